	.target	sm_90a

	.elftype	@"ET_EXEC"


//--------------------- .note.nv.tkinfo           --------------------------
	.section	.note.nv.tkinfo,"",@"SHT_NOTE"
	.sectionflags	@"SHF_NOTE_NV_TKINFO"
	.tkinfo
        /*0018*/ 	.word	0x00000002
        /*0030*/ 	.string	""
        /*0030*/ 	.string	"ptxas"
        /*0030*/ 	.string	"Cuda compilation tools, release 13.0, V13.0.88"
        /*0030*/ 	.string	"Build cuda_13.0.r13.0/compiler.36424714_0"
        /*0030*/ 	.string	"-arch sm_90a -m 64 "



//--------------------- .note.nv.cuinfo           --------------------------
	.section	.note.nv.cuinfo,"",@"SHT_NOTE"
	.sectionflags	@"SHF_NOTE_NV_CUINFO"
        /*0018*/ 	.short	0x0002
        /*001a*/ 	.short	0x005a
        /*001c*/ 	.short	0x0082
	.zero		2


//--------------------- .nv.info                  --------------------------
	.section	.nv.info,"",@"SHT_CUDA_INFO"
	.align	4


	//----- nvinfo : EIATTR_REGCOUNT
	.align		4
        /*0000*/ 	.byte	0x04, 0x2f
        /*0002*/ 	.short	(.L_32 - .L_31)
	.align		4
.L_31:
        /*0004*/ 	.word	index@(_ZN7cutlass13device_kernelIN5flash11enable_sm90INS1_16FlashAttnFwdSm90INS1_25CollectiveMainloopFwdSm90ILi2EN4cute5tupleIJNS5_1CILi1EEES8_S8_EEENS6_IJNS7_ILi128EEENS7_ILi96EEENS7_ILi64EEEEEELi256ENS_10bfloat16_tEfNS_4arch4Sm90ELb1ELb0ELb0ELb1ELb1ELb1ELb1ELb1ELb0ELb1ELb1ELb0EEENS1_21CollectiveEpilogueFwdINS6_IJSA_NS7_ILi256EEESB_EEES9_SE_SG_Li256ELb1ELb1ELb1ELb0EEENS1_36VarlenDynamicPersistentTileSchedulerILi128ELi96ELi256ELi128ELb1ELb1ELb1ELb1ELb1ELb1EEEEEEEEEvNT_6ParamsE)
        /*0008*/ 	.word	0x000000a8


	//----- nvinfo : EIATTR_FRAME_SIZE
	.align		4
.L_32:
        /*000c*/ 	.byte	0x04, 0x11
        /*000e*/ 	.short	(.L_34 - .L_33)
	.align		4
.L_33:
        /*0010*/ 	.word	index@(_ZN7cutlass13device_kernelIN5flash11enable_sm90INS1_16FlashAttnFwdSm90INS1_25CollectiveMainloopFwdSm90ILi2EN4cute5tupleIJNS5_1CILi1EEES8_S8_EEENS6_IJNS7_ILi128EEENS7_ILi96EEENS7_ILi64EEEEEELi256ENS_10bfloat16_tEfNS_4arch4Sm90ELb1ELb0ELb0ELb1ELb1ELb1ELb1ELb1ELb0ELb1ELb1ELb0EEENS1_21CollectiveEpilogueFwdINS6_IJSA_NS7_ILi256EEESB_EEES9_SE_SG_Li256ELb1ELb1ELb1ELb0EEENS1_36VarlenDynamicPersistentTileSchedulerILi128ELi96ELi256ELi128ELb1ELb1ELb1ELb1ELb1ELb1EEEEEEEEEvNT_6ParamsE)
        /*0014*/ 	.word	0x000001e8


	//----- nvinfo : EIATTR_REGCOUNT
	.align		4
.L_34:
        /*0018*/ 	.byte	0x04, 0x2f
        /*001a*/ 	.short	(.L_36 - .L_35)
	.align		4
.L_35:
        /*001c*/ 	.word	index@(_ZN7cutlass13device_kernelIN5flash11enable_sm90INS1_16FlashAttnFwdSm90INS1_25CollectiveMainloopFwdSm90ILi2EN4cute5tupleIJNS5_1CILi1EEES8_S8_EEENS6_IJNS7_ILi128EEENS7_ILi96EEENS7_ILi64EEEEEELi256ENS_10bfloat16_tEfNS_4arch4Sm90ELb1ELb0ELb0ELb1ELb1ELb0ELb1ELb1ELb0ELb1ELb1ELb0EEENS1_21CollectiveEpilogueFwdINS6_IJSA_NS7_ILi256EEESB_EEES9_SE_SG_Li256ELb1ELb1ELb1ELb0EEENS1_36VarlenDynamicPersistentTileSchedulerILi128ELi96ELi256ELi128ELb1ELb1ELb1ELb1ELb1ELb1EEEEEEEEEvNT_6ParamsE)
        /*0020*/ 	.word	0x000000a8


	//----- nvinfo : EIATTR_FRAME_SIZE
	.align		4
.L_36:
        /*0024*/ 	.byte	0x04, 0x11
        /*0026*/ 	.short	(.L_38 - .L_37)
	.align		4
.L_37:
        /*0028*/ 	.word	index@(_ZN7cutlass13device_kernelIN5flash11enable_sm90INS1_16FlashAttnFwdSm90INS1_25CollectiveMainloopFwdSm90ILi2EN4cute5tupleIJNS5_1CILi1EEES8_S8_EEENS6_IJNS7_ILi128EEENS7_ILi96EEENS7_ILi64EEEEEELi256ENS_10bfloat16_tEfNS_4arch4Sm90ELb1ELb0ELb0ELb1ELb1ELb0ELb1ELb1ELb0ELb1ELb1ELb0EEENS1_21CollectiveEpilogueFwdINS6_IJSA_NS7_ILi256EEESB_EEES9_SE_SG_Li256ELb1ELb1ELb1ELb0EEENS1_36VarlenDynamicPersistentTileSchedulerILi128ELi96ELi256ELi128ELb1ELb1ELb1ELb1ELb1ELb1EEEEEEEEEvNT_6ParamsE)
        /*002c*/ 	.word	0x00000040


	//----- nvinfo : EIATTR_REGCOUNT
	.align		4
.L_38:
        /*0030*/ 	.byte	0x04, 0x2f
        /*0032*/ 	.short	(.L_40 - .L_39)
	.align		4
.L_39:
        /*0034*/ 	.word	index@(_ZN7cutlass13device_kernelIN5flash11enable_sm90INS1_16FlashAttnFwdSm90INS1_25CollectiveMainloopFwdSm90ILi2EN4cute5tupleIJNS5_1CILi1EEES8_S8_EEENS6_IJNS7_ILi128EEENS7_ILi96EEENS7_ILi64EEEEEELi256ENS_10bfloat16_tEfNS_4arch4Sm90ELb1ELb0ELb0ELb1ELb1ELb1ELb0ELb1ELb0ELb1ELb1ELb0EEENS1_21CollectiveEpilogueFwdINS6_IJSA_NS7_ILi256EEESB_EEES9_SE_SG_Li256ELb1ELb1ELb1ELb0EEENS1_36VarlenDynamicPersistentTileSchedulerILi128ELi96ELi256ELi128ELb1ELb1ELb1ELb1ELb1ELb1EEEEEEEEEvNT_6ParamsE)
        /*0038*/ 	.word	0x000000a8


	//----- nvinfo : EIATTR_FRAME_SIZE
	.align		4
.L_40:
        /*003c*/ 	.byte	0x04, 0x11
        /*003e*/ 	.short	(.L_42 - .L_41)
	.align		4
.L_41:
        /*0040*/ 	.word	index@(_ZN7cutlass13device_kernelIN5flash11enable_sm90INS1_16FlashAttnFwdSm90INS1_25CollectiveMainloopFwdSm90ILi2EN4cute5tupleIJNS5_1CILi1EEES8_S8_EEENS6_IJNS7_ILi128EEENS7_ILi96EEENS7_ILi64EEEEEELi256ENS_10bfloat16_tEfNS_4arch4Sm90ELb1ELb0ELb0ELb1ELb1ELb1ELb0ELb1ELb0ELb1ELb1ELb0EEENS1_21CollectiveEpilogueFwdINS6_IJSA_NS7_ILi256EEESB_EEES9_SE_SG_Li256ELb1ELb1ELb1ELb0EEENS1_36VarlenDynamicPersistentTileSchedulerILi128ELi96ELi256ELi128ELb1ELb1ELb1ELb1ELb1ELb1EEEEEEEEEvNT_6ParamsE)
        /*0044*/ 	.word	0x00000150


	//----- nvinfo : EIATTR_REGCOUNT
	.align		4
.L_42:
        /*0048*/ 	.byte	0x04, 0x2f
        /*004a*/ 	.short	(.L_44 - .L_43)
	.align		4
.L_43:
        /*004c*/ 	.word	index@(_ZN7cutlass13device_kernelIN5flash11enable_sm90INS1_16FlashAttnFwdSm90INS1_25CollectiveMainloopFwdSm90ILi2EN4cute5tupleIJNS5_1CILi1EEES8_S8_EEENS6_IJNS7_ILi128EEENS7_ILi96EEENS7_ILi64EEEEEELi256ENS_10bfloat16_tEfNS_4arch4Sm90ELb1ELb0ELb0ELb1ELb1ELb0ELb0ELb1ELb0ELb1ELb1ELb0EEENS1_21CollectiveEpilogueFwdINS6_IJSA_NS7_ILi256EEESB_EEES9_SE_SG_Li256ELb1ELb1ELb1ELb0EEENS1_36VarlenDynamicPersistentTileSchedulerILi128ELi96ELi256ELi128ELb1ELb1ELb1ELb1ELb1ELb1EEEEEEEEEvNT_6ParamsE)
        /*0050*/ 	.word	0x000000a8


	//----- nvinfo : EIATTR_FRAME_SIZE
	.align		4
.L_44:
        /*0054*/ 	.byte	0x04, 0x11
        /*0056*/ 	.short	(.L_46 - .L_45)
	.align		4
.L_45:
        /*0058*/ 	.word	index@(_ZN7cutlass13device_kernelIN5flash11enable_sm90INS1_16FlashAttnFwdSm90INS1_25CollectiveMainloopFwdSm90ILi2EN4cute5tupleIJNS5_1CILi1EEES8_S8_EEENS6_IJNS7_ILi128EEENS7_ILi96EEENS7_ILi64EEEEEELi256ENS_10bfloat16_tEfNS_4arch4Sm90ELb1ELb0ELb0ELb1ELb1ELb0ELb0ELb1ELb0ELb1ELb1ELb0EEENS1_21CollectiveEpilogueFwdINS6_IJSA_NS7_ILi256EEESB_EEES9_SE_SG_Li256ELb1ELb1ELb1ELb0EEENS1_36VarlenDynamicPersistentTileSchedulerILi128ELi96ELi256ELi128ELb1ELb1ELb1ELb1ELb1ELb1EEEEEEEEEvNT_6ParamsE)
        /*005c*/ 	.word	0x00000030


	//----- nvinfo : EIATTR_REGCOUNT
	.align		4
.L_46:
        /*0060*/ 	.byte	0x04, 0x2f
        /*0062*/ 	.short	(.L_48 - .L_47)
	.align		4
.L_47:
        /*0064*/ 	.word	index@(_ZN7cutlass13device_kernelIN5flash11enable_sm90INS1_16FlashAttnFwdSm90INS1_25CollectiveMainloopFwdSm90ILi2EN4cute5tupleIJNS5_1CILi1EEES8_S8_EEENS6_IJNS7_ILi128EEENS7_ILi96EEENS7_ILi64EEEEEELi256ENS_10bfloat16_tEfNS_4arch4Sm90ELb1ELb0ELb0ELb0ELb1ELb0ELb1ELb1ELb0ELb1ELb1ELb0EEENS1_21CollectiveEpilogueFwdINS6_IJSA_NS7_ILi256EEESB_EEES9_SE_SG_Li256ELb0ELb1ELb1ELb0EEENS1_19SingleTileSchedulerILb0ELb1ELb1ELi128EEEEEEEEEvNT_6ParamsE)
        /*0068*/ 	.word	0x000000a8


	//----- nvinfo : EIATTR_FRAME_SIZE
	.align		4
.L_48:
        /*006c*/ 	.byte	0x04, 0x11
        /*006e*/ 	.short	(.L_50 - .L_49)
	.align		4
.L_49:
        /*0070*/ 	.word	index@(_ZN7cutlass13device_kernelIN5flash11enable_sm90INS1_16FlashAttnFwdSm90INS1_25CollectiveMainloopFwdSm90ILi2EN4cute5tupleIJNS5_1CILi1EEES8_S8_EEENS6_IJNS7_ILi128EEENS7_ILi96EEENS7_ILi64EEEEEELi256ENS_10bfloat16_tEfNS_4arch4Sm90ELb1ELb0ELb0ELb0ELb1ELb0ELb1ELb1ELb0ELb1ELb1ELb0EEENS1_21CollectiveEpilogueFwdINS6_IJSA_NS7_ILi256EEESB_EEES9_SE_SG_Li256ELb0ELb1ELb1ELb0EEENS1_19SingleTileSchedulerILb0ELb1ELb1ELi128EEEEEEEEEvNT_6ParamsE)
        /*0074*/ 	.word	0x00000008


	//----- nvinfo : EIATTR_REGCOUNT
	.align		4
.L_50:
        /*0078*/ 	.byte	0x04, 0x2f
        /*007a*/ 	.short	(.L_52 - .L_51)
	.align		4
.L_51:
        /*007c*/ 	.word	index@(_ZN7cutlass13device_kernelIN5flash11enable_sm90INS1_16FlashAttnFwdSm90INS1_25CollectiveMainloopFwdSm90ILi2EN4cute5tupleIJNS5_1CILi1EEES8_S8_EEENS6_IJNS7_ILi128EEENS7_ILi96EEENS7_ILi64EEEEEELi256ENS_10bfloat16_tEfNS_4arch4Sm90ELb1ELb0ELb0ELb0ELb1ELb0ELb0ELb1ELb0ELb1ELb1ELb0EEENS1_21CollectiveEpilogueFwdINS6_IJSA_NS7_ILi256EEESB_EEES9_SE_SG_Li256ELb0ELb1ELb1ELb0EEENS1_19SingleTileSchedulerILb0ELb1ELb1ELi128EEEEEEEEEvNT_6ParamsE)
        /*0080*/ 	.word	0x000000a8


	//----- nvinfo : EIATTR_FRAME_SIZE
	.align		4
.L_52:
        /*0084*/ 	.byte	0x04, 0x11
        /*0086*/ 	.short	(.L_54 - .L_53)
	.align		4
.L_53:
        /*0088*/ 	.word	index@(_ZN7cutlass13device_kernelIN5flash11enable_sm90INS1_16FlashAttnFwdSm90INS1_25CollectiveMainloopFwdSm90ILi2EN4cute5tupleIJNS5_1CILi1EEES8_S8_EEENS6_IJNS7_ILi128EEENS7_ILi96EEENS7_ILi64EEEEEELi256ENS_10bfloat16_tEfNS_4arch4Sm90ELb1ELb0ELb0ELb0ELb1ELb0ELb0ELb1ELb0ELb1ELb1ELb0EEENS1_21CollectiveEpilogueFwdINS6_IJSA_NS7_ILi256EEESB_EEES9_SE_SG_Li256ELb0ELb1ELb1ELb0EEENS1_19SingleTileSchedulerILb0ELb1ELb1ELi128EEEEEEEEEvNT_6ParamsE)
        /*008c*/ 	.word	0x00000000


	//----- nvinfo : EIATTR_REGCOUNT
	.align		4
.L_54:
        /*0090*/ 	.byte	0x04, 0x2f
        /*0092*/ 	.short	(.L_56 - .L_55)
	.align		4
.L_55:
        /*0094*/ 	.word	index@(_ZN7cutlass13device_kernelIN5flash11enable_sm90INS1_16FlashAttnFwdSm90INS1_25CollectiveMainloopFwdSm90ILi2EN4cute5tupleIJNS5_1CILi1EEES8_S8_EEENS6_IJNS7_ILi128EEENS7_ILi96EEENS7_ILi64EEEEEELi256ENS_10bfloat16_tEfNS_4arch4Sm90ELb0ELb1ELb0ELb1ELb1ELb1ELb1ELb1ELb0ELb1ELb1ELb0EEENS1_21CollectiveEpilogueFwdINS6_IJSA_NS7_ILi256EEESB_EEES9_SE_SG_Li256ELb1ELb1ELb1ELb0EEENS1_36VarlenDynamicPersistentTileSchedulerILi128ELi96ELi256ELi128ELb1ELb1ELb1ELb1ELb0ELb1EEEEEEEEEvNT_6ParamsE)
        /*0098*/ 	.word	0x000000a8


	//----- nvinfo : EIATTR_FRAME_SIZE
	.align		4
.L_56:
        /*009c*/ 	.byte	0x04, 0x11
        /*009e*/ 	.short	(.L_58 - .L_57)
	.align		4
.L_57:
        /*00a0*/ 	.word	index@($_ZN7cutlass13device_kernelIN5flash11enable_sm90INS1_16FlashAttnFwdSm90INS1_25CollectiveMainloopFwdSm90ILi2EN4cute5tupleIJNS5_1CILi1EEES8_S8_EEENS6_IJNS7_ILi128EEENS7_ILi96EEENS7_ILi64EEEEEELi256ENS_10bfloat16_tEfNS_4arch4Sm90ELb0ELb1ELb0ELb1ELb1ELb1ELb1ELb1ELb0ELb1ELb1ELb0EEENS1_21CollectiveEpilogueFwdINS6_IJSA_NS7_ILi256EEESB_EEES9_SE_SG_Li256ELb1ELb1ELb1ELb0EEENS1_36VarlenDynamicPersistentTileSchedulerILi128ELi96ELi256ELi128ELb1ELb1ELb1ELb1ELb0ELb1EEEEEEEEEvNT_6ParamsE$_ZZN5flash25CollectiveMainloopFwdSm90ILi2EN4cute5tupleIJNS1_1CILi1EEES4_S4_EEENS2_IJNS3_ILi128EEENS3_ILi96EEENS3_ILi64EEEEEELi256EN7cutlass10bfloat16_tEfNSA_4arch4Sm90ELb0ELb1ELb0ELb1ELb1ELb1ELb1ELb1ELb0ELb1ELb1ELb0EE3mmaINS_16FlashAttnFwdSm90ISE_NS_21CollectiveEpilogueFwdINS2_IJS6_NS3_ILi256EEES7_EEES5_SB_SD_Li256ELb1ELb1ELb1ELb0EEENS_36VarlenDynamicPersistentTileSchedulerILi128ELi96ELi256ELi128ELb1ELb1ELb1ELb1ELb0ELb1EEEE13SharedStorageENS1_6TensorINS1_11ArrayEngineIfLm128EEENS1_6LayoutINS2_IJNS2_IJNS3_ILi2EEEST_NS3_ILi32EEEEEES4_S4_EEENS2_IJNS2_IJS4_ST_NS3_ILi4EEEEEENS3_ILi0EEESZ_EEEEEEENS_7SoftmaxILi2ELi0EEEEEbRKNSE_6ParamsENSA_13PipelineAsyncILi2EEES19_RNSA_13PipelineStateILj2EEERT0_RT1_iRiRKNS_16SeqlenInfoQKNewKILb1ELb1EEENS2_IJiiiiEEERT_ENKUliT_T0_T1_E_clIZSF_ISO_S12_S14_EbS17_S19_S19_S1C_S1E_S1G_iS1H_S1L_S1M_S1O_EUlRS1P_iE0_NS3_ILb1EEES1W_EEDaiS1P_S1Q_S1R_)
        /*00a4*/ 	.word	0x00000530


	//----- nvinfo : EIATTR_FRAME_SIZE
	.align		4
.L_58:
        /*00a8*/ 	.byte	0x04, 0x11
        /*00aa*/ 	.short	(.L_60 - .L_59)
	.align		4
.L_59:
        /*00ac*/ 	.word	index@(_ZN7cutlass13device_kernelIN5flash11enable_sm90INS1_16FlashAttnFwdSm90INS1_25CollectiveMainloopFwdSm90ILi2EN4cute5tupleIJNS5_1CILi1EEES8_S8_EEENS6_IJNS7_ILi128EEENS7_ILi96EEENS7_ILi64EEEEEELi256ENS_10bfloat16_tEfNS_4arch4Sm90ELb0ELb1ELb0ELb1ELb1ELb1ELb1ELb1ELb0ELb1ELb1ELb0EEENS1_21CollectiveEpilogueFwdINS6_IJSA_NS7_ILi256EEESB_EEES9_SE_SG_Li256ELb1ELb1ELb1ELb0EEENS1_36VarlenDynamicPersistentTileSchedulerILi128ELi96ELi256ELi128ELb1ELb1ELb1ELb1ELb0ELb1EEEEEEEEEvNT_6ParamsE)
        /*00b0*/ 	.word	0x00000530


	//----- nvinfo : EIATTR_REGCOUNT
	.align		4
.L_60:
        /*00b4*/ 	.byte	0x04, 0x2f
        /*00b6*/ 	.short	(.L_62 - .L_61)
	.align		4
.L_61:
        /*00b8*/ 	.word	index@(_ZN7cutlass13device_kernelIN5flash11enable_sm90INS1_16FlashAttnFwdSm90INS1_25CollectiveMainloopFwdSm90ILi2EN4cute5tupleIJNS5_1CILi1EEES8_S8_EEENS6_IJNS7_ILi128EEENS7_ILi96EEENS7_ILi64EEEEEELi256ENS_10bfloat16_tEfNS_4arch4Sm90ELb0ELb1ELb0ELb1ELb1ELb0ELb1ELb1ELb0ELb1ELb1ELb0EEENS1_21CollectiveEpilogueFwdINS6_IJSA_NS7_ILi256EEESB_EEES9_SE_SG_Li256ELb1ELb1ELb1ELb0EEENS1_36VarlenDynamicPersistentTileSchedulerILi128ELi96ELi256ELi128ELb1ELb1ELb1ELb1ELb0ELb1EEEEEEEEEvNT_6ParamsE)
        /*00bc*/ 	.word	0x000000a8


	//----- nvinfo : EIATTR_FRAME_SIZE
	.align		4
.L_62:
        /*00c0*/ 	.byte	0x04, 0x11
        /*00c2*/ 	.short	(.L_64 - .L_63)
	.align		4
.L_63:
        /*00c4*/ 	.word	index@($_ZN7cutlass13device_kernelIN5flash11enable_sm90INS1_16FlashAttnFwdSm90INS1_25CollectiveMainloopFwdSm90ILi2EN4cute5tupleIJNS5_1CILi1EEES8_S8_EEENS6_IJNS7_ILi128EEENS7_ILi96EEENS7_ILi64EEEEEELi256ENS_10bfloat16_tEfNS_4arch4Sm90ELb0ELb1ELb0ELb1ELb1ELb0ELb1ELb1ELb0ELb1ELb1ELb0EEENS1_21CollectiveEpilogueFwdINS6_IJSA_NS7_ILi256EEESB_EEES9_SE_SG_Li256ELb1ELb1ELb1ELb0EEENS1_36VarlenDynamicPersistentTileSchedulerILi128ELi96ELi256ELi128ELb1ELb1ELb1ELb1ELb0ELb1EEEEEEEEEvNT_6ParamsE$_ZZN5flash25CollectiveMainloopFwdSm90ILi2EN4cute5tupleIJNS1_1CILi1EEES4_S4_EEENS2_IJNS3_ILi128EEENS3_ILi96EEENS3_ILi64EEEEEELi256EN7cutlass10bfloat16_tEfNSA_4arch4Sm90ELb0ELb1ELb0ELb1ELb1ELb0ELb1ELb1ELb0ELb1ELb1ELb0EE3mmaINS_16FlashAttnFwdSm90ISE_NS_21CollectiveEpilogueFwdINS2_IJS6_NS3_ILi256EEES7_EEES5_SB_SD_Li256ELb1ELb1ELb1ELb0EEENS_36VarlenDynamicPersistentTileSchedulerILi128ELi96ELi256ELi128ELb1ELb1ELb1ELb1ELb0ELb1EEEE13SharedStorageENS1_6TensorINS1_11ArrayEngineIfLm128EEENS1_6LayoutINS2_IJNS2_IJNS3_ILi2EEEST_NS3_ILi32EEEEEES4_S4_EEENS2_IJNS2_IJS4_ST_NS3_ILi4EEEEEENS3_ILi0EEESZ_EEEEEEENS_7SoftmaxILi2ELi0EEEEEbRKNSE_6ParamsENSA_13PipelineAsyncILi2EEES19_RNSA_13PipelineStateILj2EEERT0_RT1_iRiRKNS_16SeqlenInfoQKNewKILb1ELb0EEENS2_IJiiiiEEERT_ENKUliT_T0_T1_E_clIZSF_ISO_S12_S14_EbS17_S19_S19_S1C_S1E_S1G_iS1H_S1L_S1M_S1O_EUlRS1P_iE1_NS3_ILb0EEENS3_ILb1EEEEEDaiS1P_S1Q_S1R_)
        /*00c8*/ 	.word	0x000004e0


	//----- nvinfo : EIATTR_FRAME_SIZE
	.align		4
.L_64:
        /*00cc*/ 	.byte	0x04, 0x11
        /*00ce*/ 	.short	(.L_66 - .L_65)
	.align		4
.L_65:
        /*00d0*/ 	.word	index@(_ZN7cutlass13device_kernelIN5flash11enable_sm90INS1_16FlashAttnFwdSm90INS1_25CollectiveMainloopFwdSm90ILi2EN4cute5tupleIJNS5_1CILi1EEES8_S8_EEENS6_IJNS7_ILi128EEENS7_ILi96EEENS7_ILi64EEEEEELi256ENS_10bfloat16_tEfNS_4arch4Sm90ELb0ELb1ELb0ELb1ELb1ELb0ELb1ELb1ELb0ELb1ELb1ELb0EEENS1_21CollectiveEpilogueFwdINS6_IJSA_NS7_ILi256EEESB_EEES9_SE_SG_Li256ELb1ELb1ELb1ELb0EEENS1_36VarlenDynamicPersistentTileSchedulerILi128ELi96ELi256ELi128ELb1ELb1ELb1ELb1ELb0ELb1EEEEEEEEEvNT_6ParamsE)
        /*00d4*/ 	.word	0x000004e0


	//----- nvinfo : EIATTR_REGCOUNT
	.align		4
.L_66:
        /*00d8*/ 	.byte	0x04, 0x2f
        /*00da*/ 	.short	(.L_68 - .L_67)
	.align		4
.L_67:
        /*00dc*/ 	.word	index@(_ZN7cutlass13device_kernelIN5flash11enable_sm90INS1_16FlashAttnFwdSm90INS1_25CollectiveMainloopFwdSm90ILi2EN4cute5tupleIJNS5_1CILi1EEES8_S8_EEENS6_IJNS7_ILi128EEENS7_ILi96EEENS7_ILi64EEEEEELi256ENS_10bfloat16_tEfNS_4arch4Sm90ELb0ELb1ELb0ELb1ELb1ELb1ELb0ELb1ELb0ELb1ELb1ELb0EEENS1_21CollectiveEpilogueFwdINS6_IJSA_NS7_ILi256EEESB_EEES9_SE_SG_Li256ELb1ELb1ELb1ELb0EEENS1_36VarlenDynamicPersistentTileSchedulerILi128ELi96ELi256ELi128ELb1ELb1ELb1ELb1ELb0ELb1EEEEEEEEEvNT_6ParamsE)
        /*00e0*/ 	.word	0x000000a8


	//----- nvinfo : EIATTR_FRAME_SIZE
	.align		4
.L_68:
        /*00e4*/ 	.byte	0x04, 0x11
        /*00e6*/ 	.short	(.L_70 - .L_69)
	.align		4
.L_69:
        /*00e8*/ 	.word	index@($_ZN7cutlass13device_kernelIN5flash11enable_sm90INS1_16FlashAttnFwdSm90INS1_25CollectiveMainloopFwdSm90ILi2EN4cute5tupleIJNS5_1CILi1EEES8_S8_EEENS6_IJNS7_ILi128EEENS7_ILi96EEENS7_ILi64EEEEEELi256ENS_10bfloat16_tEfNS_4arch4Sm90ELb0ELb1ELb0ELb1ELb1ELb1ELb0ELb1ELb0ELb1ELb1ELb0EEENS1_21CollectiveEpilogueFwdINS6_IJSA_NS7_ILi256EEESB_EEES9_SE_SG_Li256ELb1ELb1ELb1ELb0EEENS1_36VarlenDynamicPersistentTileSchedulerILi128ELi96ELi256ELi128ELb1ELb1ELb1ELb1ELb0ELb1EEEEEEEEEvNT_6ParamsE$_ZZN5flash25CollectiveMainloopFwdSm90ILi2EN4cute5tupleIJNS1_1CILi1EEES4_S4_EEENS2_IJNS3_ILi128EEENS3_ILi96EEENS3_ILi64EEEEEELi256EN7cutlass10bfloat16_tEfNSA_4arch4Sm90ELb0ELb1ELb0ELb1ELb1ELb1ELb0ELb1ELb0ELb1ELb1ELb0EE3mmaINS_16FlashAttnFwdSm90ISE_NS_21CollectiveEpilogueFwdINS2_IJS6_NS3_ILi256EEES7_EEES5_SB_SD_Li256ELb1ELb1ELb1ELb0EEENS_36VarlenDynamicPersistentTileSchedulerILi128ELi96ELi256ELi128ELb1ELb1ELb1ELb1ELb0ELb1EEEE13SharedStorageENS1_6TensorINS1_11ArrayEngineIfLm128EEENS1_6LayoutINS2_IJNS2_IJNS3_ILi2EEEST_NS3_ILi32EEEEEES4_S4_EEENS2_IJNS2_IJS4_ST_NS3_ILi4EEEEEENS3_ILi0EEESZ_EEEEEEENS_7SoftmaxILi2ELi0EEEEEbRKNSE_6ParamsENSA_13PipelineAsyncILi2EEES19_RNSA_13PipelineStateILj2EEERT0_RT1_iRiRKNS_16SeqlenInfoQKNewKILb1ELb1EEENS2_IJiiiiEEERT_ENKUliT_T0_T1_E_clIZSF_ISO_S12_S14_EbS17_S19_S19_S1C_S1E_S1G_iS1H_S1L_S1M_S1O_EUlRS1P_iE0_NS3_ILb1EEES1W_EEDaiS1P_S1Q_S1R_)
        /*00ec*/ 	.word	0x00000440


	//----- nvinfo : EIATTR_FRAME_SIZE
	.align		4
.L_70:
        /*00f0*/ 	.byte	0x04, 0x11
        /*00f2*/ 	.short	(.L_72 - .L_71)
	.align		4
.L_71:
        /*00f4*/ 	.word	index@(_ZN7cutlass13device_kernelIN5flash11enable_sm90INS1_16FlashAttnFwdSm90INS1_25CollectiveMainloopFwdSm90ILi2EN4cute5tupleIJNS5_1CILi1EEES8_S8_EEENS6_IJNS7_ILi128EEENS7_ILi96EEENS7_ILi64EEEEEELi256ENS_10bfloat16_tEfNS_4arch4Sm90ELb0ELb1ELb0ELb1ELb1ELb1ELb0ELb1ELb0ELb1ELb1ELb0EEENS1_21CollectiveEpilogueFwdINS6_IJSA_NS7_ILi256EEESB_EEES9_SE_SG_Li256ELb1ELb1ELb1ELb0EEENS1_36VarlenDynamicPersistentTileSchedulerILi128ELi96ELi256ELi128ELb1ELb1ELb1ELb1ELb0ELb1EEEEEEEEEvNT_6ParamsE)
        /*00f8*/ 	.word	0x00000440


	//----- nvinfo : EIATTR_REGCOUNT
	.align		4
.L_72:
        /*00fc*/ 	.byte	0x04, 0x2f
        /*00fe*/ 	.short	(.L_74 - .L_73)
	.align		4
.L_73:
        /*0100*/ 	.word	index@(_ZN7cutlass13device_kernelIN5flash11enable_sm90INS1_16FlashAttnFwdSm90INS1_25CollectiveMainloopFwdSm90ILi2EN4cute5tupleIJNS5_1CILi1EEES8_S8_EEENS6_IJNS7_ILi128EEENS7_ILi96EEENS7_ILi64EEEEEELi256ENS_10bfloat16_tEfNS_4arch4Sm90ELb0ELb1ELb0ELb1ELb1ELb0ELb0ELb1ELb0ELb1ELb1ELb0EEENS1_21CollectiveEpilogueFwdINS6_IJSA_NS7_ILi256EEESB_EEES9_SE_SG_Li256ELb1ELb1ELb1ELb0EEENS1_36VarlenDynamicPersistentTileSchedulerILi128ELi96ELi256ELi128ELb1ELb1ELb1ELb1ELb0ELb1EEEEEEEEEvNT_6ParamsE)
        /*0104*/ 	.word	0x000000a8


	//----- nvinfo : EIATTR_FRAME_SIZE
	.align		4
.L_74:
        /*0108*/ 	.byte	0x04, 0x11
        /*010a*/ 	.short	(.L_76 - .L_75)
	.align		4
.L_75:
        /*010c*/ 	.word	index@(_ZN7cutlass13device_kernelIN5flash11enable_sm90INS1_16FlashAttnFwdSm90INS1_25CollectiveMainloopFwdSm90ILi2EN4cute5tupleIJNS5_1CILi1EEES8_S8_EEENS6_IJNS7_ILi128EEENS7_ILi96EEENS7_ILi64EEEEEELi256ENS_10bfloat16_tEfNS_4arch4Sm90ELb0ELb1ELb0ELb1ELb1ELb0ELb0ELb1ELb0ELb1ELb1ELb0EEENS1_21CollectiveEpilogueFwdINS6_IJSA_NS7_ILi256EEESB_EEES9_SE_SG_Li256ELb1ELb1ELb1ELb0EEENS1_36VarlenDynamicPersistentTileSchedulerILi128ELi96ELi256ELi128ELb1ELb1ELb1ELb1ELb0ELb1EEEEEEEEEvNT_6ParamsE)
        /*0110*/ 	.word	0x00000020


	//----- nvinfo : EIATTR_REGCOUNT
	.align		4
.L_76:
        /*0114*/ 	.byte	0x04, 0x2f
        /*0116*/ 	.short	(.L_78 - .L_77)
	.align		4
.L_77:
        /*0118*/ 	.word	index@(_ZN7cutlass13device_kernelIN5flash11enable_sm90INS1_16FlashAttnFwdSm90INS1_25CollectiveMainloopFwdSm90ILi2EN4cute5tupleIJNS5_1CILi1EEES8_S8_EEENS6_IJNS7_ILi128EEENS7_ILi96EEENS7_ILi64EEEEEELi256ENS_10bfloat16_tEfNS_4arch4Sm90ELb0ELb1ELb0ELb0ELb1ELb0ELb1ELb1ELb0ELb1ELb1ELb0EEENS1_21CollectiveEpilogueFwdINS6_IJSA_NS7_ILi256EEESB_EEES9_SE_SG_Li256ELb0ELb1ELb1ELb0EEENS1_19SingleTileSchedulerILb0ELb1ELb1ELi128EEEEEEEEEvNT_6ParamsE)
        /*011c*/ 	.word	0x000000a8


	//----- nvinfo : EIATTR_FRAME_SIZE
	.align		4
.L_78:
        /*0120*/ 	.byte	0x04, 0x11
        /*0122*/ 	.short	(.L_80 - .L_79)
	.align		4
.L_79:
        /*0124*/ 	.word	index@($_ZN7cutlass13device_kernelIN5flash11enable_sm90INS1_16FlashAttnFwdSm90INS1_25CollectiveMainloopFwdSm90ILi2EN4cute5tupleIJNS5_1CILi1EEES8_S8_EEENS6_IJNS7_ILi128EEENS7_ILi96EEENS7_ILi64EEEEEELi256ENS_10bfloat16_tEfNS_4arch4Sm90ELb0ELb1ELb0ELb0ELb1ELb0ELb1ELb1ELb0ELb1ELb1ELb0EEENS1_21CollectiveEpilogueFwdINS6_IJSA_NS7_ILi256EEESB_EEES9_SE_SG_Li256ELb0ELb1ELb1ELb0EEENS1_19SingleTileSchedulerILb0ELb1ELb1ELi128EEEEEEEEEvNT_6ParamsE$_ZZN5flash25CollectiveMainloopFwdSm90ILi2EN4cute5tupleIJNS1_1CILi1EEES4_S4_EEENS2_IJNS3_ILi128EEENS3_ILi96EEENS3_ILi64EEEEEELi256EN7cutlass10bfloat16_tEfNSA_4arch4Sm90ELb0ELb1ELb0ELb0ELb1ELb0ELb1ELb1ELb0ELb1ELb1ELb0EE3mmaINS_16FlashAttnFwdSm90ISE_NS_21CollectiveEpilogueFwdINS2_IJS6_NS3_ILi256EEES7_EEES5_SB_SD_Li256ELb0ELb1ELb1ELb0EEENS_19SingleTileSchedulerILb0ELb1ELb1ELi128EEEE13SharedStorageENS1_6TensorINS1_11ArrayEngineIfLm128EEENS1_6LayoutINS2_IJNS2_IJNS3_ILi2EEEST_NS3_ILi32EEEEEES4_S4_EEENS2_IJNS2_IJS4_ST_NS3_ILi4EEEEEENS3_ILi0EEESZ_EEEEEEENS_7SoftmaxILi2ELi0EEEEEbRKNSE_6ParamsENSA_13PipelineAsyncILi2EEES19_RNSA_13PipelineStateILj2EEERT0_RT1_iRiRKNS_16SeqlenInfoQKNewKILb0ELb0EEENS2_IJiiiiEEERT_ENKUliT_T0_T1_E_clIZSF_ISO_S12_S14_EbS17_S19_S19_S1C_S1E_S1G_iS1H_S1L_S1M_S1O_EUlRS1P_iE1_NS3_ILb0EEENS3_ILb1EEEEEDaiS1P_S1Q_S1R_)
        /*0128*/ 	.word	0x000056a0


	//----- nvinfo : EIATTR_FRAME_SIZE
	.align		4
.L_80:
        /*012c*/ 	.byte	0x04, 0x11
        /*012e*/ 	.short	(.L_82 - .L_81)
	.align		4
.L_81:
        /*0130*/ 	.word	index@(_ZN7cutlass13device_kernelIN5flash11enable_sm90INS1_16FlashAttnFwdSm90INS1_25CollectiveMainloopFwdSm90ILi2EN4cute5tupleIJNS5_1CILi1EEES8_S8_EEENS6_IJNS7_ILi128EEENS7_ILi96EEENS7_ILi64EEEEEELi256ENS_10bfloat16_tEfNS_4arch4Sm90ELb0ELb1ELb0ELb0ELb1ELb0ELb1ELb1ELb0ELb1ELb1ELb0EEENS1_21CollectiveEpilogueFwdINS6_IJSA_NS7_ILi256EEESB_EEES9_SE_SG_Li256ELb0ELb1ELb1ELb0EEENS1_19SingleTileSchedulerILb0ELb1ELb1ELi128EEEEEEEEEvNT_6ParamsE)
        /*0134*/ 	.word	0x000056a0


	//----- nvinfo : EIATTR_REGCOUNT
	.align		4
.L_82:
        /*0138*/ 	.byte	0x04, 0x2f
        /*013a*/ 	.short	(.L_84 - .L_83)
	.align		4
.L_83:
        /*013c*/ 	.word	index@(_ZN7cutlass13device_kernelIN5flash11enable_sm90INS1_16FlashAttnFwdSm90INS1_25CollectiveMainloopFwdSm90ILi2EN4cute5tupleIJNS5_1CILi1EEES8_S8_EEENS6_IJNS7_ILi128EEENS7_ILi96EEENS7_ILi64EEEEEELi256ENS_10bfloat16_tEfNS_4arch4Sm90ELb0ELb1ELb0ELb0ELb1ELb0ELb0ELb1ELb0ELb1ELb1ELb0EEENS1_21CollectiveEpilogueFwdINS6_IJSA_NS7_ILi256EEESB_EEES9_SE_SG_Li256ELb0ELb1ELb1ELb0EEENS1_19SingleTileSchedulerILb0ELb1ELb1ELi128EEEEEEEEEvNT_6ParamsE)
        /*0140*/ 	.word	0x000000a8


	//----- nvinfo : EIATTR_FRAME_SIZE
	.align		4
.L_84:
        /*0144*/ 	.byte	0x04, 0x11
        /*0146*/ 	.short	(.L_86 - .L_85)
	.align		4
.L_85:
        /*0148*/ 	.word	index@(_ZN7cutlass13device_kernelIN5flash11enable_sm90INS1_16FlashAttnFwdSm90INS1_25CollectiveMainloopFwdSm90ILi2EN4cute5tupleIJNS5_1CILi1EEES8_S8_EEENS6_IJNS7_ILi128EEENS7_ILi96EEENS7_ILi64EEEEEELi256ENS_10bfloat16_tEfNS_4arch4Sm90ELb0ELb1ELb0ELb0ELb1ELb0ELb0ELb1ELb0ELb1ELb1ELb0EEENS1_21CollectiveEpilogueFwdINS6_IJSA_NS7_ILi256EEESB_EEES9_SE_SG_Li256ELb0ELb1ELb1ELb0EEENS1_19SingleTileSchedulerILb0ELb1ELb1ELi128EEEEEEEEEvNT_6ParamsE)
        /*014c*/ 	.word	0x00000000


	//----- nvinfo : EIATTR_REGCOUNT
	.align		4
.L_86:
        /*0150*/ 	.byte	0x04, 0x2f
        /*0152*/ 	.short	(.L_88 - .L_87)
	.align		4
.L_87:
        /*0154*/ 	.word	index@(_ZN7cutlass13device_kernelIN5flash11enable_sm90INS1_16FlashAttnFwdSm90INS1_25CollectiveMainloopFwdSm90ILi2EN4cute5tupleIJNS5_1CILi1EEES8_S8_EEENS6_IJNS7_ILi128EEENS7_ILi96EEENS7_ILi64EEEEEELi256ENS_10bfloat16_tEfNS_4arch4Sm90ELb0ELb0ELb0ELb1ELb1ELb1ELb1ELb1ELb0ELb1ELb1ELb0EEENS1_21CollectiveEpilogueFwdINS6_IJSA_NS7_ILi256EEESB_EEES9_SE_SG_Li256ELb1ELb1ELb1ELb0EEENS1_36VarlenDynamicPersistentTileSchedulerILi128ELi96ELi256ELi128ELb1ELb1ELb1ELb0ELb1ELb1EEEEEEEEEvNT_6ParamsE)
        /*0158*/ 	.word	0x000000a8


	//----- nvinfo : EIATTR_FRAME_SIZE
	.align		4
.L_88:
        /*015c*/ 	.byte	0x04, 0x11
        /*015e*/ 	.short	(.L_90 - .L_89)
	.align		4
.L_89:
        /*0160*/ 	.word	index@(_ZN7cutlass13device_kernelIN5flash11enable_sm90INS1_16FlashAttnFwdSm90INS1_25CollectiveMainloopFwdSm90ILi2EN4cute5tupleIJNS5_1CILi1EEES8_S8_EEENS6_IJNS7_ILi128EEENS7_ILi96EEENS7_ILi64EEEEEELi256ENS_10bfloat16_tEfNS_4arch4Sm90ELb0ELb0ELb0ELb1ELb1ELb1ELb1ELb1ELb0ELb1ELb1ELb0EEENS1_21CollectiveEpilogueFwdINS6_IJSA_NS7_ILi256EEESB_EEES9_SE_SG_Li256ELb1ELb1ELb1ELb0EEENS1_36VarlenDynamicPersistentTileSchedulerILi128ELi96ELi256ELi128ELb1ELb1ELb1ELb0ELb1ELb1EEEEEEEEEvNT_6ParamsE)
        /*0164*/ 	.word	0x000001a8


	//----- nvinfo : EIATTR_REGCOUNT
	.align		4
.L_90:
        /*0168*/ 	.byte	0x04, 0x2f
        /*016a*/ 	.short	(.L_92 - .L_91)
	.align		4
.L_91:
        /*016c*/ 	.word	index@(_ZN7cutlass13device_kernelIN5flash11enable_sm90INS1_16FlashAttnFwdSm90INS1_25CollectiveMainloopFwdSm90ILi2EN4cute5tupleIJNS5_1CILi1EEES8_S8_EEENS6_IJNS7_ILi128EEENS7_ILi96EEENS7_ILi64EEEEEELi256ENS_10bfloat16_tEfNS_4arch4Sm90ELb0ELb0ELb0ELb1ELb1ELb0ELb1ELb1ELb0ELb1ELb1ELb0EEENS1_21CollectiveEpilogueFwdINS6_IJSA_NS7_ILi256EEESB_EEES9_SE_SG_Li256ELb1ELb1ELb1ELb0EEENS1_36VarlenDynamicPersistentTileSchedulerILi128ELi96ELi256ELi128ELb1ELb1ELb1ELb0ELb1ELb1EEEEEEEEEvNT_6ParamsE)
        /*0170*/ 	.word	0x000000a8


	//----- nvinfo : EIATTR_FRAME_SIZE
	.align		4
.L_92:
        /*0174*/ 	.byte	0x04, 0x11
        /*0176*/ 	.short	(.L_94 - .L_93)
	.align		4
.L_93:
        /*0178*/ 	.word	index@(_ZN7cutlass13device_kernelIN5flash11enable_sm90INS1_16FlashAttnFwdSm90INS1_25CollectiveMainloopFwdSm90ILi2EN4cute5tupleIJNS5_1CILi1EEES8_S8_EEENS6_IJNS7_ILi128EEENS7_ILi96EEENS7_ILi64EEEEEELi256ENS_10bfloat16_tEfNS_4arch4Sm90ELb0ELb0ELb0ELb1ELb1ELb0ELb1ELb1ELb0ELb1ELb1ELb0EEENS1_21CollectiveEpilogueFwdINS6_IJSA_NS7_ILi256EEESB_EEES9_SE_SG_Li256ELb1ELb1ELb1ELb0EEENS1_36VarlenDynamicPersistentTileSchedulerILi128ELi96ELi256ELi128ELb1ELb1ELb1ELb0ELb1ELb1EEEEEEEEEvNT_6ParamsE)
        /*017c*/ 	.word	0x00000040


	//----- nvinfo : EIATTR_REGCOUNT
	.align		4
.L_94:
        /*0180*/ 	.byte	0x04, 0x2f
        /*0182*/ 	.short	(.L_96 - .L_95)
	.align		4
.L_95:
        /*0184*/ 	.word	index@(_ZN7cutlass13device_kernelIN5flash11enable_sm90INS1_16FlashAttnFwdSm90INS1_25CollectiveMainloopFwdSm90ILi2EN4cute5tupleIJNS5_1CILi1EEES8_S8_EEENS6_IJNS7_ILi128EEENS7_ILi96EEENS7_ILi64EEEEEELi256ENS_10bfloat16_tEfNS_4arch4Sm90ELb0ELb0ELb0ELb1ELb1ELb1ELb0ELb1ELb0ELb1ELb1ELb0EEENS1_21CollectiveEpilogueFwdINS6_IJSA_NS7_ILi256EEESB_EEES9_SE_SG_Li256ELb1ELb1ELb1ELb0EEENS1_36VarlenDynamicPersistentTileSchedulerILi128ELi96ELi256ELi128ELb1ELb1ELb1ELb0ELb1ELb1EEEEEEEEEvNT_6ParamsE)
        /*0188*/ 	.word	0x000000a8


	//----- nvinfo : EIATTR_FRAME_SIZE
	.align		4
.L_96:
        /*018c*/ 	.byte	0x04, 0x11
        /*018e*/ 	.short	(.L_98 - .L_97)
	.align		4
.L_97:
        /*0190*/ 	.word	index@(_ZN7cutlass13device_kernelIN5flash11enable_sm90INS1_16FlashAttnFwdSm90INS1_25CollectiveMainloopFwdSm90ILi2EN4cute5tupleIJNS5_1CILi1EEES8_S8_EEENS6_IJNS7_ILi128EEENS7_ILi96EEENS7_ILi64EEEEEELi256ENS_10bfloat16_tEfNS_4arch4Sm90ELb0ELb0ELb0ELb1ELb1ELb1ELb0ELb1ELb0ELb1ELb1ELb0EEENS1_21CollectiveEpilogueFwdINS6_IJSA_NS7_ILi256EEESB_EEES9_SE_SG_Li256ELb1ELb1ELb1ELb0EEENS1_36VarlenDynamicPersistentTileSchedulerILi128ELi96ELi256ELi128ELb1ELb1ELb1ELb0ELb1ELb1EEEEEEEEEvNT_6ParamsE)
        /*0194*/ 	.word	0x00000158


	//----- nvinfo : EIATTR_REGCOUNT
	.align		4
.L_98:
        /*0198*/ 	.byte	0x04, 0x2f
        /*019a*/ 	.short	(.L_100 - .L_99)
	.align		4
.L_99:
        /*019c*/ 	.word	index@(_ZN7cutlass13device_kernelIN5flash11enable_sm90INS1_16FlashAttnFwdSm90INS1_25CollectiveMainloopFwdSm90ILi2EN4cute5tupleIJNS5_1CILi1EEES8_S8_EEENS6_IJNS7_ILi128EEENS7_ILi96EEENS7_ILi64EEEEEELi256ENS_10bfloat16_tEfNS_4arch4Sm90ELb0ELb0ELb0ELb1ELb1ELb0ELb0ELb1ELb0ELb1ELb1ELb0EEENS1_21CollectiveEpilogueFwdINS6_IJSA_NS7_ILi256EEESB_EEES9_SE_SG_Li256ELb1ELb1ELb1ELb0EEENS1_36VarlenDynamicPersistentTileSchedulerILi128ELi96ELi256ELi128ELb1ELb1ELb1ELb0ELb1ELb1EEEEEEEEEvNT_6ParamsE)
        /*01a0*/ 	.word	0x000000a8


	//----- nvinfo : EIATTR_FRAME_SIZE
	.align		4
.L_100:
        /*01a4*/ 	.byte	0x04, 0x11
        /*01a6*/ 	.short	(.L_102 - .L_101)
	.align		4
.L_101:
        /*01a8*/ 	.word	index@(_ZN7cutlass13device_kernelIN5flash11enable_sm90INS1_16FlashAttnFwdSm90INS1_25CollectiveMainloopFwdSm90ILi2EN4cute5tupleIJNS5_1CILi1EEES8_S8_EEENS6_IJNS7_ILi128EEENS7_ILi96EEENS7_ILi64EEEEEELi256ENS_10bfloat16_tEfNS_4arch4Sm90ELb0ELb0ELb0ELb1ELb1ELb0ELb0ELb1ELb0ELb1ELb1ELb0EEENS1_21CollectiveEpilogueFwdINS6_IJSA_NS7_ILi256EEESB_EEES9_SE_SG_Li256ELb1ELb1ELb1ELb0EEENS1_36VarlenDynamicPersistentTileSchedulerILi128ELi96ELi256ELi128ELb1ELb1ELb1ELb0ELb1ELb1EEEEEEEEEvNT_6ParamsE)
        /*01ac*/ 	.word	0x00000038


	//----- nvinfo : EIATTR_REGCOUNT
	.align		4
.L_102:
        /*01b0*/ 	.byte	0x04, 0x2f
        /*01b2*/ 	.short	(.L_104 - .L_103)
	.align		4
.L_103:
        /*01b4*/ 	.word	index@(_ZN7cutlass13device_kernelIN5flash11enable_sm90INS1_16FlashAttnFwdSm90INS1_25CollectiveMainloopFwdSm90ILi2EN4cute5tupleIJNS5_1CILi1EEES8_S8_EEENS6_IJNS7_ILi128EEENS7_ILi96EEENS7_ILi64EEEEEELi256ENS_10bfloat16_tEfNS_4arch4Sm90ELb0ELb0ELb0ELb0ELb1ELb0ELb1ELb1ELb0ELb1ELb1ELb0EEENS1_21CollectiveEpilogueFwdINS6_IJSA_NS7_ILi256EEESB_EEES9_SE_SG_Li256ELb0ELb1ELb1ELb0EEENS1_19SingleTileSchedulerILb0ELb1ELb1ELi128EEEEEEEEEvNT_6ParamsE)
        /*01b8*/ 	.word	0x000000a8


	//----- nvinfo : EIATTR_FRAME_SIZE
	.align		4
.L_104:
        /*01bc*/ 	.byte	0x04, 0x11
        /*01be*/ 	.short	(.L_106 - .L_105)
	.align		4
.L_105:
        /*01c0*/ 	.word	index@(_ZN7cutlass13device_kernelIN5flash11enable_sm90INS1_16FlashAttnFwdSm90INS1_25CollectiveMainloopFwdSm90ILi2EN4cute5tupleIJNS5_1CILi1EEES8_S8_EEENS6_IJNS7_ILi128EEENS7_ILi96EEENS7_ILi64EEEEEELi256ENS_10bfloat16_tEfNS_4arch4Sm90ELb0ELb0ELb0ELb0ELb1ELb0ELb1ELb1ELb0ELb1ELb1ELb0EEENS1_21CollectiveEpilogueFwdINS6_IJSA_NS7_ILi256EEESB_EEES9_SE_SG_Li256ELb0ELb1ELb1ELb0EEENS1_19SingleTileSchedulerILb0ELb1ELb1ELi128EEEEEEEEEvNT_6ParamsE)
        /*01c4*/ 	.word	0x00000008


	//----- nvinfo : EIATTR_REGCOUNT
	.align		4
.L_106:
        /*01c8*/ 	.byte	0x04, 0x2f
        /*01ca*/ 	.short	(.L_108 - .L_107)
	.align		4
.L_107:
        /*01cc*/ 	.word	index@(_ZN7cutlass13device_kernelIN5flash11enable_sm90INS1_16FlashAttnFwdSm90INS1_25CollectiveMainloopFwdSm90ILi2EN4cute5tupleIJNS5_1CILi1EEES8_S8_EEENS6_IJNS7_ILi128EEENS7_ILi96EEENS7_ILi64EEEEEELi256ENS_10bfloat16_tEfNS_4arch4Sm90ELb0ELb0ELb0ELb0ELb1ELb0ELb0ELb1ELb0ELb1ELb1ELb0EEENS1_21CollectiveEpilogueFwdINS6_IJSA_NS7_ILi256EEESB_EEES9_SE_SG_Li256ELb0ELb1ELb1ELb0EEENS1_19SingleTileSchedulerILb0ELb1ELb1ELi128EEEEEEEEEvNT_6ParamsE)
        /*01d0*/ 	.word	0x000000a8


	//----- nvinfo : EIATTR_FRAME_SIZE
	.align		4
.L_108:
        /*01d4*/ 	.byte	0x04, 0x11
        /*01d6*/ 	.short	(.L_110 - .L_109)
	.align		4
.L_109:
        /*01d8*/ 	.word	index@(_ZN7cutlass13device_kernelIN5flash11enable_sm90INS1_16FlashAttnFwdSm90INS1_25CollectiveMainloopFwdSm90ILi2EN4cute5tupleIJNS5_1CILi1EEES8_S8_EEENS6_IJNS7_ILi128EEENS7_ILi96EEENS7_ILi64EEEEEELi256ENS_10bfloat16_tEfNS_4arch4Sm90ELb0ELb0ELb0ELb0ELb1ELb0ELb0ELb1ELb0ELb1ELb1ELb0EEENS1_21CollectiveEpilogueFwdINS6_IJSA_NS7_ILi256EEESB_EEES9_SE_SG_Li256ELb0ELb1ELb1ELb0EEENS1_19SingleTileSchedulerILb0ELb1ELb1ELi128EEEEEEEEEvNT_6ParamsE)
        /*01dc*/ 	.word	0x00000000


	//----- nvinfo : EIATTR_REGCOUNT
	.align		4
.L_110:
        /*01e0*/ 	.byte	0x04, 0x2f
        /*01e2*/ 	.short	(.L_112 - .L_111)
	.align		4
.L_111:
        /*01e4*/ 	.word	index@(_ZN7cutlass13device_kernelIN5flash11enable_sm90INS1_16FlashAttnFwdSm90INS1_25CollectiveMainloopFwdSm90ILi2EN4cute5tupleIJNS5_1CILi1EEES8_S8_EEENS6_IJNS7_ILi64EEESA_SA_EEELi512ENS_10bfloat16_tEfNS_4arch4Sm90ELb1ELb0ELb0ELb1ELb1ELb1ELb1ELb0ELb0ELb1ELb1ELb0EEENS1_21CollectiveEpilogueFwdINS6_IJSA_NS7_ILi512EEESA_EEES9_SC_SE_Li256ELb1ELb1ELb1ELb0EEENS1_36VarlenDynamicPersistentTileSchedulerILi64ELi64ELi256ELi128ELb1ELb1ELb1ELb1ELb1ELb1EEEEEEEEEvNT_6ParamsE)
        /*01e8*/ 	.word	0x000000a8


	//----- nvinfo : EIATTR_FRAME_SIZE
	.align		4
.L_112:
        /*01ec*/ 	.byte	0x04, 0x11
        /*01ee*/ 	.short	(.L_114 - .L_113)
	.align		4
.L_113:
        /*01f0*/ 	.word	index@(_ZN7cutlass13device_kernelIN5flash11enable_sm90INS1_16FlashAttnFwdSm90INS1_25CollectiveMainloopFwdSm90ILi2EN4cute5tupleIJNS5_1CILi1EEES8_S8_EEENS6_IJNS7_ILi64EEESA_SA_EEELi512ENS_10bfloat16_tEfNS_4arch4Sm90ELb1ELb0ELb0ELb1ELb1ELb1ELb1ELb0ELb0ELb1ELb1ELb0EEENS1_21CollectiveEpilogueFwdINS6_IJSA_NS7_ILi512EEESA_EEES9_SC_SE_Li256ELb1ELb1ELb1ELb0EEENS1_36VarlenDynamicPersistentTileSchedulerILi64ELi64ELi256ELi128ELb1ELb1ELb1ELb1ELb1ELb1EEEEEEEEEvNT_6ParamsE)
        /*01f4*/ 	.word	0x00000088


	//----- nvinfo : EIATTR_REGCOUNT
	.align		4
.L_114:
        /*01f8*/ 	.byte	0x04, 0x2f
        /*01fa*/ 	.short	(.L_116 - .L_115)
	.align		4
.L_115:
        /*01fc*/ 	.word	index@(_ZN7cutlass13device_kernelIN5flash11enable_sm90INS1_16FlashAttnFwdSm90INS1_25CollectiveMainloopFwdSm90ILi2EN4cute5tupleIJNS5_1CILi1EEES8_S8_EEENS6_IJNS7_ILi64EEESA_SA_EEELi512ENS_10bfloat16_tEfNS_4arch4Sm90ELb1ELb0ELb0ELb1ELb1ELb0ELb1ELb0ELb0ELb1ELb1ELb0EEENS1_21CollectiveEpilogueFwdINS6_IJSA_NS7_ILi512EEESA_EEES9_SC_SE_Li256ELb1ELb1ELb1ELb0EEENS1_36VarlenDynamicPersistentTileSchedulerILi64ELi64ELi256ELi128ELb1ELb1ELb1ELb1ELb1ELb1EEEEEEEEEvNT_6ParamsE)
        /*0200*/ 	.word	0x000000a8


	//----- nvinfo : EIATTR_FRAME_SIZE
	.align		4
.L_116:
        /*0204*/ 	.byte	0x04, 0x11
        /*0206*/ 	.short	(.L_118 - .L_117)
	.align		4
.L_117:
        /*0208*/ 	.word	index@(_ZN7cutlass13device_kernelIN5flash11enable_sm90INS1_16FlashAttnFwdSm90INS1_25CollectiveMainloopFwdSm90ILi2EN4cute5tupleIJNS5_1CILi1EEES8_S8_EEENS6_IJNS7_ILi64EEESA_SA_EEELi512ENS_10bfloat16_tEfNS_4arch4Sm90ELb1ELb0ELb0ELb1ELb1ELb0ELb1ELb0ELb0ELb1ELb1ELb0EEENS1_21CollectiveEpilogueFwdINS6_IJSA_NS7_ILi512EEESA_EEES9_SC_SE_Li256ELb1ELb1ELb1ELb0EEENS1_36VarlenDynamicPersistentTileSchedulerILi64ELi64ELi256ELi128ELb1ELb1ELb1ELb1ELb1ELb1EEEEEEEEEvNT_6ParamsE)
        /*020c*/ 	.word	0x00000030


	//----- nvinfo : EIATTR_REGCOUNT
	.align		4
.L_118:
        /*0210*/ 	.byte	0x04, 0x2f
        /*0212*/ 	.short	(.L_120 - .L_119)
	.align		4
.L_119:
        /*0214*/ 	.word	index@(_ZN7cutlass13device_kernelIN5flash11enable_sm90INS1_16FlashAttnFwdSm90INS1_25CollectiveMainloopFwdSm90ILi2EN4cute5tupleIJNS5_1CILi1EEES8_S8_EEENS6_IJNS7_ILi64EEESA_SA_EEELi512ENS_10bfloat16_tEfNS_4arch4Sm90ELb1ELb0ELb0ELb1ELb1ELb1ELb0ELb0ELb0ELb1ELb1ELb0EEENS1_21CollectiveEpilogueFwdINS6_IJSA_NS7_ILi512EEESA_EEES9_SC_SE_Li256ELb1ELb1ELb1ELb0EEENS1_36VarlenDynamicPersistentTileSchedulerILi64ELi64ELi256ELi128ELb1ELb1ELb1ELb1ELb1ELb1EEEEEEEEEvNT_6ParamsE)
        /*0218*/ 	.word	0x000000a8


	//----- nvinfo : EIATTR_FRAME_SIZE
	.align		4
.L_120:
        /*021c*/ 	.byte	0x04, 0x11
        /*021e*/ 	.short	(.L_122 - .L_121)
	.align		4
.L_121:
        /*0220*/ 	.word	index@(_ZN7cutlass13device_kernelIN5flash11enable_sm90INS1_16FlashAttnFwdSm90INS1_25CollectiveMainloopFwdSm90ILi2EN4cute5tupleIJNS5_1CILi1EEES8_S8_EEENS6_IJNS7_ILi64EEESA_SA_EEELi512ENS_10bfloat16_tEfNS_4arch4Sm90ELb1ELb0ELb0ELb1ELb1ELb1ELb0ELb0ELb0ELb1ELb1ELb0EEENS1_21CollectiveEpilogueFwdINS6_IJSA_NS7_ILi512EEESA_EEES9_SC_SE_Li256ELb1ELb1ELb1ELb0EEENS1_36VarlenDynamicPersistentTileSchedulerILi64ELi64ELi256ELi128ELb1ELb1ELb1ELb1ELb1ELb1EEEEEEEEEvNT_6ParamsE)
        /*0224*/ 	.word	0x00000068


	//----- nvinfo : EIATTR_REGCOUNT
	.align		4
.L_122:
        /*0228*/ 	.byte	0x04, 0x2f
        /*022a*/ 	.short	(.L_124 - .L_123)
	.align		4
.L_123:
        /*022c*/ 	.word	index@(_ZN7cutlass13device_kernelIN5flash11enable_sm90INS1_16FlashAttnFwdSm90INS1_25CollectiveMainloopFwdSm90ILi2EN4cute5tupleIJNS5_1CILi1EEES8_S8_EEENS6_IJNS7_ILi64EEESA_SA_EEELi512ENS_10bfloat16_tEfNS_4arch4Sm90ELb1ELb0ELb0ELb1ELb1ELb0ELb0ELb0ELb0ELb1ELb1ELb0EEENS1_21CollectiveEpilogueFwdINS6_IJSA_NS7_ILi512EEESA_EEES9_SC_SE_Li256ELb1ELb1ELb1ELb0EEENS1_36VarlenDynamicPersistentTileSchedulerILi64ELi64ELi256ELi128ELb1ELb1ELb1ELb1ELb1ELb1EEEEEEEEEvNT_6ParamsE)
        /*0230*/ 	.word	0x000000a8


	//----- nvinfo : EIATTR_FRAME_SIZE
	.align		4
.L_124:
        /*0234*/ 	.byte	0x04, 0x11
        /*0236*/ 	.short	(.L_126 - .L_125)
	.align		4
.L_125:
        /*0238*/ 	.word	index@(_ZN7cutlass13device_kernelIN5flash11enable_sm90INS1_16FlashAttnFwdSm90INS1_25CollectiveMainloopFwdSm90ILi2EN4cute5tupleIJNS5_1CILi1EEES8_S8_EEENS6_IJNS7_ILi64EEESA_SA_EEELi512ENS_10bfloat16_tEfNS_4arch4Sm90ELb1ELb0ELb0ELb1ELb1ELb0ELb0ELb0ELb0ELb1ELb1ELb0EEENS1_21CollectiveEpilogueFwdINS6_IJSA_NS7_ILi512EEESA_EEES9_SC_SE_Li256ELb1ELb1ELb1ELb0EEENS1_36VarlenDynamicPersistentTileSchedulerILi64ELi64ELi256ELi128ELb1ELb1ELb1ELb1ELb1ELb1EEEEEEEEEvNT_6ParamsE)
        /*023c*/ 	.word	0x00000038


	//----- nvinfo : EIATTR_REGCOUNT
	.align		4
.L_126:
        /*0240*/ 	.byte	0x04, 0x2f
        /*0242*/ 	.short	(.L_128 - .L_127)
	.align		4
.L_127:
        /*0244*/ 	.word	index@(_ZN7cutlass13device_kernelIN5flash11enable_sm90INS1_16FlashAttnFwdSm90INS1_25CollectiveMainloopFwdSm90ILi2EN4cute5tupleIJNS5_1CILi1EEES8_S8_EEENS6_IJNS7_ILi64EEESA_SA_EEELi512ENS_10bfloat16_tEfNS_4arch4Sm90ELb1ELb0ELb0ELb0ELb1ELb0ELb1ELb0ELb0ELb1ELb1ELb0EEENS1_21CollectiveEpilogueFwdINS6_IJSA_NS7_ILi512EEESA_EEES9_SC_SE_Li256ELb0ELb1ELb1ELb0EEENS1_19SingleTileSchedulerILb0ELb1ELb1ELi64EEEEEEEEEvNT_6ParamsE)
        /*0248*/ 	.word	0x000000a8


	//----- nvinfo : EIATTR_FRAME_SIZE
	.align		4
.L_128:
        /*024c*/ 	.byte	0x04, 0x11
        /*024e*/ 	.short	(.L_130 - .L_129)
	.align		4
.L_129:
        /*0250*/ 	.word	index@(_ZN7cutlass13device_kernelIN5flash11enable_sm90INS1_16FlashAttnFwdSm90INS1_25CollectiveMainloopFwdSm90ILi2EN4cute5tupleIJNS5_1CILi1EEES8_S8_EEENS6_IJNS7_ILi64EEESA_SA_EEELi512ENS_10bfloat16_tEfNS_4arch4Sm90ELb1ELb0ELb0ELb0ELb1ELb0ELb1ELb0ELb0ELb1ELb1ELb0EEENS1_21CollectiveEpilogueFwdINS6_IJSA_NS7_ILi512EEESA_EEES9_SC_SE_Li256ELb0ELb1ELb1ELb0EEENS1_19SingleTileSchedulerILb0ELb1ELb1ELi64EEEEEEEEEvNT_6ParamsE)
        /*0254*/ 	.word	0x00000008


	//----- nvinfo : EIATTR_REGCOUNT
	.align		4
.L_130:
        /*0258*/ 	.byte	0x04, 0x2f
        /*025a*/ 	.short	(.L_132 - .L_131)
	.align		4
.L_131:
        /*025c*/ 	.word	index@(_ZN7cutlass13device_kernelIN5flash11enable_sm90INS1_16FlashAttnFwdSm90INS1_25CollectiveMainloopFwdSm90ILi2EN4cute5tupleIJNS5_1CILi1EEES8_S8_EEENS6_IJNS7_ILi64EEESA_SA_EEELi512ENS_10bfloat16_tEfNS_4arch4Sm90ELb1ELb0ELb0ELb0ELb1ELb0ELb0ELb0ELb0ELb1ELb1ELb0EEENS1_21CollectiveEpilogueFwdINS6_IJSA_NS7_ILi512EEESA_EEES9_SC_SE_Li256ELb0ELb1ELb1ELb0EEENS1_19SingleTileSchedulerILb0ELb1ELb1ELi64EEEEEEEEEvNT_6ParamsE)
        /*0260*/ 	.word	0x000000a8


	//----- nvinfo : EIATTR_FRAME_SIZE
	.align		4
.L_132:
        /*0264*/ 	.byte	0x04, 0x11
        /*0266*/ 	.short	(.L_134 - .L_133)
	.align		4
.L_133:
        /*0268*/ 	.word	index@(_ZN7cutlass13device_kernelIN5flash11enable_sm90INS1_16FlashAttnFwdSm90INS1_25CollectiveMainloopFwdSm90ILi2EN4cute5tupleIJNS5_1CILi1EEES8_S8_EEENS6_IJNS7_ILi64EEESA_SA_EEELi512ENS_10bfloat16_tEfNS_4arch4Sm90ELb1ELb0ELb0ELb0ELb1ELb0ELb0ELb0ELb0ELb1ELb1ELb0EEENS1_21CollectiveEpilogueFwdINS6_IJSA_NS7_ILi512EEESA_EEES9_SC_SE_Li256ELb0ELb1ELb1ELb0EEENS1_19SingleTileSchedulerILb0ELb1ELb1ELi64EEEEEEEEEvNT_6ParamsE)
        /*026c*/ 	.word	0x00000000


	//----- nvinfo : EIATTR_REGCOUNT
	.align		4
.L_134:
        /*0270*/ 	.byte	0x04, 0x2f
        /*0272*/ 	.short	(.L_136 - .L_135)
	.align		4
.L_135:
        /*0274*/ 	.word	index@(_ZN7cutlass13device_kernelIN5flash11enable_sm90INS1_16FlashAttnFwdSm90INS1_25CollectiveMainloopFwdSm90ILi2EN4cute5tupleIJNS5_1CILi1EEES8_S8_EEENS6_IJNS7_ILi64EEESA_SA_EEELi512ENS_10bfloat16_tEfNS_4arch4Sm90ELb0ELb1ELb0ELb1ELb1ELb1ELb1ELb0ELb0ELb1ELb1ELb0EEENS1_21CollectiveEpilogueFwdINS6_IJSA_NS7_ILi512EEESA_EEES9_SC_SE_Li256ELb1ELb1ELb1ELb0EEENS1_36VarlenDynamicPersistentTileSchedulerILi64ELi64ELi256ELi128ELb1ELb1ELb1ELb1ELb0ELb1EEEEEEEEEvNT_6ParamsE)
        /*0278*/ 	.word	0x000000a8


	//----- nvinfo : EIATTR_FRAME_SIZE
	.align		4
.L_136:
        /*027c*/ 	.byte	0x04, 0x11
        /*027e*/ 	.short	(.L_138 - .L_137)
	.align		4
.L_137:
        /*0280*/ 	.word	index@($_ZN7cutlass13device_kernelIN5flash11enable_sm90INS1_16FlashAttnFwdSm90INS1_25CollectiveMainloopFwdSm90ILi2EN4cute5tupleIJNS5_1CILi1EEES8_S8_EEENS6_IJNS7_ILi64EEESA_SA_EEELi512ENS_10bfloat16_tEfNS_4arch4Sm90ELb0ELb1ELb0ELb1ELb1ELb1ELb1ELb0ELb0ELb1ELb1ELb0EEENS1_21CollectiveEpilogueFwdINS6_IJSA_NS7_ILi512EEESA_EEES9_SC_SE_Li256ELb1ELb1ELb1ELb0EEENS1_36VarlenDynamicPersistentTileSchedulerILi64ELi64ELi256ELi128ELb1ELb1ELb1ELb1ELb0ELb1EEEEEEEEEvNT_6ParamsE$_ZZN5flash25CollectiveMainloopFwdSm90ILi2EN4cute5tupleIJNS1_1CILi1EEES4_S4_EEENS2_IJNS3_ILi64EEES6_S6_EEELi512EN7cutlass10bfloat16_tEfNS8_4arch4Sm90ELb0ELb1ELb0ELb1ELb1ELb1ELb1ELb0ELb0ELb1ELb1ELb0EE3mmaINS_16FlashAttnFwdSm90ISC_NS_21CollectiveEpilogueFwdINS2_IJS6_NS3_ILi512EEES6_EEES5_S9_SB_Li256ELb1ELb1ELb1ELb0EEENS_36VarlenDynamicPersistentTileSchedulerILi64ELi64ELi256ELi128ELb1ELb1ELb1ELb1ELb0ELb1EEEE13SharedStorageENS1_6TensorINS1_11ArrayEngineIfLm128EEENS1_6LayoutINS2_IJNS2_IJNS3_ILi2EEESR_NS3_ILi32EEEEEES4_S4_EEENS2_IJNS2_IJS4_SR_NS3_ILi4EEEEEENS3_ILi0EEESX_EEEEEEENS_7SoftmaxILi2ELi0EEEEEbRKNSC_6ParamsENS8_13PipelineAsyncILi2EEES17_RNS8_13PipelineStateILj2EEERT0_RT1_iRiRKNS_16SeqlenInfoQKNewKILb1ELb1EEENS2_IJiiiiEEERT_ENKUliT_T0_T1_E_clIZSD_ISM_S10_S12_EbS15_S17_S17_S1A_S1C_S1E_iS1F_S1J_S1K_S1M_EUlRS1N_iE0_NS3_ILb1EEES1U_EEDaiS1N_S1O_S1P_)
        /*0284*/ 	.word	0x00000470


	//----- nvinfo : EIATTR_FRAME_SIZE
	.align		4
.L_138:
        /*0288*/ 	.byte	0x04, 0x11
        /*028a*/ 	.short	(.L_140 - .L_139)
	.align		4
.L_139:
        /*028c*/ 	.word	index@(_ZN7cutlass13device_kernelIN5flash11enable_sm90INS1_16FlashAttnFwdSm90INS1_25CollectiveMainloopFwdSm90ILi2EN4cute5tupleIJNS5_1CILi1EEES8_S8_EEENS6_IJNS7_ILi64EEESA_SA_EEELi512ENS_10bfloat16_tEfNS_4arch4Sm90ELb0ELb1ELb0ELb1ELb1ELb1ELb1ELb0ELb0ELb1ELb1ELb0EEENS1_21CollectiveEpilogueFwdINS6_IJSA_NS7_ILi512EEESA_EEES9_SC_SE_Li256ELb1ELb1ELb1ELb0EEENS1_36VarlenDynamicPersistentTileSchedulerILi64ELi64ELi256ELi128ELb1ELb1ELb1ELb1ELb0ELb1EEEEEEEEEvNT_6ParamsE)
        /*0290*/ 	.word	0x00000470


	//----- nvinfo : EIATTR_REGCOUNT
	.align		4
.L_140:
        /*0294*/ 	.byte	0x04, 0x2f
        /*0296*/ 	.short	(.L_142 - .L_141)
	.align		4
.L_141:
        /*0298*/ 	.word	index@(_ZN7cutlass13device_kernelIN5flash11enable_sm90INS1_16FlashAttnFwdSm90INS1_25CollectiveMainloopFwdSm90ILi2EN4cute5tupleIJNS5_1CILi1EEES8_S8_EEENS6_IJNS7_ILi64EEESA_SA_EEELi512ENS_10bfloat16_tEfNS_4arch4Sm90ELb0ELb1ELb0ELb1ELb1ELb0ELb1ELb0ELb0ELb1ELb1ELb0EEENS1_21CollectiveEpilogueFwdINS6_IJSA_NS7_ILi512EEESA_EEES9_SC_SE_Li256ELb1ELb1ELb1ELb0EEENS1_36VarlenDynamicPersistentTileSchedulerILi64ELi64ELi256ELi128ELb1ELb1ELb1ELb1ELb0ELb1EEEEEEEEEvNT_6ParamsE)
        /*029c*/ 	.word	0x000000a8


	//----- nvinfo : EIATTR_FRAME_SIZE
	.align		4
.L_142:
        /*02a0*/ 	.byte	0x04, 0x11
        /*02a2*/ 	.short	(.L_144 - .L_143)
	.align		4
.L_143:
        /*02a4*/ 	.word	index@($_ZN7cutlass13device_kernelIN5flash11enable_sm90INS1_16FlashAttnFwdSm90INS1_25CollectiveMainloopFwdSm90ILi2EN4cute5tupleIJNS5_1CILi1EEES8_S8_EEENS6_IJNS7_ILi64EEESA_SA_EEELi512ENS_10bfloat16_tEfNS_4arch4Sm90ELb0ELb1ELb0ELb1ELb1ELb0ELb1ELb0ELb0ELb1ELb1ELb0EEENS1_21CollectiveEpilogueFwdINS6_IJSA_NS7_ILi512EEESA_EEES9_SC_SE_Li256ELb1ELb1ELb1ELb0EEENS1_36VarlenDynamicPersistentTileSchedulerILi64ELi64ELi256ELi128ELb1ELb1ELb1ELb1ELb0ELb1EEEEEEEEEvNT_6ParamsE$_ZZN5flash25CollectiveMainloopFwdSm90ILi2EN4cute5tupleIJNS1_1CILi1EEES4_S4_EEENS2_IJNS3_ILi64EEES6_S6_EEELi512EN7cutlass10bfloat16_tEfNS8_4arch4Sm90ELb0ELb1ELb0ELb1ELb1ELb0ELb1ELb0ELb0ELb1ELb1ELb0EE3mmaINS_16FlashAttnFwdSm90ISC_NS_21CollectiveEpilogueFwdINS2_IJS6_NS3_ILi512EEES6_EEES5_S9_SB_Li256ELb1ELb1ELb1ELb0EEENS_36VarlenDynamicPersistentTileSchedulerILi64ELi64ELi256ELi128ELb1ELb1ELb1ELb1ELb0ELb1EEEE13SharedStorageENS1_6TensorINS1_11ArrayEngineIfLm128EEENS1_6LayoutINS2_IJNS2_IJNS3_ILi2EEESR_NS3_ILi32EEEEEES4_S4_EEENS2_IJNS2_IJS4_SR_NS3_ILi4EEEEEENS3_ILi0EEESX_EEEEEEENS_7SoftmaxILi2ELi0EEEEEbRKNSC_6ParamsENS8_13PipelineAsyncILi2EEES17_RNS8_13PipelineStateILj2EEERT0_RT1_iRiRKNS_16SeqlenInfoQKNewKILb1ELb0EEENS2_IJiiiiEEERT_ENKUliT_T0_T1_E_clIZSD_ISM_S10_S12_EbS15_S17_S17_S1A_S1C_S1E_iS1F_S1J_S1K_S1M_EUlRS1N_iE1_NS3_ILb0EEENS3_ILb1EEEEEDaiS1N_S1O_S1P_)
        /*02a8*/ 	.word	0x00000460


	//----- nvinfo : EIATTR_FRAME_SIZE
	.align		4
.L_144:
        /*02ac*/ 	.byte	0x04, 0x11
        /*02ae*/ 	.short	(.L_146 - .L_145)
	.align		4
.L_145:
        /*02b0*/ 	.word	index@(_ZN7cutlass13device_kernelIN5flash11enable_sm90INS1_16FlashAttnFwdSm90INS1_25CollectiveMainloopFwdSm90ILi2EN4cute5tupleIJNS5_1CILi1EEES8_S8_EEENS6_IJNS7_ILi64EEESA_SA_EEELi512ENS_10bfloat16_tEfNS_4arch4Sm90ELb0ELb1ELb0ELb1ELb1ELb0ELb1ELb0ELb0ELb1ELb1ELb0EEENS1_21CollectiveEpilogueFwdINS6_IJSA_NS7_ILi512EEESA_EEES9_SC_SE_Li256ELb1ELb1ELb1ELb0EEENS1_36VarlenDynamicPersistentTileSchedulerILi64ELi64ELi256ELi128ELb1ELb1ELb1ELb1ELb0ELb1EEEEEEEEEvNT_6ParamsE)
        /*02b4*/ 	.word	0x00000460


	//----- nvinfo : EIATTR_REGCOUNT
	.align		4
.L_146:
        /*02b8*/ 	.byte	0x04, 0x2f
        /*02ba*/ 	.short	(.L_148 - .L_147)
	.align		4
.L_147:
        /*02bc*/ 	.word	index@(_ZN7cutlass13device_kernelIN5flash11enable_sm90INS1_16FlashAttnFwdSm90INS1_25CollectiveMainloopFwdSm90ILi2EN4cute5tupleIJNS5_1CILi1EEES8_S8_EEENS6_IJNS7_ILi64EEESA_SA_EEELi512ENS_10bfloat16_tEfNS_4arch4Sm90ELb0ELb1ELb0ELb1ELb1ELb1ELb0ELb0ELb0ELb1ELb1ELb0EEENS1_21CollectiveEpilogueFwdINS6_IJSA_NS7_ILi512EEESA_EEES9_SC_SE_Li256ELb1ELb1ELb1ELb0EEENS1_36VarlenDynamicPersistentTileSchedulerILi64ELi64ELi256ELi128ELb1ELb1ELb1ELb1ELb0ELb1EEEEEEEEEvNT_6ParamsE)
        /*02c0*/ 	.word	0x000000a8


	//----- nvinfo : EIATTR_FRAME_SIZE
	.align		4
.L_148:
        /*02c4*/ 	.byte	0x04, 0x11
        /*02c6*/ 	.short	(.L_150 - .L_149)
	.align		4
.L_149:
        /*02c8*/ 	.word	index@(_ZN7cutlass13device_kernelIN5flash11enable_sm90INS1_16FlashAttnFwdSm90INS1_25CollectiveMainloopFwdSm90ILi2EN4cute5tupleIJNS5_1CILi1EEES8_S8_EEENS6_IJNS7_ILi64EEESA_SA_EEELi512ENS_10bfloat16_tEfNS_4arch4Sm90ELb0ELb1ELb0ELb1ELb1ELb1ELb0ELb0ELb0ELb1ELb1ELb0EEENS1_21CollectiveEpilogueFwdINS6_IJSA_NS7_ILi512EEESA_EEES9_SC_SE_Li256ELb1ELb1ELb1ELb0EEENS1_36VarlenDynamicPersistentTileSchedulerILi64ELi64ELi256ELi128ELb1ELb1ELb1ELb1ELb0ELb1EEEEEEEEEvNT_6ParamsE)
        /*02cc*/ 	.word	0x00000070


	//----- nvinfo : EIATTR_REGCOUNT
	.align		4
.L_150:
        /*02d0*/ 	.byte	0x04, 0x2f
        /*02d2*/ 	.short	(.L_152 - .L_151)
	.align		4
.L_151:
        /*02d4*/ 	.word	index@(_ZN7cutlass13device_kernelIN5flash11enable_sm90INS1_16FlashAttnFwdSm90INS1_25CollectiveMainloopFwdSm90ILi2EN4cute5tupleIJNS5_1CILi1EEES8_S8_EEENS6_IJNS7_ILi64EEESA_SA_EEELi512ENS_10bfloat16_tEfNS_4arch4Sm90ELb0ELb1ELb0ELb1ELb1ELb0ELb0ELb0ELb0ELb1ELb1ELb0EEENS1_21CollectiveEpilogueFwdINS6_IJSA_NS7_ILi512EEESA_EEES9_SC_SE_Li256ELb1ELb1ELb1ELb0EEENS1_36VarlenDynamicPersistentTileSchedulerILi64ELi64ELi256ELi128ELb1ELb1ELb1ELb1ELb0ELb1EEEEEEEEEvNT_6ParamsE)
        /*02d8*/ 	.word	0x000000a8


	//----- nvinfo : EIATTR_FRAME_SIZE
	.align		4
.L_152:
        /*02dc*/ 	.byte	0x04, 0x11
        /*02de*/ 	.short	(.L_154 - .L_153)
	.align		4
.L_153:
        /*02e0*/ 	.word	index@(_ZN7cutlass13device_kernelIN5flash11enable_sm90INS1_16FlashAttnFwdSm90INS1_25CollectiveMainloopFwdSm90ILi2EN4cute5tupleIJNS5_1CILi1EEES8_S8_EEENS6_IJNS7_ILi64EEESA_SA_EEELi512ENS_10bfloat16_tEfNS_4arch4Sm90ELb0ELb1ELb0ELb1ELb1ELb0ELb0ELb0ELb0ELb1ELb1ELb0EEENS1_21CollectiveEpilogueFwdINS6_IJSA_NS7_ILi512EEESA_EEES9_SC_SE_Li256ELb1ELb1ELb1ELb0EEENS1_36VarlenDynamicPersistentTileSchedulerILi64ELi64ELi256ELi128ELb1ELb1ELb1ELb1ELb0ELb1EEEEEEEEEvNT_6ParamsE)
        /*02e4*/ 	.word	0x00000028


	//----- nvinfo : EIATTR_REGCOUNT
	.align		4
.L_154:
        /*02e8*/ 	.byte	0x04, 0x2f
        /*02ea*/ 	.short	(.L_156 - .L_155)
	.align		4
.L_155:
        /*02ec*/ 	.word	index@(_ZN7cutlass13device_kernelIN5flash11enable_sm90INS1_16FlashAttnFwdSm90INS1_25CollectiveMainloopFwdSm90ILi2EN4cute5tupleIJNS5_1CILi1EEES8_S8_EEENS6_IJNS7_ILi64EEESA_SA_EEELi512ENS_10bfloat16_tEfNS_4arch4Sm90ELb0ELb1ELb0ELb0ELb1ELb0ELb1ELb0ELb0ELb1ELb1ELb0EEENS1_21CollectiveEpilogueFwdINS6_IJSA_NS7_ILi512EEESA_EEES9_SC_SE_Li256ELb0ELb1ELb1ELb0EEENS1_19SingleTileSchedulerILb0ELb1ELb1ELi64EEEEEEEEEvNT_6ParamsE)
        /*02f0*/ 	.word	0x000000a8


	//----- nvinfo : EIATTR_FRAME_SIZE
	.align		4
.L_156:
        /*02f4*/ 	.byte	0x04, 0x11
        /*02f6*/ 	.short	(.L_158 - .L_157)
	.align		4
.L_157:
        /*02f8*/ 	.word	index@($_ZN7cutlass13device_kernelIN5flash11enable_sm90INS1_16FlashAttnFwdSm90INS1_25CollectiveMainloopFwdSm90ILi2EN4cute5tupleIJNS5_1CILi1EEES8_S8_EEENS6_IJNS7_ILi64EEESA_SA_EEELi512ENS_10bfloat16_tEfNS_4arch4Sm90ELb0ELb1ELb0ELb0ELb1ELb0ELb1ELb0ELb0ELb1ELb1ELb0EEENS1_21CollectiveEpilogueFwdINS6_IJSA_NS7_ILi512EEESA_EEES9_SC_SE_Li256ELb0ELb1ELb1ELb0EEENS1_19SingleTileSchedulerILb0ELb1ELb1ELi64EEEEEEEEEvNT_6ParamsE$_ZZN5flash25CollectiveMainloopFwdSm90ILi2EN4cute5tupleIJNS1_1CILi1EEES4_S4_EEENS2_IJNS3_ILi64EEES6_S6_EEELi512EN7cutlass10bfloat16_tEfNS8_4arch4Sm90ELb0ELb1ELb0ELb0ELb1ELb0ELb1ELb0ELb0ELb1ELb1ELb0EE3mmaINS_16FlashAttnFwdSm90ISC_NS_21CollectiveEpilogueFwdINS2_IJS6_NS3_ILi512EEES6_EEES5_S9_SB_Li256ELb0ELb1ELb1ELb0EEENS_19SingleTileSchedulerILb0ELb1ELb1ELi64EEEE13SharedStorageENS1_6TensorINS1_11ArrayEngineIfLm128EEENS1_6LayoutINS2_IJNS2_IJNS3_ILi2EEESR_NS3_ILi32EEEEEES4_S4_EEENS2_IJNS2_IJS4_SR_NS3_ILi4EEEEEENS3_ILi0EEESX_EEEEEEENS_7SoftmaxILi2ELi0EEEEEbRKNSC_6ParamsENS8_13PipelineAsyncILi2EEES17_RNS8_13PipelineStateILj2EEERT0_RT1_iRiRKNS_16SeqlenInfoQKNewKILb0ELb0EEENS2_IJiiiiEEERT_ENKUliT_T0_T1_E_clIZSD_ISM_S10_S12_EbS15_S17_S17_S1A_S1C_S1E_iS1F_S1J_S1K_S1M_EUlRS1N_iE1_NS3_ILb0EEENS3_ILb1EEEEEDaiS1N_S1O_S1P_)
        /*02fc*/ 	.word	0x00000410


	//----- nvinfo : EIATTR_FRAME_SIZE
	.align		4
.L_158:
        /*0300*/ 	.byte	0x04, 0x11
        /*0302*/ 	.short	(.L_160 - .L_159)
	.align		4
.L_159:
        /*0304*/ 	.word	index@(_ZN7cutlass13device_kernelIN5flash11enable_sm90INS1_16FlashAttnFwdSm90INS1_25CollectiveMainloopFwdSm90ILi2EN4cute5tupleIJNS5_1CILi1EEES8_S8_EEENS6_IJNS7_ILi64EEESA_SA_EEELi512ENS_10bfloat16_tEfNS_4arch4Sm90ELb0ELb1ELb0ELb0ELb1ELb0ELb1ELb0ELb0ELb1ELb1ELb0EEENS1_21CollectiveEpilogueFwdINS6_IJSA_NS7_ILi512EEESA_EEES9_SC_SE_Li256ELb0ELb1ELb1ELb0EEENS1_19SingleTileSchedulerILb0ELb1ELb1ELi64EEEEEEEEEvNT_6ParamsE)
        /*0308*/ 	.word	0x00000410


	//----- nvinfo : EIATTR_REGCOUNT
	.align		4
.L_160:
        /*030c*/ 	.byte	0x04, 0x2f
        /*030e*/ 	.short	(.L_162 - .L_161)
	.align		4
.L_161:
        /*0310*/ 	.word	index@(_ZN7cutlass13device_kernelIN5flash11enable_sm90INS1_16FlashAttnFwdSm90INS1_25CollectiveMainloopFwdSm90ILi2EN4cute5tupleIJNS5_1CILi1EEES8_S8_EEENS6_IJNS7_ILi64EEESA_SA_EEELi512ENS_10bfloat16_tEfNS_4arch4Sm90ELb0ELb1ELb0ELb0ELb1ELb0ELb0ELb0ELb0ELb1ELb1ELb0EEENS1_21CollectiveEpilogueFwdINS6_IJSA_NS7_ILi512EEESA_EEES9_SC_SE_Li256ELb0ELb1ELb1ELb0EEENS1_19SingleTileSchedulerILb0ELb1ELb1ELi64EEEEEEEEEvNT_6ParamsE)
        /*0314*/ 	.word	0x000000a8


	//----- nvinfo : EIATTR_FRAME_SIZE
	.align		4
.L_162:
        /*0318*/ 	.byte	0x04, 0x11
        /*031a*/ 	.short	(.L_164 - .L_163)
	.align		4
.L_163:
        /*031c*/ 	.word	index@(_ZN7cutlass13device_kernelIN5flash11enable_sm90INS1_16FlashAttnFwdSm90INS1_25CollectiveMainloopFwdSm90ILi2EN4cute5tupleIJNS5_1CILi1EEES8_S8_EEENS6_IJNS7_ILi64EEESA_SA_EEELi512ENS_10bfloat16_tEfNS_4arch4Sm90ELb0ELb1ELb0ELb0ELb1ELb0ELb0ELb0ELb0ELb1ELb1ELb0EEENS1_21CollectiveEpilogueFwdINS6_IJSA_NS7_ILi512EEESA_EEES9_SC_SE_Li256ELb0ELb1ELb1ELb0EEENS1_19SingleTileSchedulerILb0ELb1ELb1ELi64EEEEEEEEEvNT_6ParamsE)
        /*0320*/ 	.word	0x00000000


	//----- nvinfo : EIATTR_REGCOUNT
	.align		4
.L_164:
        /*0324*/ 	.byte	0x04, 0x2f
        /*0326*/ 	.short	(.L_166 - .L_165)
	.align		4
.L_165:
        /*0328*/ 	.word	index@(_ZN7cutlass13device_kernelIN5flash11enable_sm90INS1_16FlashAttnFwdSm90INS1_25CollectiveMainloopFwdSm90ILi2EN4cute5tupleIJNS5_1CILi1EEES8_S8_EEENS6_IJNS7_ILi64EEESA_SA_EEELi512ENS_10bfloat16_tEfNS_4arch4Sm90ELb0ELb0ELb0ELb1ELb1ELb1ELb1ELb0ELb0ELb1ELb1ELb0EEENS1_21CollectiveEpilogueFwdINS6_IJSA_NS7_ILi512EEESA_EEES9_SC_SE_Li256ELb1ELb1ELb1ELb0EEENS1_36VarlenDynamicPersistentTileSchedulerILi64ELi64ELi256ELi128ELb1ELb1ELb1ELb0ELb1ELb1EEEEEEEEEvNT_6ParamsE)
        /*032c*/ 	.word	0x000000a8


	//----- nvinfo : EIATTR_FRAME_SIZE
	.align		4
.L_166:
        /*0330*/ 	.byte	0x04, 0x11
        /*0332*/ 	.short	(.L_168 - .L_167)
	.align		4
.L_167:
        /*0334*/ 	.word	index@(_ZN7cutlass13device_kernelIN5flash11enable_sm90INS1_16FlashAttnFwdSm90INS1_25CollectiveMainloopFwdSm90ILi2EN4cute5tupleIJNS5_1CILi1EEES8_S8_EEENS6_IJNS7_ILi64EEESA_SA_EEELi512ENS_10bfloat16_tEfNS_4arch4Sm90ELb0ELb0ELb0ELb1ELb1ELb1ELb1ELb0ELb0ELb1ELb1ELb0EEENS1_21CollectiveEpilogueFwdINS6_IJSA_NS7_ILi512EEESA_EEES9_SC_SE_Li256ELb1ELb1ELb1ELb0EEENS1_36VarlenDynamicPersistentTileSchedulerILi64ELi64ELi256ELi128ELb1ELb1ELb1ELb0ELb1ELb1EEEEEEEEEvNT_6ParamsE)
        /*0338*/ 	.word	0x00000070


	//----- nvinfo : EIATTR_REGCOUNT
	.align		4
.L_168:
        /*033c*/ 	.byte	0x04, 0x2f
        /*033e*/ 	.short	(.L_170 - .L_169)
	.align		4
.L_169:
        /*0340*/ 	.word	index@(_ZN7cutlass13device_kernelIN5flash11enable_sm90INS1_16FlashAttnFwdSm90INS1_25CollectiveMainloopFwdSm90ILi2EN4cute5tupleIJNS5_1CILi1EEES8_S8_EEENS6_IJNS7_ILi64EEESA_SA_EEELi512ENS_10bfloat16_tEfNS_4arch4Sm90ELb0ELb0ELb0ELb1ELb1ELb0ELb1ELb0ELb0ELb1ELb1ELb0EEENS1_21CollectiveEpilogueFwdINS6_IJSA_NS7_ILi512EEESA_EEES9_SC_SE_Li256ELb1ELb1ELb1ELb0EEENS1_36VarlenDynamicPersistentTileSchedulerILi64ELi64ELi256ELi128ELb1ELb1ELb1ELb0ELb1ELb1EEEEEEEEEvNT_6ParamsE)
        /*0344*/ 	.word	0x000000a8


	//----- nvinfo : EIATTR_FRAME_SIZE
	.align		4
.L_170:
        /*0348*/ 	.byte	0x04, 0x11
        /*034a*/ 	.short	(.L_172 - .L_171)
	.align		4
.L_171:
        /*034c*/ 	.word	index@(_ZN7cutlass13device_kernelIN5flash11enable_sm90INS1_16FlashAttnFwdSm90INS1_25CollectiveMainloopFwdSm90ILi2EN4cute5tupleIJNS5_1CILi1EEES8_S8_EEENS6_IJNS7_ILi64EEESA_SA_EEELi512ENS_10bfloat16_tEfNS_4arch4Sm90ELb0ELb0ELb0ELb1ELb1ELb0ELb1ELb0ELb0ELb1ELb1ELb0EEENS1_21CollectiveEpilogueFwdINS6_IJSA_NS7_ILi512EEESA_EEES9_SC_SE_Li256ELb1ELb1ELb1ELb0EEENS1_36VarlenDynamicPersistentTileSchedulerILi64ELi64ELi256ELi128ELb1ELb1ELb1ELb0ELb1ELb1EEEEEEEEEvNT_6ParamsE)
        /*0350*/ 	.word	0x00000038


	//----- nvinfo : EIATTR_REGCOUNT
	.align		4
.L_172:
        /*0354*/ 	.byte	0x04, 0x2f
        /*0356*/ 	.short	(.L_174 - .L_173)
	.align		4
.L_173:
        /*0358*/ 	.word	index@(_ZN7cutlass13device_kernelIN5flash11enable_sm90INS1_16FlashAttnFwdSm90INS1_25CollectiveMainloopFwdSm90ILi2EN4cute5tupleIJNS5_1CILi1EEES8_S8_EEENS6_IJNS7_ILi64EEESA_SA_EEELi512ENS_10bfloat16_tEfNS_4arch4Sm90ELb0ELb0ELb0ELb1ELb1ELb1ELb0ELb0ELb0ELb1ELb1ELb0EEENS1_21CollectiveEpilogueFwdINS6_IJSA_NS7_ILi512EEESA_EEES9_SC_SE_Li256ELb1ELb1ELb1ELb0EEENS1_36VarlenDynamicPersistentTileSchedulerILi64ELi64ELi256ELi128ELb1ELb1ELb1ELb0ELb1ELb1EEEEEEEEEvNT_6ParamsE)
        /*035c*/ 	.word	0x000000a8


	//----- nvinfo : EIATTR_FRAME_SIZE
	.align		4
.L_174:
        /*0360*/ 	.byte	0x04, 0x11
        /*0362*/ 	.short	(.L_176 - .L_175)
	.align		4
.L_175:
        /*0364*/ 	.word	index@(_ZN7cutlass13device_kernelIN5flash11enable_sm90INS1_16FlashAttnFwdSm90INS1_25CollectiveMainloopFwdSm90ILi2EN4cute5tupleIJNS5_1CILi1EEES8_S8_EEENS6_IJNS7_ILi64EEESA_SA_EEELi512ENS_10bfloat16_tEfNS_4arch4Sm90ELb0ELb0ELb0ELb1ELb1ELb1ELb0ELb0ELb0ELb1ELb1ELb0EEENS1_21CollectiveEpilogueFwdINS6_IJSA_NS7_ILi512EEESA_EEES9_SC_SE_Li256ELb1ELb1ELb1ELb0EEENS1_36VarlenDynamicPersistentTileSchedulerILi64ELi64ELi256ELi128ELb1ELb1ELb1ELb0ELb1ELb1EEEEEEEEEvNT_6ParamsE)
        /*0368*/ 	.word	0x00000060


	//----- nvinfo : EIATTR_REGCOUNT
	.align		4
.L_176:
        /*036c*/ 	.byte	0x04, 0x2f
        /*036e*/ 	.short	(.L_178 - .L_177)
	.align		4
.L_177:
        /*0370*/ 	.word	index@(_ZN7cutlass13device_kernelIN5flash11enable_sm90INS1_16FlashAttnFwdSm90INS1_25CollectiveMainloopFwdSm90ILi2EN4cute5tupleIJNS5_1CILi1EEES8_S8_EEENS6_IJNS7_ILi64EEESA_SA_EEELi512ENS_10bfloat16_tEfNS_4arch4Sm90ELb0ELb0ELb0ELb1ELb1ELb0ELb0ELb0ELb0ELb1ELb1ELb0EEENS1_21CollectiveEpilogueFwdINS6_IJSA_NS7_ILi512EEESA_EEES9_SC_SE_Li256ELb1ELb1ELb1ELb0EEENS1_36VarlenDynamicPersistentTileSchedulerILi64ELi64ELi256ELi128ELb1ELb1ELb1ELb0ELb1ELb1EEEEEEEEEvNT_6ParamsE)
        /*0374*/ 	.word	0x000000a8


	//----- nvinfo : EIATTR_FRAME_SIZE
	.align		4
.L_178:
        /*0378*/ 	.byte	0x04, 0x11
        /*037a*/ 	.short	(.L_180 - .L_179)
	.align		4
.L_179:
        /*037c*/ 	.word	index@(_ZN7cutlass13device_kernelIN5flash11enable_sm90INS1_16FlashAttnFwdSm90INS1_25CollectiveMainloopFwdSm90ILi2EN4cute5tupleIJNS5_1CILi1EEES8_S8_EEENS6_IJNS7_ILi64EEESA_SA_EEELi512ENS_10bfloat16_tEfNS_4arch4Sm90ELb0ELb0ELb0ELb1ELb1ELb0ELb0ELb0ELb0ELb1ELb1ELb0EEENS1_21CollectiveEpilogueFwdINS6_IJSA_NS7_ILi512EEESA_EEES9_SC_SE_Li256ELb1ELb1ELb1ELb0EEENS1_36VarlenDynamicPersistentTileSchedulerILi64ELi64ELi256ELi128ELb1ELb1ELb1ELb0ELb1ELb1EEEEEEEEEvNT_6ParamsE)
        /*0380*/ 	.word	0x00000040


	//----- nvinfo : EIATTR_REGCOUNT
	.align		4
.L_180:
        /*0384*/ 	.byte	0x04, 0x2f
        /*0386*/ 	.short	(.L_182 - .L_181)
	.align		4
.L_181:
        /*0388*/ 	.word	index@(_ZN7cutlass13device_kernelIN5flash11enable_sm90INS1_16FlashAttnFwdSm90INS1_25CollectiveMainloopFwdSm90ILi2EN4cute5tupleIJNS5_1CILi1EEES8_S8_EEENS6_IJNS7_ILi64EEESA_SA_EEELi512ENS_10bfloat16_tEfNS_4arch4Sm90ELb0ELb0ELb0ELb0ELb1ELb0ELb1ELb0ELb0ELb1ELb1ELb0EEENS1_21CollectiveEpilogueFwdINS6_IJSA_NS7_ILi512EEESA_EEES9_SC_SE_Li256ELb0ELb1ELb1ELb0EEENS1_19SingleTileSchedulerILb0ELb1ELb1ELi64EEEEEEEEEvNT_6ParamsE)
        /*038c*/ 	.word	0x000000a8


	//----- nvinfo : EIATTR_FRAME_SIZE
	.align		4
.L_182:
        /*0390*/ 	.byte	0x04, 0x11
        /*0392*/ 	.short	(.L_184 - .L_183)
	.align		4
.L_183:
        /*0394*/ 	.word	index@(_ZN7cutlass13device_kernelIN5flash11enable_sm90INS1_16FlashAttnFwdSm90INS1_25CollectiveMainloopFwdSm90ILi2EN4cute5tupleIJNS5_1CILi1EEES8_S8_EEENS6_IJNS7_ILi64EEESA_SA_EEELi512ENS_10bfloat16_tEfNS_4arch4Sm90ELb0ELb0ELb0ELb0ELb1ELb0ELb1ELb0ELb0ELb1ELb1ELb0EEENS1_21CollectiveEpilogueFwdINS6_IJSA_NS7_ILi512EEESA_EEES9_SC_SE_Li256ELb0ELb1ELb1ELb0EEENS1_19SingleTileSchedulerILb0ELb1ELb1ELi64EEEEEEEEEvNT_6ParamsE)
        /*0398*/ 	.word	0x00000008


	//----- nvinfo : EIATTR_REGCOUNT
	.align		4
.L_184:
        /*039c*/ 	.byte	0x04, 0x2f
        /*039e*/ 	.short	(.L_186 - .L_185)
	.align		4
.L_185:
        /*03a0*/ 	.word	index@(_ZN7cutlass13device_kernelIN5flash11enable_sm90INS1_16FlashAttnFwdSm90INS1_25CollectiveMainloopFwdSm90ILi2EN4cute5tupleIJNS5_1CILi1EEES8_S8_EEENS6_IJNS7_ILi64EEESA_SA_EEELi512ENS_10bfloat16_tEfNS_4arch4Sm90ELb0ELb0ELb0ELb0ELb1ELb0ELb0ELb0ELb0ELb1ELb1ELb0EEENS1_21CollectiveEpilogueFwdINS6_IJSA_NS7_ILi512EEESA_EEES9_SC_SE_Li256ELb0ELb1ELb1ELb0EEENS1_19SingleTileSchedulerILb0ELb1ELb1ELi64EEEEEEEEEvNT_6ParamsE)
        /*03a4*/ 	.word	0x000000a8


	//----- nvinfo : EIATTR_FRAME_SIZE
	.align		4
.L_186:
        /*03a8*/ 	.byte	0x04, 0x11
        /*03aa*/ 	.short	(.L_188 - .L_187)
	.align		4
.L_187:
        /*03ac*/ 	.word	index@(_ZN7cutlass13device_kernelIN5flash11enable_sm90INS1_16FlashAttnFwdSm90INS1_25CollectiveMainloopFwdSm90ILi2EN4cute5tupleIJNS5_1CILi1EEES8_S8_EEENS6_IJNS7_ILi64EEESA_SA_EEELi512ENS_10bfloat16_tEfNS_4arch4Sm90ELb0ELb0ELb0ELb0ELb1ELb0ELb0ELb0ELb0ELb1ELb1ELb0EEENS1_21CollectiveEpilogueFwdINS6_IJSA_NS7_ILi512EEESA_EEES9_SC_SE_Li256ELb0ELb1ELb1ELb0EEENS1_19SingleTileSchedulerILb0ELb1ELb1ELi64EEEEEEEEEvNT_6ParamsE)
        /*03b0*/ 	.word	0x00000000


	//----- nvinfo : EIATTR_REGCOUNT
	.align		4
.L_188:
        /*03b4*/ 	.byte	0x04, 0x2f
        /*03b6*/ 	.short	(.L_190 - .L_189)
	.align		4
.L_189:
        /*03b8*/ 	.word	index@(_ZN7cutlass13device_kernelIN5flash11enable_sm90INS1_16FlashAttnFwdSm90INS1_25CollectiveMainloopFwdSm90ILi2EN4cute5tupleIJNS5_1CILi1EEES8_S8_EEENS6_IJNS7_ILi128EEENS7_ILi96EEENS7_ILi192EEEEEELi128ENS_10bfloat16_tEfNS_4arch4Sm90ELb1ELb0ELb0ELb1ELb1ELb1ELb0ELb1ELb1ELb1ELb1ELb0EEENS1_21CollectiveEpilogueFwdINS6_IJSA_SA_SB_EEES9_SE_SG_Li256ELb1ELb1ELb1ELb0EEENS1_36VarlenDynamicPersistentTileSchedulerILi128ELi96ELi256ELi128ELb1ELb1ELb1ELb1ELb1ELb1EEEEEEEEEvNT_6ParamsE)
        /*03bc*/ 	.word	0x000000a8


	//----- nvinfo : EIATTR_FRAME_SIZE
	.align		4
.L_190:
        /*03c0*/ 	.byte	0x04, 0x11
        /*03c2*/ 	.short	(.L_192 - .L_191)
	.align		4
.L_191:
        /*03c4*/ 	.word	index@(_ZN7cutlass13device_kernelIN5flash11enable_sm90INS1_16FlashAttnFwdSm90INS1_25CollectiveMainloopFwdSm90ILi2EN4cute5tupleIJNS5_1CILi1EEES8_S8_EEENS6_IJNS7_ILi128EEENS7_ILi96EEENS7_ILi192EEEEEELi128ENS_10bfloat16_tEfNS_4arch4Sm90ELb1ELb0ELb0ELb1ELb1ELb1ELb0ELb1ELb1ELb1ELb1ELb0EEENS1_21CollectiveEpilogueFwdINS6_IJSA_SA_SB_EEES9_SE_SG_Li256ELb1ELb1ELb1ELb0EEENS1_36VarlenDynamicPersistentTileSchedulerILi128ELi96ELi256ELi128ELb1ELb1ELb1ELb1ELb1ELb1EEEEEEEEEvNT_6ParamsE)
        /*03c8*/ 	.word	0x00000070


	//----- nvinfo : EIATTR_REGCOUNT
	.align		4
.L_192:
        /*03cc*/ 	.byte	0x04, 0x2f
        /*03ce*/ 	.short	(.L_194 - .L_193)
	.align		4
.L_193:
        /*03d0*/ 	.word	index@(_ZN7cutlass13device_kernelIN5flash11enable_sm90INS1_16FlashAttnFwdSm90INS1_25CollectiveMainloopFwdSm90ILi2EN4cute5tupleIJNS5_1CILi1EEES8_S8_EEENS6_IJNS7_ILi128EEENS7_ILi96EEENS7_ILi192EEEEEELi128ENS_10bfloat16_tEfNS_4arch4Sm90ELb1ELb0ELb0ELb1ELb1ELb0ELb0ELb1ELb1ELb1ELb1ELb0EEENS1_21CollectiveEpilogueFwdINS6_IJSA_SA_SB_EEES9_SE_SG_Li256ELb1ELb1ELb1ELb0EEENS1_36VarlenDynamicPersistentTileSchedulerILi128ELi96ELi256ELi128ELb1ELb1ELb1ELb1ELb1ELb1EEEEEEEEEvNT_6ParamsE)
        /*03d4*/ 	.word	0x000000a8


	//----- nvinfo : EIATTR_FRAME_SIZE
	.align		4
.L_194:
        /*03d8*/ 	.byte	0x04, 0x11
        /*03da*/ 	.short	(.L_196 - .L_195)
	.align		4
.L_195:
        /*03dc*/ 	.word	index@(_ZN7cutlass13device_kernelIN5flash11enable_sm90INS1_16FlashAttnFwdSm90INS1_25CollectiveMainloopFwdSm90ILi2EN4cute5tupleIJNS5_1CILi1EEES8_S8_EEENS6_IJNS7_ILi128EEENS7_ILi96EEENS7_ILi192EEEEEELi128ENS_10bfloat16_tEfNS_4arch4Sm90ELb1ELb0ELb0ELb1ELb1ELb0ELb0ELb1ELb1ELb1ELb1ELb0EEENS1_21CollectiveEpilogueFwdINS6_IJSA_SA_SB_EEES9_SE_SG_Li256ELb1ELb1ELb1ELb0EEENS1_36VarlenDynamicPersistentTileSchedulerILi128ELi96ELi256ELi128ELb1ELb1ELb1ELb1ELb1ELb1EEEEEEEEEvNT_6ParamsE)
        /*03e0*/ 	.word	0x00000020


	//----- nvinfo : EIATTR_REGCOUNT
	.align		4
.L_196:
        /*03e4*/ 	.byte	0x04, 0x2f
        /*03e6*/ 	.short	(.L_198 - .L_197)
	.align		4
.L_197:
        /*03e8*/ 	.word	index@(_ZN7cutlass13device_kernelIN5flash11enable_sm90INS1_16FlashAttnFwdSm90INS1_25CollectiveMainloopFwdSm90ILi2EN4cute5tupleIJNS5_1CILi1EEES8_S8_EEENS6_IJNS7_ILi128EEENS7_ILi96EEENS7_ILi192EEEEEELi128ENS_10bfloat16_tEfNS_4arch4Sm90ELb1ELb0ELb0ELb0ELb1ELb0ELb0ELb1ELb1ELb1ELb1ELb0EEENS1_21CollectiveEpilogueFwdINS6_IJSA_SA_SB_EEES9_SE_SG_Li256ELb0ELb1ELb1ELb0EEENS1_19SingleTileSchedulerILb0ELb1ELb1ELi128EEEEEEEEEvNT_6ParamsE)
        /*03ec*/ 	.word	0x000000a8


	//----- nvinfo : EIATTR_FRAME_SIZE
	.align		4
.L_198:
        /*03f0*/ 	.byte	0x04, 0x11
        /*03f2*/ 	.short	(.L_200 - .L_199)
	.align		4
.L_199:
        /*03f4*/ 	.word	index@(_ZN7cutlass13device_kernelIN5flash11enable_sm90INS1_16FlashAttnFwdSm90INS1_25CollectiveMainloopFwdSm90ILi2EN4cute5tupleIJNS5_1CILi1EEES8_S8_EEENS6_IJNS7_ILi128EEENS7_ILi96EEENS7_ILi192EEEEEELi128ENS_10bfloat16_tEfNS_4arch4Sm90ELb1ELb0ELb0ELb0ELb1ELb0ELb0ELb1ELb1ELb1ELb1ELb0EEENS1_21CollectiveEpilogueFwdINS6_IJSA_SA_SB_EEES9_SE_SG_Li256ELb0ELb1ELb1ELb0EEENS1_19SingleTileSchedulerILb0ELb1ELb1ELi128EEEEEEEEEvNT_6ParamsE)
        /*03f8*/ 	.word	0x00000000


	//----- nvinfo : EIATTR_REGCOUNT
	.align		4
.L_200:
        /*03fc*/ 	.byte	0x04, 0x2f
        /*03fe*/ 	.short	(.L_202 - .L_201)
	.align		4
.L_201:
        /*0400*/ 	.word	index@(_ZN7cutlass13device_kernelIN5flash11enable_sm90INS1_16FlashAttnFwdSm90INS1_25CollectiveMainloopFwdSm90ILi2EN4cute5tupleIJNS5_1CILi1EEES8_S8_EEENS6_IJNS7_ILi128EEENS7_ILi96EEENS7_ILi192EEEEEELi128ENS_10bfloat16_tEfNS_4arch4Sm90ELb0ELb1ELb0ELb1ELb1ELb1ELb0ELb1ELb1ELb1ELb1ELb0EEENS1_21CollectiveEpilogueFwdINS6_IJSA_SA_SB_EEES9_SE_SG_Li256ELb1ELb1ELb1ELb0EEENS1_36VarlenDynamicPersistentTileSchedulerILi128ELi96ELi256ELi128ELb1ELb1ELb1ELb1ELb0ELb1EEEEEEEEEvNT_6ParamsE)
        /*0404*/ 	.word	0x000000a8


	//----- nvinfo : EIATTR_FRAME_SIZE
	.align		4
.L_202:
        /*0408*/ 	.byte	0x04, 0x11
        /*040a*/ 	.short	(.L_204 - .L_203)
	.align		4
.L_203:
        /*040c*/ 	.word	index@(_ZN7cutlass13device_kernelIN5flash11enable_sm90INS1_16FlashAttnFwdSm90INS1_25CollectiveMainloopFwdSm90ILi2EN4cute5tupleIJNS5_1CILi1EEES8_S8_EEENS6_IJNS7_ILi128EEENS7_ILi96EEENS7_ILi192EEEEEELi128ENS_10bfloat16_tEfNS_4arch4Sm90ELb0ELb1ELb0ELb1ELb1ELb1ELb0ELb1ELb1ELb1ELb1ELb0EEENS1_21CollectiveEpilogueFwdINS6_IJSA_SA_SB_EEES9_SE_SG_Li256ELb1ELb1ELb1ELb0EEENS1_36VarlenDynamicPersistentTileSchedulerILi128ELi96ELi256ELi128ELb1ELb1ELb1ELb1ELb0ELb1EEEEEEEEEvNT_6ParamsE)
        /*0410*/ 	.word	0x00000060


	//----- nvinfo : EIATTR_REGCOUNT
	.align		4
.L_204:
        /*0414*/ 	.byte	0x04, 0x2f
        /*0416*/ 	.short	(.L_206 - .L_205)
	.align		4
.L_205:
        /*0418*/ 	.word	index@(_ZN7cutlass13device_kernelIN5flash11enable_sm90INS1_16FlashAttnFwdSm90INS1_25CollectiveMainloopFwdSm90ILi2EN4cute5tupleIJNS5_1CILi1EEES8_S8_EEENS6_IJNS7_ILi128EEENS7_ILi96EEENS7_ILi192EEEEEELi128ENS_10bfloat16_tEfNS_4arch4Sm90ELb0ELb1ELb0ELb1ELb1ELb0ELb0ELb1ELb1ELb1ELb1ELb0EEENS1_21CollectiveEpilogueFwdINS6_IJSA_SA_SB_EEES9_SE_SG_Li256ELb1ELb1ELb1ELb0EEENS1_36VarlenDynamicPersistentTileSchedulerILi128ELi96ELi256ELi128ELb1ELb1ELb1ELb1ELb0ELb1EEEEEEEEEvNT_6ParamsE)
        /*041c*/ 	.word	0x000000a8


	//----- nvinfo : EIATTR_FRAME_SIZE
	.align		4
.L_206:
        /*0420*/ 	.byte	0x04, 0x11
        /*0422*/ 	.short	(.L_208 - .L_207)
	.align		4
.L_207:
        /*0424*/ 	.word	index@(_ZN7cutlass13device_kernelIN5flash11enable_sm90INS1_16FlashAttnFwdSm90INS1_25CollectiveMainloopFwdSm90ILi2EN4cute5tupleIJNS5_1CILi1EEES8_S8_EEENS6_IJNS7_ILi128EEENS7_ILi96EEENS7_ILi192EEEEEELi128ENS_10bfloat16_tEfNS_4arch4Sm90ELb0ELb1ELb0ELb1ELb1ELb0ELb0ELb1ELb1ELb1ELb1ELb0EEENS1_21CollectiveEpilogueFwdINS6_IJSA_SA_SB_EEES9_SE_SG_Li256ELb1ELb1ELb1ELb0EEENS1_36VarlenDynamicPersistentTileSchedulerILi128ELi96ELi256ELi128ELb1ELb1ELb1ELb1ELb0ELb1EEEEEEEEEvNT_6ParamsE)
        /*0428*/ 	.word	0x00000018


	//----- nvinfo : EIATTR_REGCOUNT
	.align		4
.L_208:
        /*042c*/ 	.byte	0x04, 0x2f
        /*042e*/ 	.short	(.L_210 - .L_209)
	.align		4
.L_209:
        /*0430*/ 	.word	index@(_ZN7cutlass13device_kernelIN5flash11enable_sm90INS1_16FlashAttnFwdSm90INS1_25CollectiveMainloopFwdSm90ILi2EN4cute5tupleIJNS5_1CILi1EEES8_S8_EEENS6_IJNS7_ILi128EEENS7_ILi96EEENS7_ILi192EEEEEELi128ENS_10bfloat16_tEfNS_4arch4Sm90ELb0ELb1ELb0ELb0ELb1ELb0ELb0ELb1ELb1ELb1ELb1ELb0EEENS1_21CollectiveEpilogueFwdINS6_IJSA_SA_SB_EEES9_SE_SG_Li256ELb0ELb1ELb1ELb0EEENS1_19SingleTileSchedulerILb0ELb1ELb1ELi128EEEEEEEEEvNT_6ParamsE)
        /*0434*/ 	.word	0x000000a8


	//----- nvinfo : EIATTR_FRAME_SIZE
	.align		4
.L_210:
        /*0438*/ 	.byte	0x04, 0x11
        /*043a*/ 	.short	(.L_212 - .L_211)
	.align		4
.L_211:
        /*043c*/ 	.word	index@(_ZN7cutlass13device_kernelIN5flash11enable_sm90INS1_16FlashAttnFwdSm90INS1_25CollectiveMainloopFwdSm90ILi2EN4cute5tupleIJNS5_1CILi1EEES8_S8_EEENS6_IJNS7_ILi128EEENS7_ILi96EEENS7_ILi192EEEEEELi128ENS_10bfloat16_tEfNS_4arch4Sm90ELb0ELb1ELb0ELb0ELb1ELb0ELb0ELb1ELb1ELb1ELb1ELb0EEENS1_21CollectiveEpilogueFwdINS6_IJSA_SA_SB_EEES9_SE_SG_Li256ELb0ELb1ELb1ELb0EEENS1_19SingleTileSchedulerILb0ELb1ELb1ELi128EEEEEEEEEvNT_6ParamsE)
        /*0440*/ 	.word	0x00000008


	//----- nvinfo : EIATTR_REGCOUNT
	.align		4
.L_212:
        /*0444*/ 	.byte	0x04, 0x2f
        /*0446*/ 	.short	(.L_214 - .L_213)
	.align		4
.L_213:
        /*0448*/ 	.word	index@(_ZN7cutlass13device_kernelIN5flash11enable_sm90INS1_16FlashAttnFwdSm90INS1_25CollectiveMainloopFwdSm90ILi2EN4cute5tupleIJNS5_1CILi1EEES8_S8_EEENS6_IJNS7_ILi128EEENS7_ILi96EEENS7_ILi192EEEEEELi128ENS_10bfloat16_tEfNS_4arch4Sm90ELb0ELb0ELb0ELb1ELb1ELb1ELb0ELb1ELb1ELb1ELb1ELb0EEENS1_21CollectiveEpilogueFwdINS6_IJSA_SA_SB_EEES9_SE_SG_Li256ELb1ELb1ELb1ELb0EEENS1_36VarlenDynamicPersistentTileSchedulerILi128ELi96ELi256ELi128ELb1ELb1ELb1ELb0ELb1ELb1EEEEEEEEEvNT_6ParamsE)
        /*044c*/ 	.word	0x000000a8


	//----- nvinfo : EIATTR_FRAME_SIZE
	.align		4
.L_214:
        /*0450*/ 	.byte	0x04, 0x11
        /*0452*/ 	.short	(.L_216 - .L_215)
	.align		4
.L_215:
        /*0454*/ 	.word	index@(_ZN7cutlass13device_kernelIN5flash11enable_sm90INS1_16FlashAttnFwdSm90INS1_25CollectiveMainloopFwdSm90ILi2EN4cute5tupleIJNS5_1CILi1EEES8_S8_EEENS6_IJNS7_ILi128EEENS7_ILi96EEENS7_ILi192EEEEEELi128ENS_10bfloat16_tEfNS_4arch4Sm90ELb0ELb0ELb0ELb1ELb1ELb1ELb0ELb1ELb1ELb1ELb1ELb0EEENS1_21CollectiveEpilogueFwdINS6_IJSA_SA_SB_EEES9_SE_SG_Li256ELb1ELb1ELb1ELb0EEENS1_36VarlenDynamicPersistentTileSchedulerILi128ELi96ELi256ELi128ELb1ELb1ELb1ELb0ELb1ELb1EEEEEEEEEvNT_6ParamsE)
        /*0458*/ 	.word	0x00000088


	//----- nvinfo : EIATTR_REGCOUNT
	.align		4
.L_216:
        /*045c*/ 	.byte	0x04, 0x2f
        /*045e*/ 	.short	(.L_218 - .L_217)
	.align		4
.L_217:
        /*0460*/ 	.word	index@(_ZN7cutlass13device_kernelIN5flash11enable_sm90INS1_16FlashAttnFwdSm90INS1_25CollectiveMainloopFwdSm90ILi2EN4cute5tupleIJNS5_1CILi1EEES8_S8_EEENS6_IJNS7_ILi128EEENS7_ILi96EEENS7_ILi192EEEEEELi128ENS_10bfloat16_tEfNS_4arch4Sm90ELb0ELb0ELb0ELb1ELb1ELb0ELb0ELb1ELb1ELb1ELb1ELb0EEENS1_21CollectiveEpilogueFwdINS6_IJSA_SA_SB_EEES9_SE_SG_Li256ELb1ELb1ELb1ELb0EEENS1_36VarlenDynamicPersistentTileSchedulerILi128ELi96ELi256ELi128ELb1ELb1ELb1ELb0ELb1ELb1EEEEEEEEEvNT_6ParamsE)
        /*0464*/ 	.word	0x000000a8


	//----- nvinfo : EIATTR_FRAME_SIZE
	.align		4
.L_218:
        /*0468*/ 	.byte	0x04, 0x11
        /*046a*/ 	.short	(.L_220 - .L_219)
	.align		4
.L_219:
        /*046c*/ 	.word	index@(_ZN7cutlass13device_kernelIN5flash11enable_sm90INS1_16FlashAttnFwdSm90INS1_25CollectiveMainloopFwdSm90ILi2EN4cute5tupleIJNS5_1CILi1EEES8_S8_EEENS6_IJNS7_ILi128EEENS7_ILi96EEENS7_ILi192EEEEEELi128ENS_10bfloat16_tEfNS_4arch4Sm90ELb0ELb0ELb0ELb1ELb1ELb0ELb0ELb1ELb1ELb1ELb1ELb0EEENS1_21CollectiveEpilogueFwdINS6_IJSA_SA_SB_EEES9_SE_SG_Li256ELb1ELb1ELb1ELb0EEENS1_36VarlenDynamicPersistentTileSchedulerILi128ELi96ELi256ELi128ELb1ELb1ELb1ELb0ELb1ELb1EEEEEEEEEvNT_6ParamsE)
        /*0470*/ 	.word	0x00000020


	//----- nvinfo : EIATTR_REGCOUNT
	.align		4
.L_220:
        /*0474*/ 	.byte	0x04, 0x2f
        /*0476*/ 	.short	(.L_222 - .L_221)
	.align		4
.L_221:
        /*0478*/ 	.word	index@(_ZN7cutlass13device_kernelIN5flash11enable_sm90INS1_16FlashAttnFwdSm90INS1_25CollectiveMainloopFwdSm90ILi2EN4cute5tupleIJNS5_1CILi1EEES8_S8_EEENS6_IJNS7_ILi128EEENS7_ILi96EEENS7_ILi192EEEEEELi128ENS_10bfloat16_tEfNS_4arch4Sm90ELb0ELb0ELb0ELb0ELb1ELb0ELb0ELb1ELb1ELb1ELb1ELb0EEENS1_21CollectiveEpilogueFwdINS6_IJSA_SA_SB_EEES9_SE_SG_Li256ELb0ELb1ELb1ELb0EEENS1_19SingleTileSchedulerILb0ELb1ELb1ELi128EEEEEEEEEvNT_6ParamsE)
        /*047c*/ 	.word	0x000000a8


	//----- nvinfo : EIATTR_FRAME_SIZE
	.align		4
.L_222:
        /*0480*/ 	.byte	0x04, 0x11
        /*0482*/ 	.short	(.L_224 - .L_223)
	.align		4
.L_223:
        /*0484*/ 	.word	index@(_ZN7cutlass13device_kernelIN5flash11enable_sm90INS1_16FlashAttnFwdSm90INS1_25CollectiveMainloopFwdSm90ILi2EN4cute5tupleIJNS5_1CILi1EEES8_S8_EEENS6_IJNS7_ILi128EEENS7_ILi96EEENS7_ILi192EEEEEELi128ENS_10bfloat16_tEfNS_4arch4Sm90ELb0ELb0ELb0ELb0ELb1ELb0ELb0ELb1ELb1ELb1ELb1ELb0EEENS1_21CollectiveEpilogueFwdINS6_IJSA_SA_SB_EEES9_SE_SG_Li256ELb0ELb1ELb1ELb0EEENS1_19SingleTileSchedulerILb0ELb1ELb1ELi128EEEEEEEEEvNT_6ParamsE)
        /*0488*/ 	.word	0x00000000


	//----- nvinfo : EIATTR_MIN_STACK_SIZE
	.align		4
.L_224:
        /*048c*/ 	.byte	0x04, 0x12
        /*048e*/ 	.short	(.L_226 - .L_225)
	.align		4
.L_225:
        /*0490*/ 	.word	index@(_ZN7cutlass13device_kernelIN5flash11enable_sm90INS1_16FlashAttnFwdSm90INS1_25CollectiveMainloopFwdSm90ILi2EN4cute5tupleIJNS5_1CILi1EEES8_S8_EEENS6_IJNS7_ILi128EEENS7_ILi96EEENS7_ILi192EEEEEELi128ENS_10bfloat16_tEfNS_4arch4Sm90ELb0ELb0ELb0ELb0ELb1ELb0ELb0ELb1ELb1ELb1ELb1ELb0EEENS1_21CollectiveEpilogueFwdINS6_IJSA_SA_SB_EEES9_SE_SG_Li256ELb0ELb1ELb1ELb0EEENS1_19SingleTileSchedulerILb0ELb1ELb1ELi128EEEEEEEEEvNT_6ParamsE)
        /*0494*/ 	.word	0x00000000


	//----- nvinfo : EIATTR_MIN_STACK_SIZE
	.align		4
.L_226:
        /*0498*/ 	.byte	0x04, 0x12
        /*049a*/ 	.short	(.L_228 - .L_227)
	.align		4
.L_227:
        /*049c*/ 	.word	index@(_ZN7cutlass13device_kernelIN5flash11enable_sm90INS1_16FlashAttnFwdSm90INS1_25CollectiveMainloopFwdSm90ILi2EN4cute5tupleIJNS5_1CILi1EEES8_S8_EEENS6_IJNS7_ILi128EEENS7_ILi96EEENS7_ILi192EEEEEELi128ENS_10bfloat16_tEfNS_4arch4Sm90ELb0ELb0ELb0ELb1ELb1ELb0ELb0ELb1ELb1ELb1ELb1ELb0EEENS1_21CollectiveEpilogueFwdINS6_IJSA_SA_SB_EEES9_SE_SG_Li256ELb1ELb1ELb1ELb0EEENS1_36VarlenDynamicPersistentTileSchedulerILi128ELi96ELi256ELi128ELb1ELb1ELb1ELb0ELb1ELb1EEEEEEEEEvNT_6ParamsE)
        /*04a0*/ 	.word	0x00000020


	//----- nvinfo : EIATTR_MIN_STACK_SIZE
	.align		4
.L_228:
        /*04a4*/ 	.byte	0x04, 0x12
        /*04a6*/ 	.short	(.L_230 - .L_229)
	.align		4
.L_229:
        /*04a8*/ 	.word	index@(_ZN7cutlass13device_kernelIN5flash11enable_sm90INS1_16FlashAttnFwdSm90INS1_25CollectiveMainloopFwdSm90ILi2EN4cute5tupleIJNS5_1CILi1EEES8_S8_EEENS6_IJNS7_ILi128EEENS7_ILi96EEENS7_ILi192EEEEEELi128ENS_10bfloat16_tEfNS_4arch4Sm90ELb0ELb0ELb0ELb1ELb1ELb1ELb0ELb1ELb1ELb1ELb1ELb0EEENS1_21CollectiveEpilogueFwdINS6_IJSA_SA_SB_EEES9_SE_SG_Li256ELb1ELb1ELb1ELb0EEENS1_36VarlenDynamicPersistentTileSchedulerILi128ELi96ELi256ELi128ELb1ELb1ELb1ELb0ELb1ELb1EEEEEEEEEvNT_6ParamsE)
        /*04ac*/ 	.word	0x00000088


	//----- nvinfo : EIATTR_MIN_STACK_SIZE
	.align		4
.L_230:
        /*04b0*/ 	.byte	0x04, 0x12
        /*04b2*/ 	.short	(.L_232 - .L_231)
	.align		4
.L_231:
        /*04b4*/ 	.word	index@(_ZN7cutlass13device_kernelIN5flash11enable_sm90INS1_16FlashAttnFwdSm90INS1_25CollectiveMainloopFwdSm90ILi2EN4cute5tupleIJNS5_1CILi1EEES8_S8_EEENS6_IJNS7_ILi128EEENS7_ILi96EEENS7_ILi192EEEEEELi128ENS_10bfloat16_tEfNS_4arch4Sm90ELb0ELb1ELb0ELb0ELb1ELb0ELb0ELb1ELb1ELb1ELb1ELb0EEENS1_21CollectiveEpilogueFwdINS6_IJSA_SA_SB_EEES9_SE_SG_Li256ELb0ELb1ELb1ELb0EEENS1_19SingleTileSchedulerILb0ELb1ELb1ELi128EEEEEEEEEvNT_6ParamsE)
        /*04b8*/ 	.word	0x00000008


	//----- nvinfo : EIATTR_MIN_STACK_SIZE
	.align		4
.L_232:
        /*04bc*/ 	.byte	0x04, 0x12
        /*04be*/ 	.short	(.L_234 - .L_233)
	.align		4
.L_233:
        /*04c0*/ 	.word	index@(_ZN7cutlass13device_kernelIN5flash11enable_sm90INS1_16FlashAttnFwdSm90INS1_25CollectiveMainloopFwdSm90ILi2EN4cute5tupleIJNS5_1CILi1EEES8_S8_EEENS6_IJNS7_ILi128EEENS7_ILi96EEENS7_ILi192EEEEEELi128ENS_10bfloat16_tEfNS_4arch4Sm90ELb0ELb1ELb0ELb1ELb1ELb0ELb0ELb1ELb1ELb1ELb1ELb0EEENS1_21CollectiveEpilogueFwdINS6_IJSA_SA_SB_EEES9_SE_SG_Li256ELb1ELb1ELb1ELb0EEENS1_36VarlenDynamicPersistentTileSchedulerILi128ELi96ELi256ELi128ELb1ELb1ELb1ELb1ELb0ELb1EEEEEEEEEvNT_6ParamsE)
        /*04c4*/ 	.word	0x00000018


	//----- nvinfo : EIATTR_MIN_STACK_SIZE
	.align		4
.L_234:
        /*04c8*/ 	.byte	0x04, 0x12
        /*04ca*/ 	.short	(.L_236 - .L_235)
	.align		4
.L_235:
        /*04cc*/ 	.word	index@(_ZN7cutlass13device_kernelIN5flash11enable_sm90INS1_16FlashAttnFwdSm90INS1_25CollectiveMainloopFwdSm90ILi2EN4cute5tupleIJNS5_1CILi1EEES8_S8_EEENS6_IJNS7_ILi128EEENS7_ILi96EEENS7_ILi192EEEEEELi128ENS_10bfloat16_tEfNS_4arch4Sm90ELb0ELb1ELb0ELb1ELb1ELb1ELb0ELb1ELb1ELb1ELb1ELb0EEENS1_21CollectiveEpilogueFwdINS6_IJSA_SA_SB_EEES9_SE_SG_Li256ELb1ELb1ELb1ELb0EEENS1_36VarlenDynamicPersistentTileSchedulerILi128ELi96ELi256ELi128ELb1ELb1ELb1ELb1ELb0ELb1EEEEEEEEEvNT_6ParamsE)
        /*04d0*/ 	.word	0x00000060


	//----- nvinfo : EIATTR_MIN_STACK_SIZE
	.align		4
.L_236:
        /*04d4*/ 	.byte	0x04, 0x12
        /*04d6*/ 	.short	(.L_238 - .L_237)
	.align		4
.L_237:
        /*04d8*/ 	.word	index@(_ZN7cutlass13device_kernelIN5flash11enable_sm90INS1_16FlashAttnFwdSm90INS1_25CollectiveMainloopFwdSm90ILi2EN4cute5tupleIJNS5_1CILi1EEES8_S8_EEENS6_IJNS7_ILi128EEENS7_ILi96EEENS7_ILi192EEEEEELi128ENS_10bfloat16_tEfNS_4arch4Sm90ELb1ELb0ELb0ELb0ELb1ELb0ELb0ELb1ELb1ELb1ELb1ELb0EEENS1_21CollectiveEpilogueFwdINS6_IJSA_SA_SB_EEES9_SE_SG_Li256ELb0ELb1ELb1ELb0EEENS1_19SingleTileSchedulerILb0ELb1ELb1ELi128EEEEEEEEEvNT_6ParamsE)
        /*04dc*/ 	.word	0x00000000


	//----- nvinfo : EIATTR_MIN_STACK_SIZE
	.align		4
.L_238:
        /*04e0*/ 	.byte	0x04, 0x12
        /*04e2*/ 	.short	(.L_240 - .L_239)
	.align		4
.L_239:
        /*04e4*/ 	.word	index@(_ZN7cutlass13device_kernelIN5flash11enable_sm90INS1_16FlashAttnFwdSm90INS1_25CollectiveMainloopFwdSm90ILi2EN4cute5tupleIJNS5_1CILi1EEES8_S8_EEENS6_IJNS7_ILi128EEENS7_ILi96EEENS7_ILi192EEEEEELi128ENS_10bfloat16_tEfNS_4arch4Sm90ELb1ELb0ELb0ELb1ELb1ELb0ELb0ELb1ELb1ELb1ELb1ELb0EEENS1_21CollectiveEpilogueFwdINS6_IJSA_SA_SB_EEES9_SE_SG_Li256ELb1ELb1ELb1ELb0EEENS1_36VarlenDynamicPersistentTileSchedulerILi128ELi96ELi256ELi128ELb1ELb1ELb1ELb1ELb1ELb1EEEEEEEEEvNT_6ParamsE)
        /*04e8*/ 	.word	0x00000020


	//----- nvinfo : EIATTR_MIN_STACK_SIZE
	.align		4
.L_240:
        /*04ec*/ 	.byte	0x04, 0x12
        /*04ee*/ 	.short	(.L_242 - .L_241)
	.align		4
.L_241:
        /*04f0*/ 	.word	index@(_ZN7cutlass13device_kernelIN5flash11enable_sm90INS1_16FlashAttnFwdSm90INS1_25CollectiveMainloopFwdSm90ILi2EN4cute5tupleIJNS5_1CILi1EEES8_S8_EEENS6_IJNS7_ILi128EEENS7_ILi96EEENS7_ILi192EEEEEELi128ENS_10bfloat16_tEfNS_4arch4Sm90ELb1ELb0ELb0ELb1ELb1ELb1ELb0ELb1ELb1ELb1ELb1ELb0EEENS1_21CollectiveEpilogueFwdINS6_IJSA_SA_SB_EEES9_SE_SG_Li256ELb1ELb1ELb1ELb0EEENS1_36VarlenDynamicPersistentTileSchedulerILi128ELi96ELi256ELi128ELb1ELb1ELb1ELb1ELb1ELb1EEEEEEEEEvNT_6ParamsE)
        /*04f4*/ 	.word	0x00000070


	//----- nvinfo : EIATTR_MIN_STACK_SIZE
	.align		4
.L_242:
        /*04f8*/ 	.byte	0x04, 0x12
        /*04fa*/ 	.short	(.L_244 - .L_243)
	.align		4
.L_243:
        /*04fc*/ 	.word	index@(_ZN7cutlass13device_kernelIN5flash11enable_sm90INS1_16FlashAttnFwdSm90INS1_25CollectiveMainloopFwdSm90ILi2EN4cute5tupleIJNS5_1CILi1EEES8_S8_EEENS6_IJNS7_ILi64EEESA_SA_EEELi512ENS_10bfloat16_tEfNS_4arch4Sm90ELb0ELb0ELb0ELb0ELb1ELb0ELb0ELb0ELb0ELb1ELb1ELb0EEENS1_21CollectiveEpilogueFwdINS6_IJSA_NS7_ILi512EEESA_EEES9_SC_SE_Li256ELb0ELb1ELb1ELb0EEENS1_19SingleTileSchedulerILb0ELb1ELb1ELi64EEEEEEEEEvNT_6ParamsE)
        /*0500*/ 	.word	0x00000000


	//----- nvinfo : EIATTR_MIN_STACK_SIZE
	.align		4
.L_244:
        /*0504*/ 	.byte	0x04, 0x12
        /*0506*/ 	.short	(.L_246 - .L_245)
	.align		4
.L_245:
        /*0508*/ 	.word	index@(_ZN7cutlass13device_kernelIN5flash11enable_sm90INS1_16FlashAttnFwdSm90INS1_25CollectiveMainloopFwdSm90ILi2EN4cute5tupleIJNS5_1CILi1EEES8_S8_EEENS6_IJNS7_ILi64EEESA_SA_EEELi512ENS_10bfloat16_tEfNS_4arch4Sm90ELb0ELb0ELb0ELb0ELb1ELb0ELb1ELb0ELb0ELb1ELb1ELb0EEENS1_21CollectiveEpilogueFwdINS6_IJSA_NS7_ILi512EEESA_EEES9_SC_SE_Li256ELb0ELb1ELb1ELb0EEENS1_19SingleTileSchedulerILb0ELb1ELb1ELi64EEEEEEEEEvNT_6ParamsE)
        /*050c*/ 	.word	0x00000008


	//----- nvinfo : EIATTR_MIN_STACK_SIZE
	.align		4
.L_246:
        /*0510*/ 	.byte	0x04, 0x12
        /*0512*/ 	.short	(.L_248 - .L_247)
	.align		4
.L_247:
        /*0514*/ 	.word	index@(_ZN7cutlass13device_kernelIN5flash11enable_sm90INS1_16FlashAttnFwdSm90INS1_25CollectiveMainloopFwdSm90ILi2EN4cute5tupleIJNS5_1CILi1EEES8_S8_EEENS6_IJNS7_ILi64EEESA_SA_EEELi512ENS_10bfloat16_tEfNS_4arch4Sm90ELb0ELb0ELb0ELb1ELb1ELb0ELb0ELb0ELb0ELb1ELb1ELb0EEENS1_21CollectiveEpilogueFwdINS6_IJSA_NS7_ILi512EEESA_EEES9_SC_SE_Li256ELb1ELb1ELb1ELb0EEENS1_36VarlenDynamicPersistentTileSchedulerILi64ELi64ELi256ELi128ELb1ELb1ELb1ELb0ELb1ELb1EEEEEEEEEvNT_6ParamsE)
        /*0518*/ 	.word	0x00000040


	//----- nvinfo : EIATTR_MIN_STACK_SIZE
	.align		4
.L_248:
        /*051c*/ 	.byte	0x04, 0x12
        /*051e*/ 	.short	(.L_250 - .L_249)
	.align		4
.L_249:
        /*0520*/ 	.word	index@(_ZN7cutlass13device_kernelIN5flash11enable_sm90INS1_16FlashAttnFwdSm90INS1_25CollectiveMainloopFwdSm90ILi2EN4cute5tupleIJNS5_1CILi1EEES8_S8_EEENS6_IJNS7_ILi64EEESA_SA_EEELi512ENS_10bfloat16_tEfNS_4arch4Sm90ELb0ELb0ELb0ELb1ELb1ELb1ELb0ELb0ELb0ELb1ELb1ELb0EEENS1_21CollectiveEpilogueFwdINS6_IJSA_NS7_ILi512EEESA_EEES9_SC_SE_Li256ELb1ELb1ELb1ELb0EEENS1_36VarlenDynamicPersistentTileSchedulerILi64ELi64ELi256ELi128ELb1ELb1ELb1ELb0ELb1ELb1EEEEEEEEEvNT_6ParamsE)
        /*0524*/ 	.word	0x00000060


	//----- nvinfo : EIATTR_MIN_STACK_SIZE
	.align		4
.L_250:
        /*0528*/ 	.byte	0x04, 0x12
        /*052a*/ 	.short	(.L_252 - .L_251)
	.align		4
.L_251:
        /*052c*/ 	.word	index@(_ZN7cutlass13device_kernelIN5flash11enable_sm90INS1_16FlashAttnFwdSm90INS1_25CollectiveMainloopFwdSm90ILi2EN4cute5tupleIJNS5_1CILi1EEES8_S8_EEENS6_IJNS7_ILi64EEESA_SA_EEELi512ENS_10bfloat16_tEfNS_4arch4Sm90ELb0ELb0ELb0ELb1ELb1ELb0ELb1ELb0ELb0ELb1ELb1ELb0EEENS1_21CollectiveEpilogueFwdINS6_IJSA_NS7_ILi512EEESA_EEES9_SC_SE_Li256ELb1ELb1ELb1ELb0EEENS1_36VarlenDynamicPersistentTileSchedulerILi64ELi64ELi256ELi128ELb1ELb1ELb1ELb0ELb1ELb1EEEEEEEEEvNT_6ParamsE)
        /*0530*/ 	.word	0x00000038


	//----- nvinfo : EIATTR_MIN_STACK_SIZE
	.align		4
.L_252:
        /*0534*/ 	.byte	0x04, 0x12
        /*0536*/ 	.short	(.L_254 - .L_253)
	.align		4
.L_253:
        /*0538*/ 	.word	index@(_ZN7cutlass13device_kernelIN5flash11enable_sm90INS1_16FlashAttnFwdSm90INS1_25CollectiveMainloopFwdSm90ILi2EN4cute5tupleIJNS5_1CILi1EEES8_S8_EEENS6_IJNS7_ILi64EEESA_SA_EEELi512ENS_10bfloat16_tEfNS_4arch4Sm90ELb0ELb0ELb0ELb1ELb1ELb1ELb1ELb0ELb0ELb1ELb1ELb0EEENS1_21CollectiveEpilogueFwdINS6_IJSA_NS7_ILi512EEESA_EEES9_SC_SE_Li256ELb1ELb1ELb1ELb0EEENS1_36VarlenDynamicPersistentTileSchedulerILi64ELi64ELi256ELi128ELb1ELb1ELb1ELb0ELb1ELb1EEEEEEEEEvNT_6ParamsE)
        /*053c*/ 	.word	0x00000070


	//----- nvinfo : EIATTR_MIN_STACK_SIZE
	.align		4
.L_254:
        /*0540*/ 	.byte	0x04, 0x12
        /*0542*/ 	.short	(.L_256 - .L_255)
	.align		4
.L_255:
        /*0544*/ 	.word	index@(_ZN7cutlass13device_kernelIN5flash11enable_sm90INS1_16FlashAttnFwdSm90INS1_25CollectiveMainloopFwdSm90ILi2EN4cute5tupleIJNS5_1CILi1EEES8_S8_EEENS6_IJNS7_ILi64EEESA_SA_EEELi512ENS_10bfloat16_tEfNS_4arch4Sm90ELb0ELb1ELb0ELb0ELb1ELb0ELb0ELb0ELb0ELb1ELb1ELb0EEENS1_21CollectiveEpilogueFwdINS6_IJSA_NS7_ILi512EEESA_EEES9_SC_SE_Li256ELb0ELb1ELb1ELb0EEENS1_19SingleTileSchedulerILb0ELb1ELb1ELi64EEEEEEEEEvNT_6ParamsE)
        /*0548*/ 	.word	0x00000000


	//----- nvinfo : EIATTR_MIN_STACK_SIZE
	.align		4
.L_256:
        /*054c*/ 	.byte	0x04, 0x12
        /*054e*/ 	.short	(.L_258 - .L_257)
	.align		4
.L_257:
        /*0550*/ 	.word	index@(_ZN7cutlass13device_kernelIN5flash11enable_sm90INS1_16FlashAttnFwdSm90INS1_25CollectiveMainloopFwdSm90ILi2EN4cute5tupleIJNS5_1CILi1EEES8_S8_EEENS6_IJNS7_ILi64EEESA_SA_EEELi512ENS_10bfloat16_tEfNS_4arch4Sm90ELb0ELb1ELb0ELb0ELb1ELb0ELb1ELb0ELb0ELb1ELb1ELb0EEENS1_21CollectiveEpilogueFwdINS6_IJSA_NS7_ILi512EEESA_EEES9_SC_SE_Li256ELb0ELb1ELb1ELb0EEENS1_19SingleTileSchedulerILb0ELb1ELb1ELi64EEEEEEEEEvNT_6ParamsE)
        /*0554*/ 	.word	0x00000410


	//----- nvinfo : EIATTR_MIN_STACK_SIZE
	.align		4
.L_258:
        /*0558*/ 	.byte	0x04, 0x12
        /*055a*/ 	.short	(.L_260 - .L_259)
	.align		4
.L_259:
        /*055c*/ 	.word	index@(_ZN7cutlass13device_kernelIN5flash11enable_sm90INS1_16FlashAttnFwdSm90INS1_25CollectiveMainloopFwdSm90ILi2EN4cute5tupleIJNS5_1CILi1EEES8_S8_EEENS6_IJNS7_ILi64EEESA_SA_EEELi512ENS_10bfloat16_tEfNS_4arch4Sm90ELb0ELb1ELb0ELb1ELb1ELb0ELb0ELb0ELb0ELb1ELb1ELb0EEENS1_21CollectiveEpilogueFwdINS6_IJSA_NS7_ILi512EEESA_EEES9_SC_SE_Li256ELb1ELb1ELb1ELb0EEENS1_36VarlenDynamicPersistentTileSchedulerILi64ELi64ELi256ELi128ELb1ELb1ELb1ELb1ELb0ELb1EEEEEEEEEvNT_6ParamsE)
        /*0560*/ 	.word	0x00000028


	//----- nvinfo : EIATTR_MIN_STACK_SIZE
	.align		4
.L_260:
        /*0564*/ 	.byte	0x04, 0x12
        /*0566*/ 	.short	(.L_262 - .L_261)
	.align		4
.L_261:
        /*0568*/ 	.word	index@(_ZN7cutlass13device_kernelIN5flash11enable_sm90INS1_16FlashAttnFwdSm90INS1_25CollectiveMainloopFwdSm90ILi2EN4cute5tupleIJNS5_1CILi1EEES8_S8_EEENS6_IJNS7_ILi64EEESA_SA_EEELi512ENS_10bfloat16_tEfNS_4arch4Sm90ELb0ELb1ELb0ELb1ELb1ELb1ELb0ELb0ELb0ELb1ELb1ELb0EEENS1_21CollectiveEpilogueFwdINS6_IJSA_NS7_ILi512EEESA_EEES9_SC_SE_Li256ELb1ELb1ELb1ELb0EEENS1_36VarlenDynamicPersistentTileSchedulerILi64ELi64ELi256ELi128ELb1ELb1ELb1ELb1ELb0ELb1EEEEEEEEEvNT_6ParamsE)
        /*056c*/ 	.word	0x00000070


	//----- nvinfo : EIATTR_MIN_STACK_SIZE
	.align		4
.L_262:
        /*0570*/ 	.byte	0x04, 0x12
        /*0572*/ 	.short	(.L_264 - .L_263)
	.align		4
.L_263:
        /*0574*/ 	.word	index@(_ZN7cutlass13device_kernelIN5flash11enable_sm90INS1_16FlashAttnFwdSm90INS1_25CollectiveMainloopFwdSm90ILi2EN4cute5tupleIJNS5_1CILi1EEES8_S8_EEENS6_IJNS7_ILi64EEESA_SA_EEELi512ENS_10bfloat16_tEfNS_4arch4Sm90ELb0ELb1ELb0ELb1ELb1ELb0ELb1ELb0ELb0ELb1ELb1ELb0EEENS1_21CollectiveEpilogueFwdINS6_IJSA_NS7_ILi512EEESA_EEES9_SC_SE_Li256ELb1ELb1ELb1ELb0EEENS1_36VarlenDynamicPersistentTileSchedulerILi64ELi64ELi256ELi128ELb1ELb1ELb1ELb1ELb0ELb1EEEEEEEEEvNT_6ParamsE)
        /*0578*/ 	.word	0x00000460


	//----- nvinfo : EIATTR_MIN_STACK_SIZE
	.align		4
.L_264:
        /*057c*/ 	.byte	0x04, 0x12
        /*057e*/ 	.short	(.L_266 - .L_265)
	.align		4
.L_265:
        /*0580*/ 	.word	index@(_ZN7cutlass13device_kernelIN5flash11enable_sm90INS1_16FlashAttnFwdSm90INS1_25CollectiveMainloopFwdSm90ILi2EN4cute5tupleIJNS5_1CILi1EEES8_S8_EEENS6_IJNS7_ILi64EEESA_SA_EEELi512ENS_10bfloat16_tEfNS_4arch4Sm90ELb0ELb1ELb0ELb1ELb1ELb1ELb1ELb0ELb0ELb1ELb1ELb0EEENS1_21CollectiveEpilogueFwdINS6_IJSA_NS7_ILi512EEESA_EEES9_SC_SE_Li256ELb1ELb1ELb1ELb0EEENS1_36VarlenDynamicPersistentTileSchedulerILi64ELi64ELi256ELi128ELb1ELb1ELb1ELb1ELb0ELb1EEEEEEEEEvNT_6ParamsE)
        /*0584*/ 	.word	0x00000470


	//----- nvinfo : EIATTR_MIN_STACK_SIZE
	.align		4
.L_266:
        /*0588*/ 	.byte	0x04, 0x12
        /*058a*/ 	.short	(.L_268 - .L_267)
	.align		4
.L_267:
        /*058c*/ 	.word	index@(_ZN7cutlass13device_kernelIN5flash11enable_sm90INS1_16FlashAttnFwdSm90INS1_25CollectiveMainloopFwdSm90ILi2EN4cute5tupleIJNS5_1CILi1EEES8_S8_EEENS6_IJNS7_ILi64EEESA_SA_EEELi512ENS_10bfloat16_tEfNS_4arch4Sm90ELb1ELb0ELb0ELb0ELb1ELb0ELb0ELb0ELb0ELb1ELb1ELb0EEENS1_21CollectiveEpilogueFwdINS6_IJSA_NS7_ILi512EEESA_EEES9_SC_SE_Li256ELb0ELb1ELb1ELb0EEENS1_19SingleTileSchedulerILb0ELb1ELb1ELi64EEEEEEEEEvNT_6ParamsE)
        /*0590*/ 	.word	0x00000000


	//----- nvinfo : EIATTR_MIN_STACK_SIZE
	.align		4
.L_268:
        /*0594*/ 	.byte	0x04, 0x12
        /*0596*/ 	.short	(.L_270 - .L_269)
	.align		4
.L_269:
        /*0598*/ 	.word	index@(_ZN7cutlass13device_kernelIN5flash11enable_sm90INS1_16FlashAttnFwdSm90INS1_25CollectiveMainloopFwdSm90ILi2EN4cute5tupleIJNS5_1CILi1EEES8_S8_EEENS6_IJNS7_ILi64EEESA_SA_EEELi512ENS_10bfloat16_tEfNS_4arch4Sm90ELb1ELb0ELb0ELb0ELb1ELb0ELb1ELb0ELb0ELb1ELb1ELb0EEENS1_21CollectiveEpilogueFwdINS6_IJSA_NS7_ILi512EEESA_EEES9_SC_SE_Li256ELb0ELb1ELb1ELb0EEENS1_19SingleTileSchedulerILb0ELb1ELb1ELi64EEEEEEEEEvNT_6ParamsE)
        /*059c*/ 	.word	0x00000008


	//----- nvinfo : EIATTR_MIN_STACK_SIZE
	.align		4
.L_270:
        /*05a0*/ 	.byte	0x04, 0x12
        /*05a2*/ 	.short	(.L_272 - .L_271)
	.align		4
.L_271:
        /*05a4*/ 	.word	index@(_ZN7cutlass13device_kernelIN5flash11enable_sm90INS1_16FlashAttnFwdSm90INS1_25CollectiveMainloopFwdSm90ILi2EN4cute5tupleIJNS5_1CILi1EEES8_S8_EEENS6_IJNS7_ILi64EEESA_SA_EEELi512ENS_10bfloat16_tEfNS_4arch4Sm90ELb1ELb0ELb0ELb1ELb1ELb0ELb0ELb0ELb0ELb1ELb1ELb0EEENS1_21CollectiveEpilogueFwdINS6_IJSA_NS7_ILi512EEESA_EEES9_SC_SE_Li256ELb1ELb1ELb1ELb0EEENS1_36VarlenDynamicPersistentTileSchedulerILi64ELi64ELi256ELi128ELb1ELb1ELb1ELb1ELb1ELb1EEEEEEEEEvNT_6ParamsE)
        /*05a8*/ 	.word	0x00000038


	//----- nvinfo : EIATTR_MIN_STACK_SIZE
	.align		4
.L_272:
        /*05ac*/ 	.byte	0x04, 0x12
        /*05ae*/ 	.short	(.L_274 - .L_273)
	.align		4
.L_273:
        /*05b0*/ 	.word	index@(_ZN7cutlass13device_kernelIN5flash11enable_sm90INS1_16FlashAttnFwdSm90INS1_25CollectiveMainloopFwdSm90ILi2EN4cute5tupleIJNS5_1CILi1EEES8_S8_EEENS6_IJNS7_ILi64EEESA_SA_EEELi512ENS_10bfloat16_tEfNS_4arch4Sm90ELb1ELb0ELb0ELb1ELb1ELb1ELb0ELb0ELb0ELb1ELb1ELb0EEENS1_21CollectiveEpilogueFwdINS6_IJSA_NS7_ILi512EEESA_EEES9_SC_SE_Li256ELb1ELb1ELb1ELb0EEENS1_36VarlenDynamicPersistentTileSchedulerILi64ELi64ELi256ELi128ELb1ELb1ELb1ELb1ELb1ELb1EEEEEEEEEvNT_6ParamsE)
        /*05b4*/ 	.word	0x00000068


	//----- nvinfo : EIATTR_MIN_STACK_SIZE
	.align		4
.L_274:
        /*05b8*/ 	.byte	0x04, 0x12
        /*05ba*/ 	.short	(.L_276 - .L_275)
	.align		4
.L_275:
        /*05bc*/ 	.word	index@(_ZN7cutlass13device_kernelIN5flash11enable_sm90INS1_16FlashAttnFwdSm90INS1_25CollectiveMainloopFwdSm90ILi2EN4cute5tupleIJNS5_1CILi1EEES8_S8_EEENS6_IJNS7_ILi64EEESA_SA_EEELi512ENS_10bfloat16_tEfNS_4arch4Sm90ELb1ELb0ELb0ELb1ELb1ELb0ELb1ELb0ELb0ELb1ELb1ELb0EEENS1_21CollectiveEpilogueFwdINS6_IJSA_NS7_ILi512EEESA_EEES9_SC_SE_Li256ELb1ELb1ELb1ELb0EEENS1_36VarlenDynamicPersistentTileSchedulerILi64ELi64ELi256ELi128ELb1ELb1ELb1ELb1ELb1ELb1EEEEEEEEEvNT_6ParamsE)
        /*05c0*/ 	.word	0x00000030


	//----- nvinfo : EIATTR_MIN_STACK_SIZE
	.align		4
.L_276:
        /*05c4*/ 	.byte	0x04, 0x12
        /*05c6*/ 	.short	(.L_278 - .L_277)
	.align		4
.L_277:
        /*05c8*/ 	.word	index@(_ZN7cutlass13device_kernelIN5flash11enable_sm90INS1_16FlashAttnFwdSm90INS1_25CollectiveMainloopFwdSm90ILi2EN4cute5tupleIJNS5_1CILi1EEES8_S8_EEENS6_IJNS7_ILi64EEESA_SA_EEELi512ENS_10bfloat16_tEfNS_4arch4Sm90ELb1ELb0ELb0ELb1ELb1ELb1ELb1ELb0ELb0ELb1ELb1ELb0EEENS1_21CollectiveEpilogueFwdINS6_IJSA_NS7_ILi512EEESA_EEES9_SC_SE_Li256ELb1ELb1ELb1ELb0EEENS1_36VarlenDynamicPersistentTileSchedulerILi64ELi64ELi256ELi128ELb1ELb1ELb1ELb1ELb1ELb1EEEEEEEEEvNT_6ParamsE)
        /*05cc*/ 	.word	0x00000088


	//----- nvinfo : EIATTR_MIN_STACK_SIZE
	.align		4
.L_278:
        /*05d0*/ 	.byte	0x04, 0x12
        /*05d2*/ 	.short	(.L_280 - .L_279)
	.align		4
.L_279:
        /*05d4*/ 	.word	index@(_ZN7cutlass13device_kernelIN5flash11enable_sm90INS1_16FlashAttnFwdSm90INS1_25CollectiveMainloopFwdSm90ILi2EN4cute5tupleIJNS5_1CILi1EEES8_S8_EEENS6_IJNS7_ILi128EEENS7_ILi96EEENS7_ILi64EEEEEELi256ENS_10bfloat16_tEfNS_4arch4Sm90ELb0ELb0ELb0ELb0ELb1ELb0ELb0ELb1ELb0ELb1ELb1ELb0EEENS1_21CollectiveEpilogueFwdINS6_IJSA_NS7_ILi256EEESB_EEES9_SE_SG_Li256ELb0ELb1ELb1ELb0EEENS1_19SingleTileSchedulerILb0ELb1ELb1ELi128EEEEEEEEEvNT_6ParamsE)
        /*05d8*/ 	.word	0x00000000


	//----- nvinfo : EIATTR_MIN_STACK_SIZE
	.align		4
.L_280:
        /*05dc*/ 	.byte	0x04, 0x12
        /*05de*/ 	.short	(.L_282 - .L_281)
	.align		4
.L_281:
        /*05e0*/ 	.word	index@(_ZN7cutlass13device_kernelIN5flash11enable_sm90INS1_16FlashAttnFwdSm90INS1_25CollectiveMainloopFwdSm90ILi2EN4cute5tupleIJNS5_1CILi1EEES8_S8_EEENS6_IJNS7_ILi128EEENS7_ILi96EEENS7_ILi64EEEEEELi256ENS_10bfloat16_tEfNS_4arch4Sm90ELb0ELb0ELb0ELb0ELb1ELb0ELb1ELb1ELb0ELb1ELb1ELb0EEENS1_21CollectiveEpilogueFwdINS6_IJSA_NS7_ILi256EEESB_EEES9_SE_SG_Li256ELb0ELb1ELb1ELb0EEENS1_19SingleTileSchedulerILb0ELb1ELb1ELi128EEEEEEEEEvNT_6ParamsE)
        /*05e4*/ 	.word	0x00000008


	//----- nvinfo : EIATTR_MIN_STACK_SIZE
	.align		4
.L_282:
        /*05e8*/ 	.byte	0x04, 0x12
        /*05ea*/ 	.short	(.L_284 - .L_283)
	.align		4
.L_283:
        /*05ec*/ 	.word	index@(_ZN7cutlass13device_kernelIN5flash11enable_sm90INS1_16FlashAttnFwdSm90INS1_25CollectiveMainloopFwdSm90ILi2EN4cute5tupleIJNS5_1CILi1EEES8_S8_EEENS6_IJNS7_ILi128EEENS7_ILi96EEENS7_ILi64EEEEEELi256ENS_10bfloat16_tEfNS_4arch4Sm90ELb0ELb0ELb0ELb1ELb1ELb0ELb0ELb1ELb0ELb1ELb1ELb0EEENS1_21CollectiveEpilogueFwdINS6_IJSA_NS7_ILi256EEESB_EEES9_SE_SG_Li256ELb1ELb1ELb1ELb0EEENS1_36VarlenDynamicPersistentTileSchedulerILi128ELi96ELi256ELi128ELb1ELb1ELb1ELb0ELb1ELb1EEEEEEEEEvNT_6ParamsE)
        /*05f0*/ 	.word	0x00000038


	//----- nvinfo : EIATTR_MIN_STACK_SIZE
	.align		4
.L_284:
        /*05f4*/ 	.byte	0x04, 0x12
        /*05f6*/ 	.short	(.L_286 - .L_285)
	.align		4
.L_285:
        /*05f8*/ 	.word	index@(_ZN7cutlass13device_kernelIN5flash11enable_sm90INS1_16FlashAttnFwdSm90INS1_25CollectiveMainloopFwdSm90ILi2EN4cute5tupleIJNS5_1CILi1EEES8_S8_EEENS6_IJNS7_ILi128EEENS7_ILi96EEENS7_ILi64EEEEEELi256ENS_10bfloat16_tEfNS_4arch4Sm90ELb0ELb0ELb0ELb1ELb1ELb1ELb0ELb1ELb0ELb1ELb1ELb0EEENS1_21CollectiveEpilogueFwdINS6_IJSA_NS7_ILi256EEESB_EEES9_SE_SG_Li256ELb1ELb1ELb1ELb0EEENS1_36VarlenDynamicPersistentTileSchedulerILi128ELi96ELi256ELi128ELb1ELb1ELb1ELb0ELb1ELb1EEEEEEEEEvNT_6ParamsE)
        /*05fc*/ 	.word	0x00000158


	//----- nvinfo : EIATTR_MIN_STACK_SIZE
	.align		4
.L_286:
        /*0600*/ 	.byte	0x04, 0x12
        /*0602*/ 	.short	(.L_288 - .L_287)
	.align		4
.L_287:
        /*0604*/ 	.word	index@(_ZN7cutlass13device_kernelIN5flash11enable_sm90INS1_16FlashAttnFwdSm90INS1_25CollectiveMainloopFwdSm90ILi2EN4cute5tupleIJNS5_1CILi1EEES8_S8_EEENS6_IJNS7_ILi128EEENS7_ILi96EEENS7_ILi64EEEEEELi256ENS_10bfloat16_tEfNS_4arch4Sm90ELb0ELb0ELb0ELb1ELb1ELb0ELb1ELb1ELb0ELb1ELb1ELb0EEENS1_21CollectiveEpilogueFwdINS6_IJSA_NS7_ILi256EEESB_EEES9_SE_SG_Li256ELb1ELb1ELb1ELb0EEENS1_36VarlenDynamicPersistentTileSchedulerILi128ELi96ELi256ELi128ELb1ELb1ELb1ELb0ELb1ELb1EEEEEEEEEvNT_6ParamsE)
        /*0608*/ 	.word	0x00000040


	//----- nvinfo : EIATTR_MIN_STACK_SIZE
	.align		4
.L_288:
        /*060c*/ 	.byte	0x04, 0x12
        /*060e*/ 	.short	(.L_290 - .L_289)
	.align		4
.L_289:
        /*0610*/ 	.word	index@(_ZN7cutlass13device_kernelIN5flash11enable_sm90INS1_16FlashAttnFwdSm90INS1_25CollectiveMainloopFwdSm90ILi2EN4cute5tupleIJNS5_1CILi1EEES8_S8_EEENS6_IJNS7_ILi128EEENS7_ILi96EEENS7_ILi64EEEEEELi256ENS_10bfloat16_tEfNS_4arch4Sm90ELb0ELb0ELb0ELb1ELb1ELb1ELb1ELb1ELb0ELb1ELb1ELb0EEENS1_21CollectiveEpilogueFwdINS6_IJSA_NS7_ILi256EEESB_EEES9_SE_SG_Li256ELb1ELb1ELb1ELb0EEENS1_36VarlenDynamicPersistentTileSchedulerILi128ELi96ELi256ELi128ELb1ELb1ELb1ELb0ELb1ELb1EEEEEEEEEvNT_6ParamsE)
        /*0614*/ 	.word	0x000001a8


	//----- nvinfo : EIATTR_MIN_STACK_SIZE
	.align		4
.L_290:
        /*0618*/ 	.byte	0x04, 0x12
        /*061a*/ 	.short	(.L_292 - .L_291)
	.align		4
.L_291:
        /*061c*/ 	.word	index@(_ZN7cutlass13device_kernelIN5flash11enable_sm90INS1_16FlashAttnFwdSm90INS1_25CollectiveMainloopFwdSm90ILi2EN4cute5tupleIJNS5_1CILi1EEES8_S8_EEENS6_IJNS7_ILi128EEENS7_ILi96EEENS7_ILi64EEEEEELi256ENS_10bfloat16_tEfNS_4arch4Sm90ELb0ELb1ELb0ELb0ELb1ELb0ELb0ELb1ELb0ELb1ELb1ELb0EEENS1_21CollectiveEpilogueFwdINS6_IJSA_NS7_ILi256EEESB_EEES9_SE_SG_Li256ELb0ELb1ELb1ELb0EEENS1_19SingleTileSchedulerILb0ELb1ELb1ELi128EEEEEEEEEvNT_6ParamsE)
        /*0620*/ 	.word	0x00000000


	//----- nvinfo : EIATTR_MIN_STACK_SIZE
	.align		4
.L_292:
        /*0624*/ 	.byte	0x04, 0x12
        /*0626*/ 	.short	(.L_294 - .L_293)
	.align		4
.L_293:
        /*0628*/ 	.word	index@(_ZN7cutlass13device_kernelIN5flash11enable_sm90INS1_16FlashAttnFwdSm90INS1_25CollectiveMainloopFwdSm90ILi2EN4cute5tupleIJNS5_1CILi1EEES8_S8_EEENS6_IJNS7_ILi128EEENS7_ILi96EEENS7_ILi64EEEEEELi256ENS_10bfloat16_tEfNS_4arch4Sm90ELb0ELb1ELb0ELb0ELb1ELb0ELb1ELb1ELb0ELb1ELb1ELb0EEENS1_21CollectiveEpilogueFwdINS6_IJSA_NS7_ILi256EEESB_EEES9_SE_SG_Li256ELb0ELb1ELb1ELb0EEENS1_19SingleTileSchedulerILb0ELb1ELb1ELi128EEEEEEEEEvNT_6ParamsE)
        /*062c*/ 	.word	0x000056a0


	//----- nvinfo : EIATTR_MIN_STACK_SIZE
	.align		4
.L_294:
        /*0630*/ 	.byte	0x04, 0x12
        /*0632*/ 	.short	(.L_296 - .L_295)
	.align		4
.L_295:
        /*0634*/ 	.word	index@(_ZN7cutlass13device_kernelIN5flash11enable_sm90INS1_16FlashAttnFwdSm90INS1_25CollectiveMainloopFwdSm90ILi2EN4cute5tupleIJNS5_1CILi1EEES8_S8_EEENS6_IJNS7_ILi128EEENS7_ILi96EEENS7_ILi64EEEEEELi256ENS_10bfloat16_tEfNS_4arch4Sm90ELb0ELb1ELb0ELb1ELb1ELb0ELb0ELb1ELb0ELb1ELb1ELb0EEENS1_21CollectiveEpilogueFwdINS6_IJSA_NS7_ILi256EEESB_EEES9_SE_SG_Li256ELb1ELb1ELb1ELb0EEENS1_36VarlenDynamicPersistentTileSchedulerILi128ELi96ELi256ELi128ELb1ELb1ELb1ELb1ELb0ELb1EEEEEEEEEvNT_6ParamsE)
        /*0638*/ 	.word	0x00000020


	//----- nvinfo : EIATTR_MIN_STACK_SIZE
	.align		4
.L_296:
        /*063c*/ 	.byte	0x04, 0x12
        /*063e*/ 	.short	(.L_298 - .L_297)
	.align		4
.L_297:
        /*0640*/ 	.word	index@(_ZN7cutlass13device_kernelIN5flash11enable_sm90INS1_16FlashAttnFwdSm90INS1_25CollectiveMainloopFwdSm90ILi2EN4cute5tupleIJNS5_1CILi1EEES8_S8_EEENS6_IJNS7_ILi128EEENS7_ILi96EEENS7_ILi64EEEEEELi256ENS_10bfloat16_tEfNS_4arch4Sm90ELb0ELb1ELb0ELb1ELb1ELb1ELb0ELb1ELb0ELb1ELb1ELb0EEENS1_21CollectiveEpilogueFwdINS6_IJSA_NS7_ILi256EEESB_EEES9_SE_SG_Li256ELb1ELb1ELb1ELb0EEENS1_36VarlenDynamicPersistentTileSchedulerILi128ELi96ELi256ELi128ELb1ELb1ELb1ELb1ELb0ELb1EEEEEEEEEvNT_6ParamsE)
        /*0644*/ 	.word	0x00000440


	//----- nvinfo : EIATTR_MIN_STACK_SIZE
	.align		4
.L_298:
        /*0648*/ 	.byte	0x04, 0x12
        /*064a*/ 	.short	(.L_300 - .L_299)
	.align		4
.L_299:
        /*064c*/ 	.word	index@(_ZN7cutlass13device_kernelIN5flash11enable_sm90INS1_16FlashAttnFwdSm90INS1_25CollectiveMainloopFwdSm90ILi2EN4cute5tupleIJNS5_1CILi1EEES8_S8_EEENS6_IJNS7_ILi128EEENS7_ILi96EEENS7_ILi64EEEEEELi256ENS_10bfloat16_tEfNS_4arch4Sm90ELb0ELb1ELb0ELb1ELb1ELb0ELb1ELb1ELb0ELb1ELb1ELb0EEENS1_21CollectiveEpilogueFwdINS6_IJSA_NS7_ILi256EEESB_EEES9_SE_SG_Li256ELb1ELb1ELb1ELb0EEENS1_36VarlenDynamicPersistentTileSchedulerILi128ELi96ELi256ELi128ELb1ELb1ELb1ELb1ELb0ELb1EEEEEEEEEvNT_6ParamsE)
        /*0650*/ 	.word	0x000004e0


	//----- nvinfo : EIATTR_MIN_STACK_SIZE
	.align		4
.L_300:
        /*0654*/ 	.byte	0x04, 0x12
        /*0656*/ 	.short	(.L_302 - .L_301)
	.align		4
.L_301:
        /*0658*/ 	.word	index@(_ZN7cutlass13device_kernelIN5flash11enable_sm90INS1_16FlashAttnFwdSm90INS1_25CollectiveMainloopFwdSm90ILi2EN4cute5tupleIJNS5_1CILi1EEES8_S8_EEENS6_IJNS7_ILi128EEENS7_ILi96EEENS7_ILi64EEEEEELi256ENS_10bfloat16_tEfNS_4arch4Sm90ELb0ELb1ELb0ELb1ELb1ELb1ELb1ELb1ELb0ELb1ELb1ELb0EEENS1_21CollectiveEpilogueFwdINS6_IJSA_NS7_ILi256EEESB_EEES9_SE_SG_Li256ELb1ELb1ELb1ELb0EEENS1_36VarlenDynamicPersistentTileSchedulerILi128ELi96ELi256ELi128ELb1ELb1ELb1ELb1ELb0ELb1EEEEEEEEEvNT_6ParamsE)
        /*065c*/ 	.word	0x00000530


	//----- nvinfo : EIATTR_MIN_STACK_SIZE
	.align		4
.L_302:
        /*0660*/ 	.byte	0x04, 0x12
        /*0662*/ 	.short	(.L_304 - .L_303)
	.align		4
.L_303:
        /*0664*/ 	.word	index@(_ZN7cutlass13device_kernelIN5flash11enable_sm90INS1_16FlashAttnFwdSm90INS1_25CollectiveMainloopFwdSm90ILi2EN4cute5tupleIJNS5_1CILi1EEES8_S8_EEENS6_IJNS7_ILi128EEENS7_ILi96EEENS7_ILi64EEEEEELi256ENS_10bfloat16_tEfNS_4arch4Sm90ELb1ELb0ELb0ELb0ELb1ELb0ELb0ELb1ELb0ELb1ELb1ELb0EEENS1_21CollectiveEpilogueFwdINS6_IJSA_NS7_ILi256EEESB_EEES9_SE_SG_Li256ELb0ELb1ELb1ELb0EEENS1_19SingleTileSchedulerILb0ELb1ELb1ELi128EEEEEEEEEvNT_6ParamsE)
        /*0668*/ 	.word	0x00000000


	//----- nvinfo : EIATTR_MIN_STACK_SIZE
	.align		4
.L_304:
        /*066c*/ 	.byte	0x04, 0x12
        /*066e*/ 	.short	(.L_306 - .L_305)
	.align		4
.L_305:
        /*0670*/ 	.word	index@(_ZN7cutlass13device_kernelIN5flash11enable_sm90INS1_16FlashAttnFwdSm90INS1_25CollectiveMainloopFwdSm90ILi2EN4cute5tupleIJNS5_1CILi1EEES8_S8_EEENS6_IJNS7_ILi128EEENS7_ILi96EEENS7_ILi64EEEEEELi256ENS_10bfloat16_tEfNS_4arch4Sm90ELb1ELb0ELb0ELb0ELb1ELb0ELb1ELb1ELb0ELb1ELb1ELb0EEENS1_21CollectiveEpilogueFwdINS6_IJSA_NS7_ILi256EEESB_EEES9_SE_SG_Li256ELb0ELb1ELb1ELb0EEENS1_19SingleTileSchedulerILb0ELb1ELb1ELi128EEEEEEEEEvNT_6ParamsE)
        /*0674*/ 	.word	0x00000008


	//----- nvinfo : EIATTR_MIN_STACK_SIZE
	.align		4
.L_306:
        /*0678*/ 	.byte	0x04, 0x12
        /*067a*/ 	.short	(.L_308 - .L_307)
	.align		4
.L_307:
        /*067c*/ 	.word	index@(_ZN7cutlass13device_kernelIN5flash11enable_sm90INS1_16FlashAttnFwdSm90INS1_25CollectiveMainloopFwdSm90ILi2EN4cute5tupleIJNS5_1CILi1EEES8_S8_EEENS6_IJNS7_ILi128EEENS7_ILi96EEENS7_ILi64EEEEEELi256ENS_10bfloat16_tEfNS_4arch4Sm90ELb1ELb0ELb0ELb1ELb1ELb0ELb0ELb1ELb0ELb1ELb1ELb0EEENS1_21CollectiveEpilogueFwdINS6_IJSA_NS7_ILi256EEESB_EEES9_SE_SG_Li256ELb1ELb1ELb1ELb0EEENS1_36VarlenDynamicPersistentTileSchedulerILi128ELi96ELi256ELi128ELb1ELb1ELb1ELb1ELb1ELb1EEEEEEEEEvNT_6ParamsE)
        /*0680*/ 	.word	0x00000030


	//----- nvinfo : EIATTR_MIN_STACK_SIZE
	.align		4
.L_308:
        /*0684*/ 	.byte	0x04, 0x12
        /*0686*/ 	.short	(.L_310 - .L_309)
	.align		4
.L_309:
        /*0688*/ 	.word	index@(_ZN7cutlass13device_kernelIN5flash11enable_sm90INS1_16FlashAttnFwdSm90INS1_25CollectiveMainloopFwdSm90ILi2EN4cute5tupleIJNS5_1CILi1EEES8_S8_EEENS6_IJNS7_ILi128EEENS7_ILi96EEENS7_ILi64EEEEEELi256ENS_10bfloat16_tEfNS_4arch4Sm90ELb1ELb0ELb0ELb1ELb1ELb1ELb0ELb1ELb0ELb1ELb1ELb0EEENS1_21CollectiveEpilogueFwdINS6_IJSA_NS7_ILi256EEESB_EEES9_SE_SG_Li256ELb1ELb1ELb1ELb0EEENS1_36VarlenDynamicPersistentTileSchedulerILi128ELi96ELi256ELi128ELb1ELb1ELb1ELb1ELb1ELb1EEEEEEEEEvNT_6ParamsE)
        /*068c*/ 	.word	0x00000150


	//----- nvinfo : EIATTR_MIN_STACK_SIZE
	.align		4
.L_310:
        /*0690*/ 	.byte	0x04, 0x12
        /*0692*/ 	.short	(.L_312 - .L_311)
	.align		4
.L_311:
        /*0694*/ 	.word	index@(_ZN7cutlass13device_kernelIN5flash11enable_sm90INS1_16FlashAttnFwdSm90INS1_25CollectiveMainloopFwdSm90ILi2EN4cute5tupleIJNS5_1CILi1EEES8_S8_EEENS6_IJNS7_ILi128EEENS7_ILi96EEENS7_ILi64EEEEEELi256ENS_10bfloat16_tEfNS_4arch4Sm90ELb1ELb0ELb0ELb1ELb1ELb0ELb1ELb1ELb0ELb1ELb1ELb0EEENS1_21CollectiveEpilogueFwdINS6_IJSA_NS7_ILi256EEESB_EEES9_SE_SG_Li256ELb1ELb1ELb1ELb0EEENS1_36VarlenDynamicPersistentTileSchedulerILi128ELi96ELi256ELi128ELb1ELb1ELb1ELb1ELb1ELb1EEEEEEEEEvNT_6ParamsE)
        /*0698*/ 	.word	0x00000040


	//----- nvinfo : EIATTR_MIN_STACK_SIZE
	.align		4
.L_312:
        /*069c*/ 	.byte	0x04, 0x12
        /*069e*/ 	.short	(.L_314 - .L_313)
	.align		4
.L_313:
        /*06a0*/ 	.word	index@(_ZN7cutlass13device_kernelIN5flash11enable_sm90INS1_16FlashAttnFwdSm90INS1_25CollectiveMainloopFwdSm90ILi2EN4cute5tupleIJNS5_1CILi1EEES8_S8_EEENS6_IJNS7_ILi128EEENS7_ILi96EEENS7_ILi64EEEEEELi256ENS_10bfloat16_tEfNS_4arch4Sm90ELb1ELb0ELb0ELb1ELb1ELb1ELb1ELb1ELb0ELb1ELb1ELb0EEENS1_21CollectiveEpilogueFwdINS6_IJSA_NS7_ILi256EEESB_EEES9_SE_SG_Li256ELb1ELb1ELb1ELb0EEENS1_36VarlenDynamicPersistentTileSchedulerILi128ELi96ELi256ELi128ELb1ELb1ELb1ELb1ELb1ELb1EEEEEEEEEvNT_6ParamsE)
        /*06a4*/ 	.word	0x000001e8
.L_314:


//--------------------- .nv.compat                --------------------------
	.section	.nv.compat,"",@"SHT_CUDA_COMPAT_INFO"
	.align	4
        /*0000*/ 	.byte	0x02, 0x09, 0x01, 0x00, 0x02, 0x02, 0x04, 0x00, 0x02, 0x05, 0x05, 0x00, 0x03, 0x07, 0x01, 0x01
        /*0010*/ 	.byte	0x02, 0x03, 0x01, 0x00, 0x02, 0x06, 0x01, 0x00, 0x04, 0x0b, 0x08, 0x00, 0x00, 0x00, 0x00, 0x00
        /*0020*/ 	.byte	0x00, 0x00, 0x00, 0x00


//--------------------- .nv.info._ZN7cutlass13device_kernelIN5flash11enable_sm90INS1_16FlashAttnFwdSm90INS1_25CollectiveMainloopFwdSm90ILi2EN4cute5tupleIJNS5_1CILi1EEES8_S8_EEENS6_IJNS7_ILi128EEENS7_ILi96EEENS7_ILi192EEEEEELi128ENS_10bfloat16_tEfNS_4arch4Sm90ELb0ELb0ELb0ELb0ELb1ELb0ELb0ELb1ELb1ELb1ELb1ELb0EEENS1_21CollectiveEpilogueFwdINS6_IJSA_SA_SB_EEES9_SE_SG_Li256ELb0ELb1ELb1ELb0EEENS1_19SingleTileSchedulerILb0ELb1ELb1ELi128EEEEEEEEEvNT_6ParamsE --------------------------
	.section	.nv.info._ZN7cutlass13device_kernelIN5flash11enable_sm90INS1_16FlashAttnFwdSm90INS1_25CollectiveMainloopFwdSm90ILi2EN4cute5tupleIJNS5_1CILi1EEES8_S8_EEENS6_IJNS7_ILi128EEENS7_ILi96EEENS7_ILi192EEEEEELi128ENS_10bfloat16_tEfNS_4arch4Sm90ELb0ELb0ELb0ELb0ELb1ELb0ELb0ELb1ELb1ELb1ELb1ELb0EEENS1_21CollectiveEpilogueFwdINS6_IJSA_SA_SB_EEES9_SE_SG_Li256ELb0ELb1ELb1ELb0EEENS1_19SingleTileSchedulerILb0ELb1ELb1ELi128EEEEEEEEEvNT_6ParamsE,"",@"SHT_CUDA_INFO"
	.sectionflags	@""
	.align	4


	//----- nvinfo : EIATTR_CUDA_API_VERSION
	.align		4
        /*0000*/ 	.byte	0x04, 0x37
        /*0002*/ 	.short	(.L_316 - .L_315)
.L_315:
        /*0004*/ 	.word	0x00000082


	//----- nvinfo : EIATTR_KPARAM_INFO
	.align		4
.L_316:
        /*0008*/ 	.byte	0x04, 0x17
        /*000a*/ 	.short	(.L_318 - .L_317)
.L_317:
        /*000c*/ 	.word	0x00000000
        /*0010*/ 	.short	0x0000
        /*0012*/ 	.short	0x0070
        /*0014*/ 	.byte	0x00, 0xf0, 0x01, 0x28


	//----- nvinfo : EIATTR_SPARSE_MMA_MASK
	.align		4
.L_318:
        /*0018*/ 	.byte	0x03, 0x50
        /*001a*/ 	.short	0x0000


	//----- nvinfo : EIATTR_MAXREG_COUNT
	.align		4
        /*001c*/ 	.byte	0x03, 0x1b
        /*001e*/ 	.short	0x00a8


	//----- nvinfo : EIATTR_NUM_BARRIERS
	.align		4
        /*0020*/ 	.byte	0x02, 0x4c
        /*0022*/ 	.byte	0x09
	.zero		1


	//----- nvinfo : EIATTR_EXTERNS
	.align		4
        /*0024*/ 	.byte	0x04, 0x0f
        /*0026*/ 	.short	(.L_320 - .L_319)


	//   ....[0]....
	.align		4
.L_319:
        /*0028*/ 	.word	index@(__assertfail)


	//----- nvinfo : EIATTR_MERCURY_ISA_VERSION
	.align		4
.L_320:
        /*002c*/ 	.byte	0x03, 0x5f
        /*002e*/ 	.short	0x0101


	//----- nvinfo : EIATTR_INT_WARP_WIDE_INSTR_OFFSETS
	.align		4
        /*0030*/ 	.byte	0x04, 0x31
        /*0032*/ 	.short	(.L_322 - .L_321)


	//   ....[0]....
.L_321:
        /*0034*/ 	.word	0x000000b0


	//   ....[1]....
        /*0038*/ 	.word	0x000000c0


	//   ....[2]....
        /*003c*/ 	.word	0x00000160


	//----- nvinfo : EIATTR_COOP_GROUP_MASK_REGIDS
	.align		4
.L_322:
        /*0040*/ 	.byte	0x04, 0x29
        /*0042*/ 	.short	(.L_324 - .L_323)


	//   ....[0]....
.L_323:
        /*0044*/ 	.word	0xffffffff


	//   ....[1]....
        /*0048*/ 	.word	0xffffffff


	//   ....[2]....
        /*004c*/ 	.word	0xffffffff


	//   ....[3]....
        /*0050*/ 	.word	0xffffffff


	//   ....[4]....
        /*0054*/ 	.word	0xffffffff


	//   ....[5]....
        /*0058*/ 	.word	0xffffffff


	//   ....[6]....
        /*005c*/ 	.word	0xffffffff


	//   ....[7]....
        /*0060*/ 	.word	0xffffffff


	//   ....[8]....
        /*0064*/ 	.word	0xffffffff


	//   ....[9]....
        /*0068*/ 	.word	0xffffffff


	//   ....[10]....
        /*006c*/ 	.word	0xffffffff


	//   ....[11]....
        /*0070*/ 	.word	0xffffffff


	//   ....[12]....
        /*0074*/ 	.word	0xffffffff


	//   ....[13]....
        /*0078*/ 	.word	0xffffffff


	//   ....[14]....
        /*007c*/ 	.word	0xffffffff


	//   ....[15]....
        /*0080*/ 	.word	0xffffffff


	//   ....[16]....
        /*0084*/ 	.word	0xffffffff


	//   ....[17]....
        /*0088*/ 	.word	0xffffffff


	//   ....[18]....
        /*008c*/ 	.word	0xffffffff


	//   ....[19]....
        /*0090*/ 	.word	0xffffffff


	//   ....[20]....
        /*0094*/ 	.word	0xffffffff


	//   ....[21]....
        /*0098*/ 	.word	0xffffffff


	//   ....[22]....
        /*009c*/ 	.word	0xffffffff


	//   ....[23]....
        /*00a0*/ 	.word	0xffffffff


	//   ....[24]....
        /*00a4*/ 	.word	0xffffffff


	//   ....[25]....
        /*00a8*/ 	.word	0xffffffff


	//   ....[26]....
        /*00ac*/ 	.word	0xffffffff


	//   ....[27]....
        /*00b0*/ 	.word	0xffffffff


	//   ....[28]....
        /*00b4*/ 	.word	0xffffffff


	//   ....[29]....
        /*00b8*/ 	.word	0xffffffff


	//   ....[30]....
        /*00bc*/ 	.word	0xffffffff


	//   ....[31]....
        /*00c0*/ 	.word	0xffffffff


	//   ....[32]....
        /*00c4*/ 	.word	0xffffffff


	//   ....[33]....
        /*00c8*/ 	.word	0xffffffff


	//   ....[34]....
        /*00cc*/ 	.word	0xffffffff


	//   ....[35]....
        /*00d0*/ 	.word	0xffffffff


	//   ....[36]....
        /*00d4*/ 	.word	0xffffffff


	//   ....[37]....
        /*00d8*/ 	.word	0xffffffff


	//   ....[38]....
        /*00dc*/ 	.word	0xffffffff


	//   ....[39]....
        /*00e0*/ 	.word	0xffffffff


	//   ....[40]....
        /*00e4*/ 	.word	0xffffffff


	//   ....[41]....
        /*00e8*/ 	.word	0xffffffff


	//   ....[42]....
        /*00ec*/ 	.word	0xffffffff


	//   ....[43]....
        /*00f0*/ 	.word	0xffffffff


	//   ....[44]....
        /*00f4*/ 	.word	0xffffffff


	//   ....[45]....
        /*00f8*/ 	.word	0xffffffff


	//   ....[46]....
        /*00fc*/ 	.word	0xffffffff


	//   ....[47]....
        /*0100*/ 	.word	0xffffffff


	//   ....[48]....
        /*0104*/ 	.word	0xffffffff


	//   ....[49]....
        /*0108*/ 	.word	0xffffffff


	//   ....[50]....
        /*010c*/ 	.word	0xffffffff


	//   ....[51]....
        /*0110*/ 	.word	0xffffffff


	//   ....[52]....
        /*0114*/ 	.word	0xffffffff


	//   ....[53]....
        /*0118*/ 	.word	0xffffffff


	//   ....[54]....
        /*011c*/ 	.word	0xffffffff


	//   ....[55]....
        /*0120*/ 	.word	0xffffffff


	//   ....[56]....
        /*0124*/ 	.word	0xffffffff


	//   ....[57]....
        /*0128*/ 	.word	0xffffffff


	//   ....[58]....
        /*012c*/ 	.word	0xffffffff


	//   ....[59]....
        /*0130*/ 	.word	0xffffffff


	//   ....[60]....
        /*0134*/ 	.word	0xffffffff


	//   ....[61]....
        /*0138*/ 	.word	0xffffffff


	//   ....[62]....
        /*013c*/ 	.word	0xffffffff


	//   ....[63]....
        /*0140*/ 	.word	0xffffffff


	//   ....[64]....
        /*0144*/ 	.word	0xffffffff


	//   ....[65]....
        /*0148*/ 	.word	0xffffffff


	//   ....[66]....
        /*014c*/ 	.word	0xffffffff


	//   ....[67]....
        /*0150*/ 	.word	0xffffffff


	//   ....[68]....
        /*0154*/ 	.word	0xffffffff


	//   ....[69]....
        /*0158*/ 	.word	0xffffffff


	//   ....[70]....
        /*015c*/ 	.word	0xffffffff


	//   ....[71]....
        /*0160*/ 	.word	0xffffffff


	//   ....[72]....
        /*0164*/ 	.word	0xffffffff


	//   ....[73]....
        /*0168*/ 	.word	0xffffffff


	//   ....[74]....
        /*016c*/ 	.word	0xffffffff


	//   ....[75]....
        /*0170*/ 	.word	0xffffffff


	//   ....[76]....
        /*0174*/ 	.word	0xffffffff


	//   ....[77]....
        /*0178*/ 	.word	0xffffffff


	//   ....[78]....
        /*017c*/ 	.word	0xffffffff


	//   ....[79]....
        /*0180*/ 	.word	0xffffffff


	//   ....[80]....
        /*0184*/ 	.word	0xffffffff


	//   ....[81]....
        /*0188*/ 	.word	0xffffffff


	//   ....[82]....
        /*018c*/ 	.word	0xffffffff


	//   ....[83]....
        /*0190*/ 	.word	0xffffffff


	//   ....[84]....
        /*0194*/ 	.word	0xffffffff


	//   ....[85]....
        /*0198*/ 	.word	0xffffffff


	//   ....[86]....
        /*019c*/ 	.word	0xffffffff


	//   ....[87]....
        /*01a0*/ 	.word	0xffffffff


	//   ....[88]....
        /*01a4*/ 	.word	0xffffffff


	//   ....[89]....
        /*01a8*/ 	.word	0xffffffff


	//   ....[90]....
        /*01ac*/ 	.word	0xffffffff


	//   ....[91]....
        /*01b0*/ 	.word	0xffffffff


	//   ....[92]....
        /*01b4*/ 	.word	0xffffffff


	//   ....[93]....
        /*01b8*/ 	.word	0x0500000f


	//   ....[94]....
        /*01bc*/ 	.word	0x0500000f


	//   ....[95]....
        /*01c0*/ 	.word	0x0500000f


	//   ....[96]....
        /*01c4*/ 	.word	0x0500000f


	//   ....[97]....
        /*01c8*/ 	.word	0x0500000f


	//   ....[98]....
        /*01cc*/ 	.word	0x0500000f


	//   ....[99]....
        /*01d0*/ 	.word	0x0500000f


	//   ....[100]....
        /*01d4*/ 	.word	0x0500000f


	//   ....[101]....
        /*01d8*/ 	.word	0x0500000f


	//   ....[102]....
        /*01dc*/ 	.word	0x0500000f


	//   ....[103]....
        /*01e0*/ 	.word	0x0500000f


	//   ....[104]....
        /*01e4*/ 	.word	0x0500000f


	//   ....[105]....
        /*01e8*/ 	.word	0x0500000f


	//   ....[106]....
        /*01ec*/ 	.word	0x0500000f


	//   ....[107]....
        /*01f0*/ 	.word	0x0500000f


	//   ....[108]....
        /*01f4*/ 	.word	0x0500000f


	//   ....[109]....
        /*01f8*/ 	.word	0x0500000f


	//   ....[110]....
        /*01fc*/ 	.word	0x0500000f


	//   ....[111]....
        /*0200*/ 	.word	0x0500000f


	//   ....[112]....
        /*0204*/ 	.word	0x0500000f


	//   ....[113]....
        /*0208*/ 	.word	0x0500000f


	//   ....[114]....
        /*020c*/ 	.word	0x0500000f


	//   ....[115]....
        /*0210*/ 	.word	0x0500000f


	//   ....[116]....
        /*0214*/ 	.word	0x0500000f


	//   ....[117]....
        /*0218*/ 	.word	0x0500000f


	//   ....[118]....
        /*021c*/ 	.word	0x0500000f


	//   ....[119]....
        /*0220*/ 	.word	0x0500000f


	//   ....[120]....
        /*0224*/ 	.word	0x0500000f


	//   ....[121]....
        /*0228*/ 	.word	0x0500000f


	//   ....[122]....
        /*022c*/ 	.word	0x0500000f


	//   ....[123]....
        /*0230*/ 	.word	0x0500000f


	//   ....[124]....
        /*0234*/ 	.word	0x0500000f


	//   ....[125]....
        /*0238*/ 	.word	0x0500000f


	//   ....[126]....
        /*023c*/ 	.word	0x0500000f


	//   ....[127]....
        /*0240*/ 	.word	0x0500000f


	//   ....[128]....
        /*0244*/ 	.word	0x0500000f


	//   ....[129]....
        /*0248*/ 	.word	0x0500000f


	//   ....[130]....
        /*024c*/ 	.word	0x0500000f


	//   ....[131]....
        /*0250*/ 	.word	0x0500000f


	//   ....[132]....
        /*0254*/ 	.word	0x0500000f


	//   ....[133]....
        /*0258*/ 	.word	0x0500000f


	//   ....[134]....
        /*025c*/ 	.word	0x0500000f


	//   ....[135]....
        /*0260*/ 	.word	0x0500000f


	//   ....[136]....
        /*0264*/ 	.word	0x0500000f


	//   ....[137]....
        /*0268*/ 	.word	0x0500000f


	//   ....[138]....
        /*026c*/ 	.word	0x0500000f


	//   ....[139]....
        /*0270*/ 	.word	0x0500000f


	//   ....[140]....
        /*0274*/ 	.word	0x0500000f


	//   ....[141]....
        /*0278*/ 	.word	0x0500000f


	//   ....[142]....
        /*027c*/ 	.word	0x0500000f


	//   ....[143]....
        /*0280*/ 	.word	0x0500000f


	//   ....[144]....
        /*0284*/ 	.word	0x0500000f


	//   ....[145]....
        /*0288*/ 	.word	0x0500000f


	//   ....[146]....
        /*028c*/ 	.word	0x0500000f


	//   ....[147]....
        /*0290*/ 	.word	0x0500000f


	//   ....[148]....
        /*0294*/ 	.word	0x0500000f


	//   ....[149]....
        /*0298*/ 	.word	0x0500000f


	//   ....[150]....
        /*029c*/ 	.word	0x0500000f


	//   ....[151]....
        /*02a0*/ 	.word	0x0500000f


	//   ....[152]....
        /*02a4*/ 	.word	0x0500000f


	//   ....[153]....
        /*02a8*/ 	.word	0x0500000f


	//   ....[154]....
        /*02ac*/ 	.word	0x0500000f


	//   ....[155]....
        /*02b0*/ 	.word	0x0500000f


	//   ....[156]....
        /*02b4*/ 	.word	0x0500000f


	//   ....[157]....
        /*02b8*/ 	.word	0x0500000f


	//   ....[158]....
        /*02bc*/ 	.word	0x0500000f


	//----- nvinfo : EIATTR_COOP_GROUP_INSTR_OFFSETS
	.align		4
.L_324:
        /*02c0*/ 	.byte	0x04, 0x28
        /*02c2*/ 	.short	(.L_326 - .L_325)


	//   ....[0]....
.L_325:
        /*02c4*/ 	.word	0x00000060


	//   ....[1]....
        /*02c8*/ 	.word	0x000000a0


	//   ....[2]....
        /*02cc*/ 	.word	0x000002c0


	//   ....[3]....
        /*02d0*/ 	.word	0x00000420


	//   ....[4]....
        /*02d4*/ 	.word	0x00000540


	//   ....[5]....
        /*02d8*/ 	.word	0x000006a0


	//   ....[6]....
        /*02dc*/ 	.word	0x00000f60


	//   ....[7]....
        /*02e0*/ 	.word	0x00001f80


	//   ....[8]....
        /*02e4*/ 	.word	0x00002090


	//   ....[9]....
        /*02e8*/ 	.word	0x00002510


	//   ....[10]....
        /*02ec*/ 	.word	0x00002580


	//   ....[11]....
        /*02f0*/ 	.word	0x000041e0


	//   ....[12]....
        /*02f4*/ 	.word	0x000041f0


	//   ....[13]....
        /*02f8*/ 	.word	0x00004220


	//   ....[14]....
        /*02fc*/ 	.word	0x00004240


	//   ....[15]....
        /*0300*/ 	.word	0x00005340


	//   ....[16]....
        /*0304*/ 	.word	0x00005370


	//   ....[17]....
        /*0308*/ 	.word	0x00005410


	//   ....[18]....
        /*030c*/ 	.word	0x00005420


	//   ....[19]....
        /*0310*/ 	.word	0x000062b0


	//   ....[20]....
        /*0314*/ 	.word	0x000062f0


	//   ....[21]....
        /*0318*/ 	.word	0x00006330


	//   ....[22]....
        /*031c*/ 	.word	0x00006360


	//   ....[23]....
        /*0320*/ 	.word	0x00006380


	//   ....[24]....
        /*0324*/ 	.word	0x000063a0


	//   ....[25]....
        /*0328*/ 	.word	0x000069e0


	//   ....[26]....
        /*032c*/ 	.word	0x000069f0


	//   ....[27]....
        /*0330*/ 	.word	0x00007400


	//   ....[28]....
        /*0334*/ 	.word	0x00008620


	//   ....[29]....
        /*0338*/ 	.word	0x00008640


	//   ....[30]....
        /*033c*/ 	.word	0x00008650


	//   ....[31]....
        /*0340*/ 	.word	0x00008660


	//   ....[32]....
        /*0344*/ 	.word	0x00008670


	//   ....[33]....
        /*0348*/ 	.word	0x00008680


	//   ....[34]....
        /*034c*/ 	.word	0x00008690


	//   ....[35]....
        /*0350*/ 	.word	0x000086f0


	//   ....[36]....
        /*0354*/ 	.word	0x00008730


	//   ....[37]....
        /*0358*/ 	.word	0x00008790


	//   ....[38]....
        /*035c*/ 	.word	0x000087a0


	//   ....[39]....
        /*0360*/ 	.word	0x00008860


	//   ....[40]....
        /*0364*/ 	.word	0x00008e90


	//   ....[41]....
        /*0368*/ 	.word	0x00008ed0


	//   ....[42]....
        /*036c*/ 	.word	0x00008f00


	//   ....[43]....
        /*0370*/ 	.word	0x00008f10


	//   ....[44]....
        /*0374*/ 	.word	0x00008f20


	//   ....[45]....
        /*0378*/ 	.word	0x00008fa0


	//   ....[46]....
        /*037c*/ 	.word	0x00008fe0


	//   ....[47]....
        /*0380*/ 	.word	0x00009030


	//   ....[48]....
        /*0384*/ 	.word	0x00009060


	//   ....[49]....
        /*0388*/ 	.word	0x000090c0


	//   ....[50]....
        /*038c*/ 	.word	0x00009100


	//   ....[51]....
        /*0390*/ 	.word	0x00009150


	//   ....[52]....
        /*0394*/ 	.word	0x00009180


	//   ....[53]....
        /*0398*/ 	.word	0x000091d0


	//   ....[54]....
        /*039c*/ 	.word	0x00009210


	//   ....[55]....
        /*03a0*/ 	.word	0x00009260


	//   ....[56]....
        /*03a4*/ 	.word	0x000099b0


	//   ....[57]....
        /*03a8*/ 	.word	0x000099d0


	//   ....[58]....
        /*03ac*/ 	.word	0x000099e0


	//   ....[59]....
        /*03b0*/ 	.word	0x000099f0


	//   ....[60]....
        /*03b4*/ 	.word	0x00009a00


	//   ....[61]....
        /*03b8*/ 	.word	0x00009a20


	//   ....[62]....
        /*03bc*/ 	.word	0x00009a80


	//   ....[63]....
        /*03c0*/ 	.word	0x00009ab0


	//   ....[64]....
        /*03c4*/ 	.word	0x00009b20


	//   ....[65]....
        /*03c8*/ 	.word	0x00009b50


	//   ....[66]....
        /*03cc*/ 	.word	0x00009b60


	//   ....[67]....
        /*03d0*/ 	.word	0x00009b70


	//   ....[68]....
        /*03d4*/ 	.word	0x00009e20


	//   ....[69]....
        /*03d8*/ 	.word	0x00009e40


	//   ....[70]....
        /*03dc*/ 	.word	0x00009e50


	//   ....[71]....
        /*03e0*/ 	.word	0x00009e70


	//   ....[72]....
        /*03e4*/ 	.word	0x00009ef0


	//   ....[73]....
        /*03e8*/ 	.word	0x00009f20


	//   ....[74]....
        /*03ec*/ 	.word	0x00009f70


	//   ....[75]....
        /*03f0*/ 	.word	0x00009fa0


	//   ....[76]....
        /*03f4*/ 	.word	0x00009ff0


	//   ....[77]....
        /*03f8*/ 	.word	0x0000a020


	//   ....[78]....
        /*03fc*/ 	.word	0x0000a070


	//   ....[79]....
        /*0400*/ 	.word	0x0000a0a0


	//   ....[80]....
        /*0404*/ 	.word	0x0000a500


	//   ....[81]....
        /*0408*/ 	.word	0x0000a530


	//   ....[82]....
        /*040c*/ 	.word	0x0000a560


	//   ....[83]....
        /*0410*/ 	.word	0x0000a590


	//   ....[84]....
        /*0414*/ 	.word	0x0000a5c0


	//   ....[85]....
        /*0418*/ 	.word	0x0000a5d0


	//   ....[86]....
        /*041c*/ 	.word	0x0000a5e0


	//   ....[87]....
        /*0420*/ 	.word	0x0000a600


	//   ....[88]....
        /*0424*/ 	.word	0x0000a630


	//   ....[89]....
        /*0428*/ 	.word	0x0000a660


	//   ....[90]....
        /*042c*/ 	.word	0x0000a670


	//   ....[91]....
        /*0430*/ 	.word	0x0000a6a0


	//   ....[92]....
        /*0434*/ 	.word	0x0000aa90


	//   ....[93]....
        /*0438*/ 	.word	0x0000af30


	//   ....[94]....
        /*043c*/ 	.word	0x0000b020


	//   ....[95]....
        /*0440*/ 	.word	0x0000b0c0


	//   ....[96]....
        /*0444*/ 	.word	0x0000b120


	//   ....[97]....
        /*0448*/ 	.word	0x0000b1f0


	//   ....[98]....
        /*044c*/ 	.word	0x0000b260


	//   ....[99]....
        /*0450*/ 	.word	0x0000b330


	//   ....[100]....
        /*0454*/ 	.word	0x0000b3b0


	//   ....[101]....
        /*0458*/ 	.word	0x0000b480


	//   ....[102]....
        /*045c*/ 	.word	0x0000b500


	//   ....[103]....
        /*0460*/ 	.word	0x0000b5e0


	//   ....[104]....
        /*0464*/ 	.word	0x0000b660


	//   ....[105]....
        /*0468*/ 	.word	0x0000b720


	//   ....[106]....
        /*046c*/ 	.word	0x0000b7b0


	//   ....[107]....
        /*0470*/ 	.word	0x0000b810


	//   ....[108]....
        /*0474*/ 	.word	0x0000b8b0


	//   ....[109]....
        /*0478*/ 	.word	0x0000b980


	//   ....[110]....
        /*047c*/ 	.word	0x0000ba00


	//   ....[111]....
        /*0480*/ 	.word	0x0000bad0


	//   ....[112]....
        /*0484*/ 	.word	0x0000bb50


	//   ....[113]....
        /*0488*/ 	.word	0x0000bc20


	//   ....[114]....
        /*048c*/ 	.word	0x0000bca0


	//   ....[115]....
        /*0490*/ 	.word	0x0000bd70


	//   ....[116]....
        /*0494*/ 	.word	0x0000bdf0


	//   ....[117]....
        /*0498*/ 	.word	0x0000bec0


	//   ....[118]....
        /*049c*/ 	.word	0x0000bf40


	//   ....[119]....
        /*04a0*/ 	.word	0x0000c010


	//   ....[120]....
        /*04a4*/ 	.word	0x0000c080


	//   ....[121]....
        /*04a8*/ 	.word	0x0000c140


	//   ....[122]....
        /*04ac*/ 	.word	0x0000c280


	//   ....[123]....
        /*04b0*/ 	.word	0x0000c320


	//   ....[124]....
        /*04b4*/ 	.word	0x0000c380


	//   ....[125]....
        /*04b8*/ 	.word	0x0000c440


	//   ....[126]....
        /*04bc*/ 	.word	0x0000c4a0


	//   ....[127]....
        /*04c0*/ 	.word	0x0000c560


	//   ....[128]....
        /*04c4*/ 	.word	0x0000c5e0


	//   ....[129]....
        /*04c8*/ 	.word	0x0000c690


	//   ....[130]....
        /*04cc*/ 	.word	0x0000c6f0


	//   ....[131]....
        /*04d0*/ 	.word	0x0000c7b0


	//   ....[132]....
        /*04d4*/ 	.word	0x0000c830


	//   ....[133]....
        /*04d8*/ 	.word	0x0000c8e0


	//   ....[134]....
        /*04dc*/ 	.word	0x0000c9c0


	//   ....[135]....
        /*04e0*/ 	.word	0x0000ca60


	//   ....[136]....
        /*04e4*/ 	.word	0x0000cac0


	//   ....[137]....
        /*04e8*/ 	.word	0x0000cb90


	//   ....[138]....
        /*04ec*/ 	.word	0x0000cc30


	//   ....[139]....
        /*04f0*/ 	.word	0x0000ccf0


	//   ....[140]....
        /*04f4*/ 	.word	0x0000cd90


	//   ....[141]....
        /*04f8*/ 	.word	0x0000ce50


	//   ....[142]....
        /*04fc*/ 	.word	0x0000cef0


	//   ....[143]....
        /*0500*/ 	.word	0x0000cfb0


	//   ....[144]....
        /*0504*/ 	.word	0x0000d050


	//   ....[145]....
        /*0508*/ 	.word	0x0000d110


	//   ....[146]....
        /*050c*/ 	.word	0x0000d230


	//   ....[147]....
        /*0510*/ 	.word	0x0000d2f0


	//   ....[148]....
        /*0514*/ 	.word	0x0000d380


	//   ....[149]....
        /*0518*/ 	.word	0x0000d450


	//   ....[150]....
        /*051c*/ 	.word	0x0000d4c0


	//   ....[151]....
        /*0520*/ 	.word	0x0000d590


	//   ....[152]....
        /*0524*/ 	.word	0x0000d610


	//   ....[153]....
        /*0528*/ 	.word	0x0000d6f0


	//   ....[154]....
        /*052c*/ 	.word	0x0000d760


	//   ....[155]....
        /*0530*/ 	.word	0x0000d840


	//   ....[156]....
        /*0534*/ 	.word	0x0000d8b0


	//   ....[157]....
        /*0538*/ 	.word	0x0000d970


	//   ....[158]....
        /*053c*/ 	.word	0x0000da80


	//----- nvinfo : EIATTR_REG_RECONFIG
	.align		4
.L_326:
        /*0540*/ 	.byte	0x01, 0x54
	.zero		2


	//----- nvinfo : EIATTR_SYSCALL_OFFSETS
	.align		4
        /*0544*/ 	.byte	0x04, 0x46
        /*0546*/ 	.short	(.L_328 - .L_327)


	//   ....[0]....
.L_327:
        /*0548*/ 	.word	0x00001120


	//   ....[1]....
        /*054c*/ 	.word	0x00007b40


	//   ....[2]....
        /*0550*/ 	.word	0x00007c80


	//   ....[3]....
        /*0554*/ 	.word	0x00007d70


	//   ....[4]....
        /*0558*/ 	.word	0x00008c00


	//----- nvinfo : EIATTR_MBARRIER_INSTR_OFFSETS
	.align		4
.L_328:
        /*055c*/ 	.byte	0x04, 0x39
        /*055e*/ 	.short	(.L_330 - .L_329)


	//   ....[0]....
.L_329:
        /*0560*/ 	.word	0x00000170
        /*0564*/ 	.word	0x000000ff
        /*0568*/ 	.word	0x0002a800
        /*056c*/ 	.short	0x0100
        /*056e*/ 	.byte	0x08
	.zero		1


	//   ....[1]....
        /*0570*/ 	.word	0x00000180
        /*0574*/ 	.word	0x000000ff
        /*0578*/ 	.word	0x0002a820
        /*057c*/ 	.short	0x0100
        /*057e*/ 	.byte	0x08
	.zero		1


	//   ....[2]....
        /*0580*/ 	.word	0x00000270
        /*0584*/ 	.word	0x000000ff
        /*0588*/ 	.word	0x0002a830
        /*058c*/ 	.short	0x0100
        /*058e*/ 	.byte	0x08
	.zero		1


	//   ....[3]....
        /*0590*/ 	.word	0x00000280
        /*0594*/ 	.word	0x000000ff
        /*0598*/ 	.word	0x0002a840
        /*059c*/ 	.short	0x0100
        /*059e*/ 	.byte	0x08
	.zero		1


	//   ....[4]....
        /*05a0*/ 	.word	0x00000290
        /*05a4*/ 	.word	0x000000ff
        /*05a8*/ 	.word	0x0002a838
        /*05ac*/ 	.short	0x0100
        /*05ae*/ 	.byte	0x08
	.zero		1


	//   ....[5]....
        /*05b0*/ 	.word	0x000002a0
        /*05b4*/ 	.word	0x000000ff
        /*05b8*/ 	.word	0x0002a848
        /*05bc*/ 	.short	0x0100
        /*05be*/ 	.byte	0x08
	.zero		1


	//   ....[6]....
        /*05c0*/ 	.word	0x000003d0
        /*05c4*/ 	.word	0x000000ff
        /*05c8*/ 	.word	0x0002a850
        /*05cc*/ 	.short	0x0100
        /*05ce*/ 	.byte	0x08
	.zero		1


	//   ....[7]....
        /*05d0*/ 	.word	0x000003e0
        /*05d4*/ 	.word	0x000000ff
        /*05d8*/ 	.word	0x0002a860
        /*05dc*/ 	.short	0x0100
        /*05de*/ 	.byte	0x08
	.zero		1


	//   ....[8]....
        /*05e0*/ 	.word	0x000003f0
        /*05e4*/ 	.word	0x000000ff
        /*05e8*/ 	.word	0x0002a858
        /*05ec*/ 	.short	0x0100
        /*05ee*/ 	.byte	0x08
	.zero		1


	//   ....[9]....
        /*05f0*/ 	.word	0x00000400
        /*05f4*/ 	.word	0x000000ff
        /*05f8*/ 	.word	0x0002a868
        /*05fc*/ 	.short	0x0100
        /*05fe*/ 	.byte	0x08
	.zero		1


	//   ....[10]....
        /*0600*/ 	.word	0x000004f0
        /*0604*/ 	.word	0x000000ff
        /*0608*/ 	.word	0x0002a870
        /*060c*/ 	.short	0x0100
        /*060e*/ 	.byte	0x06
	.zero		1


	//   ....[11]....
        /*0610*/ 	.word	0x00000500
        /*0614*/ 	.word	0x000000ff
        /*0618*/ 	.word	0x0002a880
        /*061c*/ 	.short	0x0100
        /*061e*/ 	.byte	0x06
	.zero		1


	//   ....[12]....
        /*0620*/ 	.word	0x00000510
        /*0624*/ 	.word	0x000000ff
        /*0628*/ 	.word	0x0002a878
        /*062c*/ 	.short	0x0100
        /*062e*/ 	.byte	0x06
	.zero		1


	//   ....[13]....
        /*0630*/ 	.word	0x00000520
        /*0634*/ 	.word	0x000000ff
        /*0638*/ 	.word	0x0002a888
        /*063c*/ 	.short	0x0100
        /*063e*/ 	.byte	0x06
	.zero		1


	//   ....[14]....
        /*0640*/ 	.word	0x00000650
        /*0644*/ 	.word	0x000000ff
        /*0648*/ 	.word	0x0002a890
        /*064c*/ 	.short	0x0100
        /*064e*/ 	.byte	0x08
	.zero		1


	//   ....[15]....
        /*0650*/ 	.word	0x00000660
        /*0654*/ 	.word	0x000000ff
        /*0658*/ 	.word	0x0002a8a0
        /*065c*/ 	.short	0x0100
        /*065e*/ 	.byte	0x08
	.zero		1


	//   ....[16]....
        /*0660*/ 	.word	0x00000670
        /*0664*/ 	.word	0x000000ff
        /*0668*/ 	.word	0x0002a898
        /*066c*/ 	.short	0x0100
        /*066e*/ 	.byte	0x08
	.zero		1


	//   ....[17]....
        /*0670*/ 	.word	0x00000680
        /*0674*/ 	.word	0x000000ff
        /*0678*/ 	.word	0x0002a8a8
        /*067c*/ 	.short	0x0100
        /*067e*/ 	.byte	0x08
	.zero		1


	//   ....[18]....
        /*0680*/ 	.word	0x000007c0
        /*0684*/ 	.word	0x000000ff
        /*0688*/ 	.word	0x0002a8b0
        /*068c*/ 	.short	0x0100
        /*068e*/ 	.byte	0x08
	.zero		1


	//   ....[19]....
        /*0690*/ 	.word	0x000007d0
        /*0694*/ 	.word	0x000000ff
        /*0698*/ 	.word	0x0002a8c0
        /*069c*/ 	.short	0x0100
        /*069e*/ 	.byte	0x08
	.zero		1


	//   ....[20]....
        /*06a0*/ 	.word	0x000007e0
        /*06a4*/ 	.word	0x000000ff
        /*06a8*/ 	.word	0x0002a8b8
        /*06ac*/ 	.short	0x0100
        /*06ae*/ 	.byte	0x08
	.zero		1


	//   ....[21]....
        /*06b0*/ 	.word	0x000007f0
        /*06b4*/ 	.word	0x000000ff
        /*06b8*/ 	.word	0x0002a8c8
        /*06bc*/ 	.short	0x0100
        /*06be*/ 	.byte	0x08
	.zero		1


	//   ....[22]....
        /*06c0*/ 	.word	0x00001140
        /*06c4*/ 	.word	0x000000ff
        /*06c8*/ 	.word	0x0002a800
        /*06cc*/ 	.short	0x010a
        /*06ce*/ 	.byte	0x25
	.zero		1


	//   ....[23]....
        /*06d0*/ 	.word	0x000011b0
        /*06d4*/ 	.word	0x000000ff
        /*06d8*/ 	.word	0x0002a830
        /*06dc*/ 	.short	0x010a
        /*06de*/ 	.byte	0x25
	.zero		1


	//   ....[24]....
        /*06e0*/ 	.word	0x00001210
        /*06e4*/ 	.word	0x000000ff
        /*06e8*/ 	.word	0x0002a830
        /*06ec*/ 	.short	0x010a
        /*06ee*/ 	.byte	0x25
	.zero		1


	//   ....[25]....
        /*06f0*/ 	.word	0x00002000
        /*06f4*/ 	.word	0x000000ff
        /*06f8*/ 	.word	0x00000000
        /*06fc*/ 	.short	0x0101
        /*06fe*/ 	.byte	0x04
	.zero		1


	//   ....[26]....
        /*0700*/ 	.word	0x00003320
        /*0704*/ 	.word	0x000000ff
        /*0708*/ 	.word	0x0002a830
        /*070c*/ 	.short	0x010a
        /*070e*/ 	.byte	0x3b
	.zero		1


	//   ....[27]....
        /*0710*/ 	.word	0x00003360
        /*0714*/ 	.word	0x000000ff
        /*0718*/ 	.word	0x0002a830
        /*071c*/ 	.short	0x010a
        /*071e*/ 	.byte	0x3b
	.zero		1


	//   ....[28]....
        /*0720*/ 	.word	0x00003bb0
        /*0724*/ 	.word	0x000000ff
        /*0728*/ 	.word	0x0002a850
        /*072c*/ 	.short	0x010a
        /*072e*/ 	.byte	0x05
	.zero		1


	//   ....[29]....
        /*0730*/ 	.word	0x00003bf0
        /*0734*/ 	.word	0x000000ff
        /*0738*/ 	.word	0x0002a850
        /*073c*/ 	.short	0x010a
        /*073e*/ 	.byte	0x05
	.zero		1


	//   ....[30]....
        /*0740*/ 	.word	0x00003f50
        /*0744*/ 	.word	0x000000ff
        /*0748*/ 	.word	0x00000000
        /*074c*/ 	.short	0x0101
        /*074e*/ 	.byte	0x3b
	.zero		1


	//   ....[31]....
        /*0750*/ 	.word	0x00004cc0
        /*0754*/ 	.word	0x000000ff
        /*0758*/ 	.word	0x00000000
        /*075c*/ 	.short	0x0101
        /*075e*/ 	.byte	0x04
	.zero		1


	//   ....[32]....
        /*0760*/ 	.word	0x00005290
        /*0764*/ 	.word	0x000000ff
        /*0768*/ 	.word	0x0002a850
        /*076c*/ 	.short	0x010a
        /*076e*/ 	.byte	0x05
	.zero		1


	//   ....[33]....
        /*0770*/ 	.word	0x000052d0
        /*0774*/ 	.word	0x000000ff
        /*0778*/ 	.word	0x0002a850
        /*077c*/ 	.short	0x010a
        /*077e*/ 	.byte	0x05
	.zero		1


	//   ....[34]....
        /*0780*/ 	.word	0x000057b0
        /*0784*/ 	.word	0x000000ff
        /*0788*/ 	.word	0x00000000
        /*078c*/ 	.short	0x0101
        /*078e*/ 	.byte	0x04
	.zero		1


	//   ....[35]....
        /*0790*/ 	.word	0x00006390
        /*0794*/ 	.word	0x000000ff
        /*0798*/ 	.word	0x00000000
        /*079c*/ 	.short	0x0101
        /*079e*/ 	.byte	0x04
	.zero		1


	//   ....[36]....
        /*07a0*/ 	.word	0x000083e0
        /*07a4*/ 	.word	0x000000ff
        /*07a8*/ 	.word	0x0002a840
        /*07ac*/ 	.short	0x010a
        /*07ae*/ 	.byte	0x2d
	.zero		1


	//   ....[37]....
        /*07b0*/ 	.word	0x000089c0
        /*07b4*/ 	.word	0x000000ff
        /*07b8*/ 	.word	0x0002a830
        /*07bc*/ 	.short	0x0107
        /*07be*/ 	.byte	0x2d
	.zero		1


	//   ....[38]....
        /*07c0*/ 	.word	0x00008a30
        /*07c4*/ 	.word	0x000000ff
        /*07c8*/ 	.word	0x0002a830
        /*07cc*/ 	.short	0x0101
        /*07ce*/ 	.byte	0x2d
	.zero		1


	//   ....[39]....
        /*07d0*/ 	.word	0x000093b0
        /*07d4*/ 	.word	0x000000ff
        /*07d8*/ 	.word	0x0002a800
        /*07dc*/ 	.short	0x0107
        /*07de*/ 	.byte	0x2d
	.zero		1


	//   ....[40]....
        /*07e0*/ 	.word	0x00009410
        /*07e4*/ 	.word	0x000000ff
        /*07e8*/ 	.word	0x0002a800
        /*07ec*/ 	.short	0x0101
        /*07ee*/ 	.byte	0x2d
	.zero		1


	//   ....[41]....
        /*07f0*/ 	.word	0x00009420
        /*07f4*/ 	.word	0x000000ff
        /*07f8*/ 	.word	0x0002a820
        /*07fc*/ 	.short	0x010a
        /*07fe*/ 	.byte	0x2d
	.zero		1


	//   ....[42]....
        /*0800*/ 	.word	0x00009790
        /*0804*/ 	.word	0x00000008
        /*0808*/ 	.word	0x0002a840
        /*080c*/ 	.short	0x010a
        /*080e*/ 	.byte	0x3f
	.zero		1


	//   ....[43]....
        /*0810*/ 	.word	0x00009ca0
        /*0814*/ 	.word	0x00000008
        /*0818*/ 	.word	0x0002a830
        /*081c*/ 	.short	0x0107
        /*081e*/ 	.byte	0x3f
	.zero		1


	//   ....[44]....
        /*0820*/ 	.word	0x00009d50
        /*0824*/ 	.word	0x00000008
        /*0828*/ 	.word	0x0002a830
        /*082c*/ 	.short	0x0101
        /*082e*/ 	.byte	0x3f
	.zero		1


	//   ....[45]....
        /*0830*/ 	.word	0x00009db0
        /*0834*/ 	.word	0x00000004
        /*0838*/ 	.word	0x0002a860
        /*083c*/ 	.short	0x010a
        /*083e*/ 	.byte	0x3f
	.zero		1


	//   ....[46]....
        /*0840*/ 	.word	0x0000a1b0
        /*0844*/ 	.word	0x00000004
        /*0848*/ 	.word	0x0002a850
        /*084c*/ 	.short	0x0107
        /*084e*/ 	.byte	0x3f
	.zero		1


	//   ....[47]....
        /*0850*/ 	.word	0x0000a310
        /*0854*/ 	.word	0x00000004
        /*0858*/ 	.word	0x0002a850
        /*085c*/ 	.short	0x0101
        /*085e*/ 	.byte	0x3f
	.zero		1


	//   ....[48]....
        /*0860*/ 	.word	0x0000a490
        /*0864*/ 	.word	0x00000000
        /*0868*/ 	.word	0x0002a860
        /*086c*/ 	.short	0x010a
        /*086e*/ 	.byte	0x3f
	.zero		1


	//   ....[49]....
        /*0870*/ 	.word	0x0000a8d0
        /*0874*/ 	.word	0x00000000
        /*0878*/ 	.word	0x0002a850
        /*087c*/ 	.short	0x0107
        /*087e*/ 	.byte	0x3f
	.zero		1


	//   ....[50]....
        /*0880*/ 	.word	0x0000a990
        /*0884*/ 	.word	0x00000000
        /*0888*/ 	.word	0x0002a850
        /*088c*/ 	.short	0x0101
        /*088e*/ 	.byte	0x3f
	.zero		1


	//   ....[51]....
        /*0890*/ 	.word	0x0000aa20
        /*0894*/ 	.word	0x00000007
        /*0898*/ 	.word	0x0002a820
        /*089c*/ 	.short	0x010a
        /*089e*/ 	.byte	0x3f
	.zero		1


	//   ....[52]....
        /*08a0*/ 	.word	0x0000ab80
        /*08a4*/ 	.word	0x00000005
        /*08a8*/ 	.word	0x0002a840
        /*08ac*/ 	.short	0x010a
        /*08ae*/ 	.byte	0x3f
	.zero		1


	//   ....[53]....
        /*08b0*/ 	.word	0x0000ac20
        /*08b4*/ 	.word	0x00000003
        /*08b8*/ 	.word	0x0002a840
        /*08bc*/ 	.short	0x010a
        /*08be*/ 	.byte	0x3f
	.zero		1


	//   ....[54]....
        /*08c0*/ 	.word	0x0000ac60
        /*08c4*/ 	.word	0x00000005
        /*08c8*/ 	.word	0x0002a860
        /*08cc*/ 	.short	0x010a
        /*08ce*/ 	.byte	0x3f
	.zero		1


	//   ....[55]....
        /*08d0*/ 	.word	0x0000aca0
        /*08d4*/ 	.word	0x00000003
        /*08d8*/ 	.word	0x0002a860
        /*08dc*/ 	.short	0x010a
        /*08de*/ 	.byte	0x3f
	.zero		1


	//   ....[56]....
        /*08e0*/ 	.word	0x0000ad10
        /*08e4*/ 	.word	0x00000000
        /*08e8*/ 	.word	0x0002a800
        /*08ec*/ 	.short	0x010a
        /*08ee*/ 	.byte	0x3f
	.zero		1


	//   ....[57]....
        /*08f0*/ 	.word	0x0000ad70
        /*08f4*/ 	.word	0x00000004
        /*08f8*/ 	.word	0x0002a830
        /*08fc*/ 	.short	0x010a
        /*08fe*/ 	.byte	0x3f
	.zero		1


	//   ....[58]....
        /*0900*/ 	.word	0x0000add0
        /*0904*/ 	.word	0x00000004
        /*0908*/ 	.word	0x0002a830
        /*090c*/ 	.short	0x010a
        /*090e*/ 	.byte	0x3f
	.zero		1


	//   ....[59]....
        /*0910*/ 	.word	0x0000ae30
        /*0914*/ 	.word	0x00000004
        /*0918*/ 	.word	0x0002a850
        /*091c*/ 	.short	0x010a
        /*091e*/ 	.byte	0x3f
	.zero		1


	//   ....[60]....
        /*0920*/ 	.word	0x0000ae90
        /*0924*/ 	.word	0x00000006
        /*0928*/ 	.word	0x0002a850
        /*092c*/ 	.short	0x010a
        /*092e*/ 	.byte	0x3f
	.zero		1


	//   ....[61]....
        /*0930*/ 	.word	0x0000af70
        /*0934*/ 	.word	0x00000003
        /*0938*/ 	.word	0x0002a840
        /*093c*/ 	.short	0x010a
        /*093e*/ 	.byte	0x3f
	.zero		1


	//   ....[62]....
        /*0940*/ 	.word	0x0000c180
        /*0944*/ 	.word	0x00000003
        /*0948*/ 	.word	0x0002a820
        /*094c*/ 	.short	0x010a
        /*094e*/ 	.byte	0x3f
	.zero		1


	//   ....[63]....
        /*0950*/ 	.word	0x0000c1d0
        /*0954*/ 	.word	0x00000008
        /*0958*/ 	.word	0x0002a840
        /*095c*/ 	.short	0x010a
        /*095e*/ 	.byte	0x3f
	.zero		1


	//   ....[64]....
        /*0960*/ 	.word	0x0000c910
        /*0964*/ 	.word	0x00000004
        /*0968*/ 	.word	0x0002a860
        /*096c*/ 	.short	0x010a
        /*096e*/ 	.byte	0x3f
	.zero		1


	//   ....[65]....
        /*0970*/ 	.word	0x0000d180
        /*0974*/ 	.word	0x00000000
        /*0978*/ 	.word	0x0002a860
        /*097c*/ 	.short	0x010a
        /*097e*/ 	.byte	0x3f
	.zero		1


	//   ....[66]....
        /*0980*/ 	.word	0x0000d9a0
        /*0984*/ 	.word	0x00000007
        /*0988*/ 	.word	0x0002a820
        /*098c*/ 	.short	0x010a
        /*098e*/ 	.byte	0x3f
	.zero		1


	//   ....[67]....
        /*0990*/ 	.word	0x0000db40
        /*0994*/ 	.word	0x00000005
        /*0998*/ 	.word	0x0002a840
        /*099c*/ 	.short	0x010a
        /*099e*/ 	.byte	0x3f
	.zero		1


	//   ....[68]....
        /*09a0*/ 	.word	0x0000db90
        /*09a4*/ 	.word	0x00000003
        /*09a8*/ 	.word	0x0002a840
        /*09ac*/ 	.short	0x010a
        /*09ae*/ 	.byte	0x3f
	.zero		1


	//   ....[69]....
        /*09b0*/ 	.word	0x0000dbe0
        /*09b4*/ 	.word	0x00000005
        /*09b8*/ 	.word	0x0002a860
        /*09bc*/ 	.short	0x010a
        /*09be*/ 	.byte	0x3f
	.zero		1


	//----- nvinfo : EIATTR_NUM_MBARRIERS
	.align		4
.L_330:
        /*09c0*/ 	.byte	0x03, 0x38
        /*09c2*/ 	.short	0x0016


	//----- nvinfo : EIATTR_EXIT_INSTR_OFFSETS
	.align		4
        /*09c4*/ 	.byte	0x04, 0x1c
        /*09c6*/ 	.short	(.L_332 - .L_331)


	//   ....[0]....
.L_331:
        /*09c8*/ 	.word	0x0000acf0


	//----- nvinfo : EIATTR_MAX_THREADS
	.align		4
.L_332:
        /*09cc*/ 	.byte	0x04, 0x05
        /*09ce*/ 	.short	(.L_334 - .L_333)
.L_333:
        /*09d0*/ 	.word	0x00000180
        /*09d4*/ 	.word	0x00000001
        /*09d8*/ 	.word	0x00000001


	//----- nvinfo : EIATTR_CRS_STACK_SIZE
	.align		4
.L_334:
        /*09dc*/ 	.byte	0x04, 0x1e
        /*09de*/ 	.short	(.L_336 - .L_335)
.L_335:
        /*09e0*/ 	.word	0x00000000


	//----- nvinfo : EIATTR_CBANK_PARAM_SIZE
	.align		4
.L_336:
        /*09e4*/ 	.byte	0x03, 0x19
        /*09e6*/ 	.short	0x0a70


	//----- nvinfo : EIATTR_PARAM_CBANK
	.align		4
        /*09e8*/ 	.byte	0x04, 0x0a
        /*09ea*/ 	.short	(.L_338 - .L_337)
	.align		4
.L_337:
        /*09ec*/ 	.word	index@(.nv.constant0._ZN7cutlass13device_kernelIN5flash11enable_sm90INS1_16FlashAttnFwdSm90INS1_25CollectiveMainloopFwdSm90ILi2EN4cute5tupleIJNS5_1CILi1EEES8_S8_EEENS6_IJNS7_ILi128EEENS7_ILi96EEENS7_ILi192EEEEEELi128ENS_10bfloat16_tEfNS_4arch4Sm90ELb0ELb0ELb0ELb0ELb1ELb0ELb0ELb1ELb1ELb1ELb1ELb0EEENS1_21CollectiveEpilogueFwdINS6_IJSA_SA_SB_EEES9_SE_SG_Li256ELb0ELb1ELb1ELb0EEENS1_19SingleTileSchedulerILb0ELb1ELb1ELi128EEEEEEEEEvNT_6ParamsE)
        /*09f0*/ 	.short	0x0210
        /*09f2*/ 	.short	0x0a70


	//----- nvinfo : EIATTR_SW_WAR
	.align		4
.L_338:
        /*09f4*/ 	.byte	0x04, 0x36
        /*09f6*/ 	.short	(.L_340 - .L_339)
.L_339:
        /*09f8*/ 	.word	0x00000008
.L_340:


//--------------------- .nv.info._ZN7cutlass13device_kernelIN5flash11enable_sm90INS1_16FlashAttnFwdSm90INS1_25CollectiveMainloopFwdSm90ILi2EN4cute5tupleIJNS5_1CILi1EEES8_S8_EEENS6_IJNS7_ILi128EEENS7_ILi96EEENS7_ILi192EEEEEELi128ENS_10bfloat16_tEfNS_4arch4Sm90ELb0ELb0ELb0ELb1ELb1ELb0ELb0ELb1ELb1ELb1ELb1ELb0EEENS1_21CollectiveEpilogueFwdINS6_IJSA_SA_SB_EEES9_SE_SG_Li256ELb1ELb1ELb1ELb0EEENS1_36VarlenDynamicPersistentTileSchedulerILi128ELi96ELi256ELi128ELb1ELb1ELb1ELb0ELb1ELb1EEEEEEEEEvNT_6ParamsE --------------------------
	.section	.nv.info._ZN7cutlass13device_kernelIN5flash11enable_sm90INS1_16FlashAttnFwdSm90INS1_25CollectiveMainloopFwdSm90ILi2EN4cute5tupleIJNS5_1CILi1EEES8_S8_EEENS6_IJNS7_ILi128EEENS7_ILi96EEENS7_ILi192EEEEEELi128ENS_10bfloat16_tEfNS_4arch4Sm90ELb0ELb0ELb0ELb1ELb1ELb0ELb0ELb1ELb1ELb1ELb1ELb0EEENS1_21CollectiveEpilogueFwdINS6_IJSA_SA_SB_EEES9_SE_SG_Li256ELb1ELb1ELb1ELb0EEENS1_36VarlenDynamicPersistentTileSchedulerILi128ELi96ELi256ELi128ELb1ELb1ELb1ELb0ELb1ELb1EEEEEEEEEvNT_6ParamsE,"",@"SHT_CUDA_INFO"
	.sectionflags	@""
	.align	4


	//----- nvinfo : EIATTR_CUDA_API_VERSION
	.align		4
        /*0000*/ 	.byte	0x04, 0x37
        /*0002*/ 	.short	(.L_342 - .L_341)
.L_341:
        /*0004*/ 	.word	0x00000082


	//----- nvinfo : EIATTR_KPARAM_INFO
	.align		4
.L_342:
        /*0008*/ 	.byte	0x04, 0x17
        /*000a*/ 	.short	(.L_344 - .L_343)
.L_343:
        /*000c*/ 	.word	0x00000000
        /*0010*/ 	.short	0x0000
        /*0012*/ 	.short	0x0070
        /*0014*/ 	.byte	0x00, 0xf0, 0x01, 0x2a


	//----- nvinfo : EIATTR_SPARSE_MMA_MASK
	.align		4
.L_344:
        /*0018*/ 	.byte	0x03, 0x50
        /*001a*/ 	.short	0x0000


	//----- nvinfo : EIATTR_MAXREG_COUNT
	.align		4
        /*001c*/ 	.byte	0x03, 0x1b
        /*001e*/ 	.short	0x00a8


	//----- nvinfo : EIATTR_NUM_BARRIERS
	.align		4
        /*0020*/ 	.byte	0x02, 0x4c
        /*0022*/ 	.byte	0x09
	.zero		1


	//----- nvinfo : EIATTR_EXTERNS
	.align		4
        /*0024*/ 	.byte	0x04, 0x0f
        /*0026*/ 	.short	(.L_346 - .L_345)


	//   ....[0]....
	.align		4
.L_345:
        /*0028*/ 	.word	index@(__assertfail)


	//----- nvinfo : EIATTR_ANNOTATIONS
	.align		4
.L_346:
        /*002c*/ 	.byte	0x04, 0x55
        /*002e*/ 	.short	(.L_348 - .L_347)


	//   ....[0]....
.L_347:
        /*0030*/ 	.word	0x00000001
        /*0034*/ 	.byte	0xa0, 0x08, 0x00, 0x00, 0x01, 0x00, 0x00, 0x00, 0xa0, 0x09, 0x00, 0x00, 0x01, 0x00, 0x00, 0x00
        /* <DEDUP_REMOVED lines=10> */
        /*00e4*/ 	.byte	0xa0, 0xee, 0x00, 0x00


	//----- nvinfo : EIATTR_MERCURY_ISA_VERSION
	.align		4
.L_348:
        /*00e8*/ 	.byte	0x03, 0x5f
        /*00ea*/ 	.short	0x0101


	//----- nvinfo : EIATTR_UNUSED_LOAD_BYTE_OFFSET
	.align		4
        /*00ec*/ 	.byte	0x04, 0x44
        /*00ee*/ 	.short	(.L_350 - .L_349)


	//   ....[0]....
.L_349:
        /*00f0*/ 	.word	0x00000950
        /*00f4*/ 	.word	0x0000fff0


	//   ....[1]....
        /*00f8*/ 	.word	0x00006680
        /*00fc*/ 	.word	0x0000fff0


	//----- nvinfo : EIATTR_INT_WARP_WIDE_INSTR_OFFSETS
	.align		4
.L_350:
        /*0100*/ 	.byte	0x04, 0x31
        /*0102*/ 	.short	(.L_352 - .L_351)


	//   ....[0]....
.L_351:
        /*0104*/ 	.word	0x000000c0


	//   ....[1]....
        /*0108*/ 	.word	0x000000d0


	//   ....[2]....
        /*010c*/ 	.word	0x00000170


	//   ....[3]....
        /*0110*/ 	.word	0x0000ab70


	//   ....[4]....
        /*0114*/ 	.word	0x0000ac00


	//   ....[5]....
        /*0118*/ 	.word	0x0000da20


	//   ....[6]....
        /*011c*/ 	.word	0x0000dab0


	//----- nvinfo : EIATTR_COOP_GROUP_MASK_REGIDS
	.align		4
.L_352:
        /*0120*/ 	.byte	0x04, 0x29
        /*0122*/ 	.short	(.L_354 - .L_353)


	//   ....[0]....
.L_353:
        /*0124*/ 	.word	0xffffffff


	//   ....[1]....
        /*0128*/ 	.word	0xffffffff


	//   ....[2]....
        /*012c*/ 	.word	0xffffffff


	//   ....[3]....
        /*0130*/ 	.word	0xffffffff


	//   ....[4]....
        /*0134*/ 	.word	0xffffffff


	//   ....[5]....
        /*0138*/ 	.word	0xffffffff


	//   ....[6]....
        /*013c*/ 	.word	0xffffffff


	//   ....[7]....
        /*0140*/ 	.word	0xffffffff


	//   ....[8]....
        /*0144*/ 	.word	0xffffffff


	//   ....[9]....
        /*0148*/ 	.word	0xffffffff


	//   ....[10]....
        /*014c*/ 	.word	0xffffffff


	//   ....[11]....
        /*0150*/ 	.word	0xffffffff


	//   ....[12]....
        /*0154*/ 	.word	0xffffffff


	//   ....[13]....
        /*0158*/ 	.word	0xffffffff


	//   ....[14]....
        /*015c*/ 	.word	0xffffffff


	//   ....[15]....
        /*0160*/ 	.word	0xffffffff


	//   ....[16]....
        /*0164*/ 	.word	0xffffffff


	//   ....[17]....
        /*0168*/ 	.word	0xffffffff


	//   ....[18]....
        /*016c*/ 	.word	0xffffffff


	//   ....[19]....
        /*0170*/ 	.word	0xffffffff


	//   ....[20]....
        /*0174*/ 	.word	0xffffffff


	//   ....[21]....
        /*0178*/ 	.word	0xffffffff


	//   ....[22]....
        /*017c*/ 	.word	0xffffffff


	//   ....[23]....
        /*0180*/ 	.word	0xffffffff


	//   ....[24]....
        /*0184*/ 	.word	0xffffffff


	//   ....[25]....
        /*0188*/ 	.word	0xffffffff


	//   ....[26]....
        /*018c*/ 	.word	0xffffffff


	//   ....[27]....
        /*0190*/ 	.word	0xffffffff


	//   ....[28]....
        /*0194*/ 	.word	0xffffffff


	//   ....[29]....
        /*0198*/ 	.word	0xffffffff


	//   ....[30]....
        /*019c*/ 	.word	0xffffffff


	//   ....[31]....
        /*01a0*/ 	.word	0xffffffff


	//   ....[32]....
        /*01a4*/ 	.word	0xffffffff


	//   ....[33]....
        /*01a8*/ 	.word	0xffffffff


	//   ....[34]....
        /*01ac*/ 	.word	0xffffffff


	//   ....[35]....
        /*01b0*/ 	.word	0xffffffff


	//   ....[36]....
        /*01b4*/ 	.word	0xffffffff


	//   ....[37]....
        /*01b8*/ 	.word	0xffffffff


	//   ....[38]....
        /*01bc*/ 	.word	0xffffffff


	//   ....[39]....
        /*01c0*/ 	.word	0xffffffff


	//   ....[40]....
        /*01c4*/ 	.word	0xffffffff


	//   ....[41]....
        /*01c8*/ 	.word	0xffffffff


	//   ....[42]....
        /*01cc*/ 	.word	0xffffffff


	//   ....[43]....
        /*01d0*/ 	.word	0xffffffff


	//   ....[44]....
        /*01d4*/ 	.word	0xffffffff


	//   ....[45]....
        /*01d8*/ 	.word	0xffffffff


	//   ....[46]....
        /*01dc*/ 	.word	0xffffffff


	//   ....[47]....
        /*01e0*/ 	.word	0xffffffff


	//   ....[48]....
        /*01e4*/ 	.word	0xffffffff


	//   ....[49]....
        /*01e8*/ 	.word	0xffffffff


	//   ....[50]....
        /*01ec*/ 	.word	0xffffffff


	//   ....[51]....
        /*01f0*/ 	.word	0xffffffff


	//   ....[52]....
        /*01f4*/ 	.word	0xffffffff


	//   ....[53]....
        /*01f8*/ 	.word	0xffffffff


	//   ....[54]....
        /*01fc*/ 	.word	0xffffffff


	//   ....[55]....
        /*0200*/ 	.word	0xffffffff


	//   ....[56]....
        /*0204*/ 	.word	0xffffffff


	//   ....[57]....
        /*0208*/ 	.word	0xffffffff


	//   ....[58]....
        /*020c*/ 	.word	0xffffffff


	//   ....[59]....
        /*0210*/ 	.word	0xffffffff


	//   ....[60]....
        /*0214*/ 	.word	0xffffffff


	//   ....[61]....
        /*0218*/ 	.word	0xffffffff


	//   ....[62]....
        /*021c*/ 	.word	0xffffffff


	//   ....[63]....
        /*0220*/ 	.word	0xffffffff


	//   ....[64]....
        /*0224*/ 	.word	0xffffffff


	//   ....[65]....
        /*0228*/ 	.word	0xffffffff


	//   ....[66]....
        /*022c*/ 	.word	0xffffffff


	//   ....[67]....
        /*0230*/ 	.word	0xffffffff


	//   ....[68]....
        /*0234*/ 	.word	0xffffffff


	//   ....[69]....
        /*0238*/ 	.word	0xffffffff


	//   ....[70]....
        /*023c*/ 	.word	0xffffffff


	//   ....[71]....
        /*0240*/ 	.word	0xffffffff


	//   ....[72]....
        /*0244*/ 	.word	0xffffffff


	//   ....[73]....
        /*0248*/ 	.word	0xffffffff


	//   ....[74]....
        /*024c*/ 	.word	0xffffffff


	//   ....[75]....
        /*0250*/ 	.word	0xffffffff


	//   ....[76]....
        /*0254*/ 	.word	0xffffffff


	//   ....[77]....
        /*0258*/ 	.word	0xffffffff


	//   ....[78]....
        /*025c*/ 	.word	0xffffffff


	//   ....[79]....
        /*0260*/ 	.word	0xffffffff


	//   ....[80]....
        /*0264*/ 	.word	0xffffffff


	//   ....[81]....
        /*0268*/ 	.word	0xffffffff


	//   ....[82]....
        /*026c*/ 	.word	0xffffffff


	//   ....[83]....
        /*0270*/ 	.word	0xffffffff


	//   ....[84]....
        /*0274*/ 	.word	0xffffffff


	//   ....[85]....
        /*0278*/ 	.word	0xffffffff


	//   ....[86]....
        /*027c*/ 	.word	0xffffffff


	//   ....[87]....
        /*0280*/ 	.word	0xffffffff


	//   ....[88]....
        /*0284*/ 	.word	0xffffffff


	//   ....[89]....
        /*0288*/ 	.word	0xffffffff


	//   ....[90]....
        /*028c*/ 	.word	0xffffffff


	//   ....[91]....
        /*0290*/ 	.word	0xffffffff


	//   ....[92]....
        /*0294*/ 	.word	0xffffffff


	//   ....[93]....
        /*0298*/ 	.word	0xffffffff


	//   ....[94]....
        /*029c*/ 	.word	0xffffffff


	//   ....[95]....
        /*02a0*/ 	.word	0xffffffff


	//   ....[96]....
        /*02a4*/ 	.word	0xffffffff


	//   ....[97]....
        /*02a8*/ 	.word	0xffffffff


	//   ....[98]....
        /*02ac*/ 	.word	0xffffffff


	//   ....[99]....
        /*02b0*/ 	.word	0xffffffff


	//   ....[100]....
        /*02b4*/ 	.word	0xffffffff


	//   ....[101]....
        /*02b8*/ 	.word	0xffffffff


	//   ....[102]....
        /*02bc*/ 	.word	0xffffffff


	//   ....[103]....
        /*02c0*/ 	.word	0xffffffff


	//   ....[104]....
        /*02c4*/ 	.word	0xffffffff


	//   ....[105]....
        /*02c8*/ 	.word	0xffffffff


	//   ....[106]....
        /*02cc*/ 	.word	0xffffffff


	//   ....[107]....
        /*02d0*/ 	.word	0xffffffff


	//   ....[108]....
        /*02d4*/ 	.word	0xffffffff


	//   ....[109]....
        /*02d8*/ 	.word	0xffffffff


	//   ....[110]....
        /*02dc*/ 	.word	0xffffffff


	//   ....[111]....
        /*02e0*/ 	.word	0xffffffff


	//   ....[112]....
        /*02e4*/ 	.word	0xffffffff


	//   ....[113]....
        /*02e8*/ 	.word	0xffffffff


	//   ....[114]....
        /*02ec*/ 	.word	0xffffffff


	//   ....[115]....
        /*02f0*/ 	.word	0xffffffff


	//   ....[116]....
        /*02f4*/ 	.word	0xffffffff


	//   ....[117]....
        /*02f8*/ 	.word	0xffffffff


	//   ....[118]....
        /*02fc*/ 	.word	0xffffffff


	//   ....[119]....
        /*0300*/ 	.word	0xffffffff


	//   ....[120]....
        /*0304*/ 	.word	0xffffffff


	//   ....[121]....
        /*0308*/ 	.word	0xffffffff


	//   ....[122]....
        /*030c*/ 	.word	0xffffffff


	//   ....[123]....
        /*0310*/ 	.word	0xffffffff


	//   ....[124]....
        /*0314*/ 	.word	0xffffffff


	//   ....[125]....
        /*0318*/ 	.word	0xffffffff


	//   ....[126]....
        /*031c*/ 	.word	0xffffffff


	//   ....[127]....
        /*0320*/ 	.word	0xffffffff


	//   ....[128]....
        /*0324*/ 	.word	0xffffffff


	//   ....[129]....
        /*0328*/ 	.word	0xffffffff


	//   ....[130]....
        /*032c*/ 	.word	0xffffffff


	//   ....[131]....
        /*0330*/ 	.word	0xffffffff


	//   ....[132]....
        /*0334*/ 	.word	0xffffffff


	//   ....[133]....
        /*0338*/ 	.word	0xffffffff


	//   ....[134]....
        /*033c*/ 	.word	0xffffffff


	//   ....[135]....
        /*0340*/ 	.word	0xffffffff


	//   ....[136]....
        /*0344*/ 	.word	0xffffffff


	//   ....[137]....
        /*0348*/ 	.word	0xffffffff


	//   ....[138]....
        /*034c*/ 	.word	0xffffffff


	//   ....[139]....
        /*0350*/ 	.word	0xffffffff


	//   ....[140]....
        /*0354*/ 	.word	0xffffffff


	//   ....[141]....
        /*0358*/ 	.word	0xffffffff


	//   ....[142]....
        /*035c*/ 	.word	0xffffffff


	//   ....[143]....
        /*0360*/ 	.word	0x0500000f


	//   ....[144]....
        /*0364*/ 	.word	0x0500000f


	//   ....[145]....
        /*0368*/ 	.word	0x0500000f


	//   ....[146]....
        /*036c*/ 	.word	0x0500000f


	//   ....[147]....
        /*0370*/ 	.word	0x0500000f


	//   ....[148]....
        /*0374*/ 	.word	0x0500000f


	//   ....[149]....
        /*0378*/ 	.word	0x0500000f


	//   ....[150]....
        /*037c*/ 	.word	0x0500000f


	//   ....[151]....
        /*0380*/ 	.word	0x0500000f


	//   ....[152]....
        /*0384*/ 	.word	0x0500000f


	//   ....[153]....
        /*0388*/ 	.word	0x0500000f


	//   ....[154]....
        /*038c*/ 	.word	0x0500000f


	//   ....[155]....
        /*0390*/ 	.word	0x0500000f


	//   ....[156]....
        /*0394*/ 	.word	0x0500000f


	//   ....[157]....
        /*0398*/ 	.word	0x0500000f


	//   ....[158]....
        /*039c*/ 	.word	0x0500000f


	//   ....[159]....
        /*03a0*/ 	.word	0x0500000f


	//   ....[160]....
        /*03a4*/ 	.word	0x0500000f


	//   ....[161]....
        /*03a8*/ 	.word	0x0500000f


	//   ....[162]....
        /*03ac*/ 	.word	0x0500000f


	//   ....[163]....
        /*03b0*/ 	.word	0x0500000f


	//   ....[164]....
        /*03b4*/ 	.word	0x0500000f


	//   ....[165]....
        /*03b8*/ 	.word	0x0500000f


	//   ....[166]....
        /*03bc*/ 	.word	0x0500000f


	//   ....[167]....
        /*03c0*/ 	.word	0x0500000f


	//   ....[168]....
        /*03c4*/ 	.word	0x0500000f


	//   ....[169]....
        /*03c8*/ 	.word	0x0500000f


	//   ....[170]....
        /*03cc*/ 	.word	0x0500000f


	//   ....[171]....
        /*03d0*/ 	.word	0x0500000f


	//   ....[172]....
        /*03d4*/ 	.word	0x0500000f


	//   ....[173]....
        /*03d8*/ 	.word	0x0500000f


	//   ....[174]....
        /*03dc*/ 	.word	0x0500000f


	//   ....[175]....
        /*03e0*/ 	.word	0x0500000f


	//   ....[176]....
        /*03e4*/ 	.word	0x0500000f


	//   ....[177]....
        /*03e8*/ 	.word	0x0500000f


	//   ....[178]....
        /*03ec*/ 	.word	0x0500000f


	//   ....[179]....
        /*03f0*/ 	.word	0x0500000f


	//   ....[180]....
        /*03f4*/ 	.word	0x0500000f


	//   ....[181]....
        /*03f8*/ 	.word	0x0500000f


	//   ....[182]....
        /*03fc*/ 	.word	0x0500000f


	//   ....[183]....
        /*0400*/ 	.word	0x0500000f


	//   ....[184]....
        /*0404*/ 	.word	0x0500000f


	//   ....[185]....
        /*0408*/ 	.word	0x0500000f


	//   ....[186]....
        /*040c*/ 	.word	0x0500000f


	//   ....[187]....
        /*0410*/ 	.word	0x0500000f


	//   ....[188]....
        /*0414*/ 	.word	0x0500000f


	//   ....[189]....
        /*0418*/ 	.word	0x0500000f


	//   ....[190]....
        /*041c*/ 	.word	0x0500000f


	//   ....[191]....
        /*0420*/ 	.word	0x0500000f


	//   ....[192]....
        /*0424*/ 	.word	0x0500000f


	//   ....[193]....
        /*0428*/ 	.word	0x0500000f


	//   ....[194]....
        /*042c*/ 	.word	0x0500000f


	//   ....[195]....
        /*0430*/ 	.word	0x0500000f


	//   ....[196]....
        /*0434*/ 	.word	0x0500000f


	//   ....[197]....
        /*0438*/ 	.word	0x0500000f


	//   ....[198]....
        /*043c*/ 	.word	0x0500000f


	//   ....[199]....
        /*0440*/ 	.word	0x0500000f


	//   ....[200]....
        /*0444*/ 	.word	0x0500000f


	//   ....[201]....
        /*0448*/ 	.word	0x0500000f


	//   ....[202]....
        /*044c*/ 	.word	0x0500000f


	//   ....[203]....
        /*0450*/ 	.word	0x0500000f


	//   ....[204]....
        /*0454*/ 	.word	0x0500000f


	//   ....[205]....
        /*0458*/ 	.word	0x0500000f


	//   ....[206]....
        /*045c*/ 	.word	0x0500000f


	//   ....[207]....
        /*0460*/ 	.word	0x0500000f


	//   ....[208]....
        /*0464*/ 	.word	0x0500000f


	//   ....[209]....
        /*0468*/ 	.word	0x0500000f


	//   ....[210]....
        /*046c*/ 	.word	0x0500000f


	//   ....[211]....
        /*0470*/ 	.word	0x0500000f


	//   ....[212]....
        /*0474*/ 	.word	0x0500000f


	//   ....[213]....
        /*0478*/ 	.word	0x0500000f


	//   ....[214]....
        /*047c*/ 	.word	0x0500000f


	//   ....[215]....
        /*0480*/ 	.word	0x0500000f


	//   ....[216]....
        /*0484*/ 	.word	0x0500000f


	//   ....[217]....
        /*0488*/ 	.word	0x0500000f


	//   ....[218]....
        /*048c*/ 	.word	0x0500000f


	//   ....[219]....
        /*0490*/ 	.word	0x0500000f


	//   ....[220]....
        /*0494*/ 	.word	0x0500000f


	//   ....[221]....
        /*0498*/ 	.word	0x0500000f


	//   ....[222]....
        /*049c*/ 	.word	0x0500000f


	//   ....[223]....
        /*04a0*/ 	.word	0x0500000f


	//   ....[224]....
        /*04a4*/ 	.word	0x0500000f


	//   ....[225]....
        /*04a8*/ 	.word	0x0500000f


	//   ....[226]....
        /*04ac*/ 	.word	0x0500000f


	//----- nvinfo : EIATTR_COOP_GROUP_INSTR_OFFSETS
	.align		4
.L_354:
        /*04b0*/ 	.byte	0x04, 0x28
        /*04b2*/ 	.short	(.L_356 - .L_355)


	//   ....[0]....
.L_355:
        /*04b4*/ 	.word	0x00000070


	//   ....[1]....
        /*04b8*/ 	.word	0x000000b0


	//   ....[2]....
        /*04bc*/ 	.word	0x000002d0


	//   ....[3]....
        /*04c0*/ 	.word	0x00000430


	//   ....[4]....
        /*04c4*/ 	.word	0x00000550


	//   ....[5]....
        /*04c8*/ 	.word	0x000006b0


	//   ....[6]....
        /*04cc*/ 	.word	0x00001890


	//   ....[7]....
        /*04d0*/ 	.word	0x00002980


	//   ....[8]....
        /*04d4*/ 	.word	0x00002a20


	//   ....[9]....
        /*04d8*/ 	.word	0x00002ee0


	//   ....[10]....
        /*04dc*/ 	.word	0x00002f50


	//   ....[11]....
        /*04e0*/ 	.word	0x00004c40


	//   ....[12]....
        /*04e4*/ 	.word	0x00004c50


	//   ....[13]....
        /*04e8*/ 	.word	0x00004c80


	//   ....[14]....
        /*04ec*/ 	.word	0x00004ca0


	//   ....[15]....
        /*04f0*/ 	.word	0x00005dc0


	//   ....[16]....
        /*04f4*/ 	.word	0x00005e00


	//   ....[17]....
        /*04f8*/ 	.word	0x00005eb0


	//   ....[18]....
        /*04fc*/ 	.word	0x00005ec0


	//   ....[19]....
        /*0500*/ 	.word	0x00007220


	//   ....[20]....
        /*0504*/ 	.word	0x00007250


	//   ....[21]....
        /*0508*/ 	.word	0x00007270


	//   ....[22]....
        /*050c*/ 	.word	0x00007290


	//   ....[23]....
        /*0510*/ 	.word	0x000079e0


	//   ....[24]....
        /*0514*/ 	.word	0x00007a00


	//   ....[25]....
        /*0518*/ 	.word	0x00007ad0


	//   ....[26]....
        /*051c*/ 	.word	0x00007af0


	//   ....[27]....
        /*0520*/ 	.word	0x00007bb0


	//   ....[28]....
        /*0524*/ 	.word	0x00007bd0


	//   ....[29]....
        /*0528*/ 	.word	0x00007ca0


	//   ....[30]....
        /*052c*/ 	.word	0x00007cc0


	//   ....[31]....
        /*0530*/ 	.word	0x00008090


	//   ....[32]....
        /*0534*/ 	.word	0x000080a0


	//   ....[33]....
        /*0538*/ 	.word	0x000084d0


	//   ....[34]....
        /*053c*/ 	.word	0x000084e0


	//   ....[35]....
        /*0540*/ 	.word	0x000092d0


	//   ....[36]....
        /*0544*/ 	.word	0x000092f0


	//   ....[37]....
        /*0548*/ 	.word	0x000093b0


	//   ....[38]....
        /*054c*/ 	.word	0x000093d0


	//   ....[39]....
        /*0550*/ 	.word	0x00009490


	//   ....[40]....
        /*0554*/ 	.word	0x000094b0


	//   ....[41]....
        /*0558*/ 	.word	0x00009580


	//   ....[42]....
        /*055c*/ 	.word	0x000095a0


	//   ....[43]....
        /*0560*/ 	.word	0x000096e0


	//   ....[44]....
        /*0564*/ 	.word	0x000098f0


	//   ....[45]....
        /*0568*/ 	.word	0x00009920


	//   ....[46]....
        /*056c*/ 	.word	0x00009950


	//   ....[47]....
        /*0570*/ 	.word	0x00009980


	//   ....[48]....
        /*0574*/ 	.word	0x000099b0


	//   ....[49]....
        /*0578*/ 	.word	0x000099e0


	//   ....[50]....
        /*057c*/ 	.word	0x00009b50


	//   ....[51]....
        /*0580*/ 	.word	0x00009b80


	//   ....[52]....
        /*0584*/ 	.word	0x00009bb0


	//   ....[53]....
        /*0588*/ 	.word	0x00009be0


	//   ....[54]....
        /*058c*/ 	.word	0x00009c10


	//   ....[55]....
        /*0590*/ 	.word	0x00009c40


	//   ....[56]....
        /*0594*/ 	.word	0x00009cd0


	//   ....[57]....
        /*0598*/ 	.word	0x00009d00


	//   ....[58]....
        /*059c*/ 	.word	0x00009d10


	//   ....[59]....
        /*05a0*/ 	.word	0x00009da0


	//   ....[60]....
        /*05a4*/ 	.word	0x0000b7e0


	//   ....[61]....
        /*05a8*/ 	.word	0x0000b800


	//   ....[62]....
        /*05ac*/ 	.word	0x0000b8b0


	//   ....[63]....
        /*05b0*/ 	.word	0x0000b8d0


	//   ....[64]....
        /*05b4*/ 	.word	0x0000b970


	//   ....[65]....
        /*05b8*/ 	.word	0x0000b990


	//   ....[66]....
        /*05bc*/ 	.word	0x0000ba30


	//   ....[67]....
        /*05c0*/ 	.word	0x0000ba50


	//   ....[68]....
        /*05c4*/ 	.word	0x0000baf0


	//   ....[69]....
        /*05c8*/ 	.word	0x0000bb10


	//   ....[70]....
        /*05cc*/ 	.word	0x0000bb20


	//   ....[71]....
        /*05d0*/ 	.word	0x0000bbb0


	//   ....[72]....
        /*05d4*/ 	.word	0x0000c310


	//   ....[73]....
        /*05d8*/ 	.word	0x0000c340


	//   ....[74]....
        /*05dc*/ 	.word	0x0000c3a0


	//   ....[75]....
        /*05e0*/ 	.word	0x0000c3f0


	//   ....[76]....
        /*05e4*/ 	.word	0x0000c430


	//   ....[77]....
        /*05e8*/ 	.word	0x0000c4a0


	//   ....[78]....
        /*05ec*/ 	.word	0x0000c4f0


	//   ....[79]....
        /*05f0*/ 	.word	0x0000c550


	//   ....[80]....
        /*05f4*/ 	.word	0x0000c5a0


	//   ....[81]....
        /*05f8*/ 	.word	0x0000c600


	//   ....[82]....
        /*05fc*/ 	.word	0x0000c650


	//   ....[83]....
        /*0600*/ 	.word	0x0000c6b0


	//   ....[84]....
        /*0604*/ 	.word	0x0000c700


	//   ....[85]....
        /*0608*/ 	.word	0x0000c760


	//   ....[86]....
        /*060c*/ 	.word	0x0000c780


	//   ....[87]....
        /*0610*/ 	.word	0x0000c7b0


	//   ....[88]....
        /*0614*/ 	.word	0x0000cf40


	//   ....[89]....
        /*0618*/ 	.word	0x0000cf50


	//   ....[90]....
        /*061c*/ 	.word	0x0000cf70


	//   ....[91]....
        /*0620*/ 	.word	0x0000cff0


	//   ....[92]....
        /*0624*/ 	.word	0x0000d000


	//   ....[93]....
        /*0628*/ 	.word	0x0000d060


	//   ....[94]....
        /*062c*/ 	.word	0x0000d090


	//   ....[95]....
        /*0630*/ 	.word	0x0000d0d0


	//   ....[96]....
        /*0634*/ 	.word	0x0000d100


	//   ....[97]....
        /*0638*/ 	.word	0x0000d140


	//   ....[98]....
        /*063c*/ 	.word	0x0000d170


	//   ....[99]....
        /*0640*/ 	.word	0x0000d1b0


	//   ....[100]....
        /*0644*/ 	.word	0x0000d420


	//   ....[101]....
        /*0648*/ 	.word	0x0000d440


	//   ....[102]....
        /*064c*/ 	.word	0x0000d450


	//   ....[103]....
        /*0650*/ 	.word	0x0000d4d0


	//   ....[104]....
        /*0654*/ 	.word	0x0000d4e0


	//   ....[105]....
        /*0658*/ 	.word	0x0000d550


	//   ....[106]....
        /*065c*/ 	.word	0x0000d560


	//   ....[107]....
        /*0660*/ 	.word	0x0000d5d0


	//   ....[108]....
        /*0664*/ 	.word	0x0000d5e0


	//   ....[109]....
        /*0668*/ 	.word	0x0000d650


	//   ....[110]....
        /*066c*/ 	.word	0x0000d660


	//   ....[111]....
        /*0670*/ 	.word	0x0000d670


	//   ....[112]....
        /*0674*/ 	.word	0x0000dc20


	//   ....[113]....
        /*0678*/ 	.word	0x0000dc40


	//   ....[114]....
        /*067c*/ 	.word	0x0000dc50


	//   ....[115]....
        /*0680*/ 	.word	0x0000dc60


	//   ....[116]....
        /*0684*/ 	.word	0x0000dcd0


	//   ....[117]....
        /*0688*/ 	.word	0x0000dcf0


	//   ....[118]....
        /*068c*/ 	.word	0x0000dd60


	//   ....[119]....
        /*0690*/ 	.word	0x0000dd80


	//   ....[120]....
        /*0694*/ 	.word	0x0000dde0


	//   ....[121]....
        /*0698*/ 	.word	0x0000de00


	//   ....[122]....
        /*069c*/ 	.word	0x0000de50


	//   ....[123]....
        /*06a0*/ 	.word	0x0000de70


	//   ....[124]....
        /*06a4*/ 	.word	0x0000e2c0


	//   ....[125]....
        /*06a8*/ 	.word	0x0000e2d0


	//   ....[126]....
        /*06ac*/ 	.word	0x0000e310


	//   ....[127]....
        /*06b0*/ 	.word	0x0000e350


	//   ....[128]....
        /*06b4*/ 	.word	0x0000e380


	//   ....[129]....
        /*06b8*/ 	.word	0x0000e3b0


	//   ....[130]....
        /*06bc*/ 	.word	0x0000e3e0


	//   ....[131]....
        /*06c0*/ 	.word	0x0000e410


	//   ....[132]....
        /*06c4*/ 	.word	0x0000e5c0


	//   ....[133]....
        /*06c8*/ 	.word	0x0000e5f0


	//   ....[134]....
        /*06cc*/ 	.word	0x0000e620


	//   ....[135]....
        /*06d0*/ 	.word	0x0000e650


	//   ....[136]....
        /*06d4*/ 	.word	0x0000e680


	//   ....[137]....
        /*06d8*/ 	.word	0x0000e6b0


	//   ....[138]....
        /*06dc*/ 	.word	0x0000e770


	//   ....[139]....
        /*06e0*/ 	.word	0x0000e790


	//   ....[140]....
        /*06e4*/ 	.word	0x0000e7a0


	//   ....[141]....
        /*06e8*/ 	.word	0x0000e800


	//   ....[142]....
        /*06ec*/ 	.word	0x0000ee20


	//   ....[143]....
        /*06f0*/ 	.word	0x0000f310


	//   ....[144]....
        /*06f4*/ 	.word	0x0000f400


	//   ....[145]....
        /*06f8*/ 	.word	0x0000f4a0


	//   ....[146]....
        /*06fc*/ 	.word	0x0000f500


	//   ....[147]....
        /*0700*/ 	.word	0x0000f620


	//   ....[148]....
        /*0704*/ 	.word	0x0000f680


	//   ....[149]....
        /*0708*/ 	.word	0x0000f790


	//   ....[150]....
        /*070c*/ 	.word	0x0000f800


	//   ....[151]....
        /*0710*/ 	.word	0x0000f910


	//   ....[152]....
        /*0714*/ 	.word	0x0000f980


	//   ....[153]....
        /*0718*/ 	.word	0x0000fa90


	//   ....[154]....
        /*071c*/ 	.word	0x0000fb00


	//   ....[155]....
        /*0720*/ 	.word	0x0000fbe0


	//   ....[156]....
        /*0724*/ 	.word	0x0000fce0


	//   ....[157]....
        /*0728*/ 	.word	0x0000fd50


	//   ....[158]....
        /*072c*/ 	.word	0x0000fdd0


	//   ....[159]....
        /*0730*/ 	.word	0x0000fe90


	//   ....[160]....
        /*0734*/ 	.word	0x0000ff10


	//   ....[161]....
        /*0738*/ 	.word	0x0000fff0


	//   ....[162]....
        /*073c*/ 	.word	0x00010070


	//   ....[163]....
        /*0740*/ 	.word	0x00010150


	//   ....[164]....
        /*0744*/ 	.word	0x000101d0


	//   ....[165]....
        /*0748*/ 	.word	0x000102b0


	//   ....[166]....
        /*074c*/ 	.word	0x00010330


	//   ....[167]....
        /*0750*/ 	.word	0x00010410


	//   ....[168]....
        /*0754*/ 	.word	0x00010490


	//   ....[169]....
        /*0758*/ 	.word	0x00010570


	//   ....[170]....
        /*075c*/ 	.word	0x000105f0


	//   ....[171]....
        /*0760*/ 	.word	0x000106b0


	//   ....[172]....
        /*0764*/ 	.word	0x000107e0


	//   ....[173]....
        /*0768*/ 	.word	0x00010890


	//   ....[174]....
        /*076c*/ 	.word	0x00010910


	//   ....[175]....
        /*0770*/ 	.word	0x000109f0


	//   ....[176]....
        /*0774*/ 	.word	0x00010a50


	//   ....[177]....
        /*0778*/ 	.word	0x00010b20


	//   ....[178]....
        /*077c*/ 	.word	0x00010b80


	//   ....[179]....
        /*0780*/ 	.word	0x00010c50


	//   ....[180]....
        /*0784*/ 	.word	0x00010cb0


	//   ....[181]....
        /*0788*/ 	.word	0x00010d80


	//   ....[182]....
        /*078c*/ 	.word	0x00010de0


	//   ....[183]....
        /*0790*/ 	.word	0x00010eb0


	//   ....[184]....
        /*0794*/ 	.word	0x00010fa0


	//   ....[185]....
        /*0798*/ 	.word	0x00011040


	//   ....[186]....
        /*079c*/ 	.word	0x000110a0


	//   ....[187]....
        /*07a0*/ 	.word	0x00011190


	//   ....[188]....
        /*07a4*/ 	.word	0x000111f0


	//   ....[189]....
        /*07a8*/ 	.word	0x000112d0


	//   ....[190]....
        /*07ac*/ 	.word	0x00011330


	//   ....[191]....
        /*07b0*/ 	.word	0x00011410


	//   ....[192]....
        /*07b4*/ 	.word	0x00011470


	//   ....[193]....
        /*07b8*/ 	.word	0x00011550


	//   ....[194]....
        /*07bc*/ 	.word	0x000115b0


	//   ....[195]....
        /*07c0*/ 	.word	0x00011680


	//   ....[196]....
        /*07c4*/ 	.word	0x000117a0


	//   ....[197]....
        /*07c8*/ 	.word	0x00011890


	//   ....[198]....
        /*07cc*/ 	.word	0x00011930


	//   ....[199]....
        /*07d0*/ 	.word	0x00011a00


	//   ....[200]....
        /*07d4*/ 	.word	0x00011a60


	//   ....[201]....
        /*07d8*/ 	.word	0x00011b30


	//   ....[202]....
        /*07dc*/ 	.word	0x00011b90


	//   ....[203]....
        /*07e0*/ 	.word	0x00011c70


	//   ....[204]....
        /*07e4*/ 	.word	0x00011cd0


	//   ....[205]....
        /*07e8*/ 	.word	0x00011da0


	//   ....[206]....
        /*07ec*/ 	.word	0x00011e00


	//   ....[207]....
        /*07f0*/ 	.word	0x00011ec0


	//   ....[208]....
        /*07f4*/ 	.word	0x00011f50


	//   ....[209]....
        /*07f8*/ 	.word	0x00011ff0


	//   ....[210]....
        /*07fc*/ 	.word	0x00012150


	//   ....[211]....
        /*0800*/ 	.word	0x000121c0


	//   ....[212]....
        /*0804*/ 	.word	0x00012240


	//   ....[213]....
        /*0808*/ 	.word	0x000122b0


	//   ....[214]....
        /*080c*/ 	.word	0x00012320


	//   ....[215]....
        /*0810*/ 	.word	0x000123a0


	//   ....[216]....
        /*0814*/ 	.word	0x00012420


	//   ....[217]....
        /*0818*/ 	.word	0x000124b0


	//   ....[218]....
        /*081c*/ 	.word	0x00012520


	//   ....[219]....
        /*0820*/ 	.word	0x00012590


	//   ....[220]....
        /*0824*/ 	.word	0x00012600


	//   ....[221]....
        /*0828*/ 	.word	0x00012680


	//   ....[222]....
        /*082c*/ 	.word	0x000126f0


	//   ....[223]....
        /*0830*/ 	.word	0x00012790


	//   ....[224]....
        /*0834*/ 	.word	0x000127e0


	//   ....[225]....
        /*0838*/ 	.word	0x00012870


	//   ....[226]....
        /*083c*/ 	.word	0x000129a0


	//----- nvinfo : EIATTR_REG_RECONFIG
	.align		4
.L_356:
        /*0840*/ 	.byte	0x01, 0x54
	.zero		2


	//----- nvinfo : EIATTR_SYSCALL_OFFSETS
	.align		4
        /*0844*/ 	.byte	0x04, 0x46
        /*0846*/ 	.short	(.L_358 - .L_357)


	//   ....[0]....
.L_357:
        /*0848*/ 	.word	0x00001a70


	//   ....[1]....
        /*084c*/ 	.word	0x0000ad60


	//   ....[2]....
        /*0850*/ 	.word	0x0000aeb0


	//   ....[3]....
        /*0854*/ 	.word	0x0000afa0


	//   ....[4]....
        /*0858*/ 	.word	0x0000bf40


	//----- nvinfo : EIATTR_MBARRIER_INSTR_OFFSETS
	.align		4
.L_358:
        /*085c*/ 	.byte	0x04, 0x39
        /*085e*/ 	.short	(.L_360 - .L_359)


	//   ....[0]....
.L_359:
        /*0860*/ 	.word	0x00000180
        /*0864*/ 	.word	0x000000ff
        /*0868*/ 	.word	0x0002a800
        /*086c*/ 	.short	0x0100
        /*086e*/ 	.byte	0x08
	.zero		1


	//   ....[1]....
        /*0870*/ 	.word	0x00000190
        /*0874*/ 	.word	0x000000ff
        /*0878*/ 	.word	0x0002a820
        /*087c*/ 	.short	0x0100
        /*087e*/ 	.byte	0x08
	.zero		1


	//   ....[2]....
        /*0880*/ 	.word	0x00000280
        /*0884*/ 	.word	0x000000ff
        /*0888*/ 	.word	0x0002a830
        /*088c*/ 	.short	0x0100
        /*088e*/ 	.byte	0x08
	.zero		1


	//   ....[3]....
        /*0890*/ 	.word	0x00000290
        /*0894*/ 	.word	0x000000ff
        /*0898*/ 	.word	0x0002a840
        /*089c*/ 	.short	0x0100
        /*089e*/ 	.byte	0x08
	.zero		1


	//   ....[4]....
        /*08a0*/ 	.word	0x000002a0
        /*08a4*/ 	.word	0x000000ff
        /*08a8*/ 	.word	0x0002a838
        /*08ac*/ 	.short	0x0100
        /*08ae*/ 	.byte	0x08
	.zero		1


	//   ....[5]....
        /*08b0*/ 	.word	0x000002b0
        /*08b4*/ 	.word	0x000000ff
        /*08b8*/ 	.word	0x0002a848
        /*08bc*/ 	.short	0x0100
        /*08be*/ 	.byte	0x08
	.zero		1


	//   ....[6]....
        /*08c0*/ 	.word	0x000003e0
        /*08c4*/ 	.word	0x000000ff
        /*08c8*/ 	.word	0x0002a850
        /*08cc*/ 	.short	0x0100
        /*08ce*/ 	.byte	0x08
	.zero		1


	//   ....[7]....
        /*08d0*/ 	.word	0x000003f0
        /*08d4*/ 	.word	0x000000ff
        /*08d8*/ 	.word	0x0002a860
        /*08dc*/ 	.short	0x0100
        /*08de*/ 	.byte	0x08
	.zero		1


	//   ....[8]....
        /*08e0*/ 	.word	0x00000400
        /*08e4*/ 	.word	0x000000ff
        /*08e8*/ 	.word	0x0002a858
        /*08ec*/ 	.short	0x0100
        /*08ee*/ 	.byte	0x08
	.zero		1


	//   ....[9]....
        /*08f0*/ 	.word	0x00000410
        /*08f4*/ 	.word	0x000000ff
        /*08f8*/ 	.word	0x0002a868
        /*08fc*/ 	.short	0x0100
        /*08fe*/ 	.byte	0x08
	.zero		1


	//   ....[10]....
        /*0900*/ 	.word	0x00000500
        /*0904*/ 	.word	0x000000ff
        /*0908*/ 	.word	0x0002a870
        /*090c*/ 	.short	0x0100
        /*090e*/ 	.byte	0x06
	.zero		1


	//   ....[11]....
        /*0910*/ 	.word	0x00000510
        /*0914*/ 	.word	0x000000ff
        /*0918*/ 	.word	0x0002a880
        /*091c*/ 	.short	0x0100
        /*091e*/ 	.byte	0x06
	.zero		1


	//   ....[12]....
        /*0920*/ 	.word	0x00000520
        /*0924*/ 	.word	0x000000ff
        /*0928*/ 	.word	0x0002a878
        /*092c*/ 	.short	0x0100
        /*092e*/ 	.byte	0x06
	.zero		1


	//   ....[13]....
        /*0930*/ 	.word	0x00000530
        /*0934*/ 	.word	0x000000ff
        /*0938*/ 	.word	0x0002a888
        /*093c*/ 	.short	0x0100
        /*093e*/ 	.byte	0x06
	.zero		1


	//   ....[14]....
        /*0940*/ 	.word	0x00000660
        /*0944*/ 	.word	0x000000ff
        /*0948*/ 	.word	0x0002a890
        /*094c*/ 	.short	0x0100
        /*094e*/ 	.byte	0x08
	.zero		1


	//   ....[15]....
        /*0950*/ 	.word	0x00000670
        /*0954*/ 	.word	0x000000ff
        /*0958*/ 	.word	0x0002a8a0
        /*095c*/ 	.short	0x0100
        /*095e*/ 	.byte	0x08
	.zero		1


	//   ....[16]....
        /*0960*/ 	.word	0x00000680
        /*0964*/ 	.word	0x000000ff
        /*0968*/ 	.word	0x0002a898
        /*096c*/ 	.short	0x0100
        /*096e*/ 	.byte	0x08
	.zero		1


	//   ....[17]....
        /*0970*/ 	.word	0x00000690
        /*0974*/ 	.word	0x000000ff
        /*0978*/ 	.word	0x0002a8a8
        /*097c*/ 	.short	0x0100
        /*097e*/ 	.byte	0x08
	.zero		1


	//   ....[18]....
        /*0980*/ 	.word	0x000007d0
        /*0984*/ 	.word	0x000000ff
        /*0988*/ 	.word	0x0002a8b0
        /*098c*/ 	.short	0x0100
        /*098e*/ 	.byte	0x08
	.zero		1


	//   ....[19]....
        /*0990*/ 	.word	0x000007e0
        /*0994*/ 	.word	0x000000ff
        /*0998*/ 	.word	0x0002a8c0
        /*099c*/ 	.short	0x0100
        /*099e*/ 	.byte	0x08
	.zero		1


	//   ....[20]....
        /*09a0*/ 	.word	0x000007f0
        /*09a4*/ 	.word	0x000000ff
        /*09a8*/ 	.word	0x0002a8b8
        /*09ac*/ 	.short	0x0100
        /*09ae*/ 	.byte	0x08
	.zero		1


	//   ....[21]....
        /*09b0*/ 	.word	0x00000800
        /*09b4*/ 	.word	0x000000ff
        /*09b8*/ 	.word	0x0002a8c8
        /*09bc*/ 	.short	0x0100
        /*09be*/ 	.byte	0x08
	.zero		1


	//   ....[22]....
        /*09c0*/ 	.word	0x00001b10
        /*09c4*/ 	.word	0x000000ff
        /*09c8*/ 	.word	0x0002a800
        /*09cc*/ 	.short	0x010a
        /*09ce*/ 	.byte	0x2b
	.zero		1


	//   ....[23]....
        /*09d0*/ 	.word	0x00001b90
        /*09d4*/ 	.word	0x00000008
        /*09d8*/ 	.word	0x0002a830
        /*09dc*/ 	.short	0x010a
        /*09de*/ 	.byte	0x3f
	.zero		1


	//   ....[24]....
        /*09e0*/ 	.word	0x00001be0
        /*09e4*/ 	.word	0x00000008
        /*09e8*/ 	.word	0x0002a830
        /*09ec*/ 	.short	0x010a
        /*09ee*/ 	.byte	0x3f
	.zero		1


	//   ....[25]....
        /*09f0*/ 	.word	0x00002a30
        /*09f4*/ 	.word	0x000000ff
        /*09f8*/ 	.word	0x00000000
        /*09fc*/ 	.short	0x0101
        /*09fe*/ 	.byte	0x04
	.zero		1


	//   ....[26]....
        /*0a00*/ 	.word	0x00003d20
        /*0a04*/ 	.word	0x000000ff
        /*0a08*/ 	.word	0x0002a830
        /*0a0c*/ 	.short	0x010a
        /*0a0e*/ 	.byte	0x08
	.zero		1


	//   ....[27]....
        /*0a10*/ 	.word	0x00003d60
        /*0a14*/ 	.word	0x000000ff
        /*0a18*/ 	.word	0x0002a830
        /*0a1c*/ 	.short	0x010a
        /*0a1e*/ 	.byte	0x08
	.zero		1


	//   ....[28]....
        /*0a20*/ 	.word	0x00004660
        /*0a24*/ 	.word	0x000000ff
        /*0a28*/ 	.word	0x0002a850
        /*0a2c*/ 	.short	0x010a
        /*0a2e*/ 	.byte	0x09
	.zero		1


	//   ....[29]....
        /*0a30*/ 	.word	0x000046a0
        /*0a34*/ 	.word	0x000000ff
        /*0a38*/ 	.word	0x0002a850
        /*0a3c*/ 	.short	0x010a
        /*0a3e*/ 	.byte	0x09
	.zero		1


	//   ....[30]....
        /*0a40*/ 	.word	0x000049b0
        /*0a44*/ 	.word	0x000000ff
        /*0a48*/ 	.word	0x00000000
        /*0a4c*/ 	.short	0x0101
        /*0a4e*/ 	.byte	0x08
	.zero		1


	//   ....[31]....
        /*0a50*/ 	.word	0x00005760
        /*0a54*/ 	.word	0x000000ff
        /*0a58*/ 	.word	0x00000000
        /*0a5c*/ 	.short	0x0101
        /*0a5e*/ 	.byte	0x09
	.zero		1


	//   ....[32]....
        /*0a60*/ 	.word	0x00005d30
        /*0a64*/ 	.word	0x000000ff
        /*0a68*/ 	.word	0x0002a850
        /*0a6c*/ 	.short	0x010a
        /*0a6e*/ 	.byte	0x05
	.zero		1


	//   ....[33]....
        /*0a70*/ 	.word	0x00005d70
        /*0a74*/ 	.word	0x000000ff
        /*0a78*/ 	.word	0x0002a850
        /*0a7c*/ 	.short	0x010a
        /*0a7e*/ 	.byte	0x05
	.zero		1


	//   ....[34]....
        /*0a80*/ 	.word	0x00006250
        /*0a84*/ 	.word	0x000000ff
        /*0a88*/ 	.word	0x00000000
        /*0a8c*/ 	.short	0x0101
        /*0a8e*/ 	.byte	0x04
	.zero		1


	//   ....[35]....
        /*0a90*/ 	.word	0x000079d0
        /*0a94*/ 	.word	0x00000000
        /*0a98*/ 	.word	0x00000000
        /*0a9c*/ 	.short	0x0101
        /*0a9e*/ 	.byte	0x3f
	.zero		1


	//   ....[36]....
        /*0aa0*/ 	.word	0x00008080
        /*0aa4*/ 	.word	0x00000006
        /*0aa8*/ 	.word	0x00000000
        /*0aac*/ 	.short	0x0101
        /*0aae*/ 	.byte	0x3f
	.zero		1


	//   ....[37]....
        /*0ab0*/ 	.word	0x0000b5c0
        /*0ab4*/ 	.word	0x00000007
        /*0ab8*/ 	.word	0x0002a840
        /*0abc*/ 	.short	0x010a
        /*0abe*/ 	.byte	0x3f
	.zero		1


	//   ....[38]....
        /*0ac0*/ 	.word	0x0000bc70
        /*0ac4*/ 	.word	0x00000007
        /*0ac8*/ 	.word	0x0002a830
        /*0acc*/ 	.short	0x0107
        /*0ace*/ 	.byte	0x3f
	.zero		1


	//   ....[39]....
        /*0ad0*/ 	.word	0x0000bd40
        /*0ad4*/ 	.word	0x00000007
        /*0ad8*/ 	.word	0x0002a830
        /*0adc*/ 	.short	0x0101
        /*0ade*/ 	.byte	0x3f
	.zero		1


	//   ....[40]....
        /*0ae0*/ 	.word	0x0000c8d0
        /*0ae4*/ 	.word	0x00000016
        /*0ae8*/ 	.word	0x0002a800
        /*0aec*/ 	.short	0x0107
        /*0aee*/ 	.byte	0x3f
	.zero		1


	//   ....[41]....
        /*0af0*/ 	.word	0x0000c9f0
        /*0af4*/ 	.word	0x00000016
        /*0af8*/ 	.word	0x0002a800
        /*0afc*/ 	.short	0x0101
        /*0afe*/ 	.byte	0x3f
	.zero		1


	//   ....[42]....
        /*0b00*/ 	.word	0x0000ca10
        /*0b04*/ 	.word	0x00000016
        /*0b08*/ 	.word	0x0002a820
        /*0b0c*/ 	.short	0x010a
        /*0b0e*/ 	.byte	0x3f
	.zero		1


	//   ....[43]....
        /*0b10*/ 	.word	0x0000cd70
        /*0b14*/ 	.word	0x00000006
        /*0b18*/ 	.word	0x0002a840
        /*0b1c*/ 	.short	0x010a
        /*0b1e*/ 	.byte	0x3f
	.zero		1


	//   ....[44]....
        /*0b20*/ 	.word	0x0000d250
        /*0b24*/ 	.word	0x00000006
        /*0b28*/ 	.word	0x0002a830
        /*0b2c*/ 	.short	0x0107
        /*0b2e*/ 	.byte	0x3f
	.zero		1


	//   ....[45]....
        /*0b30*/ 	.word	0x0000d300
        /*0b34*/ 	.word	0x00000006
        /*0b38*/ 	.word	0x0002a830
        /*0b3c*/ 	.short	0x0101
        /*0b3e*/ 	.byte	0x3f
	.zero		1


	//   ....[46]....
        /*0b40*/ 	.word	0x0000d360
        /*0b44*/ 	.word	0x00000004
        /*0b48*/ 	.word	0x0002a860
        /*0b4c*/ 	.short	0x010a
        /*0b4e*/ 	.byte	0x3f
	.zero		1


	//   ....[47]....
        /*0b50*/ 	.word	0x0000d7b0
        /*0b54*/ 	.word	0x00000004
        /*0b58*/ 	.word	0x0002a850
        /*0b5c*/ 	.short	0x0107
        /*0b5e*/ 	.byte	0x3f
	.zero		1


	//   ....[48]....
        /*0b60*/ 	.word	0x0000d900
        /*0b64*/ 	.word	0x00000004
        /*0b68*/ 	.word	0x0002a850
        /*0b6c*/ 	.short	0x0101
        /*0b6e*/ 	.byte	0x3f
	.zero		1


	//   ....[49]....
        /*0b70*/ 	.word	0x0000db50
        /*0b74*/ 	.word	0x00000000
        /*0b78*/ 	.word	0x0002a860
        /*0b7c*/ 	.short	0x010a
        /*0b7e*/ 	.byte	0x3f
	.zero		1


	//   ....[50]....
        /*0b80*/ 	.word	0x0000dfb0
        /*0b84*/ 	.word	0x00000000
        /*0b88*/ 	.word	0x0002a850
        /*0b8c*/ 	.short	0x0107
        /*0b8e*/ 	.byte	0x3f
	.zero		1


	//   ....[51]....
        /*0b90*/ 	.word	0x0000e060
        /*0b94*/ 	.word	0x00000000
        /*0b98*/ 	.word	0x0002a850
        /*0b9c*/ 	.short	0x0101
        /*0b9e*/ 	.byte	0x3f
	.zero		1


	//   ....[52]....
        /*0ba0*/ 	.word	0x0000eda0
        /*0ba4*/ 	.word	0x00000004
        /*0ba8*/ 	.word	0x0002a820
        /*0bac*/ 	.short	0x010a
        /*0bae*/ 	.byte	0x3f
	.zero		1


	//   ....[53]....
        /*0bb0*/ 	.word	0x0000ef40
        /*0bb4*/ 	.word	0x00000005
        /*0bb8*/ 	.word	0x0002a840
        /*0bbc*/ 	.short	0x010a
        /*0bbe*/ 	.byte	0x3f
	.zero		1


	//   ....[54]....
        /*0bc0*/ 	.word	0x0000efe0
        /*0bc4*/ 	.word	0x0000001b
        /*0bc8*/ 	.word	0x0002a840
        /*0bcc*/ 	.short	0x010a
        /*0bce*/ 	.byte	0x3f
	.zero		1


	//   ....[55]....
        /*0bd0*/ 	.word	0x0000f020
        /*0bd4*/ 	.word	0x00000005
        /*0bd8*/ 	.word	0x0002a860
        /*0bdc*/ 	.short	0x010a
        /*0bde*/ 	.byte	0x3f
	.zero		1


	//   ....[56]....
        /*0be0*/ 	.word	0x0000f060
        /*0be4*/ 	.word	0x0000001b
        /*0be8*/ 	.word	0x0002a860
        /*0bec*/ 	.short	0x010a
        /*0bee*/ 	.byte	0x3f
	.zero		1


	//   ....[57]....
        /*0bf0*/ 	.word	0x0000f0d0
        /*0bf4*/ 	.word	0x00000003
        /*0bf8*/ 	.word	0x0002a800
        /*0bfc*/ 	.short	0x010a
        /*0bfe*/ 	.byte	0x3f
	.zero		1


	//   ....[58]....
        /*0c00*/ 	.word	0x0000f120
        /*0c04*/ 	.word	0x00000008
        /*0c08*/ 	.word	0x0002a830
        /*0c0c*/ 	.short	0x010a
        /*0c0e*/ 	.byte	0x3f
	.zero		1


	//   ....[59]....
        /*0c10*/ 	.word	0x0000f180
        /*0c14*/ 	.word	0x00000003
        /*0c18*/ 	.word	0x0002a830
        /*0c1c*/ 	.short	0x010a
        /*0c1e*/ 	.byte	0x3f
	.zero		1


	//   ....[60]....
        /*0c20*/ 	.word	0x0000f1e0
        /*0c24*/ 	.word	0x00000003
        /*0c28*/ 	.word	0x0002a850
        /*0c2c*/ 	.short	0x010a
        /*0c2e*/ 	.byte	0x3f
	.zero		1


	//   ....[61]....
        /*0c30*/ 	.word	0x0000f240
        /*0c34*/ 	.word	0x00000005
        /*0c38*/ 	.word	0x0002a850
        /*0c3c*/ 	.short	0x010a
        /*0c3e*/ 	.byte	0x3f
	.zero		1


	//   ....[62]....
        /*0c40*/ 	.word	0x0000f350
        /*0c44*/ 	.word	0x00000007
        /*0c48*/ 	.word	0x0002a840
        /*0c4c*/ 	.short	0x010a
        /*0c4e*/ 	.byte	0x3f
	.zero		1


	//   ....[63]....
        /*0c50*/ 	.word	0x000106e0
        /*0c54*/ 	.word	0x00000016
        /*0c58*/ 	.word	0x0002a820
        /*0c5c*/ 	.short	0x010a
        /*0c5e*/ 	.byte	0x3f
	.zero		1


	//   ....[64]....
        /*0c60*/ 	.word	0x00010730
        /*0c64*/ 	.word	0x00000006
        /*0c68*/ 	.word	0x0002a840
        /*0c6c*/ 	.short	0x010a
        /*0c6e*/ 	.byte	0x3f
	.zero		1


	//   ....[65]....
        /*0c70*/ 	.word	0x00010ef0
        /*0c74*/ 	.word	0x00000004
        /*0c78*/ 	.word	0x0002a860
        /*0c7c*/ 	.short	0x010a
        /*0c7e*/ 	.byte	0x3f
	.zero		1


	//   ....[66]....
        /*0c80*/ 	.word	0x000116f0
        /*0c84*/ 	.word	0x00000000
        /*0c88*/ 	.word	0x0002a860
        /*0c8c*/ 	.short	0x010a
        /*0c8e*/ 	.byte	0x3f
	.zero		1


	//   ....[67]....
        /*0c90*/ 	.word	0x000128c0
        /*0c94*/ 	.word	0x00000004
        /*0c98*/ 	.word	0x0002a820
        /*0c9c*/ 	.short	0x010a
        /*0c9e*/ 	.byte	0x3f
	.zero		1


	//   ....[68]....
        /*0ca0*/ 	.word	0x00012a60
        /*0ca4*/ 	.word	0x00000005
        /*0ca8*/ 	.word	0x0002a840
        /*0cac*/ 	.short	0x010a
        /*0cae*/ 	.byte	0x3f
	.zero		1


	//   ....[69]....
        /*0cb0*/ 	.word	0x00012ab0
        /*0cb4*/ 	.word	0x0000001b
        /*0cb8*/ 	.word	0x0002a840
        /*0cbc*/ 	.short	0x010a
        /*0cbe*/ 	.byte	0x3f
	.zero		1


	//   ....[70]....
        /*0cc0*/ 	.word	0x00012b00
        /*0cc4*/ 	.word	0x00000005
        /*0cc8*/ 	.word	0x0002a860
        /*0ccc*/ 	.short	0x010a
        /*0cce*/ 	.byte	0x3f
	.zero		1


	//----- nvinfo : EIATTR_NUM_MBARRIERS
	.align		4
.L_360:
        /*0cd0*/ 	.byte	0x03, 0x38
        /*0cd2*/ 	.short	0x0016


	//----- nvinfo : EIATTR_EXIT_INSTR_OFFSETS
	.align		4
        /*0cd4*/ 	.byte	0x04, 0x1c
        /*0cd6*/ 	.short	(.L_362 - .L_361)


	//   ....[0]....
.L_361:
        /*0cd8*/ 	.word	0x00000990


	//   ....[1]....
        /*0cdc*/ 	.word	0x00009690


	//   ....[2]....
        /*0ce0*/ 	.word	0x0000f0b0


	//----- nvinfo : EIATTR_MAX_THREADS
	.align		4
.L_362:
        /*0ce4*/ 	.byte	0x04, 0x05
        /*0ce6*/ 	.short	(.L_364 - .L_363)
.L_363:
        /*0ce8*/ 	.word	0x00000180
        /*0cec*/ 	.word	0x00000001
        /*0cf0*/ 	.word	0x00000001


	//----- nvinfo : EIATTR_CRS_STACK_SIZE
	.align		4
.L_364:
        /*0cf4*/ 	.byte	0x04, 0x1e
        /*0cf6*/ 	.short	(.L_366 - .L_365)
.L_365:
        /*0cf8*/ 	.word	0x00000000


	//----- nvinfo : EIATTR_CBANK_PARAM_SIZE
	.align		4
.L_366:
        /*0cfc*/ 	.byte	0x03, 0x19
        /*0cfe*/ 	.short	0x0af0


	//----- nvinfo : EIATTR_PARAM_CBANK
	.align		4
        /*0d00*/ 	.byte	0x04, 0x0a
        /*0d02*/ 	.short	(.L_368 - .L_367)
	.align		4
.L_367:
        /*0d04*/ 	.word	index@(.nv.constant0._ZN7cutlass13device_kernelIN5flash11enable_sm90INS1_16FlashAttnFwdSm90INS1_25CollectiveMainloopFwdSm90ILi2EN4cute5tupleIJNS5_1CILi1EEES8_S8_EEENS6_IJNS7_ILi128EEENS7_ILi96EEENS7_ILi192EEEEEELi128ENS_10bfloat16_tEfNS_4arch4Sm90ELb0ELb0ELb0ELb1ELb1ELb0ELb0ELb1ELb1ELb1ELb1ELb0EEENS1_21CollectiveEpilogueFwdINS6_IJSA_SA_SB_EEES9_SE_SG_Li256ELb1ELb1ELb1ELb0EEENS1_36VarlenDynamicPersistentTileSchedulerILi128ELi96ELi256ELi128ELb1ELb1ELb1ELb0ELb1ELb1EEEEEEEEEvNT_6ParamsE)
        /*0d08*/ 	.short	0x0210
        /*0d0a*/ 	.short	0x0af0


	//----- nvinfo : EIATTR_SW_WAR
	.align		4
.L_368:
        /*0d0c*/ 	.byte	0x04, 0x36
        /*0d0e*/ 	.short	(.L_370 - .L_369)
.L_369:
        /*0d10*/ 	.word	0x00000008
.L_370:


//--------------------- .nv.info._ZN7cutlass13device_kernelIN5flash11enable_sm90INS1_16FlashAttnFwdSm90INS1_25CollectiveMainloopFwdSm90ILi2EN4cute5tupleIJNS5_1CILi1EEES8_S8_EEENS6_IJNS7_ILi128EEENS7_ILi96EEENS7_ILi192EEEEEELi128ENS_10bfloat16_tEfNS_4arch4Sm90ELb0ELb0ELb0ELb1ELb1ELb1ELb0ELb1ELb1ELb1ELb1ELb0EEENS1_21CollectiveEpilogueFwdINS6_IJSA_SA_SB_EEES9_SE_SG_Li256ELb1ELb1ELb1ELb0EEENS1_36VarlenDynamicPersistentTileSchedulerILi128ELi96ELi256ELi128ELb1ELb1ELb1ELb0ELb1ELb1EEEEEEEEEvNT_6ParamsE --------------------------
	.section	.nv.info._ZN7cutlass13device_kernelIN5flash11enable_sm90INS1_16FlashAttnFwdSm90INS1_25CollectiveMainloopFwdSm90ILi2EN4cute5tupleIJNS5_1CILi1EEES8_S8_EEENS6_IJNS7_ILi128EEENS7_ILi96EEENS7_ILi192EEEEEELi128ENS_10bfloat16_tEfNS_4arch4Sm90ELb0ELb0ELb0ELb1ELb1ELb1ELb0ELb1ELb1ELb1ELb1ELb0EEENS1_21CollectiveEpilogueFwdINS6_IJSA_SA_SB_EEES9_SE_SG_Li256ELb1ELb1ELb1ELb0EEENS1_36VarlenDynamicPersistentTileSchedulerILi128ELi96ELi256ELi128ELb1ELb1ELb1ELb0ELb1ELb1EEEEEEEEEvNT_6ParamsE,"",@"SHT_CUDA_INFO"
	.sectionflags	@""
	.align	4


	//----- nvinfo : EIATTR_CUDA_API_VERSION
	.align		4
        /*0000*/ 	.byte	0x04, 0x37
        /*0002*/ 	.short	(.L_372 - .L_371)
.L_371:
        /*0004*/ 	.word	0x00000082


	//----- nvinfo : EIATTR_KPARAM_INFO
	.align		4
.L_372:
        /*0008*/ 	.byte	0x04, 0x17
        /*000a*/ 	.short	(.L_374 - .L_373)
.L_373:
        /*000c*/ 	.word	0x00000000
        /*0010*/ 	.short	0x0000
        /*0012*/ 	.short	0x0070
        /*0014*/ 	.byte	0x00, 0xf0, 0x01, 0x2a


	//----- nvinfo : EIATTR_SPARSE_MMA_MASK
	.align		4
.L_374:
        /*0018*/ 	.byte	0x03, 0x50
        /*001a*/ 	.short	0x0000


	//----- nvinfo : EIATTR_MAXREG_COUNT
	.align		4
        /*001c*/ 	.byte	0x03, 0x1b
        /*001e*/ 	.short	0x00a8


	//----- nvinfo : EIATTR_NUM_BARRIERS
	.align		4
        /*0020*/ 	.byte	0x02, 0x4c
        /*0022*/ 	.byte	0x10
	.zero		1


	//----- nvinfo : EIATTR_EXTERNS
	.align		4
        /*0024*/ 	.byte	0x04, 0x0f
        /*0026*/ 	.short	(.L_376 - .L_375)


	//   ....[0]....
	.align		4
.L_375:
        /*0028*/ 	.word	index@(__assertfail)


	//----- nvinfo : EIATTR_ANNOTATIONS
	.align		4
.L_376:
        /*002c*/ 	.byte	0x04, 0x55
        /*002e*/ 	.short	(.L_378 - .L_377)


	//   ....[0]....
.L_377:
        /* <DEDUP_REMOVED lines=51> */


	//----- nvinfo : EIATTR_MERCURY_ISA_VERSION
	.align		4
.L_378:
        /*0348*/ 	.byte	0x03, 0x5f
        /*034a*/ 	.short	0x0101


	//----- nvinfo : EIATTR_UNUSED_LOAD_BYTE_OFFSET
	.align		4
        /*034c*/ 	.byte	0x04, 0x44
        /*034e*/ 	.short	(.L_380 - .L_379)


	//   ....[0]....
.L_379:
        /*0350*/ 	.word	0x00000a30
        /*0354*/ 	.word	0x0000fff0


	//   ....[1]....
        /*0358*/ 	.word	0x00016900
        /*035c*/ 	.word	0x0000fff0


	//----- nvinfo : EIATTR_INT_WARP_WIDE_INSTR_OFFSETS
	.align		4
.L_380:
        /*0360*/ 	.byte	0x04, 0x31
        /*0362*/ 	.short	(.L_382 - .L_381)


	//   ....[0]....
.L_381:
        /*0364*/ 	.word	0x00000130


	//   ....[1]....
        /*0368*/ 	.word	0x00000170


	//   ....[2]....
        /*036c*/ 	.word	0x000001e0


	//   ....[3]....
        /*0370*/ 	.word	0x0001c210


	//   ....[4]....
        /*0374*/ 	.word	0x0001c2a0


	//   ....[5]....
        /*0378*/ 	.word	0x0001f170


	//   ....[6]....
        /*037c*/ 	.word	0x0001f200


	//----- nvinfo : EIATTR_COOP_GROUP_MASK_REGIDS
	.align		4
.L_382:
        /*0380*/ 	.byte	0x04, 0x29
        /*0382*/ 	.short	(.L_384 - .L_383)


	//   ....[0]....
.L_383:
        /*0384*/ 	.word	0xffffffff


	//   ....[1]....
        /*0388*/ 	.word	0xffffffff


	//   ....[2]....
        /*038c*/ 	.word	0xffffffff


	//   ....[3]....
        /*0390*/ 	.word	0xffffffff


	//   ....[4]....
        /*0394*/ 	.word	0xffffffff


	//   ....[5]....
        /*0398*/ 	.word	0xffffffff


	//   ....[6]....
        /*039c*/ 	.word	0xffffffff


	//   ....[7]....
        /*03a0*/ 	.word	0xffffffff


	//   ....[8]....
        /*03a4*/ 	.word	0xffffffff


	//   ....[9]....
        /*03a8*/ 	.word	0xffffffff


	//   ....[10]....
        /*03ac*/ 	.word	0xffffffff


	//   ....[11]....
        /*03b0*/ 	.word	0xffffffff


	//   ....[12]....
        /*03b4*/ 	.word	0xffffffff


	//   ....[13]....
        /*03b8*/ 	.word	0xffffffff


	//   ....[14]....
        /*03bc*/ 	.word	0xffffffff


	//   ....[15]....
        /*03c0*/ 	.word	0xffffffff


	//   ....[16]....
        /*03c4*/ 	.word	0xffffffff


	//   ....[17]....
        /*03c8*/ 	.word	0xffffffff


	//   ....[18]....
        /*03cc*/ 	.word	0xffffffff


	//   ....[19]....
        /*03d0*/ 	.word	0xffffffff


	//   ....[20]....
        /*03d4*/ 	.word	0xffffffff


	//   ....[21]....
        /*03d8*/ 	.word	0xffffffff


	//   ....[22]....
        /*03dc*/ 	.word	0xffffffff


	//   ....[23]....
        /*03e0*/ 	.word	0xffffffff


	//   ....[24]....
        /*03e4*/ 	.word	0xffffffff


	//   ....[25]....
        /*03e8*/ 	.word	0xffffffff


	//   ....[26]....
        /*03ec*/ 	.word	0xffffffff


	//   ....[27]....
        /*03f0*/ 	.word	0xffffffff


	//   ....[28]....
        /*03f4*/ 	.word	0xffffffff


	//   ....[29]....
        /*03f8*/ 	.word	0xffffffff


	//   ....[30]....
        /*03fc*/ 	.word	0xffffffff


	//   ....[31]....
        /*0400*/ 	.word	0xffffffff


	//   ....[32]....
        /*0404*/ 	.word	0xffffffff


	//   ....[33]....
        /*0408*/ 	.word	0xffffffff


	//   ....[34]....
        /*040c*/ 	.word	0xffffffff


	//   ....[35]....
        /*0410*/ 	.word	0xffffffff


	//   ....[36]....
        /*0414*/ 	.word	0xffffffff


	//   ....[37]....
        /*0418*/ 	.word	0xffffffff


	//   ....[38]....
        /*041c*/ 	.word	0xffffffff


	//   ....[39]....
        /*0420*/ 	.word	0xffffffff


	//   ....[40]....
        /*0424*/ 	.word	0xffffffff


	//   ....[41]....
        /*0428*/ 	.word	0xffffffff


	//   ....[42]....
        /*042c*/ 	.word	0xffffffff


	//   ....[43]....
        /*0430*/ 	.word	0xffffffff


	//   ....[44]....
        /*0434*/ 	.word	0xffffffff


	//   ....[45]....
        /*0438*/ 	.word	0xffffffff


	//   ....[46]....
        /*043c*/ 	.word	0xffffffff


	//   ....[47]....
        /*0440*/ 	.word	0xffffffff


	//   ....[48]....
        /*0444*/ 	.word	0xffffffff


	//   ....[49]....
        /*0448*/ 	.word	0xffffffff


	//   ....[50]....
        /*044c*/ 	.word	0xffffffff


	//   ....[51]....
        /*0450*/ 	.word	0xffffffff


	//   ....[52]....
        /*0454*/ 	.word	0xffffffff


	//   ....[53]....
        /*0458*/ 	.word	0xffffffff


	//   ....[54]....
        /*045c*/ 	.word	0xffffffff


	//   ....[55]....
        /*0460*/ 	.word	0xffffffff


	//   ....[56]....
        /*0464*/ 	.word	0xffffffff


	//   ....[57]....
        /*0468*/ 	.word	0xffffffff


	//   ....[58]....
        /*046c*/ 	.word	0xffffffff


	//   ....[59]....
        /*0470*/ 	.word	0xffffffff


	//   ....[60]....
        /*0474*/ 	.word	0xffffffff


	//   ....[61]....
        /*0478*/ 	.word	0xffffffff


	//   ....[62]....
        /*047c*/ 	.word	0xffffffff


	//   ....[63]....
        /*0480*/ 	.word	0xffffffff


	//   ....[64]....
        /*0484*/ 	.word	0xffffffff


	//   ....[65]....
        /*0488*/ 	.word	0xffffffff


	//   ....[66]....
        /*048c*/ 	.word	0xffffffff


	//   ....[67]....
        /*0490*/ 	.word	0xffffffff


	//   ....[68]....
        /*0494*/ 	.word	0xffffffff


	//   ....[69]....
        /*0498*/ 	.word	0xffffffff


	//   ....[70]....
        /*049c*/ 	.word	0xffffffff


	//   ....[71]....
        /*04a0*/ 	.word	0xffffffff


	//   ....[72]....
        /*04a4*/ 	.word	0xffffffff


	//   ....[73]....
        /*04a8*/ 	.word	0xffffffff


	//   ....[74]....
        /*04ac*/ 	.word	0xffffffff


	//   ....[75]....
        /*04b0*/ 	.word	0xffffffff


	//   ....[76]....
        /*04b4*/ 	.word	0xffffffff


	//   ....[77]....
        /*04b8*/ 	.word	0xffffffff


	//   ....[78]....
        /*04bc*/ 	.word	0xffffffff


	//   ....[79]....
        /*04c0*/ 	.word	0xffffffff


	//   ....[80]....
        /*04c4*/ 	.word	0xffffffff


	//   ....[81]....
        /*04c8*/ 	.word	0xffffffff


	//   ....[82]....
        /*04cc*/ 	.word	0xffffffff


	//   ....[83]....
        /*04d0*/ 	.word	0xffffffff


	//   ....[84]....
        /*04d4*/ 	.word	0xffffffff


	//   ....[85]....
        /*04d8*/ 	.word	0xffffffff


	//   ....[86]....
        /*04dc*/ 	.word	0xffffffff


	//   ....[87]....
        /*04e0*/ 	.word	0xffffffff


	//   ....[88]....
        /*04e4*/ 	.word	0xffffffff


	//   ....[89]....
        /*04e8*/ 	.word	0xffffffff


	//   ....[90]....
        /*04ec*/ 	.word	0xffffffff


	//   ....[91]....
        /*04f0*/ 	.word	0xffffffff


	//   ....[92]....
        /*04f4*/ 	.word	0xffffffff


	//   ....[93]....
        /*04f8*/ 	.word	0xffffffff


	//   ....[94]....
        /*04fc*/ 	.word	0xffffffff


	//   ....[95]....
        /*0500*/ 	.word	0xffffffff


	//   ....[96]....
        /*0504*/ 	.word	0xffffffff


	//   ....[97]....
        /*0508*/ 	.word	0xffffffff


	//   ....[98]....
        /*050c*/ 	.word	0xffffffff


	//   ....[99]....
        /*0510*/ 	.word	0xffffffff


	//   ....[100]....
        /*0514*/ 	.word	0xffffffff


	//   ....[101]....
        /*0518*/ 	.word	0xffffffff


	//   ....[102]....
        /*051c*/ 	.word	0xffffffff


	//   ....[103]....
        /*0520*/ 	.word	0xffffffff


	//   ....[104]....
        /*0524*/ 	.word	0xffffffff


	//   ....[105]....
        /*0528*/ 	.word	0xffffffff


	//   ....[106]....
        /*052c*/ 	.word	0xffffffff


	//   ....[107]....
        /*0530*/ 	.word	0xffffffff


	//   ....[108]....
        /*0534*/ 	.word	0xffffffff


	//   ....[109]....
        /*0538*/ 	.word	0xffffffff


	//   ....[110]....
        /*053c*/ 	.word	0xffffffff


	//   ....[111]....
        /*0540*/ 	.word	0xffffffff


	//   ....[112]....
        /*0544*/ 	.word	0xffffffff


	//   ....[113]....
        /*0548*/ 	.word	0xffffffff


	//   ....[114]....
        /*054c*/ 	.word	0xffffffff


	//   ....[115]....
        /*0550*/ 	.word	0xffffffff


	//   ....[116]....
        /*0554*/ 	.word	0xffffffff


	//   ....[117]....
        /*0558*/ 	.word	0xffffffff


	//   ....[118]....
        /*055c*/ 	.word	0xffffffff


	//   ....[119]....
        /*0560*/ 	.word	0xffffffff


	//   ....[120]....
        /*0564*/ 	.word	0xffffffff


	//   ....[121]....
        /*0568*/ 	.word	0xffffffff


	//   ....[122]....
        /*056c*/ 	.word	0xffffffff


	//   ....[123]....
        /*0570*/ 	.word	0xffffffff


	//   ....[124]....
        /*0574*/ 	.word	0xffffffff


	//   ....[125]....
        /*0578*/ 	.word	0xffffffff


	//   ....[126]....
        /*057c*/ 	.word	0xffffffff


	//   ....[127]....
        /*0580*/ 	.word	0xffffffff


	//   ....[128]....
        /*0584*/ 	.word	0xffffffff


	//   ....[129]....
        /*0588*/ 	.word	0xffffffff


	//   ....[130]....
        /*058c*/ 	.word	0xffffffff


	//   ....[131]....
        /*0590*/ 	.word	0xffffffff


	//   ....[132]....
        /*0594*/ 	.word	0xffffffff


	//   ....[133]....
        /*0598*/ 	.word	0xffffffff


	//   ....[134]....
        /*059c*/ 	.word	0xffffffff


	//   ....[135]....
        /*05a0*/ 	.word	0xffffffff


	//   ....[136]....
        /*05a4*/ 	.word	0xffffffff


	//   ....[137]....
        /*05a8*/ 	.word	0xffffffff


	//   ....[138]....
        /*05ac*/ 	.word	0xffffffff


	//   ....[139]....
        /*05b0*/ 	.word	0xffffffff


	//   ....[140]....
        /*05b4*/ 	.word	0xffffffff


	//   ....[141]....
        /*05b8*/ 	.word	0xffffffff


	//   ....[142]....
        /*05bc*/ 	.word	0xffffffff


	//   ....[143]....
        /*05c0*/ 	.word	0xffffffff


	//   ....[144]....
        /*05c4*/ 	.word	0xffffffff


	//   ....[145]....
        /*05c8*/ 	.word	0xffffffff


	//   ....[146]....
        /*05cc*/ 	.word	0xffffffff


	//   ....[147]....
        /*05d0*/ 	.word	0xffffffff


	//   ....[148]....
        /*05d4*/ 	.word	0xffffffff


	//   ....[149]....
        /*05d8*/ 	.word	0xffffffff


	//   ....[150]....
        /*05dc*/ 	.word	0xffffffff


	//   ....[151]....
        /*05e0*/ 	.word	0xffffffff


	//   ....[152]....
        /*05e4*/ 	.word	0xffffffff


	//   ....[153]....
        /*05e8*/ 	.word	0xffffffff


	//   ....[154]....
        /*05ec*/ 	.word	0xffffffff


	//   ....[155]....
        /*05f0*/ 	.word	0xffffffff


	//   ....[156]....
        /*05f4*/ 	.word	0xffffffff


	//   ....[157]....
        /*05f8*/ 	.word	0xffffffff


	//   ....[158]....
        /*05fc*/ 	.word	0xffffffff


	//   ....[159]....
        /*0600*/ 	.word	0xffffffff


	//   ....[160]....
        /*0604*/ 	.word	0xffffffff


	//   ....[161]....
        /*0608*/ 	.word	0xffffffff


	//   ....[162]....
        /*060c*/ 	.word	0xffffffff


	//   ....[163]....
        /*0610*/ 	.word	0xffffffff


	//   ....[164]....
        /*0614*/ 	.word	0xffffffff


	//   ....[165]....
        /*0618*/ 	.word	0xffffffff


	//   ....[166]....
        /*061c*/ 	.word	0xffffffff


	//   ....[167]....
        /*0620*/ 	.word	0xffffffff


	//   ....[168]....
        /*0624*/ 	.word	0xffffffff


	//   ....[169]....
        /*0628*/ 	.word	0x0500000f


	//   ....[170]....
        /*062c*/ 	.word	0x0500000f


	//   ....[171]....
        /*0630*/ 	.word	0x0500000f


	//   ....[172]....
        /*0634*/ 	.word	0x0500000f


	//   ....[173]....
        /*0638*/ 	.word	0x0500000f


	//   ....[174]....
        /*063c*/ 	.word	0x0500000f


	//   ....[175]....
        /*0640*/ 	.word	0x0500000f


	//   ....[176]....
        /*0644*/ 	.word	0x0500000f


	//   ....[177]....
        /*0648*/ 	.word	0x0500000f


	//   ....[178]....
        /*064c*/ 	.word	0x0500000f


	//   ....[179]....
        /*0650*/ 	.word	0x0500000f


	//   ....[180]....
        /*0654*/ 	.word	0x0500000f


	//   ....[181]....
        /*0658*/ 	.word	0x0500000f


	//   ....[182]....
        /*065c*/ 	.word	0x0500000f


	//   ....[183]....
        /*0660*/ 	.word	0x0500000f


	//   ....[184]....
        /*0664*/ 	.word	0x0500000f


	//   ....[185]....
        /*0668*/ 	.word	0x0500000f


	//   ....[186]....
        /*066c*/ 	.word	0x0500000f


	//   ....[187]....
        /*0670*/ 	.word	0x0500000f


	//   ....[188]....
        /*0674*/ 	.word	0x0500000f


	//   ....[189]....
        /*0678*/ 	.word	0x0500000f


	//   ....[190]....
        /*067c*/ 	.word	0x0500000f


	//   ....[191]....
        /*0680*/ 	.word	0x0500000f


	//   ....[192]....
        /*0684*/ 	.word	0x0500000f


	//   ....[193]....
        /*0688*/ 	.word	0x0500000f


	//   ....[194]....
        /*068c*/ 	.word	0x0500000f


	//   ....[195]....
        /*0690*/ 	.word	0x0500000f


	//   ....[196]....
        /*0694*/ 	.word	0x0500000f


	//   ....[197]....
        /*0698*/ 	.word	0x0500000f


	//   ....[198]....
        /*069c*/ 	.word	0x0500000f


	//   ....[199]....
        /*06a0*/ 	.word	0x0500000f


	//   ....[200]....
        /*06a4*/ 	.word	0x0500000f


	//   ....[201]....
        /*06a8*/ 	.word	0x0500000f


	//   ....[202]....
        /*06ac*/ 	.word	0x0500000f


	//   ....[203]....
        /*06b0*/ 	.word	0x0500000f


	//   ....[204]....
        /*06b4*/ 	.word	0x0500000f


	//   ....[205]....
        /*06b8*/ 	.word	0x0500000f


	//   ....[206]....
        /*06bc*/ 	.word	0x0500000f


	//   ....[207]....
        /*06c0*/ 	.word	0x0500000f


	//   ....[208]....
        /*06c4*/ 	.word	0x0500000f


	//   ....[209]....
        /*06c8*/ 	.word	0x0500000f


	//   ....[210]....
        /*06cc*/ 	.word	0x0500000f


	//   ....[211]....
        /*06d0*/ 	.word	0x0500000f


	//   ....[212]....
        /*06d4*/ 	.word	0x0500000f


	//   ....[213]....
        /*06d8*/ 	.word	0x0500000f


	//   ....[214]....
        /*06dc*/ 	.word	0x0500000f


	//   ....[215]....
        /*06e0*/ 	.word	0x0500000f


	//   ....[216]....
        /*06e4*/ 	.word	0x0500000f


	//   ....[217]....
        /*06e8*/ 	.word	0x0500000f


	//   ....[218]....
        /*06ec*/ 	.word	0x0500000f


	//   ....[219]....
        /*06f0*/ 	.word	0x0500000f


	//   ....[220]....
        /*06f4*/ 	.word	0x0500000f


	//   ....[221]....
        /*06f8*/ 	.word	0x0500000f


	//   ....[222]....
        /*06fc*/ 	.word	0x0500000f


	//   ....[223]....
        /*0700*/ 	.word	0x0500000f


	//   ....[224]....
        /*0704*/ 	.word	0x0500000f


	//   ....[225]....
        /*0708*/ 	.word	0x0500000f


	//   ....[226]....
        /*070c*/ 	.word	0x0500000f


	//   ....[227]....
        /*0710*/ 	.word	0x0500000f


	//   ....[228]....
        /*0714*/ 	.word	0x0500000f


	//   ....[229]....
        /*0718*/ 	.word	0x0500000f


	//   ....[230]....
        /*071c*/ 	.word	0x0500000f


	//   ....[231]....
        /*0720*/ 	.word	0x0500000f


	//   ....[232]....
        /*0724*/ 	.word	0x0500000f


	//   ....[233]....
        /*0728*/ 	.word	0x0500000f


	//   ....[234]....
        /*072c*/ 	.word	0x0500000f


	//   ....[235]....
        /*0730*/ 	.word	0x0500000f


	//   ....[236]....
        /*0734*/ 	.word	0x0500000f


	//   ....[237]....
        /*0738*/ 	.word	0x0500000f


	//   ....[238]....
        /*073c*/ 	.word	0x0500000f


	//   ....[239]....
        /*0740*/ 	.word	0x0500000f


	//   ....[240]....
        /*0744*/ 	.word	0x0500000f


	//   ....[241]....
        /*0748*/ 	.word	0x0500000f


	//   ....[242]....
        /*074c*/ 	.word	0x0500000f


	//   ....[243]....
        /*0750*/ 	.word	0x0500000f


	//   ....[244]....
        /*0754*/ 	.word	0x0500000f


	//   ....[245]....
        /*0758*/ 	.word	0x0500000f


	//   ....[246]....
        /*075c*/ 	.word	0x0500000f


	//   ....[247]....
        /*0760*/ 	.word	0x0500000f


	//   ....[248]....
        /*0764*/ 	.word	0x0500000f


	//   ....[249]....
        /*0768*/ 	.word	0x0500000f


	//   ....[250]....
        /*076c*/ 	.word	0x0500000f


	//   ....[251]....
        /*0770*/ 	.word	0x0500000f


	//   ....[252]....
        /*0774*/ 	.word	0x0500000f


	//   ....[253]....
        /*0778*/ 	.word	0x0500000f


	//   ....[254]....
        /*077c*/ 	.word	0x0500000f


	//   ....[255]....
        /*0780*/ 	.word	0x0500000f


	//   ....[0]....
        /*0784*/ 	.word	0x0500000f


	//   ....[1]....
        /*0788*/ 	.word	0x0500000f


	//   ....[2]....
        /*078c*/ 	.word	0x0500000f


	//   ....[3]....
        /*0790*/ 	.word	0x0500000f


	//   ....[4]....
        /*0794*/ 	.word	0x0500000f


	//   ....[5]....
        /*0798*/ 	.word	0x0500000f


	//   ....[6]....
        /*079c*/ 	.word	0x0500000f


	//   ....[7]....
        /*07a0*/ 	.word	0x0500000f


	//   ....[8]....
        /*07a4*/ 	.word	0x0500000f


	//   ....[9]....
        /*07a8*/ 	.word	0x0500000f


	//   ....[10]....
        /*07ac*/ 	.word	0x0500000f


	//   ....[11]....
        /*07b0*/ 	.word	0x0500000f


	//   ....[12]....
        /*07b4*/ 	.word	0x0500000f


	//   ....[13]....
        /*07b8*/ 	.word	0x0500000f


	//   ....[14]....
        /*07bc*/ 	.word	0x0500000f


	//   ....[15]....
        /*07c0*/ 	.word	0x0500000f


	//   ....[16]....
        /*07c4*/ 	.word	0x0500000f


	//   ....[17]....
        /*07c8*/ 	.word	0x0500000f


	//----- nvinfo : EIATTR_COOP_GROUP_INSTR_OFFSETS
	.align		4
.L_384:
        /*07cc*/ 	.byte	0x04, 0x28
        /*07ce*/ 	.short	(.L_386 - .L_385)


	//   ....[0]....
.L_385:
        /*07d0*/ 	.word	0x00000060


	//   ....[1]....
        /*07d4*/ 	.word	0x00000140


	//   ....[2]....
        /*07d8*/ 	.word	0x00000190


	//   ....[3]....
        /*07dc*/ 	.word	0x000003c0


	//   ....[4]....
        /*07e0*/ 	.word	0x00000520


	//   ....[5]....
        /*07e4*/ 	.word	0x00000640


	//   ....[6]....
        /*07e8*/ 	.word	0x000007a0


	//   ....[7]....
        /*07ec*/ 	.word	0x00003c70


	//   ....[8]....
        /*07f0*/ 	.word	0x00003c80


	//   ....[9]....
        /*07f4*/ 	.word	0x00005320


	//   ....[10]....
        /*07f8*/ 	.word	0x00005330


	//   ....[11]....
        /*07fc*/ 	.word	0x00007560


	//   ....[12]....
        /*0800*/ 	.word	0x00007570


	//   ....[13]....
        /*0804*/ 	.word	0x00008e00


	//   ....[14]....
        /*0808*/ 	.word	0x00008e10


	//   ....[15]....
        /*080c*/ 	.word	0x0000a850


	//   ....[16]....
        /*0810*/ 	.word	0x0000a860


	//   ....[17]....
        /*0814*/ 	.word	0x0000aaf0


	//   ....[18]....
        /*0818*/ 	.word	0x0000ab00


	//   ....[19]....
        /*081c*/ 	.word	0x0000b020


	//   ....[20]....
        /*0820*/ 	.word	0x0000b050


	//   ....[21]....
        /*0824*/ 	.word	0x0000b1d0


	//   ....[22]....
        /*0828*/ 	.word	0x0000b1f0


	//   ....[23]....
        /*082c*/ 	.word	0x0000b9a0


	//   ....[24]....
        /*0830*/ 	.word	0x0000bef0


	//   ....[25]....
        /*0834*/ 	.word	0x0000bf00


	//   ....[26]....
        /*0838*/ 	.word	0x0000bf10


	//   ....[27]....
        /*083c*/ 	.word	0x0000bf20


	//   ....[28]....
        /*0840*/ 	.word	0x0000e990


	//   ....[29]....
        /*0844*/ 	.word	0x0000e9a0


	//   ....[30]....
        /*0848*/ 	.word	0x0000e9b0


	//   ....[31]....
        /*084c*/ 	.word	0x0000e9c0


	//   ....[32]....
        /*0850*/ 	.word	0x00012740


	//   ....[33]....
        /*0854*/ 	.word	0x00012760


	//   ....[34]....
        /*0858*/ 	.word	0x00012bd0


	//   ....[35]....
        /*085c*/ 	.word	0x00012c20


	//   ....[36]....
        /*0860*/ 	.word	0x00014e10


	//   ....[37]....
        /*0864*/ 	.word	0x00014e20


	//   ....[38]....
        /*0868*/ 	.word	0x00014e50


	//   ....[39]....
        /*086c*/ 	.word	0x00014e60


	//   ....[40]....
        /*0870*/ 	.word	0x000161f0


	//   ....[41]....
        /*0874*/ 	.word	0x00016270


	//   ....[42]....
        /*0878*/ 	.word	0x000162a0


	//   ....[43]....
        /*087c*/ 	.word	0x000162b0


	//   ....[44]....
        /*0880*/ 	.word	0x000173b0


	//   ....[45]....
        /*0884*/ 	.word	0x000173c0


	//   ....[46]....
        /*0888*/ 	.word	0x000173d0


	//   ....[47]....
        /*088c*/ 	.word	0x000173e0


	//   ....[48]....
        /*0890*/ 	.word	0x00017ac0


	//   ....[49]....
        /*0894*/ 	.word	0x00017af0


	//   ....[50]....
        /*0898*/ 	.word	0x00017bb0


	//   ....[51]....
        /*089c*/ 	.word	0x00017bd0


	//   ....[52]....
        /*08a0*/ 	.word	0x00017c90


	//   ....[53]....
        /*08a4*/ 	.word	0x00017cb0


	//   ....[54]....
        /*08a8*/ 	.word	0x00017d80


	//   ....[55]....
        /*08ac*/ 	.word	0x00017da0


	//   ....[56]....
        /*08b0*/ 	.word	0x00018240


	//   ....[57]....
        /*08b4*/ 	.word	0x00018250


	//   ....[58]....
        /*08b8*/ 	.word	0x00018690


	//   ....[59]....
        /*08bc*/ 	.word	0x000186a0


	//   ....[60]....
        /*08c0*/ 	.word	0x00019310


	//   ....[61]....
        /*08c4*/ 	.word	0x00019320


	//   ....[62]....
        /*08c8*/ 	.word	0x000193e0


	//   ....[63]....
        /*08cc*/ 	.word	0x00019400


	//   ....[64]....
        /*08d0*/ 	.word	0x000194c0


	//   ....[65]....
        /*08d4*/ 	.word	0x000194e0


	//   ....[66]....
        /*08d8*/ 	.word	0x000195b0


	//   ....[67]....
        /*08dc*/ 	.word	0x000195d0


	//   ....[68]....
        /*08e0*/ 	.word	0x00019720


	//   ....[69]....
        /*08e4*/ 	.word	0x00019930


	//   ....[70]....
        /*08e8*/ 	.word	0x00019960


	//   ....[71]....
        /*08ec*/ 	.word	0x00019990


	//   ....[72]....
        /*08f0*/ 	.word	0x000199c0


	//   ....[73]....
        /*08f4*/ 	.word	0x000199f0


	//   ....[74]....
        /*08f8*/ 	.word	0x00019a20


	//   ....[75]....
        /*08fc*/ 	.word	0x00019bb0


	//   ....[76]....
        /*0900*/ 	.word	0x00019be0


	//   ....[77]....
        /*0904*/ 	.word	0x00019c10


	//   ....[78]....
        /*0908*/ 	.word	0x00019c40


	//   ....[79]....
        /*090c*/ 	.word	0x00019c70


	//   ....[80]....
        /*0910*/ 	.word	0x00019ca0


	//   ....[81]....
        /*0914*/ 	.word	0x00019d30


	//   ....[82]....
        /*0918*/ 	.word	0x00019d60


	//   ....[83]....
        /*091c*/ 	.word	0x00019d70


	//   ....[84]....
        /*0920*/ 	.word	0x00019e00


	//   ....[85]....
        /*0924*/ 	.word	0x0001ad70


	//   ....[86]....
        /*0928*/ 	.word	0x0001cea0


	//   ....[87]....
        /*092c*/ 	.word	0x0001cec0


	//   ....[88]....
        /*0930*/ 	.word	0x0001cf70


	//   ....[89]....
        /*0934*/ 	.word	0x0001cf90


	//   ....[90]....
        /*0938*/ 	.word	0x0001d030


	//   ....[91]....
        /*093c*/ 	.word	0x0001d050


	//   ....[92]....
        /*0940*/ 	.word	0x0001d0f0


	//   ....[93]....
        /*0944*/ 	.word	0x0001d110


	//   ....[94]....
        /*0948*/ 	.word	0x0001d1b0


	//   ....[95]....
        /*094c*/ 	.word	0x0001d1d0


	//   ....[96]....
        /*0950*/ 	.word	0x0001d1e0


	//   ....[97]....
        /*0954*/ 	.word	0x0001d270


	//   ....[98]....
        /*0958*/ 	.word	0x0001da20


	//   ....[99]....
        /*095c*/ 	.word	0x0001da50


	//   ....[100]....
        /*0960*/ 	.word	0x0001da70


	//   ....[101]....
        /*0964*/ 	.word	0x0001db00


	//   ....[102]....
        /*0968*/ 	.word	0x0001db10


	//   ....[103]....
        /*096c*/ 	.word	0x0001dbb0


	//   ....[104]....
        /*0970*/ 	.word	0x0001dbc0


	//   ....[105]....
        /*0974*/ 	.word	0x0001dc60


	//   ....[106]....
        /*0978*/ 	.word	0x0001dc70


	//   ....[107]....
        /*097c*/ 	.word	0x0001dd10


	//   ....[108]....
        /*0980*/ 	.word	0x0001dd20


	//   ....[109]....
        /*0984*/ 	.word	0x0001ddc0


	//   ....[110]....
        /*0988*/ 	.word	0x0001ddd0


	//   ....[111]....
        /*098c*/ 	.word	0x0001de70


	//   ....[112]....
        /*0990*/ 	.word	0x0001de80


	//   ....[113]....
        /*0994*/ 	.word	0x0001de90


	//   ....[114]....
        /*0998*/ 	.word	0x0001e660


	//   ....[115]....
        /*099c*/ 	.word	0x0001e670


	//   ....[116]....
        /*09a0*/ 	.word	0x0001e680


	//   ....[117]....
        /*09a4*/ 	.word	0x0001e710


	//   ....[118]....
        /*09a8*/ 	.word	0x0001e720


	//   ....[119]....
        /*09ac*/ 	.word	0x0001e780


	//   ....[120]....
        /*09b0*/ 	.word	0x0001e7b0


	//   ....[121]....
        /*09b4*/ 	.word	0x0001e7f0


	//   ....[122]....
        /*09b8*/ 	.word	0x0001e820


	//   ....[123]....
        /*09bc*/ 	.word	0x0001e860


	//   ....[124]....
        /*09c0*/ 	.word	0x0001e890


	//   ....[125]....
        /*09c4*/ 	.word	0x0001e8d0


	//   ....[126]....
        /*09c8*/ 	.word	0x0001eb50


	//   ....[127]....
        /*09cc*/ 	.word	0x0001eb70


	//   ....[128]....
        /*09d0*/ 	.word	0x0001ec00


	//   ....[129]....
        /*09d4*/ 	.word	0x0001ec10


	//   ....[130]....
        /*09d8*/ 	.word	0x0001ec80


	//   ....[131]....
        /*09dc*/ 	.word	0x0001ec90


	//   ....[132]....
        /*09e0*/ 	.word	0x0001ed00


	//   ....[133]....
        /*09e4*/ 	.word	0x0001ed10


	//   ....[134]....
        /*09e8*/ 	.word	0x0001ed80


	//   ....[135]....
        /*09ec*/ 	.word	0x0001ed90


	//   ....[136]....
        /*09f0*/ 	.word	0x0001eda0


	//   ....[137]....
        /*09f4*/ 	.word	0x0001ee10


	//   ....[138]....
        /*09f8*/ 	.word	0x0001f390


	//   ....[139]....
        /*09fc*/ 	.word	0x0001f3c0


	//   ....[140]....
        /*0a00*/ 	.word	0x0001f3e0


	//   ....[141]....
        /*0a04*/ 	.word	0x0001f3f0


	//   ....[142]....
        /*0a08*/ 	.word	0x0001f430


	//   ....[143]....
        /*0a0c*/ 	.word	0x0001f450


	//   ....[144]....
        /*0a10*/ 	.word	0x0001f4c0


	//   ....[145]....
        /*0a14*/ 	.word	0x0001f4e0


	//   ....[146]....
        /*0a18*/ 	.word	0x0001f540


	//   ....[147]....
        /*0a1c*/ 	.word	0x0001f560


	//   ....[148]....
        /*0a20*/ 	.word	0x0001f5b0


	//   ....[149]....
        /*0a24*/ 	.word	0x0001f5d0


	//   ....[150]....
        /*0a28*/ 	.word	0x0001fa20


	//   ....[151]....
        /*0a2c*/ 	.word	0x0001fa50


	//   ....[152]....
        /*0a30*/ 	.word	0x0001fab0


	//   ....[153]....
        /*0a34*/ 	.word	0x0001fae0


	//   ....[154]....
        /*0a38*/ 	.word	0x0001fb10


	//   ....[155]....
        /*0a3c*/ 	.word	0x0001fb40


	//   ....[156]....
        /*0a40*/ 	.word	0x0001fb70


	//   ....[157]....
        /*0a44*/ 	.word	0x0001fba0


	//   ....[158]....
        /*0a48*/ 	.word	0x0001fd40


	//   ....[159]....
        /*0a4c*/ 	.word	0x0001fd70


	//   ....[160]....
        /*0a50*/ 	.word	0x0001fda0


	//   ....[161]....
        /*0a54*/ 	.word	0x0001fdd0


	//   ....[162]....
        /*0a58*/ 	.word	0x0001fe00


	//   ....[163]....
        /*0a5c*/ 	.word	0x0001fe30


	//   ....[164]....
        /*0a60*/ 	.word	0x0001fef0


	//   ....[165]....
        /*0a64*/ 	.word	0x0001ff10


	//   ....[166]....
        /*0a68*/ 	.word	0x0001ff20


	//   ....[167]....
        /*0a6c*/ 	.word	0x0001ff80


	//   ....[168]....
        /*0a70*/ 	.word	0x000205a0


	//   ....[169]....
        /*0a74*/ 	.word	0x000208c0


	//   ....[170]....
        /*0a78*/ 	.word	0x00020950


	//   ....[171]....
        /*0a7c*/ 	.word	0x000209f0


	//   ....[172]....
        /*0a80*/ 	.word	0x00020a80


	//   ....[173]....
        /*0a84*/ 	.word	0x00020b70


	//   ....[174]....
        /*0a88*/ 	.word	0x00020c00


	//   ....[175]....
        /*0a8c*/ 	.word	0x00020ca0


	//   ....[176]....
        /*0a90*/ 	.word	0x00020d30


	//   ....[177]....
        /*0a94*/ 	.word	0x00020e20


	//   ....[178]....
        /*0a98*/ 	.word	0x00020eb0


	//   ....[179]....
        /*0a9c*/ 	.word	0x00020f50


	//   ....[180]....
        /*0aa0*/ 	.word	0x00020fe0


	//   ....[181]....
        /*0aa4*/ 	.word	0x000210d0


	//   ....[182]....
        /*0aa8*/ 	.word	0x00021160


	//   ....[183]....
        /*0aac*/ 	.word	0x000211b0


	//   ....[184]....
        /*0ab0*/ 	.word	0x00021200


	//   ....[185]....
        /*0ab4*/ 	.word	0x000212f0


	//   ....[186]....
        /*0ab8*/ 	.word	0x00021380


	//   ....[187]....
        /*0abc*/ 	.word	0x000213d0


	//   ....[188]....
        /*0ac0*/ 	.word	0x00021420


	//   ....[189]....
        /*0ac4*/ 	.word	0x00021680


	//   ....[190]....
        /*0ac8*/ 	.word	0x00021960


	//   ....[191]....
        /*0acc*/ 	.word	0x00021a50


	//   ....[192]....
        /*0ad0*/ 	.word	0x00021af0


	//   ....[193]....
        /*0ad4*/ 	.word	0x00021b50


	//   ....[194]....
        /*0ad8*/ 	.word	0x00021c60


	//   ....[195]....
        /*0adc*/ 	.word	0x00021cd0


	//   ....[196]....
        /*0ae0*/ 	.word	0x00021de0


	//   ....[197]....
        /*0ae4*/ 	.word	0x00021e50


	//   ....[198]....
        /*0ae8*/ 	.word	0x00021f60


	//   ....[199]....
        /*0aec*/ 	.word	0x00021fd0


	//   ....[200]....
        /*0af0*/ 	.word	0x000220e0


	//   ....[201]....
        /*0af4*/ 	.word	0x00022150


	//   ....[202]....
        /*0af8*/ 	.word	0x000221f0


	//   ....[203]....
        /*0afc*/ 	.word	0x00022300


	//   ....[204]....
        /*0b00*/ 	.word	0x00022360


	//   ....[205]....
        /*0b04*/ 	.word	0x000223c0


	//   ....[206]....
        /*0b08*/ 	.word	0x000224c0


	//   ....[207]....
        /*0b0c*/ 	.word	0x00022520


	//   ....[208]....
        /*0b10*/ 	.word	0x00022630


	//   ....[209]....
        /*0b14*/ 	.word	0x00022690


	//   ....[210]....
        /*0b18*/ 	.word	0x000227a0


	//   ....[211]....
        /*0b1c*/ 	.word	0x00022800


	//   ....[212]....
        /*0b20*/ 	.word	0x00022910


	//   ....[213]....
        /*0b24*/ 	.word	0x00022970


	//   ....[214]....
        /*0b28*/ 	.word	0x00022a80


	//   ....[215]....
        /*0b2c*/ 	.word	0x00022ae0


	//   ....[216]....
        /*0b30*/ 	.word	0x00022bf0


	//   ....[217]....
        /*0b34*/ 	.word	0x00022c50


	//   ....[218]....
        /*0b38*/ 	.word	0x00022d40


	//   ....[219]....
        /*0b3c*/ 	.word	0x00022e70


	//   ....[220]....
        /*0b40*/ 	.word	0x00022f20


	//   ....[221]....
        /*0b44*/ 	.word	0x00022fa0


	//   ....[222]....
        /*0b48*/ 	.word	0x00023080


	//   ....[223]....
        /*0b4c*/ 	.word	0x000230e0


	//   ....[224]....
        /*0b50*/ 	.word	0x000231b0


	//   ....[225]....
        /*0b54*/ 	.word	0x00023210


	//   ....[226]....
        /*0b58*/ 	.word	0x000232e0


	//   ....[227]....
        /*0b5c*/ 	.word	0x00023340


	//   ....[228]....
        /*0b60*/ 	.word	0x00023410


	//   ....[229]....
        /*0b64*/ 	.word	0x00023470


	//   ....[230]....
        /*0b68*/ 	.word	0x00023540


	//   ....[231]....
        /*0b6c*/ 	.word	0x00023630


	//   ....[232]....
        /*0b70*/ 	.word	0x000236d0


	//   ....[233]....
        /*0b74*/ 	.word	0x00023730


	//   ....[234]....
        /*0b78*/ 	.word	0x00023820


	//   ....[235]....
        /*0b7c*/ 	.word	0x00023880


	//   ....[236]....
        /*0b80*/ 	.word	0x00023960


	//   ....[237]....
        /*0b84*/ 	.word	0x000239c0


	//   ....[238]....
        /*0b88*/ 	.word	0x00023aa0


	//   ....[239]....
        /*0b8c*/ 	.word	0x00023b00


	//   ....[240]....
        /*0b90*/ 	.word	0x00023be0


	//   ....[241]....
        /*0b94*/ 	.word	0x00023c40


	//   ....[242]....
        /*0b98*/ 	.word	0x00023d10


	//   ....[243]....
        /*0b9c*/ 	.word	0x00023e40


	//   ....[244]....
        /*0ba0*/ 	.word	0x00023f40


	//   ....[245]....
        /*0ba4*/ 	.word	0x00023fd0


	//   ....[246]....
        /*0ba8*/ 	.word	0x000240a0


	//   ....[247]....
        /*0bac*/ 	.word	0x00024100


	//   ....[248]....
        /*0bb0*/ 	.word	0x000241d0


	//   ....[249]....
        /*0bb4*/ 	.word	0x00024230


	//   ....[250]....
        /*0bb8*/ 	.word	0x00024310


	//   ....[251]....
        /*0bbc*/ 	.word	0x00024370


	//   ....[252]....
        /*0bc0*/ 	.word	0x00024440


	//   ....[253]....
        /*0bc4*/ 	.word	0x000244a0


	//   ....[254]....
        /*0bc8*/ 	.word	0x00024560


	//   ....[255]....
        /*0bcc*/ 	.word	0x000245f0


	//   ....[0]....
        /*0bd0*/ 	.word	0x00024690


	//   ....[1]....
        /*0bd4*/ 	.word	0x00024810


	//   ....[2]....
        /*0bd8*/ 	.word	0x00024880


	//   ....[3]....
        /*0bdc*/ 	.word	0x000248f0


	//   ....[4]....
        /*0be0*/ 	.word	0x00024960


	//   ....[5]....
        /*0be4*/ 	.word	0x000249d0


	//   ....[6]....
        /*0be8*/ 	.word	0x00024a50


	//   ....[7]....
        /*0bec*/ 	.word	0x00024ad0


	//   ....[8]....
        /*0bf0*/ 	.word	0x00024b60


	//   ....[9]....
        /*0bf4*/ 	.word	0x00024bd0


	//   ....[10]....
        /*0bf8*/ 	.word	0x00024c40


	//   ....[11]....
        /*0bfc*/ 	.word	0x00024cb0


	//   ....[12]....
        /*0c00*/ 	.word	0x00024d30


	//   ....[13]....
        /*0c04*/ 	.word	0x00024da0


	//   ....[14]....
        /*0c08*/ 	.word	0x00024e40


	//   ....[15]....
        /*0c0c*/ 	.word	0x00024e90


	//   ....[16]....
        /*0c10*/ 	.word	0x00024f20


	//   ....[17]....
        /*0c14*/ 	.word	0x00025050


	//----- nvinfo : EIATTR_REG_RECONFIG
	.align		4
.L_386:
        /*0c18*/ 	.byte	0x01, 0x54
	.zero		2


	//----- nvinfo : EIATTR_SYSCALL_OFFSETS
	.align		4
        /*0c1c*/ 	.byte	0x04, 0x46
        /*0c1e*/ 	.short	(.L_388 - .L_387)


	//   ....[0]....
.L_387:
        /*0c20*/ 	.word	0x00001f70


	//   ....[1]....
        /*0c24*/ 	.word	0x000020c0


	//   ....[2]....
        /*0c28*/ 	.word	0x0000bb10


	//   ....[3]....
        /*0c2c*/ 	.word	0x0000be70


	//   ....[4]....
        /*0c30*/ 	.word	0x0001c400


	//   ....[5]....
        /*0c34*/ 	.word	0x0001c550


	//   ....[6]....
        /*0c38*/ 	.word	0x0001c640


	//   ....[7]....
        /*0c3c*/ 	.word	0x0001d630


	//----- nvinfo : EIATTR_MBARRIER_INSTR_OFFSETS
	.align		4
.L_388:
        /*0c40*/ 	.byte	0x04, 0x39
        /*0c42*/ 	.short	(.L_390 - .L_389)


	//   ....[0]....
.L_389:
        /*0c44*/ 	.word	0x00000270
        /*0c48*/ 	.word	0x000000ff
        /*0c4c*/ 	.word	0x0002a800
        /*0c50*/ 	.short	0x0100
        /*0c52*/ 	.byte	0x08
	.zero		1


	//   ....[1]....
        /*0c54*/ 	.word	0x00000280
        /*0c58*/ 	.word	0x000000ff
        /*0c5c*/ 	.word	0x0002a820
        /*0c60*/ 	.short	0x0100
        /*0c62*/ 	.byte	0x08
	.zero		1


	//   ....[2]....
        /*0c64*/ 	.word	0x00000370
        /*0c68*/ 	.word	0x000000ff
        /*0c6c*/ 	.word	0x0002a830
        /*0c70*/ 	.short	0x0100
        /*0c72*/ 	.byte	0x08
	.zero		1


	//   ....[3]....
        /*0c74*/ 	.word	0x00000380
        /*0c78*/ 	.word	0x000000ff
        /*0c7c*/ 	.word	0x0002a840
        /*0c80*/ 	.short	0x0100
        /*0c82*/ 	.byte	0x08
	.zero		1


	//   ....[4]....
        /*0c84*/ 	.word	0x00000390
        /*0c88*/ 	.word	0x000000ff
        /*0c8c*/ 	.word	0x0002a838
        /*0c90*/ 	.short	0x0100
        /*0c92*/ 	.byte	0x08
	.zero		1


	//   ....[5]....
        /*0c94*/ 	.word	0x000003a0
        /*0c98*/ 	.word	0x000000ff
        /*0c9c*/ 	.word	0x0002a848
        /*0ca0*/ 	.short	0x0100
        /*0ca2*/ 	.byte	0x08
	.zero		1


	//   ....[6]....
        /*0ca4*/ 	.word	0x000004d0
        /*0ca8*/ 	.word	0x000000ff
        /*0cac*/ 	.word	0x0002a850
        /*0cb0*/ 	.short	0x0100
        /*0cb2*/ 	.byte	0x08
	.zero		1


	//   ....[7]....
        /*0cb4*/ 	.word	0x000004e0
        /*0cb8*/ 	.word	0x000000ff
        /*0cbc*/ 	.word	0x0002a860
        /*0cc0*/ 	.short	0x0100
        /*0cc2*/ 	.byte	0x08
	.zero		1


	//   ....[8]....
        /*0cc4*/ 	.word	0x000004f0
        /*0cc8*/ 	.word	0x000000ff
        /*0ccc*/ 	.word	0x0002a858
        /*0cd0*/ 	.short	0x0100
        /*0cd2*/ 	.byte	0x08
	.zero		1


	//   ....[9]....
        /*0cd4*/ 	.word	0x00000500
        /*0cd8*/ 	.word	0x000000ff
        /*0cdc*/ 	.word	0x0002a868
        /*0ce0*/ 	.short	0x0100
        /*0ce2*/ 	.byte	0x08
	.zero		1


	//   ....[10]....
        /*0ce4*/ 	.word	0x000005f0
        /*0ce8*/ 	.word	0x000000ff
        /*0cec*/ 	.word	0x0002a870
        /*0cf0*/ 	.short	0x0100
        /*0cf2*/ 	.byte	0x06
	.zero		1


	//   ....[11]....
        /*0cf4*/ 	.word	0x00000600
        /*0cf8*/ 	.word	0x000000ff
        /*0cfc*/ 	.word	0x0002a880
        /*0d00*/ 	.short	0x0100
        /*0d02*/ 	.byte	0x06
	.zero		1


	//   ....[12]....
        /*0d04*/ 	.word	0x00000610
        /*0d08*/ 	.word	0x000000ff
        /*0d0c*/ 	.word	0x0002a878
        /*0d10*/ 	.short	0x0100
        /*0d12*/ 	.byte	0x06
	.zero		1


	//   ....[13]....
        /*0d14*/ 	.word	0x00000620
        /*0d18*/ 	.word	0x000000ff
        /*0d1c*/ 	.word	0x0002a888
        /*0d20*/ 	.short	0x0100
        /*0d22*/ 	.byte	0x06
	.zero		1


	//   ....[14]....
        /*0d24*/ 	.word	0x00000750
        /*0d28*/ 	.word	0x000000ff
        /*0d2c*/ 	.word	0x0002a890
        /*0d30*/ 	.short	0x0100
        /*0d32*/ 	.byte	0x08
	.zero		1


	//   ....[15]....
        /*0d34*/ 	.word	0x00000760
        /*0d38*/ 	.word	0x000000ff
        /*0d3c*/ 	.word	0x0002a8a0
        /*0d40*/ 	.short	0x0100
        /*0d42*/ 	.byte	0x08
	.zero		1


	//   ....[16]....
        /*0d44*/ 	.word	0x00000770
        /*0d48*/ 	.word	0x000000ff
        /*0d4c*/ 	.word	0x0002a898
        /*0d50*/ 	.short	0x0100
        /*0d52*/ 	.byte	0x08
	.zero		1


	//   ....[17]....
        /*0d54*/ 	.word	0x00000780
        /*0d58*/ 	.word	0x000000ff
        /*0d5c*/ 	.word	0x0002a8a8
        /*0d60*/ 	.short	0x0100
        /*0d62*/ 	.byte	0x08
	.zero		1


	//   ....[18]....
        /*0d64*/ 	.word	0x000008b0
        /*0d68*/ 	.word	0x000000ff
        /*0d6c*/ 	.word	0x0002a8b0
        /*0d70*/ 	.short	0x0100
        /*0d72*/ 	.byte	0x08
	.zero		1


	//   ....[19]....
        /*0d74*/ 	.word	0x000008c0
        /*0d78*/ 	.word	0x000000ff
        /*0d7c*/ 	.word	0x0002a8c0
        /*0d80*/ 	.short	0x0100
        /*0d82*/ 	.byte	0x08
	.zero		1


	//   ....[20]....
        /*0d84*/ 	.word	0x000008d0
        /*0d88*/ 	.word	0x000000ff
        /*0d8c*/ 	.word	0x0002a8b8
        /*0d90*/ 	.short	0x0100
        /*0d92*/ 	.byte	0x08
	.zero		1


	//   ....[21]....
        /*0d94*/ 	.word	0x000008e0
        /*0d98*/ 	.word	0x000000ff
        /*0d9c*/ 	.word	0x0002a8c8
        /*0da0*/ 	.short	0x0100
        /*0da2*/ 	.byte	0x08
	.zero		1


	//   ....[22]....
        /*0da4*/ 	.word	0x00003c20
        /*0da8*/ 	.word	0x00000055
        /*0dac*/ 	.word	0x0002a890
        /*0db0*/ 	.short	0x010a
        /*0db2*/ 	.byte	0x3f
	.zero		1


	//   ....[23]....
        /*0db4*/ 	.word	0x000074f0
        /*0db8*/ 	.word	0x00000055
        /*0dbc*/ 	.word	0x0002a890
        /*0dc0*/ 	.short	0x010a
        /*0dc2*/ 	.byte	0x3f
	.zero		1


	//   ....[24]....
        /*0dc4*/ 	.word	0x0000a6b0
        /*0dc8*/ 	.word	0x00000055
        /*0dcc*/ 	.word	0x0002a890
        /*0dd0*/ 	.short	0x010a
        /*0dd2*/ 	.byte	0x3f
	.zero		1


	//   ....[25]....
        /*0dd4*/ 	.word	0x0000ae50
        /*0dd8*/ 	.word	0x0000000b
        /*0ddc*/ 	.word	0x00000000
        /*0de0*/ 	.short	0x0101
        /*0de2*/ 	.byte	0x3f
	.zero		1


	//   ....[26]....
        /*0de4*/ 	.word	0x0000ae90
        /*0de8*/ 	.word	0x00000055
        /*0dec*/ 	.word	0x0002a8b0
        /*0df0*/ 	.short	0x010a
        /*0df2*/ 	.byte	0x3f
	.zero		1


	//   ....[27]....
        /*0df4*/ 	.word	0x0000b420
        /*0df8*/ 	.word	0x00000055
        /*0dfc*/ 	.word	0x00000000
        /*0e00*/ 	.short	0x0101
        /*0e02*/ 	.byte	0x3f
	.zero		1


	//   ....[28]....
        /*0e04*/ 	.word	0x0000bb90
        /*0e08*/ 	.word	0x00000002
        /*0e0c*/ 	.word	0x0002a800
        /*0e10*/ 	.short	0x010a
        /*0e12*/ 	.byte	0x3f
	.zero		1


	//   ....[29]....
        /*0e14*/ 	.word	0x0000bbe0
        /*0e18*/ 	.word	0x00000002
        /*0e1c*/ 	.word	0x0002a800
        /*0e20*/ 	.short	0x010a
        /*0e22*/ 	.byte	0x3f
	.zero		1


	//   ....[30]....
        /*0e24*/ 	.word	0x0000c5c0
        /*0e28*/ 	.word	0x00000002
        /*0e2c*/ 	.word	0x0002a800
        /*0e30*/ 	.short	0x010a
        /*0e32*/ 	.byte	0x3f
	.zero		1


	//   ....[31]....
        /*0e34*/ 	.word	0x0000eea0
        /*0e38*/ 	.word	0x00000002
        /*0e3c*/ 	.word	0x0002a800
        /*0e40*/ 	.short	0x010a
        /*0e42*/ 	.byte	0x3f
	.zero		1


	//   ....[32]....
        /*0e44*/ 	.word	0x00011670
        /*0e48*/ 	.word	0x00000009
        /*0e4c*/ 	.word	0x0002a830
        /*0e50*/ 	.short	0x010a
        /*0e52*/ 	.byte	0x3f
	.zero		1


	//   ....[33]....
        /*0e54*/ 	.word	0x000116c0
        /*0e58*/ 	.word	0x00000009
        /*0e5c*/ 	.word	0x0002a830
        /*0e60*/ 	.short	0x010a
        /*0e62*/ 	.byte	0x3f
	.zero		1


	//   ....[34]....
        /*0e64*/ 	.word	0x00013150
        /*0e68*/ 	.word	0x00000007
        /*0e6c*/ 	.word	0x00000000
        /*0e70*/ 	.short	0x0101
        /*0e72*/ 	.byte	0x3f
	.zero		1


	//   ....[35]....
        /*0e74*/ 	.word	0x00013a60
        /*0e78*/ 	.word	0x0000000f
        /*0e7c*/ 	.word	0x0002a830
        /*0e80*/ 	.short	0x010a
        /*0e82*/ 	.byte	0x3f
	.zero		1


	//   ....[36]....
        /*0e84*/ 	.word	0x00013ae0
        /*0e88*/ 	.word	0x0000000f
        /*0e8c*/ 	.word	0x0002a830
        /*0e90*/ 	.short	0x010a
        /*0e92*/ 	.byte	0x3f
	.zero		1


	//   ....[37]....
        /*0e94*/ 	.word	0x00014790
        /*0e98*/ 	.word	0x00000014
        /*0e9c*/ 	.word	0x0002a850
        /*0ea0*/ 	.short	0x010a
        /*0ea2*/ 	.byte	0x3f
	.zero		1


	//   ....[38]....
        /*0ea4*/ 	.word	0x000147e0
        /*0ea8*/ 	.word	0x00000014
        /*0eac*/ 	.word	0x0002a850
        /*0eb0*/ 	.short	0x010a
        /*0eb2*/ 	.byte	0x3f
	.zero		1


	//   ....[39]....
        /*0eb4*/ 	.word	0x00015260
        /*0eb8*/ 	.word	0x00000063
        /*0ebc*/ 	.word	0x00000000
        /*0ec0*/ 	.short	0x0101
        /*0ec2*/ 	.byte	0x3f
	.zero		1


	//   ....[40]....
        /*0ec4*/ 	.word	0x000158f0
        /*0ec8*/ 	.word	0x00000014
        /*0ecc*/ 	.word	0x00000000
        /*0ed0*/ 	.short	0x0101
        /*0ed2*/ 	.byte	0x3f
	.zero		1


	//   ....[41]....
        /*0ed4*/ 	.word	0x00015ef0
        /*0ed8*/ 	.word	0x00000004
        /*0edc*/ 	.word	0x0002a850
        /*0ee0*/ 	.short	0x010a
        /*0ee2*/ 	.byte	0x3f
	.zero		1


	//   ....[42]....
        /*0ee4*/ 	.word	0x00015f90
        /*0ee8*/ 	.word	0x00000004
        /*0eec*/ 	.word	0x0002a850
        /*0ef0*/ 	.short	0x010a
        /*0ef2*/ 	.byte	0x3f
	.zero		1


	//   ....[43]....
        /*0ef4*/ 	.word	0x00016490
        /*0ef8*/ 	.word	0x00000004
        /*0efc*/ 	.word	0x00000000
        /*0f00*/ 	.short	0x0101
        /*0f02*/ 	.byte	0x3f
	.zero		1


	//   ....[44]....
        /*0f04*/ 	.word	0x00017ab0
        /*0f08*/ 	.word	0x00000000
        /*0f0c*/ 	.word	0x00000000
        /*0f10*/ 	.short	0x0101
        /*0f12*/ 	.byte	0x3f
	.zero		1


	//   ....[45]....
        /*0f14*/ 	.word	0x00018140
        /*0f18*/ 	.word	0x00000006
        /*0f1c*/ 	.word	0x00000000
        /*0f20*/ 	.short	0x0101
        /*0f22*/ 	.byte	0x3f
	.zero		1


	//   ....[46]....
        /*0f24*/ 	.word	0x0001ae50
        /*0f28*/ 	.word	0x00000016
        /*0f2c*/ 	.word	0x0002a820
        /*0f30*/ 	.short	0x010a
        /*0f32*/ 	.byte	0x3f
	.zero		1


	//   ....[47]....
        /*0f34*/ 	.word	0x0001aee0
        /*0f38*/ 	.word	0x0000000b
        /*0f3c*/ 	.word	0x0002a8a0
        /*0f40*/ 	.short	0x010a
        /*0f42*/ 	.byte	0x3f
	.zero		1


	//   ....[48]....
        /*0f44*/ 	.word	0x0001b320
        /*0f48*/ 	.word	0x0000000b
        /*0f4c*/ 	.word	0x0002a8c0
        /*0f50*/ 	.short	0x010a
        /*0f52*/ 	.byte	0x3f
	.zero		1


	//   ....[49]....
        /*0f54*/ 	.word	0x0001b750
        /*0f58*/ 	.word	0x0000000a
        /*0f5c*/ 	.word	0x0002a8a0
        /*0f60*/ 	.short	0x010a
        /*0f62*/ 	.byte	0x3f
	.zero		1


	//   ....[50]....
        /*0f64*/ 	.word	0x0001bb80
        /*0f68*/ 	.word	0x0000000a
        /*0f6c*/ 	.word	0x0002a8c0
        /*0f70*/ 	.short	0x010a
        /*0f72*/ 	.byte	0x3f
	.zero		1


	//   ....[51]....
        /*0f74*/ 	.word	0x0001cc70
        /*0f78*/ 	.word	0x00000007
        /*0f7c*/ 	.word	0x0002a840
        /*0f80*/ 	.short	0x010a
        /*0f82*/ 	.byte	0x3f
	.zero		1


	//   ....[52]....
        /*0f84*/ 	.word	0x0001d330
        /*0f88*/ 	.word	0x00000007
        /*0f8c*/ 	.word	0x0002a830
        /*0f90*/ 	.short	0x0107
        /*0f92*/ 	.byte	0x3f
	.zero		1


	//   ....[53]....
        /*0f94*/ 	.word	0x0001d400
        /*0f98*/ 	.word	0x00000007
        /*0f9c*/ 	.word	0x0002a830
        /*0fa0*/ 	.short	0x0101
        /*0fa2*/ 	.byte	0x3f
	.zero		1


	//   ....[54]....
        /*0fa4*/ 	.word	0x0001dfe0
        /*0fa8*/ 	.word	0x00000016
        /*0fac*/ 	.word	0x0002a800
        /*0fb0*/ 	.short	0x0107
        /*0fb2*/ 	.byte	0x3f
	.zero		1


	//   ....[55]....
        /*0fb4*/ 	.word	0x0001e0f0
        /*0fb8*/ 	.word	0x00000016
        /*0fbc*/ 	.word	0x0002a800
        /*0fc0*/ 	.short	0x0101
        /*0fc2*/ 	.byte	0x3f
	.zero		1


	//   ....[56]....
        /*0fc4*/ 	.word	0x0001e110
        /*0fc8*/ 	.word	0x00000016
        /*0fcc*/ 	.word	0x0002a820
        /*0fd0*/ 	.short	0x010a
        /*0fd2*/ 	.byte	0x3f
	.zero		1


	//   ....[57]....
        /*0fd4*/ 	.word	0x0001e480
        /*0fd8*/ 	.word	0x00000006
        /*0fdc*/ 	.word	0x0002a840
        /*0fe0*/ 	.short	0x010a
        /*0fe2*/ 	.byte	0x3f
	.zero		1


	//   ....[58]....
        /*0fe4*/ 	.word	0x0001e970
        /*0fe8*/ 	.word	0x00000006
        /*0fec*/ 	.word	0x0002a830
        /*0ff0*/ 	.short	0x0107
        /*0ff2*/ 	.byte	0x3f
	.zero		1


	//   ....[59]....
        /*0ff4*/ 	.word	0x0001ea30
        /*0ff8*/ 	.word	0x00000006
        /*0ffc*/ 	.word	0x0002a830
        /*1000*/ 	.short	0x0101
        /*1002*/ 	.byte	0x3f
	.zero		1


	//   ....[60]....
        /*1004*/ 	.word	0x0001ea90
        /*1008*/ 	.word	0x00000005
        /*100c*/ 	.word	0x0002a860
        /*1010*/ 	.short	0x010a
        /*1012*/ 	.byte	0x3f
	.zero		1


	//   ....[61]....
        /*1014*/ 	.word	0x0001eef0
        /*1018*/ 	.word	0x00000005
        /*101c*/ 	.word	0x0002a850
        /*1020*/ 	.short	0x0107
        /*1022*/ 	.byte	0x3f
	.zero		1


	//   ....[62]....
        /*1024*/ 	.word	0x0001f050
        /*1028*/ 	.word	0x00000005
        /*102c*/ 	.word	0x0002a850
        /*1030*/ 	.short	0x0101
        /*1032*/ 	.byte	0x3f
	.zero		1


	//   ....[63]....
        /*1034*/ 	.word	0x0001f2b0
        /*1038*/ 	.word	0x00000000
        /*103c*/ 	.word	0x0002a860
        /*1040*/ 	.short	0x010a
        /*1042*/ 	.byte	0x3f
	.zero		1


	//   ....[64]....
        /*1044*/ 	.word	0x0001f710
        /*1048*/ 	.word	0x00000000
        /*104c*/ 	.word	0x0002a850
        /*1050*/ 	.short	0x0107
        /*1052*/ 	.byte	0x3f
	.zero		1


	//   ....[65]....
        /*1054*/ 	.word	0x0001f7d0
        /*1058*/ 	.word	0x00000000
        /*105c*/ 	.word	0x0002a850
        /*1060*/ 	.short	0x0101
        /*1062*/ 	.byte	0x3f
	.zero		1


	//   ....[66]....
        /*1064*/ 	.word	0x00020520
        /*1068*/ 	.word	0x00000004
        /*106c*/ 	.word	0x0002a820
        /*1070*/ 	.short	0x010a
        /*1072*/ 	.byte	0x3f
	.zero		1


	//   ....[67]....
        /*1074*/ 	.word	0x00020690
        /*1078*/ 	.word	0x00000005
        /*107c*/ 	.word	0x0002a840
        /*1080*/ 	.short	0x010a
        /*1082*/ 	.byte	0x3f
	.zero		1


	//   ....[68]....
        /*1084*/ 	.word	0x00020730
        /*1088*/ 	.word	0x0000001b
        /*108c*/ 	.word	0x0002a840
        /*1090*/ 	.short	0x010a
        /*1092*/ 	.byte	0x3f
	.zero		1


	//   ....[69]....
        /*1094*/ 	.word	0x00020770
        /*1098*/ 	.word	0x00000005
        /*109c*/ 	.word	0x0002a860
        /*10a0*/ 	.short	0x010a
        /*10a2*/ 	.byte	0x3f
	.zero		1


	//   ....[70]....
        /*10a4*/ 	.word	0x000207b0
        /*10a8*/ 	.word	0x0000001b
        /*10ac*/ 	.word	0x0002a860
        /*10b0*/ 	.short	0x010a
        /*10b2*/ 	.byte	0x3f
	.zero		1


	//   ....[71]....
        /*10b4*/ 	.word	0x00020810
        /*10b8*/ 	.word	0x00000055
        /*10bc*/ 	.word	0x0002a890
        /*10c0*/ 	.short	0x010a
        /*10c2*/ 	.byte	0x3f
	.zero		1


	//   ....[72]....
        /*10c4*/ 	.word	0x00020ac0
        /*10c8*/ 	.word	0x00000055
        /*10cc*/ 	.word	0x0002a890
        /*10d0*/ 	.short	0x010a
        /*10d2*/ 	.byte	0x3f
	.zero		1


	//   ....[73]....
        /*10d4*/ 	.word	0x00020d70
        /*10d8*/ 	.word	0x00000055
        /*10dc*/ 	.word	0x0002a890
        /*10e0*/ 	.short	0x010a
        /*10e2*/ 	.byte	0x3f
	.zero		1


	//   ....[74]....
        /*10e4*/ 	.word	0x00021020
        /*10e8*/ 	.word	0x00000055
        /*10ec*/ 	.word	0x0002a8b0
        /*10f0*/ 	.short	0x010a
        /*10f2*/ 	.byte	0x3f
	.zero		1


	//   ....[75]....
        /*10f4*/ 	.word	0x00021240
        /*10f8*/ 	.word	0x00000002
        /*10fc*/ 	.word	0x0002a800
        /*1100*/ 	.short	0x010a
        /*1102*/ 	.byte	0x3f
	.zero		1


	//   ....[76]....
        /*1104*/ 	.word	0x00021460
        /*1108*/ 	.word	0x00000002
        /*110c*/ 	.word	0x0002a800
        /*1110*/ 	.short	0x010a
        /*1112*/ 	.byte	0x3f
	.zero		1


	//   ....[77]....
        /*1114*/ 	.word	0x000214b0
        /*1118*/ 	.word	0x00000009
        /*111c*/ 	.word	0x0002a830
        /*1120*/ 	.short	0x010a
        /*1122*/ 	.byte	0x3f
	.zero		1


	//   ....[78]....
        /*1124*/ 	.word	0x00021500
        /*1128*/ 	.word	0x0000000f
        /*112c*/ 	.word	0x0002a830
        /*1130*/ 	.short	0x010a
        /*1132*/ 	.byte	0x3f
	.zero		1


	//   ....[79]....
        /*1134*/ 	.word	0x00021550
        /*1138*/ 	.word	0x00000014
        /*113c*/ 	.word	0x0002a850
        /*1140*/ 	.short	0x010a
        /*1142*/ 	.byte	0x3f
	.zero		1


	//   ....[80]....
        /*1144*/ 	.word	0x000215a0
        /*1148*/ 	.word	0x00000004
        /*114c*/ 	.word	0x0002a850
        /*1150*/ 	.short	0x010a
        /*1152*/ 	.byte	0x3f
	.zero		1


	//   ....[81]....
        /*1154*/ 	.word	0x00021740
        /*1158*/ 	.word	0x00000016
        /*115c*/ 	.word	0x0002a820
        /*1160*/ 	.short	0x010a
        /*1162*/ 	.byte	0x3f
	.zero		1


	//   ....[82]....
        /*1164*/ 	.word	0x00021790
        /*1168*/ 	.word	0x0000000b
        /*116c*/ 	.word	0x0002a8a0
        /*1170*/ 	.short	0x010a
        /*1172*/ 	.byte	0x3f
	.zero		1


	//   ....[83]....
        /*1174*/ 	.word	0x000217e0
        /*1178*/ 	.word	0x0000000b
        /*117c*/ 	.word	0x0002a8c0
        /*1180*/ 	.short	0x010a
        /*1182*/ 	.byte	0x3f
	.zero		1


	//   ....[84]....
        /*1184*/ 	.word	0x00021830
        /*1188*/ 	.word	0x0000000a
        /*118c*/ 	.word	0x0002a8a0
        /*1190*/ 	.short	0x010a
        /*1192*/ 	.byte	0x3f
	.zero		1


	//   ....[85]....
        /*1194*/ 	.word	0x00021880
        /*1198*/ 	.word	0x0000000a
        /*119c*/ 	.word	0x0002a8c0
        /*11a0*/ 	.short	0x010a
        /*11a2*/ 	.byte	0x3f
	.zero		1


	//   ....[86]....
        /*11a4*/ 	.word	0x000219a0
        /*11a8*/ 	.word	0x00000007
        /*11ac*/ 	.word	0x0002a840
        /*11b0*/ 	.short	0x010a
        /*11b2*/ 	.byte	0x3f
	.zero		1


	//   ....[87]....
        /*11b4*/ 	.word	0x00022d70
        /*11b8*/ 	.word	0x00000016
        /*11bc*/ 	.word	0x0002a820
        /*11c0*/ 	.short	0x010a
        /*11c2*/ 	.byte	0x3f
	.zero		1


	//   ....[88]....
        /*11c4*/ 	.word	0x00022dc0
        /*11c8*/ 	.word	0x00000006
        /*11cc*/ 	.word	0x0002a840
        /*11d0*/ 	.short	0x010a
        /*11d2*/ 	.byte	0x3f
	.zero		1


	//   ....[89]....
        /*11d4*/ 	.word	0x00023580
        /*11d8*/ 	.word	0x00000005
        /*11dc*/ 	.word	0x0002a860
        /*11e0*/ 	.short	0x010a
        /*11e2*/ 	.byte	0x3f
	.zero		1


	//   ....[90]....
        /*11e4*/ 	.word	0x00023d90
        /*11e8*/ 	.word	0x00000000
        /*11ec*/ 	.word	0x0002a860
        /*11f0*/ 	.short	0x010a
        /*11f2*/ 	.byte	0x3f
	.zero		1


	//   ....[91]....
        /*11f4*/ 	.word	0x00024f70
        /*11f8*/ 	.word	0x00000004
        /*11fc*/ 	.word	0x0002a820
        /*1200*/ 	.short	0x010a
        /*1202*/ 	.byte	0x3f
	.zero		1


	//   ....[92]....
        /*1204*/ 	.word	0x00025110
        /*1208*/ 	.word	0x00000005
        /*120c*/ 	.word	0x0002a840
        /*1210*/ 	.short	0x010a
        /*1212*/ 	.byte	0x3f
	.zero		1


	//   ....[93]....
        /*1214*/ 	.word	0x00025160
        /*1218*/ 	.word	0x0000001b
        /*121c*/ 	.word	0x0002a840
        /*1220*/ 	.short	0x010a
        /*1222*/ 	.byte	0x3f
	.zero		1


	//   ....[94]....
        /*1224*/ 	.word	0x000251b0
        /*1228*/ 	.word	0x00000005
        /*122c*/ 	.word	0x0002a860
        /*1230*/ 	.short	0x010a
        /*1232*/ 	.byte	0x3f
	.zero		1


	//----- nvinfo : EIATTR_NUM_MBARRIERS
	.align		4
.L_390:
        /*1234*/ 	.byte	0x03, 0x38
        /*1236*/ 	.short	0x0016


	//----- nvinfo : EIATTR_EXIT_INSTR_OFFSETS
	.align		4
        /*1238*/ 	.byte	0x04, 0x1c
        /*123a*/ 	.short	(.L_392 - .L_391)


	//   ....[0]....
.L_391:
        /*123c*/ 	.word	0x00020800


	//----- nvinfo : EIATTR_MAX_THREADS
	.align		4
.L_392:
        /*1240*/ 	.byte	0x04, 0x05
        /*1242*/ 	.short	(.L_394 - .L_393)
.L_393:
        /*1244*/ 	.word	0x00000180
        /*1248*/ 	.word	0x00000001
        /*124c*/ 	.word	0x00000001


	//----- nvinfo : EIATTR_CRS_STACK_SIZE
	.align		4
.L_394:
        /*1250*/ 	.byte	0x04, 0x1e
        /*1252*/ 	.short	(.L_396 - .L_395)
.L_395:
        /*1254*/ 	.word	0x00000000


	//----- nvinfo : EIATTR_CBANK_PARAM_SIZE
	.align		4
.L_396:
        /*1258*/ 	.byte	0x03, 0x19
        /*125a*/ 	.short	0x0af0


	//----- nvinfo : EIATTR_PARAM_CBANK
	.align		4
        /*125c*/ 	.byte	0x04, 0x0a
        /*125e*/ 	.short	(.L_398 - .L_397)
	.align		4
.L_397:
        /*1260*/ 	.word	index@(.nv.constant0._ZN7cutlass13device_kernelIN5flash11enable_sm90INS1_16FlashAttnFwdSm90INS1_25CollectiveMainloopFwdSm90ILi2EN4cute5tupleIJNS5_1CILi1EEES8_S8_EEENS6_IJNS7_ILi128EEENS7_ILi96EEENS7_ILi192EEEEEELi128ENS_10bfloat16_tEfNS_4arch4Sm90ELb0ELb0ELb0ELb1ELb1ELb1ELb0ELb1ELb1ELb1ELb1ELb0EEENS1_21CollectiveEpilogueFwdINS6_IJSA_SA_SB_EEES9_SE_SG_Li256ELb1ELb1ELb1ELb0EEENS1_36VarlenDynamicPersistentTileSchedulerILi128ELi96ELi256ELi128ELb1ELb1ELb1ELb0ELb1ELb1EEEEEEEEEvNT_6ParamsE)
        /*1264*/ 	.short	0x0210
        /*1266*/ 	.short	0x0af0


	//----- nvinfo : EIATTR_SW_WAR
	.align		4
.L_398:
        /*1268*/ 	.byte	0x04, 0x36
        /*126a*/ 	.short	(.L_400 - .L_399)
.L_399:
        /*126c*/ 	.word	0x00000008
.L_400:


//--------------------- .nv.info._ZN7cutlass13device_kernelIN5flash11enable_sm90INS1_16FlashAttnFwdSm90INS1_25CollectiveMainloopFwdSm90ILi2EN4cute5tupleIJNS5_1CILi1EEES8_S8_EEENS6_IJNS7_ILi128EEENS7_ILi96EEENS7_ILi192EEEEEELi128ENS_10bfloat16_tEfNS_4arch4Sm90ELb0ELb1ELb0ELb0ELb1ELb0ELb0ELb1ELb1ELb1ELb1ELb0EEENS1_21CollectiveEpilogueFwdINS6_IJSA_SA_SB_EEES9_SE_SG_Li256ELb0ELb1ELb1ELb0EEENS1_19SingleTileSchedulerILb0ELb1ELb1ELi128EEEEEEEEEvNT_6ParamsE --------------------------
	.section	.nv.info._ZN7cutlass13device_kernelIN5flash11enable_sm90INS1_16FlashAttnFwdSm90INS1_25CollectiveMainloopFwdSm90ILi2EN4cute5tupleIJNS5_1CILi1EEES8_S8_EEENS6_IJNS7_ILi128EEENS7_ILi96EEENS7_ILi192EEEEEELi128ENS_10bfloat16_tEfNS_4arch4Sm90ELb0ELb1ELb0ELb0ELb1ELb0ELb0ELb1ELb1ELb1ELb1ELb0EEENS1_21CollectiveEpilogueFwdINS6_IJSA_SA_SB_EEES9_SE_SG_Li256ELb0ELb1ELb1ELb0EEENS1_19SingleTileSchedulerILb0ELb1ELb1ELi128EEEEEEEEEvNT_6ParamsE,"",@"SHT_CUDA_INFO"
	.sectionflags	@""
	.align	4


	//----- nvinfo : EIATTR_CUDA_API_VERSION
	.align		4
        /*0000*/ 	.byte	0x04, 0x37
        /*0002*/ 	.short	(.L_402 - .L_401)
.L_401:
        /*0004*/ 	.word	0x00000082


	//----- nvinfo : EIATTR_KPARAM_INFO
	.align		4
.L_402:
        /*0008*/ 	.byte	0x04, 0x17
        /*000a*/ 	.short	(.L_404 - .L_403)
.L_403:
        /*000c*/ 	.word	0x00000000
        /*0010*/ 	.short	0x0000
        /*0012*/ 	.short	0x0070
        /*0014*/ 	.byte	0x00, 0xf0, 0x01, 0x28


	//----- nvinfo : EIATTR_SPARSE_MMA_MASK
	.align		4
.L_404:
        /*0018*/ 	.byte	0x03, 0x50
        /*001a*/ 	.short	0x0000


	//----- nvinfo : EIATTR_MAXREG_COUNT
	.align		4
        /*001c*/ 	.byte	0x03, 0x1b
        /*001e*/ 	.short	0x00a8


	//----- nvinfo : EIATTR_NUM_BARRIERS
	.align		4
        /*0020*/ 	.byte	0x02, 0x4c
        /*0022*/ 	.byte	0x09
	.zero		1


	//----- nvinfo : EIATTR_EXTERNS
	.align		4
        /*0024*/ 	.byte	0x04, 0x0f
        /*0026*/ 	.short	(.L_406 - .L_405)


	//   ....[0]....
	.align		4
.L_405:
        /*0028*/ 	.word	index@(__assertfail)


	//----- nvinfo : EIATTR_ANNOTATIONS
	.align		4
.L_406:
        /*002c*/ 	.byte	0x04, 0x55
        /*002e*/ 	.short	(.L_408 - .L_407)


	//   ....[0]....
.L_407:
        /*0030*/ 	.word	0x00000001
        /*0034*/ 	.byte	0xb0, 0x08, 0x00, 0x00, 0x01, 0x00, 0x00, 0x00, 0x20, 0x16, 0x00, 0x00, 0x01, 0x00, 0x00, 0x00
        /*0044*/ 	.byte	0xc0, 0xf3, 0x00, 0x00, 0x01, 0x00, 0x00, 0x00, 0xc0, 0x1d, 0x01, 0x00


	//----- nvinfo : EIATTR_MERCURY_ISA_VERSION
	.align		4
.L_408:
        /*0050*/ 	.byte	0x03, 0x5f
        /*0052*/ 	.short	0x0101


	//----- nvinfo : EIATTR_INT_WARP_WIDE_INSTR_OFFSETS
	.align		4
        /*0054*/ 	.byte	0x04, 0x31
        /*0056*/ 	.short	(.L_410 - .L_409)


	//   ....[0]....
.L_409:
        /*0058*/ 	.word	0x000000c0


	//   ....[1]....
        /*005c*/ 	.word	0x000000d0


	//   ....[2]....
        /*0060*/ 	.word	0x00000170


	//----- nvinfo : EIATTR_COOP_GROUP_MASK_REGIDS
	.align		4
.L_410:
        /*0064*/ 	.byte	0x04, 0x29
        /*0066*/ 	.short	(.L_412 - .L_411)


	//   ....[0]....
.L_411:
        /*0068*/ 	.word	0xffffffff


	//   ....[1]....
        /*006c*/ 	.word	0xffffffff


	//   ....[2]....
        /*0070*/ 	.word	0xffffffff


	//   ....[3]....
        /*0074*/ 	.word	0xffffffff


	//   ....[4]....
        /*0078*/ 	.word	0xffffffff


	//   ....[5]....
        /*007c*/ 	.word	0xffffffff


	//   ....[6]....
        /*0080*/ 	.word	0xffffffff


	//   ....[7]....
        /*0084*/ 	.word	0xffffffff


	//   ....[8]....
        /*0088*/ 	.word	0xffffffff


	//   ....[9]....
        /*008c*/ 	.word	0xffffffff


	//   ....[10]....
        /*0090*/ 	.word	0xffffffff


	//   ....[11]....
        /*0094*/ 	.word	0xffffffff


	//   ....[12]....
        /*0098*/ 	.word	0xffffffff


	//   ....[13]....
        /*009c*/ 	.word	0xffffffff


	//   ....[14]....
        /*00a0*/ 	.word	0xffffffff


	//   ....[15]....
        /*00a4*/ 	.word	0xffffffff


	//   ....[16]....
        /*00a8*/ 	.word	0xffffffff


	//   ....[17]....
        /*00ac*/ 	.word	0xffffffff


	//   ....[18]....
        /*00b0*/ 	.word	0xffffffff


	//   ....[19]....
        /*00b4*/ 	.word	0xffffffff


	//   ....[20]....
        /*00b8*/ 	.word	0xffffffff


	//   ....[21]....
        /*00bc*/ 	.word	0xffffffff


	//   ....[22]....
        /*00c0*/ 	.word	0xffffffff


	//   ....[23]....
        /*00c4*/ 	.word	0xffffffff


	//   ....[24]....
        /*00c8*/ 	.word	0xffffffff


	//   ....[25]....
        /*00cc*/ 	.word	0xffffffff


	//   ....[26]....
        /*00d0*/ 	.word	0xffffffff


	//   ....[27]....
        /*00d4*/ 	.word	0xffffffff


	//   ....[28]....
        /*00d8*/ 	.word	0xffffffff


	//   ....[29]....
        /*00dc*/ 	.word	0xffffffff


	//   ....[30]....
        /*00e0*/ 	.word	0xffffffff


	//   ....[31]....
        /*00e4*/ 	.word	0xffffffff


	//   ....[32]....
        /*00e8*/ 	.word	0xffffffff


	//   ....[33]....
        /*00ec*/ 	.word	0xffffffff


	//   ....[34]....
        /*00f0*/ 	.word	0xffffffff


	//   ....[35]....
        /*00f4*/ 	.word	0xffffffff


	//   ....[36]....
        /*00f8*/ 	.word	0xffffffff


	//   ....[37]....
        /*00fc*/ 	.word	0xffffffff


	//   ....[38]....
        /*0100*/ 	.word	0xffffffff


	//   ....[39]....
        /*0104*/ 	.word	0xffffffff


	//   ....[40]....
        /*0108*/ 	.word	0xffffffff


	//   ....[41]....
        /*010c*/ 	.word	0xffffffff


	//   ....[42]....
        /*0110*/ 	.word	0xffffffff


	//   ....[43]....
        /*0114*/ 	.word	0xffffffff


	//   ....[44]....
        /*0118*/ 	.word	0xffffffff


	//   ....[45]....
        /*011c*/ 	.word	0xffffffff


	//   ....[46]....
        /*0120*/ 	.word	0xffffffff


	//   ....[47]....
        /*0124*/ 	.word	0xffffffff


	//   ....[48]....
        /*0128*/ 	.word	0xffffffff


	//   ....[49]....
        /*012c*/ 	.word	0xffffffff


	//   ....[50]....
        /*0130*/ 	.word	0xffffffff


	//   ....[51]....
        /*0134*/ 	.word	0xffffffff


	//   ....[52]....
        /*0138*/ 	.word	0xffffffff


	//   ....[53]....
        /*013c*/ 	.word	0xffffffff


	//   ....[54]....
        /*0140*/ 	.word	0xffffffff


	//   ....[55]....
        /*0144*/ 	.word	0xffffffff


	//   ....[56]....
        /*0148*/ 	.word	0xffffffff


	//   ....[57]....
        /*014c*/ 	.word	0xffffffff


	//   ....[58]....
        /*0150*/ 	.word	0xffffffff


	//   ....[59]....
        /*0154*/ 	.word	0xffffffff


	//   ....[60]....
        /*0158*/ 	.word	0xffffffff


	//   ....[61]....
        /*015c*/ 	.word	0xffffffff


	//   ....[62]....
        /*0160*/ 	.word	0xffffffff


	//   ....[63]....
        /*0164*/ 	.word	0xffffffff


	//   ....[64]....
        /*0168*/ 	.word	0xffffffff


	//   ....[65]....
        /*016c*/ 	.word	0xffffffff


	//   ....[66]....
        /*0170*/ 	.word	0xffffffff


	//   ....[67]....
        /*0174*/ 	.word	0xffffffff


	//   ....[68]....
        /*0178*/ 	.word	0xffffffff


	//   ....[69]....
        /*017c*/ 	.word	0xffffffff


	//   ....[70]....
        /*0180*/ 	.word	0xffffffff


	//   ....[71]....
        /*0184*/ 	.word	0xffffffff


	//   ....[72]....
        /*0188*/ 	.word	0xffffffff


	//   ....[73]....
        /*018c*/ 	.word	0xffffffff


	//   ....[74]....
        /*0190*/ 	.word	0xffffffff


	//   ....[75]....
        /*0194*/ 	.word	0xffffffff


	//   ....[76]....
        /*0198*/ 	.word	0xffffffff


	//   ....[77]....
        /*019c*/ 	.word	0xffffffff


	//   ....[78]....
        /*01a0*/ 	.word	0xffffffff


	//   ....[79]....
        /*01a4*/ 	.word	0xffffffff


	//   ....[80]....
        /*01a8*/ 	.word	0xffffffff


	//   ....[81]....
        /*01ac*/ 	.word	0xffffffff


	//   ....[82]....
        /*01b0*/ 	.word	0xffffffff


	//   ....[83]....
        /*01b4*/ 	.word	0xffffffff


	//   ....[84]....
        /*01b8*/ 	.word	0xffffffff


	//   ....[85]....
        /*01bc*/ 	.word	0xffffffff


	//   ....[86]....
        /*01c0*/ 	.word	0xffffffff


	//   ....[87]....
        /*01c4*/ 	.word	0xffffffff


	//   ....[88]....
        /*01c8*/ 	.word	0xffffffff


	//   ....[89]....
        /*01cc*/ 	.word	0xffffffff


	//   ....[90]....
        /*01d0*/ 	.word	0xffffffff


	//   ....[91]....
        /*01d4*/ 	.word	0xffffffff


	//   ....[92]....
        /*01d8*/ 	.word	0xffffffff


	//   ....[93]....
        /*01dc*/ 	.word	0xffffffff


	//   ....[94]....
        /*01e0*/ 	.word	0xffffffff


	//   ....[95]....
        /*01e4*/ 	.word	0xffffffff


	//   ....[96]....
        /*01e8*/ 	.word	0xffffffff


	//   ....[97]....
        /*01ec*/ 	.word	0xffffffff


	//   ....[98]....
        /*01f0*/ 	.word	0xffffffff


	//   ....[99]....
        /*01f4*/ 	.word	0xffffffff


	//   ....[100]....
        /*01f8*/ 	.word	0xffffffff


	//   ....[101]....
        /*01fc*/ 	.word	0xffffffff


	//   ....[102]....
        /*0200*/ 	.word	0xffffffff


	//   ....[103]....
        /*0204*/ 	.word	0xffffffff


	//   ....[104]....
        /*0208*/ 	.word	0xffffffff


	//   ....[105]....
        /*020c*/ 	.word	0xffffffff


	//   ....[106]....
        /*0210*/ 	.word	0xffffffff


	//   ....[107]....
        /*0214*/ 	.word	0x0500000f


	//   ....[108]....
        /*0218*/ 	.word	0x0500000f


	//   ....[109]....
        /*021c*/ 	.word	0x0500000f


	//   ....[110]....
        /*0220*/ 	.word	0x0500000f


	//   ....[111]....
        /*0224*/ 	.word	0x0500000f


	//   ....[112]....
        /*0228*/ 	.word	0x0500000f


	//   ....[113]....
        /*022c*/ 	.word	0x0500000f


	//   ....[114]....
        /*0230*/ 	.word	0x0500000f


	//   ....[115]....
        /*0234*/ 	.word	0x0500000f


	//   ....[116]....
        /*0238*/ 	.word	0x0500000f


	//   ....[117]....
        /*023c*/ 	.word	0x0500000f


	//   ....[118]....
        /*0240*/ 	.word	0x0500000f


	//   ....[119]....
        /*0244*/ 	.word	0x0500000f


	//   ....[120]....
        /*0248*/ 	.word	0x0500000f


	//   ....[121]....
        /*024c*/ 	.word	0x0500000f


	//   ....[122]....
        /*0250*/ 	.word	0x0500000f


	//   ....[123]....
        /*0254*/ 	.word	0x0500000f


	//   ....[124]....
        /*0258*/ 	.word	0x0500000f


	//   ....[125]....
        /*025c*/ 	.word	0x0500000f


	//   ....[126]....
        /*0260*/ 	.word	0x0500000f


	//   ....[127]....
        /*0264*/ 	.word	0x0500000f


	//   ....[128]....
        /*0268*/ 	.word	0x0500000f


	//   ....[129]....
        /*026c*/ 	.word	0x0500000f


	//   ....[130]....
        /*0270*/ 	.word	0x0500000f


	//   ....[131]....
        /*0274*/ 	.word	0x0500000f


	//   ....[132]....
        /*0278*/ 	.word	0x0500000f


	//   ....[133]....
        /*027c*/ 	.word	0x0500000f


	//   ....[134]....
        /*0280*/ 	.word	0x0500000f


	//   ....[135]....
        /*0284*/ 	.word	0x0500000f


	//   ....[136]....
        /*0288*/ 	.word	0x0500000f


	//   ....[137]....
        /*028c*/ 	.word	0x0500000f


	//   ....[138]....
        /*0290*/ 	.word	0x0500000f


	//   ....[139]....
        /*0294*/ 	.word	0x0500000f


	//   ....[140]....
        /*0298*/ 	.word	0x0500000f


	//   ....[141]....
        /*029c*/ 	.word	0x0500000f


	//   ....[142]....
        /*02a0*/ 	.word	0x0500000f


	//   ....[143]....
        /*02a4*/ 	.word	0x0500000f


	//   ....[144]....
        /*02a8*/ 	.word	0x0500000f


	//   ....[145]....
        /*02ac*/ 	.word	0x0500000f


	//   ....[146]....
        /*02b0*/ 	.word	0x0500000f


	//   ....[147]....
        /*02b4*/ 	.word	0x0500000f


	//   ....[148]....
        /*02b8*/ 	.word	0x0500000f


	//   ....[149]....
        /*02bc*/ 	.word	0x0500000f


	//   ....[150]....
        /*02c0*/ 	.word	0x0500000f


	//   ....[151]....
        /*02c4*/ 	.word	0x0500000f


	//   ....[152]....
        /*02c8*/ 	.word	0x0500000f


	//   ....[153]....
        /*02cc*/ 	.word	0x0500000f


	//   ....[154]....
        /*02d0*/ 	.word	0x0500000f


	//   ....[155]....
        /*02d4*/ 	.word	0x0500000f


	//   ....[156]....
        /*02d8*/ 	.word	0x0500000f


	//   ....[157]....
        /*02dc*/ 	.word	0x0500000f


	//   ....[158]....
        /*02e0*/ 	.word	0x0500000f


	//   ....[159]....
        /*02e4*/ 	.word	0x0500000f


	//   ....[160]....
        /*02e8*/ 	.word	0x0500000f


	//   ....[161]....
        /*02ec*/ 	.word	0x0500000f


	//   ....[162]....
        /*02f0*/ 	.word	0x0500000f


	//   ....[163]....
        /*02f4*/ 	.word	0x0500000f


	//   ....[164]....
        /*02f8*/ 	.word	0x0500000f


	//   ....[165]....
        /*02fc*/ 	.word	0x0500000f


	//   ....[166]....
        /*0300*/ 	.word	0x0500000f


	//   ....[167]....
        /*0304*/ 	.word	0x0500000f


	//   ....[168]....
        /*0308*/ 	.word	0x0500000f


	//   ....[169]....
        /*030c*/ 	.word	0x0500000f


	//   ....[170]....
        /*0310*/ 	.word	0x0500000f


	//   ....[171]....
        /*0314*/ 	.word	0x0500000f


	//   ....[172]....
        /*0318*/ 	.word	0x0500000f


	//----- nvinfo : EIATTR_COOP_GROUP_INSTR_OFFSETS
	.align		4
.L_412:
        /*031c*/ 	.byte	0x04, 0x28
        /*031e*/ 	.short	(.L_414 - .L_413)


	//   ....[0]....
.L_413:
        /*0320*/ 	.word	0x00000070


	//   ....[1]....
        /*0324*/ 	.word	0x000000b0


	//   ....[2]....
        /*0328*/ 	.word	0x000002d0


	//   ....[3]....
        /*032c*/ 	.word	0x00000430


	//   ....[4]....
        /*0330*/ 	.word	0x00000550


	//   ....[5]....
        /*0334*/ 	.word	0x000006b0


	//   ....[6]....
        /*0338*/ 	.word	0x00001420


	//   ....[7]....
        /*033c*/ 	.word	0x00001fa0


	//   ....[8]....
        /*0340*/ 	.word	0x00002200


	//   ....[9]....
        /*0344*/ 	.word	0x00002f30


	//   ....[10]....
        /*0348*/ 	.word	0x00003040


	//   ....[11]....
        /*034c*/ 	.word	0x00003570


	//   ....[12]....
        /*0350*/ 	.word	0x00003630


	//   ....[13]....
        /*0354*/ 	.word	0x00005080


	//   ....[14]....
        /*0358*/ 	.word	0x00005290


	//   ....[15]....
        /*035c*/ 	.word	0x00005ff0


	//   ....[16]....
        /*0360*/ 	.word	0x00006240


	//   ....[17]....
        /*0364*/ 	.word	0x000066a0


	//   ....[18]....
        /*0368*/ 	.word	0x00006700


	//   ....[19]....
        /*036c*/ 	.word	0x000082a0


	//   ....[20]....
        /*0370*/ 	.word	0x000082b0


	//   ....[21]....
        /*0374*/ 	.word	0x000082e0


	//   ....[22]....
        /*0378*/ 	.word	0x000082f0


	//   ....[23]....
        /*037c*/ 	.word	0x00009c20


	//   ....[24]....
        /*0380*/ 	.word	0x00009e40


	//   ....[25]....
        /*0384*/ 	.word	0x0000abc0


	//   ....[26]....
        /*0388*/ 	.word	0x0000ae10


	//   ....[27]....
        /*038c*/ 	.word	0x0000b260


	//   ....[28]....
        /*0390*/ 	.word	0x0000b2d0


	//   ....[29]....
        /*0394*/ 	.word	0x0000c170


	//   ....[30]....
        /*0398*/ 	.word	0x0000c1a0


	//   ....[31]....
        /*039c*/ 	.word	0x0000c260


	//   ....[32]....
        /*03a0*/ 	.word	0x0000c270


	//   ....[33]....
        /*03a4*/ 	.word	0x0000d0d0


	//   ....[34]....
        /*03a8*/ 	.word	0x0000d110


	//   ....[35]....
        /*03ac*/ 	.word	0x0000d140


	//   ....[36]....
        /*03b0*/ 	.word	0x0000d170


	//   ....[37]....
        /*03b4*/ 	.word	0x0000d180


	//   ....[38]....
        /*03b8*/ 	.word	0x0000d1b0


	//   ....[39]....
        /*03bc*/ 	.word	0x0000d810


	//   ....[40]....
        /*03c0*/ 	.word	0x0000d820


	//   ....[41]....
        /*03c4*/ 	.word	0x0000e220


	//   ....[42]....
        /*03c8*/ 	.word	0x0000f8c0


	//   ....[43]....
        /*03cc*/ 	.word	0x0000f8e0


	//   ....[44]....
        /*03d0*/ 	.word	0x0000f8f0


	//   ....[45]....
        /*03d4*/ 	.word	0x0000f900


	//   ....[46]....
        /*03d8*/ 	.word	0x0000f910


	//   ....[47]....
        /*03dc*/ 	.word	0x0000f920


	//   ....[48]....
        /*03e0*/ 	.word	0x0000f930


	//   ....[49]....
        /*03e4*/ 	.word	0x0000f990


	//   ....[50]....
        /*03e8*/ 	.word	0x0000f9d0


	//   ....[51]....
        /*03ec*/ 	.word	0x0000fa30


	//   ....[52]....
        /*03f0*/ 	.word	0x0000fa40


	//   ....[53]....
        /*03f4*/ 	.word	0x0000fb00


	//   ....[54]....
        /*03f8*/ 	.word	0x00010150


	//   ....[55]....
        /*03fc*/ 	.word	0x00010180


	//   ....[56]....
        /*0400*/ 	.word	0x000101b0


	//   ....[57]....
        /*0404*/ 	.word	0x000101d0


	//   ....[58]....
        /*0408*/ 	.word	0x000101e0


	//   ....[59]....
        /*040c*/ 	.word	0x00010260


	//   ....[60]....
        /*0410*/ 	.word	0x000102a0


	//   ....[61]....
        /*0414*/ 	.word	0x000102f0


	//   ....[62]....
        /*0418*/ 	.word	0x00010320


	//   ....[63]....
        /*041c*/ 	.word	0x00010380


	//   ....[64]....
        /*0420*/ 	.word	0x000103c0


	//   ....[65]....
        /*0424*/ 	.word	0x00010410


	//   ....[66]....
        /*0428*/ 	.word	0x00010440


	//   ....[67]....
        /*042c*/ 	.word	0x00010490


	//   ....[68]....
        /*0430*/ 	.word	0x000104d0


	//   ....[69]....
        /*0434*/ 	.word	0x00010520


	//   ....[70]....
        /*0438*/ 	.word	0x00010c70


	//   ....[71]....
        /*043c*/ 	.word	0x00010c90


	//   ....[72]....
        /*0440*/ 	.word	0x00010ca0


	//   ....[73]....
        /*0444*/ 	.word	0x00010cb0


	//   ....[74]....
        /*0448*/ 	.word	0x00010cc0


	//   ....[75]....
        /*044c*/ 	.word	0x00010ce0


	//   ....[76]....
        /*0450*/ 	.word	0x00010d40


	//   ....[77]....
        /*0454*/ 	.word	0x00010d70


	//   ....[78]....
        /*0458*/ 	.word	0x00010de0


	//   ....[79]....
        /*045c*/ 	.word	0x00010e10


	//   ....[80]....
        /*0460*/ 	.word	0x00010e20


	//   ....[81]....
        /*0464*/ 	.word	0x00010e30


	//   ....[82]....
        /*0468*/ 	.word	0x000110e0


	//   ....[83]....
        /*046c*/ 	.word	0x00011100


	//   ....[84]....
        /*0470*/ 	.word	0x00011110


	//   ....[85]....
        /*0474*/ 	.word	0x00011130


	//   ....[86]....
        /*0478*/ 	.word	0x000111b0


	//   ....[87]....
        /*047c*/ 	.word	0x000111e0


	//   ....[88]....
        /*0480*/ 	.word	0x00011230


	//   ....[89]....
        /*0484*/ 	.word	0x00011260


	//   ....[90]....
        /*0488*/ 	.word	0x000112b0


	//   ....[91]....
        /*048c*/ 	.word	0x000112e0


	//   ....[92]....
        /*0490*/ 	.word	0x00011330


	//   ....[93]....
        /*0494*/ 	.word	0x00011360


	//   ....[94]....
        /*0498*/ 	.word	0x000117c0


	//   ....[95]....
        /*049c*/ 	.word	0x000117f0


	//   ....[96]....
        /*04a0*/ 	.word	0x00011820


	//   ....[97]....
        /*04a4*/ 	.word	0x00011850


	//   ....[98]....
        /*04a8*/ 	.word	0x00011880


	//   ....[99]....
        /*04ac*/ 	.word	0x00011890


	//   ....[100]....
        /*04b0*/ 	.word	0x000118a0


	//   ....[101]....
        /*04b4*/ 	.word	0x000118b0


	//   ....[102]....
        /*04b8*/ 	.word	0x000118d0


	//   ....[103]....
        /*04bc*/ 	.word	0x000118e0


	//   ....[104]....
        /*04c0*/ 	.word	0x00011930


	//   ....[105]....
        /*04c4*/ 	.word	0x00011960


	//   ....[106]....
        /*04c8*/ 	.word	0x00011d50


	//   ....[107]....
        /*04cc*/ 	.word	0x00012390


	//   ....[108]....
        /*04d0*/ 	.word	0x00012480


	//   ....[109]....
        /*04d4*/ 	.word	0x00012520


	//   ....[110]....
        /*04d8*/ 	.word	0x00012580


	//   ....[111]....
        /*04dc*/ 	.word	0x00012650


	//   ....[112]....
        /*04e0*/ 	.word	0x000126c0


	//   ....[113]....
        /*04e4*/ 	.word	0x00012790


	//   ....[114]....
        /*04e8*/ 	.word	0x00012810


	//   ....[115]....
        /*04ec*/ 	.word	0x000128e0


	//   ....[116]....
        /*04f0*/ 	.word	0x00012960


	//   ....[117]....
        /*04f4*/ 	.word	0x00012a40


	//   ....[118]....
        /*04f8*/ 	.word	0x00012ac0


	//   ....[119]....
        /*04fc*/ 	.word	0x00012b80


	//   ....[120]....
        /*0500*/ 	.word	0x00012c10


	//   ....[121]....
        /*0504*/ 	.word	0x00012c70


	//   ....[122]....
        /*0508*/ 	.word	0x00012d10


	//   ....[123]....
        /*050c*/ 	.word	0x00012de0


	//   ....[124]....
        /*0510*/ 	.word	0x00012e60


	//   ....[125]....
        /*0514*/ 	.word	0x00012f30


	//   ....[126]....
        /*0518*/ 	.word	0x00012fb0


	//   ....[127]....
        /*051c*/ 	.word	0x00013080


	//   ....[128]....
        /*0520*/ 	.word	0x00013100


	//   ....[129]....
        /*0524*/ 	.word	0x000131d0


	//   ....[130]....
        /*0528*/ 	.word	0x00013250


	//   ....[131]....
        /*052c*/ 	.word	0x00013320


	//   ....[132]....
        /*0530*/ 	.word	0x000133a0


	//   ....[133]....
        /*0534*/ 	.word	0x00013470


	//   ....[134]....
        /*0538*/ 	.word	0x000134e0


	//   ....[135]....
        /*053c*/ 	.word	0x000135a0


	//   ....[136]....
        /*0540*/ 	.word	0x000136e0


	//   ....[137]....
        /*0544*/ 	.word	0x00013780


	//   ....[138]....
        /*0548*/ 	.word	0x000137e0


	//   ....[139]....
        /*054c*/ 	.word	0x000138a0


	//   ....[140]....
        /*0550*/ 	.word	0x00013900


	//   ....[141]....
        /*0554*/ 	.word	0x000139c0


	//   ....[142]....
        /*0558*/ 	.word	0x00013a40


	//   ....[143]....
        /*055c*/ 	.word	0x00013af0


	//   ....[144]....
        /*0560*/ 	.word	0x00013b50


	//   ....[145]....
        /*0564*/ 	.word	0x00013c10


	//   ....[146]....
        /*0568*/ 	.word	0x00013c90


	//   ....[147]....
        /*056c*/ 	.word	0x00013d40


	//   ....[148]....
        /*0570*/ 	.word	0x00013e20


	//   ....[149]....
        /*0574*/ 	.word	0x00013ec0


	//   ....[150]....
        /*0578*/ 	.word	0x00013f20


	//   ....[151]....
        /*057c*/ 	.word	0x00013ff0


	//   ....[152]....
        /*0580*/ 	.word	0x00014090


	//   ....[153]....
        /*0584*/ 	.word	0x00014150


	//   ....[154]....
        /*0588*/ 	.word	0x000141f0


	//   ....[155]....
        /*058c*/ 	.word	0x000142b0


	//   ....[156]....
        /*0590*/ 	.word	0x00014350


	//   ....[157]....
        /*0594*/ 	.word	0x00014410


	//   ....[158]....
        /*0598*/ 	.word	0x000144b0


	//   ....[159]....
        /*059c*/ 	.word	0x00014570


	//   ....[160]....
        /*05a0*/ 	.word	0x00014690


	//   ....[161]....
        /*05a4*/ 	.word	0x00014770


	//   ....[162]....
        /*05a8*/ 	.word	0x000147e0


	//   ....[163]....
        /*05ac*/ 	.word	0x000148b0


	//   ....[164]....
        /*05b0*/ 	.word	0x00014920


	//   ....[165]....
        /*05b4*/ 	.word	0x000149f0


	//   ....[166]....
        /*05b8*/ 	.word	0x00014a60


	//   ....[167]....
        /*05bc*/ 	.word	0x00014b40


	//   ....[168]....
        /*05c0*/ 	.word	0x00014bb0


	//   ....[169]....
        /*05c4*/ 	.word	0x00014c90


	//   ....[170]....
        /*05c8*/ 	.word	0x00014d10


	//   ....[171]....
        /*05cc*/ 	.word	0x00014dd0


	//   ....[172]....
        /*05d0*/ 	.word	0x00014ee0


	//----- nvinfo : EIATTR_REG_RECONFIG
	.align		4
.L_414:
        /*05d4*/ 	.byte	0x01, 0x54
	.zero		2


	//----- nvinfo : EIATTR_SYSCALL_OFFSETS
	.align		4
        /*05d8*/ 	.byte	0x04, 0x46
        /*05da*/ 	.short	(.L_416 - .L_415)


	//   ....[0]....
.L_415:
        /*05dc*/ 	.word	0x000015e0


	//   ....[1]....
        /*05e0*/ 	.word	0x0000ede0


	//   ....[2]....
        /*05e4*/ 	.word	0x0000ef20


	//   ....[3]....
        /*05e8*/ 	.word	0x0000f010


	//   ....[4]....
        /*05ec*/ 	.word	0x0000fea0


	//----- nvinfo : EIATTR_MBARRIER_INSTR_OFFSETS
	.align		4
.L_416:
        /*05f0*/ 	.byte	0x04, 0x39
        /*05f2*/ 	.short	(.L_418 - .L_417)


	//   ....[0]....
.L_417:
        /*05f4*/ 	.word	0x00000180
        /*05f8*/ 	.word	0x000000ff
        /*05fc*/ 	.word	0x0002a800
        /*0600*/ 	.short	0x0100
        /*0602*/ 	.byte	0x08
	.zero		1


	//   ....[1]....
        /*0604*/ 	.word	0x00000190
        /*0608*/ 	.word	0x000000ff
        /*060c*/ 	.word	0x0002a820
        /*0610*/ 	.short	0x0100
        /*0612*/ 	.byte	0x08
	.zero		1


	//   ....[2]....
        /*0614*/ 	.word	0x00000280
        /*0618*/ 	.word	0x000000ff
        /*061c*/ 	.word	0x0002a830
        /*0620*/ 	.short	0x0100
        /*0622*/ 	.byte	0x08
	.zero		1


	//   ....[3]....
        /*0624*/ 	.word	0x00000290
        /*0628*/ 	.word	0x000000ff
        /*062c*/ 	.word	0x0002a840
        /*0630*/ 	.short	0x0100
        /*0632*/ 	.byte	0x08
	.zero		1


	//   ....[4]....
        /*0634*/ 	.word	0x000002a0
        /*0638*/ 	.word	0x000000ff
        /*063c*/ 	.word	0x0002a838
        /*0640*/ 	.short	0x0100
        /*0642*/ 	.byte	0x08
	.zero		1


	//   ....[5]....
        /*0644*/ 	.word	0x000002b0
        /*0648*/ 	.word	0x000000ff
        /*064c*/ 	.word	0x0002a848
        /*0650*/ 	.short	0x0100
        /*0652*/ 	.byte	0x08
	.zero		1


	//   ....[6]....
        /*0654*/ 	.word	0x000003e0
        /*0658*/ 	.word	0x000000ff
        /*065c*/ 	.word	0x0002a850
        /*0660*/ 	.short	0x0100
        /*0662*/ 	.byte	0x08
	.zero		1


	//   ....[7]....
        /*0664*/ 	.word	0x000003f0
        /*0668*/ 	.word	0x000000ff
        /*066c*/ 	.word	0x0002a860
        /*0670*/ 	.short	0x0100
        /*0672*/ 	.byte	0x08
	.zero		1


	//   ....[8]....
        /*0674*/ 	.word	0x00000400
        /*0678*/ 	.word	0x000000ff
        /*067c*/ 	.word	0x0002a858
        /*0680*/ 	.short	0x0100
        /*0682*/ 	.byte	0x08
	.zero		1


	//   ....[9]....
        /*0684*/ 	.word	0x00000410
        /*0688*/ 	.word	0x000000ff
        /*068c*/ 	.word	0x0002a868
        /*0690*/ 	.short	0x0100
        /*0692*/ 	.byte	0x08
	.zero		1


	//   ....[10]....
        /*0694*/ 	.word	0x00000500
        /*0698*/ 	.word	0x000000ff
        /*069c*/ 	.word	0x0002a870
        /*06a0*/ 	.short	0x0100
        /*06a2*/ 	.byte	0x06
	.zero		1


	//   ....[11]....
        /*06a4*/ 	.word	0x00000510
        /*06a8*/ 	.word	0x000000ff
        /*06ac*/ 	.word	0x0002a880
        /*06b0*/ 	.short	0x0100
        /*06b2*/ 	.byte	0x06
	.zero		1


	//   ....[12]....
        /*06b4*/ 	.word	0x00000520
        /*06b8*/ 	.word	0x000000ff
        /*06bc*/ 	.word	0x0002a878
        /*06c0*/ 	.short	0x0100
        /*06c2*/ 	.byte	0x06
	.zero		1


	//   ....[13]....
        /*06c4*/ 	.word	0x00000530
        /*06c8*/ 	.word	0x000000ff
        /*06cc*/ 	.word	0x0002a888
        /*06d0*/ 	.short	0x0100
        /*06d2*/ 	.byte	0x06
	.zero		1


	//   ....[14]....
        /*06d4*/ 	.word	0x00000660
        /*06d8*/ 	.word	0x000000ff
        /*06dc*/ 	.word	0x0002a890
        /*06e0*/ 	.short	0x0100
        /*06e2*/ 	.byte	0x08
	.zero		1


	//   ....[15]....
        /*06e4*/ 	.word	0x00000670
        /*06e8*/ 	.word	0x000000ff
        /*06ec*/ 	.word	0x0002a8a0
        /*06f0*/ 	.short	0x0100
        /*06f2*/ 	.byte	0x08
	.zero		1


	//   ....[16]....
        /*06f4*/ 	.word	0x00000680
        /*06f8*/ 	.word	0x000000ff
        /*06fc*/ 	.word	0x0002a898
        /*0700*/ 	.short	0x0100
        /*0702*/ 	.byte	0x08
	.zero		1


	//   ....[17]....
        /*0704*/ 	.word	0x00000690
        /*0708*/ 	.word	0x000000ff
        /*070c*/ 	.word	0x0002a8a8
        /*0710*/ 	.short	0x0100
        /*0712*/ 	.byte	0x08
	.zero		1


	//   ....[18]....
        /*0714*/ 	.word	0x000007d0
        /*0718*/ 	.word	0x000000ff
        /*071c*/ 	.word	0x0002a8b0
        /*0720*/ 	.short	0x0100
        /*0722*/ 	.byte	0x08
	.zero		1


	//   ....[19]....
        /*0724*/ 	.word	0x000007e0
        /*0728*/ 	.word	0x000000ff
        /*072c*/ 	.word	0x0002a8c0
        /*0730*/ 	.short	0x0100
        /*0732*/ 	.byte	0x08
	.zero		1


	//   ....[20]....
        /*0734*/ 	.word	0x000007f0
        /*0738*/ 	.word	0x000000ff
        /*073c*/ 	.word	0x0002a8b8
        /*0740*/ 	.short	0x0100
        /*0742*/ 	.byte	0x08
	.zero		1


	//   ....[21]....
        /*0744*/ 	.word	0x00000800
        /*0748*/ 	.word	0x000000ff
        /*074c*/ 	.word	0x0002a8c8
        /*0750*/ 	.short	0x0100
        /*0752*/ 	.byte	0x08
	.zero		1


	//   ....[22]....
        /*0754*/ 	.word	0x00001600
        /*0758*/ 	.word	0x000000ff
        /*075c*/ 	.word	0x0002a800
        /*0760*/ 	.short	0x010a
        /*0762*/ 	.byte	0x26
	.zero		1


	//   ....[23]....
        /*0764*/ 	.word	0x00001690
        /*0768*/ 	.word	0x000000ff
        /*076c*/ 	.word	0x0002a830
        /*0770*/ 	.short	0x010a
        /*0772*/ 	.byte	0x26
	.zero		1


	//   ....[24]....
        /*0774*/ 	.word	0x000016f0
        /*0778*/ 	.word	0x000000ff
        /*077c*/ 	.word	0x0002a830
        /*0780*/ 	.short	0x010a
        /*0782*/ 	.byte	0x26
	.zero		1


	//   ....[25]....
        /*0784*/ 	.word	0x00001ea0
        /*0788*/ 	.word	0x000000ff
        /*078c*/ 	.word	0x00000000
        /*0790*/ 	.short	0x0101
        /*0792*/ 	.byte	0x04
	.zero		1


	//   ....[26]....
        /*0794*/ 	.word	0x00004450
        /*0798*/ 	.word	0x000000ff
        /*079c*/ 	.word	0x0002a830
        /*07a0*/ 	.short	0x010a
        /*07a2*/ 	.byte	0x3c
	.zero		1


	//   ....[27]....
        /*07a4*/ 	.word	0x00004490
        /*07a8*/ 	.word	0x000000ff
        /*07ac*/ 	.word	0x0002a830
        /*07b0*/ 	.short	0x010a
        /*07b2*/ 	.byte	0x3c
	.zero		1


	//   ....[28]....
        /*07b4*/ 	.word	0x00004ce0
        /*07b8*/ 	.word	0x000000ff
        /*07bc*/ 	.word	0x0002a850
        /*07c0*/ 	.short	0x010a
        /*07c2*/ 	.byte	0x0a
	.zero		1


	//   ....[29]....
        /*07c4*/ 	.word	0x00004d20
        /*07c8*/ 	.word	0x000000ff
        /*07cc*/ 	.word	0x0002a850
        /*07d0*/ 	.short	0x010a
        /*07d2*/ 	.byte	0x0a
	.zero		1


	//   ....[30]....
        /*07d4*/ 	.word	0x00005030
        /*07d8*/ 	.word	0x000000ff
        /*07dc*/ 	.word	0x00000000
        /*07e0*/ 	.short	0x0101
        /*07e2*/ 	.byte	0x3c
	.zero		1


	//   ....[31]....
        /*07e4*/ 	.word	0x00006f70
        /*07e8*/ 	.word	0x000000ff
        /*07ec*/ 	.word	0x00000000
        /*07f0*/ 	.short	0x0101
        /*07f2*/ 	.byte	0x0a
	.zero		1


	//   ....[32]....
        /*07f4*/ 	.word	0x00007400
        /*07f8*/ 	.word	0x000000ff
        /*07fc*/ 	.word	0x0002a830
        /*0800*/ 	.short	0x010a
        /*0802*/ 	.byte	0x05
	.zero		1


	//   ....[33]....
        /*0804*/ 	.word	0x00007440
        /*0808*/ 	.word	0x000000ff
        /*080c*/ 	.word	0x0002a830
        /*0810*/ 	.short	0x010a
        /*0812*/ 	.byte	0x05
	.zero		1


	//   ....[34]....
        /*0814*/ 	.word	0x00007c90
        /*0818*/ 	.word	0x000000ff
        /*081c*/ 	.word	0x0002a850
        /*0820*/ 	.short	0x010a
        /*0822*/ 	.byte	0x07
	.zero		1


	//   ....[35]....
        /*0824*/ 	.word	0x00007cd0
        /*0828*/ 	.word	0x000000ff
        /*082c*/ 	.word	0x0002a850
        /*0830*/ 	.short	0x010a
        /*0832*/ 	.byte	0x07
	.zero		1


	//   ....[36]....
        /*0834*/ 	.word	0x00008040
        /*0838*/ 	.word	0x000000ff
        /*083c*/ 	.word	0x00000000
        /*0840*/ 	.short	0x0101
        /*0842*/ 	.byte	0x05
	.zero		1


	//   ....[37]....
        /*0844*/ 	.word	0x00008d90
        /*0848*/ 	.word	0x000000ff
        /*084c*/ 	.word	0x00000000
        /*0850*/ 	.short	0x0101
        /*0852*/ 	.byte	0x05
	.zero		1


	//   ....[38]....
        /*0854*/ 	.word	0x00008fe0
        /*0858*/ 	.word	0x000000ff
        /*085c*/ 	.word	0x0002a830
        /*0860*/ 	.short	0x010a
        /*0862*/ 	.byte	0x07
	.zero		1


	//   ....[39]....
        /*0864*/ 	.word	0x00009020
        /*0868*/ 	.word	0x000000ff
        /*086c*/ 	.word	0x0002a830
        /*0870*/ 	.short	0x010a
        /*0872*/ 	.byte	0x07
	.zero		1


	//   ....[40]....
        /*0874*/ 	.word	0x00009870
        /*0878*/ 	.word	0x000000ff
        /*087c*/ 	.word	0x0002a850
        /*0880*/ 	.short	0x010a
        /*0882*/ 	.byte	0x05
	.zero		1


	//   ....[41]....
        /*0884*/ 	.word	0x000098b0
        /*0888*/ 	.word	0x000000ff
        /*088c*/ 	.word	0x0002a850
        /*0890*/ 	.short	0x010a
        /*0892*/ 	.byte	0x05
	.zero		1


	//   ....[42]....
        /*0894*/ 	.word	0x00009bd0
        /*0898*/ 	.word	0x000000ff
        /*089c*/ 	.word	0x00000000
        /*08a0*/ 	.short	0x0101
        /*08a2*/ 	.byte	0x07
	.zero		1


	//   ....[43]....
        /*08a4*/ 	.word	0x0000bb10
        /*08a8*/ 	.word	0x000000ff
        /*08ac*/ 	.word	0x00000000
        /*08b0*/ 	.short	0x0101
        /*08b2*/ 	.byte	0x05
	.zero		1


	//   ....[44]....
        /*08b4*/ 	.word	0x0000c0e0
        /*08b8*/ 	.word	0x000000ff
        /*08bc*/ 	.word	0x0002a850
        /*08c0*/ 	.short	0x010a
        /*08c2*/ 	.byte	0x05
	.zero		1


	//   ....[45]....
        /*08c4*/ 	.word	0x0000c120
        /*08c8*/ 	.word	0x000000ff
        /*08cc*/ 	.word	0x0002a850
        /*08d0*/ 	.short	0x010a
        /*08d2*/ 	.byte	0x05
	.zero		1


	//   ....[46]....
        /*08d4*/ 	.word	0x0000c5f0
        /*08d8*/ 	.word	0x000000ff
        /*08dc*/ 	.word	0x00000000
        /*08e0*/ 	.short	0x0101
        /*08e2*/ 	.byte	0x04
	.zero		1


	//   ....[47]....
        /*08e4*/ 	.word	0x0000d190
        /*08e8*/ 	.word	0x000000ff
        /*08ec*/ 	.word	0x00000000
        /*08f0*/ 	.short	0x0101
        /*08f2*/ 	.byte	0x04
	.zero		1


	//   ....[48]....
        /*08f4*/ 	.word	0x0000f680
        /*08f8*/ 	.word	0x000000ff
        /*08fc*/ 	.word	0x0002a840
        /*0900*/ 	.short	0x010a
        /*0902*/ 	.byte	0x30
	.zero		1


	//   ....[49]....
        /*0904*/ 	.word	0x0000fc60
        /*0908*/ 	.word	0x000000ff
        /*090c*/ 	.word	0x0002a830
        /*0910*/ 	.short	0x0107
        /*0912*/ 	.byte	0x30
	.zero		1


	//   ....[50]....
        /*0914*/ 	.word	0x0000fcd0
        /*0918*/ 	.word	0x000000ff
        /*091c*/ 	.word	0x0002a830
        /*0920*/ 	.short	0x0101
        /*0922*/ 	.byte	0x30
	.zero		1


	//   ....[51]....
        /*0924*/ 	.word	0x00010670
        /*0928*/ 	.word	0x000000ff
        /*092c*/ 	.word	0x0002a800
        /*0930*/ 	.short	0x0107
        /*0932*/ 	.byte	0x30
	.zero		1


	//   ....[52]....
        /*0934*/ 	.word	0x000106d0
        /*0938*/ 	.word	0x000000ff
        /*093c*/ 	.word	0x0002a800
        /*0940*/ 	.short	0x0101
        /*0942*/ 	.byte	0x30
	.zero		1


	//   ....[53]....
        /*0944*/ 	.word	0x000106f0
        /*0948*/ 	.word	0x000000ff
        /*094c*/ 	.word	0x0002a820
        /*0950*/ 	.short	0x010a
        /*0952*/ 	.byte	0x30
	.zero		1


	//   ....[54]....
        /*0954*/ 	.word	0x00010a50
        /*0958*/ 	.word	0x00000008
        /*095c*/ 	.word	0x0002a840
        /*0960*/ 	.short	0x010a
        /*0962*/ 	.byte	0x3f
	.zero		1


	//   ....[55]....
        /*0964*/ 	.word	0x00010f60
        /*0968*/ 	.word	0x00000008
        /*096c*/ 	.word	0x0002a830
        /*0970*/ 	.short	0x0107
        /*0972*/ 	.byte	0x3f
	.zero		1


	//   ....[56]....
        /*0974*/ 	.word	0x00011010
        /*0978*/ 	.word	0x00000008
        /*097c*/ 	.word	0x0002a830
        /*0980*/ 	.short	0x0101
        /*0982*/ 	.byte	0x3f
	.zero		1


	//   ....[57]....
        /*0984*/ 	.word	0x00011070
        /*0988*/ 	.word	0x00000004
        /*098c*/ 	.word	0x0002a860
        /*0990*/ 	.short	0x010a
        /*0992*/ 	.byte	0x3f
	.zero		1


	//   ....[58]....
        /*0994*/ 	.word	0x00011470
        /*0998*/ 	.word	0x00000004
        /*099c*/ 	.word	0x0002a850
        /*09a0*/ 	.short	0x0107
        /*09a2*/ 	.byte	0x3f
	.zero		1


	//   ....[59]....
        /*09a4*/ 	.word	0x000115c0
        /*09a8*/ 	.word	0x00000004
        /*09ac*/ 	.word	0x0002a850
        /*09b0*/ 	.short	0x0101
        /*09b2*/ 	.byte	0x3f
	.zero		1


	//   ....[60]....
        /*09b4*/ 	.word	0x00011750
        /*09b8*/ 	.word	0x00000000
        /*09bc*/ 	.word	0x0002a860
        /*09c0*/ 	.short	0x010a
        /*09c2*/ 	.byte	0x3f
	.zero		1


	//   ....[61]....
        /*09c4*/ 	.word	0x00011b90
        /*09c8*/ 	.word	0x00000000
        /*09cc*/ 	.word	0x0002a850
        /*09d0*/ 	.short	0x0107
        /*09d2*/ 	.byte	0x3f
	.zero		1


	//   ....[62]....
        /*09d4*/ 	.word	0x00011c40
        /*09d8*/ 	.word	0x00000000
        /*09dc*/ 	.word	0x0002a850
        /*09e0*/ 	.short	0x0101
        /*09e2*/ 	.byte	0x3f
	.zero		1


	//   ....[63]....
        /*09e4*/ 	.word	0x00011ce0
        /*09e8*/ 	.word	0x00000007
        /*09ec*/ 	.word	0x0002a820
        /*09f0*/ 	.short	0x010a
        /*09f2*/ 	.byte	0x3f
	.zero		1


	//   ....[64]....
        /*09f4*/ 	.word	0x00011e60
        /*09f8*/ 	.word	0x00000005
        /*09fc*/ 	.word	0x0002a840
        /*0a00*/ 	.short	0x010a
        /*0a02*/ 	.byte	0x3f
	.zero		1


	//   ....[65]....
        /*0a04*/ 	.word	0x00011f00
        /*0a08*/ 	.word	0x00000007
        /*0a0c*/ 	.word	0x0002a840
        /*0a10*/ 	.short	0x010a
        /*0a12*/ 	.byte	0x3f
	.zero		1


	//   ....[66]....
        /*0a14*/ 	.word	0x00011f40
        /*0a18*/ 	.word	0x00000005
        /*0a1c*/ 	.word	0x0002a860
        /*0a20*/ 	.short	0x010a
        /*0a22*/ 	.byte	0x3f
	.zero		1


	//   ....[67]....
        /*0a24*/ 	.word	0x00011f80
        /*0a28*/ 	.word	0x00000007
        /*0a2c*/ 	.word	0x0002a860
        /*0a30*/ 	.short	0x010a
        /*0a32*/ 	.byte	0x3f
	.zero		1


	//   ....[68]....
        /*0a34*/ 	.word	0x00011ff0
        /*0a38*/ 	.word	0x00000003
        /*0a3c*/ 	.word	0x0002a800
        /*0a40*/ 	.short	0x010a
        /*0a42*/ 	.byte	0x3f
	.zero		1


	//   ....[69]....
        /*0a44*/ 	.word	0x00012050
        /*0a48*/ 	.word	0x00000003
        /*0a4c*/ 	.word	0x0002a830
        /*0a50*/ 	.short	0x010a
        /*0a52*/ 	.byte	0x3f
	.zero		1


	//   ....[70]....
        /*0a54*/ 	.word	0x000120b0
        /*0a58*/ 	.word	0x0000000c
        /*0a5c*/ 	.word	0x0002a830
        /*0a60*/ 	.short	0x010a
        /*0a62*/ 	.byte	0x3f
	.zero		1


	//   ....[71]....
        /*0a64*/ 	.word	0x00012110
        /*0a68*/ 	.word	0x0000000b
        /*0a6c*/ 	.word	0x0002a850
        /*0a70*/ 	.short	0x010a
        /*0a72*/ 	.byte	0x3f
	.zero		1


	//   ....[72]....
        /*0a74*/ 	.word	0x00012170
        /*0a78*/ 	.word	0x0000000c
        /*0a7c*/ 	.word	0x0002a830
        /*0a80*/ 	.short	0x010a
        /*0a82*/ 	.byte	0x3f
	.zero		1


	//   ....[73]....
        /*0a84*/ 	.word	0x000121d0
        /*0a88*/ 	.word	0x0000000b
        /*0a8c*/ 	.word	0x0002a850
        /*0a90*/ 	.short	0x010a
        /*0a92*/ 	.byte	0x3f
	.zero		1


	//   ....[74]....
        /*0a94*/ 	.word	0x00012230
        /*0a98*/ 	.word	0x0000000c
        /*0a9c*/ 	.word	0x0002a830
        /*0aa0*/ 	.short	0x010a
        /*0aa2*/ 	.byte	0x3f
	.zero		1


	//   ....[75]....
        /*0aa4*/ 	.word	0x00012290
        /*0aa8*/ 	.word	0x0000000b
        /*0aac*/ 	.word	0x0002a850
        /*0ab0*/ 	.short	0x010a
        /*0ab2*/ 	.byte	0x3f
	.zero		1


	//   ....[76]....
        /*0ab4*/ 	.word	0x000122f0
        /*0ab8*/ 	.word	0x00000000
        /*0abc*/ 	.word	0x0002a850
        /*0ac0*/ 	.short	0x010a
        /*0ac2*/ 	.byte	0x3f
	.zero		1


	//   ....[77]....
        /*0ac4*/ 	.word	0x000123d0
        /*0ac8*/ 	.word	0x00000003
        /*0acc*/ 	.word	0x0002a840
        /*0ad0*/ 	.short	0x010a
        /*0ad2*/ 	.byte	0x3f
	.zero		1


	//   ....[78]....
        /*0ad4*/ 	.word	0x000135e0
        /*0ad8*/ 	.word	0x00000003
        /*0adc*/ 	.word	0x0002a820
        /*0ae0*/ 	.short	0x010a
        /*0ae2*/ 	.byte	0x3f
	.zero		1


	//   ....[79]....
        /*0ae4*/ 	.word	0x00013630
        /*0ae8*/ 	.word	0x00000008
        /*0aec*/ 	.word	0x0002a840
        /*0af0*/ 	.short	0x010a
        /*0af2*/ 	.byte	0x3f
	.zero		1


	//   ....[80]....
        /*0af4*/ 	.word	0x00013d70
        /*0af8*/ 	.word	0x00000004
        /*0afc*/ 	.word	0x0002a860
        /*0b00*/ 	.short	0x010a
        /*0b02*/ 	.byte	0x3f
	.zero		1


	//   ....[81]....
        /*0b04*/ 	.word	0x000145e0
        /*0b08*/ 	.word	0x00000000
        /*0b0c*/ 	.word	0x0002a860
        /*0b10*/ 	.short	0x010a
        /*0b12*/ 	.byte	0x3f
	.zero		1


	//   ....[82]....
        /*0b14*/ 	.word	0x00014e00
        /*0b18*/ 	.word	0x00000007
        /*0b1c*/ 	.word	0x0002a820
        /*0b20*/ 	.short	0x010a
        /*0b22*/ 	.byte	0x3f
	.zero		1


	//   ....[83]....
        /*0b24*/ 	.word	0x00014fa0
        /*0b28*/ 	.word	0x00000005
        /*0b2c*/ 	.word	0x0002a840
        /*0b30*/ 	.short	0x010a
        /*0b32*/ 	.byte	0x3f
	.zero		1


	//   ....[84]....
        /*0b34*/ 	.word	0x00014ff0
        /*0b38*/ 	.word	0x00000007
        /*0b3c*/ 	.word	0x0002a840
        /*0b40*/ 	.short	0x010a
        /*0b42*/ 	.byte	0x3f
	.zero		1


	//   ....[85]....
        /*0b44*/ 	.word	0x00015040
        /*0b48*/ 	.word	0x00000005
        /*0b4c*/ 	.word	0x0002a860
        /*0b50*/ 	.short	0x010a
        /*0b52*/ 	.byte	0x3f
	.zero		1


	//----- nvinfo : EIATTR_NUM_MBARRIERS
	.align		4
.L_418:
        /*0b54*/ 	.byte	0x03, 0x38
        /*0b56*/ 	.short	0x0016


	//----- nvinfo : EIATTR_EXIT_INSTR_OFFSETS
	.align		4
        /*0b58*/ 	.byte	0x04, 0x1c
        /*0b5a*/ 	.short	(.L_420 - .L_419)


	//   ....[0]....
.L_419:
        /*0b5c*/ 	.word	0x00011fd0


	//----- nvinfo : EIATTR_MAX_THREADS
	.align		4
.L_420:
        /*0b60*/ 	.byte	0x04, 0x05
        /*0b62*/ 	.short	(.L_422 - .L_421)
.L_421:
        /*0b64*/ 	.word	0x00000180
        /*0b68*/ 	.word	0x00000001
        /*0b6c*/ 	.word	0x00000001


	//----- nvinfo : EIATTR_CRS_STACK_SIZE
	.align		4
.L_422:
        /*0b70*/ 	.byte	0x04, 0x1e
        /*0b72*/ 	.short	(.L_424 - .L_423)
.L_423:
        /*0b74*/ 	.word	0x00000000


	//----- nvinfo : EIATTR_CBANK_PARAM_SIZE
	.align		4
.L_424:
        /*0b78*/ 	.byte	0x03, 0x19
        /*0b7a*/ 	.short	0x0a70


	//----- nvinfo : EIATTR_PARAM_CBANK
	.align		4
        /*0b7c*/ 	.byte	0x04, 0x0a
        /*0b7e*/ 	.short	(.L_426 - .L_425)
	.align		4
.L_425:
        /*0b80*/ 	.word	index@(.nv.constant0._ZN7cutlass13device_kernelIN5flash11enable_sm90INS1_16FlashAttnFwdSm90INS1_25CollectiveMainloopFwdSm90ILi2EN4cute5tupleIJNS5_1CILi1EEES8_S8_EEENS6_IJNS7_ILi128EEENS7_ILi96EEENS7_ILi192EEEEEELi128ENS_10bfloat16_tEfNS_4arch4Sm90ELb0ELb1ELb0ELb0ELb1ELb0ELb0ELb1ELb1ELb1ELb1ELb0EEENS1_21CollectiveEpilogueFwdINS6_IJSA_SA_SB_EEES9_SE_SG_Li256ELb0ELb1ELb1ELb0EEENS1_19SingleTileSchedulerILb0ELb1ELb1ELi128EEEEEEEEEvNT_6ParamsE)
        /*0b84*/ 	.short	0x0210
        /*0b86*/ 	.short	0x0a70


	//----- nvinfo : EIATTR_SW_WAR
	.align		4
.L_426:
        /*0b88*/ 	.byte	0x04, 0x36
        /*0b8a*/ 	.short	(.L_428 - .L_427)
.L_427:
        /*0b8c*/ 	.word	0x00000008
.L_428:


//--------------------- .nv.info._ZN7cutlass13device_kernelIN5flash11enable_sm90INS1_16FlashAttnFwdSm90INS1_25CollectiveMainloopFwdSm90ILi2EN4cute5tupleIJNS5_1CILi1EEES8_S8_EEENS6_IJNS7_ILi128EEENS7_ILi96EEENS7_ILi192EEEEEELi128ENS_10bfloat16_tEfNS_4arch4Sm90ELb0ELb1ELb0ELb1ELb1ELb0ELb0ELb1ELb1ELb1ELb1ELb0EEENS1_21CollectiveEpilogueFwdINS6_IJSA_SA_SB_EEES9_SE_SG_Li256ELb1ELb1ELb1ELb0EEENS1_36VarlenDynamicPersistentTileSchedulerILi128ELi96ELi256ELi128ELb1ELb1ELb1ELb1ELb0ELb1EEEEEEEEEvNT_6ParamsE --------------------------
	.section	.nv.info._ZN7cutlass13device_kernelIN5flash11enable_sm90INS1_16FlashAttnFwdSm90INS1_25CollectiveMainloopFwdSm90ILi2EN4cute5tupleIJNS5_1CILi1EEES8_S8_EEENS6_IJNS7_ILi128EEENS7_ILi96EEENS7_ILi192EEEEEELi128ENS_10bfloat16_tEfNS_4arch4Sm90ELb0ELb1ELb0ELb1ELb1ELb0ELb0ELb1ELb1ELb1ELb1ELb0EEENS1_21CollectiveEpilogueFwdINS6_IJSA_SA_SB_EEES9_SE_SG_Li256ELb1ELb1ELb1ELb0EEENS1_36VarlenDynamicPersistentTileSchedulerILi128ELi96ELi256ELi128ELb1ELb1ELb1ELb1ELb0ELb1EEEEEEEEEvNT_6ParamsE,"",@"SHT_CUDA_INFO"
	.sectionflags	@""
	.align	4


	//----- nvinfo : EIATTR_CUDA_API_VERSION
	.align		4
        /*0000*/ 	.byte	0x04, 0x37
        /*0002*/ 	.short	(.L_430 - .L_429)
.L_429:
        /*0004*/ 	.word	0x00000082


	//----- nvinfo : EIATTR_KPARAM_INFO
	.align		4
.L_430:
        /*0008*/ 	.byte	0x04, 0x17
        /*000a*/ 	.short	(.L_432 - .L_431)
.L_431:
        /*000c*/ 	.word	0x00000000
        /*0010*/ 	.short	0x0000
        /*0012*/ 	.short	0x0070
        /*0014*/ 	.byte	0x00, 0xf0, 0x01, 0x2a


	//----- nvinfo : EIATTR_SPARSE_MMA_MASK
	.align		4
.L_432:
        /*0018*/ 	.byte	0x03, 0x50
        /*001a*/ 	.short	0x0000


	//----- nvinfo : EIATTR_MAXREG_COUNT
	.align		4
        /*001c*/ 	.byte	0x03, 0x1b
        /*001e*/ 	.short	0x00a8


	//----- nvinfo : EIATTR_NUM_BARRIERS
	.align		4
        /*0020*/ 	.byte	0x02, 0x4c
        /*0022*/ 	.byte	0x09
	.zero		1


	//----- nvinfo : EIATTR_EXTERNS
	.align		4
        /*0024*/ 	.byte	0x04, 0x0f
        /*0026*/ 	.short	(.L_434 - .L_433)


	//   ....[0]....
	.align		4
.L_433:
        /*0028*/ 	.word	index@(__assertfail)


	//----- nvinfo : EIATTR_ANNOTATIONS
	.align		4
.L_434:
        /*002c*/ 	.byte	0x04, 0x55
        /*002e*/ 	.short	(.L_436 - .L_435)


	//   ....[0]....
.L_435:
        /* <DEDUP_REMOVED lines=9> */


	//----- nvinfo : EIATTR_MERCURY_ISA_VERSION
	.align		4
.L_436:
        /*00a8*/ 	.byte	0x03, 0x5f
        /*00aa*/ 	.short	0x0101


	//----- nvinfo : EIATTR_UNUSED_LOAD_BYTE_OFFSET
	.align		4
        /*00ac*/ 	.byte	0x04, 0x44
        /*00ae*/ 	.short	(.L_438 - .L_437)


	//   ....[0]....
.L_437:
        /*00b0*/ 	.word	0x00000950
        /*00b4*/ 	.word	0x0000fff0


	//   ....[1]....
        /*00b8*/ 	.word	0x0000d600
        /*00bc*/ 	.word	0x0000fff0


	//----- nvinfo : EIATTR_INT_WARP_WIDE_INSTR_OFFSETS
	.align		4
.L_438:
        /*00c0*/ 	.byte	0x04, 0x31
        /*00c2*/ 	.short	(.L_440 - .L_439)


	//   ....[0]....
.L_439:
        /*00c4*/ 	.word	0x000000c0


	//   ....[1]....
        /*00c8*/ 	.word	0x000000d0


	//   ....[2]....
        /*00cc*/ 	.word	0x00000170


	//   ....[3]....
        /*00d0*/ 	.word	0x000122d0


	//   ....[4]....
        /*00d4*/ 	.word	0x00012360


	//   ....[5]....
        /*00d8*/ 	.word	0x00015190


	//   ....[6]....
        /*00dc*/ 	.word	0x00015220


	//----- nvinfo : EIATTR_COOP_GROUP_MASK_REGIDS
	.align		4
.L_440:
        /*00e0*/ 	.byte	0x04, 0x29
        /*00e2*/ 	.short	(.L_442 - .L_441)


	//   ....[0]....
.L_441:
        /*00e4*/ 	.word	0xffffffff


	//   ....[1]....
        /*00e8*/ 	.word	0xffffffff


	//   ....[2]....
        /*00ec*/ 	.word	0xffffffff


	//   ....[3]....
        /*00f0*/ 	.word	0xffffffff


	//   ....[4]....
        /*00f4*/ 	.word	0xffffffff


	//   ....[5]....
        /*00f8*/ 	.word	0xffffffff


	//   ....[6]....
        /*00fc*/ 	.word	0xffffffff


	//   ....[7]....
        /*0100*/ 	.word	0xffffffff


	//   ....[8]....
        /*0104*/ 	.word	0xffffffff


	//   ....[9]....
        /*0108*/ 	.word	0xffffffff


	//   ....[10]....
        /*010c*/ 	.word	0xffffffff


	//   ....[11]....
        /*0110*/ 	.word	0xffffffff


	//   ....[12]....
        /*0114*/ 	.word	0xffffffff


	//   ....[13]....
        /*0118*/ 	.word	0xffffffff


	//   ....[14]....
        /*011c*/ 	.word	0xffffffff


	//   ....[15]....
        /*0120*/ 	.word	0xffffffff


	//   ....[16]....
        /*0124*/ 	.word	0xffffffff


	//   ....[17]....
        /*0128*/ 	.word	0xffffffff


	//   ....[18]....
        /*012c*/ 	.word	0xffffffff


	//   ....[19]....
        /*0130*/ 	.word	0xffffffff


	//   ....[20]....
        /*0134*/ 	.word	0xffffffff


	//   ....[21]....
        /*0138*/ 	.word	0xffffffff


	//   ....[22]....
        /*013c*/ 	.word	0xffffffff


	//   ....[23]....
        /*0140*/ 	.word	0xffffffff


	//   ....[24]....
        /*0144*/ 	.word	0xffffffff


	//   ....[25]....
        /*0148*/ 	.word	0xffffffff


	//   ....[26]....
        /*014c*/ 	.word	0xffffffff


	//   ....[27]....
        /*0150*/ 	.word	0xffffffff


	//   ....[28]....
        /*0154*/ 	.word	0xffffffff


	//   ....[29]....
        /*0158*/ 	.word	0xffffffff


	//   ....[30]....
        /*015c*/ 	.word	0xffffffff


	//   ....[31]....
        /*0160*/ 	.word	0xffffffff


	//   ....[32]....
        /*0164*/ 	.word	0xffffffff


	//   ....[33]....
        /*0168*/ 	.word	0xffffffff


	//   ....[34]....
        /*016c*/ 	.word	0xffffffff


	//   ....[35]....
        /*0170*/ 	.word	0xffffffff


	//   ....[36]....
        /*0174*/ 	.word	0xffffffff


	//   ....[37]....
        /*0178*/ 	.word	0xffffffff


	//   ....[38]....
        /*017c*/ 	.word	0xffffffff


	//   ....[39]....
        /*0180*/ 	.word	0xffffffff


	//   ....[40]....
        /*0184*/ 	.word	0xffffffff


	//   ....[41]....
        /*0188*/ 	.word	0xffffffff


	//   ....[42]....
        /*018c*/ 	.word	0xffffffff


	//   ....[43]....
        /*0190*/ 	.word	0xffffffff


	//   ....[44]....
        /*0194*/ 	.word	0xffffffff


	//   ....[45]....
        /*0198*/ 	.word	0xffffffff


	//   ....[46]....
        /*019c*/ 	.word	0xffffffff


	//   ....[47]....
        /*01a0*/ 	.word	0xffffffff


	//   ....[48]....
        /*01a4*/ 	.word	0xffffffff


	//   ....[49]....
        /*01a8*/ 	.word	0xffffffff


	//   ....[50]....
        /*01ac*/ 	.word	0xffffffff


	//   ....[51]....
        /*01b0*/ 	.word	0xffffffff


	//   ....[52]....
        /*01b4*/ 	.word	0xffffffff


	//   ....[53]....
        /*01b8*/ 	.word	0xffffffff


	//   ....[54]....
        /*01bc*/ 	.word	0xffffffff


	//   ....[55]....
        /*01c0*/ 	.word	0xffffffff


	//   ....[56]....
        /*01c4*/ 	.word	0xffffffff


	//   ....[57]....
        /*01c8*/ 	.word	0xffffffff


	//   ....[58]....
        /*01cc*/ 	.word	0xffffffff


	//   ....[59]....
        /*01d0*/ 	.word	0xffffffff


	//   ....[60]....
        /*01d4*/ 	.word	0xffffffff


	//   ....[61]....
        /*01d8*/ 	.word	0xffffffff


	//   ....[62]....
        /*01dc*/ 	.word	0xffffffff


	//   ....[63]....
        /*01e0*/ 	.word	0xffffffff


	//   ....[64]....
        /*01e4*/ 	.word	0xffffffff


	//   ....[65]....
        /*01e8*/ 	.word	0xffffffff


	//   ....[66]....
        /*01ec*/ 	.word	0xffffffff


	//   ....[67]....
        /*01f0*/ 	.word	0xffffffff


	//   ....[68]....
        /*01f4*/ 	.word	0xffffffff


	//   ....[69]....
        /*01f8*/ 	.word	0xffffffff


	//   ....[70]....
        /*01fc*/ 	.word	0xffffffff


	//   ....[71]....
        /*0200*/ 	.word	0xffffffff


	//   ....[72]....
        /*0204*/ 	.word	0xffffffff


	//   ....[73]....
        /*0208*/ 	.word	0xffffffff


	//   ....[74]....
        /*020c*/ 	.word	0xffffffff


	//   ....[75]....
        /*0210*/ 	.word	0xffffffff


	//   ....[76]....
        /*0214*/ 	.word	0xffffffff


	//   ....[77]....
        /*0218*/ 	.word	0xffffffff


	//   ....[78]....
        /*021c*/ 	.word	0xffffffff


	//   ....[79]....
        /*0220*/ 	.word	0xffffffff


	//   ....[80]....
        /*0224*/ 	.word	0xffffffff


	//   ....[81]....
        /*0228*/ 	.word	0xffffffff


	//   ....[82]....
        /*022c*/ 	.word	0xffffffff


	//   ....[83]....
        /*0230*/ 	.word	0xffffffff


	//   ....[84]....
        /*0234*/ 	.word	0xffffffff


	//   ....[85]....
        /*0238*/ 	.word	0xffffffff


	//   ....[86]....
        /*023c*/ 	.word	0xffffffff


	//   ....[87]....
        /*0240*/ 	.word	0xffffffff


	//   ....[88]....
        /*0244*/ 	.word	0xffffffff


	//   ....[89]....
        /*0248*/ 	.word	0xffffffff


	//   ....[90]....
        /*024c*/ 	.word	0xffffffff


	//   ....[91]....
        /*0250*/ 	.word	0xffffffff


	//   ....[92]....
        /*0254*/ 	.word	0xffffffff


	//   ....[93]....
        /*0258*/ 	.word	0xffffffff


	//   ....[94]....
        /*025c*/ 	.word	0xffffffff


	//   ....[95]....
        /*0260*/ 	.word	0xffffffff


	//   ....[96]....
        /*0264*/ 	.word	0xffffffff


	//   ....[97]....
        /*0268*/ 	.word	0xffffffff


	//   ....[98]....
        /*026c*/ 	.word	0xffffffff


	//   ....[99]....
        /*0270*/ 	.word	0xffffffff


	//   ....[100]....
        /*0274*/ 	.word	0xffffffff


	//   ....[101]....
        /*0278*/ 	.word	0xffffffff


	//   ....[102]....
        /*027c*/ 	.word	0xffffffff


	//   ....[103]....
        /*0280*/ 	.word	0xffffffff


	//   ....[104]....
        /*0284*/ 	.word	0xffffffff


	//   ....[105]....
        /*0288*/ 	.word	0xffffffff


	//   ....[106]....
        /*028c*/ 	.word	0xffffffff


	//   ....[107]....
        /*0290*/ 	.word	0xffffffff


	//   ....[108]....
        /*0294*/ 	.word	0xffffffff


	//   ....[109]....
        /*0298*/ 	.word	0xffffffff


	//   ....[110]....
        /*029c*/ 	.word	0xffffffff


	//   ....[111]....
        /*02a0*/ 	.word	0xffffffff


	//   ....[112]....
        /*02a4*/ 	.word	0xffffffff


	//   ....[113]....
        /*02a8*/ 	.word	0xffffffff


	//   ....[114]....
        /*02ac*/ 	.word	0xffffffff


	//   ....[115]....
        /*02b0*/ 	.word	0xffffffff


	//   ....[116]....
        /*02b4*/ 	.word	0xffffffff


	//   ....[117]....
        /*02b8*/ 	.word	0xffffffff


	//   ....[118]....
        /*02bc*/ 	.word	0xffffffff


	//   ....[119]....
        /*02c0*/ 	.word	0xffffffff


	//   ....[120]....
        /*02c4*/ 	.word	0xffffffff


	//   ....[121]....
        /*02c8*/ 	.word	0xffffffff


	//   ....[122]....
        /*02cc*/ 	.word	0xffffffff


	//   ....[123]....
        /*02d0*/ 	.word	0xffffffff


	//   ....[124]....
        /*02d4*/ 	.word	0xffffffff


	//   ....[125]....
        /*02d8*/ 	.word	0xffffffff


	//   ....[126]....
        /*02dc*/ 	.word	0xffffffff


	//   ....[127]....
        /*02e0*/ 	.word	0xffffffff


	//   ....[128]....
        /*02e4*/ 	.word	0xffffffff


	//   ....[129]....
        /*02e8*/ 	.word	0xffffffff


	//   ....[130]....
        /*02ec*/ 	.word	0xffffffff


	//   ....[131]....
        /*02f0*/ 	.word	0xffffffff


	//   ....[132]....
        /*02f4*/ 	.word	0xffffffff


	//   ....[133]....
        /*02f8*/ 	.word	0xffffffff


	//   ....[134]....
        /*02fc*/ 	.word	0xffffffff


	//   ....[135]....
        /*0300*/ 	.word	0xffffffff


	//   ....[136]....
        /*0304*/ 	.word	0xffffffff


	//   ....[137]....
        /*0308*/ 	.word	0xffffffff


	//   ....[138]....
        /*030c*/ 	.word	0xffffffff


	//   ....[139]....
        /*0310*/ 	.word	0xffffffff


	//   ....[140]....
        /*0314*/ 	.word	0xffffffff


	//   ....[141]....
        /*0318*/ 	.word	0xffffffff


	//   ....[142]....
        /*031c*/ 	.word	0xffffffff


	//   ....[143]....
        /*0320*/ 	.word	0xffffffff


	//   ....[144]....
        /*0324*/ 	.word	0xffffffff


	//   ....[145]....
        /*0328*/ 	.word	0xffffffff


	//   ....[146]....
        /*032c*/ 	.word	0xffffffff


	//   ....[147]....
        /*0330*/ 	.word	0xffffffff


	//   ....[148]....
        /*0334*/ 	.word	0xffffffff


	//   ....[149]....
        /*0338*/ 	.word	0xffffffff


	//   ....[150]....
        /*033c*/ 	.word	0xffffffff


	//   ....[151]....
        /*0340*/ 	.word	0xffffffff


	//   ....[152]....
        /*0344*/ 	.word	0xffffffff


	//   ....[153]....
        /*0348*/ 	.word	0xffffffff


	//   ....[154]....
        /*034c*/ 	.word	0xffffffff


	//   ....[155]....
        /*0350*/ 	.word	0xffffffff


	//   ....[156]....
        /*0354*/ 	.word	0xffffffff


	//   ....[157]....
        /*0358*/ 	.word	0x0500000f


	//   ....[158]....
        /*035c*/ 	.word	0x0500000f


	//   ....[159]....
        /*0360*/ 	.word	0x0500000f


	//   ....[160]....
        /*0364*/ 	.word	0x0500000f


	//   ....[161]....
        /*0368*/ 	.word	0x0500000f


	//   ....[162]....
        /*036c*/ 	.word	0x0500000f


	//   ....[163]....
        /*0370*/ 	.word	0x0500000f


	//   ....[164]....
        /*0374*/ 	.word	0x0500000f


	//   ....[165]....
        /*0378*/ 	.word	0x0500000f


	//   ....[166]....
        /*037c*/ 	.word	0x0500000f


	//   ....[167]....
        /*0380*/ 	.word	0x0500000f


	//   ....[168]....
        /*0384*/ 	.word	0x0500000f


	//   ....[169]....
        /*0388*/ 	.word	0x0500000f


	//   ....[170]....
        /*038c*/ 	.word	0x0500000f


	//   ....[171]....
        /*0390*/ 	.word	0x0500000f


	//   ....[172]....
        /*0394*/ 	.word	0x0500000f


	//   ....[173]....
        /*0398*/ 	.word	0x0500000f


	//   ....[174]....
        /*039c*/ 	.word	0x0500000f


	//   ....[175]....
        /*03a0*/ 	.word	0x0500000f


	//   ....[176]....
        /*03a4*/ 	.word	0x0500000f


	//   ....[177]....
        /*03a8*/ 	.word	0x0500000f


	//   ....[178]....
        /*03ac*/ 	.word	0x0500000f


	//   ....[179]....
        /*03b0*/ 	.word	0x0500000f


	//   ....[180]....
        /*03b4*/ 	.word	0x0500000f


	//   ....[181]....
        /*03b8*/ 	.word	0x0500000f


	//   ....[182]....
        /*03bc*/ 	.word	0x0500000f


	//   ....[183]....
        /*03c0*/ 	.word	0x0500000f


	//   ....[184]....
        /*03c4*/ 	.word	0x0500000f


	//   ....[185]....
        /*03c8*/ 	.word	0x0500000f


	//   ....[186]....
        /*03cc*/ 	.word	0x0500000f


	//   ....[187]....
        /*03d0*/ 	.word	0x0500000f


	//   ....[188]....
        /*03d4*/ 	.word	0x0500000f


	//   ....[189]....
        /*03d8*/ 	.word	0x0500000f


	//   ....[190]....
        /*03dc*/ 	.word	0x0500000f


	//   ....[191]....
        /*03e0*/ 	.word	0x0500000f


	//   ....[192]....
        /*03e4*/ 	.word	0x0500000f


	//   ....[193]....
        /*03e8*/ 	.word	0x0500000f


	//   ....[194]....
        /*03ec*/ 	.word	0x0500000f


	//   ....[195]....
        /*03f0*/ 	.word	0x0500000f


	//   ....[196]....
        /*03f4*/ 	.word	0x0500000f


	//   ....[197]....
        /*03f8*/ 	.word	0x0500000f


	//   ....[198]....
        /*03fc*/ 	.word	0x0500000f


	//   ....[199]....
        /*0400*/ 	.word	0x0500000f


	//   ....[200]....
        /*0404*/ 	.word	0x0500000f


	//   ....[201]....
        /*0408*/ 	.word	0x0500000f


	//   ....[202]....
        /*040c*/ 	.word	0x0500000f


	//   ....[203]....
        /*0410*/ 	.word	0x0500000f


	//   ....[204]....
        /*0414*/ 	.word	0x0500000f


	//   ....[205]....
        /*0418*/ 	.word	0x0500000f


	//   ....[206]....
        /*041c*/ 	.word	0x0500000f


	//   ....[207]....
        /*0420*/ 	.word	0x0500000f


	//   ....[208]....
        /*0424*/ 	.word	0x0500000f


	//   ....[209]....
        /*0428*/ 	.word	0x0500000f


	//   ....[210]....
        /*042c*/ 	.word	0x0500000f


	//   ....[211]....
        /*0430*/ 	.word	0x0500000f


	//   ....[212]....
        /*0434*/ 	.word	0x0500000f


	//   ....[213]....
        /*0438*/ 	.word	0x0500000f


	//   ....[214]....
        /*043c*/ 	.word	0x0500000f


	//   ....[215]....
        /*0440*/ 	.word	0x0500000f


	//   ....[216]....
        /*0444*/ 	.word	0x0500000f


	//   ....[217]....
        /*0448*/ 	.word	0x0500000f


	//   ....[218]....
        /*044c*/ 	.word	0x0500000f


	//   ....[219]....
        /*0450*/ 	.word	0x0500000f


	//   ....[220]....
        /*0454*/ 	.word	0x0500000f


	//   ....[221]....
        /*0458*/ 	.word	0x0500000f


	//   ....[222]....
        /*045c*/ 	.word	0x0500000f


	//   ....[223]....
        /*0460*/ 	.word	0x0500000f


	//   ....[224]....
        /*0464*/ 	.word	0x0500000f


	//   ....[225]....
        /*0468*/ 	.word	0x0500000f


	//   ....[226]....
        /*046c*/ 	.word	0x0500000f


	//   ....[227]....
        /*0470*/ 	.word	0x0500000f


	//   ....[228]....
        /*0474*/ 	.word	0x0500000f


	//   ....[229]....
        /*0478*/ 	.word	0x0500000f


	//   ....[230]....
        /*047c*/ 	.word	0x0500000f


	//   ....[231]....
        /*0480*/ 	.word	0x0500000f


	//   ....[232]....
        /*0484*/ 	.word	0x0500000f


	//   ....[233]....
        /*0488*/ 	.word	0x0500000f


	//   ....[234]....
        /*048c*/ 	.word	0x0500000f


	//   ....[235]....
        /*0490*/ 	.word	0x0500000f


	//   ....[236]....
        /*0494*/ 	.word	0x0500000f


	//   ....[237]....
        /*0498*/ 	.word	0x0500000f


	//   ....[238]....
        /*049c*/ 	.word	0x0500000f


	//   ....[239]....
        /*04a0*/ 	.word	0x0500000f


	//   ....[240]....
        /*04a4*/ 	.word	0x0500000f


	//----- nvinfo : EIATTR_COOP_GROUP_INSTR_OFFSETS
	.align		4
.L_442:
        /*04a8*/ 	.byte	0x04, 0x28
        /*04aa*/ 	.short	(.L_444 - .L_443)


	//   ....[0]....
.L_443:
        /*04ac*/ 	.word	0x00000070


	//   ....[1]....
        /*04b0*/ 	.word	0x000000b0


	//   ....[2]....
        /*04b4*/ 	.word	0x000002d0


	//   ....[3]....
        /*04b8*/ 	.word	0x00000430


	//   ....[4]....
        /*04bc*/ 	.word	0x00000550


	//   ....[5]....
        /*04c0*/ 	.word	0x000006b0


	//   ....[6]....
        /*04c4*/ 	.word	0x00001dd0


	//   ....[7]....
        /*04c8*/ 	.word	0x000028a0


	//   ....[8]....
        /*04cc*/ 	.word	0x00002c10


	//   ....[9]....
        /*04d0*/ 	.word	0x00003830


	//   ....[10]....
        /*04d4*/ 	.word	0x00003980


	//   ....[11]....
        /*04d8*/ 	.word	0x00003fb0


	//   ....[12]....
        /*04dc*/ 	.word	0x00004010


	//   ....[13]....
        /*04e0*/ 	.word	0x00005a90


	//   ....[14]....
        /*04e4*/ 	.word	0x00005c80


	//   ....[15]....
        /*04e8*/ 	.word	0x000069e0


	//   ....[16]....
        /*04ec*/ 	.word	0x00006b00


	//   ....[17]....
        /*04f0*/ 	.word	0x00007090


	//   ....[18]....
        /*04f4*/ 	.word	0x000070f0


	//   ....[19]....
        /*04f8*/ 	.word	0x00008d80


	//   ....[20]....
        /*04fc*/ 	.word	0x00008d90


	//   ....[21]....
        /*0500*/ 	.word	0x00008dc0


	//   ....[22]....
        /*0504*/ 	.word	0x00008dd0


	//   ....[23]....
        /*0508*/ 	.word	0x0000a800


	//   ....[24]....
        /*050c*/ 	.word	0x0000a9f0


	//   ....[25]....
        /*0510*/ 	.word	0x0000b750


	//   ....[26]....
        /*0514*/ 	.word	0x0000b870


	//   ....[27]....
        /*0518*/ 	.word	0x0000be00


	//   ....[28]....
        /*051c*/ 	.word	0x0000be60


	//   ....[29]....
        /*0520*/ 	.word	0x0000cd30


	//   ....[30]....
        /*0524*/ 	.word	0x0000cd60


	//   ....[31]....
        /*0528*/ 	.word	0x0000ce20


	//   ....[32]....
        /*052c*/ 	.word	0x0000ce30


	//   ....[33]....
        /*0530*/ 	.word	0x0000e1b0


	//   ....[34]....
        /*0534*/ 	.word	0x0000e1e0


	//   ....[35]....
        /*0538*/ 	.word	0x0000e200


	//   ....[36]....
        /*053c*/ 	.word	0x0000e210


	//   ....[37]....
        /*0540*/ 	.word	0x0000e930


	//   ....[38]....
        /*0544*/ 	.word	0x0000e970


	//   ....[39]....
        /*0548*/ 	.word	0x0000ea30


	//   ....[40]....
        /*054c*/ 	.word	0x0000ea50


	//   ....[41]....
        /*0550*/ 	.word	0x0000eb10


	//   ....[42]....
        /*0554*/ 	.word	0x0000eb30


	//   ....[43]....
        /*0558*/ 	.word	0x0000ec00


	//   ....[44]....
        /*055c*/ 	.word	0x0000ec20


	//   ....[45]....
        /*0560*/ 	.word	0x0000eff0


	//   ....[46]....
        /*0564*/ 	.word	0x0000f000


	//   ....[47]....
        /*0568*/ 	.word	0x0000f430


	//   ....[48]....
        /*056c*/ 	.word	0x0000f440


	//   ....[49]....
        /*0570*/ 	.word	0x00010270


	//   ....[50]....
        /*0574*/ 	.word	0x000102a0


	//   ....[51]....
        /*0578*/ 	.word	0x00010370


	//   ....[52]....
        /*057c*/ 	.word	0x00010390


	//   ....[53]....
        /*0580*/ 	.word	0x00010450


	//   ....[54]....
        /*0584*/ 	.word	0x00010470


	//   ....[55]....
        /*0588*/ 	.word	0x00010540


	//   ....[56]....
        /*058c*/ 	.word	0x00010560


	//   ....[57]....
        /*0590*/ 	.word	0x000106c0


	//   ....[58]....
        /*0594*/ 	.word	0x000108b0


	//   ....[59]....
        /*0598*/ 	.word	0x000108e0


	//   ....[60]....
        /*059c*/ 	.word	0x00010910


	//   ....[61]....
        /*05a0*/ 	.word	0x00010940


	//   ....[62]....
        /*05a4*/ 	.word	0x00010970


	//   ....[63]....
        /*05a8*/ 	.word	0x000109a0


	//   ....[64]....
        /*05ac*/ 	.word	0x00010b10


	//   ....[65]....
        /*05b0*/ 	.word	0x00010b40


	//   ....[66]....
        /*05b4*/ 	.word	0x00010b70


	//   ....[67]....
        /*05b8*/ 	.word	0x00010ba0


	//   ....[68]....
        /*05bc*/ 	.word	0x00010bd0


	//   ....[69]....
        /*05c0*/ 	.word	0x00010c00


	//   ....[70]....
        /*05c4*/ 	.word	0x00010c90


	//   ....[71]....
        /*05c8*/ 	.word	0x00010cc0


	//   ....[72]....
        /*05cc*/ 	.word	0x00010cd0


	//   ....[73]....
        /*05d0*/ 	.word	0x00010d10


	//   ....[74]....
        /*05d4*/ 	.word	0x00012f50


	//   ....[75]....
        /*05d8*/ 	.word	0x00012f70


	//   ....[76]....
        /*05dc*/ 	.word	0x00013020


	//   ....[77]....
        /*05e0*/ 	.word	0x00013040


	//   ....[78]....
        /*05e4*/ 	.word	0x000130e0


	//   ....[79]....
        /*05e8*/ 	.word	0x00013100


	//   ....[80]....
        /*05ec*/ 	.word	0x000131a0


	//   ....[81]....
        /*05f0*/ 	.word	0x000131c0


	//   ....[82]....
        /*05f4*/ 	.word	0x00013260


	//   ....[83]....
        /*05f8*/ 	.word	0x00013280


	//   ....[84]....
        /*05fc*/ 	.word	0x00013290


	//   ....[85]....
        /*0600*/ 	.word	0x00013320


	//   ....[86]....
        /*0604*/ 	.word	0x00013a80


	//   ....[87]....
        /*0608*/ 	.word	0x00013ab0


	//   ....[88]....
        /*060c*/ 	.word	0x00013b10


	//   ....[89]....
        /*0610*/ 	.word	0x00013b60


	//   ....[90]....
        /*0614*/ 	.word	0x00013bb0


	//   ....[91]....
        /*0618*/ 	.word	0x00013c10


	//   ....[92]....
        /*061c*/ 	.word	0x00013c60


	//   ....[93]....
        /*0620*/ 	.word	0x00013cc0


	//   ....[94]....
        /*0624*/ 	.word	0x00013d10


	//   ....[95]....
        /*0628*/ 	.word	0x00013d70


	//   ....[96]....
        /*062c*/ 	.word	0x00013dc0


	//   ....[97]....
        /*0630*/ 	.word	0x00013e20


	//   ....[98]....
        /*0634*/ 	.word	0x00013e70


	//   ....[99]....
        /*0638*/ 	.word	0x00013ed0


	//   ....[100]....
        /*063c*/ 	.word	0x00013ef0


	//   ....[101]....
        /*0640*/ 	.word	0x00013f30


	//   ....[102]....
        /*0644*/ 	.word	0x000146b0


	//   ....[103]....
        /*0648*/ 	.word	0x000146c0


	//   ....[104]....
        /*064c*/ 	.word	0x000146d0


	//   ....[105]....
        /*0650*/ 	.word	0x00014760


	//   ....[106]....
        /*0654*/ 	.word	0x00014770


	//   ....[107]....
        /*0658*/ 	.word	0x000147d0


	//   ....[108]....
        /*065c*/ 	.word	0x00014800


	//   ....[109]....
        /*0660*/ 	.word	0x00014840


	//   ....[110]....
        /*0664*/ 	.word	0x00014870


	//   ....[111]....
        /*0668*/ 	.word	0x000148b0


	//   ....[112]....
        /*066c*/ 	.word	0x000148e0


	//   ....[113]....
        /*0670*/ 	.word	0x00014920


	//   ....[114]....
        /*0674*/ 	.word	0x00014b90


	//   ....[115]....
        /*0678*/ 	.word	0x00014bb0


	//   ....[116]....
        /*067c*/ 	.word	0x00014bc0


	//   ....[117]....
        /*0680*/ 	.word	0x00014c40


	//   ....[118]....
        /*0684*/ 	.word	0x00014c50


	//   ....[119]....
        /*0688*/ 	.word	0x00014cc0


	//   ....[120]....
        /*068c*/ 	.word	0x00014cd0


	//   ....[121]....
        /*0690*/ 	.word	0x00014d40


	//   ....[122]....
        /*0694*/ 	.word	0x00014d50


	//   ....[123]....
        /*0698*/ 	.word	0x00014dc0


	//   ....[124]....
        /*069c*/ 	.word	0x00014dd0


	//   ....[125]....
        /*06a0*/ 	.word	0x00014de0


	//   ....[126]....
        /*06a4*/ 	.word	0x000153a0


	//   ....[127]....
        /*06a8*/ 	.word	0x000153d0


	//   ....[128]....
        /*06ac*/ 	.word	0x000153f0


	//   ....[129]....
        /*06b0*/ 	.word	0x00015400


	//   ....[130]....
        /*06b4*/ 	.word	0x00015440


	//   ....[131]....
        /*06b8*/ 	.word	0x00015460


	//   ....[132]....
        /*06bc*/ 	.word	0x000154d0


	//   ....[133]....
        /*06c0*/ 	.word	0x000154f0


	//   ....[134]....
        /*06c4*/ 	.word	0x00015550


	//   ....[135]....
        /*06c8*/ 	.word	0x00015570


	//   ....[136]....
        /*06cc*/ 	.word	0x000155c0


	//   ....[137]....
        /*06d0*/ 	.word	0x000155e0


	//   ....[138]....
        /*06d4*/ 	.word	0x00015a30


	//   ....[139]....
        /*06d8*/ 	.word	0x00015a40


	//   ....[140]....
        /*06dc*/ 	.word	0x00015a80


	//   ....[141]....
        /*06e0*/ 	.word	0x00015ac0


	//   ....[142]....
        /*06e4*/ 	.word	0x00015af0


	//   ....[143]....
        /*06e8*/ 	.word	0x00015b20


	//   ....[144]....
        /*06ec*/ 	.word	0x00015b50


	//   ....[145]....
        /*06f0*/ 	.word	0x00015b80


	//   ....[146]....
        /*06f4*/ 	.word	0x00015d30


	//   ....[147]....
        /*06f8*/ 	.word	0x00015d60


	//   ....[148]....
        /*06fc*/ 	.word	0x00015d90


	//   ....[149]....
        /*0700*/ 	.word	0x00015dc0


	//   ....[150]....
        /*0704*/ 	.word	0x00015df0


	//   ....[151]....
        /*0708*/ 	.word	0x00015e20


	//   ....[152]....
        /*070c*/ 	.word	0x00015ee0


	//   ....[153]....
        /*0710*/ 	.word	0x00015f00


	//   ....[154]....
        /*0714*/ 	.word	0x00015f20


	//   ....[155]....
        /*0718*/ 	.word	0x00015f80


	//   ....[156]....
        /*071c*/ 	.word	0x000169a0


	//   ....[157]....
        /*0720*/ 	.word	0x00017020


	//   ....[158]....
        /*0724*/ 	.word	0x00017110


	//   ....[159]....
        /*0728*/ 	.word	0x000171b0


	//   ....[160]....
        /*072c*/ 	.word	0x00017210


	//   ....[161]....
        /*0730*/ 	.word	0x00017320


	//   ....[162]....
        /*0734*/ 	.word	0x00017390


	//   ....[163]....
        /*0738*/ 	.word	0x000174a0


	//   ....[164]....
        /*073c*/ 	.word	0x00017510


	//   ....[165]....
        /*0740*/ 	.word	0x00017620


	//   ....[166]....
        /*0744*/ 	.word	0x00017690


	//   ....[167]....
        /*0748*/ 	.word	0x000177a0


	//   ....[168]....
        /*074c*/ 	.word	0x00017810


	//   ....[169]....
        /*0750*/ 	.word	0x000178b0


	//   ....[170]....
        /*0754*/ 	.word	0x000179c0


	//   ....[171]....
        /*0758*/ 	.word	0x00017a30


	//   ....[172]....
        /*075c*/ 	.word	0x00017ab0


	//   ....[173]....
        /*0760*/ 	.word	0x00017b70


	//   ....[174]....
        /*0764*/ 	.word	0x00017bf0


	//   ....[175]....
        /*0768*/ 	.word	0x00017cd0


	//   ....[176]....
        /*076c*/ 	.word	0x00017d50


	//   ....[177]....
        /*0770*/ 	.word	0x00017e30


	//   ....[178]....
        /*0774*/ 	.word	0x00017eb0


	//   ....[179]....
        /*0778*/ 	.word	0x00017f90


	//   ....[180]....
        /*077c*/ 	.word	0x00018010


	//   ....[181]....
        /*0780*/ 	.word	0x000180f0


	//   ....[182]....
        /*0784*/ 	.word	0x00018170


	//   ....[183]....
        /*0788*/ 	.word	0x00018250


	//   ....[184]....
        /*078c*/ 	.word	0x000182d0


	//   ....[185]....
        /*0790*/ 	.word	0x00018390


	//   ....[186]....
        /*0794*/ 	.word	0x000184c0


	//   ....[187]....
        /*0798*/ 	.word	0x00018570


	//   ....[188]....
        /*079c*/ 	.word	0x000185f0


	//   ....[189]....
        /*07a0*/ 	.word	0x000186d0


	//   ....[190]....
        /*07a4*/ 	.word	0x00018730


	//   ....[191]....
        /*07a8*/ 	.word	0x00018800


	//   ....[192]....
        /*07ac*/ 	.word	0x00018860


	//   ....[193]....
        /*07b0*/ 	.word	0x00018930


	//   ....[194]....
        /*07b4*/ 	.word	0x00018990


	//   ....[195]....
        /*07b8*/ 	.word	0x00018a60


	//   ....[196]....
        /*07bc*/ 	.word	0x00018ac0


	//   ....[197]....
        /*07c0*/ 	.word	0x00018b90


	//   ....[198]....
        /*07c4*/ 	.word	0x00018c80


	//   ....[199]....
        /*07c8*/ 	.word	0x00018d20


	//   ....[200]....
        /*07cc*/ 	.word	0x00018d80


	//   ....[201]....
        /*07d0*/ 	.word	0x00018e70


	//   ....[202]....
        /*07d4*/ 	.word	0x00018ed0


	//   ....[203]....
        /*07d8*/ 	.word	0x00018fb0


	//   ....[204]....
        /*07dc*/ 	.word	0x00019010


	//   ....[205]....
        /*07e0*/ 	.word	0x000190f0


	//   ....[206]....
        /*07e4*/ 	.word	0x00019150


	//   ....[207]....
        /*07e8*/ 	.word	0x00019230


	//   ....[208]....
        /*07ec*/ 	.word	0x00019290


	//   ....[209]....
        /*07f0*/ 	.word	0x00019360


	//   ....[210]....
        /*07f4*/ 	.word	0x00019480


	//   ....[211]....
        /*07f8*/ 	.word	0x00019570


	//   ....[212]....
        /*07fc*/ 	.word	0x00019610


	//   ....[213]....
        /*0800*/ 	.word	0x000196e0


	//   ....[214]....
        /*0804*/ 	.word	0x00019740


	//   ....[215]....
        /*0808*/ 	.word	0x00019810


	//   ....[216]....
        /*080c*/ 	.word	0x00019870


	//   ....[217]....
        /*0810*/ 	.word	0x00019950


	//   ....[218]....
        /*0814*/ 	.word	0x000199b0


	//   ....[219]....
        /*0818*/ 	.word	0x00019a80


	//   ....[220]....
        /*081c*/ 	.word	0x00019ae0


	//   ....[221]....
        /*0820*/ 	.word	0x00019ba0


	//   ....[222]....
        /*0824*/ 	.word	0x00019c30


	//   ....[223]....
        /*0828*/ 	.word	0x00019cd0


	//   ....[224]....
        /*082c*/ 	.word	0x00019e40


	//   ....[225]....
        /*0830*/ 	.word	0x00019eb0


	//   ....[226]....
        /*0834*/ 	.word	0x00019f30


	//   ....[227]....
        /*0838*/ 	.word	0x00019fa0


	//   ....[228]....
        /*083c*/ 	.word	0x0001a010


	//   ....[229]....
        /*0840*/ 	.word	0x0001a090


	//   ....[230]....
        /*0844*/ 	.word	0x0001a110


	//   ....[231]....
        /*0848*/ 	.word	0x0001a1a0


	//   ....[232]....
        /*084c*/ 	.word	0x0001a210


	//   ....[233]....
        /*0850*/ 	.word	0x0001a280


	//   ....[234]....
        /*0854*/ 	.word	0x0001a2f0


	//   ....[235]....
        /*0858*/ 	.word	0x0001a370


	//   ....[236]....
        /*085c*/ 	.word	0x0001a3e0


	//   ....[237]....
        /*0860*/ 	.word	0x0001a470


	//   ....[238]....
        /*0864*/ 	.word	0x0001a4d0


	//   ....[239]....
        /*0868*/ 	.word	0x0001a560


	//   ....[240]....
        /*086c*/ 	.word	0x0001a690


	//----- nvinfo : EIATTR_REG_RECONFIG
	.align		4
.L_444:
        /*0870*/ 	.byte	0x01, 0x54
	.zero		2


	//----- nvinfo : EIATTR_SYSCALL_OFFSETS
	.align		4
        /*0874*/ 	.byte	0x04, 0x46
        /*0876*/ 	.short	(.L_446 - .L_445)


	//   ....[0]....
.L_445:
        /*0878*/ 	.word	0x00001fb0


	//   ....[1]....
        /*087c*/ 	.word	0x000124c0


	//   ....[2]....
        /*0880*/ 	.word	0x00012610


	//   ....[3]....
        /*0884*/ 	.word	0x00012700


	//   ....[4]....
        /*0888*/ 	.word	0x00013660


	//----- nvinfo : EIATTR_MBARRIER_INSTR_OFFSETS
	.align		4
.L_446:
        /*088c*/ 	.byte	0x04, 0x39
        /*088e*/ 	.short	(.L_448 - .L_447)


	//   ....[0]....
.L_447:
        /*0890*/ 	.word	0x00000180
        /*0894*/ 	.word	0x000000ff
        /*0898*/ 	.word	0x0002a800
        /*089c*/ 	.short	0x0100
        /*089e*/ 	.byte	0x08
	.zero		1


	//   ....[1]....
        /*08a0*/ 	.word	0x00000190
        /*08a4*/ 	.word	0x000000ff
        /*08a8*/ 	.word	0x0002a820
        /*08ac*/ 	.short	0x0100
        /*08ae*/ 	.byte	0x08
	.zero		1


	//   ....[2]....
        /*08b0*/ 	.word	0x00000280
        /*08b4*/ 	.word	0x000000ff
        /*08b8*/ 	.word	0x0002a830
        /*08bc*/ 	.short	0x0100
        /*08be*/ 	.byte	0x08
	.zero		1


	//   ....[3]....
        /*08c0*/ 	.word	0x00000290
        /*08c4*/ 	.word	0x000000ff
        /*08c8*/ 	.word	0x0002a840
        /*08cc*/ 	.short	0x0100
        /*08ce*/ 	.byte	0x08
	.zero		1


	//   ....[4]....
        /*08d0*/ 	.word	0x000002a0
        /*08d4*/ 	.word	0x000000ff
        /*08d8*/ 	.word	0x0002a838
        /*08dc*/ 	.short	0x0100
        /*08de*/ 	.byte	0x08
	.zero		1


	//   ....[5]....
        /*08e0*/ 	.word	0x000002b0
        /*08e4*/ 	.word	0x000000ff
        /*08e8*/ 	.word	0x0002a848
        /*08ec*/ 	.short	0x0100
        /*08ee*/ 	.byte	0x08
	.zero		1


	//   ....[6]....
        /*08f0*/ 	.word	0x000003e0
        /*08f4*/ 	.word	0x000000ff
        /*08f8*/ 	.word	0x0002a850
        /*08fc*/ 	.short	0x0100
        /*08fe*/ 	.byte	0x08
	.zero		1


	//   ....[7]....
        /*0900*/ 	.word	0x000003f0
        /*0904*/ 	.word	0x000000ff
        /*0908*/ 	.word	0x0002a860
        /*090c*/ 	.short	0x0100
        /*090e*/ 	.byte	0x08
	.zero		1


	//   ....[8]....
        /*0910*/ 	.word	0x00000400
        /*0914*/ 	.word	0x000000ff
        /*0918*/ 	.word	0x0002a858
        /*091c*/ 	.short	0x0100
        /*091e*/ 	.byte	0x08
	.zero		1


	//   ....[9]....
        /*0920*/ 	.word	0x00000410
        /*0924*/ 	.word	0x000000ff
        /*0928*/ 	.word	0x0002a868
        /*092c*/ 	.short	0x0100
        /*092e*/ 	.byte	0x08
	.zero		1


	//   ....[10]....
        /*0930*/ 	.word	0x00000500
        /*0934*/ 	.word	0x000000ff
        /*0938*/ 	.word	0x0002a870
        /*093c*/ 	.short	0x0100
        /*093e*/ 	.byte	0x06
	.zero		1


	//   ....[11]....
        /*0940*/ 	.word	0x00000510
        /*0944*/ 	.word	0x000000ff
        /*0948*/ 	.word	0x0002a880
        /*094c*/ 	.short	0x0100
        /*094e*/ 	.byte	0x06
	.zero		1


	//   ....[12]....
        /*0950*/ 	.word	0x00000520
        /*0954*/ 	.word	0x000000ff
        /*0958*/ 	.word	0x0002a878
        /*095c*/ 	.short	0x0100
        /*095e*/ 	.byte	0x06
	.zero		1


	//   ....[13]....
        /*0960*/ 	.word	0x00000530
        /*0964*/ 	.word	0x000000ff
        /*0968*/ 	.word	0x0002a888
        /*096c*/ 	.short	0x0100
        /*096e*/ 	.byte	0x06
	.zero		1


	//   ....[14]....
        /*0970*/ 	.word	0x00000660
        /*0974*/ 	.word	0x000000ff
        /*0978*/ 	.word	0x0002a890
        /*097c*/ 	.short	0x0100
        /*097e*/ 	.byte	0x08
	.zero		1


	//   ....[15]....
        /*0980*/ 	.word	0x00000670
        /*0984*/ 	.word	0x000000ff
        /*0988*/ 	.word	0x0002a8a0
        /*098c*/ 	.short	0x0100
        /*098e*/ 	.byte	0x08
	.zero		1


	//   ....[16]....
        /*0990*/ 	.word	0x00000680
        /*0994*/ 	.word	0x000000ff
        /*0998*/ 	.word	0x0002a898
        /*099c*/ 	.short	0x0100
        /*099e*/ 	.byte	0x08
	.zero		1


	//   ....[17]....
        /*09a0*/ 	.word	0x00000690
        /*09a4*/ 	.word	0x000000ff
        /*09a8*/ 	.word	0x0002a8a8
        /*09ac*/ 	.short	0x0100
        /*09ae*/ 	.byte	0x08
	.zero		1


	//   ....[18]....
        /*09b0*/ 	.word	0x000007d0
        /*09b4*/ 	.word	0x000000ff
        /*09b8*/ 	.word	0x0002a8b0
        /*09bc*/ 	.short	0x0100
        /*09be*/ 	.byte	0x08
	.zero		1


	//   ....[19]....
        /*09c0*/ 	.word	0x000007e0
        /*09c4*/ 	.word	0x000000ff
        /*09c8*/ 	.word	0x0002a8c0
        /*09cc*/ 	.short	0x0100
        /*09ce*/ 	.byte	0x08
	.zero		1


	//   ....[20]....
        /*09d0*/ 	.word	0x000007f0
        /*09d4*/ 	.word	0x000000ff
        /*09d8*/ 	.word	0x0002a8b8
        /*09dc*/ 	.short	0x0100
        /*09de*/ 	.byte	0x08
	.zero		1


	//   ....[21]....
        /*09e0*/ 	.word	0x00000800
        /*09e4*/ 	.word	0x000000ff
        /*09e8*/ 	.word	0x0002a8c8
        /*09ec*/ 	.short	0x0100
        /*09ee*/ 	.byte	0x08
	.zero		1


	//   ....[22]....
        /*09f0*/ 	.word	0x00002050
        /*09f4*/ 	.word	0x000000ff
        /*09f8*/ 	.word	0x0002a800
        /*09fc*/ 	.short	0x010a
        /*09fe*/ 	.byte	0x3c
	.zero		1


	//   ....[23]....
        /*0a00*/ 	.word	0x000020d0
        /*0a04*/ 	.word	0x00000003
        /*0a08*/ 	.word	0x0002a830
        /*0a0c*/ 	.short	0x010a
        /*0a0e*/ 	.byte	0x3f
	.zero		1


	//   ....[24]....
        /*0a10*/ 	.word	0x00002110
        /*0a14*/ 	.word	0x00000003
        /*0a18*/ 	.word	0x0002a830
        /*0a1c*/ 	.short	0x010a
        /*0a1e*/ 	.byte	0x3f
	.zero		1


	//   ....[25]....
        /*0a20*/ 	.word	0x00002880
        /*0a24*/ 	.word	0x000000ff
        /*0a28*/ 	.word	0x00000000
        /*0a2c*/ 	.short	0x0101
        /*0a2e*/ 	.byte	0x04
	.zero		1


	//   ....[26]....
        /*0a30*/ 	.word	0x00004da0
        /*0a34*/ 	.word	0x000000ff
        /*0a38*/ 	.word	0x0002a830
        /*0a3c*/ 	.short	0x010a
        /*0a3e*/ 	.byte	0x05
	.zero		1


	//   ....[27]....
        /*0a40*/ 	.word	0x00004de0
        /*0a44*/ 	.word	0x000000ff
        /*0a48*/ 	.word	0x0002a830
        /*0a4c*/ 	.short	0x010a
        /*0a4e*/ 	.byte	0x05
	.zero		1


	//   ....[28]....
        /*0a50*/ 	.word	0x000056b0
        /*0a54*/ 	.word	0x000000ff
        /*0a58*/ 	.word	0x0002a850
        /*0a5c*/ 	.short	0x010a
        /*0a5e*/ 	.byte	0x0a
	.zero		1


	//   ....[29]....
        /*0a60*/ 	.word	0x000056f0
        /*0a64*/ 	.word	0x000000ff
        /*0a68*/ 	.word	0x0002a850
        /*0a6c*/ 	.short	0x010a
        /*0a6e*/ 	.byte	0x0a
	.zero		1


	//   ....[30]....
        /*0a70*/ 	.word	0x00005ab0
        /*0a74*/ 	.word	0x000000ff
        /*0a78*/ 	.word	0x00000000
        /*0a7c*/ 	.short	0x0101
        /*0a7e*/ 	.byte	0x05
	.zero		1


	//   ....[31]....
        /*0a80*/ 	.word	0x00007a00
        /*0a84*/ 	.word	0x000000ff
        /*0a88*/ 	.word	0x00000000
        /*0a8c*/ 	.short	0x0101
        /*0a8e*/ 	.byte	0x0a
	.zero		1


	//   ....[32]....
        /*0a90*/ 	.word	0x00007e70
        /*0a94*/ 	.word	0x000000ff
        /*0a98*/ 	.word	0x0002a830
        /*0a9c*/ 	.short	0x010a
        /*0a9e*/ 	.byte	0x05
	.zero		1


	//   ....[33]....
        /*0aa0*/ 	.word	0x00007eb0
        /*0aa4*/ 	.word	0x000000ff
        /*0aa8*/ 	.word	0x0002a830
        /*0aac*/ 	.short	0x010a
        /*0aae*/ 	.byte	0x05
	.zero		1


	//   ....[34]....
        /*0ab0*/ 	.word	0x00008780
        /*0ab4*/ 	.word	0x000000ff
        /*0ab8*/ 	.word	0x0002a850
        /*0abc*/ 	.short	0x010a
        /*0abe*/ 	.byte	0x0a
	.zero		1


	//   ....[35]....
        /*0ac0*/ 	.word	0x000087c0
        /*0ac4*/ 	.word	0x000000ff
        /*0ac8*/ 	.word	0x0002a850
        /*0acc*/ 	.short	0x010a
        /*0ace*/ 	.byte	0x0a
	.zero		1


	//   ....[36]....
        /*0ad0*/ 	.word	0x00008bd0
        /*0ad4*/ 	.word	0x000000ff
        /*0ad8*/ 	.word	0x00000000
        /*0adc*/ 	.short	0x0101
        /*0ade*/ 	.byte	0x05
	.zero		1


	//   ....[37]....
        /*0ae0*/ 	.word	0x00009910
        /*0ae4*/ 	.word	0x000000ff
        /*0ae8*/ 	.word	0x00000000
        /*0aec*/ 	.short	0x0101
        /*0aee*/ 	.byte	0x0a
	.zero		1


	//   ....[38]....
        /*0af0*/ 	.word	0x00009b20
        /*0af4*/ 	.word	0x000000ff
        /*0af8*/ 	.word	0x0002a830
        /*0afc*/ 	.short	0x010a
        /*0afe*/ 	.byte	0x05
	.zero		1


	//   ....[39]....
        /*0b00*/ 	.word	0x00009b60
        /*0b04*/ 	.word	0x000000ff
        /*0b08*/ 	.word	0x0002a830
        /*0b0c*/ 	.short	0x010a
        /*0b0e*/ 	.byte	0x05
	.zero		1


	//   ....[40]....
        /*0b10*/ 	.word	0x0000a430
        /*0b14*/ 	.word	0x000000ff
        /*0b18*/ 	.word	0x0002a850
        /*0b1c*/ 	.short	0x010a
        /*0b1e*/ 	.byte	0x0a
	.zero		1


	//   ....[41]....
        /*0b20*/ 	.word	0x0000a470
        /*0b24*/ 	.word	0x000000ff
        /*0b28*/ 	.word	0x0002a850
        /*0b2c*/ 	.short	0x010a
        /*0b2e*/ 	.byte	0x0a
	.zero		1


	//   ....[42]....
        /*0b30*/ 	.word	0x0000a820
        /*0b34*/ 	.word	0x000000ff
        /*0b38*/ 	.word	0x00000000
        /*0b3c*/ 	.short	0x0101
        /*0b3e*/ 	.byte	0x05
	.zero		1


	//   ....[43]....
        /*0b40*/ 	.word	0x0000c780
        /*0b44*/ 	.word	0x000000ff
        /*0b48*/ 	.word	0x00000000
        /*0b4c*/ 	.short	0x0101
        /*0b4e*/ 	.byte	0x0a
	.zero		1


	//   ....[44]....
        /*0b50*/ 	.word	0x0000cca0
        /*0b54*/ 	.word	0x000000ff
        /*0b58*/ 	.word	0x0002a850
        /*0b5c*/ 	.short	0x010a
        /*0b5e*/ 	.byte	0x05
	.zero		1


	//   ....[45]....
        /*0b60*/ 	.word	0x0000cce0
        /*0b64*/ 	.word	0x000000ff
        /*0b68*/ 	.word	0x0002a850
        /*0b6c*/ 	.short	0x010a
        /*0b6e*/ 	.byte	0x05
	.zero		1


	//   ....[46]....
        /*0b70*/ 	.word	0x0000d470
        /*0b74*/ 	.word	0x000000ff
        /*0b78*/ 	.word	0x00000000
        /*0b7c*/ 	.short	0x0101
        /*0b7e*/ 	.byte	0x04
	.zero		1


	//   ....[47]....
        /*0b80*/ 	.word	0x0000e960
        /*0b84*/ 	.word	0x00000013
        /*0b88*/ 	.word	0x00000000
        /*0b8c*/ 	.short	0x0101
        /*0b8e*/ 	.byte	0x3f
	.zero		1


	//   ....[48]....
        /*0b90*/ 	.word	0x0000ee00
        /*0b94*/ 	.word	0x00000013
        /*0b98*/ 	.word	0x00000000
        /*0b9c*/ 	.short	0x0101
        /*0b9e*/ 	.byte	0x3f
	.zero		1


	//   ....[49]....
        /*0ba0*/ 	.word	0x00012d30
        /*0ba4*/ 	.word	0x00000007
        /*0ba8*/ 	.word	0x0002a840
        /*0bac*/ 	.short	0x010a
        /*0bae*/ 	.byte	0x3f
	.zero		1


	//   ....[50]....
        /*0bb0*/ 	.word	0x000133e0
        /*0bb4*/ 	.word	0x00000007
        /*0bb8*/ 	.word	0x0002a830
        /*0bbc*/ 	.short	0x0107
        /*0bbe*/ 	.byte	0x3f
	.zero		1


	//   ....[51]....
        /*0bc0*/ 	.word	0x00013490
        /*0bc4*/ 	.word	0x00000007
        /*0bc8*/ 	.word	0x0002a830
        /*0bcc*/ 	.short	0x0101
        /*0bce*/ 	.byte	0x3f
	.zero		1


	//   ....[52]....
        /*0bd0*/ 	.word	0x00014040
        /*0bd4*/ 	.word	0x00000016
        /*0bd8*/ 	.word	0x0002a800
        /*0bdc*/ 	.short	0x0107
        /*0bde*/ 	.byte	0x3f
	.zero		1


	//   ....[53]....
        /*0be0*/ 	.word	0x00014160
        /*0be4*/ 	.word	0x00000016
        /*0be8*/ 	.word	0x0002a800
        /*0bec*/ 	.short	0x0101
        /*0bee*/ 	.byte	0x3f
	.zero		1


	//   ....[54]....
        /*0bf0*/ 	.word	0x00014180
        /*0bf4*/ 	.word	0x00000016
        /*0bf8*/ 	.word	0x0002a820
        /*0bfc*/ 	.short	0x010a
        /*0bfe*/ 	.byte	0x3f
	.zero		1


	//   ....[55]....
        /*0c00*/ 	.word	0x000144e0
        /*0c04*/ 	.word	0x00000006
        /*0c08*/ 	.word	0x0002a840
        /*0c0c*/ 	.short	0x010a
        /*0c0e*/ 	.byte	0x3f
	.zero		1


	//   ....[56]....
        /*0c10*/ 	.word	0x000149c0
        /*0c14*/ 	.word	0x00000006
        /*0c18*/ 	.word	0x0002a830
        /*0c1c*/ 	.short	0x0107
        /*0c1e*/ 	.byte	0x3f
	.zero		1


	//   ....[57]....
        /*0c20*/ 	.word	0x00014a70
        /*0c24*/ 	.word	0x00000006
        /*0c28*/ 	.word	0x0002a830
        /*0c2c*/ 	.short	0x0101
        /*0c2e*/ 	.byte	0x3f
	.zero		1


	//   ....[58]....
        /*0c30*/ 	.word	0x00014ad0
        /*0c34*/ 	.word	0x00000004
        /*0c38*/ 	.word	0x0002a860
        /*0c3c*/ 	.short	0x010a
        /*0c3e*/ 	.byte	0x3f
	.zero		1


	//   ....[59]....
        /*0c40*/ 	.word	0x00014f20
        /*0c44*/ 	.word	0x00000004
        /*0c48*/ 	.word	0x0002a850
        /*0c4c*/ 	.short	0x0107
        /*0c4e*/ 	.byte	0x3f
	.zero		1


	//   ....[60]....
        /*0c50*/ 	.word	0x00015070
        /*0c54*/ 	.word	0x00000004
        /*0c58*/ 	.word	0x0002a850
        /*0c5c*/ 	.short	0x0101
        /*0c5e*/ 	.byte	0x3f
	.zero		1


	//   ....[61]....
        /*0c60*/ 	.word	0x000152c0
        /*0c64*/ 	.word	0x00000000
        /*0c68*/ 	.word	0x0002a860
        /*0c6c*/ 	.short	0x010a
        /*0c6e*/ 	.byte	0x3f
	.zero		1


	//   ....[62]....
        /*0c70*/ 	.word	0x00015720
        /*0c74*/ 	.word	0x00000000
        /*0c78*/ 	.word	0x0002a850
        /*0c7c*/ 	.short	0x0107
        /*0c7e*/ 	.byte	0x3f
	.zero		1


	//   ....[63]....
        /*0c80*/ 	.word	0x000157d0
        /*0c84*/ 	.word	0x00000000
        /*0c88*/ 	.word	0x0002a850
        /*0c8c*/ 	.short	0x0101
        /*0c8e*/ 	.byte	0x3f
	.zero		1


	//   ....[64]....
        /*0c90*/ 	.word	0x00016920
        /*0c94*/ 	.word	0x00000007
        /*0c98*/ 	.word	0x0002a820
        /*0c9c*/ 	.short	0x010a
        /*0c9e*/ 	.byte	0x3f
	.zero		1


	//   ....[65]....
        /*0ca0*/ 	.word	0x00016ac0
        /*0ca4*/ 	.word	0x00000005
        /*0ca8*/ 	.word	0x0002a840
        /*0cac*/ 	.short	0x010a
        /*0cae*/ 	.byte	0x3f
	.zero		1


	//   ....[66]....
        /*0cb0*/ 	.word	0x00016b60
        /*0cb4*/ 	.word	0x00000003
        /*0cb8*/ 	.word	0x0002a840
        /*0cbc*/ 	.short	0x010a
        /*0cbe*/ 	.byte	0x3f
	.zero		1


	//   ....[67]....
        /*0cc0*/ 	.word	0x00016ba0
        /*0cc4*/ 	.word	0x00000005
        /*0cc8*/ 	.word	0x0002a860
        /*0ccc*/ 	.short	0x010a
        /*0cce*/ 	.byte	0x3f
	.zero		1


	//   ....[68]....
        /*0cd0*/ 	.word	0x00016be0
        /*0cd4*/ 	.word	0x00000003
        /*0cd8*/ 	.word	0x0002a860
        /*0cdc*/ 	.short	0x010a
        /*0cde*/ 	.byte	0x3f
	.zero		1


	//   ....[69]....
        /*0ce0*/ 	.word	0x00016c50
        /*0ce4*/ 	.word	0x00000003
        /*0ce8*/ 	.word	0x0002a800
        /*0cec*/ 	.short	0x010a
        /*0cee*/ 	.byte	0x3f
	.zero		1


	//   ....[70]....
        /*0cf0*/ 	.word	0x00016ca0
        /*0cf4*/ 	.word	0x00000003
        /*0cf8*/ 	.word	0x0002a830
        /*0cfc*/ 	.short	0x010a
        /*0cfe*/ 	.byte	0x3f
	.zero		1


	//   ....[71]....
        /*0d00*/ 	.word	0x00016d00
        /*0d04*/ 	.word	0x00000008
        /*0d08*/ 	.word	0x0002a830
        /*0d0c*/ 	.short	0x010a
        /*0d0e*/ 	.byte	0x3f
	.zero		1


	//   ....[72]....
        /*0d10*/ 	.word	0x00016d60
        /*0d14*/ 	.word	0x00000007
        /*0d18*/ 	.word	0x0002a850
        /*0d1c*/ 	.short	0x010a
        /*0d1e*/ 	.byte	0x3f
	.zero		1


	//   ....[73]....
        /*0d20*/ 	.word	0x00016dc0
        /*0d24*/ 	.word	0x00000008
        /*0d28*/ 	.word	0x0002a830
        /*0d2c*/ 	.short	0x010a
        /*0d2e*/ 	.byte	0x3f
	.zero		1


	//   ....[74]....
        /*0d30*/ 	.word	0x00016e20
        /*0d34*/ 	.word	0x00000007
        /*0d38*/ 	.word	0x0002a850
        /*0d3c*/ 	.short	0x010a
        /*0d3e*/ 	.byte	0x3f
	.zero		1


	//   ....[75]....
        /*0d40*/ 	.word	0x00016e80
        /*0d44*/ 	.word	0x00000008
        /*0d48*/ 	.word	0x0002a830
        /*0d4c*/ 	.short	0x010a
        /*0d4e*/ 	.byte	0x3f
	.zero		1


	//   ....[76]....
        /*0d50*/ 	.word	0x00016ee0
        /*0d54*/ 	.word	0x00000007
        /*0d58*/ 	.word	0x0002a850
        /*0d5c*/ 	.short	0x010a
        /*0d5e*/ 	.byte	0x3f
	.zero		1


	//   ....[77]....
        /*0d60*/ 	.word	0x00016f40
        /*0d64*/ 	.word	0x00000005
        /*0d68*/ 	.word	0x0002a850
        /*0d6c*/ 	.short	0x010a
        /*0d6e*/ 	.byte	0x3f
	.zero		1


	//   ....[78]....
        /*0d70*/ 	.word	0x00017060
        /*0d74*/ 	.word	0x00000007
        /*0d78*/ 	.word	0x0002a840
        /*0d7c*/ 	.short	0x010a
        /*0d7e*/ 	.byte	0x3f
	.zero		1


	//   ....[79]....
        /*0d80*/ 	.word	0x000183c0
        /*0d84*/ 	.word	0x00000016
        /*0d88*/ 	.word	0x0002a820
        /*0d8c*/ 	.short	0x010a
        /*0d8e*/ 	.byte	0x3f
	.zero		1


	//   ....[80]....
        /*0d90*/ 	.word	0x00018410
        /*0d94*/ 	.word	0x00000006
        /*0d98*/ 	.word	0x0002a840
        /*0d9c*/ 	.short	0x010a
        /*0d9e*/ 	.byte	0x3f
	.zero		1


	//   ....[81]....
        /*0da0*/ 	.word	0x00018bd0
        /*0da4*/ 	.word	0x00000004
        /*0da8*/ 	.word	0x0002a860
        /*0dac*/ 	.short	0x010a
        /*0dae*/ 	.byte	0x3f
	.zero		1


	//   ....[82]....
        /*0db0*/ 	.word	0x000193d0
        /*0db4*/ 	.word	0x00000000
        /*0db8*/ 	.word	0x0002a860
        /*0dbc*/ 	.short	0x010a
        /*0dbe*/ 	.byte	0x3f
	.zero		1


	//   ....[83]....
        /*0dc0*/ 	.word	0x0001a5b0
        /*0dc4*/ 	.word	0x00000007
        /*0dc8*/ 	.word	0x0002a820
        /*0dcc*/ 	.short	0x010a
        /*0dce*/ 	.byte	0x3f
	.zero		1


	//   ....[84]....
        /*0dd0*/ 	.word	0x0001a750
        /*0dd4*/ 	.word	0x00000005
        /*0dd8*/ 	.word	0x0002a840
        /*0ddc*/ 	.short	0x010a
        /*0dde*/ 	.byte	0x3f
	.zero		1


	//   ....[85]....
        /*0de0*/ 	.word	0x0001a7a0
        /*0de4*/ 	.word	0x00000003
        /*0de8*/ 	.word	0x0002a840
        /*0dec*/ 	.short	0x010a
        /*0dee*/ 	.byte	0x3f
	.zero		1


	//   ....[86]....
        /*0df0*/ 	.word	0x0001a7f0
        /*0df4*/ 	.word	0x00000005
        /*0df8*/ 	.word	0x0002a860
        /*0dfc*/ 	.short	0x010a
        /*0dfe*/ 	.byte	0x3f
	.zero		1


	//----- nvinfo : EIATTR_NUM_MBARRIERS
	.align		4
.L_448:
        /*0e00*/ 	.byte	0x03, 0x38
        /*0e02*/ 	.short	0x0016


	//----- nvinfo : EIATTR_EXIT_INSTR_OFFSETS
	.align		4
        /*0e04*/ 	.byte	0x04, 0x1c
        /*0e06*/ 	.short	(.L_450 - .L_449)


	//   ....[0]....
.L_449:
        /*0e08*/ 	.word	0x00000990


	//   ....[1]....
        /*0e0c*/ 	.word	0x00010660


	//   ....[2]....
        /*0e10*/ 	.word	0x00016c30


	//----- nvinfo : EIATTR_MAX_THREADS
	.align		4
.L_450:
        /*0e14*/ 	.byte	0x04, 0x05
        /*0e16*/ 	.short	(.L_452 - .L_451)
.L_451:
        /*0e18*/ 	.word	0x00000180
        /*0e1c*/ 	.word	0x00000001
        /*0e20*/ 	.word	0x00000001


	//----- nvinfo : EIATTR_CRS_STACK_SIZE
	.align		4
.L_452:
        /*0e24*/ 	.byte	0x04, 0x1e
        /*0e26*/ 	.short	(.L_454 - .L_453)
.L_453:
        /*0e28*/ 	.word	0x00000000


	//----- nvinfo : EIATTR_CBANK_PARAM_SIZE
	.align		4
.L_454:
        /*0e2c*/ 	.byte	0x03, 0x19
        /*0e2e*/ 	.short	0x0af0


	//----- nvinfo : EIATTR_PARAM_CBANK
	.align		4
        /*0e30*/ 	.byte	0x04, 0x0a
        /*0e32*/ 	.short	(.L_456 - .L_455)
	.align		4
.L_455:
        /*0e34*/ 	.word	index@(.nv.constant0._ZN7cutlass13device_kernelIN5flash11enable_sm90INS1_16FlashAttnFwdSm90INS1_25CollectiveMainloopFwdSm90ILi2EN4cute5tupleIJNS5_1CILi1EEES8_S8_EEENS6_IJNS7_ILi128EEENS7_ILi96EEENS7_ILi192EEEEEELi128ENS_10bfloat16_tEfNS_4arch4Sm90ELb0ELb1ELb0ELb1ELb1ELb0ELb0ELb1ELb1ELb1ELb1ELb0EEENS1_21CollectiveEpilogueFwdINS6_IJSA_SA_SB_EEES9_SE_SG_Li256ELb1ELb1ELb1ELb0EEENS1_36VarlenDynamicPersistentTileSchedulerILi128ELi96ELi256ELi128ELb1ELb1ELb1ELb1ELb0ELb1EEEEEEEEEvNT_6ParamsE)
        /*0e38*/ 	.short	0x0210
        /*0e3a*/ 	.short	0x0af0


	//----- nvinfo : EIATTR_SW_WAR
	.align		4
.L_456:
        /*0e3c*/ 	.byte	0x04, 0x36
        /*0e3e*/ 	.short	(.L_458 - .L_457)
.L_457:
        /*0e40*/ 	.word	0x00000008
.L_458:


//--------------------- .nv.info._ZN7cutlass13device_kernelIN5flash11enable_sm90INS1_16FlashAttnFwdSm90INS1_25CollectiveMainloopFwdSm90ILi2EN4cute5tupleIJNS5_1CILi1EEES8_S8_EEENS6_IJNS7_ILi128EEENS7_ILi96EEENS7_ILi192EEEEEELi128ENS_10bfloat16_tEfNS_4arch4Sm90ELb0ELb1ELb0ELb1ELb1ELb1ELb0ELb1ELb1ELb1ELb1ELb0EEENS1_21CollectiveEpilogueFwdINS6_IJSA_SA_SB_EEES9_SE_SG_Li256ELb1ELb1ELb1ELb0EEENS1_36VarlenDynamicPersistentTileSchedulerILi128ELi96ELi256ELi128ELb1ELb1ELb1ELb1ELb0ELb1EEEEEEEEEvNT_6ParamsE --------------------------
	.section	.nv.info._ZN7cutlass13device_kernelIN5flash11enable_sm90INS1_16FlashAttnFwdSm90INS1_25CollectiveMainloopFwdSm90ILi2EN4cute5tupleIJNS5_1CILi1EEES8_S8_EEENS6_IJNS7_ILi128EEENS7_ILi96EEENS7_ILi192EEEEEELi128ENS_10bfloat16_tEfNS_4arch4Sm90ELb0ELb1ELb0ELb1ELb1ELb1ELb0ELb1ELb1ELb1ELb1ELb0EEENS1_21CollectiveEpilogueFwdINS6_IJSA_SA_SB_EEES9_SE_SG_Li256ELb1ELb1ELb1ELb0EEENS1_36VarlenDynamicPersistentTileSchedulerILi128ELi96ELi256ELi128ELb1ELb1ELb1ELb1ELb0ELb1EEEEEEEEEvNT_6ParamsE,"",@"SHT_CUDA_INFO"
	.sectionflags	@""
	.align	4


	//----- nvinfo : EIATTR_CUDA_API_VERSION
	.align		4
        /*0000*/ 	.byte	0x04, 0x37
        /*0002*/ 	.short	(.L_460 - .L_459)
.L_459:
        /*0004*/ 	.word	0x00000082


	//----- nvinfo : EIATTR_KPARAM_INFO
	.align		4
.L_460:
        /*0008*/ 	.byte	0x04, 0x17
        /*000a*/ 	.short	(.L_462 - .L_461)
.L_461:
        /*000c*/ 	.word	0x00000000
        /*0010*/ 	.short	0x0000
        /*0012*/ 	.short	0x0070
        /*0014*/ 	.byte	0x00, 0xf0, 0x01, 0x2a


	//----- nvinfo : EIATTR_SPARSE_MMA_MASK
	.align		4
.L_462:
        /*0018*/ 	.byte	0x03, 0x50
        /*001a*/ 	.short	0x0000


	//----- nvinfo : EIATTR_MAXREG_COUNT
	.align		4
        /*001c*/ 	.byte	0x03, 0x1b
        /*001e*/ 	.short	0x00a8


	//----- nvinfo : EIATTR_NUM_BARRIERS
	.align		4
        /*0020*/ 	.byte	0x02, 0x4c
        /*0022*/ 	.byte	0x10
	.zero		1


	//----- nvinfo : EIATTR_EXTERNS
	.align		4
        /*0024*/ 	.byte	0x04, 0x0f
        /*0026*/ 	.short	(.L_464 - .L_463)


	//   ....[0]....
	.align		4
.L_463:
        /*0028*/ 	.word	index@(__assertfail)


	//----- nvinfo : EIATTR_ANNOTATIONS
	.align		4
.L_464:
        /*002c*/ 	.byte	0x04, 0x55
        /*002e*/ 	.short	(.L_466 - .L_465)


	//   ....[0]....
.L_465:
        /* <DEDUP_REMOVED lines=37> */
        /*0274*/ 	.byte	0x40, 0xab, 0x02, 0x00, 0x01, 0x00, 0x00, 0x00, 0xd0, 0xac, 0x02, 0x00


	//----- nvinfo : EIATTR_MERCURY_ISA_VERSION
	.align		4
.L_466:
        /*0280*/ 	.byte	0x03, 0x5f
        /*0282*/ 	.short	0x0101


	//----- nvinfo : EIATTR_UNUSED_LOAD_BYTE_OFFSET
	.align		4
        /*0284*/ 	.byte	0x04, 0x44
        /*0286*/ 	.short	(.L_468 - .L_467)


	//   ....[0]....
.L_467:
        /*0288*/ 	.word	0x00000a50
        /*028c*/ 	.word	0x0000fff0


	//   ....[1]....
        /*0290*/ 	.word	0x00020080
        /*0294*/ 	.word	0x0000fff0


	//----- nvinfo : EIATTR_INT_WARP_WIDE_INSTR_OFFSETS
	.align		4
.L_468:
        /*0298*/ 	.byte	0x04, 0x31
        /*029a*/ 	.short	(.L_470 - .L_469)


	//   ....[0]....
.L_469:
        /*029c*/ 	.word	0x00000130


	//   ....[1]....
        /*02a0*/ 	.word	0x00000170


	//   ....[2]....
        /*02a4*/ 	.word	0x000001e0


	//   ....[3]....
        /*02a8*/ 	.word	0x00026550


	//   ....[4]....
        /*02ac*/ 	.word	0x000265e0


	//   ....[5]....
        /*02b0*/ 	.word	0x00029450


	//   ....[6]....
        /*02b4*/ 	.word	0x000294e0


	//----- nvinfo : EIATTR_COOP_GROUP_MASK_REGIDS
	.align		4
.L_470:
        /*02b8*/ 	.byte	0x04, 0x29
        /*02ba*/ 	.short	(.L_472 - .L_471)


	//   ....[0]....
.L_471:
        /*02bc*/ 	.word	0xffffffff


	//   ....[1]....
        /*02c0*/ 	.word	0xffffffff


	//   ....[2]....
        /*02c4*/ 	.word	0xffffffff


	//   ....[3]....
        /*02c8*/ 	.word	0xffffffff


	//   ....[4]....
        /*02cc*/ 	.word	0xffffffff


	//   ....[5]....
        /*02d0*/ 	.word	0xffffffff


	//   ....[6]....
        /*02d4*/ 	.word	0xffffffff


	//   ....[7]....
        /*02d8*/ 	.word	0xffffffff


	//   ....[8]....
        /*02dc*/ 	.word	0xffffffff


	//   ....[9]....
        /*02e0*/ 	.word	0xffffffff


	//   ....[10]....
        /*02e4*/ 	.word	0xffffffff


	//   ....[11]....
        /*02e8*/ 	.word	0xffffffff


	//   ....[12]....
        /*02ec*/ 	.word	0xffffffff


	//   ....[13]....
        /*02f0*/ 	.word	0xffffffff


	//   ....[14]....
        /*02f4*/ 	.word	0xffffffff


	//   ....[15]....
        /*02f8*/ 	.word	0xffffffff


	//   ....[16]....
        /*02fc*/ 	.word	0xffffffff


	//   ....[17]....
        /*0300*/ 	.word	0xffffffff


	//   ....[18]....
        /*0304*/ 	.word	0xffffffff


	//   ....[19]....
        /*0308*/ 	.word	0xffffffff


	//   ....[20]....
        /*030c*/ 	.word	0xffffffff


	//   ....[21]....
        /*0310*/ 	.word	0xffffffff


	//   ....[22]....
        /*0314*/ 	.word	0xffffffff


	//   ....[23]....
        /*0318*/ 	.word	0xffffffff


	//   ....[24]....
        /*031c*/ 	.word	0xffffffff


	//   ....[25]....
        /*0320*/ 	.word	0xffffffff


	//   ....[26]....
        /*0324*/ 	.word	0xffffffff


	//   ....[27]....
        /*0328*/ 	.word	0xffffffff


	//   ....[28]....
        /*032c*/ 	.word	0xffffffff


	//   ....[29]....
        /*0330*/ 	.word	0xffffffff


	//   ....[30]....
        /*0334*/ 	.word	0xffffffff


	//   ....[31]....
        /*0338*/ 	.word	0xffffffff


	//   ....[32]....
        /*033c*/ 	.word	0xffffffff


	//   ....[33]....
        /*0340*/ 	.word	0xffffffff


	//   ....[34]....
        /*0344*/ 	.word	0xffffffff


	//   ....[35]....
        /*0348*/ 	.word	0xffffffff


	//   ....[36]....
        /*034c*/ 	.word	0xffffffff


	//   ....[37]....
        /*0350*/ 	.word	0xffffffff


	//   ....[38]....
        /*0354*/ 	.word	0xffffffff


	//   ....[39]....
        /*0358*/ 	.word	0xffffffff


	//   ....[40]....
        /*035c*/ 	.word	0xffffffff


	//   ....[41]....
        /*0360*/ 	.word	0xffffffff


	//   ....[42]....
        /*0364*/ 	.word	0xffffffff


	//   ....[43]....
        /*0368*/ 	.word	0xffffffff


	//   ....[44]....
        /*036c*/ 	.word	0xffffffff


	//   ....[45]....
        /*0370*/ 	.word	0xffffffff


	//   ....[46]....
        /*0374*/ 	.word	0xffffffff


	//   ....[47]....
        /*0378*/ 	.word	0xffffffff


	//   ....[48]....
        /*037c*/ 	.word	0xffffffff


	//   ....[49]....
        /*0380*/ 	.word	0xffffffff


	//   ....[50]....
        /*0384*/ 	.word	0xffffffff


	//   ....[51]....
        /*0388*/ 	.word	0xffffffff


	//   ....[52]....
        /*038c*/ 	.word	0xffffffff


	//   ....[53]....
        /*0390*/ 	.word	0xffffffff


	//   ....[54]....
        /*0394*/ 	.word	0xffffffff


	//   ....[55]....
        /*0398*/ 	.word	0xffffffff


	//   ....[56]....
        /*039c*/ 	.word	0xffffffff


	//   ....[57]....
        /*03a0*/ 	.word	0xffffffff


	//   ....[58]....
        /*03a4*/ 	.word	0xffffffff


	//   ....[59]....
        /*03a8*/ 	.word	0xffffffff


	//   ....[60]....
        /*03ac*/ 	.word	0xffffffff


	//   ....[61]....
        /*03b0*/ 	.word	0xffffffff


	//   ....[62]....
        /*03b4*/ 	.word	0xffffffff


	//   ....[63]....
        /*03b8*/ 	.word	0xffffffff


	//   ....[64]....
        /*03bc*/ 	.word	0xffffffff


	//   ....[65]....
        /*03c0*/ 	.word	0xffffffff


	//   ....[66]....
        /*03c4*/ 	.word	0xffffffff


	//   ....[67]....
        /*03c8*/ 	.word	0xffffffff


	//   ....[68]....
        /*03cc*/ 	.word	0xffffffff


	//   ....[69]....
        /*03d0*/ 	.word	0xffffffff


	//   ....[70]....
        /*03d4*/ 	.word	0xffffffff


	//   ....[71]....
        /*03d8*/ 	.word	0xffffffff


	//   ....[72]....
        /*03dc*/ 	.word	0xffffffff


	//   ....[73]....
        /*03e0*/ 	.word	0xffffffff


	//   ....[74]....
        /*03e4*/ 	.word	0xffffffff


	//   ....[75]....
        /*03e8*/ 	.word	0xffffffff


	//   ....[76]....
        /*03ec*/ 	.word	0xffffffff


	//   ....[77]....
        /*03f0*/ 	.word	0xffffffff


	//   ....[78]....
        /*03f4*/ 	.word	0xffffffff


	//   ....[79]....
        /*03f8*/ 	.word	0xffffffff


	//   ....[80]....
        /*03fc*/ 	.word	0xffffffff


	//   ....[81]....
        /*0400*/ 	.word	0xffffffff


	//   ....[82]....
        /*0404*/ 	.word	0xffffffff


	//   ....[83]....
        /*0408*/ 	.word	0xffffffff


	//   ....[84]....
        /*040c*/ 	.word	0xffffffff


	//   ....[85]....
        /*0410*/ 	.word	0xffffffff


	//   ....[86]....
        /*0414*/ 	.word	0xffffffff


	//   ....[87]....
        /*0418*/ 	.word	0xffffffff


	//   ....[88]....
        /*041c*/ 	.word	0xffffffff


	//   ....[89]....
        /*0420*/ 	.word	0xffffffff


	//   ....[90]....
        /*0424*/ 	.word	0xffffffff


	//   ....[91]....
        /*0428*/ 	.word	0xffffffff


	//   ....[92]....
        /*042c*/ 	.word	0xffffffff


	//   ....[93]....
        /*0430*/ 	.word	0xffffffff


	//   ....[94]....
        /*0434*/ 	.word	0xffffffff


	//   ....[95]....
        /*0438*/ 	.word	0xffffffff


	//   ....[96]....
        /*043c*/ 	.word	0xffffffff


	//   ....[97]....
        /*0440*/ 	.word	0xffffffff


	//   ....[98]....
        /*0444*/ 	.word	0xffffffff


	//   ....[99]....
        /*0448*/ 	.word	0xffffffff


	//   ....[100]....
        /*044c*/ 	.word	0xffffffff


	//   ....[101]....
        /*0450*/ 	.word	0xffffffff


	//   ....[102]....
        /*0454*/ 	.word	0xffffffff


	//   ....[103]....
        /*0458*/ 	.word	0xffffffff


	//   ....[104]....
        /*045c*/ 	.word	0xffffffff


	//   ....[105]....
        /*0460*/ 	.word	0xffffffff


	//   ....[106]....
        /*0464*/ 	.word	0xffffffff


	//   ....[107]....
        /*0468*/ 	.word	0xffffffff


	//   ....[108]....
        /*046c*/ 	.word	0xffffffff


	//   ....[109]....
        /*0470*/ 	.word	0xffffffff


	//   ....[110]....
        /*0474*/ 	.word	0xffffffff


	//   ....[111]....
        /*0478*/ 	.word	0xffffffff


	//   ....[112]....
        /*047c*/ 	.word	0xffffffff


	//   ....[113]....
        /*0480*/ 	.word	0xffffffff


	//   ....[114]....
        /*0484*/ 	.word	0xffffffff


	//   ....[115]....
        /*0488*/ 	.word	0xffffffff


	//   ....[116]....
        /*048c*/ 	.word	0xffffffff


	//   ....[117]....
        /*0490*/ 	.word	0xffffffff


	//   ....[118]....
        /*0494*/ 	.word	0xffffffff


	//   ....[119]....
        /*0498*/ 	.word	0xffffffff


	//   ....[120]....
        /*049c*/ 	.word	0xffffffff


	//   ....[121]....
        /*04a0*/ 	.word	0xffffffff


	//   ....[122]....
        /*04a4*/ 	.word	0xffffffff


	//   ....[123]....
        /*04a8*/ 	.word	0xffffffff


	//   ....[124]....
        /*04ac*/ 	.word	0xffffffff


	//   ....[125]....
        /*04b0*/ 	.word	0xffffffff


	//   ....[126]....
        /*04b4*/ 	.word	0xffffffff


	//   ....[127]....
        /*04b8*/ 	.word	0xffffffff


	//   ....[128]....
        /*04bc*/ 	.word	0xffffffff


	//   ....[129]....
        /*04c0*/ 	.word	0xffffffff


	//   ....[130]....
        /*04c4*/ 	.word	0xffffffff


	//   ....[131]....
        /*04c8*/ 	.word	0xffffffff


	//   ....[132]....
        /*04cc*/ 	.word	0xffffffff


	//   ....[133]....
        /*04d0*/ 	.word	0xffffffff


	//   ....[134]....
        /*04d4*/ 	.word	0xffffffff


	//   ....[135]....
        /*04d8*/ 	.word	0xffffffff


	//   ....[136]....
        /*04dc*/ 	.word	0xffffffff


	//   ....[137]....
        /*04e0*/ 	.word	0xffffffff


	//   ....[138]....
        /*04e4*/ 	.word	0xffffffff


	//   ....[139]....
        /*04e8*/ 	.word	0xffffffff


	//   ....[140]....
        /*04ec*/ 	.word	0xffffffff


	//   ....[141]....
        /*04f0*/ 	.word	0xffffffff


	//   ....[142]....
        /*04f4*/ 	.word	0xffffffff


	//   ....[143]....
        /*04f8*/ 	.word	0xffffffff


	//   ....[144]....
        /*04fc*/ 	.word	0xffffffff


	//   ....[145]....
        /*0500*/ 	.word	0xffffffff


	//   ....[146]....
        /*0504*/ 	.word	0xffffffff


	//   ....[147]....
        /*0508*/ 	.word	0xffffffff


	//   ....[148]....
        /*050c*/ 	.word	0xffffffff


	//   ....[149]....
        /*0510*/ 	.word	0xffffffff


	//   ....[150]....
        /*0514*/ 	.word	0xffffffff


	//   ....[151]....
        /*0518*/ 	.word	0xffffffff


	//   ....[152]....
        /*051c*/ 	.word	0xffffffff


	//   ....[153]....
        /*0520*/ 	.word	0xffffffff


	//   ....[154]....
        /*0524*/ 	.word	0xffffffff


	//   ....[155]....
        /*0528*/ 	.word	0xffffffff


	//   ....[156]....
        /*052c*/ 	.word	0xffffffff


	//   ....[157]....
        /*0530*/ 	.word	0xffffffff


	//   ....[158]....
        /*0534*/ 	.word	0xffffffff


	//   ....[159]....
        /*0538*/ 	.word	0xffffffff


	//   ....[160]....
        /*053c*/ 	.word	0xffffffff


	//   ....[161]....
        /*0540*/ 	.word	0xffffffff


	//   ....[162]....
        /*0544*/ 	.word	0xffffffff


	//   ....[163]....
        /*0548*/ 	.word	0xffffffff


	//   ....[164]....
        /*054c*/ 	.word	0xffffffff


	//   ....[165]....
        /*0550*/ 	.word	0xffffffff


	//   ....[166]....
        /*0554*/ 	.word	0xffffffff


	//   ....[167]....
        /*0558*/ 	.word	0xffffffff


	//   ....[168]....
        /*055c*/ 	.word	0xffffffff


	//   ....[169]....
        /*0560*/ 	.word	0xffffffff


	//   ....[170]....
        /*0564*/ 	.word	0xffffffff


	//   ....[171]....
        /*0568*/ 	.word	0xffffffff


	//   ....[172]....
        /*056c*/ 	.word	0xffffffff


	//   ....[173]....
        /*0570*/ 	.word	0xffffffff


	//   ....[174]....
        /*0574*/ 	.word	0xffffffff


	//   ....[175]....
        /*0578*/ 	.word	0xffffffff


	//   ....[176]....
        /*057c*/ 	.word	0xffffffff


	//   ....[177]....
        /*0580*/ 	.word	0xffffffff


	//   ....[178]....
        /*0584*/ 	.word	0xffffffff


	//   ....[179]....
        /*0588*/ 	.word	0xffffffff


	//   ....[180]....
        /*058c*/ 	.word	0xffffffff


	//   ....[181]....
        /*0590*/ 	.word	0xffffffff


	//   ....[182]....
        /*0594*/ 	.word	0xffffffff


	//   ....[183]....
        /*0598*/ 	.word	0xffffffff


	//   ....[184]....
        /*059c*/ 	.word	0xffffffff


	//   ....[185]....
        /*05a0*/ 	.word	0xffffffff


	//   ....[186]....
        /*05a4*/ 	.word	0xffffffff


	//   ....[187]....
        /*05a8*/ 	.word	0xffffffff


	//   ....[188]....
        /*05ac*/ 	.word	0xffffffff


	//   ....[189]....
        /*05b0*/ 	.word	0xffffffff


	//   ....[190]....
        /*05b4*/ 	.word	0xffffffff


	//   ....[191]....
        /*05b8*/ 	.word	0x0500000f


	//   ....[192]....
        /*05bc*/ 	.word	0x0500000f


	//   ....[193]....
        /*05c0*/ 	.word	0x0500000f


	//   ....[194]....
        /*05c4*/ 	.word	0x0500000f


	//   ....[195]....
        /*05c8*/ 	.word	0x0500000f


	//   ....[196]....
        /*05cc*/ 	.word	0x0500000f


	//   ....[197]....
        /*05d0*/ 	.word	0x0500000f


	//   ....[198]....
        /*05d4*/ 	.word	0x0500000f


	//   ....[199]....
        /*05d8*/ 	.word	0x0500000f


	//   ....[200]....
        /*05dc*/ 	.word	0x0500000f


	//   ....[201]....
        /*05e0*/ 	.word	0x0500000f


	//   ....[202]....
        /*05e4*/ 	.word	0x0500000f


	//   ....[203]....
        /*05e8*/ 	.word	0x0500000f


	//   ....[204]....
        /*05ec*/ 	.word	0x0500000f


	//   ....[205]....
        /*05f0*/ 	.word	0x0500000f


	//   ....[206]....
        /*05f4*/ 	.word	0x0500000f


	//   ....[207]....
        /*05f8*/ 	.word	0x0500000f


	//   ....[208]....
        /*05fc*/ 	.word	0x0500000f


	//   ....[209]....
        /*0600*/ 	.word	0x0500000f


	//   ....[210]....
        /*0604*/ 	.word	0x0500000f


	//   ....[211]....
        /*0608*/ 	.word	0x0500000f


	//   ....[212]....
        /*060c*/ 	.word	0x0500000f


	//   ....[213]....
        /*0610*/ 	.word	0x0500000f


	//   ....[214]....
        /*0614*/ 	.word	0x0500000f


	//   ....[215]....
        /*0618*/ 	.word	0x0500000f


	//   ....[216]....
        /*061c*/ 	.word	0x0500000f


	//   ....[217]....
        /*0620*/ 	.word	0x0500000f


	//   ....[218]....
        /*0624*/ 	.word	0x0500000f


	//   ....[219]....
        /*0628*/ 	.word	0x0500000f


	//   ....[220]....
        /*062c*/ 	.word	0x0500000f


	//   ....[221]....
        /*0630*/ 	.word	0x0500000f


	//   ....[222]....
        /*0634*/ 	.word	0x0500000f


	//   ....[223]....
        /*0638*/ 	.word	0x0500000f


	//   ....[224]....
        /*063c*/ 	.word	0x0500000f


	//   ....[225]....
        /*0640*/ 	.word	0x0500000f


	//   ....[226]....
        /*0644*/ 	.word	0x0500000f


	//   ....[227]....
        /*0648*/ 	.word	0x0500000f


	//   ....[228]....
        /*064c*/ 	.word	0x0500000f


	//   ....[229]....
        /*0650*/ 	.word	0x0500000f


	//   ....[230]....
        /*0654*/ 	.word	0x0500000f


	//   ....[231]....
        /*0658*/ 	.word	0x0500000f


	//   ....[232]....
        /*065c*/ 	.word	0x0500000f


	//   ....[233]....
        /*0660*/ 	.word	0x0500000f


	//   ....[234]....
        /*0664*/ 	.word	0x0500000f


	//   ....[235]....
        /*0668*/ 	.word	0x0500000f


	//   ....[236]....
        /*066c*/ 	.word	0x0500000f


	//   ....[237]....
        /*0670*/ 	.word	0x0500000f


	//   ....[238]....
        /*0674*/ 	.word	0x0500000f


	//   ....[239]....
        /*0678*/ 	.word	0x0500000f


	//   ....[240]....
        /*067c*/ 	.word	0x0500000f


	//   ....[241]....
        /*0680*/ 	.word	0x0500000f


	//   ....[242]....
        /*0684*/ 	.word	0x0500000f


	//   ....[243]....
        /*0688*/ 	.word	0x0500000f


	//   ....[244]....
        /*068c*/ 	.word	0x0500000f


	//   ....[245]....
        /*0690*/ 	.word	0x0500000f


	//   ....[246]....
        /*0694*/ 	.word	0x0500000f


	//   ....[247]....
        /*0698*/ 	.word	0x0500000f


	//   ....[248]....
        /*069c*/ 	.word	0x0500000f


	//   ....[249]....
        /*06a0*/ 	.word	0x0500000f


	//   ....[250]....
        /*06a4*/ 	.word	0x0500000f


	//   ....[251]....
        /*06a8*/ 	.word	0x0500000f


	//   ....[252]....
        /*06ac*/ 	.word	0x0500000f


	//   ....[253]....
        /*06b0*/ 	.word	0x0500000f


	//   ....[254]....
        /*06b4*/ 	.word	0x0500000f


	//   ....[255]....
        /*06b8*/ 	.word	0x0500000f


	//   ....[0]....
        /*06bc*/ 	.word	0x0500000f


	//   ....[1]....
        /*06c0*/ 	.word	0x0500000f


	//   ....[2]....
        /*06c4*/ 	.word	0x0500000f


	//   ....[3]....
        /*06c8*/ 	.word	0x0500000f


	//   ....[4]....
        /*06cc*/ 	.word	0x0500000f


	//   ....[5]....
        /*06d0*/ 	.word	0x0500000f


	//   ....[6]....
        /*06d4*/ 	.word	0x0500000f


	//   ....[7]....
        /*06d8*/ 	.word	0x0500000f


	//   ....[8]....
        /*06dc*/ 	.word	0x0500000f


	//   ....[9]....
        /*06e0*/ 	.word	0x0500000f


	//   ....[10]....
        /*06e4*/ 	.word	0x0500000f


	//   ....[11]....
        /*06e8*/ 	.word	0x0500000f


	//   ....[12]....
        /*06ec*/ 	.word	0x0500000f


	//   ....[13]....
        /*06f0*/ 	.word	0x0500000f


	//   ....[14]....
        /*06f4*/ 	.word	0x0500000f


	//   ....[15]....
        /*06f8*/ 	.word	0x0500000f


	//   ....[16]....
        /*06fc*/ 	.word	0x0500000f


	//   ....[17]....
        /*0700*/ 	.word	0x0500000f


	//   ....[18]....
        /*0704*/ 	.word	0x0500000f


	//   ....[19]....
        /*0708*/ 	.word	0x0500000f


	//   ....[20]....
        /*070c*/ 	.word	0x0500000f


	//   ....[21]....
        /*0710*/ 	.word	0x0500000f


	//   ....[22]....
        /*0714*/ 	.word	0x0500000f


	//   ....[23]....
        /*0718*/ 	.word	0x0500000f


	//   ....[24]....
        /*071c*/ 	.word	0x0500000f


	//   ....[25]....
        /*0720*/ 	.word	0x0500000f


	//   ....[26]....
        /*0724*/ 	.word	0x0500000f


	//   ....[27]....
        /*0728*/ 	.word	0x0500000f


	//   ....[28]....
        /*072c*/ 	.word	0x0500000f


	//   ....[29]....
        /*0730*/ 	.word	0x0500000f


	//   ....[30]....
        /*0734*/ 	.word	0x0500000f


	//   ....[31]....
        /*0738*/ 	.word	0x0500000f


	//   ....[32]....
        /*073c*/ 	.word	0x0500000f


	//   ....[33]....
        /*0740*/ 	.word	0x0500000f


	//   ....[34]....
        /*0744*/ 	.word	0x0500000f


	//   ....[35]....
        /*0748*/ 	.word	0x0500000f


	//   ....[36]....
        /*074c*/ 	.word	0x0500000f


	//   ....[37]....
        /*0750*/ 	.word	0x0500000f


	//   ....[38]....
        /*0754*/ 	.word	0x0500000f


	//   ....[39]....
        /*0758*/ 	.word	0x0500000f


	//   ....[40]....
        /*075c*/ 	.word	0x0500000f


	//   ....[41]....
        /*0760*/ 	.word	0x0500000f


	//   ....[42]....
        /*0764*/ 	.word	0x0500000f


	//   ....[43]....
        /*0768*/ 	.word	0x0500000f


	//   ....[44]....
        /*076c*/ 	.word	0x0500000f


	//   ....[45]....
        /*0770*/ 	.word	0x0500000f


	//   ....[46]....
        /*0774*/ 	.word	0x0500000f


	//   ....[47]....
        /*0778*/ 	.word	0x0500000f


	//----- nvinfo : EIATTR_COOP_GROUP_INSTR_OFFSETS
	.align		4
.L_472:
        /*077c*/ 	.byte	0x04, 0x28
        /*077e*/ 	.short	(.L_474 - .L_473)


	//   ....[0]....
.L_473:
        /*0780*/ 	.word	0x00000060


	//   ....[1]....
        /*0784*/ 	.word	0x00000140


	//   ....[2]....
        /*0788*/ 	.word	0x00000190


	//   ....[3]....
        /*078c*/ 	.word	0x000003c0


	//   ....[4]....
        /*0790*/ 	.word	0x00000520


	//   ....[5]....
        /*0794*/ 	.word	0x00000640


	//   ....[6]....
        /*0798*/ 	.word	0x000007a0


	//   ....[7]....
        /*079c*/ 	.word	0x00003f30


	//   ....[8]....
        /*07a0*/ 	.word	0x00003f40


	//   ....[9]....
        /*07a4*/ 	.word	0x000055f0


	//   ....[10]....
        /*07a8*/ 	.word	0x00005600


	//   ....[11]....
        /*07ac*/ 	.word	0x00007770


	//   ....[12]....
        /*07b0*/ 	.word	0x00007780


	//   ....[13]....
        /*07b4*/ 	.word	0x00008f60


	//   ....[14]....
        /*07b8*/ 	.word	0x00008f70


	//   ....[15]....
        /*07bc*/ 	.word	0x0000a990


	//   ....[16]....
        /*07c0*/ 	.word	0x0000a9a0


	//   ....[17]....
        /*07c4*/ 	.word	0x0000ac30


	//   ....[18]....
        /*07c8*/ 	.word	0x0000ac40


	//   ....[19]....
        /*07cc*/ 	.word	0x0000b170


	//   ....[20]....
        /*07d0*/ 	.word	0x0000b190


	//   ....[21]....
        /*07d4*/ 	.word	0x0000b310


	//   ....[22]....
        /*07d8*/ 	.word	0x0000b330


	//   ....[23]....
        /*07dc*/ 	.word	0x0000bef0


	//   ....[24]....
        /*07e0*/ 	.word	0x0000c640


	//   ....[25]....
        /*07e4*/ 	.word	0x0000c650


	//   ....[26]....
        /*07e8*/ 	.word	0x0000c660


	//   ....[27]....
        /*07ec*/ 	.word	0x0000c670


	//   ....[28]....
        /*07f0*/ 	.word	0x0000cee0


	//   ....[29]....
        /*07f4*/ 	.word	0x0000cef0


	//   ....[30]....
        /*07f8*/ 	.word	0x0000cf00


	//   ....[31]....
        /*07fc*/ 	.word	0x0000cf10


	//   ....[32]....
        /*0800*/ 	.word	0x00010010


	//   ....[33]....
        /*0804*/ 	.word	0x00010020


	//   ....[34]....
        /*0808*/ 	.word	0x00010030


	//   ....[35]....
        /*080c*/ 	.word	0x00010040


	//   ....[36]....
        /*0810*/ 	.word	0x000106f0


	//   ....[37]....
        /*0814*/ 	.word	0x00010700


	//   ....[38]....
        /*0818*/ 	.word	0x00010710


	//   ....[39]....
        /*081c*/ 	.word	0x00010720


	//   ....[40]....
        /*0820*/ 	.word	0x00014230


	//   ....[41]....
        /*0824*/ 	.word	0x00014440


	//   ....[42]....
        /*0828*/ 	.word	0x00015150


	//   ....[43]....
        /*082c*/ 	.word	0x00015260


	//   ....[44]....
        /*0830*/ 	.word	0x000157e0


	//   ....[45]....
        /*0834*/ 	.word	0x00015840


	//   ....[46]....
        /*0838*/ 	.word	0x00017890


	//   ....[47]....
        /*083c*/ 	.word	0x00017a30


	//   ....[48]....
        /*0840*/ 	.word	0x000188d0


	//   ....[49]....
        /*0844*/ 	.word	0x000189f0


	//   ....[50]....
        /*0848*/ 	.word	0x00018f40


	//   ....[51]....
        /*084c*/ 	.word	0x00018fa0


	//   ....[52]....
        /*0850*/ 	.word	0x0001b170


	//   ....[53]....
        /*0854*/ 	.word	0x0001b180


	//   ....[54]....
        /*0858*/ 	.word	0x0001b1b0


	//   ....[55]....
        /*085c*/ 	.word	0x0001b1c0


	//   ....[56]....
        /*0860*/ 	.word	0x0001d100


	//   ....[57]....
        /*0864*/ 	.word	0x0001d2c0


	//   ....[58]....
        /*0868*/ 	.word	0x0001e140


	//   ....[59]....
        /*086c*/ 	.word	0x0001e260


	//   ....[60]....
        /*0870*/ 	.word	0x0001e7e0


	//   ....[61]....
        /*0874*/ 	.word	0x0001e840


	//   ....[62]....
        /*0878*/ 	.word	0x0001f970


	//   ....[63]....
        /*087c*/ 	.word	0x0001f9f0


	//   ....[64]....
        /*0880*/ 	.word	0x0001fa20


	//   ....[65]....
        /*0884*/ 	.word	0x0001fa30


	//   ....[66]....
        /*0888*/ 	.word	0x00020b30


	//   ....[67]....
        /*088c*/ 	.word	0x00020b40


	//   ....[68]....
        /*0890*/ 	.word	0x00020b50


	//   ....[69]....
        /*0894*/ 	.word	0x00020b60


	//   ....[70]....
        /*0898*/ 	.word	0x00021210


	//   ....[71]....
        /*089c*/ 	.word	0x00021250


	//   ....[72]....
        /*08a0*/ 	.word	0x00021330


	//   ....[73]....
        /*08a4*/ 	.word	0x00021350


	//   ....[74]....
        /*08a8*/ 	.word	0x00021410


	//   ....[75]....
        /*08ac*/ 	.word	0x00021430


	//   ....[76]....
        /*08b0*/ 	.word	0x00021500


	//   ....[77]....
        /*08b4*/ 	.word	0x00021520


	//   ....[78]....
        /*08b8*/ 	.word	0x000219c0


	//   ....[79]....
        /*08bc*/ 	.word	0x000219d0


	//   ....[80]....
        /*08c0*/ 	.word	0x00021e10


	//   ....[81]....
        /*08c4*/ 	.word	0x00021e20


	//   ....[82]....
        /*08c8*/ 	.word	0x00022a90


	//   ....[83]....
        /*08cc*/ 	.word	0x00022aa0


	//   ....[84]....
        /*08d0*/ 	.word	0x00022b60


	//   ....[85]....
        /*08d4*/ 	.word	0x00022b80


	//   ....[86]....
        /*08d8*/ 	.word	0x00022c40


	//   ....[87]....
        /*08dc*/ 	.word	0x00022c60


	//   ....[88]....
        /*08e0*/ 	.word	0x00022d30


	//   ....[89]....
        /*08e4*/ 	.word	0x00022d50


	//   ....[90]....
        /*08e8*/ 	.word	0x00022ea0


	//   ....[91]....
        /*08ec*/ 	.word	0x00023090


	//   ....[92]....
        /*08f0*/ 	.word	0x000230c0


	//   ....[93]....
        /*08f4*/ 	.word	0x000230f0


	//   ....[94]....
        /*08f8*/ 	.word	0x00023120


	//   ....[95]....
        /*08fc*/ 	.word	0x00023150


	//   ....[96]....
        /*0900*/ 	.word	0x00023180


	//   ....[97]....
        /*0904*/ 	.word	0x00023310


	//   ....[98]....
        /*0908*/ 	.word	0x00023340


	//   ....[99]....
        /*090c*/ 	.word	0x00023370


	//   ....[100]....
        /*0910*/ 	.word	0x000233a0


	//   ....[101]....
        /*0914*/ 	.word	0x000233d0


	//   ....[102]....
        /*0918*/ 	.word	0x00023400


	//   ....[103]....
        /*091c*/ 	.word	0x00023490


	//   ....[104]....
        /*0920*/ 	.word	0x000234c0


	//   ....[105]....
        /*0924*/ 	.word	0x000234d0


	//   ....[106]....
        /*0928*/ 	.word	0x00023510


	//   ....[107]....
        /*092c*/ 	.word	0x00024c80


	//   ....[108]....
        /*0930*/ 	.word	0x000271b0


	//   ....[109]....
        /*0934*/ 	.word	0x000271d0


	//   ....[110]....
        /*0938*/ 	.word	0x00027280


	//   ....[111]....
        /*093c*/ 	.word	0x000272a0


	//   ....[112]....
        /*0940*/ 	.word	0x00027340


	//   ....[113]....
        /*0944*/ 	.word	0x00027360


	//   ....[114]....
        /*0948*/ 	.word	0x00027400


	//   ....[115]....
        /*094c*/ 	.word	0x00027420


	//   ....[116]....
        /*0950*/ 	.word	0x000274c0


	//   ....[117]....
        /*0954*/ 	.word	0x000274e0


	//   ....[118]....
        /*0958*/ 	.word	0x000274f0


	//   ....[119]....
        /*095c*/ 	.word	0x00027580


	//   ....[120]....
        /*0960*/ 	.word	0x00027d20


	//   ....[121]....
        /*0964*/ 	.word	0x00027d50


	//   ....[122]....
        /*0968*/ 	.word	0x00027d70


	//   ....[123]....
        /*096c*/ 	.word	0x00027e00


	//   ....[124]....
        /*0970*/ 	.word	0x00027e10


	//   ....[125]....
        /*0974*/ 	.word	0x00027eb0


	//   ....[126]....
        /*0978*/ 	.word	0x00027ec0


	//   ....[127]....
        /*097c*/ 	.word	0x00027f60


	//   ....[128]....
        /*0980*/ 	.word	0x00027f70


	//   ....[129]....
        /*0984*/ 	.word	0x00028010


	//   ....[130]....
        /*0988*/ 	.word	0x00028020


	//   ....[131]....
        /*098c*/ 	.word	0x000280c0


	//   ....[132]....
        /*0990*/ 	.word	0x000280d0


	//   ....[133]....
        /*0994*/ 	.word	0x00028170


	//   ....[134]....
        /*0998*/ 	.word	0x00028180


	//   ....[135]....
        /*099c*/ 	.word	0x00028190


	//   ....[136]....
        /*09a0*/ 	.word	0x00028950


	//   ....[137]....
        /*09a4*/ 	.word	0x00028960


	//   ....[138]....
        /*09a8*/ 	.word	0x00028970


	//   ....[139]....
        /*09ac*/ 	.word	0x00028a00


	//   ....[140]....
        /*09b0*/ 	.word	0x00028a10


	//   ....[141]....
        /*09b4*/ 	.word	0x00028a70


	//   ....[142]....
        /*09b8*/ 	.word	0x00028aa0


	//   ....[143]....
        /*09bc*/ 	.word	0x00028ae0


	//   ....[144]....
        /*09c0*/ 	.word	0x00028b10


	//   ....[145]....
        /*09c4*/ 	.word	0x00028b50


	//   ....[146]....
        /*09c8*/ 	.word	0x00028b80


	//   ....[147]....
        /*09cc*/ 	.word	0x00028bc0


	//   ....[148]....
        /*09d0*/ 	.word	0x00028e30


	//   ....[149]....
        /*09d4*/ 	.word	0x00028e50


	//   ....[150]....
        /*09d8*/ 	.word	0x00028ee0


	//   ....[151]....
        /*09dc*/ 	.word	0x00028ef0


	//   ....[152]....
        /*09e0*/ 	.word	0x00028f60


	//   ....[153]....
        /*09e4*/ 	.word	0x00028f70


	//   ....[154]....
        /*09e8*/ 	.word	0x00028fe0


	//   ....[155]....
        /*09ec*/ 	.word	0x00028ff0


	//   ....[156]....
        /*09f0*/ 	.word	0x00029060


	//   ....[157]....
        /*09f4*/ 	.word	0x00029070


	//   ....[158]....
        /*09f8*/ 	.word	0x00029080


	//   ....[159]....
        /*09fc*/ 	.word	0x000290f0


	//   ....[160]....
        /*0a00*/ 	.word	0x00029660


	//   ....[161]....
        /*0a04*/ 	.word	0x00029690


	//   ....[162]....
        /*0a08*/ 	.word	0x000296b0


	//   ....[163]....
        /*0a0c*/ 	.word	0x000296c0


	//   ....[164]....
        /*0a10*/ 	.word	0x00029700


	//   ....[165]....
        /*0a14*/ 	.word	0x00029720


	//   ....[166]....
        /*0a18*/ 	.word	0x00029790


	//   ....[167]....
        /*0a1c*/ 	.word	0x000297b0


	//   ....[168]....
        /*0a20*/ 	.word	0x00029810


	//   ....[169]....
        /*0a24*/ 	.word	0x00029830


	//   ....[170]....
        /*0a28*/ 	.word	0x00029880


	//   ....[171]....
        /*0a2c*/ 	.word	0x000298a0


	//   ....[172]....
        /*0a30*/ 	.word	0x00029cd0


	//   ....[173]....
        /*0a34*/ 	.word	0x00029d00


	//   ....[174]....
        /*0a38*/ 	.word	0x00029d60


	//   ....[175]....
        /*0a3c*/ 	.word	0x00029d90


	//   ....[176]....
        /*0a40*/ 	.word	0x00029dc0


	//   ....[177]....
        /*0a44*/ 	.word	0x00029df0


	//   ....[178]....
        /*0a48*/ 	.word	0x00029e20


	//   ....[179]....
        /*0a4c*/ 	.word	0x00029e50


	//   ....[180]....
        /*0a50*/ 	.word	0x00029ff0


	//   ....[181]....
        /*0a54*/ 	.word	0x0002a020


	//   ....[182]....
        /*0a58*/ 	.word	0x0002a050


	//   ....[183]....
        /*0a5c*/ 	.word	0x0002a080


	//   ....[184]....
        /*0a60*/ 	.word	0x0002a0b0


	//   ....[185]....
        /*0a64*/ 	.word	0x0002a0e0


	//   ....[186]....
        /*0a68*/ 	.word	0x0002a1a0


	//   ....[187]....
        /*0a6c*/ 	.word	0x0002a1c0


	//   ....[188]....
        /*0a70*/ 	.word	0x0002a1e0


	//   ....[189]....
        /*0a74*/ 	.word	0x0002a240


	//   ....[190]....
        /*0a78*/ 	.word	0x0002ac60


	//   ....[191]....
        /*0a7c*/ 	.word	0x0002afa0


	//   ....[192]....
        /*0a80*/ 	.word	0x0002b030


	//   ....[193]....
        /*0a84*/ 	.word	0x0002b0d0


	//   ....[194]....
        /*0a88*/ 	.word	0x0002b160


	//   ....[195]....
        /*0a8c*/ 	.word	0x0002b250


	//   ....[196]....
        /*0a90*/ 	.word	0x0002b2e0


	//   ....[197]....
        /*0a94*/ 	.word	0x0002b380


	//   ....[198]....
        /*0a98*/ 	.word	0x0002b410


	//   ....[199]....
        /*0a9c*/ 	.word	0x0002b500


	//   ....[200]....
        /*0aa0*/ 	.word	0x0002b590


	//   ....[201]....
        /*0aa4*/ 	.word	0x0002b630


	//   ....[202]....
        /*0aa8*/ 	.word	0x0002b6c0


	//   ....[203]....
        /*0aac*/ 	.word	0x0002b7b0


	//   ....[204]....
        /*0ab0*/ 	.word	0x0002b840


	//   ....[205]....
        /*0ab4*/ 	.word	0x0002b890


	//   ....[206]....
        /*0ab8*/ 	.word	0x0002b8e0


	//   ....[207]....
        /*0abc*/ 	.word	0x0002b980


	//   ....[208]....
        /*0ac0*/ 	.word	0x0002ba10


	//   ....[209]....
        /*0ac4*/ 	.word	0x0002ba60


	//   ....[210]....
        /*0ac8*/ 	.word	0x0002bab0


	//   ....[211]....
        /*0acc*/ 	.word	0x0002bba0


	//   ....[212]....
        /*0ad0*/ 	.word	0x0002bc30


	//   ....[213]....
        /*0ad4*/ 	.word	0x0002bc80


	//   ....[214]....
        /*0ad8*/ 	.word	0x0002bcd0


	//   ....[215]....
        /*0adc*/ 	.word	0x0002bd60


	//   ....[216]....
        /*0ae0*/ 	.word	0x0002bdf0


	//   ....[217]....
        /*0ae4*/ 	.word	0x0002be40


	//   ....[218]....
        /*0ae8*/ 	.word	0x0002be90


	//   ....[219]....
        /*0aec*/ 	.word	0x0002c230


	//   ....[220]....
        /*0af0*/ 	.word	0x0002c510


	//   ....[221]....
        /*0af4*/ 	.word	0x0002c600


	//   ....[222]....
        /*0af8*/ 	.word	0x0002c6a0


	//   ....[223]....
        /*0afc*/ 	.word	0x0002c700


	//   ....[224]....
        /*0b00*/ 	.word	0x0002c810


	//   ....[225]....
        /*0b04*/ 	.word	0x0002c880


	//   ....[226]....
        /*0b08*/ 	.word	0x0002c990


	//   ....[227]....
        /*0b0c*/ 	.word	0x0002ca00


	//   ....[228]....
        /*0b10*/ 	.word	0x0002cb10


	//   ....[229]....
        /*0b14*/ 	.word	0x0002cb80


	//   ....[230]....
        /*0b18*/ 	.word	0x0002cc90


	//   ....[231]....
        /*0b1c*/ 	.word	0x0002cd00


	//   ....[232]....
        /*0b20*/ 	.word	0x0002cda0


	//   ....[233]....
        /*0b24*/ 	.word	0x0002ceb0


	//   ....[234]....
        /*0b28*/ 	.word	0x0002cf10


	//   ....[235]....
        /*0b2c*/ 	.word	0x0002cf70


	//   ....[236]....
        /*0b30*/ 	.word	0x0002d070


	//   ....[237]....
        /*0b34*/ 	.word	0x0002d0d0


	//   ....[238]....
        /*0b38*/ 	.word	0x0002d1e0


	//   ....[239]....
        /*0b3c*/ 	.word	0x0002d240


	//   ....[240]....
        /*0b40*/ 	.word	0x0002d350


	//   ....[241]....
        /*0b44*/ 	.word	0x0002d3b0


	//   ....[242]....
        /*0b48*/ 	.word	0x0002d4c0


	//   ....[243]....
        /*0b4c*/ 	.word	0x0002d520


	//   ....[244]....
        /*0b50*/ 	.word	0x0002d630


	//   ....[245]....
        /*0b54*/ 	.word	0x0002d690


	//   ....[246]....
        /*0b58*/ 	.word	0x0002d7a0


	//   ....[247]....
        /*0b5c*/ 	.word	0x0002d800


	//   ....[248]....
        /*0b60*/ 	.word	0x0002d8f0


	//   ....[249]....
        /*0b64*/ 	.word	0x0002da20


	//   ....[250]....
        /*0b68*/ 	.word	0x0002dad0


	//   ....[251]....
        /*0b6c*/ 	.word	0x0002db50


	//   ....[252]....
        /*0b70*/ 	.word	0x0002dc30


	//   ....[253]....
        /*0b74*/ 	.word	0x0002dc90


	//   ....[254]....
        /*0b78*/ 	.word	0x0002dd60


	//   ....[255]....
        /*0b7c*/ 	.word	0x0002ddc0


	//   ....[0]....
        /*0b80*/ 	.word	0x0002de90


	//   ....[1]....
        /*0b84*/ 	.word	0x0002def0


	//   ....[2]....
        /*0b88*/ 	.word	0x0002dfc0


	//   ....[3]....
        /*0b8c*/ 	.word	0x0002e020


	//   ....[4]....
        /*0b90*/ 	.word	0x0002e0f0


	//   ....[5]....
        /*0b94*/ 	.word	0x0002e1e0


	//   ....[6]....
        /*0b98*/ 	.word	0x0002e280


	//   ....[7]....
        /*0b9c*/ 	.word	0x0002e2e0


	//   ....[8]....
        /*0ba0*/ 	.word	0x0002e3d0


	//   ....[9]....
        /*0ba4*/ 	.word	0x0002e430


	//   ....[10]....
        /*0ba8*/ 	.word	0x0002e510


	//   ....[11]....
        /*0bac*/ 	.word	0x0002e570


	//   ....[12]....
        /*0bb0*/ 	.word	0x0002e650


	//   ....[13]....
        /*0bb4*/ 	.word	0x0002e6b0


	//   ....[14]....
        /*0bb8*/ 	.word	0x0002e790


	//   ....[15]....
        /*0bbc*/ 	.word	0x0002e7f0


	//   ....[16]....
        /*0bc0*/ 	.word	0x0002e8c0


	//   ....[17]....
        /*0bc4*/ 	.word	0x0002e9f0


	//   ....[18]....
        /*0bc8*/ 	.word	0x0002eaf0


	//   ....[19]....
        /*0bcc*/ 	.word	0x0002eb80


	//   ....[20]....
        /*0bd0*/ 	.word	0x0002ec50


	//   ....[21]....
        /*0bd4*/ 	.word	0x0002ecb0


	//   ....[22]....
        /*0bd8*/ 	.word	0x0002ed80


	//   ....[23]....
        /*0bdc*/ 	.word	0x0002ede0


	//   ....[24]....
        /*0be0*/ 	.word	0x0002eec0


	//   ....[25]....
        /*0be4*/ 	.word	0x0002ef20


	//   ....[26]....
        /*0be8*/ 	.word	0x0002eff0


	//   ....[27]....
        /*0bec*/ 	.word	0x0002f050


	//   ....[28]....
        /*0bf0*/ 	.word	0x0002f110


	//   ....[29]....
        /*0bf4*/ 	.word	0x0002f1a0


	//   ....[30]....
        /*0bf8*/ 	.word	0x0002f240


	//   ....[31]....
        /*0bfc*/ 	.word	0x0002f3c0


	//   ....[32]....
        /*0c00*/ 	.word	0x0002f430


	//   ....[33]....
        /*0c04*/ 	.word	0x0002f4a0


	//   ....[34]....
        /*0c08*/ 	.word	0x0002f510


	//   ....[35]....
        /*0c0c*/ 	.word	0x0002f580


	//   ....[36]....
        /*0c10*/ 	.word	0x0002f600


	//   ....[37]....
        /*0c14*/ 	.word	0x0002f680


	//   ....[38]....
        /*0c18*/ 	.word	0x0002f710


	//   ....[39]....
        /*0c1c*/ 	.word	0x0002f780


	//   ....[40]....
        /*0c20*/ 	.word	0x0002f7f0


	//   ....[41]....
        /*0c24*/ 	.word	0x0002f860


	//   ....[42]....
        /*0c28*/ 	.word	0x0002f8e0


	//   ....[43]....
        /*0c2c*/ 	.word	0x0002f950


	//   ....[44]....
        /*0c30*/ 	.word	0x0002f9e0


	//   ....[45]....
        /*0c34*/ 	.word	0x0002fa40


	//   ....[46]....
        /*0c38*/ 	.word	0x0002fad0


	//   ....[47]....
        /*0c3c*/ 	.word	0x0002fc00


	//----- nvinfo : EIATTR_REG_RECONFIG
	.align		4
.L_474:
        /*0c40*/ 	.byte	0x01, 0x54
	.zero		2


	//----- nvinfo : EIATTR_SYSCALL_OFFSETS
	.align		4
        /*0c44*/ 	.byte	0x04, 0x46
        /*0c46*/ 	.short	(.L_476 - .L_475)


	//   ....[0]....
.L_475:
        /*0c48*/ 	.word	0x000022a0


	//   ....[1]....
        /*0c4c*/ 	.word	0x000023f0


	//   ....[2]....
        /*0c50*/ 	.word	0x0000c090


	//   ....[3]....
        /*0c54*/ 	.word	0x0000c3b0


	//   ....[4]....
        /*0c58*/ 	.word	0x00026740


	//   ....[5]....
        /*0c5c*/ 	.word	0x00026890


	//   ....[6]....
        /*0c60*/ 	.word	0x00026980


	//   ....[7]....
        /*0c64*/ 	.word	0x00027940


	//----- nvinfo : EIATTR_MBARRIER_INSTR_OFFSETS
	.align		4
.L_476:
        /*0c68*/ 	.byte	0x04, 0x39
        /*0c6a*/ 	.short	(.L_478 - .L_477)


	//   ....[0]....
.L_477:
        /*0c6c*/ 	.word	0x00000270
        /*0c70*/ 	.word	0x000000ff
        /*0c74*/ 	.word	0x0002a800
        /*0c78*/ 	.short	0x0100
        /*0c7a*/ 	.byte	0x08
	.zero		1


	//   ....[1]....
        /*0c7c*/ 	.word	0x00000280
        /*0c80*/ 	.word	0x000000ff
        /*0c84*/ 	.word	0x0002a820
        /*0c88*/ 	.short	0x0100
        /*0c8a*/ 	.byte	0x08
	.zero		1


	//   ....[2]....
        /*0c8c*/ 	.word	0x00000370
        /*0c90*/ 	.word	0x000000ff
        /*0c94*/ 	.word	0x0002a830
        /*0c98*/ 	.short	0x0100
        /*0c9a*/ 	.byte	0x08
	.zero		1


	//   ....[3]....
        /*0c9c*/ 	.word	0x00000380
        /*0ca0*/ 	.word	0x000000ff
        /*0ca4*/ 	.word	0x0002a840
        /*0ca8*/ 	.short	0x0100
        /*0caa*/ 	.byte	0x08
	.zero		1


	//   ....[4]....
        /*0cac*/ 	.word	0x00000390
        /*0cb0*/ 	.word	0x000000ff
        /*0cb4*/ 	.word	0x0002a838
        /*0cb8*/ 	.short	0x0100
        /*0cba*/ 	.byte	0x08
	.zero		1


	//   ....[5]....
        /*0cbc*/ 	.word	0x000003a0
        /*0cc0*/ 	.word	0x000000ff
        /*0cc4*/ 	.word	0x0002a848
        /*0cc8*/ 	.short	0x0100
        /*0cca*/ 	.byte	0x08
	.zero		1


	//   ....[6]....
        /*0ccc*/ 	.word	0x000004d0
        /*0cd0*/ 	.word	0x000000ff
        /*0cd4*/ 	.word	0x0002a850
        /*0cd8*/ 	.short	0x0100
        /*0cda*/ 	.byte	0x08
	.zero		1


	//   ....[7]....
        /*0cdc*/ 	.word	0x000004e0
        /*0ce0*/ 	.word	0x000000ff
        /*0ce4*/ 	.word	0x0002a860
        /*0ce8*/ 	.short	0x0100
        /*0cea*/ 	.byte	0x08
	.zero		1


	//   ....[8]....
        /*0cec*/ 	.word	0x000004f0
        /*0cf0*/ 	.word	0x000000ff
        /*0cf4*/ 	.word	0x0002a858
        /*0cf8*/ 	.short	0x0100
        /*0cfa*/ 	.byte	0x08
	.zero		1


	//   ....[9]....
        /*0cfc*/ 	.word	0x00000500
        /*0d00*/ 	.word	0x000000ff
        /*0d04*/ 	.word	0x0002a868
        /*0d08*/ 	.short	0x0100
        /*0d0a*/ 	.byte	0x08
	.zero		1


	//   ....[10]....
        /*0d0c*/ 	.word	0x000005f0
        /*0d10*/ 	.word	0x000000ff
        /*0d14*/ 	.word	0x0002a870
        /*0d18*/ 	.short	0x0100
        /*0d1a*/ 	.byte	0x06
	.zero		1


	//   ....[11]....
        /*0d1c*/ 	.word	0x00000600
        /*0d20*/ 	.word	0x000000ff
        /*0d24*/ 	.word	0x0002a880
        /*0d28*/ 	.short	0x0100
        /*0d2a*/ 	.byte	0x06
	.zero		1


	//   ....[12]....
        /*0d2c*/ 	.word	0x00000610
        /*0d30*/ 	.word	0x000000ff
        /*0d34*/ 	.word	0x0002a878
        /*0d38*/ 	.short	0x0100
        /*0d3a*/ 	.byte	0x06
	.zero		1


	//   ....[13]....
        /*0d3c*/ 	.word	0x00000620
        /*0d40*/ 	.word	0x000000ff
        /*0d44*/ 	.word	0x0002a888
        /*0d48*/ 	.short	0x0100
        /*0d4a*/ 	.byte	0x06
	.zero		1


	//   ....[14]....
        /*0d4c*/ 	.word	0x00000750
        /*0d50*/ 	.word	0x000000ff
        /*0d54*/ 	.word	0x0002a890
        /*0d58*/ 	.short	0x0100
        /*0d5a*/ 	.byte	0x08
	.zero		1


	//   ....[15]....
        /*0d5c*/ 	.word	0x00000760
        /*0d60*/ 	.word	0x000000ff
        /*0d64*/ 	.word	0x0002a8a0
        /*0d68*/ 	.short	0x0100
        /*0d6a*/ 	.byte	0x08
	.zero		1


	//   ....[16]....
        /*0d6c*/ 	.word	0x00000770
        /*0d70*/ 	.word	0x000000ff
        /*0d74*/ 	.word	0x0002a898
        /*0d78*/ 	.short	0x0100
        /*0d7a*/ 	.byte	0x08
	.zero		1


	//   ....[17]....
        /*0d7c*/ 	.word	0x00000780
        /*0d80*/ 	.word	0x000000ff
        /*0d84*/ 	.word	0x0002a8a8
        /*0d88*/ 	.short	0x0100
        /*0d8a*/ 	.byte	0x08
	.zero		1


	//   ....[18]....
        /*0d8c*/ 	.word	0x000008b0
        /*0d90*/ 	.word	0x000000ff
        /*0d94*/ 	.word	0x0002a8b0
        /*0d98*/ 	.short	0x0100
        /*0d9a*/ 	.byte	0x08
	.zero		1


	//   ....[19]....
        /*0d9c*/ 	.word	0x000008c0
        /*0da0*/ 	.word	0x000000ff
        /*0da4*/ 	.word	0x0002a8c0
        /*0da8*/ 	.short	0x0100
        /*0daa*/ 	.byte	0x08
	.zero		1


	//   ....[20]....
        /*0dac*/ 	.word	0x000008d0
        /*0db0*/ 	.word	0x000000ff
        /*0db4*/ 	.word	0x0002a8b8
        /*0db8*/ 	.short	0x0100
        /*0dba*/ 	.byte	0x08
	.zero		1


	//   ....[21]....
        /*0dbc*/ 	.word	0x000008e0
        /*0dc0*/ 	.word	0x000000ff
        /*0dc4*/ 	.word	0x0002a8c8
        /*0dc8*/ 	.short	0x0100
        /*0dca*/ 	.byte	0x08
	.zero		1


	//   ....[22]....
        /*0dcc*/ 	.word	0x00003ee0
        /*0dd0*/ 	.word	0x00000056
        /*0dd4*/ 	.word	0x0002a890
        /*0dd8*/ 	.short	0x010a
        /*0dda*/ 	.byte	0x3f
	.zero		1


	//   ....[23]....
        /*0ddc*/ 	.word	0x00007700
        /*0de0*/ 	.word	0x00000056
        /*0de4*/ 	.word	0x0002a890
        /*0de8*/ 	.short	0x010a
        /*0dea*/ 	.byte	0x3f
	.zero		1


	//   ....[24]....
        /*0dec*/ 	.word	0x0000a7f0
        /*0df0*/ 	.word	0x00000056
        /*0df4*/ 	.word	0x0002a890
        /*0df8*/ 	.short	0x010a
        /*0dfa*/ 	.byte	0x3f
	.zero		1


	//   ....[25]....
        /*0dfc*/ 	.word	0x0000af90
        /*0e00*/ 	.word	0x0000000b
        /*0e04*/ 	.word	0x00000000
        /*0e08*/ 	.short	0x0101
        /*0e0a*/ 	.byte	0x3f
	.zero		1


	//   ....[26]....
        /*0e0c*/ 	.word	0x0000afd0
        /*0e10*/ 	.word	0x00000056
        /*0e14*/ 	.word	0x0002a8b0
        /*0e18*/ 	.short	0x010a
        /*0e1a*/ 	.byte	0x3f
	.zero		1


	//   ....[27]....
        /*0e1c*/ 	.word	0x0000b560
        /*0e20*/ 	.word	0x00000056
        /*0e24*/ 	.word	0x00000000
        /*0e28*/ 	.short	0x0101
        /*0e2a*/ 	.byte	0x3f
	.zero		1


	//   ....[28]....
        /*0e2c*/ 	.word	0x0000c110
        /*0e30*/ 	.word	0x00000002
        /*0e34*/ 	.word	0x0002a800
        /*0e38*/ 	.short	0x010a
        /*0e3a*/ 	.byte	0x3f
	.zero		1


	//   ....[29]....
        /*0e3c*/ 	.word	0x0000c160
        /*0e40*/ 	.word	0x00000002
        /*0e44*/ 	.word	0x0002a800
        /*0e48*/ 	.short	0x010a
        /*0e4a*/ 	.byte	0x3f
	.zero		1


	//   ....[30]....
        /*0e4c*/ 	.word	0x0000d5b0
        /*0e50*/ 	.word	0x00000002
        /*0e54*/ 	.word	0x0002a800
        /*0e58*/ 	.short	0x010a
        /*0e5a*/ 	.byte	0x3f
	.zero		1


	//   ....[31]....
        /*0e5c*/ 	.word	0x00010bb0
        /*0e60*/ 	.word	0x00000002
        /*0e64*/ 	.word	0x0002a800
        /*0e68*/ 	.short	0x010a
        /*0e6a*/ 	.byte	0x3f
	.zero		1


	//   ....[32]....
        /*0e6c*/ 	.word	0x000137d0
        /*0e70*/ 	.word	0x00000009
        /*0e74*/ 	.word	0x0002a830
        /*0e78*/ 	.short	0x010a
        /*0e7a*/ 	.byte	0x3f
	.zero		1


	//   ....[33]....
        /*0e7c*/ 	.word	0x00013810
        /*0e80*/ 	.word	0x00000009
        /*0e84*/ 	.word	0x0002a830
        /*0e88*/ 	.short	0x010a
        /*0e8a*/ 	.byte	0x3f
	.zero		1


	//   ....[34]....
        /*0e8c*/ 	.word	0x00014270
        /*0e90*/ 	.word	0x00000005
        /*0e94*/ 	.word	0x00000000
        /*0e98*/ 	.short	0x0101
        /*0e9a*/ 	.byte	0x3f
	.zero		1


	//   ....[35]....
        /*0e9c*/ 	.word	0x00016680
        /*0ea0*/ 	.word	0x00000009
        /*0ea4*/ 	.word	0x0002a830
        /*0ea8*/ 	.short	0x010a
        /*0eaa*/ 	.byte	0x3f
	.zero		1


	//   ....[36]....
        /*0eac*/ 	.word	0x00016700
        /*0eb0*/ 	.word	0x00000009
        /*0eb4*/ 	.word	0x0002a830
        /*0eb8*/ 	.short	0x010a
        /*0eba*/ 	.byte	0x3f
	.zero		1


	//   ....[37]....
        /*0ebc*/ 	.word	0x000173f0
        /*0ec0*/ 	.word	0x00000015
        /*0ec4*/ 	.word	0x0002a850
        /*0ec8*/ 	.short	0x010a
        /*0eca*/ 	.byte	0x3f
	.zero		1


	//   ....[38]....
        /*0ecc*/ 	.word	0x00017440
        /*0ed0*/ 	.word	0x00000015
        /*0ed4*/ 	.word	0x0002a850
        /*0ed8*/ 	.short	0x010a
        /*0eda*/ 	.byte	0x3f
	.zero		1


	//   ....[39]....
        /*0edc*/ 	.word	0x000177f0
        /*0ee0*/ 	.word	0x00000009
        /*0ee4*/ 	.word	0x00000000
        /*0ee8*/ 	.short	0x0101
        /*0eea*/ 	.byte	0x3f
	.zero		1


	//   ....[40]....
        /*0eec*/ 	.word	0x00019800
        /*0ef0*/ 	.word	0x00000015
        /*0ef4*/ 	.word	0x00000000
        /*0ef8*/ 	.short	0x0101
        /*0efa*/ 	.byte	0x3f
	.zero		1


	//   ....[41]....
        /*0efc*/ 	.word	0x00019d80
        /*0f00*/ 	.word	0x00000014
        /*0f04*/ 	.word	0x0002a830
        /*0f08*/ 	.short	0x010a
        /*0f0a*/ 	.byte	0x3f
	.zero		1


	//   ....[42]....
        /*0f0c*/ 	.word	0x00019e00
        /*0f10*/ 	.word	0x00000014
        /*0f14*/ 	.word	0x0002a830
        /*0f18*/ 	.short	0x010a
        /*0f1a*/ 	.byte	0x3f
	.zero		1


	//   ....[43]....
        /*0f1c*/ 	.word	0x0001aaf0
        /*0f20*/ 	.word	0x00000015
        /*0f24*/ 	.word	0x0002a850
        /*0f28*/ 	.short	0x010a
        /*0f2a*/ 	.byte	0x3f
	.zero		1


	//   ....[44]....
        /*0f2c*/ 	.word	0x0001ab40
        /*0f30*/ 	.word	0x00000015
        /*0f34*/ 	.word	0x0002a850
        /*0f38*/ 	.short	0x010a
        /*0f3a*/ 	.byte	0x3f
	.zero		1


	//   ....[45]....
        /*0f3c*/ 	.word	0x0001b640
        /*0f40*/ 	.word	0x0000006a
        /*0f44*/ 	.word	0x00000000
        /*0f48*/ 	.short	0x0101
        /*0f4a*/ 	.byte	0x3f
	.zero		1


	//   ....[46]....
        /*0f4c*/ 	.word	0x0001bc50
        /*0f50*/ 	.word	0x00000015
        /*0f54*/ 	.word	0x00000000
        /*0f58*/ 	.short	0x0101
        /*0f5a*/ 	.byte	0x3f
	.zero		1


	//   ....[47]....
        /*0f5c*/ 	.word	0x0001bf20
        /*0f60*/ 	.word	0x00000000
        /*0f64*/ 	.word	0x0002a830
        /*0f68*/ 	.short	0x010a
        /*0f6a*/ 	.byte	0x3f
	.zero		1


	//   ....[48]....
        /*0f6c*/ 	.word	0x0001bfa0
        /*0f70*/ 	.word	0x00000000
        /*0f74*/ 	.word	0x0002a830
        /*0f78*/ 	.short	0x010a
        /*0f7a*/ 	.byte	0x3f
	.zero		1


	//   ....[49]....
        /*0f7c*/ 	.word	0x0001cc90
        /*0f80*/ 	.word	0x0000000f
        /*0f84*/ 	.word	0x0002a850
        /*0f88*/ 	.short	0x010a
        /*0f8a*/ 	.byte	0x3f
	.zero		1


	//   ....[50]....
        /*0f8c*/ 	.word	0x0001cce0
        /*0f90*/ 	.word	0x0000000f
        /*0f94*/ 	.word	0x0002a850
        /*0f98*/ 	.short	0x010a
        /*0f9a*/ 	.byte	0x3f
	.zero		1


	//   ....[51]....
        /*0f9c*/ 	.word	0x0001d120
        /*0fa0*/ 	.word	0x00000005
        /*0fa4*/ 	.word	0x00000000
        /*0fa8*/ 	.short	0x0101
        /*0faa*/ 	.byte	0x3f
	.zero		1


	//   ....[52]....
        /*0fac*/ 	.word	0x0001f090
        /*0fb0*/ 	.word	0x0000000f
        /*0fb4*/ 	.word	0x00000000
        /*0fb8*/ 	.short	0x0101
        /*0fba*/ 	.byte	0x3f
	.zero		1


	//   ....[53]....
        /*0fbc*/ 	.word	0x0001f670
        /*0fc0*/ 	.word	0x00000005
        /*0fc4*/ 	.word	0x0002a850
        /*0fc8*/ 	.short	0x010a
        /*0fca*/ 	.byte	0x3f
	.zero		1


	//   ....[54]....
        /*0fcc*/ 	.word	0x0001f710
        /*0fd0*/ 	.word	0x00000005
        /*0fd4*/ 	.word	0x0002a850
        /*0fd8*/ 	.short	0x010a
        /*0fda*/ 	.byte	0x3f
	.zero		1


	//   ....[55]....
        /*0fdc*/ 	.word	0x0001fc10
        /*0fe0*/ 	.word	0x00000005
        /*0fe4*/ 	.word	0x00000000
        /*0fe8*/ 	.short	0x0101
        /*0fea*/ 	.byte	0x3f
	.zero		1


	//   ....[56]....
        /*0fec*/ 	.word	0x00021200
        /*0ff0*/ 	.word	0x00000000
        /*0ff4*/ 	.word	0x00000000
        /*0ff8*/ 	.short	0x0101
        /*0ffa*/ 	.byte	0x3f
	.zero		1


	//   ....[57]....
        /*0ffc*/ 	.word	0x000218c0
        /*1000*/ 	.word	0x00000006
        /*1004*/ 	.word	0x00000000
        /*1008*/ 	.short	0x0101
        /*100a*/ 	.byte	0x3f
	.zero		1


	//   ....[58]....
        /*100c*/ 	.word	0x00024d60
        /*1010*/ 	.word	0x00000011
        /*1014*/ 	.word	0x0002a820
        /*1018*/ 	.short	0x010a
        /*101a*/ 	.byte	0x3f
	.zero		1


	//   ....[59]....
        /*101c*/ 	.word	0x00024df0
        /*1020*/ 	.word	0x0000000c
        /*1024*/ 	.word	0x0002a8a0
        /*1028*/ 	.short	0x010a
        /*102a*/ 	.byte	0x3f
	.zero		1


	//   ....[60]....
        /*102c*/ 	.word	0x00025230
        /*1030*/ 	.word	0x0000000c
        /*1034*/ 	.word	0x0002a8c0
        /*1038*/ 	.short	0x010a
        /*103a*/ 	.byte	0x3f
	.zero		1


	//   ....[61]....
        /*103c*/ 	.word	0x00025660
        /*1040*/ 	.word	0x0000000a
        /*1044*/ 	.word	0x0002a8a0
        /*1048*/ 	.short	0x010a
        /*104a*/ 	.byte	0x3f
	.zero		1


	//   ....[62]....
        /*104c*/ 	.word	0x00025a90
        /*1050*/ 	.word	0x0000000a
        /*1054*/ 	.word	0x0002a8c0
        /*1058*/ 	.short	0x010a
        /*105a*/ 	.byte	0x3f
	.zero		1


	//   ....[63]....
        /*105c*/ 	.word	0x00026f90
        /*1060*/ 	.word	0x00000007
        /*1064*/ 	.word	0x0002a840
        /*1068*/ 	.short	0x010a
        /*106a*/ 	.byte	0x3f
	.zero		1


	//   ....[64]....
        /*106c*/ 	.word	0x00027640
        /*1070*/ 	.word	0x00000007
        /*1074*/ 	.word	0x0002a830
        /*1078*/ 	.short	0x0107
        /*107a*/ 	.byte	0x3f
	.zero		1


	//   ....[65]....
        /*107c*/ 	.word	0x000276f0
        /*1080*/ 	.word	0x00000007
        /*1084*/ 	.word	0x0002a830
        /*1088*/ 	.short	0x0101
        /*108a*/ 	.byte	0x3f
	.zero		1


	//   ....[66]....
        /*108c*/ 	.word	0x000282e0
        /*1090*/ 	.word	0x00000011
        /*1094*/ 	.word	0x0002a800
        /*1098*/ 	.short	0x0107
        /*109a*/ 	.byte	0x3f
	.zero		1


	//   ....[67]....
        /*109c*/ 	.word	0x000283f0
        /*10a0*/ 	.word	0x00000011
        /*10a4*/ 	.word	0x0002a800
        /*10a8*/ 	.short	0x0101
        /*10aa*/ 	.byte	0x3f
	.zero		1


	//   ....[68]....
        /*10ac*/ 	.word	0x00028410
        /*10b0*/ 	.word	0x00000011
        /*10b4*/ 	.word	0x0002a820
        /*10b8*/ 	.short	0x010a
        /*10ba*/ 	.byte	0x3f
	.zero		1


	//   ....[69]....
        /*10bc*/ 	.word	0x00028780
        /*10c0*/ 	.word	0x00000005
        /*10c4*/ 	.word	0x0002a840
        /*10c8*/ 	.short	0x010a
        /*10ca*/ 	.byte	0x3f
	.zero		1


	//   ....[70]....
        /*10cc*/ 	.word	0x00028c60
        /*10d0*/ 	.word	0x00000005
        /*10d4*/ 	.word	0x0002a830
        /*10d8*/ 	.short	0x0107
        /*10da*/ 	.byte	0x3f
	.zero		1


	//   ....[71]....
        /*10dc*/ 	.word	0x00028d10
        /*10e0*/ 	.word	0x00000005
        /*10e4*/ 	.word	0x0002a830
        /*10e8*/ 	.short	0x0101
        /*10ea*/ 	.byte	0x3f
	.zero		1


	//   ....[72]....
        /*10ec*/ 	.word	0x00028d70
        /*10f0*/ 	.word	0x00000005
        /*10f4*/ 	.word	0x0002a860
        /*10f8*/ 	.short	0x010a
        /*10fa*/ 	.byte	0x3f
	.zero		1


	//   ....[73]....
        /*10fc*/ 	.word	0x000291d0
        /*1100*/ 	.word	0x00000005
        /*1104*/ 	.word	0x0002a850
        /*1108*/ 	.short	0x0107
        /*110a*/ 	.byte	0x3f
	.zero		1


	//   ....[74]....
        /*110c*/ 	.word	0x00029330
        /*1110*/ 	.word	0x00000005
        /*1114*/ 	.word	0x0002a850
        /*1118*/ 	.short	0x0101
        /*111a*/ 	.byte	0x3f
	.zero		1


	//   ....[75]....
        /*111c*/ 	.word	0x00029580
        /*1120*/ 	.word	0x00000000
        /*1124*/ 	.word	0x0002a860
        /*1128*/ 	.short	0x010a
        /*112a*/ 	.byte	0x3f
	.zero		1


	//   ....[76]....
        /*112c*/ 	.word	0x000299e0
        /*1130*/ 	.word	0x00000000
        /*1134*/ 	.word	0x0002a850
        /*1138*/ 	.short	0x0107
        /*113a*/ 	.byte	0x3f
	.zero		1


	//   ....[77]....
        /*113c*/ 	.word	0x00029a90
        /*1140*/ 	.word	0x00000000
        /*1144*/ 	.word	0x0002a850
        /*1148*/ 	.short	0x0101
        /*114a*/ 	.byte	0x3f
	.zero		1


	//   ....[78]....
        /*114c*/ 	.word	0x0002abe0
        /*1150*/ 	.word	0x00000007
        /*1154*/ 	.word	0x0002a820
        /*1158*/ 	.short	0x010a
        /*115a*/ 	.byte	0x3f
	.zero		1


	//   ....[79]....
        /*115c*/ 	.word	0x0002ad70
        /*1160*/ 	.word	0x00000005
        /*1164*/ 	.word	0x0002a840
        /*1168*/ 	.short	0x010a
        /*116a*/ 	.byte	0x3f
	.zero		1


	//   ....[80]....
        /*116c*/ 	.word	0x0002ae10
        /*1170*/ 	.word	0x00000003
        /*1174*/ 	.word	0x0002a840
        /*1178*/ 	.short	0x010a
        /*117a*/ 	.byte	0x3f
	.zero		1


	//   ....[81]....
        /*117c*/ 	.word	0x0002ae50
        /*1180*/ 	.word	0x00000005
        /*1184*/ 	.word	0x0002a860
        /*1188*/ 	.short	0x010a
        /*118a*/ 	.byte	0x3f
	.zero		1


	//   ....[82]....
        /*118c*/ 	.word	0x0002ae90
        /*1190*/ 	.word	0x00000003
        /*1194*/ 	.word	0x0002a860
        /*1198*/ 	.short	0x010a
        /*119a*/ 	.byte	0x3f
	.zero		1


	//   ....[83]....
        /*119c*/ 	.word	0x0002aef0
        /*11a0*/ 	.word	0x00000056
        /*11a4*/ 	.word	0x0002a890
        /*11a8*/ 	.short	0x010a
        /*11aa*/ 	.byte	0x3f
	.zero		1


	//   ....[84]....
        /*11ac*/ 	.word	0x0002b1a0
        /*11b0*/ 	.word	0x00000056
        /*11b4*/ 	.word	0x0002a890
        /*11b8*/ 	.short	0x010a
        /*11ba*/ 	.byte	0x3f
	.zero		1


	//   ....[85]....
        /*11bc*/ 	.word	0x0002b450
        /*11c0*/ 	.word	0x00000056
        /*11c4*/ 	.word	0x0002a890
        /*11c8*/ 	.short	0x010a
        /*11ca*/ 	.byte	0x3f
	.zero		1


	//   ....[86]....
        /*11cc*/ 	.word	0x0002b700
        /*11d0*/ 	.word	0x00000056
        /*11d4*/ 	.word	0x0002a8b0
        /*11d8*/ 	.short	0x010a
        /*11da*/ 	.byte	0x3f
	.zero		1


	//   ....[87]....
        /*11dc*/ 	.word	0x0002baf0
        /*11e0*/ 	.word	0x00000002
        /*11e4*/ 	.word	0x0002a800
        /*11e8*/ 	.short	0x010a
        /*11ea*/ 	.byte	0x3f
	.zero		1


	//   ....[88]....
        /*11ec*/ 	.word	0x0002bed0
        /*11f0*/ 	.word	0x00000002
        /*11f4*/ 	.word	0x0002a800
        /*11f8*/ 	.short	0x010a
        /*11fa*/ 	.byte	0x3f
	.zero		1


	//   ....[89]....
        /*11fc*/ 	.word	0x0002bf20
        /*1200*/ 	.word	0x00000009
        /*1204*/ 	.word	0x0002a830
        /*1208*/ 	.short	0x010a
        /*120a*/ 	.byte	0x3f
	.zero		1


	//   ....[90]....
        /*120c*/ 	.word	0x0002bf70
        /*1210*/ 	.word	0x00000009
        /*1214*/ 	.word	0x0002a830
        /*1218*/ 	.short	0x010a
        /*121a*/ 	.byte	0x3f
	.zero		1


	//   ....[91]....
        /*121c*/ 	.word	0x0002bfc0
        /*1220*/ 	.word	0x00000015
        /*1224*/ 	.word	0x0002a850
        /*1228*/ 	.short	0x010a
        /*122a*/ 	.byte	0x3f
	.zero		1


	//   ....[92]....
        /*122c*/ 	.word	0x0002c010
        /*1230*/ 	.word	0x00000014
        /*1234*/ 	.word	0x0002a830
        /*1238*/ 	.short	0x010a
        /*123a*/ 	.byte	0x3f
	.zero		1


	//   ....[93]....
        /*123c*/ 	.word	0x0002c060
        /*1240*/ 	.word	0x00000015
        /*1244*/ 	.word	0x0002a850
        /*1248*/ 	.short	0x010a
        /*124a*/ 	.byte	0x3f
	.zero		1


	//   ....[94]....
        /*124c*/ 	.word	0x0002c0b0
        /*1250*/ 	.word	0x00000000
        /*1254*/ 	.word	0x0002a830
        /*1258*/ 	.short	0x010a
        /*125a*/ 	.byte	0x3f
	.zero		1


	//   ....[95]....
        /*125c*/ 	.word	0x0002c100
        /*1260*/ 	.word	0x0000000f
        /*1264*/ 	.word	0x0002a850
        /*1268*/ 	.short	0x010a
        /*126a*/ 	.byte	0x3f
	.zero		1


	//   ....[96]....
        /*126c*/ 	.word	0x0002c150
        /*1270*/ 	.word	0x00000005
        /*1274*/ 	.word	0x0002a850
        /*1278*/ 	.short	0x010a
        /*127a*/ 	.byte	0x3f
	.zero		1


	//   ....[97]....
        /*127c*/ 	.word	0x0002c2f0
        /*1280*/ 	.word	0x00000011
        /*1284*/ 	.word	0x0002a820
        /*1288*/ 	.short	0x010a
        /*128a*/ 	.byte	0x3f
	.zero		1


	//   ....[98]....
        /*128c*/ 	.word	0x0002c340
        /*1290*/ 	.word	0x0000000c
        /*1294*/ 	.word	0x0002a8a0
        /*1298*/ 	.short	0x010a
        /*129a*/ 	.byte	0x3f
	.zero		1


	//   ....[99]....
        /*129c*/ 	.word	0x0002c390
        /*12a0*/ 	.word	0x0000000c
        /*12a4*/ 	.word	0x0002a8c0
        /*12a8*/ 	.short	0x010a
        /*12aa*/ 	.byte	0x3f
	.zero		1


	//   ....[100]....
        /*12ac*/ 	.word	0x0002c3e0
        /*12b0*/ 	.word	0x0000000a
        /*12b4*/ 	.word	0x0002a8a0
        /*12b8*/ 	.short	0x010a
        /*12ba*/ 	.byte	0x3f
	.zero		1


	//   ....[101]....
        /*12bc*/ 	.word	0x0002c430
        /*12c0*/ 	.word	0x0000000a
        /*12c4*/ 	.word	0x0002a8c0
        /*12c8*/ 	.short	0x010a
        /*12ca*/ 	.byte	0x3f
	.zero		1


	//   ....[102]....
        /*12cc*/ 	.word	0x0002c550
        /*12d0*/ 	.word	0x00000007
        /*12d4*/ 	.word	0x0002a840
        /*12d8*/ 	.short	0x010a
        /*12da*/ 	.byte	0x3f
	.zero		1


	//   ....[103]....
        /*12dc*/ 	.word	0x0002d920
        /*12e0*/ 	.word	0x00000011
        /*12e4*/ 	.word	0x0002a820
        /*12e8*/ 	.short	0x010a
        /*12ea*/ 	.byte	0x3f
	.zero		1


	//   ....[104]....
        /*12ec*/ 	.word	0x0002d970
        /*12f0*/ 	.word	0x00000005
        /*12f4*/ 	.word	0x0002a840
        /*12f8*/ 	.short	0x010a
        /*12fa*/ 	.byte	0x3f
	.zero		1


	//   ....[105]....
        /*12fc*/ 	.word	0x0002e130
        /*1300*/ 	.word	0x00000005
        /*1304*/ 	.word	0x0002a860
        /*1308*/ 	.short	0x010a
        /*130a*/ 	.byte	0x3f
	.zero		1


	//   ....[106]....
        /*130c*/ 	.word	0x0002e940
        /*1310*/ 	.word	0x00000000
        /*1314*/ 	.word	0x0002a860
        /*1318*/ 	.short	0x010a
        /*131a*/ 	.byte	0x3f
	.zero		1


	//   ....[107]....
        /*131c*/ 	.word	0x0002fb20
        /*1320*/ 	.word	0x00000007
        /*1324*/ 	.word	0x0002a820
        /*1328*/ 	.short	0x010a
        /*132a*/ 	.byte	0x3f
	.zero		1


	//   ....[108]....
        /*132c*/ 	.word	0x0002fcc0
        /*1330*/ 	.word	0x00000005
        /*1334*/ 	.word	0x0002a840
        /*1338*/ 	.short	0x010a
        /*133a*/ 	.byte	0x3f
	.zero		1


	//   ....[109]....
        /*133c*/ 	.word	0x0002fd10
        /*1340*/ 	.word	0x00000003
        /*1344*/ 	.word	0x0002a840
        /*1348*/ 	.short	0x010a
        /*134a*/ 	.byte	0x3f
	.zero		1


	//   ....[110]....
        /*134c*/ 	.word	0x0002fd60
        /*1350*/ 	.word	0x00000005
        /*1354*/ 	.word	0x0002a860
        /*1358*/ 	.short	0x010a
        /*135a*/ 	.byte	0x3f
	.zero		1


	//----- nvinfo : EIATTR_NUM_MBARRIERS
	.align		4
.L_478:
        /*135c*/ 	.byte	0x03, 0x38
        /*135e*/ 	.short	0x0016


	//----- nvinfo : EIATTR_EXIT_INSTR_OFFSETS
	.align		4
        /*1360*/ 	.byte	0x04, 0x1c
        /*1362*/ 	.short	(.L_480 - .L_479)


	//   ....[0]....
.L_479:
        /*1364*/ 	.word	0x0002aee0


	//----- nvinfo : EIATTR_MAX_THREADS
	.align		4
.L_480:
        /*1368*/ 	.byte	0x04, 0x05
        /*136a*/ 	.short	(.L_482 - .L_481)
.L_481:
        /*136c*/ 	.word	0x00000180
        /*1370*/ 	.word	0x00000001
        /*1374*/ 	.word	0x00000001


	//----- nvinfo : EIATTR_CRS_STACK_SIZE
	.align		4
.L_482:
        /*1378*/ 	.byte	0x04, 0x1e
        /*137a*/ 	.short	(.L_484 - .L_483)
.L_483:
        /*137c*/ 	.word	0x00000000


	//----- nvinfo : EIATTR_CBANK_PARAM_SIZE
	.align		4
.L_484:
        /*1380*/ 	.byte	0x03, 0x19
        /*1382*/ 	.short	0x0af0


	//----- nvinfo : EIATTR_PARAM_CBANK
	.align		4
        /*1384*/ 	.byte	0x04, 0x0a
        /*1386*/ 	.short	(.L_486 - .L_485)
	.align		4
.L_485:
        /*1388*/ 	.word	index@(.nv.constant0._ZN7cutlass13device_kernelIN5flash11enable_sm90INS1_16FlashAttnFwdSm90INS1_25CollectiveMainloopFwdSm90ILi2EN4cute5tupleIJNS5_1CILi1EEES8_S8_EEENS6_IJNS7_ILi128EEENS7_ILi96EEENS7_ILi192EEEEEELi128ENS_10bfloat16_tEfNS_4arch4Sm90ELb0ELb1ELb0ELb1ELb1ELb1ELb0ELb1ELb1ELb1ELb1ELb0EEENS1_21CollectiveEpilogueFwdINS6_IJSA_SA_SB_EEES9_SE_SG_Li256ELb1ELb1ELb1ELb0EEENS1_36VarlenDynamicPersistentTileSchedulerILi128ELi96ELi256ELi128ELb1ELb1ELb1ELb1ELb0ELb1EEEEEEEEEvNT_6ParamsE)
        /*138c*/ 	.short	0x0210
        /*138e*/ 	.short	0x0af0


	//----- nvinfo : EIATTR_SW_WAR
	.align		4
.L_486:
        /*1390*/ 	.byte	0x04, 0x36
        /*1392*/ 	.short	(.L_488 - .L_487)
.L_487:
        /*1394*/ 	.word	0x00000008
.L_488:


//--------------------- .nv.info._ZN7cutlass13device_kernelIN5flash11enable_sm90INS1_16FlashAttnFwdSm90INS1_25CollectiveMainloopFwdSm90ILi2EN4cute5tupleIJNS5_1CILi1EEES8_S8_EEENS6_IJNS7_ILi128EEENS7_ILi96EEENS7_ILi192EEEEEELi128ENS_10bfloat16_tEfNS_4arch4Sm90ELb1ELb0ELb0ELb0ELb1ELb0ELb0ELb1ELb1ELb1ELb1ELb0EEENS1_21CollectiveEpilogueFwdINS6_IJSA_SA_SB_EEES9_SE_SG_Li256ELb0ELb1ELb1ELb0EEENS1_19SingleTileSchedulerILb0ELb1ELb1ELi128EEEEEEEEEvNT_6ParamsE --------------------------
	.section	.nv.info._ZN7cutlass13device_kernelIN5flash11enable_sm90INS1_16FlashAttnFwdSm90INS1_25CollectiveMainloopFwdSm90ILi2EN4cute5tupleIJNS5_1CILi1EEES8_S8_EEENS6_IJNS7_ILi128EEENS7_ILi96EEENS7_ILi192EEEEEELi128ENS_10bfloat16_tEfNS_4arch4Sm90ELb1ELb0ELb0ELb0ELb1ELb0ELb0ELb1ELb1ELb1ELb1ELb0EEENS1_21CollectiveEpilogueFwdINS6_IJSA_SA_SB_EEES9_SE_SG_Li256ELb0ELb1ELb1ELb0EEENS1_19SingleTileSchedulerILb0ELb1ELb1ELi128EEEEEEEEEvNT_6ParamsE,"",@"SHT_CUDA_INFO"
	.sectionflags	@""
	.align	4


	//----- nvinfo : EIATTR_CUDA_API_VERSION
	.align		4
        /*0000*/ 	.byte	0x04, 0x37
        /*0002*/ 	.short	(.L_490 - .L_489)
.L_489:
        /*0004*/ 	.word	0x00000082


	//----- nvinfo : EIATTR_KPARAM_INFO
	.align		4
.L_490:
        /*0008*/ 	.byte	0x04, 0x17
        /*000a*/ 	.short	(.L_492 - .L_491)
.L_491:
        /*000c*/ 	.word	0x00000000
        /*0010*/ 	.short	0x0000
        /*0012*/ 	.short	0x0070
        /*0014*/ 	.byte	0x00, 0xf0, 0x01, 0x28


	//----- nvinfo : EIATTR_SPARSE_MMA_MASK
	.align		4
.L_492:
        /*0018*/ 	.byte	0x03, 0x50
        /*001a*/ 	.short	0x0000


	//----- nvinfo : EIATTR_MAXREG_COUNT
	.align		4
        /*001c*/ 	.byte	0x03, 0x1b
        /*001e*/ 	.short	0x00a8


	//----- nvinfo : EIATTR_NUM_BARRIERS
	.align		4
        /*0020*/ 	.byte	0x02, 0x4c
        /*0022*/ 	.byte	0x09
	.zero		1


	//----- nvinfo : EIATTR_EXTERNS
	.align		4
        /*0024*/ 	.byte	0x04, 0x0f
        /*0026*/ 	.short	(.L_494 - .L_493)


	//   ....[0]....
	.align		4
.L_493:
        /*0028*/ 	.word	index@(__assertfail)


	//----- nvinfo : EIATTR_MERCURY_ISA_VERSION
	.align		4
.L_494:
        /*002c*/ 	.byte	0x03, 0x5f
        /*002e*/ 	.short	0x0101


	//----- nvinfo : EIATTR_INT_WARP_WIDE_INSTR_OFFSETS
	.align		4
        /*0030*/ 	.byte	0x04, 0x31
        /*0032*/ 	.short	(.L_496 - .L_495)


	//   ....[0]....
.L_495:
        /*0034*/ 	.word	0x000000b0


	//   ....[1]....
        /*0038*/ 	.word	0x000000c0


	//   ....[2]....
        /*003c*/ 	.word	0x00000160


	//----- nvinfo : EIATTR_COOP_GROUP_MASK_REGIDS
	.align		4
.L_496:
        /*0040*/ 	.byte	0x04, 0x29
        /*0042*/ 	.short	(.L_498 - .L_497)


	//   ....[0]....
.L_497:
        /*0044*/ 	.word	0xffffffff


	//   ....[1]....
        /*0048*/ 	.word	0xffffffff


	//   ....[2]....
        /*004c*/ 	.word	0xffffffff


	//   ....[3]....
        /*0050*/ 	.word	0xffffffff


	//   ....[4]....
        /*0054*/ 	.word	0xffffffff


	//   ....[5]....
        /*0058*/ 	.word	0xffffffff


	//   ....[6]....
        /*005c*/ 	.word	0xffffffff


	//   ....[7]....
        /*0060*/ 	.word	0xffffffff


	//   ....[8]....
        /*0064*/ 	.word	0xffffffff


	//   ....[9]....
        /*0068*/ 	.word	0xffffffff


	//   ....[10]....
        /*006c*/ 	.word	0xffffffff


	//   ....[11]....
        /*0070*/ 	.word	0xffffffff


	//   ....[12]....
        /*0074*/ 	.word	0xffffffff


	//   ....[13]....
        /*0078*/ 	.word	0xffffffff


	//   ....[14]....
        /*007c*/ 	.word	0xffffffff


	//   ....[15]....
        /*0080*/ 	.word	0xffffffff


	//   ....[16]....
        /*0084*/ 	.word	0xffffffff


	//   ....[17]....
        /*0088*/ 	.word	0xffffffff


	//   ....[18]....
        /*008c*/ 	.word	0xffffffff


	//   ....[19]....
        /*0090*/ 	.word	0xffffffff


	//   ....[20]....
        /*0094*/ 	.word	0xffffffff


	//   ....[21]....
        /*0098*/ 	.word	0xffffffff


	//   ....[22]....
        /*009c*/ 	.word	0xffffffff


	//   ....[23]....
        /*00a0*/ 	.word	0xffffffff


	//   ....[24]....
        /*00a4*/ 	.word	0xffffffff


	//   ....[25]....
        /*00a8*/ 	.word	0xffffffff


	//   ....[26]....
        /*00ac*/ 	.word	0xffffffff


	//   ....[27]....
        /*00b0*/ 	.word	0xffffffff


	//   ....[28]....
        /*00b4*/ 	.word	0xffffffff


	//   ....[29]....
        /*00b8*/ 	.word	0xffffffff


	//   ....[30]....
        /*00bc*/ 	.word	0xffffffff


	//   ....[31]....
        /*00c0*/ 	.word	0xffffffff


	//   ....[32]....
        /*00c4*/ 	.word	0xffffffff


	//   ....[33]....
        /*00c8*/ 	.word	0xffffffff


	//   ....[34]....
        /*00cc*/ 	.word	0xffffffff


	//   ....[35]....
        /*00d0*/ 	.word	0xffffffff


	//   ....[36]....
        /*00d4*/ 	.word	0xffffffff


	//   ....[37]....
        /*00d8*/ 	.word	0xffffffff


	//   ....[38]....
        /*00dc*/ 	.word	0xffffffff


	//   ....[39]....
        /*00e0*/ 	.word	0xffffffff


	//   ....[40]....
        /*00e4*/ 	.word	0xffffffff


	//   ....[41]....
        /*00e8*/ 	.word	0xffffffff


	//   ....[42]....
        /*00ec*/ 	.word	0xffffffff


	//   ....[43]....
        /*00f0*/ 	.word	0xffffffff


	//   ....[44]....
        /*00f4*/ 	.word	0xffffffff


	//   ....[45]....
        /*00f8*/ 	.word	0xffffffff


	//   ....[46]....
        /*00fc*/ 	.word	0xffffffff


	//   ....[47]....
        /*0100*/ 	.word	0xffffffff


	//   ....[48]....
        /*0104*/ 	.word	0xffffffff


	//   ....[49]....
        /*0108*/ 	.word	0xffffffff


	//   ....[50]....
        /*010c*/ 	.word	0xffffffff


	//   ....[51]....
        /*0110*/ 	.word	0xffffffff


	//   ....[52]....
        /*0114*/ 	.word	0xffffffff


	//   ....[53]....
        /*0118*/ 	.word	0xffffffff


	//   ....[54]....
        /*011c*/ 	.word	0xffffffff


	//   ....[55]....
        /*0120*/ 	.word	0xffffffff


	//   ....[56]....
        /*0124*/ 	.word	0xffffffff


	//   ....[57]....
        /*0128*/ 	.word	0xffffffff


	//   ....[58]....
        /*012c*/ 	.word	0xffffffff


	//   ....[59]....
        /*0130*/ 	.word	0xffffffff


	//   ....[60]....
        /*0134*/ 	.word	0xffffffff


	//   ....[61]....
        /*0138*/ 	.word	0xffffffff


	//   ....[62]....
        /*013c*/ 	.word	0xffffffff


	//   ....[63]....
        /*0140*/ 	.word	0xffffffff


	//   ....[64]....
        /*0144*/ 	.word	0xffffffff


	//   ....[65]....
        /*0148*/ 	.word	0xffffffff


	//   ....[66]....
        /*014c*/ 	.word	0xffffffff


	//   ....[67]....
        /*0150*/ 	.word	0xffffffff


	//   ....[68]....
        /*0154*/ 	.word	0xffffffff


	//   ....[69]....
        /*0158*/ 	.word	0xffffffff


	//   ....[70]....
        /*015c*/ 	.word	0xffffffff


	//   ....[71]....
        /*0160*/ 	.word	0xffffffff


	//   ....[72]....
        /*0164*/ 	.word	0xffffffff


	//   ....[73]....
        /*0168*/ 	.word	0xffffffff


	//   ....[74]....
        /*016c*/ 	.word	0xffffffff


	//   ....[75]....
        /*0170*/ 	.word	0xffffffff


	//   ....[76]....
        /*0174*/ 	.word	0xffffffff


	//   ....[77]....
        /*0178*/ 	.word	0xffffffff


	//   ....[78]....
        /*017c*/ 	.word	0xffffffff


	//   ....[79]....
        /*0180*/ 	.word	0xffffffff


	//   ....[80]....
        /*0184*/ 	.word	0xffffffff


	//   ....[81]....
        /*0188*/ 	.word	0xffffffff


	//   ....[82]....
        /*018c*/ 	.word	0xffffffff


	//   ....[83]....
        /*0190*/ 	.word	0xffffffff


	//   ....[84]....
        /*0194*/ 	.word	0xffffffff


	//   ....[85]....
        /*0198*/ 	.word	0xffffffff


	//   ....[86]....
        /*019c*/ 	.word	0xffffffff


	//   ....[87]....
        /*01a0*/ 	.word	0xffffffff


	//   ....[88]....
        /*01a4*/ 	.word	0xffffffff


	//   ....[89]....
        /*01a8*/ 	.word	0xffffffff


	//   ....[90]....
        /*01ac*/ 	.word	0xffffffff


	//   ....[91]....
        /*01b0*/ 	.word	0xffffffff


	//   ....[92]....
        /*01b4*/ 	.word	0xffffffff


	//   ....[93]....
        /*01b8*/ 	.word	0xffffffff


	//   ....[94]....
        /*01bc*/ 	.word	0xffffffff


	//   ....[95]....
        /*01c0*/ 	.word	0xffffffff


	//   ....[96]....
        /*01c4*/ 	.word	0xffffffff


	//   ....[97]....
        /*01c8*/ 	.word	0xffffffff


	//   ....[98]....
        /*01cc*/ 	.word	0xffffffff


	//   ....[99]....
        /*01d0*/ 	.word	0xffffffff


	//   ....[100]....
        /*01d4*/ 	.word	0xffffffff


	//   ....[101]....
        /*01d8*/ 	.word	0x0500000f


	//   ....[102]....
        /*01dc*/ 	.word	0x0500000f


	//   ....[103]....
        /*01e0*/ 	.word	0x0500000f


	//   ....[104]....
        /*01e4*/ 	.word	0x0500000f


	//   ....[105]....
        /*01e8*/ 	.word	0x0500000f


	//   ....[106]....
        /*01ec*/ 	.word	0x0500000f


	//   ....[107]....
        /*01f0*/ 	.word	0x0500000f


	//   ....[108]....
        /*01f4*/ 	.word	0x0500000f


	//   ....[109]....
        /*01f8*/ 	.word	0x0500000f


	//   ....[110]....
        /*01fc*/ 	.word	0x0500000f


	//   ....[111]....
        /*0200*/ 	.word	0x0500000f


	//   ....[112]....
        /*0204*/ 	.word	0x0500000f


	//   ....[113]....
        /*0208*/ 	.word	0x0500000f


	//   ....[114]....
        /*020c*/ 	.word	0x0500000f


	//   ....[115]....
        /*0210*/ 	.word	0x0500000f


	//   ....[116]....
        /*0214*/ 	.word	0x0500000f


	//   ....[117]....
        /*0218*/ 	.word	0x0500000f


	//   ....[118]....
        /*021c*/ 	.word	0x0500000f


	//   ....[119]....
        /*0220*/ 	.word	0x0500000f


	//   ....[120]....
        /*0224*/ 	.word	0x0500000f


	//   ....[121]....
        /*0228*/ 	.word	0x0500000f


	//   ....[122]....
        /*022c*/ 	.word	0x0500000f


	//   ....[123]....
        /*0230*/ 	.word	0x0500000f


	//   ....[124]....
        /*0234*/ 	.word	0x0500000f


	//   ....[125]....
        /*0238*/ 	.word	0x0500000f


	//   ....[126]....
        /*023c*/ 	.word	0x0500000f


	//   ....[127]....
        /*0240*/ 	.word	0x0500000f


	//   ....[128]....
        /*0244*/ 	.word	0x0500000f


	//   ....[129]....
        /*0248*/ 	.word	0x0500000f


	//   ....[130]....
        /*024c*/ 	.word	0x0500000f


	//   ....[131]....
        /*0250*/ 	.word	0x0500000f


	//   ....[132]....
        /*0254*/ 	.word	0x0500000f


	//   ....[133]....
        /*0258*/ 	.word	0x0500000f


	//   ....[134]....
        /*025c*/ 	.word	0x0500000f


	//   ....[135]....
        /*0260*/ 	.word	0x0500000f


	//   ....[136]....
        /*0264*/ 	.word	0x0500000f


	//   ....[137]....
        /*0268*/ 	.word	0x0500000f


	//   ....[138]....
        /*026c*/ 	.word	0x0500000f


	//   ....[139]....
        /*0270*/ 	.word	0x0500000f


	//   ....[140]....
        /*0274*/ 	.word	0x0500000f


	//   ....[141]....
        /*0278*/ 	.word	0x0500000f


	//   ....[142]....
        /*027c*/ 	.word	0x0500000f


	//   ....[143]....
        /*0280*/ 	.word	0x0500000f


	//   ....[144]....
        /*0284*/ 	.word	0x0500000f


	//   ....[145]....
        /*0288*/ 	.word	0x0500000f


	//   ....[146]....
        /*028c*/ 	.word	0x0500000f


	//   ....[147]....
        /*0290*/ 	.word	0x0500000f


	//   ....[148]....
        /*0294*/ 	.word	0x0500000f


	//   ....[149]....
        /*0298*/ 	.word	0x0500000f


	//   ....[150]....
        /*029c*/ 	.word	0x0500000f


	//   ....[151]....
        /*02a0*/ 	.word	0x0500000f


	//   ....[152]....
        /*02a4*/ 	.word	0x0500000f


	//   ....[153]....
        /*02a8*/ 	.word	0x0500000f


	//   ....[154]....
        /*02ac*/ 	.word	0x0500000f


	//   ....[155]....
        /*02b0*/ 	.word	0x0500000f


	//   ....[156]....
        /*02b4*/ 	.word	0x0500000f


	//   ....[157]....
        /*02b8*/ 	.word	0x0500000f


	//   ....[158]....
        /*02bc*/ 	.word	0x0500000f


	//   ....[159]....
        /*02c0*/ 	.word	0x0500000f


	//   ....[160]....
        /*02c4*/ 	.word	0x0500000f


	//   ....[161]....
        /*02c8*/ 	.word	0x0500000f


	//   ....[162]....
        /*02cc*/ 	.word	0x0500000f


	//   ....[163]....
        /*02d0*/ 	.word	0x0500000f


	//   ....[164]....
        /*02d4*/ 	.word	0x0500000f


	//   ....[165]....
        /*02d8*/ 	.word	0x0500000f


	//   ....[166]....
        /*02dc*/ 	.word	0x0500000f


	//----- nvinfo : EIATTR_COOP_GROUP_INSTR_OFFSETS
	.align		4
.L_498:
        /*02e0*/ 	.byte	0x04, 0x28
        /*02e2*/ 	.short	(.L_500 - .L_499)


	//   ....[0]....
.L_499:
        /*02e4*/ 	.word	0x00000060


	//   ....[1]....
        /*02e8*/ 	.word	0x000000a0


	//   ....[2]....
        /*02ec*/ 	.word	0x000002c0


	//   ....[3]....
        /*02f0*/ 	.word	0x00000420


	//   ....[4]....
        /*02f4*/ 	.word	0x00000540


	//   ....[5]....
        /*02f8*/ 	.word	0x000006a0


	//   ....[6]....
        /*02fc*/ 	.word	0x000010a0


	//   ....[7]....
        /*0300*/ 	.word	0x00001c80


	//   ....[8]....
        /*0304*/ 	.word	0x00001cb0


	//   ....[9]....
        /*0308*/ 	.word	0x00002210


	//   ....[10]....
        /*030c*/ 	.word	0x000022e0


	//   ....[11]....
        /*0310*/ 	.word	0x00002960


	//   ....[12]....
        /*0314*/ 	.word	0x000029c0


	//   ....[13]....
        /*0318*/ 	.word	0x00004150


	//   ....[14]....
        /*031c*/ 	.word	0x00004170


	//   ....[15]....
        /*0320*/ 	.word	0x00004660


	//   ....[16]....
        /*0324*/ 	.word	0x00004700


	//   ....[17]....
        /*0328*/ 	.word	0x00004d60


	//   ....[18]....
        /*032c*/ 	.word	0x00004db0


	//   ....[19]....
        /*0330*/ 	.word	0x000066e0


	//   ....[20]....
        /*0334*/ 	.word	0x000066f0


	//   ....[21]....
        /*0338*/ 	.word	0x00006730


	//   ....[22]....
        /*033c*/ 	.word	0x00006740


	//   ....[23]....
        /*0340*/ 	.word	0x00007810


	//   ....[24]....
        /*0344*/ 	.word	0x00007840


	//   ....[25]....
        /*0348*/ 	.word	0x00007900


	//   ....[26]....
        /*034c*/ 	.word	0x00007910


	//   ....[27]....
        /*0350*/ 	.word	0x00008780


	//   ....[28]....
        /*0354*/ 	.word	0x000087c0


	//   ....[29]....
        /*0358*/ 	.word	0x00008800


	//   ....[30]....
        /*035c*/ 	.word	0x00008830


	//   ....[31]....
        /*0360*/ 	.word	0x00008850


	//   ....[32]....
        /*0364*/ 	.word	0x00008870


	//   ....[33]....
        /*0368*/ 	.word	0x00008eb0


	//   ....[34]....
        /*036c*/ 	.word	0x00008ec0


	//   ....[35]....
        /*0370*/ 	.word	0x000098c0


	//   ....[36]....
        /*0374*/ 	.word	0x0000abe0


	//   ....[37]....
        /*0378*/ 	.word	0x0000ac00


	//   ....[38]....
        /*037c*/ 	.word	0x0000ac10


	//   ....[39]....
        /*0380*/ 	.word	0x0000ac20


	//   ....[40]....
        /*0384*/ 	.word	0x0000ac30


	//   ....[41]....
        /*0388*/ 	.word	0x0000ac40


	//   ....[42]....
        /*038c*/ 	.word	0x0000acd0


	//   ....[43]....
        /*0390*/ 	.word	0x0000acf0


	//   ....[44]....
        /*0394*/ 	.word	0x0000ad60


	//   ....[45]....
        /*0398*/ 	.word	0x0000ad70


	//   ....[46]....
        /*039c*/ 	.word	0x0000ad80


	//   ....[47]....
        /*03a0*/ 	.word	0x0000ae20


	//   ....[48]....
        /*03a4*/ 	.word	0x0000b4a0


	//   ....[49]....
        /*03a8*/ 	.word	0x0000b4d0


	//   ....[50]....
        /*03ac*/ 	.word	0x0000b500


	//   ....[51]....
        /*03b0*/ 	.word	0x0000b530


	//   ....[52]....
        /*03b4*/ 	.word	0x0000b5e0


	//   ....[53]....
        /*03b8*/ 	.word	0x0000b600


	//   ....[54]....
        /*03bc*/ 	.word	0x0000b610


	//   ....[55]....
        /*03c0*/ 	.word	0x0000b670


	//   ....[56]....
        /*03c4*/ 	.word	0x0000b720


	//   ....[57]....
        /*03c8*/ 	.word	0x0000b740


	//   ....[58]....
        /*03cc*/ 	.word	0x0000b750


	//   ....[59]....
        /*03d0*/ 	.word	0x0000b7b0


	//   ....[60]....
        /*03d4*/ 	.word	0x0000b860


	//   ....[61]....
        /*03d8*/ 	.word	0x0000b880


	//   ....[62]....
        /*03dc*/ 	.word	0x0000b890


	//   ....[63]....
        /*03e0*/ 	.word	0x0000b8e0


	//   ....[64]....
        /*03e4*/ 	.word	0x0000c030


	//   ....[65]....
        /*03e8*/ 	.word	0x0000c050


	//   ....[66]....
        /*03ec*/ 	.word	0x0000c060


	//   ....[67]....
        /*03f0*/ 	.word	0x0000c070


	//   ....[68]....
        /*03f4*/ 	.word	0x0000c090


	//   ....[69]....
        /*03f8*/ 	.word	0x0000c0b0


	//   ....[70]....
        /*03fc*/ 	.word	0x0000c110


	//   ....[71]....
        /*0400*/ 	.word	0x0000c160


	//   ....[72]....
        /*0404*/ 	.word	0x0000c180


	//   ....[73]....
        /*0408*/ 	.word	0x0000c1c0


	//   ....[74]....
        /*040c*/ 	.word	0x0000c1e0


	//   ....[75]....
        /*0410*/ 	.word	0x0000c200


	//   ....[76]....
        /*0414*/ 	.word	0x0000c4a0


	//   ....[77]....
        /*0418*/ 	.word	0x0000c4b0


	//   ....[78]....
        /*041c*/ 	.word	0x0000c4c0


	//   ....[79]....
        /*0420*/ 	.word	0x0000c4e0


	//   ....[80]....
        /*0424*/ 	.word	0x0000c570


	//   ....[81]....
        /*0428*/ 	.word	0x0000c5a0


	//   ....[82]....
        /*042c*/ 	.word	0x0000c5f0


	//   ....[83]....
        /*0430*/ 	.word	0x0000c620


	//   ....[84]....
        /*0434*/ 	.word	0x0000c670


	//   ....[85]....
        /*0438*/ 	.word	0x0000c6a0


	//   ....[86]....
        /*043c*/ 	.word	0x0000c6f0


	//   ....[87]....
        /*0440*/ 	.word	0x0000c720


	//   ....[88]....
        /*0444*/ 	.word	0x0000cb80


	//   ....[89]....
        /*0448*/ 	.word	0x0000cbb0


	//   ....[90]....
        /*044c*/ 	.word	0x0000cbe0


	//   ....[91]....
        /*0450*/ 	.word	0x0000cc10


	//   ....[92]....
        /*0454*/ 	.word	0x0000cc40


	//   ....[93]....
        /*0458*/ 	.word	0x0000cc50


	//   ....[94]....
        /*045c*/ 	.word	0x0000cc60


	//   ....[95]....
        /*0460*/ 	.word	0x0000cc70


	//   ....[96]....
        /*0464*/ 	.word	0x0000cc90


	//   ....[97]....
        /*0468*/ 	.word	0x0000ccb0


	//   ....[98]....
        /*046c*/ 	.word	0x0000cd30


	//   ....[99]....
        /*0470*/ 	.word	0x0000ce60


	//   ....[100]....
        /*0474*/ 	.word	0x0000d0c0


	//   ....[101]....
        /*0478*/ 	.word	0x0000d630


	//   ....[102]....
        /*047c*/ 	.word	0x0000d720


	//   ....[103]....
        /*0480*/ 	.word	0x0000d7c0


	//   ....[104]....
        /*0484*/ 	.word	0x0000d820


	//   ....[105]....
        /*0488*/ 	.word	0x0000d8f0


	//   ....[106]....
        /*048c*/ 	.word	0x0000d970


	//   ....[107]....
        /*0490*/ 	.word	0x0000da40


	//   ....[108]....
        /*0494*/ 	.word	0x0000dab0


	//   ....[109]....
        /*0498*/ 	.word	0x0000dba0


	//   ....[110]....
        /*049c*/ 	.word	0x0000dc20


	//   ....[111]....
        /*04a0*/ 	.word	0x0000dcf0


	//   ....[112]....
        /*04a4*/ 	.word	0x0000dd60


	//   ....[113]....
        /*04a8*/ 	.word	0x0000de40


	//   ....[114]....
        /*04ac*/ 	.word	0x0000dee0


	//   ....[115]....
        /*04b0*/ 	.word	0x0000df40


	//   ....[116]....
        /*04b4*/ 	.word	0x0000dfe0


	//   ....[117]....
        /*04b8*/ 	.word	0x0000e0b0


	//   ....[118]....
        /*04bc*/ 	.word	0x0000e130


	//   ....[119]....
        /*04c0*/ 	.word	0x0000e210


	//   ....[120]....
        /*04c4*/ 	.word	0x0000e290


	//   ....[121]....
        /*04c8*/ 	.word	0x0000e360


	//   ....[122]....
        /*04cc*/ 	.word	0x0000e3e0


	//   ....[123]....
        /*04d0*/ 	.word	0x0000e4c0


	//   ....[124]....
        /*04d4*/ 	.word	0x0000e540


	//   ....[125]....
        /*04d8*/ 	.word	0x0000e610


	//   ....[126]....
        /*04dc*/ 	.word	0x0000e690


	//   ....[127]....
        /*04e0*/ 	.word	0x0000e770


	//   ....[128]....
        /*04e4*/ 	.word	0x0000e7e0


	//   ....[129]....
        /*04e8*/ 	.word	0x0000e8a0


	//   ....[130]....
        /*04ec*/ 	.word	0x0000e9e0


	//   ....[131]....
        /*04f0*/ 	.word	0x0000ea80


	//   ....[132]....
        /*04f4*/ 	.word	0x0000eb60


	//   ....[133]....
        /*04f8*/ 	.word	0x0000ebb0


	//   ....[134]....
        /*04fc*/ 	.word	0x0000ec90


	//   ....[135]....
        /*0500*/ 	.word	0x0000ece0


	//   ....[136]....
        /*0504*/ 	.word	0x0000ede0


	//   ....[137]....
        /*0508*/ 	.word	0x0000ee30


	//   ....[138]....
        /*050c*/ 	.word	0x0000ef30


	//   ....[139]....
        /*0510*/ 	.word	0x0000ef80


	//   ....[140]....
        /*0514*/ 	.word	0x0000f060


	//   ....[141]....
        /*0518*/ 	.word	0x0000f0b0


	//   ....[142]....
        /*051c*/ 	.word	0x0000f1a0


	//   ....[143]....
        /*0520*/ 	.word	0x0000f230


	//   ....[144]....
        /*0524*/ 	.word	0x0000f290


	//   ....[145]....
        /*0528*/ 	.word	0x0000f370


	//   ....[146]....
        /*052c*/ 	.word	0x0000f410


	//   ....[147]....
        /*0530*/ 	.word	0x0000f4d0


	//   ....[148]....
        /*0534*/ 	.word	0x0000f570


	//   ....[149]....
        /*0538*/ 	.word	0x0000f630


	//   ....[150]....
        /*053c*/ 	.word	0x0000f6d0


	//   ....[151]....
        /*0540*/ 	.word	0x0000f790


	//   ....[152]....
        /*0544*/ 	.word	0x0000f830


	//   ....[153]....
        /*0548*/ 	.word	0x0000f8f0


	//   ....[154]....
        /*054c*/ 	.word	0x0000fa10


	//   ....[155]....
        /*0550*/ 	.word	0x0000fac0


	//   ....[156]....
        /*0554*/ 	.word	0x0000fb60


	//   ....[157]....
        /*0558*/ 	.word	0x0000fc30


	//   ....[158]....
        /*055c*/ 	.word	0x0000fca0


	//   ....[159]....
        /*0560*/ 	.word	0x0000fd70


	//   ....[160]....
        /*0564*/ 	.word	0x0000fde0


	//   ....[161]....
        /*0568*/ 	.word	0x0000fed0


	//   ....[162]....
        /*056c*/ 	.word	0x0000ff40


	//   ....[163]....
        /*0570*/ 	.word	0x00010020


	//   ....[164]....
        /*0574*/ 	.word	0x00010090


	//   ....[165]....
        /*0578*/ 	.word	0x00010150


	//   ....[166]....
        /*057c*/ 	.word	0x00010230


	//----- nvinfo : EIATTR_REG_RECONFIG
	.align		4
.L_500:
        /*0580*/ 	.byte	0x01, 0x54
	.zero		2


	//----- nvinfo : EIATTR_SYSCALL_OFFSETS
	.align		4
        /*0584*/ 	.byte	0x04, 0x46
        /*0586*/ 	.short	(.L_502 - .L_501)


	//   ....[0]....
.L_501:
        /*0588*/ 	.word	0x00001260


	//   ....[1]....
        /*058c*/ 	.word	0x0000a100


	//   ....[2]....
        /*0590*/ 	.word	0x0000a240


	//   ....[3]....
        /*0594*/ 	.word	0x0000a330


	//   ....[4]....
        /*0598*/ 	.word	0x0000b1e0


	//----- nvinfo : EIATTR_MBARRIER_INSTR_OFFSETS
	.align		4
.L_502:
        /*059c*/ 	.byte	0x04, 0x39
        /*059e*/ 	.short	(.L_504 - .L_503)


	//   ....[0]....
.L_503:
        /*05a0*/ 	.word	0x00000170
        /*05a4*/ 	.word	0x000000ff
        /*05a8*/ 	.word	0x0002a800
        /*05ac*/ 	.short	0x0100
        /*05ae*/ 	.byte	0x08
	.zero		1


	//   ....[1]....
        /*05b0*/ 	.word	0x00000180
        /*05b4*/ 	.word	0x000000ff
        /*05b8*/ 	.word	0x0002a820
        /*05bc*/ 	.short	0x0100
        /*05be*/ 	.byte	0x08
	.zero		1


	//   ....[2]....
        /*05c0*/ 	.word	0x00000270
        /*05c4*/ 	.word	0x000000ff
        /*05c8*/ 	.word	0x0002a830
        /*05cc*/ 	.short	0x0100
        /*05ce*/ 	.byte	0x08
	.zero		1


	//   ....[3]....
        /*05d0*/ 	.word	0x00000280
        /*05d4*/ 	.word	0x000000ff
        /*05d8*/ 	.word	0x0002a840
        /*05dc*/ 	.short	0x0100
        /*05de*/ 	.byte	0x08
	.zero		1


	//   ....[4]....
        /*05e0*/ 	.word	0x00000290
        /*05e4*/ 	.word	0x000000ff
        /*05e8*/ 	.word	0x0002a838
        /*05ec*/ 	.short	0x0100
        /*05ee*/ 	.byte	0x08
	.zero		1


	//   ....[5]....
        /*05f0*/ 	.word	0x000002a0
        /*05f4*/ 	.word	0x000000ff
        /*05f8*/ 	.word	0x0002a848
        /*05fc*/ 	.short	0x0100
        /*05fe*/ 	.byte	0x08
	.zero		1


	//   ....[6]....
        /*0600*/ 	.word	0x000003d0
        /*0604*/ 	.word	0x000000ff
        /*0608*/ 	.word	0x0002a850
        /*060c*/ 	.short	0x0100
        /*060e*/ 	.byte	0x08
	.zero		1


	//   ....[7]....
        /*0610*/ 	.word	0x000003e0
        /*0614*/ 	.word	0x000000ff
        /*0618*/ 	.word	0x0002a860
        /*061c*/ 	.short	0x0100
        /*061e*/ 	.byte	0x08
	.zero		1


	//   ....[8]....
        /*0620*/ 	.word	0x000003f0
        /*0624*/ 	.word	0x000000ff
        /*0628*/ 	.word	0x0002a858
        /*062c*/ 	.short	0x0100
        /*062e*/ 	.byte	0x08
	.zero		1


	//   ....[9]....
        /*0630*/ 	.word	0x00000400
        /*0634*/ 	.word	0x000000ff
        /*0638*/ 	.word	0x0002a868
        /*063c*/ 	.short	0x0100
        /*063e*/ 	.byte	0x08
	.zero		1


	//   ....[10]....
        /*0640*/ 	.word	0x000004f0
        /*0644*/ 	.word	0x000000ff
        /*0648*/ 	.word	0x0002a870
        /*064c*/ 	.short	0x0100
        /*064e*/ 	.byte	0x06
	.zero		1


	//   ....[11]....
        /*0650*/ 	.word	0x00000500
        /*0654*/ 	.word	0x000000ff
        /*0658*/ 	.word	0x0002a880
        /*065c*/ 	.short	0x0100
        /*065e*/ 	.byte	0x06
	.zero		1


	//   ....[12]....
        /*0660*/ 	.word	0x00000510
        /*0664*/ 	.word	0x000000ff
        /*0668*/ 	.word	0x0002a878
        /*066c*/ 	.short	0x0100
        /*066e*/ 	.byte	0x06
	.zero		1


	//   ....[13]....
        /*0670*/ 	.word	0x00000520
        /*0674*/ 	.word	0x000000ff
        /*0678*/ 	.word	0x0002a888
        /*067c*/ 	.short	0x0100
        /*067e*/ 	.byte	0x06
	.zero		1


	//   ....[14]....
        /*0680*/ 	.word	0x00000650
        /*0684*/ 	.word	0x000000ff
        /*0688*/ 	.word	0x0002a890
        /*068c*/ 	.short	0x0100
        /*068e*/ 	.byte	0x08
	.zero		1


	//   ....[15]....
        /*0690*/ 	.word	0x00000660
        /*0694*/ 	.word	0x000000ff
        /*0698*/ 	.word	0x0002a8a0
        /*069c*/ 	.short	0x0100
        /*069e*/ 	.byte	0x08
	.zero		1


	//   ....[16]....
        /*06a0*/ 	.word	0x00000670
        /*06a4*/ 	.word	0x000000ff
        /*06a8*/ 	.word	0x0002a898
        /*06ac*/ 	.short	0x0100
        /*06ae*/ 	.byte	0x08
	.zero		1


	//   ....[17]....
        /*06b0*/ 	.word	0x00000680
        /*06b4*/ 	.word	0x000000ff
        /*06b8*/ 	.word	0x0002a8a8
        /*06bc*/ 	.short	0x0100
        /*06be*/ 	.byte	0x08
	.zero		1


	//   ....[18]....
        /*06c0*/ 	.word	0x000007c0
        /*06c4*/ 	.word	0x000000ff
        /*06c8*/ 	.word	0x0002a8b0
        /*06cc*/ 	.short	0x0100
        /*06ce*/ 	.byte	0x08
	.zero		1


	//   ....[19]....
        /*06d0*/ 	.word	0x000007d0
        /*06d4*/ 	.word	0x000000ff
        /*06d8*/ 	.word	0x0002a8c0
        /*06dc*/ 	.short	0x0100
        /*06de*/ 	.byte	0x08
	.zero		1


	//   ....[20]....
        /*06e0*/ 	.word	0x000007e0
        /*06e4*/ 	.word	0x000000ff
        /*06e8*/ 	.word	0x0002a8b8
        /*06ec*/ 	.short	0x0100
        /*06ee*/ 	.byte	0x08
	.zero		1


	//   ....[21]....
        /*06f0*/ 	.word	0x000007f0
        /*06f4*/ 	.word	0x000000ff
        /*06f8*/ 	.word	0x0002a8c8
        /*06fc*/ 	.short	0x0100
        /*06fe*/ 	.byte	0x08
	.zero		1


	//   ....[22]....
        /*0700*/ 	.word	0x00001280
        /*0704*/ 	.word	0x000000ff
        /*0708*/ 	.word	0x0002a800
        /*070c*/ 	.short	0x010a
        /*070e*/ 	.byte	0x26
	.zero		1


	//   ....[23]....
        /*0710*/ 	.word	0x00001300
        /*0714*/ 	.word	0x000000ff
        /*0718*/ 	.word	0x0002a830
        /*071c*/ 	.short	0x010a
        /*071e*/ 	.byte	0x26
	.zero		1


	//   ....[24]....
        /*0720*/ 	.word	0x00001360
        /*0724*/ 	.word	0x000000ff
        /*0728*/ 	.word	0x0002a830
        /*072c*/ 	.short	0x010a
        /*072e*/ 	.byte	0x26
	.zero		1


	//   ....[25]....
        /*0730*/ 	.word	0x00001df0
        /*0734*/ 	.word	0x000000ff
        /*0738*/ 	.word	0x00000000
        /*073c*/ 	.short	0x0101
        /*073e*/ 	.byte	0x04
	.zero		1


	//   ....[26]....
        /*0740*/ 	.word	0x00003550
        /*0744*/ 	.word	0x000000ff
        /*0748*/ 	.word	0x0002a830
        /*074c*/ 	.short	0x010a
        /*074e*/ 	.byte	0x07
	.zero		1


	//   ....[27]....
        /*0750*/ 	.word	0x00003590
        /*0754*/ 	.word	0x000000ff
        /*0758*/ 	.word	0x0002a830
        /*075c*/ 	.short	0x010a
        /*075e*/ 	.byte	0x07
	.zero		1


	//   ....[28]....
        /*0760*/ 	.word	0x00003de0
        /*0764*/ 	.word	0x000000ff
        /*0768*/ 	.word	0x0002a850
        /*076c*/ 	.short	0x010a
        /*076e*/ 	.byte	0x0a
	.zero		1


	//   ....[29]....
        /*0770*/ 	.word	0x00003e20
        /*0774*/ 	.word	0x000000ff
        /*0778*/ 	.word	0x0002a850
        /*077c*/ 	.short	0x010a
        /*077e*/ 	.byte	0x0a
	.zero		1


	//   ....[30]....
        /*0780*/ 	.word	0x00004100
        /*0784*/ 	.word	0x000000ff
        /*0788*/ 	.word	0x00000000
        /*078c*/ 	.short	0x0101
        /*078e*/ 	.byte	0x07
	.zero		1


	//   ....[31]....
        /*0790*/ 	.word	0x00005610
        /*0794*/ 	.word	0x000000ff
        /*0798*/ 	.word	0x00000000
        /*079c*/ 	.short	0x0101
        /*079e*/ 	.byte	0x0a
	.zero		1


	//   ....[32]....
        /*07a0*/ 	.word	0x00005860
        /*07a4*/ 	.word	0x000000ff
        /*07a8*/ 	.word	0x0002a830
        /*07ac*/ 	.short	0x010a
        /*07ae*/ 	.byte	0x07
	.zero		1


	//   ....[33]....
        /*07b0*/ 	.word	0x000058a0
        /*07b4*/ 	.word	0x000000ff
        /*07b8*/ 	.word	0x0002a830
        /*07bc*/ 	.short	0x010a
        /*07be*/ 	.byte	0x07
	.zero		1


	//   ....[34]....
        /*07c0*/ 	.word	0x000060f0
        /*07c4*/ 	.word	0x000000ff
        /*07c8*/ 	.word	0x0002a850
        /*07cc*/ 	.short	0x010a
        /*07ce*/ 	.byte	0x05
	.zero		1


	//   ....[35]....
        /*07d0*/ 	.word	0x00006130
        /*07d4*/ 	.word	0x000000ff
        /*07d8*/ 	.word	0x0002a850
        /*07dc*/ 	.short	0x010a
        /*07de*/ 	.byte	0x05
	.zero		1


	//   ....[36]....
        /*07e0*/ 	.word	0x00006450
        /*07e4*/ 	.word	0x000000ff
        /*07e8*/ 	.word	0x00000000
        /*07ec*/ 	.short	0x0101
        /*07ee*/ 	.byte	0x07
	.zero		1


	//   ....[37]....
        /*07f0*/ 	.word	0x000071d0
        /*07f4*/ 	.word	0x000000ff
        /*07f8*/ 	.word	0x00000000
        /*07fc*/ 	.short	0x0101
        /*07fe*/ 	.byte	0x05
	.zero		1


	//   ....[38]....
        /*0800*/ 	.word	0x00007780
        /*0804*/ 	.word	0x000000ff
        /*0808*/ 	.word	0x0002a850
        /*080c*/ 	.short	0x010a
        /*080e*/ 	.byte	0x05
	.zero		1


	//   ....[39]....
        /*0810*/ 	.word	0x000077c0
        /*0814*/ 	.word	0x000000ff
        /*0818*/ 	.word	0x0002a850
        /*081c*/ 	.short	0x010a
        /*081e*/ 	.byte	0x05
	.zero		1


	//   ....[40]....
        /*0820*/ 	.word	0x00007c90
        /*0824*/ 	.word	0x000000ff
        /*0828*/ 	.word	0x00000000
        /*082c*/ 	.short	0x0101
        /*082e*/ 	.byte	0x04
	.zero		1


	//   ....[41]....
        /*0830*/ 	.word	0x00008860
        /*0834*/ 	.word	0x000000ff
        /*0838*/ 	.word	0x00000000
        /*083c*/ 	.short	0x0101
        /*083e*/ 	.byte	0x04
	.zero		1


	//   ....[42]....
        /*0840*/ 	.word	0x0000a9a0
        /*0844*/ 	.word	0x000000ff
        /*0848*/ 	.word	0x0002a840
        /*084c*/ 	.short	0x010a
        /*084e*/ 	.byte	0x2e
	.zero		1


	//   ....[43]....
        /*0850*/ 	.word	0x0000afa0
        /*0854*/ 	.word	0x000000ff
        /*0858*/ 	.word	0x0002a830
        /*085c*/ 	.short	0x0107
        /*085e*/ 	.byte	0x2e
	.zero		1


	//   ....[44]....
        /*0860*/ 	.word	0x0000b010
        /*0864*/ 	.word	0x000000ff
        /*0868*/ 	.word	0x0002a830
        /*086c*/ 	.short	0x0101
        /*086e*/ 	.byte	0x2e
	.zero		1


	//   ....[45]....
        /*0870*/ 	.word	0x0000ba30
        /*0874*/ 	.word	0x000000ff
        /*0878*/ 	.word	0x0002a800
        /*087c*/ 	.short	0x0107
        /*087e*/ 	.byte	0x2e
	.zero		1


	//   ....[46]....
        /*0880*/ 	.word	0x0000ba90
        /*0884*/ 	.word	0x000000ff
        /*0888*/ 	.word	0x0002a800
        /*088c*/ 	.short	0x0101
        /*088e*/ 	.byte	0x2e
	.zero		1


	//   ....[47]....
        /*0890*/ 	.word	0x0000baa0
        /*0894*/ 	.word	0x000000ff
        /*0898*/ 	.word	0x0002a820
        /*089c*/ 	.short	0x010a
        /*089e*/ 	.byte	0x2e
	.zero		1


	//   ....[48]....
        /*08a0*/ 	.word	0x0000be10
        /*08a4*/ 	.word	0x0000001a
        /*08a8*/ 	.word	0x0002a840
        /*08ac*/ 	.short	0x010a
        /*08ae*/ 	.byte	0x3f
	.zero		1


	//   ....[49]....
        /*08b0*/ 	.word	0x0000c320
        /*08b4*/ 	.word	0x0000001a
        /*08b8*/ 	.word	0x0002a830
        /*08bc*/ 	.short	0x0107
        /*08be*/ 	.byte	0x3f
	.zero		1


	//   ....[50]....
        /*08c0*/ 	.word	0x0000c3d0
        /*08c4*/ 	.word	0x0000001a
        /*08c8*/ 	.word	0x0002a830
        /*08cc*/ 	.short	0x0101
        /*08ce*/ 	.byte	0x3f
	.zero		1


	//   ....[51]....
        /*08d0*/ 	.word	0x0000c430
        /*08d4*/ 	.word	0x00000000
        /*08d8*/ 	.word	0x0002a860
        /*08dc*/ 	.short	0x010a
        /*08de*/ 	.byte	0x3f
	.zero		1


	//   ....[52]....
        /*08e0*/ 	.word	0x0000c880
        /*08e4*/ 	.word	0x00000000
        /*08e8*/ 	.word	0x0002a850
        /*08ec*/ 	.short	0x0107
        /*08ee*/ 	.byte	0x3f
	.zero		1


	//   ....[53]....
        /*08f0*/ 	.word	0x0000c9a0
        /*08f4*/ 	.word	0x00000000
        /*08f8*/ 	.word	0x0002a850
        /*08fc*/ 	.short	0x0101
        /*08fe*/ 	.byte	0x3f
	.zero		1


	//   ....[54]....
        /*0900*/ 	.word	0x0000cb10
        /*0904*/ 	.word	0x00000000
        /*0908*/ 	.word	0x0002a860
        /*090c*/ 	.short	0x010a
        /*090e*/ 	.byte	0x3f
	.zero		1


	//   ....[55]....
        /*0910*/ 	.word	0x0000cf30
        /*0914*/ 	.word	0x00000000
        /*0918*/ 	.word	0x0002a850
        /*091c*/ 	.short	0x0107
        /*091e*/ 	.byte	0x3f
	.zero		1


	//   ....[56]....
        /*0920*/ 	.word	0x0000cfe0
        /*0924*/ 	.word	0x00000000
        /*0928*/ 	.word	0x0002a850
        /*092c*/ 	.short	0x0101
        /*092e*/ 	.byte	0x3f
	.zero		1


	//   ....[57]....
        /*0930*/ 	.word	0x0000d080
        /*0934*/ 	.word	0x00000005
        /*0938*/ 	.word	0x0002a820
        /*093c*/ 	.short	0x010a
        /*093e*/ 	.byte	0x3f
	.zero		1


	//   ....[58]....
        /*0940*/ 	.word	0x0000d1c0
        /*0944*/ 	.word	0x00000006
        /*0948*/ 	.word	0x0002a840
        /*094c*/ 	.short	0x010a
        /*094e*/ 	.byte	0x3f
	.zero		1


	//   ....[59]....
        /*0950*/ 	.word	0x0000d260
        /*0954*/ 	.word	0x00000005
        /*0958*/ 	.word	0x0002a840
        /*095c*/ 	.short	0x010a
        /*095e*/ 	.byte	0x3f
	.zero		1


	//   ....[60]....
        /*0960*/ 	.word	0x0000d2a0
        /*0964*/ 	.word	0x00000006
        /*0968*/ 	.word	0x0002a860
        /*096c*/ 	.short	0x010a
        /*096e*/ 	.byte	0x3f
	.zero		1


	//   ....[61]....
        /*0970*/ 	.word	0x0000d2e0
        /*0974*/ 	.word	0x00000005
        /*0978*/ 	.word	0x0002a860
        /*097c*/ 	.short	0x010a
        /*097e*/ 	.byte	0x3f
	.zero		1


	//   ....[62]....
        /*0980*/ 	.word	0x0000d350
        /*0984*/ 	.word	0x00000003
        /*0988*/ 	.word	0x0002a800
        /*098c*/ 	.short	0x010a
        /*098e*/ 	.byte	0x3f
	.zero		1


	//   ....[63]....
        /*0990*/ 	.word	0x0000d3b0
        /*0994*/ 	.word	0x00000003
        /*0998*/ 	.word	0x0002a830
        /*099c*/ 	.short	0x010a
        /*099e*/ 	.byte	0x3f
	.zero		1


	//   ....[64]....
        /*09a0*/ 	.word	0x0000d410
        /*09a4*/ 	.word	0x00000008
        /*09a8*/ 	.word	0x0002a830
        /*09ac*/ 	.short	0x010a
        /*09ae*/ 	.byte	0x3f
	.zero		1


	//   ....[65]....
        /*09b0*/ 	.word	0x0000d470
        /*09b4*/ 	.word	0x00000006
        /*09b8*/ 	.word	0x0002a850
        /*09bc*/ 	.short	0x010a
        /*09be*/ 	.byte	0x3f
	.zero		1


	//   ....[66]....
        /*09c0*/ 	.word	0x0000d4d0
        /*09c4*/ 	.word	0x00000008
        /*09c8*/ 	.word	0x0002a830
        /*09cc*/ 	.short	0x010a
        /*09ce*/ 	.byte	0x3f
	.zero		1


	//   ....[67]....
        /*09d0*/ 	.word	0x0000d530
        /*09d4*/ 	.word	0x00000006
        /*09d8*/ 	.word	0x0002a850
        /*09dc*/ 	.short	0x010a
        /*09de*/ 	.byte	0x3f
	.zero		1


	//   ....[68]....
        /*09e0*/ 	.word	0x0000d590
        /*09e4*/ 	.word	0x00000007
        /*09e8*/ 	.word	0x0002a850
        /*09ec*/ 	.short	0x010a
        /*09ee*/ 	.byte	0x3f
	.zero		1


	//   ....[69]....
        /*09f0*/ 	.word	0x0000d670
        /*09f4*/ 	.word	0x00000005
        /*09f8*/ 	.word	0x0002a840
        /*09fc*/ 	.short	0x010a
        /*09fe*/ 	.byte	0x3f
	.zero		1


	//   ....[70]....
        /*0a00*/ 	.word	0x0000e8e0
        /*0a04*/ 	.word	0x00000003
        /*0a08*/ 	.word	0x0002a820
        /*0a0c*/ 	.short	0x010a
        /*0a0e*/ 	.byte	0x3f
	.zero		1


	//   ....[71]....
        /*0a10*/ 	.word	0x0000e930
        /*0a14*/ 	.word	0x0000001a
        /*0a18*/ 	.word	0x0002a840
        /*0a1c*/ 	.short	0x010a
        /*0a1e*/ 	.byte	0x3f
	.zero		1


	//   ....[72]....
        /*0a20*/ 	.word	0x0000f0f0
        /*0a24*/ 	.word	0x00000000
        /*0a28*/ 	.word	0x0002a860
        /*0a2c*/ 	.short	0x010a
        /*0a2e*/ 	.byte	0x3f
	.zero		1


	//   ....[73]....
        /*0a30*/ 	.word	0x0000f960
        /*0a34*/ 	.word	0x00000000
        /*0a38*/ 	.word	0x0002a860
        /*0a3c*/ 	.short	0x010a
        /*0a3e*/ 	.byte	0x3f
	.zero		1


	//   ....[74]....
        /*0a40*/ 	.word	0x00010180
        /*0a44*/ 	.word	0x00000005
        /*0a48*/ 	.word	0x0002a820
        /*0a4c*/ 	.short	0x010a
        /*0a4e*/ 	.byte	0x3f
	.zero		1


	//   ....[75]....
        /*0a50*/ 	.word	0x000102f0
        /*0a54*/ 	.word	0x00000006
        /*0a58*/ 	.word	0x0002a840
        /*0a5c*/ 	.short	0x010a
        /*0a5e*/ 	.byte	0x3f
	.zero		1


	//   ....[76]....
        /*0a60*/ 	.word	0x00010340
        /*0a64*/ 	.word	0x00000005
        /*0a68*/ 	.word	0x0002a840
        /*0a6c*/ 	.short	0x010a
        /*0a6e*/ 	.byte	0x3f
	.zero		1


	//   ....[77]....
        /*0a70*/ 	.word	0x00010390
        /*0a74*/ 	.word	0x00000006
        /*0a78*/ 	.word	0x0002a860
        /*0a7c*/ 	.short	0x010a
        /*0a7e*/ 	.byte	0x3f
	.zero		1


	//----- nvinfo : EIATTR_NUM_MBARRIERS
	.align		4
.L_504:
        /*0a80*/ 	.byte	0x03, 0x38
        /*0a82*/ 	.short	0x0016


	//----- nvinfo : EIATTR_EXIT_INSTR_OFFSETS
	.align		4
        /*0a84*/ 	.byte	0x04, 0x1c
        /*0a86*/ 	.short	(.L_506 - .L_505)


	//   ....[0]....
.L_505:
        /*0a88*/ 	.word	0x0000d330


	//----- nvinfo : EIATTR_MAX_THREADS
	.align		4
.L_506:
        /*0a8c*/ 	.byte	0x04, 0x05
        /*0a8e*/ 	.short	(.L_508 - .L_507)
.L_507:
        /*0a90*/ 	.word	0x00000180
        /*0a94*/ 	.word	0x00000001
        /*0a98*/ 	.word	0x00000001


	//----- nvinfo : EIATTR_CRS_STACK_SIZE
	.align		4
.L_508:
        /*0a9c*/ 	.byte	0x04, 0x1e
        /*0a9e*/ 	.short	(.L_510 - .L_509)
.L_509:
        /*0aa0*/ 	.word	0x00000000


	//----- nvinfo : EIATTR_CBANK_PARAM_SIZE
	.align		4
.L_510:
        /*0aa4*/ 	.byte	0x03, 0x19
        /*0aa6*/ 	.short	0x0a70


	//----- nvinfo : EIATTR_PARAM_CBANK
	.align		4
        /*0aa8*/ 	.byte	0x04, 0x0a
        /*0aaa*/ 	.short	(.L_512 - .L_511)
	.align		4
.L_511:
        /*0aac*/ 	.word	index@(.nv.constant0._ZN7cutlass13device_kernelIN5flash11enable_sm90INS1_16FlashAttnFwdSm90INS1_25CollectiveMainloopFwdSm90ILi2EN4cute5tupleIJNS5_1CILi1EEES8_S8_EEENS6_IJNS7_ILi128EEENS7_ILi96EEENS7_ILi192EEEEEELi128ENS_10bfloat16_tEfNS_4arch4Sm90ELb1ELb0ELb0ELb0ELb1ELb0ELb0ELb1ELb1ELb1ELb1ELb0EEENS1_21CollectiveEpilogueFwdINS6_IJSA_SA_SB_EEES9_SE_SG_Li256ELb0ELb1ELb1ELb0EEENS1_19SingleTileSchedulerILb0ELb1ELb1ELi128EEEEEEEEEvNT_6ParamsE)
        /*0ab0*/ 	.short	0x0210
        /*0ab2*/ 	.short	0x0a70


	//----- nvinfo : EIATTR_SW_WAR
	.align		4
.L_512:
        /*0ab4*/ 	.byte	0x04, 0x36
        /*0ab6*/ 	.short	(.L_514 - .L_513)
.L_513:
        /*0ab8*/ 	.word	0x00000008
.L_514:


//--------------------- .nv.info._ZN7cutlass13device_kernelIN5flash11enable_sm90INS1_16FlashAttnFwdSm90INS1_25CollectiveMainloopFwdSm90ILi2EN4cute5tupleIJNS5_1CILi1EEES8_S8_EEENS6_IJNS7_ILi128EEENS7_ILi96EEENS7_ILi192EEEEEELi128ENS_10bfloat16_tEfNS_4arch4Sm90ELb1ELb0ELb0ELb1ELb1ELb0ELb0ELb1ELb1ELb1ELb1ELb0EEENS1_21CollectiveEpilogueFwdINS6_IJSA_SA_SB_EEES9_SE_SG_Li256ELb1ELb1ELb1ELb0EEENS1_36VarlenDynamicPersistentTileSchedulerILi128ELi96ELi256ELi128ELb1ELb1ELb1ELb1ELb1ELb1EEEEEEEEEvNT_6ParamsE --------------------------
	.section	.nv.info._ZN7cutlass13device_kernelIN5flash11enable_sm90INS1_16FlashAttnFwdSm90INS1_25CollectiveMainloopFwdSm90ILi2EN4cute5tupleIJNS5_1CILi1EEES8_S8_EEENS6_IJNS7_ILi128EEENS7_ILi96EEENS7_ILi192EEEEEELi128ENS_10bfloat16_tEfNS_4arch4Sm90ELb1ELb0ELb0ELb1ELb1ELb0ELb0ELb1ELb1ELb1ELb1ELb0EEENS1_21CollectiveEpilogueFwdINS6_IJSA_SA_SB_EEES9_SE_SG_Li256ELb1ELb1ELb1ELb0EEENS1_36VarlenDynamicPersistentTileSchedulerILi128ELi96ELi256ELi128ELb1ELb1ELb1ELb1ELb1ELb1EEEEEEEEEvNT_6ParamsE,"",@"SHT_CUDA_INFO"
	.sectionflags	@""
	.align	4


	//----- nvinfo : EIATTR_CUDA_API_VERSION
	.align		4
        /*0000*/ 	.byte	0x04, 0x37
        /*0002*/ 	.short	(.L_516 - .L_515)
.L_515:
        /*0004*/ 	.word	0x00000082


	//----- nvinfo : EIATTR_KPARAM_INFO
	.align		4
.L_516:
        /*0008*/ 	.byte	0x04, 0x17
        /*000a*/ 	.short	(.L_518 - .L_517)
.L_517:
        /*000c*/ 	.word	0x00000000
        /*0010*/ 	.short	0x0000
        /*0012*/ 	.short	0x0070
        /*0014*/ 	.byte	0x00, 0xf0, 0x01, 0x2a


	//----- nvinfo : EIATTR_SPARSE_MMA_MASK
	.align		4
.L_518:
        /*0018*/ 	.byte	0x03, 0x50
        /*001a*/ 	.short	0x0000


	//----- nvinfo : EIATTR_MAXREG_COUNT
	.align		4
        /*001c*/ 	.byte	0x03, 0x1b
        /*001e*/ 	.short	0x00a8


	//----- nvinfo : EIATTR_NUM_BARRIERS
	.align		4
        /*0020*/ 	.byte	0x02, 0x4c
        /*0022*/ 	.byte	0x09
	.zero		1


	//----- nvinfo : EIATTR_EXTERNS
	.align		4
        /*0024*/ 	.byte	0x04, 0x0f
        /*0026*/ 	.short	(.L_520 - .L_519)


	//   ....[0]....
	.align		4
.L_519:
        /*0028*/ 	.word	index@(__assertfail)


	//----- nvinfo : EIATTR_ANNOTATIONS
	.align		4
.L_520:
        /*002c*/ 	.byte	0x04, 0x55
        /*002e*/ 	.short	(.L_522 - .L_521)


	//   ....[0]....
.L_521:
        /* <DEDUP_REMOVED lines=13> */


	//----- nvinfo : EIATTR_MERCURY_ISA_VERSION
	.align		4
.L_522:
        /*00f0*/ 	.byte	0x03, 0x5f
        /*00f2*/ 	.short	0x0101


	//----- nvinfo : EIATTR_UNUSED_LOAD_BYTE_OFFSET
	.align		4
        /*00f4*/ 	.byte	0x04, 0x44
        /*00f6*/ 	.short	(.L_524 - .L_523)


	//   ....[0]....
.L_523:
        /*00f8*/ 	.word	0x00000950
        /*00fc*/ 	.word	0x0000fff0


	//   ....[1]....
        /*0100*/ 	.word	0x00008d80
        /*0104*/ 	.word	0x0000fff0


	//----- nvinfo : EIATTR_INT_WARP_WIDE_INSTR_OFFSETS
	.align		4
.L_524:
        /*0108*/ 	.byte	0x04, 0x31
        /*010a*/ 	.short	(.L_526 - .L_525)


	//   ....[0]....
.L_525:
        /*010c*/ 	.word	0x000000c0


	//   ....[1]....
        /*0110*/ 	.word	0x000000d0


	//   ....[2]....
        /*0114*/ 	.word	0x00000170


	//   ....[3]....
        /*0118*/ 	.word	0x0000d6d0


	//   ....[4]....
        /*011c*/ 	.word	0x0000d760


	//   ....[5]....
        /*0120*/ 	.word	0x000105a0


	//   ....[6]....
        /*0124*/ 	.word	0x00010630


	//----- nvinfo : EIATTR_COOP_GROUP_MASK_REGIDS
	.align		4
.L_526:
        /*0128*/ 	.byte	0x04, 0x29
        /*012a*/ 	.short	(.L_528 - .L_527)


	//   ....[0]....
.L_527:
        /*012c*/ 	.word	0xffffffff


	//   ....[1]....
        /*0130*/ 	.word	0xffffffff


	//   ....[2]....
        /*0134*/ 	.word	0xffffffff


	//   ....[3]....
        /*0138*/ 	.word	0xffffffff


	//   ....[4]....
        /*013c*/ 	.word	0xffffffff


	//   ....[5]....
        /*0140*/ 	.word	0xffffffff


	//   ....[6]....
        /*0144*/ 	.word	0xffffffff


	//   ....[7]....
        /*0148*/ 	.word	0xffffffff


	//   ....[8]....
        /*014c*/ 	.word	0xffffffff


	//   ....[9]....
        /*0150*/ 	.word	0xffffffff


	//   ....[10]....
        /*0154*/ 	.word	0xffffffff


	//   ....[11]....
        /*0158*/ 	.word	0xffffffff


	//   ....[12]....
        /*015c*/ 	.word	0xffffffff


	//   ....[13]....
        /*0160*/ 	.word	0xffffffff


	//   ....[14]....
        /*0164*/ 	.word	0xffffffff


	//   ....[15]....
        /*0168*/ 	.word	0xffffffff


	//   ....[16]....
        /*016c*/ 	.word	0xffffffff


	//   ....[17]....
        /*0170*/ 	.word	0xffffffff


	//   ....[18]....
        /*0174*/ 	.word	0xffffffff


	//   ....[19]....
        /*0178*/ 	.word	0xffffffff


	//   ....[20]....
        /*017c*/ 	.word	0xffffffff


	//   ....[21]....
        /*0180*/ 	.word	0xffffffff


	//   ....[22]....
        /*0184*/ 	.word	0xffffffff


	//   ....[23]....
        /*0188*/ 	.word	0xffffffff


	//   ....[24]....
        /*018c*/ 	.word	0xffffffff


	//   ....[25]....
        /*0190*/ 	.word	0xffffffff


	//   ....[26]....
        /*0194*/ 	.word	0xffffffff


	//   ....[27]....
        /*0198*/ 	.word	0xffffffff


	//   ....[28]....
        /*019c*/ 	.word	0xffffffff


	//   ....[29]....
        /*01a0*/ 	.word	0xffffffff


	//   ....[30]....
        /*01a4*/ 	.word	0xffffffff


	//   ....[31]....
        /*01a8*/ 	.word	0xffffffff


	//   ....[32]....
        /*01ac*/ 	.word	0xffffffff


	//   ....[33]....
        /*01b0*/ 	.word	0xffffffff


	//   ....[34]....
        /*01b4*/ 	.word	0xffffffff


	//   ....[35]....
        /*01b8*/ 	.word	0xffffffff


	//   ....[36]....
        /*01bc*/ 	.word	0xffffffff


	//   ....[37]....
        /*01c0*/ 	.word	0xffffffff


	//   ....[38]....
        /*01c4*/ 	.word	0xffffffff


	//   ....[39]....
        /*01c8*/ 	.word	0xffffffff


	//   ....[40]....
        /*01cc*/ 	.word	0xffffffff


	//   ....[41]....
        /*01d0*/ 	.word	0xffffffff


	//   ....[42]....
        /*01d4*/ 	.word	0xffffffff


	//   ....[43]....
        /*01d8*/ 	.word	0xffffffff


	//   ....[44]....
        /*01dc*/ 	.word	0xffffffff


	//   ....[45]....
        /*01e0*/ 	.word	0xffffffff


	//   ....[46]....
        /*01e4*/ 	.word	0xffffffff


	//   ....[47]....
        /*01e8*/ 	.word	0xffffffff


	//   ....[48]....
        /*01ec*/ 	.word	0xffffffff


	//   ....[49]....
        /*01f0*/ 	.word	0xffffffff


	//   ....[50]....
        /*01f4*/ 	.word	0xffffffff


	//   ....[51]....
        /*01f8*/ 	.word	0xffffffff


	//   ....[52]....
        /*01fc*/ 	.word	0xffffffff


	//   ....[53]....
        /*0200*/ 	.word	0xffffffff


	//   ....[54]....
        /*0204*/ 	.word	0xffffffff


	//   ....[55]....
        /*0208*/ 	.word	0xffffffff


	//   ....[56]....
        /*020c*/ 	.word	0xffffffff


	//   ....[57]....
        /*0210*/ 	.word	0xffffffff


	//   ....[58]....
        /*0214*/ 	.word	0xffffffff


	//   ....[59]....
        /*0218*/ 	.word	0xffffffff


	//   ....[60]....
        /*021c*/ 	.word	0xffffffff


	//   ....[61]....
        /*0220*/ 	.word	0xffffffff


	//   ....[62]....
        /*0224*/ 	.word	0xffffffff


	//   ....[63]....
        /*0228*/ 	.word	0xffffffff


	//   ....[64]....
        /*022c*/ 	.word	0xffffffff


	//   ....[65]....
        /*0230*/ 	.word	0xffffffff


	//   ....[66]....
        /*0234*/ 	.word	0xffffffff


	//   ....[67]....
        /*0238*/ 	.word	0xffffffff


	//   ....[68]....
        /*023c*/ 	.word	0xffffffff


	//   ....[69]....
        /*0240*/ 	.word	0xffffffff


	//   ....[70]....
        /*0244*/ 	.word	0xffffffff


	//   ....[71]....
        /*0248*/ 	.word	0xffffffff


	//   ....[72]....
        /*024c*/ 	.word	0xffffffff


	//   ....[73]....
        /*0250*/ 	.word	0xffffffff


	//   ....[74]....
        /*0254*/ 	.word	0xffffffff


	//   ....[75]....
        /*0258*/ 	.word	0xffffffff


	//   ....[76]....
        /*025c*/ 	.word	0xffffffff


	//   ....[77]....
        /*0260*/ 	.word	0xffffffff


	//   ....[78]....
        /*0264*/ 	.word	0xffffffff


	//   ....[79]....
        /*0268*/ 	.word	0xffffffff


	//   ....[80]....
        /*026c*/ 	.word	0xffffffff


	//   ....[81]....
        /*0270*/ 	.word	0xffffffff


	//   ....[82]....
        /*0274*/ 	.word	0xffffffff


	//   ....[83]....
        /*0278*/ 	.word	0xffffffff


	//   ....[84]....
        /*027c*/ 	.word	0xffffffff


	//   ....[85]....
        /*0280*/ 	.word	0xffffffff


	//   ....[86]....
        /*0284*/ 	.word	0xffffffff


	//   ....[87]....
        /*0288*/ 	.word	0xffffffff


	//   ....[88]....
        /*028c*/ 	.word	0xffffffff


	//   ....[89]....
        /*0290*/ 	.word	0xffffffff


	//   ....[90]....
        /*0294*/ 	.word	0xffffffff


	//   ....[91]....
        /*0298*/ 	.word	0xffffffff


	//   ....[92]....
        /*029c*/ 	.word	0xffffffff


	//   ....[93]....
        /*02a0*/ 	.word	0xffffffff


	//   ....[94]....
        /*02a4*/ 	.word	0xffffffff


	//   ....[95]....
        /*02a8*/ 	.word	0xffffffff


	//   ....[96]....
        /*02ac*/ 	.word	0xffffffff


	//   ....[97]....
        /*02b0*/ 	.word	0xffffffff


	//   ....[98]....
        /*02b4*/ 	.word	0xffffffff


	//   ....[99]....
        /*02b8*/ 	.word	0xffffffff


	//   ....[100]....
        /*02bc*/ 	.word	0xffffffff


	//   ....[101]....
        /*02c0*/ 	.word	0xffffffff


	//   ....[102]....
        /*02c4*/ 	.word	0xffffffff


	//   ....[103]....
        /*02c8*/ 	.word	0xffffffff


	//   ....[104]....
        /*02cc*/ 	.word	0xffffffff


	//   ....[105]....
        /*02d0*/ 	.word	0xffffffff


	//   ....[106]....
        /*02d4*/ 	.word	0xffffffff


	//   ....[107]....
        /*02d8*/ 	.word	0xffffffff


	//   ....[108]....
        /*02dc*/ 	.word	0xffffffff


	//   ....[109]....
        /*02e0*/ 	.word	0xffffffff


	//   ....[110]....
        /*02e4*/ 	.word	0xffffffff


	//   ....[111]....
        /*02e8*/ 	.word	0xffffffff


	//   ....[112]....
        /*02ec*/ 	.word	0xffffffff


	//   ....[113]....
        /*02f0*/ 	.word	0xffffffff


	//   ....[114]....
        /*02f4*/ 	.word	0xffffffff


	//   ....[115]....
        /*02f8*/ 	.word	0xffffffff


	//   ....[116]....
        /*02fc*/ 	.word	0xffffffff


	//   ....[117]....
        /*0300*/ 	.word	0xffffffff


	//   ....[118]....
        /*0304*/ 	.word	0xffffffff


	//   ....[119]....
        /*0308*/ 	.word	0xffffffff


	//   ....[120]....
        /*030c*/ 	.word	0xffffffff


	//   ....[121]....
        /*0310*/ 	.word	0xffffffff


	//   ....[122]....
        /*0314*/ 	.word	0xffffffff


	//   ....[123]....
        /*0318*/ 	.word	0xffffffff


	//   ....[124]....
        /*031c*/ 	.word	0xffffffff


	//   ....[125]....
        /*0320*/ 	.word	0xffffffff


	//   ....[126]....
        /*0324*/ 	.word	0xffffffff


	//   ....[127]....
        /*0328*/ 	.word	0xffffffff


	//   ....[128]....
        /*032c*/ 	.word	0xffffffff


	//   ....[129]....
        /*0330*/ 	.word	0xffffffff


	//   ....[130]....
        /*0334*/ 	.word	0xffffffff


	//   ....[131]....
        /*0338*/ 	.word	0xffffffff


	//   ....[132]....
        /*033c*/ 	.word	0xffffffff


	//   ....[133]....
        /*0340*/ 	.word	0xffffffff


	//   ....[134]....
        /*0344*/ 	.word	0xffffffff


	//   ....[135]....
        /*0348*/ 	.word	0xffffffff


	//   ....[136]....
        /*034c*/ 	.word	0xffffffff


	//   ....[137]....
        /*0350*/ 	.word	0xffffffff


	//   ....[138]....
        /*0354*/ 	.word	0xffffffff


	//   ....[139]....
        /*0358*/ 	.word	0xffffffff


	//   ....[140]....
        /*035c*/ 	.word	0xffffffff


	//   ....[141]....
        /*0360*/ 	.word	0xffffffff


	//   ....[142]....
        /*0364*/ 	.word	0xffffffff


	//   ....[143]....
        /*0368*/ 	.word	0xffffffff


	//   ....[144]....
        /*036c*/ 	.word	0xffffffff


	//   ....[145]....
        /*0370*/ 	.word	0xffffffff


	//   ....[146]....
        /*0374*/ 	.word	0xffffffff


	//   ....[147]....
        /*0378*/ 	.word	0xffffffff


	//   ....[148]....
        /*037c*/ 	.word	0xffffffff


	//   ....[149]....
        /*0380*/ 	.word	0xffffffff


	//   ....[150]....
        /*0384*/ 	.word	0xffffffff


	//   ....[151]....
        /*0388*/ 	.word	0x0500000f


	//   ....[152]....
        /*038c*/ 	.word	0x0500000f


	//   ....[153]....
        /*0390*/ 	.word	0x0500000f


	//   ....[154]....
        /*0394*/ 	.word	0x0500000f


	//   ....[155]....
        /*0398*/ 	.word	0x0500000f


	//   ....[156]....
        /*039c*/ 	.word	0x0500000f


	//   ....[157]....
        /*03a0*/ 	.word	0x0500000f


	//   ....[158]....
        /*03a4*/ 	.word	0x0500000f


	//   ....[159]....
        /*03a8*/ 	.word	0x0500000f


	//   ....[160]....
        /*03ac*/ 	.word	0x0500000f


	//   ....[161]....
        /*03b0*/ 	.word	0x0500000f


	//   ....[162]....
        /*03b4*/ 	.word	0x0500000f


	//   ....[163]....
        /*03b8*/ 	.word	0x0500000f


	//   ....[164]....
        /*03bc*/ 	.word	0x0500000f


	//   ....[165]....
        /*03c0*/ 	.word	0x0500000f


	//   ....[166]....
        /*03c4*/ 	.word	0x0500000f


	//   ....[167]....
        /*03c8*/ 	.word	0x0500000f


	//   ....[168]....
        /*03cc*/ 	.word	0x0500000f


	//   ....[169]....
        /*03d0*/ 	.word	0x0500000f


	//   ....[170]....
        /*03d4*/ 	.word	0x0500000f


	//   ....[171]....
        /*03d8*/ 	.word	0x0500000f


	//   ....[172]....
        /*03dc*/ 	.word	0x0500000f


	//   ....[173]....
        /*03e0*/ 	.word	0x0500000f


	//   ....[174]....
        /*03e4*/ 	.word	0x0500000f


	//   ....[175]....
        /*03e8*/ 	.word	0x0500000f


	//   ....[176]....
        /*03ec*/ 	.word	0x0500000f


	//   ....[177]....
        /*03f0*/ 	.word	0x0500000f


	//   ....[178]....
        /*03f4*/ 	.word	0x0500000f


	//   ....[179]....
        /*03f8*/ 	.word	0x0500000f


	//   ....[180]....
        /*03fc*/ 	.word	0x0500000f


	//   ....[181]....
        /*0400*/ 	.word	0x0500000f


	//   ....[182]....
        /*0404*/ 	.word	0x0500000f


	//   ....[183]....
        /*0408*/ 	.word	0x0500000f


	//   ....[184]....
        /*040c*/ 	.word	0x0500000f


	//   ....[185]....
        /*0410*/ 	.word	0x0500000f


	//   ....[186]....
        /*0414*/ 	.word	0x0500000f


	//   ....[187]....
        /*0418*/ 	.word	0x0500000f


	//   ....[188]....
        /*041c*/ 	.word	0x0500000f


	//   ....[189]....
        /*0420*/ 	.word	0x0500000f


	//   ....[190]....
        /*0424*/ 	.word	0x0500000f


	//   ....[191]....
        /*0428*/ 	.word	0x0500000f


	//   ....[192]....
        /*042c*/ 	.word	0x0500000f


	//   ....[193]....
        /*0430*/ 	.word	0x0500000f


	//   ....[194]....
        /*0434*/ 	.word	0x0500000f


	//   ....[195]....
        /*0438*/ 	.word	0x0500000f


	//   ....[196]....
        /*043c*/ 	.word	0x0500000f


	//   ....[197]....
        /*0440*/ 	.word	0x0500000f


	//   ....[198]....
        /*0444*/ 	.word	0x0500000f


	//   ....[199]....
        /*0448*/ 	.word	0x0500000f


	//   ....[200]....
        /*044c*/ 	.word	0x0500000f


	//   ....[201]....
        /*0450*/ 	.word	0x0500000f


	//   ....[202]....
        /*0454*/ 	.word	0x0500000f


	//   ....[203]....
        /*0458*/ 	.word	0x0500000f


	//   ....[204]....
        /*045c*/ 	.word	0x0500000f


	//   ....[205]....
        /*0460*/ 	.word	0x0500000f


	//   ....[206]....
        /*0464*/ 	.word	0x0500000f


	//   ....[207]....
        /*0468*/ 	.word	0x0500000f


	//   ....[208]....
        /*046c*/ 	.word	0x0500000f


	//   ....[209]....
        /*0470*/ 	.word	0x0500000f


	//   ....[210]....
        /*0474*/ 	.word	0x0500000f


	//   ....[211]....
        /*0478*/ 	.word	0x0500000f


	//   ....[212]....
        /*047c*/ 	.word	0x0500000f


	//   ....[213]....
        /*0480*/ 	.word	0x0500000f


	//   ....[214]....
        /*0484*/ 	.word	0x0500000f


	//   ....[215]....
        /*0488*/ 	.word	0x0500000f


	//   ....[216]....
        /*048c*/ 	.word	0x0500000f


	//   ....[217]....
        /*0490*/ 	.word	0x0500000f


	//   ....[218]....
        /*0494*/ 	.word	0x0500000f


	//   ....[219]....
        /*0498*/ 	.word	0x0500000f


	//   ....[220]....
        /*049c*/ 	.word	0x0500000f


	//   ....[221]....
        /*04a0*/ 	.word	0x0500000f


	//   ....[222]....
        /*04a4*/ 	.word	0x0500000f


	//   ....[223]....
        /*04a8*/ 	.word	0x0500000f


	//   ....[224]....
        /*04ac*/ 	.word	0x0500000f


	//   ....[225]....
        /*04b0*/ 	.word	0x0500000f


	//   ....[226]....
        /*04b4*/ 	.word	0x0500000f


	//   ....[227]....
        /*04b8*/ 	.word	0x0500000f


	//   ....[228]....
        /*04bc*/ 	.word	0x0500000f


	//   ....[229]....
        /*04c0*/ 	.word	0x0500000f


	//   ....[230]....
        /*04c4*/ 	.word	0x0500000f


	//   ....[231]....
        /*04c8*/ 	.word	0x0500000f


	//   ....[232]....
        /*04cc*/ 	.word	0x0500000f


	//   ....[233]....
        /*04d0*/ 	.word	0x0500000f


	//   ....[234]....
        /*04d4*/ 	.word	0x0500000f


	//----- nvinfo : EIATTR_COOP_GROUP_INSTR_OFFSETS
	.align		4
.L_528:
        /*04d8*/ 	.byte	0x04, 0x28
        /*04da*/ 	.short	(.L_530 - .L_529)


	//   ....[0]....
.L_529:
        /*04dc*/ 	.word	0x00000070


	//   ....[1]....
        /*04e0*/ 	.word	0x000000b0


	//   ....[2]....
        /*04e4*/ 	.word	0x000002d0


	//   ....[3]....
        /*04e8*/ 	.word	0x00000430


	//   ....[4]....
        /*04ec*/ 	.word	0x00000550


	//   ....[5]....
        /*04f0*/ 	.word	0x000006b0


	//   ....[6]....
        /*04f4*/ 	.word	0x00001b90


	//   ....[7]....
        /*04f8*/ 	.word	0x00002660


	//   ....[8]....
        /*04fc*/ 	.word	0x00002690


	//   ....[9]....
        /*0500*/ 	.word	0x00002c10


	//   ....[10]....
        /*0504*/ 	.word	0x00002c40


	//   ....[11]....
        /*0508*/ 	.word	0x00003400


	//   ....[12]....
        /*050c*/ 	.word	0x00003460


	//   ....[13]....
        /*0510*/ 	.word	0x00004c60


	//   ....[14]....
        /*0514*/ 	.word	0x00005120


	//   ....[15]....
        /*0518*/ 	.word	0x00005140


	//   ....[16]....
        /*051c*/ 	.word	0x000051a0


	//   ....[17]....
        /*0520*/ 	.word	0x00005840


	//   ....[18]....
        /*0524*/ 	.word	0x000058a0


	//   ....[19]....
        /*0528*/ 	.word	0x00007350


	//   ....[20]....
        /*052c*/ 	.word	0x00007360


	//   ....[21]....
        /*0530*/ 	.word	0x00007390


	//   ....[22]....
        /*0534*/ 	.word	0x000073a0


	//   ....[23]....
        /*0538*/ 	.word	0x000084a0


	//   ....[24]....
        /*053c*/ 	.word	0x000084d0


	//   ....[25]....
        /*0540*/ 	.word	0x000085a0


	//   ....[26]....
        /*0544*/ 	.word	0x000085b0


	//   ....[27]....
        /*0548*/ 	.word	0x000098e0


	//   ....[28]....
        /*054c*/ 	.word	0x00009920


	//   ....[29]....
        /*0550*/ 	.word	0x00009950


	//   ....[30]....
        /*0554*/ 	.word	0x00009980


	//   ....[31]....
        /*0558*/ 	.word	0x0000a050


	//   ....[32]....
        /*055c*/ 	.word	0x0000a090


	//   ....[33]....
        /*0560*/ 	.word	0x0000a150


	//   ....[34]....
        /*0564*/ 	.word	0x0000a170


	//   ....[35]....
        /*0568*/ 	.word	0x0000a230


	//   ....[36]....
        /*056c*/ 	.word	0x0000a250


	//   ....[37]....
        /*0570*/ 	.word	0x0000a320


	//   ....[38]....
        /*0574*/ 	.word	0x0000a340


	//   ....[39]....
        /*0578*/ 	.word	0x0000a710


	//   ....[40]....
        /*057c*/ 	.word	0x0000a720


	//   ....[41]....
        /*0580*/ 	.word	0x0000ab50


	//   ....[42]....
        /*0584*/ 	.word	0x0000ab60


	//   ....[43]....
        /*0588*/ 	.word	0x0000b920


	//   ....[44]....
        /*058c*/ 	.word	0x0000b940


	//   ....[45]....
        /*0590*/ 	.word	0x0000ba00


	//   ....[46]....
        /*0594*/ 	.word	0x0000ba20


	//   ....[47]....
        /*0598*/ 	.word	0x0000bae0


	//   ....[48]....
        /*059c*/ 	.word	0x0000bb00


	//   ....[49]....
        /*05a0*/ 	.word	0x0000bbd0


	//   ....[50]....
        /*05a4*/ 	.word	0x0000bbf0


	//   ....[51]....
        /*05a8*/ 	.word	0x0000bd30


	//   ....[52]....
        /*05ac*/ 	.word	0x0000bf40


	//   ....[53]....
        /*05b0*/ 	.word	0x0000bf70


	//   ....[54]....
        /*05b4*/ 	.word	0x0000bfa0


	//   ....[55]....
        /*05b8*/ 	.word	0x0000bfd0


	//   ....[56]....
        /*05bc*/ 	.word	0x0000c000


	//   ....[57]....
        /*05c0*/ 	.word	0x0000c030


	//   ....[58]....
        /*05c4*/ 	.word	0x0000c1a0


	//   ....[59]....
        /*05c8*/ 	.word	0x0000c1d0


	//   ....[60]....
        /*05cc*/ 	.word	0x0000c200


	//   ....[61]....
        /*05d0*/ 	.word	0x0000c230


	//   ....[62]....
        /*05d4*/ 	.word	0x0000c260


	//   ....[63]....
        /*05d8*/ 	.word	0x0000c290


	//   ....[64]....
        /*05dc*/ 	.word	0x0000c320


	//   ....[65]....
        /*05e0*/ 	.word	0x0000c350


	//   ....[66]....
        /*05e4*/ 	.word	0x0000c360


	//   ....[67]....
        /*05e8*/ 	.word	0x0000c3a0


	//   ....[68]....
        /*05ec*/ 	.word	0x0000e340


	//   ....[69]....
        /*05f0*/ 	.word	0x0000e360


	//   ....[70]....
        /*05f4*/ 	.word	0x0000e410


	//   ....[71]....
        /*05f8*/ 	.word	0x0000e430


	//   ....[72]....
        /*05fc*/ 	.word	0x0000e4d0


	//   ....[73]....
        /*0600*/ 	.word	0x0000e4f0


	//   ....[74]....
        /*0604*/ 	.word	0x0000e590


	//   ....[75]....
        /*0608*/ 	.word	0x0000e5b0


	//   ....[76]....
        /*060c*/ 	.word	0x0000e650


	//   ....[77]....
        /*0610*/ 	.word	0x0000e670


	//   ....[78]....
        /*0614*/ 	.word	0x0000e680


	//   ....[79]....
        /*0618*/ 	.word	0x0000e710


	//   ....[80]....
        /*061c*/ 	.word	0x0000ee90


	//   ....[81]....
        /*0620*/ 	.word	0x0000eec0


	//   ....[82]....
        /*0624*/ 	.word	0x0000ef20


	//   ....[83]....
        /*0628*/ 	.word	0x0000ef80


	//   ....[84]....
        /*062c*/ 	.word	0x0000efd0


	//   ....[85]....
        /*0630*/ 	.word	0x0000f030


	//   ....[86]....
        /*0634*/ 	.word	0x0000f080


	//   ....[87]....
        /*0638*/ 	.word	0x0000f0e0


	//   ....[88]....
        /*063c*/ 	.word	0x0000f130


	//   ....[89]....
        /*0640*/ 	.word	0x0000f190


	//   ....[90]....
        /*0644*/ 	.word	0x0000f1d0


	//   ....[91]....
        /*0648*/ 	.word	0x0000f240


	//   ....[92]....
        /*064c*/ 	.word	0x0000f290


	//   ....[93]....
        /*0650*/ 	.word	0x0000f2e0


	//   ....[94]....
        /*0654*/ 	.word	0x0000f300


	//   ....[95]....
        /*0658*/ 	.word	0x0000f340


	//   ....[96]....
        /*065c*/ 	.word	0x0000fac0


	//   ....[97]....
        /*0660*/ 	.word	0x0000fad0


	//   ....[98]....
        /*0664*/ 	.word	0x0000faf0


	//   ....[99]....
        /*0668*/ 	.word	0x0000fb70


	//   ....[100]....
        /*066c*/ 	.word	0x0000fb80


	//   ....[101]....
        /*0670*/ 	.word	0x0000fbe0


	//   ....[102]....
        /*0674*/ 	.word	0x0000fc10


	//   ....[103]....
        /*0678*/ 	.word	0x0000fc50


	//   ....[104]....
        /*067c*/ 	.word	0x0000fc80


	//   ....[105]....
        /*0680*/ 	.word	0x0000fcc0


	//   ....[106]....
        /*0684*/ 	.word	0x0000fcf0


	//   ....[107]....
        /*0688*/ 	.word	0x0000fd30


	//   ....[108]....
        /*068c*/ 	.word	0x0000ffa0


	//   ....[109]....
        /*0690*/ 	.word	0x0000ffc0


	//   ....[110]....
        /*0694*/ 	.word	0x0000ffd0


	//   ....[111]....
        /*0698*/ 	.word	0x00010050


	//   ....[112]....
        /*069c*/ 	.word	0x00010060


	//   ....[113]....
        /*06a0*/ 	.word	0x000100d0


	//   ....[114]....
        /*06a4*/ 	.word	0x000100e0


	//   ....[115]....
        /*06a8*/ 	.word	0x00010150


	//   ....[116]....
        /*06ac*/ 	.word	0x00010160


	//   ....[117]....
        /*06b0*/ 	.word	0x000101d0


	//   ....[118]....
        /*06b4*/ 	.word	0x000101e0


	//   ....[119]....
        /*06b8*/ 	.word	0x000101f0


	//   ....[120]....
        /*06bc*/ 	.word	0x000107a0


	//   ....[121]....
        /*06c0*/ 	.word	0x000107c0


	//   ....[122]....
        /*06c4*/ 	.word	0x000107d0


	//   ....[123]....
        /*06c8*/ 	.word	0x000107e0


	//   ....[124]....
        /*06cc*/ 	.word	0x00010850


	//   ....[125]....
        /*06d0*/ 	.word	0x00010870


	//   ....[126]....
        /*06d4*/ 	.word	0x000108e0


	//   ....[127]....
        /*06d8*/ 	.word	0x00010900


	//   ....[128]....
        /*06dc*/ 	.word	0x00010960


	//   ....[129]....
        /*06e0*/ 	.word	0x00010980


	//   ....[130]....
        /*06e4*/ 	.word	0x000109d0


	//   ....[131]....
        /*06e8*/ 	.word	0x000109f0


	//   ....[132]....
        /*06ec*/ 	.word	0x00010e40


	//   ....[133]....
        /*06f0*/ 	.word	0x00010e50


	//   ....[134]....
        /*06f4*/ 	.word	0x00010e90


	//   ....[135]....
        /*06f8*/ 	.word	0x00010ed0


	//   ....[136]....
        /*06fc*/ 	.word	0x00010f00


	//   ....[137]....
        /*0700*/ 	.word	0x00010f30


	//   ....[138]....
        /*0704*/ 	.word	0x00010f60


	//   ....[139]....
        /*0708*/ 	.word	0x00010f90


	//   ....[140]....
        /*070c*/ 	.word	0x00011140


	//   ....[141]....
        /*0710*/ 	.word	0x00011170


	//   ....[142]....
        /*0714*/ 	.word	0x000111a0


	//   ....[143]....
        /*0718*/ 	.word	0x000111d0


	//   ....[144]....
        /*071c*/ 	.word	0x00011200


	//   ....[145]....
        /*0720*/ 	.word	0x00011230


	//   ....[146]....
        /*0724*/ 	.word	0x000112f0


	//   ....[147]....
        /*0728*/ 	.word	0x00011310


	//   ....[148]....
        /*072c*/ 	.word	0x00011330


	//   ....[149]....
        /*0730*/ 	.word	0x00011390


	//   ....[150]....
        /*0734*/ 	.word	0x00011db0


	//   ....[151]....
        /*0738*/ 	.word	0x00012360


	//   ....[152]....
        /*073c*/ 	.word	0x00012450


	//   ....[153]....
        /*0740*/ 	.word	0x000124f0


	//   ....[154]....
        /*0744*/ 	.word	0x00012550


	//   ....[155]....
        /*0748*/ 	.word	0x00012660


	//   ....[156]....
        /*074c*/ 	.word	0x000126d0


	//   ....[157]....
        /*0750*/ 	.word	0x000127e0


	//   ....[158]....
        /*0754*/ 	.word	0x00012850


	//   ....[159]....
        /*0758*/ 	.word	0x00012960


	//   ....[160]....
        /*075c*/ 	.word	0x000129d0


	//   ....[161]....
        /*0760*/ 	.word	0x00012ae0


	//   ....[162]....
        /*0764*/ 	.word	0x00012b50


	//   ....[163]....
        /*0768*/ 	.word	0x00012bf0


	//   ....[164]....
        /*076c*/ 	.word	0x00012d00


	//   ....[165]....
        /*0770*/ 	.word	0x00012d70


	//   ....[166]....
        /*0774*/ 	.word	0x00012df0


	//   ....[167]....
        /*0778*/ 	.word	0x00012ec0


	//   ....[168]....
        /*077c*/ 	.word	0x00012f40


	//   ....[169]....
        /*0780*/ 	.word	0x00013020


	//   ....[170]....
        /*0784*/ 	.word	0x000130a0


	//   ....[171]....
        /*0788*/ 	.word	0x00013180


	//   ....[172]....
        /*078c*/ 	.word	0x00013200


	//   ....[173]....
        /*0790*/ 	.word	0x000132e0


	//   ....[174]....
        /*0794*/ 	.word	0x00013360


	//   ....[175]....
        /*0798*/ 	.word	0x00013440


	//   ....[176]....
        /*079c*/ 	.word	0x000134c0


	//   ....[177]....
        /*07a0*/ 	.word	0x00013590


	//   ....[178]....
        /*07a4*/ 	.word	0x00013610


	//   ....[179]....
        /*07a8*/ 	.word	0x000136d0


	//   ....[180]....
        /*07ac*/ 	.word	0x00013800


	//   ....[181]....
        /*07b0*/ 	.word	0x000138b0


	//   ....[182]....
        /*07b4*/ 	.word	0x00013930


	//   ....[183]....
        /*07b8*/ 	.word	0x00013a10


	//   ....[184]....
        /*07bc*/ 	.word	0x00013a70


	//   ....[185]....
        /*07c0*/ 	.word	0x00013b40


	//   ....[186]....
        /*07c4*/ 	.word	0x00013ba0


	//   ....[187]....
        /*07c8*/ 	.word	0x00013c70


	//   ....[188]....
        /*07cc*/ 	.word	0x00013cd0


	//   ....[189]....
        /*07d0*/ 	.word	0x00013da0


	//   ....[190]....
        /*07d4*/ 	.word	0x00013e00


	//   ....[191]....
        /*07d8*/ 	.word	0x00013ed0


	//   ....[192]....
        /*07dc*/ 	.word	0x00013fc0


	//   ....[193]....
        /*07e0*/ 	.word	0x00014060


	//   ....[194]....
        /*07e4*/ 	.word	0x000140c0


	//   ....[195]....
        /*07e8*/ 	.word	0x000141b0


	//   ....[196]....
        /*07ec*/ 	.word	0x00014210


	//   ....[197]....
        /*07f0*/ 	.word	0x000142f0


	//   ....[198]....
        /*07f4*/ 	.word	0x00014350


	//   ....[199]....
        /*07f8*/ 	.word	0x00014430


	//   ....[200]....
        /*07fc*/ 	.word	0x00014490


	//   ....[201]....
        /*0800*/ 	.word	0x00014570


	//   ....[202]....
        /*0804*/ 	.word	0x000145d0


	//   ....[203]....
        /*0808*/ 	.word	0x000146a0


	//   ....[204]....
        /*080c*/ 	.word	0x000147c0


	//   ....[205]....
        /*0810*/ 	.word	0x000148b0


	//   ....[206]....
        /*0814*/ 	.word	0x00014950


	//   ....[207]....
        /*0818*/ 	.word	0x00014a20


	//   ....[208]....
        /*081c*/ 	.word	0x00014a80


	//   ....[209]....
        /*0820*/ 	.word	0x00014b50


	//   ....[210]....
        /*0824*/ 	.word	0x00014bb0


	//   ....[211]....
        /*0828*/ 	.word	0x00014c90


	//   ....[212]....
        /*082c*/ 	.word	0x00014cf0


	//   ....[213]....
        /*0830*/ 	.word	0x00014dc0


	//   ....[214]....
        /*0834*/ 	.word	0x00014e20


	//   ....[215]....
        /*0838*/ 	.word	0x00014ee0


	//   ....[216]....
        /*083c*/ 	.word	0x00014f70


	//   ....[217]....
        /*0840*/ 	.word	0x00015010


	//   ....[218]....
        /*0844*/ 	.word	0x00015180


	//   ....[219]....
        /*0848*/ 	.word	0x000151f0


	//   ....[220]....
        /*084c*/ 	.word	0x00015270


	//   ....[221]....
        /*0850*/ 	.word	0x000152e0


	//   ....[222]....
        /*0854*/ 	.word	0x00015350


	//   ....[223]....
        /*0858*/ 	.word	0x000153d0


	//   ....[224]....
        /*085c*/ 	.word	0x00015450


	//   ....[225]....
        /*0860*/ 	.word	0x000154e0


	//   ....[226]....
        /*0864*/ 	.word	0x00015550


	//   ....[227]....
        /*0868*/ 	.word	0x000155c0


	//   ....[228]....
        /*086c*/ 	.word	0x00015630


	//   ....[229]....
        /*0870*/ 	.word	0x000156b0


	//   ....[230]....
        /*0874*/ 	.word	0x00015720


	//   ....[231]....
        /*0878*/ 	.word	0x000157b0


	//   ....[232]....
        /*087c*/ 	.word	0x00015810


	//   ....[233]....
        /*0880*/ 	.word	0x000158a0


	//   ....[234]....
        /*0884*/ 	.word	0x000159d0


	//----- nvinfo : EIATTR_REG_RECONFIG
	.align		4
.L_530:
        /*0888*/ 	.byte	0x01, 0x54
	.zero		2


	//----- nvinfo : EIATTR_SYSCALL_OFFSETS
	.align		4
        /*088c*/ 	.byte	0x04, 0x46
        /*088e*/ 	.short	(.L_532 - .L_531)


	//   ....[0]....
.L_531:
        /*0890*/ 	.word	0x00001d70


	//   ....[1]....
        /*0894*/ 	.word	0x0000d8c0


	//   ....[2]....
        /*0898*/ 	.word	0x0000da10


	//   ....[3]....
        /*089c*/ 	.word	0x0000db00


	//   ....[4]....
        /*08a0*/ 	.word	0x0000eaa0


	//----- nvinfo : EIATTR_MBARRIER_INSTR_OFFSETS
	.align		4
.L_532:
        /*08a4*/ 	.byte	0x04, 0x39
        /*08a6*/ 	.short	(.L_534 - .L_533)


	//   ....[0]....
.L_533:
        /*08a8*/ 	.word	0x00000180
        /*08ac*/ 	.word	0x000000ff
        /*08b0*/ 	.word	0x0002a800
        /*08b4*/ 	.short	0x0100
        /*08b6*/ 	.byte	0x08
	.zero		1


	//   ....[1]....
        /*08b8*/ 	.word	0x00000190
        /*08bc*/ 	.word	0x000000ff
        /*08c0*/ 	.word	0x0002a820
        /*08c4*/ 	.short	0x0100
        /*08c6*/ 	.byte	0x08
	.zero		1


	//   ....[2]....
        /*08c8*/ 	.word	0x00000280
        /*08cc*/ 	.word	0x000000ff
        /*08d0*/ 	.word	0x0002a830
        /*08d4*/ 	.short	0x0100
        /*08d6*/ 	.byte	0x08
	.zero		1


	//   ....[3]....
        /*08d8*/ 	.word	0x00000290
        /*08dc*/ 	.word	0x000000ff
        /*08e0*/ 	.word	0x0002a840
        /*08e4*/ 	.short	0x0100
        /*08e6*/ 	.byte	0x08
	.zero		1


	//   ....[4]....
        /*08e8*/ 	.word	0x000002a0
        /*08ec*/ 	.word	0x000000ff
        /*08f0*/ 	.word	0x0002a838
        /*08f4*/ 	.short	0x0100
        /*08f6*/ 	.byte	0x08
	.zero		1


	//   ....[5]....
        /*08f8*/ 	.word	0x000002b0
        /*08fc*/ 	.word	0x000000ff
        /*0900*/ 	.word	0x0002a848
        /*0904*/ 	.short	0x0100
        /*0906*/ 	.byte	0x08
	.zero		1


	//   ....[6]....
        /*0908*/ 	.word	0x000003e0
        /*090c*/ 	.word	0x000000ff
        /*0910*/ 	.word	0x0002a850
        /*0914*/ 	.short	0x0100
        /*0916*/ 	.byte	0x08
	.zero		1


	//   ....[7]....
        /*0918*/ 	.word	0x000003f0
        /*091c*/ 	.word	0x000000ff
        /*0920*/ 	.word	0x0002a860
        /*0924*/ 	.short	0x0100
        /*0926*/ 	.byte	0x08
	.zero		1


	//   ....[8]....
        /*0928*/ 	.word	0x00000400
        /*092c*/ 	.word	0x000000ff
        /*0930*/ 	.word	0x0002a858
        /*0934*/ 	.short	0x0100
        /*0936*/ 	.byte	0x08
	.zero		1


	//   ....[9]....
        /*0938*/ 	.word	0x00000410
        /*093c*/ 	.word	0x000000ff
        /*0940*/ 	.word	0x0002a868
        /*0944*/ 	.short	0x0100
        /*0946*/ 	.byte	0x08
	.zero		1


	//   ....[10]....
        /*0948*/ 	.word	0x00000500
        /*094c*/ 	.word	0x000000ff
        /*0950*/ 	.word	0x0002a870
        /*0954*/ 	.short	0x0100
        /*0956*/ 	.byte	0x06
	.zero		1


	//   ....[11]....
        /*0958*/ 	.word	0x00000510
        /*095c*/ 	.word	0x000000ff
        /*0960*/ 	.word	0x0002a880
        /*0964*/ 	.short	0x0100
        /*0966*/ 	.byte	0x06
	.zero		1


	//   ....[12]....
        /*0968*/ 	.word	0x00000520
        /*096c*/ 	.word	0x000000ff
        /*0970*/ 	.word	0x0002a878
        /*0974*/ 	.short	0x0100
        /*0976*/ 	.byte	0x06
	.zero		1


	//   ....[13]....
        /*0978*/ 	.word	0x00000530
        /*097c*/ 	.word	0x000000ff
        /*0980*/ 	.word	0x0002a888
        /*0984*/ 	.short	0x0100
        /*0986*/ 	.byte	0x06
	.zero		1


	//   ....[14]....
        /*0988*/ 	.word	0x00000660
        /*098c*/ 	.word	0x000000ff
        /*0990*/ 	.word	0x0002a890
        /*0994*/ 	.short	0x0100
        /*0996*/ 	.byte	0x08
	.zero		1


	//   ....[15]....
        /*0998*/ 	.word	0x00000670
        /*099c*/ 	.word	0x000000ff
        /*09a0*/ 	.word	0x0002a8a0
        /*09a4*/ 	.short	0x0100
        /*09a6*/ 	.byte	0x08
	.zero		1


	//   ....[16]....
        /*09a8*/ 	.word	0x00000680
        /*09ac*/ 	.word	0x000000ff
        /*09b0*/ 	.word	0x0002a898
        /*09b4*/ 	.short	0x0100
        /*09b6*/ 	.byte	0x08
	.zero		1


	//   ....[17]....
        /*09b8*/ 	.word	0x00000690
        /*09bc*/ 	.word	0x000000ff
        /*09c0*/ 	.word	0x0002a8a8
        /*09c4*/ 	.short	0x0100
        /*09c6*/ 	.byte	0x08
	.zero		1


	//   ....[18]....
        /*09c8*/ 	.word	0x000007d0
        /*09cc*/ 	.word	0x000000ff
        /*09d0*/ 	.word	0x0002a8b0
        /*09d4*/ 	.short	0x0100
        /*09d6*/ 	.byte	0x08
	.zero		1


	//   ....[19]....
        /*09d8*/ 	.word	0x000007e0
        /*09dc*/ 	.word	0x000000ff
        /*09e0*/ 	.word	0x0002a8c0
        /*09e4*/ 	.short	0x0100
        /*09e6*/ 	.byte	0x08
	.zero		1


	//   ....[20]....
        /*09e8*/ 	.word	0x000007f0
        /*09ec*/ 	.word	0x000000ff
        /*09f0*/ 	.word	0x0002a8b8
        /*09f4*/ 	.short	0x0100
        /*09f6*/ 	.byte	0x08
	.zero		1


	//   ....[21]....
        /*09f8*/ 	.word	0x00000800
        /*09fc*/ 	.word	0x000000ff
        /*0a00*/ 	.word	0x0002a8c8
        /*0a04*/ 	.short	0x0100
        /*0a06*/ 	.byte	0x08
	.zero		1


	//   ....[22]....
        /*0a08*/ 	.word	0x00001e10
        /*0a0c*/ 	.word	0x000000ff
        /*0a10*/ 	.word	0x0002a800
        /*0a14*/ 	.short	0x010a
        /*0a16*/ 	.byte	0x28
	.zero		1


	//   ....[23]....
        /*0a18*/ 	.word	0x00001e90
        /*0a1c*/ 	.word	0x00000000
        /*0a20*/ 	.word	0x0002a830
        /*0a24*/ 	.short	0x010a
        /*0a26*/ 	.byte	0x3f
	.zero		1


	//   ....[24]....
        /*0a28*/ 	.word	0x00001ed0
        /*0a2c*/ 	.word	0x00000000
        /*0a30*/ 	.word	0x0002a830
        /*0a34*/ 	.short	0x010a
        /*0a36*/ 	.byte	0x3f
	.zero		1


	//   ....[25]....
        /*0a38*/ 	.word	0x00002780
        /*0a3c*/ 	.word	0x000000ff
        /*0a40*/ 	.word	0x00000000
        /*0a44*/ 	.short	0x0101
        /*0a46*/ 	.byte	0x05
	.zero		1


	//   ....[26]....
        /*0a48*/ 	.word	0x00003f30
        /*0a4c*/ 	.word	0x000000ff
        /*0a50*/ 	.word	0x0002a830
        /*0a54*/ 	.short	0x010a
        /*0a56*/ 	.byte	0x07
	.zero		1


	//   ....[27]....
        /*0a58*/ 	.word	0x00003f70
        /*0a5c*/ 	.word	0x000000ff
        /*0a60*/ 	.word	0x0002a830
        /*0a64*/ 	.short	0x010a
        /*0a66*/ 	.byte	0x07
	.zero		1


	//   ....[28]....
        /*0a68*/ 	.word	0x000048b0
        /*0a6c*/ 	.word	0x000000ff
        /*0a70*/ 	.word	0x0002a850
        /*0a74*/ 	.short	0x010a
        /*0a76*/ 	.byte	0x0a
	.zero		1


	//   ....[29]....
        /*0a78*/ 	.word	0x000048f0
        /*0a7c*/ 	.word	0x000000ff
        /*0a80*/ 	.word	0x0002a850
        /*0a84*/ 	.short	0x010a
        /*0a86*/ 	.byte	0x0a
	.zero		1


	//   ....[30]....
        /*0a88*/ 	.word	0x00004c50
        /*0a8c*/ 	.word	0x000000ff
        /*0a90*/ 	.word	0x00000000
        /*0a94*/ 	.short	0x0101
        /*0a96*/ 	.byte	0x07
	.zero		1


	//   ....[31]....
        /*0a98*/ 	.word	0x000061c0
        /*0a9c*/ 	.word	0x000000ff
        /*0aa0*/ 	.word	0x00000000
        /*0aa4*/ 	.short	0x0101
        /*0aa6*/ 	.byte	0x0a
	.zero		1


	//   ....[32]....
        /*0aa8*/ 	.word	0x000063c0
        /*0aac*/ 	.word	0x000000ff
        /*0ab0*/ 	.word	0x0002a830
        /*0ab4*/ 	.short	0x010a
        /*0ab6*/ 	.byte	0x07
	.zero		1


	//   ....[33]....
        /*0ab8*/ 	.word	0x00006400
        /*0abc*/ 	.word	0x000000ff
        /*0ac0*/ 	.word	0x0002a830
        /*0ac4*/ 	.short	0x010a
        /*0ac6*/ 	.byte	0x07
	.zero		1


	//   ....[34]....
        /*0ac8*/ 	.word	0x00006d40
        /*0acc*/ 	.word	0x000000ff
        /*0ad0*/ 	.word	0x0002a850
        /*0ad4*/ 	.short	0x010a
        /*0ad6*/ 	.byte	0x0f
	.zero		1


	//   ....[35]....
        /*0ad8*/ 	.word	0x00006d80
        /*0adc*/ 	.word	0x000000ff
        /*0ae0*/ 	.word	0x0002a850
        /*0ae4*/ 	.short	0x010a
        /*0ae6*/ 	.byte	0x0f
	.zero		1


	//   ....[36]....
        /*0ae8*/ 	.word	0x00007170
        /*0aec*/ 	.word	0x000000ff
        /*0af0*/ 	.word	0x00000000
        /*0af4*/ 	.short	0x0101
        /*0af6*/ 	.byte	0x05
	.zero		1


	//   ....[37]....
        /*0af8*/ 	.word	0x00007ef0
        /*0afc*/ 	.word	0x000000ff
        /*0b00*/ 	.word	0x00000000
        /*0b04*/ 	.short	0x0101
        /*0b06*/ 	.byte	0x0f
	.zero		1


	//   ....[38]....
        /*0b08*/ 	.word	0x00008410
        /*0b0c*/ 	.word	0x000000ff
        /*0b10*/ 	.word	0x0002a850
        /*0b14*/ 	.short	0x010a
        /*0b16*/ 	.byte	0x05
	.zero		1


	//   ....[39]....
        /*0b18*/ 	.word	0x00008450
        /*0b1c*/ 	.word	0x000000ff
        /*0b20*/ 	.word	0x0002a850
        /*0b24*/ 	.short	0x010a
        /*0b26*/ 	.byte	0x05
	.zero		1


	//   ....[40]....
        /*0b28*/ 	.word	0x00008bf0
        /*0b2c*/ 	.word	0x000000ff
        /*0b30*/ 	.word	0x00000000
        /*0b34*/ 	.short	0x0101
        /*0b36*/ 	.byte	0x04
	.zero		1


	//   ....[41]....
        /*0b38*/ 	.word	0x0000a080
        /*0b3c*/ 	.word	0x00000061
        /*0b40*/ 	.word	0x00000000
        /*0b44*/ 	.short	0x0101
        /*0b46*/ 	.byte	0x3f
	.zero		1


	//   ....[42]....
        /*0b48*/ 	.word	0x0000a520
        /*0b4c*/ 	.word	0x00000061
        /*0b50*/ 	.word	0x00000000
        /*0b54*/ 	.short	0x0101
        /*0b56*/ 	.byte	0x3f
	.zero		1


	//   ....[43]....
        /*0b58*/ 	.word	0x0000e120
        /*0b5c*/ 	.word	0x00000007
        /*0b60*/ 	.word	0x0002a840
        /*0b64*/ 	.short	0x010a
        /*0b66*/ 	.byte	0x3f
	.zero		1


	//   ....[44]....
        /*0b68*/ 	.word	0x0000e7d0
        /*0b6c*/ 	.word	0x00000007
        /*0b70*/ 	.word	0x0002a830
        /*0b74*/ 	.short	0x0107
        /*0b76*/ 	.byte	0x3f
	.zero		1


	//   ....[45]....
        /*0b78*/ 	.word	0x0000e8a0
        /*0b7c*/ 	.word	0x00000007
        /*0b80*/ 	.word	0x0002a830
        /*0b84*/ 	.short	0x0101
        /*0b86*/ 	.byte	0x3f
	.zero		1


	//   ....[46]....
        /*0b88*/ 	.word	0x0000f450
        /*0b8c*/ 	.word	0x00000016
        /*0b90*/ 	.word	0x0002a800
        /*0b94*/ 	.short	0x0107
        /*0b96*/ 	.byte	0x3f
	.zero		1


	//   ....[47]....
        /*0b98*/ 	.word	0x0000f570
        /*0b9c*/ 	.word	0x00000016
        /*0ba0*/ 	.word	0x0002a800
        /*0ba4*/ 	.short	0x0101
        /*0ba6*/ 	.byte	0x3f
	.zero		1


	//   ....[48]....
        /*0ba8*/ 	.word	0x0000f590
        /*0bac*/ 	.word	0x00000016
        /*0bb0*/ 	.word	0x0002a820
        /*0bb4*/ 	.short	0x010a
        /*0bb6*/ 	.byte	0x3f
	.zero		1


	//   ....[49]....
        /*0bb8*/ 	.word	0x0000f8f0
        /*0bbc*/ 	.word	0x00000006
        /*0bc0*/ 	.word	0x0002a840
        /*0bc4*/ 	.short	0x010a
        /*0bc6*/ 	.byte	0x3f
	.zero		1


	//   ....[50]....
        /*0bc8*/ 	.word	0x0000fdd0
        /*0bcc*/ 	.word	0x00000006
        /*0bd0*/ 	.word	0x0002a830
        /*0bd4*/ 	.short	0x0107
        /*0bd6*/ 	.byte	0x3f
	.zero		1


	//   ....[51]....
        /*0bd8*/ 	.word	0x0000fe80
        /*0bdc*/ 	.word	0x00000006
        /*0be0*/ 	.word	0x0002a830
        /*0be4*/ 	.short	0x0101
        /*0be6*/ 	.byte	0x3f
	.zero		1


	//   ....[52]....
        /*0be8*/ 	.word	0x0000fee0
        /*0bec*/ 	.word	0x00000004
        /*0bf0*/ 	.word	0x0002a860
        /*0bf4*/ 	.short	0x010a
        /*0bf6*/ 	.byte	0x3f
	.zero		1


	//   ....[53]....
        /*0bf8*/ 	.word	0x00010330
        /*0bfc*/ 	.word	0x00000004
        /*0c00*/ 	.word	0x0002a850
        /*0c04*/ 	.short	0x0107
        /*0c06*/ 	.byte	0x3f
	.zero		1


	//   ....[54]....
        /*0c08*/ 	.word	0x00010480
        /*0c0c*/ 	.word	0x00000004
        /*0c10*/ 	.word	0x0002a850
        /*0c14*/ 	.short	0x0101
        /*0c16*/ 	.byte	0x3f
	.zero		1


	//   ....[55]....
        /*0c18*/ 	.word	0x000106d0
        /*0c1c*/ 	.word	0x00000000
        /*0c20*/ 	.word	0x0002a860
        /*0c24*/ 	.short	0x010a
        /*0c26*/ 	.byte	0x3f
	.zero		1


	//   ....[56]....
        /*0c28*/ 	.word	0x00010b30
        /*0c2c*/ 	.word	0x00000000
        /*0c30*/ 	.word	0x0002a850
        /*0c34*/ 	.short	0x0107
        /*0c36*/ 	.byte	0x3f
	.zero		1


	//   ....[57]....
        /*0c38*/ 	.word	0x00010be0
        /*0c3c*/ 	.word	0x00000000
        /*0c40*/ 	.word	0x0002a850
        /*0c44*/ 	.short	0x0101
        /*0c46*/ 	.byte	0x3f
	.zero		1


	//   ....[58]....
        /*0c48*/ 	.word	0x00011d30
        /*0c4c*/ 	.word	0x00000004
        /*0c50*/ 	.word	0x0002a820
        /*0c54*/ 	.short	0x010a
        /*0c56*/ 	.byte	0x3f
	.zero		1


	//   ....[59]....
        /*0c58*/ 	.word	0x00011ed0
        /*0c5c*/ 	.word	0x00000005
        /*0c60*/ 	.word	0x0002a840
        /*0c64*/ 	.short	0x010a
        /*0c66*/ 	.byte	0x3f
	.zero		1


	//   ....[60]....
        /*0c68*/ 	.word	0x00011f70
        /*0c6c*/ 	.word	0x0000001b
        /*0c70*/ 	.word	0x0002a840
        /*0c74*/ 	.short	0x010a
        /*0c76*/ 	.byte	0x3f
	.zero		1


	//   ....[61]....
        /*0c78*/ 	.word	0x00011fb0
        /*0c7c*/ 	.word	0x00000005
        /*0c80*/ 	.word	0x0002a860
        /*0c84*/ 	.short	0x010a
        /*0c86*/ 	.byte	0x3f
	.zero		1


	//   ....[62]....
        /*0c88*/ 	.word	0x00011ff0
        /*0c8c*/ 	.word	0x0000001b
        /*0c90*/ 	.word	0x0002a860
        /*0c94*/ 	.short	0x010a
        /*0c96*/ 	.byte	0x3f
	.zero		1


	//   ....[63]....
        /*0c98*/ 	.word	0x00012060
        /*0c9c*/ 	.word	0x00000003
        /*0ca0*/ 	.word	0x0002a800
        /*0ca4*/ 	.short	0x010a
        /*0ca6*/ 	.byte	0x3f
	.zero		1


	//   ....[64]....
        /*0ca8*/ 	.word	0x000120b0
        /*0cac*/ 	.word	0x00000000
        /*0cb0*/ 	.word	0x0002a830
        /*0cb4*/ 	.short	0x010a
        /*0cb6*/ 	.byte	0x3f
	.zero		1


	//   ....[65]....
        /*0cb8*/ 	.word	0x00012110
        /*0cbc*/ 	.word	0x00000005
        /*0cc0*/ 	.word	0x0002a830
        /*0cc4*/ 	.short	0x010a
        /*0cc6*/ 	.byte	0x3f
	.zero		1


	//   ....[66]....
        /*0cc8*/ 	.word	0x00012170
        /*0ccc*/ 	.word	0x00000005
        /*0cd0*/ 	.word	0x0002a850
        /*0cd4*/ 	.short	0x010a
        /*0cd6*/ 	.byte	0x3f
	.zero		1


	//   ....[67]....
        /*0cd8*/ 	.word	0x000121d0
        /*0cdc*/ 	.word	0x00000005
        /*0ce0*/ 	.word	0x0002a830
        /*0ce4*/ 	.short	0x010a
        /*0ce6*/ 	.byte	0x3f
	.zero		1


	//   ....[68]....
        /*0ce8*/ 	.word	0x00012230
        /*0cec*/ 	.word	0x00000005
        /*0cf0*/ 	.word	0x0002a850
        /*0cf4*/ 	.short	0x010a
        /*0cf6*/ 	.byte	0x3f
	.zero		1


	//   ....[69]....
        /*0cf8*/ 	.word	0x00012290
        /*0cfc*/ 	.word	0x00000003
        /*0d00*/ 	.word	0x0002a850
        /*0d04*/ 	.short	0x010a
        /*0d06*/ 	.byte	0x3f
	.zero		1


	//   ....[70]....
        /*0d08*/ 	.word	0x000123a0
        /*0d0c*/ 	.word	0x00000007
        /*0d10*/ 	.word	0x0002a840
        /*0d14*/ 	.short	0x010a
        /*0d16*/ 	.byte	0x3f
	.zero		1


	//   ....[71]....
        /*0d18*/ 	.word	0x00013700
        /*0d1c*/ 	.word	0x00000016
        /*0d20*/ 	.word	0x0002a820
        /*0d24*/ 	.short	0x010a
        /*0d26*/ 	.byte	0x3f
	.zero		1


	//   ....[72]....
        /*0d28*/ 	.word	0x00013750
        /*0d2c*/ 	.word	0x00000006
        /*0d30*/ 	.word	0x0002a840
        /*0d34*/ 	.short	0x010a
        /*0d36*/ 	.byte	0x3f
	.zero		1


	//   ....[73]....
        /*0d38*/ 	.word	0x00013f10
        /*0d3c*/ 	.word	0x00000004
        /*0d40*/ 	.word	0x0002a860
        /*0d44*/ 	.short	0x010a
        /*0d46*/ 	.byte	0x3f
	.zero		1


	//   ....[74]....
        /*0d48*/ 	.word	0x00014710
        /*0d4c*/ 	.word	0x00000000
        /*0d50*/ 	.word	0x0002a860
        /*0d54*/ 	.short	0x010a
        /*0d56*/ 	.byte	0x3f
	.zero		1


	//   ....[75]....
        /*0d58*/ 	.word	0x000158f0
        /*0d5c*/ 	.word	0x00000004
        /*0d60*/ 	.word	0x0002a820
        /*0d64*/ 	.short	0x010a
        /*0d66*/ 	.byte	0x3f
	.zero		1


	//   ....[76]....
        /*0d68*/ 	.word	0x00015a90
        /*0d6c*/ 	.word	0x00000005
        /*0d70*/ 	.word	0x0002a840
        /*0d74*/ 	.short	0x010a
        /*0d76*/ 	.byte	0x3f
	.zero		1


	//   ....[77]....
        /*0d78*/ 	.word	0x00015ae0
        /*0d7c*/ 	.word	0x0000001b
        /*0d80*/ 	.word	0x0002a840
        /*0d84*/ 	.short	0x010a
        /*0d86*/ 	.byte	0x3f
	.zero		1


	//   ....[78]....
        /*0d88*/ 	.word	0x00015b30
        /*0d8c*/ 	.word	0x00000005
        /*0d90*/ 	.word	0x0002a860
        /*0d94*/ 	.short	0x010a
        /*0d96*/ 	.byte	0x3f
	.zero		1


	//----- nvinfo : EIATTR_NUM_MBARRIERS
	.align		4
.L_534:
        /*0d98*/ 	.byte	0x03, 0x38
        /*0d9a*/ 	.short	0x0016


	//----- nvinfo : EIATTR_EXIT_INSTR_OFFSETS
	.align		4
        /*0d9c*/ 	.byte	0x04, 0x1c
        /*0d9e*/ 	.short	(.L_536 - .L_535)


	//   ....[0]....
.L_535:
        /*0da0*/ 	.word	0x00000990


	//   ....[1]....
        /*0da4*/ 	.word	0x0000bce0


	//   ....[2]....
        /*0da8*/ 	.word	0x00012040


	//----- nvinfo : EIATTR_MAX_THREADS
	.align		4
.L_536:
        /*0dac*/ 	.byte	0x04, 0x05
        /*0dae*/ 	.short	(.L_538 - .L_537)
.L_537:
        /*0db0*/ 	.word	0x00000180
        /*0db4*/ 	.word	0x00000001
        /*0db8*/ 	.word	0x00000001


	//----- nvinfo : EIATTR_CRS_STACK_SIZE
	.align		4
.L_538:
        /*0dbc*/ 	.byte	0x04, 0x1e
        /*0dbe*/ 	.short	(.L_540 - .L_539)
.L_539:
        /*0dc0*/ 	.word	0x00000000


	//----- nvinfo : EIATTR_CBANK_PARAM_SIZE
	.align		4
.L_540:
        /*0dc4*/ 	.byte	0x03, 0x19
        /*0dc6*/ 	.short	0x0af0


	//----- nvinfo : EIATTR_PARAM_CBANK
	.align		4
        /*0dc8*/ 	.byte	0x04, 0x0a
        /*0dca*/ 	.short	(.L_542 - .L_541)
	.align		4
.L_541:
        /*0dcc*/ 	.word	index@(.nv.constant0._ZN7cutlass13device_kernelIN5flash11enable_sm90INS1_16FlashAttnFwdSm90INS1_25CollectiveMainloopFwdSm90ILi2EN4cute5tupleIJNS5_1CILi1EEES8_S8_EEENS6_IJNS7_ILi128EEENS7_ILi96EEENS7_ILi192EEEEEELi128ENS_10bfloat16_tEfNS_4arch4Sm90ELb1ELb0ELb0ELb1ELb1ELb0ELb0ELb1ELb1ELb1ELb1ELb0EEENS1_21CollectiveEpilogueFwdINS6_IJSA_SA_SB_EEES9_SE_SG_Li256ELb1ELb1ELb1ELb0EEENS1_36VarlenDynamicPersistentTileSchedulerILi128ELi96ELi256ELi128ELb1ELb1ELb1ELb1ELb1ELb1EEEEEEEEEvNT_6ParamsE)
        /*0dd0*/ 	.short	0x0210
        /*0dd2*/ 	.short	0x0af0


	//----- nvinfo : EIATTR_SW_WAR
	.align		4
.L_542:
        /*0dd4*/ 	.byte	0x04, 0x36
        /*0dd6*/ 	.short	(.L_544 - .L_543)
.L_543:
        /*0dd8*/ 	.word	0x00000008
.L_544:


//--------------------- .nv.info._ZN7cutlass13device_kernelIN5flash11enable_sm90INS1_16FlashAttnFwdSm90INS1_25CollectiveMainloopFwdSm90ILi2EN4cute5tupleIJNS5_1CILi1EEES8_S8_EEENS6_IJNS7_ILi128EEENS7_ILi96EEENS7_ILi192EEEEEELi128ENS_10bfloat16_tEfNS_4arch4Sm90ELb1ELb0ELb0ELb1ELb1ELb1ELb0ELb1ELb1ELb1ELb1ELb0EEENS1_21CollectiveEpilogueFwdINS6_IJSA_SA_SB_EEES9_SE_SG_Li256ELb1ELb1ELb1ELb0EEENS1_36VarlenDynamicPersistentTileSchedulerILi128ELi96ELi256ELi128ELb1ELb1ELb1ELb1ELb1ELb1EEEEEEEEEvNT_6ParamsE --------------------------
	.section	.nv.info._ZN7cutlass13device_kernelIN5flash11enable_sm90INS1_16FlashAttnFwdSm90INS1_25CollectiveMainloopFwdSm90ILi2EN4cute5tupleIJNS5_1CILi1EEES8_S8_EEENS6_IJNS7_ILi128EEENS7_ILi96EEENS7_ILi192EEEEEELi128ENS_10bfloat16_tEfNS_4arch4Sm90ELb1ELb0ELb0ELb1ELb1ELb1ELb0ELb1ELb1ELb1ELb1ELb0EEENS1_21CollectiveEpilogueFwdINS6_IJSA_SA_SB_EEES9_SE_SG_Li256ELb1ELb1ELb1ELb0EEENS1_36VarlenDynamicPersistentTileSchedulerILi128ELi96ELi256ELi128ELb1ELb1ELb1ELb1ELb1ELb1EEEEEEEEEvNT_6ParamsE,"",@"SHT_CUDA_INFO"
	.sectionflags	@""
	.align	4


	//----- nvinfo : EIATTR_CUDA_API_VERSION
	.align		4
        /*0000*/ 	.byte	0x04, 0x37
        /*0002*/ 	.short	(.L_546 - .L_545)
.L_545:
        /*0004*/ 	.word	0x00000082


	//----- nvinfo : EIATTR_KPARAM_INFO
	.align		4
.L_546:
        /*0008*/ 	.byte	0x04, 0x17
        /*000a*/ 	.short	(.L_548 - .L_547)
.L_547:
        /*000c*/ 	.word	0x00000000
        /*0010*/ 	.short	0x0000
        /*0012*/ 	.short	0x0070
        /*0014*/ 	.byte	0x00, 0xf0, 0x01, 0x2a


	//----- nvinfo : EIATTR_SPARSE_MMA_MASK
	.align		4
.L_548:
        /*0018*/ 	.byte	0x03, 0x50
        /*001a*/ 	.short	0x0000


	//----- nvinfo : EIATTR_MAXREG_COUNT
	.align		4
        /*001c*/ 	.byte	0x03, 0x1b
        /*001e*/ 	.short	0x00a8


	//----- nvinfo : EIATTR_NUM_BARRIERS
	.align		4
        /*0020*/ 	.byte	0x02, 0x4c
        /*0022*/ 	.byte	0x10
	.zero		1


	//----- nvinfo : EIATTR_EXTERNS
	.align		4
        /*0024*/ 	.byte	0x04, 0x0f
        /*0026*/ 	.short	(.L_550 - .L_549)


	//   ....[0]....
	.align		4
.L_549:
        /*0028*/ 	.word	index@(__assertfail)


	//----- nvinfo : EIATTR_ANNOTATIONS
	.align		4
.L_550:
        /*002c*/ 	.byte	0x04, 0x55
        /*002e*/ 	.short	(.L_552 - .L_551)


	//   ....[0]....
.L_551:
        /* <DEDUP_REMOVED lines=42> */


	//----- nvinfo : EIATTR_MERCURY_ISA_VERSION
	.align		4
.L_552:
        /*02b8*/ 	.byte	0x03, 0x5f
        /*02ba*/ 	.short	0x0101


	//----- nvinfo : EIATTR_UNUSED_LOAD_BYTE_OFFSET
	.align		4
        /*02bc*/ 	.byte	0x04, 0x44
        /*02be*/ 	.short	(.L_554 - .L_553)


	//   ....[0]....
.L_553:
        /*02c0*/ 	.word	0x00000a20
        /*02c4*/ 	.word	0x0000fff0


	//   ....[1]....
        /*02c8*/ 	.word	0x0001a940
        /*02cc*/ 	.word	0x0000fff0


	//----- nvinfo : EIATTR_INT_WARP_WIDE_INSTR_OFFSETS
	.align		4
.L_554:
        /*02d0*/ 	.byte	0x04, 0x31
        /*02d2*/ 	.short	(.L_556 - .L_555)


	//   ....[0]....
.L_555:
        /*02d4*/ 	.word	0x00000130


	//   ....[1]....
        /*02d8*/ 	.word	0x00000170


	//   ....[2]....
        /*02dc*/ 	.word	0x000001e0


	//   ....[3]....
        /*02e0*/ 	.word	0x00020920


	//   ....[4]....
        /*02e4*/ 	.word	0x000209c0


	//   ....[5]....
        /*02e8*/ 	.word	0x000238f0


	//   ....[6]....
        /*02ec*/ 	.word	0x00023990


	//----- nvinfo : EIATTR_COOP_GROUP_MASK_REGIDS
	.align		4
.L_556:
        /*02f0*/ 	.byte	0x04, 0x29
        /*02f2*/ 	.short	(.L_558 - .L_557)


	//   ....[0]....
.L_557:
        /*02f4*/ 	.word	0xffffffff


	//   ....[1]....
        /*02f8*/ 	.word	0xffffffff


	//   ....[2]....
        /*02fc*/ 	.word	0xffffffff


	//   ....[3]....
        /*0300*/ 	.word	0xffffffff


	//   ....[4]....
        /*0304*/ 	.word	0xffffffff


	//   ....[5]....
        /*0308*/ 	.word	0xffffffff


	//   ....[6]....
        /*030c*/ 	.word	0xffffffff


	//   ....[7]....
        /*0310*/ 	.word	0xffffffff


	//   ....[8]....
        /*0314*/ 	.word	0xffffffff


	//   ....[9]....
        /*0318*/ 	.word	0xffffffff


	//   ....[10]....
        /*031c*/ 	.word	0xffffffff


	//   ....[11]....
        /*0320*/ 	.word	0xffffffff


	//   ....[12]....
        /*0324*/ 	.word	0xffffffff


	//   ....[13]....
        /*0328*/ 	.word	0xffffffff


	//   ....[14]....
        /*032c*/ 	.word	0xffffffff


	//   ....[15]....
        /*0330*/ 	.word	0xffffffff


	//   ....[16]....
        /*0334*/ 	.word	0xffffffff


	//   ....[17]....
        /*0338*/ 	.word	0xffffffff


	//   ....[18]....
        /*033c*/ 	.word	0xffffffff


	//   ....[19]....
        /*0340*/ 	.word	0xffffffff


	//   ....[20]....
        /*0344*/ 	.word	0xffffffff


	//   ....[21]....
        /*0348*/ 	.word	0xffffffff


	//   ....[22]....
        /*034c*/ 	.word	0xffffffff


	//   ....[23]....
        /*0350*/ 	.word	0xffffffff


	//   ....[24]....
        /*0354*/ 	.word	0xffffffff


	//   ....[25]....
        /*0358*/ 	.word	0xffffffff


	//   ....[26]....
        /*035c*/ 	.word	0xffffffff


	//   ....[27]....
        /*0360*/ 	.word	0xffffffff


	//   ....[28]....
        /*0364*/ 	.word	0xffffffff


	//   ....[29]....
        /*0368*/ 	.word	0xffffffff


	//   ....[30]....
        /*036c*/ 	.word	0xffffffff


	//   ....[31]....
        /*0370*/ 	.word	0xffffffff


	//   ....[32]....
        /*0374*/ 	.word	0xffffffff


	//   ....[33]....
        /*0378*/ 	.word	0xffffffff


	//   ....[34]....
        /*037c*/ 	.word	0xffffffff


	//   ....[35]....
        /*0380*/ 	.word	0xffffffff


	//   ....[36]....
        /*0384*/ 	.word	0xffffffff


	//   ....[37]....
        /*0388*/ 	.word	0xffffffff


	//   ....[38]....
        /*038c*/ 	.word	0xffffffff


	//   ....[39]....
        /*0390*/ 	.word	0xffffffff


	//   ....[40]....
        /*0394*/ 	.word	0xffffffff


	//   ....[41]....
        /*0398*/ 	.word	0xffffffff


	//   ....[42]....
        /*039c*/ 	.word	0xffffffff


	//   ....[43]....
        /*03a0*/ 	.word	0xffffffff


	//   ....[44]....
        /*03a4*/ 	.word	0xffffffff


	//   ....[45]....
        /*03a8*/ 	.word	0xffffffff


	//   ....[46]....
        /*03ac*/ 	.word	0xffffffff


	//   ....[47]....
        /*03b0*/ 	.word	0xffffffff


	//   ....[48]....
        /*03b4*/ 	.word	0xffffffff


	//   ....[49]....
        /*03b8*/ 	.word	0xffffffff


	//   ....[50]....
        /*03bc*/ 	.word	0xffffffff


	//   ....[51]....
        /*03c0*/ 	.word	0xffffffff


	//   ....[52]....
        /*03c4*/ 	.word	0xffffffff


	//   ....[53]....
        /*03c8*/ 	.word	0xffffffff


	//   ....[54]....
        /*03cc*/ 	.word	0xffffffff


	//   ....[55]....
        /*03d0*/ 	.word	0xffffffff


	//   ....[56]....
        /*03d4*/ 	.word	0xffffffff


	//   ....[57]....
        /*03d8*/ 	.word	0xffffffff


	//   ....[58]....
        /*03dc*/ 	.word	0xffffffff


	//   ....[59]....
        /*03e0*/ 	.word	0xffffffff


	//   ....[60]....
        /*03e4*/ 	.word	0xffffffff


	//   ....[61]....
        /*03e8*/ 	.word	0xffffffff


	//   ....[62]....
        /*03ec*/ 	.word	0xffffffff


	//   ....[63]....
        /*03f0*/ 	.word	0xffffffff


	//   ....[64]....
        /*03f4*/ 	.word	0xffffffff


	//   ....[65]....
        /*03f8*/ 	.word	0xffffffff


	//   ....[66]....
        /*03fc*/ 	.word	0xffffffff


	//   ....[67]....
        /*0400*/ 	.word	0xffffffff


	//   ....[68]....
        /*0404*/ 	.word	0xffffffff


	//   ....[69]....
        /*0408*/ 	.word	0xffffffff


	//   ....[70]....
        /*040c*/ 	.word	0xffffffff


	//   ....[71]....
        /*0410*/ 	.word	0xffffffff


	//   ....[72]....
        /*0414*/ 	.word	0xffffffff


	//   ....[73]....
        /*0418*/ 	.word	0xffffffff


	//   ....[74]....
        /*041c*/ 	.word	0xffffffff


	//   ....[75]....
        /*0420*/ 	.word	0xffffffff


	//   ....[76]....
        /*0424*/ 	.word	0xffffffff


	//   ....[77]....
        /*0428*/ 	.word	0xffffffff


	//   ....[78]....
        /*042c*/ 	.word	0xffffffff


	//   ....[79]....
        /*0430*/ 	.word	0xffffffff


	//   ....[80]....
        /*0434*/ 	.word	0xffffffff


	//   ....[81]....
        /*0438*/ 	.word	0xffffffff


	//   ....[82]....
        /*043c*/ 	.word	0xffffffff


	//   ....[83]....
        /*0440*/ 	.word	0xffffffff


	//   ....[84]....
        /*0444*/ 	.word	0xffffffff


	//   ....[85]....
        /*0448*/ 	.word	0xffffffff


	//   ....[86]....
        /*044c*/ 	.word	0xffffffff


	//   ....[87]....
        /*0450*/ 	.word	0xffffffff


	//   ....[88]....
        /*0454*/ 	.word	0xffffffff


	//   ....[89]....
        /*0458*/ 	.word	0xffffffff


	//   ....[90]....
        /*045c*/ 	.word	0xffffffff


	//   ....[91]....
        /*0460*/ 	.word	0xffffffff


	//   ....[92]....
        /*0464*/ 	.word	0xffffffff


	//   ....[93]....
        /*0468*/ 	.word	0xffffffff


	//   ....[94]....
        /*046c*/ 	.word	0xffffffff


	//   ....[95]....
        /*0470*/ 	.word	0xffffffff


	//   ....[96]....
        /*0474*/ 	.word	0xffffffff


	//   ....[97]....
        /*0478*/ 	.word	0xffffffff


	//   ....[98]....
        /*047c*/ 	.word	0xffffffff


	//   ....[99]....
        /*0480*/ 	.word	0xffffffff


	//   ....[100]....
        /*0484*/ 	.word	0xffffffff


	//   ....[101]....
        /*0488*/ 	.word	0xffffffff


	//   ....[102]....
        /*048c*/ 	.word	0xffffffff


	//   ....[103]....
        /*0490*/ 	.word	0xffffffff


	//   ....[104]....
        /*0494*/ 	.word	0xffffffff


	//   ....[105]....
        /*0498*/ 	.word	0xffffffff


	//   ....[106]....
        /*049c*/ 	.word	0xffffffff


	//   ....[107]....
        /*04a0*/ 	.word	0xffffffff


	//   ....[108]....
        /*04a4*/ 	.word	0xffffffff


	//   ....[109]....
        /*04a8*/ 	.word	0xffffffff


	//   ....[110]....
        /*04ac*/ 	.word	0xffffffff


	//   ....[111]....
        /*04b0*/ 	.word	0xffffffff


	//   ....[112]....
        /*04b4*/ 	.word	0xffffffff


	//   ....[113]....
        /*04b8*/ 	.word	0xffffffff


	//   ....[114]....
        /*04bc*/ 	.word	0xffffffff


	//   ....[115]....
        /*04c0*/ 	.word	0xffffffff


	//   ....[116]....
        /*04c4*/ 	.word	0xffffffff


	//   ....[117]....
        /*04c8*/ 	.word	0xffffffff


	//   ....[118]....
        /*04cc*/ 	.word	0xffffffff


	//   ....[119]....
        /*04d0*/ 	.word	0xffffffff


	//   ....[120]....
        /*04d4*/ 	.word	0xffffffff


	//   ....[121]....
        /*04d8*/ 	.word	0xffffffff


	//   ....[122]....
        /*04dc*/ 	.word	0xffffffff


	//   ....[123]....
        /*04e0*/ 	.word	0xffffffff


	//   ....[124]....
        /*04e4*/ 	.word	0xffffffff


	//   ....[125]....
        /*04e8*/ 	.word	0xffffffff


	//   ....[126]....
        /*04ec*/ 	.word	0xffffffff


	//   ....[127]....
        /*04f0*/ 	.word	0xffffffff


	//   ....[128]....
        /*04f4*/ 	.word	0xffffffff


	//   ....[129]....
        /*04f8*/ 	.word	0xffffffff


	//   ....[130]....
        /*04fc*/ 	.word	0xffffffff


	//   ....[131]....
        /*0500*/ 	.word	0xffffffff


	//   ....[132]....
        /*0504*/ 	.word	0xffffffff


	//   ....[133]....
        /*0508*/ 	.word	0xffffffff


	//   ....[134]....
        /*050c*/ 	.word	0xffffffff


	//   ....[135]....
        /*0510*/ 	.word	0xffffffff


	//   ....[136]....
        /*0514*/ 	.word	0xffffffff


	//   ....[137]....
        /*0518*/ 	.word	0xffffffff


	//   ....[138]....
        /*051c*/ 	.word	0xffffffff


	//   ....[139]....
        /*0520*/ 	.word	0xffffffff


	//   ....[140]....
        /*0524*/ 	.word	0xffffffff


	//   ....[141]....
        /*0528*/ 	.word	0xffffffff


	//   ....[142]....
        /*052c*/ 	.word	0xffffffff


	//   ....[143]....
        /*0530*/ 	.word	0xffffffff


	//   ....[144]....
        /*0534*/ 	.word	0xffffffff


	//   ....[145]....
        /*0538*/ 	.word	0xffffffff


	//   ....[146]....
        /*053c*/ 	.word	0xffffffff


	//   ....[147]....
        /*0540*/ 	.word	0xffffffff


	//   ....[148]....
        /*0544*/ 	.word	0xffffffff


	//   ....[149]....
        /*0548*/ 	.word	0xffffffff


	//   ....[150]....
        /*054c*/ 	.word	0xffffffff


	//   ....[151]....
        /*0550*/ 	.word	0xffffffff


	//   ....[152]....
        /*0554*/ 	.word	0xffffffff


	//   ....[153]....
        /*0558*/ 	.word	0xffffffff


	//   ....[154]....
        /*055c*/ 	.word	0xffffffff


	//   ....[155]....
        /*0560*/ 	.word	0xffffffff


	//   ....[156]....
        /*0564*/ 	.word	0xffffffff


	//   ....[157]....
        /*0568*/ 	.word	0xffffffff


	//   ....[158]....
        /*056c*/ 	.word	0xffffffff


	//   ....[159]....
        /*0570*/ 	.word	0xffffffff


	//   ....[160]....
        /*0574*/ 	.word	0xffffffff


	//   ....[161]....
        /*0578*/ 	.word	0xffffffff


	//   ....[162]....
        /*057c*/ 	.word	0xffffffff


	//   ....[163]....
        /*0580*/ 	.word	0xffffffff


	//   ....[164]....
        /*0584*/ 	.word	0xffffffff


	//   ....[165]....
        /*0588*/ 	.word	0xffffffff


	//   ....[166]....
        /*058c*/ 	.word	0xffffffff


	//   ....[167]....
        /*0590*/ 	.word	0xffffffff


	//   ....[168]....
        /*0594*/ 	.word	0xffffffff


	//   ....[169]....
        /*0598*/ 	.word	0xffffffff


	//   ....[170]....
        /*059c*/ 	.word	0xffffffff


	//   ....[171]....
        /*05a0*/ 	.word	0xffffffff


	//   ....[172]....
        /*05a4*/ 	.word	0xffffffff


	//   ....[173]....
        /*05a8*/ 	.word	0xffffffff


	//   ....[174]....
        /*05ac*/ 	.word	0xffffffff


	//   ....[175]....
        /*05b0*/ 	.word	0xffffffff


	//   ....[176]....
        /*05b4*/ 	.word	0xffffffff


	//   ....[177]....
        /*05b8*/ 	.word	0xffffffff


	//   ....[178]....
        /*05bc*/ 	.word	0xffffffff


	//   ....[179]....
        /*05c0*/ 	.word	0xffffffff


	//   ....[180]....
        /*05c4*/ 	.word	0xffffffff


	//   ....[181]....
        /*05c8*/ 	.word	0xffffffff


	//   ....[182]....
        /*05cc*/ 	.word	0xffffffff


	//   ....[183]....
        /*05d0*/ 	.word	0xffffffff


	//   ....[184]....
        /*05d4*/ 	.word	0xffffffff


	//   ....[185]....
        /*05d8*/ 	.word	0x0500000f


	//   ....[186]....
        /*05dc*/ 	.word	0x0500000f


	//   ....[187]....
        /*05e0*/ 	.word	0x0500000f


	//   ....[188]....
        /*05e4*/ 	.word	0x0500000f


	//   ....[189]....
        /*05e8*/ 	.word	0x0500000f


	//   ....[190]....
        /*05ec*/ 	.word	0x0500000f


	//   ....[191]....
        /*05f0*/ 	.word	0x0500000f


	//   ....[192]....
        /*05f4*/ 	.word	0x0500000f


	//   ....[193]....
        /*05f8*/ 	.word	0x0500000f


	//   ....[194]....
        /*05fc*/ 	.word	0x0500000f


	//   ....[195]....
        /*0600*/ 	.word	0x0500000f


	//   ....[196]....
        /*0604*/ 	.word	0x0500000f


	//   ....[197]....
        /*0608*/ 	.word	0x0500000f


	//   ....[198]....
        /*060c*/ 	.word	0x0500000f


	//   ....[199]....
        /*0610*/ 	.word	0x0500000f


	//   ....[200]....
        /*0614*/ 	.word	0x0500000f


	//   ....[201]....
        /*0618*/ 	.word	0x0500000f


	//   ....[202]....
        /*061c*/ 	.word	0x0500000f


	//   ....[203]....
        /*0620*/ 	.word	0x0500000f


	//   ....[204]....
        /*0624*/ 	.word	0x0500000f


	//   ....[205]....
        /*0628*/ 	.word	0x0500000f


	//   ....[206]....
        /*062c*/ 	.word	0x0500000f


	//   ....[207]....
        /*0630*/ 	.word	0x0500000f


	//   ....[208]....
        /*0634*/ 	.word	0x0500000f


	//   ....[209]....
        /*0638*/ 	.word	0x0500000f


	//   ....[210]....
        /*063c*/ 	.word	0x0500000f


	//   ....[211]....
        /*0640*/ 	.word	0x0500000f


	//   ....[212]....
        /*0644*/ 	.word	0x0500000f


	//   ....[213]....
        /*0648*/ 	.word	0x0500000f


	//   ....[214]....
        /*064c*/ 	.word	0x0500000f


	//   ....[215]....
        /*0650*/ 	.word	0x0500000f


	//   ....[216]....
        /*0654*/ 	.word	0x0500000f


	//   ....[217]....
        /*0658*/ 	.word	0x0500000f


	//   ....[218]....
        /*065c*/ 	.word	0x0500000f


	//   ....[219]....
        /*0660*/ 	.word	0x0500000f


	//   ....[220]....
        /*0664*/ 	.word	0x0500000f


	//   ....[221]....
        /*0668*/ 	.word	0x0500000f


	//   ....[222]....
        /*066c*/ 	.word	0x0500000f


	//   ....[223]....
        /*0670*/ 	.word	0x0500000f


	//   ....[224]....
        /*0674*/ 	.word	0x0500000f


	//   ....[225]....
        /*0678*/ 	.word	0x0500000f


	//   ....[226]....
        /*067c*/ 	.word	0x0500000f


	//   ....[227]....
        /*0680*/ 	.word	0x0500000f


	//   ....[228]....
        /*0684*/ 	.word	0x0500000f


	//   ....[229]....
        /*0688*/ 	.word	0x0500000f


	//   ....[230]....
        /*068c*/ 	.word	0x0500000f


	//   ....[231]....
        /*0690*/ 	.word	0x0500000f


	//   ....[232]....
        /*0694*/ 	.word	0x0500000f


	//   ....[233]....
        /*0698*/ 	.word	0x0500000f


	//   ....[234]....
        /*069c*/ 	.word	0x0500000f


	//   ....[235]....
        /*06a0*/ 	.word	0x0500000f


	//   ....[236]....
        /*06a4*/ 	.word	0x0500000f


	//   ....[237]....
        /*06a8*/ 	.word	0x0500000f


	//   ....[238]....
        /*06ac*/ 	.word	0x0500000f


	//   ....[239]....
        /*06b0*/ 	.word	0x0500000f


	//   ....[240]....
        /*06b4*/ 	.word	0x0500000f


	//   ....[241]....
        /*06b8*/ 	.word	0x0500000f


	//   ....[242]....
        /*06bc*/ 	.word	0x0500000f


	//   ....[243]....
        /*06c0*/ 	.word	0x0500000f


	//   ....[244]....
        /*06c4*/ 	.word	0x0500000f


	//   ....[245]....
        /*06c8*/ 	.word	0x0500000f


	//   ....[246]....
        /*06cc*/ 	.word	0x0500000f


	//   ....[247]....
        /*06d0*/ 	.word	0x0500000f


	//   ....[248]....
        /*06d4*/ 	.word	0x0500000f


	//   ....[249]....
        /*06d8*/ 	.word	0x0500000f


	//   ....[250]....
        /*06dc*/ 	.word	0x0500000f


	//   ....[251]....
        /*06e0*/ 	.word	0x0500000f


	//   ....[252]....
        /*06e4*/ 	.word	0x0500000f


	//   ....[253]....
        /*06e8*/ 	.word	0x0500000f


	//   ....[254]....
        /*06ec*/ 	.word	0x0500000f


	//   ....[255]....
        /*06f0*/ 	.word	0x0500000f


	//   ....[0]....
        /*06f4*/ 	.word	0x0500000f


	//   ....[1]....
        /*06f8*/ 	.word	0x0500000f


	//   ....[2]....
        /*06fc*/ 	.word	0x0500000f


	//   ....[3]....
        /*0700*/ 	.word	0x0500000f


	//   ....[4]....
        /*0704*/ 	.word	0x0500000f


	//   ....[5]....
        /*0708*/ 	.word	0x0500000f


	//   ....[6]....
        /*070c*/ 	.word	0x0500000f


	//   ....[7]....
        /*0710*/ 	.word	0x0500000f


	//   ....[8]....
        /*0714*/ 	.word	0x0500000f


	//   ....[9]....
        /*0718*/ 	.word	0x0500000f


	//   ....[10]....
        /*071c*/ 	.word	0x0500000f


	//   ....[11]....
        /*0720*/ 	.word	0x0500000f


	//   ....[12]....
        /*0724*/ 	.word	0x0500000f


	//   ....[13]....
        /*0728*/ 	.word	0x0500000f


	//   ....[14]....
        /*072c*/ 	.word	0x0500000f


	//   ....[15]....
        /*0730*/ 	.word	0x0500000f


	//   ....[16]....
        /*0734*/ 	.word	0x0500000f


	//   ....[17]....
        /*0738*/ 	.word	0x0500000f


	//   ....[18]....
        /*073c*/ 	.word	0x0500000f


	//   ....[19]....
        /*0740*/ 	.word	0x0500000f


	//   ....[20]....
        /*0744*/ 	.word	0x0500000f


	//   ....[21]....
        /*0748*/ 	.word	0x0500000f


	//   ....[22]....
        /*074c*/ 	.word	0x0500000f


	//   ....[23]....
        /*0750*/ 	.word	0x0500000f


	//   ....[24]....
        /*0754*/ 	.word	0x0500000f


	//   ....[25]....
        /*0758*/ 	.word	0x0500000f


	//   ....[26]....
        /*075c*/ 	.word	0x0500000f


	//   ....[27]....
        /*0760*/ 	.word	0x0500000f


	//   ....[28]....
        /*0764*/ 	.word	0x0500000f


	//   ....[29]....
        /*0768*/ 	.word	0x0500000f


	//   ....[30]....
        /*076c*/ 	.word	0x0500000f


	//   ....[31]....
        /*0770*/ 	.word	0x0500000f


	//   ....[32]....
        /*0774*/ 	.word	0x0500000f


	//   ....[33]....
        /*0778*/ 	.word	0x0500000f


	//   ....[34]....
        /*077c*/ 	.word	0x0500000f


	//   ....[35]....
        /*0780*/ 	.word	0x0500000f


	//   ....[36]....
        /*0784*/ 	.word	0x0500000f


	//   ....[37]....
        /*0788*/ 	.word	0x0500000f


	//   ....[38]....
        /*078c*/ 	.word	0x0500000f


	//   ....[39]....
        /*0790*/ 	.word	0x0500000f


	//   ....[40]....
        /*0794*/ 	.word	0x0500000f


	//   ....[41]....
        /*0798*/ 	.word	0x0500000f


	//----- nvinfo : EIATTR_COOP_GROUP_INSTR_OFFSETS
	.align		4
.L_558:
        /*079c*/ 	.byte	0x04, 0x28
        /*079e*/ 	.short	(.L_560 - .L_559)


	//   ....[0]....
.L_559:
        /*07a0*/ 	.word	0x00000060


	//   ....[1]....
        /*07a4*/ 	.word	0x00000140


	//   ....[2]....
        /*07a8*/ 	.word	0x00000190


	//   ....[3]....
        /*07ac*/ 	.word	0x000003c0


	//   ....[4]....
        /*07b0*/ 	.word	0x00000520


	//   ....[5]....
        /*07b4*/ 	.word	0x00000640


	//   ....[6]....
        /*07b8*/ 	.word	0x000007a0


	//   ....[7]....
        /*07bc*/ 	.word	0x00003c70


	//   ....[8]....
        /*07c0*/ 	.word	0x00003c80


	//   ....[9]....
        /*07c4*/ 	.word	0x00005380


	//   ....[10]....
        /*07c8*/ 	.word	0x00005390


	//   ....[11]....
        /*07cc*/ 	.word	0x00007600


	//   ....[12]....
        /*07d0*/ 	.word	0x00007610


	//   ....[13]....
        /*07d4*/ 	.word	0x00008eb0


	//   ....[14]....
        /*07d8*/ 	.word	0x00008ec0


	//   ....[15]....
        /*07dc*/ 	.word	0x0000a900


	//   ....[16]....
        /*07e0*/ 	.word	0x0000a910


	//   ....[17]....
        /*07e4*/ 	.word	0x0000abb0


	//   ....[18]....
        /*07e8*/ 	.word	0x0000abc0


	//   ....[19]....
        /*07ec*/ 	.word	0x0000b100


	//   ....[20]....
        /*07f0*/ 	.word	0x0000b120


	//   ....[21]....
        /*07f4*/ 	.word	0x0000b2b0


	//   ....[22]....
        /*07f8*/ 	.word	0x0000b2d0


	//   ....[23]....
        /*07fc*/ 	.word	0x0000bb30


	//   ....[24]....
        /*0800*/ 	.word	0x0000c220


	//   ....[25]....
        /*0804*/ 	.word	0x0000c230


	//   ....[26]....
        /*0808*/ 	.word	0x0000c240


	//   ....[27]....
        /*080c*/ 	.word	0x0000c250


	//   ....[28]....
        /*0810*/ 	.word	0x0000cae0


	//   ....[29]....
        /*0814*/ 	.word	0x0000caf0


	//   ....[30]....
        /*0818*/ 	.word	0x0000cb00


	//   ....[31]....
        /*081c*/ 	.word	0x0000cb10


	//   ....[32]....
        /*0820*/ 	.word	0x0000fc10


	//   ....[33]....
        /*0824*/ 	.word	0x0000fc20


	//   ....[34]....
        /*0828*/ 	.word	0x0000fc30


	//   ....[35]....
        /*082c*/ 	.word	0x0000fc40


	//   ....[36]....
        /*0830*/ 	.word	0x00010300


	//   ....[37]....
        /*0834*/ 	.word	0x00010310


	//   ....[38]....
        /*0838*/ 	.word	0x00010320


	//   ....[39]....
        /*083c*/ 	.word	0x00010330


	//   ....[40]....
        /*0840*/ 	.word	0x00013de0


	//   ....[41]....
        /*0844*/ 	.word	0x00013e00


	//   ....[42]....
        /*0848*/ 	.word	0x000142e0


	//   ....[43]....
        /*084c*/ 	.word	0x000143f0


	//   ....[44]....
        /*0850*/ 	.word	0x00014a50


	//   ....[45]....
        /*0854*/ 	.word	0x00014ae0


	//   ....[46]....
        /*0858*/ 	.word	0x00016590


	//   ....[47]....
        /*085c*/ 	.word	0x000165b0


	//   ....[48]....
        /*0860*/ 	.word	0x00016eb0


	//   ....[49]....
        /*0864*/ 	.word	0x00016f10


	//   ....[50]....
        /*0868*/ 	.word	0x00016f30


	//   ....[51]....
        /*086c*/ 	.word	0x00016f50


	//   ....[52]....
        /*0870*/ 	.word	0x00018e50


	//   ....[53]....
        /*0874*/ 	.word	0x00018e60


	//   ....[54]....
        /*0878*/ 	.word	0x00018e90


	//   ....[55]....
        /*087c*/ 	.word	0x00018ea0


	//   ....[56]....
        /*0880*/ 	.word	0x0001a230


	//   ....[57]....
        /*0884*/ 	.word	0x0001a2b0


	//   ....[58]....
        /*0888*/ 	.word	0x0001a2e0


	//   ....[59]....
        /*088c*/ 	.word	0x0001a2f0


	//   ....[60]....
        /*0890*/ 	.word	0x0001b410


	//   ....[61]....
        /*0894*/ 	.word	0x0001b420


	//   ....[62]....
        /*0898*/ 	.word	0x0001b430


	//   ....[63]....
        /*089c*/ 	.word	0x0001b440


	//   ....[64]....
        /*08a0*/ 	.word	0x0001bb20


	//   ....[65]....
        /*08a4*/ 	.word	0x0001bb60


	//   ....[66]....
        /*08a8*/ 	.word	0x0001bc30


	//   ....[67]....
        /*08ac*/ 	.word	0x0001bc50


	//   ....[68]....
        /*08b0*/ 	.word	0x0001bd20


	//   ....[69]....
        /*08b4*/ 	.word	0x0001bd40


	//   ....[70]....
        /*08b8*/ 	.word	0x0001be20


	//   ....[71]....
        /*08bc*/ 	.word	0x0001be40


	//   ....[72]....
        /*08c0*/ 	.word	0x0001c2a0


	//   ....[73]....
        /*08c4*/ 	.word	0x0001c2b0


	//   ....[74]....
        /*08c8*/ 	.word	0x0001c700


	//   ....[75]....
        /*08cc*/ 	.word	0x0001c710


	//   ....[76]....
        /*08d0*/ 	.word	0x0001d3b0


	//   ....[77]....
        /*08d4*/ 	.word	0x0001d3d0


	//   ....[78]....
        /*08d8*/ 	.word	0x0001d4a0


	//   ....[79]....
        /*08dc*/ 	.word	0x0001d4c0


	//   ....[80]....
        /*08e0*/ 	.word	0x0001d590


	//   ....[81]....
        /*08e4*/ 	.word	0x0001d5b0


	//   ....[82]....
        /*08e8*/ 	.word	0x0001d690


	//   ....[83]....
        /*08ec*/ 	.word	0x0001d6b0


	//   ....[84]....
        /*08f0*/ 	.word	0x0001d810


	//   ....[85]....
        /*08f4*/ 	.word	0x0001da10


	//   ....[86]....
        /*08f8*/ 	.word	0x0001da40


	//   ....[87]....
        /*08fc*/ 	.word	0x0001da70


	//   ....[88]....
        /*0900*/ 	.word	0x0001daa0


	//   ....[89]....
        /*0904*/ 	.word	0x0001dad0


	//   ....[90]....
        /*0908*/ 	.word	0x0001db00


	//   ....[91]....
        /*090c*/ 	.word	0x0001dca0


	//   ....[92]....
        /*0910*/ 	.word	0x0001dcd0


	//   ....[93]....
        /*0914*/ 	.word	0x0001dd00


	//   ....[94]....
        /*0918*/ 	.word	0x0001dd30


	//   ....[95]....
        /*091c*/ 	.word	0x0001dd60


	//   ....[96]....
        /*0920*/ 	.word	0x0001dd90


	//   ....[97]....
        /*0924*/ 	.word	0x0001de20


	//   ....[98]....
        /*0928*/ 	.word	0x0001de50


	//   ....[99]....
        /*092c*/ 	.word	0x0001de60


	//   ....[100]....
        /*0930*/ 	.word	0x0001dea0


	//   ....[101]....
        /*0934*/ 	.word	0x0001f3a0


	//   ....[102]....
        /*0938*/ 	.word	0x00021590


	//   ....[103]....
        /*093c*/ 	.word	0x000215c0


	//   ....[104]....
        /*0940*/ 	.word	0x00021670


	//   ....[105]....
        /*0944*/ 	.word	0x00021690


	//   ....[106]....
        /*0948*/ 	.word	0x00021730


	//   ....[107]....
        /*094c*/ 	.word	0x00021750


	//   ....[108]....
        /*0950*/ 	.word	0x000217f0


	//   ....[109]....
        /*0954*/ 	.word	0x00021810


	//   ....[110]....
        /*0958*/ 	.word	0x000218b0


	//   ....[111]....
        /*095c*/ 	.word	0x000218d0


	//   ....[112]....
        /*0960*/ 	.word	0x000218e0


	//   ....[113]....
        /*0964*/ 	.word	0x00021970


	//   ....[114]....
        /*0968*/ 	.word	0x00022120


	//   ....[115]....
        /*096c*/ 	.word	0x00022160


	//   ....[116]....
        /*0970*/ 	.word	0x00022180


	//   ....[117]....
        /*0974*/ 	.word	0x00022210


	//   ....[118]....
        /*0978*/ 	.word	0x00022220


	//   ....[119]....
        /*097c*/ 	.word	0x000222c0


	//   ....[120]....
        /*0980*/ 	.word	0x000222d0


	//   ....[121]....
        /*0984*/ 	.word	0x00022370


	//   ....[122]....
        /*0988*/ 	.word	0x00022380


	//   ....[123]....
        /*098c*/ 	.word	0x00022420


	//   ....[124]....
        /*0990*/ 	.word	0x00022430


	//   ....[125]....
        /*0994*/ 	.word	0x000224d0


	//   ....[126]....
        /*0998*/ 	.word	0x000224e0


	//   ....[127]....
        /*099c*/ 	.word	0x00022580


	//   ....[128]....
        /*09a0*/ 	.word	0x00022590


	//   ....[129]....
        /*09a4*/ 	.word	0x000225a0


	//   ....[130]....
        /*09a8*/ 	.word	0x00022da0


	//   ....[131]....
        /*09ac*/ 	.word	0x00022db0


	//   ....[132]....
        /*09b0*/ 	.word	0x00022dc0


	//   ....[133]....
        /*09b4*/ 	.word	0x00022e50


	//   ....[134]....
        /*09b8*/ 	.word	0x00022e60


	//   ....[135]....
        /*09bc*/ 	.word	0x00022ec0


	//   ....[136]....
        /*09c0*/ 	.word	0x00022ef0


	//   ....[137]....
        /*09c4*/ 	.word	0x00022f30


	//   ....[138]....
        /*09c8*/ 	.word	0x00022f60


	//   ....[139]....
        /*09cc*/ 	.word	0x00022fa0


	//   ....[140]....
        /*09d0*/ 	.word	0x00022fd0


	//   ....[141]....
        /*09d4*/ 	.word	0x00023010


	//   ....[142]....
        /*09d8*/ 	.word	0x000232a0


	//   ....[143]....
        /*09dc*/ 	.word	0x000232d0


	//   ....[144]....
        /*09e0*/ 	.word	0x00023360


	//   ....[145]....
        /*09e4*/ 	.word	0x00023370


	//   ....[146]....
        /*09e8*/ 	.word	0x000233e0


	//   ....[147]....
        /*09ec*/ 	.word	0x000233f0


	//   ....[148]....
        /*09f0*/ 	.word	0x00023460


	//   ....[149]....
        /*09f4*/ 	.word	0x00023470


	//   ....[150]....
        /*09f8*/ 	.word	0x000234e0


	//   ....[151]....
        /*09fc*/ 	.word	0x000234f0


	//   ....[152]....
        /*0a00*/ 	.word	0x00023500


	//   ....[153]....
        /*0a04*/ 	.word	0x00023570


	//   ....[154]....
        /*0a08*/ 	.word	0x00023b20


	//   ....[155]....
        /*0a0c*/ 	.word	0x00023b60


	//   ....[156]....
        /*0a10*/ 	.word	0x00023b80


	//   ....[157]....
        /*0a14*/ 	.word	0x00023b90


	//   ....[158]....
        /*0a18*/ 	.word	0x00023bd0


	//   ....[159]....
        /*0a1c*/ 	.word	0x00023bf0


	//   ....[160]....
        /*0a20*/ 	.word	0x00023c60


	//   ....[161]....
        /*0a24*/ 	.word	0x00023c80


	//   ....[162]....
        /*0a28*/ 	.word	0x00023ce0


	//   ....[163]....
        /*0a2c*/ 	.word	0x00023d00


	//   ....[164]....
        /*0a30*/ 	.word	0x00023d50


	//   ....[165]....
        /*0a34*/ 	.word	0x00023d70


	//   ....[166]....
        /*0a38*/ 	.word	0x000241d0


	//   ....[167]....
        /*0a3c*/ 	.word	0x00024200


	//   ....[168]....
        /*0a40*/ 	.word	0x00024260


	//   ....[169]....
        /*0a44*/ 	.word	0x00024290


	//   ....[170]....
        /*0a48*/ 	.word	0x000242c0


	//   ....[171]....
        /*0a4c*/ 	.word	0x000242f0


	//   ....[172]....
        /*0a50*/ 	.word	0x00024320


	//   ....[173]....
        /*0a54*/ 	.word	0x00024350


	//   ....[174]....
        /*0a58*/ 	.word	0x00024500


	//   ....[175]....
        /*0a5c*/ 	.word	0x00024530


	//   ....[176]....
        /*0a60*/ 	.word	0x00024560


	//   ....[177]....
        /*0a64*/ 	.word	0x00024590


	//   ....[178]....
        /*0a68*/ 	.word	0x000245c0


	//   ....[179]....
        /*0a6c*/ 	.word	0x000245f0


	//   ....[180]....
        /*0a70*/ 	.word	0x000246b0


	//   ....[181]....
        /*0a74*/ 	.word	0x000246d0


	//   ....[182]....
        /*0a78*/ 	.word	0x000246f0


	//   ....[183]....
        /*0a7c*/ 	.word	0x00024750


	//   ....[184]....
        /*0a80*/ 	.word	0x00025180


	//   ....[185]....
        /*0a84*/ 	.word	0x000254a0


	//   ....[186]....
        /*0a88*/ 	.word	0x00025530


	//   ....[187]....
        /*0a8c*/ 	.word	0x000255d0


	//   ....[188]....
        /*0a90*/ 	.word	0x00025660


	//   ....[189]....
        /*0a94*/ 	.word	0x00025750


	//   ....[190]....
        /*0a98*/ 	.word	0x000257e0


	//   ....[191]....
        /*0a9c*/ 	.word	0x00025880


	//   ....[192]....
        /*0aa0*/ 	.word	0x00025910


	//   ....[193]....
        /*0aa4*/ 	.word	0x00025a00


	//   ....[194]....
        /*0aa8*/ 	.word	0x00025a90


	//   ....[195]....
        /*0aac*/ 	.word	0x00025b30


	//   ....[196]....
        /*0ab0*/ 	.word	0x00025bc0


	//   ....[197]....
        /*0ab4*/ 	.word	0x00025cb0


	//   ....[198]....
        /*0ab8*/ 	.word	0x00025d40


	//   ....[199]....
        /*0abc*/ 	.word	0x00025d90


	//   ....[200]....
        /*0ac0*/ 	.word	0x00025de0


	//   ....[201]....
        /*0ac4*/ 	.word	0x00025e80


	//   ....[202]....
        /*0ac8*/ 	.word	0x00025f10


	//   ....[203]....
        /*0acc*/ 	.word	0x00025f60


	//   ....[204]....
        /*0ad0*/ 	.word	0x00025fb0


	//   ....[205]....
        /*0ad4*/ 	.word	0x000260a0


	//   ....[206]....
        /*0ad8*/ 	.word	0x00026130


	//   ....[207]....
        /*0adc*/ 	.word	0x00026180


	//   ....[208]....
        /*0ae0*/ 	.word	0x000261d0


	//   ....[209]....
        /*0ae4*/ 	.word	0x00026260


	//   ....[210]....
        /*0ae8*/ 	.word	0x000262f0


	//   ....[211]....
        /*0aec*/ 	.word	0x00026340


	//   ....[212]....
        /*0af0*/ 	.word	0x00026390


	//   ....[213]....
        /*0af4*/ 	.word	0x00026690


	//   ....[214]....
        /*0af8*/ 	.word	0x00026970


	//   ....[215]....
        /*0afc*/ 	.word	0x00026a60


	//   ....[216]....
        /*0b00*/ 	.word	0x00026b00


	//   ....[217]....
        /*0b04*/ 	.word	0x00026c30


	//   ....[218]....
        /*0b08*/ 	.word	0x00026c90


	//   ....[219]....
        /*0b0c*/ 	.word	0x00026dc0


	//   ....[220]....
        /*0b10*/ 	.word	0x00026e20


	//   ....[221]....
        /*0b14*/ 	.word	0x00026f50


	//   ....[222]....
        /*0b18*/ 	.word	0x00026fb0


	//   ....[223]....
        /*0b1c*/ 	.word	0x000270e0


	//   ....[224]....
        /*0b20*/ 	.word	0x00027140


	//   ....[225]....
        /*0b24*/ 	.word	0x00027260


	//   ....[226]....
        /*0b28*/ 	.word	0x000272b0


	//   ....[227]....
        /*0b2c*/ 	.word	0x00027360


	//   ....[228]....
        /*0b30*/ 	.word	0x000273c0


	//   ....[229]....
        /*0b34*/ 	.word	0x000274e0


	//   ....[230]....
        /*0b38*/ 	.word	0x00027530


	//   ....[231]....
        /*0b3c*/ 	.word	0x00027660


	//   ....[232]....
        /*0b40*/ 	.word	0x000276b0


	//   ....[233]....
        /*0b44*/ 	.word	0x000277e0


	//   ....[234]....
        /*0b48*/ 	.word	0x00027830


	//   ....[235]....
        /*0b4c*/ 	.word	0x00027960


	//   ....[236]....
        /*0b50*/ 	.word	0x000279b0


	//   ....[237]....
        /*0b54*/ 	.word	0x00027ae0


	//   ....[238]....
        /*0b58*/ 	.word	0x00027b30


	//   ....[239]....
        /*0b5c*/ 	.word	0x00027c60


	//   ....[240]....
        /*0b60*/ 	.word	0x00027cb0


	//   ....[241]....
        /*0b64*/ 	.word	0x00027dc0


	//   ....[242]....
        /*0b68*/ 	.word	0x00027e10


	//   ....[243]....
        /*0b6c*/ 	.word	0x00027f40


	//   ....[244]....
        /*0b70*/ 	.word	0x00027ff0


	//   ....[245]....
        /*0b74*/ 	.word	0x00028110


	//   ....[246]....
        /*0b78*/ 	.word	0x00028160


	//   ....[247]....
        /*0b7c*/ 	.word	0x00028250


	//   ....[248]....
        /*0b80*/ 	.word	0x000282a0


	//   ....[249]....
        /*0b84*/ 	.word	0x00028390


	//   ....[250]....
        /*0b88*/ 	.word	0x000283e0


	//   ....[251]....
        /*0b8c*/ 	.word	0x000284d0


	//   ....[252]....
        /*0b90*/ 	.word	0x00028520


	//   ....[253]....
        /*0b94*/ 	.word	0x00028610


	//   ....[254]....
        /*0b98*/ 	.word	0x00028660


	//   ....[255]....
        /*0b9c*/ 	.word	0x00028750


	//   ....[0]....
        /*0ba0*/ 	.word	0x000287f0


	//   ....[1]....
        /*0ba4*/ 	.word	0x00028900


	//   ....[2]....
        /*0ba8*/ 	.word	0x00028950


	//   ....[3]....
        /*0bac*/ 	.word	0x00028a50


	//   ....[4]....
        /*0bb0*/ 	.word	0x00028aa0


	//   ....[5]....
        /*0bb4*/ 	.word	0x00028ba0


	//   ....[6]....
        /*0bb8*/ 	.word	0x00028bf0


	//   ....[7]....
        /*0bbc*/ 	.word	0x00028cf0


	//   ....[8]....
        /*0bc0*/ 	.word	0x00028d40


	//   ....[9]....
        /*0bc4*/ 	.word	0x00028e40


	//   ....[10]....
        /*0bc8*/ 	.word	0x00028e90


	//   ....[11]....
        /*0bcc*/ 	.word	0x00028f80


	//   ....[12]....
        /*0bd0*/ 	.word	0x00029080


	//   ....[13]....
        /*0bd4*/ 	.word	0x000291a0


	//   ....[14]....
        /*0bd8*/ 	.word	0x000291f0


	//   ....[15]....
        /*0bdc*/ 	.word	0x000292e0


	//   ....[16]....
        /*0be0*/ 	.word	0x00029330


	//   ....[17]....
        /*0be4*/ 	.word	0x00029430


	//   ....[18]....
        /*0be8*/ 	.word	0x00029480


	//   ....[19]....
        /*0bec*/ 	.word	0x00029570


	//   ....[20]....
        /*0bf0*/ 	.word	0x000295c0


	//   ....[21]....
        /*0bf4*/ 	.word	0x000296a0


	//   ....[22]....
        /*0bf8*/ 	.word	0x000296f0


	//   ....[23]....
        /*0bfc*/ 	.word	0x00029780


	//   ....[24]....
        /*0c00*/ 	.word	0x00029820


	//   ....[25]....
        /*0c04*/ 	.word	0x000299b0


	//   ....[26]....
        /*0c08*/ 	.word	0x00029a20


	//   ....[27]....
        /*0c0c*/ 	.word	0x00029a90


	//   ....[28]....
        /*0c10*/ 	.word	0x00029b00


	//   ....[29]....
        /*0c14*/ 	.word	0x00029b70


	//   ....[30]....
        /*0c18*/ 	.word	0x00029bf0


	//   ....[31]....
        /*0c1c*/ 	.word	0x00029c70


	//   ....[32]....
        /*0c20*/ 	.word	0x00029d00


	//   ....[33]....
        /*0c24*/ 	.word	0x00029d70


	//   ....[34]....
        /*0c28*/ 	.word	0x00029de0


	//   ....[35]....
        /*0c2c*/ 	.word	0x00029e50


	//   ....[36]....
        /*0c30*/ 	.word	0x00029ed0


	//   ....[37]....
        /*0c34*/ 	.word	0x00029f40


	//   ....[38]....
        /*0c38*/ 	.word	0x00029fd0


	//   ....[39]....
        /*0c3c*/ 	.word	0x0002a030


	//   ....[40]....
        /*0c40*/ 	.word	0x0002a0c0


	//   ....[41]....
        /*0c44*/ 	.word	0x0002a1f0


	//----- nvinfo : EIATTR_REG_RECONFIG
	.align		4
.L_560:
        /*0c48*/ 	.byte	0x01, 0x54
	.zero		2


	//----- nvinfo : EIATTR_SYSCALL_OFFSETS
	.align		4
        /*0c4c*/ 	.byte	0x04, 0x46
        /*0c4e*/ 	.short	(.L_562 - .L_561)


	//   ....[0]....
.L_561:
        /*0c50*/ 	.word	0x00001fb0


	//   ....[1]....
        /*0c54*/ 	.word	0x00002100


	//   ....[2]....
        /*0c58*/ 	.word	0x0000bca0


	//   ....[3]....
        /*0c5c*/ 	.word	0x0000bfa0


	//   ....[4]....
        /*0c60*/ 	.word	0x00020b20


	//   ....[5]....
        /*0c64*/ 	.word	0x00020c70


	//   ....[6]....
        /*0c68*/ 	.word	0x00020d60


	//   ....[7]....
        /*0c6c*/ 	.word	0x00021d40


	//----- nvinfo : EIATTR_MBARRIER_INSTR_OFFSETS
	.align		4
.L_562:
        /*0c70*/ 	.byte	0x04, 0x39
        /*0c72*/ 	.short	(.L_564 - .L_563)


	//   ....[0]....
.L_563:
        /*0c74*/ 	.word	0x00000270
        /*0c78*/ 	.word	0x000000ff
        /*0c7c*/ 	.word	0x0002a800
        /*0c80*/ 	.short	0x0100
        /*0c82*/ 	.byte	0x08
	.zero		1


	//   ....[1]....
        /*0c84*/ 	.word	0x00000280
        /*0c88*/ 	.word	0x000000ff
        /*0c8c*/ 	.word	0x0002a820
        /*0c90*/ 	.short	0x0100
        /*0c92*/ 	.byte	0x08
	.zero		1


	//   ....[2]....
        /*0c94*/ 	.word	0x00000370
        /*0c98*/ 	.word	0x000000ff
        /*0c9c*/ 	.word	0x0002a830
        /*0ca0*/ 	.short	0x0100
        /*0ca2*/ 	.byte	0x08
	.zero		1


	//   ....[3]....
        /*0ca4*/ 	.word	0x00000380
        /*0ca8*/ 	.word	0x000000ff
        /*0cac*/ 	.word	0x0002a840
        /*0cb0*/ 	.short	0x0100
        /*0cb2*/ 	.byte	0x08
	.zero		1


	//   ....[4]....
        /*0cb4*/ 	.word	0x00000390
        /*0cb8*/ 	.word	0x000000ff
        /*0cbc*/ 	.word	0x0002a838
        /*0cc0*/ 	.short	0x0100
        /*0cc2*/ 	.byte	0x08
	.zero		1


	//   ....[5]....
        /*0cc4*/ 	.word	0x000003a0
        /*0cc8*/ 	.word	0x000000ff
        /*0ccc*/ 	.word	0x0002a848
        /*0cd0*/ 	.short	0x0100
        /*0cd2*/ 	.byte	0x08
	.zero		1


	//   ....[6]....
        /*0cd4*/ 	.word	0x000004d0
        /*0cd8*/ 	.word	0x000000ff
        /*0cdc*/ 	.word	0x0002a850
        /*0ce0*/ 	.short	0x0100
        /*0ce2*/ 	.byte	0x08
	.zero		1


	//   ....[7]....
        /*0ce4*/ 	.word	0x000004e0
        /*0ce8*/ 	.word	0x000000ff
        /*0cec*/ 	.word	0x0002a860
        /*0cf0*/ 	.short	0x0100
        /*0cf2*/ 	.byte	0x08
	.zero		1


	//   ....[8]....
        /*0cf4*/ 	.word	0x000004f0
        /*0cf8*/ 	.word	0x000000ff
        /*0cfc*/ 	.word	0x0002a858
        /*0d00*/ 	.short	0x0100
        /*0d02*/ 	.byte	0x08
	.zero		1


	//   ....[9]....
        /*0d04*/ 	.word	0x00000500
        /*0d08*/ 	.word	0x000000ff
        /*0d0c*/ 	.word	0x0002a868
        /*0d10*/ 	.short	0x0100
        /*0d12*/ 	.byte	0x08
	.zero		1


	//   ....[10]....
        /*0d14*/ 	.word	0x000005f0
        /*0d18*/ 	.word	0x000000ff
        /*0d1c*/ 	.word	0x0002a870
        /*0d20*/ 	.short	0x0100
        /*0d22*/ 	.byte	0x06
	.zero		1


	//   ....[11]....
        /*0d24*/ 	.word	0x00000600
        /*0d28*/ 	.word	0x000000ff
        /*0d2c*/ 	.word	0x0002a880
        /*0d30*/ 	.short	0x0100
        /*0d32*/ 	.byte	0x06
	.zero		1


	//   ....[12]....
        /*0d34*/ 	.word	0x00000610
        /*0d38*/ 	.word	0x000000ff
        /*0d3c*/ 	.word	0x0002a878
        /*0d40*/ 	.short	0x0100
        /*0d42*/ 	.byte	0x06
	.zero		1


	//   ....[13]....
        /*0d44*/ 	.word	0x00000620
        /*0d48*/ 	.word	0x000000ff
        /*0d4c*/ 	.word	0x0002a888
        /*0d50*/ 	.short	0x0100
        /*0d52*/ 	.byte	0x06
	.zero		1


	//   ....[14]....
        /*0d54*/ 	.word	0x00000750
        /*0d58*/ 	.word	0x000000ff
        /*0d5c*/ 	.word	0x0002a890
        /*0d60*/ 	.short	0x0100
        /*0d62*/ 	.byte	0x08
	.zero		1


	//   ....[15]....
        /*0d64*/ 	.word	0x00000760
        /*0d68*/ 	.word	0x000000ff
        /*0d6c*/ 	.word	0x0002a8a0
        /*0d70*/ 	.short	0x0100
        /*0d72*/ 	.byte	0x08
	.zero		1


	//   ....[16]....
        /*0d74*/ 	.word	0x00000770
        /*0d78*/ 	.word	0x000000ff
        /*0d7c*/ 	.word	0x0002a898
        /*0d80*/ 	.short	0x0100
        /*0d82*/ 	.byte	0x08
	.zero		1


	//   ....[17]....
        /*0d84*/ 	.word	0x00000780
        /*0d88*/ 	.word	0x000000ff
        /*0d8c*/ 	.word	0x0002a8a8
        /*0d90*/ 	.short	0x0100
        /*0d92*/ 	.byte	0x08
	.zero		1


	//   ....[18]....
        /*0d94*/ 	.word	0x000008b0
        /*0d98*/ 	.word	0x000000ff
        /*0d9c*/ 	.word	0x0002a8b0
        /*0da0*/ 	.short	0x0100
        /*0da2*/ 	.byte	0x08
	.zero		1


	//   ....[19]....
        /*0da4*/ 	.word	0x000008c0
        /*0da8*/ 	.word	0x000000ff
        /*0dac*/ 	.word	0x0002a8c0
        /*0db0*/ 	.short	0x0100
        /*0db2*/ 	.byte	0x08
	.zero		1


	//   ....[20]....
        /*0db4*/ 	.word	0x000008d0
        /*0db8*/ 	.word	0x000000ff
        /*0dbc*/ 	.word	0x0002a8b8
        /*0dc0*/ 	.short	0x0100
        /*0dc2*/ 	.byte	0x08
	.zero		1


	//   ....[21]....
        /*0dc4*/ 	.word	0x000008e0
        /*0dc8*/ 	.word	0x000000ff
        /*0dcc*/ 	.word	0x0002a8c8
        /*0dd0*/ 	.short	0x0100
        /*0dd2*/ 	.byte	0x08
	.zero		1


	//   ....[22]....
        /*0dd4*/ 	.word	0x00003c20
        /*0dd8*/ 	.word	0x00000054
        /*0ddc*/ 	.word	0x0002a890
        /*0de0*/ 	.short	0x010a
        /*0de2*/ 	.byte	0x3f
	.zero		1


	//   ....[23]....
        /*0de4*/ 	.word	0x00007590
        /*0de8*/ 	.word	0x00000054
        /*0dec*/ 	.word	0x0002a890
        /*0df0*/ 	.short	0x010a
        /*0df2*/ 	.byte	0x3f
	.zero		1


	//   ....[24]....
        /*0df4*/ 	.word	0x0000a760
        /*0df8*/ 	.word	0x00000054
        /*0dfc*/ 	.word	0x0002a890
        /*0e00*/ 	.short	0x010a
        /*0e02*/ 	.byte	0x3f
	.zero		1


	//   ....[25]....
        /*0e04*/ 	.word	0x0000af20
        /*0e08*/ 	.word	0x0000000b
        /*0e0c*/ 	.word	0x00000000
        /*0e10*/ 	.short	0x0101
        /*0e12*/ 	.byte	0x3f
	.zero		1


	//   ....[26]....
        /*0e14*/ 	.word	0x0000af60
        /*0e18*/ 	.word	0x00000054
        /*0e1c*/ 	.word	0x0002a8b0
        /*0e20*/ 	.short	0x010a
        /*0e22*/ 	.byte	0x3f
	.zero		1


	//   ....[27]....
        /*0e24*/ 	.word	0x0000b510
        /*0e28*/ 	.word	0x00000054
        /*0e2c*/ 	.word	0x00000000
        /*0e30*/ 	.short	0x0101
        /*0e32*/ 	.byte	0x3f
	.zero		1


	//   ....[28]....
        /*0e34*/ 	.word	0x0000bd20
        /*0e38*/ 	.word	0x00000002
        /*0e3c*/ 	.word	0x0002a800
        /*0e40*/ 	.short	0x010a
        /*0e42*/ 	.byte	0x3f
	.zero		1


	//   ....[29]....
        /*0e44*/ 	.word	0x0000bd70
        /*0e48*/ 	.word	0x00000002
        /*0e4c*/ 	.word	0x0002a800
        /*0e50*/ 	.short	0x010a
        /*0e52*/ 	.byte	0x3f
	.zero		1


	//   ....[30]....
        /*0e54*/ 	.word	0x0000d200
        /*0e58*/ 	.word	0x00000002
        /*0e5c*/ 	.word	0x0002a800
        /*0e60*/ 	.short	0x010a
        /*0e62*/ 	.byte	0x3f
	.zero		1


	//   ....[31]....
        /*0e64*/ 	.word	0x00010800
        /*0e68*/ 	.word	0x00000002
        /*0e6c*/ 	.word	0x0002a800
        /*0e70*/ 	.short	0x010a
        /*0e72*/ 	.byte	0x3f
	.zero		1


	//   ....[32]....
        /*0e74*/ 	.word	0x000133d0
        /*0e78*/ 	.word	0x00000009
        /*0e7c*/ 	.word	0x0002a830
        /*0e80*/ 	.short	0x010a
        /*0e82*/ 	.byte	0x3f
	.zero		1


	//   ....[33]....
        /*0e84*/ 	.word	0x00013410
        /*0e88*/ 	.word	0x00000009
        /*0e8c*/ 	.word	0x0002a830
        /*0e90*/ 	.short	0x010a
        /*0e92*/ 	.byte	0x3f
	.zero		1


	//   ....[34]....
        /*0e94*/ 	.word	0x00013d60
        /*0e98*/ 	.word	0x00000009
        /*0e9c*/ 	.word	0x00000000
        /*0ea0*/ 	.short	0x0101
        /*0ea2*/ 	.byte	0x3f
	.zero		1


	//   ....[35]....
        /*0ea4*/ 	.word	0x00015670
        /*0ea8*/ 	.word	0x00000009
        /*0eac*/ 	.word	0x0002a830
        /*0eb0*/ 	.short	0x010a
        /*0eb2*/ 	.byte	0x3f
	.zero		1


	//   ....[36]....
        /*0eb4*/ 	.word	0x000156f0
        /*0eb8*/ 	.word	0x00000009
        /*0ebc*/ 	.word	0x0002a830
        /*0ec0*/ 	.short	0x010a
        /*0ec2*/ 	.byte	0x3f
	.zero		1


	//   ....[37]....
        /*0ec4*/ 	.word	0x00016170
        /*0ec8*/ 	.word	0x00000015
        /*0ecc*/ 	.word	0x0002a850
        /*0ed0*/ 	.short	0x010a
        /*0ed2*/ 	.byte	0x3f
	.zero		1


	//   ....[38]....
        /*0ed4*/ 	.word	0x000161c0
        /*0ed8*/ 	.word	0x00000015
        /*0edc*/ 	.word	0x0002a850
        /*0ee0*/ 	.short	0x010a
        /*0ee2*/ 	.byte	0x3f
	.zero		1


	//   ....[39]....
        /*0ee4*/ 	.word	0x00016550
        /*0ee8*/ 	.word	0x00000009
        /*0eec*/ 	.word	0x00000000
        /*0ef0*/ 	.short	0x0101
        /*0ef2*/ 	.byte	0x3f
	.zero		1


	//   ....[40]....
        /*0ef4*/ 	.word	0x00017a20
        /*0ef8*/ 	.word	0x00000015
        /*0efc*/ 	.word	0x00000000
        /*0f00*/ 	.short	0x0101
        /*0f02*/ 	.byte	0x3f
	.zero		1


	//   ....[41]....
        /*0f04*/ 	.word	0x00017cd0
        /*0f08*/ 	.word	0x00000003
        /*0f0c*/ 	.word	0x0002a830
        /*0f10*/ 	.short	0x010a
        /*0f12*/ 	.byte	0x3f
	.zero		1


	//   ....[42]....
        /*0f14*/ 	.word	0x00017d50
        /*0f18*/ 	.word	0x00000003
        /*0f1c*/ 	.word	0x0002a830
        /*0f20*/ 	.short	0x010a
        /*0f22*/ 	.byte	0x3f
	.zero		1


	//   ....[43]....
        /*0f24*/ 	.word	0x000187b0
        /*0f28*/ 	.word	0x00000014
        /*0f2c*/ 	.word	0x0002a850
        /*0f30*/ 	.short	0x010a
        /*0f32*/ 	.byte	0x3f
	.zero		1


	//   ....[44]....
        /*0f34*/ 	.word	0x00018800
        /*0f38*/ 	.word	0x00000014
        /*0f3c*/ 	.word	0x0002a850
        /*0f40*/ 	.short	0x010a
        /*0f42*/ 	.byte	0x3f
	.zero		1


	//   ....[45]....
        /*0f44*/ 	.word	0x000190c0
        /*0f48*/ 	.word	0x00000062
        /*0f4c*/ 	.word	0x00000000
        /*0f50*/ 	.short	0x0101
        /*0f52*/ 	.byte	0x3f
	.zero		1


	//   ....[46]....
        /*0f54*/ 	.word	0x00019930
        /*0f58*/ 	.word	0x0000006b
        /*0f5c*/ 	.word	0x00000000
        /*0f60*/ 	.short	0x0101
        /*0f62*/ 	.byte	0x3f
	.zero		1


	//   ....[47]....
        /*0f64*/ 	.word	0x00019f30
        /*0f68*/ 	.word	0x00000005
        /*0f6c*/ 	.word	0x0002a850
        /*0f70*/ 	.short	0x010a
        /*0f72*/ 	.byte	0x3f
	.zero		1


	//   ....[48]....
        /*0f74*/ 	.word	0x00019fd0
        /*0f78*/ 	.word	0x00000005
        /*0f7c*/ 	.word	0x0002a850
        /*0f80*/ 	.short	0x010a
        /*0f82*/ 	.byte	0x3f
	.zero		1


	//   ....[49]....
        /*0f84*/ 	.word	0x0001a4d0
        /*0f88*/ 	.word	0x00000005
        /*0f8c*/ 	.word	0x00000000
        /*0f90*/ 	.short	0x0101
        /*0f92*/ 	.byte	0x3f
	.zero		1


	//   ....[50]....
        /*0f94*/ 	.word	0x0001bb10
        /*0f98*/ 	.word	0x00000000
        /*0f9c*/ 	.word	0x00000000
        /*0fa0*/ 	.short	0x0101
        /*0fa2*/ 	.byte	0x3f
	.zero		1


	//   ....[51]....
        /*0fa4*/ 	.word	0x0001c290
        /*0fa8*/ 	.word	0x0000000a
        /*0fac*/ 	.word	0x00000000
        /*0fb0*/ 	.short	0x0101
        /*0fb2*/ 	.byte	0x3f
	.zero		1


	//   ....[52]....
        /*0fb4*/ 	.word	0x0001f480
        /*0fb8*/ 	.word	0x00000016
        /*0fbc*/ 	.word	0x0002a820
        /*0fc0*/ 	.short	0x010a
        /*0fc2*/ 	.byte	0x3f
	.zero		1


	//   ....[53]....
        /*0fc4*/ 	.word	0x0001f510
        /*0fc8*/ 	.word	0x0000000d
        /*0fcc*/ 	.word	0x0002a8a0
        /*0fd0*/ 	.short	0x010a
        /*0fd2*/ 	.byte	0x3f
	.zero		1


	//   ....[54]....
        /*0fd4*/ 	.word	0x0001f950
        /*0fd8*/ 	.word	0x0000000d
        /*0fdc*/ 	.word	0x0002a8c0
        /*0fe0*/ 	.short	0x010a
        /*0fe2*/ 	.byte	0x3f
	.zero		1


	//   ....[55]....
        /*0fe4*/ 	.word	0x0001fd80
        /*0fe8*/ 	.word	0x0000000c
        /*0fec*/ 	.word	0x0002a8a0
        /*0ff0*/ 	.short	0x010a
        /*0ff2*/ 	.byte	0x3f
	.zero		1


	//   ....[56]....
        /*0ff4*/ 	.word	0x000201b0
        /*0ff8*/ 	.word	0x0000000c
        /*0ffc*/ 	.word	0x0002a8c0
        /*1000*/ 	.short	0x010a
        /*1002*/ 	.byte	0x3f
	.zero		1


	//   ....[57]....
        /*1004*/ 	.word	0x00021370
        /*1008*/ 	.word	0x00000007
        /*100c*/ 	.word	0x0002a840
        /*1010*/ 	.short	0x010a
        /*1012*/ 	.byte	0x3f
	.zero		1


	//   ....[58]....
        /*1014*/ 	.word	0x00021a40
        /*1018*/ 	.word	0x00000007
        /*101c*/ 	.word	0x0002a830
        /*1020*/ 	.short	0x0107
        /*1022*/ 	.byte	0x3f
	.zero		1


	//   ....[59]....
        /*1024*/ 	.word	0x00021b10
        /*1028*/ 	.word	0x00000007
        /*102c*/ 	.word	0x0002a830
        /*1030*/ 	.short	0x0101
        /*1032*/ 	.byte	0x3f
	.zero		1


	//   ....[60]....
        /*1034*/ 	.word	0x00022700
        /*1038*/ 	.word	0x00000016
        /*103c*/ 	.word	0x0002a800
        /*1040*/ 	.short	0x0107
        /*1042*/ 	.byte	0x3f
	.zero		1


	//   ....[61]....
        /*1044*/ 	.word	0x00022810
        /*1048*/ 	.word	0x00000016
        /*104c*/ 	.word	0x0002a800
        /*1050*/ 	.short	0x0101
        /*1052*/ 	.byte	0x3f
	.zero		1


	//   ....[62]....
        /*1054*/ 	.word	0x00022830
        /*1058*/ 	.word	0x00000016
        /*105c*/ 	.word	0x0002a820
        /*1060*/ 	.short	0x010a
        /*1062*/ 	.byte	0x3f
	.zero		1


	//   ....[63]....
        /*1064*/ 	.word	0x00022bc0
        /*1068*/ 	.word	0x00000006
        /*106c*/ 	.word	0x0002a840
        /*1070*/ 	.short	0x010a
        /*1072*/ 	.byte	0x3f
	.zero		1


	//   ....[64]....
        /*1074*/ 	.word	0x000230c0
        /*1078*/ 	.word	0x00000006
        /*107c*/ 	.word	0x0002a830
        /*1080*/ 	.short	0x0107
        /*1082*/ 	.byte	0x3f
	.zero		1


	//   ....[65]....
        /*1084*/ 	.word	0x00023180
        /*1088*/ 	.word	0x00000006
        /*108c*/ 	.word	0x0002a830
        /*1090*/ 	.short	0x0101
        /*1092*/ 	.byte	0x3f
	.zero		1


	//   ....[66]....
        /*1094*/ 	.word	0x000231e0
        /*1098*/ 	.word	0x00000004
        /*109c*/ 	.word	0x0002a860
        /*10a0*/ 	.short	0x010a
        /*10a2*/ 	.byte	0x3f
	.zero		1


	//   ....[67]....
        /*10a4*/ 	.word	0x00023650
        /*10a8*/ 	.word	0x00000004
        /*10ac*/ 	.word	0x0002a850
        /*10b0*/ 	.short	0x0107
        /*10b2*/ 	.byte	0x3f
	.zero		1


	//   ....[68]....
        /*10b4*/ 	.word	0x000237d0
        /*10b8*/ 	.word	0x00000004
        /*10bc*/ 	.word	0x0002a850
        /*10c0*/ 	.short	0x0101
        /*10c2*/ 	.byte	0x3f
	.zero		1


	//   ....[69]....
        /*10c4*/ 	.word	0x00023a40
        /*10c8*/ 	.word	0x00000000
        /*10cc*/ 	.word	0x0002a860
        /*10d0*/ 	.short	0x010a
        /*10d2*/ 	.byte	0x3f
	.zero		1


	//   ....[70]....
        /*10d4*/ 	.word	0x00023ec0
        /*10d8*/ 	.word	0x00000000
        /*10dc*/ 	.word	0x0002a850
        /*10e0*/ 	.short	0x0107
        /*10e2*/ 	.byte	0x3f
	.zero		1


	//   ....[71]....
        /*10e4*/ 	.word	0x00023f90
        /*10e8*/ 	.word	0x00000000
        /*10ec*/ 	.word	0x0002a850
        /*10f0*/ 	.short	0x0101
        /*10f2*/ 	.byte	0x3f
	.zero		1


	//   ....[72]....
        /*10f4*/ 	.word	0x00025100
        /*10f8*/ 	.word	0x00000005
        /*10fc*/ 	.word	0x0002a820
        /*1100*/ 	.short	0x010a
        /*1102*/ 	.byte	0x3f
	.zero		1


	//   ....[73]....
        /*1104*/ 	.word	0x00025270
        /*1108*/ 	.word	0x00000003
        /*110c*/ 	.word	0x0002a840
        /*1110*/ 	.short	0x010a
        /*1112*/ 	.byte	0x3f
	.zero		1


	//   ....[74]....
        /*1114*/ 	.word	0x00025310
        /*1118*/ 	.word	0x00000005
        /*111c*/ 	.word	0x0002a840
        /*1120*/ 	.short	0x010a
        /*1122*/ 	.byte	0x3f
	.zero		1


	//   ....[75]....
        /*1124*/ 	.word	0x00025350
        /*1128*/ 	.word	0x00000003
        /*112c*/ 	.word	0x0002a860
        /*1130*/ 	.short	0x010a
        /*1132*/ 	.byte	0x3f
	.zero		1


	//   ....[76]....
        /*1134*/ 	.word	0x00025390
        /*1138*/ 	.word	0x00000005
        /*113c*/ 	.word	0x0002a860
        /*1140*/ 	.short	0x010a
        /*1142*/ 	.byte	0x3f
	.zero		1


	//   ....[77]....
        /*1144*/ 	.word	0x000253f0
        /*1148*/ 	.word	0x00000054
        /*114c*/ 	.word	0x0002a890
        /*1150*/ 	.short	0x010a
        /*1152*/ 	.byte	0x3f
	.zero		1


	//   ....[78]....
        /*1154*/ 	.word	0x000256a0
        /*1158*/ 	.word	0x00000054
        /*115c*/ 	.word	0x0002a890
        /*1160*/ 	.short	0x010a
        /*1162*/ 	.byte	0x3f
	.zero		1


	//   ....[79]....
        /*1164*/ 	.word	0x00025950
        /*1168*/ 	.word	0x00000054
        /*116c*/ 	.word	0x0002a890
        /*1170*/ 	.short	0x010a
        /*1172*/ 	.byte	0x3f
	.zero		1


	//   ....[80]....
        /*1174*/ 	.word	0x00025c00
        /*1178*/ 	.word	0x00000054
        /*117c*/ 	.word	0x0002a8b0
        /*1180*/ 	.short	0x010a
        /*1182*/ 	.byte	0x3f
	.zero		1


	//   ....[81]....
        /*1184*/ 	.word	0x00025ff0
        /*1188*/ 	.word	0x00000002
        /*118c*/ 	.word	0x0002a800
        /*1190*/ 	.short	0x010a
        /*1192*/ 	.byte	0x3f
	.zero		1


	//   ....[82]....
        /*1194*/ 	.word	0x000263d0
        /*1198*/ 	.word	0x00000002
        /*119c*/ 	.word	0x0002a800
        /*11a0*/ 	.short	0x010a
        /*11a2*/ 	.byte	0x3f
	.zero		1


	//   ....[83]....
        /*11a4*/ 	.word	0x00026420
        /*11a8*/ 	.word	0x00000009
        /*11ac*/ 	.word	0x0002a830
        /*11b0*/ 	.short	0x010a
        /*11b2*/ 	.byte	0x3f
	.zero		1


	//   ....[84]....
        /*11b4*/ 	.word	0x00026470
        /*11b8*/ 	.word	0x00000009
        /*11bc*/ 	.word	0x0002a830
        /*11c0*/ 	.short	0x010a
        /*11c2*/ 	.byte	0x3f
	.zero		1


	//   ....[85]....
        /*11c4*/ 	.word	0x000264c0
        /*11c8*/ 	.word	0x00000015
        /*11cc*/ 	.word	0x0002a850
        /*11d0*/ 	.short	0x010a
        /*11d2*/ 	.byte	0x3f
	.zero		1


	//   ....[86]....
        /*11d4*/ 	.word	0x00026510
        /*11d8*/ 	.word	0x00000003
        /*11dc*/ 	.word	0x0002a830
        /*11e0*/ 	.short	0x010a
        /*11e2*/ 	.byte	0x3f
	.zero		1


	//   ....[87]....
        /*11e4*/ 	.word	0x00026560
        /*11e8*/ 	.word	0x00000014
        /*11ec*/ 	.word	0x0002a850
        /*11f0*/ 	.short	0x010a
        /*11f2*/ 	.byte	0x3f
	.zero		1


	//   ....[88]....
        /*11f4*/ 	.word	0x000265b0
        /*11f8*/ 	.word	0x00000005
        /*11fc*/ 	.word	0x0002a850
        /*1200*/ 	.short	0x010a
        /*1202*/ 	.byte	0x3f
	.zero		1


	//   ....[89]....
        /*1204*/ 	.word	0x00026750
        /*1208*/ 	.word	0x00000016
        /*120c*/ 	.word	0x0002a820
        /*1210*/ 	.short	0x010a
        /*1212*/ 	.byte	0x3f
	.zero		1


	//   ....[90]....
        /*1214*/ 	.word	0x000267a0
        /*1218*/ 	.word	0x0000000d
        /*121c*/ 	.word	0x0002a8a0
        /*1220*/ 	.short	0x010a
        /*1222*/ 	.byte	0x3f
	.zero		1


	//   ....[91]....
        /*1224*/ 	.word	0x000267f0
        /*1228*/ 	.word	0x0000000d
        /*122c*/ 	.word	0x0002a8c0
        /*1230*/ 	.short	0x010a
        /*1232*/ 	.byte	0x3f
	.zero		1


	//   ....[92]....
        /*1234*/ 	.word	0x00026840
        /*1238*/ 	.word	0x0000000c
        /*123c*/ 	.word	0x0002a8a0
        /*1240*/ 	.short	0x010a
        /*1242*/ 	.byte	0x3f
	.zero		1


	//   ....[93]....
        /*1244*/ 	.word	0x00026890
        /*1248*/ 	.word	0x0000000c
        /*124c*/ 	.word	0x0002a8c0
        /*1250*/ 	.short	0x010a
        /*1252*/ 	.byte	0x3f
	.zero		1


	//   ....[94]....
        /*1254*/ 	.word	0x000269b0
        /*1258*/ 	.word	0x00000007
        /*125c*/ 	.word	0x0002a840
        /*1260*/ 	.short	0x010a
        /*1262*/ 	.byte	0x3f
	.zero		1


	//   ....[95]....
        /*1264*/ 	.word	0x00027e40
        /*1268*/ 	.word	0x00000016
        /*126c*/ 	.word	0x0002a820
        /*1270*/ 	.short	0x010a
        /*1272*/ 	.byte	0x3f
	.zero		1


	//   ....[96]....
        /*1274*/ 	.word	0x00027e90
        /*1278*/ 	.word	0x00000006
        /*127c*/ 	.word	0x0002a840
        /*1280*/ 	.short	0x010a
        /*1282*/ 	.byte	0x3f
	.zero		1


	//   ....[97]....
        /*1284*/ 	.word	0x000286a0
        /*1288*/ 	.word	0x00000004
        /*128c*/ 	.word	0x0002a860
        /*1290*/ 	.short	0x010a
        /*1292*/ 	.byte	0x3f
	.zero		1


	//   ....[98]....
        /*1294*/ 	.word	0x00028ed0
        /*1298*/ 	.word	0x00000000
        /*129c*/ 	.word	0x0002a860
        /*12a0*/ 	.short	0x010a
        /*12a2*/ 	.byte	0x3f
	.zero		1


	//   ....[99]....
        /*12a4*/ 	.word	0x0002a110
        /*12a8*/ 	.word	0x00000005
        /*12ac*/ 	.word	0x0002a820
        /*12b0*/ 	.short	0x010a
        /*12b2*/ 	.byte	0x3f
	.zero		1


	//   ....[100]....
        /*12b4*/ 	.word	0x0002a2b0
        /*12b8*/ 	.word	0x00000003
        /*12bc*/ 	.word	0x0002a840
        /*12c0*/ 	.short	0x010a
        /*12c2*/ 	.byte	0x3f
	.zero		1


	//   ....[101]....
        /*12c4*/ 	.word	0x0002a300
        /*12c8*/ 	.word	0x00000005
        /*12cc*/ 	.word	0x0002a840
        /*12d0*/ 	.short	0x010a
        /*12d2*/ 	.byte	0x3f
	.zero		1


	//   ....[102]....
        /*12d4*/ 	.word	0x0002a350
        /*12d8*/ 	.word	0x00000003
        /*12dc*/ 	.word	0x0002a860
        /*12e0*/ 	.short	0x010a
        /*12e2*/ 	.byte	0x3f
	.zero		1


	//----- nvinfo : EIATTR_NUM_MBARRIERS
	.align		4
.L_564:
        /*12e4*/ 	.byte	0x03, 0x38
        /*12e6*/ 	.short	0x0016


	//----- nvinfo : EIATTR_EXIT_INSTR_OFFSETS
	.align		4
        /*12e8*/ 	.byte	0x04, 0x1c
        /*12ea*/ 	.short	(.L_566 - .L_565)


	//   ....[0]....
.L_565:
        /*12ec*/ 	.word	0x000253e0


	//----- nvinfo : EIATTR_MAX_THREADS
	.align		4
.L_566:
        /*12f0*/ 	.byte	0x04, 0x05
        /*12f2*/ 	.short	(.L_568 - .L_567)
.L_567:
        /*12f4*/ 	.word	0x00000180
        /*12f8*/ 	.word	0x00000001
        /*12fc*/ 	.word	0x00000001


	//----- nvinfo : EIATTR_CRS_STACK_SIZE
	.align		4
.L_568:
        /*1300*/ 	.byte	0x04, 0x1e
        /*1302*/ 	.short	(.L_570 - .L_569)
.L_569:
        /*1304*/ 	.word	0x00000000


	//----- nvinfo : EIATTR_CBANK_PARAM_SIZE
	.align		4
.L_570:
        /*1308*/ 	.byte	0x03, 0x19
        /*130a*/ 	.short	0x0af0


	//----- nvinfo : EIATTR_PARAM_CBANK
	.align		4
        /*130c*/ 	.byte	0x04, 0x0a
        /*130e*/ 	.short	(.L_572 - .L_571)
	.align		4
.L_571:
        /*1310*/ 	.word	index@(.nv.constant0._ZN7cutlass13device_kernelIN5flash11enable_sm90INS1_16FlashAttnFwdSm90INS1_25CollectiveMainloopFwdSm90ILi2EN4cute5tupleIJNS5_1CILi1EEES8_S8_EEENS6_IJNS7_ILi128EEENS7_ILi96EEENS7_ILi192EEEEEELi128ENS_10bfloat16_tEfNS_4arch4Sm90ELb1ELb0ELb0ELb1ELb1ELb1ELb0ELb1ELb1ELb1ELb1ELb0EEENS1_21CollectiveEpilogueFwdINS6_IJSA_SA_SB_EEES9_SE_SG_Li256ELb1ELb1ELb1ELb0EEENS1_36VarlenDynamicPersistentTileSchedulerILi128ELi96ELi256ELi128ELb1ELb1ELb1ELb1ELb1ELb1EEEEEEEEEvNT_6ParamsE)
        /*1314*/ 	.short	0x0210
        /*1316*/ 	.short	0x0af0


	//----- nvinfo : EIATTR_SW_WAR
	.align		4
.L_572:
        /*1318*/ 	.byte	0x04, 0x36
        /*131a*/ 	.short	(.L_574 - .L_573)
.L_573:
        /*131c*/ 	.word	0x00000008
.L_574:


//--------------------- .nv.info._ZN7cutlass13device_kernelIN5flash11enable_sm90INS1_16FlashAttnFwdSm90INS1_25CollectiveMainloopFwdSm90ILi2EN4cute5tupleIJNS5_1CILi1EEES8_S8_EEENS6_IJNS7_ILi64EEESA_SA_EEELi512ENS_10bfloat16_tEfNS_4arch4Sm90ELb0ELb0ELb0ELb0ELb1ELb0ELb0ELb0ELb0ELb1ELb1ELb0EEENS1_21CollectiveEpilogueFwdINS6_IJSA_NS7_ILi512EEESA_EEES9_SC_SE_Li256ELb0ELb1ELb1ELb0EEENS1_19SingleTileSchedulerILb0ELb1ELb1ELi64EEEEEEEEEvNT_6ParamsE --------------------------
	.section	.nv.info._ZN7cutlass13device_kernelIN5flash11enable_sm90INS1_16FlashAttnFwdSm90INS1_25CollectiveMainloopFwdSm90ILi2EN4cute5tupleIJNS5_1CILi1EEES8_S8_EEENS6_IJNS7_ILi64EEESA_SA_EEELi512ENS_10bfloat16_tEfNS_4arch4Sm90ELb0ELb0ELb0ELb0ELb1ELb0ELb0ELb0ELb0ELb1ELb1ELb0EEENS1_21CollectiveEpilogueFwdINS6_IJSA_NS7_ILi512EEESA_EEES9_SC_SE_Li256ELb0ELb1ELb1ELb0EEENS1_19SingleTileSchedulerILb0ELb1ELb1ELi64EEEEEEEEEvNT_6ParamsE,"",@"SHT_CUDA_INFO"
	.sectionflags	@""
	.align	4


	//----- nvinfo : EIATTR_CUDA_API_VERSION
	.align		4
        /*0000*/ 	.byte	0x04, 0x37
        /*0002*/ 	.short	(.L_576 - .L_575)
.L_575:
        /*0004*/ 	.word	0x00000082


	//----- nvinfo : EIATTR_KPARAM_INFO
	.align		4
.L_576:
        /*0008*/ 	.byte	0x04, 0x17
        /*000a*/ 	.short	(.L_578 - .L_577)
.L_577:
        /*000c*/ 	.word	0x00000000
        /*0010*/ 	.short	0x0000
        /*0012*/ 	.short	0x0070
        /*0014*/ 	.byte	0x00, 0xf0, 0x01, 0x28


	//----- nvinfo : EIATTR_SPARSE_MMA_MASK
	.align		4
.L_578:
        /*0018*/ 	.byte	0x03, 0x50
        /*001a*/ 	.short	0x0000


	//----- nvinfo : EIATTR_MAXREG_COUNT
	.align		4
        /*001c*/ 	.byte	0x03, 0x1b
        /*001e*/ 	.short	0x00a8


	//----- nvinfo : EIATTR_NUM_BARRIERS
	.align		4
        /*0020*/ 	.byte	0x02, 0x4c
        /*0022*/ 	.byte	0x10
	.zero		1


	//----- nvinfo : EIATTR_EXTERNS
	.align		4
        /*0024*/ 	.byte	0x04, 0x0f
        /*0026*/ 	.short	(.L_580 - .L_579)


	//   ....[0]....
	.align		4
.L_579:
        /*0028*/ 	.word	index@(__assertfail)


	//----- nvinfo : EIATTR_MERCURY_ISA_VERSION
	.align		4
.L_580:
        /*002c*/ 	.byte	0x03, 0x5f
        /*002e*/ 	.short	0x0101


	//----- nvinfo : EIATTR_INT_WARP_WIDE_INSTR_OFFSETS
	.align		4
        /*0030*/ 	.byte	0x04, 0x31
        /*0032*/ 	.short	(.L_582 - .L_581)


	//   ....[0]....
.L_581:
        /*0034*/ 	.word	0x000000b0


	//   ....[1]....
        /*0038*/ 	.word	0x000000c0


	//   ....[2]....
        /*003c*/ 	.word	0x00000160


	//----- nvinfo : EIATTR_COOP_GROUP_MASK_REGIDS
	.align		4
.L_582:
        /*0040*/ 	.byte	0x04, 0x29
        /*0042*/ 	.short	(.L_584 - .L_583)


	//   ....[0]....
.L_583:
        /*0044*/ 	.word	0xffffffff


	//   ....[1]....
        /*0048*/ 	.word	0xffffffff


	//   ....[2]....
        /*004c*/ 	.word	0xffffffff


	//   ....[3]....
        /*0050*/ 	.word	0xffffffff


	//   ....[4]....
        /*0054*/ 	.word	0xffffffff


	//   ....[5]....
        /*0058*/ 	.word	0xffffffff


	//   ....[6]....
        /*005c*/ 	.word	0xffffffff


	//   ....[7]....
        /*0060*/ 	.word	0xffffffff


	//   ....[8]....
        /*0064*/ 	.word	0xffffffff


	//   ....[9]....
        /*0068*/ 	.word	0xffffffff


	//   ....[10]....
        /*006c*/ 	.word	0xffffffff


	//   ....[11]....
        /*0070*/ 	.word	0xffffffff


	//   ....[12]....
        /*0074*/ 	.word	0xffffffff


	//   ....[13]....
        /*0078*/ 	.word	0xffffffff


	//   ....[14]....
        /*007c*/ 	.word	0xffffffff


	//   ....[15]....
        /*0080*/ 	.word	0xffffffff


	//   ....[16]....
        /*0084*/ 	.word	0xffffffff


	//   ....[17]....
        /*0088*/ 	.word	0xffffffff


	//   ....[18]....
        /*008c*/ 	.word	0xffffffff


	//   ....[19]....
        /*0090*/ 	.word	0xffffffff


	//   ....[20]....
        /*0094*/ 	.word	0xffffffff


	//   ....[21]....
        /*0098*/ 	.word	0xffffffff


	//   ....[22]....
        /*009c*/ 	.word	0xffffffff


	//   ....[23]....
        /*00a0*/ 	.word	0xffffffff


	//   ....[24]....
        /*00a4*/ 	.word	0xffffffff


	//   ....[25]....
        /*00a8*/ 	.word	0xffffffff


	//   ....[26]....
        /*00ac*/ 	.word	0xffffffff


	//   ....[27]....
        /*00b0*/ 	.word	0xffffffff


	//   ....[28]....
        /*00b4*/ 	.word	0xffffffff


	//   ....[29]....
        /*00b8*/ 	.word	0xffffffff


	//   ....[30]....
        /*00bc*/ 	.word	0xffffffff


	//   ....[31]....
        /*00c0*/ 	.word	0xffffffff


	//   ....[32]....
        /*00c4*/ 	.word	0xffffffff


	//   ....[33]....
        /*00c8*/ 	.word	0xffffffff


	//   ....[34]....
        /*00cc*/ 	.word	0xffffffff


	//   ....[35]....
        /*00d0*/ 	.word	0xffffffff


	//   ....[36]....
        /*00d4*/ 	.word	0xffffffff


	//   ....[37]....
        /*00d8*/ 	.word	0xffffffff


	//   ....[38]....
        /*00dc*/ 	.word	0xffffffff


	//   ....[39]....
        /*00e0*/ 	.word	0xffffffff


	//   ....[40]....
        /*00e4*/ 	.word	0xffffffff


	//   ....[41]....
        /*00e8*/ 	.word	0xffffffff


	//   ....[42]....
        /*00ec*/ 	.word	0xffffffff


	//   ....[43]....
        /*00f0*/ 	.word	0xffffffff


	//   ....[44]....
        /*00f4*/ 	.word	0xffffffff


	//   ....[45]....
        /*00f8*/ 	.word	0xffffffff


	//   ....[46]....
        /*00fc*/ 	.word	0xffffffff


	//   ....[47]....
        /*0100*/ 	.word	0xffffffff


	//   ....[48]....
        /*0104*/ 	.word	0xffffffff


	//   ....[49]....
        /*0108*/ 	.word	0xffffffff


	//   ....[50]....
        /*010c*/ 	.word	0xffffffff


	//   ....[51]....
        /*0110*/ 	.word	0xffffffff


	//   ....[52]....
        /*0114*/ 	.word	0xffffffff


	//   ....[53]....
        /*0118*/ 	.word	0xffffffff


	//   ....[54]....
        /*011c*/ 	.word	0xffffffff


	//   ....[55]....
        /*0120*/ 	.word	0xffffffff


	//   ....[56]....
        /*0124*/ 	.word	0xffffffff


	//   ....[57]....
        /*0128*/ 	.word	0xffffffff


	//   ....[58]....
        /*012c*/ 	.word	0xffffffff


	//   ....[59]....
        /*0130*/ 	.word	0xffffffff


	//   ....[60]....
        /*0134*/ 	.word	0xffffffff


	//   ....[61]....
        /*0138*/ 	.word	0xffffffff


	//   ....[62]....
        /*013c*/ 	.word	0xffffffff


	//   ....[63]....
        /*0140*/ 	.word	0xffffffff


	//   ....[64]....
        /*0144*/ 	.word	0xffffffff


	//   ....[65]....
        /*0148*/ 	.word	0xffffffff


	//   ....[66]....
        /*014c*/ 	.word	0xffffffff


	//   ....[67]....
        /*0150*/ 	.word	0xffffffff


	//   ....[68]....
        /*0154*/ 	.word	0xffffffff


	//   ....[69]....
        /*0158*/ 	.word	0xffffffff


	//   ....[70]....
        /*015c*/ 	.word	0xffffffff


	//   ....[71]....
        /*0160*/ 	.word	0xffffffff


	//   ....[72]....
        /*0164*/ 	.word	0xffffffff


	//   ....[73]....
        /*0168*/ 	.word	0x0500000f


	//   ....[74]....
        /*016c*/ 	.word	0x0500000f


	//   ....[75]....
        /*0170*/ 	.word	0x0500000f


	//   ....[76]....
        /*0174*/ 	.word	0x0500000f


	//   ....[77]....
        /*0178*/ 	.word	0x0500000f


	//   ....[78]....
        /*017c*/ 	.word	0x0500000f


	//   ....[79]....
        /*0180*/ 	.word	0x0500000f


	//   ....[80]....
        /*0184*/ 	.word	0x0500000f


	//   ....[81]....
        /*0188*/ 	.word	0x0500000f


	//   ....[82]....
        /*018c*/ 	.word	0x0500000f


	//   ....[83]....
        /*0190*/ 	.word	0x0500000f


	//   ....[84]....
        /*0194*/ 	.word	0x0500000f


	//   ....[85]....
        /*0198*/ 	.word	0x0500000f


	//   ....[86]....
        /*019c*/ 	.word	0x0500000f


	//   ....[87]....
        /*01a0*/ 	.word	0x0500000f


	//   ....[88]....
        /*01a4*/ 	.word	0x0500000f


	//   ....[89]....
        /*01a8*/ 	.word	0x0500000f


	//   ....[90]....
        /*01ac*/ 	.word	0x0500000f


	//   ....[91]....
        /*01b0*/ 	.word	0x0500000f


	//   ....[92]....
        /*01b4*/ 	.word	0x0500000f


	//   ....[93]....
        /*01b8*/ 	.word	0x0500000f


	//   ....[94]....
        /*01bc*/ 	.word	0x0500000f


	//   ....[95]....
        /*01c0*/ 	.word	0x0500000f


	//   ....[96]....
        /*01c4*/ 	.word	0x0500000f


	//   ....[97]....
        /*01c8*/ 	.word	0x0500000f


	//   ....[98]....
        /*01cc*/ 	.word	0x0500000f


	//   ....[99]....
        /*01d0*/ 	.word	0x0500000f


	//   ....[100]....
        /*01d4*/ 	.word	0x0500000f


	//   ....[101]....
        /*01d8*/ 	.word	0x0500000f


	//   ....[102]....
        /*01dc*/ 	.word	0x0500000f


	//   ....[103]....
        /*01e0*/ 	.word	0x0500000f


	//   ....[104]....
        /*01e4*/ 	.word	0x0500000f


	//   ....[105]....
        /*01e8*/ 	.word	0x0500000f


	//   ....[106]....
        /*01ec*/ 	.word	0x0500000f


	//   ....[107]....
        /*01f0*/ 	.word	0x0500000f


	//   ....[108]....
        /*01f4*/ 	.word	0x0500000f


	//   ....[109]....
        /*01f8*/ 	.word	0x0500000f


	//   ....[110]....
        /*01fc*/ 	.word	0x0500000f


	//   ....[111]....
        /*0200*/ 	.word	0x0500000f


	//   ....[112]....
        /*0204*/ 	.word	0x0500000f


	//   ....[113]....
        /*0208*/ 	.word	0x0500000f


	//   ....[114]....
        /*020c*/ 	.word	0x0500000f


	//----- nvinfo : EIATTR_COOP_GROUP_INSTR_OFFSETS
	.align		4
.L_584:
        /*0210*/ 	.byte	0x04, 0x28
        /*0212*/ 	.short	(.L_586 - .L_585)


	//   ....[0]....
.L_585:
        /*0214*/ 	.word	0x00000060


	//   ....[1]....
        /*0218*/ 	.word	0x000000a0


	//   ....[2]....
        /*021c*/ 	.word	0x00000280


	//   ....[3]....
        /*0220*/ 	.word	0x000003e0


	//   ....[4]....
        /*0224*/ 	.word	0x00000500


	//   ....[5]....
        /*0228*/ 	.word	0x00000660


	//   ....[6]....
        /*022c*/ 	.word	0x000011d0


	//   ....[7]....
        /*0230*/ 	.word	0x00003200


	//   ....[8]....
        /*0234*/ 	.word	0x00003c90


	//   ....[9]....
        /*0238*/ 	.word	0x00003cf0


	//   ....[10]....
        /*023c*/ 	.word	0x00003f00


	//   ....[11]....
        /*0240*/ 	.word	0x00003f80


	//   ....[12]....
        /*0244*/ 	.word	0x00004a30


	//   ....[13]....
        /*0248*/ 	.word	0x00004ef0


	//   ....[14]....
        /*024c*/ 	.word	0x00004f20


	//   ....[15]....
        /*0250*/ 	.word	0x00005150


	//   ....[16]....
        /*0254*/ 	.word	0x00005320


	//   ....[17]....
        /*0258*/ 	.word	0x00006300


	//   ....[18]....
        /*025c*/ 	.word	0x000063e0


	//   ....[19]....
        /*0260*/ 	.word	0x00006430


	//   ....[20]....
        /*0264*/ 	.word	0x00006450


	//   ....[21]....
        /*0268*/ 	.word	0x00006470


	//   ....[22]....
        /*026c*/ 	.word	0x00006f50


	//   ....[23]....
        /*0270*/ 	.word	0x00007410


	//   ....[24]....
        /*0274*/ 	.word	0x00007440


	//   ....[25]....
        /*0278*/ 	.word	0x00007470


	//   ....[26]....
        /*027c*/ 	.word	0x00007480


	//   ....[27]....
        /*0280*/ 	.word	0x00007930


	//   ....[28]....
        /*0284*/ 	.word	0x00007950


	//   ....[29]....
        /*0288*/ 	.word	0x000085a0


	//   ....[30]....
        /*028c*/ 	.word	0x000085c0


	//   ....[31]....
        /*0290*/ 	.word	0x00009610


	//   ....[32]....
        /*0294*/ 	.word	0x0000a820


	//   ....[33]....
        /*0298*/ 	.word	0x0000a840


	//   ....[34]....
        /*029c*/ 	.word	0x0000a850


	//   ....[35]....
        /*02a0*/ 	.word	0x0000a890


	//   ....[36]....
        /*02a4*/ 	.word	0x0000a8e0


	//   ....[37]....
        /*02a8*/ 	.word	0x0000a900


	//   ....[38]....
        /*02ac*/ 	.word	0x0000a950


	//   ....[39]....
        /*02b0*/ 	.word	0x0000a970


	//   ....[40]....
        /*02b4*/ 	.word	0x0000aed0


	//   ....[41]....
        /*02b8*/ 	.word	0x0000af10


	//   ....[42]....
        /*02bc*/ 	.word	0x0000af40


	//   ....[43]....
        /*02c0*/ 	.word	0x0000af90


	//   ....[44]....
        /*02c4*/ 	.word	0x0000aff0


	//   ....[45]....
        /*02c8*/ 	.word	0x0000b010


	//   ....[46]....
        /*02cc*/ 	.word	0x0000b060


	//   ....[47]....
        /*02d0*/ 	.word	0x0000b080


	//   ....[48]....
        /*02d4*/ 	.word	0x0000b370


	//   ....[49]....
        /*02d8*/ 	.word	0x0000b3a0


	//   ....[50]....
        /*02dc*/ 	.word	0x0000b3d0


	//   ....[51]....
        /*02e0*/ 	.word	0x0000b400


	//   ....[52]....
        /*02e4*/ 	.word	0x0000b430


	//   ....[53]....
        /*02e8*/ 	.word	0x0000b480


	//   ....[54]....
        /*02ec*/ 	.word	0x0000b600


	//   ....[55]....
        /*02f0*/ 	.word	0x0000b630


	//   ....[56]....
        /*02f4*/ 	.word	0x0000bfb0


	//   ....[57]....
        /*02f8*/ 	.word	0x0000bfd0


	//   ....[58]....
        /*02fc*/ 	.word	0x0000bfe0


	//   ....[59]....
        /*0300*/ 	.word	0x0000c000


	//   ....[60]....
        /*0304*/ 	.word	0x0000c020


	//   ....[61]....
        /*0308*/ 	.word	0x0000c050


	//   ....[62]....
        /*030c*/ 	.word	0x0000c070


	//   ....[63]....
        /*0310*/ 	.word	0x0000c0a0


	//   ....[64]....
        /*0314*/ 	.word	0x0000c400


	//   ....[65]....
        /*0318*/ 	.word	0x0000c430


	//   ....[66]....
        /*031c*/ 	.word	0x0000c460


	//   ....[67]....
        /*0320*/ 	.word	0x0000c480


	//   ....[68]....
        /*0324*/ 	.word	0x0000c490


	//   ....[69]....
        /*0328*/ 	.word	0x0000c4b0


	//   ....[70]....
        /*032c*/ 	.word	0x0000c560


	//   ....[71]....
        /*0330*/ 	.word	0x0000c590


	//   ....[72]....
        /*0334*/ 	.word	0x0000ca90


	//   ....[73]....
        /*0338*/ 	.word	0x0000cff0


	//   ....[74]....
        /*033c*/ 	.word	0x0000d0e0


	//   ....[75]....
        /*0340*/ 	.word	0x0000d180


	//   ....[76]....
        /*0344*/ 	.word	0x0000d200


	//   ....[77]....
        /*0348*/ 	.word	0x0000d2b0


	//   ....[78]....
        /*034c*/ 	.word	0x0000d310


	//   ....[79]....
        /*0350*/ 	.word	0x0000d3d0


	//   ....[80]....
        /*0354*/ 	.word	0x0000d430


	//   ....[81]....
        /*0358*/ 	.word	0x0000d4d0


	//   ....[82]....
        /*035c*/ 	.word	0x0000d560


	//   ....[83]....
        /*0360*/ 	.word	0x0000d5c0


	//   ....[84]....
        /*0364*/ 	.word	0x0000d680


	//   ....[85]....
        /*0368*/ 	.word	0x0000d740


	//   ....[86]....
        /*036c*/ 	.word	0x0000d7a0


	//   ....[87]....
        /*0370*/ 	.word	0x0000d860


	//   ....[88]....
        /*0374*/ 	.word	0x0000d8c0


	//   ....[89]....
        /*0378*/ 	.word	0x0000d960


	//   ....[90]....
        /*037c*/ 	.word	0x0000dab0


	//   ....[91]....
        /*0380*/ 	.word	0x0000db70


	//   ....[92]....
        /*0384*/ 	.word	0x0000ddf0


	//   ....[93]....
        /*0388*/ 	.word	0x0000de40


	//   ....[94]....
        /*038c*/ 	.word	0x0000e000


	//   ....[95]....
        /*0390*/ 	.word	0x0000e050


	//   ....[96]....
        /*0394*/ 	.word	0x0000e210


	//   ....[97]....
        /*0398*/ 	.word	0x0000e260


	//   ....[98]....
        /*039c*/ 	.word	0x0000e340


	//   ....[99]....
        /*03a0*/ 	.word	0x0000e3e0


	//   ....[100]....
        /*03a4*/ 	.word	0x0000e440


	//   ....[101]....
        /*03a8*/ 	.word	0x0000e4e0


	//   ....[102]....
        /*03ac*/ 	.word	0x0000e540


	//   ....[103]....
        /*03b0*/ 	.word	0x0000e5e0


	//   ....[104]....
        /*03b4*/ 	.word	0x0000e640


	//   ....[105]....
        /*03b8*/ 	.word	0x0000e6e0


	//   ....[106]....
        /*03bc*/ 	.word	0x0000e7c0


	//   ....[107]....
        /*03c0*/ 	.word	0x0000e870


	//   ....[108]....
        /*03c4*/ 	.word	0x0000e960


	//   ....[109]....
        /*03c8*/ 	.word	0x0000ea60


	//   ....[110]....
        /*03cc*/ 	.word	0x0000eb80


	//   ....[111]....
        /*03d0*/ 	.word	0x0000ec60


	//   ....[112]....
        /*03d4*/ 	.word	0x0000ed70


	//   ....[113]....
        /*03d8*/ 	.word	0x0000ee40


	//   ....[114]....
        /*03dc*/ 	.word	0x0000ef50


	//----- nvinfo : EIATTR_REG_RECONFIG
	.align		4
.L_586:
        /*03e0*/ 	.byte	0x01, 0x54
	.zero		2


	//----- nvinfo : EIATTR_SYSCALL_OFFSETS
	.align		4
        /*03e4*/ 	.byte	0x04, 0x46
        /*03e6*/ 	.short	(.L_588 - .L_587)


	//   ....[0]....
.L_587:
        /*03e8*/ 	.word	0x000033c0


	//   ....[1]....
        /*03ec*/ 	.word	0x00009d30


	//   ....[2]....
        /*03f0*/ 	.word	0x00009e70


	//   ....[3]....
        /*03f4*/ 	.word	0x00009f60


	//   ....[4]....
        /*03f8*/ 	.word	0x0000abe0


	//----- nvinfo : EIATTR_MBARRIER_INSTR_OFFSETS
	.align		4
.L_588:
        /*03fc*/ 	.byte	0x04, 0x39
        /*03fe*/ 	.short	(.L_590 - .L_589)


	//   ....[0]....
.L_589:
        /*0400*/ 	.word	0x00000170
        /*0404*/ 	.word	0x000000ff
        /*0408*/ 	.word	0x00028c00
        /*040c*/ 	.short	0x0100
        /*040e*/ 	.byte	0x08
	.zero		1


	//   ....[1]....
        /*0410*/ 	.word	0x00000180
        /*0414*/ 	.word	0x000000ff
        /*0418*/ 	.word	0x00028c20
        /*041c*/ 	.short	0x0100
        /*041e*/ 	.byte	0x08
	.zero		1


	//   ....[2]....
        /*0420*/ 	.word	0x00000230
        /*0424*/ 	.word	0x000000ff
        /*0428*/ 	.word	0x00028c30
        /*042c*/ 	.short	0x0100
        /*042e*/ 	.byte	0x06
	.zero		1


	//   ....[3]....
        /*0430*/ 	.word	0x00000240
        /*0434*/ 	.word	0x000000ff
        /*0438*/ 	.word	0x00028c40
        /*043c*/ 	.short	0x0100
        /*043e*/ 	.byte	0x06
	.zero		1


	//   ....[4]....
        /*0440*/ 	.word	0x00000250
        /*0444*/ 	.word	0x000000ff
        /*0448*/ 	.word	0x00028c38
        /*044c*/ 	.short	0x0100
        /*044e*/ 	.byte	0x06
	.zero		1


	//   ....[5]....
        /*0450*/ 	.word	0x00000260
        /*0454*/ 	.word	0x000000ff
        /*0458*/ 	.word	0x00028c48
        /*045c*/ 	.short	0x0100
        /*045e*/ 	.byte	0x06
	.zero		1


	//   ....[6]....
        /*0460*/ 	.word	0x00000390
        /*0464*/ 	.word	0x000000ff
        /*0468*/ 	.word	0x00028c50
        /*046c*/ 	.short	0x0100
        /*046e*/ 	.byte	0x08
	.zero		1


	//   ....[7]....
        /*0470*/ 	.word	0x000003a0
        /*0474*/ 	.word	0x000000ff
        /*0478*/ 	.word	0x00028c60
        /*047c*/ 	.short	0x0100
        /*047e*/ 	.byte	0x08
	.zero		1


	//   ....[8]....
        /*0480*/ 	.word	0x000003b0
        /*0484*/ 	.word	0x000000ff
        /*0488*/ 	.word	0x00028c58
        /*048c*/ 	.short	0x0100
        /*048e*/ 	.byte	0x08
	.zero		1


	//   ....[9]....
        /*0490*/ 	.word	0x000003c0
        /*0494*/ 	.word	0x000000ff
        /*0498*/ 	.word	0x00028c68
        /*049c*/ 	.short	0x0100
        /*049e*/ 	.byte	0x08
	.zero		1


	//   ....[10]....
        /*04a0*/ 	.word	0x000004b0
        /*04a4*/ 	.word	0x000000ff
        /*04a8*/ 	.word	0x00028c70
        /*04ac*/ 	.short	0x0100
        /*04ae*/ 	.byte	0x06
	.zero		1


	//   ....[11]....
        /*04b0*/ 	.word	0x000004c0
        /*04b4*/ 	.word	0x000000ff
        /*04b8*/ 	.word	0x00028c80
        /*04bc*/ 	.short	0x0100
        /*04be*/ 	.byte	0x06
	.zero		1


	//   ....[12]....
        /*04c0*/ 	.word	0x000004d0
        /*04c4*/ 	.word	0x000000ff
        /*04c8*/ 	.word	0x00028c78
        /*04cc*/ 	.short	0x0100
        /*04ce*/ 	.byte	0x06
	.zero		1


	//   ....[13]....
        /*04d0*/ 	.word	0x000004e0
        /*04d4*/ 	.word	0x000000ff
        /*04d8*/ 	.word	0x00028c88
        /*04dc*/ 	.short	0x0100
        /*04de*/ 	.byte	0x06
	.zero		1


	//   ....[14]....
        /*04e0*/ 	.word	0x00000610
        /*04e4*/ 	.word	0x000000ff
        /*04e8*/ 	.word	0x00028c90
        /*04ec*/ 	.short	0x0100
        /*04ee*/ 	.byte	0x08
	.zero		1


	//   ....[15]....
        /*04f0*/ 	.word	0x00000620
        /*04f4*/ 	.word	0x000000ff
        /*04f8*/ 	.word	0x00028ca0
        /*04fc*/ 	.short	0x0100
        /*04fe*/ 	.byte	0x08
	.zero		1


	//   ....[16]....
        /*0500*/ 	.word	0x00000630
        /*0504*/ 	.word	0x000000ff
        /*0508*/ 	.word	0x00028c98
        /*050c*/ 	.short	0x0100
        /*050e*/ 	.byte	0x08
	.zero		1


	//   ....[17]....
        /*0510*/ 	.word	0x00000640
        /*0514*/ 	.word	0x000000ff
        /*0518*/ 	.word	0x00028ca8
        /*051c*/ 	.short	0x0100
        /*051e*/ 	.byte	0x08
	.zero		1


	//   ....[18]....
        /*0520*/ 	.word	0x00000780
        /*0524*/ 	.word	0x000000ff
        /*0528*/ 	.word	0x00028cb0
        /*052c*/ 	.short	0x0100
        /*052e*/ 	.byte	0x08
	.zero		1


	//   ....[19]....
        /*0530*/ 	.word	0x00000790
        /*0534*/ 	.word	0x000000ff
        /*0538*/ 	.word	0x00028cc0
        /*053c*/ 	.short	0x0100
        /*053e*/ 	.byte	0x08
	.zero		1


	//   ....[20]....
        /*0540*/ 	.word	0x000007a0
        /*0544*/ 	.word	0x000000ff
        /*0548*/ 	.word	0x00028cb8
        /*054c*/ 	.short	0x0100
        /*054e*/ 	.byte	0x08
	.zero		1


	//   ....[21]....
        /*0550*/ 	.word	0x000007b0
        /*0554*/ 	.word	0x000000ff
        /*0558*/ 	.word	0x00028cc8
        /*055c*/ 	.short	0x0100
        /*055e*/ 	.byte	0x08
	.zero		1


	//   ....[22]....
        /*0560*/ 	.word	0x00001390
        /*0564*/ 	.word	0x000000ff
        /*0568*/ 	.word	0x00028c50
        /*056c*/ 	.short	0x010a
        /*056e*/ 	.byte	0x05
	.zero		1


	//   ....[23]....
        /*0570*/ 	.word	0x00001660
        /*0574*/ 	.word	0x000000ff
        /*0578*/ 	.word	0x00000000
        /*057c*/ 	.short	0x0101
        /*057e*/ 	.byte	0x04
	.zero		1


	//   ....[24]....
        /*0580*/ 	.word	0x00001fc0
        /*0584*/ 	.word	0x000000ff
        /*0588*/ 	.word	0x00028c50
        /*058c*/ 	.short	0x010a
        /*058e*/ 	.byte	0x07
	.zero		1


	//   ....[25]....
        /*0590*/ 	.word	0x00002000
        /*0594*/ 	.word	0x000000ff
        /*0598*/ 	.word	0x00028c50
        /*059c*/ 	.short	0x010a
        /*059e*/ 	.byte	0x07
	.zero		1


	//   ....[26]....
        /*05a0*/ 	.word	0x000021e0
        /*05a4*/ 	.word	0x000000ff
        /*05a8*/ 	.word	0x00000000
        /*05ac*/ 	.short	0x0101
        /*05ae*/ 	.byte	0x07
	.zero		1


	//   ....[27]....
        /*05b0*/ 	.word	0x000033f0
        /*05b4*/ 	.word	0x000000ff
        /*05b8*/ 	.word	0x00028c00
        /*05bc*/ 	.short	0x010a
        /*05be*/ 	.byte	0x29
	.zero		1


	//   ....[28]....
        /*05c0*/ 	.word	0x00003580
        /*05c4*/ 	.word	0x000000ff
        /*05c8*/ 	.word	0x00028c30
        /*05cc*/ 	.short	0x010a
        /*05ce*/ 	.byte	0x29
	.zero		1


	//   ....[29]....
        /*05d0*/ 	.word	0x000035c0
        /*05d4*/ 	.word	0x000000ff
        /*05d8*/ 	.word	0x00028c30
        /*05dc*/ 	.short	0x010a
        /*05de*/ 	.byte	0x29
	.zero		1


	//   ....[30]....
        /*05e0*/ 	.word	0x000038c0
        /*05e4*/ 	.word	0x000000ff
        /*05e8*/ 	.word	0x00000000
        /*05ec*/ 	.short	0x0101
        /*05ee*/ 	.byte	0x04
	.zero		1


	//   ....[31]....
        /*05f0*/ 	.word	0x000047b0
        /*05f4*/ 	.word	0x000000ff
        /*05f8*/ 	.word	0x00028c50
        /*05fc*/ 	.short	0x010a
        /*05fe*/ 	.byte	0x29
	.zero		1


	//   ....[32]....
        /*0600*/ 	.word	0x00004800
        /*0604*/ 	.word	0x000000ff
        /*0608*/ 	.word	0x00028c50
        /*060c*/ 	.short	0x010a
        /*060e*/ 	.byte	0x29
	.zero		1


	//   ....[33]....
        /*0610*/ 	.word	0x00004ac0
        /*0614*/ 	.word	0x000000ff
        /*0618*/ 	.word	0x00000000
        /*061c*/ 	.short	0x0101
        /*061e*/ 	.byte	0x05
	.zero		1


	//   ....[34]....
        /*0620*/ 	.word	0x00004be0
        /*0624*/ 	.word	0x000000ff
        /*0628*/ 	.word	0x00028c30
        /*062c*/ 	.short	0x010a
        /*062e*/ 	.byte	0x1a
	.zero		1


	//   ....[35]....
        /*0630*/ 	.word	0x00004c20
        /*0634*/ 	.word	0x000000ff
        /*0638*/ 	.word	0x00028c30
        /*063c*/ 	.short	0x010a
        /*063e*/ 	.byte	0x1a
	.zero		1


	//   ....[36]....
        /*0640*/ 	.word	0x00004e30
        /*0644*/ 	.word	0x000000ff
        /*0648*/ 	.word	0x00000000
        /*064c*/ 	.short	0x0101
        /*064e*/ 	.byte	0x07
	.zero		1


	//   ....[37]....
        /*0650*/ 	.word	0x000060b0
        /*0654*/ 	.word	0x000000ff
        /*0658*/ 	.word	0x00028c50
        /*065c*/ 	.short	0x010a
        /*065e*/ 	.byte	0x1a
	.zero		1


	//   ....[38]....
        /*0660*/ 	.word	0x000060f0
        /*0664*/ 	.word	0x000000ff
        /*0668*/ 	.word	0x00028c50
        /*066c*/ 	.short	0x010a
        /*066e*/ 	.byte	0x1a
	.zero		1


	//   ....[39]....
        /*0670*/ 	.word	0x00006380
        /*0674*/ 	.word	0x000000ff
        /*0678*/ 	.word	0x00000000
        /*067c*/ 	.short	0x0101
        /*067e*/ 	.byte	0x05
	.zero		1


	//   ....[40]....
        /*0680*/ 	.word	0x00006f20
        /*0684*/ 	.word	0x000000ff
        /*0688*/ 	.word	0x00000000
        /*068c*/ 	.short	0x0101
        /*068e*/ 	.byte	0x04
	.zero		1


	//   ....[41]....
        /*0690*/ 	.word	0x0000a5e0
        /*0694*/ 	.word	0x000000ff
        /*0698*/ 	.word	0x00028c40
        /*069c*/ 	.short	0x010a
        /*069e*/ 	.byte	0x2b
	.zero		1


	//   ....[42]....
        /*06a0*/ 	.word	0x0000aa10
        /*06a4*/ 	.word	0x000000ff
        /*06a8*/ 	.word	0x00028c30
        /*06ac*/ 	.short	0x0107
        /*06ae*/ 	.byte	0x2b
	.zero		1


	//   ....[43]....
        /*06b0*/ 	.word	0x0000aa80
        /*06b4*/ 	.word	0x000000ff
        /*06b8*/ 	.word	0x00028c30
        /*06bc*/ 	.short	0x0101
        /*06be*/ 	.byte	0x2b
	.zero		1


	//   ....[44]....
        /*06c0*/ 	.word	0x0000b150
        /*06c4*/ 	.word	0x000000ff
        /*06c8*/ 	.word	0x00028c00
        /*06cc*/ 	.short	0x0107
        /*06ce*/ 	.byte	0x2b
	.zero		1


	//   ....[45]....
        /*06d0*/ 	.word	0x0000b190
        /*06d4*/ 	.word	0x000000ff
        /*06d8*/ 	.word	0x00028c00
        /*06dc*/ 	.short	0x0101
        /*06de*/ 	.byte	0x2b
	.zero		1


	//   ....[46]....
        /*06e0*/ 	.word	0x0000b1a0
        /*06e4*/ 	.word	0x000000ff
        /*06e8*/ 	.word	0x00028c20
        /*06ec*/ 	.short	0x010a
        /*06ee*/ 	.byte	0x2b
	.zero		1


	//   ....[47]....
        /*06f0*/ 	.word	0x0000b1f0
        /*06f4*/ 	.word	0x000000ff
        /*06f8*/ 	.word	0x00028c60
        /*06fc*/ 	.short	0x010a
        /*06fe*/ 	.byte	0x2b
	.zero		1


	//   ....[48]....
        /*0700*/ 	.word	0x0000ba10
        /*0704*/ 	.word	0x000000ff
        /*0708*/ 	.word	0x00028c50
        /*070c*/ 	.short	0x0107
        /*070e*/ 	.byte	0x2b
	.zero		1


	//   ....[49]....
        /*0710*/ 	.word	0x0000ba90
        /*0714*/ 	.word	0x000000ff
        /*0718*/ 	.word	0x00028c50
        /*071c*/ 	.short	0x0101
        /*071e*/ 	.byte	0x2b
	.zero		1


	//   ....[50]....
        /*0720*/ 	.word	0x0000bdb0
        /*0724*/ 	.word	0x0000000a
        /*0728*/ 	.word	0x00028c40
        /*072c*/ 	.short	0x010a
        /*072e*/ 	.byte	0x3f
	.zero		1


	//   ....[51]....
        /*0730*/ 	.word	0x0000c140
        /*0734*/ 	.word	0x0000000a
        /*0738*/ 	.word	0x00028c30
        /*073c*/ 	.short	0x0107
        /*073e*/ 	.byte	0x3f
	.zero		1


	//   ....[52]....
        /*0740*/ 	.word	0x0000c1f0
        /*0744*/ 	.word	0x0000000a
        /*0748*/ 	.word	0x00028c30
        /*074c*/ 	.short	0x0101
        /*074e*/ 	.byte	0x3f
	.zero		1


	//   ....[53]....
        /*0750*/ 	.word	0x0000c220
        /*0754*/ 	.word	0x0000000a
        /*0758*/ 	.word	0x00028c60
        /*075c*/ 	.short	0x010a
        /*075e*/ 	.byte	0x3f
	.zero		1


	//   ....[54]....
        /*0760*/ 	.word	0x0000c860
        /*0764*/ 	.word	0x0000000a
        /*0768*/ 	.word	0x00028c50
        /*076c*/ 	.short	0x0107
        /*076e*/ 	.byte	0x3f
	.zero		1


	//   ....[55]....
        /*0770*/ 	.word	0x0000c920
        /*0774*/ 	.word	0x0000000a
        /*0778*/ 	.word	0x00028c50
        /*077c*/ 	.short	0x0101
        /*077e*/ 	.byte	0x3f
	.zero		1


	//   ....[56]....
        /*0780*/ 	.word	0x0000ca10
        /*0784*/ 	.word	0x00000005
        /*0788*/ 	.word	0x00028c20
        /*078c*/ 	.short	0x010a
        /*078e*/ 	.byte	0x3f
	.zero		1


	//   ....[57]....
        /*0790*/ 	.word	0x0000cb80
        /*0794*/ 	.word	0x00000004
        /*0798*/ 	.word	0x00028c40
        /*079c*/ 	.short	0x010a
        /*079e*/ 	.byte	0x3f
	.zero		1


	//   ....[58]....
        /*07a0*/ 	.word	0x0000cc20
        /*07a4*/ 	.word	0x00000005
        /*07a8*/ 	.word	0x00028c40
        /*07ac*/ 	.short	0x010a
        /*07ae*/ 	.byte	0x3f
	.zero		1


	//   ....[59]....
        /*07b0*/ 	.word	0x0000cc60
        /*07b4*/ 	.word	0x00000004
        /*07b8*/ 	.word	0x00028c60
        /*07bc*/ 	.short	0x010a
        /*07be*/ 	.byte	0x3f
	.zero		1


	//   ....[60]....
        /*07c0*/ 	.word	0x0000cca0
        /*07c4*/ 	.word	0x00000005
        /*07c8*/ 	.word	0x00028c60
        /*07cc*/ 	.short	0x010a
        /*07ce*/ 	.byte	0x3f
	.zero		1


	//   ....[61]....
        /*07d0*/ 	.word	0x0000cd10
        /*07d4*/ 	.word	0x00000005
        /*07d8*/ 	.word	0x00028c50
        /*07dc*/ 	.short	0x010a
        /*07de*/ 	.byte	0x3f
	.zero		1


	//   ....[62]....
        /*07e0*/ 	.word	0x0000cd70
        /*07e4*/ 	.word	0x00000005
        /*07e8*/ 	.word	0x00028c50
        /*07ec*/ 	.short	0x010a
        /*07ee*/ 	.byte	0x3f
	.zero		1


	//   ....[63]....
        /*07f0*/ 	.word	0x0000cdd0
        /*07f4*/ 	.word	0x00000000
        /*07f8*/ 	.word	0x00028c00
        /*07fc*/ 	.short	0x010a
        /*07fe*/ 	.byte	0x3f
	.zero		1


	//   ....[64]....
        /*0800*/ 	.word	0x0000ce30
        /*0804*/ 	.word	0x00000004
        /*0808*/ 	.word	0x00028c30
        /*080c*/ 	.short	0x010a
        /*080e*/ 	.byte	0x3f
	.zero		1


	//   ....[65]....
        /*0810*/ 	.word	0x0000ce90
        /*0814*/ 	.word	0x0000000c
        /*0818*/ 	.word	0x00028c50
        /*081c*/ 	.short	0x010a
        /*081e*/ 	.byte	0x3f
	.zero		1


	//   ....[66]....
        /*0820*/ 	.word	0x0000cef0
        /*0824*/ 	.word	0x0000000c
        /*0828*/ 	.word	0x00028c30
        /*082c*/ 	.short	0x010a
        /*082e*/ 	.byte	0x3f
	.zero		1


	//   ....[67]....
        /*0830*/ 	.word	0x0000cf50
        /*0834*/ 	.word	0x0000000e
        /*0838*/ 	.word	0x00028c50
        /*083c*/ 	.short	0x010a
        /*083e*/ 	.byte	0x3f
	.zero		1


	//   ....[68]....
        /*0840*/ 	.word	0x0000d030
        /*0844*/ 	.word	0x00000003
        /*0848*/ 	.word	0x00028c40
        /*084c*/ 	.short	0x010a
        /*084e*/ 	.byte	0x3f
	.zero		1


	//   ....[69]....
        /*0850*/ 	.word	0x0000d9a0
        /*0854*/ 	.word	0x00000003
        /*0858*/ 	.word	0x00028c20
        /*085c*/ 	.short	0x010a
        /*085e*/ 	.byte	0x3f
	.zero		1


	//   ....[70]....
        /*0860*/ 	.word	0x0000da00
        /*0864*/ 	.word	0x00000003
        /*0868*/ 	.word	0x00028c60
        /*086c*/ 	.short	0x010a
        /*086e*/ 	.byte	0x3f
	.zero		1


	//   ....[71]....
        /*0870*/ 	.word	0x0000e290
        /*0874*/ 	.word	0x0000000a
        /*0878*/ 	.word	0x00028c40
        /*087c*/ 	.short	0x010a
        /*087e*/ 	.byte	0x3f
	.zero		1


	//   ....[72]....
        /*0880*/ 	.word	0x0000e710
        /*0884*/ 	.word	0x0000000a
        /*0888*/ 	.word	0x00028c60
        /*088c*/ 	.short	0x010a
        /*088e*/ 	.byte	0x3f
	.zero		1


	//   ....[73]....
        /*0890*/ 	.word	0x0000ee70
        /*0894*/ 	.word	0x00000005
        /*0898*/ 	.word	0x00028c20
        /*089c*/ 	.short	0x010a
        /*089e*/ 	.byte	0x3f
	.zero		1


	//   ....[74]....
        /*08a0*/ 	.word	0x0000f010
        /*08a4*/ 	.word	0x00000004
        /*08a8*/ 	.word	0x00028c40
        /*08ac*/ 	.short	0x010a
        /*08ae*/ 	.byte	0x3f
	.zero		1


	//   ....[75]....
        /*08b0*/ 	.word	0x0000f060
        /*08b4*/ 	.word	0x00000005
        /*08b8*/ 	.word	0x00028c40
        /*08bc*/ 	.short	0x010a
        /*08be*/ 	.byte	0x3f
	.zero		1


	//   ....[76]....
        /*08c0*/ 	.word	0x0000f0b0
        /*08c4*/ 	.word	0x00000004
        /*08c8*/ 	.word	0x00028c60
        /*08cc*/ 	.short	0x010a
        /*08ce*/ 	.byte	0x3f
	.zero		1


	//----- nvinfo : EIATTR_NUM_MBARRIERS
	.align		4
.L_590:
        /*08d0*/ 	.byte	0x03, 0x38
        /*08d2*/ 	.short	0x0016


	//----- nvinfo : EIATTR_EXIT_INSTR_OFFSETS
	.align		4
        /*08d4*/ 	.byte	0x04, 0x1c
        /*08d6*/ 	.short	(.L_592 - .L_591)


	//   ....[0]....
.L_591:
        /*08d8*/ 	.word	0x0000ccf0


	//----- nvinfo : EIATTR_MAX_THREADS
	.align		4
.L_592:
        /*08dc*/ 	.byte	0x04, 0x05
        /*08de*/ 	.short	(.L_594 - .L_593)
.L_593:
        /*08e0*/ 	.word	0x00000180
        /*08e4*/ 	.word	0x00000001
        /*08e8*/ 	.word	0x00000001


	//----- nvinfo : EIATTR_CRS_STACK_SIZE
	.align		4
.L_594:
        /*08ec*/ 	.byte	0x04, 0x1e
        /*08ee*/ 	.short	(.L_596 - .L_595)
.L_595:
        /*08f0*/ 	.word	0x00000000


	//----- nvinfo : EIATTR_CBANK_PARAM_SIZE
	.align		4
.L_596:
        /*08f4*/ 	.byte	0x03, 0x19
        /*08f6*/ 	.short	0x0a70


	//----- nvinfo : EIATTR_PARAM_CBANK
	.align		4
        /*08f8*/ 	.byte	0x04, 0x0a
        /*08fa*/ 	.short	(.L_598 - .L_597)
	.align		4
.L_597:
        /*08fc*/ 	.word	index@(.nv.constant0._ZN7cutlass13device_kernelIN5flash11enable_sm90INS1_16FlashAttnFwdSm90INS1_25CollectiveMainloopFwdSm90ILi2EN4cute5tupleIJNS5_1CILi1EEES8_S8_EEENS6_IJNS7_ILi64EEESA_SA_EEELi512ENS_10bfloat16_tEfNS_4arch4Sm90ELb0ELb0ELb0ELb0ELb1ELb0ELb0ELb0ELb0ELb1ELb1ELb0EEENS1_21CollectiveEpilogueFwdINS6_IJSA_NS7_ILi512EEESA_EEES9_SC_SE_Li256ELb0ELb1ELb1ELb0EEENS1_19SingleTileSchedulerILb0ELb1ELb1ELi64EEEEEEEEEvNT_6ParamsE)
        /*0900*/ 	.short	0x0210
        /*0902*/ 	.short	0x0a70


	//----- nvinfo : EIATTR_SW_WAR
	.align		4
.L_598:
        /*0904*/ 	.byte	0x04, 0x36
        /*0906*/ 	.short	(.L_600 - .L_599)
.L_599:
        /*0908*/ 	.word	0x00000008
.L_600:


//--------------------- .nv.info._ZN7cutlass13device_kernelIN5flash11enable_sm90INS1_16FlashAttnFwdSm90INS1_25CollectiveMainloopFwdSm90ILi2EN4cute5tupleIJNS5_1CILi1EEES8_S8_EEENS6_IJNS7_ILi64EEESA_SA_EEELi512ENS_10bfloat16_tEfNS_4arch4Sm90ELb0ELb0ELb0ELb0ELb1ELb0ELb1ELb0ELb0ELb1ELb1ELb0EEENS1_21CollectiveEpilogueFwdINS6_IJSA_NS7_ILi512EEESA_EEES9_SC_SE_Li256ELb0ELb1ELb1ELb0EEENS1_19SingleTileSchedulerILb0ELb1ELb1ELi64EEEEEEEEEvNT_6ParamsE --------------------------
	.section	.nv.info._ZN7cutlass13device_kernelIN5flash11enable_sm90INS1_16FlashAttnFwdSm90INS1_25CollectiveMainloopFwdSm90ILi2EN4cute5tupleIJNS5_1CILi1EEES8_S8_EEENS6_IJNS7_ILi64EEESA_SA_EEELi512ENS_10bfloat16_tEfNS_4arch4Sm90ELb0ELb0ELb0ELb0ELb1ELb0ELb1ELb0ELb0ELb1ELb1ELb0EEENS1_21CollectiveEpilogueFwdINS6_IJSA_NS7_ILi512EEESA_EEES9_SC_SE_Li256ELb0ELb1ELb1ELb0EEENS1_19SingleTileSchedulerILb0ELb1ELb1ELi64EEEEEEEEEvNT_6ParamsE,"",@"SHT_CUDA_INFO"
	.sectionflags	@""
	.align	4


	//----- nvinfo : EIATTR_CUDA_API_VERSION
	.align		4
        /*0000*/ 	.byte	0x04, 0x37
        /*0002*/ 	.short	(.L_602 - .L_601)
.L_601:
        /*0004*/ 	.word	0x00000082


	//----- nvinfo : EIATTR_KPARAM_INFO
	.align		4
.L_602:
        /*0008*/ 	.byte	0x04, 0x17
        /*000a*/ 	.short	(.L_604 - .L_603)
.L_603:
        /*000c*/ 	.word	0x00000000
        /*0010*/ 	.short	0x0000
        /*0012*/ 	.short	0x0070
        /*0014*/ 	.byte	0x00, 0xf0, 0x01, 0x2c


	//----- nvinfo : EIATTR_SPARSE_MMA_MASK
	.align		4
.L_604:
        /*0018*/ 	.byte	0x03, 0x50
        /*001a*/ 	.short	0x0000


	//----- nvinfo : EIATTR_MAXREG_COUNT
	.align		4
        /*001c*/ 	.byte	0x03, 0x1b
        /*001e*/ 	.short	0x00a8


	//----- nvinfo : EIATTR_NUM_BARRIERS
	.align		4
        /*0020*/ 	.byte	0x02, 0x4c
        /*0022*/ 	.byte	0x10
	.zero		1


	//----- nvinfo : EIATTR_EXTERNS
	.align		4
        /*0024*/ 	.byte	0x04, 0x0f
        /*0026*/ 	.short	(.L_606 - .L_605)


	//   ....[0]....
	.align		4
.L_605:
        /*0028*/ 	.word	index@(__assertfail)


	//----- nvinfo : EIATTR_ANNOTATIONS
	.align		4
.L_606:
        /*002c*/ 	.byte	0x04, 0x55
        /*002e*/ 	.short	(.L_608 - .L_607)


	//   ....[0]....
.L_607:
        /*0030*/ 	.word	0x00000001
        /*0034*/ 	.byte	0x90, 0x08, 0x00, 0x00, 0x01, 0x00, 0x00, 0x00, 0xd0, 0x11, 0x00, 0x00, 0x01, 0x00, 0x00, 0x00
        /*0044*/ 	.byte	0xd0, 0x33, 0x00, 0x00, 0x01, 0x00, 0x00, 0x00, 0x40, 0xd1, 0x00, 0x00, 0x01, 0x00, 0x00, 0x00
        /*0054*/ 	.byte	0x80, 0x05, 0x01, 0x00


	//----- nvinfo : EIATTR_MERCURY_ISA_VERSION
	.align		4
.L_608:
        /*0058*/ 	.byte	0x03, 0x5f
        /*005a*/ 	.short	0x0101


	//----- nvinfo : EIATTR_INT_WARP_WIDE_INSTR_OFFSETS
	.align		4
        /*005c*/ 	.byte	0x04, 0x31
        /*005e*/ 	.short	(.L_610 - .L_609)


	//   ....[0]....
.L_609:
        /*0060*/ 	.word	0x000000c0


	//   ....[1]....
        /*0064*/ 	.word	0x000000d0


	//   ....[2]....
        /*0068*/ 	.word	0x000000e0


	//   ....[3]....
        /*006c*/ 	.word	0x00000180


	//----- nvinfo : EIATTR_COOP_GROUP_MASK_REGIDS
	.align		4
.L_610:
        /*0070*/ 	.byte	0x04, 0x29
        /*0072*/ 	.short	(.L_612 - .L_611)


	//   ....[0]....
.L_611:
        /*0074*/ 	.word	0xffffffff


	//   ....[1]....
        /*0078*/ 	.word	0xffffffff


	//   ....[2]....
        /*007c*/ 	.word	0xffffffff


	//   ....[3]....
        /*0080*/ 	.word	0xffffffff


	//   ....[4]....
        /*0084*/ 	.word	0xffffffff


	//   ....[5]....
        /*0088*/ 	.word	0xffffffff


	//   ....[6]....
        /*008c*/ 	.word	0xffffffff


	//   ....[7]....
        /*0090*/ 	.word	0xffffffff


	//   ....[8]....
        /*0094*/ 	.word	0xffffffff


	//   ....[9]....
        /*0098*/ 	.word	0xffffffff


	//   ....[10]....
        /*009c*/ 	.word	0xffffffff


	//   ....[11]....
        /*00a0*/ 	.word	0xffffffff


	//   ....[12]....
        /*00a4*/ 	.word	0xffffffff


	//   ....[13]....
        /*00a8*/ 	.word	0xffffffff


	//   ....[14]....
        /*00ac*/ 	.word	0xffffffff


	//   ....[15]....
        /*00b0*/ 	.word	0xffffffff


	//   ....[16]....
        /*00b4*/ 	.word	0xffffffff


	//   ....[17]....
        /*00b8*/ 	.word	0xffffffff


	//   ....[18]....
        /*00bc*/ 	.word	0xffffffff


	//   ....[19]....
        /*00c0*/ 	.word	0xffffffff


	//   ....[20]....
        /*00c4*/ 	.word	0xffffffff


	//   ....[21]....
        /*00c8*/ 	.word	0xffffffff


	//   ....[22]....
        /*00cc*/ 	.word	0xffffffff


	//   ....[23]....
        /*00d0*/ 	.word	0xffffffff


	//   ....[24]....
        /*00d4*/ 	.word	0xffffffff


	//   ....[25]....
        /*00d8*/ 	.word	0xffffffff


	//   ....[26]....
        /*00dc*/ 	.word	0xffffffff


	//   ....[27]....
        /*00e0*/ 	.word	0xffffffff


	//   ....[28]....
        /*00e4*/ 	.word	0xffffffff


	//   ....[29]....
        /*00e8*/ 	.word	0xffffffff


	//   ....[30]....
        /*00ec*/ 	.word	0xffffffff


	//   ....[31]....
        /*00f0*/ 	.word	0xffffffff


	//   ....[32]....
        /*00f4*/ 	.word	0xffffffff


	//   ....[33]....
        /*00f8*/ 	.word	0xffffffff


	//   ....[34]....
        /*00fc*/ 	.word	0xffffffff


	//   ....[35]....
        /*0100*/ 	.word	0xffffffff


	//   ....[36]....
        /*0104*/ 	.word	0xffffffff


	//   ....[37]....
        /*0108*/ 	.word	0xffffffff


	//   ....[38]....
        /*010c*/ 	.word	0xffffffff


	//   ....[39]....
        /*0110*/ 	.word	0xffffffff


	//   ....[40]....
        /*0114*/ 	.word	0xffffffff


	//   ....[41]....
        /*0118*/ 	.word	0xffffffff


	//   ....[42]....
        /*011c*/ 	.word	0xffffffff


	//   ....[43]....
        /*0120*/ 	.word	0xffffffff


	//   ....[44]....
        /*0124*/ 	.word	0xffffffff


	//   ....[45]....
        /*0128*/ 	.word	0xffffffff


	//   ....[46]....
        /*012c*/ 	.word	0xffffffff


	//   ....[47]....
        /*0130*/ 	.word	0xffffffff


	//   ....[48]....
        /*0134*/ 	.word	0xffffffff


	//   ....[49]....
        /*0138*/ 	.word	0xffffffff


	//   ....[50]....
        /*013c*/ 	.word	0xffffffff


	//   ....[51]....
        /*0140*/ 	.word	0xffffffff


	//   ....[52]....
        /*0144*/ 	.word	0xffffffff


	//   ....[53]....
        /*0148*/ 	.word	0xffffffff


	//   ....[54]....
        /*014c*/ 	.word	0xffffffff


	//   ....[55]....
        /*0150*/ 	.word	0xffffffff


	//   ....[56]....
        /*0154*/ 	.word	0xffffffff


	//   ....[57]....
        /*0158*/ 	.word	0xffffffff


	//   ....[58]....
        /*015c*/ 	.word	0xffffffff


	//   ....[59]....
        /*0160*/ 	.word	0xffffffff


	//   ....[60]....
        /*0164*/ 	.word	0xffffffff


	//   ....[61]....
        /*0168*/ 	.word	0xffffffff


	//   ....[62]....
        /*016c*/ 	.word	0xffffffff


	//   ....[63]....
        /*0170*/ 	.word	0xffffffff


	//   ....[64]....
        /*0174*/ 	.word	0xffffffff


	//   ....[65]....
        /*0178*/ 	.word	0xffffffff


	//   ....[66]....
        /*017c*/ 	.word	0xffffffff


	//   ....[67]....
        /*0180*/ 	.word	0xffffffff


	//   ....[68]....
        /*0184*/ 	.word	0xffffffff


	//   ....[69]....
        /*0188*/ 	.word	0xffffffff


	//   ....[70]....
        /*018c*/ 	.word	0xffffffff


	//   ....[71]....
        /*0190*/ 	.word	0xffffffff


	//   ....[72]....
        /*0194*/ 	.word	0xffffffff


	//   ....[73]....
        /*0198*/ 	.word	0xffffffff


	//   ....[74]....
        /*019c*/ 	.word	0xffffffff


	//   ....[75]....
        /*01a0*/ 	.word	0xffffffff


	//   ....[76]....
        /*01a4*/ 	.word	0xffffffff


	//   ....[77]....
        /*01a8*/ 	.word	0xffffffff


	//   ....[78]....
        /*01ac*/ 	.word	0xffffffff


	//   ....[79]....
        /*01b0*/ 	.word	0xffffffff


	//   ....[80]....
        /*01b4*/ 	.word	0xffffffff


	//   ....[81]....
        /*01b8*/ 	.word	0xffffffff


	//   ....[82]....
        /*01bc*/ 	.word	0xffffffff


	//   ....[83]....
        /*01c0*/ 	.word	0x0500000f


	//   ....[84]....
        /*01c4*/ 	.word	0x0500000f


	//   ....[85]....
        /*01c8*/ 	.word	0x0500000f


	//   ....[86]....
        /*01cc*/ 	.word	0x0500000f


	//   ....[87]....
        /*01d0*/ 	.word	0x0500000f


	//   ....[88]....
        /*01d4*/ 	.word	0x0500000f


	//   ....[89]....
        /*01d8*/ 	.word	0x0500000f


	//   ....[90]....
        /*01dc*/ 	.word	0x0500000f


	//   ....[91]....
        /*01e0*/ 	.word	0x0500000f


	//   ....[92]....
        /*01e4*/ 	.word	0x0500000f


	//   ....[93]....
        /*01e8*/ 	.word	0x0500000f


	//   ....[94]....
        /*01ec*/ 	.word	0x0500000f


	//   ....[95]....
        /*01f0*/ 	.word	0x0500000f


	//   ....[96]....
        /*01f4*/ 	.word	0x0500000f


	//   ....[97]....
        /*01f8*/ 	.word	0x0500000f


	//   ....[98]....
        /*01fc*/ 	.word	0x0500000f


	//   ....[99]....
        /*0200*/ 	.word	0x0500000f


	//   ....[100]....
        /*0204*/ 	.word	0x0500000f


	//   ....[101]....
        /*0208*/ 	.word	0x0500000f


	//   ....[102]....
        /*020c*/ 	.word	0x0500000f


	//   ....[103]....
        /*0210*/ 	.word	0x0500000f


	//   ....[104]....
        /*0214*/ 	.word	0x0500000f


	//   ....[105]....
        /*0218*/ 	.word	0x0500000f


	//   ....[106]....
        /*021c*/ 	.word	0x0500000f


	//   ....[107]....
        /*0220*/ 	.word	0x0500000f


	//   ....[108]....
        /*0224*/ 	.word	0x0500000f


	//   ....[109]....
        /*0228*/ 	.word	0x0500000f


	//   ....[110]....
        /*022c*/ 	.word	0x0500000f


	//   ....[111]....
        /*0230*/ 	.word	0x0500000f


	//   ....[112]....
        /*0234*/ 	.word	0x0500000f


	//   ....[113]....
        /*0238*/ 	.word	0x0500000f


	//   ....[114]....
        /*023c*/ 	.word	0x0500000f


	//   ....[115]....
        /*0240*/ 	.word	0x0500000f


	//   ....[116]....
        /*0244*/ 	.word	0x0500000f


	//   ....[117]....
        /*0248*/ 	.word	0x0500000f


	//   ....[118]....
        /*024c*/ 	.word	0x0500000f


	//   ....[119]....
        /*0250*/ 	.word	0x0500000f


	//   ....[120]....
        /*0254*/ 	.word	0x0500000f


	//   ....[121]....
        /*0258*/ 	.word	0x0500000f


	//   ....[122]....
        /*025c*/ 	.word	0x0500000f


	//   ....[123]....
        /*0260*/ 	.word	0x0500000f


	//   ....[124]....
        /*0264*/ 	.word	0x0500000f


	//   ....[125]....
        /*0268*/ 	.word	0x0500000f


	//   ....[126]....
        /*026c*/ 	.word	0x0500000f


	//   ....[127]....
        /*0270*/ 	.word	0x0500000f


	//   ....[128]....
        /*0274*/ 	.word	0x0500000f


	//   ....[129]....
        /*0278*/ 	.word	0x0500000f


	//   ....[130]....
        /*027c*/ 	.word	0x0500000f


	//   ....[131]....
        /*0280*/ 	.word	0x0500000f


	//   ....[132]....
        /*0284*/ 	.word	0x0500000f


	//----- nvinfo : EIATTR_COOP_GROUP_INSTR_OFFSETS
	.align		4
.L_612:
        /*0288*/ 	.byte	0x04, 0x28
        /*028a*/ 	.short	(.L_614 - .L_613)


	//   ....[0]....
.L_613:
        /*028c*/ 	.word	0x00000080


	//   ....[1]....
        /*0290*/ 	.word	0x00000090


	//   ....[2]....
        /*0294*/ 	.word	0x000002b0


	//   ....[3]....
        /*0298*/ 	.word	0x00000410


	//   ....[4]....
        /*029c*/ 	.word	0x00000530


	//   ....[5]....
        /*02a0*/ 	.word	0x00000690


	//   ....[6]....
        /*02a4*/ 	.word	0x000012d0


	//   ....[7]....
        /*02a8*/ 	.word	0x00003160


	//   ....[8]....
        /*02ac*/ 	.word	0x00004290


	//   ....[9]....
        /*02b0*/ 	.word	0x000054d0


	//   ....[10]....
        /*02b4*/ 	.word	0x00005530


	//   ....[11]....
        /*02b8*/ 	.word	0x00005740


	//   ....[12]....
        /*02bc*/ 	.word	0x000057c0


	//   ....[13]....
        /*02c0*/ 	.word	0x00006140


	//   ....[14]....
        /*02c4*/ 	.word	0x00006bd0


	//   ....[15]....
        /*02c8*/ 	.word	0x00007ba0


	//   ....[16]....
        /*02cc*/ 	.word	0x00007bd0


	//   ....[17]....
        /*02d0*/ 	.word	0x00007e30


	//   ....[18]....
        /*02d4*/ 	.word	0x00007ff0


	//   ....[19]....
        /*02d8*/ 	.word	0x00008f00


	//   ....[20]....
        /*02dc*/ 	.word	0x00008ff0


	//   ....[21]....
        /*02e0*/ 	.word	0x00009040


	//   ....[22]....
        /*02e4*/ 	.word	0x00009070


	//   ....[23]....
        /*02e8*/ 	.word	0x00009090


	//   ....[24]....
        /*02ec*/ 	.word	0x00009b60


	//   ....[25]....
        /*02f0*/ 	.word	0x0000a020


	//   ....[26]....
        /*02f4*/ 	.word	0x0000a050


	//   ....[27]....
        /*02f8*/ 	.word	0x0000a080


	//   ....[28]....
        /*02fc*/ 	.word	0x0000a090


	//   ....[29]....
        /*0300*/ 	.word	0x0000a520


	//   ....[30]....
        /*0304*/ 	.word	0x0000a550


	//   ....[31]....
        /*0308*/ 	.word	0x0000b1b0


	//   ....[32]....
        /*030c*/ 	.word	0x0000b1d0


	//   ....[33]....
        /*0310*/ 	.word	0x0000c210


	//   ....[34]....
        /*0314*/ 	.word	0x0000d4b0


	//   ....[35]....
        /*0318*/ 	.word	0x0000d4d0


	//   ....[36]....
        /*031c*/ 	.word	0x0000d4e0


	//   ....[37]....
        /*0320*/ 	.word	0x0000d520


	//   ....[38]....
        /*0324*/ 	.word	0x0000d570


	//   ....[39]....
        /*0328*/ 	.word	0x0000d590


	//   ....[40]....
        /*032c*/ 	.word	0x0000d5c0


	//   ....[41]....
        /*0330*/ 	.word	0x0000d5e0


	//   ....[42]....
        /*0334*/ 	.word	0x0000dbc0


	//   ....[43]....
        /*0338*/ 	.word	0x0000dc00


	//   ....[44]....
        /*033c*/ 	.word	0x0000dc20


	//   ....[45]....
        /*0340*/ 	.word	0x0000dc30


	//   ....[46]....
        /*0344*/ 	.word	0x0000dc90


	//   ....[47]....
        /*0348*/ 	.word	0x0000dd60


	//   ....[48]....
        /*034c*/ 	.word	0x0000dd80


	//   ....[49]....
        /*0350*/ 	.word	0x0000ddb0


	//   ....[50]....
        /*0354*/ 	.word	0x0000e4b0


	//   ....[51]....
        /*0358*/ 	.word	0x0000e4e0


	//   ....[52]....
        /*035c*/ 	.word	0x0000e570


	//   ....[53]....
        /*0360*/ 	.word	0x0000e620


	//   ....[54]....
        /*0364*/ 	.word	0x0000e710


	//   ....[55]....
        /*0368*/ 	.word	0x0000e7e0


	//   ....[56]....
        /*036c*/ 	.word	0x0000e840


	//   ....[57]....
        /*0370*/ 	.word	0x0000e8e0


	//   ....[58]....
        /*0374*/ 	.word	0x0000ed90


	//   ....[59]....
        /*0378*/ 	.word	0x0000edc0


	//   ....[60]....
        /*037c*/ 	.word	0x0000edf0


	//   ....[61]....
        /*0380*/ 	.word	0x0000ee20


	//   ....[62]....
        /*0384*/ 	.word	0x0000ee50


	//   ....[63]....
        /*0388*/ 	.word	0x0000eea0


	//   ....[64]....
        /*038c*/ 	.word	0x0000f020


	//   ....[65]....
        /*0390*/ 	.word	0x0000f050


	//   ....[66]....
        /*0394*/ 	.word	0x0000fa30


	//   ....[67]....
        /*0398*/ 	.word	0x0000fa50


	//   ....[68]....
        /*039c*/ 	.word	0x0000fa60


	//   ....[69]....
        /*03a0*/ 	.word	0x0000fa80


	//   ....[70]....
        /*03a4*/ 	.word	0x0000faa0


	//   ....[71]....
        /*03a8*/ 	.word	0x0000fad0


	//   ....[72]....
        /*03ac*/ 	.word	0x0000faf0


	//   ....[73]....
        /*03b0*/ 	.word	0x0000fb20


	//   ....[74]....
        /*03b4*/ 	.word	0x0000fe80


	//   ....[75]....
        /*03b8*/ 	.word	0x0000feb0


	//   ....[76]....
        /*03bc*/ 	.word	0x0000fee0


	//   ....[77]....
        /*03c0*/ 	.word	0x0000ff00


	//   ....[78]....
        /*03c4*/ 	.word	0x0000ff10


	//   ....[79]....
        /*03c8*/ 	.word	0x0000ff30


	//   ....[80]....
        /*03cc*/ 	.word	0x0000ffd0


	//   ....[81]....
        /*03d0*/ 	.word	0x00010010


	//   ....[82]....
        /*03d4*/ 	.word	0x00010510


	//   ....[83]....
        /*03d8*/ 	.word	0x000109d0


	//   ....[84]....
        /*03dc*/ 	.word	0x00010ac0


	//   ....[85]....
        /*03e0*/ 	.word	0x00010b60


	//   ....[86]....
        /*03e4*/ 	.word	0x00010be0


	//   ....[87]....
        /*03e8*/ 	.word	0x00010c90


	//   ....[88]....
        /*03ec*/ 	.word	0x00010cf0


	//   ....[89]....
        /*03f0*/ 	.word	0x00010da0


	//   ....[90]....
        /*03f4*/ 	.word	0x00010e00


	//   ....[91]....
        /*03f8*/ 	.word	0x00010eb0


	//   ....[92]....
        /*03fc*/ 	.word	0x00010f50


	//   ....[93]....
        /*0400*/ 	.word	0x00010fb0


	//   ....[94]....
        /*0404*/ 	.word	0x00011060


	//   ....[95]....
        /*0408*/ 	.word	0x00011150


	//   ....[96]....
        /*040c*/ 	.word	0x000111f0


	//   ....[97]....
        /*0410*/ 	.word	0x000112d0


	//   ....[98]....
        /*0414*/ 	.word	0x000113e0


	//   ....[99]....
        /*0418*/ 	.word	0x00011430


	//   ....[100]....
        /*041c*/ 	.word	0x000114c0


	//   ....[101]....
        /*0420*/ 	.word	0x000115a0


	//   ....[102]....
        /*0424*/ 	.word	0x00011800


	//   ....[103]....
        /*0428*/ 	.word	0x00011870


	//   ....[104]....
        /*042c*/ 	.word	0x00011aa0


	//   ....[105]....
        /*0430*/ 	.word	0x00011b10


	//   ....[106]....
        /*0434*/ 	.word	0x00011ce0


	//   ....[107]....
        /*0438*/ 	.word	0x00011d30


	//   ....[108]....
        /*043c*/ 	.word	0x00011e80


	//   ....[109]....
        /*0440*/ 	.word	0x00011f70


	//   ....[110]....
        /*0444*/ 	.word	0x000121c0


	//   ....[111]....
        /*0448*/ 	.word	0x00012210


	//   ....[112]....
        /*044c*/ 	.word	0x000123d0


	//   ....[113]....
        /*0450*/ 	.word	0x00012420


	//   ....[114]....
        /*0454*/ 	.word	0x000125e0


	//   ....[115]....
        /*0458*/ 	.word	0x00012630


	//   ....[116]....
        /*045c*/ 	.word	0x00012710


	//   ....[117]....
        /*0460*/ 	.word	0x000127b0


	//   ....[118]....
        /*0464*/ 	.word	0x00012810


	//   ....[119]....
        /*0468*/ 	.word	0x000128b0


	//   ....[120]....
        /*046c*/ 	.word	0x00012910


	//   ....[121]....
        /*0470*/ 	.word	0x000129b0


	//   ....[122]....
        /*0474*/ 	.word	0x00012a10


	//   ....[123]....
        /*0478*/ 	.word	0x00012ab0


	//   ....[124]....
        /*047c*/ 	.word	0x00012b90


	//   ....[125]....
        /*0480*/ 	.word	0x00012c60


	//   ....[126]....
        /*0484*/ 	.word	0x00012d30


	//   ....[127]....
        /*0488*/ 	.word	0x00012e30


	//   ....[128]....
        /*048c*/ 	.word	0x00012f50


	//   ....[129]....
        /*0490*/ 	.word	0x00013030


	//   ....[130]....
        /*0494*/ 	.word	0x00013140


	//   ....[131]....
        /*0498*/ 	.word	0x00013210


	//   ....[132]....
        /*049c*/ 	.word	0x00013320


	//----- nvinfo : EIATTR_REG_RECONFIG
	.align		4
.L_614:
        /*04a0*/ 	.byte	0x01, 0x54
	.zero		2


	//----- nvinfo : EIATTR_SYSCALL_OFFSETS
	.align		4
        /*04a4*/ 	.byte	0x04, 0x46
        /*04a6*/ 	.short	(.L_616 - .L_615)


	//   ....[0]....
.L_615:
        /*04a8*/ 	.word	0x00003310


	//   ....[1]....
        /*04ac*/ 	.word	0x0000c960


	//   ....[2]....
        /*04b0*/ 	.word	0x0000caa0


	//   ....[3]....
        /*04b4*/ 	.word	0x0000cb90


	//   ....[4]....
        /*04b8*/ 	.word	0x0000d880


	//   ....[5]....
        /*04bc*/ 	.word	0x0000e080


	//----- nvinfo : EIATTR_MBARRIER_INSTR_OFFSETS
	.align		4
.L_616:
        /*04c0*/ 	.byte	0x04, 0x39
        /*04c2*/ 	.short	(.L_618 - .L_617)


	//   ....[0]....
.L_617:
        /*04c4*/ 	.word	0x00000190
        /*04c8*/ 	.word	0x000000ff
        /*04cc*/ 	.word	0x00038800
        /*04d0*/ 	.short	0x0100
        /*04d2*/ 	.byte	0x08
	.zero		1


	//   ....[1]....
        /*04d4*/ 	.word	0x000001a0
        /*04d8*/ 	.word	0x000000ff
        /*04dc*/ 	.word	0x00038810
        /*04e0*/ 	.short	0x0100
        /*04e2*/ 	.byte	0x08
	.zero		1


	//   ....[2]....
        /*04e4*/ 	.word	0x000001b0
        /*04e8*/ 	.word	0x000000ff
        /*04ec*/ 	.word	0x00038820
        /*04f0*/ 	.short	0x0100
        /*04f2*/ 	.byte	0x08
	.zero		1


	//   ....[3]....
        /*04f4*/ 	.word	0x00000260
        /*04f8*/ 	.word	0x000000ff
        /*04fc*/ 	.word	0x00038830
        /*0500*/ 	.short	0x0100
        /*0502*/ 	.byte	0x06
	.zero		1


	//   ....[4]....
        /*0504*/ 	.word	0x00000270
        /*0508*/ 	.word	0x000000ff
        /*050c*/ 	.word	0x00038840
        /*0510*/ 	.short	0x0100
        /*0512*/ 	.byte	0x06
	.zero		1


	//   ....[5]....
        /*0514*/ 	.word	0x00000280
        /*0518*/ 	.word	0x000000ff
        /*051c*/ 	.word	0x00038838
        /*0520*/ 	.short	0x0100
        /*0522*/ 	.byte	0x06
	.zero		1


	//   ....[6]....
        /*0524*/ 	.word	0x00000290
        /*0528*/ 	.word	0x000000ff
        /*052c*/ 	.word	0x00038848
        /*0530*/ 	.short	0x0100
        /*0532*/ 	.byte	0x06
	.zero		1


	//   ....[7]....
        /*0534*/ 	.word	0x000003c0
        /*0538*/ 	.word	0x000000ff
        /*053c*/ 	.word	0x00038850
        /*0540*/ 	.short	0x0100
        /*0542*/ 	.byte	0x08
	.zero		1


	//   ....[8]....
        /*0544*/ 	.word	0x000003d0
        /*0548*/ 	.word	0x000000ff
        /*054c*/ 	.word	0x00038860
        /*0550*/ 	.short	0x0100
        /*0552*/ 	.byte	0x08
	.zero		1


	//   ....[9]....
        /*0554*/ 	.word	0x000003e0
        /*0558*/ 	.word	0x000000ff
        /*055c*/ 	.word	0x00038858
        /*0560*/ 	.short	0x0100
        /*0562*/ 	.byte	0x08
	.zero		1


	//   ....[10]....
        /*0564*/ 	.word	0x000003f0
        /*0568*/ 	.word	0x000000ff
        /*056c*/ 	.word	0x00038868
        /*0570*/ 	.short	0x0100
        /*0572*/ 	.byte	0x08
	.zero		1


	//   ....[11]....
        /*0574*/ 	.word	0x000004e0
        /*0578*/ 	.word	0x000000ff
        /*057c*/ 	.word	0x00038870
        /*0580*/ 	.short	0x0100
        /*0582*/ 	.byte	0x06
	.zero		1


	//   ....[12]....
        /*0584*/ 	.word	0x000004f0
        /*0588*/ 	.word	0x000000ff
        /*058c*/ 	.word	0x00038880
        /*0590*/ 	.short	0x0100
        /*0592*/ 	.byte	0x06
	.zero		1


	//   ....[13]....
        /*0594*/ 	.word	0x00000500
        /*0598*/ 	.word	0x000000ff
        /*059c*/ 	.word	0x00038878
        /*05a0*/ 	.short	0x0100
        /*05a2*/ 	.byte	0x06
	.zero		1


	//   ....[14]....
        /*05a4*/ 	.word	0x00000510
        /*05a8*/ 	.word	0x000000ff
        /*05ac*/ 	.word	0x00038888
        /*05b0*/ 	.short	0x0100
        /*05b2*/ 	.byte	0x06
	.zero		1


	//   ....[15]....
        /*05b4*/ 	.word	0x00000640
        /*05b8*/ 	.word	0x000000ff
        /*05bc*/ 	.word	0x00038890
        /*05c0*/ 	.short	0x0100
        /*05c2*/ 	.byte	0x08
	.zero		1


	//   ....[16]....
        /*05c4*/ 	.word	0x00000650
        /*05c8*/ 	.word	0x000000ff
        /*05cc*/ 	.word	0x000388a0
        /*05d0*/ 	.short	0x0100
        /*05d2*/ 	.byte	0x08
	.zero		1


	//   ....[17]....
        /*05d4*/ 	.word	0x00000660
        /*05d8*/ 	.word	0x000000ff
        /*05dc*/ 	.word	0x00038898
        /*05e0*/ 	.short	0x0100
        /*05e2*/ 	.byte	0x08
	.zero		1


	//   ....[18]....
        /*05e4*/ 	.word	0x00000670
        /*05e8*/ 	.word	0x000000ff
        /*05ec*/ 	.word	0x000388a8
        /*05f0*/ 	.short	0x0100
        /*05f2*/ 	.byte	0x08
	.zero		1


	//   ....[19]....
        /*05f4*/ 	.word	0x000007b0
        /*05f8*/ 	.word	0x000000ff
        /*05fc*/ 	.word	0x000388b0
        /*0600*/ 	.short	0x0100
        /*0602*/ 	.byte	0x08
	.zero		1


	//   ....[20]....
        /*0604*/ 	.word	0x000007c0
        /*0608*/ 	.word	0x000000ff
        /*060c*/ 	.word	0x000388c0
        /*0610*/ 	.short	0x0100
        /*0612*/ 	.byte	0x08
	.zero		1


	//   ....[21]....
        /*0614*/ 	.word	0x000007d0
        /*0618*/ 	.word	0x000000ff
        /*061c*/ 	.word	0x000388b8
        /*0620*/ 	.short	0x0100
        /*0622*/ 	.byte	0x08
	.zero		1


	//   ....[22]....
        /*0624*/ 	.word	0x000007e0
        /*0628*/ 	.word	0x000000ff
        /*062c*/ 	.word	0x000388c8
        /*0630*/ 	.short	0x0100
        /*0632*/ 	.byte	0x08
	.zero		1


	//   ....[23]....
        /*0634*/ 	.word	0x00001680
        /*0638*/ 	.word	0x000000ff
        /*063c*/ 	.word	0x00000000
        /*0640*/ 	.short	0x0101
        /*0642*/ 	.byte	0x07
	.zero		1


	//   ....[24]....
        /*0644*/ 	.word	0x00002130
        /*0648*/ 	.word	0x000000ff
        /*064c*/ 	.word	0x00000000
        /*0650*/ 	.short	0x0101
        /*0652*/ 	.byte	0x07
	.zero		1


	//   ....[25]....
        /*0654*/ 	.word	0x00003340
        /*0658*/ 	.word	0x00000002
        /*065c*/ 	.word	0x00038800
        /*0660*/ 	.short	0x010a
        /*0662*/ 	.byte	0x3f
	.zero		1


	//   ....[26]....
        /*0664*/ 	.word	0x000034f0
        /*0668*/ 	.word	0x00000002
        /*066c*/ 	.word	0x00038830
        /*0670*/ 	.short	0x010a
        /*0672*/ 	.byte	0x3f
	.zero		1


	//   ....[27]....
        /*0674*/ 	.word	0x00003530
        /*0678*/ 	.word	0x00000002
        /*067c*/ 	.word	0x00038830
        /*0680*/ 	.short	0x010a
        /*0682*/ 	.byte	0x3f
	.zero		1


	//   ....[28]....
        /*0684*/ 	.word	0x00003940
        /*0688*/ 	.word	0x00000002
        /*068c*/ 	.word	0x00038810
        /*0690*/ 	.short	0x010a
        /*0692*/ 	.byte	0x3f
	.zero		1


	//   ....[29]....
        /*0694*/ 	.word	0x00003980
        /*0698*/ 	.word	0x00000002
        /*069c*/ 	.word	0x00038850
        /*06a0*/ 	.short	0x010a
        /*06a2*/ 	.byte	0x3f
	.zero		1


	//   ....[30]....
        /*06a4*/ 	.word	0x00003a40
        /*06a8*/ 	.word	0x00000002
        /*06ac*/ 	.word	0x00038850
        /*06b0*/ 	.short	0x010a
        /*06b2*/ 	.byte	0x3f
	.zero		1


	//   ....[31]....
        /*06b4*/ 	.word	0x00005100
        /*06b8*/ 	.word	0x000000ff
        /*06bc*/ 	.word	0x00000000
        /*06c0*/ 	.short	0x0101
        /*06c2*/ 	.byte	0x07
	.zero		1


	//   ....[32]....
        /*06c4*/ 	.word	0x00006200
        /*06c8*/ 	.word	0x000000ff
        /*06cc*/ 	.word	0x00000000
        /*06d0*/ 	.short	0x0101
        /*06d2*/ 	.byte	0x07
	.zero		1


	//   ....[33]....
        /*06d4*/ 	.word	0x00006300
        /*06d8*/ 	.word	0x000000c4
        /*06dc*/ 	.word	0x00038830
        /*06e0*/ 	.short	0x010a
        /*06e2*/ 	.byte	0x3f
	.zero		1


	//   ....[34]....
        /*06e4*/ 	.word	0x00006350
        /*06e8*/ 	.word	0x000000c4
        /*06ec*/ 	.word	0x00038830
        /*06f0*/ 	.short	0x010a
        /*06f2*/ 	.byte	0x3f
	.zero		1


	//   ....[35]....
        /*06f4*/ 	.word	0x00006680
        /*06f8*/ 	.word	0x000000c4
        /*06fc*/ 	.word	0x00038850
        /*0700*/ 	.short	0x010a
        /*0702*/ 	.byte	0x3f
	.zero		1


	//   ....[36]....
        /*0704*/ 	.word	0x000066d0
        /*0708*/ 	.word	0x000000c4
        /*070c*/ 	.word	0x00038850
        /*0710*/ 	.short	0x010a
        /*0712*/ 	.byte	0x3f
	.zero		1


	//   ....[37]....
        /*0714*/ 	.word	0x00007b00
        /*0718*/ 	.word	0x000000ff
        /*071c*/ 	.word	0x00000000
        /*0720*/ 	.short	0x0101
        /*0722*/ 	.byte	0x07
	.zero		1


	//   ....[38]....
        /*0724*/ 	.word	0x00008fa0
        /*0728*/ 	.word	0x000000ff
        /*072c*/ 	.word	0x00000000
        /*0730*/ 	.short	0x0101
        /*0732*/ 	.byte	0x07
	.zero		1


	//   ....[39]....
        /*0734*/ 	.word	0x00009b40
        /*0738*/ 	.word	0x000000ff
        /*073c*/ 	.word	0x00000000
        /*0740*/ 	.short	0x0101
        /*0742*/ 	.byte	0x04
	.zero		1


	//   ....[40]....
        /*0744*/ 	.word	0x0000d260
        /*0748*/ 	.word	0x000000ff
        /*074c*/ 	.word	0x00038840
        /*0750*/ 	.short	0x010a
        /*0752*/ 	.byte	0x2a
	.zero		1


	//   ....[41]....
        /*0754*/ 	.word	0x0000d6a0
        /*0758*/ 	.word	0x000000ff
        /*075c*/ 	.word	0x00038830
        /*0760*/ 	.short	0x0107
        /*0762*/ 	.byte	0x2a
	.zero		1


	//   ....[42]....
        /*0764*/ 	.word	0x0000d710
        /*0768*/ 	.word	0x000000ff
        /*076c*/ 	.word	0x00038830
        /*0770*/ 	.short	0x0101
        /*0772*/ 	.byte	0x2a
	.zero		1


	//   ....[43]....
        /*0774*/ 	.word	0x0000df00
        /*0778*/ 	.word	0x000000ff
        /*077c*/ 	.word	0x00038800
        /*0780*/ 	.short	0x0107
        /*0782*/ 	.byte	0x2a
	.zero		1


	//   ....[44]....
        /*0784*/ 	.word	0x0000df50
        /*0788*/ 	.word	0x000000ff
        /*078c*/ 	.word	0x00038800
        /*0790*/ 	.short	0x0101
        /*0792*/ 	.byte	0x2a
	.zero		1


	//   ....[45]....
        /*0794*/ 	.word	0x0000eb50
        /*0798*/ 	.word	0x000000ff
        /*079c*/ 	.word	0x00038810
        /*07a0*/ 	.short	0x0107
        /*07a2*/ 	.byte	0x2a
	.zero		1


	//   ....[46]....
        /*07a4*/ 	.word	0x0000ebb0
        /*07a8*/ 	.word	0x000000ff
        /*07ac*/ 	.word	0x00038810
        /*07b0*/ 	.short	0x0101
        /*07b2*/ 	.byte	0x2a
	.zero		1


	//   ....[47]....
        /*07b4*/ 	.word	0x0000ebc0
        /*07b8*/ 	.word	0x000000ff
        /*07bc*/ 	.word	0x00038820
        /*07c0*/ 	.short	0x010a
        /*07c2*/ 	.byte	0x2a
	.zero		1


	//   ....[48]....
        /*07c4*/ 	.word	0x0000ec10
        /*07c8*/ 	.word	0x000000ff
        /*07cc*/ 	.word	0x00038860
        /*07d0*/ 	.short	0x010a
        /*07d2*/ 	.byte	0x2a
	.zero		1


	//   ....[49]....
        /*07d4*/ 	.word	0x0000f430
        /*07d8*/ 	.word	0x000000ff
        /*07dc*/ 	.word	0x00038850
        /*07e0*/ 	.short	0x0107
        /*07e2*/ 	.byte	0x2a
	.zero		1


	//   ....[50]....
        /*07e4*/ 	.word	0x0000f4b0
        /*07e8*/ 	.word	0x000000ff
        /*07ec*/ 	.word	0x00038850
        /*07f0*/ 	.short	0x0101
        /*07f2*/ 	.byte	0x2a
	.zero		1


	//   ....[51]....
        /*07f4*/ 	.word	0x0000f830
        /*07f8*/ 	.word	0x0000000a
        /*07fc*/ 	.word	0x00038840
        /*0800*/ 	.short	0x010a
        /*0802*/ 	.byte	0x3f
	.zero		1


	//   ....[52]....
        /*0804*/ 	.word	0x0000fbc0
        /*0808*/ 	.word	0x0000000a
        /*080c*/ 	.word	0x00038830
        /*0810*/ 	.short	0x0107
        /*0812*/ 	.byte	0x3f
	.zero		1


	//   ....[53]....
        /*0814*/ 	.word	0x0000fc70
        /*0818*/ 	.word	0x0000000a
        /*081c*/ 	.word	0x00038830
        /*0820*/ 	.short	0x0101
        /*0822*/ 	.byte	0x3f
	.zero		1


	//   ....[54]....
        /*0824*/ 	.word	0x0000fca0
        /*0828*/ 	.word	0x0000000a
        /*082c*/ 	.word	0x00038860
        /*0830*/ 	.short	0x010a
        /*0832*/ 	.byte	0x3f
	.zero		1


	//   ....[55]....
        /*0834*/ 	.word	0x000102e0
        /*0838*/ 	.word	0x0000000a
        /*083c*/ 	.word	0x00038850
        /*0840*/ 	.short	0x0107
        /*0842*/ 	.byte	0x3f
	.zero		1


	//   ....[56]....
        /*0844*/ 	.word	0x000103a0
        /*0848*/ 	.word	0x0000000a
        /*084c*/ 	.word	0x00038850
        /*0850*/ 	.short	0x0101
        /*0852*/ 	.byte	0x3f
	.zero		1


	//   ....[57]....
        /*0854*/ 	.word	0x00010490
        /*0858*/ 	.word	0x00000005
        /*085c*/ 	.word	0x00038820
        /*0860*/ 	.short	0x010a
        /*0862*/ 	.byte	0x3f
	.zero		1


	//   ....[58]....
        /*0864*/ 	.word	0x00010620
        /*0868*/ 	.word	0x00000003
        /*086c*/ 	.word	0x00038840
        /*0870*/ 	.short	0x010a
        /*0872*/ 	.byte	0x3f
	.zero		1


	//   ....[59]....
        /*0874*/ 	.word	0x000106c0
        /*0878*/ 	.word	0x00000005
        /*087c*/ 	.word	0x00038840
        /*0880*/ 	.short	0x010a
        /*0882*/ 	.byte	0x3f
	.zero		1


	//   ....[60]....
        /*0884*/ 	.word	0x00010700
        /*0888*/ 	.word	0x00000003
        /*088c*/ 	.word	0x00038860
        /*0890*/ 	.short	0x010a
        /*0892*/ 	.byte	0x3f
	.zero		1


	//   ....[61]....
        /*0894*/ 	.word	0x00010740
        /*0898*/ 	.word	0x00000005
        /*089c*/ 	.word	0x00038860
        /*08a0*/ 	.short	0x010a
        /*08a2*/ 	.byte	0x3f
	.zero		1


	//   ....[62]....
        /*08a4*/ 	.word	0x000107a0
        /*08a8*/ 	.word	0x00000002
        /*08ac*/ 	.word	0x00038800
        /*08b0*/ 	.short	0x010a
        /*08b2*/ 	.byte	0x3f
	.zero		1


	//   ....[63]....
        /*08b4*/ 	.word	0x000107f0
        /*08b8*/ 	.word	0x00000002
        /*08bc*/ 	.word	0x00038830
        /*08c0*/ 	.short	0x010a
        /*08c2*/ 	.byte	0x3f
	.zero		1


	//   ....[64]....
        /*08c4*/ 	.word	0x00010840
        /*08c8*/ 	.word	0x00000002
        /*08cc*/ 	.word	0x00038810
        /*08d0*/ 	.short	0x010a
        /*08d2*/ 	.byte	0x3f
	.zero		1


	//   ....[65]....
        /*08d4*/ 	.word	0x00010890
        /*08d8*/ 	.word	0x00000002
        /*08dc*/ 	.word	0x00038850
        /*08e0*/ 	.short	0x010a
        /*08e2*/ 	.byte	0x3f
	.zero		1


	//   ....[66]....
        /*08e4*/ 	.word	0x000108e0
        /*08e8*/ 	.word	0x000000c4
        /*08ec*/ 	.word	0x00038830
        /*08f0*/ 	.short	0x010a
        /*08f2*/ 	.byte	0x3f
	.zero		1


	//   ....[67]....
        /*08f4*/ 	.word	0x00010930
        /*08f8*/ 	.word	0x000000c4
        /*08fc*/ 	.word	0x00038850
        /*0900*/ 	.short	0x010a
        /*0902*/ 	.byte	0x3f
	.zero		1


	//   ....[68]....
        /*0904*/ 	.word	0x00010a10
        /*0908*/ 	.word	0x00000003
        /*090c*/ 	.word	0x00038840
        /*0910*/ 	.short	0x010a
        /*0912*/ 	.byte	0x3f
	.zero		1


	//   ....[69]....
        /*0914*/ 	.word	0x00011d70
        /*0918*/ 	.word	0x00000003
        /*091c*/ 	.word	0x00038820
        /*0920*/ 	.short	0x010a
        /*0922*/ 	.byte	0x3f
	.zero		1


	//   ....[70]....
        /*0924*/ 	.word	0x00011dd0
        /*0928*/ 	.word	0x00000003
        /*092c*/ 	.word	0x00038860
        /*0930*/ 	.short	0x010a
        /*0932*/ 	.byte	0x3f
	.zero		1


	//   ....[71]....
        /*0934*/ 	.word	0x00012660
        /*0938*/ 	.word	0x0000000a
        /*093c*/ 	.word	0x00038840
        /*0940*/ 	.short	0x010a
        /*0942*/ 	.byte	0x3f
	.zero		1


	//   ....[72]....
        /*0944*/ 	.word	0x00012ae0
        /*0948*/ 	.word	0x0000000a
        /*094c*/ 	.word	0x00038860
        /*0950*/ 	.short	0x010a
        /*0952*/ 	.byte	0x3f
	.zero		1


	//   ....[73]....
        /*0954*/ 	.word	0x00013240
        /*0958*/ 	.word	0x00000005
        /*095c*/ 	.word	0x00038820
        /*0960*/ 	.short	0x010a
        /*0962*/ 	.byte	0x3f
	.zero		1


	//   ....[74]....
        /*0964*/ 	.word	0x000133e0
        /*0968*/ 	.word	0x00000003
        /*096c*/ 	.word	0x00038840
        /*0970*/ 	.short	0x010a
        /*0972*/ 	.byte	0x3f
	.zero		1


	//   ....[75]....
        /*0974*/ 	.word	0x00013430
        /*0978*/ 	.word	0x00000005
        /*097c*/ 	.word	0x00038840
        /*0980*/ 	.short	0x010a
        /*0982*/ 	.byte	0x3f
	.zero		1


	//   ....[76]....
        /*0984*/ 	.word	0x00013480
        /*0988*/ 	.word	0x00000003
        /*098c*/ 	.word	0x00038860
        /*0990*/ 	.short	0x010a
        /*0992*/ 	.byte	0x3f
	.zero		1


	//----- nvinfo : EIATTR_NUM_MBARRIERS
	.align		4
.L_618:
        /*0994*/ 	.byte	0x03, 0x38
        /*0996*/ 	.short	0x0017


	//----- nvinfo : EIATTR_EXIT_INSTR_OFFSETS
	.align		4
        /*0998*/ 	.byte	0x04, 0x1c
        /*099a*/ 	.short	(.L_620 - .L_619)


	//   ....[0]....
.L_619:
        /*099c*/ 	.word	0x00010790


	//----- nvinfo : EIATTR_MAX_THREADS
	.align		4
.L_620:
        /*09a0*/ 	.byte	0x04, 0x05
        /*09a2*/ 	.short	(.L_622 - .L_621)
.L_621:
        /*09a4*/ 	.word	0x00000180
        /*09a8*/ 	.word	0x00000001
        /*09ac*/ 	.word	0x00000001


	//----- nvinfo : EIATTR_CRS_STACK_SIZE
	.align		4
.L_622:
        /*09b0*/ 	.byte	0x04, 0x1e
        /*09b2*/ 	.short	(.L_624 - .L_623)
.L_623:
        /*09b4*/ 	.word	0x00000000


	//----- nvinfo : EIATTR_CBANK_PARAM_SIZE
	.align		4
.L_624:
        /*09b8*/ 	.byte	0x03, 0x19
        /*09ba*/ 	.short	0x0b70


	//----- nvinfo : EIATTR_PARAM_CBANK
	.align		4
        /*09bc*/ 	.byte	0x04, 0x0a
        /*09be*/ 	.short	(.L_626 - .L_625)
	.align		4
.L_625:
        /*09c0*/ 	.word	index@(.nv.constant0._ZN7cutlass13device_kernelIN5flash11enable_sm90INS1_16FlashAttnFwdSm90INS1_25CollectiveMainloopFwdSm90ILi2EN4cute5tupleIJNS5_1CILi1EEES8_S8_EEENS6_IJNS7_ILi64EEESA_SA_EEELi512ENS_10bfloat16_tEfNS_4arch4Sm90ELb0ELb0ELb0ELb0ELb1ELb0ELb1ELb0ELb0ELb1ELb1ELb0EEENS1_21CollectiveEpilogueFwdINS6_IJSA_NS7_ILi512EEESA_EEES9_SC_SE_Li256ELb0ELb1ELb1ELb0EEENS1_19SingleTileSchedulerILb0ELb1ELb1ELi64EEEEEEEEEvNT_6ParamsE)
        /*09c4*/ 	.short	0x0210
        /*09c6*/ 	.short	0x0b70


	//----- nvinfo : EIATTR_SW_WAR
	.align		4
.L_626:
        /*09c8*/ 	.byte	0x04, 0x36
        /*09ca*/ 	.short	(.L_628 - .L_627)
.L_627:
        /*09cc*/ 	.word	0x00000008
.L_628:


//--------------------- .nv.info._ZN7cutlass13device_kernelIN5flash11enable_sm90INS1_16FlashAttnFwdSm90INS1_25CollectiveMainloopFwdSm90ILi2EN4cute5tupleIJNS5_1CILi1EEES8_S8_EEENS6_IJNS7_ILi64EEESA_SA_EEELi512ENS_10bfloat16_tEfNS_4arch4Sm90ELb0ELb0ELb0ELb1ELb1ELb0ELb0ELb0ELb0ELb1ELb1ELb0EEENS1_21CollectiveEpilogueFwdINS6_IJSA_NS7_ILi512EEESA_EEES9_SC_SE_Li256ELb1ELb1ELb1ELb0EEENS1_36VarlenDynamicPersistentTileSchedulerILi64ELi64ELi256ELi128ELb1ELb1ELb1ELb0ELb1ELb1EEEEEEEEEvNT_6ParamsE --------------------------
	.section	.nv.info._ZN7cutlass13device_kernelIN5flash11enable_sm90INS1_16FlashAttnFwdSm90INS1_25CollectiveMainloopFwdSm90ILi2EN4cute5tupleIJNS5_1CILi1EEES8_S8_EEENS6_IJNS7_ILi64EEESA_SA_EEELi512ENS_10bfloat16_tEfNS_4arch4Sm90ELb0ELb0ELb0ELb1ELb1ELb0ELb0ELb0ELb0ELb1ELb1ELb0EEENS1_21CollectiveEpilogueFwdINS6_IJSA_NS7_ILi512EEESA_EEES9_SC_SE_Li256ELb1ELb1ELb1ELb0EEENS1_36VarlenDynamicPersistentTileSchedulerILi64ELi64ELi256ELi128ELb1ELb1ELb1ELb0ELb1ELb1EEEEEEEEEvNT_6ParamsE,"",@"SHT_CUDA_INFO"
	.sectionflags	@""
	.align	4


	//----- nvinfo : EIATTR_CUDA_API_VERSION
	.align		4
        /*0000*/ 	.byte	0x04, 0x37
        /*0002*/ 	.short	(.L_630 - .L_629)
.L_629:
        /*0004*/ 	.word	0x00000082


	//----- nvinfo : EIATTR_KPARAM_INFO
	.align		4
.L_630:
        /*0008*/ 	.byte	0x04, 0x17
        /*000a*/ 	.short	(.L_632 - .L_631)
.L_631:
        /*000c*/ 	.word	0x00000000
        /*0010*/ 	.short	0x0000
        /*0012*/ 	.short	0x0070
        /*0014*/ 	.byte	0x00, 0xf0, 0x01, 0x2a


	//----- nvinfo : EIATTR_SPARSE_MMA_MASK
	.align		4
.L_632:
        /*0018*/ 	.byte	0x03, 0x50
        /*001a*/ 	.short	0x0000


	//----- nvinfo : EIATTR_MAXREG_COUNT
	.align		4
        /*001c*/ 	.byte	0x03, 0x1b
        /*001e*/ 	.short	0x00a8


	//----- nvinfo : EIATTR_NUM_BARRIERS
	.align		4
        /*0020*/ 	.byte	0x02, 0x4c
        /*0022*/ 	.byte	0x10
	.zero		1


	//----- nvinfo : EIATTR_EXTERNS
	.align		4
        /*0024*/ 	.byte	0x04, 0x0f
        /*0026*/ 	.short	(.L_634 - .L_633)


	//   ....[0]....
	.align		4
.L_633:
        /*0028*/ 	.word	index@(__assertfail)


	//----- nvinfo : EIATTR_ANNOTATIONS
	.align		4
.L_634:
        /*002c*/ 	.byte	0x04, 0x55
        /*002e*/ 	.short	(.L_636 - .L_635)


	//   ....[0]....
.L_635:
        /* <DEDUP_REMOVED lines=21> */


	//----- nvinfo : EIATTR_MERCURY_ISA_VERSION
	.align		4
.L_636:
        /*0168*/ 	.byte	0x03, 0x5f
        /*016a*/ 	.short	0x0101


	//----- nvinfo : EIATTR_UNUSED_LOAD_BYTE_OFFSET
	.align		4
        /*016c*/ 	.byte	0x04, 0x44
        /*016e*/ 	.short	(.L_638 - .L_637)


	//   ....[0]....
.L_637:
        /*0170*/ 	.word	0x00000940
        /*0174*/ 	.word	0x0000fff0


	//   ....[1]....
        /*0178*/ 	.word	0x000078d0
        /*017c*/ 	.word	0x0000fff0


	//----- nvinfo : EIATTR_INT_WARP_WIDE_INSTR_OFFSETS
	.align		4
.L_638:
        /*0180*/ 	.byte	0x04, 0x31
        /*0182*/ 	.short	(.L_640 - .L_639)


	//   ....[0]....
.L_639:
        /*0184*/ 	.word	0x000000c0


	//   ....[1]....
        /*0188*/ 	.word	0x000000d0


	//   ....[2]....
        /*018c*/ 	.word	0x00000170


	//   ....[3]....
        /*0190*/ 	.word	0x0000d8a0


	//   ....[4]....
        /*0194*/ 	.word	0x0000d930


	//   ....[5]....
        /*0198*/ 	.word	0x00010d20


	//   ....[6]....
        /*019c*/ 	.word	0x00010db0


	//----- nvinfo : EIATTR_COOP_GROUP_MASK_REGIDS
	.align		4
.L_640:
        /*01a0*/ 	.byte	0x04, 0x29
        /*01a2*/ 	.short	(.L_642 - .L_641)


	//   ....[0]....
.L_641:
        /*01a4*/ 	.word	0xffffffff


	//   ....[1]....
        /*01a8*/ 	.word	0xffffffff


	//   ....[2]....
        /*01ac*/ 	.word	0xffffffff


	//   ....[3]....
        /*01b0*/ 	.word	0xffffffff


	//   ....[4]....
        /*01b4*/ 	.word	0xffffffff


	//   ....[5]....
        /*01b8*/ 	.word	0xffffffff


	//   ....[6]....
        /*01bc*/ 	.word	0xffffffff


	//   ....[7]....
        /*01c0*/ 	.word	0xffffffff


	//   ....[8]....
        /*01c4*/ 	.word	0xffffffff


	//   ....[9]....
        /*01c8*/ 	.word	0xffffffff


	//   ....[10]....
        /*01cc*/ 	.word	0xffffffff


	//   ....[11]....
        /*01d0*/ 	.word	0xffffffff


	//   ....[12]....
        /*01d4*/ 	.word	0xffffffff


	//   ....[13]....
        /*01d8*/ 	.word	0xffffffff


	//   ....[14]....
        /*01dc*/ 	.word	0xffffffff


	//   ....[15]....
        /*01e0*/ 	.word	0xffffffff


	//   ....[16]....
        /*01e4*/ 	.word	0xffffffff


	//   ....[17]....
        /*01e8*/ 	.word	0xffffffff


	//   ....[18]....
        /*01ec*/ 	.word	0xffffffff


	//   ....[19]....
        /*01f0*/ 	.word	0xffffffff


	//   ....[20]....
        /*01f4*/ 	.word	0xffffffff


	//   ....[21]....
        /*01f8*/ 	.word	0xffffffff


	//   ....[22]....
        /*01fc*/ 	.word	0xffffffff


	//   ....[23]....
        /*0200*/ 	.word	0xffffffff


	//   ....[24]....
        /*0204*/ 	.word	0xffffffff


	//   ....[25]....
        /*0208*/ 	.word	0xffffffff


	//   ....[26]....
        /*020c*/ 	.word	0xffffffff


	//   ....[27]....
        /*0210*/ 	.word	0xffffffff


	//   ....[28]....
        /*0214*/ 	.word	0xffffffff


	//   ....[29]....
        /*0218*/ 	.word	0xffffffff


	//   ....[30]....
        /*021c*/ 	.word	0xffffffff


	//   ....[31]....
        /*0220*/ 	.word	0xffffffff


	//   ....[32]....
        /*0224*/ 	.word	0xffffffff


	//   ....[33]....
        /*0228*/ 	.word	0xffffffff


	//   ....[34]....
        /*022c*/ 	.word	0xffffffff


	//   ....[35]....
        /*0230*/ 	.word	0xffffffff


	//   ....[36]....
        /*0234*/ 	.word	0xffffffff


	//   ....[37]....
        /*0238*/ 	.word	0xffffffff


	//   ....[38]....
        /*023c*/ 	.word	0xffffffff


	//   ....[39]....
        /*0240*/ 	.word	0xffffffff


	//   ....[40]....
        /*0244*/ 	.word	0xffffffff


	//   ....[41]....
        /*0248*/ 	.word	0xffffffff


	//   ....[42]....
        /*024c*/ 	.word	0xffffffff


	//   ....[43]....
        /*0250*/ 	.word	0xffffffff


	//   ....[44]....
        /*0254*/ 	.word	0xffffffff


	//   ....[45]....
        /*0258*/ 	.word	0xffffffff


	//   ....[46]....
        /*025c*/ 	.word	0xffffffff


	//   ....[47]....
        /*0260*/ 	.word	0xffffffff


	//   ....[48]....
        /*0264*/ 	.word	0xffffffff


	//   ....[49]....
        /*0268*/ 	.word	0xffffffff


	//   ....[50]....
        /*026c*/ 	.word	0xffffffff


	//   ....[51]....
        /*0270*/ 	.word	0xffffffff


	//   ....[52]....
        /*0274*/ 	.word	0xffffffff


	//   ....[53]....
        /*0278*/ 	.word	0xffffffff


	//   ....[54]....
        /*027c*/ 	.word	0xffffffff


	//   ....[55]....
        /*0280*/ 	.word	0xffffffff


	//   ....[56]....
        /*0284*/ 	.word	0xffffffff


	//   ....[57]....
        /*0288*/ 	.word	0xffffffff


	//   ....[58]....
        /*028c*/ 	.word	0xffffffff


	//   ....[59]....
        /*0290*/ 	.word	0xffffffff


	//   ....[60]....
        /*0294*/ 	.word	0xffffffff


	//   ....[61]....
        /*0298*/ 	.word	0xffffffff


	//   ....[62]....
        /*029c*/ 	.word	0xffffffff


	//   ....[63]....
        /*02a0*/ 	.word	0xffffffff


	//   ....[64]....
        /*02a4*/ 	.word	0xffffffff


	//   ....[65]....
        /*02a8*/ 	.word	0xffffffff


	//   ....[66]....
        /*02ac*/ 	.word	0xffffffff


	//   ....[67]....
        /*02b0*/ 	.word	0xffffffff


	//   ....[68]....
        /*02b4*/ 	.word	0xffffffff


	//   ....[69]....
        /*02b8*/ 	.word	0xffffffff


	//   ....[70]....
        /*02bc*/ 	.word	0xffffffff


	//   ....[71]....
        /*02c0*/ 	.word	0xffffffff


	//   ....[72]....
        /*02c4*/ 	.word	0xffffffff


	//   ....[73]....
        /*02c8*/ 	.word	0xffffffff


	//   ....[74]....
        /*02cc*/ 	.word	0xffffffff


	//   ....[75]....
        /*02d0*/ 	.word	0xffffffff


	//   ....[76]....
        /*02d4*/ 	.word	0xffffffff


	//   ....[77]....
        /*02d8*/ 	.word	0xffffffff


	//   ....[78]....
        /*02dc*/ 	.word	0xffffffff


	//   ....[79]....
        /*02e0*/ 	.word	0xffffffff


	//   ....[80]....
        /*02e4*/ 	.word	0xffffffff


	//   ....[81]....
        /*02e8*/ 	.word	0xffffffff


	//   ....[82]....
        /*02ec*/ 	.word	0xffffffff


	//   ....[83]....
        /*02f0*/ 	.word	0xffffffff


	//   ....[84]....
        /*02f4*/ 	.word	0xffffffff


	//   ....[85]....
        /*02f8*/ 	.word	0xffffffff


	//   ....[86]....
        /*02fc*/ 	.word	0xffffffff


	//   ....[87]....
        /*0300*/ 	.word	0xffffffff


	//   ....[88]....
        /*0304*/ 	.word	0xffffffff


	//   ....[89]....
        /*0308*/ 	.word	0xffffffff


	//   ....[90]....
        /*030c*/ 	.word	0xffffffff


	//   ....[91]....
        /*0310*/ 	.word	0xffffffff


	//   ....[92]....
        /*0314*/ 	.word	0xffffffff


	//   ....[93]....
        /*0318*/ 	.word	0xffffffff


	//   ....[94]....
        /*031c*/ 	.word	0xffffffff


	//   ....[95]....
        /*0320*/ 	.word	0xffffffff


	//   ....[96]....
        /*0324*/ 	.word	0xffffffff


	//   ....[97]....
        /*0328*/ 	.word	0xffffffff


	//   ....[98]....
        /*032c*/ 	.word	0xffffffff


	//   ....[99]....
        /*0330*/ 	.word	0xffffffff


	//   ....[100]....
        /*0334*/ 	.word	0xffffffff


	//   ....[101]....
        /*0338*/ 	.word	0xffffffff


	//   ....[102]....
        /*033c*/ 	.word	0xffffffff


	//   ....[103]....
        /*0340*/ 	.word	0xffffffff


	//   ....[104]....
        /*0344*/ 	.word	0xffffffff


	//   ....[105]....
        /*0348*/ 	.word	0xffffffff


	//   ....[106]....
        /*034c*/ 	.word	0xffffffff


	//   ....[107]....
        /*0350*/ 	.word	0xffffffff


	//   ....[108]....
        /*0354*/ 	.word	0xffffffff


	//   ....[109]....
        /*0358*/ 	.word	0xffffffff


	//   ....[110]....
        /*035c*/ 	.word	0xffffffff


	//   ....[111]....
        /*0360*/ 	.word	0xffffffff


	//   ....[112]....
        /*0364*/ 	.word	0xffffffff


	//   ....[113]....
        /*0368*/ 	.word	0xffffffff


	//   ....[114]....
        /*036c*/ 	.word	0xffffffff


	//   ....[115]....
        /*0370*/ 	.word	0x0500000f


	//   ....[116]....
        /*0374*/ 	.word	0x0500000f


	//   ....[117]....
        /*0378*/ 	.word	0x0500000f


	//   ....[118]....
        /*037c*/ 	.word	0x0500000f


	//   ....[119]....
        /*0380*/ 	.word	0x0500000f


	//   ....[120]....
        /*0384*/ 	.word	0x0500000f


	//   ....[121]....
        /*0388*/ 	.word	0x0500000f


	//   ....[122]....
        /*038c*/ 	.word	0x0500000f


	//   ....[123]....
        /*0390*/ 	.word	0x0500000f


	//   ....[124]....
        /*0394*/ 	.word	0x0500000f


	//   ....[125]....
        /*0398*/ 	.word	0x0500000f


	//   ....[126]....
        /*039c*/ 	.word	0x0500000f


	//   ....[127]....
        /*03a0*/ 	.word	0x0500000f


	//   ....[128]....
        /*03a4*/ 	.word	0x0500000f


	//   ....[129]....
        /*03a8*/ 	.word	0x0500000f


	//   ....[130]....
        /*03ac*/ 	.word	0x0500000f


	//   ....[131]....
        /*03b0*/ 	.word	0x0500000f


	//   ....[132]....
        /*03b4*/ 	.word	0x0500000f


	//   ....[133]....
        /*03b8*/ 	.word	0x0500000f


	//   ....[134]....
        /*03bc*/ 	.word	0x0500000f


	//   ....[135]....
        /*03c0*/ 	.word	0x0500000f


	//   ....[136]....
        /*03c4*/ 	.word	0x0500000f


	//   ....[137]....
        /*03c8*/ 	.word	0x0500000f


	//   ....[138]....
        /*03cc*/ 	.word	0x0500000f


	//   ....[139]....
        /*03d0*/ 	.word	0x0500000f


	//   ....[140]....
        /*03d4*/ 	.word	0x0500000f


	//   ....[141]....
        /*03d8*/ 	.word	0x0500000f


	//   ....[142]....
        /*03dc*/ 	.word	0x0500000f


	//   ....[143]....
        /*03e0*/ 	.word	0x0500000f


	//   ....[144]....
        /*03e4*/ 	.word	0x0500000f


	//   ....[145]....
        /*03e8*/ 	.word	0x0500000f


	//   ....[146]....
        /*03ec*/ 	.word	0x0500000f


	//   ....[147]....
        /*03f0*/ 	.word	0x0500000f


	//   ....[148]....
        /*03f4*/ 	.word	0x0500000f


	//   ....[149]....
        /*03f8*/ 	.word	0x0500000f


	//   ....[150]....
        /*03fc*/ 	.word	0x0500000f


	//   ....[151]....
        /*0400*/ 	.word	0x0500000f


	//   ....[152]....
        /*0404*/ 	.word	0x0500000f


	//   ....[153]....
        /*0408*/ 	.word	0x0500000f


	//   ....[154]....
        /*040c*/ 	.word	0x0500000f


	//   ....[155]....
        /*0410*/ 	.word	0x0500000f


	//   ....[156]....
        /*0414*/ 	.word	0x0500000f


	//   ....[157]....
        /*0418*/ 	.word	0x0500000f


	//   ....[158]....
        /*041c*/ 	.word	0x0500000f


	//   ....[159]....
        /*0420*/ 	.word	0x0500000f


	//   ....[160]....
        /*0424*/ 	.word	0x0500000f


	//   ....[161]....
        /*0428*/ 	.word	0x0500000f


	//   ....[162]....
        /*042c*/ 	.word	0x0500000f


	//   ....[163]....
        /*0430*/ 	.word	0x0500000f


	//   ....[164]....
        /*0434*/ 	.word	0x0500000f


	//   ....[165]....
        /*0438*/ 	.word	0x0500000f


	//   ....[166]....
        /*043c*/ 	.word	0x0500000f


	//   ....[167]....
        /*0440*/ 	.word	0x0500000f


	//   ....[168]....
        /*0444*/ 	.word	0x0500000f


	//   ....[169]....
        /*0448*/ 	.word	0x0500000f


	//   ....[170]....
        /*044c*/ 	.word	0x0500000f


	//   ....[171]....
        /*0450*/ 	.word	0x0500000f


	//   ....[172]....
        /*0454*/ 	.word	0x0500000f


	//   ....[173]....
        /*0458*/ 	.word	0x0500000f


	//   ....[174]....
        /*045c*/ 	.word	0x0500000f


	//----- nvinfo : EIATTR_COOP_GROUP_INSTR_OFFSETS
	.align		4
.L_642:
        /*0460*/ 	.byte	0x04, 0x28
        /*0462*/ 	.short	(.L_644 - .L_643)


	//   ....[0]....
.L_643:
        /*0464*/ 	.word	0x00000070


	//   ....[1]....
        /*0468*/ 	.word	0x000000b0


	//   ....[2]....
        /*046c*/ 	.word	0x00000290


	//   ....[3]....
        /*0470*/ 	.word	0x000003f0


	//   ....[4]....
        /*0474*/ 	.word	0x00000510


	//   ....[5]....
        /*0478*/ 	.word	0x00000670


	//   ....[6]....
        /*047c*/ 	.word	0x00001e00


	//   ....[7]....
        /*0480*/ 	.word	0x00003e10


	//   ....[8]....
        /*0484*/ 	.word	0x00004840


	//   ....[9]....
        /*0488*/ 	.word	0x000048a0


	//   ....[10]....
        /*048c*/ 	.word	0x00004ac0


	//   ....[11]....
        /*0490*/ 	.word	0x00004b80


	//   ....[12]....
        /*0494*/ 	.word	0x000053e0


	//   ....[13]....
        /*0498*/ 	.word	0x00005950


	//   ....[14]....
        /*049c*/ 	.word	0x00005970


	//   ....[15]....
        /*04a0*/ 	.word	0x000060a0


	//   ....[16]....
        /*04a4*/ 	.word	0x000061d0


	//   ....[17]....
        /*04a8*/ 	.word	0x00006d20


	//   ....[18]....
        /*04ac*/ 	.word	0x00006de0


	//   ....[19]....
        /*04b0*/ 	.word	0x00006e40


	//   ....[20]....
        /*04b4*/ 	.word	0x00006e80


	//   ....[21]....
        /*04b8*/ 	.word	0x00006f00


	//   ....[22]....
        /*04bc*/ 	.word	0x000086a0


	//   ....[23]....
        /*04c0*/ 	.word	0x00008ab0


	//   ....[24]....
        /*04c4*/ 	.word	0x00008ad0


	//   ....[25]....
        /*04c8*/ 	.word	0x00008b00


	//   ....[26]....
        /*04cc*/ 	.word	0x00008b10


	//   ....[27]....
        /*04d0*/ 	.word	0x000097a0


	//   ....[28]....
        /*04d4*/ 	.word	0x000097c0


	//   ....[29]....
        /*04d8*/ 	.word	0x00009a70


	//   ....[30]....
        /*04dc*/ 	.word	0x00009a90


	//   ....[31]....
        /*04e0*/ 	.word	0x0000a240


	//   ....[32]....
        /*04e4*/ 	.word	0x0000a250


	//   ....[33]....
        /*04e8*/ 	.word	0x0000aaa0


	//   ....[34]....
        /*04ec*/ 	.word	0x0000aac0


	//   ....[35]....
        /*04f0*/ 	.word	0x0000bec0


	//   ....[36]....
        /*04f4*/ 	.word	0x0000bef0


	//   ....[37]....
        /*04f8*/ 	.word	0x0000c120


	//   ....[38]....
        /*04fc*/ 	.word	0x0000c140


	//   ....[39]....
        /*0500*/ 	.word	0x0000c400


	//   ....[40]....
        /*0504*/ 	.word	0x0000c5f0


	//   ....[41]....
        /*0508*/ 	.word	0x0000c620


	//   ....[42]....
        /*050c*/ 	.word	0x0000c650


	//   ....[43]....
        /*0510*/ 	.word	0x0000c680


	//   ....[44]....
        /*0514*/ 	.word	0x0000c6b0


	//   ....[45]....
        /*0518*/ 	.word	0x0000c6e0


	//   ....[46]....
        /*051c*/ 	.word	0x0000c850


	//   ....[47]....
        /*0520*/ 	.word	0x0000c880


	//   ....[48]....
        /*0524*/ 	.word	0x0000c8b0


	//   ....[49]....
        /*0528*/ 	.word	0x0000c8e0


	//   ....[50]....
        /*052c*/ 	.word	0x0000c910


	//   ....[51]....
        /*0530*/ 	.word	0x0000c940


	//   ....[52]....
        /*0534*/ 	.word	0x0000c9d0


	//   ....[53]....
        /*0538*/ 	.word	0x0000ca00


	//   ....[54]....
        /*053c*/ 	.word	0x0000ca10


	//   ....[55]....
        /*0540*/ 	.word	0x0000caa0


	//   ....[56]....
        /*0544*/ 	.word	0x0000e640


	//   ....[57]....
        /*0548*/ 	.word	0x0000e660


	//   ....[58]....
        /*054c*/ 	.word	0x0000e6f0


	//   ....[59]....
        /*0550*/ 	.word	0x0000e710


	//   ....[60]....
        /*0554*/ 	.word	0x0000e790


	//   ....[61]....
        /*0558*/ 	.word	0x0000e7b0


	//   ....[62]....
        /*055c*/ 	.word	0x0000e7c0


	//   ....[63]....
        /*0560*/ 	.word	0x0000e7d0


	//   ....[64]....
        /*0564*/ 	.word	0x0000ef20


	//   ....[65]....
        /*0568*/ 	.word	0x0000ef50


	//   ....[66]....
        /*056c*/ 	.word	0x0000eff0


	//   ....[67]....
        /*0570*/ 	.word	0x0000f010


	//   ....[68]....
        /*0574*/ 	.word	0x0000f090


	//   ....[69]....
        /*0578*/ 	.word	0x0000f0b0


	//   ....[70]....
        /*057c*/ 	.word	0x0000f0c0


	//   ....[71]....
        /*0580*/ 	.word	0x0000f0d0


	//   ....[72]....
        /*0584*/ 	.word	0x0000f550


	//   ....[73]....
        /*0588*/ 	.word	0x0000f610


	//   ....[74]....
        /*058c*/ 	.word	0x0000f760


	//   ....[75]....
        /*0590*/ 	.word	0x0000f7a0


	//   ....[76]....
        /*0594*/ 	.word	0x0000f7b0


	//   ....[77]....
        /*0598*/ 	.word	0x0000f7c0


	//   ....[78]....
        /*059c*/ 	.word	0x0000f910


	//   ....[79]....
        /*05a0*/ 	.word	0x0000fa60


	//   ....[80]....
        /*05a4*/ 	.word	0x00010250


	//   ....[81]....
        /*05a8*/ 	.word	0x00010270


	//   ....[82]....
        /*05ac*/ 	.word	0x000102c0


	//   ....[83]....
        /*05b0*/ 	.word	0x000102d0


	//   ....[84]....
        /*05b4*/ 	.word	0x00010310


	//   ....[85]....
        /*05b8*/ 	.word	0x00010320


	//   ....[86]....
        /*05bc*/ 	.word	0x00010330


	//   ....[87]....
        /*05c0*/ 	.word	0x00010370


	//   ....[88]....
        /*05c4*/ 	.word	0x00010670


	//   ....[89]....
        /*05c8*/ 	.word	0x000106b0


	//   ....[90]....
        /*05cc*/ 	.word	0x000106d0


	//   ....[91]....
        /*05d0*/ 	.word	0x000106f0


	//   ....[92]....
        /*05d4*/ 	.word	0x00010720


	//   ....[93]....
        /*05d8*/ 	.word	0x00010740


	//   ....[94]....
        /*05dc*/ 	.word	0x00010840


	//   ....[95]....
        /*05e0*/ 	.word	0x00010990


	//   ....[96]....
        /*05e4*/ 	.word	0x00010fd0


	//   ....[97]....
        /*05e8*/ 	.word	0x00011000


	//   ....[98]....
        /*05ec*/ 	.word	0x00011060


	//   ....[99]....
        /*05f0*/ 	.word	0x00011090


	//   ....[100]....
        /*05f4*/ 	.word	0x000110c0


	//   ....[101]....
        /*05f8*/ 	.word	0x000110f0


	//   ....[102]....
        /*05fc*/ 	.word	0x00011120


	//   ....[103]....
        /*0600*/ 	.word	0x00011150


	//   ....[104]....
        /*0604*/ 	.word	0x000112f0


	//   ....[105]....
        /*0608*/ 	.word	0x00011320


	//   ....[106]....
        /*060c*/ 	.word	0x00011350


	//   ....[107]....
        /*0610*/ 	.word	0x00011380


	//   ....[108]....
        /*0614*/ 	.word	0x000113b0


	//   ....[109]....
        /*0618*/ 	.word	0x000113e0


	//   ....[110]....
        /*061c*/ 	.word	0x000114a0


	//   ....[111]....
        /*0620*/ 	.word	0x000114c0


	//   ....[112]....
        /*0624*/ 	.word	0x000114d0


	//   ....[113]....
        /*0628*/ 	.word	0x00011530


	//   ....[114]....
        /*062c*/ 	.word	0x00011b50


	//   ....[115]....
        /*0630*/ 	.word	0x000120e0


	//   ....[116]....
        /*0634*/ 	.word	0x000121d0


	//   ....[117]....
        /*0638*/ 	.word	0x00012270


	//   ....[118]....
        /*063c*/ 	.word	0x000122d0


	//   ....[119]....
        /*0640*/ 	.word	0x000123c0


	//   ....[120]....
        /*0644*/ 	.word	0x00012430


	//   ....[121]....
        /*0648*/ 	.word	0x00012520


	//   ....[122]....
        /*064c*/ 	.word	0x00012590


	//   ....[123]....
        /*0650*/ 	.word	0x00012630


	//   ....[124]....
        /*0654*/ 	.word	0x00012720


	//   ....[125]....
        /*0658*/ 	.word	0x00012790


	//   ....[126]....
        /*065c*/ 	.word	0x000127f0


	//   ....[127]....
        /*0660*/ 	.word	0x000128e0


	//   ....[128]....
        /*0664*/ 	.word	0x00012940


	//   ....[129]....
        /*0668*/ 	.word	0x00012a40


	//   ....[130]....
        /*066c*/ 	.word	0x00012aa0


	//   ....[131]....
        /*0670*/ 	.word	0x00012b40


	//   ....[132]....
        /*0674*/ 	.word	0x00012cc0


	//   ....[133]....
        /*0678*/ 	.word	0x00012dc0


	//   ....[134]....
        /*067c*/ 	.word	0x00013040


	//   ....[135]....
        /*0680*/ 	.word	0x00013090


	//   ....[136]....
        /*0684*/ 	.word	0x00013260


	//   ....[137]....
        /*0688*/ 	.word	0x000132b0


	//   ....[138]....
        /*068c*/ 	.word	0x00013480


	//   ....[139]....
        /*0690*/ 	.word	0x000134d0


	//   ....[140]....
        /*0694*/ 	.word	0x000135c0


	//   ....[141]....
        /*0698*/ 	.word	0x00013660


	//   ....[142]....
        /*069c*/ 	.word	0x000136c0


	//   ....[143]....
        /*06a0*/ 	.word	0x00013770


	//   ....[144]....
        /*06a4*/ 	.word	0x000137d0


	//   ....[145]....
        /*06a8*/ 	.word	0x00013880


	//   ....[146]....
        /*06ac*/ 	.word	0x000138e0


	//   ....[147]....
        /*06b0*/ 	.word	0x00013990


	//   ....[148]....
        /*06b4*/ 	.word	0x00013a80


	//   ....[149]....
        /*06b8*/ 	.word	0x00013b60


	//   ....[150]....
        /*06bc*/ 	.word	0x00013c70


	//   ....[151]....
        /*06c0*/ 	.word	0x00013d70


	//   ....[152]....
        /*06c4*/ 	.word	0x00013ea0


	//   ....[153]....
        /*06c8*/ 	.word	0x00013f80


	//   ....[154]....
        /*06cc*/ 	.word	0x00014080


	//   ....[155]....
        /*06d0*/ 	.word	0x00014160


	//   ....[156]....
        /*06d4*/ 	.word	0x000141f0


	//   ....[157]....
        /*06d8*/ 	.word	0x00014290


	//   ....[158]....
        /*06dc*/ 	.word	0x00014410


	//   ....[159]....
        /*06e0*/ 	.word	0x00014480


	//   ....[160]....
        /*06e4*/ 	.word	0x000144f0


	//   ....[161]....
        /*06e8*/ 	.word	0x00014560


	//   ....[162]....
        /*06ec*/ 	.word	0x000145d0


	//   ....[163]....
        /*06f0*/ 	.word	0x00014650


	//   ....[164]....
        /*06f4*/ 	.word	0x000146d0


	//   ....[165]....
        /*06f8*/ 	.word	0x00014760


	//   ....[166]....
        /*06fc*/ 	.word	0x000147d0


	//   ....[167]....
        /*0700*/ 	.word	0x00014840


	//   ....[168]....
        /*0704*/ 	.word	0x000148b0


	//   ....[169]....
        /*0708*/ 	.word	0x00014930


	//   ....[170]....
        /*070c*/ 	.word	0x000149a0


	//   ....[171]....
        /*0710*/ 	.word	0x00014a40


	//   ....[172]....
        /*0714*/ 	.word	0x00014a90


	//   ....[173]....
        /*0718*/ 	.word	0x00014b20


	//   ....[174]....
        /*071c*/ 	.word	0x00014c50


	//----- nvinfo : EIATTR_REG_RECONFIG
	.align		4
.L_644:
        /*0720*/ 	.byte	0x01, 0x54
	.zero		2


	//----- nvinfo : EIATTR_SYSCALL_OFFSETS
	.align		4
        /*0724*/ 	.byte	0x04, 0x46
        /*0726*/ 	.short	(.L_646 - .L_645)


	//   ....[0]....
.L_645:
        /*0728*/ 	.word	0x00003fd0


	//   ....[1]....
        /*072c*/ 	.word	0x0000da90


	//   ....[2]....
        /*0730*/ 	.word	0x0000dbe0


	//   ....[3]....
        /*0734*/ 	.word	0x0000dcd0


	//   ....[4]....
        /*0738*/ 	.word	0x0000ebf0


	//----- nvinfo : EIATTR_MBARRIER_INSTR_OFFSETS
	.align		4
.L_646:
        /*073c*/ 	.byte	0x04, 0x39
        /*073e*/ 	.short	(.L_648 - .L_647)


	//   ....[0]....
.L_647:
        /*0740*/ 	.word	0x00000180
        /*0744*/ 	.word	0x000000ff
        /*0748*/ 	.word	0x00028c00
        /*074c*/ 	.short	0x0100
        /*074e*/ 	.byte	0x08
	.zero		1


	//   ....[1]....
        /*0750*/ 	.word	0x00000190
        /*0754*/ 	.word	0x000000ff
        /*0758*/ 	.word	0x00028c20
        /*075c*/ 	.short	0x0100
        /*075e*/ 	.byte	0x08
	.zero		1


	//   ....[2]....
        /*0760*/ 	.word	0x00000240
        /*0764*/ 	.word	0x000000ff
        /*0768*/ 	.word	0x00028c30
        /*076c*/ 	.short	0x0100
        /*076e*/ 	.byte	0x06
	.zero		1


	//   ....[3]....
        /*0770*/ 	.word	0x00000250
        /*0774*/ 	.word	0x000000ff
        /*0778*/ 	.word	0x00028c40
        /*077c*/ 	.short	0x0100
        /*077e*/ 	.byte	0x06
	.zero		1


	//   ....[4]....
        /*0780*/ 	.word	0x00000260
        /*0784*/ 	.word	0x000000ff
        /*0788*/ 	.word	0x00028c38
        /*078c*/ 	.short	0x0100
        /*078e*/ 	.byte	0x06
	.zero		1


	//   ....[5]....
        /*0790*/ 	.word	0x00000270
        /*0794*/ 	.word	0x000000ff
        /*0798*/ 	.word	0x00028c48
        /*079c*/ 	.short	0x0100
        /*079e*/ 	.byte	0x06
	.zero		1


	//   ....[6]....
        /*07a0*/ 	.word	0x000003a0
        /*07a4*/ 	.word	0x000000ff
        /*07a8*/ 	.word	0x00028c50
        /*07ac*/ 	.short	0x0100
        /*07ae*/ 	.byte	0x08
	.zero		1


	//   ....[7]....
        /*07b0*/ 	.word	0x000003b0
        /*07b4*/ 	.word	0x000000ff
        /*07b8*/ 	.word	0x00028c60
        /*07bc*/ 	.short	0x0100
        /*07be*/ 	.byte	0x08
	.zero		1


	//   ....[8]....
        /*07c0*/ 	.word	0x000003c0
        /*07c4*/ 	.word	0x000000ff
        /*07c8*/ 	.word	0x00028c58
        /*07cc*/ 	.short	0x0100
        /*07ce*/ 	.byte	0x08
	.zero		1


	//   ....[9]....
        /*07d0*/ 	.word	0x000003d0
        /*07d4*/ 	.word	0x000000ff
        /*07d8*/ 	.word	0x00028c68
        /*07dc*/ 	.short	0x0100
        /*07de*/ 	.byte	0x08
	.zero		1


	//   ....[10]....
        /*07e0*/ 	.word	0x000004c0
        /*07e4*/ 	.word	0x000000ff
        /*07e8*/ 	.word	0x00028c70
        /*07ec*/ 	.short	0x0100
        /*07ee*/ 	.byte	0x06
	.zero		1


	//   ....[11]....
        /*07f0*/ 	.word	0x000004d0
        /*07f4*/ 	.word	0x000000ff
        /*07f8*/ 	.word	0x00028c80
        /*07fc*/ 	.short	0x0100
        /*07fe*/ 	.byte	0x06
	.zero		1


	//   ....[12]....
        /*0800*/ 	.word	0x000004e0
        /*0804*/ 	.word	0x000000ff
        /*0808*/ 	.word	0x00028c78
        /*080c*/ 	.short	0x0100
        /*080e*/ 	.byte	0x06
	.zero		1


	//   ....[13]....
        /*0810*/ 	.word	0x000004f0
        /*0814*/ 	.word	0x000000ff
        /*0818*/ 	.word	0x00028c88
        /*081c*/ 	.short	0x0100
        /*081e*/ 	.byte	0x06
	.zero		1


	//   ....[14]....
        /*0820*/ 	.word	0x00000620
        /*0824*/ 	.word	0x000000ff
        /*0828*/ 	.word	0x00028c90
        /*082c*/ 	.short	0x0100
        /*082e*/ 	.byte	0x08
	.zero		1


	//   ....[15]....
        /*0830*/ 	.word	0x00000630
        /*0834*/ 	.word	0x000000ff
        /*0838*/ 	.word	0x00028ca0
        /*083c*/ 	.short	0x0100
        /*083e*/ 	.byte	0x08
	.zero		1


	//   ....[16]....
        /*0840*/ 	.word	0x00000640
        /*0844*/ 	.word	0x000000ff
        /*0848*/ 	.word	0x00028c98
        /*084c*/ 	.short	0x0100
        /*084e*/ 	.byte	0x08
	.zero		1


	//   ....[17]....
        /*0850*/ 	.word	0x00000650
        /*0854*/ 	.word	0x000000ff
        /*0858*/ 	.word	0x00028ca8
        /*085c*/ 	.short	0x0100
        /*085e*/ 	.byte	0x08
	.zero		1


	//   ....[18]....
        /*0860*/ 	.word	0x00000790
        /*0864*/ 	.word	0x000000ff
        /*0868*/ 	.word	0x00028cb0
        /*086c*/ 	.short	0x0100
        /*086e*/ 	.byte	0x08
	.zero		1


	//   ....[19]....
        /*0870*/ 	.word	0x000007a0
        /*0874*/ 	.word	0x000000ff
        /*0878*/ 	.word	0x00028cc0
        /*087c*/ 	.short	0x0100
        /*087e*/ 	.byte	0x08
	.zero		1


	//   ....[20]....
        /*0880*/ 	.word	0x000007b0
        /*0884*/ 	.word	0x000000ff
        /*0888*/ 	.word	0x00028cb8
        /*088c*/ 	.short	0x0100
        /*088e*/ 	.byte	0x08
	.zero		1


	//   ....[21]....
        /*0890*/ 	.word	0x000007c0
        /*0894*/ 	.word	0x000000ff
        /*0898*/ 	.word	0x00028cc8
        /*089c*/ 	.short	0x0100
        /*089e*/ 	.byte	0x08
	.zero		1


	//   ....[22]....
        /*08a0*/ 	.word	0x00001f40
        /*08a4*/ 	.word	0x000000ff
        /*08a8*/ 	.word	0x00028c50
        /*08ac*/ 	.short	0x010a
        /*08ae*/ 	.byte	0x11
	.zero		1


	//   ....[23]....
        /*08b0*/ 	.word	0x00002200
        /*08b4*/ 	.word	0x000000ff
        /*08b8*/ 	.word	0x00000000
        /*08bc*/ 	.short	0x0101
        /*08be*/ 	.byte	0x06
	.zero		1


	//   ....[24]....
        /*08c0*/ 	.word	0x00002b60
        /*08c4*/ 	.word	0x000000ff
        /*08c8*/ 	.word	0x00028c50
        /*08cc*/ 	.short	0x010a
        /*08ce*/ 	.byte	0x06
	.zero		1


	//   ....[25]....
        /*08d0*/ 	.word	0x00002ba0
        /*08d4*/ 	.word	0x000000ff
        /*08d8*/ 	.word	0x00028c50
        /*08dc*/ 	.short	0x010a
        /*08de*/ 	.byte	0x06
	.zero		1


	//   ....[26]....
        /*08e0*/ 	.word	0x00002e10
        /*08e4*/ 	.word	0x000000ff
        /*08e8*/ 	.word	0x00000000
        /*08ec*/ 	.short	0x0101
        /*08ee*/ 	.byte	0x06
	.zero		1


	//   ....[27]....
        /*08f0*/ 	.word	0x00004080
        /*08f4*/ 	.word	0x000000ff
        /*08f8*/ 	.word	0x00028c00
        /*08fc*/ 	.short	0x010a
        /*08fe*/ 	.byte	0x27
	.zero		1


	//   ....[28]....
        /*0900*/ 	.word	0x00004100
        /*0904*/ 	.word	0x00000007
        /*0908*/ 	.word	0x00028c30
        /*090c*/ 	.short	0x010a
        /*090e*/ 	.byte	0x3f
	.zero		1


	//   ....[29]....
        /*0910*/ 	.word	0x00004140
        /*0914*/ 	.word	0x00000007
        /*0918*/ 	.word	0x00028c30
        /*091c*/ 	.short	0x010a
        /*091e*/ 	.byte	0x3f
	.zero		1


	//   ....[30]....
        /*0920*/ 	.word	0x000044e0
        /*0924*/ 	.word	0x000000ff
        /*0928*/ 	.word	0x00000000
        /*092c*/ 	.short	0x0101
        /*092e*/ 	.byte	0x06
	.zero		1


	//   ....[31]....
        /*0930*/ 	.word	0x00005190
        /*0934*/ 	.word	0x00000007
        /*0938*/ 	.word	0x00028c50
        /*093c*/ 	.short	0x010a
        /*093e*/ 	.byte	0x3f
	.zero		1


	//   ....[32]....
        /*0940*/ 	.word	0x000051e0
        /*0944*/ 	.word	0x00000007
        /*0948*/ 	.word	0x00028c50
        /*094c*/ 	.short	0x010a
        /*094e*/ 	.byte	0x3f
	.zero		1


	//   ....[33]....
        /*0950*/ 	.word	0x00005480
        /*0954*/ 	.word	0x000000ff
        /*0958*/ 	.word	0x00000000
        /*095c*/ 	.short	0x0101
        /*095e*/ 	.byte	0x06
	.zero		1


	//   ....[34]....
        /*0960*/ 	.word	0x000055b0
        /*0964*/ 	.word	0x000000ff
        /*0968*/ 	.word	0x00028c30
        /*096c*/ 	.short	0x010a
        /*096e*/ 	.byte	0x16
	.zero		1


	//   ....[35]....
        /*0970*/ 	.word	0x000055f0
        /*0974*/ 	.word	0x000000ff
        /*0978*/ 	.word	0x00028c30
        /*097c*/ 	.short	0x010a
        /*097e*/ 	.byte	0x16
	.zero		1


	//   ....[36]....
        /*0980*/ 	.word	0x00005880
        /*0984*/ 	.word	0x000000ff
        /*0988*/ 	.word	0x00000000
        /*098c*/ 	.short	0x0101
        /*098e*/ 	.byte	0x06
	.zero		1


	//   ....[37]....
        /*0990*/ 	.word	0x00006ae0
        /*0994*/ 	.word	0x000000ff
        /*0998*/ 	.word	0x00028c50
        /*099c*/ 	.short	0x010a
        /*099e*/ 	.byte	0x16
	.zero		1


	//   ....[38]....
        /*09a0*/ 	.word	0x00006b20
        /*09a4*/ 	.word	0x000000ff
        /*09a8*/ 	.word	0x00028c50
        /*09ac*/ 	.short	0x010a
        /*09ae*/ 	.byte	0x16
	.zero		1


	//   ....[39]....
        /*09b0*/ 	.word	0x00006dc0
        /*09b4*/ 	.word	0x000000ff
        /*09b8*/ 	.word	0x00000000
        /*09bc*/ 	.short	0x0101
        /*09be*/ 	.byte	0x16
	.zero		1


	//   ....[40]....
        /*09c0*/ 	.word	0x000097b0
        /*09c4*/ 	.word	0x000000ff
        /*09c8*/ 	.word	0x00000000
        /*09cc*/ 	.short	0x0101
        /*09ce*/ 	.byte	0x04
	.zero		1


	//   ....[41]....
        /*09d0*/ 	.word	0x0000a180
        /*09d4*/ 	.word	0x000000ff
        /*09d8*/ 	.word	0x00000000
        /*09dc*/ 	.short	0x0101
        /*09de*/ 	.byte	0x04
	.zero		1


	//   ....[42]....
        /*09e0*/ 	.word	0x0000e420
        /*09e4*/ 	.word	0x00000013
        /*09e8*/ 	.word	0x00028c40
        /*09ec*/ 	.short	0x010a
        /*09ee*/ 	.byte	0x3f
	.zero		1


	//   ....[43]....
        /*09f0*/ 	.word	0x0000e8d0
        /*09f4*/ 	.word	0x00000013
        /*09f8*/ 	.word	0x00028c30
        /*09fc*/ 	.short	0x0107
        /*09fe*/ 	.byte	0x3f
	.zero		1


	//   ....[44]....
        /*0a00*/ 	.word	0x0000e9b0
        /*0a04*/ 	.word	0x00000013
        /*0a08*/ 	.word	0x00028c30
        /*0a0c*/ 	.short	0x0101
        /*0a0e*/ 	.byte	0x3f
	.zero		1


	//   ....[45]....
        /*0a10*/ 	.word	0x0000f1d0
        /*0a14*/ 	.word	0x00000011
        /*0a18*/ 	.word	0x00028c00
        /*0a1c*/ 	.short	0x0107
        /*0a1e*/ 	.byte	0x3f
	.zero		1


	//   ....[46]....
        /*0a20*/ 	.word	0x0000f2c0
        /*0a24*/ 	.word	0x00000011
        /*0a28*/ 	.word	0x00028c00
        /*0a2c*/ 	.short	0x0101
        /*0a2e*/ 	.byte	0x3f
	.zero		1


	//   ....[47]....
        /*0a30*/ 	.word	0x0000f2e0
        /*0a34*/ 	.word	0x00000011
        /*0a38*/ 	.word	0x00028c20
        /*0a3c*/ 	.short	0x010a
        /*0a3e*/ 	.byte	0x3f
	.zero		1


	//   ....[48]....
        /*0a40*/ 	.word	0x0000f370
        /*0a44*/ 	.word	0x00000013
        /*0a48*/ 	.word	0x00028c60
        /*0a4c*/ 	.short	0x010a
        /*0a4e*/ 	.byte	0x3f
	.zero		1


	//   ....[49]....
        /*0a50*/ 	.word	0x0000fc80
        /*0a54*/ 	.word	0x00000013
        /*0a58*/ 	.word	0x00028c50
        /*0a5c*/ 	.short	0x0107
        /*0a5e*/ 	.byte	0x3f
	.zero		1


	//   ....[50]....
        /*0a60*/ 	.word	0x0000fd50
        /*0a64*/ 	.word	0x00000013
        /*0a68*/ 	.word	0x00028c50
        /*0a6c*/ 	.short	0x0101
        /*0a6e*/ 	.byte	0x3f
	.zero		1


	//   ....[51]....
        /*0a70*/ 	.word	0x000100d0
        /*0a74*/ 	.word	0x00000006
        /*0a78*/ 	.word	0x00028c40
        /*0a7c*/ 	.short	0x010a
        /*0a7e*/ 	.byte	0x3f
	.zero		1


	//   ....[52]....
        /*0a80*/ 	.word	0x000103f0
        /*0a84*/ 	.word	0x00000006
        /*0a88*/ 	.word	0x00028c30
        /*0a8c*/ 	.short	0x0107
        /*0a8e*/ 	.byte	0x3f
	.zero		1


	//   ....[53]....
        /*0a90*/ 	.word	0x000104b0
        /*0a94*/ 	.word	0x00000006
        /*0a98*/ 	.word	0x00028c30
        /*0a9c*/ 	.short	0x0101
        /*0a9e*/ 	.byte	0x3f
	.zero		1


	//   ....[54]....
        /*0aa0*/ 	.word	0x000104e0
        /*0aa4*/ 	.word	0x00000006
        /*0aa8*/ 	.word	0x00028c60
        /*0aac*/ 	.short	0x010a
        /*0aae*/ 	.byte	0x3f
	.zero		1


	//   ....[55]....
        /*0ab0*/ 	.word	0x00010b90
        /*0ab4*/ 	.word	0x00000006
        /*0ab8*/ 	.word	0x00028c50
        /*0abc*/ 	.short	0x0107
        /*0abe*/ 	.byte	0x3f
	.zero		1


	//   ....[56]....
        /*0ac0*/ 	.word	0x00010c50
        /*0ac4*/ 	.word	0x00000006
        /*0ac8*/ 	.word	0x00028c50
        /*0acc*/ 	.short	0x0101
        /*0ace*/ 	.byte	0x3f
	.zero		1


	//   ....[57]....
        /*0ad0*/ 	.word	0x00011ad0
        /*0ad4*/ 	.word	0x00000007
        /*0ad8*/ 	.word	0x00028c20
        /*0adc*/ 	.short	0x010a
        /*0ade*/ 	.byte	0x3f
	.zero		1


	//   ....[58]....
        /*0ae0*/ 	.word	0x00011c50
        /*0ae4*/ 	.word	0x00000005
        /*0ae8*/ 	.word	0x00028c40
        /*0aec*/ 	.short	0x010a
        /*0aee*/ 	.byte	0x3f
	.zero		1


	//   ....[59]....
        /*0af0*/ 	.word	0x00011cf0
        /*0af4*/ 	.word	0x00000003
        /*0af8*/ 	.word	0x00028c40
        /*0afc*/ 	.short	0x010a
        /*0afe*/ 	.byte	0x3f
	.zero		1


	//   ....[60]....
        /*0b00*/ 	.word	0x00011d30
        /*0b04*/ 	.word	0x00000005
        /*0b08*/ 	.word	0x00028c60
        /*0b0c*/ 	.short	0x010a
        /*0b0e*/ 	.byte	0x3f
	.zero		1


	//   ....[61]....
        /*0b10*/ 	.word	0x00011d70
        /*0b14*/ 	.word	0x00000003
        /*0b18*/ 	.word	0x00028c60
        /*0b1c*/ 	.short	0x010a
        /*0b1e*/ 	.byte	0x3f
	.zero		1


	//   ....[62]....
        /*0b20*/ 	.word	0x00011de0
        /*0b24*/ 	.word	0x00000003
        /*0b28*/ 	.word	0x00028c50
        /*0b2c*/ 	.short	0x010a
        /*0b2e*/ 	.byte	0x3f
	.zero		1


	//   ....[63]....
        /*0b30*/ 	.word	0x00011e40
        /*0b34*/ 	.word	0x00000003
        /*0b38*/ 	.word	0x00028c50
        /*0b3c*/ 	.short	0x010a
        /*0b3e*/ 	.byte	0x3f
	.zero		1


	//   ....[64]....
        /*0b40*/ 	.word	0x00011ea0
        /*0b44*/ 	.word	0x00000003
        /*0b48*/ 	.word	0x00028c00
        /*0b4c*/ 	.short	0x010a
        /*0b4e*/ 	.byte	0x3f
	.zero		1


	//   ....[65]....
        /*0b50*/ 	.word	0x00011ef0
        /*0b54*/ 	.word	0x00000007
        /*0b58*/ 	.word	0x00028c30
        /*0b5c*/ 	.short	0x010a
        /*0b5e*/ 	.byte	0x3f
	.zero		1


	//   ....[66]....
        /*0b60*/ 	.word	0x00011f40
        /*0b64*/ 	.word	0x00000007
        /*0b68*/ 	.word	0x00028c50
        /*0b6c*/ 	.short	0x010a
        /*0b6e*/ 	.byte	0x3f
	.zero		1


	//   ....[67]....
        /*0b70*/ 	.word	0x00011fa0
        /*0b74*/ 	.word	0x00000000
        /*0b78*/ 	.word	0x00028c30
        /*0b7c*/ 	.short	0x010a
        /*0b7e*/ 	.byte	0x3f
	.zero		1


	//   ....[68]....
        /*0b80*/ 	.word	0x00012000
        /*0b84*/ 	.word	0x00000008
        /*0b88*/ 	.word	0x00028c50
        /*0b8c*/ 	.short	0x010a
        /*0b8e*/ 	.byte	0x3f
	.zero		1


	//   ....[69]....
        /*0b90*/ 	.word	0x00012120
        /*0b94*/ 	.word	0x00000013
        /*0b98*/ 	.word	0x00028c40
        /*0b9c*/ 	.short	0x010a
        /*0b9e*/ 	.byte	0x3f
	.zero		1


	//   ....[70]....
        /*0ba0*/ 	.word	0x00012bc0
        /*0ba4*/ 	.word	0x00000011
        /*0ba8*/ 	.word	0x00028c20
        /*0bac*/ 	.short	0x010a
        /*0bae*/ 	.byte	0x3f
	.zero		1


	//   ....[71]....
        /*0bb0*/ 	.word	0x00012c10
        /*0bb4*/ 	.word	0x00000013
        /*0bb8*/ 	.word	0x00028c60
        /*0bbc*/ 	.short	0x010a
        /*0bbe*/ 	.byte	0x3f
	.zero		1


	//   ....[72]....
        /*0bc0*/ 	.word	0x00013510
        /*0bc4*/ 	.word	0x00000006
        /*0bc8*/ 	.word	0x00028c40
        /*0bcc*/ 	.short	0x010a
        /*0bce*/ 	.byte	0x3f
	.zero		1


	//   ....[73]....
        /*0bd0*/ 	.word	0x000139d0
        /*0bd4*/ 	.word	0x00000006
        /*0bd8*/ 	.word	0x00028c60
        /*0bdc*/ 	.short	0x010a
        /*0bde*/ 	.byte	0x3f
	.zero		1


	//   ....[74]....
        /*0be0*/ 	.word	0x00014b70
        /*0be4*/ 	.word	0x00000007
        /*0be8*/ 	.word	0x00028c20
        /*0bec*/ 	.short	0x010a
        /*0bee*/ 	.byte	0x3f
	.zero		1


	//   ....[75]....
        /*0bf0*/ 	.word	0x00014d10
        /*0bf4*/ 	.word	0x00000005
        /*0bf8*/ 	.word	0x00028c40
        /*0bfc*/ 	.short	0x010a
        /*0bfe*/ 	.byte	0x3f
	.zero		1


	//   ....[76]....
        /*0c00*/ 	.word	0x00014d60
        /*0c04*/ 	.word	0x00000003
        /*0c08*/ 	.word	0x00028c40
        /*0c0c*/ 	.short	0x010a
        /*0c0e*/ 	.byte	0x3f
	.zero		1


	//   ....[77]....
        /*0c10*/ 	.word	0x00014db0
        /*0c14*/ 	.word	0x00000005
        /*0c18*/ 	.word	0x00028c60
        /*0c1c*/ 	.short	0x010a
        /*0c1e*/ 	.byte	0x3f
	.zero		1


	//----- nvinfo : EIATTR_NUM_MBARRIERS
	.align		4
.L_648:
        /*0c20*/ 	.byte	0x03, 0x38
        /*0c22*/ 	.short	0x0016


	//----- nvinfo : EIATTR_EXIT_INSTR_OFFSETS
	.align		4
        /*0c24*/ 	.byte	0x04, 0x1c
        /*0c26*/ 	.short	(.L_650 - .L_649)


	//   ....[0]....
.L_649:
        /*0c28*/ 	.word	0x00000970


	//   ....[1]....
        /*0c2c*/ 	.word	0x0000c3a0


	//   ....[2]....
        /*0c30*/ 	.word	0x00011dc0


	//----- nvinfo : EIATTR_MAX_THREADS
	.align		4
.L_650:
        /*0c34*/ 	.byte	0x04, 0x05
        /*0c36*/ 	.short	(.L_652 - .L_651)
.L_651:
        /*0c38*/ 	.word	0x00000180
        /*0c3c*/ 	.word	0x00000001
        /*0c40*/ 	.word	0x00000001


	//----- nvinfo : EIATTR_CRS_STACK_SIZE
	.align		4
.L_652:
        /*0c44*/ 	.byte	0x04, 0x1e
        /*0c46*/ 	.short	(.L_654 - .L_653)
.L_653:
        /*0c48*/ 	.word	0x00000000


	//----- nvinfo : EIATTR_CBANK_PARAM_SIZE
	.align		4
.L_654:
        /*0c4c*/ 	.byte	0x03, 0x19
        /*0c4e*/ 	.short	0x0af0


	//----- nvinfo : EIATTR_PARAM_CBANK
	.align		4
        /*0c50*/ 	.byte	0x04, 0x0a
        /*0c52*/ 	.short	(.L_656 - .L_655)
	.align		4
.L_655:
        /*0c54*/ 	.word	index@(.nv.constant0._ZN7cutlass13device_kernelIN5flash11enable_sm90INS1_16FlashAttnFwdSm90INS1_25CollectiveMainloopFwdSm90ILi2EN4cute5tupleIJNS5_1CILi1EEES8_S8_EEENS6_IJNS7_ILi64EEESA_SA_EEELi512ENS_10bfloat16_tEfNS_4arch4Sm90ELb0ELb0ELb0ELb1ELb1ELb0ELb0ELb0ELb0ELb1ELb1ELb0EEENS1_21CollectiveEpilogueFwdINS6_IJSA_NS7_ILi512EEESA_EEES9_SC_SE_Li256ELb1ELb1ELb1ELb0EEENS1_36VarlenDynamicPersistentTileSchedulerILi64ELi64ELi256ELi128ELb1ELb1ELb1ELb0ELb1ELb1EEEEEEEEEvNT_6ParamsE)
        /*0c58*/ 	.short	0x0210
        /*0c5a*/ 	.short	0x0af0


	//----- nvinfo : EIATTR_SW_WAR
	.align		4
.L_656:
        /*0c5c*/ 	.byte	0x04, 0x36
        /*0c5e*/ 	.short	(.L_658 - .L_657)
.L_657:
        /*0c60*/ 	.word	0x00000008
.L_658:


//--------------------- .nv.info._ZN7cutlass13device_kernelIN5flash11enable_sm90INS1_16FlashAttnFwdSm90INS1_25CollectiveMainloopFwdSm90ILi2EN4cute5tupleIJNS5_1CILi1EEES8_S8_EEENS6_IJNS7_ILi64EEESA_SA_EEELi512ENS_10bfloat16_tEfNS_4arch4Sm90ELb0ELb0ELb0ELb1ELb1ELb1ELb0ELb0ELb0ELb1ELb1ELb0EEENS1_21CollectiveEpilogueFwdINS6_IJSA_NS7_ILi512EEESA_EEES9_SC_SE_Li256ELb1ELb1ELb1ELb0EEENS1_36VarlenDynamicPersistentTileSchedulerILi64ELi64ELi256ELi128ELb1ELb1ELb1ELb0ELb1ELb1EEEEEEEEEvNT_6ParamsE --------------------------
	.section	.nv.info._ZN7cutlass13device_kernelIN5flash11enable_sm90INS1_16FlashAttnFwdSm90INS1_25CollectiveMainloopFwdSm90ILi2EN4cute5tupleIJNS5_1CILi1EEES8_S8_EEENS6_IJNS7_ILi64EEESA_SA_EEELi512ENS_10bfloat16_tEfNS_4arch4Sm90ELb0ELb0ELb0ELb1ELb1ELb1ELb0ELb0ELb0ELb1ELb1ELb0EEENS1_21CollectiveEpilogueFwdINS6_IJSA_NS7_ILi512EEESA_EEES9_SC_SE_Li256ELb1ELb1ELb1ELb0EEENS1_36VarlenDynamicPersistentTileSchedulerILi64ELi64ELi256ELi128ELb1ELb1ELb1ELb0ELb1ELb1EEEEEEEEEvNT_6ParamsE,"",@"SHT_CUDA_INFO"
	.sectionflags	@""
	.align	4


	//----- nvinfo : EIATTR_CUDA_API_VERSION
	.align		4
        /*0000*/ 	.byte	0x04, 0x37
        /*0002*/ 	.short	(.L_660 - .L_659)
.L_659:
        /*0004*/ 	.word	0x00000082


	//----- nvinfo : EIATTR_KPARAM_INFO
	.align		4
.L_660:
        /*0008*/ 	.byte	0x04, 0x17
        /*000a*/ 	.short	(.L_662 - .L_661)
.L_661:
        /*000c*/ 	.word	0x00000000
        /*0010*/ 	.short	0x0000
        /*0012*/ 	.short	0x0070
        /*0014*/ 	.byte	0x00, 0xf0, 0x01, 0x2a


	//----- nvinfo : EIATTR_SPARSE_MMA_MASK
	.align		4
.L_662:
        /*0018*/ 	.byte	0x03, 0x50
        /*001a*/ 	.short	0x0000


	//----- nvinfo : EIATTR_MAXREG_COUNT
	.align		4
        /*001c*/ 	.byte	0x03, 0x1b
        /*001e*/ 	.short	0x00a8


	//----- nvinfo : EIATTR_NUM_BARRIERS
	.align		4
        /*0020*/ 	.byte	0x02, 0x4c
        /*0022*/ 	.byte	0x10
	.zero		1


	//----- nvinfo : EIATTR_EXTERNS
	.align		4
        /*0024*/ 	.byte	0x04, 0x0f
        /*0026*/ 	.short	(.L_664 - .L_663)


	//   ....[0]....
	.align		4
.L_663:
        /*0028*/ 	.word	index@(__assertfail)


	//----- nvinfo : EIATTR_ANNOTATIONS
	.align		4
.L_664:
        /*002c*/ 	.byte	0x04, 0x55
        /*002e*/ 	.short	(.L_666 - .L_665)


	//   ....[0]....
.L_665:
        /* <DEDUP_REMOVED lines=51> */


	//----- nvinfo : EIATTR_MERCURY_ISA_VERSION
	.align		4
.L_666:
        /*0348*/ 	.byte	0x03, 0x5f
        /*034a*/ 	.short	0x0101


	//----- nvinfo : EIATTR_UNUSED_LOAD_BYTE_OFFSET
	.align		4
        /*034c*/ 	.byte	0x04, 0x44
        /*034e*/ 	.short	(.L_668 - .L_667)


	//   ....[0]....
.L_667:
        /*0350*/ 	.word	0x00000a20
        /*0354*/ 	.word	0x0000fff0


	//   ....[1]....
        /*0358*/ 	.word	0x0000dab0
        /*035c*/ 	.word	0x0000fff0


	//----- nvinfo : EIATTR_INT_WARP_WIDE_INSTR_OFFSETS
	.align		4
.L_668:
        /*0360*/ 	.byte	0x04, 0x31
        /*0362*/ 	.short	(.L_670 - .L_669)


	//   ....[0]....
.L_669:
        /*0364*/ 	.word	0x00000130


	//   ....[1]....
        /*0368*/ 	.word	0x00000170


	//   ....[2]....
        /*036c*/ 	.word	0x000001e0


	//   ....[3]....
        /*0370*/ 	.word	0x00015e20


	//   ....[4]....
        /*0374*/ 	.word	0x00015eb0


	//   ....[5]....
        /*0378*/ 	.word	0x000193d0


	//   ....[6]....
        /*037c*/ 	.word	0x00019460


	//----- nvinfo : EIATTR_COOP_GROUP_MASK_REGIDS
	.align		4
.L_670:
        /*0380*/ 	.byte	0x04, 0x29
        /*0382*/ 	.short	(.L_672 - .L_671)


	//   ....[0]....
.L_671:
        /*0384*/ 	.word	0xffffffff


	//   ....[1]....
        /*0388*/ 	.word	0xffffffff


	//   ....[2]....
        /*038c*/ 	.word	0xffffffff


	//   ....[3]....
        /*0390*/ 	.word	0xffffffff


	//   ....[4]....
        /*0394*/ 	.word	0xffffffff


	//   ....[5]....
        /*0398*/ 	.word	0xffffffff


	//   ....[6]....
        /*039c*/ 	.word	0xffffffff


	//   ....[7]....
        /*03a0*/ 	.word	0xffffffff


	//   ....[8]....
        /*03a4*/ 	.word	0xffffffff


	//   ....[9]....
        /*03a8*/ 	.word	0xffffffff


	//   ....[10]....
        /*03ac*/ 	.word	0xffffffff


	//   ....[11]....
        /*03b0*/ 	.word	0xffffffff


	//   ....[12]....
        /*03b4*/ 	.word	0xffffffff


	//   ....[13]....
        /*03b8*/ 	.word	0xffffffff


	//   ....[14]....
        /*03bc*/ 	.word	0xffffffff


	//   ....[15]....
        /*03c0*/ 	.word	0xffffffff


	//   ....[16]....
        /*03c4*/ 	.word	0xffffffff


	//   ....[17]....
        /*03c8*/ 	.word	0xffffffff


	//   ....[18]....
        /*03cc*/ 	.word	0xffffffff


	//   ....[19]....
        /*03d0*/ 	.word	0xffffffff


	//   ....[20]....
        /*03d4*/ 	.word	0xffffffff


	//   ....[21]....
        /*03d8*/ 	.word	0xffffffff


	//   ....[22]....
        /*03dc*/ 	.word	0xffffffff


	//   ....[23]....
        /*03e0*/ 	.word	0xffffffff


	//   ....[24]....
        /*03e4*/ 	.word	0xffffffff


	//   ....[25]....
        /*03e8*/ 	.word	0xffffffff


	//   ....[26]....
        /*03ec*/ 	.word	0xffffffff


	//   ....[27]....
        /*03f0*/ 	.word	0xffffffff


	//   ....[28]....
        /*03f4*/ 	.word	0xffffffff


	//   ....[29]....
        /*03f8*/ 	.word	0xffffffff


	//   ....[30]....
        /*03fc*/ 	.word	0xffffffff


	//   ....[31]....
        /*0400*/ 	.word	0xffffffff


	//   ....[32]....
        /*0404*/ 	.word	0xffffffff


	//   ....[33]....
        /*0408*/ 	.word	0xffffffff


	//   ....[34]....
        /*040c*/ 	.word	0xffffffff


	//   ....[35]....
        /*0410*/ 	.word	0xffffffff


	//   ....[36]....
        /*0414*/ 	.word	0xffffffff


	//   ....[37]....
        /*0418*/ 	.word	0xffffffff


	//   ....[38]....
        /*041c*/ 	.word	0xffffffff


	//   ....[39]....
        /*0420*/ 	.word	0xffffffff


	//   ....[40]....
        /*0424*/ 	.word	0xffffffff


	//   ....[41]....
        /*0428*/ 	.word	0xffffffff


	//   ....[42]....
        /*042c*/ 	.word	0xffffffff


	//   ....[43]....
        /*0430*/ 	.word	0xffffffff


	//   ....[44]....
        /*0434*/ 	.word	0xffffffff


	//   ....[45]....
        /*0438*/ 	.word	0xffffffff


	//   ....[46]....
        /*043c*/ 	.word	0xffffffff


	//   ....[47]....
        /*0440*/ 	.word	0xffffffff


	//   ....[48]....
        /*0444*/ 	.word	0xffffffff


	//   ....[49]....
        /*0448*/ 	.word	0xffffffff


	//   ....[50]....
        /*044c*/ 	.word	0xffffffff


	//   ....[51]....
        /*0450*/ 	.word	0xffffffff


	//   ....[52]....
        /*0454*/ 	.word	0xffffffff


	//   ....[53]....
        /*0458*/ 	.word	0xffffffff


	//   ....[54]....
        /*045c*/ 	.word	0xffffffff


	//   ....[55]....
        /*0460*/ 	.word	0xffffffff


	//   ....[56]....
        /*0464*/ 	.word	0xffffffff


	//   ....[57]....
        /*0468*/ 	.word	0xffffffff


	//   ....[58]....
        /*046c*/ 	.word	0xffffffff


	//   ....[59]....
        /*0470*/ 	.word	0xffffffff


	//   ....[60]....
        /*0474*/ 	.word	0xffffffff


	//   ....[61]....
        /*0478*/ 	.word	0xffffffff


	//   ....[62]....
        /*047c*/ 	.word	0xffffffff


	//   ....[63]....
        /*0480*/ 	.word	0xffffffff


	//   ....[64]....
        /*0484*/ 	.word	0xffffffff


	//   ....[65]....
        /*0488*/ 	.word	0xffffffff


	//   ....[66]....
        /*048c*/ 	.word	0xffffffff


	//   ....[67]....
        /*0490*/ 	.word	0xffffffff


	//   ....[68]....
        /*0494*/ 	.word	0xffffffff


	//   ....[69]....
        /*0498*/ 	.word	0xffffffff


	//   ....[70]....
        /*049c*/ 	.word	0xffffffff


	//   ....[71]....
        /*04a0*/ 	.word	0xffffffff


	//   ....[72]....
        /*04a4*/ 	.word	0xffffffff


	//   ....[73]....
        /*04a8*/ 	.word	0xffffffff


	//   ....[74]....
        /*04ac*/ 	.word	0xffffffff


	//   ....[75]....
        /*04b0*/ 	.word	0xffffffff


	//   ....[76]....
        /*04b4*/ 	.word	0xffffffff


	//   ....[77]....
        /*04b8*/ 	.word	0xffffffff


	//   ....[78]....
        /*04bc*/ 	.word	0xffffffff


	//   ....[79]....
        /*04c0*/ 	.word	0xffffffff


	//   ....[80]....
        /*04c4*/ 	.word	0xffffffff


	//   ....[81]....
        /*04c8*/ 	.word	0xffffffff


	//   ....[82]....
        /*04cc*/ 	.word	0xffffffff


	//   ....[83]....
        /*04d0*/ 	.word	0xffffffff


	//   ....[84]....
        /*04d4*/ 	.word	0xffffffff


	//   ....[85]....
        /*04d8*/ 	.word	0xffffffff


	//   ....[86]....
        /*04dc*/ 	.word	0xffffffff


	//   ....[87]....
        /*04e0*/ 	.word	0xffffffff


	//   ....[88]....
        /*04e4*/ 	.word	0xffffffff


	//   ....[89]....
        /*04e8*/ 	.word	0xffffffff


	//   ....[90]....
        /*04ec*/ 	.word	0xffffffff


	//   ....[91]....
        /*04f0*/ 	.word	0xffffffff


	//   ....[92]....
        /*04f4*/ 	.word	0xffffffff


	//   ....[93]....
        /*04f8*/ 	.word	0xffffffff


	//   ....[94]....
        /*04fc*/ 	.word	0xffffffff


	//   ....[95]....
        /*0500*/ 	.word	0xffffffff


	//   ....[96]....
        /*0504*/ 	.word	0xffffffff


	//   ....[97]....
        /*0508*/ 	.word	0xffffffff


	//   ....[98]....
        /*050c*/ 	.word	0xffffffff


	//   ....[99]....
        /*0510*/ 	.word	0xffffffff


	//   ....[100]....
        /*0514*/ 	.word	0xffffffff


	//   ....[101]....
        /*0518*/ 	.word	0xffffffff


	//   ....[102]....
        /*051c*/ 	.word	0xffffffff


	//   ....[103]....
        /*0520*/ 	.word	0xffffffff


	//   ....[104]....
        /*0524*/ 	.word	0xffffffff


	//   ....[105]....
        /*0528*/ 	.word	0xffffffff


	//   ....[106]....
        /*052c*/ 	.word	0xffffffff


	//   ....[107]....
        /*0530*/ 	.word	0xffffffff


	//   ....[108]....
        /*0534*/ 	.word	0xffffffff


	//   ....[109]....
        /*0538*/ 	.word	0xffffffff


	//   ....[110]....
        /*053c*/ 	.word	0xffffffff


	//   ....[111]....
        /*0540*/ 	.word	0xffffffff


	//   ....[112]....
        /*0544*/ 	.word	0xffffffff


	//   ....[113]....
        /*0548*/ 	.word	0xffffffff


	//   ....[114]....
        /*054c*/ 	.word	0xffffffff


	//   ....[115]....
        /*0550*/ 	.word	0xffffffff


	//   ....[116]....
        /*0554*/ 	.word	0xffffffff


	//   ....[117]....
        /*0558*/ 	.word	0xffffffff


	//   ....[118]....
        /*055c*/ 	.word	0xffffffff


	//   ....[119]....
        /*0560*/ 	.word	0xffffffff


	//   ....[120]....
        /*0564*/ 	.word	0xffffffff


	//   ....[121]....
        /*0568*/ 	.word	0xffffffff


	//   ....[122]....
        /*056c*/ 	.word	0xffffffff


	//   ....[123]....
        /*0570*/ 	.word	0xffffffff


	//   ....[124]....
        /*0574*/ 	.word	0xffffffff


	//   ....[125]....
        /*0578*/ 	.word	0xffffffff


	//   ....[126]....
        /*057c*/ 	.word	0xffffffff


	//   ....[127]....
        /*0580*/ 	.word	0xffffffff


	//   ....[128]....
        /*0584*/ 	.word	0xffffffff


	//   ....[129]....
        /*0588*/ 	.word	0xffffffff


	//   ....[130]....
        /*058c*/ 	.word	0xffffffff


	//   ....[131]....
        /*0590*/ 	.word	0xffffffff


	//   ....[132]....
        /*0594*/ 	.word	0xffffffff


	//   ....[133]....
        /*0598*/ 	.word	0x0500000f


	//   ....[134]....
        /*059c*/ 	.word	0x0500000f


	//   ....[135]....
        /*05a0*/ 	.word	0x0500000f


	//   ....[136]....
        /*05a4*/ 	.word	0x0500000f


	//   ....[137]....
        /*05a8*/ 	.word	0x0500000f


	//   ....[138]....
        /*05ac*/ 	.word	0x0500000f


	//   ....[139]....
        /*05b0*/ 	.word	0x0500000f


	//   ....[140]....
        /*05b4*/ 	.word	0x0500000f


	//   ....[141]....
        /*05b8*/ 	.word	0x0500000f


	//   ....[142]....
        /*05bc*/ 	.word	0x0500000f


	//   ....[143]....
        /*05c0*/ 	.word	0x0500000f


	//   ....[144]....
        /*05c4*/ 	.word	0x0500000f


	//   ....[145]....
        /*05c8*/ 	.word	0x0500000f


	//   ....[146]....
        /*05cc*/ 	.word	0x0500000f


	//   ....[147]....
        /*05d0*/ 	.word	0x0500000f


	//   ....[148]....
        /*05d4*/ 	.word	0x0500000f


	//   ....[149]....
        /*05d8*/ 	.word	0x0500000f


	//   ....[150]....
        /*05dc*/ 	.word	0x0500000f


	//   ....[151]....
        /*05e0*/ 	.word	0x0500000f


	//   ....[152]....
        /*05e4*/ 	.word	0x0500000f


	//   ....[153]....
        /*05e8*/ 	.word	0x0500000f


	//   ....[154]....
        /*05ec*/ 	.word	0x0500000f


	//   ....[155]....
        /*05f0*/ 	.word	0x0500000f


	//   ....[156]....
        /*05f4*/ 	.word	0x0500000f


	//   ....[157]....
        /*05f8*/ 	.word	0x0500000f


	//   ....[158]....
        /*05fc*/ 	.word	0x0500000f


	//   ....[159]....
        /*0600*/ 	.word	0x0500000f


	//   ....[160]....
        /*0604*/ 	.word	0x0500000f


	//   ....[161]....
        /*0608*/ 	.word	0x0500000f


	//   ....[162]....
        /*060c*/ 	.word	0x0500000f


	//   ....[163]....
        /*0610*/ 	.word	0x0500000f


	//   ....[164]....
        /*0614*/ 	.word	0x0500000f


	//   ....[165]....
        /*0618*/ 	.word	0x0500000f


	//   ....[166]....
        /*061c*/ 	.word	0x0500000f


	//   ....[167]....
        /*0620*/ 	.word	0x0500000f


	//   ....[168]....
        /*0624*/ 	.word	0x0500000f


	//   ....[169]....
        /*0628*/ 	.word	0x0500000f


	//   ....[170]....
        /*062c*/ 	.word	0x0500000f


	//   ....[171]....
        /*0630*/ 	.word	0x0500000f


	//   ....[172]....
        /*0634*/ 	.word	0x0500000f


	//   ....[173]....
        /*0638*/ 	.word	0x0500000f


	//   ....[174]....
        /*063c*/ 	.word	0x0500000f


	//   ....[175]....
        /*0640*/ 	.word	0x0500000f


	//   ....[176]....
        /*0644*/ 	.word	0x0500000f


	//   ....[177]....
        /*0648*/ 	.word	0x0500000f


	//   ....[178]....
        /*064c*/ 	.word	0x0500000f


	//   ....[179]....
        /*0650*/ 	.word	0x0500000f


	//   ....[180]....
        /*0654*/ 	.word	0x0500000f


	//   ....[181]....
        /*0658*/ 	.word	0x0500000f


	//   ....[182]....
        /*065c*/ 	.word	0x0500000f


	//   ....[183]....
        /*0660*/ 	.word	0x0500000f


	//   ....[184]....
        /*0664*/ 	.word	0x0500000f


	//   ....[185]....
        /*0668*/ 	.word	0x0500000f


	//   ....[186]....
        /*066c*/ 	.word	0x0500000f


	//   ....[187]....
        /*0670*/ 	.word	0x0500000f


	//   ....[188]....
        /*0674*/ 	.word	0x0500000f


	//   ....[189]....
        /*0678*/ 	.word	0x0500000f


	//   ....[190]....
        /*067c*/ 	.word	0x0500000f


	//   ....[191]....
        /*0680*/ 	.word	0x0500000f


	//   ....[192]....
        /*0684*/ 	.word	0x0500000f


	//   ....[193]....
        /*0688*/ 	.word	0x0500000f


	//   ....[194]....
        /*068c*/ 	.word	0x0500000f


	//   ....[195]....
        /*0690*/ 	.word	0x0500000f


	//   ....[196]....
        /*0694*/ 	.word	0x0500000f


	//   ....[197]....
        /*0698*/ 	.word	0x0500000f


	//   ....[198]....
        /*069c*/ 	.word	0x0500000f


	//   ....[199]....
        /*06a0*/ 	.word	0x0500000f


	//   ....[200]....
        /*06a4*/ 	.word	0x0500000f


	//   ....[201]....
        /*06a8*/ 	.word	0x0500000f


	//   ....[202]....
        /*06ac*/ 	.word	0x0500000f


	//   ....[203]....
        /*06b0*/ 	.word	0x0500000f


	//   ....[204]....
        /*06b4*/ 	.word	0x0500000f


	//   ....[205]....
        /*06b8*/ 	.word	0x0500000f


	//   ....[206]....
        /*06bc*/ 	.word	0x0500000f


	//   ....[207]....
        /*06c0*/ 	.word	0x0500000f


	//----- nvinfo : EIATTR_COOP_GROUP_INSTR_OFFSETS
	.align		4
.L_672:
        /*06c4*/ 	.byte	0x04, 0x28
        /*06c6*/ 	.short	(.L_674 - .L_673)


	//   ....[0]....
.L_673:
        /*06c8*/ 	.word	0x00000060


	//   ....[1]....
        /*06cc*/ 	.word	0x00000140


	//   ....[2]....
        /*06d0*/ 	.word	0x00000190


	//   ....[3]....
        /*06d4*/ 	.word	0x00000380


	//   ....[4]....
        /*06d8*/ 	.word	0x000004e0


	//   ....[5]....
        /*06dc*/ 	.word	0x00000600


	//   ....[6]....
        /*06e0*/ 	.word	0x00000760


	//   ....[7]....
        /*06e4*/ 	.word	0x000030c0


	//   ....[8]....
        /*06e8*/ 	.word	0x000030d0


	//   ....[9]....
        /*06ec*/ 	.word	0x00003b90


	//   ....[10]....
        /*06f0*/ 	.word	0x00003ba0


	//   ....[11]....
        /*06f4*/ 	.word	0x000045a0


	//   ....[12]....
        /*06f8*/ 	.word	0x000045b0


	//   ....[13]....
        /*06fc*/ 	.word	0x00004970


	//   ....[14]....
        /*0700*/ 	.word	0x00004980


	//   ....[15]....
        /*0704*/ 	.word	0x000058b0


	//   ....[16]....
        /*0708*/ 	.word	0x000079e0


	//   ....[17]....
        /*070c*/ 	.word	0x00007fa0


	//   ....[18]....
        /*0710*/ 	.word	0x00007fb0


	//   ....[19]....
        /*0714*/ 	.word	0x00007fc0


	//   ....[20]....
        /*0718*/ 	.word	0x00007fd0


	//   ....[21]....
        /*071c*/ 	.word	0x00008fc0


	//   ....[22]....
        /*0720*/ 	.word	0x00008fd0


	//   ....[23]....
        /*0724*/ 	.word	0x00008fe0


	//   ....[24]....
        /*0728*/ 	.word	0x00008ff0


	//   ....[25]....
        /*072c*/ 	.word	0x0000a7e0


	//   ....[26]....
        /*0730*/ 	.word	0x0000a8b0


	//   ....[27]....
        /*0734*/ 	.word	0x0000aa00


	//   ....[28]....
        /*0738*/ 	.word	0x0000aac0


	//   ....[29]....
        /*073c*/ 	.word	0x0000b460


	//   ....[30]....
        /*0740*/ 	.word	0x0000ba60


	//   ....[31]....
        /*0744*/ 	.word	0x0000ba80


	//   ....[32]....
        /*0748*/ 	.word	0x0000c050


	//   ....[33]....
        /*074c*/ 	.word	0x0000c220


	//   ....[34]....
        /*0750*/ 	.word	0x0000cef0


	//   ....[35]....
        /*0754*/ 	.word	0x0000cfe0


	//   ....[36]....
        /*0758*/ 	.word	0x0000d000


	//   ....[37]....
        /*075c*/ 	.word	0x0000d170


	//   ....[38]....
        /*0760*/ 	.word	0x0000d340


	//   ....[39]....
        /*0764*/ 	.word	0x0000e7f0


	//   ....[40]....
        /*0768*/ 	.word	0x0000ebc0


	//   ....[41]....
        /*076c*/ 	.word	0x0000ebe0


	//   ....[42]....
        /*0770*/ 	.word	0x0000ebf0


	//   ....[43]....
        /*0774*/ 	.word	0x0000ec00


	//   ....[44]....
        /*0778*/ 	.word	0x0000f920


	//   ....[45]....
        /*077c*/ 	.word	0x0000f940


	//   ....[46]....
        /*0780*/ 	.word	0x0000fbe0


	//   ....[47]....
        /*0784*/ 	.word	0x0000fc00


	//   ....[48]....
        /*0788*/ 	.word	0x00010490


	//   ....[49]....
        /*078c*/ 	.word	0x000104d0


	//   ....[50]....
        /*0790*/ 	.word	0x00010fb0


	//   ....[51]....
        /*0794*/ 	.word	0x00010fd0


	//   ....[52]....
        /*0798*/ 	.word	0x00012650


	//   ....[53]....
        /*079c*/ 	.word	0x00012680


	//   ....[54]....
        /*07a0*/ 	.word	0x000128c0


	//   ....[55]....
        /*07a4*/ 	.word	0x000128e0


	//   ....[56]....
        /*07a8*/ 	.word	0x00012b90


	//   ....[57]....
        /*07ac*/ 	.word	0x00012d80


	//   ....[58]....
        /*07b0*/ 	.word	0x00012db0


	//   ....[59]....
        /*07b4*/ 	.word	0x00012de0


	//   ....[60]....
        /*07b8*/ 	.word	0x00012e10


	//   ....[61]....
        /*07bc*/ 	.word	0x00012e40


	//   ....[62]....
        /*07c0*/ 	.word	0x00012e70


	//   ....[63]....
        /*07c4*/ 	.word	0x00013000


	//   ....[64]....
        /*07c8*/ 	.word	0x00013030


	//   ....[65]....
        /*07cc*/ 	.word	0x00013060


	//   ....[66]....
        /*07d0*/ 	.word	0x00013090


	//   ....[67]....
        /*07d4*/ 	.word	0x000130c0


	//   ....[68]....
        /*07d8*/ 	.word	0x000130f0


	//   ....[69]....
        /*07dc*/ 	.word	0x00013180


	//   ....[70]....
        /*07e0*/ 	.word	0x000131b0


	//   ....[71]....
        /*07e4*/ 	.word	0x000131c0


	//   ....[72]....
        /*07e8*/ 	.word	0x00013250


	//   ....[73]....
        /*07ec*/ 	.word	0x00014220


	//   ....[74]....
        /*07f0*/ 	.word	0x00016c30


	//   ....[75]....
        /*07f4*/ 	.word	0x00016c50


	//   ....[76]....
        /*07f8*/ 	.word	0x00016ce0


	//   ....[77]....
        /*07fc*/ 	.word	0x00016d00


	//   ....[78]....
        /*0800*/ 	.word	0x00016d80


	//   ....[79]....
        /*0804*/ 	.word	0x00016da0


	//   ....[80]....
        /*0808*/ 	.word	0x00016db0


	//   ....[81]....
        /*080c*/ 	.word	0x00016dc0


	//   ....[82]....
        /*0810*/ 	.word	0x000175c0


	//   ....[83]....
        /*0814*/ 	.word	0x000175f0


	//   ....[84]....
        /*0818*/ 	.word	0x00017690


	//   ....[85]....
        /*081c*/ 	.word	0x000176b0


	//   ....[86]....
        /*0820*/ 	.word	0x00017730


	//   ....[87]....
        /*0824*/ 	.word	0x00017750


	//   ....[88]....
        /*0828*/ 	.word	0x00017760


	//   ....[89]....
        /*082c*/ 	.word	0x000177d0


	//   ....[90]....
        /*0830*/ 	.word	0x00017bf0


	//   ....[91]....
        /*0834*/ 	.word	0x00017cb0


	//   ....[92]....
        /*0838*/ 	.word	0x00017e00


	//   ....[93]....
        /*083c*/ 	.word	0x00017e40


	//   ....[94]....
        /*0840*/ 	.word	0x00017e50


	//   ....[95]....
        /*0844*/ 	.word	0x00017e60


	//   ....[96]....
        /*0848*/ 	.word	0x00017fb0


	//   ....[97]....
        /*084c*/ 	.word	0x00018100


	//   ....[98]....
        /*0850*/ 	.word	0x00018900


	//   ....[99]....
        /*0854*/ 	.word	0x00018920


	//   ....[100]....
        /*0858*/ 	.word	0x00018970


	//   ....[101]....
        /*085c*/ 	.word	0x00018980


	//   ....[102]....
        /*0860*/ 	.word	0x000189c0


	//   ....[103]....
        /*0864*/ 	.word	0x000189d0


	//   ....[104]....
        /*0868*/ 	.word	0x000189e0


	//   ....[105]....
        /*086c*/ 	.word	0x00018a20


	//   ....[106]....
        /*0870*/ 	.word	0x00018d20


	//   ....[107]....
        /*0874*/ 	.word	0x00018d60


	//   ....[108]....
        /*0878*/ 	.word	0x00018d80


	//   ....[109]....
        /*087c*/ 	.word	0x00018da0


	//   ....[110]....
        /*0880*/ 	.word	0x00018dd0


	//   ....[111]....
        /*0884*/ 	.word	0x00018df0


	//   ....[112]....
        /*0888*/ 	.word	0x00018ef0


	//   ....[113]....
        /*088c*/ 	.word	0x00019040


	//   ....[114]....
        /*0890*/ 	.word	0x00019680


	//   ....[115]....
        /*0894*/ 	.word	0x000196b0


	//   ....[116]....
        /*0898*/ 	.word	0x00019710


	//   ....[117]....
        /*089c*/ 	.word	0x00019740


	//   ....[118]....
        /*08a0*/ 	.word	0x00019770


	//   ....[119]....
        /*08a4*/ 	.word	0x000197a0


	//   ....[120]....
        /*08a8*/ 	.word	0x000197d0


	//   ....[121]....
        /*08ac*/ 	.word	0x00019800


	//   ....[122]....
        /*08b0*/ 	.word	0x000199a0


	//   ....[123]....
        /*08b4*/ 	.word	0x000199d0


	//   ....[124]....
        /*08b8*/ 	.word	0x00019a00


	//   ....[125]....
        /*08bc*/ 	.word	0x00019a30


	//   ....[126]....
        /*08c0*/ 	.word	0x00019a60


	//   ....[127]....
        /*08c4*/ 	.word	0x00019a90


	//   ....[128]....
        /*08c8*/ 	.word	0x00019b50


	//   ....[129]....
        /*08cc*/ 	.word	0x00019b70


	//   ....[130]....
        /*08d0*/ 	.word	0x00019b80


	//   ....[131]....
        /*08d4*/ 	.word	0x00019be0


	//   ....[132]....
        /*08d8*/ 	.word	0x0001a200


	//   ....[133]....
        /*08dc*/ 	.word	0x0001a510


	//   ....[134]....
        /*08e0*/ 	.word	0x0001a5a0


	//   ....[135]....
        /*08e4*/ 	.word	0x0001a670


	//   ....[136]....
        /*08e8*/ 	.word	0x0001a700


	//   ....[137]....
        /*08ec*/ 	.word	0x0001a7e0


	//   ....[138]....
        /*08f0*/ 	.word	0x0001a870


	//   ....[139]....
        /*08f4*/ 	.word	0x0001a9f0


	//   ....[140]....
        /*08f8*/ 	.word	0x0001aa80


	//   ....[141]....
        /*08fc*/ 	.word	0x0001aad0


	//   ....[142]....
        /*0900*/ 	.word	0x0001ab20


	//   ....[143]....
        /*0904*/ 	.word	0x0001ac10


	//   ....[144]....
        /*0908*/ 	.word	0x0001aca0


	//   ....[145]....
        /*090c*/ 	.word	0x0001acf0


	//   ....[146]....
        /*0910*/ 	.word	0x0001ad40


	//   ....[147]....
        /*0914*/ 	.word	0x0001af90


	//   ....[148]....
        /*0918*/ 	.word	0x0001b270


	//   ....[149]....
        /*091c*/ 	.word	0x0001b360


	//   ....[150]....
        /*0920*/ 	.word	0x0001b400


	//   ....[151]....
        /*0924*/ 	.word	0x0001b460


	//   ....[152]....
        /*0928*/ 	.word	0x0001b550


	//   ....[153]....
        /*092c*/ 	.word	0x0001b5c0


	//   ....[154]....
        /*0930*/ 	.word	0x0001b6b0


	//   ....[155]....
        /*0934*/ 	.word	0x0001b720


	//   ....[156]....
        /*0938*/ 	.word	0x0001b7c0


	//   ....[157]....
        /*093c*/ 	.word	0x0001b8b0


	//   ....[158]....
        /*0940*/ 	.word	0x0001b920


	//   ....[159]....
        /*0944*/ 	.word	0x0001b980


	//   ....[160]....
        /*0948*/ 	.word	0x0001ba70


	//   ....[161]....
        /*094c*/ 	.word	0x0001bad0


	//   ....[162]....
        /*0950*/ 	.word	0x0001bbd0


	//   ....[163]....
        /*0954*/ 	.word	0x0001bc30


	//   ....[164]....
        /*0958*/ 	.word	0x0001bd10


	//   ....[165]....
        /*095c*/ 	.word	0x0001be50


	//   ....[166]....
        /*0960*/ 	.word	0x0001bf50


	//   ....[167]....
        /*0964*/ 	.word	0x0001c1d0


	//   ....[168]....
        /*0968*/ 	.word	0x0001c220


	//   ....[169]....
        /*096c*/ 	.word	0x0001c3f0


	//   ....[170]....
        /*0970*/ 	.word	0x0001c440


	//   ....[171]....
        /*0974*/ 	.word	0x0001c610


	//   ....[172]....
        /*0978*/ 	.word	0x0001c660


	//   ....[173]....
        /*097c*/ 	.word	0x0001c750


	//   ....[174]....
        /*0980*/ 	.word	0x0001c7f0


	//   ....[175]....
        /*0984*/ 	.word	0x0001c850


	//   ....[176]....
        /*0988*/ 	.word	0x0001c900


	//   ....[177]....
        /*098c*/ 	.word	0x0001c960


	//   ....[178]....
        /*0990*/ 	.word	0x0001ca10


	//   ....[179]....
        /*0994*/ 	.word	0x0001ca70


	//   ....[180]....
        /*0998*/ 	.word	0x0001cb20


	//   ....[181]....
        /*099c*/ 	.word	0x0001cc10


	//   ....[182]....
        /*09a0*/ 	.word	0x0001ccf0


	//   ....[183]....
        /*09a4*/ 	.word	0x0001ce00


	//   ....[184]....
        /*09a8*/ 	.word	0x0001cf00


	//   ....[185]....
        /*09ac*/ 	.word	0x0001d030


	//   ....[186]....
        /*09b0*/ 	.word	0x0001d110


	//   ....[187]....
        /*09b4*/ 	.word	0x0001d210


	//   ....[188]....
        /*09b8*/ 	.word	0x0001d2f0


	//   ....[189]....
        /*09bc*/ 	.word	0x0001d380


	//   ....[190]....
        /*09c0*/ 	.word	0x0001d420


	//   ....[191]....
        /*09c4*/ 	.word	0x0001d5a0


	//   ....[192]....
        /*09c8*/ 	.word	0x0001d610


	//   ....[193]....
        /*09cc*/ 	.word	0x0001d680


	//   ....[194]....
        /*09d0*/ 	.word	0x0001d6f0


	//   ....[195]....
        /*09d4*/ 	.word	0x0001d760


	//   ....[196]....
        /*09d8*/ 	.word	0x0001d7e0


	//   ....[197]....
        /*09dc*/ 	.word	0x0001d860


	//   ....[198]....
        /*09e0*/ 	.word	0x0001d8f0


	//   ....[199]....
        /*09e4*/ 	.word	0x0001d960


	//   ....[200]....
        /*09e8*/ 	.word	0x0001d9d0


	//   ....[201]....
        /*09ec*/ 	.word	0x0001da40


	//   ....[202]....
        /*09f0*/ 	.word	0x0001dac0


	//   ....[203]....
        /*09f4*/ 	.word	0x0001db30


	//   ....[204]....
        /*09f8*/ 	.word	0x0001dbd0


	//   ....[205]....
        /*09fc*/ 	.word	0x0001dc20


	//   ....[206]....
        /*0a00*/ 	.word	0x0001dcb0


	//   ....[207]....
        /*0a04*/ 	.word	0x0001dde0


	//----- nvinfo : EIATTR_REG_RECONFIG
	.align		4
.L_674:
        /*0a08*/ 	.byte	0x01, 0x54
	.zero		2


	//----- nvinfo : EIATTR_SYSCALL_OFFSETS
	.align		4
        /*0a0c*/ 	.byte	0x04, 0x46
        /*0a0e*/ 	.short	(.L_676 - .L_675)


	//   ....[0]....
.L_675:
        /*0a10*/ 	.word	0x00002340


	//   ....[1]....
        /*0a14*/ 	.word	0x00002490


	//   ....[2]....
        /*0a18*/ 	.word	0x00007b80


	//   ....[3]....
        /*0a1c*/ 	.word	0x00007f10


	//   ....[4]....
        /*0a20*/ 	.word	0x00016010


	//   ....[5]....
        /*0a24*/ 	.word	0x00016160


	//   ....[6]....
        /*0a28*/ 	.word	0x00016250


	//   ....[7]....
        /*0a2c*/ 	.word	0x00017220


	//----- nvinfo : EIATTR_MBARRIER_INSTR_OFFSETS
	.align		4
.L_676:
        /*0a30*/ 	.byte	0x04, 0x39
        /*0a32*/ 	.short	(.L_678 - .L_677)


	//   ....[0]....
.L_677:
        /*0a34*/ 	.word	0x00000270
        /*0a38*/ 	.word	0x000000ff
        /*0a3c*/ 	.word	0x00028c00
        /*0a40*/ 	.short	0x0100
        /*0a42*/ 	.byte	0x08
	.zero		1


	//   ....[1]....
        /*0a44*/ 	.word	0x00000280
        /*0a48*/ 	.word	0x000000ff
        /*0a4c*/ 	.word	0x00028c20
        /*0a50*/ 	.short	0x0100
        /*0a52*/ 	.byte	0x08
	.zero		1


	//   ....[2]....
        /*0a54*/ 	.word	0x00000330
        /*0a58*/ 	.word	0x000000ff
        /*0a5c*/ 	.word	0x00028c30
        /*0a60*/ 	.short	0x0100
        /*0a62*/ 	.byte	0x06
	.zero		1


	//   ....[3]....
        /*0a64*/ 	.word	0x00000340
        /*0a68*/ 	.word	0x000000ff
        /*0a6c*/ 	.word	0x00028c40
        /*0a70*/ 	.short	0x0100
        /*0a72*/ 	.byte	0x06
	.zero		1


	//   ....[4]....
        /*0a74*/ 	.word	0x00000350
        /*0a78*/ 	.word	0x000000ff
        /*0a7c*/ 	.word	0x00028c38
        /*0a80*/ 	.short	0x0100
        /*0a82*/ 	.byte	0x06
	.zero		1


	//   ....[5]....
        /*0a84*/ 	.word	0x00000360
        /*0a88*/ 	.word	0x000000ff
        /*0a8c*/ 	.word	0x00028c48
        /*0a90*/ 	.short	0x0100
        /*0a92*/ 	.byte	0x06
	.zero		1


	//   ....[6]....
        /*0a94*/ 	.word	0x00000490
        /*0a98*/ 	.word	0x000000ff
        /*0a9c*/ 	.word	0x00028c50
        /*0aa0*/ 	.short	0x0100
        /*0aa2*/ 	.byte	0x08
	.zero		1


	//   ....[7]....
        /*0aa4*/ 	.word	0x000004a0
        /*0aa8*/ 	.word	0x000000ff
        /*0aac*/ 	.word	0x00028c60
        /*0ab0*/ 	.short	0x0100
        /*0ab2*/ 	.byte	0x08
	.zero		1


	//   ....[8]....
        /*0ab4*/ 	.word	0x000004b0
        /*0ab8*/ 	.word	0x000000ff
        /*0abc*/ 	.word	0x00028c58
        /*0ac0*/ 	.short	0x0100
        /*0ac2*/ 	.byte	0x08
	.zero		1


	//   ....[9]....
        /*0ac4*/ 	.word	0x000004c0
        /*0ac8*/ 	.word	0x000000ff
        /*0acc*/ 	.word	0x00028c68
        /*0ad0*/ 	.short	0x0100
        /*0ad2*/ 	.byte	0x08
	.zero		1


	//   ....[10]....
        /*0ad4*/ 	.word	0x000005b0
        /*0ad8*/ 	.word	0x000000ff
        /*0adc*/ 	.word	0x00028c70
        /*0ae0*/ 	.short	0x0100
        /*0ae2*/ 	.byte	0x06
	.zero		1


	//   ....[11]....
        /*0ae4*/ 	.word	0x000005c0
        /*0ae8*/ 	.word	0x000000ff
        /*0aec*/ 	.word	0x00028c80
        /*0af0*/ 	.short	0x0100
        /*0af2*/ 	.byte	0x06
	.zero		1


	//   ....[12]....
        /*0af4*/ 	.word	0x000005d0
        /*0af8*/ 	.word	0x000000ff
        /*0afc*/ 	.word	0x00028c78
        /*0b00*/ 	.short	0x0100
        /*0b02*/ 	.byte	0x06
	.zero		1


	//   ....[13]....
        /*0b04*/ 	.word	0x000005e0
        /*0b08*/ 	.word	0x000000ff
        /*0b0c*/ 	.word	0x00028c88
        /*0b10*/ 	.short	0x0100
        /*0b12*/ 	.byte	0x06
	.zero		1


	//   ....[14]....
        /*0b14*/ 	.word	0x00000710
        /*0b18*/ 	.word	0x000000ff
        /*0b1c*/ 	.word	0x00028c90
        /*0b20*/ 	.short	0x0100
        /*0b22*/ 	.byte	0x08
	.zero		1


	//   ....[15]....
        /*0b24*/ 	.word	0x00000720
        /*0b28*/ 	.word	0x000000ff
        /*0b2c*/ 	.word	0x00028ca0
        /*0b30*/ 	.short	0x0100
        /*0b32*/ 	.byte	0x08
	.zero		1


	//   ....[16]....
        /*0b34*/ 	.word	0x00000730
        /*0b38*/ 	.word	0x000000ff
        /*0b3c*/ 	.word	0x00028c98
        /*0b40*/ 	.short	0x0100
        /*0b42*/ 	.byte	0x08
	.zero		1


	//   ....[17]....
        /*0b44*/ 	.word	0x00000740
        /*0b48*/ 	.word	0x000000ff
        /*0b4c*/ 	.word	0x00028ca8
        /*0b50*/ 	.short	0x0100
        /*0b52*/ 	.byte	0x08
	.zero		1


	//   ....[18]....
        /*0b54*/ 	.word	0x00000870
        /*0b58*/ 	.word	0x000000ff
        /*0b5c*/ 	.word	0x00028cb0
        /*0b60*/ 	.short	0x0100
        /*0b62*/ 	.byte	0x08
	.zero		1


	//   ....[19]....
        /*0b64*/ 	.word	0x00000880
        /*0b68*/ 	.word	0x000000ff
        /*0b6c*/ 	.word	0x00028cc0
        /*0b70*/ 	.short	0x0100
        /*0b72*/ 	.byte	0x08
	.zero		1


	//   ....[20]....
        /*0b74*/ 	.word	0x00000890
        /*0b78*/ 	.word	0x000000ff
        /*0b7c*/ 	.word	0x00028cb8
        /*0b80*/ 	.short	0x0100
        /*0b82*/ 	.byte	0x08
	.zero		1


	//   ....[21]....
        /*0b84*/ 	.word	0x000008a0
        /*0b88*/ 	.word	0x000000ff
        /*0b8c*/ 	.word	0x00028cc8
        /*0b90*/ 	.short	0x0100
        /*0b92*/ 	.byte	0x08
	.zero		1


	//   ....[22]....
        /*0b94*/ 	.word	0x00003070
        /*0b98*/ 	.word	0x0000003a
        /*0b9c*/ 	.word	0x00028c90
        /*0ba0*/ 	.short	0x010a
        /*0ba2*/ 	.byte	0x3f
	.zero		1


	//   ....[23]....
        /*0ba4*/ 	.word	0x00003b40
        /*0ba8*/ 	.word	0x0000003a
        /*0bac*/ 	.word	0x00028c90
        /*0bb0*/ 	.short	0x010a
        /*0bb2*/ 	.byte	0x3f
	.zero		1


	//   ....[24]....
        /*0bb4*/ 	.word	0x00004410
        /*0bb8*/ 	.word	0x0000003a
        /*0bbc*/ 	.word	0x00028c90
        /*0bc0*/ 	.short	0x010a
        /*0bc2*/ 	.byte	0x3f
	.zero		1


	//   ....[25]....
        /*0bc4*/ 	.word	0x000047d0
        /*0bc8*/ 	.word	0x00000004
        /*0bcc*/ 	.word	0x00000000
        /*0bd0*/ 	.short	0x0101
        /*0bd2*/ 	.byte	0x3f
	.zero		1


	//   ....[26]....
        /*0bd4*/ 	.word	0x00004810
        /*0bd8*/ 	.word	0x0000003a
        /*0bdc*/ 	.word	0x00028cb0
        /*0be0*/ 	.short	0x010a
        /*0be2*/ 	.byte	0x3f
	.zero		1


	//   ....[27]....
        /*0be4*/ 	.word	0x00005130
        /*0be8*/ 	.word	0x0000003a
        /*0bec*/ 	.word	0x00000000
        /*0bf0*/ 	.short	0x0101
        /*0bf2*/ 	.byte	0x3f
	.zero		1


	//   ....[28]....
        /*0bf4*/ 	.word	0x000059c0
        /*0bf8*/ 	.word	0x0000000a
        /*0bfc*/ 	.word	0x00028c50
        /*0c00*/ 	.short	0x010a
        /*0c02*/ 	.byte	0x3f
	.zero		1


	//   ....[29]....
        /*0c04*/ 	.word	0x00005d90
        /*0c08*/ 	.word	0x0000000a
        /*0c0c*/ 	.word	0x00000000
        /*0c10*/ 	.short	0x0101
        /*0c12*/ 	.byte	0x3f
	.zero		1


	//   ....[30]....
        /*0c14*/ 	.word	0x00006690
        /*0c18*/ 	.word	0x0000000a
        /*0c1c*/ 	.word	0x00028c50
        /*0c20*/ 	.short	0x010a
        /*0c22*/ 	.byte	0x3f
	.zero		1


	//   ....[31]....
        /*0c24*/ 	.word	0x000066e0
        /*0c28*/ 	.word	0x0000000a
        /*0c2c*/ 	.word	0x00028c50
        /*0c30*/ 	.short	0x010a
        /*0c32*/ 	.byte	0x3f
	.zero		1


	//   ....[32]....
        /*0c34*/ 	.word	0x00006a20
        /*0c38*/ 	.word	0x0000000a
        /*0c3c*/ 	.word	0x00000000
        /*0c40*/ 	.short	0x0101
        /*0c42*/ 	.byte	0x3f
	.zero		1


	//   ....[33]....
        /*0c44*/ 	.word	0x00007c20
        /*0c48*/ 	.word	0x00000002
        /*0c4c*/ 	.word	0x00028c00
        /*0c50*/ 	.short	0x010a
        /*0c52*/ 	.byte	0x3f
	.zero		1


	//   ....[34]....
        /*0c54*/ 	.word	0x00007c70
        /*0c58*/ 	.word	0x00000002
        /*0c5c*/ 	.word	0x00028c00
        /*0c60*/ 	.short	0x010a
        /*0c62*/ 	.byte	0x3f
	.zero		1


	//   ....[35]....
        /*0c64*/ 	.word	0x00008250
        /*0c68*/ 	.word	0x00000002
        /*0c6c*/ 	.word	0x00028c00
        /*0c70*/ 	.short	0x010a
        /*0c72*/ 	.byte	0x3f
	.zero		1


	//   ....[36]....
        /*0c74*/ 	.word	0x000091c0
        /*0c78*/ 	.word	0x00000002
        /*0c7c*/ 	.word	0x00028c00
        /*0c80*/ 	.short	0x010a
        /*0c82*/ 	.byte	0x3f
	.zero		1


	//   ....[37]....
        /*0c84*/ 	.word	0x0000a020
        /*0c88*/ 	.word	0x0000000e
        /*0c8c*/ 	.word	0x00028c30
        /*0c90*/ 	.short	0x010a
        /*0c92*/ 	.byte	0x3f
	.zero		1


	//   ....[38]....
        /*0c94*/ 	.word	0x0000a0d0
        /*0c98*/ 	.word	0x0000000e
        /*0c9c*/ 	.word	0x00028c30
        /*0ca0*/ 	.short	0x010a
        /*0ca2*/ 	.byte	0x3f
	.zero		1


	//   ....[39]....
        /*0ca4*/ 	.word	0x0000ad10
        /*0ca8*/ 	.word	0x00000027
        /*0cac*/ 	.word	0x00000000
        /*0cb0*/ 	.short	0x0101
        /*0cb2*/ 	.byte	0x3f
	.zero		1


	//   ....[40]....
        /*0cb4*/ 	.word	0x0000b170
        /*0cb8*/ 	.word	0x0000000e
        /*0cbc*/ 	.word	0x00028c50
        /*0cc0*/ 	.short	0x010a
        /*0cc2*/ 	.byte	0x3f
	.zero		1


	//   ....[41]....
        /*0cc4*/ 	.word	0x0000b200
        /*0cc8*/ 	.word	0x0000000e
        /*0ccc*/ 	.word	0x00028c50
        /*0cd0*/ 	.short	0x010a
        /*0cd2*/ 	.byte	0x3f
	.zero		1


	//   ....[42]....
        /*0cd4*/ 	.word	0x0000b4f0
        /*0cd8*/ 	.word	0x0000000e
        /*0cdc*/ 	.word	0x00000000
        /*0ce0*/ 	.short	0x0101
        /*0ce2*/ 	.byte	0x3f
	.zero		1


	//   ....[43]....
        /*0ce4*/ 	.word	0x0000b610
        /*0ce8*/ 	.word	0x00000015
        /*0cec*/ 	.word	0x00028c30
        /*0cf0*/ 	.short	0x010a
        /*0cf2*/ 	.byte	0x3f
	.zero		1


	//   ....[44]....
        /*0cf4*/ 	.word	0x0000b6c0
        /*0cf8*/ 	.word	0x00000015
        /*0cfc*/ 	.word	0x00028c30
        /*0d00*/ 	.short	0x010a
        /*0d02*/ 	.byte	0x3f
	.zero		1


	//   ....[45]....
        /*0d04*/ 	.word	0x0000bc10
        /*0d08*/ 	.word	0x00000014
        /*0d0c*/ 	.word	0x00000000
        /*0d10*/ 	.short	0x0101
        /*0d12*/ 	.byte	0x3f
	.zero		1


	//   ....[46]....
        /*0d14*/ 	.word	0x0000cc30
        /*0d18*/ 	.word	0x00000015
        /*0d1c*/ 	.word	0x00028c50
        /*0d20*/ 	.short	0x010a
        /*0d22*/ 	.byte	0x3f
	.zero		1


	//   ....[47]....
        /*0d24*/ 	.word	0x0000cc80
        /*0d28*/ 	.word	0x00000015
        /*0d2c*/ 	.word	0x00028c50
        /*0d30*/ 	.short	0x010a
        /*0d32*/ 	.byte	0x3f
	.zero		1


	//   ....[48]....
        /*0d34*/ 	.word	0x0000cf80
        /*0d38*/ 	.word	0x00000015
        /*0d3c*/ 	.word	0x00000000
        /*0d40*/ 	.short	0x0101
        /*0d42*/ 	.byte	0x3f
	.zero		1


	//   ....[49]....
        /*0d44*/ 	.word	0x0000f8a0
        /*0d48*/ 	.word	0x00000000
        /*0d4c*/ 	.word	0x00000000
        /*0d50*/ 	.short	0x0101
        /*0d52*/ 	.byte	0x3f
	.zero		1


	//   ....[50]....
        /*0d54*/ 	.word	0x000104f0
        /*0d58*/ 	.word	0x00000004
        /*0d5c*/ 	.word	0x00000000
        /*0d60*/ 	.short	0x0101
        /*0d62*/ 	.byte	0x3f
	.zero		1


	//   ....[51]....
        /*0d64*/ 	.word	0x00014300
        /*0d68*/ 	.word	0x00000011
        /*0d6c*/ 	.word	0x00028c20
        /*0d70*/ 	.short	0x010a
        /*0d72*/ 	.byte	0x3f
	.zero		1


	//   ....[52]....
        /*0d74*/ 	.word	0x00014390
        /*0d78*/ 	.word	0x00000003
        /*0d7c*/ 	.word	0x00028ca0
        /*0d80*/ 	.short	0x010a
        /*0d82*/ 	.byte	0x3f
	.zero		1


	//   ....[53]....
        /*0d84*/ 	.word	0x000145e0
        /*0d88*/ 	.word	0x00000003
        /*0d8c*/ 	.word	0x00028cc0
        /*0d90*/ 	.short	0x010a
        /*0d92*/ 	.byte	0x3f
	.zero		1


	//   ....[54]....
        /*0d94*/ 	.word	0x00014fb0
        /*0d98*/ 	.word	0x00000008
        /*0d9c*/ 	.word	0x00028ca0
        /*0da0*/ 	.short	0x010a
        /*0da2*/ 	.byte	0x3f
	.zero		1


	//   ....[55]....
        /*0da4*/ 	.word	0x000151f0
        /*0da8*/ 	.word	0x00000008
        /*0dac*/ 	.word	0x00028cc0
        /*0db0*/ 	.short	0x010a
        /*0db2*/ 	.byte	0x3f
	.zero		1


	//   ....[56]....
        /*0db4*/ 	.word	0x00016a40
        /*0db8*/ 	.word	0x0000001e
        /*0dbc*/ 	.word	0x00028c40
        /*0dc0*/ 	.short	0x010a
        /*0dc2*/ 	.byte	0x3f
	.zero		1


	//   ....[57]....
        /*0dc4*/ 	.word	0x00016ec0
        /*0dc8*/ 	.word	0x0000001e
        /*0dcc*/ 	.word	0x00028c30
        /*0dd0*/ 	.short	0x0107
        /*0dd2*/ 	.byte	0x3f
	.zero		1


	//   ....[58]....
        /*0dd4*/ 	.word	0x00016f90
        /*0dd8*/ 	.word	0x0000001e
        /*0ddc*/ 	.word	0x00028c30
        /*0de0*/ 	.short	0x0101
        /*0de2*/ 	.byte	0x3f
	.zero		1


	//   ....[59]....
        /*0de4*/ 	.word	0x00017870
        /*0de8*/ 	.word	0x00000011
        /*0dec*/ 	.word	0x00028c00
        /*0df0*/ 	.short	0x0107
        /*0df2*/ 	.byte	0x3f
	.zero		1


	//   ....[60]....
        /*0df4*/ 	.word	0x00017960
        /*0df8*/ 	.word	0x00000011
        /*0dfc*/ 	.word	0x00028c00
        /*0e00*/ 	.short	0x0101
        /*0e02*/ 	.byte	0x3f
	.zero		1


	//   ....[61]....
        /*0e04*/ 	.word	0x00017980
        /*0e08*/ 	.word	0x00000011
        /*0e0c*/ 	.word	0x00028c20
        /*0e10*/ 	.short	0x010a
        /*0e12*/ 	.byte	0x3f
	.zero		1


	//   ....[62]....
        /*0e14*/ 	.word	0x00017a10
        /*0e18*/ 	.word	0x0000001e
        /*0e1c*/ 	.word	0x00028c60
        /*0e20*/ 	.short	0x010a
        /*0e22*/ 	.byte	0x3f
	.zero		1


	//   ....[63]....
        /*0e24*/ 	.word	0x00018320
        /*0e28*/ 	.word	0x0000001e
        /*0e2c*/ 	.word	0x00028c50
        /*0e30*/ 	.short	0x0107
        /*0e32*/ 	.byte	0x3f
	.zero		1


	//   ....[64]....
        /*0e34*/ 	.word	0x000183f0
        /*0e38*/ 	.word	0x0000001e
        /*0e3c*/ 	.word	0x00028c50
        /*0e40*/ 	.short	0x0101
        /*0e42*/ 	.byte	0x3f
	.zero		1


	//   ....[65]....
        /*0e44*/ 	.word	0x00018780
        /*0e48*/ 	.word	0x00000006
        /*0e4c*/ 	.word	0x00028c40
        /*0e50*/ 	.short	0x010a
        /*0e52*/ 	.byte	0x3f
	.zero		1


	//   ....[66]....
        /*0e54*/ 	.word	0x00018aa0
        /*0e58*/ 	.word	0x00000006
        /*0e5c*/ 	.word	0x00028c30
        /*0e60*/ 	.short	0x0107
        /*0e62*/ 	.byte	0x3f
	.zero		1


	//   ....[67]....
        /*0e64*/ 	.word	0x00018b60
        /*0e68*/ 	.word	0x00000006
        /*0e6c*/ 	.word	0x00028c30
        /*0e70*/ 	.short	0x0101
        /*0e72*/ 	.byte	0x3f
	.zero		1


	//   ....[68]....
        /*0e74*/ 	.word	0x00018b90
        /*0e78*/ 	.word	0x00000006
        /*0e7c*/ 	.word	0x00028c60
        /*0e80*/ 	.short	0x010a
        /*0e82*/ 	.byte	0x3f
	.zero		1


	//   ....[69]....
        /*0e84*/ 	.word	0x00019240
        /*0e88*/ 	.word	0x00000006
        /*0e8c*/ 	.word	0x00028c50
        /*0e90*/ 	.short	0x0107
        /*0e92*/ 	.byte	0x3f
	.zero		1


	//   ....[70]....
        /*0e94*/ 	.word	0x00019300
        /*0e98*/ 	.word	0x00000006
        /*0e9c*/ 	.word	0x00028c50
        /*0ea0*/ 	.short	0x0101
        /*0ea2*/ 	.byte	0x3f
	.zero		1


	//   ....[71]....
        /*0ea4*/ 	.word	0x0001a180
        /*0ea8*/ 	.word	0x00000007
        /*0eac*/ 	.word	0x00028c20
        /*0eb0*/ 	.short	0x010a
        /*0eb2*/ 	.byte	0x3f
	.zero		1


	//   ....[72]....
        /*0eb4*/ 	.word	0x0001a2f0
        /*0eb8*/ 	.word	0x00000005
        /*0ebc*/ 	.word	0x00028c40
        /*0ec0*/ 	.short	0x010a
        /*0ec2*/ 	.byte	0x3f
	.zero		1


	//   ....[73]....
        /*0ec4*/ 	.word	0x0001a390
        /*0ec8*/ 	.word	0x00000003
        /*0ecc*/ 	.word	0x00028c40
        /*0ed0*/ 	.short	0x010a
        /*0ed2*/ 	.byte	0x3f
	.zero		1


	//   ....[74]....
        /*0ed4*/ 	.word	0x0001a3d0
        /*0ed8*/ 	.word	0x00000005
        /*0edc*/ 	.word	0x00028c60
        /*0ee0*/ 	.short	0x010a
        /*0ee2*/ 	.byte	0x3f
	.zero		1


	//   ....[75]....
        /*0ee4*/ 	.word	0x0001a410
        /*0ee8*/ 	.word	0x00000003
        /*0eec*/ 	.word	0x00028c60
        /*0ef0*/ 	.short	0x010a
        /*0ef2*/ 	.byte	0x3f
	.zero		1


	//   ....[76]....
        /*0ef4*/ 	.word	0x0001a470
        /*0ef8*/ 	.word	0x0000003a
        /*0efc*/ 	.word	0x00028c90
        /*0f00*/ 	.short	0x010a
        /*0f02*/ 	.byte	0x3f
	.zero		1


	//   ....[77]....
        /*0f04*/ 	.word	0x0001a5d0
        /*0f08*/ 	.word	0x0000003a
        /*0f0c*/ 	.word	0x00028c90
        /*0f10*/ 	.short	0x010a
        /*0f12*/ 	.byte	0x3f
	.zero		1


	//   ....[78]....
        /*0f14*/ 	.word	0x0001a740
        /*0f18*/ 	.word	0x0000003a
        /*0f1c*/ 	.word	0x00028c90
        /*0f20*/ 	.short	0x010a
        /*0f22*/ 	.byte	0x3f
	.zero		1


	//   ....[79]....
        /*0f24*/ 	.word	0x0001a8a0
        /*0f28*/ 	.word	0x0000003a
        /*0f2c*/ 	.word	0x00028cb0
        /*0f30*/ 	.short	0x010a
        /*0f32*/ 	.byte	0x3f
	.zero		1


	//   ....[80]....
        /*0f34*/ 	.word	0x0001a8f0
        /*0f38*/ 	.word	0x0000000a
        /*0f3c*/ 	.word	0x00028c50
        /*0f40*/ 	.short	0x010a
        /*0f42*/ 	.byte	0x3f
	.zero		1


	//   ....[81]....
        /*0f44*/ 	.word	0x0001a940
        /*0f48*/ 	.word	0x0000000a
        /*0f4c*/ 	.word	0x00028c50
        /*0f50*/ 	.short	0x010a
        /*0f52*/ 	.byte	0x3f
	.zero		1


	//   ....[82]....
        /*0f54*/ 	.word	0x0001ab60
        /*0f58*/ 	.word	0x00000002
        /*0f5c*/ 	.word	0x00028c00
        /*0f60*/ 	.short	0x010a
        /*0f62*/ 	.byte	0x3f
	.zero		1


	//   ....[83]....
        /*0f64*/ 	.word	0x0001ad70
        /*0f68*/ 	.word	0x00000002
        /*0f6c*/ 	.word	0x00028c00
        /*0f70*/ 	.short	0x010a
        /*0f72*/ 	.byte	0x3f
	.zero		1


	//   ....[84]....
        /*0f74*/ 	.word	0x0001adc0
        /*0f78*/ 	.word	0x0000000e
        /*0f7c*/ 	.word	0x00028c30
        /*0f80*/ 	.short	0x010a
        /*0f82*/ 	.byte	0x3f
	.zero		1


	//   ....[85]....
        /*0f84*/ 	.word	0x0001ae10
        /*0f88*/ 	.word	0x0000000e
        /*0f8c*/ 	.word	0x00028c50
        /*0f90*/ 	.short	0x010a
        /*0f92*/ 	.byte	0x3f
	.zero		1


	//   ....[86]....
        /*0f94*/ 	.word	0x0001ae60
        /*0f98*/ 	.word	0x00000015
        /*0f9c*/ 	.word	0x00028c30
        /*0fa0*/ 	.short	0x010a
        /*0fa2*/ 	.byte	0x3f
	.zero		1


	//   ....[87]....
        /*0fa4*/ 	.word	0x0001aeb0
        /*0fa8*/ 	.word	0x00000015
        /*0fac*/ 	.word	0x00028c50
        /*0fb0*/ 	.short	0x010a
        /*0fb2*/ 	.byte	0x3f
	.zero		1


	//   ....[88]....
        /*0fb4*/ 	.word	0x0001b050
        /*0fb8*/ 	.word	0x00000011
        /*0fbc*/ 	.word	0x00028c20
        /*0fc0*/ 	.short	0x010a
        /*0fc2*/ 	.byte	0x3f
	.zero		1


	//   ....[89]....
        /*0fc4*/ 	.word	0x0001b0a0
        /*0fc8*/ 	.word	0x00000003
        /*0fcc*/ 	.word	0x00028ca0
        /*0fd0*/ 	.short	0x010a
        /*0fd2*/ 	.byte	0x3f
	.zero		1


	//   ....[90]....
        /*0fd4*/ 	.word	0x0001b0f0
        /*0fd8*/ 	.word	0x00000003
        /*0fdc*/ 	.word	0x00028cc0
        /*0fe0*/ 	.short	0x010a
        /*0fe2*/ 	.byte	0x3f
	.zero		1


	//   ....[91]....
        /*0fe4*/ 	.word	0x0001b140
        /*0fe8*/ 	.word	0x00000008
        /*0fec*/ 	.word	0x00028ca0
        /*0ff0*/ 	.short	0x010a
        /*0ff2*/ 	.byte	0x3f
	.zero		1


	//   ....[92]....
        /*0ff4*/ 	.word	0x0001b190
        /*0ff8*/ 	.word	0x00000008
        /*0ffc*/ 	.word	0x00028cc0
        /*1000*/ 	.short	0x010a
        /*1002*/ 	.byte	0x3f
	.zero		1


	//   ....[93]....
        /*1004*/ 	.word	0x0001b2b0
        /*1008*/ 	.word	0x0000001e
        /*100c*/ 	.word	0x00028c40
        /*1010*/ 	.short	0x010a
        /*1012*/ 	.byte	0x3f
	.zero		1


	//   ....[94]....
        /*1014*/ 	.word	0x0001bd50
        /*1018*/ 	.word	0x00000011
        /*101c*/ 	.word	0x00028c20
        /*1020*/ 	.short	0x010a
        /*1022*/ 	.byte	0x3f
	.zero		1


	//   ....[95]....
        /*1024*/ 	.word	0x0001bda0
        /*1028*/ 	.word	0x0000001e
        /*102c*/ 	.word	0x00028c60
        /*1030*/ 	.short	0x010a
        /*1032*/ 	.byte	0x3f
	.zero		1


	//   ....[96]....
        /*1034*/ 	.word	0x0001c6a0
        /*1038*/ 	.word	0x00000006
        /*103c*/ 	.word	0x00028c40
        /*1040*/ 	.short	0x010a
        /*1042*/ 	.byte	0x3f
	.zero		1


	//   ....[97]....
        /*1044*/ 	.word	0x0001cb60
        /*1048*/ 	.word	0x00000006
        /*104c*/ 	.word	0x00028c60
        /*1050*/ 	.short	0x010a
        /*1052*/ 	.byte	0x3f
	.zero		1


	//   ....[98]....
        /*1054*/ 	.word	0x0001dd00
        /*1058*/ 	.word	0x00000007
        /*105c*/ 	.word	0x00028c20
        /*1060*/ 	.short	0x010a
        /*1062*/ 	.byte	0x3f
	.zero		1


	//   ....[99]....
        /*1064*/ 	.word	0x0001dea0
        /*1068*/ 	.word	0x00000005
        /*106c*/ 	.word	0x00028c40
        /*1070*/ 	.short	0x010a
        /*1072*/ 	.byte	0x3f
	.zero		1


	//   ....[100]....
        /*1074*/ 	.word	0x0001def0
        /*1078*/ 	.word	0x00000003
        /*107c*/ 	.word	0x00028c40
        /*1080*/ 	.short	0x010a
        /*1082*/ 	.byte	0x3f
	.zero		1


	//   ....[101]....
        /*1084*/ 	.word	0x0001df40
        /*1088*/ 	.word	0x00000005
        /*108c*/ 	.word	0x00028c60
        /*1090*/ 	.short	0x010a
        /*1092*/ 	.byte	0x3f
	.zero		1


	//----- nvinfo : EIATTR_NUM_MBARRIERS
	.align		4
.L_678:
        /*1094*/ 	.byte	0x03, 0x38
        /*1096*/ 	.short	0x0016


	//----- nvinfo : EIATTR_EXIT_INSTR_OFFSETS
	.align		4
        /*1098*/ 	.byte	0x04, 0x1c
        /*109a*/ 	.short	(.L_680 - .L_679)


	//   ....[0]....
.L_679:
        /*109c*/ 	.word	0x0001a460


	//----- nvinfo : EIATTR_MAX_THREADS
	.align		4
.L_680:
        /*10a0*/ 	.byte	0x04, 0x05
        /*10a2*/ 	.short	(.L_682 - .L_681)
.L_681:
        /*10a4*/ 	.word	0x00000180
        /*10a8*/ 	.word	0x00000001
        /*10ac*/ 	.word	0x00000001


	//----- nvinfo : EIATTR_CRS_STACK_SIZE
	.align		4
.L_682:
        /*10b0*/ 	.byte	0x04, 0x1e
        /*10b2*/ 	.short	(.L_684 - .L_683)
.L_683:
        /*10b4*/ 	.word	0x00000000


	//----- nvinfo : EIATTR_CBANK_PARAM_SIZE
	.align		4
.L_684:
        /*10b8*/ 	.byte	0x03, 0x19
        /*10ba*/ 	.short	0x0af0


	//----- nvinfo : EIATTR_PARAM_CBANK
	.align		4
        /*10bc*/ 	.byte	0x04, 0x0a
        /*10be*/ 	.short	(.L_686 - .L_685)
	.align		4
.L_685:
        /*10c0*/ 	.word	index@(.nv.constant0._ZN7cutlass13device_kernelIN5flash11enable_sm90INS1_16FlashAttnFwdSm90INS1_25CollectiveMainloopFwdSm90ILi2EN4cute5tupleIJNS5_1CILi1EEES8_S8_EEENS6_IJNS7_ILi64EEESA_SA_EEELi512ENS_10bfloat16_tEfNS_4arch4Sm90ELb0ELb0ELb0ELb1ELb1ELb1ELb0ELb0ELb0ELb1ELb1ELb0EEENS1_21CollectiveEpilogueFwdINS6_IJSA_NS7_ILi512EEESA_EEES9_SC_SE_Li256ELb1ELb1ELb1ELb0EEENS1_36VarlenDynamicPersistentTileSchedulerILi64ELi64ELi256ELi128ELb1ELb1ELb1ELb0ELb1ELb1EEEEEEEEEvNT_6ParamsE)
        /*10c4*/ 	.short	0x0210
        /*10c6*/ 	.short	0x0af0


	//----- nvinfo : EIATTR_SW_WAR
	.align		4
.L_686:
        /*10c8*/ 	.byte	0x04, 0x36
        /*10ca*/ 	.short	(.L_688 - .L_687)
.L_687:
        /*10cc*/ 	.word	0x00000008
.L_688:


//--------------------- .nv.info._ZN7cutlass13device_kernelIN5flash11enable_sm90INS1_16FlashAttnFwdSm90INS1_25CollectiveMainloopFwdSm90ILi2EN4cute5tupleIJNS5_1CILi1EEES8_S8_EEENS6_IJNS7_ILi64EEESA_SA_EEELi512ENS_10bfloat16_tEfNS_4arch4Sm90ELb0ELb0ELb0ELb1ELb1ELb0ELb1ELb0ELb0ELb1ELb1ELb0EEENS1_21CollectiveEpilogueFwdINS6_IJSA_NS7_ILi512EEESA_EEES9_SC_SE_Li256ELb1ELb1ELb1ELb0EEENS1_36VarlenDynamicPersistentTileSchedulerILi64ELi64ELi256ELi128ELb1ELb1ELb1ELb0ELb1ELb1EEEEEEEEEvNT_6ParamsE --------------------------
	.section	.nv.info._ZN7cutlass13device_kernelIN5flash11enable_sm90INS1_16FlashAttnFwdSm90INS1_25CollectiveMainloopFwdSm90ILi2EN4cute5tupleIJNS5_1CILi1EEES8_S8_EEENS6_IJNS7_ILi64EEESA_SA_EEELi512ENS_10bfloat16_tEfNS_4arch4Sm90ELb0ELb0ELb0ELb1ELb1ELb0ELb1ELb0ELb0ELb1ELb1ELb0EEENS1_21CollectiveEpilogueFwdINS6_IJSA_NS7_ILi512EEESA_EEES9_SC_SE_Li256ELb1ELb1ELb1ELb0EEENS1_36VarlenDynamicPersistentTileSchedulerILi64ELi64ELi256ELi128ELb1ELb1ELb1ELb0ELb1ELb1EEEEEEEEEvNT_6ParamsE,"",@"SHT_CUDA_INFO"
	.sectionflags	@""
	.align	4


	//----- nvinfo : EIATTR_CUDA_API_VERSION
	.align		4
        /*0000*/ 	.byte	0x04, 0x37
        /*0002*/ 	.short	(.L_690 - .L_689)
.L_689:
        /*0004*/ 	.word	0x00000082


	//----- nvinfo : EIATTR_KPARAM_INFO
	.align		4
.L_690:
        /*0008*/ 	.byte	0x04, 0x17
        /*000a*/ 	.short	(.L_692 - .L_691)
.L_691:
        /*000c*/ 	.word	0x00000000
        /*0010*/ 	.short	0x0000
        /*0012*/ 	.short	0x0070
        /*0014*/ 	.byte	0x00, 0xf0, 0x01, 0x2e


	//----- nvinfo : EIATTR_SPARSE_MMA_MASK
	.align		4
.L_692:
        /*0018*/ 	.byte	0x03, 0x50
        /*001a*/ 	.short	0x0000


	//----- nvinfo : EIATTR_MAXREG_COUNT
	.align		4
        /*001c*/ 	.byte	0x03, 0x1b
        /*001e*/ 	.short	0x00a8


	//----- nvinfo : EIATTR_NUM_BARRIERS
	.align		4
        /*0020*/ 	.byte	0x02, 0x4c
        /*0022*/ 	.byte	0x10
	.zero		1


	//----- nvinfo : EIATTR_EXTERNS
	.align		4
        /*0024*/ 	.byte	0x04, 0x0f
        /*0026*/ 	.short	(.L_694 - .L_693)


	//   ....[0]....
	.align		4
.L_693:
        /*0028*/ 	.word	index@(__assertfail)


	//----- nvinfo : EIATTR_ANNOTATIONS
	.align		4
.L_694:
        /*002c*/ 	.byte	0x04, 0x55
        /*002e*/ 	.short	(.L_696 - .L_695)


	//   ....[0]....
.L_695:
        /* <DEDUP_REMOVED lines=24> */


	//----- nvinfo : EIATTR_MERCURY_ISA_VERSION
	.align		4
.L_696:
        /*0198*/ 	.byte	0x03, 0x5f
        /*019a*/ 	.short	0x0101


	//----- nvinfo : EIATTR_UNUSED_LOAD_BYTE_OFFSET
	.align		4
        /*019c*/ 	.byte	0x04, 0x44
        /*019e*/ 	.short	(.L_698 - .L_697)


	//   ....[0]....
.L_697:
        /*01a0*/ 	.word	0x00000960
        /*01a4*/ 	.word	0x0000fff0


	//   ....[1]....
        /*01a8*/ 	.word	0x00009740
        /*01ac*/ 	.word	0x0000fff0


	//----- nvinfo : EIATTR_INT_WARP_WIDE_INSTR_OFFSETS
	.align		4
.L_698:
        /*01b0*/ 	.byte	0x04, 0x31
        /*01b2*/ 	.short	(.L_700 - .L_699)


	//   ....[0]....
.L_699:
        /*01b4*/ 	.word	0x000000c0


	//   ....[1]....
        /*01b8*/ 	.word	0x000000d0


	//   ....[2]....
        /*01bc*/ 	.word	0x000000e0


	//   ....[3]....
        /*01c0*/ 	.word	0x00000180


	//   ....[4]....
        /*01c4*/ 	.word	0x0000f570


	//   ....[5]....
        /*01c8*/ 	.word	0x0000f600


	//   ....[6]....
        /*01cc*/ 	.word	0x000138d0


	//   ....[7]....
        /*01d0*/ 	.word	0x00013960


	//----- nvinfo : EIATTR_COOP_GROUP_MASK_REGIDS
	.align		4
.L_700:
        /*01d4*/ 	.byte	0x04, 0x29
        /*01d6*/ 	.short	(.L_702 - .L_701)


	//   ....[0]....
.L_701:
        /*01d8*/ 	.word	0xffffffff


	//   ....[1]....
        /*01dc*/ 	.word	0xffffffff


	//   ....[2]....
        /*01e0*/ 	.word	0xffffffff


	//   ....[3]....
        /*01e4*/ 	.word	0xffffffff


	//   ....[4]....
        /*01e8*/ 	.word	0xffffffff


	//   ....[5]....
        /*01ec*/ 	.word	0xffffffff


	//   ....[6]....
        /*01f0*/ 	.word	0xffffffff


	//   ....[7]....
        /*01f4*/ 	.word	0xffffffff


	//   ....[8]....
        /*01f8*/ 	.word	0xffffffff


	//   ....[9]....
        /*01fc*/ 	.word	0xffffffff


	//   ....[10]....
        /*0200*/ 	.word	0xffffffff


	//   ....[11]....
        /*0204*/ 	.word	0xffffffff


	//   ....[12]....
        /*0208*/ 	.word	0xffffffff


	//   ....[13]....
        /*020c*/ 	.word	0xffffffff


	//   ....[14]....
        /*0210*/ 	.word	0xffffffff


	//   ....[15]....
        /*0214*/ 	.word	0xffffffff


	//   ....[16]....
        /*0218*/ 	.word	0xffffffff


	//   ....[17]....
        /*021c*/ 	.word	0xffffffff


	//   ....[18]....
        /*0220*/ 	.word	0xffffffff


	//   ....[19]....
        /*0224*/ 	.word	0xffffffff


	//   ....[20]....
        /*0228*/ 	.word	0xffffffff


	//   ....[21]....
        /*022c*/ 	.word	0xffffffff


	//   ....[22]....
        /*0230*/ 	.word	0xffffffff


	//   ....[23]....
        /*0234*/ 	.word	0xffffffff


	//   ....[24]....
        /*0238*/ 	.word	0xffffffff


	//   ....[25]....
        /*023c*/ 	.word	0xffffffff


	//   ....[26]....
        /*0240*/ 	.word	0xffffffff


	//   ....[27]....
        /*0244*/ 	.word	0xffffffff


	//   ....[28]....
        /*0248*/ 	.word	0xffffffff


	//   ....[29]....
        /*024c*/ 	.word	0xffffffff


	//   ....[30]....
        /*0250*/ 	.word	0xffffffff


	//   ....[31]....
        /*0254*/ 	.word	0xffffffff


	//   ....[32]....
        /*0258*/ 	.word	0xffffffff


	//   ....[33]....
        /*025c*/ 	.word	0xffffffff


	//   ....[34]....
        /*0260*/ 	.word	0xffffffff


	//   ....[35]....
        /*0264*/ 	.word	0xffffffff


	//   ....[36]....
        /*0268*/ 	.word	0xffffffff


	//   ....[37]....
        /*026c*/ 	.word	0xffffffff


	//   ....[38]....
        /*0270*/ 	.word	0xffffffff


	//   ....[39]....
        /*0274*/ 	.word	0xffffffff


	//   ....[40]....
        /*0278*/ 	.word	0xffffffff


	//   ....[41]....
        /*027c*/ 	.word	0xffffffff


	//   ....[42]....
        /*0280*/ 	.word	0xffffffff


	//   ....[43]....
        /*0284*/ 	.word	0xffffffff


	//   ....[44]....
        /*0288*/ 	.word	0xffffffff


	//   ....[45]....
        /*028c*/ 	.word	0xffffffff


	//   ....[46]....
        /*0290*/ 	.word	0xffffffff


	//   ....[47]....
        /*0294*/ 	.word	0xffffffff


	//   ....[48]....
        /*0298*/ 	.word	0xffffffff


	//   ....[49]....
        /*029c*/ 	.word	0xffffffff


	//   ....[50]....
        /*02a0*/ 	.word	0xffffffff


	//   ....[51]....
        /*02a4*/ 	.word	0xffffffff


	//   ....[52]....
        /*02a8*/ 	.word	0xffffffff


	//   ....[53]....
        /*02ac*/ 	.word	0xffffffff


	//   ....[54]....
        /*02b0*/ 	.word	0xffffffff


	//   ....[55]....
        /*02b4*/ 	.word	0xffffffff


	//   ....[56]....
        /*02b8*/ 	.word	0xffffffff


	//   ....[57]....
        /*02bc*/ 	.word	0xffffffff


	//   ....[58]....
        /*02c0*/ 	.word	0xffffffff


	//   ....[59]....
        /*02c4*/ 	.word	0xffffffff


	//   ....[60]....
        /*02c8*/ 	.word	0xffffffff


	//   ....[61]....
        /*02cc*/ 	.word	0xffffffff


	//   ....[62]....
        /*02d0*/ 	.word	0xffffffff


	//   ....[63]....
        /*02d4*/ 	.word	0xffffffff


	//   ....[64]....
        /*02d8*/ 	.word	0xffffffff


	//   ....[65]....
        /*02dc*/ 	.word	0xffffffff


	//   ....[66]....
        /*02e0*/ 	.word	0xffffffff


	//   ....[67]....
        /*02e4*/ 	.word	0xffffffff


	//   ....[68]....
        /*02e8*/ 	.word	0xffffffff


	//   ....[69]....
        /*02ec*/ 	.word	0xffffffff


	//   ....[70]....
        /*02f0*/ 	.word	0xffffffff


	//   ....[71]....
        /*02f4*/ 	.word	0xffffffff


	//   ....[72]....
        /*02f8*/ 	.word	0xffffffff


	//   ....[73]....
        /*02fc*/ 	.word	0xffffffff


	//   ....[74]....
        /*0300*/ 	.word	0xffffffff


	//   ....[75]....
        /*0304*/ 	.word	0xffffffff


	//   ....[76]....
        /*0308*/ 	.word	0xffffffff


	//   ....[77]....
        /*030c*/ 	.word	0xffffffff


	//   ....[78]....
        /*0310*/ 	.word	0xffffffff


	//   ....[79]....
        /*0314*/ 	.word	0xffffffff


	//   ....[80]....
        /*0318*/ 	.word	0xffffffff


	//   ....[81]....
        /*031c*/ 	.word	0xffffffff


	//   ....[82]....
        /*0320*/ 	.word	0xffffffff


	//   ....[83]....
        /*0324*/ 	.word	0xffffffff


	//   ....[84]....
        /*0328*/ 	.word	0xffffffff


	//   ....[85]....
        /*032c*/ 	.word	0xffffffff


	//   ....[86]....
        /*0330*/ 	.word	0xffffffff


	//   ....[87]....
        /*0334*/ 	.word	0xffffffff


	//   ....[88]....
        /*0338*/ 	.word	0xffffffff


	//   ....[89]....
        /*033c*/ 	.word	0xffffffff


	//   ....[90]....
        /*0340*/ 	.word	0xffffffff


	//   ....[91]....
        /*0344*/ 	.word	0xffffffff


	//   ....[92]....
        /*0348*/ 	.word	0xffffffff


	//   ....[93]....
        /*034c*/ 	.word	0xffffffff


	//   ....[94]....
        /*0350*/ 	.word	0xffffffff


	//   ....[95]....
        /*0354*/ 	.word	0xffffffff


	//   ....[96]....
        /*0358*/ 	.word	0xffffffff


	//   ....[97]....
        /*035c*/ 	.word	0xffffffff


	//   ....[98]....
        /*0360*/ 	.word	0xffffffff


	//   ....[99]....
        /*0364*/ 	.word	0xffffffff


	//   ....[100]....
        /*0368*/ 	.word	0xffffffff


	//   ....[101]....
        /*036c*/ 	.word	0xffffffff


	//   ....[102]....
        /*0370*/ 	.word	0xffffffff


	//   ....[103]....
        /*0374*/ 	.word	0xffffffff


	//   ....[104]....
        /*0378*/ 	.word	0xffffffff


	//   ....[105]....
        /*037c*/ 	.word	0xffffffff


	//   ....[106]....
        /*0380*/ 	.word	0xffffffff


	//   ....[107]....
        /*0384*/ 	.word	0xffffffff


	//   ....[108]....
        /*0388*/ 	.word	0xffffffff


	//   ....[109]....
        /*038c*/ 	.word	0xffffffff


	//   ....[110]....
        /*0390*/ 	.word	0xffffffff


	//   ....[111]....
        /*0394*/ 	.word	0xffffffff


	//   ....[112]....
        /*0398*/ 	.word	0xffffffff


	//   ....[113]....
        /*039c*/ 	.word	0xffffffff


	//   ....[114]....
        /*03a0*/ 	.word	0xffffffff


	//   ....[115]....
        /*03a4*/ 	.word	0xffffffff


	//   ....[116]....
        /*03a8*/ 	.word	0xffffffff


	//   ....[117]....
        /*03ac*/ 	.word	0xffffffff


	//   ....[118]....
        /*03b0*/ 	.word	0xffffffff


	//   ....[119]....
        /*03b4*/ 	.word	0xffffffff


	//   ....[120]....
        /*03b8*/ 	.word	0xffffffff


	//   ....[121]....
        /*03bc*/ 	.word	0xffffffff


	//   ....[122]....
        /*03c0*/ 	.word	0xffffffff


	//   ....[123]....
        /*03c4*/ 	.word	0xffffffff


	//   ....[124]....
        /*03c8*/ 	.word	0xffffffff


	//   ....[125]....
        /*03cc*/ 	.word	0x0500000f


	//   ....[126]....
        /*03d0*/ 	.word	0x0500000f


	//   ....[127]....
        /*03d4*/ 	.word	0x0500000f


	//   ....[128]....
        /*03d8*/ 	.word	0x0500000f


	//   ....[129]....
        /*03dc*/ 	.word	0x0500000f


	//   ....[130]....
        /*03e0*/ 	.word	0x0500000f


	//   ....[131]....
        /*03e4*/ 	.word	0x0500000f


	//   ....[132]....
        /*03e8*/ 	.word	0x0500000f


	//   ....[133]....
        /*03ec*/ 	.word	0x0500000f


	//   ....[134]....
        /*03f0*/ 	.word	0x0500000f


	//   ....[135]....
        /*03f4*/ 	.word	0x0500000f


	//   ....[136]....
        /*03f8*/ 	.word	0x0500000f


	//   ....[137]....
        /*03fc*/ 	.word	0x0500000f


	//   ....[138]....
        /*0400*/ 	.word	0x0500000f


	//   ....[139]....
        /*0404*/ 	.word	0x0500000f


	//   ....[140]....
        /*0408*/ 	.word	0x0500000f


	//   ....[141]....
        /*040c*/ 	.word	0x0500000f


	//   ....[142]....
        /*0410*/ 	.word	0x0500000f


	//   ....[143]....
        /*0414*/ 	.word	0x0500000f


	//   ....[144]....
        /*0418*/ 	.word	0x0500000f


	//   ....[145]....
        /*041c*/ 	.word	0x0500000f


	//   ....[146]....
        /*0420*/ 	.word	0x0500000f


	//   ....[147]....
        /*0424*/ 	.word	0x0500000f


	//   ....[148]....
        /*0428*/ 	.word	0x0500000f


	//   ....[149]....
        /*042c*/ 	.word	0x0500000f


	//   ....[150]....
        /*0430*/ 	.word	0x0500000f


	//   ....[151]....
        /*0434*/ 	.word	0x0500000f


	//   ....[152]....
        /*0438*/ 	.word	0x0500000f


	//   ....[153]....
        /*043c*/ 	.word	0x0500000f


	//   ....[154]....
        /*0440*/ 	.word	0x0500000f


	//   ....[155]....
        /*0444*/ 	.word	0x0500000f


	//   ....[156]....
        /*0448*/ 	.word	0x0500000f


	//   ....[157]....
        /*044c*/ 	.word	0x0500000f


	//   ....[158]....
        /*0450*/ 	.word	0x0500000f


	//   ....[159]....
        /*0454*/ 	.word	0x0500000f


	//   ....[160]....
        /*0458*/ 	.word	0x0500000f


	//   ....[161]....
        /*045c*/ 	.word	0x0500000f


	//   ....[162]....
        /*0460*/ 	.word	0x0500000f


	//   ....[163]....
        /*0464*/ 	.word	0x0500000f


	//   ....[164]....
        /*0468*/ 	.word	0x0500000f


	//   ....[165]....
        /*046c*/ 	.word	0x0500000f


	//   ....[166]....
        /*0470*/ 	.word	0x0500000f


	//   ....[167]....
        /*0474*/ 	.word	0x0500000f


	//   ....[168]....
        /*0478*/ 	.word	0x0500000f


	//   ....[169]....
        /*047c*/ 	.word	0x0500000f


	//   ....[170]....
        /*0480*/ 	.word	0x0500000f


	//   ....[171]....
        /*0484*/ 	.word	0x0500000f


	//   ....[172]....
        /*0488*/ 	.word	0x0500000f


	//   ....[173]....
        /*048c*/ 	.word	0x0500000f


	//   ....[174]....
        /*0490*/ 	.word	0x0500000f


	//   ....[175]....
        /*0494*/ 	.word	0x0500000f


	//   ....[176]....
        /*0498*/ 	.word	0x0500000f


	//   ....[177]....
        /*049c*/ 	.word	0x0500000f


	//   ....[178]....
        /*04a0*/ 	.word	0x0500000f


	//   ....[179]....
        /*04a4*/ 	.word	0x0500000f


	//   ....[180]....
        /*04a8*/ 	.word	0x0500000f


	//   ....[181]....
        /*04ac*/ 	.word	0x0500000f


	//   ....[182]....
        /*04b0*/ 	.word	0x0500000f


	//   ....[183]....
        /*04b4*/ 	.word	0x0500000f


	//   ....[184]....
        /*04b8*/ 	.word	0x0500000f


	//   ....[185]....
        /*04bc*/ 	.word	0x0500000f


	//   ....[186]....
        /*04c0*/ 	.word	0x0500000f


	//   ....[187]....
        /*04c4*/ 	.word	0x0500000f


	//   ....[188]....
        /*04c8*/ 	.word	0x0500000f


	//   ....[189]....
        /*04cc*/ 	.word	0x0500000f


	//   ....[190]....
        /*04d0*/ 	.word	0x0500000f


	//   ....[191]....
        /*04d4*/ 	.word	0x0500000f


	//   ....[192]....
        /*04d8*/ 	.word	0x0500000f


	//----- nvinfo : EIATTR_COOP_GROUP_INSTR_OFFSETS
	.align		4
.L_702:
        /*04dc*/ 	.byte	0x04, 0x28
        /*04de*/ 	.short	(.L_704 - .L_703)


	//   ....[0]....
.L_703:
        /*04e0*/ 	.word	0x00000080


	//   ....[1]....
        /*04e4*/ 	.word	0x00000090


	//   ....[2]....
        /*04e8*/ 	.word	0x000002b0


	//   ....[3]....
        /*04ec*/ 	.word	0x00000410


	//   ....[4]....
        /*04f0*/ 	.word	0x00000530


	//   ....[5]....
        /*04f4*/ 	.word	0x00000690


	//   ....[6]....
        /*04f8*/ 	.word	0x00001dd0


	//   ....[7]....
        /*04fc*/ 	.word	0x00003b10


	//   ....[8]....
        /*0500*/ 	.word	0x000042c0


	//   ....[9]....
        /*0504*/ 	.word	0x00005730


	//   ....[10]....
        /*0508*/ 	.word	0x000057a0


	//   ....[11]....
        /*050c*/ 	.word	0x00005970


	//   ....[12]....
        /*0510*/ 	.word	0x00005a50


	//   ....[13]....
        /*0514*/ 	.word	0x000061a0


	//   ....[14]....
        /*0518*/ 	.word	0x00006710


	//   ....[15]....
        /*051c*/ 	.word	0x000078a0


	//   ....[16]....
        /*0520*/ 	.word	0x000078c0


	//   ....[17]....
        /*0524*/ 	.word	0x00007d40


	//   ....[18]....
        /*0528*/ 	.word	0x00007f10


	//   ....[19]....
        /*052c*/ 	.word	0x00008ba0


	//   ....[20]....
        /*0530*/ 	.word	0x00008c50


	//   ....[21]....
        /*0534*/ 	.word	0x00008c80


	//   ....[22]....
        /*0538*/ 	.word	0x00008ce0


	//   ....[23]....
        /*053c*/ 	.word	0x00008d10


	//   ....[24]....
        /*0540*/ 	.word	0x0000a4d0


	//   ....[25]....
        /*0544*/ 	.word	0x0000a880


	//   ....[26]....
        /*0548*/ 	.word	0x0000a890


	//   ....[27]....
        /*054c*/ 	.word	0x0000a8a0


	//   ....[28]....
        /*0550*/ 	.word	0x0000a8b0


	//   ....[29]....
        /*0554*/ 	.word	0x0000b510


	//   ....[30]....
        /*0558*/ 	.word	0x0000b540


	//   ....[31]....
        /*055c*/ 	.word	0x0000b7f0


	//   ....[32]....
        /*0560*/ 	.word	0x0000b810


	//   ....[33]....
        /*0564*/ 	.word	0x0000c010


	//   ....[34]....
        /*0568*/ 	.word	0x0000c040


	//   ....[35]....
        /*056c*/ 	.word	0x0000c890


	//   ....[36]....
        /*0570*/ 	.word	0x0000c8b0


	//   ....[37]....
        /*0574*/ 	.word	0x0000db90


	//   ....[38]....
        /*0578*/ 	.word	0x0000dbc0


	//   ....[39]....
        /*057c*/ 	.word	0x0000de00


	//   ....[40]....
        /*0580*/ 	.word	0x0000de20


	//   ....[41]....
        /*0584*/ 	.word	0x0000e0e0


	//   ....[42]....
        /*0588*/ 	.word	0x0000e2d0


	//   ....[43]....
        /*058c*/ 	.word	0x0000e300


	//   ....[44]....
        /*0590*/ 	.word	0x0000e330


	//   ....[45]....
        /*0594*/ 	.word	0x0000e360


	//   ....[46]....
        /*0598*/ 	.word	0x0000e390


	//   ....[47]....
        /*059c*/ 	.word	0x0000e3c0


	//   ....[48]....
        /*05a0*/ 	.word	0x0000e530


	//   ....[49]....
        /*05a4*/ 	.word	0x0000e560


	//   ....[50]....
        /*05a8*/ 	.word	0x0000e590


	//   ....[51]....
        /*05ac*/ 	.word	0x0000e5c0


	//   ....[52]....
        /*05b0*/ 	.word	0x0000e5f0


	//   ....[53]....
        /*05b4*/ 	.word	0x0000e620


	//   ....[54]....
        /*05b8*/ 	.word	0x0000e6b0


	//   ....[55]....
        /*05bc*/ 	.word	0x0000e6e0


	//   ....[56]....
        /*05c0*/ 	.word	0x0000e6f0


	//   ....[57]....
        /*05c4*/ 	.word	0x0000e780


	//   ....[58]....
        /*05c8*/ 	.word	0x00010390


	//   ....[59]....
        /*05cc*/ 	.word	0x000103b0


	//   ....[60]....
        /*05d0*/ 	.word	0x00010440


	//   ....[61]....
        /*05d4*/ 	.word	0x00010460


	//   ....[62]....
        /*05d8*/ 	.word	0x000104e0


	//   ....[63]....
        /*05dc*/ 	.word	0x00010500


	//   ....[64]....
        /*05e0*/ 	.word	0x00010510


	//   ....[65]....
        /*05e4*/ 	.word	0x00010520


	//   ....[66]....
        /*05e8*/ 	.word	0x00010ca0


	//   ....[67]....
        /*05ec*/ 	.word	0x00010ce0


	//   ....[68]....
        /*05f0*/ 	.word	0x00010da0


	//   ....[69]....
        /*05f4*/ 	.word	0x00010dc0


	//   ....[70]....
        /*05f8*/ 	.word	0x00010e60


	//   ....[71]....
        /*05fc*/ 	.word	0x00010e80


	//   ....[72]....
        /*0600*/ 	.word	0x00010e90


	//   ....[73]....
        /*0604*/ 	.word	0x00010f10


	//   ....[74]....
        /*0608*/ 	.word	0x00011770


	//   ....[75]....
        /*060c*/ 	.word	0x00011790


	//   ....[76]....
        /*0610*/ 	.word	0x00011930


	//   ....[77]....
        /*0614*/ 	.word	0x00011960


	//   ....[78]....
        /*0618*/ 	.word	0x00011a70


	//   ....[79]....
        /*061c*/ 	.word	0x00011a80


	//   ....[80]....
        /*0620*/ 	.word	0x00011ab0


	//   ....[81]....
        /*0624*/ 	.word	0x00011ac0


	//   ....[82]....
        /*0628*/ 	.word	0x000120d0


	//   ....[83]....
        /*062c*/ 	.word	0x00012100


	//   ....[84]....
        /*0630*/ 	.word	0x000122f0


	//   ....[85]....
        /*0634*/ 	.word	0x00012330


	//   ....[86]....
        /*0638*/ 	.word	0x00012340


	//   ....[87]....
        /*063c*/ 	.word	0x00012350


	//   ....[88]....
        /*0640*/ 	.word	0x000124a0


	//   ....[89]....
        /*0644*/ 	.word	0x000125f0


	//   ....[90]....
        /*0648*/ 	.word	0x00012e00


	//   ....[91]....
        /*064c*/ 	.word	0x00012e20


	//   ....[92]....
        /*0650*/ 	.word	0x00012e70


	//   ....[93]....
        /*0654*/ 	.word	0x00012e80


	//   ....[94]....
        /*0658*/ 	.word	0x00012ec0


	//   ....[95]....
        /*065c*/ 	.word	0x00012ed0


	//   ....[96]....
        /*0660*/ 	.word	0x00012ee0


	//   ....[97]....
        /*0664*/ 	.word	0x00012f20


	//   ....[98]....
        /*0668*/ 	.word	0x00013220


	//   ....[99]....
        /*066c*/ 	.word	0x00013260


	//   ....[100]....
        /*0670*/ 	.word	0x00013280


	//   ....[101]....
        /*0674*/ 	.word	0x000132a0


	//   ....[102]....
        /*0678*/ 	.word	0x000132d0


	//   ....[103]....
        /*067c*/ 	.word	0x000132f0


	//   ....[104]....
        /*0680*/ 	.word	0x000133f0


	//   ....[105]....
        /*0684*/ 	.word	0x00013540


	//   ....[106]....
        /*0688*/ 	.word	0x00013b80


	//   ....[107]....
        /*068c*/ 	.word	0x00013bb0


	//   ....[108]....
        /*0690*/ 	.word	0x00013c10


	//   ....[109]....
        /*0694*/ 	.word	0x00013c40


	//   ....[110]....
        /*0698*/ 	.word	0x00013c70


	//   ....[111]....
        /*069c*/ 	.word	0x00013ca0


	//   ....[112]....
        /*06a0*/ 	.word	0x00013cd0


	//   ....[113]....
        /*06a4*/ 	.word	0x00013d00


	//   ....[114]....
        /*06a8*/ 	.word	0x00013ea0


	//   ....[115]....
        /*06ac*/ 	.word	0x00013ed0


	//   ....[116]....
        /*06b0*/ 	.word	0x00013f00


	//   ....[117]....
        /*06b4*/ 	.word	0x00013f30


	//   ....[118]....
        /*06b8*/ 	.word	0x00013f60


	//   ....[119]....
        /*06bc*/ 	.word	0x00013f90


	//   ....[120]....
        /*06c0*/ 	.word	0x00014050


	//   ....[121]....
        /*06c4*/ 	.word	0x00014070


	//   ....[122]....
        /*06c8*/ 	.word	0x00014080


	//   ....[123]....
        /*06cc*/ 	.word	0x000140e0


	//   ....[124]....
        /*06d0*/ 	.word	0x00014700


	//   ....[125]....
        /*06d4*/ 	.word	0x00014c30


	//   ....[126]....
        /*06d8*/ 	.word	0x00014d20


	//   ....[127]....
        /*06dc*/ 	.word	0x00014dc0


	//   ....[128]....
        /*06e0*/ 	.word	0x00014e20


	//   ....[129]....
        /*06e4*/ 	.word	0x00014f10


	//   ....[130]....
        /*06e8*/ 	.word	0x00014f80


	//   ....[131]....
        /*06ec*/ 	.word	0x00015070


	//   ....[132]....
        /*06f0*/ 	.word	0x000150e0


	//   ....[133]....
        /*06f4*/ 	.word	0x00015180


	//   ....[134]....
        /*06f8*/ 	.word	0x00015280


	//   ....[135]....
        /*06fc*/ 	.word	0x00015310


	//   ....[136]....
        /*0700*/ 	.word	0x00015370


	//   ....[137]....
        /*0704*/ 	.word	0x00015460


	//   ....[138]....
        /*0708*/ 	.word	0x000154e0


	//   ....[139]....
        /*070c*/ 	.word	0x000155e0


	//   ....[140]....
        /*0710*/ 	.word	0x00015650


	//   ....[141]....
        /*0714*/ 	.word	0x00015730


	//   ....[142]....
        /*0718*/ 	.word	0x00015a40


	//   ....[143]....
        /*071c*/ 	.word	0x00015b00


	//   ....[144]....
        /*0720*/ 	.word	0x00015d70


	//   ....[145]....
        /*0724*/ 	.word	0x00015dc0


	//   ....[146]....
        /*0728*/ 	.word	0x00015fd0


	//   ....[147]....
        /*072c*/ 	.word	0x00016020


	//   ....[148]....
        /*0730*/ 	.word	0x000161d0


	//   ....[149]....
        /*0734*/ 	.word	0x00016220


	//   ....[150]....
        /*0738*/ 	.word	0x00016360


	//   ....[151]....
        /*073c*/ 	.word	0x00016460


	//   ....[152]....
        /*0740*/ 	.word	0x000166d0


	//   ....[153]....
        /*0744*/ 	.word	0x00016720


	//   ....[154]....
        /*0748*/ 	.word	0x000168f0


	//   ....[155]....
        /*074c*/ 	.word	0x00016940


	//   ....[156]....
        /*0750*/ 	.word	0x00016b10


	//   ....[157]....
        /*0754*/ 	.word	0x00016b60


	//   ....[158]....
        /*0758*/ 	.word	0x00016c50


	//   ....[159]....
        /*075c*/ 	.word	0x00016cf0


	//   ....[160]....
        /*0760*/ 	.word	0x00016d50


	//   ....[161]....
        /*0764*/ 	.word	0x00016e00


	//   ....[162]....
        /*0768*/ 	.word	0x00016e60


	//   ....[163]....
        /*076c*/ 	.word	0x00016f10


	//   ....[164]....
        /*0770*/ 	.word	0x00016f70


	//   ....[165]....
        /*0774*/ 	.word	0x00017020


	//   ....[166]....
        /*0778*/ 	.word	0x00017110


	//   ....[167]....
        /*077c*/ 	.word	0x000171f0


	//   ....[168]....
        /*0780*/ 	.word	0x00017300


	//   ....[169]....
        /*0784*/ 	.word	0x00017400


	//   ....[170]....
        /*0788*/ 	.word	0x00017530


	//   ....[171]....
        /*078c*/ 	.word	0x00017610


	//   ....[172]....
        /*0790*/ 	.word	0x00017710


	//   ....[173]....
        /*0794*/ 	.word	0x000177f0


	//   ....[174]....
        /*0798*/ 	.word	0x00017880


	//   ....[175]....
        /*079c*/ 	.word	0x00017920


	//   ....[176]....
        /*07a0*/ 	.word	0x00017aa0


	//   ....[177]....
        /*07a4*/ 	.word	0x00017b10


	//   ....[178]....
        /*07a8*/ 	.word	0x00017b80


	//   ....[179]....
        /*07ac*/ 	.word	0x00017bf0


	//   ....[180]....
        /*07b0*/ 	.word	0x00017c60


	//   ....[181]....
        /*07b4*/ 	.word	0x00017ce0


	//   ....[182]....
        /*07b8*/ 	.word	0x00017d60


	//   ....[183]....
        /*07bc*/ 	.word	0x00017df0


	//   ....[184]....
        /*07c0*/ 	.word	0x00017e60


	//   ....[185]....
        /*07c4*/ 	.word	0x00017ed0


	//   ....[186]....
        /*07c8*/ 	.word	0x00017f40


	//   ....[187]....
        /*07cc*/ 	.word	0x00017fc0


	//   ....[188]....
        /*07d0*/ 	.word	0x00018030


	//   ....[189]....
        /*07d4*/ 	.word	0x000180d0


	//   ....[190]....
        /*07d8*/ 	.word	0x00018120


	//   ....[191]....
        /*07dc*/ 	.word	0x000181b0


	//   ....[192]....
        /*07e0*/ 	.word	0x000182e0


	//----- nvinfo : EIATTR_REG_RECONFIG
	.align		4
.L_704:
        /*07e4*/ 	.byte	0x01, 0x54
	.zero		2


	//----- nvinfo : EIATTR_SYSCALL_OFFSETS
	.align		4
        /*07e8*/ 	.byte	0x04, 0x46
        /*07ea*/ 	.short	(.L_706 - .L_705)


	//   ....[0]....
.L_705:
        /*07ec*/ 	.word	0x00003cd0


	//   ....[1]....
        /*07f0*/ 	.word	0x0000f760


	//   ....[2]....
        /*07f4*/ 	.word	0x0000f8b0


	//   ....[3]....
        /*07f8*/ 	.word	0x0000f9a0


	//   ....[4]....
        /*07fc*/ 	.word	0x000108c0


	//   ....[5]....
        /*0800*/ 	.word	0x00011190


	//----- nvinfo : EIATTR_MBARRIER_INSTR_OFFSETS
	.align		4
.L_706:
        /*0804*/ 	.byte	0x04, 0x39
        /*0806*/ 	.short	(.L_708 - .L_707)


	//   ....[0]....
.L_707:
        /*0808*/ 	.word	0x00000190
        /*080c*/ 	.word	0x000000ff
        /*0810*/ 	.word	0x00038800
        /*0814*/ 	.short	0x0100
        /*0816*/ 	.byte	0x08
	.zero		1


	//   ....[1]....
        /*0818*/ 	.word	0x000001a0
        /*081c*/ 	.word	0x000000ff
        /*0820*/ 	.word	0x00038810
        /*0824*/ 	.short	0x0100
        /*0826*/ 	.byte	0x08
	.zero		1


	//   ....[2]....
        /*0828*/ 	.word	0x000001b0
        /*082c*/ 	.word	0x000000ff
        /*0830*/ 	.word	0x00038820
        /*0834*/ 	.short	0x0100
        /*0836*/ 	.byte	0x08
	.zero		1


	//   ....[3]....
        /*0838*/ 	.word	0x00000260
        /*083c*/ 	.word	0x000000ff
        /*0840*/ 	.word	0x00038830
        /*0844*/ 	.short	0x0100
        /*0846*/ 	.byte	0x06
	.zero		1


	//   ....[4]....
        /*0848*/ 	.word	0x00000270
        /*084c*/ 	.word	0x000000ff
        /*0850*/ 	.word	0x00038840
        /*0854*/ 	.short	0x0100
        /*0856*/ 	.byte	0x06
	.zero		1


	//   ....[5]....
        /*0858*/ 	.word	0x00000280
        /*085c*/ 	.word	0x000000ff
        /*0860*/ 	.word	0x00038838
        /*0864*/ 	.short	0x0100
        /*0866*/ 	.byte	0x06
	.zero		1


	//   ....[6]....
        /*0868*/ 	.word	0x00000290
        /*086c*/ 	.word	0x000000ff
        /*0870*/ 	.word	0x00038848
        /*0874*/ 	.short	0x0100
        /*0876*/ 	.byte	0x06
	.zero		1


	//   ....[7]....
        /*0878*/ 	.word	0x000003c0
        /*087c*/ 	.word	0x000000ff
        /*0880*/ 	.word	0x00038850
        /*0884*/ 	.short	0x0100
        /*0886*/ 	.byte	0x08
	.zero		1


	//   ....[8]....
        /*0888*/ 	.word	0x000003d0
        /*088c*/ 	.word	0x000000ff
        /*0890*/ 	.word	0x00038860
        /*0894*/ 	.short	0x0100
        /*0896*/ 	.byte	0x08
	.zero		1


	//   ....[9]....
        /*0898*/ 	.word	0x000003e0
        /*089c*/ 	.word	0x000000ff
        /*08a0*/ 	.word	0x00038858
        /*08a4*/ 	.short	0x0100
        /*08a6*/ 	.byte	0x08
	.zero		1


	//   ....[10]....
        /*08a8*/ 	.word	0x000003f0
        /*08ac*/ 	.word	0x000000ff
        /*08b0*/ 	.word	0x00038868
        /*08b4*/ 	.short	0x0100
        /*08b6*/ 	.byte	0x08
	.zero		1


	//   ....[11]....
        /*08b8*/ 	.word	0x000004e0
        /*08bc*/ 	.word	0x000000ff
        /*08c0*/ 	.word	0x00038870
        /*08c4*/ 	.short	0x0100
        /*08c6*/ 	.byte	0x06
	.zero		1


	//   ....[12]....
        /*08c8*/ 	.word	0x000004f0
        /*08cc*/ 	.word	0x000000ff
        /*08d0*/ 	.word	0x00038880
        /*08d4*/ 	.short	0x0100
        /*08d6*/ 	.byte	0x06
	.zero		1


	//   ....[13]....
        /*08d8*/ 	.word	0x00000500
        /*08dc*/ 	.word	0x000000ff
        /*08e0*/ 	.word	0x00038878
        /*08e4*/ 	.short	0x0100
        /*08e6*/ 	.byte	0x06
	.zero		1


	//   ....[14]....
        /*08e8*/ 	.word	0x00000510
        /*08ec*/ 	.word	0x000000ff
        /*08f0*/ 	.word	0x00038888
        /*08f4*/ 	.short	0x0100
        /*08f6*/ 	.byte	0x06
	.zero		1


	//   ....[15]....
        /*08f8*/ 	.word	0x00000640
        /*08fc*/ 	.word	0x000000ff
        /*0900*/ 	.word	0x00038890
        /*0904*/ 	.short	0x0100
        /*0906*/ 	.byte	0x08
	.zero		1


	//   ....[16]....
        /*0908*/ 	.word	0x00000650
        /*090c*/ 	.word	0x000000ff
        /*0910*/ 	.word	0x000388a0
        /*0914*/ 	.short	0x0100
        /*0916*/ 	.byte	0x08
	.zero		1


	//   ....[17]....
        /*0918*/ 	.word	0x00000660
        /*091c*/ 	.word	0x000000ff
        /*0920*/ 	.word	0x00038898
        /*0924*/ 	.short	0x0100
        /*0926*/ 	.byte	0x08
	.zero		1


	//   ....[18]....
        /*0928*/ 	.word	0x00000670
        /*092c*/ 	.word	0x000000ff
        /*0930*/ 	.word	0x000388a8
        /*0934*/ 	.short	0x0100
        /*0936*/ 	.byte	0x08
	.zero		1


	//   ....[19]....
        /*0938*/ 	.word	0x000007b0
        /*093c*/ 	.word	0x000000ff
        /*0940*/ 	.word	0x000388b0
        /*0944*/ 	.short	0x0100
        /*0946*/ 	.byte	0x08
	.zero		1


	//   ....[20]....
        /*0948*/ 	.word	0x000007c0
        /*094c*/ 	.word	0x000000ff
        /*0950*/ 	.word	0x000388c0
        /*0954*/ 	.short	0x0100
        /*0956*/ 	.byte	0x08
	.zero		1


	//   ....[21]....
        /*0958*/ 	.word	0x000007d0
        /*095c*/ 	.word	0x000000ff
        /*0960*/ 	.word	0x000388b8
        /*0964*/ 	.short	0x0100
        /*0966*/ 	.byte	0x08
	.zero		1


	//   ....[22]....
        /*0968*/ 	.word	0x000007e0
        /*096c*/ 	.word	0x000000ff
        /*0970*/ 	.word	0x000388c8
        /*0974*/ 	.short	0x0100
        /*0976*/ 	.byte	0x08
	.zero		1


	//   ....[23]....
        /*0978*/ 	.word	0x000020b0
        /*097c*/ 	.word	0x000000ff
        /*0980*/ 	.word	0x00000000
        /*0984*/ 	.short	0x0101
        /*0986*/ 	.byte	0x06
	.zero		1


	//   ....[24]....
        /*0988*/ 	.word	0x00002ba0
        /*098c*/ 	.word	0x000000ff
        /*0990*/ 	.word	0x00000000
        /*0994*/ 	.short	0x0101
        /*0996*/ 	.byte	0x06
	.zero		1


	//   ....[25]....
        /*0998*/ 	.word	0x00003d80
        /*099c*/ 	.word	0x000000ff
        /*09a0*/ 	.word	0x00038800
        /*09a4*/ 	.short	0x010a
        /*09a6*/ 	.byte	0x29
	.zero		1


	//   ....[26]....
        /*09a8*/ 	.word	0x00003df0
        /*09ac*/ 	.word	0x00000007
        /*09b0*/ 	.word	0x00038830
        /*09b4*/ 	.short	0x010a
        /*09b6*/ 	.byte	0x3f
	.zero		1


	//   ....[27]....
        /*09b8*/ 	.word	0x00003e30
        /*09bc*/ 	.word	0x00000007
        /*09c0*/ 	.word	0x00038830
        /*09c4*/ 	.short	0x010a
        /*09c6*/ 	.byte	0x3f
	.zero		1


	//   ....[28]....
        /*09c8*/ 	.word	0x000040b0
        /*09cc*/ 	.word	0x000000ff
        /*09d0*/ 	.word	0x00038810
        /*09d4*/ 	.short	0x010a
        /*09d6*/ 	.byte	0x29
	.zero		1


	//   ....[29]....
        /*09d8*/ 	.word	0x000040f0
        /*09dc*/ 	.word	0x00000007
        /*09e0*/ 	.word	0x00038850
        /*09e4*/ 	.short	0x010a
        /*09e6*/ 	.byte	0x3f
	.zero		1


	//   ....[30]....
        /*09e8*/ 	.word	0x00004130
        /*09ec*/ 	.word	0x00000007
        /*09f0*/ 	.word	0x00038850
        /*09f4*/ 	.short	0x010a
        /*09f6*/ 	.byte	0x3f
	.zero		1


	//   ....[31]....
        /*09f8*/ 	.word	0x00005340
        /*09fc*/ 	.word	0x000000ff
        /*0a00*/ 	.word	0x00000000
        /*0a04*/ 	.short	0x0101
        /*0a06*/ 	.byte	0x05
	.zero		1


	//   ....[32]....
        /*0a08*/ 	.word	0x00006230
        /*0a0c*/ 	.word	0x000000ff
        /*0a10*/ 	.word	0x00000000
        /*0a14*/ 	.short	0x0101
        /*0a16*/ 	.byte	0x05
	.zero		1


	//   ....[33]....
        /*0a18*/ 	.word	0x00006330
        /*0a1c*/ 	.word	0x000000ff
        /*0a20*/ 	.word	0x00038830
        /*0a24*/ 	.short	0x010a
        /*0a26*/ 	.byte	0x05
	.zero		1


	//   ....[34]....
        /*0a28*/ 	.word	0x00006370
        /*0a2c*/ 	.word	0x000000ff
        /*0a30*/ 	.word	0x00038830
        /*0a34*/ 	.short	0x010a
        /*0a36*/ 	.byte	0x05
	.zero		1


	//   ....[35]....
        /*0a38*/ 	.word	0x00006550
        /*0a3c*/ 	.word	0x000000ff
        /*0a40*/ 	.word	0x00038850
        /*0a44*/ 	.short	0x010a
        /*0a46*/ 	.byte	0x05
	.zero		1


	//   ....[36]....
        /*0a48*/ 	.word	0x00006590
        /*0a4c*/ 	.word	0x000000ff
        /*0a50*/ 	.word	0x00038850
        /*0a54*/ 	.short	0x010a
        /*0a56*/ 	.byte	0x05
	.zero		1


	//   ....[37]....
        /*0a58*/ 	.word	0x000077b0
        /*0a5c*/ 	.word	0x000000ff
        /*0a60*/ 	.word	0x00000000
        /*0a64*/ 	.short	0x0101
        /*0a66*/ 	.byte	0x0a
	.zero		1


	//   ....[38]....
        /*0a68*/ 	.word	0x00008c30
        /*0a6c*/ 	.word	0x000000ff
        /*0a70*/ 	.word	0x00000000
        /*0a74*/ 	.short	0x0101
        /*0a76*/ 	.byte	0x05
	.zero		1


	//   ....[39]....
        /*0a78*/ 	.word	0x0000b530
        /*0a7c*/ 	.word	0x000000ff
        /*0a80*/ 	.word	0x00000000
        /*0a84*/ 	.short	0x0101
        /*0a86*/ 	.byte	0x07
	.zero		1


	//   ....[40]....
        /*0a88*/ 	.word	0x0000bf60
        /*0a8c*/ 	.word	0x000000ff
        /*0a90*/ 	.word	0x00000000
        /*0a94*/ 	.short	0x0101
        /*0a96*/ 	.byte	0x07
	.zero		1


	//   ....[41]....
        /*0a98*/ 	.word	0x00010160
        /*0a9c*/ 	.word	0x00000016
        /*0aa0*/ 	.word	0x00038840
        /*0aa4*/ 	.short	0x010a
        /*0aa6*/ 	.byte	0x3f
	.zero		1


	//   ....[42]....
        /*0aa8*/ 	.word	0x00010620
        /*0aac*/ 	.word	0x00000016
        /*0ab0*/ 	.word	0x00038830
        /*0ab4*/ 	.short	0x0107
        /*0ab6*/ 	.byte	0x3f
	.zero		1


	//   ....[43]....
        /*0ab8*/ 	.word	0x00010700
        /*0abc*/ 	.word	0x00000016
        /*0ac0*/ 	.word	0x00038830
        /*0ac4*/ 	.short	0x0101
        /*0ac6*/ 	.byte	0x3f
	.zero		1


	//   ....[44]....
        /*0ac8*/ 	.word	0x00010fd0
        /*0acc*/ 	.word	0x00000011
        /*0ad0*/ 	.word	0x00038800
        /*0ad4*/ 	.short	0x0107
        /*0ad6*/ 	.byte	0x3f
	.zero		1


	//   ....[45]....
        /*0ad8*/ 	.word	0x00011060
        /*0adc*/ 	.word	0x00000011
        /*0ae0*/ 	.word	0x00038800
        /*0ae4*/ 	.short	0x0101
        /*0ae6*/ 	.byte	0x3f
	.zero		1


	//   ....[46]....
        /*0ae8*/ 	.word	0x00011d60
        /*0aec*/ 	.word	0x00000011
        /*0af0*/ 	.word	0x00038810
        /*0af4*/ 	.short	0x0107
        /*0af6*/ 	.byte	0x3f
	.zero		1


	//   ....[47]....
        /*0af8*/ 	.word	0x00011e60
        /*0afc*/ 	.word	0x00000011
        /*0b00*/ 	.word	0x00038810
        /*0b04*/ 	.short	0x0101
        /*0b06*/ 	.byte	0x3f
	.zero		1


	//   ....[48]....
        /*0b08*/ 	.word	0x00011e80
        /*0b0c*/ 	.word	0x00000011
        /*0b10*/ 	.word	0x00038820
        /*0b14*/ 	.short	0x010a
        /*0b16*/ 	.byte	0x3f
	.zero		1


	//   ....[49]....
        /*0b18*/ 	.word	0x00011f10
        /*0b1c*/ 	.word	0x00000016
        /*0b20*/ 	.word	0x00038860
        /*0b24*/ 	.short	0x010a
        /*0b26*/ 	.byte	0x3f
	.zero		1


	//   ....[50]....
        /*0b28*/ 	.word	0x00012810
        /*0b2c*/ 	.word	0x00000016
        /*0b30*/ 	.word	0x00038850
        /*0b34*/ 	.short	0x0107
        /*0b36*/ 	.byte	0x3f
	.zero		1


	//   ....[51]....
        /*0b38*/ 	.word	0x000128e0
        /*0b3c*/ 	.word	0x00000016
        /*0b40*/ 	.word	0x00038850
        /*0b44*/ 	.short	0x0101
        /*0b46*/ 	.byte	0x3f
	.zero		1


	//   ....[52]....
        /*0b48*/ 	.word	0x00012c80
        /*0b4c*/ 	.word	0x00000006
        /*0b50*/ 	.word	0x00038840
        /*0b54*/ 	.short	0x010a
        /*0b56*/ 	.byte	0x3f
	.zero		1


	//   ....[53]....
        /*0b58*/ 	.word	0x00012fa0
        /*0b5c*/ 	.word	0x00000006
        /*0b60*/ 	.word	0x00038830
        /*0b64*/ 	.short	0x0107
        /*0b66*/ 	.byte	0x3f
	.zero		1


	//   ....[54]....
        /*0b68*/ 	.word	0x00013060
        /*0b6c*/ 	.word	0x00000006
        /*0b70*/ 	.word	0x00038830
        /*0b74*/ 	.short	0x0101
        /*0b76*/ 	.byte	0x3f
	.zero		1


	//   ....[55]....
        /*0b78*/ 	.word	0x00013090
        /*0b7c*/ 	.word	0x00000006
        /*0b80*/ 	.word	0x00038860
        /*0b84*/ 	.short	0x010a
        /*0b86*/ 	.byte	0x3f
	.zero		1


	//   ....[56]....
        /*0b88*/ 	.word	0x00013740
        /*0b8c*/ 	.word	0x00000006
        /*0b90*/ 	.word	0x00038850
        /*0b94*/ 	.short	0x0107
        /*0b96*/ 	.byte	0x3f
	.zero		1


	//   ....[57]....
        /*0b98*/ 	.word	0x00013800
        /*0b9c*/ 	.word	0x00000006
        /*0ba0*/ 	.word	0x00038850
        /*0ba4*/ 	.short	0x0101
        /*0ba6*/ 	.byte	0x3f
	.zero		1


	//   ....[58]....
        /*0ba8*/ 	.word	0x00014680
        /*0bac*/ 	.word	0x00000005
        /*0bb0*/ 	.word	0x00038820
        /*0bb4*/ 	.short	0x010a
        /*0bb6*/ 	.byte	0x3f
	.zero		1


	//   ....[59]....
        /*0bb8*/ 	.word	0x00014800
        /*0bbc*/ 	.word	0x00000003
        /*0bc0*/ 	.word	0x00038840
        /*0bc4*/ 	.short	0x010a
        /*0bc6*/ 	.byte	0x3f
	.zero		1


	//   ....[60]....
        /*0bc8*/ 	.word	0x000148a0
        /*0bcc*/ 	.word	0x00000005
        /*0bd0*/ 	.word	0x00038840
        /*0bd4*/ 	.short	0x010a
        /*0bd6*/ 	.byte	0x3f
	.zero		1


	//   ....[61]....
        /*0bd8*/ 	.word	0x000148e0
        /*0bdc*/ 	.word	0x00000003
        /*0be0*/ 	.word	0x00038860
        /*0be4*/ 	.short	0x010a
        /*0be6*/ 	.byte	0x3f
	.zero		1


	//   ....[62]....
        /*0be8*/ 	.word	0x00014920
        /*0bec*/ 	.word	0x00000005
        /*0bf0*/ 	.word	0x00038860
        /*0bf4*/ 	.short	0x010a
        /*0bf6*/ 	.byte	0x3f
	.zero		1


	//   ....[63]....
        /*0bf8*/ 	.word	0x00014990
        /*0bfc*/ 	.word	0x00000000
        /*0c00*/ 	.word	0x00038800
        /*0c04*/ 	.short	0x010a
        /*0c06*/ 	.byte	0x3f
	.zero		1


	//   ....[64]....
        /*0c08*/ 	.word	0x000149e0
        /*0c0c*/ 	.word	0x00000007
        /*0c10*/ 	.word	0x00038830
        /*0c14*/ 	.short	0x010a
        /*0c16*/ 	.byte	0x3f
	.zero		1


	//   ....[65]....
        /*0c18*/ 	.word	0x00014a40
        /*0c1c*/ 	.word	0x00000006
        /*0c20*/ 	.word	0x00038810
        /*0c24*/ 	.short	0x010a
        /*0c26*/ 	.byte	0x3f
	.zero		1


	//   ....[66]....
        /*0c28*/ 	.word	0x00014a90
        /*0c2c*/ 	.word	0x00000007
        /*0c30*/ 	.word	0x00038850
        /*0c34*/ 	.short	0x010a
        /*0c36*/ 	.byte	0x3f
	.zero		1


	//   ....[67]....
        /*0c38*/ 	.word	0x00014af0
        /*0c3c*/ 	.word	0x00000005
        /*0c40*/ 	.word	0x00038830
        /*0c44*/ 	.short	0x010a
        /*0c46*/ 	.byte	0x3f
	.zero		1


	//   ....[68]....
        /*0c48*/ 	.word	0x00014b50
        /*0c4c*/ 	.word	0x00000005
        /*0c50*/ 	.word	0x00038850
        /*0c54*/ 	.short	0x010a
        /*0c56*/ 	.byte	0x3f
	.zero		1


	//   ....[69]....
        /*0c58*/ 	.word	0x00014c70
        /*0c5c*/ 	.word	0x00000016
        /*0c60*/ 	.word	0x00038840
        /*0c64*/ 	.short	0x010a
        /*0c66*/ 	.byte	0x3f
	.zero		1


	//   ....[70]....
        /*0c68*/ 	.word	0x00016260
        /*0c6c*/ 	.word	0x00000011
        /*0c70*/ 	.word	0x00038820
        /*0c74*/ 	.short	0x010a
        /*0c76*/ 	.byte	0x3f
	.zero		1


	//   ....[71]....
        /*0c78*/ 	.word	0x000162b0
        /*0c7c*/ 	.word	0x00000016
        /*0c80*/ 	.word	0x00038860
        /*0c84*/ 	.short	0x010a
        /*0c86*/ 	.byte	0x3f
	.zero		1


	//   ....[72]....
        /*0c88*/ 	.word	0x00016ba0
        /*0c8c*/ 	.word	0x00000006
        /*0c90*/ 	.word	0x00038840
        /*0c94*/ 	.short	0x010a
        /*0c96*/ 	.byte	0x3f
	.zero		1


	//   ....[73]....
        /*0c98*/ 	.word	0x00017060
        /*0c9c*/ 	.word	0x00000006
        /*0ca0*/ 	.word	0x00038860
        /*0ca4*/ 	.short	0x010a
        /*0ca6*/ 	.byte	0x3f
	.zero		1


	//   ....[74]....
        /*0ca8*/ 	.word	0x00018200
        /*0cac*/ 	.word	0x00000005
        /*0cb0*/ 	.word	0x00038820
        /*0cb4*/ 	.short	0x010a
        /*0cb6*/ 	.byte	0x3f
	.zero		1


	//   ....[75]....
        /*0cb8*/ 	.word	0x000183a0
        /*0cbc*/ 	.word	0x00000003
        /*0cc0*/ 	.word	0x00038840
        /*0cc4*/ 	.short	0x010a
        /*0cc6*/ 	.byte	0x3f
	.zero		1


	//   ....[76]....
        /*0cc8*/ 	.word	0x000183f0
        /*0ccc*/ 	.word	0x00000005
        /*0cd0*/ 	.word	0x00038840
        /*0cd4*/ 	.short	0x010a
        /*0cd6*/ 	.byte	0x3f
	.zero		1


	//   ....[77]....
        /*0cd8*/ 	.word	0x00018440
        /*0cdc*/ 	.word	0x00000003
        /*0ce0*/ 	.word	0x00038860
        /*0ce4*/ 	.short	0x010a
        /*0ce6*/ 	.byte	0x3f
	.zero		1


	//----- nvinfo : EIATTR_NUM_MBARRIERS
	.align		4
.L_708:
        /*0ce8*/ 	.byte	0x03, 0x38
        /*0cea*/ 	.short	0x0017


	//----- nvinfo : EIATTR_EXIT_INSTR_OFFSETS
	.align		4
        /*0cec*/ 	.byte	0x04, 0x1c
        /*0cee*/ 	.short	(.L_710 - .L_709)


	//   ....[0]....
.L_709:
        /*0cf0*/ 	.word	0x00000990


	//   ....[1]....
        /*0cf4*/ 	.word	0x0000e080


	//   ....[2]....
        /*0cf8*/ 	.word	0x00014970


	//----- nvinfo : EIATTR_MAX_THREADS
	.align		4
.L_710:
        /*0cfc*/ 	.byte	0x04, 0x05
        /*0cfe*/ 	.short	(.L_712 - .L_711)
.L_711:
        /*0d00*/ 	.word	0x00000180
        /*0d04*/ 	.word	0x00000001
        /*0d08*/ 	.word	0x00000001


	//----- nvinfo : EIATTR_CRS_STACK_SIZE
	.align		4
.L_712:
        /*0d0c*/ 	.byte	0x04, 0x1e
        /*0d0e*/ 	.short	(.L_714 - .L_713)
.L_713:
        /*0d10*/ 	.word	0x00000000


	//----- nvinfo : EIATTR_CBANK_PARAM_SIZE
	.align		4
.L_714:
        /*0d14*/ 	.byte	0x03, 0x19
        /*0d16*/ 	.short	0x0bf0


	//----- nvinfo : EIATTR_PARAM_CBANK
	.align		4
        /*0d18*/ 	.byte	0x04, 0x0a
        /*0d1a*/ 	.short	(.L_716 - .L_715)
	.align		4
.L_715:
        /*0d1c*/ 	.word	index@(.nv.constant0._ZN7cutlass13device_kernelIN5flash11enable_sm90INS1_16FlashAttnFwdSm90INS1_25CollectiveMainloopFwdSm90ILi2EN4cute5tupleIJNS5_1CILi1EEES8_S8_EEENS6_IJNS7_ILi64EEESA_SA_EEELi512ENS_10bfloat16_tEfNS_4arch4Sm90ELb0ELb0ELb0ELb1ELb1ELb0ELb1ELb0ELb0ELb1ELb1ELb0EEENS1_21CollectiveEpilogueFwdINS6_IJSA_NS7_ILi512EEESA_EEES9_SC_SE_Li256ELb1ELb1ELb1ELb0EEENS1_36VarlenDynamicPersistentTileSchedulerILi64ELi64ELi256ELi128ELb1ELb1ELb1ELb0ELb1ELb1EEEEEEEEEvNT_6ParamsE)
        /*0d20*/ 	.short	0x0210
        /*0d22*/ 	.short	0x0bf0


	//----- nvinfo : EIATTR_SW_WAR
	.align		4
.L_716:
        /*0d24*/ 	.byte	0x04, 0x36
        /*0d26*/ 	.short	(.L_718 - .L_717)
.L_717:
        /*0d28*/ 	.word	0x00000008
.L_718:


//--------------------- .nv.info._ZN7cutlass13device_kernelIN5flash11enable_sm90INS1_16FlashAttnFwdSm90INS1_25CollectiveMainloopFwdSm90ILi2EN4cute5tupleIJNS5_1CILi1EEES8_S8_EEENS6_IJNS7_ILi64EEESA_SA_EEELi512ENS_10bfloat16_tEfNS_4arch4Sm90ELb0ELb0ELb0ELb1ELb1ELb1ELb1ELb0ELb0ELb1ELb1ELb0EEENS1_21CollectiveEpilogueFwdINS6_IJSA_NS7_ILi512EEESA_EEES9_SC_SE_Li256ELb1ELb1ELb1ELb0EEENS1_36VarlenDynamicPersistentTileSchedulerILi64ELi64ELi256ELi128ELb1ELb1ELb1ELb0ELb1ELb1EEEEEEEEEvNT_6ParamsE --------------------------
	.section	.nv.info._ZN7cutlass13device_kernelIN5flash11enable_sm90INS1_16FlashAttnFwdSm90INS1_25CollectiveMainloopFwdSm90ILi2EN4cute5tupleIJNS5_1CILi1EEES8_S8_EEENS6_IJNS7_ILi64EEESA_SA_EEELi512ENS_10bfloat16_tEfNS_4arch4Sm90ELb0ELb0ELb0ELb1ELb1ELb1ELb1ELb0ELb0ELb1ELb1ELb0EEENS1_21CollectiveEpilogueFwdINS6_IJSA_NS7_ILi512EEESA_EEES9_SC_SE_Li256ELb1ELb1ELb1ELb0EEENS1_36VarlenDynamicPersistentTileSchedulerILi64ELi64ELi256ELi128ELb1ELb1ELb1ELb0ELb1ELb1EEEEEEEEEvNT_6ParamsE,"",@"SHT_CUDA_INFO"
	.sectionflags	@""
	.align	4


	//----- nvinfo : EIATTR_CUDA_API_VERSION
	.align		4
        /*0000*/ 	.byte	0x04, 0x37
        /*0002*/ 	.short	(.L_720 - .L_719)
.L_719:
        /*0004*/ 	.word	0x00000082


	//----- nvinfo : EIATTR_KPARAM_INFO
	.align		4
.L_720:
        /*0008*/ 	.byte	0x04, 0x17
        /*000a*/ 	.short	(.L_722 - .L_721)
.L_721:
        /*000c*/ 	.word	0x00000000
        /*0010*/ 	.short	0x0000
        /*0012*/ 	.short	0x0070
        /*0014*/ 	.byte	0x00, 0xf0, 0x01, 0x2e


	//----- nvinfo : EIATTR_SPARSE_MMA_MASK
	.align		4
.L_722:
        /*0018*/ 	.byte	0x03, 0x50
        /*001a*/ 	.short	0x0000


	//----- nvinfo : EIATTR_MAXREG_COUNT
	.align		4
        /*001c*/ 	.byte	0x03, 0x1b
        /*001e*/ 	.short	0x00a8


	//----- nvinfo : EIATTR_NUM_BARRIERS
	.align		4
        /*0020*/ 	.byte	0x02, 0x4c
        /*0022*/ 	.byte	0x10
	.zero		1


	//----- nvinfo : EIATTR_EXTERNS
	.align		4
        /*0024*/ 	.byte	0x04, 0x0f
        /*0026*/ 	.short	(.L_724 - .L_723)


	//   ....[0]....
	.align		4
.L_723:
        /*0028*/ 	.word	index@(__assertfail)


	//----- nvinfo : EIATTR_ANNOTATIONS
	.align		4
.L_724:
        /*002c*/ 	.byte	0x04, 0x55
        /*002e*/ 	.short	(.L_726 - .L_725)


	//   ....[0]....
.L_725:
        /* <DEDUP_REMOVED lines=64> */


	//----- nvinfo : EIATTR_MERCURY_ISA_VERSION
	.align		4
.L_726:
        /*0418*/ 	.byte	0x03, 0x5f
        /*041a*/ 	.short	0x0101


	//----- nvinfo : EIATTR_UNUSED_LOAD_BYTE_OFFSET
	.align		4
        /*041c*/ 	.byte	0x04, 0x44
        /*041e*/ 	.short	(.L_728 - .L_727)


	//   ....[0]....
.L_727:
        /*0420*/ 	.word	0x00000a50
        /*0424*/ 	.word	0x0000fff0


	//   ....[1]....
        /*0428*/ 	.word	0x00010b30
        /*042c*/ 	.word	0x0000fff0


	//----- nvinfo : EIATTR_INT_WARP_WIDE_INSTR_OFFSETS
	.align		4
.L_728:
        /*0430*/ 	.byte	0x04, 0x31
        /*0432*/ 	.short	(.L_730 - .L_729)


	//   ....[0]....
.L_729:
        /*0434*/ 	.word	0x00000130


	//   ....[1]....
        /*0438*/ 	.word	0x00000170


	//   ....[2]....
        /*043c*/ 	.word	0x000001e0


	//   ....[3]....
        /*0440*/ 	.word	0x000001f0


	//   ....[4]....
        /*0444*/ 	.word	0x00018d90


	//   ....[5]....
        /*0448*/ 	.word	0x00018e20


	//   ....[6]....
        /*044c*/ 	.word	0x0001d290


	//   ....[7]....
        /*0450*/ 	.word	0x0001d320


	//----- nvinfo : EIATTR_COOP_GROUP_MASK_REGIDS
	.align		4
.L_730:
        /*0454*/ 	.byte	0x04, 0x29
        /*0456*/ 	.short	(.L_732 - .L_731)


	//   ....[0]....
.L_731:
        /*0458*/ 	.word	0xffffffff


	//   ....[1]....
        /*045c*/ 	.word	0xffffffff


	//   ....[2]....
        /*0460*/ 	.word	0xffffffff


	//   ....[3]....
        /*0464*/ 	.word	0xffffffff


	//   ....[4]....
        /*0468*/ 	.word	0xffffffff


	//   ....[5]....
        /*046c*/ 	.word	0xffffffff


	//   ....[6]....
        /*0470*/ 	.word	0xffffffff


	//   ....[7]....
        /*0474*/ 	.word	0xffffffff


	//   ....[8]....
        /*0478*/ 	.word	0xffffffff


	//   ....[9]....
        /*047c*/ 	.word	0xffffffff


	//   ....[10]....
        /*0480*/ 	.word	0xffffffff


	//   ....[11]....
        /*0484*/ 	.word	0xffffffff


	//   ....[12]....
        /*0488*/ 	.word	0xffffffff


	//   ....[13]....
        /*048c*/ 	.word	0xffffffff


	//   ....[14]....
        /*0490*/ 	.word	0xffffffff


	//   ....[15]....
        /*0494*/ 	.word	0xffffffff


	//   ....[16]....
        /*0498*/ 	.word	0xffffffff


	//   ....[17]....
        /*049c*/ 	.word	0xffffffff


	//   ....[18]....
        /*04a0*/ 	.word	0xffffffff


	//   ....[19]....
        /*04a4*/ 	.word	0xffffffff


	//   ....[20]....
        /*04a8*/ 	.word	0xffffffff


	//   ....[21]....
        /*04ac*/ 	.word	0xffffffff


	//   ....[22]....
        /*04b0*/ 	.word	0xffffffff


	//   ....[23]....
        /*04b4*/ 	.word	0xffffffff


	//   ....[24]....
        /*04b8*/ 	.word	0xffffffff


	//   ....[25]....
        /*04bc*/ 	.word	0xffffffff


	//   ....[26]....
        /*04c0*/ 	.word	0xffffffff


	//   ....[27]....
        /*04c4*/ 	.word	0xffffffff


	//   ....[28]....
        /*04c8*/ 	.word	0xffffffff


	//   ....[29]....
        /*04cc*/ 	.word	0xffffffff


	//   ....[30]....
        /*04d0*/ 	.word	0xffffffff


	//   ....[31]....
        /*04d4*/ 	.word	0xffffffff


	//   ....[32]....
        /*04d8*/ 	.word	0xffffffff


	//   ....[33]....
        /*04dc*/ 	.word	0xffffffff


	//   ....[34]....
        /*04e0*/ 	.word	0xffffffff


	//   ....[35]....
        /*04e4*/ 	.word	0xffffffff


	//   ....[36]....
        /*04e8*/ 	.word	0xffffffff


	//   ....[37]....
        /*04ec*/ 	.word	0xffffffff


	//   ....[38]....
        /*04f0*/ 	.word	0xffffffff


	//   ....[39]....
        /*04f4*/ 	.word	0xffffffff


	//   ....[40]....
        /*04f8*/ 	.word	0xffffffff


	//   ....[41]....
        /*04fc*/ 	.word	0xffffffff


	//   ....[42]....
        /*0500*/ 	.word	0xffffffff


	//   ....[43]....
        /*0504*/ 	.word	0xffffffff


	//   ....[44]....
        /*0508*/ 	.word	0xffffffff


	//   ....[45]....
        /*050c*/ 	.word	0xffffffff


	//   ....[46]....
        /*0510*/ 	.word	0xffffffff


	//   ....[47]....
        /*0514*/ 	.word	0xffffffff


	//   ....[48]....
        /*0518*/ 	.word	0xffffffff


	//   ....[49]....
        /*051c*/ 	.word	0xffffffff


	//   ....[50]....
        /*0520*/ 	.word	0xffffffff


	//   ....[51]....
        /*0524*/ 	.word	0xffffffff


	//   ....[52]....
        /*0528*/ 	.word	0xffffffff


	//   ....[53]....
        /*052c*/ 	.word	0xffffffff


	//   ....[54]....
        /*0530*/ 	.word	0xffffffff


	//   ....[55]....
        /*0534*/ 	.word	0xffffffff


	//   ....[56]....
        /*0538*/ 	.word	0xffffffff


	//   ....[57]....
        /*053c*/ 	.word	0xffffffff


	//   ....[58]....
        /*0540*/ 	.word	0xffffffff


	//   ....[59]....
        /*0544*/ 	.word	0xffffffff


	//   ....[60]....
        /*0548*/ 	.word	0xffffffff


	//   ....[61]....
        /*054c*/ 	.word	0xffffffff


	//   ....[62]....
        /*0550*/ 	.word	0xffffffff


	//   ....[63]....
        /*0554*/ 	.word	0xffffffff


	//   ....[64]....
        /*0558*/ 	.word	0xffffffff


	//   ....[65]....
        /*055c*/ 	.word	0xffffffff


	//   ....[66]....
        /*0560*/ 	.word	0xffffffff


	//   ....[67]....
        /*0564*/ 	.word	0xffffffff


	//   ....[68]....
        /*0568*/ 	.word	0xffffffff


	//   ....[69]....
        /*056c*/ 	.word	0xffffffff


	//   ....[70]....
        /*0570*/ 	.word	0xffffffff


	//   ....[71]....
        /*0574*/ 	.word	0xffffffff


	//   ....[72]....
        /*0578*/ 	.word	0xffffffff


	//   ....[73]....
        /*057c*/ 	.word	0xffffffff


	//   ....[74]....
        /*0580*/ 	.word	0xffffffff


	//   ....[75]....
        /*0584*/ 	.word	0xffffffff


	//   ....[76]....
        /*0588*/ 	.word	0xffffffff


	//   ....[77]....
        /*058c*/ 	.word	0xffffffff


	//   ....[78]....
        /*0590*/ 	.word	0xffffffff


	//   ....[79]....
        /*0594*/ 	.word	0xffffffff


	//   ....[80]....
        /*0598*/ 	.word	0xffffffff


	//   ....[81]....
        /*059c*/ 	.word	0xffffffff


	//   ....[82]....
        /*05a0*/ 	.word	0xffffffff


	//   ....[83]....
        /*05a4*/ 	.word	0xffffffff


	//   ....[84]....
        /*05a8*/ 	.word	0xffffffff


	//   ....[85]....
        /*05ac*/ 	.word	0xffffffff


	//   ....[86]....
        /*05b0*/ 	.word	0xffffffff


	//   ....[87]....
        /*05b4*/ 	.word	0xffffffff


	//   ....[88]....
        /*05b8*/ 	.word	0xffffffff


	//   ....[89]....
        /*05bc*/ 	.word	0xffffffff


	//   ....[90]....
        /*05c0*/ 	.word	0xffffffff


	//   ....[91]....
        /*05c4*/ 	.word	0xffffffff


	//   ....[92]....
        /*05c8*/ 	.word	0xffffffff


	//   ....[93]....
        /*05cc*/ 	.word	0xffffffff


	//   ....[94]....
        /*05d0*/ 	.word	0xffffffff


	//   ....[95]....
        /*05d4*/ 	.word	0xffffffff


	//   ....[96]....
        /*05d8*/ 	.word	0xffffffff


	//   ....[97]....
        /*05dc*/ 	.word	0xffffffff


	//   ....[98]....
        /*05e0*/ 	.word	0xffffffff


	//   ....[99]....
        /*05e4*/ 	.word	0xffffffff


	//   ....[100]....
        /*05e8*/ 	.word	0xffffffff


	//   ....[101]....
        /*05ec*/ 	.word	0xffffffff


	//   ....[102]....
        /*05f0*/ 	.word	0xffffffff


	//   ....[103]....
        /*05f4*/ 	.word	0xffffffff


	//   ....[104]....
        /*05f8*/ 	.word	0xffffffff


	//   ....[105]....
        /*05fc*/ 	.word	0xffffffff


	//   ....[106]....
        /*0600*/ 	.word	0xffffffff


	//   ....[107]....
        /*0604*/ 	.word	0xffffffff


	//   ....[108]....
        /*0608*/ 	.word	0xffffffff


	//   ....[109]....
        /*060c*/ 	.word	0xffffffff


	//   ....[110]....
        /*0610*/ 	.word	0xffffffff


	//   ....[111]....
        /*0614*/ 	.word	0xffffffff


	//   ....[112]....
        /*0618*/ 	.word	0xffffffff


	//   ....[113]....
        /*061c*/ 	.word	0xffffffff


	//   ....[114]....
        /*0620*/ 	.word	0xffffffff


	//   ....[115]....
        /*0624*/ 	.word	0xffffffff


	//   ....[116]....
        /*0628*/ 	.word	0xffffffff


	//   ....[117]....
        /*062c*/ 	.word	0xffffffff


	//   ....[118]....
        /*0630*/ 	.word	0xffffffff


	//   ....[119]....
        /*0634*/ 	.word	0xffffffff


	//   ....[120]....
        /*0638*/ 	.word	0xffffffff


	//   ....[121]....
        /*063c*/ 	.word	0xffffffff


	//   ....[122]....
        /*0640*/ 	.word	0xffffffff


	//   ....[123]....
        /*0644*/ 	.word	0xffffffff


	//   ....[124]....
        /*0648*/ 	.word	0xffffffff


	//   ....[125]....
        /*064c*/ 	.word	0xffffffff


	//   ....[126]....
        /*0650*/ 	.word	0xffffffff


	//   ....[127]....
        /*0654*/ 	.word	0xffffffff


	//   ....[128]....
        /*0658*/ 	.word	0xffffffff


	//   ....[129]....
        /*065c*/ 	.word	0xffffffff


	//   ....[130]....
        /*0660*/ 	.word	0xffffffff


	//   ....[131]....
        /*0664*/ 	.word	0xffffffff


	//   ....[132]....
        /*0668*/ 	.word	0xffffffff


	//   ....[133]....
        /*066c*/ 	.word	0xffffffff


	//   ....[134]....
        /*0670*/ 	.word	0xffffffff


	//   ....[135]....
        /*0674*/ 	.word	0xffffffff


	//   ....[136]....
        /*0678*/ 	.word	0xffffffff


	//   ....[137]....
        /*067c*/ 	.word	0xffffffff


	//   ....[138]....
        /*0680*/ 	.word	0xffffffff


	//   ....[139]....
        /*0684*/ 	.word	0xffffffff


	//   ....[140]....
        /*0688*/ 	.word	0xffffffff


	//   ....[141]....
        /*068c*/ 	.word	0xffffffff


	//   ....[142]....
        /*0690*/ 	.word	0xffffffff


	//   ....[143]....
        /*0694*/ 	.word	0x0500000f


	//   ....[144]....
        /*0698*/ 	.word	0x0500000f


	//   ....[145]....
        /*069c*/ 	.word	0x0500000f


	//   ....[146]....
        /*06a0*/ 	.word	0x0500000f


	//   ....[147]....
        /*06a4*/ 	.word	0x0500000f


	//   ....[148]....
        /*06a8*/ 	.word	0x0500000f


	//   ....[149]....
        /*06ac*/ 	.word	0x0500000f


	//   ....[150]....
        /*06b0*/ 	.word	0x0500000f


	//   ....[151]....
        /*06b4*/ 	.word	0x0500000f


	//   ....[152]....
        /*06b8*/ 	.word	0x0500000f


	//   ....[153]....
        /*06bc*/ 	.word	0x0500000f


	//   ....[154]....
        /*06c0*/ 	.word	0x0500000f


	//   ....[155]....
        /*06c4*/ 	.word	0x0500000f


	//   ....[156]....
        /*06c8*/ 	.word	0x0500000f


	//   ....[157]....
        /*06cc*/ 	.word	0x0500000f


	//   ....[158]....
        /*06d0*/ 	.word	0x0500000f


	//   ....[159]....
        /*06d4*/ 	.word	0x0500000f


	//   ....[160]....
        /*06d8*/ 	.word	0x0500000f


	//   ....[161]....
        /*06dc*/ 	.word	0x0500000f


	//   ....[162]....
        /*06e0*/ 	.word	0x0500000f


	//   ....[163]....
        /*06e4*/ 	.word	0x0500000f


	//   ....[164]....
        /*06e8*/ 	.word	0x0500000f


	//   ....[165]....
        /*06ec*/ 	.word	0x0500000f


	//   ....[166]....
        /*06f0*/ 	.word	0x0500000f


	//   ....[167]....
        /*06f4*/ 	.word	0x0500000f


	//   ....[168]....
        /*06f8*/ 	.word	0x0500000f


	//   ....[169]....
        /*06fc*/ 	.word	0x0500000f


	//   ....[170]....
        /*0700*/ 	.word	0x0500000f


	//   ....[171]....
        /*0704*/ 	.word	0x0500000f


	//   ....[172]....
        /*0708*/ 	.word	0x0500000f


	//   ....[173]....
        /*070c*/ 	.word	0x0500000f


	//   ....[174]....
        /*0710*/ 	.word	0x0500000f


	//   ....[175]....
        /*0714*/ 	.word	0x0500000f


	//   ....[176]....
        /*0718*/ 	.word	0x0500000f


	//   ....[177]....
        /*071c*/ 	.word	0x0500000f


	//   ....[178]....
        /*0720*/ 	.word	0x0500000f


	//   ....[179]....
        /*0724*/ 	.word	0x0500000f


	//   ....[180]....
        /*0728*/ 	.word	0x0500000f


	//   ....[181]....
        /*072c*/ 	.word	0x0500000f


	//   ....[182]....
        /*0730*/ 	.word	0x0500000f


	//   ....[183]....
        /*0734*/ 	.word	0x0500000f


	//   ....[184]....
        /*0738*/ 	.word	0x0500000f


	//   ....[185]....
        /*073c*/ 	.word	0x0500000f


	//   ....[186]....
        /*0740*/ 	.word	0x0500000f


	//   ....[187]....
        /*0744*/ 	.word	0x0500000f


	//   ....[188]....
        /*0748*/ 	.word	0x0500000f


	//   ....[189]....
        /*074c*/ 	.word	0x0500000f


	//   ....[190]....
        /*0750*/ 	.word	0x0500000f


	//   ....[191]....
        /*0754*/ 	.word	0x0500000f


	//   ....[192]....
        /*0758*/ 	.word	0x0500000f


	//   ....[193]....
        /*075c*/ 	.word	0x0500000f


	//   ....[194]....
        /*0760*/ 	.word	0x0500000f


	//   ....[195]....
        /*0764*/ 	.word	0x0500000f


	//   ....[196]....
        /*0768*/ 	.word	0x0500000f


	//   ....[197]....
        /*076c*/ 	.word	0x0500000f


	//   ....[198]....
        /*0770*/ 	.word	0x0500000f


	//   ....[199]....
        /*0774*/ 	.word	0x0500000f


	//   ....[200]....
        /*0778*/ 	.word	0x0500000f


	//   ....[201]....
        /*077c*/ 	.word	0x0500000f


	//   ....[202]....
        /*0780*/ 	.word	0x0500000f


	//   ....[203]....
        /*0784*/ 	.word	0x0500000f


	//   ....[204]....
        /*0788*/ 	.word	0x0500000f


	//   ....[205]....
        /*078c*/ 	.word	0x0500000f


	//   ....[206]....
        /*0790*/ 	.word	0x0500000f


	//   ....[207]....
        /*0794*/ 	.word	0x0500000f


	//   ....[208]....
        /*0798*/ 	.word	0x0500000f


	//   ....[209]....
        /*079c*/ 	.word	0x0500000f


	//   ....[210]....
        /*07a0*/ 	.word	0x0500000f


	//   ....[211]....
        /*07a4*/ 	.word	0x0500000f


	//   ....[212]....
        /*07a8*/ 	.word	0x0500000f


	//   ....[213]....
        /*07ac*/ 	.word	0x0500000f


	//   ....[214]....
        /*07b0*/ 	.word	0x0500000f


	//   ....[215]....
        /*07b4*/ 	.word	0x0500000f


	//   ....[216]....
        /*07b8*/ 	.word	0x0500000f


	//   ....[217]....
        /*07bc*/ 	.word	0x0500000f


	//   ....[218]....
        /*07c0*/ 	.word	0x0500000f


	//   ....[219]....
        /*07c4*/ 	.word	0x0500000f


	//   ....[220]....
        /*07c8*/ 	.word	0x0500000f


	//   ....[221]....
        /*07cc*/ 	.word	0x0500000f


	//   ....[222]....
        /*07d0*/ 	.word	0x0500000f


	//   ....[223]....
        /*07d4*/ 	.word	0x0500000f


	//   ....[224]....
        /*07d8*/ 	.word	0x0500000f


	//   ....[225]....
        /*07dc*/ 	.word	0x0500000f


	//----- nvinfo : EIATTR_COOP_GROUP_INSTR_OFFSETS
	.align		4
.L_732:
        /*07e0*/ 	.byte	0x04, 0x28
        /*07e2*/ 	.short	(.L_734 - .L_733)


	//   ....[0]....
.L_733:
        /*07e4*/ 	.word	0x00000070


	//   ....[1]....
        /*07e8*/ 	.word	0x00000140


	//   ....[2]....
        /*07ec*/ 	.word	0x00000190


	//   ....[3]....
        /*07f0*/ 	.word	0x000003a0


	//   ....[4]....
        /*07f4*/ 	.word	0x00000500


	//   ....[5]....
        /*07f8*/ 	.word	0x00000620


	//   ....[6]....
        /*07fc*/ 	.word	0x00000780


	//   ....[7]....
        /*0800*/ 	.word	0x00003160


	//   ....[8]....
        /*0804*/ 	.word	0x00003170


	//   ....[9]....
        /*0808*/ 	.word	0x00003c20


	//   ....[10]....
        /*080c*/ 	.word	0x00003c30


	//   ....[11]....
        /*0810*/ 	.word	0x00004630


	//   ....[12]....
        /*0814*/ 	.word	0x00004640


	//   ....[13]....
        /*0818*/ 	.word	0x00004a00


	//   ....[14]....
        /*081c*/ 	.word	0x00004a10


	//   ....[15]....
        /*0820*/ 	.word	0x00005990


	//   ....[16]....
        /*0824*/ 	.word	0x00007860


	//   ....[17]....
        /*0828*/ 	.word	0x00007e20


	//   ....[18]....
        /*082c*/ 	.word	0x00007e30


	//   ....[19]....
        /*0830*/ 	.word	0x00007e40


	//   ....[20]....
        /*0834*/ 	.word	0x00007e50


	//   ....[21]....
        /*0838*/ 	.word	0x00008e40


	//   ....[22]....
        /*083c*/ 	.word	0x00008e50


	//   ....[23]....
        /*0840*/ 	.word	0x00008e60


	//   ....[24]....
        /*0844*/ 	.word	0x00008e70


	//   ....[25]....
        /*0848*/ 	.word	0x0000a550


	//   ....[26]....
        /*084c*/ 	.word	0x0000c060


	//   ....[27]....
        /*0850*/ 	.word	0x0000c130


	//   ....[28]....
        /*0854*/ 	.word	0x0000c280


	//   ....[29]....
        /*0858*/ 	.word	0x0000c3a0


	//   ....[30]....
        /*085c*/ 	.word	0x0000cc20


	//   ....[31]....
        /*0860*/ 	.word	0x0000d330


	//   ....[32]....
        /*0864*/ 	.word	0x0000eb80


	//   ....[33]....
        /*0868*/ 	.word	0x0000eba0


	//   ....[34]....
        /*086c*/ 	.word	0x0000f270


	//   ....[35]....
        /*0870*/ 	.word	0x0000f370


	//   ....[36]....
        /*0874*/ 	.word	0x0000ff70


	//   ....[37]....
        /*0878*/ 	.word	0x00010060


	//   ....[38]....
        /*087c*/ 	.word	0x00010080


	//   ....[39]....
        /*0880*/ 	.word	0x000101f0


	//   ....[40]....
        /*0884*/ 	.word	0x000103c0


	//   ....[41]....
        /*0888*/ 	.word	0x00011870


	//   ....[42]....
        /*088c*/ 	.word	0x00011c40


	//   ....[43]....
        /*0890*/ 	.word	0x00011c50


	//   ....[44]....
        /*0894*/ 	.word	0x00011c60


	//   ....[45]....
        /*0898*/ 	.word	0x00011c70


	//   ....[46]....
        /*089c*/ 	.word	0x000129a0


	//   ....[47]....
        /*08a0*/ 	.word	0x000129c0


	//   ....[48]....
        /*08a4*/ 	.word	0x00012c60


	//   ....[49]....
        /*08a8*/ 	.word	0x00012c80


	//   ....[50]....
        /*08ac*/ 	.word	0x000135f0


	//   ....[51]....
        /*08b0*/ 	.word	0x00013630


	//   ....[52]....
        /*08b4*/ 	.word	0x00014030


	//   ....[53]....
        /*08b8*/ 	.word	0x00014050


	//   ....[54]....
        /*08bc*/ 	.word	0x00015600


	//   ....[55]....
        /*08c0*/ 	.word	0x00015620


	//   ....[56]....
        /*08c4*/ 	.word	0x00015850


	//   ....[57]....
        /*08c8*/ 	.word	0x00015870


	//   ....[58]....
        /*08cc*/ 	.word	0x00015b20


	//   ....[59]....
        /*08d0*/ 	.word	0x00015d10


	//   ....[60]....
        /*08d4*/ 	.word	0x00015d40


	//   ....[61]....
        /*08d8*/ 	.word	0x00015d70


	//   ....[62]....
        /*08dc*/ 	.word	0x00015da0


	//   ....[63]....
        /*08e0*/ 	.word	0x00015dd0


	//   ....[64]....
        /*08e4*/ 	.word	0x00015e00


	//   ....[65]....
        /*08e8*/ 	.word	0x00015f90


	//   ....[66]....
        /*08ec*/ 	.word	0x00015fc0


	//   ....[67]....
        /*08f0*/ 	.word	0x00015ff0


	//   ....[68]....
        /*08f4*/ 	.word	0x00016020


	//   ....[69]....
        /*08f8*/ 	.word	0x00016050


	//   ....[70]....
        /*08fc*/ 	.word	0x00016080


	//   ....[71]....
        /*0900*/ 	.word	0x00016110


	//   ....[72]....
        /*0904*/ 	.word	0x00016140


	//   ....[73]....
        /*0908*/ 	.word	0x00016150


	//   ....[74]....
        /*090c*/ 	.word	0x000161e0


	//   ....[75]....
        /*0910*/ 	.word	0x00017190


	//   ....[76]....
        /*0914*/ 	.word	0x00019bc0


	//   ....[77]....
        /*0918*/ 	.word	0x00019be0


	//   ....[78]....
        /*091c*/ 	.word	0x00019c70


	//   ....[79]....
        /*0920*/ 	.word	0x00019c90


	//   ....[80]....
        /*0924*/ 	.word	0x00019d10


	//   ....[81]....
        /*0928*/ 	.word	0x00019d30


	//   ....[82]....
        /*092c*/ 	.word	0x00019d40


	//   ....[83]....
        /*0930*/ 	.word	0x00019d50


	//   ....[84]....
        /*0934*/ 	.word	0x0001a500


	//   ....[85]....
        /*0938*/ 	.word	0x0001a530


	//   ....[86]....
        /*093c*/ 	.word	0x0001a5e0


	//   ....[87]....
        /*0940*/ 	.word	0x0001a5f0


	//   ....[88]....
        /*0944*/ 	.word	0x0001a600


	//   ....[89]....
        /*0948*/ 	.word	0x0001a680


	//   ....[90]....
        /*094c*/ 	.word	0x0001a690


	//   ....[91]....
        /*0950*/ 	.word	0x0001a700


	//   ....[92]....
        /*0954*/ 	.word	0x0001aff0


	//   ....[93]....
        /*0958*/ 	.word	0x0001b060


	//   ....[94]....
        /*095c*/ 	.word	0x0001b100


	//   ....[95]....
        /*0960*/ 	.word	0x0001b250


	//   ....[96]....
        /*0964*/ 	.word	0x0001b2b0


	//   ....[97]....
        /*0968*/ 	.word	0x0001b2d0


	//   ....[98]....
        /*096c*/ 	.word	0x0001b2e0


	//   ....[99]....
        /*0970*/ 	.word	0x0001b300


	//   ....[100]....
        /*0974*/ 	.word	0x0001bab0


	//   ....[101]....
        /*0978*/ 	.word	0x0001bae0


	//   ....[102]....
        /*097c*/ 	.word	0x0001bcd0


	//   ....[103]....
        /*0980*/ 	.word	0x0001bd10


	//   ....[104]....
        /*0984*/ 	.word	0x0001bd20


	//   ....[105]....
        /*0988*/ 	.word	0x0001bd30


	//   ....[106]....
        /*098c*/ 	.word	0x0001be80


	//   ....[107]....
        /*0990*/ 	.word	0x0001bfd0


	//   ....[108]....
        /*0994*/ 	.word	0x0001c7c0


	//   ....[109]....
        /*0998*/ 	.word	0x0001c7e0


	//   ....[110]....
        /*099c*/ 	.word	0x0001c830


	//   ....[111]....
        /*09a0*/ 	.word	0x0001c840


	//   ....[112]....
        /*09a4*/ 	.word	0x0001c880


	//   ....[113]....
        /*09a8*/ 	.word	0x0001c890


	//   ....[114]....
        /*09ac*/ 	.word	0x0001c8a0


	//   ....[115]....
        /*09b0*/ 	.word	0x0001c8e0


	//   ....[116]....
        /*09b4*/ 	.word	0x0001cbe0


	//   ....[117]....
        /*09b8*/ 	.word	0x0001cc20


	//   ....[118]....
        /*09bc*/ 	.word	0x0001cc40


	//   ....[119]....
        /*09c0*/ 	.word	0x0001cc60


	//   ....[120]....
        /*09c4*/ 	.word	0x0001cc90


	//   ....[121]....
        /*09c8*/ 	.word	0x0001ccb0


	//   ....[122]....
        /*09cc*/ 	.word	0x0001cdb0


	//   ....[123]....
        /*09d0*/ 	.word	0x0001cf00


	//   ....[124]....
        /*09d4*/ 	.word	0x0001d540


	//   ....[125]....
        /*09d8*/ 	.word	0x0001d570


	//   ....[126]....
        /*09dc*/ 	.word	0x0001d5d0


	//   ....[127]....
        /*09e0*/ 	.word	0x0001d600


	//   ....[128]....
        /*09e4*/ 	.word	0x0001d630


	//   ....[129]....
        /*09e8*/ 	.word	0x0001d660


	//   ....[130]....
        /*09ec*/ 	.word	0x0001d690


	//   ....[131]....
        /*09f0*/ 	.word	0x0001d6c0


	//   ....[132]....
        /*09f4*/ 	.word	0x0001d860


	//   ....[133]....
        /*09f8*/ 	.word	0x0001d890


	//   ....[134]....
        /*09fc*/ 	.word	0x0001d8c0


	//   ....[135]....
        /*0a00*/ 	.word	0x0001d8f0


	//   ....[136]....
        /*0a04*/ 	.word	0x0001d920


	//   ....[137]....
        /*0a08*/ 	.word	0x0001d950


	//   ....[138]....
        /*0a0c*/ 	.word	0x0001da10


	//   ....[139]....
        /*0a10*/ 	.word	0x0001da30


	//   ....[140]....
        /*0a14*/ 	.word	0x0001da40


	//   ....[141]....
        /*0a18*/ 	.word	0x0001daa0


	//   ....[142]....
        /*0a1c*/ 	.word	0x0001e0c0


	//   ....[143]....
        /*0a20*/ 	.word	0x0001e3d0


	//   ....[144]....
        /*0a24*/ 	.word	0x0001e460


	//   ....[145]....
        /*0a28*/ 	.word	0x0001e530


	//   ....[146]....
        /*0a2c*/ 	.word	0x0001e5c0


	//   ....[147]....
        /*0a30*/ 	.word	0x0001e6a0


	//   ....[148]....
        /*0a34*/ 	.word	0x0001e730


	//   ....[149]....
        /*0a38*/ 	.word	0x0001e810


	//   ....[150]....
        /*0a3c*/ 	.word	0x0001e8a0


	//   ....[151]....
        /*0a40*/ 	.word	0x0001e8f0


	//   ....[152]....
        /*0a44*/ 	.word	0x0001e940


	//   ....[153]....
        /*0a48*/ 	.word	0x0001ea30


	//   ....[154]....
        /*0a4c*/ 	.word	0x0001eac0


	//   ....[155]....
        /*0a50*/ 	.word	0x0001eb10


	//   ....[156]....
        /*0a54*/ 	.word	0x0001eb60


	//   ....[157]....
        /*0a58*/ 	.word	0x0001ee00


	//   ....[158]....
        /*0a5c*/ 	.word	0x0001f0e0


	//   ....[159]....
        /*0a60*/ 	.word	0x0001f1d0


	//   ....[160]....
        /*0a64*/ 	.word	0x0001f270


	//   ....[161]....
        /*0a68*/ 	.word	0x0001f2d0


	//   ....[162]....
        /*0a6c*/ 	.word	0x0001f3c0


	//   ....[163]....
        /*0a70*/ 	.word	0x0001f430


	//   ....[164]....
        /*0a74*/ 	.word	0x0001f520


	//   ....[165]....
        /*0a78*/ 	.word	0x0001f590


	//   ....[166]....
        /*0a7c*/ 	.word	0x0001f630


	//   ....[167]....
        /*0a80*/ 	.word	0x0001f720


	//   ....[168]....
        /*0a84*/ 	.word	0x0001f7c0


	//   ....[169]....
        /*0a88*/ 	.word	0x0001f820


	//   ....[170]....
        /*0a8c*/ 	.word	0x0001f8e0


	//   ....[171]....
        /*0a90*/ 	.word	0x0001f940


	//   ....[172]....
        /*0a94*/ 	.word	0x0001f9e0


	//   ....[173]....
        /*0a98*/ 	.word	0x0001fa90


	//   ....[174]....
        /*0a9c*/ 	.word	0x0001fb70


	//   ....[175]....
        /*0aa0*/ 	.word	0x0001fe60


	//   ....[176]....
        /*0aa4*/ 	.word	0x0001ff20


	//   ....[177]....
        /*0aa8*/ 	.word	0x00020190


	//   ....[178]....
        /*0aac*/ 	.word	0x00020210


	//   ....[179]....
        /*0ab0*/ 	.word	0x00020420


	//   ....[180]....
        /*0ab4*/ 	.word	0x00020470


	//   ....[181]....
        /*0ab8*/ 	.word	0x000205e0


	//   ....[182]....
        /*0abc*/ 	.word	0x00020670


	//   ....[183]....
        /*0ac0*/ 	.word	0x000207b0


	//   ....[184]....
        /*0ac4*/ 	.word	0x000208b0


	//   ....[185]....
        /*0ac8*/ 	.word	0x00020b20


	//   ....[186]....
        /*0acc*/ 	.word	0x00020b70


	//   ....[187]....
        /*0ad0*/ 	.word	0x00020d40


	//   ....[188]....
        /*0ad4*/ 	.word	0x00020d90


	//   ....[189]....
        /*0ad8*/ 	.word	0x00020f60


	//   ....[190]....
        /*0adc*/ 	.word	0x00020fb0


	//   ....[191]....
        /*0ae0*/ 	.word	0x000210a0


	//   ....[192]....
        /*0ae4*/ 	.word	0x00021140


	//   ....[193]....
        /*0ae8*/ 	.word	0x000211a0


	//   ....[194]....
        /*0aec*/ 	.word	0x00021250


	//   ....[195]....
        /*0af0*/ 	.word	0x000212b0


	//   ....[196]....
        /*0af4*/ 	.word	0x00021360


	//   ....[197]....
        /*0af8*/ 	.word	0x000213c0


	//   ....[198]....
        /*0afc*/ 	.word	0x00021470


	//   ....[199]....
        /*0b00*/ 	.word	0x00021560


	//   ....[200]....
        /*0b04*/ 	.word	0x00021640


	//   ....[201]....
        /*0b08*/ 	.word	0x00021750


	//   ....[202]....
        /*0b0c*/ 	.word	0x00021850


	//   ....[203]....
        /*0b10*/ 	.word	0x00021980


	//   ....[204]....
        /*0b14*/ 	.word	0x00021a60


	//   ....[205]....
        /*0b18*/ 	.word	0x00021b60


	//   ....[206]....
        /*0b1c*/ 	.word	0x00021c40


	//   ....[207]....
        /*0b20*/ 	.word	0x00021cd0


	//   ....[208]....
        /*0b24*/ 	.word	0x00021d70


	//   ....[209]....
        /*0b28*/ 	.word	0x00021ef0


	//   ....[210]....
        /*0b2c*/ 	.word	0x00021f60


	//   ....[211]....
        /*0b30*/ 	.word	0x00021fd0


	//   ....[212]....
        /*0b34*/ 	.word	0x00022040


	//   ....[213]....
        /*0b38*/ 	.word	0x000220b0


	//   ....[214]....
        /*0b3c*/ 	.word	0x00022130


	//   ....[215]....
        /*0b40*/ 	.word	0x000221b0


	//   ....[216]....
        /*0b44*/ 	.word	0x00022240


	//   ....[217]....
        /*0b48*/ 	.word	0x000222b0


	//   ....[218]....
        /*0b4c*/ 	.word	0x00022320


	//   ....[219]....
        /*0b50*/ 	.word	0x00022390


	//   ....[220]....
        /*0b54*/ 	.word	0x00022410


	//   ....[221]....
        /*0b58*/ 	.word	0x00022480


	//   ....[222]....
        /*0b5c*/ 	.word	0x00022520


	//   ....[223]....
        /*0b60*/ 	.word	0x00022570


	//   ....[224]....
        /*0b64*/ 	.word	0x00022600


	//   ....[225]....
        /*0b68*/ 	.word	0x00022730


	//----- nvinfo : EIATTR_REG_RECONFIG
	.align		4
.L_734:
        /*0b6c*/ 	.byte	0x01, 0x54
	.zero		2


	//----- nvinfo : EIATTR_SYSCALL_OFFSETS
	.align		4
        /*0b70*/ 	.byte	0x04, 0x46
        /*0b72*/ 	.short	(.L_736 - .L_735)


	//   ....[0]....
.L_735:
        /*0b74*/ 	.word	0x000023e0


	//   ....[1]....
        /*0b78*/ 	.word	0x00002530


	//   ....[2]....
        /*0b7c*/ 	.word	0x00007a00


	//   ....[3]....
        /*0b80*/ 	.word	0x00007d90


	//   ....[4]....
        /*0b84*/ 	.word	0x00018f80


	//   ....[5]....
        /*0b88*/ 	.word	0x000190d0


	//   ....[6]....
        /*0b8c*/ 	.word	0x000191c0


	//   ....[7]....
        /*0b90*/ 	.word	0x0001a120


	//   ....[8]....
        /*0b94*/ 	.word	0x0001a970


	//----- nvinfo : EIATTR_MBARRIER_INSTR_OFFSETS
	.align		4
.L_736:
        /*0b98*/ 	.byte	0x04, 0x39
        /*0b9a*/ 	.short	(.L_738 - .L_737)


	//   ....[0]....
.L_737:
        /*0b9c*/ 	.word	0x00000280
        /*0ba0*/ 	.word	0x000000ff
        /*0ba4*/ 	.word	0x00038800
        /*0ba8*/ 	.short	0x0100
        /*0baa*/ 	.byte	0x08
	.zero		1


	//   ....[1]....
        /*0bac*/ 	.word	0x00000290
        /*0bb0*/ 	.word	0x000000ff
        /*0bb4*/ 	.word	0x00038810
        /*0bb8*/ 	.short	0x0100
        /*0bba*/ 	.byte	0x08
	.zero		1


	//   ....[2]....
        /*0bbc*/ 	.word	0x000002a0
        /*0bc0*/ 	.word	0x000000ff
        /*0bc4*/ 	.word	0x00038820
        /*0bc8*/ 	.short	0x0100
        /*0bca*/ 	.byte	0x08
	.zero		1


	//   ....[3]....
        /*0bcc*/ 	.word	0x00000350
        /*0bd0*/ 	.word	0x000000ff
        /*0bd4*/ 	.word	0x00038830
        /*0bd8*/ 	.short	0x0100
        /*0bda*/ 	.byte	0x06
	.zero		1


	//   ....[4]....
        /*0bdc*/ 	.word	0x00000360
        /*0be0*/ 	.word	0x000000ff
        /*0be4*/ 	.word	0x00038840
        /*0be8*/ 	.short	0x0100
        /*0bea*/ 	.byte	0x06
	.zero		1


	//   ....[5]....
        /*0bec*/ 	.word	0x00000370
        /*0bf0*/ 	.word	0x000000ff
        /*0bf4*/ 	.word	0x00038838
        /*0bf8*/ 	.short	0x0100
        /*0bfa*/ 	.byte	0x06
	.zero		1


	//   ....[6]....
        /*0bfc*/ 	.word	0x00000380
        /*0c00*/ 	.word	0x000000ff
        /*0c04*/ 	.word	0x00038848
        /*0c08*/ 	.short	0x0100
        /*0c0a*/ 	.byte	0x06
	.zero		1


	//   ....[7]....
        /*0c0c*/ 	.word	0x000004b0
        /*0c10*/ 	.word	0x000000ff
        /*0c14*/ 	.word	0x00038850
        /*0c18*/ 	.short	0x0100
        /*0c1a*/ 	.byte	0x08
	.zero		1


	//   ....[8]....
        /*0c1c*/ 	.word	0x000004c0
        /*0c20*/ 	.word	0x000000ff
        /*0c24*/ 	.word	0x00038860
        /*0c28*/ 	.short	0x0100
        /*0c2a*/ 	.byte	0x08
	.zero		1


	//   ....[9]....
        /*0c2c*/ 	.word	0x000004d0
        /*0c30*/ 	.word	0x000000ff
        /*0c34*/ 	.word	0x00038858
        /*0c38*/ 	.short	0x0100
        /*0c3a*/ 	.byte	0x08
	.zero		1


	//   ....[10]....
        /*0c3c*/ 	.word	0x000004e0
        /*0c40*/ 	.word	0x000000ff
        /*0c44*/ 	.word	0x00038868
        /*0c48*/ 	.short	0x0100
        /*0c4a*/ 	.byte	0x08
	.zero		1


	//   ....[11]....
        /*0c4c*/ 	.word	0x000005d0
        /*0c50*/ 	.word	0x000000ff
        /*0c54*/ 	.word	0x00038870
        /*0c58*/ 	.short	0x0100
        /*0c5a*/ 	.byte	0x06
	.zero		1


	//   ....[12]....
        /*0c5c*/ 	.word	0x000005e0
        /*0c60*/ 	.word	0x000000ff
        /*0c64*/ 	.word	0x00038880
        /*0c68*/ 	.short	0x0100
        /*0c6a*/ 	.byte	0x06
	.zero		1


	//   ....[13]....
        /*0c6c*/ 	.word	0x000005f0
        /*0c70*/ 	.word	0x000000ff
        /*0c74*/ 	.word	0x00038878
        /*0c78*/ 	.short	0x0100
        /*0c7a*/ 	.byte	0x06
	.zero		1


	//   ....[14]....
        /*0c7c*/ 	.word	0x00000600
        /*0c80*/ 	.word	0x000000ff
        /*0c84*/ 	.word	0x00038888
        /*0c88*/ 	.short	0x0100
        /*0c8a*/ 	.byte	0x06
	.zero		1


	//   ....[15]....
        /*0c8c*/ 	.word	0x00000730
        /*0c90*/ 	.word	0x000000ff
        /*0c94*/ 	.word	0x00038890
        /*0c98*/ 	.short	0x0100
        /*0c9a*/ 	.byte	0x08
	.zero		1


	//   ....[16]....
        /*0c9c*/ 	.word	0x00000740
        /*0ca0*/ 	.word	0x000000ff
        /*0ca4*/ 	.word	0x000388a0
        /*0ca8*/ 	.short	0x0100
        /*0caa*/ 	.byte	0x08
	.zero		1


	//   ....[17]....
        /*0cac*/ 	.word	0x00000750
        /*0cb0*/ 	.word	0x000000ff
        /*0cb4*/ 	.word	0x00038898
        /*0cb8*/ 	.short	0x0100
        /*0cba*/ 	.byte	0x08
	.zero		1


	//   ....[18]....
        /*0cbc*/ 	.word	0x00000760
        /*0cc0*/ 	.word	0x000000ff
        /*0cc4*/ 	.word	0x000388a8
        /*0cc8*/ 	.short	0x0100
        /*0cca*/ 	.byte	0x08
	.zero		1


	//   ....[19]....
        /*0ccc*/ 	.word	0x00000890
        /*0cd0*/ 	.word	0x000000ff
        /*0cd4*/ 	.word	0x000388b0
        /*0cd8*/ 	.short	0x0100
        /*0cda*/ 	.byte	0x08
	.zero		1


	//   ....[20]....
        /*0cdc*/ 	.word	0x000008a0
        /*0ce0*/ 	.word	0x000000ff
        /*0ce4*/ 	.word	0x000388c0
        /*0ce8*/ 	.short	0x0100
        /*0cea*/ 	.byte	0x08
	.zero		1


	//   ....[21]....
        /*0cec*/ 	.word	0x000008b0
        /*0cf0*/ 	.word	0x000000ff
        /*0cf4*/ 	.word	0x000388b8
        /*0cf8*/ 	.short	0x0100
        /*0cfa*/ 	.byte	0x08
	.zero		1


	//   ....[22]....
        /*0cfc*/ 	.word	0x000008c0
        /*0d00*/ 	.word	0x000000ff
        /*0d04*/ 	.word	0x000388c8
        /*0d08*/ 	.short	0x0100
        /*0d0a*/ 	.byte	0x08
	.zero		1


	//   ....[23]....
        /*0d0c*/ 	.word	0x00003110
        /*0d10*/ 	.word	0x0000003a
        /*0d14*/ 	.word	0x00038890
        /*0d18*/ 	.short	0x010a
        /*0d1a*/ 	.byte	0x3f
	.zero		1


	//   ....[24]....
        /*0d1c*/ 	.word	0x00003bd0
        /*0d20*/ 	.word	0x0000003a
        /*0d24*/ 	.word	0x00038890
        /*0d28*/ 	.short	0x010a
        /*0d2a*/ 	.byte	0x3f
	.zero		1


	//   ....[25]....
        /*0d2c*/ 	.word	0x000044a0
        /*0d30*/ 	.word	0x0000003a
        /*0d34*/ 	.word	0x00038890
        /*0d38*/ 	.short	0x010a
        /*0d3a*/ 	.byte	0x3f
	.zero		1


	//   ....[26]....
        /*0d3c*/ 	.word	0x00004860
        /*0d40*/ 	.word	0x00000004
        /*0d44*/ 	.word	0x00000000
        /*0d48*/ 	.short	0x0101
        /*0d4a*/ 	.byte	0x3f
	.zero		1


	//   ....[27]....
        /*0d4c*/ 	.word	0x000048a0
        /*0d50*/ 	.word	0x0000003a
        /*0d54*/ 	.word	0x000388b0
        /*0d58*/ 	.short	0x010a
        /*0d5a*/ 	.byte	0x3f
	.zero		1


	//   ....[28]....
        /*0d5c*/ 	.word	0x00005150
        /*0d60*/ 	.word	0x0000003a
        /*0d64*/ 	.word	0x00000000
        /*0d68*/ 	.short	0x0101
        /*0d6a*/ 	.byte	0x3f
	.zero		1


	//   ....[29]....
        /*0d6c*/ 	.word	0x00005d20
        /*0d70*/ 	.word	0x0000000c
        /*0d74*/ 	.word	0x00000000
        /*0d78*/ 	.short	0x0101
        /*0d7a*/ 	.byte	0x3f
	.zero		1


	//   ....[30]....
        /*0d7c*/ 	.word	0x000068c0
        /*0d80*/ 	.word	0x0000000c
        /*0d84*/ 	.word	0x00000000
        /*0d88*/ 	.short	0x0101
        /*0d8a*/ 	.byte	0x3f
	.zero		1


	//   ....[31]....
        /*0d8c*/ 	.word	0x00007aa0
        /*0d90*/ 	.word	0x00000002
        /*0d94*/ 	.word	0x00038800
        /*0d98*/ 	.short	0x010a
        /*0d9a*/ 	.byte	0x3f
	.zero		1


	//   ....[32]....
        /*0d9c*/ 	.word	0x00007af0
        /*0da0*/ 	.word	0x00000002
        /*0da4*/ 	.word	0x00038800
        /*0da8*/ 	.short	0x010a
        /*0daa*/ 	.byte	0x3f
	.zero		1


	//   ....[33]....
        /*0dac*/ 	.word	0x000080d0
        /*0db0*/ 	.word	0x00000002
        /*0db4*/ 	.word	0x00038800
        /*0db8*/ 	.short	0x010a
        /*0dba*/ 	.byte	0x3f
	.zero		1


	//   ....[34]....
        /*0dbc*/ 	.word	0x00009040
        /*0dc0*/ 	.word	0x00000002
        /*0dc4*/ 	.word	0x00038800
        /*0dc8*/ 	.short	0x010a
        /*0dca*/ 	.byte	0x3f
	.zero		1


	//   ....[35]....
        /*0dcc*/ 	.word	0x00009eb0
        /*0dd0*/ 	.word	0x0000000d
        /*0dd4*/ 	.word	0x00038830
        /*0dd8*/ 	.short	0x010a
        /*0dda*/ 	.byte	0x3f
	.zero		1


	//   ....[36]....
        /*0ddc*/ 	.word	0x00009f60
        /*0de0*/ 	.word	0x0000000d
        /*0de4*/ 	.word	0x00038830
        /*0de8*/ 	.short	0x010a
        /*0dea*/ 	.byte	0x3f
	.zero		1


	//   ....[37]....
        /*0dec*/ 	.word	0x0000a270
        /*0df0*/ 	.word	0x00000002
        /*0df4*/ 	.word	0x00038810
        /*0df8*/ 	.short	0x010a
        /*0dfa*/ 	.byte	0x3f
	.zero		1


	//   ....[38]....
        /*0dfc*/ 	.word	0x0000a2c0
        /*0e00*/ 	.word	0x0000000d
        /*0e04*/ 	.word	0x00038850
        /*0e08*/ 	.short	0x010a
        /*0e0a*/ 	.byte	0x3f
	.zero		1


	//   ....[39]....
        /*0e0c*/ 	.word	0x0000a370
        /*0e10*/ 	.word	0x0000000d
        /*0e14*/ 	.word	0x00038850
        /*0e18*/ 	.short	0x010a
        /*0e1a*/ 	.byte	0x3f
	.zero		1


	//   ....[40]....
        /*0e1c*/ 	.word	0x0000c370
        /*0e20*/ 	.word	0x0000000f
        /*0e24*/ 	.word	0x00000000
        /*0e28*/ 	.short	0x0101
        /*0e2a*/ 	.byte	0x3f
	.zero		1


	//   ....[41]....
        /*0e2c*/ 	.word	0x0000cca0
        /*0e30*/ 	.word	0x0000000d
        /*0e34*/ 	.word	0x00000000
        /*0e38*/ 	.short	0x0101
        /*0e3a*/ 	.byte	0x3f
	.zero		1


	//   ....[42]....
        /*0e3c*/ 	.word	0x0000cdd0
        /*0e40*/ 	.word	0x0000000e
        /*0e44*/ 	.word	0x00038830
        /*0e48*/ 	.short	0x010a
        /*0e4a*/ 	.byte	0x3f
	.zero		1


	//   ....[43]....
        /*0e4c*/ 	.word	0x0000ce80
        /*0e50*/ 	.word	0x0000000e
        /*0e54*/ 	.word	0x00038830
        /*0e58*/ 	.short	0x010a
        /*0e5a*/ 	.byte	0x3f
	.zero		1


	//   ....[44]....
        /*0e5c*/ 	.word	0x0000d0f0
        /*0e60*/ 	.word	0x0000000e
        /*0e64*/ 	.word	0x00038850
        /*0e68*/ 	.short	0x010a
        /*0e6a*/ 	.byte	0x3f
	.zero		1


	//   ....[45]....
        /*0e6c*/ 	.word	0x0000d160
        /*0e70*/ 	.word	0x0000000e
        /*0e74*/ 	.word	0x00038850
        /*0e78*/ 	.short	0x010a
        /*0e7a*/ 	.byte	0x3f
	.zero		1


	//   ....[46]....
        /*0e7c*/ 	.word	0x0000ede0
        /*0e80*/ 	.word	0x0000000b
        /*0e84*/ 	.word	0x00000000
        /*0e88*/ 	.short	0x0101
        /*0e8a*/ 	.byte	0x3f
	.zero		1


	//   ....[47]....
        /*0e8c*/ 	.word	0x00010000
        /*0e90*/ 	.word	0x0000000e
        /*0e94*/ 	.word	0x00000000
        /*0e98*/ 	.short	0x0101
        /*0e9a*/ 	.byte	0x3f
	.zero		1


	//   ....[48]....
        /*0e9c*/ 	.word	0x00012920
        /*0ea0*/ 	.word	0x00000000
        /*0ea4*/ 	.word	0x00000000
        /*0ea8*/ 	.short	0x0101
        /*0eaa*/ 	.byte	0x3f
	.zero		1


	//   ....[49]....
        /*0eac*/ 	.word	0x00013650
        /*0eb0*/ 	.word	0x00000008
        /*0eb4*/ 	.word	0x00000000
        /*0eb8*/ 	.short	0x0101
        /*0eba*/ 	.byte	0x3f
	.zero		1


	//   ....[50]....
        /*0ebc*/ 	.word	0x00017270
        /*0ec0*/ 	.word	0x00000012
        /*0ec4*/ 	.word	0x00038820
        /*0ec8*/ 	.short	0x010a
        /*0eca*/ 	.byte	0x3f
	.zero		1


	//   ....[51]....
        /*0ecc*/ 	.word	0x00017300
        /*0ed0*/ 	.word	0x00000003
        /*0ed4*/ 	.word	0x000388a0
        /*0ed8*/ 	.short	0x010a
        /*0eda*/ 	.byte	0x3f
	.zero		1


	//   ....[52]....
        /*0edc*/ 	.word	0x00017550
        /*0ee0*/ 	.word	0x00000003
        /*0ee4*/ 	.word	0x000388c0
        /*0ee8*/ 	.short	0x010a
        /*0eea*/ 	.byte	0x3f
	.zero		1


	//   ....[53]....
        /*0eec*/ 	.word	0x00017f20
        /*0ef0*/ 	.word	0x00000008
        /*0ef4*/ 	.word	0x000388a0
        /*0ef8*/ 	.short	0x010a
        /*0efa*/ 	.byte	0x3f
	.zero		1


	//   ....[54]....
        /*0efc*/ 	.word	0x00018160
        /*0f00*/ 	.word	0x00000008
        /*0f04*/ 	.word	0x000388c0
        /*0f08*/ 	.short	0x010a
        /*0f0a*/ 	.byte	0x3f
	.zero		1


	//   ....[55]....
        /*0f0c*/ 	.word	0x000199b0
        /*0f10*/ 	.word	0x0000001a
        /*0f14*/ 	.word	0x00038840
        /*0f18*/ 	.short	0x010a
        /*0f1a*/ 	.byte	0x3f
	.zero		1


	//   ....[56]....
        /*0f1c*/ 	.word	0x00019e50
        /*0f20*/ 	.word	0x0000001a
        /*0f24*/ 	.word	0x00038830
        /*0f28*/ 	.short	0x0107
        /*0f2a*/ 	.byte	0x3f
	.zero		1


	//   ....[57]....
        /*0f2c*/ 	.word	0x00019f20
        /*0f30*/ 	.word	0x0000001a
        /*0f34*/ 	.word	0x00038830
        /*0f38*/ 	.short	0x0101
        /*0f3a*/ 	.byte	0x3f
	.zero		1


	//   ....[58]....
        /*0f3c*/ 	.word	0x0001a7b0
        /*0f40*/ 	.word	0x00000012
        /*0f44*/ 	.word	0x00038800
        /*0f48*/ 	.short	0x0107
        /*0f4a*/ 	.byte	0x3f
	.zero		1


	//   ....[59]....
        /*0f4c*/ 	.word	0x0001a840
        /*0f50*/ 	.word	0x00000012
        /*0f54*/ 	.word	0x00038800
        /*0f58*/ 	.short	0x0101
        /*0f5a*/ 	.byte	0x3f
	.zero		1


	//   ....[60]....
        /*0f5c*/ 	.word	0x0001b730
        /*0f60*/ 	.word	0x00000012
        /*0f64*/ 	.word	0x00038810
        /*0f68*/ 	.short	0x0107
        /*0f6a*/ 	.byte	0x3f
	.zero		1


	//   ....[61]....
        /*0f6c*/ 	.word	0x0001b830
        /*0f70*/ 	.word	0x00000012
        /*0f74*/ 	.word	0x00038810
        /*0f78*/ 	.short	0x0101
        /*0f7a*/ 	.byte	0x3f
	.zero		1


	//   ....[62]....
        /*0f7c*/ 	.word	0x0001b850
        /*0f80*/ 	.word	0x00000012
        /*0f84*/ 	.word	0x00038820
        /*0f88*/ 	.short	0x010a
        /*0f8a*/ 	.byte	0x3f
	.zero		1


	//   ....[63]....
        /*0f8c*/ 	.word	0x0001b8e0
        /*0f90*/ 	.word	0x0000001a
        /*0f94*/ 	.word	0x00038860
        /*0f98*/ 	.short	0x010a
        /*0f9a*/ 	.byte	0x3f
	.zero		1


	//   ....[64]....
        /*0f9c*/ 	.word	0x0001c1f0
        /*0fa0*/ 	.word	0x0000001a
        /*0fa4*/ 	.word	0x00038850
        /*0fa8*/ 	.short	0x0107
        /*0faa*/ 	.byte	0x3f
	.zero		1


	//   ....[65]....
        /*0fac*/ 	.word	0x0001c2c0
        /*0fb0*/ 	.word	0x0000001a
        /*0fb4*/ 	.word	0x00038850
        /*0fb8*/ 	.short	0x0101
        /*0fba*/ 	.byte	0x3f
	.zero		1


	//   ....[66]....
        /*0fbc*/ 	.word	0x0001c640
        /*0fc0*/ 	.word	0x00000006
        /*0fc4*/ 	.word	0x00038840
        /*0fc8*/ 	.short	0x010a
        /*0fca*/ 	.byte	0x3f
	.zero		1


	//   ....[67]....
        /*0fcc*/ 	.word	0x0001c960
        /*0fd0*/ 	.word	0x00000006
        /*0fd4*/ 	.word	0x00038830
        /*0fd8*/ 	.short	0x0107
        /*0fda*/ 	.byte	0x3f
	.zero		1


	//   ....[68]....
        /*0fdc*/ 	.word	0x0001ca20
        /*0fe0*/ 	.word	0x00000006
        /*0fe4*/ 	.word	0x00038830
        /*0fe8*/ 	.short	0x0101
        /*0fea*/ 	.byte	0x3f
	.zero		1


	//   ....[69]....
        /*0fec*/ 	.word	0x0001ca50
        /*0ff0*/ 	.word	0x00000006
        /*0ff4*/ 	.word	0x00038860
        /*0ff8*/ 	.short	0x010a
        /*0ffa*/ 	.byte	0x3f
	.zero		1


	//   ....[70]....
        /*0ffc*/ 	.word	0x0001d100
        /*1000*/ 	.word	0x00000006
        /*1004*/ 	.word	0x00038850
        /*1008*/ 	.short	0x0107
        /*100a*/ 	.byte	0x3f
	.zero		1


	//   ....[71]....
        /*100c*/ 	.word	0x0001d1c0
        /*1010*/ 	.word	0x00000006
        /*1014*/ 	.word	0x00038850
        /*1018*/ 	.short	0x0101
        /*101a*/ 	.byte	0x3f
	.zero		1


	//   ....[72]....
        /*101c*/ 	.word	0x0001e040
        /*1020*/ 	.word	0x00000007
        /*1024*/ 	.word	0x00038820
        /*1028*/ 	.short	0x010a
        /*102a*/ 	.byte	0x3f
	.zero		1


	//   ....[73]....
        /*102c*/ 	.word	0x0001e1b0
        /*1030*/ 	.word	0x00000005
        /*1034*/ 	.word	0x00038840
        /*1038*/ 	.short	0x010a
        /*103a*/ 	.byte	0x3f
	.zero		1


	//   ....[74]....
        /*103c*/ 	.word	0x0001e250
        /*1040*/ 	.word	0x00000003
        /*1044*/ 	.word	0x00038840
        /*1048*/ 	.short	0x010a
        /*104a*/ 	.byte	0x3f
	.zero		1


	//   ....[75]....
        /*104c*/ 	.word	0x0001e290
        /*1050*/ 	.word	0x00000005
        /*1054*/ 	.word	0x00038860
        /*1058*/ 	.short	0x010a
        /*105a*/ 	.byte	0x3f
	.zero		1


	//   ....[76]....
        /*105c*/ 	.word	0x0001e2d0
        /*1060*/ 	.word	0x00000003
        /*1064*/ 	.word	0x00038860
        /*1068*/ 	.short	0x010a
        /*106a*/ 	.byte	0x3f
	.zero		1


	//   ....[77]....
        /*106c*/ 	.word	0x0001e330
        /*1070*/ 	.word	0x0000003a
        /*1074*/ 	.word	0x00038890
        /*1078*/ 	.short	0x010a
        /*107a*/ 	.byte	0x3f
	.zero		1


	//   ....[78]....
        /*107c*/ 	.word	0x0001e490
        /*1080*/ 	.word	0x0000003a
        /*1084*/ 	.word	0x00038890
        /*1088*/ 	.short	0x010a
        /*108a*/ 	.byte	0x3f
	.zero		1


	//   ....[79]....
        /*108c*/ 	.word	0x0001e600
        /*1090*/ 	.word	0x0000003a
        /*1094*/ 	.word	0x00038890
        /*1098*/ 	.short	0x010a
        /*109a*/ 	.byte	0x3f
	.zero		1


	//   ....[80]....
        /*109c*/ 	.word	0x0001e760
        /*10a0*/ 	.word	0x0000003a
        /*10a4*/ 	.word	0x000388b0
        /*10a8*/ 	.short	0x010a
        /*10aa*/ 	.byte	0x3f
	.zero		1


	//   ....[81]....
        /*10ac*/ 	.word	0x0001e980
        /*10b0*/ 	.word	0x00000002
        /*10b4*/ 	.word	0x00038800
        /*10b8*/ 	.short	0x010a
        /*10ba*/ 	.byte	0x3f
	.zero		1


	//   ....[82]....
        /*10bc*/ 	.word	0x0001eb90
        /*10c0*/ 	.word	0x00000002
        /*10c4*/ 	.word	0x00038800
        /*10c8*/ 	.short	0x010a
        /*10ca*/ 	.byte	0x3f
	.zero		1


	//   ....[83]....
        /*10cc*/ 	.word	0x0001ebe0
        /*10d0*/ 	.word	0x0000000d
        /*10d4*/ 	.word	0x00038830
        /*10d8*/ 	.short	0x010a
        /*10da*/ 	.byte	0x3f
	.zero		1


	//   ....[84]....
        /*10dc*/ 	.word	0x0001ec30
        /*10e0*/ 	.word	0x00000002
        /*10e4*/ 	.word	0x00038810
        /*10e8*/ 	.short	0x010a
        /*10ea*/ 	.byte	0x3f
	.zero		1


	//   ....[85]....
        /*10ec*/ 	.word	0x0001ec80
        /*10f0*/ 	.word	0x0000000d
        /*10f4*/ 	.word	0x00038850
        /*10f8*/ 	.short	0x010a
        /*10fa*/ 	.byte	0x3f
	.zero		1


	//   ....[86]....
        /*10fc*/ 	.word	0x0001ecd0
        /*1100*/ 	.word	0x0000000e
        /*1104*/ 	.word	0x00038830
        /*1108*/ 	.short	0x010a
        /*110a*/ 	.byte	0x3f
	.zero		1


	//   ....[87]....
        /*110c*/ 	.word	0x0001ed20
        /*1110*/ 	.word	0x0000000e
        /*1114*/ 	.word	0x00038850
        /*1118*/ 	.short	0x010a
        /*111a*/ 	.byte	0x3f
	.zero		1


	//   ....[88]....
        /*111c*/ 	.word	0x0001eec0
        /*1120*/ 	.word	0x00000012
        /*1124*/ 	.word	0x00038820
        /*1128*/ 	.short	0x010a
        /*112a*/ 	.byte	0x3f
	.zero		1


	//   ....[89]....
        /*112c*/ 	.word	0x0001ef10
        /*1130*/ 	.word	0x00000003
        /*1134*/ 	.word	0x000388a0
        /*1138*/ 	.short	0x010a
        /*113a*/ 	.byte	0x3f
	.zero		1


	//   ....[90]....
        /*113c*/ 	.word	0x0001ef60
        /*1140*/ 	.word	0x00000003
        /*1144*/ 	.word	0x000388c0
        /*1148*/ 	.short	0x010a
        /*114a*/ 	.byte	0x3f
	.zero		1


	//   ....[91]....
        /*114c*/ 	.word	0x0001efb0
        /*1150*/ 	.word	0x00000008
        /*1154*/ 	.word	0x000388a0
        /*1158*/ 	.short	0x010a
        /*115a*/ 	.byte	0x3f
	.zero		1


	//   ....[92]....
        /*115c*/ 	.word	0x0001f000
        /*1160*/ 	.word	0x00000008
        /*1164*/ 	.word	0x000388c0
        /*1168*/ 	.short	0x010a
        /*116a*/ 	.byte	0x3f
	.zero		1


	//   ....[93]....
        /*116c*/ 	.word	0x0001f120
        /*1170*/ 	.word	0x0000001a
        /*1174*/ 	.word	0x00038840
        /*1178*/ 	.short	0x010a
        /*117a*/ 	.byte	0x3f
	.zero		1


	//   ....[94]....
        /*117c*/ 	.word	0x000206b0
        /*1180*/ 	.word	0x00000012
        /*1184*/ 	.word	0x00038820
        /*1188*/ 	.short	0x010a
        /*118a*/ 	.byte	0x3f
	.zero		1


	//   ....[95]....
        /*118c*/ 	.word	0x00020700
        /*1190*/ 	.word	0x0000001a
        /*1194*/ 	.word	0x00038860
        /*1198*/ 	.short	0x010a
        /*119a*/ 	.byte	0x3f
	.zero		1


	//   ....[96]....
        /*119c*/ 	.word	0x00020ff0
        /*11a0*/ 	.word	0x00000006
        /*11a4*/ 	.word	0x00038840
        /*11a8*/ 	.short	0x010a
        /*11aa*/ 	.byte	0x3f
	.zero		1


	//   ....[97]....
        /*11ac*/ 	.word	0x000214b0
        /*11b0*/ 	.word	0x00000006
        /*11b4*/ 	.word	0x00038860
        /*11b8*/ 	.short	0x010a
        /*11ba*/ 	.byte	0x3f
	.zero		1


	//   ....[98]....
        /*11bc*/ 	.word	0x00022650
        /*11c0*/ 	.word	0x00000007
        /*11c4*/ 	.word	0x00038820
        /*11c8*/ 	.short	0x010a
        /*11ca*/ 	.byte	0x3f
	.zero		1


	//   ....[99]....
        /*11cc*/ 	.word	0x000227f0
        /*11d0*/ 	.word	0x00000005
        /*11d4*/ 	.word	0x00038840
        /*11d8*/ 	.short	0x010a
        /*11da*/ 	.byte	0x3f
	.zero		1


	//   ....[100]....
        /*11dc*/ 	.word	0x00022840
        /*11e0*/ 	.word	0x00000003
        /*11e4*/ 	.word	0x00038840
        /*11e8*/ 	.short	0x010a
        /*11ea*/ 	.byte	0x3f
	.zero		1


	//   ....[101]....
        /*11ec*/ 	.word	0x00022890
        /*11f0*/ 	.word	0x00000005
        /*11f4*/ 	.word	0x00038860
        /*11f8*/ 	.short	0x010a
        /*11fa*/ 	.byte	0x3f
	.zero		1


	//----- nvinfo : EIATTR_NUM_MBARRIERS
	.align		4
.L_738:
        /*11fc*/ 	.byte	0x03, 0x38
        /*11fe*/ 	.short	0x0017


	//----- nvinfo : EIATTR_EXIT_INSTR_OFFSETS
	.align		4
        /*1200*/ 	.byte	0x04, 0x1c
        /*1202*/ 	.short	(.L_740 - .L_739)


	//   ....[0]....
.L_739:
        /*1204*/ 	.word	0x0001e320


	//----- nvinfo : EIATTR_MAX_THREADS
	.align		4
.L_740:
        /*1208*/ 	.byte	0x04, 0x05
        /*120a*/ 	.short	(.L_742 - .L_741)
.L_741:
        /*120c*/ 	.word	0x00000180
        /*1210*/ 	.word	0x00000001
        /*1214*/ 	.word	0x00000001


	//----- nvinfo : EIATTR_CRS_STACK_SIZE
	.align		4
.L_742:
        /*1218*/ 	.byte	0x04, 0x1e
        /*121a*/ 	.short	(.L_744 - .L_743)
.L_743:
        /*121c*/ 	.word	0x00000000


	//----- nvinfo : EIATTR_CBANK_PARAM_SIZE
	.align		4
.L_744:
        /*1220*/ 	.byte	0x03, 0x19
        /*1222*/ 	.short	0x0bf0


	//----- nvinfo : EIATTR_PARAM_CBANK
	.align		4
        /*1224*/ 	.byte	0x04, 0x0a
        /*1226*/ 	.short	(.L_746 - .L_745)
	.align		4
.L_745:
        /*1228*/ 	.word	index@(.nv.constant0._ZN7cutlass13device_kernelIN5flash11enable_sm90INS1_16FlashAttnFwdSm90INS1_25CollectiveMainloopFwdSm90ILi2EN4cute5tupleIJNS5_1CILi1EEES8_S8_EEENS6_IJNS7_ILi64EEESA_SA_EEELi512ENS_10bfloat16_tEfNS_4arch4Sm90ELb0ELb0ELb0ELb1ELb1ELb1ELb1ELb0ELb0ELb1ELb1ELb0EEENS1_21CollectiveEpilogueFwdINS6_IJSA_NS7_ILi512EEESA_EEES9_SC_SE_Li256ELb1ELb1ELb1ELb0EEENS1_36VarlenDynamicPersistentTileSchedulerILi64ELi64ELi256ELi128ELb1ELb1ELb1ELb0ELb1ELb1EEEEEEEEEvNT_6ParamsE)
        /*122c*/ 	.short	0x0210
        /*122e*/ 	.short	0x0bf0


	//----- nvinfo : EIATTR_SW_WAR
	.align		4
.L_746:
        /*1230*/ 	.byte	0x04, 0x36
        /*1232*/ 	.short	(.L_748 - .L_747)
.L_747:
        /*1234*/ 	.word	0x00000008
.L_748:


//--------------------- .nv.info._ZN7cutlass13device_kernelIN5flash11enable_sm90INS1_16FlashAttnFwdSm90INS1_25CollectiveMainloopFwdSm90ILi2EN4cute5tupleIJNS5_1CILi1EEES8_S8_EEENS6_IJNS7_ILi64EEESA_SA_EEELi512ENS_10bfloat16_tEfNS_4arch4Sm90ELb0ELb1ELb0ELb0ELb1ELb0ELb0ELb0ELb0ELb1ELb1ELb0EEENS1_21CollectiveEpilogueFwdINS6_IJSA_NS7_ILi512EEESA_EEES9_SC_SE_Li256ELb0ELb1ELb1ELb0EEENS1_19SingleTileSchedulerILb0ELb1ELb1ELi64EEEEEEEEEvNT_6ParamsE --------------------------
	.section	.nv.info._ZN7cutlass13device_kernelIN5flash11enable_sm90INS1_16FlashAttnFwdSm90INS1_25CollectiveMainloopFwdSm90ILi2EN4cute5tupleIJNS5_1CILi1EEES8_S8_EEENS6_IJNS7_ILi64EEESA_SA_EEELi512ENS_10bfloat16_tEfNS_4arch4Sm90ELb0ELb1ELb0ELb0ELb1ELb0ELb0ELb0ELb0ELb1ELb1ELb0EEENS1_21CollectiveEpilogueFwdINS6_IJSA_NS7_ILi512EEESA_EEES9_SC_SE_Li256ELb0ELb1ELb1ELb0EEENS1_19SingleTileSchedulerILb0ELb1ELb1ELi64EEEEEEEEEvNT_6ParamsE,"",@"SHT_CUDA_INFO"
	.sectionflags	@""
	.align	4


	//----- nvinfo : EIATTR_CUDA_API_VERSION
	.align		4
        /*0000*/ 	.byte	0x04, 0x37
        /*0002*/ 	.short	(.L_750 - .L_749)
.L_749:
        /*0004*/ 	.word	0x00000082


	//----- nvinfo : EIATTR_KPARAM_INFO
	.align		4
.L_750:
        /*0008*/ 	.byte	0x04, 0x17
        /*000a*/ 	.short	(.L_752 - .L_751)
.L_751:
        /*000c*/ 	.word	0x00000000
        /*0010*/ 	.short	0x0000
        /*0012*/ 	.short	0x0070
        /*0014*/ 	.byte	0x00, 0xf0, 0x01, 0x28


	//----- nvinfo : EIATTR_SPARSE_MMA_MASK
	.align		4
.L_752:
        /*0018*/ 	.byte	0x03, 0x50
        /*001a*/ 	.short	0x0000


	//----- nvinfo : EIATTR_MAXREG_COUNT
	.align		4
        /*001c*/ 	.byte	0x03, 0x1b
        /*001e*/ 	.short	0x00a8


	//----- nvinfo : EIATTR_NUM_BARRIERS
	.align		4
        /*0020*/ 	.byte	0x02, 0x4c
        /*0022*/ 	.byte	0x10
	.zero		1


	//----- nvinfo : EIATTR_EXTERNS
	.align		4
        /*0024*/ 	.byte	0x04, 0x0f
        /*0026*/ 	.short	(.L_754 - .L_753)


	//   ....[0]....
	.align		4
.L_753:
        /*0028*/ 	.word	index@(__assertfail)


	//----- nvinfo : EIATTR_MERCURY_ISA_VERSION
	.align		4
.L_754:
        /*002c*/ 	.byte	0x03, 0x5f
        /*002e*/ 	.short	0x0101


	//----- nvinfo : EIATTR_INT_WARP_WIDE_INSTR_OFFSETS
	.align		4
        /*0030*/ 	.byte	0x04, 0x31
        /*0032*/ 	.short	(.L_756 - .L_755)


	//   ....[0]....
.L_755:
        /*0034*/ 	.word	0x000000b0


	//   ....[1]....
        /*0038*/ 	.word	0x000000c0


	//   ....[2]....
        /*003c*/ 	.word	0x00000160


	//----- nvinfo : EIATTR_COOP_GROUP_MASK_REGIDS
	.align		4
.L_756:
        /*0040*/ 	.byte	0x04, 0x29
        /*0042*/ 	.short	(.L_758 - .L_757)


	//   ....[0]....
.L_757:
        /*0044*/ 	.word	0xffffffff


	//   ....[1]....
        /*0048*/ 	.word	0xffffffff


	//   ....[2]....
        /*004c*/ 	.word	0xffffffff


	//   ....[3]....
        /*0050*/ 	.word	0xffffffff


	//   ....[4]....
        /*0054*/ 	.word	0xffffffff


	//   ....[5]....
        /*0058*/ 	.word	0xffffffff


	//   ....[6]....
        /*005c*/ 	.word	0xffffffff


	//   ....[7]....
        /*0060*/ 	.word	0xffffffff


	//   ....[8]....
        /*0064*/ 	.word	0xffffffff


	//   ....[9]....
        /*0068*/ 	.word	0xffffffff


	//   ....[10]....
        /*006c*/ 	.word	0xffffffff


	//   ....[11]....
        /*0070*/ 	.word	0xffffffff


	//   ....[12]....
        /*0074*/ 	.word	0xffffffff


	//   ....[13]....
        /*0078*/ 	.word	0xffffffff


	//   ....[14]....
        /*007c*/ 	.word	0xffffffff


	//   ....[15]....
        /*0080*/ 	.word	0xffffffff


	//   ....[16]....
        /*0084*/ 	.word	0xffffffff


	//   ....[17]....
        /*0088*/ 	.word	0xffffffff


	//   ....[18]....
        /*008c*/ 	.word	0xffffffff


	//   ....[19]....
        /*0090*/ 	.word	0xffffffff


	//   ....[20]....
        /*0094*/ 	.word	0xffffffff


	//   ....[21]....
        /*0098*/ 	.word	0xffffffff


	//   ....[22]....
        /*009c*/ 	.word	0xffffffff


	//   ....[23]....
        /*00a0*/ 	.word	0xffffffff


	//   ....[24]....
        /*00a4*/ 	.word	0xffffffff


	//   ....[25]....
        /*00a8*/ 	.word	0xffffffff


	//   ....[26]....
        /*00ac*/ 	.word	0xffffffff


	//   ....[27]....
        /*00b0*/ 	.word	0xffffffff


	//   ....[28]....
        /*00b4*/ 	.word	0xffffffff


	//   ....[29]....
        /*00b8*/ 	.word	0xffffffff


	//   ....[30]....
        /*00bc*/ 	.word	0xffffffff


	//   ....[31]....
        /*00c0*/ 	.word	0xffffffff


	//   ....[32]....
        /*00c4*/ 	.word	0xffffffff


	//   ....[33]....
        /*00c8*/ 	.word	0xffffffff


	//   ....[34]....
        /*00cc*/ 	.word	0xffffffff


	//   ....[35]....
        /*00d0*/ 	.word	0xffffffff


	//   ....[36]....
        /*00d4*/ 	.word	0xffffffff


	//   ....[37]....
        /*00d8*/ 	.word	0xffffffff


	//   ....[38]....
        /*00dc*/ 	.word	0xffffffff


	//   ....[39]....
        /*00e0*/ 	.word	0xffffffff


	//   ....[40]....
        /*00e4*/ 	.word	0xffffffff


	//   ....[41]....
        /*00e8*/ 	.word	0xffffffff


	//   ....[42]....
        /*00ec*/ 	.word	0xffffffff


	//   ....[43]....
        /*00f0*/ 	.word	0xffffffff


	//   ....[44]....
        /*00f4*/ 	.word	0xffffffff


	//   ....[45]....
        /*00f8*/ 	.word	0xffffffff


	//   ....[46]....
        /*00fc*/ 	.word	0xffffffff


	//   ....[47]....
        /*0100*/ 	.word	0xffffffff


	//   ....[48]....
        /*0104*/ 	.word	0xffffffff


	//   ....[49]....
        /*0108*/ 	.word	0xffffffff


	//   ....[50]....
        /*010c*/ 	.word	0xffffffff


	//   ....[51]....
        /*0110*/ 	.word	0xffffffff


	//   ....[52]....
        /*0114*/ 	.word	0xffffffff


	//   ....[53]....
        /*0118*/ 	.word	0xffffffff


	//   ....[54]....
        /*011c*/ 	.word	0xffffffff


	//   ....[55]....
        /*0120*/ 	.word	0xffffffff


	//   ....[56]....
        /*0124*/ 	.word	0xffffffff


	//   ....[57]....
        /*0128*/ 	.word	0xffffffff


	//   ....[58]....
        /*012c*/ 	.word	0xffffffff


	//   ....[59]....
        /*0130*/ 	.word	0xffffffff


	//   ....[60]....
        /*0134*/ 	.word	0xffffffff


	//   ....[61]....
        /*0138*/ 	.word	0xffffffff


	//   ....[62]....
        /*013c*/ 	.word	0xffffffff


	//   ....[63]....
        /*0140*/ 	.word	0xffffffff


	//   ....[64]....
        /*0144*/ 	.word	0xffffffff


	//   ....[65]....
        /*0148*/ 	.word	0xffffffff


	//   ....[66]....
        /*014c*/ 	.word	0xffffffff


	//   ....[67]....
        /*0150*/ 	.word	0xffffffff


	//   ....[68]....
        /*0154*/ 	.word	0xffffffff


	//   ....[69]....
        /*0158*/ 	.word	0xffffffff


	//   ....[70]....
        /*015c*/ 	.word	0xffffffff


	//   ....[71]....
        /*0160*/ 	.word	0xffffffff


	//   ....[72]....
        /*0164*/ 	.word	0xffffffff


	//   ....[73]....
        /*0168*/ 	.word	0xffffffff


	//   ....[74]....
        /*016c*/ 	.word	0xffffffff


	//   ....[75]....
        /*0170*/ 	.word	0xffffffff


	//   ....[76]....
        /*0174*/ 	.word	0xffffffff


	//   ....[77]....
        /*0178*/ 	.word	0xffffffff


	//   ....[78]....
        /*017c*/ 	.word	0xffffffff


	//   ....[79]....
        /*0180*/ 	.word	0xffffffff


	//   ....[80]....
        /*0184*/ 	.word	0xffffffff


	//   ....[81]....
        /*0188*/ 	.word	0xffffffff


	//   ....[82]....
        /*018c*/ 	.word	0xffffffff


	//   ....[83]....
        /*0190*/ 	.word	0xffffffff


	//   ....[84]....
        /*0194*/ 	.word	0xffffffff


	//   ....[85]....
        /*0198*/ 	.word	0xffffffff


	//   ....[86]....
        /*019c*/ 	.word	0xffffffff


	//   ....[87]....
        /*01a0*/ 	.word	0xffffffff


	//   ....[88]....
        /*01a4*/ 	.word	0xffffffff


	//   ....[89]....
        /*01a8*/ 	.word	0x0500000f


	//   ....[90]....
        /*01ac*/ 	.word	0x0500000f


	//   ....[91]....
        /*01b0*/ 	.word	0x0500000f


	//   ....[92]....
        /*01b4*/ 	.word	0x0500000f


	//   ....[93]....
        /*01b8*/ 	.word	0x0500000f


	//   ....[94]....
        /*01bc*/ 	.word	0x0500000f


	//   ....[95]....
        /*01c0*/ 	.word	0x0500000f


	//   ....[96]....
        /*01c4*/ 	.word	0x0500000f


	//   ....[97]....
        /*01c8*/ 	.word	0x0500000f


	//   ....[98]....
        /*01cc*/ 	.word	0x0500000f


	//   ....[99]....
        /*01d0*/ 	.word	0x0500000f


	//   ....[100]....
        /*01d4*/ 	.word	0x0500000f


	//   ....[101]....
        /*01d8*/ 	.word	0x0500000f


	//   ....[102]....
        /*01dc*/ 	.word	0x0500000f


	//   ....[103]....
        /*01e0*/ 	.word	0x0500000f


	//   ....[104]....
        /*01e4*/ 	.word	0x0500000f


	//   ....[105]....
        /*01e8*/ 	.word	0x0500000f


	//   ....[106]....
        /*01ec*/ 	.word	0x0500000f


	//   ....[107]....
        /*01f0*/ 	.word	0x0500000f


	//   ....[108]....
        /*01f4*/ 	.word	0x0500000f


	//   ....[109]....
        /*01f8*/ 	.word	0x0500000f


	//   ....[110]....
        /*01fc*/ 	.word	0x0500000f


	//   ....[111]....
        /*0200*/ 	.word	0x0500000f


	//   ....[112]....
        /*0204*/ 	.word	0x0500000f


	//   ....[113]....
        /*0208*/ 	.word	0x0500000f


	//   ....[114]....
        /*020c*/ 	.word	0x0500000f


	//   ....[115]....
        /*0210*/ 	.word	0x0500000f


	//   ....[116]....
        /*0214*/ 	.word	0x0500000f


	//   ....[117]....
        /*0218*/ 	.word	0x0500000f


	//   ....[118]....
        /*021c*/ 	.word	0x0500000f


	//   ....[119]....
        /*0220*/ 	.word	0x0500000f


	//   ....[120]....
        /*0224*/ 	.word	0x0500000f


	//   ....[121]....
        /*0228*/ 	.word	0x0500000f


	//   ....[122]....
        /*022c*/ 	.word	0x0500000f


	//   ....[123]....
        /*0230*/ 	.word	0x0500000f


	//   ....[124]....
        /*0234*/ 	.word	0x0500000f


	//   ....[125]....
        /*0238*/ 	.word	0x0500000f


	//   ....[126]....
        /*023c*/ 	.word	0x0500000f


	//   ....[127]....
        /*0240*/ 	.word	0x0500000f


	//   ....[128]....
        /*0244*/ 	.word	0x0500000f


	//   ....[129]....
        /*0248*/ 	.word	0x0500000f


	//   ....[130]....
        /*024c*/ 	.word	0x0500000f


	//----- nvinfo : EIATTR_COOP_GROUP_INSTR_OFFSETS
	.align		4
.L_758:
        /*0250*/ 	.byte	0x04, 0x28
        /*0252*/ 	.short	(.L_760 - .L_759)


	//   ....[0]....
.L_759:
        /*0254*/ 	.word	0x00000060


	//   ....[1]....
        /*0258*/ 	.word	0x000000a0


	//   ....[2]....
        /*025c*/ 	.word	0x00000280


	//   ....[3]....
        /*0260*/ 	.word	0x000003e0


	//   ....[4]....
        /*0264*/ 	.word	0x00000500


	//   ....[5]....
        /*0268*/ 	.word	0x00000660


	//   ....[6]....
        /*026c*/ 	.word	0x000015c0


	//   ....[7]....
        /*0270*/ 	.word	0x000039f0


	//   ....[8]....
        /*0274*/ 	.word	0x00004240


	//   ....[9]....
        /*0278*/ 	.word	0x00004440


	//   ....[10]....
        /*027c*/ 	.word	0x00004f10


	//   ....[11]....
        /*0280*/ 	.word	0x00005010


	//   ....[12]....
        /*0284*/ 	.word	0x00005300


	//   ....[13]....
        /*0288*/ 	.word	0x00005380


	//   ....[14]....
        /*028c*/ 	.word	0x00005dc0


	//   ....[15]....
        /*0290*/ 	.word	0x00006500


	//   ....[16]....
        /*0294*/ 	.word	0x00006710


	//   ....[17]....
        /*0298*/ 	.word	0x00006e00


	//   ....[18]....
        /*029c*/ 	.word	0x00006ec0


	//   ....[19]....
        /*02a0*/ 	.word	0x00007290


	//   ....[20]....
        /*02a4*/ 	.word	0x00007350


	//   ....[21]....
        /*02a8*/ 	.word	0x00008460


	//   ....[22]....
        /*02ac*/ 	.word	0x00008be0


	//   ....[23]....
        /*02b0*/ 	.word	0x00008c10


	//   ....[24]....
        /*02b4*/ 	.word	0x00008e60


	//   ....[25]....
        /*02b8*/ 	.word	0x00009000


	//   ....[26]....
        /*02bc*/ 	.word	0x00009fd0


	//   ....[27]....
        /*02c0*/ 	.word	0x0000a470


	//   ....[28]....
        /*02c4*/ 	.word	0x0000a670


	//   ....[29]....
        /*02c8*/ 	.word	0x0000ad50


	//   ....[30]....
        /*02cc*/ 	.word	0x0000ae10


	//   ....[31]....
        /*02d0*/ 	.word	0x0000b1e0


	//   ....[32]....
        /*02d4*/ 	.word	0x0000b2a0


	//   ....[33]....
        /*02d8*/ 	.word	0x0000c3b0


	//   ....[34]....
        /*02dc*/ 	.word	0x0000c480


	//   ....[35]....
        /*02e0*/ 	.word	0x0000c4c0


	//   ....[36]....
        /*02e4*/ 	.word	0x0000c4e0


	//   ....[37]....
        /*02e8*/ 	.word	0x0000c510


	//   ....[38]....
        /*02ec*/ 	.word	0x0000d000


	//   ....[39]....
        /*02f0*/ 	.word	0x0000d460


	//   ....[40]....
        /*02f4*/ 	.word	0x0000d490


	//   ....[41]....
        /*02f8*/ 	.word	0x0000d4b0


	//   ....[42]....
        /*02fc*/ 	.word	0x0000d4e0


	//   ....[43]....
        /*0300*/ 	.word	0x0000d980


	//   ....[44]....
        /*0304*/ 	.word	0x0000d9a0


	//   ....[45]....
        /*0308*/ 	.word	0x0000e5f0


	//   ....[46]....
        /*030c*/ 	.word	0x0000e610


	//   ....[47]....
        /*0310*/ 	.word	0x0000f630


	//   ....[48]....
        /*0314*/ 	.word	0x00010ce0


	//   ....[49]....
        /*0318*/ 	.word	0x00010d00


	//   ....[50]....
        /*031c*/ 	.word	0x00010d10


	//   ....[51]....
        /*0320*/ 	.word	0x00010d50


	//   ....[52]....
        /*0324*/ 	.word	0x00010da0


	//   ....[53]....
        /*0328*/ 	.word	0x00010dc0


	//   ....[54]....
        /*032c*/ 	.word	0x00010e10


	//   ....[55]....
        /*0330*/ 	.word	0x00010e30


	//   ....[56]....
        /*0334*/ 	.word	0x000113b0


	//   ....[57]....
        /*0338*/ 	.word	0x000113e0


	//   ....[58]....
        /*033c*/ 	.word	0x00011410


	//   ....[59]....
        /*0340*/ 	.word	0x00011470


	//   ....[60]....
        /*0344*/ 	.word	0x000114d0


	//   ....[61]....
        /*0348*/ 	.word	0x000114f0


	//   ....[62]....
        /*034c*/ 	.word	0x00011540


	//   ....[63]....
        /*0350*/ 	.word	0x00011560


	//   ....[64]....
        /*0354*/ 	.word	0x00011850


	//   ....[65]....
        /*0358*/ 	.word	0x00011880


	//   ....[66]....
        /*035c*/ 	.word	0x000118b0


	//   ....[67]....
        /*0360*/ 	.word	0x000118e0


	//   ....[68]....
        /*0364*/ 	.word	0x00011910


	//   ....[69]....
        /*0368*/ 	.word	0x00011960


	//   ....[70]....
        /*036c*/ 	.word	0x00011ae0


	//   ....[71]....
        /*0370*/ 	.word	0x00011b10


	//   ....[72]....
        /*0374*/ 	.word	0x000124a0


	//   ....[73]....
        /*0378*/ 	.word	0x000124c0


	//   ....[74]....
        /*037c*/ 	.word	0x000124d0


	//   ....[75]....
        /*0380*/ 	.word	0x000124f0


	//   ....[76]....
        /*0384*/ 	.word	0x00012510


	//   ....[77]....
        /*0388*/ 	.word	0x00012540


	//   ....[78]....
        /*038c*/ 	.word	0x00012560


	//   ....[79]....
        /*0390*/ 	.word	0x00012590


	//   ....[80]....
        /*0394*/ 	.word	0x000128f0


	//   ....[81]....
        /*0398*/ 	.word	0x00012920


	//   ....[82]....
        /*039c*/ 	.word	0x00012950


	//   ....[83]....
        /*03a0*/ 	.word	0x00012970


	//   ....[84]....
        /*03a4*/ 	.word	0x00012980


	//   ....[85]....
        /*03a8*/ 	.word	0x000129a0


	//   ....[86]....
        /*03ac*/ 	.word	0x00012a40


	//   ....[87]....
        /*03b0*/ 	.word	0x00012a80


	//   ....[88]....
        /*03b4*/ 	.word	0x00012f80


	//   ....[89]....
        /*03b8*/ 	.word	0x00013660


	//   ....[90]....
        /*03bc*/ 	.word	0x00013750


	//   ....[91]....
        /*03c0*/ 	.word	0x000137f0


	//   ....[92]....
        /*03c4*/ 	.word	0x00013870


	//   ....[93]....
        /*03c8*/ 	.word	0x00013920


	//   ....[94]....
        /*03cc*/ 	.word	0x00013980


	//   ....[95]....
        /*03d0*/ 	.word	0x00013a40


	//   ....[96]....
        /*03d4*/ 	.word	0x00013aa0


	//   ....[97]....
        /*03d8*/ 	.word	0x00013b40


	//   ....[98]....
        /*03dc*/ 	.word	0x00013bd0


	//   ....[99]....
        /*03e0*/ 	.word	0x00013c20


	//   ....[100]....
        /*03e4*/ 	.word	0x00013d50


	//   ....[101]....
        /*03e8*/ 	.word	0x00013dc0


	//   ....[102]....
        /*03ec*/ 	.word	0x00013e20


	//   ....[103]....
        /*03f0*/ 	.word	0x00013ee0


	//   ....[104]....
        /*03f4*/ 	.word	0x00013f40


	//   ....[105]....
        /*03f8*/ 	.word	0x00013fe0


	//   ....[106]....
        /*03fc*/ 	.word	0x00014130


	//   ....[107]....
        /*0400*/ 	.word	0x00014200


	//   ....[108]....
        /*0404*/ 	.word	0x00014470


	//   ....[109]....
        /*0408*/ 	.word	0x000144c0


	//   ....[110]....
        /*040c*/ 	.word	0x00014680


	//   ....[111]....
        /*0410*/ 	.word	0x000146d0


	//   ....[112]....
        /*0414*/ 	.word	0x00014890


	//   ....[113]....
        /*0418*/ 	.word	0x000148e0


	//   ....[114]....
        /*041c*/ 	.word	0x000149c0


	//   ....[115]....
        /*0420*/ 	.word	0x00014a60


	//   ....[116]....
        /*0424*/ 	.word	0x00014ac0


	//   ....[117]....
        /*0428*/ 	.word	0x00014b60


	//   ....[118]....
        /*042c*/ 	.word	0x00014bc0


	//   ....[119]....
        /*0430*/ 	.word	0x00014c60


	//   ....[120]....
        /*0434*/ 	.word	0x00014cc0


	//   ....[121]....
        /*0438*/ 	.word	0x00014d60


	//   ....[122]....
        /*043c*/ 	.word	0x00014e40


	//   ....[123]....
        /*0440*/ 	.word	0x00014f00


	//   ....[124]....
        /*0444*/ 	.word	0x00014fe0


	//   ....[125]....
        /*0448*/ 	.word	0x000150e0


	//   ....[126]....
        /*044c*/ 	.word	0x00015200


	//   ....[127]....
        /*0450*/ 	.word	0x000152e0


	//   ....[128]....
        /*0454*/ 	.word	0x000153f0


	//   ....[129]....
        /*0458*/ 	.word	0x000154c0


	//   ....[130]....
        /*045c*/ 	.word	0x000155d0


	//----- nvinfo : EIATTR_REG_RECONFIG
	.align		4
.L_760:
        /*0460*/ 	.byte	0x01, 0x54
	.zero		2


	//----- nvinfo : EIATTR_SYSCALL_OFFSETS
	.align		4
        /*0464*/ 	.byte	0x04, 0x46
        /*0466*/ 	.short	(.L_762 - .L_761)


	//   ....[0]....
.L_761:
        /*0468*/ 	.word	0x00003bc0


	//   ....[1]....
        /*046c*/ 	.word	0x000101f0


	//   ....[2]....
        /*0470*/ 	.word	0x00010330


	//   ....[3]....
        /*0474*/ 	.word	0x00010420


	//   ....[4]....
        /*0478*/ 	.word	0x000110a0


	//----- nvinfo : EIATTR_MBARRIER_INSTR_OFFSETS
	.align		4
.L_762:
        /*047c*/ 	.byte	0x04, 0x39
        /*047e*/ 	.short	(.L_764 - .L_763)


	//   ....[0]....
.L_763:
        /*0480*/ 	.word	0x00000170
        /*0484*/ 	.word	0x000000ff
        /*0488*/ 	.word	0x00028c00
        /*048c*/ 	.short	0x0100
        /*048e*/ 	.byte	0x08
	.zero		1


	//   ....[1]....
        /*0490*/ 	.word	0x00000180
        /*0494*/ 	.word	0x000000ff
        /*0498*/ 	.word	0x00028c20
        /*049c*/ 	.short	0x0100
        /*049e*/ 	.byte	0x08
	.zero		1


	//   ....[2]....
        /*04a0*/ 	.word	0x00000230
        /*04a4*/ 	.word	0x000000ff
        /*04a8*/ 	.word	0x00028c30
        /*04ac*/ 	.short	0x0100
        /*04ae*/ 	.byte	0x06
	.zero		1


	//   ....[3]....
        /*04b0*/ 	.word	0x00000240
        /*04b4*/ 	.word	0x000000ff
        /*04b8*/ 	.word	0x00028c40
        /*04bc*/ 	.short	0x0100
        /*04be*/ 	.byte	0x06
	.zero		1


	//   ....[4]....
        /*04c0*/ 	.word	0x00000250
        /*04c4*/ 	.word	0x000000ff
        /*04c8*/ 	.word	0x00028c38
        /*04cc*/ 	.short	0x0100
        /*04ce*/ 	.byte	0x06
	.zero		1


	//   ....[5]....
        /*04d0*/ 	.word	0x00000260
        /*04d4*/ 	.word	0x000000ff
        /*04d8*/ 	.word	0x00028c48
        /*04dc*/ 	.short	0x0100
        /*04de*/ 	.byte	0x06
	.zero		1


	//   ....[6]....
        /*04e0*/ 	.word	0x00000390
        /*04e4*/ 	.word	0x000000ff
        /*04e8*/ 	.word	0x00028c50
        /*04ec*/ 	.short	0x0100
        /*04ee*/ 	.byte	0x08
	.zero		1


	//   ....[7]....
        /*04f0*/ 	.word	0x000003a0
        /*04f4*/ 	.word	0x000000ff
        /*04f8*/ 	.word	0x00028c60
        /*04fc*/ 	.short	0x0100
        /*04fe*/ 	.byte	0x08
	.zero		1


	//   ....[8]....
        /*0500*/ 	.word	0x000003b0
        /*0504*/ 	.word	0x000000ff
        /*0508*/ 	.word	0x00028c58
        /*050c*/ 	.short	0x0100
        /*050e*/ 	.byte	0x08
	.zero		1


	//   ....[9]....
        /*0510*/ 	.word	0x000003c0
        /*0514*/ 	.word	0x000000ff
        /*0518*/ 	.word	0x00028c68
        /*051c*/ 	.short	0x0100
        /*051e*/ 	.byte	0x08
	.zero		1


	//   ....[10]....
        /*0520*/ 	.word	0x000004b0
        /*0524*/ 	.word	0x000000ff
        /*0528*/ 	.word	0x00028c70
        /*052c*/ 	.short	0x0100
        /*052e*/ 	.byte	0x06
	.zero		1


	//   ....[11]....
        /*0530*/ 	.word	0x000004c0
        /*0534*/ 	.word	0x000000ff
        /*0538*/ 	.word	0x00028c80
        /*053c*/ 	.short	0x0100
        /*053e*/ 	.byte	0x06
	.zero		1


	//   ....[12]....
        /*0540*/ 	.word	0x000004d0
        /*0544*/ 	.word	0x000000ff
        /*0548*/ 	.word	0x00028c78
        /*054c*/ 	.short	0x0100
        /*054e*/ 	.byte	0x06
	.zero		1


	//   ....[13]....
        /*0550*/ 	.word	0x000004e0
        /*0554*/ 	.word	0x000000ff
        /*0558*/ 	.word	0x00028c88
        /*055c*/ 	.short	0x0100
        /*055e*/ 	.byte	0x06
	.zero		1


	//   ....[14]....
        /*0560*/ 	.word	0x00000610
        /*0564*/ 	.word	0x000000ff
        /*0568*/ 	.word	0x00028c90
        /*056c*/ 	.short	0x0100
        /*056e*/ 	.byte	0x08
	.zero		1


	//   ....[15]....
        /*0570*/ 	.word	0x00000620
        /*0574*/ 	.word	0x000000ff
        /*0578*/ 	.word	0x00028ca0
        /*057c*/ 	.short	0x0100
        /*057e*/ 	.byte	0x08
	.zero		1


	//   ....[16]....
        /*0580*/ 	.word	0x00000630
        /*0584*/ 	.word	0x000000ff
        /*0588*/ 	.word	0x00028c98
        /*058c*/ 	.short	0x0100
        /*058e*/ 	.byte	0x08
	.zero		1


	//   ....[17]....
        /*0590*/ 	.word	0x00000640
        /*0594*/ 	.word	0x000000ff
        /*0598*/ 	.word	0x00028ca8
        /*059c*/ 	.short	0x0100
        /*059e*/ 	.byte	0x08
	.zero		1


	//   ....[18]....
        /*05a0*/ 	.word	0x00000780
        /*05a4*/ 	.word	0x000000ff
        /*05a8*/ 	.word	0x00028cb0
        /*05ac*/ 	.short	0x0100
        /*05ae*/ 	.byte	0x08
	.zero		1


	//   ....[19]....
        /*05b0*/ 	.word	0x00000790
        /*05b4*/ 	.word	0x000000ff
        /*05b8*/ 	.word	0x00028cc0
        /*05bc*/ 	.short	0x0100
        /*05be*/ 	.byte	0x08
	.zero		1


	//   ....[20]....
        /*05c0*/ 	.word	0x000007a0
        /*05c4*/ 	.word	0x000000ff
        /*05c8*/ 	.word	0x00028cb8
        /*05cc*/ 	.short	0x0100
        /*05ce*/ 	.byte	0x08
	.zero		1


	//   ....[21]....
        /*05d0*/ 	.word	0x000007b0
        /*05d4*/ 	.word	0x000000ff
        /*05d8*/ 	.word	0x00028cc8
        /*05dc*/ 	.short	0x0100
        /*05de*/ 	.byte	0x08
	.zero		1


	//   ....[22]....
        /*05e0*/ 	.word	0x00001780
        /*05e4*/ 	.word	0x000000ff
        /*05e8*/ 	.word	0x00028c50
        /*05ec*/ 	.short	0x010a
        /*05ee*/ 	.byte	0x05
	.zero		1


	//   ....[23]....
        /*05f0*/ 	.word	0x00001a50
        /*05f4*/ 	.word	0x000000ff
        /*05f8*/ 	.word	0x00000000
        /*05fc*/ 	.short	0x0101
        /*05fe*/ 	.byte	0x04
	.zero		1


	//   ....[24]....
        /*0600*/ 	.word	0x000023b0
        /*0604*/ 	.word	0x000000ff
        /*0608*/ 	.word	0x00028c50
        /*060c*/ 	.short	0x010a
        /*060e*/ 	.byte	0x07
	.zero		1


	//   ....[25]....
        /*0610*/ 	.word	0x000023f0
        /*0614*/ 	.word	0x000000ff
        /*0618*/ 	.word	0x00028c50
        /*061c*/ 	.short	0x010a
        /*061e*/ 	.byte	0x07
	.zero		1


	//   ....[26]....
        /*0620*/ 	.word	0x000025d0
        /*0624*/ 	.word	0x000000ff
        /*0628*/ 	.word	0x00000000
        /*062c*/ 	.short	0x0101
        /*062e*/ 	.byte	0x07
	.zero		1


	//   ....[27]....
        /*0630*/ 	.word	0x00003bf0
        /*0634*/ 	.word	0x000000ff
        /*0638*/ 	.word	0x00028c00
        /*063c*/ 	.short	0x010a
        /*063e*/ 	.byte	0x28
	.zero		1


	//   ....[28]....
        /*0640*/ 	.word	0x00003d80
        /*0644*/ 	.word	0x000000ff
        /*0648*/ 	.word	0x00028c30
        /*064c*/ 	.short	0x010a
        /*064e*/ 	.byte	0x28
	.zero		1


	//   ....[29]....
        /*0650*/ 	.word	0x00003dc0
        /*0654*/ 	.word	0x000000ff
        /*0658*/ 	.word	0x00028c30
        /*065c*/ 	.short	0x010a
        /*065e*/ 	.byte	0x28
	.zero		1


	//   ....[30]....
        /*0660*/ 	.word	0x000041b0
        /*0664*/ 	.word	0x000000ff
        /*0668*/ 	.word	0x00000000
        /*066c*/ 	.short	0x0101
        /*066e*/ 	.byte	0x04
	.zero		1


	//   ....[31]....
        /*0670*/ 	.word	0x00005b60
        /*0674*/ 	.word	0x000000ff
        /*0678*/ 	.word	0x00028c50
        /*067c*/ 	.short	0x010a
        /*067e*/ 	.byte	0x28
	.zero		1


	//   ....[32]....
        /*0680*/ 	.word	0x00005ba0
        /*0684*/ 	.word	0x000000ff
        /*0688*/ 	.word	0x00028c50
        /*068c*/ 	.short	0x010a
        /*068e*/ 	.byte	0x28
	.zero		1


	//   ....[33]....
        /*0690*/ 	.word	0x00005e90
        /*0694*/ 	.word	0x000000ff
        /*0698*/ 	.word	0x00000000
        /*069c*/ 	.short	0x0101
        /*069e*/ 	.byte	0x04
	.zero		1


	//   ....[34]....
        /*06a0*/ 	.word	0x00006240
        /*06a4*/ 	.word	0x000000ff
        /*06a8*/ 	.word	0x00028c30
        /*06ac*/ 	.short	0x010a
        /*06ae*/ 	.byte	0x1f
	.zero		1


	//   ....[35]....
        /*06b0*/ 	.word	0x00006280
        /*06b4*/ 	.word	0x000000ff
        /*06b8*/ 	.word	0x00028c30
        /*06bc*/ 	.short	0x010a
        /*06be*/ 	.byte	0x1f
	.zero		1


	//   ....[36]....
        /*06c0*/ 	.word	0x000064a0
        /*06c4*/ 	.word	0x000000ff
        /*06c8*/ 	.word	0x00000000
        /*06cc*/ 	.short	0x0101
        /*06ce*/ 	.byte	0x0a
	.zero		1


	//   ....[37]....
        /*06d0*/ 	.word	0x00008220
        /*06d4*/ 	.word	0x000000ff
        /*06d8*/ 	.word	0x00028c50
        /*06dc*/ 	.short	0x010a
        /*06de*/ 	.byte	0x1f
	.zero		1


	//   ....[38]....
        /*06e0*/ 	.word	0x00008260
        /*06e4*/ 	.word	0x000000ff
        /*06e8*/ 	.word	0x00028c50
        /*06ec*/ 	.short	0x010a
        /*06ee*/ 	.byte	0x1f
	.zero		1


	//   ....[39]....
        /*06f0*/ 	.word	0x00008510
        /*06f4*/ 	.word	0x000000ff
        /*06f8*/ 	.word	0x00000000
        /*06fc*/ 	.short	0x0101
        /*06fe*/ 	.byte	0x06
	.zero		1


	//   ....[40]....
        /*0700*/ 	.word	0x000088c0
        /*0704*/ 	.word	0x000000ff
        /*0708*/ 	.word	0x00028c30
        /*070c*/ 	.short	0x010a
        /*070e*/ 	.byte	0x1a
	.zero		1


	//   ....[41]....
        /*0710*/ 	.word	0x00008900
        /*0714*/ 	.word	0x000000ff
        /*0718*/ 	.word	0x00028c30
        /*071c*/ 	.short	0x010a
        /*071e*/ 	.byte	0x1a
	.zero		1


	//   ....[42]....
        /*0720*/ 	.word	0x00008b10
        /*0724*/ 	.word	0x000000ff
        /*0728*/ 	.word	0x00000000
        /*072c*/ 	.short	0x0101
        /*072e*/ 	.byte	0x0b
	.zero		1


	//   ....[43]....
        /*0730*/ 	.word	0x00009d90
        /*0734*/ 	.word	0x000000ff
        /*0738*/ 	.word	0x00028c50
        /*073c*/ 	.short	0x010a
        /*073e*/ 	.byte	0x1a
	.zero		1


	//   ....[44]....
        /*0740*/ 	.word	0x00009dd0
        /*0744*/ 	.word	0x000000ff
        /*0748*/ 	.word	0x00028c50
        /*074c*/ 	.short	0x010a
        /*074e*/ 	.byte	0x1a
	.zero		1


	//   ....[45]....
        /*0750*/ 	.word	0x0000a060
        /*0754*/ 	.word	0x000000ff
        /*0758*/ 	.word	0x00000000
        /*075c*/ 	.short	0x0101
        /*075e*/ 	.byte	0x1a
	.zero		1


	//   ....[46]....
        /*0760*/ 	.word	0x0000a1d0
        /*0764*/ 	.word	0x000000ff
        /*0768*/ 	.word	0x00028c30
        /*076c*/ 	.short	0x010a
        /*076e*/ 	.byte	0x19
	.zero		1


	//   ....[47]....
        /*0770*/ 	.word	0x0000a210
        /*0774*/ 	.word	0x000000ff
        /*0778*/ 	.word	0x00028c30
        /*077c*/ 	.short	0x010a
        /*077e*/ 	.byte	0x19
	.zero		1


	//   ....[48]....
        /*0780*/ 	.word	0x0000a420
        /*0784*/ 	.word	0x000000ff
        /*0788*/ 	.word	0x00000000
        /*078c*/ 	.short	0x0101
        /*078e*/ 	.byte	0x0a
	.zero		1


	//   ....[49]....
        /*0790*/ 	.word	0x0000c170
        /*0794*/ 	.word	0x000000ff
        /*0798*/ 	.word	0x00028c50
        /*079c*/ 	.short	0x010a
        /*079e*/ 	.byte	0x19
	.zero		1


	//   ....[50]....
        /*07a0*/ 	.word	0x0000c1b0
        /*07a4*/ 	.word	0x000000ff
        /*07a8*/ 	.word	0x00028c50
        /*07ac*/ 	.short	0x010a
        /*07ae*/ 	.byte	0x19
	.zero		1


	//   ....[51]....
        /*07b0*/ 	.word	0x0000c460
        /*07b4*/ 	.word	0x000000ff
        /*07b8*/ 	.word	0x00000000
        /*07bc*/ 	.short	0x0101
        /*07be*/ 	.byte	0x19
	.zero		1


	//   ....[52]....
        /*07c0*/ 	.word	0x0000cfd0
        /*07c4*/ 	.word	0x000000ff
        /*07c8*/ 	.word	0x00000000
        /*07cc*/ 	.short	0x0101
        /*07ce*/ 	.byte	0x04
	.zero		1


	//   ....[53]....
        /*07d0*/ 	.word	0x00010aa0
        /*07d4*/ 	.word	0x000000ff
        /*07d8*/ 	.word	0x00028c40
        /*07dc*/ 	.short	0x010a
        /*07de*/ 	.byte	0x2e
	.zero		1


	//   ....[54]....
        /*07e0*/ 	.word	0x00010ed0
        /*07e4*/ 	.word	0x000000ff
        /*07e8*/ 	.word	0x00028c30
        /*07ec*/ 	.short	0x0107
        /*07ee*/ 	.byte	0x2e
	.zero		1


	//   ....[55]....
        /*07f0*/ 	.word	0x00010f40
        /*07f4*/ 	.word	0x000000ff
        /*07f8*/ 	.word	0x00028c30
        /*07fc*/ 	.short	0x0101
        /*07fe*/ 	.byte	0x2e
	.zero		1


	//   ....[56]....
        /*0800*/ 	.word	0x00011630
        /*0804*/ 	.word	0x000000ff
        /*0808*/ 	.word	0x00028c00
        /*080c*/ 	.short	0x0107
        /*080e*/ 	.byte	0x2e
	.zero		1


	//   ....[57]....
        /*0810*/ 	.word	0x00011670
        /*0814*/ 	.word	0x000000ff
        /*0818*/ 	.word	0x00028c00
        /*081c*/ 	.short	0x0101
        /*081e*/ 	.byte	0x2e
	.zero		1


	//   ....[58]....
        /*0820*/ 	.word	0x00011680
        /*0824*/ 	.word	0x000000ff
        /*0828*/ 	.word	0x00028c20
        /*082c*/ 	.short	0x010a
        /*082e*/ 	.byte	0x2e
	.zero		1


	//   ....[59]....
        /*0830*/ 	.word	0x000116d0
        /*0834*/ 	.word	0x000000ff
        /*0838*/ 	.word	0x00028c60
        /*083c*/ 	.short	0x010a
        /*083e*/ 	.byte	0x2e
	.zero		1


	//   ....[60]....
        /*0840*/ 	.word	0x00011ef0
        /*0844*/ 	.word	0x000000ff
        /*0848*/ 	.word	0x00028c50
        /*084c*/ 	.short	0x0107
        /*084e*/ 	.byte	0x2e
	.zero		1


	//   ....[61]....
        /*0850*/ 	.word	0x00011f70
        /*0854*/ 	.word	0x000000ff
        /*0858*/ 	.word	0x00028c50
        /*085c*/ 	.short	0x0101
        /*085e*/ 	.byte	0x2e
	.zero		1


	//   ....[62]....
        /*0860*/ 	.word	0x000122a0
        /*0864*/ 	.word	0x0000000a
        /*0868*/ 	.word	0x00028c40
        /*086c*/ 	.short	0x010a
        /*086e*/ 	.byte	0x3f
	.zero		1


	//   ....[63]....
        /*0870*/ 	.word	0x00012630
        /*0874*/ 	.word	0x0000000a
        /*0878*/ 	.word	0x00028c30
        /*087c*/ 	.short	0x0107
        /*087e*/ 	.byte	0x3f
	.zero		1


	//   ....[64]....
        /*0880*/ 	.word	0x000126e0
        /*0884*/ 	.word	0x0000000a
        /*0888*/ 	.word	0x00028c30
        /*088c*/ 	.short	0x0101
        /*088e*/ 	.byte	0x3f
	.zero		1


	//   ....[65]....
        /*0890*/ 	.word	0x00012710
        /*0894*/ 	.word	0x0000000a
        /*0898*/ 	.word	0x00028c60
        /*089c*/ 	.short	0x010a
        /*089e*/ 	.byte	0x3f
	.zero		1


	//   ....[66]....
        /*08a0*/ 	.word	0x00012d50
        /*08a4*/ 	.word	0x0000000a
        /*08a8*/ 	.word	0x00028c50
        /*08ac*/ 	.short	0x0107
        /*08ae*/ 	.byte	0x3f
	.zero		1


	//   ....[67]....
        /*08b0*/ 	.word	0x00012e20
        /*08b4*/ 	.word	0x0000000a
        /*08b8*/ 	.word	0x00028c50
        /*08bc*/ 	.short	0x0101
        /*08be*/ 	.byte	0x3f
	.zero		1


	//   ....[68]....
        /*08c0*/ 	.word	0x00012f00
        /*08c4*/ 	.word	0x00000005
        /*08c8*/ 	.word	0x00028c20
        /*08cc*/ 	.short	0x010a
        /*08ce*/ 	.byte	0x3f
	.zero		1


	//   ....[69]....
        /*08d0*/ 	.word	0x00013070
        /*08d4*/ 	.word	0x00000004
        /*08d8*/ 	.word	0x00028c40
        /*08dc*/ 	.short	0x010a
        /*08de*/ 	.byte	0x3f
	.zero		1


	//   ....[70]....
        /*08e0*/ 	.word	0x00013110
        /*08e4*/ 	.word	0x00000005
        /*08e8*/ 	.word	0x00028c40
        /*08ec*/ 	.short	0x010a
        /*08ee*/ 	.byte	0x3f
	.zero		1


	//   ....[71]....
        /*08f0*/ 	.word	0x00013150
        /*08f4*/ 	.word	0x00000004
        /*08f8*/ 	.word	0x00028c60
        /*08fc*/ 	.short	0x010a
        /*08fe*/ 	.byte	0x3f
	.zero		1


	//   ....[72]....
        /*0900*/ 	.word	0x00013190
        /*0904*/ 	.word	0x00000005
        /*0908*/ 	.word	0x00028c60
        /*090c*/ 	.short	0x010a
        /*090e*/ 	.byte	0x3f
	.zero		1


	//   ....[73]....
        /*0910*/ 	.word	0x00013200
        /*0914*/ 	.word	0x00000005
        /*0918*/ 	.word	0x00028c50
        /*091c*/ 	.short	0x010a
        /*091e*/ 	.byte	0x3f
	.zero		1


	//   ....[74]....
        /*0920*/ 	.word	0x00013260
        /*0924*/ 	.word	0x00000005
        /*0928*/ 	.word	0x00028c50
        /*092c*/ 	.short	0x010a
        /*092e*/ 	.byte	0x3f
	.zero		1


	//   ....[75]....
        /*0930*/ 	.word	0x000132c0
        /*0934*/ 	.word	0x00000000
        /*0938*/ 	.word	0x00028c00
        /*093c*/ 	.short	0x010a
        /*093e*/ 	.byte	0x3f
	.zero		1


	//   ....[76]....
        /*0940*/ 	.word	0x00013320
        /*0944*/ 	.word	0x00000002
        /*0948*/ 	.word	0x00028c30
        /*094c*/ 	.short	0x010a
        /*094e*/ 	.byte	0x3f
	.zero		1


	//   ....[77]....
        /*0950*/ 	.word	0x00013380
        /*0954*/ 	.word	0x0000000e
        /*0958*/ 	.word	0x00028c50
        /*095c*/ 	.short	0x010a
        /*095e*/ 	.byte	0x3f
	.zero		1


	//   ....[78]....
        /*0960*/ 	.word	0x000133e0
        /*0964*/ 	.word	0x0000000c
        /*0968*/ 	.word	0x00028c30
        /*096c*/ 	.short	0x010a
        /*096e*/ 	.byte	0x3f
	.zero		1


	//   ....[79]....
        /*0970*/ 	.word	0x00013440
        /*0974*/ 	.word	0x0000000e
        /*0978*/ 	.word	0x00028c50
        /*097c*/ 	.short	0x010a
        /*097e*/ 	.byte	0x3f
	.zero		1


	//   ....[80]....
        /*0980*/ 	.word	0x000134a0
        /*0984*/ 	.word	0x0000000b
        /*0988*/ 	.word	0x00028c30
        /*098c*/ 	.short	0x010a
        /*098e*/ 	.byte	0x3f
	.zero		1


	//   ....[81]....
        /*0990*/ 	.word	0x00013500
        /*0994*/ 	.word	0x0000000f
        /*0998*/ 	.word	0x00028c50
        /*099c*/ 	.short	0x010a
        /*099e*/ 	.byte	0x3f
	.zero		1


	//   ....[82]....
        /*09a0*/ 	.word	0x00013560
        /*09a4*/ 	.word	0x0000000c
        /*09a8*/ 	.word	0x00028c30
        /*09ac*/ 	.short	0x010a
        /*09ae*/ 	.byte	0x3f
	.zero		1


	//   ....[83]....
        /*09b0*/ 	.word	0x000135c0
        /*09b4*/ 	.word	0x0000000e
        /*09b8*/ 	.word	0x00028c50
        /*09bc*/ 	.short	0x010a
        /*09be*/ 	.byte	0x3f
	.zero		1


	//   ....[84]....
        /*09c0*/ 	.word	0x000136a0
        /*09c4*/ 	.word	0x00000003
        /*09c8*/ 	.word	0x00028c40
        /*09cc*/ 	.short	0x010a
        /*09ce*/ 	.byte	0x3f
	.zero		1


	//   ....[85]....
        /*09d0*/ 	.word	0x00014020
        /*09d4*/ 	.word	0x00000003
        /*09d8*/ 	.word	0x00028c20
        /*09dc*/ 	.short	0x010a
        /*09de*/ 	.byte	0x3f
	.zero		1


	//   ....[86]....
        /*09e0*/ 	.word	0x00014080
        /*09e4*/ 	.word	0x00000003
        /*09e8*/ 	.word	0x00028c60
        /*09ec*/ 	.short	0x010a
        /*09ee*/ 	.byte	0x3f
	.zero		1


	//   ....[87]....
        /*09f0*/ 	.word	0x00014910
        /*09f4*/ 	.word	0x0000000a
        /*09f8*/ 	.word	0x00028c40
        /*09fc*/ 	.short	0x010a
        /*09fe*/ 	.byte	0x3f
	.zero		1


	//   ....[88]....
        /*0a00*/ 	.word	0x00014d90
        /*0a04*/ 	.word	0x0000000a
        /*0a08*/ 	.word	0x00028c60
        /*0a0c*/ 	.short	0x010a
        /*0a0e*/ 	.byte	0x3f
	.zero		1


	//   ....[89]....
        /*0a10*/ 	.word	0x000154f0
        /*0a14*/ 	.word	0x00000005
        /*0a18*/ 	.word	0x00028c20
        /*0a1c*/ 	.short	0x010a
        /*0a1e*/ 	.byte	0x3f
	.zero		1


	//   ....[90]....
        /*0a20*/ 	.word	0x00015690
        /*0a24*/ 	.word	0x00000004
        /*0a28*/ 	.word	0x00028c40
        /*0a2c*/ 	.short	0x010a
        /*0a2e*/ 	.byte	0x3f
	.zero		1


	//   ....[91]....
        /*0a30*/ 	.word	0x000156e0
        /*0a34*/ 	.word	0x00000005
        /*0a38*/ 	.word	0x00028c40
        /*0a3c*/ 	.short	0x010a
        /*0a3e*/ 	.byte	0x3f
	.zero		1


	//   ....[92]....
        /*0a40*/ 	.word	0x00015730
        /*0a44*/ 	.word	0x00000004
        /*0a48*/ 	.word	0x00028c60
        /*0a4c*/ 	.short	0x010a
        /*0a4e*/ 	.byte	0x3f
	.zero		1


	//----- nvinfo : EIATTR_NUM_MBARRIERS
	.align		4
.L_764:
        /*0a50*/ 	.byte	0x03, 0x38
        /*0a52*/ 	.short	0x0016


	//----- nvinfo : EIATTR_EXIT_INSTR_OFFSETS
	.align		4
        /*0a54*/ 	.byte	0x04, 0x1c
        /*0a56*/ 	.short	(.L_766 - .L_765)


	//   ....[0]....
.L_765:
        /*0a58*/ 	.word	0x000131e0


	//----- nvinfo : EIATTR_MAX_THREADS
	.align		4
.L_766:
        /*0a5c*/ 	.byte	0x04, 0x05
        /*0a5e*/ 	.short	(.L_768 - .L_767)
.L_767:
        /*0a60*/ 	.word	0x00000180
        /*0a64*/ 	.word	0x00000001
        /*0a68*/ 	.word	0x00000001


	//----- nvinfo : EIATTR_CRS_STACK_SIZE
	.align		4
.L_768:
        /*0a6c*/ 	.byte	0x04, 0x1e
        /*0a6e*/ 	.short	(.L_770 - .L_769)
.L_769:
        /*0a70*/ 	.word	0x00000000


	//----- nvinfo : EIATTR_CBANK_PARAM_SIZE
	.align		4
.L_770:
        /*0a74*/ 	.byte	0x03, 0x19
        /*0a76*/ 	.short	0x0a70


	//----- nvinfo : EIATTR_PARAM_CBANK
	.align		4
        /*0a78*/ 	.byte	0x04, 0x0a
        /*0a7a*/ 	.short	(.L_772 - .L_771)
	.align		4
.L_771:
        /*0a7c*/ 	.word	index@(.nv.constant0._ZN7cutlass13device_kernelIN5flash11enable_sm90INS1_16FlashAttnFwdSm90INS1_25CollectiveMainloopFwdSm90ILi2EN4cute5tupleIJNS5_1CILi1EEES8_S8_EEENS6_IJNS7_ILi64EEESA_SA_EEELi512ENS_10bfloat16_tEfNS_4arch4Sm90ELb0ELb1ELb0ELb0ELb1ELb0ELb0ELb0ELb0ELb1ELb1ELb0EEENS1_21CollectiveEpilogueFwdINS6_IJSA_NS7_ILi512EEESA_EEES9_SC_SE_Li256ELb0ELb1ELb1ELb0EEENS1_19SingleTileSchedulerILb0ELb1ELb1ELi64EEEEEEEEEvNT_6ParamsE)
        /*0a80*/ 	.short	0x0210
        /*0a82*/ 	.short	0x0a70


	//----- nvinfo : EIATTR_SW_WAR
	.align		4
.L_772:
        /*0a84*/ 	.byte	0x04, 0x36
        /*0a86*/ 	.short	(.L_774 - .L_773)
.L_773:
        /*0a88*/ 	.word	0x00000008
.L_774:


//--------------------- .nv.info._ZN7cutlass13device_kernelIN5flash11enable_sm90INS1_16FlashAttnFwdSm90INS1_25CollectiveMainloopFwdSm90ILi2EN4cute5tupleIJNS5_1CILi1EEES8_S8_EEENS6_IJNS7_ILi64EEESA_SA_EEELi512ENS_10bfloat16_tEfNS_4arch4Sm90ELb0ELb1ELb0ELb0ELb1ELb0ELb1ELb0ELb0ELb1ELb1ELb0EEENS1_21CollectiveEpilogueFwdINS6_IJSA_NS7_ILi512EEESA_EEES9_SC_SE_Li256ELb0ELb1ELb1ELb0EEENS1_19SingleTileSchedulerILb0ELb1ELb1ELi64EEEEEEEEEvNT_6ParamsE --------------------------
	.section	.nv.info._ZN7cutlass13device_kernelIN5flash11enable_sm90INS1_16FlashAttnFwdSm90INS1_25CollectiveMainloopFwdSm90ILi2EN4cute5tupleIJNS5_1CILi1EEES8_S8_EEENS6_IJNS7_ILi64EEESA_SA_EEELi512ENS_10bfloat16_tEfNS_4arch4Sm90ELb0ELb1ELb0ELb0ELb1ELb0ELb1ELb0ELb0ELb1ELb1ELb0EEENS1_21CollectiveEpilogueFwdINS6_IJSA_NS7_ILi512EEESA_EEES9_SC_SE_Li256ELb0ELb1ELb1ELb0EEENS1_19SingleTileSchedulerILb0ELb1ELb1ELi64EEEEEEEEEvNT_6ParamsE,"",@"SHT_CUDA_INFO"
	.sectionflags	@""
	.align	4


	//----- nvinfo : EIATTR_CUDA_API_VERSION
	.align		4
        /*0000*/ 	.byte	0x04, 0x37
        /*0002*/ 	.short	(.L_776 - .L_775)
.L_775:
        /*0004*/ 	.word	0x00000082


	//----- nvinfo : EIATTR_KPARAM_INFO
	.align		4
.L_776:
        /*0008*/ 	.byte	0x04, 0x17
        /*000a*/ 	.short	(.L_778 - .L_777)
.L_777:
        /*000c*/ 	.word	0x00000000
        /*0010*/ 	.short	0x0000
        /*0012*/ 	.short	0x0070
        /*0014*/ 	.byte	0x00, 0xf0, 0x01, 0x2c


	//----- nvinfo : EIATTR_SPARSE_MMA_MASK
	.align		4
.L_778:
        /*0018*/ 	.byte	0x03, 0x50
        /*001a*/ 	.short	0x0000


	//----- nvinfo : EIATTR_MAXREG_COUNT
	.align		4
        /*001c*/ 	.byte	0x03, 0x1b
        /*001e*/ 	.short	0x00a8


	//----- nvinfo : EIATTR_NUM_BARRIERS
	.align		4
        /*0020*/ 	.byte	0x02, 0x4c
        /*0022*/ 	.byte	0x10
	.zero		1


	//----- nvinfo : EIATTR_EXTERNS
	.align		4
        /*0024*/ 	.byte	0x04, 0x0f
        /*0026*/ 	.short	(.L_780 - .L_779)


	//   ....[0]....
	.align		4
.L_779:
        /*0028*/ 	.word	index@(__assertfail)


	//----- nvinfo : EIATTR_MERCURY_ISA_VERSION
	.align		4
.L_780:
        /*002c*/ 	.byte	0x03, 0x5f
        /*002e*/ 	.short	0x0101


	//----- nvinfo : EIATTR_INT_WARP_WIDE_INSTR_OFFSETS
	.align		4
        /*0030*/ 	.byte	0x04, 0x31
        /*0032*/ 	.short	(.L_782 - .L_781)


	//   ....[0]....
.L_781:
        /*0034*/ 	.word	0x000000c0


	//   ....[1]....
        /*0038*/ 	.word	0x000000d0


	//   ....[2]....
        /*003c*/ 	.word	0x000000e0


	//   ....[3]....
        /*0040*/ 	.word	0x00000180


	//----- nvinfo : EIATTR_COOP_GROUP_MASK_REGIDS
	.align		4
.L_782:
        /*0044*/ 	.byte	0x04, 0x29
        /*0046*/ 	.short	(.L_784 - .L_783)


	//   ....[0]....
.L_783:
        /*0048*/ 	.word	0xffffffff


	//   ....[1]....
        /*004c*/ 	.word	0xffffffff


	//   ....[2]....
        /*0050*/ 	.word	0xffffffff


	//   ....[3]....
        /*0054*/ 	.word	0xffffffff


	//   ....[4]....
        /*0058*/ 	.word	0xffffffff


	//   ....[5]....
        /*005c*/ 	.word	0xffffffff


	//   ....[6]....
        /*0060*/ 	.word	0xffffffff


	//   ....[7]....
        /*0064*/ 	.word	0xffffffff


	//   ....[8]....
        /*0068*/ 	.word	0xffffffff


	//   ....[9]....
        /*006c*/ 	.word	0xffffffff


	//   ....[10]....
        /*0070*/ 	.word	0xffffffff


	//   ....[11]....
        /*0074*/ 	.word	0xffffffff


	//   ....[12]....
        /*0078*/ 	.word	0xffffffff


	//   ....[13]....
        /*007c*/ 	.word	0xffffffff


	//   ....[14]....
        /*0080*/ 	.word	0xffffffff


	//   ....[15]....
        /*0084*/ 	.word	0xffffffff


	//   ....[16]....
        /*0088*/ 	.word	0xffffffff


	//   ....[17]....
        /*008c*/ 	.word	0xffffffff


	//   ....[18]....
        /*0090*/ 	.word	0xffffffff


	//   ....[19]....
        /*0094*/ 	.word	0xffffffff


	//   ....[20]....
        /*0098*/ 	.word	0xffffffff


	//   ....[21]....
        /*009c*/ 	.word	0xffffffff


	//   ....[22]....
        /*00a0*/ 	.word	0xffffffff


	//   ....[23]....
        /*00a4*/ 	.word	0xffffffff


	//   ....[24]....
        /*00a8*/ 	.word	0xffffffff


	//   ....[25]....
        /*00ac*/ 	.word	0xffffffff


	//   ....[26]....
        /*00b0*/ 	.word	0xffffffff


	//   ....[27]....
        /*00b4*/ 	.word	0xffffffff


	//   ....[28]....
        /*00b8*/ 	.word	0xffffffff


	//   ....[29]....
        /*00bc*/ 	.word	0xffffffff


	//   ....[30]....
        /*00c0*/ 	.word	0xffffffff


	//   ....[31]....
        /*00c4*/ 	.word	0xffffffff


	//   ....[32]....
        /*00c8*/ 	.word	0xffffffff


	//   ....[33]....
        /*00cc*/ 	.word	0xffffffff


	//   ....[34]....
        /*00d0*/ 	.word	0xffffffff


	//   ....[35]....
        /*00d4*/ 	.word	0xffffffff


	//   ....[36]....
        /*00d8*/ 	.word	0xffffffff


	//   ....[37]....
        /*00dc*/ 	.word	0xffffffff


	//   ....[38]....
        /*00e0*/ 	.word	0xffffffff


	//   ....[39]....
        /*00e4*/ 	.word	0xffffffff


	//   ....[40]....
        /*00e8*/ 	.word	0xffffffff


	//   ....[41]....
        /*00ec*/ 	.word	0xffffffff


	//   ....[42]....
        /*00f0*/ 	.word	0xffffffff


	//   ....[43]....
        /*00f4*/ 	.word	0xffffffff


	//   ....[44]....
        /*00f8*/ 	.word	0xffffffff


	//   ....[45]....
        /*00fc*/ 	.word	0xffffffff


	//   ....[46]....
        /*0100*/ 	.word	0xffffffff


	//   ....[47]....
        /*0104*/ 	.word	0xffffffff


	//   ....[48]....
        /*0108*/ 	.word	0xffffffff


	//   ....[49]....
        /*010c*/ 	.word	0xffffffff


	//   ....[50]....
        /*0110*/ 	.word	0xffffffff


	//   ....[51]....
        /*0114*/ 	.word	0xffffffff


	//   ....[52]....
        /*0118*/ 	.word	0xffffffff


	//   ....[53]....
        /*011c*/ 	.word	0xffffffff


	//   ....[54]....
        /*0120*/ 	.word	0xffffffff


	//   ....[55]....
        /*0124*/ 	.word	0xffffffff


	//   ....[56]....
        /*0128*/ 	.word	0xffffffff


	//   ....[57]....
        /*012c*/ 	.word	0xffffffff


	//   ....[58]....
        /*0130*/ 	.word	0xffffffff


	//   ....[59]....
        /*0134*/ 	.word	0xffffffff


	//   ....[60]....
        /*0138*/ 	.word	0xffffffff


	//   ....[61]....
        /*013c*/ 	.word	0xffffffff


	//   ....[62]....
        /*0140*/ 	.word	0xffffffff


	//   ....[63]....
        /*0144*/ 	.word	0xffffffff


	//   ....[64]....
        /*0148*/ 	.word	0xffffffff


	//   ....[65]....
        /*014c*/ 	.word	0xffffffff


	//   ....[66]....
        /*0150*/ 	.word	0xffffffff


	//   ....[67]....
        /*0154*/ 	.word	0xffffffff


	//   ....[68]....
        /*0158*/ 	.word	0xffffffff


	//   ....[69]....
        /*015c*/ 	.word	0xffffffff


	//   ....[70]....
        /*0160*/ 	.word	0xffffffff


	//   ....[71]....
        /*0164*/ 	.word	0xffffffff


	//   ....[72]....
        /*0168*/ 	.word	0xffffffff


	//   ....[73]....
        /*016c*/ 	.word	0xffffffff


	//   ....[74]....
        /*0170*/ 	.word	0xffffffff


	//   ....[75]....
        /*0174*/ 	.word	0xffffffff


	//   ....[76]....
        /*0178*/ 	.word	0xffffffff


	//   ....[77]....
        /*017c*/ 	.word	0xffffffff


	//   ....[78]....
        /*0180*/ 	.word	0xffffffff


	//   ....[79]....
        /*0184*/ 	.word	0xffffffff


	//   ....[80]....
        /*0188*/ 	.word	0xffffffff


	//   ....[81]....
        /*018c*/ 	.word	0xffffffff


	//   ....[82]....
        /*0190*/ 	.word	0xffffffff


	//   ....[83]....
        /*0194*/ 	.word	0xffffffff


	//   ....[84]....
        /*0198*/ 	.word	0xffffffff


	//   ....[85]....
        /*019c*/ 	.word	0xffffffff


	//   ....[86]....
        /*01a0*/ 	.word	0xffffffff


	//   ....[87]....
        /*01a4*/ 	.word	0xffffffff


	//   ....[88]....
        /*01a8*/ 	.word	0xffffffff


	//   ....[89]....
        /*01ac*/ 	.word	0xffffffff


	//   ....[90]....
        /*01b0*/ 	.word	0xffffffff


	//   ....[91]....
        /*01b4*/ 	.word	0xffffffff


	//   ....[92]....
        /*01b8*/ 	.word	0xffffffff


	//   ....[93]....
        /*01bc*/ 	.word	0x0500000f


	//   ....[94]....
        /*01c0*/ 	.word	0x0500000f


	//   ....[95]....
        /*01c4*/ 	.word	0x0500000f


	//   ....[96]....
        /*01c8*/ 	.word	0x0500000f


	//   ....[97]....
        /*01cc*/ 	.word	0x0500000f


	//   ....[98]....
        /*01d0*/ 	.word	0x0500000f


	//   ....[99]....
        /*01d4*/ 	.word	0x0500000f


	//   ....[100]....
        /*01d8*/ 	.word	0x0500000f


	//   ....[101]....
        /*01dc*/ 	.word	0x0500000f


	//   ....[102]....
        /*01e0*/ 	.word	0x0500000f


	//   ....[103]....
        /*01e4*/ 	.word	0x0500000f


	//   ....[104]....
        /*01e8*/ 	.word	0x0500000f


	//   ....[105]....
        /*01ec*/ 	.word	0x0500000f


	//   ....[106]....
        /*01f0*/ 	.word	0x0500000f


	//   ....[107]....
        /*01f4*/ 	.word	0x0500000f


	//   ....[108]....
        /*01f8*/ 	.word	0x0500000f


	//   ....[109]....
        /*01fc*/ 	.word	0x0500000f


	//   ....[110]....
        /*0200*/ 	.word	0x0500000f


	//   ....[111]....
        /*0204*/ 	.word	0x0500000f


	//   ....[112]....
        /*0208*/ 	.word	0x0500000f


	//   ....[113]....
        /*020c*/ 	.word	0x0500000f


	//   ....[114]....
        /*0210*/ 	.word	0x0500000f


	//   ....[115]....
        /*0214*/ 	.word	0x0500000f


	//   ....[116]....
        /*0218*/ 	.word	0x0500000f


	//   ....[117]....
        /*021c*/ 	.word	0x0500000f


	//   ....[118]....
        /*0220*/ 	.word	0x0500000f


	//   ....[119]....
        /*0224*/ 	.word	0x0500000f


	//   ....[120]....
        /*0228*/ 	.word	0x0500000f


	//   ....[121]....
        /*022c*/ 	.word	0x0500000f


	//   ....[122]....
        /*0230*/ 	.word	0x0500000f


	//   ....[123]....
        /*0234*/ 	.word	0x0500000f


	//   ....[124]....
        /*0238*/ 	.word	0x0500000f


	//   ....[125]....
        /*023c*/ 	.word	0x0500000f


	//   ....[126]....
        /*0240*/ 	.word	0x0500000f


	//   ....[127]....
        /*0244*/ 	.word	0x0500000f


	//   ....[128]....
        /*0248*/ 	.word	0x0500000f


	//   ....[129]....
        /*024c*/ 	.word	0x0500000f


	//   ....[130]....
        /*0250*/ 	.word	0x0500000f


	//   ....[131]....
        /*0254*/ 	.word	0x0500000f


	//   ....[132]....
        /*0258*/ 	.word	0x0500000f


	//   ....[133]....
        /*025c*/ 	.word	0x0500000f


	//   ....[134]....
        /*0260*/ 	.word	0x0500000f


	//   ....[135]....
        /*0264*/ 	.word	0x0500000f


	//   ....[136]....
        /*0268*/ 	.word	0x0500000f


	//   ....[137]....
        /*026c*/ 	.word	0x0500000f


	//   ....[138]....
        /*0270*/ 	.word	0x0500000f


	//   ....[139]....
        /*0274*/ 	.word	0x0500000f


	//   ....[140]....
        /*0278*/ 	.word	0x0500000f


	//   ....[141]....
        /*027c*/ 	.word	0x0500000f


	//   ....[142]....
        /*0280*/ 	.word	0x0500000f


	//   ....[143]....
        /*0284*/ 	.word	0xffffffff


	//   ....[144]....
        /*0288*/ 	.word	0xffffffff


	//   ....[145]....
        /*028c*/ 	.word	0xffffffff


	//   ....[146]....
        /*0290*/ 	.word	0xffffffff


	//   ....[147]....
        /*0294*/ 	.word	0xffffffff


	//   ....[148]....
        /*0298*/ 	.word	0xffffffff


	//   ....[149]....
        /*029c*/ 	.word	0xffffffff


	//   ....[150]....
        /*02a0*/ 	.word	0xffffffff


	//----- nvinfo : EIATTR_COOP_GROUP_INSTR_OFFSETS
	.align		4
.L_784:
        /*02a4*/ 	.byte	0x04, 0x28
        /*02a6*/ 	.short	(.L_786 - .L_785)


	//   ....[0]....
.L_785:
        /*02a8*/ 	.word	0x00000080


	//   ....[1]....
        /*02ac*/ 	.word	0x00000090


	//   ....[2]....
        /*02b0*/ 	.word	0x000002b0


	//   ....[3]....
        /*02b4*/ 	.word	0x00000410


	//   ....[4]....
        /*02b8*/ 	.word	0x00000530


	//   ....[5]....
        /*02bc*/ 	.word	0x00000690


	//   ....[6]....
        /*02c0*/ 	.word	0x00001fc0


	//   ....[7]....
        /*02c4*/ 	.word	0x00009e60


	//   ....[8]....
        /*02c8*/ 	.word	0x0000bd10


	//   ....[9]....
        /*02cc*/ 	.word	0x0000cf10


	//   ....[10]....
        /*02d0*/ 	.word	0x0000d160


	//   ....[11]....
        /*02d4*/ 	.word	0x0000dc00


	//   ....[12]....
        /*02d8*/ 	.word	0x0000dea0


	//   ....[13]....
        /*02dc*/ 	.word	0x0000e390


	//   ....[14]....
        /*02e0*/ 	.word	0x0000e480


	//   ....[15]....
        /*02e4*/ 	.word	0x00011010


	//   ....[16]....
        /*02e8*/ 	.word	0x00012900


	//   ....[17]....
        /*02ec*/ 	.word	0x00013b90


	//   ....[18]....
        /*02f0*/ 	.word	0x00013bd0


	//   ....[19]....
        /*02f4*/ 	.word	0x00013c10


	//   ....[20]....
        /*02f8*/ 	.word	0x00013c30


	//   ....[21]....
        /*02fc*/ 	.word	0x000182b0


	//   ....[22]....
        /*0300*/ 	.word	0x00019660


	//   ....[23]....
        /*0304*/ 	.word	0x0001a8d0


	//   ....[24]....
        /*0308*/ 	.word	0x0001aae0


	//   ....[25]....
        /*030c*/ 	.word	0x0001b6d0


	//   ....[26]....
        /*0310*/ 	.word	0x0001b720


	//   ....[27]....
        /*0314*/ 	.word	0x0001b760


	//   ....[28]....
        /*0318*/ 	.word	0x0001b780


	//   ....[29]....
        /*031c*/ 	.word	0x0001fe80


	//   ....[30]....
        /*0320*/ 	.word	0x00020020


	//   ....[31]....
        /*0324*/ 	.word	0x00020040


	//   ....[32]....
        /*0328*/ 	.word	0x00020080


	//   ....[33]....
        /*032c*/ 	.word	0x000200a0


	//   ....[34]....
        /*0330*/ 	.word	0x000215b0


	//   ....[35]....
        /*0334*/ 	.word	0x00021b20


	//   ....[36]....
        /*0338*/ 	.word	0x00021b40


	//   ....[37]....
        /*033c*/ 	.word	0x00021b50


	//   ....[38]....
        /*0340*/ 	.word	0x00021b60


	//   ....[39]....
        /*0344*/ 	.word	0x00021f00


	//   ....[40]....
        /*0348*/ 	.word	0x00021f40


	//   ....[41]....
        /*034c*/ 	.word	0x00022dd0


	//   ....[42]....
        /*0350*/ 	.word	0x00022df0


	//   ....[43]....
        /*0354*/ 	.word	0x00024000


	//   ....[44]....
        /*0358*/ 	.word	0x000256c0


	//   ....[45]....
        /*035c*/ 	.word	0x000256e0


	//   ....[46]....
        /*0360*/ 	.word	0x000256f0


	//   ....[47]....
        /*0364*/ 	.word	0x00025730


	//   ....[48]....
        /*0368*/ 	.word	0x00025780


	//   ....[49]....
        /*036c*/ 	.word	0x000257a0


	//   ....[50]....
        /*0370*/ 	.word	0x000257d0


	//   ....[51]....
        /*0374*/ 	.word	0x000257f0


	//   ....[52]....
        /*0378*/ 	.word	0x00025dd0


	//   ....[53]....
        /*037c*/ 	.word	0x00025e10


	//   ....[54]....
        /*0380*/ 	.word	0x00025e30


	//   ....[55]....
        /*0384*/ 	.word	0x00025ee0


	//   ....[56]....
        /*0388*/ 	.word	0x00025f00


	//   ....[57]....
        /*038c*/ 	.word	0x00025fb0


	//   ....[58]....
        /*0390*/ 	.word	0x00025fd0


	//   ....[59]....
        /*0394*/ 	.word	0x00025ff0


	//   ....[60]....
        /*0398*/ 	.word	0x00026760


	//   ....[61]....
        /*039c*/ 	.word	0x00026790


	//   ....[62]....
        /*03a0*/ 	.word	0x00026820


	//   ....[63]....
        /*03a4*/ 	.word	0x000268d0


	//   ....[64]....
        /*03a8*/ 	.word	0x000269c0


	//   ....[65]....
        /*03ac*/ 	.word	0x00026a90


	//   ....[66]....
        /*03b0*/ 	.word	0x00026af0


	//   ....[67]....
        /*03b4*/ 	.word	0x00026b90


	//   ....[68]....
        /*03b8*/ 	.word	0x00027040


	//   ....[69]....
        /*03bc*/ 	.word	0x00027070


	//   ....[70]....
        /*03c0*/ 	.word	0x000270a0


	//   ....[71]....
        /*03c4*/ 	.word	0x000270d0


	//   ....[72]....
        /*03c8*/ 	.word	0x00027100


	//   ....[73]....
        /*03cc*/ 	.word	0x00027150


	//   ....[74]....
        /*03d0*/ 	.word	0x000272d0


	//   ....[75]....
        /*03d4*/ 	.word	0x00027300


	//   ....[76]....
        /*03d8*/ 	.word	0x00027d00


	//   ....[77]....
        /*03dc*/ 	.word	0x00027d20


	//   ....[78]....
        /*03e0*/ 	.word	0x00027d30


	//   ....[79]....
        /*03e4*/ 	.word	0x00027d50


	//   ....[80]....
        /*03e8*/ 	.word	0x00027d70


	//   ....[81]....
        /*03ec*/ 	.word	0x00027da0


	//   ....[82]....
        /*03f0*/ 	.word	0x00027dc0


	//   ....[83]....
        /*03f4*/ 	.word	0x00027df0


	//   ....[84]....
        /*03f8*/ 	.word	0x00028150


	//   ....[85]....
        /*03fc*/ 	.word	0x00028180


	//   ....[86]....
        /*0400*/ 	.word	0x000281b0


	//   ....[87]....
        /*0404*/ 	.word	0x000281d0


	//   ....[88]....
        /*0408*/ 	.word	0x000281e0


	//   ....[89]....
        /*040c*/ 	.word	0x00028200


	//   ....[90]....
        /*0410*/ 	.word	0x000282a0


	//   ....[91]....
        /*0414*/ 	.word	0x000282e0


	//   ....[92]....
        /*0418*/ 	.word	0x000287e0


	//   ....[93]....
        /*041c*/ 	.word	0x00028d40


	//   ....[94]....
        /*0420*/ 	.word	0x00028e30


	//   ....[95]....
        /*0424*/ 	.word	0x00028ed0


	//   ....[96]....
        /*0428*/ 	.word	0x00028f50


	//   ....[97]....
        /*042c*/ 	.word	0x00029000


	//   ....[98]....
        /*0430*/ 	.word	0x00029060


	//   ....[99]....
        /*0434*/ 	.word	0x00029110


	//   ....[100]....
        /*0438*/ 	.word	0x00029170


	//   ....[101]....
        /*043c*/ 	.word	0x00029220


	//   ....[102]....
        /*0440*/ 	.word	0x000292b0


	//   ....[103]....
        /*0444*/ 	.word	0x00029300


	//   ....[104]....
        /*0448*/ 	.word	0x000293d0


	//   ....[105]....
        /*044c*/ 	.word	0x000294e0


	//   ....[106]....
        /*0450*/ 	.word	0x00029570


	//   ....[107]....
        /*0454*/ 	.word	0x00029660


	//   ....[108]....
        /*0458*/ 	.word	0x000296e0


	//   ....[109]....
        /*045c*/ 	.word	0x000297c0


	//   ....[110]....
        /*0460*/ 	.word	0x00029850


	//   ....[111]....
        /*0464*/ 	.word	0x00029930


	//   ....[112]....
        /*0468*/ 	.word	0x00029b90


	//   ....[113]....
        /*046c*/ 	.word	0x00029c00


	//   ....[114]....
        /*0470*/ 	.word	0x00029e30


	//   ....[115]....
        /*0474*/ 	.word	0x00029ea0


	//   ....[116]....
        /*0478*/ 	.word	0x0002a070


	//   ....[117]....
        /*047c*/ 	.word	0x0002a0c0


	//   ....[118]....
        /*0480*/ 	.word	0x0002a210


	//   ....[119]....
        /*0484*/ 	.word	0x0002a300


	//   ....[120]....
        /*0488*/ 	.word	0x0002a550


	//   ....[121]....
        /*048c*/ 	.word	0x0002a5a0


	//   ....[122]....
        /*0490*/ 	.word	0x0002a760


	//   ....[123]....
        /*0494*/ 	.word	0x0002a7b0


	//   ....[124]....
        /*0498*/ 	.word	0x0002a970


	//   ....[125]....
        /*049c*/ 	.word	0x0002a9c0


	//   ....[126]....
        /*04a0*/ 	.word	0x0002aaa0


	//   ....[127]....
        /*04a4*/ 	.word	0x0002ab40


	//   ....[128]....
        /*04a8*/ 	.word	0x0002aba0


	//   ....[129]....
        /*04ac*/ 	.word	0x0002ac40


	//   ....[130]....
        /*04b0*/ 	.word	0x0002aca0


	//   ....[131]....
        /*04b4*/ 	.word	0x0002ad40


	//   ....[132]....
        /*04b8*/ 	.word	0x0002ada0


	//   ....[133]....
        /*04bc*/ 	.word	0x0002ae40


	//   ....[134]....
        /*04c0*/ 	.word	0x0002af20


	//   ....[135]....
        /*04c4*/ 	.word	0x0002aff0


	//   ....[136]....
        /*04c8*/ 	.word	0x0002b0c0


	//   ....[137]....
        /*04cc*/ 	.word	0x0002b1c0


	//   ....[138]....
        /*04d0*/ 	.word	0x0002b2e0


	//   ....[139]....
        /*04d4*/ 	.word	0x0002b3c0


	//   ....[140]....
        /*04d8*/ 	.word	0x0002b4d0


	//   ....[141]....
        /*04dc*/ 	.word	0x0002b5a0


	//   ....[142]....
        /*04e0*/ 	.word	0x0002b6b0


	//   ....[143]....
        /*04e4*/ 	.word	0x0002d6b0


	//   ....[144]....
        /*04e8*/ 	.word	0x0002ed90


	//   ....[145]....
        /*04ec*/ 	.word	0x0002f080


	//   ....[146]....
        /*04f0*/ 	.word	0x0002fdc0


	//   ....[147]....
        /*04f4*/ 	.word	0x0002fe00


	//   ....[148]....
        /*04f8*/ 	.word	0x0002fe70


	//   ....[149]....
        /*04fc*/ 	.word	0x0002fe90


	//   ....[150]....
        /*0500*/ 	.word	0x0003d010


	//----- nvinfo : EIATTR_REG_RECONFIG
	.align		4
.L_786:
        /*0504*/ 	.byte	0x01, 0x54
	.zero		2


	//----- nvinfo : EIATTR_SYSCALL_OFFSETS
	.align		4
        /*0508*/ 	.byte	0x04, 0x46
        /*050a*/ 	.short	(.L_788 - .L_787)


	//   ....[0]....
.L_787:
        /*050c*/ 	.word	0x0000a220


	//   ....[1]....
        /*0510*/ 	.word	0x00024bc0


	//   ....[2]....
        /*0514*/ 	.word	0x00024d00


	//   ....[3]....
        /*0518*/ 	.word	0x00024df0


	//   ....[4]....
        /*051c*/ 	.word	0x00025a80


	//   ....[5]....
        /*0520*/ 	.word	0x000262b0


	//----- nvinfo : EIATTR_MBARRIER_INSTR_OFFSETS
	.align		4
.L_788:
        /*0524*/ 	.byte	0x04, 0x39
        /*0526*/ 	.short	(.L_790 - .L_789)


	//   ....[0]....
.L_789:
        /*0528*/ 	.word	0x00000190
        /*052c*/ 	.word	0x000000ff
        /*0530*/ 	.word	0x00038800
        /*0534*/ 	.short	0x0100
        /*0536*/ 	.byte	0x08
	.zero		1


	//   ....[1]....
        /*0538*/ 	.word	0x000001a0
        /*053c*/ 	.word	0x000000ff
        /*0540*/ 	.word	0x00038810
        /*0544*/ 	.short	0x0100
        /*0546*/ 	.byte	0x08
	.zero		1


	//   ....[2]....
        /*0548*/ 	.word	0x000001b0
        /*054c*/ 	.word	0x000000ff
        /*0550*/ 	.word	0x00038820
        /*0554*/ 	.short	0x0100
        /*0556*/ 	.byte	0x08
	.zero		1


	//   ....[3]....
        /*0558*/ 	.word	0x00000260
        /*055c*/ 	.word	0x000000ff
        /*0560*/ 	.word	0x00038830
        /*0564*/ 	.short	0x0100
        /*0566*/ 	.byte	0x06
	.zero		1


	//   ....[4]....
        /*0568*/ 	.word	0x00000270
        /*056c*/ 	.word	0x000000ff
        /*0570*/ 	.word	0x00038840
        /*0574*/ 	.short	0x0100
        /*0576*/ 	.byte	0x06
	.zero		1


	//   ....[5]....
        /*0578*/ 	.word	0x00000280
        /*057c*/ 	.word	0x000000ff
        /*0580*/ 	.word	0x00038838
        /*0584*/ 	.short	0x0100
        /*0586*/ 	.byte	0x06
	.zero		1


	//   ....[6]....
        /*0588*/ 	.word	0x00000290
        /*058c*/ 	.word	0x000000ff
        /*0590*/ 	.word	0x00038848
        /*0594*/ 	.short	0x0100
        /*0596*/ 	.byte	0x06
	.zero		1


	//   ....[7]....
        /*0598*/ 	.word	0x000003c0
        /*059c*/ 	.word	0x000000ff
        /*05a0*/ 	.word	0x00038850
        /*05a4*/ 	.short	0x0100
        /*05a6*/ 	.byte	0x08
	.zero		1


	//   ....[8]....
        /*05a8*/ 	.word	0x000003d0
        /*05ac*/ 	.word	0x000000ff
        /*05b0*/ 	.word	0x00038860
        /*05b4*/ 	.short	0x0100
        /*05b6*/ 	.byte	0x08
	.zero		1


	//   ....[9]....
        /*05b8*/ 	.word	0x000003e0
        /*05bc*/ 	.word	0x000000ff
        /*05c0*/ 	.word	0x00038858
        /*05c4*/ 	.short	0x0100
        /*05c6*/ 	.byte	0x08
	.zero		1


	//   ....[10]....
        /*05c8*/ 	.word	0x000003f0
        /*05cc*/ 	.word	0x000000ff
        /*05d0*/ 	.word	0x00038868
        /*05d4*/ 	.short	0x0100
        /*05d6*/ 	.byte	0x08
	.zero		1


	//   ....[11]....
        /*05d8*/ 	.word	0x000004e0
        /*05dc*/ 	.word	0x000000ff
        /*05e0*/ 	.word	0x00038870
        /*05e4*/ 	.short	0x0100
        /*05e6*/ 	.byte	0x06
	.zero		1


	//   ....[12]....
        /*05e8*/ 	.word	0x000004f0
        /*05ec*/ 	.word	0x000000ff
        /*05f0*/ 	.word	0x00038880
        /*05f4*/ 	.short	0x0100
        /*05f6*/ 	.byte	0x06
	.zero		1


	//   ....[13]....
        /*05f8*/ 	.word	0x00000500
        /*05fc*/ 	.word	0x000000ff
        /*0600*/ 	.word	0x00038878
        /*0604*/ 	.short	0x0100
        /*0606*/ 	.byte	0x06
	.zero		1


	//   ....[14]....
        /*0608*/ 	.word	0x00000510
        /*060c*/ 	.word	0x000000ff
        /*0610*/ 	.word	0x00038888
        /*0614*/ 	.short	0x0100
        /*0616*/ 	.byte	0x06
	.zero		1


	//   ....[15]....
        /*0618*/ 	.word	0x00000640
        /*061c*/ 	.word	0x000000ff
        /*0620*/ 	.word	0x00038890
        /*0624*/ 	.short	0x0100
        /*0626*/ 	.byte	0x08
	.zero		1


	//   ....[16]....
        /*0628*/ 	.word	0x00000650
        /*062c*/ 	.word	0x000000ff
        /*0630*/ 	.word	0x000388a0
        /*0634*/ 	.short	0x0100
        /*0636*/ 	.byte	0x08
	.zero		1


	//   ....[17]....
        /*0638*/ 	.word	0x00000660
        /*063c*/ 	.word	0x000000ff
        /*0640*/ 	.word	0x00038898
        /*0644*/ 	.short	0x0100
        /*0646*/ 	.byte	0x08
	.zero		1


	//   ....[18]....
        /*0648*/ 	.word	0x00000670
        /*064c*/ 	.word	0x000000ff
        /*0650*/ 	.word	0x000388a8
        /*0654*/ 	.short	0x0100
        /*0656*/ 	.byte	0x08
	.zero		1


	//   ....[19]....
        /*0658*/ 	.word	0x000007b0
        /*065c*/ 	.word	0x000000ff
        /*0660*/ 	.word	0x000388b0
        /*0664*/ 	.short	0x0100
        /*0666*/ 	.byte	0x08
	.zero		1


	//   ....[20]....
        /*0668*/ 	.word	0x000007c0
        /*066c*/ 	.word	0x000000ff
        /*0670*/ 	.word	0x000388c0
        /*0674*/ 	.short	0x0100
        /*0676*/ 	.byte	0x08
	.zero		1


	//   ....[21]....
        /*0678*/ 	.word	0x000007d0
        /*067c*/ 	.word	0x000000ff
        /*0680*/ 	.word	0x000388b8
        /*0684*/ 	.short	0x0100
        /*0686*/ 	.byte	0x08
	.zero		1


	//   ....[22]....
        /*0688*/ 	.word	0x000007e0
        /*068c*/ 	.word	0x000000ff
        /*0690*/ 	.word	0x000388c8
        /*0694*/ 	.short	0x0100
        /*0696*/ 	.byte	0x08
	.zero		1


	//   ....[23]....
        /*0698*/ 	.word	0x00004490
        /*069c*/ 	.word	0x00000004
        /*06a0*/ 	.word	0x00000000
        /*06a4*/ 	.short	0x0101
        /*06a6*/ 	.byte	0x3f
	.zero		1


	//   ....[24]....
        /*06a8*/ 	.word	0x00008200
        /*06ac*/ 	.word	0x00000004
        /*06b0*/ 	.word	0x00000000
        /*06b4*/ 	.short	0x0101
        /*06b6*/ 	.byte	0x3f
	.zero		1


	//   ....[25]....
        /*06b8*/ 	.word	0x0000a7a0
        /*06bc*/ 	.word	0x000000ff
        /*06c0*/ 	.word	0x00038800
        /*06c4*/ 	.short	0x010a
        /*06c6*/ 	.byte	0x2b
	.zero		1


	//   ....[26]....
        /*06c8*/ 	.word	0x0000ab80
        /*06cc*/ 	.word	0x00000006
        /*06d0*/ 	.word	0x00000000
        /*06d4*/ 	.short	0x010a
        /*06d6*/ 	.byte	0x3f
	.zero		1


	//   ....[27]....
        /*06d8*/ 	.word	0x0000abe0
        /*06dc*/ 	.word	0x00000006
        /*06e0*/ 	.word	0x00000000
        /*06e4*/ 	.short	0x010a
        /*06e6*/ 	.byte	0x3f
	.zero		1


	//   ....[28]....
        /*06e8*/ 	.word	0x0000af90
        /*06ec*/ 	.word	0x000000ff
        /*06f0*/ 	.word	0x00038810
        /*06f4*/ 	.short	0x010a
        /*06f6*/ 	.byte	0x2b
	.zero		1


	//   ....[29]....
        /*06f8*/ 	.word	0x0000b090
        /*06fc*/ 	.word	0x00000006
        /*0700*/ 	.word	0x00000000
        /*0704*/ 	.short	0x010a
        /*0706*/ 	.byte	0x3f
	.zero		1


	//   ....[30]....
        /*0708*/ 	.word	0x0000b0f0
        /*070c*/ 	.word	0x00000006
        /*0710*/ 	.word	0x00000000
        /*0714*/ 	.short	0x010a
        /*0716*/ 	.byte	0x3f
	.zero		1


	//   ....[31]....
        /*0718*/ 	.word	0x0000cce0
        /*071c*/ 	.word	0x00000003
        /*0720*/ 	.word	0x00000000
        /*0724*/ 	.short	0x0101
        /*0726*/ 	.byte	0x3f
	.zero		1


	//   ....[32]....
        /*0728*/ 	.word	0x00011120
        /*072c*/ 	.word	0x00000000
        /*0730*/ 	.word	0x00000000
        /*0734*/ 	.short	0x0101
        /*0736*/ 	.byte	0x3f
	.zero		1


	//   ....[33]....
        /*0738*/ 	.word	0x00011830
        /*073c*/ 	.word	0x00000004
        /*0740*/ 	.word	0x00000000
        /*0744*/ 	.short	0x010a
        /*0746*/ 	.byte	0x3f
	.zero		1


	//   ....[34]....
        /*0748*/ 	.word	0x000118d0
        /*074c*/ 	.word	0x00000006
        /*0750*/ 	.word	0x00000000
        /*0754*/ 	.short	0x010a
        /*0756*/ 	.byte	0x3f
	.zero		1


	//   ....[35]....
        /*0758*/ 	.word	0x00011cf0
        /*075c*/ 	.word	0x0000000c
        /*0760*/ 	.word	0x00000000
        /*0764*/ 	.short	0x010a
        /*0766*/ 	.byte	0x3f
	.zero		1


	//   ....[36]....
        /*0768*/ 	.word	0x00011d50
        /*076c*/ 	.word	0x0000000c
        /*0770*/ 	.word	0x00000000
        /*0774*/ 	.short	0x010a
        /*0776*/ 	.byte	0x3f
	.zero		1


	//   ....[37]....
        /*0778*/ 	.word	0x00013940
        /*077c*/ 	.word	0x00000005
        /*0780*/ 	.word	0x00000000
        /*0784*/ 	.short	0x0101
        /*0786*/ 	.byte	0x3f
	.zero		1


	//   ....[38]....
        /*0788*/ 	.word	0x000183c0
        /*078c*/ 	.word	0x00000002
        /*0790*/ 	.word	0x00000000
        /*0794*/ 	.short	0x0101
        /*0796*/ 	.byte	0x3f
	.zero		1


	//   ....[39]....
        /*0798*/ 	.word	0x00018590
        /*079c*/ 	.word	0x00000004
        /*07a0*/ 	.word	0x00000000
        /*07a4*/ 	.short	0x010a
        /*07a6*/ 	.byte	0x3f
	.zero		1


	//   ....[40]....
        /*07a8*/ 	.word	0x00018630
        /*07ac*/ 	.word	0x00000006
        /*07b0*/ 	.word	0x00000000
        /*07b4*/ 	.short	0x010a
        /*07b6*/ 	.byte	0x3f
	.zero		1


	//   ....[41]....
        /*07b8*/ 	.word	0x00018a50
        /*07bc*/ 	.word	0x0000000c
        /*07c0*/ 	.word	0x00000000
        /*07c4*/ 	.short	0x010a
        /*07c6*/ 	.byte	0x3f
	.zero		1


	//   ....[42]....
        /*07c8*/ 	.word	0x00018ab0
        /*07cc*/ 	.word	0x0000000c
        /*07d0*/ 	.word	0x00000000
        /*07d4*/ 	.short	0x010a
        /*07d6*/ 	.byte	0x3f
	.zero		1


	//   ....[43]....
        /*07d8*/ 	.word	0x0001a6a0
        /*07dc*/ 	.word	0x00000005
        /*07e0*/ 	.word	0x00000000
        /*07e4*/ 	.short	0x0101
        /*07e6*/ 	.byte	0x3f
	.zero		1


	//   ....[44]....
        /*07e8*/ 	.word	0x0001ff90
        /*07ec*/ 	.word	0x00000002
        /*07f0*/ 	.word	0x00000000
        /*07f4*/ 	.short	0x0101
        /*07f6*/ 	.byte	0x3f
	.zero		1


	//   ....[45]....
        /*07f8*/ 	.word	0x00021580
        /*07fc*/ 	.word	0x000000ff
        /*0800*/ 	.word	0x00000000
        /*0804*/ 	.short	0x0101
        /*0806*/ 	.byte	0x04
	.zero		1


	//   ....[46]....
        /*0808*/ 	.word	0x00025470
        /*080c*/ 	.word	0x000000ff
        /*0810*/ 	.word	0x00038840
        /*0814*/ 	.short	0x010a
        /*0816*/ 	.byte	0x2d
	.zero		1


	//   ....[47]....
        /*0818*/ 	.word	0x000258b0
        /*081c*/ 	.word	0x000000ff
        /*0820*/ 	.word	0x00038830
        /*0824*/ 	.short	0x0107
        /*0826*/ 	.byte	0x2d
	.zero		1


	//   ....[48]....
        /*0828*/ 	.word	0x00025920
        /*082c*/ 	.word	0x000000ff
        /*0830*/ 	.word	0x00038830
        /*0834*/ 	.short	0x0101
        /*0836*/ 	.byte	0x2d
	.zero		1


	//   ....[49]....
        /*0838*/ 	.word	0x00026130
        /*083c*/ 	.word	0x000000ff
        /*0840*/ 	.word	0x00038800
        /*0844*/ 	.short	0x0107
        /*0846*/ 	.byte	0x2d
	.zero		1


	//   ....[50]....
        /*0848*/ 	.word	0x00026180
        /*084c*/ 	.word	0x000000ff
        /*0850*/ 	.word	0x00038800
        /*0854*/ 	.short	0x0101
        /*0856*/ 	.byte	0x2d
	.zero		1


	//   ....[51]....
        /*0858*/ 	.word	0x00026e00
        /*085c*/ 	.word	0x000000ff
        /*0860*/ 	.word	0x00038810
        /*0864*/ 	.short	0x0107
        /*0866*/ 	.byte	0x2d
	.zero		1


	//   ....[52]....
        /*0868*/ 	.word	0x00026e60
        /*086c*/ 	.word	0x000000ff
        /*0870*/ 	.word	0x00038810
        /*0874*/ 	.short	0x0101
        /*0876*/ 	.byte	0x2d
	.zero		1


	//   ....[53]....
        /*0878*/ 	.word	0x00026e70
        /*087c*/ 	.word	0x000000ff
        /*0880*/ 	.word	0x00038820
        /*0884*/ 	.short	0x010a
        /*0886*/ 	.byte	0x2d
	.zero		1


	//   ....[54]....
        /*0888*/ 	.word	0x00026ec0
        /*088c*/ 	.word	0x000000ff
        /*0890*/ 	.word	0x00038860
        /*0894*/ 	.short	0x010a
        /*0896*/ 	.byte	0x2d
	.zero		1


	//   ....[55]....
        /*0898*/ 	.word	0x000276e0
        /*089c*/ 	.word	0x000000ff
        /*08a0*/ 	.word	0x00038850
        /*08a4*/ 	.short	0x0107
        /*08a6*/ 	.byte	0x2d
	.zero		1


	//   ....[56]....
        /*08a8*/ 	.word	0x00027760
        /*08ac*/ 	.word	0x000000ff
        /*08b0*/ 	.word	0x00038850
        /*08b4*/ 	.short	0x0101
        /*08b6*/ 	.byte	0x2d
	.zero		1


	//   ....[57]....
        /*08b8*/ 	.word	0x00027b00
        /*08bc*/ 	.word	0x0000000a
        /*08c0*/ 	.word	0x00038840
        /*08c4*/ 	.short	0x010a
        /*08c6*/ 	.byte	0x3f
	.zero		1


	//   ....[58]....
        /*08c8*/ 	.word	0x00027e90
        /*08cc*/ 	.word	0x0000000a
        /*08d0*/ 	.word	0x00038830
        /*08d4*/ 	.short	0x0107
        /*08d6*/ 	.byte	0x3f
	.zero		1


	//   ....[59]....
        /*08d8*/ 	.word	0x00027f40
        /*08dc*/ 	.word	0x0000000a
        /*08e0*/ 	.word	0x00038830
        /*08e4*/ 	.short	0x0101
        /*08e6*/ 	.byte	0x3f
	.zero		1


	//   ....[60]....
        /*08e8*/ 	.word	0x00027f70
        /*08ec*/ 	.word	0x0000000a
        /*08f0*/ 	.word	0x00038860
        /*08f4*/ 	.short	0x010a
        /*08f6*/ 	.byte	0x3f
	.zero		1


	//   ....[61]....
        /*08f8*/ 	.word	0x000285b0
        /*08fc*/ 	.word	0x0000000a
        /*0900*/ 	.word	0x00038850
        /*0904*/ 	.short	0x0107
        /*0906*/ 	.byte	0x3f
	.zero		1


	//   ....[62]....
        /*0908*/ 	.word	0x00028670
        /*090c*/ 	.word	0x0000000a
        /*0910*/ 	.word	0x00038850
        /*0914*/ 	.short	0x0101
        /*0916*/ 	.byte	0x3f
	.zero		1


	//   ....[63]....
        /*0918*/ 	.word	0x00028760
        /*091c*/ 	.word	0x00000005
        /*0920*/ 	.word	0x00038820
        /*0924*/ 	.short	0x010a
        /*0926*/ 	.byte	0x3f
	.zero		1


	//   ....[64]....
        /*0928*/ 	.word	0x000288d0
        /*092c*/ 	.word	0x00000003
        /*0930*/ 	.word	0x00038840
        /*0934*/ 	.short	0x010a
        /*0936*/ 	.byte	0x3f
	.zero		1


	//   ....[65]....
        /*0938*/ 	.word	0x00028970
        /*093c*/ 	.word	0x00000005
        /*0940*/ 	.word	0x00038840
        /*0944*/ 	.short	0x010a
        /*0946*/ 	.byte	0x3f
	.zero		1


	//   ....[66]....
        /*0948*/ 	.word	0x000289b0
        /*094c*/ 	.word	0x00000003
        /*0950*/ 	.word	0x00038860
        /*0954*/ 	.short	0x010a
        /*0956*/ 	.byte	0x3f
	.zero		1


	//   ....[67]....
        /*0958*/ 	.word	0x000289f0
        /*095c*/ 	.word	0x00000005
        /*0960*/ 	.word	0x00038860
        /*0964*/ 	.short	0x010a
        /*0966*/ 	.byte	0x3f
	.zero		1


	//   ....[68]....
        /*0968*/ 	.word	0x00028a60
        /*096c*/ 	.word	0x00000003
        /*0970*/ 	.word	0x00038800
        /*0974*/ 	.short	0x010a
        /*0976*/ 	.byte	0x3f
	.zero		1


	//   ....[69]....
        /*0978*/ 	.word	0x00028ab0
        /*097c*/ 	.word	0x00000006
        /*0980*/ 	.word	0x00000000
        /*0984*/ 	.short	0x010a
        /*0986*/ 	.byte	0x3f
	.zero		1


	//   ....[70]....
        /*0988*/ 	.word	0x00028b10
        /*098c*/ 	.word	0x00000004
        /*0990*/ 	.word	0x00038810
        /*0994*/ 	.short	0x010a
        /*0996*/ 	.byte	0x3f
	.zero		1


	//   ....[71]....
        /*0998*/ 	.word	0x00028b60
        /*099c*/ 	.word	0x00000006
        /*09a0*/ 	.word	0x00000000
        /*09a4*/ 	.short	0x010a
        /*09a6*/ 	.byte	0x3f
	.zero		1


	//   ....[72]....
        /*09a8*/ 	.word	0x00028bb0
        /*09ac*/ 	.word	0x00000006
        /*09b0*/ 	.word	0x00000000
        /*09b4*/ 	.short	0x010a
        /*09b6*/ 	.byte	0x3f
	.zero		1


	//   ....[73]....
        /*09b8*/ 	.word	0x00028c00
        /*09bc*/ 	.word	0x0000000c
        /*09c0*/ 	.word	0x00000000
        /*09c4*/ 	.short	0x010a
        /*09c6*/ 	.byte	0x3f
	.zero		1


	//   ....[74]....
        /*09c8*/ 	.word	0x00028c50
        /*09cc*/ 	.word	0x00000006
        /*09d0*/ 	.word	0x00000000
        /*09d4*/ 	.short	0x010a
        /*09d6*/ 	.byte	0x3f
	.zero		1


	//   ....[75]....
        /*09d8*/ 	.word	0x00028ca0
        /*09dc*/ 	.word	0x0000000c
        /*09e0*/ 	.word	0x00000000
        /*09e4*/ 	.short	0x010a
        /*09e6*/ 	.byte	0x3f
	.zero		1


	//   ....[76]....
        /*09e8*/ 	.word	0x00028d80
        /*09ec*/ 	.word	0x00000003
        /*09f0*/ 	.word	0x00038840
        /*09f4*/ 	.short	0x010a
        /*09f6*/ 	.byte	0x3f
	.zero		1


	//   ....[77]....
        /*09f8*/ 	.word	0x0002a100
        /*09fc*/ 	.word	0x00000003
        /*0a00*/ 	.word	0x00038820
        /*0a04*/ 	.short	0x010a
        /*0a06*/ 	.byte	0x3f
	.zero		1


	//   ....[78]....
        /*0a08*/ 	.word	0x0002a160
        /*0a0c*/ 	.word	0x00000003
        /*0a10*/ 	.word	0x00038860
        /*0a14*/ 	.short	0x010a
        /*0a16*/ 	.byte	0x3f
	.zero		1


	//   ....[79]....
        /*0a18*/ 	.word	0x0002a9f0
        /*0a1c*/ 	.word	0x0000000a
        /*0a20*/ 	.word	0x00038840
        /*0a24*/ 	.short	0x010a
        /*0a26*/ 	.byte	0x3f
	.zero		1


	//   ....[80]....
        /*0a28*/ 	.word	0x0002ae70
        /*0a2c*/ 	.word	0x0000000a
        /*0a30*/ 	.word	0x00038860
        /*0a34*/ 	.short	0x010a
        /*0a36*/ 	.byte	0x3f
	.zero		1


	//   ....[81]....
        /*0a38*/ 	.word	0x0002b5d0
        /*0a3c*/ 	.word	0x00000005
        /*0a40*/ 	.word	0x00038820
        /*0a44*/ 	.short	0x010a
        /*0a46*/ 	.byte	0x3f
	.zero		1


	//   ....[82]....
        /*0a48*/ 	.word	0x0002b770
        /*0a4c*/ 	.word	0x00000003
        /*0a50*/ 	.word	0x00038840
        /*0a54*/ 	.short	0x010a
        /*0a56*/ 	.byte	0x3f
	.zero		1


	//   ....[83]....
        /*0a58*/ 	.word	0x0002b7c0
        /*0a5c*/ 	.word	0x00000005
        /*0a60*/ 	.word	0x00038840
        /*0a64*/ 	.short	0x010a
        /*0a66*/ 	.byte	0x3f
	.zero		1


	//   ....[84]....
        /*0a68*/ 	.word	0x0002b810
        /*0a6c*/ 	.word	0x00000003
        /*0a70*/ 	.word	0x00038860
        /*0a74*/ 	.short	0x010a
        /*0a76*/ 	.byte	0x3f
	.zero		1


	//   ....[85]....
        /*0a78*/ 	.word	0x0002bbd0
        /*0a7c*/ 	.word	0x00000018
        /*0a80*/ 	.word	0x00000000
        /*0a84*/ 	.short	0x010a
        /*0a86*/ 	.byte	0x3f
	.zero		1


	//   ....[86]....
        /*0a88*/ 	.word	0x0002bd10
        /*0a8c*/ 	.word	0x0000000b
        /*0a90*/ 	.word	0x00000000
        /*0a94*/ 	.short	0x010a
        /*0a96*/ 	.byte	0x3f
	.zero		1


	//   ....[87]....
        /*0a98*/ 	.word	0x0002c370
        /*0a9c*/ 	.word	0x0000003a
        /*0aa0*/ 	.word	0x00000000
        /*0aa4*/ 	.short	0x010a
        /*0aa6*/ 	.byte	0x3f
	.zero		1


	//   ....[88]....
        /*0aa8*/ 	.word	0x0002c4b0
        /*0aac*/ 	.word	0x00000014
        /*0ab0*/ 	.word	0x00000000
        /*0ab4*/ 	.short	0x010a
        /*0ab6*/ 	.byte	0x3f
	.zero		1


	//   ....[89]....
        /*0ab8*/ 	.word	0x0002e9d0
        /*0abc*/ 	.word	0x0000000b
        /*0ac0*/ 	.word	0x00000000
        /*0ac4*/ 	.short	0x0101
        /*0ac6*/ 	.byte	0x3f
	.zero		1


	//   ....[90]....
        /*0ac8*/ 	.word	0x0003d1a0
        /*0acc*/ 	.word	0x00000007
        /*0ad0*/ 	.word	0x00000000
        /*0ad4*/ 	.short	0x0101
        /*0ad6*/ 	.byte	0x3f
	.zero		1


	//   ....[91]....
        /*0ad8*/ 	.word	0x0003d1d0
        /*0adc*/ 	.word	0x0000000b
        /*0ae0*/ 	.word	0x00000000
        /*0ae4*/ 	.short	0x010a
        /*0ae6*/ 	.byte	0x3f
	.zero		1


	//   ....[92]....
        /*0ae8*/ 	.word	0x0003d220
        /*0aec*/ 	.word	0x00000014
        /*0af0*/ 	.word	0x00000000
        /*0af4*/ 	.short	0x010a
        /*0af6*/ 	.byte	0x3f
	.zero		1


	//----- nvinfo : EIATTR_NUM_MBARRIERS
	.align		4
.L_790:
        /*0af8*/ 	.byte	0x03, 0x38
        /*0afa*/ 	.short	0x0017


	//----- nvinfo : EIATTR_EXIT_INSTR_OFFSETS
	.align		4
        /*0afc*/ 	.byte	0x04, 0x1c
        /*0afe*/ 	.short	(.L_792 - .L_791)


	//   ....[0]....
.L_791:
        /*0b00*/ 	.word	0x00028a40


	//----- nvinfo : EIATTR_MAX_THREADS
	.align		4
.L_792:
        /*0b04*/ 	.byte	0x04, 0x05
        /*0b06*/ 	.short	(.L_794 - .L_793)
.L_793:
        /*0b08*/ 	.word	0x00000180
        /*0b0c*/ 	.word	0x00000001
        /*0b10*/ 	.word	0x00000001


	//----- nvinfo : EIATTR_CRS_STACK_SIZE
	.align		4
.L_794:
        /*0b14*/ 	.byte	0x04, 0x1e
        /*0b16*/ 	.short	(.L_796 - .L_795)
.L_795:
        /*0b18*/ 	.word	0x00000000


	//----- nvinfo : EIATTR_CBANK_PARAM_SIZE
	.align		4
.L_796:
        /*0b1c*/ 	.byte	0x03, 0x19
        /*0b1e*/ 	.short	0x0b70


	//----- nvinfo : EIATTR_PARAM_CBANK
	.align		4
        /*0b20*/ 	.byte	0x04, 0x0a
        /*0b22*/ 	.short	(.L_798 - .L_797)
	.align		4
.L_797:
        /*0b24*/ 	.word	index@(.nv.constant0._ZN7cutlass13device_kernelIN5flash11enable_sm90INS1_16FlashAttnFwdSm90INS1_25CollectiveMainloopFwdSm90ILi2EN4cute5tupleIJNS5_1CILi1EEES8_S8_EEENS6_IJNS7_ILi64EEESA_SA_EEELi512ENS_10bfloat16_tEfNS_4arch4Sm90ELb0ELb1ELb0ELb0ELb1ELb0ELb1ELb0ELb0ELb1ELb1ELb0EEENS1_21CollectiveEpilogueFwdINS6_IJSA_NS7_ILi512EEESA_EEES9_SC_SE_Li256ELb0ELb1ELb1ELb0EEENS1_19SingleTileSchedulerILb0ELb1ELb1ELi64EEEEEEEEEvNT_6ParamsE)
        /*0b28*/ 	.short	0x0210
        /*0b2a*/ 	.short	0x0b70


	//----- nvinfo : EIATTR_SW_WAR
	.align		4
.L_798:
        /*0b2c*/ 	.byte	0x04, 0x36
        /*0b2e*/ 	.short	(.L_800 - .L_799)
.L_799:
        /*0b30*/ 	.word	0x00000008
.L_800:


//--------------------- .nv.info._ZN7cutlass13device_kernelIN5flash11enable_sm90INS1_16FlashAttnFwdSm90INS1_25CollectiveMainloopFwdSm90ILi2EN4cute5tupleIJNS5_1CILi1EEES8_S8_EEENS6_IJNS7_ILi64EEESA_SA_EEELi512ENS_10bfloat16_tEfNS_4arch4Sm90ELb0ELb1ELb0ELb1ELb1ELb0ELb0ELb0ELb0ELb1ELb1ELb0EEENS1_21CollectiveEpilogueFwdINS6_IJSA_NS7_ILi512EEESA_EEES9_SC_SE_Li256ELb1ELb1ELb1ELb0EEENS1_36VarlenDynamicPersistentTileSchedulerILi64ELi64ELi256ELi128ELb1ELb1ELb1ELb1ELb0ELb1EEEEEEEEEvNT_6ParamsE --------------------------
	.section	.nv.info._ZN7cutlass13device_kernelIN5flash11enable_sm90INS1_16FlashAttnFwdSm90INS1_25CollectiveMainloopFwdSm90ILi2EN4cute5tupleIJNS5_1CILi1EEES8_S8_EEENS6_IJNS7_ILi64EEESA_SA_EEELi512ENS_10bfloat16_tEfNS_4arch4Sm90ELb0ELb1ELb0ELb1ELb1ELb0ELb0ELb0ELb0ELb1ELb1ELb0EEENS1_21CollectiveEpilogueFwdINS6_IJSA_NS7_ILi512EEESA_EEES9_SC_SE_Li256ELb1ELb1ELb1ELb0EEENS1_36VarlenDynamicPersistentTileSchedulerILi64ELi64ELi256ELi128ELb1ELb1ELb1ELb1ELb0ELb1EEEEEEEEEvNT_6ParamsE,"",@"SHT_CUDA_INFO"
	.sectionflags	@""
	.align	4


	//----- nvinfo : EIATTR_CUDA_API_VERSION
	.align		4
        /*0000*/ 	.byte	0x04, 0x37
        /*0002*/ 	.short	(.L_802 - .L_801)
.L_801:
        /*0004*/ 	.word	0x00000082


	//----- nvinfo : EIATTR_KPARAM_INFO
	.align		4
.L_802:
        /*0008*/ 	.byte	0x04, 0x17
        /*000a*/ 	.short	(.L_804 - .L_803)
.L_803:
        /*000c*/ 	.word	0x00000000
        /*0010*/ 	.short	0x0000
        /*0012*/ 	.short	0x0070
        /*0014*/ 	.byte	0x00, 0xf0, 0x01, 0x2a


	//----- nvinfo : EIATTR_SPARSE_MMA_MASK
	.align		4
.L_804:
        /*0018*/ 	.byte	0x03, 0x50
        /*001a*/ 	.short	0x0000


	//----- nvinfo : EIATTR_MAXREG_COUNT
	.align		4
        /*001c*/ 	.byte	0x03, 0x1b
        /*001e*/ 	.short	0x00a8


	//----- nvinfo : EIATTR_NUM_BARRIERS
	.align		4
        /*0020*/ 	.byte	0x02, 0x4c
        /*0022*/ 	.byte	0x10
	.zero		1


	//----- nvinfo : EIATTR_EXTERNS
	.align		4
        /*0024*/ 	.byte	0x04, 0x0f
        /*0026*/ 	.short	(.L_806 - .L_805)


	//   ....[0]....
	.align		4
.L_805:
        /*0028*/ 	.word	index@(__assertfail)


	//----- nvinfo : EIATTR_ANNOTATIONS
	.align		4
.L_806:
        /*002c*/ 	.byte	0x04, 0x55
        /*002e*/ 	.short	(.L_808 - .L_807)


	//   ....[0]....
.L_807:
        /* <DEDUP_REMOVED lines=12> */


	//----- nvinfo : EIATTR_MERCURY_ISA_VERSION
	.align		4
.L_808:
        /*00d8*/ 	.byte	0x03, 0x5f
        /*00da*/ 	.short	0x0101


	//----- nvinfo : EIATTR_UNUSED_LOAD_BYTE_OFFSET
	.align		4
        /*00dc*/ 	.byte	0x04, 0x44
        /*00de*/ 	.short	(.L_810 - .L_809)


	//   ....[0]....
.L_809:
        /*00e0*/ 	.word	0x00000940
        /*00e4*/ 	.word	0x0000fff0


	//   ....[1]....
        /*00e8*/ 	.word	0x0000deb0
        /*00ec*/ 	.word	0x0000fff0


	//----- nvinfo : EIATTR_INT_WARP_WIDE_INSTR_OFFSETS
	.align		4
.L_810:
        /*00f0*/ 	.byte	0x04, 0x31
        /*00f2*/ 	.short	(.L_812 - .L_811)


	//   ....[0]....
.L_811:
        /*00f4*/ 	.word	0x000000c0


	//   ....[1]....
        /*00f8*/ 	.word	0x000000d0


	//   ....[2]....
        /*00fc*/ 	.word	0x00000170


	//   ....[3]....
        /*0100*/ 	.word	0x00014560


	//   ....[4]....
        /*0104*/ 	.word	0x000145f0


	//   ....[5]....
        /*0108*/ 	.word	0x000178f0


	//   ....[6]....
        /*010c*/ 	.word	0x00017980


	//----- nvinfo : EIATTR_COOP_GROUP_MASK_REGIDS
	.align		4
.L_812:
        /*0110*/ 	.byte	0x04, 0x29
        /*0112*/ 	.short	(.L_814 - .L_813)


	//   ....[0]....
.L_813:
        /*0114*/ 	.word	0xffffffff


	//   ....[1]....
        /*0118*/ 	.word	0xffffffff


	//   ....[2]....
        /*011c*/ 	.word	0xffffffff


	//   ....[3]....
        /*0120*/ 	.word	0xffffffff


	//   ....[4]....
        /*0124*/ 	.word	0xffffffff


	//   ....[5]....
        /*0128*/ 	.word	0xffffffff


	//   ....[6]....
        /*012c*/ 	.word	0xffffffff


	//   ....[7]....
        /*0130*/ 	.word	0xffffffff


	//   ....[8]....
        /*0134*/ 	.word	0xffffffff


	//   ....[9]....
        /*0138*/ 	.word	0xffffffff


	//   ....[10]....
        /*013c*/ 	.word	0xffffffff


	//   ....[11]....
        /*0140*/ 	.word	0xffffffff


	//   ....[12]....
        /*0144*/ 	.word	0xffffffff


	//   ....[13]....
        /*0148*/ 	.word	0xffffffff


	//   ....[14]....
        /*014c*/ 	.word	0xffffffff


	//   ....[15]....
        /*0150*/ 	.word	0xffffffff


	//   ....[16]....
        /*0154*/ 	.word	0xffffffff


	//   ....[17]....
        /*0158*/ 	.word	0xffffffff


	//   ....[18]....
        /*015c*/ 	.word	0xffffffff


	//   ....[19]....
        /*0160*/ 	.word	0xffffffff


	//   ....[20]....
        /*0164*/ 	.word	0xffffffff


	//   ....[21]....
        /*0168*/ 	.word	0xffffffff


	//   ....[22]....
        /*016c*/ 	.word	0xffffffff


	//   ....[23]....
        /*0170*/ 	.word	0xffffffff


	//   ....[24]....
        /*0174*/ 	.word	0xffffffff


	//   ....[25]....
        /*0178*/ 	.word	0xffffffff


	//   ....[26]....
        /*017c*/ 	.word	0xffffffff


	//   ....[27]....
        /*0180*/ 	.word	0xffffffff


	//   ....[28]....
        /*0184*/ 	.word	0xffffffff


	//   ....[29]....
        /*0188*/ 	.word	0xffffffff


	//   ....[30]....
        /*018c*/ 	.word	0xffffffff


	//   ....[31]....
        /*0190*/ 	.word	0xffffffff


	//   ....[32]....
        /*0194*/ 	.word	0xffffffff


	//   ....[33]....
        /*0198*/ 	.word	0xffffffff


	//   ....[34]....
        /*019c*/ 	.word	0xffffffff


	//   ....[35]....
        /*01a0*/ 	.word	0xffffffff


	//   ....[36]....
        /*01a4*/ 	.word	0xffffffff


	//   ....[37]....
        /*01a8*/ 	.word	0xffffffff


	//   ....[38]....
        /*01ac*/ 	.word	0xffffffff


	//   ....[39]....
        /*01b0*/ 	.word	0xffffffff


	//   ....[40]....
        /*01b4*/ 	.word	0xffffffff


	//   ....[41]....
        /*01b8*/ 	.word	0xffffffff


	//   ....[42]....
        /*01bc*/ 	.word	0xffffffff


	//   ....[43]....
        /*01c0*/ 	.word	0xffffffff


	//   ....[44]....
        /*01c4*/ 	.word	0xffffffff


	//   ....[45]....
        /*01c8*/ 	.word	0xffffffff


	//   ....[46]....
        /*01cc*/ 	.word	0xffffffff


	//   ....[47]....
        /*01d0*/ 	.word	0xffffffff


	//   ....[48]....
        /*01d4*/ 	.word	0xffffffff


	//   ....[49]....
        /*01d8*/ 	.word	0xffffffff


	//   ....[50]....
        /*01dc*/ 	.word	0xffffffff


	//   ....[51]....
        /*01e0*/ 	.word	0xffffffff


	//   ....[52]....
        /*01e4*/ 	.word	0xffffffff


	//   ....[53]....
        /*01e8*/ 	.word	0xffffffff


	//   ....[54]....
        /*01ec*/ 	.word	0xffffffff


	//   ....[55]....
        /*01f0*/ 	.word	0xffffffff


	//   ....[56]....
        /*01f4*/ 	.word	0xffffffff


	//   ....[57]....
        /*01f8*/ 	.word	0xffffffff


	//   ....[58]....
        /*01fc*/ 	.word	0xffffffff


	//   ....[59]....
        /*0200*/ 	.word	0xffffffff


	//   ....[60]....
        /*0204*/ 	.word	0xffffffff


	//   ....[61]....
        /*0208*/ 	.word	0xffffffff


	//   ....[62]....
        /*020c*/ 	.word	0xffffffff


	//   ....[63]....
        /*0210*/ 	.word	0xffffffff


	//   ....[64]....
        /*0214*/ 	.word	0xffffffff


	//   ....[65]....
        /*0218*/ 	.word	0xffffffff


	//   ....[66]....
        /*021c*/ 	.word	0xffffffff


	//   ....[67]....
        /*0220*/ 	.word	0xffffffff


	//   ....[68]....
        /*0224*/ 	.word	0xffffffff


	//   ....[69]....
        /*0228*/ 	.word	0xffffffff


	//   ....[70]....
        /*022c*/ 	.word	0xffffffff


	//   ....[71]....
        /*0230*/ 	.word	0xffffffff


	//   ....[72]....
        /*0234*/ 	.word	0xffffffff


	//   ....[73]....
        /*0238*/ 	.word	0xffffffff


	//   ....[74]....
        /*023c*/ 	.word	0xffffffff


	//   ....[75]....
        /*0240*/ 	.word	0xffffffff


	//   ....[76]....
        /*0244*/ 	.word	0xffffffff


	//   ....[77]....
        /*0248*/ 	.word	0xffffffff


	//   ....[78]....
        /*024c*/ 	.word	0xffffffff


	//   ....[79]....
        /*0250*/ 	.word	0xffffffff


	//   ....[80]....
        /*0254*/ 	.word	0xffffffff


	//   ....[81]....
        /*0258*/ 	.word	0xffffffff


	//   ....[82]....
        /*025c*/ 	.word	0xffffffff


	//   ....[83]....
        /*0260*/ 	.word	0xffffffff


	//   ....[84]....
        /*0264*/ 	.word	0xffffffff


	//   ....[85]....
        /*0268*/ 	.word	0xffffffff


	//   ....[86]....
        /*026c*/ 	.word	0xffffffff


	//   ....[87]....
        /*0270*/ 	.word	0xffffffff


	//   ....[88]....
        /*0274*/ 	.word	0xffffffff


	//   ....[89]....
        /*0278*/ 	.word	0xffffffff


	//   ....[90]....
        /*027c*/ 	.word	0xffffffff


	//   ....[91]....
        /*0280*/ 	.word	0xffffffff


	//   ....[92]....
        /*0284*/ 	.word	0xffffffff


	//   ....[93]....
        /*0288*/ 	.word	0xffffffff


	//   ....[94]....
        /*028c*/ 	.word	0xffffffff


	//   ....[95]....
        /*0290*/ 	.word	0xffffffff


	//   ....[96]....
        /*0294*/ 	.word	0xffffffff


	//   ....[97]....
        /*0298*/ 	.word	0xffffffff


	//   ....[98]....
        /*029c*/ 	.word	0xffffffff


	//   ....[99]....
        /*02a0*/ 	.word	0xffffffff


	//   ....[100]....
        /*02a4*/ 	.word	0xffffffff


	//   ....[101]....
        /*02a8*/ 	.word	0xffffffff


	//   ....[102]....
        /*02ac*/ 	.word	0xffffffff


	//   ....[103]....
        /*02b0*/ 	.word	0xffffffff


	//   ....[104]....
        /*02b4*/ 	.word	0xffffffff


	//   ....[105]....
        /*02b8*/ 	.word	0xffffffff


	//   ....[106]....
        /*02bc*/ 	.word	0xffffffff


	//   ....[107]....
        /*02c0*/ 	.word	0xffffffff


	//   ....[108]....
        /*02c4*/ 	.word	0xffffffff


	//   ....[109]....
        /*02c8*/ 	.word	0xffffffff


	//   ....[110]....
        /*02cc*/ 	.word	0xffffffff


	//   ....[111]....
        /*02d0*/ 	.word	0xffffffff


	//   ....[112]....
        /*02d4*/ 	.word	0xffffffff


	//   ....[113]....
        /*02d8*/ 	.word	0xffffffff


	//   ....[114]....
        /*02dc*/ 	.word	0xffffffff


	//   ....[115]....
        /*02e0*/ 	.word	0xffffffff


	//   ....[116]....
        /*02e4*/ 	.word	0xffffffff


	//   ....[117]....
        /*02e8*/ 	.word	0xffffffff


	//   ....[118]....
        /*02ec*/ 	.word	0xffffffff


	//   ....[119]....
        /*02f0*/ 	.word	0xffffffff


	//   ....[120]....
        /*02f4*/ 	.word	0xffffffff


	//   ....[121]....
        /*02f8*/ 	.word	0xffffffff


	//   ....[122]....
        /*02fc*/ 	.word	0xffffffff


	//   ....[123]....
        /*0300*/ 	.word	0xffffffff


	//   ....[124]....
        /*0304*/ 	.word	0xffffffff


	//   ....[125]....
        /*0308*/ 	.word	0xffffffff


	//   ....[126]....
        /*030c*/ 	.word	0xffffffff


	//   ....[127]....
        /*0310*/ 	.word	0xffffffff


	//   ....[128]....
        /*0314*/ 	.word	0xffffffff


	//   ....[129]....
        /*0318*/ 	.word	0xffffffff


	//   ....[130]....
        /*031c*/ 	.word	0xffffffff


	//   ....[131]....
        /*0320*/ 	.word	0x0500000f


	//   ....[132]....
        /*0324*/ 	.word	0x0500000f


	//   ....[133]....
        /*0328*/ 	.word	0x0500000f


	//   ....[134]....
        /*032c*/ 	.word	0x0500000f


	//   ....[135]....
        /*0330*/ 	.word	0x0500000f


	//   ....[136]....
        /*0334*/ 	.word	0x0500000f


	//   ....[137]....
        /*0338*/ 	.word	0x0500000f


	//   ....[138]....
        /*033c*/ 	.word	0x0500000f


	//   ....[139]....
        /*0340*/ 	.word	0x0500000f


	//   ....[140]....
        /*0344*/ 	.word	0x0500000f


	//   ....[141]....
        /*0348*/ 	.word	0x0500000f


	//   ....[142]....
        /*034c*/ 	.word	0x0500000f


	//   ....[143]....
        /*0350*/ 	.word	0x0500000f


	//   ....[144]....
        /*0354*/ 	.word	0x0500000f


	//   ....[145]....
        /*0358*/ 	.word	0x0500000f


	//   ....[146]....
        /*035c*/ 	.word	0x0500000f


	//   ....[147]....
        /*0360*/ 	.word	0x0500000f


	//   ....[148]....
        /*0364*/ 	.word	0x0500000f


	//   ....[149]....
        /*0368*/ 	.word	0x0500000f


	//   ....[150]....
        /*036c*/ 	.word	0x0500000f


	//   ....[151]....
        /*0370*/ 	.word	0x0500000f


	//   ....[152]....
        /*0374*/ 	.word	0x0500000f


	//   ....[153]....
        /*0378*/ 	.word	0x0500000f


	//   ....[154]....
        /*037c*/ 	.word	0x0500000f


	//   ....[155]....
        /*0380*/ 	.word	0x0500000f


	//   ....[156]....
        /*0384*/ 	.word	0x0500000f


	//   ....[157]....
        /*0388*/ 	.word	0x0500000f


	//   ....[158]....
        /*038c*/ 	.word	0x0500000f


	//   ....[159]....
        /*0390*/ 	.word	0x0500000f


	//   ....[160]....
        /*0394*/ 	.word	0x0500000f


	//   ....[161]....
        /*0398*/ 	.word	0x0500000f


	//   ....[162]....
        /*039c*/ 	.word	0x0500000f


	//   ....[163]....
        /*03a0*/ 	.word	0x0500000f


	//   ....[164]....
        /*03a4*/ 	.word	0x0500000f


	//   ....[165]....
        /*03a8*/ 	.word	0x0500000f


	//   ....[166]....
        /*03ac*/ 	.word	0x0500000f


	//   ....[167]....
        /*03b0*/ 	.word	0x0500000f


	//   ....[168]....
        /*03b4*/ 	.word	0x0500000f


	//   ....[169]....
        /*03b8*/ 	.word	0x0500000f


	//   ....[170]....
        /*03bc*/ 	.word	0x0500000f


	//   ....[171]....
        /*03c0*/ 	.word	0x0500000f


	//   ....[172]....
        /*03c4*/ 	.word	0x0500000f


	//   ....[173]....
        /*03c8*/ 	.word	0x0500000f


	//   ....[174]....
        /*03cc*/ 	.word	0x0500000f


	//   ....[175]....
        /*03d0*/ 	.word	0x0500000f


	//   ....[176]....
        /*03d4*/ 	.word	0x0500000f


	//   ....[177]....
        /*03d8*/ 	.word	0x0500000f


	//   ....[178]....
        /*03dc*/ 	.word	0x0500000f


	//   ....[179]....
        /*03e0*/ 	.word	0x0500000f


	//   ....[180]....
        /*03e4*/ 	.word	0x0500000f


	//   ....[181]....
        /*03e8*/ 	.word	0x0500000f


	//   ....[182]....
        /*03ec*/ 	.word	0x0500000f


	//   ....[183]....
        /*03f0*/ 	.word	0x0500000f


	//   ....[184]....
        /*03f4*/ 	.word	0x0500000f


	//   ....[185]....
        /*03f8*/ 	.word	0x0500000f


	//   ....[186]....
        /*03fc*/ 	.word	0x0500000f


	//   ....[187]....
        /*0400*/ 	.word	0x0500000f


	//   ....[188]....
        /*0404*/ 	.word	0x0500000f


	//   ....[189]....
        /*0408*/ 	.word	0x0500000f


	//   ....[190]....
        /*040c*/ 	.word	0x0500000f


	//----- nvinfo : EIATTR_COOP_GROUP_INSTR_OFFSETS
	.align		4
.L_814:
        /*0410*/ 	.byte	0x04, 0x28
        /*0412*/ 	.short	(.L_816 - .L_815)


	//   ....[0]....
.L_815:
        /*0414*/ 	.word	0x00000070


	//   ....[1]....
        /*0418*/ 	.word	0x000000b0


	//   ....[2]....
        /*041c*/ 	.word	0x00000290


	//   ....[3]....
        /*0420*/ 	.word	0x000003f0


	//   ....[4]....
        /*0424*/ 	.word	0x00000510


	//   ....[5]....
        /*0428*/ 	.word	0x00000670


	//   ....[6]....
        /*042c*/ 	.word	0x00002350


	//   ....[7]....
        /*0430*/ 	.word	0x000047d0


	//   ....[8]....
        /*0434*/ 	.word	0x00004f20


	//   ....[9]....
        /*0438*/ 	.word	0x000055d0


	//   ....[10]....
        /*043c*/ 	.word	0x00005a70


	//   ....[11]....
        /*0440*/ 	.word	0x00005b70


	//   ....[12]....
        /*0444*/ 	.word	0x00005ec0


	//   ....[13]....
        /*0448*/ 	.word	0x00005f80


	//   ....[14]....
        /*044c*/ 	.word	0x000067d0


	//   ....[15]....
        /*0450*/ 	.word	0x00006ea0


	//   ....[16]....
        /*0454*/ 	.word	0x000070c0


	//   ....[17]....
        /*0458*/ 	.word	0x00007930


	//   ....[18]....
        /*045c*/ 	.word	0x00007a20


	//   ....[19]....
        /*0460*/ 	.word	0x00007f70


	//   ....[20]....
        /*0464*/ 	.word	0x00007fd0


	//   ....[21]....
        /*0468*/ 	.word	0x00009090


	//   ....[22]....
        /*046c*/ 	.word	0x00009850


	//   ....[23]....
        /*0470*/ 	.word	0x00009870


	//   ....[24]....
        /*0474*/ 	.word	0x00009cd0


	//   ....[25]....
        /*0478*/ 	.word	0x00009ea0


	//   ....[26]....
        /*047c*/ 	.word	0x0000ac20


	//   ....[27]....
        /*0480*/ 	.word	0x0000b0e0


	//   ....[28]....
        /*0484*/ 	.word	0x0000b300


	//   ....[29]....
        /*0488*/ 	.word	0x0000bb70


	//   ....[30]....
        /*048c*/ 	.word	0x0000bc60


	//   ....[31]....
        /*0490*/ 	.word	0x0000c1b0


	//   ....[32]....
        /*0494*/ 	.word	0x0000c210


	//   ....[33]....
        /*0498*/ 	.word	0x0000d2d0


	//   ....[34]....
        /*049c*/ 	.word	0x0000d3b0


	//   ....[35]....
        /*04a0*/ 	.word	0x0000d420


	//   ....[36]....
        /*04a4*/ 	.word	0x0000d450


	//   ....[37]....
        /*04a8*/ 	.word	0x0000d490


	//   ....[38]....
        /*04ac*/ 	.word	0x0000ec90


	//   ....[39]....
        /*04b0*/ 	.word	0x0000f090


	//   ....[40]....
        /*04b4*/ 	.word	0x0000f0a0


	//   ....[41]....
        /*04b8*/ 	.word	0x0000f0b0


	//   ....[42]....
        /*04bc*/ 	.word	0x0000f0e0


	//   ....[43]....
        /*04c0*/ 	.word	0x0000fd20


	//   ....[44]....
        /*04c4*/ 	.word	0x0000fd30


	//   ....[45]....
        /*04c8*/ 	.word	0x0000ffd0


	//   ....[46]....
        /*04cc*/ 	.word	0x0000fff0


	//   ....[47]....
        /*04d0*/ 	.word	0x00010720


	//   ....[48]....
        /*04d4*/ 	.word	0x00010750


	//   ....[49]....
        /*04d8*/ 	.word	0x00010ff0


	//   ....[50]....
        /*04dc*/ 	.word	0x00011010


	//   ....[51]....
        /*04e0*/ 	.word	0x000123a0


	//   ....[52]....
        /*04e4*/ 	.word	0x000123e0


	//   ....[53]....
        /*04e8*/ 	.word	0x00012620


	//   ....[54]....
        /*04ec*/ 	.word	0x00012640


	//   ....[55]....
        /*04f0*/ 	.word	0x00012900


	//   ....[56]....
        /*04f4*/ 	.word	0x00012af0


	//   ....[57]....
        /*04f8*/ 	.word	0x00012b20


	//   ....[58]....
        /*04fc*/ 	.word	0x00012b50


	//   ....[59]....
        /*0500*/ 	.word	0x00012b80


	//   ....[60]....
        /*0504*/ 	.word	0x00012bb0


	//   ....[61]....
        /*0508*/ 	.word	0x00012be0


	//   ....[62]....
        /*050c*/ 	.word	0x00012d50


	//   ....[63]....
        /*0510*/ 	.word	0x00012d80


	//   ....[64]....
        /*0514*/ 	.word	0x00012db0


	//   ....[65]....
        /*0518*/ 	.word	0x00012de0


	//   ....[66]....
        /*051c*/ 	.word	0x00012e10


	//   ....[67]....
        /*0520*/ 	.word	0x00012e40


	//   ....[68]....
        /*0524*/ 	.word	0x00012ed0


	//   ....[69]....
        /*0528*/ 	.word	0x00012f00


	//   ....[70]....
        /*052c*/ 	.word	0x00012f10


	//   ....[71]....
        /*0530*/ 	.word	0x00012f50


	//   ....[72]....
        /*0534*/ 	.word	0x000152d0


	//   ....[73]....
        /*0538*/ 	.word	0x000152f0


	//   ....[74]....
        /*053c*/ 	.word	0x00015380


	//   ....[75]....
        /*0540*/ 	.word	0x000153a0


	//   ....[76]....
        /*0544*/ 	.word	0x00015420


	//   ....[77]....
        /*0548*/ 	.word	0x00015440


	//   ....[78]....
        /*054c*/ 	.word	0x00015450


	//   ....[79]....
        /*0550*/ 	.word	0x00015460


	//   ....[80]....
        /*0554*/ 	.word	0x00015b20


	//   ....[81]....
        /*0558*/ 	.word	0x00015b50


	//   ....[82]....
        /*055c*/ 	.word	0x00015bf0


	//   ....[83]....
        /*0560*/ 	.word	0x00015c10


	//   ....[84]....
        /*0564*/ 	.word	0x00015c90


	//   ....[85]....
        /*0568*/ 	.word	0x00015cb0


	//   ....[86]....
        /*056c*/ 	.word	0x00015cc0


	//   ....[87]....
        /*0570*/ 	.word	0x00015cd0


	//   ....[88]....
        /*0574*/ 	.word	0x00016120


	//   ....[89]....
        /*0578*/ 	.word	0x00016150


	//   ....[90]....
        /*057c*/ 	.word	0x00016340


	//   ....[91]....
        /*0580*/ 	.word	0x00016380


	//   ....[92]....
        /*0584*/ 	.word	0x00016390


	//   ....[93]....
        /*0588*/ 	.word	0x000163a0


	//   ....[94]....
        /*058c*/ 	.word	0x000164f0


	//   ....[95]....
        /*0590*/ 	.word	0x00016640


	//   ....[96]....
        /*0594*/ 	.word	0x00016e20


	//   ....[97]....
        /*0598*/ 	.word	0x00016e40


	//   ....[98]....
        /*059c*/ 	.word	0x00016e90


	//   ....[99]....
        /*05a0*/ 	.word	0x00016ea0


	//   ....[100]....
        /*05a4*/ 	.word	0x00016ee0


	//   ....[101]....
        /*05a8*/ 	.word	0x00016ef0


	//   ....[102]....
        /*05ac*/ 	.word	0x00016f00


	//   ....[103]....
        /*05b0*/ 	.word	0x00016f40


	//   ....[104]....
        /*05b4*/ 	.word	0x00017240


	//   ....[105]....
        /*05b8*/ 	.word	0x00017280


	//   ....[106]....
        /*05bc*/ 	.word	0x000172a0


	//   ....[107]....
        /*05c0*/ 	.word	0x000172c0


	//   ....[108]....
        /*05c4*/ 	.word	0x000172f0


	//   ....[109]....
        /*05c8*/ 	.word	0x00017310


	//   ....[110]....
        /*05cc*/ 	.word	0x00017410


	//   ....[111]....
        /*05d0*/ 	.word	0x00017560


	//   ....[112]....
        /*05d4*/ 	.word	0x00017ba0


	//   ....[113]....
        /*05d8*/ 	.word	0x00017bd0


	//   ....[114]....
        /*05dc*/ 	.word	0x00017c30


	//   ....[115]....
        /*05e0*/ 	.word	0x00017c60


	//   ....[116]....
        /*05e4*/ 	.word	0x00017c90


	//   ....[117]....
        /*05e8*/ 	.word	0x00017cc0


	//   ....[118]....
        /*05ec*/ 	.word	0x00017cf0


	//   ....[119]....
        /*05f0*/ 	.word	0x00017d20


	//   ....[120]....
        /*05f4*/ 	.word	0x00017ec0


	//   ....[121]....
        /*05f8*/ 	.word	0x00017ef0


	//   ....[122]....
        /*05fc*/ 	.word	0x00017f20


	//   ....[123]....
        /*0600*/ 	.word	0x00017f50


	//   ....[124]....
        /*0604*/ 	.word	0x00017f80


	//   ....[125]....
        /*0608*/ 	.word	0x00017fb0


	//   ....[126]....
        /*060c*/ 	.word	0x00018070


	//   ....[127]....
        /*0610*/ 	.word	0x00018090


	//   ....[128]....
        /*0614*/ 	.word	0x000180b0


	//   ....[129]....
        /*0618*/ 	.word	0x00018110


	//   ....[130]....
        /*061c*/ 	.word	0x00018b30


	//   ....[131]....
        /*0620*/ 	.word	0x00019240


	//   ....[132]....
        /*0624*/ 	.word	0x00019330


	//   ....[133]....
        /*0628*/ 	.word	0x000193d0


	//   ....[134]....
        /*062c*/ 	.word	0x00019430


	//   ....[135]....
        /*0630*/ 	.word	0x00019520


	//   ....[136]....
        /*0634*/ 	.word	0x00019590


	//   ....[137]....
        /*0638*/ 	.word	0x00019680


	//   ....[138]....
        /*063c*/ 	.word	0x000196f0


	//   ....[139]....
        /*0640*/ 	.word	0x00019790


	//   ....[140]....
        /*0644*/ 	.word	0x00019880


	//   ....[141]....
        /*0648*/ 	.word	0x000198f0


	//   ....[142]....
        /*064c*/ 	.word	0x00019950


	//   ....[143]....
        /*0650*/ 	.word	0x00019a40


	//   ....[144]....
        /*0654*/ 	.word	0x00019aa0


	//   ....[145]....
        /*0658*/ 	.word	0x00019ba0


	//   ....[146]....
        /*065c*/ 	.word	0x00019c00


	//   ....[147]....
        /*0660*/ 	.word	0x00019ca0


	//   ....[148]....
        /*0664*/ 	.word	0x00019e20


	//   ....[149]....
        /*0668*/ 	.word	0x00019f20


	//   ....[150]....
        /*066c*/ 	.word	0x0001a190


	//   ....[151]....
        /*0670*/ 	.word	0x0001a1e0


	//   ....[152]....
        /*0674*/ 	.word	0x0001a3b0


	//   ....[153]....
        /*0678*/ 	.word	0x0001a400


	//   ....[154]....
        /*067c*/ 	.word	0x0001a5d0


	//   ....[155]....
        /*0680*/ 	.word	0x0001a620


	//   ....[156]....
        /*0684*/ 	.word	0x0001a710


	//   ....[157]....
        /*0688*/ 	.word	0x0001a7b0


	//   ....[158]....
        /*068c*/ 	.word	0x0001a810


	//   ....[159]....
        /*0690*/ 	.word	0x0001a8c0


	//   ....[160]....
        /*0694*/ 	.word	0x0001a920


	//   ....[161]....
        /*0698*/ 	.word	0x0001a9d0


	//   ....[162]....
        /*069c*/ 	.word	0x0001aa30


	//   ....[163]....
        /*06a0*/ 	.word	0x0001aae0


	//   ....[164]....
        /*06a4*/ 	.word	0x0001abd0


	//   ....[165]....
        /*06a8*/ 	.word	0x0001acb0


	//   ....[166]....
        /*06ac*/ 	.word	0x0001adc0


	//   ....[167]....
        /*06b0*/ 	.word	0x0001aec0


	//   ....[168]....
        /*06b4*/ 	.word	0x0001aff0


	//   ....[169]....
        /*06b8*/ 	.word	0x0001b0d0


	//   ....[170]....
        /*06bc*/ 	.word	0x0001b1d0


	//   ....[171]....
        /*06c0*/ 	.word	0x0001b2b0


	//   ....[172]....
        /*06c4*/ 	.word	0x0001b340


	//   ....[173]....
        /*06c8*/ 	.word	0x0001b3e0


	//   ....[174]....
        /*06cc*/ 	.word	0x0001b550


	//   ....[175]....
        /*06d0*/ 	.word	0x0001b5c0


	//   ....[176]....
        /*06d4*/ 	.word	0x0001b630


	//   ....[177]....
        /*06d8*/ 	.word	0x0001b6a0


	//   ....[178]....
        /*06dc*/ 	.word	0x0001b710


	//   ....[179]....
        /*06e0*/ 	.word	0x0001b790


	//   ....[180]....
        /*06e4*/ 	.word	0x0001b810


	//   ....[181]....
        /*06e8*/ 	.word	0x0001b8a0


	//   ....[182]....
        /*06ec*/ 	.word	0x0001b910


	//   ....[183]....
        /*06f0*/ 	.word	0x0001b980


	//   ....[184]....
        /*06f4*/ 	.word	0x0001b9f0


	//   ....[185]....
        /*06f8*/ 	.word	0x0001ba70


	//   ....[186]....
        /*06fc*/ 	.word	0x0001bae0


	//   ....[187]....
        /*0700*/ 	.word	0x0001bb70


	//   ....[188]....
        /*0704*/ 	.word	0x0001bbd0


	//   ....[189]....
        /*0708*/ 	.word	0x0001bc60


	//   ....[190]....
        /*070c*/ 	.word	0x0001bd90


	//----- nvinfo : EIATTR_REG_RECONFIG
	.align		4
.L_816:
        /*0710*/ 	.byte	0x01, 0x54
	.zero		2


	//----- nvinfo : EIATTR_SYSCALL_OFFSETS
	.align		4
        /*0714*/ 	.byte	0x04, 0x46
        /*0716*/ 	.short	(.L_818 - .L_817)


	//   ....[0]....
.L_817:
        /*0718*/ 	.word	0x000049a0


	//   ....[1]....
        /*071c*/ 	.word	0x00014750


	//   ....[2]....
        /*0720*/ 	.word	0x000148a0


	//   ....[3]....
        /*0724*/ 	.word	0x00014990


	//   ....[4]....
        /*0728*/ 	.word	0x00015780


	//----- nvinfo : EIATTR_MBARRIER_INSTR_OFFSETS
	.align		4
.L_818:
        /*072c*/ 	.byte	0x04, 0x39
        /*072e*/ 	.short	(.L_820 - .L_819)


	//   ....[0]....
.L_819:
        /*0730*/ 	.word	0x00000180
        /*0734*/ 	.word	0x000000ff
        /*0738*/ 	.word	0x00028c00
        /*073c*/ 	.short	0x0100
        /*073e*/ 	.byte	0x08
	.zero		1


	//   ....[1]....
        /*0740*/ 	.word	0x00000190
        /*0744*/ 	.word	0x000000ff
        /*0748*/ 	.word	0x00028c20
        /*074c*/ 	.short	0x0100
        /*074e*/ 	.byte	0x08
	.zero		1


	//   ....[2]....
        /*0750*/ 	.word	0x00000240
        /*0754*/ 	.word	0x000000ff
        /*0758*/ 	.word	0x00028c30
        /*075c*/ 	.short	0x0100
        /*075e*/ 	.byte	0x06
	.zero		1


	//   ....[3]....
        /*0760*/ 	.word	0x00000250
        /*0764*/ 	.word	0x000000ff
        /*0768*/ 	.word	0x00028c40
        /*076c*/ 	.short	0x0100
        /*076e*/ 	.byte	0x06
	.zero		1


	//   ....[4]....
        /*0770*/ 	.word	0x00000260
        /*0774*/ 	.word	0x000000ff
        /*0778*/ 	.word	0x00028c38
        /*077c*/ 	.short	0x0100
        /*077e*/ 	.byte	0x06
	.zero		1


	//   ....[5]....
        /*0780*/ 	.word	0x00000270
        /*0784*/ 	.word	0x000000ff
        /*0788*/ 	.word	0x00028c48
        /*078c*/ 	.short	0x0100
        /*078e*/ 	.byte	0x06
	.zero		1


	//   ....[6]....
        /*0790*/ 	.word	0x000003a0
        /*0794*/ 	.word	0x000000ff
        /*0798*/ 	.word	0x00028c50
        /*079c*/ 	.short	0x0100
        /*079e*/ 	.byte	0x08
	.zero		1


	//   ....[7]....
        /*07a0*/ 	.word	0x000003b0
        /*07a4*/ 	.word	0x000000ff
        /*07a8*/ 	.word	0x00028c60
        /*07ac*/ 	.short	0x0100
        /*07ae*/ 	.byte	0x08
	.zero		1


	//   ....[8]....
        /*07b0*/ 	.word	0x000003c0
        /*07b4*/ 	.word	0x000000ff
        /*07b8*/ 	.word	0x00028c58
        /*07bc*/ 	.short	0x0100
        /*07be*/ 	.byte	0x08
	.zero		1


	//   ....[9]....
        /*07c0*/ 	.word	0x000003d0
        /*07c4*/ 	.word	0x000000ff
        /*07c8*/ 	.word	0x00028c68
        /*07cc*/ 	.short	0x0100
        /*07ce*/ 	.byte	0x08
	.zero		1


	//   ....[10]....
        /*07d0*/ 	.word	0x000004c0
        /*07d4*/ 	.word	0x000000ff
        /*07d8*/ 	.word	0x00028c70
        /*07dc*/ 	.short	0x0100
        /*07de*/ 	.byte	0x06
	.zero		1


	//   ....[11]....
        /*07e0*/ 	.word	0x000004d0
        /*07e4*/ 	.word	0x000000ff
        /*07e8*/ 	.word	0x00028c80
        /*07ec*/ 	.short	0x0100
        /*07ee*/ 	.byte	0x06
	.zero		1


	//   ....[12]....
        /*07f0*/ 	.word	0x000004e0
        /*07f4*/ 	.word	0x000000ff
        /*07f8*/ 	.word	0x00028c78
        /*07fc*/ 	.short	0x0100
        /*07fe*/ 	.byte	0x06
	.zero		1


	//   ....[13]....
        /*0800*/ 	.word	0x000004f0
        /*0804*/ 	.word	0x000000ff
        /*0808*/ 	.word	0x00028c88
        /*080c*/ 	.short	0x0100
        /*080e*/ 	.byte	0x06
	.zero		1


	//   ....[14]....
        /*0810*/ 	.word	0x00000620
        /*0814*/ 	.word	0x000000ff
        /*0818*/ 	.word	0x00028c90
        /*081c*/ 	.short	0x0100
        /*081e*/ 	.byte	0x08
	.zero		1


	//   ....[15]....
        /*0820*/ 	.word	0x00000630
        /*0824*/ 	.word	0x000000ff
        /*0828*/ 	.word	0x00028ca0
        /*082c*/ 	.short	0x0100
        /*082e*/ 	.byte	0x08
	.zero		1


	//   ....[16]....
        /*0830*/ 	.word	0x00000640
        /*0834*/ 	.word	0x000000ff
        /*0838*/ 	.word	0x00028c98
        /*083c*/ 	.short	0x0100
        /*083e*/ 	.byte	0x08
	.zero		1


	//   ....[17]....
        /*0840*/ 	.word	0x00000650
        /*0844*/ 	.word	0x000000ff
        /*0848*/ 	.word	0x00028ca8
        /*084c*/ 	.short	0x0100
        /*084e*/ 	.byte	0x08
	.zero		1


	//   ....[18]....
        /*0850*/ 	.word	0x00000790
        /*0854*/ 	.word	0x000000ff
        /*0858*/ 	.word	0x00028cb0
        /*085c*/ 	.short	0x0100
        /*085e*/ 	.byte	0x08
	.zero		1


	//   ....[19]....
        /*0860*/ 	.word	0x000007a0
        /*0864*/ 	.word	0x000000ff
        /*0868*/ 	.word	0x00028cc0
        /*086c*/ 	.short	0x0100
        /*086e*/ 	.byte	0x08
	.zero		1


	//   ....[20]....
        /*0870*/ 	.word	0x000007b0
        /*0874*/ 	.word	0x000000ff
        /*0878*/ 	.word	0x00028cb8
        /*087c*/ 	.short	0x0100
        /*087e*/ 	.byte	0x08
	.zero		1


	//   ....[21]....
        /*0880*/ 	.word	0x000007c0
        /*0884*/ 	.word	0x000000ff
        /*0888*/ 	.word	0x00028cc8
        /*088c*/ 	.short	0x0100
        /*088e*/ 	.byte	0x08
	.zero		1


	//   ....[22]....
        /*0890*/ 	.word	0x00002490
        /*0894*/ 	.word	0x000000ff
        /*0898*/ 	.word	0x00028c50
        /*089c*/ 	.short	0x010a
        /*089e*/ 	.byte	0x17
	.zero		1


	//   ....[23]....
        /*08a0*/ 	.word	0x00002730
        /*08a4*/ 	.word	0x000000ff
        /*08a8*/ 	.word	0x00000000
        /*08ac*/ 	.short	0x0101
        /*08ae*/ 	.byte	0x06
	.zero		1


	//   ....[24]....
        /*08b0*/ 	.word	0x000030c0
        /*08b4*/ 	.word	0x000000ff
        /*08b8*/ 	.word	0x00028c50
        /*08bc*/ 	.short	0x010a
        /*08be*/ 	.byte	0x17
	.zero		1


	//   ....[25]....
        /*08c0*/ 	.word	0x00003100
        /*08c4*/ 	.word	0x000000ff
        /*08c8*/ 	.word	0x00028c50
        /*08cc*/ 	.short	0x010a
        /*08ce*/ 	.byte	0x17
	.zero		1


	//   ....[26]....
        /*08d0*/ 	.word	0x000032f0
        /*08d4*/ 	.word	0x000000ff
        /*08d8*/ 	.word	0x00000000
        /*08dc*/ 	.short	0x0101
        /*08de*/ 	.byte	0x06
	.zero		1


	//   ....[27]....
        /*08e0*/ 	.word	0x00004a50
        /*08e4*/ 	.word	0x000000ff
        /*08e8*/ 	.word	0x00028c00
        /*08ec*/ 	.short	0x010a
        /*08ee*/ 	.byte	0x29
	.zero		1


	//   ....[28]....
        /*08f0*/ 	.word	0x00004ad0
        /*08f4*/ 	.word	0x00000007
        /*08f8*/ 	.word	0x00028c30
        /*08fc*/ 	.short	0x010a
        /*08fe*/ 	.byte	0x3f
	.zero		1


	//   ....[29]....
        /*0900*/ 	.word	0x00004b10
        /*0904*/ 	.word	0x00000007
        /*0908*/ 	.word	0x00028c30
        /*090c*/ 	.short	0x010a
        /*090e*/ 	.byte	0x3f
	.zero		1


	//   ....[30]....
        /*0910*/ 	.word	0x00004f00
        /*0914*/ 	.word	0x000000ff
        /*0918*/ 	.word	0x00000000
        /*091c*/ 	.short	0x0101
        /*091e*/ 	.byte	0x06
	.zero		1


	//   ....[31]....
        /*0920*/ 	.word	0x00006590
        /*0924*/ 	.word	0x00000007
        /*0928*/ 	.word	0x00028c50
        /*092c*/ 	.short	0x010a
        /*092e*/ 	.byte	0x3f
	.zero		1


	//   ....[32]....
        /*0930*/ 	.word	0x000065d0
        /*0934*/ 	.word	0x00000007
        /*0938*/ 	.word	0x00028c50
        /*093c*/ 	.short	0x010a
        /*093e*/ 	.byte	0x3f
	.zero		1


	//   ....[33]....
        /*0940*/ 	.word	0x000068c0
        /*0944*/ 	.word	0x000000ff
        /*0948*/ 	.word	0x00000000
        /*094c*/ 	.short	0x0101
        /*094e*/ 	.byte	0x0e
	.zero		1


	//   ....[34]....
        /*0950*/ 	.word	0x00006be0
        /*0954*/ 	.word	0x000000ff
        /*0958*/ 	.word	0x00028c30
        /*095c*/ 	.short	0x010a
        /*095e*/ 	.byte	0x17
	.zero		1


	//   ....[35]....
        /*0960*/ 	.word	0x00006c20
        /*0964*/ 	.word	0x000000ff
        /*0968*/ 	.word	0x00028c30
        /*096c*/ 	.short	0x010a
        /*096e*/ 	.byte	0x17
	.zero		1


	//   ....[36]....
        /*0970*/ 	.word	0x00006ee0
        /*0974*/ 	.word	0x000000ff
        /*0978*/ 	.word	0x00000000
        /*097c*/ 	.short	0x0101
        /*097e*/ 	.byte	0x06
	.zero		1


	//   ....[37]....
        /*0980*/ 	.word	0x00008e50
        /*0984*/ 	.word	0x000000ff
        /*0988*/ 	.word	0x00028c50
        /*098c*/ 	.short	0x010a
        /*098e*/ 	.byte	0x17
	.zero		1


	//   ....[38]....
        /*0990*/ 	.word	0x00008e90
        /*0994*/ 	.word	0x000000ff
        /*0998*/ 	.word	0x00028c50
        /*099c*/ 	.short	0x010a
        /*099e*/ 	.byte	0x17
	.zero		1


	//   ....[39]....
        /*09a0*/ 	.word	0x00009150
        /*09a4*/ 	.word	0x000000ff
        /*09a8*/ 	.word	0x00000000
        /*09ac*/ 	.short	0x0101
        /*09ae*/ 	.byte	0x17
	.zero		1


	//   ....[40]....
        /*09b0*/ 	.word	0x00009500
        /*09b4*/ 	.word	0x000000ff
        /*09b8*/ 	.word	0x00028c30
        /*09bc*/ 	.short	0x010a
        /*09be*/ 	.byte	0x17
	.zero		1


	//   ....[41]....
        /*09c0*/ 	.word	0x00009540
        /*09c4*/ 	.word	0x000000ff
        /*09c8*/ 	.word	0x00028c30
        /*09cc*/ 	.short	0x010a
        /*09ce*/ 	.byte	0x17
	.zero		1


	//   ....[42]....
        /*09d0*/ 	.word	0x00009780
        /*09d4*/ 	.word	0x000000ff
        /*09d8*/ 	.word	0x00000000
        /*09dc*/ 	.short	0x0101
        /*09de*/ 	.byte	0x06
	.zero		1


	//   ....[43]....
        /*09e0*/ 	.word	0x0000a9e0
        /*09e4*/ 	.word	0x000000ff
        /*09e8*/ 	.word	0x00028c50
        /*09ec*/ 	.short	0x010a
        /*09ee*/ 	.byte	0x17
	.zero		1


	//   ....[44]....
        /*09f0*/ 	.word	0x0000aa20
        /*09f4*/ 	.word	0x000000ff
        /*09f8*/ 	.word	0x00028c50
        /*09fc*/ 	.short	0x010a
        /*09fe*/ 	.byte	0x17
	.zero		1


	//   ....[45]....
        /*0a00*/ 	.word	0x0000acc0
        /*0a04*/ 	.word	0x000000ff
        /*0a08*/ 	.word	0x00000000
        /*0a0c*/ 	.short	0x0101
        /*0a0e*/ 	.byte	0x17
	.zero		1


	//   ....[46]....
        /*0a10*/ 	.word	0x0000ae20
        /*0a14*/ 	.word	0x000000ff
        /*0a18*/ 	.word	0x00028c30
        /*0a1c*/ 	.short	0x010a
        /*0a1e*/ 	.byte	0x14
	.zero		1


	//   ....[47]....
        /*0a20*/ 	.word	0x0000ae60
        /*0a24*/ 	.word	0x000000ff
        /*0a28*/ 	.word	0x00028c30
        /*0a2c*/ 	.short	0x010a
        /*0a2e*/ 	.byte	0x14
	.zero		1


	//   ....[48]....
        /*0a30*/ 	.word	0x0000b120
        /*0a34*/ 	.word	0x000000ff
        /*0a38*/ 	.word	0x00000000
        /*0a3c*/ 	.short	0x0101
        /*0a3e*/ 	.byte	0x06
	.zero		1


	//   ....[49]....
        /*0a40*/ 	.word	0x0000d090
        /*0a44*/ 	.word	0x000000ff
        /*0a48*/ 	.word	0x00028c50
        /*0a4c*/ 	.short	0x010a
        /*0a4e*/ 	.byte	0x14
	.zero		1


	//   ....[50]....
        /*0a50*/ 	.word	0x0000d0d0
        /*0a54*/ 	.word	0x000000ff
        /*0a58*/ 	.word	0x00028c50
        /*0a5c*/ 	.short	0x010a
        /*0a5e*/ 	.byte	0x14
	.zero		1


	//   ....[51]....
        /*0a60*/ 	.word	0x0000d390
        /*0a64*/ 	.word	0x000000ff
        /*0a68*/ 	.word	0x00000000
        /*0a6c*/ 	.short	0x0101
        /*0a6e*/ 	.byte	0x14
	.zero		1


	//   ....[52]....
        /*0a70*/ 	.word	0x0000fd10
        /*0a74*/ 	.word	0x000000ff
        /*0a78*/ 	.word	0x00000000
        /*0a7c*/ 	.short	0x0101
        /*0a7e*/ 	.byte	0x04
	.zero		1


	//   ....[53]....
        /*0a80*/ 	.word	0x00010630
        /*0a84*/ 	.word	0x000000ff
        /*0a88*/ 	.word	0x00000000
        /*0a8c*/ 	.short	0x0101
        /*0a8e*/ 	.byte	0x04
	.zero		1


	//   ....[54]....
        /*0a90*/ 	.word	0x000150b0
        /*0a94*/ 	.word	0x00000019
        /*0a98*/ 	.word	0x00028c40
        /*0a9c*/ 	.short	0x010a
        /*0a9e*/ 	.byte	0x3f
	.zero		1


	//   ....[55]....
        /*0aa0*/ 	.word	0x00015560
        /*0aa4*/ 	.word	0x00000019
        /*0aa8*/ 	.word	0x00028c30
        /*0aac*/ 	.short	0x0107
        /*0aae*/ 	.byte	0x3f
	.zero		1


	//   ....[56]....
        /*0ab0*/ 	.word	0x00015630
        /*0ab4*/ 	.word	0x00000019
        /*0ab8*/ 	.word	0x00028c30
        /*0abc*/ 	.short	0x0101
        /*0abe*/ 	.byte	0x3f
	.zero		1


	//   ....[57]....
        /*0ac0*/ 	.word	0x00015dd0
        /*0ac4*/ 	.word	0x00000011
        /*0ac8*/ 	.word	0x00028c00
        /*0acc*/ 	.short	0x0107
        /*0ace*/ 	.byte	0x3f
	.zero		1


	//   ....[58]....
        /*0ad0*/ 	.word	0x00015ec0
        /*0ad4*/ 	.word	0x00000011
        /*0ad8*/ 	.word	0x00028c00
        /*0adc*/ 	.short	0x0101
        /*0ade*/ 	.byte	0x3f
	.zero		1


	//   ....[59]....
        /*0ae0*/ 	.word	0x00015ee0
        /*0ae4*/ 	.word	0x00000011
        /*0ae8*/ 	.word	0x00028c20
        /*0aec*/ 	.short	0x010a
        /*0aee*/ 	.byte	0x3f
	.zero		1


	//   ....[60]....
        /*0af0*/ 	.word	0x00015f70
        /*0af4*/ 	.word	0x00000019
        /*0af8*/ 	.word	0x00028c60
        /*0afc*/ 	.short	0x010a
        /*0afe*/ 	.byte	0x3f
	.zero		1


	//   ....[61]....
        /*0b00*/ 	.word	0x00016860
        /*0b04*/ 	.word	0x00000019
        /*0b08*/ 	.word	0x00028c50
        /*0b0c*/ 	.short	0x0107
        /*0b0e*/ 	.byte	0x3f
	.zero		1


	//   ....[62]....
        /*0b10*/ 	.word	0x00016930
        /*0b14*/ 	.word	0x00000019
        /*0b18*/ 	.word	0x00028c50
        /*0b1c*/ 	.short	0x0101
        /*0b1e*/ 	.byte	0x3f
	.zero		1


	//   ....[63]....
        /*0b20*/ 	.word	0x00016ca0
        /*0b24*/ 	.word	0x00000006
        /*0b28*/ 	.word	0x00028c40
        /*0b2c*/ 	.short	0x010a
        /*0b2e*/ 	.byte	0x3f
	.zero		1


	//   ....[64]....
        /*0b30*/ 	.word	0x00016fc0
        /*0b34*/ 	.word	0x00000006
        /*0b38*/ 	.word	0x00028c30
        /*0b3c*/ 	.short	0x0107
        /*0b3e*/ 	.byte	0x3f
	.zero		1


	//   ....[65]....
        /*0b40*/ 	.word	0x00017080
        /*0b44*/ 	.word	0x00000006
        /*0b48*/ 	.word	0x00028c30
        /*0b4c*/ 	.short	0x0101
        /*0b4e*/ 	.byte	0x3f
	.zero		1


	//   ....[66]....
        /*0b50*/ 	.word	0x000170b0
        /*0b54*/ 	.word	0x00000006
        /*0b58*/ 	.word	0x00028c60
        /*0b5c*/ 	.short	0x010a
        /*0b5e*/ 	.byte	0x3f
	.zero		1


	//   ....[67]....
        /*0b60*/ 	.word	0x00017760
        /*0b64*/ 	.word	0x00000006
        /*0b68*/ 	.word	0x00028c50
        /*0b6c*/ 	.short	0x0107
        /*0b6e*/ 	.byte	0x3f
	.zero		1


	//   ....[68]....
        /*0b70*/ 	.word	0x00017820
        /*0b74*/ 	.word	0x00000006
        /*0b78*/ 	.word	0x00028c50
        /*0b7c*/ 	.short	0x0101
        /*0b7e*/ 	.byte	0x3f
	.zero		1


	//   ....[69]....
        /*0b80*/ 	.word	0x00018ab0
        /*0b84*/ 	.word	0x00000007
        /*0b88*/ 	.word	0x00028c20
        /*0b8c*/ 	.short	0x010a
        /*0b8e*/ 	.byte	0x3f
	.zero		1


	//   ....[70]....
        /*0b90*/ 	.word	0x00018c30
        /*0b94*/ 	.word	0x00000005
        /*0b98*/ 	.word	0x00028c40
        /*0b9c*/ 	.short	0x010a
        /*0b9e*/ 	.byte	0x3f
	.zero		1


	//   ....[71]....
        /*0ba0*/ 	.word	0x00018cd0
        /*0ba4*/ 	.word	0x00000003
        /*0ba8*/ 	.word	0x00028c40
        /*0bac*/ 	.short	0x010a
        /*0bae*/ 	.byte	0x3f
	.zero		1


	//   ....[72]....
        /*0bb0*/ 	.word	0x00018d10
        /*0bb4*/ 	.word	0x00000005
        /*0bb8*/ 	.word	0x00028c60
        /*0bbc*/ 	.short	0x010a
        /*0bbe*/ 	.byte	0x3f
	.zero		1


	//   ....[73]....
        /*0bc0*/ 	.word	0x00018d50
        /*0bc4*/ 	.word	0x00000003
        /*0bc8*/ 	.word	0x00028c60
        /*0bcc*/ 	.short	0x010a
        /*0bce*/ 	.byte	0x3f
	.zero		1


	//   ....[74]....
        /*0bd0*/ 	.word	0x00018dc0
        /*0bd4*/ 	.word	0x00000003
        /*0bd8*/ 	.word	0x00028c50
        /*0bdc*/ 	.short	0x010a
        /*0bde*/ 	.byte	0x3f
	.zero		1


	//   ....[75]....
        /*0be0*/ 	.word	0x00018e20
        /*0be4*/ 	.word	0x00000003
        /*0be8*/ 	.word	0x00028c50
        /*0bec*/ 	.short	0x010a
        /*0bee*/ 	.byte	0x3f
	.zero		1


	//   ....[76]....
        /*0bf0*/ 	.word	0x00018e80
        /*0bf4*/ 	.word	0x00000003
        /*0bf8*/ 	.word	0x00028c00
        /*0bfc*/ 	.short	0x010a
        /*0bfe*/ 	.byte	0x3f
	.zero		1


	//   ....[77]....
        /*0c00*/ 	.word	0x00018ed0
        /*0c04*/ 	.word	0x00000007
        /*0c08*/ 	.word	0x00028c30
        /*0c0c*/ 	.short	0x010a
        /*0c0e*/ 	.byte	0x3f
	.zero		1


	//   ....[78]....
        /*0c10*/ 	.word	0x00018f20
        /*0c14*/ 	.word	0x00000007
        /*0c18*/ 	.word	0x00028c50
        /*0c1c*/ 	.short	0x010a
        /*0c1e*/ 	.byte	0x3f
	.zero		1


	//   ....[79]....
        /*0c20*/ 	.word	0x00018f80
        /*0c24*/ 	.word	0x00000005
        /*0c28*/ 	.word	0x00028c30
        /*0c2c*/ 	.short	0x010a
        /*0c2e*/ 	.byte	0x3f
	.zero		1


	//   ....[80]....
        /*0c30*/ 	.word	0x00018fe0
        /*0c34*/ 	.word	0x00000007
        /*0c38*/ 	.word	0x00028c50
        /*0c3c*/ 	.short	0x010a
        /*0c3e*/ 	.byte	0x3f
	.zero		1


	//   ....[81]....
        /*0c40*/ 	.word	0x00019040
        /*0c44*/ 	.word	0x00000006
        /*0c48*/ 	.word	0x00028c30
        /*0c4c*/ 	.short	0x010a
        /*0c4e*/ 	.byte	0x3f
	.zero		1


	//   ....[82]....
        /*0c50*/ 	.word	0x000190a0
        /*0c54*/ 	.word	0x00000008
        /*0c58*/ 	.word	0x00028c50
        /*0c5c*/ 	.short	0x010a
        /*0c5e*/ 	.byte	0x3f
	.zero		1


	//   ....[83]....
        /*0c60*/ 	.word	0x00019100
        /*0c64*/ 	.word	0x00000005
        /*0c68*/ 	.word	0x00028c30
        /*0c6c*/ 	.short	0x010a
        /*0c6e*/ 	.byte	0x3f
	.zero		1


	//   ....[84]....
        /*0c70*/ 	.word	0x00019160
        /*0c74*/ 	.word	0x00000007
        /*0c78*/ 	.word	0x00028c50
        /*0c7c*/ 	.short	0x010a
        /*0c7e*/ 	.byte	0x3f
	.zero		1


	//   ....[85]....
        /*0c80*/ 	.word	0x00019280
        /*0c84*/ 	.word	0x00000019
        /*0c88*/ 	.word	0x00028c40
        /*0c8c*/ 	.short	0x010a
        /*0c8e*/ 	.byte	0x3f
	.zero		1


	//   ....[86]....
        /*0c90*/ 	.word	0x00019d20
        /*0c94*/ 	.word	0x00000011
        /*0c98*/ 	.word	0x00028c20
        /*0c9c*/ 	.short	0x010a
        /*0c9e*/ 	.byte	0x3f
	.zero		1


	//   ....[87]....
        /*0ca0*/ 	.word	0x00019d70
        /*0ca4*/ 	.word	0x00000019
        /*0ca8*/ 	.word	0x00028c60
        /*0cac*/ 	.short	0x010a
        /*0cae*/ 	.byte	0x3f
	.zero		1


	//   ....[88]....
        /*0cb0*/ 	.word	0x0001a660
        /*0cb4*/ 	.word	0x00000006
        /*0cb8*/ 	.word	0x00028c40
        /*0cbc*/ 	.short	0x010a
        /*0cbe*/ 	.byte	0x3f
	.zero		1


	//   ....[89]....
        /*0cc0*/ 	.word	0x0001ab20
        /*0cc4*/ 	.word	0x00000006
        /*0cc8*/ 	.word	0x00028c60
        /*0ccc*/ 	.short	0x010a
        /*0cce*/ 	.byte	0x3f
	.zero		1


	//   ....[90]....
        /*0cd0*/ 	.word	0x0001bcb0
        /*0cd4*/ 	.word	0x00000007
        /*0cd8*/ 	.word	0x00028c20
        /*0cdc*/ 	.short	0x010a
        /*0cde*/ 	.byte	0x3f
	.zero		1


	//   ....[91]....
        /*0ce0*/ 	.word	0x0001be50
        /*0ce4*/ 	.word	0x00000005
        /*0ce8*/ 	.word	0x00028c40
        /*0cec*/ 	.short	0x010a
        /*0cee*/ 	.byte	0x3f
	.zero		1


	//   ....[92]....
        /*0cf0*/ 	.word	0x0001bea0
        /*0cf4*/ 	.word	0x00000003
        /*0cf8*/ 	.word	0x00028c40
        /*0cfc*/ 	.short	0x010a
        /*0cfe*/ 	.byte	0x3f
	.zero		1


	//   ....[93]....
        /*0d00*/ 	.word	0x0001bef0
        /*0d04*/ 	.word	0x00000005
        /*0d08*/ 	.word	0x00028c60
        /*0d0c*/ 	.short	0x010a
        /*0d0e*/ 	.byte	0x3f
	.zero		1


	//----- nvinfo : EIATTR_NUM_MBARRIERS
	.align		4
.L_820:
        /*0d10*/ 	.byte	0x03, 0x38
        /*0d12*/ 	.short	0x0016


	//----- nvinfo : EIATTR_EXIT_INSTR_OFFSETS
	.align		4
        /*0d14*/ 	.byte	0x04, 0x1c
        /*0d16*/ 	.short	(.L_822 - .L_821)


	//   ....[0]....
.L_821:
        /*0d18*/ 	.word	0x00000970


	//   ....[1]....
        /*0d1c*/ 	.word	0x000128a0


	//   ....[2]....
        /*0d20*/ 	.word	0x00018da0


	//----- nvinfo : EIATTR_MAX_THREADS
	.align		4
.L_822:
        /*0d24*/ 	.byte	0x04, 0x05
        /*0d26*/ 	.short	(.L_824 - .L_823)
.L_823:
        /*0d28*/ 	.word	0x00000180
        /*0d2c*/ 	.word	0x00000001
        /*0d30*/ 	.word	0x00000001


	//----- nvinfo : EIATTR_CRS_STACK_SIZE
	.align		4
.L_824:
        /*0d34*/ 	.byte	0x04, 0x1e
        /*0d36*/ 	.short	(.L_826 - .L_825)
.L_825:
        /*0d38*/ 	.word	0x00000000


	//----- nvinfo : EIATTR_CBANK_PARAM_SIZE
	.align		4
.L_826:
        /*0d3c*/ 	.byte	0x03, 0x19
        /*0d3e*/ 	.short	0x0af0


	//----- nvinfo : EIATTR_PARAM_CBANK
	.align		4
        /*0d40*/ 	.byte	0x04, 0x0a
        /*0d42*/ 	.short	(.L_828 - .L_827)
	.align		4
.L_827:
        /*0d44*/ 	.word	index@(.nv.constant0._ZN7cutlass13device_kernelIN5flash11enable_sm90INS1_16FlashAttnFwdSm90INS1_25CollectiveMainloopFwdSm90ILi2EN4cute5tupleIJNS5_1CILi1EEES8_S8_EEENS6_IJNS7_ILi64EEESA_SA_EEELi512ENS_10bfloat16_tEfNS_4arch4Sm90ELb0ELb1ELb0ELb1ELb1ELb0ELb0ELb0ELb0ELb1ELb1ELb0EEENS1_21CollectiveEpilogueFwdINS6_IJSA_NS7_ILi512EEESA_EEES9_SC_SE_Li256ELb1ELb1ELb1ELb0EEENS1_36VarlenDynamicPersistentTileSchedulerILi64ELi64ELi256ELi128ELb1ELb1ELb1ELb1ELb0ELb1EEEEEEEEEvNT_6ParamsE)
        /*0d48*/ 	.short	0x0210
        /*0d4a*/ 	.short	0x0af0


	//----- nvinfo : EIATTR_SW_WAR
	.align		4
.L_828:
        /*0d4c*/ 	.byte	0x04, 0x36
        /*0d4e*/ 	.short	(.L_830 - .L_829)
.L_829:
        /*0d50*/ 	.word	0x00000008
.L_830:


//--------------------- .nv.info._ZN7cutlass13device_kernelIN5flash11enable_sm90INS1_16FlashAttnFwdSm90INS1_25CollectiveMainloopFwdSm90ILi2EN4cute5tupleIJNS5_1CILi1EEES8_S8_EEENS6_IJNS7_ILi64EEESA_SA_EEELi512ENS_10bfloat16_tEfNS_4arch4Sm90ELb0ELb1ELb0ELb1ELb1ELb1ELb0ELb0ELb0ELb1ELb1ELb0EEENS1_21CollectiveEpilogueFwdINS6_IJSA_NS7_ILi512EEESA_EEES9_SC_SE_Li256ELb1ELb1ELb1ELb0EEENS1_36VarlenDynamicPersistentTileSchedulerILi64ELi64ELi256ELi128ELb1ELb1ELb1ELb1ELb0ELb1EEEEEEEEEvNT_6ParamsE --------------------------
	.section	.nv.info._ZN7cutlass13device_kernelIN5flash11enable_sm90INS1_16FlashAttnFwdSm90INS1_25CollectiveMainloopFwdSm90ILi2EN4cute5tupleIJNS5_1CILi1EEES8_S8_EEENS6_IJNS7_ILi64EEESA_SA_EEELi512ENS_10bfloat16_tEfNS_4arch4Sm90ELb0ELb1ELb0ELb1ELb1ELb1ELb0ELb0ELb0ELb1ELb1ELb0EEENS1_21CollectiveEpilogueFwdINS6_IJSA_NS7_ILi512EEESA_EEES9_SC_SE_Li256ELb1ELb1ELb1ELb0EEENS1_36VarlenDynamicPersistentTileSchedulerILi64ELi64ELi256ELi128ELb1ELb1ELb1ELb1ELb0ELb1EEEEEEEEEvNT_6ParamsE,"",@"SHT_CUDA_INFO"
	.sectionflags	@""
	.align	4


	//----- nvinfo : EIATTR_CUDA_API_VERSION
	.align		4
        /*0000*/ 	.byte	0x04, 0x37
        /*0002*/ 	.short	(.L_832 - .L_831)
.L_831:
        /*0004*/ 	.word	0x00000082


	//----- nvinfo : EIATTR_KPARAM_INFO
	.align		4
.L_832:
        /*0008*/ 	.byte	0x04, 0x17
        /*000a*/ 	.short	(.L_834 - .L_833)
.L_833:
        /*000c*/ 	.word	0x00000000
        /*0010*/ 	.short	0x0000
        /*0012*/ 	.short	0x0070
        /*0014*/ 	.byte	0x00, 0xf0, 0x01, 0x2a


	//----- nvinfo : EIATTR_SPARSE_MMA_MASK
	.align		4
.L_834:
        /*0018*/ 	.byte	0x03, 0x50
        /*001a*/ 	.short	0x0000


	//----- nvinfo : EIATTR_MAXREG_COUNT
	.align		4
        /*001c*/ 	.byte	0x03, 0x1b
        /*001e*/ 	.short	0x00a8


	//----- nvinfo : EIATTR_NUM_BARRIERS
	.align		4
        /*0020*/ 	.byte	0x02, 0x4c
        /*0022*/ 	.byte	0x10
	.zero		1


	//----- nvinfo : EIATTR_EXTERNS
	.align		4
        /*0024*/ 	.byte	0x04, 0x0f
        /*0026*/ 	.short	(.L_836 - .L_835)


	//   ....[0]....
	.align		4
.L_835:
        /*0028*/ 	.word	index@(__assertfail)


	//----- nvinfo : EIATTR_ANNOTATIONS
	.align		4
.L_836:
        /*002c*/ 	.byte	0x04, 0x55
        /*002e*/ 	.short	(.L_838 - .L_837)


	//   ....[0]....
.L_837:
        /* <DEDUP_REMOVED lines=53> */


	//----- nvinfo : EIATTR_MERCURY_ISA_VERSION
	.align		4
.L_838:
        /*0368*/ 	.byte	0x03, 0x5f
        /*036a*/ 	.short	0x0101


	//----- nvinfo : EIATTR_UNUSED_LOAD_BYTE_OFFSET
	.align		4
        /*036c*/ 	.byte	0x04, 0x44
        /*036e*/ 	.short	(.L_840 - .L_839)


	//   ....[0]....
.L_839:
        /*0370*/ 	.word	0x00000a20
        /*0374*/ 	.word	0x0000fff0


	//   ....[1]....
        /*0378*/ 	.word	0x00014fa0
        /*037c*/ 	.word	0x0000fff0


	//----- nvinfo : EIATTR_INT_WARP_WIDE_INSTR_OFFSETS
	.align		4
.L_840:
        /*0380*/ 	.byte	0x04, 0x31
        /*0382*/ 	.short	(.L_842 - .L_841)


	//   ....[0]....
.L_841:
        /*0384*/ 	.word	0x00000130


	//   ....[1]....
        /*0388*/ 	.word	0x00000170


	//   ....[2]....
        /*038c*/ 	.word	0x000001e0


	//   ....[3]....
        /*0390*/ 	.word	0x0001dcd0


	//   ....[4]....
        /*0394*/ 	.word	0x0001dd60


	//   ....[5]....
        /*0398*/ 	.word	0x00021260


	//   ....[6]....
        /*039c*/ 	.word	0x000212f0


	//----- nvinfo : EIATTR_COOP_GROUP_MASK_REGIDS
	.align		4
.L_842:
        /*03a0*/ 	.byte	0x04, 0x29
        /*03a2*/ 	.short	(.L_844 - .L_843)


	//   ....[0]....
.L_843:
        /*03a4*/ 	.word	0xffffffff


	//   ....[1]....
        /*03a8*/ 	.word	0xffffffff


	//   ....[2]....
        /*03ac*/ 	.word	0xffffffff


	//   ....[3]....
        /*03b0*/ 	.word	0xffffffff


	//   ....[4]....
        /*03b4*/ 	.word	0xffffffff


	//   ....[5]....
        /*03b8*/ 	.word	0xffffffff


	//   ....[6]....
        /*03bc*/ 	.word	0xffffffff


	//   ....[7]....
        /*03c0*/ 	.word	0xffffffff


	//   ....[8]....
        /*03c4*/ 	.word	0xffffffff


	//   ....[9]....
        /*03c8*/ 	.word	0xffffffff


	//   ....[10]....
        /*03cc*/ 	.word	0xffffffff


	//   ....[11]....
        /*03d0*/ 	.word	0xffffffff


	//   ....[12]....
        /*03d4*/ 	.word	0xffffffff


	//   ....[13]....
        /*03d8*/ 	.word	0xffffffff


	//   ....[14]....
        /*03dc*/ 	.word	0xffffffff


	//   ....[15]....
        /*03e0*/ 	.word	0xffffffff


	//   ....[16]....
        /*03e4*/ 	.word	0xffffffff


	//   ....[17]....
        /*03e8*/ 	.word	0xffffffff


	//   ....[18]....
        /*03ec*/ 	.word	0xffffffff


	//   ....[19]....
        /*03f0*/ 	.word	0xffffffff


	//   ....[20]....
        /*03f4*/ 	.word	0xffffffff


	//   ....[21]....
        /*03f8*/ 	.word	0xffffffff


	//   ....[22]....
        /*03fc*/ 	.word	0xffffffff


	//   ....[23]....
        /*0400*/ 	.word	0xffffffff


	//   ....[24]....
        /*0404*/ 	.word	0xffffffff


	//   ....[25]....
        /*0408*/ 	.word	0xffffffff


	//   ....[26]....
        /*040c*/ 	.word	0xffffffff


	//   ....[27]....
        /*0410*/ 	.word	0xffffffff


	//   ....[28]....
        /*0414*/ 	.word	0xffffffff


	//   ....[29]....
        /*0418*/ 	.word	0xffffffff


	//   ....[30]....
        /*041c*/ 	.word	0xffffffff


	//   ....[31]....
        /*0420*/ 	.word	0xffffffff


	//   ....[32]....
        /*0424*/ 	.word	0xffffffff


	//   ....[33]....
        /*0428*/ 	.word	0xffffffff


	//   ....[34]....
        /*042c*/ 	.word	0xffffffff


	//   ....[35]....
        /*0430*/ 	.word	0xffffffff


	//   ....[36]....
        /*0434*/ 	.word	0xffffffff


	//   ....[37]....
        /*0438*/ 	.word	0xffffffff


	//   ....[38]....
        /*043c*/ 	.word	0xffffffff


	//   ....[39]....
        /*0440*/ 	.word	0xffffffff


	//   ....[40]....
        /*0444*/ 	.word	0xffffffff


	//   ....[41]....
        /*0448*/ 	.word	0xffffffff


	//   ....[42]....
        /*044c*/ 	.word	0xffffffff


	//   ....[43]....
        /*0450*/ 	.word	0xffffffff


	//   ....[44]....
        /*0454*/ 	.word	0xffffffff


	//   ....[45]....
        /*0458*/ 	.word	0xffffffff


	//   ....[46]....
        /*045c*/ 	.word	0xffffffff


	//   ....[47]....
        /*0460*/ 	.word	0xffffffff


	//   ....[48]....
        /*0464*/ 	.word	0xffffffff


	//   ....[49]....
        /*0468*/ 	.word	0xffffffff


	//   ....[50]....
        /*046c*/ 	.word	0xffffffff


	//   ....[51]....
        /*0470*/ 	.word	0xffffffff


	//   ....[52]....
        /*0474*/ 	.word	0xffffffff


	//   ....[53]....
        /*0478*/ 	.word	0xffffffff


	//   ....[54]....
        /*047c*/ 	.word	0xffffffff


	//   ....[55]....
        /*0480*/ 	.word	0xffffffff


	//   ....[56]....
        /*0484*/ 	.word	0xffffffff


	//   ....[57]....
        /*0488*/ 	.word	0xffffffff


	//   ....[58]....
        /*048c*/ 	.word	0xffffffff


	//   ....[59]....
        /*0490*/ 	.word	0xffffffff


	//   ....[60]....
        /*0494*/ 	.word	0xffffffff


	//   ....[61]....
        /*0498*/ 	.word	0xffffffff


	//   ....[62]....
        /*049c*/ 	.word	0xffffffff


	//   ....[63]....
        /*04a0*/ 	.word	0xffffffff


	//   ....[64]....
        /*04a4*/ 	.word	0xffffffff


	//   ....[65]....
        /*04a8*/ 	.word	0xffffffff


	//   ....[66]....
        /*04ac*/ 	.word	0xffffffff


	//   ....[67]....
        /*04b0*/ 	.word	0xffffffff


	//   ....[68]....
        /*04b4*/ 	.word	0xffffffff


	//   ....[69]....
        /*04b8*/ 	.word	0xffffffff


	//   ....[70]....
        /*04bc*/ 	.word	0xffffffff


	//   ....[71]....
        /*04c0*/ 	.word	0xffffffff


	//   ....[72]....
        /*04c4*/ 	.word	0xffffffff


	//   ....[73]....
        /*04c8*/ 	.word	0xffffffff


	//   ....[74]....
        /*04cc*/ 	.word	0xffffffff


	//   ....[75]....
        /*04d0*/ 	.word	0xffffffff


	//   ....[76]....
        /*04d4*/ 	.word	0xffffffff


	//   ....[77]....
        /*04d8*/ 	.word	0xffffffff


	//   ....[78]....
        /*04dc*/ 	.word	0xffffffff


	//   ....[79]....
        /*04e0*/ 	.word	0xffffffff


	//   ....[80]....
        /*04e4*/ 	.word	0xffffffff


	//   ....[81]....
        /*04e8*/ 	.word	0xffffffff


	//   ....[82]....
        /*04ec*/ 	.word	0xffffffff


	//   ....[83]....
        /*04f0*/ 	.word	0xffffffff


	//   ....[84]....
        /*04f4*/ 	.word	0xffffffff


	//   ....[85]....
        /*04f8*/ 	.word	0xffffffff


	//   ....[86]....
        /*04fc*/ 	.word	0xffffffff


	//   ....[87]....
        /*0500*/ 	.word	0xffffffff


	//   ....[88]....
        /*0504*/ 	.word	0xffffffff


	//   ....[89]....
        /*0508*/ 	.word	0xffffffff


	//   ....[90]....
        /*050c*/ 	.word	0xffffffff


	//   ....[91]....
        /*0510*/ 	.word	0xffffffff


	//   ....[92]....
        /*0514*/ 	.word	0xffffffff


	//   ....[93]....
        /*0518*/ 	.word	0xffffffff


	//   ....[94]....
        /*051c*/ 	.word	0xffffffff


	//   ....[95]....
        /*0520*/ 	.word	0xffffffff


	//   ....[96]....
        /*0524*/ 	.word	0xffffffff


	//   ....[97]....
        /*0528*/ 	.word	0xffffffff


	//   ....[98]....
        /*052c*/ 	.word	0xffffffff


	//   ....[99]....
        /*0530*/ 	.word	0xffffffff


	//   ....[100]....
        /*0534*/ 	.word	0xffffffff


	//   ....[101]....
        /*0538*/ 	.word	0xffffffff


	//   ....[102]....
        /*053c*/ 	.word	0xffffffff


	//   ....[103]....
        /*0540*/ 	.word	0xffffffff


	//   ....[104]....
        /*0544*/ 	.word	0xffffffff


	//   ....[105]....
        /*0548*/ 	.word	0xffffffff


	//   ....[106]....
        /*054c*/ 	.word	0xffffffff


	//   ....[107]....
        /*0550*/ 	.word	0xffffffff


	//   ....[108]....
        /*0554*/ 	.word	0xffffffff


	//   ....[109]....
        /*0558*/ 	.word	0xffffffff


	//   ....[110]....
        /*055c*/ 	.word	0xffffffff


	//   ....[111]....
        /*0560*/ 	.word	0xffffffff


	//   ....[112]....
        /*0564*/ 	.word	0xffffffff


	//   ....[113]....
        /*0568*/ 	.word	0xffffffff


	//   ....[114]....
        /*056c*/ 	.word	0xffffffff


	//   ....[115]....
        /*0570*/ 	.word	0xffffffff


	//   ....[116]....
        /*0574*/ 	.word	0xffffffff


	//   ....[117]....
        /*0578*/ 	.word	0xffffffff


	//   ....[118]....
        /*057c*/ 	.word	0xffffffff


	//   ....[119]....
        /*0580*/ 	.word	0xffffffff


	//   ....[120]....
        /*0584*/ 	.word	0xffffffff


	//   ....[121]....
        /*0588*/ 	.word	0xffffffff


	//   ....[122]....
        /*058c*/ 	.word	0xffffffff


	//   ....[123]....
        /*0590*/ 	.word	0xffffffff


	//   ....[124]....
        /*0594*/ 	.word	0xffffffff


	//   ....[125]....
        /*0598*/ 	.word	0xffffffff


	//   ....[126]....
        /*059c*/ 	.word	0xffffffff


	//   ....[127]....
        /*05a0*/ 	.word	0xffffffff


	//   ....[128]....
        /*05a4*/ 	.word	0xffffffff


	//   ....[129]....
        /*05a8*/ 	.word	0xffffffff


	//   ....[130]....
        /*05ac*/ 	.word	0xffffffff


	//   ....[131]....
        /*05b0*/ 	.word	0xffffffff


	//   ....[132]....
        /*05b4*/ 	.word	0xffffffff


	//   ....[133]....
        /*05b8*/ 	.word	0xffffffff


	//   ....[134]....
        /*05bc*/ 	.word	0xffffffff


	//   ....[135]....
        /*05c0*/ 	.word	0xffffffff


	//   ....[136]....
        /*05c4*/ 	.word	0xffffffff


	//   ....[137]....
        /*05c8*/ 	.word	0xffffffff


	//   ....[138]....
        /*05cc*/ 	.word	0xffffffff


	//   ....[139]....
        /*05d0*/ 	.word	0xffffffff


	//   ....[140]....
        /*05d4*/ 	.word	0xffffffff


	//   ....[141]....
        /*05d8*/ 	.word	0xffffffff


	//   ....[142]....
        /*05dc*/ 	.word	0xffffffff


	//   ....[143]....
        /*05e0*/ 	.word	0xffffffff


	//   ....[144]....
        /*05e4*/ 	.word	0xffffffff


	//   ....[145]....
        /*05e8*/ 	.word	0xffffffff


	//   ....[146]....
        /*05ec*/ 	.word	0xffffffff


	//   ....[147]....
        /*05f0*/ 	.word	0xffffffff


	//   ....[148]....
        /*05f4*/ 	.word	0xffffffff


	//   ....[149]....
        /*05f8*/ 	.word	0xffffffff


	//   ....[150]....
        /*05fc*/ 	.word	0xffffffff


	//   ....[151]....
        /*0600*/ 	.word	0xffffffff


	//   ....[152]....
        /*0604*/ 	.word	0xffffffff


	//   ....[153]....
        /*0608*/ 	.word	0xffffffff


	//   ....[154]....
        /*060c*/ 	.word	0xffffffff


	//   ....[155]....
        /*0610*/ 	.word	0xffffffff


	//   ....[156]....
        /*0614*/ 	.word	0xffffffff


	//   ....[157]....
        /*0618*/ 	.word	0x0500000f


	//   ....[158]....
        /*061c*/ 	.word	0x0500000f


	//   ....[159]....
        /*0620*/ 	.word	0x0500000f


	//   ....[160]....
        /*0624*/ 	.word	0x0500000f


	//   ....[161]....
        /*0628*/ 	.word	0x0500000f


	//   ....[162]....
        /*062c*/ 	.word	0x0500000f


	//   ....[163]....
        /*0630*/ 	.word	0x0500000f


	//   ....[164]....
        /*0634*/ 	.word	0x0500000f


	//   ....[165]....
        /*0638*/ 	.word	0x0500000f


	//   ....[166]....
        /*063c*/ 	.word	0x0500000f


	//   ....[167]....
        /*0640*/ 	.word	0x0500000f


	//   ....[168]....
        /*0644*/ 	.word	0x0500000f


	//   ....[169]....
        /*0648*/ 	.word	0x0500000f


	//   ....[170]....
        /*064c*/ 	.word	0x0500000f


	//   ....[171]....
        /*0650*/ 	.word	0x0500000f


	//   ....[172]....
        /*0654*/ 	.word	0x0500000f


	//   ....[173]....
        /*0658*/ 	.word	0x0500000f


	//   ....[174]....
        /*065c*/ 	.word	0x0500000f


	//   ....[175]....
        /*0660*/ 	.word	0x0500000f


	//   ....[176]....
        /*0664*/ 	.word	0x0500000f


	//   ....[177]....
        /*0668*/ 	.word	0x0500000f


	//   ....[178]....
        /*066c*/ 	.word	0x0500000f


	//   ....[179]....
        /*0670*/ 	.word	0x0500000f


	//   ....[180]....
        /*0674*/ 	.word	0x0500000f


	//   ....[181]....
        /*0678*/ 	.word	0x0500000f


	//   ....[182]....
        /*067c*/ 	.word	0x0500000f


	//   ....[183]....
        /*0680*/ 	.word	0x0500000f


	//   ....[184]....
        /*0684*/ 	.word	0x0500000f


	//   ....[185]....
        /*0688*/ 	.word	0x0500000f


	//   ....[186]....
        /*068c*/ 	.word	0x0500000f


	//   ....[187]....
        /*0690*/ 	.word	0x0500000f


	//   ....[188]....
        /*0694*/ 	.word	0x0500000f


	//   ....[189]....
        /*0698*/ 	.word	0x0500000f


	//   ....[190]....
        /*069c*/ 	.word	0x0500000f


	//   ....[191]....
        /*06a0*/ 	.word	0x0500000f


	//   ....[192]....
        /*06a4*/ 	.word	0x0500000f


	//   ....[193]....
        /*06a8*/ 	.word	0x0500000f


	//   ....[194]....
        /*06ac*/ 	.word	0x0500000f


	//   ....[195]....
        /*06b0*/ 	.word	0x0500000f


	//   ....[196]....
        /*06b4*/ 	.word	0x0500000f


	//   ....[197]....
        /*06b8*/ 	.word	0x0500000f


	//   ....[198]....
        /*06bc*/ 	.word	0x0500000f


	//   ....[199]....
        /*06c0*/ 	.word	0x0500000f


	//   ....[200]....
        /*06c4*/ 	.word	0x0500000f


	//   ....[201]....
        /*06c8*/ 	.word	0x0500000f


	//   ....[202]....
        /*06cc*/ 	.word	0x0500000f


	//   ....[203]....
        /*06d0*/ 	.word	0x0500000f


	//   ....[204]....
        /*06d4*/ 	.word	0x0500000f


	//   ....[205]....
        /*06d8*/ 	.word	0x0500000f


	//   ....[206]....
        /*06dc*/ 	.word	0x0500000f


	//   ....[207]....
        /*06e0*/ 	.word	0x0500000f


	//   ....[208]....
        /*06e4*/ 	.word	0x0500000f


	//   ....[209]....
        /*06e8*/ 	.word	0x0500000f


	//   ....[210]....
        /*06ec*/ 	.word	0x0500000f


	//   ....[211]....
        /*06f0*/ 	.word	0x0500000f


	//   ....[212]....
        /*06f4*/ 	.word	0x0500000f


	//   ....[213]....
        /*06f8*/ 	.word	0x0500000f


	//   ....[214]....
        /*06fc*/ 	.word	0x0500000f


	//   ....[215]....
        /*0700*/ 	.word	0x0500000f


	//   ....[216]....
        /*0704*/ 	.word	0x0500000f


	//   ....[217]....
        /*0708*/ 	.word	0x0500000f


	//   ....[218]....
        /*070c*/ 	.word	0x0500000f


	//   ....[219]....
        /*0710*/ 	.word	0x0500000f


	//   ....[220]....
        /*0714*/ 	.word	0x0500000f


	//   ....[221]....
        /*0718*/ 	.word	0x0500000f


	//   ....[222]....
        /*071c*/ 	.word	0x0500000f


	//   ....[223]....
        /*0720*/ 	.word	0x0500000f


	//   ....[224]....
        /*0724*/ 	.word	0x0500000f


	//   ....[225]....
        /*0728*/ 	.word	0x0500000f


	//   ....[226]....
        /*072c*/ 	.word	0x0500000f


	//   ....[227]....
        /*0730*/ 	.word	0x0500000f


	//   ....[228]....
        /*0734*/ 	.word	0x0500000f


	//   ....[229]....
        /*0738*/ 	.word	0x0500000f


	//   ....[230]....
        /*073c*/ 	.word	0x0500000f


	//   ....[231]....
        /*0740*/ 	.word	0x0500000f


	//   ....[232]....
        /*0744*/ 	.word	0x0500000f


	//   ....[233]....
        /*0748*/ 	.word	0x0500000f


	//   ....[234]....
        /*074c*/ 	.word	0x0500000f


	//   ....[235]....
        /*0750*/ 	.word	0x0500000f


	//   ....[236]....
        /*0754*/ 	.word	0x0500000f


	//   ....[237]....
        /*0758*/ 	.word	0x0500000f


	//   ....[238]....
        /*075c*/ 	.word	0x0500000f


	//   ....[239]....
        /*0760*/ 	.word	0x0500000f


	//----- nvinfo : EIATTR_COOP_GROUP_INSTR_OFFSETS
	.align		4
.L_844:
        /*0764*/ 	.byte	0x04, 0x28
        /*0766*/ 	.short	(.L_846 - .L_845)


	//   ....[0]....
.L_845:
        /*0768*/ 	.word	0x00000060


	//   ....[1]....
        /*076c*/ 	.word	0x00000140


	//   ....[2]....
        /*0770*/ 	.word	0x00000190


	//   ....[3]....
        /*0774*/ 	.word	0x00000380


	//   ....[4]....
        /*0778*/ 	.word	0x000004e0


	//   ....[5]....
        /*077c*/ 	.word	0x00000600


	//   ....[6]....
        /*0780*/ 	.word	0x00000760


	//   ....[7]....
        /*0784*/ 	.word	0x00003520


	//   ....[8]....
        /*0788*/ 	.word	0x00003530


	//   ....[9]....
        /*078c*/ 	.word	0x00003fe0


	//   ....[10]....
        /*0790*/ 	.word	0x00003ff0


	//   ....[11]....
        /*0794*/ 	.word	0x000049c0


	//   ....[12]....
        /*0798*/ 	.word	0x000049d0


	//   ....[13]....
        /*079c*/ 	.word	0x00004d90


	//   ....[14]....
        /*07a0*/ 	.word	0x00004da0


	//   ....[15]....
        /*07a4*/ 	.word	0x000061f0


	//   ....[16]....
        /*07a8*/ 	.word	0x00008740


	//   ....[17]....
        /*07ac*/ 	.word	0x00008eb0


	//   ....[18]....
        /*07b0*/ 	.word	0x00008ec0


	//   ....[19]....
        /*07b4*/ 	.word	0x00008ed0


	//   ....[20]....
        /*07b8*/ 	.word	0x00008ee0


	//   ....[21]....
        /*07bc*/ 	.word	0x000091f0


	//   ....[22]....
        /*07c0*/ 	.word	0x00009200


	//   ....[23]....
        /*07c4*/ 	.word	0x00009210


	//   ....[24]....
        /*07c8*/ 	.word	0x00009220


	//   ....[25]....
        /*07cc*/ 	.word	0x0000a580


	//   ....[26]....
        /*07d0*/ 	.word	0x0000a5a0


	//   ....[27]....
        /*07d4*/ 	.word	0x0000a5b0


	//   ....[28]....
        /*07d8*/ 	.word	0x0000a5c0


	//   ....[29]....
        /*07dc*/ 	.word	0x0000a6a0


	//   ....[30]....
        /*07e0*/ 	.word	0x0000a6c0


	//   ....[31]....
        /*07e4*/ 	.word	0x0000a6d0


	//   ....[32]....
        /*07e8*/ 	.word	0x0000a750


	//   ....[33]....
        /*07ec*/ 	.word	0x0000bef0


	//   ....[34]....
        /*07f0*/ 	.word	0x0000c0d0


	//   ....[35]....
        /*07f4*/ 	.word	0x0000cba0


	//   ....[36]....
        /*07f8*/ 	.word	0x0000cc30


	//   ....[37]....
        /*07fc*/ 	.word	0x0000ce50


	//   ....[38]....
        /*0800*/ 	.word	0x0000ced0


	//   ....[39]....
        /*0804*/ 	.word	0x0000d840


	//   ....[40]....
        /*0808*/ 	.word	0x0000df70


	//   ....[41]....
        /*080c*/ 	.word	0x0000e1a0


	//   ....[42]....
        /*0810*/ 	.word	0x0000e8e0


	//   ....[43]....
        /*0814*/ 	.word	0x0000ea00


	//   ....[44]....
        /*0818*/ 	.word	0x0000efa0


	//   ....[45]....
        /*081c*/ 	.word	0x0000f000


	//   ....[46]....
        /*0820*/ 	.word	0x00010130


	//   ....[47]....
        /*0824*/ 	.word	0x000109d0


	//   ....[48]....
        /*0828*/ 	.word	0x000109f0


	//   ....[49]....
        /*082c*/ 	.word	0x00010fc0


	//   ....[50]....
        /*0830*/ 	.word	0x00011190


	//   ....[51]....
        /*0834*/ 	.word	0x00011e80


	//   ....[52]....
        /*0838*/ 	.word	0x00012410


	//   ....[53]....
        /*083c*/ 	.word	0x00012600


	//   ....[54]....
        /*0840*/ 	.word	0x00012ce0


	//   ....[55]....
        /*0844*/ 	.word	0x00012db0


	//   ....[56]....
        /*0848*/ 	.word	0x00013210


	//   ....[57]....
        /*084c*/ 	.word	0x00013290


	//   ....[58]....
        /*0850*/ 	.word	0x000143c0


	//   ....[59]....
        /*0854*/ 	.word	0x000144d0


	//   ....[60]....
        /*0858*/ 	.word	0x000144f0


	//   ....[61]....
        /*085c*/ 	.word	0x00014660


	//   ....[62]....
        /*0860*/ 	.word	0x00014830


	//   ....[63]....
        /*0864*/ 	.word	0x00015cb0


	//   ....[64]....
        /*0868*/ 	.word	0x00016060


	//   ....[65]....
        /*086c*/ 	.word	0x00016070


	//   ....[66]....
        /*0870*/ 	.word	0x00016080


	//   ....[67]....
        /*0874*/ 	.word	0x00016090


	//   ....[68]....
        /*0878*/ 	.word	0x00016dc0


	//   ....[69]....
        /*087c*/ 	.word	0x00016de0


	//   ....[70]....
        /*0880*/ 	.word	0x00017080


	//   ....[71]....
        /*0884*/ 	.word	0x000170a0


	//   ....[72]....
        /*0888*/ 	.word	0x00017a60


	//   ....[73]....
        /*088c*/ 	.word	0x00017aa0


	//   ....[74]....
        /*0890*/ 	.word	0x00018430


	//   ....[75]....
        /*0894*/ 	.word	0x00018450


	//   ....[76]....
        /*0898*/ 	.word	0x00019910


	//   ....[77]....
        /*089c*/ 	.word	0x00019940


	//   ....[78]....
        /*08a0*/ 	.word	0x00019ba0


	//   ....[79]....
        /*08a4*/ 	.word	0x00019bc0


	//   ....[80]....
        /*08a8*/ 	.word	0x00019e70


	//   ....[81]....
        /*08ac*/ 	.word	0x0001a060


	//   ....[82]....
        /*08b0*/ 	.word	0x0001a090


	//   ....[83]....
        /*08b4*/ 	.word	0x0001a0c0


	//   ....[84]....
        /*08b8*/ 	.word	0x0001a0f0


	//   ....[85]....
        /*08bc*/ 	.word	0x0001a120


	//   ....[86]....
        /*08c0*/ 	.word	0x0001a150


	//   ....[87]....
        /*08c4*/ 	.word	0x0001a2e0


	//   ....[88]....
        /*08c8*/ 	.word	0x0001a310


	//   ....[89]....
        /*08cc*/ 	.word	0x0001a340


	//   ....[90]....
        /*08d0*/ 	.word	0x0001a370


	//   ....[91]....
        /*08d4*/ 	.word	0x0001a3a0


	//   ....[92]....
        /*08d8*/ 	.word	0x0001a3d0


	//   ....[93]....
        /*08dc*/ 	.word	0x0001a460


	//   ....[94]....
        /*08e0*/ 	.word	0x0001a490


	//   ....[95]....
        /*08e4*/ 	.word	0x0001a4a0


	//   ....[96]....
        /*08e8*/ 	.word	0x0001a4e0


	//   ....[97]....
        /*08ec*/ 	.word	0x0001bca0


	//   ....[98]....
        /*08f0*/ 	.word	0x0001ead0


	//   ....[99]....
        /*08f4*/ 	.word	0x0001eaf0


	//   ....[100]....
        /*08f8*/ 	.word	0x0001eb80


	//   ....[101]....
        /*08fc*/ 	.word	0x0001eba0


	//   ....[102]....
        /*0900*/ 	.word	0x0001ec20


	//   ....[103]....
        /*0904*/ 	.word	0x0001ec40


	//   ....[104]....
        /*0908*/ 	.word	0x0001ec50


	//   ....[105]....
        /*090c*/ 	.word	0x0001ec60


	//   ....[106]....
        /*0910*/ 	.word	0x0001f450


	//   ....[107]....
        /*0914*/ 	.word	0x0001f480


	//   ....[108]....
        /*0918*/ 	.word	0x0001f520


	//   ....[109]....
        /*091c*/ 	.word	0x0001f540


	//   ....[110]....
        /*0920*/ 	.word	0x0001f5c0


	//   ....[111]....
        /*0924*/ 	.word	0x0001f5e0


	//   ....[112]....
        /*0928*/ 	.word	0x0001f5f0


	//   ....[113]....
        /*092c*/ 	.word	0x0001f600


	//   ....[114]....
        /*0930*/ 	.word	0x0001fa80


	//   ....[115]....
        /*0934*/ 	.word	0x0001fb40


	//   ....[116]....
        /*0938*/ 	.word	0x0001fc90


	//   ....[117]....
        /*093c*/ 	.word	0x0001fcd0


	//   ....[118]....
        /*0940*/ 	.word	0x0001fce0


	//   ....[119]....
        /*0944*/ 	.word	0x0001fcf0


	//   ....[120]....
        /*0948*/ 	.word	0x0001fe40


	//   ....[121]....
        /*094c*/ 	.word	0x0001ff90


	//   ....[122]....
        /*0950*/ 	.word	0x00020790


	//   ....[123]....
        /*0954*/ 	.word	0x000207b0


	//   ....[124]....
        /*0958*/ 	.word	0x00020800


	//   ....[125]....
        /*095c*/ 	.word	0x00020810


	//   ....[126]....
        /*0960*/ 	.word	0x00020850


	//   ....[127]....
        /*0964*/ 	.word	0x00020860


	//   ....[128]....
        /*0968*/ 	.word	0x00020870


	//   ....[129]....
        /*096c*/ 	.word	0x000208b0


	//   ....[130]....
        /*0970*/ 	.word	0x00020bb0


	//   ....[131]....
        /*0974*/ 	.word	0x00020bf0


	//   ....[132]....
        /*0978*/ 	.word	0x00020c10


	//   ....[133]....
        /*097c*/ 	.word	0x00020c30


	//   ....[134]....
        /*0980*/ 	.word	0x00020c60


	//   ....[135]....
        /*0984*/ 	.word	0x00020c80


	//   ....[136]....
        /*0988*/ 	.word	0x00020d80


	//   ....[137]....
        /*098c*/ 	.word	0x00020ed0


	//   ....[138]....
        /*0990*/ 	.word	0x00021510


	//   ....[139]....
        /*0994*/ 	.word	0x00021540


	//   ....[140]....
        /*0998*/ 	.word	0x000215a0


	//   ....[141]....
        /*099c*/ 	.word	0x000215d0


	//   ....[142]....
        /*09a0*/ 	.word	0x00021600


	//   ....[143]....
        /*09a4*/ 	.word	0x00021630


	//   ....[144]....
        /*09a8*/ 	.word	0x00021660


	//   ....[145]....
        /*09ac*/ 	.word	0x00021690


	//   ....[146]....
        /*09b0*/ 	.word	0x00021830


	//   ....[147]....
        /*09b4*/ 	.word	0x00021860


	//   ....[148]....
        /*09b8*/ 	.word	0x00021890


	//   ....[149]....
        /*09bc*/ 	.word	0x000218c0


	//   ....[150]....
        /*09c0*/ 	.word	0x000218f0


	//   ....[151]....
        /*09c4*/ 	.word	0x00021920


	//   ....[152]....
        /*09c8*/ 	.word	0x000219e0


	//   ....[153]....
        /*09cc*/ 	.word	0x00021a00


	//   ....[154]....
        /*09d0*/ 	.word	0x00021a20


	//   ....[155]....
        /*09d4*/ 	.word	0x00021a80


	//   ....[156]....
        /*09d8*/ 	.word	0x000224a0


	//   ....[157]....
        /*09dc*/ 	.word	0x000227c0


	//   ....[158]....
        /*09e0*/ 	.word	0x00022850


	//   ....[159]....
        /*09e4*/ 	.word	0x00022940


	//   ....[160]....
        /*09e8*/ 	.word	0x000229d0


	//   ....[161]....
        /*09ec*/ 	.word	0x00022ab0


	//   ....[162]....
        /*09f0*/ 	.word	0x00022b40


	//   ....[163]....
        /*09f4*/ 	.word	0x00022cc0


	//   ....[164]....
        /*09f8*/ 	.word	0x00022d50


	//   ....[165]....
        /*09fc*/ 	.word	0x00022da0


	//   ....[166]....
        /*0a00*/ 	.word	0x00022df0


	//   ....[167]....
        /*0a04*/ 	.word	0x00022e90


	//   ....[168]....
        /*0a08*/ 	.word	0x00022f20


	//   ....[169]....
        /*0a0c*/ 	.word	0x00022f70


	//   ....[170]....
        /*0a10*/ 	.word	0x00022fc0


	//   ....[171]....
        /*0a14*/ 	.word	0x000230c0


	//   ....[172]....
        /*0a18*/ 	.word	0x00023170


	//   ....[173]....
        /*0a1c*/ 	.word	0x000231f0


	//   ....[174]....
        /*0a20*/ 	.word	0x00023260


	//   ....[175]....
        /*0a24*/ 	.word	0x000233b0


	//   ....[176]....
        /*0a28*/ 	.word	0x000234f0


	//   ....[177]....
        /*0a2c*/ 	.word	0x00023560


	//   ....[178]....
        /*0a30*/ 	.word	0x000235b0


	//   ....[179]....
        /*0a34*/ 	.word	0x00023930


	//   ....[180]....
        /*0a38*/ 	.word	0x00023c10


	//   ....[181]....
        /*0a3c*/ 	.word	0x00023d00


	//   ....[182]....
        /*0a40*/ 	.word	0x00023da0


	//   ....[183]....
        /*0a44*/ 	.word	0x00023e00


	//   ....[184]....
        /*0a48*/ 	.word	0x00023ef0


	//   ....[185]....
        /*0a4c*/ 	.word	0x00023f60


	//   ....[186]....
        /*0a50*/ 	.word	0x00024050


	//   ....[187]....
        /*0a54*/ 	.word	0x000240c0


	//   ....[188]....
        /*0a58*/ 	.word	0x00024160


	//   ....[189]....
        /*0a5c*/ 	.word	0x00024250


	//   ....[190]....
        /*0a60*/ 	.word	0x000242c0


	//   ....[191]....
        /*0a64*/ 	.word	0x00024320


	//   ....[192]....
        /*0a68*/ 	.word	0x00024410


	//   ....[193]....
        /*0a6c*/ 	.word	0x00024470


	//   ....[194]....
        /*0a70*/ 	.word	0x00024570


	//   ....[195]....
        /*0a74*/ 	.word	0x000245d0


	//   ....[196]....
        /*0a78*/ 	.word	0x00024670


	//   ....[197]....
        /*0a7c*/ 	.word	0x000247f0


	//   ....[198]....
        /*0a80*/ 	.word	0x000248f0


	//   ....[199]....
        /*0a84*/ 	.word	0x00024b70


	//   ....[200]....
        /*0a88*/ 	.word	0x00024bc0


	//   ....[201]....
        /*0a8c*/ 	.word	0x00024d90


	//   ....[202]....
        /*0a90*/ 	.word	0x00024de0


	//   ....[203]....
        /*0a94*/ 	.word	0x00024fb0


	//   ....[204]....
        /*0a98*/ 	.word	0x00025000


	//   ....[205]....
        /*0a9c*/ 	.word	0x000250f0


	//   ....[206]....
        /*0aa0*/ 	.word	0x00025190


	//   ....[207]....
        /*0aa4*/ 	.word	0x000251f0


	//   ....[208]....
        /*0aa8*/ 	.word	0x000252a0


	//   ....[209]....
        /*0aac*/ 	.word	0x00025300


	//   ....[210]....
        /*0ab0*/ 	.word	0x000253b0


	//   ....[211]....
        /*0ab4*/ 	.word	0x00025410


	//   ....[212]....
        /*0ab8*/ 	.word	0x000254c0


	//   ....[213]....
        /*0abc*/ 	.word	0x000255b0


	//   ....[214]....
        /*0ac0*/ 	.word	0x00025690


	//   ....[215]....
        /*0ac4*/ 	.word	0x000257a0


	//   ....[216]....
        /*0ac8*/ 	.word	0x000258a0


	//   ....[217]....
        /*0acc*/ 	.word	0x000259d0


	//   ....[218]....
        /*0ad0*/ 	.word	0x00025ab0


	//   ....[219]....
        /*0ad4*/ 	.word	0x00025bb0


	//   ....[220]....
        /*0ad8*/ 	.word	0x00025c90


	//   ....[221]....
        /*0adc*/ 	.word	0x00025d20


	//   ....[222]....
        /*0ae0*/ 	.word	0x00025dc0


	//   ....[223]....
        /*0ae4*/ 	.word	0x00025f30


	//   ....[224]....
        /*0ae8*/ 	.word	0x00025fa0


	//   ....[225]....
        /*0aec*/ 	.word	0x00026010


	//   ....[226]....
        /*0af0*/ 	.word	0x00026080


	//   ....[227]....
        /*0af4*/ 	.word	0x000260f0


	//   ....[228]....
        /*0af8*/ 	.word	0x00026170


	//   ....[229]....
        /*0afc*/ 	.word	0x000261f0


	//   ....[230]....
        /*0b00*/ 	.word	0x00026280


	//   ....[231]....
        /*0b04*/ 	.word	0x000262f0


	//   ....[232]....
        /*0b08*/ 	.word	0x00026360


	//   ....[233]....
        /*0b0c*/ 	.word	0x000263d0


	//   ....[234]....
        /*0b10*/ 	.word	0x00026450


	//   ....[235]....
        /*0b14*/ 	.word	0x000264c0


	//   ....[236]....
        /*0b18*/ 	.word	0x00026570


	//   ....[237]....
        /*0b1c*/ 	.word	0x000265c0


	//   ....[238]....
        /*0b20*/ 	.word	0x00026650


	//   ....[239]....
        /*0b24*/ 	.word	0x00026780


	//----- nvinfo : EIATTR_REG_RECONFIG
	.align		4
.L_846:
        /*0b28*/ 	.byte	0x01, 0x54
	.zero		2


	//----- nvinfo : EIATTR_SYSCALL_OFFSETS
	.align		4
        /*0b2c*/ 	.byte	0x04, 0x46
        /*0b2e*/ 	.short	(.L_848 - .L_847)


	//   ....[0]....
.L_847:
        /*0b30*/ 	.word	0x000027c0


	//   ....[1]....
        /*0b34*/ 	.word	0x00002910


	//   ....[2]....
        /*0b38*/ 	.word	0x000088f0


	//   ....[3]....
        /*0b3c*/ 	.word	0x00008c20


	//   ....[4]....
        /*0b40*/ 	.word	0x0001dec0


	//   ....[5]....
        /*0b44*/ 	.word	0x0001e010


	//   ....[6]....
        /*0b48*/ 	.word	0x0001e100


	//   ....[7]....
        /*0b4c*/ 	.word	0x0001f0b0


	//----- nvinfo : EIATTR_MBARRIER_INSTR_OFFSETS
	.align		4
.L_848:
        /*0b50*/ 	.byte	0x04, 0x39
        /*0b52*/ 	.short	(.L_850 - .L_849)


	//   ....[0]....
.L_849:
        /*0b54*/ 	.word	0x00000270
        /*0b58*/ 	.word	0x000000ff
        /*0b5c*/ 	.word	0x00028c00
        /*0b60*/ 	.short	0x0100
        /*0b62*/ 	.byte	0x08
	.zero		1


	//   ....[1]....
        /*0b64*/ 	.word	0x00000280
        /*0b68*/ 	.word	0x000000ff
        /*0b6c*/ 	.word	0x00028c20
        /*0b70*/ 	.short	0x0100
        /*0b72*/ 	.byte	0x08
	.zero		1


	//   ....[2]....
        /*0b74*/ 	.word	0x00000330
        /*0b78*/ 	.word	0x000000ff
        /*0b7c*/ 	.word	0x00028c30
        /*0b80*/ 	.short	0x0100
        /*0b82*/ 	.byte	0x06
	.zero		1


	//   ....[3]....
        /*0b84*/ 	.word	0x00000340
        /*0b88*/ 	.word	0x000000ff
        /*0b8c*/ 	.word	0x00028c40
        /*0b90*/ 	.short	0x0100
        /*0b92*/ 	.byte	0x06
	.zero		1


	//   ....[4]....
        /*0b94*/ 	.word	0x00000350
        /*0b98*/ 	.word	0x000000ff
        /*0b9c*/ 	.word	0x00028c38
        /*0ba0*/ 	.short	0x0100
        /*0ba2*/ 	.byte	0x06
	.zero		1


	//   ....[5]....
        /*0ba4*/ 	.word	0x00000360
        /*0ba8*/ 	.word	0x000000ff
        /*0bac*/ 	.word	0x00028c48
        /*0bb0*/ 	.short	0x0100
        /*0bb2*/ 	.byte	0x06
	.zero		1


	//   ....[6]....
        /*0bb4*/ 	.word	0x00000490
        /*0bb8*/ 	.word	0x000000ff
        /*0bbc*/ 	.word	0x00028c50
        /*0bc0*/ 	.short	0x0100
        /*0bc2*/ 	.byte	0x08
	.zero		1


	//   ....[7]....
        /*0bc4*/ 	.word	0x000004a0
        /*0bc8*/ 	.word	0x000000ff
        /*0bcc*/ 	.word	0x00028c60
        /*0bd0*/ 	.short	0x0100
        /*0bd2*/ 	.byte	0x08
	.zero		1


	//   ....[8]....
        /*0bd4*/ 	.word	0x000004b0
        /*0bd8*/ 	.word	0x000000ff
        /*0bdc*/ 	.word	0x00028c58
        /*0be0*/ 	.short	0x0100
        /*0be2*/ 	.byte	0x08
	.zero		1


	//   ....[9]....
        /*0be4*/ 	.word	0x000004c0
        /*0be8*/ 	.word	0x000000ff
        /*0bec*/ 	.word	0x00028c68
        /*0bf0*/ 	.short	0x0100
        /*0bf2*/ 	.byte	0x08
	.zero		1


	//   ....[10]....
        /*0bf4*/ 	.word	0x000005b0
        /*0bf8*/ 	.word	0x000000ff
        /*0bfc*/ 	.word	0x00028c70
        /*0c00*/ 	.short	0x0100
        /*0c02*/ 	.byte	0x06
	.zero		1


	//   ....[11]....
        /*0c04*/ 	.word	0x000005c0
        /*0c08*/ 	.word	0x000000ff
        /*0c0c*/ 	.word	0x00028c80
        /*0c10*/ 	.short	0x0100
        /*0c12*/ 	.byte	0x06
	.zero		1


	//   ....[12]....
        /*0c14*/ 	.word	0x000005d0
        /*0c18*/ 	.word	0x000000ff
        /*0c1c*/ 	.word	0x00028c78
        /*0c20*/ 	.short	0x0100
        /*0c22*/ 	.byte	0x06
	.zero		1


	//   ....[13]....
        /*0c24*/ 	.word	0x000005e0
        /*0c28*/ 	.word	0x000000ff
        /*0c2c*/ 	.word	0x00028c88
        /*0c30*/ 	.short	0x0100
        /*0c32*/ 	.byte	0x06
	.zero		1


	//   ....[14]....
        /*0c34*/ 	.word	0x00000710
        /*0c38*/ 	.word	0x000000ff
        /*0c3c*/ 	.word	0x00028c90
        /*0c40*/ 	.short	0x0100
        /*0c42*/ 	.byte	0x08
	.zero		1


	//   ....[15]....
        /*0c44*/ 	.word	0x00000720
        /*0c48*/ 	.word	0x000000ff
        /*0c4c*/ 	.word	0x00028ca0
        /*0c50*/ 	.short	0x0100
        /*0c52*/ 	.byte	0x08
	.zero		1


	//   ....[16]....
        /*0c54*/ 	.word	0x00000730
        /*0c58*/ 	.word	0x000000ff
        /*0c5c*/ 	.word	0x00028c98
        /*0c60*/ 	.short	0x0100
        /*0c62*/ 	.byte	0x08
	.zero		1


	//   ....[17]....
        /*0c64*/ 	.word	0x00000740
        /*0c68*/ 	.word	0x000000ff
        /*0c6c*/ 	.word	0x00028ca8
        /*0c70*/ 	.short	0x0100
        /*0c72*/ 	.byte	0x08
	.zero		1


	//   ....[18]....
        /*0c74*/ 	.word	0x00000870
        /*0c78*/ 	.word	0x000000ff
        /*0c7c*/ 	.word	0x00028cb0
        /*0c80*/ 	.short	0x0100
        /*0c82*/ 	.byte	0x08
	.zero		1


	//   ....[19]....
        /*0c84*/ 	.word	0x00000880
        /*0c88*/ 	.word	0x000000ff
        /*0c8c*/ 	.word	0x00028cc0
        /*0c90*/ 	.short	0x0100
        /*0c92*/ 	.byte	0x08
	.zero		1


	//   ....[20]....
        /*0c94*/ 	.word	0x00000890
        /*0c98*/ 	.word	0x000000ff
        /*0c9c*/ 	.word	0x00028cb8
        /*0ca0*/ 	.short	0x0100
        /*0ca2*/ 	.byte	0x08
	.zero		1


	//   ....[21]....
        /*0ca4*/ 	.word	0x000008a0
        /*0ca8*/ 	.word	0x000000ff
        /*0cac*/ 	.word	0x00028cc8
        /*0cb0*/ 	.short	0x0100
        /*0cb2*/ 	.byte	0x08
	.zero		1


	//   ....[22]....
        /*0cb4*/ 	.word	0x000034d0
        /*0cb8*/ 	.word	0x0000003d
        /*0cbc*/ 	.word	0x00028c90
        /*0cc0*/ 	.short	0x010a
        /*0cc2*/ 	.byte	0x3f
	.zero		1


	//   ....[23]....
        /*0cc4*/ 	.word	0x00003f90
        /*0cc8*/ 	.word	0x0000003d
        /*0ccc*/ 	.word	0x00028c90
        /*0cd0*/ 	.short	0x010a
        /*0cd2*/ 	.byte	0x3f
	.zero		1


	//   ....[24]....
        /*0cd4*/ 	.word	0x00004830
        /*0cd8*/ 	.word	0x0000003d
        /*0cdc*/ 	.word	0x00028c90
        /*0ce0*/ 	.short	0x010a
        /*0ce2*/ 	.byte	0x3f
	.zero		1


	//   ....[25]....
        /*0ce4*/ 	.word	0x00004bf0
        /*0ce8*/ 	.word	0x00000004
        /*0cec*/ 	.word	0x00000000
        /*0cf0*/ 	.short	0x0101
        /*0cf2*/ 	.byte	0x3f
	.zero		1


	//   ....[26]....
        /*0cf4*/ 	.word	0x00004c30
        /*0cf8*/ 	.word	0x0000003d
        /*0cfc*/ 	.word	0x00028cb0
        /*0d00*/ 	.short	0x010a
        /*0d02*/ 	.byte	0x3f
	.zero		1


	//   ....[27]....
        /*0d04*/ 	.word	0x00005610
        /*0d08*/ 	.word	0x0000003d
        /*0d0c*/ 	.word	0x00000000
        /*0d10*/ 	.short	0x0101
        /*0d12*/ 	.byte	0x3f
	.zero		1


	//   ....[28]....
        /*0d14*/ 	.word	0x00006310
        /*0d18*/ 	.word	0x0000000c
        /*0d1c*/ 	.word	0x00028c50
        /*0d20*/ 	.short	0x010a
        /*0d22*/ 	.byte	0x3f
	.zero		1


	//   ....[29]....
        /*0d24*/ 	.word	0x000066d0
        /*0d28*/ 	.word	0x0000000c
        /*0d2c*/ 	.word	0x00000000
        /*0d30*/ 	.short	0x0101
        /*0d32*/ 	.byte	0x3f
	.zero		1


	//   ....[30]....
        /*0d34*/ 	.word	0x00006ff0
        /*0d38*/ 	.word	0x00000015
        /*0d3c*/ 	.word	0x00028c50
        /*0d40*/ 	.short	0x010a
        /*0d42*/ 	.byte	0x3f
	.zero		1


	//   ....[31]....
        /*0d44*/ 	.word	0x00007040
        /*0d48*/ 	.word	0x00000015
        /*0d4c*/ 	.word	0x00028c50
        /*0d50*/ 	.short	0x010a
        /*0d52*/ 	.byte	0x3f
	.zero		1


	//   ....[32]....
        /*0d54*/ 	.word	0x00007330
        /*0d58*/ 	.word	0x00000015
        /*0d5c*/ 	.word	0x00000000
        /*0d60*/ 	.short	0x0101
        /*0d62*/ 	.byte	0x3f
	.zero		1


	//   ....[33]....
        /*0d64*/ 	.word	0x00008990
        /*0d68*/ 	.word	0x00000002
        /*0d6c*/ 	.word	0x00028c00
        /*0d70*/ 	.short	0x010a
        /*0d72*/ 	.byte	0x3f
	.zero		1


	//   ....[34]....
        /*0d74*/ 	.word	0x000089e0
        /*0d78*/ 	.word	0x00000002
        /*0d7c*/ 	.word	0x00028c00
        /*0d80*/ 	.short	0x010a
        /*0d82*/ 	.byte	0x3f
	.zero		1


	//   ....[35]....
        /*0d84*/ 	.word	0x00009490
        /*0d88*/ 	.word	0x00000002
        /*0d8c*/ 	.word	0x00028c00
        /*0d90*/ 	.short	0x010a
        /*0d92*/ 	.byte	0x3f
	.zero		1


	//   ....[36]....
        /*0d94*/ 	.word	0x0000aa00
        /*0d98*/ 	.word	0x00000002
        /*0d9c*/ 	.word	0x00028c00
        /*0da0*/ 	.short	0x010a
        /*0da2*/ 	.byte	0x3f
	.zero		1


	//   ....[37]....
        /*0da4*/ 	.word	0x0000b9a0
        /*0da8*/ 	.word	0x0000000f
        /*0dac*/ 	.word	0x00028c30
        /*0db0*/ 	.short	0x010a
        /*0db2*/ 	.byte	0x3f
	.zero		1


	//   ....[38]....
        /*0db4*/ 	.word	0x0000ba50
        /*0db8*/ 	.word	0x0000000f
        /*0dbc*/ 	.word	0x00028c30
        /*0dc0*/ 	.short	0x010a
        /*0dc2*/ 	.byte	0x3f
	.zero		1


	//   ....[39]....
        /*0dc4*/ 	.word	0x0000bf20
        /*0dc8*/ 	.word	0x00000003
        /*0dcc*/ 	.word	0x00000000
        /*0dd0*/ 	.short	0x0101
        /*0dd2*/ 	.byte	0x3f
	.zero		1


	//   ....[40]....
        /*0dd4*/ 	.word	0x0000d530
        /*0dd8*/ 	.word	0x0000000f
        /*0ddc*/ 	.word	0x00028c50
        /*0de0*/ 	.short	0x010a
        /*0de2*/ 	.byte	0x3f
	.zero		1


	//   ....[41]....
        /*0de4*/ 	.word	0x0000d5e0
        /*0de8*/ 	.word	0x0000000f
        /*0dec*/ 	.word	0x00028c50
        /*0df0*/ 	.short	0x010a
        /*0df2*/ 	.byte	0x3f
	.zero		1


	//   ....[42]....
        /*0df4*/ 	.word	0x0000d8d0
        /*0df8*/ 	.word	0x0000000f
        /*0dfc*/ 	.word	0x00000000
        /*0e00*/ 	.short	0x0101
        /*0e02*/ 	.byte	0x3f
	.zero		1


	//   ....[43]....
        /*0e04*/ 	.word	0x0000dbe0
        /*0e08*/ 	.word	0x000000d1
        /*0e0c*/ 	.word	0x00028c30
        /*0e10*/ 	.short	0x010a
        /*0e12*/ 	.byte	0x3f
	.zero		1


	//   ....[44]....
        /*0e14*/ 	.word	0x0000dc50
        /*0e18*/ 	.word	0x000000d1
        /*0e1c*/ 	.word	0x00028c30
        /*0e20*/ 	.short	0x010a
        /*0e22*/ 	.byte	0x3f
	.zero		1


	//   ....[45]....
        /*0e24*/ 	.word	0x0000dfa0
        /*0e28*/ 	.word	0x0000000b
        /*0e2c*/ 	.word	0x00000000
        /*0e30*/ 	.short	0x0101
        /*0e32*/ 	.byte	0x3f
	.zero		1


	//   ....[46]....
        /*0e34*/ 	.word	0x0000fe70
        /*0e38*/ 	.word	0x000000d1
        /*0e3c*/ 	.word	0x00028c50
        /*0e40*/ 	.short	0x010a
        /*0e42*/ 	.byte	0x3f
	.zero		1


	//   ....[47]....
        /*0e44*/ 	.word	0x0000fec0
        /*0e48*/ 	.word	0x000000d1
        /*0e4c*/ 	.word	0x00028c50
        /*0e50*/ 	.short	0x010a
        /*0e52*/ 	.byte	0x3f
	.zero		1


	//   ....[48]....
        /*0e54*/ 	.word	0x000101e0
        /*0e58*/ 	.word	0x000000d1
        /*0e5c*/ 	.word	0x00000000
        /*0e60*/ 	.short	0x0101
        /*0e62*/ 	.byte	0x3f
	.zero		1


	//   ....[49]....
        /*0e64*/ 	.word	0x000105d0
        /*0e68*/ 	.word	0x0000000f
        /*0e6c*/ 	.word	0x00028c30
        /*0e70*/ 	.short	0x010a
        /*0e72*/ 	.byte	0x3f
	.zero		1


	//   ....[50]....
        /*0e74*/ 	.word	0x00010640
        /*0e78*/ 	.word	0x0000000f
        /*0e7c*/ 	.word	0x00028c30
        /*0e80*/ 	.short	0x010a
        /*0e82*/ 	.byte	0x3f
	.zero		1


	//   ....[51]....
        /*0e84*/ 	.word	0x00010b80
        /*0e88*/ 	.word	0x0000000e
        /*0e8c*/ 	.word	0x00000000
        /*0e90*/ 	.short	0x0101
        /*0e92*/ 	.byte	0x3f
	.zero		1


	//   ....[52]....
        /*0e94*/ 	.word	0x00011bc0
        /*0e98*/ 	.word	0x0000000f
        /*0e9c*/ 	.word	0x00028c50
        /*0ea0*/ 	.short	0x010a
        /*0ea2*/ 	.byte	0x3f
	.zero		1


	//   ....[53]....
        /*0ea4*/ 	.word	0x00011c10
        /*0ea8*/ 	.word	0x0000000f
        /*0eac*/ 	.word	0x00028c50
        /*0eb0*/ 	.short	0x010a
        /*0eb2*/ 	.byte	0x3f
	.zero		1


	//   ....[54]....
        /*0eb4*/ 	.word	0x00011f10
        /*0eb8*/ 	.word	0x0000000f
        /*0ebc*/ 	.word	0x00000000
        /*0ec0*/ 	.short	0x0101
        /*0ec2*/ 	.byte	0x3f
	.zero		1


	//   ....[55]....
        /*0ec4*/ 	.word	0x00012050
        /*0ec8*/ 	.word	0x00000014
        /*0ecc*/ 	.word	0x00028c30
        /*0ed0*/ 	.short	0x010a
        /*0ed2*/ 	.byte	0x3f
	.zero		1


	//   ....[56]....
        /*0ed4*/ 	.word	0x000120c0
        /*0ed8*/ 	.word	0x00000014
        /*0edc*/ 	.word	0x00028c30
        /*0ee0*/ 	.short	0x010a
        /*0ee2*/ 	.byte	0x3f
	.zero		1


	//   ....[57]....
        /*0ee4*/ 	.word	0x00012430
        /*0ee8*/ 	.word	0x0000000a
        /*0eec*/ 	.word	0x00000000
        /*0ef0*/ 	.short	0x0101
        /*0ef2*/ 	.byte	0x3f
	.zero		1


	//   ....[58]....
        /*0ef4*/ 	.word	0x00014100
        /*0ef8*/ 	.word	0x00000014
        /*0efc*/ 	.word	0x00028c50
        /*0f00*/ 	.short	0x010a
        /*0f02*/ 	.byte	0x3f
	.zero		1


	//   ....[59]....
        /*0f04*/ 	.word	0x00014150
        /*0f08*/ 	.word	0x00000014
        /*0f0c*/ 	.word	0x00028c50
        /*0f10*/ 	.short	0x010a
        /*0f12*/ 	.byte	0x3f
	.zero		1


	//   ....[60]....
        /*0f14*/ 	.word	0x00014470
        /*0f18*/ 	.word	0x00000014
        /*0f1c*/ 	.word	0x00000000
        /*0f20*/ 	.short	0x0101
        /*0f22*/ 	.byte	0x3f
	.zero		1


	//   ....[61]....
        /*0f24*/ 	.word	0x00016d40
        /*0f28*/ 	.word	0x00000003
        /*0f2c*/ 	.word	0x00000000
        /*0f30*/ 	.short	0x0101
        /*0f32*/ 	.byte	0x3f
	.zero		1


	//   ....[62]....
        /*0f34*/ 	.word	0x00017ac0
        /*0f38*/ 	.word	0x00000008
        /*0f3c*/ 	.word	0x00000000
        /*0f40*/ 	.short	0x0101
        /*0f42*/ 	.byte	0x3f
	.zero		1


	//   ....[63]....
        /*0f44*/ 	.word	0x0001bd80
        /*0f48*/ 	.word	0x00000012
        /*0f4c*/ 	.word	0x00028c20
        /*0f50*/ 	.short	0x010a
        /*0f52*/ 	.byte	0x3f
	.zero		1


	//   ....[64]....
        /*0f54*/ 	.word	0x0001be10
        /*0f58*/ 	.word	0x0000000b
        /*0f5c*/ 	.word	0x00028ca0
        /*0f60*/ 	.short	0x010a
        /*0f62*/ 	.byte	0x3f
	.zero		1


	//   ....[65]....
        /*0f64*/ 	.word	0x0001c060
        /*0f68*/ 	.word	0x0000000b
        /*0f6c*/ 	.word	0x00028cc0
        /*0f70*/ 	.short	0x010a
        /*0f72*/ 	.byte	0x3f
	.zero		1


	//   ....[66]....
        /*0f74*/ 	.word	0x0001ca30
        /*0f78*/ 	.word	0x0000000b
        /*0f7c*/ 	.word	0x00028ca0
        /*0f80*/ 	.short	0x010a
        /*0f82*/ 	.byte	0x3f
	.zero		1


	//   ....[67]....
        /*0f84*/ 	.word	0x0001cc70
        /*0f88*/ 	.word	0x0000000b
        /*0f8c*/ 	.word	0x00028cc0
        /*0f90*/ 	.short	0x010a
        /*0f92*/ 	.byte	0x3f
	.zero		1


	//   ....[68]....
        /*0f94*/ 	.word	0x0001e8e0
        /*0f98*/ 	.word	0x00000019
        /*0f9c*/ 	.word	0x00028c40
        /*0fa0*/ 	.short	0x010a
        /*0fa2*/ 	.byte	0x3f
	.zero		1


	//   ....[69]....
        /*0fa4*/ 	.word	0x0001ed60
        /*0fa8*/ 	.word	0x00000019
        /*0fac*/ 	.word	0x00028c30
        /*0fb0*/ 	.short	0x0107
        /*0fb2*/ 	.byte	0x3f
	.zero		1


	//   ....[70]....
        /*0fb4*/ 	.word	0x0001ee30
        /*0fb8*/ 	.word	0x00000019
        /*0fbc*/ 	.word	0x00028c30
        /*0fc0*/ 	.short	0x0101
        /*0fc2*/ 	.byte	0x3f
	.zero		1


	//   ....[71]....
        /*0fc4*/ 	.word	0x0001f700
        /*0fc8*/ 	.word	0x00000012
        /*0fcc*/ 	.word	0x00028c00
        /*0fd0*/ 	.short	0x0107
        /*0fd2*/ 	.byte	0x3f
	.zero		1


	//   ....[72]....
        /*0fd4*/ 	.word	0x0001f7f0
        /*0fd8*/ 	.word	0x00000012
        /*0fdc*/ 	.word	0x00028c00
        /*0fe0*/ 	.short	0x0101
        /*0fe2*/ 	.byte	0x3f
	.zero		1


	//   ....[73]....
        /*0fe4*/ 	.word	0x0001f810
        /*0fe8*/ 	.word	0x00000012
        /*0fec*/ 	.word	0x00028c20
        /*0ff0*/ 	.short	0x010a
        /*0ff2*/ 	.byte	0x3f
	.zero		1


	//   ....[74]....
        /*0ff4*/ 	.word	0x0001f8a0
        /*0ff8*/ 	.word	0x00000019
        /*0ffc*/ 	.word	0x00028c60
        /*1000*/ 	.short	0x010a
        /*1002*/ 	.byte	0x3f
	.zero		1


	//   ....[75]....
        /*1004*/ 	.word	0x000201b0
        /*1008*/ 	.word	0x00000019
        /*100c*/ 	.word	0x00028c50
        /*1010*/ 	.short	0x0107
        /*1012*/ 	.byte	0x3f
	.zero		1


	//   ....[76]....
        /*1014*/ 	.word	0x00020280
        /*1018*/ 	.word	0x00000019
        /*101c*/ 	.word	0x00028c50
        /*1020*/ 	.short	0x0101
        /*1022*/ 	.byte	0x3f
	.zero		1


	//   ....[77]....
        /*1024*/ 	.word	0x00020610
        /*1028*/ 	.word	0x00000006
        /*102c*/ 	.word	0x00028c40
        /*1030*/ 	.short	0x010a
        /*1032*/ 	.byte	0x3f
	.zero		1


	//   ....[78]....
        /*1034*/ 	.word	0x00020930
        /*1038*/ 	.word	0x00000006
        /*103c*/ 	.word	0x00028c30
        /*1040*/ 	.short	0x0107
        /*1042*/ 	.byte	0x3f
	.zero		1


	//   ....[79]....
        /*1044*/ 	.word	0x000209f0
        /*1048*/ 	.word	0x00000006
        /*104c*/ 	.word	0x00028c30
        /*1050*/ 	.short	0x0101
        /*1052*/ 	.byte	0x3f
	.zero		1


	//   ....[80]....
        /*1054*/ 	.word	0x00020a20
        /*1058*/ 	.word	0x00000006
        /*105c*/ 	.word	0x00028c60
        /*1060*/ 	.short	0x010a
        /*1062*/ 	.byte	0x3f
	.zero		1


	//   ....[81]....
        /*1064*/ 	.word	0x000210d0
        /*1068*/ 	.word	0x00000006
        /*106c*/ 	.word	0x00028c50
        /*1070*/ 	.short	0x0107
        /*1072*/ 	.byte	0x3f
	.zero		1


	//   ....[82]....
        /*1074*/ 	.word	0x00021190
        /*1078*/ 	.word	0x00000006
        /*107c*/ 	.word	0x00028c50
        /*1080*/ 	.short	0x0101
        /*1082*/ 	.byte	0x3f
	.zero		1


	//   ....[83]....
        /*1084*/ 	.word	0x00022420
        /*1088*/ 	.word	0x00000007
        /*108c*/ 	.word	0x00028c20
        /*1090*/ 	.short	0x010a
        /*1092*/ 	.byte	0x3f
	.zero		1


	//   ....[84]....
        /*1094*/ 	.word	0x00022590
        /*1098*/ 	.word	0x00000005
        /*109c*/ 	.word	0x00028c40
        /*10a0*/ 	.short	0x010a
        /*10a2*/ 	.byte	0x3f
	.zero		1


	//   ....[85]....
        /*10a4*/ 	.word	0x00022630
        /*10a8*/ 	.word	0x00000003
        /*10ac*/ 	.word	0x00028c40
        /*10b0*/ 	.short	0x010a
        /*10b2*/ 	.byte	0x3f
	.zero		1


	//   ....[86]....
        /*10b4*/ 	.word	0x00022670
        /*10b8*/ 	.word	0x00000005
        /*10bc*/ 	.word	0x00028c60
        /*10c0*/ 	.short	0x010a
        /*10c2*/ 	.byte	0x3f
	.zero		1


	//   ....[87]....
        /*10c4*/ 	.word	0x000226b0
        /*10c8*/ 	.word	0x00000003
        /*10cc*/ 	.word	0x00028c60
        /*10d0*/ 	.short	0x010a
        /*10d2*/ 	.byte	0x3f
	.zero		1


	//   ....[88]....
        /*10d4*/ 	.word	0x00022710
        /*10d8*/ 	.word	0x0000003d
        /*10dc*/ 	.word	0x00028c90
        /*10e0*/ 	.short	0x010a
        /*10e2*/ 	.byte	0x3f
	.zero		1


	//   ....[89]....
        /*10e4*/ 	.word	0x00022890
        /*10e8*/ 	.word	0x0000003d
        /*10ec*/ 	.word	0x00028c90
        /*10f0*/ 	.short	0x010a
        /*10f2*/ 	.byte	0x3f
	.zero		1


	//   ....[90]....
        /*10f4*/ 	.word	0x00022a10
        /*10f8*/ 	.word	0x0000003d
        /*10fc*/ 	.word	0x00028c90
        /*1100*/ 	.short	0x010a
        /*1102*/ 	.byte	0x3f
	.zero		1


	//   ....[91]....
        /*1104*/ 	.word	0x00022b70
        /*1108*/ 	.word	0x0000003d
        /*110c*/ 	.word	0x00028cb0
        /*1110*/ 	.short	0x010a
        /*1112*/ 	.byte	0x3f
	.zero		1


	//   ....[92]....
        /*1114*/ 	.word	0x00022bc0
        /*1118*/ 	.word	0x0000000c
        /*111c*/ 	.word	0x00028c50
        /*1120*/ 	.short	0x010a
        /*1122*/ 	.byte	0x3f
	.zero		1


	//   ....[93]....
        /*1124*/ 	.word	0x00022c10
        /*1128*/ 	.word	0x00000015
        /*112c*/ 	.word	0x00028c50
        /*1130*/ 	.short	0x010a
        /*1132*/ 	.byte	0x3f
	.zero		1


	//   ....[94]....
        /*1134*/ 	.word	0x00023000
        /*1138*/ 	.word	0x00000002
        /*113c*/ 	.word	0x00028c00
        /*1140*/ 	.short	0x010a
        /*1142*/ 	.byte	0x3f
	.zero		1


	//   ....[95]....
        /*1144*/ 	.word	0x000235e0
        /*1148*/ 	.word	0x00000002
        /*114c*/ 	.word	0x00028c00
        /*1150*/ 	.short	0x010a
        /*1152*/ 	.byte	0x3f
	.zero		1


	//   ....[96]....
        /*1154*/ 	.word	0x00023630
        /*1158*/ 	.word	0x0000000f
        /*115c*/ 	.word	0x00028c30
        /*1160*/ 	.short	0x010a
        /*1162*/ 	.byte	0x3f
	.zero		1


	//   ....[97]....
        /*1164*/ 	.word	0x00023680
        /*1168*/ 	.word	0x0000000f
        /*116c*/ 	.word	0x00028c50
        /*1170*/ 	.short	0x010a
        /*1172*/ 	.byte	0x3f
	.zero		1


	//   ....[98]....
        /*1174*/ 	.word	0x000236d0
        /*1178*/ 	.word	0x000000d1
        /*117c*/ 	.word	0x00028c30
        /*1180*/ 	.short	0x010a
        /*1182*/ 	.byte	0x3f
	.zero		1


	//   ....[99]....
        /*1184*/ 	.word	0x00023720
        /*1188*/ 	.word	0x000000d1
        /*118c*/ 	.word	0x00028c50
        /*1190*/ 	.short	0x010a
        /*1192*/ 	.byte	0x3f
	.zero		1


	//   ....[100]....
        /*1194*/ 	.word	0x00023770
        /*1198*/ 	.word	0x0000000f
        /*119c*/ 	.word	0x00028c30
        /*11a0*/ 	.short	0x010a
        /*11a2*/ 	.byte	0x3f
	.zero		1


	//   ....[101]....
        /*11a4*/ 	.word	0x000237c0
        /*11a8*/ 	.word	0x0000000f
        /*11ac*/ 	.word	0x00028c50
        /*11b0*/ 	.short	0x010a
        /*11b2*/ 	.byte	0x3f
	.zero		1


	//   ....[102]....
        /*11b4*/ 	.word	0x00023810
        /*11b8*/ 	.word	0x00000014
        /*11bc*/ 	.word	0x00028c30
        /*11c0*/ 	.short	0x010a
        /*11c2*/ 	.byte	0x3f
	.zero		1


	//   ....[103]....
        /*11c4*/ 	.word	0x00023860
        /*11c8*/ 	.word	0x00000014
        /*11cc*/ 	.word	0x00028c50
        /*11d0*/ 	.short	0x010a
        /*11d2*/ 	.byte	0x3f
	.zero		1


	//   ....[104]....
        /*11d4*/ 	.word	0x000239f0
        /*11d8*/ 	.word	0x00000012
        /*11dc*/ 	.word	0x00028c20
        /*11e0*/ 	.short	0x010a
        /*11e2*/ 	.byte	0x3f
	.zero		1


	//   ....[105]....
        /*11e4*/ 	.word	0x00023a40
        /*11e8*/ 	.word	0x0000000b
        /*11ec*/ 	.word	0x00028ca0
        /*11f0*/ 	.short	0x010a
        /*11f2*/ 	.byte	0x3f
	.zero		1


	//   ....[106]....
        /*11f4*/ 	.word	0x00023a90
        /*11f8*/ 	.word	0x0000000b
        /*11fc*/ 	.word	0x00028cc0
        /*1200*/ 	.short	0x010a
        /*1202*/ 	.byte	0x3f
	.zero		1


	//   ....[107]....
        /*1204*/ 	.word	0x00023ae0
        /*1208*/ 	.word	0x0000000b
        /*120c*/ 	.word	0x00028ca0
        /*1210*/ 	.short	0x010a
        /*1212*/ 	.byte	0x3f
	.zero		1


	//   ....[108]....
        /*1214*/ 	.word	0x00023b30
        /*1218*/ 	.word	0x0000000b
        /*121c*/ 	.word	0x00028cc0
        /*1220*/ 	.short	0x010a
        /*1222*/ 	.byte	0x3f
	.zero		1


	//   ....[109]....
        /*1224*/ 	.word	0x00023c50
        /*1228*/ 	.word	0x00000019
        /*122c*/ 	.word	0x00028c40
        /*1230*/ 	.short	0x010a
        /*1232*/ 	.byte	0x3f
	.zero		1


	//   ....[110]....
        /*1234*/ 	.word	0x000246f0
        /*1238*/ 	.word	0x00000012
        /*123c*/ 	.word	0x00028c20
        /*1240*/ 	.short	0x010a
        /*1242*/ 	.byte	0x3f
	.zero		1


	//   ....[111]....
        /*1244*/ 	.word	0x00024740
        /*1248*/ 	.word	0x00000019
        /*124c*/ 	.word	0x00028c60
        /*1250*/ 	.short	0x010a
        /*1252*/ 	.byte	0x3f
	.zero		1


	//   ....[112]....
        /*1254*/ 	.word	0x00025040
        /*1258*/ 	.word	0x00000006
        /*125c*/ 	.word	0x00028c40
        /*1260*/ 	.short	0x010a
        /*1262*/ 	.byte	0x3f
	.zero		1


	//   ....[113]....
        /*1264*/ 	.word	0x00025500
        /*1268*/ 	.word	0x00000006
        /*126c*/ 	.word	0x00028c60
        /*1270*/ 	.short	0x010a
        /*1272*/ 	.byte	0x3f
	.zero		1


	//   ....[114]....
        /*1274*/ 	.word	0x000266a0
        /*1278*/ 	.word	0x00000007
        /*127c*/ 	.word	0x00028c20
        /*1280*/ 	.short	0x010a
        /*1282*/ 	.byte	0x3f
	.zero		1


	//   ....[115]....
        /*1284*/ 	.word	0x00026840
        /*1288*/ 	.word	0x00000005
        /*128c*/ 	.word	0x00028c40
        /*1290*/ 	.short	0x010a
        /*1292*/ 	.byte	0x3f
	.zero		1


	//   ....[116]....
        /*1294*/ 	.word	0x00026890
        /*1298*/ 	.word	0x00000003
        /*129c*/ 	.word	0x00028c40
        /*12a0*/ 	.short	0x010a
        /*12a2*/ 	.byte	0x3f
	.zero		1


	//   ....[117]....
        /*12a4*/ 	.word	0x000268e0
        /*12a8*/ 	.word	0x00000005
        /*12ac*/ 	.word	0x00028c60
        /*12b0*/ 	.short	0x010a
        /*12b2*/ 	.byte	0x3f
	.zero		1


	//----- nvinfo : EIATTR_NUM_MBARRIERS
	.align		4
.L_850:
        /*12b4*/ 	.byte	0x03, 0x38
        /*12b6*/ 	.short	0x0016


	//----- nvinfo : EIATTR_EXIT_INSTR_OFFSETS
	.align		4
        /*12b8*/ 	.byte	0x04, 0x1c
        /*12ba*/ 	.short	(.L_852 - .L_851)


	//   ....[0]....
.L_851:
        /*12bc*/ 	.word	0x00022700


	//----- nvinfo : EIATTR_MAX_THREADS
	.align		4
.L_852:
        /*12c0*/ 	.byte	0x04, 0x05
        /*12c2*/ 	.short	(.L_854 - .L_853)
.L_853:
        /*12c4*/ 	.word	0x00000180
        /*12c8*/ 	.word	0x00000001
        /*12cc*/ 	.word	0x00000001


	//----- nvinfo : EIATTR_CRS_STACK_SIZE
	.align		4
.L_854:
        /*12d0*/ 	.byte	0x04, 0x1e
        /*12d2*/ 	.short	(.L_856 - .L_855)
.L_855:
        /*12d4*/ 	.word	0x00000000


	//----- nvinfo : EIATTR_CBANK_PARAM_SIZE
	.align		4
.L_856:
        /*12d8*/ 	.byte	0x03, 0x19
        /*12da*/ 	.short	0x0af0


	//----- nvinfo : EIATTR_PARAM_CBANK
	.align		4
        /*12dc*/ 	.byte	0x04, 0x0a
        /*12de*/ 	.short	(.L_858 - .L_857)
	.align		4
.L_857:
        /*12e0*/ 	.word	index@(.nv.constant0._ZN7cutlass13device_kernelIN5flash11enable_sm90INS1_16FlashAttnFwdSm90INS1_25CollectiveMainloopFwdSm90ILi2EN4cute5tupleIJNS5_1CILi1EEES8_S8_EEENS6_IJNS7_ILi64EEESA_SA_EEELi512ENS_10bfloat16_tEfNS_4arch4Sm90ELb0ELb1ELb0ELb1ELb1ELb1ELb0ELb0ELb0ELb1ELb1ELb0EEENS1_21CollectiveEpilogueFwdINS6_IJSA_NS7_ILi512EEESA_EEES9_SC_SE_Li256ELb1ELb1ELb1ELb0EEENS1_36VarlenDynamicPersistentTileSchedulerILi64ELi64ELi256ELi128ELb1ELb1ELb1ELb1ELb0ELb1EEEEEEEEEvNT_6ParamsE)
        /*12e4*/ 	.short	0x0210
        /*12e6*/ 	.short	0x0af0


	//----- nvinfo : EIATTR_SW_WAR
	.align		4
.L_858:
        /*12e8*/ 	.byte	0x04, 0x36
        /*12ea*/ 	.short	(.L_860 - .L_859)
.L_859:
        /*12ec*/ 	.word	0x00000008
.L_860:


//--------------------- .nv.info._ZN7cutlass13device_kernelIN5flash11enable_sm90INS1_16FlashAttnFwdSm90INS1_25CollectiveMainloopFwdSm90ILi2EN4cute5tupleIJNS5_1CILi1EEES8_S8_EEENS6_IJNS7_ILi64EEESA_SA_EEELi512ENS_10bfloat16_tEfNS_4arch4Sm90ELb0ELb1ELb0ELb1ELb1ELb0ELb1ELb0ELb0ELb1ELb1ELb0EEENS1_21CollectiveEpilogueFwdINS6_IJSA_NS7_ILi512EEESA_EEES9_SC_SE_Li256ELb1ELb1ELb1ELb0EEENS1_36VarlenDynamicPersistentTileSchedulerILi64ELi64ELi256ELi128ELb1ELb1ELb1ELb1ELb0ELb1EEEEEEEEEvNT_6ParamsE --------------------------
	.section	.nv.info._ZN7cutlass13device_kernelIN5flash11enable_sm90INS1_16FlashAttnFwdSm90INS1_25CollectiveMainloopFwdSm90ILi2EN4cute5tupleIJNS5_1CILi1EEES8_S8_EEENS6_IJNS7_ILi64EEESA_SA_EEELi512ENS_10bfloat16_tEfNS_4arch4Sm90ELb0ELb1ELb0ELb1ELb1ELb0ELb1ELb0ELb0ELb1ELb1ELb0EEENS1_21CollectiveEpilogueFwdINS6_IJSA_NS7_ILi512EEESA_EEES9_SC_SE_Li256ELb1ELb1ELb1ELb0EEENS1_36VarlenDynamicPersistentTileSchedulerILi64ELi64ELi256ELi128ELb1ELb1ELb1ELb1ELb0ELb1EEEEEEEEEvNT_6ParamsE,"",@"SHT_CUDA_INFO"
	.sectionflags	@""
	.align	4


	//----- nvinfo : EIATTR_CUDA_API_VERSION
	.align		4
        /*0000*/ 	.byte	0x04, 0x37
        /*0002*/ 	.short	(.L_862 - .L_861)
.L_861:
        /*0004*/ 	.word	0x00000082


	//----- nvinfo : EIATTR_KPARAM_INFO
	.align		4
.L_862:
        /*0008*/ 	.byte	0x04, 0x17
        /*000a*/ 	.short	(.L_864 - .L_863)
.L_863:
        /*000c*/ 	.word	0x00000000
        /*0010*/ 	.short	0x0000
        /*0012*/ 	.short	0x0070
        /*0014*/ 	.byte	0x00, 0xf0, 0x01, 0x2e


	//----- nvinfo : EIATTR_SPARSE_MMA_MASK
	.align		4
.L_864:
        /*0018*/ 	.byte	0x03, 0x50
        /*001a*/ 	.short	0x0000


	//----- nvinfo : EIATTR_MAXREG_COUNT
	.align		4
        /*001c*/ 	.byte	0x03, 0x1b
        /*001e*/ 	.short	0x00a8


	//----- nvinfo : EIATTR_NUM_BARRIERS
	.align		4
        /*0020*/ 	.byte	0x02, 0x4c
        /*0022*/ 	.byte	0x10
	.zero		1


	//----- nvinfo : EIATTR_EXTERNS
	.align		4
        /*0024*/ 	.byte	0x04, 0x0f
        /*0026*/ 	.short	(.L_866 - .L_865)


	//   ....[0]....
	.align		4
.L_865:
        /*0028*/ 	.word	index@(__assertfail)


	//----- nvinfo : EIATTR_ANNOTATIONS
	.align		4
.L_866:
        /*002c*/ 	.byte	0x04, 0x55
        /*002e*/ 	.short	(.L_868 - .L_867)


	//   ....[0]....
.L_867:
        /* <DEDUP_REMOVED lines=24> */


	//----- nvinfo : EIATTR_MERCURY_ISA_VERSION
	.align		4
.L_868:
        /*01a0*/ 	.byte	0x03, 0x5f
        /*01a2*/ 	.short	0x0101


	//----- nvinfo : EIATTR_UNUSED_LOAD_BYTE_OFFSET
	.align		4
        /*01a4*/ 	.byte	0x04, 0x44
        /*01a6*/ 	.short	(.L_870 - .L_869)


	//   ....[0]....
.L_869:
        /*01a8*/ 	.word	0x00000a00
        /*01ac*/ 	.word	0x0000fff0


	//   ....[1]....
        /*01b0*/ 	.word	0x000220f0
        /*01b4*/ 	.word	0x0000fff0


	//----- nvinfo : EIATTR_INT_WARP_WIDE_INSTR_OFFSETS
	.align		4
.L_870:
        /*01b8*/ 	.byte	0x04, 0x31
        /*01ba*/ 	.short	(.L_872 - .L_871)


	//   ....[0]....
.L_871:
        /*01bc*/ 	.word	0x000000c0


	//   ....[1]....
        /*01c0*/ 	.word	0x000000d0


	//   ....[2]....
        /*01c4*/ 	.word	0x000000e0


	//   ....[3]....
        /*01c8*/ 	.word	0x00000180


	//   ....[4]....
        /*01cc*/ 	.word	0x00028ce0


	//   ....[5]....
        /*01d0*/ 	.word	0x00028d70


	//   ....[6]....
        /*01d4*/ 	.word	0x0002cf70


	//   ....[7]....
        /*01d8*/ 	.word	0x0002d000


	//----- nvinfo : EIATTR_COOP_GROUP_MASK_REGIDS
	.align		4
.L_872:
        /*01dc*/ 	.byte	0x04, 0x29
        /*01de*/ 	.short	(.L_874 - .L_873)


	//   ....[0]....
.L_873:
        /*01e0*/ 	.word	0xffffffff


	//   ....[1]....
        /*01e4*/ 	.word	0xffffffff


	//   ....[2]....
        /*01e8*/ 	.word	0xffffffff


	//   ....[3]....
        /*01ec*/ 	.word	0xffffffff


	//   ....[4]....
        /*01f0*/ 	.word	0xffffffff


	//   ....[5]....
        /*01f4*/ 	.word	0xffffffff


	//   ....[6]....
        /*01f8*/ 	.word	0xffffffff


	//   ....[7]....
        /*01fc*/ 	.word	0xffffffff


	//   ....[8]....
        /*0200*/ 	.word	0xffffffff


	//   ....[9]....
        /*0204*/ 	.word	0xffffffff


	//   ....[10]....
        /*0208*/ 	.word	0xffffffff


	//   ....[11]....
        /*020c*/ 	.word	0xffffffff


	//   ....[12]....
        /*0210*/ 	.word	0xffffffff


	//   ....[13]....
        /*0214*/ 	.word	0xffffffff


	//   ....[14]....
        /*0218*/ 	.word	0xffffffff


	//   ....[15]....
        /*021c*/ 	.word	0xffffffff


	//   ....[16]....
        /*0220*/ 	.word	0xffffffff


	//   ....[17]....
        /*0224*/ 	.word	0xffffffff


	//   ....[18]....
        /*0228*/ 	.word	0xffffffff


	//   ....[19]....
        /*022c*/ 	.word	0xffffffff


	//   ....[20]....
        /*0230*/ 	.word	0xffffffff


	//   ....[21]....
        /*0234*/ 	.word	0xffffffff


	//   ....[22]....
        /*0238*/ 	.word	0xffffffff


	//   ....[23]....
        /*023c*/ 	.word	0xffffffff


	//   ....[24]....
        /*0240*/ 	.word	0xffffffff


	//   ....[25]....
        /*0244*/ 	.word	0xffffffff


	//   ....[26]....
        /*0248*/ 	.word	0xffffffff


	//   ....[27]....
        /*024c*/ 	.word	0xffffffff


	//   ....[28]....
        /*0250*/ 	.word	0xffffffff


	//   ....[29]....
        /*0254*/ 	.word	0xffffffff


	//   ....[30]....
        /*0258*/ 	.word	0xffffffff


	//   ....[31]....
        /*025c*/ 	.word	0xffffffff


	//   ....[32]....
        /*0260*/ 	.word	0xffffffff


	//   ....[33]....
        /*0264*/ 	.word	0xffffffff


	//   ....[34]....
        /*0268*/ 	.word	0xffffffff


	//   ....[35]....
        /*026c*/ 	.word	0xffffffff


	//   ....[36]....
        /*0270*/ 	.word	0xffffffff


	//   ....[37]....
        /*0274*/ 	.word	0xffffffff


	//   ....[38]....
        /*0278*/ 	.word	0xffffffff


	//   ....[39]....
        /*027c*/ 	.word	0xffffffff


	//   ....[40]....
        /*0280*/ 	.word	0xffffffff


	//   ....[41]....
        /*0284*/ 	.word	0xffffffff


	//   ....[42]....
        /*0288*/ 	.word	0xffffffff


	//   ....[43]....
        /*028c*/ 	.word	0xffffffff


	//   ....[44]....
        /*0290*/ 	.word	0xffffffff


	//   ....[45]....
        /*0294*/ 	.word	0xffffffff


	//   ....[46]....
        /*0298*/ 	.word	0xffffffff


	//   ....[47]....
        /*029c*/ 	.word	0xffffffff


	//   ....[48]....
        /*02a0*/ 	.word	0xffffffff


	//   ....[49]....
        /*02a4*/ 	.word	0xffffffff


	//   ....[50]....
        /*02a8*/ 	.word	0xffffffff


	//   ....[51]....
        /*02ac*/ 	.word	0xffffffff


	//   ....[52]....
        /*02b0*/ 	.word	0xffffffff


	//   ....[53]....
        /*02b4*/ 	.word	0xffffffff


	//   ....[54]....
        /*02b8*/ 	.word	0xffffffff


	//   ....[55]....
        /*02bc*/ 	.word	0xffffffff


	//   ....[56]....
        /*02c0*/ 	.word	0xffffffff


	//   ....[57]....
        /*02c4*/ 	.word	0xffffffff


	//   ....[58]....
        /*02c8*/ 	.word	0xffffffff


	//   ....[59]....
        /*02cc*/ 	.word	0xffffffff


	//   ....[60]....
        /*02d0*/ 	.word	0xffffffff


	//   ....[61]....
        /*02d4*/ 	.word	0xffffffff


	//   ....[62]....
        /*02d8*/ 	.word	0xffffffff


	//   ....[63]....
        /*02dc*/ 	.word	0xffffffff


	//   ....[64]....
        /*02e0*/ 	.word	0xffffffff


	//   ....[65]....
        /*02e4*/ 	.word	0xffffffff


	//   ....[66]....
        /*02e8*/ 	.word	0xffffffff


	//   ....[67]....
        /*02ec*/ 	.word	0xffffffff


	//   ....[68]....
        /*02f0*/ 	.word	0xffffffff


	//   ....[69]....
        /*02f4*/ 	.word	0xffffffff


	//   ....[70]....
        /*02f8*/ 	.word	0xffffffff


	//   ....[71]....
        /*02fc*/ 	.word	0xffffffff


	//   ....[72]....
        /*0300*/ 	.word	0xffffffff


	//   ....[73]....
        /*0304*/ 	.word	0xffffffff


	//   ....[74]....
        /*0308*/ 	.word	0xffffffff


	//   ....[75]....
        /*030c*/ 	.word	0xffffffff


	//   ....[76]....
        /*0310*/ 	.word	0xffffffff


	//   ....[77]....
        /*0314*/ 	.word	0xffffffff


	//   ....[78]....
        /*0318*/ 	.word	0xffffffff


	//   ....[79]....
        /*031c*/ 	.word	0xffffffff


	//   ....[80]....
        /*0320*/ 	.word	0xffffffff


	//   ....[81]....
        /*0324*/ 	.word	0xffffffff


	//   ....[82]....
        /*0328*/ 	.word	0xffffffff


	//   ....[83]....
        /*032c*/ 	.word	0xffffffff


	//   ....[84]....
        /*0330*/ 	.word	0xffffffff


	//   ....[85]....
        /*0334*/ 	.word	0xffffffff


	//   ....[86]....
        /*0338*/ 	.word	0xffffffff


	//   ....[87]....
        /*033c*/ 	.word	0xffffffff


	//   ....[88]....
        /*0340*/ 	.word	0xffffffff


	//   ....[89]....
        /*0344*/ 	.word	0xffffffff


	//   ....[90]....
        /*0348*/ 	.word	0xffffffff


	//   ....[91]....
        /*034c*/ 	.word	0xffffffff


	//   ....[92]....
        /*0350*/ 	.word	0xffffffff


	//   ....[93]....
        /*0354*/ 	.word	0xffffffff


	//   ....[94]....
        /*0358*/ 	.word	0xffffffff


	//   ....[95]....
        /*035c*/ 	.word	0xffffffff


	//   ....[96]....
        /*0360*/ 	.word	0xffffffff


	//   ....[97]....
        /*0364*/ 	.word	0xffffffff


	//   ....[98]....
        /*0368*/ 	.word	0xffffffff


	//   ....[99]....
        /*036c*/ 	.word	0xffffffff


	//   ....[100]....
        /*0370*/ 	.word	0xffffffff


	//   ....[101]....
        /*0374*/ 	.word	0xffffffff


	//   ....[102]....
        /*0378*/ 	.word	0xffffffff


	//   ....[103]....
        /*037c*/ 	.word	0xffffffff


	//   ....[104]....
        /*0380*/ 	.word	0xffffffff


	//   ....[105]....
        /*0384*/ 	.word	0xffffffff


	//   ....[106]....
        /*0388*/ 	.word	0xffffffff


	//   ....[107]....
        /*038c*/ 	.word	0xffffffff


	//   ....[108]....
        /*0390*/ 	.word	0xffffffff


	//   ....[109]....
        /*0394*/ 	.word	0xffffffff


	//   ....[110]....
        /*0398*/ 	.word	0xffffffff


	//   ....[111]....
        /*039c*/ 	.word	0xffffffff


	//   ....[112]....
        /*03a0*/ 	.word	0xffffffff


	//   ....[113]....
        /*03a4*/ 	.word	0xffffffff


	//   ....[114]....
        /*03a8*/ 	.word	0xffffffff


	//   ....[115]....
        /*03ac*/ 	.word	0xffffffff


	//   ....[116]....
        /*03b0*/ 	.word	0xffffffff


	//   ....[117]....
        /*03b4*/ 	.word	0xffffffff


	//   ....[118]....
        /*03b8*/ 	.word	0xffffffff


	//   ....[119]....
        /*03bc*/ 	.word	0xffffffff


	//   ....[120]....
        /*03c0*/ 	.word	0xffffffff


	//   ....[121]....
        /*03c4*/ 	.word	0xffffffff


	//   ....[122]....
        /*03c8*/ 	.word	0xffffffff


	//   ....[123]....
        /*03cc*/ 	.word	0xffffffff


	//   ....[124]....
        /*03d0*/ 	.word	0xffffffff


	//   ....[125]....
        /*03d4*/ 	.word	0xffffffff


	//   ....[126]....
        /*03d8*/ 	.word	0xffffffff


	//   ....[127]....
        /*03dc*/ 	.word	0xffffffff


	//   ....[128]....
        /*03e0*/ 	.word	0xffffffff


	//   ....[129]....
        /*03e4*/ 	.word	0xffffffff


	//   ....[130]....
        /*03e8*/ 	.word	0xffffffff


	//   ....[131]....
        /*03ec*/ 	.word	0xffffffff


	//   ....[132]....
        /*03f0*/ 	.word	0xffffffff


	//   ....[133]....
        /*03f4*/ 	.word	0xffffffff


	//   ....[134]....
        /*03f8*/ 	.word	0xffffffff


	//   ....[135]....
        /*03fc*/ 	.word	0x0500000f


	//   ....[136]....
        /*0400*/ 	.word	0x0500000f


	//   ....[137]....
        /*0404*/ 	.word	0x0500000f


	//   ....[138]....
        /*0408*/ 	.word	0x0500000f


	//   ....[139]....
        /*040c*/ 	.word	0x0500000f


	//   ....[140]....
        /*0410*/ 	.word	0x0500000f


	//   ....[141]....
        /*0414*/ 	.word	0x0500000f


	//   ....[142]....
        /*0418*/ 	.word	0x0500000f


	//   ....[143]....
        /*041c*/ 	.word	0x0500000f


	//   ....[144]....
        /*0420*/ 	.word	0x0500000f


	//   ....[145]....
        /*0424*/ 	.word	0x0500000f


	//   ....[146]....
        /*0428*/ 	.word	0x0500000f


	//   ....[147]....
        /*042c*/ 	.word	0x0500000f


	//   ....[148]....
        /*0430*/ 	.word	0x0500000f


	//   ....[149]....
        /*0434*/ 	.word	0x0500000f


	//   ....[150]....
        /*0438*/ 	.word	0x0500000f


	//   ....[151]....
        /*043c*/ 	.word	0x0500000f


	//   ....[152]....
        /*0440*/ 	.word	0x0500000f


	//   ....[153]....
        /*0444*/ 	.word	0x0500000f


	//   ....[154]....
        /*0448*/ 	.word	0x0500000f


	//   ....[155]....
        /*044c*/ 	.word	0x0500000f


	//   ....[156]....
        /*0450*/ 	.word	0x0500000f


	//   ....[157]....
        /*0454*/ 	.word	0x0500000f


	//   ....[158]....
        /*0458*/ 	.word	0x0500000f


	//   ....[159]....
        /*045c*/ 	.word	0x0500000f


	//   ....[160]....
        /*0460*/ 	.word	0x0500000f


	//   ....[161]....
        /*0464*/ 	.word	0x0500000f


	//   ....[162]....
        /*0468*/ 	.word	0x0500000f


	//   ....[163]....
        /*046c*/ 	.word	0x0500000f


	//   ....[164]....
        /*0470*/ 	.word	0x0500000f


	//   ....[165]....
        /*0474*/ 	.word	0x0500000f


	//   ....[166]....
        /*0478*/ 	.word	0x0500000f


	//   ....[167]....
        /*047c*/ 	.word	0x0500000f


	//   ....[168]....
        /*0480*/ 	.word	0x0500000f


	//   ....[169]....
        /*0484*/ 	.word	0x0500000f


	//   ....[170]....
        /*0488*/ 	.word	0x0500000f


	//   ....[171]....
        /*048c*/ 	.word	0x0500000f


	//   ....[172]....
        /*0490*/ 	.word	0x0500000f


	//   ....[173]....
        /*0494*/ 	.word	0x0500000f


	//   ....[174]....
        /*0498*/ 	.word	0x0500000f


	//   ....[175]....
        /*049c*/ 	.word	0x0500000f


	//   ....[176]....
        /*04a0*/ 	.word	0x0500000f


	//   ....[177]....
        /*04a4*/ 	.word	0x0500000f


	//   ....[178]....
        /*04a8*/ 	.word	0x0500000f


	//   ....[179]....
        /*04ac*/ 	.word	0x0500000f


	//   ....[180]....
        /*04b0*/ 	.word	0x0500000f


	//   ....[181]....
        /*04b4*/ 	.word	0x0500000f


	//   ....[182]....
        /*04b8*/ 	.word	0x0500000f


	//   ....[183]....
        /*04bc*/ 	.word	0x0500000f


	//   ....[184]....
        /*04c0*/ 	.word	0x0500000f


	//   ....[185]....
        /*04c4*/ 	.word	0x0500000f


	//   ....[186]....
        /*04c8*/ 	.word	0x0500000f


	//   ....[187]....
        /*04cc*/ 	.word	0x0500000f


	//   ....[188]....
        /*04d0*/ 	.word	0x0500000f


	//   ....[189]....
        /*04d4*/ 	.word	0x0500000f


	//   ....[190]....
        /*04d8*/ 	.word	0x0500000f


	//   ....[191]....
        /*04dc*/ 	.word	0x0500000f


	//   ....[192]....
        /*04e0*/ 	.word	0x0500000f


	//   ....[193]....
        /*04e4*/ 	.word	0x0500000f


	//   ....[194]....
        /*04e8*/ 	.word	0x0500000f


	//   ....[195]....
        /*04ec*/ 	.word	0x0500000f


	//   ....[196]....
        /*04f0*/ 	.word	0x0500000f


	//   ....[197]....
        /*04f4*/ 	.word	0x0500000f


	//   ....[198]....
        /*04f8*/ 	.word	0x0500000f


	//   ....[199]....
        /*04fc*/ 	.word	0x0500000f


	//   ....[200]....
        /*0500*/ 	.word	0x0500000f


	//   ....[201]....
        /*0504*/ 	.word	0x0500000f


	//   ....[202]....
        /*0508*/ 	.word	0x0500000f


	//   ....[203]....
        /*050c*/ 	.word	0xffffffff


	//   ....[204]....
        /*0510*/ 	.word	0xffffffff


	//   ....[205]....
        /*0514*/ 	.word	0xffffffff


	//   ....[206]....
        /*0518*/ 	.word	0xffffffff


	//   ....[207]....
        /*051c*/ 	.word	0xffffffff


	//   ....[208]....
        /*0520*/ 	.word	0xffffffff


	//   ....[209]....
        /*0524*/ 	.word	0xffffffff


	//   ....[210]....
        /*0528*/ 	.word	0xffffffff


	//----- nvinfo : EIATTR_COOP_GROUP_INSTR_OFFSETS
	.align		4
.L_874:
        /*052c*/ 	.byte	0x04, 0x28
        /*052e*/ 	.short	(.L_876 - .L_875)


	//   ....[0]....
.L_875:
        /*0530*/ 	.word	0x00000080


	//   ....[1]....
        /*0534*/ 	.word	0x00000090


	//   ....[2]....
        /*0538*/ 	.word	0x000002b0


	//   ....[3]....
        /*053c*/ 	.word	0x00000410


	//   ....[4]....
        /*0540*/ 	.word	0x00000530


	//   ....[5]....
        /*0544*/ 	.word	0x00000690


	//   ....[6]....
        /*0548*/ 	.word	0x00002910


	//   ....[7]....
        /*054c*/ 	.word	0x0000a880


	//   ....[8]....
        /*0550*/ 	.word	0x0000c980


	//   ....[9]....
        /*0554*/ 	.word	0x0000db80


	//   ....[10]....
        /*0558*/ 	.word	0x0000ddc0


	//   ....[11]....
        /*055c*/ 	.word	0x0000e860


	//   ....[12]....
        /*0560*/ 	.word	0x0000ebc0


	//   ....[13]....
        /*0564*/ 	.word	0x0000ef40


	//   ....[14]....
        /*0568*/ 	.word	0x0000efa0


	//   ....[15]....
        /*056c*/ 	.word	0x00011c70


	//   ....[16]....
        /*0570*/ 	.word	0x00013610


	//   ....[17]....
        /*0574*/ 	.word	0x000147d0


	//   ....[18]....
        /*0578*/ 	.word	0x00014820


	//   ....[19]....
        /*057c*/ 	.word	0x00014870


	//   ....[20]....
        /*0580*/ 	.word	0x00014890


	//   ....[21]....
        /*0584*/ 	.word	0x00018f20


	//   ....[22]....
        /*0588*/ 	.word	0x0001a320


	//   ....[23]....
        /*058c*/ 	.word	0x0001b4e0


	//   ....[24]....
        /*0590*/ 	.word	0x0001b6f0


	//   ....[25]....
        /*0594*/ 	.word	0x0001c2d0


	//   ....[26]....
        /*0598*/ 	.word	0x0001c320


	//   ....[27]....
        /*059c*/ 	.word	0x0001c370


	//   ....[28]....
        /*05a0*/ 	.word	0x0001c390


	//   ....[29]....
        /*05a4*/ 	.word	0x00020aa0


	//   ....[30]....
        /*05a8*/ 	.word	0x00020c30


	//   ....[31]....
        /*05ac*/ 	.word	0x00020c50


	//   ....[32]....
        /*05b0*/ 	.word	0x00020c90


	//   ....[33]....
        /*05b4*/ 	.word	0x00020cb0


	//   ....[34]....
        /*05b8*/ 	.word	0x00023030


	//   ....[35]....
        /*05bc*/ 	.word	0x000234b0


	//   ....[36]....
        /*05c0*/ 	.word	0x000234c0


	//   ....[37]....
        /*05c4*/ 	.word	0x000234d0


	//   ....[38]....
        /*05c8*/ 	.word	0x000234e0


	//   ....[39]....
        /*05cc*/ 	.word	0x00024170


	//   ....[40]....
        /*05d0*/ 	.word	0x000241a0


	//   ....[41]....
        /*05d4*/ 	.word	0x000243e0


	//   ....[42]....
        /*05d8*/ 	.word	0x00024400


	//   ....[43]....
        /*05dc*/ 	.word	0x00024aa0


	//   ....[44]....
        /*05e0*/ 	.word	0x00024ab0


	//   ....[45]....
        /*05e4*/ 	.word	0x00025500


	//   ....[46]....
        /*05e8*/ 	.word	0x00025520


	//   ....[47]....
        /*05ec*/ 	.word	0x00026ac0


	//   ....[48]....
        /*05f0*/ 	.word	0x00026b00


	//   ....[49]....
        /*05f4*/ 	.word	0x00026d40


	//   ....[50]....
        /*05f8*/ 	.word	0x00026d60


	//   ....[51]....
        /*05fc*/ 	.word	0x00027010


	//   ....[52]....
        /*0600*/ 	.word	0x00027220


	//   ....[53]....
        /*0604*/ 	.word	0x00027250


	//   ....[54]....
        /*0608*/ 	.word	0x00027280


	//   ....[55]....
        /*060c*/ 	.word	0x000272b0


	//   ....[56]....
        /*0610*/ 	.word	0x000272e0


	//   ....[57]....
        /*0614*/ 	.word	0x00027310


	//   ....[58]....
        /*0618*/ 	.word	0x00027480


	//   ....[59]....
        /*061c*/ 	.word	0x000274b0


	//   ....[60]....
        /*0620*/ 	.word	0x000274e0


	//   ....[61]....
        /*0624*/ 	.word	0x00027510


	//   ....[62]....
        /*0628*/ 	.word	0x00027540


	//   ....[63]....
        /*062c*/ 	.word	0x00027570


	//   ....[64]....
        /*0630*/ 	.word	0x00027600


	//   ....[65]....
        /*0634*/ 	.word	0x00027630


	//   ....[66]....
        /*0638*/ 	.word	0x00027640


	//   ....[67]....
        /*063c*/ 	.word	0x00027680


	//   ....[68]....
        /*0640*/ 	.word	0x00029ab0


	//   ....[69]....
        /*0644*/ 	.word	0x00029ad0


	//   ....[70]....
        /*0648*/ 	.word	0x00029b60


	//   ....[71]....
        /*064c*/ 	.word	0x00029b80


	//   ....[72]....
        /*0650*/ 	.word	0x00029c00


	//   ....[73]....
        /*0654*/ 	.word	0x00029c20


	//   ....[74]....
        /*0658*/ 	.word	0x00029c30


	//   ....[75]....
        /*065c*/ 	.word	0x00029c40


	//   ....[76]....
        /*0660*/ 	.word	0x0002a3b0


	//   ....[77]....
        /*0664*/ 	.word	0x0002a3e0


	//   ....[78]....
        /*0668*/ 	.word	0x0002a4a0


	//   ....[79]....
        /*066c*/ 	.word	0x0002a4c0


	//   ....[80]....
        /*0670*/ 	.word	0x0002a560


	//   ....[81]....
        /*0674*/ 	.word	0x0002a580


	//   ....[82]....
        /*0678*/ 	.word	0x0002a590


	//   ....[83]....
        /*067c*/ 	.word	0x0002a610


	//   ....[84]....
        /*0680*/ 	.word	0x0002ae60


	//   ....[85]....
        /*0684*/ 	.word	0x0002ae80


	//   ....[86]....
        /*0688*/ 	.word	0x0002b020


	//   ....[87]....
        /*068c*/ 	.word	0x0002b050


	//   ....[88]....
        /*0690*/ 	.word	0x0002b160


	//   ....[89]....
        /*0694*/ 	.word	0x0002b170


	//   ....[90]....
        /*0698*/ 	.word	0x0002b1a0


	//   ....[91]....
        /*069c*/ 	.word	0x0002b1b0


	//   ....[92]....
        /*06a0*/ 	.word	0x0002b7b0


	//   ....[93]....
        /*06a4*/ 	.word	0x0002b810


	//   ....[94]....
        /*06a8*/ 	.word	0x0002b9d0


	//   ....[95]....
        /*06ac*/ 	.word	0x0002ba10


	//   ....[96]....
        /*06b0*/ 	.word	0x0002ba20


	//   ....[97]....
        /*06b4*/ 	.word	0x0002ba30


	//   ....[98]....
        /*06b8*/ 	.word	0x0002bb80


	//   ....[99]....
        /*06bc*/ 	.word	0x0002bcd0


	//   ....[100]....
        /*06c0*/ 	.word	0x0002c4c0


	//   ....[101]....
        /*06c4*/ 	.word	0x0002c4e0


	//   ....[102]....
        /*06c8*/ 	.word	0x0002c530


	//   ....[103]....
        /*06cc*/ 	.word	0x0002c540


	//   ....[104]....
        /*06d0*/ 	.word	0x0002c580


	//   ....[105]....
        /*06d4*/ 	.word	0x0002c590


	//   ....[106]....
        /*06d8*/ 	.word	0x0002c5a0


	//   ....[107]....
        /*06dc*/ 	.word	0x0002c5e0


	//   ....[108]....
        /*06e0*/ 	.word	0x0002c8d0


	//   ....[109]....
        /*06e4*/ 	.word	0x0002c910


	//   ....[110]....
        /*06e8*/ 	.word	0x0002c930


	//   ....[111]....
        /*06ec*/ 	.word	0x0002c950


	//   ....[112]....
        /*06f0*/ 	.word	0x0002c980


	//   ....[113]....
        /*06f4*/ 	.word	0x0002c9a0


	//   ....[114]....
        /*06f8*/ 	.word	0x0002caa0


	//   ....[115]....
        /*06fc*/ 	.word	0x0002cbf0


	//   ....[116]....
        /*0700*/ 	.word	0x0002d220


	//   ....[117]....
        /*0704*/ 	.word	0x0002d250


	//   ....[118]....
        /*0708*/ 	.word	0x0002d2b0


	//   ....[119]....
        /*070c*/ 	.word	0x0002d2e0


	//   ....[120]....
        /*0710*/ 	.word	0x0002d310


	//   ....[121]....
        /*0714*/ 	.word	0x0002d340


	//   ....[122]....
        /*0718*/ 	.word	0x0002d370


	//   ....[123]....
        /*071c*/ 	.word	0x0002d3a0


	//   ....[124]....
        /*0720*/ 	.word	0x0002d540


	//   ....[125]....
        /*0724*/ 	.word	0x0002d570


	//   ....[126]....
        /*0728*/ 	.word	0x0002d5a0


	//   ....[127]....
        /*072c*/ 	.word	0x0002d5d0


	//   ....[128]....
        /*0730*/ 	.word	0x0002d600


	//   ....[129]....
        /*0734*/ 	.word	0x0002d630


	//   ....[130]....
        /*0738*/ 	.word	0x0002d6f0


	//   ....[131]....
        /*073c*/ 	.word	0x0002d710


	//   ....[132]....
        /*0740*/ 	.word	0x0002d730


	//   ....[133]....
        /*0744*/ 	.word	0x0002d790


	//   ....[134]....
        /*0748*/ 	.word	0x0002e1b0


	//   ....[135]....
        /*074c*/ 	.word	0x0002e780


	//   ....[136]....
        /*0750*/ 	.word	0x0002e870


	//   ....[137]....
        /*0754*/ 	.word	0x0002e910


	//   ....[138]....
        /*0758*/ 	.word	0x0002e970


	//   ....[139]....
        /*075c*/ 	.word	0x0002ea60


	//   ....[140]....
        /*0760*/ 	.word	0x0002ead0


	//   ....[141]....
        /*0764*/ 	.word	0x0002ebc0


	//   ....[142]....
        /*0768*/ 	.word	0x0002ec30


	//   ....[143]....
        /*076c*/ 	.word	0x0002ecd0


	//   ....[144]....
        /*0770*/ 	.word	0x0002edd0


	//   ....[145]....
        /*0774*/ 	.word	0x0002ee60


	//   ....[146]....
        /*0778*/ 	.word	0x0002eec0


	//   ....[147]....
        /*077c*/ 	.word	0x0002efb0


	//   ....[148]....
        /*0780*/ 	.word	0x0002f030


	//   ....[149]....
        /*0784*/ 	.word	0x0002f130


	//   ....[150]....
        /*0788*/ 	.word	0x0002f1a0


	//   ....[151]....
        /*078c*/ 	.word	0x0002f280


	//   ....[152]....
        /*0790*/ 	.word	0x0002f590


	//   ....[153]....
        /*0794*/ 	.word	0x0002f650


	//   ....[154]....
        /*0798*/ 	.word	0x0002f8c0


	//   ....[155]....
        /*079c*/ 	.word	0x0002f910


	//   ....[156]....
        /*07a0*/ 	.word	0x0002fb20


	//   ....[157]....
        /*07a4*/ 	.word	0x0002fb70


	//   ....[158]....
        /*07a8*/ 	.word	0x0002fd20


	//   ....[159]....
        /*07ac*/ 	.word	0x0002fd70


	//   ....[160]....
        /*07b0*/ 	.word	0x0002feb0


	//   ....[161]....
        /*07b4*/ 	.word	0x0002ffb0


	//   ....[162]....
        /*07b8*/ 	.word	0x00030220


	//   ....[163]....
        /*07bc*/ 	.word	0x00030270


	//   ....[164]....
        /*07c0*/ 	.word	0x00030440


	//   ....[165]....
        /*07c4*/ 	.word	0x00030490


	//   ....[166]....
        /*07c8*/ 	.word	0x00030660


	//   ....[167]....
        /*07cc*/ 	.word	0x000306b0


	//   ....[168]....
        /*07d0*/ 	.word	0x000307a0


	//   ....[169]....
        /*07d4*/ 	.word	0x00030840


	//   ....[170]....
        /*07d8*/ 	.word	0x000308a0


	//   ....[171]....
        /*07dc*/ 	.word	0x00030950


	//   ....[172]....
        /*07e0*/ 	.word	0x000309b0


	//   ....[173]....
        /*07e4*/ 	.word	0x00030a60


	//   ....[174]....
        /*07e8*/ 	.word	0x00030ac0


	//   ....[175]....
        /*07ec*/ 	.word	0x00030b70


	//   ....[176]....
        /*07f0*/ 	.word	0x00030c60


	//   ....[177]....
        /*07f4*/ 	.word	0x00030d40


	//   ....[178]....
        /*07f8*/ 	.word	0x00030e50


	//   ....[179]....
        /*07fc*/ 	.word	0x00030f50


	//   ....[180]....
        /*0800*/ 	.word	0x00031080


	//   ....[181]....
        /*0804*/ 	.word	0x00031160


	//   ....[182]....
        /*0808*/ 	.word	0x00031260


	//   ....[183]....
        /*080c*/ 	.word	0x00031340


	//   ....[184]....
        /*0810*/ 	.word	0x000313d0


	//   ....[185]....
        /*0814*/ 	.word	0x00031470


	//   ....[186]....
        /*0818*/ 	.word	0x000315e0


	//   ....[187]....
        /*081c*/ 	.word	0x00031650


	//   ....[188]....
        /*0820*/ 	.word	0x000316c0


	//   ....[189]....
        /*0824*/ 	.word	0x00031730


	//   ....[190]....
        /*0828*/ 	.word	0x000317a0


	//   ....[191]....
        /*082c*/ 	.word	0x00031820


	//   ....[192]....
        /*0830*/ 	.word	0x000318a0


	//   ....[193]....
        /*0834*/ 	.word	0x00031930


	//   ....[194]....
        /*0838*/ 	.word	0x000319a0


	//   ....[195]....
        /*083c*/ 	.word	0x00031a10


	//   ....[196]....
        /*0840*/ 	.word	0x00031a80


	//   ....[197]....
        /*0844*/ 	.word	0x00031b00


	//   ....[198]....
        /*0848*/ 	.word	0x00031b70


	//   ....[199]....
        /*084c*/ 	.word	0x00031c00


	//   ....[200]....
        /*0850*/ 	.word	0x00031c60


	//   ....[201]....
        /*0854*/ 	.word	0x00031cf0


	//   ....[202]....
        /*0858*/ 	.word	0x00031e20


	//   ....[203]....
        /*085c*/ 	.word	0x00033e20


	//   ....[204]....
        /*0860*/ 	.word	0x000354d0


	//   ....[205]....
        /*0864*/ 	.word	0x00035780


	//   ....[206]....
        /*0868*/ 	.word	0x000364c0


	//   ....[207]....
        /*086c*/ 	.word	0x00036500


	//   ....[208]....
        /*0870*/ 	.word	0x00036570


	//   ....[209]....
        /*0874*/ 	.word	0x00036590


	//   ....[210]....
        /*0878*/ 	.word	0x000436b0


	//----- nvinfo : EIATTR_REG_RECONFIG
	.align		4
.L_876:
        /*087c*/ 	.byte	0x01, 0x54
	.zero		2


	//----- nvinfo : EIATTR_SYSCALL_OFFSETS
	.align		4
        /*0880*/ 	.byte	0x04, 0x46
        /*0882*/ 	.short	(.L_878 - .L_877)


	//   ....[0]....
.L_877:
        /*0884*/ 	.word	0x0000ae70


	//   ....[1]....
        /*0888*/ 	.word	0x00028ed0


	//   ....[2]....
        /*088c*/ 	.word	0x00029020


	//   ....[3]....
        /*0890*/ 	.word	0x00029110


	//   ....[4]....
        /*0894*/ 	.word	0x00029fd0


	//   ....[5]....
        /*0898*/ 	.word	0x0002a890


	//----- nvinfo : EIATTR_MBARRIER_INSTR_OFFSETS
	.align		4
.L_878:
        /*089c*/ 	.byte	0x04, 0x39
        /*089e*/ 	.short	(.L_880 - .L_879)


	//   ....[0]....
.L_879:
        /*08a0*/ 	.word	0x00000190
        /*08a4*/ 	.word	0x000000ff
        /*08a8*/ 	.word	0x00038800
        /*08ac*/ 	.short	0x0100
        /*08ae*/ 	.byte	0x08
	.zero		1


	//   ....[1]....
        /*08b0*/ 	.word	0x000001a0
        /*08b4*/ 	.word	0x000000ff
        /*08b8*/ 	.word	0x00038810
        /*08bc*/ 	.short	0x0100
        /*08be*/ 	.byte	0x08
	.zero		1


	//   ....[2]....
        /*08c0*/ 	.word	0x000001b0
        /*08c4*/ 	.word	0x000000ff
        /*08c8*/ 	.word	0x00038820
        /*08cc*/ 	.short	0x0100
        /*08ce*/ 	.byte	0x08
	.zero		1


	//   ....[3]....
        /*08d0*/ 	.word	0x00000260
        /*08d4*/ 	.word	0x000000ff
        /*08d8*/ 	.word	0x00038830
        /*08dc*/ 	.short	0x0100
        /*08de*/ 	.byte	0x06
	.zero		1


	//   ....[4]....
        /*08e0*/ 	.word	0x00000270
        /*08e4*/ 	.word	0x000000ff
        /*08e8*/ 	.word	0x00038840
        /*08ec*/ 	.short	0x0100
        /*08ee*/ 	.byte	0x06
	.zero		1


	//   ....[5]....
        /*08f0*/ 	.word	0x00000280
        /*08f4*/ 	.word	0x000000ff
        /*08f8*/ 	.word	0x00038838
        /*08fc*/ 	.short	0x0100
        /*08fe*/ 	.byte	0x06
	.zero		1


	//   ....[6]....
        /*0900*/ 	.word	0x00000290
        /*0904*/ 	.word	0x000000ff
        /*0908*/ 	.word	0x00038848
        /*090c*/ 	.short	0x0100
        /*090e*/ 	.byte	0x06
	.zero		1


	//   ....[7]....
        /*0910*/ 	.word	0x000003c0
        /*0914*/ 	.word	0x000000ff
        /*0918*/ 	.word	0x00038850
        /*091c*/ 	.short	0x0100
        /*091e*/ 	.byte	0x08
	.zero		1


	//   ....[8]....
        /*0920*/ 	.word	0x000003d0
        /*0924*/ 	.word	0x000000ff
        /*0928*/ 	.word	0x00038860
        /*092c*/ 	.short	0x0100
        /*092e*/ 	.byte	0x08
	.zero		1


	//   ....[9]....
        /*0930*/ 	.word	0x000003e0
        /*0934*/ 	.word	0x000000ff
        /*0938*/ 	.word	0x00038858
        /*093c*/ 	.short	0x0100
        /*093e*/ 	.byte	0x08
	.zero		1


	//   ....[10]....
        /*0940*/ 	.word	0x000003f0
        /*0944*/ 	.word	0x000000ff
        /*0948*/ 	.word	0x00038868
        /*094c*/ 	.short	0x0100
        /*094e*/ 	.byte	0x08
	.zero		1


	//   ....[11]....
        /*0950*/ 	.word	0x000004e0
        /*0954*/ 	.word	0x000000ff
        /*0958*/ 	.word	0x00038870
        /*095c*/ 	.short	0x0100
        /*095e*/ 	.byte	0x06
	.zero		1


	//   ....[12]....
        /*0960*/ 	.word	0x000004f0
        /*0964*/ 	.word	0x000000ff
        /*0968*/ 	.word	0x00038880
        /*096c*/ 	.short	0x0100
        /*096e*/ 	.byte	0x06
	.zero		1


	//   ....[13]....
        /*0970*/ 	.word	0x00000500
        /*0974*/ 	.word	0x000000ff
        /*0978*/ 	.word	0x00038878
        /*097c*/ 	.short	0x0100
        /*097e*/ 	.byte	0x06
	.zero		1


	//   ....[14]....
        /*0980*/ 	.word	0x00000510
        /*0984*/ 	.word	0x000000ff
        /*0988*/ 	.word	0x00038888
        /*098c*/ 	.short	0x0100
        /*098e*/ 	.byte	0x06
	.zero		1


	//   ....[15]....
        /*0990*/ 	.word	0x00000640
        /*0994*/ 	.word	0x000000ff
        /*0998*/ 	.word	0x00038890
        /*099c*/ 	.short	0x0100
        /*099e*/ 	.byte	0x08
	.zero		1


	//   ....[16]....
        /*09a0*/ 	.word	0x00000650
        /*09a4*/ 	.word	0x000000ff
        /*09a8*/ 	.word	0x000388a0
        /*09ac*/ 	.short	0x0100
        /*09ae*/ 	.byte	0x08
	.zero		1


	//   ....[17]....
        /*09b0*/ 	.word	0x00000660
        /*09b4*/ 	.word	0x000000ff
        /*09b8*/ 	.word	0x00038898
        /*09bc*/ 	.short	0x0100
        /*09be*/ 	.byte	0x08
	.zero		1


	//   ....[18]....
        /*09c0*/ 	.word	0x00000670
        /*09c4*/ 	.word	0x000000ff
        /*09c8*/ 	.word	0x000388a8
        /*09cc*/ 	.short	0x0100
        /*09ce*/ 	.byte	0x08
	.zero		1


	//   ....[19]....
        /*09d0*/ 	.word	0x000007b0
        /*09d4*/ 	.word	0x000000ff
        /*09d8*/ 	.word	0x000388b0
        /*09dc*/ 	.short	0x0100
        /*09de*/ 	.byte	0x08
	.zero		1


	//   ....[20]....
        /*09e0*/ 	.word	0x000007c0
        /*09e4*/ 	.word	0x000000ff
        /*09e8*/ 	.word	0x000388c0
        /*09ec*/ 	.short	0x0100
        /*09ee*/ 	.byte	0x08
	.zero		1


	//   ....[21]....
        /*09f0*/ 	.word	0x000007d0
        /*09f4*/ 	.word	0x000000ff
        /*09f8*/ 	.word	0x000388b8
        /*09fc*/ 	.short	0x0100
        /*09fe*/ 	.byte	0x08
	.zero		1


	//   ....[22]....
        /*0a00*/ 	.word	0x000007e0
        /*0a04*/ 	.word	0x000000ff
        /*0a08*/ 	.word	0x000388c8
        /*0a0c*/ 	.short	0x0100
        /*0a0e*/ 	.byte	0x08
	.zero		1


	//   ....[23]....
        /*0a10*/ 	.word	0x00004e60
        /*0a14*/ 	.word	0x00000003
        /*0a18*/ 	.word	0x00000000
        /*0a1c*/ 	.short	0x0101
        /*0a1e*/ 	.byte	0x3f
	.zero		1


	//   ....[24]....
        /*0a20*/ 	.word	0x00008c20
        /*0a24*/ 	.word	0x00000004
        /*0a28*/ 	.word	0x00000000
        /*0a2c*/ 	.short	0x0101
        /*0a2e*/ 	.byte	0x3f
	.zero		1


	//   ....[25]....
        /*0a30*/ 	.word	0x0000b380
        /*0a34*/ 	.word	0x000000ff
        /*0a38*/ 	.word	0x00038800
        /*0a3c*/ 	.short	0x010a
        /*0a3e*/ 	.byte	0x2c
	.zero		1


	//   ....[26]....
        /*0a40*/ 	.word	0x0000b840
        /*0a44*/ 	.word	0x0000000a
        /*0a48*/ 	.word	0x00000000
        /*0a4c*/ 	.short	0x010a
        /*0a4e*/ 	.byte	0x3f
	.zero		1


	//   ....[27]....
        /*0a50*/ 	.word	0x0000b8a0
        /*0a54*/ 	.word	0x0000000a
        /*0a58*/ 	.word	0x00000000
        /*0a5c*/ 	.short	0x010a
        /*0a5e*/ 	.byte	0x3f
	.zero		1


	//   ....[28]....
        /*0a60*/ 	.word	0x0000bc50
        /*0a64*/ 	.word	0x000000ff
        /*0a68*/ 	.word	0x00038810
        /*0a6c*/ 	.short	0x010a
        /*0a6e*/ 	.byte	0x2c
	.zero		1


	//   ....[29]....
        /*0a70*/ 	.word	0x0000bd50
        /*0a74*/ 	.word	0x0000000a
        /*0a78*/ 	.word	0x00000000
        /*0a7c*/ 	.short	0x010a
        /*0a7e*/ 	.byte	0x3f
	.zero		1


	//   ....[30]....
        /*0a80*/ 	.word	0x0000bdb0
        /*0a84*/ 	.word	0x0000000a
        /*0a88*/ 	.word	0x00000000
        /*0a8c*/ 	.short	0x010a
        /*0a8e*/ 	.byte	0x3f
	.zero		1


	//   ....[31]....
        /*0a90*/ 	.word	0x0000d940
        /*0a94*/ 	.word	0x00000003
        /*0a98*/ 	.word	0x00000000
        /*0a9c*/ 	.short	0x0101
        /*0a9e*/ 	.byte	0x3f
	.zero		1


	//   ....[32]....
        /*0aa0*/ 	.word	0x00011d80
        /*0aa4*/ 	.word	0x00000000
        /*0aa8*/ 	.word	0x00000000
        /*0aac*/ 	.short	0x0101
        /*0aae*/ 	.byte	0x3f
	.zero		1


	//   ....[33]....
        /*0ab0*/ 	.word	0x000124f0
        /*0ab4*/ 	.word	0x00000006
        /*0ab8*/ 	.word	0x00000000
        /*0abc*/ 	.short	0x010a
        /*0abe*/ 	.byte	0x3f
	.zero		1


	//   ....[34]....
        /*0ac0*/ 	.word	0x00012590
        /*0ac4*/ 	.word	0x00000008
        /*0ac8*/ 	.word	0x00000000
        /*0acc*/ 	.short	0x010a
        /*0ace*/ 	.byte	0x3f
	.zero		1


	//   ....[35]....
        /*0ad0*/ 	.word	0x000129b0
        /*0ad4*/ 	.word	0x00000004
        /*0ad8*/ 	.word	0x00000000
        /*0adc*/ 	.short	0x010a
        /*0ade*/ 	.byte	0x3f
	.zero		1


	//   ....[36]....
        /*0ae0*/ 	.word	0x00012a10
        /*0ae4*/ 	.word	0x00000004
        /*0ae8*/ 	.word	0x00000000
        /*0aec*/ 	.short	0x010a
        /*0aee*/ 	.byte	0x3f
	.zero		1


	//   ....[37]....
        /*0af0*/ 	.word	0x000145a0
        /*0af4*/ 	.word	0x0000000a
        /*0af8*/ 	.word	0x00000000
        /*0afc*/ 	.short	0x0101
        /*0afe*/ 	.byte	0x3f
	.zero		1


	//   ....[38]....
        /*0b00*/ 	.word	0x00019030
        /*0b04*/ 	.word	0x00000003
        /*0b08*/ 	.word	0x00000000
        /*0b0c*/ 	.short	0x0101
        /*0b0e*/ 	.byte	0x3f
	.zero		1


	//   ....[39]....
        /*0b10*/ 	.word	0x00019200
        /*0b14*/ 	.word	0x00000006
        /*0b18*/ 	.word	0x00000000
        /*0b1c*/ 	.short	0x010a
        /*0b1e*/ 	.byte	0x3f
	.zero		1


	//   ....[40]....
        /*0b20*/ 	.word	0x000192a0
        /*0b24*/ 	.word	0x00000008
        /*0b28*/ 	.word	0x00000000
        /*0b2c*/ 	.short	0x010a
        /*0b2e*/ 	.byte	0x3f
	.zero		1


	//   ....[41]....
        /*0b30*/ 	.word	0x000196c0
        /*0b34*/ 	.word	0x00000004
        /*0b38*/ 	.word	0x00000000
        /*0b3c*/ 	.short	0x010a
        /*0b3e*/ 	.byte	0x3f
	.zero		1


	//   ....[42]....
        /*0b40*/ 	.word	0x00019720
        /*0b44*/ 	.word	0x00000004
        /*0b48*/ 	.word	0x00000000
        /*0b4c*/ 	.short	0x010a
        /*0b4e*/ 	.byte	0x3f
	.zero		1


	//   ....[43]....
        /*0b50*/ 	.word	0x0001b2b0
        /*0b54*/ 	.word	0x0000000a
        /*0b58*/ 	.word	0x00000000
        /*0b5c*/ 	.short	0x0101
        /*0b5e*/ 	.byte	0x3f
	.zero		1


	//   ....[44]....
        /*0b60*/ 	.word	0x00020bb0
        /*0b64*/ 	.word	0x00000003
        /*0b68*/ 	.word	0x00000000
        /*0b6c*/ 	.short	0x0101
        /*0b6e*/ 	.byte	0x3f
	.zero		1


	//   ....[45]....
        /*0b70*/ 	.word	0x00024190
        /*0b74*/ 	.word	0x000000ff
        /*0b78*/ 	.word	0x00000000
        /*0b7c*/ 	.short	0x0101
        /*0b7e*/ 	.byte	0x04
	.zero		1


	//   ....[46]....
        /*0b80*/ 	.word	0x000248e0
        /*0b84*/ 	.word	0x000000ff
        /*0b88*/ 	.word	0x00000000
        /*0b8c*/ 	.short	0x0101
        /*0b8e*/ 	.byte	0x04
	.zero		1


	//   ....[47]....
        /*0b90*/ 	.word	0x00029880
        /*0b94*/ 	.word	0x00000016
        /*0b98*/ 	.word	0x00038840
        /*0b9c*/ 	.short	0x010a
        /*0b9e*/ 	.byte	0x3f
	.zero		1


	//   ....[48]....
        /*0ba0*/ 	.word	0x00029d40
        /*0ba4*/ 	.word	0x00000016
        /*0ba8*/ 	.word	0x00038830
        /*0bac*/ 	.short	0x0107
        /*0bae*/ 	.byte	0x3f
	.zero		1


	//   ....[49]....
        /*0bb0*/ 	.word	0x00029e10
        /*0bb4*/ 	.word	0x00000016
        /*0bb8*/ 	.word	0x00038830
        /*0bbc*/ 	.short	0x0101
        /*0bbe*/ 	.byte	0x3f
	.zero		1


	//   ....[50]....
        /*0bc0*/ 	.word	0x0002a6d0
        /*0bc4*/ 	.word	0x00000011
        /*0bc8*/ 	.word	0x00038800
        /*0bcc*/ 	.short	0x0107
        /*0bce*/ 	.byte	0x3f
	.zero		1


	//   ....[51]....
        /*0bd0*/ 	.word	0x0002a760
        /*0bd4*/ 	.word	0x00000011
        /*0bd8*/ 	.word	0x00038800
        /*0bdc*/ 	.short	0x0101
        /*0bde*/ 	.byte	0x3f
	.zero		1


	//   ....[52]....
        /*0be0*/ 	.word	0x0002b450
        /*0be4*/ 	.word	0x00000011
        /*0be8*/ 	.word	0x00038810
        /*0bec*/ 	.short	0x0107
        /*0bee*/ 	.byte	0x3f
	.zero		1


	//   ....[53]....
        /*0bf0*/ 	.word	0x0002b550
        /*0bf4*/ 	.word	0x00000011
        /*0bf8*/ 	.word	0x00038810
        /*0bfc*/ 	.short	0x0101
        /*0bfe*/ 	.byte	0x3f
	.zero		1


	//   ....[54]....
        /*0c00*/ 	.word	0x0002b570
        /*0c04*/ 	.word	0x00000011
        /*0c08*/ 	.word	0x00038820
        /*0c0c*/ 	.short	0x010a
        /*0c0e*/ 	.byte	0x3f
	.zero		1


	//   ....[55]....
        /*0c10*/ 	.word	0x0002b5f0
        /*0c14*/ 	.word	0x00000016
        /*0c18*/ 	.word	0x00038860
        /*0c1c*/ 	.short	0x010a
        /*0c1e*/ 	.byte	0x3f
	.zero		1


	//   ....[56]....
        /*0c20*/ 	.word	0x0002bef0
        /*0c24*/ 	.word	0x00000016
        /*0c28*/ 	.word	0x00038850
        /*0c2c*/ 	.short	0x0107
        /*0c2e*/ 	.byte	0x3f
	.zero		1


	//   ....[57]....
        /*0c30*/ 	.word	0x0002bfb0
        /*0c34*/ 	.word	0x00000016
        /*0c38*/ 	.word	0x00038850
        /*0c3c*/ 	.short	0x0101
        /*0c3e*/ 	.byte	0x3f
	.zero		1


	//   ....[58]....
        /*0c40*/ 	.word	0x0002c340
        /*0c44*/ 	.word	0x00000006
        /*0c48*/ 	.word	0x00038840
        /*0c4c*/ 	.short	0x010a
        /*0c4e*/ 	.byte	0x3f
	.zero		1


	//   ....[59]....
        /*0c50*/ 	.word	0x0002c660
        /*0c54*/ 	.word	0x00000006
        /*0c58*/ 	.word	0x00038830
        /*0c5c*/ 	.short	0x0107
        /*0c5e*/ 	.byte	0x3f
	.zero		1


	//   ....[60]....
        /*0c60*/ 	.word	0x0002c710
        /*0c64*/ 	.word	0x00000006
        /*0c68*/ 	.word	0x00038830
        /*0c6c*/ 	.short	0x0101
        /*0c6e*/ 	.byte	0x3f
	.zero		1


	//   ....[61]....
        /*0c70*/ 	.word	0x0002c740
        /*0c74*/ 	.word	0x00000006
        /*0c78*/ 	.word	0x00038860
        /*0c7c*/ 	.short	0x010a
        /*0c7e*/ 	.byte	0x3f
	.zero		1


	//   ....[62]....
        /*0c80*/ 	.word	0x0002cdf0
        /*0c84*/ 	.word	0x00000006
        /*0c88*/ 	.word	0x00038850
        /*0c8c*/ 	.short	0x0107
        /*0c8e*/ 	.byte	0x3f
	.zero		1


	//   ....[63]....
        /*0c90*/ 	.word	0x0002cea0
        /*0c94*/ 	.word	0x00000006
        /*0c98*/ 	.word	0x00038850
        /*0c9c*/ 	.short	0x0101
        /*0c9e*/ 	.byte	0x3f
	.zero		1


	//   ....[64]....
        /*0ca0*/ 	.word	0x0002e130
        /*0ca4*/ 	.word	0x00000005
        /*0ca8*/ 	.word	0x00038820
        /*0cac*/ 	.short	0x010a
        /*0cae*/ 	.byte	0x3f
	.zero		1


	//   ....[65]....
        /*0cb0*/ 	.word	0x0002e2d0
        /*0cb4*/ 	.word	0x00000003
        /*0cb8*/ 	.word	0x00038840
        /*0cbc*/ 	.short	0x010a
        /*0cbe*/ 	.byte	0x3f
	.zero		1


	//   ....[66]....
        /*0cc0*/ 	.word	0x0002e370
        /*0cc4*/ 	.word	0x00000005
        /*0cc8*/ 	.word	0x00038840
        /*0ccc*/ 	.short	0x010a
        /*0cce*/ 	.byte	0x3f
	.zero		1


	//   ....[67]....
        /*0cd0*/ 	.word	0x0002e3b0
        /*0cd4*/ 	.word	0x00000003
        /*0cd8*/ 	.word	0x00038860
        /*0cdc*/ 	.short	0x010a
        /*0cde*/ 	.byte	0x3f
	.zero		1


	//   ....[68]....
        /*0ce0*/ 	.word	0x0002e3f0
        /*0ce4*/ 	.word	0x00000005
        /*0ce8*/ 	.word	0x00038860
        /*0cec*/ 	.short	0x010a
        /*0cee*/ 	.byte	0x3f
	.zero		1


	//   ....[69]....
        /*0cf0*/ 	.word	0x0002e460
        /*0cf4*/ 	.word	0x00000003
        /*0cf8*/ 	.word	0x00038800
        /*0cfc*/ 	.short	0x010a
        /*0cfe*/ 	.byte	0x3f
	.zero		1


	//   ....[70]....
        /*0d00*/ 	.word	0x0002e4b0
        /*0d04*/ 	.word	0x0000000a
        /*0d08*/ 	.word	0x00000000
        /*0d0c*/ 	.short	0x010a
        /*0d0e*/ 	.byte	0x3f
	.zero		1


	//   ....[71]....
        /*0d10*/ 	.word	0x0002e510
        /*0d14*/ 	.word	0x00000008
        /*0d18*/ 	.word	0x00038810
        /*0d1c*/ 	.short	0x010a
        /*0d1e*/ 	.byte	0x3f
	.zero		1


	//   ....[72]....
        /*0d20*/ 	.word	0x0002e560
        /*0d24*/ 	.word	0x0000000a
        /*0d28*/ 	.word	0x00000000
        /*0d2c*/ 	.short	0x010a
        /*0d2e*/ 	.byte	0x3f
	.zero		1


	//   ....[73]....
        /*0d30*/ 	.word	0x0002e5b0
        /*0d34*/ 	.word	0x00000008
        /*0d38*/ 	.word	0x00000000
        /*0d3c*/ 	.short	0x010a
        /*0d3e*/ 	.byte	0x3f
	.zero		1


	//   ....[74]....
        /*0d40*/ 	.word	0x0002e600
        /*0d44*/ 	.word	0x00000004
        /*0d48*/ 	.word	0x00000000
        /*0d4c*/ 	.short	0x010a
        /*0d4e*/ 	.byte	0x3f
	.zero		1


	//   ....[75]....
        /*0d50*/ 	.word	0x0002e650
        /*0d54*/ 	.word	0x00000008
        /*0d58*/ 	.word	0x00000000
        /*0d5c*/ 	.short	0x010a
        /*0d5e*/ 	.byte	0x3f
	.zero		1


	//   ....[76]....
        /*0d60*/ 	.word	0x0002e6a0
        /*0d64*/ 	.word	0x00000004
        /*0d68*/ 	.word	0x00000000
        /*0d6c*/ 	.short	0x010a
        /*0d6e*/ 	.byte	0x3f
	.zero		1


	//   ....[77]....
        /*0d70*/ 	.word	0x0002e7c0
        /*0d74*/ 	.word	0x00000016
        /*0d78*/ 	.word	0x00038840
        /*0d7c*/ 	.short	0x010a
        /*0d7e*/ 	.byte	0x3f
	.zero		1


	//   ....[78]....
        /*0d80*/ 	.word	0x0002fdb0
        /*0d84*/ 	.word	0x00000011
        /*0d88*/ 	.word	0x00038820
        /*0d8c*/ 	.short	0x010a
        /*0d8e*/ 	.byte	0x3f
	.zero		1


	//   ....[79]....
        /*0d90*/ 	.word	0x0002fe00
        /*0d94*/ 	.word	0x00000016
        /*0d98*/ 	.word	0x00038860
        /*0d9c*/ 	.short	0x010a
        /*0d9e*/ 	.byte	0x3f
	.zero		1


	//   ....[80]....
        /*0da0*/ 	.word	0x000306f0
        /*0da4*/ 	.word	0x00000006
        /*0da8*/ 	.word	0x00038840
        /*0dac*/ 	.short	0x010a
        /*0dae*/ 	.byte	0x3f
	.zero		1


	//   ....[81]....
        /*0db0*/ 	.word	0x00030bb0
        /*0db4*/ 	.word	0x00000006
        /*0db8*/ 	.word	0x00038860
        /*0dbc*/ 	.short	0x010a
        /*0dbe*/ 	.byte	0x3f
	.zero		1


	//   ....[82]....
        /*0dc0*/ 	.word	0x00031d40
        /*0dc4*/ 	.word	0x00000005
        /*0dc8*/ 	.word	0x00038820
        /*0dcc*/ 	.short	0x010a
        /*0dce*/ 	.byte	0x3f
	.zero		1


	//   ....[83]....
        /*0dd0*/ 	.word	0x00031ee0
        /*0dd4*/ 	.word	0x00000003
        /*0dd8*/ 	.word	0x00038840
        /*0ddc*/ 	.short	0x010a
        /*0dde*/ 	.byte	0x3f
	.zero		1


	//   ....[84]....
        /*0de0*/ 	.word	0x00031f30
        /*0de4*/ 	.word	0x00000005
        /*0de8*/ 	.word	0x00038840
        /*0dec*/ 	.short	0x010a
        /*0dee*/ 	.byte	0x3f
	.zero		1


	//   ....[85]....
        /*0df0*/ 	.word	0x00031f80
        /*0df4*/ 	.word	0x00000003
        /*0df8*/ 	.word	0x00038860
        /*0dfc*/ 	.short	0x010a
        /*0dfe*/ 	.byte	0x3f
	.zero		1


	//   ....[86]....
        /*0e00*/ 	.word	0x00032340
        /*0e04*/ 	.word	0x0000001a
        /*0e08*/ 	.word	0x00000000
        /*0e0c*/ 	.short	0x010a
        /*0e0e*/ 	.byte	0x3f
	.zero		1


	//   ....[87]....
        /*0e10*/ 	.word	0x00032480
        /*0e14*/ 	.word	0x00000009
        /*0e18*/ 	.word	0x00000000
        /*0e1c*/ 	.short	0x010a
        /*0e1e*/ 	.byte	0x3f
	.zero		1


	//   ....[88]....
        /*0e20*/ 	.word	0x00032ae0
        /*0e24*/ 	.word	0x0000003a
        /*0e28*/ 	.word	0x00000000
        /*0e2c*/ 	.short	0x010a
        /*0e2e*/ 	.byte	0x3f
	.zero		1


	//   ....[89]....
        /*0e30*/ 	.word	0x00032c20
        /*0e34*/ 	.word	0x00000038
        /*0e38*/ 	.word	0x00000000
        /*0e3c*/ 	.short	0x010a
        /*0e3e*/ 	.byte	0x3f
	.zero		1


	//   ....[90]....
        /*0e40*/ 	.word	0x000350f0
        /*0e44*/ 	.word	0x00000009
        /*0e48*/ 	.word	0x00000000
        /*0e4c*/ 	.short	0x0101
        /*0e4e*/ 	.byte	0x3f
	.zero		1


	//   ....[91]....
        /*0e50*/ 	.word	0x00043850
        /*0e54*/ 	.word	0x00000005
        /*0e58*/ 	.word	0x00000000
        /*0e5c*/ 	.short	0x0101
        /*0e5e*/ 	.byte	0x3f
	.zero		1


	//   ....[92]....
        /*0e60*/ 	.word	0x00043880
        /*0e64*/ 	.word	0x00000009
        /*0e68*/ 	.word	0x00000000
        /*0e6c*/ 	.short	0x010a
        /*0e6e*/ 	.byte	0x3f
	.zero		1


	//   ....[93]....
        /*0e70*/ 	.word	0x000438d0
        /*0e74*/ 	.word	0x00000038
        /*0e78*/ 	.word	0x00000000
        /*0e7c*/ 	.short	0x010a
        /*0e7e*/ 	.byte	0x3f
	.zero		1


	//----- nvinfo : EIATTR_NUM_MBARRIERS
	.align		4
.L_880:
        /*0e80*/ 	.byte	0x03, 0x38
        /*0e82*/ 	.short	0x0017


	//----- nvinfo : EIATTR_EXIT_INSTR_OFFSETS
	.align		4
        /*0e84*/ 	.byte	0x04, 0x1c
        /*0e86*/ 	.short	(.L_882 - .L_881)


	//   ....[0]....
.L_881:
        /*0e88*/ 	.word	0x00000a30


	//   ....[1]....
        /*0e8c*/ 	.word	0x00026fc0


	//   ....[2]....
        /*0e90*/ 	.word	0x0002e440


	//----- nvinfo : EIATTR_MAX_THREADS
	.align		4
.L_882:
        /*0e94*/ 	.byte	0x04, 0x05
        /*0e96*/ 	.short	(.L_884 - .L_883)
.L_883:
        /*0e98*/ 	.word	0x00000180
        /*0e9c*/ 	.word	0x00000001
        /*0ea0*/ 	.word	0x00000001


	//----- nvinfo : EIATTR_CRS_STACK_SIZE
	.align		4
.L_884:
        /*0ea4*/ 	.byte	0x04, 0x1e
        /*0ea6*/ 	.short	(.L_886 - .L_885)
.L_885:
        /*0ea8*/ 	.word	0x00000000


	//----- nvinfo : EIATTR_CBANK_PARAM_SIZE
	.align		4
.L_886:
        /*0eac*/ 	.byte	0x03, 0x19
        /*0eae*/ 	.short	0x0bf0


	//----- nvinfo : EIATTR_PARAM_CBANK
	.align		4
        /*0eb0*/ 	.byte	0x04, 0x0a
        /*0eb2*/ 	.short	(.L_888 - .L_887)
	.align		4
.L_887:
        /*0eb4*/ 	.word	index@(.nv.constant0._ZN7cutlass13device_kernelIN5flash11enable_sm90INS1_16FlashAttnFwdSm90INS1_25CollectiveMainloopFwdSm90ILi2EN4cute5tupleIJNS5_1CILi1EEES8_S8_EEENS6_IJNS7_ILi64EEESA_SA_EEELi512ENS_10bfloat16_tEfNS_4arch4Sm90ELb0ELb1ELb0ELb1ELb1ELb0ELb1ELb0ELb0ELb1ELb1ELb0EEENS1_21CollectiveEpilogueFwdINS6_IJSA_NS7_ILi512EEESA_EEES9_SC_SE_Li256ELb1ELb1ELb1ELb0EEENS1_36VarlenDynamicPersistentTileSchedulerILi64ELi64ELi256ELi128ELb1ELb1ELb1ELb1ELb0ELb1EEEEEEEEEvNT_6ParamsE)
        /*0eb8*/ 	.short	0x0210
        /*0eba*/ 	.short	0x0bf0


	//----- nvinfo : EIATTR_SW_WAR
	.align		4
.L_888:
        /*0ebc*/ 	.byte	0x04, 0x36
        /*0ebe*/ 	.short	(.L_890 - .L_889)
.L_889:
        /*0ec0*/ 	.word	0x00000008
.L_890:


//--------------------- .nv.info._ZN7cutlass13device_kernelIN5flash11enable_sm90INS1_16FlashAttnFwdSm90INS1_25CollectiveMainloopFwdSm90ILi2EN4cute5tupleIJNS5_1CILi1EEES8_S8_EEENS6_IJNS7_ILi64EEESA_SA_EEELi512ENS_10bfloat16_tEfNS_4arch4Sm90ELb0ELb1ELb0ELb1ELb1ELb1ELb1ELb0ELb0ELb1ELb1ELb0EEENS1_21CollectiveEpilogueFwdINS6_IJSA_NS7_ILi512EEESA_EEES9_SC_SE_Li256ELb1ELb1ELb1ELb0EEENS1_36VarlenDynamicPersistentTileSchedulerILi64ELi64ELi256ELi128ELb1ELb1ELb1ELb1ELb0ELb1EEEEEEEEEvNT_6ParamsE --------------------------
	.section	.nv.info._ZN7cutlass13device_kernelIN5flash11enable_sm90INS1_16FlashAttnFwdSm90INS1_25CollectiveMainloopFwdSm90ILi2EN4cute5tupleIJNS5_1CILi1EEES8_S8_EEENS6_IJNS7_ILi64EEESA_SA_EEELi512ENS_10bfloat16_tEfNS_4arch4Sm90ELb0ELb1ELb0ELb1ELb1ELb1ELb1ELb0ELb0ELb1ELb1ELb0EEENS1_21CollectiveEpilogueFwdINS6_IJSA_NS7_ILi512EEESA_EEES9_SC_SE_Li256ELb1ELb1ELb1ELb0EEENS1_36VarlenDynamicPersistentTileSchedulerILi64ELi64ELi256ELi128ELb1ELb1ELb1ELb1ELb0ELb1EEEEEEEEEvNT_6ParamsE,"",@"SHT_CUDA_INFO"
	.sectionflags	@""
	.align	4


	//----- nvinfo : EIATTR_CUDA_API_VERSION
	.align		4
        /*0000*/ 	.byte	0x04, 0x37
        /*0002*/ 	.short	(.L_892 - .L_891)
.L_891:
        /*0004*/ 	.word	0x00000082


	//----- nvinfo : EIATTR_KPARAM_INFO
	.align		4
.L_892:
        /*0008*/ 	.byte	0x04, 0x17
        /*000a*/ 	.short	(.L_894 - .L_893)
.L_893:
        /*000c*/ 	.word	0x00000000
        /*0010*/ 	.short	0x0000
        /*0012*/ 	.short	0x0070
        /*0014*/ 	.byte	0x00, 0xf0, 0x01, 0x2e


	//----- nvinfo : EIATTR_SPARSE_MMA_MASK
	.align		4
.L_894:
        /*0018*/ 	.byte	0x03, 0x50
        /*001a*/ 	.short	0x0000


	//----- nvinfo : EIATTR_MAXREG_COUNT
	.align		4
        /*001c*/ 	.byte	0x03, 0x1b
        /*001e*/ 	.short	0x00a8


	//----- nvinfo : EIATTR_NUM_BARRIERS
	.align		4
        /*0020*/ 	.byte	0x02, 0x4c
        /*0022*/ 	.byte	0x10
	.zero		1


	//----- nvinfo : EIATTR_EXTERNS
	.align		4
        /*0024*/ 	.byte	0x04, 0x0f
        /*0026*/ 	.short	(.L_896 - .L_895)


	//   ....[0]....
	.align		4
.L_895:
        /*0028*/ 	.word	index@(__assertfail)


	//----- nvinfo : EIATTR_ANNOTATIONS
	.align		4
.L_896:
        /*002c*/ 	.byte	0x04, 0x55
        /*002e*/ 	.short	(.L_898 - .L_897)


	//   ....[0]....
.L_897:
        /* <DEDUP_REMOVED lines=36> */


	//----- nvinfo : EIATTR_MERCURY_ISA_VERSION
	.align		4
.L_898:
        /*0260*/ 	.byte	0x03, 0x5f
        /*0262*/ 	.short	0x0101


	//----- nvinfo : EIATTR_UNUSED_LOAD_BYTE_OFFSET
	.align		4
        /*0264*/ 	.byte	0x04, 0x44
        /*0266*/ 	.short	(.L_900 - .L_899)


	//   ....[0]....
.L_899:
        /*0268*/ 	.word	0x00000b00
        /*026c*/ 	.word	0x0000fff0


	//   ....[1]....
        /*0270*/ 	.word	0x0002a010
        /*0274*/ 	.word	0x0000fff0


	//----- nvinfo : EIATTR_INT_WARP_WIDE_INSTR_OFFSETS
	.align		4
.L_900:
        /*0278*/ 	.byte	0x04, 0x31
        /*027a*/ 	.short	(.L_902 - .L_901)


	//   ....[0]....
.L_901:
        /*027c*/ 	.word	0x00000180


	//   ....[1]....
        /*0280*/ 	.word	0x000001c0


	//   ....[2]....
        /*0284*/ 	.word	0x00000230


	//   ....[3]....
        /*0288*/ 	.word	0x000002a0


	//   ....[4]....
        /*028c*/ 	.word	0x00032f90


	//   ....[5]....
        /*0290*/ 	.word	0x00033020


	//   ....[6]....
        /*0294*/ 	.word	0x000373f0


	//   ....[7]....
        /*0298*/ 	.word	0x00037480


	//----- nvinfo : EIATTR_COOP_GROUP_MASK_REGIDS
	.align		4
.L_902:
        /*029c*/ 	.byte	0x04, 0x29
        /*029e*/ 	.short	(.L_904 - .L_903)


	//   ....[0]....
.L_903:
        /*02a0*/ 	.word	0xffffffff


	//   ....[1]....
        /*02a4*/ 	.word	0xffffffff


	//   ....[2]....
        /*02a8*/ 	.word	0xffffffff


	//   ....[3]....
        /*02ac*/ 	.word	0xffffffff


	//   ....[4]....
        /*02b0*/ 	.word	0xffffffff


	//   ....[5]....
        /*02b4*/ 	.word	0xffffffff


	//   ....[6]....
        /*02b8*/ 	.word	0xffffffff


	//   ....[7]....
        /*02bc*/ 	.word	0xffffffff


	//   ....[8]....
        /*02c0*/ 	.word	0xffffffff


	//   ....[9]....
        /*02c4*/ 	.word	0xffffffff


	//   ....[10]....
        /*02c8*/ 	.word	0xffffffff


	//   ....[11]....
        /*02cc*/ 	.word	0xffffffff


	//   ....[12]....
        /*02d0*/ 	.word	0xffffffff


	//   ....[13]....
        /*02d4*/ 	.word	0xffffffff


	//   ....[14]....
        /*02d8*/ 	.word	0xffffffff


	//   ....[15]....
        /*02dc*/ 	.word	0xffffffff


	//   ....[16]....
        /*02e0*/ 	.word	0xffffffff


	//   ....[17]....
        /*02e4*/ 	.word	0xffffffff


	//   ....[18]....
        /*02e8*/ 	.word	0xffffffff


	//   ....[19]....
        /*02ec*/ 	.word	0xffffffff


	//   ....[20]....
        /*02f0*/ 	.word	0xffffffff


	//   ....[21]....
        /*02f4*/ 	.word	0xffffffff


	//   ....[22]....
        /*02f8*/ 	.word	0xffffffff


	//   ....[23]....
        /*02fc*/ 	.word	0xffffffff


	//   ....[24]....
        /*0300*/ 	.word	0xffffffff


	//   ....[25]....
        /*0304*/ 	.word	0xffffffff


	//   ....[26]....
        /*0308*/ 	.word	0xffffffff


	//   ....[27]....
        /*030c*/ 	.word	0xffffffff


	//   ....[28]....
        /*0310*/ 	.word	0xffffffff


	//   ....[29]....
        /*0314*/ 	.word	0xffffffff


	//   ....[30]....
        /*0318*/ 	.word	0xffffffff


	//   ....[31]....
        /*031c*/ 	.word	0xffffffff


	//   ....[32]....
        /*0320*/ 	.word	0xffffffff


	//   ....[33]....
        /*0324*/ 	.word	0xffffffff


	//   ....[34]....
        /*0328*/ 	.word	0xffffffff


	//   ....[35]....
        /*032c*/ 	.word	0xffffffff


	//   ....[36]....
        /*0330*/ 	.word	0xffffffff


	//   ....[37]....
        /*0334*/ 	.word	0xffffffff


	//   ....[38]....
        /*0338*/ 	.word	0xffffffff


	//   ....[39]....
        /*033c*/ 	.word	0xffffffff


	//   ....[40]....
        /*0340*/ 	.word	0xffffffff


	//   ....[41]....
        /*0344*/ 	.word	0xffffffff


	//   ....[42]....
        /*0348*/ 	.word	0xffffffff


	//   ....[43]....
        /*034c*/ 	.word	0xffffffff


	//   ....[44]....
        /*0350*/ 	.word	0xffffffff


	//   ....[45]....
        /*0354*/ 	.word	0xffffffff


	//   ....[46]....
        /*0358*/ 	.word	0xffffffff


	//   ....[47]....
        /*035c*/ 	.word	0xffffffff


	//   ....[48]....
        /*0360*/ 	.word	0xffffffff


	//   ....[49]....
        /*0364*/ 	.word	0xffffffff


	//   ....[50]....
        /*0368*/ 	.word	0xffffffff


	//   ....[51]....
        /*036c*/ 	.word	0xffffffff


	//   ....[52]....
        /*0370*/ 	.word	0xffffffff


	//   ....[53]....
        /*0374*/ 	.word	0xffffffff


	//   ....[54]....
        /*0378*/ 	.word	0xffffffff


	//   ....[55]....
        /*037c*/ 	.word	0xffffffff


	//   ....[56]....
        /*0380*/ 	.word	0xffffffff


	//   ....[57]....
        /*0384*/ 	.word	0xffffffff


	//   ....[58]....
        /*0388*/ 	.word	0xffffffff


	//   ....[59]....
        /*038c*/ 	.word	0xffffffff


	//   ....[60]....
        /*0390*/ 	.word	0xffffffff


	//   ....[61]....
        /*0394*/ 	.word	0xffffffff


	//   ....[62]....
        /*0398*/ 	.word	0xffffffff


	//   ....[63]....
        /*039c*/ 	.word	0xffffffff


	//   ....[64]....
        /*03a0*/ 	.word	0xffffffff


	//   ....[65]....
        /*03a4*/ 	.word	0xffffffff


	//   ....[66]....
        /*03a8*/ 	.word	0xffffffff


	//   ....[67]....
        /*03ac*/ 	.word	0xffffffff


	//   ....[68]....
        /*03b0*/ 	.word	0xffffffff


	//   ....[69]....
        /*03b4*/ 	.word	0xffffffff


	//   ....[70]....
        /*03b8*/ 	.word	0xffffffff


	//   ....[71]....
        /*03bc*/ 	.word	0xffffffff


	//   ....[72]....
        /*03c0*/ 	.word	0xffffffff


	//   ....[73]....
        /*03c4*/ 	.word	0xffffffff


	//   ....[74]....
        /*03c8*/ 	.word	0xffffffff


	//   ....[75]....
        /*03cc*/ 	.word	0xffffffff


	//   ....[76]....
        /*03d0*/ 	.word	0xffffffff


	//   ....[77]....
        /*03d4*/ 	.word	0xffffffff


	//   ....[78]....
        /*03d8*/ 	.word	0xffffffff


	//   ....[79]....
        /*03dc*/ 	.word	0xffffffff


	//   ....[80]....
        /*03e0*/ 	.word	0xffffffff


	//   ....[81]....
        /*03e4*/ 	.word	0xffffffff


	//   ....[82]....
        /*03e8*/ 	.word	0xffffffff


	//   ....[83]....
        /*03ec*/ 	.word	0xffffffff


	//   ....[84]....
        /*03f0*/ 	.word	0xffffffff


	//   ....[85]....
        /*03f4*/ 	.word	0xffffffff


	//   ....[86]....
        /*03f8*/ 	.word	0xffffffff


	//   ....[87]....
        /*03fc*/ 	.word	0xffffffff


	//   ....[88]....
        /*0400*/ 	.word	0xffffffff


	//   ....[89]....
        /*0404*/ 	.word	0xffffffff


	//   ....[90]....
        /*0408*/ 	.word	0xffffffff


	//   ....[91]....
        /*040c*/ 	.word	0xffffffff


	//   ....[92]....
        /*0410*/ 	.word	0xffffffff


	//   ....[93]....
        /*0414*/ 	.word	0xffffffff


	//   ....[94]....
        /*0418*/ 	.word	0xffffffff


	//   ....[95]....
        /*041c*/ 	.word	0xffffffff


	//   ....[96]....
        /*0420*/ 	.word	0xffffffff


	//   ....[97]....
        /*0424*/ 	.word	0xffffffff


	//   ....[98]....
        /*0428*/ 	.word	0xffffffff


	//   ....[99]....
        /*042c*/ 	.word	0xffffffff


	//   ....[100]....
        /*0430*/ 	.word	0xffffffff


	//   ....[101]....
        /*0434*/ 	.word	0xffffffff


	//   ....[102]....
        /*0438*/ 	.word	0xffffffff


	//   ....[103]....
        /*043c*/ 	.word	0xffffffff


	//   ....[104]....
        /*0440*/ 	.word	0xffffffff


	//   ....[105]....
        /*0444*/ 	.word	0xffffffff


	//   ....[106]....
        /*0448*/ 	.word	0xffffffff


	//   ....[107]....
        /*044c*/ 	.word	0xffffffff


	//   ....[108]....
        /*0450*/ 	.word	0xffffffff


	//   ....[109]....
        /*0454*/ 	.word	0xffffffff


	//   ....[110]....
        /*0458*/ 	.word	0xffffffff


	//   ....[111]....
        /*045c*/ 	.word	0xffffffff


	//   ....[112]....
        /*0460*/ 	.word	0xffffffff


	//   ....[113]....
        /*0464*/ 	.word	0xffffffff


	//   ....[114]....
        /*0468*/ 	.word	0xffffffff


	//   ....[115]....
        /*046c*/ 	.word	0xffffffff


	//   ....[116]....
        /*0470*/ 	.word	0xffffffff


	//   ....[117]....
        /*0474*/ 	.word	0xffffffff


	//   ....[118]....
        /*0478*/ 	.word	0xffffffff


	//   ....[119]....
        /*047c*/ 	.word	0xffffffff


	//   ....[120]....
        /*0480*/ 	.word	0xffffffff


	//   ....[121]....
        /*0484*/ 	.word	0xffffffff


	//   ....[122]....
        /*0488*/ 	.word	0xffffffff


	//   ....[123]....
        /*048c*/ 	.word	0xffffffff


	//   ....[124]....
        /*0490*/ 	.word	0xffffffff


	//   ....[125]....
        /*0494*/ 	.word	0xffffffff


	//   ....[126]....
        /*0498*/ 	.word	0xffffffff


	//   ....[127]....
        /*049c*/ 	.word	0xffffffff


	//   ....[128]....
        /*04a0*/ 	.word	0xffffffff


	//   ....[129]....
        /*04a4*/ 	.word	0xffffffff


	//   ....[130]....
        /*04a8*/ 	.word	0xffffffff


	//   ....[131]....
        /*04ac*/ 	.word	0xffffffff


	//   ....[132]....
        /*04b0*/ 	.word	0xffffffff


	//   ....[133]....
        /*04b4*/ 	.word	0xffffffff


	//   ....[134]....
        /*04b8*/ 	.word	0xffffffff


	//   ....[135]....
        /*04bc*/ 	.word	0xffffffff


	//   ....[136]....
        /*04c0*/ 	.word	0xffffffff


	//   ....[137]....
        /*04c4*/ 	.word	0xffffffff


	//   ....[138]....
        /*04c8*/ 	.word	0xffffffff


	//   ....[139]....
        /*04cc*/ 	.word	0xffffffff


	//   ....[140]....
        /*04d0*/ 	.word	0xffffffff


	//   ....[141]....
        /*04d4*/ 	.word	0xffffffff


	//   ....[142]....
        /*04d8*/ 	.word	0xffffffff


	//   ....[143]....
        /*04dc*/ 	.word	0xffffffff


	//   ....[144]....
        /*04e0*/ 	.word	0xffffffff


	//   ....[145]....
        /*04e4*/ 	.word	0xffffffff


	//   ....[146]....
        /*04e8*/ 	.word	0xffffffff


	//   ....[147]....
        /*04ec*/ 	.word	0xffffffff


	//   ....[148]....
        /*04f0*/ 	.word	0xffffffff


	//   ....[149]....
        /*04f4*/ 	.word	0xffffffff


	//   ....[150]....
        /*04f8*/ 	.word	0xffffffff


	//   ....[151]....
        /*04fc*/ 	.word	0xffffffff


	//   ....[152]....
        /*0500*/ 	.word	0xffffffff


	//   ....[153]....
        /*0504*/ 	.word	0xffffffff


	//   ....[154]....
        /*0508*/ 	.word	0xffffffff


	//   ....[155]....
        /*050c*/ 	.word	0xffffffff


	//   ....[156]....
        /*0510*/ 	.word	0xffffffff


	//   ....[157]....
        /*0514*/ 	.word	0xffffffff


	//   ....[158]....
        /*0518*/ 	.word	0xffffffff


	//   ....[159]....
        /*051c*/ 	.word	0xffffffff


	//   ....[160]....
        /*0520*/ 	.word	0xffffffff


	//   ....[161]....
        /*0524*/ 	.word	0x0500000f


	//   ....[162]....
        /*0528*/ 	.word	0x0500000f


	//   ....[163]....
        /*052c*/ 	.word	0x0500000f


	//   ....[164]....
        /*0530*/ 	.word	0x0500000f


	//   ....[165]....
        /*0534*/ 	.word	0x0500000f


	//   ....[166]....
        /*0538*/ 	.word	0x0500000f


	//   ....[167]....
        /*053c*/ 	.word	0x0500000f


	//   ....[168]....
        /*0540*/ 	.word	0x0500000f


	//   ....[169]....
        /*0544*/ 	.word	0x0500000f


	//   ....[170]....
        /*0548*/ 	.word	0x0500000f


	//   ....[171]....
        /*054c*/ 	.word	0x0500000f


	//   ....[172]....
        /*0550*/ 	.word	0x0500000f


	//   ....[173]....
        /*0554*/ 	.word	0x0500000f


	//   ....[174]....
        /*0558*/ 	.word	0x0500000f


	//   ....[175]....
        /*055c*/ 	.word	0x0500000f


	//   ....[176]....
        /*0560*/ 	.word	0x0500000f


	//   ....[177]....
        /*0564*/ 	.word	0x0500000f


	//   ....[178]....
        /*0568*/ 	.word	0x0500000f


	//   ....[179]....
        /*056c*/ 	.word	0x0500000f


	//   ....[180]....
        /*0570*/ 	.word	0x0500000f


	//   ....[181]....
        /*0574*/ 	.word	0x0500000f


	//   ....[182]....
        /*0578*/ 	.word	0x0500000f


	//   ....[183]....
        /*057c*/ 	.word	0x0500000f


	//   ....[184]....
        /*0580*/ 	.word	0x0500000f


	//   ....[185]....
        /*0584*/ 	.word	0x0500000f


	//   ....[186]....
        /*0588*/ 	.word	0x0500000f


	//   ....[187]....
        /*058c*/ 	.word	0x0500000f


	//   ....[188]....
        /*0590*/ 	.word	0x0500000f


	//   ....[189]....
        /*0594*/ 	.word	0x0500000f


	//   ....[190]....
        /*0598*/ 	.word	0x0500000f


	//   ....[191]....
        /*059c*/ 	.word	0x0500000f


	//   ....[192]....
        /*05a0*/ 	.word	0x0500000f


	//   ....[193]....
        /*05a4*/ 	.word	0x0500000f


	//   ....[194]....
        /*05a8*/ 	.word	0x0500000f


	//   ....[195]....
        /*05ac*/ 	.word	0x0500000f


	//   ....[196]....
        /*05b0*/ 	.word	0x0500000f


	//   ....[197]....
        /*05b4*/ 	.word	0x0500000f


	//   ....[198]....
        /*05b8*/ 	.word	0x0500000f


	//   ....[199]....
        /*05bc*/ 	.word	0x0500000f


	//   ....[200]....
        /*05c0*/ 	.word	0x0500000f


	//   ....[201]....
        /*05c4*/ 	.word	0x0500000f


	//   ....[202]....
        /*05c8*/ 	.word	0x0500000f


	//   ....[203]....
        /*05cc*/ 	.word	0x0500000f


	//   ....[204]....
        /*05d0*/ 	.word	0x0500000f


	//   ....[205]....
        /*05d4*/ 	.word	0x0500000f


	//   ....[206]....
        /*05d8*/ 	.word	0x0500000f


	//   ....[207]....
        /*05dc*/ 	.word	0x0500000f


	//   ....[208]....
        /*05e0*/ 	.word	0x0500000f


	//   ....[209]....
        /*05e4*/ 	.word	0x0500000f


	//   ....[210]....
        /*05e8*/ 	.word	0x0500000f


	//   ....[211]....
        /*05ec*/ 	.word	0x0500000f


	//   ....[212]....
        /*05f0*/ 	.word	0x0500000f


	//   ....[213]....
        /*05f4*/ 	.word	0x0500000f


	//   ....[214]....
        /*05f8*/ 	.word	0x0500000f


	//   ....[215]....
        /*05fc*/ 	.word	0x0500000f


	//   ....[216]....
        /*0600*/ 	.word	0x0500000f


	//   ....[217]....
        /*0604*/ 	.word	0x0500000f


	//   ....[218]....
        /*0608*/ 	.word	0x0500000f


	//   ....[219]....
        /*060c*/ 	.word	0x0500000f


	//   ....[220]....
        /*0610*/ 	.word	0x0500000f


	//   ....[221]....
        /*0614*/ 	.word	0x0500000f


	//   ....[222]....
        /*0618*/ 	.word	0x0500000f


	//   ....[223]....
        /*061c*/ 	.word	0x0500000f


	//   ....[224]....
        /*0620*/ 	.word	0x0500000f


	//   ....[225]....
        /*0624*/ 	.word	0x0500000f


	//   ....[226]....
        /*0628*/ 	.word	0x0500000f


	//   ....[227]....
        /*062c*/ 	.word	0x0500000f


	//   ....[228]....
        /*0630*/ 	.word	0x0500000f


	//   ....[229]....
        /*0634*/ 	.word	0x0500000f


	//   ....[230]....
        /*0638*/ 	.word	0x0500000f


	//   ....[231]....
        /*063c*/ 	.word	0x0500000f


	//   ....[232]....
        /*0640*/ 	.word	0x0500000f


	//   ....[233]....
        /*0644*/ 	.word	0x0500000f


	//   ....[234]....
        /*0648*/ 	.word	0x0500000f


	//   ....[235]....
        /*064c*/ 	.word	0x0500000f


	//   ....[236]....
        /*0650*/ 	.word	0x0500000f


	//   ....[237]....
        /*0654*/ 	.word	0x0500000f


	//   ....[238]....
        /*0658*/ 	.word	0x0500000f


	//   ....[239]....
        /*065c*/ 	.word	0x0500000f


	//   ....[240]....
        /*0660*/ 	.word	0x0500000f


	//   ....[241]....
        /*0664*/ 	.word	0x0500000f


	//   ....[242]....
        /*0668*/ 	.word	0x0500000f


	//   ....[243]....
        /*066c*/ 	.word	0x0500000f


	//   ....[244]....
        /*0670*/ 	.word	0x0500000f


	//   ....[245]....
        /*0674*/ 	.word	0x0500000f


	//   ....[246]....
        /*0678*/ 	.word	0x0500000f


	//   ....[247]....
        /*067c*/ 	.word	0x0500000f


	//   ....[248]....
        /*0680*/ 	.word	0x0500000f


	//   ....[249]....
        /*0684*/ 	.word	0x0500000f


	//   ....[250]....
        /*0688*/ 	.word	0x0500000f


	//   ....[251]....
        /*068c*/ 	.word	0x0500000f


	//   ....[252]....
        /*0690*/ 	.word	0xffffffff


	//   ....[253]....
        /*0694*/ 	.word	0xffffffff


	//   ....[254]....
        /*0698*/ 	.word	0xffffffff


	//   ....[255]....
        /*069c*/ 	.word	0xffffffff


	//   ....[0]....
        /*06a0*/ 	.word	0xffffffff


	//   ....[1]....
        /*06a4*/ 	.word	0xffffffff


	//   ....[2]....
        /*06a8*/ 	.word	0xffffffff


	//   ....[3]....
        /*06ac*/ 	.word	0xffffffff


	//----- nvinfo : EIATTR_COOP_GROUP_INSTR_OFFSETS
	.align		4
.L_904:
        /*06b0*/ 	.byte	0x04, 0x28
        /*06b2*/ 	.short	(.L_906 - .L_905)


	//   ....[0]....
.L_905:
        /*06b4*/ 	.word	0x000000c0


	//   ....[1]....
        /*06b8*/ 	.word	0x00000190


	//   ....[2]....
        /*06bc*/ 	.word	0x000001e0


	//   ....[3]....
        /*06c0*/ 	.word	0x00000400


	//   ....[4]....
        /*06c4*/ 	.word	0x00000560


	//   ....[5]....
        /*06c8*/ 	.word	0x00000680


	//   ....[6]....
        /*06cc*/ 	.word	0x000007e0


	//   ....[7]....
        /*06d0*/ 	.word	0x00003120


	//   ....[8]....
        /*06d4*/ 	.word	0x00003130


	//   ....[9]....
        /*06d8*/ 	.word	0x00003d30


	//   ....[10]....
        /*06dc*/ 	.word	0x00003d40


	//   ....[11]....
        /*06e0*/ 	.word	0x00004700


	//   ....[12]....
        /*06e4*/ 	.word	0x00004710


	//   ....[13]....
        /*06e8*/ 	.word	0x00004af0


	//   ....[14]....
        /*06ec*/ 	.word	0x00004b00


	//   ....[15]....
        /*06f0*/ 	.word	0x00006490


	//   ....[16]....
        /*06f4*/ 	.word	0x0000e450


	//   ....[17]....
        /*06f8*/ 	.word	0x0000f340


	//   ....[18]....
        /*06fc*/ 	.word	0x0000f350


	//   ....[19]....
        /*0700*/ 	.word	0x0000f360


	//   ....[20]....
        /*0704*/ 	.word	0x0000f370


	//   ....[21]....
        /*0708*/ 	.word	0x0000f6a0


	//   ....[22]....
        /*070c*/ 	.word	0x0000f6b0


	//   ....[23]....
        /*0710*/ 	.word	0x0000f6c0


	//   ....[24]....
        /*0714*/ 	.word	0x0000f6d0


	//   ....[25]....
        /*0718*/ 	.word	0x00010a00


	//   ....[26]....
        /*071c*/ 	.word	0x00010a20


	//   ....[27]....
        /*0720*/ 	.word	0x00010a30


	//   ....[28]....
        /*0724*/ 	.word	0x00010a40


	//   ....[29]....
        /*0728*/ 	.word	0x00010b40


	//   ....[30]....
        /*072c*/ 	.word	0x00010b60


	//   ....[31]....
        /*0730*/ 	.word	0x00010b70


	//   ....[32]....
        /*0734*/ 	.word	0x00010b80


	//   ....[33]....
        /*0738*/ 	.word	0x00013740


	//   ....[34]....
        /*073c*/ 	.word	0x00014900


	//   ....[35]....
        /*0740*/ 	.word	0x00014b10


	//   ....[36]....
        /*0744*/ 	.word	0x000156e0


	//   ....[37]....
        /*0748*/ 	.word	0x00015740


	//   ....[38]....
        /*074c*/ 	.word	0x00015790


	//   ....[39]....
        /*0750*/ 	.word	0x000157b0


	//   ....[40]....
        /*0754*/ 	.word	0x00019ec0


	//   ....[41]....
        /*0758*/ 	.word	0x0001b520


	//   ....[42]....
        /*075c*/ 	.word	0x0001c6e0


	//   ....[43]....
        /*0760*/ 	.word	0x0001c730


	//   ....[44]....
        /*0764*/ 	.word	0x0001c780


	//   ....[45]....
        /*0768*/ 	.word	0x0001c7a0


	//   ....[46]....
        /*076c*/ 	.word	0x00020e30


	//   ....[47]....
        /*0770*/ 	.word	0x00022230


	//   ....[48]....
        /*0774*/ 	.word	0x000233f0


	//   ....[49]....
        /*0778*/ 	.word	0x00023600


	//   ....[50]....
        /*077c*/ 	.word	0x000241d0


	//   ....[51]....
        /*0780*/ 	.word	0x00024230


	//   ....[52]....
        /*0784*/ 	.word	0x00024280


	//   ....[53]....
        /*0788*/ 	.word	0x000242a0


	//   ....[54]....
        /*078c*/ 	.word	0x000289b0


	//   ....[55]....
        /*0790*/ 	.word	0x00028b30


	//   ....[56]....
        /*0794*/ 	.word	0x00028b50


	//   ....[57]....
        /*0798*/ 	.word	0x00028b90


	//   ....[58]....
        /*079c*/ 	.word	0x00028bb0


	//   ....[59]....
        /*07a0*/ 	.word	0x0002af50


	//   ....[60]....
        /*07a4*/ 	.word	0x0002b340


	//   ....[61]....
        /*07a8*/ 	.word	0x0002b350


	//   ....[62]....
        /*07ac*/ 	.word	0x0002b370


	//   ....[63]....
        /*07b0*/ 	.word	0x0002b380


	//   ....[64]....
        /*07b4*/ 	.word	0x0002bfb0


	//   ....[65]....
        /*07b8*/ 	.word	0x0002bfd0


	//   ....[66]....
        /*07bc*/ 	.word	0x0002c280


	//   ....[67]....
        /*07c0*/ 	.word	0x0002c2a0


	//   ....[68]....
        /*07c4*/ 	.word	0x0002cc20


	//   ....[69]....
        /*07c8*/ 	.word	0x0002cc50


	//   ....[70]....
        /*07cc*/ 	.word	0x0002d6b0


	//   ....[71]....
        /*07d0*/ 	.word	0x0002d6d0


	//   ....[72]....
        /*07d4*/ 	.word	0x0002ebd0


	//   ....[73]....
        /*07d8*/ 	.word	0x0002ec00


	//   ....[74]....
        /*07dc*/ 	.word	0x0002ee40


	//   ....[75]....
        /*07e0*/ 	.word	0x0002ee60


	//   ....[76]....
        /*07e4*/ 	.word	0x0002f100


	//   ....[77]....
        /*07e8*/ 	.word	0x0002f310


	//   ....[78]....
        /*07ec*/ 	.word	0x0002f340


	//   ....[79]....
        /*07f0*/ 	.word	0x0002f370


	//   ....[80]....
        /*07f4*/ 	.word	0x0002f3a0


	//   ....[81]....
        /*07f8*/ 	.word	0x0002f3d0


	//   ....[82]....
        /*07fc*/ 	.word	0x0002f400


	//   ....[83]....
        /*0800*/ 	.word	0x0002f590


	//   ....[84]....
        /*0804*/ 	.word	0x0002f5c0


	//   ....[85]....
        /*0808*/ 	.word	0x0002f5f0


	//   ....[86]....
        /*080c*/ 	.word	0x0002f620


	//   ....[87]....
        /*0810*/ 	.word	0x0002f650


	//   ....[88]....
        /*0814*/ 	.word	0x0002f680


	//   ....[89]....
        /*0818*/ 	.word	0x0002f710


	//   ....[90]....
        /*081c*/ 	.word	0x0002f740


	//   ....[91]....
        /*0820*/ 	.word	0x0002f750


	//   ....[92]....
        /*0824*/ 	.word	0x0002f790


	//   ....[93]....
        /*0828*/ 	.word	0x00030f60


	//   ....[94]....
        /*082c*/ 	.word	0x00033d90


	//   ....[95]....
        /*0830*/ 	.word	0x00033db0


	//   ....[96]....
        /*0834*/ 	.word	0x00033e40


	//   ....[97]....
        /*0838*/ 	.word	0x00033e60


	//   ....[98]....
        /*083c*/ 	.word	0x00033ee0


	//   ....[99]....
        /*0840*/ 	.word	0x00033f00


	//   ....[100]....
        /*0844*/ 	.word	0x00033f10


	//   ....[101]....
        /*0848*/ 	.word	0x00033f20


	//   ....[102]....
        /*084c*/ 	.word	0x000346d0


	//   ....[103]....
        /*0850*/ 	.word	0x00034700


	//   ....[104]....
        /*0854*/ 	.word	0x000347b0


	//   ....[105]....
        /*0858*/ 	.word	0x000347c0


	//   ....[106]....
        /*085c*/ 	.word	0x000347d0


	//   ....[107]....
        /*0860*/ 	.word	0x00034850


	//   ....[108]....
        /*0864*/ 	.word	0x00034860


	//   ....[109]....
        /*0868*/ 	.word	0x000348d0


	//   ....[110]....
        /*086c*/ 	.word	0x000351a0


	//   ....[111]....
        /*0870*/ 	.word	0x00035230


	//   ....[112]....
        /*0874*/ 	.word	0x000352b0


	//   ....[113]....
        /*0878*/ 	.word	0x00035400


	//   ....[114]....
        /*087c*/ 	.word	0x00035460


	//   ....[115]....
        /*0880*/ 	.word	0x00035480


	//   ....[116]....
        /*0884*/ 	.word	0x00035490


	//   ....[117]....
        /*0888*/ 	.word	0x00035720


	//   ....[118]....
        /*088c*/ 	.word	0x00035c50


	//   ....[119]....
        /*0890*/ 	.word	0x00035cb0


	//   ....[120]....
        /*0894*/ 	.word	0x00035e70


	//   ....[121]....
        /*0898*/ 	.word	0x00035eb0


	//   ....[122]....
        /*089c*/ 	.word	0x00035ec0


	//   ....[123]....
        /*08a0*/ 	.word	0x00035ed0


	//   ....[124]....
        /*08a4*/ 	.word	0x00036020


	//   ....[125]....
        /*08a8*/ 	.word	0x00036170


	//   ....[126]....
        /*08ac*/ 	.word	0x00036940


	//   ....[127]....
        /*08b0*/ 	.word	0x00036960


	//   ....[128]....
        /*08b4*/ 	.word	0x000369b0


	//   ....[129]....
        /*08b8*/ 	.word	0x000369c0


	//   ....[130]....
        /*08bc*/ 	.word	0x00036a00


	//   ....[131]....
        /*08c0*/ 	.word	0x00036a10


	//   ....[132]....
        /*08c4*/ 	.word	0x00036a20


	//   ....[133]....
        /*08c8*/ 	.word	0x00036a60


	//   ....[134]....
        /*08cc*/ 	.word	0x00036d50


	//   ....[135]....
        /*08d0*/ 	.word	0x00036d90


	//   ....[136]....
        /*08d4*/ 	.word	0x00036db0


	//   ....[137]....
        /*08d8*/ 	.word	0x00036dd0


	//   ....[138]....
        /*08dc*/ 	.word	0x00036e00


	//   ....[139]....
        /*08e0*/ 	.word	0x00036e20


	//   ....[140]....
        /*08e4*/ 	.word	0x00036f20


	//   ....[141]....
        /*08e8*/ 	.word	0x00037070


	//   ....[142]....
        /*08ec*/ 	.word	0x000376a0


	//   ....[143]....
        /*08f0*/ 	.word	0x000376d0


	//   ....[144]....
        /*08f4*/ 	.word	0x00037730


	//   ....[145]....
        /*08f8*/ 	.word	0x00037760


	//   ....[146]....
        /*08fc*/ 	.word	0x00037790


	//   ....[147]....
        /*0900*/ 	.word	0x000377c0


	//   ....[148]....
        /*0904*/ 	.word	0x000377f0


	//   ....[149]....
        /*0908*/ 	.word	0x00037820


	//   ....[150]....
        /*090c*/ 	.word	0x000379c0


	//   ....[151]....
        /*0910*/ 	.word	0x000379f0


	//   ....[152]....
        /*0914*/ 	.word	0x00037a20


	//   ....[153]....
        /*0918*/ 	.word	0x00037a50


	//   ....[154]....
        /*091c*/ 	.word	0x00037a80


	//   ....[155]....
        /*0920*/ 	.word	0x00037ab0


	//   ....[156]....
        /*0924*/ 	.word	0x00037b70


	//   ....[157]....
        /*0928*/ 	.word	0x00037b90


	//   ....[158]....
        /*092c*/ 	.word	0x00037bb0


	//   ....[159]....
        /*0930*/ 	.word	0x00037c10


	//   ....[160]....
        /*0934*/ 	.word	0x00038630


	//   ....[161]....
        /*0938*/ 	.word	0x00038950


	//   ....[162]....
        /*093c*/ 	.word	0x000389e0


	//   ....[163]....
        /*0940*/ 	.word	0x00038ac0


	//   ....[164]....
        /*0944*/ 	.word	0x00038b50


	//   ....[165]....
        /*0948*/ 	.word	0x00038c30


	//   ....[166]....
        /*094c*/ 	.word	0x00038cc0


	//   ....[167]....
        /*0950*/ 	.word	0x00038da0


	//   ....[168]....
        /*0954*/ 	.word	0x00038e30


	//   ....[169]....
        /*0958*/ 	.word	0x00038e80


	//   ....[170]....
        /*095c*/ 	.word	0x00038ed0


	//   ....[171]....
        /*0960*/ 	.word	0x00038f70


	//   ....[172]....
        /*0964*/ 	.word	0x00039000


	//   ....[173]....
        /*0968*/ 	.word	0x00039050


	//   ....[174]....
        /*096c*/ 	.word	0x000390a0


	//   ....[175]....
        /*0970*/ 	.word	0x00039190


	//   ....[176]....
        /*0974*/ 	.word	0x00039240


	//   ....[177]....
        /*0978*/ 	.word	0x000392c0


	//   ....[178]....
        /*097c*/ 	.word	0x00039350


	//   ....[179]....
        /*0980*/ 	.word	0x00039440


	//   ....[180]....
        /*0984*/ 	.word	0x00039490


	//   ....[181]....
        /*0988*/ 	.word	0x000394e0


	//   ....[182]....
        /*098c*/ 	.word	0x000395d0


	//   ....[183]....
        /*0990*/ 	.word	0x000399a0


	//   ....[184]....
        /*0994*/ 	.word	0x00039c70


	//   ....[185]....
        /*0998*/ 	.word	0x00039d60


	//   ....[186]....
        /*099c*/ 	.word	0x00039e00


	//   ....[187]....
        /*09a0*/ 	.word	0x00039e60


	//   ....[188]....
        /*09a4*/ 	.word	0x00039f50


	//   ....[189]....
        /*09a8*/ 	.word	0x00039fc0


	//   ....[190]....
        /*09ac*/ 	.word	0x0003a0b0


	//   ....[191]....
        /*09b0*/ 	.word	0x0003a120


	//   ....[192]....
        /*09b4*/ 	.word	0x0003a1c0


	//   ....[193]....
        /*09b8*/ 	.word	0x0003a2b0


	//   ....[194]....
        /*09bc*/ 	.word	0x0003a350


	//   ....[195]....
        /*09c0*/ 	.word	0x0003a3b0


	//   ....[196]....
        /*09c4*/ 	.word	0x0003a470


	//   ....[197]....
        /*09c8*/ 	.word	0x0003a4d0


	//   ....[198]....
        /*09cc*/ 	.word	0x0003a570


	//   ....[199]....
        /*09d0*/ 	.word	0x0003a620


	//   ....[200]....
        /*09d4*/ 	.word	0x0003a700


	//   ....[201]....
        /*09d8*/ 	.word	0x0003a9f0


	//   ....[202]....
        /*09dc*/ 	.word	0x0003aab0


	//   ....[203]....
        /*09e0*/ 	.word	0x0003ad20


	//   ....[204]....
        /*09e4*/ 	.word	0x0003ada0


	//   ....[205]....
        /*09e8*/ 	.word	0x0003afb0


	//   ....[206]....
        /*09ec*/ 	.word	0x0003b000


	//   ....[207]....
        /*09f0*/ 	.word	0x0003b170


	//   ....[208]....
        /*09f4*/ 	.word	0x0003b200


	//   ....[209]....
        /*09f8*/ 	.word	0x0003b340


	//   ....[210]....
        /*09fc*/ 	.word	0x0003b440


	//   ....[211]....
        /*0a00*/ 	.word	0x0003b6b0


	//   ....[212]....
        /*0a04*/ 	.word	0x0003b700


	//   ....[213]....
        /*0a08*/ 	.word	0x0003b8d0


	//   ....[214]....
        /*0a0c*/ 	.word	0x0003b920


	//   ....[215]....
        /*0a10*/ 	.word	0x0003baf0


	//   ....[216]....
        /*0a14*/ 	.word	0x0003bb40


	//   ....[217]....
        /*0a18*/ 	.word	0x0003bc30


	//   ....[218]....
        /*0a1c*/ 	.word	0x0003bcd0


	//   ....[219]....
        /*0a20*/ 	.word	0x0003bd30


	//   ....[220]....
        /*0a24*/ 	.word	0x0003bde0


	//   ....[221]....
        /*0a28*/ 	.word	0x0003be40


	//   ....[222]....
        /*0a2c*/ 	.word	0x0003bef0


	//   ....[223]....
        /*0a30*/ 	.word	0x0003bf50


	//   ....[224]....
        /*0a34*/ 	.word	0x0003c000


	//   ....[225]....
        /*0a38*/ 	.word	0x0003c0f0


	//   ....[226]....
        /*0a3c*/ 	.word	0x0003c1d0


	//   ....[227]....
        /*0a40*/ 	.word	0x0003c2e0


	//   ....[228]....
        /*0a44*/ 	.word	0x0003c3e0


	//   ....[229]....
        /*0a48*/ 	.word	0x0003c510


	//   ....[230]....
        /*0a4c*/ 	.word	0x0003c5f0


	//   ....[231]....
        /*0a50*/ 	.word	0x0003c6f0


	//   ....[232]....
        /*0a54*/ 	.word	0x0003c7d0


	//   ....[233]....
        /*0a58*/ 	.word	0x0003c860


	//   ....[234]....
        /*0a5c*/ 	.word	0x0003c900


	//   ....[235]....
        /*0a60*/ 	.word	0x0003ca70


	//   ....[236]....
        /*0a64*/ 	.word	0x0003cae0


	//   ....[237]....
        /*0a68*/ 	.word	0x0003cb50


	//   ....[238]....
        /*0a6c*/ 	.word	0x0003cbc0


	//   ....[239]....
        /*0a70*/ 	.word	0x0003cc30


	//   ....[240]....
        /*0a74*/ 	.word	0x0003ccb0


	//   ....[241]....
        /*0a78*/ 	.word	0x0003cd30


	//   ....[242]....
        /*0a7c*/ 	.word	0x0003cdc0


	//   ....[243]....
        /*0a80*/ 	.word	0x0003ce30


	//   ....[244]....
        /*0a84*/ 	.word	0x0003cea0


	//   ....[245]....
        /*0a88*/ 	.word	0x0003cf10


	//   ....[246]....
        /*0a8c*/ 	.word	0x0003cf90


	//   ....[247]....
        /*0a90*/ 	.word	0x0003d000


	//   ....[248]....
        /*0a94*/ 	.word	0x0003d0b0


	//   ....[249]....
        /*0a98*/ 	.word	0x0003d100


	//   ....[250]....
        /*0a9c*/ 	.word	0x0003d190


	//   ....[251]....
        /*0aa0*/ 	.word	0x0003d2c0


	//   ....[252]....
        /*0aa4*/ 	.word	0x0003f1e0


	//   ....[253]....
        /*0aa8*/ 	.word	0x00040850


	//   ....[254]....
        /*0aac*/ 	.word	0x00040b40


	//   ....[255]....
        /*0ab0*/ 	.word	0x00041870


	//   ....[0]....
        /*0ab4*/ 	.word	0x000418c0


	//   ....[1]....
        /*0ab8*/ 	.word	0x000418e0


	//   ....[2]....
        /*0abc*/ 	.word	0x000418f0


	//   ....[3]....
        /*0ac0*/ 	.word	0x0004c5c0


	//----- nvinfo : EIATTR_REG_RECONFIG
	.align		4
.L_906:
        /*0ac4*/ 	.byte	0x01, 0x54
	.zero		2


	//----- nvinfo : EIATTR_SYSCALL_OFFSETS
	.align		4
        /*0ac8*/ 	.byte	0x04, 0x46
        /*0aca*/ 	.short	(.L_908 - .L_907)


	//   ....[0]....
.L_907:
        /*0acc*/ 	.word	0x00002560


	//   ....[1]....
        /*0ad0*/ 	.word	0x000026b0


	//   ....[2]....
        /*0ad4*/ 	.word	0x0000e800


	//   ....[3]....
        /*0ad8*/ 	.word	0x0000f0f0


	//   ....[4]....
        /*0adc*/ 	.word	0x00033180


	//   ....[5]....
        /*0ae0*/ 	.word	0x000332d0


	//   ....[6]....
        /*0ae4*/ 	.word	0x000333c0


	//   ....[7]....
        /*0ae8*/ 	.word	0x000342e0


	//   ....[8]....
        /*0aec*/ 	.word	0x00034b40


	//----- nvinfo : EIATTR_MBARRIER_INSTR_OFFSETS
	.align		4
.L_908:
        /*0af0*/ 	.byte	0x04, 0x39
        /*0af2*/ 	.short	(.L_910 - .L_909)


	//   ....[0]....
.L_909:
        /*0af4*/ 	.word	0x000002d0
        /*0af8*/ 	.word	0x000000ff
        /*0afc*/ 	.word	0x00038800
        /*0b00*/ 	.short	0x0100
        /*0b02*/ 	.byte	0x08
	.zero		1


	//   ....[1]....
        /*0b04*/ 	.word	0x000002f0
        /*0b08*/ 	.word	0x000000ff
        /*0b0c*/ 	.word	0x00038810
        /*0b10*/ 	.short	0x0100
        /*0b12*/ 	.byte	0x08
	.zero		1


	//   ....[2]....
        /*0b14*/ 	.word	0x00000300
        /*0b18*/ 	.word	0x000000ff
        /*0b1c*/ 	.word	0x00038820
        /*0b20*/ 	.short	0x0100
        /*0b22*/ 	.byte	0x08
	.zero		1


	//   ....[3]....
        /*0b24*/ 	.word	0x000003b0
        /*0b28*/ 	.word	0x000000ff
        /*0b2c*/ 	.word	0x00038830
        /*0b30*/ 	.short	0x0100
        /*0b32*/ 	.byte	0x06
	.zero		1


	//   ....[4]....
        /*0b34*/ 	.word	0x000003c0
        /*0b38*/ 	.word	0x000000ff
        /*0b3c*/ 	.word	0x00038840
        /*0b40*/ 	.short	0x0100
        /*0b42*/ 	.byte	0x06
	.zero		1


	//   ....[5]....
        /*0b44*/ 	.word	0x000003d0
        /*0b48*/ 	.word	0x000000ff
        /*0b4c*/ 	.word	0x00038838
        /*0b50*/ 	.short	0x0100
        /*0b52*/ 	.byte	0x06
	.zero		1


	//   ....[6]....
        /*0b54*/ 	.word	0x000003e0
        /*0b58*/ 	.word	0x000000ff
        /*0b5c*/ 	.word	0x00038848
        /*0b60*/ 	.short	0x0100
        /*0b62*/ 	.byte	0x06
	.zero		1


	//   ....[7]....
        /*0b64*/ 	.word	0x00000510
        /*0b68*/ 	.word	0x000000ff
        /*0b6c*/ 	.word	0x00038850
        /*0b70*/ 	.short	0x0100
        /*0b72*/ 	.byte	0x08
	.zero		1


	//   ....[8]....
        /*0b74*/ 	.word	0x00000520
        /*0b78*/ 	.word	0x000000ff
        /*0b7c*/ 	.word	0x00038860
        /*0b80*/ 	.short	0x0100
        /*0b82*/ 	.byte	0x08
	.zero		1


	//   ....[9]....
        /*0b84*/ 	.word	0x00000530
        /*0b88*/ 	.word	0x000000ff
        /*0b8c*/ 	.word	0x00038858
        /*0b90*/ 	.short	0x0100
        /*0b92*/ 	.byte	0x08
	.zero		1


	//   ....[10]....
        /*0b94*/ 	.word	0x00000540
        /*0b98*/ 	.word	0x000000ff
        /*0b9c*/ 	.word	0x00038868
        /*0ba0*/ 	.short	0x0100
        /*0ba2*/ 	.byte	0x08
	.zero		1


	//   ....[11]....
        /*0ba4*/ 	.word	0x00000630
        /*0ba8*/ 	.word	0x000000ff
        /*0bac*/ 	.word	0x00038870
        /*0bb0*/ 	.short	0x0100
        /*0bb2*/ 	.byte	0x06
	.zero		1


	//   ....[12]....
        /*0bb4*/ 	.word	0x00000640
        /*0bb8*/ 	.word	0x000000ff
        /*0bbc*/ 	.word	0x00038880
        /*0bc0*/ 	.short	0x0100
        /*0bc2*/ 	.byte	0x06
	.zero		1


	//   ....[13]....
        /*0bc4*/ 	.word	0x00000650
        /*0bc8*/ 	.word	0x000000ff
        /*0bcc*/ 	.word	0x00038878
        /*0bd0*/ 	.short	0x0100
        /*0bd2*/ 	.byte	0x06
	.zero		1


	//   ....[14]....
        /*0bd4*/ 	.word	0x00000660
        /*0bd8*/ 	.word	0x000000ff
        /*0bdc*/ 	.word	0x00038888
        /*0be0*/ 	.short	0x0100
        /*0be2*/ 	.byte	0x06
	.zero		1


	//   ....[15]....
        /*0be4*/ 	.word	0x00000790
        /*0be8*/ 	.word	0x000000ff
        /*0bec*/ 	.word	0x00038890
        /*0bf0*/ 	.short	0x0100
        /*0bf2*/ 	.byte	0x08
	.zero		1


	//   ....[16]....
        /*0bf4*/ 	.word	0x000007a0
        /*0bf8*/ 	.word	0x000000ff
        /*0bfc*/ 	.word	0x000388a0
        /*0c00*/ 	.short	0x0100
        /*0c02*/ 	.byte	0x08
	.zero		1


	//   ....[17]....
        /*0c04*/ 	.word	0x000007b0
        /*0c08*/ 	.word	0x000000ff
        /*0c0c*/ 	.word	0x00038898
        /*0c10*/ 	.short	0x0100
        /*0c12*/ 	.byte	0x08
	.zero		1


	//   ....[18]....
        /*0c14*/ 	.word	0x000007c0
        /*0c18*/ 	.word	0x000000ff
        /*0c1c*/ 	.word	0x000388a8
        /*0c20*/ 	.short	0x0100
        /*0c22*/ 	.byte	0x08
	.zero		1


	//   ....[19]....
        /*0c24*/ 	.word	0x000008f0
        /*0c28*/ 	.word	0x000000ff
        /*0c2c*/ 	.word	0x000388b0
        /*0c30*/ 	.short	0x0100
        /*0c32*/ 	.byte	0x08
	.zero		1


	//   ....[20]....
        /*0c34*/ 	.word	0x00000900
        /*0c38*/ 	.word	0x000000ff
        /*0c3c*/ 	.word	0x000388c0
        /*0c40*/ 	.short	0x0100
        /*0c42*/ 	.byte	0x08
	.zero		1


	//   ....[21]....
        /*0c44*/ 	.word	0x00000910
        /*0c48*/ 	.word	0x000000ff
        /*0c4c*/ 	.word	0x000388b8
        /*0c50*/ 	.short	0x0100
        /*0c52*/ 	.byte	0x08
	.zero		1


	//   ....[22]....
        /*0c54*/ 	.word	0x00000920
        /*0c58*/ 	.word	0x000000ff
        /*0c5c*/ 	.word	0x000388c8
        /*0c60*/ 	.short	0x0100
        /*0c62*/ 	.byte	0x08
	.zero		1


	//   ....[23]....
        /*0c64*/ 	.word	0x000030d0
        /*0c68*/ 	.word	0x00000028
        /*0c6c*/ 	.word	0x00038890
        /*0c70*/ 	.short	0x010a
        /*0c72*/ 	.byte	0x3f
	.zero		1


	//   ....[24]....
        /*0c74*/ 	.word	0x00003ce0
        /*0c78*/ 	.word	0x00000028
        /*0c7c*/ 	.word	0x00038890
        /*0c80*/ 	.short	0x010a
        /*0c82*/ 	.byte	0x3f
	.zero		1


	//   ....[25]....
        /*0c84*/ 	.word	0x00004570
        /*0c88*/ 	.word	0x00000028
        /*0c8c*/ 	.word	0x00038890
        /*0c90*/ 	.short	0x010a
        /*0c92*/ 	.byte	0x3f
	.zero		1


	//   ....[26]....
        /*0c94*/ 	.word	0x00004940
        /*0c98*/ 	.word	0x00000004
        /*0c9c*/ 	.word	0x00000000
        /*0ca0*/ 	.short	0x0101
        /*0ca2*/ 	.byte	0x3f
	.zero		1


	//   ....[27]....
        /*0ca4*/ 	.word	0x00004980
        /*0ca8*/ 	.word	0x00000028
        /*0cac*/ 	.word	0x000388b0
        /*0cb0*/ 	.short	0x010a
        /*0cb2*/ 	.byte	0x3f
	.zero		1


	//   ....[28]....
        /*0cb4*/ 	.word	0x00005250
        /*0cb8*/ 	.word	0x00000028
        /*0cbc*/ 	.word	0x00000000
        /*0cc0*/ 	.short	0x0101
        /*0cc2*/ 	.byte	0x3f
	.zero		1


	//   ....[29]....
        /*0cc4*/ 	.word	0x00008900
        /*0cc8*/ 	.word	0x0000000e
        /*0ccc*/ 	.word	0x00000000
        /*0cd0*/ 	.short	0x0101
        /*0cd2*/ 	.byte	0x3f
	.zero		1


	//   ....[30]....
        /*0cd4*/ 	.word	0x0000c710
        /*0cd8*/ 	.word	0x0000000e
        /*0cdc*/ 	.word	0x00000000
        /*0ce0*/ 	.short	0x0101
        /*0ce2*/ 	.byte	0x3f
	.zero		1


	//   ....[31]....
        /*0ce4*/ 	.word	0x0000ee70
        /*0ce8*/ 	.word	0x00000002
        /*0cec*/ 	.word	0x00038800
        /*0cf0*/ 	.short	0x010a
        /*0cf2*/ 	.byte	0x3f
	.zero		1


	//   ....[32]....
        /*0cf4*/ 	.word	0x0000eec0
        /*0cf8*/ 	.word	0x00000002
        /*0cfc*/ 	.word	0x00038800
        /*0d00*/ 	.short	0x010a
        /*0d02*/ 	.byte	0x3f
	.zero		1


	//   ....[33]....
        /*0d04*/ 	.word	0x0000f930
        /*0d08*/ 	.word	0x00000002
        /*0d0c*/ 	.word	0x00038800
        /*0d10*/ 	.short	0x010a
        /*0d12*/ 	.byte	0x3f
	.zero		1


	//   ....[34]....
        /*0d14*/ 	.word	0x00010e90
        /*0d18*/ 	.word	0x00000002
        /*0d1c*/ 	.word	0x00038800
        /*0d20*/ 	.short	0x010a
        /*0d22*/ 	.byte	0x3f
	.zero		1


	//   ....[35]....
        /*0d24*/ 	.word	0x00012620
        /*0d28*/ 	.word	0x00000004
        /*0d2c*/ 	.word	0x00000000
        /*0d30*/ 	.short	0x010a
        /*0d32*/ 	.byte	0x3f
	.zero		1


	//   ....[36]....
        /*0d34*/ 	.word	0x000126c0
        /*0d38*/ 	.word	0x00000002
        /*0d3c*/ 	.word	0x00000000
        /*0d40*/ 	.short	0x010a
        /*0d42*/ 	.byte	0x3f
	.zero		1


	//   ....[37]....
        /*0d44*/ 	.word	0x00012ae0
        /*0d48*/ 	.word	0x00000002
        /*0d4c*/ 	.word	0x00000000
        /*0d50*/ 	.short	0x010a
        /*0d52*/ 	.byte	0x3f
	.zero		1


	//   ....[38]....
        /*0d54*/ 	.word	0x00012b40
        /*0d58*/ 	.word	0x00000002
        /*0d5c*/ 	.word	0x00000000
        /*0d60*/ 	.short	0x010a
        /*0d62*/ 	.byte	0x3f
	.zero		1


	//   ....[39]....
        /*0d64*/ 	.word	0x000146d0
        /*0d68*/ 	.word	0x0000000a
        /*0d6c*/ 	.word	0x00000000
        /*0d70*/ 	.short	0x0101
        /*0d72*/ 	.byte	0x3f
	.zero		1


	//   ....[40]....
        /*0d74*/ 	.word	0x00019fd0
        /*0d78*/ 	.word	0x00000004
        /*0d7c*/ 	.word	0x00000000
        /*0d80*/ 	.short	0x0101
        /*0d82*/ 	.byte	0x3f
	.zero		1


	//   ....[41]....
        /*0d84*/ 	.word	0x0001a400
        /*0d88*/ 	.word	0x00000004
        /*0d8c*/ 	.word	0x00000000
        /*0d90*/ 	.short	0x010a
        /*0d92*/ 	.byte	0x3f
	.zero		1


	//   ....[42]....
        /*0d94*/ 	.word	0x0001a4a0
        /*0d98*/ 	.word	0x00000002
        /*0d9c*/ 	.word	0x00000000
        /*0da0*/ 	.short	0x010a
        /*0da2*/ 	.byte	0x3f
	.zero		1


	//   ....[43]....
        /*0da4*/ 	.word	0x0001a8c0
        /*0da8*/ 	.word	0x00000002
        /*0dac*/ 	.word	0x00000000
        /*0db0*/ 	.short	0x010a
        /*0db2*/ 	.byte	0x3f
	.zero		1


	//   ....[44]....
        /*0db4*/ 	.word	0x0001a920
        /*0db8*/ 	.word	0x00000002
        /*0dbc*/ 	.word	0x00000000
        /*0dc0*/ 	.short	0x010a
        /*0dc2*/ 	.byte	0x3f
	.zero		1


	//   ....[45]....
        /*0dc4*/ 	.word	0x0001c4b0
        /*0dc8*/ 	.word	0x00000008
        /*0dcc*/ 	.word	0x00000000
        /*0dd0*/ 	.short	0x0101
        /*0dd2*/ 	.byte	0x3f
	.zero		1


	//   ....[46]....
        /*0dd4*/ 	.word	0x00020f40
        /*0dd8*/ 	.word	0x00000004
        /*0ddc*/ 	.word	0x00000000
        /*0de0*/ 	.short	0x0101
        /*0de2*/ 	.byte	0x3f
	.zero		1


	//   ....[47]....
        /*0de4*/ 	.word	0x00021110
        /*0de8*/ 	.word	0x00000004
        /*0dec*/ 	.word	0x00000000
        /*0df0*/ 	.short	0x010a
        /*0df2*/ 	.byte	0x3f
	.zero		1


	//   ....[48]....
        /*0df4*/ 	.word	0x000211b0
        /*0df8*/ 	.word	0x00000002
        /*0dfc*/ 	.word	0x00000000
        /*0e00*/ 	.short	0x010a
        /*0e02*/ 	.byte	0x3f
	.zero		1


	//   ....[49]....
        /*0e04*/ 	.word	0x000215d0
        /*0e08*/ 	.word	0x00000002
        /*0e0c*/ 	.word	0x00000000
        /*0e10*/ 	.short	0x010a
        /*0e12*/ 	.byte	0x3f
	.zero		1


	//   ....[50]....
        /*0e14*/ 	.word	0x00021630
        /*0e18*/ 	.word	0x00000002
        /*0e1c*/ 	.word	0x00000000
        /*0e20*/ 	.short	0x010a
        /*0e22*/ 	.byte	0x3f
	.zero		1


	//   ....[51]....
        /*0e24*/ 	.word	0x000231c0
        /*0e28*/ 	.word	0x00000008
        /*0e2c*/ 	.word	0x00000000
        /*0e30*/ 	.short	0x0101
        /*0e32*/ 	.byte	0x3f
	.zero		1


	//   ....[52]....
        /*0e34*/ 	.word	0x00028ac0
        /*0e38*/ 	.word	0x00000004
        /*0e3c*/ 	.word	0x00000000
        /*0e40*/ 	.short	0x0101
        /*0e42*/ 	.byte	0x3f
	.zero		1


	//   ....[53]....
        /*0e44*/ 	.word	0x0002bfa0
        /*0e48*/ 	.word	0x00000003
        /*0e4c*/ 	.word	0x00000000
        /*0e50*/ 	.short	0x0101
        /*0e52*/ 	.byte	0x3f
	.zero		1


	//   ....[54]....
        /*0e54*/ 	.word	0x0002cb80
        /*0e58*/ 	.word	0x00000006
        /*0e5c*/ 	.word	0x00000000
        /*0e60*/ 	.short	0x0101
        /*0e62*/ 	.byte	0x3f
	.zero		1


	//   ....[55]....
        /*0e64*/ 	.word	0x00031040
        /*0e68*/ 	.word	0x00000012
        /*0e6c*/ 	.word	0x00038820
        /*0e70*/ 	.short	0x010a
        /*0e72*/ 	.byte	0x3f
	.zero		1


	//   ....[56]....
        /*0e74*/ 	.word	0x000310f0
        /*0e78*/ 	.word	0x00000003
        /*0e7c*/ 	.word	0x000388a0
        /*0e80*/ 	.short	0x010a
        /*0e82*/ 	.byte	0x3f
	.zero		1


	//   ....[57]....
        /*0e84*/ 	.word	0x00031320
        /*0e88*/ 	.word	0x00000003
        /*0e8c*/ 	.word	0x000388c0
        /*0e90*/ 	.short	0x010a
        /*0e92*/ 	.byte	0x3f
	.zero		1


	//   ....[58]....
        /*0e94*/ 	.word	0x00031d10
        /*0e98*/ 	.word	0x0000000a
        /*0e9c*/ 	.word	0x000388a0
        /*0ea0*/ 	.short	0x010a
        /*0ea2*/ 	.byte	0x3f
	.zero		1


	//   ....[59]....
        /*0ea4*/ 	.word	0x00031f30
        /*0ea8*/ 	.word	0x0000000a
        /*0eac*/ 	.word	0x000388c0
        /*0eb0*/ 	.short	0x010a
        /*0eb2*/ 	.byte	0x3f
	.zero		1


	//   ....[60]....
        /*0eb4*/ 	.word	0x00033b80
        /*0eb8*/ 	.word	0x00000019
        /*0ebc*/ 	.word	0x00038840
        /*0ec0*/ 	.short	0x010a
        /*0ec2*/ 	.byte	0x3f
	.zero		1


	//   ....[61]....
        /*0ec4*/ 	.word	0x00034020
        /*0ec8*/ 	.word	0x00000019
        /*0ecc*/ 	.word	0x00038830
        /*0ed0*/ 	.short	0x0107
        /*0ed2*/ 	.byte	0x3f
	.zero		1


	//   ....[62]....
        /*0ed4*/ 	.word	0x000340e0
        /*0ed8*/ 	.word	0x00000019
        /*0edc*/ 	.word	0x00038830
        /*0ee0*/ 	.short	0x0101
        /*0ee2*/ 	.byte	0x3f
	.zero		1


	//   ....[63]....
        /*0ee4*/ 	.word	0x00034980
        /*0ee8*/ 	.word	0x00000012
        /*0eec*/ 	.word	0x00038800
        /*0ef0*/ 	.short	0x0107
        /*0ef2*/ 	.byte	0x3f
	.zero		1


	//   ....[64]....
        /*0ef4*/ 	.word	0x00034a10
        /*0ef8*/ 	.word	0x00000012
        /*0efc*/ 	.word	0x00038800
        /*0f00*/ 	.short	0x0101
        /*0f02*/ 	.byte	0x3f
	.zero		1


	//   ....[65]....
        /*0f04*/ 	.word	0x000358e0
        /*0f08*/ 	.word	0x00000012
        /*0f0c*/ 	.word	0x00038810
        /*0f10*/ 	.short	0x0107
        /*0f12*/ 	.byte	0x3f
	.zero		1


	//   ....[66]....
        /*0f14*/ 	.word	0x000359e0
        /*0f18*/ 	.word	0x00000012
        /*0f1c*/ 	.word	0x00038810
        /*0f20*/ 	.short	0x0101
        /*0f22*/ 	.byte	0x3f
	.zero		1


	//   ....[67]....
        /*0f24*/ 	.word	0x00035a00
        /*0f28*/ 	.word	0x00000012
        /*0f2c*/ 	.word	0x00038820
        /*0f30*/ 	.short	0x010a
        /*0f32*/ 	.byte	0x3f
	.zero		1


	//   ....[68]....
        /*0f34*/ 	.word	0x00035a80
        /*0f38*/ 	.word	0x00000019
        /*0f3c*/ 	.word	0x00038860
        /*0f40*/ 	.short	0x010a
        /*0f42*/ 	.byte	0x3f
	.zero		1


	//   ....[69]....
        /*0f44*/ 	.word	0x00036390
        /*0f48*/ 	.word	0x00000019
        /*0f4c*/ 	.word	0x00038850
        /*0f50*/ 	.short	0x0107
        /*0f52*/ 	.byte	0x3f
	.zero		1


	//   ....[70]....
        /*0f54*/ 	.word	0x00036450
        /*0f58*/ 	.word	0x00000019
        /*0f5c*/ 	.word	0x00038850
        /*0f60*/ 	.short	0x0101
        /*0f62*/ 	.byte	0x3f
	.zero		1


	//   ....[71]....
        /*0f64*/ 	.word	0x000367c0
        /*0f68*/ 	.word	0x00000006
        /*0f6c*/ 	.word	0x00038840
        /*0f70*/ 	.short	0x010a
        /*0f72*/ 	.byte	0x3f
	.zero		1


	//   ....[72]....
        /*0f74*/ 	.word	0x00036ae0
        /*0f78*/ 	.word	0x00000006
        /*0f7c*/ 	.word	0x00038830
        /*0f80*/ 	.short	0x0107
        /*0f82*/ 	.byte	0x3f
	.zero		1


	//   ....[73]....
        /*0f84*/ 	.word	0x00036b90
        /*0f88*/ 	.word	0x00000006
        /*0f8c*/ 	.word	0x00038830
        /*0f90*/ 	.short	0x0101
        /*0f92*/ 	.byte	0x3f
	.zero		1


	//   ....[74]....
        /*0f94*/ 	.word	0x00036bc0
        /*0f98*/ 	.word	0x00000006
        /*0f9c*/ 	.word	0x00038860
        /*0fa0*/ 	.short	0x010a
        /*0fa2*/ 	.byte	0x3f
	.zero		1


	//   ....[75]....
        /*0fa4*/ 	.word	0x00037270
        /*0fa8*/ 	.word	0x00000006
        /*0fac*/ 	.word	0x00038850
        /*0fb0*/ 	.short	0x0107
        /*0fb2*/ 	.byte	0x3f
	.zero		1


	//   ....[76]....
        /*0fb4*/ 	.word	0x00037320
        /*0fb8*/ 	.word	0x00000006
        /*0fbc*/ 	.word	0x00038850
        /*0fc0*/ 	.short	0x0101
        /*0fc2*/ 	.byte	0x3f
	.zero		1


	//   ....[77]....
        /*0fc4*/ 	.word	0x000385b0
        /*0fc8*/ 	.word	0x00000007
        /*0fcc*/ 	.word	0x00038820
        /*0fd0*/ 	.short	0x010a
        /*0fd2*/ 	.byte	0x3f
	.zero		1


	//   ....[78]....
        /*0fd4*/ 	.word	0x00038720
        /*0fd8*/ 	.word	0x00000005
        /*0fdc*/ 	.word	0x00038840
        /*0fe0*/ 	.short	0x010a
        /*0fe2*/ 	.byte	0x3f
	.zero		1


	//   ....[79]....
        /*0fe4*/ 	.word	0x000387c0
        /*0fe8*/ 	.word	0x00000003
        /*0fec*/ 	.word	0x00038840
        /*0ff0*/ 	.short	0x010a
        /*0ff2*/ 	.byte	0x3f
	.zero		1


	//   ....[80]....
        /*0ff4*/ 	.word	0x00038800
        /*0ff8*/ 	.word	0x00000005
        /*0ffc*/ 	.word	0x00038860
        /*1000*/ 	.short	0x010a
        /*1002*/ 	.byte	0x3f
	.zero		1


	//   ....[81]....
        /*1004*/ 	.word	0x00038840
        /*1008*/ 	.word	0x00000003
        /*100c*/ 	.word	0x00038860
        /*1010*/ 	.short	0x010a
        /*1012*/ 	.byte	0x3f
	.zero		1


	//   ....[82]....
        /*1014*/ 	.word	0x000388a0
        /*1018*/ 	.word	0x00000028
        /*101c*/ 	.word	0x00038890
        /*1020*/ 	.short	0x010a
        /*1022*/ 	.byte	0x3f
	.zero		1


	//   ....[83]....
        /*1024*/ 	.word	0x00038a10
        /*1028*/ 	.word	0x00000028
        /*102c*/ 	.word	0x00038890
        /*1030*/ 	.short	0x010a
        /*1032*/ 	.byte	0x3f
	.zero		1


	//   ....[84]....
        /*1034*/ 	.word	0x00038b90
        /*1038*/ 	.word	0x00000028
        /*103c*/ 	.word	0x00038890
        /*1040*/ 	.short	0x010a
        /*1042*/ 	.byte	0x3f
	.zero		1


	//   ....[85]....
        /*1044*/ 	.word	0x00038cf0
        /*1048*/ 	.word	0x00000028
        /*104c*/ 	.word	0x000388b0
        /*1050*/ 	.short	0x010a
        /*1052*/ 	.byte	0x3f
	.zero		1


	//   ....[86]....
        /*1054*/ 	.word	0x000390d0
        /*1058*/ 	.word	0x00000002
        /*105c*/ 	.word	0x00038800
        /*1060*/ 	.short	0x010a
        /*1062*/ 	.byte	0x3f
	.zero		1


	//   ....[87]....
        /*1064*/ 	.word	0x000396e0
        /*1068*/ 	.word	0x00000002
        /*106c*/ 	.word	0x00038800
        /*1070*/ 	.short	0x010a
        /*1072*/ 	.byte	0x3f
	.zero		1


	//   ....[88]....
        /*1074*/ 	.word	0x00039730
        /*1078*/ 	.word	0x00000002
        /*107c*/ 	.word	0x00000000
        /*1080*/ 	.short	0x010a
        /*1082*/ 	.byte	0x3f
	.zero		1


	//   ....[89]....
        /*1084*/ 	.word	0x00039780
        /*1088*/ 	.word	0x00000002
        /*108c*/ 	.word	0x00000000
        /*1090*/ 	.short	0x010a
        /*1092*/ 	.byte	0x3f
	.zero		1


	//   ....[90]....
        /*1094*/ 	.word	0x000397d0
        /*1098*/ 	.word	0x00000002
        /*109c*/ 	.word	0x00000000
        /*10a0*/ 	.short	0x010a
        /*10a2*/ 	.byte	0x3f
	.zero		1


	//   ....[91]....
        /*10a4*/ 	.word	0x00039820
        /*10a8*/ 	.word	0x00000002
        /*10ac*/ 	.word	0x00000000
        /*10b0*/ 	.short	0x010a
        /*10b2*/ 	.byte	0x3f
	.zero		1


	//   ....[92]....
        /*10b4*/ 	.word	0x00039870
        /*10b8*/ 	.word	0x00000002
        /*10bc*/ 	.word	0x00000000
        /*10c0*/ 	.short	0x010a
        /*10c2*/ 	.byte	0x3f
	.zero		1


	//   ....[93]....
        /*10c4*/ 	.word	0x000398c0
        /*10c8*/ 	.word	0x00000002
        /*10cc*/ 	.word	0x00000000
        /*10d0*/ 	.short	0x010a
        /*10d2*/ 	.byte	0x3f
	.zero		1


	//   ....[94]....
        /*10d4*/ 	.word	0x00039a60
        /*10d8*/ 	.word	0x00000012
        /*10dc*/ 	.word	0x00038820
        /*10e0*/ 	.short	0x010a
        /*10e2*/ 	.byte	0x3f
	.zero		1


	//   ....[95]....
        /*10e4*/ 	.word	0x00039ab0
        /*10e8*/ 	.word	0x00000003
        /*10ec*/ 	.word	0x000388a0
        /*10f0*/ 	.short	0x010a
        /*10f2*/ 	.byte	0x3f
	.zero		1


	//   ....[96]....
        /*10f4*/ 	.word	0x00039b00
        /*10f8*/ 	.word	0x00000003
        /*10fc*/ 	.word	0x000388c0
        /*1100*/ 	.short	0x010a
        /*1102*/ 	.byte	0x3f
	.zero		1


	//   ....[97]....
        /*1104*/ 	.word	0x00039b50
        /*1108*/ 	.word	0x0000000a
        /*110c*/ 	.word	0x000388a0
        /*1110*/ 	.short	0x010a
        /*1112*/ 	.byte	0x3f
	.zero		1


	//   ....[98]....
        /*1114*/ 	.word	0x00039ba0
        /*1118*/ 	.word	0x0000000a
        /*111c*/ 	.word	0x000388c0
        /*1120*/ 	.short	0x010a
        /*1122*/ 	.byte	0x3f
	.zero		1


	//   ....[99]....
        /*1124*/ 	.word	0x00039cb0
        /*1128*/ 	.word	0x00000019
        /*112c*/ 	.word	0x00038840
        /*1130*/ 	.short	0x010a
        /*1132*/ 	.byte	0x3f
	.zero		1


	//   ....[100]....
        /*1134*/ 	.word	0x0003b240
        /*1138*/ 	.word	0x00000012
        /*113c*/ 	.word	0x00038820
        /*1140*/ 	.short	0x010a
        /*1142*/ 	.byte	0x3f
	.zero		1


	//   ....[101]....
        /*1144*/ 	.word	0x0003b290
        /*1148*/ 	.word	0x00000019
        /*114c*/ 	.word	0x00038860
        /*1150*/ 	.short	0x010a
        /*1152*/ 	.byte	0x3f
	.zero		1


	//   ....[102]....
        /*1154*/ 	.word	0x0003bb80
        /*1158*/ 	.word	0x00000006
        /*115c*/ 	.word	0x00038840
        /*1160*/ 	.short	0x010a
        /*1162*/ 	.byte	0x3f
	.zero		1


	//   ....[103]....
        /*1164*/ 	.word	0x0003c040
        /*1168*/ 	.word	0x00000006
        /*116c*/ 	.word	0x00038860
        /*1170*/ 	.short	0x010a
        /*1172*/ 	.byte	0x3f
	.zero		1


	//   ....[104]....
        /*1174*/ 	.word	0x0003d1e0
        /*1178*/ 	.word	0x00000007
        /*117c*/ 	.word	0x00038820
        /*1180*/ 	.short	0x010a
        /*1182*/ 	.byte	0x3f
	.zero		1


	//   ....[105]....
        /*1184*/ 	.word	0x0003d380
        /*1188*/ 	.word	0x00000005
        /*118c*/ 	.word	0x00038840
        /*1190*/ 	.short	0x010a
        /*1192*/ 	.byte	0x3f
	.zero		1


	//   ....[106]....
        /*1194*/ 	.word	0x0003d3d0
        /*1198*/ 	.word	0x00000003
        /*119c*/ 	.word	0x00038840
        /*11a0*/ 	.short	0x010a
        /*11a2*/ 	.byte	0x3f
	.zero		1


	//   ....[107]....
        /*11a4*/ 	.word	0x0003d420
        /*11a8*/ 	.word	0x00000005
        /*11ac*/ 	.word	0x00038860
        /*11b0*/ 	.short	0x010a
        /*11b2*/ 	.byte	0x3f
	.zero		1


	//   ....[108]....
        /*11b4*/ 	.word	0x0003d640
        /*11b8*/ 	.word	0x00000005
        /*11bc*/ 	.word	0x00000000
        /*11c0*/ 	.short	0x010a
        /*11c2*/ 	.byte	0x3f
	.zero		1


	//   ....[109]....
        /*11c4*/ 	.word	0x0003d780
        /*11c8*/ 	.word	0x0000000c
        /*11cc*/ 	.word	0x00000000
        /*11d0*/ 	.short	0x010a
        /*11d2*/ 	.byte	0x3f
	.zero		1


	//   ....[110]....
        /*11d4*/ 	.word	0x0003dd20
        /*11d8*/ 	.word	0x0000000c
        /*11dc*/ 	.word	0x00038810
        /*11e0*/ 	.short	0x010a
        /*11e2*/ 	.byte	0x3f
	.zero		1


	//   ....[111]....
        /*11e4*/ 	.word	0x0003dea0
        /*11e8*/ 	.word	0x0000000e
        /*11ec*/ 	.word	0x00000000
        /*11f0*/ 	.short	0x010a
        /*11f2*/ 	.byte	0x3f
	.zero		1


	//   ....[112]....
        /*11f4*/ 	.word	0x0003dfe0
        /*11f8*/ 	.word	0x0000000c
        /*11fc*/ 	.word	0x00000000
        /*1200*/ 	.short	0x010a
        /*1202*/ 	.byte	0x3f
	.zero		1


	//   ....[113]....
        /*1204*/ 	.word	0x000404b0
        /*1208*/ 	.word	0x00000005
        /*120c*/ 	.word	0x00000000
        /*1210*/ 	.short	0x0101
        /*1212*/ 	.byte	0x3f
	.zero		1


	//   ....[114]....
        /*1214*/ 	.word	0x0004c780
        /*1218*/ 	.word	0x00000000
        /*121c*/ 	.word	0x00000000
        /*1220*/ 	.short	0x0101
        /*1222*/ 	.byte	0x3f
	.zero		1


	//   ....[115]....
        /*1224*/ 	.word	0x0004c7a0
        /*1228*/ 	.word	0x0000000c
        /*122c*/ 	.word	0x00000000
        /*1230*/ 	.short	0x010a
        /*1232*/ 	.byte	0x3f
	.zero		1


	//   ....[116]....
        /*1234*/ 	.word	0x0004c7f0
        /*1238*/ 	.word	0x0000000c
        /*123c*/ 	.word	0x00038810
        /*1240*/ 	.short	0x010a
        /*1242*/ 	.byte	0x3f
	.zero		1


	//   ....[117]....
        /*1244*/ 	.word	0x0004c840
        /*1248*/ 	.word	0x0000000c
        /*124c*/ 	.word	0x00000000
        /*1250*/ 	.short	0x010a
        /*1252*/ 	.byte	0x3f
	.zero		1


	//----- nvinfo : EIATTR_NUM_MBARRIERS
	.align		4
.L_910:
        /*1254*/ 	.byte	0x03, 0x38
        /*1256*/ 	.short	0x0017


	//----- nvinfo : EIATTR_EXIT_INSTR_OFFSETS
	.align		4
        /*1258*/ 	.byte	0x04, 0x1c
        /*125a*/ 	.short	(.L_912 - .L_911)


	//   ....[0]....
.L_911:
        /*125c*/ 	.word	0x00038890


	//----- nvinfo : EIATTR_MAX_THREADS
	.align		4
.L_912:
        /*1260*/ 	.byte	0x04, 0x05
        /*1262*/ 	.short	(.L_914 - .L_913)
.L_913:
        /*1264*/ 	.word	0x00000180
        /*1268*/ 	.word	0x00000001
        /*126c*/ 	.word	0x00000001


	//----- nvinfo : EIATTR_CRS_STACK_SIZE
	.align		4
.L_914:
        /*1270*/ 	.byte	0x04, 0x1e
        /*1272*/ 	.short	(.L_916 - .L_915)
.L_915:
        /*1274*/ 	.word	0x00000000


	//----- nvinfo : EIATTR_CBANK_PARAM_SIZE
	.align		4
.L_916:
        /*1278*/ 	.byte	0x03, 0x19
        /*127a*/ 	.short	0x0bf0


	//----- nvinfo : EIATTR_PARAM_CBANK
	.align		4
        /*127c*/ 	.byte	0x04, 0x0a
        /*127e*/ 	.short	(.L_918 - .L_917)
	.align		4
.L_917:
        /*1280*/ 	.word	index@(.nv.constant0._ZN7cutlass13device_kernelIN5flash11enable_sm90INS1_16FlashAttnFwdSm90INS1_25CollectiveMainloopFwdSm90ILi2EN4cute5tupleIJNS5_1CILi1EEES8_S8_EEENS6_IJNS7_ILi64EEESA_SA_EEELi512ENS_10bfloat16_tEfNS_4arch4Sm90ELb0ELb1ELb0ELb1ELb1ELb1ELb1ELb0ELb0ELb1ELb1ELb0EEENS1_21CollectiveEpilogueFwdINS6_IJSA_NS7_ILi512EEESA_EEES9_SC_SE_Li256ELb1ELb1ELb1ELb0EEENS1_36VarlenDynamicPersistentTileSchedulerILi64ELi64ELi256ELi128ELb1ELb1ELb1ELb1ELb0ELb1EEEEEEEEEvNT_6ParamsE)
        /*1284*/ 	.short	0x0210
        /*1286*/ 	.short	0x0bf0


	//----- nvinfo : EIATTR_SW_WAR
	.align		4
.L_918:
        /*1288*/ 	.byte	0x04, 0x36
        /*128a*/ 	.short	(.L_920 - .L_919)
.L_919:
        /*128c*/ 	.word	0x00000008
.L_920:


//--------------------- .nv.info._ZN7cutlass13device_kernelIN5flash11enable_sm90INS1_16FlashAttnFwdSm90INS1_25CollectiveMainloopFwdSm90ILi2EN4cute5tupleIJNS5_1CILi1EEES8_S8_EEENS6_IJNS7_ILi64EEESA_SA_EEELi512ENS_10bfloat16_tEfNS_4arch4Sm90ELb1ELb0ELb0ELb0ELb1ELb0ELb0ELb0ELb0ELb1ELb1ELb0EEENS1_21CollectiveEpilogueFwdINS6_IJSA_NS7_ILi512EEESA_EEES9_SC_SE_Li256ELb0ELb1ELb1ELb0EEENS1_19SingleTileSchedulerILb0ELb1ELb1ELi64EEEEEEEEEvNT_6ParamsE --------------------------
	.section	.nv.info._ZN7cutlass13device_kernelIN5flash11enable_sm90INS1_16FlashAttnFwdSm90INS1_25CollectiveMainloopFwdSm90ILi2EN4cute5tupleIJNS5_1CILi1EEES8_S8_EEENS6_IJNS7_ILi64EEESA_SA_EEELi512ENS_10bfloat16_tEfNS_4arch4Sm90ELb1ELb0ELb0ELb0ELb1ELb0ELb0ELb0ELb0ELb1ELb1ELb0EEENS1_21CollectiveEpilogueFwdINS6_IJSA_NS7_ILi512EEESA_EEES9_SC_SE_Li256ELb0ELb1ELb1ELb0EEENS1_19SingleTileSchedulerILb0ELb1ELb1ELi64EEEEEEEEEvNT_6ParamsE,"",@"SHT_CUDA_INFO"
	.sectionflags	@""
	.align	4


	//----- nvinfo : EIATTR_CUDA_API_VERSION
	.align		4
        /*0000*/ 	.byte	0x04, 0x37
        /*0002*/ 	.short	(.L_922 - .L_921)
.L_921:
        /*0004*/ 	.word	0x00000082


	//----- nvinfo : EIATTR_KPARAM_INFO
	.align		4
.L_922:
        /*0008*/ 	.byte	0x04, 0x17
        /*000a*/ 	.short	(.L_924 - .L_923)
.L_923:
        /*000c*/ 	.word	0x00000000
        /*0010*/ 	.short	0x0000
        /*0012*/ 	.short	0x0070
        /*0014*/ 	.byte	0x00, 0xf0, 0x01, 0x28


	//----- nvinfo : EIATTR_SPARSE_MMA_MASK
	.align		4
.L_924:
        /*0018*/ 	.byte	0x03, 0x50
        /*001a*/ 	.short	0x0000


	//----- nvinfo : EIATTR_MAXREG_COUNT
	.align		4
        /*001c*/ 	.byte	0x03, 0x1b
        /*001e*/ 	.short	0x00a8


	//----- nvinfo : EIATTR_NUM_BARRIERS
	.align		4
        /*0020*/ 	.byte	0x02, 0x4c
        /*0022*/ 	.byte	0x10
	.zero		1


	//----- nvinfo : EIATTR_EXTERNS
	.align		4
        /*0024*/ 	.byte	0x04, 0x0f
        /*0026*/ 	.short	(.L_926 - .L_925)


	//   ....[0]....
	.align		4
.L_925:
        /*0028*/ 	.word	index@(__assertfail)


	//----- nvinfo : EIATTR_MERCURY_ISA_VERSION
	.align		4
.L_926:
        /*002c*/ 	.byte	0x03, 0x5f
        /*002e*/ 	.short	0x0101


	//----- nvinfo : EIATTR_INT_WARP_WIDE_INSTR_OFFSETS
	.align		4
        /*0030*/ 	.byte	0x04, 0x31
        /*0032*/ 	.short	(.L_928 - .L_927)


	//   ....[0]....
.L_927:
        /*0034*/ 	.word	0x000000b0


	//   ....[1]....
        /*0038*/ 	.word	0x000000c0


	//   ....[2]....
        /*003c*/ 	.word	0x00000160


	//----- nvinfo : EIATTR_COOP_GROUP_MASK_REGIDS
	.align		4
.L_928:
        /*0040*/ 	.byte	0x04, 0x29
        /*0042*/ 	.short	(.L_930 - .L_929)


	//   ....[0]....
.L_929:
        /*0044*/ 	.word	0xffffffff


	//   ....[1]....
        /*0048*/ 	.word	0xffffffff


	//   ....[2]....
        /*004c*/ 	.word	0xffffffff


	//   ....[3]....
        /*0050*/ 	.word	0xffffffff


	//   ....[4]....
        /*0054*/ 	.word	0xffffffff


	//   ....[5]....
        /*0058*/ 	.word	0xffffffff


	//   ....[6]....
        /*005c*/ 	.word	0xffffffff


	//   ....[7]....
        /*0060*/ 	.word	0xffffffff


	//   ....[8]....
        /*0064*/ 	.word	0xffffffff


	//   ....[9]....
        /*0068*/ 	.word	0xffffffff


	//   ....[10]....
        /*006c*/ 	.word	0xffffffff


	//   ....[11]....
        /*0070*/ 	.word	0xffffffff


	//   ....[12]....
        /*0074*/ 	.word	0xffffffff


	//   ....[13]....
        /*0078*/ 	.word	0xffffffff


	//   ....[14]....
        /*007c*/ 	.word	0xffffffff


	//   ....[15]....
        /*0080*/ 	.word	0xffffffff


	//   ....[16]....
        /*0084*/ 	.word	0xffffffff


	//   ....[17]....
        /*0088*/ 	.word	0xffffffff


	//   ....[18]....
        /*008c*/ 	.word	0xffffffff


	//   ....[19]....
        /*0090*/ 	.word	0xffffffff


	//   ....[20]....
        /*0094*/ 	.word	0xffffffff


	//   ....[21]....
        /*0098*/ 	.word	0xffffffff


	//   ....[22]....
        /*009c*/ 	.word	0xffffffff


	//   ....[23]....
        /*00a0*/ 	.word	0xffffffff


	//   ....[24]....
        /*00a4*/ 	.word	0xffffffff


	//   ....[25]....
        /*00a8*/ 	.word	0xffffffff


	//   ....[26]....
        /*00ac*/ 	.word	0xffffffff


	//   ....[27]....
        /*00b0*/ 	.word	0xffffffff


	//   ....[28]....
        /*00b4*/ 	.word	0xffffffff


	//   ....[29]....
        /*00b8*/ 	.word	0xffffffff


	//   ....[30]....
        /*00bc*/ 	.word	0xffffffff


	//   ....[31]....
        /*00c0*/ 	.word	0xffffffff


	//   ....[32]....
        /*00c4*/ 	.word	0xffffffff


	//   ....[33]....
        /*00c8*/ 	.word	0xffffffff


	//   ....[34]....
        /*00cc*/ 	.word	0xffffffff


	//   ....[35]....
        /*00d0*/ 	.word	0xffffffff


	//   ....[36]....
        /*00d4*/ 	.word	0xffffffff


	//   ....[37]....
        /*00d8*/ 	.word	0xffffffff


	//   ....[38]....
        /*00dc*/ 	.word	0xffffffff


	//   ....[39]....
        /*00e0*/ 	.word	0xffffffff


	//   ....[40]....
        /*00e4*/ 	.word	0xffffffff


	//   ....[41]....
        /*00e8*/ 	.word	0xffffffff


	//   ....[42]....
        /*00ec*/ 	.word	0xffffffff


	//   ....[43]....
        /*00f0*/ 	.word	0xffffffff


	//   ....[44]....
        /*00f4*/ 	.word	0xffffffff


	//   ....[45]....
        /*00f8*/ 	.word	0xffffffff


	//   ....[46]....
        /*00fc*/ 	.word	0xffffffff


	//   ....[47]....
        /*0100*/ 	.word	0xffffffff


	//   ....[48]....
        /*0104*/ 	.word	0xffffffff


	//   ....[49]....
        /*0108*/ 	.word	0xffffffff


	//   ....[50]....
        /*010c*/ 	.word	0xffffffff


	//   ....[51]....
        /*0110*/ 	.word	0xffffffff


	//   ....[52]....
        /*0114*/ 	.word	0xffffffff


	//   ....[53]....
        /*0118*/ 	.word	0xffffffff


	//   ....[54]....
        /*011c*/ 	.word	0xffffffff


	//   ....[55]....
        /*0120*/ 	.word	0xffffffff


	//   ....[56]....
        /*0124*/ 	.word	0xffffffff


	//   ....[57]....
        /*0128*/ 	.word	0xffffffff


	//   ....[58]....
        /*012c*/ 	.word	0xffffffff


	//   ....[59]....
        /*0130*/ 	.word	0xffffffff


	//   ....[60]....
        /*0134*/ 	.word	0xffffffff


	//   ....[61]....
        /*0138*/ 	.word	0xffffffff


	//   ....[62]....
        /*013c*/ 	.word	0xffffffff


	//   ....[63]....
        /*0140*/ 	.word	0xffffffff


	//   ....[64]....
        /*0144*/ 	.word	0xffffffff


	//   ....[65]....
        /*0148*/ 	.word	0xffffffff


	//   ....[66]....
        /*014c*/ 	.word	0xffffffff


	//   ....[67]....
        /*0150*/ 	.word	0xffffffff


	//   ....[68]....
        /*0154*/ 	.word	0xffffffff


	//   ....[69]....
        /*0158*/ 	.word	0xffffffff


	//   ....[70]....
        /*015c*/ 	.word	0xffffffff


	//   ....[71]....
        /*0160*/ 	.word	0xffffffff


	//   ....[72]....
        /*0164*/ 	.word	0xffffffff


	//   ....[73]....
        /*0168*/ 	.word	0xffffffff


	//   ....[74]....
        /*016c*/ 	.word	0xffffffff


	//   ....[75]....
        /*0170*/ 	.word	0xffffffff


	//   ....[76]....
        /*0174*/ 	.word	0xffffffff


	//   ....[77]....
        /*0178*/ 	.word	0xffffffff


	//   ....[78]....
        /*017c*/ 	.word	0xffffffff


	//   ....[79]....
        /*0180*/ 	.word	0xffffffff


	//   ....[80]....
        /*0184*/ 	.word	0xffffffff


	//   ....[81]....
        /*0188*/ 	.word	0xffffffff


	//   ....[82]....
        /*018c*/ 	.word	0x0500000f


	//   ....[83]....
        /*0190*/ 	.word	0x0500000f


	//   ....[84]....
        /*0194*/ 	.word	0x0500000f


	//   ....[85]....
        /*0198*/ 	.word	0x0500000f


	//   ....[86]....
        /*019c*/ 	.word	0x0500000f


	//   ....[87]....
        /*01a0*/ 	.word	0x0500000f


	//   ....[88]....
        /*01a4*/ 	.word	0x0500000f


	//   ....[89]....
        /*01a8*/ 	.word	0x0500000f


	//   ....[90]....
        /*01ac*/ 	.word	0x0500000f


	//   ....[91]....
        /*01b0*/ 	.word	0x0500000f


	//   ....[92]....
        /*01b4*/ 	.word	0x0500000f


	//   ....[93]....
        /*01b8*/ 	.word	0x0500000f


	//   ....[94]....
        /*01bc*/ 	.word	0x0500000f


	//   ....[95]....
        /*01c0*/ 	.word	0x0500000f


	//   ....[96]....
        /*01c4*/ 	.word	0x0500000f


	//   ....[97]....
        /*01c8*/ 	.word	0x0500000f


	//   ....[98]....
        /*01cc*/ 	.word	0x0500000f


	//   ....[99]....
        /*01d0*/ 	.word	0x0500000f


	//   ....[100]....
        /*01d4*/ 	.word	0x0500000f


	//   ....[101]....
        /*01d8*/ 	.word	0x0500000f


	//   ....[102]....
        /*01dc*/ 	.word	0x0500000f


	//   ....[103]....
        /*01e0*/ 	.word	0x0500000f


	//   ....[104]....
        /*01e4*/ 	.word	0x0500000f


	//   ....[105]....
        /*01e8*/ 	.word	0x0500000f


	//   ....[106]....
        /*01ec*/ 	.word	0x0500000f


	//   ....[107]....
        /*01f0*/ 	.word	0x0500000f


	//   ....[108]....
        /*01f4*/ 	.word	0x0500000f


	//   ....[109]....
        /*01f8*/ 	.word	0x0500000f


	//   ....[110]....
        /*01fc*/ 	.word	0x0500000f


	//   ....[111]....
        /*0200*/ 	.word	0x0500000f


	//   ....[112]....
        /*0204*/ 	.word	0x0500000f


	//   ....[113]....
        /*0208*/ 	.word	0x0500000f


	//   ....[114]....
        /*020c*/ 	.word	0x0500000f


	//   ....[115]....
        /*0210*/ 	.word	0x0500000f


	//   ....[116]....
        /*0214*/ 	.word	0x0500000f


	//   ....[117]....
        /*0218*/ 	.word	0x0500000f


	//   ....[118]....
        /*021c*/ 	.word	0x0500000f


	//   ....[119]....
        /*0220*/ 	.word	0x0500000f


	//   ....[120]....
        /*0224*/ 	.word	0x0500000f


	//   ....[121]....
        /*0228*/ 	.word	0x0500000f


	//   ....[122]....
        /*022c*/ 	.word	0x0500000f


	//   ....[123]....
        /*0230*/ 	.word	0x0500000f


	//----- nvinfo : EIATTR_COOP_GROUP_INSTR_OFFSETS
	.align		4
.L_930:
        /*0234*/ 	.byte	0x04, 0x28
        /*0236*/ 	.short	(.L_932 - .L_931)


	//   ....[0]....
.L_931:
        /*0238*/ 	.word	0x00000060


	//   ....[1]....
        /*023c*/ 	.word	0x000000a0


	//   ....[2]....
        /*0240*/ 	.word	0x00000280


	//   ....[3]....
        /*0244*/ 	.word	0x000003e0


	//   ....[4]....
        /*0248*/ 	.word	0x00000500


	//   ....[5]....
        /*024c*/ 	.word	0x00000660


	//   ....[6]....
        /*0250*/ 	.word	0x000012d0


	//   ....[7]....
        /*0254*/ 	.word	0x00003450


	//   ....[8]....
        /*0258*/ 	.word	0x00003c20


	//   ....[9]....
        /*025c*/ 	.word	0x00003c50


	//   ....[10]....
        /*0260*/ 	.word	0x00004050


	//   ....[11]....
        /*0264*/ 	.word	0x000041c0


	//   ....[12]....
        /*0268*/ 	.word	0x00004330


	//   ....[13]....
        /*026c*/ 	.word	0x00004480


	//   ....[14]....
        /*0270*/ 	.word	0x00004f30


	//   ....[15]....
        /*0274*/ 	.word	0x00005480


	//   ....[16]....
        /*0278*/ 	.word	0x000054a0


	//   ....[17]....
        /*027c*/ 	.word	0x00005810


	//   ....[18]....
        /*0280*/ 	.word	0x00005a00


	//   ....[19]....
        /*0284*/ 	.word	0x00005b70


	//   ....[20]....
        /*0288*/ 	.word	0x00005cc0


	//   ....[21]....
        /*028c*/ 	.word	0x00006e80


	//   ....[22]....
        /*0290*/ 	.word	0x00007390


	//   ....[23]....
        /*0294*/ 	.word	0x000073c0


	//   ....[24]....
        /*0298*/ 	.word	0x00007600


	//   ....[25]....
        /*029c*/ 	.word	0x00007790


	//   ....[26]....
        /*02a0*/ 	.word	0x00008780


	//   ....[27]....
        /*02a4*/ 	.word	0x00008860


	//   ....[28]....
        /*02a8*/ 	.word	0x000088b0


	//   ....[29]....
        /*02ac*/ 	.word	0x000088e0


	//   ....[30]....
        /*02b0*/ 	.word	0x00008940


	//   ....[31]....
        /*02b4*/ 	.word	0x000093f0


	//   ....[32]....
        /*02b8*/ 	.word	0x000098b0


	//   ....[33]....
        /*02bc*/ 	.word	0x000098e0


	//   ....[34]....
        /*02c0*/ 	.word	0x00009900


	//   ....[35]....
        /*02c4*/ 	.word	0x00009930


	//   ....[36]....
        /*02c8*/ 	.word	0x00009dc0


	//   ....[37]....
        /*02cc*/ 	.word	0x00009de0


	//   ....[38]....
        /*02d0*/ 	.word	0x0000aa30


	//   ....[39]....
        /*02d4*/ 	.word	0x0000aa50


	//   ....[40]....
        /*02d8*/ 	.word	0x0000baa0


	//   ....[41]....
        /*02dc*/ 	.word	0x0000cdb0


	//   ....[42]....
        /*02e0*/ 	.word	0x0000cdd0


	//   ....[43]....
        /*02e4*/ 	.word	0x0000cde0


	//   ....[44]....
        /*02e8*/ 	.word	0x0000ce20


	//   ....[45]....
        /*02ec*/ 	.word	0x0000ce70


	//   ....[46]....
        /*02f0*/ 	.word	0x0000ce90


	//   ....[47]....
        /*02f4*/ 	.word	0x0000cee0


	//   ....[48]....
        /*02f8*/ 	.word	0x0000cf00


	//   ....[49]....
        /*02fc*/ 	.word	0x0000d490


	//   ....[50]....
        /*0300*/ 	.word	0x0000d4c0


	//   ....[51]....
        /*0304*/ 	.word	0x0000d4f0


	//   ....[52]....
        /*0308*/ 	.word	0x0000d560


	//   ....[53]....
        /*030c*/ 	.word	0x0000d5c0


	//   ....[54]....
        /*0310*/ 	.word	0x0000d5e0


	//   ....[55]....
        /*0314*/ 	.word	0x0000d630


	//   ....[56]....
        /*0318*/ 	.word	0x0000d650


	//   ....[57]....
        /*031c*/ 	.word	0x0000d940


	//   ....[58]....
        /*0320*/ 	.word	0x0000d970


	//   ....[59]....
        /*0324*/ 	.word	0x0000d9a0


	//   ....[60]....
        /*0328*/ 	.word	0x0000d9d0


	//   ....[61]....
        /*032c*/ 	.word	0x0000da00


	//   ....[62]....
        /*0330*/ 	.word	0x0000da50


	//   ....[63]....
        /*0334*/ 	.word	0x0000dbd0


	//   ....[64]....
        /*0338*/ 	.word	0x0000dc00


	//   ....[65]....
        /*033c*/ 	.word	0x0000e580


	//   ....[66]....
        /*0340*/ 	.word	0x0000e5a0


	//   ....[67]....
        /*0344*/ 	.word	0x0000e5b0


	//   ....[68]....
        /*0348*/ 	.word	0x0000e5d0


	//   ....[69]....
        /*034c*/ 	.word	0x0000e5f0


	//   ....[70]....
        /*0350*/ 	.word	0x0000e620


	//   ....[71]....
        /*0354*/ 	.word	0x0000e640


	//   ....[72]....
        /*0358*/ 	.word	0x0000e670


	//   ....[73]....
        /*035c*/ 	.word	0x0000e9d0


	//   ....[74]....
        /*0360*/ 	.word	0x0000ea00


	//   ....[75]....
        /*0364*/ 	.word	0x0000ea30


	//   ....[76]....
        /*0368*/ 	.word	0x0000ea50


	//   ....[77]....
        /*036c*/ 	.word	0x0000ea60


	//   ....[78]....
        /*0370*/ 	.word	0x0000ea80


	//   ....[79]....
        /*0374*/ 	.word	0x0000eb20


	//   ....[80]....
        /*0378*/ 	.word	0x0000eb60


	//   ....[81]....
        /*037c*/ 	.word	0x0000f060


	//   ....[82]....
        /*0380*/ 	.word	0x0000f680


	//   ....[83]....
        /*0384*/ 	.word	0x0000f770


	//   ....[84]....
        /*0388*/ 	.word	0x0000f810


	//   ....[85]....
        /*038c*/ 	.word	0x0000f890


	//   ....[86]....
        /*0390*/ 	.word	0x0000f940


	//   ....[87]....
        /*0394*/ 	.word	0x0000f9a0


	//   ....[88]....
        /*0398*/ 	.word	0x0000fa60


	//   ....[89]....
        /*039c*/ 	.word	0x0000fac0


	//   ....[90]....
        /*03a0*/ 	.word	0x0000fb60


	//   ....[91]....
        /*03a4*/ 	.word	0x0000fbf0


	//   ....[92]....
        /*03a8*/ 	.word	0x0000fc50


	//   ....[93]....
        /*03ac*/ 	.word	0x0000fd80


	//   ....[94]....
        /*03b0*/ 	.word	0x0000fdf0


	//   ....[95]....
        /*03b4*/ 	.word	0x0000fe50


	//   ....[96]....
        /*03b8*/ 	.word	0x0000ff10


	//   ....[97]....
        /*03bc*/ 	.word	0x0000ff70


	//   ....[98]....
        /*03c0*/ 	.word	0x00010010


	//   ....[99]....
        /*03c4*/ 	.word	0x00010160


	//   ....[100]....
        /*03c8*/ 	.word	0x00010220


	//   ....[101]....
        /*03cc*/ 	.word	0x000104a0


	//   ....[102]....
        /*03d0*/ 	.word	0x000104f0


	//   ....[103]....
        /*03d4*/ 	.word	0x000106b0


	//   ....[104]....
        /*03d8*/ 	.word	0x00010700


	//   ....[105]....
        /*03dc*/ 	.word	0x000108c0


	//   ....[106]....
        /*03e0*/ 	.word	0x00010910


	//   ....[107]....
        /*03e4*/ 	.word	0x000109f0


	//   ....[108]....
        /*03e8*/ 	.word	0x00010a90


	//   ....[109]....
        /*03ec*/ 	.word	0x00010af0


	//   ....[110]....
        /*03f0*/ 	.word	0x00010b90


	//   ....[111]....
        /*03f4*/ 	.word	0x00010bf0


	//   ....[112]....
        /*03f8*/ 	.word	0x00010c90


	//   ....[113]....
        /*03fc*/ 	.word	0x00010cf0


	//   ....[114]....
        /*0400*/ 	.word	0x00010d90


	//   ....[115]....
        /*0404*/ 	.word	0x00010e70


	//   ....[116]....
        /*0408*/ 	.word	0x00010f20


	//   ....[117]....
        /*040c*/ 	.word	0x00011010


	//   ....[118]....
        /*0410*/ 	.word	0x00011110


	//   ....[119]....
        /*0414*/ 	.word	0x00011230


	//   ....[120]....
        /*0418*/ 	.word	0x00011310


	//   ....[121]....
        /*041c*/ 	.word	0x00011420


	//   ....[122]....
        /*0420*/ 	.word	0x000114f0


	//   ....[123]....
        /*0424*/ 	.word	0x00011600


	//----- nvinfo : EIATTR_REG_RECONFIG
	.align		4
.L_932:
        /*0428*/ 	.byte	0x01, 0x54
	.zero		2


	//----- nvinfo : EIATTR_SYSCALL_OFFSETS
	.align		4
        /*042c*/ 	.byte	0x04, 0x46
        /*042e*/ 	.short	(.L_934 - .L_933)


	//   ....[0]....
.L_933:
        /*0430*/ 	.word	0x00003620


	//   ....[1]....
        /*0434*/ 	.word	0x0000c2c0


	//   ....[2]....
        /*0438*/ 	.word	0x0000c400


	//   ....[3]....
        /*043c*/ 	.word	0x0000c4f0


	//   ....[4]....
        /*0440*/ 	.word	0x0000d170


	//----- nvinfo : EIATTR_MBARRIER_INSTR_OFFSETS
	.align		4
.L_934:
        /*0444*/ 	.byte	0x04, 0x39
        /*0446*/ 	.short	(.L_936 - .L_935)


	//   ....[0]....
.L_935:
        /*0448*/ 	.word	0x00000170
        /*044c*/ 	.word	0x000000ff
        /*0450*/ 	.word	0x00028c00
        /*0454*/ 	.short	0x0100
        /*0456*/ 	.byte	0x08
	.zero		1


	//   ....[1]....
        /*0458*/ 	.word	0x00000180
        /*045c*/ 	.word	0x000000ff
        /*0460*/ 	.word	0x00028c20
        /*0464*/ 	.short	0x0100
        /*0466*/ 	.byte	0x08
	.zero		1


	//   ....[2]....
        /*0468*/ 	.word	0x00000230
        /*046c*/ 	.word	0x000000ff
        /*0470*/ 	.word	0x00028c30
        /*0474*/ 	.short	0x0100
        /*0476*/ 	.byte	0x06
	.zero		1


	//   ....[3]....
        /*0478*/ 	.word	0x00000240
        /*047c*/ 	.word	0x000000ff
        /*0480*/ 	.word	0x00028c40
        /*0484*/ 	.short	0x0100
        /*0486*/ 	.byte	0x06
	.zero		1


	//   ....[4]....
        /*0488*/ 	.word	0x00000250
        /*048c*/ 	.word	0x000000ff
        /*0490*/ 	.word	0x00028c38
        /*0494*/ 	.short	0x0100
        /*0496*/ 	.byte	0x06
	.zero		1


	//   ....[5]....
        /*0498*/ 	.word	0x00000260
        /*049c*/ 	.word	0x000000ff
        /*04a0*/ 	.word	0x00028c48
        /*04a4*/ 	.short	0x0100
        /*04a6*/ 	.byte	0x06
	.zero		1


	//   ....[6]....
        /*04a8*/ 	.word	0x00000390
        /*04ac*/ 	.word	0x000000ff
        /*04b0*/ 	.word	0x00028c50
        /*04b4*/ 	.short	0x0100
        /*04b6*/ 	.byte	0x08
	.zero		1


	//   ....[7]....
        /*04b8*/ 	.word	0x000003a0
        /*04bc*/ 	.word	0x000000ff
        /*04c0*/ 	.word	0x00028c60
        /*04c4*/ 	.short	0x0100
        /*04c6*/ 	.byte	0x08
	.zero		1


	//   ....[8]....
        /*04c8*/ 	.word	0x000003b0
        /*04cc*/ 	.word	0x000000ff
        /*04d0*/ 	.word	0x00028c58
        /*04d4*/ 	.short	0x0100
        /*04d6*/ 	.byte	0x08
	.zero		1


	//   ....[9]....
        /*04d8*/ 	.word	0x000003c0
        /*04dc*/ 	.word	0x000000ff
        /*04e0*/ 	.word	0x00028c68
        /*04e4*/ 	.short	0x0100
        /*04e6*/ 	.byte	0x08
	.zero		1


	//   ....[10]....
        /*04e8*/ 	.word	0x000004b0
        /*04ec*/ 	.word	0x000000ff
        /*04f0*/ 	.word	0x00028c70
        /*04f4*/ 	.short	0x0100
        /*04f6*/ 	.byte	0x06
	.zero		1


	//   ....[11]....
        /*04f8*/ 	.word	0x000004c0
        /*04fc*/ 	.word	0x000000ff
        /*0500*/ 	.word	0x00028c80
        /*0504*/ 	.short	0x0100
        /*0506*/ 	.byte	0x06
	.zero		1


	//   ....[12]....
        /*0508*/ 	.word	0x000004d0
        /*050c*/ 	.word	0x000000ff
        /*0510*/ 	.word	0x00028c78
        /*0514*/ 	.short	0x0100
        /*0516*/ 	.byte	0x06
	.zero		1


	//   ....[13]....
        /*0518*/ 	.word	0x000004e0
        /*051c*/ 	.word	0x000000ff
        /*0520*/ 	.word	0x00028c88
        /*0524*/ 	.short	0x0100
        /*0526*/ 	.byte	0x06
	.zero		1


	//   ....[14]....
        /*0528*/ 	.word	0x00000610
        /*052c*/ 	.word	0x000000ff
        /*0530*/ 	.word	0x00028c90
        /*0534*/ 	.short	0x0100
        /*0536*/ 	.byte	0x08
	.zero		1


	//   ....[15]....
        /*0538*/ 	.word	0x00000620
        /*053c*/ 	.word	0x000000ff
        /*0540*/ 	.word	0x00028ca0
        /*0544*/ 	.short	0x0100
        /*0546*/ 	.byte	0x08
	.zero		1


	//   ....[16]....
        /*0548*/ 	.word	0x00000630
        /*054c*/ 	.word	0x000000ff
        /*0550*/ 	.word	0x00028c98
        /*0554*/ 	.short	0x0100
        /*0556*/ 	.byte	0x08
	.zero		1


	//   ....[17]....
        /*0558*/ 	.word	0x00000640
        /*055c*/ 	.word	0x000000ff
        /*0560*/ 	.word	0x00028ca8
        /*0564*/ 	.short	0x0100
        /*0566*/ 	.byte	0x08
	.zero		1


	//   ....[18]....
        /*0568*/ 	.word	0x00000780
        /*056c*/ 	.word	0x000000ff
        /*0570*/ 	.word	0x00028cb0
        /*0574*/ 	.short	0x0100
        /*0576*/ 	.byte	0x08
	.zero		1


	//   ....[19]....
        /*0578*/ 	.word	0x00000790
        /*057c*/ 	.word	0x000000ff
        /*0580*/ 	.word	0x00028cc0
        /*0584*/ 	.short	0x0100
        /*0586*/ 	.byte	0x08
	.zero		1


	//   ....[20]....
        /*0588*/ 	.word	0x000007a0
        /*058c*/ 	.word	0x000000ff
        /*0590*/ 	.word	0x00028cb8
        /*0594*/ 	.short	0x0100
        /*0596*/ 	.byte	0x08
	.zero		1


	//   ....[21]....
        /*0598*/ 	.word	0x000007b0
        /*059c*/ 	.word	0x000000ff
        /*05a0*/ 	.word	0x00028cc8
        /*05a4*/ 	.short	0x0100
        /*05a6*/ 	.byte	0x08
	.zero		1


	//   ....[22]....
        /*05a8*/ 	.word	0x00001490
        /*05ac*/ 	.word	0x000000ff
        /*05b0*/ 	.word	0x00028c50
        /*05b4*/ 	.short	0x010a
        /*05b6*/ 	.byte	0x05
	.zero		1


	//   ....[23]....
        /*05b8*/ 	.word	0x00001760
        /*05bc*/ 	.word	0x000000ff
        /*05c0*/ 	.word	0x00000000
        /*05c4*/ 	.short	0x0101
        /*05c6*/ 	.byte	0x04
	.zero		1


	//   ....[24]....
        /*05c8*/ 	.word	0x000020c0
        /*05cc*/ 	.word	0x000000ff
        /*05d0*/ 	.word	0x00028c50
        /*05d4*/ 	.short	0x010a
        /*05d6*/ 	.byte	0x07
	.zero		1


	//   ....[25]....
        /*05d8*/ 	.word	0x00002100
        /*05dc*/ 	.word	0x000000ff
        /*05e0*/ 	.word	0x00028c50
        /*05e4*/ 	.short	0x010a
        /*05e6*/ 	.byte	0x07
	.zero		1


	//   ....[26]....
        /*05e8*/ 	.word	0x000022e0
        /*05ec*/ 	.word	0x000000ff
        /*05f0*/ 	.word	0x00000000
        /*05f4*/ 	.short	0x0101
        /*05f6*/ 	.byte	0x07
	.zero		1


	//   ....[27]....
        /*05f8*/ 	.word	0x00003650
        /*05fc*/ 	.word	0x000000ff
        /*0600*/ 	.word	0x00028c00
        /*0604*/ 	.short	0x010a
        /*0606*/ 	.byte	0x27
	.zero		1


	//   ....[28]....
        /*0608*/ 	.word	0x000037e0
        /*060c*/ 	.word	0x000000ff
        /*0610*/ 	.word	0x00028c30
        /*0614*/ 	.short	0x010a
        /*0616*/ 	.byte	0x27
	.zero		1


	//   ....[29]....
        /*0618*/ 	.word	0x00003820
        /*061c*/ 	.word	0x000000ff
        /*0620*/ 	.word	0x00028c30
        /*0624*/ 	.short	0x010a
        /*0626*/ 	.byte	0x27
	.zero		1


	//   ....[30]....
        /*0628*/ 	.word	0x00003cc0
        /*062c*/ 	.word	0x000000ff
        /*0630*/ 	.word	0x00000000
        /*0634*/ 	.short	0x0101
        /*0636*/ 	.byte	0x04
	.zero		1


	//   ....[31]....
        /*0638*/ 	.word	0x00004cd0
        /*063c*/ 	.word	0x000000ff
        /*0640*/ 	.word	0x00028c50
        /*0644*/ 	.short	0x010a
        /*0646*/ 	.byte	0x27
	.zero		1


	//   ....[32]....
        /*0648*/ 	.word	0x00004d10
        /*064c*/ 	.word	0x000000ff
        /*0650*/ 	.word	0x00028c50
        /*0654*/ 	.short	0x010a
        /*0656*/ 	.byte	0x27
	.zero		1


	//   ....[33]....
        /*0658*/ 	.word	0x00005060
        /*065c*/ 	.word	0x000000ff
        /*0660*/ 	.word	0x00000000
        /*0664*/ 	.short	0x0101
        /*0666*/ 	.byte	0x05
	.zero		1


	//   ....[34]....
        /*0668*/ 	.word	0x00005200
        /*066c*/ 	.word	0x000000ff
        /*0670*/ 	.word	0x00028c30
        /*0674*/ 	.short	0x010a
        /*0676*/ 	.byte	0x1b
	.zero		1


	//   ....[35]....
        /*0678*/ 	.word	0x00005240
        /*067c*/ 	.word	0x000000ff
        /*0680*/ 	.word	0x00028c30
        /*0684*/ 	.short	0x010a
        /*0686*/ 	.byte	0x1b
	.zero		1


	//   ....[36]....
        /*0688*/ 	.word	0x000054e0
        /*068c*/ 	.word	0x000000ff
        /*0690*/ 	.word	0x00000000
        /*0694*/ 	.short	0x0101
        /*0696*/ 	.byte	0x0a
	.zero		1


	//   ....[37]....
        /*0698*/ 	.word	0x00006c40
        /*069c*/ 	.word	0x000000ff
        /*06a0*/ 	.word	0x00028c50
        /*06a4*/ 	.short	0x010a
        /*06a6*/ 	.byte	0x1b
	.zero		1


	//   ....[38]....
        /*06a8*/ 	.word	0x00006c80
        /*06ac*/ 	.word	0x000000ff
        /*06b0*/ 	.word	0x00028c50
        /*06b4*/ 	.short	0x010a
        /*06b6*/ 	.byte	0x1b
	.zero		1


	//   ....[39]....
        /*06b8*/ 	.word	0x00006f40
        /*06bc*/ 	.word	0x000000ff
        /*06c0*/ 	.word	0x00000000
        /*06c4*/ 	.short	0x0101
        /*06c6*/ 	.byte	0x1b
	.zero		1


	//   ....[40]....
        /*06c8*/ 	.word	0x00007070
        /*06cc*/ 	.word	0x000000ff
        /*06d0*/ 	.word	0x00028c30
        /*06d4*/ 	.short	0x010a
        /*06d6*/ 	.byte	0x1a
	.zero		1


	//   ....[41]....
        /*06d8*/ 	.word	0x000070b0
        /*06dc*/ 	.word	0x000000ff
        /*06e0*/ 	.word	0x00028c30
        /*06e4*/ 	.short	0x010a
        /*06e6*/ 	.byte	0x1a
	.zero		1


	//   ....[42]....
        /*06e8*/ 	.word	0x000072c0
        /*06ec*/ 	.word	0x000000ff
        /*06f0*/ 	.word	0x00000000
        /*06f4*/ 	.short	0x0101
        /*06f6*/ 	.byte	0x0a
	.zero		1


	//   ....[43]....
        /*06f8*/ 	.word	0x00008540
        /*06fc*/ 	.word	0x000000ff
        /*0700*/ 	.word	0x00028c50
        /*0704*/ 	.short	0x010a
        /*0706*/ 	.byte	0x1a
	.zero		1


	//   ....[44]....
        /*0708*/ 	.word	0x00008580
        /*070c*/ 	.word	0x000000ff
        /*0710*/ 	.word	0x00028c50
        /*0714*/ 	.short	0x010a
        /*0716*/ 	.byte	0x1a
	.zero		1


	//   ....[45]....
        /*0718*/ 	.word	0x00008830
        /*071c*/ 	.word	0x000000ff
        /*0720*/ 	.word	0x00000000
        /*0724*/ 	.short	0x0101
        /*0726*/ 	.byte	0x07
	.zero		1


	//   ....[46]....
        /*0728*/ 	.word	0x000093b0
        /*072c*/ 	.word	0x000000ff
        /*0730*/ 	.word	0x00000000
        /*0734*/ 	.short	0x0101
        /*0736*/ 	.byte	0x04
	.zero		1


	//   ....[47]....
        /*0738*/ 	.word	0x0000cb70
        /*073c*/ 	.word	0x000000ff
        /*0740*/ 	.word	0x00028c40
        /*0744*/ 	.short	0x010a
        /*0746*/ 	.byte	0x2d
	.zero		1


	//   ....[48]....
        /*0748*/ 	.word	0x0000cfa0
        /*074c*/ 	.word	0x000000ff
        /*0750*/ 	.word	0x00028c30
        /*0754*/ 	.short	0x0107
        /*0756*/ 	.byte	0x2d
	.zero		1


	//   ....[49]....
        /*0758*/ 	.word	0x0000d010
        /*075c*/ 	.word	0x000000ff
        /*0760*/ 	.word	0x00028c30
        /*0764*/ 	.short	0x0101
        /*0766*/ 	.byte	0x2d
	.zero		1


	//   ....[50]....
        /*0768*/ 	.word	0x0000d720
        /*076c*/ 	.word	0x000000ff
        /*0770*/ 	.word	0x00028c00
        /*0774*/ 	.short	0x0107
        /*0776*/ 	.byte	0x2d
	.zero		1


	//   ....[51]....
        /*0778*/ 	.word	0x0000d760
        /*077c*/ 	.word	0x000000ff
        /*0780*/ 	.word	0x00028c00
        /*0784*/ 	.short	0x0101
        /*0786*/ 	.byte	0x2d
	.zero		1


	//   ....[52]....
        /*0788*/ 	.word	0x0000d770
        /*078c*/ 	.word	0x000000ff
        /*0790*/ 	.word	0x00028c20
        /*0794*/ 	.short	0x010a
        /*0796*/ 	.byte	0x2d
	.zero		1


	//   ....[53]....
        /*0798*/ 	.word	0x0000d7c0
        /*079c*/ 	.word	0x000000ff
        /*07a0*/ 	.word	0x00028c60
        /*07a4*/ 	.short	0x010a
        /*07a6*/ 	.byte	0x2d
	.zero		1


	//   ....[54]....
        /*07a8*/ 	.word	0x0000dfe0
        /*07ac*/ 	.word	0x000000ff
        /*07b0*/ 	.word	0x00028c50
        /*07b4*/ 	.short	0x0107
        /*07b6*/ 	.byte	0x2d
	.zero		1


	//   ....[55]....
        /*07b8*/ 	.word	0x0000e060
        /*07bc*/ 	.word	0x000000ff
        /*07c0*/ 	.word	0x00028c50
        /*07c4*/ 	.short	0x0101
        /*07c6*/ 	.byte	0x2d
	.zero		1


	//   ....[56]....
        /*07c8*/ 	.word	0x0000e380
        /*07cc*/ 	.word	0x0000000a
        /*07d0*/ 	.word	0x00028c40
        /*07d4*/ 	.short	0x010a
        /*07d6*/ 	.byte	0x3f
	.zero		1


	//   ....[57]....
        /*07d8*/ 	.word	0x0000e710
        /*07dc*/ 	.word	0x0000000a
        /*07e0*/ 	.word	0x00028c30
        /*07e4*/ 	.short	0x0107
        /*07e6*/ 	.byte	0x3f
	.zero		1


	//   ....[58]....
        /*07e8*/ 	.word	0x0000e7c0
        /*07ec*/ 	.word	0x0000000a
        /*07f0*/ 	.word	0x00028c30
        /*07f4*/ 	.short	0x0101
        /*07f6*/ 	.byte	0x3f
	.zero		1


	//   ....[59]....
        /*07f8*/ 	.word	0x0000e7f0
        /*07fc*/ 	.word	0x0000000a
        /*0800*/ 	.word	0x00028c60
        /*0804*/ 	.short	0x010a
        /*0806*/ 	.byte	0x3f
	.zero		1


	//   ....[60]....
        /*0808*/ 	.word	0x0000ee30
        /*080c*/ 	.word	0x0000000a
        /*0810*/ 	.word	0x00028c50
        /*0814*/ 	.short	0x0107
        /*0816*/ 	.byte	0x3f
	.zero		1


	//   ....[61]....
        /*0818*/ 	.word	0x0000ef00
        /*081c*/ 	.word	0x0000000a
        /*0820*/ 	.word	0x00028c50
        /*0824*/ 	.short	0x0101
        /*0826*/ 	.byte	0x3f
	.zero		1


	//   ....[62]....
        /*0828*/ 	.word	0x0000efe0
        /*082c*/ 	.word	0x00000005
        /*0830*/ 	.word	0x00028c20
        /*0834*/ 	.short	0x010a
        /*0836*/ 	.byte	0x3f
	.zero		1


	//   ....[63]....
        /*0838*/ 	.word	0x0000f150
        /*083c*/ 	.word	0x00000004
        /*0840*/ 	.word	0x00028c40
        /*0844*/ 	.short	0x010a
        /*0846*/ 	.byte	0x3f
	.zero		1


	//   ....[64]....
        /*0848*/ 	.word	0x0000f1f0
        /*084c*/ 	.word	0x00000005
        /*0850*/ 	.word	0x00028c40
        /*0854*/ 	.short	0x010a
        /*0856*/ 	.byte	0x3f
	.zero		1


	//   ....[65]....
        /*0858*/ 	.word	0x0000f230
        /*085c*/ 	.word	0x00000004
        /*0860*/ 	.word	0x00028c60
        /*0864*/ 	.short	0x010a
        /*0866*/ 	.byte	0x3f
	.zero		1


	//   ....[66]....
        /*0868*/ 	.word	0x0000f270
        /*086c*/ 	.word	0x00000005
        /*0870*/ 	.word	0x00028c60
        /*0874*/ 	.short	0x010a
        /*0876*/ 	.byte	0x3f
	.zero		1


	//   ....[67]....
        /*0878*/ 	.word	0x0000f2e0
        /*087c*/ 	.word	0x00000005
        /*0880*/ 	.word	0x00028c50
        /*0884*/ 	.short	0x010a
        /*0886*/ 	.byte	0x3f
	.zero		1


	//   ....[68]....
        /*0888*/ 	.word	0x0000f340
        /*088c*/ 	.word	0x00000005
        /*0890*/ 	.word	0x00028c50
        /*0894*/ 	.short	0x010a
        /*0896*/ 	.byte	0x3f
	.zero		1


	//   ....[69]....
        /*0898*/ 	.word	0x0000f3a0
        /*089c*/ 	.word	0x00000000
        /*08a0*/ 	.word	0x00028c00
        /*08a4*/ 	.short	0x010a
        /*08a6*/ 	.byte	0x3f
	.zero		1


	//   ....[70]....
        /*08a8*/ 	.word	0x0000f400
        /*08ac*/ 	.word	0x00000004
        /*08b0*/ 	.word	0x00028c30
        /*08b4*/ 	.short	0x010a
        /*08b6*/ 	.byte	0x3f
	.zero		1


	//   ....[71]....
        /*08b8*/ 	.word	0x0000f460
        /*08bc*/ 	.word	0x0000000e
        /*08c0*/ 	.word	0x00028c50
        /*08c4*/ 	.short	0x010a
        /*08c6*/ 	.byte	0x3f
	.zero		1


	//   ....[72]....
        /*08c8*/ 	.word	0x0000f4c0
        /*08cc*/ 	.word	0x00000004
        /*08d0*/ 	.word	0x00028c30
        /*08d4*/ 	.short	0x010a
        /*08d6*/ 	.byte	0x3f
	.zero		1


	//   ....[73]....
        /*08d8*/ 	.word	0x0000f520
        /*08dc*/ 	.word	0x0000000e
        /*08e0*/ 	.word	0x00028c50
        /*08e4*/ 	.short	0x010a
        /*08e6*/ 	.byte	0x3f
	.zero		1


	//   ....[74]....
        /*08e8*/ 	.word	0x0000f580
        /*08ec*/ 	.word	0x00000004
        /*08f0*/ 	.word	0x00028c30
        /*08f4*/ 	.short	0x010a
        /*08f6*/ 	.byte	0x3f
	.zero		1


	//   ....[75]....
        /*08f8*/ 	.word	0x0000f5e0
        /*08fc*/ 	.word	0x0000000c
        /*0900*/ 	.word	0x00028c50
        /*0904*/ 	.short	0x010a
        /*0906*/ 	.byte	0x3f
	.zero		1


	//   ....[76]....
        /*0908*/ 	.word	0x0000f6c0
        /*090c*/ 	.word	0x00000003
        /*0910*/ 	.word	0x00028c40
        /*0914*/ 	.short	0x010a
        /*0916*/ 	.byte	0x3f
	.zero		1


	//   ....[77]....
        /*0918*/ 	.word	0x00010050
        /*091c*/ 	.word	0x00000003
        /*0920*/ 	.word	0x00028c20
        /*0924*/ 	.short	0x010a
        /*0926*/ 	.byte	0x3f
	.zero		1


	//   ....[78]....
        /*0928*/ 	.word	0x000100b0
        /*092c*/ 	.word	0x00000003
        /*0930*/ 	.word	0x00028c60
        /*0934*/ 	.short	0x010a
        /*0936*/ 	.byte	0x3f
	.zero		1


	//   ....[79]....
        /*0938*/ 	.word	0x00010940
        /*093c*/ 	.word	0x0000000a
        /*0940*/ 	.word	0x00028c40
        /*0944*/ 	.short	0x010a
        /*0946*/ 	.byte	0x3f
	.zero		1


	//   ....[80]....
        /*0948*/ 	.word	0x00010dc0
        /*094c*/ 	.word	0x0000000a
        /*0950*/ 	.word	0x00028c60
        /*0954*/ 	.short	0x010a
        /*0956*/ 	.byte	0x3f
	.zero		1


	//   ....[81]....
        /*0958*/ 	.word	0x00011520
        /*095c*/ 	.word	0x00000005
        /*0960*/ 	.word	0x00028c20
        /*0964*/ 	.short	0x010a
        /*0966*/ 	.byte	0x3f
	.zero		1


	//   ....[82]....
        /*0968*/ 	.word	0x000116c0
        /*096c*/ 	.word	0x00000004
        /*0970*/ 	.word	0x00028c40
        /*0974*/ 	.short	0x010a
        /*0976*/ 	.byte	0x3f
	.zero		1


	//   ....[83]....
        /*0978*/ 	.word	0x00011710
        /*097c*/ 	.word	0x00000005
        /*0980*/ 	.word	0x00028c40
        /*0984*/ 	.short	0x010a
        /*0986*/ 	.byte	0x3f
	.zero		1


	//   ....[84]....
        /*0988*/ 	.word	0x00011760
        /*098c*/ 	.word	0x00000004
        /*0990*/ 	.word	0x00028c60
        /*0994*/ 	.short	0x010a
        /*0996*/ 	.byte	0x3f
	.zero		1


	//----- nvinfo : EIATTR_NUM_MBARRIERS
	.align		4
.L_936:
        /*0998*/ 	.byte	0x03, 0x38
        /*099a*/ 	.short	0x0016


	//----- nvinfo : EIATTR_EXIT_INSTR_OFFSETS
	.align		4
        /*099c*/ 	.byte	0x04, 0x1c
        /*099e*/ 	.short	(.L_938 - .L_937)


	//   ....[0]....
.L_937:
        /*09a0*/ 	.word	0x0000f2c0


	//----- nvinfo : EIATTR_MAX_THREADS
	.align		4
.L_938:
        /*09a4*/ 	.byte	0x04, 0x05
        /*09a6*/ 	.short	(.L_940 - .L_939)
.L_939:
        /*09a8*/ 	.word	0x00000180
        /*09ac*/ 	.word	0x00000001
        /*09b0*/ 	.word	0x00000001


	//----- nvinfo : EIATTR_CRS_STACK_SIZE
	.align		4
.L_940:
        /*09b4*/ 	.byte	0x04, 0x1e
        /*09b6*/ 	.short	(.L_942 - .L_941)
.L_941:
        /*09b8*/ 	.word	0x00000000


	//----- nvinfo : EIATTR_CBANK_PARAM_SIZE
	.align		4
.L_942:
        /*09bc*/ 	.byte	0x03, 0x19
        /*09be*/ 	.short	0x0a70


	//----- nvinfo : EIATTR_PARAM_CBANK
	.align		4
        /*09c0*/ 	.byte	0x04, 0x0a
        /*09c2*/ 	.short	(.L_944 - .L_943)
	.align		4
.L_943:
        /*09c4*/ 	.word	index@(.nv.constant0._ZN7cutlass13device_kernelIN5flash11enable_sm90INS1_16FlashAttnFwdSm90INS1_25CollectiveMainloopFwdSm90ILi2EN4cute5tupleIJNS5_1CILi1EEES8_S8_EEENS6_IJNS7_ILi64EEESA_SA_EEELi512ENS_10bfloat16_tEfNS_4arch4Sm90ELb1ELb0ELb0ELb0ELb1ELb0ELb0ELb0ELb0ELb1ELb1ELb0EEENS1_21CollectiveEpilogueFwdINS6_IJSA_NS7_ILi512EEESA_EEES9_SC_SE_Li256ELb0ELb1ELb1ELb0EEENS1_19SingleTileSchedulerILb0ELb1ELb1ELi64EEEEEEEEEvNT_6ParamsE)
        /*09c8*/ 	.short	0x0210
        /*09ca*/ 	.short	0x0a70


	//----- nvinfo : EIATTR_SW_WAR
	.align		4
.L_944:
        /*09cc*/ 	.byte	0x04, 0x36
        /*09ce*/ 	.short	(.L_946 - .L_945)
.L_945:
        /*09d0*/ 	.word	0x00000008
.L_946:


//--------------------- .nv.info._ZN7cutlass13device_kernelIN5flash11enable_sm90INS1_16FlashAttnFwdSm90INS1_25CollectiveMainloopFwdSm90ILi2EN4cute5tupleIJNS5_1CILi1EEES8_S8_EEENS6_IJNS7_ILi64EEESA_SA_EEELi512ENS_10bfloat16_tEfNS_4arch4Sm90ELb1ELb0ELb0ELb0ELb1ELb0ELb1ELb0ELb0ELb1ELb1ELb0EEENS1_21CollectiveEpilogueFwdINS6_IJSA_NS7_ILi512EEESA_EEES9_SC_SE_Li256ELb0ELb1ELb1ELb0EEENS1_19SingleTileSchedulerILb0ELb1ELb1ELi64EEEEEEEEEvNT_6ParamsE --------------------------
	.section	.nv.info._ZN7cutlass13device_kernelIN5flash11enable_sm90INS1_16FlashAttnFwdSm90INS1_25CollectiveMainloopFwdSm90ILi2EN4cute5tupleIJNS5_1CILi1EEES8_S8_EEENS6_IJNS7_ILi64EEESA_SA_EEELi512ENS_10bfloat16_tEfNS_4arch4Sm90ELb1ELb0ELb0ELb0ELb1ELb0ELb1ELb0ELb0ELb1ELb1ELb0EEENS1_21CollectiveEpilogueFwdINS6_IJSA_NS7_ILi512EEESA_EEES9_SC_SE_Li256ELb0ELb1ELb1ELb0EEENS1_19SingleTileSchedulerILb0ELb1ELb1ELi64EEEEEEEEEvNT_6ParamsE,"",@"SHT_CUDA_INFO"
	.sectionflags	@""
	.align	4


	//----- nvinfo : EIATTR_CUDA_API_VERSION
	.align		4
        /*0000*/ 	.byte	0x04, 0x37
        /*0002*/ 	.short	(.L_948 - .L_947)
.L_947:
        /*0004*/ 	.word	0x00000082


	//----- nvinfo : EIATTR_KPARAM_INFO
	.align		4
.L_948:
        /*0008*/ 	.byte	0x04, 0x17
        /*000a*/ 	.short	(.L_950 - .L_949)
.L_949:
        /*000c*/ 	.word	0x00000000
        /*0010*/ 	.short	0x0000
        /*0012*/ 	.short	0x0070
        /*0014*/ 	.byte	0x00, 0xf0, 0x01, 0x2c


	//----- nvinfo : EIATTR_SPARSE_MMA_MASK
	.align		4
.L_950:
        /*0018*/ 	.byte	0x03, 0x50
        /*001a*/ 	.short	0x0000


	//----- nvinfo : EIATTR_MAXREG_COUNT
	.align		4
        /*001c*/ 	.byte	0x03, 0x1b
        /*001e*/ 	.short	0x00a8


	//----- nvinfo : EIATTR_NUM_BARRIERS
	.align		4
        /*0020*/ 	.byte	0x02, 0x4c
        /*0022*/ 	.byte	0x10
	.zero		1


	//----- nvinfo : EIATTR_EXTERNS
	.align		4
        /*0024*/ 	.byte	0x04, 0x0f
        /*0026*/ 	.short	(.L_952 - .L_951)


	//   ....[0]....
	.align		4
.L_951:
        /*0028*/ 	.word	index@(__assertfail)


	//----- nvinfo : EIATTR_ANNOTATIONS
	.align		4
.L_952:
        /*002c*/ 	.byte	0x04, 0x55
        /*002e*/ 	.short	(.L_954 - .L_953)


	//   ....[0]....
.L_953:
        /*0030*/ 	.word	0x00000001
        /*0034*/ 	.byte	0x90, 0x08, 0x00, 0x00, 0x01, 0x00, 0x00, 0x00, 0x10, 0x0a, 0x00, 0x00, 0x01, 0x00, 0x00, 0x00
        /*0044*/ 	.byte	0x20, 0x13, 0x00, 0x00, 0x01, 0x00, 0x00, 0x00, 0x80, 0x36, 0x00, 0x00, 0x01, 0x00, 0x00, 0x00
        /*0054*/ 	.byte	0x10, 0xd1, 0x00, 0x00, 0x01, 0x00, 0x00, 0x00, 0xf0, 0xf5, 0x00, 0x00, 0x01, 0x00, 0x00, 0x00
        /*0064*/ 	.byte	0x90, 0x09, 0x01, 0x00, 0x01, 0x00, 0x00, 0x00, 0xf0, 0x3d, 0x01, 0x00


	//----- nvinfo : EIATTR_MERCURY_ISA_VERSION
	.align		4
.L_954:
        /*0070*/ 	.byte	0x03, 0x5f
        /*0072*/ 	.short	0x0101


	//----- nvinfo : EIATTR_INT_WARP_WIDE_INSTR_OFFSETS
	.align		4
        /*0074*/ 	.byte	0x04, 0x31
        /*0076*/ 	.short	(.L_956 - .L_955)


	//   ....[0]....
.L_955:
        /*0078*/ 	.word	0x000000c0


	//   ....[1]....
        /*007c*/ 	.word	0x000000d0


	//   ....[2]....
        /*0080*/ 	.word	0x000000e0


	//   ....[3]....
        /*0084*/ 	.word	0x00000180


	//----- nvinfo : EIATTR_COOP_GROUP_MASK_REGIDS
	.align		4
.L_956:
        /*0088*/ 	.byte	0x04, 0x29
        /*008a*/ 	.short	(.L_958 - .L_957)


	//   ....[0]....
.L_957:
        /*008c*/ 	.word	0xffffffff


	//   ....[1]....
        /*0090*/ 	.word	0xffffffff


	//   ....[2]....
        /*0094*/ 	.word	0xffffffff


	//   ....[3]....
        /*0098*/ 	.word	0xffffffff


	//   ....[4]....
        /*009c*/ 	.word	0xffffffff


	//   ....[5]....
        /*00a0*/ 	.word	0xffffffff


	//   ....[6]....
        /*00a4*/ 	.word	0xffffffff


	//   ....[7]....
        /*00a8*/ 	.word	0xffffffff


	//   ....[8]....
        /*00ac*/ 	.word	0xffffffff


	//   ....[9]....
        /*00b0*/ 	.word	0xffffffff


	//   ....[10]....
        /*00b4*/ 	.word	0xffffffff


	//   ....[11]....
        /*00b8*/ 	.word	0xffffffff


	//   ....[12]....
        /*00bc*/ 	.word	0xffffffff


	//   ....[13]....
        /*00c0*/ 	.word	0xffffffff


	//   ....[14]....
        /*00c4*/ 	.word	0xffffffff


	//   ....[15]....
        /*00c8*/ 	.word	0xffffffff


	//   ....[16]....
        /*00cc*/ 	.word	0xffffffff


	//   ....[17]....
        /*00d0*/ 	.word	0xffffffff


	//   ....[18]....
        /*00d4*/ 	.word	0xffffffff


	//   ....[19]....
        /*00d8*/ 	.word	0xffffffff


	//   ....[20]....
        /*00dc*/ 	.word	0xffffffff


	//   ....[21]....
        /*00e0*/ 	.word	0xffffffff


	//   ....[22]....
        /*00e4*/ 	.word	0xffffffff


	//   ....[23]....
        /*00e8*/ 	.word	0xffffffff


	//   ....[24]....
        /*00ec*/ 	.word	0xffffffff


	//   ....[25]....
        /*00f0*/ 	.word	0xffffffff


	//   ....[26]....
        /*00f4*/ 	.word	0xffffffff


	//   ....[27]....
        /*00f8*/ 	.word	0xffffffff


	//   ....[28]....
        /*00fc*/ 	.word	0xffffffff


	//   ....[29]....
        /*0100*/ 	.word	0xffffffff


	//   ....[30]....
        /*0104*/ 	.word	0xffffffff


	//   ....[31]....
        /*0108*/ 	.word	0xffffffff


	//   ....[32]....
        /*010c*/ 	.word	0xffffffff


	//   ....[33]....
        /*0110*/ 	.word	0xffffffff


	//   ....[34]....
        /*0114*/ 	.word	0xffffffff


	//   ....[35]....
        /*0118*/ 	.word	0xffffffff


	//   ....[36]....
        /*011c*/ 	.word	0xffffffff


	//   ....[37]....
        /*0120*/ 	.word	0xffffffff


	//   ....[38]....
        /*0124*/ 	.word	0xffffffff


	//   ....[39]....
        /*0128*/ 	.word	0xffffffff


	//   ....[40]....
        /*012c*/ 	.word	0xffffffff


	//   ....[41]....
        /*0130*/ 	.word	0xffffffff


	//   ....[42]....
        /*0134*/ 	.word	0xffffffff


	//   ....[43]....
        /*0138*/ 	.word	0xffffffff


	//   ....[44]....
        /*013c*/ 	.word	0xffffffff


	//   ....[45]....
        /*0140*/ 	.word	0xffffffff


	//   ....[46]....
        /*0144*/ 	.word	0xffffffff


	//   ....[47]....
        /*0148*/ 	.word	0xffffffff


	//   ....[48]....
        /*014c*/ 	.word	0xffffffff


	//   ....[49]....
        /*0150*/ 	.word	0xffffffff


	//   ....[50]....
        /*0154*/ 	.word	0xffffffff


	//   ....[51]....
        /*0158*/ 	.word	0xffffffff


	//   ....[52]....
        /*015c*/ 	.word	0xffffffff


	//   ....[53]....
        /*0160*/ 	.word	0xffffffff


	//   ....[54]....
        /*0164*/ 	.word	0xffffffff


	//   ....[55]....
        /*0168*/ 	.word	0xffffffff


	//   ....[56]....
        /*016c*/ 	.word	0xffffffff


	//   ....[57]....
        /*0170*/ 	.word	0xffffffff


	//   ....[58]....
        /*0174*/ 	.word	0xffffffff


	//   ....[59]....
        /*0178*/ 	.word	0xffffffff


	//   ....[60]....
        /*017c*/ 	.word	0xffffffff


	//   ....[61]....
        /*0180*/ 	.word	0xffffffff


	//   ....[62]....
        /*0184*/ 	.word	0xffffffff


	//   ....[63]....
        /*0188*/ 	.word	0xffffffff


	//   ....[64]....
        /*018c*/ 	.word	0xffffffff


	//   ....[65]....
        /*0190*/ 	.word	0xffffffff


	//   ....[66]....
        /*0194*/ 	.word	0xffffffff


	//   ....[67]....
        /*0198*/ 	.word	0xffffffff


	//   ....[68]....
        /*019c*/ 	.word	0xffffffff


	//   ....[69]....
        /*01a0*/ 	.word	0xffffffff


	//   ....[70]....
        /*01a4*/ 	.word	0xffffffff


	//   ....[71]....
        /*01a8*/ 	.word	0xffffffff


	//   ....[72]....
        /*01ac*/ 	.word	0xffffffff


	//   ....[73]....
        /*01b0*/ 	.word	0xffffffff


	//   ....[74]....
        /*01b4*/ 	.word	0xffffffff


	//   ....[75]....
        /*01b8*/ 	.word	0xffffffff


	//   ....[76]....
        /*01bc*/ 	.word	0xffffffff


	//   ....[77]....
        /*01c0*/ 	.word	0xffffffff


	//   ....[78]....
        /*01c4*/ 	.word	0xffffffff


	//   ....[79]....
        /*01c8*/ 	.word	0xffffffff


	//   ....[80]....
        /*01cc*/ 	.word	0xffffffff


	//   ....[81]....
        /*01d0*/ 	.word	0xffffffff


	//   ....[82]....
        /*01d4*/ 	.word	0xffffffff


	//   ....[83]....
        /*01d8*/ 	.word	0xffffffff


	//   ....[84]....
        /*01dc*/ 	.word	0xffffffff


	//   ....[85]....
        /*01e0*/ 	.word	0xffffffff


	//   ....[86]....
        /*01e4*/ 	.word	0xffffffff


	//   ....[87]....
        /*01e8*/ 	.word	0xffffffff


	//   ....[88]....
        /*01ec*/ 	.word	0xffffffff


	//   ....[89]....
        /*01f0*/ 	.word	0xffffffff


	//   ....[90]....
        /*01f4*/ 	.word	0xffffffff


	//   ....[91]....
        /*01f8*/ 	.word	0xffffffff


	//   ....[92]....
        /*01fc*/ 	.word	0xffffffff


	//   ....[93]....
        /*0200*/ 	.word	0x0500000f


	//   ....[94]....
        /*0204*/ 	.word	0x0500000f


	//   ....[95]....
        /*0208*/ 	.word	0x0500000f


	//   ....[96]....
        /*020c*/ 	.word	0x0500000f


	//   ....[97]....
        /*0210*/ 	.word	0x0500000f


	//   ....[98]....
        /*0214*/ 	.word	0x0500000f


	//   ....[99]....
        /*0218*/ 	.word	0x0500000f


	//   ....[100]....
        /*021c*/ 	.word	0x0500000f


	//   ....[101]....
        /*0220*/ 	.word	0x0500000f


	//   ....[102]....
        /*0224*/ 	.word	0x0500000f


	//   ....[103]....
        /*0228*/ 	.word	0x0500000f


	//   ....[104]....
        /*022c*/ 	.word	0x0500000f


	//   ....[105]....
        /*0230*/ 	.word	0x0500000f


	//   ....[106]....
        /*0234*/ 	.word	0x0500000f


	//   ....[107]....
        /*0238*/ 	.word	0x0500000f


	//   ....[108]....
        /*023c*/ 	.word	0x0500000f


	//   ....[109]....
        /*0240*/ 	.word	0x0500000f


	//   ....[110]....
        /*0244*/ 	.word	0x0500000f


	//   ....[111]....
        /*0248*/ 	.word	0x0500000f


	//   ....[112]....
        /*024c*/ 	.word	0x0500000f


	//   ....[113]....
        /*0250*/ 	.word	0x0500000f


	//   ....[114]....
        /*0254*/ 	.word	0x0500000f


	//   ....[115]....
        /*0258*/ 	.word	0x0500000f


	//   ....[116]....
        /*025c*/ 	.word	0x0500000f


	//   ....[117]....
        /*0260*/ 	.word	0x0500000f


	//   ....[118]....
        /*0264*/ 	.word	0x0500000f


	//   ....[119]....
        /*0268*/ 	.word	0x0500000f


	//   ....[120]....
        /*026c*/ 	.word	0x0500000f


	//   ....[121]....
        /*0270*/ 	.word	0x0500000f


	//   ....[122]....
        /*0274*/ 	.word	0x0500000f


	//   ....[123]....
        /*0278*/ 	.word	0x0500000f


	//   ....[124]....
        /*027c*/ 	.word	0x0500000f


	//   ....[125]....
        /*0280*/ 	.word	0x0500000f


	//   ....[126]....
        /*0284*/ 	.word	0x0500000f


	//   ....[127]....
        /*0288*/ 	.word	0x0500000f


	//   ....[128]....
        /*028c*/ 	.word	0x0500000f


	//   ....[129]....
        /*0290*/ 	.word	0x0500000f


	//   ....[130]....
        /*0294*/ 	.word	0x0500000f


	//   ....[131]....
        /*0298*/ 	.word	0x0500000f


	//   ....[132]....
        /*029c*/ 	.word	0x0500000f


	//   ....[133]....
        /*02a0*/ 	.word	0x0500000f


	//   ....[134]....
        /*02a4*/ 	.word	0x0500000f


	//   ....[135]....
        /*02a8*/ 	.word	0x0500000f


	//   ....[136]....
        /*02ac*/ 	.word	0x0500000f


	//   ....[137]....
        /*02b0*/ 	.word	0x0500000f


	//   ....[138]....
        /*02b4*/ 	.word	0x0500000f


	//   ....[139]....
        /*02b8*/ 	.word	0x0500000f


	//   ....[140]....
        /*02bc*/ 	.word	0x0500000f


	//   ....[141]....
        /*02c0*/ 	.word	0x0500000f


	//   ....[142]....
        /*02c4*/ 	.word	0x0500000f


	//----- nvinfo : EIATTR_COOP_GROUP_INSTR_OFFSETS
	.align		4
.L_958:
        /*02c8*/ 	.byte	0x04, 0x28
        /*02ca*/ 	.short	(.L_960 - .L_959)


	//   ....[0]....
.L_959:
        /*02cc*/ 	.word	0x00000080


	//   ....[1]....
        /*02d0*/ 	.word	0x00000090


	//   ....[2]....
        /*02d4*/ 	.word	0x000002b0


	//   ....[3]....
        /*02d8*/ 	.word	0x00000410


	//   ....[4]....
        /*02dc*/ 	.word	0x00000530


	//   ....[5]....
        /*02e0*/ 	.word	0x00000690


	//   ....[6]....
        /*02e4*/ 	.word	0x00001440


	//   ....[7]....
        /*02e8*/ 	.word	0x00003410


	//   ....[8]....
        /*02ec*/ 	.word	0x00004560


	//   ....[9]....
        /*02f0*/ 	.word	0x00005490


	//   ....[10]....
        /*02f4*/ 	.word	0x000054b0


	//   ....[11]....
        /*02f8*/ 	.word	0x000057f0


	//   ....[12]....
        /*02fc*/ 	.word	0x000058f0


	//   ....[13]....
        /*0300*/ 	.word	0x00005c30


	//   ....[14]....
        /*0304*/ 	.word	0x00005cb0


	//   ....[15]....
        /*0308*/ 	.word	0x00006690


	//   ....[16]....
        /*030c*/ 	.word	0x000071f0


	//   ....[17]....
        /*0310*/ 	.word	0x000080e0


	//   ....[18]....
        /*0314*/ 	.word	0x00008100


	//   ....[19]....
        /*0318*/ 	.word	0x00008470


	//   ....[20]....
        /*031c*/ 	.word	0x00008570


	//   ....[21]....
        /*0320*/ 	.word	0x00008830


	//   ....[22]....
        /*0324*/ 	.word	0x00008910


	//   ....[23]....
        /*0328*/ 	.word	0x00009a70


	//   ....[24]....
        /*032c*/ 	.word	0x0000a370


	//   ....[25]....
        /*0330*/ 	.word	0x0000b270


	//   ....[26]....
        /*0334*/ 	.word	0x0000b2a0


	//   ....[27]....
        /*0338*/ 	.word	0x0000b590


	//   ....[28]....
        /*033c*/ 	.word	0x0000b760


	//   ....[29]....
        /*0340*/ 	.word	0x0000c600


	//   ....[30]....
        /*0344*/ 	.word	0x0000c6d0


	//   ....[31]....
        /*0348*/ 	.word	0x0000c730


	//   ....[32]....
        /*034c*/ 	.word	0x0000c760


	//   ....[33]....
        /*0350*/ 	.word	0x0000c780


	//   ....[34]....
        /*0354*/ 	.word	0x0000d220


	//   ....[35]....
        /*0358*/ 	.word	0x0000d740


	//   ....[36]....
        /*035c*/ 	.word	0x0000d770


	//   ....[37]....
        /*0360*/ 	.word	0x0000d790


	//   ....[38]....
        /*0364*/ 	.word	0x0000d7a0


	//   ....[39]....
        /*0368*/ 	.word	0x0000dc40


	//   ....[40]....
        /*036c*/ 	.word	0x0000dc70


	//   ....[41]....
        /*0370*/ 	.word	0x0000e8d0


	//   ....[42]....
        /*0374*/ 	.word	0x0000e8f0


	//   ....[43]....
        /*0378*/ 	.word	0x0000f950


	//   ....[44]....
        /*037c*/ 	.word	0x00010d00


	//   ....[45]....
        /*0380*/ 	.word	0x00010d20


	//   ....[46]....
        /*0384*/ 	.word	0x00010d30


	//   ....[47]....
        /*0388*/ 	.word	0x00010d70


	//   ....[48]....
        /*038c*/ 	.word	0x00010dc0


	//   ....[49]....
        /*0390*/ 	.word	0x00010de0


	//   ....[50]....
        /*0394*/ 	.word	0x00010e30


	//   ....[51]....
        /*0398*/ 	.word	0x00010e50


	//   ....[52]....
        /*039c*/ 	.word	0x00011400


	//   ....[53]....
        /*03a0*/ 	.word	0x00011440


	//   ....[54]....
        /*03a4*/ 	.word	0x00011470


	//   ....[55]....
        /*03a8*/ 	.word	0x000114a0


	//   ....[56]....
        /*03ac*/ 	.word	0x000114e0


	//   ....[57]....
        /*03b0*/ 	.word	0x000115b0


	//   ....[58]....
        /*03b4*/ 	.word	0x000115d0


	//   ....[59]....
        /*03b8*/ 	.word	0x00011600


	//   ....[60]....
        /*03bc*/ 	.word	0x00011d10


	//   ....[61]....
        /*03c0*/ 	.word	0x00011d40


	//   ....[62]....
        /*03c4*/ 	.word	0x00011dd0


	//   ....[63]....
        /*03c8*/ 	.word	0x00011e80


	//   ....[64]....
        /*03cc*/ 	.word	0x00011f70


	//   ....[65]....
        /*03d0*/ 	.word	0x00012040


	//   ....[66]....
        /*03d4*/ 	.word	0x000120a0


	//   ....[67]....
        /*03d8*/ 	.word	0x00012140


	//   ....[68]....
        /*03dc*/ 	.word	0x000125f0


	//   ....[69]....
        /*03e0*/ 	.word	0x00012620


	//   ....[70]....
        /*03e4*/ 	.word	0x00012650


	//   ....[71]....
        /*03e8*/ 	.word	0x00012680


	//   ....[72]....
        /*03ec*/ 	.word	0x000126b0


	//   ....[73]....
        /*03f0*/ 	.word	0x00012700


	//   ....[74]....
        /*03f4*/ 	.word	0x00012880


	//   ....[75]....
        /*03f8*/ 	.word	0x000128b0


	//   ....[76]....
        /*03fc*/ 	.word	0x000132a0


	//   ....[77]....
        /*0400*/ 	.word	0x000132c0


	//   ....[78]....
        /*0404*/ 	.word	0x000132d0


	//   ....[79]....
        /*0408*/ 	.word	0x000132f0


	//   ....[80]....
        /*040c*/ 	.word	0x00013310


	//   ....[81]....
        /*0410*/ 	.word	0x00013340


	//   ....[82]....
        /*0414*/ 	.word	0x00013360


	//   ....[83]....
        /*0418*/ 	.word	0x00013390


	//   ....[84]....
        /*041c*/ 	.word	0x000136f0


	//   ....[85]....
        /*0420*/ 	.word	0x00013720


	//   ....[86]....
        /*0424*/ 	.word	0x00013750


	//   ....[87]....
        /*0428*/ 	.word	0x00013770


	//   ....[88]....
        /*042c*/ 	.word	0x00013780


	//   ....[89]....
        /*0430*/ 	.word	0x000137a0


	//   ....[90]....
        /*0434*/ 	.word	0x00013840


	//   ....[91]....
        /*0438*/ 	.word	0x00013880


	//   ....[92]....
        /*043c*/ 	.word	0x00013d80


	//   ....[93]....
        /*0440*/ 	.word	0x000142e0


	//   ....[94]....
        /*0444*/ 	.word	0x000143d0


	//   ....[95]....
        /*0448*/ 	.word	0x00014470


	//   ....[96]....
        /*044c*/ 	.word	0x000144f0


	//   ....[97]....
        /*0450*/ 	.word	0x000145a0


	//   ....[98]....
        /*0454*/ 	.word	0x00014600


	//   ....[99]....
        /*0458*/ 	.word	0x000146c0


	//   ....[100]....
        /*045c*/ 	.word	0x00014720


	//   ....[101]....
        /*0460*/ 	.word	0x000147c0


	//   ....[102]....
        /*0464*/ 	.word	0x00014860


	//   ....[103]....
        /*0468*/ 	.word	0x000148d0


	//   ....[104]....
        /*046c*/ 	.word	0x00014980


	//   ....[105]....
        /*0470*/ 	.word	0x00014a70


	//   ....[106]....
        /*0474*/ 	.word	0x00014b10


	//   ....[107]....
        /*0478*/ 	.word	0x00014bf0


	//   ....[108]....
        /*047c*/ 	.word	0x00014d00


	//   ....[109]....
        /*0480*/ 	.word	0x00014d50


	//   ....[110]....
        /*0484*/ 	.word	0x00014de0


	//   ....[111]....
        /*0488*/ 	.word	0x00014ec0


	//   ....[112]....
        /*048c*/ 	.word	0x00015120


	//   ....[113]....
        /*0490*/ 	.word	0x00015190


	//   ....[114]....
        /*0494*/ 	.word	0x000153c0


	//   ....[115]....
        /*0498*/ 	.word	0x00015430


	//   ....[116]....
        /*049c*/ 	.word	0x00015600


	//   ....[117]....
        /*04a0*/ 	.word	0x00015650


	//   ....[118]....
        /*04a4*/ 	.word	0x000157a0


	//   ....[119]....
        /*04a8*/ 	.word	0x00015890


	//   ....[120]....
        /*04ac*/ 	.word	0x00015ae0


	//   ....[121]....
        /*04b0*/ 	.word	0x00015b30


	//   ....[122]....
        /*04b4*/ 	.word	0x00015cf0


	//   ....[123]....
        /*04b8*/ 	.word	0x00015d40


	//   ....[124]....
        /*04bc*/ 	.word	0x00015f00


	//   ....[125]....
        /*04c0*/ 	.word	0x00015f50


	//   ....[126]....
        /*04c4*/ 	.word	0x00016030


	//   ....[127]....
        /*04c8*/ 	.word	0x000160d0


	//   ....[128]....
        /*04cc*/ 	.word	0x00016130


	//   ....[129]....
        /*04d0*/ 	.word	0x000161d0


	//   ....[130]....
        /*04d4*/ 	.word	0x00016230


	//   ....[131]....
        /*04d8*/ 	.word	0x000162d0


	//   ....[132]....
        /*04dc*/ 	.word	0x00016330


	//   ....[133]....
        /*04e0*/ 	.word	0x000163d0


	//   ....[134]....
        /*04e4*/ 	.word	0x000164b0


	//   ....[135]....
        /*04e8*/ 	.word	0x00016580


	//   ....[136]....
        /*04ec*/ 	.word	0x00016650


	//   ....[137]....
        /*04f0*/ 	.word	0x00016750


	//   ....[138]....
        /*04f4*/ 	.word	0x00016870


	//   ....[139]....
        /*04f8*/ 	.word	0x00016950


	//   ....[140]....
        /*04fc*/ 	.word	0x00016a60


	//   ....[141]....
        /*0500*/ 	.word	0x00016b30


	//   ....[142]....
        /*0504*/ 	.word	0x00016c40


	//----- nvinfo : EIATTR_REG_RECONFIG
	.align		4
.L_960:
        /*0508*/ 	.byte	0x01, 0x54
	.zero		2


	//----- nvinfo : EIATTR_SYSCALL_OFFSETS
	.align		4
        /*050c*/ 	.byte	0x04, 0x46
        /*050e*/ 	.short	(.L_962 - .L_961)


	//   ....[0]....
.L_961:
        /*0510*/ 	.word	0x000035c0


	//   ....[1]....
        /*0514*/ 	.word	0x000101b0


	//   ....[2]....
        /*0518*/ 	.word	0x000102f0


	//   ....[3]....
        /*051c*/ 	.word	0x000103e0


	//   ....[4]....
        /*0520*/ 	.word	0x000110d0


	//   ....[5]....
        /*0524*/ 	.word	0x000118d0


	//----- nvinfo : EIATTR_MBARRIER_INSTR_OFFSETS
	.align		4
.L_962:
        /*0528*/ 	.byte	0x04, 0x39
        /*052a*/ 	.short	(.L_964 - .L_963)


	//   ....[0]....
.L_963:
        /*052c*/ 	.word	0x00000190
        /*0530*/ 	.word	0x000000ff
        /*0534*/ 	.word	0x00038800
        /*0538*/ 	.short	0x0100
        /*053a*/ 	.byte	0x08
	.zero		1


	//   ....[1]....
        /*053c*/ 	.word	0x000001a0
        /*0540*/ 	.word	0x000000ff
        /*0544*/ 	.word	0x00038810
        /*0548*/ 	.short	0x0100
        /*054a*/ 	.byte	0x08
	.zero		1


	//   ....[2]....
        /*054c*/ 	.word	0x000001b0
        /*0550*/ 	.word	0x000000ff
        /*0554*/ 	.word	0x00038820
        /*0558*/ 	.short	0x0100
        /*055a*/ 	.byte	0x08
	.zero		1


	//   ....[3]....
        /*055c*/ 	.word	0x00000260
        /*0560*/ 	.word	0x000000ff
        /*0564*/ 	.word	0x00038830
        /*0568*/ 	.short	0x0100
        /*056a*/ 	.byte	0x06
	.zero		1


	//   ....[4]....
        /*056c*/ 	.word	0x00000270
        /*0570*/ 	.word	0x000000ff
        /*0574*/ 	.word	0x00038840
        /*0578*/ 	.short	0x0100
        /*057a*/ 	.byte	0x06
	.zero		1


	//   ....[5]....
        /*057c*/ 	.word	0x00000280
        /*0580*/ 	.word	0x000000ff
        /*0584*/ 	.word	0x00038838
        /*0588*/ 	.short	0x0100
        /*058a*/ 	.byte	0x06
	.zero		1


	//   ....[6]....
        /*058c*/ 	.word	0x00000290
        /*0590*/ 	.word	0x000000ff
        /*0594*/ 	.word	0x00038848
        /*0598*/ 	.short	0x0100
        /*059a*/ 	.byte	0x06
	.zero		1


	//   ....[7]....
        /*059c*/ 	.word	0x000003c0
        /*05a0*/ 	.word	0x000000ff
        /*05a4*/ 	.word	0x00038850
        /*05a8*/ 	.short	0x0100
        /*05aa*/ 	.byte	0x08
	.zero		1


	//   ....[8]....
        /*05ac*/ 	.word	0x000003d0
        /*05b0*/ 	.word	0x000000ff
        /*05b4*/ 	.word	0x00038860
        /*05b8*/ 	.short	0x0100
        /*05ba*/ 	.byte	0x08
	.zero		1


	//   ....[9]....
        /*05bc*/ 	.word	0x000003e0
        /*05c0*/ 	.word	0x000000ff
        /*05c4*/ 	.word	0x00038858
        /*05c8*/ 	.short	0x0100
        /*05ca*/ 	.byte	0x08
	.zero		1


	//   ....[10]....
        /*05cc*/ 	.word	0x000003f0
        /*05d0*/ 	.word	0x000000ff
        /*05d4*/ 	.word	0x00038868
        /*05d8*/ 	.short	0x0100
        /*05da*/ 	.byte	0x08
	.zero		1


	//   ....[11]....
        /*05dc*/ 	.word	0x000004e0
        /*05e0*/ 	.word	0x000000ff
        /*05e4*/ 	.word	0x00038870
        /*05e8*/ 	.short	0x0100
        /*05ea*/ 	.byte	0x06
	.zero		1


	//   ....[12]....
        /*05ec*/ 	.word	0x000004f0
        /*05f0*/ 	.word	0x000000ff
        /*05f4*/ 	.word	0x00038880
        /*05f8*/ 	.short	0x0100
        /*05fa*/ 	.byte	0x06
	.zero		1


	//   ....[13]....
        /*05fc*/ 	.word	0x00000500
        /*0600*/ 	.word	0x000000ff
        /*0604*/ 	.word	0x00038878
        /*0608*/ 	.short	0x0100
        /*060a*/ 	.byte	0x06
	.zero		1


	//   ....[14]....
        /*060c*/ 	.word	0x00000510
        /*0610*/ 	.word	0x000000ff
        /*0614*/ 	.word	0x00038888
        /*0618*/ 	.short	0x0100
        /*061a*/ 	.byte	0x06
	.zero		1


	//   ....[15]....
        /*061c*/ 	.word	0x00000640
        /*0620*/ 	.word	0x000000ff
        /*0624*/ 	.word	0x00038890
        /*0628*/ 	.short	0x0100
        /*062a*/ 	.byte	0x08
	.zero		1


	//   ....[16]....
        /*062c*/ 	.word	0x00000650
        /*0630*/ 	.word	0x000000ff
        /*0634*/ 	.word	0x000388a0
        /*0638*/ 	.short	0x0100
        /*063a*/ 	.byte	0x08
	.zero		1


	//   ....[17]....
        /*063c*/ 	.word	0x00000660
        /*0640*/ 	.word	0x000000ff
        /*0644*/ 	.word	0x00038898
        /*0648*/ 	.short	0x0100
        /*064a*/ 	.byte	0x08
	.zero		1


	//   ....[18]....
        /*064c*/ 	.word	0x00000670
        /*0650*/ 	.word	0x000000ff
        /*0654*/ 	.word	0x000388a8
        /*0658*/ 	.short	0x0100
        /*065a*/ 	.byte	0x08
	.zero		1


	//   ....[19]....
        /*065c*/ 	.word	0x000007b0
        /*0660*/ 	.word	0x000000ff
        /*0664*/ 	.word	0x000388b0
        /*0668*/ 	.short	0x0100
        /*066a*/ 	.byte	0x08
	.zero		1


	//   ....[20]....
        /*066c*/ 	.word	0x000007c0
        /*0670*/ 	.word	0x000000ff
        /*0674*/ 	.word	0x000388c0
        /*0678*/ 	.short	0x0100
        /*067a*/ 	.byte	0x08
	.zero		1


	//   ....[21]....
        /*067c*/ 	.word	0x000007d0
        /*0680*/ 	.word	0x000000ff
        /*0684*/ 	.word	0x000388b8
        /*0688*/ 	.short	0x0100
        /*068a*/ 	.byte	0x08
	.zero		1


	//   ....[22]....
        /*068c*/ 	.word	0x000007e0
        /*0690*/ 	.word	0x000000ff
        /*0694*/ 	.word	0x000388c8
        /*0698*/ 	.short	0x0100
        /*069a*/ 	.byte	0x08
	.zero		1


	//   ....[23]....
        /*069c*/ 	.word	0x00001820
        /*06a0*/ 	.word	0x00000004
        /*06a4*/ 	.word	0x00000000
        /*06a8*/ 	.short	0x0101
        /*06aa*/ 	.byte	0x3f
	.zero		1


	//   ....[24]....
        /*06ac*/ 	.word	0x00002300
        /*06b0*/ 	.word	0x00000004
        /*06b4*/ 	.word	0x00000000
        /*06b8*/ 	.short	0x0101
        /*06ba*/ 	.byte	0x3f
	.zero		1


	//   ....[25]....
        /*06bc*/ 	.word	0x000035f0
        /*06c0*/ 	.word	0x000000c6
        /*06c4*/ 	.word	0x00038800
        /*06c8*/ 	.short	0x010a
        /*06ca*/ 	.byte	0x3f
	.zero		1


	//   ....[26]....
        /*06cc*/ 	.word	0x000037a0
        /*06d0*/ 	.word	0x000000c6
        /*06d4*/ 	.word	0x00038830
        /*06d8*/ 	.short	0x010a
        /*06da*/ 	.byte	0x3f
	.zero		1


	//   ....[27]....
        /*06dc*/ 	.word	0x000037e0
        /*06e0*/ 	.word	0x000000c6
        /*06e4*/ 	.word	0x00038830
        /*06e8*/ 	.short	0x010a
        /*06ea*/ 	.byte	0x3f
	.zero		1


	//   ....[28]....
        /*06ec*/ 	.word	0x00003bf0
        /*06f0*/ 	.word	0x000000c6
        /*06f4*/ 	.word	0x00038810
        /*06f8*/ 	.short	0x010a
        /*06fa*/ 	.byte	0x3f
	.zero		1


	//   ....[29]....
        /*06fc*/ 	.word	0x00003c30
        /*0700*/ 	.word	0x000000c6
        /*0704*/ 	.word	0x00038850
        /*0708*/ 	.short	0x010a
        /*070a*/ 	.byte	0x3f
	.zero		1


	//   ....[30]....
        /*070c*/ 	.word	0x00003cf0
        /*0710*/ 	.word	0x000000c6
        /*0714*/ 	.word	0x00038850
        /*0718*/ 	.short	0x010a
        /*071a*/ 	.byte	0x3f
	.zero		1


	//   ....[31]....
        /*071c*/ 	.word	0x000060b0
        /*0720*/ 	.word	0x00000018
        /*0724*/ 	.word	0x00000000
        /*0728*/ 	.short	0x0101
        /*072a*/ 	.byte	0x3f
	.zero		1


	//   ....[32]....
        /*072c*/ 	.word	0x00006770
        /*0730*/ 	.word	0x00000098
        /*0734*/ 	.word	0x00000000
        /*0738*/ 	.short	0x0101
        /*073a*/ 	.byte	0x3f
	.zero		1


	//   ....[33]....
        /*073c*/ 	.word	0x00006910
        /*0740*/ 	.word	0x000000c9
        /*0744*/ 	.word	0x00038830
        /*0748*/ 	.short	0x010a
        /*074a*/ 	.byte	0x3f
	.zero		1


	//   ....[34]....
        /*074c*/ 	.word	0x00006960
        /*0750*/ 	.word	0x000000c9
        /*0754*/ 	.word	0x00038830
        /*0758*/ 	.short	0x010a
        /*075a*/ 	.byte	0x3f
	.zero		1


	//   ....[35]....
        /*075c*/ 	.word	0x00006c90
        /*0760*/ 	.word	0x000000c9
        /*0764*/ 	.word	0x00038850
        /*0768*/ 	.short	0x010a
        /*076a*/ 	.byte	0x3f
	.zero		1


	//   ....[36]....
        /*076c*/ 	.word	0x00006ce0
        /*0770*/ 	.word	0x000000c9
        /*0774*/ 	.word	0x00038850
        /*0778*/ 	.short	0x010a
        /*077a*/ 	.byte	0x3f
	.zero		1


	//   ....[37]....
        /*077c*/ 	.word	0x00008b60
        /*0780*/ 	.word	0x00000098
        /*0784*/ 	.word	0x00000000
        /*0788*/ 	.short	0x0101
        /*078a*/ 	.byte	0x3f
	.zero		1


	//   ....[38]....
        /*078c*/ 	.word	0x00009b20
        /*0790*/ 	.word	0x00000098
        /*0794*/ 	.word	0x00000000
        /*0798*/ 	.short	0x0101
        /*079a*/ 	.byte	0x3f
	.zero		1


	//   ....[39]....
        /*079c*/ 	.word	0x00009c50
        /*07a0*/ 	.word	0x000000c3
        /*07a4*/ 	.word	0x00038830
        /*07a8*/ 	.short	0x010a
        /*07aa*/ 	.byte	0x3f
	.zero		1


	//   ....[40]....
        /*07ac*/ 	.word	0x00009ca0
        /*07b0*/ 	.word	0x000000c3
        /*07b4*/ 	.word	0x00038830
        /*07b8*/ 	.short	0x010a
        /*07ba*/ 	.byte	0x3f
	.zero		1


	//   ....[41]....
        /*07bc*/ 	.word	0x00009ed0
        /*07c0*/ 	.word	0x000000c3
        /*07c4*/ 	.word	0x00038850
        /*07c8*/ 	.short	0x010a
        /*07ca*/ 	.byte	0x3f
	.zero		1


	//   ....[42]....
        /*07cc*/ 	.word	0x00009f20
        /*07d0*/ 	.word	0x000000c3
        /*07d4*/ 	.word	0x00038850
        /*07d8*/ 	.short	0x010a
        /*07da*/ 	.byte	0x3f
	.zero		1


	//   ....[43]....
        /*07dc*/ 	.word	0x0000bad0
        /*07e0*/ 	.word	0x0000009a
        /*07e4*/ 	.word	0x00000000
        /*07e8*/ 	.short	0x0101
        /*07ea*/ 	.byte	0x3f
	.zero		1


	//   ....[44]....
        /*07ec*/ 	.word	0x0000c6b0
        /*07f0*/ 	.word	0x00000098
        /*07f4*/ 	.word	0x00000000
        /*07f8*/ 	.short	0x0101
        /*07fa*/ 	.byte	0x3f
	.zero		1


	//   ....[45]....
        /*07fc*/ 	.word	0x0000d240
        /*0800*/ 	.word	0x000000ff
        /*0804*/ 	.word	0x00000000
        /*0808*/ 	.short	0x0101
        /*080a*/ 	.byte	0x04
	.zero		1


	//   ....[46]....
        /*080c*/ 	.word	0x00010ab0
        /*0810*/ 	.word	0x000000ff
        /*0814*/ 	.word	0x00038840
        /*0818*/ 	.short	0x010a
        /*081a*/ 	.byte	0x2c
	.zero		1


	//   ....[47]....
        /*081c*/ 	.word	0x00010ef0
        /*0820*/ 	.word	0x000000ff
        /*0824*/ 	.word	0x00038830
        /*0828*/ 	.short	0x0107
        /*082a*/ 	.byte	0x2c
	.zero		1


	//   ....[48]....
        /*082c*/ 	.word	0x00010f60
        /*0830*/ 	.word	0x000000ff
        /*0834*/ 	.word	0x00038830
        /*0838*/ 	.short	0x0101
        /*083a*/ 	.byte	0x2c
	.zero		1


	//   ....[49]....
        /*083c*/ 	.word	0x00011750
        /*0840*/ 	.word	0x000000ff
        /*0844*/ 	.word	0x00038800
        /*0848*/ 	.short	0x0107
        /*084a*/ 	.byte	0x2c
	.zero		1


	//   ....[50]....
        /*084c*/ 	.word	0x000117a0
        /*0850*/ 	.word	0x000000ff
        /*0854*/ 	.word	0x00038800
        /*0858*/ 	.short	0x0101
        /*085a*/ 	.byte	0x2c
	.zero		1


	//   ....[51]....
        /*085c*/ 	.word	0x000123b0
        /*0860*/ 	.word	0x000000ff
        /*0864*/ 	.word	0x00038810
        /*0868*/ 	.short	0x0107
        /*086a*/ 	.byte	0x2c
	.zero		1


	//   ....[52]....
        /*086c*/ 	.word	0x00012410
        /*0870*/ 	.word	0x000000ff
        /*0874*/ 	.word	0x00038810
        /*0878*/ 	.short	0x0101
        /*087a*/ 	.byte	0x2c
	.zero		1


	//   ....[53]....
        /*087c*/ 	.word	0x00012420
        /*0880*/ 	.word	0x000000ff
        /*0884*/ 	.word	0x00038820
        /*0888*/ 	.short	0x010a
        /*088a*/ 	.byte	0x2c
	.zero		1


	//   ....[54]....
        /*088c*/ 	.word	0x00012470
        /*0890*/ 	.word	0x000000ff
        /*0894*/ 	.word	0x00038860
        /*0898*/ 	.short	0x010a
        /*089a*/ 	.byte	0x2c
	.zero		1


	//   ....[55]....
        /*089c*/ 	.word	0x00012c90
        /*08a0*/ 	.word	0x000000ff
        /*08a4*/ 	.word	0x00038850
        /*08a8*/ 	.short	0x0107
        /*08aa*/ 	.byte	0x2c
	.zero		1


	//   ....[56]....
        /*08ac*/ 	.word	0x00012d10
        /*08b0*/ 	.word	0x000000ff
        /*08b4*/ 	.word	0x00038850
        /*08b8*/ 	.short	0x0101
        /*08ba*/ 	.byte	0x2c
	.zero		1


	//   ....[57]....
        /*08bc*/ 	.word	0x000130a0
        /*08c0*/ 	.word	0x0000000a
        /*08c4*/ 	.word	0x00038840
        /*08c8*/ 	.short	0x010a
        /*08ca*/ 	.byte	0x3f
	.zero		1


	//   ....[58]....
        /*08cc*/ 	.word	0x00013430
        /*08d0*/ 	.word	0x0000000a
        /*08d4*/ 	.word	0x00038830
        /*08d8*/ 	.short	0x0107
        /*08da*/ 	.byte	0x3f
	.zero		1


	//   ....[59]....
        /*08dc*/ 	.word	0x000134e0
        /*08e0*/ 	.word	0x0000000a
        /*08e4*/ 	.word	0x00038830
        /*08e8*/ 	.short	0x0101
        /*08ea*/ 	.byte	0x3f
	.zero		1


	//   ....[60]....
        /*08ec*/ 	.word	0x00013510
        /*08f0*/ 	.word	0x0000000a
        /*08f4*/ 	.word	0x00038860
        /*08f8*/ 	.short	0x010a
        /*08fa*/ 	.byte	0x3f
	.zero		1


	//   ....[61]....
        /*08fc*/ 	.word	0x00013b50
        /*0900*/ 	.word	0x0000000a
        /*0904*/ 	.word	0x00038850
        /*0908*/ 	.short	0x0107
        /*090a*/ 	.byte	0x3f
	.zero		1


	//   ....[62]....
        /*090c*/ 	.word	0x00013c10
        /*0910*/ 	.word	0x0000000a
        /*0914*/ 	.word	0x00038850
        /*0918*/ 	.short	0x0101
        /*091a*/ 	.byte	0x3f
	.zero		1


	//   ....[63]....
        /*091c*/ 	.word	0x00013d00
        /*0920*/ 	.word	0x00000005
        /*0924*/ 	.word	0x00038820
        /*0928*/ 	.short	0x010a
        /*092a*/ 	.byte	0x3f
	.zero		1


	//   ....[64]....
        /*092c*/ 	.word	0x00013e90
        /*0930*/ 	.word	0x00000003
        /*0934*/ 	.word	0x00038840
        /*0938*/ 	.short	0x010a
        /*093a*/ 	.byte	0x3f
	.zero		1


	//   ....[65]....
        /*093c*/ 	.word	0x00013f30
        /*0940*/ 	.word	0x00000005
        /*0944*/ 	.word	0x00038840
        /*0948*/ 	.short	0x010a
        /*094a*/ 	.byte	0x3f
	.zero		1


	//   ....[66]....
        /*094c*/ 	.word	0x00013f70
        /*0950*/ 	.word	0x00000003
        /*0954*/ 	.word	0x00038860
        /*0958*/ 	.short	0x010a
        /*095a*/ 	.byte	0x3f
	.zero		1


	//   ....[67]....
        /*095c*/ 	.word	0x00013fb0
        /*0960*/ 	.word	0x00000005
        /*0964*/ 	.word	0x00038860
        /*0968*/ 	.short	0x010a
        /*096a*/ 	.byte	0x3f
	.zero		1


	//   ....[68]....
        /*096c*/ 	.word	0x00014010
        /*0970*/ 	.word	0x000000c6
        /*0974*/ 	.word	0x00038800
        /*0978*/ 	.short	0x010a
        /*097a*/ 	.byte	0x3f
	.zero		1


	//   ....[69]....
        /*097c*/ 	.word	0x00014060
        /*0980*/ 	.word	0x000000c6
        /*0984*/ 	.word	0x00038830
        /*0988*/ 	.short	0x010a
        /*098a*/ 	.byte	0x3f
	.zero		1


	//   ....[70]....
        /*098c*/ 	.word	0x000140b0
        /*0990*/ 	.word	0x000000c6
        /*0994*/ 	.word	0x00038810
        /*0998*/ 	.short	0x010a
        /*099a*/ 	.byte	0x3f
	.zero		1


	//   ....[71]....
        /*099c*/ 	.word	0x00014100
        /*09a0*/ 	.word	0x000000c6
        /*09a4*/ 	.word	0x00038850
        /*09a8*/ 	.short	0x010a
        /*09aa*/ 	.byte	0x3f
	.zero		1


	//   ....[72]....
        /*09ac*/ 	.word	0x00014150
        /*09b0*/ 	.word	0x000000c9
        /*09b4*/ 	.word	0x00038830
        /*09b8*/ 	.short	0x010a
        /*09ba*/ 	.byte	0x3f
	.zero		1


	//   ....[73]....
        /*09bc*/ 	.word	0x000141a0
        /*09c0*/ 	.word	0x000000c9
        /*09c4*/ 	.word	0x00038850
        /*09c8*/ 	.short	0x010a
        /*09ca*/ 	.byte	0x3f
	.zero		1


	//   ....[74]....
        /*09cc*/ 	.word	0x000141f0
        /*09d0*/ 	.word	0x000000c3
        /*09d4*/ 	.word	0x00038830
        /*09d8*/ 	.short	0x010a
        /*09da*/ 	.byte	0x3f
	.zero		1


	//   ....[75]....
        /*09dc*/ 	.word	0x00014240
        /*09e0*/ 	.word	0x000000c3
        /*09e4*/ 	.word	0x00038850
        /*09e8*/ 	.short	0x010a
        /*09ea*/ 	.byte	0x3f
	.zero		1


	//   ....[76]....
        /*09ec*/ 	.word	0x00014320
        /*09f0*/ 	.word	0x00000003
        /*09f4*/ 	.word	0x00038840
        /*09f8*/ 	.short	0x010a
        /*09fa*/ 	.byte	0x3f
	.zero		1


	//   ....[77]....
        /*09fc*/ 	.word	0x00015690
        /*0a00*/ 	.word	0x00000003
        /*0a04*/ 	.word	0x00038820
        /*0a08*/ 	.short	0x010a
        /*0a0a*/ 	.byte	0x3f
	.zero		1


	//   ....[78]....
        /*0a0c*/ 	.word	0x000156f0
        /*0a10*/ 	.word	0x00000003
        /*0a14*/ 	.word	0x00038860
        /*0a18*/ 	.short	0x010a
        /*0a1a*/ 	.byte	0x3f
	.zero		1


	//   ....[79]....
        /*0a1c*/ 	.word	0x00015f80
        /*0a20*/ 	.word	0x0000000a
        /*0a24*/ 	.word	0x00038840
        /*0a28*/ 	.short	0x010a
        /*0a2a*/ 	.byte	0x3f
	.zero		1


	//   ....[80]....
        /*0a2c*/ 	.word	0x00016400
        /*0a30*/ 	.word	0x0000000a
        /*0a34*/ 	.word	0x00038860
        /*0a38*/ 	.short	0x010a
        /*0a3a*/ 	.byte	0x3f
	.zero		1


	//   ....[81]....
        /*0a3c*/ 	.word	0x00016b60
        /*0a40*/ 	.word	0x00000005
        /*0a44*/ 	.word	0x00038820
        /*0a48*/ 	.short	0x010a
        /*0a4a*/ 	.byte	0x3f
	.zero		1


	//   ....[82]....
        /*0a4c*/ 	.word	0x00016d00
        /*0a50*/ 	.word	0x00000003
        /*0a54*/ 	.word	0x00038840
        /*0a58*/ 	.short	0x010a
        /*0a5a*/ 	.byte	0x3f
	.zero		1


	//   ....[83]....
        /*0a5c*/ 	.word	0x00016d50
        /*0a60*/ 	.word	0x00000005
        /*0a64*/ 	.word	0x00038840
        /*0a68*/ 	.short	0x010a
        /*0a6a*/ 	.byte	0x3f
	.zero		1


	//   ....[84]....
        /*0a6c*/ 	.word	0x00016da0
        /*0a70*/ 	.word	0x00000003
        /*0a74*/ 	.word	0x00038860
        /*0a78*/ 	.short	0x010a
        /*0a7a*/ 	.byte	0x3f
	.zero		1


	//----- nvinfo : EIATTR_NUM_MBARRIERS
	.align		4
.L_964:
        /*0a7c*/ 	.byte	0x03, 0x38
        /*0a7e*/ 	.short	0x0017


	//----- nvinfo : EIATTR_EXIT_INSTR_OFFSETS
	.align		4
        /*0a80*/ 	.byte	0x04, 0x1c
        /*0a82*/ 	.short	(.L_966 - .L_965)


	//   ....[0]....
.L_965:
        /*0a84*/ 	.word	0x00014000


	//----- nvinfo : EIATTR_MAX_THREADS
	.align		4
.L_966:
        /*0a88*/ 	.byte	0x04, 0x05
        /*0a8a*/ 	.short	(.L_968 - .L_967)
.L_967:
        /*0a8c*/ 	.word	0x00000180
        /*0a90*/ 	.word	0x00000001
        /*0a94*/ 	.word	0x00000001


	//----- nvinfo : EIATTR_CRS_STACK_SIZE
	.align		4
.L_968:
        /*0a98*/ 	.byte	0x04, 0x1e
        /*0a9a*/ 	.short	(.L_970 - .L_969)
.L_969:
        /*0a9c*/ 	.word	0x00000000


	//----- nvinfo : EIATTR_CBANK_PARAM_SIZE
	.align		4
.L_970:
        /*0aa0*/ 	.byte	0x03, 0x19
        /*0aa2*/ 	.short	0x0b70


	//----- nvinfo : EIATTR_PARAM_CBANK
	.align		4
        /*0aa4*/ 	.byte	0x04, 0x0a
        /*0aa6*/ 	.short	(.L_972 - .L_971)
	.align		4
.L_971:
        /*0aa8*/ 	.word	index@(.nv.constant0._ZN7cutlass13device_kernelIN5flash11enable_sm90INS1_16FlashAttnFwdSm90INS1_25CollectiveMainloopFwdSm90ILi2EN4cute5tupleIJNS5_1CILi1EEES8_S8_EEENS6_IJNS7_ILi64EEESA_SA_EEELi512ENS_10bfloat16_tEfNS_4arch4Sm90ELb1ELb0ELb0ELb0ELb1ELb0ELb1ELb0ELb0ELb1ELb1ELb0EEENS1_21CollectiveEpilogueFwdINS6_IJSA_NS7_ILi512EEESA_EEES9_SC_SE_Li256ELb0ELb1ELb1ELb0EEENS1_19SingleTileSchedulerILb0ELb1ELb1ELi64EEEEEEEEEvNT_6ParamsE)
        /*0aac*/ 	.short	0x0210
        /*0aae*/ 	.short	0x0b70


	//----- nvinfo : EIATTR_SW_WAR
	.align		4
.L_972:
        /*0ab0*/ 	.byte	0x04, 0x36
        /*0ab2*/ 	.short	(.L_974 - .L_973)
.L_973:
        /*0ab4*/ 	.word	0x00000008
.L_974:


//--------------------- .nv.info._ZN7cutlass13device_kernelIN5flash11enable_sm90INS1_16FlashAttnFwdSm90INS1_25CollectiveMainloopFwdSm90ILi2EN4cute5tupleIJNS5_1CILi1EEES8_S8_EEENS6_IJNS7_ILi64EEESA_SA_EEELi512ENS_10bfloat16_tEfNS_4arch4Sm90ELb1ELb0ELb0ELb1ELb1ELb0ELb0ELb0ELb0ELb1ELb1ELb0EEENS1_21CollectiveEpilogueFwdINS6_IJSA_NS7_ILi512EEESA_EEES9_SC_SE_Li256ELb1ELb1ELb1ELb0EEENS1_36VarlenDynamicPersistentTileSchedulerILi64ELi64ELi256ELi128ELb1ELb1ELb1ELb1ELb1ELb1EEEEEEEEEvNT_6ParamsE --------------------------
	.section	.nv.info._ZN7cutlass13device_kernelIN5flash11enable_sm90INS1_16FlashAttnFwdSm90INS1_25CollectiveMainloopFwdSm90ILi2EN4cute5tupleIJNS5_1CILi1EEES8_S8_EEENS6_IJNS7_ILi64EEESA_SA_EEELi512ENS_10bfloat16_tEfNS_4arch4Sm90ELb1ELb0ELb0ELb1ELb1ELb0ELb0ELb0ELb0ELb1ELb1ELb0EEENS1_21CollectiveEpilogueFwdINS6_IJSA_NS7_ILi512EEESA_EEES9_SC_SE_Li256ELb1ELb1ELb1ELb0EEENS1_36VarlenDynamicPersistentTileSchedulerILi64ELi64ELi256ELi128ELb1ELb1ELb1ELb1ELb1ELb1EEEEEEEEEvNT_6ParamsE,"",@"SHT_CUDA_INFO"
	.sectionflags	@""
	.align	4


	//----- nvinfo : EIATTR_CUDA_API_VERSION
	.align		4
        /*0000*/ 	.byte	0x04, 0x37
        /*0002*/ 	.short	(.L_976 - .L_975)
.L_975:
        /*0004*/ 	.word	0x00000082


	//----- nvinfo : EIATTR_KPARAM_INFO
	.align		4
.L_976:
        /*0008*/ 	.byte	0x04, 0x17
        /*000a*/ 	.short	(.L_978 - .L_977)
.L_977:
        /*000c*/ 	.word	0x00000000
        /*0010*/ 	.short	0x0000
        /*0012*/ 	.short	0x0070
        /*0014*/ 	.byte	0x00, 0xf0, 0x01, 0x2a


	//----- nvinfo : EIATTR_SPARSE_MMA_MASK
	.align		4
.L_978:
        /*0018*/ 	.byte	0x03, 0x50
        /*001a*/ 	.short	0x0000


	//----- nvinfo : EIATTR_MAXREG_COUNT
	.align		4
        /*001c*/ 	.byte	0x03, 0x1b
        /*001e*/ 	.short	0x00a8


	//----- nvinfo : EIATTR_NUM_BARRIERS
	.align		4
        /*0020*/ 	.byte	0x02, 0x4c
        /*0022*/ 	.byte	0x10
	.zero		1


	//----- nvinfo : EIATTR_EXTERNS
	.align		4
        /*0024*/ 	.byte	0x04, 0x0f
        /*0026*/ 	.short	(.L_980 - .L_979)


	//   ....[0]....
	.align		4
.L_979:
        /*0028*/ 	.word	index@(__assertfail)


	//----- nvinfo : EIATTR_ANNOTATIONS
	.align		4
.L_980:
        /*002c*/ 	.byte	0x04, 0x55
        /*002e*/ 	.short	(.L_982 - .L_981)


	//   ....[0]....
.L_981:
        /* <DEDUP_REMOVED lines=20> */


	//----- nvinfo : EIATTR_MERCURY_ISA_VERSION
	.align		4
.L_982:
        /*0158*/ 	.byte	0x03, 0x5f
        /*015a*/ 	.short	0x0101


	//----- nvinfo : EIATTR_UNUSED_LOAD_BYTE_OFFSET
	.align		4
        /*015c*/ 	.byte	0x04, 0x44
        /*015e*/ 	.short	(.L_984 - .L_983)


	//   ....[0]....
.L_983:
        /*0160*/ 	.word	0x00000940
        /*0164*/ 	.word	0x0000fff0


	//   ....[1]....
        /*0168*/ 	.word	0x00009d40
        /*016c*/ 	.word	0x0000fff0


	//----- nvinfo : EIATTR_INT_WARP_WIDE_INSTR_OFFSETS
	.align		4
.L_984:
        /*0170*/ 	.byte	0x04, 0x31
        /*0172*/ 	.short	(.L_986 - .L_985)


	//   ....[0]....
.L_985:
        /*0174*/ 	.word	0x000000c0


	//   ....[1]....
        /*0178*/ 	.word	0x000000d0


	//   ....[2]....
        /*017c*/ 	.word	0x00000170


	//   ....[3]....
        /*0180*/ 	.word	0x000101a0


	//   ....[4]....
        /*0184*/ 	.word	0x00010230


	//   ....[5]....
        /*0188*/ 	.word	0x00013600


	//   ....[6]....
        /*018c*/ 	.word	0x00013690


	//----- nvinfo : EIATTR_COOP_GROUP_MASK_REGIDS
	.align		4
.L_986:
        /*0190*/ 	.byte	0x04, 0x29
        /*0192*/ 	.short	(.L_988 - .L_987)


	//   ....[0]....
.L_987:
        /*0194*/ 	.word	0xffffffff


	//   ....[1]....
        /*0198*/ 	.word	0xffffffff


	//   ....[2]....
        /*019c*/ 	.word	0xffffffff


	//   ....[3]....
        /*01a0*/ 	.word	0xffffffff


	//   ....[4]....
        /*01a4*/ 	.word	0xffffffff


	//   ....[5]....
        /*01a8*/ 	.word	0xffffffff


	//   ....[6]....
        /*01ac*/ 	.word	0xffffffff


	//   ....[7]....
        /*01b0*/ 	.word	0xffffffff


	//   ....[8]....
        /*01b4*/ 	.word	0xffffffff


	//   ....[9]....
        /*01b8*/ 	.word	0xffffffff


	//   ....[10]....
        /*01bc*/ 	.word	0xffffffff


	//   ....[11]....
        /*01c0*/ 	.word	0xffffffff


	//   ....[12]....
        /*01c4*/ 	.word	0xffffffff


	//   ....[13]....
        /*01c8*/ 	.word	0xffffffff


	//   ....[14]....
        /*01cc*/ 	.word	0xffffffff


	//   ....[15]....
        /*01d0*/ 	.word	0xffffffff


	//   ....[16]....
        /*01d4*/ 	.word	0xffffffff


	//   ....[17]....
        /*01d8*/ 	.word	0xffffffff


	//   ....[18]....
        /*01dc*/ 	.word	0xffffffff


	//   ....[19]....
        /*01e0*/ 	.word	0xffffffff


	//   ....[20]....
        /*01e4*/ 	.word	0xffffffff


	//   ....[21]....
        /*01e8*/ 	.word	0xffffffff


	//   ....[22]....
        /*01ec*/ 	.word	0xffffffff


	//   ....[23]....
        /*01f0*/ 	.word	0xffffffff


	//   ....[24]....
        /*01f4*/ 	.word	0xffffffff


	//   ....[25]....
        /*01f8*/ 	.word	0xffffffff


	//   ....[26]....
        /*01fc*/ 	.word	0xffffffff


	//   ....[27]....
        /*0200*/ 	.word	0xffffffff


	//   ....[28]....
        /*0204*/ 	.word	0xffffffff


	//   ....[29]....
        /*0208*/ 	.word	0xffffffff


	//   ....[30]....
        /*020c*/ 	.word	0xffffffff


	//   ....[31]....
        /*0210*/ 	.word	0xffffffff


	//   ....[32]....
        /*0214*/ 	.word	0xffffffff


	//   ....[33]....
        /*0218*/ 	.word	0xffffffff


	//   ....[34]....
        /*021c*/ 	.word	0xffffffff


	//   ....[35]....
        /*0220*/ 	.word	0xffffffff


	//   ....[36]....
        /*0224*/ 	.word	0xffffffff


	//   ....[37]....
        /*0228*/ 	.word	0xffffffff


	//   ....[38]....
        /*022c*/ 	.word	0xffffffff


	//   ....[39]....
        /*0230*/ 	.word	0xffffffff


	//   ....[40]....
        /*0234*/ 	.word	0xffffffff


	//   ....[41]....
        /*0238*/ 	.word	0xffffffff


	//   ....[42]....
        /*023c*/ 	.word	0xffffffff


	//   ....[43]....
        /*0240*/ 	.word	0xffffffff


	//   ....[44]....
        /*0244*/ 	.word	0xffffffff


	//   ....[45]....
        /*0248*/ 	.word	0xffffffff


	//   ....[46]....
        /*024c*/ 	.word	0xffffffff


	//   ....[47]....
        /*0250*/ 	.word	0xffffffff


	//   ....[48]....
        /*0254*/ 	.word	0xffffffff


	//   ....[49]....
        /*0258*/ 	.word	0xffffffff


	//   ....[50]....
        /*025c*/ 	.word	0xffffffff


	//   ....[51]....
        /*0260*/ 	.word	0xffffffff


	//   ....[52]....
        /*0264*/ 	.word	0xffffffff


	//   ....[53]....
        /*0268*/ 	.word	0xffffffff


	//   ....[54]....
        /*026c*/ 	.word	0xffffffff


	//   ....[55]....
        /*0270*/ 	.word	0xffffffff


	//   ....[56]....
        /*0274*/ 	.word	0xffffffff


	//   ....[57]....
        /*0278*/ 	.word	0xffffffff


	//   ....[58]....
        /*027c*/ 	.word	0xffffffff


	//   ....[59]....
        /*0280*/ 	.word	0xffffffff


	//   ....[60]....
        /*0284*/ 	.word	0xffffffff


	//   ....[61]....
        /*0288*/ 	.word	0xffffffff


	//   ....[62]....
        /*028c*/ 	.word	0xffffffff


	//   ....[63]....
        /*0290*/ 	.word	0xffffffff


	//   ....[64]....
        /*0294*/ 	.word	0xffffffff


	//   ....[65]....
        /*0298*/ 	.word	0xffffffff


	//   ....[66]....
        /*029c*/ 	.word	0xffffffff


	//   ....[67]....
        /*02a0*/ 	.word	0xffffffff


	//   ....[68]....
        /*02a4*/ 	.word	0xffffffff


	//   ....[69]....
        /*02a8*/ 	.word	0xffffffff


	//   ....[70]....
        /*02ac*/ 	.word	0xffffffff


	//   ....[71]....
        /*02b0*/ 	.word	0xffffffff


	//   ....[72]....
        /*02b4*/ 	.word	0xffffffff


	//   ....[73]....
        /*02b8*/ 	.word	0xffffffff


	//   ....[74]....
        /*02bc*/ 	.word	0xffffffff


	//   ....[75]....
        /*02c0*/ 	.word	0xffffffff


	//   ....[76]....
        /*02c4*/ 	.word	0xffffffff


	//   ....[77]....
        /*02c8*/ 	.word	0xffffffff


	//   ....[78]....
        /*02cc*/ 	.word	0xffffffff


	//   ....[79]....
        /*02d0*/ 	.word	0xffffffff


	//   ....[80]....
        /*02d4*/ 	.word	0xffffffff


	//   ....[81]....
        /*02d8*/ 	.word	0xffffffff


	//   ....[82]....
        /*02dc*/ 	.word	0xffffffff


	//   ....[83]....
        /*02e0*/ 	.word	0xffffffff


	//   ....[84]....
        /*02e4*/ 	.word	0xffffffff


	//   ....[85]....
        /*02e8*/ 	.word	0xffffffff


	//   ....[86]....
        /*02ec*/ 	.word	0xffffffff


	//   ....[87]....
        /*02f0*/ 	.word	0xffffffff


	//   ....[88]....
        /*02f4*/ 	.word	0xffffffff


	//   ....[89]....
        /*02f8*/ 	.word	0xffffffff


	//   ....[90]....
        /*02fc*/ 	.word	0xffffffff


	//   ....[91]....
        /*0300*/ 	.word	0xffffffff


	//   ....[92]....
        /*0304*/ 	.word	0xffffffff


	//   ....[93]....
        /*0308*/ 	.word	0xffffffff


	//   ....[94]....
        /*030c*/ 	.word	0xffffffff


	//   ....[95]....
        /*0310*/ 	.word	0xffffffff


	//   ....[96]....
        /*0314*/ 	.word	0xffffffff


	//   ....[97]....
        /*0318*/ 	.word	0xffffffff


	//   ....[98]....
        /*031c*/ 	.word	0xffffffff


	//   ....[99]....
        /*0320*/ 	.word	0xffffffff


	//   ....[100]....
        /*0324*/ 	.word	0xffffffff


	//   ....[101]....
        /*0328*/ 	.word	0xffffffff


	//   ....[102]....
        /*032c*/ 	.word	0xffffffff


	//   ....[103]....
        /*0330*/ 	.word	0xffffffff


	//   ....[104]....
        /*0334*/ 	.word	0xffffffff


	//   ....[105]....
        /*0338*/ 	.word	0xffffffff


	//   ....[106]....
        /*033c*/ 	.word	0xffffffff


	//   ....[107]....
        /*0340*/ 	.word	0xffffffff


	//   ....[108]....
        /*0344*/ 	.word	0xffffffff


	//   ....[109]....
        /*0348*/ 	.word	0xffffffff


	//   ....[110]....
        /*034c*/ 	.word	0xffffffff


	//   ....[111]....
        /*0350*/ 	.word	0xffffffff


	//   ....[112]....
        /*0354*/ 	.word	0xffffffff


	//   ....[113]....
        /*0358*/ 	.word	0xffffffff


	//   ....[114]....
        /*035c*/ 	.word	0xffffffff


	//   ....[115]....
        /*0360*/ 	.word	0xffffffff


	//   ....[116]....
        /*0364*/ 	.word	0xffffffff


	//   ....[117]....
        /*0368*/ 	.word	0xffffffff


	//   ....[118]....
        /*036c*/ 	.word	0xffffffff


	//   ....[119]....
        /*0370*/ 	.word	0xffffffff


	//   ....[120]....
        /*0374*/ 	.word	0xffffffff


	//   ....[121]....
        /*0378*/ 	.word	0xffffffff


	//   ....[122]....
        /*037c*/ 	.word	0xffffffff


	//   ....[123]....
        /*0380*/ 	.word	0xffffffff


	//   ....[124]....
        /*0384*/ 	.word	0x0500000f


	//   ....[125]....
        /*0388*/ 	.word	0x0500000f


	//   ....[126]....
        /*038c*/ 	.word	0x0500000f


	//   ....[127]....
        /*0390*/ 	.word	0x0500000f


	//   ....[128]....
        /*0394*/ 	.word	0x0500000f


	//   ....[129]....
        /*0398*/ 	.word	0x0500000f


	//   ....[130]....
        /*039c*/ 	.word	0x0500000f


	//   ....[131]....
        /*03a0*/ 	.word	0x0500000f


	//   ....[132]....
        /*03a4*/ 	.word	0x0500000f


	//   ....[133]....
        /*03a8*/ 	.word	0x0500000f


	//   ....[134]....
        /*03ac*/ 	.word	0x0500000f


	//   ....[135]....
        /*03b0*/ 	.word	0x0500000f


	//   ....[136]....
        /*03b4*/ 	.word	0x0500000f


	//   ....[137]....
        /*03b8*/ 	.word	0x0500000f


	//   ....[138]....
        /*03bc*/ 	.word	0x0500000f


	//   ....[139]....
        /*03c0*/ 	.word	0x0500000f


	//   ....[140]....
        /*03c4*/ 	.word	0x0500000f


	//   ....[141]....
        /*03c8*/ 	.word	0x0500000f


	//   ....[142]....
        /*03cc*/ 	.word	0x0500000f


	//   ....[143]....
        /*03d0*/ 	.word	0x0500000f


	//   ....[144]....
        /*03d4*/ 	.word	0x0500000f


	//   ....[145]....
        /*03d8*/ 	.word	0x0500000f


	//   ....[146]....
        /*03dc*/ 	.word	0x0500000f


	//   ....[147]....
        /*03e0*/ 	.word	0x0500000f


	//   ....[148]....
        /*03e4*/ 	.word	0x0500000f


	//   ....[149]....
        /*03e8*/ 	.word	0x0500000f


	//   ....[150]....
        /*03ec*/ 	.word	0x0500000f


	//   ....[151]....
        /*03f0*/ 	.word	0x0500000f


	//   ....[152]....
        /*03f4*/ 	.word	0x0500000f


	//   ....[153]....
        /*03f8*/ 	.word	0x0500000f


	//   ....[154]....
        /*03fc*/ 	.word	0x0500000f


	//   ....[155]....
        /*0400*/ 	.word	0x0500000f


	//   ....[156]....
        /*0404*/ 	.word	0x0500000f


	//   ....[157]....
        /*0408*/ 	.word	0x0500000f


	//   ....[158]....
        /*040c*/ 	.word	0x0500000f


	//   ....[159]....
        /*0410*/ 	.word	0x0500000f


	//   ....[160]....
        /*0414*/ 	.word	0x0500000f


	//   ....[161]....
        /*0418*/ 	.word	0x0500000f


	//   ....[162]....
        /*041c*/ 	.word	0x0500000f


	//   ....[163]....
        /*0420*/ 	.word	0x0500000f


	//   ....[164]....
        /*0424*/ 	.word	0x0500000f


	//   ....[165]....
        /*0428*/ 	.word	0x0500000f


	//   ....[166]....
        /*042c*/ 	.word	0x0500000f


	//   ....[167]....
        /*0430*/ 	.word	0x0500000f


	//   ....[168]....
        /*0434*/ 	.word	0x0500000f


	//   ....[169]....
        /*0438*/ 	.word	0x0500000f


	//   ....[170]....
        /*043c*/ 	.word	0x0500000f


	//   ....[171]....
        /*0440*/ 	.word	0x0500000f


	//   ....[172]....
        /*0444*/ 	.word	0x0500000f


	//   ....[173]....
        /*0448*/ 	.word	0x0500000f


	//   ....[174]....
        /*044c*/ 	.word	0x0500000f


	//   ....[175]....
        /*0450*/ 	.word	0x0500000f


	//   ....[176]....
        /*0454*/ 	.word	0x0500000f


	//   ....[177]....
        /*0458*/ 	.word	0x0500000f


	//   ....[178]....
        /*045c*/ 	.word	0x0500000f


	//   ....[179]....
        /*0460*/ 	.word	0x0500000f


	//   ....[180]....
        /*0464*/ 	.word	0x0500000f


	//   ....[181]....
        /*0468*/ 	.word	0x0500000f


	//   ....[182]....
        /*046c*/ 	.word	0x0500000f


	//   ....[183]....
        /*0470*/ 	.word	0x0500000f


	//----- nvinfo : EIATTR_COOP_GROUP_INSTR_OFFSETS
	.align		4
.L_988:
        /*0474*/ 	.byte	0x04, 0x28
        /*0476*/ 	.short	(.L_990 - .L_989)


	//   ....[0]....
.L_989:
        /*0478*/ 	.word	0x00000070


	//   ....[1]....
        /*047c*/ 	.word	0x000000b0


	//   ....[2]....
        /*0480*/ 	.word	0x00000290


	//   ....[3]....
        /*0484*/ 	.word	0x000003f0


	//   ....[4]....
        /*0488*/ 	.word	0x00000510


	//   ....[5]....
        /*048c*/ 	.word	0x00000670


	//   ....[6]....
        /*0490*/ 	.word	0x00002050


	//   ....[7]....
        /*0494*/ 	.word	0x00004120


	//   ....[8]....
        /*0498*/ 	.word	0x000047b0


	//   ....[9]....
        /*049c*/ 	.word	0x000047e0


	//   ....[10]....
        /*04a0*/ 	.word	0x00004ba0


	//   ....[11]....
        /*04a4*/ 	.word	0x00004ca0


	//   ....[12]....
        /*04a8*/ 	.word	0x00004ed0


	//   ....[13]....
        /*04ac*/ 	.word	0x00005020


	//   ....[14]....
        /*04b0*/ 	.word	0x000058d0


	//   ....[15]....
        /*04b4*/ 	.word	0x00005df0


	//   ....[16]....
        /*04b8*/ 	.word	0x00005e00


	//   ....[17]....
        /*04bc*/ 	.word	0x000063a0


	//   ....[18]....
        /*04c0*/ 	.word	0x000063d0


	//   ....[19]....
        /*04c4*/ 	.word	0x000068c0


	//   ....[20]....
        /*04c8*/ 	.word	0x00006a90


	//   ....[21]....
        /*04cc*/ 	.word	0x00007850


	//   ....[22]....
        /*04d0*/ 	.word	0x00007d90


	//   ....[23]....
        /*04d4*/ 	.word	0x00007db0


	//   ....[24]....
        /*04d8*/ 	.word	0x000084e0


	//   ....[25]....
        /*04dc*/ 	.word	0x00008590


	//   ....[26]....
        /*04e0*/ 	.word	0x00009160


	//   ....[27]....
        /*04e4*/ 	.word	0x00009240


	//   ....[28]....
        /*04e8*/ 	.word	0x000092b0


	//   ....[29]....
        /*04ec*/ 	.word	0x000092d0


	//   ....[30]....
        /*04f0*/ 	.word	0x00009300


	//   ....[31]....
        /*04f4*/ 	.word	0x0000ab20


	//   ....[32]....
        /*04f8*/ 	.word	0x0000af10


	//   ....[33]....
        /*04fc*/ 	.word	0x0000af20


	//   ....[34]....
        /*0500*/ 	.word	0x0000af30


	//   ....[35]....
        /*0504*/ 	.word	0x0000af60


	//   ....[36]....
        /*0508*/ 	.word	0x0000bbd0


	//   ....[37]....
        /*050c*/ 	.word	0x0000bbf0


	//   ....[38]....
        /*0510*/ 	.word	0x0000bea0


	//   ....[39]....
        /*0514*/ 	.word	0x0000bec0


	//   ....[40]....
        /*0518*/ 	.word	0x0000c5d0


	//   ....[41]....
        /*051c*/ 	.word	0x0000c600


	//   ....[42]....
        /*0520*/ 	.word	0x0000ceb0


	//   ....[43]....
        /*0524*/ 	.word	0x0000ced0


	//   ....[44]....
        /*0528*/ 	.word	0x0000e290


	//   ....[45]....
        /*052c*/ 	.word	0x0000e2d0


	//   ....[46]....
        /*0530*/ 	.word	0x0000e510


	//   ....[47]....
        /*0534*/ 	.word	0x0000e530


	//   ....[48]....
        /*0538*/ 	.word	0x0000e7f0


	//   ....[49]....
        /*053c*/ 	.word	0x0000e9e0


	//   ....[50]....
        /*0540*/ 	.word	0x0000ea10


	//   ....[51]....
        /*0544*/ 	.word	0x0000ea40


	//   ....[52]....
        /*0548*/ 	.word	0x0000ea70


	//   ....[53]....
        /*054c*/ 	.word	0x0000eaa0


	//   ....[54]....
        /*0550*/ 	.word	0x0000ead0


	//   ....[55]....
        /*0554*/ 	.word	0x0000ec40


	//   ....[56]....
        /*0558*/ 	.word	0x0000ec70


	//   ....[57]....
        /*055c*/ 	.word	0x0000eca0


	//   ....[58]....
        /*0560*/ 	.word	0x0000ecd0


	//   ....[59]....
        /*0564*/ 	.word	0x0000ed00


	//   ....[60]....
        /*0568*/ 	.word	0x0000ed30


	//   ....[61]....
        /*056c*/ 	.word	0x0000edc0


	//   ....[62]....
        /*0570*/ 	.word	0x0000edf0


	//   ....[63]....
        /*0574*/ 	.word	0x0000ee00


	//   ....[64]....
        /*0578*/ 	.word	0x0000ee40


	//   ....[65]....
        /*057c*/ 	.word	0x00010f10


	//   ....[66]....
        /*0580*/ 	.word	0x00010f30


	//   ....[67]....
        /*0584*/ 	.word	0x00010fc0


	//   ....[68]....
        /*0588*/ 	.word	0x00010fe0


	//   ....[69]....
        /*058c*/ 	.word	0x00011060


	//   ....[70]....
        /*0590*/ 	.word	0x00011080


	//   ....[71]....
        /*0594*/ 	.word	0x00011090


	//   ....[72]....
        /*0598*/ 	.word	0x000110a0


	//   ....[73]....
        /*059c*/ 	.word	0x00011800


	//   ....[74]....
        /*05a0*/ 	.word	0x00011830


	//   ....[75]....
        /*05a4*/ 	.word	0x000118d0


	//   ....[76]....
        /*05a8*/ 	.word	0x000118f0


	//   ....[77]....
        /*05ac*/ 	.word	0x00011970


	//   ....[78]....
        /*05b0*/ 	.word	0x00011990


	//   ....[79]....
        /*05b4*/ 	.word	0x000119a0


	//   ....[80]....
        /*05b8*/ 	.word	0x000119b0


	//   ....[81]....
        /*05bc*/ 	.word	0x00011e30


	//   ....[82]....
        /*05c0*/ 	.word	0x00011ef0


	//   ....[83]....
        /*05c4*/ 	.word	0x00012040


	//   ....[84]....
        /*05c8*/ 	.word	0x00012080


	//   ....[85]....
        /*05cc*/ 	.word	0x00012090


	//   ....[86]....
        /*05d0*/ 	.word	0x000120a0


	//   ....[87]....
        /*05d4*/ 	.word	0x000121f0


	//   ....[88]....
        /*05d8*/ 	.word	0x00012340


	//   ....[89]....
        /*05dc*/ 	.word	0x00012b30


	//   ....[90]....
        /*05e0*/ 	.word	0x00012b50


	//   ....[91]....
        /*05e4*/ 	.word	0x00012ba0


	//   ....[92]....
        /*05e8*/ 	.word	0x00012bb0


	//   ....[93]....
        /*05ec*/ 	.word	0x00012bf0


	//   ....[94]....
        /*05f0*/ 	.word	0x00012c00


	//   ....[95]....
        /*05f4*/ 	.word	0x00012c10


	//   ....[96]....
        /*05f8*/ 	.word	0x00012c50


	//   ....[97]....
        /*05fc*/ 	.word	0x00012f50


	//   ....[98]....
        /*0600*/ 	.word	0x00012f90


	//   ....[99]....
        /*0604*/ 	.word	0x00012fb0


	//   ....[100]....
        /*0608*/ 	.word	0x00012fd0


	//   ....[101]....
        /*060c*/ 	.word	0x00013000


	//   ....[102]....
        /*0610*/ 	.word	0x00013020


	//   ....[103]....
        /*0614*/ 	.word	0x00013120


	//   ....[104]....
        /*0618*/ 	.word	0x00013270


	//   ....[105]....
        /*061c*/ 	.word	0x000138b0


	//   ....[106]....
        /*0620*/ 	.word	0x000138e0


	//   ....[107]....
        /*0624*/ 	.word	0x00013940


	//   ....[108]....
        /*0628*/ 	.word	0x00013970


	//   ....[109]....
        /*062c*/ 	.word	0x000139a0


	//   ....[110]....
        /*0630*/ 	.word	0x000139d0


	//   ....[111]....
        /*0634*/ 	.word	0x00013a00


	//   ....[112]....
        /*0638*/ 	.word	0x00013a30


	//   ....[113]....
        /*063c*/ 	.word	0x00013bd0


	//   ....[114]....
        /*0640*/ 	.word	0x00013c00


	//   ....[115]....
        /*0644*/ 	.word	0x00013c30


	//   ....[116]....
        /*0648*/ 	.word	0x00013c60


	//   ....[117]....
        /*064c*/ 	.word	0x00013c90


	//   ....[118]....
        /*0650*/ 	.word	0x00013cc0


	//   ....[119]....
        /*0654*/ 	.word	0x00013d80


	//   ....[120]....
        /*0658*/ 	.word	0x00013da0


	//   ....[121]....
        /*065c*/ 	.word	0x00013dc0


	//   ....[122]....
        /*0660*/ 	.word	0x00013e20


	//   ....[123]....
        /*0664*/ 	.word	0x00014840


	//   ....[124]....
        /*0668*/ 	.word	0x00014e90


	//   ....[125]....
        /*066c*/ 	.word	0x00014f80


	//   ....[126]....
        /*0670*/ 	.word	0x00015020


	//   ....[127]....
        /*0674*/ 	.word	0x00015080


	//   ....[128]....
        /*0678*/ 	.word	0x00015170


	//   ....[129]....
        /*067c*/ 	.word	0x000151e0


	//   ....[130]....
        /*0680*/ 	.word	0x000152d0


	//   ....[131]....
        /*0684*/ 	.word	0x00015340


	//   ....[132]....
        /*0688*/ 	.word	0x000153e0


	//   ....[133]....
        /*068c*/ 	.word	0x000154d0


	//   ....[134]....
        /*0690*/ 	.word	0x00015540


	//   ....[135]....
        /*0694*/ 	.word	0x000155a0


	//   ....[136]....
        /*0698*/ 	.word	0x00015690


	//   ....[137]....
        /*069c*/ 	.word	0x000156f0


	//   ....[138]....
        /*06a0*/ 	.word	0x000157f0


	//   ....[139]....
        /*06a4*/ 	.word	0x00015850


	//   ....[140]....
        /*06a8*/ 	.word	0x000158f0


	//   ....[141]....
        /*06ac*/ 	.word	0x00015a70


	//   ....[142]....
        /*06b0*/ 	.word	0x00015b70


	//   ....[143]....
        /*06b4*/ 	.word	0x00015df0


	//   ....[144]....
        /*06b8*/ 	.word	0x00015e40


	//   ....[145]....
        /*06bc*/ 	.word	0x00016010


	//   ....[146]....
        /*06c0*/ 	.word	0x00016060


	//   ....[147]....
        /*06c4*/ 	.word	0x00016230


	//   ....[148]....
        /*06c8*/ 	.word	0x00016280


	//   ....[149]....
        /*06cc*/ 	.word	0x00016370


	//   ....[150]....
        /*06d0*/ 	.word	0x00016410


	//   ....[151]....
        /*06d4*/ 	.word	0x00016470


	//   ....[152]....
        /*06d8*/ 	.word	0x00016520


	//   ....[153]....
        /*06dc*/ 	.word	0x00016580


	//   ....[154]....
        /*06e0*/ 	.word	0x00016630


	//   ....[155]....
        /*06e4*/ 	.word	0x00016690


	//   ....[156]....
        /*06e8*/ 	.word	0x00016740


	//   ....[157]....
        /*06ec*/ 	.word	0x00016830


	//   ....[158]....
        /*06f0*/ 	.word	0x00016910


	//   ....[159]....
        /*06f4*/ 	.word	0x00016a20


	//   ....[160]....
        /*06f8*/ 	.word	0x00016b20


	//   ....[161]....
        /*06fc*/ 	.word	0x00016c50


	//   ....[162]....
        /*0700*/ 	.word	0x00016d30


	//   ....[163]....
        /*0704*/ 	.word	0x00016e30


	//   ....[164]....
        /*0708*/ 	.word	0x00016f10


	//   ....[165]....
        /*070c*/ 	.word	0x00016fa0


	//   ....[166]....
        /*0710*/ 	.word	0x00017040


	//   ....[167]....
        /*0714*/ 	.word	0x000171b0


	//   ....[168]....
        /*0718*/ 	.word	0x00017220


	//   ....[169]....
        /*071c*/ 	.word	0x00017290


	//   ....[170]....
        /*0720*/ 	.word	0x00017300


	//   ....[171]....
        /*0724*/ 	.word	0x00017370


	//   ....[172]....
        /*0728*/ 	.word	0x000173f0


	//   ....[173]....
        /*072c*/ 	.word	0x00017470


	//   ....[174]....
        /*0730*/ 	.word	0x00017500


	//   ....[175]....
        /*0734*/ 	.word	0x00017570


	//   ....[176]....
        /*0738*/ 	.word	0x000175e0


	//   ....[177]....
        /*073c*/ 	.word	0x00017650


	//   ....[178]....
        /*0740*/ 	.word	0x000176d0


	//   ....[179]....
        /*0744*/ 	.word	0x00017740


	//   ....[180]....
        /*0748*/ 	.word	0x000177d0


	//   ....[181]....
        /*074c*/ 	.word	0x00017830


	//   ....[182]....
        /*0750*/ 	.word	0x000178c0


	//   ....[183]....
        /*0754*/ 	.word	0x000179f0


	//----- nvinfo : EIATTR_REG_RECONFIG
	.align		4
.L_990:
        /*0758*/ 	.byte	0x01, 0x54
	.zero		2


	//----- nvinfo : EIATTR_SYSCALL_OFFSETS
	.align		4
        /*075c*/ 	.byte	0x04, 0x46
        /*075e*/ 	.short	(.L_992 - .L_991)


	//   ....[0]....
.L_991:
        /*0760*/ 	.word	0x000042f0


	//   ....[1]....
        /*0764*/ 	.word	0x00010390


	//   ....[2]....
        /*0768*/ 	.word	0x000104e0


	//   ....[3]....
        /*076c*/ 	.word	0x000105d0


	//   ....[4]....
        /*0770*/ 	.word	0x000114c0


	//----- nvinfo : EIATTR_MBARRIER_INSTR_OFFSETS
	.align		4
.L_992:
        /*0774*/ 	.byte	0x04, 0x39
        /*0776*/ 	.short	(.L_994 - .L_993)


	//   ....[0]....
.L_993:
        /*0778*/ 	.word	0x00000180
        /*077c*/ 	.word	0x000000ff
        /*0780*/ 	.word	0x00028c00
        /*0784*/ 	.short	0x0100
        /*0786*/ 	.byte	0x08
	.zero		1


	//   ....[1]....
        /*0788*/ 	.word	0x00000190
        /*078c*/ 	.word	0x000000ff
        /*0790*/ 	.word	0x00028c20
        /*0794*/ 	.short	0x0100
        /*0796*/ 	.byte	0x08
	.zero		1


	//   ....[2]....
        /*0798*/ 	.word	0x00000240
        /*079c*/ 	.word	0x000000ff
        /*07a0*/ 	.word	0x00028c30
        /*07a4*/ 	.short	0x0100
        /*07a6*/ 	.byte	0x06
	.zero		1


	//   ....[3]....
        /*07a8*/ 	.word	0x00000250
        /*07ac*/ 	.word	0x000000ff
        /*07b0*/ 	.word	0x00028c40
        /*07b4*/ 	.short	0x0100
        /*07b6*/ 	.byte	0x06
	.zero		1


	//   ....[4]....
        /*07b8*/ 	.word	0x00000260
        /*07bc*/ 	.word	0x000000ff
        /*07c0*/ 	.word	0x00028c38
        /*07c4*/ 	.short	0x0100
        /*07c6*/ 	.byte	0x06
	.zero		1


	//   ....[5]....
        /*07c8*/ 	.word	0x00000270
        /*07cc*/ 	.word	0x000000ff
        /*07d0*/ 	.word	0x00028c48
        /*07d4*/ 	.short	0x0100
        /*07d6*/ 	.byte	0x06
	.zero		1


	//   ....[6]....
        /*07d8*/ 	.word	0x000003a0
        /*07dc*/ 	.word	0x000000ff
        /*07e0*/ 	.word	0x00028c50
        /*07e4*/ 	.short	0x0100
        /*07e6*/ 	.byte	0x08
	.zero		1


	//   ....[7]....
        /*07e8*/ 	.word	0x000003b0
        /*07ec*/ 	.word	0x000000ff
        /*07f0*/ 	.word	0x00028c60
        /*07f4*/ 	.short	0x0100
        /*07f6*/ 	.byte	0x08
	.zero		1


	//   ....[8]....
        /*07f8*/ 	.word	0x000003c0
        /*07fc*/ 	.word	0x000000ff
        /*0800*/ 	.word	0x00028c58
        /*0804*/ 	.short	0x0100
        /*0806*/ 	.byte	0x08
	.zero		1


	//   ....[9]....
        /*0808*/ 	.word	0x000003d0
        /*080c*/ 	.word	0x000000ff
        /*0810*/ 	.word	0x00028c68
        /*0814*/ 	.short	0x0100
        /*0816*/ 	.byte	0x08
	.zero		1


	//   ....[10]....
        /*0818*/ 	.word	0x000004c0
        /*081c*/ 	.word	0x000000ff
        /*0820*/ 	.word	0x00028c70
        /*0824*/ 	.short	0x0100
        /*0826*/ 	.byte	0x06
	.zero		1


	//   ....[11]....
        /*0828*/ 	.word	0x000004d0
        /*082c*/ 	.word	0x000000ff
        /*0830*/ 	.word	0x00028c80
        /*0834*/ 	.short	0x0100
        /*0836*/ 	.byte	0x06
	.zero		1


	//   ....[12]....
        /*0838*/ 	.word	0x000004e0
        /*083c*/ 	.word	0x000000ff
        /*0840*/ 	.word	0x00028c78
        /*0844*/ 	.short	0x0100
        /*0846*/ 	.byte	0x06
	.zero		1


	//   ....[13]....
        /*0848*/ 	.word	0x000004f0
        /*084c*/ 	.word	0x000000ff
        /*0850*/ 	.word	0x00028c88
        /*0854*/ 	.short	0x0100
        /*0856*/ 	.byte	0x06
	.zero		1


	//   ....[14]....
        /*0858*/ 	.word	0x00000620
        /*085c*/ 	.word	0x000000ff
        /*0860*/ 	.word	0x00028c90
        /*0864*/ 	.short	0x0100
        /*0866*/ 	.byte	0x08
	.zero		1


	//   ....[15]....
        /*0868*/ 	.word	0x00000630
        /*086c*/ 	.word	0x000000ff
        /*0870*/ 	.word	0x00028ca0
        /*0874*/ 	.short	0x0100
        /*0876*/ 	.byte	0x08
	.zero		1


	//   ....[16]....
        /*0878*/ 	.word	0x00000640
        /*087c*/ 	.word	0x000000ff
        /*0880*/ 	.word	0x00028c98
        /*0884*/ 	.short	0x0100
        /*0886*/ 	.byte	0x08
	.zero		1


	//   ....[17]....
        /*0888*/ 	.word	0x00000650
        /*088c*/ 	.word	0x000000ff
        /*0890*/ 	.word	0x00028ca8
        /*0894*/ 	.short	0x0100
        /*0896*/ 	.byte	0x08
	.zero		1


	//   ....[18]....
        /*0898*/ 	.word	0x00000790
        /*089c*/ 	.word	0x000000ff
        /*08a0*/ 	.word	0x00028cb0
        /*08a4*/ 	.short	0x0100
        /*08a6*/ 	.byte	0x08
	.zero		1


	//   ....[19]....
        /*08a8*/ 	.word	0x000007a0
        /*08ac*/ 	.word	0x000000ff
        /*08b0*/ 	.word	0x00028cc0
        /*08b4*/ 	.short	0x0100
        /*08b6*/ 	.byte	0x08
	.zero		1


	//   ....[20]....
        /*08b8*/ 	.word	0x000007b0
        /*08bc*/ 	.word	0x000000ff
        /*08c0*/ 	.word	0x00028cb8
        /*08c4*/ 	.short	0x0100
        /*08c6*/ 	.byte	0x08
	.zero		1


	//   ....[21]....
        /*08c8*/ 	.word	0x000007c0
        /*08cc*/ 	.word	0x000000ff
        /*08d0*/ 	.word	0x00028cc8
        /*08d4*/ 	.short	0x0100
        /*08d6*/ 	.byte	0x08
	.zero		1


	//   ....[22]....
        /*08d8*/ 	.word	0x00002190
        /*08dc*/ 	.word	0x000000ff
        /*08e0*/ 	.word	0x00028c50
        /*08e4*/ 	.short	0x010a
        /*08e6*/ 	.byte	0x17
	.zero		1


	//   ....[23]....
        /*08e8*/ 	.word	0x00002430
        /*08ec*/ 	.word	0x000000ff
        /*08f0*/ 	.word	0x00000000
        /*08f4*/ 	.short	0x0101
        /*08f6*/ 	.byte	0x06
	.zero		1


	//   ....[24]....
        /*08f8*/ 	.word	0x00002dc0
        /*08fc*/ 	.word	0x000000ff
        /*0900*/ 	.word	0x00028c50
        /*0904*/ 	.short	0x010a
        /*0906*/ 	.byte	0x17
	.zero		1


	//   ....[25]....
        /*0908*/ 	.word	0x00002e00
        /*090c*/ 	.word	0x000000ff
        /*0910*/ 	.word	0x00028c50
        /*0914*/ 	.short	0x010a
        /*0916*/ 	.byte	0x17
	.zero		1


	//   ....[26]....
        /*0918*/ 	.word	0x00002ff0
        /*091c*/ 	.word	0x000000ff
        /*0920*/ 	.word	0x00000000
        /*0924*/ 	.short	0x0101
        /*0926*/ 	.byte	0x06
	.zero		1


	//   ....[27]....
        /*0928*/ 	.word	0x000043a0
        /*092c*/ 	.word	0x000000ff
        /*0930*/ 	.word	0x00028c00
        /*0934*/ 	.short	0x010a
        /*0936*/ 	.byte	0x28
	.zero		1


	//   ....[28]....
        /*0938*/ 	.word	0x00004420
        /*093c*/ 	.word	0x00000007
        /*0940*/ 	.word	0x00028c30
        /*0944*/ 	.short	0x010a
        /*0946*/ 	.byte	0x3f
	.zero		1


	//   ....[29]....
        /*0948*/ 	.word	0x00004460
        /*094c*/ 	.word	0x00000007
        /*0950*/ 	.word	0x00028c30
        /*0954*/ 	.short	0x010a
        /*0956*/ 	.byte	0x3f
	.zero		1


	//   ....[30]....
        /*0958*/ 	.word	0x00004890
        /*095c*/ 	.word	0x000000ff
        /*0960*/ 	.word	0x00000000
        /*0964*/ 	.short	0x0101
        /*0966*/ 	.byte	0x06
	.zero		1


	//   ....[31]....
        /*0968*/ 	.word	0x00005690
        /*096c*/ 	.word	0x00000007
        /*0970*/ 	.word	0x00028c50
        /*0974*/ 	.short	0x010a
        /*0976*/ 	.byte	0x3f
	.zero		1


	//   ....[32]....
        /*0978*/ 	.word	0x000056d0
        /*097c*/ 	.word	0x00000007
        /*0980*/ 	.word	0x00028c50
        /*0984*/ 	.short	0x010a
        /*0986*/ 	.byte	0x3f
	.zero		1


	//   ....[33]....
        /*0988*/ 	.word	0x000059d0
        /*098c*/ 	.word	0x000000ff
        /*0990*/ 	.word	0x00000000
        /*0994*/ 	.short	0x0101
        /*0996*/ 	.byte	0x06
	.zero		1


	//   ....[34]....
        /*0998*/ 	.word	0x00005b30
        /*099c*/ 	.word	0x000000ff
        /*09a0*/ 	.word	0x00028c30
        /*09a4*/ 	.short	0x010a
        /*09a6*/ 	.byte	0x17
	.zero		1


	//   ....[35]....
        /*09a8*/ 	.word	0x00005b70
        /*09ac*/ 	.word	0x000000ff
        /*09b0*/ 	.word	0x00028c30
        /*09b4*/ 	.short	0x010a
        /*09b6*/ 	.byte	0x17
	.zero		1


	//   ....[36]....
        /*09b8*/ 	.word	0x00005e50
        /*09bc*/ 	.word	0x000000ff
        /*09c0*/ 	.word	0x00000000
        /*09c4*/ 	.short	0x0101
        /*09c6*/ 	.byte	0x06
	.zero		1


	//   ....[37]....
        /*09c8*/ 	.word	0x00007610
        /*09cc*/ 	.word	0x000000ff
        /*09d0*/ 	.word	0x00028c50
        /*09d4*/ 	.short	0x010a
        /*09d6*/ 	.byte	0x17
	.zero		1


	//   ....[38]....
        /*09d8*/ 	.word	0x00007650
        /*09dc*/ 	.word	0x000000ff
        /*09e0*/ 	.word	0x00028c50
        /*09e4*/ 	.short	0x010a
        /*09e6*/ 	.byte	0x17
	.zero		1


	//   ....[39]....
        /*09e8*/ 	.word	0x00007910
        /*09ec*/ 	.word	0x000000ff
        /*09f0*/ 	.word	0x00000000
        /*09f4*/ 	.short	0x0101
        /*09f6*/ 	.byte	0x17
	.zero		1


	//   ....[40]....
        /*09f8*/ 	.word	0x00007a40
        /*09fc*/ 	.word	0x000000ff
        /*0a00*/ 	.word	0x00028c30
        /*0a04*/ 	.short	0x010a
        /*0a06*/ 	.byte	0x16
	.zero		1


	//   ....[41]....
        /*0a08*/ 	.word	0x00007a80
        /*0a0c*/ 	.word	0x000000ff
        /*0a10*/ 	.word	0x00028c30
        /*0a14*/ 	.short	0x010a
        /*0a16*/ 	.byte	0x16
	.zero		1


	//   ....[42]....
        /*0a18*/ 	.word	0x00007cc0
        /*0a1c*/ 	.word	0x000000ff
        /*0a20*/ 	.word	0x00000000
        /*0a24*/ 	.short	0x0101
        /*0a26*/ 	.byte	0x06
	.zero		1


	//   ....[43]....
        /*0a28*/ 	.word	0x00008f20
        /*0a2c*/ 	.word	0x000000ff
        /*0a30*/ 	.word	0x00028c50
        /*0a34*/ 	.short	0x010a
        /*0a36*/ 	.byte	0x16
	.zero		1


	//   ....[44]....
        /*0a38*/ 	.word	0x00008f60
        /*0a3c*/ 	.word	0x000000ff
        /*0a40*/ 	.word	0x00028c50
        /*0a44*/ 	.short	0x010a
        /*0a46*/ 	.byte	0x16
	.zero		1


	//   ....[45]....
        /*0a48*/ 	.word	0x00009220
        /*0a4c*/ 	.word	0x000000ff
        /*0a50*/ 	.word	0x00000000
        /*0a54*/ 	.short	0x0101
        /*0a56*/ 	.byte	0x16
	.zero		1


	//   ....[46]....
        /*0a58*/ 	.word	0x0000bbe0
        /*0a5c*/ 	.word	0x000000ff
        /*0a60*/ 	.word	0x00000000
        /*0a64*/ 	.short	0x0101
        /*0a66*/ 	.byte	0x04
	.zero		1


	//   ....[47]....
        /*0a68*/ 	.word	0x0000c4e0
        /*0a6c*/ 	.word	0x000000ff
        /*0a70*/ 	.word	0x00000000
        /*0a74*/ 	.short	0x0101
        /*0a76*/ 	.byte	0x04
	.zero		1


	//   ....[48]....
        /*0a78*/ 	.word	0x00010cf0
        /*0a7c*/ 	.word	0x00000013
        /*0a80*/ 	.word	0x00028c40
        /*0a84*/ 	.short	0x010a
        /*0a86*/ 	.byte	0x3f
	.zero		1


	//   ....[49]....
        /*0a88*/ 	.word	0x000111a0
        /*0a8c*/ 	.word	0x00000013
        /*0a90*/ 	.word	0x00028c30
        /*0a94*/ 	.short	0x0107
        /*0a96*/ 	.byte	0x3f
	.zero		1


	//   ....[50]....
        /*0a98*/ 	.word	0x00011280
        /*0a9c*/ 	.word	0x00000013
        /*0aa0*/ 	.word	0x00028c30
        /*0aa4*/ 	.short	0x0101
        /*0aa6*/ 	.byte	0x3f
	.zero		1


	//   ....[51]....
        /*0aa8*/ 	.word	0x00011ab0
        /*0aac*/ 	.word	0x00000011
        /*0ab0*/ 	.word	0x00028c00
        /*0ab4*/ 	.short	0x0107
        /*0ab6*/ 	.byte	0x3f
	.zero		1


	//   ....[52]....
        /*0ab8*/ 	.word	0x00011ba0
        /*0abc*/ 	.word	0x00000011
        /*0ac0*/ 	.word	0x00028c00
        /*0ac4*/ 	.short	0x0101
        /*0ac6*/ 	.byte	0x3f
	.zero		1


	//   ....[53]....
        /*0ac8*/ 	.word	0x00011bc0
        /*0acc*/ 	.word	0x00000011
        /*0ad0*/ 	.word	0x00028c20
        /*0ad4*/ 	.short	0x010a
        /*0ad6*/ 	.byte	0x3f
	.zero		1


	//   ....[54]....
        /*0ad8*/ 	.word	0x00011c50
        /*0adc*/ 	.word	0x00000013
        /*0ae0*/ 	.word	0x00028c60
        /*0ae4*/ 	.short	0x010a
        /*0ae6*/ 	.byte	0x3f
	.zero		1


	//   ....[55]....
        /*0ae8*/ 	.word	0x00012560
        /*0aec*/ 	.word	0x00000013
        /*0af0*/ 	.word	0x00028c50
        /*0af4*/ 	.short	0x0107
        /*0af6*/ 	.byte	0x3f
	.zero		1


	//   ....[56]....
        /*0af8*/ 	.word	0x00012630
        /*0afc*/ 	.word	0x00000013
        /*0b00*/ 	.word	0x00028c50
        /*0b04*/ 	.short	0x0101
        /*0b06*/ 	.byte	0x3f
	.zero		1


	//   ....[57]....
        /*0b08*/ 	.word	0x000129b0
        /*0b0c*/ 	.word	0x00000006
        /*0b10*/ 	.word	0x00028c40
        /*0b14*/ 	.short	0x010a
        /*0b16*/ 	.byte	0x3f
	.zero		1


	//   ....[58]....
        /*0b18*/ 	.word	0x00012cd0
        /*0b1c*/ 	.word	0x00000006
        /*0b20*/ 	.word	0x00028c30
        /*0b24*/ 	.short	0x0107
        /*0b26*/ 	.byte	0x3f
	.zero		1


	//   ....[59]....
        /*0b28*/ 	.word	0x00012d90
        /*0b2c*/ 	.word	0x00000006
        /*0b30*/ 	.word	0x00028c30
        /*0b34*/ 	.short	0x0101
        /*0b36*/ 	.byte	0x3f
	.zero		1


	//   ....[60]....
        /*0b38*/ 	.word	0x00012dc0
        /*0b3c*/ 	.word	0x00000006
        /*0b40*/ 	.word	0x00028c60
        /*0b44*/ 	.short	0x010a
        /*0b46*/ 	.byte	0x3f
	.zero		1


	//   ....[61]....
        /*0b48*/ 	.word	0x00013470
        /*0b4c*/ 	.word	0x00000006
        /*0b50*/ 	.word	0x00028c50
        /*0b54*/ 	.short	0x0107
        /*0b56*/ 	.byte	0x3f
	.zero		1


	//   ....[62]....
        /*0b58*/ 	.word	0x00013530
        /*0b5c*/ 	.word	0x00000006
        /*0b60*/ 	.word	0x00028c50
        /*0b64*/ 	.short	0x0101
        /*0b66*/ 	.byte	0x3f
	.zero		1


	//   ....[63]....
        /*0b68*/ 	.word	0x000147c0
        /*0b6c*/ 	.word	0x00000007
        /*0b70*/ 	.word	0x00028c20
        /*0b74*/ 	.short	0x010a
        /*0b76*/ 	.byte	0x3f
	.zero		1


	//   ....[64]....
        /*0b78*/ 	.word	0x00014940
        /*0b7c*/ 	.word	0x00000005
        /*0b80*/ 	.word	0x00028c40
        /*0b84*/ 	.short	0x010a
        /*0b86*/ 	.byte	0x3f
	.zero		1


	//   ....[65]....
        /*0b88*/ 	.word	0x000149e0
        /*0b8c*/ 	.word	0x00000003
        /*0b90*/ 	.word	0x00028c40
        /*0b94*/ 	.short	0x010a
        /*0b96*/ 	.byte	0x3f
	.zero		1


	//   ....[66]....
        /*0b98*/ 	.word	0x00014a20
        /*0b9c*/ 	.word	0x00000005
        /*0ba0*/ 	.word	0x00028c60
        /*0ba4*/ 	.short	0x010a
        /*0ba6*/ 	.byte	0x3f
	.zero		1


	//   ....[67]....
        /*0ba8*/ 	.word	0x00014a60
        /*0bac*/ 	.word	0x00000003
        /*0bb0*/ 	.word	0x00028c60
        /*0bb4*/ 	.short	0x010a
        /*0bb6*/ 	.byte	0x3f
	.zero		1


	//   ....[68]....
        /*0bb8*/ 	.word	0x00014ad0
        /*0bbc*/ 	.word	0x00000003
        /*0bc0*/ 	.word	0x00028c50
        /*0bc4*/ 	.short	0x010a
        /*0bc6*/ 	.byte	0x3f
	.zero		1


	//   ....[69]....
        /*0bc8*/ 	.word	0x00014b30
        /*0bcc*/ 	.word	0x00000003
        /*0bd0*/ 	.word	0x00028c50
        /*0bd4*/ 	.short	0x010a
        /*0bd6*/ 	.byte	0x3f
	.zero		1


	//   ....[70]....
        /*0bd8*/ 	.word	0x00014b90
        /*0bdc*/ 	.word	0x00000003
        /*0be0*/ 	.word	0x00028c00
        /*0be4*/ 	.short	0x010a
        /*0be6*/ 	.byte	0x3f
	.zero		1


	//   ....[71]....
        /*0be8*/ 	.word	0x00014be0
        /*0bec*/ 	.word	0x00000007
        /*0bf0*/ 	.word	0x00028c30
        /*0bf4*/ 	.short	0x010a
        /*0bf6*/ 	.byte	0x3f
	.zero		1


	//   ....[72]....
        /*0bf8*/ 	.word	0x00014c30
        /*0bfc*/ 	.word	0x00000007
        /*0c00*/ 	.word	0x00028c50
        /*0c04*/ 	.short	0x010a
        /*0c06*/ 	.byte	0x3f
	.zero		1


	//   ....[73]....
        /*0c08*/ 	.word	0x00014c90
        /*0c0c*/ 	.word	0x00000006
        /*0c10*/ 	.word	0x00028c30
        /*0c14*/ 	.short	0x010a
        /*0c16*/ 	.byte	0x3f
	.zero		1


	//   ....[74]....
        /*0c18*/ 	.word	0x00014cf0
        /*0c1c*/ 	.word	0x00000008
        /*0c20*/ 	.word	0x00028c50
        /*0c24*/ 	.short	0x010a
        /*0c26*/ 	.byte	0x3f
	.zero		1


	//   ....[75]....
        /*0c28*/ 	.word	0x00014d50
        /*0c2c*/ 	.word	0x00000006
        /*0c30*/ 	.word	0x00028c30
        /*0c34*/ 	.short	0x010a
        /*0c36*/ 	.byte	0x3f
	.zero		1


	//   ....[76]....
        /*0c38*/ 	.word	0x00014db0
        /*0c3c*/ 	.word	0x00000008
        /*0c40*/ 	.word	0x00028c50
        /*0c44*/ 	.short	0x010a
        /*0c46*/ 	.byte	0x3f
	.zero		1


	//   ....[77]....
        /*0c48*/ 	.word	0x00014ed0
        /*0c4c*/ 	.word	0x00000013
        /*0c50*/ 	.word	0x00028c40
        /*0c54*/ 	.short	0x010a
        /*0c56*/ 	.byte	0x3f
	.zero		1


	//   ....[78]....
        /*0c58*/ 	.word	0x00015970
        /*0c5c*/ 	.word	0x00000011
        /*0c60*/ 	.word	0x00028c20
        /*0c64*/ 	.short	0x010a
        /*0c66*/ 	.byte	0x3f
	.zero		1


	//   ....[79]....
        /*0c68*/ 	.word	0x000159c0
        /*0c6c*/ 	.word	0x00000013
        /*0c70*/ 	.word	0x00028c60
        /*0c74*/ 	.short	0x010a
        /*0c76*/ 	.byte	0x3f
	.zero		1


	//   ....[80]....
        /*0c78*/ 	.word	0x000162c0
        /*0c7c*/ 	.word	0x00000006
        /*0c80*/ 	.word	0x00028c40
        /*0c84*/ 	.short	0x010a
        /*0c86*/ 	.byte	0x3f
	.zero		1


	//   ....[81]....
        /*0c88*/ 	.word	0x00016780
        /*0c8c*/ 	.word	0x00000006
        /*0c90*/ 	.word	0x00028c60
        /*0c94*/ 	.short	0x010a
        /*0c96*/ 	.byte	0x3f
	.zero		1


	//   ....[82]....
        /*0c98*/ 	.word	0x00017910
        /*0c9c*/ 	.word	0x00000007
        /*0ca0*/ 	.word	0x00028c20
        /*0ca4*/ 	.short	0x010a
        /*0ca6*/ 	.byte	0x3f
	.zero		1


	//   ....[83]....
        /*0ca8*/ 	.word	0x00017ab0
        /*0cac*/ 	.word	0x00000005
        /*0cb0*/ 	.word	0x00028c40
        /*0cb4*/ 	.short	0x010a
        /*0cb6*/ 	.byte	0x3f
	.zero		1


	//   ....[84]....
        /*0cb8*/ 	.word	0x00017b00
        /*0cbc*/ 	.word	0x00000003
        /*0cc0*/ 	.word	0x00028c40
        /*0cc4*/ 	.short	0x010a
        /*0cc6*/ 	.byte	0x3f
	.zero		1


	//   ....[85]....
        /*0cc8*/ 	.word	0x00017b50
        /*0ccc*/ 	.word	0x00000005
        /*0cd0*/ 	.word	0x00028c60
        /*0cd4*/ 	.short	0x010a
        /*0cd6*/ 	.byte	0x3f
	.zero		1


	//----- nvinfo : EIATTR_NUM_MBARRIERS
	.align		4
.L_994:
        /*0cd8*/ 	.byte	0x03, 0x38
        /*0cda*/ 	.short	0x0016


	//----- nvinfo : EIATTR_EXIT_INSTR_OFFSETS
	.align		4
        /*0cdc*/ 	.byte	0x04, 0x1c
        /*0cde*/ 	.short	(.L_996 - .L_995)


	//   ....[0]....
.L_995:
        /*0ce0*/ 	.word	0x00000970


	//   ....[1]....
        /*0ce4*/ 	.word	0x0000e790


	//   ....[2]....
        /*0ce8*/ 	.word	0x00014ab0


	//----- nvinfo : EIATTR_MAX_THREADS
	.align		4
.L_996:
        /*0cec*/ 	.byte	0x04, 0x05
        /*0cee*/ 	.short	(.L_998 - .L_997)
.L_997:
        /*0cf0*/ 	.word	0x00000180
        /*0cf4*/ 	.word	0x00000001
        /*0cf8*/ 	.word	0x00000001


	//----- nvinfo : EIATTR_CRS_STACK_SIZE
	.align		4
.L_998:
        /*0cfc*/ 	.byte	0x04, 0x1e
        /*0cfe*/ 	.short	(.L_1000 - .L_999)
.L_999:
        /*0d00*/ 	.word	0x00000000


	//----- nvinfo : EIATTR_CBANK_PARAM_SIZE
	.align		4
.L_1000:
        /*0d04*/ 	.byte	0x03, 0x19
        /*0d06*/ 	.short	0x0af0


	//----- nvinfo : EIATTR_PARAM_CBANK
	.align		4
        /*0d08*/ 	.byte	0x04, 0x0a
        /*0d0a*/ 	.short	(.L_1002 - .L_1001)
	.align		4
.L_1001:
        /*0d0c*/ 	.word	index@(.nv.constant0._ZN7cutlass13device_kernelIN5flash11enable_sm90INS1_16FlashAttnFwdSm90INS1_25CollectiveMainloopFwdSm90ILi2EN4cute5tupleIJNS5_1CILi1EEES8_S8_EEENS6_IJNS7_ILi64EEESA_SA_EEELi512ENS_10bfloat16_tEfNS_4arch4Sm90ELb1ELb0ELb0ELb1ELb1ELb0ELb0ELb0ELb0ELb1ELb1ELb0EEENS1_21CollectiveEpilogueFwdINS6_IJSA_NS7_ILi512EEESA_EEES9_SC_SE_Li256ELb1ELb1ELb1ELb0EEENS1_36VarlenDynamicPersistentTileSchedulerILi64ELi64ELi256ELi128ELb1ELb1ELb1ELb1ELb1ELb1EEEEEEEEEvNT_6ParamsE)
        /*0d10*/ 	.short	0x0210
        /*0d12*/ 	.short	0x0af0


	//----- nvinfo : EIATTR_SW_WAR
	.align		4
.L_1002:
        /*0d14*/ 	.byte	0x04, 0x36
        /*0d16*/ 	.short	(.L_1004 - .L_1003)
.L_1003:
        /*0d18*/ 	.word	0x00000008
.L_1004:


//--------------------- .nv.info._ZN7cutlass13device_kernelIN5flash11enable_sm90INS1_16FlashAttnFwdSm90INS1_25CollectiveMainloopFwdSm90ILi2EN4cute5tupleIJNS5_1CILi1EEES8_S8_EEENS6_IJNS7_ILi64EEESA_SA_EEELi512ENS_10bfloat16_tEfNS_4arch4Sm90ELb1ELb0ELb0ELb1ELb1ELb1ELb0ELb0ELb0ELb1ELb1ELb0EEENS1_21CollectiveEpilogueFwdINS6_IJSA_NS7_ILi512EEESA_EEES9_SC_SE_Li256ELb1ELb1ELb1ELb0EEENS1_36VarlenDynamicPersistentTileSchedulerILi64ELi64ELi256ELi128ELb1ELb1ELb1ELb1ELb1ELb1EEEEEEEEEvNT_6ParamsE --------------------------
	.section	.nv.info._ZN7cutlass13device_kernelIN5flash11enable_sm90INS1_16FlashAttnFwdSm90INS1_25CollectiveMainloopFwdSm90ILi2EN4cute5tupleIJNS5_1CILi1EEES8_S8_EEENS6_IJNS7_ILi64EEESA_SA_EEELi512ENS_10bfloat16_tEfNS_4arch4Sm90ELb1ELb0ELb0ELb1ELb1ELb1ELb0ELb0ELb0ELb1ELb1ELb0EEENS1_21CollectiveEpilogueFwdINS6_IJSA_NS7_ILi512EEESA_EEES9_SC_SE_Li256ELb1ELb1ELb1ELb0EEENS1_36VarlenDynamicPersistentTileSchedulerILi64ELi64ELi256ELi128ELb1ELb1ELb1ELb1ELb1ELb1EEEEEEEEEvNT_6ParamsE,"",@"SHT_CUDA_INFO"
	.sectionflags	@""
	.align	4


	//----- nvinfo : EIATTR_CUDA_API_VERSION
	.align		4
        /*0000*/ 	.byte	0x04, 0x37
        /*0002*/ 	.short	(.L_1006 - .L_1005)
.L_1005:
        /*0004*/ 	.word	0x00000082


	//----- nvinfo : EIATTR_KPARAM_INFO
	.align		4
.L_1006:
        /*0008*/ 	.byte	0x04, 0x17
        /*000a*/ 	.short	(.L_1008 - .L_1007)
.L_1007:
        /*000c*/ 	.word	0x00000000
        /*0010*/ 	.short	0x0000
        /*0012*/ 	.short	0x0070
        /*0014*/ 	.byte	0x00, 0xf0, 0x01, 0x2a


	//----- nvinfo : EIATTR_SPARSE_MMA_MASK
	.align		4
.L_1008:
        /*0018*/ 	.byte	0x03, 0x50
        /*001a*/ 	.short	0x0000


	//----- nvinfo : EIATTR_MAXREG_COUNT
	.align		4
        /*001c*/ 	.byte	0x03, 0x1b
        /*001e*/ 	.short	0x00a8


	//----- nvinfo : EIATTR_NUM_BARRIERS
	.align		4
        /*0020*/ 	.byte	0x02, 0x4c
        /*0022*/ 	.byte	0x10
	.zero		1


	//----- nvinfo : EIATTR_EXTERNS
	.align		4
        /*0024*/ 	.byte	0x04, 0x0f
        /*0026*/ 	.short	(.L_1010 - .L_1009)


	//   ....[0]....
	.align		4
.L_1009:
        /*0028*/ 	.word	index@(__assertfail)


	//----- nvinfo : EIATTR_ANNOTATIONS
	.align		4
.L_1010:
        /*002c*/ 	.byte	0x04, 0x55
        /*002e*/ 	.short	(.L_1012 - .L_1011)


	//   ....[0]....
.L_1011:
        /* <DEDUP_REMOVED lines=55> */


	//----- nvinfo : EIATTR_MERCURY_ISA_VERSION
	.align		4
.L_1012:
        /*0388*/ 	.byte	0x03, 0x5f
        /*038a*/ 	.short	0x0101


	//----- nvinfo : EIATTR_UNUSED_LOAD_BYTE_OFFSET
	.align		4
        /*038c*/ 	.byte	0x04, 0x44
        /*038e*/ 	.short	(.L_1014 - .L_1013)


	//   ....[0]....
.L_1013:
        /*0390*/ 	.word	0x00000a20
        /*0394*/ 	.word	0x0000fff0


	//   ....[1]....
        /*0398*/ 	.word	0x00010cc0
        /*039c*/ 	.word	0x0000fff0


	//----- nvinfo : EIATTR_INT_WARP_WIDE_INSTR_OFFSETS
	.align		4
.L_1014:
        /*03a0*/ 	.byte	0x04, 0x31
        /*03a2*/ 	.short	(.L_1016 - .L_1015)


	//   ....[0]....
.L_1015:
        /*03a4*/ 	.word	0x00000130


	//   ....[1]....
        /*03a8*/ 	.word	0x00000170


	//   ....[2]....
        /*03ac*/ 	.word	0x000001e0


	//   ....[3]....
        /*03b0*/ 	.word	0x000194a0


	//   ....[4]....
        /*03b4*/ 	.word	0x00019530


	//   ....[5]....
        /*03b8*/ 	.word	0x0001ca50


	//   ....[6]....
        /*03bc*/ 	.word	0x0001cae0


	//----- nvinfo : EIATTR_COOP_GROUP_MASK_REGIDS
	.align		4
.L_1016:
        /*03c0*/ 	.byte	0x04, 0x29
        /*03c2*/ 	.short	(.L_1018 - .L_1017)


	//   ....[0]....
.L_1017:
        /*03c4*/ 	.word	0xffffffff


	//   ....[1]....
        /*03c8*/ 	.word	0xffffffff


	//   ....[2]....
        /*03cc*/ 	.word	0xffffffff


	//   ....[3]....
        /*03d0*/ 	.word	0xffffffff


	//   ....[4]....
        /*03d4*/ 	.word	0xffffffff


	//   ....[5]....
        /*03d8*/ 	.word	0xffffffff


	//   ....[6]....
        /*03dc*/ 	.word	0xffffffff


	//   ....[7]....
        /*03e0*/ 	.word	0xffffffff


	//   ....[8]....
        /*03e4*/ 	.word	0xffffffff


	//   ....[9]....
        /*03e8*/ 	.word	0xffffffff


	//   ....[10]....
        /*03ec*/ 	.word	0xffffffff


	//   ....[11]....
        /*03f0*/ 	.word	0xffffffff


	//   ....[12]....
        /*03f4*/ 	.word	0xffffffff


	//   ....[13]....
        /*03f8*/ 	.word	0xffffffff


	//   ....[14]....
        /*03fc*/ 	.word	0xffffffff


	//   ....[15]....
        /*0400*/ 	.word	0xffffffff


	//   ....[16]....
        /*0404*/ 	.word	0xffffffff


	//   ....[17]....
        /*0408*/ 	.word	0xffffffff


	//   ....[18]....
        /*040c*/ 	.word	0xffffffff


	//   ....[19]....
        /*0410*/ 	.word	0xffffffff


	//   ....[20]....
        /*0414*/ 	.word	0xffffffff


	//   ....[21]....
        /*0418*/ 	.word	0xffffffff


	//   ....[22]....
        /*041c*/ 	.word	0xffffffff


	//   ....[23]....
        /*0420*/ 	.word	0xffffffff


	//   ....[24]....
        /*0424*/ 	.word	0xffffffff


	//   ....[25]....
        /*0428*/ 	.word	0xffffffff


	//   ....[26]....
        /*042c*/ 	.word	0xffffffff


	//   ....[27]....
        /*0430*/ 	.word	0xffffffff


	//   ....[28]....
        /*0434*/ 	.word	0xffffffff


	//   ....[29]....
        /*0438*/ 	.word	0xffffffff


	//   ....[30]....
        /*043c*/ 	.word	0xffffffff


	//   ....[31]....
        /*0440*/ 	.word	0xffffffff


	//   ....[32]....
        /*0444*/ 	.word	0xffffffff


	//   ....[33]....
        /*0448*/ 	.word	0xffffffff


	//   ....[34]....
        /*044c*/ 	.word	0xffffffff


	//   ....[35]....
        /*0450*/ 	.word	0xffffffff


	//   ....[36]....
        /*0454*/ 	.word	0xffffffff


	//   ....[37]....
        /*0458*/ 	.word	0xffffffff


	//   ....[38]....
        /*045c*/ 	.word	0xffffffff


	//   ....[39]....
        /*0460*/ 	.word	0xffffffff


	//   ....[40]....
        /*0464*/ 	.word	0xffffffff


	//   ....[41]....
        /*0468*/ 	.word	0xffffffff


	//   ....[42]....
        /*046c*/ 	.word	0xffffffff


	//   ....[43]....
        /*0470*/ 	.word	0xffffffff


	//   ....[44]....
        /*0474*/ 	.word	0xffffffff


	//   ....[45]....
        /*0478*/ 	.word	0xffffffff


	//   ....[46]....
        /*047c*/ 	.word	0xffffffff


	//   ....[47]....
        /*0480*/ 	.word	0xffffffff


	//   ....[48]....
        /*0484*/ 	.word	0xffffffff


	//   ....[49]....
        /*0488*/ 	.word	0xffffffff


	//   ....[50]....
        /*048c*/ 	.word	0xffffffff


	//   ....[51]....
        /*0490*/ 	.word	0xffffffff


	//   ....[52]....
        /*0494*/ 	.word	0xffffffff


	//   ....[53]....
        /*0498*/ 	.word	0xffffffff


	//   ....[54]....
        /*049c*/ 	.word	0xffffffff


	//   ....[55]....
        /*04a0*/ 	.word	0xffffffff


	//   ....[56]....
        /*04a4*/ 	.word	0xffffffff


	//   ....[57]....
        /*04a8*/ 	.word	0xffffffff


	//   ....[58]....
        /*04ac*/ 	.word	0xffffffff


	//   ....[59]....
        /*04b0*/ 	.word	0xffffffff


	//   ....[60]....
        /*04b4*/ 	.word	0xffffffff


	//   ....[61]....
        /*04b8*/ 	.word	0xffffffff


	//   ....[62]....
        /*04bc*/ 	.word	0xffffffff


	//   ....[63]....
        /*04c0*/ 	.word	0xffffffff


	//   ....[64]....
        /*04c4*/ 	.word	0xffffffff


	//   ....[65]....
        /*04c8*/ 	.word	0xffffffff


	//   ....[66]....
        /*04cc*/ 	.word	0xffffffff


	//   ....[67]....
        /*04d0*/ 	.word	0xffffffff


	//   ....[68]....
        /*04d4*/ 	.word	0xffffffff


	//   ....[69]....
        /*04d8*/ 	.word	0xffffffff


	//   ....[70]....
        /*04dc*/ 	.word	0xffffffff


	//   ....[71]....
        /*04e0*/ 	.word	0xffffffff


	//   ....[72]....
        /*04e4*/ 	.word	0xffffffff


	//   ....[73]....
        /*04e8*/ 	.word	0xffffffff


	//   ....[74]....
        /*04ec*/ 	.word	0xffffffff


	//   ....[75]....
        /*04f0*/ 	.word	0xffffffff


	//   ....[76]....
        /*04f4*/ 	.word	0xffffffff


	//   ....[77]....
        /*04f8*/ 	.word	0xffffffff


	//   ....[78]....
        /*04fc*/ 	.word	0xffffffff


	//   ....[79]....
        /*0500*/ 	.word	0xffffffff


	//   ....[80]....
        /*0504*/ 	.word	0xffffffff


	//   ....[81]....
        /*0508*/ 	.word	0xffffffff


	//   ....[82]....
        /*050c*/ 	.word	0xffffffff


	//   ....[83]....
        /*0510*/ 	.word	0xffffffff


	//   ....[84]....
        /*0514*/ 	.word	0xffffffff


	//   ....[85]....
        /*0518*/ 	.word	0xffffffff


	//   ....[86]....
        /*051c*/ 	.word	0xffffffff


	//   ....[87]....
        /*0520*/ 	.word	0xffffffff


	//   ....[88]....
        /*0524*/ 	.word	0xffffffff


	//   ....[89]....
        /*0528*/ 	.word	0xffffffff


	//   ....[90]....
        /*052c*/ 	.word	0xffffffff


	//   ....[91]....
        /*0530*/ 	.word	0xffffffff


	//   ....[92]....
        /*0534*/ 	.word	0xffffffff


	//   ....[93]....
        /*0538*/ 	.word	0xffffffff


	//   ....[94]....
        /*053c*/ 	.word	0xffffffff


	//   ....[95]....
        /*0540*/ 	.word	0xffffffff


	//   ....[96]....
        /*0544*/ 	.word	0xffffffff


	//   ....[97]....
        /*0548*/ 	.word	0xffffffff


	//   ....[98]....
        /*054c*/ 	.word	0xffffffff


	//   ....[99]....
        /*0550*/ 	.word	0xffffffff


	//   ....[100]....
        /*0554*/ 	.word	0xffffffff


	//   ....[101]....
        /*0558*/ 	.word	0xffffffff


	//   ....[102]....
        /*055c*/ 	.word	0xffffffff


	//   ....[103]....
        /*0560*/ 	.word	0xffffffff


	//   ....[104]....
        /*0564*/ 	.word	0xffffffff


	//   ....[105]....
        /*0568*/ 	.word	0xffffffff


	//   ....[106]....
        /*056c*/ 	.word	0xffffffff


	//   ....[107]....
        /*0570*/ 	.word	0xffffffff


	//   ....[108]....
        /*0574*/ 	.word	0xffffffff


	//   ....[109]....
        /*0578*/ 	.word	0xffffffff


	//   ....[110]....
        /*057c*/ 	.word	0xffffffff


	//   ....[111]....
        /*0580*/ 	.word	0xffffffff


	//   ....[112]....
        /*0584*/ 	.word	0xffffffff


	//   ....[113]....
        /*0588*/ 	.word	0xffffffff


	//   ....[114]....
        /*058c*/ 	.word	0xffffffff


	//   ....[115]....
        /*0590*/ 	.word	0xffffffff


	//   ....[116]....
        /*0594*/ 	.word	0xffffffff


	//   ....[117]....
        /*0598*/ 	.word	0xffffffff


	//   ....[118]....
        /*059c*/ 	.word	0xffffffff


	//   ....[119]....
        /*05a0*/ 	.word	0xffffffff


	//   ....[120]....
        /*05a4*/ 	.word	0xffffffff


	//   ....[121]....
        /*05a8*/ 	.word	0xffffffff


	//   ....[122]....
        /*05ac*/ 	.word	0xffffffff


	//   ....[123]....
        /*05b0*/ 	.word	0xffffffff


	//   ....[124]....
        /*05b4*/ 	.word	0xffffffff


	//   ....[125]....
        /*05b8*/ 	.word	0xffffffff


	//   ....[126]....
        /*05bc*/ 	.word	0xffffffff


	//   ....[127]....
        /*05c0*/ 	.word	0xffffffff


	//   ....[128]....
        /*05c4*/ 	.word	0xffffffff


	//   ....[129]....
        /*05c8*/ 	.word	0xffffffff


	//   ....[130]....
        /*05cc*/ 	.word	0xffffffff


	//   ....[131]....
        /*05d0*/ 	.word	0xffffffff


	//   ....[132]....
        /*05d4*/ 	.word	0xffffffff


	//   ....[133]....
        /*05d8*/ 	.word	0xffffffff


	//   ....[134]....
        /*05dc*/ 	.word	0xffffffff


	//   ....[135]....
        /*05e0*/ 	.word	0xffffffff


	//   ....[136]....
        /*05e4*/ 	.word	0xffffffff


	//   ....[137]....
        /*05e8*/ 	.word	0xffffffff


	//   ....[138]....
        /*05ec*/ 	.word	0xffffffff


	//   ....[139]....
        /*05f0*/ 	.word	0xffffffff


	//   ....[140]....
        /*05f4*/ 	.word	0xffffffff


	//   ....[141]....
        /*05f8*/ 	.word	0xffffffff


	//   ....[142]....
        /*05fc*/ 	.word	0xffffffff


	//   ....[143]....
        /*0600*/ 	.word	0xffffffff


	//   ....[144]....
        /*0604*/ 	.word	0xffffffff


	//   ....[145]....
        /*0608*/ 	.word	0xffffffff


	//   ....[146]....
        /*060c*/ 	.word	0xffffffff


	//   ....[147]....
        /*0610*/ 	.word	0xffffffff


	//   ....[148]....
        /*0614*/ 	.word	0xffffffff


	//   ....[149]....
        /*0618*/ 	.word	0xffffffff


	//   ....[150]....
        /*061c*/ 	.word	0x0500000f


	//   ....[151]....
        /*0620*/ 	.word	0x0500000f


	//   ....[152]....
        /*0624*/ 	.word	0x0500000f


	//   ....[153]....
        /*0628*/ 	.word	0x0500000f


	//   ....[154]....
        /*062c*/ 	.word	0x0500000f


	//   ....[155]....
        /*0630*/ 	.word	0x0500000f


	//   ....[156]....
        /*0634*/ 	.word	0x0500000f


	//   ....[157]....
        /*0638*/ 	.word	0x0500000f


	//   ....[158]....
        /*063c*/ 	.word	0x0500000f


	//   ....[159]....
        /*0640*/ 	.word	0x0500000f


	//   ....[160]....
        /*0644*/ 	.word	0x0500000f


	//   ....[161]....
        /*0648*/ 	.word	0x0500000f


	//   ....[162]....
        /*064c*/ 	.word	0x0500000f


	//   ....[163]....
        /*0650*/ 	.word	0x0500000f


	//   ....[164]....
        /*0654*/ 	.word	0x0500000f


	//   ....[165]....
        /*0658*/ 	.word	0x0500000f


	//   ....[166]....
        /*065c*/ 	.word	0x0500000f


	//   ....[167]....
        /*0660*/ 	.word	0x0500000f


	//   ....[168]....
        /*0664*/ 	.word	0x0500000f


	//   ....[169]....
        /*0668*/ 	.word	0x0500000f


	//   ....[170]....
        /*066c*/ 	.word	0x0500000f


	//   ....[171]....
        /*0670*/ 	.word	0x0500000f


	//   ....[172]....
        /*0674*/ 	.word	0x0500000f


	//   ....[173]....
        /*0678*/ 	.word	0x0500000f


	//   ....[174]....
        /*067c*/ 	.word	0x0500000f


	//   ....[175]....
        /*0680*/ 	.word	0x0500000f


	//   ....[176]....
        /*0684*/ 	.word	0x0500000f


	//   ....[177]....
        /*0688*/ 	.word	0x0500000f


	//   ....[178]....
        /*068c*/ 	.word	0x0500000f


	//   ....[179]....
        /*0690*/ 	.word	0x0500000f


	//   ....[180]....
        /*0694*/ 	.word	0x0500000f


	//   ....[181]....
        /*0698*/ 	.word	0x0500000f


	//   ....[182]....
        /*069c*/ 	.word	0x0500000f


	//   ....[183]....
        /*06a0*/ 	.word	0x0500000f


	//   ....[184]....
        /*06a4*/ 	.word	0x0500000f


	//   ....[185]....
        /*06a8*/ 	.word	0x0500000f


	//   ....[186]....
        /*06ac*/ 	.word	0x0500000f


	//   ....[187]....
        /*06b0*/ 	.word	0x0500000f


	//   ....[188]....
        /*06b4*/ 	.word	0x0500000f


	//   ....[189]....
        /*06b8*/ 	.word	0x0500000f


	//   ....[190]....
        /*06bc*/ 	.word	0x0500000f


	//   ....[191]....
        /*06c0*/ 	.word	0x0500000f


	//   ....[192]....
        /*06c4*/ 	.word	0x0500000f


	//   ....[193]....
        /*06c8*/ 	.word	0x0500000f


	//   ....[194]....
        /*06cc*/ 	.word	0x0500000f


	//   ....[195]....
        /*06d0*/ 	.word	0x0500000f


	//   ....[196]....
        /*06d4*/ 	.word	0x0500000f


	//   ....[197]....
        /*06d8*/ 	.word	0x0500000f


	//   ....[198]....
        /*06dc*/ 	.word	0x0500000f


	//   ....[199]....
        /*06e0*/ 	.word	0x0500000f


	//   ....[200]....
        /*06e4*/ 	.word	0x0500000f


	//   ....[201]....
        /*06e8*/ 	.word	0x0500000f


	//   ....[202]....
        /*06ec*/ 	.word	0x0500000f


	//   ....[203]....
        /*06f0*/ 	.word	0x0500000f


	//   ....[204]....
        /*06f4*/ 	.word	0x0500000f


	//   ....[205]....
        /*06f8*/ 	.word	0x0500000f


	//   ....[206]....
        /*06fc*/ 	.word	0x0500000f


	//   ....[207]....
        /*0700*/ 	.word	0x0500000f


	//   ....[208]....
        /*0704*/ 	.word	0x0500000f


	//   ....[209]....
        /*0708*/ 	.word	0x0500000f


	//   ....[210]....
        /*070c*/ 	.word	0x0500000f


	//   ....[211]....
        /*0710*/ 	.word	0x0500000f


	//   ....[212]....
        /*0714*/ 	.word	0x0500000f


	//   ....[213]....
        /*0718*/ 	.word	0x0500000f


	//   ....[214]....
        /*071c*/ 	.word	0x0500000f


	//   ....[215]....
        /*0720*/ 	.word	0x0500000f


	//   ....[216]....
        /*0724*/ 	.word	0x0500000f


	//   ....[217]....
        /*0728*/ 	.word	0x0500000f


	//   ....[218]....
        /*072c*/ 	.word	0x0500000f


	//   ....[219]....
        /*0730*/ 	.word	0x0500000f


	//   ....[220]....
        /*0734*/ 	.word	0x0500000f


	//   ....[221]....
        /*0738*/ 	.word	0x0500000f


	//   ....[222]....
        /*073c*/ 	.word	0x0500000f


	//   ....[223]....
        /*0740*/ 	.word	0x0500000f


	//   ....[224]....
        /*0744*/ 	.word	0x0500000f


	//   ....[225]....
        /*0748*/ 	.word	0x0500000f


	//   ....[226]....
        /*074c*/ 	.word	0x0500000f


	//   ....[227]....
        /*0750*/ 	.word	0x0500000f


	//   ....[228]....
        /*0754*/ 	.word	0x0500000f


	//   ....[229]....
        /*0758*/ 	.word	0x0500000f


	//   ....[230]....
        /*075c*/ 	.word	0x0500000f


	//   ....[231]....
        /*0760*/ 	.word	0x0500000f


	//   ....[232]....
        /*0764*/ 	.word	0x0500000f


	//----- nvinfo : EIATTR_COOP_GROUP_INSTR_OFFSETS
	.align		4
.L_1018:
        /*0768*/ 	.byte	0x04, 0x28
        /*076a*/ 	.short	(.L_1020 - .L_1019)


	//   ....[0]....
.L_1019:
        /*076c*/ 	.word	0x00000060


	//   ....[1]....
        /*0770*/ 	.word	0x00000140


	//   ....[2]....
        /*0774*/ 	.word	0x00000190


	//   ....[3]....
        /*0778*/ 	.word	0x00000380


	//   ....[4]....
        /*077c*/ 	.word	0x000004e0


	//   ....[5]....
        /*0780*/ 	.word	0x00000600


	//   ....[6]....
        /*0784*/ 	.word	0x00000760


	//   ....[7]....
        /*0788*/ 	.word	0x00003200


	//   ....[8]....
        /*078c*/ 	.word	0x00003210


	//   ....[9]....
        /*0790*/ 	.word	0x00003cd0


	//   ....[10]....
        /*0794*/ 	.word	0x00003ce0


	//   ....[11]....
        /*0798*/ 	.word	0x000046d0


	//   ....[12]....
        /*079c*/ 	.word	0x000046e0


	//   ....[13]....
        /*07a0*/ 	.word	0x00004aa0


	//   ....[14]....
        /*07a4*/ 	.word	0x00004ab0


	//   ....[15]....
        /*07a8*/ 	.word	0x00005b20


	//   ....[16]....
        /*07ac*/ 	.word	0x00007cf0


	//   ....[17]....
        /*07b0*/ 	.word	0x00008460


	//   ....[18]....
        /*07b4*/ 	.word	0x00008470


	//   ....[19]....
        /*07b8*/ 	.word	0x00008480


	//   ....[20]....
        /*07bc*/ 	.word	0x00008490


	//   ....[21]....
        /*07c0*/ 	.word	0x000087b0


	//   ....[22]....
        /*07c4*/ 	.word	0x000087c0


	//   ....[23]....
        /*07c8*/ 	.word	0x000087d0


	//   ....[24]....
        /*07cc*/ 	.word	0x000087e0


	//   ....[25]....
        /*07d0*/ 	.word	0x00009b40


	//   ....[26]....
        /*07d4*/ 	.word	0x00009b60


	//   ....[27]....
        /*07d8*/ 	.word	0x00009b70


	//   ....[28]....
        /*07dc*/ 	.word	0x00009b80


	//   ....[29]....
        /*07e0*/ 	.word	0x00009c60


	//   ....[30]....
        /*07e4*/ 	.word	0x00009c80


	//   ....[31]....
        /*07e8*/ 	.word	0x00009c90


	//   ....[32]....
        /*07ec*/ 	.word	0x00009d10


	//   ....[33]....
        /*07f0*/ 	.word	0x0000b3c0


	//   ....[34]....
        /*07f4*/ 	.word	0x0000b3e0


	//   ....[35]....
        /*07f8*/ 	.word	0x0000b750


	//   ....[36]....
        /*07fc*/ 	.word	0x0000b7f0


	//   ....[37]....
        /*0800*/ 	.word	0x0000bac0


	//   ....[38]....
        /*0804*/ 	.word	0x0000bc10


	//   ....[39]....
        /*0808*/ 	.word	0x0000c580


	//   ....[40]....
        /*080c*/ 	.word	0x0000cb60


	//   ....[41]....
        /*0810*/ 	.word	0x0000cb80


	//   ....[42]....
        /*0814*/ 	.word	0x0000d070


	//   ....[43]....
        /*0818*/ 	.word	0x0000d120


	//   ....[44]....
        /*081c*/ 	.word	0x0000d620


	//   ....[45]....
        /*0820*/ 	.word	0x0000d7f0


	//   ....[46]....
        /*0824*/ 	.word	0x0000e650


	//   ....[47]....
        /*0828*/ 	.word	0x0000ec50


	//   ....[48]....
        /*082c*/ 	.word	0x0000ec80


	//   ....[49]....
        /*0830*/ 	.word	0x0000f240


	//   ....[50]....
        /*0834*/ 	.word	0x0000f410


	//   ....[51]....
        /*0838*/ 	.word	0x000100e0


	//   ....[52]....
        /*083c*/ 	.word	0x000101f0


	//   ....[53]....
        /*0840*/ 	.word	0x00010210


	//   ....[54]....
        /*0844*/ 	.word	0x00010380


	//   ....[55]....
        /*0848*/ 	.word	0x00010550


	//   ....[56]....
        /*084c*/ 	.word	0x00011a00


	//   ....[57]....
        /*0850*/ 	.word	0x00011da0


	//   ....[58]....
        /*0854*/ 	.word	0x00011db0


	//   ....[59]....
        /*0858*/ 	.word	0x00011dc0


	//   ....[60]....
        /*085c*/ 	.word	0x00011dd0


	//   ....[61]....
        /*0860*/ 	.word	0x00012b00


	//   ....[62]....
        /*0864*/ 	.word	0x00012b20


	//   ....[63]....
        /*0868*/ 	.word	0x00012dc0


	//   ....[64]....
        /*086c*/ 	.word	0x00012de0


	//   ....[65]....
        /*0870*/ 	.word	0x00013700


	//   ....[66]....
        /*0874*/ 	.word	0x00013740


	//   ....[67]....
        /*0878*/ 	.word	0x00014170


	//   ....[68]....
        /*087c*/ 	.word	0x00014190


	//   ....[69]....
        /*0880*/ 	.word	0x00015700


	//   ....[70]....
        /*0884*/ 	.word	0x00015730


	//   ....[71]....
        /*0888*/ 	.word	0x000159a0


	//   ....[72]....
        /*088c*/ 	.word	0x000159c0


	//   ....[73]....
        /*0890*/ 	.word	0x00015c70


	//   ....[74]....
        /*0894*/ 	.word	0x00015e60


	//   ....[75]....
        /*0898*/ 	.word	0x00015e90


	//   ....[76]....
        /*089c*/ 	.word	0x00015ec0


	//   ....[77]....
        /*08a0*/ 	.word	0x00015ef0


	//   ....[78]....
        /*08a4*/ 	.word	0x00015f20


	//   ....[79]....
        /*08a8*/ 	.word	0x00015f50


	//   ....[80]....
        /*08ac*/ 	.word	0x000160e0


	//   ....[81]....
        /*08b0*/ 	.word	0x00016110


	//   ....[82]....
        /*08b4*/ 	.word	0x00016140


	//   ....[83]....
        /*08b8*/ 	.word	0x00016170


	//   ....[84]....
        /*08bc*/ 	.word	0x000161a0


	//   ....[85]....
        /*08c0*/ 	.word	0x000161d0


	//   ....[86]....
        /*08c4*/ 	.word	0x00016260


	//   ....[87]....
        /*08c8*/ 	.word	0x00016290


	//   ....[88]....
        /*08cc*/ 	.word	0x000162a0


	//   ....[89]....
        /*08d0*/ 	.word	0x000162e0


	//   ....[90]....
        /*08d4*/ 	.word	0x000177d0


	//   ....[91]....
        /*08d8*/ 	.word	0x0001a2b0


	//   ....[92]....
        /*08dc*/ 	.word	0x0001a2d0


	//   ....[93]....
        /*08e0*/ 	.word	0x0001a360


	//   ....[94]....
        /*08e4*/ 	.word	0x0001a380


	//   ....[95]....
        /*08e8*/ 	.word	0x0001a400


	//   ....[96]....
        /*08ec*/ 	.word	0x0001a420


	//   ....[97]....
        /*08f0*/ 	.word	0x0001a430


	//   ....[98]....
        /*08f4*/ 	.word	0x0001a440


	//   ....[99]....
        /*08f8*/ 	.word	0x0001ac40


	//   ....[100]....
        /*08fc*/ 	.word	0x0001ac70


	//   ....[101]....
        /*0900*/ 	.word	0x0001ad10


	//   ....[102]....
        /*0904*/ 	.word	0x0001ad30


	//   ....[103]....
        /*0908*/ 	.word	0x0001adb0


	//   ....[104]....
        /*090c*/ 	.word	0x0001add0


	//   ....[105]....
        /*0910*/ 	.word	0x0001ade0


	//   ....[106]....
        /*0914*/ 	.word	0x0001adf0


	//   ....[107]....
        /*0918*/ 	.word	0x0001b270


	//   ....[108]....
        /*091c*/ 	.word	0x0001b330


	//   ....[109]....
        /*0920*/ 	.word	0x0001b480


	//   ....[110]....
        /*0924*/ 	.word	0x0001b4c0


	//   ....[111]....
        /*0928*/ 	.word	0x0001b4d0


	//   ....[112]....
        /*092c*/ 	.word	0x0001b4e0


	//   ....[113]....
        /*0930*/ 	.word	0x0001b630


	//   ....[114]....
        /*0934*/ 	.word	0x0001b780


	//   ....[115]....
        /*0938*/ 	.word	0x0001bf80


	//   ....[116]....
        /*093c*/ 	.word	0x0001bfa0


	//   ....[117]....
        /*0940*/ 	.word	0x0001bff0


	//   ....[118]....
        /*0944*/ 	.word	0x0001c000


	//   ....[119]....
        /*0948*/ 	.word	0x0001c040


	//   ....[120]....
        /*094c*/ 	.word	0x0001c050


	//   ....[121]....
        /*0950*/ 	.word	0x0001c060


	//   ....[122]....
        /*0954*/ 	.word	0x0001c0a0


	//   ....[123]....
        /*0958*/ 	.word	0x0001c3a0


	//   ....[124]....
        /*095c*/ 	.word	0x0001c3e0


	//   ....[125]....
        /*0960*/ 	.word	0x0001c400


	//   ....[126]....
        /*0964*/ 	.word	0x0001c420


	//   ....[127]....
        /*0968*/ 	.word	0x0001c450


	//   ....[128]....
        /*096c*/ 	.word	0x0001c470


	//   ....[129]....
        /*0970*/ 	.word	0x0001c570


	//   ....[130]....
        /*0974*/ 	.word	0x0001c6c0


	//   ....[131]....
        /*0978*/ 	.word	0x0001cd00


	//   ....[132]....
        /*097c*/ 	.word	0x0001cd30


	//   ....[133]....
        /*0980*/ 	.word	0x0001cd90


	//   ....[134]....
        /*0984*/ 	.word	0x0001cdc0


	//   ....[135]....
        /*0988*/ 	.word	0x0001cdf0


	//   ....[136]....
        /*098c*/ 	.word	0x0001ce20


	//   ....[137]....
        /*0990*/ 	.word	0x0001ce50


	//   ....[138]....
        /*0994*/ 	.word	0x0001ce80


	//   ....[139]....
        /*0998*/ 	.word	0x0001d020


	//   ....[140]....
        /*099c*/ 	.word	0x0001d050


	//   ....[141]....
        /*09a0*/ 	.word	0x0001d080


	//   ....[142]....
        /*09a4*/ 	.word	0x0001d0b0


	//   ....[143]....
        /*09a8*/ 	.word	0x0001d0e0


	//   ....[144]....
        /*09ac*/ 	.word	0x0001d110


	//   ....[145]....
        /*09b0*/ 	.word	0x0001d1d0


	//   ....[146]....
        /*09b4*/ 	.word	0x0001d1f0


	//   ....[147]....
        /*09b8*/ 	.word	0x0001d210


	//   ....[148]....
        /*09bc*/ 	.word	0x0001d270


	//   ....[149]....
        /*09c0*/ 	.word	0x0001dc90


	//   ....[150]....
        /*09c4*/ 	.word	0x0001dfb0


	//   ....[151]....
        /*09c8*/ 	.word	0x0001e040


	//   ....[152]....
        /*09cc*/ 	.word	0x0001e130


	//   ....[153]....
        /*09d0*/ 	.word	0x0001e1c0


	//   ....[154]....
        /*09d4*/ 	.word	0x0001e2a0


	//   ....[155]....
        /*09d8*/ 	.word	0x0001e330


	//   ....[156]....
        /*09dc*/ 	.word	0x0001e4b0


	//   ....[157]....
        /*09e0*/ 	.word	0x0001e540


	//   ....[158]....
        /*09e4*/ 	.word	0x0001e590


	//   ....[159]....
        /*09e8*/ 	.word	0x0001e5e0


	//   ....[160]....
        /*09ec*/ 	.word	0x0001e680


	//   ....[161]....
        /*09f0*/ 	.word	0x0001e710


	//   ....[162]....
        /*09f4*/ 	.word	0x0001e760


	//   ....[163]....
        /*09f8*/ 	.word	0x0001e7b0


	//   ....[164]....
        /*09fc*/ 	.word	0x0001e8b0


	//   ....[165]....
        /*0a00*/ 	.word	0x0001e960


	//   ....[166]....
        /*0a04*/ 	.word	0x0001e9e0


	//   ....[167]....
        /*0a08*/ 	.word	0x0001ea50


	//   ....[168]....
        /*0a0c*/ 	.word	0x0001eba0


	//   ....[169]....
        /*0a10*/ 	.word	0x0001ece0


	//   ....[170]....
        /*0a14*/ 	.word	0x0001ed40


	//   ....[171]....
        /*0a18*/ 	.word	0x0001ed90


	//   ....[172]....
        /*0a1c*/ 	.word	0x0001f080


	//   ....[173]....
        /*0a20*/ 	.word	0x0001f360


	//   ....[174]....
        /*0a24*/ 	.word	0x0001f450


	//   ....[175]....
        /*0a28*/ 	.word	0x0001f4f0


	//   ....[176]....
        /*0a2c*/ 	.word	0x0001f550


	//   ....[177]....
        /*0a30*/ 	.word	0x0001f640


	//   ....[178]....
        /*0a34*/ 	.word	0x0001f6b0


	//   ....[179]....
        /*0a38*/ 	.word	0x0001f7a0


	//   ....[180]....
        /*0a3c*/ 	.word	0x0001f810


	//   ....[181]....
        /*0a40*/ 	.word	0x0001f8b0


	//   ....[182]....
        /*0a44*/ 	.word	0x0001f9a0


	//   ....[183]....
        /*0a48*/ 	.word	0x0001fa10


	//   ....[184]....
        /*0a4c*/ 	.word	0x0001fa70


	//   ....[185]....
        /*0a50*/ 	.word	0x0001fb60


	//   ....[186]....
        /*0a54*/ 	.word	0x0001fbc0


	//   ....[187]....
        /*0a58*/ 	.word	0x0001fcc0


	//   ....[188]....
        /*0a5c*/ 	.word	0x0001fd20


	//   ....[189]....
        /*0a60*/ 	.word	0x0001fdc0


	//   ....[190]....
        /*0a64*/ 	.word	0x0001ff40


	//   ....[191]....
        /*0a68*/ 	.word	0x00020040


	//   ....[192]....
        /*0a6c*/ 	.word	0x000202c0


	//   ....[193]....
        /*0a70*/ 	.word	0x00020310


	//   ....[194]....
        /*0a74*/ 	.word	0x000204e0


	//   ....[195]....
        /*0a78*/ 	.word	0x00020530


	//   ....[196]....
        /*0a7c*/ 	.word	0x00020700


	//   ....[197]....
        /*0a80*/ 	.word	0x00020750


	//   ....[198]....
        /*0a84*/ 	.word	0x00020840


	//   ....[199]....
        /*0a88*/ 	.word	0x000208e0


	//   ....[200]....
        /*0a8c*/ 	.word	0x00020940


	//   ....[201]....
        /*0a90*/ 	.word	0x000209f0


	//   ....[202]....
        /*0a94*/ 	.word	0x00020a50


	//   ....[203]....
        /*0a98*/ 	.word	0x00020b00


	//   ....[204]....
        /*0a9c*/ 	.word	0x00020b60


	//   ....[205]....
        /*0aa0*/ 	.word	0x00020c10


	//   ....[206]....
        /*0aa4*/ 	.word	0x00020d00


	//   ....[207]....
        /*0aa8*/ 	.word	0x00020de0


	//   ....[208]....
        /*0aac*/ 	.word	0x00020ef0


	//   ....[209]....
        /*0ab0*/ 	.word	0x00020ff0


	//   ....[210]....
        /*0ab4*/ 	.word	0x00021120


	//   ....[211]....
        /*0ab8*/ 	.word	0x00021200


	//   ....[212]....
        /*0abc*/ 	.word	0x00021300


	//   ....[213]....
        /*0ac0*/ 	.word	0x000213e0


	//   ....[214]....
        /*0ac4*/ 	.word	0x00021470


	//   ....[215]....
        /*0ac8*/ 	.word	0x00021510


	//   ....[216]....
        /*0acc*/ 	.word	0x00021680


	//   ....[217]....
        /*0ad0*/ 	.word	0x000216f0


	//   ....[218]....
        /*0ad4*/ 	.word	0x00021760


	//   ....[219]....
        /*0ad8*/ 	.word	0x000217d0


	//   ....[220]....
        /*0adc*/ 	.word	0x00021840


	//   ....[221]....
        /*0ae0*/ 	.word	0x000218c0


	//   ....[222]....
        /*0ae4*/ 	.word	0x00021940


	//   ....[223]....
        /*0ae8*/ 	.word	0x000219d0


	//   ....[224]....
        /*0aec*/ 	.word	0x00021a40


	//   ....[225]....
        /*0af0*/ 	.word	0x00021ab0


	//   ....[226]....
        /*0af4*/ 	.word	0x00021b20


	//   ....[227]....
        /*0af8*/ 	.word	0x00021ba0


	//   ....[228]....
        /*0afc*/ 	.word	0x00021c10


	//   ....[229]....
        /*0b00*/ 	.word	0x00021cc0


	//   ....[230]....
        /*0b04*/ 	.word	0x00021d10


	//   ....[231]....
        /*0b08*/ 	.word	0x00021da0


	//   ....[232]....
        /*0b0c*/ 	.word	0x00021ed0


	//----- nvinfo : EIATTR_REG_RECONFIG
	.align		4
.L_1020:
        /*0b10*/ 	.byte	0x01, 0x54
	.zero		2


	//----- nvinfo : EIATTR_SYSCALL_OFFSETS
	.align		4
        /*0b14*/ 	.byte	0x04, 0x46
        /*0b16*/ 	.short	(.L_1022 - .L_1021)


	//   ....[0]....
.L_1021:
        /*0b18*/ 	.word	0x00002490


	//   ....[1]....
        /*0b1c*/ 	.word	0x000025e0


	//   ....[2]....
        /*0b20*/ 	.word	0x00007ea0


	//   ....[3]....
        /*0b24*/ 	.word	0x000081d0


	//   ....[4]....
        /*0b28*/ 	.word	0x00019690


	//   ....[5]....
        /*0b2c*/ 	.word	0x000197e0


	//   ....[6]....
        /*0b30*/ 	.word	0x000198d0


	//   ....[7]....
        /*0b34*/ 	.word	0x0001a8a0


	//----- nvinfo : EIATTR_MBARRIER_INSTR_OFFSETS
	.align		4
.L_1022:
        /*0b38*/ 	.byte	0x04, 0x39
        /*0b3a*/ 	.short	(.L_1024 - .L_1023)


	//   ....[0]....
.L_1023:
        /*0b3c*/ 	.word	0x00000270
        /*0b40*/ 	.word	0x000000ff
        /*0b44*/ 	.word	0x00028c00
        /*0b48*/ 	.short	0x0100
        /*0b4a*/ 	.byte	0x08
	.zero		1


	//   ....[1]....
        /*0b4c*/ 	.word	0x00000280
        /*0b50*/ 	.word	0x000000ff
        /*0b54*/ 	.word	0x00028c20
        /*0b58*/ 	.short	0x0100
        /*0b5a*/ 	.byte	0x08
	.zero		1


	//   ....[2]....
        /*0b5c*/ 	.word	0x00000330
        /*0b60*/ 	.word	0x000000ff
        /*0b64*/ 	.word	0x00028c30
        /*0b68*/ 	.short	0x0100
        /*0b6a*/ 	.byte	0x06
	.zero		1


	//   ....[3]....
        /*0b6c*/ 	.word	0x00000340
        /*0b70*/ 	.word	0x000000ff
        /*0b74*/ 	.word	0x00028c40
        /*0b78*/ 	.short	0x0100
        /*0b7a*/ 	.byte	0x06
	.zero		1


	//   ....[4]....
        /*0b7c*/ 	.word	0x00000350
        /*0b80*/ 	.word	0x000000ff
        /*0b84*/ 	.word	0x00028c38
        /*0b88*/ 	.short	0x0100
        /*0b8a*/ 	.byte	0x06
	.zero		1


	//   ....[5]....
        /*0b8c*/ 	.word	0x00000360
        /*0b90*/ 	.word	0x000000ff
        /*0b94*/ 	.word	0x00028c48
        /*0b98*/ 	.short	0x0100
        /*0b9a*/ 	.byte	0x06
	.zero		1


	//   ....[6]....
        /*0b9c*/ 	.word	0x00000490
        /*0ba0*/ 	.word	0x000000ff
        /*0ba4*/ 	.word	0x00028c50
        /*0ba8*/ 	.short	0x0100
        /*0baa*/ 	.byte	0x08
	.zero		1


	//   ....[7]....
        /*0bac*/ 	.word	0x000004a0
        /*0bb0*/ 	.word	0x000000ff
        /*0bb4*/ 	.word	0x00028c60
        /*0bb8*/ 	.short	0x0100
        /*0bba*/ 	.byte	0x08
	.zero		1


	//   ....[8]....
        /*0bbc*/ 	.word	0x000004b0
        /*0bc0*/ 	.word	0x000000ff
        /*0bc4*/ 	.word	0x00028c58
        /*0bc8*/ 	.short	0x0100
        /*0bca*/ 	.byte	0x08
	.zero		1


	//   ....[9]....
        /*0bcc*/ 	.word	0x000004c0
        /*0bd0*/ 	.word	0x000000ff
        /*0bd4*/ 	.word	0x00028c68
        /*0bd8*/ 	.short	0x0100
        /*0bda*/ 	.byte	0x08
	.zero		1


	//   ....[10]....
        /*0bdc*/ 	.word	0x000005b0
        /*0be0*/ 	.word	0x000000ff
        /*0be4*/ 	.word	0x00028c70
        /*0be8*/ 	.short	0x0100
        /*0bea*/ 	.byte	0x06
	.zero		1


	//   ....[11]....
        /*0bec*/ 	.word	0x000005c0
        /*0bf0*/ 	.word	0x000000ff
        /*0bf4*/ 	.word	0x00028c80
        /*0bf8*/ 	.short	0x0100
        /*0bfa*/ 	.byte	0x06
	.zero		1


	//   ....[12]....
        /*0bfc*/ 	.word	0x000005d0
        /*0c00*/ 	.word	0x000000ff
        /*0c04*/ 	.word	0x00028c78
        /*0c08*/ 	.short	0x0100
        /*0c0a*/ 	.byte	0x06
	.zero		1


	//   ....[13]....
        /*0c0c*/ 	.word	0x000005e0
        /*0c10*/ 	.word	0x000000ff
        /*0c14*/ 	.word	0x00028c88
        /*0c18*/ 	.short	0x0100
        /*0c1a*/ 	.byte	0x06
	.zero		1


	//   ....[14]....
        /*0c1c*/ 	.word	0x00000710
        /*0c20*/ 	.word	0x000000ff
        /*0c24*/ 	.word	0x00028c90
        /*0c28*/ 	.short	0x0100
        /*0c2a*/ 	.byte	0x08
	.zero		1


	//   ....[15]....
        /*0c2c*/ 	.word	0x00000720
        /*0c30*/ 	.word	0x000000ff
        /*0c34*/ 	.word	0x00028ca0
        /*0c38*/ 	.short	0x0100
        /*0c3a*/ 	.byte	0x08
	.zero		1


	//   ....[16]....
        /*0c3c*/ 	.word	0x00000730
        /*0c40*/ 	.word	0x000000ff
        /*0c44*/ 	.word	0x00028c98
        /*0c48*/ 	.short	0x0100
        /*0c4a*/ 	.byte	0x08
	.zero		1


	//   ....[17]....
        /*0c4c*/ 	.word	0x00000740
        /*0c50*/ 	.word	0x000000ff
        /*0c54*/ 	.word	0x00028ca8
        /*0c58*/ 	.short	0x0100
        /*0c5a*/ 	.byte	0x08
	.zero		1


	//   ....[18]....
        /*0c5c*/ 	.word	0x00000870
        /*0c60*/ 	.word	0x000000ff
        /*0c64*/ 	.word	0x00028cb0
        /*0c68*/ 	.short	0x0100
        /*0c6a*/ 	.byte	0x08
	.zero		1


	//   ....[19]....
        /*0c6c*/ 	.word	0x00000880
        /*0c70*/ 	.word	0x000000ff
        /*0c74*/ 	.word	0x00028cc0
        /*0c78*/ 	.short	0x0100
        /*0c7a*/ 	.byte	0x08
	.zero		1


	//   ....[20]....
        /*0c7c*/ 	.word	0x00000890
        /*0c80*/ 	.word	0x000000ff
        /*0c84*/ 	.word	0x00028cb8
        /*0c88*/ 	.short	0x0100
        /*0c8a*/ 	.byte	0x08
	.zero		1


	//   ....[21]....
        /*0c8c*/ 	.word	0x000008a0
        /*0c90*/ 	.word	0x000000ff
        /*0c94*/ 	.word	0x00028cc8
        /*0c98*/ 	.short	0x0100
        /*0c9a*/ 	.byte	0x08
	.zero		1


	//   ....[22]....
        /*0c9c*/ 	.word	0x000031b0
        /*0ca0*/ 	.word	0x0000003d
        /*0ca4*/ 	.word	0x00028c90
        /*0ca8*/ 	.short	0x010a
        /*0caa*/ 	.byte	0x3f
	.zero		1


	//   ....[23]....
        /*0cac*/ 	.word	0x00003c80
        /*0cb0*/ 	.word	0x0000003d
        /*0cb4*/ 	.word	0x00028c90
        /*0cb8*/ 	.short	0x010a
        /*0cba*/ 	.byte	0x3f
	.zero		1


	//   ....[24]....
        /*0cbc*/ 	.word	0x00004540
        /*0cc0*/ 	.word	0x0000003d
        /*0cc4*/ 	.word	0x00028c90
        /*0cc8*/ 	.short	0x010a
        /*0cca*/ 	.byte	0x3f
	.zero		1


	//   ....[25]....
        /*0ccc*/ 	.word	0x00004900
        /*0cd0*/ 	.word	0x00000004
        /*0cd4*/ 	.word	0x00000000
        /*0cd8*/ 	.short	0x0101
        /*0cda*/ 	.byte	0x3f
	.zero		1


	//   ....[26]....
        /*0cdc*/ 	.word	0x00004940
        /*0ce0*/ 	.word	0x0000003d
        /*0ce4*/ 	.word	0x00028cb0
        /*0ce8*/ 	.short	0x010a
        /*0cea*/ 	.byte	0x3f
	.zero		1


	//   ....[27]....
        /*0cec*/ 	.word	0x000052c0
        /*0cf0*/ 	.word	0x0000003d
        /*0cf4*/ 	.word	0x00000000
        /*0cf8*/ 	.short	0x0101
        /*0cfa*/ 	.byte	0x3f
	.zero		1


	//   ....[28]....
        /*0cfc*/ 	.word	0x00005c40
        /*0d00*/ 	.word	0x0000000c
        /*0d04*/ 	.word	0x00028c50
        /*0d08*/ 	.short	0x010a
        /*0d0a*/ 	.byte	0x3f
	.zero		1


	//   ....[29]....
        /*0d0c*/ 	.word	0x00006000
        /*0d10*/ 	.word	0x0000000c
        /*0d14*/ 	.word	0x00000000
        /*0d18*/ 	.short	0x0101
        /*0d1a*/ 	.byte	0x3f
	.zero		1


	//   ....[30]....
        /*0d1c*/ 	.word	0x00006920
        /*0d20*/ 	.word	0x00000015
        /*0d24*/ 	.word	0x00028c50
        /*0d28*/ 	.short	0x010a
        /*0d2a*/ 	.byte	0x3f
	.zero		1


	//   ....[31]....
        /*0d2c*/ 	.word	0x00006970
        /*0d30*/ 	.word	0x00000015
        /*0d34*/ 	.word	0x00028c50
        /*0d38*/ 	.short	0x010a
        /*0d3a*/ 	.byte	0x3f
	.zero		1


	//   ....[32]....
        /*0d3c*/ 	.word	0x00006c60
        /*0d40*/ 	.word	0x00000015
        /*0d44*/ 	.word	0x00000000
        /*0d48*/ 	.short	0x0101
        /*0d4a*/ 	.byte	0x3f
	.zero		1


	//   ....[33]....
        /*0d4c*/ 	.word	0x00007f40
        /*0d50*/ 	.word	0x00000002
        /*0d54*/ 	.word	0x00028c00
        /*0d58*/ 	.short	0x010a
        /*0d5a*/ 	.byte	0x3f
	.zero		1


	//   ....[34]....
        /*0d5c*/ 	.word	0x00007f90
        /*0d60*/ 	.word	0x00000002
        /*0d64*/ 	.word	0x00028c00
        /*0d68*/ 	.short	0x010a
        /*0d6a*/ 	.byte	0x3f
	.zero		1


	//   ....[35]....
        /*0d6c*/ 	.word	0x00008a50
        /*0d70*/ 	.word	0x00000002
        /*0d74*/ 	.word	0x00028c00
        /*0d78*/ 	.short	0x010a
        /*0d7a*/ 	.byte	0x3f
	.zero		1


	//   ....[36]....
        /*0d7c*/ 	.word	0x00009fb0
        /*0d80*/ 	.word	0x00000002
        /*0d84*/ 	.word	0x00028c00
        /*0d88*/ 	.short	0x010a
        /*0d8a*/ 	.byte	0x3f
	.zero		1


	//   ....[37]....
        /*0d8c*/ 	.word	0x0000af50
        /*0d90*/ 	.word	0x00000014
        /*0d94*/ 	.word	0x00028c30
        /*0d98*/ 	.short	0x010a
        /*0d9a*/ 	.byte	0x3f
	.zero		1


	//   ....[38]....
        /*0d9c*/ 	.word	0x0000b000
        /*0da0*/ 	.word	0x00000014
        /*0da4*/ 	.word	0x00028c30
        /*0da8*/ 	.short	0x010a
        /*0daa*/ 	.byte	0x3f
	.zero		1


	//   ....[39]....
        /*0dac*/ 	.word	0x0000bbc0
        /*0db0*/ 	.word	0x0000002b
        /*0db4*/ 	.word	0x00000000
        /*0db8*/ 	.short	0x0101
        /*0dba*/ 	.byte	0x3f
	.zero		1


	//   ....[40]....
        /*0dbc*/ 	.word	0x0000c290
        /*0dc0*/ 	.word	0x00000014
        /*0dc4*/ 	.word	0x00028c50
        /*0dc8*/ 	.short	0x010a
        /*0dca*/ 	.byte	0x3f
	.zero		1


	//   ....[41]....
        /*0dcc*/ 	.word	0x0000c320
        /*0dd0*/ 	.word	0x00000014
        /*0dd4*/ 	.word	0x00028c50
        /*0dd8*/ 	.short	0x010a
        /*0dda*/ 	.byte	0x3f
	.zero		1


	//   ....[42]....
        /*0ddc*/ 	.word	0x0000c620
        /*0de0*/ 	.word	0x00000014
        /*0de4*/ 	.word	0x00000000
        /*0de8*/ 	.short	0x0101
        /*0dea*/ 	.byte	0x3f
	.zero		1


	//   ....[43]....
        /*0dec*/ 	.word	0x0000c7d0
        /*0df0*/ 	.word	0x000000d1
        /*0df4*/ 	.word	0x00028c30
        /*0df8*/ 	.short	0x010a
        /*0dfa*/ 	.byte	0x3f
	.zero		1


	//   ....[44]....
        /*0dfc*/ 	.word	0x0000c840
        /*0e00*/ 	.word	0x000000d1
        /*0e04*/ 	.word	0x00028c30
        /*0e08*/ 	.short	0x010a
        /*0e0a*/ 	.byte	0x3f
	.zero		1


	//   ....[45]....
        /*0e0c*/ 	.word	0x0000d230
        /*0e10*/ 	.word	0x0000000e
        /*0e14*/ 	.word	0x00000000
        /*0e18*/ 	.short	0x0101
        /*0e1a*/ 	.byte	0x3f
	.zero		1


	//   ....[46]....
        /*0e1c*/ 	.word	0x0000e390
        /*0e20*/ 	.word	0x000000d1
        /*0e24*/ 	.word	0x00028c50
        /*0e28*/ 	.short	0x010a
        /*0e2a*/ 	.byte	0x3f
	.zero		1


	//   ....[47]....
        /*0e2c*/ 	.word	0x0000e3e0
        /*0e30*/ 	.word	0x000000d1
        /*0e34*/ 	.word	0x00028c50
        /*0e38*/ 	.short	0x010a
        /*0e3a*/ 	.byte	0x3f
	.zero		1


	//   ....[48]....
        /*0e3c*/ 	.word	0x0000e700
        /*0e40*/ 	.word	0x000000d1
        /*0e44*/ 	.word	0x00000000
        /*0e48*/ 	.short	0x0101
        /*0e4a*/ 	.byte	0x3f
	.zero		1


	//   ....[49]....
        /*0e4c*/ 	.word	0x0000e840
        /*0e50*/ 	.word	0x000000c6
        /*0e54*/ 	.word	0x00028c30
        /*0e58*/ 	.short	0x010a
        /*0e5a*/ 	.byte	0x3f
	.zero		1


	//   ....[50]....
        /*0e5c*/ 	.word	0x0000e8b0
        /*0e60*/ 	.word	0x000000c6
        /*0e64*/ 	.word	0x00028c30
        /*0e68*/ 	.short	0x010a
        /*0e6a*/ 	.byte	0x3f
	.zero		1


	//   ....[51]....
        /*0e6c*/ 	.word	0x0000ee00
        /*0e70*/ 	.word	0x0000000d
        /*0e74*/ 	.word	0x00000000
        /*0e78*/ 	.short	0x0101
        /*0e7a*/ 	.byte	0x3f
	.zero		1


	//   ....[52]....
        /*0e7c*/ 	.word	0x0000fe20
        /*0e80*/ 	.word	0x000000c6
        /*0e84*/ 	.word	0x00028c50
        /*0e88*/ 	.short	0x010a
        /*0e8a*/ 	.byte	0x3f
	.zero		1


	//   ....[53]....
        /*0e8c*/ 	.word	0x0000fe70
        /*0e90*/ 	.word	0x000000c6
        /*0e94*/ 	.word	0x00028c50
        /*0e98*/ 	.short	0x010a
        /*0e9a*/ 	.byte	0x3f
	.zero		1


	//   ....[54]....
        /*0e9c*/ 	.word	0x00010190
        /*0ea0*/ 	.word	0x000000c6
        /*0ea4*/ 	.word	0x00000000
        /*0ea8*/ 	.short	0x0101
        /*0eaa*/ 	.byte	0x3f
	.zero		1


	//   ....[55]....
        /*0eac*/ 	.word	0x00012a80
        /*0eb0*/ 	.word	0x00000000
        /*0eb4*/ 	.word	0x00000000
        /*0eb8*/ 	.short	0x0101
        /*0eba*/ 	.byte	0x3f
	.zero		1


	//   ....[56]....
        /*0ebc*/ 	.word	0x00013760
        /*0ec0*/ 	.word	0x00000008
        /*0ec4*/ 	.word	0x00000000
        /*0ec8*/ 	.short	0x0101
        /*0eca*/ 	.byte	0x3f
	.zero		1


	//   ....[57]....
        /*0ecc*/ 	.word	0x000178b0
        /*0ed0*/ 	.word	0x00000012
        /*0ed4*/ 	.word	0x00028c20
        /*0ed8*/ 	.short	0x010a
        /*0eda*/ 	.byte	0x3f
	.zero		1


	//   ....[58]....
        /*0edc*/ 	.word	0x00017940
        /*0ee0*/ 	.word	0x00000003
        /*0ee4*/ 	.word	0x00028ca0
        /*0ee8*/ 	.short	0x010a
        /*0eea*/ 	.byte	0x3f
	.zero		1


	//   ....[59]....
        /*0eec*/ 	.word	0x00017b90
        /*0ef0*/ 	.word	0x00000003
        /*0ef4*/ 	.word	0x00028cc0
        /*0ef8*/ 	.short	0x010a
        /*0efa*/ 	.byte	0x3f
	.zero		1


	//   ....[60]....
        /*0efc*/ 	.word	0x00018560
        /*0f00*/ 	.word	0x00000009
        /*0f04*/ 	.word	0x00028ca0
        /*0f08*/ 	.short	0x010a
        /*0f0a*/ 	.byte	0x3f
	.zero		1


	//   ....[61]....
        /*0f0c*/ 	.word	0x000187a0
        /*0f10*/ 	.word	0x00000009
        /*0f14*/ 	.word	0x00028cc0
        /*0f18*/ 	.short	0x010a
        /*0f1a*/ 	.byte	0x3f
	.zero		1


	//   ....[62]....
        /*0f1c*/ 	.word	0x0001a0c0
        /*0f20*/ 	.word	0x0000001e
        /*0f24*/ 	.word	0x00028c40
        /*0f28*/ 	.short	0x010a
        /*0f2a*/ 	.byte	0x3f
	.zero		1


	//   ....[63]....
        /*0f2c*/ 	.word	0x0001a540
        /*0f30*/ 	.word	0x0000001e
        /*0f34*/ 	.word	0x00028c30
        /*0f38*/ 	.short	0x0107
        /*0f3a*/ 	.byte	0x3f
	.zero		1


	//   ....[64]....
        /*0f3c*/ 	.word	0x0001a610
        /*0f40*/ 	.word	0x0000001e
        /*0f44*/ 	.word	0x00028c30
        /*0f48*/ 	.short	0x0101
        /*0f4a*/ 	.byte	0x3f
	.zero		1


	//   ....[65]....
        /*0f4c*/ 	.word	0x0001aef0
        /*0f50*/ 	.word	0x00000012
        /*0f54*/ 	.word	0x00028c00
        /*0f58*/ 	.short	0x0107
        /*0f5a*/ 	.byte	0x3f
	.zero		1


	//   ....[66]....
        /*0f5c*/ 	.word	0x0001afe0
        /*0f60*/ 	.word	0x00000012
        /*0f64*/ 	.word	0x00028c00
        /*0f68*/ 	.short	0x0101
        /*0f6a*/ 	.byte	0x3f
	.zero		1


	//   ....[67]....
        /*0f6c*/ 	.word	0x0001b000
        /*0f70*/ 	.word	0x00000012
        /*0f74*/ 	.word	0x00028c20
        /*0f78*/ 	.short	0x010a
        /*0f7a*/ 	.byte	0x3f
	.zero		1


	//   ....[68]....
        /*0f7c*/ 	.word	0x0001b090
        /*0f80*/ 	.word	0x0000001e
        /*0f84*/ 	.word	0x00028c60
        /*0f88*/ 	.short	0x010a
        /*0f8a*/ 	.byte	0x3f
	.zero		1


	//   ....[69]....
        /*0f8c*/ 	.word	0x0001b9a0
        /*0f90*/ 	.word	0x0000001e
        /*0f94*/ 	.word	0x00028c50
        /*0f98*/ 	.short	0x0107
        /*0f9a*/ 	.byte	0x3f
	.zero		1


	//   ....[70]....
        /*0f9c*/ 	.word	0x0001ba70
        /*0fa0*/ 	.word	0x0000001e
        /*0fa4*/ 	.word	0x00028c50
        /*0fa8*/ 	.short	0x0101
        /*0faa*/ 	.byte	0x3f
	.zero		1


	//   ....[71]....
        /*0fac*/ 	.word	0x0001be00
        /*0fb0*/ 	.word	0x00000006
        /*0fb4*/ 	.word	0x00028c40
        /*0fb8*/ 	.short	0x010a
        /*0fba*/ 	.byte	0x3f
	.zero		1


	//   ....[72]....
        /*0fbc*/ 	.word	0x0001c120
        /*0fc0*/ 	.word	0x00000006
        /*0fc4*/ 	.word	0x00028c30
        /*0fc8*/ 	.short	0x0107
        /*0fca*/ 	.byte	0x3f
	.zero		1


	//   ....[73]....
        /*0fcc*/ 	.word	0x0001c1e0
        /*0fd0*/ 	.word	0x00000006
        /*0fd4*/ 	.word	0x00028c30
        /*0fd8*/ 	.short	0x0101
        /*0fda*/ 	.byte	0x3f
	.zero		1


	//   ....[74]....
        /*0fdc*/ 	.word	0x0001c210
        /*0fe0*/ 	.word	0x00000006
        /*0fe4*/ 	.word	0x00028c60
        /*0fe8*/ 	.short	0x010a
        /*0fea*/ 	.byte	0x3f
	.zero		1


	//   ....[75]....
        /*0fec*/ 	.word	0x0001c8c0
        /*0ff0*/ 	.word	0x00000006
        /*0ff4*/ 	.word	0x00028c50
        /*0ff8*/ 	.short	0x0107
        /*0ffa*/ 	.byte	0x3f
	.zero		1


	//   ....[76]....
        /*0ffc*/ 	.word	0x0001c980
        /*1000*/ 	.word	0x00000006
        /*1004*/ 	.word	0x00028c50
        /*1008*/ 	.short	0x0101
        /*100a*/ 	.byte	0x3f
	.zero		1


	//   ....[77]....
        /*100c*/ 	.word	0x0001dc10
        /*1010*/ 	.word	0x00000007
        /*1014*/ 	.word	0x00028c20
        /*1018*/ 	.short	0x010a
        /*101a*/ 	.byte	0x3f
	.zero		1


	//   ....[78]....
        /*101c*/ 	.word	0x0001dd80
        /*1020*/ 	.word	0x00000005
        /*1024*/ 	.word	0x00028c40
        /*1028*/ 	.short	0x010a
        /*102a*/ 	.byte	0x3f
	.zero		1


	//   ....[79]....
        /*102c*/ 	.word	0x0001de20
        /*1030*/ 	.word	0x00000003
        /*1034*/ 	.word	0x00028c40
        /*1038*/ 	.short	0x010a
        /*103a*/ 	.byte	0x3f
	.zero		1


	//   ....[80]....
        /*103c*/ 	.word	0x0001de60
        /*1040*/ 	.word	0x00000005
        /*1044*/ 	.word	0x00028c60
        /*1048*/ 	.short	0x010a
        /*104a*/ 	.byte	0x3f
	.zero		1


	//   ....[81]....
        /*104c*/ 	.word	0x0001dea0
        /*1050*/ 	.word	0x00000003
        /*1054*/ 	.word	0x00028c60
        /*1058*/ 	.short	0x010a
        /*105a*/ 	.byte	0x3f
	.zero		1


	//   ....[82]....
        /*105c*/ 	.word	0x0001df00
        /*1060*/ 	.word	0x0000003d
        /*1064*/ 	.word	0x00028c90
        /*1068*/ 	.short	0x010a
        /*106a*/ 	.byte	0x3f
	.zero		1


	//   ....[83]....
        /*106c*/ 	.word	0x0001e080
        /*1070*/ 	.word	0x0000003d
        /*1074*/ 	.word	0x00028c90
        /*1078*/ 	.short	0x010a
        /*107a*/ 	.byte	0x3f
	.zero		1


	//   ....[84]....
        /*107c*/ 	.word	0x0001e200
        /*1080*/ 	.word	0x0000003d
        /*1084*/ 	.word	0x00028c90
        /*1088*/ 	.short	0x010a
        /*108a*/ 	.byte	0x3f
	.zero		1


	//   ....[85]....
        /*108c*/ 	.word	0x0001e360
        /*1090*/ 	.word	0x0000003d
        /*1094*/ 	.word	0x00028cb0
        /*1098*/ 	.short	0x010a
        /*109a*/ 	.byte	0x3f
	.zero		1


	//   ....[86]....
        /*109c*/ 	.word	0x0001e3b0
        /*10a0*/ 	.word	0x0000000c
        /*10a4*/ 	.word	0x00028c50
        /*10a8*/ 	.short	0x010a
        /*10aa*/ 	.byte	0x3f
	.zero		1


	//   ....[87]....
        /*10ac*/ 	.word	0x0001e400
        /*10b0*/ 	.word	0x00000015
        /*10b4*/ 	.word	0x00028c50
        /*10b8*/ 	.short	0x010a
        /*10ba*/ 	.byte	0x3f
	.zero		1


	//   ....[88]....
        /*10bc*/ 	.word	0x0001e7f0
        /*10c0*/ 	.word	0x00000002
        /*10c4*/ 	.word	0x00028c00
        /*10c8*/ 	.short	0x010a
        /*10ca*/ 	.byte	0x3f
	.zero		1


	//   ....[89]....
        /*10cc*/ 	.word	0x0001edc0
        /*10d0*/ 	.word	0x00000002
        /*10d4*/ 	.word	0x00028c00
        /*10d8*/ 	.short	0x010a
        /*10da*/ 	.byte	0x3f
	.zero		1


	//   ....[90]....
        /*10dc*/ 	.word	0x0001ee10
        /*10e0*/ 	.word	0x00000014
        /*10e4*/ 	.word	0x00028c30
        /*10e8*/ 	.short	0x010a
        /*10ea*/ 	.byte	0x3f
	.zero		1


	//   ....[91]....
        /*10ec*/ 	.word	0x0001ee60
        /*10f0*/ 	.word	0x00000014
        /*10f4*/ 	.word	0x00028c50
        /*10f8*/ 	.short	0x010a
        /*10fa*/ 	.byte	0x3f
	.zero		1


	//   ....[92]....
        /*10fc*/ 	.word	0x0001eeb0
        /*1100*/ 	.word	0x000000d1
        /*1104*/ 	.word	0x00028c30
        /*1108*/ 	.short	0x010a
        /*110a*/ 	.byte	0x3f
	.zero		1


	//   ....[93]....
        /*110c*/ 	.word	0x0001ef00
        /*1110*/ 	.word	0x000000d1
        /*1114*/ 	.word	0x00028c50
        /*1118*/ 	.short	0x010a
        /*111a*/ 	.byte	0x3f
	.zero		1


	//   ....[94]....
        /*111c*/ 	.word	0x0001ef50
        /*1120*/ 	.word	0x000000c6
        /*1124*/ 	.word	0x00028c30
        /*1128*/ 	.short	0x010a
        /*112a*/ 	.byte	0x3f
	.zero		1


	//   ....[95]....
        /*112c*/ 	.word	0x0001efa0
        /*1130*/ 	.word	0x000000c6
        /*1134*/ 	.word	0x00028c50
        /*1138*/ 	.short	0x010a
        /*113a*/ 	.byte	0x3f
	.zero		1


	//   ....[96]....
        /*113c*/ 	.word	0x0001f140
        /*1140*/ 	.word	0x00000012
        /*1144*/ 	.word	0x00028c20
        /*1148*/ 	.short	0x010a
        /*114a*/ 	.byte	0x3f
	.zero		1


	//   ....[97]....
        /*114c*/ 	.word	0x0001f190
        /*1150*/ 	.word	0x00000003
        /*1154*/ 	.word	0x00028ca0
        /*1158*/ 	.short	0x010a
        /*115a*/ 	.byte	0x3f
	.zero		1


	//   ....[98]....
        /*115c*/ 	.word	0x0001f1e0
        /*1160*/ 	.word	0x00000003
        /*1164*/ 	.word	0x00028cc0
        /*1168*/ 	.short	0x010a
        /*116a*/ 	.byte	0x3f
	.zero		1


	//   ....[99]....
        /*116c*/ 	.word	0x0001f230
        /*1170*/ 	.word	0x00000009
        /*1174*/ 	.word	0x00028ca0
        /*1178*/ 	.short	0x010a
        /*117a*/ 	.byte	0x3f
	.zero		1


	//   ....[100]....
        /*117c*/ 	.word	0x0001f280
        /*1180*/ 	.word	0x00000009
        /*1184*/ 	.word	0x00028cc0
        /*1188*/ 	.short	0x010a
        /*118a*/ 	.byte	0x3f
	.zero		1


	//   ....[101]....
        /*118c*/ 	.word	0x0001f3a0
        /*1190*/ 	.word	0x0000001e
        /*1194*/ 	.word	0x00028c40
        /*1198*/ 	.short	0x010a
        /*119a*/ 	.byte	0x3f
	.zero		1


	//   ....[102]....
        /*119c*/ 	.word	0x0001fe40
        /*11a0*/ 	.word	0x00000012
        /*11a4*/ 	.word	0x00028c20
        /*11a8*/ 	.short	0x010a
        /*11aa*/ 	.byte	0x3f
	.zero		1


	//   ....[103]....
        /*11ac*/ 	.word	0x0001fe90
        /*11b0*/ 	.word	0x0000001e
        /*11b4*/ 	.word	0x00028c60
        /*11b8*/ 	.short	0x010a
        /*11ba*/ 	.byte	0x3f
	.zero		1


	//   ....[104]....
        /*11bc*/ 	.word	0x00020790
        /*11c0*/ 	.word	0x00000006
        /*11c4*/ 	.word	0x00028c40
        /*11c8*/ 	.short	0x010a
        /*11ca*/ 	.byte	0x3f
	.zero		1


	//   ....[105]....
        /*11cc*/ 	.word	0x00020c50
        /*11d0*/ 	.word	0x00000006
        /*11d4*/ 	.word	0x00028c60
        /*11d8*/ 	.short	0x010a
        /*11da*/ 	.byte	0x3f
	.zero		1


	//   ....[106]....
        /*11dc*/ 	.word	0x00021df0
        /*11e0*/ 	.word	0x00000007
        /*11e4*/ 	.word	0x00028c20
        /*11e8*/ 	.short	0x010a
        /*11ea*/ 	.byte	0x3f
	.zero		1


	//   ....[107]....
        /*11ec*/ 	.word	0x00021f90
        /*11f0*/ 	.word	0x00000005
        /*11f4*/ 	.word	0x00028c40
        /*11f8*/ 	.short	0x010a
        /*11fa*/ 	.byte	0x3f
	.zero		1


	//   ....[108]....
        /*11fc*/ 	.word	0x00021fe0
        /*1200*/ 	.word	0x00000003
        /*1204*/ 	.word	0x00028c40
        /*1208*/ 	.short	0x010a
        /*120a*/ 	.byte	0x3f
	.zero		1


	//   ....[109]....
        /*120c*/ 	.word	0x00022030
        /*1210*/ 	.word	0x00000005
        /*1214*/ 	.word	0x00028c60
        /*1218*/ 	.short	0x010a
        /*121a*/ 	.byte	0x3f
	.zero		1


	//----- nvinfo : EIATTR_NUM_MBARRIERS
	.align		4
.L_1024:
        /*121c*/ 	.byte	0x03, 0x38
        /*121e*/ 	.short	0x0016


	//----- nvinfo : EIATTR_EXIT_INSTR_OFFSETS
	.align		4
        /*1220*/ 	.byte	0x04, 0x1c
        /*1222*/ 	.short	(.L_1026 - .L_1025)


	//   ....[0]....
.L_1025:
        /*1224*/ 	.word	0x0001def0


	//----- nvinfo : EIATTR_MAX_THREADS
	.align		4
.L_1026:
        /*1228*/ 	.byte	0x04, 0x05
        /*122a*/ 	.short	(.L_1028 - .L_1027)
.L_1027:
        /*122c*/ 	.word	0x00000180
        /*1230*/ 	.word	0x00000001
        /*1234*/ 	.word	0x00000001


	//----- nvinfo : EIATTR_CRS_STACK_SIZE
	.align		4
.L_1028:
        /*1238*/ 	.byte	0x04, 0x1e
        /*123a*/ 	.short	(.L_1030 - .L_1029)
.L_1029:
        /*123c*/ 	.word	0x00000000


	//----- nvinfo : EIATTR_CBANK_PARAM_SIZE
	.align		4
.L_1030:
        /*1240*/ 	.byte	0x03, 0x19
        /*1242*/ 	.short	0x0af0


	//----- nvinfo : EIATTR_PARAM_CBANK
	.align		4
        /*1244*/ 	.byte	0x04, 0x0a
        /*1246*/ 	.short	(.L_1032 - .L_1031)
	.align		4
.L_1031:
        /*1248*/ 	.word	index@(.nv.constant0._ZN7cutlass13device_kernelIN5flash11enable_sm90INS1_16FlashAttnFwdSm90INS1_25CollectiveMainloopFwdSm90ILi2EN4cute5tupleIJNS5_1CILi1EEES8_S8_EEENS6_IJNS7_ILi64EEESA_SA_EEELi512ENS_10bfloat16_tEfNS_4arch4Sm90ELb1ELb0ELb0ELb1ELb1ELb1ELb0ELb0ELb0ELb1ELb1ELb0EEENS1_21CollectiveEpilogueFwdINS6_IJSA_NS7_ILi512EEESA_EEES9_SC_SE_Li256ELb1ELb1ELb1ELb0EEENS1_36VarlenDynamicPersistentTileSchedulerILi64ELi64ELi256ELi128ELb1ELb1ELb1ELb1ELb1ELb1EEEEEEEEEvNT_6ParamsE)
        /*124c*/ 	.short	0x0210
        /*124e*/ 	.short	0x0af0


	//----- nvinfo : EIATTR_SW_WAR
	.align		4
.L_1032:
        /*1250*/ 	.byte	0x04, 0x36
        /*1252*/ 	.short	(.L_1034 - .L_1033)
.L_1033:
        /*1254*/ 	.word	0x00000008
.L_1034:


//--------------------- .nv.info._ZN7cutlass13device_kernelIN5flash11enable_sm90INS1_16FlashAttnFwdSm90INS1_25CollectiveMainloopFwdSm90ILi2EN4cute5tupleIJNS5_1CILi1EEES8_S8_EEENS6_IJNS7_ILi64EEESA_SA_EEELi512ENS_10bfloat16_tEfNS_4arch4Sm90ELb1ELb0ELb0ELb1ELb1ELb0ELb1ELb0ELb0ELb1ELb1ELb0EEENS1_21CollectiveEpilogueFwdINS6_IJSA_NS7_ILi512EEESA_EEES9_SC_SE_Li256ELb1ELb1ELb1ELb0EEENS1_36VarlenDynamicPersistentTileSchedulerILi64ELi64ELi256ELi128ELb1ELb1ELb1ELb1ELb1ELb1EEEEEEEEEvNT_6ParamsE --------------------------
	.section	.nv.info._ZN7cutlass13device_kernelIN5flash11enable_sm90INS1_16FlashAttnFwdSm90INS1_25CollectiveMainloopFwdSm90ILi2EN4cute5tupleIJNS5_1CILi1EEES8_S8_EEENS6_IJNS7_ILi64EEESA_SA_EEELi512ENS_10bfloat16_tEfNS_4arch4Sm90ELb1ELb0ELb0ELb1ELb1ELb0ELb1ELb0ELb0ELb1ELb1ELb0EEENS1_21CollectiveEpilogueFwdINS6_IJSA_NS7_ILi512EEESA_EEES9_SC_SE_Li256ELb1ELb1ELb1ELb0EEENS1_36VarlenDynamicPersistentTileSchedulerILi64ELi64ELi256ELi128ELb1ELb1ELb1ELb1ELb1ELb1EEEEEEEEEvNT_6ParamsE,"",@"SHT_CUDA_INFO"
	.sectionflags	@""
	.align	4


	//----- nvinfo : EIATTR_CUDA_API_VERSION
	.align		4
        /*0000*/ 	.byte	0x04, 0x37
        /*0002*/ 	.short	(.L_1036 - .L_1035)
.L_1035:
        /*0004*/ 	.word	0x00000082


	//----- nvinfo : EIATTR_KPARAM_INFO
	.align		4
.L_1036:
        /*0008*/ 	.byte	0x04, 0x17
        /*000a*/ 	.short	(.L_1038 - .L_1037)
.L_1037:
        /*000c*/ 	.word	0x00000000
        /*0010*/ 	.short	0x0000
        /*0012*/ 	.short	0x0070
        /*0014*/ 	.byte	0x00, 0xf0, 0x01, 0x2e


	//----- nvinfo : EIATTR_SPARSE_MMA_MASK
	.align		4
.L_1038:
        /*0018*/ 	.byte	0x03, 0x50
        /*001a*/ 	.short	0x0000


	//----- nvinfo : EIATTR_MAXREG_COUNT
	.align		4
        /*001c*/ 	.byte	0x03, 0x1b
        /*001e*/ 	.short	0x00a8


	//----- nvinfo : EIATTR_NUM_BARRIERS
	.align		4
        /*0020*/ 	.byte	0x02, 0x4c
        /*0022*/ 	.byte	0x10
	.zero		1


	//----- nvinfo : EIATTR_EXTERNS
	.align		4
        /*0024*/ 	.byte	0x04, 0x0f
        /*0026*/ 	.short	(.L_1040 - .L_1039)


	//   ....[0]....
	.align		4
.L_1039:
        /*0028*/ 	.word	index@(__assertfail)


	//----- nvinfo : EIATTR_ANNOTATIONS
	.align		4
.L_1040:
        /*002c*/ 	.byte	0x04, 0x55
        /*002e*/ 	.short	(.L_1042 - .L_1041)


	//   ....[0]....
.L_1041:
        /* <DEDUP_REMOVED lines=21> */


	//----- nvinfo : EIATTR_MERCURY_ISA_VERSION
	.align		4
.L_1042:
        /*0170*/ 	.byte	0x03, 0x5f
        /*0172*/ 	.short	0x0101


	//----- nvinfo : EIATTR_UNUSED_LOAD_BYTE_OFFSET
	.align		4
        /*0174*/ 	.byte	0x04, 0x44
        /*0176*/ 	.short	(.L_1044 - .L_1043)


	//   ....[0]....
.L_1043:
        /*0178*/ 	.word	0x00000960
        /*017c*/ 	.word	0x0000fff0


	//   ....[1]....
        /*0180*/ 	.word	0x0000da30
        /*0184*/ 	.word	0x0000fff0


	//----- nvinfo : EIATTR_INT_WARP_WIDE_INSTR_OFFSETS
	.align		4
.L_1044:
        /*0188*/ 	.byte	0x04, 0x31
        /*018a*/ 	.short	(.L_1046 - .L_1045)


	//   ....[0]....
.L_1045:
        /*018c*/ 	.word	0x000000c0


	//   ....[1]....
        /*0190*/ 	.word	0x000000d0


	//   ....[2]....
        /*0194*/ 	.word	0x000000e0


	//   ....[3]....
        /*0198*/ 	.word	0x00000180


	//   ....[4]....
        /*019c*/ 	.word	0x00013cd0


	//   ....[5]....
        /*01a0*/ 	.word	0x00013d60


	//   ....[6]....
        /*01a4*/ 	.word	0x00017ff0


	//   ....[7]....
        /*01a8*/ 	.word	0x00018080


	//----- nvinfo : EIATTR_COOP_GROUP_MASK_REGIDS
	.align		4
.L_1046:
        /*01ac*/ 	.byte	0x04, 0x29
        /*01ae*/ 	.short	(.L_1048 - .L_1047)


	//   ....[0]....
.L_1047:
        /*01b0*/ 	.word	0xffffffff


	//   ....[1]....
        /*01b4*/ 	.word	0xffffffff


	//   ....[2]....
        /*01b8*/ 	.word	0xffffffff


	//   ....[3]....
        /*01bc*/ 	.word	0xffffffff


	//   ....[4]....
        /*01c0*/ 	.word	0xffffffff


	//   ....[5]....
        /*01c4*/ 	.word	0xffffffff


	//   ....[6]....
        /*01c8*/ 	.word	0xffffffff


	//   ....[7]....
        /*01cc*/ 	.word	0xffffffff


	//   ....[8]....
        /*01d0*/ 	.word	0xffffffff


	//   ....[9]....
        /*01d4*/ 	.word	0xffffffff


	//   ....[10]....
        /*01d8*/ 	.word	0xffffffff


	//   ....[11]....
        /*01dc*/ 	.word	0xffffffff


	//   ....[12]....
        /*01e0*/ 	.word	0xffffffff


	//   ....[13]....
        /*01e4*/ 	.word	0xffffffff


	//   ....[14]....
        /*01e8*/ 	.word	0xffffffff


	//   ....[15]....
        /*01ec*/ 	.word	0xffffffff


	//   ....[16]....
        /*01f0*/ 	.word	0xffffffff


	//   ....[17]....
        /*01f4*/ 	.word	0xffffffff


	//   ....[18]....
        /*01f8*/ 	.word	0xffffffff


	//   ....[19]....
        /*01fc*/ 	.word	0xffffffff


	//   ....[20]....
        /*0200*/ 	.word	0xffffffff


	//   ....[21]....
        /*0204*/ 	.word	0xffffffff


	//   ....[22]....
        /*0208*/ 	.word	0xffffffff


	//   ....[23]....
        /*020c*/ 	.word	0xffffffff


	//   ....[24]....
        /*0210*/ 	.word	0xffffffff


	//   ....[25]....
        /*0214*/ 	.word	0xffffffff


	//   ....[26]....
        /*0218*/ 	.word	0xffffffff


	//   ....[27]....
        /*021c*/ 	.word	0xffffffff


	//   ....[28]....
        /*0220*/ 	.word	0xffffffff


	//   ....[29]....
        /*0224*/ 	.word	0xffffffff


	//   ....[30]....
        /*0228*/ 	.word	0xffffffff


	//   ....[31]....
        /*022c*/ 	.word	0xffffffff


	//   ....[32]....
        /*0230*/ 	.word	0xffffffff


	//   ....[33]....
        /*0234*/ 	.word	0xffffffff


	//   ....[34]....
        /*0238*/ 	.word	0xffffffff


	//   ....[35]....
        /*023c*/ 	.word	0xffffffff


	//   ....[36]....
        /*0240*/ 	.word	0xffffffff


	//   ....[37]....
        /*0244*/ 	.word	0xffffffff


	//   ....[38]....
        /*0248*/ 	.word	0xffffffff


	//   ....[39]....
        /*024c*/ 	.word	0xffffffff


	//   ....[40]....
        /*0250*/ 	.word	0xffffffff


	//   ....[41]....
        /*0254*/ 	.word	0xffffffff


	//   ....[42]....
        /*0258*/ 	.word	0xffffffff


	//   ....[43]....
        /*025c*/ 	.word	0xffffffff


	//   ....[44]....
        /*0260*/ 	.word	0xffffffff


	//   ....[45]....
        /*0264*/ 	.word	0xffffffff


	//   ....[46]....
        /*0268*/ 	.word	0xffffffff


	//   ....[47]....
        /*026c*/ 	.word	0xffffffff


	//   ....[48]....
        /*0270*/ 	.word	0xffffffff


	//   ....[49]....
        /*0274*/ 	.word	0xffffffff


	//   ....[50]....
        /*0278*/ 	.word	0xffffffff


	//   ....[51]....
        /*027c*/ 	.word	0xffffffff


	//   ....[52]....
        /*0280*/ 	.word	0xffffffff


	//   ....[53]....
        /*0284*/ 	.word	0xffffffff


	//   ....[54]....
        /*0288*/ 	.word	0xffffffff


	//   ....[55]....
        /*028c*/ 	.word	0xffffffff


	//   ....[56]....
        /*0290*/ 	.word	0xffffffff


	//   ....[57]....
        /*0294*/ 	.word	0xffffffff


	//   ....[58]....
        /*0298*/ 	.word	0xffffffff


	//   ....[59]....
        /*029c*/ 	.word	0xffffffff


	//   ....[60]....
        /*02a0*/ 	.word	0xffffffff


	//   ....[61]....
        /*02a4*/ 	.word	0xffffffff


	//   ....[62]....
        /*02a8*/ 	.word	0xffffffff


	//   ....[63]....
        /*02ac*/ 	.word	0xffffffff


	//   ....[64]....
        /*02b0*/ 	.word	0xffffffff


	//   ....[65]....
        /*02b4*/ 	.word	0xffffffff


	//   ....[66]....
        /*02b8*/ 	.word	0xffffffff


	//   ....[67]....
        /*02bc*/ 	.word	0xffffffff


	//   ....[68]....
        /*02c0*/ 	.word	0xffffffff


	//   ....[69]....
        /*02c4*/ 	.word	0xffffffff


	//   ....[70]....
        /*02c8*/ 	.word	0xffffffff


	//   ....[71]....
        /*02cc*/ 	.word	0xffffffff


	//   ....[72]....
        /*02d0*/ 	.word	0xffffffff


	//   ....[73]....
        /*02d4*/ 	.word	0xffffffff


	//   ....[74]....
        /*02d8*/ 	.word	0xffffffff


	//   ....[75]....
        /*02dc*/ 	.word	0xffffffff


	//   ....[76]....
        /*02e0*/ 	.word	0xffffffff


	//   ....[77]....
        /*02e4*/ 	.word	0xffffffff


	//   ....[78]....
        /*02e8*/ 	.word	0xffffffff


	//   ....[79]....
        /*02ec*/ 	.word	0xffffffff


	//   ....[80]....
        /*02f0*/ 	.word	0xffffffff


	//   ....[81]....
        /*02f4*/ 	.word	0xffffffff


	//   ....[82]....
        /*02f8*/ 	.word	0xffffffff


	//   ....[83]....
        /*02fc*/ 	.word	0xffffffff


	//   ....[84]....
        /*0300*/ 	.word	0xffffffff


	//   ....[85]....
        /*0304*/ 	.word	0xffffffff


	//   ....[86]....
        /*0308*/ 	.word	0xffffffff


	//   ....[87]....
        /*030c*/ 	.word	0xffffffff


	//   ....[88]....
        /*0310*/ 	.word	0xffffffff


	//   ....[89]....
        /*0314*/ 	.word	0xffffffff


	//   ....[90]....
        /*0318*/ 	.word	0xffffffff


	//   ....[91]....
        /*031c*/ 	.word	0xffffffff


	//   ....[92]....
        /*0320*/ 	.word	0xffffffff


	//   ....[93]....
        /*0324*/ 	.word	0xffffffff


	//   ....[94]....
        /*0328*/ 	.word	0xffffffff


	//   ....[95]....
        /*032c*/ 	.word	0xffffffff


	//   ....[96]....
        /*0330*/ 	.word	0xffffffff


	//   ....[97]....
        /*0334*/ 	.word	0xffffffff


	//   ....[98]....
        /*0338*/ 	.word	0xffffffff


	//   ....[99]....
        /*033c*/ 	.word	0xffffffff


	//   ....[100]....
        /*0340*/ 	.word	0xffffffff


	//   ....[101]....
        /*0344*/ 	.word	0xffffffff


	//   ....[102]....
        /*0348*/ 	.word	0xffffffff


	//   ....[103]....
        /*034c*/ 	.word	0xffffffff


	//   ....[104]....
        /*0350*/ 	.word	0xffffffff


	//   ....[105]....
        /*0354*/ 	.word	0xffffffff


	//   ....[106]....
        /*0358*/ 	.word	0xffffffff


	//   ....[107]....
        /*035c*/ 	.word	0xffffffff


	//   ....[108]....
        /*0360*/ 	.word	0xffffffff


	//   ....[109]....
        /*0364*/ 	.word	0xffffffff


	//   ....[110]....
        /*0368*/ 	.word	0xffffffff


	//   ....[111]....
        /*036c*/ 	.word	0xffffffff


	//   ....[112]....
        /*0370*/ 	.word	0xffffffff


	//   ....[113]....
        /*0374*/ 	.word	0xffffffff


	//   ....[114]....
        /*0378*/ 	.word	0xffffffff


	//   ....[115]....
        /*037c*/ 	.word	0xffffffff


	//   ....[116]....
        /*0380*/ 	.word	0xffffffff


	//   ....[117]....
        /*0384*/ 	.word	0xffffffff


	//   ....[118]....
        /*0388*/ 	.word	0xffffffff


	//   ....[119]....
        /*038c*/ 	.word	0xffffffff


	//   ....[120]....
        /*0390*/ 	.word	0xffffffff


	//   ....[121]....
        /*0394*/ 	.word	0xffffffff


	//   ....[122]....
        /*0398*/ 	.word	0xffffffff


	//   ....[123]....
        /*039c*/ 	.word	0xffffffff


	//   ....[124]....
        /*03a0*/ 	.word	0xffffffff


	//   ....[125]....
        /*03a4*/ 	.word	0xffffffff


	//   ....[126]....
        /*03a8*/ 	.word	0xffffffff


	//   ....[127]....
        /*03ac*/ 	.word	0xffffffff


	//   ....[128]....
        /*03b0*/ 	.word	0xffffffff


	//   ....[129]....
        /*03b4*/ 	.word	0xffffffff


	//   ....[130]....
        /*03b8*/ 	.word	0xffffffff


	//   ....[131]....
        /*03bc*/ 	.word	0xffffffff


	//   ....[132]....
        /*03c0*/ 	.word	0xffffffff


	//   ....[133]....
        /*03c4*/ 	.word	0xffffffff


	//   ....[134]....
        /*03c8*/ 	.word	0xffffffff


	//   ....[135]....
        /*03cc*/ 	.word	0x0500000f


	//   ....[136]....
        /*03d0*/ 	.word	0x0500000f


	//   ....[137]....
        /*03d4*/ 	.word	0x0500000f


	//   ....[138]....
        /*03d8*/ 	.word	0x0500000f


	//   ....[139]....
        /*03dc*/ 	.word	0x0500000f


	//   ....[140]....
        /*03e0*/ 	.word	0x0500000f


	//   ....[141]....
        /*03e4*/ 	.word	0x0500000f


	//   ....[142]....
        /*03e8*/ 	.word	0x0500000f


	//   ....[143]....
        /*03ec*/ 	.word	0x0500000f


	//   ....[144]....
        /*03f0*/ 	.word	0x0500000f


	//   ....[145]....
        /*03f4*/ 	.word	0x0500000f


	//   ....[146]....
        /*03f8*/ 	.word	0x0500000f


	//   ....[147]....
        /*03fc*/ 	.word	0x0500000f


	//   ....[148]....
        /*0400*/ 	.word	0x0500000f


	//   ....[149]....
        /*0404*/ 	.word	0x0500000f


	//   ....[150]....
        /*0408*/ 	.word	0x0500000f


	//   ....[151]....
        /*040c*/ 	.word	0x0500000f


	//   ....[152]....
        /*0410*/ 	.word	0x0500000f


	//   ....[153]....
        /*0414*/ 	.word	0x0500000f


	//   ....[154]....
        /*0418*/ 	.word	0x0500000f


	//   ....[155]....
        /*041c*/ 	.word	0x0500000f


	//   ....[156]....
        /*0420*/ 	.word	0x0500000f


	//   ....[157]....
        /*0424*/ 	.word	0x0500000f


	//   ....[158]....
        /*0428*/ 	.word	0x0500000f


	//   ....[159]....
        /*042c*/ 	.word	0x0500000f


	//   ....[160]....
        /*0430*/ 	.word	0x0500000f


	//   ....[161]....
        /*0434*/ 	.word	0x0500000f


	//   ....[162]....
        /*0438*/ 	.word	0x0500000f


	//   ....[163]....
        /*043c*/ 	.word	0x0500000f


	//   ....[164]....
        /*0440*/ 	.word	0x0500000f


	//   ....[165]....
        /*0444*/ 	.word	0x0500000f


	//   ....[166]....
        /*0448*/ 	.word	0x0500000f


	//   ....[167]....
        /*044c*/ 	.word	0x0500000f


	//   ....[168]....
        /*0450*/ 	.word	0x0500000f


	//   ....[169]....
        /*0454*/ 	.word	0x0500000f


	//   ....[170]....
        /*0458*/ 	.word	0x0500000f


	//   ....[171]....
        /*045c*/ 	.word	0x0500000f


	//   ....[172]....
        /*0460*/ 	.word	0x0500000f


	//   ....[173]....
        /*0464*/ 	.word	0x0500000f


	//   ....[174]....
        /*0468*/ 	.word	0x0500000f


	//   ....[175]....
        /*046c*/ 	.word	0x0500000f


	//   ....[176]....
        /*0470*/ 	.word	0x0500000f


	//   ....[177]....
        /*0474*/ 	.word	0x0500000f


	//   ....[178]....
        /*0478*/ 	.word	0x0500000f


	//   ....[179]....
        /*047c*/ 	.word	0x0500000f


	//   ....[180]....
        /*0480*/ 	.word	0x0500000f


	//   ....[181]....
        /*0484*/ 	.word	0x0500000f


	//   ....[182]....
        /*0488*/ 	.word	0x0500000f


	//   ....[183]....
        /*048c*/ 	.word	0x0500000f


	//   ....[184]....
        /*0490*/ 	.word	0x0500000f


	//   ....[185]....
        /*0494*/ 	.word	0x0500000f


	//   ....[186]....
        /*0498*/ 	.word	0x0500000f


	//   ....[187]....
        /*049c*/ 	.word	0x0500000f


	//   ....[188]....
        /*04a0*/ 	.word	0x0500000f


	//   ....[189]....
        /*04a4*/ 	.word	0x0500000f


	//   ....[190]....
        /*04a8*/ 	.word	0x0500000f


	//   ....[191]....
        /*04ac*/ 	.word	0x0500000f


	//   ....[192]....
        /*04b0*/ 	.word	0x0500000f


	//   ....[193]....
        /*04b4*/ 	.word	0x0500000f


	//   ....[194]....
        /*04b8*/ 	.word	0x0500000f


	//   ....[195]....
        /*04bc*/ 	.word	0x0500000f


	//   ....[196]....
        /*04c0*/ 	.word	0x0500000f


	//   ....[197]....
        /*04c4*/ 	.word	0x0500000f


	//   ....[198]....
        /*04c8*/ 	.word	0x0500000f


	//   ....[199]....
        /*04cc*/ 	.word	0x0500000f


	//   ....[200]....
        /*04d0*/ 	.word	0x0500000f


	//   ....[201]....
        /*04d4*/ 	.word	0x0500000f


	//   ....[202]....
        /*04d8*/ 	.word	0x0500000f


	//----- nvinfo : EIATTR_COOP_GROUP_INSTR_OFFSETS
	.align		4
.L_1048:
        /*04dc*/ 	.byte	0x04, 0x28
        /*04de*/ 	.short	(.L_1050 - .L_1049)


	//   ....[0]....
.L_1049:
        /*04e0*/ 	.word	0x00000080


	//   ....[1]....
        /*04e4*/ 	.word	0x00000090


	//   ....[2]....
        /*04e8*/ 	.word	0x000002b0


	//   ....[3]....
        /*04ec*/ 	.word	0x00000410


	//   ....[4]....
        /*04f0*/ 	.word	0x00000530


	//   ....[5]....
        /*04f4*/ 	.word	0x00000690


	//   ....[6]....
        /*04f8*/ 	.word	0x00001fc0


	//   ....[7]....
        /*04fc*/ 	.word	0x00003fa0


	//   ....[8]....
        /*0500*/ 	.word	0x00004f60


	//   ....[9]....
        /*0504*/ 	.word	0x00005be0


	//   ....[10]....
        /*0508*/ 	.word	0x00005c10


	//   ....[11]....
        /*050c*/ 	.word	0x00005f60


	//   ....[12]....
        /*0510*/ 	.word	0x00006060


	//   ....[13]....
        /*0514*/ 	.word	0x00006290


	//   ....[14]....
        /*0518*/ 	.word	0x000063e0


	//   ....[15]....
        /*051c*/ 	.word	0x00006c50


	//   ....[16]....
        /*0520*/ 	.word	0x000079e0


	//   ....[17]....
        /*0524*/ 	.word	0x00008660


	//   ....[18]....
        /*0528*/ 	.word	0x00008680


	//   ....[19]....
        /*052c*/ 	.word	0x00008bc0


	//   ....[20]....
        /*0530*/ 	.word	0x00008c40


	//   ....[21]....
        /*0534*/ 	.word	0x000090e0


	//   ....[22]....
        /*0538*/ 	.word	0x000092b0


	//   ....[23]....
        /*053c*/ 	.word	0x0000a040


	//   ....[24]....
        /*0540*/ 	.word	0x0000ad70


	//   ....[25]....
        /*0544*/ 	.word	0x0000baa0


	//   ....[26]....
        /*0548*/ 	.word	0x0000bac0


	//   ....[27]....
        /*054c*/ 	.word	0x0000c040


	//   ....[28]....
        /*0550*/ 	.word	0x0000c210


	//   ....[29]....
        /*0554*/ 	.word	0x0000ce50


	//   ....[30]....
        /*0558*/ 	.word	0x0000cf30


	//   ....[31]....
        /*055c*/ 	.word	0x0000cf90


	//   ....[32]....
        /*0560*/ 	.word	0x0000cfb0


	//   ....[33]....
        /*0564*/ 	.word	0x0000cfe0


	//   ....[34]....
        /*0568*/ 	.word	0x0000e790


	//   ....[35]....
        /*056c*/ 	.word	0x0000eae0


	//   ....[36]....
        /*0570*/ 	.word	0x0000eaf0


	//   ....[37]....
        /*0574*/ 	.word	0x0000eb20


	//   ....[38]....
        /*0578*/ 	.word	0x0000eb30


	//   ....[39]....
        /*057c*/ 	.word	0x0000f760


	//   ....[40]....
        /*0580*/ 	.word	0x0000f7a0


	//   ....[41]....
        /*0584*/ 	.word	0x0000fa50


	//   ....[42]....
        /*0588*/ 	.word	0x0000fa70


	//   ....[43]....
        /*058c*/ 	.word	0x000101b0


	//   ....[44]....
        /*0590*/ 	.word	0x00010210


	//   ....[45]....
        /*0594*/ 	.word	0x00010b00


	//   ....[46]....
        /*0598*/ 	.word	0x00010b20


	//   ....[47]....
        /*059c*/ 	.word	0x00011dd0


	//   ....[48]....
        /*05a0*/ 	.word	0x00011e10


	//   ....[49]....
        /*05a4*/ 	.word	0x00012050


	//   ....[50]....
        /*05a8*/ 	.word	0x00012070


	//   ....[51]....
        /*05ac*/ 	.word	0x00012330


	//   ....[52]....
        /*05b0*/ 	.word	0x00012520


	//   ....[53]....
        /*05b4*/ 	.word	0x00012550


	//   ....[54]....
        /*05b8*/ 	.word	0x00012580


	//   ....[55]....
        /*05bc*/ 	.word	0x000125b0


	//   ....[56]....
        /*05c0*/ 	.word	0x000125e0


	//   ....[57]....
        /*05c4*/ 	.word	0x00012610


	//   ....[58]....
        /*05c8*/ 	.word	0x00012780


	//   ....[59]....
        /*05cc*/ 	.word	0x000127b0


	//   ....[60]....
        /*05d0*/ 	.word	0x000127e0


	//   ....[61]....
        /*05d4*/ 	.word	0x00012810


	//   ....[62]....
        /*05d8*/ 	.word	0x00012840


	//   ....[63]....
        /*05dc*/ 	.word	0x00012870


	//   ....[64]....
        /*05e0*/ 	.word	0x00012900


	//   ....[65]....
        /*05e4*/ 	.word	0x00012930


	//   ....[66]....
        /*05e8*/ 	.word	0x00012940


	//   ....[67]....
        /*05ec*/ 	.word	0x00012980


	//   ....[68]....
        /*05f0*/ 	.word	0x00014ac0


	//   ....[69]....
        /*05f4*/ 	.word	0x00014ae0


	//   ....[70]....
        /*05f8*/ 	.word	0x00014b70


	//   ....[71]....
        /*05fc*/ 	.word	0x00014b90


	//   ....[72]....
        /*0600*/ 	.word	0x00014c10


	//   ....[73]....
        /*0604*/ 	.word	0x00014c30


	//   ....[74]....
        /*0608*/ 	.word	0x00014c40


	//   ....[75]....
        /*060c*/ 	.word	0x00014c50


	//   ....[76]....
        /*0610*/ 	.word	0x000153d0


	//   ....[77]....
        /*0614*/ 	.word	0x00015400


	//   ....[78]....
        /*0618*/ 	.word	0x000154c0


	//   ....[79]....
        /*061c*/ 	.word	0x000154e0


	//   ....[80]....
        /*0620*/ 	.word	0x00015580


	//   ....[81]....
        /*0624*/ 	.word	0x000155a0


	//   ....[82]....
        /*0628*/ 	.word	0x000155b0


	//   ....[83]....
        /*062c*/ 	.word	0x00015630


	//   ....[84]....
        /*0630*/ 	.word	0x00015e90


	//   ....[85]....
        /*0634*/ 	.word	0x00015eb0


	//   ....[86]....
        /*0638*/ 	.word	0x00016050


	//   ....[87]....
        /*063c*/ 	.word	0x00016080


	//   ....[88]....
        /*0640*/ 	.word	0x00016190


	//   ....[89]....
        /*0644*/ 	.word	0x000161a0


	//   ....[90]....
        /*0648*/ 	.word	0x000161d0


	//   ....[91]....
        /*064c*/ 	.word	0x000161e0


	//   ....[92]....
        /*0650*/ 	.word	0x000167f0


	//   ....[93]....
        /*0654*/ 	.word	0x00016820


	//   ....[94]....
        /*0658*/ 	.word	0x00016a10


	//   ....[95]....
        /*065c*/ 	.word	0x00016a50


	//   ....[96]....
        /*0660*/ 	.word	0x00016a60


	//   ....[97]....
        /*0664*/ 	.word	0x00016a70


	//   ....[98]....
        /*0668*/ 	.word	0x00016bc0


	//   ....[99]....
        /*066c*/ 	.word	0x00016d10


	//   ....[100]....
        /*0670*/ 	.word	0x00017520


	//   ....[101]....
        /*0674*/ 	.word	0x00017540


	//   ....[102]....
        /*0678*/ 	.word	0x00017590


	//   ....[103]....
        /*067c*/ 	.word	0x000175a0


	//   ....[104]....
        /*0680*/ 	.word	0x000175e0


	//   ....[105]....
        /*0684*/ 	.word	0x000175f0


	//   ....[106]....
        /*0688*/ 	.word	0x00017600


	//   ....[107]....
        /*068c*/ 	.word	0x00017640


	//   ....[108]....
        /*0690*/ 	.word	0x00017940


	//   ....[109]....
        /*0694*/ 	.word	0x00017980


	//   ....[110]....
        /*0698*/ 	.word	0x000179a0


	//   ....[111]....
        /*069c*/ 	.word	0x000179c0


	//   ....[112]....
        /*06a0*/ 	.word	0x000179f0


	//   ....[113]....
        /*06a4*/ 	.word	0x00017a10


	//   ....[114]....
        /*06a8*/ 	.word	0x00017b10


	//   ....[115]....
        /*06ac*/ 	.word	0x00017c60


	//   ....[116]....
        /*06b0*/ 	.word	0x000182a0


	//   ....[117]....
        /*06b4*/ 	.word	0x000182d0


	//   ....[118]....
        /*06b8*/ 	.word	0x00018330


	//   ....[119]....
        /*06bc*/ 	.word	0x00018360


	//   ....[120]....
        /*06c0*/ 	.word	0x00018390


	//   ....[121]....
        /*06c4*/ 	.word	0x000183c0


	//   ....[122]....
        /*06c8*/ 	.word	0x000183f0


	//   ....[123]....
        /*06cc*/ 	.word	0x00018420


	//   ....[124]....
        /*06d0*/ 	.word	0x000185c0


	//   ....[125]....
        /*06d4*/ 	.word	0x000185f0


	//   ....[126]....
        /*06d8*/ 	.word	0x00018620


	//   ....[127]....
        /*06dc*/ 	.word	0x00018650


	//   ....[128]....
        /*06e0*/ 	.word	0x00018680


	//   ....[129]....
        /*06e4*/ 	.word	0x000186b0


	//   ....[130]....
        /*06e8*/ 	.word	0x00018770


	//   ....[131]....
        /*06ec*/ 	.word	0x00018790


	//   ....[132]....
        /*06f0*/ 	.word	0x000187b0


	//   ....[133]....
        /*06f4*/ 	.word	0x00018810


	//   ....[134]....
        /*06f8*/ 	.word	0x00019230


	//   ....[135]....
        /*06fc*/ 	.word	0x000197c0


	//   ....[136]....
        /*0700*/ 	.word	0x000198b0


	//   ....[137]....
        /*0704*/ 	.word	0x00019950


	//   ....[138]....
        /*0708*/ 	.word	0x000199b0


	//   ....[139]....
        /*070c*/ 	.word	0x00019aa0


	//   ....[140]....
        /*0710*/ 	.word	0x00019b10


	//   ....[141]....
        /*0714*/ 	.word	0x00019c00


	//   ....[142]....
        /*0718*/ 	.word	0x00019c70


	//   ....[143]....
        /*071c*/ 	.word	0x00019d10


	//   ....[144]....
        /*0720*/ 	.word	0x00019e10


	//   ....[145]....
        /*0724*/ 	.word	0x00019ea0


	//   ....[146]....
        /*0728*/ 	.word	0x00019f00


	//   ....[147]....
        /*072c*/ 	.word	0x00019ff0


	//   ....[148]....
        /*0730*/ 	.word	0x0001a070


	//   ....[149]....
        /*0734*/ 	.word	0x0001a170


	//   ....[150]....
        /*0738*/ 	.word	0x0001a1e0


	//   ....[151]....
        /*073c*/ 	.word	0x0001a2c0


	//   ....[152]....
        /*0740*/ 	.word	0x0001a5d0


	//   ....[153]....
        /*0744*/ 	.word	0x0001a690


	//   ....[154]....
        /*0748*/ 	.word	0x0001a900


	//   ....[155]....
        /*074c*/ 	.word	0x0001a950


	//   ....[156]....
        /*0750*/ 	.word	0x0001ab60


	//   ....[157]....
        /*0754*/ 	.word	0x0001abb0


	//   ....[158]....
        /*0758*/ 	.word	0x0001ad60


	//   ....[159]....
        /*075c*/ 	.word	0x0001adb0


	//   ....[160]....
        /*0760*/ 	.word	0x0001aef0


	//   ....[161]....
        /*0764*/ 	.word	0x0001aff0


	//   ....[162]....
        /*0768*/ 	.word	0x0001b260


	//   ....[163]....
        /*076c*/ 	.word	0x0001b2b0


	//   ....[164]....
        /*0770*/ 	.word	0x0001b480


	//   ....[165]....
        /*0774*/ 	.word	0x0001b4d0


	//   ....[166]....
        /*0778*/ 	.word	0x0001b6a0


	//   ....[167]....
        /*077c*/ 	.word	0x0001b6f0


	//   ....[168]....
        /*0780*/ 	.word	0x0001b7e0


	//   ....[169]....
        /*0784*/ 	.word	0x0001b880


	//   ....[170]....
        /*0788*/ 	.word	0x0001b8e0


	//   ....[171]....
        /*078c*/ 	.word	0x0001b990


	//   ....[172]....
        /*0790*/ 	.word	0x0001b9f0


	//   ....[173]....
        /*0794*/ 	.word	0x0001baa0


	//   ....[174]....
        /*0798*/ 	.word	0x0001bb00


	//   ....[175]....
        /*079c*/ 	.word	0x0001bbb0


	//   ....[176]....
        /*07a0*/ 	.word	0x0001bca0


	//   ....[177]....
        /*07a4*/ 	.word	0x0001bd80


	//   ....[178]....
        /*07a8*/ 	.word	0x0001be90


	//   ....[179]....
        /*07ac*/ 	.word	0x0001bf90


	//   ....[180]....
        /*07b0*/ 	.word	0x0001c0c0


	//   ....[181]....
        /*07b4*/ 	.word	0x0001c1a0


	//   ....[182]....
        /*07b8*/ 	.word	0x0001c2a0


	//   ....[183]....
        /*07bc*/ 	.word	0x0001c380


	//   ....[184]....
        /*07c0*/ 	.word	0x0001c410


	//   ....[185]....
        /*07c4*/ 	.word	0x0001c4b0


	//   ....[186]....
        /*07c8*/ 	.word	0x0001c620


	//   ....[187]....
        /*07cc*/ 	.word	0x0001c690


	//   ....[188]....
        /*07d0*/ 	.word	0x0001c700


	//   ....[189]....
        /*07d4*/ 	.word	0x0001c770


	//   ....[190]....
        /*07d8*/ 	.word	0x0001c7e0


	//   ....[191]....
        /*07dc*/ 	.word	0x0001c860


	//   ....[192]....
        /*07e0*/ 	.word	0x0001c8e0


	//   ....[193]....
        /*07e4*/ 	.word	0x0001c970


	//   ....[194]....
        /*07e8*/ 	.word	0x0001c9e0


	//   ....[195]....
        /*07ec*/ 	.word	0x0001ca50


	//   ....[196]....
        /*07f0*/ 	.word	0x0001cac0


	//   ....[197]....
        /*07f4*/ 	.word	0x0001cb40


	//   ....[198]....
        /*07f8*/ 	.word	0x0001cbb0


	//   ....[199]....
        /*07fc*/ 	.word	0x0001cc40


	//   ....[200]....
        /*0800*/ 	.word	0x0001cca0


	//   ....[201]....
        /*0804*/ 	.word	0x0001cd30


	//   ....[202]....
        /*0808*/ 	.word	0x0001ce60


	//----- nvinfo : EIATTR_REG_RECONFIG
	.align		4
.L_1050:
        /*080c*/ 	.byte	0x01, 0x54
	.zero		2


	//----- nvinfo : EIATTR_SYSCALL_OFFSETS
	.align		4
        /*0810*/ 	.byte	0x04, 0x46
        /*0812*/ 	.short	(.L_1052 - .L_1051)


	//   ....[0]....
.L_1051:
        /*0814*/ 	.word	0x00004150


	//   ....[1]....
        /*0818*/ 	.word	0x00013ec0


	//   ....[2]....
        /*081c*/ 	.word	0x00014010


	//   ....[3]....
        /*0820*/ 	.word	0x00014100


	//   ....[4]....
        /*0824*/ 	.word	0x00014ff0


	//   ....[5]....
        /*0828*/ 	.word	0x000158b0


	//----- nvinfo : EIATTR_MBARRIER_INSTR_OFFSETS
	.align		4
.L_1052:
        /*082c*/ 	.byte	0x04, 0x39
        /*082e*/ 	.short	(.L_1054 - .L_1053)


	//   ....[0]....
.L_1053:
        /*0830*/ 	.word	0x00000190
        /*0834*/ 	.word	0x000000ff
        /*0838*/ 	.word	0x00038800
        /*083c*/ 	.short	0x0100
        /*083e*/ 	.byte	0x08
	.zero		1


	//   ....[1]....
        /*0840*/ 	.word	0x000001a0
        /*0844*/ 	.word	0x000000ff
        /*0848*/ 	.word	0x00038810
        /*084c*/ 	.short	0x0100
        /*084e*/ 	.byte	0x08
	.zero		1


	//   ....[2]....
        /*0850*/ 	.word	0x000001b0
        /*0854*/ 	.word	0x000000ff
        /*0858*/ 	.word	0x00038820
        /*085c*/ 	.short	0x0100
        /*085e*/ 	.byte	0x08
	.zero		1


	//   ....[3]....
        /*0860*/ 	.word	0x00000260
        /*0864*/ 	.word	0x000000ff
        /*0868*/ 	.word	0x00038830
        /*086c*/ 	.short	0x0100
        /*086e*/ 	.byte	0x06
	.zero		1


	//   ....[4]....
        /*0870*/ 	.word	0x00000270
        /*0874*/ 	.word	0x000000ff
        /*0878*/ 	.word	0x00038840
        /*087c*/ 	.short	0x0100
        /*087e*/ 	.byte	0x06
	.zero		1


	//   ....[5]....
        /*0880*/ 	.word	0x00000280
        /*0884*/ 	.word	0x000000ff
        /*0888*/ 	.word	0x00038838
        /*088c*/ 	.short	0x0100
        /*088e*/ 	.byte	0x06
	.zero		1


	//   ....[6]....
        /*0890*/ 	.word	0x00000290
        /*0894*/ 	.word	0x000000ff
        /*0898*/ 	.word	0x00038848
        /*089c*/ 	.short	0x0100
        /*089e*/ 	.byte	0x06
	.zero		1


	//   ....[7]....
        /*08a0*/ 	.word	0x000003c0
        /*08a4*/ 	.word	0x000000ff
        /*08a8*/ 	.word	0x00038850
        /*08ac*/ 	.short	0x0100
        /*08ae*/ 	.byte	0x08
	.zero		1


	//   ....[8]....
        /*08b0*/ 	.word	0x000003d0
        /*08b4*/ 	.word	0x000000ff
        /*08b8*/ 	.word	0x00038860
        /*08bc*/ 	.short	0x0100
        /*08be*/ 	.byte	0x08
	.zero		1


	//   ....[9]....
        /*08c0*/ 	.word	0x000003e0
        /*08c4*/ 	.word	0x000000ff
        /*08c8*/ 	.word	0x00038858
        /*08cc*/ 	.short	0x0100
        /*08ce*/ 	.byte	0x08
	.zero		1


	//   ....[10]....
        /*08d0*/ 	.word	0x000003f0
        /*08d4*/ 	.word	0x000000ff
        /*08d8*/ 	.word	0x00038868
        /*08dc*/ 	.short	0x0100
        /*08de*/ 	.byte	0x08
	.zero		1


	//   ....[11]....
        /*08e0*/ 	.word	0x000004e0
        /*08e4*/ 	.word	0x000000ff
        /*08e8*/ 	.word	0x00038870
        /*08ec*/ 	.short	0x0100
        /*08ee*/ 	.byte	0x06
	.zero		1


	//   ....[12]....
        /*08f0*/ 	.word	0x000004f0
        /*08f4*/ 	.word	0x000000ff
        /*08f8*/ 	.word	0x00038880
        /*08fc*/ 	.short	0x0100
        /*08fe*/ 	.byte	0x06
	.zero		1


	//   ....[13]....
        /*0900*/ 	.word	0x00000500
        /*0904*/ 	.word	0x000000ff
        /*0908*/ 	.word	0x00038878
        /*090c*/ 	.short	0x0100
        /*090e*/ 	.byte	0x06
	.zero		1


	//   ....[14]....
        /*0910*/ 	.word	0x00000510
        /*0914*/ 	.word	0x000000ff
        /*0918*/ 	.word	0x00038888
        /*091c*/ 	.short	0x0100
        /*091e*/ 	.byte	0x06
	.zero		1


	//   ....[15]....
        /*0920*/ 	.word	0x00000640
        /*0924*/ 	.word	0x000000ff
        /*0928*/ 	.word	0x00038890
        /*092c*/ 	.short	0x0100
        /*092e*/ 	.byte	0x08
	.zero		1


	//   ....[16]....
        /*0930*/ 	.word	0x00000650
        /*0934*/ 	.word	0x000000ff
        /*0938*/ 	.word	0x000388a0
        /*093c*/ 	.short	0x0100
        /*093e*/ 	.byte	0x08
	.zero		1


	//   ....[17]....
        /*0940*/ 	.word	0x00000660
        /*0944*/ 	.word	0x000000ff
        /*0948*/ 	.word	0x00038898
        /*094c*/ 	.short	0x0100
        /*094e*/ 	.byte	0x08
	.zero		1


	//   ....[18]....
        /*0950*/ 	.word	0x00000670
        /*0954*/ 	.word	0x000000ff
        /*0958*/ 	.word	0x000388a8
        /*095c*/ 	.short	0x0100
        /*095e*/ 	.byte	0x08
	.zero		1


	//   ....[19]....
        /*0960*/ 	.word	0x000007b0
        /*0964*/ 	.word	0x000000ff
        /*0968*/ 	.word	0x000388b0
        /*096c*/ 	.short	0x0100
        /*096e*/ 	.byte	0x08
	.zero		1


	//   ....[20]....
        /*0970*/ 	.word	0x000007c0
        /*0974*/ 	.word	0x000000ff
        /*0978*/ 	.word	0x000388c0
        /*097c*/ 	.short	0x0100
        /*097e*/ 	.byte	0x08
	.zero		1


	//   ....[21]....
        /*0980*/ 	.word	0x000007d0
        /*0984*/ 	.word	0x000000ff
        /*0988*/ 	.word	0x000388b8
        /*098c*/ 	.short	0x0100
        /*098e*/ 	.byte	0x08
	.zero		1


	//   ....[22]....
        /*0990*/ 	.word	0x000007e0
        /*0994*/ 	.word	0x000000ff
        /*0998*/ 	.word	0x000388c8
        /*099c*/ 	.short	0x0100
        /*099e*/ 	.byte	0x08
	.zero		1


	//   ....[23]....
        /*09a0*/ 	.word	0x00002320
        /*09a4*/ 	.word	0x00000004
        /*09a8*/ 	.word	0x00000000
        /*09ac*/ 	.short	0x0101
        /*09ae*/ 	.byte	0x3f
	.zero		1


	//   ....[24]....
        /*09b0*/ 	.word	0x00002e50
        /*09b4*/ 	.word	0x00000004
        /*09b8*/ 	.word	0x00000000
        /*09bc*/ 	.short	0x0101
        /*09be*/ 	.byte	0x3f
	.zero		1


	//   ....[25]....
        /*09c0*/ 	.word	0x00004200
        /*09c4*/ 	.word	0x00000011
        /*09c8*/ 	.word	0x00038800
        /*09cc*/ 	.short	0x010a
        /*09ce*/ 	.byte	0x3f
	.zero		1


	//   ....[26]....
        /*09d0*/ 	.word	0x00004270
        /*09d4*/ 	.word	0x00000009
        /*09d8*/ 	.word	0x00038830
        /*09dc*/ 	.short	0x010a
        /*09de*/ 	.byte	0x3f
	.zero		1


	//   ....[27]....
        /*09e0*/ 	.word	0x000042e0
        /*09e4*/ 	.word	0x00000009
        /*09e8*/ 	.word	0x00038830
        /*09ec*/ 	.short	0x010a
        /*09ee*/ 	.byte	0x3f
	.zero		1


	//   ....[28]....
        /*09f0*/ 	.word	0x00004560
        /*09f4*/ 	.word	0x00000011
        /*09f8*/ 	.word	0x00038810
        /*09fc*/ 	.short	0x010a
        /*09fe*/ 	.byte	0x3f
	.zero		1


	//   ....[29]....
        /*0a00*/ 	.word	0x000045a0
        /*0a04*/ 	.word	0x00000009
        /*0a08*/ 	.word	0x00038850
        /*0a0c*/ 	.short	0x010a
        /*0a0e*/ 	.byte	0x3f
	.zero		1


	//   ....[30]....
        /*0a10*/ 	.word	0x00004670
        /*0a14*/ 	.word	0x00000009
        /*0a18*/ 	.word	0x00038850
        /*0a1c*/ 	.short	0x010a
        /*0a1e*/ 	.byte	0x3f
	.zero		1


	//   ....[31]....
        /*0a20*/ 	.word	0x00006690
        /*0a24*/ 	.word	0x00000005
        /*0a28*/ 	.word	0x00000000
        /*0a2c*/ 	.short	0x0101
        /*0a2e*/ 	.byte	0x3f
	.zero		1


	//   ....[32]....
        /*0a30*/ 	.word	0x00006ce0
        /*0a34*/ 	.word	0x00000009
        /*0a38*/ 	.word	0x00000000
        /*0a3c*/ 	.short	0x0101
        /*0a3e*/ 	.byte	0x3f
	.zero		1


	//   ....[33]....
        /*0a40*/ 	.word	0x00006ee0
        /*0a44*/ 	.word	0x00000009
        /*0a48*/ 	.word	0x00038830
        /*0a4c*/ 	.short	0x010a
        /*0a4e*/ 	.byte	0x3f
	.zero		1


	//   ....[34]....
        /*0a50*/ 	.word	0x00006f30
        /*0a54*/ 	.word	0x00000009
        /*0a58*/ 	.word	0x00038830
        /*0a5c*/ 	.short	0x010a
        /*0a5e*/ 	.byte	0x3f
	.zero		1


	//   ....[35]....
        /*0a60*/ 	.word	0x000070b0
        /*0a64*/ 	.word	0x00000009
        /*0a68*/ 	.word	0x00038850
        /*0a6c*/ 	.short	0x010a
        /*0a6e*/ 	.byte	0x3f
	.zero		1


	//   ....[36]....
        /*0a70*/ 	.word	0x000070f0
        /*0a74*/ 	.word	0x00000009
        /*0a78*/ 	.word	0x00038850
        /*0a7c*/ 	.short	0x010a
        /*0a7e*/ 	.byte	0x3f
	.zero		1


	//   ....[37]....
        /*0a80*/ 	.word	0x00008d40
        /*0a84*/ 	.word	0x00000007
        /*0a88*/ 	.word	0x00000000
        /*0a8c*/ 	.short	0x0101
        /*0a8e*/ 	.byte	0x3f
	.zero		1


	//   ....[38]....
        /*0a90*/ 	.word	0x0000a100
        /*0a94*/ 	.word	0x00000009
        /*0a98*/ 	.word	0x00000000
        /*0a9c*/ 	.short	0x0101
        /*0a9e*/ 	.byte	0x3f
	.zero		1


	//   ....[39]....
        /*0aa0*/ 	.word	0x0000a250
        /*0aa4*/ 	.word	0x00000009
        /*0aa8*/ 	.word	0x00038830
        /*0aac*/ 	.short	0x010a
        /*0aae*/ 	.byte	0x3f
	.zero		1


	//   ....[40]....
        /*0ab0*/ 	.word	0x0000a2a0
        /*0ab4*/ 	.word	0x00000009
        /*0ab8*/ 	.word	0x00038830
        /*0abc*/ 	.short	0x010a
        /*0abe*/ 	.byte	0x3f
	.zero		1


	//   ....[41]....
        /*0ac0*/ 	.word	0x0000a440
        /*0ac4*/ 	.word	0x00000009
        /*0ac8*/ 	.word	0x00038850
        /*0acc*/ 	.short	0x010a
        /*0ace*/ 	.byte	0x3f
	.zero		1


	//   ....[42]....
        /*0ad0*/ 	.word	0x0000a480
        /*0ad4*/ 	.word	0x00000009
        /*0ad8*/ 	.word	0x00038850
        /*0adc*/ 	.short	0x010a
        /*0ade*/ 	.byte	0x3f
	.zero		1


	//   ....[43]....
        /*0ae0*/ 	.word	0x0000bc40
        /*0ae4*/ 	.word	0x00000008
        /*0ae8*/ 	.word	0x00000000
        /*0aec*/ 	.short	0x0101
        /*0aee*/ 	.byte	0x3f
	.zero		1


	//   ....[44]....
        /*0af0*/ 	.word	0x0000cf10
        /*0af4*/ 	.word	0x00000009
        /*0af8*/ 	.word	0x00000000
        /*0afc*/ 	.short	0x0101
        /*0afe*/ 	.byte	0x3f
	.zero		1


	//   ....[45]....
        /*0b00*/ 	.word	0x0000f780
        /*0b04*/ 	.word	0x00000000
        /*0b08*/ 	.word	0x00000000
        /*0b0c*/ 	.short	0x0101
        /*0b0e*/ 	.byte	0x3f
	.zero		1


	//   ....[46]....
        /*0b10*/ 	.word	0x00010260
        /*0b14*/ 	.word	0x00000004
        /*0b18*/ 	.word	0x00000000
        /*0b1c*/ 	.short	0x0101
        /*0b1e*/ 	.byte	0x3f
	.zero		1


	//   ....[47]....
        /*0b20*/ 	.word	0x00014890
        /*0b24*/ 	.word	0x00000016
        /*0b28*/ 	.word	0x00038840
        /*0b2c*/ 	.short	0x010a
        /*0b2e*/ 	.byte	0x3f
	.zero		1


	//   ....[48]....
        /*0b30*/ 	.word	0x00014d50
        /*0b34*/ 	.word	0x00000016
        /*0b38*/ 	.word	0x00038830
        /*0b3c*/ 	.short	0x0107
        /*0b3e*/ 	.byte	0x3f
	.zero		1


	//   ....[49]....
        /*0b40*/ 	.word	0x00014e30
        /*0b44*/ 	.word	0x00000016
        /*0b48*/ 	.word	0x00038830
        /*0b4c*/ 	.short	0x0101
        /*0b4e*/ 	.byte	0x3f
	.zero		1


	//   ....[50]....
        /*0b50*/ 	.word	0x000156f0
        /*0b54*/ 	.word	0x00000011
        /*0b58*/ 	.word	0x00038800
        /*0b5c*/ 	.short	0x0107
        /*0b5e*/ 	.byte	0x3f
	.zero		1


	//   ....[51]....
        /*0b60*/ 	.word	0x00015780
        /*0b64*/ 	.word	0x00000011
        /*0b68*/ 	.word	0x00038800
        /*0b6c*/ 	.short	0x0101
        /*0b6e*/ 	.byte	0x3f
	.zero		1


	//   ....[52]....
        /*0b70*/ 	.word	0x00016480
        /*0b74*/ 	.word	0x00000011
        /*0b78*/ 	.word	0x00038810
        /*0b7c*/ 	.short	0x0107
        /*0b7e*/ 	.byte	0x3f
	.zero		1


	//   ....[53]....
        /*0b80*/ 	.word	0x00016580
        /*0b84*/ 	.word	0x00000011
        /*0b88*/ 	.word	0x00038810
        /*0b8c*/ 	.short	0x0101
        /*0b8e*/ 	.byte	0x3f
	.zero		1


	//   ....[54]....
        /*0b90*/ 	.word	0x000165a0
        /*0b94*/ 	.word	0x00000011
        /*0b98*/ 	.word	0x00038820
        /*0b9c*/ 	.short	0x010a
        /*0b9e*/ 	.byte	0x3f
	.zero		1


	//   ....[55]....
        /*0ba0*/ 	.word	0x00016630
        /*0ba4*/ 	.word	0x00000016
        /*0ba8*/ 	.word	0x00038860
        /*0bac*/ 	.short	0x010a
        /*0bae*/ 	.byte	0x3f
	.zero		1


	//   ....[56]....
        /*0bb0*/ 	.word	0x00016f30
        /*0bb4*/ 	.word	0x00000016
        /*0bb8*/ 	.word	0x00038850
        /*0bbc*/ 	.short	0x0107
        /*0bbe*/ 	.byte	0x3f
	.zero		1


	//   ....[57]....
        /*0bc0*/ 	.word	0x00017000
        /*0bc4*/ 	.word	0x00000016
        /*0bc8*/ 	.word	0x00038850
        /*0bcc*/ 	.short	0x0101
        /*0bce*/ 	.byte	0x3f
	.zero		1


	//   ....[58]....
        /*0bd0*/ 	.word	0x000173a0
        /*0bd4*/ 	.word	0x00000006
        /*0bd8*/ 	.word	0x00038840
        /*0bdc*/ 	.short	0x010a
        /*0bde*/ 	.byte	0x3f
	.zero		1


	//   ....[59]....
        /*0be0*/ 	.word	0x000176c0
        /*0be4*/ 	.word	0x00000006
        /*0be8*/ 	.word	0x00038830
        /*0bec*/ 	.short	0x0107
        /*0bee*/ 	.byte	0x3f
	.zero		1


	//   ....[60]....
        /*0bf0*/ 	.word	0x00017780
        /*0bf4*/ 	.word	0x00000006
        /*0bf8*/ 	.word	0x00038830
        /*0bfc*/ 	.short	0x0101
        /*0bfe*/ 	.byte	0x3f
	.zero		1


	//   ....[61]....
        /*0c00*/ 	.word	0x000177b0
        /*0c04*/ 	.word	0x00000006
        /*0c08*/ 	.word	0x00038860
        /*0c0c*/ 	.short	0x010a
        /*0c0e*/ 	.byte	0x3f
	.zero		1


	//   ....[62]....
        /*0c10*/ 	.word	0x00017e60
        /*0c14*/ 	.word	0x00000006
        /*0c18*/ 	.word	0x00038850
        /*0c1c*/ 	.short	0x0107
        /*0c1e*/ 	.byte	0x3f
	.zero		1


	//   ....[63]....
        /*0c20*/ 	.word	0x00017f20
        /*0c24*/ 	.word	0x00000006
        /*0c28*/ 	.word	0x00038850
        /*0c2c*/ 	.short	0x0101
        /*0c2e*/ 	.byte	0x3f
	.zero		1


	//   ....[64]....
        /*0c30*/ 	.word	0x000191b0
        /*0c34*/ 	.word	0x00000005
        /*0c38*/ 	.word	0x00038820
        /*0c3c*/ 	.short	0x010a
        /*0c3e*/ 	.byte	0x3f
	.zero		1


	//   ....[65]....
        /*0c40*/ 	.word	0x00019330
        /*0c44*/ 	.word	0x00000003
        /*0c48*/ 	.word	0x00038840
        /*0c4c*/ 	.short	0x010a
        /*0c4e*/ 	.byte	0x3f
	.zero		1


	//   ....[66]....
        /*0c50*/ 	.word	0x000193d0
        /*0c54*/ 	.word	0x00000005
        /*0c58*/ 	.word	0x00038840
        /*0c5c*/ 	.short	0x010a
        /*0c5e*/ 	.byte	0x3f
	.zero		1


	//   ....[67]....
        /*0c60*/ 	.word	0x00019410
        /*0c64*/ 	.word	0x00000003
        /*0c68*/ 	.word	0x00038860
        /*0c6c*/ 	.short	0x010a
        /*0c6e*/ 	.byte	0x3f
	.zero		1


	//   ....[68]....
        /*0c70*/ 	.word	0x00019450
        /*0c74*/ 	.word	0x00000005
        /*0c78*/ 	.word	0x00038860
        /*0c7c*/ 	.short	0x010a
        /*0c7e*/ 	.byte	0x3f
	.zero		1


	//   ....[69]....
        /*0c80*/ 	.word	0x000194b0
        /*0c84*/ 	.word	0x00000011
        /*0c88*/ 	.word	0x00038800
        /*0c8c*/ 	.short	0x010a
        /*0c8e*/ 	.byte	0x3f
	.zero		1


	//   ....[70]....
        /*0c90*/ 	.word	0x00019500
        /*0c94*/ 	.word	0x00000009
        /*0c98*/ 	.word	0x00038830
        /*0c9c*/ 	.short	0x010a
        /*0c9e*/ 	.byte	0x3f
	.zero		1


	//   ....[71]....
        /*0ca0*/ 	.word	0x00019550
        /*0ca4*/ 	.word	0x00000011
        /*0ca8*/ 	.word	0x00038810
        /*0cac*/ 	.short	0x010a
        /*0cae*/ 	.byte	0x3f
	.zero		1


	//   ....[72]....
        /*0cb0*/ 	.word	0x000195a0
        /*0cb4*/ 	.word	0x00000009
        /*0cb8*/ 	.word	0x00038850
        /*0cbc*/ 	.short	0x010a
        /*0cbe*/ 	.byte	0x3f
	.zero		1


	//   ....[73]....
        /*0cc0*/ 	.word	0x000195f0
        /*0cc4*/ 	.word	0x00000009
        /*0cc8*/ 	.word	0x00038830
        /*0ccc*/ 	.short	0x010a
        /*0cce*/ 	.byte	0x3f
	.zero		1


	//   ....[74]....
        /*0cd0*/ 	.word	0x00019640
        /*0cd4*/ 	.word	0x00000009
        /*0cd8*/ 	.word	0x00038850
        /*0cdc*/ 	.short	0x010a
        /*0cde*/ 	.byte	0x3f
	.zero		1


	//   ....[75]....
        /*0ce0*/ 	.word	0x00019690
        /*0ce4*/ 	.word	0x00000009
        /*0ce8*/ 	.word	0x00038830
        /*0cec*/ 	.short	0x010a
        /*0cee*/ 	.byte	0x3f
	.zero		1


	//   ....[76]....
        /*0cf0*/ 	.word	0x000196e0
        /*0cf4*/ 	.word	0x00000009
        /*0cf8*/ 	.word	0x00038850
        /*0cfc*/ 	.short	0x010a
        /*0cfe*/ 	.byte	0x3f
	.zero		1


	//   ....[77]....
        /*0d00*/ 	.word	0x00019800
        /*0d04*/ 	.word	0x00000016
        /*0d08*/ 	.word	0x00038840
        /*0d0c*/ 	.short	0x010a
        /*0d0e*/ 	.byte	0x3f
	.zero		1


	//   ....[78]....
        /*0d10*/ 	.word	0x0001adf0
        /*0d14*/ 	.word	0x00000011
        /*0d18*/ 	.word	0x00038820
        /*0d1c*/ 	.short	0x010a
        /*0d1e*/ 	.byte	0x3f
	.zero		1


	//   ....[79]....
        /*0d20*/ 	.word	0x0001ae40
        /*0d24*/ 	.word	0x00000016
        /*0d28*/ 	.word	0x00038860
        /*0d2c*/ 	.short	0x010a
        /*0d2e*/ 	.byte	0x3f
	.zero		1


	//   ....[80]....
        /*0d30*/ 	.word	0x0001b730
        /*0d34*/ 	.word	0x00000006
        /*0d38*/ 	.word	0x00038840
        /*0d3c*/ 	.short	0x010a
        /*0d3e*/ 	.byte	0x3f
	.zero		1


	//   ....[81]....
        /*0d40*/ 	.word	0x0001bbf0
        /*0d44*/ 	.word	0x00000006
        /*0d48*/ 	.word	0x00038860
        /*0d4c*/ 	.short	0x010a
        /*0d4e*/ 	.byte	0x3f
	.zero		1


	//   ....[82]....
        /*0d50*/ 	.word	0x0001cd80
        /*0d54*/ 	.word	0x00000005
        /*0d58*/ 	.word	0x00038820
        /*0d5c*/ 	.short	0x010a
        /*0d5e*/ 	.byte	0x3f
	.zero		1


	//   ....[83]....
        /*0d60*/ 	.word	0x0001cf20
        /*0d64*/ 	.word	0x00000003
        /*0d68*/ 	.word	0x00038840
        /*0d6c*/ 	.short	0x010a
        /*0d6e*/ 	.byte	0x3f
	.zero		1


	//   ....[84]....
        /*0d70*/ 	.word	0x0001cf70
        /*0d74*/ 	.word	0x00000005
        /*0d78*/ 	.word	0x00038840
        /*0d7c*/ 	.short	0x010a
        /*0d7e*/ 	.byte	0x3f
	.zero		1


	//   ....[85]....
        /*0d80*/ 	.word	0x0001cfc0
        /*0d84*/ 	.word	0x00000003
        /*0d88*/ 	.word	0x00038860
        /*0d8c*/ 	.short	0x010a
        /*0d8e*/ 	.byte	0x3f
	.zero		1


	//----- nvinfo : EIATTR_NUM_MBARRIERS
	.align		4
.L_1054:
        /*0d90*/ 	.byte	0x03, 0x38
        /*0d92*/ 	.short	0x0017


	//----- nvinfo : EIATTR_EXIT_INSTR_OFFSETS
	.align		4
        /*0d94*/ 	.byte	0x04, 0x1c
        /*0d96*/ 	.short	(.L_1056 - .L_1055)


	//   ....[0]....
.L_1055:
        /*0d98*/ 	.word	0x00000990


	//   ....[1]....
        /*0d9c*/ 	.word	0x000122d0


	//   ....[2]....
        /*0da0*/ 	.word	0x000194a0


	//----- nvinfo : EIATTR_MAX_THREADS
	.align		4
.L_1056:
        /*0da4*/ 	.byte	0x04, 0x05
        /*0da6*/ 	.short	(.L_1058 - .L_1057)
.L_1057:
        /*0da8*/ 	.word	0x00000180
        /*0dac*/ 	.word	0x00000001
        /*0db0*/ 	.word	0x00000001


	//----- nvinfo : EIATTR_CRS_STACK_SIZE
	.align		4
.L_1058:
        /*0db4*/ 	.byte	0x04, 0x1e
        /*0db6*/ 	.short	(.L_1060 - .L_1059)
.L_1059:
        /*0db8*/ 	.word	0x00000000


	//----- nvinfo : EIATTR_CBANK_PARAM_SIZE
	.align		4
.L_1060:
        /*0dbc*/ 	.byte	0x03, 0x19
        /*0dbe*/ 	.short	0x0bf0


	//----- nvinfo : EIATTR_PARAM_CBANK
	.align		4
        /*0dc0*/ 	.byte	0x04, 0x0a
        /*0dc2*/ 	.short	(.L_1062 - .L_1061)
	.align		4
.L_1061:
        /*0dc4*/ 	.word	index@(.nv.constant0._ZN7cutlass13device_kernelIN5flash11enable_sm90INS1_16FlashAttnFwdSm90INS1_25CollectiveMainloopFwdSm90ILi2EN4cute5tupleIJNS5_1CILi1EEES8_S8_EEENS6_IJNS7_ILi64EEESA_SA_EEELi512ENS_10bfloat16_tEfNS_4arch4Sm90ELb1ELb0ELb0ELb1ELb1ELb0ELb1ELb0ELb0ELb1ELb1ELb0EEENS1_21CollectiveEpilogueFwdINS6_IJSA_NS7_ILi512EEESA_EEES9_SC_SE_Li256ELb1ELb1ELb1ELb0EEENS1_36VarlenDynamicPersistentTileSchedulerILi64ELi64ELi256ELi128ELb1ELb1ELb1ELb1ELb1ELb1EEEEEEEEEvNT_6ParamsE)
        /*0dc8*/ 	.short	0x0210
        /*0dca*/ 	.short	0x0bf0


	//----- nvinfo : EIATTR_SW_WAR
	.align		4
.L_1062:
        /*0dcc*/ 	.byte	0x04, 0x36
        /*0dce*/ 	.short	(.L_1064 - .L_1063)
.L_1063:
        /*0dd0*/ 	.word	0x00000008
.L_1064:


//--------------------- .nv.info._ZN7cutlass13device_kernelIN5flash11enable_sm90INS1_16FlashAttnFwdSm90INS1_25CollectiveMainloopFwdSm90ILi2EN4cute5tupleIJNS5_1CILi1EEES8_S8_EEENS6_IJNS7_ILi64EEESA_SA_EEELi512ENS_10bfloat16_tEfNS_4arch4Sm90ELb1ELb0ELb0ELb1ELb1ELb1ELb1ELb0ELb0ELb1ELb1ELb0EEENS1_21CollectiveEpilogueFwdINS6_IJSA_NS7_ILi512EEESA_EEES9_SC_SE_Li256ELb1ELb1ELb1ELb0EEENS1_36VarlenDynamicPersistentTileSchedulerILi64ELi64ELi256ELi128ELb1ELb1ELb1ELb1ELb1ELb1EEEEEEEEEvNT_6ParamsE --------------------------
	.section	.nv.info._ZN7cutlass13device_kernelIN5flash11enable_sm90INS1_16FlashAttnFwdSm90INS1_25CollectiveMainloopFwdSm90ILi2EN4cute5tupleIJNS5_1CILi1EEES8_S8_EEENS6_IJNS7_ILi64EEESA_SA_EEELi512ENS_10bfloat16_tEfNS_4arch4Sm90ELb1ELb0ELb0ELb1ELb1ELb1ELb1ELb0ELb0ELb1ELb1ELb0EEENS1_21CollectiveEpilogueFwdINS6_IJSA_NS7_ILi512EEESA_EEES9_SC_SE_Li256ELb1ELb1ELb1ELb0EEENS1_36VarlenDynamicPersistentTileSchedulerILi64ELi64ELi256ELi128ELb1ELb1ELb1ELb1ELb1ELb1EEEEEEEEEvNT_6ParamsE,"",@"SHT_CUDA_INFO"
	.sectionflags	@""
	.align	4


	//----- nvinfo : EIATTR_CUDA_API_VERSION
	.align		4
        /*0000*/ 	.byte	0x04, 0x37
        /*0002*/ 	.short	(.L_1066 - .L_1065)
.L_1065:
        /*0004*/ 	.word	0x00000082


	//----- nvinfo : EIATTR_KPARAM_INFO
	.align		4
.L_1066:
        /*0008*/ 	.byte	0x04, 0x17
        /*000a*/ 	.short	(.L_1068 - .L_1067)
.L_1067:
        /*000c*/ 	.word	0x00000000
        /*0010*/ 	.short	0x0000
        /*0012*/ 	.short	0x0070
        /*0014*/ 	.byte	0x00, 0xf0, 0x01, 0x2e


	//----- nvinfo : EIATTR_SPARSE_MMA_MASK
	.align		4
.L_1068:
        /*0018*/ 	.byte	0x03, 0x50
        /*001a*/ 	.short	0x0000


	//----- nvinfo : EIATTR_MAXREG_COUNT
	.align		4
        /*001c*/ 	.byte	0x03, 0x1b
        /*001e*/ 	.short	0x00a8


	//----- nvinfo : EIATTR_NUM_BARRIERS
	.align		4
        /*0020*/ 	.byte	0x02, 0x4c
        /*0022*/ 	.byte	0x10
	.zero		1


	//----- nvinfo : EIATTR_EXTERNS
	.align		4
        /*0024*/ 	.byte	0x04, 0x0f
        /*0026*/ 	.short	(.L_1070 - .L_1069)


	//   ....[0]....
	.align		4
.L_1069:
        /*0028*/ 	.word	index@(__assertfail)


	//----- nvinfo : EIATTR_ANNOTATIONS
	.align		4
.L_1070:
        /*002c*/ 	.byte	0x04, 0x55
        /*002e*/ 	.short	(.L_1072 - .L_1071)


	//   ....[0]....
.L_1071:
        /* <DEDUP_REMOVED lines=82> */


	//----- nvinfo : EIATTR_MERCURY_ISA_VERSION
	.align		4
.L_1072:
        /*0540*/ 	.byte	0x03, 0x5f
        /*0542*/ 	.short	0x0101


	//----- nvinfo : EIATTR_UNUSED_LOAD_BYTE_OFFSET
	.align		4
        /*0544*/ 	.byte	0x04, 0x44
        /*0546*/ 	.short	(.L_1074 - .L_1073)


	//   ....[0]....
.L_1073:
        /*0548*/ 	.word	0x00000a50
        /*054c*/ 	.word	0x0000fff0


	//   ....[1]....
        /*0550*/ 	.word	0x000155d0
        /*0554*/ 	.word	0x0000fff0


	//----- nvinfo : EIATTR_INT_WARP_WIDE_INSTR_OFFSETS
	.align		4
.L_1074:
        /*0558*/ 	.byte	0x04, 0x31
        /*055a*/ 	.short	(.L_1076 - .L_1075)


	//   ....[0]....
.L_1075:
        /*055c*/ 	.word	0x00000130


	//   ....[1]....
        /*0560*/ 	.word	0x00000170


	//   ....[2]....
        /*0564*/ 	.word	0x000001e0


	//   ....[3]....
        /*0568*/ 	.word	0x00000250


	//   ....[4]....
        /*056c*/ 	.word	0x0001dd40


	//   ....[5]....
        /*0570*/ 	.word	0x0001ddd0


	//   ....[6]....
        /*0574*/ 	.word	0x00022240


	//   ....[7]....
        /*0578*/ 	.word	0x000222d0


	//----- nvinfo : EIATTR_COOP_GROUP_MASK_REGIDS
	.align		4
.L_1076:
        /*057c*/ 	.byte	0x04, 0x29
        /*057e*/ 	.short	(.L_1078 - .L_1077)


	//   ....[0]....
.L_1077:
        /*0580*/ 	.word	0xffffffff


	//   ....[1]....
        /*0584*/ 	.word	0xffffffff


	//   ....[2]....
        /*0588*/ 	.word	0xffffffff


	//   ....[3]....
        /*058c*/ 	.word	0xffffffff


	//   ....[4]....
        /*0590*/ 	.word	0xffffffff


	//   ....[5]....
        /*0594*/ 	.word	0xffffffff


	//   ....[6]....
        /*0598*/ 	.word	0xffffffff


	//   ....[7]....
        /*059c*/ 	.word	0xffffffff


	//   ....[8]....
        /*05a0*/ 	.word	0xffffffff


	//   ....[9]....
        /*05a4*/ 	.word	0xffffffff


	//   ....[10]....
        /*05a8*/ 	.word	0xffffffff


	//   ....[11]....
        /*05ac*/ 	.word	0xffffffff


	//   ....[12]....
        /*05b0*/ 	.word	0xffffffff


	//   ....[13]....
        /*05b4*/ 	.word	0xffffffff


	//   ....[14]....
        /*05b8*/ 	.word	0xffffffff


	//   ....[15]....
        /*05bc*/ 	.word	0xffffffff


	//   ....[16]....
        /*05c0*/ 	.word	0xffffffff


	//   ....[17]....
        /*05c4*/ 	.word	0xffffffff


	//   ....[18]....
        /*05c8*/ 	.word	0xffffffff


	//   ....[19]....
        /*05cc*/ 	.word	0xffffffff


	//   ....[20]....
        /*05d0*/ 	.word	0xffffffff


	//   ....[21]....
        /*05d4*/ 	.word	0xffffffff


	//   ....[22]....
        /*05d8*/ 	.word	0xffffffff


	//   ....[23]....
        /*05dc*/ 	.word	0xffffffff


	//   ....[24]....
        /*05e0*/ 	.word	0xffffffff


	//   ....[25]....
        /*05e4*/ 	.word	0xffffffff


	//   ....[26]....
        /*05e8*/ 	.word	0xffffffff


	//   ....[27]....
        /*05ec*/ 	.word	0xffffffff


	//   ....[28]....
        /*05f0*/ 	.word	0xffffffff


	//   ....[29]....
        /*05f4*/ 	.word	0xffffffff


	//   ....[30]....
        /*05f8*/ 	.word	0xffffffff


	//   ....[31]....
        /*05fc*/ 	.word	0xffffffff


	//   ....[32]....
        /*0600*/ 	.word	0xffffffff


	//   ....[33]....
        /*0604*/ 	.word	0xffffffff


	//   ....[34]....
        /*0608*/ 	.word	0xffffffff


	//   ....[35]....
        /*060c*/ 	.word	0xffffffff


	//   ....[36]....
        /*0610*/ 	.word	0xffffffff


	//   ....[37]....
        /*0614*/ 	.word	0xffffffff


	//   ....[38]....
        /*0618*/ 	.word	0xffffffff


	//   ....[39]....
        /*061c*/ 	.word	0xffffffff


	//   ....[40]....
        /*0620*/ 	.word	0xffffffff


	//   ....[41]....
        /*0624*/ 	.word	0xffffffff


	//   ....[42]....
        /*0628*/ 	.word	0xffffffff


	//   ....[43]....
        /*062c*/ 	.word	0xffffffff


	//   ....[44]....
        /*0630*/ 	.word	0xffffffff


	//   ....[45]....
        /*0634*/ 	.word	0xffffffff


	//   ....[46]....
        /*0638*/ 	.word	0xffffffff


	//   ....[47]....
        /*063c*/ 	.word	0xffffffff


	//   ....[48]....
        /*0640*/ 	.word	0xffffffff


	//   ....[49]....
        /*0644*/ 	.word	0xffffffff


	//   ....[50]....
        /*0648*/ 	.word	0xffffffff


	//   ....[51]....
        /*064c*/ 	.word	0xffffffff


	//   ....[52]....
        /*0650*/ 	.word	0xffffffff


	//   ....[53]....
        /*0654*/ 	.word	0xffffffff


	//   ....[54]....
        /*0658*/ 	.word	0xffffffff


	//   ....[55]....
        /*065c*/ 	.word	0xffffffff


	//   ....[56]....
        /*0660*/ 	.word	0xffffffff


	//   ....[57]....
        /*0664*/ 	.word	0xffffffff


	//   ....[58]....
        /*0668*/ 	.word	0xffffffff


	//   ....[59]....
        /*066c*/ 	.word	0xffffffff


	//   ....[60]....
        /*0670*/ 	.word	0xffffffff


	//   ....[61]....
        /*0674*/ 	.word	0xffffffff


	//   ....[62]....
        /*0678*/ 	.word	0xffffffff


	//   ....[63]....
        /*067c*/ 	.word	0xffffffff


	//   ....[64]....
        /*0680*/ 	.word	0xffffffff


	//   ....[65]....
        /*0684*/ 	.word	0xffffffff


	//   ....[66]....
        /*0688*/ 	.word	0xffffffff


	//   ....[67]....
        /*068c*/ 	.word	0xffffffff


	//   ....[68]....
        /*0690*/ 	.word	0xffffffff


	//   ....[69]....
        /*0694*/ 	.word	0xffffffff


	//   ....[70]....
        /*0698*/ 	.word	0xffffffff


	//   ....[71]....
        /*069c*/ 	.word	0xffffffff


	//   ....[72]....
        /*06a0*/ 	.word	0xffffffff


	//   ....[73]....
        /*06a4*/ 	.word	0xffffffff


	//   ....[74]....
        /*06a8*/ 	.word	0xffffffff


	//   ....[75]....
        /*06ac*/ 	.word	0xffffffff


	//   ....[76]....
        /*06b0*/ 	.word	0xffffffff


	//   ....[77]....
        /*06b4*/ 	.word	0xffffffff


	//   ....[78]....
        /*06b8*/ 	.word	0xffffffff


	//   ....[79]....
        /*06bc*/ 	.word	0xffffffff


	//   ....[80]....
        /*06c0*/ 	.word	0xffffffff


	//   ....[81]....
        /*06c4*/ 	.word	0xffffffff


	//   ....[82]....
        /*06c8*/ 	.word	0xffffffff


	//   ....[83]....
        /*06cc*/ 	.word	0xffffffff


	//   ....[84]....
        /*06d0*/ 	.word	0xffffffff


	//   ....[85]....
        /*06d4*/ 	.word	0xffffffff


	//   ....[86]....
        /*06d8*/ 	.word	0xffffffff


	//   ....[87]....
        /*06dc*/ 	.word	0xffffffff


	//   ....[88]....
        /*06e0*/ 	.word	0xffffffff


	//   ....[89]....
        /*06e4*/ 	.word	0xffffffff


	//   ....[90]....
        /*06e8*/ 	.word	0xffffffff


	//   ....[91]....
        /*06ec*/ 	.word	0xffffffff


	//   ....[92]....
        /*06f0*/ 	.word	0xffffffff


	//   ....[93]....
        /*06f4*/ 	.word	0xffffffff


	//   ....[94]....
        /*06f8*/ 	.word	0xffffffff


	//   ....[95]....
        /*06fc*/ 	.word	0xffffffff


	//   ....[96]....
        /*0700*/ 	.word	0xffffffff


	//   ....[97]....
        /*0704*/ 	.word	0xffffffff


	//   ....[98]....
        /*0708*/ 	.word	0xffffffff


	//   ....[99]....
        /*070c*/ 	.word	0xffffffff


	//   ....[100]....
        /*0710*/ 	.word	0xffffffff


	//   ....[101]....
        /*0714*/ 	.word	0xffffffff


	//   ....[102]....
        /*0718*/ 	.word	0xffffffff


	//   ....[103]....
        /*071c*/ 	.word	0xffffffff


	//   ....[104]....
        /*0720*/ 	.word	0xffffffff


	//   ....[105]....
        /*0724*/ 	.word	0xffffffff


	//   ....[106]....
        /*0728*/ 	.word	0xffffffff


	//   ....[107]....
        /*072c*/ 	.word	0xffffffff


	//   ....[108]....
        /*0730*/ 	.word	0xffffffff


	//   ....[109]....
        /*0734*/ 	.word	0xffffffff


	//   ....[110]....
        /*0738*/ 	.word	0xffffffff


	//   ....[111]....
        /*073c*/ 	.word	0xffffffff


	//   ....[112]....
        /*0740*/ 	.word	0xffffffff


	//   ....[113]....
        /*0744*/ 	.word	0xffffffff


	//   ....[114]....
        /*0748*/ 	.word	0xffffffff


	//   ....[115]....
        /*074c*/ 	.word	0xffffffff


	//   ....[116]....
        /*0750*/ 	.word	0xffffffff


	//   ....[117]....
        /*0754*/ 	.word	0xffffffff


	//   ....[118]....
        /*0758*/ 	.word	0xffffffff


	//   ....[119]....
        /*075c*/ 	.word	0xffffffff


	//   ....[120]....
        /*0760*/ 	.word	0xffffffff


	//   ....[121]....
        /*0764*/ 	.word	0xffffffff


	//   ....[122]....
        /*0768*/ 	.word	0xffffffff


	//   ....[123]....
        /*076c*/ 	.word	0xffffffff


	//   ....[124]....
        /*0770*/ 	.word	0xffffffff


	//   ....[125]....
        /*0774*/ 	.word	0xffffffff


	//   ....[126]....
        /*0778*/ 	.word	0xffffffff


	//   ....[127]....
        /*077c*/ 	.word	0xffffffff


	//   ....[128]....
        /*0780*/ 	.word	0xffffffff


	//   ....[129]....
        /*0784*/ 	.word	0xffffffff


	//   ....[130]....
        /*0788*/ 	.word	0xffffffff


	//   ....[131]....
        /*078c*/ 	.word	0xffffffff


	//   ....[132]....
        /*0790*/ 	.word	0xffffffff


	//   ....[133]....
        /*0794*/ 	.word	0xffffffff


	//   ....[134]....
        /*0798*/ 	.word	0xffffffff


	//   ....[135]....
        /*079c*/ 	.word	0xffffffff


	//   ....[136]....
        /*07a0*/ 	.word	0xffffffff


	//   ....[137]....
        /*07a4*/ 	.word	0xffffffff


	//   ....[138]....
        /*07a8*/ 	.word	0xffffffff


	//   ....[139]....
        /*07ac*/ 	.word	0xffffffff


	//   ....[140]....
        /*07b0*/ 	.word	0xffffffff


	//   ....[141]....
        /*07b4*/ 	.word	0xffffffff


	//   ....[142]....
        /*07b8*/ 	.word	0xffffffff


	//   ....[143]....
        /*07bc*/ 	.word	0xffffffff


	//   ....[144]....
        /*07c0*/ 	.word	0xffffffff


	//   ....[145]....
        /*07c4*/ 	.word	0xffffffff


	//   ....[146]....
        /*07c8*/ 	.word	0xffffffff


	//   ....[147]....
        /*07cc*/ 	.word	0xffffffff


	//   ....[148]....
        /*07d0*/ 	.word	0xffffffff


	//   ....[149]....
        /*07d4*/ 	.word	0xffffffff


	//   ....[150]....
        /*07d8*/ 	.word	0xffffffff


	//   ....[151]....
        /*07dc*/ 	.word	0xffffffff


	//   ....[152]....
        /*07e0*/ 	.word	0xffffffff


	//   ....[153]....
        /*07e4*/ 	.word	0xffffffff


	//   ....[154]....
        /*07e8*/ 	.word	0xffffffff


	//   ....[155]....
        /*07ec*/ 	.word	0xffffffff


	//   ....[156]....
        /*07f0*/ 	.word	0xffffffff


	//   ....[157]....
        /*07f4*/ 	.word	0xffffffff


	//   ....[158]....
        /*07f8*/ 	.word	0xffffffff


	//   ....[159]....
        /*07fc*/ 	.word	0xffffffff


	//   ....[160]....
        /*0800*/ 	.word	0xffffffff


	//   ....[161]....
        /*0804*/ 	.word	0x0500000f


	//   ....[162]....
        /*0808*/ 	.word	0x0500000f


	//   ....[163]....
        /*080c*/ 	.word	0x0500000f


	//   ....[164]....
        /*0810*/ 	.word	0x0500000f


	//   ....[165]....
        /*0814*/ 	.word	0x0500000f


	//   ....[166]....
        /*0818*/ 	.word	0x0500000f


	//   ....[167]....
        /*081c*/ 	.word	0x0500000f


	//   ....[168]....
        /*0820*/ 	.word	0x0500000f


	//   ....[169]....
        /*0824*/ 	.word	0x0500000f


	//   ....[170]....
        /*0828*/ 	.word	0x0500000f


	//   ....[171]....
        /*082c*/ 	.word	0x0500000f


	//   ....[172]....
        /*0830*/ 	.word	0x0500000f


	//   ....[173]....
        /*0834*/ 	.word	0x0500000f


	//   ....[174]....
        /*0838*/ 	.word	0x0500000f


	//   ....[175]....
        /*083c*/ 	.word	0x0500000f


	//   ....[176]....
        /*0840*/ 	.word	0x0500000f


	//   ....[177]....
        /*0844*/ 	.word	0x0500000f


	//   ....[178]....
        /*0848*/ 	.word	0x0500000f


	//   ....[179]....
        /*084c*/ 	.word	0x0500000f


	//   ....[180]....
        /*0850*/ 	.word	0x0500000f


	//   ....[181]....
        /*0854*/ 	.word	0x0500000f


	//   ....[182]....
        /*0858*/ 	.word	0x0500000f


	//   ....[183]....
        /*085c*/ 	.word	0x0500000f


	//   ....[184]....
        /*0860*/ 	.word	0x0500000f


	//   ....[185]....
        /*0864*/ 	.word	0x0500000f


	//   ....[186]....
        /*0868*/ 	.word	0x0500000f


	//   ....[187]....
        /*086c*/ 	.word	0x0500000f


	//   ....[188]....
        /*0870*/ 	.word	0x0500000f


	//   ....[189]....
        /*0874*/ 	.word	0x0500000f


	//   ....[190]....
        /*0878*/ 	.word	0x0500000f


	//   ....[191]....
        /*087c*/ 	.word	0x0500000f


	//   ....[192]....
        /*0880*/ 	.word	0x0500000f


	//   ....[193]....
        /*0884*/ 	.word	0x0500000f


	//   ....[194]....
        /*0888*/ 	.word	0x0500000f


	//   ....[195]....
        /*088c*/ 	.word	0x0500000f


	//   ....[196]....
        /*0890*/ 	.word	0x0500000f


	//   ....[197]....
        /*0894*/ 	.word	0x0500000f


	//   ....[198]....
        /*0898*/ 	.word	0x0500000f


	//   ....[199]....
        /*089c*/ 	.word	0x0500000f


	//   ....[200]....
        /*08a0*/ 	.word	0x0500000f


	//   ....[201]....
        /*08a4*/ 	.word	0x0500000f


	//   ....[202]....
        /*08a8*/ 	.word	0x0500000f


	//   ....[203]....
        /*08ac*/ 	.word	0x0500000f


	//   ....[204]....
        /*08b0*/ 	.word	0x0500000f


	//   ....[205]....
        /*08b4*/ 	.word	0x0500000f


	//   ....[206]....
        /*08b8*/ 	.word	0x0500000f


	//   ....[207]....
        /*08bc*/ 	.word	0x0500000f


	//   ....[208]....
        /*08c0*/ 	.word	0x0500000f


	//   ....[209]....
        /*08c4*/ 	.word	0x0500000f


	//   ....[210]....
        /*08c8*/ 	.word	0x0500000f


	//   ....[211]....
        /*08cc*/ 	.word	0x0500000f


	//   ....[212]....
        /*08d0*/ 	.word	0x0500000f


	//   ....[213]....
        /*08d4*/ 	.word	0x0500000f


	//   ....[214]....
        /*08d8*/ 	.word	0x0500000f


	//   ....[215]....
        /*08dc*/ 	.word	0x0500000f


	//   ....[216]....
        /*08e0*/ 	.word	0x0500000f


	//   ....[217]....
        /*08e4*/ 	.word	0x0500000f


	//   ....[218]....
        /*08e8*/ 	.word	0x0500000f


	//   ....[219]....
        /*08ec*/ 	.word	0x0500000f


	//   ....[220]....
        /*08f0*/ 	.word	0x0500000f


	//   ....[221]....
        /*08f4*/ 	.word	0x0500000f


	//   ....[222]....
        /*08f8*/ 	.word	0x0500000f


	//   ....[223]....
        /*08fc*/ 	.word	0x0500000f


	//   ....[224]....
        /*0900*/ 	.word	0x0500000f


	//   ....[225]....
        /*0904*/ 	.word	0x0500000f


	//   ....[226]....
        /*0908*/ 	.word	0x0500000f


	//   ....[227]....
        /*090c*/ 	.word	0x0500000f


	//   ....[228]....
        /*0910*/ 	.word	0x0500000f


	//   ....[229]....
        /*0914*/ 	.word	0x0500000f


	//   ....[230]....
        /*0918*/ 	.word	0x0500000f


	//   ....[231]....
        /*091c*/ 	.word	0x0500000f


	//   ....[232]....
        /*0920*/ 	.word	0x0500000f


	//   ....[233]....
        /*0924*/ 	.word	0x0500000f


	//   ....[234]....
        /*0928*/ 	.word	0x0500000f


	//   ....[235]....
        /*092c*/ 	.word	0x0500000f


	//   ....[236]....
        /*0930*/ 	.word	0x0500000f


	//   ....[237]....
        /*0934*/ 	.word	0x0500000f


	//   ....[238]....
        /*0938*/ 	.word	0x0500000f


	//   ....[239]....
        /*093c*/ 	.word	0x0500000f


	//   ....[240]....
        /*0940*/ 	.word	0x0500000f


	//   ....[241]....
        /*0944*/ 	.word	0x0500000f


	//   ....[242]....
        /*0948*/ 	.word	0x0500000f


	//   ....[243]....
        /*094c*/ 	.word	0x0500000f


	//   ....[244]....
        /*0950*/ 	.word	0x0500000f


	//   ....[245]....
        /*0954*/ 	.word	0x0500000f


	//   ....[246]....
        /*0958*/ 	.word	0x0500000f


	//   ....[247]....
        /*095c*/ 	.word	0x0500000f


	//   ....[248]....
        /*0960*/ 	.word	0x0500000f


	//   ....[249]....
        /*0964*/ 	.word	0x0500000f


	//   ....[250]....
        /*0968*/ 	.word	0x0500000f


	//   ....[251]....
        /*096c*/ 	.word	0x0500000f


	//----- nvinfo : EIATTR_COOP_GROUP_INSTR_OFFSETS
	.align		4
.L_1078:
        /*0970*/ 	.byte	0x04, 0x28
        /*0972*/ 	.short	(.L_1080 - .L_1079)


	//   ....[0]....
.L_1079:
        /*0974*/ 	.word	0x00000060


	//   ....[1]....
        /*0978*/ 	.word	0x00000140


	//   ....[2]....
        /*097c*/ 	.word	0x00000180


	//   ....[3]....
        /*0980*/ 	.word	0x00000390


	//   ....[4]....
        /*0984*/ 	.word	0x000004f0


	//   ....[5]....
        /*0988*/ 	.word	0x00000610


	//   ....[6]....
        /*098c*/ 	.word	0x00000770


	//   ....[7]....
        /*0990*/ 	.word	0x000032c0


	//   ....[8]....
        /*0994*/ 	.word	0x000032d0


	//   ....[9]....
        /*0998*/ 	.word	0x00003d70


	//   ....[10]....
        /*099c*/ 	.word	0x00003d80


	//   ....[11]....
        /*09a0*/ 	.word	0x00004770


	//   ....[12]....
        /*09a4*/ 	.word	0x00004780


	//   ....[13]....
        /*09a8*/ 	.word	0x00004b40


	//   ....[14]....
        /*09ac*/ 	.word	0x00004b50


	//   ....[15]....
        /*09b0*/ 	.word	0x00005be0


	//   ....[16]....
        /*09b4*/ 	.word	0x00007bc0


	//   ....[17]....
        /*09b8*/ 	.word	0x00008330


	//   ....[18]....
        /*09bc*/ 	.word	0x00008340


	//   ....[19]....
        /*09c0*/ 	.word	0x00008350


	//   ....[20]....
        /*09c4*/ 	.word	0x00008360


	//   ....[21]....
        /*09c8*/ 	.word	0x00008680


	//   ....[22]....
        /*09cc*/ 	.word	0x00008690


	//   ....[23]....
        /*09d0*/ 	.word	0x000086a0


	//   ....[24]....
        /*09d4*/ 	.word	0x000086b0


	//   ....[25]....
        /*09d8*/ 	.word	0x00009a20


	//   ....[26]....
        /*09dc*/ 	.word	0x00009a40


	//   ....[27]....
        /*09e0*/ 	.word	0x00009a50


	//   ....[28]....
        /*09e4*/ 	.word	0x00009a60


	//   ....[29]....
        /*09e8*/ 	.word	0x00009b40


	//   ....[30]....
        /*09ec*/ 	.word	0x00009b60


	//   ....[31]....
        /*09f0*/ 	.word	0x00009b70


	//   ....[32]....
        /*09f4*/ 	.word	0x00009b80


	//   ....[33]....
        /*09f8*/ 	.word	0x0000b4d0


	//   ....[34]....
        /*09fc*/ 	.word	0x0000cca0


	//   ....[35]....
        /*0a00*/ 	.word	0x0000cfb0


	//   ....[36]....
        /*0a04*/ 	.word	0x0000d000


	//   ....[37]....
        /*0a08*/ 	.word	0x0000d0b0


	//   ....[38]....
        /*0a0c*/ 	.word	0x0000d420


	//   ....[39]....
        /*0a10*/ 	.word	0x0000d500


	//   ....[40]....
        /*0a14*/ 	.word	0x0000dda0


	//   ....[41]....
        /*0a18*/ 	.word	0x0000ee50


	//   ....[42]....
        /*0a1c*/ 	.word	0x0000fca0


	//   ....[43]....
        /*0a20*/ 	.word	0x0000fcc0


	//   ....[44]....
        /*0a24*/ 	.word	0x00010100


	//   ....[45]....
        /*0a28*/ 	.word	0x00010120


	//   ....[46]....
        /*0a2c*/ 	.word	0x00010550


	//   ....[47]....
        /*0a30*/ 	.word	0x000105a0


	//   ....[48]....
        /*0a34*/ 	.word	0x000116e0


	//   ....[49]....
        /*0a38*/ 	.word	0x00012730


	//   ....[50]....
        /*0a3c*/ 	.word	0x000135d0


	//   ....[51]....
        /*0a40*/ 	.word	0x000135f0


	//   ....[52]....
        /*0a44*/ 	.word	0x00013d40


	//   ....[53]....
        /*0a48*/ 	.word	0x00013dc0


	//   ....[54]....
        /*0a4c*/ 	.word	0x000149e0


	//   ....[55]....
        /*0a50*/ 	.word	0x00014b00


	//   ....[56]....
        /*0a54*/ 	.word	0x00014b20


	//   ....[57]....
        /*0a58*/ 	.word	0x00014c90


	//   ....[58]....
        /*0a5c*/ 	.word	0x00014e60


	//   ....[59]....
        /*0a60*/ 	.word	0x00016300


	//   ....[60]....
        /*0a64*/ 	.word	0x000166b0


	//   ....[61]....
        /*0a68*/ 	.word	0x000166e0


	//   ....[62]....
        /*0a6c*/ 	.word	0x000166f0


	//   ....[63]....
        /*0a70*/ 	.word	0x00016700


	//   ....[64]....
        /*0a74*/ 	.word	0x00017430


	//   ....[65]....
        /*0a78*/ 	.word	0x00017450


	//   ....[66]....
        /*0a7c*/ 	.word	0x000176f0


	//   ....[67]....
        /*0a80*/ 	.word	0x00017710


	//   ....[68]....
        /*0a84*/ 	.word	0x000180f0


	//   ....[69]....
        /*0a88*/ 	.word	0x00018130


	//   ....[70]....
        /*0a8c*/ 	.word	0x00018ab0


	//   ....[71]....
        /*0a90*/ 	.word	0x00018ad0


	//   ....[72]....
        /*0a94*/ 	.word	0x00019fc0


	//   ....[73]....
        /*0a98*/ 	.word	0x00019ff0


	//   ....[74]....
        /*0a9c*/ 	.word	0x0001a240


	//   ....[75]....
        /*0aa0*/ 	.word	0x0001a260


	//   ....[76]....
        /*0aa4*/ 	.word	0x0001a510


	//   ....[77]....
        /*0aa8*/ 	.word	0x0001a700


	//   ....[78]....
        /*0aac*/ 	.word	0x0001a730


	//   ....[79]....
        /*0ab0*/ 	.word	0x0001a760


	//   ....[80]....
        /*0ab4*/ 	.word	0x0001a790


	//   ....[81]....
        /*0ab8*/ 	.word	0x0001a7c0


	//   ....[82]....
        /*0abc*/ 	.word	0x0001a7f0


	//   ....[83]....
        /*0ac0*/ 	.word	0x0001a980


	//   ....[84]....
        /*0ac4*/ 	.word	0x0001a9b0


	//   ....[85]....
        /*0ac8*/ 	.word	0x0001a9e0


	//   ....[86]....
        /*0acc*/ 	.word	0x0001aa10


	//   ....[87]....
        /*0ad0*/ 	.word	0x0001aa40


	//   ....[88]....
        /*0ad4*/ 	.word	0x0001aa70


	//   ....[89]....
        /*0ad8*/ 	.word	0x0001ab00


	//   ....[90]....
        /*0adc*/ 	.word	0x0001ab30


	//   ....[91]....
        /*0ae0*/ 	.word	0x0001ab40


	//   ....[92]....
        /*0ae4*/ 	.word	0x0001ab80


	//   ....[93]....
        /*0ae8*/ 	.word	0x0001c070


	//   ....[94]....
        /*0aec*/ 	.word	0x0001eb70


	//   ....[95]....
        /*0af0*/ 	.word	0x0001eb90


	//   ....[96]....
        /*0af4*/ 	.word	0x0001ec20


	//   ....[97]....
        /*0af8*/ 	.word	0x0001ec40


	//   ....[98]....
        /*0afc*/ 	.word	0x0001ecc0


	//   ....[99]....
        /*0b00*/ 	.word	0x0001ece0


	//   ....[100]....
        /*0b04*/ 	.word	0x0001ecf0


	//   ....[101]....
        /*0b08*/ 	.word	0x0001ed00


	//   ....[102]....
        /*0b0c*/ 	.word	0x0001f4b0


	//   ....[103]....
        /*0b10*/ 	.word	0x0001f4e0


	//   ....[104]....
        /*0b14*/ 	.word	0x0001f590


	//   ....[105]....
        /*0b18*/ 	.word	0x0001f5a0


	//   ....[106]....
        /*0b1c*/ 	.word	0x0001f5b0


	//   ....[107]....
        /*0b20*/ 	.word	0x0001f5c0


	//   ....[108]....
        /*0b24*/ 	.word	0x0001f640


	//   ....[109]....
        /*0b28*/ 	.word	0x0001f650


	//   ....[110]....
        /*0b2c*/ 	.word	0x0001ffa0


	//   ....[111]....
        /*0b30*/ 	.word	0x00020030


	//   ....[112]....
        /*0b34*/ 	.word	0x000200b0


	//   ....[113]....
        /*0b38*/ 	.word	0x00020200


	//   ....[114]....
        /*0b3c*/ 	.word	0x00020260


	//   ....[115]....
        /*0b40*/ 	.word	0x00020280


	//   ....[116]....
        /*0b44*/ 	.word	0x00020290


	//   ....[117]....
        /*0b48*/ 	.word	0x00020520


	//   ....[118]....
        /*0b4c*/ 	.word	0x00020a60


	//   ....[119]....
        /*0b50*/ 	.word	0x00020a90


	//   ....[120]....
        /*0b54*/ 	.word	0x00020c80


	//   ....[121]....
        /*0b58*/ 	.word	0x00020cc0


	//   ....[122]....
        /*0b5c*/ 	.word	0x00020cd0


	//   ....[123]....
        /*0b60*/ 	.word	0x00020ce0


	//   ....[124]....
        /*0b64*/ 	.word	0x00020e30


	//   ....[125]....
        /*0b68*/ 	.word	0x00020f80


	//   ....[126]....
        /*0b6c*/ 	.word	0x00021770


	//   ....[127]....
        /*0b70*/ 	.word	0x00021790


	//   ....[128]....
        /*0b74*/ 	.word	0x000217e0


	//   ....[129]....
        /*0b78*/ 	.word	0x000217f0


	//   ....[130]....
        /*0b7c*/ 	.word	0x00021830


	//   ....[131]....
        /*0b80*/ 	.word	0x00021840


	//   ....[132]....
        /*0b84*/ 	.word	0x00021850


	//   ....[133]....
        /*0b88*/ 	.word	0x00021890


	//   ....[134]....
        /*0b8c*/ 	.word	0x00021b90


	//   ....[135]....
        /*0b90*/ 	.word	0x00021bd0


	//   ....[136]....
        /*0b94*/ 	.word	0x00021bf0


	//   ....[137]....
        /*0b98*/ 	.word	0x00021c10


	//   ....[138]....
        /*0b9c*/ 	.word	0x00021c40


	//   ....[139]....
        /*0ba0*/ 	.word	0x00021c60


	//   ....[140]....
        /*0ba4*/ 	.word	0x00021d60


	//   ....[141]....
        /*0ba8*/ 	.word	0x00021eb0


	//   ....[142]....
        /*0bac*/ 	.word	0x000224f0


	//   ....[143]....
        /*0bb0*/ 	.word	0x00022520


	//   ....[144]....
        /*0bb4*/ 	.word	0x00022580


	//   ....[145]....
        /*0bb8*/ 	.word	0x000225b0


	//   ....[146]....
        /*0bbc*/ 	.word	0x000225e0


	//   ....[147]....
        /*0bc0*/ 	.word	0x00022610


	//   ....[148]....
        /*0bc4*/ 	.word	0x00022640


	//   ....[149]....
        /*0bc8*/ 	.word	0x00022670


	//   ....[150]....
        /*0bcc*/ 	.word	0x00022810


	//   ....[151]....
        /*0bd0*/ 	.word	0x00022840


	//   ....[152]....
        /*0bd4*/ 	.word	0x00022870


	//   ....[153]....
        /*0bd8*/ 	.word	0x000228a0


	//   ....[154]....
        /*0bdc*/ 	.word	0x000228d0


	//   ....[155]....
        /*0be0*/ 	.word	0x00022900


	//   ....[156]....
        /*0be4*/ 	.word	0x000229c0


	//   ....[157]....
        /*0be8*/ 	.word	0x000229e0


	//   ....[158]....
        /*0bec*/ 	.word	0x00022a00


	//   ....[159]....
        /*0bf0*/ 	.word	0x00022a60


	//   ....[160]....
        /*0bf4*/ 	.word	0x00023490


	//   ....[161]....
        /*0bf8*/ 	.word	0x000237b0


	//   ....[162]....
        /*0bfc*/ 	.word	0x00023840


	//   ....[163]....
        /*0c00*/ 	.word	0x00023930


	//   ....[164]....
        /*0c04*/ 	.word	0x000239c0


	//   ....[165]....
        /*0c08*/ 	.word	0x00023aa0


	//   ....[166]....
        /*0c0c*/ 	.word	0x00023b30


	//   ....[167]....
        /*0c10*/ 	.word	0x00023c10


	//   ....[168]....
        /*0c14*/ 	.word	0x00023ca0


	//   ....[169]....
        /*0c18*/ 	.word	0x00023cf0


	//   ....[170]....
        /*0c1c*/ 	.word	0x00023d40


	//   ....[171]....
        /*0c20*/ 	.word	0x00023de0


	//   ....[172]....
        /*0c24*/ 	.word	0x00023e70


	//   ....[173]....
        /*0c28*/ 	.word	0x00023ec0


	//   ....[174]....
        /*0c2c*/ 	.word	0x00023f10


	//   ....[175]....
        /*0c30*/ 	.word	0x00024000


	//   ....[176]....
        /*0c34*/ 	.word	0x000240b0


	//   ....[177]....
        /*0c38*/ 	.word	0x00024130


	//   ....[178]....
        /*0c3c*/ 	.word	0x000241a0


	//   ....[179]....
        /*0c40*/ 	.word	0x000242f0


	//   ....[180]....
        /*0c44*/ 	.word	0x00024420


	//   ....[181]....
        /*0c48*/ 	.word	0x00024490


	//   ....[182]....
        /*0c4c*/ 	.word	0x000244e0


	//   ....[183]....
        /*0c50*/ 	.word	0x00024820


	//   ....[184]....
        /*0c54*/ 	.word	0x00024b00


	//   ....[185]....
        /*0c58*/ 	.word	0x00024bf0


	//   ....[186]....
        /*0c5c*/ 	.word	0x00024c90


	//   ....[187]....
        /*0c60*/ 	.word	0x00024cf0


	//   ....[188]....
        /*0c64*/ 	.word	0x00024de0


	//   ....[189]....
        /*0c68*/ 	.word	0x00024e50


	//   ....[190]....
        /*0c6c*/ 	.word	0x00024f40


	//   ....[191]....
        /*0c70*/ 	.word	0x00024fb0


	//   ....[192]....
        /*0c74*/ 	.word	0x00025050


	//   ....[193]....
        /*0c78*/ 	.word	0x00025140


	//   ....[194]....
        /*0c7c*/ 	.word	0x000251e0


	//   ....[195]....
        /*0c80*/ 	.word	0x00025240


	//   ....[196]....
        /*0c84*/ 	.word	0x00025300


	//   ....[197]....
        /*0c88*/ 	.word	0x00025360


	//   ....[198]....
        /*0c8c*/ 	.word	0x00025400


	//   ....[199]....
        /*0c90*/ 	.word	0x000254b0


	//   ....[200]....
        /*0c94*/ 	.word	0x00025550


	//   ....[201]....
        /*0c98*/ 	.word	0x00025880


	//   ....[202]....
        /*0c9c*/ 	.word	0x00025940


	//   ....[203]....
        /*0ca0*/ 	.word	0x00025bb0


	//   ....[204]....
        /*0ca4*/ 	.word	0x00025c30


	//   ....[205]....
        /*0ca8*/ 	.word	0x00025e40


	//   ....[206]....
        /*0cac*/ 	.word	0x00025e90


	//   ....[207]....
        /*0cb0*/ 	.word	0x00026000


	//   ....[208]....
        /*0cb4*/ 	.word	0x00026090


	//   ....[209]....
        /*0cb8*/ 	.word	0x000261d0


	//   ....[210]....
        /*0cbc*/ 	.word	0x000262d0


	//   ....[211]....
        /*0cc0*/ 	.word	0x00026540


	//   ....[212]....
        /*0cc4*/ 	.word	0x00026590


	//   ....[213]....
        /*0cc8*/ 	.word	0x00026760


	//   ....[214]....
        /*0ccc*/ 	.word	0x000267b0


	//   ....[215]....
        /*0cd0*/ 	.word	0x00026980


	//   ....[216]....
        /*0cd4*/ 	.word	0x000269d0


	//   ....[217]....
        /*0cd8*/ 	.word	0x00026ac0


	//   ....[218]....
        /*0cdc*/ 	.word	0x00026b60


	//   ....[219]....
        /*0ce0*/ 	.word	0x00026bc0


	//   ....[220]....
        /*0ce4*/ 	.word	0x00026c70


	//   ....[221]....
        /*0ce8*/ 	.word	0x00026cd0


	//   ....[222]....
        /*0cec*/ 	.word	0x00026d80


	//   ....[223]....
        /*0cf0*/ 	.word	0x00026de0


	//   ....[224]....
        /*0cf4*/ 	.word	0x00026e90


	//   ....[225]....
        /*0cf8*/ 	.word	0x00026f80


	//   ....[226]....
        /*0cfc*/ 	.word	0x00027060


	//   ....[227]....
        /*0d00*/ 	.word	0x00027170


	//   ....[228]....
        /*0d04*/ 	.word	0x00027270


	//   ....[229]....
        /*0d08*/ 	.word	0x000273a0


	//   ....[230]....
        /*0d0c*/ 	.word	0x00027480


	//   ....[231]....
        /*0d10*/ 	.word	0x00027580


	//   ....[232]....
        /*0d14*/ 	.word	0x00027660


	//   ....[233]....
        /*0d18*/ 	.word	0x000276f0


	//   ....[234]....
        /*0d1c*/ 	.word	0x00027790


	//   ....[235]....
        /*0d20*/ 	.word	0x00027900


	//   ....[236]....
        /*0d24*/ 	.word	0x00027970


	//   ....[237]....
        /*0d28*/ 	.word	0x000279e0


	//   ....[238]....
        /*0d2c*/ 	.word	0x00027a50


	//   ....[239]....
        /*0d30*/ 	.word	0x00027ac0


	//   ....[240]....
        /*0d34*/ 	.word	0x00027b40


	//   ....[241]....
        /*0d38*/ 	.word	0x00027bc0


	//   ....[242]....
        /*0d3c*/ 	.word	0x00027c50


	//   ....[243]....
        /*0d40*/ 	.word	0x00027cc0


	//   ....[244]....
        /*0d44*/ 	.word	0x00027d30


	//   ....[245]....
        /*0d48*/ 	.word	0x00027da0


	//   ....[246]....
        /*0d4c*/ 	.word	0x00027e20


	//   ....[247]....
        /*0d50*/ 	.word	0x00027e90


	//   ....[248]....
        /*0d54*/ 	.word	0x00027f40


	//   ....[249]....
        /*0d58*/ 	.word	0x00027f90


	//   ....[250]....
        /*0d5c*/ 	.word	0x00028020


	//   ....[251]....
        /*0d60*/ 	.word	0x00028150


	//----- nvinfo : EIATTR_REG_RECONFIG
	.align		4
.L_1080:
        /*0d64*/ 	.byte	0x01, 0x54
	.zero		2


	//----- nvinfo : EIATTR_SYSCALL_OFFSETS
	.align		4
        /*0d68*/ 	.byte	0x04, 0x46
        /*0d6a*/ 	.short	(.L_1082 - .L_1081)


	//   ....[0]....
.L_1081:
        /*0d6c*/ 	.word	0x00002540


	//   ....[1]....
        /*0d70*/ 	.word	0x00002690


	//   ....[2]....
        /*0d74*/ 	.word	0x00007d70


	//   ....[3]....
        /*0d78*/ 	.word	0x000080a0


	//   ....[4]....
        /*0d7c*/ 	.word	0x0001df30


	//   ....[5]....
        /*0d80*/ 	.word	0x0001e080


	//   ....[6]....
        /*0d84*/ 	.word	0x0001e170


	//   ....[7]....
        /*0d88*/ 	.word	0x0001f0d0


	//   ....[8]....
        /*0d8c*/ 	.word	0x0001f920


	//----- nvinfo : EIATTR_MBARRIER_INSTR_OFFSETS
	.align		4
.L_1082:
        /*0d90*/ 	.byte	0x04, 0x39
        /*0d92*/ 	.short	(.L_1084 - .L_1083)


	//   ....[0]....
.L_1083:
        /*0d94*/ 	.word	0x00000270
        /*0d98*/ 	.word	0x000000ff
        /*0d9c*/ 	.word	0x00038800
        /*0da0*/ 	.short	0x0100
        /*0da2*/ 	.byte	0x08
	.zero		1


	//   ....[1]....
        /*0da4*/ 	.word	0x00000280
        /*0da8*/ 	.word	0x000000ff
        /*0dac*/ 	.word	0x00038810
        /*0db0*/ 	.short	0x0100
        /*0db2*/ 	.byte	0x08
	.zero		1


	//   ....[2]....
        /*0db4*/ 	.word	0x00000290
        /*0db8*/ 	.word	0x000000ff
        /*0dbc*/ 	.word	0x00038820
        /*0dc0*/ 	.short	0x0100
        /*0dc2*/ 	.byte	0x08
	.zero		1


	//   ....[3]....
        /*0dc4*/ 	.word	0x00000340
        /*0dc8*/ 	.word	0x000000ff
        /*0dcc*/ 	.word	0x00038830
        /*0dd0*/ 	.short	0x0100
        /*0dd2*/ 	.byte	0x06
	.zero		1


	//   ....[4]....
        /*0dd4*/ 	.word	0x00000350
        /*0dd8*/ 	.word	0x000000ff
        /*0ddc*/ 	.word	0x00038840
        /*0de0*/ 	.short	0x0100
        /*0de2*/ 	.byte	0x06
	.zero		1


	//   ....[5]....
        /*0de4*/ 	.word	0x00000360
        /*0de8*/ 	.word	0x000000ff
        /*0dec*/ 	.word	0x00038838
        /*0df0*/ 	.short	0x0100
        /*0df2*/ 	.byte	0x06
	.zero		1


	//   ....[6]....
        /*0df4*/ 	.word	0x00000370
        /*0df8*/ 	.word	0x000000ff
        /*0dfc*/ 	.word	0x00038848
        /*0e00*/ 	.short	0x0100
        /*0e02*/ 	.byte	0x06
	.zero		1


	//   ....[7]....
        /*0e04*/ 	.word	0x000004a0
        /*0e08*/ 	.word	0x000000ff
        /*0e0c*/ 	.word	0x00038850
        /*0e10*/ 	.short	0x0100
        /*0e12*/ 	.byte	0x08
	.zero		1


	//   ....[8]....
        /*0e14*/ 	.word	0x000004b0
        /*0e18*/ 	.word	0x000000ff
        /*0e1c*/ 	.word	0x00038860
        /*0e20*/ 	.short	0x0100
        /*0e22*/ 	.byte	0x08
	.zero		1


	//   ....[9]....
        /*0e24*/ 	.word	0x000004c0
        /*0e28*/ 	.word	0x000000ff
        /*0e2c*/ 	.word	0x00038858
        /*0e30*/ 	.short	0x0100
        /*0e32*/ 	.byte	0x08
	.zero		1


	//   ....[10]....
        /*0e34*/ 	.word	0x000004d0
        /*0e38*/ 	.word	0x000000ff
        /*0e3c*/ 	.word	0x00038868
        /*0e40*/ 	.short	0x0100
        /*0e42*/ 	.byte	0x08
	.zero		1


	//   ....[11]....
        /*0e44*/ 	.word	0x000005c0
        /*0e48*/ 	.word	0x000000ff
        /*0e4c*/ 	.word	0x00038870
        /*0e50*/ 	.short	0x0100
        /*0e52*/ 	.byte	0x06
	.zero		1


	//   ....[12]....
        /*0e54*/ 	.word	0x000005d0
        /*0e58*/ 	.word	0x000000ff
        /*0e5c*/ 	.word	0x00038880
        /*0e60*/ 	.short	0x0100
        /*0e62*/ 	.byte	0x06
	.zero		1


	//   ....[13]....
        /*0e64*/ 	.word	0x000005e0
        /*0e68*/ 	.word	0x000000ff
        /*0e6c*/ 	.word	0x00038878
        /*0e70*/ 	.short	0x0100
        /*0e72*/ 	.byte	0x06
	.zero		1


	//   ....[14]....
        /*0e74*/ 	.word	0x000005f0
        /*0e78*/ 	.word	0x000000ff
        /*0e7c*/ 	.word	0x00038888
        /*0e80*/ 	.short	0x0100
        /*0e82*/ 	.byte	0x06
	.zero		1


	//   ....[15]....
        /*0e84*/ 	.word	0x00000720
        /*0e88*/ 	.word	0x000000ff
        /*0e8c*/ 	.word	0x00038890
        /*0e90*/ 	.short	0x0100
        /*0e92*/ 	.byte	0x08
	.zero		1


	//   ....[16]....
        /*0e94*/ 	.word	0x00000730
        /*0e98*/ 	.word	0x000000ff
        /*0e9c*/ 	.word	0x000388a0
        /*0ea0*/ 	.short	0x0100
        /*0ea2*/ 	.byte	0x08
	.zero		1


	//   ....[17]....
        /*0ea4*/ 	.word	0x00000740
        /*0ea8*/ 	.word	0x000000ff
        /*0eac*/ 	.word	0x00038898
        /*0eb0*/ 	.short	0x0100
        /*0eb2*/ 	.byte	0x08
	.zero		1


	//   ....[18]....
        /*0eb4*/ 	.word	0x00000750
        /*0eb8*/ 	.word	0x000000ff
        /*0ebc*/ 	.word	0x000388a8
        /*0ec0*/ 	.short	0x0100
        /*0ec2*/ 	.byte	0x08
	.zero		1


	//   ....[19]....
        /*0ec4*/ 	.word	0x00000880
        /*0ec8*/ 	.word	0x000000ff
        /*0ecc*/ 	.word	0x000388b0
        /*0ed0*/ 	.short	0x0100
        /*0ed2*/ 	.byte	0x08
	.zero		1


	//   ....[20]....
        /*0ed4*/ 	.word	0x00000890
        /*0ed8*/ 	.word	0x000000ff
        /*0edc*/ 	.word	0x000388c0
        /*0ee0*/ 	.short	0x0100
        /*0ee2*/ 	.byte	0x08
	.zero		1


	//   ....[21]....
        /*0ee4*/ 	.word	0x000008a0
        /*0ee8*/ 	.word	0x000000ff
        /*0eec*/ 	.word	0x000388b8
        /*0ef0*/ 	.short	0x0100
        /*0ef2*/ 	.byte	0x08
	.zero		1


	//   ....[22]....
        /*0ef4*/ 	.word	0x000008b0
        /*0ef8*/ 	.word	0x000000ff
        /*0efc*/ 	.word	0x000388c8
        /*0f00*/ 	.short	0x0100
        /*0f02*/ 	.byte	0x08
	.zero		1


	//   ....[23]....
        /*0f04*/ 	.word	0x00003270
        /*0f08*/ 	.word	0x0000003d
        /*0f0c*/ 	.word	0x00038890
        /*0f10*/ 	.short	0x010a
        /*0f12*/ 	.byte	0x3f
	.zero		1


	//   ....[24]....
        /*0f14*/ 	.word	0x00003d20
        /*0f18*/ 	.word	0x0000003d
        /*0f1c*/ 	.word	0x00038890
        /*0f20*/ 	.short	0x010a
        /*0f22*/ 	.byte	0x3f
	.zero		1


	//   ....[25]....
        /*0f24*/ 	.word	0x000045e0
        /*0f28*/ 	.word	0x0000003d
        /*0f2c*/ 	.word	0x00038890
        /*0f30*/ 	.short	0x010a
        /*0f32*/ 	.byte	0x3f
	.zero		1


	//   ....[26]....
        /*0f34*/ 	.word	0x000049a0
        /*0f38*/ 	.word	0x00000004
        /*0f3c*/ 	.word	0x00000000
        /*0f40*/ 	.short	0x0101
        /*0f42*/ 	.byte	0x3f
	.zero		1


	//   ....[27]....
        /*0f44*/ 	.word	0x000049e0
        /*0f48*/ 	.word	0x0000003d
        /*0f4c*/ 	.word	0x000388b0
        /*0f50*/ 	.short	0x010a
        /*0f52*/ 	.byte	0x3f
	.zero		1


	//   ....[28]....
        /*0f54*/ 	.word	0x000052a0
        /*0f58*/ 	.word	0x0000003d
        /*0f5c*/ 	.word	0x00000000
        /*0f60*/ 	.short	0x0101
        /*0f62*/ 	.byte	0x3f
	.zero		1


	//   ....[29]....
        /*0f64*/ 	.word	0x00005f60
        /*0f68*/ 	.word	0x0000000b
        /*0f6c*/ 	.word	0x00000000
        /*0f70*/ 	.short	0x0101
        /*0f72*/ 	.byte	0x3f
	.zero		1


	//   ....[30]....
        /*0f74*/ 	.word	0x00006b20
        /*0f78*/ 	.word	0x0000000a
        /*0f7c*/ 	.word	0x00000000
        /*0f80*/ 	.short	0x0101
        /*0f82*/ 	.byte	0x3f
	.zero		1


	//   ....[31]....
        /*0f84*/ 	.word	0x00007e10
        /*0f88*/ 	.word	0x00000011
        /*0f8c*/ 	.word	0x00038800
        /*0f90*/ 	.short	0x010a
        /*0f92*/ 	.byte	0x3f
	.zero		1


	//   ....[32]....
        /*0f94*/ 	.word	0x00007e60
        /*0f98*/ 	.word	0x00000011
        /*0f9c*/ 	.word	0x00038800
        /*0fa0*/ 	.short	0x010a
        /*0fa2*/ 	.byte	0x3f
	.zero		1


	//   ....[33]....
        /*0fa4*/ 	.word	0x00008930
        /*0fa8*/ 	.word	0x00000011
        /*0fac*/ 	.word	0x00038800
        /*0fb0*/ 	.short	0x010a
        /*0fb2*/ 	.byte	0x3f
	.zero		1


	//   ....[34]....
        /*0fb4*/ 	.word	0x00009e90
        /*0fb8*/ 	.word	0x00000011
        /*0fbc*/ 	.word	0x00038800
        /*0fc0*/ 	.short	0x010a
        /*0fc2*/ 	.byte	0x3f
	.zero		1


	//   ....[35]....
        /*0fc4*/ 	.word	0x0000ae40
        /*0fc8*/ 	.word	0x00000014
        /*0fcc*/ 	.word	0x00038830
        /*0fd0*/ 	.short	0x010a
        /*0fd2*/ 	.byte	0x3f
	.zero		1


	//   ....[36]....
        /*0fd4*/ 	.word	0x0000aef0
        /*0fd8*/ 	.word	0x00000014
        /*0fdc*/ 	.word	0x00038830
        /*0fe0*/ 	.short	0x010a
        /*0fe2*/ 	.byte	0x3f
	.zero		1


	//   ....[37]....
        /*0fe4*/ 	.word	0x0000b200
        /*0fe8*/ 	.word	0x00000011
        /*0fec*/ 	.word	0x00038810
        /*0ff0*/ 	.short	0x010a
        /*0ff2*/ 	.byte	0x3f
	.zero		1


	//   ....[38]....
        /*0ff4*/ 	.word	0x0000b250
        /*0ff8*/ 	.word	0x00000014
        /*0ffc*/ 	.word	0x00038850
        /*1000*/ 	.short	0x010a
        /*1002*/ 	.byte	0x3f
	.zero		1


	//   ....[39]....
        /*1004*/ 	.word	0x0000b2c0
        /*1008*/ 	.word	0x00000014
        /*100c*/ 	.word	0x00038850
        /*1010*/ 	.short	0x010a
        /*1012*/ 	.byte	0x3f
	.zero		1


	//   ....[40]....
        /*1014*/ 	.word	0x0000d680
        /*1018*/ 	.word	0x0000001b
        /*101c*/ 	.word	0x00000000
        /*1020*/ 	.short	0x0101
        /*1022*/ 	.byte	0x3f
	.zero		1


	//   ....[41]....
        /*1024*/ 	.word	0x0000de60
        /*1028*/ 	.word	0x00000014
        /*102c*/ 	.word	0x00000000
        /*1030*/ 	.short	0x0101
        /*1032*/ 	.byte	0x3f
	.zero		1


	//   ....[42]....
        /*1034*/ 	.word	0x0000dff0
        /*1038*/ 	.word	0x00000015
        /*103c*/ 	.word	0x00038830
        /*1040*/ 	.short	0x010a
        /*1042*/ 	.byte	0x3f
	.zero		1


	//   ....[43]....
        /*1044*/ 	.word	0x0000e060
        /*1048*/ 	.word	0x00000015
        /*104c*/ 	.word	0x00038830
        /*1050*/ 	.short	0x010a
        /*1052*/ 	.byte	0x3f
	.zero		1


	//   ....[44]....
        /*1054*/ 	.word	0x0000e2d0
        /*1058*/ 	.word	0x00000015
        /*105c*/ 	.word	0x00038850
        /*1060*/ 	.short	0x010a
        /*1062*/ 	.byte	0x3f
	.zero		1


	//   ....[45]....
        /*1064*/ 	.word	0x0000e320
        /*1068*/ 	.word	0x00000015
        /*106c*/ 	.word	0x00038850
        /*1070*/ 	.short	0x010a
        /*1072*/ 	.byte	0x3f
	.zero		1


	//   ....[46]....
        /*1074*/ 	.word	0x00010280
        /*1078*/ 	.word	0x0000000d
        /*107c*/ 	.word	0x00000000
        /*1080*/ 	.short	0x0101
        /*1082*/ 	.byte	0x3f
	.zero		1


	//   ....[47]....
        /*1084*/ 	.word	0x00011790
        /*1088*/ 	.word	0x00000015
        /*108c*/ 	.word	0x00000000
        /*1090*/ 	.short	0x0101
        /*1092*/ 	.byte	0x3f
	.zero		1


	//   ....[48]....
        /*1094*/ 	.word	0x000118d0
        /*1098*/ 	.word	0x00000015
        /*109c*/ 	.word	0x00038830
        /*10a0*/ 	.short	0x010a
        /*10a2*/ 	.byte	0x3f
	.zero		1


	//   ....[49]....
        /*10a4*/ 	.word	0x00011940
        /*10a8*/ 	.word	0x00000015
        /*10ac*/ 	.word	0x00038830
        /*10b0*/ 	.short	0x010a
        /*10b2*/ 	.byte	0x3f
	.zero		1


	//   ....[50]....
        /*10b4*/ 	.word	0x00011bb0
        /*10b8*/ 	.word	0x00000015
        /*10bc*/ 	.word	0x00038850
        /*10c0*/ 	.short	0x010a
        /*10c2*/ 	.byte	0x3f
	.zero		1


	//   ....[51]....
        /*10c4*/ 	.word	0x00011c00
        /*10c8*/ 	.word	0x00000015
        /*10cc*/ 	.word	0x00038850
        /*10d0*/ 	.short	0x010a
        /*10d2*/ 	.byte	0x3f
	.zero		1


	//   ....[52]....
        /*10d4*/ 	.word	0x000138b0
        /*10d8*/ 	.word	0x00000000
        /*10dc*/ 	.word	0x00000000
        /*10e0*/ 	.short	0x0101
        /*10e2*/ 	.byte	0x3f
	.zero		1


	//   ....[53]....
        /*10e4*/ 	.word	0x00014a80
        /*10e8*/ 	.word	0x00000015
        /*10ec*/ 	.word	0x00000000
        /*10f0*/ 	.short	0x0101
        /*10f2*/ 	.byte	0x3f
	.zero		1


	//   ....[54]....
        /*10f4*/ 	.word	0x00017180
        /*10f8*/ 	.word	0x00000000
        /*10fc*/ 	.word	0x00000000
        /*1100*/ 	.short	0x0101
        /*1102*/ 	.byte	0x3f
	.zero		1


	//   ....[55]....
        /*1104*/ 	.word	0x00018120
        /*1108*/ 	.word	0x00000002
        /*110c*/ 	.word	0x00000000
        /*1110*/ 	.short	0x0101
        /*1112*/ 	.byte	0x3f
	.zero		1


	//   ....[56]....
        /*1114*/ 	.word	0x0001c150
        /*1118*/ 	.word	0x00000012
        /*111c*/ 	.word	0x00038820
        /*1120*/ 	.short	0x010a
        /*1122*/ 	.byte	0x3f
	.zero		1


	//   ....[57]....
        /*1124*/ 	.word	0x0001c1e0
        /*1128*/ 	.word	0x00000003
        /*112c*/ 	.word	0x000388a0
        /*1130*/ 	.short	0x010a
        /*1132*/ 	.byte	0x3f
	.zero		1


	//   ....[58]....
        /*1134*/ 	.word	0x0001c430
        /*1138*/ 	.word	0x00000003
        /*113c*/ 	.word	0x000388c0
        /*1140*/ 	.short	0x010a
        /*1142*/ 	.byte	0x3f
	.zero		1


	//   ....[59]....
        /*1144*/ 	.word	0x0001ce00
        /*1148*/ 	.word	0x00000009
        /*114c*/ 	.word	0x000388a0
        /*1150*/ 	.short	0x010a
        /*1152*/ 	.byte	0x3f
	.zero		1


	//   ....[60]....
        /*1154*/ 	.word	0x0001d040
        /*1158*/ 	.word	0x00000009
        /*115c*/ 	.word	0x000388c0
        /*1160*/ 	.short	0x010a
        /*1162*/ 	.byte	0x3f
	.zero		1


	//   ....[61]....
        /*1164*/ 	.word	0x0001e960
        /*1168*/ 	.word	0x0000001a
        /*116c*/ 	.word	0x00038840
        /*1170*/ 	.short	0x010a
        /*1172*/ 	.byte	0x3f
	.zero		1


	//   ....[62]....
        /*1174*/ 	.word	0x0001ee00
        /*1178*/ 	.word	0x0000001a
        /*117c*/ 	.word	0x00038830
        /*1180*/ 	.short	0x0107
        /*1182*/ 	.byte	0x3f
	.zero		1


	//   ....[63]....
        /*1184*/ 	.word	0x0001eed0
        /*1188*/ 	.word	0x0000001a
        /*118c*/ 	.word	0x00038830
        /*1190*/ 	.short	0x0101
        /*1192*/ 	.byte	0x3f
	.zero		1


	//   ....[64]....
        /*1194*/ 	.word	0x0001f760
        /*1198*/ 	.word	0x00000012
        /*119c*/ 	.word	0x00038800
        /*11a0*/ 	.short	0x0107
        /*11a2*/ 	.byte	0x3f
	.zero		1


	//   ....[65]....
        /*11a4*/ 	.word	0x0001f7f0
        /*11a8*/ 	.word	0x00000012
        /*11ac*/ 	.word	0x00038800
        /*11b0*/ 	.short	0x0101
        /*11b2*/ 	.byte	0x3f
	.zero		1


	//   ....[66]....
        /*11b4*/ 	.word	0x000206e0
        /*11b8*/ 	.word	0x00000012
        /*11bc*/ 	.word	0x00038810
        /*11c0*/ 	.short	0x0107
        /*11c2*/ 	.byte	0x3f
	.zero		1


	//   ....[67]....
        /*11c4*/ 	.word	0x000207e0
        /*11c8*/ 	.word	0x00000012
        /*11cc*/ 	.word	0x00038810
        /*11d0*/ 	.short	0x0101
        /*11d2*/ 	.byte	0x3f
	.zero		1


	//   ....[68]....
        /*11d4*/ 	.word	0x00020800
        /*11d8*/ 	.word	0x00000012
        /*11dc*/ 	.word	0x00038820
        /*11e0*/ 	.short	0x010a
        /*11e2*/ 	.byte	0x3f
	.zero		1


	//   ....[69]....
        /*11e4*/ 	.word	0x00020890
        /*11e8*/ 	.word	0x0000001a
        /*11ec*/ 	.word	0x00038860
        /*11f0*/ 	.short	0x010a
        /*11f2*/ 	.byte	0x3f
	.zero		1


	//   ....[70]....
        /*11f4*/ 	.word	0x000211a0
        /*11f8*/ 	.word	0x0000001a
        /*11fc*/ 	.word	0x00038850
        /*1200*/ 	.short	0x0107
        /*1202*/ 	.byte	0x3f
	.zero		1


	//   ....[71]....
        /*1204*/ 	.word	0x00021270
        /*1208*/ 	.word	0x0000001a
        /*120c*/ 	.word	0x00038850
        /*1210*/ 	.short	0x0101
        /*1212*/ 	.byte	0x3f
	.zero		1


	//   ....[72]....
        /*1214*/ 	.word	0x000215f0
        /*1218*/ 	.word	0x00000006
        /*121c*/ 	.word	0x00038840
        /*1220*/ 	.short	0x010a
        /*1222*/ 	.byte	0x3f
	.zero		1


	//   ....[73]....
        /*1224*/ 	.word	0x00021910
        /*1228*/ 	.word	0x00000006
        /*122c*/ 	.word	0x00038830
        /*1230*/ 	.short	0x0107
        /*1232*/ 	.byte	0x3f
	.zero		1


	//   ....[74]....
        /*1234*/ 	.word	0x000219d0
        /*1238*/ 	.word	0x00000006
        /*123c*/ 	.word	0x00038830
        /*1240*/ 	.short	0x0101
        /*1242*/ 	.byte	0x3f
	.zero		1


	//   ....[75]....
        /*1244*/ 	.word	0x00021a00
        /*1248*/ 	.word	0x00000006
        /*124c*/ 	.word	0x00038860
        /*1250*/ 	.short	0x010a
        /*1252*/ 	.byte	0x3f
	.zero		1


	//   ....[76]....
        /*1254*/ 	.word	0x000220b0
        /*1258*/ 	.word	0x00000006
        /*125c*/ 	.word	0x00038850
        /*1260*/ 	.short	0x0107
        /*1262*/ 	.byte	0x3f
	.zero		1


	//   ....[77]....
        /*1264*/ 	.word	0x00022170
        /*1268*/ 	.word	0x00000006
        /*126c*/ 	.word	0x00038850
        /*1270*/ 	.short	0x0101
        /*1272*/ 	.byte	0x3f
	.zero		1


	//   ....[78]....
        /*1274*/ 	.word	0x00023410
        /*1278*/ 	.word	0x00000007
        /*127c*/ 	.word	0x00038820
        /*1280*/ 	.short	0x010a
        /*1282*/ 	.byte	0x3f
	.zero		1


	//   ....[79]....
        /*1284*/ 	.word	0x00023580
        /*1288*/ 	.word	0x00000005
        /*128c*/ 	.word	0x00038840
        /*1290*/ 	.short	0x010a
        /*1292*/ 	.byte	0x3f
	.zero		1


	//   ....[80]....
        /*1294*/ 	.word	0x00023620
        /*1298*/ 	.word	0x00000003
        /*129c*/ 	.word	0x00038840
        /*12a0*/ 	.short	0x010a
        /*12a2*/ 	.byte	0x3f
	.zero		1


	//   ....[81]....
        /*12a4*/ 	.word	0x00023660
        /*12a8*/ 	.word	0x00000005
        /*12ac*/ 	.word	0x00038860
        /*12b0*/ 	.short	0x010a
        /*12b2*/ 	.byte	0x3f
	.zero		1


	//   ....[82]....
        /*12b4*/ 	.word	0x000236a0
        /*12b8*/ 	.word	0x00000003
        /*12bc*/ 	.word	0x00038860
        /*12c0*/ 	.short	0x010a
        /*12c2*/ 	.byte	0x3f
	.zero		1


	//   ....[83]....
        /*12c4*/ 	.word	0x00023700
        /*12c8*/ 	.word	0x0000003d
        /*12cc*/ 	.word	0x00038890
        /*12d0*/ 	.short	0x010a
        /*12d2*/ 	.byte	0x3f
	.zero		1


	//   ....[84]....
        /*12d4*/ 	.word	0x00023880
        /*12d8*/ 	.word	0x0000003d
        /*12dc*/ 	.word	0x00038890
        /*12e0*/ 	.short	0x010a
        /*12e2*/ 	.byte	0x3f
	.zero		1


	//   ....[85]....
        /*12e4*/ 	.word	0x00023a00
        /*12e8*/ 	.word	0x0000003d
        /*12ec*/ 	.word	0x00038890
        /*12f0*/ 	.short	0x010a
        /*12f2*/ 	.byte	0x3f
	.zero		1


	//   ....[86]....
        /*12f4*/ 	.word	0x00023b60
        /*12f8*/ 	.word	0x0000003d
        /*12fc*/ 	.word	0x000388b0
        /*1300*/ 	.short	0x010a
        /*1302*/ 	.byte	0x3f
	.zero		1


	//   ....[87]....
        /*1304*/ 	.word	0x00023f40
        /*1308*/ 	.word	0x00000011
        /*130c*/ 	.word	0x00038800
        /*1310*/ 	.short	0x010a
        /*1312*/ 	.byte	0x3f
	.zero		1


	//   ....[88]....
        /*1314*/ 	.word	0x00024510
        /*1318*/ 	.word	0x00000011
        /*131c*/ 	.word	0x00038800
        /*1320*/ 	.short	0x010a
        /*1322*/ 	.byte	0x3f
	.zero		1


	//   ....[89]....
        /*1324*/ 	.word	0x00024560
        /*1328*/ 	.word	0x00000014
        /*132c*/ 	.word	0x00038830
        /*1330*/ 	.short	0x010a
        /*1332*/ 	.byte	0x3f
	.zero		1


	//   ....[90]....
        /*1334*/ 	.word	0x000245b0
        /*1338*/ 	.word	0x00000011
        /*133c*/ 	.word	0x00038810
        /*1340*/ 	.short	0x010a
        /*1342*/ 	.byte	0x3f
	.zero		1


	//   ....[91]....
        /*1344*/ 	.word	0x00024600
        /*1348*/ 	.word	0x00000014
        /*134c*/ 	.word	0x00038850
        /*1350*/ 	.short	0x010a
        /*1352*/ 	.byte	0x3f
	.zero		1


	//   ....[92]....
        /*1354*/ 	.word	0x00024650
        /*1358*/ 	.word	0x00000015
        /*135c*/ 	.word	0x00038830
        /*1360*/ 	.short	0x010a
        /*1362*/ 	.byte	0x3f
	.zero		1


	//   ....[93]....
        /*1364*/ 	.word	0x000246a0
        /*1368*/ 	.word	0x00000015
        /*136c*/ 	.word	0x00038850
        /*1370*/ 	.short	0x010a
        /*1372*/ 	.byte	0x3f
	.zero		1


	//   ....[94]....
        /*1374*/ 	.word	0x000246f0
        /*1378*/ 	.word	0x00000015
        /*137c*/ 	.word	0x00038830
        /*1380*/ 	.short	0x010a
        /*1382*/ 	.byte	0x3f
	.zero		1


	//   ....[95]....
        /*1384*/ 	.word	0x00024740
        /*1388*/ 	.word	0x00000015
        /*138c*/ 	.word	0x00038850
        /*1390*/ 	.short	0x010a
        /*1392*/ 	.byte	0x3f
	.zero		1


	//   ....[96]....
        /*1394*/ 	.word	0x000248e0
        /*1398*/ 	.word	0x00000012
        /*139c*/ 	.word	0x00038820
        /*13a0*/ 	.short	0x010a
        /*13a2*/ 	.byte	0x3f
	.zero		1


	//   ....[97]....
        /*13a4*/ 	.word	0x00024930
        /*13a8*/ 	.word	0x00000003
        /*13ac*/ 	.word	0x000388a0
        /*13b0*/ 	.short	0x010a
        /*13b2*/ 	.byte	0x3f
	.zero		1


	//   ....[98]....
        /*13b4*/ 	.word	0x00024980
        /*13b8*/ 	.word	0x00000003
        /*13bc*/ 	.word	0x000388c0
        /*13c0*/ 	.short	0x010a
        /*13c2*/ 	.byte	0x3f
	.zero		1


	//   ....[99]....
        /*13c4*/ 	.word	0x000249d0
        /*13c8*/ 	.word	0x00000009
        /*13cc*/ 	.word	0x000388a0
        /*13d0*/ 	.short	0x010a
        /*13d2*/ 	.byte	0x3f
	.zero		1


	//   ....[100]....
        /*13d4*/ 	.word	0x00024a20
        /*13d8*/ 	.word	0x00000009
        /*13dc*/ 	.word	0x000388c0
        /*13e0*/ 	.short	0x010a
        /*13e2*/ 	.byte	0x3f
	.zero		1


	//   ....[101]....
        /*13e4*/ 	.word	0x00024b40
        /*13e8*/ 	.word	0x0000001a
        /*13ec*/ 	.word	0x00038840
        /*13f0*/ 	.short	0x010a
        /*13f2*/ 	.byte	0x3f
	.zero		1


	//   ....[102]....
        /*13f4*/ 	.word	0x000260d0
        /*13f8*/ 	.word	0x00000012
        /*13fc*/ 	.word	0x00038820
        /*1400*/ 	.short	0x010a
        /*1402*/ 	.byte	0x3f
	.zero		1


	//   ....[103]....
        /*1404*/ 	.word	0x00026120
        /*1408*/ 	.word	0x0000001a
        /*140c*/ 	.word	0x00038860
        /*1410*/ 	.short	0x010a
        /*1412*/ 	.byte	0x3f
	.zero		1


	//   ....[104]....
        /*1414*/ 	.word	0x00026a10
        /*1418*/ 	.word	0x00000006
        /*141c*/ 	.word	0x00038840
        /*1420*/ 	.short	0x010a
        /*1422*/ 	.byte	0x3f
	.zero		1


	//   ....[105]....
        /*1424*/ 	.word	0x00026ed0
        /*1428*/ 	.word	0x00000006
        /*142c*/ 	.word	0x00038860
        /*1430*/ 	.short	0x010a
        /*1432*/ 	.byte	0x3f
	.zero		1


	//   ....[106]....
        /*1434*/ 	.word	0x00028070
        /*1438*/ 	.word	0x00000007
        /*143c*/ 	.word	0x00038820
        /*1440*/ 	.short	0x010a
        /*1442*/ 	.byte	0x3f
	.zero		1


	//   ....[107]....
        /*1444*/ 	.word	0x00028210
        /*1448*/ 	.word	0x00000005
        /*144c*/ 	.word	0x00038840
        /*1450*/ 	.short	0x010a
        /*1452*/ 	.byte	0x3f
	.zero		1


	//   ....[108]....
        /*1454*/ 	.word	0x00028260
        /*1458*/ 	.word	0x00000003
        /*145c*/ 	.word	0x00038840
        /*1460*/ 	.short	0x010a
        /*1462*/ 	.byte	0x3f
	.zero		1


	//   ....[109]....
        /*1464*/ 	.word	0x000282b0
        /*1468*/ 	.word	0x00000005
        /*146c*/ 	.word	0x00038860
        /*1470*/ 	.short	0x010a
        /*1472*/ 	.byte	0x3f
	.zero		1


	//----- nvinfo : EIATTR_NUM_MBARRIERS
	.align		4
.L_1084:
        /*1474*/ 	.byte	0x03, 0x38
        /*1476*/ 	.short	0x0017


	//----- nvinfo : EIATTR_EXIT_INSTR_OFFSETS
	.align		4
        /*1478*/ 	.byte	0x04, 0x1c
        /*147a*/ 	.short	(.L_1086 - .L_1085)


	//   ....[0]....
.L_1085:
        /*147c*/ 	.word	0x000236f0


	//----- nvinfo : EIATTR_MAX_THREADS
	.align		4
.L_1086:
        /*1480*/ 	.byte	0x04, 0x05
        /*1482*/ 	.short	(.L_1088 - .L_1087)
.L_1087:
        /*1484*/ 	.word	0x00000180
        /*1488*/ 	.word	0x00000001
        /*148c*/ 	.word	0x00000001


	//----- nvinfo : EIATTR_CRS_STACK_SIZE
	.align		4
.L_1088:
        /*1490*/ 	.byte	0x04, 0x1e
        /*1492*/ 	.short	(.L_1090 - .L_1089)
.L_1089:
        /*1494*/ 	.word	0x00000000


	//----- nvinfo : EIATTR_CBANK_PARAM_SIZE
	.align		4
.L_1090:
        /*1498*/ 	.byte	0x03, 0x19
        /*149a*/ 	.short	0x0bf0


	//----- nvinfo : EIATTR_PARAM_CBANK
	.align		4
        /*149c*/ 	.byte	0x04, 0x0a
        /*149e*/ 	.short	(.L_1092 - .L_1091)
	.align		4
.L_1091:
        /*14a0*/ 	.word	index@(.nv.constant0._ZN7cutlass13device_kernelIN5flash11enable_sm90INS1_16FlashAttnFwdSm90INS1_25CollectiveMainloopFwdSm90ILi2EN4cute5tupleIJNS5_1CILi1EEES8_S8_EEENS6_IJNS7_ILi64EEESA_SA_EEELi512ENS_10bfloat16_tEfNS_4arch4Sm90ELb1ELb0ELb0ELb1ELb1ELb1ELb1ELb0ELb0ELb1ELb1ELb0EEENS1_21CollectiveEpilogueFwdINS6_IJSA_NS7_ILi512EEESA_EEES9_SC_SE_Li256ELb1ELb1ELb1ELb0EEENS1_36VarlenDynamicPersistentTileSchedulerILi64ELi64ELi256ELi128ELb1ELb1ELb1ELb1ELb1ELb1EEEEEEEEEvNT_6ParamsE)
        /*14a4*/ 	.short	0x0210
        /*14a6*/ 	.short	0x0bf0


	//----- nvinfo : EIATTR_SW_WAR
	.align		4
.L_1092:
        /*14a8*/ 	.byte	0x04, 0x36
        /*14aa*/ 	.short	(.L_1094 - .L_1093)
.L_1093:
        /*14ac*/ 	.word	0x00000008
.L_1094:


//--------------------- .nv.info._ZN7cutlass13device_kernelIN5flash11enable_sm90INS1_16FlashAttnFwdSm90INS1_25CollectiveMainloopFwdSm90ILi2EN4cute5tupleIJNS5_1CILi1EEES8_S8_EEENS6_IJNS7_ILi128EEENS7_ILi96EEENS7_ILi64EEEEEELi256ENS_10bfloat16_tEfNS_4arch4Sm90ELb0ELb0ELb0ELb0ELb1ELb0ELb0ELb1ELb0ELb1ELb1ELb0EEENS1_21CollectiveEpilogueFwdINS6_IJSA_NS7_ILi256EEESB_EEES9_SE_SG_Li256ELb0ELb1ELb1ELb0EEENS1_19SingleTileSchedulerILb0ELb1ELb1ELi128EEEEEEEEEvNT_6ParamsE --------------------------
	.section	.nv.info._ZN7cutlass13device_kernelIN5flash11enable_sm90INS1_16FlashAttnFwdSm90INS1_25CollectiveMainloopFwdSm90ILi2EN4cute5tupleIJNS5_1CILi1EEES8_S8_EEENS6_IJNS7_ILi128EEENS7_ILi96EEENS7_ILi64EEEEEELi256ENS_10bfloat16_tEfNS_4arch4Sm90ELb0ELb0ELb0ELb0ELb1ELb0ELb0ELb1ELb0ELb1ELb1ELb0EEENS1_21CollectiveEpilogueFwdINS6_IJSA_NS7_ILi256EEESB_EEES9_SE_SG_Li256ELb0ELb1ELb1ELb0EEENS1_19SingleTileSchedulerILb0ELb1ELb1ELi128EEEEEEEEEvNT_6ParamsE,"",@"SHT_CUDA_INFO"
	.sectionflags	@""
	.align	4


	//----- nvinfo : EIATTR_CUDA_API_VERSION
	.align		4
        /*0000*/ 	.byte	0x04, 0x37
        /*0002*/ 	.short	(.L_1096 - .L_1095)
.L_1095:
        /*0004*/ 	.word	0x00000082


	//----- nvinfo : EIATTR_KPARAM_INFO
	.align		4
.L_1096:
        /*0008*/ 	.byte	0x04, 0x17
        /*000a*/ 	.short	(.L_1098 - .L_1097)
.L_1097:
        /*000c*/ 	.word	0x00000000
        /*0010*/ 	.short	0x0000
        /*0012*/ 	.short	0x0070
        /*0014*/ 	.byte	0x00, 0xf0, 0x01, 0x28


	//----- nvinfo : EIATTR_SPARSE_MMA_MASK
	.align		4
.L_1098:
        /*0018*/ 	.byte	0x03, 0x50
        /*001a*/ 	.short	0x0000


	//----- nvinfo : EIATTR_MAXREG_COUNT
	.align		4
        /*001c*/ 	.byte	0x03, 0x1b
        /*001e*/ 	.short	0x00a8


	//----- nvinfo : EIATTR_NUM_BARRIERS
	.align		4
        /*0020*/ 	.byte	0x02, 0x4c
        /*0022*/ 	.byte	0x10
	.zero		1


	//----- nvinfo : EIATTR_EXTERNS
	.align		4
        /*0024*/ 	.byte	0x04, 0x0f
        /*0026*/ 	.short	(.L_1100 - .L_1099)


	//   ....[0]....
	.align		4
.L_1099:
        /*0028*/ 	.word	index@(__assertfail)


	//----- nvinfo : EIATTR_MERCURY_ISA_VERSION
	.align		4
.L_1100:
        /*002c*/ 	.byte	0x03, 0x5f
        /*002e*/ 	.short	0x0101


	//----- nvinfo : EIATTR_INT_WARP_WIDE_INSTR_OFFSETS
	.align		4
        /*0030*/ 	.byte	0x04, 0x31
        /*0032*/ 	.short	(.L_1102 - .L_1101)


	//   ....[0]....
.L_1101:
        /*0034*/ 	.word	0x000000b0


	//   ....[1]....
        /*0038*/ 	.word	0x000000c0


	//   ....[2]....
        /*003c*/ 	.word	0x00000160


	//----- nvinfo : EIATTR_COOP_GROUP_MASK_REGIDS
	.align		4
.L_1102:
        /*0040*/ 	.byte	0x04, 0x29
        /*0042*/ 	.short	(.L_1104 - .L_1103)


	//   ....[0]....
.L_1103:
        /*0044*/ 	.word	0xffffffff


	//   ....[1]....
        /*0048*/ 	.word	0xffffffff


	//   ....[2]....
        /*004c*/ 	.word	0xffffffff


	//   ....[3]....
        /*0050*/ 	.word	0xffffffff


	//   ....[4]....
        /*0054*/ 	.word	0xffffffff


	//   ....[5]....
        /*0058*/ 	.word	0xffffffff


	//   ....[6]....
        /*005c*/ 	.word	0xffffffff


	//   ....[7]....
        /*0060*/ 	.word	0xffffffff


	//   ....[8]....
        /*0064*/ 	.word	0xffffffff


	//   ....[9]....
        /*0068*/ 	.word	0xffffffff


	//   ....[10]....
        /*006c*/ 	.word	0xffffffff


	//   ....[11]....
        /*0070*/ 	.word	0xffffffff


	//   ....[12]....
        /*0074*/ 	.word	0xffffffff


	//   ....[13]....
        /*0078*/ 	.word	0xffffffff


	//   ....[14]....
        /*007c*/ 	.word	0xffffffff


	//   ....[15]....
        /*0080*/ 	.word	0xffffffff


	//   ....[16]....
        /*0084*/ 	.word	0xffffffff


	//   ....[17]....
        /*0088*/ 	.word	0xffffffff


	//   ....[18]....
        /*008c*/ 	.word	0xffffffff


	//   ....[19]....
        /*0090*/ 	.word	0xffffffff


	//   ....[20]....
        /*0094*/ 	.word	0xffffffff


	//   ....[21]....
        /*0098*/ 	.word	0xffffffff


	//   ....[22]....
        /*009c*/ 	.word	0xffffffff


	//   ....[23]....
        /*00a0*/ 	.word	0xffffffff


	//   ....[24]....
        /*00a4*/ 	.word	0xffffffff


	//   ....[25]....
        /*00a8*/ 	.word	0xffffffff


	//   ....[26]....
        /*00ac*/ 	.word	0xffffffff


	//   ....[27]....
        /*00b0*/ 	.word	0xffffffff


	//   ....[28]....
        /*00b4*/ 	.word	0xffffffff


	//   ....[29]....
        /*00b8*/ 	.word	0xffffffff


	//   ....[30]....
        /*00bc*/ 	.word	0xffffffff


	//   ....[31]....
        /*00c0*/ 	.word	0xffffffff


	//   ....[32]....
        /*00c4*/ 	.word	0xffffffff


	//   ....[33]....
        /*00c8*/ 	.word	0xffffffff


	//   ....[34]....
        /*00cc*/ 	.word	0xffffffff


	//   ....[35]....
        /*00d0*/ 	.word	0xffffffff


	//   ....[36]....
        /*00d4*/ 	.word	0xffffffff


	//   ....[37]....
        /*00d8*/ 	.word	0xffffffff


	//   ....[38]....
        /*00dc*/ 	.word	0xffffffff


	//   ....[39]....
        /*00e0*/ 	.word	0xffffffff


	//   ....[40]....
        /*00e4*/ 	.word	0xffffffff


	//   ....[41]....
        /*00e8*/ 	.word	0xffffffff


	//   ....[42]....
        /*00ec*/ 	.word	0xffffffff


	//   ....[43]....
        /*00f0*/ 	.word	0xffffffff


	//   ....[44]....
        /*00f4*/ 	.word	0xffffffff


	//   ....[45]....
        /*00f8*/ 	.word	0xffffffff


	//   ....[46]....
        /*00fc*/ 	.word	0xffffffff


	//   ....[47]....
        /*0100*/ 	.word	0xffffffff


	//   ....[48]....
        /*0104*/ 	.word	0xffffffff


	//   ....[49]....
        /*0108*/ 	.word	0xffffffff


	//   ....[50]....
        /*010c*/ 	.word	0xffffffff


	//   ....[51]....
        /*0110*/ 	.word	0xffffffff


	//   ....[52]....
        /*0114*/ 	.word	0xffffffff


	//   ....[53]....
        /*0118*/ 	.word	0xffffffff


	//   ....[54]....
        /*011c*/ 	.word	0xffffffff


	//   ....[55]....
        /*0120*/ 	.word	0xffffffff


	//   ....[56]....
        /*0124*/ 	.word	0xffffffff


	//   ....[57]....
        /*0128*/ 	.word	0xffffffff


	//   ....[58]....
        /*012c*/ 	.word	0xffffffff


	//   ....[59]....
        /*0130*/ 	.word	0xffffffff


	//   ....[60]....
        /*0134*/ 	.word	0xffffffff


	//   ....[61]....
        /*0138*/ 	.word	0xffffffff


	//   ....[62]....
        /*013c*/ 	.word	0xffffffff


	//   ....[63]....
        /*0140*/ 	.word	0xffffffff


	//   ....[64]....
        /*0144*/ 	.word	0xffffffff


	//   ....[65]....
        /*0148*/ 	.word	0xffffffff


	//   ....[66]....
        /*014c*/ 	.word	0xffffffff


	//   ....[67]....
        /*0150*/ 	.word	0xffffffff


	//   ....[68]....
        /*0154*/ 	.word	0xffffffff


	//   ....[69]....
        /*0158*/ 	.word	0xffffffff


	//   ....[70]....
        /*015c*/ 	.word	0xffffffff


	//   ....[71]....
        /*0160*/ 	.word	0xffffffff


	//   ....[72]....
        /*0164*/ 	.word	0xffffffff


	//   ....[73]....
        /*0168*/ 	.word	0xffffffff


	//   ....[74]....
        /*016c*/ 	.word	0xffffffff


	//   ....[75]....
        /*0170*/ 	.word	0xffffffff


	//   ....[76]....
        /*0174*/ 	.word	0xffffffff


	//   ....[77]....
        /*0178*/ 	.word	0xffffffff


	//   ....[78]....
        /*017c*/ 	.word	0xffffffff


	//   ....[79]....
        /*0180*/ 	.word	0xffffffff


	//   ....[80]....
        /*0184*/ 	.word	0xffffffff


	//   ....[81]....
        /*0188*/ 	.word	0xffffffff


	//   ....[82]....
        /*018c*/ 	.word	0xffffffff


	//   ....[83]....
        /*0190*/ 	.word	0xffffffff


	//   ....[84]....
        /*0194*/ 	.word	0xffffffff


	//   ....[85]....
        /*0198*/ 	.word	0xffffffff


	//   ....[86]....
        /*019c*/ 	.word	0xffffffff


	//   ....[87]....
        /*01a0*/ 	.word	0xffffffff


	//   ....[88]....
        /*01a4*/ 	.word	0xffffffff


	//   ....[89]....
        /*01a8*/ 	.word	0xffffffff


	//   ....[90]....
        /*01ac*/ 	.word	0xffffffff


	//   ....[91]....
        /*01b0*/ 	.word	0xffffffff


	//   ....[92]....
        /*01b4*/ 	.word	0xffffffff


	//   ....[93]....
        /*01b8*/ 	.word	0x0500000f


	//   ....[94]....
        /*01bc*/ 	.word	0x0500000f


	//   ....[95]....
        /*01c0*/ 	.word	0x0500000f


	//   ....[96]....
        /*01c4*/ 	.word	0x0500000f


	//   ....[97]....
        /*01c8*/ 	.word	0x0500000f


	//   ....[98]....
        /*01cc*/ 	.word	0x0500000f


	//   ....[99]....
        /*01d0*/ 	.word	0x0500000f


	//   ....[100]....
        /*01d4*/ 	.word	0x0500000f


	//   ....[101]....
        /*01d8*/ 	.word	0x0500000f


	//   ....[102]....
        /*01dc*/ 	.word	0x0500000f


	//   ....[103]....
        /*01e0*/ 	.word	0x0500000f


	//   ....[104]....
        /*01e4*/ 	.word	0x0500000f


	//   ....[105]....
        /*01e8*/ 	.word	0x0500000f


	//   ....[106]....
        /*01ec*/ 	.word	0x0500000f


	//   ....[107]....
        /*01f0*/ 	.word	0x0500000f


	//   ....[108]....
        /*01f4*/ 	.word	0x0500000f


	//   ....[109]....
        /*01f8*/ 	.word	0x0500000f


	//   ....[110]....
        /*01fc*/ 	.word	0x0500000f


	//   ....[111]....
        /*0200*/ 	.word	0x0500000f


	//   ....[112]....
        /*0204*/ 	.word	0x0500000f


	//   ....[113]....
        /*0208*/ 	.word	0x0500000f


	//   ....[114]....
        /*020c*/ 	.word	0x0500000f


	//   ....[115]....
        /*0210*/ 	.word	0x0500000f


	//   ....[116]....
        /*0214*/ 	.word	0x0500000f


	//   ....[117]....
        /*0218*/ 	.word	0x0500000f


	//   ....[118]....
        /*021c*/ 	.word	0x0500000f


	//   ....[119]....
        /*0220*/ 	.word	0x0500000f


	//   ....[120]....
        /*0224*/ 	.word	0x0500000f


	//   ....[121]....
        /*0228*/ 	.word	0x0500000f


	//   ....[122]....
        /*022c*/ 	.word	0x0500000f


	//   ....[123]....
        /*0230*/ 	.word	0x0500000f


	//   ....[124]....
        /*0234*/ 	.word	0x0500000f


	//   ....[125]....
        /*0238*/ 	.word	0x0500000f


	//   ....[126]....
        /*023c*/ 	.word	0x0500000f


	//   ....[127]....
        /*0240*/ 	.word	0x0500000f


	//   ....[128]....
        /*0244*/ 	.word	0x0500000f


	//   ....[129]....
        /*0248*/ 	.word	0x0500000f


	//   ....[130]....
        /*024c*/ 	.word	0x0500000f


	//   ....[131]....
        /*0250*/ 	.word	0x0500000f


	//   ....[132]....
        /*0254*/ 	.word	0x0500000f


	//   ....[133]....
        /*0258*/ 	.word	0x0500000f


	//   ....[134]....
        /*025c*/ 	.word	0x0500000f


	//   ....[135]....
        /*0260*/ 	.word	0x0500000f


	//   ....[136]....
        /*0264*/ 	.word	0x0500000f


	//   ....[137]....
        /*0268*/ 	.word	0x0500000f


	//   ....[138]....
        /*026c*/ 	.word	0x0500000f


	//   ....[139]....
        /*0270*/ 	.word	0x0500000f


	//   ....[140]....
        /*0274*/ 	.word	0x0500000f


	//   ....[141]....
        /*0278*/ 	.word	0x0500000f


	//   ....[142]....
        /*027c*/ 	.word	0x0500000f


	//   ....[143]....
        /*0280*/ 	.word	0x0500000f


	//   ....[144]....
        /*0284*/ 	.word	0x0500000f


	//   ....[145]....
        /*0288*/ 	.word	0x0500000f


	//   ....[146]....
        /*028c*/ 	.word	0x0500000f


	//   ....[147]....
        /*0290*/ 	.word	0x0500000f


	//   ....[148]....
        /*0294*/ 	.word	0x0500000f


	//   ....[149]....
        /*0298*/ 	.word	0x0500000f


	//   ....[150]....
        /*029c*/ 	.word	0x0500000f


	//   ....[151]....
        /*02a0*/ 	.word	0x0500000f


	//   ....[152]....
        /*02a4*/ 	.word	0x0500000f


	//   ....[153]....
        /*02a8*/ 	.word	0x0500000f


	//   ....[154]....
        /*02ac*/ 	.word	0x0500000f


	//   ....[155]....
        /*02b0*/ 	.word	0x0500000f


	//   ....[156]....
        /*02b4*/ 	.word	0x0500000f


	//   ....[157]....
        /*02b8*/ 	.word	0x0500000f


	//   ....[158]....
        /*02bc*/ 	.word	0x0500000f


	//----- nvinfo : EIATTR_COOP_GROUP_INSTR_OFFSETS
	.align		4
.L_1104:
        /*02c0*/ 	.byte	0x04, 0x28
        /*02c2*/ 	.short	(.L_1106 - .L_1105)


	//   ....[0]....
.L_1105:
        /*02c4*/ 	.word	0x00000060


	//   ....[1]....
        /*02c8*/ 	.word	0x000000a0


	//   ....[2]....
        /*02cc*/ 	.word	0x000002c0


	//   ....[3]....
        /*02d0*/ 	.word	0x00000420


	//   ....[4]....
        /*02d4*/ 	.word	0x00000540


	//   ....[5]....
        /*02d8*/ 	.word	0x000006a0


	//   ....[6]....
        /*02dc*/ 	.word	0x00001230


	//   ....[7]....
        /*02e0*/ 	.word	0x00001e20


	//   ....[8]....
        /*02e4*/ 	.word	0x00001e70


	//   ....[9]....
        /*02e8*/ 	.word	0x000022b0


	//   ....[10]....
        /*02ec*/ 	.word	0x00002320


	//   ....[11]....
        /*02f0*/ 	.word	0x000033c0


	//   ....[12]....
        /*02f4*/ 	.word	0x000033f0


	//   ....[13]....
        /*02f8*/ 	.word	0x00003850


	//   ....[14]....
        /*02fc*/ 	.word	0x00003a20


	//   ....[15]....
        /*0300*/ 	.word	0x00004bf0


	//   ....[16]....
        /*0304*/ 	.word	0x00004c30


	//   ....[17]....
        /*0308*/ 	.word	0x00004c60


	//   ....[18]....
        /*030c*/ 	.word	0x00004c90


	//   ....[19]....
        /*0310*/ 	.word	0x00005d40


	//   ....[20]....
        /*0314*/ 	.word	0x00005da0


	//   ....[21]....
        /*0318*/ 	.word	0x00005de0


	//   ....[22]....
        /*031c*/ 	.word	0x00005e10


	//   ....[23]....
        /*0320*/ 	.word	0x00005e50


	//   ....[24]....
        /*0324*/ 	.word	0x00005e70


	//   ....[25]....
        /*0328*/ 	.word	0x00006ad0


	//   ....[26]....
        /*032c*/ 	.word	0x00006ae0


	//   ....[27]....
        /*0330*/ 	.word	0x00007b10


	//   ....[28]....
        /*0334*/ 	.word	0x00008bf0


	//   ....[29]....
        /*0338*/ 	.word	0x00008c10


	//   ....[30]....
        /*033c*/ 	.word	0x00008c20


	//   ....[31]....
        /*0340*/ 	.word	0x00008c60


	//   ....[32]....
        /*0344*/ 	.word	0x00008cb0


	//   ....[33]....
        /*0348*/ 	.word	0x00008cd0


	//   ....[34]....
        /*034c*/ 	.word	0x00008d20


	//   ....[35]....
        /*0350*/ 	.word	0x00008d40


	//   ....[36]....
        /*0354*/ 	.word	0x00008d90


	//   ....[37]....
        /*0358*/ 	.word	0x00008db0


	//   ....[38]....
        /*035c*/ 	.word	0x00008e00


	//   ....[39]....
        /*0360*/ 	.word	0x00008e20


	//   ....[40]....
        /*0364*/ 	.word	0x00009370


	//   ....[41]....
        /*0368*/ 	.word	0x000093a0


	//   ....[42]....
        /*036c*/ 	.word	0x000093d0


	//   ....[43]....
        /*0370*/ 	.word	0x00009430


	//   ....[44]....
        /*0374*/ 	.word	0x00009490


	//   ....[45]....
        /*0378*/ 	.word	0x000094b0


	//   ....[46]....
        /*037c*/ 	.word	0x00009510


	//   ....[47]....
        /*0380*/ 	.word	0x00009530


	//   ....[48]....
        /*0384*/ 	.word	0x00009590


	//   ....[49]....
        /*0388*/ 	.word	0x000095b0


	//   ....[50]....
        /*038c*/ 	.word	0x00009610


	//   ....[51]....
        /*0390*/ 	.word	0x00009630


	//   ....[52]....
        /*0394*/ 	.word	0x00009690


	//   ....[53]....
        /*0398*/ 	.word	0x000096b0


	//   ....[54]....
        /*039c*/ 	.word	0x00009700


	//   ....[55]....
        /*03a0*/ 	.word	0x00009720


	//   ....[56]....
        /*03a4*/ 	.word	0x00009aa0


	//   ....[57]....
        /*03a8*/ 	.word	0x00009ad0


	//   ....[58]....
        /*03ac*/ 	.word	0x00009b10


	//   ....[59]....
        /*03b0*/ 	.word	0x00009b30


	//   ....[60]....
        /*03b4*/ 	.word	0x00009b50


	//   ....[61]....
        /*03b8*/ 	.word	0x00009b70


	//   ....[62]....
        /*03bc*/ 	.word	0x00009b90


	//   ....[63]....
        /*03c0*/ 	.word	0x00009bc0


	//   ....[64]....
        /*03c4*/ 	.word	0x00009c60


	//   ....[65]....
        /*03c8*/ 	.word	0x00009c90


	//   ....[66]....
        /*03cc*/ 	.word	0x00009ca0


	//   ....[67]....
        /*03d0*/ 	.word	0x00009d30


	//   ....[68]....
        /*03d4*/ 	.word	0x0000a520


	//   ....[69]....
        /*03d8*/ 	.word	0x0000a540


	//   ....[70]....
        /*03dc*/ 	.word	0x0000a550


	//   ....[71]....
        /*03e0*/ 	.word	0x0000a560


	//   ....[72]....
        /*03e4*/ 	.word	0x0000a570


	//   ....[73]....
        /*03e8*/ 	.word	0x0000a580


	//   ....[74]....
        /*03ec*/ 	.word	0x0000a5a0


	//   ....[75]....
        /*03f0*/ 	.word	0x0000a5c0


	//   ....[76]....
        /*03f4*/ 	.word	0x0000a5f0


	//   ....[77]....
        /*03f8*/ 	.word	0x0000a630


	//   ....[78]....
        /*03fc*/ 	.word	0x0000a670


	//   ....[79]....
        /*0400*/ 	.word	0x0000a6c0


	//   ....[80]....
        /*0404*/ 	.word	0x0000aa10


	//   ....[81]....
        /*0408*/ 	.word	0x0000aa30


	//   ....[82]....
        /*040c*/ 	.word	0x0000aa40


	//   ....[83]....
        /*0410*/ 	.word	0x0000aa50


	//   ....[84]....
        /*0414*/ 	.word	0x0000aa60


	//   ....[85]....
        /*0418*/ 	.word	0x0000aa90


	//   ....[86]....
        /*041c*/ 	.word	0x0000aaf0


	//   ....[87]....
        /*0420*/ 	.word	0x0000ab10


	//   ....[88]....
        /*0424*/ 	.word	0x0000ab70


	//   ....[89]....
        /*0428*/ 	.word	0x0000ab80


	//   ....[90]....
        /*042c*/ 	.word	0x0000abf0


	//   ....[91]....
        /*0430*/ 	.word	0x0000ac10


	//   ....[92]....
        /*0434*/ 	.word	0x0000af70


	//   ....[93]....
        /*0438*/ 	.word	0x0000b410


	//   ....[94]....
        /*043c*/ 	.word	0x0000b500


	//   ....[95]....
        /*0440*/ 	.word	0x0000b5a0


	//   ....[96]....
        /*0444*/ 	.word	0x0000b620


	//   ....[97]....
        /*0448*/ 	.word	0x0000b6d0


	//   ....[98]....
        /*044c*/ 	.word	0x0000b730


	//   ....[99]....
        /*0450*/ 	.word	0x0000b7f0


	//   ....[100]....
        /*0454*/ 	.word	0x0000b850


	//   ....[101]....
        /*0458*/ 	.word	0x0000b910


	//   ....[102]....
        /*045c*/ 	.word	0x0000b970


	//   ....[103]....
        /*0460*/ 	.word	0x0000ba30


	//   ....[104]....
        /*0464*/ 	.word	0x0000ba90


	//   ....[105]....
        /*0468*/ 	.word	0x0000bb30


	//   ....[106]....
        /*046c*/ 	.word	0x0000bbc0


	//   ....[107]....
        /*0470*/ 	.word	0x0000bc20


	//   ....[108]....
        /*0474*/ 	.word	0x0000bce0


	//   ....[109]....
        /*0478*/ 	.word	0x0000bda0


	//   ....[110]....
        /*047c*/ 	.word	0x0000be00


	//   ....[111]....
        /*0480*/ 	.word	0x0000bed0


	//   ....[112]....
        /*0484*/ 	.word	0x0000bf30


	//   ....[113]....
        /*0488*/ 	.word	0x0000c000


	//   ....[114]....
        /*048c*/ 	.word	0x0000c060


	//   ....[115]....
        /*0490*/ 	.word	0x0000c130


	//   ....[116]....
        /*0494*/ 	.word	0x0000c190


	//   ....[117]....
        /*0498*/ 	.word	0x0000c250


	//   ....[118]....
        /*049c*/ 	.word	0x0000c2b0


	//   ....[119]....
        /*04a0*/ 	.word	0x0000c360


	//   ....[120]....
        /*04a4*/ 	.word	0x0000c3e0


	//   ....[121]....
        /*04a8*/ 	.word	0x0000c480


	//   ....[122]....
        /*04ac*/ 	.word	0x0000c5d0


	//   ....[123]....
        /*04b0*/ 	.word	0x0000c6a0


	//   ....[124]....
        /*04b4*/ 	.word	0x0000c720


	//   ....[125]....
        /*04b8*/ 	.word	0x0000c7e0


	//   ....[126]....
        /*04bc*/ 	.word	0x0000c8c0


	//   ....[127]....
        /*04c0*/ 	.word	0x0000c980


	//   ....[128]....
        /*04c4*/ 	.word	0x0000ca60


	//   ....[129]....
        /*04c8*/ 	.word	0x0000cb20


	//   ....[130]....
        /*04cc*/ 	.word	0x0000cc00


	//   ....[131]....
        /*04d0*/ 	.word	0x0000ccc0


	//   ....[132]....
        /*04d4*/ 	.word	0x0000cda0


	//   ....[133]....
        /*04d8*/ 	.word	0x0000ce70


	//   ....[134]....
        /*04dc*/ 	.word	0x0000cfd0


	//   ....[135]....
        /*04e0*/ 	.word	0x0000d070


	//   ....[136]....
        /*04e4*/ 	.word	0x0000d0d0


	//   ....[137]....
        /*04e8*/ 	.word	0x0000d170


	//   ....[138]....
        /*04ec*/ 	.word	0x0000d1d0


	//   ....[139]....
        /*04f0*/ 	.word	0x0000d270


	//   ....[140]....
        /*04f4*/ 	.word	0x0000d2d0


	//   ....[141]....
        /*04f8*/ 	.word	0x0000d370


	//   ....[142]....
        /*04fc*/ 	.word	0x0000d3d0


	//   ....[143]....
        /*0500*/ 	.word	0x0000d470


	//   ....[144]....
        /*0504*/ 	.word	0x0000d4d0


	//   ....[145]....
        /*0508*/ 	.word	0x0000d570


	//   ....[146]....
        /*050c*/ 	.word	0x0000d660


	//   ....[147]....
        /*0510*/ 	.word	0x0000d700


	//   ....[148]....
        /*0514*/ 	.word	0x0000d770


	//   ....[149]....
        /*0518*/ 	.word	0x0000d840


	//   ....[150]....
        /*051c*/ 	.word	0x0000d8a0


	//   ....[151]....
        /*0520*/ 	.word	0x0000d980


	//   ....[152]....
        /*0524*/ 	.word	0x0000d9e0


	//   ....[153]....
        /*0528*/ 	.word	0x0000dac0


	//   ....[154]....
        /*052c*/ 	.word	0x0000db20


	//   ....[155]....
        /*0530*/ 	.word	0x0000dc00


	//   ....[156]....
        /*0534*/ 	.word	0x0000dc60


	//   ....[157]....
        /*0538*/ 	.word	0x0000dd40


	//   ....[158]....
        /*053c*/ 	.word	0x0000de30


	//----- nvinfo : EIATTR_REG_RECONFIG
	.align		4
.L_1106:
        /*0540*/ 	.byte	0x01, 0x54
	.zero		2


	//----- nvinfo : EIATTR_SYSCALL_OFFSETS
	.align		4
        /*0544*/ 	.byte	0x04, 0x46
        /*0546*/ 	.short	(.L_1108 - .L_1107)


	//   ....[0]....
.L_1107:
        /*0548*/ 	.word	0x000013f0


	//   ....[1]....
        /*054c*/ 	.word	0x00008250


	//   ....[2]....
        /*0550*/ 	.word	0x00008390


	//   ....[3]....
        /*0554*/ 	.word	0x00008480


	//   ....[4]....
        /*0558*/ 	.word	0x00009090


	//----- nvinfo : EIATTR_MBARRIER_INSTR_OFFSETS
	.align		4
.L_1108:
        /*055c*/ 	.byte	0x04, 0x39
        /*055e*/ 	.short	(.L_1110 - .L_1109)


	//   ....[0]....
.L_1109:
        /*0560*/ 	.word	0x00000170
        /*0564*/ 	.word	0x000000ff
        /*0568*/ 	.word	0x00022800
        /*056c*/ 	.short	0x0100
        /*056e*/ 	.byte	0x08
	.zero		1


	//   ....[1]....
        /*0570*/ 	.word	0x00000180
        /*0574*/ 	.word	0x000000ff
        /*0578*/ 	.word	0x00022820
        /*057c*/ 	.short	0x0100
        /*057e*/ 	.byte	0x08
	.zero		1


	//   ....[2]....
        /*0580*/ 	.word	0x00000270
        /*0584*/ 	.word	0x000000ff
        /*0588*/ 	.word	0x00022830
        /*058c*/ 	.short	0x0100
        /*058e*/ 	.byte	0x08
	.zero		1


	//   ....[3]....
        /*0590*/ 	.word	0x00000280
        /*0594*/ 	.word	0x000000ff
        /*0598*/ 	.word	0x00022840
        /*059c*/ 	.short	0x0100
        /*059e*/ 	.byte	0x08
	.zero		1


	//   ....[4]....
        /*05a0*/ 	.word	0x00000290
        /*05a4*/ 	.word	0x000000ff
        /*05a8*/ 	.word	0x00022838
        /*05ac*/ 	.short	0x0100
        /*05ae*/ 	.byte	0x08
	.zero		1


	//   ....[5]....
        /*05b0*/ 	.word	0x000002a0
        /*05b4*/ 	.word	0x000000ff
        /*05b8*/ 	.word	0x00022848
        /*05bc*/ 	.short	0x0100
        /*05be*/ 	.byte	0x08
	.zero		1


	//   ....[6]....
        /*05c0*/ 	.word	0x000003d0
        /*05c4*/ 	.word	0x000000ff
        /*05c8*/ 	.word	0x00022850
        /*05cc*/ 	.short	0x0100
        /*05ce*/ 	.byte	0x08
	.zero		1


	//   ....[7]....
        /*05d0*/ 	.word	0x000003e0
        /*05d4*/ 	.word	0x000000ff
        /*05d8*/ 	.word	0x00022860
        /*05dc*/ 	.short	0x0100
        /*05de*/ 	.byte	0x08
	.zero		1


	//   ....[8]....
        /*05e0*/ 	.word	0x000003f0
        /*05e4*/ 	.word	0x000000ff
        /*05e8*/ 	.word	0x00022858
        /*05ec*/ 	.short	0x0100
        /*05ee*/ 	.byte	0x08
	.zero		1


	//   ....[9]....
        /*05f0*/ 	.word	0x00000400
        /*05f4*/ 	.word	0x000000ff
        /*05f8*/ 	.word	0x00022868
        /*05fc*/ 	.short	0x0100
        /*05fe*/ 	.byte	0x08
	.zero		1


	//   ....[10]....
        /*0600*/ 	.word	0x000004f0
        /*0604*/ 	.word	0x000000ff
        /*0608*/ 	.word	0x00022870
        /*060c*/ 	.short	0x0100
        /*060e*/ 	.byte	0x06
	.zero		1


	//   ....[11]....
        /*0610*/ 	.word	0x00000500
        /*0614*/ 	.word	0x000000ff
        /*0618*/ 	.word	0x00022880
        /*061c*/ 	.short	0x0100
        /*061e*/ 	.byte	0x06
	.zero		1


	//   ....[12]....
        /*0620*/ 	.word	0x00000510
        /*0624*/ 	.word	0x000000ff
        /*0628*/ 	.word	0x00022878
        /*062c*/ 	.short	0x0100
        /*062e*/ 	.byte	0x06
	.zero		1


	//   ....[13]....
        /*0630*/ 	.word	0x00000520
        /*0634*/ 	.word	0x000000ff
        /*0638*/ 	.word	0x00022888
        /*063c*/ 	.short	0x0100
        /*063e*/ 	.byte	0x06
	.zero		1


	//   ....[14]....
        /*0640*/ 	.word	0x00000650
        /*0644*/ 	.word	0x000000ff
        /*0648*/ 	.word	0x00022890
        /*064c*/ 	.short	0x0100
        /*064e*/ 	.byte	0x08
	.zero		1


	//   ....[15]....
        /*0650*/ 	.word	0x00000660
        /*0654*/ 	.word	0x000000ff
        /*0658*/ 	.word	0x000228a0
        /*065c*/ 	.short	0x0100
        /*065e*/ 	.byte	0x08
	.zero		1


	//   ....[16]....
        /*0660*/ 	.word	0x00000670
        /*0664*/ 	.word	0x000000ff
        /*0668*/ 	.word	0x00022898
        /*066c*/ 	.short	0x0100
        /*066e*/ 	.byte	0x08
	.zero		1


	//   ....[17]....
        /*0670*/ 	.word	0x00000680
        /*0674*/ 	.word	0x000000ff
        /*0678*/ 	.word	0x000228a8
        /*067c*/ 	.short	0x0100
        /*067e*/ 	.byte	0x08
	.zero		1


	//   ....[18]....
        /*0680*/ 	.word	0x000007c0
        /*0684*/ 	.word	0x000000ff
        /*0688*/ 	.word	0x000228b0
        /*068c*/ 	.short	0x0100
        /*068e*/ 	.byte	0x08
	.zero		1


	//   ....[19]....
        /*0690*/ 	.word	0x000007d0
        /*0694*/ 	.word	0x000000ff
        /*0698*/ 	.word	0x000228c0
        /*069c*/ 	.short	0x0100
        /*069e*/ 	.byte	0x08
	.zero		1


	//   ....[20]....
        /*06a0*/ 	.word	0x000007e0
        /*06a4*/ 	.word	0x000000ff
        /*06a8*/ 	.word	0x000228b8
        /*06ac*/ 	.short	0x0100
        /*06ae*/ 	.byte	0x08
	.zero		1


	//   ....[21]....
        /*06b0*/ 	.word	0x000007f0
        /*06b4*/ 	.word	0x000000ff
        /*06b8*/ 	.word	0x000228c8
        /*06bc*/ 	.short	0x0100
        /*06be*/ 	.byte	0x08
	.zero		1


	//   ....[22]....
        /*06c0*/ 	.word	0x00001420
        /*06c4*/ 	.word	0x000000ff
        /*06c8*/ 	.word	0x00022800
        /*06cc*/ 	.short	0x010a
        /*06ce*/ 	.byte	0x29
	.zero		1


	//   ....[23]....
        /*06d0*/ 	.word	0x000014b0
        /*06d4*/ 	.word	0x000000ff
        /*06d8*/ 	.word	0x00022830
        /*06dc*/ 	.short	0x010a
        /*06de*/ 	.byte	0x29
	.zero		1


	//   ....[24]....
        /*06e0*/ 	.word	0x000014f0
        /*06e4*/ 	.word	0x000000ff
        /*06e8*/ 	.word	0x00022830
        /*06ec*/ 	.short	0x010a
        /*06ee*/ 	.byte	0x29
	.zero		1


	//   ....[25]....
        /*06f0*/ 	.word	0x00001820
        /*06f4*/ 	.word	0x000000ff
        /*06f8*/ 	.word	0x00000000
        /*06fc*/ 	.short	0x0101
        /*06fe*/ 	.byte	0x04
	.zero		1


	//   ....[26]....
        /*0700*/ 	.word	0x00002b30
        /*0704*/ 	.word	0x000000ff
        /*0708*/ 	.word	0x00022850
        /*070c*/ 	.short	0x010a
        /*070e*/ 	.byte	0x29
	.zero		1


	//   ....[27]....
        /*0710*/ 	.word	0x00002b70
        /*0714*/ 	.word	0x000000ff
        /*0718*/ 	.word	0x00022850
        /*071c*/ 	.short	0x010a
        /*071e*/ 	.byte	0x29
	.zero		1


	//   ....[28]....
        /*0720*/ 	.word	0x00002ed0
        /*0724*/ 	.word	0x000000ff
        /*0728*/ 	.word	0x00000000
        /*072c*/ 	.short	0x0101
        /*072e*/ 	.byte	0x04
	.zero		1


	//   ....[29]....
        /*0730*/ 	.word	0x00003010
        /*0734*/ 	.word	0x000000ff
        /*0738*/ 	.word	0x00022830
        /*073c*/ 	.short	0x010a
        /*073e*/ 	.byte	0x1a
	.zero		1


	//   ....[30]....
        /*0740*/ 	.word	0x00003050
        /*0744*/ 	.word	0x000000ff
        /*0748*/ 	.word	0x00022830
        /*074c*/ 	.short	0x010a
        /*074e*/ 	.byte	0x1a
	.zero		1


	//   ....[31]....
        /*0750*/ 	.word	0x00003280
        /*0754*/ 	.word	0x000000ff
        /*0758*/ 	.word	0x00000000
        /*075c*/ 	.short	0x0101
        /*075e*/ 	.byte	0x0b
	.zero		1


	//   ....[32]....
        /*0760*/ 	.word	0x000048d0
        /*0764*/ 	.word	0x000000ff
        /*0768*/ 	.word	0x00022850
        /*076c*/ 	.short	0x010a
        /*076e*/ 	.byte	0x1a
	.zero		1


	//   ....[33]....
        /*0770*/ 	.word	0x00004910
        /*0774*/ 	.word	0x000000ff
        /*0778*/ 	.word	0x00022850
        /*077c*/ 	.short	0x010a
        /*077e*/ 	.byte	0x1a
	.zero		1


	//   ....[34]....
        /*0780*/ 	.word	0x00004bd0
        /*0784*/ 	.word	0x000000ff
        /*0788*/ 	.word	0x00000000
        /*078c*/ 	.short	0x0101
        /*078e*/ 	.byte	0x0b
	.zero		1


	//   ....[35]....
        /*0790*/ 	.word	0x00005e80
        /*0794*/ 	.word	0x000000ff
        /*0798*/ 	.word	0x00000000
        /*079c*/ 	.short	0x0101
        /*079e*/ 	.byte	0x04
	.zero		1


	//   ....[36]....
        /*07a0*/ 	.word	0x00008990
        /*07a4*/ 	.word	0x000000ff
        /*07a8*/ 	.word	0x00022840
        /*07ac*/ 	.short	0x010a
        /*07ae*/ 	.byte	0x2b
	.zero		1


	//   ....[37]....
        /*07b0*/ 	.word	0x00008ec0
        /*07b4*/ 	.word	0x000000ff
        /*07b8*/ 	.word	0x00022830
        /*07bc*/ 	.short	0x0107
        /*07be*/ 	.byte	0x2b
	.zero		1


	//   ....[38]....
        /*07c0*/ 	.word	0x00008f30
        /*07c4*/ 	.word	0x000000ff
        /*07c8*/ 	.word	0x00022830
        /*07cc*/ 	.short	0x0101
        /*07ce*/ 	.byte	0x2b
	.zero		1


	//   ....[39]....
        /*07d0*/ 	.word	0x000097f0
        /*07d4*/ 	.word	0x000000ff
        /*07d8*/ 	.word	0x00022800
        /*07dc*/ 	.short	0x0107
        /*07de*/ 	.byte	0x2b
	.zero		1


	//   ....[40]....
        /*07e0*/ 	.word	0x00009830
        /*07e4*/ 	.word	0x000000ff
        /*07e8*/ 	.word	0x00022800
        /*07ec*/ 	.short	0x0101
        /*07ee*/ 	.byte	0x2b
	.zero		1


	//   ....[41]....
        /*07f0*/ 	.word	0x00009840
        /*07f4*/ 	.word	0x000000ff
        /*07f8*/ 	.word	0x00022820
        /*07fc*/ 	.short	0x010a
        /*07fe*/ 	.byte	0x2b
	.zero		1


	//   ....[42]....
        /*0800*/ 	.word	0x00009890
        /*0804*/ 	.word	0x000000ff
        /*0808*/ 	.word	0x00022860
        /*080c*/ 	.short	0x010a
        /*080e*/ 	.byte	0x2b
	.zero		1


	//   ....[43]....
        /*0810*/ 	.word	0x00009fc0
        /*0814*/ 	.word	0x000000ff
        /*0818*/ 	.word	0x00022850
        /*081c*/ 	.short	0x0107
        /*081e*/ 	.byte	0x2b
	.zero		1


	//   ....[44]....
        /*0820*/ 	.word	0x0000a040
        /*0824*/ 	.word	0x000000ff
        /*0828*/ 	.word	0x00022850
        /*082c*/ 	.short	0x0101
        /*082e*/ 	.byte	0x2b
	.zero		1


	//   ....[45]....
        /*0830*/ 	.word	0x0000a320
        /*0834*/ 	.word	0x00000020
        /*0838*/ 	.word	0x00022840
        /*083c*/ 	.short	0x010a
        /*083e*/ 	.byte	0x3f
	.zero		1


	//   ....[46]....
        /*0840*/ 	.word	0x0000a750
        /*0844*/ 	.word	0x00000020
        /*0848*/ 	.word	0x00022830
        /*084c*/ 	.short	0x0107
        /*084e*/ 	.byte	0x3f
	.zero		1


	//   ....[47]....
        /*0850*/ 	.word	0x0000a800
        /*0854*/ 	.word	0x00000020
        /*0858*/ 	.word	0x00022830
        /*085c*/ 	.short	0x0101
        /*085e*/ 	.byte	0x3f
	.zero		1


	//   ....[48]....
        /*0860*/ 	.word	0x0000a830
        /*0864*/ 	.word	0x00000020
        /*0868*/ 	.word	0x00022860
        /*086c*/ 	.short	0x010a
        /*086e*/ 	.byte	0x3f
	.zero		1


	//   ....[49]....
        /*0870*/ 	.word	0x0000ad70
        /*0874*/ 	.word	0x00000020
        /*0878*/ 	.word	0x00022850
        /*087c*/ 	.short	0x0107
        /*087e*/ 	.byte	0x3f
	.zero		1


	//   ....[50]....
        /*0880*/ 	.word	0x0000ae40
        /*0884*/ 	.word	0x00000020
        /*0888*/ 	.word	0x00022850
        /*088c*/ 	.short	0x0101
        /*088e*/ 	.byte	0x3f
	.zero		1


	//   ....[51]....
        /*0890*/ 	.word	0x0000af20
        /*0894*/ 	.word	0x00000004
        /*0898*/ 	.word	0x00022820
        /*089c*/ 	.short	0x010a
        /*089e*/ 	.byte	0x3f
	.zero		1


	//   ....[52]....
        /*08a0*/ 	.word	0x0000b060
        /*08a4*/ 	.word	0x00000005
        /*08a8*/ 	.word	0x00022840
        /*08ac*/ 	.short	0x010a
        /*08ae*/ 	.byte	0x3f
	.zero		1


	//   ....[53]....
        /*08b0*/ 	.word	0x0000b100
        /*08b4*/ 	.word	0x00000015
        /*08b8*/ 	.word	0x00022840
        /*08bc*/ 	.short	0x010a
        /*08be*/ 	.byte	0x3f
	.zero		1


	//   ....[54]....
        /*08c0*/ 	.word	0x0000b140
        /*08c4*/ 	.word	0x00000005
        /*08c8*/ 	.word	0x00022860
        /*08cc*/ 	.short	0x010a
        /*08ce*/ 	.byte	0x3f
	.zero		1


	//   ....[55]....
        /*08d0*/ 	.word	0x0000b180
        /*08d4*/ 	.word	0x00000015
        /*08d8*/ 	.word	0x00022860
        /*08dc*/ 	.short	0x010a
        /*08de*/ 	.byte	0x3f
	.zero		1


	//   ....[56]....
        /*08e0*/ 	.word	0x0000b1f0
        /*08e4*/ 	.word	0x00000005
        /*08e8*/ 	.word	0x00022800
        /*08ec*/ 	.short	0x010a
        /*08ee*/ 	.byte	0x3f
	.zero		1


	//   ....[57]....
        /*08f0*/ 	.word	0x0000b250
        /*08f4*/ 	.word	0x00000005
        /*08f8*/ 	.word	0x00022830
        /*08fc*/ 	.short	0x010a
        /*08fe*/ 	.byte	0x3f
	.zero		1


	//   ....[58]....
        /*0900*/ 	.word	0x0000b2b0
        /*0904*/ 	.word	0x00000009
        /*0908*/ 	.word	0x00022850
        /*090c*/ 	.short	0x010a
        /*090e*/ 	.byte	0x3f
	.zero		1


	//   ....[59]....
        /*0910*/ 	.word	0x0000b310
        /*0914*/ 	.word	0x00000000
        /*0918*/ 	.word	0x00022830
        /*091c*/ 	.short	0x010a
        /*091e*/ 	.byte	0x3f
	.zero		1


	//   ....[60]....
        /*0920*/ 	.word	0x0000b370
        /*0924*/ 	.word	0x00000008
        /*0928*/ 	.word	0x00022850
        /*092c*/ 	.short	0x010a
        /*092e*/ 	.byte	0x3f
	.zero		1


	//   ....[61]....
        /*0930*/ 	.word	0x0000b450
        /*0934*/ 	.word	0x00000003
        /*0938*/ 	.word	0x00022840
        /*093c*/ 	.short	0x010a
        /*093e*/ 	.byte	0x3f
	.zero		1


	//   ....[62]....
        /*0940*/ 	.word	0x0000c4c0
        /*0944*/ 	.word	0x00000003
        /*0948*/ 	.word	0x00022820
        /*094c*/ 	.short	0x010a
        /*094e*/ 	.byte	0x3f
	.zero		1


	//   ....[63]....
        /*0950*/ 	.word	0x0000c520
        /*0954*/ 	.word	0x00000003
        /*0958*/ 	.word	0x00022860
        /*095c*/ 	.short	0x010a
        /*095e*/ 	.byte	0x3f
	.zero		1


	//   ....[64]....
        /*0960*/ 	.word	0x0000cf20
        /*0964*/ 	.word	0x00000020
        /*0968*/ 	.word	0x00022840
        /*096c*/ 	.short	0x010a
        /*096e*/ 	.byte	0x3f
	.zero		1


	//   ....[65]....
        /*0970*/ 	.word	0x0000d5b0
        /*0974*/ 	.word	0x00000020
        /*0978*/ 	.word	0x00022860
        /*097c*/ 	.short	0x010a
        /*097e*/ 	.byte	0x3f
	.zero		1


	//   ....[66]....
        /*0980*/ 	.word	0x0000dd80
        /*0984*/ 	.word	0x00000004
        /*0988*/ 	.word	0x00022820
        /*098c*/ 	.short	0x010a
        /*098e*/ 	.byte	0x3f
	.zero		1


	//   ....[67]....
        /*0990*/ 	.word	0x0000def0
        /*0994*/ 	.word	0x00000005
        /*0998*/ 	.word	0x00022840
        /*099c*/ 	.short	0x010a
        /*099e*/ 	.byte	0x3f
	.zero		1


	//   ....[68]....
        /*09a0*/ 	.word	0x0000df40
        /*09a4*/ 	.word	0x00000015
        /*09a8*/ 	.word	0x00022840
        /*09ac*/ 	.short	0x010a
        /*09ae*/ 	.byte	0x3f
	.zero		1


	//   ....[69]....
        /*09b0*/ 	.word	0x0000df90
        /*09b4*/ 	.word	0x00000005
        /*09b8*/ 	.word	0x00022860
        /*09bc*/ 	.short	0x010a
        /*09be*/ 	.byte	0x3f
	.zero		1


	//----- nvinfo : EIATTR_NUM_MBARRIERS
	.align		4
.L_1110:
        /*09c0*/ 	.byte	0x03, 0x38
        /*09c2*/ 	.short	0x0016


	//----- nvinfo : EIATTR_EXIT_INSTR_OFFSETS
	.align		4
        /*09c4*/ 	.byte	0x04, 0x1c
        /*09c6*/ 	.short	(.L_1112 - .L_1111)


	//   ....[0]....
.L_1111:
        /*09c8*/ 	.word	0x0000b1d0


	//----- nvinfo : EIATTR_MAX_THREADS
	.align		4
.L_1112:
        /*09cc*/ 	.byte	0x04, 0x05
        /*09ce*/ 	.short	(.L_1114 - .L_1113)
.L_1113:
        /*09d0*/ 	.word	0x00000180
        /*09d4*/ 	.word	0x00000001
        /*09d8*/ 	.word	0x00000001


	//----- nvinfo : EIATTR_CRS_STACK_SIZE
	.align		4
.L_1114:
        /*09dc*/ 	.byte	0x04, 0x1e
        /*09de*/ 	.short	(.L_1116 - .L_1115)
.L_1115:
        /*09e0*/ 	.word	0x00000000


	//----- nvinfo : EIATTR_CBANK_PARAM_SIZE
	.align		4
.L_1116:
        /*09e4*/ 	.byte	0x03, 0x19
        /*09e6*/ 	.short	0x0a70


	//----- nvinfo : EIATTR_PARAM_CBANK
	.align		4
        /*09e8*/ 	.byte	0x04, 0x0a
        /*09ea*/ 	.short	(.L_1118 - .L_1117)
	.align		4
.L_1117:
        /*09ec*/ 	.word	index@(.nv.constant0._ZN7cutlass13device_kernelIN5flash11enable_sm90INS1_16FlashAttnFwdSm90INS1_25CollectiveMainloopFwdSm90ILi2EN4cute5tupleIJNS5_1CILi1EEES8_S8_EEENS6_IJNS7_ILi128EEENS7_ILi96EEENS7_ILi64EEEEEELi256ENS_10bfloat16_tEfNS_4arch4Sm90ELb0ELb0ELb0ELb0ELb1ELb0ELb0ELb1ELb0ELb1ELb1ELb0EEENS1_21CollectiveEpilogueFwdINS6_IJSA_NS7_ILi256EEESB_EEES9_SE_SG_Li256ELb0ELb1ELb1ELb0EEENS1_19SingleTileSchedulerILb0ELb1ELb1ELi128EEEEEEEEEvNT_6ParamsE)
        /*09f0*/ 	.short	0x0210
        /*09f2*/ 	.short	0x0a70


	//----- nvinfo : EIATTR_SW_WAR
	.align		4
.L_1118:
        /*09f4*/ 	.byte	0x04, 0x36
        /*09f6*/ 	.short	(.L_1120 - .L_1119)
.L_1119:
        /*09f8*/ 	.word	0x00000008
.L_1120:


//--------------------- .nv.info._ZN7cutlass13device_kernelIN5flash11enable_sm90INS1_16FlashAttnFwdSm90INS1_25CollectiveMainloopFwdSm90ILi2EN4cute5tupleIJNS5_1CILi1EEES8_S8_EEENS6_IJNS7_ILi128EEENS7_ILi96EEENS7_ILi64EEEEEELi256ENS_10bfloat16_tEfNS_4arch4Sm90ELb0ELb0ELb0ELb0ELb1ELb0ELb1ELb1ELb0ELb1ELb1ELb0EEENS1_21CollectiveEpilogueFwdINS6_IJSA_NS7_ILi256EEESB_EEES9_SE_SG_Li256ELb0ELb1ELb1ELb0EEENS1_19SingleTileSchedulerILb0ELb1ELb1ELi128EEEEEEEEEvNT_6ParamsE --------------------------
	.section	.nv.info._ZN7cutlass13device_kernelIN5flash11enable_sm90INS1_16FlashAttnFwdSm90INS1_25CollectiveMainloopFwdSm90ILi2EN4cute5tupleIJNS5_1CILi1EEES8_S8_EEENS6_IJNS7_ILi128EEENS7_ILi96EEENS7_ILi64EEEEEELi256ENS_10bfloat16_tEfNS_4arch4Sm90ELb0ELb0ELb0ELb0ELb1ELb0ELb1ELb1ELb0ELb1ELb1ELb0EEENS1_21CollectiveEpilogueFwdINS6_IJSA_NS7_ILi256EEESB_EEES9_SE_SG_Li256ELb0ELb1ELb1ELb0EEENS1_19SingleTileSchedulerILb0ELb1ELb1ELi128EEEEEEEEEvNT_6ParamsE,"",@"SHT_CUDA_INFO"
	.sectionflags	@""
	.align	4


	//----- nvinfo : EIATTR_CUDA_API_VERSION
	.align		4
        /*0000*/ 	.byte	0x04, 0x37
        /*0002*/ 	.short	(.L_1122 - .L_1121)
.L_1121:
        /*0004*/ 	.word	0x00000082


	//----- nvinfo : EIATTR_KPARAM_INFO
	.align		4
.L_1122:
        /*0008*/ 	.byte	0x04, 0x17
        /*000a*/ 	.short	(.L_1124 - .L_1123)
.L_1123:
        /*000c*/ 	.word	0x00000000
        /*0010*/ 	.short	0x0000
        /*0012*/ 	.short	0x0070
        /*0014*/ 	.byte	0x00, 0xf0, 0x01, 0x2c


	//----- nvinfo : EIATTR_SPARSE_MMA_MASK
	.align		4
.L_1124:
        /*0018*/ 	.byte	0x03, 0x50
        /*001a*/ 	.short	0x0000


	//----- nvinfo : EIATTR_MAXREG_COUNT
	.align		4
        /*001c*/ 	.byte	0x03, 0x1b
        /*001e*/ 	.short	0x00a8


	//----- nvinfo : EIATTR_NUM_BARRIERS
	.align		4
        /*0020*/ 	.byte	0x02, 0x4c
        /*0022*/ 	.byte	0x10
	.zero		1


	//----- nvinfo : EIATTR_EXTERNS
	.align		4
        /*0024*/ 	.byte	0x04, 0x0f
        /*0026*/ 	.short	(.L_1126 - .L_1125)


	//   ....[0]....
	.align		4
.L_1125:
        /*0028*/ 	.word	index@(__assertfail)


	//----- nvinfo : EIATTR_ANNOTATIONS
	.align		4
.L_1126:
        /*002c*/ 	.byte	0x04, 0x55
        /*002e*/ 	.short	(.L_1128 - .L_1127)


	//   ....[0]....
.L_1127:
        /*0030*/ 	.word	0x00000001
        /*0034*/ 	.byte	0xd0, 0x08, 0x00, 0x00, 0x01, 0x00, 0x00, 0x00, 0x40, 0x0a, 0x00, 0x00, 0x01, 0x00, 0x00, 0x00
        /*0044*/ 	.byte	0xd0, 0x14, 0x00, 0x00, 0x01, 0x00, 0x00, 0x00, 0xa0, 0x68, 0x00, 0x00, 0x01, 0x00, 0x00, 0x00
        /*0054*/ 	.byte	0xb0, 0x8a, 0x00, 0x00, 0x01, 0x00, 0x00, 0x00, 0xd0, 0x9b, 0x00, 0x00, 0x01, 0x00, 0x00, 0x00
        /*0064*/ 	.byte	0x90, 0xd0, 0x00, 0x00


	//----- nvinfo : EIATTR_MERCURY_ISA_VERSION
	.align		4
.L_1128:
        /*0068*/ 	.byte	0x03, 0x5f
        /*006a*/ 	.short	0x0101


	//----- nvinfo : EIATTR_INT_WARP_WIDE_INSTR_OFFSETS
	.align		4
        /*006c*/ 	.byte	0x04, 0x31
        /*006e*/ 	.short	(.L_1130 - .L_1129)


	//   ....[0]....
.L_1129:
        /*0070*/ 	.word	0x000000c0


	//   ....[1]....
        /*0074*/ 	.word	0x000000d0


	//   ....[2]....
        /*0078*/ 	.word	0x000000e0


	//   ....[3]....
        /*007c*/ 	.word	0x00000180


	//----- nvinfo : EIATTR_COOP_GROUP_MASK_REGIDS
	.align		4
.L_1130:
        /*0080*/ 	.byte	0x04, 0x29
        /*0082*/ 	.short	(.L_1132 - .L_1131)


	//   ....[0]....
.L_1131:
        /*0084*/ 	.word	0xffffffff


	//   ....[1]....
        /*0088*/ 	.word	0xffffffff


	//   ....[2]....
        /*008c*/ 	.word	0xffffffff


	//   ....[3]....
        /*0090*/ 	.word	0xffffffff


	//   ....[4]....
        /*0094*/ 	.word	0xffffffff


	//   ....[5]....
        /*0098*/ 	.word	0xffffffff


	//   ....[6]....
        /*009c*/ 	.word	0xffffffff


	//   ....[7]....
        /*00a0*/ 	.word	0xffffffff


	//   ....[8]....
        /*00a4*/ 	.word	0xffffffff


	//   ....[9]....
        /*00a8*/ 	.word	0xffffffff


	//   ....[10]....
        /*00ac*/ 	.word	0xffffffff


	//   ....[11]....
        /*00b0*/ 	.word	0xffffffff


	//   ....[12]....
        /*00b4*/ 	.word	0xffffffff


	//   ....[13]....
        /*00b8*/ 	.word	0xffffffff


	//   ....[14]....
        /*00bc*/ 	.word	0xffffffff


	//   ....[15]....
        /*00c0*/ 	.word	0xffffffff


	//   ....[16]....
        /*00c4*/ 	.word	0xffffffff


	//   ....[17]....
        /*00c8*/ 	.word	0xffffffff


	//   ....[18]....
        /*00cc*/ 	.word	0xffffffff


	//   ....[19]....
        /*00d0*/ 	.word	0xffffffff


	//   ....[20]....
        /*00d4*/ 	.word	0xffffffff


	//   ....[21]....
        /*00d8*/ 	.word	0xffffffff


	//   ....[22]....
        /*00dc*/ 	.word	0xffffffff


	//   ....[23]....
        /*00e0*/ 	.word	0xffffffff


	//   ....[24]....
        /*00e4*/ 	.word	0xffffffff


	//   ....[25]....
        /*00e8*/ 	.word	0xffffffff


	//   ....[26]....
        /*00ec*/ 	.word	0xffffffff


	//   ....[27]....
        /*00f0*/ 	.word	0xffffffff


	//   ....[28]....
        /*00f4*/ 	.word	0xffffffff


	//   ....[29]....
        /*00f8*/ 	.word	0xffffffff


	//   ....[30]....
        /*00fc*/ 	.word	0xffffffff


	//   ....[31]....
        /*0100*/ 	.word	0xffffffff


	//   ....[32]....
        /*0104*/ 	.word	0xffffffff


	//   ....[33]....
        /*0108*/ 	.word	0xffffffff


	//   ....[34]....
        /*010c*/ 	.word	0xffffffff


	//   ....[35]....
        /*0110*/ 	.word	0xffffffff


	//   ....[36]....
        /*0114*/ 	.word	0xffffffff


	//   ....[37]....
        /*0118*/ 	.word	0xffffffff


	//   ....[38]....
        /*011c*/ 	.word	0xffffffff


	//   ....[39]....
        /*0120*/ 	.word	0xffffffff


	//   ....[40]....
        /*0124*/ 	.word	0xffffffff


	//   ....[41]....
        /*0128*/ 	.word	0xffffffff


	//   ....[42]....
        /*012c*/ 	.word	0xffffffff


	//   ....[43]....
        /*0130*/ 	.word	0xffffffff


	//   ....[44]....
        /*0134*/ 	.word	0xffffffff


	//   ....[45]....
        /*0138*/ 	.word	0xffffffff


	//   ....[46]....
        /*013c*/ 	.word	0xffffffff


	//   ....[47]....
        /*0140*/ 	.word	0xffffffff


	//   ....[48]....
        /*0144*/ 	.word	0xffffffff


	//   ....[49]....
        /*0148*/ 	.word	0xffffffff


	//   ....[50]....
        /*014c*/ 	.word	0xffffffff


	//   ....[51]....
        /*0150*/ 	.word	0xffffffff


	//   ....[52]....
        /*0154*/ 	.word	0xffffffff


	//   ....[53]....
        /*0158*/ 	.word	0xffffffff


	//   ....[54]....
        /*015c*/ 	.word	0xffffffff


	//   ....[55]....
        /*0160*/ 	.word	0xffffffff


	//   ....[56]....
        /*0164*/ 	.word	0xffffffff


	//   ....[57]....
        /*0168*/ 	.word	0xffffffff


	//   ....[58]....
        /*016c*/ 	.word	0xffffffff


	//   ....[59]....
        /*0170*/ 	.word	0xffffffff


	//   ....[60]....
        /*0174*/ 	.word	0xffffffff


	//   ....[61]....
        /*0178*/ 	.word	0xffffffff


	//   ....[62]....
        /*017c*/ 	.word	0xffffffff


	//   ....[63]....
        /*0180*/ 	.word	0xffffffff


	//   ....[64]....
        /*0184*/ 	.word	0xffffffff


	//   ....[65]....
        /*0188*/ 	.word	0xffffffff


	//   ....[66]....
        /*018c*/ 	.word	0xffffffff


	//   ....[67]....
        /*0190*/ 	.word	0xffffffff


	//   ....[68]....
        /*0194*/ 	.word	0xffffffff


	//   ....[69]....
        /*0198*/ 	.word	0xffffffff


	//   ....[70]....
        /*019c*/ 	.word	0xffffffff


	//   ....[71]....
        /*01a0*/ 	.word	0xffffffff


	//   ....[72]....
        /*01a4*/ 	.word	0xffffffff


	//   ....[73]....
        /*01a8*/ 	.word	0xffffffff


	//   ....[74]....
        /*01ac*/ 	.word	0xffffffff


	//   ....[75]....
        /*01b0*/ 	.word	0xffffffff


	//   ....[76]....
        /*01b4*/ 	.word	0xffffffff


	//   ....[77]....
        /*01b8*/ 	.word	0xffffffff


	//   ....[78]....
        /*01bc*/ 	.word	0xffffffff


	//   ....[79]....
        /*01c0*/ 	.word	0xffffffff


	//   ....[80]....
        /*01c4*/ 	.word	0xffffffff


	//   ....[81]....
        /*01c8*/ 	.word	0xffffffff


	//   ....[82]....
        /*01cc*/ 	.word	0xffffffff


	//   ....[83]....
        /*01d0*/ 	.word	0xffffffff


	//   ....[84]....
        /*01d4*/ 	.word	0xffffffff


	//   ....[85]....
        /*01d8*/ 	.word	0xffffffff


	//   ....[86]....
        /*01dc*/ 	.word	0xffffffff


	//   ....[87]....
        /*01e0*/ 	.word	0xffffffff


	//   ....[88]....
        /*01e4*/ 	.word	0xffffffff


	//   ....[89]....
        /*01e8*/ 	.word	0xffffffff


	//   ....[90]....
        /*01ec*/ 	.word	0xffffffff


	//   ....[91]....
        /*01f0*/ 	.word	0xffffffff


	//   ....[92]....
        /*01f4*/ 	.word	0xffffffff


	//   ....[93]....
        /*01f8*/ 	.word	0xffffffff


	//   ....[94]....
        /*01fc*/ 	.word	0xffffffff


	//   ....[95]....
        /*0200*/ 	.word	0xffffffff


	//   ....[96]....
        /*0204*/ 	.word	0xffffffff


	//   ....[97]....
        /*0208*/ 	.word	0xffffffff


	//   ....[98]....
        /*020c*/ 	.word	0xffffffff


	//   ....[99]....
        /*0210*/ 	.word	0xffffffff


	//   ....[100]....
        /*0214*/ 	.word	0xffffffff


	//   ....[101]....
        /*0218*/ 	.word	0xffffffff


	//   ....[102]....
        /*021c*/ 	.word	0xffffffff


	//   ....[103]....
        /*0220*/ 	.word	0xffffffff


	//   ....[104]....
        /*0224*/ 	.word	0xffffffff


	//   ....[105]....
        /*0228*/ 	.word	0xffffffff


	//   ....[106]....
        /*022c*/ 	.word	0xffffffff


	//   ....[107]....
        /*0230*/ 	.word	0xffffffff


	//   ....[108]....
        /*0234*/ 	.word	0xffffffff


	//   ....[109]....
        /*0238*/ 	.word	0x0500000f


	//   ....[110]....
        /*023c*/ 	.word	0x0500000f


	//   ....[111]....
        /*0240*/ 	.word	0x0500000f


	//   ....[112]....
        /*0244*/ 	.word	0x0500000f


	//   ....[113]....
        /*0248*/ 	.word	0x0500000f


	//   ....[114]....
        /*024c*/ 	.word	0x0500000f


	//   ....[115]....
        /*0250*/ 	.word	0x0500000f


	//   ....[116]....
        /*0254*/ 	.word	0x0500000f


	//   ....[117]....
        /*0258*/ 	.word	0x0500000f


	//   ....[118]....
        /*025c*/ 	.word	0x0500000f


	//   ....[119]....
        /*0260*/ 	.word	0x0500000f


	//   ....[120]....
        /*0264*/ 	.word	0x0500000f


	//   ....[121]....
        /*0268*/ 	.word	0x0500000f


	//   ....[122]....
        /*026c*/ 	.word	0x0500000f


	//   ....[123]....
        /*0270*/ 	.word	0x0500000f


	//   ....[124]....
        /*0274*/ 	.word	0x0500000f


	//   ....[125]....
        /*0278*/ 	.word	0x0500000f


	//   ....[126]....
        /*027c*/ 	.word	0x0500000f


	//   ....[127]....
        /*0280*/ 	.word	0x0500000f


	//   ....[128]....
        /*0284*/ 	.word	0x0500000f


	//   ....[129]....
        /*0288*/ 	.word	0x0500000f


	//   ....[130]....
        /*028c*/ 	.word	0x0500000f


	//   ....[131]....
        /*0290*/ 	.word	0x0500000f


	//   ....[132]....
        /*0294*/ 	.word	0x0500000f


	//   ....[133]....
        /*0298*/ 	.word	0x0500000f


	//   ....[134]....
        /*029c*/ 	.word	0x0500000f


	//   ....[135]....
        /*02a0*/ 	.word	0x0500000f


	//   ....[136]....
        /*02a4*/ 	.word	0x0500000f


	//   ....[137]....
        /*02a8*/ 	.word	0x0500000f


	//   ....[138]....
        /*02ac*/ 	.word	0x0500000f


	//   ....[139]....
        /*02b0*/ 	.word	0x0500000f


	//   ....[140]....
        /*02b4*/ 	.word	0x0500000f


	//   ....[141]....
        /*02b8*/ 	.word	0x0500000f


	//   ....[142]....
        /*02bc*/ 	.word	0x0500000f


	//   ....[143]....
        /*02c0*/ 	.word	0x0500000f


	//   ....[144]....
        /*02c4*/ 	.word	0x0500000f


	//   ....[145]....
        /*02c8*/ 	.word	0x0500000f


	//   ....[146]....
        /*02cc*/ 	.word	0x0500000f


	//   ....[147]....
        /*02d0*/ 	.word	0x0500000f


	//   ....[148]....
        /*02d4*/ 	.word	0x0500000f


	//   ....[149]....
        /*02d8*/ 	.word	0x0500000f


	//   ....[150]....
        /*02dc*/ 	.word	0x0500000f


	//   ....[151]....
        /*02e0*/ 	.word	0x0500000f


	//   ....[152]....
        /*02e4*/ 	.word	0x0500000f


	//   ....[153]....
        /*02e8*/ 	.word	0x0500000f


	//   ....[154]....
        /*02ec*/ 	.word	0x0500000f


	//   ....[155]....
        /*02f0*/ 	.word	0x0500000f


	//   ....[156]....
        /*02f4*/ 	.word	0x0500000f


	//   ....[157]....
        /*02f8*/ 	.word	0x0500000f


	//   ....[158]....
        /*02fc*/ 	.word	0x0500000f


	//   ....[159]....
        /*0300*/ 	.word	0x0500000f


	//   ....[160]....
        /*0304*/ 	.word	0x0500000f


	//   ....[161]....
        /*0308*/ 	.word	0x0500000f


	//   ....[162]....
        /*030c*/ 	.word	0x0500000f


	//   ....[163]....
        /*0310*/ 	.word	0x0500000f


	//   ....[164]....
        /*0314*/ 	.word	0x0500000f


	//   ....[165]....
        /*0318*/ 	.word	0x0500000f


	//   ....[166]....
        /*031c*/ 	.word	0x0500000f


	//   ....[167]....
        /*0320*/ 	.word	0x0500000f


	//   ....[168]....
        /*0324*/ 	.word	0x0500000f


	//   ....[169]....
        /*0328*/ 	.word	0x0500000f


	//   ....[170]....
        /*032c*/ 	.word	0x0500000f


	//   ....[171]....
        /*0330*/ 	.word	0x0500000f


	//   ....[172]....
        /*0334*/ 	.word	0x0500000f


	//   ....[173]....
        /*0338*/ 	.word	0x0500000f


	//   ....[174]....
        /*033c*/ 	.word	0x0500000f


	//   ....[175]....
        /*0340*/ 	.word	0x0500000f


	//   ....[176]....
        /*0344*/ 	.word	0x0500000f


	//   ....[177]....
        /*0348*/ 	.word	0x0500000f


	//   ....[178]....
        /*034c*/ 	.word	0x0500000f


	//   ....[179]....
        /*0350*/ 	.word	0x0500000f


	//   ....[180]....
        /*0354*/ 	.word	0x0500000f


	//   ....[181]....
        /*0358*/ 	.word	0x0500000f


	//   ....[182]....
        /*035c*/ 	.word	0x0500000f


	//   ....[183]....
        /*0360*/ 	.word	0x0500000f


	//   ....[184]....
        /*0364*/ 	.word	0x0500000f


	//   ....[185]....
        /*0368*/ 	.word	0x0500000f


	//   ....[186]....
        /*036c*/ 	.word	0x0500000f


	//   ....[187]....
        /*0370*/ 	.word	0x0500000f


	//   ....[188]....
        /*0374*/ 	.word	0x0500000f


	//   ....[189]....
        /*0378*/ 	.word	0x0500000f


	//   ....[190]....
        /*037c*/ 	.word	0x0500000f


	//----- nvinfo : EIATTR_COOP_GROUP_INSTR_OFFSETS
	.align		4
.L_1132:
        /*0380*/ 	.byte	0x04, 0x28
        /*0382*/ 	.short	(.L_1134 - .L_1133)


	//   ....[0]....
.L_1133:
        /*0384*/ 	.word	0x00000080


	//   ....[1]....
        /*0388*/ 	.word	0x00000090


	//   ....[2]....
        /*038c*/ 	.word	0x000002f0


	//   ....[3]....
        /*0390*/ 	.word	0x00000450


	//   ....[4]....
        /*0394*/ 	.word	0x00000570


	//   ....[5]....
        /*0398*/ 	.word	0x000006d0


	//   ....[6]....
        /*039c*/ 	.word	0x000012c0


	//   ....[7]....
        /*03a0*/ 	.word	0x00002b80


	//   ....[8]....
        /*03a4*/ 	.word	0x00002ba0


	//   ....[9]....
        /*03a8*/ 	.word	0x00002bc0


	//   ....[10]....
        /*03ac*/ 	.word	0x00002be0


	//   ....[11]....
        /*03b0*/ 	.word	0x00004890


	//   ....[12]....
        /*03b4*/ 	.word	0x000048f0


	//   ....[13]....
        /*03b8*/ 	.word	0x00004910


	//   ....[14]....
        /*03bc*/ 	.word	0x00004930


	//   ....[15]....
        /*03c0*/ 	.word	0x00005ec0


	//   ....[16]....
        /*03c4*/ 	.word	0x00005f10


	//   ....[17]....
        /*03c8*/ 	.word	0x00005f30


	//   ....[18]....
        /*03cc*/ 	.word	0x00005f50


	//   ....[19]....
        /*03d0*/ 	.word	0x00007030


	//   ....[20]....
        /*03d4*/ 	.word	0x000070a0


	//   ....[21]....
        /*03d8*/ 	.word	0x000070e0


	//   ....[22]....
        /*03dc*/ 	.word	0x00007120


	//   ....[23]....
        /*03e0*/ 	.word	0x00007140


	//   ....[24]....
        /*03e4*/ 	.word	0x00007170


	//   ....[25]....
        /*03e8*/ 	.word	0x00007dc0


	//   ....[26]....
        /*03ec*/ 	.word	0x00007dd0


	//   ....[27]....
        /*03f0*/ 	.word	0x00008e10


	//   ....[28]....
        /*03f4*/ 	.word	0x00009f80


	//   ....[29]....
        /*03f8*/ 	.word	0x00009fa0


	//   ....[30]....
        /*03fc*/ 	.word	0x00009fc0


	//   ....[31]....
        /*0400*/ 	.word	0x00009fe0


	//   ....[32]....
        /*0404*/ 	.word	0x0000a030


	//   ....[33]....
        /*0408*/ 	.word	0x0000a050


	//   ....[34]....
        /*040c*/ 	.word	0x0000a0a0


	//   ....[35]....
        /*0410*/ 	.word	0x0000a0c0


	//   ....[36]....
        /*0414*/ 	.word	0x0000a110


	//   ....[37]....
        /*0418*/ 	.word	0x0000a130


	//   ....[38]....
        /*041c*/ 	.word	0x0000a180


	//   ....[39]....
        /*0420*/ 	.word	0x0000a1a0


	//   ....[40]....
        /*0424*/ 	.word	0x0000a720


	//   ....[41]....
        /*0428*/ 	.word	0x0000a760


	//   ....[42]....
        /*042c*/ 	.word	0x0000a780


	//   ....[43]....
        /*0430*/ 	.word	0x0000a7a0


	//   ....[44]....
        /*0434*/ 	.word	0x0000a7b0


	//   ....[45]....
        /*0438*/ 	.word	0x0000a840


	//   ....[46]....
        /*043c*/ 	.word	0x0000a880


	//   ....[47]....
        /*0440*/ 	.word	0x0000a900


	//   ....[48]....
        /*0444*/ 	.word	0x0000a930


	//   ....[49]....
        /*0448*/ 	.word	0x0000a970


	//   ....[50]....
        /*044c*/ 	.word	0x0000a9a0


	//   ....[51]....
        /*0450*/ 	.word	0x0000aa10


	//   ....[52]....
        /*0454*/ 	.word	0x0000aa40


	//   ....[53]....
        /*0458*/ 	.word	0x0000aa70


	//   ....[54]....
        /*045c*/ 	.word	0x0000aaf0


	//   ....[55]....
        /*0460*/ 	.word	0x0000abb0


	//   ....[56]....
        /*0464*/ 	.word	0x0000b180


	//   ....[57]....
        /*0468*/ 	.word	0x0000b1b0


	//   ....[58]....
        /*046c*/ 	.word	0x0000b230


	//   ....[59]....
        /*0470*/ 	.word	0x0000b290


	//   ....[60]....
        /*0474*/ 	.word	0x0000b2c0


	//   ....[61]....
        /*0478*/ 	.word	0x0000b300


	//   ....[62]....
        /*047c*/ 	.word	0x0000b3b0


	//   ....[63]....
        /*0480*/ 	.word	0x0000b3d0


	//   ....[64]....
        /*0484*/ 	.word	0x0000b4a0


	//   ....[65]....
        /*0488*/ 	.word	0x0000b4b0


	//   ....[66]....
        /*048c*/ 	.word	0x0000b550


	//   ....[67]....
        /*0490*/ 	.word	0x0000b580


	//   ....[68]....
        /*0494*/ 	.word	0x0000b620


	//   ....[69]....
        /*0498*/ 	.word	0x0000b640


	//   ....[70]....
        /*049c*/ 	.word	0x0000b6d0


	//   ....[71]....
        /*04a0*/ 	.word	0x0000b720


	//   ....[72]....
        /*04a4*/ 	.word	0x0000bae0


	//   ....[73]....
        /*04a8*/ 	.word	0x0000bb10


	//   ....[74]....
        /*04ac*/ 	.word	0x0000bb40


	//   ....[75]....
        /*04b0*/ 	.word	0x0000bb60


	//   ....[76]....
        /*04b4*/ 	.word	0x0000bb80


	//   ....[77]....
        /*04b8*/ 	.word	0x0000bbb0


	//   ....[78]....
        /*04bc*/ 	.word	0x0000bbd0


	//   ....[79]....
        /*04c0*/ 	.word	0x0000bbf0


	//   ....[80]....
        /*04c4*/ 	.word	0x0000bc80


	//   ....[81]....
        /*04c8*/ 	.word	0x0000bca0


	//   ....[82]....
        /*04cc*/ 	.word	0x0000bcd0


	//   ....[83]....
        /*04d0*/ 	.word	0x0000bd80


	//   ....[84]....
        /*04d4*/ 	.word	0x0000c5a0


	//   ....[85]....
        /*04d8*/ 	.word	0x0000c5c0


	//   ....[86]....
        /*04dc*/ 	.word	0x0000c5d0


	//   ....[87]....
        /*04e0*/ 	.word	0x0000c5e0


	//   ....[88]....
        /*04e4*/ 	.word	0x0000c600


	//   ....[89]....
        /*04e8*/ 	.word	0x0000c620


	//   ....[90]....
        /*04ec*/ 	.word	0x0000c650


	//   ....[91]....
        /*04f0*/ 	.word	0x0000c690


	//   ....[92]....
        /*04f4*/ 	.word	0x0000c6b0


	//   ....[93]....
        /*04f8*/ 	.word	0x0000c6e0


	//   ....[94]....
        /*04fc*/ 	.word	0x0000c700


	//   ....[95]....
        /*0500*/ 	.word	0x0000c730


	//   ....[96]....
        /*0504*/ 	.word	0x0000ca90


	//   ....[97]....
        /*0508*/ 	.word	0x0000cab0


	//   ....[98]....
        /*050c*/ 	.word	0x0000cac0


	//   ....[99]....
        /*0510*/ 	.word	0x0000cad0


	//   ....[100]....
        /*0514*/ 	.word	0x0000cae0


	//   ....[101]....
        /*0518*/ 	.word	0x0000cb00


	//   ....[102]....
        /*051c*/ 	.word	0x0000cb70


	//   ....[103]....
        /*0520*/ 	.word	0x0000cb90


	//   ....[104]....
        /*0524*/ 	.word	0x0000cbf0


	//   ....[105]....
        /*0528*/ 	.word	0x0000cc00


	//   ....[106]....
        /*052c*/ 	.word	0x0000cc70


	//   ....[107]....
        /*0530*/ 	.word	0x0000ccf0


	//   ....[108]....
        /*0534*/ 	.word	0x0000d020


	//   ....[109]....
        /*0538*/ 	.word	0x0000d580


	//   ....[110]....
        /*053c*/ 	.word	0x0000d670


	//   ....[111]....
        /*0540*/ 	.word	0x0000d710


	//   ....[112]....
        /*0544*/ 	.word	0x0000d770


	//   ....[113]....
        /*0548*/ 	.word	0x0000d830


	//   ....[114]....
        /*054c*/ 	.word	0x0000d890


	//   ....[115]....
        /*0550*/ 	.word	0x0000d950


	//   ....[116]....
        /*0554*/ 	.word	0x0000d9b0


	//   ....[117]....
        /*0558*/ 	.word	0x0000da70


	//   ....[118]....
        /*055c*/ 	.word	0x0000dad0


	//   ....[119]....
        /*0560*/ 	.word	0x0000db90


	//   ....[120]....
        /*0564*/ 	.word	0x0000dbf0


	//   ....[121]....
        /*0568*/ 	.word	0x0000dc90


	//   ....[122]....
        /*056c*/ 	.word	0x0000dd20


	//   ....[123]....
        /*0570*/ 	.word	0x0000dd70


	//   ....[124]....
        /*0574*/ 	.word	0x0000de30


	//   ....[125]....
        /*0578*/ 	.word	0x0000df30


	//   ....[126]....
        /*057c*/ 	.word	0x0000e040


	//   ....[127]....
        /*0580*/ 	.word	0x0000e0c0


	//   ....[128]....
        /*0584*/ 	.word	0x0000e160


	//   ....[129]....
        /*0588*/ 	.word	0x0000e230


	//   ....[130]....
        /*058c*/ 	.word	0x0000e350


	//   ....[131]....
        /*0590*/ 	.word	0x0000e3b0


	//   ....[132]....
        /*0594*/ 	.word	0x0000e410


	//   ....[133]....
        /*0598*/ 	.word	0x0000e510


	//   ....[134]....
        /*059c*/ 	.word	0x0000e5a0


	//   ....[135]....
        /*05a0*/ 	.word	0x0000e680


	//   ....[136]....
        /*05a4*/ 	.word	0x0000e790


	//   ....[137]....
        /*05a8*/ 	.word	0x0000e7e0


	//   ....[138]....
        /*05ac*/ 	.word	0x0000e870


	//   ....[139]....
        /*05b0*/ 	.word	0x0000e910


	//   ....[140]....
        /*05b4*/ 	.word	0x0000e9a0


	//   ....[141]....
        /*05b8*/ 	.word	0x0000ea70


	//   ....[142]....
        /*05bc*/ 	.word	0x0000eba0


	//   ....[143]....
        /*05c0*/ 	.word	0x0000ebf0


	//   ....[144]....
        /*05c4*/ 	.word	0x0000ec60


	//   ....[145]....
        /*05c8*/ 	.word	0x0000ed50


	//   ....[146]....
        /*05cc*/ 	.word	0x0000ee80


	//   ....[147]....
        /*05d0*/ 	.word	0x0000eed0


	//   ....[148]....
        /*05d4*/ 	.word	0x0000ef40


	//   ....[149]....
        /*05d8*/ 	.word	0x0000f030


	//   ....[150]....
        /*05dc*/ 	.word	0x0000f160


	//   ....[151]....
        /*05e0*/ 	.word	0x0000f1b0


	//   ....[152]....
        /*05e4*/ 	.word	0x0000f230


	//   ....[153]....
        /*05e8*/ 	.word	0x0000f300


	//   ....[154]....
        /*05ec*/ 	.word	0x0000f450


	//   ....[155]....
        /*05f0*/ 	.word	0x0000f530


	//   ....[156]....
        /*05f4*/ 	.word	0x0000f5b0


	//   ....[157]....
        /*05f8*/ 	.word	0x0000f670


	//   ....[158]....
        /*05fc*/ 	.word	0x0000f750


	//   ....[159]....
        /*0600*/ 	.word	0x0000f810


	//   ....[160]....
        /*0604*/ 	.word	0x0000f8f0


	//   ....[161]....
        /*0608*/ 	.word	0x0000f9b0


	//   ....[162]....
        /*060c*/ 	.word	0x0000fa90


	//   ....[163]....
        /*0610*/ 	.word	0x0000fb50


	//   ....[164]....
        /*0614*/ 	.word	0x0000fc30


	//   ....[165]....
        /*0618*/ 	.word	0x0000fcf0


	//   ....[166]....
        /*061c*/ 	.word	0x0000fe50


	//   ....[167]....
        /*0620*/ 	.word	0x0000fef0


	//   ....[168]....
        /*0624*/ 	.word	0x0000ff50


	//   ....[169]....
        /*0628*/ 	.word	0x0000fff0


	//   ....[170]....
        /*062c*/ 	.word	0x00010050


	//   ....[171]....
        /*0630*/ 	.word	0x000100f0


	//   ....[172]....
        /*0634*/ 	.word	0x00010150


	//   ....[173]....
        /*0638*/ 	.word	0x000101f0


	//   ....[174]....
        /*063c*/ 	.word	0x00010250


	//   ....[175]....
        /*0640*/ 	.word	0x000102f0


	//   ....[176]....
        /*0644*/ 	.word	0x00010350


	//   ....[177]....
        /*0648*/ 	.word	0x000103f0


	//   ....[178]....
        /*064c*/ 	.word	0x000104d0


	//   ....[179]....
        /*0650*/ 	.word	0x00010570


	//   ....[180]....
        /*0654*/ 	.word	0x000105e0


	//   ....[181]....
        /*0658*/ 	.word	0x000106b0


	//   ....[182]....
        /*065c*/ 	.word	0x00010710


	//   ....[183]....
        /*0660*/ 	.word	0x000107e0


	//   ....[184]....
        /*0664*/ 	.word	0x00010840


	//   ....[185]....
        /*0668*/ 	.word	0x00010910


	//   ....[186]....
        /*066c*/ 	.word	0x00010970


	//   ....[187]....
        /*0670*/ 	.word	0x00010a40


	//   ....[188]....
        /*0674*/ 	.word	0x00010aa0


	//   ....[189]....
        /*0678*/ 	.word	0x00010b70


	//   ....[190]....
        /*067c*/ 	.word	0x00010c80


	//----- nvinfo : EIATTR_REG_RECONFIG
	.align		4
.L_1134:
        /*0680*/ 	.byte	0x01, 0x54
	.zero		2


	//----- nvinfo : EIATTR_SYSCALL_OFFSETS
	.align		4
        /*0684*/ 	.byte	0x04, 0x46
        /*0686*/ 	.short	(.L_1136 - .L_1135)


	//   ....[0]....
.L_1135:
        /*0688*/ 	.word	0x00001460


	//   ....[1]....
        /*068c*/ 	.word	0x00009590


	//   ....[2]....
        /*0690*/ 	.word	0x000096d0


	//   ....[3]....
        /*0694*/ 	.word	0x000097c0


	//   ....[4]....
        /*0698*/ 	.word	0x0000a420


	//   ....[5]....
        /*069c*/ 	.word	0x0000aeb0


	//----- nvinfo : EIATTR_MBARRIER_INSTR_OFFSETS
	.align		4
.L_1136:
        /*06a0*/ 	.byte	0x04, 0x39
        /*06a2*/ 	.short	(.L_1138 - .L_1137)


	//   ....[0]....
.L_1137:
        /*06a4*/ 	.word	0x00000190
        /*06a8*/ 	.word	0x000000ff
        /*06ac*/ 	.word	0x00032400
        /*06b0*/ 	.short	0x0100
        /*06b2*/ 	.byte	0x08
	.zero		1


	//   ....[1]....
        /*06b4*/ 	.word	0x000001a0
        /*06b8*/ 	.word	0x000000ff
        /*06bc*/ 	.word	0x00032410
        /*06c0*/ 	.short	0x0100
        /*06c2*/ 	.byte	0x08
	.zero		1


	//   ....[2]....
        /*06c4*/ 	.word	0x000001b0
        /*06c8*/ 	.word	0x000000ff
        /*06cc*/ 	.word	0x00032420
        /*06d0*/ 	.short	0x0100
        /*06d2*/ 	.byte	0x08
	.zero		1


	//   ....[3]....
        /*06d4*/ 	.word	0x000002a0
        /*06d8*/ 	.word	0x000000ff
        /*06dc*/ 	.word	0x00032430
        /*06e0*/ 	.short	0x0100
        /*06e2*/ 	.byte	0x08
	.zero		1


	//   ....[4]....
        /*06e4*/ 	.word	0x000002b0
        /*06e8*/ 	.word	0x000000ff
        /*06ec*/ 	.word	0x00032440
        /*06f0*/ 	.short	0x0100
        /*06f2*/ 	.byte	0x08
	.zero		1


	//   ....[5]....
        /*06f4*/ 	.word	0x000002c0
        /*06f8*/ 	.word	0x000000ff
        /*06fc*/ 	.word	0x00032438
        /*0700*/ 	.short	0x0100
        /*0702*/ 	.byte	0x08
	.zero		1


	//   ....[6]....
        /*0704*/ 	.word	0x000002d0
        /*0708*/ 	.word	0x000000ff
        /*070c*/ 	.word	0x00032448
        /*0710*/ 	.short	0x0100
        /*0712*/ 	.byte	0x08
	.zero		1


	//   ....[7]....
        /*0714*/ 	.word	0x00000400
        /*0718*/ 	.word	0x000000ff
        /*071c*/ 	.word	0x00032450
        /*0720*/ 	.short	0x0100
        /*0722*/ 	.byte	0x08
	.zero		1


	//   ....[8]....
        /*0724*/ 	.word	0x00000410
        /*0728*/ 	.word	0x000000ff
        /*072c*/ 	.word	0x00032460
        /*0730*/ 	.short	0x0100
        /*0732*/ 	.byte	0x08
	.zero		1


	//   ....[9]....
        /*0734*/ 	.word	0x00000420
        /*0738*/ 	.word	0x000000ff
        /*073c*/ 	.word	0x00032458
        /*0740*/ 	.short	0x0100
        /*0742*/ 	.byte	0x08
	.zero		1


	//   ....[10]....
        /*0744*/ 	.word	0x00000430
        /*0748*/ 	.word	0x000000ff
        /*074c*/ 	.word	0x00032468
        /*0750*/ 	.short	0x0100
        /*0752*/ 	.byte	0x08
	.zero		1


	//   ....[11]....
        /*0754*/ 	.word	0x00000520
        /*0758*/ 	.word	0x000000ff
        /*075c*/ 	.word	0x00032470
        /*0760*/ 	.short	0x0100
        /*0762*/ 	.byte	0x06
	.zero		1


	//   ....[12]....
        /*0764*/ 	.word	0x00000530
        /*0768*/ 	.word	0x000000ff
        /*076c*/ 	.word	0x00032480
        /*0770*/ 	.short	0x0100
        /*0772*/ 	.byte	0x06
	.zero		1


	//   ....[13]....
        /*0774*/ 	.word	0x00000540
        /*0778*/ 	.word	0x000000ff
        /*077c*/ 	.word	0x00032478
        /*0780*/ 	.short	0x0100
        /*0782*/ 	.byte	0x06
	.zero		1


	//   ....[14]....
        /*0784*/ 	.word	0x00000550
        /*0788*/ 	.word	0x000000ff
        /*078c*/ 	.word	0x00032488
        /*0790*/ 	.short	0x0100
        /*0792*/ 	.byte	0x06
	.zero		1


	//   ....[15]....
        /*0794*/ 	.word	0x00000680
        /*0798*/ 	.word	0x000000ff
        /*079c*/ 	.word	0x00032490
        /*07a0*/ 	.short	0x0100
        /*07a2*/ 	.byte	0x08
	.zero		1


	//   ....[16]....
        /*07a4*/ 	.word	0x00000690
        /*07a8*/ 	.word	0x000000ff
        /*07ac*/ 	.word	0x000324a0
        /*07b0*/ 	.short	0x0100
        /*07b2*/ 	.byte	0x08
	.zero		1


	//   ....[17]....
        /*07b4*/ 	.word	0x000006a0
        /*07b8*/ 	.word	0x000000ff
        /*07bc*/ 	.word	0x00032498
        /*07c0*/ 	.short	0x0100
        /*07c2*/ 	.byte	0x08
	.zero		1


	//   ....[18]....
        /*07c4*/ 	.word	0x000006b0
        /*07c8*/ 	.word	0x000000ff
        /*07cc*/ 	.word	0x000324a8
        /*07d0*/ 	.short	0x0100
        /*07d2*/ 	.byte	0x08
	.zero		1


	//   ....[19]....
        /*07d4*/ 	.word	0x000007f0
        /*07d8*/ 	.word	0x000000ff
        /*07dc*/ 	.word	0x000324b0
        /*07e0*/ 	.short	0x0100
        /*07e2*/ 	.byte	0x08
	.zero		1


	//   ....[20]....
        /*07e4*/ 	.word	0x00000800
        /*07e8*/ 	.word	0x000000ff
        /*07ec*/ 	.word	0x000324c0
        /*07f0*/ 	.short	0x0100
        /*07f2*/ 	.byte	0x08
	.zero		1


	//   ....[21]....
        /*07f4*/ 	.word	0x00000810
        /*07f8*/ 	.word	0x000000ff
        /*07fc*/ 	.word	0x000324b8
        /*0800*/ 	.short	0x0100
        /*0802*/ 	.byte	0x08
	.zero		1


	//   ....[22]....
        /*0804*/ 	.word	0x00000820
        /*0808*/ 	.word	0x000000ff
        /*080c*/ 	.word	0x000324c8
        /*0810*/ 	.short	0x0100
        /*0812*/ 	.byte	0x08
	.zero		1


	//   ....[23]....
        /*0814*/ 	.word	0x000014a0
        /*0818*/ 	.word	0x000000ff
        /*081c*/ 	.word	0x00032400
        /*0820*/ 	.short	0x010a
        /*0822*/ 	.byte	0x04
	.zero		1


	//   ....[24]....
        /*0824*/ 	.word	0x00001560
        /*0828*/ 	.word	0x000000ff
        /*082c*/ 	.word	0x00032430
        /*0830*/ 	.short	0x010a
        /*0832*/ 	.byte	0x04
	.zero		1


	//   ....[25]....
        /*0834*/ 	.word	0x000015b0
        /*0838*/ 	.word	0x000000ff
        /*083c*/ 	.word	0x00032430
        /*0840*/ 	.short	0x010a
        /*0842*/ 	.byte	0x04
	.zero		1


	//   ....[26]....
        /*0844*/ 	.word	0x00001930
        /*0848*/ 	.word	0x000000ff
        /*084c*/ 	.word	0x00032410
        /*0850*/ 	.short	0x010a
        /*0852*/ 	.byte	0x09
	.zero		1


	//   ....[27]....
        /*0854*/ 	.word	0x00001980
        /*0858*/ 	.word	0x000000ff
        /*085c*/ 	.word	0x00032450
        /*0860*/ 	.short	0x010a
        /*0862*/ 	.byte	0x04
	.zero		1


	//   ....[28]....
        /*0864*/ 	.word	0x000019d0
        /*0868*/ 	.word	0x000000ff
        /*086c*/ 	.word	0x00032450
        /*0870*/ 	.short	0x010a
        /*0872*/ 	.byte	0x04
	.zero		1


	//   ....[29]....
        /*0874*/ 	.word	0x00002430
        /*0878*/ 	.word	0x000000ff
        /*087c*/ 	.word	0x00000000
        /*0880*/ 	.short	0x0101
        /*0882*/ 	.byte	0x0a
	.zero		1


	//   ....[30]....
        /*0884*/ 	.word	0x00003920
        /*0888*/ 	.word	0x000000ff
        /*088c*/ 	.word	0x00000000
        /*0890*/ 	.short	0x0101
        /*0892*/ 	.byte	0x07
	.zero		1


	//   ....[31]....
        /*0894*/ 	.word	0x00003aa0
        /*0898*/ 	.word	0x000000ff
        /*089c*/ 	.word	0x00032430
        /*08a0*/ 	.short	0x010a
        /*08a2*/ 	.byte	0x3c
	.zero		1


	//   ....[32]....
        /*08a4*/ 	.word	0x00003ae0
        /*08a8*/ 	.word	0x000000ff
        /*08ac*/ 	.word	0x00032430
        /*08b0*/ 	.short	0x010a
        /*08b2*/ 	.byte	0x3c
	.zero		1


	//   ....[33]....
        /*08b4*/ 	.word	0x00003e30
        /*08b8*/ 	.word	0x000000ff
        /*08bc*/ 	.word	0x00032450
        /*08c0*/ 	.short	0x010a
        /*08c2*/ 	.byte	0x3c
	.zero		1


	//   ....[34]....
        /*08c4*/ 	.word	0x00003e70
        /*08c8*/ 	.word	0x000000ff
        /*08cc*/ 	.word	0x00032450
        /*08d0*/ 	.short	0x010a
        /*08d2*/ 	.byte	0x3c
	.zero		1


	//   ....[35]....
        /*08d4*/ 	.word	0x00004690
        /*08d8*/ 	.word	0x000000ff
        /*08dc*/ 	.word	0x00000000
        /*08e0*/ 	.short	0x0101
        /*08e2*/ 	.byte	0x0a
	.zero		1


	//   ....[36]....
        /*08e4*/ 	.word	0x00005ea0
        /*08e8*/ 	.word	0x000000ff
        /*08ec*/ 	.word	0x00000000
        /*08f0*/ 	.short	0x0101
        /*08f2*/ 	.byte	0x3c
	.zero		1


	//   ....[37]....
        /*08f4*/ 	.word	0x00007160
        /*08f8*/ 	.word	0x000000ff
        /*08fc*/ 	.word	0x00000000
        /*0900*/ 	.short	0x0101
        /*0902*/ 	.byte	0x04
	.zero		1


	//   ....[38]....
        /*0904*/ 	.word	0x00009d20
        /*0908*/ 	.word	0x000000ff
        /*090c*/ 	.word	0x00032440
        /*0910*/ 	.short	0x010a
        /*0912*/ 	.byte	0x2a
	.zero		1


	//   ....[39]....
        /*0914*/ 	.word	0x0000a240
        /*0918*/ 	.word	0x000000ff
        /*091c*/ 	.word	0x00032430
        /*0920*/ 	.short	0x0107
        /*0922*/ 	.byte	0x2a
	.zero		1


	//   ....[40]....
        /*0924*/ 	.word	0x0000a2b0
        /*0928*/ 	.word	0x000000ff
        /*092c*/ 	.word	0x00032430
        /*0930*/ 	.short	0x0101
        /*0932*/ 	.byte	0x2a
	.zero		1


	//   ....[41]....
        /*0934*/ 	.word	0x0000ad30
        /*0938*/ 	.word	0x000000ff
        /*093c*/ 	.word	0x00032400
        /*0940*/ 	.short	0x0107
        /*0942*/ 	.byte	0x2a
	.zero		1


	//   ....[42]....
        /*0944*/ 	.word	0x0000ad80
        /*0948*/ 	.word	0x000000ff
        /*094c*/ 	.word	0x00032400
        /*0950*/ 	.short	0x0101
        /*0952*/ 	.byte	0x2a
	.zero		1


	//   ....[43]....
        /*0954*/ 	.word	0x0000b810
        /*0958*/ 	.word	0x000000ff
        /*095c*/ 	.word	0x00032410
        /*0960*/ 	.short	0x0107
        /*0962*/ 	.byte	0x2a
	.zero		1


	//   ....[44]....
        /*0964*/ 	.word	0x0000b870
        /*0968*/ 	.word	0x000000ff
        /*096c*/ 	.word	0x00032410
        /*0970*/ 	.short	0x0101
        /*0972*/ 	.byte	0x2a
	.zero		1


	//   ....[45]....
        /*0974*/ 	.word	0x0000b880
        /*0978*/ 	.word	0x000000ff
        /*097c*/ 	.word	0x00032420
        /*0980*/ 	.short	0x010a
        /*0982*/ 	.byte	0x2a
	.zero		1


	//   ....[46]....
        /*0984*/ 	.word	0x0000b8d0
        /*0988*/ 	.word	0x000000ff
        /*098c*/ 	.word	0x00032460
        /*0990*/ 	.short	0x010a
        /*0992*/ 	.byte	0x2a
	.zero		1


	//   ....[47]....
        /*0994*/ 	.word	0x0000c000
        /*0998*/ 	.word	0x000000ff
        /*099c*/ 	.word	0x00032450
        /*09a0*/ 	.short	0x0107
        /*09a2*/ 	.byte	0x2a
	.zero		1


	//   ....[48]....
        /*09a4*/ 	.word	0x0000c080
        /*09a8*/ 	.word	0x000000ff
        /*09ac*/ 	.word	0x00032450
        /*09b0*/ 	.short	0x0101
        /*09b2*/ 	.byte	0x2a
	.zero		1


	//   ....[49]....
        /*09b4*/ 	.word	0x0000c3a0
        /*09b8*/ 	.word	0x00000013
        /*09bc*/ 	.word	0x00032440
        /*09c0*/ 	.short	0x010a
        /*09c2*/ 	.byte	0x3f
	.zero		1


	//   ....[50]....
        /*09c4*/ 	.word	0x0000c7d0
        /*09c8*/ 	.word	0x00000013
        /*09cc*/ 	.word	0x00032430
        /*09d0*/ 	.short	0x0107
        /*09d2*/ 	.byte	0x3f
	.zero		1


	//   ....[51]....
        /*09d4*/ 	.word	0x0000c880
        /*09d8*/ 	.word	0x00000013
        /*09dc*/ 	.word	0x00032430
        /*09e0*/ 	.short	0x0101
        /*09e2*/ 	.byte	0x3f
	.zero		1


	//   ....[52]....
        /*09e4*/ 	.word	0x0000c8b0
        /*09e8*/ 	.word	0x00000013
        /*09ec*/ 	.word	0x00032460
        /*09f0*/ 	.short	0x010a
        /*09f2*/ 	.byte	0x3f
	.zero		1


	//   ....[53]....
        /*09f4*/ 	.word	0x0000cdf0
        /*09f8*/ 	.word	0x00000013
        /*09fc*/ 	.word	0x00032450
        /*0a00*/ 	.short	0x0107
        /*0a02*/ 	.byte	0x3f
	.zero		1


	//   ....[54]....
        /*0a04*/ 	.word	0x0000ceb0
        /*0a08*/ 	.word	0x00000013
        /*0a0c*/ 	.word	0x00032450
        /*0a10*/ 	.short	0x0101
        /*0a12*/ 	.byte	0x3f
	.zero		1


	//   ....[55]....
        /*0a14*/ 	.word	0x0000cfa0
        /*0a18*/ 	.word	0x00000004
        /*0a1c*/ 	.word	0x00032420
        /*0a20*/ 	.short	0x010a
        /*0a22*/ 	.byte	0x3f
	.zero		1


	//   ....[56]....
        /*0a24*/ 	.word	0x0000d130
        /*0a28*/ 	.word	0x00000005
        /*0a2c*/ 	.word	0x00032440
        /*0a30*/ 	.short	0x010a
        /*0a32*/ 	.byte	0x3f
	.zero		1


	//   ....[57]....
        /*0a34*/ 	.word	0x0000d1d0
        /*0a38*/ 	.word	0x00000011
        /*0a3c*/ 	.word	0x00032440
        /*0a40*/ 	.short	0x010a
        /*0a42*/ 	.byte	0x3f
	.zero		1


	//   ....[58]....
        /*0a44*/ 	.word	0x0000d210
        /*0a48*/ 	.word	0x00000005
        /*0a4c*/ 	.word	0x00032460
        /*0a50*/ 	.short	0x010a
        /*0a52*/ 	.byte	0x3f
	.zero		1


	//   ....[59]....
        /*0a54*/ 	.word	0x0000d250
        /*0a58*/ 	.word	0x00000011
        /*0a5c*/ 	.word	0x00032460
        /*0a60*/ 	.short	0x010a
        /*0a62*/ 	.byte	0x3f
	.zero		1


	//   ....[60]....
        /*0a64*/ 	.word	0x0000d2d0
        /*0a68*/ 	.word	0x00000003
        /*0a6c*/ 	.word	0x00032400
        /*0a70*/ 	.short	0x010a
        /*0a72*/ 	.byte	0x3f
	.zero		1


	//   ....[61]....
        /*0a74*/ 	.word	0x0000d340
        /*0a78*/ 	.word	0x00000003
        /*0a7c*/ 	.word	0x00032430
        /*0a80*/ 	.short	0x010a
        /*0a82*/ 	.byte	0x3f
	.zero		1


	//   ....[62]....
        /*0a84*/ 	.word	0x0000d3b0
        /*0a88*/ 	.word	0x00000003
        /*0a8c*/ 	.word	0x00032410
        /*0a90*/ 	.short	0x010a
        /*0a92*/ 	.byte	0x3f
	.zero		1


	//   ....[63]....
        /*0a94*/ 	.word	0x0000d420
        /*0a98*/ 	.word	0x00000003
        /*0a9c*/ 	.word	0x00032450
        /*0aa0*/ 	.short	0x010a
        /*0aa2*/ 	.byte	0x3f
	.zero		1


	//   ....[64]....
        /*0aa4*/ 	.word	0x0000d480
        /*0aa8*/ 	.word	0x00000099
        /*0aac*/ 	.word	0x00032430
        /*0ab0*/ 	.short	0x010a
        /*0ab2*/ 	.byte	0x3f
	.zero		1


	//   ....[65]....
        /*0ab4*/ 	.word	0x0000d4e0
        /*0ab8*/ 	.word	0x000000cb
        /*0abc*/ 	.word	0x00032450
        /*0ac0*/ 	.short	0x010a
        /*0ac2*/ 	.byte	0x3f
	.zero		1


	//   ....[66]....
        /*0ac4*/ 	.word	0x0000d5c0
        /*0ac8*/ 	.word	0x00000003
        /*0acc*/ 	.word	0x00032440
        /*0ad0*/ 	.short	0x010a
        /*0ad2*/ 	.byte	0x3f
	.zero		1


	//   ....[67]....
        /*0ad4*/ 	.word	0x0000f340
        /*0ad8*/ 	.word	0x00000003
        /*0adc*/ 	.word	0x00032420
        /*0ae0*/ 	.short	0x010a
        /*0ae2*/ 	.byte	0x3f
	.zero		1


	//   ....[68]....
        /*0ae4*/ 	.word	0x0000f3a0
        /*0ae8*/ 	.word	0x00000003
        /*0aec*/ 	.word	0x00032460
        /*0af0*/ 	.short	0x010a
        /*0af2*/ 	.byte	0x3f
	.zero		1


	//   ....[69]....
        /*0af4*/ 	.word	0x0000fda0
        /*0af8*/ 	.word	0x00000013
        /*0afc*/ 	.word	0x00032440
        /*0b00*/ 	.short	0x010a
        /*0b02*/ 	.byte	0x3f
	.zero		1


	//   ....[70]....
        /*0b04*/ 	.word	0x00010420
        /*0b08*/ 	.word	0x00000013
        /*0b0c*/ 	.word	0x00032460
        /*0b10*/ 	.short	0x010a
        /*0b12*/ 	.byte	0x3f
	.zero		1


	//   ....[71]....
        /*0b14*/ 	.word	0x00010ba0
        /*0b18*/ 	.word	0x00000004
        /*0b1c*/ 	.word	0x00032420
        /*0b20*/ 	.short	0x010a
        /*0b22*/ 	.byte	0x3f
	.zero		1


	//   ....[72]....
        /*0b24*/ 	.word	0x00010d40
        /*0b28*/ 	.word	0x00000005
        /*0b2c*/ 	.word	0x00032440
        /*0b30*/ 	.short	0x010a
        /*0b32*/ 	.byte	0x3f
	.zero		1


	//   ....[73]....
        /*0b34*/ 	.word	0x00010d90
        /*0b38*/ 	.word	0x00000011
        /*0b3c*/ 	.word	0x00032440
        /*0b40*/ 	.short	0x010a
        /*0b42*/ 	.byte	0x3f
	.zero		1


	//   ....[74]....
        /*0b44*/ 	.word	0x00010de0
        /*0b48*/ 	.word	0x00000005
        /*0b4c*/ 	.word	0x00032460
        /*0b50*/ 	.short	0x010a
        /*0b52*/ 	.byte	0x3f
	.zero		1


	//----- nvinfo : EIATTR_NUM_MBARRIERS
	.align		4
.L_1138:
        /*0b54*/ 	.byte	0x03, 0x38
        /*0b56*/ 	.short	0x0017


	//----- nvinfo : EIATTR_EXIT_INSTR_OFFSETS
	.align		4
        /*0b58*/ 	.byte	0x04, 0x1c
        /*0b5a*/ 	.short	(.L_1140 - .L_1139)


	//   ....[0]....
.L_1139:
        /*0b5c*/ 	.word	0x0000d2a0


	//----- nvinfo : EIATTR_MAX_THREADS
	.align		4
.L_1140:
        /*0b60*/ 	.byte	0x04, 0x05
        /*0b62*/ 	.short	(.L_1142 - .L_1141)
.L_1141:
        /*0b64*/ 	.word	0x00000180
        /*0b68*/ 	.word	0x00000001
        /*0b6c*/ 	.word	0x00000001


	//----- nvinfo : EIATTR_CRS_STACK_SIZE
	.align		4
.L_1142:
        /*0b70*/ 	.byte	0x04, 0x1e
        /*0b72*/ 	.short	(.L_1144 - .L_1143)
.L_1143:
        /*0b74*/ 	.word	0x00000000


	//----- nvinfo : EIATTR_CBANK_PARAM_SIZE
	.align		4
.L_1144:
        /*0b78*/ 	.byte	0x03, 0x19
        /*0b7a*/ 	.short	0x0b70


	//----- nvinfo : EIATTR_PARAM_CBANK
	.align		4
        /*0b7c*/ 	.byte	0x04, 0x0a
        /*0b7e*/ 	.short	(.L_1146 - .L_1145)
	.align		4
.L_1145:
        /*0b80*/ 	.word	index@(.nv.constant0._ZN7cutlass13device_kernelIN5flash11enable_sm90INS1_16FlashAttnFwdSm90INS1_25CollectiveMainloopFwdSm90ILi2EN4cute5tupleIJNS5_1CILi1EEES8_S8_EEENS6_IJNS7_ILi128EEENS7_ILi96EEENS7_ILi64EEEEEELi256ENS_10bfloat16_tEfNS_4arch4Sm90ELb0ELb0ELb0ELb0ELb1ELb0ELb1ELb1ELb0ELb1ELb1ELb0EEENS1_21CollectiveEpilogueFwdINS6_IJSA_NS7_ILi256EEESB_EEES9_SE_SG_Li256ELb0ELb1ELb1ELb0EEENS1_19SingleTileSchedulerILb0ELb1ELb1ELi128EEEEEEEEEvNT_6ParamsE)
        /*0b84*/ 	.short	0x0210
        /*0b86*/ 	.short	0x0b70


	//----- nvinfo : EIATTR_SW_WAR
	.align		4
.L_1146:
        /*0b88*/ 	.byte	0x04, 0x36
        /*0b8a*/ 	.short	(.L_1148 - .L_1147)
.L_1147:
        /*0b8c*/ 	.word	0x00000008
.L_1148:


//--------------------- .nv.info._ZN7cutlass13device_kernelIN5flash11enable_sm90INS1_16FlashAttnFwdSm90INS1_25CollectiveMainloopFwdSm90ILi2EN4cute5tupleIJNS5_1CILi1EEES8_S8_EEENS6_IJNS7_ILi128EEENS7_ILi96EEENS7_ILi64EEEEEELi256ENS_10bfloat16_tEfNS_4arch4Sm90ELb0ELb0ELb0ELb1ELb1ELb0ELb0ELb1ELb0ELb1ELb1ELb0EEENS1_21CollectiveEpilogueFwdINS6_IJSA_NS7_ILi256EEESB_EEES9_SE_SG_Li256ELb1ELb1ELb1ELb0EEENS1_36VarlenDynamicPersistentTileSchedulerILi128ELi96ELi256ELi128ELb1ELb1ELb1ELb0ELb1ELb1EEEEEEEEEvNT_6ParamsE --------------------------
	.section	.nv.info._ZN7cutlass13device_kernelIN5flash11enable_sm90INS1_16FlashAttnFwdSm90INS1_25CollectiveMainloopFwdSm90ILi2EN4cute5tupleIJNS5_1CILi1EEES8_S8_EEENS6_IJNS7_ILi128EEENS7_ILi96EEENS7_ILi64EEEEEELi256ENS_10bfloat16_tEfNS_4arch4Sm90ELb0ELb0ELb0ELb1ELb1ELb0ELb0ELb1ELb0ELb1ELb1ELb0EEENS1_21CollectiveEpilogueFwdINS6_IJSA_NS7_ILi256EEESB_EEES9_SE_SG_Li256ELb1ELb1ELb1ELb0EEENS1_36VarlenDynamicPersistentTileSchedulerILi128ELi96ELi256ELi128ELb1ELb1ELb1ELb0ELb1ELb1EEEEEEEEEvNT_6ParamsE,"",@"SHT_CUDA_INFO"
	.sectionflags	@""
	.align	4


	//----- nvinfo : EIATTR_CUDA_API_VERSION
	.align		4
        /*0000*/ 	.byte	0x04, 0x37
        /*0002*/ 	.short	(.L_1150 - .L_1149)
.L_1149:
        /*0004*/ 	.word	0x00000082


	//----- nvinfo : EIATTR_KPARAM_INFO
	.align		4
.L_1150:
        /*0008*/ 	.byte	0x04, 0x17
        /*000a*/ 	.short	(.L_1152 - .L_1151)
.L_1151:
        /*000c*/ 	.word	0x00000000
        /*0010*/ 	.short	0x0000
        /*0012*/ 	.short	0x0070
        /*0014*/ 	.byte	0x00, 0xf0, 0x01, 0x2a


	//----- nvinfo : EIATTR_SPARSE_MMA_MASK
	.align		4
.L_1152:
        /*0018*/ 	.byte	0x03, 0x50
        /*001a*/ 	.short	0x0000


	//----- nvinfo : EIATTR_MAXREG_COUNT
	.align		4
        /*001c*/ 	.byte	0x03, 0x1b
        /*001e*/ 	.short	0x00a8


	//----- nvinfo : EIATTR_NUM_BARRIERS
	.align		4
        /*0020*/ 	.byte	0x02, 0x4c
        /*0022*/ 	.byte	0x10
	.zero		1


	//----- nvinfo : EIATTR_EXTERNS
	.align		4
        /*0024*/ 	.byte	0x04, 0x0f
        /*0026*/ 	.short	(.L_1154 - .L_1153)


	//   ....[0]....
	.align		4
.L_1153:
        /*0028*/ 	.word	index@(__assertfail)


	//----- nvinfo : EIATTR_ANNOTATIONS
	.align		4
.L_1154:
        /*002c*/ 	.byte	0x04, 0x55
        /*002e*/ 	.short	(.L_1156 - .L_1155)


	//   ....[0]....
.L_1155:
        /* <DEDUP_REMOVED lines=16> */


	//----- nvinfo : EIATTR_MERCURY_ISA_VERSION
	.align		4
.L_1156:
        /*0118*/ 	.byte	0x03, 0x5f
        /*011a*/ 	.short	0x0101


	//----- nvinfo : EIATTR_UNUSED_LOAD_BYTE_OFFSET
	.align		4
        /*011c*/ 	.byte	0x04, 0x44
        /*011e*/ 	.short	(.L_1158 - .L_1157)


	//   ....[0]....
.L_1157:
        /*0120*/ 	.word	0x00000960
        /*0124*/ 	.word	0x0000fff0


	//   ....[1]....
        /*0128*/ 	.word	0x000060d0
        /*012c*/ 	.word	0x0000fff0


	//----- nvinfo : EIATTR_INT_WARP_WIDE_INSTR_OFFSETS
	.align		4
.L_1158:
        /*0130*/ 	.byte	0x04, 0x31
        /*0132*/ 	.short	(.L_1160 - .L_1159)


	//   ....[0]....
.L_1159:
        /*0134*/ 	.word	0x000000c0


	//   ....[1]....
        /*0138*/ 	.word	0x000000d0


	//   ....[2]....
        /*013c*/ 	.word	0x00000170


	//   ....[3]....
        /*0140*/ 	.word	0x0000bd90


	//   ....[4]....
        /*0144*/ 	.word	0x0000be20


	//   ....[5]....
        /*0148*/ 	.word	0x0000f0c0


	//   ....[6]....
        /*014c*/ 	.word	0x0000f150


	//----- nvinfo : EIATTR_COOP_GROUP_MASK_REGIDS
	.align		4
.L_1160:
        /*0150*/ 	.byte	0x04, 0x29
        /*0152*/ 	.short	(.L_1162 - .L_1161)


	//   ....[0]....
.L_1161:
        /*0154*/ 	.word	0xffffffff


	//   ....[1]....
        /*0158*/ 	.word	0xffffffff


	//   ....[2]....
        /*015c*/ 	.word	0xffffffff


	//   ....[3]....
        /*0160*/ 	.word	0xffffffff


	//   ....[4]....
        /*0164*/ 	.word	0xffffffff


	//   ....[5]....
        /*0168*/ 	.word	0xffffffff


	//   ....[6]....
        /*016c*/ 	.word	0xffffffff


	//   ....[7]....
        /*0170*/ 	.word	0xffffffff


	//   ....[8]....
        /*0174*/ 	.word	0xffffffff


	//   ....[9]....
        /*0178*/ 	.word	0xffffffff


	//   ....[10]....
        /*017c*/ 	.word	0xffffffff


	//   ....[11]....
        /*0180*/ 	.word	0xffffffff


	//   ....[12]....
        /*0184*/ 	.word	0xffffffff


	//   ....[13]....
        /*0188*/ 	.word	0xffffffff


	//   ....[14]....
        /*018c*/ 	.word	0xffffffff


	//   ....[15]....
        /*0190*/ 	.word	0xffffffff


	//   ....[16]....
        /*0194*/ 	.word	0xffffffff


	//   ....[17]....
        /*0198*/ 	.word	0xffffffff


	//   ....[18]....
        /*019c*/ 	.word	0xffffffff


	//   ....[19]....
        /*01a0*/ 	.word	0xffffffff


	//   ....[20]....
        /*01a4*/ 	.word	0xffffffff


	//   ....[21]....
        /*01a8*/ 	.word	0xffffffff


	//   ....[22]....
        /*01ac*/ 	.word	0xffffffff


	//   ....[23]....
        /*01b0*/ 	.word	0xffffffff


	//   ....[24]....
        /*01b4*/ 	.word	0xffffffff


	//   ....[25]....
        /*01b8*/ 	.word	0xffffffff


	//   ....[26]....
        /*01bc*/ 	.word	0xffffffff


	//   ....[27]....
        /*01c0*/ 	.word	0xffffffff


	//   ....[28]....
        /*01c4*/ 	.word	0xffffffff


	//   ....[29]....
        /*01c8*/ 	.word	0xffffffff


	//   ....[30]....
        /*01cc*/ 	.word	0xffffffff


	//   ....[31]....
        /*01d0*/ 	.word	0xffffffff


	//   ....[32]....
        /*01d4*/ 	.word	0xffffffff


	//   ....[33]....
        /*01d8*/ 	.word	0xffffffff


	//   ....[34]....
        /*01dc*/ 	.word	0xffffffff


	//   ....[35]....
        /*01e0*/ 	.word	0xffffffff


	//   ....[36]....
        /*01e4*/ 	.word	0xffffffff


	//   ....[37]....
        /*01e8*/ 	.word	0xffffffff


	//   ....[38]....
        /*01ec*/ 	.word	0xffffffff


	//   ....[39]....
        /*01f0*/ 	.word	0xffffffff


	//   ....[40]....
        /*01f4*/ 	.word	0xffffffff


	//   ....[41]....
        /*01f8*/ 	.word	0xffffffff


	//   ....[42]....
        /*01fc*/ 	.word	0xffffffff


	//   ....[43]....
        /*0200*/ 	.word	0xffffffff


	//   ....[44]....
        /*0204*/ 	.word	0xffffffff


	//   ....[45]....
        /*0208*/ 	.word	0xffffffff


	//   ....[46]....
        /*020c*/ 	.word	0xffffffff


	//   ....[47]....
        /*0210*/ 	.word	0xffffffff


	//   ....[48]....
        /*0214*/ 	.word	0xffffffff


	//   ....[49]....
        /*0218*/ 	.word	0xffffffff


	//   ....[50]....
        /*021c*/ 	.word	0xffffffff


	//   ....[51]....
        /*0220*/ 	.word	0xffffffff


	//   ....[52]....
        /*0224*/ 	.word	0xffffffff


	//   ....[53]....
        /*0228*/ 	.word	0xffffffff


	//   ....[54]....
        /*022c*/ 	.word	0xffffffff


	//   ....[55]....
        /*0230*/ 	.word	0xffffffff


	//   ....[56]....
        /*0234*/ 	.word	0xffffffff


	//   ....[57]....
        /*0238*/ 	.word	0xffffffff


	//   ....[58]....
        /*023c*/ 	.word	0xffffffff


	//   ....[59]....
        /*0240*/ 	.word	0xffffffff


	//   ....[60]....
        /*0244*/ 	.word	0xffffffff


	//   ....[61]....
        /*0248*/ 	.word	0xffffffff


	//   ....[62]....
        /*024c*/ 	.word	0xffffffff


	//   ....[63]....
        /*0250*/ 	.word	0xffffffff


	//   ....[64]....
        /*0254*/ 	.word	0xffffffff


	//   ....[65]....
        /*0258*/ 	.word	0xffffffff


	//   ....[66]....
        /*025c*/ 	.word	0xffffffff


	//   ....[67]....
        /*0260*/ 	.word	0xffffffff


	//   ....[68]....
        /*0264*/ 	.word	0xffffffff


	//   ....[69]....
        /*0268*/ 	.word	0xffffffff


	//   ....[70]....
        /*026c*/ 	.word	0xffffffff


	//   ....[71]....
        /*0270*/ 	.word	0xffffffff


	//   ....[72]....
        /*0274*/ 	.word	0xffffffff


	//   ....[73]....
        /*0278*/ 	.word	0xffffffff


	//   ....[74]....
        /*027c*/ 	.word	0xffffffff


	//   ....[75]....
        /*0280*/ 	.word	0xffffffff


	//   ....[76]....
        /*0284*/ 	.word	0xffffffff


	//   ....[77]....
        /*0288*/ 	.word	0xffffffff


	//   ....[78]....
        /*028c*/ 	.word	0xffffffff


	//   ....[79]....
        /*0290*/ 	.word	0xffffffff


	//   ....[80]....
        /*0294*/ 	.word	0xffffffff


	//   ....[81]....
        /*0298*/ 	.word	0xffffffff


	//   ....[82]....
        /*029c*/ 	.word	0xffffffff


	//   ....[83]....
        /*02a0*/ 	.word	0xffffffff


	//   ....[84]....
        /*02a4*/ 	.word	0xffffffff


	//   ....[85]....
        /*02a8*/ 	.word	0xffffffff


	//   ....[86]....
        /*02ac*/ 	.word	0xffffffff


	//   ....[87]....
        /*02b0*/ 	.word	0xffffffff


	//   ....[88]....
        /*02b4*/ 	.word	0xffffffff


	//   ....[89]....
        /*02b8*/ 	.word	0xffffffff


	//   ....[90]....
        /*02bc*/ 	.word	0xffffffff


	//   ....[91]....
        /*02c0*/ 	.word	0xffffffff


	//   ....[92]....
        /*02c4*/ 	.word	0xffffffff


	//   ....[93]....
        /*02c8*/ 	.word	0xffffffff


	//   ....[94]....
        /*02cc*/ 	.word	0xffffffff


	//   ....[95]....
        /*02d0*/ 	.word	0xffffffff


	//   ....[96]....
        /*02d4*/ 	.word	0xffffffff


	//   ....[97]....
        /*02d8*/ 	.word	0xffffffff


	//   ....[98]....
        /*02dc*/ 	.word	0xffffffff


	//   ....[99]....
        /*02e0*/ 	.word	0xffffffff


	//   ....[100]....
        /*02e4*/ 	.word	0xffffffff


	//   ....[101]....
        /*02e8*/ 	.word	0xffffffff


	//   ....[102]....
        /*02ec*/ 	.word	0xffffffff


	//   ....[103]....
        /*02f0*/ 	.word	0xffffffff


	//   ....[104]....
        /*02f4*/ 	.word	0xffffffff


	//   ....[105]....
        /*02f8*/ 	.word	0xffffffff


	//   ....[106]....
        /*02fc*/ 	.word	0xffffffff


	//   ....[107]....
        /*0300*/ 	.word	0xffffffff


	//   ....[108]....
        /*0304*/ 	.word	0xffffffff


	//   ....[109]....
        /*0308*/ 	.word	0xffffffff


	//   ....[110]....
        /*030c*/ 	.word	0xffffffff


	//   ....[111]....
        /*0310*/ 	.word	0xffffffff


	//   ....[112]....
        /*0314*/ 	.word	0xffffffff


	//   ....[113]....
        /*0318*/ 	.word	0xffffffff


	//   ....[114]....
        /*031c*/ 	.word	0xffffffff


	//   ....[115]....
        /*0320*/ 	.word	0xffffffff


	//   ....[116]....
        /*0324*/ 	.word	0xffffffff


	//   ....[117]....
        /*0328*/ 	.word	0xffffffff


	//   ....[118]....
        /*032c*/ 	.word	0xffffffff


	//   ....[119]....
        /*0330*/ 	.word	0xffffffff


	//   ....[120]....
        /*0334*/ 	.word	0xffffffff


	//   ....[121]....
        /*0338*/ 	.word	0xffffffff


	//   ....[122]....
        /*033c*/ 	.word	0xffffffff


	//   ....[123]....
        /*0340*/ 	.word	0xffffffff


	//   ....[124]....
        /*0344*/ 	.word	0xffffffff


	//   ....[125]....
        /*0348*/ 	.word	0xffffffff


	//   ....[126]....
        /*034c*/ 	.word	0xffffffff


	//   ....[127]....
        /*0350*/ 	.word	0xffffffff


	//   ....[128]....
        /*0354*/ 	.word	0xffffffff


	//   ....[129]....
        /*0358*/ 	.word	0xffffffff


	//   ....[130]....
        /*035c*/ 	.word	0xffffffff


	//   ....[131]....
        /*0360*/ 	.word	0xffffffff


	//   ....[132]....
        /*0364*/ 	.word	0xffffffff


	//   ....[133]....
        /*0368*/ 	.word	0xffffffff


	//   ....[134]....
        /*036c*/ 	.word	0xffffffff


	//   ....[135]....
        /*0370*/ 	.word	0xffffffff


	//   ....[136]....
        /*0374*/ 	.word	0xffffffff


	//   ....[137]....
        /*0378*/ 	.word	0xffffffff


	//   ....[138]....
        /*037c*/ 	.word	0xffffffff


	//   ....[139]....
        /*0380*/ 	.word	0xffffffff


	//   ....[140]....
        /*0384*/ 	.word	0xffffffff


	//   ....[141]....
        /*0388*/ 	.word	0xffffffff


	//   ....[142]....
        /*038c*/ 	.word	0xffffffff


	//   ....[143]....
        /*0390*/ 	.word	0x0500000f


	//   ....[144]....
        /*0394*/ 	.word	0x0500000f


	//   ....[145]....
        /*0398*/ 	.word	0x0500000f


	//   ....[146]....
        /*039c*/ 	.word	0x0500000f


	//   ....[147]....
        /*03a0*/ 	.word	0x0500000f


	//   ....[148]....
        /*03a4*/ 	.word	0x0500000f


	//   ....[149]....
        /*03a8*/ 	.word	0x0500000f


	//   ....[150]....
        /*03ac*/ 	.word	0x0500000f


	//   ....[151]....
        /*03b0*/ 	.word	0x0500000f


	//   ....[152]....
        /*03b4*/ 	.word	0x0500000f


	//   ....[153]....
        /*03b8*/ 	.word	0x0500000f


	//   ....[154]....
        /*03bc*/ 	.word	0x0500000f


	//   ....[155]....
        /*03c0*/ 	.word	0x0500000f


	//   ....[156]....
        /*03c4*/ 	.word	0x0500000f


	//   ....[157]....
        /*03c8*/ 	.word	0x0500000f


	//   ....[158]....
        /*03cc*/ 	.word	0x0500000f


	//   ....[159]....
        /*03d0*/ 	.word	0x0500000f


	//   ....[160]....
        /*03d4*/ 	.word	0x0500000f


	//   ....[161]....
        /*03d8*/ 	.word	0x0500000f


	//   ....[162]....
        /*03dc*/ 	.word	0x0500000f


	//   ....[163]....
        /*03e0*/ 	.word	0x0500000f


	//   ....[164]....
        /*03e4*/ 	.word	0x0500000f


	//   ....[165]....
        /*03e8*/ 	.word	0x0500000f


	//   ....[166]....
        /*03ec*/ 	.word	0x0500000f


	//   ....[167]....
        /*03f0*/ 	.word	0x0500000f


	//   ....[168]....
        /*03f4*/ 	.word	0x0500000f


	//   ....[169]....
        /*03f8*/ 	.word	0x0500000f


	//   ....[170]....
        /*03fc*/ 	.word	0x0500000f


	//   ....[171]....
        /*0400*/ 	.word	0x0500000f


	//   ....[172]....
        /*0404*/ 	.word	0x0500000f


	//   ....[173]....
        /*0408*/ 	.word	0x0500000f


	//   ....[174]....
        /*040c*/ 	.word	0x0500000f


	//   ....[175]....
        /*0410*/ 	.word	0x0500000f


	//   ....[176]....
        /*0414*/ 	.word	0x0500000f


	//   ....[177]....
        /*0418*/ 	.word	0x0500000f


	//   ....[178]....
        /*041c*/ 	.word	0x0500000f


	//   ....[179]....
        /*0420*/ 	.word	0x0500000f


	//   ....[180]....
        /*0424*/ 	.word	0x0500000f


	//   ....[181]....
        /*0428*/ 	.word	0x0500000f


	//   ....[182]....
        /*042c*/ 	.word	0x0500000f


	//   ....[183]....
        /*0430*/ 	.word	0x0500000f


	//   ....[184]....
        /*0434*/ 	.word	0x0500000f


	//   ....[185]....
        /*0438*/ 	.word	0x0500000f


	//   ....[186]....
        /*043c*/ 	.word	0x0500000f


	//   ....[187]....
        /*0440*/ 	.word	0x0500000f


	//   ....[188]....
        /*0444*/ 	.word	0x0500000f


	//   ....[189]....
        /*0448*/ 	.word	0x0500000f


	//   ....[190]....
        /*044c*/ 	.word	0x0500000f


	//   ....[191]....
        /*0450*/ 	.word	0x0500000f


	//   ....[192]....
        /*0454*/ 	.word	0x0500000f


	//   ....[193]....
        /*0458*/ 	.word	0x0500000f


	//   ....[194]....
        /*045c*/ 	.word	0x0500000f


	//   ....[195]....
        /*0460*/ 	.word	0x0500000f


	//   ....[196]....
        /*0464*/ 	.word	0x0500000f


	//   ....[197]....
        /*0468*/ 	.word	0x0500000f


	//   ....[198]....
        /*046c*/ 	.word	0x0500000f


	//   ....[199]....
        /*0470*/ 	.word	0x0500000f


	//   ....[200]....
        /*0474*/ 	.word	0x0500000f


	//   ....[201]....
        /*0478*/ 	.word	0x0500000f


	//   ....[202]....
        /*047c*/ 	.word	0x0500000f


	//   ....[203]....
        /*0480*/ 	.word	0x0500000f


	//   ....[204]....
        /*0484*/ 	.word	0x0500000f


	//   ....[205]....
        /*0488*/ 	.word	0x0500000f


	//   ....[206]....
        /*048c*/ 	.word	0x0500000f


	//   ....[207]....
        /*0490*/ 	.word	0x0500000f


	//   ....[208]....
        /*0494*/ 	.word	0x0500000f


	//   ....[209]....
        /*0498*/ 	.word	0x0500000f


	//   ....[210]....
        /*049c*/ 	.word	0x0500000f


	//   ....[211]....
        /*04a0*/ 	.word	0x0500000f


	//   ....[212]....
        /*04a4*/ 	.word	0x0500000f


	//   ....[213]....
        /*04a8*/ 	.word	0x0500000f


	//   ....[214]....
        /*04ac*/ 	.word	0x0500000f


	//   ....[215]....
        /*04b0*/ 	.word	0x0500000f


	//   ....[216]....
        /*04b4*/ 	.word	0x0500000f


	//   ....[217]....
        /*04b8*/ 	.word	0x0500000f


	//   ....[218]....
        /*04bc*/ 	.word	0x0500000f


	//   ....[219]....
        /*04c0*/ 	.word	0x0500000f


	//   ....[220]....
        /*04c4*/ 	.word	0x0500000f


	//   ....[221]....
        /*04c8*/ 	.word	0x0500000f


	//   ....[222]....
        /*04cc*/ 	.word	0x0500000f


	//   ....[223]....
        /*04d0*/ 	.word	0x0500000f


	//   ....[224]....
        /*04d4*/ 	.word	0x0500000f


	//   ....[225]....
        /*04d8*/ 	.word	0x0500000f


	//   ....[226]....
        /*04dc*/ 	.word	0x0500000f


	//----- nvinfo : EIATTR_COOP_GROUP_INSTR_OFFSETS
	.align		4
.L_1162:
        /*04e0*/ 	.byte	0x04, 0x28
        /*04e2*/ 	.short	(.L_1164 - .L_1163)


	//   ....[0]....
.L_1163:
        /*04e4*/ 	.word	0x00000080


	//   ....[1]....
        /*04e8*/ 	.word	0x00000090


	//   ....[2]....
        /*04ec*/ 	.word	0x000002d0


	//   ....[3]....
        /*04f0*/ 	.word	0x00000430


	//   ....[4]....
        /*04f4*/ 	.word	0x00000550


	//   ....[5]....
        /*04f8*/ 	.word	0x000006b0


	//   ....[6]....
        /*04fc*/ 	.word	0x00001c00


	//   ....[7]....
        /*0500*/ 	.word	0x00002820


	//   ....[8]....
        /*0504*/ 	.word	0x00002880


	//   ....[9]....
        /*0508*/ 	.word	0x00002ce0


	//   ....[10]....
        /*050c*/ 	.word	0x00002d50


	//   ....[11]....
        /*0510*/ 	.word	0x00003dc0


	//   ....[12]....
        /*0514*/ 	.word	0x00003de0


	//   ....[13]....
        /*0518*/ 	.word	0x000046f0


	//   ....[14]....
        /*051c*/ 	.word	0x00004740


	//   ....[15]....
        /*0520*/ 	.word	0x00005650


	//   ....[16]....
        /*0524*/ 	.word	0x000056c0


	//   ....[17]....
        /*0528*/ 	.word	0x00005730


	//   ....[18]....
        /*052c*/ 	.word	0x00005750


	//   ....[19]....
        /*0530*/ 	.word	0x00007220


	//   ....[20]....
        /*0534*/ 	.word	0x00007240


	//   ....[21]....
        /*0538*/ 	.word	0x00007250


	//   ....[22]....
        /*053c*/ 	.word	0x00007260


	//   ....[23]....
        /*0540*/ 	.word	0x00007d30


	//   ....[24]....
        /*0544*/ 	.word	0x00007d50


	//   ....[25]....
        /*0548*/ 	.word	0x00007f00


	//   ....[26]....
        /*054c*/ 	.word	0x00007f20


	//   ....[27]....
        /*0550*/ 	.word	0x00008060


	//   ....[28]....
        /*0554*/ 	.word	0x00008080


	//   ....[29]....
        /*0558*/ 	.word	0x000081d0


	//   ....[30]....
        /*055c*/ 	.word	0x000081f0


	//   ....[31]....
        /*0560*/ 	.word	0x00008780


	//   ....[32]....
        /*0564*/ 	.word	0x00008790


	//   ....[33]....
        /*0568*/ 	.word	0x00009050


	//   ....[34]....
        /*056c*/ 	.word	0x00009060


	//   ....[35]....
        /*0570*/ 	.word	0x0000a2e0


	//   ....[36]....
        /*0574*/ 	.word	0x0000a310


	//   ....[37]....
        /*0578*/ 	.word	0x0000a480


	//   ....[38]....
        /*057c*/ 	.word	0x0000a4a0


	//   ....[39]....
        /*0580*/ 	.word	0x0000a5e0


	//   ....[40]....
        /*0584*/ 	.word	0x0000a600


	//   ....[41]....
        /*0588*/ 	.word	0x0000a750


	//   ....[42]....
        /*058c*/ 	.word	0x0000a770


	//   ....[43]....
        /*0590*/ 	.word	0x0000a950


	//   ....[44]....
        /*0594*/ 	.word	0x0000ab40


	//   ....[45]....
        /*0598*/ 	.word	0x0000ab70


	//   ....[46]....
        /*059c*/ 	.word	0x0000aba0


	//   ....[47]....
        /*05a0*/ 	.word	0x0000abd0


	//   ....[48]....
        /*05a4*/ 	.word	0x0000ac00


	//   ....[49]....
        /*05a8*/ 	.word	0x0000ac30


	//   ....[50]....
        /*05ac*/ 	.word	0x0000ada0


	//   ....[51]....
        /*05b0*/ 	.word	0x0000add0


	//   ....[52]....
        /*05b4*/ 	.word	0x0000ae00


	//   ....[53]....
        /*05b8*/ 	.word	0x0000ae30


	//   ....[54]....
        /*05bc*/ 	.word	0x0000ae60


	//   ....[55]....
        /*05c0*/ 	.word	0x0000ae90


	//   ....[56]....
        /*05c4*/ 	.word	0x0000af20


	//   ....[57]....
        /*05c8*/ 	.word	0x0000af50


	//   ....[58]....
        /*05cc*/ 	.word	0x0000af60


	//   ....[59]....
        /*05d0*/ 	.word	0x0000aff0


	//   ....[60]....
        /*05d4*/ 	.word	0x0000c910


	//   ....[61]....
        /*05d8*/ 	.word	0x0000c930


	//   ....[62]....
        /*05dc*/ 	.word	0x0000c9c0


	//   ....[63]....
        /*05e0*/ 	.word	0x0000c9e0


	//   ....[64]....
        /*05e4*/ 	.word	0x0000ca60


	//   ....[65]....
        /*05e8*/ 	.word	0x0000ca80


	//   ....[66]....
        /*05ec*/ 	.word	0x0000cb00


	//   ....[67]....
        /*05f0*/ 	.word	0x0000cb20


	//   ....[68]....
        /*05f4*/ 	.word	0x0000cba0


	//   ....[69]....
        /*05f8*/ 	.word	0x0000cbc0


	//   ....[70]....
        /*05fc*/ 	.word	0x0000cbd0


	//   ....[71]....
        /*0600*/ 	.word	0x0000cbe0


	//   ....[72]....
        /*0604*/ 	.word	0x0000d3e0


	//   ....[73]....
        /*0608*/ 	.word	0x0000d410


	//   ....[74]....
        /*060c*/ 	.word	0x0000d440


	//   ....[75]....
        /*0610*/ 	.word	0x0000d4d0


	//   ....[76]....
        /*0614*/ 	.word	0x0000d4e0


	//   ....[77]....
        /*0618*/ 	.word	0x0000d570


	//   ....[78]....
        /*061c*/ 	.word	0x0000d580


	//   ....[79]....
        /*0620*/ 	.word	0x0000d610


	//   ....[80]....
        /*0624*/ 	.word	0x0000d620


	//   ....[81]....
        /*0628*/ 	.word	0x0000d6b0


	//   ....[82]....
        /*062c*/ 	.word	0x0000d6c0


	//   ....[83]....
        /*0630*/ 	.word	0x0000d750


	//   ....[84]....
        /*0634*/ 	.word	0x0000d760


	//   ....[85]....
        /*0638*/ 	.word	0x0000d7e0


	//   ....[86]....
        /*063c*/ 	.word	0x0000d7f0


	//   ....[87]....
        /*0640*/ 	.word	0x0000d800


	//   ....[88]....
        /*0644*/ 	.word	0x0000dc60


	//   ....[89]....
        /*0648*/ 	.word	0x0000dc90


	//   ....[90]....
        /*064c*/ 	.word	0x0000dce0


	//   ....[91]....
        /*0650*/ 	.word	0x0000dd90


	//   ....[92]....
        /*0654*/ 	.word	0x0000ddb0


	//   ....[93]....
        /*0658*/ 	.word	0x0000de60


	//   ....[94]....
        /*065c*/ 	.word	0x0000de70


	//   ....[95]....
        /*0660*/ 	.word	0x0000dea0


	//   ....[96]....
        /*0664*/ 	.word	0x0000df30


	//   ....[97]....
        /*0668*/ 	.word	0x0000dfd0


	//   ....[98]....
        /*066c*/ 	.word	0x0000dff0


	//   ....[99]....
        /*0670*/ 	.word	0x0000e000


	//   ....[100]....
        /*0674*/ 	.word	0x0000e720


	//   ....[101]....
        /*0678*/ 	.word	0x0000e740


	//   ....[102]....
        /*067c*/ 	.word	0x0000e750


	//   ....[103]....
        /*0680*/ 	.word	0x0000e790


	//   ....[104]....
        /*0684*/ 	.word	0x0000e7a0


	//   ....[105]....
        /*0688*/ 	.word	0x0000e7e0


	//   ....[106]....
        /*068c*/ 	.word	0x0000e7f0


	//   ....[107]....
        /*0690*/ 	.word	0x0000e830


	//   ....[108]....
        /*0694*/ 	.word	0x0000e840


	//   ....[109]....
        /*0698*/ 	.word	0x0000e880


	//   ....[110]....
        /*069c*/ 	.word	0x0000e890


	//   ....[111]....
        /*06a0*/ 	.word	0x0000e8a0


	//   ....[112]....
        /*06a4*/ 	.word	0x0000ebf0


	//   ....[113]....
        /*06a8*/ 	.word	0x0000ec10


	//   ....[114]....
        /*06ac*/ 	.word	0x0000ec20


	//   ....[115]....
        /*06b0*/ 	.word	0x0000ec30


	//   ....[116]....
        /*06b4*/ 	.word	0x0000ec40


	//   ....[117]....
        /*06b8*/ 	.word	0x0000ec60


	//   ....[118]....
        /*06bc*/ 	.word	0x0000ecd0


	//   ....[119]....
        /*06c0*/ 	.word	0x0000ed00


	//   ....[120]....
        /*06c4*/ 	.word	0x0000ed10


	//   ....[121]....
        /*06c8*/ 	.word	0x0000ed80


	//   ....[122]....
        /*06cc*/ 	.word	0x0000ed90


	//   ....[123]....
        /*06d0*/ 	.word	0x0000ee90


	//   ....[124]....
        /*06d4*/ 	.word	0x0000f380


	//   ....[125]....
        /*06d8*/ 	.word	0x0000f3b0


	//   ....[126]....
        /*06dc*/ 	.word	0x0000f410


	//   ....[127]....
        /*06e0*/ 	.word	0x0000f440


	//   ....[128]....
        /*06e4*/ 	.word	0x0000f470


	//   ....[129]....
        /*06e8*/ 	.word	0x0000f4a0


	//   ....[130]....
        /*06ec*/ 	.word	0x0000f4d0


	//   ....[131]....
        /*06f0*/ 	.word	0x0000f500


	//   ....[132]....
        /*06f4*/ 	.word	0x0000f6a0


	//   ....[133]....
        /*06f8*/ 	.word	0x0000f6d0


	//   ....[134]....
        /*06fc*/ 	.word	0x0000f700


	//   ....[135]....
        /*0700*/ 	.word	0x0000f730


	//   ....[136]....
        /*0704*/ 	.word	0x0000f760


	//   ....[137]....
        /*0708*/ 	.word	0x0000f790


	//   ....[138]....
        /*070c*/ 	.word	0x0000f850


	//   ....[139]....
        /*0710*/ 	.word	0x0000f870


	//   ....[140]....
        /*0714*/ 	.word	0x0000f880


	//   ....[141]....
        /*0718*/ 	.word	0x0000f8e0


	//   ....[142]....
        /*071c*/ 	.word	0x0000ff00


	//   ....[143]....
        /*0720*/ 	.word	0x000103e0


	//   ....[144]....
        /*0724*/ 	.word	0x000104d0


	//   ....[145]....
        /*0728*/ 	.word	0x00010570


	//   ....[146]....
        /*072c*/ 	.word	0x000105d0


	//   ....[147]....
        /*0730*/ 	.word	0x000106c0


	//   ....[148]....
        /*0734*/ 	.word	0x00010730


	//   ....[149]....
        /*0738*/ 	.word	0x00010820


	//   ....[150]....
        /*073c*/ 	.word	0x00010890


	//   ....[151]....
        /*0740*/ 	.word	0x00010980


	//   ....[152]....
        /*0744*/ 	.word	0x000109f0


	//   ....[153]....
        /*0748*/ 	.word	0x00010ae0


	//   ....[154]....
        /*074c*/ 	.word	0x00010b50


	//   ....[155]....
        /*0750*/ 	.word	0x00010bf0


	//   ....[156]....
        /*0754*/ 	.word	0x00010ce0


	//   ....[157]....
        /*0758*/ 	.word	0x00010d50


	//   ....[158]....
        /*075c*/ 	.word	0x00010db0


	//   ....[159]....
        /*0760*/ 	.word	0x00010ea0


	//   ....[160]....
        /*0764*/ 	.word	0x00010f00


	//   ....[161]....
        /*0768*/ 	.word	0x00011000


	//   ....[162]....
        /*076c*/ 	.word	0x00011060


	//   ....[163]....
        /*0770*/ 	.word	0x00011160


	//   ....[164]....
        /*0774*/ 	.word	0x000111c0


	//   ....[165]....
        /*0778*/ 	.word	0x000112c0


	//   ....[166]....
        /*077c*/ 	.word	0x00011320


	//   ....[167]....
        /*0780*/ 	.word	0x00011420


	//   ....[168]....
        /*0784*/ 	.word	0x00011480


	//   ....[169]....
        /*0788*/ 	.word	0x00011580


	//   ....[170]....
        /*078c*/ 	.word	0x000115e0


	//   ....[171]....
        /*0790*/ 	.word	0x000116c0


	//   ....[172]....
        /*0794*/ 	.word	0x000117f0


	//   ....[173]....
        /*0798*/ 	.word	0x000118d0


	//   ....[174]....
        /*079c*/ 	.word	0x00011980


	//   ....[175]....
        /*07a0*/ 	.word	0x00011a90


	//   ....[176]....
        /*07a4*/ 	.word	0x00011af0


	//   ....[177]....
        /*07a8*/ 	.word	0x00011c00


	//   ....[178]....
        /*07ac*/ 	.word	0x00011c60


	//   ....[179]....
        /*07b0*/ 	.word	0x00011d70


	//   ....[180]....
        /*07b4*/ 	.word	0x00011dd0


	//   ....[181]....
        /*07b8*/ 	.word	0x00011ee0


	//   ....[182]....
        /*07bc*/ 	.word	0x00011f40


	//   ....[183]....
        /*07c0*/ 	.word	0x00012000


	//   ....[184]....
        /*07c4*/ 	.word	0x00012160


	//   ....[185]....
        /*07c8*/ 	.word	0x00012200


	//   ....[186]....
        /*07cc*/ 	.word	0x00012260


	//   ....[187]....
        /*07d0*/ 	.word	0x00012310


	//   ....[188]....
        /*07d4*/ 	.word	0x00012370


	//   ....[189]....
        /*07d8*/ 	.word	0x00012420


	//   ....[190]....
        /*07dc*/ 	.word	0x00012480


	//   ....[191]....
        /*07e0*/ 	.word	0x00012530


	//   ....[192]....
        /*07e4*/ 	.word	0x00012590


	//   ....[193]....
        /*07e8*/ 	.word	0x00012640


	//   ....[194]....
        /*07ec*/ 	.word	0x000126a0


	//   ....[195]....
        /*07f0*/ 	.word	0x00012750


	//   ....[196]....
        /*07f4*/ 	.word	0x00012830


	//   ....[197]....
        /*07f8*/ 	.word	0x000128d0


	//   ....[198]....
        /*07fc*/ 	.word	0x00012930


	//   ....[199]....
        /*0800*/ 	.word	0x00012a00


	//   ....[200]....
        /*0804*/ 	.word	0x00012a60


	//   ....[201]....
        /*0808*/ 	.word	0x00012b30


	//   ....[202]....
        /*080c*/ 	.word	0x00012b90


	//   ....[203]....
        /*0810*/ 	.word	0x00012c70


	//   ....[204]....
        /*0814*/ 	.word	0x00012cd0


	//   ....[205]....
        /*0818*/ 	.word	0x00012da0


	//   ....[206]....
        /*081c*/ 	.word	0x00012e00


	//   ....[207]....
        /*0820*/ 	.word	0x00012ed0


	//   ....[208]....
        /*0824*/ 	.word	0x00012f60


	//   ....[209]....
        /*0828*/ 	.word	0x00013000


	//   ....[210]....
        /*082c*/ 	.word	0x00013180


	//   ....[211]....
        /*0830*/ 	.word	0x000131f0


	//   ....[212]....
        /*0834*/ 	.word	0x00013260


	//   ....[213]....
        /*0838*/ 	.word	0x000132d0


	//   ....[214]....
        /*083c*/ 	.word	0x00013340


	//   ....[215]....
        /*0840*/ 	.word	0x000133c0


	//   ....[216]....
        /*0844*/ 	.word	0x00013440


	//   ....[217]....
        /*0848*/ 	.word	0x000134d0


	//   ....[218]....
        /*084c*/ 	.word	0x00013540


	//   ....[219]....
        /*0850*/ 	.word	0x000135b0


	//   ....[220]....
        /*0854*/ 	.word	0x00013620


	//   ....[221]....
        /*0858*/ 	.word	0x000136a0


	//   ....[222]....
        /*085c*/ 	.word	0x00013710


	//   ....[223]....
        /*0860*/ 	.word	0x000137b0


	//   ....[224]....
        /*0864*/ 	.word	0x00013800


	//   ....[225]....
        /*0868*/ 	.word	0x00013890


	//   ....[226]....
        /*086c*/ 	.word	0x000139c0


	//----- nvinfo : EIATTR_REG_RECONFIG
	.align		4
.L_1164:
        /*0870*/ 	.byte	0x01, 0x54
	.zero		2


	//----- nvinfo : EIATTR_SYSCALL_OFFSETS
	.align		4
        /*0874*/ 	.byte	0x04, 0x46
        /*0876*/ 	.short	(.L_1166 - .L_1165)


	//   ....[0]....
.L_1165:
        /*0878*/ 	.word	0x00001d80


	//   ....[1]....
        /*087c*/ 	.word	0x0000bf80


	//   ....[2]....
        /*0880*/ 	.word	0x0000c0d0


	//   ....[3]....
        /*0884*/ 	.word	0x0000c1c0


	//   ....[4]....
        /*0888*/ 	.word	0x0000d050


	//----- nvinfo : EIATTR_MBARRIER_INSTR_OFFSETS
	.align		4
.L_1166:
        /*088c*/ 	.byte	0x04, 0x39
        /*088e*/ 	.short	(.L_1168 - .L_1167)


	//   ....[0]....
.L_1167:
        /*0890*/ 	.word	0x00000180
        /*0894*/ 	.word	0x000000ff
        /*0898*/ 	.word	0x00022800
        /*089c*/ 	.short	0x0100
        /*089e*/ 	.byte	0x08
	.zero		1


	//   ....[1]....
        /*08a0*/ 	.word	0x00000190
        /*08a4*/ 	.word	0x000000ff
        /*08a8*/ 	.word	0x00022820
        /*08ac*/ 	.short	0x0100
        /*08ae*/ 	.byte	0x08
	.zero		1


	//   ....[2]....
        /*08b0*/ 	.word	0x00000280
        /*08b4*/ 	.word	0x000000ff
        /*08b8*/ 	.word	0x00022830
        /*08bc*/ 	.short	0x0100
        /*08be*/ 	.byte	0x08
	.zero		1


	//   ....[3]....
        /*08c0*/ 	.word	0x00000290
        /*08c4*/ 	.word	0x000000ff
        /*08c8*/ 	.word	0x00022840
        /*08cc*/ 	.short	0x0100
        /*08ce*/ 	.byte	0x08
	.zero		1


	//   ....[4]....
        /*08d0*/ 	.word	0x000002a0
        /*08d4*/ 	.word	0x000000ff
        /*08d8*/ 	.word	0x00022838
        /*08dc*/ 	.short	0x0100
        /*08de*/ 	.byte	0x08
	.zero		1


	//   ....[5]....
        /*08e0*/ 	.word	0x000002b0
        /*08e4*/ 	.word	0x000000ff
        /*08e8*/ 	.word	0x00022848
        /*08ec*/ 	.short	0x0100
        /*08ee*/ 	.byte	0x08
	.zero		1


	//   ....[6]....
        /*08f0*/ 	.word	0x000003e0
        /*08f4*/ 	.word	0x000000ff
        /*08f8*/ 	.word	0x00022850
        /*08fc*/ 	.short	0x0100
        /*08fe*/ 	.byte	0x08
	.zero		1


	//   ....[7]....
        /*0900*/ 	.word	0x000003f0
        /*0904*/ 	.word	0x000000ff
        /*0908*/ 	.word	0x00022860
        /*090c*/ 	.short	0x0100
        /*090e*/ 	.byte	0x08
	.zero		1


	//   ....[8]....
        /*0910*/ 	.word	0x00000400
        /*0914*/ 	.word	0x000000ff
        /*0918*/ 	.word	0x00022858
        /*091c*/ 	.short	0x0100
        /*091e*/ 	.byte	0x08
	.zero		1


	//   ....[9]....
        /*0920*/ 	.word	0x00000410
        /*0924*/ 	.word	0x000000ff
        /*0928*/ 	.word	0x00022868
        /*092c*/ 	.short	0x0100
        /*092e*/ 	.byte	0x08
	.zero		1


	//   ....[10]....
        /*0930*/ 	.word	0x00000500
        /*0934*/ 	.word	0x000000ff
        /*0938*/ 	.word	0x00022870
        /*093c*/ 	.short	0x0100
        /*093e*/ 	.byte	0x06
	.zero		1


	//   ....[11]....
        /*0940*/ 	.word	0x00000510
        /*0944*/ 	.word	0x000000ff
        /*0948*/ 	.word	0x00022880
        /*094c*/ 	.short	0x0100
        /*094e*/ 	.byte	0x06
	.zero		1


	//   ....[12]....
        /*0950*/ 	.word	0x00000520
        /*0954*/ 	.word	0x000000ff
        /*0958*/ 	.word	0x00022878
        /*095c*/ 	.short	0x0100
        /*095e*/ 	.byte	0x06
	.zero		1


	//   ....[13]....
        /*0960*/ 	.word	0x00000530
        /*0964*/ 	.word	0x000000ff
        /*0968*/ 	.word	0x00022888
        /*096c*/ 	.short	0x0100
        /*096e*/ 	.byte	0x06
	.zero		1


	//   ....[14]....
        /*0970*/ 	.word	0x00000660
        /*0974*/ 	.word	0x000000ff
        /*0978*/ 	.word	0x00022890
        /*097c*/ 	.short	0x0100
        /*097e*/ 	.byte	0x08
	.zero		1


	//   ....[15]....
        /*0980*/ 	.word	0x00000670
        /*0984*/ 	.word	0x000000ff
        /*0988*/ 	.word	0x000228a0
        /*098c*/ 	.short	0x0100
        /*098e*/ 	.byte	0x08
	.zero		1


	//   ....[16]....
        /*0990*/ 	.word	0x00000680
        /*0994*/ 	.word	0x000000ff
        /*0998*/ 	.word	0x00022898
        /*099c*/ 	.short	0x0100
        /*099e*/ 	.byte	0x08
	.zero		1


	//   ....[17]....
        /*09a0*/ 	.word	0x00000690
        /*09a4*/ 	.word	0x000000ff
        /*09a8*/ 	.word	0x000228a8
        /*09ac*/ 	.short	0x0100
        /*09ae*/ 	.byte	0x08
	.zero		1


	//   ....[18]....
        /*09b0*/ 	.word	0x000007d0
        /*09b4*/ 	.word	0x000000ff
        /*09b8*/ 	.word	0x000228b0
        /*09bc*/ 	.short	0x0100
        /*09be*/ 	.byte	0x08
	.zero		1


	//   ....[19]....
        /*09c0*/ 	.word	0x000007e0
        /*09c4*/ 	.word	0x000000ff
        /*09c8*/ 	.word	0x000228c0
        /*09cc*/ 	.short	0x0100
        /*09ce*/ 	.byte	0x08
	.zero		1


	//   ....[20]....
        /*09d0*/ 	.word	0x000007f0
        /*09d4*/ 	.word	0x000000ff
        /*09d8*/ 	.word	0x000228b8
        /*09dc*/ 	.short	0x0100
        /*09de*/ 	.byte	0x08
	.zero		1


	//   ....[21]....
        /*09e0*/ 	.word	0x00000800
        /*09e4*/ 	.word	0x000000ff
        /*09e8*/ 	.word	0x000228c8
        /*09ec*/ 	.short	0x0100
        /*09ee*/ 	.byte	0x08
	.zero		1


	//   ....[22]....
        /*09f0*/ 	.word	0x00001e30
        /*09f4*/ 	.word	0x00000007
        /*09f8*/ 	.word	0x00022800
        /*09fc*/ 	.short	0x010a
        /*09fe*/ 	.byte	0x3f
	.zero		1


	//   ....[23]....
        /*0a00*/ 	.word	0x00001f00
        /*0a04*/ 	.word	0x000000ff
        /*0a08*/ 	.word	0x00022830
        /*0a0c*/ 	.short	0x010a
        /*0a0e*/ 	.byte	0x16
	.zero		1


	//   ....[24]....
        /*0a10*/ 	.word	0x00001f40
        /*0a14*/ 	.word	0x000000ff
        /*0a18*/ 	.word	0x00022830
        /*0a1c*/ 	.short	0x010a
        /*0a1e*/ 	.byte	0x16
	.zero		1


	//   ....[25]....
        /*0a20*/ 	.word	0x00002310
        /*0a24*/ 	.word	0x000000ff
        /*0a28*/ 	.word	0x00000000
        /*0a2c*/ 	.short	0x0101
        /*0a2e*/ 	.byte	0x06
	.zero		1


	//   ....[26]....
        /*0a30*/ 	.word	0x00003530
        /*0a34*/ 	.word	0x000000ff
        /*0a38*/ 	.word	0x00022850
        /*0a3c*/ 	.short	0x010a
        /*0a3e*/ 	.byte	0x16
	.zero		1


	//   ....[27]....
        /*0a40*/ 	.word	0x00003570
        /*0a44*/ 	.word	0x000000ff
        /*0a48*/ 	.word	0x00022850
        /*0a4c*/ 	.short	0x010a
        /*0a4e*/ 	.byte	0x16
	.zero		1


	//   ....[28]....
        /*0a50*/ 	.word	0x00003880
        /*0a54*/ 	.word	0x000000ff
        /*0a58*/ 	.word	0x00000000
        /*0a5c*/ 	.short	0x0101
        /*0a5e*/ 	.byte	0x16
	.zero		1


	//   ....[29]....
        /*0a60*/ 	.word	0x00003a00
        /*0a64*/ 	.word	0x000000ff
        /*0a68*/ 	.word	0x00022830
        /*0a6c*/ 	.short	0x010a
        /*0a6e*/ 	.byte	0x19
	.zero		1


	//   ....[30]....
        /*0a70*/ 	.word	0x00003a40
        /*0a74*/ 	.word	0x000000ff
        /*0a78*/ 	.word	0x00022830
        /*0a7c*/ 	.short	0x010a
        /*0a7e*/ 	.byte	0x19
	.zero		1


	//   ....[31]....
        /*0a80*/ 	.word	0x00003c70
        /*0a84*/ 	.word	0x000000ff
        /*0a88*/ 	.word	0x00000000
        /*0a8c*/ 	.short	0x0101
        /*0a8e*/ 	.byte	0x06
	.zero		1


	//   ....[32]....
        /*0a90*/ 	.word	0x000052e0
        /*0a94*/ 	.word	0x000000ff
        /*0a98*/ 	.word	0x00022850
        /*0a9c*/ 	.short	0x010a
        /*0a9e*/ 	.byte	0x19
	.zero		1


	//   ....[33]....
        /*0aa0*/ 	.word	0x00005320
        /*0aa4*/ 	.word	0x000000ff
        /*0aa8*/ 	.word	0x00022850
        /*0aac*/ 	.short	0x010a
        /*0aae*/ 	.byte	0x19
	.zero		1


	//   ....[34]....
        /*0ab0*/ 	.word	0x00005630
        /*0ab4*/ 	.word	0x000000ff
        /*0ab8*/ 	.word	0x00000000
        /*0abc*/ 	.short	0x0101
        /*0abe*/ 	.byte	0x19
	.zero		1


	//   ....[35]....
        /*0ac0*/ 	.word	0x00007d60
        /*0ac4*/ 	.word	0x000000ff
        /*0ac8*/ 	.word	0x00000000
        /*0acc*/ 	.short	0x0101
        /*0ace*/ 	.byte	0x08
	.zero		1


	//   ....[36]....
        /*0ad0*/ 	.word	0x00008570
        /*0ad4*/ 	.word	0x000000ff
        /*0ad8*/ 	.word	0x00000000
        /*0adc*/ 	.short	0x0101
        /*0ade*/ 	.byte	0x08
	.zero		1


	//   ....[37]....
        /*0ae0*/ 	.word	0x0000c6b0
        /*0ae4*/ 	.word	0x00000021
        /*0ae8*/ 	.word	0x00022840
        /*0aec*/ 	.short	0x010a
        /*0aee*/ 	.byte	0x3f
	.zero		1


	//   ....[38]....
        /*0af0*/ 	.word	0x0000cce0
        /*0af4*/ 	.word	0x00000021
        /*0af8*/ 	.word	0x00022830
        /*0afc*/ 	.short	0x0107
        /*0afe*/ 	.byte	0x3f
	.zero		1


	//   ....[39]....
        /*0b00*/ 	.word	0x0000cdc0
        /*0b04*/ 	.word	0x00000021
        /*0b08*/ 	.word	0x00022830
        /*0b0c*/ 	.short	0x0101
        /*0b0e*/ 	.byte	0x3f
	.zero		1


	//   ....[40]....
        /*0b10*/ 	.word	0x0000d900
        /*0b14*/ 	.word	0x00000016
        /*0b18*/ 	.word	0x00022800
        /*0b1c*/ 	.short	0x0107
        /*0b1e*/ 	.byte	0x3f
	.zero		1


	//   ....[41]....
        /*0b20*/ 	.word	0x0000d9f0
        /*0b24*/ 	.word	0x00000016
        /*0b28*/ 	.word	0x00022800
        /*0b2c*/ 	.short	0x0101
        /*0b2e*/ 	.byte	0x3f
	.zero		1


	//   ....[42]....
        /*0b30*/ 	.word	0x0000da10
        /*0b34*/ 	.word	0x00000016
        /*0b38*/ 	.word	0x00022820
        /*0b3c*/ 	.short	0x010a
        /*0b3e*/ 	.byte	0x3f
	.zero		1


	//   ....[43]....
        /*0b40*/ 	.word	0x0000daa0
        /*0b44*/ 	.word	0x00000021
        /*0b48*/ 	.word	0x00022860
        /*0b4c*/ 	.short	0x010a
        /*0b4e*/ 	.byte	0x3f
	.zero		1


	//   ....[44]....
        /*0b50*/ 	.word	0x0000e180
        /*0b54*/ 	.word	0x00000021
        /*0b58*/ 	.word	0x00022850
        /*0b5c*/ 	.short	0x0107
        /*0b5e*/ 	.byte	0x3f
	.zero		1


	//   ....[45]....
        /*0b60*/ 	.word	0x0000e250
        /*0b64*/ 	.word	0x00000021
        /*0b68*/ 	.word	0x00022850
        /*0b6c*/ 	.short	0x0101
        /*0b6e*/ 	.byte	0x3f
	.zero		1


	//   ....[46]....
        /*0b70*/ 	.word	0x0000e5a0
        /*0b74*/ 	.word	0x0000000a
        /*0b78*/ 	.word	0x00022840
        /*0b7c*/ 	.short	0x010a
        /*0b7e*/ 	.byte	0x3f
	.zero		1


	//   ....[47]....
        /*0b80*/ 	.word	0x0000e950
        /*0b84*/ 	.word	0x0000000a
        /*0b88*/ 	.word	0x00022830
        /*0b8c*/ 	.short	0x0107
        /*0b8e*/ 	.byte	0x3f
	.zero		1


	//   ....[48]....
        /*0b90*/ 	.word	0x0000ea10
        /*0b94*/ 	.word	0x0000000a
        /*0b98*/ 	.word	0x00022830
        /*0b9c*/ 	.short	0x0101
        /*0b9e*/ 	.byte	0x3f
	.zero		1


	//   ....[49]....
        /*0ba0*/ 	.word	0x0000ea40
        /*0ba4*/ 	.word	0x0000000a
        /*0ba8*/ 	.word	0x00022860
        /*0bac*/ 	.short	0x010a
        /*0bae*/ 	.byte	0x3f
	.zero		1


	//   ....[50]....
        /*0bb0*/ 	.word	0x0000ef40
        /*0bb4*/ 	.word	0x0000000a
        /*0bb8*/ 	.word	0x00022850
        /*0bbc*/ 	.short	0x0107
        /*0bbe*/ 	.byte	0x3f
	.zero		1


	//   ....[51]....
        /*0bc0*/ 	.word	0x0000f000
        /*0bc4*/ 	.word	0x0000000a
        /*0bc8*/ 	.word	0x00022850
        /*0bcc*/ 	.short	0x0101
        /*0bce*/ 	.byte	0x3f
	.zero		1


	//   ....[52]....
        /*0bd0*/ 	.word	0x0000fe80
        /*0bd4*/ 	.word	0x00000007
        /*0bd8*/ 	.word	0x00022820
        /*0bdc*/ 	.short	0x010a
        /*0bde*/ 	.byte	0x3f
	.zero		1


	//   ....[53]....
        /*0be0*/ 	.word	0x00010000
        /*0be4*/ 	.word	0x00000005
        /*0be8*/ 	.word	0x00022840
        /*0bec*/ 	.short	0x010a
        /*0bee*/ 	.byte	0x3f
	.zero		1


	//   ....[54]....
        /*0bf0*/ 	.word	0x000100a0
        /*0bf4*/ 	.word	0x00000003
        /*0bf8*/ 	.word	0x00022840
        /*0bfc*/ 	.short	0x010a
        /*0bfe*/ 	.byte	0x3f
	.zero		1


	//   ....[55]....
        /*0c00*/ 	.word	0x000100e0
        /*0c04*/ 	.word	0x00000005
        /*0c08*/ 	.word	0x00022860
        /*0c0c*/ 	.short	0x010a
        /*0c0e*/ 	.byte	0x3f
	.zero		1


	//   ....[56]....
        /*0c10*/ 	.word	0x00010120
        /*0c14*/ 	.word	0x00000003
        /*0c18*/ 	.word	0x00022860
        /*0c1c*/ 	.short	0x010a
        /*0c1e*/ 	.byte	0x3f
	.zero		1


	//   ....[57]....
        /*0c20*/ 	.word	0x00010180
        /*0c24*/ 	.word	0x00000007
        /*0c28*/ 	.word	0x00022800
        /*0c2c*/ 	.short	0x010a
        /*0c2e*/ 	.byte	0x3f
	.zero		1


	//   ....[58]....
        /*0c30*/ 	.word	0x000101e0
        /*0c34*/ 	.word	0x00000000
        /*0c38*/ 	.word	0x00022830
        /*0c3c*/ 	.short	0x010a
        /*0c3e*/ 	.byte	0x3f
	.zero		1


	//   ....[59]....
        /*0c40*/ 	.word	0x00010240
        /*0c44*/ 	.word	0x0000000a
        /*0c48*/ 	.word	0x00022850
        /*0c4c*/ 	.short	0x010a
        /*0c4e*/ 	.byte	0x3f
	.zero		1


	//   ....[60]....
        /*0c50*/ 	.word	0x000102a0
        /*0c54*/ 	.word	0x00000000
        /*0c58*/ 	.word	0x00022830
        /*0c5c*/ 	.short	0x010a
        /*0c5e*/ 	.byte	0x3f
	.zero		1


	//   ....[61]....
        /*0c60*/ 	.word	0x00010300
        /*0c64*/ 	.word	0x00000008
        /*0c68*/ 	.word	0x00022850
        /*0c6c*/ 	.short	0x010a
        /*0c6e*/ 	.byte	0x3f
	.zero		1


	//   ....[62]....
        /*0c70*/ 	.word	0x00010420
        /*0c74*/ 	.word	0x00000021
        /*0c78*/ 	.word	0x00022840
        /*0c7c*/ 	.short	0x010a
        /*0c7e*/ 	.byte	0x3f
	.zero		1


	//   ....[63]....
        /*0c80*/ 	.word	0x000116f0
        /*0c84*/ 	.word	0x00000016
        /*0c88*/ 	.word	0x00022820
        /*0c8c*/ 	.short	0x010a
        /*0c8e*/ 	.byte	0x3f
	.zero		1


	//   ....[64]....
        /*0c90*/ 	.word	0x00011740
        /*0c94*/ 	.word	0x00000021
        /*0c98*/ 	.word	0x00022860
        /*0c9c*/ 	.short	0x010a
        /*0c9e*/ 	.byte	0x3f
	.zero		1


	//   ....[65]....
        /*0ca0*/ 	.word	0x000120b0
        /*0ca4*/ 	.word	0x0000000a
        /*0ca8*/ 	.word	0x00022840
        /*0cac*/ 	.short	0x010a
        /*0cae*/ 	.byte	0x3f
	.zero		1


	//   ....[66]....
        /*0cb0*/ 	.word	0x00012780
        /*0cb4*/ 	.word	0x0000000a
        /*0cb8*/ 	.word	0x00022860
        /*0cbc*/ 	.short	0x010a
        /*0cbe*/ 	.byte	0x3f
	.zero		1


	//   ....[67]....
        /*0cc0*/ 	.word	0x000138e0
        /*0cc4*/ 	.word	0x00000007
        /*0cc8*/ 	.word	0x00022820
        /*0ccc*/ 	.short	0x010a
        /*0cce*/ 	.byte	0x3f
	.zero		1


	//   ....[68]....
        /*0cd0*/ 	.word	0x00013a80
        /*0cd4*/ 	.word	0x00000005
        /*0cd8*/ 	.word	0x00022840
        /*0cdc*/ 	.short	0x010a
        /*0cde*/ 	.byte	0x3f
	.zero		1


	//   ....[69]....
        /*0ce0*/ 	.word	0x00013ad0
        /*0ce4*/ 	.word	0x00000003
        /*0ce8*/ 	.word	0x00022840
        /*0cec*/ 	.short	0x010a
        /*0cee*/ 	.byte	0x3f
	.zero		1


	//   ....[70]....
        /*0cf0*/ 	.word	0x00013b20
        /*0cf4*/ 	.word	0x00000005
        /*0cf8*/ 	.word	0x00022860
        /*0cfc*/ 	.short	0x010a
        /*0cfe*/ 	.byte	0x3f
	.zero		1


	//----- nvinfo : EIATTR_NUM_MBARRIERS
	.align		4
.L_1168:
        /*0d00*/ 	.byte	0x03, 0x38
        /*0d02*/ 	.short	0x0016


	//----- nvinfo : EIATTR_EXIT_INSTR_OFFSETS
	.align		4
        /*0d04*/ 	.byte	0x04, 0x1c
        /*0d06*/ 	.short	(.L_1170 - .L_1169)


	//   ....[0]....
.L_1169:
        /*0d08*/ 	.word	0x000009a0


	//   ....[1]....
        /*0d0c*/ 	.word	0x0000a8f0


	//   ....[2]....
        /*0d10*/ 	.word	0x00010170


	//----- nvinfo : EIATTR_MAX_THREADS
	.align		4
.L_1170:
        /*0d14*/ 	.byte	0x04, 0x05
        /*0d16*/ 	.short	(.L_1172 - .L_1171)
.L_1171:
        /*0d18*/ 	.word	0x00000180
        /*0d1c*/ 	.word	0x00000001
        /*0d20*/ 	.word	0x00000001


	//----- nvinfo : EIATTR_CRS_STACK_SIZE
	.align		4
.L_1172:
        /*0d24*/ 	.byte	0x04, 0x1e
        /*0d26*/ 	.short	(.L_1174 - .L_1173)
.L_1173:
        /*0d28*/ 	.word	0x00000000


	//----- nvinfo : EIATTR_CBANK_PARAM_SIZE
	.align		4
.L_1174:
        /*0d2c*/ 	.byte	0x03, 0x19
        /*0d2e*/ 	.short	0x0af0


	//----- nvinfo : EIATTR_PARAM_CBANK
	.align		4
        /*0d30*/ 	.byte	0x04, 0x0a
        /*0d32*/ 	.short	(.L_1176 - .L_1175)
	.align		4
.L_1175:
        /*0d34*/ 	.word	index@(.nv.constant0._ZN7cutlass13device_kernelIN5flash11enable_sm90INS1_16FlashAttnFwdSm90INS1_25CollectiveMainloopFwdSm90ILi2EN4cute5tupleIJNS5_1CILi1EEES8_S8_EEENS6_IJNS7_ILi128EEENS7_ILi96EEENS7_ILi64EEEEEELi256ENS_10bfloat16_tEfNS_4arch4Sm90ELb0ELb0ELb0ELb1ELb1ELb0ELb0ELb1ELb0ELb1ELb1ELb0EEENS1_21CollectiveEpilogueFwdINS6_IJSA_NS7_ILi256EEESB_EEES9_SE_SG_Li256ELb1ELb1ELb1ELb0EEENS1_36VarlenDynamicPersistentTileSchedulerILi128ELi96ELi256ELi128ELb1ELb1ELb1ELb0ELb1ELb1EEEEEEEEEvNT_6ParamsE)
        /*0d38*/ 	.short	0x0210
        /*0d3a*/ 	.short	0x0af0


	//----- nvinfo : EIATTR_SW_WAR
	.align		4
.L_1176:
        /*0d3c*/ 	.byte	0x04, 0x36
        /*0d3e*/ 	.short	(.L_1178 - .L_1177)
.L_1177:
        /*0d40*/ 	.word	0x00000008
.L_1178:


//--------------------- .nv.info._ZN7cutlass13device_kernelIN5flash11enable_sm90INS1_16FlashAttnFwdSm90INS1_25CollectiveMainloopFwdSm90ILi2EN4cute5tupleIJNS5_1CILi1EEES8_S8_EEENS6_IJNS7_ILi128EEENS7_ILi96EEENS7_ILi64EEEEEELi256ENS_10bfloat16_tEfNS_4arch4Sm90ELb0ELb0ELb0ELb1ELb1ELb1ELb0ELb1ELb0ELb1ELb1ELb0EEENS1_21CollectiveEpilogueFwdINS6_IJSA_NS7_ILi256EEESB_EEES9_SE_SG_Li256ELb1ELb1ELb1ELb0EEENS1_36VarlenDynamicPersistentTileSchedulerILi128ELi96ELi256ELi128ELb1ELb1ELb1ELb0ELb1ELb1EEEEEEEEEvNT_6ParamsE --------------------------
	.section	.nv.info._ZN7cutlass13device_kernelIN5flash11enable_sm90INS1_16FlashAttnFwdSm90INS1_25CollectiveMainloopFwdSm90ILi2EN4cute5tupleIJNS5_1CILi1EEES8_S8_EEENS6_IJNS7_ILi128EEENS7_ILi96EEENS7_ILi64EEEEEELi256ENS_10bfloat16_tEfNS_4arch4Sm90ELb0ELb0ELb0ELb1ELb1ELb1ELb0ELb1ELb0ELb1ELb1ELb0EEENS1_21CollectiveEpilogueFwdINS6_IJSA_NS7_ILi256EEESB_EEES9_SE_SG_Li256ELb1ELb1ELb1ELb0EEENS1_36VarlenDynamicPersistentTileSchedulerILi128ELi96ELi256ELi128ELb1ELb1ELb1ELb0ELb1ELb1EEEEEEEEEvNT_6ParamsE,"",@"SHT_CUDA_INFO"
	.sectionflags	@""
	.align	4


	//----- nvinfo : EIATTR_CUDA_API_VERSION
	.align		4
        /*0000*/ 	.byte	0x04, 0x37
        /*0002*/ 	.short	(.L_1180 - .L_1179)
.L_1179:
        /*0004*/ 	.word	0x00000082


	//----- nvinfo : EIATTR_KPARAM_INFO
	.align		4
.L_1180:
        /*0008*/ 	.byte	0x04, 0x17
        /*000a*/ 	.short	(.L_1182 - .L_1181)
.L_1181:
        /*000c*/ 	.word	0x00000000
        /*0010*/ 	.short	0x0000
        /*0012*/ 	.short	0x0070
        /*0014*/ 	.byte	0x00, 0xf0, 0x01, 0x2a


	//----- nvinfo : EIATTR_SPARSE_MMA_MASK
	.align		4
.L_1182:
        /*0018*/ 	.byte	0x03, 0x50
        /*001a*/ 	.short	0x0000


	//----- nvinfo : EIATTR_MAXREG_COUNT
	.align		4
        /*001c*/ 	.byte	0x03, 0x1b
        /*001e*/ 	.short	0x00a8


	//----- nvinfo : EIATTR_NUM_BARRIERS
	.align		4
        /*0020*/ 	.byte	0x02, 0x4c
        /*0022*/ 	.byte	0x10
	.zero		1


	//----- nvinfo : EIATTR_EXTERNS
	.align		4
        /*0024*/ 	.byte	0x04, 0x0f
        /*0026*/ 	.short	(.L_1184 - .L_1183)


	//   ....[0]....
	.align		4
.L_1183:
        /*0028*/ 	.word	index@(__assertfail)


	//----- nvinfo : EIATTR_ANNOTATIONS
	.align		4
.L_1184:
        /*002c*/ 	.byte	0x04, 0x55
        /*002e*/ 	.short	(.L_1186 - .L_1185)


	//   ....[0]....
.L_1185:
        /* <DEDUP_REMOVED lines=151> */


	//----- nvinfo : EIATTR_MERCURY_ISA_VERSION
	.align		4
.L_1186:
        /*0990*/ 	.byte	0x03, 0x5f
        /*0992*/ 	.short	0x0101


	//----- nvinfo : EIATTR_UNUSED_LOAD_BYTE_OFFSET
	.align		4
        /*0994*/ 	.byte	0x04, 0x44
        /*0996*/ 	.short	(.L_1188 - .L_1187)


	//   ....[0]....
.L_1187:
        /*0998*/ 	.word	0x00000a40
        /*099c*/ 	.word	0x0000fff0


	//   ....[1]....
        /*09a0*/ 	.word	0x0000de10
        /*09a4*/ 	.word	0x0000fff0


	//----- nvinfo : EIATTR_INT_WARP_WIDE_INSTR_OFFSETS
	.align		4
.L_1188:
        /*09a8*/ 	.byte	0x04, 0x31
        /*09aa*/ 	.short	(.L_1190 - .L_1189)


	//   ....[0]....
.L_1189:
        /*09ac*/ 	.word	0x00000120


	//   ....[1]....
        /*09b0*/ 	.word	0x000001c0


	//   ....[2]....
        /*09b4*/ 	.word	0x00000230


	//   ....[3]....
        /*09b8*/ 	.word	0x00015b90


	//   ....[4]....
        /*09bc*/ 	.word	0x00015c20


	//   ....[5]....
        /*09c0*/ 	.word	0x00018fe0


	//   ....[6]....
        /*09c4*/ 	.word	0x00019070


	//----- nvinfo : EIATTR_COOP_GROUP_MASK_REGIDS
	.align		4
.L_1190:
        /*09c8*/ 	.byte	0x04, 0x29
        /*09ca*/ 	.short	(.L_1192 - .L_1191)


	//   ....[0]....
.L_1191:
        /*09cc*/ 	.word	0xffffffff


	//   ....[1]....
        /*09d0*/ 	.word	0xffffffff


	//   ....[2]....
        /*09d4*/ 	.word	0xffffffff


	//   ....[3]....
        /*09d8*/ 	.word	0xffffffff


	//   ....[4]....
        /*09dc*/ 	.word	0xffffffff


	//   ....[5]....
        /*09e0*/ 	.word	0xffffffff


	//   ....[6]....
        /*09e4*/ 	.word	0xffffffff


	//   ....[7]....
        /*09e8*/ 	.word	0xffffffff


	//   ....[8]....
        /*09ec*/ 	.word	0xffffffff


	//   ....[9]....
        /*09f0*/ 	.word	0xffffffff


	//   ....[10]....
        /*09f4*/ 	.word	0xffffffff


	//   ....[11]....
        /*09f8*/ 	.word	0xffffffff


	//   ....[12]....
        /*09fc*/ 	.word	0xffffffff


	//   ....[13]....
        /*0a00*/ 	.word	0xffffffff


	//   ....[14]....
        /*0a04*/ 	.word	0xffffffff


	//   ....[15]....
        /*0a08*/ 	.word	0xffffffff


	//   ....[16]....
        /*0a0c*/ 	.word	0xffffffff


	//   ....[17]....
        /*0a10*/ 	.word	0xffffffff


	//   ....[18]....
        /*0a14*/ 	.word	0xffffffff


	//   ....[19]....
        /*0a18*/ 	.word	0xffffffff


	//   ....[20]....
        /*0a1c*/ 	.word	0xffffffff


	//   ....[21]....
        /*0a20*/ 	.word	0xffffffff


	//   ....[22]....
        /*0a24*/ 	.word	0xffffffff


	//   ....[23]....
        /*0a28*/ 	.word	0xffffffff


	//   ....[24]....
        /*0a2c*/ 	.word	0xffffffff


	//   ....[25]....
        /*0a30*/ 	.word	0xffffffff


	//   ....[26]....
        /*0a34*/ 	.word	0xffffffff


	//   ....[27]....
        /*0a38*/ 	.word	0xffffffff


	//   ....[28]....
        /*0a3c*/ 	.word	0xffffffff


	//   ....[29]....
        /*0a40*/ 	.word	0xffffffff


	//   ....[30]....
        /*0a44*/ 	.word	0xffffffff


	//   ....[31]....
        /*0a48*/ 	.word	0xffffffff


	//   ....[32]....
        /*0a4c*/ 	.word	0xffffffff


	//   ....[33]....
        /*0a50*/ 	.word	0xffffffff


	//   ....[34]....
        /*0a54*/ 	.word	0xffffffff


	//   ....[35]....
        /*0a58*/ 	.word	0xffffffff


	//   ....[36]....
        /*0a5c*/ 	.word	0xffffffff


	//   ....[37]....
        /*0a60*/ 	.word	0xffffffff


	//   ....[38]....
        /*0a64*/ 	.word	0xffffffff


	//   ....[39]....
        /*0a68*/ 	.word	0xffffffff


	//   ....[40]....
        /*0a6c*/ 	.word	0xffffffff


	//   ....[41]....
        /*0a70*/ 	.word	0xffffffff


	//   ....[42]....
        /*0a74*/ 	.word	0xffffffff


	//   ....[43]....
        /*0a78*/ 	.word	0xffffffff


	//   ....[44]....
        /*0a7c*/ 	.word	0xffffffff


	//   ....[45]....
        /*0a80*/ 	.word	0xffffffff


	//   ....[46]....
        /*0a84*/ 	.word	0xffffffff


	//   ....[47]....
        /*0a88*/ 	.word	0xffffffff


	//   ....[48]....
        /*0a8c*/ 	.word	0xffffffff


	//   ....[49]....
        /*0a90*/ 	.word	0xffffffff


	//   ....[50]....
        /*0a94*/ 	.word	0xffffffff


	//   ....[51]....
        /*0a98*/ 	.word	0xffffffff


	//   ....[52]....
        /*0a9c*/ 	.word	0xffffffff


	//   ....[53]....
        /*0aa0*/ 	.word	0xffffffff


	//   ....[54]....
        /*0aa4*/ 	.word	0xffffffff


	//   ....[55]....
        /*0aa8*/ 	.word	0xffffffff


	//   ....[56]....
        /*0aac*/ 	.word	0xffffffff


	//   ....[57]....
        /*0ab0*/ 	.word	0xffffffff


	//   ....[58]....
        /*0ab4*/ 	.word	0xffffffff


	//   ....[59]....
        /*0ab8*/ 	.word	0xffffffff


	//   ....[60]....
        /*0abc*/ 	.word	0xffffffff


	//   ....[61]....
        /*0ac0*/ 	.word	0xffffffff


	//   ....[62]....
        /*0ac4*/ 	.word	0xffffffff


	//   ....[63]....
        /*0ac8*/ 	.word	0xffffffff


	//   ....[64]....
        /*0acc*/ 	.word	0xffffffff


	//   ....[65]....
        /*0ad0*/ 	.word	0xffffffff


	//   ....[66]....
        /*0ad4*/ 	.word	0xffffffff


	//   ....[67]....
        /*0ad8*/ 	.word	0xffffffff


	//   ....[68]....
        /*0adc*/ 	.word	0xffffffff


	//   ....[69]....
        /*0ae0*/ 	.word	0xffffffff


	//   ....[70]....
        /*0ae4*/ 	.word	0xffffffff


	//   ....[71]....
        /*0ae8*/ 	.word	0xffffffff


	//   ....[72]....
        /*0aec*/ 	.word	0xffffffff


	//   ....[73]....
        /*0af0*/ 	.word	0xffffffff


	//   ....[74]....
        /*0af4*/ 	.word	0xffffffff


	//   ....[75]....
        /*0af8*/ 	.word	0xffffffff


	//   ....[76]....
        /*0afc*/ 	.word	0xffffffff


	//   ....[77]....
        /*0b00*/ 	.word	0xffffffff


	//   ....[78]....
        /*0b04*/ 	.word	0xffffffff


	//   ....[79]....
        /*0b08*/ 	.word	0xffffffff


	//   ....[80]....
        /*0b0c*/ 	.word	0xffffffff


	//   ....[81]....
        /*0b10*/ 	.word	0xffffffff


	//   ....[82]....
        /*0b14*/ 	.word	0xffffffff


	//   ....[83]....
        /*0b18*/ 	.word	0xffffffff


	//   ....[84]....
        /*0b1c*/ 	.word	0xffffffff


	//   ....[85]....
        /*0b20*/ 	.word	0xffffffff


	//   ....[86]....
        /*0b24*/ 	.word	0xffffffff


	//   ....[87]....
        /*0b28*/ 	.word	0xffffffff


	//   ....[88]....
        /*0b2c*/ 	.word	0xffffffff


	//   ....[89]....
        /*0b30*/ 	.word	0xffffffff


	//   ....[90]....
        /*0b34*/ 	.word	0xffffffff


	//   ....[91]....
        /*0b38*/ 	.word	0xffffffff


	//   ....[92]....
        /*0b3c*/ 	.word	0xffffffff


	//   ....[93]....
        /*0b40*/ 	.word	0xffffffff


	//   ....[94]....
        /*0b44*/ 	.word	0xffffffff


	//   ....[95]....
        /*0b48*/ 	.word	0xffffffff


	//   ....[96]....
        /*0b4c*/ 	.word	0xffffffff


	//   ....[97]....
        /*0b50*/ 	.word	0xffffffff


	//   ....[98]....
        /*0b54*/ 	.word	0xffffffff


	//   ....[99]....
        /*0b58*/ 	.word	0xffffffff


	//   ....[100]....
        /*0b5c*/ 	.word	0xffffffff


	//   ....[101]....
        /*0b60*/ 	.word	0xffffffff


	//   ....[102]....
        /*0b64*/ 	.word	0xffffffff


	//   ....[103]....
        /*0b68*/ 	.word	0xffffffff


	//   ....[104]....
        /*0b6c*/ 	.word	0xffffffff


	//   ....[105]....
        /*0b70*/ 	.word	0xffffffff


	//   ....[106]....
        /*0b74*/ 	.word	0xffffffff


	//   ....[107]....
        /*0b78*/ 	.word	0xffffffff


	//   ....[108]....
        /*0b7c*/ 	.word	0xffffffff


	//   ....[109]....
        /*0b80*/ 	.word	0xffffffff


	//   ....[110]....
        /*0b84*/ 	.word	0xffffffff


	//   ....[111]....
        /*0b88*/ 	.word	0xffffffff


	//   ....[112]....
        /*0b8c*/ 	.word	0xffffffff


	//   ....[113]....
        /*0b90*/ 	.word	0xffffffff


	//   ....[114]....
        /*0b94*/ 	.word	0xffffffff


	//   ....[115]....
        /*0b98*/ 	.word	0xffffffff


	//   ....[116]....
        /*0b9c*/ 	.word	0xffffffff


	//   ....[117]....
        /*0ba0*/ 	.word	0xffffffff


	//   ....[118]....
        /*0ba4*/ 	.word	0xffffffff


	//   ....[119]....
        /*0ba8*/ 	.word	0xffffffff


	//   ....[120]....
        /*0bac*/ 	.word	0xffffffff


	//   ....[121]....
        /*0bb0*/ 	.word	0xffffffff


	//   ....[122]....
        /*0bb4*/ 	.word	0xffffffff


	//   ....[123]....
        /*0bb8*/ 	.word	0xffffffff


	//   ....[124]....
        /*0bbc*/ 	.word	0xffffffff


	//   ....[125]....
        /*0bc0*/ 	.word	0xffffffff


	//   ....[126]....
        /*0bc4*/ 	.word	0xffffffff


	//   ....[127]....
        /*0bc8*/ 	.word	0xffffffff


	//   ....[128]....
        /*0bcc*/ 	.word	0xffffffff


	//   ....[129]....
        /*0bd0*/ 	.word	0xffffffff


	//   ....[130]....
        /*0bd4*/ 	.word	0xffffffff


	//   ....[131]....
        /*0bd8*/ 	.word	0xffffffff


	//   ....[132]....
        /*0bdc*/ 	.word	0xffffffff


	//   ....[133]....
        /*0be0*/ 	.word	0xffffffff


	//   ....[134]....
        /*0be4*/ 	.word	0xffffffff


	//   ....[135]....
        /*0be8*/ 	.word	0xffffffff


	//   ....[136]....
        /*0bec*/ 	.word	0xffffffff


	//   ....[137]....
        /*0bf0*/ 	.word	0xffffffff


	//   ....[138]....
        /*0bf4*/ 	.word	0xffffffff


	//   ....[139]....
        /*0bf8*/ 	.word	0xffffffff


	//   ....[140]....
        /*0bfc*/ 	.word	0xffffffff


	//   ....[141]....
        /*0c00*/ 	.word	0xffffffff


	//   ....[142]....
        /*0c04*/ 	.word	0xffffffff


	//   ....[143]....
        /*0c08*/ 	.word	0xffffffff


	//   ....[144]....
        /*0c0c*/ 	.word	0xffffffff


	//   ....[145]....
        /*0c10*/ 	.word	0xffffffff


	//   ....[146]....
        /*0c14*/ 	.word	0xffffffff


	//   ....[147]....
        /*0c18*/ 	.word	0xffffffff


	//   ....[148]....
        /*0c1c*/ 	.word	0xffffffff


	//   ....[149]....
        /*0c20*/ 	.word	0xffffffff


	//   ....[150]....
        /*0c24*/ 	.word	0xffffffff


	//   ....[151]....
        /*0c28*/ 	.word	0xffffffff


	//   ....[152]....
        /*0c2c*/ 	.word	0xffffffff


	//   ....[153]....
        /*0c30*/ 	.word	0xffffffff


	//   ....[154]....
        /*0c34*/ 	.word	0xffffffff


	//   ....[155]....
        /*0c38*/ 	.word	0xffffffff


	//   ....[156]....
        /*0c3c*/ 	.word	0xffffffff


	//   ....[157]....
        /*0c40*/ 	.word	0xffffffff


	//   ....[158]....
        /*0c44*/ 	.word	0xffffffff


	//   ....[159]....
        /*0c48*/ 	.word	0xffffffff


	//   ....[160]....
        /*0c4c*/ 	.word	0xffffffff


	//   ....[161]....
        /*0c50*/ 	.word	0xffffffff


	//   ....[162]....
        /*0c54*/ 	.word	0xffffffff


	//   ....[163]....
        /*0c58*/ 	.word	0xffffffff


	//   ....[164]....
        /*0c5c*/ 	.word	0xffffffff


	//   ....[165]....
        /*0c60*/ 	.word	0xffffffff


	//   ....[166]....
        /*0c64*/ 	.word	0xffffffff


	//   ....[167]....
        /*0c68*/ 	.word	0xffffffff


	//   ....[168]....
        /*0c6c*/ 	.word	0xffffffff


	//   ....[169]....
        /*0c70*/ 	.word	0x0500000f


	//   ....[170]....
        /*0c74*/ 	.word	0x0500000f


	//   ....[171]....
        /*0c78*/ 	.word	0x0500000f


	//   ....[172]....
        /*0c7c*/ 	.word	0x0500000f


	//   ....[173]....
        /*0c80*/ 	.word	0x0500000f


	//   ....[174]....
        /*0c84*/ 	.word	0x0500000f


	//   ....[175]....
        /*0c88*/ 	.word	0x0500000f


	//   ....[176]....
        /*0c8c*/ 	.word	0x0500000f


	//   ....[177]....
        /*0c90*/ 	.word	0x0500000f


	//   ....[178]....
        /*0c94*/ 	.word	0x0500000f


	//   ....[179]....
        /*0c98*/ 	.word	0x0500000f


	//   ....[180]....
        /*0c9c*/ 	.word	0x0500000f


	//   ....[181]....
        /*0ca0*/ 	.word	0x0500000f


	//   ....[182]....
        /*0ca4*/ 	.word	0x0500000f


	//   ....[183]....
        /*0ca8*/ 	.word	0x0500000f


	//   ....[184]....
        /*0cac*/ 	.word	0x0500000f


	//   ....[185]....
        /*0cb0*/ 	.word	0x0500000f


	//   ....[186]....
        /*0cb4*/ 	.word	0x0500000f


	//   ....[187]....
        /*0cb8*/ 	.word	0x0500000f


	//   ....[188]....
        /*0cbc*/ 	.word	0x0500000f


	//   ....[189]....
        /*0cc0*/ 	.word	0x0500000f


	//   ....[190]....
        /*0cc4*/ 	.word	0x0500000f


	//   ....[191]....
        /*0cc8*/ 	.word	0x0500000f


	//   ....[192]....
        /*0ccc*/ 	.word	0x0500000f


	//   ....[193]....
        /*0cd0*/ 	.word	0x0500000f


	//   ....[194]....
        /*0cd4*/ 	.word	0x0500000f


	//   ....[195]....
        /*0cd8*/ 	.word	0x0500000f


	//   ....[196]....
        /*0cdc*/ 	.word	0x0500000f


	//   ....[197]....
        /*0ce0*/ 	.word	0x0500000f


	//   ....[198]....
        /*0ce4*/ 	.word	0x0500000f


	//   ....[199]....
        /*0ce8*/ 	.word	0x0500000f


	//   ....[200]....
        /*0cec*/ 	.word	0x0500000f


	//   ....[201]....
        /*0cf0*/ 	.word	0x0500000f


	//   ....[202]....
        /*0cf4*/ 	.word	0x0500000f


	//   ....[203]....
        /*0cf8*/ 	.word	0x0500000f


	//   ....[204]....
        /*0cfc*/ 	.word	0x0500000f


	//   ....[205]....
        /*0d00*/ 	.word	0x0500000f


	//   ....[206]....
        /*0d04*/ 	.word	0x0500000f


	//   ....[207]....
        /*0d08*/ 	.word	0x0500000f


	//   ....[208]....
        /*0d0c*/ 	.word	0x0500000f


	//   ....[209]....
        /*0d10*/ 	.word	0x0500000f


	//   ....[210]....
        /*0d14*/ 	.word	0x0500000f


	//   ....[211]....
        /*0d18*/ 	.word	0x0500000f


	//   ....[212]....
        /*0d1c*/ 	.word	0x0500000f


	//   ....[213]....
        /*0d20*/ 	.word	0x0500000f


	//   ....[214]....
        /*0d24*/ 	.word	0x0500000f


	//   ....[215]....
        /*0d28*/ 	.word	0x0500000f


	//   ....[216]....
        /*0d2c*/ 	.word	0x0500000f


	//   ....[217]....
        /*0d30*/ 	.word	0x0500000f


	//   ....[218]....
        /*0d34*/ 	.word	0x0500000f


	//   ....[219]....
        /*0d38*/ 	.word	0x0500000f


	//   ....[220]....
        /*0d3c*/ 	.word	0x0500000f


	//   ....[221]....
        /*0d40*/ 	.word	0x0500000f


	//   ....[222]....
        /*0d44*/ 	.word	0x0500000f


	//   ....[223]....
        /*0d48*/ 	.word	0x0500000f


	//   ....[224]....
        /*0d4c*/ 	.word	0x0500000f


	//   ....[225]....
        /*0d50*/ 	.word	0x0500000f


	//   ....[226]....
        /*0d54*/ 	.word	0x0500000f


	//   ....[227]....
        /*0d58*/ 	.word	0x0500000f


	//   ....[228]....
        /*0d5c*/ 	.word	0x0500000f


	//   ....[229]....
        /*0d60*/ 	.word	0x0500000f


	//   ....[230]....
        /*0d64*/ 	.word	0x0500000f


	//   ....[231]....
        /*0d68*/ 	.word	0x0500000f


	//   ....[232]....
        /*0d6c*/ 	.word	0x0500000f


	//   ....[233]....
        /*0d70*/ 	.word	0x0500000f


	//   ....[234]....
        /*0d74*/ 	.word	0x0500000f


	//   ....[235]....
        /*0d78*/ 	.word	0x0500000f


	//   ....[236]....
        /*0d7c*/ 	.word	0x0500000f


	//   ....[237]....
        /*0d80*/ 	.word	0x0500000f


	//   ....[238]....
        /*0d84*/ 	.word	0x0500000f


	//   ....[239]....
        /*0d88*/ 	.word	0x0500000f


	//   ....[240]....
        /*0d8c*/ 	.word	0x0500000f


	//   ....[241]....
        /*0d90*/ 	.word	0x0500000f


	//   ....[242]....
        /*0d94*/ 	.word	0x0500000f


	//   ....[243]....
        /*0d98*/ 	.word	0x0500000f


	//   ....[244]....
        /*0d9c*/ 	.word	0x0500000f


	//   ....[245]....
        /*0da0*/ 	.word	0x0500000f


	//   ....[246]....
        /*0da4*/ 	.word	0x0500000f


	//   ....[247]....
        /*0da8*/ 	.word	0x0500000f


	//   ....[248]....
        /*0dac*/ 	.word	0x0500000f


	//   ....[249]....
        /*0db0*/ 	.word	0x0500000f


	//   ....[250]....
        /*0db4*/ 	.word	0x0500000f


	//   ....[251]....
        /*0db8*/ 	.word	0x0500000f


	//   ....[252]....
        /*0dbc*/ 	.word	0x0500000f


	//   ....[253]....
        /*0dc0*/ 	.word	0x0500000f


	//   ....[254]....
        /*0dc4*/ 	.word	0x0500000f


	//   ....[255]....
        /*0dc8*/ 	.word	0x0500000f


	//   ....[0]....
        /*0dcc*/ 	.word	0x0500000f


	//   ....[1]....
        /*0dd0*/ 	.word	0x0500000f


	//   ....[2]....
        /*0dd4*/ 	.word	0x0500000f


	//   ....[3]....
        /*0dd8*/ 	.word	0x0500000f


	//   ....[4]....
        /*0ddc*/ 	.word	0x0500000f


	//   ....[5]....
        /*0de0*/ 	.word	0x0500000f


	//   ....[6]....
        /*0de4*/ 	.word	0x0500000f


	//   ....[7]....
        /*0de8*/ 	.word	0x0500000f


	//   ....[8]....
        /*0dec*/ 	.word	0x0500000f


	//   ....[9]....
        /*0df0*/ 	.word	0x0500000f


	//   ....[10]....
        /*0df4*/ 	.word	0x0500000f


	//   ....[11]....
        /*0df8*/ 	.word	0x0500000f


	//   ....[12]....
        /*0dfc*/ 	.word	0x0500000f


	//   ....[13]....
        /*0e00*/ 	.word	0x0500000f


	//   ....[14]....
        /*0e04*/ 	.word	0x0500000f


	//   ....[15]....
        /*0e08*/ 	.word	0x0500000f


	//   ....[16]....
        /*0e0c*/ 	.word	0x0500000f


	//   ....[17]....
        /*0e10*/ 	.word	0x0500000f


	//   ....[18]....
        /*0e14*/ 	.word	0x0500000f


	//   ....[19]....
        /*0e18*/ 	.word	0x0500000f


	//   ....[20]....
        /*0e1c*/ 	.word	0x0500000f


	//   ....[21]....
        /*0e20*/ 	.word	0x0500000f


	//   ....[22]....
        /*0e24*/ 	.word	0x0500000f


	//   ....[23]....
        /*0e28*/ 	.word	0x0500000f


	//   ....[24]....
        /*0e2c*/ 	.word	0x0500000f


	//   ....[25]....
        /*0e30*/ 	.word	0x0500000f


	//   ....[26]....
        /*0e34*/ 	.word	0x0500000f


	//   ....[27]....
        /*0e38*/ 	.word	0x0500000f


	//   ....[28]....
        /*0e3c*/ 	.word	0x0500000f


	//   ....[29]....
        /*0e40*/ 	.word	0x0500000f


	//   ....[30]....
        /*0e44*/ 	.word	0x0500000f


	//   ....[31]....
        /*0e48*/ 	.word	0x0500000f


	//   ....[32]....
        /*0e4c*/ 	.word	0x0500000f


	//   ....[33]....
        /*0e50*/ 	.word	0x0500000f


	//   ....[34]....
        /*0e54*/ 	.word	0x0500000f


	//   ....[35]....
        /*0e58*/ 	.word	0x0500000f


	//   ....[36]....
        /*0e5c*/ 	.word	0x0500000f


	//   ....[37]....
        /*0e60*/ 	.word	0x0500000f


	//   ....[38]....
        /*0e64*/ 	.word	0x0500000f


	//----- nvinfo : EIATTR_COOP_GROUP_INSTR_OFFSETS
	.align		4
.L_1192:
        /*0e68*/ 	.byte	0x04, 0x28
        /*0e6a*/ 	.short	(.L_1194 - .L_1193)


	//   ....[0]....
.L_1193:
        /*0e6c*/ 	.word	0x00000060


	//   ....[1]....
        /*0e70*/ 	.word	0x00000130


	//   ....[2]....
        /*0e74*/ 	.word	0x000001e0


	//   ....[3]....
        /*0e78*/ 	.word	0x000003a0


	//   ....[4]....
        /*0e7c*/ 	.word	0x00000500


	//   ....[5]....
        /*0e80*/ 	.word	0x00000620


	//   ....[6]....
        /*0e84*/ 	.word	0x00000780


	//   ....[7]....
        /*0e88*/ 	.word	0x000037e0


	//   ....[8]....
        /*0e8c*/ 	.word	0x000037f0


	//   ....[9]....
        /*0e90*/ 	.word	0x00003f30


	//   ....[10]....
        /*0e94*/ 	.word	0x00003f40


	//   ....[11]....
        /*0e98*/ 	.word	0x00004bc0


	//   ....[12]....
        /*0e9c*/ 	.word	0x00004bd0


	//   ....[13]....
        /*0ea0*/ 	.word	0x00005390


	//   ....[14]....
        /*0ea4*/ 	.word	0x000053a0


	//   ....[15]....
        /*0ea8*/ 	.word	0x00005dd0


	//   ....[16]....
        /*0eac*/ 	.word	0x00005de0


	//   ....[17]....
        /*0eb0*/ 	.word	0x00005ef0


	//   ....[18]....
        /*0eb4*/ 	.word	0x00005f00


	//   ....[19]....
        /*0eb8*/ 	.word	0x000062a0


	//   ....[20]....
        /*0ebc*/ 	.word	0x000062d0


	//   ....[21]....
        /*0ec0*/ 	.word	0x000065a0


	//   ....[22]....
        /*0ec4*/ 	.word	0x000065c0


	//   ....[23]....
        /*0ec8*/ 	.word	0x00007180


	//   ....[24]....
        /*0ecc*/ 	.word	0x00007780


	//   ....[25]....
        /*0ed0*/ 	.word	0x00007790


	//   ....[26]....
        /*0ed4*/ 	.word	0x000077a0


	//   ....[27]....
        /*0ed8*/ 	.word	0x000077b0


	//   ....[28]....
        /*0edc*/ 	.word	0x000087b0


	//   ....[29]....
        /*0ee0*/ 	.word	0x000087c0


	//   ....[30]....
        /*0ee4*/ 	.word	0x000087d0


	//   ....[31]....
        /*0ee8*/ 	.word	0x000087e0


	//   ....[32]....
        /*0eec*/ 	.word	0x0000a290


	//   ....[33]....
        /*0ef0*/ 	.word	0x0000a330


	//   ....[34]....
        /*0ef4*/ 	.word	0x0000a5d0


	//   ....[35]....
        /*0ef8*/ 	.word	0x0000a6a0


	//   ....[36]....
        /*0efc*/ 	.word	0x0000b9b0


	//   ....[37]....
        /*0f00*/ 	.word	0x0000b9d0


	//   ....[38]....
        /*0f04*/ 	.word	0x0000c2a0


	//   ....[39]....
        /*0f08*/ 	.word	0x0000c330


	//   ....[40]....
        /*0f0c*/ 	.word	0x0000d390


	//   ....[41]....
        /*0f10*/ 	.word	0x0000d420


	//   ....[42]....
        /*0f14*/ 	.word	0x0000d570


	//   ....[43]....
        /*0f18*/ 	.word	0x0000d740


	//   ....[44]....
        /*0f1c*/ 	.word	0x0000eec0


	//   ....[45]....
        /*0f20*/ 	.word	0x0000eee0


	//   ....[46]....
        /*0f24*/ 	.word	0x0000eef0


	//   ....[47]....
        /*0f28*/ 	.word	0x0000ef00


	//   ....[48]....
        /*0f2c*/ 	.word	0x0000f920


	//   ....[49]....
        /*0f30*/ 	.word	0x0000f930


	//   ....[50]....
        /*0f34*/ 	.word	0x0000fb60


	//   ....[51]....
        /*0f38*/ 	.word	0x0000fb70


	//   ....[52]....
        /*0f3c*/ 	.word	0x0000fda0


	//   ....[53]....
        /*0f40*/ 	.word	0x0000fdb0


	//   ....[54]....
        /*0f44*/ 	.word	0x0000ffe0


	//   ....[55]....
        /*0f48*/ 	.word	0x0000fff0


	//   ....[56]....
        /*0f4c*/ 	.word	0x000104c0


	//   ....[57]....
        /*0f50*/ 	.word	0x000104d0


	//   ....[58]....
        /*0f54*/ 	.word	0x00011150


	//   ....[59]....
        /*0f58*/ 	.word	0x00011160


	//   ....[60]....
        /*0f5c*/ 	.word	0x00012720


	//   ....[61]....
        /*0f60*/ 	.word	0x00012730


	//   ....[62]....
        /*0f64*/ 	.word	0x00012970


	//   ....[63]....
        /*0f68*/ 	.word	0x00012980


	//   ....[64]....
        /*0f6c*/ 	.word	0x00012bb0


	//   ....[65]....
        /*0f70*/ 	.word	0x00012bc0


	//   ....[66]....
        /*0f74*/ 	.word	0x00012df0


	//   ....[67]....
        /*0f78*/ 	.word	0x00012e00


	//   ....[68]....
        /*0f7c*/ 	.word	0x00013090


	//   ....[69]....
        /*0f80*/ 	.word	0x000132a0


	//   ....[70]....
        /*0f84*/ 	.word	0x000132d0


	//   ....[71]....
        /*0f88*/ 	.word	0x00013300


	//   ....[72]....
        /*0f8c*/ 	.word	0x00013330


	//   ....[73]....
        /*0f90*/ 	.word	0x00013360


	//   ....[74]....
        /*0f94*/ 	.word	0x00013390


	//   ....[75]....
        /*0f98*/ 	.word	0x00013520


	//   ....[76]....
        /*0f9c*/ 	.word	0x00013550


	//   ....[77]....
        /*0fa0*/ 	.word	0x00013580


	//   ....[78]....
        /*0fa4*/ 	.word	0x000135b0


	//   ....[79]....
        /*0fa8*/ 	.word	0x000135e0


	//   ....[80]....
        /*0fac*/ 	.word	0x00013610


	//   ....[81]....
        /*0fb0*/ 	.word	0x000136a0


	//   ....[82]....
        /*0fb4*/ 	.word	0x000136d0


	//   ....[83]....
        /*0fb8*/ 	.word	0x000136e0


	//   ....[84]....
        /*0fbc*/ 	.word	0x00013770


	//   ....[85]....
        /*0fc0*/ 	.word	0x00014710


	//   ....[86]....
        /*0fc4*/ 	.word	0x00016780


	//   ....[87]....
        /*0fc8*/ 	.word	0x000167a0


	//   ....[88]....
        /*0fcc*/ 	.word	0x00016830


	//   ....[89]....
        /*0fd0*/ 	.word	0x00016850


	//   ....[90]....
        /*0fd4*/ 	.word	0x000168d0


	//   ....[91]....
        /*0fd8*/ 	.word	0x000168f0


	//   ....[92]....
        /*0fdc*/ 	.word	0x00016970


	//   ....[93]....
        /*0fe0*/ 	.word	0x00016990


	//   ....[94]....
        /*0fe4*/ 	.word	0x00016a10


	//   ....[95]....
        /*0fe8*/ 	.word	0x00016a30


	//   ....[96]....
        /*0fec*/ 	.word	0x00016a40


	//   ....[97]....
        /*0ff0*/ 	.word	0x00016a50


	//   ....[98]....
        /*0ff4*/ 	.word	0x000172c0


	//   ....[99]....
        /*0ff8*/ 	.word	0x000172f0


	//   ....[100]....
        /*0ffc*/ 	.word	0x000173b0


	//   ....[101]....
        /*1000*/ 	.word	0x000173c0


	//   ....[102]....
        /*1004*/ 	.word	0x00017450


	//   ....[103]....
        /*1008*/ 	.word	0x00017460


	//   ....[104]....
        /*100c*/ 	.word	0x000174f0


	//   ....[105]....
        /*1010*/ 	.word	0x00017500


	//   ....[106]....
        /*1014*/ 	.word	0x00017590


	//   ....[107]....
        /*1018*/ 	.word	0x000175a0


	//   ....[108]....
        /*101c*/ 	.word	0x00017630


	//   ....[109]....
        /*1020*/ 	.word	0x00017640


	//   ....[110]....
        /*1024*/ 	.word	0x000176c0


	//   ....[111]....
        /*1028*/ 	.word	0x000176d0


	//   ....[112]....
        /*102c*/ 	.word	0x000176e0


	//   ....[113]....
        /*1030*/ 	.word	0x000176f0


	//   ....[114]....
        /*1034*/ 	.word	0x00017b50


	//   ....[115]....
        /*1038*/ 	.word	0x00017b80


	//   ....[116]....
        /*103c*/ 	.word	0x00017be0


	//   ....[117]....
        /*1040*/ 	.word	0x00017c90


	//   ....[118]....
        /*1044*/ 	.word	0x00017ca0


	//   ....[119]....
        /*1048*/ 	.word	0x00017cd0


	//   ....[120]....
        /*104c*/ 	.word	0x00017d60


	//   ....[121]....
        /*1050*/ 	.word	0x00017e10


	//   ....[122]....
        /*1054*/ 	.word	0x00017e20


	//   ....[123]....
        /*1058*/ 	.word	0x00017e50


	//   ....[124]....
        /*105c*/ 	.word	0x00017e60


	//   ....[125]....
        /*1060*/ 	.word	0x00017ef0


	//   ....[126]....
        /*1064*/ 	.word	0x00018610


	//   ....[127]....
        /*1068*/ 	.word	0x00018630


	//   ....[128]....
        /*106c*/ 	.word	0x00018680


	//   ....[129]....
        /*1070*/ 	.word	0x00018690


	//   ....[130]....
        /*1074*/ 	.word	0x000186d0


	//   ....[131]....
        /*1078*/ 	.word	0x000186e0


	//   ....[132]....
        /*107c*/ 	.word	0x00018720


	//   ....[133]....
        /*1080*/ 	.word	0x00018730


	//   ....[134]....
        /*1084*/ 	.word	0x00018770


	//   ....[135]....
        /*1088*/ 	.word	0x00018780


	//   ....[136]....
        /*108c*/ 	.word	0x00018790


	//   ....[137]....
        /*1090*/ 	.word	0x000187d0


	//   ....[138]....
        /*1094*/ 	.word	0x00018b00


	//   ....[139]....
        /*1098*/ 	.word	0x00018b20


	//   ....[140]....
        /*109c*/ 	.word	0x00018b30


	//   ....[141]....
        /*10a0*/ 	.word	0x00018b50


	//   ....[142]....
        /*10a4*/ 	.word	0x00018bc0


	//   ....[143]....
        /*10a8*/ 	.word	0x00018be0


	//   ....[144]....
        /*10ac*/ 	.word	0x00018c40


	//   ....[145]....
        /*10b0*/ 	.word	0x00018c60


	//   ....[146]....
        /*10b4*/ 	.word	0x00018cc0


	//   ....[147]....
        /*10b8*/ 	.word	0x00018ce0


	//   ....[148]....
        /*10bc*/ 	.word	0x00018d40


	//   ....[149]....
        /*10c0*/ 	.word	0x00018d60


	//   ....[150]....
        /*10c4*/ 	.word	0x000192a0


	//   ....[151]....
        /*10c8*/ 	.word	0x000192d0


	//   ....[152]....
        /*10cc*/ 	.word	0x00019330


	//   ....[153]....
        /*10d0*/ 	.word	0x00019360


	//   ....[154]....
        /*10d4*/ 	.word	0x00019390


	//   ....[155]....
        /*10d8*/ 	.word	0x000193c0


	//   ....[156]....
        /*10dc*/ 	.word	0x000193f0


	//   ....[157]....
        /*10e0*/ 	.word	0x00019420


	//   ....[158]....
        /*10e4*/ 	.word	0x000195c0


	//   ....[159]....
        /*10e8*/ 	.word	0x000195f0


	//   ....[160]....
        /*10ec*/ 	.word	0x00019620


	//   ....[161]....
        /*10f0*/ 	.word	0x00019650


	//   ....[162]....
        /*10f4*/ 	.word	0x00019680


	//   ....[163]....
        /*10f8*/ 	.word	0x000196b0


	//   ....[164]....
        /*10fc*/ 	.word	0x00019770


	//   ....[165]....
        /*1100*/ 	.word	0x00019790


	//   ....[166]....
        /*1104*/ 	.word	0x000197a0


	//   ....[167]....
        /*1108*/ 	.word	0x00019800


	//   ....[168]....
        /*110c*/ 	.word	0x00019e20


	//   ....[169]....
        /*1110*/ 	.word	0x0001a130


	//   ....[170]....
        /*1114*/ 	.word	0x0001a1c0


	//   ....[171]....
        /*1118*/ 	.word	0x0001a250


	//   ....[172]....
        /*111c*/ 	.word	0x0001a2e0


	//   ....[173]....
        /*1120*/ 	.word	0x0001a3c0


	//   ....[174]....
        /*1124*/ 	.word	0x0001a450


	//   ....[175]....
        /*1128*/ 	.word	0x0001a4f0


	//   ....[176]....
        /*112c*/ 	.word	0x0001a580


	//   ....[177]....
        /*1130*/ 	.word	0x0001a670


	//   ....[178]....
        /*1134*/ 	.word	0x0001a700


	//   ....[179]....
        /*1138*/ 	.word	0x0001a7a0


	//   ....[180]....
        /*113c*/ 	.word	0x0001a830


	//   ....[181]....
        /*1140*/ 	.word	0x0001a910


	//   ....[182]....
        /*1144*/ 	.word	0x0001a9b0


	//   ....[183]....
        /*1148*/ 	.word	0x0001aa40


	//   ....[184]....
        /*114c*/ 	.word	0x0001aa90


	//   ....[185]....
        /*1150*/ 	.word	0x0001aae0


	//   ....[186]....
        /*1154*/ 	.word	0x0001abd0


	//   ....[187]....
        /*1158*/ 	.word	0x0001ac60


	//   ....[188]....
        /*115c*/ 	.word	0x0001acb0


	//   ....[189]....
        /*1160*/ 	.word	0x0001ad00


	//   ....[190]....
        /*1164*/ 	.word	0x0001af10


	//   ....[191]....
        /*1168*/ 	.word	0x0001af60


	//   ....[192]....
        /*116c*/ 	.word	0x0001aff0


	//   ....[193]....
        /*1170*/ 	.word	0x0001b080


	//   ....[194]....
        /*1174*/ 	.word	0x0001b110


	//   ....[195]....
        /*1178*/ 	.word	0x0001b1a0


	//   ....[196]....
        /*117c*/ 	.word	0x0001b230


	//   ....[197]....
        /*1180*/ 	.word	0x0001b2c0


	//   ....[198]....
        /*1184*/ 	.word	0x0001b340


	//   ....[199]....
        /*1188*/ 	.word	0x0001b390


	//   ....[200]....
        /*118c*/ 	.word	0x0001b430


	//   ....[201]....
        /*1190*/ 	.word	0x0001b4c0


	//   ....[202]....
        /*1194*/ 	.word	0x0001b550


	//   ....[203]....
        /*1198*/ 	.word	0x0001b5a0


	//   ....[204]....
        /*119c*/ 	.word	0x0001b630


	//   ....[205]....
        /*11a0*/ 	.word	0x0001b6c0


	//   ....[206]....
        /*11a4*/ 	.word	0x0001b750


	//   ....[207]....
        /*11a8*/ 	.word	0x0001b7e0


	//   ....[208]....
        /*11ac*/ 	.word	0x0001b870


	//   ....[209]....
        /*11b0*/ 	.word	0x0001b900


	//   ....[210]....
        /*11b4*/ 	.word	0x0001b9c0


	//   ....[211]....
        /*11b8*/ 	.word	0x0001bca0


	//   ....[212]....
        /*11bc*/ 	.word	0x0001bd90


	//   ....[213]....
        /*11c0*/ 	.word	0x0001be30


	//   ....[214]....
        /*11c4*/ 	.word	0x0001be90


	//   ....[215]....
        /*11c8*/ 	.word	0x0001bf80


	//   ....[216]....
        /*11cc*/ 	.word	0x0001bff0


	//   ....[217]....
        /*11d0*/ 	.word	0x0001c0e0


	//   ....[218]....
        /*11d4*/ 	.word	0x0001c150


	//   ....[219]....
        /*11d8*/ 	.word	0x0001c240


	//   ....[220]....
        /*11dc*/ 	.word	0x0001c2b0


	//   ....[221]....
        /*11e0*/ 	.word	0x0001c3a0


	//   ....[222]....
        /*11e4*/ 	.word	0x0001c410


	//   ....[223]....
        /*11e8*/ 	.word	0x0001c4b0


	//   ....[224]....
        /*11ec*/ 	.word	0x0001c5a0


	//   ....[225]....
        /*11f0*/ 	.word	0x0001c610


	//   ....[226]....
        /*11f4*/ 	.word	0x0001c670


	//   ....[227]....
        /*11f8*/ 	.word	0x0001c760


	//   ....[228]....
        /*11fc*/ 	.word	0x0001c7c0


	//   ....[229]....
        /*1200*/ 	.word	0x0001c8c0


	//   ....[230]....
        /*1204*/ 	.word	0x0001c920


	//   ....[231]....
        /*1208*/ 	.word	0x0001ca20


	//   ....[232]....
        /*120c*/ 	.word	0x0001ca80


	//   ....[233]....
        /*1210*/ 	.word	0x0001cb80


	//   ....[234]....
        /*1214*/ 	.word	0x0001cbe0


	//   ....[235]....
        /*1218*/ 	.word	0x0001cce0


	//   ....[236]....
        /*121c*/ 	.word	0x0001cd40


	//   ....[237]....
        /*1220*/ 	.word	0x0001ce40


	//   ....[238]....
        /*1224*/ 	.word	0x0001cea0


	//   ....[239]....
        /*1228*/ 	.word	0x0001cf40


	//   ....[240]....
        /*122c*/ 	.word	0x0001d0c0


	//   ....[241]....
        /*1230*/ 	.word	0x0001d1a0


	//   ....[242]....
        /*1234*/ 	.word	0x0001d250


	//   ....[243]....
        /*1238*/ 	.word	0x0001d360


	//   ....[244]....
        /*123c*/ 	.word	0x0001d3c0


	//   ....[245]....
        /*1240*/ 	.word	0x0001d4d0


	//   ....[246]....
        /*1244*/ 	.word	0x0001d530


	//   ....[247]....
        /*1248*/ 	.word	0x0001d640


	//   ....[248]....
        /*124c*/ 	.word	0x0001d6a0


	//   ....[249]....
        /*1250*/ 	.word	0x0001d7b0


	//   ....[250]....
        /*1254*/ 	.word	0x0001d810


	//   ....[251]....
        /*1258*/ 	.word	0x0001d8d0


	//   ....[252]....
        /*125c*/ 	.word	0x0001da30


	//   ....[253]....
        /*1260*/ 	.word	0x0001dad0


	//   ....[254]....
        /*1264*/ 	.word	0x0001db30


	//   ....[255]....
        /*1268*/ 	.word	0x0001dbe0


	//   ....[0]....
        /*126c*/ 	.word	0x0001dc40


	//   ....[1]....
        /*1270*/ 	.word	0x0001dcf0


	//   ....[2]....
        /*1274*/ 	.word	0x0001dd50


	//   ....[3]....
        /*1278*/ 	.word	0x0001de00


	//   ....[4]....
        /*127c*/ 	.word	0x0001de60


	//   ....[5]....
        /*1280*/ 	.word	0x0001df10


	//   ....[6]....
        /*1284*/ 	.word	0x0001df70


	//   ....[7]....
        /*1288*/ 	.word	0x0001e020


	//   ....[8]....
        /*128c*/ 	.word	0x0001e110


	//   ....[9]....
        /*1290*/ 	.word	0x0001e1b0


	//   ....[10]....
        /*1294*/ 	.word	0x0001e210


	//   ....[11]....
        /*1298*/ 	.word	0x0001e2e0


	//   ....[12]....
        /*129c*/ 	.word	0x0001e340


	//   ....[13]....
        /*12a0*/ 	.word	0x0001e410


	//   ....[14]....
        /*12a4*/ 	.word	0x0001e470


	//   ....[15]....
        /*12a8*/ 	.word	0x0001e540


	//   ....[16]....
        /*12ac*/ 	.word	0x0001e5a0


	//   ....[17]....
        /*12b0*/ 	.word	0x0001e670


	//   ....[18]....
        /*12b4*/ 	.word	0x0001e6d0


	//   ....[19]....
        /*12b8*/ 	.word	0x0001e7a0


	//   ....[20]....
        /*12bc*/ 	.word	0x0001e830


	//   ....[21]....
        /*12c0*/ 	.word	0x0001e8d0


	//   ....[22]....
        /*12c4*/ 	.word	0x0001ea50


	//   ....[23]....
        /*12c8*/ 	.word	0x0001eac0


	//   ....[24]....
        /*12cc*/ 	.word	0x0001eb30


	//   ....[25]....
        /*12d0*/ 	.word	0x0001eba0


	//   ....[26]....
        /*12d4*/ 	.word	0x0001ec10


	//   ....[27]....
        /*12d8*/ 	.word	0x0001ec90


	//   ....[28]....
        /*12dc*/ 	.word	0x0001ed10


	//   ....[29]....
        /*12e0*/ 	.word	0x0001eda0


	//   ....[30]....
        /*12e4*/ 	.word	0x0001ee10


	//   ....[31]....
        /*12e8*/ 	.word	0x0001ee80


	//   ....[32]....
        /*12ec*/ 	.word	0x0001eef0


	//   ....[33]....
        /*12f0*/ 	.word	0x0001ef70


	//   ....[34]....
        /*12f4*/ 	.word	0x0001efe0


	//   ....[35]....
        /*12f8*/ 	.word	0x0001f080


	//   ....[36]....
        /*12fc*/ 	.word	0x0001f0d0


	//   ....[37]....
        /*1300*/ 	.word	0x0001f160


	//   ....[38]....
        /*1304*/ 	.word	0x0001f290


	//----- nvinfo : EIATTR_REG_RECONFIG
	.align		4
.L_1194:
        /*1308*/ 	.byte	0x01, 0x54
	.zero		2


	//----- nvinfo : EIATTR_SYSCALL_OFFSETS
	.align		4
        /*130c*/ 	.byte	0x04, 0x46
        /*130e*/ 	.short	(.L_1196 - .L_1195)


	//   ....[0]....
.L_1195:
        /*1310*/ 	.word	0x00002320


	//   ....[1]....
        /*1314*/ 	.word	0x00002470


	//   ....[2]....
        /*1318*/ 	.word	0x00007320


	//   ....[3]....
        /*131c*/ 	.word	0x000076a0


	//   ....[4]....
        /*1320*/ 	.word	0x00015d80


	//   ....[5]....
        /*1324*/ 	.word	0x00015ed0


	//   ....[6]....
        /*1328*/ 	.word	0x00015fc0


	//   ....[7]....
        /*132c*/ 	.word	0x00016f10


	//----- nvinfo : EIATTR_MBARRIER_INSTR_OFFSETS
	.align		4
.L_1196:
        /*1330*/ 	.byte	0x04, 0x39
        /*1332*/ 	.short	(.L_1198 - .L_1197)


	//   ....[0]....
.L_1197:
        /*1334*/ 	.word	0x00000250
        /*1338*/ 	.word	0x000000ff
        /*133c*/ 	.word	0x00022800
        /*1340*/ 	.short	0x0100
        /*1342*/ 	.byte	0x08
	.zero		1


	//   ....[1]....
        /*1344*/ 	.word	0x00000260
        /*1348*/ 	.word	0x000000ff
        /*134c*/ 	.word	0x00022820
        /*1350*/ 	.short	0x0100
        /*1352*/ 	.byte	0x08
	.zero		1


	//   ....[2]....
        /*1354*/ 	.word	0x00000350
        /*1358*/ 	.word	0x000000ff
        /*135c*/ 	.word	0x00022830
        /*1360*/ 	.short	0x0100
        /*1362*/ 	.byte	0x08
	.zero		1


	//   ....[3]....
        /*1364*/ 	.word	0x00000360
        /*1368*/ 	.word	0x000000ff
        /*136c*/ 	.word	0x00022840
        /*1370*/ 	.short	0x0100
        /*1372*/ 	.byte	0x08
	.zero		1


	//   ....[4]....
        /*1374*/ 	.word	0x00000370
        /*1378*/ 	.word	0x000000ff
        /*137c*/ 	.word	0x00022838
        /*1380*/ 	.short	0x0100
        /*1382*/ 	.byte	0x08
	.zero		1


	//   ....[5]....
        /*1384*/ 	.word	0x00000380
        /*1388*/ 	.word	0x000000ff
        /*138c*/ 	.word	0x00022848
        /*1390*/ 	.short	0x0100
        /*1392*/ 	.byte	0x08
	.zero		1


	//   ....[6]....
        /*1394*/ 	.word	0x000004b0
        /*1398*/ 	.word	0x000000ff
        /*139c*/ 	.word	0x00022850
        /*13a0*/ 	.short	0x0100
        /*13a2*/ 	.byte	0x08
	.zero		1


	//   ....[7]....
        /*13a4*/ 	.word	0x000004c0
        /*13a8*/ 	.word	0x000000ff
        /*13ac*/ 	.word	0x00022860
        /*13b0*/ 	.short	0x0100
        /*13b2*/ 	.byte	0x08
	.zero		1


	//   ....[8]....
        /*13b4*/ 	.word	0x000004d0
        /*13b8*/ 	.word	0x000000ff
        /*13bc*/ 	.word	0x00022858
        /*13c0*/ 	.short	0x0100
        /*13c2*/ 	.byte	0x08
	.zero		1


	//   ....[9]....
        /*13c4*/ 	.word	0x000004e0
        /*13c8*/ 	.word	0x000000ff
        /*13cc*/ 	.word	0x00022868
        /*13d0*/ 	.short	0x0100
        /*13d2*/ 	.byte	0x08
	.zero		1


	//   ....[10]....
        /*13d4*/ 	.word	0x000005d0
        /*13d8*/ 	.word	0x000000ff
        /*13dc*/ 	.word	0x00022870
        /*13e0*/ 	.short	0x0100
        /*13e2*/ 	.byte	0x06
	.zero		1


	//   ....[11]....
        /*13e4*/ 	.word	0x000005e0
        /*13e8*/ 	.word	0x000000ff
        /*13ec*/ 	.word	0x00022880
        /*13f0*/ 	.short	0x0100
        /*13f2*/ 	.byte	0x06
	.zero		1


	//   ....[12]....
        /*13f4*/ 	.word	0x000005f0
        /*13f8*/ 	.word	0x000000ff
        /*13fc*/ 	.word	0x00022878
        /*1400*/ 	.short	0x0100
        /*1402*/ 	.byte	0x06
	.zero		1


	//   ....[13]....
        /*1404*/ 	.word	0x00000600
        /*1408*/ 	.word	0x000000ff
        /*140c*/ 	.word	0x00022888
        /*1410*/ 	.short	0x0100
        /*1412*/ 	.byte	0x06
	.zero		1


	//   ....[14]....
        /*1414*/ 	.word	0x00000730
        /*1418*/ 	.word	0x000000ff
        /*141c*/ 	.word	0x00022890
        /*1420*/ 	.short	0x0100
        /*1422*/ 	.byte	0x08
	.zero		1


	//   ....[15]....
        /*1424*/ 	.word	0x00000740
        /*1428*/ 	.word	0x000000ff
        /*142c*/ 	.word	0x000228a0
        /*1430*/ 	.short	0x0100
        /*1432*/ 	.byte	0x08
	.zero		1


	//   ....[16]....
        /*1434*/ 	.word	0x00000750
        /*1438*/ 	.word	0x000000ff
        /*143c*/ 	.word	0x00022898
        /*1440*/ 	.short	0x0100
        /*1442*/ 	.byte	0x08
	.zero		1


	//   ....[17]....
        /*1444*/ 	.word	0x00000760
        /*1448*/ 	.word	0x000000ff
        /*144c*/ 	.word	0x000228a8
        /*1450*/ 	.short	0x0100
        /*1452*/ 	.byte	0x08
	.zero		1


	//   ....[18]....
        /*1454*/ 	.word	0x00000890
        /*1458*/ 	.word	0x000000ff
        /*145c*/ 	.word	0x000228b0
        /*1460*/ 	.short	0x0100
        /*1462*/ 	.byte	0x08
	.zero		1


	//   ....[19]....
        /*1464*/ 	.word	0x000008a0
        /*1468*/ 	.word	0x000000ff
        /*146c*/ 	.word	0x000228c0
        /*1470*/ 	.short	0x0100
        /*1472*/ 	.byte	0x08
	.zero		1


	//   ....[20]....
        /*1474*/ 	.word	0x000008b0
        /*1478*/ 	.word	0x000000ff
        /*147c*/ 	.word	0x000228b8
        /*1480*/ 	.short	0x0100
        /*1482*/ 	.byte	0x08
	.zero		1


	//   ....[21]....
        /*1484*/ 	.word	0x000008c0
        /*1488*/ 	.word	0x000000ff
        /*148c*/ 	.word	0x000228c8
        /*1490*/ 	.short	0x0100
        /*1492*/ 	.byte	0x08
	.zero		1


	//   ....[22]....
        /*1494*/ 	.word	0x00003790
        /*1498*/ 	.word	0x00000057
        /*149c*/ 	.word	0x00022890
        /*14a0*/ 	.short	0x010a
        /*14a2*/ 	.byte	0x3f
	.zero		1


	//   ....[23]....
        /*14a4*/ 	.word	0x00004b60
        /*14a8*/ 	.word	0x00000057
        /*14ac*/ 	.word	0x00022890
        /*14b0*/ 	.short	0x010a
        /*14b2*/ 	.byte	0x3f
	.zero		1


	//   ....[24]....
        /*14b4*/ 	.word	0x00005c30
        /*14b8*/ 	.word	0x00000057
        /*14bc*/ 	.word	0x00022890
        /*14c0*/ 	.short	0x010a
        /*14c2*/ 	.byte	0x3f
	.zero		1


	//   ....[25]....
        /*14c4*/ 	.word	0x000060d0
        /*14c8*/ 	.word	0x00000004
        /*14cc*/ 	.word	0x00000000
        /*14d0*/ 	.short	0x0101
        /*14d2*/ 	.byte	0x3f
	.zero		1


	//   ....[26]....
        /*14d4*/ 	.word	0x00006110
        /*14d8*/ 	.word	0x00000057
        /*14dc*/ 	.word	0x000228b0
        /*14e0*/ 	.short	0x010a
        /*14e2*/ 	.byte	0x3f
	.zero		1


	//   ....[27]....
        /*14e4*/ 	.word	0x00006930
        /*14e8*/ 	.word	0x00000057
        /*14ec*/ 	.word	0x00000000
        /*14f0*/ 	.short	0x0101
        /*14f2*/ 	.byte	0x3f
	.zero		1


	//   ....[28]....
        /*14f4*/ 	.word	0x000073c0
        /*14f8*/ 	.word	0x00000013
        /*14fc*/ 	.word	0x00022800
        /*1500*/ 	.short	0x010a
        /*1502*/ 	.byte	0x3f
	.zero		1


	//   ....[29]....
        /*1504*/ 	.word	0x00007410
        /*1508*/ 	.word	0x00000013
        /*150c*/ 	.word	0x00022800
        /*1510*/ 	.short	0x010a
        /*1512*/ 	.byte	0x3f
	.zero		1


	//   ....[30]....
        /*1514*/ 	.word	0x00007a40
        /*1518*/ 	.word	0x00000013
        /*151c*/ 	.word	0x00022800
        /*1520*/ 	.short	0x010a
        /*1522*/ 	.byte	0x3f
	.zero		1


	//   ....[31]....
        /*1524*/ 	.word	0x000089b0
        /*1528*/ 	.word	0x00000013
        /*152c*/ 	.word	0x00022800
        /*1530*/ 	.short	0x010a
        /*1532*/ 	.byte	0x3f
	.zero		1


	//   ....[32]....
        /*1534*/ 	.word	0x00009870
        /*1538*/ 	.word	0x00000004
        /*153c*/ 	.word	0x00022830
        /*1540*/ 	.short	0x010a
        /*1542*/ 	.byte	0x3f
	.zero		1


	//   ....[33]....
        /*1544*/ 	.word	0x00009920
        /*1548*/ 	.word	0x00000004
        /*154c*/ 	.word	0x00022830
        /*1550*/ 	.short	0x010a
        /*1552*/ 	.byte	0x3f
	.zero		1


	//   ....[34]....
        /*1554*/ 	.word	0x0000aac0
        /*1558*/ 	.word	0x0000000a
        /*155c*/ 	.word	0x00000000
        /*1560*/ 	.short	0x0101
        /*1562*/ 	.byte	0x3f
	.zero		1


	//   ....[35]....
        /*1564*/ 	.word	0x0000afb0
        /*1568*/ 	.word	0x00000004
        /*156c*/ 	.word	0x00022850
        /*1570*/ 	.short	0x010a
        /*1572*/ 	.byte	0x3f
	.zero		1


	//   ....[36]....
        /*1574*/ 	.word	0x0000b000
        /*1578*/ 	.word	0x00000004
        /*157c*/ 	.word	0x00022850
        /*1580*/ 	.short	0x010a
        /*1582*/ 	.byte	0x3f
	.zero		1


	//   ....[37]....
        /*1584*/ 	.word	0x0000b3d0
        /*1588*/ 	.word	0x00000004
        /*158c*/ 	.word	0x00000000
        /*1590*/ 	.short	0x0101
        /*1592*/ 	.byte	0x3f
	.zero		1


	//   ....[38]....
        /*1594*/ 	.word	0x0000b510
        /*1598*/ 	.word	0x00000005
        /*159c*/ 	.word	0x00022830
        /*15a0*/ 	.short	0x010a
        /*15a2*/ 	.byte	0x3f
	.zero		1


	//   ....[39]....
        /*15a4*/ 	.word	0x0000b580
        /*15a8*/ 	.word	0x00000005
        /*15ac*/ 	.word	0x00022830
        /*15b0*/ 	.short	0x010a
        /*15b2*/ 	.byte	0x3f
	.zero		1


	//   ....[40]....
        /*15b4*/ 	.word	0x0000c690
        /*15b8*/ 	.word	0x000000a2
        /*15bc*/ 	.word	0x00000000
        /*15c0*/ 	.short	0x0101
        /*15c2*/ 	.byte	0x3f
	.zero		1


	//   ....[41]....
        /*15c4*/ 	.word	0x0000cf20
        /*15c8*/ 	.word	0x00000005
        /*15cc*/ 	.word	0x00022850
        /*15d0*/ 	.short	0x010a
        /*15d2*/ 	.byte	0x3f
	.zero		1


	//   ....[42]....
        /*15d4*/ 	.word	0x0000cf70
        /*15d8*/ 	.word	0x00000005
        /*15dc*/ 	.word	0x00022850
        /*15e0*/ 	.short	0x010a
        /*15e2*/ 	.byte	0x3f
	.zero		1


	//   ....[43]....
        /*15e4*/ 	.word	0x0000d350
        /*15e8*/ 	.word	0x00000005
        /*15ec*/ 	.word	0x00000000
        /*15f0*/ 	.short	0x0101
        /*15f2*/ 	.byte	0x3f
	.zero		1


	//   ....[44]....
        /*15f4*/ 	.word	0x0000f8c0
        /*15f8*/ 	.word	0x00000003
        /*15fc*/ 	.word	0x00000000
        /*1600*/ 	.short	0x0101
        /*1602*/ 	.byte	0x3f
	.zero		1


	//   ....[45]....
        /*1604*/ 	.word	0x00010420
        /*1608*/ 	.word	0x00000006
        /*160c*/ 	.word	0x00000000
        /*1610*/ 	.short	0x0101
        /*1612*/ 	.byte	0x3f
	.zero		1


	//   ....[46]....
        /*1614*/ 	.word	0x000147f0
        /*1618*/ 	.word	0x00000016
        /*161c*/ 	.word	0x00022820
        /*1620*/ 	.short	0x010a
        /*1622*/ 	.byte	0x3f
	.zero		1


	//   ....[47]....
        /*1624*/ 	.word	0x00014880
        /*1628*/ 	.word	0x00000003
        /*162c*/ 	.word	0x000228a0
        /*1630*/ 	.short	0x010a
        /*1632*/ 	.byte	0x3f
	.zero		1


	//   ....[48]....
        /*1634*/ 	.word	0x00014ad0
        /*1638*/ 	.word	0x00000003
        /*163c*/ 	.word	0x000228c0
        /*1640*/ 	.short	0x010a
        /*1642*/ 	.byte	0x3f
	.zero		1


	//   ....[49]....
        /*1644*/ 	.word	0x000150e0
        /*1648*/ 	.word	0x00000008
        /*164c*/ 	.word	0x000228a0
        /*1650*/ 	.short	0x010a
        /*1652*/ 	.byte	0x3f
	.zero		1


	//   ....[50]....
        /*1654*/ 	.word	0x00015320
        /*1658*/ 	.word	0x00000008
        /*165c*/ 	.word	0x000228c0
        /*1660*/ 	.short	0x010a
        /*1662*/ 	.byte	0x3f
	.zero		1


	//   ....[51]....
        /*1664*/ 	.word	0x00016540
        /*1668*/ 	.word	0x0000001f
        /*166c*/ 	.word	0x00022840
        /*1670*/ 	.short	0x010a
        /*1672*/ 	.byte	0x3f
	.zero		1


	//   ....[52]....
        /*1674*/ 	.word	0x00016b50
        /*1678*/ 	.word	0x0000001f
        /*167c*/ 	.word	0x00022830
        /*1680*/ 	.short	0x0107
        /*1682*/ 	.byte	0x3f
	.zero		1


	//   ....[53]....
        /*1684*/ 	.word	0x00016c20
        /*1688*/ 	.word	0x0000001f
        /*168c*/ 	.word	0x00022830
        /*1690*/ 	.short	0x0101
        /*1692*/ 	.byte	0x3f
	.zero		1


	//   ....[54]....
        /*1694*/ 	.word	0x000177f0
        /*1698*/ 	.word	0x00000016
        /*169c*/ 	.word	0x00022800
        /*16a0*/ 	.short	0x0107
        /*16a2*/ 	.byte	0x3f
	.zero		1


	//   ....[55]....
        /*16a4*/ 	.word	0x000178e0
        /*16a8*/ 	.word	0x00000016
        /*16ac*/ 	.word	0x00022800
        /*16b0*/ 	.short	0x0101
        /*16b2*/ 	.byte	0x3f
	.zero		1


	//   ....[56]....
        /*16b4*/ 	.word	0x00017900
        /*16b8*/ 	.word	0x00000016
        /*16bc*/ 	.word	0x00022820
        /*16c0*/ 	.short	0x010a
        /*16c2*/ 	.byte	0x3f
	.zero		1


	//   ....[57]....
        /*16c4*/ 	.word	0x00017990
        /*16c8*/ 	.word	0x0000001f
        /*16cc*/ 	.word	0x00022860
        /*16d0*/ 	.short	0x010a
        /*16d2*/ 	.byte	0x3f
	.zero		1


	//   ....[58]....
        /*16d4*/ 	.word	0x00018070
        /*16d8*/ 	.word	0x0000001f
        /*16dc*/ 	.word	0x00022850
        /*16e0*/ 	.short	0x0107
        /*16e2*/ 	.byte	0x3f
	.zero		1


	//   ....[59]....
        /*16e4*/ 	.word	0x00018140
        /*16e8*/ 	.word	0x0000001f
        /*16ec*/ 	.word	0x00022850
        /*16f0*/ 	.short	0x0101
        /*16f2*/ 	.byte	0x3f
	.zero		1


	//   ....[60]....
        /*16f4*/ 	.word	0x00018480
        /*16f8*/ 	.word	0x00000004
        /*16fc*/ 	.word	0x00022840
        /*1700*/ 	.short	0x010a
        /*1702*/ 	.byte	0x3f
	.zero		1


	//   ....[61]....
        /*1704*/ 	.word	0x00018850
        /*1708*/ 	.word	0x00000004
        /*170c*/ 	.word	0x00022830
        /*1710*/ 	.short	0x0107
        /*1712*/ 	.byte	0x3f
	.zero		1


	//   ....[62]....
        /*1714*/ 	.word	0x00018910
        /*1718*/ 	.word	0x00000004
        /*171c*/ 	.word	0x00022830
        /*1720*/ 	.short	0x0101
        /*1722*/ 	.byte	0x3f
	.zero		1


	//   ....[63]....
        /*1724*/ 	.word	0x00018940
        /*1728*/ 	.word	0x00000004
        /*172c*/ 	.word	0x00022860
        /*1730*/ 	.short	0x010a
        /*1732*/ 	.byte	0x3f
	.zero		1


	//   ....[64]....
        /*1734*/ 	.word	0x00018e50
        /*1738*/ 	.word	0x00000004
        /*173c*/ 	.word	0x00022850
        /*1740*/ 	.short	0x0107
        /*1742*/ 	.byte	0x3f
	.zero		1


	//   ....[65]....
        /*1744*/ 	.word	0x00018f10
        /*1748*/ 	.word	0x00000004
        /*174c*/ 	.word	0x00022850
        /*1750*/ 	.short	0x0101
        /*1752*/ 	.byte	0x3f
	.zero		1


	//   ....[66]....
        /*1754*/ 	.word	0x00019da0
        /*1758*/ 	.word	0x00000005
        /*175c*/ 	.word	0x00022820
        /*1760*/ 	.short	0x010a
        /*1762*/ 	.byte	0x3f
	.zero		1


	//   ....[67]....
        /*1764*/ 	.word	0x00019f00
        /*1768*/ 	.word	0x00000003
        /*176c*/ 	.word	0x00022840
        /*1770*/ 	.short	0x010a
        /*1772*/ 	.byte	0x3f
	.zero		1


	//   ....[68]....
        /*1774*/ 	.word	0x00019fa0
        /*1778*/ 	.word	0x00000005
        /*177c*/ 	.word	0x00022840
        /*1780*/ 	.short	0x010a
        /*1782*/ 	.byte	0x3f
	.zero		1


	//   ....[69]....
        /*1784*/ 	.word	0x00019fe0
        /*1788*/ 	.word	0x00000003
        /*178c*/ 	.word	0x00022860
        /*1790*/ 	.short	0x010a
        /*1792*/ 	.byte	0x3f
	.zero		1


	//   ....[70]....
        /*1794*/ 	.word	0x0001a020
        /*1798*/ 	.word	0x00000005
        /*179c*/ 	.word	0x00022860
        /*17a0*/ 	.short	0x010a
        /*17a2*/ 	.byte	0x3f
	.zero		1


	//   ....[71]....
        /*17a4*/ 	.word	0x0001a080
        /*17a8*/ 	.word	0x00000057
        /*17ac*/ 	.word	0x00022890
        /*17b0*/ 	.short	0x010a
        /*17b2*/ 	.byte	0x3f
	.zero		1


	//   ....[72]....
        /*17b4*/ 	.word	0x0001a310
        /*17b8*/ 	.word	0x00000057
        /*17bc*/ 	.word	0x00022890
        /*17c0*/ 	.short	0x010a
        /*17c2*/ 	.byte	0x3f
	.zero		1


	//   ....[73]....
        /*17c4*/ 	.word	0x0001a5c0
        /*17c8*/ 	.word	0x00000057
        /*17cc*/ 	.word	0x00022890
        /*17d0*/ 	.short	0x010a
        /*17d2*/ 	.byte	0x3f
	.zero		1


	//   ....[74]....
        /*17d4*/ 	.word	0x0001a870
        /*17d8*/ 	.word	0x00000057
        /*17dc*/ 	.word	0x000228b0
        /*17e0*/ 	.short	0x010a
        /*17e2*/ 	.byte	0x3f
	.zero		1


	//   ....[75]....
        /*17e4*/ 	.word	0x0001ab20
        /*17e8*/ 	.word	0x00000013
        /*17ec*/ 	.word	0x00022800
        /*17f0*/ 	.short	0x010a
        /*17f2*/ 	.byte	0x3f
	.zero		1


	//   ....[76]....
        /*17f4*/ 	.word	0x0001ad30
        /*17f8*/ 	.word	0x00000013
        /*17fc*/ 	.word	0x00022800
        /*1800*/ 	.short	0x010a
        /*1802*/ 	.byte	0x3f
	.zero		1


	//   ....[77]....
        /*1804*/ 	.word	0x0001ad80
        /*1808*/ 	.word	0x00000004
        /*180c*/ 	.word	0x00022830
        /*1810*/ 	.short	0x010a
        /*1812*/ 	.byte	0x3f
	.zero		1


	//   ....[78]....
        /*1814*/ 	.word	0x0001add0
        /*1818*/ 	.word	0x00000004
        /*181c*/ 	.word	0x00022850
        /*1820*/ 	.short	0x010a
        /*1822*/ 	.byte	0x3f
	.zero		1


	//   ....[79]....
        /*1824*/ 	.word	0x0001ae20
        /*1828*/ 	.word	0x00000005
        /*182c*/ 	.word	0x00022830
        /*1830*/ 	.short	0x010a
        /*1832*/ 	.byte	0x3f
	.zero		1


	//   ....[80]....
        /*1834*/ 	.word	0x0001ae70
        /*1838*/ 	.word	0x00000005
        /*183c*/ 	.word	0x00022850
        /*1840*/ 	.short	0x010a
        /*1842*/ 	.byte	0x3f
	.zero		1


	//   ....[81]....
        /*1844*/ 	.word	0x0001ba80
        /*1848*/ 	.word	0x00000016
        /*184c*/ 	.word	0x00022820
        /*1850*/ 	.short	0x010a
        /*1852*/ 	.byte	0x3f
	.zero		1


	//   ....[82]....
        /*1854*/ 	.word	0x0001bad0
        /*1858*/ 	.word	0x00000003
        /*185c*/ 	.word	0x000228a0
        /*1860*/ 	.short	0x010a
        /*1862*/ 	.byte	0x3f
	.zero		1


	//   ....[83]....
        /*1864*/ 	.word	0x0001bb20
        /*1868*/ 	.word	0x00000003
        /*186c*/ 	.word	0x000228c0
        /*1870*/ 	.short	0x010a
        /*1872*/ 	.byte	0x3f
	.zero		1


	//   ....[84]....
        /*1874*/ 	.word	0x0001bb70
        /*1878*/ 	.word	0x00000008
        /*187c*/ 	.word	0x000228a0
        /*1880*/ 	.short	0x010a
        /*1882*/ 	.byte	0x3f
	.zero		1


	//   ....[85]....
        /*1884*/ 	.word	0x0001bbc0
        /*1888*/ 	.word	0x00000008
        /*188c*/ 	.word	0x000228c0
        /*1890*/ 	.short	0x010a
        /*1892*/ 	.byte	0x3f
	.zero		1


	//   ....[86]....
        /*1894*/ 	.word	0x0001bce0
        /*1898*/ 	.word	0x0000001f
        /*189c*/ 	.word	0x00022840
        /*18a0*/ 	.short	0x010a
        /*18a2*/ 	.byte	0x3f
	.zero		1


	//   ....[87]....
        /*18a4*/ 	.word	0x0001cfc0
        /*18a8*/ 	.word	0x00000016
        /*18ac*/ 	.word	0x00022820
        /*18b0*/ 	.short	0x010a
        /*18b2*/ 	.byte	0x3f
	.zero		1


	//   ....[88]....
        /*18b4*/ 	.word	0x0001d010
        /*18b8*/ 	.word	0x0000001f
        /*18bc*/ 	.word	0x00022860
        /*18c0*/ 	.short	0x010a
        /*18c2*/ 	.byte	0x3f
	.zero		1


	//   ....[89]....
        /*18c4*/ 	.word	0x0001d980
        /*18c8*/ 	.word	0x00000004
        /*18cc*/ 	.word	0x00022840
        /*18d0*/ 	.short	0x010a
        /*18d2*/ 	.byte	0x3f
	.zero		1


	//   ....[90]....
        /*18d4*/ 	.word	0x0001e060
        /*18d8*/ 	.word	0x00000004
        /*18dc*/ 	.word	0x00022860
        /*18e0*/ 	.short	0x010a
        /*18e2*/ 	.byte	0x3f
	.zero		1


	//   ....[91]....
        /*18e4*/ 	.word	0x0001f1b0
        /*18e8*/ 	.word	0x00000005
        /*18ec*/ 	.word	0x00022820
        /*18f0*/ 	.short	0x010a
        /*18f2*/ 	.byte	0x3f
	.zero		1


	//   ....[92]....
        /*18f4*/ 	.word	0x0001f350
        /*18f8*/ 	.word	0x00000003
        /*18fc*/ 	.word	0x00022840
        /*1900*/ 	.short	0x010a
        /*1902*/ 	.byte	0x3f
	.zero		1


	//   ....[93]....
        /*1904*/ 	.word	0x0001f3a0
        /*1908*/ 	.word	0x00000005
        /*190c*/ 	.word	0x00022840
        /*1910*/ 	.short	0x010a
        /*1912*/ 	.byte	0x3f
	.zero		1


	//   ....[94]....
        /*1914*/ 	.word	0x0001f3f0
        /*1918*/ 	.word	0x00000003
        /*191c*/ 	.word	0x00022860
        /*1920*/ 	.short	0x010a
        /*1922*/ 	.byte	0x3f
	.zero		1


	//----- nvinfo : EIATTR_NUM_MBARRIERS
	.align		4
.L_1198:
        /*1924*/ 	.byte	0x03, 0x38
        /*1926*/ 	.short	0x0016


	//----- nvinfo : EIATTR_EXIT_INSTR_OFFSETS
	.align		4
        /*1928*/ 	.byte	0x04, 0x1c
        /*192a*/ 	.short	(.L_1200 - .L_1199)


	//   ....[0]....
.L_1199:
        /*192c*/ 	.word	0x0001a070


	//----- nvinfo : EIATTR_MAX_THREADS
	.align		4
.L_1200:
        /*1930*/ 	.byte	0x04, 0x05
        /*1932*/ 	.short	(.L_1202 - .L_1201)
.L_1201:
        /*1934*/ 	.word	0x00000180
        /*1938*/ 	.word	0x00000001
        /*193c*/ 	.word	0x00000001


	//----- nvinfo : EIATTR_CRS_STACK_SIZE
	.align		4
.L_1202:
        /*1940*/ 	.byte	0x04, 0x1e
        /*1942*/ 	.short	(.L_1204 - .L_1203)
.L_1203:
        /*1944*/ 	.word	0x00000000


	//----- nvinfo : EIATTR_CBANK_PARAM_SIZE
	.align		4
.L_1204:
        /*1948*/ 	.byte	0x03, 0x19
        /*194a*/ 	.short	0x0af0


	//----- nvinfo : EIATTR_PARAM_CBANK
	.align		4
        /*194c*/ 	.byte	0x04, 0x0a
        /*194e*/ 	.short	(.L_1206 - .L_1205)
	.align		4
.L_1205:
        /*1950*/ 	.word	index@(.nv.constant0._ZN7cutlass13device_kernelIN5flash11enable_sm90INS1_16FlashAttnFwdSm90INS1_25CollectiveMainloopFwdSm90ILi2EN4cute5tupleIJNS5_1CILi1EEES8_S8_EEENS6_IJNS7_ILi128EEENS7_ILi96EEENS7_ILi64EEEEEELi256ENS_10bfloat16_tEfNS_4arch4Sm90ELb0ELb0ELb0ELb1ELb1ELb1ELb0ELb1ELb0ELb1ELb1ELb0EEENS1_21CollectiveEpilogueFwdINS6_IJSA_NS7_ILi256EEESB_EEES9_SE_SG_Li256ELb1ELb1ELb1ELb0EEENS1_36VarlenDynamicPersistentTileSchedulerILi128ELi96ELi256ELi128ELb1ELb1ELb1ELb0ELb1ELb1EEEEEEEEEvNT_6ParamsE)
        /*1954*/ 	.short	0x0210
        /*1956*/ 	.short	0x0af0


	//----- nvinfo : EIATTR_SW_WAR
	.align		4
.L_1206:
        /*1958*/ 	.byte	0x04, 0x36
        /*195a*/ 	.short	(.L_1208 - .L_1207)
.L_1207:
        /*195c*/ 	.word	0x00000008
.L_1208:


//--------------------- .nv.info._ZN7cutlass13device_kernelIN5flash11enable_sm90INS1_16FlashAttnFwdSm90INS1_25CollectiveMainloopFwdSm90ILi2EN4cute5tupleIJNS5_1CILi1EEES8_S8_EEENS6_IJNS7_ILi128EEENS7_ILi96EEENS7_ILi64EEEEEELi256ENS_10bfloat16_tEfNS_4arch4Sm90ELb0ELb0ELb0ELb1ELb1ELb0ELb1ELb1ELb0ELb1ELb1ELb0EEENS1_21CollectiveEpilogueFwdINS6_IJSA_NS7_ILi256EEESB_EEES9_SE_SG_Li256ELb1ELb1ELb1ELb0EEENS1_36VarlenDynamicPersistentTileSchedulerILi128ELi96ELi256ELi128ELb1ELb1ELb1ELb0ELb1ELb1EEEEEEEEEvNT_6ParamsE --------------------------
	.section	.nv.info._ZN7cutlass13device_kernelIN5flash11enable_sm90INS1_16FlashAttnFwdSm90INS1_25CollectiveMainloopFwdSm90ILi2EN4cute5tupleIJNS5_1CILi1EEES8_S8_EEENS6_IJNS7_ILi128EEENS7_ILi96EEENS7_ILi64EEEEEELi256ENS_10bfloat16_tEfNS_4arch4Sm90ELb0ELb0ELb0ELb1ELb1ELb0ELb1ELb1ELb0ELb1ELb1ELb0EEENS1_21CollectiveEpilogueFwdINS6_IJSA_NS7_ILi256EEESB_EEES9_SE_SG_Li256ELb1ELb1ELb1ELb0EEENS1_36VarlenDynamicPersistentTileSchedulerILi128ELi96ELi256ELi128ELb1ELb1ELb1ELb0ELb1ELb1EEEEEEEEEvNT_6ParamsE,"",@"SHT_CUDA_INFO"
	.sectionflags	@""
	.align	4


	//----- nvinfo : EIATTR_CUDA_API_VERSION
	.align		4
        /*0000*/ 	.byte	0x04, 0x37
        /*0002*/ 	.short	(.L_1210 - .L_1209)
.L_1209:
        /*0004*/ 	.word	0x00000082


	//----- nvinfo : EIATTR_KPARAM_INFO
	.align		4
.L_1210:
        /*0008*/ 	.byte	0x04, 0x17
        /*000a*/ 	.short	(.L_1212 - .L_1211)
.L_1211:
        /*000c*/ 	.word	0x00000000
        /*0010*/ 	.short	0x0000
        /*0012*/ 	.short	0x0070
        /*0014*/ 	.byte	0x00, 0xf0, 0x01, 0x2e


	//----- nvinfo : EIATTR_SPARSE_MMA_MASK
	.align		4
.L_1212:
        /*0018*/ 	.byte	0x03, 0x50
        /*001a*/ 	.short	0x0000


	//----- nvinfo : EIATTR_MAXREG_COUNT
	.align		4
        /*001c*/ 	.byte	0x03, 0x1b
        /*001e*/ 	.short	0x00a8


	//----- nvinfo : EIATTR_NUM_BARRIERS
	.align		4
        /*0020*/ 	.byte	0x02, 0x4c
        /*0022*/ 	.byte	0x10
	.zero		1


	//----- nvinfo : EIATTR_EXTERNS
	.align		4
        /*0024*/ 	.byte	0x04, 0x0f
        /*0026*/ 	.short	(.L_1214 - .L_1213)


	//   ....[0]....
	.align		4
.L_1213:
        /*0028*/ 	.word	index@(__assertfail)


	//----- nvinfo : EIATTR_ANNOTATIONS
	.align		4
.L_1214:
        /*002c*/ 	.byte	0x04, 0x55
        /*002e*/ 	.short	(.L_1216 - .L_1215)


	//   ....[0]....
.L_1215:
        /* <DEDUP_REMOVED lines=27> */


	//----- nvinfo : EIATTR_MERCURY_ISA_VERSION
	.align		4
.L_1216:
        /*01d0*/ 	.byte	0x03, 0x5f
        /*01d2*/ 	.short	0x0101


	//----- nvinfo : EIATTR_UNUSED_LOAD_BYTE_OFFSET
	.align		4
        /*01d4*/ 	.byte	0x04, 0x44
        /*01d6*/ 	.short	(.L_1218 - .L_1217)


	//   ....[0]....
.L_1217:
        /*01d8*/ 	.word	0x000009a0
        /*01dc*/ 	.word	0x0000fff0


	//   ....[1]....
        /*01e0*/ 	.word	0x00007000
        /*01e4*/ 	.word	0x0000fff0


	//----- nvinfo : EIATTR_INT_WARP_WIDE_INSTR_OFFSETS
	.align		4
.L_1218:
        /*01e8*/ 	.byte	0x04, 0x31
        /*01ea*/ 	.short	(.L_1220 - .L_1219)


	//   ....[0]....
.L_1219:
        /*01ec*/ 	.word	0x000000c0


	//   ....[1]....
        /*01f0*/ 	.word	0x000000d0


	//   ....[2]....
        /*01f4*/ 	.word	0x000000e0


	//   ....[3]....
        /*01f8*/ 	.word	0x00000180


	//   ....[4]....
        /*01fc*/ 	.word	0x0000cd30


	//   ....[5]....
        /*0200*/ 	.word	0x0000cdc0


	//   ....[6]....
        /*0204*/ 	.word	0x00010c50


	//   ....[7]....
        /*0208*/ 	.word	0x00010ce0


	//----- nvinfo : EIATTR_COOP_GROUP_MASK_REGIDS
	.align		4
.L_1220:
        /*020c*/ 	.byte	0x04, 0x29
        /*020e*/ 	.short	(.L_1222 - .L_1221)


	//   ....[0]....
.L_1221:
        /*0210*/ 	.word	0xffffffff


	//   ....[1]....
        /*0214*/ 	.word	0xffffffff


	//   ....[2]....
        /*0218*/ 	.word	0xffffffff


	//   ....[3]....
        /*021c*/ 	.word	0xffffffff


	//   ....[4]....
        /*0220*/ 	.word	0xffffffff


	//   ....[5]....
        /*0224*/ 	.word	0xffffffff


	//   ....[6]....
        /*0228*/ 	.word	0xffffffff


	//   ....[7]....
        /*022c*/ 	.word	0xffffffff


	//   ....[8]....
        /*0230*/ 	.word	0xffffffff


	//   ....[9]....
        /*0234*/ 	.word	0xffffffff


	//   ....[10]....
        /*0238*/ 	.word	0xffffffff


	//   ....[11]....
        /*023c*/ 	.word	0xffffffff


	//   ....[12]....
        /*0240*/ 	.word	0xffffffff


	//   ....[13]....
        /*0244*/ 	.word	0xffffffff


	//   ....[14]....
        /*0248*/ 	.word	0xffffffff


	//   ....[15]....
        /*024c*/ 	.word	0xffffffff


	//   ....[16]....
        /*0250*/ 	.word	0xffffffff


	//   ....[17]....
        /*0254*/ 	.word	0xffffffff


	//   ....[18]....
        /*0258*/ 	.word	0xffffffff


	//   ....[19]....
        /*025c*/ 	.word	0xffffffff


	//   ....[20]....
        /*0260*/ 	.word	0xffffffff


	//   ....[21]....
        /*0264*/ 	.word	0xffffffff


	//   ....[22]....
        /*0268*/ 	.word	0xffffffff


	//   ....[23]....
        /*026c*/ 	.word	0xffffffff


	//   ....[24]....
        /*0270*/ 	.word	0xffffffff


	//   ....[25]....
        /*0274*/ 	.word	0xffffffff


	//   ....[26]....
        /*0278*/ 	.word	0xffffffff


	//   ....[27]....
        /*027c*/ 	.word	0xffffffff


	//   ....[28]....
        /*0280*/ 	.word	0xffffffff


	//   ....[29]....
        /*0284*/ 	.word	0xffffffff


	//   ....[30]....
        /*0288*/ 	.word	0xffffffff


	//   ....[31]....
        /*028c*/ 	.word	0xffffffff


	//   ....[32]....
        /*0290*/ 	.word	0xffffffff


	//   ....[33]....
        /*0294*/ 	.word	0xffffffff


	//   ....[34]....
        /*0298*/ 	.word	0xffffffff


	//   ....[35]....
        /*029c*/ 	.word	0xffffffff


	//   ....[36]....
        /*02a0*/ 	.word	0xffffffff


	//   ....[37]....
        /*02a4*/ 	.word	0xffffffff


	//   ....[38]....
        /*02a8*/ 	.word	0xffffffff


	//   ....[39]....
        /*02ac*/ 	.word	0xffffffff


	//   ....[40]....
        /*02b0*/ 	.word	0xffffffff


	//   ....[41]....
        /*02b4*/ 	.word	0xffffffff


	//   ....[42]....
        /*02b8*/ 	.word	0xffffffff


	//   ....[43]....
        /*02bc*/ 	.word	0xffffffff


	//   ....[44]....
        /*02c0*/ 	.word	0xffffffff


	//   ....[45]....
        /*02c4*/ 	.word	0xffffffff


	//   ....[46]....
        /*02c8*/ 	.word	0xffffffff


	//   ....[47]....
        /*02cc*/ 	.word	0xffffffff


	//   ....[48]....
        /*02d0*/ 	.word	0xffffffff


	//   ....[49]....
        /*02d4*/ 	.word	0xffffffff


	//   ....[50]....
        /*02d8*/ 	.word	0xffffffff


	//   ....[51]....
        /*02dc*/ 	.word	0xffffffff


	//   ....[52]....
        /*02e0*/ 	.word	0xffffffff


	//   ....[53]....
        /*02e4*/ 	.word	0xffffffff


	//   ....[54]....
        /*02e8*/ 	.word	0xffffffff


	//   ....[55]....
        /*02ec*/ 	.word	0xffffffff


	//   ....[56]....
        /*02f0*/ 	.word	0xffffffff


	//   ....[57]....
        /*02f4*/ 	.word	0xffffffff


	//   ....[58]....
        /*02f8*/ 	.word	0xffffffff


	//   ....[59]....
        /*02fc*/ 	.word	0xffffffff


	//   ....[60]....
        /*0300*/ 	.word	0xffffffff


	//   ....[61]....
        /*0304*/ 	.word	0xffffffff


	//   ....[62]....
        /*0308*/ 	.word	0xffffffff


	//   ....[63]....
        /*030c*/ 	.word	0xffffffff


	//   ....[64]....
        /*0310*/ 	.word	0xffffffff


	//   ....[65]....
        /*0314*/ 	.word	0xffffffff


	//   ....[66]....
        /*0318*/ 	.word	0xffffffff


	//   ....[67]....
        /*031c*/ 	.word	0xffffffff


	//   ....[68]....
        /*0320*/ 	.word	0xffffffff


	//   ....[69]....
        /*0324*/ 	.word	0xffffffff


	//   ....[70]....
        /*0328*/ 	.word	0xffffffff


	//   ....[71]....
        /*032c*/ 	.word	0xffffffff


	//   ....[72]....
        /*0330*/ 	.word	0xffffffff


	//   ....[73]....
        /*0334*/ 	.word	0xffffffff


	//   ....[74]....
        /*0338*/ 	.word	0xffffffff


	//   ....[75]....
        /*033c*/ 	.word	0xffffffff


	//   ....[76]....
        /*0340*/ 	.word	0xffffffff


	//   ....[77]....
        /*0344*/ 	.word	0xffffffff


	//   ....[78]....
        /*0348*/ 	.word	0xffffffff


	//   ....[79]....
        /*034c*/ 	.word	0xffffffff


	//   ....[80]....
        /*0350*/ 	.word	0xffffffff


	//   ....[81]....
        /*0354*/ 	.word	0xffffffff


	//   ....[82]....
        /*0358*/ 	.word	0xffffffff


	//   ....[83]....
        /*035c*/ 	.word	0xffffffff


	//   ....[84]....
        /*0360*/ 	.word	0xffffffff


	//   ....[85]....
        /*0364*/ 	.word	0xffffffff


	//   ....[86]....
        /*0368*/ 	.word	0xffffffff


	//   ....[87]....
        /*036c*/ 	.word	0xffffffff


	//   ....[88]....
        /*0370*/ 	.word	0xffffffff


	//   ....[89]....
        /*0374*/ 	.word	0xffffffff


	//   ....[90]....
        /*0378*/ 	.word	0xffffffff


	//   ....[91]....
        /*037c*/ 	.word	0xffffffff


	//   ....[92]....
        /*0380*/ 	.word	0xffffffff


	//   ....[93]....
        /*0384*/ 	.word	0xffffffff


	//   ....[94]....
        /*0388*/ 	.word	0xffffffff


	//   ....[95]....
        /*038c*/ 	.word	0xffffffff


	//   ....[96]....
        /*0390*/ 	.word	0xffffffff


	//   ....[97]....
        /*0394*/ 	.word	0xffffffff


	//   ....[98]....
        /*0398*/ 	.word	0xffffffff


	//   ....[99]....
        /*039c*/ 	.word	0xffffffff


	//   ....[100]....
        /*03a0*/ 	.word	0xffffffff


	//   ....[101]....
        /*03a4*/ 	.word	0xffffffff


	//   ....[102]....
        /*03a8*/ 	.word	0xffffffff


	//   ....[103]....
        /*03ac*/ 	.word	0xffffffff


	//   ....[104]....
        /*03b0*/ 	.word	0xffffffff


	//   ....[105]....
        /*03b4*/ 	.word	0xffffffff


	//   ....[106]....
        /*03b8*/ 	.word	0xffffffff


	//   ....[107]....
        /*03bc*/ 	.word	0xffffffff


	//   ....[108]....
        /*03c0*/ 	.word	0xffffffff


	//   ....[109]....
        /*03c4*/ 	.word	0xffffffff


	//   ....[110]....
        /*03c8*/ 	.word	0xffffffff


	//   ....[111]....
        /*03cc*/ 	.word	0xffffffff


	//   ....[112]....
        /*03d0*/ 	.word	0xffffffff


	//   ....[113]....
        /*03d4*/ 	.word	0xffffffff


	//   ....[114]....
        /*03d8*/ 	.word	0xffffffff


	//   ....[115]....
        /*03dc*/ 	.word	0xffffffff


	//   ....[116]....
        /*03e0*/ 	.word	0xffffffff


	//   ....[117]....
        /*03e4*/ 	.word	0xffffffff


	//   ....[118]....
        /*03e8*/ 	.word	0xffffffff


	//   ....[119]....
        /*03ec*/ 	.word	0xffffffff


	//   ....[120]....
        /*03f0*/ 	.word	0xffffffff


	//   ....[121]....
        /*03f4*/ 	.word	0xffffffff


	//   ....[122]....
        /*03f8*/ 	.word	0xffffffff


	//   ....[123]....
        /*03fc*/ 	.word	0xffffffff


	//   ....[124]....
        /*0400*/ 	.word	0xffffffff


	//   ....[125]....
        /*0404*/ 	.word	0xffffffff


	//   ....[126]....
        /*0408*/ 	.word	0xffffffff


	//   ....[127]....
        /*040c*/ 	.word	0xffffffff


	//   ....[128]....
        /*0410*/ 	.word	0xffffffff


	//   ....[129]....
        /*0414*/ 	.word	0xffffffff


	//   ....[130]....
        /*0418*/ 	.word	0xffffffff


	//   ....[131]....
        /*041c*/ 	.word	0xffffffff


	//   ....[132]....
        /*0420*/ 	.word	0xffffffff


	//   ....[133]....
        /*0424*/ 	.word	0xffffffff


	//   ....[134]....
        /*0428*/ 	.word	0xffffffff


	//   ....[135]....
        /*042c*/ 	.word	0xffffffff


	//   ....[136]....
        /*0430*/ 	.word	0xffffffff


	//   ....[137]....
        /*0434*/ 	.word	0xffffffff


	//   ....[138]....
        /*0438*/ 	.word	0xffffffff


	//   ....[139]....
        /*043c*/ 	.word	0xffffffff


	//   ....[140]....
        /*0440*/ 	.word	0xffffffff


	//   ....[141]....
        /*0444*/ 	.word	0xffffffff


	//   ....[142]....
        /*0448*/ 	.word	0xffffffff


	//   ....[143]....
        /*044c*/ 	.word	0xffffffff


	//   ....[144]....
        /*0450*/ 	.word	0xffffffff


	//   ....[145]....
        /*0454*/ 	.word	0xffffffff


	//   ....[146]....
        /*0458*/ 	.word	0xffffffff


	//   ....[147]....
        /*045c*/ 	.word	0xffffffff


	//   ....[148]....
        /*0460*/ 	.word	0xffffffff


	//   ....[149]....
        /*0464*/ 	.word	0xffffffff


	//   ....[150]....
        /*0468*/ 	.word	0xffffffff


	//   ....[151]....
        /*046c*/ 	.word	0xffffffff


	//   ....[152]....
        /*0470*/ 	.word	0xffffffff


	//   ....[153]....
        /*0474*/ 	.word	0xffffffff


	//   ....[154]....
        /*0478*/ 	.word	0xffffffff


	//   ....[155]....
        /*047c*/ 	.word	0xffffffff


	//   ....[156]....
        /*0480*/ 	.word	0xffffffff


	//   ....[157]....
        /*0484*/ 	.word	0xffffffff


	//   ....[158]....
        /*0488*/ 	.word	0xffffffff


	//   ....[159]....
        /*048c*/ 	.word	0x0500000f


	//   ....[160]....
        /*0490*/ 	.word	0x0500000f


	//   ....[161]....
        /*0494*/ 	.word	0x0500000f


	//   ....[162]....
        /*0498*/ 	.word	0x0500000f


	//   ....[163]....
        /*049c*/ 	.word	0x0500000f


	//   ....[164]....
        /*04a0*/ 	.word	0x0500000f


	//   ....[165]....
        /*04a4*/ 	.word	0x0500000f


	//   ....[166]....
        /*04a8*/ 	.word	0x0500000f


	//   ....[167]....
        /*04ac*/ 	.word	0x0500000f


	//   ....[168]....
        /*04b0*/ 	.word	0x0500000f


	//   ....[169]....
        /*04b4*/ 	.word	0x0500000f


	//   ....[170]....
        /*04b8*/ 	.word	0x0500000f


	//   ....[171]....
        /*04bc*/ 	.word	0x0500000f


	//   ....[172]....
        /*04c0*/ 	.word	0x0500000f


	//   ....[173]....
        /*04c4*/ 	.word	0x0500000f


	//   ....[174]....
        /*04c8*/ 	.word	0x0500000f


	//   ....[175]....
        /*04cc*/ 	.word	0x0500000f


	//   ....[176]....
        /*04d0*/ 	.word	0x0500000f


	//   ....[177]....
        /*04d4*/ 	.word	0x0500000f


	//   ....[178]....
        /*04d8*/ 	.word	0x0500000f


	//   ....[179]....
        /*04dc*/ 	.word	0x0500000f


	//   ....[180]....
        /*04e0*/ 	.word	0x0500000f


	//   ....[181]....
        /*04e4*/ 	.word	0x0500000f


	//   ....[182]....
        /*04e8*/ 	.word	0x0500000f


	//   ....[183]....
        /*04ec*/ 	.word	0x0500000f


	//   ....[184]....
        /*04f0*/ 	.word	0x0500000f


	//   ....[185]....
        /*04f4*/ 	.word	0x0500000f


	//   ....[186]....
        /*04f8*/ 	.word	0x0500000f


	//   ....[187]....
        /*04fc*/ 	.word	0x0500000f


	//   ....[188]....
        /*0500*/ 	.word	0x0500000f


	//   ....[189]....
        /*0504*/ 	.word	0x0500000f


	//   ....[190]....
        /*0508*/ 	.word	0x0500000f


	//   ....[191]....
        /*050c*/ 	.word	0x0500000f


	//   ....[192]....
        /*0510*/ 	.word	0x0500000f


	//   ....[193]....
        /*0514*/ 	.word	0x0500000f


	//   ....[194]....
        /*0518*/ 	.word	0x0500000f


	//   ....[195]....
        /*051c*/ 	.word	0x0500000f


	//   ....[196]....
        /*0520*/ 	.word	0x0500000f


	//   ....[197]....
        /*0524*/ 	.word	0x0500000f


	//   ....[198]....
        /*0528*/ 	.word	0x0500000f


	//   ....[199]....
        /*052c*/ 	.word	0x0500000f


	//   ....[200]....
        /*0530*/ 	.word	0x0500000f


	//   ....[201]....
        /*0534*/ 	.word	0x0500000f


	//   ....[202]....
        /*0538*/ 	.word	0x0500000f


	//   ....[203]....
        /*053c*/ 	.word	0x0500000f


	//   ....[204]....
        /*0540*/ 	.word	0x0500000f


	//   ....[205]....
        /*0544*/ 	.word	0x0500000f


	//   ....[206]....
        /*0548*/ 	.word	0x0500000f


	//   ....[207]....
        /*054c*/ 	.word	0x0500000f


	//   ....[208]....
        /*0550*/ 	.word	0x0500000f


	//   ....[209]....
        /*0554*/ 	.word	0x0500000f


	//   ....[210]....
        /*0558*/ 	.word	0x0500000f


	//   ....[211]....
        /*055c*/ 	.word	0x0500000f


	//   ....[212]....
        /*0560*/ 	.word	0x0500000f


	//   ....[213]....
        /*0564*/ 	.word	0x0500000f


	//   ....[214]....
        /*0568*/ 	.word	0x0500000f


	//   ....[215]....
        /*056c*/ 	.word	0x0500000f


	//   ....[216]....
        /*0570*/ 	.word	0x0500000f


	//   ....[217]....
        /*0574*/ 	.word	0x0500000f


	//   ....[218]....
        /*0578*/ 	.word	0x0500000f


	//   ....[219]....
        /*057c*/ 	.word	0x0500000f


	//   ....[220]....
        /*0580*/ 	.word	0x0500000f


	//   ....[221]....
        /*0584*/ 	.word	0x0500000f


	//   ....[222]....
        /*0588*/ 	.word	0x0500000f


	//   ....[223]....
        /*058c*/ 	.word	0x0500000f


	//   ....[224]....
        /*0590*/ 	.word	0x0500000f


	//   ....[225]....
        /*0594*/ 	.word	0x0500000f


	//   ....[226]....
        /*0598*/ 	.word	0x0500000f


	//   ....[227]....
        /*059c*/ 	.word	0x0500000f


	//   ....[228]....
        /*05a0*/ 	.word	0x0500000f


	//   ....[229]....
        /*05a4*/ 	.word	0x0500000f


	//   ....[230]....
        /*05a8*/ 	.word	0x0500000f


	//   ....[231]....
        /*05ac*/ 	.word	0x0500000f


	//   ....[232]....
        /*05b0*/ 	.word	0x0500000f


	//   ....[233]....
        /*05b4*/ 	.word	0x0500000f


	//   ....[234]....
        /*05b8*/ 	.word	0x0500000f


	//   ....[235]....
        /*05bc*/ 	.word	0x0500000f


	//   ....[236]....
        /*05c0*/ 	.word	0x0500000f


	//   ....[237]....
        /*05c4*/ 	.word	0x0500000f


	//   ....[238]....
        /*05c8*/ 	.word	0x0500000f


	//   ....[239]....
        /*05cc*/ 	.word	0x0500000f


	//   ....[240]....
        /*05d0*/ 	.word	0x0500000f


	//   ....[241]....
        /*05d4*/ 	.word	0x0500000f


	//   ....[242]....
        /*05d8*/ 	.word	0x0500000f


	//   ....[243]....
        /*05dc*/ 	.word	0x0500000f


	//   ....[244]....
        /*05e0*/ 	.word	0x0500000f


	//   ....[245]....
        /*05e4*/ 	.word	0x0500000f


	//   ....[246]....
        /*05e8*/ 	.word	0x0500000f


	//   ....[247]....
        /*05ec*/ 	.word	0x0500000f


	//   ....[248]....
        /*05f0*/ 	.word	0x0500000f


	//   ....[249]....
        /*05f4*/ 	.word	0x0500000f


	//   ....[250]....
        /*05f8*/ 	.word	0x0500000f


	//   ....[251]....
        /*05fc*/ 	.word	0x0500000f


	//   ....[252]....
        /*0600*/ 	.word	0x0500000f


	//   ....[253]....
        /*0604*/ 	.word	0x0500000f


	//   ....[254]....
        /*0608*/ 	.word	0x0500000f


	//   ....[255]....
        /*060c*/ 	.word	0x0500000f


	//   ....[0]....
        /*0610*/ 	.word	0x0500000f


	//   ....[1]....
        /*0614*/ 	.word	0x0500000f


	//   ....[2]....
        /*0618*/ 	.word	0x0500000f


	//----- nvinfo : EIATTR_COOP_GROUP_INSTR_OFFSETS
	.align		4
.L_1222:
        /*061c*/ 	.byte	0x04, 0x28
        /*061e*/ 	.short	(.L_1224 - .L_1223)


	//   ....[0]....
.L_1223:
        /*0620*/ 	.word	0x00000080


	//   ....[1]....
        /*0624*/ 	.word	0x00000090


	//   ....[2]....
        /*0628*/ 	.word	0x000002f0


	//   ....[3]....
        /*062c*/ 	.word	0x00000450


	//   ....[4]....
        /*0630*/ 	.word	0x00000570


	//   ....[5]....
        /*0634*/ 	.word	0x000006d0


	//   ....[6]....
        /*0638*/ 	.word	0x00001b40


	//   ....[7]....
        /*063c*/ 	.word	0x000032e0


	//   ....[8]....
        /*0640*/ 	.word	0x000033c0


	//   ....[9]....
        /*0644*/ 	.word	0x00003440


	//   ....[10]....
        /*0648*/ 	.word	0x00003580


	//   ....[11]....
        /*064c*/ 	.word	0x00004db0


	//   ....[12]....
        /*0650*/ 	.word	0x00004dd0


	//   ....[13]....
        /*0654*/ 	.word	0x00005610


	//   ....[14]....
        /*0658*/ 	.word	0x00005670


	//   ....[15]....
        /*065c*/ 	.word	0x000065b0


	//   ....[16]....
        /*0660*/ 	.word	0x000065c0


	//   ....[17]....
        /*0664*/ 	.word	0x000065f0


	//   ....[18]....
        /*0668*/ 	.word	0x00006610


	//   ....[19]....
        /*066c*/ 	.word	0x00008110


	//   ....[20]....
        /*0670*/ 	.word	0x00008120


	//   ....[21]....
        /*0674*/ 	.word	0x00008130


	//   ....[22]....
        /*0678*/ 	.word	0x00008150


	//   ....[23]....
        /*067c*/ 	.word	0x00008c20


	//   ....[24]....
        /*0680*/ 	.word	0x00008c40


	//   ....[25]....
        /*0684*/ 	.word	0x00008de0


	//   ....[26]....
        /*0688*/ 	.word	0x00008e00


	//   ....[27]....
        /*068c*/ 	.word	0x00008f40


	//   ....[28]....
        /*0690*/ 	.word	0x00008f60


	//   ....[29]....
        /*0694*/ 	.word	0x000090b0


	//   ....[30]....
        /*0698*/ 	.word	0x000090d0


	//   ....[31]....
        /*069c*/ 	.word	0x00009630


	//   ....[32]....
        /*06a0*/ 	.word	0x00009670


	//   ....[33]....
        /*06a4*/ 	.word	0x0000a040


	//   ....[34]....
        /*06a8*/ 	.word	0x0000a050


	//   ....[35]....
        /*06ac*/ 	.word	0x0000b240


	//   ....[36]....
        /*06b0*/ 	.word	0x0000b270


	//   ....[37]....
        /*06b4*/ 	.word	0x0000b3e0


	//   ....[38]....
        /*06b8*/ 	.word	0x0000b400


	//   ....[39]....
        /*06bc*/ 	.word	0x0000b540


	//   ....[40]....
        /*06c0*/ 	.word	0x0000b560


	//   ....[41]....
        /*06c4*/ 	.word	0x0000b6b0


	//   ....[42]....
        /*06c8*/ 	.word	0x0000b6d0


	//   ....[43]....
        /*06cc*/ 	.word	0x0000b8b0


	//   ....[44]....
        /*06d0*/ 	.word	0x0000baa0


	//   ....[45]....
        /*06d4*/ 	.word	0x0000bad0


	//   ....[46]....
        /*06d8*/ 	.word	0x0000bb00


	//   ....[47]....
        /*06dc*/ 	.word	0x0000bb30


	//   ....[48]....
        /*06e0*/ 	.word	0x0000bb60


	//   ....[49]....
        /*06e4*/ 	.word	0x0000bb90


	//   ....[50]....
        /*06e8*/ 	.word	0x0000bd00


	//   ....[51]....
        /*06ec*/ 	.word	0x0000bd30


	//   ....[52]....
        /*06f0*/ 	.word	0x0000bd60


	//   ....[53]....
        /*06f4*/ 	.word	0x0000bd90


	//   ....[54]....
        /*06f8*/ 	.word	0x0000bdc0


	//   ....[55]....
        /*06fc*/ 	.word	0x0000bdf0


	//   ....[56]....
        /*0700*/ 	.word	0x0000be80


	//   ....[57]....
        /*0704*/ 	.word	0x0000beb0


	//   ....[58]....
        /*0708*/ 	.word	0x0000bec0


	//   ....[59]....
        /*070c*/ 	.word	0x0000bf50


	//   ....[60]....
        /*0710*/ 	.word	0x0000d8d0


	//   ....[61]....
        /*0714*/ 	.word	0x0000d8f0


	//   ....[62]....
        /*0718*/ 	.word	0x0000d980


	//   ....[63]....
        /*071c*/ 	.word	0x0000d9a0


	//   ....[64]....
        /*0720*/ 	.word	0x0000da20


	//   ....[65]....
        /*0724*/ 	.word	0x0000da40


	//   ....[66]....
        /*0728*/ 	.word	0x0000dac0


	//   ....[67]....
        /*072c*/ 	.word	0x0000dae0


	//   ....[68]....
        /*0730*/ 	.word	0x0000db60


	//   ....[69]....
        /*0734*/ 	.word	0x0000db80


	//   ....[70]....
        /*0738*/ 	.word	0x0000db90


	//   ....[71]....
        /*073c*/ 	.word	0x0000dba0


	//   ....[72]....
        /*0740*/ 	.word	0x0000e310


	//   ....[73]....
        /*0744*/ 	.word	0x0000e330


	//   ....[74]....
        /*0748*/ 	.word	0x0000e350


	//   ....[75]....
        /*074c*/ 	.word	0x0000e360


	//   ....[76]....
        /*0750*/ 	.word	0x0000e390


	//   ....[77]....
        /*0754*/ 	.word	0x0000e3b0


	//   ....[78]....
        /*0758*/ 	.word	0x0000e420


	//   ....[79]....
        /*075c*/ 	.word	0x0000e4a0


	//   ....[80]....
        /*0760*/ 	.word	0x0000e4c0


	//   ....[81]....
        /*0764*/ 	.word	0x0000e4e0


	//   ....[82]....
        /*0768*/ 	.word	0x0000e5a0


	//   ....[83]....
        /*076c*/ 	.word	0x0000e5f0


	//   ....[84]....
        /*0770*/ 	.word	0x0000e610


	//   ....[85]....
        /*0774*/ 	.word	0x0000e680


	//   ....[86]....
        /*0778*/ 	.word	0x0000e760


	//   ....[87]....
        /*077c*/ 	.word	0x0000e790


	//   ....[88]....
        /*0780*/ 	.word	0x0000ee10


	//   ....[89]....
        /*0784*/ 	.word	0x0000ee40


	//   ....[90]....
        /*0788*/ 	.word	0x0000ee60


	//   ....[91]....
        /*078c*/ 	.word	0x0000ee90


	//   ....[92]....
        /*0790*/ 	.word	0x0000ef00


	//   ....[93]....
        /*0794*/ 	.word	0x0000ef30


	//   ....[94]....
        /*0798*/ 	.word	0x0000f040


	//   ....[95]....
        /*079c*/ 	.word	0x0000f060


	//   ....[96]....
        /*07a0*/ 	.word	0x0000f0f0


	//   ....[97]....
        /*07a4*/ 	.word	0x0000f110


	//   ....[98]....
        /*07a8*/ 	.word	0x0000f180


	//   ....[99]....
        /*07ac*/ 	.word	0x0000f1a0


	//   ....[100]....
        /*07b0*/ 	.word	0x0000f200


	//   ....[101]....
        /*07b4*/ 	.word	0x0000f230


	//   ....[102]....
        /*07b8*/ 	.word	0x0000f2b0


	//   ....[103]....
        /*07bc*/ 	.word	0x0000f310


	//   ....[104]....
        /*07c0*/ 	.word	0x0000f840


	//   ....[105]....
        /*07c4*/ 	.word	0x0000f860


	//   ....[106]....
        /*07c8*/ 	.word	0x0000f8b0


	//   ....[107]....
        /*07cc*/ 	.word	0x0000f970


	//   ....[108]....
        /*07d0*/ 	.word	0x0000f980


	//   ....[109]....
        /*07d4*/ 	.word	0x0000f9b0


	//   ....[110]....
        /*07d8*/ 	.word	0x0000fa40


	//   ....[111]....
        /*07dc*/ 	.word	0x0000faf0


	//   ....[112]....
        /*07e0*/ 	.word	0x0000fb00


	//   ....[113]....
        /*07e4*/ 	.word	0x0000fb30


	//   ....[114]....
        /*07e8*/ 	.word	0x0000fb40


	//   ....[115]....
        /*07ec*/ 	.word	0x0000fbd0


	//   ....[116]....
        /*07f0*/ 	.word	0x000102d0


	//   ....[117]....
        /*07f4*/ 	.word	0x000102f0


	//   ....[118]....
        /*07f8*/ 	.word	0x00010300


	//   ....[119]....
        /*07fc*/ 	.word	0x00010340


	//   ....[120]....
        /*0800*/ 	.word	0x00010350


	//   ....[121]....
        /*0804*/ 	.word	0x00010390


	//   ....[122]....
        /*0808*/ 	.word	0x000103a0


	//   ....[123]....
        /*080c*/ 	.word	0x000103e0


	//   ....[124]....
        /*0810*/ 	.word	0x000103f0


	//   ....[125]....
        /*0814*/ 	.word	0x00010430


	//   ....[126]....
        /*0818*/ 	.word	0x00010440


	//   ....[127]....
        /*081c*/ 	.word	0x00010450


	//   ....[128]....
        /*0820*/ 	.word	0x00010790


	//   ....[129]....
        /*0824*/ 	.word	0x000107b0


	//   ....[130]....
        /*0828*/ 	.word	0x000107c0


	//   ....[131]....
        /*082c*/ 	.word	0x000107d0


	//   ....[132]....
        /*0830*/ 	.word	0x000107e0


	//   ....[133]....
        /*0834*/ 	.word	0x00010800


	//   ....[134]....
        /*0838*/ 	.word	0x00010870


	//   ....[135]....
        /*083c*/ 	.word	0x000108a0


	//   ....[136]....
        /*0840*/ 	.word	0x000108b0


	//   ....[137]....
        /*0844*/ 	.word	0x00010920


	//   ....[138]....
        /*0848*/ 	.word	0x00010930


	//   ....[139]....
        /*084c*/ 	.word	0x00010a30


	//   ....[140]....
        /*0850*/ 	.word	0x00010f10


	//   ....[141]....
        /*0854*/ 	.word	0x00010f40


	//   ....[142]....
        /*0858*/ 	.word	0x00010fa0


	//   ....[143]....
        /*085c*/ 	.word	0x00010fd0


	//   ....[144]....
        /*0860*/ 	.word	0x00011000


	//   ....[145]....
        /*0864*/ 	.word	0x00011030


	//   ....[146]....
        /*0868*/ 	.word	0x00011060


	//   ....[147]....
        /*086c*/ 	.word	0x00011090


	//   ....[148]....
        /*0870*/ 	.word	0x00011230


	//   ....[149]....
        /*0874*/ 	.word	0x00011260


	//   ....[150]....
        /*0878*/ 	.word	0x00011290


	//   ....[151]....
        /*087c*/ 	.word	0x000112c0


	//   ....[152]....
        /*0880*/ 	.word	0x000112f0


	//   ....[153]....
        /*0884*/ 	.word	0x00011320


	//   ....[154]....
        /*0888*/ 	.word	0x000113e0


	//   ....[155]....
        /*088c*/ 	.word	0x00011400


	//   ....[156]....
        /*0890*/ 	.word	0x00011410


	//   ....[157]....
        /*0894*/ 	.word	0x00011470


	//   ....[158]....
        /*0898*/ 	.word	0x00011a90


	//   ....[159]....
        /*089c*/ 	.word	0x00011fe0


	//   ....[160]....
        /*08a0*/ 	.word	0x000120d0


	//   ....[161]....
        /*08a4*/ 	.word	0x00012170


	//   ....[162]....
        /*08a8*/ 	.word	0x000121d0


	//   ....[163]....
        /*08ac*/ 	.word	0x000122c0


	//   ....[164]....
        /*08b0*/ 	.word	0x00012330


	//   ....[165]....
        /*08b4*/ 	.word	0x00012420


	//   ....[166]....
        /*08b8*/ 	.word	0x00012490


	//   ....[167]....
        /*08bc*/ 	.word	0x00012580


	//   ....[168]....
        /*08c0*/ 	.word	0x000125f0


	//   ....[169]....
        /*08c4*/ 	.word	0x000126e0


	//   ....[170]....
        /*08c8*/ 	.word	0x00012750


	//   ....[171]....
        /*08cc*/ 	.word	0x000127f0


	//   ....[172]....
        /*08d0*/ 	.word	0x000128f0


	//   ....[173]....
        /*08d4*/ 	.word	0x00012940


	//   ....[174]....
        /*08d8*/ 	.word	0x000129a0


	//   ....[175]....
        /*08dc*/ 	.word	0x00012ac0


	//   ....[176]....
        /*08e0*/ 	.word	0x00012b40


	//   ....[177]....
        /*08e4*/ 	.word	0x00012c30


	//   ....[178]....
        /*08e8*/ 	.word	0x00012d00


	//   ....[179]....
        /*08ec*/ 	.word	0x00012db0


	//   ....[180]....
        /*08f0*/ 	.word	0x00012eb0


	//   ....[181]....
        /*08f4*/ 	.word	0x00012f20


	//   ....[182]....
        /*08f8*/ 	.word	0x00013030


	//   ....[183]....
        /*08fc*/ 	.word	0x000130a0


	//   ....[184]....
        /*0900*/ 	.word	0x00013120


	//   ....[185]....
        /*0904*/ 	.word	0x000131f0


	//   ....[186]....
        /*0908*/ 	.word	0x00013280


	//   ....[187]....
        /*090c*/ 	.word	0x00013350


	//   ....[188]....
        /*0910*/ 	.word	0x000133f0


	//   ....[189]....
        /*0914*/ 	.word	0x00013490


	//   ....[190]....
        /*0918*/ 	.word	0x000134f0


	//   ....[191]....
        /*091c*/ 	.word	0x000135e0


	//   ....[192]....
        /*0920*/ 	.word	0x000136f0


	//   ....[193]....
        /*0924*/ 	.word	0x00013740


	//   ....[194]....
        /*0928*/ 	.word	0x000137a0


	//   ....[195]....
        /*092c*/ 	.word	0x000138a0


	//   ....[196]....
        /*0930*/ 	.word	0x000139b0


	//   ....[197]....
        /*0934*/ 	.word	0x00013a00


	//   ....[198]....
        /*0938*/ 	.word	0x00013a60


	//   ....[199]....
        /*093c*/ 	.word	0x00013b60


	//   ....[200]....
        /*0940*/ 	.word	0x00013c70


	//   ....[201]....
        /*0944*/ 	.word	0x00013cc0


	//   ....[202]....
        /*0948*/ 	.word	0x00013d20


	//   ....[203]....
        /*094c*/ 	.word	0x00013e10


	//   ....[204]....
        /*0950*/ 	.word	0x00013f40


	//   ....[205]....
        /*0954*/ 	.word	0x00014020


	//   ....[206]....
        /*0958*/ 	.word	0x000140b0


	//   ....[207]....
        /*095c*/ 	.word	0x000141c0


	//   ....[208]....
        /*0960*/ 	.word	0x00014220


	//   ....[209]....
        /*0964*/ 	.word	0x00014330


	//   ....[210]....
        /*0968*/ 	.word	0x00014390


	//   ....[211]....
        /*096c*/ 	.word	0x000144a0


	//   ....[212]....
        /*0970*/ 	.word	0x00014500


	//   ....[213]....
        /*0974*/ 	.word	0x00014610


	//   ....[214]....
        /*0978*/ 	.word	0x00014670


	//   ....[215]....
        /*097c*/ 	.word	0x00014730


	//   ....[216]....
        /*0980*/ 	.word	0x00014890


	//   ....[217]....
        /*0984*/ 	.word	0x00014930


	//   ....[218]....
        /*0988*/ 	.word	0x00014990


	//   ....[219]....
        /*098c*/ 	.word	0x00014a40


	//   ....[220]....
        /*0990*/ 	.word	0x00014aa0


	//   ....[221]....
        /*0994*/ 	.word	0x00014b50


	//   ....[222]....
        /*0998*/ 	.word	0x00014bb0


	//   ....[223]....
        /*099c*/ 	.word	0x00014c60


	//   ....[224]....
        /*09a0*/ 	.word	0x00014cc0


	//   ....[225]....
        /*09a4*/ 	.word	0x00014d70


	//   ....[226]....
        /*09a8*/ 	.word	0x00014dd0


	//   ....[227]....
        /*09ac*/ 	.word	0x00014e80


	//   ....[228]....
        /*09b0*/ 	.word	0x00014f60


	//   ....[229]....
        /*09b4*/ 	.word	0x00015000


	//   ....[230]....
        /*09b8*/ 	.word	0x00015060


	//   ....[231]....
        /*09bc*/ 	.word	0x00015130


	//   ....[232]....
        /*09c0*/ 	.word	0x00015190


	//   ....[233]....
        /*09c4*/ 	.word	0x00015260


	//   ....[234]....
        /*09c8*/ 	.word	0x000152c0


	//   ....[235]....
        /*09cc*/ 	.word	0x000153a0


	//   ....[236]....
        /*09d0*/ 	.word	0x00015400


	//   ....[237]....
        /*09d4*/ 	.word	0x000154d0


	//   ....[238]....
        /*09d8*/ 	.word	0x00015530


	//   ....[239]....
        /*09dc*/ 	.word	0x00015600


	//   ....[240]....
        /*09e0*/ 	.word	0x00015690


	//   ....[241]....
        /*09e4*/ 	.word	0x00015730


	//   ....[242]....
        /*09e8*/ 	.word	0x000158b0


	//   ....[243]....
        /*09ec*/ 	.word	0x00015920


	//   ....[244]....
        /*09f0*/ 	.word	0x00015990


	//   ....[245]....
        /*09f4*/ 	.word	0x00015a00


	//   ....[246]....
        /*09f8*/ 	.word	0x00015a70


	//   ....[247]....
        /*09fc*/ 	.word	0x00015af0


	//   ....[248]....
        /*0a00*/ 	.word	0x00015b70


	//   ....[249]....
        /*0a04*/ 	.word	0x00015c00


	//   ....[250]....
        /*0a08*/ 	.word	0x00015c70


	//   ....[251]....
        /*0a0c*/ 	.word	0x00015ce0


	//   ....[252]....
        /*0a10*/ 	.word	0x00015d50


	//   ....[253]....
        /*0a14*/ 	.word	0x00015dd0


	//   ....[254]....
        /*0a18*/ 	.word	0x00015e40


	//   ....[255]....
        /*0a1c*/ 	.word	0x00015ee0


	//   ....[0]....
        /*0a20*/ 	.word	0x00015f30


	//   ....[1]....
        /*0a24*/ 	.word	0x00015fc0


	//   ....[2]....
        /*0a28*/ 	.word	0x000160f0


	//----- nvinfo : EIATTR_REG_RECONFIG
	.align		4
.L_1224:
        /*0a2c*/ 	.byte	0x01, 0x54
	.zero		2


	//----- nvinfo : EIATTR_SYSCALL_OFFSETS
	.align		4
        /*0a30*/ 	.byte	0x04, 0x46
        /*0a32*/ 	.short	(.L_1226 - .L_1225)


	//   ....[0]....
.L_1225:
        /*0a34*/ 	.word	0x00001cc0


	//   ....[1]....
        /*0a38*/ 	.word	0x0000cf20


	//   ....[2]....
        /*0a3c*/ 	.word	0x0000d070


	//   ....[3]....
        /*0a40*/ 	.word	0x0000d160


	//   ....[4]....
        /*0a44*/ 	.word	0x0000df20


	//   ....[5]....
        /*0a48*/ 	.word	0x0000ea70


	//----- nvinfo : EIATTR_MBARRIER_INSTR_OFFSETS
	.align		4
.L_1226:
        /*0a4c*/ 	.byte	0x04, 0x39
        /*0a4e*/ 	.short	(.L_1228 - .L_1227)


	//   ....[0]....
.L_1227:
        /*0a50*/ 	.word	0x00000190
        /*0a54*/ 	.word	0x000000ff
        /*0a58*/ 	.word	0x00032400
        /*0a5c*/ 	.short	0x0100
        /*0a5e*/ 	.byte	0x08
	.zero		1


	//   ....[1]....
        /*0a60*/ 	.word	0x000001a0
        /*0a64*/ 	.word	0x000000ff
        /*0a68*/ 	.word	0x00032410
        /*0a6c*/ 	.short	0x0100
        /*0a6e*/ 	.byte	0x08
	.zero		1


	//   ....[2]....
        /*0a70*/ 	.word	0x000001b0
        /*0a74*/ 	.word	0x000000ff
        /*0a78*/ 	.word	0x00032420
        /*0a7c*/ 	.short	0x0100
        /*0a7e*/ 	.byte	0x08
	.zero		1


	//   ....[3]....
        /*0a80*/ 	.word	0x000002a0
        /*0a84*/ 	.word	0x000000ff
        /*0a88*/ 	.word	0x00032430
        /*0a8c*/ 	.short	0x0100
        /*0a8e*/ 	.byte	0x08
	.zero		1


	//   ....[4]....
        /*0a90*/ 	.word	0x000002b0
        /*0a94*/ 	.word	0x000000ff
        /*0a98*/ 	.word	0x00032440
        /*0a9c*/ 	.short	0x0100
        /*0a9e*/ 	.byte	0x08
	.zero		1


	//   ....[5]....
        /*0aa0*/ 	.word	0x000002c0
        /*0aa4*/ 	.word	0x000000ff
        /*0aa8*/ 	.word	0x00032438
        /*0aac*/ 	.short	0x0100
        /*0aae*/ 	.byte	0x08
	.zero		1


	//   ....[6]....
        /*0ab0*/ 	.word	0x000002d0
        /*0ab4*/ 	.word	0x000000ff
        /*0ab8*/ 	.word	0x00032448
        /*0abc*/ 	.short	0x0100
        /*0abe*/ 	.byte	0x08
	.zero		1


	//   ....[7]....
        /*0ac0*/ 	.word	0x00000400
        /*0ac4*/ 	.word	0x000000ff
        /*0ac8*/ 	.word	0x00032450
        /*0acc*/ 	.short	0x0100
        /*0ace*/ 	.byte	0x08
	.zero		1


	//   ....[8]....
        /*0ad0*/ 	.word	0x00000410
        /*0ad4*/ 	.word	0x000000ff
        /*0ad8*/ 	.word	0x00032460
        /*0adc*/ 	.short	0x0100
        /*0ade*/ 	.byte	0x08
	.zero		1


	//   ....[9]....
        /*0ae0*/ 	.word	0x00000420
        /*0ae4*/ 	.word	0x000000ff
        /*0ae8*/ 	.word	0x00032458
        /*0aec*/ 	.short	0x0100
        /*0aee*/ 	.byte	0x08
	.zero		1


	//   ....[10]....
        /*0af0*/ 	.word	0x00000430
        /*0af4*/ 	.word	0x000000ff
        /*0af8*/ 	.word	0x00032468
        /*0afc*/ 	.short	0x0100
        /*0afe*/ 	.byte	0x08
	.zero		1


	//   ....[11]....
        /*0b00*/ 	.word	0x00000520
        /*0b04*/ 	.word	0x000000ff
        /*0b08*/ 	.word	0x00032470
        /*0b0c*/ 	.short	0x0100
        /*0b0e*/ 	.byte	0x06
	.zero		1


	//   ....[12]....
        /*0b10*/ 	.word	0x00000530
        /*0b14*/ 	.word	0x000000ff
        /*0b18*/ 	.word	0x00032480
        /*0b1c*/ 	.short	0x0100
        /*0b1e*/ 	.byte	0x06
	.zero		1


	//   ....[13]....
        /*0b20*/ 	.word	0x00000540
        /*0b24*/ 	.word	0x000000ff
        /*0b28*/ 	.word	0x00032478
        /*0b2c*/ 	.short	0x0100
        /*0b2e*/ 	.byte	0x06
	.zero		1


	//   ....[14]....
        /*0b30*/ 	.word	0x00000550
        /*0b34*/ 	.word	0x000000ff
        /*0b38*/ 	.word	0x00032488
        /*0b3c*/ 	.short	0x0100
        /*0b3e*/ 	.byte	0x06
	.zero		1


	//   ....[15]....
        /*0b40*/ 	.word	0x00000680
        /*0b44*/ 	.word	0x000000ff
        /*0b48*/ 	.word	0x00032490
        /*0b4c*/ 	.short	0x0100
        /*0b4e*/ 	.byte	0x08
	.zero		1


	//   ....[16]....
        /*0b50*/ 	.word	0x00000690
        /*0b54*/ 	.word	0x000000ff
        /*0b58*/ 	.word	0x000324a0
        /*0b5c*/ 	.short	0x0100
        /*0b5e*/ 	.byte	0x08
	.zero		1


	//   ....[17]....
        /*0b60*/ 	.word	0x000006a0
        /*0b64*/ 	.word	0x000000ff
        /*0b68*/ 	.word	0x00032498
        /*0b6c*/ 	.short	0x0100
        /*0b6e*/ 	.byte	0x08
	.zero		1


	//   ....[18]....
        /*0b70*/ 	.word	0x000006b0
        /*0b74*/ 	.word	0x000000ff
        /*0b78*/ 	.word	0x000324a8
        /*0b7c*/ 	.short	0x0100
        /*0b7e*/ 	.byte	0x08
	.zero		1


	//   ....[19]....
        /*0b80*/ 	.word	0x000007f0
        /*0b84*/ 	.word	0x000000ff
        /*0b88*/ 	.word	0x000324b0
        /*0b8c*/ 	.short	0x0100
        /*0b8e*/ 	.byte	0x08
	.zero		1


	//   ....[20]....
        /*0b90*/ 	.word	0x00000800
        /*0b94*/ 	.word	0x000000ff
        /*0b98*/ 	.word	0x000324c0
        /*0b9c*/ 	.short	0x0100
        /*0b9e*/ 	.byte	0x08
	.zero		1


	//   ....[21]....
        /*0ba0*/ 	.word	0x00000810
        /*0ba4*/ 	.word	0x000000ff
        /*0ba8*/ 	.word	0x000324b8
        /*0bac*/ 	.short	0x0100
        /*0bae*/ 	.byte	0x08
	.zero		1


	//   ....[22]....
        /*0bb0*/ 	.word	0x00000820
        /*0bb4*/ 	.word	0x000000ff
        /*0bb8*/ 	.word	0x000324c8
        /*0bbc*/ 	.short	0x0100
        /*0bbe*/ 	.byte	0x08
	.zero		1


	//   ....[23]....
        /*0bc0*/ 	.word	0x00001da0
        /*0bc4*/ 	.word	0x00000003
        /*0bc8*/ 	.word	0x00032400
        /*0bcc*/ 	.short	0x010a
        /*0bce*/ 	.byte	0x3f
	.zero		1


	//   ....[24]....
        /*0bd0*/ 	.word	0x00001e80
        /*0bd4*/ 	.word	0x000000ff
        /*0bd8*/ 	.word	0x00032430
        /*0bdc*/ 	.short	0x010a
        /*0bde*/ 	.byte	0x06
	.zero		1


	//   ....[25]....
        /*0be0*/ 	.word	0x00001ec0
        /*0be4*/ 	.word	0x000000ff
        /*0be8*/ 	.word	0x00032430
        /*0bec*/ 	.short	0x010a
        /*0bee*/ 	.byte	0x06
	.zero		1


	//   ....[26]....
        /*0bf0*/ 	.word	0x000021f0
        /*0bf4*/ 	.word	0x00000003
        /*0bf8*/ 	.word	0x00032410
        /*0bfc*/ 	.short	0x010a
        /*0bfe*/ 	.byte	0x3f
	.zero		1


	//   ....[27]....
        /*0c00*/ 	.word	0x00002230
        /*0c04*/ 	.word	0x000000ff
        /*0c08*/ 	.word	0x00032450
        /*0c0c*/ 	.short	0x010a
        /*0c0e*/ 	.byte	0x06
	.zero		1


	//   ....[28]....
        /*0c10*/ 	.word	0x00002270
        /*0c14*/ 	.word	0x000000ff
        /*0c18*/ 	.word	0x00032450
        /*0c1c*/ 	.short	0x010a
        /*0c1e*/ 	.byte	0x06
	.zero		1


	//   ....[29]....
        /*0c20*/ 	.word	0x00002d50
        /*0c24*/ 	.word	0x000000ff
        /*0c28*/ 	.word	0x00000000
        /*0c2c*/ 	.short	0x0101
        /*0c2e*/ 	.byte	0x04
	.zero		1


	//   ....[30]....
        /*0c30*/ 	.word	0x00004170
        /*0c34*/ 	.word	0x000000ff
        /*0c38*/ 	.word	0x00000000
        /*0c3c*/ 	.short	0x0101
        /*0c3e*/ 	.byte	0x06
	.zero		1


	//   ....[31]....
        /*0c40*/ 	.word	0x000042c0
        /*0c44*/ 	.word	0x000000ff
        /*0c48*/ 	.word	0x00032430
        /*0c4c*/ 	.short	0x010a
        /*0c4e*/ 	.byte	0x05
	.zero		1


	//   ....[32]....
        /*0c50*/ 	.word	0x00004300
        /*0c54*/ 	.word	0x000000ff
        /*0c58*/ 	.word	0x00032430
        /*0c5c*/ 	.short	0x010a
        /*0c5e*/ 	.byte	0x05
	.zero		1


	//   ....[33]....
        /*0c60*/ 	.word	0x00004510
        /*0c64*/ 	.word	0x000000ff
        /*0c68*/ 	.word	0x00032450
        /*0c6c*/ 	.short	0x010a
        /*0c6e*/ 	.byte	0x05
	.zero		1


	//   ....[34]....
        /*0c70*/ 	.word	0x00004550
        /*0c74*/ 	.word	0x000000ff
        /*0c78*/ 	.word	0x00032450
        /*0c7c*/ 	.short	0x010a
        /*0c7e*/ 	.byte	0x05
	.zero		1


	//   ....[35]....
        /*0c80*/ 	.word	0x00004c50
        /*0c84*/ 	.word	0x000000ff
        /*0c88*/ 	.word	0x00000000
        /*0c8c*/ 	.short	0x0101
        /*0c8e*/ 	.byte	0x0b
	.zero		1


	//   ....[36]....
        /*0c90*/ 	.word	0x00006520
        /*0c94*/ 	.word	0x000000ff
        /*0c98*/ 	.word	0x00000000
        /*0c9c*/ 	.short	0x0101
        /*0c9e*/ 	.byte	0x05
	.zero		1


	//   ....[37]....
        /*0ca0*/ 	.word	0x00008c10
        /*0ca4*/ 	.word	0x000000ff
        /*0ca8*/ 	.word	0x00000000
        /*0cac*/ 	.short	0x0101
        /*0cae*/ 	.byte	0x06
	.zero		1


	//   ....[38]....
        /*0cb0*/ 	.word	0x00009360
        /*0cb4*/ 	.word	0x000000ff
        /*0cb8*/ 	.word	0x00000000
        /*0cbc*/ 	.short	0x0101
        /*0cbe*/ 	.byte	0x09
	.zero		1


	//   ....[39]....
        /*0cc0*/ 	.word	0x0000d670
        /*0cc4*/ 	.word	0x00000019
        /*0cc8*/ 	.word	0x00032440
        /*0ccc*/ 	.short	0x010a
        /*0cce*/ 	.byte	0x3f
	.zero		1


	//   ....[40]....
        /*0cd0*/ 	.word	0x0000dca0
        /*0cd4*/ 	.word	0x00000019
        /*0cd8*/ 	.word	0x00032430
        /*0cdc*/ 	.short	0x0107
        /*0cde*/ 	.byte	0x3f
	.zero		1


	//   ....[41]....
        /*0ce0*/ 	.word	0x0000dd70
        /*0ce4*/ 	.word	0x00000019
        /*0ce8*/ 	.word	0x00032430
        /*0cec*/ 	.short	0x0101
        /*0cee*/ 	.byte	0x3f
	.zero		1


	//   ....[42]....
        /*0cf0*/ 	.word	0x0000e8b0
        /*0cf4*/ 	.word	0x00000016
        /*0cf8*/ 	.word	0x00032400
        /*0cfc*/ 	.short	0x0107
        /*0cfe*/ 	.byte	0x3f
	.zero		1


	//   ....[43]....
        /*0d00*/ 	.word	0x0000e940
        /*0d04*/ 	.word	0x00000016
        /*0d08*/ 	.word	0x00032400
        /*0d0c*/ 	.short	0x0101
        /*0d0e*/ 	.byte	0x3f
	.zero		1


	//   ....[44]....
        /*0d10*/ 	.word	0x0000f450
        /*0d14*/ 	.word	0x00000016
        /*0d18*/ 	.word	0x00032410
        /*0d1c*/ 	.short	0x0107
        /*0d1e*/ 	.byte	0x3f
	.zero		1


	//   ....[45]....
        /*0d20*/ 	.word	0x0000f550
        /*0d24*/ 	.word	0x00000016
        /*0d28*/ 	.word	0x00032410
        /*0d2c*/ 	.short	0x0101
        /*0d2e*/ 	.byte	0x3f
	.zero		1


	//   ....[46]....
        /*0d30*/ 	.word	0x0000f570
        /*0d34*/ 	.word	0x00000016
        /*0d38*/ 	.word	0x00032420
        /*0d3c*/ 	.short	0x010a
        /*0d3e*/ 	.byte	0x3f
	.zero		1


	//   ....[47]....
        /*0d40*/ 	.word	0x0000f5f0
        /*0d44*/ 	.word	0x00000019
        /*0d48*/ 	.word	0x00032460
        /*0d4c*/ 	.short	0x010a
        /*0d4e*/ 	.byte	0x3f
	.zero		1


	//   ....[48]....
        /*0d50*/ 	.word	0x0000fd50
        /*0d54*/ 	.word	0x00000019
        /*0d58*/ 	.word	0x00032450
        /*0d5c*/ 	.short	0x0107
        /*0d5e*/ 	.byte	0x3f
	.zero		1


	//   ....[49]....
        /*0d60*/ 	.word	0x0000fe10
        /*0d64*/ 	.word	0x00000019
        /*0d68*/ 	.word	0x00032450
        /*0d6c*/ 	.short	0x0101
        /*0d6e*/ 	.byte	0x3f
	.zero		1


	//   ....[50]....
        /*0d70*/ 	.word	0x00010150
        /*0d74*/ 	.word	0x0000000a
        /*0d78*/ 	.word	0x00032440
        /*0d7c*/ 	.short	0x010a
        /*0d7e*/ 	.byte	0x3f
	.zero		1


	//   ....[51]....
        /*0d80*/ 	.word	0x00010500
        /*0d84*/ 	.word	0x0000000a
        /*0d88*/ 	.word	0x00032430
        /*0d8c*/ 	.short	0x0107
        /*0d8e*/ 	.byte	0x3f
	.zero		1


	//   ....[52]....
        /*0d90*/ 	.word	0x000105b0
        /*0d94*/ 	.word	0x0000000a
        /*0d98*/ 	.word	0x00032430
        /*0d9c*/ 	.short	0x0101
        /*0d9e*/ 	.byte	0x3f
	.zero		1


	//   ....[53]....
        /*0da0*/ 	.word	0x000105e0
        /*0da4*/ 	.word	0x0000000a
        /*0da8*/ 	.word	0x00032460
        /*0dac*/ 	.short	0x010a
        /*0dae*/ 	.byte	0x3f
	.zero		1


	//   ....[54]....
        /*0db0*/ 	.word	0x00010ae0
        /*0db4*/ 	.word	0x0000000a
        /*0db8*/ 	.word	0x00032450
        /*0dbc*/ 	.short	0x0107
        /*0dbe*/ 	.byte	0x3f
	.zero		1


	//   ....[55]....
        /*0dc0*/ 	.word	0x00010b90
        /*0dc4*/ 	.word	0x0000000a
        /*0dc8*/ 	.word	0x00032450
        /*0dcc*/ 	.short	0x0101
        /*0dce*/ 	.byte	0x3f
	.zero		1


	//   ....[56]....
        /*0dd0*/ 	.word	0x00011a10
        /*0dd4*/ 	.word	0x00000005
        /*0dd8*/ 	.word	0x00032420
        /*0ddc*/ 	.short	0x010a
        /*0dde*/ 	.byte	0x3f
	.zero		1


	//   ....[57]....
        /*0de0*/ 	.word	0x00011bb0
        /*0de4*/ 	.word	0x00000003
        /*0de8*/ 	.word	0x00032440
        /*0dec*/ 	.short	0x010a
        /*0dee*/ 	.byte	0x3f
	.zero		1


	//   ....[58]....
        /*0df0*/ 	.word	0x00011c50
        /*0df4*/ 	.word	0x00000005
        /*0df8*/ 	.word	0x00032440
        /*0dfc*/ 	.short	0x010a
        /*0dfe*/ 	.byte	0x3f
	.zero		1


	//   ....[59]....
        /*0e00*/ 	.word	0x00011c90
        /*0e04*/ 	.word	0x00000003
        /*0e08*/ 	.word	0x00032460
        /*0e0c*/ 	.short	0x010a
        /*0e0e*/ 	.byte	0x3f
	.zero		1


	//   ....[60]....
        /*0e10*/ 	.word	0x00011cd0
        /*0e14*/ 	.word	0x00000005
        /*0e18*/ 	.word	0x00032460
        /*0e1c*/ 	.short	0x010a
        /*0e1e*/ 	.byte	0x3f
	.zero		1


	//   ....[61]....
        /*0e20*/ 	.word	0x00011d30
        /*0e24*/ 	.word	0x00000003
        /*0e28*/ 	.word	0x00032400
        /*0e2c*/ 	.short	0x010a
        /*0e2e*/ 	.byte	0x3f
	.zero		1


	//   ....[62]....
        /*0e30*/ 	.word	0x00011d90
        /*0e34*/ 	.word	0x00000005
        /*0e38*/ 	.word	0x00032430
        /*0e3c*/ 	.short	0x010a
        /*0e3e*/ 	.byte	0x3f
	.zero		1


	//   ....[63]....
        /*0e40*/ 	.word	0x00011de0
        /*0e44*/ 	.word	0x00000003
        /*0e48*/ 	.word	0x00032410
        /*0e4c*/ 	.short	0x010a
        /*0e4e*/ 	.byte	0x3f
	.zero		1


	//   ....[64]....
        /*0e50*/ 	.word	0x00011e40
        /*0e54*/ 	.word	0x00000005
        /*0e58*/ 	.word	0x00032450
        /*0e5c*/ 	.short	0x010a
        /*0e5e*/ 	.byte	0x3f
	.zero		1


	//   ....[65]....
        /*0e60*/ 	.word	0x00011ea0
        /*0e64*/ 	.word	0x00000099
        /*0e68*/ 	.word	0x00032430
        /*0e6c*/ 	.short	0x010a
        /*0e6e*/ 	.byte	0x3f
	.zero		1


	//   ....[66]....
        /*0e70*/ 	.word	0x00011f00
        /*0e74*/ 	.word	0x00000014
        /*0e78*/ 	.word	0x00032450
        /*0e7c*/ 	.short	0x010a
        /*0e7e*/ 	.byte	0x3f
	.zero		1


	//   ....[67]....
        /*0e80*/ 	.word	0x00012020
        /*0e84*/ 	.word	0x00000019
        /*0e88*/ 	.word	0x00032440
        /*0e8c*/ 	.short	0x010a
        /*0e8e*/ 	.byte	0x3f
	.zero		1


	//   ....[68]....
        /*0e90*/ 	.word	0x00013e40
        /*0e94*/ 	.word	0x00000016
        /*0e98*/ 	.word	0x00032420
        /*0e9c*/ 	.short	0x010a
        /*0e9e*/ 	.byte	0x3f
	.zero		1


	//   ....[69]....
        /*0ea0*/ 	.word	0x00013e90
        /*0ea4*/ 	.word	0x00000019
        /*0ea8*/ 	.word	0x00032460
        /*0eac*/ 	.short	0x010a
        /*0eae*/ 	.byte	0x3f
	.zero		1


	//   ....[70]....
        /*0eb0*/ 	.word	0x000147e0
        /*0eb4*/ 	.word	0x0000000a
        /*0eb8*/ 	.word	0x00032440
        /*0ebc*/ 	.short	0x010a
        /*0ebe*/ 	.byte	0x3f
	.zero		1


	//   ....[71]....
        /*0ec0*/ 	.word	0x00014eb0
        /*0ec4*/ 	.word	0x0000000a
        /*0ec8*/ 	.word	0x00032460
        /*0ecc*/ 	.short	0x010a
        /*0ece*/ 	.byte	0x3f
	.zero		1


	//   ....[72]....
        /*0ed0*/ 	.word	0x00016010
        /*0ed4*/ 	.word	0x00000005
        /*0ed8*/ 	.word	0x00032420
        /*0edc*/ 	.short	0x010a
        /*0ede*/ 	.byte	0x3f
	.zero		1


	//   ....[73]....
        /*0ee0*/ 	.word	0x000161b0
        /*0ee4*/ 	.word	0x00000003
        /*0ee8*/ 	.word	0x00032440
        /*0eec*/ 	.short	0x010a
        /*0eee*/ 	.byte	0x3f
	.zero		1


	//   ....[74]....
        /*0ef0*/ 	.word	0x00016200
        /*0ef4*/ 	.word	0x00000005
        /*0ef8*/ 	.word	0x00032440
        /*0efc*/ 	.short	0x010a
        /*0efe*/ 	.byte	0x3f
	.zero		1


	//   ....[75]....
        /*0f00*/ 	.word	0x00016250
        /*0f04*/ 	.word	0x00000003
        /*0f08*/ 	.word	0x00032460
        /*0f0c*/ 	.short	0x010a
        /*0f0e*/ 	.byte	0x3f
	.zero		1


	//----- nvinfo : EIATTR_NUM_MBARRIERS
	.align		4
.L_1228:
        /*0f10*/ 	.byte	0x03, 0x38
        /*0f12*/ 	.short	0x0017


	//----- nvinfo : EIATTR_EXIT_INSTR_OFFSETS
	.align		4
        /*0f14*/ 	.byte	0x04, 0x1c
        /*0f16*/ 	.short	(.L_1230 - .L_1229)


	//   ....[0]....
.L_1229:
        /*0f18*/ 	.word	0x000009e0


	//   ....[1]....
        /*0f1c*/ 	.word	0x0000b850


	//   ....[2]....
        /*0f20*/ 	.word	0x00011d20


	//----- nvinfo : EIATTR_MAX_THREADS
	.align		4
.L_1230:
        /*0f24*/ 	.byte	0x04, 0x05
        /*0f26*/ 	.short	(.L_1232 - .L_1231)
.L_1231:
        /*0f28*/ 	.word	0x00000180
        /*0f2c*/ 	.word	0x00000001
        /*0f30*/ 	.word	0x00000001


	//----- nvinfo : EIATTR_CRS_STACK_SIZE
	.align		4
.L_1232:
        /*0f34*/ 	.byte	0x04, 0x1e
        /*0f36*/ 	.short	(.L_1234 - .L_1233)
.L_1233:
        /*0f38*/ 	.word	0x00000000


	//----- nvinfo : EIATTR_CBANK_PARAM_SIZE
	.align		4
.L_1234:
        /*0f3c*/ 	.byte	0x03, 0x19
        /*0f3e*/ 	.short	0x0bf0


	//----- nvinfo : EIATTR_PARAM_CBANK
	.align		4
        /*0f40*/ 	.byte	0x04, 0x0a
        /*0f42*/ 	.short	(.L_1236 - .L_1235)
	.align		4
.L_1235:
        /*0f44*/ 	.word	index@(.nv.constant0._ZN7cutlass13device_kernelIN5flash11enable_sm90INS1_16FlashAttnFwdSm90INS1_25CollectiveMainloopFwdSm90ILi2EN4cute5tupleIJNS5_1CILi1EEES8_S8_EEENS6_IJNS7_ILi128EEENS7_ILi96EEENS7_ILi64EEEEEELi256ENS_10bfloat16_tEfNS_4arch4Sm90ELb0ELb0ELb0ELb1ELb1ELb0ELb1ELb1ELb0ELb1ELb1ELb0EEENS1_21CollectiveEpilogueFwdINS6_IJSA_NS7_ILi256EEESB_EEES9_SE_SG_Li256ELb1ELb1ELb1ELb0EEENS1_36VarlenDynamicPersistentTileSchedulerILi128ELi96ELi256ELi128ELb1ELb1ELb1ELb0ELb1ELb1EEEEEEEEEvNT_6ParamsE)
        /*0f48*/ 	.short	0x0210
        /*0f4a*/ 	.short	0x0bf0


	//----- nvinfo : EIATTR_SW_WAR
	.align		4
.L_1236:
        /*0f4c*/ 	.byte	0x04, 0x36
        /*0f4e*/ 	.short	(.L_1238 - .L_1237)
.L_1237:
        /*0f50*/ 	.word	0x00000008
.L_1238:


//--------------------- .nv.info._ZN7cutlass13device_kernelIN5flash11enable_sm90INS1_16FlashAttnFwdSm90INS1_25CollectiveMainloopFwdSm90ILi2EN4cute5tupleIJNS5_1CILi1EEES8_S8_EEENS6_IJNS7_ILi128EEENS7_ILi96EEENS7_ILi64EEEEEELi256ENS_10bfloat16_tEfNS_4arch4Sm90ELb0ELb0ELb0ELb1ELb1ELb1ELb1ELb1ELb0ELb1ELb1ELb0EEENS1_21CollectiveEpilogueFwdINS6_IJSA_NS7_ILi256EEESB_EEES9_SE_SG_Li256ELb1ELb1ELb1ELb0EEENS1_36VarlenDynamicPersistentTileSchedulerILi128ELi96ELi256ELi128ELb1ELb1ELb1ELb0ELb1ELb1EEEEEEEEEvNT_6ParamsE --------------------------
	.section	.nv.info._ZN7cutlass13device_kernelIN5flash11enable_sm90INS1_16FlashAttnFwdSm90INS1_25CollectiveMainloopFwdSm90ILi2EN4cute5tupleIJNS5_1CILi1EEES8_S8_EEENS6_IJNS7_ILi128EEENS7_ILi96EEENS7_ILi64EEEEEELi256ENS_10bfloat16_tEfNS_4arch4Sm90ELb0ELb0ELb0ELb1ELb1ELb1ELb1ELb1ELb0ELb1ELb1ELb0EEENS1_21CollectiveEpilogueFwdINS6_IJSA_NS7_ILi256EEESB_EEES9_SE_SG_Li256ELb1ELb1ELb1ELb0EEENS1_36VarlenDynamicPersistentTileSchedulerILi128ELi96ELi256ELi128ELb1ELb1ELb1ELb0ELb1ELb1EEEEEEEEEvNT_6ParamsE,"",@"SHT_CUDA_INFO"
	.sectionflags	@""
	.align	4


	//----- nvinfo : EIATTR_CUDA_API_VERSION
	.align		4
        /*0000*/ 	.byte	0x04, 0x37
        /*0002*/ 	.short	(.L_1240 - .L_1239)
.L_1239:
        /*0004*/ 	.word	0x00000082


	//----- nvinfo : EIATTR_KPARAM_INFO
	.align		4
.L_1240:
        /*0008*/ 	.byte	0x04, 0x17
        /*000a*/ 	.short	(.L_1242 - .L_1241)
.L_1241:
        /*000c*/ 	.word	0x00000000
        /*0010*/ 	.short	0x0000
        /*0012*/ 	.short	0x0070
        /*0014*/ 	.byte	0x00, 0xf0, 0x01, 0x2e


	//----- nvinfo : EIATTR_SPARSE_MMA_MASK
	.align		4
.L_1242:
        /*0018*/ 	.byte	0x03, 0x50
        /*001a*/ 	.short	0x0000


	//----- nvinfo : EIATTR_MAXREG_COUNT
	.align		4
        /*001c*/ 	.byte	0x03, 0x1b
        /*001e*/ 	.short	0x00a8


	//----- nvinfo : EIATTR_NUM_BARRIERS
	.align		4
        /*0020*/ 	.byte	0x02, 0x4c
        /*0022*/ 	.byte	0x10
	.zero		1


	//----- nvinfo : EIATTR_EXTERNS
	.align		4
        /*0024*/ 	.byte	0x04, 0x0f
        /*0026*/ 	.short	(.L_1244 - .L_1243)


	//   ....[0]....
	.align		4
.L_1243:
        /*0028*/ 	.word	index@(__assertfail)


	//----- nvinfo : EIATTR_ANNOTATIONS
	.align		4
.L_1244:
        /*002c*/ 	.byte	0x04, 0x55
        /*002e*/ 	.short	(.L_1246 - .L_1245)


	//   ....[0]....
.L_1245:
        /* <DEDUP_REMOVED lines=188> */


	//----- nvinfo : EIATTR_MERCURY_ISA_VERSION
	.align		4
.L_1246:
        /*0bd8*/ 	.byte	0x03, 0x5f
        /*0bda*/ 	.short	0x0101


	//----- nvinfo : EIATTR_UNUSED_LOAD_BYTE_OFFSET
	.align		4
        /*0bdc*/ 	.byte	0x04, 0x44
        /*0bde*/ 	.short	(.L_1248 - .L_1247)


	//   ....[0]....
.L_1247:
        /*0be0*/ 	.word	0x00000a70
        /*0be4*/ 	.word	0x0000fff0


	//   ....[1]....
        /*0be8*/ 	.word	0x0000f330
        /*0bec*/ 	.word	0x0000fff0


	//----- nvinfo : EIATTR_INT_WARP_WIDE_INSTR_OFFSETS
	.align		4
.L_1248:
        /*0bf0*/ 	.byte	0x04, 0x31
        /*0bf2*/ 	.short	(.L_1250 - .L_1249)


	//   ....[0]....
.L_1249:
        /*0bf4*/ 	.word	0x00000120


	//   ....[1]....
        /*0bf8*/ 	.word	0x00000160


	//   ....[2]....
        /*0bfc*/ 	.word	0x000001d0


	//   ....[3]....
        /*0c00*/ 	.word	0x00000240


	//   ....[4]....
        /*0c04*/ 	.word	0x00017130


	//   ....[5]....
        /*0c08*/ 	.word	0x000171c0


	//   ....[6]....
        /*0c0c*/ 	.word	0x0001b130


	//   ....[7]....
        /*0c10*/ 	.word	0x0001b1c0


	//----- nvinfo : EIATTR_COOP_GROUP_MASK_REGIDS
	.align		4
.L_1250:
        /*0c14*/ 	.byte	0x04, 0x29
        /*0c16*/ 	.short	(.L_1252 - .L_1251)


	//   ....[0]....
.L_1251:
        /*0c18*/ 	.word	0xffffffff


	//   ....[1]....
        /*0c1c*/ 	.word	0xffffffff


	//   ....[2]....
        /*0c20*/ 	.word	0xffffffff


	//   ....[3]....
        /*0c24*/ 	.word	0xffffffff


	//   ....[4]....
        /*0c28*/ 	.word	0xffffffff


	//   ....[5]....
        /*0c2c*/ 	.word	0xffffffff


	//   ....[6]....
        /*0c30*/ 	.word	0xffffffff


	//   ....[7]....
        /*0c34*/ 	.word	0xffffffff


	//   ....[8]....
        /*0c38*/ 	.word	0xffffffff


	//   ....[9]....
        /*0c3c*/ 	.word	0xffffffff


	//   ....[10]....
        /*0c40*/ 	.word	0xffffffff


	//   ....[11]....
        /*0c44*/ 	.word	0xffffffff


	//   ....[12]....
        /*0c48*/ 	.word	0xffffffff


	//   ....[13]....
        /*0c4c*/ 	.word	0xffffffff


	//   ....[14]....
        /*0c50*/ 	.word	0xffffffff


	//   ....[15]....
        /*0c54*/ 	.word	0xffffffff


	//   ....[16]....
        /*0c58*/ 	.word	0xffffffff


	//   ....[17]....
        /*0c5c*/ 	.word	0xffffffff


	//   ....[18]....
        /*0c60*/ 	.word	0xffffffff


	//   ....[19]....
        /*0c64*/ 	.word	0xffffffff


	//   ....[20]....
        /*0c68*/ 	.word	0xffffffff


	//   ....[21]....
        /*0c6c*/ 	.word	0xffffffff


	//   ....[22]....
        /*0c70*/ 	.word	0xffffffff


	//   ....[23]....
        /*0c74*/ 	.word	0xffffffff


	//   ....[24]....
        /*0c78*/ 	.word	0xffffffff


	//   ....[25]....
        /*0c7c*/ 	.word	0xffffffff


	//   ....[26]....
        /*0c80*/ 	.word	0xffffffff


	//   ....[27]....
        /*0c84*/ 	.word	0xffffffff


	//   ....[28]....
        /*0c88*/ 	.word	0xffffffff


	//   ....[29]....
        /*0c8c*/ 	.word	0xffffffff


	//   ....[30]....
        /*0c90*/ 	.word	0xffffffff


	//   ....[31]....
        /*0c94*/ 	.word	0xffffffff


	//   ....[32]....
        /*0c98*/ 	.word	0xffffffff


	//   ....[33]....
        /*0c9c*/ 	.word	0xffffffff


	//   ....[34]....
        /*0ca0*/ 	.word	0xffffffff


	//   ....[35]....
        /*0ca4*/ 	.word	0xffffffff


	//   ....[36]....
        /*0ca8*/ 	.word	0xffffffff


	//   ....[37]....
        /*0cac*/ 	.word	0xffffffff


	//   ....[38]....
        /*0cb0*/ 	.word	0xffffffff


	//   ....[39]....
        /*0cb4*/ 	.word	0xffffffff


	//   ....[40]....
        /*0cb8*/ 	.word	0xffffffff


	//   ....[41]....
        /*0cbc*/ 	.word	0xffffffff


	//   ....[42]....
        /*0cc0*/ 	.word	0xffffffff


	//   ....[43]....
        /*0cc4*/ 	.word	0xffffffff


	//   ....[44]....
        /*0cc8*/ 	.word	0xffffffff


	//   ....[45]....
        /*0ccc*/ 	.word	0xffffffff


	//   ....[46]....
        /*0cd0*/ 	.word	0xffffffff


	//   ....[47]....
        /*0cd4*/ 	.word	0xffffffff


	//   ....[48]....
        /*0cd8*/ 	.word	0xffffffff


	//   ....[49]....
        /*0cdc*/ 	.word	0xffffffff


	//   ....[50]....
        /*0ce0*/ 	.word	0xffffffff


	//   ....[51]....
        /*0ce4*/ 	.word	0xffffffff


	//   ....[52]....
        /*0ce8*/ 	.word	0xffffffff


	//   ....[53]....
        /*0cec*/ 	.word	0xffffffff


	//   ....[54]....
        /*0cf0*/ 	.word	0xffffffff


	//   ....[55]....
        /*0cf4*/ 	.word	0xffffffff


	//   ....[56]....
        /*0cf8*/ 	.word	0xffffffff


	//   ....[57]....
        /*0cfc*/ 	.word	0xffffffff


	//   ....[58]....
        /*0d00*/ 	.word	0xffffffff


	//   ....[59]....
        /*0d04*/ 	.word	0xffffffff


	//   ....[60]....
        /*0d08*/ 	.word	0xffffffff


	//   ....[61]....
        /*0d0c*/ 	.word	0xffffffff


	//   ....[62]....
        /*0d10*/ 	.word	0xffffffff


	//   ....[63]....
        /*0d14*/ 	.word	0xffffffff


	//   ....[64]....
        /*0d18*/ 	.word	0xffffffff


	//   ....[65]....
        /*0d1c*/ 	.word	0xffffffff


	//   ....[66]....
        /*0d20*/ 	.word	0xffffffff


	//   ....[67]....
        /*0d24*/ 	.word	0xffffffff


	//   ....[68]....
        /*0d28*/ 	.word	0xffffffff


	//   ....[69]....
        /*0d2c*/ 	.word	0xffffffff


	//   ....[70]....
        /*0d30*/ 	.word	0xffffffff


	//   ....[71]....
        /*0d34*/ 	.word	0xffffffff


	//   ....[72]....
        /*0d38*/ 	.word	0xffffffff


	//   ....[73]....
        /*0d3c*/ 	.word	0xffffffff


	//   ....[74]....
        /*0d40*/ 	.word	0xffffffff


	//   ....[75]....
        /*0d44*/ 	.word	0xffffffff


	//   ....[76]....
        /*0d48*/ 	.word	0xffffffff


	//   ....[77]....
        /*0d4c*/ 	.word	0xffffffff


	//   ....[78]....
        /*0d50*/ 	.word	0xffffffff


	//   ....[79]....
        /*0d54*/ 	.word	0xffffffff


	//   ....[80]....
        /*0d58*/ 	.word	0xffffffff


	//   ....[81]....
        /*0d5c*/ 	.word	0xffffffff


	//   ....[82]....
        /*0d60*/ 	.word	0xffffffff


	//   ....[83]....
        /*0d64*/ 	.word	0xffffffff


	//   ....[84]....
        /*0d68*/ 	.word	0xffffffff


	//   ....[85]....
        /*0d6c*/ 	.word	0xffffffff


	//   ....[86]....
        /*0d70*/ 	.word	0xffffffff


	//   ....[87]....
        /*0d74*/ 	.word	0xffffffff


	//   ....[88]....
        /*0d78*/ 	.word	0xffffffff


	//   ....[89]....
        /*0d7c*/ 	.word	0xffffffff


	//   ....[90]....
        /*0d80*/ 	.word	0xffffffff


	//   ....[91]....
        /*0d84*/ 	.word	0xffffffff


	//   ....[92]....
        /*0d88*/ 	.word	0xffffffff


	//   ....[93]....
        /*0d8c*/ 	.word	0xffffffff


	//   ....[94]....
        /*0d90*/ 	.word	0xffffffff


	//   ....[95]....
        /*0d94*/ 	.word	0xffffffff


	//   ....[96]....
        /*0d98*/ 	.word	0xffffffff


	//   ....[97]....
        /*0d9c*/ 	.word	0xffffffff


	//   ....[98]....
        /*0da0*/ 	.word	0xffffffff


	//   ....[99]....
        /*0da4*/ 	.word	0xffffffff


	//   ....[100]....
        /*0da8*/ 	.word	0xffffffff


	//   ....[101]....
        /*0dac*/ 	.word	0xffffffff


	//   ....[102]....
        /*0db0*/ 	.word	0xffffffff


	//   ....[103]....
        /*0db4*/ 	.word	0xffffffff


	//   ....[104]....
        /*0db8*/ 	.word	0xffffffff


	//   ....[105]....
        /*0dbc*/ 	.word	0xffffffff


	//   ....[106]....
        /*0dc0*/ 	.word	0xffffffff


	//   ....[107]....
        /*0dc4*/ 	.word	0xffffffff


	//   ....[108]....
        /*0dc8*/ 	.word	0xffffffff


	//   ....[109]....
        /*0dcc*/ 	.word	0xffffffff


	//   ....[110]....
        /*0dd0*/ 	.word	0xffffffff


	//   ....[111]....
        /*0dd4*/ 	.word	0xffffffff


	//   ....[112]....
        /*0dd8*/ 	.word	0xffffffff


	//   ....[113]....
        /*0ddc*/ 	.word	0xffffffff


	//   ....[114]....
        /*0de0*/ 	.word	0xffffffff


	//   ....[115]....
        /*0de4*/ 	.word	0xffffffff


	//   ....[116]....
        /*0de8*/ 	.word	0xffffffff


	//   ....[117]....
        /*0dec*/ 	.word	0xffffffff


	//   ....[118]....
        /*0df0*/ 	.word	0xffffffff


	//   ....[119]....
        /*0df4*/ 	.word	0xffffffff


	//   ....[120]....
        /*0df8*/ 	.word	0xffffffff


	//   ....[121]....
        /*0dfc*/ 	.word	0xffffffff


	//   ....[122]....
        /*0e00*/ 	.word	0xffffffff


	//   ....[123]....
        /*0e04*/ 	.word	0xffffffff


	//   ....[124]....
        /*0e08*/ 	.word	0xffffffff


	//   ....[125]....
        /*0e0c*/ 	.word	0xffffffff


	//   ....[126]....
        /*0e10*/ 	.word	0xffffffff


	//   ....[127]....
        /*0e14*/ 	.word	0xffffffff


	//   ....[128]....
        /*0e18*/ 	.word	0xffffffff


	//   ....[129]....
        /*0e1c*/ 	.word	0xffffffff


	//   ....[130]....
        /*0e20*/ 	.word	0xffffffff


	//   ....[131]....
        /*0e24*/ 	.word	0xffffffff


	//   ....[132]....
        /*0e28*/ 	.word	0xffffffff


	//   ....[133]....
        /*0e2c*/ 	.word	0xffffffff


	//   ....[134]....
        /*0e30*/ 	.word	0xffffffff


	//   ....[135]....
        /*0e34*/ 	.word	0xffffffff


	//   ....[136]....
        /*0e38*/ 	.word	0xffffffff


	//   ....[137]....
        /*0e3c*/ 	.word	0xffffffff


	//   ....[138]....
        /*0e40*/ 	.word	0xffffffff


	//   ....[139]....
        /*0e44*/ 	.word	0xffffffff


	//   ....[140]....
        /*0e48*/ 	.word	0xffffffff


	//   ....[141]....
        /*0e4c*/ 	.word	0xffffffff


	//   ....[142]....
        /*0e50*/ 	.word	0xffffffff


	//   ....[143]....
        /*0e54*/ 	.word	0xffffffff


	//   ....[144]....
        /*0e58*/ 	.word	0xffffffff


	//   ....[145]....
        /*0e5c*/ 	.word	0xffffffff


	//   ....[146]....
        /*0e60*/ 	.word	0xffffffff


	//   ....[147]....
        /*0e64*/ 	.word	0xffffffff


	//   ....[148]....
        /*0e68*/ 	.word	0xffffffff


	//   ....[149]....
        /*0e6c*/ 	.word	0xffffffff


	//   ....[150]....
        /*0e70*/ 	.word	0xffffffff


	//   ....[151]....
        /*0e74*/ 	.word	0xffffffff


	//   ....[152]....
        /*0e78*/ 	.word	0xffffffff


	//   ....[153]....
        /*0e7c*/ 	.word	0xffffffff


	//   ....[154]....
        /*0e80*/ 	.word	0xffffffff


	//   ....[155]....
        /*0e84*/ 	.word	0xffffffff


	//   ....[156]....
        /*0e88*/ 	.word	0xffffffff


	//   ....[157]....
        /*0e8c*/ 	.word	0xffffffff


	//   ....[158]....
        /*0e90*/ 	.word	0xffffffff


	//   ....[159]....
        /*0e94*/ 	.word	0xffffffff


	//   ....[160]....
        /*0e98*/ 	.word	0xffffffff


	//   ....[161]....
        /*0e9c*/ 	.word	0xffffffff


	//   ....[162]....
        /*0ea0*/ 	.word	0xffffffff


	//   ....[163]....
        /*0ea4*/ 	.word	0xffffffff


	//   ....[164]....
        /*0ea8*/ 	.word	0xffffffff


	//   ....[165]....
        /*0eac*/ 	.word	0xffffffff


	//   ....[166]....
        /*0eb0*/ 	.word	0xffffffff


	//   ....[167]....
        /*0eb4*/ 	.word	0xffffffff


	//   ....[168]....
        /*0eb8*/ 	.word	0xffffffff


	//   ....[169]....
        /*0ebc*/ 	.word	0xffffffff


	//   ....[170]....
        /*0ec0*/ 	.word	0xffffffff


	//   ....[171]....
        /*0ec4*/ 	.word	0xffffffff


	//   ....[172]....
        /*0ec8*/ 	.word	0xffffffff


	//   ....[173]....
        /*0ecc*/ 	.word	0xffffffff


	//   ....[174]....
        /*0ed0*/ 	.word	0xffffffff


	//   ....[175]....
        /*0ed4*/ 	.word	0xffffffff


	//   ....[176]....
        /*0ed8*/ 	.word	0xffffffff


	//   ....[177]....
        /*0edc*/ 	.word	0xffffffff


	//   ....[178]....
        /*0ee0*/ 	.word	0xffffffff


	//   ....[179]....
        /*0ee4*/ 	.word	0xffffffff


	//   ....[180]....
        /*0ee8*/ 	.word	0xffffffff


	//   ....[181]....
        /*0eec*/ 	.word	0xffffffff


	//   ....[182]....
        /*0ef0*/ 	.word	0xffffffff


	//   ....[183]....
        /*0ef4*/ 	.word	0xffffffff


	//   ....[184]....
        /*0ef8*/ 	.word	0xffffffff


	//   ....[185]....
        /*0efc*/ 	.word	0x0500000f


	//   ....[186]....
        /*0f00*/ 	.word	0x0500000f


	//   ....[187]....
        /*0f04*/ 	.word	0x0500000f


	//   ....[188]....
        /*0f08*/ 	.word	0x0500000f


	//   ....[189]....
        /*0f0c*/ 	.word	0x0500000f


	//   ....[190]....
        /*0f10*/ 	.word	0x0500000f


	//   ....[191]....
        /*0f14*/ 	.word	0x0500000f


	//   ....[192]....
        /*0f18*/ 	.word	0x0500000f


	//   ....[193]....
        /*0f1c*/ 	.word	0x0500000f


	//   ....[194]....
        /*0f20*/ 	.word	0x0500000f


	//   ....[195]....
        /*0f24*/ 	.word	0x0500000f


	//   ....[196]....
        /*0f28*/ 	.word	0x0500000f


	//   ....[197]....
        /*0f2c*/ 	.word	0x0500000f


	//   ....[198]....
        /*0f30*/ 	.word	0x0500000f


	//   ....[199]....
        /*0f34*/ 	.word	0x0500000f


	//   ....[200]....
        /*0f38*/ 	.word	0x0500000f


	//   ....[201]....
        /*0f3c*/ 	.word	0x0500000f


	//   ....[202]....
        /*0f40*/ 	.word	0x0500000f


	//   ....[203]....
        /*0f44*/ 	.word	0x0500000f


	//   ....[204]....
        /*0f48*/ 	.word	0x0500000f


	//   ....[205]....
        /*0f4c*/ 	.word	0x0500000f


	//   ....[206]....
        /*0f50*/ 	.word	0x0500000f


	//   ....[207]....
        /*0f54*/ 	.word	0x0500000f


	//   ....[208]....
        /*0f58*/ 	.word	0x0500000f


	//   ....[209]....
        /*0f5c*/ 	.word	0x0500000f


	//   ....[210]....
        /*0f60*/ 	.word	0x0500000f


	//   ....[211]....
        /*0f64*/ 	.word	0x0500000f


	//   ....[212]....
        /*0f68*/ 	.word	0x0500000f


	//   ....[213]....
        /*0f6c*/ 	.word	0x0500000f


	//   ....[214]....
        /*0f70*/ 	.word	0x0500000f


	//   ....[215]....
        /*0f74*/ 	.word	0x0500000f


	//   ....[216]....
        /*0f78*/ 	.word	0x0500000f


	//   ....[217]....
        /*0f7c*/ 	.word	0x0500000f


	//   ....[218]....
        /*0f80*/ 	.word	0x0500000f


	//   ....[219]....
        /*0f84*/ 	.word	0x0500000f


	//   ....[220]....
        /*0f88*/ 	.word	0x0500000f


	//   ....[221]....
        /*0f8c*/ 	.word	0x0500000f


	//   ....[222]....
        /*0f90*/ 	.word	0x0500000f


	//   ....[223]....
        /*0f94*/ 	.word	0x0500000f


	//   ....[224]....
        /*0f98*/ 	.word	0x0500000f


	//   ....[225]....
        /*0f9c*/ 	.word	0x0500000f


	//   ....[226]....
        /*0fa0*/ 	.word	0x0500000f


	//   ....[227]....
        /*0fa4*/ 	.word	0x0500000f


	//   ....[228]....
        /*0fa8*/ 	.word	0x0500000f


	//   ....[229]....
        /*0fac*/ 	.word	0x0500000f


	//   ....[230]....
        /*0fb0*/ 	.word	0x0500000f


	//   ....[231]....
        /*0fb4*/ 	.word	0x0500000f


	//   ....[232]....
        /*0fb8*/ 	.word	0x0500000f


	//   ....[233]....
        /*0fbc*/ 	.word	0x0500000f


	//   ....[234]....
        /*0fc0*/ 	.word	0x0500000f


	//   ....[235]....
        /*0fc4*/ 	.word	0x0500000f


	//   ....[236]....
        /*0fc8*/ 	.word	0x0500000f


	//   ....[237]....
        /*0fcc*/ 	.word	0x0500000f


	//   ....[238]....
        /*0fd0*/ 	.word	0x0500000f


	//   ....[239]....
        /*0fd4*/ 	.word	0x0500000f


	//   ....[240]....
        /*0fd8*/ 	.word	0x0500000f


	//   ....[241]....
        /*0fdc*/ 	.word	0x0500000f


	//   ....[242]....
        /*0fe0*/ 	.word	0x0500000f


	//   ....[243]....
        /*0fe4*/ 	.word	0x0500000f


	//   ....[244]....
        /*0fe8*/ 	.word	0x0500000f


	//   ....[245]....
        /*0fec*/ 	.word	0x0500000f


	//   ....[246]....
        /*0ff0*/ 	.word	0x0500000f


	//   ....[247]....
        /*0ff4*/ 	.word	0x0500000f


	//   ....[248]....
        /*0ff8*/ 	.word	0x0500000f


	//   ....[249]....
        /*0ffc*/ 	.word	0x0500000f


	//   ....[250]....
        /*1000*/ 	.word	0x0500000f


	//   ....[251]....
        /*1004*/ 	.word	0x0500000f


	//   ....[252]....
        /*1008*/ 	.word	0x0500000f


	//   ....[253]....
        /*100c*/ 	.word	0x0500000f


	//   ....[254]....
        /*1010*/ 	.word	0x0500000f


	//   ....[255]....
        /*1014*/ 	.word	0x0500000f


	//   ....[0]....
        /*1018*/ 	.word	0x0500000f


	//   ....[1]....
        /*101c*/ 	.word	0x0500000f


	//   ....[2]....
        /*1020*/ 	.word	0x0500000f


	//   ....[3]....
        /*1024*/ 	.word	0x0500000f


	//   ....[4]....
        /*1028*/ 	.word	0x0500000f


	//   ....[5]....
        /*102c*/ 	.word	0x0500000f


	//   ....[6]....
        /*1030*/ 	.word	0x0500000f


	//   ....[7]....
        /*1034*/ 	.word	0x0500000f


	//   ....[8]....
        /*1038*/ 	.word	0x0500000f


	//   ....[9]....
        /*103c*/ 	.word	0x0500000f


	//   ....[10]....
        /*1040*/ 	.word	0x0500000f


	//   ....[11]....
        /*1044*/ 	.word	0x0500000f


	//   ....[12]....
        /*1048*/ 	.word	0x0500000f


	//   ....[13]....
        /*104c*/ 	.word	0x0500000f


	//   ....[14]....
        /*1050*/ 	.word	0x0500000f


	//   ....[15]....
        /*1054*/ 	.word	0x0500000f


	//   ....[16]....
        /*1058*/ 	.word	0x0500000f


	//   ....[17]....
        /*105c*/ 	.word	0x0500000f


	//   ....[18]....
        /*1060*/ 	.word	0x0500000f


	//   ....[19]....
        /*1064*/ 	.word	0x0500000f


	//   ....[20]....
        /*1068*/ 	.word	0x0500000f


	//   ....[21]....
        /*106c*/ 	.word	0x0500000f


	//   ....[22]....
        /*1070*/ 	.word	0x0500000f


	//   ....[23]....
        /*1074*/ 	.word	0x0500000f


	//   ....[24]....
        /*1078*/ 	.word	0x0500000f


	//   ....[25]....
        /*107c*/ 	.word	0x0500000f


	//   ....[26]....
        /*1080*/ 	.word	0x0500000f


	//   ....[27]....
        /*1084*/ 	.word	0x0500000f


	//   ....[28]....
        /*1088*/ 	.word	0x0500000f


	//   ....[29]....
        /*108c*/ 	.word	0x0500000f


	//   ....[30]....
        /*1090*/ 	.word	0x0500000f


	//   ....[31]....
        /*1094*/ 	.word	0x0500000f


	//   ....[32]....
        /*1098*/ 	.word	0x0500000f


	//   ....[33]....
        /*109c*/ 	.word	0x0500000f


	//   ....[34]....
        /*10a0*/ 	.word	0x0500000f


	//   ....[35]....
        /*10a4*/ 	.word	0x0500000f


	//   ....[36]....
        /*10a8*/ 	.word	0x0500000f


	//   ....[37]....
        /*10ac*/ 	.word	0x0500000f


	//   ....[38]....
        /*10b0*/ 	.word	0x0500000f


	//   ....[39]....
        /*10b4*/ 	.word	0x0500000f


	//   ....[40]....
        /*10b8*/ 	.word	0x0500000f


	//   ....[41]....
        /*10bc*/ 	.word	0x0500000f


	//   ....[42]....
        /*10c0*/ 	.word	0x0500000f


	//   ....[43]....
        /*10c4*/ 	.word	0x0500000f


	//   ....[44]....
        /*10c8*/ 	.word	0x0500000f


	//   ....[45]....
        /*10cc*/ 	.word	0x0500000f


	//   ....[46]....
        /*10d0*/ 	.word	0x0500000f


	//   ....[47]....
        /*10d4*/ 	.word	0x0500000f


	//   ....[48]....
        /*10d8*/ 	.word	0x0500000f


	//   ....[49]....
        /*10dc*/ 	.word	0x0500000f


	//   ....[50]....
        /*10e0*/ 	.word	0x0500000f


	//   ....[51]....
        /*10e4*/ 	.word	0x0500000f


	//   ....[52]....
        /*10e8*/ 	.word	0x0500000f


	//   ....[53]....
        /*10ec*/ 	.word	0x0500000f


	//   ....[54]....
        /*10f0*/ 	.word	0x0500000f


	//   ....[55]....
        /*10f4*/ 	.word	0x0500000f


	//   ....[56]....
        /*10f8*/ 	.word	0x0500000f


	//   ....[57]....
        /*10fc*/ 	.word	0x0500000f


	//   ....[58]....
        /*1100*/ 	.word	0x0500000f


	//   ....[59]....
        /*1104*/ 	.word	0x0500000f


	//   ....[60]....
        /*1108*/ 	.word	0x0500000f


	//   ....[61]....
        /*110c*/ 	.word	0x0500000f


	//   ....[62]....
        /*1110*/ 	.word	0x0500000f


	//   ....[63]....
        /*1114*/ 	.word	0x0500000f


	//   ....[64]....
        /*1118*/ 	.word	0x0500000f


	//   ....[65]....
        /*111c*/ 	.word	0x0500000f


	//   ....[66]....
        /*1120*/ 	.word	0x0500000f


	//   ....[67]....
        /*1124*/ 	.word	0x0500000f


	//   ....[68]....
        /*1128*/ 	.word	0x0500000f


	//   ....[69]....
        /*112c*/ 	.word	0x0500000f


	//   ....[70]....
        /*1130*/ 	.word	0x0500000f


	//----- nvinfo : EIATTR_COOP_GROUP_INSTR_OFFSETS
	.align		4
.L_1252:
        /*1134*/ 	.byte	0x04, 0x28
        /*1136*/ 	.short	(.L_1254 - .L_1253)


	//   ....[0]....
.L_1253:
        /*1138*/ 	.word	0x00000060


	//   ....[1]....
        /*113c*/ 	.word	0x00000130


	//   ....[2]....
        /*1140*/ 	.word	0x000001f0


	//   ....[3]....
        /*1144*/ 	.word	0x000003c0


	//   ....[4]....
        /*1148*/ 	.word	0x00000520


	//   ....[5]....
        /*114c*/ 	.word	0x00000640


	//   ....[6]....
        /*1150*/ 	.word	0x000007a0


	//   ....[7]....
        /*1154*/ 	.word	0x00003840


	//   ....[8]....
        /*1158*/ 	.word	0x00003850


	//   ....[9]....
        /*115c*/ 	.word	0x00003fe0


	//   ....[10]....
        /*1160*/ 	.word	0x00003ff0


	//   ....[11]....
        /*1164*/ 	.word	0x00004c20


	//   ....[12]....
        /*1168*/ 	.word	0x00004c30


	//   ....[13]....
        /*116c*/ 	.word	0x00005410


	//   ....[14]....
        /*1170*/ 	.word	0x00005420


	//   ....[15]....
        /*1174*/ 	.word	0x00005e40


	//   ....[16]....
        /*1178*/ 	.word	0x00005e50


	//   ....[17]....
        /*117c*/ 	.word	0x00005f60


	//   ....[18]....
        /*1180*/ 	.word	0x00005f70


	//   ....[19]....
        /*1184*/ 	.word	0x00006340


	//   ....[20]....
        /*1188*/ 	.word	0x00006370


	//   ....[21]....
        /*118c*/ 	.word	0x00006640


	//   ....[22]....
        /*1190*/ 	.word	0x00006660


	//   ....[23]....
        /*1194*/ 	.word	0x00007210


	//   ....[24]....
        /*1198*/ 	.word	0x00007810


	//   ....[25]....
        /*119c*/ 	.word	0x00007820


	//   ....[26]....
        /*11a0*/ 	.word	0x00007830


	//   ....[27]....
        /*11a4*/ 	.word	0x00007840


	//   ....[28]....
        /*11a8*/ 	.word	0x00008840


	//   ....[29]....
        /*11ac*/ 	.word	0x00008850


	//   ....[30]....
        /*11b0*/ 	.word	0x00008860


	//   ....[31]....
        /*11b4*/ 	.word	0x00008870


	//   ....[32]....
        /*11b8*/ 	.word	0x0000b140


	//   ....[33]....
        /*11bc*/ 	.word	0x0000b1e0


	//   ....[34]....
        /*11c0*/ 	.word	0x0000b220


	//   ....[35]....
        /*11c4*/ 	.word	0x0000b2d0


	//   ....[36]....
        /*11c8*/ 	.word	0x0000cfe0


	//   ....[37]....
        /*11cc*/ 	.word	0x0000d000


	//   ....[38]....
        /*11d0*/ 	.word	0x0000d8a0


	//   ....[39]....
        /*11d4*/ 	.word	0x0000d900


	//   ....[40]....
        /*11d8*/ 	.word	0x0000e8b0


	//   ....[41]....
        /*11dc*/ 	.word	0x0000e940


	//   ....[42]....
        /*11e0*/ 	.word	0x0000ea90


	//   ....[43]....
        /*11e4*/ 	.word	0x0000ec60


	//   ....[44]....
        /*11e8*/ 	.word	0x000103e0


	//   ....[45]....
        /*11ec*/ 	.word	0x00010400


	//   ....[46]....
        /*11f0*/ 	.word	0x00010410


	//   ....[47]....
        /*11f4*/ 	.word	0x00010420


	//   ....[48]....
        /*11f8*/ 	.word	0x00010e40


	//   ....[49]....
        /*11fc*/ 	.word	0x00010e50


	//   ....[50]....
        /*1200*/ 	.word	0x00011080


	//   ....[51]....
        /*1204*/ 	.word	0x00011090


	//   ....[52]....
        /*1208*/ 	.word	0x000112c0


	//   ....[53]....
        /*120c*/ 	.word	0x000112d0


	//   ....[54]....
        /*1210*/ 	.word	0x00011500


	//   ....[55]....
        /*1214*/ 	.word	0x00011510


	//   ....[56]....
        /*1218*/ 	.word	0x000119e0


	//   ....[57]....
        /*121c*/ 	.word	0x000119f0


	//   ....[58]....
        /*1220*/ 	.word	0x00012670


	//   ....[59]....
        /*1224*/ 	.word	0x00012680


	//   ....[60]....
        /*1228*/ 	.word	0x00013cc0


	//   ....[61]....
        /*122c*/ 	.word	0x00013cd0


	//   ....[62]....
        /*1230*/ 	.word	0x00013f10


	//   ....[63]....
        /*1234*/ 	.word	0x00013f20


	//   ....[64]....
        /*1238*/ 	.word	0x00014150


	//   ....[65]....
        /*123c*/ 	.word	0x00014160


	//   ....[66]....
        /*1240*/ 	.word	0x00014390


	//   ....[67]....
        /*1244*/ 	.word	0x000143a0


	//   ....[68]....
        /*1248*/ 	.word	0x00014630


	//   ....[69]....
        /*124c*/ 	.word	0x00014840


	//   ....[70]....
        /*1250*/ 	.word	0x00014870


	//   ....[71]....
        /*1254*/ 	.word	0x000148a0


	//   ....[72]....
        /*1258*/ 	.word	0x000148d0


	//   ....[73]....
        /*125c*/ 	.word	0x00014900


	//   ....[74]....
        /*1260*/ 	.word	0x00014930


	//   ....[75]....
        /*1264*/ 	.word	0x00014ac0


	//   ....[76]....
        /*1268*/ 	.word	0x00014af0


	//   ....[77]....
        /*126c*/ 	.word	0x00014b20


	//   ....[78]....
        /*1270*/ 	.word	0x00014b50


	//   ....[79]....
        /*1274*/ 	.word	0x00014b80


	//   ....[80]....
        /*1278*/ 	.word	0x00014bb0


	//   ....[81]....
        /*127c*/ 	.word	0x00014c40


	//   ....[82]....
        /*1280*/ 	.word	0x00014c70


	//   ....[83]....
        /*1284*/ 	.word	0x00014c80


	//   ....[84]....
        /*1288*/ 	.word	0x00014d10


	//   ....[85]....
        /*128c*/ 	.word	0x00015cb0


	//   ....[86]....
        /*1290*/ 	.word	0x00017d60


	//   ....[87]....
        /*1294*/ 	.word	0x00017d80


	//   ....[88]....
        /*1298*/ 	.word	0x00017e10


	//   ....[89]....
        /*129c*/ 	.word	0x00017e30


	//   ....[90]....
        /*12a0*/ 	.word	0x00017eb0


	//   ....[91]....
        /*12a4*/ 	.word	0x00017ed0


	//   ....[92]....
        /*12a8*/ 	.word	0x00017f50


	//   ....[93]....
        /*12ac*/ 	.word	0x00017f70


	//   ....[94]....
        /*12b0*/ 	.word	0x00017ff0


	//   ....[95]....
        /*12b4*/ 	.word	0x00018010


	//   ....[96]....
        /*12b8*/ 	.word	0x00018020


	//   ....[97]....
        /*12bc*/ 	.word	0x00018030


	//   ....[98]....
        /*12c0*/ 	.word	0x000187d0


	//   ....[99]....
        /*12c4*/ 	.word	0x00018800


	//   ....[100]....
        /*12c8*/ 	.word	0x00018900


	//   ....[101]....
        /*12cc*/ 	.word	0x00018910


	//   ....[102]....
        /*12d0*/ 	.word	0x00018990


	//   ....[103]....
        /*12d4*/ 	.word	0x000189a0


	//   ....[104]....
        /*12d8*/ 	.word	0x000189b0


	//   ....[105]....
        /*12dc*/ 	.word	0x00018a50


	//   ....[106]....
        /*12e0*/ 	.word	0x00018a80


	//   ....[107]....
        /*12e4*/ 	.word	0x00018b00


	//   ....[108]....
        /*12e8*/ 	.word	0x00018b30


	//   ....[109]....
        /*12ec*/ 	.word	0x00018bb0


	//   ....[110]....
        /*12f0*/ 	.word	0x00018be0


	//   ....[111]....
        /*12f4*/ 	.word	0x00018c00


	//   ....[112]....
        /*12f8*/ 	.word	0x00018c50


	//   ....[113]....
        /*12fc*/ 	.word	0x00018c60


	//   ....[114]....
        /*1300*/ 	.word	0x00019320


	//   ....[115]....
        /*1304*/ 	.word	0x00019350


	//   ....[116]....
        /*1308*/ 	.word	0x00019370


	//   ....[117]....
        /*130c*/ 	.word	0x00019440


	//   ....[118]....
        /*1310*/ 	.word	0x00019470


	//   ....[119]....
        /*1314*/ 	.word	0x000194e0


	//   ....[120]....
        /*1318*/ 	.word	0x00019550


	//   ....[121]....
        /*131c*/ 	.word	0x00019560


	//   ....[122]....
        /*1320*/ 	.word	0x000195e0


	//   ....[123]....
        /*1324*/ 	.word	0x000195f0


	//   ....[124]....
        /*1328*/ 	.word	0x00019670


	//   ....[125]....
        /*132c*/ 	.word	0x00019680


	//   ....[126]....
        /*1330*/ 	.word	0x00019700


	//   ....[127]....
        /*1334*/ 	.word	0x00019710


	//   ....[128]....
        /*1338*/ 	.word	0x00019790


	//   ....[129]....
        /*133c*/ 	.word	0x000197a0


	//   ....[130]....
        /*1340*/ 	.word	0x00019cb0


	//   ....[131]....
        /*1344*/ 	.word	0x00019cd0


	//   ....[132]....
        /*1348*/ 	.word	0x00019d30


	//   ....[133]....
        /*134c*/ 	.word	0x00019de0


	//   ....[134]....
        /*1350*/ 	.word	0x00019df0


	//   ....[135]....
        /*1354*/ 	.word	0x00019e20


	//   ....[136]....
        /*1358*/ 	.word	0x00019eb0


	//   ....[137]....
        /*135c*/ 	.word	0x00019f60


	//   ....[138]....
        /*1360*/ 	.word	0x00019f70


	//   ....[139]....
        /*1364*/ 	.word	0x00019fa0


	//   ....[140]....
        /*1368*/ 	.word	0x00019fb0


	//   ....[141]....
        /*136c*/ 	.word	0x0001a040


	//   ....[142]....
        /*1370*/ 	.word	0x0001a760


	//   ....[143]....
        /*1374*/ 	.word	0x0001a780


	//   ....[144]....
        /*1378*/ 	.word	0x0001a7d0


	//   ....[145]....
        /*137c*/ 	.word	0x0001a7e0


	//   ....[146]....
        /*1380*/ 	.word	0x0001a820


	//   ....[147]....
        /*1384*/ 	.word	0x0001a830


	//   ....[148]....
        /*1388*/ 	.word	0x0001a870


	//   ....[149]....
        /*138c*/ 	.word	0x0001a880


	//   ....[150]....
        /*1390*/ 	.word	0x0001a8c0


	//   ....[151]....
        /*1394*/ 	.word	0x0001a8d0


	//   ....[152]....
        /*1398*/ 	.word	0x0001a8e0


	//   ....[153]....
        /*139c*/ 	.word	0x0001a920


	//   ....[154]....
        /*13a0*/ 	.word	0x0001ac50


	//   ....[155]....
        /*13a4*/ 	.word	0x0001ac70


	//   ....[156]....
        /*13a8*/ 	.word	0x0001ac80


	//   ....[157]....
        /*13ac*/ 	.word	0x0001aca0


	//   ....[158]....
        /*13b0*/ 	.word	0x0001ad10


	//   ....[159]....
        /*13b4*/ 	.word	0x0001ad30


	//   ....[160]....
        /*13b8*/ 	.word	0x0001ad90


	//   ....[161]....
        /*13bc*/ 	.word	0x0001adb0


	//   ....[162]....
        /*13c0*/ 	.word	0x0001ae10


	//   ....[163]....
        /*13c4*/ 	.word	0x0001ae30


	//   ....[164]....
        /*13c8*/ 	.word	0x0001ae90


	//   ....[165]....
        /*13cc*/ 	.word	0x0001aeb0


	//   ....[166]....
        /*13d0*/ 	.word	0x0001b3f0


	//   ....[167]....
        /*13d4*/ 	.word	0x0001b420


	//   ....[168]....
        /*13d8*/ 	.word	0x0001b480


	//   ....[169]....
        /*13dc*/ 	.word	0x0001b4b0


	//   ....[170]....
        /*13e0*/ 	.word	0x0001b4e0


	//   ....[171]....
        /*13e4*/ 	.word	0x0001b510


	//   ....[172]....
        /*13e8*/ 	.word	0x0001b540


	//   ....[173]....
        /*13ec*/ 	.word	0x0001b570


	//   ....[174]....
        /*13f0*/ 	.word	0x0001b710


	//   ....[175]....
        /*13f4*/ 	.word	0x0001b740


	//   ....[176]....
        /*13f8*/ 	.word	0x0001b770


	//   ....[177]....
        /*13fc*/ 	.word	0x0001b7a0


	//   ....[178]....
        /*1400*/ 	.word	0x0001b7d0


	//   ....[179]....
        /*1404*/ 	.word	0x0001b800


	//   ....[180]....
        /*1408*/ 	.word	0x0001b8c0


	//   ....[181]....
        /*140c*/ 	.word	0x0001b8e0


	//   ....[182]....
        /*1410*/ 	.word	0x0001b8f0


	//   ....[183]....
        /*1414*/ 	.word	0x0001b950


	//   ....[184]....
        /*1418*/ 	.word	0x0001bf70


	//   ....[185]....
        /*141c*/ 	.word	0x0001c290


	//   ....[186]....
        /*1420*/ 	.word	0x0001c320


	//   ....[187]....
        /*1424*/ 	.word	0x0001c3c0


	//   ....[188]....
        /*1428*/ 	.word	0x0001c450


	//   ....[189]....
        /*142c*/ 	.word	0x0001c540


	//   ....[190]....
        /*1430*/ 	.word	0x0001c5d0


	//   ....[191]....
        /*1434*/ 	.word	0x0001c670


	//   ....[192]....
        /*1438*/ 	.word	0x0001c700


	//   ....[193]....
        /*143c*/ 	.word	0x0001c7f0


	//   ....[194]....
        /*1440*/ 	.word	0x0001c880


	//   ....[195]....
        /*1444*/ 	.word	0x0001c910


	//   ....[196]....
        /*1448*/ 	.word	0x0001c9a0


	//   ....[197]....
        /*144c*/ 	.word	0x0001ca70


	//   ....[198]....
        /*1450*/ 	.word	0x0001cb10


	//   ....[199]....
        /*1454*/ 	.word	0x0001cba0


	//   ....[200]....
        /*1458*/ 	.word	0x0001cbf0


	//   ....[201]....
        /*145c*/ 	.word	0x0001cc40


	//   ....[202]....
        /*1460*/ 	.word	0x0001cd30


	//   ....[203]....
        /*1464*/ 	.word	0x0001cdc0


	//   ....[204]....
        /*1468*/ 	.word	0x0001ce10


	//   ....[205]....
        /*146c*/ 	.word	0x0001ce60


	//   ....[206]....
        /*1470*/ 	.word	0x0001d0c0


	//   ....[207]....
        /*1474*/ 	.word	0x0001d110


	//   ....[208]....
        /*1478*/ 	.word	0x0001d1a0


	//   ....[209]....
        /*147c*/ 	.word	0x0001d230


	//   ....[210]....
        /*1480*/ 	.word	0x0001d2c0


	//   ....[211]....
        /*1484*/ 	.word	0x0001d350


	//   ....[212]....
        /*1488*/ 	.word	0x0001d3e0


	//   ....[213]....
        /*148c*/ 	.word	0x0001d470


	//   ....[214]....
        /*1490*/ 	.word	0x0001d4f0


	//   ....[215]....
        /*1494*/ 	.word	0x0001d540


	//   ....[216]....
        /*1498*/ 	.word	0x0001d5e0


	//   ....[217]....
        /*149c*/ 	.word	0x0001d670


	//   ....[218]....
        /*14a0*/ 	.word	0x0001d700


	//   ....[219]....
        /*14a4*/ 	.word	0x0001d750


	//   ....[220]....
        /*14a8*/ 	.word	0x0001d7e0


	//   ....[221]....
        /*14ac*/ 	.word	0x0001d870


	//   ....[222]....
        /*14b0*/ 	.word	0x0001d900


	//   ....[223]....
        /*14b4*/ 	.word	0x0001d990


	//   ....[224]....
        /*14b8*/ 	.word	0x0001da20


	//   ....[225]....
        /*14bc*/ 	.word	0x0001dab0


	//   ....[226]....
        /*14c0*/ 	.word	0x0001db70


	//   ....[227]....
        /*14c4*/ 	.word	0x0001de50


	//   ....[228]....
        /*14c8*/ 	.word	0x0001df40


	//   ....[229]....
        /*14cc*/ 	.word	0x0001dfe0


	//   ....[230]....
        /*14d0*/ 	.word	0x0001e040


	//   ....[231]....
        /*14d4*/ 	.word	0x0001e130


	//   ....[232]....
        /*14d8*/ 	.word	0x0001e1a0


	//   ....[233]....
        /*14dc*/ 	.word	0x0001e290


	//   ....[234]....
        /*14e0*/ 	.word	0x0001e300


	//   ....[235]....
        /*14e4*/ 	.word	0x0001e3f0


	//   ....[236]....
        /*14e8*/ 	.word	0x0001e460


	//   ....[237]....
        /*14ec*/ 	.word	0x0001e550


	//   ....[238]....
        /*14f0*/ 	.word	0x0001e5c0


	//   ....[239]....
        /*14f4*/ 	.word	0x0001e660


	//   ....[240]....
        /*14f8*/ 	.word	0x0001e750


	//   ....[241]....
        /*14fc*/ 	.word	0x0001e810


	//   ....[242]....
        /*1500*/ 	.word	0x0001e870


	//   ....[243]....
        /*1504*/ 	.word	0x0001e960


	//   ....[244]....
        /*1508*/ 	.word	0x0001e9c0


	//   ....[245]....
        /*150c*/ 	.word	0x0001eab0


	//   ....[246]....
        /*1510*/ 	.word	0x0001eb10


	//   ....[247]....
        /*1514*/ 	.word	0x0001ebb0


	//   ....[248]....
        /*1518*/ 	.word	0x0001ec80


	//   ....[249]....
        /*151c*/ 	.word	0x0001ed20


	//   ....[250]....
        /*1520*/ 	.word	0x0001edf0


	//   ....[251]....
        /*1524*/ 	.word	0x0001ee90


	//   ....[252]....
        /*1528*/ 	.word	0x0001ef60


	//   ....[253]....
        /*152c*/ 	.word	0x0001f000


	//   ....[254]....
        /*1530*/ 	.word	0x0001f0b0


	//   ....[255]....
        /*1534*/ 	.word	0x0001f150


	//   ....[0]....
        /*1538*/ 	.word	0x0001f3e0


	//   ....[1]....
        /*153c*/ 	.word	0x0001f4a0


	//   ....[2]....
        /*1540*/ 	.word	0x0001f570


	//   ....[3]....
        /*1544*/ 	.word	0x0001f660


	//   ....[4]....
        /*1548*/ 	.word	0x0001f720


	//   ....[5]....
        /*154c*/ 	.word	0x0001f7e0


	//   ....[6]....
        /*1550*/ 	.word	0x0001f8a0


	//   ....[7]....
        /*1554*/ 	.word	0x0001f960


	//   ....[8]....
        /*1558*/ 	.word	0x0001fa20


	//   ....[9]....
        /*155c*/ 	.word	0x0001fae0


	//   ....[10]....
        /*1560*/ 	.word	0x0001fba0


	//   ....[11]....
        /*1564*/ 	.word	0x0001fc60


	//   ....[12]....
        /*1568*/ 	.word	0x0001fd20


	//   ....[13]....
        /*156c*/ 	.word	0x0001fdd0


	//   ....[14]....
        /*1570*/ 	.word	0x0001fe30


	//   ....[15]....
        /*1574*/ 	.word	0x0001ff10


	//   ....[16]....
        /*1578*/ 	.word	0x00020050


	//   ....[17]....
        /*157c*/ 	.word	0x00020130


	//   ....[18]....
        /*1580*/ 	.word	0x000201c0


	//   ....[19]....
        /*1584*/ 	.word	0x000202d0


	//   ....[20]....
        /*1588*/ 	.word	0x00020330


	//   ....[21]....
        /*158c*/ 	.word	0x00020440


	//   ....[22]....
        /*1590*/ 	.word	0x000204a0


	//   ....[23]....
        /*1594*/ 	.word	0x000205b0


	//   ....[24]....
        /*1598*/ 	.word	0x00020610


	//   ....[25]....
        /*159c*/ 	.word	0x00020720


	//   ....[26]....
        /*15a0*/ 	.word	0x00020780


	//   ....[27]....
        /*15a4*/ 	.word	0x00020840


	//   ....[28]....
        /*15a8*/ 	.word	0x000209a0


	//   ....[29]....
        /*15ac*/ 	.word	0x00020a40


	//   ....[30]....
        /*15b0*/ 	.word	0x00020aa0


	//   ....[31]....
        /*15b4*/ 	.word	0x00020b50


	//   ....[32]....
        /*15b8*/ 	.word	0x00020bb0


	//   ....[33]....
        /*15bc*/ 	.word	0x00020c60


	//   ....[34]....
        /*15c0*/ 	.word	0x00020cc0


	//   ....[35]....
        /*15c4*/ 	.word	0x00020d70


	//   ....[36]....
        /*15c8*/ 	.word	0x00020dd0


	//   ....[37]....
        /*15cc*/ 	.word	0x00020e80


	//   ....[38]....
        /*15d0*/ 	.word	0x00020ee0


	//   ....[39]....
        /*15d4*/ 	.word	0x00020f90


	//   ....[40]....
        /*15d8*/ 	.word	0x00021080


	//   ....[41]....
        /*15dc*/ 	.word	0x00021120


	//   ....[42]....
        /*15e0*/ 	.word	0x00021180


	//   ....[43]....
        /*15e4*/ 	.word	0x00021250


	//   ....[44]....
        /*15e8*/ 	.word	0x000212b0


	//   ....[45]....
        /*15ec*/ 	.word	0x00021380


	//   ....[46]....
        /*15f0*/ 	.word	0x000213e0


	//   ....[47]....
        /*15f4*/ 	.word	0x000214b0


	//   ....[48]....
        /*15f8*/ 	.word	0x00021510


	//   ....[49]....
        /*15fc*/ 	.word	0x000215e0


	//   ....[50]....
        /*1600*/ 	.word	0x00021640


	//   ....[51]....
        /*1604*/ 	.word	0x00021710


	//   ....[52]....
        /*1608*/ 	.word	0x000217a0


	//   ....[53]....
        /*160c*/ 	.word	0x00021840


	//   ....[54]....
        /*1610*/ 	.word	0x000219c0


	//   ....[55]....
        /*1614*/ 	.word	0x00021a30


	//   ....[56]....
        /*1618*/ 	.word	0x00021aa0


	//   ....[57]....
        /*161c*/ 	.word	0x00021b10


	//   ....[58]....
        /*1620*/ 	.word	0x00021b80


	//   ....[59]....
        /*1624*/ 	.word	0x00021c00


	//   ....[60]....
        /*1628*/ 	.word	0x00021c80


	//   ....[61]....
        /*162c*/ 	.word	0x00021d10


	//   ....[62]....
        /*1630*/ 	.word	0x00021d80


	//   ....[63]....
        /*1634*/ 	.word	0x00021df0


	//   ....[64]....
        /*1638*/ 	.word	0x00021e60


	//   ....[65]....
        /*163c*/ 	.word	0x00021ee0


	//   ....[66]....
        /*1640*/ 	.word	0x00021f50


	//   ....[67]....
        /*1644*/ 	.word	0x00021ff0


	//   ....[68]....
        /*1648*/ 	.word	0x00022040


	//   ....[69]....
        /*164c*/ 	.word	0x000220d0


	//   ....[70]....
        /*1650*/ 	.word	0x00022200


	//----- nvinfo : EIATTR_REG_RECONFIG
	.align		4
.L_1254:
        /*1654*/ 	.byte	0x01, 0x54
	.zero		2


	//----- nvinfo : EIATTR_SYSCALL_OFFSETS
	.align		4
        /*1658*/ 	.byte	0x04, 0x46
        /*165a*/ 	.short	(.L_1256 - .L_1255)


	//   ....[0]....
.L_1255:
        /*165c*/ 	.word	0x00002390


	//   ....[1]....
        /*1660*/ 	.word	0x000024e0


	//   ....[2]....
        /*1664*/ 	.word	0x000073b0


	//   ....[3]....
        /*1668*/ 	.word	0x00007730


	//   ....[4]....
        /*166c*/ 	.word	0x00017320


	//   ....[5]....
        /*1670*/ 	.word	0x00017470


	//   ....[6]....
        /*1674*/ 	.word	0x00017560


	//   ....[7]....
        /*1678*/ 	.word	0x000183f0


	//   ....[8]....
        /*167c*/ 	.word	0x00018f30


	//----- nvinfo : EIATTR_MBARRIER_INSTR_OFFSETS
	.align		4
.L_1256:
        /*1680*/ 	.byte	0x04, 0x39
        /*1682*/ 	.short	(.L_1258 - .L_1257)


	//   ....[0]....
.L_1257:
        /*1684*/ 	.word	0x00000260
        /*1688*/ 	.word	0x000000ff
        /*168c*/ 	.word	0x00032400
        /*1690*/ 	.short	0x0100
        /*1692*/ 	.byte	0x08
	.zero		1


	//   ....[1]....
        /*1694*/ 	.word	0x00000270
        /*1698*/ 	.word	0x000000ff
        /*169c*/ 	.word	0x00032410
        /*16a0*/ 	.short	0x0100
        /*16a2*/ 	.byte	0x08
	.zero		1


	//   ....[2]....
        /*16a4*/ 	.word	0x00000280
        /*16a8*/ 	.word	0x000000ff
        /*16ac*/ 	.word	0x00032420
        /*16b0*/ 	.short	0x0100
        /*16b2*/ 	.byte	0x08
	.zero		1


	//   ....[3]....
        /*16b4*/ 	.word	0x00000370
        /*16b8*/ 	.word	0x000000ff
        /*16bc*/ 	.word	0x00032430
        /*16c0*/ 	.short	0x0100
        /*16c2*/ 	.byte	0x08
	.zero		1


	//   ....[4]....
        /*16c4*/ 	.word	0x00000380
        /*16c8*/ 	.word	0x000000ff
        /*16cc*/ 	.word	0x00032440
        /*16d0*/ 	.short	0x0100
        /*16d2*/ 	.byte	0x08
	.zero		1


	//   ....[5]....
        /*16d4*/ 	.word	0x00000390
        /*16d8*/ 	.word	0x000000ff
        /*16dc*/ 	.word	0x00032438
        /*16e0*/ 	.short	0x0100
        /*16e2*/ 	.byte	0x08
	.zero		1


	//   ....[6]....
        /*16e4*/ 	.word	0x000003a0
        /*16e8*/ 	.word	0x000000ff
        /*16ec*/ 	.word	0x00032448
        /*16f0*/ 	.short	0x0100
        /*16f2*/ 	.byte	0x08
	.zero		1


	//   ....[7]....
        /*16f4*/ 	.word	0x000004d0
        /*16f8*/ 	.word	0x000000ff
        /*16fc*/ 	.word	0x00032450
        /*1700*/ 	.short	0x0100
        /*1702*/ 	.byte	0x08
	.zero		1


	//   ....[8]....
        /*1704*/ 	.word	0x000004e0
        /*1708*/ 	.word	0x000000ff
        /*170c*/ 	.word	0x00032460
        /*1710*/ 	.short	0x0100
        /*1712*/ 	.byte	0x08
	.zero		1


	//   ....[9]....
        /*1714*/ 	.word	0x000004f0
        /*1718*/ 	.word	0x000000ff
        /*171c*/ 	.word	0x00032458
        /*1720*/ 	.short	0x0100
        /*1722*/ 	.byte	0x08
	.zero		1


	//   ....[10]....
        /*1724*/ 	.word	0x00000500
        /*1728*/ 	.word	0x000000ff
        /*172c*/ 	.word	0x00032468
        /*1730*/ 	.short	0x0100
        /*1732*/ 	.byte	0x08
	.zero		1


	//   ....[11]....
        /*1734*/ 	.word	0x000005f0
        /*1738*/ 	.word	0x000000ff
        /*173c*/ 	.word	0x00032470
        /*1740*/ 	.short	0x0100
        /*1742*/ 	.byte	0x06
	.zero		1


	//   ....[12]....
        /*1744*/ 	.word	0x00000600
        /*1748*/ 	.word	0x000000ff
        /*174c*/ 	.word	0x00032480
        /*1750*/ 	.short	0x0100
        /*1752*/ 	.byte	0x06
	.zero		1


	//   ....[13]....
        /*1754*/ 	.word	0x00000610
        /*1758*/ 	.word	0x000000ff
        /*175c*/ 	.word	0x00032478
        /*1760*/ 	.short	0x0100
        /*1762*/ 	.byte	0x06
	.zero		1


	//   ....[14]....
        /*1764*/ 	.word	0x00000620
        /*1768*/ 	.word	0x000000ff
        /*176c*/ 	.word	0x00032488
        /*1770*/ 	.short	0x0100
        /*1772*/ 	.byte	0x06
	.zero		1


	//   ....[15]....
        /*1774*/ 	.word	0x00000750
        /*1778*/ 	.word	0x000000ff
        /*177c*/ 	.word	0x00032490
        /*1780*/ 	.short	0x0100
        /*1782*/ 	.byte	0x08
	.zero		1


	//   ....[16]....
        /*1784*/ 	.word	0x00000760
        /*1788*/ 	.word	0x000000ff
        /*178c*/ 	.word	0x000324a0
        /*1790*/ 	.short	0x0100
        /*1792*/ 	.byte	0x08
	.zero		1


	//   ....[17]....
        /*1794*/ 	.word	0x00000770
        /*1798*/ 	.word	0x000000ff
        /*179c*/ 	.word	0x00032498
        /*17a0*/ 	.short	0x0100
        /*17a2*/ 	.byte	0x08
	.zero		1


	//   ....[18]....
        /*17a4*/ 	.word	0x00000780
        /*17a8*/ 	.word	0x000000ff
        /*17ac*/ 	.word	0x000324a8
        /*17b0*/ 	.short	0x0100
        /*17b2*/ 	.byte	0x08
	.zero		1


	//   ....[19]....
        /*17b4*/ 	.word	0x000008b0
        /*17b8*/ 	.word	0x000000ff
        /*17bc*/ 	.word	0x000324b0
        /*17c0*/ 	.short	0x0100
        /*17c2*/ 	.byte	0x08
	.zero		1


	//   ....[20]....
        /*17c4*/ 	.word	0x000008c0
        /*17c8*/ 	.word	0x000000ff
        /*17cc*/ 	.word	0x000324c0
        /*17d0*/ 	.short	0x0100
        /*17d2*/ 	.byte	0x08
	.zero		1


	//   ....[21]....
        /*17d4*/ 	.word	0x000008d0
        /*17d8*/ 	.word	0x000000ff
        /*17dc*/ 	.word	0x000324b8
        /*17e0*/ 	.short	0x0100
        /*17e2*/ 	.byte	0x08
	.zero		1


	//   ....[22]....
        /*17e4*/ 	.word	0x000008e0
        /*17e8*/ 	.word	0x000000ff
        /*17ec*/ 	.word	0x000324c8
        /*17f0*/ 	.short	0x0100
        /*17f2*/ 	.byte	0x08
	.zero		1


	//   ....[23]....
        /*17f4*/ 	.word	0x000037f0
        /*17f8*/ 	.word	0x00000000
        /*17fc*/ 	.word	0x00032490
        /*1800*/ 	.short	0x010a
        /*1802*/ 	.byte	0x3f
	.zero		1


	//   ....[24]....
        /*1804*/ 	.word	0x00004bc0
        /*1808*/ 	.word	0x00000000
        /*180c*/ 	.word	0x00032490
        /*1810*/ 	.short	0x010a
        /*1812*/ 	.byte	0x3f
	.zero		1


	//   ....[25]....
        /*1814*/ 	.word	0x00005ca0
        /*1818*/ 	.word	0x00000000
        /*181c*/ 	.word	0x00032490
        /*1820*/ 	.short	0x010a
        /*1822*/ 	.byte	0x3f
	.zero		1


	//   ....[26]....
        /*1824*/ 	.word	0x00006140
        /*1828*/ 	.word	0x0000000b
        /*182c*/ 	.word	0x00000000
        /*1830*/ 	.short	0x0101
        /*1832*/ 	.byte	0x3f
	.zero		1


	//   ....[27]....
        /*1834*/ 	.word	0x00006180
        /*1838*/ 	.word	0x00000000
        /*183c*/ 	.word	0x000324b0
        /*1840*/ 	.short	0x010a
        /*1842*/ 	.byte	0x3f
	.zero		1


	//   ....[28]....
        /*1844*/ 	.word	0x000069d0
        /*1848*/ 	.word	0x00000000
        /*184c*/ 	.word	0x00000000
        /*1850*/ 	.short	0x0101
        /*1852*/ 	.byte	0x3f
	.zero		1


	//   ....[29]....
        /*1854*/ 	.word	0x00007450
        /*1858*/ 	.word	0x00000013
        /*185c*/ 	.word	0x00032400
        /*1860*/ 	.short	0x010a
        /*1862*/ 	.byte	0x3f
	.zero		1


	//   ....[30]....
        /*1864*/ 	.word	0x000074a0
        /*1868*/ 	.word	0x00000013
        /*186c*/ 	.word	0x00032400
        /*1870*/ 	.short	0x010a
        /*1872*/ 	.byte	0x3f
	.zero		1


	//   ....[31]....
        /*1874*/ 	.word	0x00007ad0
        /*1878*/ 	.word	0x00000013
        /*187c*/ 	.word	0x00032400
        /*1880*/ 	.short	0x010a
        /*1882*/ 	.byte	0x3f
	.zero		1


	//   ....[32]....
        /*1884*/ 	.word	0x00008a40
        /*1888*/ 	.word	0x00000013
        /*188c*/ 	.word	0x00032400
        /*1890*/ 	.short	0x010a
        /*1892*/ 	.byte	0x3f
	.zero		1


	//   ....[33]....
        /*1894*/ 	.word	0x00009900
        /*1898*/ 	.word	0x00000004
        /*189c*/ 	.word	0x00032430
        /*18a0*/ 	.short	0x010a
        /*18a2*/ 	.byte	0x3f
	.zero		1


	//   ....[34]....
        /*18a4*/ 	.word	0x000099b0
        /*18a8*/ 	.word	0x00000004
        /*18ac*/ 	.word	0x00032430
        /*18b0*/ 	.short	0x010a
        /*18b2*/ 	.byte	0x3f
	.zero		1


	//   ....[35]....
        /*18b4*/ 	.word	0x00009cb0
        /*18b8*/ 	.word	0x00000013
        /*18bc*/ 	.word	0x00032410
        /*18c0*/ 	.short	0x010a
        /*18c2*/ 	.byte	0x3f
	.zero		1


	//   ....[36]....
        /*18c4*/ 	.word	0x00009d00
        /*18c8*/ 	.word	0x00000004
        /*18cc*/ 	.word	0x00032450
        /*18d0*/ 	.short	0x010a
        /*18d2*/ 	.byte	0x3f
	.zero		1


	//   ....[37]....
        /*18d4*/ 	.word	0x00009d40
        /*18d8*/ 	.word	0x00000004
        /*18dc*/ 	.word	0x00032450
        /*18e0*/ 	.short	0x010a
        /*18e2*/ 	.byte	0x3f
	.zero		1


	//   ....[38]....
        /*18e4*/ 	.word	0x0000b6c0
        /*18e8*/ 	.word	0x0000000b
        /*18ec*/ 	.word	0x00000000
        /*18f0*/ 	.short	0x0101
        /*18f2*/ 	.byte	0x3f
	.zero		1


	//   ....[39]....
        /*18f4*/ 	.word	0x0000c080
        /*18f8*/ 	.word	0x00000004
        /*18fc*/ 	.word	0x00000000
        /*1900*/ 	.short	0x0101
        /*1902*/ 	.byte	0x3f
	.zero		1


	//   ....[40]....
        /*1904*/ 	.word	0x0000c1b0
        /*1908*/ 	.word	0x00000004
        /*190c*/ 	.word	0x00032430
        /*1910*/ 	.short	0x010a
        /*1912*/ 	.byte	0x3f
	.zero		1


	//   ....[41]....
        /*1914*/ 	.word	0x0000c220
        /*1918*/ 	.word	0x00000004
        /*191c*/ 	.word	0x00032430
        /*1920*/ 	.short	0x010a
        /*1922*/ 	.byte	0x3f
	.zero		1


	//   ....[42]....
        /*1924*/ 	.word	0x0000c490
        /*1928*/ 	.word	0x00000004
        /*192c*/ 	.word	0x00032450
        /*1930*/ 	.short	0x010a
        /*1932*/ 	.byte	0x3f
	.zero		1


	//   ....[43]....
        /*1934*/ 	.word	0x0000c4d0
        /*1938*/ 	.word	0x00000004
        /*193c*/ 	.word	0x00032450
        /*1940*/ 	.short	0x010a
        /*1942*/ 	.byte	0x3f
	.zero		1


	//   ....[44]....
        /*1944*/ 	.word	0x0000dcd0
        /*1948*/ 	.word	0x00000007
        /*194c*/ 	.word	0x00000000
        /*1950*/ 	.short	0x0101
        /*1952*/ 	.byte	0x3f
	.zero		1


	//   ....[45]....
        /*1954*/ 	.word	0x0000e870
        /*1958*/ 	.word	0x00000004
        /*195c*/ 	.word	0x00000000
        /*1960*/ 	.short	0x0101
        /*1962*/ 	.byte	0x3f
	.zero		1


	//   ....[46]....
        /*1964*/ 	.word	0x00010de0
        /*1968*/ 	.word	0x00000003
        /*196c*/ 	.word	0x00000000
        /*1970*/ 	.short	0x0101
        /*1972*/ 	.byte	0x3f
	.zero		1


	//   ....[47]....
        /*1974*/ 	.word	0x00011840
        /*1978*/ 	.word	0x00000009
        /*197c*/ 	.word	0x00000000
        /*1980*/ 	.short	0x0101
        /*1982*/ 	.byte	0x3f
	.zero		1


	//   ....[48]....
        /*1984*/ 	.word	0x00015d90
        /*1988*/ 	.word	0x00000016
        /*198c*/ 	.word	0x00032420
        /*1990*/ 	.short	0x010a
        /*1992*/ 	.byte	0x3f
	.zero		1


	//   ....[49]....
        /*1994*/ 	.word	0x00015e20
        /*1998*/ 	.word	0x00000007
        /*199c*/ 	.word	0x000324a0
        /*19a0*/ 	.short	0x010a
        /*19a2*/ 	.byte	0x3f
	.zero		1


	//   ....[50]....
        /*19a4*/ 	.word	0x00016070
        /*19a8*/ 	.word	0x00000007
        /*19ac*/ 	.word	0x000324c0
        /*19b0*/ 	.short	0x010a
        /*19b2*/ 	.byte	0x3f
	.zero		1


	//   ....[51]....
        /*19b4*/ 	.word	0x00016680
        /*19b8*/ 	.word	0x00000006
        /*19bc*/ 	.word	0x000324a0
        /*19c0*/ 	.short	0x010a
        /*19c2*/ 	.byte	0x3f
	.zero		1


	//   ....[52]....
        /*19c4*/ 	.word	0x000168c0
        /*19c8*/ 	.word	0x00000006
        /*19cc*/ 	.word	0x000324c0
        /*19d0*/ 	.short	0x010a
        /*19d2*/ 	.byte	0x3f
	.zero		1


	//   ....[53]....
        /*19d4*/ 	.word	0x00017b10
        /*19d8*/ 	.word	0x0000001d
        /*19dc*/ 	.word	0x00032440
        /*19e0*/ 	.short	0x010a
        /*19e2*/ 	.byte	0x3f
	.zero		1


	//   ....[54]....
        /*19e4*/ 	.word	0x00018130
        /*19e8*/ 	.word	0x0000001d
        /*19ec*/ 	.word	0x00032430
        /*19f0*/ 	.short	0x0107
        /*19f2*/ 	.byte	0x3f
	.zero		1


	//   ....[55]....
        /*19f4*/ 	.word	0x00018200
        /*19f8*/ 	.word	0x0000001d
        /*19fc*/ 	.word	0x00032430
        /*1a00*/ 	.short	0x0101
        /*1a02*/ 	.byte	0x3f
	.zero		1


	//   ....[56]....
        /*1a04*/ 	.word	0x00018d70
        /*1a08*/ 	.word	0x00000016
        /*1a0c*/ 	.word	0x00032400
        /*1a10*/ 	.short	0x0107
        /*1a12*/ 	.byte	0x3f
	.zero		1


	//   ....[57]....
        /*1a14*/ 	.word	0x00018e00
        /*1a18*/ 	.word	0x00000016
        /*1a1c*/ 	.word	0x00032400
        /*1a20*/ 	.short	0x0101
        /*1a22*/ 	.byte	0x3f
	.zero		1


	//   ....[58]....
        /*1a24*/ 	.word	0x00019890
        /*1a28*/ 	.word	0x00000016
        /*1a2c*/ 	.word	0x00032410
        /*1a30*/ 	.short	0x0107
        /*1a32*/ 	.byte	0x3f
	.zero		1


	//   ....[59]....
        /*1a34*/ 	.word	0x00019990
        /*1a38*/ 	.word	0x00000016
        /*1a3c*/ 	.word	0x00032410
        /*1a40*/ 	.short	0x0101
        /*1a42*/ 	.byte	0x3f
	.zero		1


	//   ....[60]....
        /*1a44*/ 	.word	0x000199b0
        /*1a48*/ 	.word	0x00000016
        /*1a4c*/ 	.word	0x00032420
        /*1a50*/ 	.short	0x010a
        /*1a52*/ 	.byte	0x3f
	.zero		1


	//   ....[61]....
        /*1a54*/ 	.word	0x00019a40
        /*1a58*/ 	.word	0x0000001d
        /*1a5c*/ 	.word	0x00032460
        /*1a60*/ 	.short	0x010a
        /*1a62*/ 	.byte	0x3f
	.zero		1


	//   ....[62]....
        /*1a64*/ 	.word	0x0001a1c0
        /*1a68*/ 	.word	0x0000001d
        /*1a6c*/ 	.word	0x00032450
        /*1a70*/ 	.short	0x0107
        /*1a72*/ 	.byte	0x3f
	.zero		1


	//   ....[63]....
        /*1a74*/ 	.word	0x0001a290
        /*1a78*/ 	.word	0x0000001d
        /*1a7c*/ 	.word	0x00032450
        /*1a80*/ 	.short	0x0101
        /*1a82*/ 	.byte	0x3f
	.zero		1


	//   ....[64]....
        /*1a84*/ 	.word	0x0001a5d0
        /*1a88*/ 	.word	0x00000004
        /*1a8c*/ 	.word	0x00032440
        /*1a90*/ 	.short	0x010a
        /*1a92*/ 	.byte	0x3f
	.zero		1


	//   ....[65]....
        /*1a94*/ 	.word	0x0001a9a0
        /*1a98*/ 	.word	0x00000004
        /*1a9c*/ 	.word	0x00032430
        /*1aa0*/ 	.short	0x0107
        /*1aa2*/ 	.byte	0x3f
	.zero		1


	//   ....[66]....
        /*1aa4*/ 	.word	0x0001aa60
        /*1aa8*/ 	.word	0x00000004
        /*1aac*/ 	.word	0x00032430
        /*1ab0*/ 	.short	0x0101
        /*1ab2*/ 	.byte	0x3f
	.zero		1


	//   ....[67]....
        /*1ab4*/ 	.word	0x0001aa90
        /*1ab8*/ 	.word	0x00000004
        /*1abc*/ 	.word	0x00032460
        /*1ac0*/ 	.short	0x010a
        /*1ac2*/ 	.byte	0x3f
	.zero		1


	//   ....[68]....
        /*1ac4*/ 	.word	0x0001afa0
        /*1ac8*/ 	.word	0x00000004
        /*1acc*/ 	.word	0x00032450
        /*1ad0*/ 	.short	0x0107
        /*1ad2*/ 	.byte	0x3f
	.zero		1


	//   ....[69]....
        /*1ad4*/ 	.word	0x0001b060
        /*1ad8*/ 	.word	0x00000004
        /*1adc*/ 	.word	0x00032450
        /*1ae0*/ 	.short	0x0101
        /*1ae2*/ 	.byte	0x3f
	.zero		1


	//   ....[70]....
        /*1ae4*/ 	.word	0x0001bef0
        /*1ae8*/ 	.word	0x00000007
        /*1aec*/ 	.word	0x00032420
        /*1af0*/ 	.short	0x010a
        /*1af2*/ 	.byte	0x3f
	.zero		1


	//   ....[71]....
        /*1af4*/ 	.word	0x0001c060
        /*1af8*/ 	.word	0x00000005
        /*1afc*/ 	.word	0x00032440
        /*1b00*/ 	.short	0x010a
        /*1b02*/ 	.byte	0x3f
	.zero		1


	//   ....[72]....
        /*1b04*/ 	.word	0x0001c100
        /*1b08*/ 	.word	0x00000003
        /*1b0c*/ 	.word	0x00032440
        /*1b10*/ 	.short	0x010a
        /*1b12*/ 	.byte	0x3f
	.zero		1


	//   ....[73]....
        /*1b14*/ 	.word	0x0001c140
        /*1b18*/ 	.word	0x00000005
        /*1b1c*/ 	.word	0x00032460
        /*1b20*/ 	.short	0x010a
        /*1b22*/ 	.byte	0x3f
	.zero		1


	//   ....[74]....
        /*1b24*/ 	.word	0x0001c180
        /*1b28*/ 	.word	0x00000003
        /*1b2c*/ 	.word	0x00032460
        /*1b30*/ 	.short	0x010a
        /*1b32*/ 	.byte	0x3f
	.zero		1


	//   ....[75]....
        /*1b34*/ 	.word	0x0001c1e0
        /*1b38*/ 	.word	0x00000000
        /*1b3c*/ 	.word	0x00032490
        /*1b40*/ 	.short	0x010a
        /*1b42*/ 	.byte	0x3f
	.zero		1


	//   ....[76]....
        /*1b44*/ 	.word	0x0001c490
        /*1b48*/ 	.word	0x00000000
        /*1b4c*/ 	.word	0x00032490
        /*1b50*/ 	.short	0x010a
        /*1b52*/ 	.byte	0x3f
	.zero		1


	//   ....[77]....
        /*1b54*/ 	.word	0x0001c740
        /*1b58*/ 	.word	0x00000000
        /*1b5c*/ 	.word	0x00032490
        /*1b60*/ 	.short	0x010a
        /*1b62*/ 	.byte	0x3f
	.zero		1


	//   ....[78]....
        /*1b64*/ 	.word	0x0001c9d0
        /*1b68*/ 	.word	0x00000000
        /*1b6c*/ 	.word	0x000324b0
        /*1b70*/ 	.short	0x010a
        /*1b72*/ 	.byte	0x3f
	.zero		1


	//   ....[79]....
        /*1b74*/ 	.word	0x0001cc80
        /*1b78*/ 	.word	0x00000013
        /*1b7c*/ 	.word	0x00032400
        /*1b80*/ 	.short	0x010a
        /*1b82*/ 	.byte	0x3f
	.zero		1


	//   ....[80]....
        /*1b84*/ 	.word	0x0001ce90
        /*1b88*/ 	.word	0x00000013
        /*1b8c*/ 	.word	0x00032400
        /*1b90*/ 	.short	0x010a
        /*1b92*/ 	.byte	0x3f
	.zero		1


	//   ....[81]....
        /*1b94*/ 	.word	0x0001cee0
        /*1b98*/ 	.word	0x00000004
        /*1b9c*/ 	.word	0x00032430
        /*1ba0*/ 	.short	0x010a
        /*1ba2*/ 	.byte	0x3f
	.zero		1


	//   ....[82]....
        /*1ba4*/ 	.word	0x0001cf30
        /*1ba8*/ 	.word	0x00000013
        /*1bac*/ 	.word	0x00032410
        /*1bb0*/ 	.short	0x010a
        /*1bb2*/ 	.byte	0x3f
	.zero		1


	//   ....[83]....
        /*1bb4*/ 	.word	0x0001cf80
        /*1bb8*/ 	.word	0x00000004
        /*1bbc*/ 	.word	0x00032450
        /*1bc0*/ 	.short	0x010a
        /*1bc2*/ 	.byte	0x3f
	.zero		1


	//   ....[84]....
        /*1bc4*/ 	.word	0x0001cfd0
        /*1bc8*/ 	.word	0x00000004
        /*1bcc*/ 	.word	0x00032430
        /*1bd0*/ 	.short	0x010a
        /*1bd2*/ 	.byte	0x3f
	.zero		1


	//   ....[85]....
        /*1bd4*/ 	.word	0x0001d020
        /*1bd8*/ 	.word	0x00000004
        /*1bdc*/ 	.word	0x00032450
        /*1be0*/ 	.short	0x010a
        /*1be2*/ 	.byte	0x3f
	.zero		1


	//   ....[86]....
        /*1be4*/ 	.word	0x0001dc30
        /*1be8*/ 	.word	0x00000016
        /*1bec*/ 	.word	0x00032420
        /*1bf0*/ 	.short	0x010a
        /*1bf2*/ 	.byte	0x3f
	.zero		1


	//   ....[87]....
        /*1bf4*/ 	.word	0x0001dc80
        /*1bf8*/ 	.word	0x00000007
        /*1bfc*/ 	.word	0x000324a0
        /*1c00*/ 	.short	0x010a
        /*1c02*/ 	.byte	0x3f
	.zero		1


	//   ....[88]....
        /*1c04*/ 	.word	0x0001dcd0
        /*1c08*/ 	.word	0x00000007
        /*1c0c*/ 	.word	0x000324c0
        /*1c10*/ 	.short	0x010a
        /*1c12*/ 	.byte	0x3f
	.zero		1


	//   ....[89]....
        /*1c14*/ 	.word	0x0001dd20
        /*1c18*/ 	.word	0x00000006
        /*1c1c*/ 	.word	0x000324a0
        /*1c20*/ 	.short	0x010a
        /*1c22*/ 	.byte	0x3f
	.zero		1


	//   ....[90]....
        /*1c24*/ 	.word	0x0001dd70
        /*1c28*/ 	.word	0x00000006
        /*1c2c*/ 	.word	0x000324c0
        /*1c30*/ 	.short	0x010a
        /*1c32*/ 	.byte	0x3f
	.zero		1


	//   ....[91]....
        /*1c34*/ 	.word	0x0001de90
        /*1c38*/ 	.word	0x0000001d
        /*1c3c*/ 	.word	0x00032440
        /*1c40*/ 	.short	0x010a
        /*1c42*/ 	.byte	0x3f
	.zero		1


	//   ....[92]....
        /*1c44*/ 	.word	0x0001ff50
        /*1c48*/ 	.word	0x00000016
        /*1c4c*/ 	.word	0x00032420
        /*1c50*/ 	.short	0x010a
        /*1c52*/ 	.byte	0x3f
	.zero		1


	//   ....[93]....
        /*1c54*/ 	.word	0x0001ffa0
        /*1c58*/ 	.word	0x0000001d
        /*1c5c*/ 	.word	0x00032460
        /*1c60*/ 	.short	0x010a
        /*1c62*/ 	.byte	0x3f
	.zero		1


	//   ....[94]....
        /*1c64*/ 	.word	0x000208f0
        /*1c68*/ 	.word	0x00000004
        /*1c6c*/ 	.word	0x00032440
        /*1c70*/ 	.short	0x010a
        /*1c72*/ 	.byte	0x3f
	.zero		1


	//   ....[95]....
        /*1c74*/ 	.word	0x00020fd0
        /*1c78*/ 	.word	0x00000004
        /*1c7c*/ 	.word	0x00032460
        /*1c80*/ 	.short	0x010a
        /*1c82*/ 	.byte	0x3f
	.zero		1


	//   ....[96]....
        /*1c84*/ 	.word	0x00022120
        /*1c88*/ 	.word	0x00000007
        /*1c8c*/ 	.word	0x00032420
        /*1c90*/ 	.short	0x010a
        /*1c92*/ 	.byte	0x3f
	.zero		1


	//   ....[97]....
        /*1c94*/ 	.word	0x000222c0
        /*1c98*/ 	.word	0x00000005
        /*1c9c*/ 	.word	0x00032440
        /*1ca0*/ 	.short	0x010a
        /*1ca2*/ 	.byte	0x3f
	.zero		1


	//   ....[98]....
        /*1ca4*/ 	.word	0x00022310
        /*1ca8*/ 	.word	0x00000003
        /*1cac*/ 	.word	0x00032440
        /*1cb0*/ 	.short	0x010a
        /*1cb2*/ 	.byte	0x3f
	.zero		1


	//   ....[99]....
        /*1cb4*/ 	.word	0x00022360
        /*1cb8*/ 	.word	0x00000005
        /*1cbc*/ 	.word	0x00032460
        /*1cc0*/ 	.short	0x010a
        /*1cc2*/ 	.byte	0x3f
	.zero		1


	//----- nvinfo : EIATTR_NUM_MBARRIERS
	.align		4
.L_1258:
        /*1cc4*/ 	.byte	0x03, 0x38
        /*1cc6*/ 	.short	0x0017


	//----- nvinfo : EIATTR_EXIT_INSTR_OFFSETS
	.align		4
        /*1cc8*/ 	.byte	0x04, 0x1c
        /*1cca*/ 	.short	(.L_1260 - .L_1259)


	//   ....[0]....
.L_1259:
        /*1ccc*/ 	.word	0x0001c1d0


	//----- nvinfo : EIATTR_MAX_THREADS
	.align		4
.L_1260:
        /*1cd0*/ 	.byte	0x04, 0x05
        /*1cd2*/ 	.short	(.L_1262 - .L_1261)
.L_1261:
        /*1cd4*/ 	.word	0x00000180
        /*1cd8*/ 	.word	0x00000001
        /*1cdc*/ 	.word	0x00000001


	//----- nvinfo : EIATTR_CRS_STACK_SIZE
	.align		4
.L_1262:
        /*1ce0*/ 	.byte	0x04, 0x1e
        /*1ce2*/ 	.short	(.L_1264 - .L_1263)
.L_1263:
        /*1ce4*/ 	.word	0x00000000


	//----- nvinfo : EIATTR_CBANK_PARAM_SIZE
	.align		4
.L_1264:
        /*1ce8*/ 	.byte	0x03, 0x19
        /*1cea*/ 	.short	0x0bf0


	//----- nvinfo : EIATTR_PARAM_CBANK
	.align		4
        /*1cec*/ 	.byte	0x04, 0x0a
        /*1cee*/ 	.short	(.L_1266 - .L_1265)
	.align		4
.L_1265:
        /*1cf0*/ 	.word	index@(.nv.constant0._ZN7cutlass13device_kernelIN5flash11enable_sm90INS1_16FlashAttnFwdSm90INS1_25CollectiveMainloopFwdSm90ILi2EN4cute5tupleIJNS5_1CILi1EEES8_S8_EEENS6_IJNS7_ILi128EEENS7_ILi96EEENS7_ILi64EEEEEELi256ENS_10bfloat16_tEfNS_4arch4Sm90ELb0ELb0ELb0ELb1ELb1ELb1ELb1ELb1ELb0ELb1ELb1ELb0EEENS1_21CollectiveEpilogueFwdINS6_IJSA_NS7_ILi256EEESB_EEES9_SE_SG_Li256ELb1ELb1ELb1ELb0EEENS1_36VarlenDynamicPersistentTileSchedulerILi128ELi96ELi256ELi128ELb1ELb1ELb1ELb0ELb1ELb1EEEEEEEEEvNT_6ParamsE)
        /*1cf4*/ 	.short	0x0210
        /*1cf6*/ 	.short	0x0bf0


	//----- nvinfo : EIATTR_SW_WAR
	.align		4
.L_1266:
        /*1cf8*/ 	.byte	0x04, 0x36
        /*1cfa*/ 	.short	(.L_1268 - .L_1267)
.L_1267:
        /*1cfc*/ 	.word	0x00000008
.L_1268:


//--------------------- .nv.info._ZN7cutlass13device_kernelIN5flash11enable_sm90INS1_16FlashAttnFwdSm90INS1_25CollectiveMainloopFwdSm90ILi2EN4cute5tupleIJNS5_1CILi1EEES8_S8_EEENS6_IJNS7_ILi128EEENS7_ILi96EEENS7_ILi64EEEEEELi256ENS_10bfloat16_tEfNS_4arch4Sm90ELb0ELb1ELb0ELb0ELb1ELb0ELb0ELb1ELb0ELb1ELb1ELb0EEENS1_21CollectiveEpilogueFwdINS6_IJSA_NS7_ILi256EEESB_EEES9_SE_SG_Li256ELb0ELb1ELb1ELb0EEENS1_19SingleTileSchedulerILb0ELb1ELb1ELi128EEEEEEEEEvNT_6ParamsE --------------------------
	.section	.nv.info._ZN7cutlass13device_kernelIN5flash11enable_sm90INS1_16FlashAttnFwdSm90INS1_25CollectiveMainloopFwdSm90ILi2EN4cute5tupleIJNS5_1CILi1EEES8_S8_EEENS6_IJNS7_ILi128EEENS7_ILi96EEENS7_ILi64EEEEEELi256ENS_10bfloat16_tEfNS_4arch4Sm90ELb0ELb1ELb0ELb0ELb1ELb0ELb0ELb1ELb0ELb1ELb1ELb0EEENS1_21CollectiveEpilogueFwdINS6_IJSA_NS7_ILi256EEESB_EEES9_SE_SG_Li256ELb0ELb1ELb1ELb0EEENS1_19SingleTileSchedulerILb0ELb1ELb1ELi128EEEEEEEEEvNT_6ParamsE,"",@"SHT_CUDA_INFO"
	.sectionflags	@""
	.align	4


	//----- nvinfo : EIATTR_CUDA_API_VERSION
	.align		4
        /*0000*/ 	.byte	0x04, 0x37
        /*0002*/ 	.short	(.L_1270 - .L_1269)
.L_1269:
        /*0004*/ 	.word	0x00000082


	//----- nvinfo : EIATTR_KPARAM_INFO
	.align		4
.L_1270:
        /*0008*/ 	.byte	0x04, 0x17
        /*000a*/ 	.short	(.L_1272 - .L_1271)
.L_1271:
        /*000c*/ 	.word	0x00000000
        /*0010*/ 	.short	0x0000
        /*0012*/ 	.short	0x0070
        /*0014*/ 	.byte	0x00, 0xf0, 0x01, 0x28


	//----- nvinfo : EIATTR_SPARSE_MMA_MASK
	.align		4
.L_1272:
        /*0018*/ 	.byte	0x03, 0x50
        /*001a*/ 	.short	0x0000


	//----- nvinfo : EIATTR_MAXREG_COUNT
	.align		4
        /*001c*/ 	.byte	0x03, 0x1b
        /*001e*/ 	.short	0x00a8


	//----- nvinfo : EIATTR_NUM_BARRIERS
	.align		4
        /*0020*/ 	.byte	0x02, 0x4c
        /*0022*/ 	.byte	0x10
	.zero		1


	//----- nvinfo : EIATTR_EXTERNS
	.align		4
        /*0024*/ 	.byte	0x04, 0x0f
        /*0026*/ 	.short	(.L_1274 - .L_1273)


	//   ....[0]....
	.align		4
.L_1273:
        /*0028*/ 	.word	index@(__assertfail)


	//----- nvinfo : EIATTR_MERCURY_ISA_VERSION
	.align		4
.L_1274:
        /*002c*/ 	.byte	0x03, 0x5f
        /*002e*/ 	.short	0x0101


	//----- nvinfo : EIATTR_INT_WARP_WIDE_INSTR_OFFSETS
	.align		4
        /*0030*/ 	.byte	0x04, 0x31
        /*0032*/ 	.short	(.L_1276 - .L_1275)


	//   ....[0]....
.L_1275:
        /*0034*/ 	.word	0x000000b0


	//   ....[1]....
        /*0038*/ 	.word	0x000000c0


	//   ....[2]....
        /*003c*/ 	.word	0x00000160


	//----- nvinfo : EIATTR_COOP_GROUP_MASK_REGIDS
	.align		4
.L_1276:
        /*0040*/ 	.byte	0x04, 0x29
        /*0042*/ 	.short	(.L_1278 - .L_1277)


	//   ....[0]....
.L_1277:
        /*0044*/ 	.word	0xffffffff


	//   ....[1]....
        /*0048*/ 	.word	0xffffffff


	//   ....[2]....
        /*004c*/ 	.word	0xffffffff


	//   ....[3]....
        /*0050*/ 	.word	0xffffffff


	//   ....[4]....
        /*0054*/ 	.word	0xffffffff


	//   ....[5]....
        /*0058*/ 	.word	0xffffffff


	//   ....[6]....
        /*005c*/ 	.word	0xffffffff


	//   ....[7]....
        /*0060*/ 	.word	0xffffffff


	//   ....[8]....
        /*0064*/ 	.word	0xffffffff


	//   ....[9]....
        /*0068*/ 	.word	0xffffffff


	//   ....[10]....
        /*006c*/ 	.word	0xffffffff


	//   ....[11]....
        /*0070*/ 	.word	0xffffffff


	//   ....[12]....
        /*0074*/ 	.word	0xffffffff


	//   ....[13]....
        /*0078*/ 	.word	0xffffffff


	//   ....[14]....
        /*007c*/ 	.word	0xffffffff


	//   ....[15]....
        /*0080*/ 	.word	0xffffffff


	//   ....[16]....
        /*0084*/ 	.word	0xffffffff


	//   ....[17]....
        /*0088*/ 	.word	0xffffffff


	//   ....[18]....
        /*008c*/ 	.word	0xffffffff


	//   ....[19]....
        /*0090*/ 	.word	0xffffffff


	//   ....[20]....
        /*0094*/ 	.word	0xffffffff


	//   ....[21]....
        /*0098*/ 	.word	0xffffffff


	//   ....[22]....
        /*009c*/ 	.word	0xffffffff


	//   ....[23]....
        /*00a0*/ 	.word	0xffffffff


	//   ....[24]....
        /*00a4*/ 	.word	0xffffffff


	//   ....[25]....
        /*00a8*/ 	.word	0xffffffff


	//   ....[26]....
        /*00ac*/ 	.word	0xffffffff


	//   ....[27]....
        /*00b0*/ 	.word	0xffffffff


	//   ....[28]....
        /*00b4*/ 	.word	0xffffffff


	//   ....[29]....
        /*00b8*/ 	.word	0xffffffff


	//   ....[30]....
        /*00bc*/ 	.word	0xffffffff


	//   ....[31]....
        /*00c0*/ 	.word	0xffffffff


	//   ....[32]....
        /*00c4*/ 	.word	0xffffffff


	//   ....[33]....
        /*00c8*/ 	.word	0xffffffff


	//   ....[34]....
        /*00cc*/ 	.word	0xffffffff


	//   ....[35]....
        /*00d0*/ 	.word	0xffffffff


	//   ....[36]....
        /*00d4*/ 	.word	0xffffffff


	//   ....[37]....
        /*00d8*/ 	.word	0xffffffff


	//   ....[38]....
        /*00dc*/ 	.word	0xffffffff


	//   ....[39]....
        /*00e0*/ 	.word	0xffffffff


	//   ....[40]....
        /*00e4*/ 	.word	0xffffffff


	//   ....[41]....
        /*00e8*/ 	.word	0xffffffff


	//   ....[42]....
        /*00ec*/ 	.word	0xffffffff


	//   ....[43]....
        /*00f0*/ 	.word	0xffffffff


	//   ....[44]....
        /*00f4*/ 	.word	0xffffffff


	//   ....[45]....
        /*00f8*/ 	.word	0xffffffff


	//   ....[46]....
        /*00fc*/ 	.word	0xffffffff


	//   ....[47]....
        /*0100*/ 	.word	0xffffffff


	//   ....[48]....
        /*0104*/ 	.word	0xffffffff


	//   ....[49]....
        /*0108*/ 	.word	0xffffffff


	//   ....[50]....
        /*010c*/ 	.word	0xffffffff


	//   ....[51]....
        /*0110*/ 	.word	0xffffffff


	//   ....[52]....
        /*0114*/ 	.word	0xffffffff


	//   ....[53]....
        /*0118*/ 	.word	0xffffffff


	//   ....[54]....
        /*011c*/ 	.word	0xffffffff


	//   ....[55]....
        /*0120*/ 	.word	0xffffffff


	//   ....[56]....
        /*0124*/ 	.word	0xffffffff


	//   ....[57]....
        /*0128*/ 	.word	0xffffffff


	//   ....[58]....
        /*012c*/ 	.word	0xffffffff


	//   ....[59]....
        /*0130*/ 	.word	0xffffffff


	//   ....[60]....
        /*0134*/ 	.word	0xffffffff


	//   ....[61]....
        /*0138*/ 	.word	0xffffffff


	//   ....[62]....
        /*013c*/ 	.word	0xffffffff


	//   ....[63]....
        /*0140*/ 	.word	0xffffffff


	//   ....[64]....
        /*0144*/ 	.word	0xffffffff


	//   ....[65]....
        /*0148*/ 	.word	0xffffffff


	//   ....[66]....
        /*014c*/ 	.word	0xffffffff


	//   ....[67]....
        /*0150*/ 	.word	0xffffffff


	//   ....[68]....
        /*0154*/ 	.word	0xffffffff


	//   ....[69]....
        /*0158*/ 	.word	0xffffffff


	//   ....[70]....
        /*015c*/ 	.word	0xffffffff


	//   ....[71]....
        /*0160*/ 	.word	0xffffffff


	//   ....[72]....
        /*0164*/ 	.word	0xffffffff


	//   ....[73]....
        /*0168*/ 	.word	0xffffffff


	//   ....[74]....
        /*016c*/ 	.word	0xffffffff


	//   ....[75]....
        /*0170*/ 	.word	0xffffffff


	//   ....[76]....
        /*0174*/ 	.word	0xffffffff


	//   ....[77]....
        /*0178*/ 	.word	0xffffffff


	//   ....[78]....
        /*017c*/ 	.word	0xffffffff


	//   ....[79]....
        /*0180*/ 	.word	0xffffffff


	//   ....[80]....
        /*0184*/ 	.word	0xffffffff


	//   ....[81]....
        /*0188*/ 	.word	0xffffffff


	//   ....[82]....
        /*018c*/ 	.word	0xffffffff


	//   ....[83]....
        /*0190*/ 	.word	0xffffffff


	//   ....[84]....
        /*0194*/ 	.word	0xffffffff


	//   ....[85]....
        /*0198*/ 	.word	0xffffffff


	//   ....[86]....
        /*019c*/ 	.word	0xffffffff


	//   ....[87]....
        /*01a0*/ 	.word	0xffffffff


	//   ....[88]....
        /*01a4*/ 	.word	0xffffffff


	//   ....[89]....
        /*01a8*/ 	.word	0xffffffff


	//   ....[90]....
        /*01ac*/ 	.word	0xffffffff


	//   ....[91]....
        /*01b0*/ 	.word	0xffffffff


	//   ....[92]....
        /*01b4*/ 	.word	0xffffffff


	//   ....[93]....
        /*01b8*/ 	.word	0xffffffff


	//   ....[94]....
        /*01bc*/ 	.word	0xffffffff


	//   ....[95]....
        /*01c0*/ 	.word	0xffffffff


	//   ....[96]....
        /*01c4*/ 	.word	0xffffffff


	//   ....[97]....
        /*01c8*/ 	.word	0xffffffff


	//   ....[98]....
        /*01cc*/ 	.word	0xffffffff


	//   ....[99]....
        /*01d0*/ 	.word	0xffffffff


	//   ....[100]....
        /*01d4*/ 	.word	0xffffffff


	//   ....[101]....
        /*01d8*/ 	.word	0xffffffff


	//   ....[102]....
        /*01dc*/ 	.word	0xffffffff


	//   ....[103]....
        /*01e0*/ 	.word	0xffffffff


	//   ....[104]....
        /*01e4*/ 	.word	0xffffffff


	//   ....[105]....
        /*01e8*/ 	.word	0xffffffff


	//   ....[106]....
        /*01ec*/ 	.word	0xffffffff


	//   ....[107]....
        /*01f0*/ 	.word	0x0500000f


	//   ....[108]....
        /*01f4*/ 	.word	0x0500000f


	//   ....[109]....
        /*01f8*/ 	.word	0x0500000f


	//   ....[110]....
        /*01fc*/ 	.word	0x0500000f


	//   ....[111]....
        /*0200*/ 	.word	0x0500000f


	//   ....[112]....
        /*0204*/ 	.word	0x0500000f


	//   ....[113]....
        /*0208*/ 	.word	0x0500000f


	//   ....[114]....
        /*020c*/ 	.word	0x0500000f


	//   ....[115]....
        /*0210*/ 	.word	0x0500000f


	//   ....[116]....
        /*0214*/ 	.word	0x0500000f


	//   ....[117]....
        /*0218*/ 	.word	0x0500000f


	//   ....[118]....
        /*021c*/ 	.word	0x0500000f


	//   ....[119]....
        /*0220*/ 	.word	0x0500000f


	//   ....[120]....
        /*0224*/ 	.word	0x0500000f


	//   ....[121]....
        /*0228*/ 	.word	0x0500000f


	//   ....[122]....
        /*022c*/ 	.word	0x0500000f


	//   ....[123]....
        /*0230*/ 	.word	0x0500000f


	//   ....[124]....
        /*0234*/ 	.word	0x0500000f


	//   ....[125]....
        /*0238*/ 	.word	0x0500000f


	//   ....[126]....
        /*023c*/ 	.word	0x0500000f


	//   ....[127]....
        /*0240*/ 	.word	0x0500000f


	//   ....[128]....
        /*0244*/ 	.word	0x0500000f


	//   ....[129]....
        /*0248*/ 	.word	0x0500000f


	//   ....[130]....
        /*024c*/ 	.word	0x0500000f


	//   ....[131]....
        /*0250*/ 	.word	0x0500000f


	//   ....[132]....
        /*0254*/ 	.word	0x0500000f


	//   ....[133]....
        /*0258*/ 	.word	0x0500000f


	//   ....[134]....
        /*025c*/ 	.word	0x0500000f


	//   ....[135]....
        /*0260*/ 	.word	0x0500000f


	//   ....[136]....
        /*0264*/ 	.word	0x0500000f


	//   ....[137]....
        /*0268*/ 	.word	0x0500000f


	//   ....[138]....
        /*026c*/ 	.word	0x0500000f


	//   ....[139]....
        /*0270*/ 	.word	0x0500000f


	//   ....[140]....
        /*0274*/ 	.word	0x0500000f


	//   ....[141]....
        /*0278*/ 	.word	0x0500000f


	//   ....[142]....
        /*027c*/ 	.word	0x0500000f


	//   ....[143]....
        /*0280*/ 	.word	0x0500000f


	//   ....[144]....
        /*0284*/ 	.word	0x0500000f


	//   ....[145]....
        /*0288*/ 	.word	0x0500000f


	//   ....[146]....
        /*028c*/ 	.word	0x0500000f


	//   ....[147]....
        /*0290*/ 	.word	0x0500000f


	//   ....[148]....
        /*0294*/ 	.word	0x0500000f


	//   ....[149]....
        /*0298*/ 	.word	0x0500000f


	//   ....[150]....
        /*029c*/ 	.word	0x0500000f


	//   ....[151]....
        /*02a0*/ 	.word	0x0500000f


	//   ....[152]....
        /*02a4*/ 	.word	0x0500000f


	//   ....[153]....
        /*02a8*/ 	.word	0x0500000f


	//   ....[154]....
        /*02ac*/ 	.word	0x0500000f


	//   ....[155]....
        /*02b0*/ 	.word	0x0500000f


	//   ....[156]....
        /*02b4*/ 	.word	0x0500000f


	//   ....[157]....
        /*02b8*/ 	.word	0x0500000f


	//   ....[158]....
        /*02bc*/ 	.word	0x0500000f


	//   ....[159]....
        /*02c0*/ 	.word	0x0500000f


	//   ....[160]....
        /*02c4*/ 	.word	0x0500000f


	//   ....[161]....
        /*02c8*/ 	.word	0x0500000f


	//   ....[162]....
        /*02cc*/ 	.word	0x0500000f


	//   ....[163]....
        /*02d0*/ 	.word	0x0500000f


	//   ....[164]....
        /*02d4*/ 	.word	0x0500000f


	//   ....[165]....
        /*02d8*/ 	.word	0x0500000f


	//   ....[166]....
        /*02dc*/ 	.word	0x0500000f


	//   ....[167]....
        /*02e0*/ 	.word	0x0500000f


	//   ....[168]....
        /*02e4*/ 	.word	0x0500000f


	//   ....[169]....
        /*02e8*/ 	.word	0x0500000f


	//   ....[170]....
        /*02ec*/ 	.word	0x0500000f


	//   ....[171]....
        /*02f0*/ 	.word	0x0500000f


	//   ....[172]....
        /*02f4*/ 	.word	0x0500000f


	//----- nvinfo : EIATTR_COOP_GROUP_INSTR_OFFSETS
	.align		4
.L_1278:
        /*02f8*/ 	.byte	0x04, 0x28
        /*02fa*/ 	.short	(.L_1280 - .L_1279)


	//   ....[0]....
.L_1279:
        /*02fc*/ 	.word	0x00000070


	//   ....[1]....
        /*0300*/ 	.word	0x00000080


	//   ....[2]....
        /*0304*/ 	.word	0x000002c0


	//   ....[3]....
        /*0308*/ 	.word	0x00000420


	//   ....[4]....
        /*030c*/ 	.word	0x00000540


	//   ....[5]....
        /*0310*/ 	.word	0x000006a0


	//   ....[6]....
        /*0314*/ 	.word	0x000016f0


	//   ....[7]....
        /*0318*/ 	.word	0x00001f20


	//   ....[8]....
        /*031c*/ 	.word	0x00002160


	//   ....[9]....
        /*0320*/ 	.word	0x00002df0


	//   ....[10]....
        /*0324*/ 	.word	0x00002f00


	//   ....[11]....
        /*0328*/ 	.word	0x00003590


	//   ....[12]....
        /*032c*/ 	.word	0x00003610


	//   ....[13]....
        /*0330*/ 	.word	0x00004880


	//   ....[14]....
        /*0334*/ 	.word	0x000052c0


	//   ....[15]....
        /*0338*/ 	.word	0x00005890


	//   ....[16]....
        /*033c*/ 	.word	0x000059a0


	//   ....[17]....
        /*0340*/ 	.word	0x000061c0


	//   ....[18]....
        /*0344*/ 	.word	0x00006390


	//   ....[19]....
        /*0348*/ 	.word	0x00007c70


	//   ....[20]....
        /*034c*/ 	.word	0x00007ca0


	//   ....[21]....
        /*0350*/ 	.word	0x00008100


	//   ....[22]....
        /*0354*/ 	.word	0x000082d0


	//   ....[23]....
        /*0358*/ 	.word	0x000098e0


	//   ....[24]....
        /*035c*/ 	.word	0x0000a300


	//   ....[25]....
        /*0360*/ 	.word	0x0000a8f0


	//   ....[26]....
        /*0364*/ 	.word	0x0000aa00


	//   ....[27]....
        /*0368*/ 	.word	0x0000b220


	//   ....[28]....
        /*036c*/ 	.word	0x0000b3f0


	//   ....[29]....
        /*0370*/ 	.word	0x0000c520


	//   ....[30]....
        /*0374*/ 	.word	0x0000c570


	//   ....[31]....
        /*0378*/ 	.word	0x0000c5a0


	//   ....[32]....
        /*037c*/ 	.word	0x0000c5c0


	//   ....[33]....
        /*0380*/ 	.word	0x0000d680


	//   ....[34]....
        /*0384*/ 	.word	0x0000d6e0


	//   ....[35]....
        /*0388*/ 	.word	0x0000d720


	//   ....[36]....
        /*038c*/ 	.word	0x0000d750


	//   ....[37]....
        /*0390*/ 	.word	0x0000d780


	//   ....[38]....
        /*0394*/ 	.word	0x0000d7a0


	//   ....[39]....
        /*0398*/ 	.word	0x0000e410


	//   ....[40]....
        /*039c*/ 	.word	0x0000e420


	//   ....[41]....
        /*03a0*/ 	.word	0x0000f450


	//   ....[42]....
        /*03a4*/ 	.word	0x000109a0


	//   ....[43]....
        /*03a8*/ 	.word	0x000109c0


	//   ....[44]....
        /*03ac*/ 	.word	0x000109d0


	//   ....[45]....
        /*03b0*/ 	.word	0x00010a10


	//   ....[46]....
        /*03b4*/ 	.word	0x00010a60


	//   ....[47]....
        /*03b8*/ 	.word	0x00010a80


	//   ....[48]....
        /*03bc*/ 	.word	0x00010ad0


	//   ....[49]....
        /*03c0*/ 	.word	0x00010af0


	//   ....[50]....
        /*03c4*/ 	.word	0x00010b40


	//   ....[51]....
        /*03c8*/ 	.word	0x00010b60


	//   ....[52]....
        /*03cc*/ 	.word	0x00010bb0


	//   ....[53]....
        /*03d0*/ 	.word	0x00010bd0


	//   ....[54]....
        /*03d4*/ 	.word	0x00011140


	//   ....[55]....
        /*03d8*/ 	.word	0x00011170


	//   ....[56]....
        /*03dc*/ 	.word	0x000111a0


	//   ....[57]....
        /*03e0*/ 	.word	0x00011200


	//   ....[58]....
        /*03e4*/ 	.word	0x00011260


	//   ....[59]....
        /*03e8*/ 	.word	0x00011280


	//   ....[60]....
        /*03ec*/ 	.word	0x000112e0


	//   ....[61]....
        /*03f0*/ 	.word	0x00011300


	//   ....[62]....
        /*03f4*/ 	.word	0x00011360


	//   ....[63]....
        /*03f8*/ 	.word	0x00011380


	//   ....[64]....
        /*03fc*/ 	.word	0x000113e0


	//   ....[65]....
        /*0400*/ 	.word	0x00011400


	//   ....[66]....
        /*0404*/ 	.word	0x00011460


	//   ....[67]....
        /*0408*/ 	.word	0x00011480


	//   ....[68]....
        /*040c*/ 	.word	0x000114d0


	//   ....[69]....
        /*0410*/ 	.word	0x000114f0


	//   ....[70]....
        /*0414*/ 	.word	0x00011870


	//   ....[71]....
        /*0418*/ 	.word	0x000118a0


	//   ....[72]....
        /*041c*/ 	.word	0x000118e0


	//   ....[73]....
        /*0420*/ 	.word	0x00011900


	//   ....[74]....
        /*0424*/ 	.word	0x00011920


	//   ....[75]....
        /*0428*/ 	.word	0x00011950


	//   ....[76]....
        /*042c*/ 	.word	0x000119f0


	//   ....[77]....
        /*0430*/ 	.word	0x00011a20


	//   ....[78]....
        /*0434*/ 	.word	0x00011ab0


	//   ....[79]....
        /*0438*/ 	.word	0x00011ae0


	//   ....[80]....
        /*043c*/ 	.word	0x00011af0


	//   ....[81]....
        /*0440*/ 	.word	0x00011b80


	//   ....[82]....
        /*0444*/ 	.word	0x00012300


	//   ....[83]....
        /*0448*/ 	.word	0x00012320


	//   ....[84]....
        /*044c*/ 	.word	0x00012330


	//   ....[85]....
        /*0450*/ 	.word	0x00012340


	//   ....[86]....
        /*0454*/ 	.word	0x00012350


	//   ....[87]....
        /*0458*/ 	.word	0x00012360


	//   ....[88]....
        /*045c*/ 	.word	0x00012380


	//   ....[89]....
        /*0460*/ 	.word	0x000123a0


	//   ....[90]....
        /*0464*/ 	.word	0x000123d0


	//   ....[91]....
        /*0468*/ 	.word	0x00012410


	//   ....[92]....
        /*046c*/ 	.word	0x00012450


	//   ....[93]....
        /*0470*/ 	.word	0x000124a0


	//   ....[94]....
        /*0474*/ 	.word	0x000127f0


	//   ....[95]....
        /*0478*/ 	.word	0x00012810


	//   ....[96]....
        /*047c*/ 	.word	0x00012820


	//   ....[97]....
        /*0480*/ 	.word	0x00012830


	//   ....[98]....
        /*0484*/ 	.word	0x00012840


	//   ....[99]....
        /*0488*/ 	.word	0x00012860


	//   ....[100]....
        /*048c*/ 	.word	0x000128d0


	//   ....[101]....
        /*0490*/ 	.word	0x000128f0


	//   ....[102]....
        /*0494*/ 	.word	0x00012950


	//   ....[103]....
        /*0498*/ 	.word	0x00012960


	//   ....[104]....
        /*049c*/ 	.word	0x000129d0


	//   ....[105]....
        /*04a0*/ 	.word	0x00012a50


	//   ....[106]....
        /*04a4*/ 	.word	0x00012d50


	//   ....[107]....
        /*04a8*/ 	.word	0x00013370


	//   ....[108]....
        /*04ac*/ 	.word	0x00013460


	//   ....[109]....
        /*04b0*/ 	.word	0x00013500


	//   ....[110]....
        /*04b4*/ 	.word	0x00013580


	//   ....[111]....
        /*04b8*/ 	.word	0x00013630


	//   ....[112]....
        /*04bc*/ 	.word	0x00013690


	//   ....[113]....
        /*04c0*/ 	.word	0x00013750


	//   ....[114]....
        /*04c4*/ 	.word	0x000137b0


	//   ....[115]....
        /*04c8*/ 	.word	0x00013870


	//   ....[116]....
        /*04cc*/ 	.word	0x000138d0


	//   ....[117]....
        /*04d0*/ 	.word	0x00013990


	//   ....[118]....
        /*04d4*/ 	.word	0x000139f0


	//   ....[119]....
        /*04d8*/ 	.word	0x00013a90


	//   ....[120]....
        /*04dc*/ 	.word	0x00013b20


	//   ....[121]....
        /*04e0*/ 	.word	0x00013b80


	//   ....[122]....
        /*04e4*/ 	.word	0x00013c40


	//   ....[123]....
        /*04e8*/ 	.word	0x00013cf0


	//   ....[124]....
        /*04ec*/ 	.word	0x00013d50


	//   ....[125]....
        /*04f0*/ 	.word	0x00013e20


	//   ....[126]....
        /*04f4*/ 	.word	0x00013e80


	//   ....[127]....
        /*04f8*/ 	.word	0x00013f50


	//   ....[128]....
        /*04fc*/ 	.word	0x00013fb0


	//   ....[129]....
        /*0500*/ 	.word	0x00014080


	//   ....[130]....
        /*0504*/ 	.word	0x000140e0


	//   ....[131]....
        /*0508*/ 	.word	0x000141b0


	//   ....[132]....
        /*050c*/ 	.word	0x00014210


	//   ....[133]....
        /*0510*/ 	.word	0x000142d0


	//   ....[134]....
        /*0514*/ 	.word	0x00014340


	//   ....[135]....
        /*0518*/ 	.word	0x000143e0


	//   ....[136]....
        /*051c*/ 	.word	0x00014530


	//   ....[137]....
        /*0520*/ 	.word	0x00014610


	//   ....[138]....
        /*0524*/ 	.word	0x00014670


	//   ....[139]....
        /*0528*/ 	.word	0x00014730


	//   ....[140]....
        /*052c*/ 	.word	0x00014820


	//   ....[141]....
        /*0530*/ 	.word	0x000148e0


	//   ....[142]....
        /*0534*/ 	.word	0x000149c0


	//   ....[143]....
        /*0538*/ 	.word	0x00014a80


	//   ....[144]....
        /*053c*/ 	.word	0x00014b60


	//   ....[145]....
        /*0540*/ 	.word	0x00014c20


	//   ....[146]....
        /*0544*/ 	.word	0x00014d00


	//   ....[147]....
        /*0548*/ 	.word	0x00014dd0


	//   ....[148]....
        /*054c*/ 	.word	0x00014f30


	//   ....[149]....
        /*0550*/ 	.word	0x00014fd0


	//   ....[150]....
        /*0554*/ 	.word	0x00015030


	//   ....[151]....
        /*0558*/ 	.word	0x000150d0


	//   ....[152]....
        /*055c*/ 	.word	0x00015130


	//   ....[153]....
        /*0560*/ 	.word	0x000151d0


	//   ....[154]....
        /*0564*/ 	.word	0x00015230


	//   ....[155]....
        /*0568*/ 	.word	0x000152d0


	//   ....[156]....
        /*056c*/ 	.word	0x00015330


	//   ....[157]....
        /*0570*/ 	.word	0x000153d0


	//   ....[158]....
        /*0574*/ 	.word	0x00015430


	//   ....[159]....
        /*0578*/ 	.word	0x000154d0


	//   ....[160]....
        /*057c*/ 	.word	0x000155c0


	//   ....[161]....
        /*0580*/ 	.word	0x00015660


	//   ....[162]....
        /*0584*/ 	.word	0x000156d0


	//   ....[163]....
        /*0588*/ 	.word	0x000157a0


	//   ....[164]....
        /*058c*/ 	.word	0x00015800


	//   ....[165]....
        /*0590*/ 	.word	0x000158d0


	//   ....[166]....
        /*0594*/ 	.word	0x00015930


	//   ....[167]....
        /*0598*/ 	.word	0x00015a00


	//   ....[168]....
        /*059c*/ 	.word	0x00015a60


	//   ....[169]....
        /*05a0*/ 	.word	0x00015b30


	//   ....[170]....
        /*05a4*/ 	.word	0x00015b90


	//   ....[171]....
        /*05a8*/ 	.word	0x00015c60


	//   ....[172]....
        /*05ac*/ 	.word	0x00015d40


	//----- nvinfo : EIATTR_REG_RECONFIG
	.align		4
.L_1280:
        /*05b0*/ 	.byte	0x01, 0x54
	.zero		2


	//----- nvinfo : EIATTR_SYSCALL_OFFSETS
	.align		4
        /*05b4*/ 	.byte	0x04, 0x46
        /*05b6*/ 	.short	(.L_1282 - .L_1281)


	//   ....[0]....
.L_1281:
        /*05b8*/ 	.word	0x000018b0


	//   ....[1]....
        /*05bc*/ 	.word	0x00010010


	//   ....[2]....
        /*05c0*/ 	.word	0x00010150


	//   ....[3]....
        /*05c4*/ 	.word	0x00010240


	//   ....[4]....
        /*05c8*/ 	.word	0x00010e40


	//----- nvinfo : EIATTR_MBARRIER_INSTR_OFFSETS
	.align		4
.L_1282:
        /*05cc*/ 	.byte	0x04, 0x39
        /*05ce*/ 	.short	(.L_1284 - .L_1283)


	//   ....[0]....
.L_1283:
        /*05d0*/ 	.word	0x00000170
        /*05d4*/ 	.word	0x000000ff
        /*05d8*/ 	.word	0x00022800
        /*05dc*/ 	.short	0x0100
        /*05de*/ 	.byte	0x08
	.zero		1


	//   ....[1]....
        /*05e0*/ 	.word	0x00000180
        /*05e4*/ 	.word	0x000000ff
        /*05e8*/ 	.word	0x00022820
        /*05ec*/ 	.short	0x0100
        /*05ee*/ 	.byte	0x08
	.zero		1


	//   ....[2]....
        /*05f0*/ 	.word	0x00000270
        /*05f4*/ 	.word	0x000000ff
        /*05f8*/ 	.word	0x00022830
        /*05fc*/ 	.short	0x0100
        /*05fe*/ 	.byte	0x08
	.zero		1


	//   ....[3]....
        /*0600*/ 	.word	0x00000280
        /*0604*/ 	.word	0x000000ff
        /*0608*/ 	.word	0x00022840
        /*060c*/ 	.short	0x0100
        /*060e*/ 	.byte	0x08
	.zero		1


	//   ....[4]....
        /*0610*/ 	.word	0x00000290
        /*0614*/ 	.word	0x000000ff
        /*0618*/ 	.word	0x00022838
        /*061c*/ 	.short	0x0100
        /*061e*/ 	.byte	0x08
	.zero		1


	//   ....[5]....
        /*0620*/ 	.word	0x000002a0
        /*0624*/ 	.word	0x000000ff
        /*0628*/ 	.word	0x00022848
        /*062c*/ 	.short	0x0100
        /*062e*/ 	.byte	0x08
	.zero		1


	//   ....[6]....
        /*0630*/ 	.word	0x000003d0
        /*0634*/ 	.word	0x000000ff
        /*0638*/ 	.word	0x00022850
        /*063c*/ 	.short	0x0100
        /*063e*/ 	.byte	0x08
	.zero		1


	//   ....[7]....
        /*0640*/ 	.word	0x000003e0
        /*0644*/ 	.word	0x000000ff
        /*0648*/ 	.word	0x00022860
        /*064c*/ 	.short	0x0100
        /*064e*/ 	.byte	0x08
	.zero		1


	//   ....[8]....
        /*0650*/ 	.word	0x000003f0
        /*0654*/ 	.word	0x000000ff
        /*0658*/ 	.word	0x00022858
        /*065c*/ 	.short	0x0100
        /*065e*/ 	.byte	0x08
	.zero		1


	//   ....[9]....
        /*0660*/ 	.word	0x00000400
        /*0664*/ 	.word	0x000000ff
        /*0668*/ 	.word	0x00022868
        /*066c*/ 	.short	0x0100
        /*066e*/ 	.byte	0x08
	.zero		1


	//   ....[10]....
        /*0670*/ 	.word	0x000004f0
        /*0674*/ 	.word	0x000000ff
        /*0678*/ 	.word	0x00022870
        /*067c*/ 	.short	0x0100
        /*067e*/ 	.byte	0x06
	.zero		1


	//   ....[11]....
        /*0680*/ 	.word	0x00000500
        /*0684*/ 	.word	0x000000ff
        /*0688*/ 	.word	0x00022880
        /*068c*/ 	.short	0x0100
        /*068e*/ 	.byte	0x06
	.zero		1


	//   ....[12]....
        /*0690*/ 	.word	0x00000510
        /*0694*/ 	.word	0x000000ff
        /*0698*/ 	.word	0x00022878
        /*069c*/ 	.short	0x0100
        /*069e*/ 	.byte	0x06
	.zero		1


	//   ....[13]....
        /*06a0*/ 	.word	0x00000520
        /*06a4*/ 	.word	0x000000ff
        /*06a8*/ 	.word	0x00022888
        /*06ac*/ 	.short	0x0100
        /*06ae*/ 	.byte	0x06
	.zero		1


	//   ....[14]....
        /*06b0*/ 	.word	0x00000650
        /*06b4*/ 	.word	0x000000ff
        /*06b8*/ 	.word	0x00022890
        /*06bc*/ 	.short	0x0100
        /*06be*/ 	.byte	0x08
	.zero		1


	//   ....[15]....
        /*06c0*/ 	.word	0x00000660
        /*06c4*/ 	.word	0x000000ff
        /*06c8*/ 	.word	0x000228a0
        /*06cc*/ 	.short	0x0100
        /*06ce*/ 	.byte	0x08
	.zero		1


	//   ....[16]....
        /*06d0*/ 	.word	0x00000670
        /*06d4*/ 	.word	0x000000ff
        /*06d8*/ 	.word	0x00022898
        /*06dc*/ 	.short	0x0100
        /*06de*/ 	.byte	0x08
	.zero		1


	//   ....[17]....
        /*06e0*/ 	.word	0x00000680
        /*06e4*/ 	.word	0x000000ff
        /*06e8*/ 	.word	0x000228a8
        /*06ec*/ 	.short	0x0100
        /*06ee*/ 	.byte	0x08
	.zero		1


	//   ....[18]....
        /*06f0*/ 	.word	0x000007c0
        /*06f4*/ 	.word	0x000000ff
        /*06f8*/ 	.word	0x000228b0
        /*06fc*/ 	.short	0x0100
        /*06fe*/ 	.byte	0x08
	.zero		1


	//   ....[19]....
        /*0700*/ 	.word	0x000007d0
        /*0704*/ 	.word	0x000000ff
        /*0708*/ 	.word	0x000228c0
        /*070c*/ 	.short	0x0100
        /*070e*/ 	.byte	0x08
	.zero		1


	//   ....[20]....
        /*0710*/ 	.word	0x000007e0
        /*0714*/ 	.word	0x000000ff
        /*0718*/ 	.word	0x000228b8
        /*071c*/ 	.short	0x0100
        /*071e*/ 	.byte	0x08
	.zero		1


	//   ....[21]....
        /*0720*/ 	.word	0x000007f0
        /*0724*/ 	.word	0x000000ff
        /*0728*/ 	.word	0x000228c8
        /*072c*/ 	.short	0x0100
        /*072e*/ 	.byte	0x08
	.zero		1


	//   ....[22]....
        /*0730*/ 	.word	0x000018e0
        /*0734*/ 	.word	0x000000ff
        /*0738*/ 	.word	0x00022800
        /*073c*/ 	.short	0x010a
        /*073e*/ 	.byte	0x26
	.zero		1


	//   ....[23]....
        /*0740*/ 	.word	0x00001980
        /*0744*/ 	.word	0x000000ff
        /*0748*/ 	.word	0x00022830
        /*074c*/ 	.short	0x010a
        /*074e*/ 	.byte	0x26
	.zero		1


	//   ....[24]....
        /*0750*/ 	.word	0x000019c0
        /*0754*/ 	.word	0x000000ff
        /*0758*/ 	.word	0x00022830
        /*075c*/ 	.short	0x010a
        /*075e*/ 	.byte	0x26
	.zero		1


	//   ....[25]....
        /*0760*/ 	.word	0x00001f50
        /*0764*/ 	.word	0x000000ff
        /*0768*/ 	.word	0x00000000
        /*076c*/ 	.short	0x0101
        /*076e*/ 	.byte	0x06
	.zero		1


	//   ....[26]....
        /*0770*/ 	.word	0x00003e50
        /*0774*/ 	.word	0x000000ff
        /*0778*/ 	.word	0x00022850
        /*077c*/ 	.short	0x010a
        /*077e*/ 	.byte	0x26
	.zero		1


	//   ....[27]....
        /*0780*/ 	.word	0x00003e90
        /*0784*/ 	.word	0x000000ff
        /*0788*/ 	.word	0x00022850
        /*078c*/ 	.short	0x010a
        /*078e*/ 	.byte	0x26
	.zero		1


	//   ....[28]....
        /*0790*/ 	.word	0x00004250
        /*0794*/ 	.word	0x000000ff
        /*0798*/ 	.word	0x00000000
        /*079c*/ 	.short	0x0101
        /*079e*/ 	.byte	0x07
	.zero		1


	//   ....[29]....
        /*07a0*/ 	.word	0x00004590
        /*07a4*/ 	.word	0x000000ff
        /*07a8*/ 	.word	0x00022830
        /*07ac*/ 	.short	0x010a
        /*07ae*/ 	.byte	0x1e
	.zero		1


	//   ....[30]....
        /*07b0*/ 	.word	0x000045d0
        /*07b4*/ 	.word	0x000000ff
        /*07b8*/ 	.word	0x00022830
        /*07bc*/ 	.short	0x010a
        /*07be*/ 	.byte	0x1e
	.zero		1


	//   ....[31]....
        /*07c0*/ 	.word	0x000048b0
        /*07c4*/ 	.word	0x000000ff
        /*07c8*/ 	.word	0x00000000
        /*07cc*/ 	.short	0x0101
        /*07ce*/ 	.byte	0x0a
	.zero		1


	//   ....[32]....
        /*07d0*/ 	.word	0x00007160
        /*07d4*/ 	.word	0x000000ff
        /*07d8*/ 	.word	0x00022850
        /*07dc*/ 	.short	0x010a
        /*07de*/ 	.byte	0x1e
	.zero		1


	//   ....[33]....
        /*07e0*/ 	.word	0x000071a0
        /*07e4*/ 	.word	0x000000ff
        /*07e8*/ 	.word	0x00022850
        /*07ec*/ 	.short	0x010a
        /*07ee*/ 	.byte	0x1e
	.zero		1


	//   ....[34]....
        /*07f0*/ 	.word	0x000074a0
        /*07f4*/ 	.word	0x000000ff
        /*07f8*/ 	.word	0x00000000
        /*07fc*/ 	.short	0x0101
        /*07fe*/ 	.byte	0x1e
	.zero		1


	//   ....[35]....
        /*0800*/ 	.word	0x000078a0
        /*0804*/ 	.word	0x000000ff
        /*0808*/ 	.word	0x00022830
        /*080c*/ 	.short	0x010a
        /*080e*/ 	.byte	0x1c
	.zero		1


	//   ....[36]....
        /*0810*/ 	.word	0x000078e0
        /*0814*/ 	.word	0x000000ff
        /*0818*/ 	.word	0x00022830
        /*081c*/ 	.short	0x010a
        /*081e*/ 	.byte	0x1c
	.zero		1


	//   ....[37]....
        /*0820*/ 	.word	0x00007b30
        /*0824*/ 	.word	0x000000ff
        /*0828*/ 	.word	0x00000000
        /*082c*/ 	.short	0x0101
        /*082e*/ 	.byte	0x0a
	.zero		1


	//   ....[38]....
        /*0830*/ 	.word	0x00009190
        /*0834*/ 	.word	0x000000ff
        /*0838*/ 	.word	0x00022850
        /*083c*/ 	.short	0x010a
        /*083e*/ 	.byte	0x1c
	.zero		1


	//   ....[39]....
        /*0840*/ 	.word	0x000091d0
        /*0844*/ 	.word	0x000000ff
        /*0848*/ 	.word	0x00022850
        /*084c*/ 	.short	0x010a
        /*084e*/ 	.byte	0x1c
	.zero		1


	//   ....[40]....
        /*0850*/ 	.word	0x000094b0
        /*0854*/ 	.word	0x000000ff
        /*0858*/ 	.word	0x00000000
        /*085c*/ 	.short	0x0101
        /*085e*/ 	.byte	0x1c
	.zero		1


	//   ....[41]....
        /*0860*/ 	.word	0x00009630
        /*0864*/ 	.word	0x000000ff
        /*0868*/ 	.word	0x00022830
        /*086c*/ 	.short	0x010a
        /*086e*/ 	.byte	0x1a
	.zero		1


	//   ....[42]....
        /*0870*/ 	.word	0x00009670
        /*0874*/ 	.word	0x000000ff
        /*0878*/ 	.word	0x00022830
        /*087c*/ 	.short	0x010a
        /*087e*/ 	.byte	0x1a
	.zero		1


	//   ....[43]....
        /*0880*/ 	.word	0x00009910
        /*0884*/ 	.word	0x000000ff
        /*0888*/ 	.word	0x00000000
        /*088c*/ 	.short	0x0101
        /*088e*/ 	.byte	0x0a
	.zero		1


	//   ....[44]....
        /*0890*/ 	.word	0x0000c1c0
        /*0894*/ 	.word	0x000000ff
        /*0898*/ 	.word	0x00022850
        /*089c*/ 	.short	0x010a
        /*089e*/ 	.byte	0x1a
	.zero		1


	//   ....[45]....
        /*08a0*/ 	.word	0x0000c200
        /*08a4*/ 	.word	0x000000ff
        /*08a8*/ 	.word	0x00022850
        /*08ac*/ 	.short	0x010a
        /*08ae*/ 	.byte	0x1a
	.zero		1


	//   ....[46]....
        /*08b0*/ 	.word	0x0000c500
        /*08b4*/ 	.word	0x000000ff
        /*08b8*/ 	.word	0x00000000
        /*08bc*/ 	.short	0x0101
        /*08be*/ 	.byte	0x1a
	.zero		1


	//   ....[47]....
        /*08c0*/ 	.word	0x0000d7b0
        /*08c4*/ 	.word	0x000000ff
        /*08c8*/ 	.word	0x00000000
        /*08cc*/ 	.short	0x0101
        /*08ce*/ 	.byte	0x04
	.zero		1


	//   ....[48]....
        /*08d0*/ 	.word	0x00010740
        /*08d4*/ 	.word	0x000000ff
        /*08d8*/ 	.word	0x00022840
        /*08dc*/ 	.short	0x010a
        /*08de*/ 	.byte	0x2f
	.zero		1


	//   ....[49]....
        /*08e0*/ 	.word	0x00010c70
        /*08e4*/ 	.word	0x000000ff
        /*08e8*/ 	.word	0x00022830
        /*08ec*/ 	.short	0x0107
        /*08ee*/ 	.byte	0x2f
	.zero		1


	//   ....[50]....
        /*08f0*/ 	.word	0x00010ce0
        /*08f4*/ 	.word	0x000000ff
        /*08f8*/ 	.word	0x00022830
        /*08fc*/ 	.short	0x0101
        /*08fe*/ 	.byte	0x2f
	.zero		1


	//   ....[51]....
        /*0900*/ 	.word	0x000115c0
        /*0904*/ 	.word	0x000000ff
        /*0908*/ 	.word	0x00022800
        /*090c*/ 	.short	0x0107
        /*090e*/ 	.byte	0x2f
	.zero		1


	//   ....[52]....
        /*0910*/ 	.word	0x00011600
        /*0914*/ 	.word	0x000000ff
        /*0918*/ 	.word	0x00022800
        /*091c*/ 	.short	0x0101
        /*091e*/ 	.byte	0x2f
	.zero		1


	//   ....[53]....
        /*0920*/ 	.word	0x00011610
        /*0924*/ 	.word	0x000000ff
        /*0928*/ 	.word	0x00022820
        /*092c*/ 	.short	0x010a
        /*092e*/ 	.byte	0x2f
	.zero		1


	//   ....[54]....
        /*0930*/ 	.word	0x00011660
        /*0934*/ 	.word	0x000000ff
        /*0938*/ 	.word	0x00022860
        /*093c*/ 	.short	0x010a
        /*093e*/ 	.byte	0x2f
	.zero		1


	//   ....[55]....
        /*0940*/ 	.word	0x00011d90
        /*0944*/ 	.word	0x000000ff
        /*0948*/ 	.word	0x00022850
        /*094c*/ 	.short	0x0107
        /*094e*/ 	.byte	0x2f
	.zero		1


	//   ....[56]....
        /*0950*/ 	.word	0x00011e10
        /*0954*/ 	.word	0x000000ff
        /*0958*/ 	.word	0x00022850
        /*095c*/ 	.short	0x0101
        /*095e*/ 	.byte	0x2f
	.zero		1


	//   ....[57]....
        /*0960*/ 	.word	0x00012100
        /*0964*/ 	.word	0x00000020
        /*0968*/ 	.word	0x00022840
        /*096c*/ 	.short	0x010a
        /*096e*/ 	.byte	0x3f
	.zero		1


	//   ....[58]....
        /*0970*/ 	.word	0x00012530
        /*0974*/ 	.word	0x00000020
        /*0978*/ 	.word	0x00022830
        /*097c*/ 	.short	0x0107
        /*097e*/ 	.byte	0x3f
	.zero		1


	//   ....[59]....
        /*0980*/ 	.word	0x000125e0
        /*0984*/ 	.word	0x00000020
        /*0988*/ 	.word	0x00022830
        /*098c*/ 	.short	0x0101
        /*098e*/ 	.byte	0x3f
	.zero		1


	//   ....[60]....
        /*0990*/ 	.word	0x00012610
        /*0994*/ 	.word	0x00000020
        /*0998*/ 	.word	0x00022860
        /*099c*/ 	.short	0x010a
        /*099e*/ 	.byte	0x3f
	.zero		1


	//   ....[61]....
        /*09a0*/ 	.word	0x00012b50
        /*09a4*/ 	.word	0x00000020
        /*09a8*/ 	.word	0x00022850
        /*09ac*/ 	.short	0x0107
        /*09ae*/ 	.byte	0x3f
	.zero		1


	//   ....[62]....
        /*09b0*/ 	.word	0x00012c10
        /*09b4*/ 	.word	0x00000020
        /*09b8*/ 	.word	0x00022850
        /*09bc*/ 	.short	0x0101
        /*09be*/ 	.byte	0x3f
	.zero		1


	//   ....[63]....
        /*09c0*/ 	.word	0x00012d00
        /*09c4*/ 	.word	0x00000004
        /*09c8*/ 	.word	0x00022820
        /*09cc*/ 	.short	0x010a
        /*09ce*/ 	.byte	0x3f
	.zero		1


	//   ....[64]....
        /*09d0*/ 	.word	0x00012e40
        /*09d4*/ 	.word	0x00000005
        /*09d8*/ 	.word	0x00022840
        /*09dc*/ 	.short	0x010a
        /*09de*/ 	.byte	0x3f
	.zero		1


	//   ....[65]....
        /*09e0*/ 	.word	0x00012ee0
        /*09e4*/ 	.word	0x00000015
        /*09e8*/ 	.word	0x00022840
        /*09ec*/ 	.short	0x010a
        /*09ee*/ 	.byte	0x3f
	.zero		1


	//   ....[66]....
        /*09f0*/ 	.word	0x00012f20
        /*09f4*/ 	.word	0x00000005
        /*09f8*/ 	.word	0x00022860
        /*09fc*/ 	.short	0x010a
        /*09fe*/ 	.byte	0x3f
	.zero		1


	//   ....[67]....
        /*0a00*/ 	.word	0x00012f60
        /*0a04*/ 	.word	0x00000015
        /*0a08*/ 	.word	0x00022860
        /*0a0c*/ 	.short	0x010a
        /*0a0e*/ 	.byte	0x3f
	.zero		1


	//   ....[68]....
        /*0a10*/ 	.word	0x00012fd0
        /*0a14*/ 	.word	0x00000003
        /*0a18*/ 	.word	0x00022800
        /*0a1c*/ 	.short	0x010a
        /*0a1e*/ 	.byte	0x3f
	.zero		1


	//   ....[69]....
        /*0a20*/ 	.word	0x00013030
        /*0a24*/ 	.word	0x00000003
        /*0a28*/ 	.word	0x00022830
        /*0a2c*/ 	.short	0x010a
        /*0a2e*/ 	.byte	0x3f
	.zero		1


	//   ....[70]....
        /*0a30*/ 	.word	0x00013090
        /*0a34*/ 	.word	0x0000000b
        /*0a38*/ 	.word	0x00022850
        /*0a3c*/ 	.short	0x010a
        /*0a3e*/ 	.byte	0x3f
	.zero		1


	//   ....[71]....
        /*0a40*/ 	.word	0x000130f0
        /*0a44*/ 	.word	0x00000009
        /*0a48*/ 	.word	0x00022830
        /*0a4c*/ 	.short	0x010a
        /*0a4e*/ 	.byte	0x3f
	.zero		1


	//   ....[72]....
        /*0a50*/ 	.word	0x00013150
        /*0a54*/ 	.word	0x0000000d
        /*0a58*/ 	.word	0x00022850
        /*0a5c*/ 	.short	0x010a
        /*0a5e*/ 	.byte	0x3f
	.zero		1


	//   ....[73]....
        /*0a60*/ 	.word	0x000131b0
        /*0a64*/ 	.word	0x00000004
        /*0a68*/ 	.word	0x00022830
        /*0a6c*/ 	.short	0x010a
        /*0a6e*/ 	.byte	0x3f
	.zero		1


	//   ....[74]....
        /*0a70*/ 	.word	0x00013210
        /*0a74*/ 	.word	0x0000000a
        /*0a78*/ 	.word	0x00022850
        /*0a7c*/ 	.short	0x010a
        /*0a7e*/ 	.byte	0x3f
	.zero		1


	//   ....[75]....
        /*0a80*/ 	.word	0x00013270
        /*0a84*/ 	.word	0x00000009
        /*0a88*/ 	.word	0x00022830
        /*0a8c*/ 	.short	0x010a
        /*0a8e*/ 	.byte	0x3f
	.zero		1


	//   ....[76]....
        /*0a90*/ 	.word	0x000132d0
        /*0a94*/ 	.word	0x0000000d
        /*0a98*/ 	.word	0x00022850
        /*0a9c*/ 	.short	0x010a
        /*0a9e*/ 	.byte	0x3f
	.zero		1


	//   ....[77]....
        /*0aa0*/ 	.word	0x000133b0
        /*0aa4*/ 	.word	0x00000003
        /*0aa8*/ 	.word	0x00022840
        /*0aac*/ 	.short	0x010a
        /*0aae*/ 	.byte	0x3f
	.zero		1


	//   ....[78]....
        /*0ab0*/ 	.word	0x00014420
        /*0ab4*/ 	.word	0x00000003
        /*0ab8*/ 	.word	0x00022820
        /*0abc*/ 	.short	0x010a
        /*0abe*/ 	.byte	0x3f
	.zero		1


	//   ....[79]....
        /*0ac0*/ 	.word	0x00014480
        /*0ac4*/ 	.word	0x00000003
        /*0ac8*/ 	.word	0x00022860
        /*0acc*/ 	.short	0x010a
        /*0ace*/ 	.byte	0x3f
	.zero		1


	//   ....[80]....
        /*0ad0*/ 	.word	0x00014e80
        /*0ad4*/ 	.word	0x00000020
        /*0ad8*/ 	.word	0x00022840
        /*0adc*/ 	.short	0x010a
        /*0ade*/ 	.byte	0x3f
	.zero		1


	//   ....[81]....
        /*0ae0*/ 	.word	0x00015510
        /*0ae4*/ 	.word	0x00000020
        /*0ae8*/ 	.word	0x00022860
        /*0aec*/ 	.short	0x010a
        /*0aee*/ 	.byte	0x3f
	.zero		1


	//   ....[82]....
        /*0af0*/ 	.word	0x00015c90
        /*0af4*/ 	.word	0x00000004
        /*0af8*/ 	.word	0x00022820
        /*0afc*/ 	.short	0x010a
        /*0afe*/ 	.byte	0x3f
	.zero		1


	//   ....[83]....
        /*0b00*/ 	.word	0x00015e00
        /*0b04*/ 	.word	0x00000005
        /*0b08*/ 	.word	0x00022840
        /*0b0c*/ 	.short	0x010a
        /*0b0e*/ 	.byte	0x3f
	.zero		1


	//   ....[84]....
        /*0b10*/ 	.word	0x00015e50
        /*0b14*/ 	.word	0x00000015
        /*0b18*/ 	.word	0x00022840
        /*0b1c*/ 	.short	0x010a
        /*0b1e*/ 	.byte	0x3f
	.zero		1


	//   ....[85]....
        /*0b20*/ 	.word	0x00015ea0
        /*0b24*/ 	.word	0x00000005
        /*0b28*/ 	.word	0x00022860
        /*0b2c*/ 	.short	0x010a
        /*0b2e*/ 	.byte	0x3f
	.zero		1


	//----- nvinfo : EIATTR_NUM_MBARRIERS
	.align		4
.L_1284:
        /*0b30*/ 	.byte	0x03, 0x38
        /*0b32*/ 	.short	0x0016


	//----- nvinfo : EIATTR_EXIT_INSTR_OFFSETS
	.align		4
        /*0b34*/ 	.byte	0x04, 0x1c
        /*0b36*/ 	.short	(.L_1286 - .L_1285)


	//   ....[0]....
.L_1285:
        /*0b38*/ 	.word	0x00012fb0


	//----- nvinfo : EIATTR_MAX_THREADS
	.align		4
.L_1286:
        /*0b3c*/ 	.byte	0x04, 0x05
        /*0b3e*/ 	.short	(.L_1288 - .L_1287)
.L_1287:
        /*0b40*/ 	.word	0x00000180
        /*0b44*/ 	.word	0x00000001
        /*0b48*/ 	.word	0x00000001


	//----- nvinfo : EIATTR_CRS_STACK_SIZE
	.align		4
.L_1288:
        /*0b4c*/ 	.byte	0x04, 0x1e
        /*0b4e*/ 	.short	(.L_1290 - .L_1289)
.L_1289:
        /*0b50*/ 	.word	0x00000000


	//----- nvinfo : EIATTR_CBANK_PARAM_SIZE
	.align		4
.L_1290:
        /*0b54*/ 	.byte	0x03, 0x19
        /*0b56*/ 	.short	0x0a70


	//----- nvinfo : EIATTR_PARAM_CBANK
	.align		4
        /*0b58*/ 	.byte	0x04, 0x0a
        /*0b5a*/ 	.short	(.L_1292 - .L_1291)
	.align		4
.L_1291:
        /*0b5c*/ 	.word	index@(.nv.constant0._ZN7cutlass13device_kernelIN5flash11enable_sm90INS1_16FlashAttnFwdSm90INS1_25CollectiveMainloopFwdSm90ILi2EN4cute5tupleIJNS5_1CILi1EEES8_S8_EEENS6_IJNS7_ILi128EEENS7_ILi96EEENS7_ILi64EEEEEELi256ENS_10bfloat16_tEfNS_4arch4Sm90ELb0ELb1ELb0ELb0ELb1ELb0ELb0ELb1ELb0ELb1ELb1ELb0EEENS1_21CollectiveEpilogueFwdINS6_IJSA_NS7_ILi256EEESB_EEES9_SE_SG_Li256ELb0ELb1ELb1ELb0EEENS1_19SingleTileSchedulerILb0ELb1ELb1ELi128EEEEEEEEEvNT_6ParamsE)
        /*0b60*/ 	.short	0x0210
        /*0b62*/ 	.short	0x0a70


	//----- nvinfo : EIATTR_SW_WAR
	.align		4
.L_1292:
        /*0b64*/ 	.byte	0x04, 0x36
        /*0b66*/ 	.short	(.L_1294 - .L_1293)
.L_1293:
        /*0b68*/ 	.word	0x00000008
.L_1294:


//--------------------- .nv.info._ZN7cutlass13device_kernelIN5flash11enable_sm90INS1_16FlashAttnFwdSm90INS1_25CollectiveMainloopFwdSm90ILi2EN4cute5tupleIJNS5_1CILi1EEES8_S8_EEENS6_IJNS7_ILi128EEENS7_ILi96EEENS7_ILi64EEEEEELi256ENS_10bfloat16_tEfNS_4arch4Sm90ELb0ELb1ELb0ELb0ELb1ELb0ELb1ELb1ELb0ELb1ELb1ELb0EEENS1_21CollectiveEpilogueFwdINS6_IJSA_NS7_ILi256EEESB_EEES9_SE_SG_Li256ELb0ELb1ELb1ELb0EEENS1_19SingleTileSchedulerILb0ELb1ELb1ELi128EEEEEEEEEvNT_6ParamsE --------------------------
	.section	.nv.info._ZN7cutlass13device_kernelIN5flash11enable_sm90INS1_16FlashAttnFwdSm90INS1_25CollectiveMainloopFwdSm90ILi2EN4cute5tupleIJNS5_1CILi1EEES8_S8_EEENS6_IJNS7_ILi128EEENS7_ILi96EEENS7_ILi64EEEEEELi256ENS_10bfloat16_tEfNS_4arch4Sm90ELb0ELb1ELb0ELb0ELb1ELb0ELb1ELb1ELb0ELb1ELb1ELb0EEENS1_21CollectiveEpilogueFwdINS6_IJSA_NS7_ILi256EEESB_EEES9_SE_SG_Li256ELb0ELb1ELb1ELb0EEENS1_19SingleTileSchedulerILb0ELb1ELb1ELi128EEEEEEEEEvNT_6ParamsE,"",@"SHT_CUDA_INFO"
	.sectionflags	@""
	.align	4


	//----- nvinfo : EIATTR_CUDA_API_VERSION
	.align		4
        /*0000*/ 	.byte	0x04, 0x37
        /*0002*/ 	.short	(.L_1296 - .L_1295)
.L_1295:
        /*0004*/ 	.word	0x00000082


	//----- nvinfo : EIATTR_KPARAM_INFO
	.align		4
.L_1296:
        /*0008*/ 	.byte	0x04, 0x17
        /*000a*/ 	.short	(.L_1298 - .L_1297)
.L_1297:
        /*000c*/ 	.word	0x00000000
        /*0010*/ 	.short	0x0000
        /*0012*/ 	.short	0x0070
        /*0014*/ 	.byte	0x00, 0xf0, 0x01, 0x2c


	//----- nvinfo : EIATTR_SPARSE_MMA_MASK
	.align		4
.L_1298:
        /*0018*/ 	.byte	0x03, 0x50
        /*001a*/ 	.short	0x0000


	//----- nvinfo : EIATTR_MAXREG_COUNT
	.align		4
        /*001c*/ 	.byte	0x03, 0x1b
        /*001e*/ 	.short	0x00a8


	//----- nvinfo : EIATTR_NUM_BARRIERS
	.align		4
        /*0020*/ 	.byte	0x02, 0x4c
        /*0022*/ 	.byte	0x10
	.zero		1


	//----- nvinfo : EIATTR_EXTERNS
	.align		4
        /*0024*/ 	.byte	0x04, 0x0f
        /*0026*/ 	.short	(.L_1300 - .L_1299)


	//   ....[0]....
	.align		4
.L_1299:
        /*0028*/ 	.word	index@(__assertfail)


	//----- nvinfo : EIATTR_ANNOTATIONS
	.align		4
.L_1300:
        /*002c*/ 	.byte	0x04, 0x55
        /*002e*/ 	.short	(.L_1302 - .L_1301)


	//   ....[0]....
.L_1301:
        /* <DEDUP_REMOVED lines=1827> */


	//----- nvinfo : EIATTR_MERCURY_ISA_VERSION
	.align		4
.L_1302:
        /*7250*/ 	.byte	0x03, 0x5f
        /*7252*/ 	.short	0x0101


	//----- nvinfo : EIATTR_INT_WARP_WIDE_INSTR_OFFSETS
	.align		4
        /*7254*/ 	.byte	0x04, 0x31
        /*7256*/ 	.short	(.L_1304 - .L_1303)


	//   ....[0]....
.L_1303:
        /*7258*/ 	.word	0x000000c0


	//   ....[1]....
        /*725c*/ 	.word	0x000000d0


	//   ....[2]....
        /*7260*/ 	.word	0x000000e0


	//   ....[3]....
        /*7264*/ 	.word	0x00000180


	//----- nvinfo : EIATTR_COOP_GROUP_MASK_REGIDS
	.align		4
.L_1304:
        /*7268*/ 	.byte	0x04, 0x29
        /*726a*/ 	.short	(.L_1306 - .L_1305)


	//   ....[0]....
.L_1305:
        /*726c*/ 	.word	0xffffffff


	//   ....[1]....
        /*7270*/ 	.word	0xffffffff


	//   ....[2]....
        /*7274*/ 	.word	0xffffffff


	//   ....[3]....
        /*7278*/ 	.word	0xffffffff


	//   ....[4]....
        /*727c*/ 	.word	0xffffffff


	//   ....[5]....
        /*7280*/ 	.word	0xffffffff


	//   ....[6]....
        /*7284*/ 	.word	0xffffffff


	//   ....[7]....
        /*7288*/ 	.word	0xffffffff


	//   ....[8]....
        /*728c*/ 	.word	0xffffffff


	//   ....[9]....
        /*7290*/ 	.word	0xffffffff


	//   ....[10]....
        /*7294*/ 	.word	0xffffffff


	//   ....[11]....
        /*7298*/ 	.word	0xffffffff


	//   ....[12]....
        /*729c*/ 	.word	0xffffffff


	//   ....[13]....
        /*72a0*/ 	.word	0xffffffff


	//   ....[14]....
        /*72a4*/ 	.word	0xffffffff


	//   ....[15]....
        /*72a8*/ 	.word	0xffffffff


	//   ....[16]....
        /*72ac*/ 	.word	0xffffffff


	//   ....[17]....
        /*72b0*/ 	.word	0xffffffff


	//   ....[18]....
        /*72b4*/ 	.word	0xffffffff


	//   ....[19]....
        /*72b8*/ 	.word	0xffffffff


	//   ....[20]....
        /*72bc*/ 	.word	0xffffffff


	//   ....[21]....
        /*72c0*/ 	.word	0xffffffff


	//   ....[22]....
        /*72c4*/ 	.word	0xffffffff


	//   ....[23]....
        /*72c8*/ 	.word	0xffffffff


	//   ....[24]....
        /*72cc*/ 	.word	0xffffffff


	//   ....[25]....
        /*72d0*/ 	.word	0xffffffff


	//   ....[26]....
        /*72d4*/ 	.word	0xffffffff


	//   ....[27]....
        /*72d8*/ 	.word	0xffffffff


	//   ....[28]....
        /*72dc*/ 	.word	0xffffffff


	//   ....[29]....
        /*72e0*/ 	.word	0xffffffff


	//   ....[30]....
        /*72e4*/ 	.word	0xffffffff


	//   ....[31]....
        /*72e8*/ 	.word	0xffffffff


	//   ....[32]....
        /*72ec*/ 	.word	0xffffffff


	//   ....[33]....
        /*72f0*/ 	.word	0xffffffff


	//   ....[34]....
        /*72f4*/ 	.word	0xffffffff


	//   ....[35]....
        /*72f8*/ 	.word	0xffffffff


	//   ....[36]....
        /*72fc*/ 	.word	0xffffffff


	//   ....[37]....
        /*7300*/ 	.word	0xffffffff


	//   ....[38]....
        /*7304*/ 	.word	0xffffffff


	//   ....[39]....
        /*7308*/ 	.word	0xffffffff


	//   ....[40]....
        /*730c*/ 	.word	0xffffffff


	//   ....[41]....
        /*7310*/ 	.word	0xffffffff


	//   ....[42]....
        /*7314*/ 	.word	0xffffffff


	//   ....[43]....
        /*7318*/ 	.word	0xffffffff


	//   ....[44]....
        /*731c*/ 	.word	0xffffffff


	//   ....[45]....
        /*7320*/ 	.word	0xffffffff


	//   ....[46]....
        /*7324*/ 	.word	0xffffffff


	//   ....[47]....
        /*7328*/ 	.word	0xffffffff


	//   ....[48]....
        /*732c*/ 	.word	0xffffffff


	//   ....[49]....
        /*7330*/ 	.word	0xffffffff


	//   ....[50]....
        /*7334*/ 	.word	0xffffffff


	//   ....[51]....
        /*7338*/ 	.word	0xffffffff


	//   ....[52]....
        /*733c*/ 	.word	0xffffffff


	//   ....[53]....
        /*7340*/ 	.word	0xffffffff


	//   ....[54]....
        /*7344*/ 	.word	0xffffffff


	//   ....[55]....
        /*7348*/ 	.word	0xffffffff


	//   ....[56]....
        /*734c*/ 	.word	0xffffffff


	//   ....[57]....
        /*7350*/ 	.word	0xffffffff


	//   ....[58]....
        /*7354*/ 	.word	0xffffffff


	//   ....[59]....
        /*7358*/ 	.word	0xffffffff


	//   ....[60]....
        /*735c*/ 	.word	0xffffffff


	//   ....[61]....
        /*7360*/ 	.word	0xffffffff


	//   ....[62]....
        /*7364*/ 	.word	0xffffffff


	//   ....[63]....
        /*7368*/ 	.word	0xffffffff


	//   ....[64]....
        /*736c*/ 	.word	0xffffffff


	//   ....[65]....
        /*7370*/ 	.word	0xffffffff


	//   ....[66]....
        /*7374*/ 	.word	0xffffffff


	//   ....[67]....
        /*7378*/ 	.word	0xffffffff


	//   ....[68]....
        /*737c*/ 	.word	0xffffffff


	//   ....[69]....
        /*7380*/ 	.word	0xffffffff


	//   ....[70]....
        /*7384*/ 	.word	0xffffffff


	//   ....[71]....
        /*7388*/ 	.word	0xffffffff


	//   ....[72]....
        /*738c*/ 	.word	0xffffffff


	//   ....[73]....
        /*7390*/ 	.word	0xffffffff


	//   ....[74]....
        /*7394*/ 	.word	0xffffffff


	//   ....[75]....
        /*7398*/ 	.word	0xffffffff


	//   ....[76]....
        /*739c*/ 	.word	0xffffffff


	//   ....[77]....
        /*73a0*/ 	.word	0xffffffff


	//   ....[78]....
        /*73a4*/ 	.word	0xffffffff


	//   ....[79]....
        /*73a8*/ 	.word	0xffffffff


	//   ....[80]....
        /*73ac*/ 	.word	0xffffffff


	//   ....[81]....
        /*73b0*/ 	.word	0xffffffff


	//   ....[82]....
        /*73b4*/ 	.word	0xffffffff


	//   ....[83]....
        /*73b8*/ 	.word	0xffffffff


	//   ....[84]....
        /*73bc*/ 	.word	0xffffffff


	//   ....[85]....
        /*73c0*/ 	.word	0xffffffff


	//   ....[86]....
        /*73c4*/ 	.word	0xffffffff


	//   ....[87]....
        /*73c8*/ 	.word	0xffffffff


	//   ....[88]....
        /*73cc*/ 	.word	0xffffffff


	//   ....[89]....
        /*73d0*/ 	.word	0xffffffff


	//   ....[90]....
        /*73d4*/ 	.word	0xffffffff


	//   ....[91]....
        /*73d8*/ 	.word	0xffffffff


	//   ....[92]....
        /*73dc*/ 	.word	0xffffffff


	//   ....[93]....
        /*73e0*/ 	.word	0xffffffff


	//   ....[94]....
        /*73e4*/ 	.word	0xffffffff


	//   ....[95]....
        /*73e8*/ 	.word	0xffffffff


	//   ....[96]....
        /*73ec*/ 	.word	0xffffffff


	//   ....[97]....
        /*73f0*/ 	.word	0xffffffff


	//   ....[98]....
        /*73f4*/ 	.word	0xffffffff


	//   ....[99]....
        /*73f8*/ 	.word	0xffffffff


	//   ....[100]....
        /*73fc*/ 	.word	0xffffffff


	//   ....[101]....
        /*7400*/ 	.word	0xffffffff


	//   ....[102]....
        /*7404*/ 	.word	0xffffffff


	//   ....[103]....
        /*7408*/ 	.word	0xffffffff


	//   ....[104]....
        /*740c*/ 	.word	0xffffffff


	//   ....[105]....
        /*7410*/ 	.word	0xffffffff


	//   ....[106]....
        /*7414*/ 	.word	0xffffffff


	//   ....[107]....
        /*7418*/ 	.word	0xffffffff


	//   ....[108]....
        /*741c*/ 	.word	0xffffffff


	//   ....[109]....
        /*7420*/ 	.word	0xffffffff


	//   ....[110]....
        /*7424*/ 	.word	0xffffffff


	//   ....[111]....
        /*7428*/ 	.word	0xffffffff


	//   ....[112]....
        /*742c*/ 	.word	0xffffffff


	//   ....[113]....
        /*7430*/ 	.word	0xffffffff


	//   ....[114]....
        /*7434*/ 	.word	0xffffffff


	//   ....[115]....
        /*7438*/ 	.word	0xffffffff


	//   ....[116]....
        /*743c*/ 	.word	0xffffffff


	//   ....[117]....
        /*7440*/ 	.word	0x0500000f


	//   ....[118]....
        /*7444*/ 	.word	0x0500000f


	//   ....[119]....
        /*7448*/ 	.word	0x0500000f


	//   ....[120]....
        /*744c*/ 	.word	0x0500000f


	//   ....[121]....
        /*7450*/ 	.word	0x0500000f


	//   ....[122]....
        /*7454*/ 	.word	0x0500000f


	//   ....[123]....
        /*7458*/ 	.word	0x0500000f


	//   ....[124]....
        /*745c*/ 	.word	0x0500000f


	//   ....[125]....
        /*7460*/ 	.word	0x0500000f


	//   ....[126]....
        /*7464*/ 	.word	0x0500000f


	//   ....[127]....
        /*7468*/ 	.word	0x0500000f


	//   ....[128]....
        /*746c*/ 	.word	0x0500000f


	//   ....[129]....
        /*7470*/ 	.word	0x0500000f


	//   ....[130]....
        /*7474*/ 	.word	0x0500000f


	//   ....[131]....
        /*7478*/ 	.word	0x0500000f


	//   ....[132]....
        /*747c*/ 	.word	0x0500000f


	//   ....[133]....
        /*7480*/ 	.word	0x0500000f


	//   ....[134]....
        /*7484*/ 	.word	0x0500000f


	//   ....[135]....
        /*7488*/ 	.word	0x0500000f


	//   ....[136]....
        /*748c*/ 	.word	0x0500000f


	//   ....[137]....
        /*7490*/ 	.word	0x0500000f


	//   ....[138]....
        /*7494*/ 	.word	0x0500000f


	//   ....[139]....
        /*7498*/ 	.word	0x0500000f


	//   ....[140]....
        /*749c*/ 	.word	0x0500000f


	//   ....[141]....
        /*74a0*/ 	.word	0x0500000f


	//   ....[142]....
        /*74a4*/ 	.word	0x0500000f


	//   ....[143]....
        /*74a8*/ 	.word	0x0500000f


	//   ....[144]....
        /*74ac*/ 	.word	0x0500000f


	//   ....[145]....
        /*74b0*/ 	.word	0x0500000f


	//   ....[146]....
        /*74b4*/ 	.word	0x0500000f


	//   ....[147]....
        /*74b8*/ 	.word	0x0500000f


	//   ....[148]....
        /*74bc*/ 	.word	0x0500000f


	//   ....[149]....
        /*74c0*/ 	.word	0x0500000f


	//   ....[150]....
        /*74c4*/ 	.word	0x0500000f


	//   ....[151]....
        /*74c8*/ 	.word	0x0500000f


	//   ....[152]....
        /*74cc*/ 	.word	0x0500000f


	//   ....[153]....
        /*74d0*/ 	.word	0x0500000f


	//   ....[154]....
        /*74d4*/ 	.word	0x0500000f


	//   ....[155]....
        /*74d8*/ 	.word	0x0500000f


	//   ....[156]....
        /*74dc*/ 	.word	0x0500000f


	//   ....[157]....
        /*74e0*/ 	.word	0x0500000f


	//   ....[158]....
        /*74e4*/ 	.word	0x0500000f


	//   ....[159]....
        /*74e8*/ 	.word	0x0500000f


	//   ....[160]....
        /*74ec*/ 	.word	0x0500000f


	//   ....[161]....
        /*74f0*/ 	.word	0x0500000f


	//   ....[162]....
        /*74f4*/ 	.word	0x0500000f


	//   ....[163]....
        /*74f8*/ 	.word	0x0500000f


	//   ....[164]....
        /*74fc*/ 	.word	0x0500000f


	//   ....[165]....
        /*7500*/ 	.word	0x0500000f


	//   ....[166]....
        /*7504*/ 	.word	0x0500000f


	//   ....[167]....
        /*7508*/ 	.word	0x0500000f


	//   ....[168]....
        /*750c*/ 	.word	0x0500000f


	//   ....[169]....
        /*7510*/ 	.word	0x0500000f


	//   ....[170]....
        /*7514*/ 	.word	0x0500000f


	//   ....[171]....
        /*7518*/ 	.word	0x0500000f


	//   ....[172]....
        /*751c*/ 	.word	0x0500000f


	//   ....[173]....
        /*7520*/ 	.word	0x0500000f


	//   ....[174]....
        /*7524*/ 	.word	0x0500000f


	//   ....[175]....
        /*7528*/ 	.word	0x0500000f


	//   ....[176]....
        /*752c*/ 	.word	0x0500000f


	//   ....[177]....
        /*7530*/ 	.word	0x0500000f


	//   ....[178]....
        /*7534*/ 	.word	0x0500000f


	//   ....[179]....
        /*7538*/ 	.word	0x0500000f


	//   ....[180]....
        /*753c*/ 	.word	0x0500000f


	//   ....[181]....
        /*7540*/ 	.word	0x0500000f


	//   ....[182]....
        /*7544*/ 	.word	0x0500000f


	//   ....[183]....
        /*7548*/ 	.word	0x0500000f


	//   ....[184]....
        /*754c*/ 	.word	0x0500000f


	//   ....[185]....
        /*7550*/ 	.word	0x0500000f


	//   ....[186]....
        /*7554*/ 	.word	0x0500000f


	//   ....[187]....
        /*7558*/ 	.word	0x0500000f


	//   ....[188]....
        /*755c*/ 	.word	0x0500000f


	//   ....[189]....
        /*7560*/ 	.word	0x0500000f


	//   ....[190]....
        /*7564*/ 	.word	0x0500000f


	//   ....[191]....
        /*7568*/ 	.word	0x0500000f


	//   ....[192]....
        /*756c*/ 	.word	0x0500000f


	//   ....[193]....
        /*7570*/ 	.word	0x0500000f


	//   ....[194]....
        /*7574*/ 	.word	0x0500000f


	//   ....[195]....
        /*7578*/ 	.word	0x0500000f


	//   ....[196]....
        /*757c*/ 	.word	0x0500000f


	//   ....[197]....
        /*7580*/ 	.word	0x0500000f


	//   ....[198]....
        /*7584*/ 	.word	0x0500000f


	//   ....[199]....
        /*7588*/ 	.word	0xffffffff


	//   ....[200]....
        /*758c*/ 	.word	0xffffffff


	//   ....[201]....
        /*7590*/ 	.word	0xffffffff


	//   ....[202]....
        /*7594*/ 	.word	0xffffffff


	//   ....[203]....
        /*7598*/ 	.word	0xffffffff


	//   ....[204]....
        /*759c*/ 	.word	0xffffffff


	//----- nvinfo : EIATTR_COOP_GROUP_INSTR_OFFSETS
	.align		4
.L_1306:
        /*75a0*/ 	.byte	0x04, 0x28
        /*75a2*/ 	.short	(.L_1308 - .L_1307)


	//   ....[0]....
.L_1307:
        /*75a4*/ 	.word	0x00000080


	//   ....[1]....
        /*75a8*/ 	.word	0x00000090


	//   ....[2]....
        /*75ac*/ 	.word	0x000002f0


	//   ....[3]....
        /*75b0*/ 	.word	0x00000450


	//   ....[4]....
        /*75b4*/ 	.word	0x00000570


	//   ....[5]....
        /*75b8*/ 	.word	0x000006d0


	//   ....[6]....
        /*75bc*/ 	.word	0x00001ba0


	//   ....[7]....
        /*75c0*/ 	.word	0x00003b60


	//   ....[8]....
        /*75c4*/ 	.word	0x00003db0


	//   ....[9]....
        /*75c8*/ 	.word	0x00005370


	//   ....[10]....
        /*75cc*/ 	.word	0x00005400


	//   ....[11]....
        /*75d0*/ 	.word	0x00005780


	//   ....[12]....
        /*75d4*/ 	.word	0x000057a0


	//   ....[13]....
        /*75d8*/ 	.word	0x0000adb0


	//   ....[14]....
        /*75dc*/ 	.word	0x0000ae20


	//   ....[15]....
        /*75e0*/ 	.word	0x0000ae70


	//   ....[16]....
        /*75e4*/ 	.word	0x0000ae90


	//   ....[17]....
        /*75e8*/ 	.word	0x00025480


	//   ....[18]....
        /*75ec*/ 	.word	0x00025690


	//   ....[19]....
        /*75f0*/ 	.word	0x00026650


	//   ....[20]....
        /*75f4*/ 	.word	0x00026780


	//   ....[21]....
        /*75f8*/ 	.word	0x00026890


	//   ....[22]....
        /*75fc*/ 	.word	0x00026900


	//   ....[23]....
        /*7600*/ 	.word	0x0002edb0


	//   ....[24]....
        /*7604*/ 	.word	0x0002edd0


	//   ....[25]....
        /*7608*/ 	.word	0x0002ee30


	//   ....[26]....
        /*760c*/ 	.word	0x0002ee70


	//   ....[27]....
        /*7610*/ 	.word	0x00030240


	//   ....[28]....
        /*7614*/ 	.word	0x00030280


	//   ....[29]....
        /*7618*/ 	.word	0x00030500


	//   ....[30]....
        /*761c*/ 	.word	0x00030540


	//   ....[31]....
        /*7620*/ 	.word	0x00030560


	//   ....[32]....
        /*7624*/ 	.word	0x00030570


	//   ....[33]....
        /*7628*/ 	.word	0x000313a0


	//   ....[34]....
        /*762c*/ 	.word	0x000313b0


	//   ....[35]....
        /*7630*/ 	.word	0x00032590


	//   ....[36]....
        /*7634*/ 	.word	0x00033af0


	//   ....[37]....
        /*7638*/ 	.word	0x00033b10


	//   ....[38]....
        /*763c*/ 	.word	0x00033b30


	//   ....[39]....
        /*7640*/ 	.word	0x00033b50


	//   ....[40]....
        /*7644*/ 	.word	0x00033ba0


	//   ....[41]....
        /*7648*/ 	.word	0x00033bc0


	//   ....[42]....
        /*764c*/ 	.word	0x00033c10


	//   ....[43]....
        /*7650*/ 	.word	0x00033c30


	//   ....[44]....
        /*7654*/ 	.word	0x00033c80


	//   ....[45]....
        /*7658*/ 	.word	0x00033ca0


	//   ....[46]....
        /*765c*/ 	.word	0x00033cf0


	//   ....[47]....
        /*7660*/ 	.word	0x00033d10


	//   ....[48]....
        /*7664*/ 	.word	0x000342d0


	//   ....[49]....
        /*7668*/ 	.word	0x00034320


	//   ....[50]....
        /*766c*/ 	.word	0x00034360


	//   ....[51]....
        /*7670*/ 	.word	0x00034390


	//   ....[52]....
        /*7674*/ 	.word	0x000343d0


	//   ....[53]....
        /*7678*/ 	.word	0x00034470


	//   ....[54]....
        /*767c*/ 	.word	0x000344a0


	//   ....[55]....
        /*7680*/ 	.word	0x00034540


	//   ....[56]....
        /*7684*/ 	.word	0x00034570


	//   ....[57]....
        /*7688*/ 	.word	0x000345d0


	//   ....[58]....
        /*768c*/ 	.word	0x00034600


	//   ....[59]....
        /*7690*/ 	.word	0x00034650


	//   ....[60]....
        /*7694*/ 	.word	0x000346a0


	//   ....[61]....
        /*7698*/ 	.word	0x00034710


	//   ....[62]....
        /*769c*/ 	.word	0x00034750


	//   ....[63]....
        /*76a0*/ 	.word	0x00034780


	//   ....[64]....
        /*76a4*/ 	.word	0x00034da0


	//   ....[65]....
        /*76a8*/ 	.word	0x00034dd0


	//   ....[66]....
        /*76ac*/ 	.word	0x00034e50


	//   ....[67]....
        /*76b0*/ 	.word	0x00034eb0


	//   ....[68]....
        /*76b4*/ 	.word	0x00034ef0


	//   ....[69]....
        /*76b8*/ 	.word	0x00034f20


	//   ....[70]....
        /*76bc*/ 	.word	0x00034fd0


	//   ....[71]....
        /*76c0*/ 	.word	0x00034ff0


	//   ....[72]....
        /*76c4*/ 	.word	0x000350a0


	//   ....[73]....
        /*76c8*/ 	.word	0x000350d0


	//   ....[74]....
        /*76cc*/ 	.word	0x00035170


	//   ....[75]....
        /*76d0*/ 	.word	0x00035190


	//   ....[76]....
        /*76d4*/ 	.word	0x00035230


	//   ....[77]....
        /*76d8*/ 	.word	0x00035260


	//   ....[78]....
        /*76dc*/ 	.word	0x000352f0


	//   ....[79]....
        /*76e0*/ 	.word	0x00035340


	//   ....[80]....
        /*76e4*/ 	.word	0x00035700


	//   ....[81]....
        /*76e8*/ 	.word	0x00035730


	//   ....[82]....
        /*76ec*/ 	.word	0x00035760


	//   ....[83]....
        /*76f0*/ 	.word	0x00035790


	//   ....[84]....
        /*76f4*/ 	.word	0x000357c0


	//   ....[85]....
        /*76f8*/ 	.word	0x00035850


	//   ....[86]....
        /*76fc*/ 	.word	0x00035890


	//   ....[87]....
        /*7700*/ 	.word	0x000358c0


	//   ....[88]....
        /*7704*/ 	.word	0x00035950


	//   ....[89]....
        /*7708*/ 	.word	0x00035980


	//   ....[90]....
        /*770c*/ 	.word	0x00035990


	//   ....[91]....
        /*7710*/ 	.word	0x00035a20


	//   ....[92]....
        /*7714*/ 	.word	0x00036200


	//   ....[93]....
        /*7718*/ 	.word	0x00036220


	//   ....[94]....
        /*771c*/ 	.word	0x00036230


	//   ....[95]....
        /*7720*/ 	.word	0x00036240


	//   ....[96]....
        /*7724*/ 	.word	0x00036260


	//   ....[97]....
        /*7728*/ 	.word	0x00036280


	//   ....[98]....
        /*772c*/ 	.word	0x000362b0


	//   ....[99]....
        /*7730*/ 	.word	0x000362f0


	//   ....[100]....
        /*7734*/ 	.word	0x00036310


	//   ....[101]....
        /*7738*/ 	.word	0x00036340


	//   ....[102]....
        /*773c*/ 	.word	0x00036360


	//   ....[103]....
        /*7740*/ 	.word	0x00036390


	//   ....[104]....
        /*7744*/ 	.word	0x000366f0


	//   ....[105]....
        /*7748*/ 	.word	0x00036710


	//   ....[106]....
        /*774c*/ 	.word	0x00036720


	//   ....[107]....
        /*7750*/ 	.word	0x00036730


	//   ....[108]....
        /*7754*/ 	.word	0x00036740


	//   ....[109]....
        /*7758*/ 	.word	0x00036760


	//   ....[110]....
        /*775c*/ 	.word	0x000367d0


	//   ....[111]....
        /*7760*/ 	.word	0x000367f0


	//   ....[112]....
        /*7764*/ 	.word	0x00036850


	//   ....[113]....
        /*7768*/ 	.word	0x00036860


	//   ....[114]....
        /*776c*/ 	.word	0x000368e0


	//   ....[115]....
        /*7770*/ 	.word	0x00036950


	//   ....[116]....
        /*7774*/ 	.word	0x00036c80


	//   ....[117]....
        /*7778*/ 	.word	0x000371c0


	//   ....[118]....
        /*777c*/ 	.word	0x000372b0


	//   ....[119]....
        /*7780*/ 	.word	0x00037350


	//   ....[120]....
        /*7784*/ 	.word	0x000373b0


	//   ....[121]....
        /*7788*/ 	.word	0x00037470


	//   ....[122]....
        /*778c*/ 	.word	0x000374d0


	//   ....[123]....
        /*7790*/ 	.word	0x00037590


	//   ....[124]....
        /*7794*/ 	.word	0x000375f0


	//   ....[125]....
        /*7798*/ 	.word	0x000376b0


	//   ....[126]....
        /*779c*/ 	.word	0x00037710


	//   ....[127]....
        /*77a0*/ 	.word	0x000377d0


	//   ....[128]....
        /*77a4*/ 	.word	0x00037830


	//   ....[129]....
        /*77a8*/ 	.word	0x000378d0


	//   ....[130]....
        /*77ac*/ 	.word	0x00037970


	//   ....[131]....
        /*77b0*/ 	.word	0x000379d0


	//   ....[132]....
        /*77b4*/ 	.word	0x00037a80


	//   ....[133]....
        /*77b8*/ 	.word	0x00037b60


	//   ....[134]....
        /*77bc*/ 	.word	0x00037c80


	//   ....[135]....
        /*77c0*/ 	.word	0x00037ce0


	//   ....[136]....
        /*77c4*/ 	.word	0x00037df0


	//   ....[137]....
        /*77c8*/ 	.word	0x00037e50


	//   ....[138]....
        /*77cc*/ 	.word	0x00037f70


	//   ....[139]....
        /*77d0*/ 	.word	0x00037fd0


	//   ....[140]....
        /*77d4*/ 	.word	0x000380f0


	//   ....[141]....
        /*77d8*/ 	.word	0x00038150


	//   ....[142]....
        /*77dc*/ 	.word	0x00038240


	//   ....[143]....
        /*77e0*/ 	.word	0x000382b0


	//   ....[144]....
        /*77e4*/ 	.word	0x00038310


	//   ....[145]....
        /*77e8*/ 	.word	0x000383d0


	//   ....[146]....
        /*77ec*/ 	.word	0x00038460


	//   ....[147]....
        /*77f0*/ 	.word	0x00038500


	//   ....[148]....
        /*77f4*/ 	.word	0x00038590


	//   ....[149]....
        /*77f8*/ 	.word	0x00038660


	//   ....[150]....
        /*77fc*/ 	.word	0x00038790


	//   ....[151]....
        /*7800*/ 	.word	0x000387e0


	//   ....[152]....
        /*7804*/ 	.word	0x00038850


	//   ....[153]....
        /*7808*/ 	.word	0x00038940


	//   ....[154]....
        /*780c*/ 	.word	0x00038a70


	//   ....[155]....
        /*7810*/ 	.word	0x00038ac0


	//   ....[156]....
        /*7814*/ 	.word	0x00038b30


	//   ....[157]....
        /*7818*/ 	.word	0x00038c20


	//   ....[158]....
        /*781c*/ 	.word	0x00038d50


	//   ....[159]....
        /*7820*/ 	.word	0x00038da0


	//   ....[160]....
        /*7824*/ 	.word	0x00038e10


	//   ....[161]....
        /*7828*/ 	.word	0x00038ef0


	//   ....[162]....
        /*782c*/ 	.word	0x00039040


	//   ....[163]....
        /*7830*/ 	.word	0x00039120


	//   ....[164]....
        /*7834*/ 	.word	0x00039190


	//   ....[165]....
        /*7838*/ 	.word	0x00039250


	//   ....[166]....
        /*783c*/ 	.word	0x00039330


	//   ....[167]....
        /*7840*/ 	.word	0x000393f0


	//   ....[168]....
        /*7844*/ 	.word	0x000394d0


	//   ....[169]....
        /*7848*/ 	.word	0x00039590


	//   ....[170]....
        /*784c*/ 	.word	0x00039670


	//   ....[171]....
        /*7850*/ 	.word	0x00039730


	//   ....[172]....
        /*7854*/ 	.word	0x00039810


	//   ....[173]....
        /*7858*/ 	.word	0x000398e0


	//   ....[174]....
        /*785c*/ 	.word	0x00039a40


	//   ....[175]....
        /*7860*/ 	.word	0x00039ae0


	//   ....[176]....
        /*7864*/ 	.word	0x00039b40


	//   ....[177]....
        /*7868*/ 	.word	0x00039be0


	//   ....[178]....
        /*786c*/ 	.word	0x00039c40


	//   ....[179]....
        /*7870*/ 	.word	0x00039ce0


	//   ....[180]....
        /*7874*/ 	.word	0x00039d40


	//   ....[181]....
        /*7878*/ 	.word	0x00039de0


	//   ....[182]....
        /*787c*/ 	.word	0x00039e40


	//   ....[183]....
        /*7880*/ 	.word	0x00039ee0


	//   ....[184]....
        /*7884*/ 	.word	0x00039f40


	//   ....[185]....
        /*7888*/ 	.word	0x00039fe0


	//   ....[186]....
        /*788c*/ 	.word	0x0003a0c0


	//   ....[187]....
        /*7890*/ 	.word	0x0003a160


	//   ....[188]....
        /*7894*/ 	.word	0x0003a1d0


	//   ....[189]....
        /*7898*/ 	.word	0x0003a2a0


	//   ....[190]....
        /*789c*/ 	.word	0x0003a300


	//   ....[191]....
        /*78a0*/ 	.word	0x0003a3d0


	//   ....[192]....
        /*78a4*/ 	.word	0x0003a430


	//   ....[193]....
        /*78a8*/ 	.word	0x0003a500


	//   ....[194]....
        /*78ac*/ 	.word	0x0003a560


	//   ....[195]....
        /*78b0*/ 	.word	0x0003a630


	//   ....[196]....
        /*78b4*/ 	.word	0x0003a690


	//   ....[197]....
        /*78b8*/ 	.word	0x0003a760


	//   ....[198]....
        /*78bc*/ 	.word	0x0003a870


	//   ....[199]....
        /*78c0*/ 	.word	0x0003cc80


	//   ....[200]....
        /*78c4*/ 	.word	0x0003cf70


	//   ....[201]....
        /*78c8*/ 	.word	0x0003e210


	//   ....[202]....
        /*78cc*/ 	.word	0x0003e270


	//   ....[203]....
        /*78d0*/ 	.word	0x0003e2d0


	//   ....[204]....
        /*78d4*/ 	.word	0x0003e2f0


	//----- nvinfo : EIATTR_REG_RECONFIG
	.align		4
.L_1308:
        /*78d8*/ 	.byte	0x01, 0x54
	.zero		2


	//----- nvinfo : EIATTR_SYSCALL_OFFSETS
	.align		4
        /*78dc*/ 	.byte	0x04, 0x46
        /*78de*/ 	.short	(.L_1310 - .L_1309)


	//   ....[0]....
.L_1309:
        /*78e0*/ 	.word	0x00001ef0


	//   ....[1]....
        /*78e4*/ 	.word	0x00033150


	//   ....[2]....
        /*78e8*/ 	.word	0x00033290


	//   ....[3]....
        /*78ec*/ 	.word	0x00033380


	//   ....[4]....
        /*78f0*/ 	.word	0x00033f80


	//   ....[5]....
        /*78f4*/ 	.word	0x00034a60


	//----- nvinfo : EIATTR_MBARRIER_INSTR_OFFSETS
	.align		4
.L_1310:
        /*78f8*/ 	.byte	0x04, 0x39
        /*78fa*/ 	.short	(.L_1312 - .L_1311)


	//   ....[0]....
.L_1311:
        /*78fc*/ 	.word	0x00000190
        /*7900*/ 	.word	0x000000ff
        /*7904*/ 	.word	0x00032400
        /*7908*/ 	.short	0x0100
        /*790a*/ 	.byte	0x08
	.zero		1


	//   ....[1]....
        /*790c*/ 	.word	0x000001a0
        /*7910*/ 	.word	0x000000ff
        /*7914*/ 	.word	0x00032410
        /*7918*/ 	.short	0x0100
        /*791a*/ 	.byte	0x08
	.zero		1


	//   ....[2]....
        /*791c*/ 	.word	0x000001b0
        /*7920*/ 	.word	0x000000ff
        /*7924*/ 	.word	0x00032420
        /*7928*/ 	.short	0x0100
        /*792a*/ 	.byte	0x08
	.zero		1


	//   ....[3]....
        /*792c*/ 	.word	0x000002a0
        /*7930*/ 	.word	0x000000ff
        /*7934*/ 	.word	0x00032430
        /*7938*/ 	.short	0x0100
        /*793a*/ 	.byte	0x08
	.zero		1


	//   ....[4]....
        /*793c*/ 	.word	0x000002b0
        /*7940*/ 	.word	0x000000ff
        /*7944*/ 	.word	0x00032440
        /*7948*/ 	.short	0x0100
        /*794a*/ 	.byte	0x08
	.zero		1


	//   ....[5]....
        /*794c*/ 	.word	0x000002c0
        /*7950*/ 	.word	0x000000ff
        /*7954*/ 	.word	0x00032438
        /*7958*/ 	.short	0x0100
        /*795a*/ 	.byte	0x08
	.zero		1


	//   ....[6]....
        /*795c*/ 	.word	0x000002d0
        /*7960*/ 	.word	0x000000ff
        /*7964*/ 	.word	0x00032448
        /*7968*/ 	.short	0x0100
        /*796a*/ 	.byte	0x08
	.zero		1


	//   ....[7]....
        /*796c*/ 	.word	0x00000400
        /*7970*/ 	.word	0x000000ff
        /*7974*/ 	.word	0x00032450
        /*7978*/ 	.short	0x0100
        /*797a*/ 	.byte	0x08
	.zero		1


	//   ....[8]....
        /*797c*/ 	.word	0x00000410
        /*7980*/ 	.word	0x000000ff
        /*7984*/ 	.word	0x00032460
        /*7988*/ 	.short	0x0100
        /*798a*/ 	.byte	0x08
	.zero		1


	//   ....[9]....
        /*798c*/ 	.word	0x00000420
        /*7990*/ 	.word	0x000000ff
        /*7994*/ 	.word	0x00032458
        /*7998*/ 	.short	0x0100
        /*799a*/ 	.byte	0x08
	.zero		1


	//   ....[10]....
        /*799c*/ 	.word	0x00000430
        /*79a0*/ 	.word	0x000000ff
        /*79a4*/ 	.word	0x00032468
        /*79a8*/ 	.short	0x0100
        /*79aa*/ 	.byte	0x08
	.zero		1


	//   ....[11]....
        /*79ac*/ 	.word	0x00000520
        /*79b0*/ 	.word	0x000000ff
        /*79b4*/ 	.word	0x00032470
        /*79b8*/ 	.short	0x0100
        /*79ba*/ 	.byte	0x06
	.zero		1


	//   ....[12]....
        /*79bc*/ 	.word	0x00000530
        /*79c0*/ 	.word	0x000000ff
        /*79c4*/ 	.word	0x00032480
        /*79c8*/ 	.short	0x0100
        /*79ca*/ 	.byte	0x06
	.zero		1


	//   ....[13]....
        /*79cc*/ 	.word	0x00000540
        /*79d0*/ 	.word	0x000000ff
        /*79d4*/ 	.word	0x00032478
        /*79d8*/ 	.short	0x0100
        /*79da*/ 	.byte	0x06
	.zero		1


	//   ....[14]....
        /*79dc*/ 	.word	0x00000550
        /*79e0*/ 	.word	0x000000ff
        /*79e4*/ 	.word	0x00032488
        /*79e8*/ 	.short	0x0100
        /*79ea*/ 	.byte	0x06
	.zero		1


	//   ....[15]....
        /*79ec*/ 	.word	0x00000680
        /*79f0*/ 	.word	0x000000ff
        /*79f4*/ 	.word	0x00032490
        /*79f8*/ 	.short	0x0100
        /*79fa*/ 	.byte	0x08
	.zero		1


	//   ....[16]....
        /*79fc*/ 	.word	0x00000690
        /*7a00*/ 	.word	0x000000ff
        /*7a04*/ 	.word	0x000324a0
        /*7a08*/ 	.short	0x0100
        /*7a0a*/ 	.byte	0x08
	.zero		1


	//   ....[17]....
        /*7a0c*/ 	.word	0x000006a0
        /*7a10*/ 	.word	0x000000ff
        /*7a14*/ 	.word	0x00032498
        /*7a18*/ 	.short	0x0100
        /*7a1a*/ 	.byte	0x08
	.zero		1


	//   ....[18]....
        /*7a1c*/ 	.word	0x000006b0
        /*7a20*/ 	.word	0x000000ff
        /*7a24*/ 	.word	0x000324a8
        /*7a28*/ 	.short	0x0100
        /*7a2a*/ 	.byte	0x08
	.zero		1


	//   ....[19]....
        /*7a2c*/ 	.word	0x000007f0
        /*7a30*/ 	.word	0x000000ff
        /*7a34*/ 	.word	0x000324b0
        /*7a38*/ 	.short	0x0100
        /*7a3a*/ 	.byte	0x08
	.zero		1


	//   ....[20]....
        /*7a3c*/ 	.word	0x00000800
        /*7a40*/ 	.word	0x000000ff
        /*7a44*/ 	.word	0x000324c0
        /*7a48*/ 	.short	0x0100
        /*7a4a*/ 	.byte	0x08
	.zero		1


	//   ....[21]....
        /*7a4c*/ 	.word	0x00000810
        /*7a50*/ 	.word	0x000000ff
        /*7a54*/ 	.word	0x000324b8
        /*7a58*/ 	.short	0x0100
        /*7a5a*/ 	.byte	0x08
	.zero		1


	//   ....[22]....
        /*7a5c*/ 	.word	0x00000820
        /*7a60*/ 	.word	0x000000ff
        /*7a64*/ 	.word	0x000324c8
        /*7a68*/ 	.short	0x0100
        /*7a6a*/ 	.byte	0x08
	.zero		1


	//   ....[23]....
        /*7a6c*/ 	.word	0x00002200
        /*7a70*/ 	.word	0x00000048
        /*7a74*/ 	.word	0x00032400
        /*7a78*/ 	.short	0x010a
        /*7a7a*/ 	.byte	0x3f
	.zero		1


	//   ....[24]....
        /*7a7c*/ 	.word	0x00002600
        /*7a80*/ 	.word	0x00000006
        /*7a84*/ 	.word	0x00000000
        /*7a88*/ 	.short	0x010a
        /*7a8a*/ 	.byte	0x3f
	.zero		1


	//   ....[25]....
        /*7a8c*/ 	.word	0x00002660
        /*7a90*/ 	.word	0x00000006
        /*7a94*/ 	.word	0x00000000
        /*7a98*/ 	.short	0x010a
        /*7a9a*/ 	.byte	0x3f
	.zero		1


	//   ....[26]....
        /*7a9c*/ 	.word	0x00002a10
        /*7aa0*/ 	.word	0x00000048
        /*7aa4*/ 	.word	0x00032410
        /*7aa8*/ 	.short	0x010a
        /*7aaa*/ 	.byte	0x3f
	.zero		1


	//   ....[27]....
        /*7aac*/ 	.word	0x00002b10
        /*7ab0*/ 	.word	0x00000006
        /*7ab4*/ 	.word	0x00000000
        /*7ab8*/ 	.short	0x010a
        /*7aba*/ 	.byte	0x3f
	.zero		1


	//   ....[28]....
        /*7abc*/ 	.word	0x00002b70
        /*7ac0*/ 	.word	0x00000006
        /*7ac4*/ 	.word	0x00000000
        /*7ac8*/ 	.short	0x010a
        /*7aca*/ 	.byte	0x3f
	.zero		1


	//   ....[29]....
        /*7acc*/ 	.word	0x000038c0
        /*7ad0*/ 	.word	0x00000000
        /*7ad4*/ 	.word	0x00000000
        /*7ad8*/ 	.short	0x0101
        /*7ada*/ 	.byte	0x3f
	.zero		1


	//   ....[30]....
        /*7adc*/ 	.word	0x00008a80
        /*7ae0*/ 	.word	0x00000000
        /*7ae4*/ 	.word	0x00000000
        /*7ae8*/ 	.short	0x0101
        /*7aea*/ 	.byte	0x3f
	.zero		1


	//   ....[31]....
        /*7aec*/ 	.word	0x00009220
        /*7af0*/ 	.word	0x00000002
        /*7af4*/ 	.word	0x00000000
        /*7af8*/ 	.short	0x010a
        /*7afa*/ 	.byte	0x3f
	.zero		1


	//   ....[32]....
        /*7afc*/ 	.word	0x000092c0
        /*7b00*/ 	.word	0x00000006
        /*7b04*/ 	.word	0x00000000
        /*7b08*/ 	.short	0x010a
        /*7b0a*/ 	.byte	0x3f
	.zero		1


	//   ....[33]....
        /*7b0c*/ 	.word	0x000096d0
        /*7b10*/ 	.word	0x00000000
        /*7b14*/ 	.word	0x00000000
        /*7b18*/ 	.short	0x010a
        /*7b1a*/ 	.byte	0x3f
	.zero		1


	//   ....[34]....
        /*7b1c*/ 	.word	0x000097a0
        /*7b20*/ 	.word	0x0000000c
        /*7b24*/ 	.word	0x00000000
        /*7b28*/ 	.short	0x010a
        /*7b2a*/ 	.byte	0x3f
	.zero		1


	//   ....[35]....
        /*7b2c*/ 	.word	0x0000a540
        /*7b30*/ 	.word	0x00000000
        /*7b34*/ 	.word	0x00000000
        /*7b38*/ 	.short	0x0101
        /*7b3a*/ 	.byte	0x3f
	.zero		1


	//   ....[36]....
        /*7b3c*/ 	.word	0x00023c70
        /*7b40*/ 	.word	0x00000003
        /*7b44*/ 	.word	0x00000000
        /*7b48*/ 	.short	0x0101
        /*7b4a*/ 	.byte	0x3f
	.zero		1


	//   ....[37]....
        /*7b4c*/ 	.word	0x00023e60
        /*7b50*/ 	.word	0x00000000
        /*7b54*/ 	.word	0x00000000
        /*7b58*/ 	.short	0x010a
        /*7b5a*/ 	.byte	0x3f
	.zero		1


	//   ....[38]....
        /*7b5c*/ 	.word	0x00023f60
        /*7b60*/ 	.word	0x00000004
        /*7b64*/ 	.word	0x00000000
        /*7b68*/ 	.short	0x010a
        /*7b6a*/ 	.byte	0x3f
	.zero		1


	//   ....[39]....
        /*7b6c*/ 	.word	0x000243a0
        /*7b70*/ 	.word	0x00000005
        /*7b74*/ 	.word	0x00000000
        /*7b78*/ 	.short	0x010a
        /*7b7a*/ 	.byte	0x3f
	.zero		1


	//   ....[40]....
        /*7b7c*/ 	.word	0x000244a0
        /*7b80*/ 	.word	0x00000002
        /*7b84*/ 	.word	0x00000000
        /*7b88*/ 	.short	0x010a
        /*7b8a*/ 	.byte	0x3f
	.zero		1


	//   ....[41]....
        /*7b8c*/ 	.word	0x00025200
        /*7b90*/ 	.word	0x00000002
        /*7b94*/ 	.word	0x00000000
        /*7b98*/ 	.short	0x0101
        /*7b9a*/ 	.byte	0x3f
	.zero		1


	//   ....[42]....
        /*7b9c*/ 	.word	0x0002e970
        /*7ba0*/ 	.word	0x00000003
        /*7ba4*/ 	.word	0x00000000
        /*7ba8*/ 	.short	0x0101
        /*7baa*/ 	.byte	0x3f
	.zero		1


	//   ....[43]....
        /*7bac*/ 	.word	0x0002fdf0
        /*7bb0*/ 	.word	0x000000ff
        /*7bb4*/ 	.word	0x00000000
        /*7bb8*/ 	.short	0x0101
        /*7bba*/ 	.byte	0x04
	.zero		1


	//   ....[44]....
        /*7bbc*/ 	.word	0x00033880
        /*7bc0*/ 	.word	0x000000ff
        /*7bc4*/ 	.word	0x00032440
        /*7bc8*/ 	.short	0x010a
        /*7bca*/ 	.byte	0x2e
	.zero		1


	//   ....[45]....
        /*7bcc*/ 	.word	0x00033db0
        /*7bd0*/ 	.word	0x000000ff
        /*7bd4*/ 	.word	0x00032430
        /*7bd8*/ 	.short	0x0107
        /*7bda*/ 	.byte	0x2e
	.zero		1


	//   ....[46]....
        /*7bdc*/ 	.word	0x00033e20
        /*7be0*/ 	.word	0x000000ff
        /*7be4*/ 	.word	0x00032430
        /*7be8*/ 	.short	0x0101
        /*7bea*/ 	.byte	0x2e
	.zero		1


	//   ....[47]....
        /*7bec*/ 	.word	0x000348e0
        /*7bf0*/ 	.word	0x000000ff
        /*7bf4*/ 	.word	0x00032400
        /*7bf8*/ 	.short	0x0107
        /*7bfa*/ 	.byte	0x2e
	.zero		1


	//   ....[48]....
        /*7bfc*/ 	.word	0x00034930
        /*7c00*/ 	.word	0x000000ff
        /*7c04*/ 	.word	0x00032400
        /*7c08*/ 	.short	0x0101
        /*7c0a*/ 	.byte	0x2e
	.zero		1


	//   ....[49]....
        /*7c0c*/ 	.word	0x00035430
        /*7c10*/ 	.word	0x000000ff
        /*7c14*/ 	.word	0x00032410
        /*7c18*/ 	.short	0x0107
        /*7c1a*/ 	.byte	0x2e
	.zero		1


	//   ....[50]....
        /*7c1c*/ 	.word	0x00035490
        /*7c20*/ 	.word	0x000000ff
        /*7c24*/ 	.word	0x00032410
        /*7c28*/ 	.short	0x0101
        /*7c2a*/ 	.byte	0x2e
	.zero		1


	//   ....[51]....
        /*7c2c*/ 	.word	0x000354a0
        /*7c30*/ 	.word	0x000000ff
        /*7c34*/ 	.word	0x00032420
        /*7c38*/ 	.short	0x010a
        /*7c3a*/ 	.byte	0x2e
	.zero		1


	//   ....[52]....
        /*7c3c*/ 	.word	0x000354f0
        /*7c40*/ 	.word	0x000000ff
        /*7c44*/ 	.word	0x00032460
        /*7c48*/ 	.short	0x010a
        /*7c4a*/ 	.byte	0x2e
	.zero		1


	//   ....[53]....
        /*7c4c*/ 	.word	0x00035c20
        /*7c50*/ 	.word	0x000000ff
        /*7c54*/ 	.word	0x00032450
        /*7c58*/ 	.short	0x0107
        /*7c5a*/ 	.byte	0x2e
	.zero		1


	//   ....[54]....
        /*7c5c*/ 	.word	0x00035ca0
        /*7c60*/ 	.word	0x000000ff
        /*7c64*/ 	.word	0x00032450
        /*7c68*/ 	.short	0x0101
        /*7c6a*/ 	.byte	0x2e
	.zero		1


	//   ....[55]....
        /*7c6c*/ 	.word	0x00036000
        /*7c70*/ 	.word	0x00000013
        /*7c74*/ 	.word	0x00032440
        /*7c78*/ 	.short	0x010a
        /*7c7a*/ 	.byte	0x3f
	.zero		1


	//   ....[56]....
        /*7c7c*/ 	.word	0x00036430
        /*7c80*/ 	.word	0x00000013
        /*7c84*/ 	.word	0x00032430
        /*7c88*/ 	.short	0x0107
        /*7c8a*/ 	.byte	0x3f
	.zero		1


	//   ....[57]....
        /*7c8c*/ 	.word	0x000364e0
        /*7c90*/ 	.word	0x00000013
        /*7c94*/ 	.word	0x00032430
        /*7c98*/ 	.short	0x0101
        /*7c9a*/ 	.byte	0x3f
	.zero		1


	//   ....[58]....
        /*7c9c*/ 	.word	0x00036510
        /*7ca0*/ 	.word	0x00000013
        /*7ca4*/ 	.word	0x00032460
        /*7ca8*/ 	.short	0x010a
        /*7caa*/ 	.byte	0x3f
	.zero		1


	//   ....[59]....
        /*7cac*/ 	.word	0x00036a50
        /*7cb0*/ 	.word	0x00000013
        /*7cb4*/ 	.word	0x00032450
        /*7cb8*/ 	.short	0x0107
        /*7cba*/ 	.byte	0x3f
	.zero		1


	//   ....[60]....
        /*7cbc*/ 	.word	0x00036b10
        /*7cc0*/ 	.word	0x00000013
        /*7cc4*/ 	.word	0x00032450
        /*7cc8*/ 	.short	0x0101
        /*7cca*/ 	.byte	0x3f
	.zero		1


	//   ....[61]....
        /*7ccc*/ 	.word	0x00036c00
        /*7cd0*/ 	.word	0x00000004
        /*7cd4*/ 	.word	0x00032420
        /*7cd8*/ 	.short	0x010a
        /*7cda*/ 	.byte	0x3f
	.zero		1


	//   ....[62]....
        /*7cdc*/ 	.word	0x00036d70
        /*7ce0*/ 	.word	0x00000005
        /*7ce4*/ 	.word	0x00032440
        /*7ce8*/ 	.short	0x010a
        /*7cea*/ 	.byte	0x3f
	.zero		1


	//   ....[63]....
        /*7cec*/ 	.word	0x00036e10
        /*7cf0*/ 	.word	0x00000011
        /*7cf4*/ 	.word	0x00032440
        /*7cf8*/ 	.short	0x010a
        /*7cfa*/ 	.byte	0x3f
	.zero		1


	//   ....[64]....
        /*7cfc*/ 	.word	0x00036e50
        /*7d00*/ 	.word	0x00000005
        /*7d04*/ 	.word	0x00032460
        /*7d08*/ 	.short	0x010a
        /*7d0a*/ 	.byte	0x3f
	.zero		1


	//   ....[65]....
        /*7d0c*/ 	.word	0x00036e90
        /*7d10*/ 	.word	0x00000011
        /*7d14*/ 	.word	0x00032460
        /*7d18*/ 	.short	0x010a
        /*7d1a*/ 	.byte	0x3f
	.zero		1


	//   ....[66]....
        /*7d1c*/ 	.word	0x00036ef0
        /*7d20*/ 	.word	0x00000048
        /*7d24*/ 	.word	0x00032400
        /*7d28*/ 	.short	0x010a
        /*7d2a*/ 	.byte	0x3f
	.zero		1


	//   ....[67]....
        /*7d2c*/ 	.word	0x00036f40
        /*7d30*/ 	.word	0x00000006
        /*7d34*/ 	.word	0x00000000
        /*7d38*/ 	.short	0x010a
        /*7d3a*/ 	.byte	0x3f
	.zero		1


	//   ....[68]....
        /*7d3c*/ 	.word	0x00036f90
        /*7d40*/ 	.word	0x00000048
        /*7d44*/ 	.word	0x00032410
        /*7d48*/ 	.short	0x010a
        /*7d4a*/ 	.byte	0x3f
	.zero		1


	//   ....[69]....
        /*7d4c*/ 	.word	0x00036fe0
        /*7d50*/ 	.word	0x00000006
        /*7d54*/ 	.word	0x00000000
        /*7d58*/ 	.short	0x010a
        /*7d5a*/ 	.byte	0x3f
	.zero		1


	//   ....[70]....
        /*7d5c*/ 	.word	0x00037030
        /*7d60*/ 	.word	0x00000006
        /*7d64*/ 	.word	0x00000000
        /*7d68*/ 	.short	0x010a
        /*7d6a*/ 	.byte	0x3f
	.zero		1


	//   ....[71]....
        /*7d6c*/ 	.word	0x00037080
        /*7d70*/ 	.word	0x0000000c
        /*7d74*/ 	.word	0x00000000
        /*7d78*/ 	.short	0x010a
        /*7d7a*/ 	.byte	0x3f
	.zero		1


	//   ....[72]....
        /*7d7c*/ 	.word	0x000370d0
        /*7d80*/ 	.word	0x00000004
        /*7d84*/ 	.word	0x00000000
        /*7d88*/ 	.short	0x010a
        /*7d8a*/ 	.byte	0x3f
	.zero		1


	//   ....[73]....
        /*7d8c*/ 	.word	0x00037120
        /*7d90*/ 	.word	0x00000002
        /*7d94*/ 	.word	0x00000000
        /*7d98*/ 	.short	0x010a
        /*7d9a*/ 	.byte	0x3f
	.zero		1


	//   ....[74]....
        /*7d9c*/ 	.word	0x00037200
        /*7da0*/ 	.word	0x00000003
        /*7da4*/ 	.word	0x00032440
        /*7da8*/ 	.short	0x010a
        /*7daa*/ 	.byte	0x3f
	.zero		1


	//   ....[75]....
        /*7dac*/ 	.word	0x00038f30
        /*7db0*/ 	.word	0x00000003
        /*7db4*/ 	.word	0x00032420
        /*7db8*/ 	.short	0x010a
        /*7dba*/ 	.byte	0x3f
	.zero		1


	//   ....[76]....
        /*7dbc*/ 	.word	0x00038f90
        /*7dc0*/ 	.word	0x00000003
        /*7dc4*/ 	.word	0x00032460
        /*7dc8*/ 	.short	0x010a
        /*7dca*/ 	.byte	0x3f
	.zero		1


	//   ....[77]....
        /*7dcc*/ 	.word	0x00039990
        /*7dd0*/ 	.word	0x00000013
        /*7dd4*/ 	.word	0x00032440
        /*7dd8*/ 	.short	0x010a
        /*7dda*/ 	.byte	0x3f
	.zero		1


	//   ....[78]....
        /*7ddc*/ 	.word	0x0003a010
        /*7de0*/ 	.word	0x00000013
        /*7de4*/ 	.word	0x00032460
        /*7de8*/ 	.short	0x010a
        /*7dea*/ 	.byte	0x3f
	.zero		1


	//   ....[79]....
        /*7dec*/ 	.word	0x0003a790
        /*7df0*/ 	.word	0x00000004
        /*7df4*/ 	.word	0x00032420
        /*7df8*/ 	.short	0x010a
        /*7dfa*/ 	.byte	0x3f
	.zero		1


	//   ....[80]....
        /*7dfc*/ 	.word	0x0003a930
        /*7e00*/ 	.word	0x00000005
        /*7e04*/ 	.word	0x00032440
        /*7e08*/ 	.short	0x010a
        /*7e0a*/ 	.byte	0x3f
	.zero		1


	//   ....[81]....
        /*7e0c*/ 	.word	0x0003a980
        /*7e10*/ 	.word	0x00000011
        /*7e14*/ 	.word	0x00032440
        /*7e18*/ 	.short	0x010a
        /*7e1a*/ 	.byte	0x3f
	.zero		1


	//   ....[82]....
        /*7e1c*/ 	.word	0x0003a9d0
        /*7e20*/ 	.word	0x00000005
        /*7e24*/ 	.word	0x00032460
        /*7e28*/ 	.short	0x010a
        /*7e2a*/ 	.byte	0x3f
	.zero		1


	//   ....[83]....
        /*7e2c*/ 	.word	0x0003ad90
        /*7e30*/ 	.word	0x00000000
        /*7e34*/ 	.word	0x00000000
        /*7e38*/ 	.short	0x010a
        /*7e3a*/ 	.byte	0x3f
	.zero		1


	//   ....[84]....
        /*7e3c*/ 	.word	0x0003aed0
        /*7e40*/ 	.word	0x0000000b
        /*7e44*/ 	.word	0x00000000
        /*7e48*/ 	.short	0x010a
        /*7e4a*/ 	.byte	0x3f
	.zero		1


	//   ....[85]....
        /*7e4c*/ 	.word	0x0003b530
        /*7e50*/ 	.word	0x00000000
        /*7e54*/ 	.word	0x00000000
        /*7e58*/ 	.short	0x010a
        /*7e5a*/ 	.byte	0x3f
	.zero		1


	//   ....[86]....
        /*7e5c*/ 	.word	0x0003b670
        /*7e60*/ 	.word	0x0000000b
        /*7e64*/ 	.word	0x00000000
        /*7e68*/ 	.short	0x010a
        /*7e6a*/ 	.byte	0x3f
	.zero		1


	//   ....[87]....
        /*7e6c*/ 	.word	0x0003c870
        /*7e70*/ 	.word	0x00000000
        /*7e74*/ 	.word	0x00000000
        /*7e78*/ 	.short	0x0101
        /*7e7a*/ 	.byte	0x3f
	.zero		1


	//   ....[88]....
        /*7e7c*/ 	.word	0x00055fe0
        /*7e80*/ 	.word	0x00000000
        /*7e84*/ 	.word	0x00000000
        /*7e88*/ 	.short	0x0101
        /*7e8a*/ 	.byte	0x3f
	.zero		1


	//   ....[89]....
        /*7e8c*/ 	.word	0x00056000
        /*7e90*/ 	.word	0x0000000b
        /*7e94*/ 	.word	0x00000000
        /*7e98*/ 	.short	0x010a
        /*7e9a*/ 	.byte	0x3f
	.zero		1


	//   ....[90]....
        /*7e9c*/ 	.word	0x00056050
        /*7ea0*/ 	.word	0x0000000b
        /*7ea4*/ 	.word	0x00000000
        /*7ea8*/ 	.short	0x010a
        /*7eaa*/ 	.byte	0x3f
	.zero		1


	//----- nvinfo : EIATTR_NUM_MBARRIERS
	.align		4
.L_1312:
        /*7eac*/ 	.byte	0x03, 0x38
        /*7eae*/ 	.short	0x0017


	//----- nvinfo : EIATTR_EXIT_INSTR_OFFSETS
	.align		4
        /*7eb0*/ 	.byte	0x04, 0x1c
        /*7eb2*/ 	.short	(.L_1314 - .L_1313)


	//   ....[0]....
.L_1313:
        /*7eb4*/ 	.word	0x00036ee0


	//----- nvinfo : EIATTR_MAX_THREADS
	.align		4
.L_1314:
        /*7eb8*/ 	.byte	0x04, 0x05
        /*7eba*/ 	.short	(.L_1316 - .L_1315)
.L_1315:
        /*7ebc*/ 	.word	0x00000180
        /*7ec0*/ 	.word	0x00000001
        /*7ec4*/ 	.word	0x00000001


	//----- nvinfo : EIATTR_CRS_STACK_SIZE
	.align		4
.L_1316:
        /*7ec8*/ 	.byte	0x04, 0x1e
        /*7eca*/ 	.short	(.L_1318 - .L_1317)
.L_1317:
        /*7ecc*/ 	.word	0x00000000


	//----- nvinfo : EIATTR_CBANK_PARAM_SIZE
	.align		4
.L_1318:
        /*7ed0*/ 	.byte	0x03, 0x19
        /*7ed2*/ 	.short	0x0b70


	//----- nvinfo : EIATTR_PARAM_CBANK
	.align		4
        /*7ed4*/ 	.byte	0x04, 0x0a
        /*7ed6*/ 	.short	(.L_1320 - .L_1319)
	.align		4
.L_1319:
        /*7ed8*/ 	.word	index@(.nv.constant0._ZN7cutlass13device_kernelIN5flash11enable_sm90INS1_16FlashAttnFwdSm90INS1_25CollectiveMainloopFwdSm90ILi2EN4cute5tupleIJNS5_1CILi1EEES8_S8_EEENS6_IJNS7_ILi128EEENS7_ILi96EEENS7_ILi64EEEEEELi256ENS_10bfloat16_tEfNS_4arch4Sm90ELb0ELb1ELb0ELb0ELb1ELb0ELb1ELb1ELb0ELb1ELb1ELb0EEENS1_21CollectiveEpilogueFwdINS6_IJSA_NS7_ILi256EEESB_EEES9_SE_SG_Li256ELb0ELb1ELb1ELb0EEENS1_19SingleTileSchedulerILb0ELb1ELb1ELi128EEEEEEEEEvNT_6ParamsE)
        /*7edc*/ 	.short	0x0210
        /*7ede*/ 	.short	0x0b70


	//----- nvinfo : EIATTR_SW_WAR
	.align		4
.L_1320:
        /*7ee0*/ 	.byte	0x04, 0x36
        /*7ee2*/ 	.short	(.L_1322 - .L_1321)
.L_1321:
        /*7ee4*/ 	.word	0x00000008
.L_1322:


//--------------------- .nv.info._ZN7cutlass13device_kernelIN5flash11enable_sm90INS1_16FlashAttnFwdSm90INS1_25CollectiveMainloopFwdSm90ILi2EN4cute5tupleIJNS5_1CILi1EEES8_S8_EEENS6_IJNS7_ILi128EEENS7_ILi96EEENS7_ILi64EEEEEELi256ENS_10bfloat16_tEfNS_4arch4Sm90ELb0ELb1ELb0ELb1ELb1ELb0ELb0ELb1ELb0ELb1ELb1ELb0EEENS1_21CollectiveEpilogueFwdINS6_IJSA_NS7_ILi256EEESB_EEES9_SE_SG_Li256ELb1ELb1ELb1ELb0EEENS1_36VarlenDynamicPersistentTileSchedulerILi128ELi96ELi256ELi128ELb1ELb1ELb1ELb1ELb0ELb1EEEEEEEEEvNT_6ParamsE --------------------------
	.section	.nv.info._ZN7cutlass13device_kernelIN5flash11enable_sm90INS1_16FlashAttnFwdSm90INS1_25CollectiveMainloopFwdSm90ILi2EN4cute5tupleIJNS5_1CILi1EEES8_S8_EEENS6_IJNS7_ILi128EEENS7_ILi96EEENS7_ILi64EEEEEELi256ENS_10bfloat16_tEfNS_4arch4Sm90ELb0ELb1ELb0ELb1ELb1ELb0ELb0ELb1ELb0ELb1ELb1ELb0EEENS1_21CollectiveEpilogueFwdINS6_IJSA_NS7_ILi256EEESB_EEES9_SE_SG_Li256ELb1ELb1ELb1ELb0EEENS1_36VarlenDynamicPersistentTileSchedulerILi128ELi96ELi256ELi128ELb1ELb1ELb1ELb1ELb0ELb1EEEEEEEEEvNT_6ParamsE,"",@"SHT_CUDA_INFO"
	.sectionflags	@""
	.align	4


	//----- nvinfo : EIATTR_CUDA_API_VERSION
	.align		4
        /*0000*/ 	.byte	0x04, 0x37
        /*0002*/ 	.short	(.L_1324 - .L_1323)
.L_1323:
        /*0004*/ 	.word	0x00000082


	//----- nvinfo : EIATTR_KPARAM_INFO
	.align		4
.L_1324:
        /*0008*/ 	.byte	0x04, 0x17
        /*000a*/ 	.short	(.L_1326 - .L_1325)
.L_1325:
        /*000c*/ 	.word	0x00000000
        /*0010*/ 	.short	0x0000
        /*0012*/ 	.short	0x0070
        /*0014*/ 	.byte	0x00, 0xf0, 0x01, 0x2a


	//----- nvinfo : EIATTR_SPARSE_MMA_MASK
	.align		4
.L_1326:
        /*0018*/ 	.byte	0x03, 0x50
        /*001a*/ 	.short	0x0000


	//----- nvinfo : EIATTR_MAXREG_COUNT
	.align		4
        /*001c*/ 	.byte	0x03, 0x1b
        /*001e*/ 	.short	0x00a8


	//----- nvinfo : EIATTR_NUM_BARRIERS
	.align		4
        /*0020*/ 	.byte	0x02, 0x4c
        /*0022*/ 	.byte	0x10
	.zero		1


	//----- nvinfo : EIATTR_EXTERNS
	.align		4
        /*0024*/ 	.byte	0x04, 0x0f
        /*0026*/ 	.short	(.L_1328 - .L_1327)


	//   ....[0]....
	.align		4
.L_1327:
        /*0028*/ 	.word	index@(__assertfail)


	//----- nvinfo : EIATTR_ANNOTATIONS
	.align		4
.L_1328:
        /*002c*/ 	.byte	0x04, 0x55
        /*002e*/ 	.short	(.L_1330 - .L_1329)


	//   ....[0]....
.L_1329:
        /* <DEDUP_REMOVED lines=11> */


	//----- nvinfo : EIATTR_MERCURY_ISA_VERSION
	.align		4
.L_1330:
        /*00c8*/ 	.byte	0x03, 0x5f
        /*00ca*/ 	.short	0x0101


	//----- nvinfo : EIATTR_UNUSED_LOAD_BYTE_OFFSET
	.align		4
        /*00cc*/ 	.byte	0x04, 0x44
        /*00ce*/ 	.short	(.L_1332 - .L_1331)


	//   ....[0]....
.L_1331:
        /*00d0*/ 	.word	0x00000960
        /*00d4*/ 	.word	0x0000fff0


	//   ....[1]....
        /*00d8*/ 	.word	0x0000d8e0
        /*00dc*/ 	.word	0x0000fff0


	//----- nvinfo : EIATTR_INT_WARP_WIDE_INSTR_OFFSETS
	.align		4
.L_1332:
        /*00e0*/ 	.byte	0x04, 0x31
        /*00e2*/ 	.short	(.L_1334 - .L_1333)


	//   ....[0]....
.L_1333:
        /*00e4*/ 	.word	0x000000c0


	//   ....[1]....
        /*00e8*/ 	.word	0x000000d0


	//   ....[2]....
        /*00ec*/ 	.word	0x00000170


	//   ....[3]....
        /*00f0*/ 	.word	0x00013d90


	//   ....[4]....
        /*00f4*/ 	.word	0x00013e20


	//   ....[5]....
        /*00f8*/ 	.word	0x00017090


	//   ....[6]....
        /*00fc*/ 	.word	0x00017120


	//----- nvinfo : EIATTR_COOP_GROUP_MASK_REGIDS
	.align		4
.L_1334:
        /*0100*/ 	.byte	0x04, 0x29
        /*0102*/ 	.short	(.L_1336 - .L_1335)


	//   ....[0]....
.L_1335:
        /*0104*/ 	.word	0xffffffff


	//   ....[1]....
        /*0108*/ 	.word	0xffffffff


	//   ....[2]....
        /*010c*/ 	.word	0xffffffff


	//   ....[3]....
        /*0110*/ 	.word	0xffffffff


	//   ....[4]....
        /*0114*/ 	.word	0xffffffff


	//   ....[5]....
        /*0118*/ 	.word	0xffffffff


	//   ....[6]....
        /*011c*/ 	.word	0xffffffff


	//   ....[7]....
        /*0120*/ 	.word	0xffffffff


	//   ....[8]....
        /*0124*/ 	.word	0xffffffff


	//   ....[9]....
        /*0128*/ 	.word	0xffffffff


	//   ....[10]....
        /*012c*/ 	.word	0xffffffff


	//   ....[11]....
        /*0130*/ 	.word	0xffffffff


	//   ....[12]....
        /*0134*/ 	.word	0xffffffff


	//   ....[13]....
        /*0138*/ 	.word	0xffffffff


	//   ....[14]....
        /*013c*/ 	.word	0xffffffff


	//   ....[15]....
        /*0140*/ 	.word	0xffffffff


	//   ....[16]....
        /*0144*/ 	.word	0xffffffff


	//   ....[17]....
        /*0148*/ 	.word	0xffffffff


	//   ....[18]....
        /*014c*/ 	.word	0xffffffff


	//   ....[19]....
        /*0150*/ 	.word	0xffffffff


	//   ....[20]....
        /*0154*/ 	.word	0xffffffff


	//   ....[21]....
        /*0158*/ 	.word	0xffffffff


	//   ....[22]....
        /*015c*/ 	.word	0xffffffff


	//   ....[23]....
        /*0160*/ 	.word	0xffffffff


	//   ....[24]....
        /*0164*/ 	.word	0xffffffff


	//   ....[25]....
        /*0168*/ 	.word	0xffffffff


	//   ....[26]....
        /*016c*/ 	.word	0xffffffff


	//   ....[27]....
        /*0170*/ 	.word	0xffffffff


	//   ....[28]....
        /*0174*/ 	.word	0xffffffff


	//   ....[29]....
        /*0178*/ 	.word	0xffffffff


	//   ....[30]....
        /*017c*/ 	.word	0xffffffff


	//   ....[31]....
        /*0180*/ 	.word	0xffffffff


	//   ....[32]....
        /*0184*/ 	.word	0xffffffff


	//   ....[33]....
        /*0188*/ 	.word	0xffffffff


	//   ....[34]....
        /*018c*/ 	.word	0xffffffff


	//   ....[35]....
        /*0190*/ 	.word	0xffffffff


	//   ....[36]....
        /*0194*/ 	.word	0xffffffff


	//   ....[37]....
        /*0198*/ 	.word	0xffffffff


	//   ....[38]....
        /*019c*/ 	.word	0xffffffff


	//   ....[39]....
        /*01a0*/ 	.word	0xffffffff


	//   ....[40]....
        /*01a4*/ 	.word	0xffffffff


	//   ....[41]....
        /*01a8*/ 	.word	0xffffffff


	//   ....[42]....
        /*01ac*/ 	.word	0xffffffff


	//   ....[43]....
        /*01b0*/ 	.word	0xffffffff


	//   ....[44]....
        /*01b4*/ 	.word	0xffffffff


	//   ....[45]....
        /*01b8*/ 	.word	0xffffffff


	//   ....[46]....
        /*01bc*/ 	.word	0xffffffff


	//   ....[47]....
        /*01c0*/ 	.word	0xffffffff


	//   ....[48]....
        /*01c4*/ 	.word	0xffffffff


	//   ....[49]....
        /*01c8*/ 	.word	0xffffffff


	//   ....[50]....
        /*01cc*/ 	.word	0xffffffff


	//   ....[51]....
        /*01d0*/ 	.word	0xffffffff


	//   ....[52]....
        /*01d4*/ 	.word	0xffffffff


	//   ....[53]....
        /*01d8*/ 	.word	0xffffffff


	//   ....[54]....
        /*01dc*/ 	.word	0xffffffff


	//   ....[55]....
        /*01e0*/ 	.word	0xffffffff


	//   ....[56]....
        /*01e4*/ 	.word	0xffffffff


	//   ....[57]....
        /*01e8*/ 	.word	0xffffffff


	//   ....[58]....
        /*01ec*/ 	.word	0xffffffff


	//   ....[59]....
        /*01f0*/ 	.word	0xffffffff


	//   ....[60]....
        /*01f4*/ 	.word	0xffffffff


	//   ....[61]....
        /*01f8*/ 	.word	0xffffffff


	//   ....[62]....
        /*01fc*/ 	.word	0xffffffff


	//   ....[63]....
        /*0200*/ 	.word	0xffffffff


	//   ....[64]....
        /*0204*/ 	.word	0xffffffff


	//   ....[65]....
        /*0208*/ 	.word	0xffffffff


	//   ....[66]....
        /*020c*/ 	.word	0xffffffff


	//   ....[67]....
        /*0210*/ 	.word	0xffffffff


	//   ....[68]....
        /*0214*/ 	.word	0xffffffff


	//   ....[69]....
        /*0218*/ 	.word	0xffffffff


	//   ....[70]....
        /*021c*/ 	.word	0xffffffff


	//   ....[71]....
        /*0220*/ 	.word	0xffffffff


	//   ....[72]....
        /*0224*/ 	.word	0xffffffff


	//   ....[73]....
        /*0228*/ 	.word	0xffffffff


	//   ....[74]....
        /*022c*/ 	.word	0xffffffff


	//   ....[75]....
        /*0230*/ 	.word	0xffffffff


	//   ....[76]....
        /*0234*/ 	.word	0xffffffff


	//   ....[77]....
        /*0238*/ 	.word	0xffffffff


	//   ....[78]....
        /*023c*/ 	.word	0xffffffff


	//   ....[79]....
        /*0240*/ 	.word	0xffffffff


	//   ....[80]....
        /*0244*/ 	.word	0xffffffff


	//   ....[81]....
        /*0248*/ 	.word	0xffffffff


	//   ....[82]....
        /*024c*/ 	.word	0xffffffff


	//   ....[83]....
        /*0250*/ 	.word	0xffffffff


	//   ....[84]....
        /*0254*/ 	.word	0xffffffff


	//   ....[85]....
        /*0258*/ 	.word	0xffffffff


	//   ....[86]....
        /*025c*/ 	.word	0xffffffff


	//   ....[87]....
        /*0260*/ 	.word	0xffffffff


	//   ....[88]....
        /*0264*/ 	.word	0xffffffff


	//   ....[89]....
        /*0268*/ 	.word	0xffffffff


	//   ....[90]....
        /*026c*/ 	.word	0xffffffff


	//   ....[91]....
        /*0270*/ 	.word	0xffffffff


	//   ....[92]....
        /*0274*/ 	.word	0xffffffff


	//   ....[93]....
        /*0278*/ 	.word	0xffffffff


	//   ....[94]....
        /*027c*/ 	.word	0xffffffff


	//   ....[95]....
        /*0280*/ 	.word	0xffffffff


	//   ....[96]....
        /*0284*/ 	.word	0xffffffff


	//   ....[97]....
        /*0288*/ 	.word	0xffffffff


	//   ....[98]....
        /*028c*/ 	.word	0xffffffff


	//   ....[99]....
        /*0290*/ 	.word	0xffffffff


	//   ....[100]....
        /*0294*/ 	.word	0xffffffff


	//   ....[101]....
        /*0298*/ 	.word	0xffffffff


	//   ....[102]....
        /*029c*/ 	.word	0xffffffff


	//   ....[103]....
        /*02a0*/ 	.word	0xffffffff


	//   ....[104]....
        /*02a4*/ 	.word	0xffffffff


	//   ....[105]....
        /*02a8*/ 	.word	0xffffffff


	//   ....[106]....
        /*02ac*/ 	.word	0xffffffff


	//   ....[107]....
        /*02b0*/ 	.word	0xffffffff


	//   ....[108]....
        /*02b4*/ 	.word	0xffffffff


	//   ....[109]....
        /*02b8*/ 	.word	0xffffffff


	//   ....[110]....
        /*02bc*/ 	.word	0xffffffff


	//   ....[111]....
        /*02c0*/ 	.word	0xffffffff


	//   ....[112]....
        /*02c4*/ 	.word	0xffffffff


	//   ....[113]....
        /*02c8*/ 	.word	0xffffffff


	//   ....[114]....
        /*02cc*/ 	.word	0xffffffff


	//   ....[115]....
        /*02d0*/ 	.word	0xffffffff


	//   ....[116]....
        /*02d4*/ 	.word	0xffffffff


	//   ....[117]....
        /*02d8*/ 	.word	0xffffffff


	//   ....[118]....
        /*02dc*/ 	.word	0xffffffff


	//   ....[119]....
        /*02e0*/ 	.word	0xffffffff


	//   ....[120]....
        /*02e4*/ 	.word	0xffffffff


	//   ....[121]....
        /*02e8*/ 	.word	0xffffffff


	//   ....[122]....
        /*02ec*/ 	.word	0xffffffff


	//   ....[123]....
        /*02f0*/ 	.word	0xffffffff


	//   ....[124]....
        /*02f4*/ 	.word	0xffffffff


	//   ....[125]....
        /*02f8*/ 	.word	0xffffffff


	//   ....[126]....
        /*02fc*/ 	.word	0xffffffff


	//   ....[127]....
        /*0300*/ 	.word	0xffffffff


	//   ....[128]....
        /*0304*/ 	.word	0xffffffff


	//   ....[129]....
        /*0308*/ 	.word	0xffffffff


	//   ....[130]....
        /*030c*/ 	.word	0xffffffff


	//   ....[131]....
        /*0310*/ 	.word	0xffffffff


	//   ....[132]....
        /*0314*/ 	.word	0xffffffff


	//   ....[133]....
        /*0318*/ 	.word	0xffffffff


	//   ....[134]....
        /*031c*/ 	.word	0xffffffff


	//   ....[135]....
        /*0320*/ 	.word	0xffffffff


	//   ....[136]....
        /*0324*/ 	.word	0xffffffff


	//   ....[137]....
        /*0328*/ 	.word	0xffffffff


	//   ....[138]....
        /*032c*/ 	.word	0xffffffff


	//   ....[139]....
        /*0330*/ 	.word	0xffffffff


	//   ....[140]....
        /*0334*/ 	.word	0xffffffff


	//   ....[141]....
        /*0338*/ 	.word	0xffffffff


	//   ....[142]....
        /*033c*/ 	.word	0xffffffff


	//   ....[143]....
        /*0340*/ 	.word	0xffffffff


	//   ....[144]....
        /*0344*/ 	.word	0xffffffff


	//   ....[145]....
        /*0348*/ 	.word	0xffffffff


	//   ....[146]....
        /*034c*/ 	.word	0xffffffff


	//   ....[147]....
        /*0350*/ 	.word	0xffffffff


	//   ....[148]....
        /*0354*/ 	.word	0xffffffff


	//   ....[149]....
        /*0358*/ 	.word	0xffffffff


	//   ....[150]....
        /*035c*/ 	.word	0xffffffff


	//   ....[151]....
        /*0360*/ 	.word	0xffffffff


	//   ....[152]....
        /*0364*/ 	.word	0xffffffff


	//   ....[153]....
        /*0368*/ 	.word	0xffffffff


	//   ....[154]....
        /*036c*/ 	.word	0xffffffff


	//   ....[155]....
        /*0370*/ 	.word	0xffffffff


	//   ....[156]....
        /*0374*/ 	.word	0xffffffff


	//   ....[157]....
        /*0378*/ 	.word	0x0500000f


	//   ....[158]....
        /*037c*/ 	.word	0x0500000f


	//   ....[159]....
        /*0380*/ 	.word	0x0500000f


	//   ....[160]....
        /*0384*/ 	.word	0x0500000f


	//   ....[161]....
        /*0388*/ 	.word	0x0500000f


	//   ....[162]....
        /*038c*/ 	.word	0x0500000f


	//   ....[163]....
        /*0390*/ 	.word	0x0500000f


	//   ....[164]....
        /*0394*/ 	.word	0x0500000f


	//   ....[165]....
        /*0398*/ 	.word	0x0500000f


	//   ....[166]....
        /*039c*/ 	.word	0x0500000f


	//   ....[167]....
        /*03a0*/ 	.word	0x0500000f


	//   ....[168]....
        /*03a4*/ 	.word	0x0500000f


	//   ....[169]....
        /*03a8*/ 	.word	0x0500000f


	//   ....[170]....
        /*03ac*/ 	.word	0x0500000f


	//   ....[171]....
        /*03b0*/ 	.word	0x0500000f


	//   ....[172]....
        /*03b4*/ 	.word	0x0500000f


	//   ....[173]....
        /*03b8*/ 	.word	0x0500000f


	//   ....[174]....
        /*03bc*/ 	.word	0x0500000f


	//   ....[175]....
        /*03c0*/ 	.word	0x0500000f


	//   ....[176]....
        /*03c4*/ 	.word	0x0500000f


	//   ....[177]....
        /*03c8*/ 	.word	0x0500000f


	//   ....[178]....
        /*03cc*/ 	.word	0x0500000f


	//   ....[179]....
        /*03d0*/ 	.word	0x0500000f


	//   ....[180]....
        /*03d4*/ 	.word	0x0500000f


	//   ....[181]....
        /*03d8*/ 	.word	0x0500000f


	//   ....[182]....
        /*03dc*/ 	.word	0x0500000f


	//   ....[183]....
        /*03e0*/ 	.word	0x0500000f


	//   ....[184]....
        /*03e4*/ 	.word	0x0500000f


	//   ....[185]....
        /*03e8*/ 	.word	0x0500000f


	//   ....[186]....
        /*03ec*/ 	.word	0x0500000f


	//   ....[187]....
        /*03f0*/ 	.word	0x0500000f


	//   ....[188]....
        /*03f4*/ 	.word	0x0500000f


	//   ....[189]....
        /*03f8*/ 	.word	0x0500000f


	//   ....[190]....
        /*03fc*/ 	.word	0x0500000f


	//   ....[191]....
        /*0400*/ 	.word	0x0500000f


	//   ....[192]....
        /*0404*/ 	.word	0x0500000f


	//   ....[193]....
        /*0408*/ 	.word	0x0500000f


	//   ....[194]....
        /*040c*/ 	.word	0x0500000f


	//   ....[195]....
        /*0410*/ 	.word	0x0500000f


	//   ....[196]....
        /*0414*/ 	.word	0x0500000f


	//   ....[197]....
        /*0418*/ 	.word	0x0500000f


	//   ....[198]....
        /*041c*/ 	.word	0x0500000f


	//   ....[199]....
        /*0420*/ 	.word	0x0500000f


	//   ....[200]....
        /*0424*/ 	.word	0x0500000f


	//   ....[201]....
        /*0428*/ 	.word	0x0500000f


	//   ....[202]....
        /*042c*/ 	.word	0x0500000f


	//   ....[203]....
        /*0430*/ 	.word	0x0500000f


	//   ....[204]....
        /*0434*/ 	.word	0x0500000f


	//   ....[205]....
        /*0438*/ 	.word	0x0500000f


	//   ....[206]....
        /*043c*/ 	.word	0x0500000f


	//   ....[207]....
        /*0440*/ 	.word	0x0500000f


	//   ....[208]....
        /*0444*/ 	.word	0x0500000f


	//   ....[209]....
        /*0448*/ 	.word	0x0500000f


	//   ....[210]....
        /*044c*/ 	.word	0x0500000f


	//   ....[211]....
        /*0450*/ 	.word	0x0500000f


	//   ....[212]....
        /*0454*/ 	.word	0x0500000f


	//   ....[213]....
        /*0458*/ 	.word	0x0500000f


	//   ....[214]....
        /*045c*/ 	.word	0x0500000f


	//   ....[215]....
        /*0460*/ 	.word	0x0500000f


	//   ....[216]....
        /*0464*/ 	.word	0x0500000f


	//   ....[217]....
        /*0468*/ 	.word	0x0500000f


	//   ....[218]....
        /*046c*/ 	.word	0x0500000f


	//   ....[219]....
        /*0470*/ 	.word	0x0500000f


	//   ....[220]....
        /*0474*/ 	.word	0x0500000f


	//   ....[221]....
        /*0478*/ 	.word	0x0500000f


	//   ....[222]....
        /*047c*/ 	.word	0x0500000f


	//   ....[223]....
        /*0480*/ 	.word	0x0500000f


	//   ....[224]....
        /*0484*/ 	.word	0x0500000f


	//   ....[225]....
        /*0488*/ 	.word	0x0500000f


	//   ....[226]....
        /*048c*/ 	.word	0x0500000f


	//   ....[227]....
        /*0490*/ 	.word	0x0500000f


	//   ....[228]....
        /*0494*/ 	.word	0x0500000f


	//   ....[229]....
        /*0498*/ 	.word	0x0500000f


	//   ....[230]....
        /*049c*/ 	.word	0x0500000f


	//   ....[231]....
        /*04a0*/ 	.word	0x0500000f


	//   ....[232]....
        /*04a4*/ 	.word	0x0500000f


	//   ....[233]....
        /*04a8*/ 	.word	0x0500000f


	//   ....[234]....
        /*04ac*/ 	.word	0x0500000f


	//   ....[235]....
        /*04b0*/ 	.word	0x0500000f


	//   ....[236]....
        /*04b4*/ 	.word	0x0500000f


	//   ....[237]....
        /*04b8*/ 	.word	0x0500000f


	//   ....[238]....
        /*04bc*/ 	.word	0x0500000f


	//   ....[239]....
        /*04c0*/ 	.word	0x0500000f


	//   ....[240]....
        /*04c4*/ 	.word	0x0500000f


	//----- nvinfo : EIATTR_COOP_GROUP_INSTR_OFFSETS
	.align		4
.L_1336:
        /*04c8*/ 	.byte	0x04, 0x28
        /*04ca*/ 	.short	(.L_1338 - .L_1337)


	//   ....[0]....
.L_1337:
        /*04cc*/ 	.word	0x00000080


	//   ....[1]....
        /*04d0*/ 	.word	0x00000090


	//   ....[2]....
        /*04d4*/ 	.word	0x000002d0


	//   ....[3]....
        /*04d8*/ 	.word	0x00000430


	//   ....[4]....
        /*04dc*/ 	.word	0x00000550


	//   ....[5]....
        /*04e0*/ 	.word	0x000006b0


	//   ....[6]....
        /*04e4*/ 	.word	0x00002150


	//   ....[7]....
        /*04e8*/ 	.word	0x00002860


	//   ....[8]....
        /*04ec*/ 	.word	0x00002a80


	//   ....[9]....
        /*04f0*/ 	.word	0x000037c0


	//   ....[10]....
        /*04f4*/ 	.word	0x000038d0


	//   ....[11]....
        /*04f8*/ 	.word	0x00003ed0


	//   ....[12]....
        /*04fc*/ 	.word	0x00003f30


	//   ....[13]....
        /*0500*/ 	.word	0x000051c0


	//   ....[14]....
        /*0504*/ 	.word	0x00005bb0


	//   ....[15]....
        /*0508*/ 	.word	0x00006150


	//   ....[16]....
        /*050c*/ 	.word	0x00006270


	//   ....[17]....
        /*0510*/ 	.word	0x00006c10


	//   ....[18]....
        /*0514*/ 	.word	0x00006de0


	//   ....[19]....
        /*0518*/ 	.word	0x00008560


	//   ....[20]....
        /*051c*/ 	.word	0x00008580


	//   ....[21]....
        /*0520*/ 	.word	0x00008c80


	//   ....[22]....
        /*0524*/ 	.word	0x00008e50


	//   ....[23]....
        /*0528*/ 	.word	0x0000a260


	//   ....[24]....
        /*052c*/ 	.word	0x0000ac50


	//   ....[25]....
        /*0530*/ 	.word	0x0000b1f0


	//   ....[26]....
        /*0534*/ 	.word	0x0000b310


	//   ....[27]....
        /*0538*/ 	.word	0x0000bcb0


	//   ....[28]....
        /*053c*/ 	.word	0x0000be80


	//   ....[29]....
        /*0540*/ 	.word	0x0000ce60


	//   ....[30]....
        /*0544*/ 	.word	0x0000ced0


	//   ....[31]....
        /*0548*/ 	.word	0x0000cf30


	//   ....[32]....
        /*054c*/ 	.word	0x0000cf60


	//   ....[33]....
        /*0550*/ 	.word	0x0000e9d0


	//   ....[34]....
        /*0554*/ 	.word	0x0000e9e0


	//   ....[35]....
        /*0558*/ 	.word	0x0000e9f0


	//   ....[36]....
        /*055c*/ 	.word	0x0000ea00


	//   ....[37]....
        /*0560*/ 	.word	0x0000f4e0


	//   ....[38]....
        /*0564*/ 	.word	0x0000f500


	//   ....[39]....
        /*0568*/ 	.word	0x0000f6a0


	//   ....[40]....
        /*056c*/ 	.word	0x0000f6c0


	//   ....[41]....
        /*0570*/ 	.word	0x0000f800


	//   ....[42]....
        /*0574*/ 	.word	0x0000f820


	//   ....[43]....
        /*0578*/ 	.word	0x0000f970


	//   ....[44]....
        /*057c*/ 	.word	0x0000f990


	//   ....[45]....
        /*0580*/ 	.word	0x0000ff20


	//   ....[46]....
        /*0584*/ 	.word	0x0000ff50


	//   ....[47]....
        /*0588*/ 	.word	0x00010830


	//   ....[48]....
        /*058c*/ 	.word	0x00010840


	//   ....[49]....
        /*0590*/ 	.word	0x00011b20


	//   ....[50]....
        /*0594*/ 	.word	0x00011b50


	//   ....[51]....
        /*0598*/ 	.word	0x00011cc0


	//   ....[52]....
        /*059c*/ 	.word	0x00011ce0


	//   ....[53]....
        /*05a0*/ 	.word	0x00011e20


	//   ....[54]....
        /*05a4*/ 	.word	0x00011e40


	//   ....[55]....
        /*05a8*/ 	.word	0x00011f90


	//   ....[56]....
        /*05ac*/ 	.word	0x00011fb0


	//   ....[57]....
        /*05b0*/ 	.word	0x00012190


	//   ....[58]....
        /*05b4*/ 	.word	0x00012380


	//   ....[59]....
        /*05b8*/ 	.word	0x000123b0


	//   ....[60]....
        /*05bc*/ 	.word	0x000123e0


	//   ....[61]....
        /*05c0*/ 	.word	0x00012410


	//   ....[62]....
        /*05c4*/ 	.word	0x00012440


	//   ....[63]....
        /*05c8*/ 	.word	0x00012470


	//   ....[64]....
        /*05cc*/ 	.word	0x000125e0


	//   ....[65]....
        /*05d0*/ 	.word	0x00012610


	//   ....[66]....
        /*05d4*/ 	.word	0x00012640


	//   ....[67]....
        /*05d8*/ 	.word	0x00012670


	//   ....[68]....
        /*05dc*/ 	.word	0x000126a0


	//   ....[69]....
        /*05e0*/ 	.word	0x000126d0


	//   ....[70]....
        /*05e4*/ 	.word	0x00012760


	//   ....[71]....
        /*05e8*/ 	.word	0x00012790


	//   ....[72]....
        /*05ec*/ 	.word	0x000127a0


	//   ....[73]....
        /*05f0*/ 	.word	0x000127e0


	//   ....[74]....
        /*05f4*/ 	.word	0x00014960


	//   ....[75]....
        /*05f8*/ 	.word	0x00014980


	//   ....[76]....
        /*05fc*/ 	.word	0x00014a10


	//   ....[77]....
        /*0600*/ 	.word	0x00014a30


	//   ....[78]....
        /*0604*/ 	.word	0x00014ab0


	//   ....[79]....
        /*0608*/ 	.word	0x00014ad0


	//   ....[80]....
        /*060c*/ 	.word	0x00014b50


	//   ....[81]....
        /*0610*/ 	.word	0x00014b70


	//   ....[82]....
        /*0614*/ 	.word	0x00014bf0


	//   ....[83]....
        /*0618*/ 	.word	0x00014c10


	//   ....[84]....
        /*061c*/ 	.word	0x00014c20


	//   ....[85]....
        /*0620*/ 	.word	0x00014c30


	//   ....[86]....
        /*0624*/ 	.word	0x00015330


	//   ....[87]....
        /*0628*/ 	.word	0x00015360


	//   ....[88]....
        /*062c*/ 	.word	0x00015390


	//   ....[89]....
        /*0630*/ 	.word	0x00015420


	//   ....[90]....
        /*0634*/ 	.word	0x00015430


	//   ....[91]....
        /*0638*/ 	.word	0x000154c0


	//   ....[92]....
        /*063c*/ 	.word	0x000154d0


	//   ....[93]....
        /*0640*/ 	.word	0x00015560


	//   ....[94]....
        /*0644*/ 	.word	0x00015570


	//   ....[95]....
        /*0648*/ 	.word	0x00015600


	//   ....[96]....
        /*064c*/ 	.word	0x00015610


	//   ....[97]....
        /*0650*/ 	.word	0x000156a0


	//   ....[98]....
        /*0654*/ 	.word	0x000156b0


	//   ....[99]....
        /*0658*/ 	.word	0x00015730


	//   ....[100]....
        /*065c*/ 	.word	0x00015740


	//   ....[101]....
        /*0660*/ 	.word	0x00015750


	//   ....[102]....
        /*0664*/ 	.word	0x00015c40


	//   ....[103]....
        /*0668*/ 	.word	0x00015c60


	//   ....[104]....
        /*066c*/ 	.word	0x00015cb0


	//   ....[105]....
        /*0670*/ 	.word	0x00015d60


	//   ....[106]....
        /*0674*/ 	.word	0x00015d80


	//   ....[107]....
        /*0678*/ 	.word	0x00015e30


	//   ....[108]....
        /*067c*/ 	.word	0x00015e40


	//   ....[109]....
        /*0680*/ 	.word	0x00015e70


	//   ....[110]....
        /*0684*/ 	.word	0x00015f00


	//   ....[111]....
        /*0688*/ 	.word	0x00015fa0


	//   ....[112]....
        /*068c*/ 	.word	0x00015fc0


	//   ....[113]....
        /*0690*/ 	.word	0x00015fd0


	//   ....[114]....
        /*0694*/ 	.word	0x000166f0


	//   ....[115]....
        /*0698*/ 	.word	0x00016710


	//   ....[116]....
        /*069c*/ 	.word	0x00016720


	//   ....[117]....
        /*06a0*/ 	.word	0x00016760


	//   ....[118]....
        /*06a4*/ 	.word	0x00016770


	//   ....[119]....
        /*06a8*/ 	.word	0x000167b0


	//   ....[120]....
        /*06ac*/ 	.word	0x000167c0


	//   ....[121]....
        /*06b0*/ 	.word	0x00016800


	//   ....[122]....
        /*06b4*/ 	.word	0x00016810


	//   ....[123]....
        /*06b8*/ 	.word	0x00016850


	//   ....[124]....
        /*06bc*/ 	.word	0x00016860


	//   ....[125]....
        /*06c0*/ 	.word	0x00016870


	//   ....[126]....
        /*06c4*/ 	.word	0x00016bc0


	//   ....[127]....
        /*06c8*/ 	.word	0x00016be0


	//   ....[128]....
        /*06cc*/ 	.word	0x00016bf0


	//   ....[129]....
        /*06d0*/ 	.word	0x00016c00


	//   ....[130]....
        /*06d4*/ 	.word	0x00016c10


	//   ....[131]....
        /*06d8*/ 	.word	0x00016c30


	//   ....[132]....
        /*06dc*/ 	.word	0x00016ca0


	//   ....[133]....
        /*06e0*/ 	.word	0x00016cd0


	//   ....[134]....
        /*06e4*/ 	.word	0x00016ce0


	//   ....[135]....
        /*06e8*/ 	.word	0x00016d50


	//   ....[136]....
        /*06ec*/ 	.word	0x00016d60


	//   ....[137]....
        /*06f0*/ 	.word	0x00016e60


	//   ....[138]....
        /*06f4*/ 	.word	0x00017350


	//   ....[139]....
        /*06f8*/ 	.word	0x00017380


	//   ....[140]....
        /*06fc*/ 	.word	0x000173e0


	//   ....[141]....
        /*0700*/ 	.word	0x00017410


	//   ....[142]....
        /*0704*/ 	.word	0x00017440


	//   ....[143]....
        /*0708*/ 	.word	0x00017470


	//   ....[144]....
        /*070c*/ 	.word	0x000174a0


	//   ....[145]....
        /*0710*/ 	.word	0x000174d0


	//   ....[146]....
        /*0714*/ 	.word	0x00017670


	//   ....[147]....
        /*0718*/ 	.word	0x000176a0


	//   ....[148]....
        /*071c*/ 	.word	0x000176d0


	//   ....[149]....
        /*0720*/ 	.word	0x00017700


	//   ....[150]....
        /*0724*/ 	.word	0x00017730


	//   ....[151]....
        /*0728*/ 	.word	0x00017760


	//   ....[152]....
        /*072c*/ 	.word	0x00017820


	//   ....[153]....
        /*0730*/ 	.word	0x00017840


	//   ....[154]....
        /*0734*/ 	.word	0x00017860


	//   ....[155]....
        /*0738*/ 	.word	0x000178c0


	//   ....[156]....
        /*073c*/ 	.word	0x000182e0


	//   ....[157]....
        /*0740*/ 	.word	0x00018940


	//   ....[158]....
        /*0744*/ 	.word	0x00018a30


	//   ....[159]....
        /*0748*/ 	.word	0x00018ad0


	//   ....[160]....
        /*074c*/ 	.word	0x00018b30


	//   ....[161]....
        /*0750*/ 	.word	0x00018c20


	//   ....[162]....
        /*0754*/ 	.word	0x00018c90


	//   ....[163]....
        /*0758*/ 	.word	0x00018d80


	//   ....[164]....
        /*075c*/ 	.word	0x00018df0


	//   ....[165]....
        /*0760*/ 	.word	0x00018ee0


	//   ....[166]....
        /*0764*/ 	.word	0x00018f50


	//   ....[167]....
        /*0768*/ 	.word	0x00019040


	//   ....[168]....
        /*076c*/ 	.word	0x000190b0


	//   ....[169]....
        /*0770*/ 	.word	0x00019150


	//   ....[170]....
        /*0774*/ 	.word	0x00019240


	//   ....[171]....
        /*0778*/ 	.word	0x000192b0


	//   ....[172]....
        /*077c*/ 	.word	0x00019310


	//   ....[173]....
        /*0780*/ 	.word	0x00019400


	//   ....[174]....
        /*0784*/ 	.word	0x00019460


	//   ....[175]....
        /*0788*/ 	.word	0x00019560


	//   ....[176]....
        /*078c*/ 	.word	0x000195c0


	//   ....[177]....
        /*0790*/ 	.word	0x000196c0


	//   ....[178]....
        /*0794*/ 	.word	0x00019720


	//   ....[179]....
        /*0798*/ 	.word	0x00019820


	//   ....[180]....
        /*079c*/ 	.word	0x00019880


	//   ....[181]....
        /*07a0*/ 	.word	0x00019980


	//   ....[182]....
        /*07a4*/ 	.word	0x000199e0


	//   ....[183]....
        /*07a8*/ 	.word	0x00019ae0


	//   ....[184]....
        /*07ac*/ 	.word	0x00019b40


	//   ....[185]....
        /*07b0*/ 	.word	0x00019c20


	//   ....[186]....
        /*07b4*/ 	.word	0x00019d50


	//   ....[187]....
        /*07b8*/ 	.word	0x00019e30


	//   ....[188]....
        /*07bc*/ 	.word	0x00019ec0


	//   ....[189]....
        /*07c0*/ 	.word	0x00019fd0


	//   ....[190]....
        /*07c4*/ 	.word	0x0001a030


	//   ....[191]....
        /*07c8*/ 	.word	0x0001a140


	//   ....[192]....
        /*07cc*/ 	.word	0x0001a1a0


	//   ....[193]....
        /*07d0*/ 	.word	0x0001a2b0


	//   ....[194]....
        /*07d4*/ 	.word	0x0001a310


	//   ....[195]....
        /*07d8*/ 	.word	0x0001a420


	//   ....[196]....
        /*07dc*/ 	.word	0x0001a480


	//   ....[197]....
        /*07e0*/ 	.word	0x0001a540


	//   ....[198]....
        /*07e4*/ 	.word	0x0001a6a0


	//   ....[199]....
        /*07e8*/ 	.word	0x0001a740


	//   ....[200]....
        /*07ec*/ 	.word	0x0001a7a0


	//   ....[201]....
        /*07f0*/ 	.word	0x0001a850


	//   ....[202]....
        /*07f4*/ 	.word	0x0001a8b0


	//   ....[203]....
        /*07f8*/ 	.word	0x0001a960


	//   ....[204]....
        /*07fc*/ 	.word	0x0001a9c0


	//   ....[205]....
        /*0800*/ 	.word	0x0001aa70


	//   ....[206]....
        /*0804*/ 	.word	0x0001aad0


	//   ....[207]....
        /*0808*/ 	.word	0x0001ab80


	//   ....[208]....
        /*080c*/ 	.word	0x0001abe0


	//   ....[209]....
        /*0810*/ 	.word	0x0001ac90


	//   ....[210]....
        /*0814*/ 	.word	0x0001ad70


	//   ....[211]....
        /*0818*/ 	.word	0x0001ae10


	//   ....[212]....
        /*081c*/ 	.word	0x0001ae70


	//   ....[213]....
        /*0820*/ 	.word	0x0001af40


	//   ....[214]....
        /*0824*/ 	.word	0x0001afa0


	//   ....[215]....
        /*0828*/ 	.word	0x0001b070


	//   ....[216]....
        /*082c*/ 	.word	0x0001b0d0


	//   ....[217]....
        /*0830*/ 	.word	0x0001b1b0


	//   ....[218]....
        /*0834*/ 	.word	0x0001b210


	//   ....[219]....
        /*0838*/ 	.word	0x0001b2e0


	//   ....[220]....
        /*083c*/ 	.word	0x0001b340


	//   ....[221]....
        /*0840*/ 	.word	0x0001b410


	//   ....[222]....
        /*0844*/ 	.word	0x0001b4a0


	//   ....[223]....
        /*0848*/ 	.word	0x0001b540


	//   ....[224]....
        /*084c*/ 	.word	0x0001b6c0


	//   ....[225]....
        /*0850*/ 	.word	0x0001b730


	//   ....[226]....
        /*0854*/ 	.word	0x0001b7a0


	//   ....[227]....
        /*0858*/ 	.word	0x0001b810


	//   ....[228]....
        /*085c*/ 	.word	0x0001b880


	//   ....[229]....
        /*0860*/ 	.word	0x0001b900


	//   ....[230]....
        /*0864*/ 	.word	0x0001b980


	//   ....[231]....
        /*0868*/ 	.word	0x0001ba10


	//   ....[232]....
        /*086c*/ 	.word	0x0001ba80


	//   ....[233]....
        /*0870*/ 	.word	0x0001baf0


	//   ....[234]....
        /*0874*/ 	.word	0x0001bb60


	//   ....[235]....
        /*0878*/ 	.word	0x0001bbe0


	//   ....[236]....
        /*087c*/ 	.word	0x0001bc50


	//   ....[237]....
        /*0880*/ 	.word	0x0001bce0


	//   ....[238]....
        /*0884*/ 	.word	0x0001bd40


	//   ....[239]....
        /*0888*/ 	.word	0x0001bdd0


	//   ....[240]....
        /*088c*/ 	.word	0x0001bf00


	//----- nvinfo : EIATTR_REG_RECONFIG
	.align		4
.L_1338:
        /*0890*/ 	.byte	0x01, 0x54
	.zero		2


	//----- nvinfo : EIATTR_SYSCALL_OFFSETS
	.align		4
        /*0894*/ 	.byte	0x04, 0x46
        /*0896*/ 	.short	(.L_1340 - .L_1339)


	//   ....[0]....
.L_1339:
        /*0898*/ 	.word	0x000022d0


	//   ....[1]....
        /*089c*/ 	.word	0x00013f80


	//   ....[2]....
        /*08a0*/ 	.word	0x000140d0


	//   ....[3]....
        /*08a4*/ 	.word	0x000141c0


	//   ....[4]....
        /*08a8*/ 	.word	0x00014f50


	//----- nvinfo : EIATTR_MBARRIER_INSTR_OFFSETS
	.align		4
.L_1340:
        /*08ac*/ 	.byte	0x04, 0x39
        /*08ae*/ 	.short	(.L_1342 - .L_1341)


	//   ....[0]....
.L_1341:
        /*08b0*/ 	.word	0x00000180
        /*08b4*/ 	.word	0x000000ff
        /*08b8*/ 	.word	0x00022800
        /*08bc*/ 	.short	0x0100
        /*08be*/ 	.byte	0x08
	.zero		1


	//   ....[1]....
        /*08c0*/ 	.word	0x00000190
        /*08c4*/ 	.word	0x000000ff
        /*08c8*/ 	.word	0x00022820
        /*08cc*/ 	.short	0x0100
        /*08ce*/ 	.byte	0x08
	.zero		1


	//   ....[2]....
        /*08d0*/ 	.word	0x00000280
        /*08d4*/ 	.word	0x000000ff
        /*08d8*/ 	.word	0x00022830
        /*08dc*/ 	.short	0x0100
        /*08de*/ 	.byte	0x08
	.zero		1


	//   ....[3]....
        /*08e0*/ 	.word	0x00000290
        /*08e4*/ 	.word	0x000000ff
        /*08e8*/ 	.word	0x00022840
        /*08ec*/ 	.short	0x0100
        /*08ee*/ 	.byte	0x08
	.zero		1


	//   ....[4]....
        /*08f0*/ 	.word	0x000002a0
        /*08f4*/ 	.word	0x000000ff
        /*08f8*/ 	.word	0x00022838
        /*08fc*/ 	.short	0x0100
        /*08fe*/ 	.byte	0x08
	.zero		1


	//   ....[5]....
        /*0900*/ 	.word	0x000002b0
        /*0904*/ 	.word	0x000000ff
        /*0908*/ 	.word	0x00022848
        /*090c*/ 	.short	0x0100
        /*090e*/ 	.byte	0x08
	.zero		1


	//   ....[6]....
        /*0910*/ 	.word	0x000003e0
        /*0914*/ 	.word	0x000000ff
        /*0918*/ 	.word	0x00022850
        /*091c*/ 	.short	0x0100
        /*091e*/ 	.byte	0x08
	.zero		1


	//   ....[7]....
        /*0920*/ 	.word	0x000003f0
        /*0924*/ 	.word	0x000000ff
        /*0928*/ 	.word	0x00022860
        /*092c*/ 	.short	0x0100
        /*092e*/ 	.byte	0x08
	.zero		1


	//   ....[8]....
        /*0930*/ 	.word	0x00000400
        /*0934*/ 	.word	0x000000ff
        /*0938*/ 	.word	0x00022858
        /*093c*/ 	.short	0x0100
        /*093e*/ 	.byte	0x08
	.zero		1


	//   ....[9]....
        /*0940*/ 	.word	0x00000410
        /*0944*/ 	.word	0x000000ff
        /*0948*/ 	.word	0x00022868
        /*094c*/ 	.short	0x0100
        /*094e*/ 	.byte	0x08
	.zero		1


	//   ....[10]....
        /*0950*/ 	.word	0x00000500
        /*0954*/ 	.word	0x000000ff
        /*0958*/ 	.word	0x00022870
        /*095c*/ 	.short	0x0100
        /*095e*/ 	.byte	0x06
	.zero		1


	//   ....[11]....
        /*0960*/ 	.word	0x00000510
        /*0964*/ 	.word	0x000000ff
        /*0968*/ 	.word	0x00022880
        /*096c*/ 	.short	0x0100
        /*096e*/ 	.byte	0x06
	.zero		1


	//   ....[12]....
        /*0970*/ 	.word	0x00000520
        /*0974*/ 	.word	0x000000ff
        /*0978*/ 	.word	0x00022878
        /*097c*/ 	.short	0x0100
        /*097e*/ 	.byte	0x06
	.zero		1


	//   ....[13]....
        /*0980*/ 	.word	0x00000530
        /*0984*/ 	.word	0x000000ff
        /*0988*/ 	.word	0x00022888
        /*098c*/ 	.short	0x0100
        /*098e*/ 	.byte	0x06
	.zero		1


	//   ....[14]....
        /*0990*/ 	.word	0x00000660
        /*0994*/ 	.word	0x000000ff
        /*0998*/ 	.word	0x00022890
        /*099c*/ 	.short	0x0100
        /*099e*/ 	.byte	0x08
	.zero		1


	//   ....[15]....
        /*09a0*/ 	.word	0x00000670
        /*09a4*/ 	.word	0x000000ff
        /*09a8*/ 	.word	0x000228a0
        /*09ac*/ 	.short	0x0100
        /*09ae*/ 	.byte	0x08
	.zero		1


	//   ....[16]....
        /*09b0*/ 	.word	0x00000680
        /*09b4*/ 	.word	0x000000ff
        /*09b8*/ 	.word	0x00022898
        /*09bc*/ 	.short	0x0100
        /*09be*/ 	.byte	0x08
	.zero		1


	//   ....[17]....
        /*09c0*/ 	.word	0x00000690
        /*09c4*/ 	.word	0x000000ff
        /*09c8*/ 	.word	0x000228a8
        /*09cc*/ 	.short	0x0100
        /*09ce*/ 	.byte	0x08
	.zero		1


	//   ....[18]....
        /*09d0*/ 	.word	0x000007d0
        /*09d4*/ 	.word	0x000000ff
        /*09d8*/ 	.word	0x000228b0
        /*09dc*/ 	.short	0x0100
        /*09de*/ 	.byte	0x08
	.zero		1


	//   ....[19]....
        /*09e0*/ 	.word	0x000007e0
        /*09e4*/ 	.word	0x000000ff
        /*09e8*/ 	.word	0x000228c0
        /*09ec*/ 	.short	0x0100
        /*09ee*/ 	.byte	0x08
	.zero		1


	//   ....[20]....
        /*09f0*/ 	.word	0x000007f0
        /*09f4*/ 	.word	0x000000ff
        /*09f8*/ 	.word	0x000228b8
        /*09fc*/ 	.short	0x0100
        /*09fe*/ 	.byte	0x08
	.zero		1


	//   ....[21]....
        /*0a00*/ 	.word	0x00000800
        /*0a04*/ 	.word	0x000000ff
        /*0a08*/ 	.word	0x000228c8
        /*0a0c*/ 	.short	0x0100
        /*0a0e*/ 	.byte	0x08
	.zero		1


	//   ....[22]....
        /*0a10*/ 	.word	0x00002380
        /*0a14*/ 	.word	0x00000006
        /*0a18*/ 	.word	0x00022800
        /*0a1c*/ 	.short	0x010a
        /*0a1e*/ 	.byte	0x3f
	.zero		1


	//   ....[23]....
        /*0a20*/ 	.word	0x00002450
        /*0a24*/ 	.word	0x000000ff
        /*0a28*/ 	.word	0x00022830
        /*0a2c*/ 	.short	0x010a
        /*0a2e*/ 	.byte	0x16
	.zero		1


	//   ....[24]....
        /*0a30*/ 	.word	0x00002490
        /*0a34*/ 	.word	0x000000ff
        /*0a38*/ 	.word	0x00022830
        /*0a3c*/ 	.short	0x010a
        /*0a3e*/ 	.byte	0x16
	.zero		1


	//   ....[25]....
        /*0a40*/ 	.word	0x000027e0
        /*0a44*/ 	.word	0x000000ff
        /*0a48*/ 	.word	0x00000000
        /*0a4c*/ 	.short	0x0101
        /*0a4e*/ 	.byte	0x06
	.zero		1


	//   ....[26]....
        /*0a50*/ 	.word	0x00004770
        /*0a54*/ 	.word	0x000000ff
        /*0a58*/ 	.word	0x00022850
        /*0a5c*/ 	.short	0x010a
        /*0a5e*/ 	.byte	0x16
	.zero		1


	//   ....[27]....
        /*0a60*/ 	.word	0x000047b0
        /*0a64*/ 	.word	0x000000ff
        /*0a68*/ 	.word	0x00022850
        /*0a6c*/ 	.short	0x010a
        /*0a6e*/ 	.byte	0x16
	.zero		1


	//   ....[28]....
        /*0a70*/ 	.word	0x00004b10
        /*0a74*/ 	.word	0x000000ff
        /*0a78*/ 	.word	0x00000000
        /*0a7c*/ 	.short	0x0101
        /*0a7e*/ 	.byte	0x16
	.zero		1


	//   ....[29]....
        /*0a80*/ 	.word	0x00004ea0
        /*0a84*/ 	.word	0x000000ff
        /*0a88*/ 	.word	0x00022830
        /*0a8c*/ 	.short	0x010a
        /*0a8e*/ 	.byte	0x1a
	.zero		1


	//   ....[30]....
        /*0a90*/ 	.word	0x00004ee0
        /*0a94*/ 	.word	0x000000ff
        /*0a98*/ 	.word	0x00022830
        /*0a9c*/ 	.short	0x010a
        /*0a9e*/ 	.byte	0x1a
	.zero		1


	//   ....[31]....
        /*0aa0*/ 	.word	0x00005120
        /*0aa4*/ 	.word	0x000000ff
        /*0aa8*/ 	.word	0x00000000
        /*0aac*/ 	.short	0x0101
        /*0aae*/ 	.byte	0x06
	.zero		1


	//   ....[32]....
        /*0ab0*/ 	.word	0x00007a40
        /*0ab4*/ 	.word	0x000000ff
        /*0ab8*/ 	.word	0x00022850
        /*0abc*/ 	.short	0x010a
        /*0abe*/ 	.byte	0x1a
	.zero		1


	//   ....[33]....
        /*0ac0*/ 	.word	0x00007a80
        /*0ac4*/ 	.word	0x000000ff
        /*0ac8*/ 	.word	0x00022850
        /*0acc*/ 	.short	0x010a
        /*0ace*/ 	.byte	0x1a
	.zero		1


	//   ....[34]....
        /*0ad0*/ 	.word	0x00007da0
        /*0ad4*/ 	.word	0x000000ff
        /*0ad8*/ 	.word	0x00000000
        /*0adc*/ 	.short	0x0101
        /*0ade*/ 	.byte	0x1a
	.zero		1


	//   ....[35]....
        /*0ae0*/ 	.word	0x000081a0
        /*0ae4*/ 	.word	0x000000ff
        /*0ae8*/ 	.word	0x00022830
        /*0aec*/ 	.short	0x010a
        /*0aee*/ 	.byte	0x18
	.zero		1


	//   ....[36]....
        /*0af0*/ 	.word	0x000081e0
        /*0af4*/ 	.word	0x000000ff
        /*0af8*/ 	.word	0x00022830
        /*0afc*/ 	.short	0x010a
        /*0afe*/ 	.byte	0x18
	.zero		1


	//   ....[37]....
        /*0b00*/ 	.word	0x00008410
        /*0b04*/ 	.word	0x000000ff
        /*0b08*/ 	.word	0x00000000
        /*0b0c*/ 	.short	0x0101
        /*0b0e*/ 	.byte	0x06
	.zero		1


	//   ....[38]....
        /*0b10*/ 	.word	0x00009a80
        /*0b14*/ 	.word	0x000000ff
        /*0b18*/ 	.word	0x00022850
        /*0b1c*/ 	.short	0x010a
        /*0b1e*/ 	.byte	0x18
	.zero		1


	//   ....[39]....
        /*0b20*/ 	.word	0x00009ac0
        /*0b24*/ 	.word	0x000000ff
        /*0b28*/ 	.word	0x00022850
        /*0b2c*/ 	.short	0x010a
        /*0b2e*/ 	.byte	0x18
	.zero		1


	//   ....[40]....
        /*0b30*/ 	.word	0x00009dc0
        /*0b34*/ 	.word	0x000000ff
        /*0b38*/ 	.word	0x00000000
        /*0b3c*/ 	.short	0x0101
        /*0b3e*/ 	.byte	0x18
	.zero		1


	//   ....[41]....
        /*0b40*/ 	.word	0x00009f40
        /*0b44*/ 	.word	0x000000ff
        /*0b48*/ 	.word	0x00022830
        /*0b4c*/ 	.short	0x010a
        /*0b4e*/ 	.byte	0x17
	.zero		1


	//   ....[42]....
        /*0b50*/ 	.word	0x00009f80
        /*0b54*/ 	.word	0x000000ff
        /*0b58*/ 	.word	0x00022830
        /*0b5c*/ 	.short	0x010a
        /*0b5e*/ 	.byte	0x17
	.zero		1


	//   ....[43]....
        /*0b60*/ 	.word	0x0000a1c0
        /*0b64*/ 	.word	0x000000ff
        /*0b68*/ 	.word	0x00000000
        /*0b6c*/ 	.short	0x0101
        /*0b6e*/ 	.byte	0x06
	.zero		1


	//   ....[44]....
        /*0b70*/ 	.word	0x0000cae0
        /*0b74*/ 	.word	0x000000ff
        /*0b78*/ 	.word	0x00022850
        /*0b7c*/ 	.short	0x010a
        /*0b7e*/ 	.byte	0x17
	.zero		1


	//   ....[45]....
        /*0b80*/ 	.word	0x0000cb20
        /*0b84*/ 	.word	0x000000ff
        /*0b88*/ 	.word	0x00022850
        /*0b8c*/ 	.short	0x010a
        /*0b8e*/ 	.byte	0x17
	.zero		1


	//   ....[46]....
        /*0b90*/ 	.word	0x0000ce40
        /*0b94*/ 	.word	0x000000ff
        /*0b98*/ 	.word	0x00000000
        /*0b9c*/ 	.short	0x0101
        /*0b9e*/ 	.byte	0x17
	.zero		1


	//   ....[47]....
        /*0ba0*/ 	.word	0x0000f4d0
        /*0ba4*/ 	.word	0x000000ff
        /*0ba8*/ 	.word	0x00000000
        /*0bac*/ 	.short	0x0101
        /*0bae*/ 	.byte	0x08
	.zero		1


	//   ....[48]....
        /*0bb0*/ 	.word	0x0000fd70
        /*0bb4*/ 	.word	0x000000ff
        /*0bb8*/ 	.word	0x00000000
        /*0bbc*/ 	.short	0x0101
        /*0bbe*/ 	.byte	0x08
	.zero		1


	//   ....[49]....
        /*0bc0*/ 	.word	0x00014700
        /*0bc4*/ 	.word	0x00000013
        /*0bc8*/ 	.word	0x00022840
        /*0bcc*/ 	.short	0x010a
        /*0bce*/ 	.byte	0x3f
	.zero		1


	//   ....[50]....
        /*0bd0*/ 	.word	0x00014d30
        /*0bd4*/ 	.word	0x00000013
        /*0bd8*/ 	.word	0x00022830
        /*0bdc*/ 	.short	0x0107
        /*0bde*/ 	.byte	0x3f
	.zero		1


	//   ....[51]....
        /*0be0*/ 	.word	0x00014e00
        /*0be4*/ 	.word	0x00000013
        /*0be8*/ 	.word	0x00022830
        /*0bec*/ 	.short	0x0101
        /*0bee*/ 	.byte	0x3f
	.zero		1


	//   ....[52]....
        /*0bf0*/ 	.word	0x00015850
        /*0bf4*/ 	.word	0x00000011
        /*0bf8*/ 	.word	0x00022800
        /*0bfc*/ 	.short	0x0107
        /*0bfe*/ 	.byte	0x3f
	.zero		1


	//   ....[53]....
        /*0c00*/ 	.word	0x00015940
        /*0c04*/ 	.word	0x00000011
        /*0c08*/ 	.word	0x00022800
        /*0c0c*/ 	.short	0x0101
        /*0c0e*/ 	.byte	0x3f
	.zero		1


	//   ....[54]....
        /*0c10*/ 	.word	0x00015960
        /*0c14*/ 	.word	0x00000011
        /*0c18*/ 	.word	0x00022820
        /*0c1c*/ 	.short	0x010a
        /*0c1e*/ 	.byte	0x3f
	.zero		1


	//   ....[55]....
        /*0c20*/ 	.word	0x000159f0
        /*0c24*/ 	.word	0x00000013
        /*0c28*/ 	.word	0x00022860
        /*0c2c*/ 	.short	0x010a
        /*0c2e*/ 	.byte	0x3f
	.zero		1


	//   ....[56]....
        /*0c30*/ 	.word	0x00016150
        /*0c34*/ 	.word	0x00000013
        /*0c38*/ 	.word	0x00022850
        /*0c3c*/ 	.short	0x0107
        /*0c3e*/ 	.byte	0x3f
	.zero		1


	//   ....[57]....
        /*0c40*/ 	.word	0x00016220
        /*0c44*/ 	.word	0x00000013
        /*0c48*/ 	.word	0x00022850
        /*0c4c*/ 	.short	0x0101
        /*0c4e*/ 	.byte	0x3f
	.zero		1


	//   ....[58]....
        /*0c50*/ 	.word	0x00016570
        /*0c54*/ 	.word	0x0000000a
        /*0c58*/ 	.word	0x00022840
        /*0c5c*/ 	.short	0x010a
        /*0c5e*/ 	.byte	0x3f
	.zero		1


	//   ....[59]....
        /*0c60*/ 	.word	0x00016920
        /*0c64*/ 	.word	0x0000000a
        /*0c68*/ 	.word	0x00022830
        /*0c6c*/ 	.short	0x0107
        /*0c6e*/ 	.byte	0x3f
	.zero		1


	//   ....[60]....
        /*0c70*/ 	.word	0x000169e0
        /*0c74*/ 	.word	0x0000000a
        /*0c78*/ 	.word	0x00022830
        /*0c7c*/ 	.short	0x0101
        /*0c7e*/ 	.byte	0x3f
	.zero		1


	//   ....[61]....
        /*0c80*/ 	.word	0x00016a10
        /*0c84*/ 	.word	0x0000000a
        /*0c88*/ 	.word	0x00022860
        /*0c8c*/ 	.short	0x010a
        /*0c8e*/ 	.byte	0x3f
	.zero		1


	//   ....[62]....
        /*0c90*/ 	.word	0x00016f10
        /*0c94*/ 	.word	0x0000000a
        /*0c98*/ 	.word	0x00022850
        /*0c9c*/ 	.short	0x0107
        /*0c9e*/ 	.byte	0x3f
	.zero		1


	//   ....[63]....
        /*0ca0*/ 	.word	0x00016fd0
        /*0ca4*/ 	.word	0x0000000a
        /*0ca8*/ 	.word	0x00022850
        /*0cac*/ 	.short	0x0101
        /*0cae*/ 	.byte	0x3f
	.zero		1


	//   ....[64]....
        /*0cb0*/ 	.word	0x00018260
        /*0cb4*/ 	.word	0x00000005
        /*0cb8*/ 	.word	0x00022820
        /*0cbc*/ 	.short	0x010a
        /*0cbe*/ 	.byte	0x3f
	.zero		1


	//   ....[65]....
        /*0cc0*/ 	.word	0x000183e0
        /*0cc4*/ 	.word	0x00000003
        /*0cc8*/ 	.word	0x00022840
        /*0ccc*/ 	.short	0x010a
        /*0cce*/ 	.byte	0x3f
	.zero		1


	//   ....[66]....
        /*0cd0*/ 	.word	0x00018480
        /*0cd4*/ 	.word	0x00000005
        /*0cd8*/ 	.word	0x00022840
        /*0cdc*/ 	.short	0x010a
        /*0cde*/ 	.byte	0x3f
	.zero		1


	//   ....[67]....
        /*0ce0*/ 	.word	0x000184c0
        /*0ce4*/ 	.word	0x00000003
        /*0ce8*/ 	.word	0x00022860
        /*0cec*/ 	.short	0x010a
        /*0cee*/ 	.byte	0x3f
	.zero		1


	//   ....[68]....
        /*0cf0*/ 	.word	0x00018500
        /*0cf4*/ 	.word	0x00000005
        /*0cf8*/ 	.word	0x00022860
        /*0cfc*/ 	.short	0x010a
        /*0cfe*/ 	.byte	0x3f
	.zero		1


	//   ....[69]....
        /*0d00*/ 	.word	0x00018560
        /*0d04*/ 	.word	0x00000006
        /*0d08*/ 	.word	0x00022800
        /*0d0c*/ 	.short	0x010a
        /*0d0e*/ 	.byte	0x3f
	.zero		1


	//   ....[70]....
        /*0d10*/ 	.word	0x000185c0
        /*0d14*/ 	.word	0x00000003
        /*0d18*/ 	.word	0x00022830
        /*0d1c*/ 	.short	0x010a
        /*0d1e*/ 	.byte	0x3f
	.zero		1


	//   ....[71]....
        /*0d20*/ 	.word	0x00018620
        /*0d24*/ 	.word	0x00000009
        /*0d28*/ 	.word	0x00022850
        /*0d2c*/ 	.short	0x010a
        /*0d2e*/ 	.byte	0x3f
	.zero		1


	//   ....[72]....
        /*0d30*/ 	.word	0x00018680
        /*0d34*/ 	.word	0x00000004
        /*0d38*/ 	.word	0x00022830
        /*0d3c*/ 	.short	0x010a
        /*0d3e*/ 	.byte	0x3f
	.zero		1


	//   ....[73]....
        /*0d40*/ 	.word	0x000186e0
        /*0d44*/ 	.word	0x00000008
        /*0d48*/ 	.word	0x00022850
        /*0d4c*/ 	.short	0x010a
        /*0d4e*/ 	.byte	0x3f
	.zero		1


	//   ....[74]....
        /*0d50*/ 	.word	0x00018740
        /*0d54*/ 	.word	0x00000003
        /*0d58*/ 	.word	0x00022830
        /*0d5c*/ 	.short	0x010a
        /*0d5e*/ 	.byte	0x3f
	.zero		1


	//   ....[75]....
        /*0d60*/ 	.word	0x000187a0
        /*0d64*/ 	.word	0x00000009
        /*0d68*/ 	.word	0x00022850
        /*0d6c*/ 	.short	0x010a
        /*0d6e*/ 	.byte	0x3f
	.zero		1


	//   ....[76]....
        /*0d70*/ 	.word	0x00018800
        /*0d74*/ 	.word	0x00000004
        /*0d78*/ 	.word	0x00022830
        /*0d7c*/ 	.short	0x010a
        /*0d7e*/ 	.byte	0x3f
	.zero		1


	//   ....[77]....
        /*0d80*/ 	.word	0x00018860
        /*0d84*/ 	.word	0x00000008
        /*0d88*/ 	.word	0x00022850
        /*0d8c*/ 	.short	0x010a
        /*0d8e*/ 	.byte	0x3f
	.zero		1


	//   ....[78]....
        /*0d90*/ 	.word	0x00018980
        /*0d94*/ 	.word	0x00000013
        /*0d98*/ 	.word	0x00022840
        /*0d9c*/ 	.short	0x010a
        /*0d9e*/ 	.byte	0x3f
	.zero		1


	//   ....[79]....
        /*0da0*/ 	.word	0x00019c50
        /*0da4*/ 	.word	0x00000011
        /*0da8*/ 	.word	0x00022820
        /*0dac*/ 	.short	0x010a
        /*0dae*/ 	.byte	0x3f
	.zero		1


	//   ....[80]....
        /*0db0*/ 	.word	0x00019ca0
        /*0db4*/ 	.word	0x00000013
        /*0db8*/ 	.word	0x00022860
        /*0dbc*/ 	.short	0x010a
        /*0dbe*/ 	.byte	0x3f
	.zero		1


	//   ....[81]....
        /*0dc0*/ 	.word	0x0001a5f0
        /*0dc4*/ 	.word	0x0000000a
        /*0dc8*/ 	.word	0x00022840
        /*0dcc*/ 	.short	0x010a
        /*0dce*/ 	.byte	0x3f
	.zero		1


	//   ....[82]....
        /*0dd0*/ 	.word	0x0001acc0
        /*0dd4*/ 	.word	0x0000000a
        /*0dd8*/ 	.word	0x00022860
        /*0ddc*/ 	.short	0x010a
        /*0dde*/ 	.byte	0x3f
	.zero		1


	//   ....[83]....
        /*0de0*/ 	.word	0x0001be20
        /*0de4*/ 	.word	0x00000005
        /*0de8*/ 	.word	0x00022820
        /*0dec*/ 	.short	0x010a
        /*0dee*/ 	.byte	0x3f
	.zero		1


	//   ....[84]....
        /*0df0*/ 	.word	0x0001bfc0
        /*0df4*/ 	.word	0x00000003
        /*0df8*/ 	.word	0x00022840
        /*0dfc*/ 	.short	0x010a
        /*0dfe*/ 	.byte	0x3f
	.zero		1


	//   ....[85]....
        /*0e00*/ 	.word	0x0001c010
        /*0e04*/ 	.word	0x00000005
        /*0e08*/ 	.word	0x00022840
        /*0e0c*/ 	.short	0x010a
        /*0e0e*/ 	.byte	0x3f
	.zero		1


	//   ....[86]....
        /*0e10*/ 	.word	0x0001c060
        /*0e14*/ 	.word	0x00000003
        /*0e18*/ 	.word	0x00022860
        /*0e1c*/ 	.short	0x010a
        /*0e1e*/ 	.byte	0x3f
	.zero		1


	//----- nvinfo : EIATTR_NUM_MBARRIERS
	.align		4
.L_1342:
        /*0e20*/ 	.byte	0x03, 0x38
        /*0e22*/ 	.short	0x0016


	//----- nvinfo : EIATTR_EXIT_INSTR_OFFSETS
	.align		4
        /*0e24*/ 	.byte	0x04, 0x1c
        /*0e26*/ 	.short	(.L_1344 - .L_1343)


	//   ....[0]....
.L_1343:
        /*0e28*/ 	.word	0x000009a0


	//   ....[1]....
        /*0e2c*/ 	.word	0x00012130


	//   ....[2]....
        /*0e30*/ 	.word	0x00018550


	//----- nvinfo : EIATTR_MAX_THREADS
	.align		4
.L_1344:
        /*0e34*/ 	.byte	0x04, 0x05
        /*0e36*/ 	.short	(.L_1346 - .L_1345)
.L_1345:
        /*0e38*/ 	.word	0x00000180
        /*0e3c*/ 	.word	0x00000001
        /*0e40*/ 	.word	0x00000001


	//----- nvinfo : EIATTR_CRS_STACK_SIZE
	.align		4
.L_1346:
        /*0e44*/ 	.byte	0x04, 0x1e
        /*0e46*/ 	.short	(.L_1348 - .L_1347)
.L_1347:
        /*0e48*/ 	.word	0x00000000


	//----- nvinfo : EIATTR_CBANK_PARAM_SIZE
	.align		4
.L_1348:
        /*0e4c*/ 	.byte	0x03, 0x19
        /*0e4e*/ 	.short	0x0af0


	//----- nvinfo : EIATTR_PARAM_CBANK
	.align		4
        /*0e50*/ 	.byte	0x04, 0x0a
        /*0e52*/ 	.short	(.L_1350 - .L_1349)
	.align		4
.L_1349:
        /*0e54*/ 	.word	index@(.nv.constant0._ZN7cutlass13device_kernelIN5flash11enable_sm90INS1_16FlashAttnFwdSm90INS1_25CollectiveMainloopFwdSm90ILi2EN4cute5tupleIJNS5_1CILi1EEES8_S8_EEENS6_IJNS7_ILi128EEENS7_ILi96EEENS7_ILi64EEEEEELi256ENS_10bfloat16_tEfNS_4arch4Sm90ELb0ELb1ELb0ELb1ELb1ELb0ELb0ELb1ELb0ELb1ELb1ELb0EEENS1_21CollectiveEpilogueFwdINS6_IJSA_NS7_ILi256EEESB_EEES9_SE_SG_Li256ELb1ELb1ELb1ELb0EEENS1_36VarlenDynamicPersistentTileSchedulerILi128ELi96ELi256ELi128ELb1ELb1ELb1ELb1ELb0ELb1EEEEEEEEEvNT_6ParamsE)
        /*0e58*/ 	.short	0x0210
        /*0e5a*/ 	.short	0x0af0


	//----- nvinfo : EIATTR_SW_WAR
	.align		4
.L_1350:
        /*0e5c*/ 	.byte	0x04, 0x36
        /*0e5e*/ 	.short	(.L_1352 - .L_1351)
.L_1351:
        /*0e60*/ 	.word	0x00000008
.L_1352:


//--------------------- .nv.info._ZN7cutlass13device_kernelIN5flash11enable_sm90INS1_16FlashAttnFwdSm90INS1_25CollectiveMainloopFwdSm90ILi2EN4cute5tupleIJNS5_1CILi1EEES8_S8_EEENS6_IJNS7_ILi128EEENS7_ILi96EEENS7_ILi64EEEEEELi256ENS_10bfloat16_tEfNS_4arch4Sm90ELb0ELb1ELb0ELb1ELb1ELb1ELb0ELb1ELb0ELb1ELb1ELb0EEENS1_21CollectiveEpilogueFwdINS6_IJSA_NS7_ILi256EEESB_EEES9_SE_SG_Li256ELb1ELb1ELb1ELb0EEENS1_36VarlenDynamicPersistentTileSchedulerILi128ELi96ELi256ELi128ELb1ELb1ELb1ELb1ELb0ELb1EEEEEEEEEvNT_6ParamsE --------------------------
	.section	.nv.info._ZN7cutlass13device_kernelIN5flash11enable_sm90INS1_16FlashAttnFwdSm90INS1_25CollectiveMainloopFwdSm90ILi2EN4cute5tupleIJNS5_1CILi1EEES8_S8_EEENS6_IJNS7_ILi128EEENS7_ILi96EEENS7_ILi64EEEEEELi256ENS_10bfloat16_tEfNS_4arch4Sm90ELb0ELb1ELb0ELb1ELb1ELb1ELb0ELb1ELb0ELb1ELb1ELb0EEENS1_21CollectiveEpilogueFwdINS6_IJSA_NS7_ILi256EEESB_EEES9_SE_SG_Li256ELb1ELb1ELb1ELb0EEENS1_36VarlenDynamicPersistentTileSchedulerILi128ELi96ELi256ELi128ELb1ELb1ELb1ELb1ELb0ELb1EEEEEEEEEvNT_6ParamsE,"",@"SHT_CUDA_INFO"
	.sectionflags	@""
	.align	4


	//----- nvinfo : EIATTR_CUDA_API_VERSION
	.align		4
        /*0000*/ 	.byte	0x04, 0x37
        /*0002*/ 	.short	(.L_1354 - .L_1353)
.L_1353:
        /*0004*/ 	.word	0x00000082


	//----- nvinfo : EIATTR_KPARAM_INFO
	.align		4
.L_1354:
        /*0008*/ 	.byte	0x04, 0x17
        /*000a*/ 	.short	(.L_1356 - .L_1355)
.L_1355:
        /*000c*/ 	.word	0x00000000
        /*0010*/ 	.short	0x0000
        /*0012*/ 	.short	0x0070
        /*0014*/ 	.byte	0x00, 0xf0, 0x01, 0x2a


	//----- nvinfo : EIATTR_SPARSE_MMA_MASK
	.align		4
.L_1356:
        /*0018*/ 	.byte	0x03, 0x50
        /*001a*/ 	.short	0x0000


	//----- nvinfo : EIATTR_MAXREG_COUNT
	.align		4
        /*001c*/ 	.byte	0x03, 0x1b
        /*001e*/ 	.short	0x00a8


	//----- nvinfo : EIATTR_NUM_BARRIERS
	.align		4
        /*0020*/ 	.byte	0x02, 0x4c
        /*0022*/ 	.byte	0x10
	.zero		1


	//----- nvinfo : EIATTR_EXTERNS
	.align		4
        /*0024*/ 	.byte	0x04, 0x0f
        /*0026*/ 	.short	(.L_1358 - .L_1357)


	//   ....[0]....
	.align		4
.L_1357:
        /*0028*/ 	.word	index@(__assertfail)


	//----- nvinfo : EIATTR_ANNOTATIONS
	.align		4
.L_1358:
        /*002c*/ 	.byte	0x04, 0x55
        /*002e*/ 	.short	(.L_1360 - .L_1359)


	//   ....[0]....
.L_1359:
        /* <DEDUP_REMOVED lines=24> */


	//----- nvinfo : EIATTR_MERCURY_ISA_VERSION
	.align		4
.L_1360:
        /*01a0*/ 	.byte	0x03, 0x5f
        /*01a2*/ 	.short	0x0101


	//----- nvinfo : EIATTR_UNUSED_LOAD_BYTE_OFFSET
	.align		4
        /*01a4*/ 	.byte	0x04, 0x44
        /*01a6*/ 	.short	(.L_1362 - .L_1361)


	//   ....[0]....
.L_1361:
        /*01a8*/ 	.word	0x00000ae0
        /*01ac*/ 	.word	0x0000fff0


	//   ....[1]....
        /*01b0*/ 	.word	0x000200f0
        /*01b4*/ 	.word	0x0000fff0


	//----- nvinfo : EIATTR_INT_WARP_WIDE_INSTR_OFFSETS
	.align		4
.L_1362:
        /*01b8*/ 	.byte	0x04, 0x31
        /*01ba*/ 	.short	(.L_1364 - .L_1363)


	//   ....[0]....
.L_1363:
        /*01bc*/ 	.word	0x00000180


	//   ....[1]....
        /*01c0*/ 	.word	0x000001c0


	//   ....[2]....
        /*01c4*/ 	.word	0x00000230


	//   ....[3]....
        /*01c8*/ 	.word	0x000288f0


	//   ....[4]....
        /*01cc*/ 	.word	0x00028980


	//   ....[5]....
        /*01d0*/ 	.word	0x0002bc80


	//   ....[6]....
        /*01d4*/ 	.word	0x0002bd10


	//----- nvinfo : EIATTR_COOP_GROUP_MASK_REGIDS
	.align		4
.L_1364:
        /*01d8*/ 	.byte	0x04, 0x29
        /*01da*/ 	.short	(.L_1366 - .L_1365)


	//   ....[0]....
.L_1365:
        /*01dc*/ 	.word	0xffffffff


	//   ....[1]....
        /*01e0*/ 	.word	0xffffffff


	//   ....[2]....
        /*01e4*/ 	.word	0xffffffff


	//   ....[3]....
        /*01e8*/ 	.word	0xffffffff


	//   ....[4]....
        /*01ec*/ 	.word	0xffffffff


	//   ....[5]....
        /*01f0*/ 	.word	0xffffffff


	//   ....[6]....
        /*01f4*/ 	.word	0xffffffff


	//   ....[7]....
        /*01f8*/ 	.word	0xffffffff


	//   ....[8]....
        /*01fc*/ 	.word	0xffffffff


	//   ....[9]....
        /*0200*/ 	.word	0xffffffff


	//   ....[10]....
        /*0204*/ 	.word	0xffffffff


	//   ....[11]....
        /*0208*/ 	.word	0xffffffff


	//   ....[12]....
        /*020c*/ 	.word	0xffffffff


	//   ....[13]....
        /*0210*/ 	.word	0xffffffff


	//   ....[14]....
        /*0214*/ 	.word	0xffffffff


	//   ....[15]....
        /*0218*/ 	.word	0xffffffff


	//   ....[16]....
        /*021c*/ 	.word	0xffffffff


	//   ....[17]....
        /*0220*/ 	.word	0xffffffff


	//   ....[18]....
        /*0224*/ 	.word	0xffffffff


	//   ....[19]....
        /*0228*/ 	.word	0xffffffff


	//   ....[20]....
        /*022c*/ 	.word	0xffffffff


	//   ....[21]....
        /*0230*/ 	.word	0xffffffff


	//   ....[22]....
        /*0234*/ 	.word	0xffffffff


	//   ....[23]....
        /*0238*/ 	.word	0xffffffff


	//   ....[24]....
        /*023c*/ 	.word	0xffffffff


	//   ....[25]....
        /*0240*/ 	.word	0xffffffff


	//   ....[26]....
        /*0244*/ 	.word	0xffffffff


	//   ....[27]....
        /*0248*/ 	.word	0xffffffff


	//   ....[28]....
        /*024c*/ 	.word	0xffffffff


	//   ....[29]....
        /*0250*/ 	.word	0xffffffff


	//   ....[30]....
        /*0254*/ 	.word	0xffffffff


	//   ....[31]....
        /*0258*/ 	.word	0xffffffff


	//   ....[32]....
        /*025c*/ 	.word	0xffffffff


	//   ....[33]....
        /*0260*/ 	.word	0xffffffff


	//   ....[34]....
        /*0264*/ 	.word	0xffffffff


	//   ....[35]....
        /*0268*/ 	.word	0xffffffff


	//   ....[36]....
        /*026c*/ 	.word	0xffffffff


	//   ....[37]....
        /*0270*/ 	.word	0xffffffff


	//   ....[38]....
        /*0274*/ 	.word	0xffffffff


	//   ....[39]....
        /*0278*/ 	.word	0xffffffff


	//   ....[40]....
        /*027c*/ 	.word	0xffffffff


	//   ....[41]....
        /*0280*/ 	.word	0xffffffff


	//   ....[42]....
        /*0284*/ 	.word	0xffffffff


	//   ....[43]....
        /*0288*/ 	.word	0xffffffff


	//   ....[44]....
        /*028c*/ 	.word	0xffffffff


	//   ....[45]....
        /*0290*/ 	.word	0xffffffff


	//   ....[46]....
        /*0294*/ 	.word	0xffffffff


	//   ....[47]....
        /*0298*/ 	.word	0xffffffff


	//   ....[48]....
        /*029c*/ 	.word	0xffffffff


	//   ....[49]....
        /*02a0*/ 	.word	0xffffffff


	//   ....[50]....
        /*02a4*/ 	.word	0xffffffff


	//   ....[51]....
        /*02a8*/ 	.word	0xffffffff


	//   ....[52]....
        /*02ac*/ 	.word	0xffffffff


	//   ....[53]....
        /*02b0*/ 	.word	0xffffffff


	//   ....[54]....
        /*02b4*/ 	.word	0xffffffff


	//   ....[55]....
        /*02b8*/ 	.word	0xffffffff


	//   ....[56]....
        /*02bc*/ 	.word	0xffffffff


	//   ....[57]....
        /*02c0*/ 	.word	0xffffffff


	//   ....[58]....
        /*02c4*/ 	.word	0xffffffff


	//   ....[59]....
        /*02c8*/ 	.word	0xffffffff


	//   ....[60]....
        /*02cc*/ 	.word	0xffffffff


	//   ....[61]....
        /*02d0*/ 	.word	0xffffffff


	//   ....[62]....
        /*02d4*/ 	.word	0xffffffff


	//   ....[63]....
        /*02d8*/ 	.word	0xffffffff


	//   ....[64]....
        /*02dc*/ 	.word	0xffffffff


	//   ....[65]....
        /*02e0*/ 	.word	0xffffffff


	//   ....[66]....
        /*02e4*/ 	.word	0xffffffff


	//   ....[67]....
        /*02e8*/ 	.word	0xffffffff


	//   ....[68]....
        /*02ec*/ 	.word	0xffffffff


	//   ....[69]....
        /*02f0*/ 	.word	0xffffffff


	//   ....[70]....
        /*02f4*/ 	.word	0xffffffff


	//   ....[71]....
        /*02f8*/ 	.word	0xffffffff


	//   ....[72]....
        /*02fc*/ 	.word	0xffffffff


	//   ....[73]....
        /*0300*/ 	.word	0xffffffff


	//   ....[74]....
        /*0304*/ 	.word	0xffffffff


	//   ....[75]....
        /*0308*/ 	.word	0xffffffff


	//   ....[76]....
        /*030c*/ 	.word	0xffffffff


	//   ....[77]....
        /*0310*/ 	.word	0xffffffff


	//   ....[78]....
        /*0314*/ 	.word	0xffffffff


	//   ....[79]....
        /*0318*/ 	.word	0xffffffff


	//   ....[80]....
        /*031c*/ 	.word	0xffffffff


	//   ....[81]....
        /*0320*/ 	.word	0xffffffff


	//   ....[82]....
        /*0324*/ 	.word	0xffffffff


	//   ....[83]....
        /*0328*/ 	.word	0xffffffff


	//   ....[84]....
        /*032c*/ 	.word	0xffffffff


	//   ....[85]....
        /*0330*/ 	.word	0xffffffff


	//   ....[86]....
        /*0334*/ 	.word	0xffffffff


	//   ....[87]....
        /*0338*/ 	.word	0xffffffff


	//   ....[88]....
        /*033c*/ 	.word	0xffffffff


	//   ....[89]....
        /*0340*/ 	.word	0xffffffff


	//   ....[90]....
        /*0344*/ 	.word	0xffffffff


	//   ....[91]....
        /*0348*/ 	.word	0xffffffff


	//   ....[92]....
        /*034c*/ 	.word	0xffffffff


	//   ....[93]....
        /*0350*/ 	.word	0xffffffff


	//   ....[94]....
        /*0354*/ 	.word	0xffffffff


	//   ....[95]....
        /*0358*/ 	.word	0xffffffff


	//   ....[96]....
        /*035c*/ 	.word	0xffffffff


	//   ....[97]....
        /*0360*/ 	.word	0xffffffff


	//   ....[98]....
        /*0364*/ 	.word	0xffffffff


	//   ....[99]....
        /*0368*/ 	.word	0xffffffff


	//   ....[100]....
        /*036c*/ 	.word	0xffffffff


	//   ....[101]....
        /*0370*/ 	.word	0xffffffff


	//   ....[102]....
        /*0374*/ 	.word	0xffffffff


	//   ....[103]....
        /*0378*/ 	.word	0xffffffff


	//   ....[104]....
        /*037c*/ 	.word	0xffffffff


	//   ....[105]....
        /*0380*/ 	.word	0xffffffff


	//   ....[106]....
        /*0384*/ 	.word	0xffffffff


	//   ....[107]....
        /*0388*/ 	.word	0xffffffff


	//   ....[108]....
        /*038c*/ 	.word	0xffffffff


	//   ....[109]....
        /*0390*/ 	.word	0xffffffff


	//   ....[110]....
        /*0394*/ 	.word	0xffffffff


	//   ....[111]....
        /*0398*/ 	.word	0xffffffff


	//   ....[112]....
        /*039c*/ 	.word	0xffffffff


	//   ....[113]....
        /*03a0*/ 	.word	0xffffffff


	//   ....[114]....
        /*03a4*/ 	.word	0xffffffff


	//   ....[115]....
        /*03a8*/ 	.word	0xffffffff


	//   ....[116]....
        /*03ac*/ 	.word	0xffffffff


	//   ....[117]....
        /*03b0*/ 	.word	0xffffffff


	//   ....[118]....
        /*03b4*/ 	.word	0xffffffff


	//   ....[119]....
        /*03b8*/ 	.word	0xffffffff


	//   ....[120]....
        /*03bc*/ 	.word	0xffffffff


	//   ....[121]....
        /*03c0*/ 	.word	0xffffffff


	//   ....[122]....
        /*03c4*/ 	.word	0xffffffff


	//   ....[123]....
        /*03c8*/ 	.word	0xffffffff


	//   ....[124]....
        /*03cc*/ 	.word	0xffffffff


	//   ....[125]....
        /*03d0*/ 	.word	0xffffffff


	//   ....[126]....
        /*03d4*/ 	.word	0xffffffff


	//   ....[127]....
        /*03d8*/ 	.word	0xffffffff


	//   ....[128]....
        /*03dc*/ 	.word	0xffffffff


	//   ....[129]....
        /*03e0*/ 	.word	0xffffffff


	//   ....[130]....
        /*03e4*/ 	.word	0xffffffff


	//   ....[131]....
        /*03e8*/ 	.word	0xffffffff


	//   ....[132]....
        /*03ec*/ 	.word	0xffffffff


	//   ....[133]....
        /*03f0*/ 	.word	0xffffffff


	//   ....[134]....
        /*03f4*/ 	.word	0xffffffff


	//   ....[135]....
        /*03f8*/ 	.word	0xffffffff


	//   ....[136]....
        /*03fc*/ 	.word	0xffffffff


	//   ....[137]....
        /*0400*/ 	.word	0xffffffff


	//   ....[138]....
        /*0404*/ 	.word	0xffffffff


	//   ....[139]....
        /*0408*/ 	.word	0xffffffff


	//   ....[140]....
        /*040c*/ 	.word	0xffffffff


	//   ....[141]....
        /*0410*/ 	.word	0xffffffff


	//   ....[142]....
        /*0414*/ 	.word	0xffffffff


	//   ....[143]....
        /*0418*/ 	.word	0xffffffff


	//   ....[144]....
        /*041c*/ 	.word	0xffffffff


	//   ....[145]....
        /*0420*/ 	.word	0xffffffff


	//   ....[146]....
        /*0424*/ 	.word	0xffffffff


	//   ....[147]....
        /*0428*/ 	.word	0xffffffff


	//   ....[148]....
        /*042c*/ 	.word	0xffffffff


	//   ....[149]....
        /*0430*/ 	.word	0xffffffff


	//   ....[150]....
        /*0434*/ 	.word	0xffffffff


	//   ....[151]....
        /*0438*/ 	.word	0xffffffff


	//   ....[152]....
        /*043c*/ 	.word	0xffffffff


	//   ....[153]....
        /*0440*/ 	.word	0xffffffff


	//   ....[154]....
        /*0444*/ 	.word	0xffffffff


	//   ....[155]....
        /*0448*/ 	.word	0xffffffff


	//   ....[156]....
        /*044c*/ 	.word	0xffffffff


	//   ....[157]....
        /*0450*/ 	.word	0xffffffff


	//   ....[158]....
        /*0454*/ 	.word	0xffffffff


	//   ....[159]....
        /*0458*/ 	.word	0xffffffff


	//   ....[160]....
        /*045c*/ 	.word	0xffffffff


	//   ....[161]....
        /*0460*/ 	.word	0xffffffff


	//   ....[162]....
        /*0464*/ 	.word	0xffffffff


	//   ....[163]....
        /*0468*/ 	.word	0xffffffff


	//   ....[164]....
        /*046c*/ 	.word	0xffffffff


	//   ....[165]....
        /*0470*/ 	.word	0xffffffff


	//   ....[166]....
        /*0474*/ 	.word	0xffffffff


	//   ....[167]....
        /*0478*/ 	.word	0xffffffff


	//   ....[168]....
        /*047c*/ 	.word	0xffffffff


	//   ....[169]....
        /*0480*/ 	.word	0xffffffff


	//   ....[170]....
        /*0484*/ 	.word	0xffffffff


	//   ....[171]....
        /*0488*/ 	.word	0xffffffff


	//   ....[172]....
        /*048c*/ 	.word	0xffffffff


	//   ....[173]....
        /*0490*/ 	.word	0xffffffff


	//   ....[174]....
        /*0494*/ 	.word	0xffffffff


	//   ....[175]....
        /*0498*/ 	.word	0xffffffff


	//   ....[176]....
        /*049c*/ 	.word	0xffffffff


	//   ....[177]....
        /*04a0*/ 	.word	0xffffffff


	//   ....[178]....
        /*04a4*/ 	.word	0xffffffff


	//   ....[179]....
        /*04a8*/ 	.word	0xffffffff


	//   ....[180]....
        /*04ac*/ 	.word	0xffffffff


	//   ....[181]....
        /*04b0*/ 	.word	0xffffffff


	//   ....[182]....
        /*04b4*/ 	.word	0xffffffff


	//   ....[183]....
        /*04b8*/ 	.word	0xffffffff


	//   ....[184]....
        /*04bc*/ 	.word	0xffffffff


	//   ....[185]....
        /*04c0*/ 	.word	0x0500000f


	//   ....[186]....
        /*04c4*/ 	.word	0x0500000f


	//   ....[187]....
        /*04c8*/ 	.word	0x0500000f


	//   ....[188]....
        /*04cc*/ 	.word	0x0500000f


	//   ....[189]....
        /*04d0*/ 	.word	0x0500000f


	//   ....[190]....
        /*04d4*/ 	.word	0x0500000f


	//   ....[191]....
        /*04d8*/ 	.word	0x0500000f


	//   ....[192]....
        /*04dc*/ 	.word	0x0500000f


	//   ....[193]....
        /*04e0*/ 	.word	0x0500000f


	//   ....[194]....
        /*04e4*/ 	.word	0x0500000f


	//   ....[195]....
        /*04e8*/ 	.word	0x0500000f


	//   ....[196]....
        /*04ec*/ 	.word	0x0500000f


	//   ....[197]....
        /*04f0*/ 	.word	0x0500000f


	//   ....[198]....
        /*04f4*/ 	.word	0x0500000f


	//   ....[199]....
        /*04f8*/ 	.word	0x0500000f


	//   ....[200]....
        /*04fc*/ 	.word	0x0500000f


	//   ....[201]....
        /*0500*/ 	.word	0x0500000f


	//   ....[202]....
        /*0504*/ 	.word	0x0500000f


	//   ....[203]....
        /*0508*/ 	.word	0x0500000f


	//   ....[204]....
        /*050c*/ 	.word	0x0500000f


	//   ....[205]....
        /*0510*/ 	.word	0x0500000f


	//   ....[206]....
        /*0514*/ 	.word	0x0500000f


	//   ....[207]....
        /*0518*/ 	.word	0x0500000f


	//   ....[208]....
        /*051c*/ 	.word	0x0500000f


	//   ....[209]....
        /*0520*/ 	.word	0x0500000f


	//   ....[210]....
        /*0524*/ 	.word	0x0500000f


	//   ....[211]....
        /*0528*/ 	.word	0x0500000f


	//   ....[212]....
        /*052c*/ 	.word	0x0500000f


	//   ....[213]....
        /*0530*/ 	.word	0x0500000f


	//   ....[214]....
        /*0534*/ 	.word	0x0500000f


	//   ....[215]....
        /*0538*/ 	.word	0x0500000f


	//   ....[216]....
        /*053c*/ 	.word	0x0500000f


	//   ....[217]....
        /*0540*/ 	.word	0x0500000f


	//   ....[218]....
        /*0544*/ 	.word	0x0500000f


	//   ....[219]....
        /*0548*/ 	.word	0x0500000f


	//   ....[220]....
        /*054c*/ 	.word	0x0500000f


	//   ....[221]....
        /*0550*/ 	.word	0x0500000f


	//   ....[222]....
        /*0554*/ 	.word	0x0500000f


	//   ....[223]....
        /*0558*/ 	.word	0x0500000f


	//   ....[224]....
        /*055c*/ 	.word	0x0500000f


	//   ....[225]....
        /*0560*/ 	.word	0x0500000f


	//   ....[226]....
        /*0564*/ 	.word	0x0500000f


	//   ....[227]....
        /*0568*/ 	.word	0x0500000f


	//   ....[228]....
        /*056c*/ 	.word	0x0500000f


	//   ....[229]....
        /*0570*/ 	.word	0x0500000f


	//   ....[230]....
        /*0574*/ 	.word	0x0500000f


	//   ....[231]....
        /*0578*/ 	.word	0x0500000f


	//   ....[232]....
        /*057c*/ 	.word	0x0500000f


	//   ....[233]....
        /*0580*/ 	.word	0x0500000f


	//   ....[234]....
        /*0584*/ 	.word	0x0500000f


	//   ....[235]....
        /*0588*/ 	.word	0x0500000f


	//   ....[236]....
        /*058c*/ 	.word	0x0500000f


	//   ....[237]....
        /*0590*/ 	.word	0x0500000f


	//   ....[238]....
        /*0594*/ 	.word	0x0500000f


	//   ....[239]....
        /*0598*/ 	.word	0x0500000f


	//   ....[240]....
        /*059c*/ 	.word	0x0500000f


	//   ....[241]....
        /*05a0*/ 	.word	0x0500000f


	//   ....[242]....
        /*05a4*/ 	.word	0x0500000f


	//   ....[243]....
        /*05a8*/ 	.word	0x0500000f


	//   ....[244]....
        /*05ac*/ 	.word	0x0500000f


	//   ....[245]....
        /*05b0*/ 	.word	0x0500000f


	//   ....[246]....
        /*05b4*/ 	.word	0x0500000f


	//   ....[247]....
        /*05b8*/ 	.word	0x0500000f


	//   ....[248]....
        /*05bc*/ 	.word	0x0500000f


	//   ....[249]....
        /*05c0*/ 	.word	0x0500000f


	//   ....[250]....
        /*05c4*/ 	.word	0x0500000f


	//   ....[251]....
        /*05c8*/ 	.word	0x0500000f


	//   ....[252]....
        /*05cc*/ 	.word	0x0500000f


	//   ....[253]....
        /*05d0*/ 	.word	0x0500000f


	//   ....[254]....
        /*05d4*/ 	.word	0x0500000f


	//   ....[255]....
        /*05d8*/ 	.word	0x0500000f


	//   ....[0]....
        /*05dc*/ 	.word	0x0500000f


	//   ....[1]....
        /*05e0*/ 	.word	0x0500000f


	//   ....[2]....
        /*05e4*/ 	.word	0x0500000f


	//   ....[3]....
        /*05e8*/ 	.word	0x0500000f


	//   ....[4]....
        /*05ec*/ 	.word	0x0500000f


	//   ....[5]....
        /*05f0*/ 	.word	0x0500000f


	//   ....[6]....
        /*05f4*/ 	.word	0x0500000f


	//   ....[7]....
        /*05f8*/ 	.word	0x0500000f


	//   ....[8]....
        /*05fc*/ 	.word	0x0500000f


	//   ....[9]....
        /*0600*/ 	.word	0x0500000f


	//   ....[10]....
        /*0604*/ 	.word	0x0500000f


	//   ....[11]....
        /*0608*/ 	.word	0x0500000f


	//   ....[12]....
        /*060c*/ 	.word	0x0500000f


	//   ....[13]....
        /*0610*/ 	.word	0x0500000f


	//   ....[14]....
        /*0614*/ 	.word	0x0500000f


	//   ....[15]....
        /*0618*/ 	.word	0x0500000f


	//   ....[16]....
        /*061c*/ 	.word	0x0500000f


	//   ....[17]....
        /*0620*/ 	.word	0x0500000f


	//   ....[18]....
        /*0624*/ 	.word	0x0500000f


	//   ....[19]....
        /*0628*/ 	.word	0x0500000f


	//   ....[20]....
        /*062c*/ 	.word	0x0500000f


	//   ....[21]....
        /*0630*/ 	.word	0x0500000f


	//   ....[22]....
        /*0634*/ 	.word	0x0500000f


	//   ....[23]....
        /*0638*/ 	.word	0x0500000f


	//   ....[24]....
        /*063c*/ 	.word	0x0500000f


	//   ....[25]....
        /*0640*/ 	.word	0x0500000f


	//   ....[26]....
        /*0644*/ 	.word	0x0500000f


	//   ....[27]....
        /*0648*/ 	.word	0x0500000f


	//   ....[28]....
        /*064c*/ 	.word	0x0500000f


	//   ....[29]....
        /*0650*/ 	.word	0x0500000f


	//   ....[30]....
        /*0654*/ 	.word	0x0500000f


	//   ....[31]....
        /*0658*/ 	.word	0x0500000f


	//   ....[32]....
        /*065c*/ 	.word	0x0500000f


	//   ....[33]....
        /*0660*/ 	.word	0x0500000f


	//   ....[34]....
        /*0664*/ 	.word	0x0500000f


	//   ....[35]....
        /*0668*/ 	.word	0x0500000f


	//   ....[36]....
        /*066c*/ 	.word	0x0500000f


	//   ....[37]....
        /*0670*/ 	.word	0x0500000f


	//   ....[38]....
        /*0674*/ 	.word	0x0500000f


	//   ....[39]....
        /*0678*/ 	.word	0x0500000f


	//   ....[40]....
        /*067c*/ 	.word	0x0500000f


	//   ....[41]....
        /*0680*/ 	.word	0x0500000f


	//   ....[42]....
        /*0684*/ 	.word	0x0500000f


	//   ....[43]....
        /*0688*/ 	.word	0x0500000f


	//   ....[44]....
        /*068c*/ 	.word	0x0500000f


	//   ....[45]....
        /*0690*/ 	.word	0x0500000f


	//   ....[46]....
        /*0694*/ 	.word	0x0500000f


	//   ....[47]....
        /*0698*/ 	.word	0x0500000f


	//   ....[48]....
        /*069c*/ 	.word	0x0500000f


	//   ....[49]....
        /*06a0*/ 	.word	0x0500000f


	//   ....[50]....
        /*06a4*/ 	.word	0x0500000f


	//   ....[51]....
        /*06a8*/ 	.word	0x0500000f


	//   ....[52]....
        /*06ac*/ 	.word	0x0500000f


	//   ....[53]....
        /*06b0*/ 	.word	0x0500000f


	//   ....[54]....
        /*06b4*/ 	.word	0x0500000f


	//   ....[55]....
        /*06b8*/ 	.word	0x0500000f


	//   ....[56]....
        /*06bc*/ 	.word	0x0500000f


	//   ....[57]....
        /*06c0*/ 	.word	0x0500000f


	//   ....[58]....
        /*06c4*/ 	.word	0x0500000f


	//   ....[59]....
        /*06c8*/ 	.word	0x0500000f


	//   ....[60]....
        /*06cc*/ 	.word	0x0500000f


	//   ....[61]....
        /*06d0*/ 	.word	0x0500000f


	//   ....[62]....
        /*06d4*/ 	.word	0x0500000f


	//   ....[63]....
        /*06d8*/ 	.word	0xffffffff


	//   ....[64]....
        /*06dc*/ 	.word	0xffffffff


	//   ....[65]....
        /*06e0*/ 	.word	0xffffffff


	//   ....[66]....
        /*06e4*/ 	.word	0xffffffff


	//   ....[67]....
        /*06e8*/ 	.word	0xffffffff


	//   ....[68]....
        /*06ec*/ 	.word	0xffffffff


	//----- nvinfo : EIATTR_COOP_GROUP_INSTR_OFFSETS
	.align		4
.L_1366:
        /*06f0*/ 	.byte	0x04, 0x28
        /*06f2*/ 	.short	(.L_1368 - .L_1367)


	//   ....[0]....
.L_1367:
        /*06f4*/ 	.word	0x000000c0


	//   ....[1]....
        /*06f8*/ 	.word	0x00000190


	//   ....[2]....
        /*06fc*/ 	.word	0x000001e0


	//   ....[3]....
        /*0700*/ 	.word	0x00000410


	//   ....[4]....
        /*0704*/ 	.word	0x00000570


	//   ....[5]....
        /*0708*/ 	.word	0x00000690


	//   ....[6]....
        /*070c*/ 	.word	0x000007f0


	//   ....[7]....
        /*0710*/ 	.word	0x00003430


	//   ....[8]....
        /*0714*/ 	.word	0x00003440


	//   ....[9]....
        /*0718*/ 	.word	0x00003bd0


	//   ....[10]....
        /*071c*/ 	.word	0x00003be0


	//   ....[11]....
        /*0720*/ 	.word	0x000049c0


	//   ....[12]....
        /*0724*/ 	.word	0x000049d0


	//   ....[13]....
        /*0728*/ 	.word	0x00005170


	//   ....[14]....
        /*072c*/ 	.word	0x00005180


	//   ....[15]....
        /*0730*/ 	.word	0x00005b70


	//   ....[16]....
        /*0734*/ 	.word	0x00005b80


	//   ....[17]....
        /*0738*/ 	.word	0x00005c90


	//   ....[18]....
        /*073c*/ 	.word	0x00005ca0


	//   ....[19]....
        /*0740*/ 	.word	0x00006080


	//   ....[20]....
        /*0744*/ 	.word	0x00006090


	//   ....[21]....
        /*0748*/ 	.word	0x000064e0


	//   ....[22]....
        /*074c*/ 	.word	0x00006500


	//   ....[23]....
        /*0750*/ 	.word	0x000077b0


	//   ....[24]....
        /*0754*/ 	.word	0x00008300


	//   ....[25]....
        /*0758*/ 	.word	0x00008310


	//   ....[26]....
        /*075c*/ 	.word	0x00008320


	//   ....[27]....
        /*0760*/ 	.word	0x00008330


	//   ....[28]....
        /*0764*/ 	.word	0x00008670


	//   ....[29]....
        /*0768*/ 	.word	0x00008680


	//   ....[30]....
        /*076c*/ 	.word	0x00008690


	//   ....[31]....
        /*0770*/ 	.word	0x000086a0


	//   ....[32]....
        /*0774*/ 	.word	0x000099e0


	//   ....[33]....
        /*0778*/ 	.word	0x00009a00


	//   ....[34]....
        /*077c*/ 	.word	0x00009a10


	//   ....[35]....
        /*0780*/ 	.word	0x00009a20


	//   ....[36]....
        /*0784*/ 	.word	0x00009b00


	//   ....[37]....
        /*0788*/ 	.word	0x00009b20


	//   ....[38]....
        /*078c*/ 	.word	0x00009b30


	//   ....[39]....
        /*0790*/ 	.word	0x00009bb0


	//   ....[40]....
        /*0794*/ 	.word	0x0000bdb0


	//   ....[41]....
        /*0798*/ 	.word	0x0000bfc0


	//   ....[42]....
        /*079c*/ 	.word	0x0000d020


	//   ....[43]....
        /*07a0*/ 	.word	0x0000d190


	//   ....[44]....
        /*07a4*/ 	.word	0x0000d260


	//   ....[45]....
        /*07a8*/ 	.word	0x0000d2e0


	//   ....[46]....
        /*07ac*/ 	.word	0x00012f00


	//   ....[47]....
        /*07b0*/ 	.word	0x00012f90


	//   ....[48]....
        /*07b4*/ 	.word	0x00013050


	//   ....[49]....
        /*07b8*/ 	.word	0x00013090


	//   ....[50]....
        /*07bc*/ 	.word	0x00018930


	//   ....[51]....
        /*07c0*/ 	.word	0x00019240


	//   ....[52]....
        /*07c4*/ 	.word	0x00019c80


	//   ....[53]....
        /*07c8*/ 	.word	0x00019d80


	//   ....[54]....
        /*07cc*/ 	.word	0x00019de0


	//   ....[55]....
        /*07d0*/ 	.word	0x00019e10


	//   ....[56]....
        /*07d4*/ 	.word	0x0001f0b0


	//   ....[57]....
        /*07d8*/ 	.word	0x0001f0d0


	//   ....[58]....
        /*07dc*/ 	.word	0x0001f110


	//   ....[59]....
        /*07e0*/ 	.word	0x0001f140


	//   ....[60]....
        /*07e4*/ 	.word	0x00021380


	//   ....[61]....
        /*07e8*/ 	.word	0x000213b0


	//   ....[62]....
        /*07ec*/ 	.word	0x000213e0


	//   ....[63]....
        /*07f0*/ 	.word	0x000213f0


	//   ....[64]....
        /*07f4*/ 	.word	0x00021da0


	//   ....[65]....
        /*07f8*/ 	.word	0x00021db0


	//   ....[66]....
        /*07fc*/ 	.word	0x00021f80


	//   ....[67]....
        /*0800*/ 	.word	0x00021f90


	//   ....[68]....
        /*0804*/ 	.word	0x00022160


	//   ....[69]....
        /*0808*/ 	.word	0x00022170


	//   ....[70]....
        /*080c*/ 	.word	0x00022340


	//   ....[71]....
        /*0810*/ 	.word	0x00022350


	//   ....[72]....
        /*0814*/ 	.word	0x000228a0


	//   ....[73]....
        /*0818*/ 	.word	0x000228b0


	//   ....[74]....
        /*081c*/ 	.word	0x00023560


	//   ....[75]....
        /*0820*/ 	.word	0x00023570


	//   ....[76]....
        /*0824*/ 	.word	0x00024a30


	//   ....[77]....
        /*0828*/ 	.word	0x00024a40


	//   ....[78]....
        /*082c*/ 	.word	0x00024c20


	//   ....[79]....
        /*0830*/ 	.word	0x00024c30


	//   ....[80]....
        /*0834*/ 	.word	0x00024e00


	//   ....[81]....
        /*0838*/ 	.word	0x00024e10


	//   ....[82]....
        /*083c*/ 	.word	0x00024fe0


	//   ....[83]....
        /*0840*/ 	.word	0x00024ff0


	//   ....[84]....
        /*0844*/ 	.word	0x00025210


	//   ....[85]....
        /*0848*/ 	.word	0x00025420


	//   ....[86]....
        /*084c*/ 	.word	0x00025450


	//   ....[87]....
        /*0850*/ 	.word	0x00025480


	//   ....[88]....
        /*0854*/ 	.word	0x000254b0


	//   ....[89]....
        /*0858*/ 	.word	0x000254e0


	//   ....[90]....
        /*085c*/ 	.word	0x00025510


	//   ....[91]....
        /*0860*/ 	.word	0x000256a0


	//   ....[92]....
        /*0864*/ 	.word	0x000256d0


	//   ....[93]....
        /*0868*/ 	.word	0x00025700


	//   ....[94]....
        /*086c*/ 	.word	0x00025730


	//   ....[95]....
        /*0870*/ 	.word	0x00025760


	//   ....[96]....
        /*0874*/ 	.word	0x00025790


	//   ....[97]....
        /*0878*/ 	.word	0x00025820


	//   ....[98]....
        /*087c*/ 	.word	0x00025850


	//   ....[99]....
        /*0880*/ 	.word	0x00025860


	//   ....[100]....
        /*0884*/ 	.word	0x000258a0


	//   ....[101]....
        /*0888*/ 	.word	0x00027040


	//   ....[102]....
        /*088c*/ 	.word	0x00029480


	//   ....[103]....
        /*0890*/ 	.word	0x000294a0


	//   ....[104]....
        /*0894*/ 	.word	0x00029530


	//   ....[105]....
        /*0898*/ 	.word	0x00029550


	//   ....[106]....
        /*089c*/ 	.word	0x000295d0


	//   ....[107]....
        /*08a0*/ 	.word	0x000295f0


	//   ....[108]....
        /*08a4*/ 	.word	0x00029670


	//   ....[109]....
        /*08a8*/ 	.word	0x00029690


	//   ....[110]....
        /*08ac*/ 	.word	0x00029710


	//   ....[111]....
        /*08b0*/ 	.word	0x00029730


	//   ....[112]....
        /*08b4*/ 	.word	0x00029740


	//   ....[113]....
        /*08b8*/ 	.word	0x00029750


	//   ....[114]....
        /*08bc*/ 	.word	0x00029f90


	//   ....[115]....
        /*08c0*/ 	.word	0x00029fc0


	//   ....[116]....
        /*08c4*/ 	.word	0x0002a080


	//   ....[117]....
        /*08c8*/ 	.word	0x0002a090


	//   ....[118]....
        /*08cc*/ 	.word	0x0002a120


	//   ....[119]....
        /*08d0*/ 	.word	0x0002a130


	//   ....[120]....
        /*08d4*/ 	.word	0x0002a1c0


	//   ....[121]....
        /*08d8*/ 	.word	0x0002a1d0


	//   ....[122]....
        /*08dc*/ 	.word	0x0002a260


	//   ....[123]....
        /*08e0*/ 	.word	0x0002a270


	//   ....[124]....
        /*08e4*/ 	.word	0x0002a300


	//   ....[125]....
        /*08e8*/ 	.word	0x0002a310


	//   ....[126]....
        /*08ec*/ 	.word	0x0002a390


	//   ....[127]....
        /*08f0*/ 	.word	0x0002a3a0


	//   ....[128]....
        /*08f4*/ 	.word	0x0002a3b0


	//   ....[129]....
        /*08f8*/ 	.word	0x0002a3c0


	//   ....[130]....
        /*08fc*/ 	.word	0x0002a820


	//   ....[131]....
        /*0900*/ 	.word	0x0002a850


	//   ....[132]....
        /*0904*/ 	.word	0x0002a8a0


	//   ....[133]....
        /*0908*/ 	.word	0x0002a960


	//   ....[134]....
        /*090c*/ 	.word	0x0002a970


	//   ....[135]....
        /*0910*/ 	.word	0x0002a9a0


	//   ....[136]....
        /*0914*/ 	.word	0x0002aa30


	//   ....[137]....
        /*0918*/ 	.word	0x0002aae0


	//   ....[138]....
        /*091c*/ 	.word	0x0002aaf0


	//   ....[139]....
        /*0920*/ 	.word	0x0002ab20


	//   ....[140]....
        /*0924*/ 	.word	0x0002ab30


	//   ....[141]....
        /*0928*/ 	.word	0x0002abc0


	//   ....[142]....
        /*092c*/ 	.word	0x0002b2d0


	//   ....[143]....
        /*0930*/ 	.word	0x0002b2f0


	//   ....[144]....
        /*0934*/ 	.word	0x0002b340


	//   ....[145]....
        /*0938*/ 	.word	0x0002b350


	//   ....[146]....
        /*093c*/ 	.word	0x0002b390


	//   ....[147]....
        /*0940*/ 	.word	0x0002b3a0


	//   ....[148]....
        /*0944*/ 	.word	0x0002b3e0


	//   ....[149]....
        /*0948*/ 	.word	0x0002b3f0


	//   ....[150]....
        /*094c*/ 	.word	0x0002b430


	//   ....[151]....
        /*0950*/ 	.word	0x0002b440


	//   ....[152]....
        /*0954*/ 	.word	0x0002b450


	//   ....[153]....
        /*0958*/ 	.word	0x0002b490


	//   ....[154]....
        /*095c*/ 	.word	0x0002b7b0


	//   ....[155]....
        /*0960*/ 	.word	0x0002b7d0


	//   ....[156]....
        /*0964*/ 	.word	0x0002b7e0


	//   ....[157]....
        /*0968*/ 	.word	0x0002b7f0


	//   ....[158]....
        /*096c*/ 	.word	0x0002b810


	//   ....[159]....
        /*0970*/ 	.word	0x0002b880


	//   ....[160]....
        /*0974*/ 	.word	0x0002b8f0


	//   ....[161]....
        /*0978*/ 	.word	0x0002b910


	//   ....[162]....
        /*097c*/ 	.word	0x0002b920


	//   ....[163]....
        /*0980*/ 	.word	0x0002b980


	//   ....[164]....
        /*0984*/ 	.word	0x0002b9a0


	//   ....[165]....
        /*0988*/ 	.word	0x0002ba00


	//   ....[166]....
        /*098c*/ 	.word	0x0002bf40


	//   ....[167]....
        /*0990*/ 	.word	0x0002bf70


	//   ....[168]....
        /*0994*/ 	.word	0x0002bfd0


	//   ....[169]....
        /*0998*/ 	.word	0x0002c000


	//   ....[170]....
        /*099c*/ 	.word	0x0002c030


	//   ....[171]....
        /*09a0*/ 	.word	0x0002c060


	//   ....[172]....
        /*09a4*/ 	.word	0x0002c090


	//   ....[173]....
        /*09a8*/ 	.word	0x0002c0c0


	//   ....[174]....
        /*09ac*/ 	.word	0x0002c260


	//   ....[175]....
        /*09b0*/ 	.word	0x0002c290


	//   ....[176]....
        /*09b4*/ 	.word	0x0002c2c0


	//   ....[177]....
        /*09b8*/ 	.word	0x0002c2f0


	//   ....[178]....
        /*09bc*/ 	.word	0x0002c320


	//   ....[179]....
        /*09c0*/ 	.word	0x0002c350


	//   ....[180]....
        /*09c4*/ 	.word	0x0002c410


	//   ....[181]....
        /*09c8*/ 	.word	0x0002c430


	//   ....[182]....
        /*09cc*/ 	.word	0x0002c450


	//   ....[183]....
        /*09d0*/ 	.word	0x0002c4b0


	//   ....[184]....
        /*09d4*/ 	.word	0x0002ced0


	//   ....[185]....
        /*09d8*/ 	.word	0x0002d1f0


	//   ....[186]....
        /*09dc*/ 	.word	0x0002d280


	//   ....[187]....
        /*09e0*/ 	.word	0x0002d310


	//   ....[188]....
        /*09e4*/ 	.word	0x0002d3a0


	//   ....[189]....
        /*09e8*/ 	.word	0x0002d480


	//   ....[190]....
        /*09ec*/ 	.word	0x0002d510


	//   ....[191]....
        /*09f0*/ 	.word	0x0002d5b0


	//   ....[192]....
        /*09f4*/ 	.word	0x0002d640


	//   ....[193]....
        /*09f8*/ 	.word	0x0002d720


	//   ....[194]....
        /*09fc*/ 	.word	0x0002d7b0


	//   ....[195]....
        /*0a00*/ 	.word	0x0002d840


	//   ....[196]....
        /*0a04*/ 	.word	0x0002d8d0


	//   ....[197]....
        /*0a08*/ 	.word	0x0002da10


	//   ....[198]....
        /*0a0c*/ 	.word	0x0002dab0


	//   ....[199]....
        /*0a10*/ 	.word	0x0002db40


	//   ....[200]....
        /*0a14*/ 	.word	0x0002db90


	//   ....[201]....
        /*0a18*/ 	.word	0x0002dbe0


	//   ....[202]....
        /*0a1c*/ 	.word	0x0002dc80


	//   ....[203]....
        /*0a20*/ 	.word	0x0002dd10


	//   ....[204]....
        /*0a24*/ 	.word	0x0002dd60


	//   ....[205]....
        /*0a28*/ 	.word	0x0002ddb0


	//   ....[206]....
        /*0a2c*/ 	.word	0x0002deb0


	//   ....[207]....
        /*0a30*/ 	.word	0x0002df60


	//   ....[208]....
        /*0a34*/ 	.word	0x0002dfe0


	//   ....[209]....
        /*0a38*/ 	.word	0x0002e050


	//   ....[210]....
        /*0a3c*/ 	.word	0x0002e160


	//   ....[211]....
        /*0a40*/ 	.word	0x0002e280


	//   ....[212]....
        /*0a44*/ 	.word	0x0002e350


	//   ....[213]....
        /*0a48*/ 	.word	0x0002e3b0


	//   ....[214]....
        /*0a4c*/ 	.word	0x0002e660


	//   ....[215]....
        /*0a50*/ 	.word	0x0002e6b0


	//   ....[216]....
        /*0a54*/ 	.word	0x0002e740


	//   ....[217]....
        /*0a58*/ 	.word	0x0002e7d0


	//   ....[218]....
        /*0a5c*/ 	.word	0x0002e860


	//   ....[219]....
        /*0a60*/ 	.word	0x0002e8f0


	//   ....[220]....
        /*0a64*/ 	.word	0x0002e980


	//   ....[221]....
        /*0a68*/ 	.word	0x0002ea10


	//   ....[222]....
        /*0a6c*/ 	.word	0x0002ea90


	//   ....[223]....
        /*0a70*/ 	.word	0x0002eae0


	//   ....[224]....
        /*0a74*/ 	.word	0x0002eb80


	//   ....[225]....
        /*0a78*/ 	.word	0x0002ec10


	//   ....[226]....
        /*0a7c*/ 	.word	0x0002ec90


	//   ....[227]....
        /*0a80*/ 	.word	0x0002ece0


	//   ....[228]....
        /*0a84*/ 	.word	0x0002ed70


	//   ....[229]....
        /*0a88*/ 	.word	0x0002ee00


	//   ....[230]....
        /*0a8c*/ 	.word	0x0002ee90


	//   ....[231]....
        /*0a90*/ 	.word	0x0002ef20


	//   ....[232]....
        /*0a94*/ 	.word	0x0002efb0


	//   ....[233]....
        /*0a98*/ 	.word	0x0002f040


	//   ....[234]....
        /*0a9c*/ 	.word	0x0002f100


	//   ....[235]....
        /*0aa0*/ 	.word	0x0002f3d0


	//   ....[236]....
        /*0aa4*/ 	.word	0x0002f4c0


	//   ....[237]....
        /*0aa8*/ 	.word	0x0002f560


	//   ....[238]....
        /*0aac*/ 	.word	0x0002f5c0


	//   ....[239]....
        /*0ab0*/ 	.word	0x0002f6b0


	//   ....[240]....
        /*0ab4*/ 	.word	0x0002f720


	//   ....[241]....
        /*0ab8*/ 	.word	0x0002f810


	//   ....[242]....
        /*0abc*/ 	.word	0x0002f880


	//   ....[243]....
        /*0ac0*/ 	.word	0x0002f970


	//   ....[244]....
        /*0ac4*/ 	.word	0x0002f9e0


	//   ....[245]....
        /*0ac8*/ 	.word	0x0002fad0


	//   ....[246]....
        /*0acc*/ 	.word	0x0002fb40


	//   ....[247]....
        /*0ad0*/ 	.word	0x0002fbe0


	//   ....[248]....
        /*0ad4*/ 	.word	0x0002fcd0


	//   ....[249]....
        /*0ad8*/ 	.word	0x0002fd40


	//   ....[250]....
        /*0adc*/ 	.word	0x0002fda0


	//   ....[251]....
        /*0ae0*/ 	.word	0x0002fe90


	//   ....[252]....
        /*0ae4*/ 	.word	0x0002fef0


	//   ....[253]....
        /*0ae8*/ 	.word	0x0002fff0


	//   ....[254]....
        /*0aec*/ 	.word	0x00030050


	//   ....[255]....
        /*0af0*/ 	.word	0x00030150


	//   ....[0]....
        /*0af4*/ 	.word	0x000301b0


	//   ....[1]....
        /*0af8*/ 	.word	0x000302b0


	//   ....[2]....
        /*0afc*/ 	.word	0x00030310


	//   ....[3]....
        /*0b00*/ 	.word	0x00030410


	//   ....[4]....
        /*0b04*/ 	.word	0x00030470


	//   ....[5]....
        /*0b08*/ 	.word	0x00030570


	//   ....[6]....
        /*0b0c*/ 	.word	0x000305d0


	//   ....[7]....
        /*0b10*/ 	.word	0x00030670


	//   ....[8]....
        /*0b14*/ 	.word	0x000307f0


	//   ....[9]....
        /*0b18*/ 	.word	0x000308d0


	//   ....[10]....
        /*0b1c*/ 	.word	0x00030980


	//   ....[11]....
        /*0b20*/ 	.word	0x00030a90


	//   ....[12]....
        /*0b24*/ 	.word	0x00030af0


	//   ....[13]....
        /*0b28*/ 	.word	0x00030c00


	//   ....[14]....
        /*0b2c*/ 	.word	0x00030c60


	//   ....[15]....
        /*0b30*/ 	.word	0x00030d70


	//   ....[16]....
        /*0b34*/ 	.word	0x00030dd0


	//   ....[17]....
        /*0b38*/ 	.word	0x00030ee0


	//   ....[18]....
        /*0b3c*/ 	.word	0x00030f40


	//   ....[19]....
        /*0b40*/ 	.word	0x00031000


	//   ....[20]....
        /*0b44*/ 	.word	0x00031160


	//   ....[21]....
        /*0b48*/ 	.word	0x00031200


	//   ....[22]....
        /*0b4c*/ 	.word	0x00031260


	//   ....[23]....
        /*0b50*/ 	.word	0x00031310


	//   ....[24]....
        /*0b54*/ 	.word	0x00031370


	//   ....[25]....
        /*0b58*/ 	.word	0x00031420


	//   ....[26]....
        /*0b5c*/ 	.word	0x00031480


	//   ....[27]....
        /*0b60*/ 	.word	0x00031530


	//   ....[28]....
        /*0b64*/ 	.word	0x00031590


	//   ....[29]....
        /*0b68*/ 	.word	0x00031640


	//   ....[30]....
        /*0b6c*/ 	.word	0x000316a0


	//   ....[31]....
        /*0b70*/ 	.word	0x00031750


	//   ....[32]....
        /*0b74*/ 	.word	0x00031840


	//   ....[33]....
        /*0b78*/ 	.word	0x000318e0


	//   ....[34]....
        /*0b7c*/ 	.word	0x00031940


	//   ....[35]....
        /*0b80*/ 	.word	0x00031a10


	//   ....[36]....
        /*0b84*/ 	.word	0x00031a70


	//   ....[37]....
        /*0b88*/ 	.word	0x00031b40


	//   ....[38]....
        /*0b8c*/ 	.word	0x00031ba0


	//   ....[39]....
        /*0b90*/ 	.word	0x00031c70


	//   ....[40]....
        /*0b94*/ 	.word	0x00031cd0


	//   ....[41]....
        /*0b98*/ 	.word	0x00031da0


	//   ....[42]....
        /*0b9c*/ 	.word	0x00031e00


	//   ....[43]....
        /*0ba0*/ 	.word	0x00031ed0


	//   ....[44]....
        /*0ba4*/ 	.word	0x00031f60


	//   ....[45]....
        /*0ba8*/ 	.word	0x00032000


	//   ....[46]....
        /*0bac*/ 	.word	0x00032180


	//   ....[47]....
        /*0bb0*/ 	.word	0x000321f0


	//   ....[48]....
        /*0bb4*/ 	.word	0x00032260


	//   ....[49]....
        /*0bb8*/ 	.word	0x000322d0


	//   ....[50]....
        /*0bbc*/ 	.word	0x00032340


	//   ....[51]....
        /*0bc0*/ 	.word	0x000323c0


	//   ....[52]....
        /*0bc4*/ 	.word	0x00032440


	//   ....[53]....
        /*0bc8*/ 	.word	0x000324d0


	//   ....[54]....
        /*0bcc*/ 	.word	0x00032540


	//   ....[55]....
        /*0bd0*/ 	.word	0x000325b0


	//   ....[56]....
        /*0bd4*/ 	.word	0x00032620


	//   ....[57]....
        /*0bd8*/ 	.word	0x000326a0


	//   ....[58]....
        /*0bdc*/ 	.word	0x00032710


	//   ....[59]....
        /*0be0*/ 	.word	0x000327a0


	//   ....[60]....
        /*0be4*/ 	.word	0x00032800


	//   ....[61]....
        /*0be8*/ 	.word	0x00032890


	//   ....[62]....
        /*0bec*/ 	.word	0x000329c0


	//   ....[63]....
        /*0bf0*/ 	.word	0x000335b0


	//   ....[64]....
        /*0bf4*/ 	.word	0x00033800


	//   ....[65]....
        /*0bf8*/ 	.word	0x000349c0


	//   ....[66]....
        /*0bfc*/ 	.word	0x000349f0


	//   ....[67]....
        /*0c00*/ 	.word	0x00034a10


	//   ....[68]....
        /*0c04*/ 	.word	0x00034a20


	//----- nvinfo : EIATTR_REG_RECONFIG
	.align		4
.L_1368:
        /*0c08*/ 	.byte	0x01, 0x54
	.zero		2


	//----- nvinfo : EIATTR_SYSCALL_OFFSETS
	.align		4
        /*0c0c*/ 	.byte	0x04, 0x46
        /*0c0e*/ 	.short	(.L_1370 - .L_1369)


	//   ....[0]....
.L_1369:
        /*0c10*/ 	.word	0x00002260


	//   ....[1]....
        /*0c14*/ 	.word	0x000023b0


	//   ....[2]....
        /*0c18*/ 	.word	0x00007b30


	//   ....[3]....
        /*0c1c*/ 	.word	0x000080b0


	//   ....[4]....
        /*0c20*/ 	.word	0x00028ae0


	//   ....[5]....
        /*0c24*/ 	.word	0x00028c30


	//   ....[6]....
        /*0c28*/ 	.word	0x00028d20


	//   ....[7]....
        /*0c2c*/ 	.word	0x00029c00


	//----- nvinfo : EIATTR_MBARRIER_INSTR_OFFSETS
	.align		4
.L_1370:
        /*0c30*/ 	.byte	0x04, 0x39
        /*0c32*/ 	.short	(.L_1372 - .L_1371)


	//   ....[0]....
.L_1371:
        /*0c34*/ 	.word	0x000002c0
        /*0c38*/ 	.word	0x000000ff
        /*0c3c*/ 	.word	0x00022800
        /*0c40*/ 	.short	0x0100
        /*0c42*/ 	.byte	0x08
	.zero		1


	//   ....[1]....
        /*0c44*/ 	.word	0x000002d0
        /*0c48*/ 	.word	0x000000ff
        /*0c4c*/ 	.word	0x00022820
        /*0c50*/ 	.short	0x0100
        /*0c52*/ 	.byte	0x08
	.zero		1


	//   ....[2]....
        /*0c54*/ 	.word	0x000003c0
        /*0c58*/ 	.word	0x000000ff
        /*0c5c*/ 	.word	0x00022830
        /*0c60*/ 	.short	0x0100
        /*0c62*/ 	.byte	0x08
	.zero		1


	//   ....[3]....
        /*0c64*/ 	.word	0x000003d0
        /*0c68*/ 	.word	0x000000ff
        /*0c6c*/ 	.word	0x00022840
        /*0c70*/ 	.short	0x0100
        /*0c72*/ 	.byte	0x08
	.zero		1


	//   ....[4]....
        /*0c74*/ 	.word	0x000003e0
        /*0c78*/ 	.word	0x000000ff
        /*0c7c*/ 	.word	0x00022838
        /*0c80*/ 	.short	0x0100
        /*0c82*/ 	.byte	0x08
	.zero		1


	//   ....[5]....
        /*0c84*/ 	.word	0x000003f0
        /*0c88*/ 	.word	0x000000ff
        /*0c8c*/ 	.word	0x00022848
        /*0c90*/ 	.short	0x0100
        /*0c92*/ 	.byte	0x08
	.zero		1


	//   ....[6]....
        /*0c94*/ 	.word	0x00000520
        /*0c98*/ 	.word	0x000000ff
        /*0c9c*/ 	.word	0x00022850
        /*0ca0*/ 	.short	0x0100
        /*0ca2*/ 	.byte	0x08
	.zero		1


	//   ....[7]....
        /*0ca4*/ 	.word	0x00000530
        /*0ca8*/ 	.word	0x000000ff
        /*0cac*/ 	.word	0x00022860
        /*0cb0*/ 	.short	0x0100
        /*0cb2*/ 	.byte	0x08
	.zero		1


	//   ....[8]....
        /*0cb4*/ 	.word	0x00000540
        /*0cb8*/ 	.word	0x000000ff
        /*0cbc*/ 	.word	0x00022858
        /*0cc0*/ 	.short	0x0100
        /*0cc2*/ 	.byte	0x08
	.zero		1


	//   ....[9]....
        /*0cc4*/ 	.word	0x00000550
        /*0cc8*/ 	.word	0x000000ff
        /*0ccc*/ 	.word	0x00022868
        /*0cd0*/ 	.short	0x0100
        /*0cd2*/ 	.byte	0x08
	.zero		1


	//   ....[10]....
        /*0cd4*/ 	.word	0x00000640
        /*0cd8*/ 	.word	0x000000ff
        /*0cdc*/ 	.word	0x00022870
        /*0ce0*/ 	.short	0x0100
        /*0ce2*/ 	.byte	0x06
	.zero		1


	//   ....[11]....
        /*0ce4*/ 	.word	0x00000650
        /*0ce8*/ 	.word	0x000000ff
        /*0cec*/ 	.word	0x00022880
        /*0cf0*/ 	.short	0x0100
        /*0cf2*/ 	.byte	0x06
	.zero		1


	//   ....[12]....
        /*0cf4*/ 	.word	0x00000660
        /*0cf8*/ 	.word	0x000000ff
        /*0cfc*/ 	.word	0x00022878
        /*0d00*/ 	.short	0x0100
        /*0d02*/ 	.byte	0x06
	.zero		1


	//   ....[13]....
        /*0d04*/ 	.word	0x00000670
        /*0d08*/ 	.word	0x000000ff
        /*0d0c*/ 	.word	0x00022888
        /*0d10*/ 	.short	0x0100
        /*0d12*/ 	.byte	0x06
	.zero		1


	//   ....[14]....
        /*0d14*/ 	.word	0x000007a0
        /*0d18*/ 	.word	0x000000ff
        /*0d1c*/ 	.word	0x00022890
        /*0d20*/ 	.short	0x0100
        /*0d22*/ 	.byte	0x08
	.zero		1


	//   ....[15]....
        /*0d24*/ 	.word	0x000007b0
        /*0d28*/ 	.word	0x000000ff
        /*0d2c*/ 	.word	0x000228a0
        /*0d30*/ 	.short	0x0100
        /*0d32*/ 	.byte	0x08
	.zero		1


	//   ....[16]....
        /*0d34*/ 	.word	0x000007c0
        /*0d38*/ 	.word	0x000000ff
        /*0d3c*/ 	.word	0x00022898
        /*0d40*/ 	.short	0x0100
        /*0d42*/ 	.byte	0x08
	.zero		1


	//   ....[17]....
        /*0d44*/ 	.word	0x000007d0
        /*0d48*/ 	.word	0x000000ff
        /*0d4c*/ 	.word	0x000228a8
        /*0d50*/ 	.short	0x0100
        /*0d52*/ 	.byte	0x08
	.zero		1


	//   ....[18]....
        /*0d54*/ 	.word	0x00000900
        /*0d58*/ 	.word	0x000000ff
        /*0d5c*/ 	.word	0x000228b0
        /*0d60*/ 	.short	0x0100
        /*0d62*/ 	.byte	0x08
	.zero		1


	//   ....[19]....
        /*0d64*/ 	.word	0x00000910
        /*0d68*/ 	.word	0x000000ff
        /*0d6c*/ 	.word	0x000228c0
        /*0d70*/ 	.short	0x0100
        /*0d72*/ 	.byte	0x08
	.zero		1


	//   ....[20]....
        /*0d74*/ 	.word	0x00000920
        /*0d78*/ 	.word	0x000000ff
        /*0d7c*/ 	.word	0x000228b8
        /*0d80*/ 	.short	0x0100
        /*0d82*/ 	.byte	0x08
	.zero		1


	//   ....[21]....
        /*0d84*/ 	.word	0x00000930
        /*0d88*/ 	.word	0x000000ff
        /*0d8c*/ 	.word	0x000228c8
        /*0d90*/ 	.short	0x0100
        /*0d92*/ 	.byte	0x08
	.zero		1


	//   ....[22]....
        /*0d94*/ 	.word	0x000033e0
        /*0d98*/ 	.word	0x00000043
        /*0d9c*/ 	.word	0x00022890
        /*0da0*/ 	.short	0x010a
        /*0da2*/ 	.byte	0x3f
	.zero		1


	//   ....[23]....
        /*0da4*/ 	.word	0x00004960
        /*0da8*/ 	.word	0x00000043
        /*0dac*/ 	.word	0x00022890
        /*0db0*/ 	.short	0x010a
        /*0db2*/ 	.byte	0x3f
	.zero		1


	//   ....[24]....
        /*0db4*/ 	.word	0x000059d0
        /*0db8*/ 	.word	0x00000043
        /*0dbc*/ 	.word	0x00022890
        /*0dc0*/ 	.short	0x010a
        /*0dc2*/ 	.byte	0x3f
	.zero		1


	//   ....[25]....
        /*0dc4*/ 	.word	0x00005e80
        /*0dc8*/ 	.word	0x00000004
        /*0dcc*/ 	.word	0x00000000
        /*0dd0*/ 	.short	0x0101
        /*0dd2*/ 	.byte	0x3f
	.zero		1


	//   ....[26]....
        /*0dd4*/ 	.word	0x00005ec0
        /*0dd8*/ 	.word	0x00000043
        /*0ddc*/ 	.word	0x000228b0
        /*0de0*/ 	.short	0x010a
        /*0de2*/ 	.byte	0x3f
	.zero		1


	//   ....[27]....
        /*0de4*/ 	.word	0x000069e0
        /*0de8*/ 	.word	0x00000043
        /*0dec*/ 	.word	0x00000000
        /*0df0*/ 	.short	0x0101
        /*0df2*/ 	.byte	0x3f
	.zero		1


	//   ....[28]....
        /*0df4*/ 	.word	0x00007e30
        /*0df8*/ 	.word	0x00000002
        /*0dfc*/ 	.word	0x00022800
        /*0e00*/ 	.short	0x010a
        /*0e02*/ 	.byte	0x3f
	.zero		1


	//   ....[29]....
        /*0e04*/ 	.word	0x00007e80
        /*0e08*/ 	.word	0x00000002
        /*0e0c*/ 	.word	0x00022800
        /*0e10*/ 	.short	0x010a
        /*0e12*/ 	.byte	0x3f
	.zero		1


	//   ....[30]....
        /*0e14*/ 	.word	0x00008910
        /*0e18*/ 	.word	0x00000002
        /*0e1c*/ 	.word	0x00022800
        /*0e20*/ 	.short	0x010a
        /*0e22*/ 	.byte	0x3f
	.zero		1


	//   ....[31]....
        /*0e24*/ 	.word	0x00009e80
        /*0e28*/ 	.word	0x00000002
        /*0e2c*/ 	.word	0x00022800
        /*0e30*/ 	.short	0x010a
        /*0e32*/ 	.byte	0x3f
	.zero		1


	//   ....[32]....
        /*0e34*/ 	.word	0x0000b560
        /*0e38*/ 	.word	0x00000004
        /*0e3c*/ 	.word	0x00000000
        /*0e40*/ 	.short	0x010a
        /*0e42*/ 	.byte	0x3f
	.zero		1


	//   ....[33]....
        /*0e44*/ 	.word	0x0000b670
        /*0e48*/ 	.word	0x00000002
        /*0e4c*/ 	.word	0x00000000
        /*0e50*/ 	.short	0x010a
        /*0e52*/ 	.byte	0x3f
	.zero		1


	//   ....[34]....
        /*0e54*/ 	.word	0x0000bb30
        /*0e58*/ 	.word	0x00000009
        /*0e5c*/ 	.word	0x00000000
        /*0e60*/ 	.short	0x0101
        /*0e62*/ 	.byte	0x3f
	.zero		1


	//   ....[35]....
        /*0e64*/ 	.word	0x0000ee30
        /*0e68*/ 	.word	0x00000014
        /*0e6c*/ 	.word	0x00000000
        /*0e70*/ 	.short	0x010a
        /*0e72*/ 	.byte	0x3f
	.zero		1


	//   ....[36]....
        /*0e74*/ 	.word	0x0000ee90
        /*0e78*/ 	.word	0x00000014
        /*0e7c*/ 	.word	0x00000000
        /*0e80*/ 	.short	0x010a
        /*0e82*/ 	.byte	0x3f
	.zero		1


	//   ....[37]....
        /*0e84*/ 	.word	0x00012150
        /*0e88*/ 	.word	0x00000002
        /*0e8c*/ 	.word	0x00000000
        /*0e90*/ 	.short	0x0101
        /*0e92*/ 	.byte	0x3f
	.zero		1


	//   ....[38]....
        /*0e94*/ 	.word	0x000125d0
        /*0e98*/ 	.word	0x00000004
        /*0e9c*/ 	.word	0x00000000
        /*0ea0*/ 	.short	0x010a
        /*0ea2*/ 	.byte	0x3f
	.zero		1


	//   ....[39]....
        /*0ea4*/ 	.word	0x000126e0
        /*0ea8*/ 	.word	0x00000002
        /*0eac*/ 	.word	0x00000000
        /*0eb0*/ 	.short	0x010a
        /*0eb2*/ 	.byte	0x3f
	.zero		1


	//   ....[40]....
        /*0eb4*/ 	.word	0x00012ba0
        /*0eb8*/ 	.word	0x00000009
        /*0ebc*/ 	.word	0x00000000
        /*0ec0*/ 	.short	0x0101
        /*0ec2*/ 	.byte	0x3f
	.zero		1


	//   ....[41]....
        /*0ec4*/ 	.word	0x00014b90
        /*0ec8*/ 	.word	0x00000004
        /*0ecc*/ 	.word	0x00000000
        /*0ed0*/ 	.short	0x010a
        /*0ed2*/ 	.byte	0x3f
	.zero		1


	//   ....[42]....
        /*0ed4*/ 	.word	0x00014bf0
        /*0ed8*/ 	.word	0x00000004
        /*0edc*/ 	.word	0x00000000
        /*0ee0*/ 	.short	0x010a
        /*0ee2*/ 	.byte	0x3f
	.zero		1


	//   ....[43]....
        /*0ee4*/ 	.word	0x00017eb0
        /*0ee8*/ 	.word	0x00000002
        /*0eec*/ 	.word	0x00000000
        /*0ef0*/ 	.short	0x0101
        /*0ef2*/ 	.byte	0x3f
	.zero		1


	//   ....[44]....
        /*0ef4*/ 	.word	0x000180e0
        /*0ef8*/ 	.word	0x00000004
        /*0efc*/ 	.word	0x00000000
        /*0f00*/ 	.short	0x010a
        /*0f02*/ 	.byte	0x3f
	.zero		1


	//   ....[45]....
        /*0f04*/ 	.word	0x000181f0
        /*0f08*/ 	.word	0x00000004
        /*0f0c*/ 	.word	0x00000000
        /*0f10*/ 	.short	0x010a
        /*0f12*/ 	.byte	0x3f
	.zero		1


	//   ....[46]....
        /*0f14*/ 	.word	0x000186b0
        /*0f18*/ 	.word	0x00000003
        /*0f1c*/ 	.word	0x00000000
        /*0f20*/ 	.short	0x0101
        /*0f22*/ 	.byte	0x3f
	.zero		1


	//   ....[47]....
        /*0f24*/ 	.word	0x0001b9b0
        /*0f28*/ 	.word	0x0000001a
        /*0f2c*/ 	.word	0x00000000
        /*0f30*/ 	.short	0x010a
        /*0f32*/ 	.byte	0x3f
	.zero		1


	//   ....[48]....
        /*0f34*/ 	.word	0x0001ba10
        /*0f38*/ 	.word	0x0000001a
        /*0f3c*/ 	.word	0x00000000
        /*0f40*/ 	.short	0x010a
        /*0f42*/ 	.byte	0x3f
	.zero		1


	//   ....[49]....
        /*0f44*/ 	.word	0x0001ecd0
        /*0f48*/ 	.word	0x00000002
        /*0f4c*/ 	.word	0x00000000
        /*0f50*/ 	.short	0x0101
        /*0f52*/ 	.byte	0x3f
	.zero		1


	//   ....[50]....
        /*0f54*/ 	.word	0x00021ca0
        /*0f58*/ 	.word	0x0000000a
        /*0f5c*/ 	.word	0x00000000
        /*0f60*/ 	.short	0x0101
        /*0f62*/ 	.byte	0x3f
	.zero		1


	//   ....[51]....
        /*0f64*/ 	.word	0x000227f0
        /*0f68*/ 	.word	0x00000008
        /*0f6c*/ 	.word	0x00000000
        /*0f70*/ 	.short	0x0101
        /*0f72*/ 	.byte	0x3f
	.zero		1


	//   ....[52]....
        /*0f74*/ 	.word	0x00027120
        /*0f78*/ 	.word	0x00000016
        /*0f7c*/ 	.word	0x00022820
        /*0f80*/ 	.short	0x010a
        /*0f82*/ 	.byte	0x3f
	.zero		1


	//   ....[53]....
        /*0f84*/ 	.word	0x000271b0
        /*0f88*/ 	.word	0x0000000c
        /*0f8c*/ 	.word	0x000228a0
        /*0f90*/ 	.short	0x010a
        /*0f92*/ 	.byte	0x3f
	.zero		1


	//   ....[54]....
        /*0f94*/ 	.word	0x00027400
        /*0f98*/ 	.word	0x0000000c
        /*0f9c*/ 	.word	0x000228c0
        /*0fa0*/ 	.short	0x010a
        /*0fa2*/ 	.byte	0x3f
	.zero		1


	//   ....[55]....
        /*0fa4*/ 	.word	0x00027a30
        /*0fa8*/ 	.word	0x0000000a
        /*0fac*/ 	.word	0x000228a0
        /*0fb0*/ 	.short	0x010a
        /*0fb2*/ 	.byte	0x3f
	.zero		1


	//   ....[56]....
        /*0fb4*/ 	.word	0x00027c50
        /*0fb8*/ 	.word	0x0000000a
        /*0fbc*/ 	.word	0x000228c0
        /*0fc0*/ 	.short	0x010a
        /*0fc2*/ 	.byte	0x3f
	.zero		1


	//   ....[57]....
        /*0fc4*/ 	.word	0x00029250
        /*0fc8*/ 	.word	0x00000021
        /*0fcc*/ 	.word	0x00022840
        /*0fd0*/ 	.short	0x010a
        /*0fd2*/ 	.byte	0x3f
	.zero		1


	//   ....[58]....
        /*0fd4*/ 	.word	0x00029850
        /*0fd8*/ 	.word	0x00000021
        /*0fdc*/ 	.word	0x00022830
        /*0fe0*/ 	.short	0x0107
        /*0fe2*/ 	.byte	0x3f
	.zero		1


	//   ....[59]....
        /*0fe4*/ 	.word	0x00029930
        /*0fe8*/ 	.word	0x00000021
        /*0fec*/ 	.word	0x00022830
        /*0ff0*/ 	.short	0x0101
        /*0ff2*/ 	.byte	0x3f
	.zero		1


	//   ....[60]....
        /*0ff4*/ 	.word	0x0002a4c0
        /*0ff8*/ 	.word	0x00000016
        /*0ffc*/ 	.word	0x00022800
        /*1000*/ 	.short	0x0107
        /*1002*/ 	.byte	0x3f
	.zero		1


	//   ....[61]....
        /*1004*/ 	.word	0x0002a5b0
        /*1008*/ 	.word	0x00000016
        /*100c*/ 	.word	0x00022800
        /*1010*/ 	.short	0x0101
        /*1012*/ 	.byte	0x3f
	.zero		1


	//   ....[62]....
        /*1014*/ 	.word	0x0002a5d0
        /*1018*/ 	.word	0x00000016
        /*101c*/ 	.word	0x00022820
        /*1020*/ 	.short	0x010a
        /*1022*/ 	.byte	0x3f
	.zero		1


	//   ....[63]....
        /*1024*/ 	.word	0x0002a660
        /*1028*/ 	.word	0x00000021
        /*102c*/ 	.word	0x00022860
        /*1030*/ 	.short	0x010a
        /*1032*/ 	.byte	0x3f
	.zero		1


	//   ....[64]....
        /*1034*/ 	.word	0x0002ad40
        /*1038*/ 	.word	0x00000021
        /*103c*/ 	.word	0x00022850
        /*1040*/ 	.short	0x0107
        /*1042*/ 	.byte	0x3f
	.zero		1


	//   ....[65]....
        /*1044*/ 	.word	0x0002ae10
        /*1048*/ 	.word	0x00000021
        /*104c*/ 	.word	0x00022850
        /*1050*/ 	.short	0x0101
        /*1052*/ 	.byte	0x3f
	.zero		1


	//   ....[66]....
        /*1054*/ 	.word	0x0002b150
        /*1058*/ 	.word	0x00000006
        /*105c*/ 	.word	0x00022840
        /*1060*/ 	.short	0x010a
        /*1062*/ 	.byte	0x3f
	.zero		1


	//   ....[67]....
        /*1064*/ 	.word	0x0002b510
        /*1068*/ 	.word	0x00000006
        /*106c*/ 	.word	0x00022830
        /*1070*/ 	.short	0x0107
        /*1072*/ 	.byte	0x3f
	.zero		1


	//   ....[68]....
        /*1074*/ 	.word	0x0002b5d0
        /*1078*/ 	.word	0x00000006
        /*107c*/ 	.word	0x00022830
        /*1080*/ 	.short	0x0101
        /*1082*/ 	.byte	0x3f
	.zero		1


	//   ....[69]....
        /*1084*/ 	.word	0x0002b600
        /*1088*/ 	.word	0x00000006
        /*108c*/ 	.word	0x00022860
        /*1090*/ 	.short	0x010a
        /*1092*/ 	.byte	0x3f
	.zero		1


	//   ....[70]....
        /*1094*/ 	.word	0x0002bb00
        /*1098*/ 	.word	0x00000006
        /*109c*/ 	.word	0x00022850
        /*10a0*/ 	.short	0x0107
        /*10a2*/ 	.byte	0x3f
	.zero		1


	//   ....[71]....
        /*10a4*/ 	.word	0x0002bbc0
        /*10a8*/ 	.word	0x00000006
        /*10ac*/ 	.word	0x00022850
        /*10b0*/ 	.short	0x0101
        /*10b2*/ 	.byte	0x3f
	.zero		1


	//   ....[72]....
        /*10b4*/ 	.word	0x0002ce50
        /*10b8*/ 	.word	0x00000004
        /*10bc*/ 	.word	0x00022820
        /*10c0*/ 	.short	0x010a
        /*10c2*/ 	.byte	0x3f
	.zero		1


	//   ....[73]....
        /*10c4*/ 	.word	0x0002cfc0
        /*10c8*/ 	.word	0x00000005
        /*10cc*/ 	.word	0x00022840
        /*10d0*/ 	.short	0x010a
        /*10d2*/ 	.byte	0x3f
	.zero		1


	//   ....[74]....
        /*10d4*/ 	.word	0x0002d060
        /*10d8*/ 	.word	0x00000019
        /*10dc*/ 	.word	0x00022840
        /*10e0*/ 	.short	0x010a
        /*10e2*/ 	.byte	0x3f
	.zero		1


	//   ....[75]....
        /*10e4*/ 	.word	0x0002d0a0
        /*10e8*/ 	.word	0x00000005
        /*10ec*/ 	.word	0x00022860
        /*10f0*/ 	.short	0x010a
        /*10f2*/ 	.byte	0x3f
	.zero		1


	//   ....[76]....
        /*10f4*/ 	.word	0x0002d0e0
        /*10f8*/ 	.word	0x00000019
        /*10fc*/ 	.word	0x00022860
        /*1100*/ 	.short	0x010a
        /*1102*/ 	.byte	0x3f
	.zero		1


	//   ....[77]....
        /*1104*/ 	.word	0x0002d140
        /*1108*/ 	.word	0x00000043
        /*110c*/ 	.word	0x00022890
        /*1110*/ 	.short	0x010a
        /*1112*/ 	.byte	0x3f
	.zero		1


	//   ....[78]....
        /*1114*/ 	.word	0x0002d3d0
        /*1118*/ 	.word	0x00000043
        /*111c*/ 	.word	0x00022890
        /*1120*/ 	.short	0x010a
        /*1122*/ 	.byte	0x3f
	.zero		1


	//   ....[79]....
        /*1124*/ 	.word	0x0002d670
        /*1128*/ 	.word	0x00000043
        /*112c*/ 	.word	0x00022890
        /*1130*/ 	.short	0x010a
        /*1132*/ 	.byte	0x3f
	.zero		1


	//   ....[80]....
        /*1134*/ 	.word	0x0002d900
        /*1138*/ 	.word	0x00000043
        /*113c*/ 	.word	0x000228b0
        /*1140*/ 	.short	0x010a
        /*1142*/ 	.byte	0x3f
	.zero		1


	//   ....[81]....
        /*1144*/ 	.word	0x0002ddf0
        /*1148*/ 	.word	0x00000002
        /*114c*/ 	.word	0x00022800
        /*1150*/ 	.short	0x010a
        /*1152*/ 	.byte	0x3f
	.zero		1


	//   ....[82]....
        /*1154*/ 	.word	0x0002e3e0
        /*1158*/ 	.word	0x00000002
        /*115c*/ 	.word	0x00022800
        /*1160*/ 	.short	0x010a
        /*1162*/ 	.byte	0x3f
	.zero		1


	//   ....[83]....
        /*1164*/ 	.word	0x0002e430
        /*1168*/ 	.word	0x00000002
        /*116c*/ 	.word	0x00000000
        /*1170*/ 	.short	0x010a
        /*1172*/ 	.byte	0x3f
	.zero		1


	//   ....[84]....
        /*1174*/ 	.word	0x0002e480
        /*1178*/ 	.word	0x00000014
        /*117c*/ 	.word	0x00000000
        /*1180*/ 	.short	0x010a
        /*1182*/ 	.byte	0x3f
	.zero		1


	//   ....[85]....
        /*1184*/ 	.word	0x0002e4d0
        /*1188*/ 	.word	0x00000002
        /*118c*/ 	.word	0x00000000
        /*1190*/ 	.short	0x010a
        /*1192*/ 	.byte	0x3f
	.zero		1


	//   ....[86]....
        /*1194*/ 	.word	0x0002e520
        /*1198*/ 	.word	0x00000004
        /*119c*/ 	.word	0x00000000
        /*11a0*/ 	.short	0x010a
        /*11a2*/ 	.byte	0x3f
	.zero		1


	//   ....[87]....
        /*11a4*/ 	.word	0x0002e570
        /*11a8*/ 	.word	0x00000004
        /*11ac*/ 	.word	0x00000000
        /*11b0*/ 	.short	0x010a
        /*11b2*/ 	.byte	0x3f
	.zero		1


	//   ....[88]....
        /*11b4*/ 	.word	0x0002e5c0
        /*11b8*/ 	.word	0x0000001a
        /*11bc*/ 	.word	0x00000000
        /*11c0*/ 	.short	0x010a
        /*11c2*/ 	.byte	0x3f
	.zero		1


	//   ....[89]....
        /*11c4*/ 	.word	0x0002f1c0
        /*11c8*/ 	.word	0x00000016
        /*11cc*/ 	.word	0x00022820
        /*11d0*/ 	.short	0x010a
        /*11d2*/ 	.byte	0x3f
	.zero		1


	//   ....[90]....
        /*11d4*/ 	.word	0x0002f210
        /*11d8*/ 	.word	0x0000000c
        /*11dc*/ 	.word	0x000228a0
        /*11e0*/ 	.short	0x010a
        /*11e2*/ 	.byte	0x3f
	.zero		1


	//   ....[91]....
        /*11e4*/ 	.word	0x0002f260
        /*11e8*/ 	.word	0x0000000c
        /*11ec*/ 	.word	0x000228c0
        /*11f0*/ 	.short	0x010a
        /*11f2*/ 	.byte	0x3f
	.zero		1


	//   ....[92]....
        /*11f4*/ 	.word	0x0002f2b0
        /*11f8*/ 	.word	0x0000000a
        /*11fc*/ 	.word	0x000228a0
        /*1200*/ 	.short	0x010a
        /*1202*/ 	.byte	0x3f
	.zero		1


	//   ....[93]....
        /*1204*/ 	.word	0x0002f300
        /*1208*/ 	.word	0x0000000a
        /*120c*/ 	.word	0x000228c0
        /*1210*/ 	.short	0x010a
        /*1212*/ 	.byte	0x3f
	.zero		1


	//   ....[94]....
        /*1214*/ 	.word	0x0002f410
        /*1218*/ 	.word	0x00000021
        /*121c*/ 	.word	0x00022840
        /*1220*/ 	.short	0x010a
        /*1222*/ 	.byte	0x3f
	.zero		1


	//   ....[95]....
        /*1224*/ 	.word	0x000306f0
        /*1228*/ 	.word	0x00000016
        /*122c*/ 	.word	0x00022820
        /*1230*/ 	.short	0x010a
        /*1232*/ 	.byte	0x3f
	.zero		1


	//   ....[96]....
        /*1234*/ 	.word	0x00030740
        /*1238*/ 	.word	0x00000021
        /*123c*/ 	.word	0x00022860
        /*1240*/ 	.short	0x010a
        /*1242*/ 	.byte	0x3f
	.zero		1


	//   ....[97]....
        /*1244*/ 	.word	0x000310b0
        /*1248*/ 	.word	0x00000006
        /*124c*/ 	.word	0x00022840
        /*1250*/ 	.short	0x010a
        /*1252*/ 	.byte	0x3f
	.zero		1


	//   ....[98]....
        /*1254*/ 	.word	0x00031790
        /*1258*/ 	.word	0x00000006
        /*125c*/ 	.word	0x00022860
        /*1260*/ 	.short	0x010a
        /*1262*/ 	.byte	0x3f
	.zero		1


	//   ....[99]....
        /*1264*/ 	.word	0x000328e0
        /*1268*/ 	.word	0x00000004
        /*126c*/ 	.word	0x00022820
        /*1270*/ 	.short	0x010a
        /*1272*/ 	.byte	0x3f
	.zero		1


	//   ....[100]....
        /*1274*/ 	.word	0x00032a80
        /*1278*/ 	.word	0x00000005
        /*127c*/ 	.word	0x00022840
        /*1280*/ 	.short	0x010a
        /*1282*/ 	.byte	0x3f
	.zero		1


	//   ....[101]....
        /*1284*/ 	.word	0x00032ad0
        /*1288*/ 	.word	0x00000019
        /*128c*/ 	.word	0x00022840
        /*1290*/ 	.short	0x010a
        /*1292*/ 	.byte	0x3f
	.zero		1


	//   ....[102]....
        /*1294*/ 	.word	0x00032b20
        /*1298*/ 	.word	0x00000005
        /*129c*/ 	.word	0x00022860
        /*12a0*/ 	.short	0x010a
        /*12a2*/ 	.byte	0x3f
	.zero		1


	//   ....[103]....
        /*12a4*/ 	.word	0x00032cc0
        /*12a8*/ 	.word	0x0000000a
        /*12ac*/ 	.word	0x00000000
        /*12b0*/ 	.short	0x010a
        /*12b2*/ 	.byte	0x3f
	.zero		1


	//   ....[104]....
        /*12b4*/ 	.word	0x00032dc0
        /*12b8*/ 	.word	0x00000008
        /*12bc*/ 	.word	0x00000000
        /*12c0*/ 	.short	0x010a
        /*12c2*/ 	.byte	0x3f
	.zero		1


	//   ....[105]....
        /*12c4*/ 	.word	0x00033280
        /*12c8*/ 	.word	0x00000009
        /*12cc*/ 	.word	0x00000000
        /*12d0*/ 	.short	0x0101
        /*12d2*/ 	.byte	0x3f
	.zero		1


	//   ....[106]....
        /*12d4*/ 	.word	0x00035680
        /*12d8*/ 	.word	0x00000000
        /*12dc*/ 	.word	0x00000000
        /*12e0*/ 	.short	0x010a
        /*12e2*/ 	.byte	0x3f
	.zero		1


	//   ....[107]....
        /*12e4*/ 	.word	0x00035780
        /*12e8*/ 	.word	0x00000006
        /*12ec*/ 	.word	0x00000000
        /*12f0*/ 	.short	0x010a
        /*12f2*/ 	.byte	0x3f
	.zero		1


	//   ....[108]....
        /*12f4*/ 	.word	0x0003d460
        /*12f8*/ 	.word	0x00000000
        /*12fc*/ 	.word	0x00000000
        /*1300*/ 	.short	0x0101
        /*1302*/ 	.byte	0x3f
	.zero		1


	//   ....[109]....
        /*1304*/ 	.word	0x0003d480
        /*1308*/ 	.word	0x00000008
        /*130c*/ 	.word	0x00000000
        /*1310*/ 	.short	0x010a
        /*1312*/ 	.byte	0x3f
	.zero		1


	//   ....[110]....
        /*1314*/ 	.word	0x0003d4d0
        /*1318*/ 	.word	0x00000006
        /*131c*/ 	.word	0x00000000
        /*1320*/ 	.short	0x010a
        /*1322*/ 	.byte	0x3f
	.zero		1


	//----- nvinfo : EIATTR_NUM_MBARRIERS
	.align		4
.L_1372:
        /*1324*/ 	.byte	0x03, 0x38
        /*1326*/ 	.short	0x0016


	//----- nvinfo : EIATTR_EXIT_INSTR_OFFSETS
	.align		4
        /*1328*/ 	.byte	0x04, 0x1c
        /*132a*/ 	.short	(.L_1374 - .L_1373)


	//   ....[0]....
.L_1373:
        /*132c*/ 	.word	0x0002d130


	//----- nvinfo : EIATTR_MAX_THREADS
	.align		4
.L_1374:
        /*1330*/ 	.byte	0x04, 0x05
        /*1332*/ 	.short	(.L_1376 - .L_1375)
.L_1375:
        /*1334*/ 	.word	0x00000180
        /*1338*/ 	.word	0x00000001
        /*133c*/ 	.word	0x00000001


	//----- nvinfo : EIATTR_CRS_STACK_SIZE
	.align		4
.L_1376:
        /*1340*/ 	.byte	0x04, 0x1e
        /*1342*/ 	.short	(.L_1378 - .L_1377)
.L_1377:
        /*1344*/ 	.word	0x00000000


	//----- nvinfo : EIATTR_CBANK_PARAM_SIZE
	.align		4
.L_1378:
        /*1348*/ 	.byte	0x03, 0x19
        /*134a*/ 	.short	0x0af0


	//----- nvinfo : EIATTR_PARAM_CBANK
	.align		4
        /*134c*/ 	.byte	0x04, 0x0a
        /*134e*/ 	.short	(.L_1380 - .L_1379)
	.align		4
.L_1379:
        /*1350*/ 	.word	index@(.nv.constant0._ZN7cutlass13device_kernelIN5flash11enable_sm90INS1_16FlashAttnFwdSm90INS1_25CollectiveMainloopFwdSm90ILi2EN4cute5tupleIJNS5_1CILi1EEES8_S8_EEENS6_IJNS7_ILi128EEENS7_ILi96EEENS7_ILi64EEEEEELi256ENS_10bfloat16_tEfNS_4arch4Sm90ELb0ELb1ELb0ELb1ELb1ELb1ELb0ELb1ELb0ELb1ELb1ELb0EEENS1_21CollectiveEpilogueFwdINS6_IJSA_NS7_ILi256EEESB_EEES9_SE_SG_Li256ELb1ELb1ELb1ELb0EEENS1_36VarlenDynamicPersistentTileSchedulerILi128ELi96ELi256ELi128ELb1ELb1ELb1ELb1ELb0ELb1EEEEEEEEEvNT_6ParamsE)
        /*1354*/ 	.short	0x0210
        /*1356*/ 	.short	0x0af0


	//----- nvinfo : EIATTR_SW_WAR
	.align		4
.L_1380:
        /*1358*/ 	.byte	0x04, 0x36
        /*135a*/ 	.short	(.L_1382 - .L_1381)
.L_1381:
        /*135c*/ 	.word	0x00000008
.L_1382:


//--------------------- .nv.info._ZN7cutlass13device_kernelIN5flash11enable_sm90INS1_16FlashAttnFwdSm90INS1_25CollectiveMainloopFwdSm90ILi2EN4cute5tupleIJNS5_1CILi1EEES8_S8_EEENS6_IJNS7_ILi128EEENS7_ILi96EEENS7_ILi64EEEEEELi256ENS_10bfloat16_tEfNS_4arch4Sm90ELb0ELb1ELb0ELb1ELb1ELb0ELb1ELb1ELb0ELb1ELb1ELb0EEENS1_21CollectiveEpilogueFwdINS6_IJSA_NS7_ILi256EEESB_EEES9_SE_SG_Li256ELb1ELb1ELb1ELb0EEENS1_36VarlenDynamicPersistentTileSchedulerILi128ELi96ELi256ELi128ELb1ELb1ELb1ELb1ELb0ELb1EEEEEEEEEvNT_6ParamsE --------------------------
	.section	.nv.info._ZN7cutlass13device_kernelIN5flash11enable_sm90INS1_16FlashAttnFwdSm90INS1_25CollectiveMainloopFwdSm90ILi2EN4cute5tupleIJNS5_1CILi1EEES8_S8_EEENS6_IJNS7_ILi128EEENS7_ILi96EEENS7_ILi64EEEEEELi256ENS_10bfloat16_tEfNS_4arch4Sm90ELb0ELb1ELb0ELb1ELb1ELb0ELb1ELb1ELb0ELb1ELb1ELb0EEENS1_21CollectiveEpilogueFwdINS6_IJSA_NS7_ILi256EEESB_EEES9_SE_SG_Li256ELb1ELb1ELb1ELb0EEENS1_36VarlenDynamicPersistentTileSchedulerILi128ELi96ELi256ELi128ELb1ELb1ELb1ELb1ELb0ELb1EEEEEEEEEvNT_6ParamsE,"",@"SHT_CUDA_INFO"
	.sectionflags	@""
	.align	4


	//----- nvinfo : EIATTR_CUDA_API_VERSION
	.align		4
        /*0000*/ 	.byte	0x04, 0x37
        /*0002*/ 	.short	(.L_1384 - .L_1383)
.L_1383:
        /*0004*/ 	.word	0x00000082


	//----- nvinfo : EIATTR_KPARAM_INFO
	.align		4
.L_1384:
        /*0008*/ 	.byte	0x04, 0x17
        /*000a*/ 	.short	(.L_1386 - .L_1385)
.L_1385:
        /*000c*/ 	.word	0x00000000
        /*0010*/ 	.short	0x0000
        /*0012*/ 	.short	0x0070
        /*0014*/ 	.byte	0x00, 0xf0, 0x01, 0x2e


	//----- nvinfo : EIATTR_SPARSE_MMA_MASK
	.align		4
.L_1386:
        /*0018*/ 	.byte	0x03, 0x50
        /*001a*/ 	.short	0x0000


	//----- nvinfo : EIATTR_MAXREG_COUNT
	.align		4
        /*001c*/ 	.byte	0x03, 0x1b
        /*001e*/ 	.short	0x00a8


	//----- nvinfo : EIATTR_NUM_BARRIERS
	.align		4
        /*0020*/ 	.byte	0x02, 0x4c
        /*0022*/ 	.byte	0x10
	.zero		1


	//----- nvinfo : EIATTR_EXTERNS
	.align		4
        /*0024*/ 	.byte	0x04, 0x0f
        /*0026*/ 	.short	(.L_1388 - .L_1387)


	//   ....[0]....
	.align		4
.L_1387:
        /*0028*/ 	.word	index@(__assertfail)


	//----- nvinfo : EIATTR_ANNOTATIONS
	.align		4
.L_1388:
        /*002c*/ 	.byte	0x04, 0x55
        /*002e*/ 	.short	(.L_1390 - .L_1389)


	//   ....[0]....
.L_1389:
        /* <DEDUP_REMOVED lines=50> */


	//----- nvinfo : EIATTR_MERCURY_ISA_VERSION
	.align		4
.L_1390:
        /*0340*/ 	.byte	0x03, 0x5f
        /*0342*/ 	.short	0x0101


	//----- nvinfo : EIATTR_UNUSED_LOAD_BYTE_OFFSET
	.align		4
        /*0344*/ 	.byte	0x04, 0x44
        /*0346*/ 	.short	(.L_1392 - .L_1391)


	//   ....[0]....
.L_1391:
        /*0348*/ 	.word	0x00000a90
        /*034c*/ 	.word	0x0000fff0


	//   ....[1]....
        /*0350*/ 	.word	0x0001f4e0
        /*0354*/ 	.word	0x0000fff0


	//----- nvinfo : EIATTR_INT_WARP_WIDE_INSTR_OFFSETS
	.align		4
.L_1392:
        /*0358*/ 	.byte	0x04, 0x31
        /*035a*/ 	.short	(.L_1394 - .L_1393)


	//   ....[0]....
.L_1393:
        /*035c*/ 	.word	0x000000c0


	//   ....[1]....
        /*0360*/ 	.word	0x000000d0


	//   ....[2]....
        /*0364*/ 	.word	0x000000e0


	//   ....[3]....
        /*0368*/ 	.word	0x00000180


	//   ....[4]....
        /*036c*/ 	.word	0x00025cf0


	//   ....[5]....
        /*0370*/ 	.word	0x00025d80


	//   ....[6]....
        /*0374*/ 	.word	0x00029c40


	//   ....[7]....
        /*0378*/ 	.word	0x00029cd0


	//----- nvinfo : EIATTR_COOP_GROUP_MASK_REGIDS
	.align		4
.L_1394:
        /*037c*/ 	.byte	0x04, 0x29
        /*037e*/ 	.short	(.L_1396 - .L_1395)


	//   ....[0]....
.L_1395:
        /*0380*/ 	.word	0xffffffff


	//   ....[1]....
        /*0384*/ 	.word	0xffffffff


	//   ....[2]....
        /*0388*/ 	.word	0xffffffff


	//   ....[3]....
        /*038c*/ 	.word	0xffffffff


	//   ....[4]....
        /*0390*/ 	.word	0xffffffff


	//   ....[5]....
        /*0394*/ 	.word	0xffffffff


	//   ....[6]....
        /*0398*/ 	.word	0xffffffff


	//   ....[7]....
        /*039c*/ 	.word	0xffffffff


	//   ....[8]....
        /*03a0*/ 	.word	0xffffffff


	//   ....[9]....
        /*03a4*/ 	.word	0xffffffff


	//   ....[10]....
        /*03a8*/ 	.word	0xffffffff


	//   ....[11]....
        /*03ac*/ 	.word	0xffffffff


	//   ....[12]....
        /*03b0*/ 	.word	0xffffffff


	//   ....[13]....
        /*03b4*/ 	.word	0xffffffff


	//   ....[14]....
        /*03b8*/ 	.word	0xffffffff


	//   ....[15]....
        /*03bc*/ 	.word	0xffffffff


	//   ....[16]....
        /*03c0*/ 	.word	0xffffffff


	//   ....[17]....
        /*03c4*/ 	.word	0xffffffff


	//   ....[18]....
        /*03c8*/ 	.word	0xffffffff


	//   ....[19]....
        /*03cc*/ 	.word	0xffffffff


	//   ....[20]....
        /*03d0*/ 	.word	0xffffffff


	//   ....[21]....
        /*03d4*/ 	.word	0xffffffff


	//   ....[22]....
        /*03d8*/ 	.word	0xffffffff


	//   ....[23]....
        /*03dc*/ 	.word	0xffffffff


	//   ....[24]....
        /*03e0*/ 	.word	0xffffffff


	//   ....[25]....
        /*03e4*/ 	.word	0xffffffff


	//   ....[26]....
        /*03e8*/ 	.word	0xffffffff


	//   ....[27]....
        /*03ec*/ 	.word	0xffffffff


	//   ....[28]....
        /*03f0*/ 	.word	0xffffffff


	//   ....[29]....
        /*03f4*/ 	.word	0xffffffff


	//   ....[30]....
        /*03f8*/ 	.word	0xffffffff


	//   ....[31]....
        /*03fc*/ 	.word	0xffffffff


	//   ....[32]....
        /*0400*/ 	.word	0xffffffff


	//   ....[33]....
        /*0404*/ 	.word	0xffffffff


	//   ....[34]....
        /*0408*/ 	.word	0xffffffff


	//   ....[35]....
        /*040c*/ 	.word	0xffffffff


	//   ....[36]....
        /*0410*/ 	.word	0xffffffff


	//   ....[37]....
        /*0414*/ 	.word	0xffffffff


	//   ....[38]....
        /*0418*/ 	.word	0xffffffff


	//   ....[39]....
        /*041c*/ 	.word	0xffffffff


	//   ....[40]....
        /*0420*/ 	.word	0xffffffff


	//   ....[41]....
        /*0424*/ 	.word	0xffffffff


	//   ....[42]....
        /*0428*/ 	.word	0xffffffff


	//   ....[43]....
        /*042c*/ 	.word	0xffffffff


	//   ....[44]....
        /*0430*/ 	.word	0xffffffff


	//   ....[45]....
        /*0434*/ 	.word	0xffffffff


	//   ....[46]....
        /*0438*/ 	.word	0xffffffff


	//   ....[47]....
        /*043c*/ 	.word	0xffffffff


	//   ....[48]....
        /*0440*/ 	.word	0xffffffff


	//   ....[49]....
        /*0444*/ 	.word	0xffffffff


	//   ....[50]....
        /*0448*/ 	.word	0xffffffff


	//   ....[51]....
        /*044c*/ 	.word	0xffffffff


	//   ....[52]....
        /*0450*/ 	.word	0xffffffff


	//   ....[53]....
        /*0454*/ 	.word	0xffffffff


	//   ....[54]....
        /*0458*/ 	.word	0xffffffff


	//   ....[55]....
        /*045c*/ 	.word	0xffffffff


	//   ....[56]....
        /*0460*/ 	.word	0xffffffff


	//   ....[57]....
        /*0464*/ 	.word	0xffffffff


	//   ....[58]....
        /*0468*/ 	.word	0xffffffff


	//   ....[59]....
        /*046c*/ 	.word	0xffffffff


	//   ....[60]....
        /*0470*/ 	.word	0xffffffff


	//   ....[61]....
        /*0474*/ 	.word	0xffffffff


	//   ....[62]....
        /*0478*/ 	.word	0xffffffff


	//   ....[63]....
        /*047c*/ 	.word	0xffffffff


	//   ....[64]....
        /*0480*/ 	.word	0xffffffff


	//   ....[65]....
        /*0484*/ 	.word	0xffffffff


	//   ....[66]....
        /*0488*/ 	.word	0xffffffff


	//   ....[67]....
        /*048c*/ 	.word	0xffffffff


	//   ....[68]....
        /*0490*/ 	.word	0xffffffff


	//   ....[69]....
        /*0494*/ 	.word	0xffffffff


	//   ....[70]....
        /*0498*/ 	.word	0xffffffff


	//   ....[71]....
        /*049c*/ 	.word	0xffffffff


	//   ....[72]....
        /*04a0*/ 	.word	0xffffffff


	//   ....[73]....
        /*04a4*/ 	.word	0xffffffff


	//   ....[74]....
        /*04a8*/ 	.word	0xffffffff


	//   ....[75]....
        /*04ac*/ 	.word	0xffffffff


	//   ....[76]....
        /*04b0*/ 	.word	0xffffffff


	//   ....[77]....
        /*04b4*/ 	.word	0xffffffff


	//   ....[78]....
        /*04b8*/ 	.word	0xffffffff


	//   ....[79]....
        /*04bc*/ 	.word	0xffffffff


	//   ....[80]....
        /*04c0*/ 	.word	0xffffffff


	//   ....[81]....
        /*04c4*/ 	.word	0xffffffff


	//   ....[82]....
        /*04c8*/ 	.word	0xffffffff


	//   ....[83]....
        /*04cc*/ 	.word	0xffffffff


	//   ....[84]....
        /*04d0*/ 	.word	0xffffffff


	//   ....[85]....
        /*04d4*/ 	.word	0xffffffff


	//   ....[86]....
        /*04d8*/ 	.word	0xffffffff


	//   ....[87]....
        /*04dc*/ 	.word	0xffffffff


	//   ....[88]....
        /*04e0*/ 	.word	0xffffffff


	//   ....[89]....
        /*04e4*/ 	.word	0xffffffff


	//   ....[90]....
        /*04e8*/ 	.word	0xffffffff


	//   ....[91]....
        /*04ec*/ 	.word	0xffffffff


	//   ....[92]....
        /*04f0*/ 	.word	0xffffffff


	//   ....[93]....
        /*04f4*/ 	.word	0xffffffff


	//   ....[94]....
        /*04f8*/ 	.word	0xffffffff


	//   ....[95]....
        /*04fc*/ 	.word	0xffffffff


	//   ....[96]....
        /*0500*/ 	.word	0xffffffff


	//   ....[97]....
        /*0504*/ 	.word	0xffffffff


	//   ....[98]....
        /*0508*/ 	.word	0xffffffff


	//   ....[99]....
        /*050c*/ 	.word	0xffffffff


	//   ....[100]....
        /*0510*/ 	.word	0xffffffff


	//   ....[101]....
        /*0514*/ 	.word	0xffffffff


	//   ....[102]....
        /*0518*/ 	.word	0xffffffff


	//   ....[103]....
        /*051c*/ 	.word	0xffffffff


	//   ....[104]....
        /*0520*/ 	.word	0xffffffff


	//   ....[105]....
        /*0524*/ 	.word	0xffffffff


	//   ....[106]....
        /*0528*/ 	.word	0xffffffff


	//   ....[107]....
        /*052c*/ 	.word	0xffffffff


	//   ....[108]....
        /*0530*/ 	.word	0xffffffff


	//   ....[109]....
        /*0534*/ 	.word	0xffffffff


	//   ....[110]....
        /*0538*/ 	.word	0xffffffff


	//   ....[111]....
        /*053c*/ 	.word	0xffffffff


	//   ....[112]....
        /*0540*/ 	.word	0xffffffff


	//   ....[113]....
        /*0544*/ 	.word	0xffffffff


	//   ....[114]....
        /*0548*/ 	.word	0xffffffff


	//   ....[115]....
        /*054c*/ 	.word	0xffffffff


	//   ....[116]....
        /*0550*/ 	.word	0xffffffff


	//   ....[117]....
        /*0554*/ 	.word	0xffffffff


	//   ....[118]....
        /*0558*/ 	.word	0xffffffff


	//   ....[119]....
        /*055c*/ 	.word	0xffffffff


	//   ....[120]....
        /*0560*/ 	.word	0xffffffff


	//   ....[121]....
        /*0564*/ 	.word	0xffffffff


	//   ....[122]....
        /*0568*/ 	.word	0xffffffff


	//   ....[123]....
        /*056c*/ 	.word	0xffffffff


	//   ....[124]....
        /*0570*/ 	.word	0xffffffff


	//   ....[125]....
        /*0574*/ 	.word	0xffffffff


	//   ....[126]....
        /*0578*/ 	.word	0xffffffff


	//   ....[127]....
        /*057c*/ 	.word	0xffffffff


	//   ....[128]....
        /*0580*/ 	.word	0xffffffff


	//   ....[129]....
        /*0584*/ 	.word	0xffffffff


	//   ....[130]....
        /*0588*/ 	.word	0xffffffff


	//   ....[131]....
        /*058c*/ 	.word	0xffffffff


	//   ....[132]....
        /*0590*/ 	.word	0xffffffff


	//   ....[133]....
        /*0594*/ 	.word	0xffffffff


	//   ....[134]....
        /*0598*/ 	.word	0xffffffff


	//   ....[135]....
        /*059c*/ 	.word	0xffffffff


	//   ....[136]....
        /*05a0*/ 	.word	0xffffffff


	//   ....[137]....
        /*05a4*/ 	.word	0xffffffff


	//   ....[138]....
        /*05a8*/ 	.word	0xffffffff


	//   ....[139]....
        /*05ac*/ 	.word	0xffffffff


	//   ....[140]....
        /*05b0*/ 	.word	0xffffffff


	//   ....[141]....
        /*05b4*/ 	.word	0xffffffff


	//   ....[142]....
        /*05b8*/ 	.word	0xffffffff


	//   ....[143]....
        /*05bc*/ 	.word	0xffffffff


	//   ....[144]....
        /*05c0*/ 	.word	0xffffffff


	//   ....[145]....
        /*05c4*/ 	.word	0xffffffff


	//   ....[146]....
        /*05c8*/ 	.word	0xffffffff


	//   ....[147]....
        /*05cc*/ 	.word	0xffffffff


	//   ....[148]....
        /*05d0*/ 	.word	0xffffffff


	//   ....[149]....
        /*05d4*/ 	.word	0xffffffff


	//   ....[150]....
        /*05d8*/ 	.word	0xffffffff


	//   ....[151]....
        /*05dc*/ 	.word	0xffffffff


	//   ....[152]....
        /*05e0*/ 	.word	0xffffffff


	//   ....[153]....
        /*05e4*/ 	.word	0xffffffff


	//   ....[154]....
        /*05e8*/ 	.word	0xffffffff


	//   ....[155]....
        /*05ec*/ 	.word	0xffffffff


	//   ....[156]....
        /*05f0*/ 	.word	0xffffffff


	//   ....[157]....
        /*05f4*/ 	.word	0xffffffff


	//   ....[158]....
        /*05f8*/ 	.word	0xffffffff


	//   ....[159]....
        /*05fc*/ 	.word	0xffffffff


	//   ....[160]....
        /*0600*/ 	.word	0xffffffff


	//   ....[161]....
        /*0604*/ 	.word	0xffffffff


	//   ....[162]....
        /*0608*/ 	.word	0xffffffff


	//   ....[163]....
        /*060c*/ 	.word	0xffffffff


	//   ....[164]....
        /*0610*/ 	.word	0xffffffff


	//   ....[165]....
        /*0614*/ 	.word	0xffffffff


	//   ....[166]....
        /*0618*/ 	.word	0xffffffff


	//   ....[167]....
        /*061c*/ 	.word	0x0500000f


	//   ....[168]....
        /*0620*/ 	.word	0x0500000f


	//   ....[169]....
        /*0624*/ 	.word	0x0500000f


	//   ....[170]....
        /*0628*/ 	.word	0x0500000f


	//   ....[171]....
        /*062c*/ 	.word	0x0500000f


	//   ....[172]....
        /*0630*/ 	.word	0x0500000f


	//   ....[173]....
        /*0634*/ 	.word	0x0500000f


	//   ....[174]....
        /*0638*/ 	.word	0x0500000f


	//   ....[175]....
        /*063c*/ 	.word	0x0500000f


	//   ....[176]....
        /*0640*/ 	.word	0x0500000f


	//   ....[177]....
        /*0644*/ 	.word	0x0500000f


	//   ....[178]....
        /*0648*/ 	.word	0x0500000f


	//   ....[179]....
        /*064c*/ 	.word	0x0500000f


	//   ....[180]....
        /*0650*/ 	.word	0x0500000f


	//   ....[181]....
        /*0654*/ 	.word	0x0500000f


	//   ....[182]....
        /*0658*/ 	.word	0x0500000f


	//   ....[183]....
        /*065c*/ 	.word	0x0500000f


	//   ....[184]....
        /*0660*/ 	.word	0x0500000f


	//   ....[185]....
        /*0664*/ 	.word	0x0500000f


	//   ....[186]....
        /*0668*/ 	.word	0x0500000f


	//   ....[187]....
        /*066c*/ 	.word	0x0500000f


	//   ....[188]....
        /*0670*/ 	.word	0x0500000f


	//   ....[189]....
        /*0674*/ 	.word	0x0500000f


	//   ....[190]....
        /*0678*/ 	.word	0x0500000f


	//   ....[191]....
        /*067c*/ 	.word	0x0500000f


	//   ....[192]....
        /*0680*/ 	.word	0x0500000f


	//   ....[193]....
        /*0684*/ 	.word	0x0500000f


	//   ....[194]....
        /*0688*/ 	.word	0x0500000f


	//   ....[195]....
        /*068c*/ 	.word	0x0500000f


	//   ....[196]....
        /*0690*/ 	.word	0x0500000f


	//   ....[197]....
        /*0694*/ 	.word	0x0500000f


	//   ....[198]....
        /*0698*/ 	.word	0x0500000f


	//   ....[199]....
        /*069c*/ 	.word	0x0500000f


	//   ....[200]....
        /*06a0*/ 	.word	0x0500000f


	//   ....[201]....
        /*06a4*/ 	.word	0x0500000f


	//   ....[202]....
        /*06a8*/ 	.word	0x0500000f


	//   ....[203]....
        /*06ac*/ 	.word	0x0500000f


	//   ....[204]....
        /*06b0*/ 	.word	0x0500000f


	//   ....[205]....
        /*06b4*/ 	.word	0x0500000f


	//   ....[206]....
        /*06b8*/ 	.word	0x0500000f


	//   ....[207]....
        /*06bc*/ 	.word	0x0500000f


	//   ....[208]....
        /*06c0*/ 	.word	0x0500000f


	//   ....[209]....
        /*06c4*/ 	.word	0x0500000f


	//   ....[210]....
        /*06c8*/ 	.word	0x0500000f


	//   ....[211]....
        /*06cc*/ 	.word	0x0500000f


	//   ....[212]....
        /*06d0*/ 	.word	0x0500000f


	//   ....[213]....
        /*06d4*/ 	.word	0x0500000f


	//   ....[214]....
        /*06d8*/ 	.word	0x0500000f


	//   ....[215]....
        /*06dc*/ 	.word	0x0500000f


	//   ....[216]....
        /*06e0*/ 	.word	0x0500000f


	//   ....[217]....
        /*06e4*/ 	.word	0x0500000f


	//   ....[218]....
        /*06e8*/ 	.word	0x0500000f


	//   ....[219]....
        /*06ec*/ 	.word	0x0500000f


	//   ....[220]....
        /*06f0*/ 	.word	0x0500000f


	//   ....[221]....
        /*06f4*/ 	.word	0x0500000f


	//   ....[222]....
        /*06f8*/ 	.word	0x0500000f


	//   ....[223]....
        /*06fc*/ 	.word	0x0500000f


	//   ....[224]....
        /*0700*/ 	.word	0x0500000f


	//   ....[225]....
        /*0704*/ 	.word	0x0500000f


	//   ....[226]....
        /*0708*/ 	.word	0x0500000f


	//   ....[227]....
        /*070c*/ 	.word	0x0500000f


	//   ....[228]....
        /*0710*/ 	.word	0x0500000f


	//   ....[229]....
        /*0714*/ 	.word	0x0500000f


	//   ....[230]....
        /*0718*/ 	.word	0x0500000f


	//   ....[231]....
        /*071c*/ 	.word	0x0500000f


	//   ....[232]....
        /*0720*/ 	.word	0x0500000f


	//   ....[233]....
        /*0724*/ 	.word	0x0500000f


	//   ....[234]....
        /*0728*/ 	.word	0x0500000f


	//   ....[235]....
        /*072c*/ 	.word	0x0500000f


	//   ....[236]....
        /*0730*/ 	.word	0x0500000f


	//   ....[237]....
        /*0734*/ 	.word	0x0500000f


	//   ....[238]....
        /*0738*/ 	.word	0x0500000f


	//   ....[239]....
        /*073c*/ 	.word	0x0500000f


	//   ....[240]....
        /*0740*/ 	.word	0x0500000f


	//   ....[241]....
        /*0744*/ 	.word	0x0500000f


	//   ....[242]....
        /*0748*/ 	.word	0x0500000f


	//   ....[243]....
        /*074c*/ 	.word	0x0500000f


	//   ....[244]....
        /*0750*/ 	.word	0x0500000f


	//   ....[245]....
        /*0754*/ 	.word	0x0500000f


	//   ....[246]....
        /*0758*/ 	.word	0x0500000f


	//   ....[247]....
        /*075c*/ 	.word	0x0500000f


	//   ....[248]....
        /*0760*/ 	.word	0x0500000f


	//   ....[249]....
        /*0764*/ 	.word	0x0500000f


	//   ....[250]....
        /*0768*/ 	.word	0x0500000f


	//   ....[251]....
        /*076c*/ 	.word	0x0500000f


	//   ....[252]....
        /*0770*/ 	.word	0x0500000f


	//   ....[253]....
        /*0774*/ 	.word	0x0500000f


	//   ....[254]....
        /*0778*/ 	.word	0x0500000f


	//   ....[255]....
        /*077c*/ 	.word	0x0500000f


	//   ....[0]....
        /*0780*/ 	.word	0x0500000f


	//   ....[1]....
        /*0784*/ 	.word	0x0500000f


	//   ....[2]....
        /*0788*/ 	.word	0x0500000f


	//   ....[3]....
        /*078c*/ 	.word	0x0500000f


	//   ....[4]....
        /*0790*/ 	.word	0x0500000f


	//   ....[5]....
        /*0794*/ 	.word	0x0500000f


	//   ....[6]....
        /*0798*/ 	.word	0x0500000f


	//   ....[7]....
        /*079c*/ 	.word	0x0500000f


	//   ....[8]....
        /*07a0*/ 	.word	0x0500000f


	//   ....[9]....
        /*07a4*/ 	.word	0x0500000f


	//   ....[10]....
        /*07a8*/ 	.word	0x0500000f


	//   ....[11]....
        /*07ac*/ 	.word	0xffffffff


	//   ....[12]....
        /*07b0*/ 	.word	0xffffffff


	//   ....[13]....
        /*07b4*/ 	.word	0xffffffff


	//   ....[14]....
        /*07b8*/ 	.word	0xffffffff


	//   ....[15]....
        /*07bc*/ 	.word	0xffffffff


	//   ....[16]....
        /*07c0*/ 	.word	0xffffffff


	//----- nvinfo : EIATTR_COOP_GROUP_INSTR_OFFSETS
	.align		4
.L_1396:
        /*07c4*/ 	.byte	0x04, 0x28
        /*07c6*/ 	.short	(.L_1398 - .L_1397)


	//   ....[0]....
.L_1397:
        /*07c8*/ 	.word	0x00000080


	//   ....[1]....
        /*07cc*/ 	.word	0x00000090


	//   ....[2]....
        /*07d0*/ 	.word	0x000002f0


	//   ....[3]....
        /*07d4*/ 	.word	0x00000450


	//   ....[4]....
        /*07d8*/ 	.word	0x00000570


	//   ....[5]....
        /*07dc*/ 	.word	0x000006d0


	//   ....[6]....
        /*07e0*/ 	.word	0x000028e0


	//   ....[7]....
        /*07e4*/ 	.word	0x000047a0


	//   ....[8]....
        /*07e8*/ 	.word	0x000049f0


	//   ....[9]....
        /*07ec*/ 	.word	0x00005e00


	//   ....[10]....
        /*07f0*/ 	.word	0x00005ff0


	//   ....[11]....
        /*07f4*/ 	.word	0x000062e0


	//   ....[12]....
        /*07f8*/ 	.word	0x00006300


	//   ....[13]....
        /*07fc*/ 	.word	0x0000b380


	//   ....[14]....
        /*0800*/ 	.word	0x0000b420


	//   ....[15]....
        /*0804*/ 	.word	0x0000b500


	//   ....[16]....
        /*0808*/ 	.word	0x0000b520


	//   ....[17]....
        /*080c*/ 	.word	0x00014c50


	//   ....[18]....
        /*0810*/ 	.word	0x00014e60


	//   ....[19]....
        /*0814*/ 	.word	0x00015f10


	//   ....[20]....
        /*0818*/ 	.word	0x00015fa0


	//   ....[21]....
        /*081c*/ 	.word	0x00016050


	//   ....[22]....
        /*0820*/ 	.word	0x000160c0


	//   ....[23]....
        /*0824*/ 	.word	0x0001e580


	//   ....[24]....
        /*0828*/ 	.word	0x0001e5a0


	//   ....[25]....
        /*082c*/ 	.word	0x0001e5e0


	//   ....[26]....
        /*0830*/ 	.word	0x0001e620


	//   ....[27]....
        /*0834*/ 	.word	0x00020850


	//   ....[28]....
        /*0838*/ 	.word	0x00020870


	//   ....[29]....
        /*083c*/ 	.word	0x000208c0


	//   ....[30]....
        /*0840*/ 	.word	0x000208d0


	//   ....[31]....
        /*0844*/ 	.word	0x00021280


	//   ....[32]....
        /*0848*/ 	.word	0x000212b0


	//   ....[33]....
        /*084c*/ 	.word	0x000213f0


	//   ....[34]....
        /*0850*/ 	.word	0x00021410


	//   ....[35]....
        /*0854*/ 	.word	0x00021550


	//   ....[36]....
        /*0858*/ 	.word	0x00021570


	//   ....[37]....
        /*085c*/ 	.word	0x000216c0


	//   ....[38]....
        /*0860*/ 	.word	0x000216e0


	//   ....[39]....
        /*0864*/ 	.word	0x00021ca0


	//   ....[40]....
        /*0868*/ 	.word	0x00021cd0


	//   ....[41]....
        /*086c*/ 	.word	0x00022700


	//   ....[42]....
        /*0870*/ 	.word	0x00022710


	//   ....[43]....
        /*0874*/ 	.word	0x00023a80


	//   ....[44]....
        /*0878*/ 	.word	0x00023aa0


	//   ....[45]....
        /*087c*/ 	.word	0x00023be0


	//   ....[46]....
        /*0880*/ 	.word	0x00023c00


	//   ....[47]....
        /*0884*/ 	.word	0x00023d40


	//   ....[48]....
        /*0888*/ 	.word	0x00023d60


	//   ....[49]....
        /*088c*/ 	.word	0x00023eb0


	//   ....[50]....
        /*0890*/ 	.word	0x00023ed0


	//   ....[51]....
        /*0894*/ 	.word	0x000240a0


	//   ....[52]....
        /*0898*/ 	.word	0x000242b0


	//   ....[53]....
        /*089c*/ 	.word	0x000242e0


	//   ....[54]....
        /*08a0*/ 	.word	0x00024310


	//   ....[55]....
        /*08a4*/ 	.word	0x00024340


	//   ....[56]....
        /*08a8*/ 	.word	0x00024370


	//   ....[57]....
        /*08ac*/ 	.word	0x000243a0


	//   ....[58]....
        /*08b0*/ 	.word	0x00024510


	//   ....[59]....
        /*08b4*/ 	.word	0x00024540


	//   ....[60]....
        /*08b8*/ 	.word	0x00024570


	//   ....[61]....
        /*08bc*/ 	.word	0x000245a0


	//   ....[62]....
        /*08c0*/ 	.word	0x000245d0


	//   ....[63]....
        /*08c4*/ 	.word	0x00024600


	//   ....[64]....
        /*08c8*/ 	.word	0x00024690


	//   ....[65]....
        /*08cc*/ 	.word	0x000246c0


	//   ....[66]....
        /*08d0*/ 	.word	0x000246d0


	//   ....[67]....
        /*08d4*/ 	.word	0x00024710


	//   ....[68]....
        /*08d8*/ 	.word	0x000268d0


	//   ....[69]....
        /*08dc*/ 	.word	0x000268f0


	//   ....[70]....
        /*08e0*/ 	.word	0x00026980


	//   ....[71]....
        /*08e4*/ 	.word	0x000269a0


	//   ....[72]....
        /*08e8*/ 	.word	0x00026a20


	//   ....[73]....
        /*08ec*/ 	.word	0x00026a40


	//   ....[74]....
        /*08f0*/ 	.word	0x00026ac0


	//   ....[75]....
        /*08f4*/ 	.word	0x00026ae0


	//   ....[76]....
        /*08f8*/ 	.word	0x00026b60


	//   ....[77]....
        /*08fc*/ 	.word	0x00026b80


	//   ....[78]....
        /*0900*/ 	.word	0x00026b90


	//   ....[79]....
        /*0904*/ 	.word	0x00026ba0


	//   ....[80]....
        /*0908*/ 	.word	0x000272f0


	//   ....[81]....
        /*090c*/ 	.word	0x00027330


	//   ....[82]....
        /*0910*/ 	.word	0x00027350


	//   ....[83]....
        /*0914*/ 	.word	0x00027360


	//   ....[84]....
        /*0918*/ 	.word	0x00027370


	//   ....[85]....
        /*091c*/ 	.word	0x00027380


	//   ....[86]....
        /*0920*/ 	.word	0x000273b0


	//   ....[87]....
        /*0924*/ 	.word	0x00027490


	//   ....[88]....
        /*0928*/ 	.word	0x000274e0


	//   ....[89]....
        /*092c*/ 	.word	0x00027540


	//   ....[90]....
        /*0930*/ 	.word	0x000275b0


	//   ....[91]....
        /*0934*/ 	.word	0x000275f0


	//   ....[92]....
        /*0938*/ 	.word	0x00027630


	//   ....[93]....
        /*093c*/ 	.word	0x00027650


	//   ....[94]....
        /*0940*/ 	.word	0x000276d0


	//   ....[95]....
        /*0944*/ 	.word	0x00027710


	//   ....[96]....
        /*0948*/ 	.word	0x00027e00


	//   ....[97]....
        /*094c*/ 	.word	0x00027e30


	//   ....[98]....
        /*0950*/ 	.word	0x00027e50


	//   ....[99]....
        /*0954*/ 	.word	0x00027e80


	//   ....[100]....
        /*0958*/ 	.word	0x00027ef0


	//   ....[101]....
        /*095c*/ 	.word	0x00027f20


	//   ....[102]....
        /*0960*/ 	.word	0x00028030


	//   ....[103]....
        /*0964*/ 	.word	0x00028050


	//   ....[104]....
        /*0968*/ 	.word	0x000280e0


	//   ....[105]....
        /*096c*/ 	.word	0x00028100


	//   ....[106]....
        /*0970*/ 	.word	0x00028170


	//   ....[107]....
        /*0974*/ 	.word	0x00028190


	//   ....[108]....
        /*0978*/ 	.word	0x000281f0


	//   ....[109]....
        /*097c*/ 	.word	0x00028220


	//   ....[110]....
        /*0980*/ 	.word	0x000282a0


	//   ....[111]....
        /*0984*/ 	.word	0x00028300


	//   ....[112]....
        /*0988*/ 	.word	0x00028840


	//   ....[113]....
        /*098c*/ 	.word	0x00028860


	//   ....[114]....
        /*0990*/ 	.word	0x000288b0


	//   ....[115]....
        /*0994*/ 	.word	0x00028970


	//   ....[116]....
        /*0998*/ 	.word	0x00028980


	//   ....[117]....
        /*099c*/ 	.word	0x000289b0


	//   ....[118]....
        /*09a0*/ 	.word	0x00028a40


	//   ....[119]....
        /*09a4*/ 	.word	0x00028af0


	//   ....[120]....
        /*09a8*/ 	.word	0x00028b00


	//   ....[121]....
        /*09ac*/ 	.word	0x00028b30


	//   ....[122]....
        /*09b0*/ 	.word	0x00028b40


	//   ....[123]....
        /*09b4*/ 	.word	0x00028bd0


	//   ....[124]....
        /*09b8*/ 	.word	0x000292c0


	//   ....[125]....
        /*09bc*/ 	.word	0x000292e0


	//   ....[126]....
        /*09c0*/ 	.word	0x000292f0


	//   ....[127]....
        /*09c4*/ 	.word	0x00029330


	//   ....[128]....
        /*09c8*/ 	.word	0x00029340


	//   ....[129]....
        /*09cc*/ 	.word	0x00029380


	//   ....[130]....
        /*09d0*/ 	.word	0x00029390


	//   ....[131]....
        /*09d4*/ 	.word	0x000293d0


	//   ....[132]....
        /*09d8*/ 	.word	0x000293e0


	//   ....[133]....
        /*09dc*/ 	.word	0x00029420


	//   ....[134]....
        /*09e0*/ 	.word	0x00029430


	//   ....[135]....
        /*09e4*/ 	.word	0x00029440


	//   ....[136]....
        /*09e8*/ 	.word	0x00029780


	//   ....[137]....
        /*09ec*/ 	.word	0x000297a0


	//   ....[138]....
        /*09f0*/ 	.word	0x000297b0


	//   ....[139]....
        /*09f4*/ 	.word	0x000297c0


	//   ....[140]....
        /*09f8*/ 	.word	0x000297d0


	//   ....[141]....
        /*09fc*/ 	.word	0x000297f0


	//   ....[142]....
        /*0a00*/ 	.word	0x00029860


	//   ....[143]....
        /*0a04*/ 	.word	0x00029890


	//   ....[144]....
        /*0a08*/ 	.word	0x000298a0


	//   ....[145]....
        /*0a0c*/ 	.word	0x00029910


	//   ....[146]....
        /*0a10*/ 	.word	0x00029920


	//   ....[147]....
        /*0a14*/ 	.word	0x00029a20


	//   ....[148]....
        /*0a18*/ 	.word	0x00029f00


	//   ....[149]....
        /*0a1c*/ 	.word	0x00029f30


	//   ....[150]....
        /*0a20*/ 	.word	0x00029f90


	//   ....[151]....
        /*0a24*/ 	.word	0x00029fc0


	//   ....[152]....
        /*0a28*/ 	.word	0x00029ff0


	//   ....[153]....
        /*0a2c*/ 	.word	0x0002a020


	//   ....[154]....
        /*0a30*/ 	.word	0x0002a050


	//   ....[155]....
        /*0a34*/ 	.word	0x0002a080


	//   ....[156]....
        /*0a38*/ 	.word	0x0002a220


	//   ....[157]....
        /*0a3c*/ 	.word	0x0002a250


	//   ....[158]....
        /*0a40*/ 	.word	0x0002a280


	//   ....[159]....
        /*0a44*/ 	.word	0x0002a2b0


	//   ....[160]....
        /*0a48*/ 	.word	0x0002a2e0


	//   ....[161]....
        /*0a4c*/ 	.word	0x0002a310


	//   ....[162]....
        /*0a50*/ 	.word	0x0002a3d0


	//   ....[163]....
        /*0a54*/ 	.word	0x0002a3f0


	//   ....[164]....
        /*0a58*/ 	.word	0x0002a410


	//   ....[165]....
        /*0a5c*/ 	.word	0x0002a470


	//   ....[166]....
        /*0a60*/ 	.word	0x0002ae90


	//   ....[167]....
        /*0a64*/ 	.word	0x0002b430


	//   ....[168]....
        /*0a68*/ 	.word	0x0002b520


	//   ....[169]....
        /*0a6c*/ 	.word	0x0002b5c0


	//   ....[170]....
        /*0a70*/ 	.word	0x0002b620


	//   ....[171]....
        /*0a74*/ 	.word	0x0002b710


	//   ....[172]....
        /*0a78*/ 	.word	0x0002b780


	//   ....[173]....
        /*0a7c*/ 	.word	0x0002b870


	//   ....[174]....
        /*0a80*/ 	.word	0x0002b8e0


	//   ....[175]....
        /*0a84*/ 	.word	0x0002b9d0


	//   ....[176]....
        /*0a88*/ 	.word	0x0002ba40


	//   ....[177]....
        /*0a8c*/ 	.word	0x0002bb30


	//   ....[178]....
        /*0a90*/ 	.word	0x0002bba0


	//   ....[179]....
        /*0a94*/ 	.word	0x0002bc40


	//   ....[180]....
        /*0a98*/ 	.word	0x0002bd40


	//   ....[181]....
        /*0a9c*/ 	.word	0x0002bdc0


	//   ....[182]....
        /*0aa0*/ 	.word	0x0002be20


	//   ....[183]....
        /*0aa4*/ 	.word	0x0002bef0


	//   ....[184]....
        /*0aa8*/ 	.word	0x0002bfd0


	//   ....[185]....
        /*0aac*/ 	.word	0x0002c090


	//   ....[186]....
        /*0ab0*/ 	.word	0x0002c110


	//   ....[187]....
        /*0ab4*/ 	.word	0x0002c200


	//   ....[188]....
        /*0ab8*/ 	.word	0x0002c2c0


	//   ....[189]....
        /*0abc*/ 	.word	0x0002c370


	//   ....[190]....
        /*0ac0*/ 	.word	0x0002c430


	//   ....[191]....
        /*0ac4*/ 	.word	0x0002c4e0


	//   ....[192]....
        /*0ac8*/ 	.word	0x0002c560


	//   ....[193]....
        /*0acc*/ 	.word	0x0002c650


	//   ....[194]....
        /*0ad0*/ 	.word	0x0002c6c0


	//   ....[195]....
        /*0ad4*/ 	.word	0x0002c790


	//   ....[196]....
        /*0ad8*/ 	.word	0x0002c830


	//   ....[197]....
        /*0adc*/ 	.word	0x0002c8d0


	//   ....[198]....
        /*0ae0*/ 	.word	0x0002c930


	//   ....[199]....
        /*0ae4*/ 	.word	0x0002ca20


	//   ....[200]....
        /*0ae8*/ 	.word	0x0002cb30


	//   ....[201]....
        /*0aec*/ 	.word	0x0002cb80


	//   ....[202]....
        /*0af0*/ 	.word	0x0002cbe0


	//   ....[203]....
        /*0af4*/ 	.word	0x0002cce0


	//   ....[204]....
        /*0af8*/ 	.word	0x0002cdf0


	//   ....[205]....
        /*0afc*/ 	.word	0x0002ce40


	//   ....[206]....
        /*0b00*/ 	.word	0x0002cea0


	//   ....[207]....
        /*0b04*/ 	.word	0x0002cfa0


	//   ....[208]....
        /*0b08*/ 	.word	0x0002d0b0


	//   ....[209]....
        /*0b0c*/ 	.word	0x0002d100


	//   ....[210]....
        /*0b10*/ 	.word	0x0002d160


	//   ....[211]....
        /*0b14*/ 	.word	0x0002d250


	//   ....[212]....
        /*0b18*/ 	.word	0x0002d380


	//   ....[213]....
        /*0b1c*/ 	.word	0x0002d460


	//   ....[214]....
        /*0b20*/ 	.word	0x0002d4f0


	//   ....[215]....
        /*0b24*/ 	.word	0x0002d600


	//   ....[216]....
        /*0b28*/ 	.word	0x0002d660


	//   ....[217]....
        /*0b2c*/ 	.word	0x0002d770


	//   ....[218]....
        /*0b30*/ 	.word	0x0002d7d0


	//   ....[219]....
        /*0b34*/ 	.word	0x0002d8e0


	//   ....[220]....
        /*0b38*/ 	.word	0x0002d940


	//   ....[221]....
        /*0b3c*/ 	.word	0x0002da50


	//   ....[222]....
        /*0b40*/ 	.word	0x0002dab0


	//   ....[223]....
        /*0b44*/ 	.word	0x0002db70


	//   ....[224]....
        /*0b48*/ 	.word	0x0002dcd0


	//   ....[225]....
        /*0b4c*/ 	.word	0x0002dd70


	//   ....[226]....
        /*0b50*/ 	.word	0x0002ddd0


	//   ....[227]....
        /*0b54*/ 	.word	0x0002de80


	//   ....[228]....
        /*0b58*/ 	.word	0x0002dee0


	//   ....[229]....
        /*0b5c*/ 	.word	0x0002df90


	//   ....[230]....
        /*0b60*/ 	.word	0x0002dff0


	//   ....[231]....
        /*0b64*/ 	.word	0x0002e0a0


	//   ....[232]....
        /*0b68*/ 	.word	0x0002e100


	//   ....[233]....
        /*0b6c*/ 	.word	0x0002e1b0


	//   ....[234]....
        /*0b70*/ 	.word	0x0002e210


	//   ....[235]....
        /*0b74*/ 	.word	0x0002e2c0


	//   ....[236]....
        /*0b78*/ 	.word	0x0002e3a0


	//   ....[237]....
        /*0b7c*/ 	.word	0x0002e440


	//   ....[238]....
        /*0b80*/ 	.word	0x0002e4a0


	//   ....[239]....
        /*0b84*/ 	.word	0x0002e570


	//   ....[240]....
        /*0b88*/ 	.word	0x0002e5d0


	//   ....[241]....
        /*0b8c*/ 	.word	0x0002e6a0


	//   ....[242]....
        /*0b90*/ 	.word	0x0002e700


	//   ....[243]....
        /*0b94*/ 	.word	0x0002e7e0


	//   ....[244]....
        /*0b98*/ 	.word	0x0002e840


	//   ....[245]....
        /*0b9c*/ 	.word	0x0002e910


	//   ....[246]....
        /*0ba0*/ 	.word	0x0002e970


	//   ....[247]....
        /*0ba4*/ 	.word	0x0002ea40


	//   ....[248]....
        /*0ba8*/ 	.word	0x0002ead0


	//   ....[249]....
        /*0bac*/ 	.word	0x0002eb70


	//   ....[250]....
        /*0bb0*/ 	.word	0x0002ecf0


	//   ....[251]....
        /*0bb4*/ 	.word	0x0002ed60


	//   ....[252]....
        /*0bb8*/ 	.word	0x0002edd0


	//   ....[253]....
        /*0bbc*/ 	.word	0x0002ee40


	//   ....[254]....
        /*0bc0*/ 	.word	0x0002eeb0


	//   ....[255]....
        /*0bc4*/ 	.word	0x0002ef30


	//   ....[0]....
        /*0bc8*/ 	.word	0x0002efb0


	//   ....[1]....
        /*0bcc*/ 	.word	0x0002f040


	//   ....[2]....
        /*0bd0*/ 	.word	0x0002f0b0


	//   ....[3]....
        /*0bd4*/ 	.word	0x0002f120


	//   ....[4]....
        /*0bd8*/ 	.word	0x0002f190


	//   ....[5]....
        /*0bdc*/ 	.word	0x0002f210


	//   ....[6]....
        /*0be0*/ 	.word	0x0002f280


	//   ....[7]....
        /*0be4*/ 	.word	0x0002f310


	//   ....[8]....
        /*0be8*/ 	.word	0x0002f370


	//   ....[9]....
        /*0bec*/ 	.word	0x0002f400


	//   ....[10]....
        /*0bf0*/ 	.word	0x0002f530


	//   ....[11]....
        /*0bf4*/ 	.word	0x00031a20


	//   ....[12]....
        /*0bf8*/ 	.word	0x00031cc0


	//   ....[13]....
        /*0bfc*/ 	.word	0x00032f60


	//   ....[14]....
        /*0c00*/ 	.word	0x00032fb0


	//   ....[15]....
        /*0c04*/ 	.word	0x00033020


	//   ....[16]....
        /*0c08*/ 	.word	0x00033040


	//----- nvinfo : EIATTR_REG_RECONFIG
	.align		4
.L_1398:
        /*0c0c*/ 	.byte	0x01, 0x54
	.zero		2


	//----- nvinfo : EIATTR_SYSCALL_OFFSETS
	.align		4
        /*0c10*/ 	.byte	0x04, 0x46
        /*0c12*/ 	.short	(.L_1400 - .L_1399)


	//   ....[0]....
.L_1399:
        /*0c14*/ 	.word	0x00002b60


	//   ....[1]....
        /*0c18*/ 	.word	0x00025ee0


	//   ....[2]....
        /*0c1c*/ 	.word	0x00026030


	//   ....[3]....
        /*0c20*/ 	.word	0x00026120


	//   ....[4]....
        /*0c24*/ 	.word	0x00026f30


	//   ....[5]....
        /*0c28*/ 	.word	0x00027a60


	//----- nvinfo : EIATTR_MBARRIER_INSTR_OFFSETS
	.align		4
.L_1400:
        /*0c2c*/ 	.byte	0x04, 0x39
        /*0c2e*/ 	.short	(.L_1402 - .L_1401)


	//   ....[0]....
.L_1401:
        /*0c30*/ 	.word	0x00000190
        /*0c34*/ 	.word	0x000000ff
        /*0c38*/ 	.word	0x00032400
        /*0c3c*/ 	.short	0x0100
        /*0c3e*/ 	.byte	0x08
	.zero		1


	//   ....[1]....
        /*0c40*/ 	.word	0x000001a0
        /*0c44*/ 	.word	0x000000ff
        /*0c48*/ 	.word	0x00032410
        /*0c4c*/ 	.short	0x0100
        /*0c4e*/ 	.byte	0x08
	.zero		1


	//   ....[2]....
        /*0c50*/ 	.word	0x000001b0
        /*0c54*/ 	.word	0x000000ff
        /*0c58*/ 	.word	0x00032420
        /*0c5c*/ 	.short	0x0100
        /*0c5e*/ 	.byte	0x08
	.zero		1


	//   ....[3]....
        /*0c60*/ 	.word	0x000002a0
        /*0c64*/ 	.word	0x000000ff
        /*0c68*/ 	.word	0x00032430
        /*0c6c*/ 	.short	0x0100
        /*0c6e*/ 	.byte	0x08
	.zero		1


	//   ....[4]....
        /*0c70*/ 	.word	0x000002b0
        /*0c74*/ 	.word	0x000000ff
        /*0c78*/ 	.word	0x00032440
        /*0c7c*/ 	.short	0x0100
        /*0c7e*/ 	.byte	0x08
	.zero		1


	//   ....[5]....
        /*0c80*/ 	.word	0x000002c0
        /*0c84*/ 	.word	0x000000ff
        /*0c88*/ 	.word	0x00032438
        /*0c8c*/ 	.short	0x0100
        /*0c8e*/ 	.byte	0x08
	.zero		1


	//   ....[6]....
        /*0c90*/ 	.word	0x000002d0
        /*0c94*/ 	.word	0x000000ff
        /*0c98*/ 	.word	0x00032448
        /*0c9c*/ 	.short	0x0100
        /*0c9e*/ 	.byte	0x08
	.zero		1


	//   ....[7]....
        /*0ca0*/ 	.word	0x00000400
        /*0ca4*/ 	.word	0x000000ff
        /*0ca8*/ 	.word	0x00032450
        /*0cac*/ 	.short	0x0100
        /*0cae*/ 	.byte	0x08
	.zero		1


	//   ....[8]....
        /*0cb0*/ 	.word	0x00000410
        /*0cb4*/ 	.word	0x000000ff
        /*0cb8*/ 	.word	0x00032460
        /*0cbc*/ 	.short	0x0100
        /*0cbe*/ 	.byte	0x08
	.zero		1


	//   ....[9]....
        /*0cc0*/ 	.word	0x00000420
        /*0cc4*/ 	.word	0x000000ff
        /*0cc8*/ 	.word	0x00032458
        /*0ccc*/ 	.short	0x0100
        /*0cce*/ 	.byte	0x08
	.zero		1


	//   ....[10]....
        /*0cd0*/ 	.word	0x00000430
        /*0cd4*/ 	.word	0x000000ff
        /*0cd8*/ 	.word	0x00032468
        /*0cdc*/ 	.short	0x0100
        /*0cde*/ 	.byte	0x08
	.zero		1


	//   ....[11]....
        /*0ce0*/ 	.word	0x00000520
        /*0ce4*/ 	.word	0x000000ff
        /*0ce8*/ 	.word	0x00032470
        /*0cec*/ 	.short	0x0100
        /*0cee*/ 	.byte	0x06
	.zero		1


	//   ....[12]....
        /*0cf0*/ 	.word	0x00000530
        /*0cf4*/ 	.word	0x000000ff
        /*0cf8*/ 	.word	0x00032480
        /*0cfc*/ 	.short	0x0100
        /*0cfe*/ 	.byte	0x06
	.zero		1


	//   ....[13]....
        /*0d00*/ 	.word	0x00000540
        /*0d04*/ 	.word	0x000000ff
        /*0d08*/ 	.word	0x00032478
        /*0d0c*/ 	.short	0x0100
        /*0d0e*/ 	.byte	0x06
	.zero		1


	//   ....[14]....
        /*0d10*/ 	.word	0x00000550
        /*0d14*/ 	.word	0x000000ff
        /*0d18*/ 	.word	0x00032488
        /*0d1c*/ 	.short	0x0100
        /*0d1e*/ 	.byte	0x06
	.zero		1


	//   ....[15]....
        /*0d20*/ 	.word	0x00000680
        /*0d24*/ 	.word	0x000000ff
        /*0d28*/ 	.word	0x00032490
        /*0d2c*/ 	.short	0x0100
        /*0d2e*/ 	.byte	0x08
	.zero		1


	//   ....[16]....
        /*0d30*/ 	.word	0x00000690
        /*0d34*/ 	.word	0x000000ff
        /*0d38*/ 	.word	0x000324a0
        /*0d3c*/ 	.short	0x0100
        /*0d3e*/ 	.byte	0x08
	.zero		1


	//   ....[17]....
        /*0d40*/ 	.word	0x000006a0
        /*0d44*/ 	.word	0x000000ff
        /*0d48*/ 	.word	0x00032498
        /*0d4c*/ 	.short	0x0100
        /*0d4e*/ 	.byte	0x08
	.zero		1


	//   ....[18]....
        /*0d50*/ 	.word	0x000006b0
        /*0d54*/ 	.word	0x000000ff
        /*0d58*/ 	.word	0x000324a8
        /*0d5c*/ 	.short	0x0100
        /*0d5e*/ 	.byte	0x08
	.zero		1


	//   ....[19]....
        /*0d60*/ 	.word	0x000007f0
        /*0d64*/ 	.word	0x000000ff
        /*0d68*/ 	.word	0x000324b0
        /*0d6c*/ 	.short	0x0100
        /*0d6e*/ 	.byte	0x08
	.zero		1


	//   ....[20]....
        /*0d70*/ 	.word	0x00000800
        /*0d74*/ 	.word	0x000000ff
        /*0d78*/ 	.word	0x000324c0
        /*0d7c*/ 	.short	0x0100
        /*0d7e*/ 	.byte	0x08
	.zero		1


	//   ....[21]....
        /*0d80*/ 	.word	0x00000810
        /*0d84*/ 	.word	0x000000ff
        /*0d88*/ 	.word	0x000324b8
        /*0d8c*/ 	.short	0x0100
        /*0d8e*/ 	.byte	0x08
	.zero		1


	//   ....[22]....
        /*0d90*/ 	.word	0x00000820
        /*0d94*/ 	.word	0x000000ff
        /*0d98*/ 	.word	0x000324c8
        /*0d9c*/ 	.short	0x0100
        /*0d9e*/ 	.byte	0x08
	.zero		1


	//   ....[23]....
        /*0da0*/ 	.word	0x00002d70
        /*0da4*/ 	.word	0x00000048
        /*0da8*/ 	.word	0x00032400
        /*0dac*/ 	.short	0x010a
        /*0dae*/ 	.byte	0x3f
	.zero		1


	//   ....[24]....
        /*0db0*/ 	.word	0x00003220
        /*0db4*/ 	.word	0x0000000c
        /*0db8*/ 	.word	0x00000000
        /*0dbc*/ 	.short	0x010a
        /*0dbe*/ 	.byte	0x3f
	.zero		1


	//   ....[25]....
        /*0dc0*/ 	.word	0x00003280
        /*0dc4*/ 	.word	0x0000000c
        /*0dc8*/ 	.word	0x00000000
        /*0dcc*/ 	.short	0x010a
        /*0dce*/ 	.byte	0x3f
	.zero		1


	//   ....[26]....
        /*0dd0*/ 	.word	0x00003630
        /*0dd4*/ 	.word	0x00000048
        /*0dd8*/ 	.word	0x00032410
        /*0ddc*/ 	.short	0x010a
        /*0dde*/ 	.byte	0x3f
	.zero		1


	//   ....[27]....
        /*0de0*/ 	.word	0x00003730
        /*0de4*/ 	.word	0x00000008
        /*0de8*/ 	.word	0x00000000
        /*0dec*/ 	.short	0x010a
        /*0dee*/ 	.byte	0x3f
	.zero		1


	//   ....[28]....
        /*0df0*/ 	.word	0x00003790
        /*0df4*/ 	.word	0x00000008
        /*0df8*/ 	.word	0x00000000
        /*0dfc*/ 	.short	0x010a
        /*0dfe*/ 	.byte	0x3f
	.zero		1


	//   ....[29]....
        /*0e00*/ 	.word	0x00004500
        /*0e04*/ 	.word	0x00000048
        /*0e08*/ 	.word	0x00000000
        /*0e0c*/ 	.short	0x0101
        /*0e0e*/ 	.byte	0x3f
	.zero		1


	//   ....[30]....
        /*0e10*/ 	.word	0x000096d0
        /*0e14*/ 	.word	0x00000000
        /*0e18*/ 	.word	0x00000000
        /*0e1c*/ 	.short	0x0101
        /*0e1e*/ 	.byte	0x3f
	.zero		1


	//   ....[31]....
        /*0e20*/ 	.word	0x00009e40
        /*0e24*/ 	.word	0x00000004
        /*0e28*/ 	.word	0x00000000
        /*0e2c*/ 	.short	0x010a
        /*0e2e*/ 	.byte	0x3f
	.zero		1


	//   ....[32]....
        /*0e30*/ 	.word	0x00009ee0
        /*0e34*/ 	.word	0x00000006
        /*0e38*/ 	.word	0x00000000
        /*0e3c*/ 	.short	0x010a
        /*0e3e*/ 	.byte	0x3f
	.zero		1


	//   ....[33]....
        /*0e40*/ 	.word	0x0000a2f0
        /*0e44*/ 	.word	0x00000003
        /*0e48*/ 	.word	0x00000000
        /*0e4c*/ 	.short	0x010a
        /*0e4e*/ 	.byte	0x3f
	.zero		1


	//   ....[34]....
        /*0e50*/ 	.word	0x0000a3c0
        /*0e54*/ 	.word	0x00000006
        /*0e58*/ 	.word	0x00000000
        /*0e5c*/ 	.short	0x010a
        /*0e5e*/ 	.byte	0x3f
	.zero		1


	//   ....[35]....
        /*0e60*/ 	.word	0x0000b130
        /*0e64*/ 	.word	0x00000003
        /*0e68*/ 	.word	0x00000000
        /*0e6c*/ 	.short	0x0101
        /*0e6e*/ 	.byte	0x3f
	.zero		1


	//   ....[36]....
        /*0e70*/ 	.word	0x000134f0
        /*0e74*/ 	.word	0x00000000
        /*0e78*/ 	.word	0x00000000
        /*0e7c*/ 	.short	0x0101
        /*0e7e*/ 	.byte	0x3f
	.zero		1


	//   ....[37]....
        /*0e80*/ 	.word	0x000136e0
        /*0e84*/ 	.word	0x00000002
        /*0e88*/ 	.word	0x00000000
        /*0e8c*/ 	.short	0x010a
        /*0e8e*/ 	.byte	0x3f
	.zero		1


	//   ....[38]....
        /*0e90*/ 	.word	0x00013780
        /*0e94*/ 	.word	0x00000006
        /*0e98*/ 	.word	0x00000000
        /*0e9c*/ 	.short	0x010a
        /*0e9e*/ 	.byte	0x3f
	.zero		1


	//   ....[39]....
        /*0ea0*/ 	.word	0x00013b90
        /*0ea4*/ 	.word	0x00000002
        /*0ea8*/ 	.word	0x00000000
        /*0eac*/ 	.short	0x010a
        /*0eae*/ 	.byte	0x3f
	.zero		1


	//   ....[40]....
        /*0eb0*/ 	.word	0x00013c60
        /*0eb4*/ 	.word	0x00000004
        /*0eb8*/ 	.word	0x00000000
        /*0ebc*/ 	.short	0x010a
        /*0ebe*/ 	.byte	0x3f
	.zero		1


	//   ....[41]....
        /*0ec0*/ 	.word	0x000149d0
        /*0ec4*/ 	.word	0x0000000b
        /*0ec8*/ 	.word	0x00000000
        /*0ecc*/ 	.short	0x0101
        /*0ece*/ 	.byte	0x3f
	.zero		1


	//   ....[42]....
        /*0ed0*/ 	.word	0x0001e0f0
        /*0ed4*/ 	.word	0x00000003
        /*0ed8*/ 	.word	0x00000000
        /*0edc*/ 	.short	0x0101
        /*0ede*/ 	.byte	0x3f
	.zero		1


	//   ....[43]....
        /*0ee0*/ 	.word	0x00021270
        /*0ee4*/ 	.word	0x00000000
        /*0ee8*/ 	.word	0x00000000
        /*0eec*/ 	.short	0x0101
        /*0eee*/ 	.byte	0x3f
	.zero		1


	//   ....[44]....
        /*0ef0*/ 	.word	0x00021cc0
        /*0ef4*/ 	.word	0x00000004
        /*0ef8*/ 	.word	0x00000000
        /*0efc*/ 	.short	0x0101
        /*0efe*/ 	.byte	0x3f
	.zero		1


	//   ....[45]....
        /*0f00*/ 	.word	0x00026660
        /*0f04*/ 	.word	0x00000011
        /*0f08*/ 	.word	0x00032440
        /*0f0c*/ 	.short	0x010a
        /*0f0e*/ 	.byte	0x3f
	.zero		1


	//   ....[46]....
        /*0f10*/ 	.word	0x00026ca0
        /*0f14*/ 	.word	0x00000011
        /*0f18*/ 	.word	0x00032430
        /*0f1c*/ 	.short	0x0107
        /*0f1e*/ 	.byte	0x3f
	.zero		1


	//   ....[47]....
        /*0f20*/ 	.word	0x00026d70
        /*0f24*/ 	.word	0x00000011
        /*0f28*/ 	.word	0x00032430
        /*0f2c*/ 	.short	0x0101
        /*0f2e*/ 	.byte	0x3f
	.zero		1


	//   ....[48]....
        /*0f30*/ 	.word	0x000278a0
        /*0f34*/ 	.word	0x00000016
        /*0f38*/ 	.word	0x00032400
        /*0f3c*/ 	.short	0x0107
        /*0f3e*/ 	.byte	0x3f
	.zero		1


	//   ....[49]....
        /*0f40*/ 	.word	0x00027930
        /*0f44*/ 	.word	0x00000016
        /*0f48*/ 	.word	0x00032400
        /*0f4c*/ 	.short	0x0101
        /*0f4e*/ 	.byte	0x3f
	.zero		1


	//   ....[50]....
        /*0f50*/ 	.word	0x00028440
        /*0f54*/ 	.word	0x00000016
        /*0f58*/ 	.word	0x00032410
        /*0f5c*/ 	.short	0x0107
        /*0f5e*/ 	.byte	0x3f
	.zero		1


	//   ....[51]....
        /*0f60*/ 	.word	0x00028540
        /*0f64*/ 	.word	0x00000016
        /*0f68*/ 	.word	0x00032410
        /*0f6c*/ 	.short	0x0101
        /*0f6e*/ 	.byte	0x3f
	.zero		1


	//   ....[52]....
        /*0f70*/ 	.word	0x00028560
        /*0f74*/ 	.word	0x00000016
        /*0f78*/ 	.word	0x00032420
        /*0f7c*/ 	.short	0x010a
        /*0f7e*/ 	.byte	0x3f
	.zero		1


	//   ....[53]....
        /*0f80*/ 	.word	0x000285e0
        /*0f84*/ 	.word	0x00000011
        /*0f88*/ 	.word	0x00032460
        /*0f8c*/ 	.short	0x010a
        /*0f8e*/ 	.byte	0x3f
	.zero		1


	//   ....[54]....
        /*0f90*/ 	.word	0x00028d50
        /*0f94*/ 	.word	0x00000011
        /*0f98*/ 	.word	0x00032450
        /*0f9c*/ 	.short	0x0107
        /*0f9e*/ 	.byte	0x3f
	.zero		1


	//   ....[55]....
        /*0fa0*/ 	.word	0x00028e10
        /*0fa4*/ 	.word	0x00000011
        /*0fa8*/ 	.word	0x00032450
        /*0fac*/ 	.short	0x0101
        /*0fae*/ 	.byte	0x3f
	.zero		1


	//   ....[56]....
        /*0fb0*/ 	.word	0x00029140
        /*0fb4*/ 	.word	0x0000000a
        /*0fb8*/ 	.word	0x00032440
        /*0fbc*/ 	.short	0x010a
        /*0fbe*/ 	.byte	0x3f
	.zero		1


	//   ....[57]....
        /*0fc0*/ 	.word	0x000294f0
        /*0fc4*/ 	.word	0x0000000a
        /*0fc8*/ 	.word	0x00032430
        /*0fcc*/ 	.short	0x0107
        /*0fce*/ 	.byte	0x3f
	.zero		1


	//   ....[58]....
        /*0fd0*/ 	.word	0x000295a0
        /*0fd4*/ 	.word	0x0000000a
        /*0fd8*/ 	.word	0x00032430
        /*0fdc*/ 	.short	0x0101
        /*0fde*/ 	.byte	0x3f
	.zero		1


	//   ....[59]....
        /*0fe0*/ 	.word	0x000295d0
        /*0fe4*/ 	.word	0x0000000a
        /*0fe8*/ 	.word	0x00032460
        /*0fec*/ 	.short	0x010a
        /*0fee*/ 	.byte	0x3f
	.zero		1


	//   ....[60]....
        /*0ff0*/ 	.word	0x00029ad0
        /*0ff4*/ 	.word	0x0000000a
        /*0ff8*/ 	.word	0x00032450
        /*0ffc*/ 	.short	0x0107
        /*0ffe*/ 	.byte	0x3f
	.zero		1


	//   ....[61]....
        /*1000*/ 	.word	0x00029b80
        /*1004*/ 	.word	0x0000000a
        /*1008*/ 	.word	0x00032450
        /*100c*/ 	.short	0x0101
        /*100e*/ 	.byte	0x3f
	.zero		1


	//   ....[62]....
        /*1010*/ 	.word	0x0002ae10
        /*1014*/ 	.word	0x00000005
        /*1018*/ 	.word	0x00032420
        /*101c*/ 	.short	0x010a
        /*101e*/ 	.byte	0x3f
	.zero		1


	//   ....[63]....
        /*1020*/ 	.word	0x0002afb0
        /*1024*/ 	.word	0x00000003
        /*1028*/ 	.word	0x00032440
        /*102c*/ 	.short	0x010a
        /*102e*/ 	.byte	0x3f
	.zero		1


	//   ....[64]....
        /*1030*/ 	.word	0x0002b050
        /*1034*/ 	.word	0x00000005
        /*1038*/ 	.word	0x00032440
        /*103c*/ 	.short	0x010a
        /*103e*/ 	.byte	0x3f
	.zero		1


	//   ....[65]....
        /*1040*/ 	.word	0x0002b090
        /*1044*/ 	.word	0x00000003
        /*1048*/ 	.word	0x00032460
        /*104c*/ 	.short	0x010a
        /*104e*/ 	.byte	0x3f
	.zero		1


	//   ....[66]....
        /*1050*/ 	.word	0x0002b0d0
        /*1054*/ 	.word	0x00000005
        /*1058*/ 	.word	0x00032460
        /*105c*/ 	.short	0x010a
        /*105e*/ 	.byte	0x3f
	.zero		1


	//   ....[67]....
        /*1060*/ 	.word	0x0002b130
        /*1064*/ 	.word	0x00000048
        /*1068*/ 	.word	0x00032400
        /*106c*/ 	.short	0x010a
        /*106e*/ 	.byte	0x3f
	.zero		1


	//   ....[68]....
        /*1070*/ 	.word	0x0002b180
        /*1074*/ 	.word	0x0000000c
        /*1078*/ 	.word	0x00000000
        /*107c*/ 	.short	0x010a
        /*107e*/ 	.byte	0x3f
	.zero		1


	//   ....[69]....
        /*1080*/ 	.word	0x0002b1d0
        /*1084*/ 	.word	0x00000048
        /*1088*/ 	.word	0x00032410
        /*108c*/ 	.short	0x010a
        /*108e*/ 	.byte	0x3f
	.zero		1


	//   ....[70]....
        /*1090*/ 	.word	0x0002b220
        /*1094*/ 	.word	0x00000008
        /*1098*/ 	.word	0x00000000
        /*109c*/ 	.short	0x010a
        /*109e*/ 	.byte	0x3f
	.zero		1


	//   ....[71]....
        /*10a0*/ 	.word	0x0002b270
        /*10a4*/ 	.word	0x00000006
        /*10a8*/ 	.word	0x00000000
        /*10ac*/ 	.short	0x010a
        /*10ae*/ 	.byte	0x3f
	.zero		1


	//   ....[72]....
        /*10b0*/ 	.word	0x0002b2c0
        /*10b4*/ 	.word	0x00000006
        /*10b8*/ 	.word	0x00000000
        /*10bc*/ 	.short	0x010a
        /*10be*/ 	.byte	0x3f
	.zero		1


	//   ....[73]....
        /*10c0*/ 	.word	0x0002b310
        /*10c4*/ 	.word	0x00000006
        /*10c8*/ 	.word	0x00000000
        /*10cc*/ 	.short	0x010a
        /*10ce*/ 	.byte	0x3f
	.zero		1


	//   ....[74]....
        /*10d0*/ 	.word	0x0002b360
        /*10d4*/ 	.word	0x00000004
        /*10d8*/ 	.word	0x00000000
        /*10dc*/ 	.short	0x010a
        /*10de*/ 	.byte	0x3f
	.zero		1


	//   ....[75]....
        /*10e0*/ 	.word	0x0002b470
        /*10e4*/ 	.word	0x00000011
        /*10e8*/ 	.word	0x00032440
        /*10ec*/ 	.short	0x010a
        /*10ee*/ 	.byte	0x3f
	.zero		1


	//   ....[76]....
        /*10f0*/ 	.word	0x0002d280
        /*10f4*/ 	.word	0x00000016
        /*10f8*/ 	.word	0x00032420
        /*10fc*/ 	.short	0x010a
        /*10fe*/ 	.byte	0x3f
	.zero		1


	//   ....[77]....
        /*1100*/ 	.word	0x0002d2d0
        /*1104*/ 	.word	0x00000011
        /*1108*/ 	.word	0x00032460
        /*110c*/ 	.short	0x010a
        /*110e*/ 	.byte	0x3f
	.zero		1


	//   ....[78]....
        /*1110*/ 	.word	0x0002dc20
        /*1114*/ 	.word	0x0000000a
        /*1118*/ 	.word	0x00032440
        /*111c*/ 	.short	0x010a
        /*111e*/ 	.byte	0x3f
	.zero		1


	//   ....[79]....
        /*1120*/ 	.word	0x0002e2f0
        /*1124*/ 	.word	0x0000000a
        /*1128*/ 	.word	0x00032460
        /*112c*/ 	.short	0x010a
        /*112e*/ 	.byte	0x3f
	.zero		1


	//   ....[80]....
        /*1130*/ 	.word	0x0002f450
        /*1134*/ 	.word	0x00000005
        /*1138*/ 	.word	0x00032420
        /*113c*/ 	.short	0x010a
        /*113e*/ 	.byte	0x3f
	.zero		1


	//   ....[81]....
        /*1140*/ 	.word	0x0002f5f0
        /*1144*/ 	.word	0x00000003
        /*1148*/ 	.word	0x00032440
        /*114c*/ 	.short	0x010a
        /*114e*/ 	.byte	0x3f
	.zero		1


	//   ....[82]....
        /*1150*/ 	.word	0x0002f640
        /*1154*/ 	.word	0x00000005
        /*1158*/ 	.word	0x00032440
        /*115c*/ 	.short	0x010a
        /*115e*/ 	.byte	0x3f
	.zero		1


	//   ....[83]....
        /*1160*/ 	.word	0x0002f690
        /*1164*/ 	.word	0x00000003
        /*1168*/ 	.word	0x00032460
        /*116c*/ 	.short	0x010a
        /*116e*/ 	.byte	0x3f
	.zero		1


	//   ....[84]....
        /*1170*/ 	.word	0x0002fa50
        /*1174*/ 	.word	0x00000014
        /*1178*/ 	.word	0x00000000
        /*117c*/ 	.short	0x010a
        /*117e*/ 	.byte	0x3f
	.zero		1


	//   ....[85]....
        /*1180*/ 	.word	0x0002fb90
        /*1184*/ 	.word	0x00000006
        /*1188*/ 	.word	0x00000000
        /*118c*/ 	.short	0x010a
        /*118e*/ 	.byte	0x3f
	.zero		1


	//   ....[86]....
        /*1190*/ 	.word	0x000301f0
        /*1194*/ 	.word	0x0000000d
        /*1198*/ 	.word	0x00000000
        /*119c*/ 	.short	0x010a
        /*119e*/ 	.byte	0x3f
	.zero		1


	//   ....[87]....
        /*11a0*/ 	.word	0x00030330
        /*11a4*/ 	.word	0x00000014
        /*11a8*/ 	.word	0x00000000
        /*11ac*/ 	.short	0x010a
        /*11ae*/ 	.byte	0x3f
	.zero		1


	//   ....[88]....
        /*11b0*/ 	.word	0x000315e0
        /*11b4*/ 	.word	0x00000007
        /*11b8*/ 	.word	0x00000000
        /*11bc*/ 	.short	0x0101
        /*11be*/ 	.byte	0x3f
	.zero		1


	//   ....[89]....
        /*11c0*/ 	.word	0x0004ad30
        /*11c4*/ 	.word	0x00000000
        /*11c8*/ 	.word	0x00000000
        /*11cc*/ 	.short	0x0101
        /*11ce*/ 	.byte	0x3f
	.zero		1


	//   ....[90]....
        /*11d0*/ 	.word	0x0004ad50
        /*11d4*/ 	.word	0x00000006
        /*11d8*/ 	.word	0x00000000
        /*11dc*/ 	.short	0x010a
        /*11de*/ 	.byte	0x3f
	.zero		1


	//   ....[91]....
        /*11e0*/ 	.word	0x0004ada0
        /*11e4*/ 	.word	0x00000014
        /*11e8*/ 	.word	0x00000000
        /*11ec*/ 	.short	0x010a
        /*11ee*/ 	.byte	0x3f
	.zero		1


	//----- nvinfo : EIATTR_NUM_MBARRIERS
	.align		4
.L_1402:
        /*11f0*/ 	.byte	0x03, 0x38
        /*11f2*/ 	.short	0x0017


	//----- nvinfo : EIATTR_EXIT_INSTR_OFFSETS
	.align		4
        /*11f4*/ 	.byte	0x04, 0x1c
        /*11f6*/ 	.short	(.L_1404 - .L_1403)


	//   ....[0]....
.L_1403:
        /*11f8*/ 	.word	0x00000b00


	//   ....[1]....
        /*11fc*/ 	.word	0x00024050


	//   ....[2]....
        /*1200*/ 	.word	0x0002b120


	//----- nvinfo : EIATTR_MAX_THREADS
	.align		4
.L_1404:
        /*1204*/ 	.byte	0x04, 0x05
        /*1206*/ 	.short	(.L_1406 - .L_1405)
.L_1405:
        /*1208*/ 	.word	0x00000180
        /*120c*/ 	.word	0x00000001
        /*1210*/ 	.word	0x00000001


	//----- nvinfo : EIATTR_CRS_STACK_SIZE
	.align		4
.L_1406:
        /*1214*/ 	.byte	0x04, 0x1e
        /*1216*/ 	.short	(.L_1408 - .L_1407)
.L_1407:
        /*1218*/ 	.word	0x00000000


	//----- nvinfo : EIATTR_CBANK_PARAM_SIZE
	.align		4
.L_1408:
        /*121c*/ 	.byte	0x03, 0x19
        /*121e*/ 	.short	0x0bf0


	//----- nvinfo : EIATTR_PARAM_CBANK
	.align		4
        /*1220*/ 	.byte	0x04, 0x0a
        /*1222*/ 	.short	(.L_1410 - .L_1409)
	.align		4
.L_1409:
        /*1224*/ 	.word	index@(.nv.constant0._ZN7cutlass13device_kernelIN5flash11enable_sm90INS1_16FlashAttnFwdSm90INS1_25CollectiveMainloopFwdSm90ILi2EN4cute5tupleIJNS5_1CILi1EEES8_S8_EEENS6_IJNS7_ILi128EEENS7_ILi96EEENS7_ILi64EEEEEELi256ENS_10bfloat16_tEfNS_4arch4Sm90ELb0ELb1ELb0ELb1ELb1ELb0ELb1ELb1ELb0ELb1ELb1ELb0EEENS1_21CollectiveEpilogueFwdINS6_IJSA_NS7_ILi256EEESB_EEES9_SE_SG_Li256ELb1ELb1ELb1ELb0EEENS1_36VarlenDynamicPersistentTileSchedulerILi128ELi96ELi256ELi128ELb1ELb1ELb1ELb1ELb0ELb1EEEEEEEEEvNT_6ParamsE)
        /*1228*/ 	.short	0x0210
        /*122a*/ 	.short	0x0bf0


	//----- nvinfo : EIATTR_SW_WAR
	.align		4
.L_1410:
        /*122c*/ 	.byte	0x04, 0x36
        /*122e*/ 	.short	(.L_1412 - .L_1411)
.L_1411:
        /*1230*/ 	.word	0x00000008
.L_1412:


//--------------------- .nv.info._ZN7cutlass13device_kernelIN5flash11enable_sm90INS1_16FlashAttnFwdSm90INS1_25CollectiveMainloopFwdSm90ILi2EN4cute5tupleIJNS5_1CILi1EEES8_S8_EEENS6_IJNS7_ILi128EEENS7_ILi96EEENS7_ILi64EEEEEELi256ENS_10bfloat16_tEfNS_4arch4Sm90ELb0ELb1ELb0ELb1ELb1ELb1ELb1ELb1ELb0ELb1ELb1ELb0EEENS1_21CollectiveEpilogueFwdINS6_IJSA_NS7_ILi256EEESB_EEES9_SE_SG_Li256ELb1ELb1ELb1ELb0EEENS1_36VarlenDynamicPersistentTileSchedulerILi128ELi96ELi256ELi128ELb1ELb1ELb1ELb1ELb0ELb1EEEEEEEEEvNT_6ParamsE --------------------------
	.section	.nv.info._ZN7cutlass13device_kernelIN5flash11enable_sm90INS1_16FlashAttnFwdSm90INS1_25CollectiveMainloopFwdSm90ILi2EN4cute5tupleIJNS5_1CILi1EEES8_S8_EEENS6_IJNS7_ILi128EEENS7_ILi96EEENS7_ILi64EEEEEELi256ENS_10bfloat16_tEfNS_4arch4Sm90ELb0ELb1ELb0ELb1ELb1ELb1ELb1ELb1ELb0ELb1ELb1ELb0EEENS1_21CollectiveEpilogueFwdINS6_IJSA_NS7_ILi256EEESB_EEES9_SE_SG_Li256ELb1ELb1ELb1ELb0EEENS1_36VarlenDynamicPersistentTileSchedulerILi128ELi96ELi256ELi128ELb1ELb1ELb1ELb1ELb0ELb1EEEEEEEEEvNT_6ParamsE,"",@"SHT_CUDA_INFO"
	.sectionflags	@""
	.align	4


	//----- nvinfo : EIATTR_CUDA_API_VERSION
	.align		4
        /*0000*/ 	.byte	0x04, 0x37
        /*0002*/ 	.short	(.L_1414 - .L_1413)
.L_1413:
        /*0004*/ 	.word	0x00000082


	//----- nvinfo : EIATTR_KPARAM_INFO
	.align		4
.L_1414:
        /*0008*/ 	.byte	0x04, 0x17
        /*000a*/ 	.short	(.L_1416 - .L_1415)
.L_1415:
        /*000c*/ 	.word	0x00000000
        /*0010*/ 	.short	0x0000
        /*0012*/ 	.short	0x0070
        /*0014*/ 	.byte	0x00, 0xf0, 0x01, 0x2e


	//----- nvinfo : EIATTR_SPARSE_MMA_MASK
	.align		4
.L_1416:
        /*0018*/ 	.byte	0x03, 0x50
        /*001a*/ 	.short	0x0000


	//----- nvinfo : EIATTR_MAXREG_COUNT
	.align		4
        /*001c*/ 	.byte	0x03, 0x1b
        /*001e*/ 	.short	0x00a8


	//----- nvinfo : EIATTR_NUM_BARRIERS
	.align		4
        /*0020*/ 	.byte	0x02, 0x4c
        /*0022*/ 	.byte	0x10
	.zero		1


	//----- nvinfo : EIATTR_EXTERNS
	.align		4
        /*0024*/ 	.byte	0x04, 0x0f
        /*0026*/ 	.short	(.L_1418 - .L_1417)


	//   ....[0]....
	.align		4
.L_1417:
        /*0028*/ 	.word	index@(__assertfail)


	//----- nvinfo : EIATTR_ANNOTATIONS
	.align		4
.L_1418:
        /*002c*/ 	.byte	0x04, 0x55
        /*002e*/ 	.short	(.L_1420 - .L_1419)


	//   ....[0]....
.L_1419:
        /* <DEDUP_REMOVED lines=114> */


	//----- nvinfo : EIATTR_MERCURY_ISA_VERSION
	.align		4
.L_1420:
        /*0740*/ 	.byte	0x03, 0x5f
        /*0742*/ 	.short	0x0101


	//----- nvinfo : EIATTR_UNUSED_LOAD_BYTE_OFFSET
	.align		4
        /*0744*/ 	.byte	0x04, 0x44
        /*0746*/ 	.short	(.L_1422 - .L_1421)


	//   ....[0]....
.L_1421:
        /*0748*/ 	.word	0x00000b70
        /*074c*/ 	.word	0x0000fff0


	//   ....[1]....
        /*0750*/ 	.word	0x0002c010
        /*0754*/ 	.word	0x0000fff0


	//----- nvinfo : EIATTR_INT_WARP_WIDE_INSTR_OFFSETS
	.align		4
.L_1422:
        /*0758*/ 	.byte	0x04, 0x31
        /*075a*/ 	.short	(.L_1424 - .L_1423)


	//   ....[0]....
.L_1423:
        /*075c*/ 	.word	0x00000180


	//   ....[1]....
        /*0760*/ 	.word	0x000001c0


	//   ....[2]....
        /*0764*/ 	.word	0x00000230


	//   ....[3]....
        /*0768*/ 	.word	0x00000240


	//   ....[4]....
        /*076c*/ 	.word	0x00034820


	//   ....[5]....
        /*0770*/ 	.word	0x000348b0


	//   ....[6]....
        /*0774*/ 	.word	0x00038780


	//   ....[7]....
        /*0778*/ 	.word	0x00038810


	//----- nvinfo : EIATTR_COOP_GROUP_MASK_REGIDS
	.align		4
.L_1424:
        /*077c*/ 	.byte	0x04, 0x29
        /*077e*/ 	.short	(.L_1426 - .L_1425)


	//   ....[0]....
.L_1425:
        /*0780*/ 	.word	0xffffffff


	//   ....[1]....
        /*0784*/ 	.word	0xffffffff


	//   ....[2]....
        /*0788*/ 	.word	0xffffffff


	//   ....[3]....
        /*078c*/ 	.word	0xffffffff


	//   ....[4]....
        /*0790*/ 	.word	0xffffffff


	//   ....[5]....
        /*0794*/ 	.word	0xffffffff


	//   ....[6]....
        /*0798*/ 	.word	0xffffffff


	//   ....[7]....
        /*079c*/ 	.word	0xffffffff


	//   ....[8]....
        /*07a0*/ 	.word	0xffffffff


	//   ....[9]....
        /*07a4*/ 	.word	0xffffffff


	//   ....[10]....
        /*07a8*/ 	.word	0xffffffff


	//   ....[11]....
        /*07ac*/ 	.word	0xffffffff


	//   ....[12]....
        /*07b0*/ 	.word	0xffffffff


	//   ....[13]....
        /*07b4*/ 	.word	0xffffffff


	//   ....[14]....
        /*07b8*/ 	.word	0xffffffff


	//   ....[15]....
        /*07bc*/ 	.word	0xffffffff


	//   ....[16]....
        /*07c0*/ 	.word	0xffffffff


	//   ....[17]....
        /*07c4*/ 	.word	0xffffffff


	//   ....[18]....
        /*07c8*/ 	.word	0xffffffff


	//   ....[19]....
        /*07cc*/ 	.word	0xffffffff


	//   ....[20]....
        /*07d0*/ 	.word	0xffffffff


	//   ....[21]....
        /*07d4*/ 	.word	0xffffffff


	//   ....[22]....
        /*07d8*/ 	.word	0xffffffff


	//   ....[23]....
        /*07dc*/ 	.word	0xffffffff


	//   ....[24]....
        /*07e0*/ 	.word	0xffffffff


	//   ....[25]....
        /*07e4*/ 	.word	0xffffffff


	//   ....[26]....
        /*07e8*/ 	.word	0xffffffff


	//   ....[27]....
        /*07ec*/ 	.word	0xffffffff


	//   ....[28]....
        /*07f0*/ 	.word	0xffffffff


	//   ....[29]....
        /*07f4*/ 	.word	0xffffffff


	//   ....[30]....
        /*07f8*/ 	.word	0xffffffff


	//   ....[31]....
        /*07fc*/ 	.word	0xffffffff


	//   ....[32]....
        /*0800*/ 	.word	0xffffffff


	//   ....[33]....
        /*0804*/ 	.word	0xffffffff


	//   ....[34]....
        /*0808*/ 	.word	0xffffffff


	//   ....[35]....
        /*080c*/ 	.word	0xffffffff


	//   ....[36]....
        /*0810*/ 	.word	0xffffffff


	//   ....[37]....
        /*0814*/ 	.word	0xffffffff


	//   ....[38]....
        /*0818*/ 	.word	0xffffffff


	//   ....[39]....
        /*081c*/ 	.word	0xffffffff


	//   ....[40]....
        /*0820*/ 	.word	0xffffffff


	//   ....[41]....
        /*0824*/ 	.word	0xffffffff


	//   ....[42]....
        /*0828*/ 	.word	0xffffffff


	//   ....[43]....
        /*082c*/ 	.word	0xffffffff


	//   ....[44]....
        /*0830*/ 	.word	0xffffffff


	//   ....[45]....
        /*0834*/ 	.word	0xffffffff


	//   ....[46]....
        /*0838*/ 	.word	0xffffffff


	//   ....[47]....
        /*083c*/ 	.word	0xffffffff


	//   ....[48]....
        /*0840*/ 	.word	0xffffffff


	//   ....[49]....
        /*0844*/ 	.word	0xffffffff


	//   ....[50]....
        /*0848*/ 	.word	0xffffffff


	//   ....[51]....
        /*084c*/ 	.word	0xffffffff


	//   ....[52]....
        /*0850*/ 	.word	0xffffffff


	//   ....[53]....
        /*0854*/ 	.word	0xffffffff


	//   ....[54]....
        /*0858*/ 	.word	0xffffffff


	//   ....[55]....
        /*085c*/ 	.word	0xffffffff


	//   ....[56]....
        /*0860*/ 	.word	0xffffffff


	//   ....[57]....
        /*0864*/ 	.word	0xffffffff


	//   ....[58]....
        /*0868*/ 	.word	0xffffffff


	//   ....[59]....
        /*086c*/ 	.word	0xffffffff


	//   ....[60]....
        /*0870*/ 	.word	0xffffffff


	//   ....[61]....
        /*0874*/ 	.word	0xffffffff


	//   ....[62]....
        /*0878*/ 	.word	0xffffffff


	//   ....[63]....
        /*087c*/ 	.word	0xffffffff


	//   ....[64]....
        /*0880*/ 	.word	0xffffffff


	//   ....[65]....
        /*0884*/ 	.word	0xffffffff


	//   ....[66]....
        /*0888*/ 	.word	0xffffffff


	//   ....[67]....
        /*088c*/ 	.word	0xffffffff


	//   ....[68]....
        /*0890*/ 	.word	0xffffffff


	//   ....[69]....
        /*0894*/ 	.word	0xffffffff


	//   ....[70]....
        /*0898*/ 	.word	0xffffffff


	//   ....[71]....
        /*089c*/ 	.word	0xffffffff


	//   ....[72]....
        /*08a0*/ 	.word	0xffffffff


	//   ....[73]....
        /*08a4*/ 	.word	0xffffffff


	//   ....[74]....
        /*08a8*/ 	.word	0xffffffff


	//   ....[75]....
        /*08ac*/ 	.word	0xffffffff


	//   ....[76]....
        /*08b0*/ 	.word	0xffffffff


	//   ....[77]....
        /*08b4*/ 	.word	0xffffffff


	//   ....[78]....
        /*08b8*/ 	.word	0xffffffff


	//   ....[79]....
        /*08bc*/ 	.word	0xffffffff


	//   ....[80]....
        /*08c0*/ 	.word	0xffffffff


	//   ....[81]....
        /*08c4*/ 	.word	0xffffffff


	//   ....[82]....
        /*08c8*/ 	.word	0xffffffff


	//   ....[83]....
        /*08cc*/ 	.word	0xffffffff


	//   ....[84]....
        /*08d0*/ 	.word	0xffffffff


	//   ....[85]....
        /*08d4*/ 	.word	0xffffffff


	//   ....[86]....
        /*08d8*/ 	.word	0xffffffff


	//   ....[87]....
        /*08dc*/ 	.word	0xffffffff


	//   ....[88]....
        /*08e0*/ 	.word	0xffffffff


	//   ....[89]....
        /*08e4*/ 	.word	0xffffffff


	//   ....[90]....
        /*08e8*/ 	.word	0xffffffff


	//   ....[91]....
        /*08ec*/ 	.word	0xffffffff


	//   ....[92]....
        /*08f0*/ 	.word	0xffffffff


	//   ....[93]....
        /*08f4*/ 	.word	0xffffffff


	//   ....[94]....
        /*08f8*/ 	.word	0xffffffff


	//   ....[95]....
        /*08fc*/ 	.word	0xffffffff


	//   ....[96]....
        /*0900*/ 	.word	0xffffffff


	//   ....[97]....
        /*0904*/ 	.word	0xffffffff


	//   ....[98]....
        /*0908*/ 	.word	0xffffffff


	//   ....[99]....
        /*090c*/ 	.word	0xffffffff


	//   ....[100]....
        /*0910*/ 	.word	0xffffffff


	//   ....[101]....
        /*0914*/ 	.word	0xffffffff


	//   ....[102]....
        /*0918*/ 	.word	0xffffffff


	//   ....[103]....
        /*091c*/ 	.word	0xffffffff


	//   ....[104]....
        /*0920*/ 	.word	0xffffffff


	//   ....[105]....
        /*0924*/ 	.word	0xffffffff


	//   ....[106]....
        /*0928*/ 	.word	0xffffffff


	//   ....[107]....
        /*092c*/ 	.word	0xffffffff


	//   ....[108]....
        /*0930*/ 	.word	0xffffffff


	//   ....[109]....
        /*0934*/ 	.word	0xffffffff


	//   ....[110]....
        /*0938*/ 	.word	0xffffffff


	//   ....[111]....
        /*093c*/ 	.word	0xffffffff


	//   ....[112]....
        /*0940*/ 	.word	0xffffffff


	//   ....[113]....
        /*0944*/ 	.word	0xffffffff


	//   ....[114]....
        /*0948*/ 	.word	0xffffffff


	//   ....[115]....
        /*094c*/ 	.word	0xffffffff


	//   ....[116]....
        /*0950*/ 	.word	0xffffffff


	//   ....[117]....
        /*0954*/ 	.word	0xffffffff


	//   ....[118]....
        /*0958*/ 	.word	0xffffffff


	//   ....[119]....
        /*095c*/ 	.word	0xffffffff


	//   ....[120]....
        /*0960*/ 	.word	0xffffffff


	//   ....[121]....
        /*0964*/ 	.word	0xffffffff


	//   ....[122]....
        /*0968*/ 	.word	0xffffffff


	//   ....[123]....
        /*096c*/ 	.word	0xffffffff


	//   ....[124]....
        /*0970*/ 	.word	0xffffffff


	//   ....[125]....
        /*0974*/ 	.word	0xffffffff


	//   ....[126]....
        /*0978*/ 	.word	0xffffffff


	//   ....[127]....
        /*097c*/ 	.word	0xffffffff


	//   ....[128]....
        /*0980*/ 	.word	0xffffffff


	//   ....[129]....
        /*0984*/ 	.word	0xffffffff


	//   ....[130]....
        /*0988*/ 	.word	0xffffffff


	//   ....[131]....
        /*098c*/ 	.word	0xffffffff


	//   ....[132]....
        /*0990*/ 	.word	0xffffffff


	//   ....[133]....
        /*0994*/ 	.word	0xffffffff


	//   ....[134]....
        /*0998*/ 	.word	0xffffffff


	//   ....[135]....
        /*099c*/ 	.word	0xffffffff


	//   ....[136]....
        /*09a0*/ 	.word	0xffffffff


	//   ....[137]....
        /*09a4*/ 	.word	0xffffffff


	//   ....[138]....
        /*09a8*/ 	.word	0xffffffff


	//   ....[139]....
        /*09ac*/ 	.word	0xffffffff


	//   ....[140]....
        /*09b0*/ 	.word	0xffffffff


	//   ....[141]....
        /*09b4*/ 	.word	0xffffffff


	//   ....[142]....
        /*09b8*/ 	.word	0xffffffff


	//   ....[143]....
        /*09bc*/ 	.word	0xffffffff


	//   ....[144]....
        /*09c0*/ 	.word	0xffffffff


	//   ....[145]....
        /*09c4*/ 	.word	0xffffffff


	//   ....[146]....
        /*09c8*/ 	.word	0xffffffff


	//   ....[147]....
        /*09cc*/ 	.word	0xffffffff


	//   ....[148]....
        /*09d0*/ 	.word	0xffffffff


	//   ....[149]....
        /*09d4*/ 	.word	0xffffffff


	//   ....[150]....
        /*09d8*/ 	.word	0xffffffff


	//   ....[151]....
        /*09dc*/ 	.word	0xffffffff


	//   ....[152]....
        /*09e0*/ 	.word	0xffffffff


	//   ....[153]....
        /*09e4*/ 	.word	0xffffffff


	//   ....[154]....
        /*09e8*/ 	.word	0xffffffff


	//   ....[155]....
        /*09ec*/ 	.word	0xffffffff


	//   ....[156]....
        /*09f0*/ 	.word	0xffffffff


	//   ....[157]....
        /*09f4*/ 	.word	0xffffffff


	//   ....[158]....
        /*09f8*/ 	.word	0xffffffff


	//   ....[159]....
        /*09fc*/ 	.word	0xffffffff


	//   ....[160]....
        /*0a00*/ 	.word	0xffffffff


	//   ....[161]....
        /*0a04*/ 	.word	0xffffffff


	//   ....[162]....
        /*0a08*/ 	.word	0xffffffff


	//   ....[163]....
        /*0a0c*/ 	.word	0xffffffff


	//   ....[164]....
        /*0a10*/ 	.word	0xffffffff


	//   ....[165]....
        /*0a14*/ 	.word	0xffffffff


	//   ....[166]....
        /*0a18*/ 	.word	0xffffffff


	//   ....[167]....
        /*0a1c*/ 	.word	0xffffffff


	//   ....[168]....
        /*0a20*/ 	.word	0xffffffff


	//   ....[169]....
        /*0a24*/ 	.word	0xffffffff


	//   ....[170]....
        /*0a28*/ 	.word	0xffffffff


	//   ....[171]....
        /*0a2c*/ 	.word	0xffffffff


	//   ....[172]....
        /*0a30*/ 	.word	0xffffffff


	//   ....[173]....
        /*0a34*/ 	.word	0xffffffff


	//   ....[174]....
        /*0a38*/ 	.word	0xffffffff


	//   ....[175]....
        /*0a3c*/ 	.word	0xffffffff


	//   ....[176]....
        /*0a40*/ 	.word	0xffffffff


	//   ....[177]....
        /*0a44*/ 	.word	0xffffffff


	//   ....[178]....
        /*0a48*/ 	.word	0xffffffff


	//   ....[179]....
        /*0a4c*/ 	.word	0xffffffff


	//   ....[180]....
        /*0a50*/ 	.word	0xffffffff


	//   ....[181]....
        /*0a54*/ 	.word	0xffffffff


	//   ....[182]....
        /*0a58*/ 	.word	0xffffffff


	//   ....[183]....
        /*0a5c*/ 	.word	0xffffffff


	//   ....[184]....
        /*0a60*/ 	.word	0xffffffff


	//   ....[185]....
        /*0a64*/ 	.word	0xffffffff


	//   ....[186]....
        /*0a68*/ 	.word	0xffffffff


	//   ....[187]....
        /*0a6c*/ 	.word	0xffffffff


	//   ....[188]....
        /*0a70*/ 	.word	0xffffffff


	//   ....[189]....
        /*0a74*/ 	.word	0xffffffff


	//   ....[190]....
        /*0a78*/ 	.word	0xffffffff


	//   ....[191]....
        /*0a7c*/ 	.word	0xffffffff


	//   ....[192]....
        /*0a80*/ 	.word	0xffffffff


	//   ....[193]....
        /*0a84*/ 	.word	0xffffffff


	//   ....[194]....
        /*0a88*/ 	.word	0xffffffff


	//   ....[195]....
        /*0a8c*/ 	.word	0xffffffff


	//   ....[196]....
        /*0a90*/ 	.word	0xffffffff


	//   ....[197]....
        /*0a94*/ 	.word	0xffffffff


	//   ....[198]....
        /*0a98*/ 	.word	0xffffffff


	//   ....[199]....
        /*0a9c*/ 	.word	0xffffffff


	//   ....[200]....
        /*0aa0*/ 	.word	0xffffffff


	//   ....[201]....
        /*0aa4*/ 	.word	0x0500000f


	//   ....[202]....
        /*0aa8*/ 	.word	0x0500000f


	//   ....[203]....
        /*0aac*/ 	.word	0x0500000f


	//   ....[204]....
        /*0ab0*/ 	.word	0x0500000f


	//   ....[205]....
        /*0ab4*/ 	.word	0x0500000f


	//   ....[206]....
        /*0ab8*/ 	.word	0x0500000f


	//   ....[207]....
        /*0abc*/ 	.word	0x0500000f


	//   ....[208]....
        /*0ac0*/ 	.word	0x0500000f


	//   ....[209]....
        /*0ac4*/ 	.word	0x0500000f


	//   ....[210]....
        /*0ac8*/ 	.word	0x0500000f


	//   ....[211]....
        /*0acc*/ 	.word	0x0500000f


	//   ....[212]....
        /*0ad0*/ 	.word	0x0500000f


	//   ....[213]....
        /*0ad4*/ 	.word	0x0500000f


	//   ....[214]....
        /*0ad8*/ 	.word	0x0500000f


	//   ....[215]....
        /*0adc*/ 	.word	0x0500000f


	//   ....[216]....
        /*0ae0*/ 	.word	0x0500000f


	//   ....[217]....
        /*0ae4*/ 	.word	0x0500000f


	//   ....[218]....
        /*0ae8*/ 	.word	0x0500000f


	//   ....[219]....
        /*0aec*/ 	.word	0x0500000f


	//   ....[220]....
        /*0af0*/ 	.word	0x0500000f


	//   ....[221]....
        /*0af4*/ 	.word	0x0500000f


	//   ....[222]....
        /*0af8*/ 	.word	0x0500000f


	//   ....[223]....
        /*0afc*/ 	.word	0x0500000f


	//   ....[224]....
        /*0b00*/ 	.word	0x0500000f


	//   ....[225]....
        /*0b04*/ 	.word	0x0500000f


	//   ....[226]....
        /*0b08*/ 	.word	0x0500000f


	//   ....[227]....
        /*0b0c*/ 	.word	0x0500000f


	//   ....[228]....
        /*0b10*/ 	.word	0x0500000f


	//   ....[229]....
        /*0b14*/ 	.word	0x0500000f


	//   ....[230]....
        /*0b18*/ 	.word	0x0500000f


	//   ....[231]....
        /*0b1c*/ 	.word	0x0500000f


	//   ....[232]....
        /*0b20*/ 	.word	0x0500000f


	//   ....[233]....
        /*0b24*/ 	.word	0x0500000f


	//   ....[234]....
        /*0b28*/ 	.word	0x0500000f


	//   ....[235]....
        /*0b2c*/ 	.word	0x0500000f


	//   ....[236]....
        /*0b30*/ 	.word	0x0500000f


	//   ....[237]....
        /*0b34*/ 	.word	0x0500000f


	//   ....[238]....
        /*0b38*/ 	.word	0x0500000f


	//   ....[239]....
        /*0b3c*/ 	.word	0x0500000f


	//   ....[240]....
        /*0b40*/ 	.word	0x0500000f


	//   ....[241]....
        /*0b44*/ 	.word	0x0500000f


	//   ....[242]....
        /*0b48*/ 	.word	0x0500000f


	//   ....[243]....
        /*0b4c*/ 	.word	0x0500000f


	//   ....[244]....
        /*0b50*/ 	.word	0x0500000f


	//   ....[245]....
        /*0b54*/ 	.word	0x0500000f


	//   ....[246]....
        /*0b58*/ 	.word	0x0500000f


	//   ....[247]....
        /*0b5c*/ 	.word	0x0500000f


	//   ....[248]....
        /*0b60*/ 	.word	0x0500000f


	//   ....[249]....
        /*0b64*/ 	.word	0x0500000f


	//   ....[250]....
        /*0b68*/ 	.word	0x0500000f


	//   ....[251]....
        /*0b6c*/ 	.word	0x0500000f


	//   ....[252]....
        /*0b70*/ 	.word	0x0500000f


	//   ....[253]....
        /*0b74*/ 	.word	0x0500000f


	//   ....[254]....
        /*0b78*/ 	.word	0x0500000f


	//   ....[255]....
        /*0b7c*/ 	.word	0x0500000f


	//   ....[0]....
        /*0b80*/ 	.word	0x0500000f


	//   ....[1]....
        /*0b84*/ 	.word	0x0500000f


	//   ....[2]....
        /*0b88*/ 	.word	0x0500000f


	//   ....[3]....
        /*0b8c*/ 	.word	0x0500000f


	//   ....[4]....
        /*0b90*/ 	.word	0x0500000f


	//   ....[5]....
        /*0b94*/ 	.word	0x0500000f


	//   ....[6]....
        /*0b98*/ 	.word	0x0500000f


	//   ....[7]....
        /*0b9c*/ 	.word	0x0500000f


	//   ....[8]....
        /*0ba0*/ 	.word	0x0500000f


	//   ....[9]....
        /*0ba4*/ 	.word	0x0500000f


	//   ....[10]....
        /*0ba8*/ 	.word	0x0500000f


	//   ....[11]....
        /*0bac*/ 	.word	0x0500000f


	//   ....[12]....
        /*0bb0*/ 	.word	0x0500000f


	//   ....[13]....
        /*0bb4*/ 	.word	0x0500000f


	//   ....[14]....
        /*0bb8*/ 	.word	0x0500000f


	//   ....[15]....
        /*0bbc*/ 	.word	0x0500000f


	//   ....[16]....
        /*0bc0*/ 	.word	0x0500000f


	//   ....[17]....
        /*0bc4*/ 	.word	0x0500000f


	//   ....[18]....
        /*0bc8*/ 	.word	0x0500000f


	//   ....[19]....
        /*0bcc*/ 	.word	0x0500000f


	//   ....[20]....
        /*0bd0*/ 	.word	0x0500000f


	//   ....[21]....
        /*0bd4*/ 	.word	0x0500000f


	//   ....[22]....
        /*0bd8*/ 	.word	0x0500000f


	//   ....[23]....
        /*0bdc*/ 	.word	0x0500000f


	//   ....[24]....
        /*0be0*/ 	.word	0x0500000f


	//   ....[25]....
        /*0be4*/ 	.word	0x0500000f


	//   ....[26]....
        /*0be8*/ 	.word	0x0500000f


	//   ....[27]....
        /*0bec*/ 	.word	0x0500000f


	//   ....[28]....
        /*0bf0*/ 	.word	0x0500000f


	//   ....[29]....
        /*0bf4*/ 	.word	0x0500000f


	//   ....[30]....
        /*0bf8*/ 	.word	0x0500000f


	//   ....[31]....
        /*0bfc*/ 	.word	0x0500000f


	//   ....[32]....
        /*0c00*/ 	.word	0x0500000f


	//   ....[33]....
        /*0c04*/ 	.word	0x0500000f


	//   ....[34]....
        /*0c08*/ 	.word	0x0500000f


	//   ....[35]....
        /*0c0c*/ 	.word	0x0500000f


	//   ....[36]....
        /*0c10*/ 	.word	0x0500000f


	//   ....[37]....
        /*0c14*/ 	.word	0x0500000f


	//   ....[38]....
        /*0c18*/ 	.word	0x0500000f


	//   ....[39]....
        /*0c1c*/ 	.word	0x0500000f


	//   ....[40]....
        /*0c20*/ 	.word	0x0500000f


	//   ....[41]....
        /*0c24*/ 	.word	0x0500000f


	//   ....[42]....
        /*0c28*/ 	.word	0x0500000f


	//   ....[43]....
        /*0c2c*/ 	.word	0x0500000f


	//   ....[44]....
        /*0c30*/ 	.word	0x0500000f


	//   ....[45]....
        /*0c34*/ 	.word	0x0500000f


	//   ....[46]....
        /*0c38*/ 	.word	0x0500000f


	//   ....[47]....
        /*0c3c*/ 	.word	0x0500000f


	//   ....[48]....
        /*0c40*/ 	.word	0x0500000f


	//   ....[49]....
        /*0c44*/ 	.word	0x0500000f


	//   ....[50]....
        /*0c48*/ 	.word	0x0500000f


	//   ....[51]....
        /*0c4c*/ 	.word	0x0500000f


	//   ....[52]....
        /*0c50*/ 	.word	0x0500000f


	//   ....[53]....
        /*0c54*/ 	.word	0x0500000f


	//   ....[54]....
        /*0c58*/ 	.word	0x0500000f


	//   ....[55]....
        /*0c5c*/ 	.word	0x0500000f


	//   ....[56]....
        /*0c60*/ 	.word	0x0500000f


	//   ....[57]....
        /*0c64*/ 	.word	0x0500000f


	//   ....[58]....
        /*0c68*/ 	.word	0x0500000f


	//   ....[59]....
        /*0c6c*/ 	.word	0x0500000f


	//   ....[60]....
        /*0c70*/ 	.word	0x0500000f


	//   ....[61]....
        /*0c74*/ 	.word	0x0500000f


	//   ....[62]....
        /*0c78*/ 	.word	0x0500000f


	//   ....[63]....
        /*0c7c*/ 	.word	0x0500000f


	//   ....[64]....
        /*0c80*/ 	.word	0x0500000f


	//   ....[65]....
        /*0c84*/ 	.word	0x0500000f


	//   ....[66]....
        /*0c88*/ 	.word	0x0500000f


	//   ....[67]....
        /*0c8c*/ 	.word	0x0500000f


	//   ....[68]....
        /*0c90*/ 	.word	0x0500000f


	//   ....[69]....
        /*0c94*/ 	.word	0x0500000f


	//   ....[70]....
        /*0c98*/ 	.word	0x0500000f


	//   ....[71]....
        /*0c9c*/ 	.word	0x0500000f


	//   ....[72]....
        /*0ca0*/ 	.word	0x0500000f


	//   ....[73]....
        /*0ca4*/ 	.word	0x0500000f


	//   ....[74]....
        /*0ca8*/ 	.word	0x0500000f


	//   ....[75]....
        /*0cac*/ 	.word	0x0500000f


	//   ....[76]....
        /*0cb0*/ 	.word	0x0500000f


	//   ....[77]....
        /*0cb4*/ 	.word	0x0500000f


	//   ....[78]....
        /*0cb8*/ 	.word	0x0500000f


	//   ....[79]....
        /*0cbc*/ 	.word	0x0500000f


	//   ....[80]....
        /*0cc0*/ 	.word	0x0500000f


	//   ....[81]....
        /*0cc4*/ 	.word	0x0500000f


	//   ....[82]....
        /*0cc8*/ 	.word	0x0500000f


	//   ....[83]....
        /*0ccc*/ 	.word	0x0500000f


	//   ....[84]....
        /*0cd0*/ 	.word	0x0500000f


	//   ....[85]....
        /*0cd4*/ 	.word	0x0500000f


	//   ....[86]....
        /*0cd8*/ 	.word	0x0500000f


	//   ....[87]....
        /*0cdc*/ 	.word	0x0500000f


	//   ....[88]....
        /*0ce0*/ 	.word	0x0500000f


	//   ....[89]....
        /*0ce4*/ 	.word	0x0500000f


	//   ....[90]....
        /*0ce8*/ 	.word	0x0500000f


	//   ....[91]....
        /*0cec*/ 	.word	0x0500000f


	//   ....[92]....
        /*0cf0*/ 	.word	0x0500000f


	//   ....[93]....
        /*0cf4*/ 	.word	0x0500000f


	//   ....[94]....
        /*0cf8*/ 	.word	0x0500000f


	//   ....[95]....
        /*0cfc*/ 	.word	0xffffffff


	//   ....[96]....
        /*0d00*/ 	.word	0xffffffff


	//   ....[97]....
        /*0d04*/ 	.word	0xffffffff


	//   ....[98]....
        /*0d08*/ 	.word	0xffffffff


	//   ....[99]....
        /*0d0c*/ 	.word	0xffffffff


	//   ....[100]....
        /*0d10*/ 	.word	0xffffffff


	//----- nvinfo : EIATTR_COOP_GROUP_INSTR_OFFSETS
	.align		4
.L_1426:
        /*0d14*/ 	.byte	0x04, 0x28
        /*0d16*/ 	.short	(.L_1428 - .L_1427)


	//   ....[0]....
.L_1427:
        /*0d18*/ 	.word	0x000000c0


	//   ....[1]....
        /*0d1c*/ 	.word	0x00000190


	//   ....[2]....
        /*0d20*/ 	.word	0x000001e0


	//   ....[3]....
        /*0d24*/ 	.word	0x00000430


	//   ....[4]....
        /*0d28*/ 	.word	0x00000590


	//   ....[5]....
        /*0d2c*/ 	.word	0x000006b0


	//   ....[6]....
        /*0d30*/ 	.word	0x00000810


	//   ....[7]....
        /*0d34*/ 	.word	0x00003960


	//   ....[8]....
        /*0d38*/ 	.word	0x00003970


	//   ....[9]....
        /*0d3c*/ 	.word	0x000040f0


	//   ....[10]....
        /*0d40*/ 	.word	0x00004100


	//   ....[11]....
        /*0d44*/ 	.word	0x00004eb0


	//   ....[12]....
        /*0d48*/ 	.word	0x00004ec0


	//   ....[13]....
        /*0d4c*/ 	.word	0x000056a0


	//   ....[14]....
        /*0d50*/ 	.word	0x000056b0


	//   ....[15]....
        /*0d54*/ 	.word	0x00006090


	//   ....[16]....
        /*0d58*/ 	.word	0x000060a0


	//   ....[17]....
        /*0d5c*/ 	.word	0x000061b0


	//   ....[18]....
        /*0d60*/ 	.word	0x000061c0


	//   ....[19]....
        /*0d64*/ 	.word	0x00006560


	//   ....[20]....
        /*0d68*/ 	.word	0x00006580


	//   ....[21]....
        /*0d6c*/ 	.word	0x00006860


	//   ....[22]....
        /*0d70*/ 	.word	0x00006880


	//   ....[23]....
        /*0d74*/ 	.word	0x000078f0


	//   ....[24]....
        /*0d78*/ 	.word	0x000085e0


	//   ....[25]....
        /*0d7c*/ 	.word	0x000085f0


	//   ....[26]....
        /*0d80*/ 	.word	0x00008600


	//   ....[27]....
        /*0d84*/ 	.word	0x00008610


	//   ....[28]....
        /*0d88*/ 	.word	0x00008940


	//   ....[29]....
        /*0d8c*/ 	.word	0x00008950


	//   ....[30]....
        /*0d90*/ 	.word	0x00008960


	//   ....[31]....
        /*0d94*/ 	.word	0x00008970


	//   ....[32]....
        /*0d98*/ 	.word	0x00009cb0


	//   ....[33]....
        /*0d9c*/ 	.word	0x00009cd0


	//   ....[34]....
        /*0da0*/ 	.word	0x00009ce0


	//   ....[35]....
        /*0da4*/ 	.word	0x00009cf0


	//   ....[36]....
        /*0da8*/ 	.word	0x00009dd0


	//   ....[37]....
        /*0dac*/ 	.word	0x00009df0


	//   ....[38]....
        /*0db0*/ 	.word	0x00009e00


	//   ....[39]....
        /*0db4*/ 	.word	0x00009e10


	//   ....[40]....
        /*0db8*/ 	.word	0x0000ce60


	//   ....[41]....
        /*0dbc*/ 	.word	0x0000d070


	//   ....[42]....
        /*0dc0*/ 	.word	0x0000e080


	//   ....[43]....
        /*0dc4*/ 	.word	0x0000e210


	//   ....[44]....
        /*0dc8*/ 	.word	0x0000e250


	//   ....[45]....
        /*0dcc*/ 	.word	0x0000e270


	//   ....[46]....
        /*0dd0*/ 	.word	0x00017d80


	//   ....[47]....
        /*0dd4*/ 	.word	0x00017e10


	//   ....[48]....
        /*0dd8*/ 	.word	0x00017ef0


	//   ....[49]....
        /*0ddc*/ 	.word	0x00017f30


	//   ....[50]....
        /*0de0*/ 	.word	0x00021750


	//   ....[51]....
        /*0de4*/ 	.word	0x00021960


	//   ....[52]....
        /*0de8*/ 	.word	0x000228d0


	//   ....[53]....
        /*0dec*/ 	.word	0x000229b0


	//   ....[54]....
        /*0df0*/ 	.word	0x00022b40


	//   ....[55]....
        /*0df4*/ 	.word	0x00022b60


	//   ....[56]....
        /*0df8*/ 	.word	0x0002afb0


	//   ....[57]....
        /*0dfc*/ 	.word	0x0002afe0


	//   ....[58]....
        /*0e00*/ 	.word	0x0002b020


	//   ....[59]....
        /*0e04*/ 	.word	0x0002b050


	//   ....[60]....
        /*0e08*/ 	.word	0x0002d2a0


	//   ....[61]....
        /*0e0c*/ 	.word	0x0002d2d0


	//   ....[62]....
        /*0e10*/ 	.word	0x0002d300


	//   ....[63]....
        /*0e14*/ 	.word	0x0002d310


	//   ....[64]....
        /*0e18*/ 	.word	0x0002dc80


	//   ....[65]....
        /*0e1c*/ 	.word	0x0002dc90


	//   ....[66]....
        /*0e20*/ 	.word	0x0002de20


	//   ....[67]....
        /*0e24*/ 	.word	0x0002de30


	//   ....[68]....
        /*0e28*/ 	.word	0x0002dfc0


	//   ....[69]....
        /*0e2c*/ 	.word	0x0002dfd0


	//   ....[70]....
        /*0e30*/ 	.word	0x0002e160


	//   ....[71]....
        /*0e34*/ 	.word	0x0002e170


	//   ....[72]....
        /*0e38*/ 	.word	0x0002e650


	//   ....[73]....
        /*0e3c*/ 	.word	0x0002e660


	//   ....[74]....
        /*0e40*/ 	.word	0x0002f3c0


	//   ....[75]....
        /*0e44*/ 	.word	0x0002f3d0


	//   ....[76]....
        /*0e48*/ 	.word	0x00030a80


	//   ....[77]....
        /*0e4c*/ 	.word	0x00030a90


	//   ....[78]....
        /*0e50*/ 	.word	0x00030c30


	//   ....[79]....
        /*0e54*/ 	.word	0x00030c40


	//   ....[80]....
        /*0e58*/ 	.word	0x00030dd0


	//   ....[81]....
        /*0e5c*/ 	.word	0x00030de0


	//   ....[82]....
        /*0e60*/ 	.word	0x00030f70


	//   ....[83]....
        /*0e64*/ 	.word	0x00030f80


	//   ....[84]....
        /*0e68*/ 	.word	0x00031160


	//   ....[85]....
        /*0e6c*/ 	.word	0x00031370


	//   ....[86]....
        /*0e70*/ 	.word	0x000313a0


	//   ....[87]....
        /*0e74*/ 	.word	0x000313d0


	//   ....[88]....
        /*0e78*/ 	.word	0x00031400


	//   ....[89]....
        /*0e7c*/ 	.word	0x00031430


	//   ....[90]....
        /*0e80*/ 	.word	0x00031460


	//   ....[91]....
        /*0e84*/ 	.word	0x000315f0


	//   ....[92]....
        /*0e88*/ 	.word	0x00031620


	//   ....[93]....
        /*0e8c*/ 	.word	0x00031650


	//   ....[94]....
        /*0e90*/ 	.word	0x00031680


	//   ....[95]....
        /*0e94*/ 	.word	0x000316b0


	//   ....[96]....
        /*0e98*/ 	.word	0x000316e0


	//   ....[97]....
        /*0e9c*/ 	.word	0x00031770


	//   ....[98]....
        /*0ea0*/ 	.word	0x000317a0


	//   ....[99]....
        /*0ea4*/ 	.word	0x000317b0


	//   ....[100]....
        /*0ea8*/ 	.word	0x000317f0


	//   ....[101]....
        /*0eac*/ 	.word	0x00032f70


	//   ....[102]....
        /*0eb0*/ 	.word	0x00035400


	//   ....[103]....
        /*0eb4*/ 	.word	0x00035420


	//   ....[104]....
        /*0eb8*/ 	.word	0x000354b0


	//   ....[105]....
        /*0ebc*/ 	.word	0x000354d0


	//   ....[106]....
        /*0ec0*/ 	.word	0x00035550


	//   ....[107]....
        /*0ec4*/ 	.word	0x00035570


	//   ....[108]....
        /*0ec8*/ 	.word	0x000355f0


	//   ....[109]....
        /*0ecc*/ 	.word	0x00035610


	//   ....[110]....
        /*0ed0*/ 	.word	0x00035690


	//   ....[111]....
        /*0ed4*/ 	.word	0x000356b0


	//   ....[112]....
        /*0ed8*/ 	.word	0x000356c0


	//   ....[113]....
        /*0edc*/ 	.word	0x000356d0


	//   ....[114]....
        /*0ee0*/ 	.word	0x00035e50


	//   ....[115]....
        /*0ee4*/ 	.word	0x00035e80


	//   ....[116]....
        /*0ee8*/ 	.word	0x00035f80


	//   ....[117]....
        /*0eec*/ 	.word	0x00035f90


	//   ....[118]....
        /*0ef0*/ 	.word	0x00036030


	//   ....[119]....
        /*0ef4*/ 	.word	0x00036040


	//   ....[120]....
        /*0ef8*/ 	.word	0x000360c0


	//   ....[121]....
        /*0efc*/ 	.word	0x000360d0


	//   ....[122]....
        /*0f00*/ 	.word	0x000360e0


	//   ....[123]....
        /*0f04*/ 	.word	0x00036180


	//   ....[124]....
        /*0f08*/ 	.word	0x000361b0


	//   ....[125]....
        /*0f0c*/ 	.word	0x00036230


	//   ....[126]....
        /*0f10*/ 	.word	0x00036260


	//   ....[127]....
        /*0f14*/ 	.word	0x00036280


	//   ....[128]....
        /*0f18*/ 	.word	0x000362d0


	//   ....[129]....
        /*0f1c*/ 	.word	0x000362e0


	//   ....[130]....
        /*0f20*/ 	.word	0x00036990


	//   ....[131]....
        /*0f24*/ 	.word	0x000369c0


	//   ....[132]....
        /*0f28*/ 	.word	0x00036ab0


	//   ....[133]....
        /*0f2c*/ 	.word	0x00036ac0


	//   ....[134]....
        /*0f30*/ 	.word	0x00036b50


	//   ....[135]....
        /*0f34*/ 	.word	0x00036b60


	//   ....[136]....
        /*0f38*/ 	.word	0x00036bd0


	//   ....[137]....
        /*0f3c*/ 	.word	0x00036be0


	//   ....[138]....
        /*0f40*/ 	.word	0x00036c60


	//   ....[139]....
        /*0f44*/ 	.word	0x00036c70


	//   ....[140]....
        /*0f48*/ 	.word	0x00036cf0


	//   ....[141]....
        /*0f4c*/ 	.word	0x00036d00


	//   ....[142]....
        /*0f50*/ 	.word	0x00036d80


	//   ....[143]....
        /*0f54*/ 	.word	0x00036d90


	//   ....[144]....
        /*0f58*/ 	.word	0x00036e10


	//   ....[145]....
        /*0f5c*/ 	.word	0x00036e20


	//   ....[146]....
        /*0f60*/ 	.word	0x00037330


	//   ....[147]....
        /*0f64*/ 	.word	0x00037350


	//   ....[148]....
        /*0f68*/ 	.word	0x000373a0


	//   ....[149]....
        /*0f6c*/ 	.word	0x00037460


	//   ....[150]....
        /*0f70*/ 	.word	0x00037470


	//   ....[151]....
        /*0f74*/ 	.word	0x000374a0


	//   ....[152]....
        /*0f78*/ 	.word	0x00037530


	//   ....[153]....
        /*0f7c*/ 	.word	0x000375e0


	//   ....[154]....
        /*0f80*/ 	.word	0x000375f0


	//   ....[155]....
        /*0f84*/ 	.word	0x00037620


	//   ....[156]....
        /*0f88*/ 	.word	0x00037630


	//   ....[157]....
        /*0f8c*/ 	.word	0x000376c0


	//   ....[158]....
        /*0f90*/ 	.word	0x00037dd0


	//   ....[159]....
        /*0f94*/ 	.word	0x00037df0


	//   ....[160]....
        /*0f98*/ 	.word	0x00037e40


	//   ....[161]....
        /*0f9c*/ 	.word	0x00037e50


	//   ....[162]....
        /*0fa0*/ 	.word	0x00037e90


	//   ....[163]....
        /*0fa4*/ 	.word	0x00037ea0


	//   ....[164]....
        /*0fa8*/ 	.word	0x00037ee0


	//   ....[165]....
        /*0fac*/ 	.word	0x00037ef0


	//   ....[166]....
        /*0fb0*/ 	.word	0x00037f30


	//   ....[167]....
        /*0fb4*/ 	.word	0x00037f40


	//   ....[168]....
        /*0fb8*/ 	.word	0x00037f50


	//   ....[169]....
        /*0fbc*/ 	.word	0x00037f90


	//   ....[170]....
        /*0fc0*/ 	.word	0x000382b0


	//   ....[171]....
        /*0fc4*/ 	.word	0x000382d0


	//   ....[172]....
        /*0fc8*/ 	.word	0x000382e0


	//   ....[173]....
        /*0fcc*/ 	.word	0x000382f0


	//   ....[174]....
        /*0fd0*/ 	.word	0x00038310


	//   ....[175]....
        /*0fd4*/ 	.word	0x00038380


	//   ....[176]....
        /*0fd8*/ 	.word	0x000383f0


	//   ....[177]....
        /*0fdc*/ 	.word	0x00038410


	//   ....[178]....
        /*0fe0*/ 	.word	0x00038420


	//   ....[179]....
        /*0fe4*/ 	.word	0x00038480


	//   ....[180]....
        /*0fe8*/ 	.word	0x000384a0


	//   ....[181]....
        /*0fec*/ 	.word	0x00038500


	//   ....[182]....
        /*0ff0*/ 	.word	0x00038a40


	//   ....[183]....
        /*0ff4*/ 	.word	0x00038a70


	//   ....[184]....
        /*0ff8*/ 	.word	0x00038ad0


	//   ....[185]....
        /*0ffc*/ 	.word	0x00038b00


	//   ....[186]....
        /*1000*/ 	.word	0x00038b30


	//   ....[187]....
        /*1004*/ 	.word	0x00038b60


	//   ....[188]....
        /*1008*/ 	.word	0x00038b90


	//   ....[189]....
        /*100c*/ 	.word	0x00038bc0


	//   ....[190]....
        /*1010*/ 	.word	0x00038d60


	//   ....[191]....
        /*1014*/ 	.word	0x00038d90


	//   ....[192]....
        /*1018*/ 	.word	0x00038dc0


	//   ....[193]....
        /*101c*/ 	.word	0x00038df0


	//   ....[194]....
        /*1020*/ 	.word	0x00038e20


	//   ....[195]....
        /*1024*/ 	.word	0x00038e50


	//   ....[196]....
        /*1028*/ 	.word	0x00038f10


	//   ....[197]....
        /*102c*/ 	.word	0x00038f30


	//   ....[198]....
        /*1030*/ 	.word	0x00038f50


	//   ....[199]....
        /*1034*/ 	.word	0x00038fb0


	//   ....[200]....
        /*1038*/ 	.word	0x000399d0


	//   ....[201]....
        /*103c*/ 	.word	0x00039cf0


	//   ....[202]....
        /*1040*/ 	.word	0x00039d80


	//   ....[203]....
        /*1044*/ 	.word	0x00039e10


	//   ....[204]....
        /*1048*/ 	.word	0x00039ea0


	//   ....[205]....
        /*104c*/ 	.word	0x00039f80


	//   ....[206]....
        /*1050*/ 	.word	0x0003a010


	//   ....[207]....
        /*1054*/ 	.word	0x0003a0b0


	//   ....[208]....
        /*1058*/ 	.word	0x0003a140


	//   ....[209]....
        /*105c*/ 	.word	0x0003a220


	//   ....[210]....
        /*1060*/ 	.word	0x0003a2b0


	//   ....[211]....
        /*1064*/ 	.word	0x0003a340


	//   ....[212]....
        /*1068*/ 	.word	0x0003a3d0


	//   ....[213]....
        /*106c*/ 	.word	0x0003a4b0


	//   ....[214]....
        /*1070*/ 	.word	0x0003a550


	//   ....[215]....
        /*1074*/ 	.word	0x0003a5e0


	//   ....[216]....
        /*1078*/ 	.word	0x0003a630


	//   ....[217]....
        /*107c*/ 	.word	0x0003a680


	//   ....[218]....
        /*1080*/ 	.word	0x0003a720


	//   ....[219]....
        /*1084*/ 	.word	0x0003a7b0


	//   ....[220]....
        /*1088*/ 	.word	0x0003a800


	//   ....[221]....
        /*108c*/ 	.word	0x0003a850


	//   ....[222]....
        /*1090*/ 	.word	0x0003a940


	//   ....[223]....
        /*1094*/ 	.word	0x0003a9f0


	//   ....[224]....
        /*1098*/ 	.word	0x0003aa70


	//   ....[225]....
        /*109c*/ 	.word	0x0003aae0


	//   ....[226]....
        /*10a0*/ 	.word	0x0003ac40


	//   ....[227]....
        /*10a4*/ 	.word	0x0003ad70


	//   ....[228]....
        /*10a8*/ 	.word	0x0003add0


	//   ....[229]....
        /*10ac*/ 	.word	0x0003ae40


	//   ....[230]....
        /*10b0*/ 	.word	0x0003b0f0


	//   ....[231]....
        /*10b4*/ 	.word	0x0003b140


	//   ....[232]....
        /*10b8*/ 	.word	0x0003b1d0


	//   ....[233]....
        /*10bc*/ 	.word	0x0003b260


	//   ....[234]....
        /*10c0*/ 	.word	0x0003b2f0


	//   ....[235]....
        /*10c4*/ 	.word	0x0003b380


	//   ....[236]....
        /*10c8*/ 	.word	0x0003b410


	//   ....[237]....
        /*10cc*/ 	.word	0x0003b4a0


	//   ....[238]....
        /*10d0*/ 	.word	0x0003b520


	//   ....[239]....
        /*10d4*/ 	.word	0x0003b570


	//   ....[240]....
        /*10d8*/ 	.word	0x0003b610


	//   ....[241]....
        /*10dc*/ 	.word	0x0003b6a0


	//   ....[242]....
        /*10e0*/ 	.word	0x0003b720


	//   ....[243]....
        /*10e4*/ 	.word	0x0003b770


	//   ....[244]....
        /*10e8*/ 	.word	0x0003b800


	//   ....[245]....
        /*10ec*/ 	.word	0x0003b890


	//   ....[246]....
        /*10f0*/ 	.word	0x0003b920


	//   ....[247]....
        /*10f4*/ 	.word	0x0003b9b0


	//   ....[248]....
        /*10f8*/ 	.word	0x0003ba40


	//   ....[249]....
        /*10fc*/ 	.word	0x0003bad0


	//   ....[250]....
        /*1100*/ 	.word	0x0003bb90


	//   ....[251]....
        /*1104*/ 	.word	0x0003be60


	//   ....[252]....
        /*1108*/ 	.word	0x0003bf50


	//   ....[253]....
        /*110c*/ 	.word	0x0003bff0


	//   ....[254]....
        /*1110*/ 	.word	0x0003c050


	//   ....[255]....
        /*1114*/ 	.word	0x0003c140


	//   ....[0]....
        /*1118*/ 	.word	0x0003c1b0


	//   ....[1]....
        /*111c*/ 	.word	0x0003c2a0


	//   ....[2]....
        /*1120*/ 	.word	0x0003c310


	//   ....[3]....
        /*1124*/ 	.word	0x0003c400


	//   ....[4]....
        /*1128*/ 	.word	0x0003c470


	//   ....[5]....
        /*112c*/ 	.word	0x0003c560


	//   ....[6]....
        /*1130*/ 	.word	0x0003c5d0


	//   ....[7]....
        /*1134*/ 	.word	0x0003c670


	//   ....[8]....
        /*1138*/ 	.word	0x0003c760


	//   ....[9]....
        /*113c*/ 	.word	0x0003c820


	//   ....[10]....
        /*1140*/ 	.word	0x0003c880


	//   ....[11]....
        /*1144*/ 	.word	0x0003c970


	//   ....[12]....
        /*1148*/ 	.word	0x0003c9d0


	//   ....[13]....
        /*114c*/ 	.word	0x0003cae0


	//   ....[14]....
        /*1150*/ 	.word	0x0003cb40


	//   ....[15]....
        /*1154*/ 	.word	0x0003cc30


	//   ....[16]....
        /*1158*/ 	.word	0x0003cc90


	//   ....[17]....
        /*115c*/ 	.word	0x0003cd30


	//   ....[18]....
        /*1160*/ 	.word	0x0003ce00


	//   ....[19]....
        /*1164*/ 	.word	0x0003cea0


	//   ....[20]....
        /*1168*/ 	.word	0x0003cf70


	//   ....[21]....
        /*116c*/ 	.word	0x0003d010


	//   ....[22]....
        /*1170*/ 	.word	0x0003d0c0


	//   ....[23]....
        /*1174*/ 	.word	0x0003d160


	//   ....[24]....
        /*1178*/ 	.word	0x0003d3d0


	//   ....[25]....
        /*117c*/ 	.word	0x0003d490


	//   ....[26]....
        /*1180*/ 	.word	0x0003d550


	//   ....[27]....
        /*1184*/ 	.word	0x0003d640


	//   ....[28]....
        /*1188*/ 	.word	0x0003d700


	//   ....[29]....
        /*118c*/ 	.word	0x0003d7c0


	//   ....[30]....
        /*1190*/ 	.word	0x0003d880


	//   ....[31]....
        /*1194*/ 	.word	0x0003d940


	//   ....[32]....
        /*1198*/ 	.word	0x0003da00


	//   ....[33]....
        /*119c*/ 	.word	0x0003dac0


	//   ....[34]....
        /*11a0*/ 	.word	0x0003db80


	//   ....[35]....
        /*11a4*/ 	.word	0x0003dc40


	//   ....[36]....
        /*11a8*/ 	.word	0x0003dd00


	//   ....[37]....
        /*11ac*/ 	.word	0x0003ddb0


	//   ....[38]....
        /*11b0*/ 	.word	0x0003de10


	//   ....[39]....
        /*11b4*/ 	.word	0x0003def0


	//   ....[40]....
        /*11b8*/ 	.word	0x0003e030


	//   ....[41]....
        /*11bc*/ 	.word	0x0003e110


	//   ....[42]....
        /*11c0*/ 	.word	0x0003e1a0


	//   ....[43]....
        /*11c4*/ 	.word	0x0003e2b0


	//   ....[44]....
        /*11c8*/ 	.word	0x0003e310


	//   ....[45]....
        /*11cc*/ 	.word	0x0003e420


	//   ....[46]....
        /*11d0*/ 	.word	0x0003e480


	//   ....[47]....
        /*11d4*/ 	.word	0x0003e590


	//   ....[48]....
        /*11d8*/ 	.word	0x0003e5f0


	//   ....[49]....
        /*11dc*/ 	.word	0x0003e700


	//   ....[50]....
        /*11e0*/ 	.word	0x0003e760


	//   ....[51]....
        /*11e4*/ 	.word	0x0003e820


	//   ....[52]....
        /*11e8*/ 	.word	0x0003e980


	//   ....[53]....
        /*11ec*/ 	.word	0x0003ea20


	//   ....[54]....
        /*11f0*/ 	.word	0x0003ea80


	//   ....[55]....
        /*11f4*/ 	.word	0x0003eb30


	//   ....[56]....
        /*11f8*/ 	.word	0x0003eb90


	//   ....[57]....
        /*11fc*/ 	.word	0x0003ec40


	//   ....[58]....
        /*1200*/ 	.word	0x0003eca0


	//   ....[59]....
        /*1204*/ 	.word	0x0003ed50


	//   ....[60]....
        /*1208*/ 	.word	0x0003edb0


	//   ....[61]....
        /*120c*/ 	.word	0x0003ee60


	//   ....[62]....
        /*1210*/ 	.word	0x0003eec0


	//   ....[63]....
        /*1214*/ 	.word	0x0003ef70


	//   ....[64]....
        /*1218*/ 	.word	0x0003f060


	//   ....[65]....
        /*121c*/ 	.word	0x0003f100


	//   ....[66]....
        /*1220*/ 	.word	0x0003f160


	//   ....[67]....
        /*1224*/ 	.word	0x0003f230


	//   ....[68]....
        /*1228*/ 	.word	0x0003f290


	//   ....[69]....
        /*122c*/ 	.word	0x0003f360


	//   ....[70]....
        /*1230*/ 	.word	0x0003f3c0


	//   ....[71]....
        /*1234*/ 	.word	0x0003f490


	//   ....[72]....
        /*1238*/ 	.word	0x0003f4f0


	//   ....[73]....
        /*123c*/ 	.word	0x0003f5c0


	//   ....[74]....
        /*1240*/ 	.word	0x0003f620


	//   ....[75]....
        /*1244*/ 	.word	0x0003f6f0


	//   ....[76]....
        /*1248*/ 	.word	0x0003f780


	//   ....[77]....
        /*124c*/ 	.word	0x0003f820


	//   ....[78]....
        /*1250*/ 	.word	0x0003f9a0


	//   ....[79]....
        /*1254*/ 	.word	0x0003fa10


	//   ....[80]....
        /*1258*/ 	.word	0x0003fa80


	//   ....[81]....
        /*125c*/ 	.word	0x0003faf0


	//   ....[82]....
        /*1260*/ 	.word	0x0003fb60


	//   ....[83]....
        /*1264*/ 	.word	0x0003fbe0


	//   ....[84]....
        /*1268*/ 	.word	0x0003fc60


	//   ....[85]....
        /*126c*/ 	.word	0x0003fcf0


	//   ....[86]....
        /*1270*/ 	.word	0x0003fd60


	//   ....[87]....
        /*1274*/ 	.word	0x0003fdd0


	//   ....[88]....
        /*1278*/ 	.word	0x0003fe40


	//   ....[89]....
        /*127c*/ 	.word	0x0003fec0


	//   ....[90]....
        /*1280*/ 	.word	0x0003ff30


	//   ....[91]....
        /*1284*/ 	.word	0x0003ffc0


	//   ....[92]....
        /*1288*/ 	.word	0x00040020


	//   ....[93]....
        /*128c*/ 	.word	0x000400b0


	//   ....[94]....
        /*1290*/ 	.word	0x000401e0


	//   ....[95]....
        /*1294*/ 	.word	0x00041d60


	//   ....[96]....
        /*1298*/ 	.word	0x00041f60


	//   ....[97]....
        /*129c*/ 	.word	0x00043120


	//   ....[98]....
        /*12a0*/ 	.word	0x00043150


	//   ....[99]....
        /*12a4*/ 	.word	0x00043170


	//   ....[100]....
        /*12a8*/ 	.word	0x00043180


	//----- nvinfo : EIATTR_REG_RECONFIG
	.align		4
.L_1428:
        /*12ac*/ 	.byte	0x01, 0x54
	.zero		2


	//----- nvinfo : EIATTR_SYSCALL_OFFSETS
	.align		4
        /*12b0*/ 	.byte	0x04, 0x46
        /*12b2*/ 	.short	(.L_1430 - .L_1429)


	//   ....[0]....
.L_1429:
        /*12b4*/ 	.word	0x00002620


	//   ....[1]....
        /*12b8*/ 	.word	0x00002770


	//   ....[2]....
        /*12bc*/ 	.word	0x00007e00


	//   ....[3]....
        /*12c0*/ 	.word	0x00008390


	//   ....[4]....
        /*12c4*/ 	.word	0x00034a10


	//   ....[5]....
        /*12c8*/ 	.word	0x00034b60


	//   ....[6]....
        /*12cc*/ 	.word	0x00034c50


	//   ....[7]....
        /*12d0*/ 	.word	0x00035a90


	//   ....[8]....
        /*12d4*/ 	.word	0x000365b0


	//----- nvinfo : EIATTR_MBARRIER_INSTR_OFFSETS
	.align		4
.L_1430:
        /*12d8*/ 	.byte	0x04, 0x39
        /*12da*/ 	.short	(.L_1432 - .L_1431)


	//   ....[0]....
.L_1431:
        /*12dc*/ 	.word	0x000002d0
        /*12e0*/ 	.word	0x000000ff
        /*12e4*/ 	.word	0x00032400
        /*12e8*/ 	.short	0x0100
        /*12ea*/ 	.byte	0x08
	.zero		1


	//   ....[1]....
        /*12ec*/ 	.word	0x000002e0
        /*12f0*/ 	.word	0x000000ff
        /*12f4*/ 	.word	0x00032410
        /*12f8*/ 	.short	0x0100
        /*12fa*/ 	.byte	0x08
	.zero		1


	//   ....[2]....
        /*12fc*/ 	.word	0x000002f0
        /*1300*/ 	.word	0x000000ff
        /*1304*/ 	.word	0x00032420
        /*1308*/ 	.short	0x0100
        /*130a*/ 	.byte	0x08
	.zero		1


	//   ....[3]....
        /*130c*/ 	.word	0x000003e0
        /*1310*/ 	.word	0x000000ff
        /*1314*/ 	.word	0x00032430
        /*1318*/ 	.short	0x0100
        /*131a*/ 	.byte	0x08
	.zero		1


	//   ....[4]....
        /*131c*/ 	.word	0x000003f0
        /*1320*/ 	.word	0x000000ff
        /*1324*/ 	.word	0x00032440
        /*1328*/ 	.short	0x0100
        /*132a*/ 	.byte	0x08
	.zero		1


	//   ....[5]....
        /*132c*/ 	.word	0x00000400
        /*1330*/ 	.word	0x000000ff
        /*1334*/ 	.word	0x00032438
        /*1338*/ 	.short	0x0100
        /*133a*/ 	.byte	0x08
	.zero		1


	//   ....[6]....
        /*133c*/ 	.word	0x00000410
        /*1340*/ 	.word	0x000000ff
        /*1344*/ 	.word	0x00032448
        /*1348*/ 	.short	0x0100
        /*134a*/ 	.byte	0x08
	.zero		1


	//   ....[7]....
        /*134c*/ 	.word	0x00000540
        /*1350*/ 	.word	0x000000ff
        /*1354*/ 	.word	0x00032450
        /*1358*/ 	.short	0x0100
        /*135a*/ 	.byte	0x08
	.zero		1


	//   ....[8]....
        /*135c*/ 	.word	0x00000550
        /*1360*/ 	.word	0x000000ff
        /*1364*/ 	.word	0x00032460
        /*1368*/ 	.short	0x0100
        /*136a*/ 	.byte	0x08
	.zero		1


	//   ....[9]....
        /*136c*/ 	.word	0x00000560
        /*1370*/ 	.word	0x000000ff
        /*1374*/ 	.word	0x00032458
        /*1378*/ 	.short	0x0100
        /*137a*/ 	.byte	0x08
	.zero		1


	//   ....[10]....
        /*137c*/ 	.word	0x00000570
        /*1380*/ 	.word	0x000000ff
        /*1384*/ 	.word	0x00032468
        /*1388*/ 	.short	0x0100
        /*138a*/ 	.byte	0x08
	.zero		1


	//   ....[11]....
        /*138c*/ 	.word	0x00000660
        /*1390*/ 	.word	0x000000ff
        /*1394*/ 	.word	0x00032470
        /*1398*/ 	.short	0x0100
        /*139a*/ 	.byte	0x06
	.zero		1


	//   ....[12]....
        /*139c*/ 	.word	0x00000670
        /*13a0*/ 	.word	0x000000ff
        /*13a4*/ 	.word	0x00032480
        /*13a8*/ 	.short	0x0100
        /*13aa*/ 	.byte	0x06
	.zero		1


	//   ....[13]....
        /*13ac*/ 	.word	0x00000680
        /*13b0*/ 	.word	0x000000ff
        /*13b4*/ 	.word	0x00032478
        /*13b8*/ 	.short	0x0100
        /*13ba*/ 	.byte	0x06
	.zero		1


	//   ....[14]....
        /*13bc*/ 	.word	0x00000690
        /*13c0*/ 	.word	0x000000ff
        /*13c4*/ 	.word	0x00032488
        /*13c8*/ 	.short	0x0100
        /*13ca*/ 	.byte	0x06
	.zero		1


	//   ....[15]....
        /*13cc*/ 	.word	0x000007c0
        /*13d0*/ 	.word	0x000000ff
        /*13d4*/ 	.word	0x00032490
        /*13d8*/ 	.short	0x0100
        /*13da*/ 	.byte	0x08
	.zero		1


	//   ....[16]....
        /*13dc*/ 	.word	0x000007d0
        /*13e0*/ 	.word	0x000000ff
        /*13e4*/ 	.word	0x000324a0
        /*13e8*/ 	.short	0x0100
        /*13ea*/ 	.byte	0x08
	.zero		1


	//   ....[17]....
        /*13ec*/ 	.word	0x000007e0
        /*13f0*/ 	.word	0x000000ff
        /*13f4*/ 	.word	0x00032498
        /*13f8*/ 	.short	0x0100
        /*13fa*/ 	.byte	0x08
	.zero		1


	//   ....[18]....
        /*13fc*/ 	.word	0x000007f0
        /*1400*/ 	.word	0x000000ff
        /*1404*/ 	.word	0x000324a8
        /*1408*/ 	.short	0x0100
        /*140a*/ 	.byte	0x08
	.zero		1


	//   ....[19]....
        /*140c*/ 	.word	0x00000920
        /*1410*/ 	.word	0x000000ff
        /*1414*/ 	.word	0x000324b0
        /*1418*/ 	.short	0x0100
        /*141a*/ 	.byte	0x08
	.zero		1


	//   ....[20]....
        /*141c*/ 	.word	0x00000930
        /*1420*/ 	.word	0x000000ff
        /*1424*/ 	.word	0x000324c0
        /*1428*/ 	.short	0x0100
        /*142a*/ 	.byte	0x08
	.zero		1


	//   ....[21]....
        /*142c*/ 	.word	0x00000940
        /*1430*/ 	.word	0x000000ff
        /*1434*/ 	.word	0x000324b8
        /*1438*/ 	.short	0x0100
        /*143a*/ 	.byte	0x08
	.zero		1


	//   ....[22]....
        /*143c*/ 	.word	0x00000950
        /*1440*/ 	.word	0x000000ff
        /*1444*/ 	.word	0x000324c8
        /*1448*/ 	.short	0x0100
        /*144a*/ 	.byte	0x08
	.zero		1


	//   ....[23]....
        /*144c*/ 	.word	0x00003910
        /*1450*/ 	.word	0x00000045
        /*1454*/ 	.word	0x00032490
        /*1458*/ 	.short	0x010a
        /*145a*/ 	.byte	0x3f
	.zero		1


	//   ....[24]....
        /*145c*/ 	.word	0x00004e50
        /*1460*/ 	.word	0x00000045
        /*1464*/ 	.word	0x00032490
        /*1468*/ 	.short	0x010a
        /*146a*/ 	.byte	0x3f
	.zero		1


	//   ....[25]....
        /*146c*/ 	.word	0x00005ef0
        /*1470*/ 	.word	0x00000045
        /*1474*/ 	.word	0x00032490
        /*1478*/ 	.short	0x010a
        /*147a*/ 	.byte	0x3f
	.zero		1


	//   ....[26]....
        /*147c*/ 	.word	0x00006380
        /*1480*/ 	.word	0x00000004
        /*1484*/ 	.word	0x00000000
        /*1488*/ 	.short	0x0101
        /*148a*/ 	.byte	0x3f
	.zero		1


	//   ....[27]....
        /*148c*/ 	.word	0x000063c0
        /*1490*/ 	.word	0x00000045
        /*1494*/ 	.word	0x000324b0
        /*1498*/ 	.short	0x010a
        /*149a*/ 	.byte	0x3f
	.zero		1


	//   ....[28]....
        /*149c*/ 	.word	0x00006bf0
        /*14a0*/ 	.word	0x00000045
        /*14a4*/ 	.word	0x00000000
        /*14a8*/ 	.short	0x0101
        /*14aa*/ 	.byte	0x3f
	.zero		1


	//   ....[29]....
        /*14ac*/ 	.word	0x00008110
        /*14b0*/ 	.word	0x00000002
        /*14b4*/ 	.word	0x00032400
        /*14b8*/ 	.short	0x010a
        /*14ba*/ 	.byte	0x3f
	.zero		1


	//   ....[30]....
        /*14bc*/ 	.word	0x00008160
        /*14c0*/ 	.word	0x00000002
        /*14c4*/ 	.word	0x00032400
        /*14c8*/ 	.short	0x010a
        /*14ca*/ 	.byte	0x3f
	.zero		1


	//   ....[31]....
        /*14cc*/ 	.word	0x00008bd0
        /*14d0*/ 	.word	0x00000002
        /*14d4*/ 	.word	0x00032400
        /*14d8*/ 	.short	0x010a
        /*14da*/ 	.byte	0x3f
	.zero		1


	//   ....[32]....
        /*14dc*/ 	.word	0x0000a140
        /*14e0*/ 	.word	0x00000002
        /*14e4*/ 	.word	0x00032400
        /*14e8*/ 	.short	0x010a
        /*14ea*/ 	.byte	0x3f
	.zero		1


	//   ....[33]....
        /*14ec*/ 	.word	0x0000b8a0
        /*14f0*/ 	.word	0x00000004
        /*14f4*/ 	.word	0x00000000
        /*14f8*/ 	.short	0x010a
        /*14fa*/ 	.byte	0x3f
	.zero		1


	//   ....[34]....
        /*14fc*/ 	.word	0x0000b990
        /*1500*/ 	.word	0x00000002
        /*1504*/ 	.word	0x00000000
        /*1508*/ 	.short	0x010a
        /*150a*/ 	.byte	0x3f
	.zero		1


	//   ....[35]....
        /*150c*/ 	.word	0x0000bda0
        /*1510*/ 	.word	0x00000004
        /*1514*/ 	.word	0x00000000
        /*1518*/ 	.short	0x010a
        /*151a*/ 	.byte	0x3f
	.zero		1


	//   ....[36]....
        /*151c*/ 	.word	0x0000be70
        /*1520*/ 	.word	0x00000006
        /*1524*/ 	.word	0x00000000
        /*1528*/ 	.short	0x010a
        /*152a*/ 	.byte	0x3f
	.zero		1


	//   ....[37]....
        /*152c*/ 	.word	0x0000cbe0
        /*1530*/ 	.word	0x00000006
        /*1534*/ 	.word	0x00000000
        /*1538*/ 	.short	0x0101
        /*153a*/ 	.byte	0x3f
	.zero		1


	//   ....[38]....
        /*153c*/ 	.word	0x00016300
        /*1540*/ 	.word	0x00000002
        /*1544*/ 	.word	0x00000000
        /*1548*/ 	.short	0x0101
        /*154a*/ 	.byte	0x3f
	.zero		1


	//   ....[39]....
        /*154c*/ 	.word	0x00016780
        /*1550*/ 	.word	0x00000005
        /*1554*/ 	.word	0x00000000
        /*1558*/ 	.short	0x010a
        /*155a*/ 	.byte	0x3f
	.zero		1


	//   ....[40]....
        /*155c*/ 	.word	0x00016880
        /*1560*/ 	.word	0x0000000a
        /*1564*/ 	.word	0x00000000
        /*1568*/ 	.short	0x010a
        /*156a*/ 	.byte	0x3f
	.zero		1


	//   ....[41]....
        /*156c*/ 	.word	0x00016cb0
        /*1570*/ 	.word	0x00000048
        /*1574*/ 	.word	0x00000000
        /*1578*/ 	.short	0x010a
        /*157a*/ 	.byte	0x3f
	.zero		1


	//   ....[42]....
        /*157c*/ 	.word	0x00016db0
        /*1580*/ 	.word	0x00000008
        /*1584*/ 	.word	0x00000000
        /*1588*/ 	.short	0x010a
        /*158a*/ 	.byte	0x3f
	.zero		1


	//   ....[43]....
        /*158c*/ 	.word	0x00017b20
        /*1590*/ 	.word	0x00000008
        /*1594*/ 	.word	0x00000000
        /*1598*/ 	.short	0x0101
        /*159a*/ 	.byte	0x3f
	.zero		1


	//   ....[44]....
        /*159c*/ 	.word	0x0001ff40
        /*15a0*/ 	.word	0x00000005
        /*15a4*/ 	.word	0x00000000
        /*15a8*/ 	.short	0x0101
        /*15aa*/ 	.byte	0x3f
	.zero		1


	//   ....[45]....
        /*15ac*/ 	.word	0x00020130
        /*15b0*/ 	.word	0x00000005
        /*15b4*/ 	.word	0x00000000
        /*15b8*/ 	.short	0x010a
        /*15ba*/ 	.byte	0x3f
	.zero		1


	//   ....[46]....
        /*15bc*/ 	.word	0x00020230
        /*15c0*/ 	.word	0x00000008
        /*15c4*/ 	.word	0x00000000
        /*15c8*/ 	.short	0x010a
        /*15ca*/ 	.byte	0x3f
	.zero		1


	//   ....[47]....
        /*15cc*/ 	.word	0x00020660
        /*15d0*/ 	.word	0x00000005
        /*15d4*/ 	.word	0x00000000
        /*15d8*/ 	.short	0x010a
        /*15da*/ 	.byte	0x3f
	.zero		1


	//   ....[48]....
        /*15dc*/ 	.word	0x00020760
        /*15e0*/ 	.word	0x00000008
        /*15e4*/ 	.word	0x00000000
        /*15e8*/ 	.short	0x010a
        /*15ea*/ 	.byte	0x3f
	.zero		1


	//   ....[49]....
        /*15ec*/ 	.word	0x000214d0
        /*15f0*/ 	.word	0x00000005
        /*15f4*/ 	.word	0x00000000
        /*15f8*/ 	.short	0x0101
        /*15fa*/ 	.byte	0x3f
	.zero		1


	//   ....[50]....
        /*15fc*/ 	.word	0x0002ac00
        /*1600*/ 	.word	0x00000004
        /*1604*/ 	.word	0x00000000
        /*1608*/ 	.short	0x0101
        /*160a*/ 	.byte	0x3f
	.zero		1


	//   ....[51]....
        /*160c*/ 	.word	0x0002dba0
        /*1610*/ 	.word	0x0000000a
        /*1614*/ 	.word	0x00000000
        /*1618*/ 	.short	0x0101
        /*161a*/ 	.byte	0x3f
	.zero		1


	//   ....[52]....
        /*161c*/ 	.word	0x0002e610
        /*1620*/ 	.word	0x00000008
        /*1624*/ 	.word	0x00000000
        /*1628*/ 	.short	0x0101
        /*162a*/ 	.byte	0x3f
	.zero		1


	//   ....[53]....
        /*162c*/ 	.word	0x00033050
        /*1630*/ 	.word	0x00000017
        /*1634*/ 	.word	0x00032420
        /*1638*/ 	.short	0x010a
        /*163a*/ 	.byte	0x3f
	.zero		1


	//   ....[54]....
        /*163c*/ 	.word	0x00033100
        /*1640*/ 	.word	0x00000003
        /*1644*/ 	.word	0x000324a0
        /*1648*/ 	.short	0x010a
        /*164a*/ 	.byte	0x3f
	.zero		1


	//   ....[55]....
        /*164c*/ 	.word	0x00033330
        /*1650*/ 	.word	0x00000003
        /*1654*/ 	.word	0x000324c0
        /*1658*/ 	.short	0x010a
        /*165a*/ 	.byte	0x3f
	.zero		1


	//   ....[56]....
        /*165c*/ 	.word	0x00033960
        /*1660*/ 	.word	0x00000009
        /*1664*/ 	.word	0x000324a0
        /*1668*/ 	.short	0x010a
        /*166a*/ 	.byte	0x3f
	.zero		1


	//   ....[57]....
        /*166c*/ 	.word	0x00033b80
        /*1670*/ 	.word	0x00000009
        /*1674*/ 	.word	0x000324c0
        /*1678*/ 	.short	0x010a
        /*167a*/ 	.byte	0x3f
	.zero		1


	//   ....[58]....
        /*167c*/ 	.word	0x000351b0
        /*1680*/ 	.word	0x00000011
        /*1684*/ 	.word	0x00032440
        /*1688*/ 	.short	0x010a
        /*168a*/ 	.byte	0x3f
	.zero		1


	//   ....[59]....
        /*168c*/ 	.word	0x000357d0
        /*1690*/ 	.word	0x00000011
        /*1694*/ 	.word	0x00032430
        /*1698*/ 	.short	0x0107
        /*169a*/ 	.byte	0x3f
	.zero		1


	//   ....[60]....
        /*169c*/ 	.word	0x00035890
        /*16a0*/ 	.word	0x00000011
        /*16a4*/ 	.word	0x00032430
        /*16a8*/ 	.short	0x0101
        /*16aa*/ 	.byte	0x3f
	.zero		1


	//   ....[61]....
        /*16ac*/ 	.word	0x000363f0
        /*16b0*/ 	.word	0x00000017
        /*16b4*/ 	.word	0x00032400
        /*16b8*/ 	.short	0x0107
        /*16ba*/ 	.byte	0x3f
	.zero		1


	//   ....[62]....
        /*16bc*/ 	.word	0x00036480
        /*16c0*/ 	.word	0x00000017
        /*16c4*/ 	.word	0x00032400
        /*16c8*/ 	.short	0x0101
        /*16ca*/ 	.byte	0x3f
	.zero		1


	//   ....[63]....
        /*16cc*/ 	.word	0x00036f10
        /*16d0*/ 	.word	0x00000017
        /*16d4*/ 	.word	0x00032410
        /*16d8*/ 	.short	0x0107
        /*16da*/ 	.byte	0x3f
	.zero		1


	//   ....[64]....
        /*16dc*/ 	.word	0x00037010
        /*16e0*/ 	.word	0x00000017
        /*16e4*/ 	.word	0x00032410
        /*16e8*/ 	.short	0x0101
        /*16ea*/ 	.byte	0x3f
	.zero		1


	//   ....[65]....
        /*16ec*/ 	.word	0x00037030
        /*16f0*/ 	.word	0x00000017
        /*16f4*/ 	.word	0x00032420
        /*16f8*/ 	.short	0x010a
        /*16fa*/ 	.byte	0x3f
	.zero		1


	//   ....[66]....
        /*16fc*/ 	.word	0x000370c0
        /*1700*/ 	.word	0x00000011
        /*1704*/ 	.word	0x00032460
        /*1708*/ 	.short	0x010a
        /*170a*/ 	.byte	0x3f
	.zero		1


	//   ....[67]....
        /*170c*/ 	.word	0x00037840
        /*1710*/ 	.word	0x00000011
        /*1714*/ 	.word	0x00032450
        /*1718*/ 	.short	0x0107
        /*171a*/ 	.byte	0x3f
	.zero		1


	//   ....[68]....
        /*171c*/ 	.word	0x00037910
        /*1720*/ 	.word	0x00000011
        /*1724*/ 	.word	0x00032450
        /*1728*/ 	.short	0x0101
        /*172a*/ 	.byte	0x3f
	.zero		1


	//   ....[69]....
        /*172c*/ 	.word	0x00037c50
        /*1730*/ 	.word	0x00000006
        /*1734*/ 	.word	0x00032440
        /*1738*/ 	.short	0x010a
        /*173a*/ 	.byte	0x3f
	.zero		1


	//   ....[70]....
        /*173c*/ 	.word	0x00038010
        /*1740*/ 	.word	0x00000006
        /*1744*/ 	.word	0x00032430
        /*1748*/ 	.short	0x0107
        /*174a*/ 	.byte	0x3f
	.zero		1


	//   ....[71]....
        /*174c*/ 	.word	0x000380d0
        /*1750*/ 	.word	0x00000006
        /*1754*/ 	.word	0x00032430
        /*1758*/ 	.short	0x0101
        /*175a*/ 	.byte	0x3f
	.zero		1


	//   ....[72]....
        /*175c*/ 	.word	0x00038100
        /*1760*/ 	.word	0x00000006
        /*1764*/ 	.word	0x00032460
        /*1768*/ 	.short	0x010a
        /*176a*/ 	.byte	0x3f
	.zero		1


	//   ....[73]....
        /*176c*/ 	.word	0x00038600
        /*1770*/ 	.word	0x00000006
        /*1774*/ 	.word	0x00032450
        /*1778*/ 	.short	0x0107
        /*177a*/ 	.byte	0x3f
	.zero		1


	//   ....[74]....
        /*177c*/ 	.word	0x000386c0
        /*1780*/ 	.word	0x00000006
        /*1784*/ 	.word	0x00032450
        /*1788*/ 	.short	0x0101
        /*178a*/ 	.byte	0x3f
	.zero		1


	//   ....[75]....
        /*178c*/ 	.word	0x00039950
        /*1790*/ 	.word	0x00000005
        /*1794*/ 	.word	0x00032420
        /*1798*/ 	.short	0x010a
        /*179a*/ 	.byte	0x3f
	.zero		1


	//   ....[76]....
        /*179c*/ 	.word	0x00039ac0
        /*17a0*/ 	.word	0x00000003
        /*17a4*/ 	.word	0x00032440
        /*17a8*/ 	.short	0x010a
        /*17aa*/ 	.byte	0x3f
	.zero		1


	//   ....[77]....
        /*17ac*/ 	.word	0x00039b60
        /*17b0*/ 	.word	0x00000019
        /*17b4*/ 	.word	0x00032440
        /*17b8*/ 	.short	0x010a
        /*17ba*/ 	.byte	0x3f
	.zero		1


	//   ....[78]....
        /*17bc*/ 	.word	0x00039ba0
        /*17c0*/ 	.word	0x00000003
        /*17c4*/ 	.word	0x00032460
        /*17c8*/ 	.short	0x010a
        /*17ca*/ 	.byte	0x3f
	.zero		1


	//   ....[79]....
        /*17cc*/ 	.word	0x00039be0
        /*17d0*/ 	.word	0x00000019
        /*17d4*/ 	.word	0x00032460
        /*17d8*/ 	.short	0x010a
        /*17da*/ 	.byte	0x3f
	.zero		1


	//   ....[80]....
        /*17dc*/ 	.word	0x00039c40
        /*17e0*/ 	.word	0x00000045
        /*17e4*/ 	.word	0x00032490
        /*17e8*/ 	.short	0x010a
        /*17ea*/ 	.byte	0x3f
	.zero		1


	//   ....[81]....
        /*17ec*/ 	.word	0x00039ed0
        /*17f0*/ 	.word	0x00000045
        /*17f4*/ 	.word	0x00032490
        /*17f8*/ 	.short	0x010a
        /*17fa*/ 	.byte	0x3f
	.zero		1


	//   ....[82]....
        /*17fc*/ 	.word	0x0003a170
        /*1800*/ 	.word	0x00000045
        /*1804*/ 	.word	0x00032490
        /*1808*/ 	.short	0x010a
        /*180a*/ 	.byte	0x3f
	.zero		1


	//   ....[83]....
        /*180c*/ 	.word	0x0003a400
        /*1810*/ 	.word	0x00000045
        /*1814*/ 	.word	0x000324b0
        /*1818*/ 	.short	0x010a
        /*181a*/ 	.byte	0x3f
	.zero		1


	//   ....[84]....
        /*181c*/ 	.word	0x0003a880
        /*1820*/ 	.word	0x00000002
        /*1824*/ 	.word	0x00032400
        /*1828*/ 	.short	0x010a
        /*182a*/ 	.byte	0x3f
	.zero		1


	//   ....[85]....
        /*182c*/ 	.word	0x0003ae70
        /*1830*/ 	.word	0x00000002
        /*1834*/ 	.word	0x00032400
        /*1838*/ 	.short	0x010a
        /*183a*/ 	.byte	0x3f
	.zero		1


	//   ....[86]....
        /*183c*/ 	.word	0x0003aec0
        /*1840*/ 	.word	0x00000002
        /*1844*/ 	.word	0x00000000
        /*1848*/ 	.short	0x010a
        /*184a*/ 	.byte	0x3f
	.zero		1


	//   ....[87]....
        /*184c*/ 	.word	0x0003af10
        /*1850*/ 	.word	0x00000006
        /*1854*/ 	.word	0x00000000
        /*1858*/ 	.short	0x010a
        /*185a*/ 	.byte	0x3f
	.zero		1


	//   ....[88]....
        /*185c*/ 	.word	0x0003af60
        /*1860*/ 	.word	0x0000000a
        /*1864*/ 	.word	0x00000000
        /*1868*/ 	.short	0x010a
        /*186a*/ 	.byte	0x3f
	.zero		1


	//   ....[89]....
        /*186c*/ 	.word	0x0003afb0
        /*1870*/ 	.word	0x00000008
        /*1874*/ 	.word	0x00000000
        /*1878*/ 	.short	0x010a
        /*187a*/ 	.byte	0x3f
	.zero		1


	//   ....[90]....
        /*187c*/ 	.word	0x0003b000
        /*1880*/ 	.word	0x00000008
        /*1884*/ 	.word	0x00000000
        /*1888*/ 	.short	0x010a
        /*188a*/ 	.byte	0x3f
	.zero		1


	//   ....[91]....
        /*188c*/ 	.word	0x0003b050
        /*1890*/ 	.word	0x00000008
        /*1894*/ 	.word	0x00000000
        /*1898*/ 	.short	0x010a
        /*189a*/ 	.byte	0x3f
	.zero		1


	//   ....[92]....
        /*189c*/ 	.word	0x0003bc50
        /*18a0*/ 	.word	0x00000017
        /*18a4*/ 	.word	0x00032420
        /*18a8*/ 	.short	0x010a
        /*18aa*/ 	.byte	0x3f
	.zero		1


	//   ....[93]....
        /*18ac*/ 	.word	0x0003bca0
        /*18b0*/ 	.word	0x00000003
        /*18b4*/ 	.word	0x000324a0
        /*18b8*/ 	.short	0x010a
        /*18ba*/ 	.byte	0x3f
	.zero		1


	//   ....[94]....
        /*18bc*/ 	.word	0x0003bcf0
        /*18c0*/ 	.word	0x00000003
        /*18c4*/ 	.word	0x000324c0
        /*18c8*/ 	.short	0x010a
        /*18ca*/ 	.byte	0x3f
	.zero		1


	//   ....[95]....
        /*18cc*/ 	.word	0x0003bd40
        /*18d0*/ 	.word	0x00000009
        /*18d4*/ 	.word	0x000324a0
        /*18d8*/ 	.short	0x010a
        /*18da*/ 	.byte	0x3f
	.zero		1


	//   ....[96]....
        /*18dc*/ 	.word	0x0003bd90
        /*18e0*/ 	.word	0x00000009
        /*18e4*/ 	.word	0x000324c0
        /*18e8*/ 	.short	0x010a
        /*18ea*/ 	.byte	0x3f
	.zero		1


	//   ....[97]....
        /*18ec*/ 	.word	0x0003bea0
        /*18f0*/ 	.word	0x00000011
        /*18f4*/ 	.word	0x00032440
        /*18f8*/ 	.short	0x010a
        /*18fa*/ 	.byte	0x3f
	.zero		1


	//   ....[98]....
        /*18fc*/ 	.word	0x0003df30
        /*1900*/ 	.word	0x00000017
        /*1904*/ 	.word	0x00032420
        /*1908*/ 	.short	0x010a
        /*190a*/ 	.byte	0x3f
	.zero		1


	//   ....[99]....
        /*190c*/ 	.word	0x0003df80
        /*1910*/ 	.word	0x00000011
        /*1914*/ 	.word	0x00032460
        /*1918*/ 	.short	0x010a
        /*191a*/ 	.byte	0x3f
	.zero		1


	//   ....[100]....
        /*191c*/ 	.word	0x0003e8d0
        /*1920*/ 	.word	0x00000006
        /*1924*/ 	.word	0x00032440
        /*1928*/ 	.short	0x010a
        /*192a*/ 	.byte	0x3f
	.zero		1


	//   ....[101]....
        /*192c*/ 	.word	0x0003efb0
        /*1930*/ 	.word	0x00000006
        /*1934*/ 	.word	0x00032460
        /*1938*/ 	.short	0x010a
        /*193a*/ 	.byte	0x3f
	.zero		1


	//   ....[102]....
        /*193c*/ 	.word	0x00040100
        /*1940*/ 	.word	0x00000005
        /*1944*/ 	.word	0x00032420
        /*1948*/ 	.short	0x010a
        /*194a*/ 	.byte	0x3f
	.zero		1


	//   ....[103]....
        /*194c*/ 	.word	0x000402a0
        /*1950*/ 	.word	0x00000003
        /*1954*/ 	.word	0x00032440
        /*1958*/ 	.short	0x010a
        /*195a*/ 	.byte	0x3f
	.zero		1


	//   ....[104]....
        /*195c*/ 	.word	0x000402f0
        /*1960*/ 	.word	0x00000019
        /*1964*/ 	.word	0x00032440
        /*1968*/ 	.short	0x010a
        /*196a*/ 	.byte	0x3f
	.zero		1


	//   ....[105]....
        /*196c*/ 	.word	0x00040340
        /*1970*/ 	.word	0x00000003
        /*1974*/ 	.word	0x00032460
        /*1978*/ 	.short	0x010a
        /*197a*/ 	.byte	0x3f
	.zero		1


	//   ....[106]....
        /*197c*/ 	.word	0x000404d0
        /*1980*/ 	.word	0x0000000a
        /*1984*/ 	.word	0x00000000
        /*1988*/ 	.short	0x010a
        /*198a*/ 	.byte	0x3f
	.zero		1


	//   ....[107]....
        /*198c*/ 	.word	0x000405d0
        /*1990*/ 	.word	0x00000008
        /*1994*/ 	.word	0x00000000
        /*1998*/ 	.short	0x010a
        /*199a*/ 	.byte	0x3f
	.zero		1


	//   ....[108]....
        /*199c*/ 	.word	0x000409f0
        /*19a0*/ 	.word	0x00000008
        /*19a4*/ 	.word	0x00032410
        /*19a8*/ 	.short	0x010a
        /*19aa*/ 	.byte	0x3f
	.zero		1


	//   ....[109]....
        /*19ac*/ 	.word	0x00040b10
        /*19b0*/ 	.word	0x0000000a
        /*19b4*/ 	.word	0x00000000
        /*19b8*/ 	.short	0x010a
        /*19ba*/ 	.byte	0x3f
	.zero		1


	//   ....[110]....
        /*19bc*/ 	.word	0x00040c10
        /*19c0*/ 	.word	0x00000008
        /*19c4*/ 	.word	0x00000000
        /*19c8*/ 	.short	0x010a
        /*19ca*/ 	.byte	0x3f
	.zero		1


	//   ....[111]....
        /*19cc*/ 	.word	0x000419e0
        /*19d0*/ 	.word	0x00000008
        /*19d4*/ 	.word	0x00000000
        /*19d8*/ 	.short	0x0101
        /*19da*/ 	.byte	0x3f
	.zero		1


	//   ....[112]....
        /*19dc*/ 	.word	0x0004b960
        /*19e0*/ 	.word	0x00000000
        /*19e4*/ 	.word	0x00000000
        /*19e8*/ 	.short	0x0101
        /*19ea*/ 	.byte	0x3f
	.zero		1


	//   ....[113]....
        /*19ec*/ 	.word	0x0004b980
        /*19f0*/ 	.word	0x00000008
        /*19f4*/ 	.word	0x00000000
        /*19f8*/ 	.short	0x010a
        /*19fa*/ 	.byte	0x3f
	.zero		1


	//   ....[114]....
        /*19fc*/ 	.word	0x0004b9d0
        /*1a00*/ 	.word	0x00000008
        /*1a04*/ 	.word	0x00032410
        /*1a08*/ 	.short	0x010a
        /*1a0a*/ 	.byte	0x3f
	.zero		1


	//   ....[115]....
        /*1a0c*/ 	.word	0x0004ba20
        /*1a10*/ 	.word	0x00000008
        /*1a14*/ 	.word	0x00000000
        /*1a18*/ 	.short	0x010a
        /*1a1a*/ 	.byte	0x3f
	.zero		1


	//----- nvinfo : EIATTR_NUM_MBARRIERS
	.align		4
.L_1432:
        /*1a1c*/ 	.byte	0x03, 0x38
        /*1a1e*/ 	.short	0x0017


	//----- nvinfo : EIATTR_EXIT_INSTR_OFFSETS
	.align		4
        /*1a20*/ 	.byte	0x04, 0x1c
        /*1a22*/ 	.short	(.L_1434 - .L_1433)


	//   ....[0]....
.L_1433:
        /*1a24*/ 	.word	0x00039c30


	//----- nvinfo : EIATTR_MAX_THREADS
	.align		4
.L_1434:
        /*1a28*/ 	.byte	0x04, 0x05
        /*1a2a*/ 	.short	(.L_1436 - .L_1435)
.L_1435:
        /*1a2c*/ 	.word	0x00000180
        /*1a30*/ 	.word	0x00000001
        /*1a34*/ 	.word	0x00000001


	//----- nvinfo : EIATTR_CRS_STACK_SIZE
	.align		4
.L_1436:
        /*1a38*/ 	.byte	0x04, 0x1e
        /*1a3a*/ 	.short	(.L_1438 - .L_1437)
.L_1437:
        /*1a3c*/ 	.word	0x00000000


	//----- nvinfo : EIATTR_CBANK_PARAM_SIZE
	.align		4
.L_1438:
        /*1a40*/ 	.byte	0x03, 0x19
        /*1a42*/ 	.short	0x0bf0


	//----- nvinfo : EIATTR_PARAM_CBANK
	.align		4
        /*1a44*/ 	.byte	0x04, 0x0a
        /*1a46*/ 	.short	(.L_1440 - .L_1439)
	.align		4
.L_1439:
        /*1a48*/ 	.word	index@(.nv.constant0._ZN7cutlass13device_kernelIN5flash11enable_sm90INS1_16FlashAttnFwdSm90INS1_25CollectiveMainloopFwdSm90ILi2EN4cute5tupleIJNS5_1CILi1EEES8_S8_EEENS6_IJNS7_ILi128EEENS7_ILi96EEENS7_ILi64EEEEEELi256ENS_10bfloat16_tEfNS_4arch4Sm90ELb0ELb1ELb0ELb1ELb1ELb1ELb1ELb1ELb0ELb1ELb1ELb0EEENS1_21CollectiveEpilogueFwdINS6_IJSA_NS7_ILi256EEESB_EEES9_SE_SG_Li256ELb1ELb1ELb1ELb0EEENS1_36VarlenDynamicPersistentTileSchedulerILi128ELi96ELi256ELi128ELb1ELb1ELb1ELb1ELb0ELb1EEEEEEEEEvNT_6ParamsE)
        /*1a4c*/ 	.short	0x0210
        /*1a4e*/ 	.short	0x0bf0


	//----- nvinfo : EIATTR_SW_WAR
	.align		4
.L_1440:
        /*1a50*/ 	.byte	0x04, 0x36
        /*1a52*/ 	.short	(.L_1442 - .L_1441)
.L_1441:
        /*1a54*/ 	.word	0x00000008
.L_1442:


//--------------------- .nv.info._ZN7cutlass13device_kernelIN5flash11enable_sm90INS1_16FlashAttnFwdSm90INS1_25CollectiveMainloopFwdSm90ILi2EN4cute5tupleIJNS5_1CILi1EEES8_S8_EEENS6_IJNS7_ILi128EEENS7_ILi96EEENS7_ILi64EEEEEELi256ENS_10bfloat16_tEfNS_4arch4Sm90ELb1ELb0ELb0ELb0ELb1ELb0ELb0ELb1ELb0ELb1ELb1ELb0EEENS1_21CollectiveEpilogueFwdINS6_IJSA_NS7_ILi256EEESB_EEES9_SE_SG_Li256ELb0ELb1ELb1ELb0EEENS1_19SingleTileSchedulerILb0ELb1ELb1ELi128EEEEEEEEEvNT_6ParamsE --------------------------
	.section	.nv.info._ZN7cutlass13device_kernelIN5flash11enable_sm90INS1_16FlashAttnFwdSm90INS1_25CollectiveMainloopFwdSm90ILi2EN4cute5tupleIJNS5_1CILi1EEES8_S8_EEENS6_IJNS7_ILi128EEENS7_ILi96EEENS7_ILi64EEEEEELi256ENS_10bfloat16_tEfNS_4arch4Sm90ELb1ELb0ELb0ELb0ELb1ELb0ELb0ELb1ELb0ELb1ELb1ELb0EEENS1_21CollectiveEpilogueFwdINS6_IJSA_NS7_ILi256EEESB_EEES9_SE_SG_Li256ELb0ELb1ELb1ELb0EEENS1_19SingleTileSchedulerILb0ELb1ELb1ELi128EEEEEEEEEvNT_6ParamsE,"",@"SHT_CUDA_INFO"
	.sectionflags	@""
	.align	4


	//----- nvinfo : EIATTR_CUDA_API_VERSION
	.align		4
        /*0000*/ 	.byte	0x04, 0x37
        /*0002*/ 	.short	(.L_1444 - .L_1443)
.L_1443:
        /*0004*/ 	.word	0x00000082


	//----- nvinfo : EIATTR_KPARAM_INFO
	.align		4
.L_1444:
        /*0008*/ 	.byte	0x04, 0x17
        /*000a*/ 	.short	(.L_1446 - .L_1445)
.L_1445:
        /*000c*/ 	.word	0x00000000
        /*0010*/ 	.short	0x0000
        /*0012*/ 	.short	0x0070
        /*0014*/ 	.byte	0x00, 0xf0, 0x01, 0x28


	//----- nvinfo : EIATTR_SPARSE_MMA_MASK
	.align		4
.L_1446:
        /*0018*/ 	.byte	0x03, 0x50
        /*001a*/ 	.short	0x0000


	//----- nvinfo : EIATTR_MAXREG_COUNT
	.align		4
        /*001c*/ 	.byte	0x03, 0x1b
        /*001e*/ 	.short	0x00a8


	//----- nvinfo : EIATTR_NUM_BARRIERS
	.align		4
        /*0020*/ 	.byte	0x02, 0x4c
        /*0022*/ 	.byte	0x10
	.zero		1


	//----- nvinfo : EIATTR_EXTERNS
	.align		4
        /*0024*/ 	.byte	0x04, 0x0f
        /*0026*/ 	.short	(.L_1448 - .L_1447)


	//   ....[0]....
	.align		4
.L_1447:
        /*0028*/ 	.word	index@(__assertfail)


	//----- nvinfo : EIATTR_MERCURY_ISA_VERSION
	.align		4
.L_1448:
        /*002c*/ 	.byte	0x03, 0x5f
        /*002e*/ 	.short	0x0101


	//----- nvinfo : EIATTR_INT_WARP_WIDE_INSTR_OFFSETS
	.align		4
        /*0030*/ 	.byte	0x04, 0x31
        /*0032*/ 	.short	(.L_1450 - .L_1449)


	//   ....[0]....
.L_1449:
        /*0034*/ 	.word	0x000000b0


	//   ....[1]....
        /*0038*/ 	.word	0x000000c0


	//   ....[2]....
        /*003c*/ 	.word	0x00000160


	//----- nvinfo : EIATTR_COOP_GROUP_MASK_REGIDS
	.align		4
.L_1450:
        /*0040*/ 	.byte	0x04, 0x29
        /*0042*/ 	.short	(.L_1452 - .L_1451)


	//   ....[0]....
.L_1451:
        /*0044*/ 	.word	0xffffffff


	//   ....[1]....
        /*0048*/ 	.word	0xffffffff


	//   ....[2]....
        /*004c*/ 	.word	0xffffffff


	//   ....[3]....
        /*0050*/ 	.word	0xffffffff


	//   ....[4]....
        /*0054*/ 	.word	0xffffffff


	//   ....[5]....
        /*0058*/ 	.word	0xffffffff


	//   ....[6]....
        /*005c*/ 	.word	0xffffffff


	//   ....[7]....
        /*0060*/ 	.word	0xffffffff


	//   ....[8]....
        /*0064*/ 	.word	0xffffffff


	//   ....[9]....
        /*0068*/ 	.word	0xffffffff


	//   ....[10]....
        /*006c*/ 	.word	0xffffffff


	//   ....[11]....
        /*0070*/ 	.word	0xffffffff


	//   ....[12]....
        /*0074*/ 	.word	0xffffffff


	//   ....[13]....
        /*0078*/ 	.word	0xffffffff


	//   ....[14]....
        /*007c*/ 	.word	0xffffffff


	//   ....[15]....
        /*0080*/ 	.word	0xffffffff


	//   ....[16]....
        /*0084*/ 	.word	0xffffffff


	//   ....[17]....
        /*0088*/ 	.word	0xffffffff


	//   ....[18]....
        /*008c*/ 	.word	0xffffffff


	//   ....[19]....
        /*0090*/ 	.word	0xffffffff


	//   ....[20]....
        /*0094*/ 	.word	0xffffffff


	//   ....[21]....
        /*0098*/ 	.word	0xffffffff


	//   ....[22]....
        /*009c*/ 	.word	0xffffffff


	//   ....[23]....
        /*00a0*/ 	.word	0xffffffff


	//   ....[24]....
        /*00a4*/ 	.word	0xffffffff


	//   ....[25]....
        /*00a8*/ 	.word	0xffffffff


	//   ....[26]....
        /*00ac*/ 	.word	0xffffffff


	//   ....[27]....
        /*00b0*/ 	.word	0xffffffff


	//   ....[28]....
        /*00b4*/ 	.word	0xffffffff


	//   ....[29]....
        /*00b8*/ 	.word	0xffffffff


	//   ....[30]....
        /*00bc*/ 	.word	0xffffffff


	//   ....[31]....
        /*00c0*/ 	.word	0xffffffff


	//   ....[32]....
        /*00c4*/ 	.word	0xffffffff


	//   ....[33]....
        /*00c8*/ 	.word	0xffffffff


	//   ....[34]....
        /*00cc*/ 	.word	0xffffffff


	//   ....[35]....
        /*00d0*/ 	.word	0xffffffff


	//   ....[36]....
        /*00d4*/ 	.word	0xffffffff


	//   ....[37]....
        /*00d8*/ 	.word	0xffffffff


	//   ....[38]....
        /*00dc*/ 	.word	0xffffffff


	//   ....[39]....
        /*00e0*/ 	.word	0xffffffff


	//   ....[40]....
        /*00e4*/ 	.word	0xffffffff


	//   ....[41]....
        /*00e8*/ 	.word	0xffffffff


	//   ....[42]....
        /*00ec*/ 	.word	0xffffffff


	//   ....[43]....
        /*00f0*/ 	.word	0xffffffff


	//   ....[44]....
        /*00f4*/ 	.word	0xffffffff


	//   ....[45]....
        /*00f8*/ 	.word	0xffffffff


	//   ....[46]....
        /*00fc*/ 	.word	0xffffffff


	//   ....[47]....
        /*0100*/ 	.word	0xffffffff


	//   ....[48]....
        /*0104*/ 	.word	0xffffffff


	//   ....[49]....
        /*0108*/ 	.word	0xffffffff


	//   ....[50]....
        /*010c*/ 	.word	0xffffffff


	//   ....[51]....
        /*0110*/ 	.word	0xffffffff


	//   ....[52]....
        /*0114*/ 	.word	0xffffffff


	//   ....[53]....
        /*0118*/ 	.word	0xffffffff


	//   ....[54]....
        /*011c*/ 	.word	0xffffffff


	//   ....[55]....
        /*0120*/ 	.word	0xffffffff


	//   ....[56]....
        /*0124*/ 	.word	0xffffffff


	//   ....[57]....
        /*0128*/ 	.word	0xffffffff


	//   ....[58]....
        /*012c*/ 	.word	0xffffffff


	//   ....[59]....
        /*0130*/ 	.word	0xffffffff


	//   ....[60]....
        /*0134*/ 	.word	0xffffffff


	//   ....[61]....
        /*0138*/ 	.word	0xffffffff


	//   ....[62]....
        /*013c*/ 	.word	0xffffffff


	//   ....[63]....
        /*0140*/ 	.word	0xffffffff


	//   ....[64]....
        /*0144*/ 	.word	0xffffffff


	//   ....[65]....
        /*0148*/ 	.word	0xffffffff


	//   ....[66]....
        /*014c*/ 	.word	0xffffffff


	//   ....[67]....
        /*0150*/ 	.word	0xffffffff


	//   ....[68]....
        /*0154*/ 	.word	0xffffffff


	//   ....[69]....
        /*0158*/ 	.word	0xffffffff


	//   ....[70]....
        /*015c*/ 	.word	0xffffffff


	//   ....[71]....
        /*0160*/ 	.word	0xffffffff


	//   ....[72]....
        /*0164*/ 	.word	0xffffffff


	//   ....[73]....
        /*0168*/ 	.word	0xffffffff


	//   ....[74]....
        /*016c*/ 	.word	0xffffffff


	//   ....[75]....
        /*0170*/ 	.word	0xffffffff


	//   ....[76]....
        /*0174*/ 	.word	0xffffffff


	//   ....[77]....
        /*0178*/ 	.word	0xffffffff


	//   ....[78]....
        /*017c*/ 	.word	0xffffffff


	//   ....[79]....
        /*0180*/ 	.word	0xffffffff


	//   ....[80]....
        /*0184*/ 	.word	0xffffffff


	//   ....[81]....
        /*0188*/ 	.word	0xffffffff


	//   ....[82]....
        /*018c*/ 	.word	0xffffffff


	//   ....[83]....
        /*0190*/ 	.word	0xffffffff


	//   ....[84]....
        /*0194*/ 	.word	0xffffffff


	//   ....[85]....
        /*0198*/ 	.word	0xffffffff


	//   ....[86]....
        /*019c*/ 	.word	0xffffffff


	//   ....[87]....
        /*01a0*/ 	.word	0xffffffff


	//   ....[88]....
        /*01a4*/ 	.word	0xffffffff


	//   ....[89]....
        /*01a8*/ 	.word	0xffffffff


	//   ....[90]....
        /*01ac*/ 	.word	0xffffffff


	//   ....[91]....
        /*01b0*/ 	.word	0xffffffff


	//   ....[92]....
        /*01b4*/ 	.word	0xffffffff


	//   ....[93]....
        /*01b8*/ 	.word	0xffffffff


	//   ....[94]....
        /*01bc*/ 	.word	0xffffffff


	//   ....[95]....
        /*01c0*/ 	.word	0xffffffff


	//   ....[96]....
        /*01c4*/ 	.word	0xffffffff


	//   ....[97]....
        /*01c8*/ 	.word	0xffffffff


	//   ....[98]....
        /*01cc*/ 	.word	0xffffffff


	//   ....[99]....
        /*01d0*/ 	.word	0xffffffff


	//   ....[100]....
        /*01d4*/ 	.word	0xffffffff


	//   ....[101]....
        /*01d8*/ 	.word	0x0500000f


	//   ....[102]....
        /*01dc*/ 	.word	0x0500000f


	//   ....[103]....
        /*01e0*/ 	.word	0x0500000f


	//   ....[104]....
        /*01e4*/ 	.word	0x0500000f


	//   ....[105]....
        /*01e8*/ 	.word	0x0500000f


	//   ....[106]....
        /*01ec*/ 	.word	0x0500000f


	//   ....[107]....
        /*01f0*/ 	.word	0x0500000f


	//   ....[108]....
        /*01f4*/ 	.word	0x0500000f


	//   ....[109]....
        /*01f8*/ 	.word	0x0500000f


	//   ....[110]....
        /*01fc*/ 	.word	0x0500000f


	//   ....[111]....
        /*0200*/ 	.word	0x0500000f


	//   ....[112]....
        /*0204*/ 	.word	0x0500000f


	//   ....[113]....
        /*0208*/ 	.word	0x0500000f


	//   ....[114]....
        /*020c*/ 	.word	0x0500000f


	//   ....[115]....
        /*0210*/ 	.word	0x0500000f


	//   ....[116]....
        /*0214*/ 	.word	0x0500000f


	//   ....[117]....
        /*0218*/ 	.word	0x0500000f


	//   ....[118]....
        /*021c*/ 	.word	0x0500000f


	//   ....[119]....
        /*0220*/ 	.word	0x0500000f


	//   ....[120]....
        /*0224*/ 	.word	0x0500000f


	//   ....[121]....
        /*0228*/ 	.word	0x0500000f


	//   ....[122]....
        /*022c*/ 	.word	0x0500000f


	//   ....[123]....
        /*0230*/ 	.word	0x0500000f


	//   ....[124]....
        /*0234*/ 	.word	0x0500000f


	//   ....[125]....
        /*0238*/ 	.word	0x0500000f


	//   ....[126]....
        /*023c*/ 	.word	0x0500000f


	//   ....[127]....
        /*0240*/ 	.word	0x0500000f


	//   ....[128]....
        /*0244*/ 	.word	0x0500000f


	//   ....[129]....
        /*0248*/ 	.word	0x0500000f


	//   ....[130]....
        /*024c*/ 	.word	0x0500000f


	//   ....[131]....
        /*0250*/ 	.word	0x0500000f


	//   ....[132]....
        /*0254*/ 	.word	0x0500000f


	//   ....[133]....
        /*0258*/ 	.word	0x0500000f


	//   ....[134]....
        /*025c*/ 	.word	0x0500000f


	//   ....[135]....
        /*0260*/ 	.word	0x0500000f


	//   ....[136]....
        /*0264*/ 	.word	0x0500000f


	//   ....[137]....
        /*0268*/ 	.word	0x0500000f


	//   ....[138]....
        /*026c*/ 	.word	0x0500000f


	//   ....[139]....
        /*0270*/ 	.word	0x0500000f


	//   ....[140]....
        /*0274*/ 	.word	0x0500000f


	//   ....[141]....
        /*0278*/ 	.word	0x0500000f


	//   ....[142]....
        /*027c*/ 	.word	0x0500000f


	//   ....[143]....
        /*0280*/ 	.word	0x0500000f


	//   ....[144]....
        /*0284*/ 	.word	0x0500000f


	//   ....[145]....
        /*0288*/ 	.word	0x0500000f


	//   ....[146]....
        /*028c*/ 	.word	0x0500000f


	//   ....[147]....
        /*0290*/ 	.word	0x0500000f


	//   ....[148]....
        /*0294*/ 	.word	0x0500000f


	//   ....[149]....
        /*0298*/ 	.word	0x0500000f


	//   ....[150]....
        /*029c*/ 	.word	0x0500000f


	//   ....[151]....
        /*02a0*/ 	.word	0x0500000f


	//   ....[152]....
        /*02a4*/ 	.word	0x0500000f


	//   ....[153]....
        /*02a8*/ 	.word	0x0500000f


	//   ....[154]....
        /*02ac*/ 	.word	0x0500000f


	//   ....[155]....
        /*02b0*/ 	.word	0x0500000f


	//   ....[156]....
        /*02b4*/ 	.word	0x0500000f


	//   ....[157]....
        /*02b8*/ 	.word	0x0500000f


	//   ....[158]....
        /*02bc*/ 	.word	0x0500000f


	//   ....[159]....
        /*02c0*/ 	.word	0x0500000f


	//   ....[160]....
        /*02c4*/ 	.word	0x0500000f


	//   ....[161]....
        /*02c8*/ 	.word	0x0500000f


	//   ....[162]....
        /*02cc*/ 	.word	0x0500000f


	//   ....[163]....
        /*02d0*/ 	.word	0x0500000f


	//   ....[164]....
        /*02d4*/ 	.word	0x0500000f


	//   ....[165]....
        /*02d8*/ 	.word	0x0500000f


	//   ....[166]....
        /*02dc*/ 	.word	0x0500000f


	//----- nvinfo : EIATTR_COOP_GROUP_INSTR_OFFSETS
	.align		4
.L_1452:
        /*02e0*/ 	.byte	0x04, 0x28
        /*02e2*/ 	.short	(.L_1454 - .L_1453)


	//   ....[0]....
.L_1453:
        /*02e4*/ 	.word	0x00000060


	//   ....[1]....
        /*02e8*/ 	.word	0x000000a0


	//   ....[2]....
        /*02ec*/ 	.word	0x000002c0


	//   ....[3]....
        /*02f0*/ 	.word	0x00000420


	//   ....[4]....
        /*02f4*/ 	.word	0x00000540


	//   ....[5]....
        /*02f8*/ 	.word	0x000006a0


	//   ....[6]....
        /*02fc*/ 	.word	0x00001350


	//   ....[7]....
        /*0300*/ 	.word	0x00001ac0


	//   ....[8]....
        /*0304*/ 	.word	0x00001fe0


	//   ....[9]....
        /*0308*/ 	.word	0x00001ff0


	//   ....[10]....
        /*030c*/ 	.word	0x00002040


	//   ....[11]....
        /*0310*/ 	.word	0x00002770


	//   ....[12]....
        /*0314*/ 	.word	0x00002800


	//   ....[13]....
        /*0318*/ 	.word	0x00003830


	//   ....[14]....
        /*031c*/ 	.word	0x00003d20


	//   ....[15]....
        /*0320*/ 	.word	0x00003d30


	//   ....[16]....
        /*0324*/ 	.word	0x00003d80


	//   ....[17]....
        /*0328*/ 	.word	0x00004460


	//   ....[18]....
        /*032c*/ 	.word	0x000044c0


	//   ....[19]....
        /*0330*/ 	.word	0x00005db0


	//   ....[20]....
        /*0334*/ 	.word	0x00005de0


	//   ....[21]....
        /*0338*/ 	.word	0x00006240


	//   ....[22]....
        /*033c*/ 	.word	0x00006410


	//   ....[23]....
        /*0340*/ 	.word	0x00007620


	//   ....[24]....
        /*0344*/ 	.word	0x00007640


	//   ....[25]....
        /*0348*/ 	.word	0x00007680


	//   ....[26]....
        /*034c*/ 	.word	0x000076a0


	//   ....[27]....
        /*0350*/ 	.word	0x00008770


	//   ....[28]....
        /*0354*/ 	.word	0x000087e0


	//   ....[29]....
        /*0358*/ 	.word	0x00008820


	//   ....[30]....
        /*035c*/ 	.word	0x00008850


	//   ....[31]....
        /*0360*/ 	.word	0x00008880


	//   ....[32]....
        /*0364*/ 	.word	0x000088a0


	//   ....[33]....
        /*0368*/ 	.word	0x00009510


	//   ....[34]....
        /*036c*/ 	.word	0x00009520


	//   ....[35]....
        /*0370*/ 	.word	0x0000a550


	//   ....[36]....
        /*0374*/ 	.word	0x0000b700


	//   ....[37]....
        /*0378*/ 	.word	0x0000b720


	//   ....[38]....
        /*037c*/ 	.word	0x0000b730


	//   ....[39]....
        /*0380*/ 	.word	0x0000b770


	//   ....[40]....
        /*0384*/ 	.word	0x0000b7c0


	//   ....[41]....
        /*0388*/ 	.word	0x0000b7e0


	//   ....[42]....
        /*038c*/ 	.word	0x0000b830


	//   ....[43]....
        /*0390*/ 	.word	0x0000b850


	//   ....[44]....
        /*0394*/ 	.word	0x0000b8a0


	//   ....[45]....
        /*0398*/ 	.word	0x0000b8c0


	//   ....[46]....
        /*039c*/ 	.word	0x0000b910


	//   ....[47]....
        /*03a0*/ 	.word	0x0000b930


	//   ....[48]....
        /*03a4*/ 	.word	0x0000beb0


	//   ....[49]....
        /*03a8*/ 	.word	0x0000bee0


	//   ....[50]....
        /*03ac*/ 	.word	0x0000bf10


	//   ....[51]....
        /*03b0*/ 	.word	0x0000bf80


	//   ....[52]....
        /*03b4*/ 	.word	0x0000bfe0


	//   ....[53]....
        /*03b8*/ 	.word	0x0000c000


	//   ....[54]....
        /*03bc*/ 	.word	0x0000c060


	//   ....[55]....
        /*03c0*/ 	.word	0x0000c080


	//   ....[56]....
        /*03c4*/ 	.word	0x0000c0e0


	//   ....[57]....
        /*03c8*/ 	.word	0x0000c100


	//   ....[58]....
        /*03cc*/ 	.word	0x0000c160


	//   ....[59]....
        /*03d0*/ 	.word	0x0000c180


	//   ....[60]....
        /*03d4*/ 	.word	0x0000c1e0


	//   ....[61]....
        /*03d8*/ 	.word	0x0000c200


	//   ....[62]....
        /*03dc*/ 	.word	0x0000c250


	//   ....[63]....
        /*03e0*/ 	.word	0x0000c270


	//   ....[64]....
        /*03e4*/ 	.word	0x0000c5f0


	//   ....[65]....
        /*03e8*/ 	.word	0x0000c620


	//   ....[66]....
        /*03ec*/ 	.word	0x0000c660


	//   ....[67]....
        /*03f0*/ 	.word	0x0000c680


	//   ....[68]....
        /*03f4*/ 	.word	0x0000c6a0


	//   ....[69]....
        /*03f8*/ 	.word	0x0000c6d0


	//   ....[70]....
        /*03fc*/ 	.word	0x0000c770


	//   ....[71]....
        /*0400*/ 	.word	0x0000c7a0


	//   ....[72]....
        /*0404*/ 	.word	0x0000c830


	//   ....[73]....
        /*0408*/ 	.word	0x0000c860


	//   ....[74]....
        /*040c*/ 	.word	0x0000c870


	//   ....[75]....
        /*0410*/ 	.word	0x0000c900


	//   ....[76]....
        /*0414*/ 	.word	0x0000d070


	//   ....[77]....
        /*0418*/ 	.word	0x0000d090


	//   ....[78]....
        /*041c*/ 	.word	0x0000d0a0


	//   ....[79]....
        /*0420*/ 	.word	0x0000d0b0


	//   ....[80]....
        /*0424*/ 	.word	0x0000d0c0


	//   ....[81]....
        /*0428*/ 	.word	0x0000d0d0


	//   ....[82]....
        /*042c*/ 	.word	0x0000d0f0


	//   ....[83]....
        /*0430*/ 	.word	0x0000d110


	//   ....[84]....
        /*0434*/ 	.word	0x0000d140


	//   ....[85]....
        /*0438*/ 	.word	0x0000d180


	//   ....[86]....
        /*043c*/ 	.word	0x0000d1c0


	//   ....[87]....
        /*0440*/ 	.word	0x0000d210


	//   ....[88]....
        /*0444*/ 	.word	0x0000d560


	//   ....[89]....
        /*0448*/ 	.word	0x0000d580


	//   ....[90]....
        /*044c*/ 	.word	0x0000d590


	//   ....[91]....
        /*0450*/ 	.word	0x0000d5a0


	//   ....[92]....
        /*0454*/ 	.word	0x0000d5b0


	//   ....[93]....
        /*0458*/ 	.word	0x0000d5e0


	//   ....[94]....
        /*045c*/ 	.word	0x0000d640


	//   ....[95]....
        /*0460*/ 	.word	0x0000d660


	//   ....[96]....
        /*0464*/ 	.word	0x0000d6c0


	//   ....[97]....
        /*0468*/ 	.word	0x0000d6d0


	//   ....[98]....
        /*046c*/ 	.word	0x0000d740


	//   ....[99]....
        /*0470*/ 	.word	0x0000d760


	//   ....[100]....
        /*0474*/ 	.word	0x0000dac0


	//   ....[101]....
        /*0478*/ 	.word	0x0000e020


	//   ....[102]....
        /*047c*/ 	.word	0x0000e110


	//   ....[103]....
        /*0480*/ 	.word	0x0000e1b0


	//   ....[104]....
        /*0484*/ 	.word	0x0000e230


	//   ....[105]....
        /*0488*/ 	.word	0x0000e2e0


	//   ....[106]....
        /*048c*/ 	.word	0x0000e340


	//   ....[107]....
        /*0490*/ 	.word	0x0000e400


	//   ....[108]....
        /*0494*/ 	.word	0x0000e460


	//   ....[109]....
        /*0498*/ 	.word	0x0000e520


	//   ....[110]....
        /*049c*/ 	.word	0x0000e580


	//   ....[111]....
        /*04a0*/ 	.word	0x0000e640


	//   ....[112]....
        /*04a4*/ 	.word	0x0000e6a0


	//   ....[113]....
        /*04a8*/ 	.word	0x0000e740


	//   ....[114]....
        /*04ac*/ 	.word	0x0000e7e0


	//   ....[115]....
        /*04b0*/ 	.word	0x0000e840


	//   ....[116]....
        /*04b4*/ 	.word	0x0000e900


	//   ....[117]....
        /*04b8*/ 	.word	0x0000e9b0


	//   ....[118]....
        /*04bc*/ 	.word	0x0000ea10


	//   ....[119]....
        /*04c0*/ 	.word	0x0000eae0


	//   ....[120]....
        /*04c4*/ 	.word	0x0000eb40


	//   ....[121]....
        /*04c8*/ 	.word	0x0000ec10


	//   ....[122]....
        /*04cc*/ 	.word	0x0000ec70


	//   ....[123]....
        /*04d0*/ 	.word	0x0000ed40


	//   ....[124]....
        /*04d4*/ 	.word	0x0000eda0


	//   ....[125]....
        /*04d8*/ 	.word	0x0000ee70


	//   ....[126]....
        /*04dc*/ 	.word	0x0000eed0


	//   ....[127]....
        /*04e0*/ 	.word	0x0000ef80


	//   ....[128]....
        /*04e4*/ 	.word	0x0000f000


	//   ....[129]....
        /*04e8*/ 	.word	0x0000f0a0


	//   ....[130]....
        /*04ec*/ 	.word	0x0000f1f0


	//   ....[131]....
        /*04f0*/ 	.word	0x0000f2c0


	//   ....[132]....
        /*04f4*/ 	.word	0x0000f330


	//   ....[133]....
        /*04f8*/ 	.word	0x0000f3f0


	//   ....[134]....
        /*04fc*/ 	.word	0x0000f4e0


	//   ....[135]....
        /*0500*/ 	.word	0x0000f5a0


	//   ....[136]....
        /*0504*/ 	.word	0x0000f680


	//   ....[137]....
        /*0508*/ 	.word	0x0000f740


	//   ....[138]....
        /*050c*/ 	.word	0x0000f820


	//   ....[139]....
        /*0510*/ 	.word	0x0000f8e0


	//   ....[140]....
        /*0514*/ 	.word	0x0000f9c0


	//   ....[141]....
        /*0518*/ 	.word	0x0000fa90


	//   ....[142]....
        /*051c*/ 	.word	0x0000fbf0


	//   ....[143]....
        /*0520*/ 	.word	0x0000fc90


	//   ....[144]....
        /*0524*/ 	.word	0x0000fcf0


	//   ....[145]....
        /*0528*/ 	.word	0x0000fd90


	//   ....[146]....
        /*052c*/ 	.word	0x0000fdf0


	//   ....[147]....
        /*0530*/ 	.word	0x0000fe90


	//   ....[148]....
        /*0534*/ 	.word	0x0000fef0


	//   ....[149]....
        /*0538*/ 	.word	0x0000ff90


	//   ....[150]....
        /*053c*/ 	.word	0x0000fff0


	//   ....[151]....
        /*0540*/ 	.word	0x00010090


	//   ....[152]....
        /*0544*/ 	.word	0x000100f0


	//   ....[153]....
        /*0548*/ 	.word	0x00010190


	//   ....[154]....
        /*054c*/ 	.word	0x00010280


	//   ....[155]....
        /*0550*/ 	.word	0x00010320


	//   ....[156]....
        /*0554*/ 	.word	0x00010390


	//   ....[157]....
        /*0558*/ 	.word	0x00010460


	//   ....[158]....
        /*055c*/ 	.word	0x000104c0


	//   ....[159]....
        /*0560*/ 	.word	0x000105a0


	//   ....[160]....
        /*0564*/ 	.word	0x00010600


	//   ....[161]....
        /*0568*/ 	.word	0x000106e0


	//   ....[162]....
        /*056c*/ 	.word	0x00010740


	//   ....[163]....
        /*0570*/ 	.word	0x00010820


	//   ....[164]....
        /*0574*/ 	.word	0x00010880


	//   ....[165]....
        /*0578*/ 	.word	0x00010960


	//   ....[166]....
        /*057c*/ 	.word	0x00010a50


	//----- nvinfo : EIATTR_REG_RECONFIG
	.align		4
.L_1454:
        /*0580*/ 	.byte	0x01, 0x54
	.zero		2


	//----- nvinfo : EIATTR_SYSCALL_OFFSETS
	.align		4
        /*0584*/ 	.byte	0x04, 0x46
        /*0586*/ 	.short	(.L_1456 - .L_1455)


	//   ....[0]....
.L_1455:
        /*0588*/ 	.word	0x00001510


	//   ....[1]....
        /*058c*/ 	.word	0x0000ad70


	//   ....[2]....
        /*0590*/ 	.word	0x0000aeb0


	//   ....[3]....
        /*0594*/ 	.word	0x0000afa0


	//   ....[4]....
        /*0598*/ 	.word	0x0000bba0


	//----- nvinfo : EIATTR_MBARRIER_INSTR_OFFSETS
	.align		4
.L_1456:
        /*059c*/ 	.byte	0x04, 0x39
        /*059e*/ 	.short	(.L_1458 - .L_1457)


	//   ....[0]....
.L_1457:
        /*05a0*/ 	.word	0x00000170
        /*05a4*/ 	.word	0x000000ff
        /*05a8*/ 	.word	0x00022800
        /*05ac*/ 	.short	0x0100
        /*05ae*/ 	.byte	0x08
	.zero		1


	//   ....[1]....
        /*05b0*/ 	.word	0x00000180
        /*05b4*/ 	.word	0x000000ff
        /*05b8*/ 	.word	0x00022820
        /*05bc*/ 	.short	0x0100
        /*05be*/ 	.byte	0x08
	.zero		1


	//   ....[2]....
        /*05c0*/ 	.word	0x00000270
        /*05c4*/ 	.word	0x000000ff
        /*05c8*/ 	.word	0x00022830
        /*05cc*/ 	.short	0x0100
        /*05ce*/ 	.byte	0x08
	.zero		1


	//   ....[3]....
        /*05d0*/ 	.word	0x00000280
        /*05d4*/ 	.word	0x000000ff
        /*05d8*/ 	.word	0x00022840
        /*05dc*/ 	.short	0x0100
        /*05de*/ 	.byte	0x08
	.zero		1


	//   ....[4]....
        /*05e0*/ 	.word	0x00000290
        /*05e4*/ 	.word	0x000000ff
        /*05e8*/ 	.word	0x00022838
        /*05ec*/ 	.short	0x0100
        /*05ee*/ 	.byte	0x08
	.zero		1


	//   ....[5]....
        /*05f0*/ 	.word	0x000002a0
        /*05f4*/ 	.word	0x000000ff
        /*05f8*/ 	.word	0x00022848
        /*05fc*/ 	.short	0x0100
        /*05fe*/ 	.byte	0x08
	.zero		1


	//   ....[6]....
        /*0600*/ 	.word	0x000003d0
        /*0604*/ 	.word	0x000000ff
        /*0608*/ 	.word	0x00022850
        /*060c*/ 	.short	0x0100
        /*060e*/ 	.byte	0x08
	.zero		1


	//   ....[7]....
        /*0610*/ 	.word	0x000003e0
        /*0614*/ 	.word	0x000000ff
        /*0618*/ 	.word	0x00022860
        /*061c*/ 	.short	0x0100
        /*061e*/ 	.byte	0x08
	.zero		1


	//   ....[8]....
        /*0620*/ 	.word	0x000003f0
        /*0624*/ 	.word	0x000000ff
        /*0628*/ 	.word	0x00022858
        /*062c*/ 	.short	0x0100
        /*062e*/ 	.byte	0x08
	.zero		1


	//   ....[9]....
        /*0630*/ 	.word	0x00000400
        /*0634*/ 	.word	0x000000ff
        /*0638*/ 	.word	0x00022868
        /*063c*/ 	.short	0x0100
        /*063e*/ 	.byte	0x08
	.zero		1


	//   ....[10]....
        /*0640*/ 	.word	0x000004f0
        /*0644*/ 	.word	0x000000ff
        /*0648*/ 	.word	0x00022870
        /*064c*/ 	.short	0x0100
        /*064e*/ 	.byte	0x06
	.zero		1


	//   ....[11]....
        /*0650*/ 	.word	0x00000500
        /*0654*/ 	.word	0x000000ff
        /*0658*/ 	.word	0x00022880
        /*065c*/ 	.short	0x0100
        /*065e*/ 	.byte	0x06
	.zero		1


	//   ....[12]....
        /*0660*/ 	.word	0x00000510
        /*0664*/ 	.word	0x000000ff
        /*0668*/ 	.word	0x00022878
        /*066c*/ 	.short	0x0100
        /*066e*/ 	.byte	0x06
	.zero		1


	//   ....[13]....
        /*0670*/ 	.word	0x00000520
        /*0674*/ 	.word	0x000000ff
        /*0678*/ 	.word	0x00022888
        /*067c*/ 	.short	0x0100
        /*067e*/ 	.byte	0x06
	.zero		1


	//   ....[14]....
        /*0680*/ 	.word	0x00000650
        /*0684*/ 	.word	0x000000ff
        /*0688*/ 	.word	0x00022890
        /*068c*/ 	.short	0x0100
        /*068e*/ 	.byte	0x08
	.zero		1


	//   ....[15]....
        /*0690*/ 	.word	0x00000660
        /*0694*/ 	.word	0x000000ff
        /*0698*/ 	.word	0x000228a0
        /*069c*/ 	.short	0x0100
        /*069e*/ 	.byte	0x08
	.zero		1


	//   ....[16]....
        /*06a0*/ 	.word	0x00000670
        /*06a4*/ 	.word	0x000000ff
        /*06a8*/ 	.word	0x00022898
        /*06ac*/ 	.short	0x0100
        /*06ae*/ 	.byte	0x08
	.zero		1


	//   ....[17]....
        /*06b0*/ 	.word	0x00000680
        /*06b4*/ 	.word	0x000000ff
        /*06b8*/ 	.word	0x000228a8
        /*06bc*/ 	.short	0x0100
        /*06be*/ 	.byte	0x08
	.zero		1


	//   ....[18]....
        /*06c0*/ 	.word	0x000007c0
        /*06c4*/ 	.word	0x000000ff
        /*06c8*/ 	.word	0x000228b0
        /*06cc*/ 	.short	0x0100
        /*06ce*/ 	.byte	0x08
	.zero		1


	//   ....[19]....
        /*06d0*/ 	.word	0x000007d0
        /*06d4*/ 	.word	0x000000ff
        /*06d8*/ 	.word	0x000228c0
        /*06dc*/ 	.short	0x0100
        /*06de*/ 	.byte	0x08
	.zero		1


	//   ....[20]....
        /*06e0*/ 	.word	0x000007e0
        /*06e4*/ 	.word	0x000000ff
        /*06e8*/ 	.word	0x000228b8
        /*06ec*/ 	.short	0x0100
        /*06ee*/ 	.byte	0x08
	.zero		1


	//   ....[21]....
        /*06f0*/ 	.word	0x000007f0
        /*06f4*/ 	.word	0x000000ff
        /*06f8*/ 	.word	0x000228c8
        /*06fc*/ 	.short	0x0100
        /*06fe*/ 	.byte	0x08
	.zero		1


	//   ....[22]....
        /*0700*/ 	.word	0x00001540
        /*0704*/ 	.word	0x000000ff
        /*0708*/ 	.word	0x00022800
        /*070c*/ 	.short	0x010a
        /*070e*/ 	.byte	0x2a
	.zero		1


	//   ....[23]....
        /*0710*/ 	.word	0x000015d0
        /*0714*/ 	.word	0x000000ff
        /*0718*/ 	.word	0x00022830
        /*071c*/ 	.short	0x010a
        /*071e*/ 	.byte	0x2a
	.zero		1


	//   ....[24]....
        /*0720*/ 	.word	0x00001610
        /*0724*/ 	.word	0x000000ff
        /*0728*/ 	.word	0x00022830
        /*072c*/ 	.short	0x010a
        /*072e*/ 	.byte	0x2a
	.zero		1


	//   ....[25]....
        /*0730*/ 	.word	0x00001b50
        /*0734*/ 	.word	0x000000ff
        /*0738*/ 	.word	0x00000000
        /*073c*/ 	.short	0x0101
        /*073e*/ 	.byte	0x04
	.zero		1


	//   ....[26]....
        /*0740*/ 	.word	0x00002fd0
        /*0744*/ 	.word	0x000000ff
        /*0748*/ 	.word	0x00022850
        /*074c*/ 	.short	0x010a
        /*074e*/ 	.byte	0x2a
	.zero		1


	//   ....[27]....
        /*0750*/ 	.word	0x00003010
        /*0754*/ 	.word	0x000000ff
        /*0758*/ 	.word	0x00022850
        /*075c*/ 	.short	0x010a
        /*075e*/ 	.byte	0x2a
	.zero		1


	//   ....[28]....
        /*0760*/ 	.word	0x00003400
        /*0764*/ 	.word	0x000000ff
        /*0768*/ 	.word	0x00000000
        /*076c*/ 	.short	0x0101
        /*076e*/ 	.byte	0x0a
	.zero		1


	//   ....[29]....
        /*0770*/ 	.word	0x00003590
        /*0774*/ 	.word	0x000000ff
        /*0778*/ 	.word	0x00022830
        /*077c*/ 	.short	0x010a
        /*077e*/ 	.byte	0x1c
	.zero		1


	//   ....[30]....
        /*0780*/ 	.word	0x000035d0
        /*0784*/ 	.word	0x000000ff
        /*0788*/ 	.word	0x00022830
        /*078c*/ 	.short	0x010a
        /*078e*/ 	.byte	0x1c
	.zero		1


	//   ....[31]....
        /*0790*/ 	.word	0x00003880
        /*0794*/ 	.word	0x000000ff
        /*0798*/ 	.word	0x00000000
        /*079c*/ 	.short	0x0101
        /*079e*/ 	.byte	0x0a
	.zero		1


	//   ....[32]....
        /*07a0*/ 	.word	0x000055c0
        /*07a4*/ 	.word	0x000000ff
        /*07a8*/ 	.word	0x00022850
        /*07ac*/ 	.short	0x010a
        /*07ae*/ 	.byte	0x1c
	.zero		1


	//   ....[33]....
        /*07b0*/ 	.word	0x00005600
        /*07b4*/ 	.word	0x000000ff
        /*07b8*/ 	.word	0x00022850
        /*07bc*/ 	.short	0x010a
        /*07be*/ 	.byte	0x1c
	.zero		1


	//   ....[34]....
        /*07c0*/ 	.word	0x00005900
        /*07c4*/ 	.word	0x000000ff
        /*07c8*/ 	.word	0x00000000
        /*07cc*/ 	.short	0x0101
        /*07ce*/ 	.byte	0x1c
	.zero		1


	//   ....[35]....
        /*07d0*/ 	.word	0x00005a20
        /*07d4*/ 	.word	0x000000ff
        /*07d8*/ 	.word	0x00022830
        /*07dc*/ 	.short	0x010a
        /*07de*/ 	.byte	0x1a
	.zero		1


	//   ....[36]....
        /*07e0*/ 	.word	0x00005a60
        /*07e4*/ 	.word	0x000000ff
        /*07e8*/ 	.word	0x00022830
        /*07ec*/ 	.short	0x010a
        /*07ee*/ 	.byte	0x1a
	.zero		1


	//   ....[37]....
        /*07f0*/ 	.word	0x00005c60
        /*07f4*/ 	.word	0x000000ff
        /*07f8*/ 	.word	0x00000000
        /*07fc*/ 	.short	0x0101
        /*07fe*/ 	.byte	0x0a
	.zero		1


	//   ....[38]....
        /*0800*/ 	.word	0x000072c0
        /*0804*/ 	.word	0x000000ff
        /*0808*/ 	.word	0x00022850
        /*080c*/ 	.short	0x010a
        /*080e*/ 	.byte	0x1a
	.zero		1


	//   ....[39]....
        /*0810*/ 	.word	0x00007300
        /*0814*/ 	.word	0x000000ff
        /*0818*/ 	.word	0x00022850
        /*081c*/ 	.short	0x010a
        /*081e*/ 	.byte	0x1a
	.zero		1


	//   ....[40]....
        /*0820*/ 	.word	0x00007600
        /*0824*/ 	.word	0x000000ff
        /*0828*/ 	.word	0x00000000
        /*082c*/ 	.short	0x0101
        /*082e*/ 	.byte	0x1a
	.zero		1


	//   ....[41]....
        /*0830*/ 	.word	0x000088b0
        /*0834*/ 	.word	0x000000ff
        /*0838*/ 	.word	0x00000000
        /*083c*/ 	.short	0x0101
        /*083e*/ 	.byte	0x04
	.zero		1


	//   ....[42]....
        /*0840*/ 	.word	0x0000b4a0
        /*0844*/ 	.word	0x000000ff
        /*0848*/ 	.word	0x00022840
        /*084c*/ 	.short	0x010a
        /*084e*/ 	.byte	0x2d
	.zero		1


	//   ....[43]....
        /*0850*/ 	.word	0x0000b9d0
        /*0854*/ 	.word	0x000000ff
        /*0858*/ 	.word	0x00022830
        /*085c*/ 	.short	0x0107
        /*085e*/ 	.byte	0x2d
	.zero		1


	//   ....[44]....
        /*0860*/ 	.word	0x0000ba40
        /*0864*/ 	.word	0x000000ff
        /*0868*/ 	.word	0x00022830
        /*086c*/ 	.short	0x0101
        /*086e*/ 	.byte	0x2d
	.zero		1


	//   ....[45]....
        /*0870*/ 	.word	0x0000c340
        /*0874*/ 	.word	0x000000ff
        /*0878*/ 	.word	0x00022800
        /*087c*/ 	.short	0x0107
        /*087e*/ 	.byte	0x2d
	.zero		1


	//   ....[46]....
        /*0880*/ 	.word	0x0000c380
        /*0884*/ 	.word	0x000000ff
        /*0888*/ 	.word	0x00022800
        /*088c*/ 	.short	0x0101
        /*088e*/ 	.byte	0x2d
	.zero		1


	//   ....[47]....
        /*0890*/ 	.word	0x0000c390
        /*0894*/ 	.word	0x000000ff
        /*0898*/ 	.word	0x00022820
        /*089c*/ 	.short	0x010a
        /*089e*/ 	.byte	0x2d
	.zero		1


	//   ....[48]....
        /*08a0*/ 	.word	0x0000c3e0
        /*08a4*/ 	.word	0x000000ff
        /*08a8*/ 	.word	0x00022860
        /*08ac*/ 	.short	0x010a
        /*08ae*/ 	.byte	0x2d
	.zero		1


	//   ....[49]....
        /*08b0*/ 	.word	0x0000cb10
        /*08b4*/ 	.word	0x000000ff
        /*08b8*/ 	.word	0x00022850
        /*08bc*/ 	.short	0x0107
        /*08be*/ 	.byte	0x2d
	.zero		1


	//   ....[50]....
        /*08c0*/ 	.word	0x0000cb90
        /*08c4*/ 	.word	0x000000ff
        /*08c8*/ 	.word	0x00022850
        /*08cc*/ 	.short	0x0101
        /*08ce*/ 	.byte	0x2d
	.zero		1


	//   ....[51]....
        /*08d0*/ 	.word	0x0000ce70
        /*08d4*/ 	.word	0x00000020
        /*08d8*/ 	.word	0x00022840
        /*08dc*/ 	.short	0x010a
        /*08de*/ 	.byte	0x3f
	.zero		1


	//   ....[52]....
        /*08e0*/ 	.word	0x0000d2a0
        /*08e4*/ 	.word	0x00000020
        /*08e8*/ 	.word	0x00022830
        /*08ec*/ 	.short	0x0107
        /*08ee*/ 	.byte	0x3f
	.zero		1


	//   ....[53]....
        /*08f0*/ 	.word	0x0000d350
        /*08f4*/ 	.word	0x00000020
        /*08f8*/ 	.word	0x00022830
        /*08fc*/ 	.short	0x0101
        /*08fe*/ 	.byte	0x3f
	.zero		1


	//   ....[54]....
        /*0900*/ 	.word	0x0000d380
        /*0904*/ 	.word	0x00000020
        /*0908*/ 	.word	0x00022860
        /*090c*/ 	.short	0x010a
        /*090e*/ 	.byte	0x3f
	.zero		1


	//   ....[55]....
        /*0910*/ 	.word	0x0000d8c0
        /*0914*/ 	.word	0x00000020
        /*0918*/ 	.word	0x00022850
        /*091c*/ 	.short	0x0107
        /*091e*/ 	.byte	0x3f
	.zero		1


	//   ....[56]....
        /*0920*/ 	.word	0x0000d990
        /*0924*/ 	.word	0x00000020
        /*0928*/ 	.word	0x00022850
        /*092c*/ 	.short	0x0101
        /*092e*/ 	.byte	0x3f
	.zero		1


	//   ....[57]....
        /*0930*/ 	.word	0x0000da70
        /*0934*/ 	.word	0x00000004
        /*0938*/ 	.word	0x00022820
        /*093c*/ 	.short	0x010a
        /*093e*/ 	.byte	0x3f
	.zero		1


	//   ....[58]....
        /*0940*/ 	.word	0x0000dbb0
        /*0944*/ 	.word	0x00000005
        /*0948*/ 	.word	0x00022840
        /*094c*/ 	.short	0x010a
        /*094e*/ 	.byte	0x3f
	.zero		1


	//   ....[59]....
        /*0950*/ 	.word	0x0000dc50
        /*0954*/ 	.word	0x00000015
        /*0958*/ 	.word	0x00022840
        /*095c*/ 	.short	0x010a
        /*095e*/ 	.byte	0x3f
	.zero		1


	//   ....[60]....
        /*0960*/ 	.word	0x0000dc90
        /*0964*/ 	.word	0x00000005
        /*0968*/ 	.word	0x00022860
        /*096c*/ 	.short	0x010a
        /*096e*/ 	.byte	0x3f
	.zero		1


	//   ....[61]....
        /*0970*/ 	.word	0x0000dcd0
        /*0974*/ 	.word	0x00000015
        /*0978*/ 	.word	0x00022860
        /*097c*/ 	.short	0x010a
        /*097e*/ 	.byte	0x3f
	.zero		1


	//   ....[62]....
        /*0980*/ 	.word	0x0000dd40
        /*0984*/ 	.word	0x00000005
        /*0988*/ 	.word	0x00022800
        /*098c*/ 	.short	0x010a
        /*098e*/ 	.byte	0x3f
	.zero		1


	//   ....[63]....
        /*0990*/ 	.word	0x0000dda0
        /*0994*/ 	.word	0x00000005
        /*0998*/ 	.word	0x00022830
        /*099c*/ 	.short	0x010a
        /*099e*/ 	.byte	0x3f
	.zero		1


	//   ....[64]....
        /*09a0*/ 	.word	0x0000de00
        /*09a4*/ 	.word	0x0000000b
        /*09a8*/ 	.word	0x00022850
        /*09ac*/ 	.short	0x010a
        /*09ae*/ 	.byte	0x3f
	.zero		1


	//   ....[65]....
        /*09b0*/ 	.word	0x0000de60
        /*09b4*/ 	.word	0x00000009
        /*09b8*/ 	.word	0x00022830
        /*09bc*/ 	.short	0x010a
        /*09be*/ 	.byte	0x3f
	.zero		1


	//   ....[66]....
        /*09c0*/ 	.word	0x0000dec0
        /*09c4*/ 	.word	0x0000000b
        /*09c8*/ 	.word	0x00022850
        /*09cc*/ 	.short	0x010a
        /*09ce*/ 	.byte	0x3f
	.zero		1


	//   ....[67]....
        /*09d0*/ 	.word	0x0000df20
        /*09d4*/ 	.word	0x00000009
        /*09d8*/ 	.word	0x00022830
        /*09dc*/ 	.short	0x010a
        /*09de*/ 	.byte	0x3f
	.zero		1


	//   ....[68]....
        /*09e0*/ 	.word	0x0000df80
        /*09e4*/ 	.word	0x00000007
        /*09e8*/ 	.word	0x00022850
        /*09ec*/ 	.short	0x010a
        /*09ee*/ 	.byte	0x3f
	.zero		1


	//   ....[69]....
        /*09f0*/ 	.word	0x0000e060
        /*09f4*/ 	.word	0x00000003
        /*09f8*/ 	.word	0x00022840
        /*09fc*/ 	.short	0x010a
        /*09fe*/ 	.byte	0x3f
	.zero		1


	//   ....[70]....
        /*0a00*/ 	.word	0x0000f0e0
        /*0a04*/ 	.word	0x00000003
        /*0a08*/ 	.word	0x00022820
        /*0a0c*/ 	.short	0x010a
        /*0a0e*/ 	.byte	0x3f
	.zero		1


	//   ....[71]....
        /*0a10*/ 	.word	0x0000f140
        /*0a14*/ 	.word	0x00000003
        /*0a18*/ 	.word	0x00022860
        /*0a1c*/ 	.short	0x010a
        /*0a1e*/ 	.byte	0x3f
	.zero		1


	//   ....[72]....
        /*0a20*/ 	.word	0x0000fb40
        /*0a24*/ 	.word	0x00000020
        /*0a28*/ 	.word	0x00022840
        /*0a2c*/ 	.short	0x010a
        /*0a2e*/ 	.byte	0x3f
	.zero		1


	//   ....[73]....
        /*0a30*/ 	.word	0x000101d0
        /*0a34*/ 	.word	0x00000020
        /*0a38*/ 	.word	0x00022860
        /*0a3c*/ 	.short	0x010a
        /*0a3e*/ 	.byte	0x3f
	.zero		1


	//   ....[74]....
        /*0a40*/ 	.word	0x000109a0
        /*0a44*/ 	.word	0x00000004
        /*0a48*/ 	.word	0x00022820
        /*0a4c*/ 	.short	0x010a
        /*0a4e*/ 	.byte	0x3f
	.zero		1


	//   ....[75]....
        /*0a50*/ 	.word	0x00010b10
        /*0a54*/ 	.word	0x00000005
        /*0a58*/ 	.word	0x00022840
        /*0a5c*/ 	.short	0x010a
        /*0a5e*/ 	.byte	0x3f
	.zero		1


	//   ....[76]....
        /*0a60*/ 	.word	0x00010b60
        /*0a64*/ 	.word	0x00000015
        /*0a68*/ 	.word	0x00022840
        /*0a6c*/ 	.short	0x010a
        /*0a6e*/ 	.byte	0x3f
	.zero		1


	//   ....[77]....
        /*0a70*/ 	.word	0x00010bb0
        /*0a74*/ 	.word	0x00000005
        /*0a78*/ 	.word	0x00022860
        /*0a7c*/ 	.short	0x010a
        /*0a7e*/ 	.byte	0x3f
	.zero		1


	//----- nvinfo : EIATTR_NUM_MBARRIERS
	.align		4
.L_1458:
        /*0a80*/ 	.byte	0x03, 0x38
        /*0a82*/ 	.short	0x0016


	//----- nvinfo : EIATTR_EXIT_INSTR_OFFSETS
	.align		4
        /*0a84*/ 	.byte	0x04, 0x1c
        /*0a86*/ 	.short	(.L_1460 - .L_1459)


	//   ....[0]....
.L_1459:
        /*0a88*/ 	.word	0x0000dd20


	//----- nvinfo : EIATTR_MAX_THREADS
	.align		4
.L_1460:
        /*0a8c*/ 	.byte	0x04, 0x05
        /*0a8e*/ 	.short	(.L_1462 - .L_1461)
.L_1461:
        /*0a90*/ 	.word	0x00000180
        /*0a94*/ 	.word	0x00000001
        /*0a98*/ 	.word	0x00000001


	//----- nvinfo : EIATTR_CRS_STACK_SIZE
	.align		4
.L_1462:
        /*0a9c*/ 	.byte	0x04, 0x1e
        /*0a9e*/ 	.short	(.L_1464 - .L_1463)
.L_1463:
        /*0aa0*/ 	.word	0x00000000


	//----- nvinfo : EIATTR_CBANK_PARAM_SIZE
	.align		4
.L_1464:
        /*0aa4*/ 	.byte	0x03, 0x19
        /*0aa6*/ 	.short	0x0a70


	//----- nvinfo : EIATTR_PARAM_CBANK
	.align		4
        /*0aa8*/ 	.byte	0x04, 0x0a
        /*0aaa*/ 	.short	(.L_1466 - .L_1465)
	.align		4
.L_1465:
        /*0aac*/ 	.word	index@(.nv.constant0._ZN7cutlass13device_kernelIN5flash11enable_sm90INS1_16FlashAttnFwdSm90INS1_25CollectiveMainloopFwdSm90ILi2EN4cute5tupleIJNS5_1CILi1EEES8_S8_EEENS6_IJNS7_ILi128EEENS7_ILi96EEENS7_ILi64EEEEEELi256ENS_10bfloat16_tEfNS_4arch4Sm90ELb1ELb0ELb0ELb0ELb1ELb0ELb0ELb1ELb0ELb1ELb1ELb0EEENS1_21CollectiveEpilogueFwdINS6_IJSA_NS7_ILi256EEESB_EEES9_SE_SG_Li256ELb0ELb1ELb1ELb0EEENS1_19SingleTileSchedulerILb0ELb1ELb1ELi128EEEEEEEEEvNT_6ParamsE)
        /*0ab0*/ 	.short	0x0210
        /*0ab2*/ 	.short	0x0a70


	//----- nvinfo : EIATTR_SW_WAR
	.align		4
.L_1466:
        /*0ab4*/ 	.byte	0x04, 0x36
        /*0ab6*/ 	.short	(.L_1468 - .L_1467)
.L_1467:
        /*0ab8*/ 	.word	0x00000008
.L_1468:


//--------------------- .nv.info._ZN7cutlass13device_kernelIN5flash11enable_sm90INS1_16FlashAttnFwdSm90INS1_25CollectiveMainloopFwdSm90ILi2EN4cute5tupleIJNS5_1CILi1EEES8_S8_EEENS6_IJNS7_ILi128EEENS7_ILi96EEENS7_ILi64EEEEEELi256ENS_10bfloat16_tEfNS_4arch4Sm90ELb1ELb0ELb0ELb0ELb1ELb0ELb1ELb1ELb0ELb1ELb1ELb0EEENS1_21CollectiveEpilogueFwdINS6_IJSA_NS7_ILi256EEESB_EEES9_SE_SG_Li256ELb0ELb1ELb1ELb0EEENS1_19SingleTileSchedulerILb0ELb1ELb1ELi128EEEEEEEEEvNT_6ParamsE --------------------------
	.section	.nv.info._ZN7cutlass13device_kernelIN5flash11enable_sm90INS1_16FlashAttnFwdSm90INS1_25CollectiveMainloopFwdSm90ILi2EN4cute5tupleIJNS5_1CILi1EEES8_S8_EEENS6_IJNS7_ILi128EEENS7_ILi96EEENS7_ILi64EEEEEELi256ENS_10bfloat16_tEfNS_4arch4Sm90ELb1ELb0ELb0ELb0ELb1ELb0ELb1ELb1ELb0ELb1ELb1ELb0EEENS1_21CollectiveEpilogueFwdINS6_IJSA_NS7_ILi256EEESB_EEES9_SE_SG_Li256ELb0ELb1ELb1ELb0EEENS1_19SingleTileSchedulerILb0ELb1ELb1ELi128EEEEEEEEEvNT_6ParamsE,"",@"SHT_CUDA_INFO"
	.sectionflags	@""
	.align	4


	//----- nvinfo : EIATTR_CUDA_API_VERSION
	.align		4
        /*0000*/ 	.byte	0x04, 0x37
        /*0002*/ 	.short	(.L_1470 - .L_1469)
.L_1469:
        /*0004*/ 	.word	0x00000082


	//----- nvinfo : EIATTR_KPARAM_INFO
	.align		4
.L_1470:
        /*0008*/ 	.byte	0x04, 0x17
        /*000a*/ 	.short	(.L_1472 - .L_1471)
.L_1471:
        /*000c*/ 	.word	0x00000000
        /*0010*/ 	.short	0x0000
        /*0012*/ 	.short	0x0070
        /*0014*/ 	.byte	0x00, 0xf0, 0x01, 0x2c


	//----- nvinfo : EIATTR_SPARSE_MMA_MASK
	.align		4
.L_1472:
        /*0018*/ 	.byte	0x03, 0x50
        /*001a*/ 	.short	0x0000


	//----- nvinfo : EIATTR_MAXREG_COUNT
	.align		4
        /*001c*/ 	.byte	0x03, 0x1b
        /*001e*/ 	.short	0x00a8


	//----- nvinfo : EIATTR_NUM_BARRIERS
	.align		4
        /*0020*/ 	.byte	0x02, 0x4c
        /*0022*/ 	.byte	0x10
	.zero		1


	//----- nvinfo : EIATTR_EXTERNS
	.align		4
        /*0024*/ 	.byte	0x04, 0x0f
        /*0026*/ 	.short	(.L_1474 - .L_1473)


	//   ....[0]....
	.align		4
.L_1473:
        /*0028*/ 	.word	index@(__assertfail)


	//----- nvinfo : EIATTR_ANNOTATIONS
	.align		4
.L_1474:
        /*002c*/ 	.byte	0x04, 0x55
        /*002e*/ 	.short	(.L_1476 - .L_1475)


	//   ....[0]....
.L_1475:
        /*0030*/ 	.word	0x00000001
        /*0034*/ 	.byte	0xd0, 0x08, 0x00, 0x00, 0x01, 0x00, 0x00, 0x00, 0x40, 0x0a, 0x00, 0x00, 0x01, 0x00, 0x00, 0x00
        /*0044*/ 	.byte	0x80, 0x16, 0x00, 0x00, 0x01, 0x00, 0x00, 0x00, 0xb0, 0x9a, 0x00, 0x00, 0x01, 0x00, 0x00, 0x00
        /*0054*/ 	.byte	0xc0, 0xbc, 0x00, 0x00, 0x01, 0x00, 0x00, 0x00, 0xb0, 0xce, 0x00, 0x00, 0x01, 0x00, 0x00, 0x00
        /*0064*/ 	.byte	0xa0, 0x03, 0x01, 0x00


	//----- nvinfo : EIATTR_MERCURY_ISA_VERSION
	.align		4
.L_1476:
        /*0068*/ 	.byte	0x03, 0x5f
        /*006a*/ 	.short	0x0101


	//----- nvinfo : EIATTR_INT_WARP_WIDE_INSTR_OFFSETS
	.align		4
        /*006c*/ 	.byte	0x04, 0x31
        /*006e*/ 	.short	(.L_1478 - .L_1477)


	//   ....[0]....
.L_1477:
        /*0070*/ 	.word	0x000000c0


	//   ....[1]....
        /*0074*/ 	.word	0x000000d0


	//   ....[2]....
        /*0078*/ 	.word	0x000000e0


	//   ....[3]....
        /*007c*/ 	.word	0x00000180


	//----- nvinfo : EIATTR_COOP_GROUP_MASK_REGIDS
	.align		4
.L_1478:
        /*0080*/ 	.byte	0x04, 0x29
        /*0082*/ 	.short	(.L_1480 - .L_1479)


	//   ....[0]....
.L_1479:
        /*0084*/ 	.word	0xffffffff


	//   ....[1]....
        /*0088*/ 	.word	0xffffffff


	//   ....[2]....
        /*008c*/ 	.word	0xffffffff


	//   ....[3]....
        /*0090*/ 	.word	0xffffffff


	//   ....[4]....
        /*0094*/ 	.word	0xffffffff


	//   ....[5]....
        /*0098*/ 	.word	0xffffffff


	//   ....[6]....
        /*009c*/ 	.word	0xffffffff


	//   ....[7]....
        /*00a0*/ 	.word	0xffffffff


	//   ....[8]....
        /*00a4*/ 	.word	0xffffffff


	//   ....[9]....
        /*00a8*/ 	.word	0xffffffff


	//   ....[10]....
        /*00ac*/ 	.word	0xffffffff


	//   ....[11]....
        /*00b0*/ 	.word	0xffffffff


	//   ....[12]....
        /*00b4*/ 	.word	0xffffffff


	//   ....[13]....
        /*00b8*/ 	.word	0xffffffff


	//   ....[14]....
        /*00bc*/ 	.word	0xffffffff


	//   ....[15]....
        /*00c0*/ 	.word	0xffffffff


	//   ....[16]....
        /*00c4*/ 	.word	0xffffffff


	//   ....[17]....
        /*00c8*/ 	.word	0xffffffff


	//   ....[18]....
        /*00cc*/ 	.word	0xffffffff


	//   ....[19]....
        /*00d0*/ 	.word	0xffffffff


	//   ....[20]....
        /*00d4*/ 	.word	0xffffffff


	//   ....[21]....
        /*00d8*/ 	.word	0xffffffff


	//   ....[22]....
        /*00dc*/ 	.word	0xffffffff


	//   ....[23]....
        /*00e0*/ 	.word	0xffffffff


	//   ....[24]....
        /*00e4*/ 	.word	0xffffffff


	//   ....[25]....
        /*00e8*/ 	.word	0xffffffff


	//   ....[26]....
        /*00ec*/ 	.word	0xffffffff


	//   ....[27]....
        /*00f0*/ 	.word	0xffffffff


	//   ....[28]....
        /*00f4*/ 	.word	0xffffffff


	//   ....[29]....
        /*00f8*/ 	.word	0xffffffff


	//   ....[30]....
        /*00fc*/ 	.word	0xffffffff


	//   ....[31]....
        /*0100*/ 	.word	0xffffffff


	//   ....[32]....
        /*0104*/ 	.word	0xffffffff


	//   ....[33]....
        /*0108*/ 	.word	0xffffffff


	//   ....[34]....
        /*010c*/ 	.word	0xffffffff


	//   ....[35]....
        /*0110*/ 	.word	0xffffffff


	//   ....[36]....
        /*0114*/ 	.word	0xffffffff


	//   ....[37]....
        /*0118*/ 	.word	0xffffffff


	//   ....[38]....
        /*011c*/ 	.word	0xffffffff


	//   ....[39]....
        /*0120*/ 	.word	0xffffffff


	//   ....[40]....
        /*0124*/ 	.word	0xffffffff


	//   ....[41]....
        /*0128*/ 	.word	0xffffffff


	//   ....[42]....
        /*012c*/ 	.word	0xffffffff


	//   ....[43]....
        /*0130*/ 	.word	0xffffffff


	//   ....[44]....
        /*0134*/ 	.word	0xffffffff


	//   ....[45]....
        /*0138*/ 	.word	0xffffffff


	//   ....[46]....
        /*013c*/ 	.word	0xffffffff


	//   ....[47]....
        /*0140*/ 	.word	0xffffffff


	//   ....[48]....
        /*0144*/ 	.word	0xffffffff


	//   ....[49]....
        /*0148*/ 	.word	0xffffffff


	//   ....[50]....
        /*014c*/ 	.word	0xffffffff


	//   ....[51]....
        /*0150*/ 	.word	0xffffffff


	//   ....[52]....
        /*0154*/ 	.word	0xffffffff


	//   ....[53]....
        /*0158*/ 	.word	0xffffffff


	//   ....[54]....
        /*015c*/ 	.word	0xffffffff


	//   ....[55]....
        /*0160*/ 	.word	0xffffffff


	//   ....[56]....
        /*0164*/ 	.word	0xffffffff


	//   ....[57]....
        /*0168*/ 	.word	0xffffffff


	//   ....[58]....
        /*016c*/ 	.word	0xffffffff


	//   ....[59]....
        /*0170*/ 	.word	0xffffffff


	//   ....[60]....
        /*0174*/ 	.word	0xffffffff


	//   ....[61]....
        /*0178*/ 	.word	0xffffffff


	//   ....[62]....
        /*017c*/ 	.word	0xffffffff


	//   ....[63]....
        /*0180*/ 	.word	0xffffffff


	//   ....[64]....
        /*0184*/ 	.word	0xffffffff


	//   ....[65]....
        /*0188*/ 	.word	0xffffffff


	//   ....[66]....
        /*018c*/ 	.word	0xffffffff


	//   ....[67]....
        /*0190*/ 	.word	0xffffffff


	//   ....[68]....
        /*0194*/ 	.word	0xffffffff


	//   ....[69]....
        /*0198*/ 	.word	0xffffffff


	//   ....[70]....
        /*019c*/ 	.word	0xffffffff


	//   ....[71]....
        /*01a0*/ 	.word	0xffffffff


	//   ....[72]....
        /*01a4*/ 	.word	0xffffffff


	//   ....[73]....
        /*01a8*/ 	.word	0xffffffff


	//   ....[74]....
        /*01ac*/ 	.word	0xffffffff


	//   ....[75]....
        /*01b0*/ 	.word	0xffffffff


	//   ....[76]....
        /*01b4*/ 	.word	0xffffffff


	//   ....[77]....
        /*01b8*/ 	.word	0xffffffff


	//   ....[78]....
        /*01bc*/ 	.word	0xffffffff


	//   ....[79]....
        /*01c0*/ 	.word	0xffffffff


	//   ....[80]....
        /*01c4*/ 	.word	0xffffffff


	//   ....[81]....
        /*01c8*/ 	.word	0xffffffff


	//   ....[82]....
        /*01cc*/ 	.word	0xffffffff


	//   ....[83]....
        /*01d0*/ 	.word	0xffffffff


	//   ....[84]....
        /*01d4*/ 	.word	0xffffffff


	//   ....[85]....
        /*01d8*/ 	.word	0xffffffff


	//   ....[86]....
        /*01dc*/ 	.word	0xffffffff


	//   ....[87]....
        /*01e0*/ 	.word	0xffffffff


	//   ....[88]....
        /*01e4*/ 	.word	0xffffffff


	//   ....[89]....
        /*01e8*/ 	.word	0xffffffff


	//   ....[90]....
        /*01ec*/ 	.word	0xffffffff


	//   ....[91]....
        /*01f0*/ 	.word	0xffffffff


	//   ....[92]....
        /*01f4*/ 	.word	0xffffffff


	//   ....[93]....
        /*01f8*/ 	.word	0xffffffff


	//   ....[94]....
        /*01fc*/ 	.word	0xffffffff


	//   ....[95]....
        /*0200*/ 	.word	0xffffffff


	//   ....[96]....
        /*0204*/ 	.word	0xffffffff


	//   ....[97]....
        /*0208*/ 	.word	0xffffffff


	//   ....[98]....
        /*020c*/ 	.word	0xffffffff


	//   ....[99]....
        /*0210*/ 	.word	0xffffffff


	//   ....[100]....
        /*0214*/ 	.word	0xffffffff


	//   ....[101]....
        /*0218*/ 	.word	0xffffffff


	//   ....[102]....
        /*021c*/ 	.word	0xffffffff


	//   ....[103]....
        /*0220*/ 	.word	0xffffffff


	//   ....[104]....
        /*0224*/ 	.word	0xffffffff


	//   ....[105]....
        /*0228*/ 	.word	0xffffffff


	//   ....[106]....
        /*022c*/ 	.word	0xffffffff


	//   ....[107]....
        /*0230*/ 	.word	0xffffffff


	//   ....[108]....
        /*0234*/ 	.word	0xffffffff


	//   ....[109]....
        /*0238*/ 	.word	0xffffffff


	//   ....[110]....
        /*023c*/ 	.word	0xffffffff


	//   ....[111]....
        /*0240*/ 	.word	0xffffffff


	//   ....[112]....
        /*0244*/ 	.word	0xffffffff


	//   ....[113]....
        /*0248*/ 	.word	0xffffffff


	//   ....[114]....
        /*024c*/ 	.word	0xffffffff


	//   ....[115]....
        /*0250*/ 	.word	0xffffffff


	//   ....[116]....
        /*0254*/ 	.word	0xffffffff


	//   ....[117]....
        /*0258*/ 	.word	0x0500000f


	//   ....[118]....
        /*025c*/ 	.word	0x0500000f


	//   ....[119]....
        /*0260*/ 	.word	0x0500000f


	//   ....[120]....
        /*0264*/ 	.word	0x0500000f


	//   ....[121]....
        /*0268*/ 	.word	0x0500000f


	//   ....[122]....
        /*026c*/ 	.word	0x0500000f


	//   ....[123]....
        /*0270*/ 	.word	0x0500000f


	//   ....[124]....
        /*0274*/ 	.word	0x0500000f


	//   ....[125]....
        /*0278*/ 	.word	0x0500000f


	//   ....[126]....
        /*027c*/ 	.word	0x0500000f


	//   ....[127]....
        /*0280*/ 	.word	0x0500000f


	//   ....[128]....
        /*0284*/ 	.word	0x0500000f


	//   ....[129]....
        /*0288*/ 	.word	0x0500000f


	//   ....[130]....
        /*028c*/ 	.word	0x0500000f


	//   ....[131]....
        /*0290*/ 	.word	0x0500000f


	//   ....[132]....
        /*0294*/ 	.word	0x0500000f


	//   ....[133]....
        /*0298*/ 	.word	0x0500000f


	//   ....[134]....
        /*029c*/ 	.word	0x0500000f


	//   ....[135]....
        /*02a0*/ 	.word	0x0500000f


	//   ....[136]....
        /*02a4*/ 	.word	0x0500000f


	//   ....[137]....
        /*02a8*/ 	.word	0x0500000f


	//   ....[138]....
        /*02ac*/ 	.word	0x0500000f


	//   ....[139]....
        /*02b0*/ 	.word	0x0500000f


	//   ....[140]....
        /*02b4*/ 	.word	0x0500000f


	//   ....[141]....
        /*02b8*/ 	.word	0x0500000f


	//   ....[142]....
        /*02bc*/ 	.word	0x0500000f


	//   ....[143]....
        /*02c0*/ 	.word	0x0500000f


	//   ....[144]....
        /*02c4*/ 	.word	0x0500000f


	//   ....[145]....
        /*02c8*/ 	.word	0x0500000f


	//   ....[146]....
        /*02cc*/ 	.word	0x0500000f


	//   ....[147]....
        /*02d0*/ 	.word	0x0500000f


	//   ....[148]....
        /*02d4*/ 	.word	0x0500000f


	//   ....[149]....
        /*02d8*/ 	.word	0x0500000f


	//   ....[150]....
        /*02dc*/ 	.word	0x0500000f


	//   ....[151]....
        /*02e0*/ 	.word	0x0500000f


	//   ....[152]....
        /*02e4*/ 	.word	0x0500000f


	//   ....[153]....
        /*02e8*/ 	.word	0x0500000f


	//   ....[154]....
        /*02ec*/ 	.word	0x0500000f


	//   ....[155]....
        /*02f0*/ 	.word	0x0500000f


	//   ....[156]....
        /*02f4*/ 	.word	0x0500000f


	//   ....[157]....
        /*02f8*/ 	.word	0x0500000f


	//   ....[158]....
        /*02fc*/ 	.word	0x0500000f


	//   ....[159]....
        /*0300*/ 	.word	0x0500000f


	//   ....[160]....
        /*0304*/ 	.word	0x0500000f


	//   ....[161]....
        /*0308*/ 	.word	0x0500000f


	//   ....[162]....
        /*030c*/ 	.word	0x0500000f


	//   ....[163]....
        /*0310*/ 	.word	0x0500000f


	//   ....[164]....
        /*0314*/ 	.word	0x0500000f


	//   ....[165]....
        /*0318*/ 	.word	0x0500000f


	//   ....[166]....
        /*031c*/ 	.word	0x0500000f


	//   ....[167]....
        /*0320*/ 	.word	0x0500000f


	//   ....[168]....
        /*0324*/ 	.word	0x0500000f


	//   ....[169]....
        /*0328*/ 	.word	0x0500000f


	//   ....[170]....
        /*032c*/ 	.word	0x0500000f


	//   ....[171]....
        /*0330*/ 	.word	0x0500000f


	//   ....[172]....
        /*0334*/ 	.word	0x0500000f


	//   ....[173]....
        /*0338*/ 	.word	0x0500000f


	//   ....[174]....
        /*033c*/ 	.word	0x0500000f


	//   ....[175]....
        /*0340*/ 	.word	0x0500000f


	//   ....[176]....
        /*0344*/ 	.word	0x0500000f


	//   ....[177]....
        /*0348*/ 	.word	0x0500000f


	//   ....[178]....
        /*034c*/ 	.word	0x0500000f


	//   ....[179]....
        /*0350*/ 	.word	0x0500000f


	//   ....[180]....
        /*0354*/ 	.word	0x0500000f


	//   ....[181]....
        /*0358*/ 	.word	0x0500000f


	//   ....[182]....
        /*035c*/ 	.word	0x0500000f


	//   ....[183]....
        /*0360*/ 	.word	0x0500000f


	//   ....[184]....
        /*0364*/ 	.word	0x0500000f


	//   ....[185]....
        /*0368*/ 	.word	0x0500000f


	//   ....[186]....
        /*036c*/ 	.word	0x0500000f


	//   ....[187]....
        /*0370*/ 	.word	0x0500000f


	//   ....[188]....
        /*0374*/ 	.word	0x0500000f


	//   ....[189]....
        /*0378*/ 	.word	0x0500000f


	//   ....[190]....
        /*037c*/ 	.word	0x0500000f


	//   ....[191]....
        /*0380*/ 	.word	0x0500000f


	//   ....[192]....
        /*0384*/ 	.word	0x0500000f


	//   ....[193]....
        /*0388*/ 	.word	0x0500000f


	//   ....[194]....
        /*038c*/ 	.word	0x0500000f


	//   ....[195]....
        /*0390*/ 	.word	0x0500000f


	//   ....[196]....
        /*0394*/ 	.word	0x0500000f


	//   ....[197]....
        /*0398*/ 	.word	0x0500000f


	//   ....[198]....
        /*039c*/ 	.word	0x0500000f


	//----- nvinfo : EIATTR_COOP_GROUP_INSTR_OFFSETS
	.align		4
.L_1480:
        /*03a0*/ 	.byte	0x04, 0x28
        /*03a2*/ 	.short	(.L_1482 - .L_1481)


	//   ....[0]....
.L_1481:
        /*03a4*/ 	.word	0x00000080


	//   ....[1]....
        /*03a8*/ 	.word	0x00000090


	//   ....[2]....
        /*03ac*/ 	.word	0x000002f0


	//   ....[3]....
        /*03b0*/ 	.word	0x00000450


	//   ....[4]....
        /*03b4*/ 	.word	0x00000570


	//   ....[5]....
        /*03b8*/ 	.word	0x000006d0


	//   ....[6]....
        /*03bc*/ 	.word	0x000013e0


	//   ....[7]....
        /*03c0*/ 	.word	0x000027f0


	//   ....[8]....
        /*03c4*/ 	.word	0x00002810


	//   ....[9]....
        /*03c8*/ 	.word	0x00003180


	//   ....[10]....
        /*03cc*/ 	.word	0x000031a0


	//   ....[11]....
        /*03d0*/ 	.word	0x000031c0


	//   ....[12]....
        /*03d4*/ 	.word	0x000031e0


	//   ....[13]....
        /*03d8*/ 	.word	0x00004d40


	//   ....[14]....
        /*03dc*/ 	.word	0x00004d60


	//   ....[15]....
        /*03e0*/ 	.word	0x00005700


	//   ....[16]....
        /*03e4*/ 	.word	0x00005710


	//   ....[17]....
        /*03e8*/ 	.word	0x00005740


	//   ....[18]....
        /*03ec*/ 	.word	0x00005750


	//   ....[19]....
        /*03f0*/ 	.word	0x00007a30


	//   ....[20]....
        /*03f4*/ 	.word	0x00007a90


	//   ....[21]....
        /*03f8*/ 	.word	0x00007ab0


	//   ....[22]....
        /*03fc*/ 	.word	0x00007ad0


	//   ....[23]....
        /*0400*/ 	.word	0x000090a0


	//   ....[24]....
        /*0404*/ 	.word	0x000090c0


	//   ....[25]....
        /*0408*/ 	.word	0x00009110


	//   ....[26]....
        /*040c*/ 	.word	0x00009120


	//   ....[27]....
        /*0410*/ 	.word	0x0000a240


	//   ....[28]....
        /*0414*/ 	.word	0x0000a2a0


	//   ....[29]....
        /*0418*/ 	.word	0x0000a2e0


	//   ....[30]....
        /*041c*/ 	.word	0x0000a310


	//   ....[31]....
        /*0420*/ 	.word	0x0000a340


	//   ....[32]....
        /*0424*/ 	.word	0x0000a360


	//   ....[33]....
        /*0428*/ 	.word	0x0000afd0


	//   ....[34]....
        /*042c*/ 	.word	0x0000afe0


	//   ....[35]....
        /*0430*/ 	.word	0x0000c020


	//   ....[36]....
        /*0434*/ 	.word	0x0000d260


	//   ....[37]....
        /*0438*/ 	.word	0x0000d280


	//   ....[38]....
        /*043c*/ 	.word	0x0000d2a0


	//   ....[39]....
        /*0440*/ 	.word	0x0000d2c0


	//   ....[40]....
        /*0444*/ 	.word	0x0000d310


	//   ....[41]....
        /*0448*/ 	.word	0x0000d330


	//   ....[42]....
        /*044c*/ 	.word	0x0000d380


	//   ....[43]....
        /*0450*/ 	.word	0x0000d3a0


	//   ....[44]....
        /*0454*/ 	.word	0x0000d3f0


	//   ....[45]....
        /*0458*/ 	.word	0x0000d410


	//   ....[46]....
        /*045c*/ 	.word	0x0000d460


	//   ....[47]....
        /*0460*/ 	.word	0x0000d480


	//   ....[48]....
        /*0464*/ 	.word	0x0000da00


	//   ....[49]....
        /*0468*/ 	.word	0x0000da50


	//   ....[50]....
        /*046c*/ 	.word	0x0000da70


	//   ....[51]....
        /*0470*/ 	.word	0x0000dae0


	//   ....[52]....
        /*0474*/ 	.word	0x0000db10


	//   ....[53]....
        /*0478*/ 	.word	0x0000db30


	//   ....[54]....
        /*047c*/ 	.word	0x0000db60


	//   ....[55]....
        /*0480*/ 	.word	0x0000dbf0


	//   ....[56]....
        /*0484*/ 	.word	0x0000dc40


	//   ....[57]....
        /*0488*/ 	.word	0x0000dc70


	//   ....[58]....
        /*048c*/ 	.word	0x0000dcf0


	//   ....[59]....
        /*0490*/ 	.word	0x0000dd60


	//   ....[60]....
        /*0494*/ 	.word	0x0000dd90


	//   ....[61]....
        /*0498*/ 	.word	0x0000de20


	//   ....[62]....
        /*049c*/ 	.word	0x0000de60


	//   ....[63]....
        /*04a0*/ 	.word	0x0000df60


	//   ....[64]....
        /*04a4*/ 	.word	0x0000e490


	//   ....[65]....
        /*04a8*/ 	.word	0x0000e4c0


	//   ....[66]....
        /*04ac*/ 	.word	0x0000e540


	//   ....[67]....
        /*04b0*/ 	.word	0x0000e5a0


	//   ....[68]....
        /*04b4*/ 	.word	0x0000e5d0


	//   ....[69]....
        /*04b8*/ 	.word	0x0000e610


	//   ....[70]....
        /*04bc*/ 	.word	0x0000e6c0


	//   ....[71]....
        /*04c0*/ 	.word	0x0000e6e0


	//   ....[72]....
        /*04c4*/ 	.word	0x0000e790


	//   ....[73]....
        /*04c8*/ 	.word	0x0000e7c0


	//   ....[74]....
        /*04cc*/ 	.word	0x0000e860


	//   ....[75]....
        /*04d0*/ 	.word	0x0000e880


	//   ....[76]....
        /*04d4*/ 	.word	0x0000e920


	//   ....[77]....
        /*04d8*/ 	.word	0x0000e950


	//   ....[78]....
        /*04dc*/ 	.word	0x0000e9e0


	//   ....[79]....
        /*04e0*/ 	.word	0x0000ea30


	//   ....[80]....
        /*04e4*/ 	.word	0x0000edf0


	//   ....[81]....
        /*04e8*/ 	.word	0x0000ee20


	//   ....[82]....
        /*04ec*/ 	.word	0x0000ee40


	//   ....[83]....
        /*04f0*/ 	.word	0x0000ee50


	//   ....[84]....
        /*04f4*/ 	.word	0x0000ee70


	//   ....[85]....
        /*04f8*/ 	.word	0x0000eec0


	//   ....[86]....
        /*04fc*/ 	.word	0x0000ef50


	//   ....[87]....
        /*0500*/ 	.word	0x0000ef90


	//   ....[88]....
        /*0504*/ 	.word	0x0000f040


	//   ....[89]....
        /*0508*/ 	.word	0x0000f070


	//   ....[90]....
        /*050c*/ 	.word	0x0000f080


	//   ....[91]....
        /*0510*/ 	.word	0x0000f110


	//   ....[92]....
        /*0514*/ 	.word	0x0000f8b0


	//   ....[93]....
        /*0518*/ 	.word	0x0000f8d0


	//   ....[94]....
        /*051c*/ 	.word	0x0000f8e0


	//   ....[95]....
        /*0520*/ 	.word	0x0000f8f0


	//   ....[96]....
        /*0524*/ 	.word	0x0000f910


	//   ....[97]....
        /*0528*/ 	.word	0x0000f930


	//   ....[98]....
        /*052c*/ 	.word	0x0000f960


	//   ....[99]....
        /*0530*/ 	.word	0x0000f9a0


	//   ....[100]....
        /*0534*/ 	.word	0x0000f9c0


	//   ....[101]....
        /*0538*/ 	.word	0x0000f9f0


	//   ....[102]....
        /*053c*/ 	.word	0x0000fa10


	//   ....[103]....
        /*0540*/ 	.word	0x0000fa40


	//   ....[104]....
        /*0544*/ 	.word	0x0000fda0


	//   ....[105]....
        /*0548*/ 	.word	0x0000fdc0


	//   ....[106]....
        /*054c*/ 	.word	0x0000fdd0


	//   ....[107]....
        /*0550*/ 	.word	0x0000fde0


	//   ....[108]....
        /*0554*/ 	.word	0x0000fdf0


	//   ....[109]....
        /*0558*/ 	.word	0x0000fe10


	//   ....[110]....
        /*055c*/ 	.word	0x0000fe80


	//   ....[111]....
        /*0560*/ 	.word	0x0000fea0


	//   ....[112]....
        /*0564*/ 	.word	0x0000ff00


	//   ....[113]....
        /*0568*/ 	.word	0x0000ff10


	//   ....[114]....
        /*056c*/ 	.word	0x0000ff80


	//   ....[115]....
        /*0570*/ 	.word	0x00010000


	//   ....[116]....
        /*0574*/ 	.word	0x00010330


	//   ....[117]....
        /*0578*/ 	.word	0x00010910


	//   ....[118]....
        /*057c*/ 	.word	0x00010a00


	//   ....[119]....
        /*0580*/ 	.word	0x00010aa0


	//   ....[120]....
        /*0584*/ 	.word	0x00010b00


	//   ....[121]....
        /*0588*/ 	.word	0x00010bc0


	//   ....[122]....
        /*058c*/ 	.word	0x00010c20


	//   ....[123]....
        /*0590*/ 	.word	0x00010ce0


	//   ....[124]....
        /*0594*/ 	.word	0x00010d40


	//   ....[125]....
        /*0598*/ 	.word	0x00010e00


	//   ....[126]....
        /*059c*/ 	.word	0x00010e60


	//   ....[127]....
        /*05a0*/ 	.word	0x00010f20


	//   ....[128]....
        /*05a4*/ 	.word	0x00010f80


	//   ....[129]....
        /*05a8*/ 	.word	0x00011020


	//   ....[130]....
        /*05ac*/ 	.word	0x000110c0


	//   ....[131]....
        /*05b0*/ 	.word	0x00011130


	//   ....[132]....
        /*05b4*/ 	.word	0x000111e0


	//   ....[133]....
        /*05b8*/ 	.word	0x000112c0


	//   ....[134]....
        /*05bc*/ 	.word	0x00011410


	//   ....[135]....
        /*05c0*/ 	.word	0x00011470


	//   ....[136]....
        /*05c4*/ 	.word	0x00011580


	//   ....[137]....
        /*05c8*/ 	.word	0x000115e0


	//   ....[138]....
        /*05cc*/ 	.word	0x00011730


	//   ....[139]....
        /*05d0*/ 	.word	0x00011790


	//   ....[140]....
        /*05d4*/ 	.word	0x000117f0


	//   ....[141]....
        /*05d8*/ 	.word	0x000118e0


	//   ....[142]....
        /*05dc*/ 	.word	0x00011a10


	//   ....[143]....
        /*05e0*/ 	.word	0x00011a80


	//   ....[144]....
        /*05e4*/ 	.word	0x00011b10


	//   ....[145]....
        /*05e8*/ 	.word	0x00011ba0


	//   ....[146]....
        /*05ec*/ 	.word	0x00011c30


	//   ....[147]....
        /*05f0*/ 	.word	0x00011cd0


	//   ....[148]....
        /*05f4*/ 	.word	0x00011d60


	//   ....[149]....
        /*05f8*/ 	.word	0x00011e30


	//   ....[150]....
        /*05fc*/ 	.word	0x00011f60


	//   ....[151]....
        /*0600*/ 	.word	0x00011fb0


	//   ....[152]....
        /*0604*/ 	.word	0x00012020


	//   ....[153]....
        /*0608*/ 	.word	0x00012110


	//   ....[154]....
        /*060c*/ 	.word	0x00012240


	//   ....[155]....
        /*0610*/ 	.word	0x00012290


	//   ....[156]....
        /*0614*/ 	.word	0x00012300


	//   ....[157]....
        /*0618*/ 	.word	0x000123f0


	//   ....[158]....
        /*061c*/ 	.word	0x00012520


	//   ....[159]....
        /*0620*/ 	.word	0x00012570


	//   ....[160]....
        /*0624*/ 	.word	0x000125f0


	//   ....[161]....
        /*0628*/ 	.word	0x000126c0


	//   ....[162]....
        /*062c*/ 	.word	0x00012810


	//   ....[163]....
        /*0630*/ 	.word	0x000128f0


	//   ....[164]....
        /*0634*/ 	.word	0x00012950


	//   ....[165]....
        /*0638*/ 	.word	0x00012a30


	//   ....[166]....
        /*063c*/ 	.word	0x00012b10


	//   ....[167]....
        /*0640*/ 	.word	0x00012bd0


	//   ....[168]....
        /*0644*/ 	.word	0x00012cb0


	//   ....[169]....
        /*0648*/ 	.word	0x00012d70


	//   ....[170]....
        /*064c*/ 	.word	0x00012e50


	//   ....[171]....
        /*0650*/ 	.word	0x00012f10


	//   ....[172]....
        /*0654*/ 	.word	0x00012ff0


	//   ....[173]....
        /*0658*/ 	.word	0x000130b0


	//   ....[174]....
        /*065c*/ 	.word	0x00013210


	//   ....[175]....
        /*0660*/ 	.word	0x000132b0


	//   ....[176]....
        /*0664*/ 	.word	0x00013310


	//   ....[177]....
        /*0668*/ 	.word	0x000133b0


	//   ....[178]....
        /*066c*/ 	.word	0x00013410


	//   ....[179]....
        /*0670*/ 	.word	0x000134b0


	//   ....[180]....
        /*0674*/ 	.word	0x00013510


	//   ....[181]....
        /*0678*/ 	.word	0x000135b0


	//   ....[182]....
        /*067c*/ 	.word	0x00013610


	//   ....[183]....
        /*0680*/ 	.word	0x000136b0


	//   ....[184]....
        /*0684*/ 	.word	0x00013710


	//   ....[185]....
        /*0688*/ 	.word	0x000137b0


	//   ....[186]....
        /*068c*/ 	.word	0x00013890


	//   ....[187]....
        /*0690*/ 	.word	0x00013930


	//   ....[188]....
        /*0694*/ 	.word	0x000139a0


	//   ....[189]....
        /*0698*/ 	.word	0x00013a70


	//   ....[190]....
        /*069c*/ 	.word	0x00013ad0


	//   ....[191]....
        /*06a0*/ 	.word	0x00013ba0


	//   ....[192]....
        /*06a4*/ 	.word	0x00013c00


	//   ....[193]....
        /*06a8*/ 	.word	0x00013cd0


	//   ....[194]....
        /*06ac*/ 	.word	0x00013d30


	//   ....[195]....
        /*06b0*/ 	.word	0x00013e00


	//   ....[196]....
        /*06b4*/ 	.word	0x00013e60


	//   ....[197]....
        /*06b8*/ 	.word	0x00013f30


	//   ....[198]....
        /*06bc*/ 	.word	0x00014040


	//----- nvinfo : EIATTR_REG_RECONFIG
	.align		4
.L_1482:
        /*06c0*/ 	.byte	0x01, 0x54
	.zero		2


	//----- nvinfo : EIATTR_SYSCALL_OFFSETS
	.align		4
        /*06c4*/ 	.byte	0x04, 0x46
        /*06c6*/ 	.short	(.L_1484 - .L_1483)


	//   ....[0]....
.L_1483:
        /*06c8*/ 	.word	0x00001620


	//   ....[1]....
        /*06cc*/ 	.word	0x0000c880


	//   ....[2]....
        /*06d0*/ 	.word	0x0000c9c0


	//   ....[3]....
        /*06d4*/ 	.word	0x0000cab0


	//   ....[4]....
        /*06d8*/ 	.word	0x0000d700


	//   ....[5]....
        /*06dc*/ 	.word	0x0000e1b0


	//----- nvinfo : EIATTR_MBARRIER_INSTR_OFFSETS
	.align		4
.L_1484:
        /*06e0*/ 	.byte	0x04, 0x39
        /*06e2*/ 	.short	(.L_1486 - .L_1485)


	//   ....[0]....
.L_1485:
        /*06e4*/ 	.word	0x00000190
        /*06e8*/ 	.word	0x000000ff
        /*06ec*/ 	.word	0x00032400
        /*06f0*/ 	.short	0x0100
        /*06f2*/ 	.byte	0x08
	.zero		1


	//   ....[1]....
        /*06f4*/ 	.word	0x000001a0
        /*06f8*/ 	.word	0x000000ff
        /*06fc*/ 	.word	0x00032410
        /*0700*/ 	.short	0x0100
        /*0702*/ 	.byte	0x08
	.zero		1


	//   ....[2]....
        /*0704*/ 	.word	0x000001b0
        /*0708*/ 	.word	0x000000ff
        /*070c*/ 	.word	0x00032420
        /*0710*/ 	.short	0x0100
        /*0712*/ 	.byte	0x08
	.zero		1


	//   ....[3]....
        /*0714*/ 	.word	0x000002a0
        /*0718*/ 	.word	0x000000ff
        /*071c*/ 	.word	0x00032430
        /*0720*/ 	.short	0x0100
        /*0722*/ 	.byte	0x08
	.zero		1


	//   ....[4]....
        /*0724*/ 	.word	0x000002b0
        /*0728*/ 	.word	0x000000ff
        /*072c*/ 	.word	0x00032440
        /*0730*/ 	.short	0x0100
        /*0732*/ 	.byte	0x08
	.zero		1


	//   ....[5]....
        /*0734*/ 	.word	0x000002c0
        /*0738*/ 	.word	0x000000ff
        /*073c*/ 	.word	0x00032438
        /*0740*/ 	.short	0x0100
        /*0742*/ 	.byte	0x08
	.zero		1


	//   ....[6]....
        /*0744*/ 	.word	0x000002d0
        /*0748*/ 	.word	0x000000ff
        /*074c*/ 	.word	0x00032448
        /*0750*/ 	.short	0x0100
        /*0752*/ 	.byte	0x08
	.zero		1


	//   ....[7]....
        /*0754*/ 	.word	0x00000400
        /*0758*/ 	.word	0x000000ff
        /*075c*/ 	.word	0x00032450
        /*0760*/ 	.short	0x0100
        /*0762*/ 	.byte	0x08
	.zero		1


	//   ....[8]....
        /*0764*/ 	.word	0x00000410
        /*0768*/ 	.word	0x000000ff
        /*076c*/ 	.word	0x00032460
        /*0770*/ 	.short	0x0100
        /*0772*/ 	.byte	0x08
	.zero		1


	//   ....[9]....
        /*0774*/ 	.word	0x00000420
        /*0778*/ 	.word	0x000000ff
        /*077c*/ 	.word	0x00032458
        /*0780*/ 	.short	0x0100
        /*0782*/ 	.byte	0x08
	.zero		1


	//   ....[10]....
        /*0784*/ 	.word	0x00000430
        /*0788*/ 	.word	0x000000ff
        /*078c*/ 	.word	0x00032468
        /*0790*/ 	.short	0x0100
        /*0792*/ 	.byte	0x08
	.zero		1


	//   ....[11]....
        /*0794*/ 	.word	0x00000520
        /*0798*/ 	.word	0x000000ff
        /*079c*/ 	.word	0x00032470
        /*07a0*/ 	.short	0x0100
        /*07a2*/ 	.byte	0x06
	.zero		1


	//   ....[12]....
        /*07a4*/ 	.word	0x00000530
        /*07a8*/ 	.word	0x000000ff
        /*07ac*/ 	.word	0x00032480
        /*07b0*/ 	.short	0x0100
        /*07b2*/ 	.byte	0x06
	.zero		1


	//   ....[13]....
        /*07b4*/ 	.word	0x00000540
        /*07b8*/ 	.word	0x000000ff
        /*07bc*/ 	.word	0x00032478
        /*07c0*/ 	.short	0x0100
        /*07c2*/ 	.byte	0x06
	.zero		1


	//   ....[14]....
        /*07c4*/ 	.word	0x00000550
        /*07c8*/ 	.word	0x000000ff
        /*07cc*/ 	.word	0x00032488
        /*07d0*/ 	.short	0x0100
        /*07d2*/ 	.byte	0x06
	.zero		1


	//   ....[15]....
        /*07d4*/ 	.word	0x00000680
        /*07d8*/ 	.word	0x000000ff
        /*07dc*/ 	.word	0x00032490
        /*07e0*/ 	.short	0x0100
        /*07e2*/ 	.byte	0x08
	.zero		1


	//   ....[16]....
        /*07e4*/ 	.word	0x00000690
        /*07e8*/ 	.word	0x000000ff
        /*07ec*/ 	.word	0x000324a0
        /*07f0*/ 	.short	0x0100
        /*07f2*/ 	.byte	0x08
	.zero		1


	//   ....[17]....
        /*07f4*/ 	.word	0x000006a0
        /*07f8*/ 	.word	0x000000ff
        /*07fc*/ 	.word	0x00032498
        /*0800*/ 	.short	0x0100
        /*0802*/ 	.byte	0x08
	.zero		1


	//   ....[18]....
        /*0804*/ 	.word	0x000006b0
        /*0808*/ 	.word	0x000000ff
        /*080c*/ 	.word	0x000324a8
        /*0810*/ 	.short	0x0100
        /*0812*/ 	.byte	0x08
	.zero		1


	//   ....[19]....
        /*0814*/ 	.word	0x000007f0
        /*0818*/ 	.word	0x000000ff
        /*081c*/ 	.word	0x000324b0
        /*0820*/ 	.short	0x0100
        /*0822*/ 	.byte	0x08
	.zero		1


	//   ....[20]....
        /*0824*/ 	.word	0x00000800
        /*0828*/ 	.word	0x000000ff
        /*082c*/ 	.word	0x000324c0
        /*0830*/ 	.short	0x0100
        /*0832*/ 	.byte	0x08
	.zero		1


	//   ....[21]....
        /*0834*/ 	.word	0x00000810
        /*0838*/ 	.word	0x000000ff
        /*083c*/ 	.word	0x000324b8
        /*0840*/ 	.short	0x0100
        /*0842*/ 	.byte	0x08
	.zero		1


	//   ....[22]....
        /*0844*/ 	.word	0x00000820
        /*0848*/ 	.word	0x000000ff
        /*084c*/ 	.word	0x000324c8
        /*0850*/ 	.short	0x0100
        /*0852*/ 	.byte	0x08
	.zero		1


	//   ....[23]....
        /*0854*/ 	.word	0x00001650
        /*0858*/ 	.word	0x000000ff
        /*085c*/ 	.word	0x00032400
        /*0860*/ 	.short	0x010a
        /*0862*/ 	.byte	0x3d
	.zero		1


	//   ....[24]....
        /*0864*/ 	.word	0x00001700
        /*0868*/ 	.word	0x000000ff
        /*086c*/ 	.word	0x00032430
        /*0870*/ 	.short	0x010a
        /*0872*/ 	.byte	0x3d
	.zero		1


	//   ....[25]....
        /*0874*/ 	.word	0x00001740
        /*0878*/ 	.word	0x000000ff
        /*087c*/ 	.word	0x00032430
        /*0880*/ 	.short	0x010a
        /*0882*/ 	.byte	0x3d
	.zero		1


	//   ....[26]....
        /*0884*/ 	.word	0x00001a40
        /*0888*/ 	.word	0x000000ff
        /*088c*/ 	.word	0x00032410
        /*0890*/ 	.short	0x010a
        /*0892*/ 	.byte	0x3d
	.zero		1


	//   ....[27]....
        /*0894*/ 	.word	0x00001a80
        /*0898*/ 	.word	0x000000ff
        /*089c*/ 	.word	0x00032450
        /*08a0*/ 	.short	0x010a
        /*08a2*/ 	.byte	0x3d
	.zero		1


	//   ....[28]....
        /*08a4*/ 	.word	0x00001ac0
        /*08a8*/ 	.word	0x000000ff
        /*08ac*/ 	.word	0x00032450
        /*08b0*/ 	.short	0x010a
        /*08b2*/ 	.byte	0x3d
	.zero		1


	//   ....[29]....
        /*08b4*/ 	.word	0x00002870
        /*08b8*/ 	.word	0x000000ff
        /*08bc*/ 	.word	0x00000000
        /*08c0*/ 	.short	0x0101
        /*08c2*/ 	.byte	0x04
	.zero		1


	//   ....[30]....
        /*08c4*/ 	.word	0x00003f90
        /*08c8*/ 	.word	0x000000ff
        /*08cc*/ 	.word	0x00000000
        /*08d0*/ 	.short	0x0101
        /*08d2*/ 	.byte	0x06
	.zero		1


	//   ....[31]....
        /*08d4*/ 	.word	0x000040f0
        /*08d8*/ 	.word	0x000000ff
        /*08dc*/ 	.word	0x00032430
        /*08e0*/ 	.short	0x010a
        /*08e2*/ 	.byte	0x05
	.zero		1


	//   ....[32]....
        /*08e4*/ 	.word	0x00004130
        /*08e8*/ 	.word	0x000000ff
        /*08ec*/ 	.word	0x00032430
        /*08f0*/ 	.short	0x010a
        /*08f2*/ 	.byte	0x05
	.zero		1


	//   ....[33]....
        /*08f4*/ 	.word	0x00004480
        /*08f8*/ 	.word	0x000000ff
        /*08fc*/ 	.word	0x00032450
        /*0900*/ 	.short	0x010a
        /*0902*/ 	.byte	0x05
	.zero		1


	//   ....[34]....
        /*0904*/ 	.word	0x000044c0
        /*0908*/ 	.word	0x000000ff
        /*090c*/ 	.word	0x00032450
        /*0910*/ 	.short	0x010a
        /*0912*/ 	.byte	0x05
	.zero		1


	//   ....[35]....
        /*0914*/ 	.word	0x00004da0
        /*0918*/ 	.word	0x000000ff
        /*091c*/ 	.word	0x00000000
        /*0920*/ 	.short	0x0101
        /*0922*/ 	.byte	0x0b
	.zero		1


	//   ....[36]....
        /*0924*/ 	.word	0x00006d40
        /*0928*/ 	.word	0x000000ff
        /*092c*/ 	.word	0x00000000
        /*0930*/ 	.short	0x0101
        /*0932*/ 	.byte	0x05
	.zero		1


	//   ....[37]....
        /*0934*/ 	.word	0x00006e60
        /*0938*/ 	.word	0x000000ff
        /*093c*/ 	.word	0x00032430
        /*0940*/ 	.short	0x010a
        /*0942*/ 	.byte	0x06
	.zero		1


	//   ....[38]....
        /*0944*/ 	.word	0x00006ea0
        /*0948*/ 	.word	0x000000ff
        /*094c*/ 	.word	0x00032430
        /*0950*/ 	.short	0x010a
        /*0952*/ 	.byte	0x06
	.zero		1


	//   ....[39]....
        /*0954*/ 	.word	0x000070c0
        /*0958*/ 	.word	0x000000ff
        /*095c*/ 	.word	0x00032450
        /*0960*/ 	.short	0x010a
        /*0962*/ 	.byte	0x06
	.zero		1


	//   ....[40]....
        /*0964*/ 	.word	0x00007100
        /*0968*/ 	.word	0x000000ff
        /*096c*/ 	.word	0x00032450
        /*0970*/ 	.short	0x010a
        /*0972*/ 	.byte	0x06
	.zero		1


	//   ....[41]....
        /*0974*/ 	.word	0x00007830
        /*0978*/ 	.word	0x000000ff
        /*097c*/ 	.word	0x00000000
        /*0980*/ 	.short	0x0101
        /*0982*/ 	.byte	0x0b
	.zero		1


	//   ....[42]....
        /*0984*/ 	.word	0x00009080
        /*0988*/ 	.word	0x000000ff
        /*098c*/ 	.word	0x00000000
        /*0990*/ 	.short	0x0101
        /*0992*/ 	.byte	0x06
	.zero		1


	//   ....[43]....
        /*0994*/ 	.word	0x0000a370
        /*0998*/ 	.word	0x000000ff
        /*099c*/ 	.word	0x00000000
        /*09a0*/ 	.short	0x0101
        /*09a2*/ 	.byte	0x04
	.zero		1


	//   ....[44]....
        /*09a4*/ 	.word	0x0000d000
        /*09a8*/ 	.word	0x000000ff
        /*09ac*/ 	.word	0x00032440
        /*09b0*/ 	.short	0x010a
        /*09b2*/ 	.byte	0x2c
	.zero		1


	//   ....[45]....
        /*09b4*/ 	.word	0x0000d520
        /*09b8*/ 	.word	0x000000ff
        /*09bc*/ 	.word	0x00032430
        /*09c0*/ 	.short	0x0107
        /*09c2*/ 	.byte	0x2c
	.zero		1


	//   ....[46]....
        /*09c4*/ 	.word	0x0000d590
        /*09c8*/ 	.word	0x000000ff
        /*09cc*/ 	.word	0x00032430
        /*09d0*/ 	.short	0x0101
        /*09d2*/ 	.byte	0x2c
	.zero		1


	//   ....[47]....
        /*09d4*/ 	.word	0x0000e030
        /*09d8*/ 	.word	0x000000ff
        /*09dc*/ 	.word	0x00032400
        /*09e0*/ 	.short	0x0107
        /*09e2*/ 	.byte	0x2c
	.zero		1


	//   ....[48]....
        /*09e4*/ 	.word	0x0000e080
        /*09e8*/ 	.word	0x000000ff
        /*09ec*/ 	.word	0x00032400
        /*09f0*/ 	.short	0x0101
        /*09f2*/ 	.byte	0x2c
	.zero		1


	//   ....[49]....
        /*09f4*/ 	.word	0x0000eb20
        /*09f8*/ 	.word	0x000000ff
        /*09fc*/ 	.word	0x00032410
        /*0a00*/ 	.short	0x0107
        /*0a02*/ 	.byte	0x2c
	.zero		1


	//   ....[50]....
        /*0a04*/ 	.word	0x0000eb80
        /*0a08*/ 	.word	0x000000ff
        /*0a0c*/ 	.word	0x00032410
        /*0a10*/ 	.short	0x0101
        /*0a12*/ 	.byte	0x2c
	.zero		1


	//   ....[51]....
        /*0a14*/ 	.word	0x0000eb90
        /*0a18*/ 	.word	0x000000ff
        /*0a1c*/ 	.word	0x00032420
        /*0a20*/ 	.short	0x010a
        /*0a22*/ 	.byte	0x2c
	.zero		1


	//   ....[52]....
        /*0a24*/ 	.word	0x0000ebe0
        /*0a28*/ 	.word	0x000000ff
        /*0a2c*/ 	.word	0x00032460
        /*0a30*/ 	.short	0x010a
        /*0a32*/ 	.byte	0x2c
	.zero		1


	//   ....[53]....
        /*0a34*/ 	.word	0x0000f310
        /*0a38*/ 	.word	0x000000ff
        /*0a3c*/ 	.word	0x00032450
        /*0a40*/ 	.short	0x0107
        /*0a42*/ 	.byte	0x2c
	.zero		1


	//   ....[54]....
        /*0a44*/ 	.word	0x0000f390
        /*0a48*/ 	.word	0x000000ff
        /*0a4c*/ 	.word	0x00032450
        /*0a50*/ 	.short	0x0101
        /*0a52*/ 	.byte	0x2c
	.zero		1


	//   ....[55]....
        /*0a54*/ 	.word	0x0000f6b0
        /*0a58*/ 	.word	0x00000013
        /*0a5c*/ 	.word	0x00032440
        /*0a60*/ 	.short	0x010a
        /*0a62*/ 	.byte	0x3f
	.zero		1


	//   ....[56]....
        /*0a64*/ 	.word	0x0000fae0
        /*0a68*/ 	.word	0x00000013
        /*0a6c*/ 	.word	0x00032430
        /*0a70*/ 	.short	0x0107
        /*0a72*/ 	.byte	0x3f
	.zero		1


	//   ....[57]....
        /*0a74*/ 	.word	0x0000fb90
        /*0a78*/ 	.word	0x00000013
        /*0a7c*/ 	.word	0x00032430
        /*0a80*/ 	.short	0x0101
        /*0a82*/ 	.byte	0x3f
	.zero		1


	//   ....[58]....
        /*0a84*/ 	.word	0x0000fbc0
        /*0a88*/ 	.word	0x00000013
        /*0a8c*/ 	.word	0x00032460
        /*0a90*/ 	.short	0x010a
        /*0a92*/ 	.byte	0x3f
	.zero		1


	//   ....[59]....
        /*0a94*/ 	.word	0x00010100
        /*0a98*/ 	.word	0x00000013
        /*0a9c*/ 	.word	0x00032450
        /*0aa0*/ 	.short	0x0107
        /*0aa2*/ 	.byte	0x3f
	.zero		1


	//   ....[60]....
        /*0aa4*/ 	.word	0x000101d0
        /*0aa8*/ 	.word	0x00000013
        /*0aac*/ 	.word	0x00032450
        /*0ab0*/ 	.short	0x0101
        /*0ab2*/ 	.byte	0x3f
	.zero		1


	//   ....[61]....
        /*0ab4*/ 	.word	0x000102b0
        /*0ab8*/ 	.word	0x00000007
        /*0abc*/ 	.word	0x00032420
        /*0ac0*/ 	.short	0x010a
        /*0ac2*/ 	.byte	0x3f
	.zero		1


	//   ....[62]....
        /*0ac4*/ 	.word	0x00010440
        /*0ac8*/ 	.word	0x00000005
        /*0acc*/ 	.word	0x00032440
        /*0ad0*/ 	.short	0x010a
        /*0ad2*/ 	.byte	0x3f
	.zero		1


	//   ....[63]....
        /*0ad4*/ 	.word	0x000104e0
        /*0ad8*/ 	.word	0x00000007
        /*0adc*/ 	.word	0x00032440
        /*0ae0*/ 	.short	0x010a
        /*0ae2*/ 	.byte	0x3f
	.zero		1


	//   ....[64]....
        /*0ae4*/ 	.word	0x00010520
        /*0ae8*/ 	.word	0x00000005
        /*0aec*/ 	.word	0x00032460
        /*0af0*/ 	.short	0x010a
        /*0af2*/ 	.byte	0x3f
	.zero		1


	//   ....[65]....
        /*0af4*/ 	.word	0x00010560
        /*0af8*/ 	.word	0x00000007
        /*0afc*/ 	.word	0x00032460
        /*0b00*/ 	.short	0x010a
        /*0b02*/ 	.byte	0x3f
	.zero		1


	//   ....[66]....
        /*0b04*/ 	.word	0x000105d0
        /*0b08*/ 	.word	0x00000003
        /*0b0c*/ 	.word	0x00032400
        /*0b10*/ 	.short	0x010a
        /*0b12*/ 	.byte	0x3f
	.zero		1


	//   ....[67]....
        /*0b14*/ 	.word	0x00010630
        /*0b18*/ 	.word	0x00000003
        /*0b1c*/ 	.word	0x00032430
        /*0b20*/ 	.short	0x010a
        /*0b22*/ 	.byte	0x3f
	.zero		1


	//   ....[68]....
        /*0b24*/ 	.word	0x00010690
        /*0b28*/ 	.word	0x00000003
        /*0b2c*/ 	.word	0x00032410
        /*0b30*/ 	.short	0x010a
        /*0b32*/ 	.byte	0x3f
	.zero		1


	//   ....[69]....
        /*0b34*/ 	.word	0x000106f0
        /*0b38*/ 	.word	0x00000003
        /*0b3c*/ 	.word	0x00032450
        /*0b40*/ 	.short	0x010a
        /*0b42*/ 	.byte	0x3f
	.zero		1


	//   ....[70]....
        /*0b44*/ 	.word	0x00010750
        /*0b48*/ 	.word	0x00000099
        /*0b4c*/ 	.word	0x00032430
        /*0b50*/ 	.short	0x010a
        /*0b52*/ 	.byte	0x3f
	.zero		1


	//   ....[71]....
        /*0b54*/ 	.word	0x000107b0
        /*0b58*/ 	.word	0x000000cb
        /*0b5c*/ 	.word	0x00032450
        /*0b60*/ 	.short	0x010a
        /*0b62*/ 	.byte	0x3f
	.zero		1


	//   ....[72]....
        /*0b64*/ 	.word	0x00010810
        /*0b68*/ 	.word	0x00000099
        /*0b6c*/ 	.word	0x00032430
        /*0b70*/ 	.short	0x010a
        /*0b72*/ 	.byte	0x3f
	.zero		1


	//   ....[73]....
        /*0b74*/ 	.word	0x00010870
        /*0b78*/ 	.word	0x000000c9
        /*0b7c*/ 	.word	0x00032450
        /*0b80*/ 	.short	0x010a
        /*0b82*/ 	.byte	0x3f
	.zero		1


	//   ....[74]....
        /*0b84*/ 	.word	0x00010950
        /*0b88*/ 	.word	0x00000003
        /*0b8c*/ 	.word	0x00032440
        /*0b90*/ 	.short	0x010a
        /*0b92*/ 	.byte	0x3f
	.zero		1


	//   ....[75]....
        /*0b94*/ 	.word	0x00012700
        /*0b98*/ 	.word	0x00000003
        /*0b9c*/ 	.word	0x00032420
        /*0ba0*/ 	.short	0x010a
        /*0ba2*/ 	.byte	0x3f
	.zero		1


	//   ....[76]....
        /*0ba4*/ 	.word	0x00012760
        /*0ba8*/ 	.word	0x00000003
        /*0bac*/ 	.word	0x00032460
        /*0bb0*/ 	.short	0x010a
        /*0bb2*/ 	.byte	0x3f
	.zero		1


	//   ....[77]....
        /*0bb4*/ 	.word	0x00013160
        /*0bb8*/ 	.word	0x00000013
        /*0bbc*/ 	.word	0x00032440
        /*0bc0*/ 	.short	0x010a
        /*0bc2*/ 	.byte	0x3f
	.zero		1


	//   ....[78]....
        /*0bc4*/ 	.word	0x000137e0
        /*0bc8*/ 	.word	0x00000013
        /*0bcc*/ 	.word	0x00032460
        /*0bd0*/ 	.short	0x010a
        /*0bd2*/ 	.byte	0x3f
	.zero		1


	//   ....[79]....
        /*0bd4*/ 	.word	0x00013f60
        /*0bd8*/ 	.word	0x00000007
        /*0bdc*/ 	.word	0x00032420
        /*0be0*/ 	.short	0x010a
        /*0be2*/ 	.byte	0x3f
	.zero		1


	//   ....[80]....
        /*0be4*/ 	.word	0x00014100
        /*0be8*/ 	.word	0x00000005
        /*0bec*/ 	.word	0x00032440
        /*0bf0*/ 	.short	0x010a
        /*0bf2*/ 	.byte	0x3f
	.zero		1


	//   ....[81]....
        /*0bf4*/ 	.word	0x00014150
        /*0bf8*/ 	.word	0x00000007
        /*0bfc*/ 	.word	0x00032440
        /*0c00*/ 	.short	0x010a
        /*0c02*/ 	.byte	0x3f
	.zero		1


	//   ....[82]....
        /*0c04*/ 	.word	0x000141a0
        /*0c08*/ 	.word	0x00000005
        /*0c0c*/ 	.word	0x00032460
        /*0c10*/ 	.short	0x010a
        /*0c12*/ 	.byte	0x3f
	.zero		1


	//----- nvinfo : EIATTR_NUM_MBARRIERS
	.align		4
.L_1486:
        /*0c14*/ 	.byte	0x03, 0x38
        /*0c16*/ 	.short	0x0017


	//----- nvinfo : EIATTR_EXIT_INSTR_OFFSETS
	.align		4
        /*0c18*/ 	.byte	0x04, 0x1c
        /*0c1a*/ 	.short	(.L_1488 - .L_1487)


	//   ....[0]....
.L_1487:
        /*0c1c*/ 	.word	0x000105b0


	//----- nvinfo : EIATTR_MAX_THREADS
	.align		4
.L_1488:
        /*0c20*/ 	.byte	0x04, 0x05
        /*0c22*/ 	.short	(.L_1490 - .L_1489)
.L_1489:
        /*0c24*/ 	.word	0x00000180
        /*0c28*/ 	.word	0x00000001
        /*0c2c*/ 	.word	0x00000001


	//----- nvinfo : EIATTR_CRS_STACK_SIZE
	.align		4
.L_1490:
        /*0c30*/ 	.byte	0x04, 0x1e
        /*0c32*/ 	.short	(.L_1492 - .L_1491)
.L_1491:
        /*0c34*/ 	.word	0x00000000


	//----- nvinfo : EIATTR_CBANK_PARAM_SIZE
	.align		4
.L_1492:
        /*0c38*/ 	.byte	0x03, 0x19
        /*0c3a*/ 	.short	0x0b70


	//----- nvinfo : EIATTR_PARAM_CBANK
	.align		4
        /*0c3c*/ 	.byte	0x04, 0x0a
        /*0c3e*/ 	.short	(.L_1494 - .L_1493)
	.align		4
.L_1493:
        /*0c40*/ 	.word	index@(.nv.constant0._ZN7cutlass13device_kernelIN5flash11enable_sm90INS1_16FlashAttnFwdSm90INS1_25CollectiveMainloopFwdSm90ILi2EN4cute5tupleIJNS5_1CILi1EEES8_S8_EEENS6_IJNS7_ILi128EEENS7_ILi96EEENS7_ILi64EEEEEELi256ENS_10bfloat16_tEfNS_4arch4Sm90ELb1ELb0ELb0ELb0ELb1ELb0ELb1ELb1ELb0ELb1ELb1ELb0EEENS1_21CollectiveEpilogueFwdINS6_IJSA_NS7_ILi256EEESB_EEES9_SE_SG_Li256ELb0ELb1ELb1ELb0EEENS1_19SingleTileSchedulerILb0ELb1ELb1ELi128EEEEEEEEEvNT_6ParamsE)
        /*0c44*/ 	.short	0x0210
        /*0c46*/ 	.short	0x0b70


	//----- nvinfo : EIATTR_SW_WAR
	.align		4
.L_1494:
        /*0c48*/ 	.byte	0x04, 0x36
        /*0c4a*/ 	.short	(.L_1496 - .L_1495)
.L_1495:
        /*0c4c*/ 	.word	0x00000008
.L_1496:


//--------------------- .nv.info._ZN7cutlass13device_kernelIN5flash11enable_sm90INS1_16FlashAttnFwdSm90INS1_25CollectiveMainloopFwdSm90ILi2EN4cute5tupleIJNS5_1CILi1EEES8_S8_EEENS6_IJNS7_ILi128EEENS7_ILi96EEENS7_ILi64EEEEEELi256ENS_10bfloat16_tEfNS_4arch4Sm90ELb1ELb0ELb0ELb1ELb1ELb0ELb0ELb1ELb0ELb1ELb1ELb0EEENS1_21CollectiveEpilogueFwdINS6_IJSA_NS7_ILi256EEESB_EEES9_SE_SG_Li256ELb1ELb1ELb1ELb0EEENS1_36VarlenDynamicPersistentTileSchedulerILi128ELi96ELi256ELi128ELb1ELb1ELb1ELb1ELb1ELb1EEEEEEEEEvNT_6ParamsE --------------------------
	.section	.nv.info._ZN7cutlass13device_kernelIN5flash11enable_sm90INS1_16FlashAttnFwdSm90INS1_25CollectiveMainloopFwdSm90ILi2EN4cute5tupleIJNS5_1CILi1EEES8_S8_EEENS6_IJNS7_ILi128EEENS7_ILi96EEENS7_ILi64EEEEEELi256ENS_10bfloat16_tEfNS_4arch4Sm90ELb1ELb0ELb0ELb1ELb1ELb0ELb0ELb1ELb0ELb1ELb1ELb0EEENS1_21CollectiveEpilogueFwdINS6_IJSA_NS7_ILi256EEESB_EEES9_SE_SG_Li256ELb1ELb1ELb1ELb0EEENS1_36VarlenDynamicPersistentTileSchedulerILi128ELi96ELi256ELi128ELb1ELb1ELb1ELb1ELb1ELb1EEEEEEEEEvNT_6ParamsE,"",@"SHT_CUDA_INFO"
	.sectionflags	@""
	.align	4


	//----- nvinfo : EIATTR_CUDA_API_VERSION
	.align		4
        /*0000*/ 	.byte	0x04, 0x37
        /*0002*/ 	.short	(.L_1498 - .L_1497)
.L_1497:
        /*0004*/ 	.word	0x00000082


	//----- nvinfo : EIATTR_KPARAM_INFO
	.align		4
.L_1498:
        /*0008*/ 	.byte	0x04, 0x17
        /*000a*/ 	.short	(.L_1500 - .L_1499)
.L_1499:
        /*000c*/ 	.word	0x00000000
        /*0010*/ 	.short	0x0000
        /*0012*/ 	.short	0x0070
        /*0014*/ 	.byte	0x00, 0xf0, 0x01, 0x2a


	//----- nvinfo : EIATTR_SPARSE_MMA_MASK
	.align		4
.L_1500:
        /*0018*/ 	.byte	0x03, 0x50
        /*001a*/ 	.short	0x0000


	//----- nvinfo : EIATTR_MAXREG_COUNT
	.align		4
        /*001c*/ 	.byte	0x03, 0x1b
        /*001e*/ 	.short	0x00a8


	//----- nvinfo : EIATTR_NUM_BARRIERS
	.align		4
        /*0020*/ 	.byte	0x02, 0x4c
        /*0022*/ 	.byte	0x10
	.zero		1


	//----- nvinfo : EIATTR_EXTERNS
	.align		4
        /*0024*/ 	.byte	0x04, 0x0f
        /*0026*/ 	.short	(.L_1502 - .L_1501)


	//   ....[0]....
	.align		4
.L_1501:
        /*0028*/ 	.word	index@(__assertfail)


	//----- nvinfo : EIATTR_ANNOTATIONS
	.align		4
.L_1502:
        /*002c*/ 	.byte	0x04, 0x55
        /*002e*/ 	.short	(.L_1504 - .L_1503)


	//   ....[0]....
.L_1503:
        /* <DEDUP_REMOVED lines=15> */


	//----- nvinfo : EIATTR_MERCURY_ISA_VERSION
	.align		4
.L_1504:
        /*0110*/ 	.byte	0x03, 0x5f
        /*0112*/ 	.short	0x0101


	//----- nvinfo : EIATTR_UNUSED_LOAD_BYTE_OFFSET
	.align		4
        /*0114*/ 	.byte	0x04, 0x44
        /*0116*/ 	.short	(.L_1506 - .L_1505)


	//   ....[0]....
.L_1505:
        /*0118*/ 	.word	0x00000960
        /*011c*/ 	.word	0x0000fff0


	//   ....[1]....
        /*0120*/ 	.word	0x00008bd0
        /*0124*/ 	.word	0x0000fff0


	//----- nvinfo : EIATTR_INT_WARP_WIDE_INSTR_OFFSETS
	.align		4
.L_1506:
        /*0128*/ 	.byte	0x04, 0x31
        /*012a*/ 	.short	(.L_1508 - .L_1507)


	//   ....[0]....
.L_1507:
        /*012c*/ 	.word	0x000000c0


	//   ....[1]....
        /*0130*/ 	.word	0x000000d0


	//   ....[2]....
        /*0134*/ 	.word	0x00000170


	//   ....[3]....
        /*0138*/ 	.word	0x0000ed90


	//   ....[4]....
        /*013c*/ 	.word	0x0000ee20


	//   ....[5]....
        /*0140*/ 	.word	0x000120f0


	//   ....[6]....
        /*0144*/ 	.word	0x00012180


	//----- nvinfo : EIATTR_COOP_GROUP_MASK_REGIDS
	.align		4
.L_1508:
        /*0148*/ 	.byte	0x04, 0x29
        /*014a*/ 	.short	(.L_1510 - .L_1509)


	//   ....[0]....
.L_1509:
        /*014c*/ 	.word	0xffffffff


	//   ....[1]....
        /*0150*/ 	.word	0xffffffff


	//   ....[2]....
        /*0154*/ 	.word	0xffffffff


	//   ....[3]....
        /*0158*/ 	.word	0xffffffff


	//   ....[4]....
        /*015c*/ 	.word	0xffffffff


	//   ....[5]....
        /*0160*/ 	.word	0xffffffff


	//   ....[6]....
        /*0164*/ 	.word	0xffffffff


	//   ....[7]....
        /*0168*/ 	.word	0xffffffff


	//   ....[8]....
        /*016c*/ 	.word	0xffffffff


	//   ....[9]....
        /*0170*/ 	.word	0xffffffff


	//   ....[10]....
        /*0174*/ 	.word	0xffffffff


	//   ....[11]....
        /*0178*/ 	.word	0xffffffff


	//   ....[12]....
        /*017c*/ 	.word	0xffffffff


	//   ....[13]....
        /*0180*/ 	.word	0xffffffff


	//   ....[14]....
        /*0184*/ 	.word	0xffffffff


	//   ....[15]....
        /*0188*/ 	.word	0xffffffff


	//   ....[16]....
        /*018c*/ 	.word	0xffffffff


	//   ....[17]....
        /*0190*/ 	.word	0xffffffff


	//   ....[18]....
        /*0194*/ 	.word	0xffffffff


	//   ....[19]....
        /*0198*/ 	.word	0xffffffff


	//   ....[20]....
        /*019c*/ 	.word	0xffffffff


	//   ....[21]....
        /*01a0*/ 	.word	0xffffffff


	//   ....[22]....
        /*01a4*/ 	.word	0xffffffff


	//   ....[23]....
        /*01a8*/ 	.word	0xffffffff


	//   ....[24]....
        /*01ac*/ 	.word	0xffffffff


	//   ....[25]....
        /*01b0*/ 	.word	0xffffffff


	//   ....[26]....
        /*01b4*/ 	.word	0xffffffff


	//   ....[27]....
        /*01b8*/ 	.word	0xffffffff


	//   ....[28]....
        /*01bc*/ 	.word	0xffffffff


	//   ....[29]....
        /*01c0*/ 	.word	0xffffffff


	//   ....[30]....
        /*01c4*/ 	.word	0xffffffff


	//   ....[31]....
        /*01c8*/ 	.word	0xffffffff


	//   ....[32]....
        /*01cc*/ 	.word	0xffffffff


	//   ....[33]....
        /*01d0*/ 	.word	0xffffffff


	//   ....[34]....
        /*01d4*/ 	.word	0xffffffff


	//   ....[35]....
        /*01d8*/ 	.word	0xffffffff


	//   ....[36]....
        /*01dc*/ 	.word	0xffffffff


	//   ....[37]....
        /*01e0*/ 	.word	0xffffffff


	//   ....[38]....
        /*01e4*/ 	.word	0xffffffff


	//   ....[39]....
        /*01e8*/ 	.word	0xffffffff


	//   ....[40]....
        /*01ec*/ 	.word	0xffffffff


	//   ....[41]....
        /*01f0*/ 	.word	0xffffffff


	//   ....[42]....
        /*01f4*/ 	.word	0xffffffff


	//   ....[43]....
        /*01f8*/ 	.word	0xffffffff


	//   ....[44]....
        /*01fc*/ 	.word	0xffffffff


	//   ....[45]....
        /*0200*/ 	.word	0xffffffff


	//   ....[46]....
        /*0204*/ 	.word	0xffffffff


	//   ....[47]....
        /*0208*/ 	.word	0xffffffff


	//   ....[48]....
        /*020c*/ 	.word	0xffffffff


	//   ....[49]....
        /*0210*/ 	.word	0xffffffff


	//   ....[50]....
        /*0214*/ 	.word	0xffffffff


	//   ....[51]....
        /*0218*/ 	.word	0xffffffff


	//   ....[52]....
        /*021c*/ 	.word	0xffffffff


	//   ....[53]....
        /*0220*/ 	.word	0xffffffff


	//   ....[54]....
        /*0224*/ 	.word	0xffffffff


	//   ....[55]....
        /*0228*/ 	.word	0xffffffff


	//   ....[56]....
        /*022c*/ 	.word	0xffffffff


	//   ....[57]....
        /*0230*/ 	.word	0xffffffff


	//   ....[58]....
        /*0234*/ 	.word	0xffffffff


	//   ....[59]....
        /*0238*/ 	.word	0xffffffff


	//   ....[60]....
        /*023c*/ 	.word	0xffffffff


	//   ....[61]....
        /*0240*/ 	.word	0xffffffff


	//   ....[62]....
        /*0244*/ 	.word	0xffffffff


	//   ....[63]....
        /*0248*/ 	.word	0xffffffff


	//   ....[64]....
        /*024c*/ 	.word	0xffffffff


	//   ....[65]....
        /*0250*/ 	.word	0xffffffff


	//   ....[66]....
        /*0254*/ 	.word	0xffffffff


	//   ....[67]....
        /*0258*/ 	.word	0xffffffff


	//   ....[68]....
        /*025c*/ 	.word	0xffffffff


	//   ....[69]....
        /*0260*/ 	.word	0xffffffff


	//   ....[70]....
        /*0264*/ 	.word	0xffffffff


	//   ....[71]....
        /*0268*/ 	.word	0xffffffff


	//   ....[72]....
        /*026c*/ 	.word	0xffffffff


	//   ....[73]....
        /*0270*/ 	.word	0xffffffff


	//   ....[74]....
        /*0274*/ 	.word	0xffffffff


	//   ....[75]....
        /*0278*/ 	.word	0xffffffff


	//   ....[76]....
        /*027c*/ 	.word	0xffffffff


	//   ....[77]....
        /*0280*/ 	.word	0xffffffff


	//   ....[78]....
        /*0284*/ 	.word	0xffffffff


	//   ....[79]....
        /*0288*/ 	.word	0xffffffff


	//   ....[80]....
        /*028c*/ 	.word	0xffffffff


	//   ....[81]....
        /*0290*/ 	.word	0xffffffff


	//   ....[82]....
        /*0294*/ 	.word	0xffffffff


	//   ....[83]....
        /*0298*/ 	.word	0xffffffff


	//   ....[84]....
        /*029c*/ 	.word	0xffffffff


	//   ....[85]....
        /*02a0*/ 	.word	0xffffffff


	//   ....[86]....
        /*02a4*/ 	.word	0xffffffff


	//   ....[87]....
        /*02a8*/ 	.word	0xffffffff


	//   ....[88]....
        /*02ac*/ 	.word	0xffffffff


	//   ....[89]....
        /*02b0*/ 	.word	0xffffffff


	//   ....[90]....
        /*02b4*/ 	.word	0xffffffff


	//   ....[91]....
        /*02b8*/ 	.word	0xffffffff


	//   ....[92]....
        /*02bc*/ 	.word	0xffffffff


	//   ....[93]....
        /*02c0*/ 	.word	0xffffffff


	//   ....[94]....
        /*02c4*/ 	.word	0xffffffff


	//   ....[95]....
        /*02c8*/ 	.word	0xffffffff


	//   ....[96]....
        /*02cc*/ 	.word	0xffffffff


	//   ....[97]....
        /*02d0*/ 	.word	0xffffffff


	//   ....[98]....
        /*02d4*/ 	.word	0xffffffff


	//   ....[99]....
        /*02d8*/ 	.word	0xffffffff


	//   ....[100]....
        /*02dc*/ 	.word	0xffffffff


	//   ....[101]....
        /*02e0*/ 	.word	0xffffffff


	//   ....[102]....
        /*02e4*/ 	.word	0xffffffff


	//   ....[103]....
        /*02e8*/ 	.word	0xffffffff


	//   ....[104]....
        /*02ec*/ 	.word	0xffffffff


	//   ....[105]....
        /*02f0*/ 	.word	0xffffffff


	//   ....[106]....
        /*02f4*/ 	.word	0xffffffff


	//   ....[107]....
        /*02f8*/ 	.word	0xffffffff


	//   ....[108]....
        /*02fc*/ 	.word	0xffffffff


	//   ....[109]....
        /*0300*/ 	.word	0xffffffff


	//   ....[110]....
        /*0304*/ 	.word	0xffffffff


	//   ....[111]....
        /*0308*/ 	.word	0xffffffff


	//   ....[112]....
        /*030c*/ 	.word	0xffffffff


	//   ....[113]....
        /*0310*/ 	.word	0xffffffff


	//   ....[114]....
        /*0314*/ 	.word	0xffffffff


	//   ....[115]....
        /*0318*/ 	.word	0xffffffff


	//   ....[116]....
        /*031c*/ 	.word	0xffffffff


	//   ....[117]....
        /*0320*/ 	.word	0xffffffff


	//   ....[118]....
        /*0324*/ 	.word	0xffffffff


	//   ....[119]....
        /*0328*/ 	.word	0xffffffff


	//   ....[120]....
        /*032c*/ 	.word	0xffffffff


	//   ....[121]....
        /*0330*/ 	.word	0xffffffff


	//   ....[122]....
        /*0334*/ 	.word	0xffffffff


	//   ....[123]....
        /*0338*/ 	.word	0xffffffff


	//   ....[124]....
        /*033c*/ 	.word	0xffffffff


	//   ....[125]....
        /*0340*/ 	.word	0xffffffff


	//   ....[126]....
        /*0344*/ 	.word	0xffffffff


	//   ....[127]....
        /*0348*/ 	.word	0xffffffff


	//   ....[128]....
        /*034c*/ 	.word	0xffffffff


	//   ....[129]....
        /*0350*/ 	.word	0xffffffff


	//   ....[130]....
        /*0354*/ 	.word	0xffffffff


	//   ....[131]....
        /*0358*/ 	.word	0xffffffff


	//   ....[132]....
        /*035c*/ 	.word	0xffffffff


	//   ....[133]....
        /*0360*/ 	.word	0xffffffff


	//   ....[134]....
        /*0364*/ 	.word	0xffffffff


	//   ....[135]....
        /*0368*/ 	.word	0xffffffff


	//   ....[136]....
        /*036c*/ 	.word	0xffffffff


	//   ....[137]....
        /*0370*/ 	.word	0xffffffff


	//   ....[138]....
        /*0374*/ 	.word	0xffffffff


	//   ....[139]....
        /*0378*/ 	.word	0xffffffff


	//   ....[140]....
        /*037c*/ 	.word	0xffffffff


	//   ....[141]....
        /*0380*/ 	.word	0xffffffff


	//   ....[142]....
        /*0384*/ 	.word	0xffffffff


	//   ....[143]....
        /*0388*/ 	.word	0xffffffff


	//   ....[144]....
        /*038c*/ 	.word	0xffffffff


	//   ....[145]....
        /*0390*/ 	.word	0xffffffff


	//   ....[146]....
        /*0394*/ 	.word	0xffffffff


	//   ....[147]....
        /*0398*/ 	.word	0xffffffff


	//   ....[148]....
        /*039c*/ 	.word	0xffffffff


	//   ....[149]....
        /*03a0*/ 	.word	0xffffffff


	//   ....[150]....
        /*03a4*/ 	.word	0xffffffff


	//   ....[151]....
        /*03a8*/ 	.word	0x0500000f


	//   ....[152]....
        /*03ac*/ 	.word	0x0500000f


	//   ....[153]....
        /*03b0*/ 	.word	0x0500000f


	//   ....[154]....
        /*03b4*/ 	.word	0x0500000f


	//   ....[155]....
        /*03b8*/ 	.word	0x0500000f


	//   ....[156]....
        /*03bc*/ 	.word	0x0500000f


	//   ....[157]....
        /*03c0*/ 	.word	0x0500000f


	//   ....[158]....
        /*03c4*/ 	.word	0x0500000f


	//   ....[159]....
        /*03c8*/ 	.word	0x0500000f


	//   ....[160]....
        /*03cc*/ 	.word	0x0500000f


	//   ....[161]....
        /*03d0*/ 	.word	0x0500000f


	//   ....[162]....
        /*03d4*/ 	.word	0x0500000f


	//   ....[163]....
        /*03d8*/ 	.word	0x0500000f


	//   ....[164]....
        /*03dc*/ 	.word	0x0500000f


	//   ....[165]....
        /*03e0*/ 	.word	0x0500000f


	//   ....[166]....
        /*03e4*/ 	.word	0x0500000f


	//   ....[167]....
        /*03e8*/ 	.word	0x0500000f


	//   ....[168]....
        /*03ec*/ 	.word	0x0500000f


	//   ....[169]....
        /*03f0*/ 	.word	0x0500000f


	//   ....[170]....
        /*03f4*/ 	.word	0x0500000f


	//   ....[171]....
        /*03f8*/ 	.word	0x0500000f


	//   ....[172]....
        /*03fc*/ 	.word	0x0500000f


	//   ....[173]....
        /*0400*/ 	.word	0x0500000f


	//   ....[174]....
        /*0404*/ 	.word	0x0500000f


	//   ....[175]....
        /*0408*/ 	.word	0x0500000f


	//   ....[176]....
        /*040c*/ 	.word	0x0500000f


	//   ....[177]....
        /*0410*/ 	.word	0x0500000f


	//   ....[178]....
        /*0414*/ 	.word	0x0500000f


	//   ....[179]....
        /*0418*/ 	.word	0x0500000f


	//   ....[180]....
        /*041c*/ 	.word	0x0500000f


	//   ....[181]....
        /*0420*/ 	.word	0x0500000f


	//   ....[182]....
        /*0424*/ 	.word	0x0500000f


	//   ....[183]....
        /*0428*/ 	.word	0x0500000f


	//   ....[184]....
        /*042c*/ 	.word	0x0500000f


	//   ....[185]....
        /*0430*/ 	.word	0x0500000f


	//   ....[186]....
        /*0434*/ 	.word	0x0500000f


	//   ....[187]....
        /*0438*/ 	.word	0x0500000f


	//   ....[188]....
        /*043c*/ 	.word	0x0500000f


	//   ....[189]....
        /*0440*/ 	.word	0x0500000f


	//   ....[190]....
        /*0444*/ 	.word	0x0500000f


	//   ....[191]....
        /*0448*/ 	.word	0x0500000f


	//   ....[192]....
        /*044c*/ 	.word	0x0500000f


	//   ....[193]....
        /*0450*/ 	.word	0x0500000f


	//   ....[194]....
        /*0454*/ 	.word	0x0500000f


	//   ....[195]....
        /*0458*/ 	.word	0x0500000f


	//   ....[196]....
        /*045c*/ 	.word	0x0500000f


	//   ....[197]....
        /*0460*/ 	.word	0x0500000f


	//   ....[198]....
        /*0464*/ 	.word	0x0500000f


	//   ....[199]....
        /*0468*/ 	.word	0x0500000f


	//   ....[200]....
        /*046c*/ 	.word	0x0500000f


	//   ....[201]....
        /*0470*/ 	.word	0x0500000f


	//   ....[202]....
        /*0474*/ 	.word	0x0500000f


	//   ....[203]....
        /*0478*/ 	.word	0x0500000f


	//   ....[204]....
        /*047c*/ 	.word	0x0500000f


	//   ....[205]....
        /*0480*/ 	.word	0x0500000f


	//   ....[206]....
        /*0484*/ 	.word	0x0500000f


	//   ....[207]....
        /*0488*/ 	.word	0x0500000f


	//   ....[208]....
        /*048c*/ 	.word	0x0500000f


	//   ....[209]....
        /*0490*/ 	.word	0x0500000f


	//   ....[210]....
        /*0494*/ 	.word	0x0500000f


	//   ....[211]....
        /*0498*/ 	.word	0x0500000f


	//   ....[212]....
        /*049c*/ 	.word	0x0500000f


	//   ....[213]....
        /*04a0*/ 	.word	0x0500000f


	//   ....[214]....
        /*04a4*/ 	.word	0x0500000f


	//   ....[215]....
        /*04a8*/ 	.word	0x0500000f


	//   ....[216]....
        /*04ac*/ 	.word	0x0500000f


	//   ....[217]....
        /*04b0*/ 	.word	0x0500000f


	//   ....[218]....
        /*04b4*/ 	.word	0x0500000f


	//   ....[219]....
        /*04b8*/ 	.word	0x0500000f


	//   ....[220]....
        /*04bc*/ 	.word	0x0500000f


	//   ....[221]....
        /*04c0*/ 	.word	0x0500000f


	//   ....[222]....
        /*04c4*/ 	.word	0x0500000f


	//   ....[223]....
        /*04c8*/ 	.word	0x0500000f


	//   ....[224]....
        /*04cc*/ 	.word	0x0500000f


	//   ....[225]....
        /*04d0*/ 	.word	0x0500000f


	//   ....[226]....
        /*04d4*/ 	.word	0x0500000f


	//   ....[227]....
        /*04d8*/ 	.word	0x0500000f


	//   ....[228]....
        /*04dc*/ 	.word	0x0500000f


	//   ....[229]....
        /*04e0*/ 	.word	0x0500000f


	//   ....[230]....
        /*04e4*/ 	.word	0x0500000f


	//   ....[231]....
        /*04e8*/ 	.word	0x0500000f


	//   ....[232]....
        /*04ec*/ 	.word	0x0500000f


	//   ....[233]....
        /*04f0*/ 	.word	0x0500000f


	//   ....[234]....
        /*04f4*/ 	.word	0x0500000f


	//----- nvinfo : EIATTR_COOP_GROUP_INSTR_OFFSETS
	.align		4
.L_1510:
        /*04f8*/ 	.byte	0x04, 0x28
        /*04fa*/ 	.short	(.L_1512 - .L_1511)


	//   ....[0]....
.L_1511:
        /*04fc*/ 	.word	0x00000080


	//   ....[1]....
        /*0500*/ 	.word	0x00000090


	//   ....[2]....
        /*0504*/ 	.word	0x000002d0


	//   ....[3]....
        /*0508*/ 	.word	0x00000430


	//   ....[4]....
        /*050c*/ 	.word	0x00000550


	//   ....[5]....
        /*0510*/ 	.word	0x000006b0


	//   ....[6]....
        /*0514*/ 	.word	0x00001e70


	//   ....[7]....
        /*0518*/ 	.word	0x000024f0


	//   ....[8]....
        /*051c*/ 	.word	0x00002520


	//   ....[9]....
        /*0520*/ 	.word	0x00002a30


	//   ....[10]....
        /*0524*/ 	.word	0x00002ae0


	//   ....[11]....
        /*0528*/ 	.word	0x00003170


	//   ....[12]....
        /*052c*/ 	.word	0x000031f0


	//   ....[13]....
        /*0530*/ 	.word	0x00004280


	//   ....[14]....
        /*0534*/ 	.word	0x00004290


	//   ....[15]....
        /*0538*/ 	.word	0x00004a90


	//   ....[16]....
        /*053c*/ 	.word	0x00004b70


	//   ....[17]....
        /*0540*/ 	.word	0x00004eb0


	//   ....[18]....
        /*0544*/ 	.word	0x00005080


	//   ....[19]....
        /*0548*/ 	.word	0x000068a0


	//   ....[20]....
        /*054c*/ 	.word	0x000068c0


	//   ....[21]....
        /*0550*/ 	.word	0x00006fd0


	//   ....[22]....
        /*0554*/ 	.word	0x000071a0


	//   ....[23]....
        /*0558*/ 	.word	0x00008150


	//   ....[24]....
        /*055c*/ 	.word	0x000081c0


	//   ....[25]....
        /*0560*/ 	.word	0x00008230


	//   ....[26]....
        /*0564*/ 	.word	0x00008250


	//   ....[27]....
        /*0568*/ 	.word	0x00009d30


	//   ....[28]....
        /*056c*/ 	.word	0x00009d50


	//   ....[29]....
        /*0570*/ 	.word	0x00009d60


	//   ....[30]....
        /*0574*/ 	.word	0x00009d70


	//   ....[31]....
        /*0578*/ 	.word	0x0000a820


	//   ....[32]....
        /*057c*/ 	.word	0x0000a840


	//   ....[33]....
        /*0580*/ 	.word	0x0000a9f0


	//   ....[34]....
        /*0584*/ 	.word	0x0000aa10


	//   ....[35]....
        /*0588*/ 	.word	0x0000ab50


	//   ....[36]....
        /*058c*/ 	.word	0x0000ab70


	//   ....[37]....
        /*0590*/ 	.word	0x0000acc0


	//   ....[38]....
        /*0594*/ 	.word	0x0000ace0


	//   ....[39]....
        /*0598*/ 	.word	0x0000b270


	//   ....[40]....
        /*059c*/ 	.word	0x0000b2a0


	//   ....[41]....
        /*05a0*/ 	.word	0x0000bb60


	//   ....[42]....
        /*05a4*/ 	.word	0x0000bb70


	//   ....[43]....
        /*05a8*/ 	.word	0x0000cdc0


	//   ....[44]....
        /*05ac*/ 	.word	0x0000cdf0


	//   ....[45]....
        /*05b0*/ 	.word	0x0000cf60


	//   ....[46]....
        /*05b4*/ 	.word	0x0000cf80


	//   ....[47]....
        /*05b8*/ 	.word	0x0000d0c0


	//   ....[48]....
        /*05bc*/ 	.word	0x0000d0e0


	//   ....[49]....
        /*05c0*/ 	.word	0x0000d230


	//   ....[50]....
        /*05c4*/ 	.word	0x0000d250


	//   ....[51]....
        /*05c8*/ 	.word	0x0000d430


	//   ....[52]....
        /*05cc*/ 	.word	0x0000d620


	//   ....[53]....
        /*05d0*/ 	.word	0x0000d650


	//   ....[54]....
        /*05d4*/ 	.word	0x0000d680


	//   ....[55]....
        /*05d8*/ 	.word	0x0000d6b0


	//   ....[56]....
        /*05dc*/ 	.word	0x0000d6e0


	//   ....[57]....
        /*05e0*/ 	.word	0x0000d710


	//   ....[58]....
        /*05e4*/ 	.word	0x0000d880


	//   ....[59]....
        /*05e8*/ 	.word	0x0000d8b0


	//   ....[60]....
        /*05ec*/ 	.word	0x0000d8e0


	//   ....[61]....
        /*05f0*/ 	.word	0x0000d910


	//   ....[62]....
        /*05f4*/ 	.word	0x0000d940


	//   ....[63]....
        /*05f8*/ 	.word	0x0000d970


	//   ....[64]....
        /*05fc*/ 	.word	0x0000da00


	//   ....[65]....
        /*0600*/ 	.word	0x0000da30


	//   ....[66]....
        /*0604*/ 	.word	0x0000da40


	//   ....[67]....
        /*0608*/ 	.word	0x0000da80


	//   ....[68]....
        /*060c*/ 	.word	0x0000f940


	//   ....[69]....
        /*0610*/ 	.word	0x0000f960


	//   ....[70]....
        /*0614*/ 	.word	0x0000f9f0


	//   ....[71]....
        /*0618*/ 	.word	0x0000fa10


	//   ....[72]....
        /*061c*/ 	.word	0x0000fa90


	//   ....[73]....
        /*0620*/ 	.word	0x0000fab0


	//   ....[74]....
        /*0624*/ 	.word	0x0000fb30


	//   ....[75]....
        /*0628*/ 	.word	0x0000fb50


	//   ....[76]....
        /*062c*/ 	.word	0x0000fbd0


	//   ....[77]....
        /*0630*/ 	.word	0x0000fbf0


	//   ....[78]....
        /*0634*/ 	.word	0x0000fc00


	//   ....[79]....
        /*0638*/ 	.word	0x0000fc10


	//   ....[80]....
        /*063c*/ 	.word	0x00010410


	//   ....[81]....
        /*0640*/ 	.word	0x00010440


	//   ....[82]....
        /*0644*/ 	.word	0x00010470


	//   ....[83]....
        /*0648*/ 	.word	0x00010500


	//   ....[84]....
        /*064c*/ 	.word	0x00010510


	//   ....[85]....
        /*0650*/ 	.word	0x000105a0


	//   ....[86]....
        /*0654*/ 	.word	0x000105b0


	//   ....[87]....
        /*0658*/ 	.word	0x00010640


	//   ....[88]....
        /*065c*/ 	.word	0x00010650


	//   ....[89]....
        /*0660*/ 	.word	0x000106e0


	//   ....[90]....
        /*0664*/ 	.word	0x000106f0


	//   ....[91]....
        /*0668*/ 	.word	0x00010780


	//   ....[92]....
        /*066c*/ 	.word	0x00010790


	//   ....[93]....
        /*0670*/ 	.word	0x00010810


	//   ....[94]....
        /*0674*/ 	.word	0x00010820


	//   ....[95]....
        /*0678*/ 	.word	0x00010830


	//   ....[96]....
        /*067c*/ 	.word	0x00010c90


	//   ....[97]....
        /*0680*/ 	.word	0x00010cc0


	//   ....[98]....
        /*0684*/ 	.word	0x00010d10


	//   ....[99]....
        /*0688*/ 	.word	0x00010dc0


	//   ....[100]....
        /*068c*/ 	.word	0x00010de0


	//   ....[101]....
        /*0690*/ 	.word	0x00010e90


	//   ....[102]....
        /*0694*/ 	.word	0x00010ea0


	//   ....[103]....
        /*0698*/ 	.word	0x00010ed0


	//   ....[104]....
        /*069c*/ 	.word	0x00010f60


	//   ....[105]....
        /*06a0*/ 	.word	0x00011000


	//   ....[106]....
        /*06a4*/ 	.word	0x00011020


	//   ....[107]....
        /*06a8*/ 	.word	0x00011030


	//   ....[108]....
        /*06ac*/ 	.word	0x00011750


	//   ....[109]....
        /*06b0*/ 	.word	0x00011770


	//   ....[110]....
        /*06b4*/ 	.word	0x00011780


	//   ....[111]....
        /*06b8*/ 	.word	0x000117c0


	//   ....[112]....
        /*06bc*/ 	.word	0x000117d0


	//   ....[113]....
        /*06c0*/ 	.word	0x00011810


	//   ....[114]....
        /*06c4*/ 	.word	0x00011820


	//   ....[115]....
        /*06c8*/ 	.word	0x00011860


	//   ....[116]....
        /*06cc*/ 	.word	0x00011870


	//   ....[117]....
        /*06d0*/ 	.word	0x000118b0


	//   ....[118]....
        /*06d4*/ 	.word	0x000118c0


	//   ....[119]....
        /*06d8*/ 	.word	0x000118d0


	//   ....[120]....
        /*06dc*/ 	.word	0x00011c20


	//   ....[121]....
        /*06e0*/ 	.word	0x00011c40


	//   ....[122]....
        /*06e4*/ 	.word	0x00011c50


	//   ....[123]....
        /*06e8*/ 	.word	0x00011c60


	//   ....[124]....
        /*06ec*/ 	.word	0x00011c70


	//   ....[125]....
        /*06f0*/ 	.word	0x00011c90


	//   ....[126]....
        /*06f4*/ 	.word	0x00011d00


	//   ....[127]....
        /*06f8*/ 	.word	0x00011d30


	//   ....[128]....
        /*06fc*/ 	.word	0x00011d40


	//   ....[129]....
        /*0700*/ 	.word	0x00011db0


	//   ....[130]....
        /*0704*/ 	.word	0x00011dc0


	//   ....[131]....
        /*0708*/ 	.word	0x00011ec0


	//   ....[132]....
        /*070c*/ 	.word	0x000123b0


	//   ....[133]....
        /*0710*/ 	.word	0x000123e0


	//   ....[134]....
        /*0714*/ 	.word	0x00012440


	//   ....[135]....
        /*0718*/ 	.word	0x00012470


	//   ....[136]....
        /*071c*/ 	.word	0x000124a0


	//   ....[137]....
        /*0720*/ 	.word	0x000124d0


	//   ....[138]....
        /*0724*/ 	.word	0x00012500


	//   ....[139]....
        /*0728*/ 	.word	0x00012530


	//   ....[140]....
        /*072c*/ 	.word	0x000126d0


	//   ....[141]....
        /*0730*/ 	.word	0x00012700


	//   ....[142]....
        /*0734*/ 	.word	0x00012730


	//   ....[143]....
        /*0738*/ 	.word	0x00012760


	//   ....[144]....
        /*073c*/ 	.word	0x00012790


	//   ....[145]....
        /*0740*/ 	.word	0x000127c0


	//   ....[146]....
        /*0744*/ 	.word	0x00012880


	//   ....[147]....
        /*0748*/ 	.word	0x000128a0


	//   ....[148]....
        /*074c*/ 	.word	0x000128c0


	//   ....[149]....
        /*0750*/ 	.word	0x00012920


	//   ....[150]....
        /*0754*/ 	.word	0x00013340


	//   ....[151]....
        /*0758*/ 	.word	0x000138e0


	//   ....[152]....
        /*075c*/ 	.word	0x000139d0


	//   ....[153]....
        /*0760*/ 	.word	0x00013a70


	//   ....[154]....
        /*0764*/ 	.word	0x00013ad0


	//   ....[155]....
        /*0768*/ 	.word	0x00013bc0


	//   ....[156]....
        /*076c*/ 	.word	0x00013c30


	//   ....[157]....
        /*0770*/ 	.word	0x00013d20


	//   ....[158]....
        /*0774*/ 	.word	0x00013d90


	//   ....[159]....
        /*0778*/ 	.word	0x00013e80


	//   ....[160]....
        /*077c*/ 	.word	0x00013ef0


	//   ....[161]....
        /*0780*/ 	.word	0x00013fe0


	//   ....[162]....
        /*0784*/ 	.word	0x00014050


	//   ....[163]....
        /*0788*/ 	.word	0x000140f0


	//   ....[164]....
        /*078c*/ 	.word	0x000141e0


	//   ....[165]....
        /*0790*/ 	.word	0x00014250


	//   ....[166]....
        /*0794*/ 	.word	0x000142b0


	//   ....[167]....
        /*0798*/ 	.word	0x000143a0


	//   ....[168]....
        /*079c*/ 	.word	0x00014400


	//   ....[169]....
        /*07a0*/ 	.word	0x00014500


	//   ....[170]....
        /*07a4*/ 	.word	0x00014560


	//   ....[171]....
        /*07a8*/ 	.word	0x00014660


	//   ....[172]....
        /*07ac*/ 	.word	0x000146c0


	//   ....[173]....
        /*07b0*/ 	.word	0x000147c0


	//   ....[174]....
        /*07b4*/ 	.word	0x00014820


	//   ....[175]....
        /*07b8*/ 	.word	0x00014920


	//   ....[176]....
        /*07bc*/ 	.word	0x00014980


	//   ....[177]....
        /*07c0*/ 	.word	0x00014a80


	//   ....[178]....
        /*07c4*/ 	.word	0x00014ae0


	//   ....[179]....
        /*07c8*/ 	.word	0x00014bc0


	//   ....[180]....
        /*07cc*/ 	.word	0x00014cf0


	//   ....[181]....
        /*07d0*/ 	.word	0x00014dd0


	//   ....[182]....
        /*07d4*/ 	.word	0x00014e80


	//   ....[183]....
        /*07d8*/ 	.word	0x00014f90


	//   ....[184]....
        /*07dc*/ 	.word	0x00014ff0


	//   ....[185]....
        /*07e0*/ 	.word	0x00015100


	//   ....[186]....
        /*07e4*/ 	.word	0x00015160


	//   ....[187]....
        /*07e8*/ 	.word	0x00015270


	//   ....[188]....
        /*07ec*/ 	.word	0x000152d0


	//   ....[189]....
        /*07f0*/ 	.word	0x000153e0


	//   ....[190]....
        /*07f4*/ 	.word	0x00015440


	//   ....[191]....
        /*07f8*/ 	.word	0x00015500


	//   ....[192]....
        /*07fc*/ 	.word	0x00015660


	//   ....[193]....
        /*0800*/ 	.word	0x00015700


	//   ....[194]....
        /*0804*/ 	.word	0x00015760


	//   ....[195]....
        /*0808*/ 	.word	0x00015810


	//   ....[196]....
        /*080c*/ 	.word	0x00015870


	//   ....[197]....
        /*0810*/ 	.word	0x00015920


	//   ....[198]....
        /*0814*/ 	.word	0x00015980


	//   ....[199]....
        /*0818*/ 	.word	0x00015a30


	//   ....[200]....
        /*081c*/ 	.word	0x00015a90


	//   ....[201]....
        /*0820*/ 	.word	0x00015b40


	//   ....[202]....
        /*0824*/ 	.word	0x00015ba0


	//   ....[203]....
        /*0828*/ 	.word	0x00015c50


	//   ....[204]....
        /*082c*/ 	.word	0x00015d30


	//   ....[205]....
        /*0830*/ 	.word	0x00015dd0


	//   ....[206]....
        /*0834*/ 	.word	0x00015e30


	//   ....[207]....
        /*0838*/ 	.word	0x00015f00


	//   ....[208]....
        /*083c*/ 	.word	0x00015f60


	//   ....[209]....
        /*0840*/ 	.word	0x00016030


	//   ....[210]....
        /*0844*/ 	.word	0x00016090


	//   ....[211]....
        /*0848*/ 	.word	0x00016170


	//   ....[212]....
        /*084c*/ 	.word	0x000161d0


	//   ....[213]....
        /*0850*/ 	.word	0x000162a0


	//   ....[214]....
        /*0854*/ 	.word	0x00016300


	//   ....[215]....
        /*0858*/ 	.word	0x000163d0


	//   ....[216]....
        /*085c*/ 	.word	0x00016460


	//   ....[217]....
        /*0860*/ 	.word	0x00016500


	//   ....[218]....
        /*0864*/ 	.word	0x00016680


	//   ....[219]....
        /*0868*/ 	.word	0x000166f0


	//   ....[220]....
        /*086c*/ 	.word	0x00016760


	//   ....[221]....
        /*0870*/ 	.word	0x000167d0


	//   ....[222]....
        /*0874*/ 	.word	0x00016840


	//   ....[223]....
        /*0878*/ 	.word	0x000168c0


	//   ....[224]....
        /*087c*/ 	.word	0x00016940


	//   ....[225]....
        /*0880*/ 	.word	0x000169d0


	//   ....[226]....
        /*0884*/ 	.word	0x00016a40


	//   ....[227]....
        /*0888*/ 	.word	0x00016ab0


	//   ....[228]....
        /*088c*/ 	.word	0x00016b20


	//   ....[229]....
        /*0890*/ 	.word	0x00016ba0


	//   ....[230]....
        /*0894*/ 	.word	0x00016c10


	//   ....[231]....
        /*0898*/ 	.word	0x00016ca0


	//   ....[232]....
        /*089c*/ 	.word	0x00016d00


	//   ....[233]....
        /*08a0*/ 	.word	0x00016d90


	//   ....[234]....
        /*08a4*/ 	.word	0x00016ec0


	//----- nvinfo : EIATTR_REG_RECONFIG
	.align		4
.L_1512:
        /*08a8*/ 	.byte	0x01, 0x54
	.zero		2


	//----- nvinfo : EIATTR_SYSCALL_OFFSETS
	.align		4
        /*08ac*/ 	.byte	0x04, 0x46
        /*08ae*/ 	.short	(.L_1514 - .L_1513)


	//   ....[0]....
.L_1513:
        /*08b0*/ 	.word	0x00001ff0


	//   ....[1]....
        /*08b4*/ 	.word	0x0000ef80


	//   ....[2]....
        /*08b8*/ 	.word	0x0000f0d0


	//   ....[3]....
        /*08bc*/ 	.word	0x0000f1c0


	//   ....[4]....
        /*08c0*/ 	.word	0x00010080


	//----- nvinfo : EIATTR_MBARRIER_INSTR_OFFSETS
	.align		4
.L_1514:
        /*08c4*/ 	.byte	0x04, 0x39
        /*08c6*/ 	.short	(.L_1516 - .L_1515)


	//   ....[0]....
.L_1515:
        /*08c8*/ 	.word	0x00000180
        /*08cc*/ 	.word	0x000000ff
        /*08d0*/ 	.word	0x00022800
        /*08d4*/ 	.short	0x0100
        /*08d6*/ 	.byte	0x08
	.zero		1


	//   ....[1]....
        /*08d8*/ 	.word	0x00000190
        /*08dc*/ 	.word	0x000000ff
        /*08e0*/ 	.word	0x00022820
        /*08e4*/ 	.short	0x0100
        /*08e6*/ 	.byte	0x08
	.zero		1


	//   ....[2]....
        /*08e8*/ 	.word	0x00000280
        /*08ec*/ 	.word	0x000000ff
        /*08f0*/ 	.word	0x00022830
        /*08f4*/ 	.short	0x0100
        /*08f6*/ 	.byte	0x08
	.zero		1


	//   ....[3]....
        /*08f8*/ 	.word	0x00000290
        /*08fc*/ 	.word	0x000000ff
        /*0900*/ 	.word	0x00022840
        /*0904*/ 	.short	0x0100
        /*0906*/ 	.byte	0x08
	.zero		1


	//   ....[4]....
        /*0908*/ 	.word	0x000002a0
        /*090c*/ 	.word	0x000000ff
        /*0910*/ 	.word	0x00022838
        /*0914*/ 	.short	0x0100
        /*0916*/ 	.byte	0x08
	.zero		1


	//   ....[5]....
        /*0918*/ 	.word	0x000002b0
        /*091c*/ 	.word	0x000000ff
        /*0920*/ 	.word	0x00022848
        /*0924*/ 	.short	0x0100
        /*0926*/ 	.byte	0x08
	.zero		1


	//   ....[6]....
        /*0928*/ 	.word	0x000003e0
        /*092c*/ 	.word	0x000000ff
        /*0930*/ 	.word	0x00022850
        /*0934*/ 	.short	0x0100
        /*0936*/ 	.byte	0x08
	.zero		1


	//   ....[7]....
        /*0938*/ 	.word	0x000003f0
        /*093c*/ 	.word	0x000000ff
        /*0940*/ 	.word	0x00022860
        /*0944*/ 	.short	0x0100
        /*0946*/ 	.byte	0x08
	.zero		1


	//   ....[8]....
        /*0948*/ 	.word	0x00000400
        /*094c*/ 	.word	0x000000ff
        /*0950*/ 	.word	0x00022858
        /*0954*/ 	.short	0x0100
        /*0956*/ 	.byte	0x08
	.zero		1


	//   ....[9]....
        /*0958*/ 	.word	0x00000410
        /*095c*/ 	.word	0x000000ff
        /*0960*/ 	.word	0x00022868
        /*0964*/ 	.short	0x0100
        /*0966*/ 	.byte	0x08
	.zero		1


	//   ....[10]....
        /*0968*/ 	.word	0x00000500
        /*096c*/ 	.word	0x000000ff
        /*0970*/ 	.word	0x00022870
        /*0974*/ 	.short	0x0100
        /*0976*/ 	.byte	0x06
	.zero		1


	//   ....[11]....
        /*0978*/ 	.word	0x00000510
        /*097c*/ 	.word	0x000000ff
        /*0980*/ 	.word	0x00022880
        /*0984*/ 	.short	0x0100
        /*0986*/ 	.byte	0x06
	.zero		1


	//   ....[12]....
        /*0988*/ 	.word	0x00000520
        /*098c*/ 	.word	0x000000ff
        /*0990*/ 	.word	0x00022878
        /*0994*/ 	.short	0x0100
        /*0996*/ 	.byte	0x06
	.zero		1


	//   ....[13]....
        /*0998*/ 	.word	0x00000530
        /*099c*/ 	.word	0x000000ff
        /*09a0*/ 	.word	0x00022888
        /*09a4*/ 	.short	0x0100
        /*09a6*/ 	.byte	0x06
	.zero		1


	//   ....[14]....
        /*09a8*/ 	.word	0x00000660
        /*09ac*/ 	.word	0x000000ff
        /*09b0*/ 	.word	0x00022890
        /*09b4*/ 	.short	0x0100
        /*09b6*/ 	.byte	0x08
	.zero		1


	//   ....[15]....
        /*09b8*/ 	.word	0x00000670
        /*09bc*/ 	.word	0x000000ff
        /*09c0*/ 	.word	0x000228a0
        /*09c4*/ 	.short	0x0100
        /*09c6*/ 	.byte	0x08
	.zero		1


	//   ....[16]....
        /*09c8*/ 	.word	0x00000680
        /*09cc*/ 	.word	0x000000ff
        /*09d0*/ 	.word	0x00022898
        /*09d4*/ 	.short	0x0100
        /*09d6*/ 	.byte	0x08
	.zero		1


	//   ....[17]....
        /*09d8*/ 	.word	0x00000690
        /*09dc*/ 	.word	0x000000ff
        /*09e0*/ 	.word	0x000228a8
        /*09e4*/ 	.short	0x0100
        /*09e6*/ 	.byte	0x08
	.zero		1


	//   ....[18]....
        /*09e8*/ 	.word	0x000007d0
        /*09ec*/ 	.word	0x000000ff
        /*09f0*/ 	.word	0x000228b0
        /*09f4*/ 	.short	0x0100
        /*09f6*/ 	.byte	0x08
	.zero		1


	//   ....[19]....
        /*09f8*/ 	.word	0x000007e0
        /*09fc*/ 	.word	0x000000ff
        /*0a00*/ 	.word	0x000228c0
        /*0a04*/ 	.short	0x0100
        /*0a06*/ 	.byte	0x08
	.zero		1


	//   ....[20]....
        /*0a08*/ 	.word	0x000007f0
        /*0a0c*/ 	.word	0x000000ff
        /*0a10*/ 	.word	0x000228b8
        /*0a14*/ 	.short	0x0100
        /*0a16*/ 	.byte	0x08
	.zero		1


	//   ....[21]....
        /*0a18*/ 	.word	0x00000800
        /*0a1c*/ 	.word	0x000000ff
        /*0a20*/ 	.word	0x000228c8
        /*0a24*/ 	.short	0x0100
        /*0a26*/ 	.byte	0x08
	.zero		1


	//   ....[22]....
        /*0a28*/ 	.word	0x000020a0
        /*0a2c*/ 	.word	0x00000007
        /*0a30*/ 	.word	0x00022800
        /*0a34*/ 	.short	0x010a
        /*0a36*/ 	.byte	0x3f
	.zero		1


	//   ....[23]....
        /*0a38*/ 	.word	0x00002170
        /*0a3c*/ 	.word	0x000000ff
        /*0a40*/ 	.word	0x00022830
        /*0a44*/ 	.short	0x010a
        /*0a46*/ 	.byte	0x16
	.zero		1


	//   ....[24]....
        /*0a48*/ 	.word	0x000021b0
        /*0a4c*/ 	.word	0x000000ff
        /*0a50*/ 	.word	0x00022830
        /*0a54*/ 	.short	0x010a
        /*0a56*/ 	.byte	0x16
	.zero		1


	//   ....[25]....
        /*0a58*/ 	.word	0x00002570
        /*0a5c*/ 	.word	0x000000ff
        /*0a60*/ 	.word	0x00000000
        /*0a64*/ 	.short	0x0101
        /*0a66*/ 	.byte	0x06
	.zero		1


	//   ....[26]....
        /*0a68*/ 	.word	0x000039e0
        /*0a6c*/ 	.word	0x000000ff
        /*0a70*/ 	.word	0x00022850
        /*0a74*/ 	.short	0x010a
        /*0a76*/ 	.byte	0x16
	.zero		1


	//   ....[27]....
        /*0a78*/ 	.word	0x00003a20
        /*0a7c*/ 	.word	0x000000ff
        /*0a80*/ 	.word	0x00022850
        /*0a84*/ 	.short	0x010a
        /*0a86*/ 	.byte	0x16
	.zero		1


	//   ....[28]....
        /*0a88*/ 	.word	0x00003de0
        /*0a8c*/ 	.word	0x000000ff
        /*0a90*/ 	.word	0x00000000
        /*0a94*/ 	.short	0x0101
        /*0a96*/ 	.byte	0x16
	.zero		1


	//   ....[29]....
        /*0a98*/ 	.word	0x00003f40
        /*0a9c*/ 	.word	0x000000ff
        /*0aa0*/ 	.word	0x00022830
        /*0aa4*/ 	.short	0x010a
        /*0aa6*/ 	.byte	0x17
	.zero		1


	//   ....[30]....
        /*0aa8*/ 	.word	0x00003f80
        /*0aac*/ 	.word	0x000000ff
        /*0ab0*/ 	.word	0x00022830
        /*0ab4*/ 	.short	0x010a
        /*0ab6*/ 	.byte	0x17
	.zero		1


	//   ....[31]....
        /*0ab8*/ 	.word	0x00004260
        /*0abc*/ 	.word	0x000000ff
        /*0ac0*/ 	.word	0x00000000
        /*0ac4*/ 	.short	0x0101
        /*0ac6*/ 	.byte	0x06
	.zero		1


	//   ....[32]....
        /*0ac8*/ 	.word	0x00006020
        /*0acc*/ 	.word	0x000000ff
        /*0ad0*/ 	.word	0x00022850
        /*0ad4*/ 	.short	0x010a
        /*0ad6*/ 	.byte	0x17
	.zero		1


	//   ....[33]....
        /*0ad8*/ 	.word	0x00006060
        /*0adc*/ 	.word	0x000000ff
        /*0ae0*/ 	.word	0x00022850
        /*0ae4*/ 	.short	0x010a
        /*0ae6*/ 	.byte	0x17
	.zero		1


	//   ....[34]....
        /*0ae8*/ 	.word	0x00006390
        /*0aec*/ 	.word	0x000000ff
        /*0af0*/ 	.word	0x00000000
        /*0af4*/ 	.short	0x0101
        /*0af6*/ 	.byte	0x17
	.zero		1


	//   ....[35]....
        /*0af8*/ 	.word	0x000064e0
        /*0afc*/ 	.word	0x000000ff
        /*0b00*/ 	.word	0x00022830
        /*0b04*/ 	.short	0x010a
        /*0b06*/ 	.byte	0x17
	.zero		1


	//   ....[36]....
        /*0b08*/ 	.word	0x00006520
        /*0b0c*/ 	.word	0x000000ff
        /*0b10*/ 	.word	0x00022830
        /*0b14*/ 	.short	0x010a
        /*0b16*/ 	.byte	0x17
	.zero		1


	//   ....[37]....
        /*0b18*/ 	.word	0x00006750
        /*0b1c*/ 	.word	0x000000ff
        /*0b20*/ 	.word	0x00000000
        /*0b24*/ 	.short	0x0101
        /*0b26*/ 	.byte	0x06
	.zero		1


	//   ....[38]....
        /*0b28*/ 	.word	0x00007dc0
        /*0b2c*/ 	.word	0x000000ff
        /*0b30*/ 	.word	0x00022850
        /*0b34*/ 	.short	0x010a
        /*0b36*/ 	.byte	0x17
	.zero		1


	//   ....[39]....
        /*0b38*/ 	.word	0x00007e00
        /*0b3c*/ 	.word	0x000000ff
        /*0b40*/ 	.word	0x00022850
        /*0b44*/ 	.short	0x010a
        /*0b46*/ 	.byte	0x17
	.zero		1


	//   ....[40]....
        /*0b48*/ 	.word	0x00008130
        /*0b4c*/ 	.word	0x000000ff
        /*0b50*/ 	.word	0x00000000
        /*0b54*/ 	.short	0x0101
        /*0b56*/ 	.byte	0x17
	.zero		1


	//   ....[41]....
        /*0b58*/ 	.word	0x0000a850
        /*0b5c*/ 	.word	0x000000ff
        /*0b60*/ 	.word	0x00000000
        /*0b64*/ 	.short	0x0101
        /*0b66*/ 	.byte	0x08
	.zero		1


	//   ....[42]....
        /*0b68*/ 	.word	0x0000b060
        /*0b6c*/ 	.word	0x000000ff
        /*0b70*/ 	.word	0x00000000
        /*0b74*/ 	.short	0x0101
        /*0b76*/ 	.byte	0x08
	.zero		1


	//   ....[43]....
        /*0b78*/ 	.word	0x0000f6e0
        /*0b7c*/ 	.word	0x00000021
        /*0b80*/ 	.word	0x00022840
        /*0b84*/ 	.short	0x010a
        /*0b86*/ 	.byte	0x3f
	.zero		1


	//   ....[44]....
        /*0b88*/ 	.word	0x0000fd10
        /*0b8c*/ 	.word	0x00000021
        /*0b90*/ 	.word	0x00022830
        /*0b94*/ 	.short	0x0107
        /*0b96*/ 	.byte	0x3f
	.zero		1


	//   ....[45]....
        /*0b98*/ 	.word	0x0000fdf0
        /*0b9c*/ 	.word	0x00000021
        /*0ba0*/ 	.word	0x00022830
        /*0ba4*/ 	.short	0x0101
        /*0ba6*/ 	.byte	0x3f
	.zero		1


	//   ....[46]....
        /*0ba8*/ 	.word	0x00010930
        /*0bac*/ 	.word	0x00000017
        /*0bb0*/ 	.word	0x00022800
        /*0bb4*/ 	.short	0x0107
        /*0bb6*/ 	.byte	0x3f
	.zero		1


	//   ....[47]....
        /*0bb8*/ 	.word	0x00010a20
        /*0bbc*/ 	.word	0x00000017
        /*0bc0*/ 	.word	0x00022800
        /*0bc4*/ 	.short	0x0101
        /*0bc6*/ 	.byte	0x3f
	.zero		1


	//   ....[48]....
        /*0bc8*/ 	.word	0x00010a40
        /*0bcc*/ 	.word	0x00000017
        /*0bd0*/ 	.word	0x00022820
        /*0bd4*/ 	.short	0x010a
        /*0bd6*/ 	.byte	0x3f
	.zero		1


	//   ....[49]....
        /*0bd8*/ 	.word	0x00010ad0
        /*0bdc*/ 	.word	0x00000021
        /*0be0*/ 	.word	0x00022860
        /*0be4*/ 	.short	0x010a
        /*0be6*/ 	.byte	0x3f
	.zero		1


	//   ....[50]....
        /*0be8*/ 	.word	0x000111b0
        /*0bec*/ 	.word	0x00000021
        /*0bf0*/ 	.word	0x00022850
        /*0bf4*/ 	.short	0x0107
        /*0bf6*/ 	.byte	0x3f
	.zero		1


	//   ....[51]....
        /*0bf8*/ 	.word	0x00011280
        /*0bfc*/ 	.word	0x00000021
        /*0c00*/ 	.word	0x00022850
        /*0c04*/ 	.short	0x0101
        /*0c06*/ 	.byte	0x3f
	.zero		1


	//   ....[52]....
        /*0c08*/ 	.word	0x000115d0
        /*0c0c*/ 	.word	0x0000000a
        /*0c10*/ 	.word	0x00022840
        /*0c14*/ 	.short	0x010a
        /*0c16*/ 	.byte	0x3f
	.zero		1


	//   ....[53]....
        /*0c18*/ 	.word	0x00011980
        /*0c1c*/ 	.word	0x0000000a
        /*0c20*/ 	.word	0x00022830
        /*0c24*/ 	.short	0x0107
        /*0c26*/ 	.byte	0x3f
	.zero		1


	//   ....[54]....
        /*0c28*/ 	.word	0x00011a40
        /*0c2c*/ 	.word	0x0000000a
        /*0c30*/ 	.word	0x00022830
        /*0c34*/ 	.short	0x0101
        /*0c36*/ 	.byte	0x3f
	.zero		1


	//   ....[55]....
        /*0c38*/ 	.word	0x00011a70
        /*0c3c*/ 	.word	0x0000000a
        /*0c40*/ 	.word	0x00022860
        /*0c44*/ 	.short	0x010a
        /*0c46*/ 	.byte	0x3f
	.zero		1


	//   ....[56]....
        /*0c48*/ 	.word	0x00011f70
        /*0c4c*/ 	.word	0x0000000a
        /*0c50*/ 	.word	0x00022850
        /*0c54*/ 	.short	0x0107
        /*0c56*/ 	.byte	0x3f
	.zero		1


	//   ....[57]....
        /*0c58*/ 	.word	0x00012030
        /*0c5c*/ 	.word	0x0000000a
        /*0c60*/ 	.word	0x00022850
        /*0c64*/ 	.short	0x0101
        /*0c66*/ 	.byte	0x3f
	.zero		1


	//   ....[58]....
        /*0c68*/ 	.word	0x000132c0
        /*0c6c*/ 	.word	0x00000007
        /*0c70*/ 	.word	0x00022820
        /*0c74*/ 	.short	0x010a
        /*0c76*/ 	.byte	0x3f
	.zero		1


	//   ....[59]....
        /*0c78*/ 	.word	0x00013440
        /*0c7c*/ 	.word	0x00000005
        /*0c80*/ 	.word	0x00022840
        /*0c84*/ 	.short	0x010a
        /*0c86*/ 	.byte	0x3f
	.zero		1


	//   ....[60]....
        /*0c88*/ 	.word	0x000134e0
        /*0c8c*/ 	.word	0x00000003
        /*0c90*/ 	.word	0x00022840
        /*0c94*/ 	.short	0x010a
        /*0c96*/ 	.byte	0x3f
	.zero		1


	//   ....[61]....
        /*0c98*/ 	.word	0x00013520
        /*0c9c*/ 	.word	0x00000005
        /*0ca0*/ 	.word	0x00022860
        /*0ca4*/ 	.short	0x010a
        /*0ca6*/ 	.byte	0x3f
	.zero		1


	//   ....[62]....
        /*0ca8*/ 	.word	0x00013560
        /*0cac*/ 	.word	0x00000003
        /*0cb0*/ 	.word	0x00022860
        /*0cb4*/ 	.short	0x010a
        /*0cb6*/ 	.byte	0x3f
	.zero		1


	//   ....[63]....
        /*0cb8*/ 	.word	0x000135c0
        /*0cbc*/ 	.word	0x00000007
        /*0cc0*/ 	.word	0x00022800
        /*0cc4*/ 	.short	0x010a
        /*0cc6*/ 	.byte	0x3f
	.zero		1


	//   ....[64]....
        /*0cc8*/ 	.word	0x00013620
        /*0ccc*/ 	.word	0x00000000
        /*0cd0*/ 	.word	0x00022830
        /*0cd4*/ 	.short	0x010a
        /*0cd6*/ 	.byte	0x3f
	.zero		1


	//   ....[65]....
        /*0cd8*/ 	.word	0x00013680
        /*0cdc*/ 	.word	0x0000000a
        /*0ce0*/ 	.word	0x00022850
        /*0ce4*/ 	.short	0x010a
        /*0ce6*/ 	.byte	0x3f
	.zero		1


	//   ....[66]....
        /*0ce8*/ 	.word	0x000136e0
        /*0cec*/ 	.word	0x00000000
        /*0cf0*/ 	.word	0x00022830
        /*0cf4*/ 	.short	0x010a
        /*0cf6*/ 	.byte	0x3f
	.zero		1


	//   ....[67]....
        /*0cf8*/ 	.word	0x00013740
        /*0cfc*/ 	.word	0x00000008
        /*0d00*/ 	.word	0x00022850
        /*0d04*/ 	.short	0x010a
        /*0d06*/ 	.byte	0x3f
	.zero		1


	//   ....[68]....
        /*0d08*/ 	.word	0x000137a0
        /*0d0c*/ 	.word	0x00000000
        /*0d10*/ 	.word	0x00022830
        /*0d14*/ 	.short	0x010a
        /*0d16*/ 	.byte	0x3f
	.zero		1


	//   ....[69]....
        /*0d18*/ 	.word	0x00013800
        /*0d1c*/ 	.word	0x00000008
        /*0d20*/ 	.word	0x00022850
        /*0d24*/ 	.short	0x010a
        /*0d26*/ 	.byte	0x3f
	.zero		1


	//   ....[70]....
        /*0d28*/ 	.word	0x00013920
        /*0d2c*/ 	.word	0x00000021
        /*0d30*/ 	.word	0x00022840
        /*0d34*/ 	.short	0x010a
        /*0d36*/ 	.byte	0x3f
	.zero		1


	//   ....[71]....
        /*0d38*/ 	.word	0x00014bf0
        /*0d3c*/ 	.word	0x00000017
        /*0d40*/ 	.word	0x00022820
        /*0d44*/ 	.short	0x010a
        /*0d46*/ 	.byte	0x3f
	.zero		1


	//   ....[72]....
        /*0d48*/ 	.word	0x00014c40
        /*0d4c*/ 	.word	0x00000021
        /*0d50*/ 	.word	0x00022860
        /*0d54*/ 	.short	0x010a
        /*0d56*/ 	.byte	0x3f
	.zero		1


	//   ....[73]....
        /*0d58*/ 	.word	0x000155b0
        /*0d5c*/ 	.word	0x0000000a
        /*0d60*/ 	.word	0x00022840
        /*0d64*/ 	.short	0x010a
        /*0d66*/ 	.byte	0x3f
	.zero		1


	//   ....[74]....
        /*0d68*/ 	.word	0x00015c80
        /*0d6c*/ 	.word	0x0000000a
        /*0d70*/ 	.word	0x00022860
        /*0d74*/ 	.short	0x010a
        /*0d76*/ 	.byte	0x3f
	.zero		1


	//   ....[75]....
        /*0d78*/ 	.word	0x00016de0
        /*0d7c*/ 	.word	0x00000007
        /*0d80*/ 	.word	0x00022820
        /*0d84*/ 	.short	0x010a
        /*0d86*/ 	.byte	0x3f
	.zero		1


	//   ....[76]....
        /*0d88*/ 	.word	0x00016f80
        /*0d8c*/ 	.word	0x00000005
        /*0d90*/ 	.word	0x00022840
        /*0d94*/ 	.short	0x010a
        /*0d96*/ 	.byte	0x3f
	.zero		1


	//   ....[77]....
        /*0d98*/ 	.word	0x00016fd0
        /*0d9c*/ 	.word	0x00000003
        /*0da0*/ 	.word	0x00022840
        /*0da4*/ 	.short	0x010a
        /*0da6*/ 	.byte	0x3f
	.zero		1


	//   ....[78]....
        /*0da8*/ 	.word	0x00017020
        /*0dac*/ 	.word	0x00000005
        /*0db0*/ 	.word	0x00022860
        /*0db4*/ 	.short	0x010a
        /*0db6*/ 	.byte	0x3f
	.zero		1


	//----- nvinfo : EIATTR_NUM_MBARRIERS
	.align		4
.L_1516:
        /*0db8*/ 	.byte	0x03, 0x38
        /*0dba*/ 	.short	0x0016


	//----- nvinfo : EIATTR_EXIT_INSTR_OFFSETS
	.align		4
        /*0dbc*/ 	.byte	0x04, 0x1c
        /*0dbe*/ 	.short	(.L_1518 - .L_1517)


	//   ....[0]....
.L_1517:
        /*0dc0*/ 	.word	0x000009a0


	//   ....[1]....
        /*0dc4*/ 	.word	0x0000d3d0


	//   ....[2]....
        /*0dc8*/ 	.word	0x000135b0


	//----- nvinfo : EIATTR_MAX_THREADS
	.align		4
.L_1518:
        /*0dcc*/ 	.byte	0x04, 0x05
        /*0dce*/ 	.short	(.L_1520 - .L_1519)
.L_1519:
        /*0dd0*/ 	.word	0x00000180
        /*0dd4*/ 	.word	0x00000001
        /*0dd8*/ 	.word	0x00000001


	//----- nvinfo : EIATTR_CRS_STACK_SIZE
	.align		4
.L_1520:
        /*0ddc*/ 	.byte	0x04, 0x1e
        /*0dde*/ 	.short	(.L_1522 - .L_1521)
.L_1521:
        /*0de0*/ 	.word	0x00000000


	//----- nvinfo : EIATTR_CBANK_PARAM_SIZE
	.align		4
.L_1522:
        /*0de4*/ 	.byte	0x03, 0x19
        /*0de6*/ 	.short	0x0af0


	//----- nvinfo : EIATTR_PARAM_CBANK
	.align		4
        /*0de8*/ 	.byte	0x04, 0x0a
        /*0dea*/ 	.short	(.L_1524 - .L_1523)
	.align		4
.L_1523:
        /*0dec*/ 	.word	index@(.nv.constant0._ZN7cutlass13device_kernelIN5flash11enable_sm90INS1_16FlashAttnFwdSm90INS1_25CollectiveMainloopFwdSm90ILi2EN4cute5tupleIJNS5_1CILi1EEES8_S8_EEENS6_IJNS7_ILi128EEENS7_ILi96EEENS7_ILi64EEEEEELi256ENS_10bfloat16_tEfNS_4arch4Sm90ELb1ELb0ELb0ELb1ELb1ELb0ELb0ELb1ELb0ELb1ELb1ELb0EEENS1_21CollectiveEpilogueFwdINS6_IJSA_NS7_ILi256EEESB_EEES9_SE_SG_Li256ELb1ELb1ELb1ELb0EEENS1_36VarlenDynamicPersistentTileSchedulerILi128ELi96ELi256ELi128ELb1ELb1ELb1ELb1ELb1ELb1EEEEEEEEEvNT_6ParamsE)
        /*0df0*/ 	.short	0x0210
        /*0df2*/ 	.short	0x0af0


	//----- nvinfo : EIATTR_SW_WAR
	.align		4
.L_1524:
        /*0df4*/ 	.byte	0x04, 0x36
        /*0df6*/ 	.short	(.L_1526 - .L_1525)
.L_1525:
        /*0df8*/ 	.word	0x00000008
.L_1526:


//--------------------- .nv.info._ZN7cutlass13device_kernelIN5flash11enable_sm90INS1_16FlashAttnFwdSm90INS1_25CollectiveMainloopFwdSm90ILi2EN4cute5tupleIJNS5_1CILi1EEES8_S8_EEENS6_IJNS7_ILi128EEENS7_ILi96EEENS7_ILi64EEEEEELi256ENS_10bfloat16_tEfNS_4arch4Sm90ELb1ELb0ELb0ELb1ELb1ELb1ELb0ELb1ELb0ELb1ELb1ELb0EEENS1_21CollectiveEpilogueFwdINS6_IJSA_NS7_ILi256EEESB_EEES9_SE_SG_Li256ELb1ELb1ELb1ELb0EEENS1_36VarlenDynamicPersistentTileSchedulerILi128ELi96ELi256ELi128ELb1ELb1ELb1ELb1ELb1ELb1EEEEEEEEEvNT_6ParamsE --------------------------
	.section	.nv.info._ZN7cutlass13device_kernelIN5flash11enable_sm90INS1_16FlashAttnFwdSm90INS1_25CollectiveMainloopFwdSm90ILi2EN4cute5tupleIJNS5_1CILi1EEES8_S8_EEENS6_IJNS7_ILi128EEENS7_ILi96EEENS7_ILi64EEEEEELi256ENS_10bfloat16_tEfNS_4arch4Sm90ELb1ELb0ELb0ELb1ELb1ELb1ELb0ELb1ELb0ELb1ELb1ELb0EEENS1_21CollectiveEpilogueFwdINS6_IJSA_NS7_ILi256EEESB_EEES9_SE_SG_Li256ELb1ELb1ELb1ELb0EEENS1_36VarlenDynamicPersistentTileSchedulerILi128ELi96ELi256ELi128ELb1ELb1ELb1ELb1ELb1ELb1EEEEEEEEEvNT_6ParamsE,"",@"SHT_CUDA_INFO"
	.sectionflags	@""
	.align	4


	//----- nvinfo : EIATTR_CUDA_API_VERSION
	.align		4
        /*0000*/ 	.byte	0x04, 0x37
        /*0002*/ 	.short	(.L_1528 - .L_1527)
.L_1527:
        /*0004*/ 	.word	0x00000082


	//----- nvinfo : EIATTR_KPARAM_INFO
	.align		4
.L_1528:
        /*0008*/ 	.byte	0x04, 0x17
        /*000a*/ 	.short	(.L_1530 - .L_1529)
.L_1529:
        /*000c*/ 	.word	0x00000000
        /*0010*/ 	.short	0x0000
        /*0012*/ 	.short	0x0070
        /*0014*/ 	.byte	0x00, 0xf0, 0x01, 0x2a


	//----- nvinfo : EIATTR_SPARSE_MMA_MASK
	.align		4
.L_1530:
        /*0018*/ 	.byte	0x03, 0x50
        /*001a*/ 	.short	0x0000


	//----- nvinfo : EIATTR_MAXREG_COUNT
	.align		4
        /*001c*/ 	.byte	0x03, 0x1b
        /*001e*/ 	.short	0x00a8


	//----- nvinfo : EIATTR_NUM_BARRIERS
	.align		4
        /*0020*/ 	.byte	0x02, 0x4c
        /*0022*/ 	.byte	0x10
	.zero		1


	//----- nvinfo : EIATTR_EXTERNS
	.align		4
        /*0024*/ 	.byte	0x04, 0x0f
        /*0026*/ 	.short	(.L_1532 - .L_1531)


	//   ....[0]....
	.align		4
.L_1531:
        /*0028*/ 	.word	index@(__assertfail)


	//----- nvinfo : EIATTR_ANNOTATIONS
	.align		4
.L_1532:
        /*002c*/ 	.byte	0x04, 0x55
        /*002e*/ 	.short	(.L_1534 - .L_1533)


	//   ....[0]....
.L_1533:
        /* <DEDUP_REMOVED lines=142> */


	//----- nvinfo : EIATTR_MERCURY_ISA_VERSION
	.align		4
.L_1534:
        /*08f8*/ 	.byte	0x03, 0x5f
        /*08fa*/ 	.short	0x0101


	//----- nvinfo : EIATTR_UNUSED_LOAD_BYTE_OFFSET
	.align		4
        /*08fc*/ 	.byte	0x04, 0x44
        /*08fe*/ 	.short	(.L_1536 - .L_1535)


	//   ....[0]....
.L_1535:
        /*0900*/ 	.word	0x00000a80
        /*0904*/ 	.word	0x0000fff0


	//   ....[1]....
        /*0908*/ 	.word	0x000115a0
        /*090c*/ 	.word	0x0000fff0


	//----- nvinfo : EIATTR_INT_WARP_WIDE_INSTR_OFFSETS
	.align		4
.L_1536:
        /*0910*/ 	.byte	0x04, 0x31
        /*0912*/ 	.short	(.L_1538 - .L_1537)


	//   ....[0]....
.L_1537:
        /*0914*/ 	.word	0x00000130


	//   ....[1]....
        /*0918*/ 	.word	0x00000170


	//   ....[2]....
        /*091c*/ 	.word	0x000001e0


	//   ....[3]....
        /*0920*/ 	.word	0x00019870


	//   ....[4]....
        /*0924*/ 	.word	0x00019900


	//   ....[5]....
        /*0928*/ 	.word	0x0001cc30


	//   ....[6]....
        /*092c*/ 	.word	0x0001ccc0


	//----- nvinfo : EIATTR_COOP_GROUP_MASK_REGIDS
	.align		4
.L_1538:
        /*0930*/ 	.byte	0x04, 0x29
        /*0932*/ 	.short	(.L_1540 - .L_1539)


	//   ....[0]....
.L_1539:
        /*0934*/ 	.word	0xffffffff


	//   ....[1]....
        /*0938*/ 	.word	0xffffffff


	//   ....[2]....
        /*093c*/ 	.word	0xffffffff


	//   ....[3]....
        /*0940*/ 	.word	0xffffffff


	//   ....[4]....
        /*0944*/ 	.word	0xffffffff


	//   ....[5]....
        /*0948*/ 	.word	0xffffffff


	//   ....[6]....
        /*094c*/ 	.word	0xffffffff


	//   ....[7]....
        /*0950*/ 	.word	0xffffffff


	//   ....[8]....
        /*0954*/ 	.word	0xffffffff


	//   ....[9]....
        /*0958*/ 	.word	0xffffffff


	//   ....[10]....
        /*095c*/ 	.word	0xffffffff


	//   ....[11]....
        /*0960*/ 	.word	0xffffffff


	//   ....[12]....
        /*0964*/ 	.word	0xffffffff


	//   ....[13]....
        /*0968*/ 	.word	0xffffffff


	//   ....[14]....
        /*096c*/ 	.word	0xffffffff


	//   ....[15]....
        /*0970*/ 	.word	0xffffffff


	//   ....[16]....
        /*0974*/ 	.word	0xffffffff


	//   ....[17]....
        /*0978*/ 	.word	0xffffffff


	//   ....[18]....
        /*097c*/ 	.word	0xffffffff


	//   ....[19]....
        /*0980*/ 	.word	0xffffffff


	//   ....[20]....
        /*0984*/ 	.word	0xffffffff


	//   ....[21]....
        /*0988*/ 	.word	0xffffffff


	//   ....[22]....
        /*098c*/ 	.word	0xffffffff


	//   ....[23]....
        /*0990*/ 	.word	0xffffffff


	//   ....[24]....
        /*0994*/ 	.word	0xffffffff


	//   ....[25]....
        /*0998*/ 	.word	0xffffffff


	//   ....[26]....
        /*099c*/ 	.word	0xffffffff


	//   ....[27]....
        /*09a0*/ 	.word	0xffffffff


	//   ....[28]....
        /*09a4*/ 	.word	0xffffffff


	//   ....[29]....
        /*09a8*/ 	.word	0xffffffff


	//   ....[30]....
        /*09ac*/ 	.word	0xffffffff


	//   ....[31]....
        /*09b0*/ 	.word	0xffffffff


	//   ....[32]....
        /*09b4*/ 	.word	0xffffffff


	//   ....[33]....
        /*09b8*/ 	.word	0xffffffff


	//   ....[34]....
        /*09bc*/ 	.word	0xffffffff


	//   ....[35]....
        /*09c0*/ 	.word	0xffffffff


	//   ....[36]....
        /*09c4*/ 	.word	0xffffffff


	//   ....[37]....
        /*09c8*/ 	.word	0xffffffff


	//   ....[38]....
        /*09cc*/ 	.word	0xffffffff


	//   ....[39]....
        /*09d0*/ 	.word	0xffffffff


	//   ....[40]....
        /*09d4*/ 	.word	0xffffffff


	//   ....[41]....
        /*09d8*/ 	.word	0xffffffff


	//   ....[42]....
        /*09dc*/ 	.word	0xffffffff


	//   ....[43]....
        /*09e0*/ 	.word	0xffffffff


	//   ....[44]....
        /*09e4*/ 	.word	0xffffffff


	//   ....[45]....
        /*09e8*/ 	.word	0xffffffff


	//   ....[46]....
        /*09ec*/ 	.word	0xffffffff


	//   ....[47]....
        /*09f0*/ 	.word	0xffffffff


	//   ....[48]....
        /*09f4*/ 	.word	0xffffffff


	//   ....[49]....
        /*09f8*/ 	.word	0xffffffff


	//   ....[50]....
        /*09fc*/ 	.word	0xffffffff


	//   ....[51]....
        /*0a00*/ 	.word	0xffffffff


	//   ....[52]....
        /*0a04*/ 	.word	0xffffffff


	//   ....[53]....
        /*0a08*/ 	.word	0xffffffff


	//   ....[54]....
        /*0a0c*/ 	.word	0xffffffff


	//   ....[55]....
        /*0a10*/ 	.word	0xffffffff


	//   ....[56]....
        /*0a14*/ 	.word	0xffffffff


	//   ....[57]....
        /*0a18*/ 	.word	0xffffffff


	//   ....[58]....
        /*0a1c*/ 	.word	0xffffffff


	//   ....[59]....
        /*0a20*/ 	.word	0xffffffff


	//   ....[60]....
        /*0a24*/ 	.word	0xffffffff


	//   ....[61]....
        /*0a28*/ 	.word	0xffffffff


	//   ....[62]....
        /*0a2c*/ 	.word	0xffffffff


	//   ....[63]....
        /*0a30*/ 	.word	0xffffffff


	//   ....[64]....
        /*0a34*/ 	.word	0xffffffff


	//   ....[65]....
        /*0a38*/ 	.word	0xffffffff


	//   ....[66]....
        /*0a3c*/ 	.word	0xffffffff


	//   ....[67]....
        /*0a40*/ 	.word	0xffffffff


	//   ....[68]....
        /*0a44*/ 	.word	0xffffffff


	//   ....[69]....
        /*0a48*/ 	.word	0xffffffff


	//   ....[70]....
        /*0a4c*/ 	.word	0xffffffff


	//   ....[71]....
        /*0a50*/ 	.word	0xffffffff


	//   ....[72]....
        /*0a54*/ 	.word	0xffffffff


	//   ....[73]....
        /*0a58*/ 	.word	0xffffffff


	//   ....[74]....
        /*0a5c*/ 	.word	0xffffffff


	//   ....[75]....
        /*0a60*/ 	.word	0xffffffff


	//   ....[76]....
        /*0a64*/ 	.word	0xffffffff


	//   ....[77]....
        /*0a68*/ 	.word	0xffffffff


	//   ....[78]....
        /*0a6c*/ 	.word	0xffffffff


	//   ....[79]....
        /*0a70*/ 	.word	0xffffffff


	//   ....[80]....
        /*0a74*/ 	.word	0xffffffff


	//   ....[81]....
        /*0a78*/ 	.word	0xffffffff


	//   ....[82]....
        /*0a7c*/ 	.word	0xffffffff


	//   ....[83]....
        /*0a80*/ 	.word	0xffffffff


	//   ....[84]....
        /*0a84*/ 	.word	0xffffffff


	//   ....[85]....
        /*0a88*/ 	.word	0xffffffff


	//   ....[86]....
        /*0a8c*/ 	.word	0xffffffff


	//   ....[87]....
        /*0a90*/ 	.word	0xffffffff


	//   ....[88]....
        /*0a94*/ 	.word	0xffffffff


	//   ....[89]....
        /*0a98*/ 	.word	0xffffffff


	//   ....[90]....
        /*0a9c*/ 	.word	0xffffffff


	//   ....[91]....
        /*0aa0*/ 	.word	0xffffffff


	//   ....[92]....
        /*0aa4*/ 	.word	0xffffffff


	//   ....[93]....
        /*0aa8*/ 	.word	0xffffffff


	//   ....[94]....
        /*0aac*/ 	.word	0xffffffff


	//   ....[95]....
        /*0ab0*/ 	.word	0xffffffff


	//   ....[96]....
        /*0ab4*/ 	.word	0xffffffff


	//   ....[97]....
        /*0ab8*/ 	.word	0xffffffff


	//   ....[98]....
        /*0abc*/ 	.word	0xffffffff


	//   ....[99]....
        /*0ac0*/ 	.word	0xffffffff


	//   ....[100]....
        /*0ac4*/ 	.word	0xffffffff


	//   ....[101]....
        /*0ac8*/ 	.word	0xffffffff


	//   ....[102]....
        /*0acc*/ 	.word	0xffffffff


	//   ....[103]....
        /*0ad0*/ 	.word	0xffffffff


	//   ....[104]....
        /*0ad4*/ 	.word	0xffffffff


	//   ....[105]....
        /*0ad8*/ 	.word	0xffffffff


	//   ....[106]....
        /*0adc*/ 	.word	0xffffffff


	//   ....[107]....
        /*0ae0*/ 	.word	0xffffffff


	//   ....[108]....
        /*0ae4*/ 	.word	0xffffffff


	//   ....[109]....
        /*0ae8*/ 	.word	0xffffffff


	//   ....[110]....
        /*0aec*/ 	.word	0xffffffff


	//   ....[111]....
        /*0af0*/ 	.word	0xffffffff


	//   ....[112]....
        /*0af4*/ 	.word	0xffffffff


	//   ....[113]....
        /*0af8*/ 	.word	0xffffffff


	//   ....[114]....
        /*0afc*/ 	.word	0xffffffff


	//   ....[115]....
        /*0b00*/ 	.word	0xffffffff


	//   ....[116]....
        /*0b04*/ 	.word	0xffffffff


	//   ....[117]....
        /*0b08*/ 	.word	0xffffffff


	//   ....[118]....
        /*0b0c*/ 	.word	0xffffffff


	//   ....[119]....
        /*0b10*/ 	.word	0xffffffff


	//   ....[120]....
        /*0b14*/ 	.word	0xffffffff


	//   ....[121]....
        /*0b18*/ 	.word	0xffffffff


	//   ....[122]....
        /*0b1c*/ 	.word	0xffffffff


	//   ....[123]....
        /*0b20*/ 	.word	0xffffffff


	//   ....[124]....
        /*0b24*/ 	.word	0xffffffff


	//   ....[125]....
        /*0b28*/ 	.word	0xffffffff


	//   ....[126]....
        /*0b2c*/ 	.word	0xffffffff


	//   ....[127]....
        /*0b30*/ 	.word	0xffffffff


	//   ....[128]....
        /*0b34*/ 	.word	0xffffffff


	//   ....[129]....
        /*0b38*/ 	.word	0xffffffff


	//   ....[130]....
        /*0b3c*/ 	.word	0xffffffff


	//   ....[131]....
        /*0b40*/ 	.word	0xffffffff


	//   ....[132]....
        /*0b44*/ 	.word	0xffffffff


	//   ....[133]....
        /*0b48*/ 	.word	0xffffffff


	//   ....[134]....
        /*0b4c*/ 	.word	0xffffffff


	//   ....[135]....
        /*0b50*/ 	.word	0xffffffff


	//   ....[136]....
        /*0b54*/ 	.word	0xffffffff


	//   ....[137]....
        /*0b58*/ 	.word	0xffffffff


	//   ....[138]....
        /*0b5c*/ 	.word	0xffffffff


	//   ....[139]....
        /*0b60*/ 	.word	0xffffffff


	//   ....[140]....
        /*0b64*/ 	.word	0xffffffff


	//   ....[141]....
        /*0b68*/ 	.word	0xffffffff


	//   ....[142]....
        /*0b6c*/ 	.word	0xffffffff


	//   ....[143]....
        /*0b70*/ 	.word	0xffffffff


	//   ....[144]....
        /*0b74*/ 	.word	0xffffffff


	//   ....[145]....
        /*0b78*/ 	.word	0xffffffff


	//   ....[146]....
        /*0b7c*/ 	.word	0xffffffff


	//   ....[147]....
        /*0b80*/ 	.word	0xffffffff


	//   ....[148]....
        /*0b84*/ 	.word	0xffffffff


	//   ....[149]....
        /*0b88*/ 	.word	0xffffffff


	//   ....[150]....
        /*0b8c*/ 	.word	0xffffffff


	//   ....[151]....
        /*0b90*/ 	.word	0xffffffff


	//   ....[152]....
        /*0b94*/ 	.word	0xffffffff


	//   ....[153]....
        /*0b98*/ 	.word	0xffffffff


	//   ....[154]....
        /*0b9c*/ 	.word	0xffffffff


	//   ....[155]....
        /*0ba0*/ 	.word	0xffffffff


	//   ....[156]....
        /*0ba4*/ 	.word	0xffffffff


	//   ....[157]....
        /*0ba8*/ 	.word	0xffffffff


	//   ....[158]....
        /*0bac*/ 	.word	0xffffffff


	//   ....[159]....
        /*0bb0*/ 	.word	0xffffffff


	//   ....[160]....
        /*0bb4*/ 	.word	0xffffffff


	//   ....[161]....
        /*0bb8*/ 	.word	0xffffffff


	//   ....[162]....
        /*0bbc*/ 	.word	0xffffffff


	//   ....[163]....
        /*0bc0*/ 	.word	0xffffffff


	//   ....[164]....
        /*0bc4*/ 	.word	0xffffffff


	//   ....[165]....
        /*0bc8*/ 	.word	0xffffffff


	//   ....[166]....
        /*0bcc*/ 	.word	0xffffffff


	//   ....[167]....
        /*0bd0*/ 	.word	0xffffffff


	//   ....[168]....
        /*0bd4*/ 	.word	0xffffffff


	//   ....[169]....
        /*0bd8*/ 	.word	0xffffffff


	//   ....[170]....
        /*0bdc*/ 	.word	0xffffffff


	//   ....[171]....
        /*0be0*/ 	.word	0xffffffff


	//   ....[172]....
        /*0be4*/ 	.word	0xffffffff


	//   ....[173]....
        /*0be8*/ 	.word	0xffffffff


	//   ....[174]....
        /*0bec*/ 	.word	0xffffffff


	//   ....[175]....
        /*0bf0*/ 	.word	0xffffffff


	//   ....[176]....
        /*0bf4*/ 	.word	0xffffffff


	//   ....[177]....
        /*0bf8*/ 	.word	0xffffffff


	//   ....[178]....
        /*0bfc*/ 	.word	0xffffffff


	//   ....[179]....
        /*0c00*/ 	.word	0xffffffff


	//   ....[180]....
        /*0c04*/ 	.word	0xffffffff


	//   ....[181]....
        /*0c08*/ 	.word	0xffffffff


	//   ....[182]....
        /*0c0c*/ 	.word	0xffffffff


	//   ....[183]....
        /*0c10*/ 	.word	0xffffffff


	//   ....[184]....
        /*0c14*/ 	.word	0xffffffff


	//   ....[185]....
        /*0c18*/ 	.word	0x0500000f


	//   ....[186]....
        /*0c1c*/ 	.word	0x0500000f


	//   ....[187]....
        /*0c20*/ 	.word	0x0500000f


	//   ....[188]....
        /*0c24*/ 	.word	0x0500000f


	//   ....[189]....
        /*0c28*/ 	.word	0x0500000f


	//   ....[190]....
        /*0c2c*/ 	.word	0x0500000f


	//   ....[191]....
        /*0c30*/ 	.word	0x0500000f


	//   ....[192]....
        /*0c34*/ 	.word	0x0500000f


	//   ....[193]....
        /*0c38*/ 	.word	0x0500000f


	//   ....[194]....
        /*0c3c*/ 	.word	0x0500000f


	//   ....[195]....
        /*0c40*/ 	.word	0x0500000f


	//   ....[196]....
        /*0c44*/ 	.word	0x0500000f


	//   ....[197]....
        /*0c48*/ 	.word	0x0500000f


	//   ....[198]....
        /*0c4c*/ 	.word	0x0500000f


	//   ....[199]....
        /*0c50*/ 	.word	0x0500000f


	//   ....[200]....
        /*0c54*/ 	.word	0x0500000f


	//   ....[201]....
        /*0c58*/ 	.word	0x0500000f


	//   ....[202]....
        /*0c5c*/ 	.word	0x0500000f


	//   ....[203]....
        /*0c60*/ 	.word	0x0500000f


	//   ....[204]....
        /*0c64*/ 	.word	0x0500000f


	//   ....[205]....
        /*0c68*/ 	.word	0x0500000f


	//   ....[206]....
        /*0c6c*/ 	.word	0x0500000f


	//   ....[207]....
        /*0c70*/ 	.word	0x0500000f


	//   ....[208]....
        /*0c74*/ 	.word	0x0500000f


	//   ....[209]....
        /*0c78*/ 	.word	0x0500000f


	//   ....[210]....
        /*0c7c*/ 	.word	0x0500000f


	//   ....[211]....
        /*0c80*/ 	.word	0x0500000f


	//   ....[212]....
        /*0c84*/ 	.word	0x0500000f


	//   ....[213]....
        /*0c88*/ 	.word	0x0500000f


	//   ....[214]....
        /*0c8c*/ 	.word	0x0500000f


	//   ....[215]....
        /*0c90*/ 	.word	0x0500000f


	//   ....[216]....
        /*0c94*/ 	.word	0x0500000f


	//   ....[217]....
        /*0c98*/ 	.word	0x0500000f


	//   ....[218]....
        /*0c9c*/ 	.word	0x0500000f


	//   ....[219]....
        /*0ca0*/ 	.word	0x0500000f


	//   ....[220]....
        /*0ca4*/ 	.word	0x0500000f


	//   ....[221]....
        /*0ca8*/ 	.word	0x0500000f


	//   ....[222]....
        /*0cac*/ 	.word	0x0500000f


	//   ....[223]....
        /*0cb0*/ 	.word	0x0500000f


	//   ....[224]....
        /*0cb4*/ 	.word	0x0500000f


	//   ....[225]....
        /*0cb8*/ 	.word	0x0500000f


	//   ....[226]....
        /*0cbc*/ 	.word	0x0500000f


	//   ....[227]....
        /*0cc0*/ 	.word	0x0500000f


	//   ....[228]....
        /*0cc4*/ 	.word	0x0500000f


	//   ....[229]....
        /*0cc8*/ 	.word	0x0500000f


	//   ....[230]....
        /*0ccc*/ 	.word	0x0500000f


	//   ....[231]....
        /*0cd0*/ 	.word	0x0500000f


	//   ....[232]....
        /*0cd4*/ 	.word	0x0500000f


	//   ....[233]....
        /*0cd8*/ 	.word	0x0500000f


	//   ....[234]....
        /*0cdc*/ 	.word	0x0500000f


	//   ....[235]....
        /*0ce0*/ 	.word	0x0500000f


	//   ....[236]....
        /*0ce4*/ 	.word	0x0500000f


	//   ....[237]....
        /*0ce8*/ 	.word	0x0500000f


	//   ....[238]....
        /*0cec*/ 	.word	0x0500000f


	//   ....[239]....
        /*0cf0*/ 	.word	0x0500000f


	//   ....[240]....
        /*0cf4*/ 	.word	0x0500000f


	//   ....[241]....
        /*0cf8*/ 	.word	0x0500000f


	//   ....[242]....
        /*0cfc*/ 	.word	0x0500000f


	//   ....[243]....
        /*0d00*/ 	.word	0x0500000f


	//   ....[244]....
        /*0d04*/ 	.word	0x0500000f


	//   ....[245]....
        /*0d08*/ 	.word	0x0500000f


	//   ....[246]....
        /*0d0c*/ 	.word	0x0500000f


	//   ....[247]....
        /*0d10*/ 	.word	0x0500000f


	//   ....[248]....
        /*0d14*/ 	.word	0x0500000f


	//   ....[249]....
        /*0d18*/ 	.word	0x0500000f


	//   ....[250]....
        /*0d1c*/ 	.word	0x0500000f


	//   ....[251]....
        /*0d20*/ 	.word	0x0500000f


	//   ....[252]....
        /*0d24*/ 	.word	0x0500000f


	//   ....[253]....
        /*0d28*/ 	.word	0x0500000f


	//   ....[254]....
        /*0d2c*/ 	.word	0x0500000f


	//   ....[255]....
        /*0d30*/ 	.word	0x0500000f


	//   ....[0]....
        /*0d34*/ 	.word	0x0500000f


	//   ....[1]....
        /*0d38*/ 	.word	0x0500000f


	//   ....[2]....
        /*0d3c*/ 	.word	0x0500000f


	//   ....[3]....
        /*0d40*/ 	.word	0x0500000f


	//   ....[4]....
        /*0d44*/ 	.word	0x0500000f


	//   ....[5]....
        /*0d48*/ 	.word	0x0500000f


	//   ....[6]....
        /*0d4c*/ 	.word	0x0500000f


	//   ....[7]....
        /*0d50*/ 	.word	0x0500000f


	//   ....[8]....
        /*0d54*/ 	.word	0x0500000f


	//   ....[9]....
        /*0d58*/ 	.word	0x0500000f


	//   ....[10]....
        /*0d5c*/ 	.word	0x0500000f


	//   ....[11]....
        /*0d60*/ 	.word	0x0500000f


	//   ....[12]....
        /*0d64*/ 	.word	0x0500000f


	//   ....[13]....
        /*0d68*/ 	.word	0x0500000f


	//   ....[14]....
        /*0d6c*/ 	.word	0x0500000f


	//   ....[15]....
        /*0d70*/ 	.word	0x0500000f


	//   ....[16]....
        /*0d74*/ 	.word	0x0500000f


	//   ....[17]....
        /*0d78*/ 	.word	0x0500000f


	//   ....[18]....
        /*0d7c*/ 	.word	0x0500000f


	//   ....[19]....
        /*0d80*/ 	.word	0x0500000f


	//   ....[20]....
        /*0d84*/ 	.word	0x0500000f


	//   ....[21]....
        /*0d88*/ 	.word	0x0500000f


	//   ....[22]....
        /*0d8c*/ 	.word	0x0500000f


	//   ....[23]....
        /*0d90*/ 	.word	0x0500000f


	//   ....[24]....
        /*0d94*/ 	.word	0x0500000f


	//   ....[25]....
        /*0d98*/ 	.word	0x0500000f


	//   ....[26]....
        /*0d9c*/ 	.word	0x0500000f


	//   ....[27]....
        /*0da0*/ 	.word	0x0500000f


	//   ....[28]....
        /*0da4*/ 	.word	0x0500000f


	//   ....[29]....
        /*0da8*/ 	.word	0x0500000f


	//   ....[30]....
        /*0dac*/ 	.word	0x0500000f


	//   ....[31]....
        /*0db0*/ 	.word	0x0500000f


	//   ....[32]....
        /*0db4*/ 	.word	0x0500000f


	//   ....[33]....
        /*0db8*/ 	.word	0x0500000f


	//   ....[34]....
        /*0dbc*/ 	.word	0x0500000f


	//   ....[35]....
        /*0dc0*/ 	.word	0x0500000f


	//   ....[36]....
        /*0dc4*/ 	.word	0x0500000f


	//   ....[37]....
        /*0dc8*/ 	.word	0x0500000f


	//   ....[38]....
        /*0dcc*/ 	.word	0x0500000f


	//   ....[39]....
        /*0dd0*/ 	.word	0x0500000f


	//   ....[40]....
        /*0dd4*/ 	.word	0x0500000f


	//   ....[41]....
        /*0dd8*/ 	.word	0x0500000f


	//   ....[42]....
        /*0ddc*/ 	.word	0x0500000f


	//   ....[43]....
        /*0de0*/ 	.word	0x0500000f


	//   ....[44]....
        /*0de4*/ 	.word	0x0500000f


	//   ....[45]....
        /*0de8*/ 	.word	0x0500000f


	//   ....[46]....
        /*0dec*/ 	.word	0x0500000f


	//   ....[47]....
        /*0df0*/ 	.word	0x0500000f


	//   ....[48]....
        /*0df4*/ 	.word	0x0500000f


	//   ....[49]....
        /*0df8*/ 	.word	0x0500000f


	//   ....[50]....
        /*0dfc*/ 	.word	0x0500000f


	//   ....[51]....
        /*0e00*/ 	.word	0x0500000f


	//   ....[52]....
        /*0e04*/ 	.word	0x0500000f


	//   ....[53]....
        /*0e08*/ 	.word	0x0500000f


	//   ....[54]....
        /*0e0c*/ 	.word	0x0500000f


	//   ....[55]....
        /*0e10*/ 	.word	0x0500000f


	//   ....[56]....
        /*0e14*/ 	.word	0x0500000f


	//   ....[57]....
        /*0e18*/ 	.word	0x0500000f


	//   ....[58]....
        /*0e1c*/ 	.word	0x0500000f


	//   ....[59]....
        /*0e20*/ 	.word	0x0500000f


	//   ....[60]....
        /*0e24*/ 	.word	0x0500000f


	//   ....[61]....
        /*0e28*/ 	.word	0x0500000f


	//   ....[62]....
        /*0e2c*/ 	.word	0x0500000f


	//----- nvinfo : EIATTR_COOP_GROUP_INSTR_OFFSETS
	.align		4
.L_1540:
        /*0e30*/ 	.byte	0x04, 0x28
        /*0e32*/ 	.short	(.L_1542 - .L_1541)


	//   ....[0]....
.L_1541:
        /*0e34*/ 	.word	0x00000070


	//   ....[1]....
        /*0e38*/ 	.word	0x00000140


	//   ....[2]....
        /*0e3c*/ 	.word	0x00000190


	//   ....[3]....
        /*0e40*/ 	.word	0x000003c0


	//   ....[4]....
        /*0e44*/ 	.word	0x00000520


	//   ....[5]....
        /*0e48*/ 	.word	0x00000640


	//   ....[6]....
        /*0e4c*/ 	.word	0x000007a0


	//   ....[7]....
        /*0e50*/ 	.word	0x00003890


	//   ....[8]....
        /*0e54*/ 	.word	0x000038a0


	//   ....[9]....
        /*0e58*/ 	.word	0x00003fd0


	//   ....[10]....
        /*0e5c*/ 	.word	0x00003fe0


	//   ....[11]....
        /*0e60*/ 	.word	0x00004c50


	//   ....[12]....
        /*0e64*/ 	.word	0x00004c60


	//   ....[13]....
        /*0e68*/ 	.word	0x00005430


	//   ....[14]....
        /*0e6c*/ 	.word	0x00005440


	//   ....[15]....
        /*0e70*/ 	.word	0x00005e80


	//   ....[16]....
        /*0e74*/ 	.word	0x00005e90


	//   ....[17]....
        /*0e78*/ 	.word	0x00005fa0


	//   ....[18]....
        /*0e7c*/ 	.word	0x00005fb0


	//   ....[19]....
        /*0e80*/ 	.word	0x00006350


	//   ....[20]....
        /*0e84*/ 	.word	0x00006380


	//   ....[21]....
        /*0e88*/ 	.word	0x00006650


	//   ....[22]....
        /*0e8c*/ 	.word	0x00006670


	//   ....[23]....
        /*0e90*/ 	.word	0x000072c0


	//   ....[24]....
        /*0e94*/ 	.word	0x00007a30


	//   ....[25]....
        /*0e98*/ 	.word	0x00007a40


	//   ....[26]....
        /*0e9c*/ 	.word	0x00007a50


	//   ....[27]....
        /*0ea0*/ 	.word	0x00007a60


	//   ....[28]....
        /*0ea4*/ 	.word	0x00007d60


	//   ....[29]....
        /*0ea8*/ 	.word	0x00007d70


	//   ....[30]....
        /*0eac*/ 	.word	0x00007d80


	//   ....[31]....
        /*0eb0*/ 	.word	0x00007d90


	//   ....[32]....
        /*0eb4*/ 	.word	0x00009090


	//   ....[33]....
        /*0eb8*/ 	.word	0x000090b0


	//   ....[34]....
        /*0ebc*/ 	.word	0x000090c0


	//   ....[35]....
        /*0ec0*/ 	.word	0x000090d0


	//   ....[36]....
        /*0ec4*/ 	.word	0x000091c0


	//   ....[37]....
        /*0ec8*/ 	.word	0x000091e0


	//   ....[38]....
        /*0ecc*/ 	.word	0x00009260


	//   ....[39]....
        /*0ed0*/ 	.word	0x000092a0


	//   ....[40]....
        /*0ed4*/ 	.word	0x0000aa00


	//   ....[41]....
        /*0ed8*/ 	.word	0x0000aa30


	//   ....[42]....
        /*0edc*/ 	.word	0x0000aef0


	//   ....[43]....
        /*0ee0*/ 	.word	0x0000aff0


	//   ....[44]....
        /*0ee4*/ 	.word	0x0000b5a0


	//   ....[45]....
        /*0ee8*/ 	.word	0x0000b610


	//   ....[46]....
        /*0eec*/ 	.word	0x0000c8e0


	//   ....[47]....
        /*0ef0*/ 	.word	0x0000c900


	//   ....[48]....
        /*0ef4*/ 	.word	0x0000cfd0


	//   ....[49]....
        /*0ef8*/ 	.word	0x0000cff0


	//   ....[50]....
        /*0efc*/ 	.word	0x0000d4b0


	//   ....[51]....
        /*0f00*/ 	.word	0x0000d500


	//   ....[52]....
        /*0f04*/ 	.word	0x0000f0f0


	//   ....[53]....
        /*0f08*/ 	.word	0x0000f110


	//   ....[54]....
        /*0f0c*/ 	.word	0x0000f9f0


	//   ....[55]....
        /*0f10*/ 	.word	0x0000fa40


	//   ....[56]....
        /*0f14*/ 	.word	0x00010af0


	//   ....[57]....
        /*0f18*/ 	.word	0x00010b80


	//   ....[58]....
        /*0f1c*/ 	.word	0x00010c30


	//   ....[59]....
        /*0f20*/ 	.word	0x00010e00


	//   ....[60]....
        /*0f24*/ 	.word	0x00012640


	//   ....[61]....
        /*0f28*/ 	.word	0x00012660


	//   ....[62]....
        /*0f2c*/ 	.word	0x00012670


	//   ....[63]....
        /*0f30*/ 	.word	0x00012680


	//   ....[64]....
        /*0f34*/ 	.word	0x000130a0


	//   ....[65]....
        /*0f38*/ 	.word	0x000130b0


	//   ....[66]....
        /*0f3c*/ 	.word	0x000132e0


	//   ....[67]....
        /*0f40*/ 	.word	0x000132f0


	//   ....[68]....
        /*0f44*/ 	.word	0x00013520


	//   ....[69]....
        /*0f48*/ 	.word	0x00013530


	//   ....[70]....
        /*0f4c*/ 	.word	0x00013760


	//   ....[71]....
        /*0f50*/ 	.word	0x00013770


	//   ....[72]....
        /*0f54*/ 	.word	0x00013c40


	//   ....[73]....
        /*0f58*/ 	.word	0x00013c50


	//   ....[74]....
        /*0f5c*/ 	.word	0x000148d0


	//   ....[75]....
        /*0f60*/ 	.word	0x000148e0


	//   ....[76]....
        /*0f64*/ 	.word	0x00015e80


	//   ....[77]....
        /*0f68*/ 	.word	0x00015e90


	//   ....[78]....
        /*0f6c*/ 	.word	0x000160d0


	//   ....[79]....
        /*0f70*/ 	.word	0x000160e0


	//   ....[80]....
        /*0f74*/ 	.word	0x00016310


	//   ....[81]....
        /*0f78*/ 	.word	0x00016320


	//   ....[82]....
        /*0f7c*/ 	.word	0x00016550


	//   ....[83]....
        /*0f80*/ 	.word	0x00016560


	//   ....[84]....
        /*0f84*/ 	.word	0x000167f0


	//   ....[85]....
        /*0f88*/ 	.word	0x000169e0


	//   ....[86]....
        /*0f8c*/ 	.word	0x00016a10


	//   ....[87]....
        /*0f90*/ 	.word	0x00016a40


	//   ....[88]....
        /*0f94*/ 	.word	0x00016a70


	//   ....[89]....
        /*0f98*/ 	.word	0x00016aa0


	//   ....[90]....
        /*0f9c*/ 	.word	0x00016ad0


	//   ....[91]....
        /*0fa0*/ 	.word	0x00016c60


	//   ....[92]....
        /*0fa4*/ 	.word	0x00016c90


	//   ....[93]....
        /*0fa8*/ 	.word	0x00016cc0


	//   ....[94]....
        /*0fac*/ 	.word	0x00016cf0


	//   ....[95]....
        /*0fb0*/ 	.word	0x00016d20


	//   ....[96]....
        /*0fb4*/ 	.word	0x00016d50


	//   ....[97]....
        /*0fb8*/ 	.word	0x00016de0


	//   ....[98]....
        /*0fbc*/ 	.word	0x00016e10


	//   ....[99]....
        /*0fc0*/ 	.word	0x00016e20


	//   ....[100]....
        /*0fc4*/ 	.word	0x00016e60


	//   ....[101]....
        /*0fc8*/ 	.word	0x00018320


	//   ....[102]....
        /*0fcc*/ 	.word	0x0001a420


	//   ....[103]....
        /*0fd0*/ 	.word	0x0001a440


	//   ....[104]....
        /*0fd4*/ 	.word	0x0001a4d0


	//   ....[105]....
        /*0fd8*/ 	.word	0x0001a4f0


	//   ....[106]....
        /*0fdc*/ 	.word	0x0001a570


	//   ....[107]....
        /*0fe0*/ 	.word	0x0001a590


	//   ....[108]....
        /*0fe4*/ 	.word	0x0001a610


	//   ....[109]....
        /*0fe8*/ 	.word	0x0001a630


	//   ....[110]....
        /*0fec*/ 	.word	0x0001a6b0


	//   ....[111]....
        /*0ff0*/ 	.word	0x0001a6d0


	//   ....[112]....
        /*0ff4*/ 	.word	0x0001a6e0


	//   ....[113]....
        /*0ff8*/ 	.word	0x0001a6f0


	//   ....[114]....
        /*0ffc*/ 	.word	0x0001af40


	//   ....[115]....
        /*1000*/ 	.word	0x0001af70


	//   ....[116]....
        /*1004*/ 	.word	0x0001b030


	//   ....[117]....
        /*1008*/ 	.word	0x0001b040


	//   ....[118]....
        /*100c*/ 	.word	0x0001b0d0


	//   ....[119]....
        /*1010*/ 	.word	0x0001b0e0


	//   ....[120]....
        /*1014*/ 	.word	0x0001b170


	//   ....[121]....
        /*1018*/ 	.word	0x0001b180


	//   ....[122]....
        /*101c*/ 	.word	0x0001b210


	//   ....[123]....
        /*1020*/ 	.word	0x0001b220


	//   ....[124]....
        /*1024*/ 	.word	0x0001b2b0


	//   ....[125]....
        /*1028*/ 	.word	0x0001b2c0


	//   ....[126]....
        /*102c*/ 	.word	0x0001b340


	//   ....[127]....
        /*1030*/ 	.word	0x0001b350


	//   ....[128]....
        /*1034*/ 	.word	0x0001b360


	//   ....[129]....
        /*1038*/ 	.word	0x0001b370


	//   ....[130]....
        /*103c*/ 	.word	0x0001b7d0


	//   ....[131]....
        /*1040*/ 	.word	0x0001b800


	//   ....[132]....
        /*1044*/ 	.word	0x0001b850


	//   ....[133]....
        /*1048*/ 	.word	0x0001b910


	//   ....[134]....
        /*104c*/ 	.word	0x0001b920


	//   ....[135]....
        /*1050*/ 	.word	0x0001b950


	//   ....[136]....
        /*1054*/ 	.word	0x0001b9e0


	//   ....[137]....
        /*1058*/ 	.word	0x0001ba90


	//   ....[138]....
        /*105c*/ 	.word	0x0001baa0


	//   ....[139]....
        /*1060*/ 	.word	0x0001bad0


	//   ....[140]....
        /*1064*/ 	.word	0x0001bae0


	//   ....[141]....
        /*1068*/ 	.word	0x0001bb70


	//   ....[142]....
        /*106c*/ 	.word	0x0001c280


	//   ....[143]....
        /*1070*/ 	.word	0x0001c2a0


	//   ....[144]....
        /*1074*/ 	.word	0x0001c2f0


	//   ....[145]....
        /*1078*/ 	.word	0x0001c300


	//   ....[146]....
        /*107c*/ 	.word	0x0001c340


	//   ....[147]....
        /*1080*/ 	.word	0x0001c350


	//   ....[148]....
        /*1084*/ 	.word	0x0001c390


	//   ....[149]....
        /*1088*/ 	.word	0x0001c3a0


	//   ....[150]....
        /*108c*/ 	.word	0x0001c3e0


	//   ....[151]....
        /*1090*/ 	.word	0x0001c3f0


	//   ....[152]....
        /*1094*/ 	.word	0x0001c400


	//   ....[153]....
        /*1098*/ 	.word	0x0001c440


	//   ....[154]....
        /*109c*/ 	.word	0x0001c760


	//   ....[155]....
        /*10a0*/ 	.word	0x0001c780


	//   ....[156]....
        /*10a4*/ 	.word	0x0001c790


	//   ....[157]....
        /*10a8*/ 	.word	0x0001c7a0


	//   ....[158]....
        /*10ac*/ 	.word	0x0001c7c0


	//   ....[159]....
        /*10b0*/ 	.word	0x0001c830


	//   ....[160]....
        /*10b4*/ 	.word	0x0001c8a0


	//   ....[161]....
        /*10b8*/ 	.word	0x0001c8c0


	//   ....[162]....
        /*10bc*/ 	.word	0x0001c8d0


	//   ....[163]....
        /*10c0*/ 	.word	0x0001c930


	//   ....[164]....
        /*10c4*/ 	.word	0x0001c950


	//   ....[165]....
        /*10c8*/ 	.word	0x0001c9b0


	//   ....[166]....
        /*10cc*/ 	.word	0x0001cef0


	//   ....[167]....
        /*10d0*/ 	.word	0x0001cf20


	//   ....[168]....
        /*10d4*/ 	.word	0x0001cf80


	//   ....[169]....
        /*10d8*/ 	.word	0x0001cfb0


	//   ....[170]....
        /*10dc*/ 	.word	0x0001cfe0


	//   ....[171]....
        /*10e0*/ 	.word	0x0001d010


	//   ....[172]....
        /*10e4*/ 	.word	0x0001d040


	//   ....[173]....
        /*10e8*/ 	.word	0x0001d070


	//   ....[174]....
        /*10ec*/ 	.word	0x0001d210


	//   ....[175]....
        /*10f0*/ 	.word	0x0001d240


	//   ....[176]....
        /*10f4*/ 	.word	0x0001d270


	//   ....[177]....
        /*10f8*/ 	.word	0x0001d2a0


	//   ....[178]....
        /*10fc*/ 	.word	0x0001d2d0


	//   ....[179]....
        /*1100*/ 	.word	0x0001d300


	//   ....[180]....
        /*1104*/ 	.word	0x0001d3c0


	//   ....[181]....
        /*1108*/ 	.word	0x0001d3e0


	//   ....[182]....
        /*110c*/ 	.word	0x0001d400


	//   ....[183]....
        /*1110*/ 	.word	0x0001d460


	//   ....[184]....
        /*1114*/ 	.word	0x0001de80


	//   ....[185]....
        /*1118*/ 	.word	0x0001e1a0


	//   ....[186]....
        /*111c*/ 	.word	0x0001e230


	//   ....[187]....
        /*1120*/ 	.word	0x0001e2c0


	//   ....[188]....
        /*1124*/ 	.word	0x0001e350


	//   ....[189]....
        /*1128*/ 	.word	0x0001e430


	//   ....[190]....
        /*112c*/ 	.word	0x0001e4c0


	//   ....[191]....
        /*1130*/ 	.word	0x0001e560


	//   ....[192]....
        /*1134*/ 	.word	0x0001e5f0


	//   ....[193]....
        /*1138*/ 	.word	0x0001e6e0


	//   ....[194]....
        /*113c*/ 	.word	0x0001e770


	//   ....[195]....
        /*1140*/ 	.word	0x0001e810


	//   ....[196]....
        /*1144*/ 	.word	0x0001e8a0


	//   ....[197]....
        /*1148*/ 	.word	0x0001e980


	//   ....[198]....
        /*114c*/ 	.word	0x0001ea20


	//   ....[199]....
        /*1150*/ 	.word	0x0001eab0


	//   ....[200]....
        /*1154*/ 	.word	0x0001eb00


	//   ....[201]....
        /*1158*/ 	.word	0x0001eb50


	//   ....[202]....
        /*115c*/ 	.word	0x0001ebf0


	//   ....[203]....
        /*1160*/ 	.word	0x0001ec80


	//   ....[204]....
        /*1164*/ 	.word	0x0001ecd0


	//   ....[205]....
        /*1168*/ 	.word	0x0001ed20


	//   ....[206]....
        /*116c*/ 	.word	0x0001ee20


	//   ....[207]....
        /*1170*/ 	.word	0x0001eed0


	//   ....[208]....
        /*1174*/ 	.word	0x0001ef50


	//   ....[209]....
        /*1178*/ 	.word	0x0001efc0


	//   ....[210]....
        /*117c*/ 	.word	0x0001f0e0


	//   ....[211]....
        /*1180*/ 	.word	0x0001f200


	//   ....[212]....
        /*1184*/ 	.word	0x0001f2e0


	//   ....[213]....
        /*1188*/ 	.word	0x0001f330


	//   ....[214]....
        /*118c*/ 	.word	0x0001f5e0


	//   ....[215]....
        /*1190*/ 	.word	0x0001f630


	//   ....[216]....
        /*1194*/ 	.word	0x0001f6c0


	//   ....[217]....
        /*1198*/ 	.word	0x0001f750


	//   ....[218]....
        /*119c*/ 	.word	0x0001f7e0


	//   ....[219]....
        /*11a0*/ 	.word	0x0001f870


	//   ....[220]....
        /*11a4*/ 	.word	0x0001f900


	//   ....[221]....
        /*11a8*/ 	.word	0x0001f990


	//   ....[222]....
        /*11ac*/ 	.word	0x0001fa10


	//   ....[223]....
        /*11b0*/ 	.word	0x0001fa60


	//   ....[224]....
        /*11b4*/ 	.word	0x0001fb00


	//   ....[225]....
        /*11b8*/ 	.word	0x0001fb90


	//   ....[226]....
        /*11bc*/ 	.word	0x0001fc20


	//   ....[227]....
        /*11c0*/ 	.word	0x0001fc70


	//   ....[228]....
        /*11c4*/ 	.word	0x0001fd10


	//   ....[229]....
        /*11c8*/ 	.word	0x0001fda0


	//   ....[230]....
        /*11cc*/ 	.word	0x0001fe40


	//   ....[231]....
        /*11d0*/ 	.word	0x0001fed0


	//   ....[232]....
        /*11d4*/ 	.word	0x0001ff70


	//   ....[233]....
        /*11d8*/ 	.word	0x00020000


	//   ....[234]....
        /*11dc*/ 	.word	0x000200d0


	//   ....[235]....
        /*11e0*/ 	.word	0x000203b0


	//   ....[236]....
        /*11e4*/ 	.word	0x000204a0


	//   ....[237]....
        /*11e8*/ 	.word	0x00020540


	//   ....[238]....
        /*11ec*/ 	.word	0x000205a0


	//   ....[239]....
        /*11f0*/ 	.word	0x00020690


	//   ....[240]....
        /*11f4*/ 	.word	0x00020700


	//   ....[241]....
        /*11f8*/ 	.word	0x000207f0


	//   ....[242]....
        /*11fc*/ 	.word	0x00020860


	//   ....[243]....
        /*1200*/ 	.word	0x00020950


	//   ....[244]....
        /*1204*/ 	.word	0x000209c0


	//   ....[245]....
        /*1208*/ 	.word	0x00020ab0


	//   ....[246]....
        /*120c*/ 	.word	0x00020b20


	//   ....[247]....
        /*1210*/ 	.word	0x00020bc0


	//   ....[248]....
        /*1214*/ 	.word	0x00020cb0


	//   ....[249]....
        /*1218*/ 	.word	0x00020d20


	//   ....[250]....
        /*121c*/ 	.word	0x00020d80


	//   ....[251]....
        /*1220*/ 	.word	0x00020e70


	//   ....[252]....
        /*1224*/ 	.word	0x00020ed0


	//   ....[253]....
        /*1228*/ 	.word	0x00020fd0


	//   ....[254]....
        /*122c*/ 	.word	0x00021030


	//   ....[255]....
        /*1230*/ 	.word	0x00021130


	//   ....[0]....
        /*1234*/ 	.word	0x00021190


	//   ....[1]....
        /*1238*/ 	.word	0x00021290


	//   ....[2]....
        /*123c*/ 	.word	0x000212f0


	//   ....[3]....
        /*1240*/ 	.word	0x000213f0


	//   ....[4]....
        /*1244*/ 	.word	0x00021450


	//   ....[5]....
        /*1248*/ 	.word	0x00021550


	//   ....[6]....
        /*124c*/ 	.word	0x000215b0


	//   ....[7]....
        /*1250*/ 	.word	0x00021650


	//   ....[8]....
        /*1254*/ 	.word	0x000217d0


	//   ....[9]....
        /*1258*/ 	.word	0x000218b0


	//   ....[10]....
        /*125c*/ 	.word	0x00021960


	//   ....[11]....
        /*1260*/ 	.word	0x00021a70


	//   ....[12]....
        /*1264*/ 	.word	0x00021ad0


	//   ....[13]....
        /*1268*/ 	.word	0x00021be0


	//   ....[14]....
        /*126c*/ 	.word	0x00021c40


	//   ....[15]....
        /*1270*/ 	.word	0x00021d50


	//   ....[16]....
        /*1274*/ 	.word	0x00021db0


	//   ....[17]....
        /*1278*/ 	.word	0x00021ec0


	//   ....[18]....
        /*127c*/ 	.word	0x00021f20


	//   ....[19]....
        /*1280*/ 	.word	0x00021fe0


	//   ....[20]....
        /*1284*/ 	.word	0x00022140


	//   ....[21]....
        /*1288*/ 	.word	0x000221e0


	//   ....[22]....
        /*128c*/ 	.word	0x00022240


	//   ....[23]....
        /*1290*/ 	.word	0x000222f0


	//   ....[24]....
        /*1294*/ 	.word	0x00022350


	//   ....[25]....
        /*1298*/ 	.word	0x00022400


	//   ....[26]....
        /*129c*/ 	.word	0x00022460


	//   ....[27]....
        /*12a0*/ 	.word	0x00022510


	//   ....[28]....
        /*12a4*/ 	.word	0x00022570


	//   ....[29]....
        /*12a8*/ 	.word	0x00022620


	//   ....[30]....
        /*12ac*/ 	.word	0x00022680


	//   ....[31]....
        /*12b0*/ 	.word	0x00022730


	//   ....[32]....
        /*12b4*/ 	.word	0x00022820


	//   ....[33]....
        /*12b8*/ 	.word	0x000228c0


	//   ....[34]....
        /*12bc*/ 	.word	0x00022920


	//   ....[35]....
        /*12c0*/ 	.word	0x000229f0


	//   ....[36]....
        /*12c4*/ 	.word	0x00022a50


	//   ....[37]....
        /*12c8*/ 	.word	0x00022b20


	//   ....[38]....
        /*12cc*/ 	.word	0x00022b80


	//   ....[39]....
        /*12d0*/ 	.word	0x00022c50


	//   ....[40]....
        /*12d4*/ 	.word	0x00022cb0


	//   ....[41]....
        /*12d8*/ 	.word	0x00022d80


	//   ....[42]....
        /*12dc*/ 	.word	0x00022de0


	//   ....[43]....
        /*12e0*/ 	.word	0x00022eb0


	//   ....[44]....
        /*12e4*/ 	.word	0x00022f40


	//   ....[45]....
        /*12e8*/ 	.word	0x00022fe0


	//   ....[46]....
        /*12ec*/ 	.word	0x00023160


	//   ....[47]....
        /*12f0*/ 	.word	0x000231d0


	//   ....[48]....
        /*12f4*/ 	.word	0x00023240


	//   ....[49]....
        /*12f8*/ 	.word	0x000232b0


	//   ....[50]....
        /*12fc*/ 	.word	0x00023320


	//   ....[51]....
        /*1300*/ 	.word	0x000233a0


	//   ....[52]....
        /*1304*/ 	.word	0x00023420


	//   ....[53]....
        /*1308*/ 	.word	0x000234b0


	//   ....[54]....
        /*130c*/ 	.word	0x00023520


	//   ....[55]....
        /*1310*/ 	.word	0x00023590


	//   ....[56]....
        /*1314*/ 	.word	0x00023600


	//   ....[57]....
        /*1318*/ 	.word	0x00023680


	//   ....[58]....
        /*131c*/ 	.word	0x000236f0


	//   ....[59]....
        /*1320*/ 	.word	0x00023780


	//   ....[60]....
        /*1324*/ 	.word	0x000237e0


	//   ....[61]....
        /*1328*/ 	.word	0x00023870


	//   ....[62]....
        /*132c*/ 	.word	0x000239a0


	//----- nvinfo : EIATTR_REG_RECONFIG
	.align		4
.L_1542:
        /*1330*/ 	.byte	0x01, 0x54
	.zero		2


	//----- nvinfo : EIATTR_SYSCALL_OFFSETS
	.align		4
        /*1334*/ 	.byte	0x04, 0x46
        /*1336*/ 	.short	(.L_1544 - .L_1543)


	//   ....[0]....
.L_1543:
        /*1338*/ 	.word	0x00002400


	//   ....[1]....
        /*133c*/ 	.word	0x00002550


	//   ....[2]....
        /*1340*/ 	.word	0x00007460


	//   ....[3]....
        /*1344*/ 	.word	0x00007780


	//   ....[4]....
        /*1348*/ 	.word	0x00019a60


	//   ....[5]....
        /*134c*/ 	.word	0x00019bb0


	//   ....[6]....
        /*1350*/ 	.word	0x00019ca0


	//   ....[7]....
        /*1354*/ 	.word	0x0001aba0


	//----- nvinfo : EIATTR_MBARRIER_INSTR_OFFSETS
	.align		4
.L_1544:
        /*1358*/ 	.byte	0x04, 0x39
        /*135a*/ 	.short	(.L_1546 - .L_1545)


	//   ....[0]....
.L_1545:
        /*135c*/ 	.word	0x00000270
        /*1360*/ 	.word	0x000000ff
        /*1364*/ 	.word	0x00022800
        /*1368*/ 	.short	0x0100
        /*136a*/ 	.byte	0x08
	.zero		1


	//   ....[1]....
        /*136c*/ 	.word	0x00000280
        /*1370*/ 	.word	0x000000ff
        /*1374*/ 	.word	0x00022820
        /*1378*/ 	.short	0x0100
        /*137a*/ 	.byte	0x08
	.zero		1


	//   ....[2]....
        /*137c*/ 	.word	0x00000370
        /*1380*/ 	.word	0x000000ff
        /*1384*/ 	.word	0x00022830
        /*1388*/ 	.short	0x0100
        /*138a*/ 	.byte	0x08
	.zero		1


	//   ....[3]....
        /*138c*/ 	.word	0x00000380
        /*1390*/ 	.word	0x000000ff
        /*1394*/ 	.word	0x00022840
        /*1398*/ 	.short	0x0100
        /*139a*/ 	.byte	0x08
	.zero		1


	//   ....[4]....
        /*139c*/ 	.word	0x00000390
        /*13a0*/ 	.word	0x000000ff
        /*13a4*/ 	.word	0x00022838
        /*13a8*/ 	.short	0x0100
        /*13aa*/ 	.byte	0x08
	.zero		1


	//   ....[5]....
        /*13ac*/ 	.word	0x000003a0
        /*13b0*/ 	.word	0x000000ff
        /*13b4*/ 	.word	0x00022848
        /*13b8*/ 	.short	0x0100
        /*13ba*/ 	.byte	0x08
	.zero		1


	//   ....[6]....
        /*13bc*/ 	.word	0x000004d0
        /*13c0*/ 	.word	0x000000ff
        /*13c4*/ 	.word	0x00022850
        /*13c8*/ 	.short	0x0100
        /*13ca*/ 	.byte	0x08
	.zero		1


	//   ....[7]....
        /*13cc*/ 	.word	0x000004e0
        /*13d0*/ 	.word	0x000000ff
        /*13d4*/ 	.word	0x00022860
        /*13d8*/ 	.short	0x0100
        /*13da*/ 	.byte	0x08
	.zero		1


	//   ....[8]....
        /*13dc*/ 	.word	0x000004f0
        /*13e0*/ 	.word	0x000000ff
        /*13e4*/ 	.word	0x00022858
        /*13e8*/ 	.short	0x0100
        /*13ea*/ 	.byte	0x08
	.zero		1


	//   ....[9]....
        /*13ec*/ 	.word	0x00000500
        /*13f0*/ 	.word	0x000000ff
        /*13f4*/ 	.word	0x00022868
        /*13f8*/ 	.short	0x0100
        /*13fa*/ 	.byte	0x08
	.zero		1


	//   ....[10]....
        /*13fc*/ 	.word	0x000005f0
        /*1400*/ 	.word	0x000000ff
        /*1404*/ 	.word	0x00022870
        /*1408*/ 	.short	0x0100
        /*140a*/ 	.byte	0x06
	.zero		1


	//   ....[11]....
        /*140c*/ 	.word	0x00000600
        /*1410*/ 	.word	0x000000ff
        /*1414*/ 	.word	0x00022880
        /*1418*/ 	.short	0x0100
        /*141a*/ 	.byte	0x06
	.zero		1


	//   ....[12]....
        /*141c*/ 	.word	0x00000610
        /*1420*/ 	.word	0x000000ff
        /*1424*/ 	.word	0x00022878
        /*1428*/ 	.short	0x0100
        /*142a*/ 	.byte	0x06
	.zero		1


	//   ....[13]....
        /*142c*/ 	.word	0x00000620
        /*1430*/ 	.word	0x000000ff
        /*1434*/ 	.word	0x00022888
        /*1438*/ 	.short	0x0100
        /*143a*/ 	.byte	0x06
	.zero		1


	//   ....[14]....
        /*143c*/ 	.word	0x00000750
        /*1440*/ 	.word	0x000000ff
        /*1444*/ 	.word	0x00022890
        /*1448*/ 	.short	0x0100
        /*144a*/ 	.byte	0x08
	.zero		1


	//   ....[15]....
        /*144c*/ 	.word	0x00000760
        /*1450*/ 	.word	0x000000ff
        /*1454*/ 	.word	0x000228a0
        /*1458*/ 	.short	0x0100
        /*145a*/ 	.byte	0x08
	.zero		1


	//   ....[16]....
        /*145c*/ 	.word	0x00000770
        /*1460*/ 	.word	0x000000ff
        /*1464*/ 	.word	0x00022898
        /*1468*/ 	.short	0x0100
        /*146a*/ 	.byte	0x08
	.zero		1


	//   ....[17]....
        /*146c*/ 	.word	0x00000780
        /*1470*/ 	.word	0x000000ff
        /*1474*/ 	.word	0x000228a8
        /*1478*/ 	.short	0x0100
        /*147a*/ 	.byte	0x08
	.zero		1


	//   ....[18]....
        /*147c*/ 	.word	0x000008b0
        /*1480*/ 	.word	0x000000ff
        /*1484*/ 	.word	0x000228b0
        /*1488*/ 	.short	0x0100
        /*148a*/ 	.byte	0x08
	.zero		1


	//   ....[19]....
        /*148c*/ 	.word	0x000008c0
        /*1490*/ 	.word	0x000000ff
        /*1494*/ 	.word	0x000228c0
        /*1498*/ 	.short	0x0100
        /*149a*/ 	.byte	0x08
	.zero		1


	//   ....[20]....
        /*149c*/ 	.word	0x000008d0
        /*14a0*/ 	.word	0x000000ff
        /*14a4*/ 	.word	0x000228b8
        /*14a8*/ 	.short	0x0100
        /*14aa*/ 	.byte	0x08
	.zero		1


	//   ....[21]....
        /*14ac*/ 	.word	0x000008e0
        /*14b0*/ 	.word	0x000000ff
        /*14b4*/ 	.word	0x000228c8
        /*14b8*/ 	.short	0x0100
        /*14ba*/ 	.byte	0x08
	.zero		1


	//   ....[22]....
        /*14bc*/ 	.word	0x00003840
        /*14c0*/ 	.word	0x00000057
        /*14c4*/ 	.word	0x00022890
        /*14c8*/ 	.short	0x010a
        /*14ca*/ 	.byte	0x3f
	.zero		1


	//   ....[23]....
        /*14cc*/ 	.word	0x00004bf0
        /*14d0*/ 	.word	0x00000057
        /*14d4*/ 	.word	0x00022890
        /*14d8*/ 	.short	0x010a
        /*14da*/ 	.byte	0x3f
	.zero		1


	//   ....[24]....
        /*14dc*/ 	.word	0x00005ce0
        /*14e0*/ 	.word	0x00000057
        /*14e4*/ 	.word	0x00022890
        /*14e8*/ 	.short	0x010a
        /*14ea*/ 	.byte	0x3f
	.zero		1


	//   ....[25]....
        /*14ec*/ 	.word	0x00006180
        /*14f0*/ 	.word	0x00000004
        /*14f4*/ 	.word	0x00000000
        /*14f8*/ 	.short	0x0101
        /*14fa*/ 	.byte	0x3f
	.zero		1


	//   ....[26]....
        /*14fc*/ 	.word	0x000061c0
        /*1500*/ 	.word	0x00000057
        /*1504*/ 	.word	0x000228b0
        /*1508*/ 	.short	0x010a
        /*150a*/ 	.byte	0x3f
	.zero		1


	//   ....[27]....
        /*150c*/ 	.word	0x000069e0
        /*1510*/ 	.word	0x00000057
        /*1514*/ 	.word	0x00000000
        /*1518*/ 	.short	0x0101
        /*151a*/ 	.byte	0x3f
	.zero		1


	//   ....[28]....
        /*151c*/ 	.word	0x00007500
        /*1520*/ 	.word	0x00000016
        /*1524*/ 	.word	0x00022800
        /*1528*/ 	.short	0x010a
        /*152a*/ 	.byte	0x3f
	.zero		1


	//   ....[29]....
        /*152c*/ 	.word	0x00007550
        /*1530*/ 	.word	0x00000016
        /*1534*/ 	.word	0x00022800
        /*1538*/ 	.short	0x010a
        /*153a*/ 	.byte	0x3f
	.zero		1


	//   ....[30]....
        /*153c*/ 	.word	0x00007ff0
        /*1540*/ 	.word	0x00000016
        /*1544*/ 	.word	0x00022800
        /*1548*/ 	.short	0x010a
        /*154a*/ 	.byte	0x3f
	.zero		1


	//   ....[31]....
        /*154c*/ 	.word	0x00009530
        /*1550*/ 	.word	0x00000016
        /*1554*/ 	.word	0x00022800
        /*1558*/ 	.short	0x010a
        /*155a*/ 	.byte	0x3f
	.zero		1


	//   ....[32]....
        /*155c*/ 	.word	0x0000a540
        /*1560*/ 	.word	0x0000000c
        /*1564*/ 	.word	0x00022830
        /*1568*/ 	.short	0x010a
        /*156a*/ 	.byte	0x3f
	.zero		1


	//   ....[33]....
        /*156c*/ 	.word	0x0000a5e0
        /*1570*/ 	.word	0x0000000c
        /*1574*/ 	.word	0x00022830
        /*1578*/ 	.short	0x010a
        /*157a*/ 	.byte	0x3f
	.zero		1


	//   ....[34]....
        /*157c*/ 	.word	0x0000b800
        /*1580*/ 	.word	0x00000018
        /*1584*/ 	.word	0x00000000
        /*1588*/ 	.short	0x0101
        /*158a*/ 	.byte	0x3f
	.zero		1


	//   ....[35]....
        /*158c*/ 	.word	0x0000bee0
        /*1590*/ 	.word	0x0000000c
        /*1594*/ 	.word	0x00022850
        /*1598*/ 	.short	0x010a
        /*159a*/ 	.byte	0x3f
	.zero		1


	//   ....[36]....
        /*159c*/ 	.word	0x0000bf30
        /*15a0*/ 	.word	0x0000000c
        /*15a4*/ 	.word	0x00022850
        /*15a8*/ 	.short	0x010a
        /*15aa*/ 	.byte	0x3f
	.zero		1


	//   ....[37]....
        /*15ac*/ 	.word	0x0000c370
        /*15b0*/ 	.word	0x0000000c
        /*15b4*/ 	.word	0x00000000
        /*15b8*/ 	.short	0x0101
        /*15ba*/ 	.byte	0x3f
	.zero		1


	//   ....[38]....
        /*15bc*/ 	.word	0x0000c510
        /*15c0*/ 	.word	0x0000000d
        /*15c4*/ 	.word	0x00022830
        /*15c8*/ 	.short	0x010a
        /*15ca*/ 	.byte	0x3f
	.zero		1


	//   ....[39]....
        /*15cc*/ 	.word	0x0000c570
        /*15d0*/ 	.word	0x0000000d
        /*15d4*/ 	.word	0x00022830
        /*15d8*/ 	.short	0x010a
        /*15da*/ 	.byte	0x3f
	.zero		1


	//   ....[40]....
        /*15dc*/ 	.word	0x0000da20
        /*15e0*/ 	.word	0x0000009d
        /*15e4*/ 	.word	0x00000000
        /*15e8*/ 	.short	0x0101
        /*15ea*/ 	.byte	0x3f
	.zero		1


	//   ....[41]....
        /*15ec*/ 	.word	0x0000e6e0
        /*15f0*/ 	.word	0x0000000d
        /*15f4*/ 	.word	0x00022850
        /*15f8*/ 	.short	0x010a
        /*15fa*/ 	.byte	0x3f
	.zero		1


	//   ....[42]....
        /*15fc*/ 	.word	0x0000e730
        /*1600*/ 	.word	0x0000000d
        /*1604*/ 	.word	0x00022850
        /*1608*/ 	.short	0x010a
        /*160a*/ 	.byte	0x3f
	.zero		1


	//   ....[43]....
        /*160c*/ 	.word	0x0000eb20
        /*1610*/ 	.word	0x0000000d
        /*1614*/ 	.word	0x00000000
        /*1618*/ 	.short	0x0101
        /*161a*/ 	.byte	0x3f
	.zero		1


	//   ....[44]....
        /*161c*/ 	.word	0x0000ec50
        /*1620*/ 	.word	0x0000000d
        /*1624*/ 	.word	0x00022830
        /*1628*/ 	.short	0x010a
        /*162a*/ 	.byte	0x3f
	.zero		1


	//   ....[45]....
        /*162c*/ 	.word	0x0000ecb0
        /*1630*/ 	.word	0x0000000d
        /*1634*/ 	.word	0x00022830
        /*1638*/ 	.short	0x010a
        /*163a*/ 	.byte	0x3f
	.zero		1


	//   ....[46]....
        /*163c*/ 	.word	0x0000feb0
        /*1640*/ 	.word	0x000000a2
        /*1644*/ 	.word	0x00000000
        /*1648*/ 	.short	0x0101
        /*164a*/ 	.byte	0x3f
	.zero		1


	//   ....[47]....
        /*164c*/ 	.word	0x00010650
        /*1650*/ 	.word	0x0000000d
        /*1654*/ 	.word	0x00022850
        /*1658*/ 	.short	0x010a
        /*165a*/ 	.byte	0x3f
	.zero		1


	//   ....[48]....
        /*165c*/ 	.word	0x000106a0
        /*1660*/ 	.word	0x0000000d
        /*1664*/ 	.word	0x00022850
        /*1668*/ 	.short	0x010a
        /*166a*/ 	.byte	0x3f
	.zero		1


	//   ....[49]....
        /*166c*/ 	.word	0x00010a90
        /*1670*/ 	.word	0x0000000d
        /*1674*/ 	.word	0x00000000
        /*1678*/ 	.short	0x0101
        /*167a*/ 	.byte	0x3f
	.zero		1


	//   ....[50]....
        /*167c*/ 	.word	0x00013010
        /*1680*/ 	.word	0x00000003
        /*1684*/ 	.word	0x00000000
        /*1688*/ 	.short	0x0101
        /*168a*/ 	.byte	0x3f
	.zero		1


	//   ....[51]....
        /*168c*/ 	.word	0x00013bb0
        /*1690*/ 	.word	0x0000000a
        /*1694*/ 	.word	0x00000000
        /*1698*/ 	.short	0x0101
        /*169a*/ 	.byte	0x3f
	.zero		1


	//   ....[52]....
        /*169c*/ 	.word	0x00018400
        /*16a0*/ 	.word	0x00000010
        /*16a4*/ 	.word	0x00022820
        /*16a8*/ 	.short	0x010a
        /*16aa*/ 	.byte	0x3f
	.zero		1


	//   ....[53]....
        /*16ac*/ 	.word	0x00018490
        /*16b0*/ 	.word	0x00000003
        /*16b4*/ 	.word	0x000228a0
        /*16b8*/ 	.short	0x010a
        /*16ba*/ 	.byte	0x3f
	.zero		1


	//   ....[54]....
        /*16bc*/ 	.word	0x000186e0
        /*16c0*/ 	.word	0x00000003
        /*16c4*/ 	.word	0x000228c0
        /*16c8*/ 	.short	0x010a
        /*16ca*/ 	.byte	0x3f
	.zero		1


	//   ....[55]....
        /*16cc*/ 	.word	0x00018cf0
        /*16d0*/ 	.word	0x00000009
        /*16d4*/ 	.word	0x000228a0
        /*16d8*/ 	.short	0x010a
        /*16da*/ 	.byte	0x3f
	.zero		1


	//   ....[56]....
        /*16dc*/ 	.word	0x00018f30
        /*16e0*/ 	.word	0x00000009
        /*16e4*/ 	.word	0x000228c0
        /*16e8*/ 	.short	0x010a
        /*16ea*/ 	.byte	0x3f
	.zero		1


	//   ....[57]....
        /*16ec*/ 	.word	0x0001a1f0
        /*16f0*/ 	.word	0x00000016
        /*16f4*/ 	.word	0x00022840
        /*16f8*/ 	.short	0x010a
        /*16fa*/ 	.byte	0x3f
	.zero		1


	//   ....[58]....
        /*16fc*/ 	.word	0x0001a7f0
        /*1700*/ 	.word	0x00000016
        /*1704*/ 	.word	0x00022830
        /*1708*/ 	.short	0x0107
        /*170a*/ 	.byte	0x3f
	.zero		1


	//   ....[59]....
        /*170c*/ 	.word	0x0001a8d0
        /*1710*/ 	.word	0x00000016
        /*1714*/ 	.word	0x00022830
        /*1718*/ 	.short	0x0101
        /*171a*/ 	.byte	0x3f
	.zero		1


	//   ....[60]....
        /*171c*/ 	.word	0x0001b470
        /*1720*/ 	.word	0x00000010
        /*1724*/ 	.word	0x00022800
        /*1728*/ 	.short	0x0107
        /*172a*/ 	.byte	0x3f
	.zero		1


	//   ....[61]....
        /*172c*/ 	.word	0x0001b560
        /*1730*/ 	.word	0x00000010
        /*1734*/ 	.word	0x00022800
        /*1738*/ 	.short	0x0101
        /*173a*/ 	.byte	0x3f
	.zero		1


	//   ....[62]....
        /*173c*/ 	.word	0x0001b580
        /*1740*/ 	.word	0x00000010
        /*1744*/ 	.word	0x00022820
        /*1748*/ 	.short	0x010a
        /*174a*/ 	.byte	0x3f
	.zero		1


	//   ....[63]....
        /*174c*/ 	.word	0x0001b610
        /*1750*/ 	.word	0x00000016
        /*1754*/ 	.word	0x00022860
        /*1758*/ 	.short	0x010a
        /*175a*/ 	.byte	0x3f
	.zero		1


	//   ....[64]....
        /*175c*/ 	.word	0x0001bcf0
        /*1760*/ 	.word	0x00000016
        /*1764*/ 	.word	0x00022850
        /*1768*/ 	.short	0x0107
        /*176a*/ 	.byte	0x3f
	.zero		1


	//   ....[65]....
        /*176c*/ 	.word	0x0001bdc0
        /*1770*/ 	.word	0x00000016
        /*1774*/ 	.word	0x00022850
        /*1778*/ 	.short	0x0101
        /*177a*/ 	.byte	0x3f
	.zero		1


	//   ....[66]....
        /*177c*/ 	.word	0x0001c100
        /*1780*/ 	.word	0x00000006
        /*1784*/ 	.word	0x00022840
        /*1788*/ 	.short	0x010a
        /*178a*/ 	.byte	0x3f
	.zero		1


	//   ....[67]....
        /*178c*/ 	.word	0x0001c4c0
        /*1790*/ 	.word	0x00000006
        /*1794*/ 	.word	0x00022830
        /*1798*/ 	.short	0x0107
        /*179a*/ 	.byte	0x3f
	.zero		1


	//   ....[68]....
        /*179c*/ 	.word	0x0001c580
        /*17a0*/ 	.word	0x00000006
        /*17a4*/ 	.word	0x00022830
        /*17a8*/ 	.short	0x0101
        /*17aa*/ 	.byte	0x3f
	.zero		1


	//   ....[69]....
        /*17ac*/ 	.word	0x0001c5b0
        /*17b0*/ 	.word	0x00000006
        /*17b4*/ 	.word	0x00022860
        /*17b8*/ 	.short	0x010a
        /*17ba*/ 	.byte	0x3f
	.zero		1


	//   ....[70]....
        /*17bc*/ 	.word	0x0001cab0
        /*17c0*/ 	.word	0x00000006
        /*17c4*/ 	.word	0x00022850
        /*17c8*/ 	.short	0x0107
        /*17ca*/ 	.byte	0x3f
	.zero		1


	//   ....[71]....
        /*17cc*/ 	.word	0x0001cb70
        /*17d0*/ 	.word	0x00000006
        /*17d4*/ 	.word	0x00022850
        /*17d8*/ 	.short	0x0101
        /*17da*/ 	.byte	0x3f
	.zero		1


	//   ....[72]....
        /*17dc*/ 	.word	0x0001de00
        /*17e0*/ 	.word	0x00000005
        /*17e4*/ 	.word	0x00022820
        /*17e8*/ 	.short	0x010a
        /*17ea*/ 	.byte	0x3f
	.zero		1


	//   ....[73]....
        /*17ec*/ 	.word	0x0001df70
        /*17f0*/ 	.word	0x00000003
        /*17f4*/ 	.word	0x00022840
        /*17f8*/ 	.short	0x010a
        /*17fa*/ 	.byte	0x3f
	.zero		1


	//   ....[74]....
        /*17fc*/ 	.word	0x0001e010
        /*1800*/ 	.word	0x00000013
        /*1804*/ 	.word	0x00022840
        /*1808*/ 	.short	0x010a
        /*180a*/ 	.byte	0x3f
	.zero		1


	//   ....[75]....
        /*180c*/ 	.word	0x0001e050
        /*1810*/ 	.word	0x00000003
        /*1814*/ 	.word	0x00022860
        /*1818*/ 	.short	0x010a
        /*181a*/ 	.byte	0x3f
	.zero		1


	//   ....[76]....
        /*181c*/ 	.word	0x0001e090
        /*1820*/ 	.word	0x00000013
        /*1824*/ 	.word	0x00022860
        /*1828*/ 	.short	0x010a
        /*182a*/ 	.byte	0x3f
	.zero		1


	//   ....[77]....
        /*182c*/ 	.word	0x0001e0f0
        /*1830*/ 	.word	0x00000057
        /*1834*/ 	.word	0x00022890
        /*1838*/ 	.short	0x010a
        /*183a*/ 	.byte	0x3f
	.zero		1


	//   ....[78]....
        /*183c*/ 	.word	0x0001e380
        /*1840*/ 	.word	0x00000057
        /*1844*/ 	.word	0x00022890
        /*1848*/ 	.short	0x010a
        /*184a*/ 	.byte	0x3f
	.zero		1


	//   ....[79]....
        /*184c*/ 	.word	0x0001e630
        /*1850*/ 	.word	0x00000057
        /*1854*/ 	.word	0x00022890
        /*1858*/ 	.short	0x010a
        /*185a*/ 	.byte	0x3f
	.zero		1


	//   ....[80]....
        /*185c*/ 	.word	0x0001e8e0
        /*1860*/ 	.word	0x00000057
        /*1864*/ 	.word	0x000228b0
        /*1868*/ 	.short	0x010a
        /*186a*/ 	.byte	0x3f
	.zero		1


	//   ....[81]....
        /*186c*/ 	.word	0x0001ed60
        /*1870*/ 	.word	0x00000016
        /*1874*/ 	.word	0x00022800
        /*1878*/ 	.short	0x010a
        /*187a*/ 	.byte	0x3f
	.zero		1


	//   ....[82]....
        /*187c*/ 	.word	0x0001f360
        /*1880*/ 	.word	0x00000016
        /*1884*/ 	.word	0x00022800
        /*1888*/ 	.short	0x010a
        /*188a*/ 	.byte	0x3f
	.zero		1


	//   ....[83]....
        /*188c*/ 	.word	0x0001f3b0
        /*1890*/ 	.word	0x0000000c
        /*1894*/ 	.word	0x00022830
        /*1898*/ 	.short	0x010a
        /*189a*/ 	.byte	0x3f
	.zero		1


	//   ....[84]....
        /*189c*/ 	.word	0x0001f400
        /*18a0*/ 	.word	0x0000000c
        /*18a4*/ 	.word	0x00022850
        /*18a8*/ 	.short	0x010a
        /*18aa*/ 	.byte	0x3f
	.zero		1


	//   ....[85]....
        /*18ac*/ 	.word	0x0001f450
        /*18b0*/ 	.word	0x0000000d
        /*18b4*/ 	.word	0x00022830
        /*18b8*/ 	.short	0x010a
        /*18ba*/ 	.byte	0x3f
	.zero		1


	//   ....[86]....
        /*18bc*/ 	.word	0x0001f4a0
        /*18c0*/ 	.word	0x0000000d
        /*18c4*/ 	.word	0x00022850
        /*18c8*/ 	.short	0x010a
        /*18ca*/ 	.byte	0x3f
	.zero		1


	//   ....[87]....
        /*18cc*/ 	.word	0x0001f4f0
        /*18d0*/ 	.word	0x0000000d
        /*18d4*/ 	.word	0x00022830
        /*18d8*/ 	.short	0x010a
        /*18da*/ 	.byte	0x3f
	.zero		1


	//   ....[88]....
        /*18dc*/ 	.word	0x0001f540
        /*18e0*/ 	.word	0x0000000d
        /*18e4*/ 	.word	0x00022850
        /*18e8*/ 	.short	0x010a
        /*18ea*/ 	.byte	0x3f
	.zero		1


	//   ....[89]....
        /*18ec*/ 	.word	0x00020190
        /*18f0*/ 	.word	0x00000010
        /*18f4*/ 	.word	0x00022820
        /*18f8*/ 	.short	0x010a
        /*18fa*/ 	.byte	0x3f
	.zero		1


	//   ....[90]....
        /*18fc*/ 	.word	0x000201e0
        /*1900*/ 	.word	0x00000003
        /*1904*/ 	.word	0x000228a0
        /*1908*/ 	.short	0x010a
        /*190a*/ 	.byte	0x3f
	.zero		1


	//   ....[91]....
        /*190c*/ 	.word	0x00020230
        /*1910*/ 	.word	0x00000003
        /*1914*/ 	.word	0x000228c0
        /*1918*/ 	.short	0x010a
        /*191a*/ 	.byte	0x3f
	.zero		1


	//   ....[92]....
        /*191c*/ 	.word	0x00020280
        /*1920*/ 	.word	0x00000009
        /*1924*/ 	.word	0x000228a0
        /*1928*/ 	.short	0x010a
        /*192a*/ 	.byte	0x3f
	.zero		1


	//   ....[93]....
        /*192c*/ 	.word	0x000202d0
        /*1930*/ 	.word	0x00000009
        /*1934*/ 	.word	0x000228c0
        /*1938*/ 	.short	0x010a
        /*193a*/ 	.byte	0x3f
	.zero		1


	//   ....[94]....
        /*193c*/ 	.word	0x000203f0
        /*1940*/ 	.word	0x00000016
        /*1944*/ 	.word	0x00022840
        /*1948*/ 	.short	0x010a
        /*194a*/ 	.byte	0x3f
	.zero		1


	//   ....[95]....
        /*194c*/ 	.word	0x000216d0
        /*1950*/ 	.word	0x00000010
        /*1954*/ 	.word	0x00022820
        /*1958*/ 	.short	0x010a
        /*195a*/ 	.byte	0x3f
	.zero		1


	//   ....[96]....
        /*195c*/ 	.word	0x00021720
        /*1960*/ 	.word	0x00000016
        /*1964*/ 	.word	0x00022860
        /*1968*/ 	.short	0x010a
        /*196a*/ 	.byte	0x3f
	.zero		1


	//   ....[97]....
        /*196c*/ 	.word	0x00022090
        /*1970*/ 	.word	0x00000006
        /*1974*/ 	.word	0x00022840
        /*1978*/ 	.short	0x010a
        /*197a*/ 	.byte	0x3f
	.zero		1


	//   ....[98]....
        /*197c*/ 	.word	0x00022770
        /*1980*/ 	.word	0x00000006
        /*1984*/ 	.word	0x00022860
        /*1988*/ 	.short	0x010a
        /*198a*/ 	.byte	0x3f
	.zero		1


	//   ....[99]....
        /*198c*/ 	.word	0x000238c0
        /*1990*/ 	.word	0x00000005
        /*1994*/ 	.word	0x00022820
        /*1998*/ 	.short	0x010a
        /*199a*/ 	.byte	0x3f
	.zero		1


	//   ....[100]....
        /*199c*/ 	.word	0x00023a60
        /*19a0*/ 	.word	0x00000003
        /*19a4*/ 	.word	0x00022840
        /*19a8*/ 	.short	0x010a
        /*19aa*/ 	.byte	0x3f
	.zero		1


	//   ....[101]....
        /*19ac*/ 	.word	0x00023ab0
        /*19b0*/ 	.word	0x00000013
        /*19b4*/ 	.word	0x00022840
        /*19b8*/ 	.short	0x010a
        /*19ba*/ 	.byte	0x3f
	.zero		1


	//   ....[102]....
        /*19bc*/ 	.word	0x00023b00
        /*19c0*/ 	.word	0x00000003
        /*19c4*/ 	.word	0x00022860
        /*19c8*/ 	.short	0x010a
        /*19ca*/ 	.byte	0x3f
	.zero		1


	//----- nvinfo : EIATTR_NUM_MBARRIERS
	.align		4
.L_1546:
        /*19cc*/ 	.byte	0x03, 0x38
        /*19ce*/ 	.short	0x0016


	//----- nvinfo : EIATTR_EXIT_INSTR_OFFSETS
	.align		4
        /*19d0*/ 	.byte	0x04, 0x1c
        /*19d2*/ 	.short	(.L_1548 - .L_1547)


	//   ....[0]....
.L_1547:
        /*19d4*/ 	.word	0x0001e0e0


	//----- nvinfo : EIATTR_MAX_THREADS
	.align		4
.L_1548:
        /*19d8*/ 	.byte	0x04, 0x05
        /*19da*/ 	.short	(.L_1550 - .L_1549)
.L_1549:
        /*19dc*/ 	.word	0x00000180
        /*19e0*/ 	.word	0x00000001
        /*19e4*/ 	.word	0x00000001


	//----- nvinfo : EIATTR_CRS_STACK_SIZE
	.align		4
.L_1550:
        /*19e8*/ 	.byte	0x04, 0x1e
        /*19ea*/ 	.short	(.L_1552 - .L_1551)
.L_1551:
        /*19ec*/ 	.word	0x00000000


	//----- nvinfo : EIATTR_CBANK_PARAM_SIZE
	.align		4
.L_1552:
        /*19f0*/ 	.byte	0x03, 0x19
        /*19f2*/ 	.short	0x0af0


	//----- nvinfo : EIATTR_PARAM_CBANK
	.align		4
        /*19f4*/ 	.byte	0x04, 0x0a
        /*19f6*/ 	.short	(.L_1554 - .L_1553)
	.align		4
.L_1553:
        /*19f8*/ 	.word	index@(.nv.constant0._ZN7cutlass13device_kernelIN5flash11enable_sm90INS1_16FlashAttnFwdSm90INS1_25CollectiveMainloopFwdSm90ILi2EN4cute5tupleIJNS5_1CILi1EEES8_S8_EEENS6_IJNS7_ILi128EEENS7_ILi96EEENS7_ILi64EEEEEELi256ENS_10bfloat16_tEfNS_4arch4Sm90ELb1ELb0ELb0ELb1ELb1ELb1ELb0ELb1ELb0ELb1ELb1ELb0EEENS1_21CollectiveEpilogueFwdINS6_IJSA_NS7_ILi256EEESB_EEES9_SE_SG_Li256ELb1ELb1ELb1ELb0EEENS1_36VarlenDynamicPersistentTileSchedulerILi128ELi96ELi256ELi128ELb1ELb1ELb1ELb1ELb1ELb1EEEEEEEEEvNT_6ParamsE)
        /*19fc*/ 	.short	0x0210
        /*19fe*/ 	.short	0x0af0


	//----- nvinfo : EIATTR_SW_WAR
	.align		4
.L_1554:
        /*1a00*/ 	.byte	0x04, 0x36
        /*1a02*/ 	.short	(.L_1556 - .L_1555)
.L_1555:
        /*1a04*/ 	.word	0x00000008
.L_1556:


//--------------------- .nv.info._ZN7cutlass13device_kernelIN5flash11enable_sm90INS1_16FlashAttnFwdSm90INS1_25CollectiveMainloopFwdSm90ILi2EN4cute5tupleIJNS5_1CILi1EEES8_S8_EEENS6_IJNS7_ILi128EEENS7_ILi96EEENS7_ILi64EEEEEELi256ENS_10bfloat16_tEfNS_4arch4Sm90ELb1ELb0ELb0ELb1ELb1ELb0ELb1ELb1ELb0ELb1ELb1ELb0EEENS1_21CollectiveEpilogueFwdINS6_IJSA_NS7_ILi256EEESB_EEES9_SE_SG_Li256ELb1ELb1ELb1ELb0EEENS1_36VarlenDynamicPersistentTileSchedulerILi128ELi96ELi256ELi128ELb1ELb1ELb1ELb1ELb1ELb1EEEEEEEEEvNT_6ParamsE --------------------------
	.section	.nv.info._ZN7cutlass13device_kernelIN5flash11enable_sm90INS1_16FlashAttnFwdSm90INS1_25CollectiveMainloopFwdSm90ILi2EN4cute5tupleIJNS5_1CILi1EEES8_S8_EEENS6_IJNS7_ILi128EEENS7_ILi96EEENS7_ILi64EEEEEELi256ENS_10bfloat16_tEfNS_4arch4Sm90ELb1ELb0ELb0ELb1ELb1ELb0ELb1ELb1ELb0ELb1ELb1ELb0EEENS1_21CollectiveEpilogueFwdINS6_IJSA_NS7_ILi256EEESB_EEES9_SE_SG_Li256ELb1ELb1ELb1ELb0EEENS1_36VarlenDynamicPersistentTileSchedulerILi128ELi96ELi256ELi128ELb1ELb1ELb1ELb1ELb1ELb1EEEEEEEEEvNT_6ParamsE,"",@"SHT_CUDA_INFO"
	.sectionflags	@""
	.align	4


	//----- nvinfo : EIATTR_CUDA_API_VERSION
	.align		4
        /*0000*/ 	.byte	0x04, 0x37
        /*0002*/ 	.short	(.L_1558 - .L_1557)
.L_1557:
        /*0004*/ 	.word	0x00000082


	//----- nvinfo : EIATTR_KPARAM_INFO
	.align		4
.L_1558:
        /*0008*/ 	.byte	0x04, 0x17
        /*000a*/ 	.short	(.L_1560 - .L_1559)
.L_1559:
        /*000c*/ 	.word	0x00000000
        /*0010*/ 	.short	0x0000
        /*0012*/ 	.short	0x0070
        /*0014*/ 	.byte	0x00, 0xf0, 0x01, 0x2e


	//----- nvinfo : EIATTR_SPARSE_MMA_MASK
	.align		4
.L_1560:
        /*0018*/ 	.byte	0x03, 0x50
        /*001a*/ 	.short	0x0000


	//----- nvinfo : EIATTR_MAXREG_COUNT
	.align		4
        /*001c*/ 	.byte	0x03, 0x1b
        /*001e*/ 	.short	0x00a8


	//----- nvinfo : EIATTR_NUM_BARRIERS
	.align		4
        /*0020*/ 	.byte	0x02, 0x4c
        /*0022*/ 	.byte	0x10
	.zero		1


	//----- nvinfo : EIATTR_EXTERNS
	.align		4
        /*0024*/ 	.byte	0x04, 0x0f
        /*0026*/ 	.short	(.L_1562 - .L_1561)


	//   ....[0]....
	.align		4
.L_1561:
        /*0028*/ 	.word	index@(__assertfail)


	//----- nvinfo : EIATTR_ANNOTATIONS
	.align		4
.L_1562:
        /*002c*/ 	.byte	0x04, 0x55
        /*002e*/ 	.short	(.L_1564 - .L_1563)


	//   ....[0]....
.L_1563:
        /* <DEDUP_REMOVED lines=26> */


	//----- nvinfo : EIATTR_MERCURY_ISA_VERSION
	.align		4
.L_1564:
        /*01b8*/ 	.byte	0x03, 0x5f
        /*01ba*/ 	.short	0x0101


	//----- nvinfo : EIATTR_UNUSED_LOAD_BYTE_OFFSET
	.align		4
        /*01bc*/ 	.byte	0x04, 0x44
        /*01be*/ 	.short	(.L_1566 - .L_1565)


	//   ....[0]....
.L_1565:
        /*01c0*/ 	.word	0x000009a0
        /*01c4*/ 	.word	0x0000fff0


	//   ....[1]....
        /*01c8*/ 	.word	0x0000a140
        /*01cc*/ 	.word	0x0000fff0


	//----- nvinfo : EIATTR_INT_WARP_WIDE_INSTR_OFFSETS
	.align		4
.L_1566:
        /*01d0*/ 	.byte	0x04, 0x31
        /*01d2*/ 	.short	(.L_1568 - .L_1567)


	//   ....[0]....
.L_1567:
        /*01d4*/ 	.word	0x000000c0


	//   ....[1]....
        /*01d8*/ 	.word	0x000000d0


	//   ....[2]....
        /*01dc*/ 	.word	0x000000e0


	//   ....[3]....
        /*01e0*/ 	.word	0x00000180


	//   ....[4]....
        /*01e4*/ 	.word	0x00010360


	//   ....[5]....
        /*01e8*/ 	.word	0x000103f0


	//   ....[6]....
        /*01ec*/ 	.word	0x000142b0


	//   ....[7]....
        /*01f0*/ 	.word	0x00014340


	//----- nvinfo : EIATTR_COOP_GROUP_MASK_REGIDS
	.align		4
.L_1568:
        /*01f4*/ 	.byte	0x04, 0x29
        /*01f6*/ 	.short	(.L_1570 - .L_1569)


	//   ....[0]....
.L_1569:
        /*01f8*/ 	.word	0xffffffff


	//   ....[1]....
        /*01fc*/ 	.word	0xffffffff


	//   ....[2]....
        /*0200*/ 	.word	0xffffffff


	//   ....[3]....
        /*0204*/ 	.word	0xffffffff


	//   ....[4]....
        /*0208*/ 	.word	0xffffffff


	//   ....[5]....
        /*020c*/ 	.word	0xffffffff


	//   ....[6]....
        /*0210*/ 	.word	0xffffffff


	//   ....[7]....
        /*0214*/ 	.word	0xffffffff


	//   ....[8]....
        /*0218*/ 	.word	0xffffffff


	//   ....[9]....
        /*021c*/ 	.word	0xffffffff


	//   ....[10]....
        /*0220*/ 	.word	0xffffffff


	//   ....[11]....
        /*0224*/ 	.word	0xffffffff


	//   ....[12]....
        /*0228*/ 	.word	0xffffffff


	//   ....[13]....
        /*022c*/ 	.word	0xffffffff


	//   ....[14]....
        /*0230*/ 	.word	0xffffffff


	//   ....[15]....
        /*0234*/ 	.word	0xffffffff


	//   ....[16]....
        /*0238*/ 	.word	0xffffffff


	//   ....[17]....
        /*023c*/ 	.word	0xffffffff


	//   ....[18]....
        /*0240*/ 	.word	0xffffffff


	//   ....[19]....
        /*0244*/ 	.word	0xffffffff


	//   ....[20]....
        /*0248*/ 	.word	0xffffffff


	//   ....[21]....
        /*024c*/ 	.word	0xffffffff


	//   ....[22]....
        /*0250*/ 	.word	0xffffffff


	//   ....[23]....
        /*0254*/ 	.word	0xffffffff


	//   ....[24]....
        /*0258*/ 	.word	0xffffffff


	//   ....[25]....
        /*025c*/ 	.word	0xffffffff


	//   ....[26]....
        /*0260*/ 	.word	0xffffffff


	//   ....[27]....
        /*0264*/ 	.word	0xffffffff


	//   ....[28]....
        /*0268*/ 	.word	0xffffffff


	//   ....[29]....
        /*026c*/ 	.word	0xffffffff


	//   ....[30]....
        /*0270*/ 	.word	0xffffffff


	//   ....[31]....
        /*0274*/ 	.word	0xffffffff


	//   ....[32]....
        /*0278*/ 	.word	0xffffffff


	//   ....[33]....
        /*027c*/ 	.word	0xffffffff


	//   ....[34]....
        /*0280*/ 	.word	0xffffffff


	//   ....[35]....
        /*0284*/ 	.word	0xffffffff


	//   ....[36]....
        /*0288*/ 	.word	0xffffffff


	//   ....[37]....
        /*028c*/ 	.word	0xffffffff


	//   ....[38]....
        /*0290*/ 	.word	0xffffffff


	//   ....[39]....
        /*0294*/ 	.word	0xffffffff


	//   ....[40]....
        /*0298*/ 	.word	0xffffffff


	//   ....[41]....
        /*029c*/ 	.word	0xffffffff


	//   ....[42]....
        /*02a0*/ 	.word	0xffffffff


	//   ....[43]....
        /*02a4*/ 	.word	0xffffffff


	//   ....[44]....
        /*02a8*/ 	.word	0xffffffff


	//   ....[45]....
        /*02ac*/ 	.word	0xffffffff


	//   ....[46]....
        /*02b0*/ 	.word	0xffffffff


	//   ....[47]....
        /*02b4*/ 	.word	0xffffffff


	//   ....[48]....
        /*02b8*/ 	.word	0xffffffff


	//   ....[49]....
        /*02bc*/ 	.word	0xffffffff


	//   ....[50]....
        /*02c0*/ 	.word	0xffffffff


	//   ....[51]....
        /*02c4*/ 	.word	0xffffffff


	//   ....[52]....
        /*02c8*/ 	.word	0xffffffff


	//   ....[53]....
        /*02cc*/ 	.word	0xffffffff


	//   ....[54]....
        /*02d0*/ 	.word	0xffffffff


	//   ....[55]....
        /*02d4*/ 	.word	0xffffffff


	//   ....[56]....
        /*02d8*/ 	.word	0xffffffff


	//   ....[57]....
        /*02dc*/ 	.word	0xffffffff


	//   ....[58]....
        /*02e0*/ 	.word	0xffffffff


	//   ....[59]....
        /*02e4*/ 	.word	0xffffffff


	//   ....[60]....
        /*02e8*/ 	.word	0xffffffff


	//   ....[61]....
        /*02ec*/ 	.word	0xffffffff


	//   ....[62]....
        /*02f0*/ 	.word	0xffffffff


	//   ....[63]....
        /*02f4*/ 	.word	0xffffffff


	//   ....[64]....
        /*02f8*/ 	.word	0xffffffff


	//   ....[65]....
        /*02fc*/ 	.word	0xffffffff


	//   ....[66]....
        /*0300*/ 	.word	0xffffffff


	//   ....[67]....
        /*0304*/ 	.word	0xffffffff


	//   ....[68]....
        /*0308*/ 	.word	0xffffffff


	//   ....[69]....
        /*030c*/ 	.word	0xffffffff


	//   ....[70]....
        /*0310*/ 	.word	0xffffffff


	//   ....[71]....
        /*0314*/ 	.word	0xffffffff


	//   ....[72]....
        /*0318*/ 	.word	0xffffffff


	//   ....[73]....
        /*031c*/ 	.word	0xffffffff


	//   ....[74]....
        /*0320*/ 	.word	0xffffffff


	//   ....[75]....
        /*0324*/ 	.word	0xffffffff


	//   ....[76]....
        /*0328*/ 	.word	0xffffffff


	//   ....[77]....
        /*032c*/ 	.word	0xffffffff


	//   ....[78]....
        /*0330*/ 	.word	0xffffffff


	//   ....[79]....
        /*0334*/ 	.word	0xffffffff


	//   ....[80]....
        /*0338*/ 	.word	0xffffffff


	//   ....[81]....
        /*033c*/ 	.word	0xffffffff


	//   ....[82]....
        /*0340*/ 	.word	0xffffffff


	//   ....[83]....
        /*0344*/ 	.word	0xffffffff


	//   ....[84]....
        /*0348*/ 	.word	0xffffffff


	//   ....[85]....
        /*034c*/ 	.word	0xffffffff


	//   ....[86]....
        /*0350*/ 	.word	0xffffffff


	//   ....[87]....
        /*0354*/ 	.word	0xffffffff


	//   ....[88]....
        /*0358*/ 	.word	0xffffffff


	//   ....[89]....
        /*035c*/ 	.word	0xffffffff


	//   ....[90]....
        /*0360*/ 	.word	0xffffffff


	//   ....[91]....
        /*0364*/ 	.word	0xffffffff


	//   ....[92]....
        /*0368*/ 	.word	0xffffffff


	//   ....[93]....
        /*036c*/ 	.word	0xffffffff


	//   ....[94]....
        /*0370*/ 	.word	0xffffffff


	//   ....[95]....
        /*0374*/ 	.word	0xffffffff


	//   ....[96]....
        /*0378*/ 	.word	0xffffffff


	//   ....[97]....
        /*037c*/ 	.word	0xffffffff


	//   ....[98]....
        /*0380*/ 	.word	0xffffffff


	//   ....[99]....
        /*0384*/ 	.word	0xffffffff


	//   ....[100]....
        /*0388*/ 	.word	0xffffffff


	//   ....[101]....
        /*038c*/ 	.word	0xffffffff


	//   ....[102]....
        /*0390*/ 	.word	0xffffffff


	//   ....[103]....
        /*0394*/ 	.word	0xffffffff


	//   ....[104]....
        /*0398*/ 	.word	0xffffffff


	//   ....[105]....
        /*039c*/ 	.word	0xffffffff


	//   ....[106]....
        /*03a0*/ 	.word	0xffffffff


	//   ....[107]....
        /*03a4*/ 	.word	0xffffffff


	//   ....[108]....
        /*03a8*/ 	.word	0xffffffff


	//   ....[109]....
        /*03ac*/ 	.word	0xffffffff


	//   ....[110]....
        /*03b0*/ 	.word	0xffffffff


	//   ....[111]....
        /*03b4*/ 	.word	0xffffffff


	//   ....[112]....
        /*03b8*/ 	.word	0xffffffff


	//   ....[113]....
        /*03bc*/ 	.word	0xffffffff


	//   ....[114]....
        /*03c0*/ 	.word	0xffffffff


	//   ....[115]....
        /*03c4*/ 	.word	0xffffffff


	//   ....[116]....
        /*03c8*/ 	.word	0xffffffff


	//   ....[117]....
        /*03cc*/ 	.word	0xffffffff


	//   ....[118]....
        /*03d0*/ 	.word	0xffffffff


	//   ....[119]....
        /*03d4*/ 	.word	0xffffffff


	//   ....[120]....
        /*03d8*/ 	.word	0xffffffff


	//   ....[121]....
        /*03dc*/ 	.word	0xffffffff


	//   ....[122]....
        /*03e0*/ 	.word	0xffffffff


	//   ....[123]....
        /*03e4*/ 	.word	0xffffffff


	//   ....[124]....
        /*03e8*/ 	.word	0xffffffff


	//   ....[125]....
        /*03ec*/ 	.word	0xffffffff


	//   ....[126]....
        /*03f0*/ 	.word	0xffffffff


	//   ....[127]....
        /*03f4*/ 	.word	0xffffffff


	//   ....[128]....
        /*03f8*/ 	.word	0xffffffff


	//   ....[129]....
        /*03fc*/ 	.word	0xffffffff


	//   ....[130]....
        /*0400*/ 	.word	0xffffffff


	//   ....[131]....
        /*0404*/ 	.word	0xffffffff


	//   ....[132]....
        /*0408*/ 	.word	0xffffffff


	//   ....[133]....
        /*040c*/ 	.word	0xffffffff


	//   ....[134]....
        /*0410*/ 	.word	0xffffffff


	//   ....[135]....
        /*0414*/ 	.word	0xffffffff


	//   ....[136]....
        /*0418*/ 	.word	0xffffffff


	//   ....[137]....
        /*041c*/ 	.word	0xffffffff


	//   ....[138]....
        /*0420*/ 	.word	0xffffffff


	//   ....[139]....
        /*0424*/ 	.word	0xffffffff


	//   ....[140]....
        /*0428*/ 	.word	0xffffffff


	//   ....[141]....
        /*042c*/ 	.word	0xffffffff


	//   ....[142]....
        /*0430*/ 	.word	0xffffffff


	//   ....[143]....
        /*0434*/ 	.word	0xffffffff


	//   ....[144]....
        /*0438*/ 	.word	0xffffffff


	//   ....[145]....
        /*043c*/ 	.word	0xffffffff


	//   ....[146]....
        /*0440*/ 	.word	0xffffffff


	//   ....[147]....
        /*0444*/ 	.word	0xffffffff


	//   ....[148]....
        /*0448*/ 	.word	0xffffffff


	//   ....[149]....
        /*044c*/ 	.word	0xffffffff


	//   ....[150]....
        /*0450*/ 	.word	0xffffffff


	//   ....[151]....
        /*0454*/ 	.word	0xffffffff


	//   ....[152]....
        /*0458*/ 	.word	0xffffffff


	//   ....[153]....
        /*045c*/ 	.word	0xffffffff


	//   ....[154]....
        /*0460*/ 	.word	0xffffffff


	//   ....[155]....
        /*0464*/ 	.word	0xffffffff


	//   ....[156]....
        /*0468*/ 	.word	0xffffffff


	//   ....[157]....
        /*046c*/ 	.word	0xffffffff


	//   ....[158]....
        /*0470*/ 	.word	0xffffffff


	//   ....[159]....
        /*0474*/ 	.word	0xffffffff


	//   ....[160]....
        /*0478*/ 	.word	0xffffffff


	//   ....[161]....
        /*047c*/ 	.word	0xffffffff


	//   ....[162]....
        /*0480*/ 	.word	0xffffffff


	//   ....[163]....
        /*0484*/ 	.word	0xffffffff


	//   ....[164]....
        /*0488*/ 	.word	0xffffffff


	//   ....[165]....
        /*048c*/ 	.word	0xffffffff


	//   ....[166]....
        /*0490*/ 	.word	0xffffffff


	//   ....[167]....
        /*0494*/ 	.word	0x0500000f


	//   ....[168]....
        /*0498*/ 	.word	0x0500000f


	//   ....[169]....
        /*049c*/ 	.word	0x0500000f


	//   ....[170]....
        /*04a0*/ 	.word	0x0500000f


	//   ....[171]....
        /*04a4*/ 	.word	0x0500000f


	//   ....[172]....
        /*04a8*/ 	.word	0x0500000f


	//   ....[173]....
        /*04ac*/ 	.word	0x0500000f


	//   ....[174]....
        /*04b0*/ 	.word	0x0500000f


	//   ....[175]....
        /*04b4*/ 	.word	0x0500000f


	//   ....[176]....
        /*04b8*/ 	.word	0x0500000f


	//   ....[177]....
        /*04bc*/ 	.word	0x0500000f


	//   ....[178]....
        /*04c0*/ 	.word	0x0500000f


	//   ....[179]....
        /*04c4*/ 	.word	0x0500000f


	//   ....[180]....
        /*04c8*/ 	.word	0x0500000f


	//   ....[181]....
        /*04cc*/ 	.word	0x0500000f


	//   ....[182]....
        /*04d0*/ 	.word	0x0500000f


	//   ....[183]....
        /*04d4*/ 	.word	0x0500000f


	//   ....[184]....
        /*04d8*/ 	.word	0x0500000f


	//   ....[185]....
        /*04dc*/ 	.word	0x0500000f


	//   ....[186]....
        /*04e0*/ 	.word	0x0500000f


	//   ....[187]....
        /*04e4*/ 	.word	0x0500000f


	//   ....[188]....
        /*04e8*/ 	.word	0x0500000f


	//   ....[189]....
        /*04ec*/ 	.word	0x0500000f


	//   ....[190]....
        /*04f0*/ 	.word	0x0500000f


	//   ....[191]....
        /*04f4*/ 	.word	0x0500000f


	//   ....[192]....
        /*04f8*/ 	.word	0x0500000f


	//   ....[193]....
        /*04fc*/ 	.word	0x0500000f


	//   ....[194]....
        /*0500*/ 	.word	0x0500000f


	//   ....[195]....
        /*0504*/ 	.word	0x0500000f


	//   ....[196]....
        /*0508*/ 	.word	0x0500000f


	//   ....[197]....
        /*050c*/ 	.word	0x0500000f


	//   ....[198]....
        /*0510*/ 	.word	0x0500000f


	//   ....[199]....
        /*0514*/ 	.word	0x0500000f


	//   ....[200]....
        /*0518*/ 	.word	0x0500000f


	//   ....[201]....
        /*051c*/ 	.word	0x0500000f


	//   ....[202]....
        /*0520*/ 	.word	0x0500000f


	//   ....[203]....
        /*0524*/ 	.word	0x0500000f


	//   ....[204]....
        /*0528*/ 	.word	0x0500000f


	//   ....[205]....
        /*052c*/ 	.word	0x0500000f


	//   ....[206]....
        /*0530*/ 	.word	0x0500000f


	//   ....[207]....
        /*0534*/ 	.word	0x0500000f


	//   ....[208]....
        /*0538*/ 	.word	0x0500000f


	//   ....[209]....
        /*053c*/ 	.word	0x0500000f


	//   ....[210]....
        /*0540*/ 	.word	0x0500000f


	//   ....[211]....
        /*0544*/ 	.word	0x0500000f


	//   ....[212]....
        /*0548*/ 	.word	0x0500000f


	//   ....[213]....
        /*054c*/ 	.word	0x0500000f


	//   ....[214]....
        /*0550*/ 	.word	0x0500000f


	//   ....[215]....
        /*0554*/ 	.word	0x0500000f


	//   ....[216]....
        /*0558*/ 	.word	0x0500000f


	//   ....[217]....
        /*055c*/ 	.word	0x0500000f


	//   ....[218]....
        /*0560*/ 	.word	0x0500000f


	//   ....[219]....
        /*0564*/ 	.word	0x0500000f


	//   ....[220]....
        /*0568*/ 	.word	0x0500000f


	//   ....[221]....
        /*056c*/ 	.word	0x0500000f


	//   ....[222]....
        /*0570*/ 	.word	0x0500000f


	//   ....[223]....
        /*0574*/ 	.word	0x0500000f


	//   ....[224]....
        /*0578*/ 	.word	0x0500000f


	//   ....[225]....
        /*057c*/ 	.word	0x0500000f


	//   ....[226]....
        /*0580*/ 	.word	0x0500000f


	//   ....[227]....
        /*0584*/ 	.word	0x0500000f


	//   ....[228]....
        /*0588*/ 	.word	0x0500000f


	//   ....[229]....
        /*058c*/ 	.word	0x0500000f


	//   ....[230]....
        /*0590*/ 	.word	0x0500000f


	//   ....[231]....
        /*0594*/ 	.word	0x0500000f


	//   ....[232]....
        /*0598*/ 	.word	0x0500000f


	//   ....[233]....
        /*059c*/ 	.word	0x0500000f


	//   ....[234]....
        /*05a0*/ 	.word	0x0500000f


	//   ....[235]....
        /*05a4*/ 	.word	0x0500000f


	//   ....[236]....
        /*05a8*/ 	.word	0x0500000f


	//   ....[237]....
        /*05ac*/ 	.word	0x0500000f


	//   ....[238]....
        /*05b0*/ 	.word	0x0500000f


	//   ....[239]....
        /*05b4*/ 	.word	0x0500000f


	//   ....[240]....
        /*05b8*/ 	.word	0x0500000f


	//   ....[241]....
        /*05bc*/ 	.word	0x0500000f


	//   ....[242]....
        /*05c0*/ 	.word	0x0500000f


	//   ....[243]....
        /*05c4*/ 	.word	0x0500000f


	//   ....[244]....
        /*05c8*/ 	.word	0x0500000f


	//   ....[245]....
        /*05cc*/ 	.word	0x0500000f


	//   ....[246]....
        /*05d0*/ 	.word	0x0500000f


	//   ....[247]....
        /*05d4*/ 	.word	0x0500000f


	//   ....[248]....
        /*05d8*/ 	.word	0x0500000f


	//   ....[249]....
        /*05dc*/ 	.word	0x0500000f


	//   ....[250]....
        /*05e0*/ 	.word	0x0500000f


	//   ....[251]....
        /*05e4*/ 	.word	0x0500000f


	//   ....[252]....
        /*05e8*/ 	.word	0x0500000f


	//   ....[253]....
        /*05ec*/ 	.word	0x0500000f


	//   ....[254]....
        /*05f0*/ 	.word	0x0500000f


	//   ....[255]....
        /*05f4*/ 	.word	0x0500000f


	//   ....[0]....
        /*05f8*/ 	.word	0x0500000f


	//   ....[1]....
        /*05fc*/ 	.word	0x0500000f


	//   ....[2]....
        /*0600*/ 	.word	0x0500000f


	//   ....[3]....
        /*0604*/ 	.word	0x0500000f


	//   ....[4]....
        /*0608*/ 	.word	0x0500000f


	//   ....[5]....
        /*060c*/ 	.word	0x0500000f


	//   ....[6]....
        /*0610*/ 	.word	0x0500000f


	//   ....[7]....
        /*0614*/ 	.word	0x0500000f


	//   ....[8]....
        /*0618*/ 	.word	0x0500000f


	//   ....[9]....
        /*061c*/ 	.word	0x0500000f


	//   ....[10]....
        /*0620*/ 	.word	0x0500000f


	//----- nvinfo : EIATTR_COOP_GROUP_INSTR_OFFSETS
	.align		4
.L_1570:
        /*0624*/ 	.byte	0x04, 0x28
        /*0626*/ 	.short	(.L_1572 - .L_1571)


	//   ....[0]....
.L_1571:
        /*0628*/ 	.word	0x00000080


	//   ....[1]....
        /*062c*/ 	.word	0x00000090


	//   ....[2]....
        /*0630*/ 	.word	0x000002f0


	//   ....[3]....
        /*0634*/ 	.word	0x00000450


	//   ....[4]....
        /*0638*/ 	.word	0x00000570


	//   ....[5]....
        /*063c*/ 	.word	0x000006d0


	//   ....[6]....
        /*0640*/ 	.word	0x00001df0


	//   ....[7]....
        /*0644*/ 	.word	0x00002fb0


	//   ....[8]....
        /*0648*/ 	.word	0x00002fe0


	//   ....[9]....
        /*064c*/ 	.word	0x00003690


	//   ....[10]....
        /*0650*/ 	.word	0x00003800


	//   ....[11]....
        /*0654*/ 	.word	0x00003970


	//   ....[12]....
        /*0658*/ 	.word	0x00003ae0


	//   ....[13]....
        /*065c*/ 	.word	0x000052c0


	//   ....[14]....
        /*0660*/ 	.word	0x000052e0


	//   ....[15]....
        /*0664*/ 	.word	0x00005800


	//   ....[16]....
        /*0668*/ 	.word	0x00005900


	//   ....[17]....
        /*066c*/ 	.word	0x00006350


	//   ....[18]....
        /*0670*/ 	.word	0x000063b0


	//   ....[19]....
        /*0674*/ 	.word	0x00007f00


	//   ....[20]....
        /*0678*/ 	.word	0x00007f20


	//   ....[21]....
        /*067c*/ 	.word	0x00008790


	//   ....[22]....
        /*0680*/ 	.word	0x000087e0


	//   ....[23]....
        /*0684*/ 	.word	0x000096f0


	//   ....[24]....
        /*0688*/ 	.word	0x00009700


	//   ....[25]....
        /*068c*/ 	.word	0x00009740


	//   ....[26]....
        /*0690*/ 	.word	0x00009750


	//   ....[27]....
        /*0694*/ 	.word	0x0000b200


	//   ....[28]....
        /*0698*/ 	.word	0x0000b210


	//   ....[29]....
        /*069c*/ 	.word	0x0000b220


	//   ....[30]....
        /*06a0*/ 	.word	0x0000b230


	//   ....[31]....
        /*06a4*/ 	.word	0x0000bce0


	//   ....[32]....
        /*06a8*/ 	.word	0x0000bd00


	//   ....[33]....
        /*06ac*/ 	.word	0x0000bea0


	//   ....[34]....
        /*06b0*/ 	.word	0x0000bec0


	//   ....[35]....
        /*06b4*/ 	.word	0x0000c000


	//   ....[36]....
        /*06b8*/ 	.word	0x0000c020


	//   ....[37]....
        /*06bc*/ 	.word	0x0000c170


	//   ....[38]....
        /*06c0*/ 	.word	0x0000c190


	//   ....[39]....
        /*06c4*/ 	.word	0x0000c6a0


	//   ....[40]....
        /*06c8*/ 	.word	0x0000c6e0


	//   ....[41]....
        /*06cc*/ 	.word	0x0000d1c0


	//   ....[42]....
        /*06d0*/ 	.word	0x0000d1d0


	//   ....[43]....
        /*06d4*/ 	.word	0x0000e370


	//   ....[44]....
        /*06d8*/ 	.word	0x0000e3a0


	//   ....[45]....
        /*06dc*/ 	.word	0x0000e510


	//   ....[46]....
        /*06e0*/ 	.word	0x0000e530


	//   ....[47]....
        /*06e4*/ 	.word	0x0000e670


	//   ....[48]....
        /*06e8*/ 	.word	0x0000e690


	//   ....[49]....
        /*06ec*/ 	.word	0x0000e7e0


	//   ....[50]....
        /*06f0*/ 	.word	0x0000e800


	//   ....[51]....
        /*06f4*/ 	.word	0x0000e9e0


	//   ....[52]....
        /*06f8*/ 	.word	0x0000ebd0


	//   ....[53]....
        /*06fc*/ 	.word	0x0000ec00


	//   ....[54]....
        /*0700*/ 	.word	0x0000ec30


	//   ....[55]....
        /*0704*/ 	.word	0x0000ec60


	//   ....[56]....
        /*0708*/ 	.word	0x0000ec90


	//   ....[57]....
        /*070c*/ 	.word	0x0000ecc0


	//   ....[58]....
        /*0710*/ 	.word	0x0000ee30


	//   ....[59]....
        /*0714*/ 	.word	0x0000ee60


	//   ....[60]....
        /*0718*/ 	.word	0x0000ee90


	//   ....[61]....
        /*071c*/ 	.word	0x0000eec0


	//   ....[62]....
        /*0720*/ 	.word	0x0000eef0


	//   ....[63]....
        /*0724*/ 	.word	0x0000ef20


	//   ....[64]....
        /*0728*/ 	.word	0x0000efb0


	//   ....[65]....
        /*072c*/ 	.word	0x0000efe0


	//   ....[66]....
        /*0730*/ 	.word	0x0000eff0


	//   ....[67]....
        /*0734*/ 	.word	0x0000f030


	//   ....[68]....
        /*0738*/ 	.word	0x00010f30


	//   ....[69]....
        /*073c*/ 	.word	0x00010f50


	//   ....[70]....
        /*0740*/ 	.word	0x00010fe0


	//   ....[71]....
        /*0744*/ 	.word	0x00011000


	//   ....[72]....
        /*0748*/ 	.word	0x00011080


	//   ....[73]....
        /*074c*/ 	.word	0x000110a0


	//   ....[74]....
        /*0750*/ 	.word	0x00011120


	//   ....[75]....
        /*0754*/ 	.word	0x00011140


	//   ....[76]....
        /*0758*/ 	.word	0x000111c0


	//   ....[77]....
        /*075c*/ 	.word	0x000111e0


	//   ....[78]....
        /*0760*/ 	.word	0x000111f0


	//   ....[79]....
        /*0764*/ 	.word	0x00011200


	//   ....[80]....
        /*0768*/ 	.word	0x00011980


	//   ....[81]....
        /*076c*/ 	.word	0x000119a0


	//   ....[82]....
        /*0770*/ 	.word	0x000119b0


	//   ....[83]....
        /*0774*/ 	.word	0x000119c0


	//   ....[84]....
        /*0778*/ 	.word	0x000119d0


	//   ....[85]....
        /*077c*/ 	.word	0x000119f0


	//   ....[86]....
        /*0780*/ 	.word	0x00011ab0


	//   ....[87]....
        /*0784*/ 	.word	0x00011b50


	//   ....[88]....
        /*0788*/ 	.word	0x00011b70


	//   ....[89]....
        /*078c*/ 	.word	0x00011bd0


	//   ....[90]....
        /*0790*/ 	.word	0x00011c40


	//   ....[91]....
        /*0794*/ 	.word	0x00011c60


	//   ....[92]....
        /*0798*/ 	.word	0x00011c70


	//   ....[93]....
        /*079c*/ 	.word	0x00011ca0


	//   ....[94]....
        /*07a0*/ 	.word	0x00011d30


	//   ....[95]....
        /*07a4*/ 	.word	0x00011d70


	//   ....[96]....
        /*07a8*/ 	.word	0x00012470


	//   ....[97]....
        /*07ac*/ 	.word	0x000124a0


	//   ....[98]....
        /*07b0*/ 	.word	0x000124c0


	//   ....[99]....
        /*07b4*/ 	.word	0x000124f0


	//   ....[100]....
        /*07b8*/ 	.word	0x00012560


	//   ....[101]....
        /*07bc*/ 	.word	0x00012590


	//   ....[102]....
        /*07c0*/ 	.word	0x000126a0


	//   ....[103]....
        /*07c4*/ 	.word	0x000126c0


	//   ....[104]....
        /*07c8*/ 	.word	0x00012750


	//   ....[105]....
        /*07cc*/ 	.word	0x00012770


	//   ....[106]....
        /*07d0*/ 	.word	0x000127e0


	//   ....[107]....
        /*07d4*/ 	.word	0x00012800


	//   ....[108]....
        /*07d8*/ 	.word	0x00012860


	//   ....[109]....
        /*07dc*/ 	.word	0x00012890


	//   ....[110]....
        /*07e0*/ 	.word	0x00012910


	//   ....[111]....
        /*07e4*/ 	.word	0x00012970


	//   ....[112]....
        /*07e8*/ 	.word	0x00012ea0


	//   ....[113]....
        /*07ec*/ 	.word	0x00012ec0


	//   ....[114]....
        /*07f0*/ 	.word	0x00012f10


	//   ....[115]....
        /*07f4*/ 	.word	0x00012fd0


	//   ....[116]....
        /*07f8*/ 	.word	0x00012fe0


	//   ....[117]....
        /*07fc*/ 	.word	0x00013010


	//   ....[118]....
        /*0800*/ 	.word	0x000130a0


	//   ....[119]....
        /*0804*/ 	.word	0x00013150


	//   ....[120]....
        /*0808*/ 	.word	0x00013160


	//   ....[121]....
        /*080c*/ 	.word	0x00013190


	//   ....[122]....
        /*0810*/ 	.word	0x000131a0


	//   ....[123]....
        /*0814*/ 	.word	0x00013230


	//   ....[124]....
        /*0818*/ 	.word	0x00013930


	//   ....[125]....
        /*081c*/ 	.word	0x00013950


	//   ....[126]....
        /*0820*/ 	.word	0x00013960


	//   ....[127]....
        /*0824*/ 	.word	0x000139a0


	//   ....[128]....
        /*0828*/ 	.word	0x000139b0


	//   ....[129]....
        /*082c*/ 	.word	0x000139f0


	//   ....[130]....
        /*0830*/ 	.word	0x00013a00


	//   ....[131]....
        /*0834*/ 	.word	0x00013a40


	//   ....[132]....
        /*0838*/ 	.word	0x00013a50


	//   ....[133]....
        /*083c*/ 	.word	0x00013a90


	//   ....[134]....
        /*0840*/ 	.word	0x00013aa0


	//   ....[135]....
        /*0844*/ 	.word	0x00013ab0


	//   ....[136]....
        /*0848*/ 	.word	0x00013df0


	//   ....[137]....
        /*084c*/ 	.word	0x00013e10


	//   ....[138]....
        /*0850*/ 	.word	0x00013e20


	//   ....[139]....
        /*0854*/ 	.word	0x00013e30


	//   ....[140]....
        /*0858*/ 	.word	0x00013e40


	//   ....[141]....
        /*085c*/ 	.word	0x00013e60


	//   ....[142]....
        /*0860*/ 	.word	0x00013ed0


	//   ....[143]....
        /*0864*/ 	.word	0x00013f00


	//   ....[144]....
        /*0868*/ 	.word	0x00013f10


	//   ....[145]....
        /*086c*/ 	.word	0x00013f80


	//   ....[146]....
        /*0870*/ 	.word	0x00013f90


	//   ....[147]....
        /*0874*/ 	.word	0x00014090


	//   ....[148]....
        /*0878*/ 	.word	0x00014570


	//   ....[149]....
        /*087c*/ 	.word	0x000145a0


	//   ....[150]....
        /*0880*/ 	.word	0x00014600


	//   ....[151]....
        /*0884*/ 	.word	0x00014630


	//   ....[152]....
        /*0888*/ 	.word	0x00014660


	//   ....[153]....
        /*088c*/ 	.word	0x00014690


	//   ....[154]....
        /*0890*/ 	.word	0x000146c0


	//   ....[155]....
        /*0894*/ 	.word	0x000146f0


	//   ....[156]....
        /*0898*/ 	.word	0x00014890


	//   ....[157]....
        /*089c*/ 	.word	0x000148c0


	//   ....[158]....
        /*08a0*/ 	.word	0x000148f0


	//   ....[159]....
        /*08a4*/ 	.word	0x00014920


	//   ....[160]....
        /*08a8*/ 	.word	0x00014950


	//   ....[161]....
        /*08ac*/ 	.word	0x00014980


	//   ....[162]....
        /*08b0*/ 	.word	0x00014a40


	//   ....[163]....
        /*08b4*/ 	.word	0x00014a60


	//   ....[164]....
        /*08b8*/ 	.word	0x00014a80


	//   ....[165]....
        /*08bc*/ 	.word	0x00014ae0


	//   ....[166]....
        /*08c0*/ 	.word	0x00015500


	//   ....[167]....
        /*08c4*/ 	.word	0x00015b10


	//   ....[168]....
        /*08c8*/ 	.word	0x00015c00


	//   ....[169]....
        /*08cc*/ 	.word	0x00015ca0


	//   ....[170]....
        /*08d0*/ 	.word	0x00015d00


	//   ....[171]....
        /*08d4*/ 	.word	0x00015df0


	//   ....[172]....
        /*08d8*/ 	.word	0x00015e60


	//   ....[173]....
        /*08dc*/ 	.word	0x00015f50


	//   ....[174]....
        /*08e0*/ 	.word	0x00015fc0


	//   ....[175]....
        /*08e4*/ 	.word	0x000160b0


	//   ....[176]....
        /*08e8*/ 	.word	0x00016120


	//   ....[177]....
        /*08ec*/ 	.word	0x00016210


	//   ....[178]....
        /*08f0*/ 	.word	0x00016280


	//   ....[179]....
        /*08f4*/ 	.word	0x00016320


	//   ....[180]....
        /*08f8*/ 	.word	0x00016420


	//   ....[181]....
        /*08fc*/ 	.word	0x00016470


	//   ....[182]....
        /*0900*/ 	.word	0x000164d0


	//   ....[183]....
        /*0904*/ 	.word	0x000165f0


	//   ....[184]....
        /*0908*/ 	.word	0x00016670


	//   ....[185]....
        /*090c*/ 	.word	0x00016760


	//   ....[186]....
        /*0910*/ 	.word	0x000167e0


	//   ....[187]....
        /*0914*/ 	.word	0x000168d0


	//   ....[188]....
        /*0918*/ 	.word	0x000169e0


	//   ....[189]....
        /*091c*/ 	.word	0x00016a50


	//   ....[190]....
        /*0920*/ 	.word	0x00016b60


	//   ....[191]....
        /*0924*/ 	.word	0x00016bd0


	//   ....[192]....
        /*0928*/ 	.word	0x00016c50


	//   ....[193]....
        /*092c*/ 	.word	0x00016d40


	//   ....[194]....
        /*0930*/ 	.word	0x00016db0


	//   ....[195]....
        /*0934*/ 	.word	0x00016e80


	//   ....[196]....
        /*0938*/ 	.word	0x00016f20


	//   ....[197]....
        /*093c*/ 	.word	0x00016fc0


	//   ....[198]....
        /*0940*/ 	.word	0x00017020


	//   ....[199]....
        /*0944*/ 	.word	0x00017110


	//   ....[200]....
        /*0948*/ 	.word	0x00017220


	//   ....[201]....
        /*094c*/ 	.word	0x00017270


	//   ....[202]....
        /*0950*/ 	.word	0x000172d0


	//   ....[203]....
        /*0954*/ 	.word	0x000173d0


	//   ....[204]....
        /*0958*/ 	.word	0x000174e0


	//   ....[205]....
        /*095c*/ 	.word	0x00017530


	//   ....[206]....
        /*0960*/ 	.word	0x00017590


	//   ....[207]....
        /*0964*/ 	.word	0x00017690


	//   ....[208]....
        /*0968*/ 	.word	0x000177a0


	//   ....[209]....
        /*096c*/ 	.word	0x000177f0


	//   ....[210]....
        /*0970*/ 	.word	0x00017850


	//   ....[211]....
        /*0974*/ 	.word	0x00017940


	//   ....[212]....
        /*0978*/ 	.word	0x00017a70


	//   ....[213]....
        /*097c*/ 	.word	0x00017b50


	//   ....[214]....
        /*0980*/ 	.word	0x00017be0


	//   ....[215]....
        /*0984*/ 	.word	0x00017cf0


	//   ....[216]....
        /*0988*/ 	.word	0x00017d50


	//   ....[217]....
        /*098c*/ 	.word	0x00017e60


	//   ....[218]....
        /*0990*/ 	.word	0x00017ec0


	//   ....[219]....
        /*0994*/ 	.word	0x00017fd0


	//   ....[220]....
        /*0998*/ 	.word	0x00018030


	//   ....[221]....
        /*099c*/ 	.word	0x00018140


	//   ....[222]....
        /*09a0*/ 	.word	0x000181a0


	//   ....[223]....
        /*09a4*/ 	.word	0x00018260


	//   ....[224]....
        /*09a8*/ 	.word	0x000183c0


	//   ....[225]....
        /*09ac*/ 	.word	0x00018460


	//   ....[226]....
        /*09b0*/ 	.word	0x000184c0


	//   ....[227]....
        /*09b4*/ 	.word	0x00018570


	//   ....[228]....
        /*09b8*/ 	.word	0x000185d0


	//   ....[229]....
        /*09bc*/ 	.word	0x00018680


	//   ....[230]....
        /*09c0*/ 	.word	0x000186e0


	//   ....[231]....
        /*09c4*/ 	.word	0x00018790


	//   ....[232]....
        /*09c8*/ 	.word	0x000187f0


	//   ....[233]....
        /*09cc*/ 	.word	0x000188a0


	//   ....[234]....
        /*09d0*/ 	.word	0x00018900


	//   ....[235]....
        /*09d4*/ 	.word	0x000189b0


	//   ....[236]....
        /*09d8*/ 	.word	0x00018a90


	//   ....[237]....
        /*09dc*/ 	.word	0x00018b30


	//   ....[238]....
        /*09e0*/ 	.word	0x00018b90


	//   ....[239]....
        /*09e4*/ 	.word	0x00018c60


	//   ....[240]....
        /*09e8*/ 	.word	0x00018cc0


	//   ....[241]....
        /*09ec*/ 	.word	0x00018d90


	//   ....[242]....
        /*09f0*/ 	.word	0x00018df0


	//   ....[243]....
        /*09f4*/ 	.word	0x00018ed0


	//   ....[244]....
        /*09f8*/ 	.word	0x00018f30


	//   ....[245]....
        /*09fc*/ 	.word	0x00019000


	//   ....[246]....
        /*0a00*/ 	.word	0x00019060


	//   ....[247]....
        /*0a04*/ 	.word	0x00019130


	//   ....[248]....
        /*0a08*/ 	.word	0x000191c0


	//   ....[249]....
        /*0a0c*/ 	.word	0x00019260


	//   ....[250]....
        /*0a10*/ 	.word	0x000193e0


	//   ....[251]....
        /*0a14*/ 	.word	0x00019450


	//   ....[252]....
        /*0a18*/ 	.word	0x000194c0


	//   ....[253]....
        /*0a1c*/ 	.word	0x00019530


	//   ....[254]....
        /*0a20*/ 	.word	0x000195a0


	//   ....[255]....
        /*0a24*/ 	.word	0x00019620


	//   ....[0]....
        /*0a28*/ 	.word	0x000196a0


	//   ....[1]....
        /*0a2c*/ 	.word	0x00019730


	//   ....[2]....
        /*0a30*/ 	.word	0x000197a0


	//   ....[3]....
        /*0a34*/ 	.word	0x00019810


	//   ....[4]....
        /*0a38*/ 	.word	0x00019880


	//   ....[5]....
        /*0a3c*/ 	.word	0x00019900


	//   ....[6]....
        /*0a40*/ 	.word	0x00019970


	//   ....[7]....
        /*0a44*/ 	.word	0x00019a00


	//   ....[8]....
        /*0a48*/ 	.word	0x00019a60


	//   ....[9]....
        /*0a4c*/ 	.word	0x00019af0


	//   ....[10]....
        /*0a50*/ 	.word	0x00019c20


	//----- nvinfo : EIATTR_REG_RECONFIG
	.align		4
.L_1572:
        /*0a54*/ 	.byte	0x01, 0x54
	.zero		2


	//----- nvinfo : EIATTR_SYSCALL_OFFSETS
	.align		4
        /*0a58*/ 	.byte	0x04, 0x46
        /*0a5a*/ 	.short	(.L_1574 - .L_1573)


	//   ....[0]....
.L_1573:
        /*0a5c*/ 	.word	0x00001ff0


	//   ....[1]....
        /*0a60*/ 	.word	0x00010550


	//   ....[2]....
        /*0a64*/ 	.word	0x000106a0


	//   ....[3]....
        /*0a68*/ 	.word	0x00010790


	//   ....[4]....
        /*0a6c*/ 	.word	0x00011590


	//   ....[5]....
        /*0a70*/ 	.word	0x000120c0


	//----- nvinfo : EIATTR_MBARRIER_INSTR_OFFSETS
	.align		4
.L_1574:
        /*0a74*/ 	.byte	0x04, 0x39
        /*0a76*/ 	.short	(.L_1576 - .L_1575)


	//   ....[0]....
.L_1575:
        /*0a78*/ 	.word	0x00000190
        /*0a7c*/ 	.word	0x000000ff
        /*0a80*/ 	.word	0x00032400
        /*0a84*/ 	.short	0x0100
        /*0a86*/ 	.byte	0x08
	.zero		1


	//   ....[1]....
        /*0a88*/ 	.word	0x000001a0
        /*0a8c*/ 	.word	0x000000ff
        /*0a90*/ 	.word	0x00032410
        /*0a94*/ 	.short	0x0100
        /*0a96*/ 	.byte	0x08
	.zero		1


	//   ....[2]....
        /*0a98*/ 	.word	0x000001b0
        /*0a9c*/ 	.word	0x000000ff
        /*0aa0*/ 	.word	0x00032420
        /*0aa4*/ 	.short	0x0100
        /*0aa6*/ 	.byte	0x08
	.zero		1


	//   ....[3]....
        /*0aa8*/ 	.word	0x000002a0
        /*0aac*/ 	.word	0x000000ff
        /*0ab0*/ 	.word	0x00032430
        /*0ab4*/ 	.short	0x0100
        /*0ab6*/ 	.byte	0x08
	.zero		1


	//   ....[4]....
        /*0ab8*/ 	.word	0x000002b0
        /*0abc*/ 	.word	0x000000ff
        /*0ac0*/ 	.word	0x00032440
        /*0ac4*/ 	.short	0x0100
        /*0ac6*/ 	.byte	0x08
	.zero		1


	//   ....[5]....
        /*0ac8*/ 	.word	0x000002c0
        /*0acc*/ 	.word	0x000000ff
        /*0ad0*/ 	.word	0x00032438
        /*0ad4*/ 	.short	0x0100
        /*0ad6*/ 	.byte	0x08
	.zero		1


	//   ....[6]....
        /*0ad8*/ 	.word	0x000002d0
        /*0adc*/ 	.word	0x000000ff
        /*0ae0*/ 	.word	0x00032448
        /*0ae4*/ 	.short	0x0100
        /*0ae6*/ 	.byte	0x08
	.zero		1


	//   ....[7]....
        /*0ae8*/ 	.word	0x00000400
        /*0aec*/ 	.word	0x000000ff
        /*0af0*/ 	.word	0x00032450
        /*0af4*/ 	.short	0x0100
        /*0af6*/ 	.byte	0x08
	.zero		1


	//   ....[8]....
        /*0af8*/ 	.word	0x00000410
        /*0afc*/ 	.word	0x000000ff
        /*0b00*/ 	.word	0x00032460
        /*0b04*/ 	.short	0x0100
        /*0b06*/ 	.byte	0x08
	.zero		1


	//   ....[9]....
        /*0b08*/ 	.word	0x00000420
        /*0b0c*/ 	.word	0x000000ff
        /*0b10*/ 	.word	0x00032458
        /*0b14*/ 	.short	0x0100
        /*0b16*/ 	.byte	0x08
	.zero		1


	//   ....[10]....
        /*0b18*/ 	.word	0x00000430
        /*0b1c*/ 	.word	0x000000ff
        /*0b20*/ 	.word	0x00032468
        /*0b24*/ 	.short	0x0100
        /*0b26*/ 	.byte	0x08
	.zero		1


	//   ....[11]....
        /*0b28*/ 	.word	0x00000520
        /*0b2c*/ 	.word	0x000000ff
        /*0b30*/ 	.word	0x00032470
        /*0b34*/ 	.short	0x0100
        /*0b36*/ 	.byte	0x06
	.zero		1


	//   ....[12]....
        /*0b38*/ 	.word	0x00000530
        /*0b3c*/ 	.word	0x000000ff
        /*0b40*/ 	.word	0x00032480
        /*0b44*/ 	.short	0x0100
        /*0b46*/ 	.byte	0x06
	.zero		1


	//   ....[13]....
        /*0b48*/ 	.word	0x00000540
        /*0b4c*/ 	.word	0x000000ff
        /*0b50*/ 	.word	0x00032478
        /*0b54*/ 	.short	0x0100
        /*0b56*/ 	.byte	0x06
	.zero		1


	//   ....[14]....
        /*0b58*/ 	.word	0x00000550
        /*0b5c*/ 	.word	0x000000ff
        /*0b60*/ 	.word	0x00032488
        /*0b64*/ 	.short	0x0100
        /*0b66*/ 	.byte	0x06
	.zero		1


	//   ....[15]....
        /*0b68*/ 	.word	0x00000680
        /*0b6c*/ 	.word	0x000000ff
        /*0b70*/ 	.word	0x00032490
        /*0b74*/ 	.short	0x0100
        /*0b76*/ 	.byte	0x08
	.zero		1


	//   ....[16]....
        /*0b78*/ 	.word	0x00000690
        /*0b7c*/ 	.word	0x000000ff
        /*0b80*/ 	.word	0x000324a0
        /*0b84*/ 	.short	0x0100
        /*0b86*/ 	.byte	0x08
	.zero		1


	//   ....[17]....
        /*0b88*/ 	.word	0x000006a0
        /*0b8c*/ 	.word	0x000000ff
        /*0b90*/ 	.word	0x00032498
        /*0b94*/ 	.short	0x0100
        /*0b96*/ 	.byte	0x08
	.zero		1


	//   ....[18]....
        /*0b98*/ 	.word	0x000006b0
        /*0b9c*/ 	.word	0x000000ff
        /*0ba0*/ 	.word	0x000324a8
        /*0ba4*/ 	.short	0x0100
        /*0ba6*/ 	.byte	0x08
	.zero		1


	//   ....[19]....
        /*0ba8*/ 	.word	0x000007f0
        /*0bac*/ 	.word	0x000000ff
        /*0bb0*/ 	.word	0x000324b0
        /*0bb4*/ 	.short	0x0100
        /*0bb6*/ 	.byte	0x08
	.zero		1


	//   ....[20]....
        /*0bb8*/ 	.word	0x00000800
        /*0bbc*/ 	.word	0x000000ff
        /*0bc0*/ 	.word	0x000324c0
        /*0bc4*/ 	.short	0x0100
        /*0bc6*/ 	.byte	0x08
	.zero		1


	//   ....[21]....
        /*0bc8*/ 	.word	0x00000810
        /*0bcc*/ 	.word	0x000000ff
        /*0bd0*/ 	.word	0x000324b8
        /*0bd4*/ 	.short	0x0100
        /*0bd6*/ 	.byte	0x08
	.zero		1


	//   ....[22]....
        /*0bd8*/ 	.word	0x00000820
        /*0bdc*/ 	.word	0x000000ff
        /*0be0*/ 	.word	0x000324c8
        /*0be4*/ 	.short	0x0100
        /*0be6*/ 	.byte	0x08
	.zero		1


	//   ....[23]....
        /*0be8*/ 	.word	0x000020d0
        /*0bec*/ 	.word	0x00000003
        /*0bf0*/ 	.word	0x00032400
        /*0bf4*/ 	.short	0x010a
        /*0bf6*/ 	.byte	0x3f
	.zero		1


	//   ....[24]....
        /*0bf8*/ 	.word	0x000021b0
        /*0bfc*/ 	.word	0x000000ff
        /*0c00*/ 	.word	0x00032430
        /*0c04*/ 	.short	0x010a
        /*0c06*/ 	.byte	0x06
	.zero		1


	//   ....[25]....
        /*0c08*/ 	.word	0x000021f0
        /*0c0c*/ 	.word	0x000000ff
        /*0c10*/ 	.word	0x00032430
        /*0c14*/ 	.short	0x010a
        /*0c16*/ 	.byte	0x06
	.zero		1


	//   ....[26]....
        /*0c18*/ 	.word	0x000024f0
        /*0c1c*/ 	.word	0x00000003
        /*0c20*/ 	.word	0x00032410
        /*0c24*/ 	.short	0x010a
        /*0c26*/ 	.byte	0x3f
	.zero		1


	//   ....[27]....
        /*0c28*/ 	.word	0x00002530
        /*0c2c*/ 	.word	0x000000ff
        /*0c30*/ 	.word	0x00032450
        /*0c34*/ 	.short	0x010a
        /*0c36*/ 	.byte	0x06
	.zero		1


	//   ....[28]....
        /*0c38*/ 	.word	0x00002570
        /*0c3c*/ 	.word	0x000000ff
        /*0c40*/ 	.word	0x00032450
        /*0c44*/ 	.short	0x010a
        /*0c46*/ 	.byte	0x06
	.zero		1


	//   ....[29]....
        /*0c48*/ 	.word	0x00002f40
        /*0c4c*/ 	.word	0x000000ff
        /*0c50*/ 	.word	0x00000000
        /*0c54*/ 	.short	0x0101
        /*0c56*/ 	.byte	0x04
	.zero		1


	//   ....[30]....
        /*0c58*/ 	.word	0x00004740
        /*0c5c*/ 	.word	0x000000ff
        /*0c60*/ 	.word	0x00000000
        /*0c64*/ 	.short	0x0101
        /*0c66*/ 	.byte	0x06
	.zero		1


	//   ....[31]....
        /*0c68*/ 	.word	0x00004890
        /*0c6c*/ 	.word	0x000000ff
        /*0c70*/ 	.word	0x00032430
        /*0c74*/ 	.short	0x010a
        /*0c76*/ 	.byte	0x04
	.zero		1


	//   ....[32]....
        /*0c78*/ 	.word	0x000048d0
        /*0c7c*/ 	.word	0x000000ff
        /*0c80*/ 	.word	0x00032430
        /*0c84*/ 	.short	0x010a
        /*0c86*/ 	.byte	0x04
	.zero		1


	//   ....[33]....
        /*0c88*/ 	.word	0x00004ae0
        /*0c8c*/ 	.word	0x000000ff
        /*0c90*/ 	.word	0x00032450
        /*0c94*/ 	.short	0x010a
        /*0c96*/ 	.byte	0x04
	.zero		1


	//   ....[34]....
        /*0c98*/ 	.word	0x00004b20
        /*0c9c*/ 	.word	0x000000ff
        /*0ca0*/ 	.word	0x00032450
        /*0ca4*/ 	.short	0x010a
        /*0ca6*/ 	.byte	0x04
	.zero		1


	//   ....[35]....
        /*0ca8*/ 	.word	0x00005240
        /*0cac*/ 	.word	0x000000ff
        /*0cb0*/ 	.word	0x00000000
        /*0cb4*/ 	.short	0x0101
        /*0cb6*/ 	.byte	0x0a
	.zero		1


	//   ....[36]....
        /*0cb8*/ 	.word	0x000072c0
        /*0cbc*/ 	.word	0x000000ff
        /*0cc0*/ 	.word	0x00000000
        /*0cc4*/ 	.short	0x0101
        /*0cc6*/ 	.byte	0x04
	.zero		1


	//   ....[37]....
        /*0cc8*/ 	.word	0x00007400
        /*0ccc*/ 	.word	0x000000ff
        /*0cd0*/ 	.word	0x00032430
        /*0cd4*/ 	.short	0x010a
        /*0cd6*/ 	.byte	0x04
	.zero		1


	//   ....[38]....
        /*0cd8*/ 	.word	0x00007440
        /*0cdc*/ 	.word	0x000000ff
        /*0ce0*/ 	.word	0x00032430
        /*0ce4*/ 	.short	0x010a
        /*0ce6*/ 	.byte	0x04
	.zero		1


	//   ....[39]....
        /*0ce8*/ 	.word	0x00007650
        /*0cec*/ 	.word	0x000000ff
        /*0cf0*/ 	.word	0x00032450
        /*0cf4*/ 	.short	0x010a
        /*0cf6*/ 	.byte	0x04
	.zero		1


	//   ....[40]....
        /*0cf8*/ 	.word	0x00007690
        /*0cfc*/ 	.word	0x000000ff
        /*0d00*/ 	.word	0x00032450
        /*0d04*/ 	.short	0x010a
        /*0d06*/ 	.byte	0x04
	.zero		1


	//   ....[41]....
        /*0d08*/ 	.word	0x00007da0
        /*0d0c*/ 	.word	0x000000ff
        /*0d10*/ 	.word	0x00000000
        /*0d14*/ 	.short	0x0101
        /*0d16*/ 	.byte	0x0b
	.zero		1


	//   ....[42]....
        /*0d18*/ 	.word	0x00009650
        /*0d1c*/ 	.word	0x000000ff
        /*0d20*/ 	.word	0x00000000
        /*0d24*/ 	.short	0x0101
        /*0d26*/ 	.byte	0x04
	.zero		1


	//   ....[43]....
        /*0d28*/ 	.word	0x0000bcd0
        /*0d2c*/ 	.word	0x000000ff
        /*0d30*/ 	.word	0x00000000
        /*0d34*/ 	.short	0x0101
        /*0d36*/ 	.byte	0x06
	.zero		1


	//   ....[44]....
        /*0d38*/ 	.word	0x0000c420
        /*0d3c*/ 	.word	0x000000ff
        /*0d40*/ 	.word	0x00000000
        /*0d44*/ 	.short	0x0101
        /*0d46*/ 	.byte	0x09
	.zero		1


	//   ....[45]....
        /*0d48*/ 	.word	0x00010cd0
        /*0d4c*/ 	.word	0x00000013
        /*0d50*/ 	.word	0x00032440
        /*0d54*/ 	.short	0x010a
        /*0d56*/ 	.byte	0x3f
	.zero		1


	//   ....[46]....
        /*0d58*/ 	.word	0x00011300
        /*0d5c*/ 	.word	0x00000013
        /*0d60*/ 	.word	0x00032430
        /*0d64*/ 	.short	0x0107
        /*0d66*/ 	.byte	0x3f
	.zero		1


	//   ....[47]....
        /*0d68*/ 	.word	0x000113d0
        /*0d6c*/ 	.word	0x00000013
        /*0d70*/ 	.word	0x00032430
        /*0d74*/ 	.short	0x0101
        /*0d76*/ 	.byte	0x3f
	.zero		1


	//   ....[48]....
        /*0d78*/ 	.word	0x00011f00
        /*0d7c*/ 	.word	0x00000011
        /*0d80*/ 	.word	0x00032400
        /*0d84*/ 	.short	0x0107
        /*0d86*/ 	.byte	0x3f
	.zero		1


	//   ....[49]....
        /*0d88*/ 	.word	0x00011f90
        /*0d8c*/ 	.word	0x00000011
        /*0d90*/ 	.word	0x00032400
        /*0d94*/ 	.short	0x0101
        /*0d96*/ 	.byte	0x3f
	.zero		1


	//   ....[50]....
        /*0d98*/ 	.word	0x00012ab0
        /*0d9c*/ 	.word	0x00000011
        /*0da0*/ 	.word	0x00032410
        /*0da4*/ 	.short	0x0107
        /*0da6*/ 	.byte	0x3f
	.zero		1


	//   ....[51]....
        /*0da8*/ 	.word	0x00012bb0
        /*0dac*/ 	.word	0x00000011
        /*0db0*/ 	.word	0x00032410
        /*0db4*/ 	.short	0x0101
        /*0db6*/ 	.byte	0x3f
	.zero		1


	//   ....[52]....
        /*0db8*/ 	.word	0x00012bd0
        /*0dbc*/ 	.word	0x00000011
        /*0dc0*/ 	.word	0x00032420
        /*0dc4*/ 	.short	0x010a
        /*0dc6*/ 	.byte	0x3f
	.zero		1


	//   ....[53]....
        /*0dc8*/ 	.word	0x00012c50
        /*0dcc*/ 	.word	0x00000013
        /*0dd0*/ 	.word	0x00032460
        /*0dd4*/ 	.short	0x010a
        /*0dd6*/ 	.byte	0x3f
	.zero		1


	//   ....[54]....
        /*0dd8*/ 	.word	0x000133b0
        /*0ddc*/ 	.word	0x00000013
        /*0de0*/ 	.word	0x00032450
        /*0de4*/ 	.short	0x0107
        /*0de6*/ 	.byte	0x3f
	.zero		1


	//   ....[55]....
        /*0de8*/ 	.word	0x00013470
        /*0dec*/ 	.word	0x00000013
        /*0df0*/ 	.word	0x00032450
        /*0df4*/ 	.short	0x0101
        /*0df6*/ 	.byte	0x3f
	.zero		1


	//   ....[56]....
        /*0df8*/ 	.word	0x000137b0
        /*0dfc*/ 	.word	0x0000000a
        /*0e00*/ 	.word	0x00032440
        /*0e04*/ 	.short	0x010a
        /*0e06*/ 	.byte	0x3f
	.zero		1


	//   ....[57]....
        /*0e08*/ 	.word	0x00013b60
        /*0e0c*/ 	.word	0x0000000a
        /*0e10*/ 	.word	0x00032430
        /*0e14*/ 	.short	0x0107
        /*0e16*/ 	.byte	0x3f
	.zero		1


	//   ....[58]....
        /*0e18*/ 	.word	0x00013c10
        /*0e1c*/ 	.word	0x0000000a
        /*0e20*/ 	.word	0x00032430
        /*0e24*/ 	.short	0x0101
        /*0e26*/ 	.byte	0x3f
	.zero		1


	//   ....[59]....
        /*0e28*/ 	.word	0x00013c40
        /*0e2c*/ 	.word	0x0000000a
        /*0e30*/ 	.word	0x00032460
        /*0e34*/ 	.short	0x010a
        /*0e36*/ 	.byte	0x3f
	.zero		1


	//   ....[60]....
        /*0e38*/ 	.word	0x00014140
        /*0e3c*/ 	.word	0x0000000a
        /*0e40*/ 	.word	0x00032450
        /*0e44*/ 	.short	0x0107
        /*0e46*/ 	.byte	0x3f
	.zero		1


	//   ....[61]....
        /*0e48*/ 	.word	0x000141f0
        /*0e4c*/ 	.word	0x0000000a
        /*0e50*/ 	.word	0x00032450
        /*0e54*/ 	.short	0x0101
        /*0e56*/ 	.byte	0x3f
	.zero		1


	//   ....[62]....
        /*0e58*/ 	.word	0x00015480
        /*0e5c*/ 	.word	0x00000007
        /*0e60*/ 	.word	0x00032420
        /*0e64*/ 	.short	0x010a
        /*0e66*/ 	.byte	0x3f
	.zero		1


	//   ....[63]....
        /*0e68*/ 	.word	0x00015620
        /*0e6c*/ 	.word	0x00000005
        /*0e70*/ 	.word	0x00032440
        /*0e74*/ 	.short	0x010a
        /*0e76*/ 	.byte	0x3f
	.zero		1


	//   ....[64]....
        /*0e78*/ 	.word	0x000156c0
        /*0e7c*/ 	.word	0x00000003
        /*0e80*/ 	.word	0x00032440
        /*0e84*/ 	.short	0x010a
        /*0e86*/ 	.byte	0x3f
	.zero		1


	//   ....[65]....
        /*0e88*/ 	.word	0x00015700
        /*0e8c*/ 	.word	0x00000005
        /*0e90*/ 	.word	0x00032460
        /*0e94*/ 	.short	0x010a
        /*0e96*/ 	.byte	0x3f
	.zero		1


	//   ....[66]....
        /*0e98*/ 	.word	0x00015740
        /*0e9c*/ 	.word	0x00000003
        /*0ea0*/ 	.word	0x00032460
        /*0ea4*/ 	.short	0x010a
        /*0ea6*/ 	.byte	0x3f
	.zero		1


	//   ....[67]....
        /*0ea8*/ 	.word	0x000157a0
        /*0eac*/ 	.word	0x00000003
        /*0eb0*/ 	.word	0x00032400
        /*0eb4*/ 	.short	0x010a
        /*0eb6*/ 	.byte	0x3f
	.zero		1


	//   ....[68]....
        /*0eb8*/ 	.word	0x00015800
        /*0ebc*/ 	.word	0x00000005
        /*0ec0*/ 	.word	0x00032430
        /*0ec4*/ 	.short	0x010a
        /*0ec6*/ 	.byte	0x3f
	.zero		1


	//   ....[69]....
        /*0ec8*/ 	.word	0x00015850
        /*0ecc*/ 	.word	0x00000003
        /*0ed0*/ 	.word	0x00032410
        /*0ed4*/ 	.short	0x010a
        /*0ed6*/ 	.byte	0x3f
	.zero		1


	//   ....[70]....
        /*0ed8*/ 	.word	0x000158b0
        /*0edc*/ 	.word	0x00000005
        /*0ee0*/ 	.word	0x00032450
        /*0ee4*/ 	.short	0x010a
        /*0ee6*/ 	.byte	0x3f
	.zero		1


	//   ....[71]....
        /*0ee8*/ 	.word	0x00015910
        /*0eec*/ 	.word	0x00000099
        /*0ef0*/ 	.word	0x00032430
        /*0ef4*/ 	.short	0x010a
        /*0ef6*/ 	.byte	0x3f
	.zero		1


	//   ....[72]....
        /*0ef8*/ 	.word	0x00015970
        /*0efc*/ 	.word	0x000000ca
        /*0f00*/ 	.word	0x00032450
        /*0f04*/ 	.short	0x010a
        /*0f06*/ 	.byte	0x3f
	.zero		1


	//   ....[73]....
        /*0f08*/ 	.word	0x000159d0
        /*0f0c*/ 	.word	0x00000099
        /*0f10*/ 	.word	0x00032430
        /*0f14*/ 	.short	0x010a
        /*0f16*/ 	.byte	0x3f
	.zero		1


	//   ....[74]....
        /*0f18*/ 	.word	0x00015a30
        /*0f1c*/ 	.word	0x000000c8
        /*0f20*/ 	.word	0x00032450
        /*0f24*/ 	.short	0x010a
        /*0f26*/ 	.byte	0x3f
	.zero		1


	//   ....[75]....
        /*0f28*/ 	.word	0x00015b50
        /*0f2c*/ 	.word	0x00000013
        /*0f30*/ 	.word	0x00032440
        /*0f34*/ 	.short	0x010a
        /*0f36*/ 	.byte	0x3f
	.zero		1


	//   ....[76]....
        /*0f38*/ 	.word	0x00017970
        /*0f3c*/ 	.word	0x00000011
        /*0f40*/ 	.word	0x00032420
        /*0f44*/ 	.short	0x010a
        /*0f46*/ 	.byte	0x3f
	.zero		1


	//   ....[77]....
        /*0f48*/ 	.word	0x000179c0
        /*0f4c*/ 	.word	0x00000013
        /*0f50*/ 	.word	0x00032460
        /*0f54*/ 	.short	0x010a
        /*0f56*/ 	.byte	0x3f
	.zero		1


	//   ....[78]....
        /*0f58*/ 	.word	0x00018310
        /*0f5c*/ 	.word	0x0000000a
        /*0f60*/ 	.word	0x00032440
        /*0f64*/ 	.short	0x010a
        /*0f66*/ 	.byte	0x3f
	.zero		1


	//   ....[79]....
        /*0f68*/ 	.word	0x000189e0
        /*0f6c*/ 	.word	0x0000000a
        /*0f70*/ 	.word	0x00032460
        /*0f74*/ 	.short	0x010a
        /*0f76*/ 	.byte	0x3f
	.zero		1


	//   ....[80]....
        /*0f78*/ 	.word	0x00019b40
        /*0f7c*/ 	.word	0x00000007
        /*0f80*/ 	.word	0x00032420
        /*0f84*/ 	.short	0x010a
        /*0f86*/ 	.byte	0x3f
	.zero		1


	//   ....[81]....
        /*0f88*/ 	.word	0x00019ce0
        /*0f8c*/ 	.word	0x00000005
        /*0f90*/ 	.word	0x00032440
        /*0f94*/ 	.short	0x010a
        /*0f96*/ 	.byte	0x3f
	.zero		1


	//   ....[82]....
        /*0f98*/ 	.word	0x00019d30
        /*0f9c*/ 	.word	0x00000003
        /*0fa0*/ 	.word	0x00032440
        /*0fa4*/ 	.short	0x010a
        /*0fa6*/ 	.byte	0x3f
	.zero		1


	//   ....[83]....
        /*0fa8*/ 	.word	0x00019d80
        /*0fac*/ 	.word	0x00000005
        /*0fb0*/ 	.word	0x00032460
        /*0fb4*/ 	.short	0x010a
        /*0fb6*/ 	.byte	0x3f
	.zero		1


	//----- nvinfo : EIATTR_NUM_MBARRIERS
	.align		4
.L_1576:
        /*0fb8*/ 	.byte	0x03, 0x38
        /*0fba*/ 	.short	0x0017


	//----- nvinfo : EIATTR_EXIT_INSTR_OFFSETS
	.align		4
        /*0fbc*/ 	.byte	0x04, 0x1c
        /*0fbe*/ 	.short	(.L_1578 - .L_1577)


	//   ....[0]....
.L_1577:
        /*0fc0*/ 	.word	0x000009e0


	//   ....[1]....
        /*0fc4*/ 	.word	0x0000e980


	//   ....[2]....
        /*0fc8*/ 	.word	0x00015790


	//----- nvinfo : EIATTR_MAX_THREADS
	.align		4
.L_1578:
        /*0fcc*/ 	.byte	0x04, 0x05
        /*0fce*/ 	.short	(.L_1580 - .L_1579)
.L_1579:
        /*0fd0*/ 	.word	0x00000180
        /*0fd4*/ 	.word	0x00000001
        /*0fd8*/ 	.word	0x00000001


	//----- nvinfo : EIATTR_CRS_STACK_SIZE
	.align		4
.L_1580:
        /*0fdc*/ 	.byte	0x04, 0x1e
        /*0fde*/ 	.short	(.L_1582 - .L_1581)
.L_1581:
        /*0fe0*/ 	.word	0x00000000


	//----- nvinfo : EIATTR_CBANK_PARAM_SIZE
	.align		4
.L_1582:
        /*0fe4*/ 	.byte	0x03, 0x19
        /*0fe6*/ 	.short	0x0bf0


	//----- nvinfo : EIATTR_PARAM_CBANK
	.align		4
        /*0fe8*/ 	.byte	0x04, 0x0a
        /*0fea*/ 	.short	(.L_1584 - .L_1583)
	.align		4
.L_1583:
        /*0fec*/ 	.word	index@(.nv.constant0._ZN7cutlass13device_kernelIN5flash11enable_sm90INS1_16FlashAttnFwdSm90INS1_25CollectiveMainloopFwdSm90ILi2EN4cute5tupleIJNS5_1CILi1EEES8_S8_EEENS6_IJNS7_ILi128EEENS7_ILi96EEENS7_ILi64EEEEEELi256ENS_10bfloat16_tEfNS_4arch4Sm90ELb1ELb0ELb0ELb1ELb1ELb0ELb1ELb1ELb0ELb1ELb1ELb0EEENS1_21CollectiveEpilogueFwdINS6_IJSA_NS7_ILi256EEESB_EEES9_SE_SG_Li256ELb1ELb1ELb1ELb0EEENS1_36VarlenDynamicPersistentTileSchedulerILi128ELi96ELi256ELi128ELb1ELb1ELb1ELb1ELb1ELb1EEEEEEEEEvNT_6ParamsE)
        /*0ff0*/ 	.short	0x0210
        /*0ff2*/ 	.short	0x0bf0


	//----- nvinfo : EIATTR_SW_WAR
	.align		4
.L_1584:
        /*0ff4*/ 	.byte	0x04, 0x36
        /*0ff6*/ 	.short	(.L_1586 - .L_1585)
.L_1585:
        /*0ff8*/ 	.word	0x00000008
.L_1586:


//--------------------- .nv.info._ZN7cutlass13device_kernelIN5flash11enable_sm90INS1_16FlashAttnFwdSm90INS1_25CollectiveMainloopFwdSm90ILi2EN4cute5tupleIJNS5_1CILi1EEES8_S8_EEENS6_IJNS7_ILi128EEENS7_ILi96EEENS7_ILi64EEEEEELi256ENS_10bfloat16_tEfNS_4arch4Sm90ELb1ELb0ELb0ELb1ELb1ELb1ELb1ELb1ELb0ELb1ELb1ELb0EEENS1_21CollectiveEpilogueFwdINS6_IJSA_NS7_ILi256EEESB_EEES9_SE_SG_Li256ELb1ELb1ELb1ELb0EEENS1_36VarlenDynamicPersistentTileSchedulerILi128ELi96ELi256ELi128ELb1ELb1ELb1ELb1ELb1ELb1EEEEEEEEEvNT_6ParamsE --------------------------
	.section	.nv.info._ZN7cutlass13device_kernelIN5flash11enable_sm90INS1_16FlashAttnFwdSm90INS1_25CollectiveMainloopFwdSm90ILi2EN4cute5tupleIJNS5_1CILi1EEES8_S8_EEENS6_IJNS7_ILi128EEENS7_ILi96EEENS7_ILi64EEEEEELi256ENS_10bfloat16_tEfNS_4arch4Sm90ELb1ELb0ELb0ELb1ELb1ELb1ELb1ELb1ELb0ELb1ELb1ELb0EEENS1_21CollectiveEpilogueFwdINS6_IJSA_NS7_ILi256EEESB_EEES9_SE_SG_Li256ELb1ELb1ELb1ELb0EEENS1_36VarlenDynamicPersistentTileSchedulerILi128ELi96ELi256ELi128ELb1ELb1ELb1ELb1ELb1ELb1EEEEEEEEEvNT_6ParamsE,"",@"SHT_CUDA_INFO"
	.sectionflags	@""
	.align	4


	//----- nvinfo : EIATTR_CUDA_API_VERSION
	.align		4
        /*0000*/ 	.byte	0x04, 0x37
        /*0002*/ 	.short	(.L_1588 - .L_1587)
.L_1587:
        /*0004*/ 	.word	0x00000082


	//----- nvinfo : EIATTR_KPARAM_INFO
	.align		4
.L_1588:
        /*0008*/ 	.byte	0x04, 0x17
        /*000a*/ 	.short	(.L_1590 - .L_1589)
.L_1589:
        /*000c*/ 	.word	0x00000000
        /*0010*/ 	.short	0x0000
        /*0012*/ 	.short	0x0070
        /*0014*/ 	.byte	0x00, 0xf0, 0x01, 0x2e


	//----- nvinfo : EIATTR_SPARSE_MMA_MASK
	.align		4
.L_1590:
        /*0018*/ 	.byte	0x03, 0x50
        /*001a*/ 	.short	0x0000


	//----- nvinfo : EIATTR_MAXREG_COUNT
	.align		4
        /*001c*/ 	.byte	0x03, 0x1b
        /*001e*/ 	.short	0x00a8


	//----- nvinfo : EIATTR_NUM_BARRIERS
	.align		4
        /*0020*/ 	.byte	0x02, 0x4c
        /*0022*/ 	.byte	0x10
	.zero		1


	//----- nvinfo : EIATTR_EXTERNS
	.align		4
        /*0024*/ 	.byte	0x04, 0x0f
        /*0026*/ 	.short	(.L_1592 - .L_1591)


	//   ....[0]....
	.align		4
.L_1591:
        /*0028*/ 	.word	index@(__assertfail)


	//----- nvinfo : EIATTR_ANNOTATIONS
	.align		4
.L_1592:
        /*002c*/ 	.byte	0x04, 0x55
        /*002e*/ 	.short	(.L_1594 - .L_1593)


	//   ....[0]....
.L_1593:
        /* <DEDUP_REMOVED lines=195> */


	//----- nvinfo : EIATTR_MERCURY_ISA_VERSION
	.align		4
.L_1594:
        /*0c50*/ 	.byte	0x03, 0x5f
        /*0c52*/ 	.short	0x0101


	//----- nvinfo : EIATTR_UNUSED_LOAD_BYTE_OFFSET
	.align		4
        /*0c54*/ 	.byte	0x04, 0x44
        /*0c56*/ 	.short	(.L_1596 - .L_1595)


	//   ....[0]....
.L_1595:
        /*0c58*/ 	.word	0x00000aa0
        /*0c5c*/ 	.word	0x0000fff0


	//   ....[1]....
        /*0c60*/ 	.word	0x00013690
        /*0c64*/ 	.word	0x0000fff0


	//----- nvinfo : EIATTR_INT_WARP_WIDE_INSTR_OFFSETS
	.align		4
.L_1596:
        /*0c68*/ 	.byte	0x04, 0x31
        /*0c6a*/ 	.short	(.L_1598 - .L_1597)


	//   ....[0]....
.L_1597:
        /*0c6c*/ 	.word	0x00000130


	//   ....[1]....
        /*0c70*/ 	.word	0x00000170


	//   ....[2]....
        /*0c74*/ 	.word	0x000001e0


	//   ....[3]....
        /*0c78*/ 	.word	0x000001f0


	//   ....[4]....
        /*0c7c*/ 	.word	0x0001b9f0


	//   ....[5]....
        /*0c80*/ 	.word	0x0001ba80


	//   ....[6]....
        /*0c84*/ 	.word	0x0001f990


	//   ....[7]....
        /*0c88*/ 	.word	0x0001fa20


	//----- nvinfo : EIATTR_COOP_GROUP_MASK_REGIDS
	.align		4
.L_1598:
        /*0c8c*/ 	.byte	0x04, 0x29
        /*0c8e*/ 	.short	(.L_1600 - .L_1599)


	//   ....[0]....
.L_1599:
        /*0c90*/ 	.word	0xffffffff


	//   ....[1]....
        /*0c94*/ 	.word	0xffffffff


	//   ....[2]....
        /*0c98*/ 	.word	0xffffffff


	//   ....[3]....
        /*0c9c*/ 	.word	0xffffffff


	//   ....[4]....
        /*0ca0*/ 	.word	0xffffffff


	//   ....[5]....
        /*0ca4*/ 	.word	0xffffffff


	//   ....[6]....
        /*0ca8*/ 	.word	0xffffffff


	//   ....[7]....
        /*0cac*/ 	.word	0xffffffff


	//   ....[8]....
        /*0cb0*/ 	.word	0xffffffff


	//   ....[9]....
        /*0cb4*/ 	.word	0xffffffff


	//   ....[10]....
        /*0cb8*/ 	.word	0xffffffff


	//   ....[11]....
        /*0cbc*/ 	.word	0xffffffff


	//   ....[12]....
        /*0cc0*/ 	.word	0xffffffff


	//   ....[13]....
        /*0cc4*/ 	.word	0xffffffff


	//   ....[14]....
        /*0cc8*/ 	.word	0xffffffff


	//   ....[15]....
        /*0ccc*/ 	.word	0xffffffff


	//   ....[16]....
        /*0cd0*/ 	.word	0xffffffff


	//   ....[17]....
        /*0cd4*/ 	.word	0xffffffff


	//   ....[18]....
        /*0cd8*/ 	.word	0xffffffff


	//   ....[19]....
        /*0cdc*/ 	.word	0xffffffff


	//   ....[20]....
        /*0ce0*/ 	.word	0xffffffff


	//   ....[21]....
        /*0ce4*/ 	.word	0xffffffff


	//   ....[22]....
        /*0ce8*/ 	.word	0xffffffff


	//   ....[23]....
        /*0cec*/ 	.word	0xffffffff


	//   ....[24]....
        /*0cf0*/ 	.word	0xffffffff


	//   ....[25]....
        /*0cf4*/ 	.word	0xffffffff


	//   ....[26]....
        /*0cf8*/ 	.word	0xffffffff


	//   ....[27]....
        /*0cfc*/ 	.word	0xffffffff


	//   ....[28]....
        /*0d00*/ 	.word	0xffffffff


	//   ....[29]....
        /*0d04*/ 	.word	0xffffffff


	//   ....[30]....
        /*0d08*/ 	.word	0xffffffff


	//   ....[31]....
        /*0d0c*/ 	.word	0xffffffff


	//   ....[32]....
        /*0d10*/ 	.word	0xffffffff


	//   ....[33]....
        /*0d14*/ 	.word	0xffffffff


	//   ....[34]....
        /*0d18*/ 	.word	0xffffffff


	//   ....[35]....
        /*0d1c*/ 	.word	0xffffffff


	//   ....[36]....
        /*0d20*/ 	.word	0xffffffff


	//   ....[37]....
        /*0d24*/ 	.word	0xffffffff


	//   ....[38]....
        /*0d28*/ 	.word	0xffffffff


	//   ....[39]....
        /*0d2c*/ 	.word	0xffffffff


	//   ....[40]....
        /*0d30*/ 	.word	0xffffffff


	//   ....[41]....
        /*0d34*/ 	.word	0xffffffff


	//   ....[42]....
        /*0d38*/ 	.word	0xffffffff


	//   ....[43]....
        /*0d3c*/ 	.word	0xffffffff


	//   ....[44]....
        /*0d40*/ 	.word	0xffffffff


	//   ....[45]....
        /*0d44*/ 	.word	0xffffffff


	//   ....[46]....
        /*0d48*/ 	.word	0xffffffff


	//   ....[47]....
        /*0d4c*/ 	.word	0xffffffff


	//   ....[48]....
        /*0d50*/ 	.word	0xffffffff


	//   ....[49]....
        /*0d54*/ 	.word	0xffffffff


	//   ....[50]....
        /*0d58*/ 	.word	0xffffffff


	//   ....[51]....
        /*0d5c*/ 	.word	0xffffffff


	//   ....[52]....
        /*0d60*/ 	.word	0xffffffff


	//   ....[53]....
        /*0d64*/ 	.word	0xffffffff


	//   ....[54]....
        /*0d68*/ 	.word	0xffffffff


	//   ....[55]....
        /*0d6c*/ 	.word	0xffffffff


	//   ....[56]....
        /*0d70*/ 	.word	0xffffffff


	//   ....[57]....
        /*0d74*/ 	.word	0xffffffff


	//   ....[58]....
        /*0d78*/ 	.word	0xffffffff


	//   ....[59]....
        /*0d7c*/ 	.word	0xffffffff


	//   ....[60]....
        /*0d80*/ 	.word	0xffffffff


	//   ....[61]....
        /*0d84*/ 	.word	0xffffffff


	//   ....[62]....
        /*0d88*/ 	.word	0xffffffff


	//   ....[63]....
        /*0d8c*/ 	.word	0xffffffff


	//   ....[64]....
        /*0d90*/ 	.word	0xffffffff


	//   ....[65]....
        /*0d94*/ 	.word	0xffffffff


	//   ....[66]....
        /*0d98*/ 	.word	0xffffffff


	//   ....[67]....
        /*0d9c*/ 	.word	0xffffffff


	//   ....[68]....
        /*0da0*/ 	.word	0xffffffff


	//   ....[69]....
        /*0da4*/ 	.word	0xffffffff


	//   ....[70]....
        /*0da8*/ 	.word	0xffffffff


	//   ....[71]....
        /*0dac*/ 	.word	0xffffffff


	//   ....[72]....
        /*0db0*/ 	.word	0xffffffff


	//   ....[73]....
        /*0db4*/ 	.word	0xffffffff


	//   ....[74]....
        /*0db8*/ 	.word	0xffffffff


	//   ....[75]....
        /*0dbc*/ 	.word	0xffffffff


	//   ....[76]....
        /*0dc0*/ 	.word	0xffffffff


	//   ....[77]....
        /*0dc4*/ 	.word	0xffffffff


	//   ....[78]....
        /*0dc8*/ 	.word	0xffffffff


	//   ....[79]....
        /*0dcc*/ 	.word	0xffffffff


	//   ....[80]....
        /*0dd0*/ 	.word	0xffffffff


	//   ....[81]....
        /*0dd4*/ 	.word	0xffffffff


	//   ....[82]....
        /*0dd8*/ 	.word	0xffffffff


	//   ....[83]....
        /*0ddc*/ 	.word	0xffffffff


	//   ....[84]....
        /*0de0*/ 	.word	0xffffffff


	//   ....[85]....
        /*0de4*/ 	.word	0xffffffff


	//   ....[86]....
        /*0de8*/ 	.word	0xffffffff


	//   ....[87]....
        /*0dec*/ 	.word	0xffffffff


	//   ....[88]....
        /*0df0*/ 	.word	0xffffffff


	//   ....[89]....
        /*0df4*/ 	.word	0xffffffff


	//   ....[90]....
        /*0df8*/ 	.word	0xffffffff


	//   ....[91]....
        /*0dfc*/ 	.word	0xffffffff


	//   ....[92]....
        /*0e00*/ 	.word	0xffffffff


	//   ....[93]....
        /*0e04*/ 	.word	0xffffffff


	//   ....[94]....
        /*0e08*/ 	.word	0xffffffff


	//   ....[95]....
        /*0e0c*/ 	.word	0xffffffff


	//   ....[96]....
        /*0e10*/ 	.word	0xffffffff


	//   ....[97]....
        /*0e14*/ 	.word	0xffffffff


	//   ....[98]....
        /*0e18*/ 	.word	0xffffffff


	//   ....[99]....
        /*0e1c*/ 	.word	0xffffffff


	//   ....[100]....
        /*0e20*/ 	.word	0xffffffff


	//   ....[101]....
        /*0e24*/ 	.word	0xffffffff


	//   ....[102]....
        /*0e28*/ 	.word	0xffffffff


	//   ....[103]....
        /*0e2c*/ 	.word	0xffffffff


	//   ....[104]....
        /*0e30*/ 	.word	0xffffffff


	//   ....[105]....
        /*0e34*/ 	.word	0xffffffff


	//   ....[106]....
        /*0e38*/ 	.word	0xffffffff


	//   ....[107]....
        /*0e3c*/ 	.word	0xffffffff


	//   ....[108]....
        /*0e40*/ 	.word	0xffffffff


	//   ....[109]....
        /*0e44*/ 	.word	0xffffffff


	//   ....[110]....
        /*0e48*/ 	.word	0xffffffff


	//   ....[111]....
        /*0e4c*/ 	.word	0xffffffff


	//   ....[112]....
        /*0e50*/ 	.word	0xffffffff


	//   ....[113]....
        /*0e54*/ 	.word	0xffffffff


	//   ....[114]....
        /*0e58*/ 	.word	0xffffffff


	//   ....[115]....
        /*0e5c*/ 	.word	0xffffffff


	//   ....[116]....
        /*0e60*/ 	.word	0xffffffff


	//   ....[117]....
        /*0e64*/ 	.word	0xffffffff


	//   ....[118]....
        /*0e68*/ 	.word	0xffffffff


	//   ....[119]....
        /*0e6c*/ 	.word	0xffffffff


	//   ....[120]....
        /*0e70*/ 	.word	0xffffffff


	//   ....[121]....
        /*0e74*/ 	.word	0xffffffff


	//   ....[122]....
        /*0e78*/ 	.word	0xffffffff


	//   ....[123]....
        /*0e7c*/ 	.word	0xffffffff


	//   ....[124]....
        /*0e80*/ 	.word	0xffffffff


	//   ....[125]....
        /*0e84*/ 	.word	0xffffffff


	//   ....[126]....
        /*0e88*/ 	.word	0xffffffff


	//   ....[127]....
        /*0e8c*/ 	.word	0xffffffff


	//   ....[128]....
        /*0e90*/ 	.word	0xffffffff


	//   ....[129]....
        /*0e94*/ 	.word	0xffffffff


	//   ....[130]....
        /*0e98*/ 	.word	0xffffffff


	//   ....[131]....
        /*0e9c*/ 	.word	0xffffffff


	//   ....[132]....
        /*0ea0*/ 	.word	0xffffffff


	//   ....[133]....
        /*0ea4*/ 	.word	0xffffffff


	//   ....[134]....
        /*0ea8*/ 	.word	0xffffffff


	//   ....[135]....
        /*0eac*/ 	.word	0xffffffff


	//   ....[136]....
        /*0eb0*/ 	.word	0xffffffff


	//   ....[137]....
        /*0eb4*/ 	.word	0xffffffff


	//   ....[138]....
        /*0eb8*/ 	.word	0xffffffff


	//   ....[139]....
        /*0ebc*/ 	.word	0xffffffff


	//   ....[140]....
        /*0ec0*/ 	.word	0xffffffff


	//   ....[141]....
        /*0ec4*/ 	.word	0xffffffff


	//   ....[142]....
        /*0ec8*/ 	.word	0xffffffff


	//   ....[143]....
        /*0ecc*/ 	.word	0xffffffff


	//   ....[144]....
        /*0ed0*/ 	.word	0xffffffff


	//   ....[145]....
        /*0ed4*/ 	.word	0xffffffff


	//   ....[146]....
        /*0ed8*/ 	.word	0xffffffff


	//   ....[147]....
        /*0edc*/ 	.word	0xffffffff


	//   ....[148]....
        /*0ee0*/ 	.word	0xffffffff


	//   ....[149]....
        /*0ee4*/ 	.word	0xffffffff


	//   ....[150]....
        /*0ee8*/ 	.word	0xffffffff


	//   ....[151]....
        /*0eec*/ 	.word	0xffffffff


	//   ....[152]....
        /*0ef0*/ 	.word	0xffffffff


	//   ....[153]....
        /*0ef4*/ 	.word	0xffffffff


	//   ....[154]....
        /*0ef8*/ 	.word	0xffffffff


	//   ....[155]....
        /*0efc*/ 	.word	0xffffffff


	//   ....[156]....
        /*0f00*/ 	.word	0xffffffff


	//   ....[157]....
        /*0f04*/ 	.word	0xffffffff


	//   ....[158]....
        /*0f08*/ 	.word	0xffffffff


	//   ....[159]....
        /*0f0c*/ 	.word	0xffffffff


	//   ....[160]....
        /*0f10*/ 	.word	0xffffffff


	//   ....[161]....
        /*0f14*/ 	.word	0xffffffff


	//   ....[162]....
        /*0f18*/ 	.word	0xffffffff


	//   ....[163]....
        /*0f1c*/ 	.word	0xffffffff


	//   ....[164]....
        /*0f20*/ 	.word	0xffffffff


	//   ....[165]....
        /*0f24*/ 	.word	0xffffffff


	//   ....[166]....
        /*0f28*/ 	.word	0xffffffff


	//   ....[167]....
        /*0f2c*/ 	.word	0xffffffff


	//   ....[168]....
        /*0f30*/ 	.word	0xffffffff


	//   ....[169]....
        /*0f34*/ 	.word	0xffffffff


	//   ....[170]....
        /*0f38*/ 	.word	0xffffffff


	//   ....[171]....
        /*0f3c*/ 	.word	0xffffffff


	//   ....[172]....
        /*0f40*/ 	.word	0xffffffff


	//   ....[173]....
        /*0f44*/ 	.word	0xffffffff


	//   ....[174]....
        /*0f48*/ 	.word	0xffffffff


	//   ....[175]....
        /*0f4c*/ 	.word	0xffffffff


	//   ....[176]....
        /*0f50*/ 	.word	0xffffffff


	//   ....[177]....
        /*0f54*/ 	.word	0xffffffff


	//   ....[178]....
        /*0f58*/ 	.word	0xffffffff


	//   ....[179]....
        /*0f5c*/ 	.word	0xffffffff


	//   ....[180]....
        /*0f60*/ 	.word	0xffffffff


	//   ....[181]....
        /*0f64*/ 	.word	0xffffffff


	//   ....[182]....
        /*0f68*/ 	.word	0xffffffff


	//   ....[183]....
        /*0f6c*/ 	.word	0xffffffff


	//   ....[184]....
        /*0f70*/ 	.word	0xffffffff


	//   ....[185]....
        /*0f74*/ 	.word	0xffffffff


	//   ....[186]....
        /*0f78*/ 	.word	0xffffffff


	//   ....[187]....
        /*0f7c*/ 	.word	0xffffffff


	//   ....[188]....
        /*0f80*/ 	.word	0xffffffff


	//   ....[189]....
        /*0f84*/ 	.word	0xffffffff


	//   ....[190]....
        /*0f88*/ 	.word	0xffffffff


	//   ....[191]....
        /*0f8c*/ 	.word	0xffffffff


	//   ....[192]....
        /*0f90*/ 	.word	0xffffffff


	//   ....[193]....
        /*0f94*/ 	.word	0xffffffff


	//   ....[194]....
        /*0f98*/ 	.word	0xffffffff


	//   ....[195]....
        /*0f9c*/ 	.word	0xffffffff


	//   ....[196]....
        /*0fa0*/ 	.word	0xffffffff


	//   ....[197]....
        /*0fa4*/ 	.word	0xffffffff


	//   ....[198]....
        /*0fa8*/ 	.word	0xffffffff


	//   ....[199]....
        /*0fac*/ 	.word	0xffffffff


	//   ....[200]....
        /*0fb0*/ 	.word	0xffffffff


	//   ....[201]....
        /*0fb4*/ 	.word	0x0500000f


	//   ....[202]....
        /*0fb8*/ 	.word	0x0500000f


	//   ....[203]....
        /*0fbc*/ 	.word	0x0500000f


	//   ....[204]....
        /*0fc0*/ 	.word	0x0500000f


	//   ....[205]....
        /*0fc4*/ 	.word	0x0500000f


	//   ....[206]....
        /*0fc8*/ 	.word	0x0500000f


	//   ....[207]....
        /*0fcc*/ 	.word	0x0500000f


	//   ....[208]....
        /*0fd0*/ 	.word	0x0500000f


	//   ....[209]....
        /*0fd4*/ 	.word	0x0500000f


	//   ....[210]....
        /*0fd8*/ 	.word	0x0500000f


	//   ....[211]....
        /*0fdc*/ 	.word	0x0500000f


	//   ....[212]....
        /*0fe0*/ 	.word	0x0500000f


	//   ....[213]....
        /*0fe4*/ 	.word	0x0500000f


	//   ....[214]....
        /*0fe8*/ 	.word	0x0500000f


	//   ....[215]....
        /*0fec*/ 	.word	0x0500000f


	//   ....[216]....
        /*0ff0*/ 	.word	0x0500000f


	//   ....[217]....
        /*0ff4*/ 	.word	0x0500000f


	//   ....[218]....
        /*0ff8*/ 	.word	0x0500000f


	//   ....[219]....
        /*0ffc*/ 	.word	0x0500000f


	//   ....[220]....
        /*1000*/ 	.word	0x0500000f


	//   ....[221]....
        /*1004*/ 	.word	0x0500000f


	//   ....[222]....
        /*1008*/ 	.word	0x0500000f


	//   ....[223]....
        /*100c*/ 	.word	0x0500000f


	//   ....[224]....
        /*1010*/ 	.word	0x0500000f


	//   ....[225]....
        /*1014*/ 	.word	0x0500000f


	//   ....[226]....
        /*1018*/ 	.word	0x0500000f


	//   ....[227]....
        /*101c*/ 	.word	0x0500000f


	//   ....[228]....
        /*1020*/ 	.word	0x0500000f


	//   ....[229]....
        /*1024*/ 	.word	0x0500000f


	//   ....[230]....
        /*1028*/ 	.word	0x0500000f


	//   ....[231]....
        /*102c*/ 	.word	0x0500000f


	//   ....[232]....
        /*1030*/ 	.word	0x0500000f


	//   ....[233]....
        /*1034*/ 	.word	0x0500000f


	//   ....[234]....
        /*1038*/ 	.word	0x0500000f


	//   ....[235]....
        /*103c*/ 	.word	0x0500000f


	//   ....[236]....
        /*1040*/ 	.word	0x0500000f


	//   ....[237]....
        /*1044*/ 	.word	0x0500000f


	//   ....[238]....
        /*1048*/ 	.word	0x0500000f


	//   ....[239]....
        /*104c*/ 	.word	0x0500000f


	//   ....[240]....
        /*1050*/ 	.word	0x0500000f


	//   ....[241]....
        /*1054*/ 	.word	0x0500000f


	//   ....[242]....
        /*1058*/ 	.word	0x0500000f


	//   ....[243]....
        /*105c*/ 	.word	0x0500000f


	//   ....[244]....
        /*1060*/ 	.word	0x0500000f


	//   ....[245]....
        /*1064*/ 	.word	0x0500000f


	//   ....[246]....
        /*1068*/ 	.word	0x0500000f


	//   ....[247]....
        /*106c*/ 	.word	0x0500000f


	//   ....[248]....
        /*1070*/ 	.word	0x0500000f


	//   ....[249]....
        /*1074*/ 	.word	0x0500000f


	//   ....[250]....
        /*1078*/ 	.word	0x0500000f


	//   ....[251]....
        /*107c*/ 	.word	0x0500000f


	//   ....[252]....
        /*1080*/ 	.word	0x0500000f


	//   ....[253]....
        /*1084*/ 	.word	0x0500000f


	//   ....[254]....
        /*1088*/ 	.word	0x0500000f


	//   ....[255]....
        /*108c*/ 	.word	0x0500000f


	//   ....[0]....
        /*1090*/ 	.word	0x0500000f


	//   ....[1]....
        /*1094*/ 	.word	0x0500000f


	//   ....[2]....
        /*1098*/ 	.word	0x0500000f


	//   ....[3]....
        /*109c*/ 	.word	0x0500000f


	//   ....[4]....
        /*10a0*/ 	.word	0x0500000f


	//   ....[5]....
        /*10a4*/ 	.word	0x0500000f


	//   ....[6]....
        /*10a8*/ 	.word	0x0500000f


	//   ....[7]....
        /*10ac*/ 	.word	0x0500000f


	//   ....[8]....
        /*10b0*/ 	.word	0x0500000f


	//   ....[9]....
        /*10b4*/ 	.word	0x0500000f


	//   ....[10]....
        /*10b8*/ 	.word	0x0500000f


	//   ....[11]....
        /*10bc*/ 	.word	0x0500000f


	//   ....[12]....
        /*10c0*/ 	.word	0x0500000f


	//   ....[13]....
        /*10c4*/ 	.word	0x0500000f


	//   ....[14]....
        /*10c8*/ 	.word	0x0500000f


	//   ....[15]....
        /*10cc*/ 	.word	0x0500000f


	//   ....[16]....
        /*10d0*/ 	.word	0x0500000f


	//   ....[17]....
        /*10d4*/ 	.word	0x0500000f


	//   ....[18]....
        /*10d8*/ 	.word	0x0500000f


	//   ....[19]....
        /*10dc*/ 	.word	0x0500000f


	//   ....[20]....
        /*10e0*/ 	.word	0x0500000f


	//   ....[21]....
        /*10e4*/ 	.word	0x0500000f


	//   ....[22]....
        /*10e8*/ 	.word	0x0500000f


	//   ....[23]....
        /*10ec*/ 	.word	0x0500000f


	//   ....[24]....
        /*10f0*/ 	.word	0x0500000f


	//   ....[25]....
        /*10f4*/ 	.word	0x0500000f


	//   ....[26]....
        /*10f8*/ 	.word	0x0500000f


	//   ....[27]....
        /*10fc*/ 	.word	0x0500000f


	//   ....[28]....
        /*1100*/ 	.word	0x0500000f


	//   ....[29]....
        /*1104*/ 	.word	0x0500000f


	//   ....[30]....
        /*1108*/ 	.word	0x0500000f


	//   ....[31]....
        /*110c*/ 	.word	0x0500000f


	//   ....[32]....
        /*1110*/ 	.word	0x0500000f


	//   ....[33]....
        /*1114*/ 	.word	0x0500000f


	//   ....[34]....
        /*1118*/ 	.word	0x0500000f


	//   ....[35]....
        /*111c*/ 	.word	0x0500000f


	//   ....[36]....
        /*1120*/ 	.word	0x0500000f


	//   ....[37]....
        /*1124*/ 	.word	0x0500000f


	//   ....[38]....
        /*1128*/ 	.word	0x0500000f


	//   ....[39]....
        /*112c*/ 	.word	0x0500000f


	//   ....[40]....
        /*1130*/ 	.word	0x0500000f


	//   ....[41]....
        /*1134*/ 	.word	0x0500000f


	//   ....[42]....
        /*1138*/ 	.word	0x0500000f


	//   ....[43]....
        /*113c*/ 	.word	0x0500000f


	//   ....[44]....
        /*1140*/ 	.word	0x0500000f


	//   ....[45]....
        /*1144*/ 	.word	0x0500000f


	//   ....[46]....
        /*1148*/ 	.word	0x0500000f


	//   ....[47]....
        /*114c*/ 	.word	0x0500000f


	//   ....[48]....
        /*1150*/ 	.word	0x0500000f


	//   ....[49]....
        /*1154*/ 	.word	0x0500000f


	//   ....[50]....
        /*1158*/ 	.word	0x0500000f


	//   ....[51]....
        /*115c*/ 	.word	0x0500000f


	//   ....[52]....
        /*1160*/ 	.word	0x0500000f


	//   ....[53]....
        /*1164*/ 	.word	0x0500000f


	//   ....[54]....
        /*1168*/ 	.word	0x0500000f


	//   ....[55]....
        /*116c*/ 	.word	0x0500000f


	//   ....[56]....
        /*1170*/ 	.word	0x0500000f


	//   ....[57]....
        /*1174*/ 	.word	0x0500000f


	//   ....[58]....
        /*1178*/ 	.word	0x0500000f


	//   ....[59]....
        /*117c*/ 	.word	0x0500000f


	//   ....[60]....
        /*1180*/ 	.word	0x0500000f


	//   ....[61]....
        /*1184*/ 	.word	0x0500000f


	//   ....[62]....
        /*1188*/ 	.word	0x0500000f


	//   ....[63]....
        /*118c*/ 	.word	0x0500000f


	//   ....[64]....
        /*1190*/ 	.word	0x0500000f


	//   ....[65]....
        /*1194*/ 	.word	0x0500000f


	//   ....[66]....
        /*1198*/ 	.word	0x0500000f


	//   ....[67]....
        /*119c*/ 	.word	0x0500000f


	//   ....[68]....
        /*11a0*/ 	.word	0x0500000f


	//   ....[69]....
        /*11a4*/ 	.word	0x0500000f


	//   ....[70]....
        /*11a8*/ 	.word	0x0500000f


	//   ....[71]....
        /*11ac*/ 	.word	0x0500000f


	//   ....[72]....
        /*11b0*/ 	.word	0x0500000f


	//   ....[73]....
        /*11b4*/ 	.word	0x0500000f


	//   ....[74]....
        /*11b8*/ 	.word	0x0500000f


	//   ....[75]....
        /*11bc*/ 	.word	0x0500000f


	//   ....[76]....
        /*11c0*/ 	.word	0x0500000f


	//   ....[77]....
        /*11c4*/ 	.word	0x0500000f


	//   ....[78]....
        /*11c8*/ 	.word	0x0500000f


	//   ....[79]....
        /*11cc*/ 	.word	0x0500000f


	//   ....[80]....
        /*11d0*/ 	.word	0x0500000f


	//   ....[81]....
        /*11d4*/ 	.word	0x0500000f


	//   ....[82]....
        /*11d8*/ 	.word	0x0500000f


	//   ....[83]....
        /*11dc*/ 	.word	0x0500000f


	//   ....[84]....
        /*11e0*/ 	.word	0x0500000f


	//   ....[85]....
        /*11e4*/ 	.word	0x0500000f


	//   ....[86]....
        /*11e8*/ 	.word	0x0500000f


	//   ....[87]....
        /*11ec*/ 	.word	0x0500000f


	//   ....[88]....
        /*11f0*/ 	.word	0x0500000f


	//   ....[89]....
        /*11f4*/ 	.word	0x0500000f


	//   ....[90]....
        /*11f8*/ 	.word	0x0500000f


	//   ....[91]....
        /*11fc*/ 	.word	0x0500000f


	//   ....[92]....
        /*1200*/ 	.word	0x0500000f


	//   ....[93]....
        /*1204*/ 	.word	0x0500000f


	//   ....[94]....
        /*1208*/ 	.word	0x0500000f


	//----- nvinfo : EIATTR_COOP_GROUP_INSTR_OFFSETS
	.align		4
.L_1600:
        /*120c*/ 	.byte	0x04, 0x28
        /*120e*/ 	.short	(.L_1602 - .L_1601)


	//   ....[0]....
.L_1601:
        /*1210*/ 	.word	0x00000070


	//   ....[1]....
        /*1214*/ 	.word	0x00000140


	//   ....[2]....
        /*1218*/ 	.word	0x00000190


	//   ....[3]....
        /*121c*/ 	.word	0x000003e0


	//   ....[4]....
        /*1220*/ 	.word	0x00000540


	//   ....[5]....
        /*1224*/ 	.word	0x00000660


	//   ....[6]....
        /*1228*/ 	.word	0x000007c0


	//   ....[7]....
        /*122c*/ 	.word	0x00003920


	//   ....[8]....
        /*1230*/ 	.word	0x00003930


	//   ....[9]....
        /*1234*/ 	.word	0x00004060


	//   ....[10]....
        /*1238*/ 	.word	0x00004070


	//   ....[11]....
        /*123c*/ 	.word	0x00004cb0


	//   ....[12]....
        /*1240*/ 	.word	0x00004cc0


	//   ....[13]....
        /*1244*/ 	.word	0x000054a0


	//   ....[14]....
        /*1248*/ 	.word	0x000054b0


	//   ....[15]....
        /*124c*/ 	.word	0x00005ef0


	//   ....[16]....
        /*1250*/ 	.word	0x00005f00


	//   ....[17]....
        /*1254*/ 	.word	0x00006010


	//   ....[18]....
        /*1258*/ 	.word	0x00006020


	//   ....[19]....
        /*125c*/ 	.word	0x00006420


	//   ....[20]....
        /*1260*/ 	.word	0x00006450


	//   ....[21]....
        /*1264*/ 	.word	0x00006720


	//   ....[22]....
        /*1268*/ 	.word	0x00006740


	//   ....[23]....
        /*126c*/ 	.word	0x000073a0


	//   ....[24]....
        /*1270*/ 	.word	0x00007b70


	//   ....[25]....
        /*1274*/ 	.word	0x00007b80


	//   ....[26]....
        /*1278*/ 	.word	0x00007b90


	//   ....[27]....
        /*127c*/ 	.word	0x00007ba0


	//   ....[28]....
        /*1280*/ 	.word	0x00007e90


	//   ....[29]....
        /*1284*/ 	.word	0x00007ea0


	//   ....[30]....
        /*1288*/ 	.word	0x00007eb0


	//   ....[31]....
        /*128c*/ 	.word	0x00007ec0


	//   ....[32]....
        /*1290*/ 	.word	0x000091c0


	//   ....[33]....
        /*1294*/ 	.word	0x000091e0


	//   ....[34]....
        /*1298*/ 	.word	0x000091f0


	//   ....[35]....
        /*129c*/ 	.word	0x00009200


	//   ....[36]....
        /*12a0*/ 	.word	0x000092f0


	//   ....[37]....
        /*12a4*/ 	.word	0x00009310


	//   ....[38]....
        /*12a8*/ 	.word	0x00009320


	//   ....[39]....
        /*12ac*/ 	.word	0x000093b0


	//   ....[40]....
        /*12b0*/ 	.word	0x0000b800


	//   ....[41]....
        /*12b4*/ 	.word	0x0000bc70


	//   ....[42]....
        /*12b8*/ 	.word	0x0000bce0


	//   ....[43]....
        /*12bc*/ 	.word	0x0000bdc0


	//   ....[44]....
        /*12c0*/ 	.word	0x0000c1a0


	//   ....[45]....
        /*12c4*/ 	.word	0x0000c1c0


	//   ....[46]....
        /*12c8*/ 	.word	0x0000e120


	//   ....[47]....
        /*12cc*/ 	.word	0x0000e140


	//   ....[48]....
        /*12d0*/ 	.word	0x0000e750


	//   ....[49]....
        /*12d4*/ 	.word	0x0000e850


	//   ....[50]....
        /*12d8*/ 	.word	0x0000eee0


	//   ....[51]....
        /*12dc*/ 	.word	0x0000f0b0


	//   ....[52]....
        /*12e0*/ 	.word	0x000112d0


	//   ....[53]....
        /*12e4*/ 	.word	0x000112f0


	//   ....[54]....
        /*12e8*/ 	.word	0x000119d0


	//   ....[55]....
        /*12ec*/ 	.word	0x00011b30


	//   ....[56]....
        /*12f0*/ 	.word	0x00012be0


	//   ....[57]....
        /*12f4*/ 	.word	0x00012c70


	//   ....[58]....
        /*12f8*/ 	.word	0x00012d20


	//   ....[59]....
        /*12fc*/ 	.word	0x00012ef0


	//   ....[60]....
        /*1300*/ 	.word	0x00014740


	//   ....[61]....
        /*1304*/ 	.word	0x00014760


	//   ....[62]....
        /*1308*/ 	.word	0x00014770


	//   ....[63]....
        /*130c*/ 	.word	0x00014780


	//   ....[64]....
        /*1310*/ 	.word	0x000151a0


	//   ....[65]....
        /*1314*/ 	.word	0x000151b0


	//   ....[66]....
        /*1318*/ 	.word	0x000153e0


	//   ....[67]....
        /*131c*/ 	.word	0x000153f0


	//   ....[68]....
        /*1320*/ 	.word	0x00015620


	//   ....[69]....
        /*1324*/ 	.word	0x00015630


	//   ....[70]....
        /*1328*/ 	.word	0x00015860


	//   ....[71]....
        /*132c*/ 	.word	0x00015870


	//   ....[72]....
        /*1330*/ 	.word	0x00015d40


	//   ....[73]....
        /*1334*/ 	.word	0x00015d50


	//   ....[74]....
        /*1338*/ 	.word	0x000169d0


	//   ....[75]....
        /*133c*/ 	.word	0x000169e0


	//   ....[76]....
        /*1340*/ 	.word	0x00018020


	//   ....[77]....
        /*1344*/ 	.word	0x00018030


	//   ....[78]....
        /*1348*/ 	.word	0x00018270


	//   ....[79]....
        /*134c*/ 	.word	0x00018280


	//   ....[80]....
        /*1350*/ 	.word	0x000184b0


	//   ....[81]....
        /*1354*/ 	.word	0x000184c0


	//   ....[82]....
        /*1358*/ 	.word	0x000186f0


	//   ....[83]....
        /*135c*/ 	.word	0x00018700


	//   ....[84]....
        /*1360*/ 	.word	0x00018990


	//   ....[85]....
        /*1364*/ 	.word	0x00018b80


	//   ....[86]....
        /*1368*/ 	.word	0x00018bb0


	//   ....[87]....
        /*136c*/ 	.word	0x00018be0


	//   ....[88]....
        /*1370*/ 	.word	0x00018c10


	//   ....[89]....
        /*1374*/ 	.word	0x00018c40


	//   ....[90]....
        /*1378*/ 	.word	0x00018c70


	//   ....[91]....
        /*137c*/ 	.word	0x00018e00


	//   ....[92]....
        /*1380*/ 	.word	0x00018e30


	//   ....[93]....
        /*1384*/ 	.word	0x00018e60


	//   ....[94]....
        /*1388*/ 	.word	0x00018e90


	//   ....[95]....
        /*138c*/ 	.word	0x00018ec0


	//   ....[96]....
        /*1390*/ 	.word	0x00018ef0


	//   ....[97]....
        /*1394*/ 	.word	0x00018f80


	//   ....[98]....
        /*1398*/ 	.word	0x00018fb0


	//   ....[99]....
        /*139c*/ 	.word	0x00018fc0


	//   ....[100]....
        /*13a0*/ 	.word	0x00019000


	//   ....[101]....
        /*13a4*/ 	.word	0x0001a4a0


	//   ....[102]....
        /*13a8*/ 	.word	0x0001c5f0


	//   ....[103]....
        /*13ac*/ 	.word	0x0001c610


	//   ....[104]....
        /*13b0*/ 	.word	0x0001c6a0


	//   ....[105]....
        /*13b4*/ 	.word	0x0001c6c0


	//   ....[106]....
        /*13b8*/ 	.word	0x0001c740


	//   ....[107]....
        /*13bc*/ 	.word	0x0001c760


	//   ....[108]....
        /*13c0*/ 	.word	0x0001c7e0


	//   ....[109]....
        /*13c4*/ 	.word	0x0001c800


	//   ....[110]....
        /*13c8*/ 	.word	0x0001c880


	//   ....[111]....
        /*13cc*/ 	.word	0x0001c8a0


	//   ....[112]....
        /*13d0*/ 	.word	0x0001c8b0


	//   ....[113]....
        /*13d4*/ 	.word	0x0001c8c0


	//   ....[114]....
        /*13d8*/ 	.word	0x0001d060


	//   ....[115]....
        /*13dc*/ 	.word	0x0001d090


	//   ....[116]....
        /*13e0*/ 	.word	0x0001d180


	//   ....[117]....
        /*13e4*/ 	.word	0x0001d190


	//   ....[118]....
        /*13e8*/ 	.word	0x0001d240


	//   ....[119]....
        /*13ec*/ 	.word	0x0001d250


	//   ....[120]....
        /*13f0*/ 	.word	0x0001d2d0


	//   ....[121]....
        /*13f4*/ 	.word	0x0001d2e0


	//   ....[122]....
        /*13f8*/ 	.word	0x0001d2f0


	//   ....[123]....
        /*13fc*/ 	.word	0x0001d390


	//   ....[124]....
        /*1400*/ 	.word	0x0001d3c0


	//   ....[125]....
        /*1404*/ 	.word	0x0001d440


	//   ....[126]....
        /*1408*/ 	.word	0x0001d470


	//   ....[127]....
        /*140c*/ 	.word	0x0001d490


	//   ....[128]....
        /*1410*/ 	.word	0x0001d4e0


	//   ....[129]....
        /*1414*/ 	.word	0x0001d4f0


	//   ....[130]....
        /*1418*/ 	.word	0x0001dbb0


	//   ....[131]....
        /*141c*/ 	.word	0x0001dbe0


	//   ....[132]....
        /*1420*/ 	.word	0x0001dc00


	//   ....[133]....
        /*1424*/ 	.word	0x0001dcd0


	//   ....[134]....
        /*1428*/ 	.word	0x0001dd00


	//   ....[135]....
        /*142c*/ 	.word	0x0001dd70


	//   ....[136]....
        /*1430*/ 	.word	0x0001dde0


	//   ....[137]....
        /*1434*/ 	.word	0x0001ddf0


	//   ....[138]....
        /*1438*/ 	.word	0x0001de70


	//   ....[139]....
        /*143c*/ 	.word	0x0001de80


	//   ....[140]....
        /*1440*/ 	.word	0x0001df00


	//   ....[141]....
        /*1444*/ 	.word	0x0001df10


	//   ....[142]....
        /*1448*/ 	.word	0x0001df90


	//   ....[143]....
        /*144c*/ 	.word	0x0001dfa0


	//   ....[144]....
        /*1450*/ 	.word	0x0001e020


	//   ....[145]....
        /*1454*/ 	.word	0x0001e030


	//   ....[146]....
        /*1458*/ 	.word	0x0001e540


	//   ....[147]....
        /*145c*/ 	.word	0x0001e560


	//   ....[148]....
        /*1460*/ 	.word	0x0001e5b0


	//   ....[149]....
        /*1464*/ 	.word	0x0001e670


	//   ....[150]....
        /*1468*/ 	.word	0x0001e680


	//   ....[151]....
        /*146c*/ 	.word	0x0001e6b0


	//   ....[152]....
        /*1470*/ 	.word	0x0001e740


	//   ....[153]....
        /*1474*/ 	.word	0x0001e7f0


	//   ....[154]....
        /*1478*/ 	.word	0x0001e800


	//   ....[155]....
        /*147c*/ 	.word	0x0001e830


	//   ....[156]....
        /*1480*/ 	.word	0x0001e840


	//   ....[157]....
        /*1484*/ 	.word	0x0001e8d0


	//   ....[158]....
        /*1488*/ 	.word	0x0001efe0


	//   ....[159]....
        /*148c*/ 	.word	0x0001f000


	//   ....[160]....
        /*1490*/ 	.word	0x0001f050


	//   ....[161]....
        /*1494*/ 	.word	0x0001f060


	//   ....[162]....
        /*1498*/ 	.word	0x0001f0a0


	//   ....[163]....
        /*149c*/ 	.word	0x0001f0b0


	//   ....[164]....
        /*14a0*/ 	.word	0x0001f0f0


	//   ....[165]....
        /*14a4*/ 	.word	0x0001f100


	//   ....[166]....
        /*14a8*/ 	.word	0x0001f140


	//   ....[167]....
        /*14ac*/ 	.word	0x0001f150


	//   ....[168]....
        /*14b0*/ 	.word	0x0001f160


	//   ....[169]....
        /*14b4*/ 	.word	0x0001f1a0


	//   ....[170]....
        /*14b8*/ 	.word	0x0001f4c0


	//   ....[171]....
        /*14bc*/ 	.word	0x0001f4e0


	//   ....[172]....
        /*14c0*/ 	.word	0x0001f4f0


	//   ....[173]....
        /*14c4*/ 	.word	0x0001f500


	//   ....[174]....
        /*14c8*/ 	.word	0x0001f520


	//   ....[175]....
        /*14cc*/ 	.word	0x0001f590


	//   ....[176]....
        /*14d0*/ 	.word	0x0001f600


	//   ....[177]....
        /*14d4*/ 	.word	0x0001f620


	//   ....[178]....
        /*14d8*/ 	.word	0x0001f630


	//   ....[179]....
        /*14dc*/ 	.word	0x0001f690


	//   ....[180]....
        /*14e0*/ 	.word	0x0001f6b0


	//   ....[181]....
        /*14e4*/ 	.word	0x0001f710


	//   ....[182]....
        /*14e8*/ 	.word	0x0001fc50


	//   ....[183]....
        /*14ec*/ 	.word	0x0001fc80


	//   ....[184]....
        /*14f0*/ 	.word	0x0001fce0


	//   ....[185]....
        /*14f4*/ 	.word	0x0001fd10


	//   ....[186]....
        /*14f8*/ 	.word	0x0001fd40


	//   ....[187]....
        /*14fc*/ 	.word	0x0001fd70


	//   ....[188]....
        /*1500*/ 	.word	0x0001fda0


	//   ....[189]....
        /*1504*/ 	.word	0x0001fdd0


	//   ....[190]....
        /*1508*/ 	.word	0x0001ff70


	//   ....[191]....
        /*150c*/ 	.word	0x0001ffa0


	//   ....[192]....
        /*1510*/ 	.word	0x0001ffd0


	//   ....[193]....
        /*1514*/ 	.word	0x00020000


	//   ....[194]....
        /*1518*/ 	.word	0x00020030


	//   ....[195]....
        /*151c*/ 	.word	0x00020060


	//   ....[196]....
        /*1520*/ 	.word	0x00020120


	//   ....[197]....
        /*1524*/ 	.word	0x00020140


	//   ....[198]....
        /*1528*/ 	.word	0x00020160


	//   ....[199]....
        /*152c*/ 	.word	0x000201c0


	//   ....[200]....
        /*1530*/ 	.word	0x00020be0


	//   ....[201]....
        /*1534*/ 	.word	0x00020f00


	//   ....[202]....
        /*1538*/ 	.word	0x00020f90


	//   ....[203]....
        /*153c*/ 	.word	0x00021020


	//   ....[204]....
        /*1540*/ 	.word	0x000210b0


	//   ....[205]....
        /*1544*/ 	.word	0x00021190


	//   ....[206]....
        /*1548*/ 	.word	0x00021220


	//   ....[207]....
        /*154c*/ 	.word	0x000212c0


	//   ....[208]....
        /*1550*/ 	.word	0x00021350


	//   ....[209]....
        /*1554*/ 	.word	0x00021440


	//   ....[210]....
        /*1558*/ 	.word	0x000214d0


	//   ....[211]....
        /*155c*/ 	.word	0x00021570


	//   ....[212]....
        /*1560*/ 	.word	0x00021600


	//   ....[213]....
        /*1564*/ 	.word	0x000216e0


	//   ....[214]....
        /*1568*/ 	.word	0x00021780


	//   ....[215]....
        /*156c*/ 	.word	0x00021810


	//   ....[216]....
        /*1570*/ 	.word	0x00021860


	//   ....[217]....
        /*1574*/ 	.word	0x000218b0


	//   ....[218]....
        /*1578*/ 	.word	0x00021950


	//   ....[219]....
        /*157c*/ 	.word	0x000219e0


	//   ....[220]....
        /*1580*/ 	.word	0x00021a30


	//   ....[221]....
        /*1584*/ 	.word	0x00021a80


	//   ....[222]....
        /*1588*/ 	.word	0x00021b80


	//   ....[223]....
        /*158c*/ 	.word	0x00021c30


	//   ....[224]....
        /*1590*/ 	.word	0x00021cb0


	//   ....[225]....
        /*1594*/ 	.word	0x00021d20


	//   ....[226]....
        /*1598*/ 	.word	0x00021e40


	//   ....[227]....
        /*159c*/ 	.word	0x00021f50


	//   ....[228]....
        /*15a0*/ 	.word	0x00022020


	//   ....[229]....
        /*15a4*/ 	.word	0x00022070


	//   ....[230]....
        /*15a8*/ 	.word	0x00022370


	//   ....[231]....
        /*15ac*/ 	.word	0x000223c0


	//   ....[232]....
        /*15b0*/ 	.word	0x00022450


	//   ....[233]....
        /*15b4*/ 	.word	0x000224e0


	//   ....[234]....
        /*15b8*/ 	.word	0x00022570


	//   ....[235]....
        /*15bc*/ 	.word	0x00022600


	//   ....[236]....
        /*15c0*/ 	.word	0x00022690


	//   ....[237]....
        /*15c4*/ 	.word	0x00022720


	//   ....[238]....
        /*15c8*/ 	.word	0x000227a0


	//   ....[239]....
        /*15cc*/ 	.word	0x000227f0


	//   ....[240]....
        /*15d0*/ 	.word	0x00022890


	//   ....[241]....
        /*15d4*/ 	.word	0x00022920


	//   ....[242]....
        /*15d8*/ 	.word	0x000229b0


	//   ....[243]....
        /*15dc*/ 	.word	0x00022a00


	//   ....[244]....
        /*15e0*/ 	.word	0x00022aa0


	//   ....[245]....
        /*15e4*/ 	.word	0x00022b30


	//   ....[246]....
        /*15e8*/ 	.word	0x00022bd0


	//   ....[247]....
        /*15ec*/ 	.word	0x00022c60


	//   ....[248]....
        /*15f0*/ 	.word	0x00022d00


	//   ....[249]....
        /*15f4*/ 	.word	0x00022d90


	//   ....[250]....
        /*15f8*/ 	.word	0x00022e60


	//   ....[251]....
        /*15fc*/ 	.word	0x00023140


	//   ....[252]....
        /*1600*/ 	.word	0x00023230


	//   ....[253]....
        /*1604*/ 	.word	0x000232d0


	//   ....[254]....
        /*1608*/ 	.word	0x00023330


	//   ....[255]....
        /*160c*/ 	.word	0x00023420


	//   ....[0]....
        /*1610*/ 	.word	0x00023490


	//   ....[1]....
        /*1614*/ 	.word	0x00023580


	//   ....[2]....
        /*1618*/ 	.word	0x000235f0


	//   ....[3]....
        /*161c*/ 	.word	0x000236e0


	//   ....[4]....
        /*1620*/ 	.word	0x00023750


	//   ....[5]....
        /*1624*/ 	.word	0x00023840


	//   ....[6]....
        /*1628*/ 	.word	0x000238b0


	//   ....[7]....
        /*162c*/ 	.word	0x00023950


	//   ....[8]....
        /*1630*/ 	.word	0x00023a40


	//   ....[9]....
        /*1634*/ 	.word	0x00023af0


	//   ....[10]....
        /*1638*/ 	.word	0x00023b50


	//   ....[11]....
        /*163c*/ 	.word	0x00023c40


	//   ....[12]....
        /*1640*/ 	.word	0x00023ca0


	//   ....[13]....
        /*1644*/ 	.word	0x00023dc0


	//   ....[14]....
        /*1648*/ 	.word	0x00023e20


	//   ....[15]....
        /*164c*/ 	.word	0x00023f10


	//   ....[16]....
        /*1650*/ 	.word	0x00023f70


	//   ....[17]....
        /*1654*/ 	.word	0x00024010


	//   ....[18]....
        /*1658*/ 	.word	0x000240e0


	//   ....[19]....
        /*165c*/ 	.word	0x00024180


	//   ....[20]....
        /*1660*/ 	.word	0x00024250


	//   ....[21]....
        /*1664*/ 	.word	0x000242f0


	//   ....[22]....
        /*1668*/ 	.word	0x000243a0


	//   ....[23]....
        /*166c*/ 	.word	0x00024440


	//   ....[24]....
        /*1670*/ 	.word	0x000246b0


	//   ....[25]....
        /*1674*/ 	.word	0x00024770


	//   ....[26]....
        /*1678*/ 	.word	0x00024830


	//   ....[27]....
        /*167c*/ 	.word	0x00024920


	//   ....[28]....
        /*1680*/ 	.word	0x000249e0


	//   ....[29]....
        /*1684*/ 	.word	0x00024aa0


	//   ....[30]....
        /*1688*/ 	.word	0x00024b60


	//   ....[31]....
        /*168c*/ 	.word	0x00024c20


	//   ....[32]....
        /*1690*/ 	.word	0x00024ce0


	//   ....[33]....
        /*1694*/ 	.word	0x00024da0


	//   ....[34]....
        /*1698*/ 	.word	0x00024e60


	//   ....[35]....
        /*169c*/ 	.word	0x00024f20


	//   ....[36]....
        /*16a0*/ 	.word	0x00024fe0


	//   ....[37]....
        /*16a4*/ 	.word	0x00025090


	//   ....[38]....
        /*16a8*/ 	.word	0x000250f0


	//   ....[39]....
        /*16ac*/ 	.word	0x000251d0


	//   ....[40]....
        /*16b0*/ 	.word	0x00025310


	//   ....[41]....
        /*16b4*/ 	.word	0x000253f0


	//   ....[42]....
        /*16b8*/ 	.word	0x00025480


	//   ....[43]....
        /*16bc*/ 	.word	0x00025590


	//   ....[44]....
        /*16c0*/ 	.word	0x000255f0


	//   ....[45]....
        /*16c4*/ 	.word	0x00025700


	//   ....[46]....
        /*16c8*/ 	.word	0x00025760


	//   ....[47]....
        /*16cc*/ 	.word	0x00025870


	//   ....[48]....
        /*16d0*/ 	.word	0x000258d0


	//   ....[49]....
        /*16d4*/ 	.word	0x000259e0


	//   ....[50]....
        /*16d8*/ 	.word	0x00025a40


	//   ....[51]....
        /*16dc*/ 	.word	0x00025b00


	//   ....[52]....
        /*16e0*/ 	.word	0x00025c60


	//   ....[53]....
        /*16e4*/ 	.word	0x00025d00


	//   ....[54]....
        /*16e8*/ 	.word	0x00025d60


	//   ....[55]....
        /*16ec*/ 	.word	0x00025e10


	//   ....[56]....
        /*16f0*/ 	.word	0x00025e70


	//   ....[57]....
        /*16f4*/ 	.word	0x00025f20


	//   ....[58]....
        /*16f8*/ 	.word	0x00025f80


	//   ....[59]....
        /*16fc*/ 	.word	0x00026030


	//   ....[60]....
        /*1700*/ 	.word	0x00026090


	//   ....[61]....
        /*1704*/ 	.word	0x00026140


	//   ....[62]....
        /*1708*/ 	.word	0x000261a0


	//   ....[63]....
        /*170c*/ 	.word	0x00026250


	//   ....[64]....
        /*1710*/ 	.word	0x00026340


	//   ....[65]....
        /*1714*/ 	.word	0x000263e0


	//   ....[66]....
        /*1718*/ 	.word	0x00026440


	//   ....[67]....
        /*171c*/ 	.word	0x00026510


	//   ....[68]....
        /*1720*/ 	.word	0x00026570


	//   ....[69]....
        /*1724*/ 	.word	0x00026640


	//   ....[70]....
        /*1728*/ 	.word	0x000266a0


	//   ....[71]....
        /*172c*/ 	.word	0x00026770


	//   ....[72]....
        /*1730*/ 	.word	0x000267d0


	//   ....[73]....
        /*1734*/ 	.word	0x000268a0


	//   ....[74]....
        /*1738*/ 	.word	0x00026900


	//   ....[75]....
        /*173c*/ 	.word	0x000269d0


	//   ....[76]....
        /*1740*/ 	.word	0x00026a60


	//   ....[77]....
        /*1744*/ 	.word	0x00026b00


	//   ....[78]....
        /*1748*/ 	.word	0x00026c80


	//   ....[79]....
        /*174c*/ 	.word	0x00026cf0


	//   ....[80]....
        /*1750*/ 	.word	0x00026d60


	//   ....[81]....
        /*1754*/ 	.word	0x00026dd0


	//   ....[82]....
        /*1758*/ 	.word	0x00026e40


	//   ....[83]....
        /*175c*/ 	.word	0x00026ec0


	//   ....[84]....
        /*1760*/ 	.word	0x00026f40


	//   ....[85]....
        /*1764*/ 	.word	0x00026fd0


	//   ....[86]....
        /*1768*/ 	.word	0x00027040


	//   ....[87]....
        /*176c*/ 	.word	0x000270b0


	//   ....[88]....
        /*1770*/ 	.word	0x00027120


	//   ....[89]....
        /*1774*/ 	.word	0x000271a0


	//   ....[90]....
        /*1778*/ 	.word	0x00027210


	//   ....[91]....
        /*177c*/ 	.word	0x000272a0


	//   ....[92]....
        /*1780*/ 	.word	0x00027300


	//   ....[93]....
        /*1784*/ 	.word	0x00027390


	//   ....[94]....
        /*1788*/ 	.word	0x000274c0


	//----- nvinfo : EIATTR_REG_RECONFIG
	.align		4
.L_1602:
        /*178c*/ 	.byte	0x01, 0x54
	.zero		2


	//----- nvinfo : EIATTR_SYSCALL_OFFSETS
	.align		4
        /*1790*/ 	.byte	0x04, 0x46
        /*1792*/ 	.short	(.L_1604 - .L_1603)


	//   ....[0]....
.L_1603:
        /*1794*/ 	.word	0x00002490


	//   ....[1]....
        /*1798*/ 	.word	0x000025e0


	//   ....[2]....
        /*179c*/ 	.word	0x00007590


	//   ....[3]....
        /*17a0*/ 	.word	0x000078b0


	//   ....[4]....
        /*17a4*/ 	.word	0x0001bbe0


	//   ....[5]....
        /*17a8*/ 	.word	0x0001bd30


	//   ....[6]....
        /*17ac*/ 	.word	0x0001be20


	//   ....[7]....
        /*17b0*/ 	.word	0x0001cc80


	//   ....[8]....
        /*17b4*/ 	.word	0x0001d7c0


	//----- nvinfo : EIATTR_MBARRIER_INSTR_OFFSETS
	.align		4
.L_1604:
        /*17b8*/ 	.byte	0x04, 0x39
        /*17ba*/ 	.short	(.L_1606 - .L_1605)


	//   ....[0]....
.L_1605:
        /*17bc*/ 	.word	0x00000280
        /*17c0*/ 	.word	0x000000ff
        /*17c4*/ 	.word	0x00032400
        /*17c8*/ 	.short	0x0100
        /*17ca*/ 	.byte	0x08
	.zero		1


	//   ....[1]....
        /*17cc*/ 	.word	0x00000290
        /*17d0*/ 	.word	0x000000ff
        /*17d4*/ 	.word	0x00032410
        /*17d8*/ 	.short	0x0100
        /*17da*/ 	.byte	0x08
	.zero		1


	//   ....[2]....
        /*17dc*/ 	.word	0x000002a0
        /*17e0*/ 	.word	0x000000ff
        /*17e4*/ 	.word	0x00032420
        /*17e8*/ 	.short	0x0100
        /*17ea*/ 	.byte	0x08
	.zero		1


	//   ....[3]....
        /*17ec*/ 	.word	0x00000390
        /*17f0*/ 	.word	0x000000ff
        /*17f4*/ 	.word	0x00032430
        /*17f8*/ 	.short	0x0100
        /*17fa*/ 	.byte	0x08
	.zero		1


	//   ....[4]....
        /*17fc*/ 	.word	0x000003a0
        /*1800*/ 	.word	0x000000ff
        /*1804*/ 	.word	0x00032440
        /*1808*/ 	.short	0x0100
        /*180a*/ 	.byte	0x08
	.zero		1


	//   ....[5]....
        /*180c*/ 	.word	0x000003b0
        /*1810*/ 	.word	0x000000ff
        /*1814*/ 	.word	0x00032438
        /*1818*/ 	.short	0x0100
        /*181a*/ 	.byte	0x08
	.zero		1


	//   ....[6]....
        /*181c*/ 	.word	0x000003c0
        /*1820*/ 	.word	0x000000ff
        /*1824*/ 	.word	0x00032448
        /*1828*/ 	.short	0x0100
        /*182a*/ 	.byte	0x08
	.zero		1


	//   ....[7]....
        /*182c*/ 	.word	0x000004f0
        /*1830*/ 	.word	0x000000ff
        /*1834*/ 	.word	0x00032450
        /*1838*/ 	.short	0x0100
        /*183a*/ 	.byte	0x08
	.zero		1


	//   ....[8]....
        /*183c*/ 	.word	0x00000500
        /*1840*/ 	.word	0x000000ff
        /*1844*/ 	.word	0x00032460
        /*1848*/ 	.short	0x0100
        /*184a*/ 	.byte	0x08
	.zero		1


	//   ....[9]....
        /*184c*/ 	.word	0x00000510
        /*1850*/ 	.word	0x000000ff
        /*1854*/ 	.word	0x00032458
        /*1858*/ 	.short	0x0100
        /*185a*/ 	.byte	0x08
	.zero		1


	//   ....[10]....
        /*185c*/ 	.word	0x00000520
        /*1860*/ 	.word	0x000000ff
        /*1864*/ 	.word	0x00032468
        /*1868*/ 	.short	0x0100
        /*186a*/ 	.byte	0x08
	.zero		1


	//   ....[11]....
        /*186c*/ 	.word	0x00000610
        /*1870*/ 	.word	0x000000ff
        /*1874*/ 	.word	0x00032470
        /*1878*/ 	.short	0x0100
        /*187a*/ 	.byte	0x06
	.zero		1


	//   ....[12]....
        /*187c*/ 	.word	0x00000620
        /*1880*/ 	.word	0x000000ff
        /*1884*/ 	.word	0x00032480
        /*1888*/ 	.short	0x0100
        /*188a*/ 	.byte	0x06
	.zero		1


	//   ....[13]....
        /*188c*/ 	.word	0x00000630
        /*1890*/ 	.word	0x000000ff
        /*1894*/ 	.word	0x00032478
        /*1898*/ 	.short	0x0100
        /*189a*/ 	.byte	0x06
	.zero		1


	//   ....[14]....
        /*189c*/ 	.word	0x00000640
        /*18a0*/ 	.word	0x000000ff
        /*18a4*/ 	.word	0x00032488
        /*18a8*/ 	.short	0x0100
        /*18aa*/ 	.byte	0x06
	.zero		1


	//   ....[15]....
        /*18ac*/ 	.word	0x00000770
        /*18b0*/ 	.word	0x000000ff
        /*18b4*/ 	.word	0x00032490
        /*18b8*/ 	.short	0x0100
        /*18ba*/ 	.byte	0x08
	.zero		1


	//   ....[16]....
        /*18bc*/ 	.word	0x00000780
        /*18c0*/ 	.word	0x000000ff
        /*18c4*/ 	.word	0x000324a0
        /*18c8*/ 	.short	0x0100
        /*18ca*/ 	.byte	0x08
	.zero		1


	//   ....[17]....
        /*18cc*/ 	.word	0x00000790
        /*18d0*/ 	.word	0x000000ff
        /*18d4*/ 	.word	0x00032498
        /*18d8*/ 	.short	0x0100
        /*18da*/ 	.byte	0x08
	.zero		1


	//   ....[18]....
        /*18dc*/ 	.word	0x000007a0
        /*18e0*/ 	.word	0x000000ff
        /*18e4*/ 	.word	0x000324a8
        /*18e8*/ 	.short	0x0100
        /*18ea*/ 	.byte	0x08
	.zero		1


	//   ....[19]....
        /*18ec*/ 	.word	0x000008d0
        /*18f0*/ 	.word	0x000000ff
        /*18f4*/ 	.word	0x000324b0
        /*18f8*/ 	.short	0x0100
        /*18fa*/ 	.byte	0x08
	.zero		1


	//   ....[20]....
        /*18fc*/ 	.word	0x000008e0
        /*1900*/ 	.word	0x000000ff
        /*1904*/ 	.word	0x000324c0
        /*1908*/ 	.short	0x0100
        /*190a*/ 	.byte	0x08
	.zero		1


	//   ....[21]....
        /*190c*/ 	.word	0x000008f0
        /*1910*/ 	.word	0x000000ff
        /*1914*/ 	.word	0x000324b8
        /*1918*/ 	.short	0x0100
        /*191a*/ 	.byte	0x08
	.zero		1


	//   ....[22]....
        /*191c*/ 	.word	0x00000900
        /*1920*/ 	.word	0x000000ff
        /*1924*/ 	.word	0x000324c8
        /*1928*/ 	.short	0x0100
        /*192a*/ 	.byte	0x08
	.zero		1


	//   ....[23]....
        /*192c*/ 	.word	0x000038d0
        /*1930*/ 	.word	0x00000057
        /*1934*/ 	.word	0x00032490
        /*1938*/ 	.short	0x010a
        /*193a*/ 	.byte	0x3f
	.zero		1


	//   ....[24]....
        /*193c*/ 	.word	0x00004c50
        /*1940*/ 	.word	0x00000057
        /*1944*/ 	.word	0x00032490
        /*1948*/ 	.short	0x010a
        /*194a*/ 	.byte	0x3f
	.zero		1


	//   ....[25]....
        /*194c*/ 	.word	0x00005d50
        /*1950*/ 	.word	0x00000057
        /*1954*/ 	.word	0x00032490
        /*1958*/ 	.short	0x010a
        /*195a*/ 	.byte	0x3f
	.zero		1


	//   ....[26]....
        /*195c*/ 	.word	0x000061f0
        /*1960*/ 	.word	0x00000004
        /*1964*/ 	.word	0x00000000
        /*1968*/ 	.short	0x0101
        /*196a*/ 	.byte	0x3f
	.zero		1


	//   ....[27]....
        /*196c*/ 	.word	0x00006230
        /*1970*/ 	.word	0x00000057
        /*1974*/ 	.word	0x000324b0
        /*1978*/ 	.short	0x010a
        /*197a*/ 	.byte	0x3f
	.zero		1


	//   ....[28]....
        /*197c*/ 	.word	0x00006ab0
        /*1980*/ 	.word	0x00000057
        /*1984*/ 	.word	0x00000000
        /*1988*/ 	.short	0x0101
        /*198a*/ 	.byte	0x3f
	.zero		1


	//   ....[29]....
        /*198c*/ 	.word	0x00007630
        /*1990*/ 	.word	0x00000017
        /*1994*/ 	.word	0x00032400
        /*1998*/ 	.short	0x010a
        /*199a*/ 	.byte	0x3f
	.zero		1


	//   ....[30]....
        /*199c*/ 	.word	0x00007680
        /*19a0*/ 	.word	0x00000017
        /*19a4*/ 	.word	0x00032400
        /*19a8*/ 	.short	0x010a
        /*19aa*/ 	.byte	0x3f
	.zero		1


	//   ....[31]....
        /*19ac*/ 	.word	0x00008120
        /*19b0*/ 	.word	0x00000017
        /*19b4*/ 	.word	0x00032400
        /*19b8*/ 	.short	0x010a
        /*19ba*/ 	.byte	0x3f
	.zero		1


	//   ....[32]....
        /*19bc*/ 	.word	0x00009650
        /*19c0*/ 	.word	0x00000017
        /*19c4*/ 	.word	0x00032400
        /*19c8*/ 	.short	0x010a
        /*19ca*/ 	.byte	0x3f
	.zero		1


	//   ....[33]....
        /*19cc*/ 	.word	0x0000a650
        /*19d0*/ 	.word	0x00000009
        /*19d4*/ 	.word	0x00032430
        /*19d8*/ 	.short	0x010a
        /*19da*/ 	.byte	0x3f
	.zero		1


	//   ....[34]....
        /*19dc*/ 	.word	0x0000a6e0
        /*19e0*/ 	.word	0x00000009
        /*19e4*/ 	.word	0x00032430
        /*19e8*/ 	.short	0x010a
        /*19ea*/ 	.byte	0x3f
	.zero		1


	//   ....[35]....
        /*19ec*/ 	.word	0x0000aa10
        /*19f0*/ 	.word	0x00000017
        /*19f4*/ 	.word	0x00032410
        /*19f8*/ 	.short	0x010a
        /*19fa*/ 	.byte	0x3f
	.zero		1


	//   ....[36]....
        /*19fc*/ 	.word	0x0000aa60
        /*1a00*/ 	.word	0x00000009
        /*1a04*/ 	.word	0x00032450
        /*1a08*/ 	.short	0x010a
        /*1a0a*/ 	.byte	0x3f
	.zero		1


	//   ....[37]....
        /*1a0c*/ 	.word	0x0000aaa0
        /*1a10*/ 	.word	0x00000009
        /*1a14*/ 	.word	0x00032450
        /*1a18*/ 	.short	0x010a
        /*1a1a*/ 	.byte	0x3f
	.zero		1


	//   ....[38]....
        /*1a1c*/ 	.word	0x0000c350
        /*1a20*/ 	.word	0x0000000d
        /*1a24*/ 	.word	0x00000000
        /*1a28*/ 	.short	0x0101
        /*1a2a*/ 	.byte	0x3f
	.zero		1


	//   ....[39]....
        /*1a2c*/ 	.word	0x0000d0a0
        /*1a30*/ 	.word	0x00000009
        /*1a34*/ 	.word	0x00000000
        /*1a38*/ 	.short	0x0101
        /*1a3a*/ 	.byte	0x3f
	.zero		1


	//   ....[40]....
        /*1a3c*/ 	.word	0x0000d220
        /*1a40*/ 	.word	0x0000000a
        /*1a44*/ 	.word	0x00032430
        /*1a48*/ 	.short	0x010a
        /*1a4a*/ 	.byte	0x3f
	.zero		1


	//   ....[41]....
        /*1a4c*/ 	.word	0x0000d290
        /*1a50*/ 	.word	0x0000000a
        /*1a54*/ 	.word	0x00032430
        /*1a58*/ 	.short	0x010a
        /*1a5a*/ 	.byte	0x3f
	.zero		1


	//   ....[42]....
        /*1a5c*/ 	.word	0x0000d530
        /*1a60*/ 	.word	0x0000000a
        /*1a64*/ 	.word	0x00032450
        /*1a68*/ 	.short	0x010a
        /*1a6a*/ 	.byte	0x3f
	.zero		1


	//   ....[43]....
        /*1a6c*/ 	.word	0x0000d570
        /*1a70*/ 	.word	0x0000000a
        /*1a74*/ 	.word	0x00032450
        /*1a78*/ 	.short	0x010a
        /*1a7a*/ 	.byte	0x3f
	.zero		1


	//   ....[44]....
        /*1a7c*/ 	.word	0x0000f360
        /*1a80*/ 	.word	0x0000000c
        /*1a84*/ 	.word	0x00000000
        /*1a88*/ 	.short	0x0101
        /*1a8a*/ 	.byte	0x3f
	.zero		1


	//   ....[45]....
        /*1a8c*/ 	.word	0x00010230
        /*1a90*/ 	.word	0x0000000a
        /*1a94*/ 	.word	0x00000000
        /*1a98*/ 	.short	0x0101
        /*1a9a*/ 	.byte	0x3f
	.zero		1


	//   ....[46]....
        /*1a9c*/ 	.word	0x00010340
        /*1aa0*/ 	.word	0x0000000a
        /*1aa4*/ 	.word	0x00032430
        /*1aa8*/ 	.short	0x010a
        /*1aaa*/ 	.byte	0x3f
	.zero		1


	//   ....[47]....
        /*1aac*/ 	.word	0x000103b0
        /*1ab0*/ 	.word	0x0000000a
        /*1ab4*/ 	.word	0x00032430
        /*1ab8*/ 	.short	0x010a
        /*1aba*/ 	.byte	0x3f
	.zero		1


	//   ....[48]....
        /*1abc*/ 	.word	0x00010650
        /*1ac0*/ 	.word	0x0000000a
        /*1ac4*/ 	.word	0x00032450
        /*1ac8*/ 	.short	0x010a
        /*1aca*/ 	.byte	0x3f
	.zero		1


	//   ....[49]....
        /*1acc*/ 	.word	0x00010690
        /*1ad0*/ 	.word	0x0000000a
        /*1ad4*/ 	.word	0x00032450
        /*1ad8*/ 	.short	0x010a
        /*1ada*/ 	.byte	0x3f
	.zero		1


	//   ....[50]....
        /*1adc*/ 	.word	0x00012200
        /*1ae0*/ 	.word	0x0000000c
        /*1ae4*/ 	.word	0x00000000
        /*1ae8*/ 	.short	0x0101
        /*1aea*/ 	.byte	0x3f
	.zero		1


	//   ....[51]....
        /*1aec*/ 	.word	0x00012b70
        /*1af0*/ 	.word	0x0000000a
        /*1af4*/ 	.word	0x00000000
        /*1af8*/ 	.short	0x0101
        /*1afa*/ 	.byte	0x3f
	.zero		1


	//   ....[52]....
        /*1afc*/ 	.word	0x00015110
        /*1b00*/ 	.word	0x00000003
        /*1b04*/ 	.word	0x00000000
        /*1b08*/ 	.short	0x0101
        /*1b0a*/ 	.byte	0x3f
	.zero		1


	//   ....[53]....
        /*1b0c*/ 	.word	0x00015cb0
        /*1b10*/ 	.word	0x0000000a
        /*1b14*/ 	.word	0x00000000
        /*1b18*/ 	.short	0x0101
        /*1b1a*/ 	.byte	0x3f
	.zero		1


	//   ....[54]....
        /*1b1c*/ 	.word	0x0001a580
        /*1b20*/ 	.word	0x00000010
        /*1b24*/ 	.word	0x00032420
        /*1b28*/ 	.short	0x010a
        /*1b2a*/ 	.byte	0x3f
	.zero		1


	//   ....[55]....
        /*1b2c*/ 	.word	0x0001a610
        /*1b30*/ 	.word	0x00000008
        /*1b34*/ 	.word	0x000324a0
        /*1b38*/ 	.short	0x010a
        /*1b3a*/ 	.byte	0x3f
	.zero		1


	//   ....[56]....
        /*1b3c*/ 	.word	0x0001a860
        /*1b40*/ 	.word	0x00000008
        /*1b44*/ 	.word	0x000324c0
        /*1b48*/ 	.short	0x010a
        /*1b4a*/ 	.byte	0x3f
	.zero		1


	//   ....[57]....
        /*1b4c*/ 	.word	0x0001ae70
        /*1b50*/ 	.word	0x00000006
        /*1b54*/ 	.word	0x000324a0
        /*1b58*/ 	.short	0x010a
        /*1b5a*/ 	.byte	0x3f
	.zero		1


	//   ....[58]....
        /*1b5c*/ 	.word	0x0001b0b0
        /*1b60*/ 	.word	0x00000006
        /*1b64*/ 	.word	0x000324c0
        /*1b68*/ 	.short	0x010a
        /*1b6a*/ 	.byte	0x3f
	.zero		1


	//   ....[59]....
        /*1b6c*/ 	.word	0x0001c3a0
        /*1b70*/ 	.word	0x00000017
        /*1b74*/ 	.word	0x00032440
        /*1b78*/ 	.short	0x010a
        /*1b7a*/ 	.byte	0x3f
	.zero		1


	//   ....[60]....
        /*1b7c*/ 	.word	0x0001c9c0
        /*1b80*/ 	.word	0x00000017
        /*1b84*/ 	.word	0x00032430
        /*1b88*/ 	.short	0x0107
        /*1b8a*/ 	.byte	0x3f
	.zero		1


	//   ....[61]....
        /*1b8c*/ 	.word	0x0001ca90
        /*1b90*/ 	.word	0x00000017
        /*1b94*/ 	.word	0x00032430
        /*1b98*/ 	.short	0x0101
        /*1b9a*/ 	.byte	0x3f
	.zero		1


	//   ....[62]....
        /*1b9c*/ 	.word	0x0001d600
        /*1ba0*/ 	.word	0x00000010
        /*1ba4*/ 	.word	0x00032400
        /*1ba8*/ 	.short	0x0107
        /*1baa*/ 	.byte	0x3f
	.zero		1


	//   ....[63]....
        /*1bac*/ 	.word	0x0001d690
        /*1bb0*/ 	.word	0x00000010
        /*1bb4*/ 	.word	0x00032400
        /*1bb8*/ 	.short	0x0101
        /*1bba*/ 	.byte	0x3f
	.zero		1


	//   ....[64]....
        /*1bbc*/ 	.word	0x0001e120
        /*1bc0*/ 	.word	0x00000010
        /*1bc4*/ 	.word	0x00032410
        /*1bc8*/ 	.short	0x0107
        /*1bca*/ 	.byte	0x3f
	.zero		1


	//   ....[65]....
        /*1bcc*/ 	.word	0x0001e220
        /*1bd0*/ 	.word	0x00000010
        /*1bd4*/ 	.word	0x00032410
        /*1bd8*/ 	.short	0x0101
        /*1bda*/ 	.byte	0x3f
	.zero		1


	//   ....[66]....
        /*1bdc*/ 	.word	0x0001e240
        /*1be0*/ 	.word	0x00000010
        /*1be4*/ 	.word	0x00032420
        /*1be8*/ 	.short	0x010a
        /*1bea*/ 	.byte	0x3f
	.zero		1


	//   ....[67]....
        /*1bec*/ 	.word	0x0001e2d0
        /*1bf0*/ 	.word	0x00000017
        /*1bf4*/ 	.word	0x00032460
        /*1bf8*/ 	.short	0x010a
        /*1bfa*/ 	.byte	0x3f
	.zero		1


	//   ....[68]....
        /*1bfc*/ 	.word	0x0001ea50
        /*1c00*/ 	.word	0x00000017
        /*1c04*/ 	.word	0x00032450
        /*1c08*/ 	.short	0x0107
        /*1c0a*/ 	.byte	0x3f
	.zero		1


	//   ....[69]....
        /*1c0c*/ 	.word	0x0001eb20
        /*1c10*/ 	.word	0x00000017
        /*1c14*/ 	.word	0x00032450
        /*1c18*/ 	.short	0x0101
        /*1c1a*/ 	.byte	0x3f
	.zero		1


	//   ....[70]....
        /*1c1c*/ 	.word	0x0001ee60
        /*1c20*/ 	.word	0x00000006
        /*1c24*/ 	.word	0x00032440
        /*1c28*/ 	.short	0x010a
        /*1c2a*/ 	.byte	0x3f
	.zero		1


	//   ....[71]....
        /*1c2c*/ 	.word	0x0001f220
        /*1c30*/ 	.word	0x00000006
        /*1c34*/ 	.word	0x00032430
        /*1c38*/ 	.short	0x0107
        /*1c3a*/ 	.byte	0x3f
	.zero		1


	//   ....[72]....
        /*1c3c*/ 	.word	0x0001f2e0
        /*1c40*/ 	.word	0x00000006
        /*1c44*/ 	.word	0x00032430
        /*1c48*/ 	.short	0x0101
        /*1c4a*/ 	.byte	0x3f
	.zero		1


	//   ....[73]....
        /*1c4c*/ 	.word	0x0001f310
        /*1c50*/ 	.word	0x00000006
        /*1c54*/ 	.word	0x00032460
        /*1c58*/ 	.short	0x010a
        /*1c5a*/ 	.byte	0x3f
	.zero		1


	//   ....[74]....
        /*1c5c*/ 	.word	0x0001f810
        /*1c60*/ 	.word	0x00000006
        /*1c64*/ 	.word	0x00032450
        /*1c68*/ 	.short	0x0107
        /*1c6a*/ 	.byte	0x3f
	.zero		1


	//   ....[75]....
        /*1c6c*/ 	.word	0x0001f8d0
        /*1c70*/ 	.word	0x00000006
        /*1c74*/ 	.word	0x00032450
        /*1c78*/ 	.short	0x0101
        /*1c7a*/ 	.byte	0x3f
	.zero		1


	//   ....[76]....
        /*1c7c*/ 	.word	0x00020b60
        /*1c80*/ 	.word	0x00000004
        /*1c84*/ 	.word	0x00032420
        /*1c88*/ 	.short	0x010a
        /*1c8a*/ 	.byte	0x3f
	.zero		1


	//   ....[77]....
        /*1c8c*/ 	.word	0x00020cd0
        /*1c90*/ 	.word	0x00000005
        /*1c94*/ 	.word	0x00032440
        /*1c98*/ 	.short	0x010a
        /*1c9a*/ 	.byte	0x3f
	.zero		1


	//   ....[78]....
        /*1c9c*/ 	.word	0x00020d70
        /*1ca0*/ 	.word	0x00000013
        /*1ca4*/ 	.word	0x00032440
        /*1ca8*/ 	.short	0x010a
        /*1caa*/ 	.byte	0x3f
	.zero		1


	//   ....[79]....
        /*1cac*/ 	.word	0x00020db0
        /*1cb0*/ 	.word	0x00000005
        /*1cb4*/ 	.word	0x00032460
        /*1cb8*/ 	.short	0x010a
        /*1cba*/ 	.byte	0x3f
	.zero		1


	//   ....[80]....
        /*1cbc*/ 	.word	0x00020df0
        /*1cc0*/ 	.word	0x00000013
        /*1cc4*/ 	.word	0x00032460
        /*1cc8*/ 	.short	0x010a
        /*1cca*/ 	.byte	0x3f
	.zero		1


	//   ....[81]....
        /*1ccc*/ 	.word	0x00020e50
        /*1cd0*/ 	.word	0x00000057
        /*1cd4*/ 	.word	0x00032490
        /*1cd8*/ 	.short	0x010a
        /*1cda*/ 	.byte	0x3f
	.zero		1


	//   ....[82]....
        /*1cdc*/ 	.word	0x000210e0
        /*1ce0*/ 	.word	0x00000057
        /*1ce4*/ 	.word	0x00032490
        /*1ce8*/ 	.short	0x010a
        /*1cea*/ 	.byte	0x3f
	.zero		1


	//   ....[83]....
        /*1cec*/ 	.word	0x00021390
        /*1cf0*/ 	.word	0x00000057
        /*1cf4*/ 	.word	0x00032490
        /*1cf8*/ 	.short	0x010a
        /*1cfa*/ 	.byte	0x3f
	.zero		1


	//   ....[84]....
        /*1cfc*/ 	.word	0x00021640
        /*1d00*/ 	.word	0x00000057
        /*1d04*/ 	.word	0x000324b0
        /*1d08*/ 	.short	0x010a
        /*1d0a*/ 	.byte	0x3f
	.zero		1


	//   ....[85]....
        /*1d0c*/ 	.word	0x00021ac0
        /*1d10*/ 	.word	0x00000017
        /*1d14*/ 	.word	0x00032400
        /*1d18*/ 	.short	0x010a
        /*1d1a*/ 	.byte	0x3f
	.zero		1


	//   ....[86]....
        /*1d1c*/ 	.word	0x000220a0
        /*1d20*/ 	.word	0x00000017
        /*1d24*/ 	.word	0x00032400
        /*1d28*/ 	.short	0x010a
        /*1d2a*/ 	.byte	0x3f
	.zero		1


	//   ....[87]....
        /*1d2c*/ 	.word	0x000220f0
        /*1d30*/ 	.word	0x00000009
        /*1d34*/ 	.word	0x00032430
        /*1d38*/ 	.short	0x010a
        /*1d3a*/ 	.byte	0x3f
	.zero		1


	//   ....[88]....
        /*1d3c*/ 	.word	0x00022140
        /*1d40*/ 	.word	0x00000017
        /*1d44*/ 	.word	0x00032410
        /*1d48*/ 	.short	0x010a
        /*1d4a*/ 	.byte	0x3f
	.zero		1


	//   ....[89]....
        /*1d4c*/ 	.word	0x00022190
        /*1d50*/ 	.word	0x00000009
        /*1d54*/ 	.word	0x00032450
        /*1d58*/ 	.short	0x010a
        /*1d5a*/ 	.byte	0x3f
	.zero		1


	//   ....[90]....
        /*1d5c*/ 	.word	0x000221e0
        /*1d60*/ 	.word	0x0000000a
        /*1d64*/ 	.word	0x00032430
        /*1d68*/ 	.short	0x010a
        /*1d6a*/ 	.byte	0x3f
	.zero		1


	//   ....[91]....
        /*1d6c*/ 	.word	0x00022230
        /*1d70*/ 	.word	0x0000000a
        /*1d74*/ 	.word	0x00032450
        /*1d78*/ 	.short	0x010a
        /*1d7a*/ 	.byte	0x3f
	.zero		1


	//   ....[92]....
        /*1d7c*/ 	.word	0x00022280
        /*1d80*/ 	.word	0x0000000a
        /*1d84*/ 	.word	0x00032430
        /*1d88*/ 	.short	0x010a
        /*1d8a*/ 	.byte	0x3f
	.zero		1


	//   ....[93]....
        /*1d8c*/ 	.word	0x000222d0
        /*1d90*/ 	.word	0x0000000a
        /*1d94*/ 	.word	0x00032450
        /*1d98*/ 	.short	0x010a
        /*1d9a*/ 	.byte	0x3f
	.zero		1


	//   ....[94]....
        /*1d9c*/ 	.word	0x00022f20
        /*1da0*/ 	.word	0x00000010
        /*1da4*/ 	.word	0x00032420
        /*1da8*/ 	.short	0x010a
        /*1daa*/ 	.byte	0x3f
	.zero		1


	//   ....[95]....
        /*1dac*/ 	.word	0x00022f70
        /*1db0*/ 	.word	0x00000008
        /*1db4*/ 	.word	0x000324a0
        /*1db8*/ 	.short	0x010a
        /*1dba*/ 	.byte	0x3f
	.zero		1


	//   ....[96]....
        /*1dbc*/ 	.word	0x00022fc0
        /*1dc0*/ 	.word	0x00000008
        /*1dc4*/ 	.word	0x000324c0
        /*1dc8*/ 	.short	0x010a
        /*1dca*/ 	.byte	0x3f
	.zero		1


	//   ....[97]....
        /*1dcc*/ 	.word	0x00023010
        /*1dd0*/ 	.word	0x00000006
        /*1dd4*/ 	.word	0x000324a0
        /*1dd8*/ 	.short	0x010a
        /*1dda*/ 	.byte	0x3f
	.zero		1


	//   ....[98]....
        /*1ddc*/ 	.word	0x00023060
        /*1de0*/ 	.word	0x00000006
        /*1de4*/ 	.word	0x000324c0
        /*1de8*/ 	.short	0x010a
        /*1dea*/ 	.byte	0x3f
	.zero		1


	//   ....[99]....
        /*1dec*/ 	.word	0x00023180
        /*1df0*/ 	.word	0x00000017
        /*1df4*/ 	.word	0x00032440
        /*1df8*/ 	.short	0x010a
        /*1dfa*/ 	.byte	0x3f
	.zero		1


	//   ....[100]....
        /*1dfc*/ 	.word	0x00025210
        /*1e00*/ 	.word	0x00000010
        /*1e04*/ 	.word	0x00032420
        /*1e08*/ 	.short	0x010a
        /*1e0a*/ 	.byte	0x3f
	.zero		1


	//   ....[101]....
        /*1e0c*/ 	.word	0x00025260
        /*1e10*/ 	.word	0x00000017
        /*1e14*/ 	.word	0x00032460
        /*1e18*/ 	.short	0x010a
        /*1e1a*/ 	.byte	0x3f
	.zero		1


	//   ....[102]....
        /*1e1c*/ 	.word	0x00025bb0
        /*1e20*/ 	.word	0x00000006
        /*1e24*/ 	.word	0x00032440
        /*1e28*/ 	.short	0x010a
        /*1e2a*/ 	.byte	0x3f
	.zero		1


	//   ....[103]....
        /*1e2c*/ 	.word	0x00026290
        /*1e30*/ 	.word	0x00000006
        /*1e34*/ 	.word	0x00032460
        /*1e38*/ 	.short	0x010a
        /*1e3a*/ 	.byte	0x3f
	.zero		1


	//   ....[104]....
        /*1e3c*/ 	.word	0x000273e0
        /*1e40*/ 	.word	0x00000004
        /*1e44*/ 	.word	0x00032420
        /*1e48*/ 	.short	0x010a
        /*1e4a*/ 	.byte	0x3f
	.zero		1


	//   ....[105]....
        /*1e4c*/ 	.word	0x00027580
        /*1e50*/ 	.word	0x00000005
        /*1e54*/ 	.word	0x00032440
        /*1e58*/ 	.short	0x010a
        /*1e5a*/ 	.byte	0x3f
	.zero		1


	//   ....[106]....
        /*1e5c*/ 	.word	0x000275d0
        /*1e60*/ 	.word	0x00000013
        /*1e64*/ 	.word	0x00032440
        /*1e68*/ 	.short	0x010a
        /*1e6a*/ 	.byte	0x3f
	.zero		1


	//   ....[107]....
        /*1e6c*/ 	.word	0x00027620
        /*1e70*/ 	.word	0x00000005
        /*1e74*/ 	.word	0x00032460
        /*1e78*/ 	.short	0x010a
        /*1e7a*/ 	.byte	0x3f
	.zero		1


	//----- nvinfo : EIATTR_NUM_MBARRIERS
	.align		4
.L_1606:
        /*1e7c*/ 	.byte	0x03, 0x38
        /*1e7e*/ 	.short	0x0017


	//----- nvinfo : EIATTR_EXIT_INSTR_OFFSETS
	.align		4
        /*1e80*/ 	.byte	0x04, 0x1c
        /*1e82*/ 	.short	(.L_1608 - .L_1607)


	//   ....[0]....
.L_1607:
        /*1e84*/ 	.word	0x00020e40


	//----- nvinfo : EIATTR_MAX_THREADS
	.align		4
.L_1608:
        /*1e88*/ 	.byte	0x04, 0x05
        /*1e8a*/ 	.short	(.L_1610 - .L_1609)
.L_1609:
        /*1e8c*/ 	.word	0x00000180
        /*1e90*/ 	.word	0x00000001
        /*1e94*/ 	.word	0x00000001


	//----- nvinfo : EIATTR_CRS_STACK_SIZE
	.align		4
.L_1610:
        /*1e98*/ 	.byte	0x04, 0x1e
        /*1e9a*/ 	.short	(.L_1612 - .L_1611)
.L_1611:
        /*1e9c*/ 	.word	0x00000000


	//----- nvinfo : EIATTR_CBANK_PARAM_SIZE
	.align		4
.L_1612:
        /*1ea0*/ 	.byte	0x03, 0x19
        /*1ea2*/ 	.short	0x0bf0


	//----- nvinfo : EIATTR_PARAM_CBANK
	.align		4
        /*1ea4*/ 	.byte	0x04, 0x0a
        /*1ea6*/ 	.short	(.L_1614 - .L_1613)
	.align		4
.L_1613:
        /*1ea8*/ 	.word	index@(.nv.constant0._ZN7cutlass13device_kernelIN5flash11enable_sm90INS1_16FlashAttnFwdSm90INS1_25CollectiveMainloopFwdSm90ILi2EN4cute5tupleIJNS5_1CILi1EEES8_S8_EEENS6_IJNS7_ILi128EEENS7_ILi96EEENS7_ILi64EEEEEELi256ENS_10bfloat16_tEfNS_4arch4Sm90ELb1ELb0ELb0ELb1ELb1ELb1ELb1ELb1ELb0ELb1ELb1ELb0EEENS1_21CollectiveEpilogueFwdINS6_IJSA_NS7_ILi256EEESB_EEES9_SE_SG_Li256ELb1ELb1ELb1ELb0EEENS1_36VarlenDynamicPersistentTileSchedulerILi128ELi96ELi256ELi128ELb1ELb1ELb1ELb1ELb1ELb1EEEEEEEEEvNT_6ParamsE)
        /*1eac*/ 	.short	0x0210
        /*1eae*/ 	.short	0x0bf0


	//----- nvinfo : EIATTR_SW_WAR
	.align		4
.L_1614:
        /*1eb0*/ 	.byte	0x04, 0x36
        /*1eb2*/ 	.short	(.L_1616 - .L_1615)
.L_1615:
        /*1eb4*/ 	.word	0x00000008
.L_1616:


//--------------------- .nv.callgraph             --------------------------
	.section	.nv.callgraph,"",@"SHT_CUDA_CALLGRAPH"
	.align	4
	.sectionentsize	8
	.align		4
        /*0000*/ 	.word	0x00000000
	.align		4
        /*0004*/ 	.word	0xffffffff
	.align		4
        /*0008*/ 	.word	index@(_ZN7cutlass13device_kernelIN5flash11enable_sm90INS1_16FlashAttnFwdSm90INS1_25CollectiveMainloopFwdSm90ILi2EN4cute5tupleIJNS5_1CILi1EEES8_S8_EEENS6_IJNS7_ILi128EEENS7_ILi96EEENS7_ILi192EEEEEELi128ENS_10bfloat16_tEfNS_4arch4Sm90ELb0ELb0ELb0ELb0ELb1ELb0ELb0ELb1ELb1ELb1ELb1ELb0EEENS1_21CollectiveEpilogueFwdINS6_IJSA_SA_SB_EEES9_SE_SG_Li256ELb0ELb1ELb1ELb0EEENS1_19SingleTileSchedulerILb0ELb1ELb1ELi128EEEEEEEEEvNT_6ParamsE)
	.align		4
        /*000c*/ 	.word	index@(__assertfail)
	.align		4
        /*0010*/ 	.word	index@(_ZN7cutlass13device_kernelIN5flash11enable_sm90INS1_16FlashAttnFwdSm90INS1_25CollectiveMainloopFwdSm90ILi2EN4cute5tupleIJNS5_1CILi1EEES8_S8_EEENS6_IJNS7_ILi128EEENS7_ILi96EEENS7_ILi192EEEEEELi128ENS_10bfloat16_tEfNS_4arch4Sm90ELb0ELb0ELb0ELb1ELb1ELb0ELb0ELb1ELb1ELb1ELb1ELb0EEENS1_21CollectiveEpilogueFwdINS6_IJSA_SA_SB_EEES9_SE_SG_Li256ELb1ELb1ELb1ELb0EEENS1_36VarlenDynamicPersistentTileSchedulerILi128ELi96ELi256ELi128ELb1ELb1ELb1ELb0ELb1ELb1EEEEEEEEEvNT_6ParamsE)
	.align		4
        /*0014*/ 	.word	index@(__assertfail)
	.align		4
        /*0018*/ 	.word	index@(_ZN7cutlass13device_kernelIN5flash11enable_sm90INS1_16FlashAttnFwdSm90INS1_25CollectiveMainloopFwdSm90ILi2EN4cute5tupleIJNS5_1CILi1EEES8_S8_EEENS6_IJNS7_ILi128EEENS7_ILi96EEENS7_ILi192EEEEEELi128ENS_10bfloat16_tEfNS_4arch4Sm90ELb0ELb0ELb0ELb1ELb1ELb1ELb0ELb1ELb1ELb1ELb1ELb0EEENS1_21CollectiveEpilogueFwdINS6_IJSA_SA_SB_EEES9_SE_SG_Li256ELb1ELb1ELb1ELb0EEENS1_36VarlenDynamicPersistentTileSchedulerILi128ELi96ELi256ELi128ELb1ELb1ELb1ELb0ELb1ELb1EEEEEEEEEvNT_6ParamsE)
	.align		4
        /*001c*/ 	.word	index@(__assertfail)
	.align		4
        /*0020*/ 	.word	index@(_ZN7cutlass13device_kernelIN5flash11enable_sm90INS1_16FlashAttnFwdSm90INS1_25CollectiveMainloopFwdSm90ILi2EN4cute5tupleIJNS5_1CILi1EEES8_S8_EEENS6_IJNS7_ILi128EEENS7_ILi96EEENS7_ILi192EEEEEELi128ENS_10bfloat16_tEfNS_4arch4Sm90ELb0ELb1ELb0ELb0ELb1ELb0ELb0ELb1ELb1ELb1ELb1ELb0EEENS1_21CollectiveEpilogueFwdINS6_IJSA_SA_SB_EEES9_SE_SG_Li256ELb0ELb1ELb1ELb0EEENS1_19SingleTileSchedulerILb0ELb1ELb1ELi128EEEEEEEEEvNT_6ParamsE)
	.align		4
        /*0024*/ 	.word	index@(__assertfail)
	.align		4
        /*0028*/ 	.word	index@(_ZN7cutlass13device_kernelIN5flash11enable_sm90INS1_16FlashAttnFwdSm90INS1_25CollectiveMainloopFwdSm90ILi2EN4cute5tupleIJNS5_1CILi1EEES8_S8_EEENS6_IJNS7_ILi128EEENS7_ILi96EEENS7_ILi192EEEEEELi128ENS_10bfloat16_tEfNS_4arch4Sm90ELb0ELb1ELb0ELb1ELb1ELb0ELb0ELb1ELb1ELb1ELb1ELb0EEENS1_21CollectiveEpilogueFwdINS6_IJSA_SA_SB_EEES9_SE_SG_Li256ELb1ELb1ELb1ELb0EEENS1_36VarlenDynamicPersistentTileSchedulerILi128ELi96ELi256ELi128ELb1ELb1ELb1ELb1ELb0ELb1EEEEEEEEEvNT_6ParamsE)
	.align		4
        /*002c*/ 	.word	index@(__assertfail)
	.align		4
        /*0030*/ 	.word	index@(_ZN7cutlass13device_kernelIN5flash11enable_sm90INS1_16FlashAttnFwdSm90INS1_25CollectiveMainloopFwdSm90ILi2EN4cute5tupleIJNS5_1CILi1EEES8_S8_EEENS6_IJNS7_ILi128EEENS7_ILi96EEENS7_ILi192EEEEEELi128ENS_10bfloat16_tEfNS_4arch4Sm90ELb0ELb1ELb0ELb1ELb1ELb1ELb0ELb1ELb1ELb1ELb1ELb0EEENS1_21CollectiveEpilogueFwdINS6_IJSA_SA_SB_EEES9_SE_SG_Li256ELb1ELb1ELb1ELb0EEENS1_36VarlenDynamicPersistentTileSchedulerILi128ELi96ELi256ELi128ELb1ELb1ELb1ELb1ELb0ELb1EEEEEEEEEvNT_6ParamsE)
	.align		4
        /*0034*/ 	.word	index@(__assertfail)
	.align		4
        /*0038*/ 	.word	index@(_ZN7cutlass13device_kernelIN5flash11enable_sm90INS1_16FlashAttnFwdSm90INS1_25CollectiveMainloopFwdSm90ILi2EN4cute5tupleIJNS5_1CILi1EEES8_S8_EEENS6_IJNS7_ILi128EEENS7_ILi96EEENS7_ILi192EEEEEELi128ENS_10bfloat16_tEfNS_4arch4Sm90ELb1ELb0ELb0ELb0ELb1ELb0ELb0ELb1ELb1ELb1ELb1ELb0EEENS1_21CollectiveEpilogueFwdINS6_IJSA_SA_SB_EEES9_SE_SG_Li256ELb0ELb1ELb1ELb0EEENS1_19SingleTileSchedulerILb0ELb1ELb1ELi128EEEEEEEEEvNT_6ParamsE)
	.align		4
        /*003c*/ 	.word	index@(__assertfail)
	.align		4
        /*0040*/ 	.word	index@(_ZN7cutlass13device_kernelIN5flash11enable_sm90INS1_16FlashAttnFwdSm90INS1_25CollectiveMainloopFwdSm90ILi2EN4cute5tupleIJNS5_1CILi1EEES8_S8_EEENS6_IJNS7_ILi128EEENS7_ILi96EEENS7_ILi192EEEEEELi128ENS_10bfloat16_tEfNS_4arch4Sm90ELb1ELb0ELb0ELb1ELb1ELb0ELb0ELb1ELb1ELb1ELb1ELb0EEENS1_21CollectiveEpilogueFwdINS6_IJSA_SA_SB_EEES9_SE_SG_Li256ELb1ELb1ELb1ELb0EEENS1_36VarlenDynamicPersistentTileSchedulerILi128ELi96ELi256ELi128ELb1ELb1ELb1ELb1ELb1ELb1EEEEEEEEEvNT_6ParamsE)
	.align		4
        /*0044*/ 	.word	index@(__assertfail)
	.align		4
        /*0048*/ 	.word	index@(_ZN7cutlass13device_kernelIN5flash11enable_sm90INS1_16FlashAttnFwdSm90INS1_25CollectiveMainloopFwdSm90ILi2EN4cute5tupleIJNS5_1CILi1EEES8_S8_EEENS6_IJNS7_ILi128EEENS7_ILi96EEENS7_ILi192EEEEEELi128ENS_10bfloat16_tEfNS_4arch4Sm90ELb1ELb0ELb0ELb1ELb1ELb1ELb0ELb1ELb1ELb1ELb1ELb0EEENS1_21CollectiveEpilogueFwdINS6_IJSA_SA_SB_EEES9_SE_SG_Li256ELb1ELb1ELb1ELb0EEENS1_36VarlenDynamicPersistentTileSchedulerILi128ELi96ELi256ELi128ELb1ELb1ELb1ELb1ELb1ELb1EEEEEEEEEvNT_6ParamsE)
	.align		4
        /*004c*/ 	.word	index@(__assertfail)
	.align		4
        /*0050*/ 	.word	index@(_ZN7cutlass13device_kernelIN5flash11enable_sm90INS1_16FlashAttnFwdSm90INS1_25CollectiveMainloopFwdSm90ILi2EN4cute5tupleIJNS5_1CILi1EEES8_S8_EEENS6_IJNS7_ILi64EEESA_SA_EEELi512ENS_10bfloat16_tEfNS_4arch4Sm90ELb0ELb0ELb0ELb0ELb1ELb0ELb0ELb0ELb0ELb1ELb1ELb0EEENS1_21CollectiveEpilogueFwdINS6_IJSA_NS7_ILi512EEESA_EEES9_SC_SE_Li256ELb0ELb1ELb1ELb0EEENS1_19SingleTileSchedulerILb0ELb1ELb1ELi64EEEEEEEEEvNT_6ParamsE)
	.align		4
        /*0054*/ 	.word	index@(__assertfail)
	.align		4
        /*0058*/ 	.word	index@(_ZN7cutlass13device_kernelIN5flash11enable_sm90INS1_16FlashAttnFwdSm90INS1_25CollectiveMainloopFwdSm90ILi2EN4cute5tupleIJNS5_1CILi1EEES8_S8_EEENS6_IJNS7_ILi64EEESA_SA_EEELi512ENS_10bfloat16_tEfNS_4arch4Sm90ELb0ELb0ELb0ELb0ELb1ELb0ELb1ELb0ELb0ELb1ELb1ELb0EEENS1_21CollectiveEpilogueFwdINS6_IJSA_NS7_ILi512EEESA_EEES9_SC_SE_Li256ELb0ELb1ELb1ELb0EEENS1_19SingleTileSchedulerILb0ELb1ELb1ELi64EEEEEEEEEvNT_6ParamsE)
	.align		4
        /*005c*/ 	.word	index@(__assertfail)
	.align		4
        /*0060*/ 	.word	index@(_ZN7cutlass13device_kernelIN5flash11enable_sm90INS1_16FlashAttnFwdSm90INS1_25CollectiveMainloopFwdSm90ILi2EN4cute5tupleIJNS5_1CILi1EEES8_S8_EEENS6_IJNS7_ILi64EEESA_SA_EEELi512ENS_10bfloat16_tEfNS_4arch4Sm90ELb0ELb0ELb0ELb1ELb1ELb0ELb0ELb0ELb0ELb1ELb1ELb0EEENS1_21CollectiveEpilogueFwdINS6_IJSA_NS7_ILi512EEESA_EEES9_SC_SE_Li256ELb1ELb1ELb1ELb0EEENS1_36VarlenDynamicPersistentTileSchedulerILi64ELi64ELi256ELi128ELb1ELb1ELb1ELb0ELb1ELb1EEEEEEEEEvNT_6ParamsE)
	.align		4
        /*0064*/ 	.word	index@(__assertfail)
	.align		4
        /*0068*/ 	.word	index@(_ZN7cutlass13device_kernelIN5flash11enable_sm90INS1_16FlashAttnFwdSm90INS1_25CollectiveMainloopFwdSm90ILi2EN4cute5tupleIJNS5_1CILi1EEES8_S8_EEENS6_IJNS7_ILi64EEESA_SA_EEELi512ENS_10bfloat16_tEfNS_4arch4Sm90ELb0ELb0ELb0ELb1ELb1ELb1ELb0ELb0ELb0ELb1ELb1ELb0EEENS1_21CollectiveEpilogueFwdINS6_IJSA_NS7_ILi512EEESA_EEES9_SC_SE_Li256ELb1ELb1ELb1ELb0EEENS1_36VarlenDynamicPersistentTileSchedulerILi64ELi64ELi256ELi128ELb1ELb1ELb1ELb0ELb1ELb1EEEEEEEEEvNT_6ParamsE)
	.align		4
        /*006c*/ 	.word	index@(__assertfail)
	.align		4
        /*0070*/ 	.word	index@(_ZN7cutlass13device_kernelIN5flash11enable_sm90INS1_16FlashAttnFwdSm90INS1_25CollectiveMainloopFwdSm90ILi2EN4cute5tupleIJNS5_1CILi1EEES8_S8_EEENS6_IJNS7_ILi64EEESA_SA_EEELi512ENS_10bfloat16_tEfNS_4arch4Sm90ELb0ELb0ELb0ELb1ELb1ELb0ELb1ELb0ELb0ELb1ELb1ELb0EEENS1_21CollectiveEpilogueFwdINS6_IJSA_NS7_ILi512EEESA_EEES9_SC_SE_Li256ELb1ELb1ELb1ELb0EEENS1_36VarlenDynamicPersistentTileSchedulerILi64ELi64ELi256ELi128ELb1ELb1ELb1ELb0ELb1ELb1EEEEEEEEEvNT_6ParamsE)
	.align		4
        /*0074*/ 	.word	index@(__assertfail)
	.align		4
        /*0078*/ 	.word	index@(_ZN7cutlass13device_kernelIN5flash11enable_sm90INS1_16FlashAttnFwdSm90INS1_25CollectiveMainloopFwdSm90ILi2EN4cute5tupleIJNS5_1CILi1EEES8_S8_EEENS6_IJNS7_ILi64EEESA_SA_EEELi512ENS_10bfloat16_tEfNS_4arch4Sm90ELb0ELb0ELb0ELb1ELb1ELb1ELb1ELb0ELb0ELb1ELb1ELb0EEENS1_21CollectiveEpilogueFwdINS6_IJSA_NS7_ILi512EEESA_EEES9_SC_SE_Li256ELb1ELb1ELb1ELb0EEENS1_36VarlenDynamicPersistentTileSchedulerILi64ELi64ELi256ELi128ELb1ELb1ELb1ELb0ELb1ELb1EEEEEEEEEvNT_6ParamsE)
	.align		4
        /*007c*/ 	.word	index@(__assertfail)
	.align		4
        /*0080*/ 	.word	index@(_ZN7cutlass13device_kernelIN5flash11enable_sm90INS1_16FlashAttnFwdSm90INS1_25CollectiveMainloopFwdSm90ILi2EN4cute5tupleIJNS5_1CILi1EEES8_S8_EEENS6_IJNS7_ILi64EEESA_SA_EEELi512ENS_10bfloat16_tEfNS_4arch4Sm90ELb0ELb1ELb0ELb0ELb1ELb0ELb0ELb0ELb0ELb1ELb1ELb0EEENS1_21CollectiveEpilogueFwdINS6_IJSA_NS7_ILi512EEESA_EEES9_SC_SE_Li256ELb0ELb1ELb1ELb0EEENS1_19SingleTileSchedulerILb0ELb1ELb1ELi64EEEEEEEEEvNT_6ParamsE)
	.align		4
        /*0084*/ 	.word	index@(__assertfail)
	.align		4
        /*0088*/ 	.word	index@(_ZN7cutlass13device_kernelIN5flash11enable_sm90INS1_16FlashAttnFwdSm90INS1_25CollectiveMainloopFwdSm90ILi2EN4cute5tupleIJNS5_1CILi1EEES8_S8_EEENS6_IJNS7_ILi64EEESA_SA_EEELi512ENS_10bfloat16_tEfNS_4arch4Sm90ELb0ELb1ELb0ELb0ELb1ELb0ELb1ELb0ELb0ELb1ELb1ELb0EEENS1_21CollectiveEpilogueFwdINS6_IJSA_NS7_ILi512EEESA_EEES9_SC_SE_Li256ELb0ELb1ELb1ELb0EEENS1_19SingleTileSchedulerILb0ELb1ELb1ELi64EEEEEEEEEvNT_6ParamsE)
	.align		4
        /*008c*/ 	.word	index@(__assertfail)
	.align		4
        /*0090*/ 	.word	index@(_ZN7cutlass13device_kernelIN5flash11enable_sm90INS1_16FlashAttnFwdSm90INS1_25CollectiveMainloopFwdSm90ILi2EN4cute5tupleIJNS5_1CILi1EEES8_S8_EEENS6_IJNS7_ILi64EEESA_SA_EEELi512ENS_10bfloat16_tEfNS_4arch4Sm90ELb0ELb1ELb0ELb1ELb1ELb0ELb0ELb0ELb0ELb1ELb1ELb0EEENS1_21CollectiveEpilogueFwdINS6_IJSA_NS7_ILi512EEESA_EEES9_SC_SE_Li256ELb1ELb1ELb1ELb0EEENS1_36VarlenDynamicPersistentTileSchedulerILi64ELi64ELi256ELi128ELb1ELb1ELb1ELb1ELb0ELb1EEEEEEEEEvNT_6ParamsE)
	.align		4
        /*0094*/ 	.word	index@(__assertfail)
	.align		4
        /*0098*/ 	.word	index@(_ZN7cutlass13device_kernelIN5flash11enable_sm90INS1_16FlashAttnFwdSm90INS1_25CollectiveMainloopFwdSm90ILi2EN4cute5tupleIJNS5_1CILi1EEES8_S8_EEENS6_IJNS7_ILi64EEESA_SA_EEELi512ENS_10bfloat16_tEfNS_4arch4Sm90ELb0ELb1ELb0ELb1ELb1ELb1ELb0ELb0ELb0ELb1ELb1ELb0EEENS1_21CollectiveEpilogueFwdINS6_IJSA_NS7_ILi512EEESA_EEES9_SC_SE_Li256ELb1ELb1ELb1ELb0EEENS1_36VarlenDynamicPersistentTileSchedulerILi64ELi64ELi256ELi128ELb1ELb1ELb1ELb1ELb0ELb1EEEEEEEEEvNT_6ParamsE)
	.align		4
        /*009c*/ 	.word	index@(__assertfail)
	.align		4
        /*00a0*/ 	.word	index@(_ZN7cutlass13device_kernelIN5flash11enable_sm90INS1_16FlashAttnFwdSm90INS1_25CollectiveMainloopFwdSm90ILi2EN4cute5tupleIJNS5_1CILi1EEES8_S8_EEENS6_IJNS7_ILi64EEESA_SA_EEELi512ENS_10bfloat16_tEfNS_4arch4Sm90ELb0ELb1ELb0ELb1ELb1ELb0ELb1ELb0ELb0ELb1ELb1ELb0EEENS1_21CollectiveEpilogueFwdINS6_IJSA_NS7_ILi512EEESA_EEES9_SC_SE_Li256ELb1ELb1ELb1ELb0EEENS1_36VarlenDynamicPersistentTileSchedulerILi64ELi64ELi256ELi128ELb1ELb1ELb1ELb1ELb0ELb1EEEEEEEEEvNT_6ParamsE)
	.align		4
        /*00a4*/ 	.word	index@(__assertfail)
	.align		4
        /*00a8*/ 	.word	index@(_ZN7cutlass13device_kernelIN5flash11enable_sm90INS1_16FlashAttnFwdSm90INS1_25CollectiveMainloopFwdSm90ILi2EN4cute5tupleIJNS5_1CILi1EEES8_S8_EEENS6_IJNS7_ILi64EEESA_SA_EEELi512ENS_10bfloat16_tEfNS_4arch4Sm90ELb0ELb1ELb0ELb1ELb1ELb1ELb1ELb0ELb0ELb1ELb1ELb0EEENS1_21CollectiveEpilogueFwdINS6_IJSA_NS7_ILi512EEESA_EEES9_SC_SE_Li256ELb1ELb1ELb1ELb0EEENS1_36VarlenDynamicPersistentTileSchedulerILi64ELi64ELi256ELi128ELb1ELb1ELb1ELb1ELb0ELb1EEEEEEEEEvNT_6ParamsE)
	.align		4
        /*00ac*/ 	.word	index@(__assertfail)
	.align		4
        /*00b0*/ 	.word	index@(_ZN7cutlass13device_kernelIN5flash11enable_sm90INS1_16FlashAttnFwdSm90INS1_25CollectiveMainloopFwdSm90ILi2EN4cute5tupleIJNS5_1CILi1EEES8_S8_EEENS6_IJNS7_ILi64EEESA_SA_EEELi512ENS_10bfloat16_tEfNS_4arch4Sm90ELb1ELb0ELb0ELb0ELb1ELb0ELb0ELb0ELb0ELb1ELb1ELb0EEENS1_21CollectiveEpilogueFwdINS6_IJSA_NS7_ILi512EEESA_EEES9_SC_SE_Li256ELb0ELb1ELb1ELb0EEENS1_19SingleTileSchedulerILb0ELb1ELb1ELi64EEEEEEEEEvNT_6ParamsE)
	.align		4
        /*00b4*/ 	.word	index@(__assertfail)
	.align		4
        /*00b8*/ 	.word	index@(_ZN7cutlass13device_kernelIN5flash11enable_sm90INS1_16FlashAttnFwdSm90INS1_25CollectiveMainloopFwdSm90ILi2EN4cute5tupleIJNS5_1CILi1EEES8_S8_EEENS6_IJNS7_ILi64EEESA_SA_EEELi512ENS_10bfloat16_tEfNS_4arch4Sm90ELb1ELb0ELb0ELb0ELb1ELb0ELb1ELb0ELb0ELb1ELb1ELb0EEENS1_21CollectiveEpilogueFwdINS6_IJSA_NS7_ILi512EEESA_EEES9_SC_SE_Li256ELb0ELb1ELb1ELb0EEENS1_19SingleTileSchedulerILb0ELb1ELb1ELi64EEEEEEEEEvNT_6ParamsE)
	.align		4
        /*00bc*/ 	.word	index@(__assertfail)
	.align		4
        /*00c0*/ 	.word	index@(_ZN7cutlass13device_kernelIN5flash11enable_sm90INS1_16FlashAttnFwdSm90INS1_25CollectiveMainloopFwdSm90ILi2EN4cute5tupleIJNS5_1CILi1EEES8_S8_EEENS6_IJNS7_ILi64EEESA_SA_EEELi512ENS_10bfloat16_tEfNS_4arch4Sm90ELb1ELb0ELb0ELb1ELb1ELb0ELb0ELb0ELb0ELb1ELb1ELb0EEENS1_21CollectiveEpilogueFwdINS6_IJSA_NS7_ILi512EEESA_EEES9_SC_SE_Li256ELb1ELb1ELb1ELb0EEENS1_36VarlenDynamicPersistentTileSchedulerILi64ELi64ELi256ELi128ELb1ELb1ELb1ELb1ELb1ELb1EEEEEEEEEvNT_6ParamsE)
	.align		4
        /*00c4*/ 	.word	index@(__assertfail)
	.align		4
        /*00c8*/ 	.word	index@(_ZN7cutlass13device_kernelIN5flash11enable_sm90INS1_16FlashAttnFwdSm90INS1_25CollectiveMainloopFwdSm90ILi2EN4cute5tupleIJNS5_1CILi1EEES8_S8_EEENS6_IJNS7_ILi64EEESA_SA_EEELi512ENS_10bfloat16_tEfNS_4arch4Sm90ELb1ELb0ELb0ELb1ELb1ELb1ELb0ELb0ELb0ELb1ELb1ELb0EEENS1_21CollectiveEpilogueFwdINS6_IJSA_NS7_ILi512EEESA_EEES9_SC_SE_Li256ELb1ELb1ELb1ELb0EEENS1_36VarlenDynamicPersistentTileSchedulerILi64ELi64ELi256ELi128ELb1ELb1ELb1ELb1ELb1ELb1EEEEEEEEEvNT_6ParamsE)
	.align		4
        /*00cc*/ 	.word	index@(__assertfail)
	.align		4
        /*00d0*/ 	.word	index@(_ZN7cutlass13device_kernelIN5flash11enable_sm90INS1_16FlashAttnFwdSm90INS1_25CollectiveMainloopFwdSm90ILi2EN4cute5tupleIJNS5_1CILi1EEES8_S8_EEENS6_IJNS7_ILi64EEESA_SA_EEELi512ENS_10bfloat16_tEfNS_4arch4Sm90ELb1ELb0ELb0ELb1ELb1ELb0ELb1ELb0ELb0ELb1ELb1ELb0EEENS1_21CollectiveEpilogueFwdINS6_IJSA_NS7_ILi512EEESA_EEES9_SC_SE_Li256ELb1ELb1ELb1ELb0EEENS1_36VarlenDynamicPersistentTileSchedulerILi64ELi64ELi256ELi128ELb1ELb1ELb1ELb1ELb1ELb1EEEEEEEEEvNT_6ParamsE)
	.align		4
        /*00d4*/ 	.word	index@(__assertfail)
	.align		4
        /*00d8*/ 	.word	index@(_ZN7cutlass13device_kernelIN5flash11enable_sm90INS1_16FlashAttnFwdSm90INS1_25CollectiveMainloopFwdSm90ILi2EN4cute5tupleIJNS5_1CILi1EEES8_S8_EEENS6_IJNS7_ILi64EEESA_SA_EEELi512ENS_10bfloat16_tEfNS_4arch4Sm90ELb1ELb0ELb0ELb1ELb1ELb1ELb1ELb0ELb0ELb1ELb1ELb0EEENS1_21CollectiveEpilogueFwdINS6_IJSA_NS7_ILi512EEESA_EEES9_SC_SE_Li256ELb1ELb1ELb1ELb0EEENS1_36VarlenDynamicPersistentTileSchedulerILi64ELi64ELi256ELi128ELb1ELb1ELb1ELb1ELb1ELb1EEEEEEEEEvNT_6ParamsE)
	.align		4
        /*00dc*/ 	.word	index@(__assertfail)
	.align		4
        /*00e0*/ 	.word	index@(_ZN7cutlass13device_kernelIN5flash11enable_sm90INS1_16FlashAttnFwdSm90INS1_25CollectiveMainloopFwdSm90ILi2EN4cute5tupleIJNS5_1CILi1EEES8_S8_EEENS6_IJNS7_ILi128EEENS7_ILi96EEENS7_ILi64EEEEEELi256ENS_10bfloat16_tEfNS_4arch4Sm90ELb0ELb0ELb0ELb0ELb1ELb0ELb0ELb1ELb0ELb1ELb1ELb0EEENS1_21CollectiveEpilogueFwdINS6_IJSA_NS7_ILi256EEESB_EEES9_SE_SG_Li256ELb0ELb1ELb1ELb0EEENS1_19SingleTileSchedulerILb0ELb1ELb1ELi128EEEEEEEEEvNT_6ParamsE)
	.align		4
        /*00e4*/ 	.word	index@(__assertfail)
	.align		4
        /*00e8*/ 	.word	index@(_ZN7cutlass13device_kernelIN5flash11enable_sm90INS1_16FlashAttnFwdSm90INS1_25CollectiveMainloopFwdSm90ILi2EN4cute5tupleIJNS5_1CILi1EEES8_S8_EEENS6_IJNS7_ILi128EEENS7_ILi96EEENS7_ILi64EEEEEELi256ENS_10bfloat16_tEfNS_4arch4Sm90ELb0ELb0ELb0ELb0ELb1ELb0ELb1ELb1ELb0ELb1ELb1ELb0EEENS1_21CollectiveEpilogueFwdINS6_IJSA_NS7_ILi256EEESB_EEES9_SE_SG_Li256ELb0ELb1ELb1ELb0EEENS1_19SingleTileSchedulerILb0ELb1ELb1ELi128EEEEEEEEEvNT_6ParamsE)
	.align		4
        /*00ec*/ 	.word	index@(__assertfail)
	.align		4
        /*00f0*/ 	.word	index@(_ZN7cutlass13device_kernelIN5flash11enable_sm90INS1_16FlashAttnFwdSm90INS1_25CollectiveMainloopFwdSm90ILi2EN4cute5tupleIJNS5_1CILi1EEES8_S8_EEENS6_IJNS7_ILi128EEENS7_ILi96EEENS7_ILi64EEEEEELi256ENS_10bfloat16_tEfNS_4arch4Sm90ELb0ELb0ELb0ELb1ELb1ELb0ELb0ELb1ELb0ELb1ELb1ELb0EEENS1_21CollectiveEpilogueFwdINS6_IJSA_NS7_ILi256EEESB_EEES9_SE_SG_Li256ELb1ELb1ELb1ELb0EEENS1_36VarlenDynamicPersistentTileSchedulerILi128ELi96ELi256ELi128ELb1ELb1ELb1ELb0ELb1ELb1EEEEEEEEEvNT_6ParamsE)
	.align		4
        /*00f4*/ 	.word	index@(__assertfail)
	.align		4
        /*00f8*/ 	.word	index@(_ZN7cutlass13device_kernelIN5flash11enable_sm90INS1_16FlashAttnFwdSm90INS1_25CollectiveMainloopFwdSm90ILi2EN4cute5tupleIJNS5_1CILi1EEES8_S8_EEENS6_IJNS7_ILi128EEENS7_ILi96EEENS7_ILi64EEEEEELi256ENS_10bfloat16_tEfNS_4arch4Sm90ELb0ELb0ELb0ELb1ELb1ELb1ELb0ELb1ELb0ELb1ELb1ELb0EEENS1_21CollectiveEpilogueFwdINS6_IJSA_NS7_ILi256EEESB_EEES9_SE_SG_Li256ELb1ELb1ELb1ELb0EEENS1_36VarlenDynamicPersistentTileSchedulerILi128ELi96ELi256ELi128ELb1ELb1ELb1ELb0ELb1ELb1EEEEEEEEEvNT_6ParamsE)
	.align		4
        /*00fc*/ 	.word	index@(__assertfail)
	.align		4
        /*0100*/ 	.word	index@(_ZN7cutlass13device_kernelIN5flash11enable_sm90INS1_16FlashAttnFwdSm90INS1_25CollectiveMainloopFwdSm90ILi2EN4cute5tupleIJNS5_1CILi1EEES8_S8_EEENS6_IJNS7_ILi128EEENS7_ILi96EEENS7_ILi64EEEEEELi256ENS_10bfloat16_tEfNS_4arch4Sm90ELb0ELb0ELb0ELb1ELb1ELb0ELb1ELb1ELb0ELb1ELb1ELb0EEENS1_21CollectiveEpilogueFwdINS6_IJSA_NS7_ILi256EEESB_EEES9_SE_SG_Li256ELb1ELb1ELb1ELb0EEENS1_36VarlenDynamicPersistentTileSchedulerILi128ELi96ELi256ELi128ELb1ELb1ELb1ELb0ELb1ELb1EEEEEEEEEvNT_6ParamsE)
	.align		4
        /*0104*/ 	.word	index@(__assertfail)
	.align		4
        /*0108*/ 	.word	index@(_ZN7cutlass13device_kernelIN5flash11enable_sm90INS1_16FlashAttnFwdSm90INS1_25CollectiveMainloopFwdSm90ILi2EN4cute5tupleIJNS5_1CILi1EEES8_S8_EEENS6_IJNS7_ILi128EEENS7_ILi96EEENS7_ILi64EEEEEELi256ENS_10bfloat16_tEfNS_4arch4Sm90ELb0ELb0ELb0ELb1ELb1ELb1ELb1ELb1ELb0ELb1ELb1ELb0EEENS1_21CollectiveEpilogueFwdINS6_IJSA_NS7_ILi256EEESB_EEES9_SE_SG_Li256ELb1ELb1ELb1ELb0EEENS1_36VarlenDynamicPersistentTileSchedulerILi128ELi96ELi256ELi128ELb1ELb1ELb1ELb0ELb1ELb1EEEEEEEEEvNT_6ParamsE)
	.align		4
        /*010c*/ 	.word	index@(__assertfail)
	.align		4
        /*0110*/ 	.word	index@(_ZN7cutlass13device_kernelIN5flash11enable_sm90INS1_16FlashAttnFwdSm90INS1_25CollectiveMainloopFwdSm90ILi2EN4cute5tupleIJNS5_1CILi1EEES8_S8_EEENS6_IJNS7_ILi128EEENS7_ILi96EEENS7_ILi64EEEEEELi256ENS_10bfloat16_tEfNS_4arch4Sm90ELb0ELb1ELb0ELb0ELb1ELb0ELb0ELb1ELb0ELb1ELb1ELb0EEENS1_21CollectiveEpilogueFwdINS6_IJSA_NS7_ILi256EEESB_EEES9_SE_SG_Li256ELb0ELb1ELb1ELb0EEENS1_19SingleTileSchedulerILb0ELb1ELb1ELi128EEEEEEEEEvNT_6ParamsE)
	.align		4
        /*0114*/ 	.word	index@(__assertfail)
	.align		4
        /*0118*/ 	.word	index@(_ZN7cutlass13device_kernelIN5flash11enable_sm90INS1_16FlashAttnFwdSm90INS1_25CollectiveMainloopFwdSm90ILi2EN4cute5tupleIJNS5_1CILi1EEES8_S8_EEENS6_IJNS7_ILi128EEENS7_ILi96EEENS7_ILi64EEEEEELi256ENS_10bfloat16_tEfNS_4arch4Sm90ELb0ELb1ELb0ELb0ELb1ELb0ELb1ELb1ELb0ELb1ELb1ELb0EEENS1_21CollectiveEpilogueFwdINS6_IJSA_NS7_ILi256EEESB_EEES9_SE_SG_Li256ELb0ELb1ELb1ELb0EEENS1_19SingleTileSchedulerILb0ELb1ELb1ELi128EEEEEEEEEvNT_6ParamsE)
	.align		4
        /*011c*/ 	.word	index@(__assertfail)
	.align		4
        /*0120*/ 	.word	index@(_ZN7cutlass13device_kernelIN5flash11enable_sm90INS1_16FlashAttnFwdSm90INS1_25CollectiveMainloopFwdSm90ILi2EN4cute5tupleIJNS5_1CILi1EEES8_S8_EEENS6_IJNS7_ILi128EEENS7_ILi96EEENS7_ILi64EEEEEELi256ENS_10bfloat16_tEfNS_4arch4Sm90ELb0ELb1ELb0ELb1ELb1ELb0ELb0ELb1ELb0ELb1ELb1ELb0EEENS1_21CollectiveEpilogueFwdINS6_IJSA_NS7_ILi256EEESB_EEES9_SE_SG_Li256ELb1ELb1ELb1ELb0EEENS1_36VarlenDynamicPersistentTileSchedulerILi128ELi96ELi256ELi128ELb1ELb1ELb1ELb1ELb0ELb1EEEEEEEEEvNT_6ParamsE)
	.align		4
        /*0124*/ 	.word	index@(__assertfail)
	.align		4
        /*0128*/ 	.word	index@(_ZN7cutlass13device_kernelIN5flash11enable_sm90INS1_16FlashAttnFwdSm90INS1_25CollectiveMainloopFwdSm90ILi2EN4cute5tupleIJNS5_1CILi1EEES8_S8_EEENS6_IJNS7_ILi128EEENS7_ILi96EEENS7_ILi64EEEEEELi256ENS_10bfloat16_tEfNS_4arch4Sm90ELb0ELb1ELb0ELb1ELb1ELb1ELb0ELb1ELb0ELb1ELb1ELb0EEENS1_21CollectiveEpilogueFwdINS6_IJSA_NS7_ILi256EEESB_EEES9_SE_SG_Li256ELb1ELb1ELb1ELb0EEENS1_36VarlenDynamicPersistentTileSchedulerILi128ELi96ELi256ELi128ELb1ELb1ELb1ELb1ELb0ELb1EEEEEEEEEvNT_6ParamsE)
	.align		4
        /*012c*/ 	.word	index@(__assertfail)
	.align		4
        /*0130*/ 	.word	index@(_ZN7cutlass13device_kernelIN5flash11enable_sm90INS1_16FlashAttnFwdSm90INS1_25CollectiveMainloopFwdSm90ILi2EN4cute5tupleIJNS5_1CILi1EEES8_S8_EEENS6_IJNS7_ILi128EEENS7_ILi96EEENS7_ILi64EEEEEELi256ENS_10bfloat16_tEfNS_4arch4Sm90ELb0ELb1ELb0ELb1ELb1ELb0ELb1ELb1ELb0ELb1ELb1ELb0EEENS1_21CollectiveEpilogueFwdINS6_IJSA_NS7_ILi256EEESB_EEES9_SE_SG_Li256ELb1ELb1ELb1ELb0EEENS1_36VarlenDynamicPersistentTileSchedulerILi128ELi96ELi256ELi128ELb1ELb1ELb1ELb1ELb0ELb1EEEEEEEEEvNT_6ParamsE)
	.align		4
        /*0134*/ 	.word	index@(__assertfail)
	.align		4
        /*0138*/ 	.word	index@(_ZN7cutlass13device_kernelIN5flash11enable_sm90INS1_16FlashAttnFwdSm90INS1_25CollectiveMainloopFwdSm90ILi2EN4cute5tupleIJNS5_1CILi1EEES8_S8_EEENS6_IJNS7_ILi128EEENS7_ILi96EEENS7_ILi64EEEEEELi256ENS_10bfloat16_tEfNS_4arch4Sm90ELb0ELb1ELb0ELb1ELb1ELb1ELb1ELb1ELb0ELb1ELb1ELb0EEENS1_21CollectiveEpilogueFwdINS6_IJSA_NS7_ILi256EEESB_EEES9_SE_SG_Li256ELb1ELb1ELb1ELb0EEENS1_36VarlenDynamicPersistentTileSchedulerILi128ELi96ELi256ELi128ELb1ELb1ELb1ELb1ELb0ELb1EEEEEEEEEvNT_6ParamsE)
	.align		4
        /*013c*/ 	.word	index@(__assertfail)
	.align		4
        /*0140*/ 	.word	index@(_ZN7cutlass13device_kernelIN5flash11enable_sm90INS1_16FlashAttnFwdSm90INS1_25CollectiveMainloopFwdSm90ILi2EN4cute5tupleIJNS5_1CILi1EEES8_S8_EEENS6_IJNS7_ILi128EEENS7_ILi96EEENS7_ILi64EEEEEELi256ENS_10bfloat16_tEfNS_4arch4Sm90ELb1ELb0ELb0ELb0ELb1ELb0ELb0ELb1ELb0ELb1ELb1ELb0EEENS1_21CollectiveEpilogueFwdINS6_IJSA_NS7_ILi256EEESB_EEES9_SE_SG_Li256ELb0ELb1ELb1ELb0EEENS1_19SingleTileSchedulerILb0ELb1ELb1ELi128EEEEEEEEEvNT_6ParamsE)
	.align		4
        /*0144*/ 	.word	index@(__assertfail)
	.align		4
        /*0148*/ 	.word	index@(_ZN7cutlass13device_kernelIN5flash11enable_sm90INS1_16FlashAttnFwdSm90INS1_25CollectiveMainloopFwdSm90ILi2EN4cute5tupleIJNS5_1CILi1EEES8_S8_EEENS6_IJNS7_ILi128EEENS7_ILi96EEENS7_ILi64EEEEEELi256ENS_10bfloat16_tEfNS_4arch4Sm90ELb1ELb0ELb0ELb0ELb1ELb0ELb1ELb1ELb0ELb1ELb1ELb0EEENS1_21CollectiveEpilogueFwdINS6_IJSA_NS7_ILi256EEESB_EEES9_SE_SG_Li256ELb0ELb1ELb1ELb0EEENS1_19SingleTileSchedulerILb0ELb1ELb1ELi128EEEEEEEEEvNT_6ParamsE)
	.align		4
        /*014c*/ 	.word	index@(__assertfail)
	.align		4
        /*0150*/ 	.word	index@(_ZN7cutlass13device_kernelIN5flash11enable_sm90INS1_16FlashAttnFwdSm90INS1_25CollectiveMainloopFwdSm90ILi2EN4cute5tupleIJNS5_1CILi1EEES8_S8_EEENS6_IJNS7_ILi128EEENS7_ILi96EEENS7_ILi64EEEEEELi256ENS_10bfloat16_tEfNS_4arch4Sm90ELb1ELb0ELb0ELb1ELb1ELb0ELb0ELb1ELb0ELb1ELb1ELb0EEENS1_21CollectiveEpilogueFwdINS6_IJSA_NS7_ILi256EEESB_EEES9_SE_SG_Li256ELb1ELb1ELb1ELb0EEENS1_36VarlenDynamicPersistentTileSchedulerILi128ELi96ELi256ELi128ELb1ELb1ELb1ELb1ELb1ELb1EEEEEEEEEvNT_6ParamsE)
	.align		4
        /*0154*/ 	.word	index@(__assertfail)
	.align		4
        /*0158*/ 	.word	index@(_ZN7cutlass13device_kernelIN5flash11enable_sm90INS1_16FlashAttnFwdSm90INS1_25CollectiveMainloopFwdSm90ILi2EN4cute5tupleIJNS5_1CILi1EEES8_S8_EEENS6_IJNS7_ILi128EEENS7_ILi96EEENS7_ILi64EEEEEELi256ENS_10bfloat16_tEfNS_4arch4Sm90ELb1ELb0ELb0ELb1ELb1ELb1ELb0ELb1ELb0ELb1ELb1ELb0EEENS1_21CollectiveEpilogueFwdINS6_IJSA_NS7_ILi256EEESB_EEES9_SE_SG_Li256ELb1ELb1ELb1ELb0EEENS1_36VarlenDynamicPersistentTileSchedulerILi128ELi96ELi256ELi128ELb1ELb1ELb1ELb1ELb1ELb1EEEEEEEEEvNT_6ParamsE)
	.align		4
        /*015c*/ 	.word	index@(__assertfail)
	.align		4
        /*0160*/ 	.word	index@(_ZN7cutlass13device_kernelIN5flash11enable_sm90INS1_16FlashAttnFwdSm90INS1_25CollectiveMainloopFwdSm90ILi2EN4cute5tupleIJNS5_1CILi1EEES8_S8_EEENS6_IJNS7_ILi128EEENS7_ILi96EEENS7_ILi64EEEEEELi256ENS_10bfloat16_tEfNS_4arch4Sm90ELb1ELb0ELb0ELb1ELb1ELb0ELb1ELb1ELb0ELb1ELb1ELb0EEENS1_21CollectiveEpilogueFwdINS6_IJSA_NS7_ILi256EEESB_EEES9_SE_SG_Li256ELb1ELb1ELb1ELb0EEENS1_36VarlenDynamicPersistentTileSchedulerILi128ELi96ELi256ELi128ELb1ELb1ELb1ELb1ELb1ELb1EEEEEEEEEvNT_6ParamsE)
	.align		4
        /*0164*/ 	.word	index@(__assertfail)
	.align		4
        /*0168*/ 	.word	index@(_ZN7cutlass13device_kernelIN5flash11enable_sm90INS1_16FlashAttnFwdSm90INS1_25CollectiveMainloopFwdSm90ILi2EN4cute5tupleIJNS5_1CILi1EEES8_S8_EEENS6_IJNS7_ILi128EEENS7_ILi96EEENS7_ILi64EEEEEELi256ENS_10bfloat16_tEfNS_4arch4Sm90ELb1ELb0ELb0ELb1ELb1ELb1ELb1ELb1ELb0ELb1ELb1ELb0EEENS1_21CollectiveEpilogueFwdINS6_IJSA_NS7_ILi256EEESB_EEES9_SE_SG_Li256ELb1ELb1ELb1ELb0EEENS1_36VarlenDynamicPersistentTileSchedulerILi128ELi96ELi256ELi128ELb1ELb1ELb1ELb1ELb1ELb1EEEEEEEEEvNT_6ParamsE)
	.align		4
        /*016c*/ 	.word	index@(__assertfail)
	.align		4
        /*0170*/ 	.word	0x00000000
	.align		4
        /*0174*/ 	.word	0xfffffffe
	.align		4
        /*0178*/ 	.word	0x00000000
	.align		4
        /*017c*/ 	.word	0xfffffffd
	.align		4
        /*0180*/ 	.word	0x00000000
	.align		4
        /*0184*/ 	.word	0xfffffffc


//--------------------- .nv.constant4             --------------------------
	.section	.nv.constant4,"a",@progbits
	.align	8
	.align		8
.nv.constant4:
        /*0000*/ 	.dword	__assertfail
	.align		8
        /*0008*/ 	.dword	__unnamed_1
	.align		8
        /*0010*/ 	.dword	__unnamed_2
	.align		8
        /*0018*/ 	.dword	__unnamed_3
	.align		8
        /*0020*/ 	.dword	__unnamed_4
	.align		8
        /*0028*/ 	.dword	__unnamed_5
	.align		8
        /*0030*/ 	.dword	__unnamed_6
	.align		8
        /*0038*/ 	.dword	__unnamed_7
	.align		8
        /*0040*/ 	.dword	__unnamed_8
	.align		8
        /*0048*/ 	.dword	__unnamed_9
	.align		8
        /*0050*/ 	.dword	__unnamed_10
	.align		8
        /*0058*/ 	.dword	__unnamed_11
	.align		8
        /*0060*/ 	.dword	__unnamed_12
	.align		8
        /*0068*/ 	.dword	__unnamed_13
	.align		8
        /*0070*/ 	.dword	__unnamed_14
	.align		8
        /*0078*/ 	.dword	__unnamed_15
	.align		8
        /*0080*/ 	.dword	__unnamed_16
	.align		8
        /*0088*/ 	.dword	__unnamed_17
	.align		8
        /*0090*/ 	.dword	__unnamed_18
	.align		8
        /*0098*/ 	.dword	_ZN79_INTERNAL_f64a63e4_43_flash_fwd_hdimdiff_bf16_paged_split_sm90_cu_93b96ec2_40924cuda3std3__45__cpo5beginE
	.align		8
        /*00a0*/ 	.dword	_ZN79_INTERNAL_f64a63e4_43_flash_fwd_hdimdiff_bf16_paged_split_sm90_cu_93b96ec2_40924cuda3std3__45__cpo3endE
	.align		8
        /*00a8*/ 	.dword	_ZN79_INTERNAL_f64a63e4_43_flash_fwd_hdimdiff_bf16_paged_split_sm90_cu_93b96ec2_40924cuda3std3__45__cpo6cbeginE
	.align		8
        /*00b0*/ 	.dword	_ZN79_INTERNAL_f64a63e4_43_flash_fwd_hdimdiff_bf16_paged_split_sm90_cu_93b96ec2_40924cuda3std3__45__cpo4cendE
	.align		8
        /*00b8*/ 	.dword	_ZN79_INTERNAL_f64a63e4_43_flash_fwd_hdimdiff_bf16_paged_split_sm90_cu_93b96ec2_40924cuda3std3__481_GLOBAL__N__f64a63e4_43_flash_fwd_hdimdiff_bf16_paged_split_sm90_cu_93b96ec2_40926ignoreE
	.align		8
        /*00c0*/ 	.dword	_ZN79_INTERNAL_f64a63e4_43_flash_fwd_hdimdiff_bf16_paged_split_sm90_cu_93b96ec2_40924cuda3std3__419piecewise_constructE
	.align		8
        /*00c8*/ 	.dword	_ZN79_INTERNAL_f64a63e4_43_flash_fwd_hdimdiff_bf16_paged_split_sm90_cu_93b96ec2_40924cuda3std3__48in_placeE
	.align		8
        /*00d0*/ 	.dword	_ZN79_INTERNAL_f64a63e4_43_flash_fwd_hdimdiff_bf16_paged_split_sm90_cu_93b96ec2_40924cuda3std6ranges3__45__cpo4swapE
	.align		8
        /*00d8*/ 	.dword	_ZN79_INTERNAL_f64a63e4_43_flash_fwd_hdimdiff_bf16_paged_split_sm90_cu_93b96ec2_40924cuda3std6ranges3__45__cpo9iter_moveE
	.align		8
        /*00e0*/ 	.dword	_ZN79_INTERNAL_f64a63e4_43_flash_fwd_hdimdiff_bf16_paged_split_sm90_cu_93b96ec2_40924cute7productE
	.align		8
        /*00e8*/ 	.dword	_ZN79_INTERNAL_f64a63e4_43_flash_fwd_hdimdiff_bf16_paged_split_sm90_cu_93b96ec2_40924cute1_E
	.align		8
        /*00f0*/ 	.dword	$str$23
	.align		8
        /*00f8*/ 	.dword	$str$24


//--------------------- .text._ZN7cutlass13device_kernelIN5flash11enable_sm90INS1_16FlashAttnFwdSm90INS1_25CollectiveMainloopFwdSm90ILi2EN4cute5tupleIJNS5_1CILi1EEES8_S8_EEENS6_IJNS7_ILi128EEENS7_ILi96EEENS7_ILi192EEEEEELi128ENS_10bfloat16_tEfNS_4arch4Sm90ELb0ELb0ELb0ELb0ELb1ELb0ELb0ELb1ELb1ELb1ELb1ELb0EEENS1_21CollectiveEpilogueFwdINS6_IJSA_SA_SB_EEES9_SE_SG_Li256ELb0ELb1ELb1ELb0EEENS1_19SingleTileSchedulerILb0ELb1ELb1ELi128EEEEEEEEEvNT_6ParamsE --------------------------
	.section	.text._ZN7cutlass13device_kernelIN5flash11enable_sm90INS1_16FlashAttnFwdSm90INS1_25CollectiveMainloopFwdSm90ILi2EN4cute5tupleIJNS5_1CILi1EEES8_S8_EEENS6_IJNS7_ILi128EEENS7_ILi96EEENS7_ILi192EEEEEELi128ENS_10bfloat16_tEfNS_4arch4Sm90ELb0ELb0ELb0ELb0ELb1ELb0ELb0ELb1ELb1ELb1ELb1ELb0EEENS1_21CollectiveEpilogueFwdINS6_IJSA_SA_SB_EEES9_SE_SG_Li256ELb0ELb1ELb1ELb0EEENS1_19SingleTileSchedulerILb0ELb1ELb1ELi128EEEEEEEEEvNT_6ParamsE,"ax",@progbits
	.align	128
.text._ZN7cutlass13device_kernelIN5flash11enable_sm90INS1_16FlashAttnFwdSm90INS1_25CollectiveMainloopFwdSm90ILi2EN4cute5tupleIJNS5_1CILi1EEES8_S8_EEENS6_IJNS7_ILi128EEENS7_ILi96EEENS7_ILi192EEEEEELi128ENS_10bfloat16_tEfNS_4arch4Sm90ELb0ELb0ELb0ELb0ELb1ELb0ELb0ELb1ELb1ELb1ELb1ELb0EEENS1_21CollectiveEpilogueFwdINS6_IJSA_SA_SB_EEES9_SE_SG_Li256ELb0ELb1ELb1ELb0EEENS1_19SingleTileSchedulerILb0ELb1ELb1ELi128EEEEEEEEEvNT_6ParamsE:
        .type           _ZN7cutlass13device_kernelIN5flash11enable_sm90INS1_16FlashAttnFwdSm90INS1_25CollectiveMainloopFwdSm90ILi2EN4cute5tupleIJNS5_1CILi1EEES8_S8_EEENS6_IJNS7_ILi128EEENS7_ILi96EEENS7_ILi192EEEEEELi128ENS_10bfloat16_tEfNS_4arch4Sm90ELb0ELb0ELb0ELb0ELb1ELb0ELb0ELb1ELb1ELb1ELb1ELb0EEENS1_21CollectiveEpilogueFwdINS6_IJSA_SA_SB_EEES9_SE_SG_Li256ELb0ELb1ELb1ELb0EEENS1_19SingleTileSchedulerILb0ELb1ELb1ELi128EEEEEEEEEvNT_6ParamsE,@function
        .size           _ZN7cutlass13device_kernelIN5flash11enable_sm90INS1_16FlashAttnFwdSm90INS1_25CollectiveMainloopFwdSm90ILi2EN4cute5tupleIJNS5_1CILi1EEES8_S8_EEENS6_IJNS7_ILi128EEENS7_ILi96EEENS7_ILi192EEEEEELi128ENS_10bfloat16_tEfNS_4arch4Sm90ELb0ELb0ELb0ELb0ELb1ELb0ELb0ELb1ELb1ELb1ELb1ELb0EEENS1_21CollectiveEpilogueFwdINS6_IJSA_SA_SB_EEES9_SE_SG_Li256ELb0ELb1ELb1ELb0EEENS1_19SingleTileSchedulerILb0ELb1ELb1ELi128EEEEEEEEEvNT_6ParamsE,(.L_x_15631 - _ZN7cutlass13device_kernelIN5flash11enable_sm90INS1_16FlashAttnFwdSm90INS1_25CollectiveMainloopFwdSm90ILi2EN4cute5tupleIJNS5_1CILi1EEES8_S8_EEENS6_IJNS7_ILi128EEENS7_ILi96EEENS7_ILi192EEEEEELi128ENS_10bfloat16_tEfNS_4arch4Sm90ELb0ELb0ELb0ELb0ELb1ELb0ELb0ELb1ELb1ELb1ELb1ELb0EEENS1_21CollectiveEpilogueFwdINS6_IJSA_SA_SB_EEES9_SE_SG_Li256ELb0ELb1ELb1ELb0EEENS1_19SingleTileSchedulerILb0ELb1ELb1ELi128EEEEEEEEEvNT_6ParamsE)
        .other          _ZN7cutlass13device_kernelIN5flash11enable_sm90INS1_16FlashAttnFwdSm90INS1_25CollectiveMainloopFwdSm90ILi2EN4cute5tupleIJNS5_1CILi1EEES8_S8_EEENS6_IJNS7_ILi128EEENS7_ILi96EEENS7_ILi192EEEEEELi128ENS_10bfloat16_tEfNS_4arch4Sm90ELb0ELb0ELb0ELb0ELb1ELb0ELb0ELb1ELb1ELb1ELb1ELb0EEENS1_21CollectiveEpilogueFwdINS6_IJSA_SA_SB_EEES9_SE_SG_Li256ELb0ELb1ELb1ELb0EEENS1_19SingleTileSchedulerILb0ELb1ELb1ELi128EEEEEEEEEvNT_6ParamsE,@"STO_CUDA_ENTRY STV_DEFAULT"
_ZN7cutlass13device_kernelIN5flash11enable_sm90INS1_16FlashAttnFwdSm90INS1_25CollectiveMainloopFwdSm90ILi2EN4cute5tupleIJNS5_1CILi1EEES8_S8_EEENS6_IJNS7_ILi128EEENS7_ILi96EEENS7_ILi192EEEEEELi128ENS_10bfloat16_tEfNS_4arch4Sm90ELb0ELb0ELb0ELb0ELb1ELb0ELb0ELb1ELb1ELb1ELb1ELb0EEENS1_21CollectiveEpilogueFwdINS6_IJSA_SA_SB_EEES9_SE_SG_Li256ELb0ELb1ELb1ELb0EEENS1_19SingleTileSchedulerILb0ELb1ELb1ELi128EEEEEEEEEvNT_6ParamsE:
[----:B------:R-:W0:Y:S01]  /*0000*/  LDC R1, c[0x0][0x28] ;  /* 0x00000a00ff017b82 */ /* 0x000e220000000800 */
[----:B------:R-:W1:Y:S01]  /*0010*/  S2R R25, SR_TID.X ;  /* 0x0000000000197919 */ /* 0x000e620000002100 */
[----:B------:R-:W-:Y:S01]  /*0020*/  ELECT P0, URZ, PT ;  /* 0x00000000003f782f */ /* 0x000fe20003800000 */
[----:B------:R-:W-:Y:S01]  /*0030*/  UMOV UR4, 0x80 ;  /* 0x0000008000047882 */ /* 0x000fe20000000000 */
[----:B------:R-:W-:Y:S01]  /*0040*/  UMOV UR7, 0x100 ;  /* 0x0000010000077882 */ /* 0x000fe20000000000 */
[----:B-1----:R-:W-:-:S05]  /*0050*/  SHF.R.U32.HI R0, RZ, 0x5, R25 ;  /* 0x00000005ff007819 */ /* 0x002fca0000011619 */
[----:B------:R-:W1:Y:S02]  /*0060*/  SHFL.IDX PT, R2, R0, RZ, 0x1f ;  /* 0x00001fff00027589 */ /* 0x000e6400000e0000 */
[C---:B-1----:R-:W-:Y:S02]  /*0070*/  ISETP.NE.OR P0, PT, R2.reuse, RZ, !P0 ;  /* 0x000000ff0200720c */ /* 0x042fe40004705670 */
[----:B------:R-:W-:Y:S02]  /*0080*/  ISETP.NE.AND P1, PT, R2, RZ, PT ;  /* 0x000000ff0200720c */ /* 0x000fe40003f25270 */
[----:B------:R-:W-:-:S06]  /*0090*/  SHF.R.U32.HI R2, RZ, 0x7, R25 ;  /* 0x00000007ff027819 */ /* 0x000fcc0000011619 */
[----:B------:R-:W1:Y:S03]  /*00a0*/  SHFL.IDX PT, R2, R2, RZ, 0x1f ;  /* 0x00001fff02027589 */ /* 0x000e6600000e0000 */
[----:B------:R-:W-:Y:S01]  /*00b0*/  VOTEU.ALL UP0, P0 ;  /* 0x00000000003f7886 */ /* 0x000fe20000000000 */
[----:B------:R-:W-:-:S04]  /*00c0*/  VOTEU.ALL UP1, P0 ;  /* 0x00000000003f7886 */ /* 0x000fc80000020000 */
[----:B------:R-:W2:Y:S01]  /*00d0*/  @!UP0 S2UR UR8, SR_CgaCtaId ;  /* 0x00000000000889c3 */ /* 0x000ea20000008800 */
[----:B------:R-:W-:Y:S01]  /*00e0*/  @!UP0 UMOV UR6, 0x400 ;  /* 0x0000040000068882 */ /* 0x000fe20000000000 */
[----:B------:R-:W-:-:S04]  /*00f0*/  @!UP0 UIADD3 UR4, -UR4, 0x100000, URZ ;  /* 0x0010000004048890 */ /* 0x000fc8000fffe13f */
[----:B------:R-:W-:Y:S02]  /*0100*/  @!UP0 USHF.L.U32 UR5, UR4, 0xb, URZ ;  /* 0x0000000b04058899 */ /* 0x000fe4000800063f */
[----:B------:R-:W-:Y:S02]  /*0110*/  @!UP0 USHF.L.U32 UR4, UR4, 0x1, URZ ;  /* 0x0000000104048899 */ /* 0x000fe4000800063f */
[----:B--2---:R-:W-:Y:S02]  /*0120*/  @!UP0 ULEA UR8, UR8, UR6, 0x18 ;  /* 0x0000000608088291 */ /* 0x004fe4000f8ec03f */
[----:B------:R-:W-:-:S04]  /*0130*/  @!UP0 UIADD3 UR6, -UR7, 0x100000, URZ ;  /* 0x0010000007068890 */ /* 0x000fc8000fffe13f */
[----:B------:R-:W-:Y:S02]  /*0140*/  @!UP0 USHF.L.U32 UR7, UR6, 0xb, URZ ;  /* 0x0000000b06078899 */ /* 0x000fe4000800063f */
[----:B------:R-:W-:Y:S01]  /*0150*/  @!UP0 USHF.L.U32 UR6, UR6, 0x1, URZ ;  /* 0x0000000106068899 */ /* 0x000fe2000800063f */
[----:B------:R-:W-:-:S05]  /*0160*/  VOTEU.ALL UP0, P0 ;  /* 0x00000000003f7886 */ /* 0x000fca0000000000 */
[----:B------:R2:W3:Y:S06]  /*0170*/  @!UP0 SYNCS.EXCH.64 URZ, [UR8+0x2a800], UR4 ;  /* 0x02a80004083f85b2 */ /* 0x0004ec0008000100 */
[----:B------:R2:W4:Y:S02]  /*0180*/  @!UP1 SYNCS.EXCH.64 URZ, [UR8+0x2a820], UR6 ;  /* 0x02a82006083f95b2 */ /* 0x0005240008000100 */
[----:B012---:R-:W-:Y:S05]  /*0190*/  @P1 BRA `(.L_x_0) ;  /* 0x0000000000481947 */ /* 0x007fea0003800000 */
[----:B------:R-:W0:Y:S01]  /*01a0*/  S2UR UR5, SR_CgaCtaId ;  /* 0x00000000000579c3 */ /* 0x000e220000008800 */
[----:B------:R-:W-:Y:S01]  /*01b0*/  UMOV UR4, 0x400 ;  /* 0x0000040000047882 */ /* 0x000fe20000000000 */
[----:B------:R-:W-:Y:S01]  /*01c0*/  UMOV UR6, 0x80 ;  /* 0x0000008000067882 */ /* 0x000fe20000000000 */
[----:B------:R-:W-:Y:S01]  /*01d0*/  UMOV UR7, 0x100 ;  /* 0x0000010000077882 */ /* 0x000fe20000000000 */
[----:B------:R-:W-:Y:S01]  /*01e0*/  ELECT P0, URZ, PT ;  /* 0x00000000003f782f */ /* 0x000fe20003800000 */
[----:B0-----:R-:W-:Y:S02]  /*01f0*/  ULEA UR8, UR5, UR4, 0x18 ;  /* 0x0000000405087291 */ /* 0x001fe4000f8ec03f */
[----:B------:R-:W-:-:S04]  /*0200*/  UIADD3 UR4, -UR6, 0x100000, URZ ;  /* 0x0010000006047890 */ /* 0x000fc8000fffe13f */
[----:B------:R-:W-:Y:S02]  /*0210*/  USHF.L.U32 UR5, UR4, 0xb, URZ ;  /* 0x0000000b04057899 */ /* 0x000fe4000800063f */
[----:B------:R-:W-:Y:S02]  /*0220*/  USHF.L.U32 UR4, UR4, 0x1, URZ ;  /* 0x0000000104047899 */ /* 0x000fe4000800063f */
[----:B------:R-:W-:-:S04]  /*0230*/  UIADD3 UR6, -UR7, 0x100000, URZ ;  /* 0x0010000007067890 */ /* 0x000fc8000fffe13f */
[----:B------:R-:W-:Y:S02]  /*0240*/  USHF.L.U32 UR7, UR6, 0xb, URZ ;  /* 0x0000000b06077899 */ /* 0x000fe4000800063f */
[----:B------:R-:W-:Y:S01]  /*0250*/  USHF.L.U32 UR6, UR6, 0x1, URZ ;  /* 0x0000000106067899 */ /* 0x000fe2000800063f */
[----:B------:R-:W0:Y:S03]  /*0260*/  FENCE.VIEW.ASYNC.S ;  /* 0x00000000000073c6 */ /* 0x000e260000000000 */
[----:B0-----:R0:W1:Y:S08]  /*0270*/  SYNCS.EXCH.64 URZ, [UR8+0x2a830], UR4 ;  /* 0x02a83004083f75b2 */ /* 0x0010700008000100 */
[----:B------:R0:W2:Y:S01]  /*0280*/  SYNCS.EXCH.64 URZ, [UR8+0x2a840], UR6 ;  /* 0x02a84006083f75b2 */ /* 0x0000a20008000100 */
[----:B------:R0:W0:Y:S01]  /*0290*/  SYNCS.EXCH.64 URZ, [UR8+0x2a838], UR4 ;  /* 0x02a83804083f75b2 */ /* 0x0000220008000100 */
[----:B------:R0:W0:Y:S01]  /*02a0*/  SYNCS.EXCH.64 URZ, [UR8+0x2a848], UR6 ;  /* 0x02a84806083f75b2 */ /* 0x0000220008000100 */
[----:B------:R-:W-:Y:S01]  /*02b0*/  NOP ;  /* 0x0000000000007918 */ /* 0x000fe20000000000 */
.L_x_0:
[----:B------:R-:W5:Y:S01]  /*02c0*/  SHFL.IDX PT, R3, R0, RZ, 0x1f ;  /* 0x00001fff00037589 */ /* 0x000f6200000e0000 */
[----:B------:R-:W-:Y:S01]  /*02d0*/  NOP ;  /* 0x0000000000007918 */ /* 0x000fe20000000000 */
[----:B-----5:R-:W-:-:S13]  /*02e0*/  ISETP.NE.AND P0, PT, R3, RZ, PT ;  /* 0x000000ff0300720c */ /* 0x020fda0003f05270 */
[----:B------:R-:W-:Y:S05]  /*02f0*/  @P0 BRA `(.L_x_1) ;  /* 0x0000000000480947 */ /* 0x000fea0003800000 */
[----:B0-----:R-:W0:Y:S01]  /*0300*/  S2UR UR5, SR_CgaCtaId ;  /* 0x00000000000579c3 */ /* 0x001e220000008800 */
        /* <DEDUP_REMOVED lines=12> */
[----:B0-----:R0:W0:Y:S08]  /*03d0*/  SYNCS.EXCH.64 URZ, [UR8+0x2a850], UR4 ;  /* 0x02a85004083f75b2 */ /* 0x0010300008000100 */
[----:B------:R0:W0:Y:S01]  /*03e0*/  SYNCS.EXCH.64 URZ, [UR8+0x2a860], UR6 ;  /* 0x02a86006083f75b2 */ /* 0x0000220008000100 */
[----:B------:R0:W0:Y:S01]  /*03f0*/  SYNCS.EXCH.64 URZ, [UR8+0x2a858], UR4 ;  /* 0x02a85804083f75b2 */ /* 0x0000220008000100 */
[----:B------:R0:W0:Y:S01]  /*0400*/  SYNCS.EXCH.64 URZ, [UR8+0x2a868], UR6 ;  /* 0x02a86806083f75b2 */ /* 0x0000220008000100 */
[----:B------:R-:W-:Y:S01]  /*0410*/  NOP ;  /* 0x0000000000007918 */ /* 0x000fe20000000000 */
.L_x_1:
[----:B------:R-:W5:Y:S01]  /*0420*/  SHFL.IDX PT, R3, R0, RZ, 0x1f ;  /* 0x00001fff00037589 */ /* 0x000f6200000e0000 */
[----:B------:R-:W-:Y:S01]  /*0430*/  NOP ;  /* 0x0000000000007918 */ /* 0x000fe20000000000 */
[----:B-----5:R-:W-:-:S13]  /*0440*/  ISETP.NE.AND P0, PT, R3, RZ, PT ;  /* 0x000000ff0300720c */ /* 0x020fda0003f05270 */
[----:B------:R-:W-:Y:S05]  /*0450*/  @P0 BRA `(.L_x_2) ;  /* 0x0000000000380947 */ /* 0x000fea0003800000 */
[----:B0-----:R-:W0:Y:S01]  /*0460*/  S2UR UR5, SR_CgaCtaId ;  /* 0x00000000000579c3 */ /* 0x001e220000008800 */
[----:B------:R-:W-:Y:S01]  /*0470*/  UMOV UR4, 0x400 ;  /* 0x0000040000047882 */ /* 0x000fe20000000000 */
[----:B------:R-:W-:Y:S01]  /*0480*/  UMOV UR7, 0x80 ;  /* 0x0000008000077882 */ /* 0x000fe20000000000 */
[----:B------:R-:W-:Y:S01]  /*0490*/  ELECT P0, URZ, PT ;  /* 0x00000000003f782f */ /* 0x000fe20003800000 */
[----:B0-----:R-:W-:Y:S02]  /*04a0*/  ULEA UR6, UR5, UR4, 0x18 ;  /* 0x0000000405067291 */ /* 0x001fe4000f8ec03f */
[----:B------:R-:W-:-:S04]  /*04b0*/  UIADD3 UR4, -UR7, 0x100000, URZ ;  /* 0x0010000007047890 */ /* 0x000fc8000fffe13f */
[----:B------:R-:W-:Y:S02]  /*04c0*/  USHF.L.U32 UR5, UR4, 0xb, URZ ;  /* 0x0000000b04057899 */ /* 0x000fe4000800063f */
[----:B------:R-:W-:Y:S01]  /*04d0*/  USHF.L.U32 UR4, UR4, 0x1, URZ ;  /* 0x0000000104047899 */ /* 0x000fe2000800063f */
[----:B------:R-:W0:Y:S11]  /*04e0*/  FENCE.VIEW.ASYNC.S ;  /* 0x00000000000073c6 */ /* 0x000e360000000000 */
[----:B0-----:R0:W0:Y:S01]  /*04f0*/  SYNCS.EXCH.64 URZ, [UR6+0x2a870], UR4 ;  /* 0x02a87004063f75b2 */ /* 0x0010220008000100 */
[----:B------:R0:W0:Y:S01]  /*0500*/  SYNCS.EXCH.64 URZ, [UR6+0x2a880], UR4 ;  /* 0x02a88004063f75b2 */ /* 0x0000220008000100 */
[----:B------:R0:W0:Y:S01]  /*0510*/  SYNCS.EXCH.64 URZ, [UR6+0x2a878], UR4 ;  /* 0x02a87804063f75b2 */ /* 0x0000220008000100 */
[----:B------:R0:W0:Y:S01]  /*0520*/  SYNCS.EXCH.64 URZ, [UR6+0x2a888], UR4 ;  /* 0x02a88804063f75b2 */ /* 0x0000220008000100 */
[----:B------:R-:W-:Y:S01]  /*0530*/  NOP ;  /* 0x0000000000007918 */ /* 0x000fe20000000000 */
.L_x_2:
        /* <DEDUP_REMOVED lines=22> */
.L_x_3:
[----:B------:R-:W5:Y:S01]  /*06a0*/  SHFL.IDX PT, R3, R0, RZ, 0x1f ;  /* 0x00001fff00037589 */ /* 0x000f6200000e0000 */
[----:B------:R-:W-:Y:S01]  /*06b0*/  R2UR UR9, R2 ;  /* 0x00000000020972ca */ /* 0x000fe200000e0000 */
        /* <DEDUP_REMOVED lines=21> */
.L_x_4:
[----:B------:R-:W-:Y:S01]  /*0810*/  UISETP.NE.AND UP0, UPT, UR9, URZ, UPT ;  /* 0x0000003f0900728c */ /* 0x000fe2000bf05270 */
[----:B------:R-:W-:Y:S01]  /*0820*/  NOP ;  /* 0x0000000000007918 */ /* 0x000fe20000000000 */
[----:B------:R-:W-:Y:S01]  /*0830*/  UMOV UR36, 0x1 ;  /* 0x0000000100247882 */ /* 0x000fe20000000000 */
[----:B------:R-:W-:Y:S01]  /*0840*/  ULDC.64 UR38, c[0x0][0x208] ;  /* 0x0000820000267ab9 */ /* 0x000fe20000000a00 */
[----:B------:R-:W-:Y:S01]  /*0850*/  USEL UR36, UR36, 0x2, !UP0 ;  /* 0x0000000224247887 */ /* 0x000fe2000c000000 */
[----:B------:R-:W-:Y:S01]  /*0860*/  BSSY B6, `(.L_x_5) ;  /* 0x0000a48000067945 */ /* 0x000fe20003800000 */
[----:B01234-:R-:W-:Y:S01]  /*0870*/  BAR.SYNC.DEFER_BLOCKING 0x0 ;  /* 0x0000000000007b1d */ /* 0x01ffe20000010000 */
[----:B------:R-:W-:-:S13]  /*0880*/  PLOP3.LUT P0, PT, PT, PT, UP0, 0x80, 0x0 ;  /* 0x000000000000781c */ /* 0x000fda0003f0f008 */
[----:B------:R-:W-:Y:S05]  /*0890*/  @!P0 BRA `(.L_x_6) ;  /* 0x0000006800c48947 */ /* 0x000fea0003800000 */
.L_x_7:
[----:B------:R-:W-:-:S08]  /*08a0*/  NOP ;  /* 0x0000000000007918 */ /* 0x000fd00000000000 */
[----:B------:R-:W0:Y:S02]  /*08b0*/  USETMAXREG.TRY_ALLOC.CTAPOOL UP0, 0xe8 ;  /* 0x000000e8000079c8 */ /* 0x000e240008000600 */
[----:B0-----:R-:W-:-:S13]  /*08c0*/  PLOP3.LUT P0, PT, PT, PT, UP0, 0x80, 0x0 ;  /* 0x000000000000781c */ /* 0x001fda0003f0f008 */
[----:B------:R-:W-:Y:S05]  /*08d0*/  @!P0 BRA `(.L_x_7) ;  /* 0xfffffffc00f08947 */ /* 0x000fea000383ffff */
[----:B------:R-:W0:Y:S08]  /*08e0*/  LDC R3, c[0x0][0xc50] ;  /* 0x00031400ff037b82 */ /* 0x000e300000000800 */
[----:B------:R-:W1:Y:S08]  /*08f0*/  S2UR UR4, SR_CTAID.Y ;  /* 0x00000000000479c3 */ /* 0x000e700000002600 */
[----:B------:R-:W2:Y:S08]  /*0900*/  S2UR UR5, SR_CTAID.Z ;  /* 0x00000000000579c3 */ /* 0x000eb00000002700 */
[----:B------:R-:W-:Y:S06]  /*0910*/  BAR.ARV 0x8, 0x180 ;  /* 0x0206000000007b1d */ /* 0x000fec0000002000 */
[----:B0-----:R-:W-:Y:S01]  /*0920*/  ISETP.NE.AND P0, PT, R3, 0x1, PT ;  /* 0x000000010300780c */ /* 0x001fe20003f05270 */
[----:B-1----:R-:W-:-:S12]  /*0930*/  IMAD.U32 R2, RZ, RZ, UR4 ;  /* 0x00000004ff027e24 */ /* 0x002fd8000f8e00ff */
[----:B------:R-:W0:Y:S08]  /*0940*/  @P0 LDC R0, c[0x0][0xc54] ;  /* 0x00031500ff000b82 */ /* 0x000e300000000800 */
[----:B------:R-:W1:Y:S01]  /*0950*/  @P0 LDC R5, c[0x0][0xc58] ;  /* 0x00031600ff050b82 */ /* 0x000e620000000800 */
[----:B0-----:R-:W-:-:S05]  /*0960*/  @P0 IMAD.HI.U32 R0, R0, UR4, RZ ;  /* 0x0000000400000c27 */ /* 0x001fca000f8e00ff */
[----:B-1----:R-:W-:Y:S02]  /*0970*/  @P0 SHF.R.U32.HI R2, RZ, R5, R0 ;  /* 0x00000005ff020219 */ /* 0x002fe40000011600 */
[----:B--2---:R-:W-:-:S03]  /*0980*/  ISETP.LE.AND P0, PT, RZ, UR5, PT ;  /* 0x00000005ff007c0c */ /* 0x004fc6000bf03270 */
[----:B------:R-:W-:-:S04]  /*0990*/  IMAD.MOV R0, RZ, RZ, -R2 ;  /* 0x000000ffff007224 */ /* 0x000fc800078e0a02 */
[----:B------:R-:W-:-:S06]  /*09a0*/  IMAD R4, R3, R0, UR4 ;  /* 0x0000000403047e24 */ /* 0x000fcc000f8e0200 */
[----:B------:R-:W-:Y:S05]  /*09b0*/  @!P0 BRA `(.L_x_8) ;  /* 0x000000a000c88947 */ /* 0x000fea0003800000 */
[----:B------:R-:W0:Y:S01]  /*09c0*/  LDC.64 R6, c[0x0][0x418] ;  /* 0x00010600ff067b82 */ /* 0x000e220000000a00 */
[----:B------:R-:W-:Y:S02]  /*09d0*/  LOP3.LUT R16, R4, 0xffff, RZ, 0xc0, !PT ;  /* 0x0000ffff04107812 */ /* 0x000fe400078ec0ff */
[----:B------:R-:W-:-:S05]  /*09e0*/  MOV R17, RZ ;  /* 0x000000ff00117202 */ /* 0x000fca0000000f00 */
[----:B------:R-:W1:Y:S08]  /*09f0*/  LDC R0, c[0x0][0x424] ;  /* 0x00010900ff007b82 */ /* 0x000e700000000800 */
[----:B------:R-:W2:Y:S01]  /*0a00*/  LDC R3, c[0x0][0x2f0] ;  /* 0x0000bc00ff037b82 */ /* 0x000ea20000000800 */
[----:B0-----:R-:W-:-:S04]  /*0a10*/  ISETP.NE.U32.AND P0, PT, R6, RZ, PT ;  /* 0x000000ff0600720c */ /* 0x001fc80003f05070 */
[----:B------:R-:W-:-:S04]  /*0a20*/  ISETP.NE.AND.EX P0, PT, R7, RZ, PT, P0 ;  /* 0x000000ff0700720c */ /* 0x000fc80003f05300 */
[----:B-1----:R-:W-:-:S05]  /*0a30*/  SEL R0, R0, 0x1, P0 ;  /* 0x0000000100007807 */ /* 0x002fca0000000000 */
[----:B--2---:R-:W-:-:S04]  /*0a40*/  IMAD R18, R0, R3, RZ ;  /* 0x0000000300127224 */ /* 0x004fc800078e02ff */
[C---:B------:R-:W-:Y:S01]  /*0a50*/  VIADD R0, R18.reuse, 0x5f ;  /* 0x0000005f12007836 */ /* 0x040fe20000000000 */
[----:B------:R-:W-:-:S03]  /*0a60*/  ISETP.GE.AND P0, PT, R18, 0x1, PT ;  /* 0x000000011200780c */ /* 0x000fc60003f06270 */
[----:B------:R-:W-:-:S05]  /*0a70*/  IMAD.HI R0, R0, 0x2aaaaaab, RZ ;  /* 0x2aaaaaab00007827 */ /* 0x000fca00078e02ff */
[----:B------:R-:W-:-:S04]  /*0a80*/  SHF.R.U32.HI R3, RZ, 0x1f, R0 ;  /* 0x0000001fff037819 */ /* 0x000fc80000011600 */
[----:B------:R-:W-:Y:S01]  /*0a90*/  LEA.HI.SX32 R3, R0, R3, 0x1c ;  /* 0x0000000300037211 */ /* 0x000fe200078fe2ff */
[----:B------:R-:W-:Y:S06]  /*0aa0*/  @!P0 BRA `(.L_x_9) ;  /* 0x0000000000788947 */ /* 0x000fec0003800000 */
[----:B------:R-:W-:-:S04]  /*0ab0*/  SHF.R.U32.HI R0, RZ, 0x10, R4 ;  /* 0x00000010ff007819 */ /* 0x000fc80000011604 */
[----:B------:R-:W-:-:S13]  /*0ac0*/  ISETP.NE.AND P0, PT, R0, RZ, PT ;  /* 0x000000ff0000720c */ /* 0x000fda0003f05270 */
[----:B------:R-:W0:Y:S02]  /*0ad0*/  @!P0 LDC R0, c[0x0][0x9f0] ;  /* 0x00027c00ff008b82 */ /* 0x000e240000000800 */
[-C--:B0-----:R-:W-:Y:S02]  /*0ae0*/  IABS R9, R0.reuse ;  /* 0x0000000000097213 */ /* 0x081fe40000000000 */
[----:B------:R-:W-:Y:S02]  /*0af0*/  IADD3 R7, R3, -0x1, R0 ;  /* 0xffffffff03077810 */ /* 0x000fe40007ffe000 */
[----:B------:R-:W0:Y:S01]  /*0b00*/  I2F.RP R6, R9 ;  /* 0x0000000900067306 */ /* 0x000e220000209400 */
[----:B------:R-:W-:-:S05]  /*0b10*/  IABS R10, R0 ;  /* 0x00000000000a7213 */ /* 0x000fca0000000000 */
[----:B------:R-:W-:Y:S02]  /*0b20*/  IMAD.MOV R10, RZ, RZ, -R10 ;  /* 0x000000ffff0a7224 */ /* 0x000fe400078e0a0a */
[----:B0-----:R-:W0:Y:S02]  /*0b30*/  MUFU.RCP R6, R6 ;  /* 0x0000000600067308 */ /* 0x001e240000001000 */
[----:B0-----:R-:W-:Y:S01]  /*0b40*/  VIADD R4, R6, 0xffffffe ;  /* 0x0ffffffe06047836 */ /* 0x001fe20000000000 */
[----:B------:R-:W-:Y:S02]  /*0b50*/  IABS R6, R7 ;  /* 0x0000000700067213 */ /* 0x000fe40000000000 */
[----:B------:R-:W-:-:S03]  /*0b60*/  LOP3.LUT R7, R7, R0, RZ, 0x3c, !PT ;  /* 0x0000000007077212 */ /* 0x000fc600078e3cff */
[----:B------:R0:W1:Y:S01]  /*0b70*/  F2I.FTZ.U32.TRUNC.NTZ R5, R4 ;  /* 0x0000000400057305 */ /* 0x000062000021f000 */
[----:B------:R-:W-:Y:S02]  /*0b80*/  ISETP.GE.AND P2, PT, R7, RZ, PT ;  /* 0x000000ff0700720c */ /* 0x000fe40003f46270 */
[----:B0-----:R-:W-:Y:S01]  /*0b90*/  MOV R4, RZ ;  /* 0x000000ff00047202 */ /* 0x001fe20000000f00 */
[----:B-1----:R-:W-:-:S04]  /*0ba0*/  IMAD.MOV R8, RZ, RZ, -R5 ;  /* 0x000000ffff087224 */ /* 0x002fc800078e0a05 */
[----:B------:R-:W-:-:S04]  /*0bb0*/  IMAD R11, R8, R9, RZ ;  /* 0x00000009080b7224 */ /* 0x000fc800078e02ff */
[----:B------:R-:W-:-:S04]  /*0bc0*/  IMAD.HI.U32 R5, R5, R11, R4 ;  /* 0x0000000b05057227 */ /* 0x000fc800078e0004 */
[----:B------:R-:W-:Y:S02]  /*0bd0*/  IMAD.MOV.U32 R4, RZ, RZ, R10 ;  /* 0x000000ffff047224 */ /* 0x000fe400078e000a */
[----:B------:R-:W-:-:S04]  /*0be0*/  IMAD.HI.U32 R5, R5, R6, RZ ;  /* 0x0000000605057227 */ /* 0x000fc800078e00ff */
[----:B------:R-:W-:-:S05]  /*0bf0*/  IMAD R4, R5, R4, R6 ;  /* 0x0000000405047224 */ /* 0x000fca00078e0206 */
[----:B------:R-:W-:-:S13]  /*0c00*/  ISETP.GT.U32.AND P1, PT, R9, R4, PT ;  /* 0x000000040900720c */ /* 0x000fda0003f24070 */
[----:B------:R-:W-:Y:S02]  /*0c10*/  @!P1 IMAD.IADD R4, R4, 0x1, -R9 ;  /* 0x0000000104049824 */ /* 0x000fe400078e0a09 */
[----:B------:R-:W-:Y:S01]  /*0c20*/  @!P1 VIADD R5, R5, 0x1 ;  /* 0x0000000105059836 */ /* 0x000fe20000000000 */
[----:B------:R-:W-:Y:S02]  /*0c30*/  ISETP.NE.AND P1, PT, R0, RZ, PT ;  /* 0x000000ff0000720c */ /* 0x000fe40003f25270 */
[----:B------:R-:W-:-:S13]  /*0c40*/  ISETP.GE.U32.AND P0, PT, R4, R9, PT ;  /* 0x000000090400720c */ /* 0x000fda0003f06070 */
[----:B------:R-:W-:-:S05]  /*0c50*/  @P0 IADD3 R5, R5, 0x1, RZ ;  /* 0x0000000105050810 */ /* 0x000fca0007ffe0ff */
[----:B------:R-:W-:Y:S01]  /*0c60*/  @!P2 IMAD.MOV R5, RZ, RZ, -R5 ;  /* 0x000000ffff05a224 */ /* 0x000fe200078e0a05 */
[----:B------:R-:W-:-:S05]  /*0c70*/  @!P1 LOP3.LUT R5, RZ, R0, RZ, 0x33, !PT ;  /* 0x00000000ff059212 */ /* 0x000fca00078e33ff */
[----:B------:R-:W-:-:S07]  /*0c80*/  IMAD.MOV.U32 R17, RZ, RZ, R5 ;  /* 0x000000ffff117224 */ /* 0x000fce00078e0005 */
.L_x_9:
[-C--:B------:R-:W-:Y:S01]  /*0c90*/  IMAD R16, R16, R17.reuse, RZ ;  /* 0x0000001110107224 */ /* 0x080fe200078e02ff */
[----:B------:R-:W-:Y:S01]  /*0ca0*/  PLOP3.LUT P0, PT, PT, PT, PT, 0x80, 0x0 ;  /* 0x000000000000781c */ /* 0x000fe20003f0f070 */
[----:B------:R-:W-:Y:S01]  /*0cb0*/  VIADD R19, R25, 0xffffff80 ;  /* 0xffffff8019137836 */ /* 0x000fe20000000000 */
[----:B------:R-:W-:Y:S01]  /*0cc0*/  MOV R0, RZ ;  /* 0x000000ff00007202 */ /* 0x000fe20000000f00 */
[----:B------:R-:W-:Y:S01]  /*0cd0*/  IMAD.MOV.U32 R5, RZ, RZ, RZ ;  /* 0x000000ffff057224 */ /* 0x000fe200078e00ff */
[----:B------:R-:W-:Y:S02]  /*0ce0*/  VIADDMNMX R17, R16, R17, R3, PT ;  /* 0x0000001110117246 */ /* 0x000fe40003800103 */
[----:B------:R-:W-:Y:S02]  /*0cf0*/  CS2R R86, SRZ ;  /* 0x0000000000567805 */ /* 0x000fe4000001ff00 */
[----:B------:R-:W-:Y:S02]  /*0d00*/  CS2R R84, SRZ ;  /* 0x0000000000547805 */ /* 0x000fe4000001ff00 */
[----:B------:R-:W-:-:S02]  /*0d10*/  CS2R R82, SRZ ;  /* 0x0000000000527805 */ /* 0x000fc4000001ff00 */
[----:B------:R-:W-:Y:S02]  /*0d20*/  ISETP.GT.AND P1, PT, R17, R16, PT ;  /* 0x000000101100720c */ /* 0x000fe40003f24270 */
[----:B------:R-:W-:Y:S02]  /*0d30*/  CS2R R80, SRZ ;  /* 0x0000000000507805 */ /* 0x000fe4000001ff00 */
[----:B------:R-:W-:Y:S02]  /*0d40*/  CS2R R78, SRZ ;  /* 0x00000000004e7805 */ /* 0x000fe4000001ff00 */
[----:B------:R-:W-:Y:S02]  /*0d50*/  CS2R R76, SRZ ;  /* 0x00000000004c7805 */ /* 0x000fe4000001ff00 */
[----:B------:R-:W-:Y:S02]  /*0d60*/  CS2R R74, SRZ ;  /* 0x00000000004a7805 */ /* 0x000fe4000001ff00 */
[----:B------:R-:W-:-:S02]  /*0d70*/  CS2R R72, SRZ ;  /* 0x0000000000487805 */ /* 0x000fc4000001ff00 */
[----:B------:R-:W-:Y:S02]  /*0d80*/  CS2R R70, SRZ ;  /* 0x0000000000467805 */ /* 0x000fe4000001ff00 */
        /* <DEDUP_REMOVED lines=22> */
[----:B------:R-:W-:Y:S01]  /*0ef0*/  CS2R R24, SRZ ;  /* 0x0000000000187805 */ /* 0x000fe2000001ff00 */
[----:B------:R-:W-:Y:S06]  /*0f00*/  @!P1 BRA `(.L_x_10) ;  /* 0x0000004c00049947 */ /* 0x000fec0003800000 */
[----:B------:R-:W-:Y:S01]  /*0f10*/  SHF.R.S32.HI R0, RZ, 0x1f, R19 ;  /* 0x0000001fff007819 */ /* 0x000fe20000011413 */
[----:B------:R-:W0:Y:S01]  /*0f20*/  S2UR UR6, SR_CgaCtaId ;  /* 0x00000000000679c3 */ /* 0x000e220000008800 */
[----:B------:R-:W-:Y:S02]  /*0f30*/  UMOV UR37, 0x400 ;  /* 0x0000040000257882 */ /* 0x000fe40000000000 */
[----:B------:R-:W-:-:S04]  /*0f40*/  LEA.HI R22, R0, R19, RZ, 0x7 ;  /* 0x0000001300167211 */ /* 0x000fc800078f38ff */
[----:B------:R-:W-:-:S06]  /*0f50*/  SHF.R.S32.HI R0, RZ, 0x7, R22 ;  /* 0x00000007ff007819 */ /* 0x000fcc0000011416 */
[----:B------:R-:W1:Y:S01]  /*0f60*/  SHFL.IDX PT, R0, R0, RZ, 0x1f ;  /* 0x00001fff00007589 */ /* 0x000e6200000e0000 */
[----:B0-----:R-:W-:-:S04]  /*0f70*/  ULEA UR37, UR6, UR37, 0x18 ;  /* 0x0000002506257291 */ /* 0x001fc8000f8ec03f */
[----:B------:R-:W-:-:S04]  /*0f80*/  UIADD3 UR6, UR37, 0xc400, URZ ;  /* 0x0000c40025067890 */ /* 0x000fc8000fffe03f */
[----:B------:R-:W-:Y:S01]  /*0f90*/  ULOP3.LUT UP0, URZ, UR6, 0x1bf, URZ, 0xc0, !UPT ;  /* 0x000001bf063f7892 */ /* 0x000fe2000f80c03f */
[----:B-1----:R-:W-:-:S05]  /*0fa0*/  R2UR UR4, R0 ;  /* 0x00000000000472ca */ /* 0x002fca00000e0000 */
[----:B------:R-:W-:-:S08]  /*0fb0*/  PLOP3.LUT P0, PT, PT, PT, UP0, 0x80, 0x0 ;  /* 0x000000000000781c */ /* 0x000fd00003f0f008 */
[----:B------:R-:W-:-:S04]  /*0fc0*/  ULEA.HI UR5, UR4, UR4, URZ, 0x1 ;  /* 0x0000000404057291 */ /* 0x000fc8000f8f083f */
[----:B------:R-:W-:-:S04]  /*0fd0*/  ULOP3.LUT UR5, UR5, 0x1e, URZ, 0xc0, !UPT ;  /* 0x0000001e05057892 */ /* 0x000fc8000f8ec03f */
[----:B------:R-:W-:-:S04]  /*0fe0*/  UIADD3 UR5, UR4, -UR5, URZ ;  /* 0x8000000504057290 */ /* 0x000fc8000fffe03f */
[----:B------:R-:W-:-:S04]  /*0ff0*/  ULEA UR5, UR5, UR6, 0xd ;  /* 0x0000000605057291 */ /* 0x000fc8000f8e683f */
[----:B------:R-:W-:-:S04]  /*1000*/  USHF.R.U32.HI UR5, URZ, 0x4, UR5 ;  /* 0x000000043f057899 */ /* 0x000fc80008011605 */
[----:B------:R-:W-:Y:S01]  /*1010*/  ULOP3.LUT UR40, UR5, 0x3fff, URZ, 0xc0, !UPT ;  /* 0x00003fff05287892 */ /* 0x000fe2000f8ec03f */
[----:B------:R-:W-:Y:S11]  /*1020*/  @!P0 BRA `(.L_x_11) ;  /* 0x0000000000408947 */ /* 0x000ff60003800000 */
[----:B------:R-:W-:Y:S01]  /*1030*/  MOV R0, 0x0 ;  /* 0x0000000000007802 */ /* 0x000fe20000000f00 */
[----:B------:R-:W-:Y:S01]  /*1040*/  ULDC.64 UR4, c[0x4][0xf0] ;  /* 0x01003c0000047ab9 */ /* 0x000fe20000000a00 */
[----:B------:R-:W-:Y:S01]  /*1050*/  ULDC.64 UR6, c[0x4][0x38] ;  /* 0x01000e0000067ab9 */ /* 0x000fe20000000a00 */
[----:B------:R-:W-:Y:S01]  /*1060*/  IMAD.U32 R4, RZ, RZ, UR4 ;  /* 0x00000004ff047e24 */ /* 0x000fe2000f8e00ff */
[----:B------:R0:W1:Y:S01]  /*1070*/  LDC.64 R14, c[0x4][R0] ;  /* 0x01000000000e7b82 */ /* 0x0000620000000a00 */
[----:B------:R-:W-:Y:S01]  /*1080*/  IMAD.U32 R5, RZ, RZ, UR5 ;  /* 0x00000005ff057e24 */ /* 0x000fe2000f8e00ff */
[----:B------:R-:W-:Y:S01]  /*1090*/  ULDC.64 UR4, c[0x4][0xf8] ;  /* 0x01003e0000047ab9 */ /* 0x000fe20000000a00 */
[----:B------:R-:W-:Y:S01]  /*10a0*/  IMAD.U32 R10, RZ, RZ, UR6 ;  /* 0x00000006ff0a7e24 */ /* 0x000fe2000f8e00ff */
[----:B------:R-:W-:Y:S01]  /*10b0*/  MOV R6, UR4 ;  /* 0x0000000400067c02 */ /* 0x000fe20008000f00 */
[----:B------:R-:W-:Y:S01]  /*10c0*/  IMAD.U32 R7, RZ, RZ, UR5 ;  /* 0x00000005ff077e24 */ /* 0x000fe2000f8e00ff */
[----:B------:R-:W-:Y:S01]  /*10d0*/  MOV R8, 0x70 ;  /* 0x0000007000087802 */ /* 0x000fe20000000f00 */
[----:B------:R-:W-:-:S02]  /*10e0*/  IMAD.U32 R11, RZ, RZ, UR7 ;  /* 0x00000007ff0b7e24 */ /* 0x000fc4000f8e00ff */
[----:B------:R-:W-:Y:S02]  /*10f0*/  IMAD.MOV.U32 R12, RZ, RZ, 0x1 ;  /* 0x00000001ff0c7424 */ /* 0x000fe400078e00ff */
[----:B0-----:R-:W-:-:S07]  /*1100*/  IMAD.MOV.U32 R13, RZ, RZ, RZ ;  /* 0x000000ffff0d7224 */ /* 0x001fce00078e00ff */
[----:B------:R-:W-:-:S07]  /*1110*/  LEPC R20, `(.L_x_11) ;  /* 0x000000001014794e */ /* 0x000fce0000000000 */
[----:B-1----:R-:W-:Y:S05]  /*1120*/  CALL.ABS.NOINC R14 ;  /* 0x000000000e007343 */ /* 0x002fea0003c00000 */
.L_x_11:
[----:B------:R-:W-:-:S04]  /*1130*/  SHF.L.U32 R3, RZ, 0x1f, RZ ;  /* 0x0000001fff037819 */ /* 0x000fc800000006ff */
[----:B------:R-:W0:Y:S02]  /*1140*/  SYNCS.PHASECHK.TRANS64.TRYWAIT P0, [UR37+0x2a800], R3 ;  /* 0x02a80003ff0075a7 */ /* 0x000e240008000165 */
[----:B0-----:R-:W-:Y:S05]  /*1150*/  @!P0 BRA `(.L_x_12) ;  /* 0x0000009800e88947 */ /* 0x001fea0003800000 */
.L_x_85:
[----:B------:R-:W-:-:S06]  /*1160*/  ULOP3.LUT UR4, UR36, 0x1, URZ, 0xfc, !UPT ;  /* 0x0000000124047892 */ /* 0x000fcc000f8efc3f */
[----:B0-----:R-:W-:-:S05]  /*1170*/  IMAD.U32 R0, RZ, RZ, UR4 ;  /* 0x00000004ff007e24 */ /* 0x001fca000f8e00ff */
[----:B------:R-:W-:-:S13]  /*1180*/  ISETP.NE.AND P0, PT, R0, 0x3, PT ;  /* 0x000000030000780c */ /* 0x000fda0003f05270 */
[----:B------:R-:W-:Y:S05]  /*1190*/  @!P0 BRA `(.L_x_13) ;  /* 0x0000000000048947 */ /* 0x000fea0003800000 */
[----:B------:R-:W-:Y:S01]  /*11a0*/  BPT.TRAP 0x1 ;  /* 0x000000040000795c */ /* 0x000fe20000300000 */
.L_x_13:
[----:B------:R0:W1:Y:S01]  /*11b0*/  SYNCS.PHASECHK.TRANS64.TRYWAIT P1, [UR37+0x2a830], R3 ;  /* 0x02a83003ff0075a7 */ /* 0x0000620008020165 */
[----:B------:R-:W-:Y:S05]  /*11c0*/  @!P0 BRA `(.L_x_14) ;  /* 0x0000000000048947 */ /* 0x000fea0003800000 */
[----:B------:R-:W-:Y:S01]  /*11d0*/  BPT.TRAP 0x1 ;  /* 0x000000040000795c */ /* 0x000fe20000300000 */
.L_x_14:
[----:B------:R-:W-:Y:S01]  /*11e0*/  MOV R6, UR40 ;  /* 0x0000002800067c02 */ /* 0x000fe20008000f00 */
[----:B------:R-:W-:Y:S01]  /*11f0*/  IMAD.MOV.U32 R0, RZ, RZ, RZ ;  /* 0x000000ffff007224 */ /* 0x000fe200078e00ff */
[----:B-1----:R-:W-:Y:S06]  /*1200*/  @P1 BRA `(.L_x_15) ;  /* 0x0000000000081947 */ /* 0x002fec0003800000 */
[----:B------:R-:W1:Y:S02]  /*1210*/  SYNCS.PHASECHK.TRANS64.TRYWAIT P1, [UR37+0x2a830], R3 ;  /* 0x02a83003ff0075a7 */ /* 0x000e640008020165 */
[----:B-1----:R-:W-:Y:S05]  /*1220*/  @!P1 BRA `(.L_x_16) ;  /* 0x0000009800cc9947 */ /* 0x002fea0003800000 */
.L_x_15:
[----:B------:R-:W-:Y:S05]  /*1230*/  WARPSYNC.ALL ;  /* 0x0000000000007948 */ /* 0x000fea0003800000 */
[----:B------:R-:W-:Y:S01]  /*1240*/  IMAD.MOV.U32 R87, RZ, RZ, RZ ;  /* 0x000000ffff577224 */ /* 0x000fe200078e00ff */
[----:B------:R-:W-:Y:S01]  /*1250*/  LOP3.LUT R6, R6, 0x10000, RZ, 0xfc, !PT ;  /* 0x0001000006067812 */ /* 0x000fe200078efcff */
[----:B------:R-:W-:Y:S01]  /*1260*/  IMAD.MOV.U32 R7, RZ, RZ, 0x40000040 ;  /* 0x40000040ff077424 */ /* 0x000fe200078e00ff */
[----:B------:R-:W-:Y:S02]  /*1270*/  UIADD3 UR4, UR37, 0x18400, URZ ;  /* 0x0001840025047890 */ /* 0x000fe4000fffe03f */
[----:B------:R-:W-:Y:S01]  /*1280*/  R2UR UR56, R6 ;  /* 0x00000000063872ca */ /* 0x000fe200000e0000 */
[----:B------:R-:W-:Y:S01]  /*1290*/  WARPGROUP.ARRIVE ;  /* 0x00000000000079c5 */ /* 0x000fe20000000000 */
[----:B------:R-:W-:Y:S01]  /*12a0*/  R2UR UR57, R7 ;  /* 0x00000000073972ca */ /* 0x000fe200000e0000 */
[----:B------:R-:W-:Y:S01]  /*12b0*/  USHF.R.U32.HI UR4, URZ, 0x4, UR4 ;  /* 0x000000043f047899 */ /* 0x000fe20008011604 */
[----:B------:R-:W-:Y:S01]  /*12c0*/  UMOV UR59, 0x40000040 ;  /* 0x40000040003b7882 */ /* 0x000fe20000000000 */
[----:B------:R-:W-:-:S02]  /*12d0*/  UMOV UR9, 0x40000040 ;  /* 0x4000004000097882 */ /* 0x000fc40000000000 */
[----:B------:R-:W-:Y:S01]  /*12e0*/  ULOP3.LUT UR4, UR4, 0x3fff, URZ, 0xc0, !UPT ;  /* 0x00003fff04047892 */ /* 0x000fe2000f8ec03f */
[----:B------:R-:W-:Y:S01]  /*12f0*/  UMOV UR11, 0x40000040 ;  /* 0x40000040000b7882 */ /* 0x000fe20000000000 */
[----:B------:R-:W-:Y:S02]  /*1300*/  UMOV UR13, 0x40000040 ;  /* 0x40000040000d7882 */ /* 0x000fe40000000000 */
[----:B------:R-:W-:Y:S01]  /*1310*/  ULOP3.LUT UR58, UR4, 0x10000, URZ, 0xfc, !UPT ;  /* 0x00010000043a7892 */ /* 0x000fe2000f8efc3f */
[----:B------:R-:W-:Y:S02]  /*1320*/  UMOV UR15, 0x40000040 ;  /* 0x40000040000f7882 */ /* 0x000fe40000000000 */
[----:B------:R-:W-:Y:S01]  /*1330*/  R2UR UR4, R6 ;  /* 0x00000000060472ca */ /* 0x000fe200000e0000 */
[----:B------:R-:W-:Y:S02]  /*1340*/  UIADD3 UR10, UR58, 0x2, URZ ;  /* 0x000000023a0a7890 */ /* 0x000fe4000fffe03f */
[----:B------:R-:W-:-:S02]  /*1350*/  UIADD3 UR14, UR58, 0x4, URZ ;  /* 0x000000043a0e7890 */ /* 0x000fc4000fffe03f */
[----:B------:R-:W-:Y:S02]  /*1360*/  UIADD3 UR18, UR58, 0x6, URZ ;  /* 0x000000063a127890 */ /* 0x000fe4000fffe03f */
[----:B------:R-:W-:Y:S01]  /*1370*/  HGMMA.64x96x16.F32.BF16 R24, gdesc[UR56], RZ, !UPT, gsb0 ;  /* 0x01600000381879f0 */ /* 0x000fe2000c0018ff */
[----:B------:R-:W-:Y:S01]  /*1380*/  UMOV UR17, 0x40000040 ;  /* 0x4000004000117882 */ /* 0x000fe20000000000 */
[----:B------:R-:W-:Y:S01]  /*1390*/  UMOV UR19, 0x40000040 ;  /* 0x4000004000137882 */ /* 0x000fe20000000000 */
[----:B------:R-:W-:Y:S01]  /*13a0*/  UIADD3 UR22, UR58, 0x300, URZ ;  /* 0x000003003a167890 */ /* 0x000fe2000fffe03f */
[----:B------:R-:W2:Y:S01]  /*13b0*/  S2UR UR57, SR_CgaCtaId ;  /* 0x00000000003979c3 */ /* 0x000ea20000008800 */
[----:B------:R-:W-:Y:S01]  /*13c0*/  UMOV UR21, 0x40000040 ;  /* 0x4000004000157882 */ /* 0x000fe20000000000 */
[----:B------:R-:W-:Y:S01]  /*13d0*/  UMOV UR23, 0x40000040 ;  /* 0x4000004000177882 */ /* 0x000fe20000000000 */
[----:B------:R-:W-:Y:S02]  /*13e0*/  UIADD3 UR8, UR4, 0x2, URZ ;  /* 0x0000000204087890 */ /* 0x000fe4000fffe03f */
[----:B------:R-:W-:-:S02]  /*13f0*/  UIADD3 UR12, UR4, 0x4, URZ ;  /* 0x00000004040c7890 */ /* 0x000fc4000fffe03f */
[----:B------:R-:W-:Y:S02]  /*1400*/  UIADD3 UR16, UR4, 0x6, URZ ;  /* 0x0000000604107890 */ /* 0x000fe4000fffe03f */
[----:B------:R-:W-:Y:S02]  /*1410*/  UIADD3 UR20, UR4, 0x400, URZ ;  /* 0x0000040004147890 */ /* 0x000fe4000fffe03f */
[----:B------:R-:W-:Y:S02]  /*1420*/  UIADD3 UR24, UR4, 0x402, URZ ;  /* 0x0000040204187890 */ /* 0x000fe4000fffe03f */
[----:B------:R-:W-:Y:S01]  /*1430*/  UIADD3 UR26, UR58, 0x302, URZ ;  /* 0x000003023a1a7890 */ /* 0x000fe2000fffe03f */
[----:B------:R-:W-:Y:S01]  /*1440*/  UMOV UR25, 0x40000040 ;  /* 0x4000004000197882 */ /* 0x000fe20000000000 */
[----:B------:R-:W-:Y:S01]  /*1450*/  UMOV UR27, 0x40000040 ;  /* 0x40000040001b7882 */ /* 0x000fe20000000000 */
[----:B------:R-:W-:Y:S02]  /*1460*/  UIADD3 UR28, UR4, 0x404, URZ ;  /* 0x00000404041c7890 */ /* 0x000fe4000fffe03f */
[----:B------:R-:W-:Y:S01]  /*1470*/  UIADD3 UR30, UR58, 0x304, URZ ;  /* 0x000003043a1e7890 */ /* 0x000fe2000fffe03f */
[----:B------:R-:W-:Y:S01]  /*1480*/  UMOV UR29, 0x40000040 ;  /* 0x40000040001d7882 */ /* 0x000fe20000000000 */
[----:B------:R-:W-:Y:S01]  /*1490*/  UMOV UR31, 0x40000040 ;  /* 0x40000040001f7882 */ /* 0x000fe20000000000 */
[----:B------:R-:W-:-:S02]  /*14a0*/  UIADD3 UR32, UR4, 0x406, URZ ;  /* 0x0000040604207890 */ /* 0x000fc4000fffe03f */
[----:B------:R-:W-:Y:S01]  /*14b0*/  UIADD3 UR34, UR58, 0x306, URZ ;  /* 0x000003063a227890 */ /* 0x000fe2000fffe03f */
[----:B------:R-:W-:Y:S01]  /*14c0*/  UMOV UR33, 0x40000040 ;  /* 0x4000004000217882 */ /* 0x000fe20000000000 */
[----:B------:R-:W-:Y:S01]  /*14d0*/  UMOV UR35, 0x40000040 ;  /* 0x4000004000237882 */ /* 0x000fe20000000000 */
        /* <DEDUP_REMOVED lines=16> */
[----:B------:R-:W-:Y:S02]  /*15e0*/  WARPGROUP.DEPBAR.LE gsb0, 0x0 ;  /* 0x00008000000079c5 */ /* 0x000fe40000010000 */
[----:B------:R-:W-:-:S06]  /*15f0*/  WARPGROUP.ARRIVE ;  /* 0x00000000000079c5 */ /* 0x000fcc0000000000 */
[----:B------:R-:W-:Y:S03]  /*1600*/  HGMMA.64x96x16.F32.BF16 R24, gdesc[UR8], R24, gsb0 ;  /* 0x01600000081879f0 */ /* 0x000fe60008001818 */
        /* <DEDUP_REMOVED lines=31> */
[----:B--2---:R-:W-:Y:S05]  /*1800*/  @!P0 BRA `(.L_x_17) ;  /* 0x0000000000048947 */ /* 0x004fea0003800000 */
[----:B------:R-:W-:Y:S01]  /*1810*/  BPT.TRAP 0x1 ;  /* 0x000000040000795c */ /* 0x000fe20000300000 */
.L_x_17:
[----:B------:R-:W-:Y:S01]  /*1820*/  LOP3.LUT R22, R22, 0xffffff80, RZ, 0xc0, !PT ;  /* 0xffffff8016167812 */ /* 0x000fe200078ec0ff */
[----:B-1----:R-:W-:Y:S01]  /*1830*/  IMAD.MOV.U32 R4, RZ, RZ, -0x2 ;  /* 0xfffffffeff047424 */ /* 0x002fe200078e00ff */
[----:B------:R-:W-:Y:S01]  /*1840*/  ULDC UR4, c[0x0][0x988] ;  /* 0x0002620000047ab9 */ /* 0x000fe20000000800 */
[----:B------:R-:W-:Y:S01]  /*1850*/  P2R R15, PR, RZ, 0x1 ;  /* 0x00000001ff0f7803 */ /* 0x000fe20000000000 */
[--C-:B------:R-:W-:Y:S01]  /*1860*/  IMAD.MOV.U32 R85, RZ, RZ, R87.reuse ;  /* 0x000000ffff557224 */ /* 0x100fe200078e0057 */
[----:B------:R-:W-:Y:S01]  /*1870*/  IADD3 R22, R19, -R22, RZ ;  /* 0x8000001613167210 */ /* 0x000fe20007ffe0ff */
[--C-:B------:R-:W-:Y:S01]  /*1880*/  IMAD.MOV.U32 R81, RZ, RZ, R87.reuse ;  /* 0x000000ffff517224 */ /* 0x100fe200078e0057 */
[-C--:B------:R-:W-:Y:S01]  /*1890*/  MOV R83, R87.reuse ;  /* 0x0000005700537202 */ /* 0x080fe20000000f00 */
[--C-:B------:R-:W-:Y:S01]  /*18a0*/  IMAD.MOV.U32 R77, RZ, RZ, R87.reuse ;  /* 0x000000ffff4d7224 */ /* 0x100fe200078e0057 */
[----:B0-----:R-:W-:Y:S01]  /*18b0*/  SHF.R.S32.HI R3, RZ, 0x1f, R22 ;  /* 0x0000001fff037819 */ /* 0x001fe20000011416 */
[----:B------:R-:W-:Y:S01]  /*18c0*/  IMAD.MOV.U32 R73, RZ, RZ, R87 ;  /* 0x000000ffff497224 */ /* 0x000fe200078e0057 */
[----:B------:R-:W-:-:S02]  /*18d0*/  MOV R79, R87 ;  /* 0x00000057004f7202 */ /* 0x000fc40000000f00 */
[----:B------:R-:W-:Y:S02]  /*18e0*/  LEA.HI R3, R3, R22, RZ, 0x2 ;  /* 0x0000001603037211 */ /* 0x000fe400078f10ff */
[----:B------:R-:W-:Y:S02]  /*18f0*/  MOV R75, R87 ;  /* 0x00000057004b7202 */ /* 0x000fe40000000f00 */
[----:B------:R-:W-:-:S05]  /*1900*/  LOP3.LUT R3, R3, 0x7ffffffc, RZ, 0xc0, !PT ;  /* 0x7ffffffc03037812 */ /* 0x000fca00078ec0ff */
[----:B------:R-:W-:-:S04]  /*1910*/  IMAD.IADD R3, R22, 0x1, -R3 ;  /* 0x0000000116037824 */ /* 0x000fc800078e0a03 */
[----:B------:R-:W-:-:S04]  /*1920*/  IMAD R3, R3, R4, 0x60 ;  /* 0x0000006003037424 */ /* 0x000fc800078e0204 */
[----:B------:R-:W-:-:S04]  /*1930*/  IMAD.IADD R18, R18, 0x1, R3 ;  /* 0x0000000112127824 */ /* 0x000fc800078e0203 */
[----:B------:R-:W-:-:S05]  /*1940*/  IMAD R18, R17, -0x60, R18 ;  /* 0xffffffa011127824 */ /* 0x000fca00078e0212 */
[C---:B------:R-:W-:Y:S02]  /*1950*/  ISETP.GT.AND P6, PT, R18.reuse, RZ, PT ;  /* 0x000000ff1200720c */ /* 0x040fe40003fc4270 */
[C---:B------:R-:W-:Y:S02]  /*1960*/  ISETP.GT.AND P5, PT, R18.reuse, 0x1, PT ;  /* 0x000000011200780c */ /* 0x040fe40003fa4270 */
[----:B------:R-:W-:Y:S02]  /*1970*/  ISETP.GT.AND P4, PT, R18, 0x8, PT ;  /* 0x000000081200780c */ /* 0x000fe40003f84270 */
[----:B------:R-:W-:Y:S02]  /*1980*/  FSEL R26, R26, -INF , P6 ;  /* 0xff8000001a1a7808 */ /* 0x000fe40003000000 */
[----:B------:R-:W-:Y:S02]  /*1990*/  FSEL R27, R27, -INF , P5 ;  /* 0xff8000001b1b7808 */ /* 0x000fe40002800000 */
[----:B------:R-:W-:-:S02]  /*19a0*/  ISETP.GT.AND P3, PT, R18, 0x9, PT ;  /* 0x000000091200780c */ /* 0x000fc40003f64270 */
[----:B------:R-:W-:Y:S02]  /*19b0*/  FSEL R30, R30, -INF , P4 ;  /* 0xff8000001e1e7808 */ /* 0x000fe40002000000 */
[----:B------:R-:W-:Y:S02]  /*19c0*/  FMNMX.FTZ R3, R26, R27, !PT ;  /* 0x0000001b1a037209 */ /* 0x000fe40007810000 */
[----:B------:R-:W-:Y:S02]  /*19d0*/  ISETP.GT.AND P2, PT, R18, 0x10, PT ;  /* 0x000000101200780c */ /* 0x000fe40003f44270 */
[----:B------:R-:W-:Y:S02]  /*19e0*/  FSEL R10, R31, -INF , P3 ;  /* 0xff8000001f0a7808 */ /* 0x000fe40001800000 */
[----:B------:R-:W-:Y:S02]  /*19f0*/  FMNMX.FTZ R3, R30, R3, !PT ;  /* 0x000000031e037209 */ /* 0x000fe40007810000 */
[----:B------:R-:W-:-:S02]  /*1a00*/  ISETP.GT.AND P1, PT, R18, 0x11, PT ;  /* 0x000000111200780c */ /* 0x000fc40003f24270 */
[----:B------:R-:W-:Y:S02]  /*1a10*/  FSEL R34, R34, -INF , P2 ;  /* 0xff80000022227808 */ /* 0x000fe40001000000 */
[----:B------:R-:W-:Y:S02]  /*1a20*/  FMNMX.FTZ R3, R10, R3, !PT ;  /* 0x000000030a037209 */ /* 0x000fe40007810000 */
[----:B------:R-:W-:Y:S02]  /*1a30*/  FSEL R24, R24, -INF , P6 ;  /* 0xff80000018187808 */ /* 0x000fe40003000000 */
[----:B------:R-:W-:Y:S02]  /*1a40*/  ISETP.GT.AND P6, PT, R18, 0x18, PT ;  /* 0x000000181200780c */ /* 0x000fe40003fc4270 */
[----:B------:R-:W-:Y:S02]  /*1a50*/  FSEL R14, R35, -INF , P1 ;  /* 0xff800000230e7808 */ /* 0x000fe40000800000 */
[----:B------:R-:W-:-:S02]  /*1a60*/  FMNMX.FTZ R3, R34, R3, !PT ;  /* 0x0000000322037209 */ /* 0x000fc40007810000 */
[----:B------:R-:W-:Y:S02]  /*1a70*/  FSEL R25, R25, -INF , P5 ;  /* 0xff80000019197808 */ /* 0x000fe40002800000 */
[----:B------:R-:W-:Y:S02]  /*1a80*/  ISETP.GT.AND P5, PT, R18, 0x19, PT ;  /* 0x000000191200780c */ /* 0x000fe40003fa4270 */
[----:B------:R-:W-:Y:S02]  /*1a90*/  FSEL R38, R38, -INF , P6 ;  /* 0xff80000026267808 */ /* 0x000fe40003000000 */
[----:B------:R-:W-:Y:S02]  /*1aa0*/  FMNMX.FTZ R3, R14, R3, !PT ;  /* 0x000000030e037209 */ /* 0x000fe40007810000 */
[----:B------:R-:W-:Y:S02]  /*1ab0*/  FSEL R28, R28, -INF , P4 ;  /* 0xff8000001c1c7808 */ /* 0x000fe40002000000 */
        /* <DEDUP_REMOVED lines=19> */
[----:B------:R-:W-:Y:S01]  /*1bf0*/  FSEL R20, R37, -INF , P5 ;  /* 0xff80000025147808 */ /* 0x000fe20002800000 */
[----:B------:R-:W-:Y:S01]  /*1c00*/  IMAD.MOV.U32 R37, RZ, RZ, R87 ;  /* 0x000000ffff257224 */ /* 0x000fe200078e0057 */
[----:B------:R-:W-:Y:S02]  /*1c10*/  ISETP.GT.AND P5, PT, R18, 0x31, PT ;  /* 0x000000311200780c */ /* 0x000fe40003fa4270 */
[----:B------:R-:W-:Y:S02]  /*1c20*/  FSEL R78, R50, -INF , P6 ;  /* 0xff800000324e7808 */ /* 0x000fe40003000000 */
[----:B------:R-:W-:Y:S02]  /*1c30*/  FMNMX.FTZ R3, R76, R3, !PT ;  /* 0x000000034c037209 */ /* 0x000fe40007810000 */
[----:B------:R-:W-:Y:S02]  /*1c40*/  FSEL R40, R40, -INF , P4 ;  /* 0xff80000028287808 */ /* 0x000fe40002000000 */
[----:B------:R-:W-:-:S02]  /*1c50*/  ISETP.GT.AND P4, PT, R18, 0x38, PT ;  /* 0x000000381200780c */ /* 0x000fc40003f84270 */
[----:B------:R-:W-:Y:S02]  /*1c60*/  FSEL R80, R51, -INF , P5 ;  /* 0xff80000033507808 */ /* 0x000fe40002800000 */
[----:B------:R-:W-:Y:S02]  /*1c70*/  FMNMX.FTZ R3, R78, R3, !PT ;  /* 0x000000034e037209 */ /* 0x000fe40007810000 */
[----:B------:R-:W-:Y:S01]  /*1c80*/  FSEL R46, R41, -INF , P3 ;  /* 0xff800000292e7808 */ /* 0x000fe20001800000 */
[----:B------:R-:W-:Y:S01]  /*1c90*/  IMAD.MOV.U32 R41, RZ, RZ, R87 ;  /* 0x000000ffff297224 */ /* 0x000fe200078e0057 */
[----:B------:R-:W-:Y:S02]  /*1ca0*/  ISETP.GT.AND P3, PT, R18, 0x39, PT ;  /* 0x000000391200780c */ /* 0x000fe40003f64270 */
[----:B------:R-:W-:Y:S02]  /*1cb0*/  FSEL R82, R54, -INF , P4 ;  /* 0xff80000036527808 */ /* 0x000fe40002000000 */
[----:B------:R-:W-:-:S02]  /*1cc0*/  FMNMX.FTZ R3, R80, R3, !PT ;  /* 0x0000000350037209 */ /* 0x000fc40007810000 */
[----:B------:R-:W-:Y:S02]  /*1cd0*/  FSEL R44, R44, -INF , P2 ;  /* 0xff8000002c2c7808 */ /* 0x000fe40001000000 */
[----:B------:R-:W-:Y:S02]  /*1ce0*/  ISETP.GT.AND P2, PT, R18, 0x40, PT ;  /* 0x000000401200780c */ /* 0x000fe40003f44270 */
[----:B------:R-:W-:Y:S02]  /*1cf0*/  FSEL R84, R55, -INF , P3 ;  /* 0xff80000037547808 */ /* 0x000fe40001800000 */
[----:B------:R-:W-:Y:S02]  /*1d00*/  FMNMX.FTZ R3, R82, R3, !PT ;  /* 0x0000000352037209 */ /* 0x000fe40007810000 */
[----:B------:R-:W-:Y:S01]  /*1d10*/  FSEL R50, R45, -INF , P1 ;  /* 0xff8000002d327808 */ /* 0x000fe20000800000 */
[----:B------:R-:W-:Y:S01]  /*1d20*/  IMAD.MOV.U32 R45, RZ, RZ, R87 ;  /* 0x000000ffff2d7224 */ /* 0x000fe200078e0057 */
        /* <DEDUP_REMOVED lines=31> */
[----:B------:R-:W-:Y:S02]  /*1f20*/  FMNMX.FTZ R3, R70, R3, !PT ;  /* 0x0000000346037209 */ /* 0x000fe40007810000 */
[----:B------:R-:W-:Y:S02]  /*1f30*/  FSEL R60, R60, -INF , P6 ;  /* 0xff8000003c3c7808 */ /* 0x000fe40003000000 */
[----:B------:R-:W-:-:S02]  /*1f40*/  FMNMX.FTZ R9, R96, R3, !PT ;  /* 0x0000000360097209 */ /* 0x000fc40007810000 */
[----:B------:R-:W-:Y:S01]  /*1f50*/  MOV R3, UR4 ;  /* 0x0000000400037c02 */ /* 0x000fe20008000f00 */
[----:B------:R-:W-:Y:S01]  /*1f60*/  UIADD3 UR4, UR37, 0x2a840, URZ ;  /* 0x0002a84025047890 */ /* 0x000fe2000fffe03f */
[----:B------:R-:W-:Y:S01]  /*1f70*/  FSEL R64, R64, -INF , P4 ;  /* 0xff80000040407808 */ /* 0x000fe20002000000 */
[----:B------:R-:W0:Y:S01]  /*1f80*/  SHFL.BFLY PT, R4, R9, 0x2, 0x1f ;  /* 0x0c401f0009047f89 */ /* 0x000e2200000e0000 */
[----:B------:R-:W-:Y:S01]  /*1f90*/  FSEL R18, R65, -INF , P3 ;  /* 0xff80000041127808 */ /* 0x000fe20001800000 */
[----:B------:R-:W-:Y:S01]  /*1fa0*/  UPRMT UR4, UR57, 0x654, UR4 ;  /* 0x0000065439047896 */ /* 0x000fe20008000004 */
[----:B------:R-:W-:Y:S01]  /*1fb0*/  FSEL R68, R68, -INF , P2 ;  /* 0xff80000044447808 */ /* 0x000fe20001000000 */
[----:B------:R-:W-:Y:S01]  /*1fc0*/  IMAD.MOV.U32 R65, RZ, RZ, R87 ;  /* 0x000000ffff417224 */ /* 0x000fe200078e0057 */
[-C--:B------:R-:W-:Y:S02]  /*1fd0*/  MOV R71, R87.reuse ;  /* 0x0000005700477202 */ /* 0x080fe40000000f00 */
[----:B------:R-:W-:-:S02]  /*1fe0*/  MOV R67, R87 ;  /* 0x0000005700437202 */ /* 0x000fc40000000f00 */
[-C--:B------:R-:W-:Y:S02]  /*1ff0*/  MOV R63, R87.reuse ;  /* 0x00000057003f7202 */ /* 0x080fe40000000f00 */
[----:B------:R-:W-:Y:S01]  /*2000*/  SYNCS.ARRIVE.TRANS64.RED.A1T0 RZ, [UR4], RZ ;  /* 0x000000ffffff79a7 */ /* 0x000fe20008100404 */
[-C--:B------:R-:W-:Y:S02]  /*2010*/  MOV R59, R87.reuse ;  /* 0x00000057003b7202 */ /* 0x080fe40000000f00 */
[-C--:B------:R-:W-:Y:S02]  /*2020*/  MOV R55, R87.reuse ;  /* 0x0000005700377202 */ /* 0x080fe40000000f00 */
[-C--:B------:R-:W-:Y:S02]  /*2030*/  MOV R51, R87.reuse ;  /* 0x0000005700337202 */ /* 0x080fe40000000f00 */
[-C--:B------:R-:W-:Y:S02]  /*2040*/  MOV R47, R87.reuse ;  /* 0x00000057002f7202 */ /* 0x080fe40000000f00 */
[----:B------:R-:W-:-:S02]  /*2050*/  MOV R43, R87 ;  /* 0x00000057002b7202 */ /* 0x000fc40000000f00 */
[-C--:B------:R-:W-:Y:S02]  /*2060*/  MOV R39, R87.reuse ;  /* 0x0000005700277202 */ /* 0x080fe40000000f00 */
[----:B0-----:R-:W-:Y:S02]  /*2070*/  FMNMX.FTZ R11, R9, R4, !PT ;  /* 0x00000004090b7209 */ /* 0x001fe40007810000 */
[----:B------:R-:W-:-:S03]  /*2080*/  MOV R35, R87 ;  /* 0x0000005700237202 */ /* 0x000fc60000000f00 */
[----:B------:R-:W0:Y:S02]  /*2090*/  SHFL.BFLY PT, R4, R11, 0x1, 0x1f ;  /* 0x0c201f000b047f89 */ /* 0x000e2400000e0000 */
[----:B0-----:R-:W-:-:S04]  /*20a0*/  FMNMX.FTZ R4, R11, R4, !PT ;  /* 0x000000040b047209 */ /* 0x001fc80007810000 */
[C---:B------:R-:W-:Y:S01]  /*20b0*/  FSETP.NEU.FTZ.AND P0, PT, R4.reuse, -INF , PT ;  /* 0xff8000000400780b */ /* 0x040fe20003f1d000 */
[----:B------:R-:W-:-:S05]  /*20c0*/  FMUL.FTZ R5, R4, R3 ;  /* 0x0000000304057220 */ /* 0x000fca0000410000 */
[----:B------:R-:W-:Y:S02]  /*20d0*/  FSEL R13, R5, RZ, P0 ;  /* 0x000000ff050d7208 */ /* 0x000fe40000000000 */
[----:B------:R-:W-:Y:S02]  /*20e0*/  FMNMX.FTZ R5, R24, R25, !PT ;  /* 0x0000001918057209 */ /* 0x000fe40007810000 */
[----:B------:R-:W-:Y:S01]  /*20f0*/  ISETP.NE.AND P0, PT, R15, RZ, PT ;  /* 0x000000ff0f00720c */ /* 0x000fe20003f05270 */
[--C-:B------:R-:W-:Y:S01]  /*2100*/  FFMA.FTZ R9, R14, R3, -R13.reuse ;  /* 0x000000030e097223 */ /* 0x100fe2000001080d */
[----:B------:R-:W-:Y:S01]  /*2110*/  FMNMX.FTZ R5, R28, R5, !PT ;  /* 0x000000051c057209 */ /* 0x000fe20007810000 */
[-CC-:B------:R-:W-:Y:S01]  /*2120*/  FFMA.FTZ R22, R22, R3.reuse, -R13.reuse ;  /* 0x0000000316167223 */ /* 0x180fe2000001080d */
[----:B------:R-:W-:Y:S01]  /*2130*/  FSEL R14, R61, -INF , P5 ;  /* 0xff8000003d0e7808 */ /* 0x000fe20002800000 */
[--C-:B------:R-:W-:Y:S01]  /*2140*/  FFMA.FTZ R10, R10, R3, -R13.reuse ;  /* 0x000000030a0a7223 */ /* 0x100fe2000001080d */
[----:B------:R-:W-:Y:S01]  /*2150*/  FMNMX.FTZ R5, R8, R5, !PT ;  /* 0x0000000508057209 */ /* 0x000fe20007810000 */
[----:B------:R0:W-:Y:S01]  /*2160*/  MUFU.EX2 R143, R22 ;  /* 0x00000016008f7308 */ /* 0x0001e20000000800 */
[-CC-:B------:R-:W-:Y:S01]  /*2170*/  FFMA.FTZ R26, R26, R3.reuse, -R13.reuse ;  /* 0x000000031a1a7223 */ /* 0x180fe2000001080d */
[--C-:B------:R-:W-:Y:S01]  /*2180*/  FFMA.FTZ R27, R27, R3, -R13.reuse ;  /* 0x000000031b1b7223 */ /* 0x100fe2000001080d */
[----:B------:R-:W-:Y:S01]  /*2190*/  FMNMX.FTZ R5, R32, R5, !PT ;  /* 0x0000000520057209 */ /* 0x000fe20007810000 */
[-CC-:B------:R-:W-:Y:S01]  /*21a0*/  FFMA.FTZ R30, R30, R3.reuse, -R13.reuse ;  /* 0x000000031e1e7223 */ /* 0x180fe2000001080d */
[-CC-:B------:R-:W-:Y:S01]  /*21b0*/  FFMA.FTZ R34, R34, R3.reuse, -R13.reuse ;  /* 0x0000000322227223 */ /* 0x180fe2000001080d */
[--C-:B------:R-:W-:Y:S01]  /*21c0*/  FFMA.FTZ R38, R38, R3, -R13.reuse ;  /* 0x0000000326267223 */ /* 0x100fe2000001080d */
[----:B------:R-:W-:Y:S01]  /*21d0*/  FMNMX.FTZ R5, R12, R5, !PT ;  /* 0x000000050c057209 */ /* 0x000fe20007810000 */
[----:B------:R-:W-:Y:S01]  /*21e0*/  MUFU.EX2 R139, R10 ;  /* 0x0000000a008b7308 */ /* 0x000fe20000000800 */
[----:B0-----:R-:W-:Y:S01]  /*21f0*/  FSEL R22, R69, -INF , P1 ;  /* 0xff80000045167808 */ /* 0x001fe20000800000 */
[--C-:B------:R-:W-:Y:S01]  /*2200*/  FFMA.FTZ R42, R42, R3, -R13.reuse ;  /* 0x000000032a2a7223 */ /* 0x100fe2000001080d */
[----:B------:R-:W-:Y:S01]  /*2210*/  FMNMX.FTZ R5, R36, R5, !PT ;  /* 0x0000000524057209 */ /* 0x000fe20007810000 */
[-CC-:B------:R-:W-:Y:S01]  /*2220*/  FFMA.FTZ R72, R72, R3.reuse, -R13.reuse ;  /* 0x0000000348487223 */ /* 0x180fe2000001080d */
[-CC-:B------:R-:W-:Y:S01]  /*2230*/  FFMA.FTZ R74, R74, R3.reuse, -R13.reuse ;  /* 0x000000034a4a7223 */ /* 0x180fe2000001080d */
[--C-:B------:R-:W-:Y:S01]  /*2240*/  FFMA.FTZ R76, R76, R3, -R13.reuse ;  /* 0x000000034c4c7223 */ /* 0x100fe2000001080d */
[----:B------:R-:W-:Y:S01]  /*2250*/  FMNMX.FTZ R5, R20, R5, !PT ;  /* 0x0000000514057209 */ /* 0x000fe20007810000 */
[----:B------:R-:W-:Y:S01]  /*2260*/  MUFU.EX2 R141, R9 ;  /* 0x00000009008d7308 */ /* 0x000fe20000000800 */
        /* <DEDUP_REMOVED lines=15> */
[----:B------:R-:W0:Y:S01]  /*2360*/  MUFU.EX2 R137, R27 ;  /* 0x0000001b00897308 */ /* 0x000e220000000800 */
[-CC-:B------:R-:W-:Y:S01]  /*2370*/  FFMA.FTZ R70, R70, R3.reuse, -R13.reuse ;  /* 0x0000000346467223 */ /* 0x180fe2000001080d */
[----:B------:R-:W-:Y:S01]  /*2380*/  FFMA.FTZ R13, R96, R3, -R13 ;  /* 0x00000003600d7223 */ /* 0x000fe2000001080d */
[----:B------:R-:W-:Y:S01]  /*2390*/  FMNMX.FTZ R5, R48, R5, !PT ;  /* 0x0000000530057209 */ /* 0x000fe20007810000 */
[----:B------:R-:W-:-:S02]  /*23a0*/  IMAD.MOV.U32 R69, RZ, RZ, R87 ;  /* 0x000000ffff457224 */ /* 0x000fc400078e0057 */
[----:B------:R-:W-:Y:S01]  /*23b0*/  IMAD.MOV.U32 R61, RZ, RZ, R87 ;  /* 0x000000ffff3d7224 */ /* 0x000fe200078e0057 */
[----:B------:R-:W-:Y:S01]  /*23c0*/  FMNMX.FTZ R5, R54, R5, !PT ;  /* 0x0000000536057209 */ /* 0x000fe20007810000 */
[----:B------:R-:W-:Y:S03]  /*23d0*/  MUFU.EX2 R30, R30 ;  /* 0x0000001e001e7308 */ /* 0x000fe60000000800 */
[----:B------:R-:W-:-:S04]  /*23e0*/  FMNMX.FTZ R5, R52, R5, !PT ;  /* 0x0000000534057209 */ /* 0x000fc80007810000 */
[----:B------:R-:W-:Y:S01]  /*23f0*/  FMNMX.FTZ R5, R58, R5, !PT ;  /* 0x000000053a057209 */ /* 0x000fe20007810000 */
[----:B------:R-:W-:Y:S01]  /*2400*/  MUFU.EX2 R34, R34 ;  /* 0x0000002200227308 */ /* 0x000fe20000000800 */
[----:B0-----:R-:W-:Y:S01]  /*2410*/  FADD.FTZ R21, R26, R137 ;  /* 0x000000891a157221 */ /* 0x001fe20000010000 */
[----:B------:R-:W-:Y:S01]  /*2420*/  F2FP.BF16.F32.PACK_AB R137, R137, R26 ;  /* 0x0000001a8989723e */ /* 0x000fe200000010ff */
[----:B------:R-:W-:Y:S01]  /*2430*/  IMAD.MOV.U32 R26, RZ, RZ, R87 ;  /* 0x000000ffff1a7224 */ /* 0x000fe200078e0057 */
[----:B------:R-:W-:-:S04]  /*2440*/  FMNMX.FTZ R5, R56, R5, !PT ;  /* 0x0000000538057209 */ /* 0x000fc80007810000 */
[----:B------:R-:W-:Y:S01]  /*2450*/  FMNMX.FTZ R5, R62, R5, !PT ;  /* 0x000000053e057209 */ /* 0x000fe20007810000 */
[----:B------:R-:W-:Y:S03]  /*2460*/  MUFU.EX2 R38, R38 ;  /* 0x0000002600267308 */ /* 0x000fe60000000800 */
[----:B------:R-:W-:-:S04]  /*2470*/  FMNMX.FTZ R5, R60, R5, !PT ;  /* 0x000000053c057209 */ /* 0x000fc80007810000 */
[----:B------:R-:W-:Y:S01]  /*2480*/  FMNMX.FTZ R5, R14, R5, !PT ;  /* 0x000000050e057209 */ /* 0x000fe20007810000 */
[----:B------:R-:W-:Y:S03]  /*2490*/  MUFU.EX2 R42, R42 ;  /* 0x0000002a002a7308 */ /* 0x000fe60000000800 */
[----:B------:R-:W-:-:S04]  /*24a0*/  FMNMX.FTZ R5, R64, R5, !PT ;  /* 0x0000000540057209 */ /* 0x000fc80007810000 */
[----:B------:R-:W-:Y:S01]  /*24b0*/  FMNMX.FTZ R5, R18, R5, !PT ;  /* 0x0000000512057209 */ /* 0x000fe20007810000 */
[----:B------:R0:W-:Y:S03]  /*24c0*/  MUFU.EX2 R145, R72 ;  /* 0x0000004800917308 */ /* 0x0001e60000000800 */
[----:B------:R-:W-:-:S04]  /*24d0*/  FMNMX.FTZ R5, R68, R5, !PT ;  /* 0x0000000544057209 */ /* 0x000fc80007810000 */
[----:B------:R-:W-:Y:S01]  /*24e0*/  FMNMX.FTZ R5, R22, R5, !PT ;  /* 0x0000000516057209 */ /* 0x000fe20007810000 */
[----:B------:R-:W-:Y:S01]  /*24f0*/  MUFU.EX2 R74, R74 ;  /* 0x0000004a004a7308 */ /* 0x000fe20000000800 */
[----:B0-----:R-:W-:-:S03]  /*2500*/  IMAD.MOV.U32 R72, RZ, RZ, R87 ;  /* 0x000000ffff487224 */ /* 0x001fc600078e0057 */
[----:B------:R-:W0:Y:S04]  /*2510*/  SHFL.BFLY PT, R10, R5, 0x2, 0x1f ;  /* 0x0c401f00050a7f89 */ /* 0x000e2800000e0000 */
[----:B------:R-:W-:Y:S08]  /*2520*/  MUFU.EX2 R159, R13 ;  /* 0x0000000d009f7308 */ /* 0x000ff00000000800 */
[----:B------:R1:W-:Y:S08]  /*2530*/  MUFU.EX2 R147, R76 ;  /* 0x0000004c00937308 */ /* 0x0003f00000000800 */
[----:B------:R-:W-:Y:S01]  /*2540*/  MUFU.EX2 R78, R78 ;  /* 0x0000004e004e7308 */ /* 0x000fe20000000800 */
[----:B-1----:R-:W-:Y:S01]  /*2550*/  IMAD.MOV.U32 R76, RZ, RZ, R87 ;  /* 0x000000ffff4c7224 */ /* 0x002fe200078e0057 */
[----:B0-----:R-:W-:-:S06]  /*2560*/  FMNMX.FTZ R9, R5, R10, !PT ;  /* 0x0000000a05097209 */ /* 0x001fcc0007810000 */
[----:B------:R0:W-:Y:S01]  /*2570*/  MUFU.EX2 R149, R80 ;  /* 0x0000005000957308 */ /* 0x0001e20000000800 */
[----:B------:R-:W1:Y:S07]  /*2580*/  SHFL.BFLY PT, R10, R9, 0x1, 0x1f ;  /* 0x0c201f00090a7f89 */ /* 0x000e6e00000e0000 */
[----:B------:R-:W-:Y:S01]  /*2590*/  MUFU.EX2 R82, R82 ;  /* 0x0000005200527308 */ /* 0x000fe20000000800 */
[----:B0-----:R-:W-:-:S07]  /*25a0*/  IMAD.MOV.U32 R80, RZ, RZ, R87 ;  /* 0x000000ffff507224 */ /* 0x001fce00078e0057 */
[----:B------:R0:W-:Y:S08]  /*25b0*/  MUFU.EX2 R151, R84 ;  /* 0x0000005400977308 */ /* 0x0001f00000000800 */
[----:B------:R-:W-:Y:S01]  /*25c0*/  MUFU.EX2 R86, R86 ;  /* 0x0000005600567308 */ /* 0x000fe20000000800 */
[----:B-1----:R-:W-:Y:S01]  /*25d0*/  FMNMX.FTZ R10, R9, R10, !PT ;  /* 0x0000000a090a7209 */ /* 0x002fe20007810000 */
[----:B0-----:R-:W-:-:S03]  /*25e0*/  IMAD.MOV.U32 R84, RZ, RZ, R87 ;  /* 0x000000ffff547224 */ /* 0x001fc600078e0057 */
[C---:B------:R-:W-:Y:S01]  /*25f0*/  FSETP.NEU.FTZ.AND P1, PT, R10.reuse, -INF , PT ;  /* 0xff8000000a00780b */ /* 0x040fe20003f3d000 */
[----:B------:R-:W-:Y:S02]  /*2600*/  FMUL.FTZ R5, R10, R3 ;  /* 0x000000030a057220 */ /* 0x000fe40000410000 */
[----:B------:R-:W-:Y:S03]  /*2610*/  MUFU.EX2 R153, R88 ;  /* 0x0000005800997308 */ /* 0x000fe60000000800 */
[----:B------:R-:W-:-:S05]  /*2620*/  FSEL R5, R5, RZ, P1 ;  /* 0x000000ff05057208 */ /* 0x000fca0000800000 */
[-CC-:B------:R-:W-:Y:S01]  /*2630*/  FFMA.FTZ R24, R24, R3.reuse, -R5.reuse ;  /* 0x0000000318187223 */ /* 0x180fe20000010805 */
[-CC-:B------:R-:W-:Y:S01]  /*2640*/  FFMA.FTZ R25, R25, R3.reuse, -R5.reuse ;  /* 0x0000000319197223 */ /* 0x180fe20000010805 */
[-CC-:B------:R-:W-:Y:S01]  /*2650*/  FFMA.FTZ R28, R28, R3.reuse, -R5.reuse ;  /* 0x000000031c1c7223 */ /* 0x180fe20000010805 */
[-CC-:B------:R-:W-:Y:S01]  /*2660*/  FFMA.FTZ R8, R8, R3.reuse, -R5.reuse ;  /* 0x0000000308087223 */ /* 0x180fe20000010805 */
[-CC-:B------:R-:W-:Y:S01]  /*2670*/  FFMA.FTZ R32, R32, R3.reuse, -R5.reuse ;  /* 0x0000000320207223 */ /* 0x180fe20000010805 */
[-CC-:B------:R-:W-:Y:S01]  /*2680*/  FFMA.FTZ R12, R12, R3.reuse, -R5.reuse ;  /* 0x000000030c0c7223 */ /* 0x180fe20000010805 */
[----:B------:R-:W-:Y:S01]  /*2690*/  MUFU.EX2 R24, R24 ;  /* 0x0000001800187308 */ /* 0x000fe20000000800 */
[-CC-:B------:R-:W-:Y:S01]  /*26a0*/  FFMA.FTZ R36, R36, R3.reuse, -R5.reuse ;  /* 0x0000000324247223 */ /* 0x180fe20000010805 */
[-CC-:B------:R-:W-:Y:S01]  /*26b0*/  FFMA.FTZ R20, R20, R3.reuse, -R5.reuse ;  /* 0x0000000314147223 */ /* 0x180fe20000010805 */
[-CC-:B------:R-:W-:Y:S01]  /*26c0*/  FFMA.FTZ R40, R40, R3.reuse, -R5.reuse ;  /* 0x0000000328287223 */ /* 0x180fe20000010805 */
[-CC-:B------:R-:W-:Y:S01]  /*26d0*/  FFMA.FTZ R46, R46, R3.reuse, -R5.reuse ;  /* 0x000000032e2e7223 */ /* 0x180fe20000010805 */
[-CC-:B------:R-:W-:Y:S01]  /*26e0*/  FFMA.FTZ R44, R44, R3.reuse, -R5.reuse ;  /* 0x000000032c2c7223 */ /* 0x180fe20000010805 */
[-CC-:B------:R-:W-:Y:S01]  /*26f0*/  FFMA.FTZ R50, R50, R3.reuse, -R5.reuse ;  /* 0x0000000332327223 */ /* 0x180fe20000010805 */
[-CC-:B------:R-:W-:Y:S01]  /*2700*/  FFMA.FTZ R48, R48, R3.reuse, -R5.reuse ;  /* 0x0000000330307223 */ /* 0x180fe20000010805 */
[----:B------:R-:W0:Y:S01]  /*2710*/  MUFU.EX2 R25, R25 ;  /* 0x0000001900197308 */ /* 0x000e220000000800 */
[-CC-:B------:R-:W-:Y:S01]  /*2720*/  FFMA.FTZ R54, R54, R3.reuse, -R5.reuse ;  /* 0x0000000336367223 */ /* 0x180fe20000010805 */
        /* <DEDUP_REMOVED lines=10> */
[----:B------:R-:W-:-:S04]  /*27d0*/  FFMA.FTZ R22, R22, R3, -R5 ;  /* 0x0000000316167223 */ /* 0x000fc80000010805 */
[----:B------:R1:W2:Y:S01]  /*27e0*/  MUFU.EX2 R9, R8 ;  /* 0x0000000800097308 */ /* 0x0002a20000000800 */
[----:B0-----:R-:W-:-:S07]  /*27f0*/  F2FP.BF16.F32.PACK_AB R136, R25, R24 ;  /* 0x000000181988723e */ /* 0x001fce00000010ff */
[----:B------:R-:W0:Y:S01]  /*2800*/  MUFU.EX2 R32, R32 ;  /* 0x0000002000207308 */ /* 0x000e220000000800 */
[----:B-1----:R-:W-:-:S04]  /*2810*/  FADD.FTZ R8, R30, R21 ;  /* 0x000000151e087221 */ /* 0x002fc80000010000 */
[C---:B------:R-:W-:Y:S01]  /*2820*/  FADD.FTZ R23, R139.reuse, R8 ;  /* 0x000000088b177221 */ /* 0x040fe20000010000 */
[----:B------:R-:W-:Y:S01]  /*2830*/  F2FP.BF16.F32.PACK_AB R139, R139, R30 ;  /* 0x0000001e8b8b723e */ /* 0x000fe200000010ff */
[----:B------:R-:W-:Y:S01]  /*2840*/  IMAD.MOV.U32 R30, RZ, RZ, R87 ;  /* 0x000000ffff1e7224 */ /* 0x000fe200078e0057 */
[----:B------:R1:W3:Y:S01]  /*2850*/  MUFU.EX2 R11, R12 ;  /* 0x0000000c000b7308 */ /* 0x0002e20000000800 */
[----:B------:R-:W-:Y:S01]  /*2860*/  FADD.FTZ R8, R34, R23 ;  /* 0x0000001722087221 */ /* 0x000fe20000010000 */
[----:B------:R-:W-:Y:S01]  /*2870*/  FADD.FTZ R23, R24, R25 ;  /* 0x0000001918177221 */ /* 0x000fe20000010000 */
[----:B--2---:R-:W-:Y:S01]  /*2880*/  F2FP.BF16.F32.PACK_AB R138, R9, R28 ;  /* 0x0000001c098a723e */ /* 0x004fe200000010ff */
[----:B------:R-:W-:Y:S02]  /*2890*/  IMAD.MOV.U32 R25, RZ, RZ, R87 ;  /* 0x000000ffff197224 */ /* 0x000fe400078e0057 */
[C---:B------:R-:W-:Y:S01]  /*28a0*/  FADD.FTZ R27, R141.reuse, R8 ;  /* 0x000000088d1b7221 */ /* 0x040fe20000010000 */
[----:B------:R-:W-:Y:S01]  /*28b0*/  FADD.FTZ R8, R28, R23 ;  /* 0x000000171c087221 */ /* 0x000fe20000010000 */
[----:B------:R-:W-:Y:S01]  /*28c0*/  F2FP.BF16.F32.PACK_AB R141, R141, R34 ;  /* 0x000000228d8d723e */ /* 0x000fe200000010ff */
[----:B------:R-:W2:Y:S01]  /*28d0*/  MUFU.EX2 R36, R36 ;  /* 0x0000002400247308 */ /* 0x000ea20000000800 */
[----:B-1----:R-:W-:Y:S01]  /*28e0*/  FADD.FTZ R12, R38, R27 ;  /* 0x0000001b260c7221 */ /* 0x002fe20000010000 */
[----:B------:R-:W-:Y:S01]  /*28f0*/  FADD.FTZ R27, R9, R8 ;  /* 0x00000008091b7221 */ /* 0x000fe20000010000 */
[----:B------:R-:W-:-:S02]  /*2900*/  IMAD.MOV.U32 R34, RZ, RZ, R87 ;  /* 0x000000ffff227224 */ /* 0x000fc400078e0057 */
[C---:B------:R-:W-:Y:S01]  /*2910*/  FADD.FTZ R29, R143.reuse, R12 ;  /* 0x0000000c8f1d7221 */ /* 0x040fe20000010000 */
[----:B0-----:R-:W-:Y:S01]  /*2920*/  FADD.FTZ R8, R32, R27 ;  /* 0x0000001b20087221 */ /* 0x001fe20000010000 */
[----:B------:R-:W-:Y:S01]  /*2930*/  F2FP.BF16.F32.PACK_AB R143, R143, R38 ;  /* 0x000000268f8f723e */ /* 0x000fe200000010ff */
[----:B------:R-:W0:Y:S01]  /*2940*/  MUFU.EX2 R13, R20 ;  /* 0x00000014000d7308 */ /* 0x000e220000000800 */
[----:B------:R-:W-:Y:S01]  /*2950*/  FADD.FTZ R12, R42, R29 ;  /* 0x0000001d2a0c7221 */ /* 0x000fe20000010000 */
[C---:B---3--:R-:W-:Y:S01]  /*2960*/  FADD.FTZ R27, R11.reuse, R8 ;  /* 0x000000080b1b7221 */ /* 0x048fe20000010000 */
[----:B------:R-:W-:Y:S01]  /*2970*/  F2FP.BF16.F32.PACK_AB R140, R11, R32 ;  /* 0x000000200b8c723e */ /* 0x000fe200000010ff */
[----:B------:R-:W-:Y:S02]  /*2980*/  IMAD.MOV.U32 R11, RZ, RZ, 0x3f800000 ;  /* 0x3f800000ff0b7424 */ /* 0x000fe400078e00ff */
[C---:B------:R-:W-:Y:S01]  /*2990*/  FADD.FTZ R29, R145.reuse, R12 ;  /* 0x0000000c911d7221 */ /* 0x040fe20000010000 */
[----:B------:R-:W-:Y:S01]  /*29a0*/  F2FP.BF16.F32.PACK_AB R145, R145, R42 ;  /* 0x0000002a9191723e */ /* 0x000fe200000010ff */
[----:B------:R-:W-:Y:S01]  /*29b0*/  IMAD.MOV.U32 R42, RZ, RZ, R87 ;  /* 0x000000ffff2a7224 */ /* 0x000fe200078e0057 */
[----:B------:R-:W1:Y:S01]  /*29c0*/  MUFU.EX2 R40, R40 ;  /* 0x0000002800287308 */ /* 0x000e620000000800 */
[----:B--2---:R-:W-:Y:S01]  /*29d0*/  FADD.FTZ R8, R36, R27 ;  /* 0x0000001b24087221 */ /* 0x004fe20000010000 */
[----:B------:R-:W-:Y:S01]  /*29e0*/  FADD.FTZ R12, R74, R29 ;  /* 0x0000001d4a0c7221 */ /* 0x000fe20000010000 */
[----:B------:R-:W-:-:S02]  /*29f0*/  IMAD.MOV.U32 R38, RZ, RZ, R87 ;  /* 0x000000ffff267224 */ /* 0x000fc400078e0057 */
[----:B------:R-:W-:Y:S02]  /*2a00*/  IMAD.MOV.U32 R32, RZ, RZ, R87 ;  /* 0x000000ffff207224 */ /* 0x000fe400078e0057 */
[C---:B------:R-:W-:Y:S01]  /*2a10*/  FADD.FTZ R31, R147.reuse, R12 ;  /* 0x0000000c931f7221 */ /* 0x040fe20000010000 */
[----:B------:R-:W-:Y:S01]  /*2a20*/  F2FP.BF16.F32.PACK_AB R147, R147, R74 ;  /* 0x0000004a9393723e */ /* 0x000fe200000010ff */
[----:B------:R-:W2:Y:S01]  /*2a30*/  MUFU.EX2 R15, R46 ;  /* 0x0000002e000f7308 */ /* 0x000ea20000000800 */
[C---:B0-----:R-:W-:Y:S01]  /*2a40*/  FADD.FTZ R29, R13.reuse, R8 ;  /* 0x000000080d1d7221 */ /* 0x041fe20000010000 */
[----:B------:R-:W-:Y:S01]  /*2a50*/  FADD.FTZ R12, R78, R31 ;  /* 0x0000001f4e0c7221 */ /* 0x000fe20000010000 */
[----:B------:R-:W-:Y:S01]  /*2a60*/  F2FP.BF16.F32.PACK_AB R142, R13, R36 ;  /* 0x000000240d8e723e */ /* 0x000fe200000010ff */
[----:B------:R-:W-:Y:S02]  /*2a70*/  VIADD R13, R17, 0xfffffffe ;  /* 0xfffffffe110d7836 */ /* 0x000fe40000000000 */
[C---:B------:R-:W-:Y:S01]  /*2a80*/  FADD.FTZ R31, R149.reuse, R12 ;  /* 0x0000000c951f7221 */ /* 0x040fe20000010000 */
[----:B------:R-:W-:Y:S01]  /*2a90*/  F2FP.BF16.F32.PACK_AB R149, R149, R78 ;  /* 0x0000004e9595723e */ /* 0x000fe200000010ff */
[----:B------:R-:W0:Y:S01]  /*2aa0*/  MUFU.EX2 R44, R44 ;  /* 0x0000002c002c7308 */ /* 0x000e220000000800 */
[----:B-1----:R-:W-:Y:S01]  /*2ab0*/  FADD.FTZ R8, R40, R29 ;  /* 0x0000001d28087221 */ /* 0x002fe20000010000 */
[----:B------:R-:W-:Y:S01]  /*2ac0*/  FADD.FTZ R12, R82, R31 ;  /* 0x0000001f520c7221 */ /* 0x000fe20000010000 */
[----:B------:R-:W-:Y:S01]  /*2ad0*/  ISETP.GE.AND P1, PT, R13, R16, PT ;  /* 0x000000100d00720c */ /* 0x000fe20003f26270 */
[----:B------:R-:W-:-:S02]  /*2ae0*/  IMAD.MOV.U32 R78, RZ, RZ, R87 ;  /* 0x000000ffff4e7224 */ /* 0x000fc400078e0057 */
[C---:B------:R-:W-:Y:S01]  /*2af0*/  FADD.FTZ R33, R151.reuse, R12 ;  /* 0x0000000c97217221 */ /* 0x040fe20000010000 */
[----:B------:R-:W-:Y:S01]  /*2b00*/  F2FP.BF16.F32.PACK_AB R151, R151, R82 ;  /* 0x000000529797723e */ /* 0x000fe200000010ff */
[----:B------:R1:W3:Y:S01]  /*2b10*/  MUFU.EX2 R19, R50 ;  /* 0x0000003200137308 */ /* 0x0002e20000000800 */
[C---:B--2---:R-:W-:Y:S01]  /*2b20*/  FADD.FTZ R29, R15.reuse, R8 ;  /* 0x000000080f1d7221 */ /* 0x044fe20000010000 */
[----:B------:R-:W-:Y:S01]  /*2b30*/  FADD.FTZ R12, R86, R33 ;  /* 0x00000021560c7221 */ /* 0x000fe20000010000 */
[----:B------:R-:W-:Y:S01]  /*2b40*/  F2FP.BF16.F32.PACK_AB R144, R15, R40 ;  /* 0x000000280f90723e */ /* 0x000fe200000010ff */
[--C-:B------:R-:W-:Y:S02]  /*2b50*/  IMAD.MOV.U32 R82, RZ, RZ, R87.reuse ;  /* 0x000000ffff527224 */ /* 0x100fe400078e0057 */
[----:B------:R-:W-:Y:S02]  /*2b60*/  IMAD.MOV.U32 R74, RZ, RZ, R87 ;  /* 0x000000ffff4a7224 */ /* 0x000fe400078e0057 */
[----:B------:R-:W2:Y:S01]  /*2b70*/  MUFU.EX2 R48, R48 ;  /* 0x0000003000307308 */ /* 0x000ea20000000800 */
[----:B0-----:R-:W-:Y:S01]  /*2b80*/  FADD.FTZ R8, R44, R29 ;  /* 0x0000001d2c087221 */ /* 0x001fe20000010000 */
[----:B-1----:R-:W-:-:S02]  /*2b90*/  IMAD.MOV.U32 R50, RZ, RZ, R87 ;  /* 0x000000ffff327224 */ /* 0x002fc400078e0057 */
[--C-:B------:R-:W-:Y:S02]  /*2ba0*/  IMAD.MOV.U32 R46, RZ, RZ, R87.reuse ;  /* 0x000000ffff2e7224 */ /* 0x100fe400078e0057 */
[--C-:B------:R-:W-:Y:S02]  /*2bb0*/  IMAD.MOV.U32 R40, RZ, RZ, R87.reuse ;  /* 0x000000ffff287224 */ /* 0x100fe400078e0057 */
[----:B------:R0:W1:Y:S01]  /*2bc0*/  MUFU.EX2 R21, R54 ;  /* 0x0000003600157308 */ /* 0x0000620000000800 */
[C---:B---3--:R-:W-:Y:S01]  /*2bd0*/  FADD.FTZ R31, R19.reuse, R8 ;  /* 0x00000008131f7221 */ /* 0x048fe20000010000 */
[----:B------:R-:W-:Y:S01]  /*2be0*/  F2FP.BF16.F32.PACK_AB R146, R19, R44 ;  /* 0x0000002c1392723e */ /* 0x000fe200000010ff */
[--C-:B------:R-:W-:Y:S02]  /*2bf0*/  IMAD.MOV.U32 R44, RZ, RZ, R87.reuse ;  /* 0x000000ffff2c7224 */ /* 0x100fe400078e0057 */
[--C-:B------:R-:W-:Y:S02]  /*2c00*/  IMAD.MOV.U32 R36, RZ, RZ, R87.reuse ;  /* 0x000000ffff247224 */ /* 0x100fe400078e0057 */
[----:B------:R-:W-:Y:S01]  /*2c10*/  IMAD.MOV.U32 R28, RZ, RZ, R87 ;  /* 0x000000ffff1c7224 */ /* 0x000fe200078e0057 */
[----:B------:R-:W3:Y:S01]  /*2c20*/  MUFU.EX2 R52, R52 ;  /* 0x0000003400347308 */ /* 0x000ee20000000800 */
[----:B--2---:R-:W-:Y:S01]  /*2c30*/  FADD.FTZ R8, R48, R31 ;  /* 0x0000001f30087221 */ /* 0x004fe20000010000 */
[C---:B------:R-:W-:Y:S01]  /*2c40*/  FADD.FTZ R31, R153.reuse, R12 ;  /* 0x0000000c991f7221 */ /* 0x040fe20000010000 */
[----:B------:R-:W-:Y:S01]  /*2c50*/  F2FP.BF16.F32.PACK_AB R153, R153, R86 ;  /* 0x000000569999723e */ /* 0x000fe200000010ff */
[----:B------:R-:W-:-:S02]  /*2c60*/  IMAD.MOV.U32 R86, RZ, RZ, R87 ;  /* 0x000000ffff567224 */ /* 0x000fc400078e0057 */
[--C-:B0-----:R-:W-:Y:S02]  /*2c70*/  IMAD.MOV.U32 R54, RZ, RZ, R87.reuse ;  /* 0x000000ffff367224 */ /* 0x101fe400078e0057 */
[----:B------:R-:W0:Y:S01]  /*2c80*/  MUFU.EX2 R90, R90 ;  /* 0x0000005a005a7308 */ /* 0x000e220000000800 */
[C---:B-1----:R-:W-:Y:S01]  /*2c90*/  FADD.FTZ R5, R21.reuse, R8 ;  /* 0x0000000815057221 */ /* 0x042fe20000010000 */
[----:B------:R-:W-:Y:S01]  /*2ca0*/  F2FP.BF16.F32.PACK_AB R148, R21, R48 ;  /* 0x000000301594723e */ /* 0x000fe200000010ff */
[--C-:B------:R-:W-:Y:S02]  /*2cb0*/  IMAD.MOV.U32 R48, RZ, RZ, R87.reuse ;  /* 0x000000ffff307224 */ /* 0x100fe400078e0057 */
[----:B------:R-:W-:-:S03]  /*2cc0*/  IMAD.MOV.U32 R24, RZ, RZ, R87 ;  /* 0x000000ffff187224 */ /* 0x000fc600078e0057 */
[----:B------:R1:W2:Y:S01]  /*2cd0*/  MUFU.EX2 R23, R58 ;  /* 0x0000003a00177308 */ /* 0x0002a20000000800 */
[----:B---3--:R-:W-:-:S07]  /*2ce0*/  FADD.FTZ R8, R52, R5 ;  /* 0x0000000534087221 */ /* 0x008fce0000010000 */
[----:B------:R-:W3:Y:S01]  /*2cf0*/  MUFU.EX2 R155, R92 ;  /* 0x0000005c009b7308 */ /* 0x000ee20000000800 */
[----:B0-----:R-:W-:Y:S01]  /*2d00*/  FADD.FTZ R12, R90, R31 ;  /* 0x0000001f5a0c7221 */ /* 0x001fe20000010000 */
[----:B-1----:R-:W-:-:S06]  /*2d10*/  IMAD.MOV.U32 R58, RZ, RZ, R87 ;  /* 0x000000ffff3a7224 */ /* 0x002fcc00078e0057 */
[----:B------:R-:W0:Y:S01]  /*2d20*/  MUFU.EX2 R56, R56 ;  /* 0x0000003800387308 */ /* 0x000e220000000800 */
[C---:B--2---:R-:W-:Y:S01]  /*2d30*/  FADD.FTZ R31, R23.reuse, R8 ;  /* 0x00000008171f7221 */ /* 0x044fe20000010000 */
[----:B------:R-:W-:Y:S01]  /*2d40*/  F2FP.BF16.F32.PACK_AB R150, R23, R52 ;  /* 0x000000341796723e */ /* 0x000fe200000010ff */
[----:B------:R-:W-:-:S05]  /*2d50*/  IMAD.MOV.U32 R52, RZ, RZ, R87 ;  /* 0x000000ffff347224 */ /* 0x000fca00078e0057 */
[----:B------:R-:W1:Y:S01]  /*2d60*/  MUFU.EX2 R66, R66 ;  /* 0x0000004200427308 */ /* 0x000e620000000800 */
[C---:B---3--:R-:W-:Y:S01]  /*2d70*/  FADD.FTZ R33, R155.reuse, R12 ;  /* 0x0000000c9b217221 */ /* 0x048fe20000010000 */
[----:B------:R-:W-:-:S06]  /*2d80*/  F2FP.BF16.F32.PACK_AB R155, R155, R90 ;  /* 0x0000005a9b9b723e */ /* 0x000fcc00000010ff */
[----:B------:R2:W3:Y:S01]  /*2d90*/  MUFU.EX2 R27, R62 ;  /* 0x0000003e001b7308 */ /* 0x0004e20000000800 */
[----:B0-----:R-:W-:-:S07]  /*2da0*/  FADD.FTZ R8, R56, R31 ;  /* 0x0000001f38087221 */ /* 0x001fce0000010000 */
[----:B------:R-:W0:Y:S01]  /*2db0*/  MUFU.EX2 R157, R94 ;  /* 0x0000005e009d7308 */ /* 0x000e220000000800 */
[----:B-1----:R-:W-:Y:S01]  /*2dc0*/  FADD.FTZ R12, R66, R33 ;  /* 0x00000021420c7221 */ /* 0x002fe20000010000 */
[----:B--2---:R-:W-:-:S06]  /*2dd0*/  IMAD.MOV.U32 R62, RZ, RZ, R87 ;  /* 0x000000ffff3e7224 */ /* 0x004fcc00078e0057 */
[----:B------:R-:W1:Y:S01]  /*2de0*/  MUFU.EX2 R60, R60 ;  /* 0x0000003c003c7308 */ /* 0x000e620000000800 */
[C---:B---3--:R-:W-:Y:S01]  /*2df0*/  FADD.FTZ R31, R27.reuse, R8 ;  /* 0x000000081b1f7221 */ /* 0x048fe20000010000 */
[----:B------:R-:W-:Y:S01]  /*2e00*/  F2FP.BF16.F32.PACK_AB R152, R27, R56 ;  /* 0x000000381b98723e */ /* 0x000fe200000010ff */
[----:B------:R-:W-:Y:S01]  /*2e10*/  IMAD.MOV.U32 R56, RZ, RZ, R87 ;  /* 0x000000ffff387224 */ /* 0x000fe200078e0057 */
[----:B------:R-:W-:-:S04]  /*2e20*/  MOV R27, R87 ;  /* 0x00000057001b7202 */ /* 0x000fc80000000f00 */
[----:B------:R-:W2:Y:S01]  /*2e30*/  MUFU.EX2 R70, R70 ;  /* 0x0000004600467308 */ /* 0x000ea20000000800 */
[C---:B0-----:R-:W-:Y:S01]  /*2e40*/  FADD.FTZ R33, R157.reuse, R12 ;  /* 0x0000000c9d217221 */ /* 0x041fe20000010000 */
[----:B------:R-:W-:Y:S01]  /*2e50*/  F2FP.BF16.F32.PACK_AB R157, R157, R66 ;  /* 0x000000429d9d723e */ /* 0x000fe200000010ff */
[----:B------:R-:W-:-:S05]  /*2e60*/  IMAD.MOV.U32 R66, RZ, RZ, R87 ;  /* 0x000000ffff427224 */ /* 0x000fca00078e0057 */
[----:B------:R-:W0:Y:S01]  /*2e70*/  MUFU.EX2 R29, R14 ;  /* 0x0000000e001d7308 */ /* 0x000e220000000800 */
[----:B-1----:R-:W-:-:S07]  /*2e80*/  FADD.FTZ R8, R60, R31 ;  /* 0x0000001f3c087221 */ /* 0x002fce0000010000 */
[----:B------:R-:W1:Y:S01]  /*2e90*/  MUFU.EX2 R64, R64 ;  /* 0x0000004000407308 */ /* 0x000e620000000800 */
[----:B--2---:R-:W-:-:S07]  /*2ea0*/  FADD.FTZ R12, R70, R33 ;  /* 0x00000021460c7221 */ /* 0x004fce0000010000 */
[----:B------:R-:W2:Y:S01]  /*2eb0*/  MUFU.EX2 R5, R18 ;  /* 0x0000001200057308 */ /* 0x000ea20000000800 */
[----:B0-----:R-:W-:Y:S01]  /*2ec0*/  FADD.FTZ R33, R29, R8 ;  /* 0x000000081d217221 */ /* 0x001fe20000010000 */
[C---:B------:R-:W-:Y:S01]  /*2ed0*/  FADD.FTZ R8, R159.reuse, R12 ;  /* 0x0000000c9f087221 */ /* 0x040fe20000010000 */
[----:B------:R-:W-:Y:S01]  /*2ee0*/  F2FP.BF16.F32.PACK_AB R159, R159, R70 ;  /* 0x000000469f9f723e */ /* 0x000fe200000010ff */
[--C-:B------:R-:W-:Y:S01]  /*2ef0*/  IMAD.MOV.U32 R70, RZ, RZ, R87.reuse ;  /* 0x000000ffff467224 */ /* 0x100fe200078e0057 */
[----:B------:R-:W-:Y:S01]  /*2f00*/  F2FP.BF16.F32.PACK_AB R154, R29, R60 ;  /* 0x0000003c1d9a723e */ /* 0x000fe200000010ff */
[----:B------:R-:W-:Y:S02]  /*2f10*/  IMAD.MOV.U32 R60, RZ, RZ, R87 ;  /* 0x000000ffff3c7224 */ /* 0x000fe400078e0057 */
[----:B------:R-:W0:Y:S01]  /*2f20*/  MUFU.EX2 R68, R68 ;  /* 0x0000004400447308 */ /* 0x000e220000000800 */
[----:B-1----:R-:W-:Y:S01]  /*2f30*/  FADD.FTZ R12, R64, R33 ;  /* 0x00000021400c7221 */ /* 0x002fe20000010000 */
[----:B------:R-:W-:-:S02]  /*2f40*/  IMAD.MOV.U32 R33, RZ, RZ, R87 ;  /* 0x000000ffff217224 */ /* 0x000fc400078e0057 */
[----:B------:R-:W-:-:S04]  /*2f50*/  IMAD.MOV.U32 R29, RZ, RZ, R87 ;  /* 0x000000ffff1d7224 */ /* 0x000fc800078e0057 */
[----:B------:R-:W1:Y:S01]  /*2f60*/  MUFU.EX2 R31, R22 ;  /* 0x00000016001f7308 */ /* 0x000e620000000800 */
[C---:B--2---:R-:W-:Y:S01]  /*2f70*/  FADD.FTZ R9, R5.reuse, R12 ;  /* 0x0000000c05097221 */ /* 0x044fe20000010000 */
[----:B------:R-:W-:Y:S01]  /*2f80*/  F2FP.BF16.F32.PACK_AB R156, R5, R64 ;  /* 0x00000040059c723e */ /* 0x000fe200000010ff */
[----:B------:R-:W-:Y:S02]  /*2f90*/  IMAD.MOV.U32 R64, RZ, RZ, R87 ;  /* 0x000000ffff407224 */ /* 0x000fe400078e0057 */
[----:B0-----:R-:W-:Y:S01]  /*2fa0*/  FADD.FTZ R12, R68, R9 ;  /* 0x00000009440c7221 */ /* 0x001fe20000010000 */
[----:B------:R-:W-:-:S03]  /*2fb0*/  MOV R9, RZ ;  /* 0x000000ff00097202 */ /* 0x000fc60000000f00 */
[C---:B-1----:R-:W-:Y:S01]  /*2fc0*/  FADD.FTZ R5, R31.reuse, R12 ;  /* 0x0000000c1f057221 */ /* 0x042fe20000010000 */
[----:B------:R-:W-:Y:S01]  /*2fd0*/  F2FP.BF16.F32.PACK_AB R158, R31, R68 ;  /* 0x000000441f9e723e */ /* 0x000fe200000010ff */
[----:B------:R-:W-:Y:S01]  /*2fe0*/  IMAD.MOV.U32 R12, RZ, RZ, 0x3f800000 ;  /* 0x3f800000ff0c7424 */ /* 0x000fe200078e00ff */
[----:B------:R-:W-:Y:S01]  /*2ff0*/  MOV R31, R87 ;  /* 0x00000057001f7202 */ /* 0x000fe20000000f00 */
[----:B------:R-:W-:Y:S01]  /*3000*/  IMAD.MOV.U32 R68, RZ, RZ, R87 ;  /* 0x000000ffff447224 */ /* 0x000fe200078e0057 */
[----:B------:R-:W-:Y:S06]  /*3010*/  @!P1 BRA `(.L_x_18) ;  /* 0x0000001c00849947 */ /* 0x000fec0003800000 */
[----:B------:R-:W-:Y:S01]  /*3020*/  MOV R15, R4 ;  /* 0x00000004000f7202 */ /* 0x000fe20000000f00 */
[----:B------:R-:W-:Y:S01]  /*3030*/  IMAD.MOV.U32 R17, RZ, RZ, R10 ;  /* 0x000000ffff117224 */ /* 0x000fe200078e000a */
[----:B------:R-:W-:Y:S01]  /*3040*/  CS2R R86, SRZ ;  /* 0x0000000000567805 */ /* 0x000fe2000001ff00 */
[----:B------:R-:W-:Y:S01]  /*3050*/  IMAD.MOV.U32 R14, RZ, RZ, RZ ;  /* 0x000000ffff0e7224 */ /* 0x000fe200078e00ff */
[----:B------:R-:W-:Y:S01]  /*3060*/  CS2R R82, SRZ ;  /* 0x0000000000527805 */ /* 0x000fe2000001ff00 */
[----:B------:R-:W-:Y:S01]  /*3070*/  IMAD.MOV.U32 R11, RZ, RZ, 0x3f800000 ;  /* 0x3f800000ff0b7424 */ /* 0x000fe200078e00ff */
        /* <DEDUP_REMOVED lines=29> */
[----:B------:R-:W-:Y:S01]  /*3250*/  CS2R R24, SRZ ;  /* 0x0000000000187805 */ /* 0x000fe2000001ff00 */
[----:B------:R-:W-:-:S06]  /*3260*/  UMOV UR56, URZ ;  /* 0x0000003f00387c82 */ /* 0x000fcc0008000000 */
.L_x_29:
[----:B------:R-:W-:-:S04]  /*3270*/  UISETP.NE.AND UP0, UPT, UR56, 0x1, UPT ;  /* 0x000000013800788c */ /* 0x000fc8000bf05270 */
[----:B------:R-:W-:-:S06]  /*3280*/  USEL UR4, URZ, 0x1, UP0 ;  /* 0x000000013f047887 */ /* 0x000fcc0008000000 */
[----:B------:R-:W-:Y:S01]  /*3290*/  LOP3.LUT R9, R14, UR4, RZ, 0x3c, !PT ;  /* 0x000000040e097c12 */ /* 0x000fe2000f8e3cff */
[----:B------:R-:W-:Y:S06]  /*32a0*/  @!P0 BRA `(.L_x_19) ;  /* 0x0000000000048947 */ /* 0x000fec0003800000 */
[----:B------:R-:W-:Y:S01]  /*32b0*/  BPT.TRAP 0x1 ;  /* 0x000000040000795c */ /* 0x000fe20000300000 */
.L_x_19:
[----:B------:R-:W-:Y:S01]  /*32c0*/  UIADD3 UR4, UR56, 0x1, URZ ;  /* 0x0000000138047890 */ /* 0x000fe2000fffe03f */
[----:B------:R-:W-:-:S03]  /*32d0*/  SHF.L.U32 R3, R9, 0x1f, RZ ;  /* 0x0000001f09037819 */ /* 0x000fc600000006ff */
[----:B------:R-:W-:-:S04]  /*32e0*/  UISETP.NE.AND UP0, UPT, UR4, 0x2, UPT ;  /* 0x000000020400788c */ /* 0x000fc8000bf05270 */
[----:B------:R-:W-:-:S04]  /*32f0*/  USEL UR4, UR4, URZ, UP0 ;  /* 0x0000003f04047287 */ /* 0x000fc80008000000 */
[----:B------:R-:W-:Y:S02]  /*3300*/  ULEA UR59, UR4, UR37, 0x3 ;  /* 0x00000025043b7291 */ /* 0x000fe4000f8e183f */
[----:B------:R-:W-:-:S07]  /*3310*/  MOV R0, UR4 ;  /* 0x0000000400007c02 */ /* 0x000fce0008000f00 */
[----:B------:R0:W1:Y:S01]  /*3320*/  SYNCS.PHASECHK.TRANS64.TRYWAIT P1, [UR59+0x2a830], R3 ;  /* 0x02a83003ff0075a7 */ /* 0x000062000802017b */
[----:B------:R-:W-:Y:S05]  /*3330*/  @!P0 BRA `(.L_x_20) ;  /* 0x0000000000048947 */ /* 0x000fea0003800000 */
[----:B------:R-:W-:Y:S01]  /*3340*/  BPT.TRAP 0x1 ;  /* 0x000000040000795c */ /* 0x000fe20000300000 */
.L_x_20:
[----:B-1----:R-:W-:Y:S05]  /*3350*/  @P1 BRA `(.L_x_21) ;  /* 0x0000000000081947 */ /* 0x002fea0003800000 */
[----:B------:R-:W1:Y:S02]  /*3360*/  SYNCS.PHASECHK.TRANS64.TRYWAIT P1, [UR59+0x2a830], R3 ;  /* 0x02a83003ff0075a7 */ /* 0x000e64000802017b */
[----:B-1----:R-:W-:Y:S05]  /*3370*/  @!P1 BRA `(.L_x_22) ;  /* 0x0000007800909947 */ /* 0x002fea0003800000 */
.L_x_21:
[----:B------:R-:W-:Y:S01]  /*3380*/  R2UR UR6, R0 ;  /* 0x00000000000672ca */ /* 0x000fe200000e0000 */
[----:B------:R-:W-:Y:S01]  /*3390*/  WARPGROUP.ARRIVE ;  /* 0x00000000000079c5 */ /* 0x000fe20000000000 */
[----:B------:R-:W-:Y:S01]  /*33a0*/  R2UR UR4, R6 ;  /* 0x00000000060472ca */ /* 0x000fe200000e0000 */
[----:B------:R-:W-:Y:S01]  /*33b0*/  UMOV UR7, 0x40000040 ;  /* 0x4000004000077882 */ /* 0x000fe20000000000 */
[----:B------:R-:W-:Y:S01]  /*33c0*/  R2UR UR5, R7 ;  /* 0x00000000070572ca */ /* 0x000fe200000e0000 */
[----:B------:R-:W-:Y:S01]  /*33d0*/  UMOV UR11, 0x40000040 ;  /* 0x40000040000b7882 */ /* 0x000fe20000000000 */
[----:B------:R-:W-:Y:S01]  /*33e0*/  UMOV UR15, 0x40000040 ;  /* 0x40000040000f7882 */ /* 0x000fe20000000000 */
[----:B------:R-:W-:Y:S01]  /*33f0*/  UMOV UR19, 0x40000040 ;  /* 0x4000004000137882 */ /* 0x000fe20000000000 */
[----:B------:R-:W-:Y:S01]  /*3400*/  UMOV UR23, 0x40000040 ;  /* 0x4000004000177882 */ /* 0x000fe20000000000 */
[----:B------:R-:W-:Y:S01]  /*3410*/  UMOV UR27, 0x40000040 ;  /* 0x40000040001b7882 */ /* 0x000fe20000000000 */
[----:B------:R-:W-:Y:S01]  /*3420*/  UMOV UR31, 0x40000040 ;  /* 0x40000040001f7882 */ /* 0x000fe20000000000 */
[----:B------:R-:W-:Y:S01]  /*3430*/  UMOV UR35, 0x40000040 ;  /* 0x4000004000237882 */ /* 0x000fe20000000000 */
[----:B------:R-:W-:Y:S01]  /*3440*/  UMOV UR43, 0x40000040 ;  /* 0x40000040002b7882 */ /* 0x000fe20000000000 */
[----:B------:R-:W-:Y:S01]  /*3450*/  UIMAD UR6, UR6, 0x900, UR58 ;  /* 0x00000900060678a4 */ /* 0x000fe2000f8e023a */
[-C--:B------:R-:W-:Y:S01]  /*3460*/  FMUL.FTZ R24, R24, R12.reuse ;  /* 0x0000000c18187220 */ /* 0x080fe20000410000 */
[----:B------:R-:W-:Y:S01]  /*3470*/  UMOV UR47, 0x40000040 ;  /* 0x40000040002f7882 */ /* 0x000fe20000000000 */
[----:B------:R-:W-:Y:S01]  /*3480*/  UMOV UR51, 0x40000040 ;  /* 0x4000004000337882 */ /* 0x000fe20000000000 */
[----:B------:R-:W-:Y:S01]  /*3490*/  UIADD3 UR10, UR6, 0x2, URZ ;  /* 0x00000002060a7890 */ /* 0x000fe2000fffe03f */
[-C--:B------:R-:W-:Y:S01]  /*34a0*/  FMUL.FTZ R25, R25, R12.reuse ;  /* 0x0000000c19197220 */ /* 0x080fe20000410000 */
[----:B------:R-:W-:Y:S01]  /*34b0*/  UIADD3 UR14, UR6, 0x4, URZ ;  /* 0x00000004060e7890 */ /* 0x000fe2000fffe03f */
[----:B------:R-:W-:Y:S01]  /*34c0*/  FMUL.FTZ R28, R28, R12 ;  /* 0x0000000c1c1c7220 */ /* 0x000fe20000410000 */
[----:B------:R-:W-:-:S02]  /*34d0*/  UIADD3 UR18, UR6, 0x6, URZ ;  /* 0x0000000606127890 */ /* 0x000fc4000fffe03f */
[----:B------:R-:W-:Y:S01]  /*34e0*/  HGMMA.64x96x16.F32.BF16 R88, gdesc[UR4], RZ, !UPT, gsb0 ;  /* 0x01600000045879f0 */ /* 0x000fe2000c0018ff */
[----:B------:R-:W-:Y:S01]  /*34f0*/  UIADD3 UR22, UR6, 0x300, URZ ;  /* 0x0000030006167890 */ /* 0x000fe2000fffe03f */
[-C--:B------:R-:W-:Y:S01]  /*3500*/  FMUL.FTZ R29, R29, R12.reuse ;  /* 0x0000000c1d1d7220 */ /* 0x080fe20000410000 */
        /* <DEDUP_REMOVED lines=14> */
[----:B------:R-:W-:Y:S01]  /*35f0*/  UMOV UR55, 0x40000040 ;  /* 0x4000004000377882 */ /* 0x000fe20000000000 */
[-C--:B------:R-:W-:Y:S01]  /*3600*/  FMUL.FTZ R45, R45, R12.reuse ;  /* 0x0000000c2d2d7220 */ /* 0x080fe20000410000 */
        /* <DEDUP_REMOVED lines=19> */
[----:B------:R-:W-:Y:S01]  /*3740*/  FMUL.FTZ R85, R85, R12 ;  /* 0x0000000c55557220 */ /* 0x000fe20000410000 */
        /* <DEDUP_REMOVED lines=32> */
[----:B------:R-:W-:-:S02]  /*3950*/  WARPGROUP.DEPBAR.LE gsb0, 0x0 ;  /* 0x00008000000079c5 */ /* 0x000fc40000010000 */
        /* <DEDUP_REMOVED lines=33> */
[----:B------:R-:W-:Y:S05]  /*3b70*/  @!P0 BRA `(.L_x_23) ;  /* 0x0000000000048947 */ /* 0x000fea0003800000 */
[----:B------:R-:W-:Y:S01]  /*3b80*/  BPT.TRAP 0x1 ;  /* 0x000000040000795c */ /* 0x000fe20000300000 */
.L_x_23:
[----:B------:R-:W-:Y:S01]  /*3b90*/  ULEA UR5, UR56, UR37, 0x3 ;  /* 0x0000002538057291 */ /* 0x000fe2000f8e183f */
[----:B01----:R-:W-:-:S08]  /*3ba0*/  SHF.L.U32 R3, R14, 0x1f, RZ ;  /* 0x0000001f0e037819 */ /* 0x003fd000000006ff */
[----:B------:R0:W1:Y:S01]  /*3bb0*/  SYNCS.PHASECHK.TRANS64.TRYWAIT P1, [UR5+0x2a850], R3 ;  /* 0x02a85003ff0075a7 */ /* 0x0000620008020145 */
[----:B------:R-:W-:Y:S05]  /*3bc0*/  @!P0 BRA `(.L_x_24) ;  /* 0x0000000000048947 */ /* 0x000fea0003800000 */
[----:B------:R-:W-:Y:S01]  /*3bd0*/  BPT.TRAP 0x1 ;  /* 0x000000040000795c */ /* 0x000fe20000300000 */
.L_x_24:
[----:B-1----:R-:W-:Y:S05]  /*3be0*/  @P1 BRA `(.L_x_25) ;  /* 0x0000000000081947 */ /* 0x002fea0003800000 */
[----:B------:R-:W1:Y:S02]  /*3bf0*/  SYNCS.PHASECHK.TRANS64.TRYWAIT P1, [UR5+0x2a850], R3 ;  /* 0x02a85003ff0075a7 */ /* 0x000e640008020145 */
[----:B-1----:R-:W-:Y:S05]  /*3c00*/  @!P1 BRA `(.L_x_26) ;  /* 0x0000007000849947 */ /* 0x002fea0003800000 */
.L_x_25:
[----:B------:R-:W-:Y:S01]  /*3c10*/  UIADD3 UR4, UR37, 0x400, URZ ;  /* 0x0000040025047890 */ /* 0x000fe2000fffe03f */
[----:B------:R-:W-:Y:S01]  /*3c20*/  WARPGROUP.ARRIVE ;  /* 0x00000000000079c5 */ /* 0x000fe20000000000 */
[----:B------:R-:W-:Y:S02]  /*3c30*/  UMOV UR7, 0x40000040 ;  /* 0x4000004000077882 */ /* 0x000fe40000000000 */
[----:B------:R-:W-:-:S04]  /*3c40*/  USHF.R.U32.HI UR4, URZ, 0x4, UR4 ;  /* 0x000000043f047899 */ /* 0x000fc80008011604 */
[----:B------:R-:W-:-:S04]  /*3c50*/  ULOP3.LUT UR4, UR4, 0x3fff, URZ, 0xc0, !UPT ;  /* 0x00003fff04047892 */ /* 0x000fc8000f8ec03f */
[----:B------:R-:W-:-:S04]  /*3c60*/  ULOP3.LUT UR4, UR4, 0x3000000, URZ, 0xfc, !UPT ;  /* 0x0300000004047892 */ /* 0x000fc8000f8efc3f */
[----:B------:R-:W-:-:S04]  /*3c70*/  UIMAD UR56, UR56, 0x600, UR4 ;  /* 0x00000600383878a4 */ /* 0x000fc8000f8e0204 */
[----:B------:R-:W-:-:S03]  /*3c80*/  UIADD3 UR4, UR56, 0x80, URZ ;  /* 0x0000008038047890 */ /* 0x000fc6000fffe03f */
[----:B------:R-:W-:-:S06]  /*3c90*/  UMOV UR6, UR56 ;  /* 0x0000003800067c82 */ /* 0x000fcc0008000000 */
[----:B------:R-:W-:Y:S01]  /*3ca0*/  HGMMA.64x128x16.F32.BF16 R24, R136, gdesc[UR4].tnspB, R24, gsb0 ;  /* 0x41e0000488187df0 */ /* 0x000fe20008001818 */
[----:B------:R-:W-:Y:S01]  /*3cb0*/  UMOV UR7, 0x40000040 ;  /* 0x4000004000077882 */ /* 0x000fe20000000000 */
[----:B------:R-:W-:Y:S01]  /*3cc0*/  UMOV UR6, UR4 ;  /* 0x0000000400067c82 */ /* 0x000fe20008000000 */
[----:B------:R-:W-:Y:S01]  /*3cd0*/  UIADD3 UR4, UR56, 0x100, URZ ;  /* 0x0000010038047890 */ /* 0x000fe2000fffe03f */
[----:B------:R-:W-:Y:S02]  /*3ce0*/  WARPGROUP.DEPBAR.LE gsb0, 0x0 ;  /* 0x00008000000079c5 */ /* 0x000fe40000010000 */
[----:B------:R-:W-:-:S06]  /*3cf0*/  WARPGROUP.ARRIVE ;  /* 0x00000000000079c5 */ /* 0x000fcc0000000000 */
[----:B------:R-:W-:Y:S01]  /*3d00*/  HGMMA.64x128x16.F32.BF16 R24, R140, gdesc[UR4].tnspB, R24, gsb0 ;  /* 0x41e000048c187df0 */ /* 0x000fe20008001818 */
[----:B------:R-:W-:Y:S01]  /*3d10*/  UMOV UR6, UR4 ;  /* 0x0000000400067c82 */ /* 0x000fe20008000000 */
[----:B------:R-:W-:Y:S01]  /*3d20*/  UMOV UR7, 0x40000040 ;  /* 0x4000004000077882 */ /* 0x000fe20000000000 */
[----:B------:R-:W-:Y:S01]  /*3d30*/  UIADD3 UR4, UR56, 0x180, URZ ;  /* 0x0000018038047890 */ /* 0x000fe2000fffe03f */
[----:B------:R-:W-:Y:S02]  /*3d40*/  WARPGROUP.DEPBAR.LE gsb0, 0x0 ;  /* 0x00008000000079c5 */ /* 0x000fe40000010000 */
[----:B------:R-:W-:-:S06]  /*3d50*/  WARPGROUP.ARRIVE ;  /* 0x00000000000079c5 */ /* 0x000fcc0000000000 */
[----:B------:R-:W-:Y:S01]  /*3d60*/  HGMMA.64x128x16.F32.BF16 R24, R144, gdesc[UR4].tnspB, R24, gsb0 ;  /* 0x41e0000490187df0 */ /* 0x000fe20008001818 */
[----:B------:R-:W-:Y:S01]  /*3d70*/  UMOV UR6, UR4 ;  /* 0x0000000400067c82 */ /* 0x000fe20008000000 */
[----:B------:R-:W-:Y:S01]  /*3d80*/  UMOV UR7, 0x40000040 ;  /* 0x4000004000077882 */ /* 0x000fe20000000000 */
[----:B------:R-:W-:Y:S02]  /*3d90*/  UIADD3 UR4, UR56, 0x200, URZ ;  /* 0x0000020038047890 */ /* 0x000fe4000fffe03f */
[----:B------:R-:W-:Y:S01]  /*3da0*/  UIADD3 UR56, UR56, 0x280, URZ ;  /* 0x0000028038387890 */ /* 0x000fe2000fffe03f */
[----:B------:R-:W-:Y:S02]  /*3db0*/  WARPGROUP.DEPBAR.LE gsb0, 0x0 ;  /* 0x00008000000079c5 */ /* 0x000fe40000010000 */
[----:B------:R-:W-:-:S06]  /*3dc0*/  WARPGROUP.ARRIVE ;  /* 0x00000000000079c5 */ /* 0x000fcc0000000000 */
[----:B------:R-:W-:Y:S01]  /*3dd0*/  HGMMA.64x128x16.F32.BF16 R24, R148, gdesc[UR4].tnspB, R24, gsb0 ;  /* 0x41e0000494187df0 */ /* 0x000fe20008001818 */
[----:B------:R-:W-:Y:S01]  /*3de0*/  UMOV UR6, UR4 ;  /* 0x0000000400067c82 */ /* 0x000fe20008000000 */
[----:B------:R-:W-:Y:S01]  /*3df0*/  UMOV UR7, 0x40000040 ;  /* 0x4000004000077882 */ /* 0x000fe20000000000 */
[----:B------:R-:W-:Y:S02]  /*3e00*/  WARPGROUP.DEPBAR.LE gsb0, 0x0 ;  /* 0x00008000000079c5 */ /* 0x000fe40000010000 */
[----:B------:R-:W-:-:S07]  /*3e10*/  WARPGROUP.ARRIVE ;  /* 0x00000000000079c5 */ /* 0x000fce0000000000 */
[----:B------:R-:W-:Y:S01]  /*3e20*/  HGMMA.64x128x16.F32.BF16 R24, R152, gdesc[UR4].tnspB, R24, gsb0 ;  /* 0x41e0000498187df0 */ /* 0x000fe20008001818 */
[----:B------:R-:W-:Y:S01]  /*3e30*/  UMOV UR6, UR56 ;  /* 0x0000003800067c82 */ /* 0x000fe20008000000 */
[----:B------:R-:W-:Y:S01]  /*3e40*/  UMOV UR7, 0x40000040 ;  /* 0x4000004000077882 */ /* 0x000fe20000000000 */
[----:B------:R-:W-:Y:S02]  /*3e50*/  WARPGROUP.DEPBAR.LE gsb0, 0x0 ;  /* 0x00008000000079c5 */ /* 0x000fe40000010000 */
[----:B------:R-:W-:-:S07]  /*3e60*/  WARPGROUP.ARRIVE ;  /* 0x00000000000079c5 */ /* 0x000fce0000000000 */
[----:B------:R-:W-:Y:S03]  /*3e70*/  HGMMA.64x128x16.F32.BF16 R24, R156, gdesc[UR4].tnspB, R24, gsb0 ;  /* 0x41e000049c187df0 */ /* 0x000fe60008001818 */
[----:B------:R-:W-:Y:S02]  /*3e80*/  WARPGROUP.DEPBAR.LE gsb0, 0x0 ;  /* 0x00008000000079c5 */ /* 0x000fe40000010000 */
[----:B------:R-:W-:Y:S05]  /*3e90*/  @!P0 BRA `(.L_x_27) ;  /* 0x0000000000048947 */ /* 0x000fea0003800000 */
[----:B------:R-:W-:Y:S01]  /*3ea0*/  BPT.TRAP 0x1 ;  /* 0x000000040000795c */ /* 0x000fe20000300000 */
.L_x_27:
[----:B-1----:R-:W-:Y:S01]  /*3eb0*/  FMNMX.FTZ R4, R88, R17, !PT ;  /* 0x0000001158047209 */ /* 0x002fe20007810000 */
[----:B------:R-:W-:Y:S01]  /*3ec0*/  UIADD3 UR59, UR59, 0x2a840, URZ ;  /* 0x0002a8403b3b7890 */ /* 0x000fe2000fffe03f */
[----:B------:R-:W-:Y:S02]  /*3ed0*/  FMNMX.FTZ R10, R90, R15, !PT ;  /* 0x0000000f5a0a7209 */ /* 0x000fe40007810000 */
[----:B0-----:R-:W-:Y:S01]  /*3ee0*/  FMNMX.FTZ R3, R89, R4, !PT ;  /* 0x0000000459037209 */ /* 0x001fe20007810000 */
[----:B------:R-:W-:Y:S01]  /*3ef0*/  UPRMT UR59, UR57, 0x654, UR59 ;  /* 0x00000654393b7896 */ /* 0x000fe2000800003b */
[----:B------:R-:W-:Y:S02]  /*3f00*/  FMNMX.FTZ R11, R91, R10, !PT ;  /* 0x0000000a5b0b7209 */ /* 0x000fe40007810000 */
[----:B------:R-:W-:Y:S02]  /*3f10*/  FMNMX.FTZ R4, R92, R3, !PT ;  /* 0x000000035c047209 */ /* 0x000fe40007810000 */
[----:B------:R-:W-:-:S02]  /*3f20*/  FMNMX.FTZ R10, R94, R11, !PT ;  /* 0x0000000b5e0a7209 */ /* 0x000fc40007810000 */
[----:B------:R-:W-:Y:S02]  /*3f30*/  FMNMX.FTZ R3, R93, R4, !PT ;  /* 0x000000045d037209 */ /* 0x000fe40007810000 */
[----:B------:R-:W-:Y:S01]  /*3f40*/  FMNMX.FTZ R11, R95, R10, !PT ;  /* 0x0000000a5f0b7209 */ /* 0x000fe20007810000 */
[----:B------:R-:W-:Y:S01]  /*3f50*/  SYNCS.ARRIVE.TRANS64.RED.A1T0 RZ, [UR59], RZ ;  /* 0x000000ffffff79a7 */ /* 0x000fe2000810043b */
[----:B------:R-:W-:Y:S02]  /*3f60*/  FMNMX.FTZ R4, R96, R3, !PT ;  /* 0x0000000360047209 */ /* 0x000fe40007810000 */
[----:B------:R-:W-:Y:S02]  /*3f70*/  FMNMX.FTZ R10, R98, R11, !PT ;  /* 0x0000000b620a7209 */ /* 0x000fe40007810000 */
[----:B------:R-:W-:Y:S02]  /*3f80*/  FMNMX.FTZ R3, R97, R4, !PT ;  /* 0x0000000461037209 */ /* 0x000fe40007810000 */
[----:B------:R-:W-:-:S02]  /*3f90*/  FMNMX.FTZ R11, R99, R10, !PT ;  /* 0x0000000a630b7209 */ /* 0x000fc40007810000 */
[----:B------:R-:W-:Y:S02]  /*3fa0*/  FMNMX.FTZ R4, R100, R3, !PT ;  /* 0x0000000364047209 */ /* 0x000fe40007810000 */
[----:B------:R-:W-:Y:S02]  /*3fb0*/  FMNMX.FTZ R10, R102, R11, !PT ;  /* 0x0000000b660a7209 */ /* 0x000fe40007810000 */
        /* <DEDUP_REMOVED lines=33> */
[----:B------:R-:W-:-:S03]  /*41d0*/  FMNMX.FTZ R12, R135, R10, !PT ;  /* 0x0000000a870c7209 */ /* 0x000fc60007810000 */
[----:B------:R-:W0:Y:S04]  /*41e0*/  SHFL.BFLY PT, R4, R11, 0x2, 0x1f ;  /* 0x0c401f000b047f89 */ /* 0x000e2800000e0000 */
[----:B------:R-:W1:Y:S01]  /*41f0*/  SHFL.BFLY PT, R3, R12, 0x2, 0x1f ;  /* 0x0c401f000c037f89 */ /* 0x000e6200000e0000 */
[----:B0-----:R-:W-:Y:S02]  /*4200*/  FMNMX.FTZ R14, R11, R4, !PT ;  /* 0x000000040b0e7209 */ /* 0x001fe40007810000 */
[----:B-1----:R-:W-:-:S03]  /*4210*/  FMNMX.FTZ R18, R12, R3, !PT ;  /* 0x000000030c127209 */ /* 0x002fc60007810000 */
[----:B------:R-:W0:Y:S01]  /*4220*/  SHFL.BFLY PT, R19, R14, 0x1, 0x1f ;  /* 0x0c201f000e137f89 */ /* 0x000e2200000e0000 */
[----:B------:R-:W1:Y:S03]  /*4230*/  LDC R3, c[0x0][0x988] ;  /* 0x00026200ff037b82 */ /* 0x000e660000000800 */
[----:B------:R-:W2:Y:S01]  /*4240*/  SHFL.BFLY PT, R21, R18, 0x1, 0x1f ;  /* 0x0c201f0012157f89 */ /* 0x000ea200000e0000 */
[----:B0-----:R-:W-:Y:S02]  /*4250*/  FMNMX.FTZ R10, R14, R19, !PT ;  /* 0x000000130e0a7209 */ /* 0x001fe40007810000 */
[----:B--2---:R-:W-:-:S03]  /*4260*/  FMNMX.FTZ R4, R18, R21, !PT ;  /* 0x0000001512047209 */ /* 0x004fc60007810000 */
[CC--:B-1----:R-:W-:Y:S01]  /*4270*/  FMUL.FTZ R160, R10.reuse, R3.reuse ;  /* 0x000000030aa07220 */ /* 0x0c2fe20000410000 */
[----:B------:R-:W-:Y:S01]  /*4280*/  FADD.FTZ R20, -R10, R17 ;  /* 0x000000110a147221 */ /* 0x000fe20000010100 */
[CC--:B------:R-:W-:Y:S01]  /*4290*/  FMUL.FTZ R14, R4.reuse, R3.reuse ;  /* 0x00000003040e7220 */ /* 0x0c0fe20000410000 */
[----:B------:R-:W-:Y:S01]  /*42a0*/  FADD.FTZ R22, -R4, R15 ;  /* 0x0000000f04167221 */ /* 0x000fe20000010100 */
[-C--:B------:R-:W-:Y:S01]  /*42b0*/  FFMA.FTZ R15, R88, R3.reuse, -R160 ;  /* 0x00000003580f7223 */ /* 0x080fe200000108a0 */
[-C--:B------:R-:W-:Y:S01]  /*42c0*/  FMUL.FTZ R20, R20, R3.reuse ;  /* 0x0000000314147220 */ /* 0x080fe20000410000 */
[-C--:B------:R-:W-:Y:S01]  /*42d0*/  FFMA.FTZ R90, R90, R3.reuse, -R14 ;  /* 0x000000035a5a7223 */ /* 0x080fe2000001080e */
[-C--:B------:R-:W-:Y:S01]  /*42e0*/  FMUL.FTZ R22, R22, R3.reuse ;  /* 0x0000000316167220 */ /* 0x080fe20000410000 */
[-C--:B------:R-:W-:Y:S01]  /*42f0*/  FFMA.FTZ R136, R89, R3.reuse, -R160 ;  /* 0x0000000359887223 */ /* 0x080fe200000108a0 */
[-C--:B------:R-:W-:Y:S01]  /*4300*/  FFMA.FTZ R91, R91, R3.reuse, -R14 ;  /* 0x000000035b5b7223 */ /* 0x080fe2000001080e */
[----:B------:R-:W-:Y:S01]  /*4310*/  MUFU.EX2 R12, R20 ;  /* 0x00000014000c7308 */ /* 0x000fe20000000800 */
[-C--:B------:R-:W-:Y:S01]  /*4320*/  FFMA.FTZ R138, R92, R3.reuse, -R160 ;  /* 0x000000035c8a7223 */ /* 0x080fe200000108a0 */
[-C--:B------:R-:W-:Y:S01]  /*4330*/  FFMA.FTZ R94, R94, R3.reuse, -R14 ;  /* 0x000000035e5e7223 */ /* 0x080fe2000001080e */
[-C--:B------:R-:W-:Y:S01]  /*4340*/  FFMA.FTZ R17, R93, R3.reuse, -R160 ;  /* 0x000000035d117223 */ /* 0x080fe200000108a0 */
[-C--:B------:R-:W-:Y:S01]  /*4350*/  FFMA.FTZ R95, R95, R3.reuse, -R14 ;  /* 0x000000035f5f7223 */ /* 0x080fe2000001080e */
[-C--:B------:R-:W-:Y:S01]  /*4360*/  FFMA.FTZ R140, R96, R3.reuse, -R160 ;  /* 0x00000003608c7223 */ /* 0x080fe200000108a0 */
        /* <DEDUP_REMOVED lines=10> */
[----:B------:R-:W0:Y:S01]  /*4410*/  MUFU.EX2 R15, R15 ;  /* 0x0000000f000f7308 */ /* 0x000e220000000800 */
[-C--:B------:R-:W-:Y:S01]  /*4420*/  FFMA.FTZ R23, R105, R3.reuse, -R160 ;  /* 0x0000000369177223 */ /* 0x080fe200000108a0 */
[-C--:B------:R-:W-:Y:S01]  /*4430*/  FFMA.FTZ R107, R107, R3.reuse, -R14 ;  /* 0x000000036b6b7223 */ /* 0x080fe2000001080e */
[-C--:B------:R-:W-:Y:S01]  /*4440*/  FFMA.FTZ R146, R108, R3.reuse, -R160 ;  /* 0x000000036c927223 */ /* 0x080fe200000108a0 */
[-C--:B------:R-:W-:Y:S01]  /*4450*/  FFMA.FTZ R110, R110, R3.reuse, -R14 ;  /* 0x000000036e6e7223 */ /* 0x080fe2000001080e */
[-C--:B------:R-:W-:Y:S01]  /*4460*/  FFMA.FTZ R89, R109, R3.reuse, -R160 ;  /* 0x000000036d597223 */ /* 0x080fe200000108a0 */
[-C--:B------:R-:W-:Y:S01]  /*4470*/  FFMA.FTZ R111, R111, R3.reuse, -R14 ;  /* 0x000000036f6f7223 */ /* 0x080fe2000001080e */
[-C--:B------:R-:W-:Y:S01]  /*4480*/  FFMA.FTZ R148, R112, R3.reuse, -R160 ;  /* 0x0000000370947223 */ /* 0x080fe200000108a0 */
[----:B------:R-:W1:Y:S01]  /*4490*/  MUFU.EX2 R90, R90 ;  /* 0x0000005a005a7308 */ /* 0x000e620000000800 */
[-C--:B------:R-:W-:Y:S01]  /*44a0*/  FFMA.FTZ R114, R114, R3.reuse, -R14 ;  /* 0x0000000372727223 */ /* 0x080fe2000001080e */
[-C--:B------:R-:W-:Y:S01]  /*44b0*/  FFMA.FTZ R93, R113, R3.reuse, -R160 ;  /* 0x00000003715d7223 */ /* 0x080fe200000108a0 */
[-C--:B------:R-:W-:Y:S01]  /*44c0*/  FFMA.FTZ R115, R115, R3.reuse, -R14 ;  /* 0x0000000373737223 */ /* 0x080fe2000001080e */
[-C--:B------:R-:W-:Y:S01]  /*44d0*/  FFMA.FTZ R150, R116, R3.reuse, -R160 ;  /* 0x0000000374967223 */ /* 0x080fe200000108a0 */
[-C--:B------:R-:W-:Y:S01]  /*44e0*/  FFMA.FTZ R118, R118, R3.reuse, -R14 ;  /* 0x0000000376767223 */ /* 0x080fe2000001080e */
[-C--:B------:R-:W-:Y:S01]  /*44f0*/  FFMA.FTZ R97, R117, R3.reuse, -R160 ;  /* 0x0000000375617223 */ /* 0x080fe200000108a0 */
[----:B------:R-:W-:Y:S01]  /*4500*/  FFMA.FTZ R119, R119, R3, -R14 ;  /* 0x0000000377777223 */ /* 0x000fe2000001080e */
[----:B------:R-:W2:Y:S01]  /*4510*/  MUFU.EX2 R136, R136 ;  /* 0x0000008800887308 */ /* 0x000ea20000000800 */
[----:B0-----:R-:W-:Y:S01]  /*4520*/  FFMA.FTZ R5, R12, R5, R15 ;  /* 0x000000050c057223 */ /* 0x001fe2000001000f */
[-C--:B------:R-:W-:Y:S01]  /*4530*/  FFMA.FTZ R152, R120, R3.reuse, -R160 ;  /* 0x0000000378987223 */ /* 0x080fe200000108a0 */
[-C--:B------:R-:W-:Y:S01]  /*4540*/  FFMA.FTZ R122, R122, R3.reuse, -R14 ;  /* 0x000000037a7a7223 */ /* 0x080fe2000001080e */
[-C--:B------:R-:W-:Y:S01]  /*4550*/  FFMA.FTZ R101, R121, R3.reuse, -R160 ;  /* 0x0000000379657223 */ /* 0x080fe200000108a0 */
[-C--:B------:R-:W-:Y:S01]  /*4560*/  FFMA.FTZ R123, R123, R3.reuse, -R14 ;  /* 0x000000037b7b7223 */ /* 0x080fe2000001080e */
[-C--:B------:R-:W-:Y:S01]  /*4570*/  FFMA.FTZ R154, R124, R3.reuse, -R160 ;  /* 0x000000037c9a7223 */ /* 0x080fe200000108a0 */
[-C--:B------:R-:W-:Y:S01]  /*4580*/  FFMA.FTZ R126, R126, R3.reuse, -R14 ;  /* 0x000000037e7e7223 */ /* 0x080fe2000001080e */
[----:B------:R-:W0:Y:S01]  /*4590*/  MUFU.EX2 R91, R91 ;  /* 0x0000005b005b7308 */ /* 0x000e220000000800 */
[----:B-1----:R-:W-:Y:S01]  /*45a0*/  FFMA.FTZ R8, R11, R8, R90 ;  /* 0x000000080b087223 */ /* 0x002fe2000001005a */
[-C--:B------:R-:W-:Y:S01]  /*45b0*/  FFMA.FTZ R105, R125, R3.reuse, -R160 ;  /* 0x000000037d697223 */ /* 0x080fe200000108a0 */
[-C--:B------:R-:W-:Y:S01]  /*45c0*/  FFMA.FTZ R127, R127, R3.reuse, -R14 ;  /* 0x000000037f7f7223 */ /* 0x080fe2000001080e */
[-C--:B------:R-:W-:Y:S01]  /*45d0*/  FFMA.FTZ R156, R128, R3.reuse, -R160 ;  /* 0x00000003809c7223 */ /* 0x080fe200000108a0 */
[-C--:B------:R-:W-:Y:S01]  /*45e0*/  FFMA.FTZ R130, R130, R3.reuse, -R14 ;  /* 0x0000000382827223 */ /* 0x080fe2000001080e */
[-C--:B------:R-:W-:Y:S01]  /*45f0*/  FFMA.FTZ R109, R129, R3.reuse, -R160 ;  /* 0x00000003816d7223 */ /* 0x080fe200000108a0 */
[-C--:B------:R-:W-:Y:S01]  /*4600*/  FFMA.FTZ R131, R131, R3.reuse, -R14 ;  /* 0x0000000383837223 */ /* 0x080fe2000001080e */
[----:B------:R-:W1:Y:S01]  /*4610*/  MUFU.EX2 R138, R138 ;  /* 0x0000008a008a7308 */ /* 0x000e620000000800 */
[----:B--2---:R-:W-:Y:S01]  /*4620*/  FADD.FTZ R5, R136, R5 ;  /* 0x0000000588057221 */ /* 0x004fe20000010000 */
[-C--:B------:R-:W-:Y:S01]  /*4630*/  FFMA.FTZ R158, R132, R3.reuse, -R160 ;  /* 0x00000003849e7223 */ /* 0x080fe200000108a0 */
[-C--:B------:R-:W-:Y:S01]  /*4640*/  FFMA.FTZ R134, R134, R3.reuse, -R14 ;  /* 0x0000000386867223 */ /* 0x080fe2000001080e */
[-C--:B------:R-:W-:Y:S01]  /*4650*/  FFMA.FTZ R113, R133, R3.reuse, -R160 ;  /* 0x0000000385717223 */ /* 0x080fe200000108a0 */
[----:B------:R-:W-:-:S03]  /*4660*/  FFMA.FTZ R14, R135, R3, -R14 ;  /* 0x00000003870e7223 */ /* 0x000fc6000001080e */
[----:B------:R-:W2:Y:S01]  /*4670*/  MUFU.EX2 R139, R94 ;  /* 0x0000005e008b7308 */ /* 0x000ea20000000800 */
[----:B0-----:R-:W-:-:S07]  /*4680*/  FADD.FTZ R8, R91, R8 ;  /* 0x000000085b087221 */ /* 0x001fce0000010000 */
[----:B------:R-:W0:Y:S01]  /*4690*/  MUFU.EX2 R17, R17 ;  /* 0x0000001100117308 */ /* 0x000e220000000800 */
[----:B-1----:R-:W-:-:S07]  /*46a0*/  FADD.FTZ R18, R138, R5 ;  /* 0x000000058a127221 */ /* 0x002fce0000010000 */
[----:B------:R-:W1:Y:S01]  /*46b0*/  MUFU.EX2 R95, R95 ;  /* 0x0000005f005f7308 */ /* 0x000e620000000800 */
[----:B--2---:R-:W-:-:S07]  /*46c0*/  FADD.FTZ R8, R139, R8 ;  /* 0x000000088b087221 */ /* 0x004fce0000010000 */
        /* <DEDUP_REMOVED lines=79> */
[----:B0-----:R-:W-:Y:S01]  /*4bc0*/  FADD.FTZ R8, R159, R8 ;  /* 0x000000089f087221 */ /* 0x001fe20000010000 */
[----:B-1----:R-:W-:-:S03]  /*4bd0*/  FADD.FTZ R5, R113, R18 ;  /* 0x0000001271057221 */ /* 0x002fc60000010000 */
[----:B--2---:R-:W-:Y:S01]  /*4be0*/  FADD.FTZ R8, R14, R8 ;  /* 0x000000080e087221 */ /* 0x004fe20000010000 */
[----:B------:R-:W-:Y:S06]  /*4bf0*/  @!P0 BRA `(.L_x_28) ;  /* 0x0000000000048947 */ /* 0x000fec0003800000 */
[----:B------:R-:W-:Y:S01]  /*4c00*/  BPT.TRAP 0x1 ;  /* 0x000000040000795c */ /* 0x000fe20000300000 */
.L_x_28:
[----:B------:R-:W-:Y:S01]  /*4c10*/  UIADD3 UR4, UR5, 0x2a860, URZ ;  /* 0x0002a86005047890 */ /* 0x000fe2000fffe03f */
[C---:B------:R-:W-:Y:S01]  /*4c20*/  ISETP.GT.AND P1, PT, R13.reuse, R16, PT ;  /* 0x000000100d00720c */ /* 0x040fe20003f24270 */
[----:B------:R-:W-:Y:S01]  /*4c30*/  VIADD R13, R13, 0xffffffff ;  /* 0xffffffff0d0d7836 */ /* 0x000fe20000000000 */
[----:B------:R-:W-:Y:S01]  /*4c40*/  R2UR UR56, R0 ;  /* 0x00000000003872ca */ /* 0x000fe200000e0000 */
[----:B------:R-:W-:Y:S01]  /*4c50*/  UPRMT UR4, UR57, 0x654, UR4 ;  /* 0x0000065439047896 */ /* 0x000fe20008000004 */
[----:B------:R-:W-:Y:S01]  /*4c60*/  F2FP.BF16.F32.PACK_AB R136, R136, R15 ;  /* 0x0000000f8888723e */ /* 0x000fe200000010ff */
[----:B------:R-:W-:Y:S01]  /*4c70*/  IMAD.MOV.U32 R15, RZ, RZ, R4 ;  /* 0x000000ffff0f7224 */ /* 0x000fe200078e0004 */
[----:B------:R-:W-:Y:S01]  /*4c80*/  F2FP.BF16.F32.PACK_AB R138, R17, R138 ;  /* 0x0000008a118a723e */ /* 0x000fe200000010ff */
[----:B------:R-:W-:Y:S01]  /*4c90*/  IMAD.MOV.U32 R17, RZ, RZ, R10 ;  /* 0x000000ffff117224 */ /* 0x000fe200078e000a */
[----:B------:R-:W-:Y:S02]  /*4ca0*/  F2FP.BF16.F32.PACK_AB R159, R14, R159 ;  /* 0x0000009f0e9f723e */ /* 0x000fe400000010ff */
[----:B------:R-:W-:-:S02]  /*4cb0*/  F2FP.BF16.F32.PACK_AB R137, R91, R90 ;  /* 0x0000005a5b89723e */ /* 0x000fc400000010ff */
[----:B------:R-:W-:Y:S01]  /*4cc0*/  SYNCS.ARRIVE.TRANS64.RED.A1T0 RZ, [UR4], RZ ;  /* 0x000000ffffff79a7 */ /* 0x000fe20008100404 */
[----:B------:R-:W-:Y:S02]  /*4cd0*/  F2FP.BF16.F32.PACK_AB R139, R95, R139 ;  /* 0x0000008b5f8b723e */ /* 0x000fe400000010ff */
[----:B------:R-:W-:Y:S02]  /*4ce0*/  F2FP.BF16.F32.PACK_AB R140, R19, R140 ;  /* 0x0000008c138c723e */ /* 0x000fe400000010ff */
[----:B------:R-:W-:Y:S02]  /*4cf0*/  F2FP.BF16.F32.PACK_AB R141, R99, R141 ;  /* 0x0000008d638d723e */ /* 0x000fe400000010ff */
[----:B------:R-:W-:Y:S02]  /*4d00*/  F2FP.BF16.F32.PACK_AB R142, R21, R142 ;  /* 0x0000008e158e723e */ /* 0x000fe400000010ff */
[----:B------:R-:W-:Y:S02]  /*4d10*/  F2FP.BF16.F32.PACK_AB R143, R103, R143 ;  /* 0x0000008f678f723e */ /* 0x000fe400000010ff */
[----:B------:R-:W-:-:S02]  /*4d20*/  F2FP.BF16.F32.PACK_AB R144, R23, R144 ;  /* 0x000000901790723e */ /* 0x000fc400000010ff */
        /* <DEDUP_REMOVED lines=14> */
[----:B------:R-:W-:Y:S01]  /*4e10*/  MOV R14, R9 ;  /* 0x00000009000e7202 */ /* 0x000fe20000000f00 */
[----:B------:R-:W-:Y:S06]  /*4e20*/  @P1 BRA `(.L_x_29) ;  /* 0xffffffe400101947 */ /* 0x000fec000383ffff */
.L_x_18:
[----:B------:R-:W-:Y:S06]  /*4e30*/  BAR.ARV 0x8, 0x180 ;  /* 0x0206000000007b1d */ /* 0x000fec0000002000 */
        /* <DEDUP_REMOVED lines=64> */
[----:B------:R-:W-:Y:S06]  /*5240*/  @!P0 BRA `(.L_x_30) ;  /* 0x0000000000048947 */ /* 0x000fec0003800000 */
[----:B------:R-:W-:Y:S01]  /*5250*/  BPT.TRAP 0x1 ;  /* 0x000000040000795c */ /* 0x000fe20000300000 */
.L_x_30:
[----:B------:R-:W-:Y:S02]  /*5260*/  R2UR UR5, R0 ;  /* 0x00000000000572ca */ /* 0x000fe400000e0000 */
[----:B------:R-:W-:-:S11]  /*5270*/  SHF.L.U32 R9, R9, 0x1f, RZ ;  /* 0x0000001f09097819 */ /* 0x000fd600000006ff */
[----:B------:R-:W-:-:S09]  /*5280*/  ULEA UR5, UR5, UR37, 0x3 ;  /* 0x0000002505057291 */ /* 0x000fd2000f8e183f */
[----:B------:R0:W1:Y:S01]  /*5290*/  SYNCS.PHASECHK.TRANS64.TRYWAIT P1, [UR5+0x2a850], R9 ;  /* 0x02a85009ff0075a7 */ /* 0x0000620008020145 */
[----:B------:R-:W-:Y:S05]  /*52a0*/  @!P0 BRA `(.L_x_31) ;  /* 0x0000000000048947 */ /* 0x000fea0003800000 */
[----:B------:R-:W-:Y:S01]  /*52b0*/  BPT.TRAP 0x1 ;  /* 0x000000040000795c */ /* 0x000fe20000300000 */
.L_x_31:
[----:B-1----:R-:W-:Y:S05]  /*52c0*/  @P1 BRA `(.L_x_32) ;  /* 0x0000000000081947 */ /* 0x002fea0003800000 */
[----:B------:R-:W1:Y:S02]  /*52d0*/  SYNCS.PHASECHK.TRANS64.TRYWAIT P1, [UR5+0x2a850], R9 ;  /* 0x02a85009ff0075a7 */ /* 0x000e640008020145 */
[----:B-1----:R-:W-:Y:S05]  /*52e0*/  @!P1 BRA `(.L_x_33) ;  /* 0x0000005800e49947 */ /* 0x002fea0003800000 */
.L_x_32:
[----:B------:R-:W-:Y:S01]  /*52f0*/  UIADD3 UR37, UR37, 0x400, URZ ;  /* 0x0000040025257890 */ /* 0x000fe2000fffe03f */
[----:B------:R-:W-:Y:S01]  /*5300*/  R2UR UR6, R0 ;  /* 0x00000000000672ca */ /* 0x000fe200000e0000 */
[----:B------:R-:W-:Y:S01]  /*5310*/  WARPGROUP.ARRIVE ;  /* 0x00000000000079c5 */ /* 0x000fe20000000000 */
[----:B------:R-:W-:Y:S01]  /*5320*/  UMOV UR7, 0x40000040 ;  /* 0x4000004000077882 */ /* 0x000fe20000000000 */
[----:B------:R-:W-:Y:S01]  /*5330*/  USHF.R.U32.HI UR37, URZ, 0x4, UR37 ;  /* 0x000000043f257899 */ /* 0x000fe20008011625 */
[----:B------:R-:W2:Y:S01]  /*5340*/  SHFL.BFLY PT, R0, R5, 0x2, 0x1f ;  /* 0x0c401f0005007f89 */ /* 0x000ea200000e0000 */
[----:B------:R-:W-:Y:S02]  /*5350*/  IMAD.MOV.U32 R11, RZ, RZ, RZ ;  /* 0x000000ffff0b7224 */ /* 0x000fe400078e00ff */
[----:B------:R-:W-:Y:S01]  /*5360*/  ULOP3.LUT UR37, UR37, 0x3fff, URZ, 0xc0, !UPT ;  /* 0x00003fff25257892 */ /* 0x000fe2000f8ec03f */
[----:B------:R-:W1:Y:S03]  /*5370*/  SHFL.BFLY PT, R7, R8, 0x2, 0x1f ;  /* 0x0c401f0008077f89 */ /* 0x000e6600000e0000 */
[----:B------:R-:W-:-:S04]  /*5380*/  ULOP3.LUT UR4, UR37, 0x3000000, URZ, 0xfc, !UPT ;  /* 0x0300000025047892 */ /* 0x000fc8000f8efc3f */
[----:B------:R-:W-:-:S07]  /*5390*/  UIMAD UR4, UR6, 0x600, UR4 ;  /* 0x00000600060478a4 */ /* 0x000fce000f8e0204 */
[----:B------:R-:W-:Y:S02]  /*53a0*/  UMOV UR6, UR4 ;  /* 0x0000000400067c82 */ /* 0x000fe40008000000 */
[----:B------:R-:W-:Y:S01]  /*53b0*/  HGMMA.64x128x16.F32.BF16 R24, R136, gdesc[UR4].tnspB, R24, gsb0 ;  /* 0x41e0000488187df0 */ /* 0x000fe20008001818 */
[----:B------:R-:W-:Y:S01]  /*53c0*/  UIADD3 UR6, UR4, 0x80, URZ ;  /* 0x0000008004067890 */ /* 0x000fe2000fffe03f */
[----:B------:R-:W-:Y:S01]  /*53d0*/  UMOV UR7, 0x40000040 ;  /* 0x4000004000077882 */ /* 0x000fe20000000000 */
[----:B--2---:R-:W-:Y:S01]  /*53e0*/  FADD.FTZ R0, R0, R5 ;  /* 0x0000000500007221 */ /* 0x004fe20000010000 */
[----:B------:R-:W-:Y:S02]  /*53f0*/  IMAD.MOV.U32 R5, RZ, RZ, -0x800000 ;  /* 0xff800000ff057424 */ /* 0x000fe400078e00ff */
[----:B-1----:R-:W-:Y:S02]  /*5400*/  FADD.FTZ R6, R7, R8 ;  /* 0x0000000807067221 */ /* 0x002fe40000010000 */
[----:B------:R-:W1:Y:S04]  /*5410*/  SHFL.BFLY PT, R7, R0, 0x1, 0x1f ;  /* 0x0c201f0000077f89 */ /* 0x000e6800000e0000 */
[----:B0-----:R-:W0:Y:S01]  /*5420*/  SHFL.BFLY PT, R9, R6, 0x1, 0x1f ;  /* 0x0c201f0006097f89 */ /* 0x001e2200000e0000 */
[----:B-1----:R-:W-:Y:S01]  /*5430*/  FADD.FTZ R13, R0, R7 ;  /* 0x00000007000d7221 */ /* 0x002fe20000010000 */
[----:B------:R-:W-:Y:S01]  /*5440*/  IMAD.MOV.U32 R7, RZ, RZ, RZ ;  /* 0x000000ffff077224 */ /* 0x000fe200078e00ff */
[----:B------:R-:W-:Y:S01]  /*5450*/  MOV R0, 0xff800000 ;  /* 0xff80000000007802 */ /* 0x000fe20000000f00 */
[----:B0-----:R-:W-:-:S02]  /*5460*/  FADD.FTZ R14, R6, R9 ;  /* 0x00000009060e7221 */ /* 0x001fc40000010000 */
[----:B------:R-:W-:-:S03]  /*5470*/  FSETP.NE.FTZ.AND P1, PT, R13, RZ, PT ;  /* 0x000000ff0d00720b */ /* 0x000fc60003f35000 */
[----:B------:R-:W-:-:S10]  /*5480*/  FSETP.NE.FTZ.AND P2, PT, R14, RZ, PT ;  /* 0x000000ff0e00720b */ /* 0x000fd40003f55000 */
[----:B------:R-:W0:Y:S01]  /*5490*/  @P1 MUFU.LG2 R8, R13 ;  /* 0x0000000d00081308 */ /* 0x000e220000000c00 */
[C---:B------:R-:W-:Y:S02]  /*54a0*/  @P1 FMUL.FTZ R9, R3.reuse, 0.69314718246459960938 ;  /* 0x3f31721803091820 */ /* 0x040fe40000410000 */
[----:B------:R-:W-:-:S05]  /*54b0*/  @P2 FMUL.FTZ R6, R3, 0.69314718246459960938 ;  /* 0x3f31721803062820 */ /* 0x000fca0000410000 */
[----:B------:R-:W1:Y:S08]  /*54c0*/  @P2 MUFU.LG2 R12, R14 ;  /* 0x0000000e000c2308 */ /* 0x000e700000000c00 */
[----:B------:R2:W3:Y:S01]  /*54d0*/  @P1 MUFU.RCP R7, R13 ;  /* 0x0000000d00071308 */ /* 0x0004e20000001000 */
[----:B0-----:R-:W-:-:S04]  /*54e0*/  @P1 FMUL.FTZ R8, R8, 0.69314718246459960938 ;  /* 0x3f31721808081820 */ /* 0x001fc80000410000 */
[----:B------:R-:W-:-:S03]  /*54f0*/  @P1 FFMA.FTZ R5, R9, R10, R8 ;  /* 0x0000000a09051223 */ /* 0x000fc60000010008 */
[----:B------:R2:W0:Y:S01]  /*5500*/  @P2 MUFU.RCP R11, R14 ;  /* 0x0000000e000b2308 */ /* 0x0004220000001000 */
[----:B-1----:R-:W-:-:S04]  /*5510*/  @P2 FMUL.FTZ R3, R12, 0.69314718246459960938 ;  /* 0x3f3172180c032820 */ /* 0x002fc80000410000 */
[----:B------:R-:W-:Y:S01]  /*5520*/  @P2 FFMA.FTZ R0, R6, R4, R3 ;  /* 0x0000000406002223 */ /* 0x000fe20000010003 */
[----:B------:R-:W-:Y:S02]  /*5530*/  WARPGROUP.DEPBAR.LE gsb0, 0x0 ;  /* 0x00008000000079c5 */ /* 0x000fe40000010000 */
[----:B------:R-:W-:-:S06]  /*5540*/  WARPGROUP.ARRIVE ;  /* 0x00000000000079c5 */ /* 0x000fcc0000000000 */
[----:B------:R-:W-:Y:S01]  /*5550*/  HGMMA.64x128x16.F32.BF16 R24, R140, gdesc[UR4].tnspB, R24, gsb0 ;  /* 0x41e000048c187df0 */ /* 0x000fe20008001818 */
[----:B------:R-:W-:Y:S01]  /*5560*/  UIADD3 UR6, UR4, 0x100, URZ ;  /* 0x0000010004067890 */ /* 0x000fe2000fffe03f */
[----:B------:R-:W-:Y:S01]  /*5570*/  UMOV UR7, 0x40000040 ;  /* 0x4000004000077882 */ /* 0x000fe20000000000 */
[----:B------:R-:W-:Y:S02]  /*5580*/  WARPGROUP.DEPBAR.LE gsb0, 0x0 ;  /* 0x00008000000079c5 */ /* 0x000fe40000010000 */
[----:B------:R-:W-:-:S07]  /*5590*/  WARPGROUP.ARRIVE ;  /* 0x00000000000079c5 */ /* 0x000fce0000000000 */
        /* <DEDUP_REMOVED lines=16> */
[----:B------:R-:W-:Y:S03]  /*56a0*/  HGMMA.64x128x16.F32.BF16 R24, R156, gdesc[UR4].tnspB, R24, gsb0 ;  /* 0x41e000049c187df0 */ /* 0x000fe60008001818 */
[----:B------:R-:W-:Y:S02]  /*56b0*/  WARPGROUP.DEPBAR.LE gsb0, 0x0 ;  /* 0x00008000000079c5 */ /* 0x000fe40000010000 */
[----:B0-23--:R-:W-:Y:S05]  /*56c0*/  @!P0 BRA `(.L_x_34) ;  /* 0x0000000000048947 */ /* 0x00dfea0003800000 */
[----:B------:R-:W-:Y:S01]  /*56d0*/  BPT.TRAP 0x1 ;  /* 0x000000040000795c */ /* 0x000fe20000300000 */
.L_x_34:
[----:B------:R-:W-:Y:S01]  /*56e0*/  UIADD3 UR4, UR5, 0x2a860, URZ ;  /* 0x0002a86005047890 */ /* 0x000fe2000fffe03f */
[-C--:B------:R-:W-:Y:S01]  /*56f0*/  FMUL.FTZ R24, R24, R7.reuse ;  /* 0x0000000718187220 */ /* 0x080fe20000410000 */
[-C--:B------:R-:W-:Y:S01]  /*5700*/  FMUL.FTZ R25, R25, R7.reuse ;  /* 0x0000000719197220 */ /* 0x080fe20000410000 */
[-C--:B------:R-:W-:Y:S01]  /*5710*/  FMUL.FTZ R28, R28, R7.reuse ;  /* 0x000000071c1c7220 */ /* 0x080fe20000410000 */
[----:B------:R-:W-:Y:S01]  /*5720*/  UPRMT UR4, UR57, 0x654, UR4 ;  /* 0x0000065439047896 */ /* 0x000fe20008000004 */
        /* <DEDUP_REMOVED lines=8> */
[----:B------:R-:W-:Y:S01]  /*57b0*/  SYNCS.ARRIVE.TRANS64.RED.A1T0 RZ, [UR4], RZ ;  /* 0x000000ffffff79a7 */ /* 0x000fe20008100404 */
        /* <DEDUP_REMOVED lines=21> */
[----:B------:R-:W-:Y:S01]  /*5910*/  PLOP3.LUT P0, PT, PT, PT, PT, 0x8, 0x0 ;  /* 0x000000000000781c */ /* 0x000fe20003f0e170 */
        /* <DEDUP_REMOVED lines=31> */
[----:B------:R-:W-:-:S07]  /*5b10*/  FMUL.FTZ R87, R87, R11 ;  /* 0x0000000b57577220 */ /* 0x000fce0000410000 */
.L_x_10:
[----:B------:R-:W-:Y:S05]  /*5b20*/  @P0 BRA `(.L_x_35) ;  /* 0x0000001400380947 */ /* 0x000fea0003800000 */
[----:B------:R-:W0:Y:S01]  /*5b30*/  S2R R3, SR_TID.X ;  /* 0x0000000000037919 */ /* 0x000e220000002100 */
[----:B------:R-:W1:Y:S01]  /*5b40*/  LDC R16, c[0x0][0xbe8] ;  /* 0x0002fa00ff107b82 */ /* 0x000e620000000800 */
[--C-:B------:R-:W-:Y:S01]  /*5b50*/  SHF.R.S32.HI R13, RZ, 0x1f, R2.reuse ;  /* 0x0000001fff0d7819 */ /* 0x100fe20000011402 */
[----:B------:R-:W-:Y:S01]  /*5b60*/  ULDC.64 UR4, c[0x0][0xbd0] ;  /* 0x0002f40000047ab9 */ /* 0x000fe20000000a00 */
[----:B------:R-:W2:Y:S01]  /*5b70*/  S2R R10, SR_CTAID.X ;  /* 0x00000000000a7919 */ /* 0x000ea20000002500 */
[----:B------:R-:W-:Y:S01]  /*5b80*/  ULDC.64 UR6, c[0x0][0xb38] ;  /* 0x0002ce0000067ab9 */ /* 0x000fe20000000a00 */
[----:B------:R-:W-:Y:S01]  /*5b90*/  IMAD.MOV R17, RZ, RZ, -R2 ;  /* 0x000000ffff117224 */ /* 0x000fe200078e0a02 */
[----:B------:R-:W-:Y:S02]  /*5ba0*/  BSSY B0, `(.L_x_36) ;  /* 0x00000e2000007945 */ /* 0x000fe40003800000 */
[----:B------:R-:W3:Y:S08]  /*5bb0*/  S2UR UR9, SR_CTAID.Z ;  /* 0x00000000000979c3 */ /* 0x000ef00000002700 */
[----:B------:R-:W4:Y:S08]  /*5bc0*/  LDC.64 R18, c[0x0][0xbd8] ;  /* 0x0002f600ff127b82 */ /* 0x000f300000000a00 */
[----:B------:R-:W-:Y:S01]  /*5bd0*/  BAR.SYNC.DEFER_BLOCKING 0x1, 0x100 ;  /* 0x0044000000007b1d */ /* 0x000fe20000010000 */
[----:B-1----:R-:W-:-:S07]  /*5be0*/  ISETP.NE.AND P0, PT, R16, 0x1, PT ;  /* 0x000000011000780c */ /* 0x002fce0003f05270 */
[----:B------:R-:W1:Y:S01]  /*5bf0*/  S2UR UR8, SR_CTAID.Y ;  /* 0x00000000000879c3 */ /* 0x000e620000002600 */
[----:B0-----:R-:W-:-:S07]  /*5c00*/  VIADD R7, R3, 0xffffff80 ;  /* 0xffffff8003077836 */ /* 0x001fce0000000000 */
[----:B------:R-:W1:Y:S01]  /*5c10*/  LDC R22, c[0x0][0xc50] ;  /* 0x00031400ff167b82 */ /* 0x000e620000000800 */
[----:B------:R-:W-:-:S04]  /*5c20*/  SHF.R.S32.HI R6, RZ, 0x1f, R7 ;  /* 0x0000001fff067819 */ /* 0x000fc80000011407 */
[----:B------:R-:W-:-:S03]  /*5c30*/  LEA.HI R8, R6, R7, RZ, 0x7 ;  /* 0x0000000706087211 */ /* 0x000fc600078f38ff */
[----:B------:R-:W0:Y:S01]  /*5c40*/  @P0 LDC R14, c[0x0][0xbec] ;  /* 0x0002fb00ff0e0b82 */ /* 0x000e220000000800 */
[----:B------:R-:W-:Y:S02]  /*5c50*/  LEA.HI R6, R6, R7, RZ, 0x2 ;  /* 0x0000000706067211 */ /* 0x000fe400078f10ff */
[----:B------:R-:W-:Y:S02]  /*5c60*/  LOP3.LUT R4, R8, 0xffffff80, RZ, 0xc0, !PT ;  /* 0xffffff8008047812 */ /* 0x000fe400078ec0ff */
[----:B------:R-:W-:Y:S02]  /*5c70*/  LOP3.LUT R6, R6, 0xfffffffc, RZ, 0xc0, !PT ;  /* 0xfffffffc06067812 */ /* 0x000fe400078ec0ff */
[----:B------:R-:W-:Y:S01]  /*5c80*/  SHF.R.S32.HI R9, RZ, 0x7, R8 ;  /* 0x00000007ff097819 */ /* 0x000fe20000011408 */
[C---:B------:R-:W-:Y:S01]  /*5c90*/  IMAD.IADD R23, R7.reuse, 0x1, -R4 ;  /* 0x0000000107177824 */ /* 0x040fe200078e0a04 */
[----:B------:R-:W5:Y:S01]  /*5ca0*/  LDC.64 R20, c[0x0][0xb40] ;  /* 0x0002d000ff147b82 */ /* 0x000f620000000a00 */
[----:B------:R-:W-:-:S03]  /*5cb0*/  IMAD.IADD R6, R7, 0x1, -R6 ;  /* 0x0000000107067824 */ /* 0x000fc600078e0a06 */
[----:B------:R-:W-:-:S04]  /*5cc0*/  SHF.R.S32.HI R12, RZ, 0x1f, R23 ;  /* 0x0000001fff0c7819 */ /* 0x000fc80000011417 */
[----:B------:R-:W-:Y:S01]  /*5cd0*/  LEA.HI R88, R12, R23, RZ, 0x2 ;  /* 0x000000170c587211 */ /* 0x000fe200078f10ff */
[----:B------:R-:W5:Y:S03]  /*5ce0*/  @P0 LDC R15, c[0x0][0xbf0] ;  /* 0x0002fc00ff0f0b82 */ /* 0x000f660000000800 */
[--C-:B------:R-:W-:Y:S02]  /*5cf0*/  SHF.R.S32.HI R3, RZ, 0x2, R88.reuse ;  /* 0x00000002ff037819 */ /* 0x100fe40000011458 */
[----:B------:R-:W-:Y:S02]  /*5d00*/  SHF.R.S32.HI R4, RZ, 0x1f, R88 ;  /* 0x0000001fff047819 */ /* 0x000fe40000011458 */
[----:B------:R-:W-:Y:S01]  /*5d10*/  LOP3.LUT R88, R88, 0x7ffffffc, RZ, 0xc0, !PT ;  /* 0x7ffffffc58587812 */ /* 0x000fe200078ec0ff */
[----:B------:R-:W5:Y:S01]  /*5d20*/  @P0 LDC R90, c[0x0][0xbec] ;  /* 0x0002fb00ff5a0b82 */ /* 0x000f620000000800 */
[----:B------:R-:W-:-:S04]  /*5d30*/  LEA.HI R4, R4, R3, RZ, 0x3 ;  /* 0x0000000304047211 */ /* 0x000fc800078f18ff */
[----:B------:R-:W-:-:S03]  /*5d40*/  LOP3.LUT R4, R4, 0xfffffff8, RZ, 0xc0, !PT ;  /* 0xfffffff804047812 */ /* 0x000fc600078ec0ff */
[----:B------:R-:W5:Y:S01]  /*5d50*/  @P0 LDC R89, c[0x0][0xbf0] ;  /* 0x0002fc00ff590b82 */ /* 0x000f620000000800 */
[----:B------:R-:W-:Y:S02]  /*5d60*/  IADD3 R7, R3, -R4, RZ ;  /* 0x8000000403077210 */ /* 0x000fe40007ffe0ff */
[----:B------:R-:W-:Y:S02]  /*5d70*/  LEA.HI R3, R8, R9, RZ, 0x1 ;  /* 0x0000000908037211 */ /* 0x000fe400078f08ff */
[----:B------:R-:W-:Y:S02]  /*5d80*/  LEA.HI R4, R12, R23, RZ, 0x5 ;  /* 0x000000170c047211 */ /* 0x000fe400078f28ff */
[----:B------:R-:W-:Y:S02]  /*5d90*/  LOP3.LUT R3, R3, 0x3fffffe, RZ, 0xc0, !PT ;  /* 0x03fffffe03037812 */ /* 0x000fe400078ec0ff */
[----:B------:R-:W-:Y:S02]  /*5da0*/  SHF.R.S32.HI R4, RZ, 0x5, R4 ;  /* 0x00000005ff047819 */ /* 0x000fe40000011404 */
[----:B------:R-:W-:Y:S01]  /*5db0*/  LEA.HI R8, R6, R6, RZ, 0x1 ;  /* 0x0000000606087211 */ /* 0x000fe200078f08ff */
[----:B------:R-:W-:-:S02]  /*5dc0*/  IMAD.IADD R3, R9, 0x1, -R3 ;  /* 0x0000000109037824 */ /* 0x000fc400078e0a03 */
[----:B------:R-:W-:Y:S01]  /*5dd0*/  IMAD R4, R4, 0x10, R7 ;  /* 0x0000001004047824 */ /* 0x000fe200078e0207 */
[----:B------:R-:W-:-:S04]  /*5de0*/  LOP3.LUT R9, R8, 0x1ffffffe, RZ, 0xc0, !PT ;  /* 0x1ffffffe08097812 */ /* 0x000fc800078ec0ff */
[----:B------:R-:W-:Y:S01]  /*5df0*/  LEA R4, R3, R4, 0x6 ;  /* 0x0000000403047211 */ /* 0x000fe200078e30ff */
[----:B------:R-:W-:Y:S02]  /*5e00*/  IMAD.IADD R11, R6, 0x1, -R9 ;  /* 0x00000001060b7824 */ /* 0x000fe400078e0a09 */
[----:B------:R-:W-:Y:S02]  /*5e10*/  IMAD R3, R13, UR4, RZ ;  /* 0x000000040d037c24 */ /* 0x000fe4000f8e02ff */
[----:B------:R-:W-:Y:S01]  /*5e20*/  IMAD.WIDE.U32 R6, R2, UR4, RZ ;  /* 0x0000000402067c25 */ /* 0x000fe2000f8e00ff */
[----:B---3--:R-:W-:-:S03]  /*5e30*/  USHF.R.S32.HI UR4, URZ, 0x1f, UR9 ;  /* 0x0000001f3f047899 */ /* 0x008fc60008011409 */
[----:B------:R-:W-:Y:S02]  /*5e40*/  IMAD R13, R13, UR6, RZ ;  /* 0x000000060d0d7c24 */ /* 0x000fe4000f8e02ff */
[----:B------:R-:W-:Y:S02]  /*5e50*/  IMAD R11, R11, 0x8, R4 ;  /* 0x000000080b0b7824 */ /* 0x000fe400078e0204 */
[C---:B------:R-:W-:Y:S02]  /*5e60*/  IMAD R3, R2.reuse, UR5, R3 ;  /* 0x0000000502037c24 */ /* 0x040fe4000f8e0203 */
[----:B------:R-:W-:-:S04]  /*5e70*/  IMAD.WIDE.U32 R8, R2, UR6, RZ ;  /* 0x0000000602087c25 */ /* 0x000fc8000f8e00ff */
[----:B------:R-:W-:Y:S01]  /*5e80*/  IMAD R13, R2, UR7, R13 ;  /* 0x00000007020d7c24 */ /* 0x000fe2000f8e020d */
[----:B------:R-:W-:Y:S01]  /*5e90*/  ULDC.64 UR6, c[0x0][0xb48] ;  /* 0x0002d20000067ab9 */ /* 0x000fe20000000a00 */
[----:B----4-:R-:W-:Y:S02]  /*5ea0*/  IMAD R12, R18, UR4, RZ ;  /* 0x00000004120c7c24 */ /* 0x010fe4000f8e02ff */
[----:B--2---:R-:W-:Y:S01]  /*5eb0*/  IMAD R11, R10, 0x80, R11 ;  /* 0x000000800a0b7824 */ /* 0x004fe200078e020b */
[----:B------:R-:W-:Y:S01]  /*5ec0*/  IADD3 R9, R9, R13, RZ ;  /* 0x0000000d09097210 */ /* 0x000fe20007ffe0ff */
[----:B------:R-:W-:Y:S02]  /*5ed0*/  IMAD.IADD R7, R7, 0x1, R3 ;  /* 0x0000000107077824 */ /* 0x000fe400078e0203 */
[----:B------:R-:W-:Y:S02]  /*5ee0*/  IMAD R3, R19, UR9, R12 ;  /* 0x0000000913037c24 */ /* 0x000fe4000f8e020c */
[----:B0-----:R-:W-:-:S04]  /*5ef0*/  @P0 IMAD.HI.U32 R2, R11, R14, RZ ;  /* 0x0000000e0b020227 */ /* 0x001fc800078e00ff */
[----:B------:R-:W-:-:S04]  /*5f00*/  IMAD.WIDE.U32 R6, R18, UR9, R6 ;  /* 0x0000000912067c25 */ /* 0x000fc8000f8e0006 */
[----:B-1----:R-:W-:Y:S02]  /*5f10*/  IMAD R19, R22, R17, UR8 ;  /* 0x0000000816137e24 */ /* 0x002fe4000f8e0211 */
[C---:B-----5:R-:W-:Y:S01]  /*5f20*/  IMAD R12, R20.reuse, UR4, RZ ;  /* 0x00000004140c7c24 */ /* 0x060fe2000f8e02ff */
[----:B------:R-:W-:Y:S01]  /*5f30*/  ULDC.64 UR4, c[0x0][0xbe0] ;  /* 0x0002f80000047ab9 */ /* 0x000fe20000000a00 */
[----:B------:R-:W-:Y:S01]  /*5f40*/  IMAD.MOV.U32 R13, RZ, RZ, R11 ;  /* 0x000000ffff0d7224 */ /* 0x000fe200078e000b */
[----:B------:R-:W-:Y:S01]  /*5f50*/  @P0 SHF.R.U32.HI R13, RZ, R15, R2 ;  /* 0x0000000fff0d0219 */ /* 0x000fe20000011602 */
[----:B------:R-:W-:Y:S01]  /*5f60*/  IMAD.IADD R7, R7, 0x1, R3 ;  /* 0x0000000107077824 */ /* 0x000fe200078e0203 */
[----:B------:R-:W-:Y:S01]  /*5f70*/  SHF.R.S32.HI R14, RZ, 0x1f, R19 ;  /* 0x0000001fff0e7819 */ /* 0x000fe20000011413 */
[----:B------:R-:W-:Y:S01]  /*5f80*/  IMAD R17, R21, UR9, R12 ;  /* 0x0000000915117c24 */ /* 0x000fe2000f8e020c */
[----:B------:R-:W-:Y:S01]  /*5f90*/  MOV R15, R11 ;  /* 0x0000000b000f7202 */ /* 0x000fe20000000f00 */
[----:B------:R-:W-:Y:S01]  /*5fa0*/  IMAD.WIDE.U32 R2, R20, UR9, R8 ;  /* 0x0000000914027c25 */ /* 0x000fe2000f8e0008 */
[----:B------:R-:W-:-:S03]  /*5fb0*/  ULDC.64 UR8, c[0x0][0xb28] ;  /* 0x0002ca0000087ab9 */ /* 0x000fc60000000a00 */
[----:B------:R-:W-:Y:S02]  /*5fc0*/  IMAD.IADD R9, R3, 0x1, R17 ;  /* 0x0000000103097824 */ /* 0x000fe400078e0211 */
[----:B------:R-:W-:Y:S02]  /*5fd0*/  IMAD R3, R14, UR4, RZ ;  /* 0x000000040e037c24 */ /* 0x000fe4000f8e02ff */
[----:B------:R-:W-:-:S04]  /*5fe0*/  @P0 IMAD.HI.U32 R90, R11, R90, RZ ;  /* 0x0000005a0b5a0227 */ /* 0x000fc800078e00ff */
[----:B------:R-:W-:Y:S01]  /*5ff0*/  IMAD.MOV.U32 R8, RZ, RZ, R2 ;  /* 0x000000ffff087224 */ /* 0x000fe200078e0002 */
[----:B------:R-:W-:Y:S01]  /*6000*/  @P0 SHF.R.U32.HI R15, RZ, R89, R90 ;  /* 0x00000059ff0f0219 */ /* 0x000fe2000001165a */
[C---:B------:R-:W-:Y:S02]  /*6010*/  IMAD R12, R19.reuse, UR5, R3 ;  /* 0x00000005130c7c24 */ /* 0x040fe4000f8e0203 */
[----:B------:R-:W-:Y:S01]  /*6020*/  IMAD.WIDE.U32 R2, R19, UR4, R6 ;  /* 0x0000000413027c25 */ /* 0x000fe2000f8e0006 */
[----:B------:R-:W-:-:S03]  /*6030*/  ULDC.64 UR4, c[0x0][0xb30] ;  /* 0x0002cc0000047ab9 */ /* 0x000fc60000000a00 */
[----:B------:R-:W-:Y:S01]  /*6040*/  IMAD R14, R14, UR6, RZ ;  /* 0x000000060e0e7c24 */ /* 0x000fe2000f8e02ff */
[----:B------:R-:W-:Y:S01]  /*6050*/  IADD3 R2, P0, R13, R2, RZ ;  /* 0x000000020d027210 */ /* 0x000fe20007f1e0ff */
[----:B------:R-:W-:Y:S01]  /*6060*/  IMAD.WIDE.U32 R6, R19, UR6, R8 ;  /* 0x0000000613067c25 */ /* 0x000fe2000f8e0008 */
[----:B------:R-:W-:Y:S02]  /*6070*/  SHF.R.S32.HI R9, RZ, 0x1f, R13 ;  /* 0x0000001fff097819 */ /* 0x000fe4000001140d */
[----:B------:R-:W-:Y:S01]  /*6080*/  SHF.R.S32.HI R8, RZ, 0x1f, R15 ;  /* 0x0000001fff087819 */ /* 0x000fe2000001140f */
[----:B------:R-:W-:Y:S01]  /*6090*/  IMAD.MOV R13, RZ, RZ, -R13 ;  /* 0x000000ffff0d7224 */ /* 0x000fe200078e0a0d */
[----:B------:R-:W-:Y:S01]  /*60a0*/  IADD3.X R3, R9, R3, R12, P0, !PT ;  /* 0x0000000309037210 */ /* 0x000fe200007fe40c */
[----:B------:R-:W-:Y:S01]  /*60b0*/  IMAD R17, R19, UR7, R14 ;  /* 0x0000000713117c24 */ /* 0x000fe2000f8e020e */
[----:B------:R-:W-:Y:S01]  /*60c0*/  IADD3 R14, -R15, RZ, RZ ;  /* 0x000000ff0f0e7210 */ /* 0x000fe20007ffe1ff */
[----:B------:R-:W-:Y:S01]  /*60d0*/  IMAD R8, R8, UR4, RZ ;  /* 0x0000000408087c24 */ /* 0x000fe2000f8e02ff */
[----:B------:R-:W-:Y:S01]  /*60e0*/  ULDC.64 UR6, c[0x0][0xbc8] ;  /* 0x0002f20000067ab9 */ /* 0x000fe20000000a00 */
[----:B------:R-:W-:-:S02]  /*60f0*/  IMAD R9, R16, R13, R11 ;  /* 0x0000000d10097224 */ /* 0x000fc400078e020b */
[----:B------:R-:W-:Y:S02]  /*6100*/  IMAD R11, R16, R14, R11 ;  /* 0x0000000e100b7224 */ /* 0x000fe400078e020b */
[----:B------:R-:W-:Y:S01]  /*6110*/  IMAD R13, R15, UR5, R8 ;  /* 0x000000050f0d7c24 */ /* 0x000fe2000f8e0208 */
[----:B------:R-:W-:Y:S01]  /*6120*/  SHF.R.S32.HI R8, RZ, 0x1f, R9 ;  /* 0x0000001fff087819 */ /* 0x000fe20000011409 */
[----:B------:R-:W-:Y:S01]  /*6130*/  IMAD.IADD R7, R7, 0x1, R17 ;  /* 0x0000000107077824 */ /* 0x000fe200078e0211 */
[----:B------:R-:W-:Y:S01]  /*6140*/  SHF.R.S32.HI R12, RZ, 0x1f, R11 ;  /* 0x0000001fff0c7819 */ /* 0x000fe2000001140b */
[----:B------:R-:W0:Y:S01]  /*6150*/  S2UR UR5, SR_CgaCtaId ;  /* 0x00000000000579c3 */ /* 0x000e220000008800 */
[----:B------:R-:W-:-:S04]  /*6160*/  IMAD.WIDE.U32 R2, R9, UR6, R2 ;  /* 0x0000000609027c25 */ /* 0x000fc8000f8e0002 */
[----:B------:R-:W-:Y:S01]  /*6170*/  IMAD.WIDE.U32 R6, R15, UR4, R6 ;  /* 0x000000040f067c25 */ /* 0x000fe2000f8e0006 */
[----:B------:R-:W-:-:S03]  /*6180*/  UMOV UR4, 0x400 ;  /* 0x0000040000047882 */ /* 0x000fc60000000000 */
[----:B------:R-:W-:Y:S02]  /*6190*/  IMAD R8, R8, UR6, RZ ;  /* 0x0000000608087c24 */ /* 0x000fe4000f8e02ff */
[----:B------:R-:W-:Y:S02]  /*61a0*/  IMAD.IADD R7, R7, 0x1, R13 ;  /* 0x0000000107077824 */ /* 0x000fe400078e020d */
[----:B------:R-:W-:Y:S02]  /*61b0*/  IMAD R12, R12, UR8, RZ ;  /* 0x000000080c0c7c24 */ /* 0x000fe4000f8e02ff */
[----:B------:R-:W-:Y:S01]  /*61c0*/  IMAD R13, R9, UR7, R8 ;  /* 0x00000007090d7c24 */ /* 0x000fe2000f8e0208 */
[----:B------:R-:W-:Y:S01]  /*61d0*/  ULDC.64 UR6, c[0x0][0xba8] ;  /* 0x0002ea0000067ab9 */ /* 0x000fe20000000a00 */
[C---:B------:R-:W-:Y:S01]  /*61e0*/  IMAD R15, R11.reuse, UR9, R12 ;  /* 0x000000090b0f7c24 */ /* 0x040fe2000f8e020c */
[----:B------:R-:W-:Y:S01]  /*61f0*/  LEA R8, P0, R2, UR6, 0x2 ;  /* 0x0000000602087c11 */ /* 0x000fe2000f8010ff */
[----:B------:R-:W-:Y:S01]  /*6200*/  IMAD.WIDE.U32 R6, R11, UR8, R6 ;  /* 0x000000080b067c25 */ /* 0x000fe2000f8e0006 */
[----:B------:R-:W-:Y:S01]  /*6210*/  ULDC.64 UR8, c[0x0][0xb00] ;  /* 0x0002c00000087ab9 */ /* 0x000fe20000000a00 */
[----:B------:R-:W-:-:S02]  /*6220*/  ULDC UR6, c[0x0][0xa88] ;  /* 0x0002a20000067ab9 */ /* 0x000fc40000000800 */
[----:B------:R-:W-:Y:S01]  /*6230*/  IMAD.IADD R9, R3, 0x1, R13 ;  /* 0x0000000103097824 */ /* 0x000fe200078e020d */
[----:B------:R-:W-:Y:S01]  /*6240*/  IADD3 R3, R7, R15, RZ ;  /* 0x0000000f07037210 */ /* 0x000fe20007ffe0ff */
[----:B------:R-:W-:Y:S01]  /*6250*/  IMAD R4, R10, 0x80, R4 ;  /* 0x000000800a047824 */ /* 0x000fe200078e0204 */
[----:B------:R-:W-:Y:S01]  /*6260*/  LEA R20, P1, R6, UR8, 0x2 ;  /* 0x0000000806147c11 */ /* 0x000fe2000f8210ff */
[----:B0-----:R-:W-:Y:S01]  /*6270*/  ULEA UR4, UR5, UR4, 0x18 ;  /* 0x0000000405047291 */ /* 0x001fe2000f8ec03f */
[----:B------:R-:W-:Y:S01]  /*6280*/  LEA.HI.X R9, R2, UR7, R9, 0x2, P0 ;  /* 0x0000000702097c11 */ /* 0x000fe200080f1409 */
[----:B------:R-:W-:Y:S01]  /*6290*/  IMAD R17, R16, UR6, RZ ;  /* 0x0000000610117c24 */ /* 0x000fe2000f8e02ff */
[----:B------:R-:W-:Y:S01]  /*62a0*/  LEA.HI.X R22, R6, UR9, R3, 0x2, P1 ;  /* 0x0000000906167c11 */ /* 0x000fe200088f1403 */
[----:B------:R-:W-:Y:S01]  /*62b0*/  SHFL.IDX PT, R2, R8, RZ, 0x1c1f ;  /* 0x001c1fff08027589 */ /* 0x000fe200000e0000 */
[C---:B------:R-:W-:Y:S01]  /*62c0*/  LOP3.LUT P0, RZ, R23.reuse, 0x3, RZ, 0xc0, !PT ;  /* 0x0000000317ff7812 */ /* 0x040fe2000780c0ff */
[C---:B------:R-:W-:Y:S01]  /*62d0*/  VIADD R16, R4.reuse, 0x8 ;  /* 0x0000000804107836 */ /* 0x040fe20000000000 */
[----:B------:R-:W-:Y:S01]  /*62e0*/  UIADD3 UR4, UR4, 0x2a820, URZ ;  /* 0x0002a82004047890 */ /* 0x000fe2000fffe03f */
[----:B------:R-:W0:Y:S01]  /*62f0*/  SHFL.IDX PT, R3, R9, RZ, 0x1c1f ;  /* 0x001c1fff09037589 */ /* 0x000e2200000e0000 */
[-C--:B------:R-:W-:Y:S01]  /*6300*/  ISETP.GE.OR P1, PT, R4, R17.reuse, P0 ;  /* 0x000000110400720c */ /* 0x080fe20000726670 */
[----:B------:R-:W-:Y:S01]  /*6310*/  IMAD.IADD R19, R23, 0x1, -R88 ;  /* 0x0000000117137824 */ /* 0x000fe200078e0a58 */
[-C--:B------:R-:W-:Y:S01]  /*6320*/  ISETP.GE.OR P0, PT, R16, R17.reuse, P0 ;  /* 0x000000111000720c */ /* 0x080fe20000706670 */
[----:B------:R-:W-:Y:S01]  /*6330*/  SHFL.IDX PT, R6, R8, 0x1, 0x1c1f ;  /* 0x003c1f0008067f89 */ /* 0x000fe200000e0000 */
[----:B------:R-:W-:Y:S01]  /*6340*/  UPRMT UR4, URZ, 0x654, UR4 ;  /* 0x000006543f047896 */ /* 0x000fe20008000004 */
[----:B------:R-:W-:-:S02]  /*6350*/  ISETP.GE.AND P2, PT, R4, R17, PT ;  /* 0x000000110400720c */ /* 0x000fc40003f46270 */
[----:B------:R-:W1:Y:S01]  /*6360*/  SHFL.IDX PT, R7, R9, 0x1, 0x1c1f ;  /* 0x003c1f0009077f89 */ /* 0x000e6200000e0000 */
[----:B------:R-:W-:-:S03]  /*6370*/  SHF.L.U32 R19, R19, 0x1, RZ ;  /* 0x0000000113137819 */ /* 0x000fc600000006ff */
[----:B------:R2:W3:Y:S02]  /*6380*/  SHFL.IDX PT, R14, R20, RZ, 0x1c1f ;  /* 0x001c1fff140e7589 */ /* 0x0004e400000e0000 */
[----:B------:R-:W-:Y:S02]  /*6390*/  SYNCS.ARRIVE.TRANS64.RED.A1T0 RZ, [UR4], RZ ;  /* 0x000000ffffff79a7 */ /* 0x000fe40008100404 */
[----:B------:R2:W4:Y:S04]  /*63a0*/  SHFL.IDX PT, R15, R22, RZ, 0x1c1f ;  /* 0x001c1fff160f7589 */ /* 0x00052800000e0000 */
[----:B0-----:R2:W-:Y:S04]  /*63b0*/  @!P1 ST.E desc[UR38][R2.64], R5 ;  /* 0x0000000502009985 */ /* 0x0015e8000c101926 */
[----:B-1----:R2:W-:Y:S01]  /*63c0*/  @!P0 ST.E desc[UR38][R6.64], R0 ;  /* 0x0000000006008985 */ /* 0x0025e2000c101926 */
[----:B------:R-:W-:Y:S05]  /*63d0*/  @P2 BRA `(.L_x_37) ;  /* 0x0000000400782947 */ /* 0x000fea0003800000 */
[C---:B--2---:R-:W-:Y:S01]  /*63e0*/  VIADD R0, R19.reuse, 0x8 ;  /* 0x0000000813007836 */ /* 0x044fe20000000000 */
[----:B------:R-:W-:Y:S01]  /*63f0*/  ULDC UR4, c[0x0][0xac8] ;  /* 0x0002b20000047ab9 */ /* 0x000fe20000000800 */
[C---:B------:R-:W-:Y:S01]  /*6400*/  VIADD R6, R19.reuse, 0x10 ;  /* 0x0000001013067836 */ /* 0x040fe20000000000 */
[C---:B------:R-:W-:Y:S01]  /*6410*/  ISETP.GE.AND P2, PT, R19.reuse, UR4, PT ;  /* 0x0000000413007c0c */ /* 0x040fe2000bf46270 */
[C---:B------:R-:W-:Y:S01]  /*6420*/  VIADD R7, R19.reuse, 0x18 ;  /* 0x0000001813077836 */ /* 0x040fe20000000000 */
[----:B------:R-:W-:Y:S01]  /*6430*/  ISETP.GE.AND P3, PT, R0, UR4, PT ;  /* 0x0000000400007c0c */ /* 0x000fe2000bf66270 */
[C---:B------:R-:W-:Y:S01]  /*6440*/  VIADD R8, R19.reuse, 0x28 ;  /* 0x0000002813087836 */ /* 0x040fe20000000000 */
[----:B------:R-:W-:Y:S01]  /*6450*/  ISETP.GE.AND P0, PT, R6, UR4, PT ;  /* 0x0000000406007c0c */ /* 0x000fe2000bf06270 */
[----:B------:R-:W-:Y:S01]  /*6460*/  VIADD R9, R19, 0x30 ;  /* 0x0000003013097836 */ /* 0x000fe20000000000 */
[----:B------:R-:W-:Y:S01]  /*6470*/  ISETP.GE.AND P1, PT, R7, UR4, PT ;  /* 0x0000000407007c0c */ /* 0x000fe2000bf26270 */
[C---:B------:R-:W-:Y:S01]  /*6480*/  VIADD R10, R19.reuse, 0x38 ;  /* 0x00000038130a7836 */ /* 0x040fe20000000000 */
[C---:B------:R-:W-:Y:S01]  /*6490*/  IADD3 R11, R19.reuse, 0x40, RZ ;  /* 0x00000040130b7810 */ /* 0x040fe20007ffe0ff */
[----:B------:R-:W-:Y:S01]  /*64a0*/  VIADD R12, R19, 0x50 ;  /* 0x00000050130c7836 */ /* 0x000fe20000000000 */
[----:B------:R-:W-:-:S02]  /*64b0*/  ISETP.GE.AND P4, PT, R9, UR4, PT ;  /* 0x0000000409007c0c */ /* 0x000fc4000bf86270 */
[----:B------:R-:W-:Y:S01]  /*64c0*/  ISETP.GE.AND P5, PT, R10, UR4, PT ;  /* 0x000000040a007c0c */ /* 0x000fe2000bfa6270 */
[----:B---34-:R-:W-:Y:S01]  /*64d0*/  @!P2 IMAD.WIDE R2, R19, 0x4, R14 ;  /* 0x000000041302a825 */ /* 0x018fe200078e020e */
[----:B------:R-:W-:Y:S02]  /*64e0*/  ISETP.GE.AND P6, PT, R11, UR4, PT ;  /* 0x000000040b007c0c */ /* 0x000fe4000bfc6270 */
[----:B------:R-:W-:Y:S02]  /*64f0*/  @!P3 LEA.HI R0, R0, R0, RZ, 0x1 ;  /* 0x000000000000b211 */ /* 0x000fe400078f08ff */
[----:B------:R0:W-:Y:S01]  /*6500*/  @!P2 ST.E.64 desc[UR38][R2.64], R24 ;  /* 0x000000180200a985 */ /* 0x0001e2000c101b26 */
[----:B------:R-:W-:Y:S02]  /*6510*/  @!P0 LEA.HI R6, R6, R6, RZ, 0x1 ;  /* 0x0000000606068211 */ /* 0x000fe400078f08ff */
[----:B------:R-:W-:Y:S02]  /*6520*/  @!P3 LOP3.LUT R5, R0, 0xfffffffe, RZ, 0xc0, !PT ;  /* 0xfffffffe0005b812 */ /* 0x000fe400078ec0ff */
[----:B------:R-:W-:-:S02]  /*6530*/  IADD3 R0, R19, 0x20, RZ ;  /* 0x0000002013007810 */ /* 0x000fc40007ffe0ff */
[----:B------:R-:W-:Y:S01]  /*6540*/  @!P1 LEA.HI R7, R7, R7, RZ, 0x1 ;  /* 0x0000000707079211 */ /* 0x000fe200078f08ff */
[----:B------:R-:W-:Y:S01]  /*6550*/  @!P3 IMAD.WIDE R4, R5, 0x4, R14 ;  /* 0x000000040504b825 */ /* 0x000fe200078e020e */
[----:B------:R-:W-:Y:S02]  /*6560*/  ISETP.GE.AND P2, PT, R0, UR4, PT ;  /* 0x0000000400007c0c */ /* 0x000fe4000bf46270 */
[----:B------:R-:W-:Y:S02]  /*6570*/  @!P5 LEA.HI R10, R10, R10, RZ, 0x1 ;  /* 0x0000000a0a0ad211 */ /* 0x000fe400078f08ff */
[----:B------:R1:W-:Y:S01]  /*6580*/  @!P3 ST.E.64 desc[UR38][R4.64], R28 ;  /* 0x0000001c0400b985 */ /* 0x0003e2000c101b26 */
[----:B------:R-:W-:Y:S02]  /*6590*/  ISETP.GE.AND P3, PT, R8, UR4, PT ;  /* 0x0000000408007c0c */ /* 0x000fe4000bf66270 */
[----:B0-----:R-:W-:Y:S02]  /*65a0*/  @!P0 LOP3.LUT R3, R6, 0xfffffffe, RZ, 0xc0, !PT ;  /* 0xfffffffe06038812 */ /* 0x001fe400078ec0ff */
[----:B------:R-:W-:-:S02]  /*65b0*/  @!P4 LEA.HI R6, R9, R9, RZ, 0x1 ;  /* 0x000000090906c211 */ /* 0x000fc400078f08ff */
[----:B------:R-:W-:Y:S01]  /*65c0*/  @!P5 LOP3.LUT R13, R10, 0xfffffffe, RZ, 0xc0, !PT ;  /* 0xfffffffe0a0dd812 */ /* 0x000fe200078ec0ff */
[----:B------:R-:W-:Y:S01]  /*65d0*/  @!P0 IMAD.WIDE R2, R3, 0x4, R14 ;  /* 0x0000000403028825 */ /* 0x000fe200078e020e */
[----:B------:R-:W-:Y:S02]  /*65e0*/  @!P2 LEA.HI R0, R0, R0, RZ, 0x1 ;  /* 0x000000000000a211 */ /* 0x000fe400078f08ff */
[----:B------:R-:W-:Y:S02]  /*65f0*/  IADD3 R18, R19, 0x60, RZ ;  /* 0x0000006013127810 */ /* 0x000fe40007ffe0ff */
[----:B------:R0:W-:Y:S01]  /*6600*/  @!P0 ST.E.64 desc[UR38][R2.64], R32 ;  /* 0x0000002002008985 */ /* 0x0001e2000c101b26 */
[----:B------:R-:W-:Y:S02]  /*6610*/  @!P3 LEA.HI R8, R8, R8, RZ, 0x1 ;  /* 0x000000080808b211 */ /* 0x000fe400078f08ff */
[----:B-1----:R-:W-:Y:S02]  /*6620*/  @!P1 LOP3.LUT R5, R7, 0xfffffffe, RZ, 0xc0, !PT ;  /* 0xfffffffe07059812 */ /* 0x002fe400078ec0ff */
[----:B------:R-:W-:-:S02]  /*6630*/  @!P2 LOP3.LUT R7, R0, 0xfffffffe, RZ, 0xc0, !PT ;  /* 0xfffffffe0007a812 */ /* 0x000fc400078ec0ff */
[----:B------:R-:W-:Y:S01]  /*6640*/  @!P3 LOP3.LUT R9, R8, 0xfffffffe, RZ, 0xc0, !PT ;  /* 0xfffffffe0809b812 */ /* 0x000fe200078ec0ff */
[--C-:B------:R-:W-:Y:S01]  /*6650*/  @!P1 IMAD.WIDE R4, R5, 0x4, R14.reuse ;  /* 0x0000000405049825 */ /* 0x100fe200078e020e */
[----:B------:R-:W-:Y:S02]  /*6660*/  @!P6 LEA.HI R0, R11, R11, RZ, 0x1 ;  /* 0x0000000b0b00e211 */ /* 0x000fe400078f08ff */
[----:B------:R-:W-:Y:S01]  /*6670*/  @!P4 LOP3.LUT R11, R6, 0xfffffffe, RZ, 0xc0, !PT ;  /* 0xfffffffe060bc812 */ /* 0x000fe200078ec0ff */
[--C-:B------:R-:W-:Y:S01]  /*6680*/  @!P2 IMAD.WIDE R6, R7, 0x4, R14.reuse ;  /* 0x000000040706a825 */ /* 0x100fe200078e020e */
[----:B------:R-:W-:Y:S01]  /*6690*/  @!P6 LOP3.LUT R21, R0, 0xfffffffe, RZ, 0xc0, !PT ;  /* 0xfffffffe0015e812 */ /* 0x000fe200078ec0ff */
[----:B------:R1:W-:Y:S01]  /*66a0*/  @!P1 ST.E.64 desc[UR38][R4.64], R36 ;  /* 0x0000002404009985 */ /* 0x0003e2000c101b26 */
[----:B------:R-:W-:Y:S01]  /*66b0*/  ISETP.GE.AND P1, PT, R12, UR4, PT ;  /* 0x000000040c007c0c */ /* 0x000fe2000bf26270 */
[----:B0-----:R-:W-:Y:S02]  /*66c0*/  @!P3 IMAD.WIDE R2, R9, 0x4, R14 ;  /* 0x000000040902b825 */ /* 0x001fe400078e020e */
[----:B------:R0:W-:Y:S02]  /*66d0*/  @!P2 ST.E.64 desc[UR38][R6.64], R40 ;  /* 0x000000280600a985 */ /* 0x0001e4000c101b26 */
[----:B------:R-:W-:-:S02]  /*66e0*/  VIADD R0, R19, 0x48 ;  /* 0x0000004813007836 */ /* 0x000fc40000000000 */
[--C-:B------:R-:W-:Y:S01]  /*66f0*/  @!P5 IMAD.WIDE R8, R13, 0x4, R14.reuse ;  /* 0x000000040d08d825 */ /* 0x100fe200078e020e */
[----:B------:R2:W-:Y:S01]  /*6700*/  @!P3 ST.E.64 desc[UR38][R2.64], R44 ;  /* 0x0000002c0200b985 */ /* 0x0005e2000c101b26 */
[----:B------:R-:W-:Y:S02]  /*6710*/  ISETP.GE.AND P3, PT, R18, UR4, PT ;  /* 0x0000000412007c0c */ /* 0x000fe4000bf66270 */
[----:B------:R-:W-:Y:S01]  /*6720*/  VIADD R13, R19, 0x58 ;  /* 0x00000058130d7836 */ /* 0x000fe20000000000 */
[----:B------:R-:W-:Y:S01]  /*6730*/  ISETP.GE.AND P0, PT, R0, UR4, PT ;  /* 0x0000000400007c0c */ /* 0x000fe2000bf06270 */
[--C-:B-1----:R-:W-:Y:S01]  /*6740*/  @!P4 IMAD.WIDE R4, R11, 0x4, R14.reuse ;  /* 0x000000040b04c825 */ /* 0x102fe200078e020e */
[----:B------:R-:W-:Y:S02]  /*6750*/  @!P1 LEA.HI R12, R12, R12, RZ, 0x1 ;  /* 0x0000000c0c0c9211 */ /* 0x000fe400078f08ff */
[----:B------:R-:W-:Y:S01]  /*6760*/  ISETP.GE.AND P2, PT, R13, UR4, PT ;  /* 0x000000040d007c0c */ /* 0x000fe2000bf46270 */
[----:B------:R-:W-:Y:S01]  /*6770*/  @!P6 IMAD.WIDE R10, R21, 0x4, R14 ;  /* 0x00000004150ae825 */ /* 0x000fe200078e020e */
[----:B------:R1:W-:Y:S03]  /*6780*/  @!P4 ST.E.64 desc[UR38][R4.64], R48 ;  /* 0x000000300400c985 */ /* 0x0003e6000c101b26 */
[C---:B0-----:R-:W-:Y:S01]  /*6790*/  VIADD R6, R19.reuse, 0x68 ;  /* 0x0000006813067836 */ /* 0x041fe20000000000 */
[----:B------:R0:W-:Y:S01]  /*67a0*/  @!P5 ST.E.64 desc[UR38][R8.64], R52 ;  /* 0x000000340800d985 */ /* 0x0001e2000c101b26 */
[C---:B--2---:R-:W-:Y:S01]  /*67b0*/  VIADD R3, R19.reuse, 0x78 ;  /* 0x0000007813037836 */ /* 0x044fe20000000000 */
[----:B------:R-:W-:Y:S01]  /*67c0*/  @!P3 LEA.HI R18, R18, R18, RZ, 0x1 ;  /* 0x000000121212b211 */ /* 0x000fe200078f08ff */
[----:B------:R-:W-:Y:S01]  /*67d0*/  VIADD R7, R19, 0x70 ;  /* 0x0000007013077836 */ /* 0x000fe20000000000 */
[----:B------:R2:W-:Y:S01]  /*67e0*/  @!P6 ST.E.64 desc[UR38][R10.64], R56 ;  /* 0x000000380a00e985 */ /* 0x0005e2000c101b26 */
[----:B------:R-:W-:-:S02]  /*67f0*/  ISETP.GE.AND P4, PT, R6, UR4, PT ;  /* 0x0000000406007c0c */ /* 0x000fc4000bf86270 */
[----:B------:R-:W-:Y:S02]  /*6800*/  ISETP.GE.AND P6, PT, R3, UR4, PT ;  /* 0x0000000403007c0c */ /* 0x000fe4000bfc6270 */
[----:B------:R-:W-:Y:S02]  /*6810*/  ISETP.GE.AND P5, PT, R7, UR4, PT ;  /* 0x0000000407007c0c */ /* 0x000fe4000bfa6270 */
[----:B------:R-:W-:Y:S02]  /*6820*/  @!P0 LEA.HI R0, R0, R0, RZ, 0x1 ;  /* 0x0000000000008211 */ /* 0x000fe400078f08ff */
[----:B------:R-:W-:Y:S02]  /*6830*/  @!P2 LEA.HI R13, R13, R13, RZ, 0x1 ;  /* 0x0000000d0d0da211 */ /* 0x000fe400078f08ff */
[----:B-1----:R-:W-:Y:S02]  /*6840*/  @!P1 LOP3.LUT R5, R12, 0xfffffffe, RZ, 0xc0, !PT ;  /* 0xfffffffe0c059812 */ /* 0x002fe400078ec0ff */
[----:B0-----:R-:W-:-:S02]  /*6850*/  @!P3 LOP3.LUT R9, R18, 0xfffffffe, RZ, 0xc0, !PT ;  /* 0xfffffffe1209b812 */ /* 0x001fc400078ec0ff */
[----:B------:R-:W-:Y:S02]  /*6860*/  @!P4 LEA.HI R6, R6, R6, RZ, 0x1 ;  /* 0x000000060606c211 */ /* 0x000fe400078f08ff */
[----:B------:R-:W-:Y:S01]  /*6870*/  @!P6 LEA.HI R4, R3, R3, RZ, 0x1 ;  /* 0x000000030304e211 */ /* 0x000fe200078f08ff */
[----:B------:R-:W-:Y:S01]  /*6880*/  @!P3 IMAD.WIDE R8, R9, 0x4, R14 ;  /* 0x000000040908b825 */ /* 0x000fe200078e020e */
[----:B------:R-:W-:Y:S02]  /*6890*/  @!P5 LEA.HI R2, R7, R7, RZ, 0x1 ;  /* 0x000000070702d211 */ /* 0x000fe400078f08ff */
[----:B------:R-:W-:Y:S02]  /*68a0*/  @!P0 LOP3.LUT R3, R0, 0xfffffffe, RZ, 0xc0, !PT ;  /* 0xfffffffe00038812 */ /* 0x000fe400078ec0ff */
[----:B------:R-:W-:Y:S02]  /*68b0*/  @!P2 LOP3.LUT R7, R13, 0xfffffffe, RZ, 0xc0, !PT ;  /* 0xfffffffe0d07a812 */ /* 0x000fe400078ec0ff */
[----:B--2---:R-:W-:-:S02]  /*68c0*/  @!P4 LOP3.LUT R11, R6, 0xfffffffe, RZ, 0xc0, !PT ;  /* 0xfffffffe060bc812 */ /* 0x004fc400078ec0ff */
[----:B------:R-:W-:Y:S01]  /*68d0*/  @!P5 LOP3.LUT R13, R2, 0xfffffffe, RZ, 0xc0, !PT ;  /* 0xfffffffe020dd812 */ /* 0x000fe200078ec0ff */
[----:B------:R-:W-:Y:S01]  /*68e0*/  @!P0 IMAD.WIDE R2, R3, 0x4, R14 ;  /* 0x0000000403028825 */ /* 0x000fe200078e020e */
[----:B------:R-:W-:-:S03]  /*68f0*/  @!P6 LOP3.LUT R21, R4, 0xfffffffe, RZ, 0xc0, !PT ;  /* 0xfffffffe0415e812 */ /* 0x000fc600078ec0ff */
[--C-:B------:R-:W-:Y:S01]  /*6900*/  @!P1 IMAD.WIDE R4, R5, 0x4, R14.reuse ;  /* 0x0000000405049825 */ /* 0x100fe200078e020e */
[----:B------:R0:W-:Y:S03]  /*6910*/  @!P0 ST.E.64 desc[UR38][R2.64], R60 ;  /* 0x0000003c02008985 */ /* 0x0001e6000c101b26 */
[--C-:B------:R-:W-:Y:S01]  /*6920*/  @!P2 IMAD.WIDE R6, R7, 0x4, R14.reuse ;  /* 0x000000040706a825 */ /* 0x100fe200078e020e */
[----:B------:R0:W-:Y:S03]  /*6930*/  @!P1 ST.E.64 desc[UR38][R4.64], R64 ;  /* 0x0000004004009985 */ /* 0x0001e6000c101b26 */
[--C-:B------:R-:W-:Y:S01]  /*6940*/  @!P4 IMAD.WIDE R10, R11, 0x4, R14.reuse ;  /* 0x000000040b0ac825 */ /* 0x100fe200078e020e */
[----:B------:R0:W-:Y:S03]  /*6950*/  @!P2 ST.E.64 desc[UR38][R6.64], R68 ;  /* 0x000000440600a985 */ /* 0x0001e6000c101b26 */
[--C-:B------:R-:W-:Y:S01]  /*6960*/  @!P5 IMAD.WIDE R12, R13, 0x4, R14.reuse ;  /* 0x000000040d0cd825 */ /* 0x100fe200078e020e */
[----:B------:R0:W-:Y:S03]  /*6970*/  @!P3 ST.E.64 desc[UR38][R8.64], R72 ;  /* 0x000000480800b985 */ /* 0x0001e6000c101b26 */
[----:B------:R-:W-:Y:S01]  /*6980*/  @!P6 IMAD.WIDE R14, R21, 0x4, R14 ;  /* 0x00000004150ee825 */ /* 0x000fe200078e020e */
[----:B------:R0:W-:Y:S04]  /*6990*/  @!P4 ST.E.64 desc[UR38][R10.64], R76 ;  /* 0x0000004c0a00c985 */ /* 0x0001e8000c101b26 */
[----:B------:R0:W-:Y:S04]  /*69a0*/  @!P5 ST.E.64 desc[UR38][R12.64], R80 ;  /* 0x000000500c00d985 */ /* 0x0001e8000c101b26 */
[----:B------:R0:W-:Y:S02]  /*69b0*/  @!P6 ST.E.64 desc[UR38][R14.64], R84 ;  /* 0x000000540e00e985 */ /* 0x0001e4000c101b26 */
.L_x_37:
[----:B------:R-:W-:Y:S05]  /*69c0*/  BSYNC B0 ;  /* 0x0000000000007941 */ /* 0x000fea0003800000 */
.L_x_36:
[----:B------:R-:W-:Y:S01]  /*69d0*/  ISETP.GE.AND P0, PT, R16, R17, PT ;  /* 0x000000111000720c */ /* 0x000fe20003f06270 */
[----:B0-----:R0:W1:Y:S04]  /*69e0*/  SHFL.IDX PT, R13, R22, 0x1, 0x1c1f ;  /* 0x003c1f00160d7f89 */ /* 0x00106800000e0000 */
[----:B------:R0:W0:Y:S08]  /*69f0*/  SHFL.IDX PT, R12, R20, 0x1, 0x1c1f ;  /* 0x003c1f00140c7f89 */ /* 0x00003000000e0000 */
[----:B------:R-:W-:Y:S05]  /*6a00*/  @P0 BRA `(.L_x_8) ;  /* 0x0000004000b40947 */ /* 0x000fea0003800000 */
[----:B------:R-:W-:Y:S01]  /*6a10*/  ULDC UR4, c[0x0][0xac8] ;  /* 0x0002b20000047ab9 */ /* 0x000fe20000000800 */
[C---:B--2---:R-:W-:Y:S01]  /*6a20*/  IADD3 R0, R19.reuse, 0x8, RZ ;  /* 0x0000000813007810 */ /* 0x044fe20007ffe0ff */
[C---:B------:R-:W-:Y:S01]  /*6a30*/  VIADD R4, R19.reuse, 0x10 ;  /* 0x0000001013047836 */ /* 0x040fe20000000000 */
[C---:B------:R-:W-:Y:S01]  /*6a40*/  ISETP.GE.AND P0, PT, R19.reuse, UR4, PT ;  /* 0x0000000413007c0c */ /* 0x040fe2000bf06270 */
[C---:B------:R-:W-:Y:S01]  /*6a50*/  VIADD R6, R19.reuse, 0x18 ;  /* 0x0000001813067836 */ /* 0x040fe20000000000 */
[----:B------:R-:W-:Y:S01]  /*6a60*/  ISETP.GE.AND P5, PT, R0, UR4, PT ;  /* 0x0000000400007c0c */ /* 0x000fe2000bfa6270 */
[C---:B------:R-:W-:Y:S01]  /*6a70*/  VIADD R8, R19.reuse, 0x20 ;  /* 0x0000002013087836 */ /* 0x040fe20000000000 */
[----:B------:R-:W-:Y:S01]  /*6a80*/  ISETP.GE.AND P6, PT, R4, UR4, PT ;  /* 0x0000000404007c0c */ /* 0x000fe2000bfc6270 */
[C---:B------:R-:W-:Y:S01]  /*6a90*/  VIADD R10, R19.reuse, 0x30 ;  /* 0x00000030130a7836 */ /* 0x040fe20000000000 */
[C---:B------:R-:W-:Y:S01]  /*6aa0*/  IADD3 R9, R19.reuse, 0x28, RZ ;  /* 0x0000002813097810 */ /* 0x040fe20007ffe0ff */
[C---:B------:R-:W-:Y:S01]  /*6ab0*/  VIADD R11, R19.reuse, 0x38 ;  /* 0x00000038130b7836 */ /* 0x040fe20000000000 */
[----:B------:R-:W-:Y:S01]  /*6ac0*/  ISETP.GE.AND P4, PT, R8, UR4, PT ;  /* 0x0000000408007c0c */ /* 0x000fe2000bf86270 */
[----:B------:R-:W-:Y:S01]  /*6ad0*/  VIADD R16, R19, 0x40 ;  /* 0x0000004013107836 */ /* 0x000fe20000000000 */
[----:B------:R-:W-:Y:S01]  /*6ae0*/  ISETP.GE.AND P3, PT, R9, UR4, PT ;  /* 0x0000000409007c0c */ /* 0x000fe2000bf66270 */
[C---:B0-----:R-:W-:Y:S01]  /*6af0*/  VIADD R20, R19.reuse, 0x70 ;  /* 0x0000007013147836 */ /* 0x041fe20000000000 */
[----:B------:R-:W-:Y:S01]  /*6b00*/  ISETP.GE.AND P2, PT, R10, UR4, PT ;  /* 0x000000040a007c0c */ /* 0x000fe2000bf46270 */
[----:B-1----:R-:W-:Y:S01]  /*6b10*/  @!P0 IMAD.WIDE R2, R19, 0x4, R12 ;  /* 0x0000000413028825 */ /* 0x002fe200078e020c */
[----:B------:R-:W-:-:S02]  /*6b20*/  ISETP.GE.AND P1, PT, R11, UR4, PT ;  /* 0x000000040b007c0c */ /* 0x000fc4000bf26270 */
[----:B------:R-:W-:Y:S02]  /*6b30*/  @!P5 LEA.HI R0, R0, R0, RZ, 0x1 ;  /* 0x000000000000d211 */ /* 0x000fe400078f08ff */
[----:B------:R0:W-:Y:S01]  /*6b40*/  @!P0 ST.E.64 desc[UR38][R2.64], R26 ;  /* 0x0000001a02008985 */ /* 0x0001e2000c101b26 */
[----:B------:R-:W-:Y:S02]  /*6b50*/  ISETP.GE.AND P0, PT, R6, UR4, PT ;  /* 0x0000000406007c0c */ /* 0x000fe4000bf06270 */
[----:B------:R-:W-:Y:S02]  /*6b60*/  @!P6 LEA.HI R4, R4, R4, RZ, 0x1 ;  /* 0x000000040404e211 */ /* 0x000fe400078f08ff */
[----:B------:R-:W-:Y:S02]  /*6b70*/  @!P5 LOP3.LUT R5, R0, 0xfffffffe, RZ, 0xc0, !PT ;  /* 0xfffffffe0005d812 */ /* 0x000fe400078ec0ff */
[----:B------:R-:W-:Y:S02]  /*6b80*/  @!P6 LOP3.LUT R7, R4, 0xfffffffe, RZ, 0xc0, !PT ;  /* 0xfffffffe0407e812 */ /* 0x000fe400078ec0ff */
[----:B------:R-:W-:-:S02]  /*6b90*/  @!P4 LEA.HI R8, R8, R8, RZ, 0x1 ;  /* 0x000000080808c211 */ /* 0x000fc400078f08ff */
[----:B------:R-:W-:Y:S02]  /*6ba0*/  @!P3 LEA.HI R0, R9, R9, RZ, 0x1 ;  /* 0x000000090900b211 */ /* 0x000fe400078f08ff */
[----:B------:R-:W-:Y:S01]  /*6bb0*/  @!P2 LEA.HI R10, R10, R10, RZ, 0x1 ;  /* 0x0000000a0a0aa211 */ /* 0x000fe200078f08ff */
[--C-:B0-----:R-:W-:Y:S01]  /*6bc0*/  @!P5 IMAD.WIDE R2, R5, 0x4, R12.reuse ;  /* 0x000000040502d825 */ /* 0x101fe200078e020c */
[----:B------:R-:W-:Y:S02]  /*6bd0*/  @!P0 LEA.HI R6, R6, R6, RZ, 0x1 ;  /* 0x0000000606068211 */ /* 0x000fe400078f08ff */
[----:B---3--:R-:W-:Y:S01]  /*6be0*/  @!P1 LEA.HI R14, R11, R11, RZ, 0x1 ;  /* 0x0000000b0b0e9211 */ /* 0x008fe200078f08ff */
[----:B------:R-:W-:Y:S01]  /*6bf0*/  @!P6 IMAD.WIDE R4, R7, 0x4, R12 ;  /* 0x000000040704e825 */ /* 0x000fe200078e020c */
[----:B------:R-:W-:Y:S01]  /*6c00*/  @!P0 LOP3.LUT R7, R6, 0xfffffffe, RZ, 0xc0, !PT ;  /* 0xfffffffe06078812 */ /* 0x000fe200078ec0ff */
[----:B------:R0:W-:Y:S01]  /*6c10*/  @!P5 ST.E.64 desc[UR38][R2.64], R30 ;  /* 0x0000001e0200d985 */ /* 0x0001e2000c101b26 */
[----:B------:R-:W-:-:S02]  /*6c20*/  @!P4 LOP3.LUT R9, R8, 0xfffffffe, RZ, 0xc0, !PT ;  /* 0xfffffffe0809c812 */ /* 0x000fc400078ec0ff */
[----:B------:R-:W-:Y:S01]  /*6c30*/  @!P3 LOP3.LUT R11, R0, 0xfffffffe, RZ, 0xc0, !PT ;  /* 0xfffffffe000bb812 */ /* 0x000fe200078ec0ff */
[----:B------:R1:W-:Y:S01]  /*6c40*/  @!P6 ST.E.64 desc[UR38][R4.64], R34 ;  /* 0x000000220400e985 */ /* 0x0003e2000c101b26 */
[----:B----4-:R-:W-:Y:S01]  /*6c50*/  @!P2 LOP3.LUT R15, R10, 0xfffffffe, RZ, 0xc0, !PT ;  /* 0xfffffffe0a0fa812 */ /* 0x010fe200078ec0ff */
[C---:B------:R-:W-:Y:S01]  /*6c60*/  VIADD R0, R19.reuse, 0x50 ;  /* 0x0000005013007836 */ /* 0x040fe20000000000 */
[----:B------:R-:W-:Y:S01]  /*6c70*/  @!P1 LOP3.LUT R17, R14, 0xfffffffe, RZ, 0xc0, !PT ;  /* 0xfffffffe0e119812 */ /* 0x000fe200078ec0ff */
[C---:B------:R-:W-:Y:S01]  /*6c80*/  VIADD R14, R19.reuse, 0x58 ;  /* 0x00000058130e7836 */ /* 0x040fe20000000000 */
[----:B------:R-:W-:Y:S02]  /*6c90*/  IADD3 R18, R19, 0x48, RZ ;  /* 0x0000004813127810 */ /* 0x000fe40007ffe0ff */
[----:B------:R-:W-:Y:S02]  /*6ca0*/  ISETP.GE.AND P5, PT, R16, UR4, PT ;  /* 0x0000000410007c0c */ /* 0x000fe4000bfa6270 */
[----:B------:R-:W-:Y:S01]  /*6cb0*/  ISETP.GE.AND P6, PT, R18, UR4, PT ;  /* 0x0000000412007c0c */ /* 0x000fe2000bfc6270 */
[----:B0-----:R-:W-:-:S04]  /*6cc0*/  @!P0 IMAD.WIDE R2, R7, 0x4, R12 ;  /* 0x0000000407028825 */ /* 0x001fc800078e020c */
[--C-:B-1----:R-:W-:Y:S01]  /*6cd0*/  @!P4 IMAD.WIDE R4, R9, 0x4, R12.reuse ;  /* 0x000000040904c825 */ /* 0x102fe200078e020c */
[----:B------:R0:W-:Y:S01]  /*6ce0*/  @!P0 ST.E.64 desc[UR38][R2.64], R38 ;  /* 0x0000002602008985 */ /* 0x0001e2000c101b26 */
[----:B------:R-:W-:Y:S02]  /*6cf0*/  ISETP.GE.AND P0, PT, R0, UR4, PT ;  /* 0x0000000400007c0c */ /* 0x000fe4000bf06270 */
[--C-:B------:R-:W-:Y:S01]  /*6d00*/  @!P3 IMAD.WIDE R6, R11, 0x4, R12.reuse ;  /* 0x000000040b06b825 */ /* 0x100fe200078e020c */
[----:B------:R1:W-:Y:S01]  /*6d10*/  @!P4 ST.E.64 desc[UR38][R4.64], R42 ;  /* 0x0000002a0400c985 */ /* 0x0003e2000c101b26 */
[----:B------:R-:W-:Y:S02]  /*6d20*/  ISETP.GE.AND P4, PT, R20, UR4, PT ;  /* 0x0000000414007c0c */ /* 0x000fe4000bf86270 */
[----:B------:R-:W-:Y:S01]  /*6d30*/  @!P2 IMAD.WIDE R8, R15, 0x4, R12 ;  /* 0x000000040f08a825 */ /* 0x000fe200078e020c */
[----:B------:R2:W-:Y:S01]  /*6d40*/  @!P3 ST.E.64 desc[UR38][R6.64], R46 ;  /* 0x0000002e0600b985 */ /* 0x0005e2000c101b26 */
[----:B------:R-:W-:-:S02]  /*6d50*/  IADD3 R15, R19, 0x60, RZ ;  /* 0x00000060130f7810 */ /* 0x000fc40007ffe0ff */
[----:B------:R-:W-:Y:S01]  /*6d60*/  @!P1 IMAD.WIDE R10, R17, 0x4, R12 ;  /* 0x00000004110a9825 */ /* 0x000fe200078e020c */
[----:B------:R3:W-:Y:S01]  /*6d70*/  @!P2 ST.E.64 desc[UR38][R8.64], R50 ;  /* 0x000000320800a985 */ /* 0x0007e2000c101b26 */
[----:B------:R-:W-:Y:S02]  /*6d80*/  ISETP.GE.AND P2, PT, R15, UR4, PT ;  /* 0x000000040f007c0c */ /* 0x000fe4000bf46270 */
[----:B------:R-:W-:Y:S01]  /*6d90*/  VIADD R17, R19, 0x68 ;  /* 0x0000006813117836 */ /* 0x000fe20000000000 */
[----:B------:R4:W-:Y:S01]  /*6da0*/  @!P1 ST.E.64 desc[UR38][R10.64], R54 ;  /* 0x000000360a009985 */ /* 0x0009e2000c101b26 */
[----:B------:R-:W-:Y:S02]  /*6db0*/  ISETP.GE.AND P1, PT, R14, UR4, PT ;  /* 0x000000040e007c0c */ /* 0x000fe4000bf26270 */
[----:B------:R-:W-:Y:S02]  /*6dc0*/  @!P5 LEA.HI R16, R16, R16, RZ, 0x1 ;  /* 0x000000101010d211 */ /* 0x000fe400078f08ff */
[----:B------:R-:W-:-:S02]  /*6dd0*/  ISETP.GE.AND P3, PT, R17, UR4, PT ;  /* 0x0000000411007c0c */ /* 0x000fc4000bf66270 */
[----:B------:R-:W-:Y:S02]  /*6de0*/  @!P6 LEA.HI R18, R18, R18, RZ, 0x1 ;  /* 0x000000121212e211 */ /* 0x000fe400078f08ff */
[----:B0-----:R-:W-:Y:S02]  /*6df0*/  @!P5 LOP3.LUT R3, R16, 0xfffffffe, RZ, 0xc0, !PT ;  /* 0xfffffffe1003d812 */ /* 0x001fe400078ec0ff */
[----:B-1----:R-:W-:Y:S02]  /*6e00*/  @!P6 LOP3.LUT R5, R18, 0xfffffffe, RZ, 0xc0, !PT ;  /* 0xfffffffe1205e812 */ /* 0x002fe400078ec0ff */
[----:B------:R-:W-:Y:S01]  /*6e10*/  @!P0 LEA.HI R0, R0, R0, RZ, 0x1 ;  /* 0x0000000000008211 */ /* 0x000fe200078f08ff */
[--C-:B------:R-:W-:Y:S01]  /*6e20*/  @!P5 IMAD.WIDE R2, R3, 0x4, R12.reuse ;  /* 0x000000040302d825 */ /* 0x100fe200078e020c */
[----:B------:R-:W-:Y:S02]  /*6e30*/  @!P1 LEA.HI R14, R14, R14, RZ, 0x1 ;  /* 0x0000000e0e0e9211 */ /* 0x000fe400078f08ff */
[----:B------:R-:W-:Y:S01]  /*6e40*/  @!P2 LEA.HI R15, R15, R15, RZ, 0x1 ;  /* 0x0000000f0f0fa211 */ /* 0x000fe200078f08ff */
[----:B------:R-:W-:Y:S01]  /*6e50*/  @!P6 IMAD.WIDE R4, R5, 0x4, R12 ;  /* 0x000000040504e825 */ /* 0x000fe200078e020c */
[----:B------:R-:W-:Y:S01]  /*6e60*/  @!P3 LEA.HI R17, R17, R17, RZ, 0x1 ;  /* 0x000000111111b211 */ /* 0x000fe200078f08ff */
[----:B------:R0:W-:Y:S01]  /*6e70*/  @!P5 ST.E.64 desc[UR38][R2.64], R58 ;  /* 0x0000003a0200d985 */ /* 0x0001e2000c101b26 */
[----:B------:R-:W-:-:S02]  /*6e80*/  @!P4 LEA.HI R20, R20, R20, RZ, 0x1 ;  /* 0x000000141414c211 */ /* 0x000fc400078f08ff */
[----:B--2---:R-:W-:Y:S01]  /*6e90*/  @!P0 LOP3.LUT R7, R0, 0xfffffffe, RZ, 0xc0, !PT ;  /* 0xfffffffe00078812 */ /* 0x004fe200078ec0ff */
[----:B------:R1:W-:Y:S01]  /*6ea0*/  @!P6 ST.E.64 desc[UR38][R4.64], R62 ;  /* 0x0000003e0400e985 */ /* 0x0003e2000c101b26 */
[----:B---3--:R-:W-:Y:S02]  /*6eb0*/  @!P1 LOP3.LUT R9, R14, 0xfffffffe, RZ, 0xc0, !PT ;  /* 0xfffffffe0e099812 */ /* 0x008fe400078ec0ff */
[----:B------:R-:W-:Y:S02]  /*6ec0*/  @!P2 LOP3.LUT R15, R15, 0xfffffffe, RZ, 0xc0, !PT ;  /* 0xfffffffe0f0fa812 */ /* 0x000fe400078ec0ff */
[----:B------:R-:W-:Y:S02]  /*6ed0*/  @!P3 LOP3.LUT R17, R17, 0xfffffffe, RZ, 0xc0, !PT ;  /* 0xfffffffe1111b812 */ /* 0x000fe400078ec0ff */
[----:B----4-:R-:W-:Y:S02]  /*6ee0*/  @!P4 LOP3.LUT R11, R20, 0xfffffffe, RZ, 0xc0, !PT ;  /* 0xfffffffe140bc812 */ /* 0x010fe400078ec0ff */
[----:B------:R-:W-:Y:S01]  /*6ef0*/  IADD3 R19, R19, 0x78, RZ ;  /* 0x0000007813137810 */ /* 0x000fe20007ffe0ff */
[----:B0-----:R-:W-:-:S04]  /*6f00*/  @!P0 IMAD.WIDE R2, R7, 0x4, R12 ;  /* 0x0000000407028825 */ /* 0x001fc800078e020c */
[--C-:B-1----:R-:W-:Y:S01]  /*6f10*/  @!P1 IMAD.WIDE R4, R9, 0x4, R12.reuse ;  /* 0x0000000409049825 */ /* 0x102fe200078e020c */
[----:B------:R0:W-:Y:S01]  /*6f20*/  @!P0 ST.E.64 desc[UR38][R2.64], R66 ;  /* 0x0000004202008985 */ /* 0x0001e2000c101b26 */
[----:B------:R-:W-:Y:S02]  /*6f30*/  ISETP.GE.AND P0, PT, R19, UR4, PT ;  /* 0x0000000413007c0c */ /* 0x000fe4000bf06270 */
[--C-:B------:R-:W-:Y:S01]  /*6f40*/  @!P2 IMAD.WIDE R6, R15, 0x4, R12.reuse ;  /* 0x000000040f06a825 */ /* 0x100fe200078e020c */
[----:B------:R0:W-:Y:S03]  /*6f50*/  @!P1 ST.E.64 desc[UR38][R4.64], R70 ;  /* 0x0000004604009985 */ /* 0x0001e6000c101b26 */
[--C-:B------:R-:W-:Y:S01]  /*6f60*/  @!P3 IMAD.WIDE R8, R17, 0x4, R12.reuse ;  /* 0x000000041108b825 */ /* 0x100fe200078e020c */
[----:B------:R0:W-:Y:S03]  /*6f70*/  @!P2 ST.E.64 desc[UR38][R6.64], R74 ;  /* 0x0000004a0600a985 */ /* 0x0001e6000c101b26 */
[----:B------:R-:W-:Y:S01]  /*6f80*/  @!P4 IMAD.WIDE R10, R11, 0x4, R12 ;  /* 0x000000040b0ac825 */ /* 0x000fe200078e020c */
[----:B------:R0:W-:Y:S04]  /*6f90*/  @!P3 ST.E.64 desc[UR38][R8.64], R78 ;  /* 0x0000004e0800b985 */ /* 0x0001e8000c101b26 */
[----:B------:R0:W-:Y:S01]  /*6fa0*/  @!P4 ST.E.64 desc[UR38][R10.64], R82 ;  /* 0x000000520a00c985 */ /* 0x0001e2000c101b26 */
[----:B------:R-:W-:Y:S05]  /*6fb0*/  @P0 BRA `(.L_x_8) ;  /* 0x0000003c00480947 */ /* 0x000fea0003800000 */
[----:B------:R-:W-:-:S04]  /*6fc0*/  LEA.HI R19, R19, R19, RZ, 0x1 ;  /* 0x0000001313137211 */ /* 0x000fc800078f08ff */
[----:B0-----:R-:W-:-:S05]  /*6fd0*/  LOP3.LUT R3, R19, 0xfffffffe, RZ, 0xc0, !PT ;  /* 0xfffffffe13037812 */ /* 0x001fca00078ec0ff */
[----:B------:R-:W-:-:S05]  /*6fe0*/  IMAD.WIDE R2, R3, 0x4, R12 ;  /* 0x0000000403027825 */ /* 0x000fca00078e020c */
[----:B------:R0:W-:Y:S01]  /*6ff0*/  ST.E.64 desc[UR38][R2.64], R86 ;  /* 0x0000005602007985 */ /* 0x0001e2000c101b26 */
[----:B------:R-:W-:Y:S05]  /*7000*/  BRA `(.L_x_8) ;  /* 0x0000003c00347947 */ /* 0x000fea0003800000 */
.L_x_35:
[----:B------:R-:W0:Y:S02]  /*7010*/  S2R R0, SR_TID.X ;  /* 0x0000000000007919 */ /* 0x000e240000002100 */
[----:B0-----:R-:W-:-:S05]  /*7020*/  VIADD R3, R0, 0xffffff80 ;  /* 0xffffff8000037836 */ /* 0x001fca0000000000 */
[----:B------:R-:W-:-:S13]  /*7030*/  ISETP.GT.AND P0, PT, R3, 0x7f, PT ;  /* 0x0000007f0300780c */ /* 0x000fda0003f04270 */
[----:B------:R-:W-:Y:S05]  /*7040*/  @P0 BRA `(.L_x_8) ;  /* 0x0000003c00240947 */ /* 0x000fea0003800000 */
[----:B------:R-:W0:Y:S01]  /*7050*/  S2R R3, SR_CTAID.X ;  /* 0x0000000000037919 */ /* 0x000e220000002500 */
[----:B------:R-:W1:Y:S01]  /*7060*/  LDC R8, c[0x0][0xbe8] ;  /* 0x0002fa00ff087b82 */ /* 0x000e620000000800 */
[----:B------:R-:W-:Y:S01]  /*7070*/  ULDC UR4, c[0x0][0xa88] ;  /* 0x0002a20000047ab9 */ /* 0x000fe20000000800 */
[----:B0-----:R-:W-:Y:S02]  /*7080*/  IMAD R0, R3, 0x80, R0 ;  /* 0x0000008003007824 */ /* 0x001fe400078e0200 */
[----:B-1----:R-:W-:-:S03]  /*7090*/  IMAD R3, R8, UR4, RZ ;  /* 0x0000000408037c24 */ /* 0x002fc6000f8e02ff */
[----:B------:R-:W-:-:S04]  /*70a0*/  IADD3 R0, R0, -0x80, RZ ;  /* 0xffffff8000007810 */ /* 0x000fc80007ffe0ff */
[----:B------:R-:W-:-:S13]  /*70b0*/  ISETP.GE.AND P0, PT, R0, R3, PT ;  /* 0x000000030000720c */ /* 0x000fda0003f06270 */
[----:B------:R-:W-:Y:S05]  /*70c0*/  @P0 BRA `(.L_x_8) ;  /* 0x0000003c00040947 */ /* 0x000fea0003800000 */
[----:B------:R-:W-:Y:S01]  /*70d0*/  ISETP.NE.AND P0, PT, R8, 0x1, PT ;  /* 0x000000010800780c */ /* 0x000fe20003f05270 */
[----:B------:R-:W0:Y:S01]  /*70e0*/  S2UR UR4, SR_CTAID.Z ;  /* 0x00000000000479c3 */ /* 0x000e220000002700 */
[--C-:B------:R-:W-:Y:S01]  /*70f0*/  SHF.R.S32.HI R3, RZ, 0x1f, R2.reuse ;  /* 0x0000001fff037819 */ /* 0x100fe20000011402 */
[----:B------:R-:W-:Y:S01]  /*7100*/  ULDC.64 UR6, c[0x0][0xbd0] ;  /* 0x0002f40000067ab9 */ /* 0x000fe20000000a00 */
[----:B------:R-:W-:Y:S02]  /*7110*/  IMAD.MOV R7, RZ, RZ, -R2 ;  /* 0x000000ffff077224 */ /* 0x000fe400078e0a02 */
[----:B------:R-:W-:-:S03]  /*7120*/  IMAD.WIDE.U32 R4, R2, UR6, RZ ;  /* 0x0000000602047c25 */ /* 0x000fc6000f8e00ff */
[----:B------:R-:W1:Y:S01]  /*7130*/  LDC.64 R12, c[0x0][0xbd8] ;  /* 0x0002f600ff0c7b82 */ /* 0x000e620000000a00 */
[----:B------:R-:W-:-:S04]  /*7140*/  IMAD R3, R3, UR6, RZ ;  /* 0x0000000603037c24 */ /* 0x000fc8000f8e02ff */
[----:B------:R-:W-:Y:S02]  /*7150*/  IMAD R3, R2, UR7, R3 ;  /* 0x0000000702037c24 */ /* 0x000fe4000f8e0203 */
[----:B------:R-:W-:Y:S01]  /*7160*/  IMAD.MOV.U32 R2, RZ, RZ, R4 ;  /* 0x000000ffff027224 */ /* 0x000fe200078e0004 */
[----:B------:R-:W2:Y:S01]  /*7170*/  @P0 LDC R9, c[0x0][0xbec] ;  /* 0x0002fb00ff090b82 */ /* 0x000ea20000000800 */
[----:B------:R-:W-:Y:S01]  /*7180*/  IMAD.IADD R3, R5, 0x1, R3 ;  /* 0x0000000105037824 */ /* 0x000fe200078e0203 */
[----:B------:R-:W-:-:S06]  /*7190*/  MOV R5, R0 ;  /* 0x0000000000057202 */ /* 0x000fcc0000000f00 */
[----:B------:R-:W3:Y:S01]  /*71a0*/  S2UR UR8, SR_CTAID.Y ;  /* 0x00000000000879c3 */ /* 0x000ee20000002600 */
[----:B0-----:R-:W-:-:S07]  /*71b0*/  USHF.R.S32.HI UR5, URZ, 0x1f, UR4 ;  /* 0x0000001f3f057899 */ /* 0x001fce0008011404 */
[----:B------:R-:W3:Y:S01]  /*71c0*/  LDC R10, c[0x0][0xc50] ;  /* 0x00031400ff0a7b82 */ /* 0x000ee20000000800 */
[C---:B-1----:R-:W-:Y:S02]  /*71d0*/  IMAD R14, R12.reuse, UR5, RZ ;  /* 0x000000050c0e7c24 */ /* 0x042fe4000f8e02ff */
[----:B------:R-:W-:-:S04]  /*71e0*/  IMAD.WIDE.U32 R2, R12, UR4, R2 ;  /* 0x000000040c027c25 */ /* 0x000fc8000f8e0002 */
[----:B------:R-:W-:Y:S01]  /*71f0*/  IMAD R13, R13, UR4, R14 ;  /* 0x000000040d0d7c24 */ /* 0x000fe2000f8e020e */
[----:B------:R-:W0:Y:S01]  /*7200*/  @P0 LDC R11, c[0x0][0xbf0] ;  /* 0x0002fc00ff0b0b82 */ /* 0x000e220000000800 */
[----:B--2---:R-:W-:Y:S01]  /*7210*/  @P0 IMAD.HI.U32 R6, R0, R9, RZ ;  /* 0x0000000900060227 */ /* 0x004fe200078e00ff */
[----:B------:R-:W-:Y:S02]  /*7220*/  ULDC.64 UR4, c[0x0][0xbe0] ;  /* 0x0002f80000047ab9 */ /* 0x000fe40000000a00 */
[----:B------:R-:W-:Y:S01]  /*7230*/  IADD3 R3, R13, R3, RZ ;  /* 0x000000030d037210 */ /* 0x000fe20007ffe0ff */
[----:B---3--:R-:W-:-:S04]  /*7240*/  IMAD R9, R10, R7, UR8 ;  /* 0x000000080a097e24 */ /* 0x008fc8000f8e0207 */
[----:B------:R-:W-:Y:S01]  /*7250*/  IMAD.WIDE.U32 R2, R9, UR4, R2 ;  /* 0x0000000409027c25 */ /* 0x000fe2000f8e0002 */
[----:B------:R-:W-:Y:S02]  /*7260*/  SHF.R.S32.HI R4, RZ, 0x1f, R9 ;  /* 0x0000001fff047819 */ /* 0x000fe40000011409 */
[----:B0-----:R-:W-:-:S03]  /*7270*/  @P0 SHF.R.U32.HI R5, RZ, R11, R6 ;  /* 0x0000000bff050219 */ /* 0x001fc60000011606 */
[----:B------:R-:W-:Y:S01]  /*7280*/  IMAD R4, R4, UR4, RZ ;  /* 0x0000000404047c24 */ /* 0x000fe2000f8e02ff */
[----:B------:R-:W-:Y:S01]  /*7290*/  IADD3 R2, P0, R5, R2, RZ ;  /* 0x0000000205027210 */ /* 0x000fe20007f1e0ff */
[--C-:B------:R-:W-:Y:S02]  /*72a0*/  IMAD.MOV R7, RZ, RZ, -R5.reuse ;  /* 0x000000ffff077224 */ /* 0x100fe400078e0a05 */
[----:B------:R-:W-:Y:S01]  /*72b0*/  IMAD R4, R9, UR5, R4 ;  /* 0x0000000509047c24 */ /* 0x000fe2000f8e0204 */
[----:B------:R-:W-:Y:S01]  /*72c0*/  SHF.R.S32.HI R9, RZ, 0x1f, R5 ;  /* 0x0000001fff097819 */ /* 0x000fe20000011405 */
[----:B------:R-:W-:Y:S01]  /*72d0*/  IMAD R7, R8, R7, R0 ;  /* 0x0000000708077224 */ /* 0x000fe200078e0200 */
[----:B------:R-:W-:Y:S02]  /*72e0*/  ULDC.64 UR4, c[0x0][0xbc8] ;  /* 0x0002f20000047ab9 */ /* 0x000fe40000000a00 */
[----:B------:R-:W-:Y:S02]  /*72f0*/  IADD3.X R3, R9, R3, R4, P0, !PT ;  /* 0x0000000309037210 */ /* 0x000fe400007fe404 */
[----:B------:R-:W-:Y:S01]  /*7300*/  SHF.R.S32.HI R0, RZ, 0x1f, R7 ;  /* 0x0000001fff007819 */ /* 0x000fe20000011407 */
[----:B------:R-:W-:-:S04]  /*7310*/  IMAD.WIDE.U32 R2, R7, UR4, R2 ;  /* 0x0000000407027c25 */ /* 0x000fc8000f8e0002 */
[----:B------:R-:W-:-:S04]  /*7320*/  IMAD R0, R0, UR4, RZ ;  /* 0x0000000400007c24 */ /* 0x000fc8000f8e02ff */
[----:B------:R-:W-:Y:S01]  /*7330*/  IMAD R5, R7, UR5, R0 ;  /* 0x0000000507057c24 */ /* 0x000fe2000f8e0200 */
[----:B------:R-:W-:Y:S02]  /*7340*/  ULDC.64 UR4, c[0x0][0xba8] ;  /* 0x0002ea0000047ab9 */ /* 0x000fe40000000a00 */
[----:B------:R-:W-:Y:S01]  /*7350*/  LEA R4, P0, R2, UR4, 0x2 ;  /* 0x0000000402047c11 */ /* 0x000fe2000f8010ff */
[----:B------:R-:W-:-:S05]  /*7360*/  IMAD.IADD R3, R3, 0x1, R5 ;  /* 0x0000000103037824 */ /* 0x000fca00078e0205 */
[----:B------:R-:W-:Y:S01]  /*7370*/  LEA.HI.X R5, R2, UR5, R3, 0x2, P0 ;  /* 0x0000000502057c11 */ /* 0x000fe200080f1403 */
[----:B------:R-:W-:-:S05]  /*7380*/  IMAD.MOV.U32 R3, RZ, RZ, -0x800000 ;  /* 0xff800000ff037424 */ /* 0x000fca00078e00ff */
[----:B------:R0:W-:Y:S01]  /*7390*/  STG.E desc[UR38][R4.64], R3 ;  /* 0x0000000304007986 */ /* 0x0001e2000c101926 */
[----:B------:R-:W-:Y:S05]  /*73a0*/  BRA `(.L_x_8) ;  /* 0x00000038004c7947 */ /* 0x000fea0003800000 */
.L_x_6:
[----:B------:R-:W-:-:S08]  /*73b0*/  NOP ;  /* 0x0000000000007918 */ /* 0x000fd00000000000 */
[----:B------:R-:W0:-:S00]  /*73c0*/  USETMAXREG.DEALLOC.CTAPOOL 0x28 ;  /* 0x00000028000079c8 */ /* 0x000e0000080e0500 */
[----:B0-----:R-:W-:Y:S01]  /*73d0*/  LOP3.LUT R17, R0, 0x3, RZ, 0xc0, !PT ;  /* 0x0000000300117812 */ /* 0x001fe200078ec0ff */
[----:B------:R-:W0:Y:S05]  /*73e0*/  S2R R27, SR_CTAID.Z ;  /* 0x00000000001b7919 */ /* 0x000e2a0000002700 */
[----:B------:R-:W1:Y:S01]  /*73f0*/  S2UR UR6, SR_CTAID.Y ;  /* 0x00000000000679c3 */ /* 0x000e620000002600 */
[----:B------:R-:W2:Y:S02]  /*7400*/  SHFL.IDX PT, R0, R17, RZ, 0x1f ;  /* 0x00001fff11007589 */ /* 0x000ea400000e0000 */
[----:B--2---:R-:W-:-:S13]  /*7410*/  ISETP.NE.AND P0, PT, R0, RZ, PT ;  /* 0x000000ff0000720c */ /* 0x004fda0003f05270 */
[----:B01----:R-:W-:Y:S05]  /*7420*/  @!P0 BRA `(.L_x_38) ;  /* 0x0000000000288947 */ /* 0x003fea0003800000 */
[----:B------:R-:W-:Y:S01]  /*7430*/  ULDC UR7, c[0x0][0xc50] ;  /* 0x0003140000077ab9 */ /* 0x000fe20000000800 */
[----:B------:R-:W-:Y:S01]  /*7440*/  UMOV UR42, UR6 ;  /* 0x00000006002a7c82 */ /* 0x000fe20008000000 */
[----:B------:R-:W-:-:S06]  /*7450*/  UISETP.NE.AND UP0, UPT, UR7, 0x1, UPT ;  /* 0x000000010700788c */ /* 0x000fcc000bf05270 */
[----:B------:R-:W-:-:S13]  /*7460*/  PLOP3.LUT P0, PT, PT, PT, UP0, 0x80, 0x0 ;  /* 0x000000000000781c */ /* 0x000fda0003f0f008 */
[----:B------:R-:W-:Y:S05]  /*7470*/  @!P0 BRA `(.L_x_39) ;  /* 0x0000000000308947 */ /* 0x000fea0003800000 */
[----:B------:R-:W-:Y:S01]  /*7480*/  ULDC UR4, c[0x0][0xc54] ;  /* 0x0003150000047ab9 */ /* 0x000fe20000000800 */
[----:B------:R-:W-:Y:S01]  /*7490*/  ULDC UR42, c[0x0][0xc58] ;  /* 0x00031600002a7ab9 */ /* 0x000fe20000000800 */
[----:B------:R-:W-:-:S04]  /*74a0*/  UIMAD.WIDE.U32 UR4, UR6, UR4, URZ ;  /* 0x00000004060472a5 */ /* 0x000fc8000f8e003f */
[----:B------:R-:W-:Y:S01]  /*74b0*/  USHF.R.U32.HI UR42, URZ, UR42, UR5 ;  /* 0x0000002a3f2a7299 */ /* 0x000fe20008011605 */
[----:B------:R-:W-:Y:S11]  /*74c0*/  BRA `(.L_x_39) ;  /* 0x00000000001c7947 */ /* 0x000ff60003800000 */
.L_x_38:
[----:B------:R-:W-:Y:S01]  /*74d0*/  ULDC UR7, c[0x0][0xc50] ;  /* 0x0003140000077ab9 */ /* 0x000fe20000000800 */
[----:B------:R-:W-:Y:S01]  /*74e0*/  UMOV UR42, UR6 ;  /* 0x00000006002a7c82 */ /* 0x000fe20008000000 */
[----:B------:R-:W-:-:S11]  /*74f0*/  UISETP.NE.AND UP0, UPT, UR7, 0x1, UPT ;  /* 0x000000010700788c */ /* 0x000fd6000bf05270 */
[----:B------:R-:W-:Y:S01]  /*7500*/  @UP0 ULDC UR4, c[0x0][0xc54] ;  /* 0x0003150000040ab9 */ /* 0x000fe20000000800 */
[----:B------:R-:W-:Y:S01]  /*7510*/  @UP0 ULDC UR8, c[0x0][0xc58] ;  /* 0x0003160000080ab9 */ /* 0x000fe20000000800 */
[----:B------:R-:W-:-:S04]  /*7520*/  UIMAD.WIDE.U32 UR4, UR6, UR4, URZ ;  /* 0x00000004060472a5 */ /* 0x000fc8000f8e003f */
[----:B------:R-:W-:-:S12]  /*7530*/  @UP0 USHF.R.U32.HI UR42, URZ, UR8, UR5 ;  /* 0x000000083f2a0299 */ /* 0x000fd80008011605 */
.L_x_39:
[----:B------:R-:W-:Y:S01]  /*7540*/  ISETP.GE.AND P0, PT, R27, RZ, PT ;  /* 0x000000ff1b00720c */ /* 0x000fe20003f06270 */
[----:B------:R-:W-:Y:S01]  /*7550*/  UIADD3 UR4, -UR42, URZ, URZ ;  /* 0x0000003f2a047290 */ /* 0x000fe2000fffe13f */
[----:B------:R-:W-:Y:S01]  /*7560*/  MOV R0, 0x1 ;  /* 0x0000000100007802 */ /* 0x000fe20000000f00 */
[----:B------:R-:W-:Y:S02]  /*7570*/  IMAD.MOV.U32 R2, RZ, RZ, RZ ;  /* 0x000000ffff027224 */ /* 0x000fe400078e00ff */
[----:B------:R-:W-:Y:S01]  /*7580*/  UIMAD UR6, UR7, UR4, UR6 ;  /* 0x00000004070672a4 */ /* 0x000fe2000f8e0206 */
[----:B------:R-:W-:-:S07]  /*7590*/  IMAD.MOV.U32 R8, RZ, RZ, 0x1 ;  /* 0x00000001ff087424 */ /* 0x000fce00078e00ff */
[----:B------:R-:W-:Y:S05]  /*75a0*/  @!P0 BRA `(.L_x_40) ;  /* 0x00000034000c8947 */ /* 0x000fea0003800000 */
[----:B------:R-:W0:Y:S01]  /*75b0*/  LDC.64 R2, c[0x0][0xa28] ;  /* 0x00028a00ff027b82 */ /* 0x000e220000000a00 */
[----:B------:R-:W-:Y:S01]  /*75c0*/  ULDC.64 UR4, c[0x0][0x418] ;  /* 0x0001060000047ab9 */ /* 0x000fe20000000a00 */
[----:B------:R-:W-:Y:S01]  /*75d0*/  ULDC UR43, c[0x0][0x2f0] ;  /* 0x0000bc00002b7ab9 */ /* 0x000fe20000000800 */
[----:B------:R-:W-:Y:S02]  /*75e0*/  MOV R18, RZ ;  /* 0x000000ff00127202 */ /* 0x000fe40000000f00 */
[----:B0-----:R-:W-:-:S04]  /*75f0*/  ISETP.NE.U32.AND P0, PT, R2, RZ, PT ;  /* 0x000000ff0200720c */ /* 0x001fc80003f05070 */
[----:B------:R-:W-:Y:S01]  /*7600*/  ISETP.NE.AND.EX P0, PT, R3, RZ, PT, P0 ;  /* 0x000000ff0300720c */ /* 0x000fe20003f05300 */
[----:B------:R-:W-:-:S03]  /*7610*/  UISETP.NE.U32.AND UP0, UPT, UR4, URZ, UPT ;  /* 0x0000003f0400728c */ /* 0x000fc6000bf05070 */
[----:B------:R-:W-:-:S09]  /*7620*/  ULDC UR4, c[0x0][0x424] ;  /* 0x0001090000047ab9 */ /* 0x000fd20000000800 */
[----:B------:R-:W0:Y:S01]  /*7630*/  @P0 LDC.64 R2, c[0x0][0xa28] ;  /* 0x00028a00ff020b82 */ /* 0x000e220000000a00 */
[----:B------:R-:W-:-:S04]  /*7640*/  UISETP.NE.AND.EX UP0, UPT, UR5, URZ, UPT, UP0 ;  /* 0x0000003f0500728c */ /* 0x000fc8000bf05300 */
[----:B------:R-:W-:-:S04]  /*7650*/  USEL UR4, UR4, 0x1, UP0 ;  /* 0x0000000104047887 */ /* 0x000fc80008000000 */
[----:B------:R-:W-:Y:S01]  /*7660*/  UIMAD UR43, UR4, UR43, URZ ;  /* 0x0000002b042b72a4 */ /* 0x000fe2000f8e023f */
[----:B------:R-:W1:Y:S03]  /*7670*/  S2R R24, SR_CTAID.X ;  /* 0x0000000000187919 */ /* 0x000e660000002500 */
[----:B------:R-:W-:Y:S02]  /*7680*/  UISETP.GE.AND UP0, UPT, UR43, 0x1, UPT ;  /* 0x000000012b00788c */ /* 0x000fe4000bf06270 */
[----:B------:R-:W-:Y:S01]  /*7690*/  UIADD3 UR4, UR43, 0x5f, URZ ;  /* 0x0000005f2b047890 */ /* 0x000fe2000fffe03f */
[----:B0-----:R-:W-:-:S05]  /*76a0*/  @P0 IMAD.WIDE R2, R27, 0x4, R2 ;  /* 0x000000041b020825 */ /* 0x001fca00078e0202 */
[----:B------:R0:W5:Y:S01]  /*76b0*/  @P0 LDG.E R18, desc[UR38][R2.64] ;  /* 0x0000002602120981 */ /* 0x000162000c1e1900 */
[----:B------:R-:W-:Y:S01]  /*76c0*/  PLOP3.LUT P0, PT, PT, PT, UP0, 0x80, 0x0 ;  /* 0x000000000000781c */ /* 0x000fe20003f0f008 */
[----:B------:R-:W-:Y:S02]  /*76d0*/  UIMAD.WIDE UR4, UR4, 0x2aaaaaab, URZ ;  /* 0x2aaaaaab040478a5 */ /* 0x000fe4000f8e023f */
[----:B------:R-:W-:Y:S02]  /*76e0*/  ULOP3.LUT UR47, UR6, 0xffff, URZ, 0xc0, !UPT ;  /* 0x0000ffff062f7892 */ /* 0x000fe4000f8ec03f */
[----:B------:R-:W-:Y:S01]  /*76f0*/  USHF.R.U32.HI UR44, URZ, 0x1f, UR5 ;  /* 0x0000001f3f2c7899 */ /* 0x000fe20008011605 */
[----:B------:R-:W-:-:S03]  /*7700*/  UMOV UR37, URZ ;  /* 0x0000003f00257c82 */ /* 0x000fc60008000000 */
[----:B------:R-:W-:-:S04]  /*7710*/  ULEA.HI.SX32 UR44, UR5, UR44, 0x1c ;  /* 0x0000002c052c7291 */ /* 0x000fc8000f8fe23f */
[----:B01----:R-:W-:Y:S08]  /*7720*/  @!P0 BRA `(.L_x_41) ;  /* 0x0000000000848947 */ /* 0x003ff00003800000 */
[----:B------:R-:W-:Y:S01]  /*7730*/  USHF.R.U32.HI UR6, URZ, 0x10, UR6 ;  /* 0x000000103f067899 */ /* 0x000fe20008011606 */
[----:B------:R-:W-:-:S03]  /*7740*/  UMOV UR4, URZ ;  /* 0x0000003f00047c82 */ /* 0x000fc60008000000 */
[----:B------:R-:W-:-:S11]  /*7750*/  UISETP.NE.AND UP0, UPT, UR6, URZ, UPT ;  /* 0x0000003f0600728c */ /* 0x000fd6000bf05270 */
[----:B------:R-:W-:Y:S02]  /*7760*/  @!UP0 ULDC UR6, c[0x0][0x9f0] ;  /* 0x00027c0000068ab9 */ /* 0x000fe40000000800 */
[----:B------:R-:W-:Y:S01]  /*7770*/  IABS R2, UR6 ;  /* 0x0000000600027c13 */ /* 0x000fe20008000000 */
[----:B------:R-:W-:Y:S02]  /*7780*/  UIADD3 UR7, UR44, -0x1, UR6 ;  /* 0xffffffff2c077890 */ /* 0x000fe4000fffe006 */
[----:B------:R-:W-:Y:S02]  /*7790*/  IABS R5, UR6 ;  /* 0x0000000600057c13 */ /* 0x000fe40008000000 */
[----:B------:R-:W-:Y:S02]  /*77a0*/  R2UR UR10, R2 ;  /* 0x00000000020a72ca */ /* 0x000fe400000e0000 */
[----:B------:R-:W-:Y:S01]  /*77b0*/  IABS R4, UR7 ;  /* 0x0000000700047c13 */ /* 0x000fe20008000000 */
[----:B------:R-:W-:-:S03]  /*77c0*/  ULOP3.LUT UR7, UR7, UR6, URZ, 0x3c, !UPT ;  /* 0x0000000607077292 */ /* 0x000fc6000f8e3c3f */
[----:B------:R-:W-:-:S07]  /*77d0*/  R2UR UR9, R4 ;  /* 0x00000000040972ca */ /* 0x000fce00000e0000 */
[----:B------:R-:W0:Y:S08]  /*77e0*/  I2F.RP R2, UR10 ;  /* 0x0000000a00027d06 */ /* 0x000e300008209400 */
[----:B0-----:R-:W0:Y:S02]  /*77f0*/  MUFU.RCP R2, R2 ;  /* 0x0000000200027308 */ /* 0x001e240000001000 */
[----:B0-----:R-:W-:-:S02]  /*7800*/  VIADD R3, R2, 0xffffffe ;  /* 0x0ffffffe02037836 */ /* 0x001fc40000000000 */
[----:B------:R-:W-:-:S04]  /*7810*/  IMAD.MOV R2, RZ, RZ, -R5 ;  /* 0x000000ffff027224 */ /* 0x000fc800078e0a05 */
[----:B------:R-:W0:Y:S02]  /*7820*/  F2I.FTZ.U32.TRUNC.NTZ R3, R3 ;  /* 0x0000000300037305 */ /* 0x000e24000021f000 */
[----:B0-----:R-:W-:-:S13]  /*7830*/  R2UR UR5, R3 ;  /* 0x00000000030572ca */ /* 0x001fda00000e0000 */
[----:B------:R-:W-:-:S04]  /*7840*/  UIADD3 UR8, URZ, -UR5, URZ ;  /* 0x800000053f087290 */ /* 0x000fc8000fffe03f */
[----:B------:R-:W-:-:S04]  /*7850*/  UIMAD UR8, UR8, UR10, URZ ;  /* 0x0000000a080872a4 */ /* 0x000fc8000f8e023f */
[----:B------:R-:W-:-:S03]  /*7860*/  UIMAD.WIDE.U32 UR4, UR5, UR8, UR4 ;  /* 0x00000008050472a5 */ /* 0x000fc6000f8e0004 */
[----:B------:R-:W-:Y:S01]  /*7870*/  R2UR UR8, R2 ;  /* 0x00000000020872ca */ /* 0x000fe200000e0000 */
[----:B------:R-:W-:-:S12]  /*7880*/  UIMAD.WIDE.U32 UR4, UR5, UR9, URZ ;  /* 0x00000009050472a5 */ /* 0x000fd8000f8e003f */
[----:B------:R-:W-:-:S04]  /*7890*/  UIMAD UR4, UR5, UR8, UR9 ;  /* 0x00000008050472a4 */ /* 0x000fc8000f8e0209 */
[----:B------:R-:W-:-:S11]  /*78a0*/  UISETP.GT.U32.AND UP0, UPT, UR10, UR4, UPT ;  /* 0x000000040a00728c */ /* 0x000fd6000bf04070 */
[----:B------:R-:W-:Y:S02]  /*78b0*/  @!UP0 UIADD3 UR4, UR4, -UR10, URZ ;  /* 0x8000000a04048290 */ /* 0x000fe4000fffe03f */
[----:B------:R-:W-:Y:S02]  /*78c0*/  @!UP0 UIADD3 UR5, UR5, 0x1, URZ ;  /* 0x0000000105058890 */ /* 0x000fe4000fffe03f */
[----:B------:R-:W-:Y:S02]  /*78d0*/  UISETP.GE.U32.AND UP1, UPT, UR4, UR10, UPT ;  /* 0x0000000a0400728c */ /* 0x000fe4000bf26070 */
[----:B------:R-:W-:-:S09]  /*78e0*/  UISETP.GE.AND UP0, UPT, UR7, URZ, UPT ;  /* 0x0000003f0700728c */ /* 0x000fd2000bf06270 */
[----:B------:R-:W-:Y:S02]  /*78f0*/  @UP1 UIADD3 UR5, UR5, 0x1, URZ ;  /* 0x0000000105051890 */ /* 0x000fe4000fffe03f */
[----:B------:R-:W-:Y:S02]  /*7900*/  UISETP.NE.AND UP1, UPT, UR6, URZ, UPT ;  /* 0x0000003f0600728c */ /* 0x000fe4000bf25270 */
[----:B------:R-:W-:-:S09]  /*7910*/  @!UP0 UIADD3 UR5, -UR5, URZ, URZ ;  /* 0x0000003f05058290 */ /* 0x000fd2000fffe13f */
[----:B------:R-:W-:-:S07]  /*7920*/  @!UP1 ULOP3.LUT UR5, URZ, UR6, URZ, 0x33, !UPT ;  /* 0x000000063f059292 */ /* 0x000fce000f8e333f */
[----:B------:R-:W-:-:S05]  /*7930*/  UMOV UR37, UR5 ;  /* 0x0000000500257c82 */ /* 0x000fca0008000000 */
.L_x_41:
[----:B------:R-:W-:Y:S02]  /*7940*/  UIMAD UR48, UR47, UR37, URZ ;  /* 0x000000252f3072a4 */ /* 0x000fe4000f8e023f */
[----:B------:R-:W-:Y:S02]  /*7950*/  MOV R3, UR37 ;  /* 0x0000002500037c02 */ /* 0x000fe40008000f00 */
[----:B------:R-:W-:Y:S02]  /*7960*/  MOV R8, 0x1 ;  /* 0x0000000100087802 */ /* 0x000fe40000000f00 */
[----:B------:R-:W-:-:S05]  /*7970*/  IMAD.U32 R2, RZ, RZ, UR48 ;  /* 0x00000030ff027e24 */ /* 0x000fca000f8e00ff */
[----:B------:R-:W-:-:S04]  /*7980*/  VIADDMNMX R2, R2, R3, UR44, PT ;  /* 0x0000002c02027e46 */ /* 0x000fc8000b800103 */
[----:B------:R-:W-:Y:S01]  /*7990*/  R2UR UR49, R2 ;  /* 0x00000000023172ca */ /* 0x000fe200000e0000 */
[----:B------:R-:W-:-:S12]  /*79a0*/  IMAD.MOV.U32 R2, RZ, RZ, RZ ;  /* 0x000000ffff027224 */ /* 0x000fd800078e00ff */
[----:B------:R-:W-:-:S06]  /*79b0*/  UISETP.GT.AND UP0, UPT, UR49, UR48, UPT ;  /* 0x000000303100728c */ /* 0x000fcc000bf04270 */
[----:B------:R-:W-:-:S13]  /*79c0*/  PLOP3.LUT P0, PT, PT, PT, UP0, 0x80, 0x0 ;  /* 0x000000000000781c */ /* 0x000fda0003f0f008 */
[----:B------:R-:W-:Y:S05]  /*79d0*/  @!P0 BRA `(.L_x_40) ;  /* 0x0000003000008947 */ /* 0x000fea0003800000 */
[----:B------:R-:W0:Y:S01]  /*79e0*/  S2UR UR4, SR_CgaCtaId ;  /* 0x00000000000479c3 */ /* 0x000e220000008800 */
[----:B------:R-:W-:Y:S02]  /*79f0*/  UMOV UR45, 0x400 ;  /* 0x00000400002d7882 */ /* 0x000fe40000000000 */
[----:B0-----:R-:W-:-:S04]  /*7a00*/  ULEA UR45, UR4, UR45, 0x18 ;  /* 0x0000002d042d7291 */ /* 0x001fc8000f8ec03f */
[----:B------:R-:W-:-:S04]  /*7a10*/  UIADD3 UR4, UR45, 0x18400, URZ ;  /* 0x000184002d047890 */ /* 0x000fc8000fffe03f */
[----:B------:R-:W-:-:S06]  /*7a20*/  ULOP3.LUT UP0, URZ, UR4, 0x3ff, URZ, 0xc0, !UPT ;  /* 0x000003ff043f7892 */ /* 0x000fcc000f80c03f */
[----:B------:R-:W-:-:S13]  /*7a30*/  PLOP3.LUT P0, PT, PT, PT, UP0, 0x80, 0x0 ;  /* 0x000000000000781c */ /* 0x000fda0003f0f008 */
[----:B------:R-:W-:Y:S05]  /*7a40*/  @!P0 BRA `(.L_x_42) ;  /* 0x0000000000408947 */ /* 0x000fea0003800000 */
[----:B------:R-:W-:Y:S01]  /*7a50*/  MOV R2, 0x0 ;  /* 0x0000000000027802 */ /* 0x000fe20000000f00 */
[----:B------:R-:W-:Y:S01]  /*7a60*/  ULDC.64 UR4, c[0x4][0xf0] ;  /* 0x01003c0000047ab9 */ /* 0x000fe20000000a00 */
[----:B------:R-:W-:Y:S01]  /*7a70*/  ULDC.64 UR6, c[0x4][0xf8] ;  /* 0x01003e0000067ab9 */ /* 0x000fe20000000a00 */
[----:B------:R-:W-:Y:S01]  /*7a80*/  IMAD.U32 R4, RZ, RZ, UR4 ;  /* 0x00000004ff047e24 */ /* 0x000fe2000f8e00ff */
[----:B------:R-:W-:Y:S01]  /*7a90*/  MOV R6, UR6 ;  /* 0x0000000600067c02 */ /* 0x000fe20008000f00 */
[----:B------:R-:W-:Y:S01]  /*7aa0*/  IMAD.U32 R5, RZ, RZ, UR5 ;  /* 0x00000005ff057e24 */ /* 0x000fe2000f8e00ff */
[----:B------:R-:W0:Y:S01]  /*7ab0*/  LDC.64 R2, c[0x4][R2] ;  /* 0x0100000002027b82 */ /* 0x000e220000000a00 */
[----:B------:R-:W-:Y:S01]  /*7ac0*/  ULDC.64 UR4, c[0x4][0x70] ;  /* 0x01001c0000047ab9 */ /* 0x000fe20000000a00 */
[----:B------:R-:W-:Y:S01]  /*7ad0*/  IMAD.U32 R7, RZ, RZ, UR7 ;  /* 0x00000007ff077e24 */ /* 0x000fe2000f8e00ff */
[----:B------:R-:W-:Y:S01]  /*7ae0*/  MOV R11, UR5 ;  /* 0x00000005000b7c02 */ /* 0x000fe20008000f00 */
[----:B------:R-:W-:Y:S01]  /*7af0*/  IMAD.U32 R10, RZ, RZ, UR4 ;  /* 0x00000004ff0a7e24 */ /* 0x000fe2000f8e00ff */
[----:B------:R-:W-:Y:S01]  /*7b00*/  MOV R13, RZ ;  /* 0x000000ff000d7202 */ /* 0x000fe20000000f00 */
[----:B------:R-:W-:-:S02]  /*7b10*/  IMAD.MOV.U32 R8, RZ, RZ, 0x70 ;  /* 0x00000070ff087424 */ /* 0x000fc400078e00ff */
[----:B------:R-:W-:-:S07]  /*7b20*/  IMAD.MOV.U32 R12, RZ, RZ, 0x1 ;  /* 0x00000001ff0c7424 */ /* 0x000fce00078e00ff */
[----:B------:R-:W-:-:S07]  /*7b30*/  LEPC R20, `(.L_x_42) ;  /* 0x000000001014794e */ /* 0x000fce0000000000 */
[----:B0----5:R-:W-:Y:S05]  /*7b40*/  CALL.ABS.NOINC R2 ;  /* 0x0000000002007343 */ /* 0x021fea0003c00000 */
.L_x_42:
        /* <DEDUP_REMOVED lines=8> */
[----:B------:R0:W1:Y:S01]  /*7bd0*/  LDC.64 R2, c[0x4][R16] ;  /* 0x0100000010027b82 */ /* 0x0000620000000a00 */
[----:B------:R-:W-:Y:S01]  /*7be0*/  IMAD.U32 R5, RZ, RZ, UR5 ;  /* 0x00000005ff057e24 */ /* 0x000fe2000f8e00ff */
[----:B------:R-:W-:Y:S01]  /*7bf0*/  ULDC.64 UR4, c[0x4][0x78] ;  /* 0x01001e0000047ab9 */ /* 0x000fe20000000a00 */
[----:B------:R-:W-:Y:S01]  /*7c00*/  MOV R6, UR6 ;  /* 0x0000000600067c02 */ /* 0x000fe20008000f00 */
[----:B------:R-:W-:Y:S01]  /*7c10*/  IMAD.U32 R7, RZ, RZ, UR7 ;  /* 0x00000007ff077e24 */ /* 0x000fe2000f8e00ff */
[----:B------:R-:W-:Y:S01]  /*7c20*/  MOV R11, UR5 ;  /* 0x00000005000b7c02 */ /* 0x000fe20008000f00 */
[----:B------:R-:W-:Y:S01]  /*7c30*/  IMAD.U32 R10, RZ, RZ, UR4 ;  /* 0x00000004ff0a7e24 */ /* 0x000fe2000f8e00ff */
[----:B------:R-:W-:Y:S01]  /*7c40*/  MOV R13, RZ ;  /* 0x000000ff000d7202 */ /* 0x000fe20000000f00 */
[----:B------:R-:W-:-:S02]  /*7c50*/  IMAD.MOV.U32 R8, RZ, RZ, 0x70 ;  /* 0x00000070ff087424 */ /* 0x000fc400078e00ff */
[----:B0-----:R-:W-:-:S07]  /*7c60*/  IMAD.MOV.U32 R12, RZ, RZ, 0x1 ;  /* 0x00000001ff0c7424 */ /* 0x001fce00078e00ff */
[----:B------:R-:W-:-:S07]  /*7c70*/  LEPC R20, `(.L_x_44) ;  /* 0x000000001014794e */ /* 0x000fce0000000000 */
[----:B-1---5:R-:W-:Y:S05]  /*7c80*/  CALL.ABS.NOINC R2 ;  /* 0x0000000002007343 */ /* 0x022fea0003c00000 */
.L_x_44:
[----:B------:R0:W1:Y:S01]  /*7c90*/  LDC.64 R2, c[0x4][R16] ;  /* 0x0100000010027b82 */ /* 0x0000620000000a00 */
[----:B------:R-:W-:Y:S01]  /*7ca0*/  ULDC.64 UR4, c[0x4][0xf0] ;  /* 0x01003c0000047ab9 */ /* 0x000fe20000000a00 */
[----:B------:R-:W-:Y:S01]  /*7cb0*/  ULDC.64 UR6, c[0x4][0xf8] ;  /* 0x01003e0000067ab9 */ /* 0x000fe20000000a00 */
[----:B------:R-:W-:Y:S01]  /*7cc0*/  IMAD.U32 R4, RZ, RZ, UR4 ;  /* 0x00000004ff047e24 */ /* 0x000fe2000f8e00ff */
[----:B------:R-:W-:Y:S01]  /*7cd0*/  MOV R6, UR6 ;  /* 0x0000000600067c02 */ /* 0x000fe20008000f00 */
[----:B------:R-:W-:Y:S01]  /*7ce0*/  IMAD.U32 R5, RZ, RZ, UR5 ;  /* 0x00000005ff057e24 */ /* 0x000fe2000f8e00ff */
[----:B------:R-:W-:Y:S01]  /*7cf0*/  ULDC.64 UR4, c[0x4][0x80] ;  /* 0x0100200000047ab9 */ /* 0x000fe20000000a00 */
[----:B------:R-:W-:Y:S01]  /*7d00*/  IMAD.U32 R7, RZ, RZ, UR7 ;  /* 0x00000007ff077e24 */ /* 0x000fe2000f8e00ff */
[----:B------:R-:W-:Y:S01]  /*7d10*/  MOV R11, UR5 ;  /* 0x00000005000b7c02 */ /* 0x000fe20008000f00 */
[----:B------:R-:W-:Y:S01]  /*7d20*/  IMAD.U32 R10, RZ, RZ, UR4 ;  /* 0x00000004ff0a7e24 */ /* 0x000fe2000f8e00ff */
[----:B------:R-:W-:Y:S01]  /*7d30*/  MOV R13, RZ ;  /* 0x000000ff000d7202 */ /* 0x000fe20000000f00 */
[----:B------:R-:W-:-:S02]  /*7d40*/  IMAD.MOV.U32 R8, RZ, RZ, 0x70 ;  /* 0x00000070ff087424 */ /* 0x000fc400078e00ff */
[----:B0-----:R-:W-:-:S07]  /*7d50*/  IMAD.MOV.U32 R12, RZ, RZ, 0x1 ;  /* 0x00000001ff0c7424 */ /* 0x001fce00078e00ff */
[----:B------:R-:W-:-:S07]  /*7d60*/  LEPC R20, `(.L_x_43) ;  /* 0x000000001014794e */ /* 0x000fce0000000000 */
[----:B-1----:R-:W-:Y:S05]  /*7d70*/  CALL.ABS.NOINC R2 ;  /* 0x0000000002007343 */ /* 0x002fea0003c00000 */
.L_x_43:
[----:B------:R-:W0:Y:S01]  /*7d80*/  LDC.64 R2, c[0x0][0x9f8] ;  /* 0x00027e00ff027b82 */ /* 0x000e220000000a00 */
[----:B------:R-:W-:Y:S01]  /*7d90*/  IMAD.SHL.U32 R6, R25, 0x8, RZ ;  /* 0x0000000819067824 */ /* 0x000fe200078e00ff */
[----:B------:R-:W-:Y:S01]  /*7da0*/  ULDC UR4, c[0x0][0x2f4] ;  /* 0x0000bd0000047ab9 */ /* 0x000fe20000000800 */
[----:B------:R-:W-:Y:S01]  /*7db0*/  IMAD.MOV.U32 R32, RZ, RZ, R27 ;  /* 0x000000ffff207224 */ /* 0x000fe200078e001b */
[----:B------:R-:W-:-:S04]  /*7dc0*/  ULDC UR5, c[0x0][0x320] ;  /* 0x0000c80000057ab9 */ /* 0x000fc80000000800 */
[----:B------:R-:W1:Y:S01]  /*7dd0*/  LDC R16, c[0x0][0x430] ;  /* 0x00010c00ff107b82 */ /* 0x000e620000000800 */
[----:B0-----:R-:W-:-:S04]  /*7de0*/  ISETP.NE.U32.AND P0, PT, R2, RZ, PT ;  /* 0x000000ff0200720c */ /* 0x001fc80003f05070 */
[----:B------:R-:W-:-:S13]  /*7df0*/  ISETP.NE.AND.EX P0, PT, R3, RZ, PT, P0 ;  /* 0x000000ff0300720c */ /* 0x000fda0003f05300 */
[----:B------:R-:W0:Y:S01]  /*7e00*/  @P0 LDC.64 R2, c[0x0][0x9f8] ;  /* 0x00027e00ff020b82 */ /* 0x000e220000000a00 */
[----:B------:R-:W-:-:S04]  /*7e10*/  LOP3.LUT R30, R6, 0x38, RZ, 0xc0, !PT ;  /* 0x00000038061e7812 */ /* 0x000fc800078ec0ff */
[----:B------:R-:W-:Y:S02]  /*7e20*/  LOP3.LUT R19, R30, 0x40, RZ, 0xfc, !PT ;  /* 0x000000401e137812 */ /* 0x000fe400078efcff */
[----:B------:R-:W-:Y:S02]  /*7e30*/  LOP3.LUT R22, R22, 0xfffffffb, RZ, 0xc0, !PT ;  /* 0xfffffffb16167812 */ /* 0x000fe400078ec0ff */
[----:B------:R-:W-:Y:S01]  /*7e40*/  ISETP.GE.AND P2, PT, R19, UR4, PT ;  /* 0x0000000413007c0c */ /* 0x000fe2000bf46270 */
[----:B0-----:R-:W-:-:S05]  /*7e50*/  @P0 IMAD.WIDE R2, R27, 0x4, R2 ;  /* 0x000000041b020825 */ /* 0x001fca00078e0202 */
[----:B------:R0:W5:Y:S01]  /*7e60*/  @P0 LDG.E R32, desc[UR38][R2.64] ;  /* 0x0000002602200981 */ /* 0x000162000c1e1900 */
[C---:B------:R-:W-:Y:S01]  /*7e70*/  ISETP.GE.AND P0, PT, R30.reuse, UR4, PT ;  /* 0x000000041e007c0c */ /* 0x040fe2000bf06270 */
[----:B------:R-:W-:Y:S01]  /*7e80*/  UMOV UR6, 0xffffffff ;  /* 0xffffffff00067882 */ /* 0x000fe20000000000 */
[C---:B------:R-:W-:Y:S02]  /*7e90*/  LOP3.LUT R23, R30.reuse, 0x80, RZ, 0xfc, !PT ;  /* 0x000000801e177812 */ /* 0x040fe400078efcff */
[----:B------:R-:W-:Y:S02]  /*7ea0*/  SHF.L.U32 R26, R25, 0x4, RZ ;  /* 0x00000004191a7819 */ /* 0x000fe400000006ff */
[----:B------:R-:W-:Y:S02]  /*7eb0*/  ISETP.GE.AND P1, PT, R23, UR4, PT ;  /* 0x0000000417007c0c */ /* 0x000fe4000bf26270 */
[----:B------:R-:W-:Y:S02]  /*7ec0*/  ISETP.GE.AND P3, PT, R30, UR5, PT ;  /* 0x000000051e007c0c */ /* 0x000fe4000bf66270 */
[----:B------:R-:W-:-:S02]  /*7ed0*/  LOP3.LUT R10, R25, 0x7f, RZ, 0xc0, !PT ;  /* 0x0000007f190a7812 */ /* 0x000fc400078ec0ff */
[----:B------:R-:W-:Y:S02]  /*7ee0*/  LOP3.LUT R26, R26, 0x70, RZ, 0xc0, !PT ;  /* 0x000000701a1a7812 */ /* 0x000fe400078ec0ff */
[----:B------:R-:W-:Y:S02]  /*7ef0*/  @P0 LOP3.LUT R22, R22, 0x4, RZ, 0xfc, !PT ;  /* 0x0000000416160812 */ /* 0x000fe400078efcff */
[----:B------:R-:W-:Y:S02]  /*7f00*/  ISETP.GE.AND P0, PT, R19, UR5, PT ;  /* 0x0000000513007c0c */ /* 0x000fe4000bf06270 */
[----:B------:R-:W-:-:S04]  /*7f10*/  LOP3.LUT R22, R22, 0xfffffffd, RZ, 0xc0, !PT ;  /* 0xfffffffd16167812 */ /* 0x000fc800078ec0ff */
[----:B------:R-:W-:-:S04]  /*7f20*/  @P2 LOP3.LUT R22, R22, 0x2, RZ, 0xfc, !PT ;  /* 0x0000000216162812 */ /* 0x000fc800078efcff */
[----:B------:R-:W-:-:S04]  /*7f30*/  LOP3.LUT R22, R22, 0xfffffffe, RZ, 0xc0, !PT ;  /* 0xfffffffe16167812 */ /* 0x000fc800078ec0ff */
[----:B------:R-:W-:Y:S01]  /*7f40*/  @P1 LOP3.LUT R22, R22, 0x1, RZ, 0xfc, !PT ;  /* 0x0000000116161812 */ /* 0x000fe200078efcff */
[----:B01----:R-:W-:Y:S06]  /*7f50*/  BRA.DIV UR6, `(.L_x_45) ;  /* 0x0000002e06e07947 */ /* 0x003fec000b800000 */
.L_x_87:
[----:B------:R-:W-:Y:S01]  /*7f60*/  UIADD3 UR4, UR49, -0x1, URZ ;  /* 0xffffffff31047890 */ /* 0x000fe2000fffe03f */
[----:B------:R-:W-:Y:S02]  /*7f70*/  SHF.R.U32.HI R37, RZ, 0x3, R10 ;  /* 0x00000003ff257819 */ /* 0x000fe4000001160a */
[----:B------:R-:W-:Y:S02]  /*7f80*/  ISETP.NE.AND P2, PT, R16, 0x1, PT ;  /* 0x000000011000780c */ /* 0x000fe40003f45270 */
[----:B------:R-:W-:Y:S01]  /*7f90*/  LOP3.LUT R33, R26, R37, RZ, 0xfc, !PT ;  /* 0x000000251a217212 */ /* 0x000fe200078efcff */
[----:B------:R-:W-:Y:S01]  /*7fa0*/  IMAD.U32 R0, RZ, RZ, UR4 ;  /* 0x00000004ff007e24 */ /* 0x000fe2000f8e00ff */
[----:B-----5:R-:W-:Y:S02]  /*7fb0*/  SHF.R.S32.HI R34, RZ, 0x1f, R32 ;  /* 0x0000001fff227819 */ /* 0x020fe40000011420 */
[----:B------:R-:W-:Y:S01]  /*7fc0*/  LOP3.LUT R22, R22, 0xffffffdf, RZ, 0xc0, !PT ;  /* 0xffffffdf16167812 */ /* 0x000fe200078ec0ff */
[----:B------:R-:W-:-:S05]  /*7fd0*/  IMAD R7, R0, 0x60, R33 ;  /* 0x0000006000077824 */ /* 0x000fca00078e0221 */
[C---:B------:R-:W-:Y:S01]  /*7fe0*/  ISETP.GE.AND P1, PT, R7.reuse, UR43, PT ;  /* 0x0000002b07007c0c */ /* 0x040fe2000bf26270 */
[----:B------:R-:W0:Y:S01]  /*7ff0*/  @P2 LDC R0, c[0x0][0x434] ;  /* 0x00010d00ff002b82 */ /* 0x000e220000000800 */
[----:B------:R-:W-:Y:S01]  /*8000*/  IMAD.IADD R7, R7, 0x1, R18 ;  /* 0x0000000107077824 */ /* 0x000fe200078e0212 */
[----:B------:R-:W-:Y:S02]  /*8010*/  @P2 LOP3.LUT R22, R22, 0x20, RZ, 0xfc, !PT ;  /* 0x0000002016162812 */ /* 0x000fe400078efcff */
[----:B------:R-:W-:Y:S02]  /*8020*/  ISETP.GT.U32.OR P1, PT, R33, 0x5f, P1 ;  /* 0x0000005f2100780c */ /* 0x000fe40000f24470 */
[----:B------:R-:W-:Y:S02]  /*8030*/  MOV R11, R7 ;  /* 0x00000007000b7202 */ /* 0x000fe40000000f00 */
[----:B------:R-:W1:Y:S09]  /*8040*/  @P2 LDC R3, c[0x0][0x438] ;  /* 0x00010e00ff032b82 */ /* 0x000e720000000800 */
[----:B------:R-:W2:Y:S01]  /*8050*/  @!P1 LDC.64 R8, c[0x0][0x428] ;  /* 0x00010a00ff089b82 */ /* 0x000ea20000000a00 */
[----:B0-----:R-:W-:-:S07]  /*8060*/  @P2 IMAD.HI.U32 R0, R7, R0, RZ ;  /* 0x0000000007002227 */ /* 0x001fce00078e00ff */
[----:B------:R-:W0:Y:S01]  /*8070*/  @!P1 LDC.64 R4, c[0x0][0x418] ;  /* 0x00010600ff049b82 */ /* 0x000e220000000a00 */
[----:B-1----:R-:W-:-:S04]  /*8080*/  @P2 SHF.R.U32.HI R11, RZ, R3, R0 ;  /* 0x00000003ff0b2219 */ /* 0x002fc80000011600 */
[--C-:B------:R-:W-:Y:S01]  /*8090*/  @!P1 SHF.R.S32.HI R3, RZ, 0x1f, R11.reuse ;  /* 0x0000001fff039819 */ /* 0x100fe2000001140b */
[----:B------:R-:W-:Y:S02]  /*80a0*/  @!P1 IMAD.MOV.U32 R2, RZ, RZ, R11 ;  /* 0x000000ffff029224 */ /* 0x000fe400078e000b */
[-C--:B--2---:R-:W-:Y:S02]  /*80b0*/  @!P1 IMAD R0, R34, R8.reuse, RZ ;  /* 0x0000000822009224 */ /* 0x084fe400078e02ff */
[----:B------:R-:W-:-:S04]  /*80c0*/  @!P1 IMAD.WIDE.U32 R2, R32, R8, R2 ;  /* 0x0000000820029225 */ /* 0x000fc800078e0002 */
[----:B------:R-:W-:Y:S01]  /*80d0*/  @!P1 IMAD R9, R32, R9, R0 ;  /* 0x0000000920099224 */ /* 0x000fe200078e0200 */
[----:B0-----:R-:W-:-:S03]  /*80e0*/  @!P1 LEA R4, P2, R2, R4, 0x2 ;  /* 0x0000000402049211 */ /* 0x001fc600078410ff */
[----:B------:R-:W-:-:S05]  /*80f0*/  @!P1 IMAD.IADD R0, R3, 0x1, R9 ;  /* 0x0000000103009824 */ /* 0x000fca00078e0209 */
[----:B------:R-:W-:Y:S02]  /*8100*/  @!P1 LEA.HI.X R5, R2, R5, R0, 0x2, P2 ;  /* 0x0000000502059211 */ /* 0x000fe400010f1400 */
[----:B------:R-:W-:-:S06]  /*8110*/  MOV R0, RZ ;  /* 0x000000ff00007202 */ /* 0x000fcc0000000f00 */
[----:B------:R0:W5:Y:S01]  /*8120*/  @!P1 LDG.E R0, desc[UR38][R4.64] ;  /* 0x0000002604009981 */ /* 0x000162000c1e1900 */
[----:B------:R-:W-:Y:S01]  /*8130*/  ULOP3.LUT UR5, UR36, 0x2, URZ, 0xfc, !UPT ;  /* 0x0000000224057892 */ /* 0x000fe2000f8efc3f */
[----:B------:R-:W-:Y:S01]  /*8140*/  IMAD.MOV R2, RZ, RZ, -R11 ;  /* 0x000000ffff027224 */ /* 0x000fe200078e0a0b */
[----:B------:R-:W-:Y:S01]  /*8150*/  LOP3.LUT R22, R22, 0xffffffef, RZ, 0xc0, !PT ;  /* 0xffffffef16167812 */ /* 0x000fe200078ec0ff */
[----:B------:R-:W-:Y:S01]  /*8160*/  IMAD.U32 R31, RZ, RZ, UR42 ;  /* 0x0000002aff1f7e24 */ /* 0x000fe2000f8e00ff */
[----:B------:R-:W-:Y:S01]  /*8170*/  SEL R29, RZ, 0x1, P3 ;  /* 0x00000001ff1d7807 */ /* 0x000fe20001800000 */
[----:B------:R-:W-:Y:S01]  /*8180*/  IMAD R7, R16, R2, R7 ;  /* 0x0000000210077224 */ /* 0x000fe200078e0207 */
[----:B------:R-:W-:Y:S01]  /*8190*/  SEL R2, RZ, 0xffffffff, P0 ;  /* 0xffffffffff027807 */ /* 0x000fe20000000000 */
[----:B------:R-:W-:Y:S01]  /*81a0*/  IMAD.U32 R36, RZ, RZ, UR5 ;  /* 0x00000005ff247e24 */ /* 0x000fe2000f8e00ff */
[----:B------:R-:W-:Y:S01]  /*81b0*/  ISETP.GT.U32.AND P0, PT, R33, 0x5f, PT ;  /* 0x0000005f2100780c */ /* 0x000fe20003f04070 */
[----:B------:R-:W-:Y:S01]  /*81c0*/  IMAD.U32 R28, RZ, RZ, UR4 ;  /* 0x00000004ff1c7e24 */ /* 0x000fe2000f8e00ff */
[----:B------:R-:W-:-:S02]  /*81d0*/  LOP3.LUT R22, R22, 0xfffffff7, RZ, 0xc0, !PT ;  /* 0xfffffff716167812 */ /* 0x000fc400078ec0ff */
[----:B------:R-:W-:Y:S02]  /*81e0*/  ISETP.NE.AND P4, PT, R36, 0x3, PT ;  /* 0x000000032400780c */ /* 0x000fe40003f85270 */
[----:B------:R-:W-:Y:S02]  /*81f0*/  SHF.L.U32 R2, R2, 0x1, RZ ;  /* 0x0000000102027819 */ /* 0x000fe400000006ff */
[----:B------:R-:W-:Y:S02]  /*8200*/  SHF.R.S32.HI R31, RZ, 0x1f, R31 ;  /* 0x0000001fff1f7819 */ /* 0x000fe4000001141f */
[----:B------:R-:W-:-:S03]  /*8210*/  LOP3.LUT R29, R2, 0x2, R29, 0xe2, !PT ;  /* 0x00000002021d7812 */ /* 0x000fc600078ee21d */
[----:B------:R-:W-:-:S04]  /*8220*/  @P0 LOP3.LUT R22, R22, 0x8, RZ, 0xfc, !PT ;  /* 0x0000000816160812 */ /* 0x000fc800078efcff */
[----:B------:R-:W-:Y:S01]  /*8230*/  @P4 LOP3.LUT R22, R22, 0x10, RZ, 0xfc, !PT ;  /* 0x0000001016164812 */ /* 0x000fe200078efcff */
[----:B0-----:R-:W-:Y:S06]  /*8240*/  @!P4 BRA `(.L_x_46) ;  /* 0x000000000004c947 */ /* 0x001fec0003800000 */
[----:B------:R-:W-:Y:S01]  /*8250*/  BPT.TRAP 0x1 ;  /* 0x000000040000795c */ /* 0x000fe20000300000 */
.L_x_46:
[----:B------:R-:W-:Y:S01]  /*8260*/  SHF.R.S32.HI R5, RZ, 0x1f, R7 ;  /* 0x0000001fff057819 */ /* 0x000fe20000011407 */
[----:B------:R-:W-:Y:S01]  /*8270*/  ULDC.64 UR4, c[0x0][0x328] ;  /* 0x0000ca0000047ab9 */ /* 0x000fe20000000a00 */
[----:B-----5:R-:W-:Y:S02]  /*8280*/  SHF.R.S32.HI R4, RZ, 0x1f, R0 ;  /* 0x0000001fff047819 */ /* 0x020fe40000011400 */
[----:B------:R-:W-:Y:S01]  /*8290*/  R2UR UR6, R31 ;  /* 0x000000001f0672ca */ /* 0x000fe200000e0000 */
[----:B------:R-:W-:-:S04]  /*82a0*/  IMAD R2, R5, UR4, RZ ;  /* 0x0000000405027c24 */ /* 0x000fc8000f8e02ff */
[C---:B------:R-:W-:Y:S02]  /*82b0*/  IMAD R9, R7.reuse, UR5, R2 ;  /* 0x0000000507097c24 */ /* 0x040fe4000f8e0202 */
[----:B------:R-:W-:Y:S01]  /*82c0*/  IMAD.WIDE.U32 R2, R7, UR4, RZ ;  /* 0x0000000407027c25 */ /* 0x000fe2000f8e00ff */
[----:B------:R-:W-:-:S04]  /*82d0*/  ULDC.64 UR4, c[0x0][0x338] ;  /* 0x0000ce0000047ab9 */ /* 0x000fc80000000a00 */
[----:B------:R-:W-:Y:S01]  /*82e0*/  IADD3 R3, R3, R9, RZ ;  /* 0x0000000903037210 */ /* 0x000fe20007ffe0ff */
[----:B------:R-:W-:-:S04]  /*82f0*/  IMAD R9, R4, UR4, RZ ;  /* 0x0000000404097c24 */ /* 0x000fc8000f8e02ff */
[C---:B------:R-:W-:Y:S02]  /*8300*/  IMAD R9, R0.reuse, UR5, R9 ;  /* 0x0000000500097c24 */ /* 0x040fe4000f8e0209 */
[----:B------:R-:W-:Y:S01]  /*8310*/  IMAD.WIDE.U32 R2, R0, UR4, R2 ;  /* 0x0000000400027c25 */ /* 0x000fe2000f8e0002 */
[----:B------:R-:W-:-:S03]  /*8320*/  ULDC.64 UR4, c[0x0][0x330] ;  /* 0x0000cc0000047ab9 */ /* 0x000fc60000000a00 */
[----:B------:R-:W-:Y:S02]  /*8330*/  IMAD.IADD R3, R3, 0x1, R9 ;  /* 0x0000000103037824 */ /* 0x000fe400078e0209 */
[----:B------:R-:W-:Y:S01]  /*8340*/  IMAD.U32 R9, RZ, RZ, UR4 ;  /* 0x00000004ff097e24 */ /* 0x000fe2000f8e00ff */
[----:B------:R-:W-:-:S03]  /*8350*/  UIMAD UR4, UR6, UR4, URZ ;  /* 0x00000004060472a4 */ /* 0x000fc6000f8e023f */
[----:B------:R-:W-:Y:S01]  /*8360*/  IMAD.WIDE.U32 R2, R9, UR42, R2 ;  /* 0x0000002a09027c25 */ /* 0x000fe2000f8e0002 */
[----:B------:R-:W-:Y:S01]  /*8370*/  UIMAD UR4, UR42, UR5, UR4 ;  /* 0x000000052a0472a4 */ /* 0x000fe2000f8e0204 */
[----:B------:R-:W-:Y:S02]  /*8380*/  ULDC.64 UR6, c[0x0][0x318] ;  /* 0x0000c60000067ab9 */ /* 0x000fe40000000a00 */
[----:B------:R-:W-:-:S03]  /*8390*/  LEA R16, P0, R2, UR6, 0x1 ;  /* 0x0000000602107c11 */ /* 0x000fc6000f8008ff */
[----:B------:R-:W-:-:S04]  /*83a0*/  IADD3 R17, R3, UR4, RZ ;  /* 0x0000000403117c10 */ /* 0x000fc8000fffe0ff */
[----:B------:R-:W-:Y:S01]  /*83b0*/  LEA.HI.X R17, R2, UR7, R17, 0x1, P0 ;  /* 0x0000000702117c11 */ /* 0x000fe200080f0c11 */
[----:B------:R-:W-:-:S05]  /*83c0*/  IMAD.MOV.U32 R2, RZ, RZ, 0x1 ;  /* 0x00000001ff027424 */ /* 0x000fca00078e00ff */
[----:B------:R-:W-:-:S04]  /*83d0*/  SHF.L.U32 R2, R2, 0x1f, RZ ;  /* 0x0000001f02027819 */ /* 0x000fc800000006ff */
[----:B------:R-:W0:Y:S02]  /*83e0*/  SYNCS.PHASECHK.TRANS64.TRYWAIT P0, [UR45+0x2a840], R2 ;  /* 0x02a84002ff0075a7 */ /* 0x000e24000800016d */
[----:B0-----:R-:W-:Y:S05]  /*83f0*/  @!P0 BRA `(.L_x_47) ;  /* 0x0000002800d88947 */ /* 0x001fea0003800000 */
.L_x_88:
[----:B------:R-:W-:Y:S01]  /*8400*/  ULDC.64 UR4, c[0x0][0x300] ;  /* 0x0000c00000047ab9 */ /* 0x000fe20000000a00 */
[----:B------:R-:W-:Y:S01]  /*8410*/  R2UR UR6, R31 ;  /* 0x000000001f0672ca */ /* 0x000fe200000e0000 */
[----:B0-----:R-:W-:Y:S01]  /*8420*/  IMAD R2, R5, UR4, RZ ;  /* 0x0000000405027c24 */ /* 0x001fe2000f8e02ff */
[C---:B------:R-:W-:Y:S02]  /*8430*/  LOP3.LUT P3, RZ, R22.reuse, 0x4, RZ, 0xc0, !PT ;  /* 0x0000000416ff7812 */ /* 0x040fe4000786c0ff */
[C---:B------:R-:W-:Y:S01]  /*8440*/  LOP3.LUT P2, RZ, R22.reuse, 0x2, RZ, 0xc0, !PT ;  /* 0x0000000216ff7812 */ /* 0x040fe2000784c0ff */
[C---:B------:R-:W-:Y:S01]  /*8450*/  IMAD R5, R7.reuse, UR5, R2 ;  /* 0x0000000507057c24 */ /* 0x040fe2000f8e0202 */
[----:B------:R-:W-:Y:S01]  /*8460*/  LOP3.LUT P1, RZ, R22, 0x1, RZ, 0xc0, !PT ;  /* 0x0000000116ff7812 */ /* 0x000fe2000782c0ff */
[----:B------:R-:W-:Y:S01]  /*8470*/  IMAD.WIDE.U32 R2, R7, UR4, RZ ;  /* 0x0000000407027c25 */ /* 0x000fe2000f8e00ff */
[----:B------:R-:W-:-:S03]  /*8480*/  ULDC.64 UR4, c[0x0][0x310] ;  /* 0x0000c40000047ab9 */ /* 0x000fc60000000a00 */
[----:B------:R-:W-:Y:S02]  /*8490*/  IMAD.IADD R3, R3, 0x1, R5 ;  /* 0x0000000103037824 */ /* 0x000fe400078e0205 */
[----:B------:R-:W-:Y:S02]  /*84a0*/  IMAD R5, R4, UR4, RZ ;  /* 0x0000000404057c24 */ /* 0x000fe4000f8e02ff */
[----:B------:R-:W-:-:S04]  /*84b0*/  IMAD.WIDE.U32 R2, R0, UR4, R2 ;  /* 0x0000000400027c25 */ /* 0x000fc8000f8e0002 */
[----:B------:R-:W-:Y:S01]  /*84c0*/  IMAD R5, R0, UR5, R5 ;  /* 0x0000000500057c24 */ /* 0x000fe2000f8e0205 */
[----:B------:R-:W-:-:S04]  /*84d0*/  ULDC.64 UR4, c[0x0][0x308] ;  /* 0x0000c20000047ab9 */ /* 0x000fc80000000a00 */
[----:B------:R-:W-:Y:S01]  /*84e0*/  IADD3 R3, R3, R5, RZ ;  /* 0x0000000503037210 */ /* 0x000fe20007ffe0ff */
[----:B------:R-:W-:Y:S01]  /*84f0*/  IMAD.U32 R5, RZ, RZ, UR4 ;  /* 0x00000004ff057e24 */ /* 0x000fe2000f8e00ff */
[----:B------:R-:W-:-:S03]  /*8500*/  UIMAD UR4, UR6, UR4, URZ ;  /* 0x00000004060472a4 */ /* 0x000fc6000f8e023f */
[----:B------:R-:W-:Y:S01]  /*8510*/  IMAD.WIDE.U32 R2, R5, UR42, R2 ;  /* 0x0000002a05027c25 */ /* 0x000fe2000f8e0002 */
[----:B------:R-:W-:Y:S01]  /*8520*/  UIMAD UR4, UR42, UR5, UR4 ;  /* 0x000000052a0472a4 */ /* 0x000fe2000f8e0204 */
[----:B------:R-:W-:Y:S02]  /*8530*/  ULDC.64 UR6, c[0x0][0x2e8] ;  /* 0x0000ba0000067ab9 */ /* 0x000fe40000000a00 */
[----:B------:R-:W-:-:S03]  /*8540*/  LEA R0, P0, R2, UR6, 0x1 ;  /* 0x0000000602007c11 */ /* 0x000fc6000f8008ff */
[----:B------:R-:W-:Y:S01]  /*8550*/  VIADD R7, R3, UR4 ;  /* 0x0000000403077c36 */ /* 0x000fe20008000000 */
[----:B------:R-:W-:Y:S01]  /*8560*/  MOV R3, 0xffffffa0 ;  /* 0xffffffa000037802 */ /* 0x000fe20000000f00 */
[----:B------:R-:W-:-:S03]  /*8570*/  UMOV UR4, 0xffffffff ;  /* 0xffffffff00047882 */ /* 0x000fc60000000000 */
[----:B------:R-:W-:Y:S01]  /*8580*/  LEA.HI.X R7, R2, UR7, R7, 0x1, P0 ;  /* 0x0000000702077c11 */ /* 0x000fe200080f0c07 */
[----:B------:R-:W-:Y:S01]  /*8590*/  IMAD R4, R28, R3, UR43 ;  /* 0x0000002b1c047e24 */ /* 0x000fe2000f8e0203 */
[----:B------:R-:W-:-:S04]  /*85a0*/  LOP3.LUT R3, R6, 0x1c0, RZ, 0xc0, !PT ;  /* 0x000001c006037812 */ /* 0x000fc800078ec0ff */
[----:B------:R-:W-:Y:S01]  /*85b0*/  LOP3.LUT R2, R3, 0x38, R6, 0xf8, !PT ;  /* 0x0000003803027812 */ /* 0x000fe200078ef806 */
[----:B------:R-:W-:-:S03]  /*85c0*/  IMAD.IADD R6, R4, 0x1, -R37 ;  /* 0x0000000104067824 */ /* 0x000fc600078e0a25 */
[----:B------:R-:W-:Y:S01]  /*85d0*/  LOP3.LUT R2, R2, 0x38, R25, 0x78, !PT ;  /* 0x0000003802027812 */ /* 0x000fe200078e7819 */
[----:B------:R-:W-:Y:S01]  /*85e0*/  IMAD.SHL.U32 R25, R10, 0x8, RZ ;  /* 0x000000080a197824 */ /* 0x000fe200078e00ff */
[----:B------:R-:W-:-:S04]  /*85f0*/  ISETP.GE.AND P0, PT, R6, 0x1, PT ;  /* 0x000000010600780c */ /* 0x000fc80003f06270 */
[----:B------:R-:W-:Y:S01]  /*8600*/  LOP3.LUT R25, R2, 0x200, R25, 0xf8, !PT ;  /* 0x0000020002197812 */ /* 0x000fe200078ef819 */
[----:B------:R-:W-:Y:S08]  /*8610*/  BRA.DIV UR4, `(.L_x_48) ;  /* 0x0000002a04687947 */ /* 0x000ff0000b800000 */
[----:B------:R-:W-:Y:S01]  /*8620*/  SHFL.IDX PT, R3, R7, RZ, 0x181f ;  /* 0x00181fff07037589 */ /* 0x000fe200000e0000 */
[----:B------:R-:W-:-:S03]  /*8630*/  @P0 LEA R9, R25, UR45, 0x1 ;  /* 0x0000002d19090c11 */ /* 0x000fc6000f8e08ff */
[----:B------:R-:W0:Y:S04]  /*8640*/  SHFL.IDX PT, R2, R0, RZ, 0x181f ;  /* 0x00181fff00027589 */ /* 0x000e2800000e0000 */
[----:B------:R-:W-:Y:S04]  /*8650*/  SHFL.IDX PT, R5, R7, 0x1, 0x181f ;  /* 0x00381f0007057f89 */ /* 0x000fe800000e0000 */
[----:B------:R-:W-:Y:S04]  /*8660*/  SHFL.IDX PT, R4, R0, 0x1, 0x181f ;  /* 0x00381f0000047f89 */ /* 0x000fe800000e0000 */
[----:B------:R-:W1:Y:S04]  /*8670*/  SHFL.IDX PT, R14, R0, 0x2, 0x181f ;  /* 0x00581f00000e7f89 */ /* 0x000e6800000e0000 */
[----:B------:R-:W2:Y:S04]  /*8680*/  SHFL.IDX PT, R8, R7, 0x2, 0x181f ;  /* 0x00581f0007087f89 */ /* 0x000ea800000e0000 */
[----:B------:R-:W-:Y:S01]  /*8690*/  SHFL.IDX PT, R10, R0, 0x3, 0x181f ;  /* 0x00781f00000a7f89 */ /* 0x000fe200000e0000 */
[----:B0-----:R-:W-:-:S05]  /*86a0*/  @P0 IMAD.WIDE.U32 R2, R30, 0x2, R2 ;  /* 0x000000021e020825 */ /* 0x001fca00078e0002 */
[----:B------:R-:W-:Y:S04]  /*86b0*/  @P0 LDGSTS.E.BYPASS.LTC128B.128 [R9+0x18400], desc[UR38][R2.64], !P3 ;  /* 0x1840000002090fae */ /* 0x000fe8000d901d66 */
[----:B------:R-:W-:Y:S04]  /*86c0*/  @P0 LDGSTS.E.BYPASS.LTC128B.128 [R9+0x1b400], desc[UR38][R2.64+0x80], !P2 ;  /* 0x1b40008002090fae */ /* 0x000fe8000d101d66 */
[----:B------:R0:W-:Y:S01]  /*86d0*/  @P0 LDGSTS.E.BYPASS.LTC128B.128 [R9+0x1e400], desc[UR38][R2.64+0x100], !P1 ;  /* 0x1e40010002090fae */ /* 0x0001e2000c901d66 */
[----:B------:R-:W-:-:S03]  /*86e0*/  ISETP.GE.AND P0, PT, R6, 0x11, PT ;  /* 0x000000110600780c */ /* 0x000fc60003f06270 */
[----:B0-----:R-:W0:Y:S01]  /*86f0*/  SHFL.IDX PT, R9, R7, 0x3, 0x181f ;  /* 0x00781f0007097f89 */ /* 0x001e2200000e0000 */
[----:B-1----:R-:W-:-:S09]  /*8700*/  MOV R2, R14 ;  /* 0x0000000e00027202 */ /* 0x002fd20000000f00 */
[----:B------:R-:W-:Y:S01]  /*8710*/  @P0 IMAD.WIDE.U32 R4, R30, 0x2, R4 ;  /* 0x000000021e040825 */ /* 0x000fe200078e0004 */
[----:B------:R-:W-:Y:S01]  /*8720*/  @P0 LEA R21, R25, UR45, 0x1 ;  /* 0x0000002d19150c11 */ /* 0x000fe2000f8e08ff */
[----:B------:R-:W1:Y:S02]  /*8730*/  SHFL.IDX PT, R14, R0, 0x4, 0x181f ;  /* 0x00981f00000e7f89 */ /* 0x000e6400000e0000 */
[----:B--2---:R-:W-:Y:S02]  /*8740*/  IMAD.MOV.U32 R3, RZ, RZ, R8 ;  /* 0x000000ffff037224 */ /* 0x004fe400078e0008 */
[----:B------:R-:W-:Y:S04]  /*8750*/  @P0 LDGSTS.E.BYPASS.LTC128B.128 [R21+0x18c00], desc[UR38][R4.64], !P3 ;  /* 0x18c0000004150fae */ /* 0x000fe8000d901d66 */
[----:B------:R-:W-:Y:S04]  /*8760*/  @P0 LDGSTS.E.BYPASS.LTC128B.128 [R21+0x1bc00], desc[UR38][R4.64+0x80], !P2 ;  /* 0x1bc0008004150fae */ /* 0x000fe8000d101d66 */
[----:B------:R0:W-:Y:S01]  /*8770*/  @P0 LDGSTS.E.BYPASS.LTC128B.128 [R21+0x1ec00], desc[UR38][R4.64+0x100], !P1 ;  /* 0x1ec0010004150fae */ /* 0x0001e2000c901d66 */
[----:B------:R-:W-:-:S03]  /*8780*/  ISETP.GE.AND P0, PT, R6, 0x21, PT ;  /* 0x000000210600780c */ /* 0x000fc60003f06270 */
[----:B------:R-:W2:Y:S04]  /*8790*/  SHFL.IDX PT, R8, R7, 0x4, 0x181f ;  /* 0x00981f0007087f89 */ /* 0x000ea800000e0000 */
[----:B------:R-:W3:Y:S01]  /*87a0*/  SHFL.IDX PT, R7, R7, 0x5, 0x181f ;  /* 0x00b81f0007077f89 */ /* 0x000ee200000e0000 */
[----:B0-----:R-:W-:Y:S01]  /*87b0*/  MOV R5, R9 ;  /* 0x0000000900057202 */ /* 0x001fe20000000f00 */
[----:B------:R-:W-:-:S04]  /*87c0*/  IMAD.MOV.U32 R4, RZ, RZ, R10 ;  /* 0x000000ffff047224 */ /* 0x000fc800078e000a */
[----:B------:R-:W-:Y:S01]  /*87d0*/  @P0 LEA R35, R25, UR45, 0x1 ;  /* 0x0000002d19230c11 */ /* 0x000fe2000f8e08ff */
[----:B------:R-:W-:-:S05]  /*87e0*/  @P0 IMAD.WIDE.U32 R2, R30, 0x2, R2 ;  /* 0x000000021e020825 */ /* 0x000fca00078e0002 */
[----:B------:R-:W-:Y:S04]  /*87f0*/  @P0 LDGSTS.E.BYPASS.LTC128B.128 [R35+0x19400], desc[UR38][R2.64], !P3 ;  /* 0x1940000002230fae */ /* 0x000fe8000d901d66 */
[----:B------:R-:W-:Y:S04]  /*8800*/  @P0 LDGSTS.E.BYPASS.LTC128B.128 [R35+0x1c400], desc[UR38][R2.64+0x80], !P2 ;  /* 0x1c40008002230fae */ /* 0x000fe8000d101d66 */
[----:B------:R1:W-:Y:S01]  /*8810*/  @P0 LDGSTS.E.BYPASS.LTC128B.128 [R35+0x1f400], desc[UR38][R2.64+0x100], !P1 ;  /* 0x1f40010002230fae */ /* 0x0003e2000c901d66 */
[----:B------:R-:W-:Y:S01]  /*8820*/  ISETP.GE.AND P0, PT, R6, 0x31, PT ;  /* 0x000000310600780c */ /* 0x000fe20003f06270 */
[----:B-1----:R-:W-:-:S12]  /*8830*/  IMAD.MOV.U32 R2, RZ, RZ, R14 ;  /* 0x000000ffff027224 */ /* 0x002fd800078e000e */
[----:B------:R-:W-:Y:S01]  /*8840*/  @P0 IMAD.WIDE.U32 R4, R30, 0x2, R4 ;  /* 0x000000021e040825 */ /* 0x000fe200078e0004 */
[----:B------:R-:W-:Y:S01]  /*8850*/  @P0 LEA R9, R25, UR45, 0x1 ;  /* 0x0000002d19090c11 */ /* 0x000fe2000f8e08ff */
[----:B------:R0:W1:Y:S02]  /*8860*/  SHFL.IDX PT, R14, R0, 0x5, 0x181f ;  /* 0x00b81f00000e7f89 */ /* 0x00006400000e0000 */
[----:B--2---:R-:W-:Y:S02]  /*8870*/  IMAD.MOV.U32 R3, RZ, RZ, R8 ;  /* 0x000000ffff037224 */ /* 0x004fe400078e0008 */
[----:B------:R0:W-:Y:S04]  /*8880*/  @P0 LDGSTS.E.BYPASS.LTC128B.128 [R9+0x19c00], desc[UR38][R4.64], !P3 ;  /* 0x19c0000004090fae */ /* 0x0001e8000d901d66 */
[----:B------:R0:W-:Y:S04]  /*8890*/  @P0 LDGSTS.E.BYPASS.LTC128B.128 [R9+0x1cc00], desc[UR38][R4.64+0x80], !P2 ;  /* 0x1cc0008004090fae */ /* 0x0001e8000d101d66 */
[----:B------:R0:W-:Y:S01]  /*88a0*/  @P0 LDGSTS.E.BYPASS.LTC128B.128 [R9+0x1fc00], desc[UR38][R4.64+0x100], !P1 ;  /* 0x1fc0010004090fae */ /* 0x0001e2000c901d66 */
[----:B------:R-:W-:-:S13]  /*88b0*/  ISETP.GE.AND P0, PT, R6, 0x41, PT ;  /* 0x000000410600780c */ /* 0x000fda0003f06270 */
[----:B------:R-:W-:Y:S01]  /*88c0*/  @P0 IMAD.WIDE.U32 R2, R30, 0x2, R2 ;  /* 0x000000021e020825 */ /* 0x000fe200078e0002 */
[----:B------:R-:W-:-:S05]  /*88d0*/  @P0 LEA R21, R25, UR45, 0x1 ;  /* 0x0000002d19150c11 */ /* 0x000fca000f8e08ff */
[----:B------:R0:W-:Y:S04]  /*88e0*/  @P0 LDGSTS.E.BYPASS.LTC128B.128 [R21+0x1a400], desc[UR38][R2.64], !P3 ;  /* 0x1a40000002150fae */ /* 0x0001e8000d901d66 */
[----:B------:R0:W-:Y:S04]  /*88f0*/  @P0 LDGSTS.E.BYPASS.LTC128B.128 [R21+0x1d400], desc[UR38][R2.64+0x80], !P2 ;  /* 0x1d40008002150fae */ /* 0x0001e8000d101d66 */
[----:B-1-3--:R0:W-:Y:S02]  /*8900*/  @P0 LDGSTS.E.BYPASS.LTC128B.128 [R21+0x20400], desc[UR38][R2.64+0x100], !P1 ;  /* 0x2040010002150fae */ /* 0x00a1e4000c901d66 */
.L_x_102:
[----:B------:R-:W-:Y:S01]  /*8910*/  ISETP.GE.AND P0, PT, R6, 0x51, PT ;  /* 0x000000510600780c */ /* 0x000fe20003f06270 */
[----:B0-----:R-:W-:Y:S01]  /*8920*/  IMAD.MOV.U32 R3, RZ, RZ, R7 ;  /* 0x000000ffff037224 */ /* 0x001fe200078e0007 */
[----:B------:R-:W-:-:S11]  /*8930*/  MOV R2, R14 ;  /* 0x0000000e00027202 */ /* 0x000fd60000000f00 */
[----:B------:R-:W-:Y:S01]  /*8940*/  @P0 IMAD.WIDE.U32 R2, R30, 0x2, R2 ;  /* 0x000000021e020825 */ /* 0x000fe200078e0002 */
[----:B------:R-:W-:-:S05]  /*8950*/  @P0 LEA R5, R25, UR45, 0x1 ;  /* 0x0000002d19050c11 */ /* 0x000fca000f8e08ff */
[----:B------:R-:W-:Y:S01]  /*8960*/  @!PT LDS RZ, [RZ] ;  /* 0x00000000fffff984 */ /* 0x000fe20000000800 */
[----:B------:R-:W-:Y:S01]  /*8970*/  @!PT LDS RZ, [RZ] ;  /* 0x00000000fffff984 */ /* 0x000fe20000000800 */
[----:B------:R-:W-:Y:S01]  /*8980*/  @!PT LDS RZ, [RZ] ;  /* 0x00000000fffff984 */ /* 0x000fe20000000800 */
[----:B------:R0:W-:Y:S04]  /*8990*/  @P0 LDGSTS.E.BYPASS.LTC128B.128 [R5+0x1ac00], desc[UR38][R2.64], !P3 ;  /* 0x1ac0000002050fae */ /* 0x0001e8000d901d66 */
[----:B------:R0:W-:Y:S04]  /*89a0*/  @P0 LDGSTS.E.BYPASS.LTC128B.128 [R5+0x1dc00], desc[UR38][R2.64+0x80], !P2 ;  /* 0x1dc0008002050fae */ /* 0x0001e8000d101d66 */
[----:B------:R0:W-:Y:S01]  /*89b0*/  @P0 LDGSTS.E.BYPASS.LTC128B.128 [R5+0x20c00], desc[UR38][R2.64+0x100], !P1 ;  /* 0x20c0010002050fae */ /* 0x0001e2000c901d66 */
[----:B------:R-:W-:Y:S01]  /*89c0*/  NOP ;  /* 0x0000000000007918 */ /* 0x000fe20000000000 */
[----:B------:R-:W-:Y:S02]  /*89d0*/  SYNCS.ARRIVE.TRANS64.RED.A0T1 RZ, [UR45+0x2a830], RZ ;  /* 0x02a830ffffff79a7 */ /* 0x000fe4000820042d */
[----:B------:R-:W-:Y:S01]  /*89e0*/  ARRIVES.LDGSTSBAR.64.TRANSCNT [UR45+0x2a830] ;  /* 0x02a83000ff0079b0 */ /* 0x000fe20008000aad */
[----:B------:R-:W-:Y:S01]  /*89f0*/  NOP ;  /* 0x0000000000007918 */ /* 0x000fe20000000000 */
[----:B------:R-:W-:-:S13]  /*8a00*/  ISETP.NE.AND P1, PT, R36, 0x3, PT ;  /* 0x000000032400780c */ /* 0x000fda0003f25270 */
[----:B0-----:R-:W-:Y:S05]  /*8a10*/  @!P1 BRA `(.L_x_49) ;  /* 0x0000000000049947 */ /* 0x001fea0003800000 */
[----:B------:R-:W-:Y:S01]  /*8a20*/  BPT.TRAP 0x1 ;  /* 0x000000040000795c */ /* 0x000fe20000300000 */
.L_x_49:
[----:B------:R-:W-:Y:S01]  /*8a30*/  SYNCS.ARRIVE.TRANS64.A1T0 RZ, [UR45+0x2a830], RZ ;  /* 0x02a830ffffff79a7 */ /* 0x000fe2000810002d */
[----:B------:R-:W-:Y:S05]  /*8a40*/  WARPSYNC.ALL ;  /* 0x0000000000007948 */ /* 0x000fea0003800000 */
[----:B------:R-:W-:Y:S01]  /*8a50*/  UIADD3 UR5, UR45, 0xc400, URZ ;  /* 0x0000c4002d057890 */ /* 0x000fe2000fffe03f */
[----:B------:R-:W-:Y:S01]  /*8a60*/  R2UR UR4, R31 ;  /* 0x000000001f0472ca */ /* 0x000fe200000e0000 */
[----:B------:R-:W-:Y:S01]  /*8a70*/  ULDC.64 UR6, c[0x0][0x2d8] ;  /* 0x0000b60000067ab9 */ /* 0x000fe20000000a00 */
[----:B------:R-:W-:Y:S01]  /*8a80*/  SHF.R.S32.HI R35, RZ, 0x1f, R27 ;  /* 0x0000001fff237819 */ /* 0x000fe2000001141b */
[----:B------:R-:W-:Y:S02]  /*8a90*/  ULOP3.LUT UP0, URZ, UR5, 0x3ff, URZ, 0xc0, !UPT ;  /* 0x000003ff053f7892 */ /* 0x000fe4000f80c03f */
[----:B------:R-:W-:Y:S01]  /*8aa0*/  UIMAD.WIDE.U32 UR40, UR42, UR6, URZ ;  /* 0x000000062a2872a5 */ /* 0x000fe2000f8e003f */
[----:B------:R-:W-:Y:S03]  /*8ab0*/  BAR.SYNC.DEFER_BLOCKING 0x8, 0x180 ;  /* 0x0206000000007b1d */ /* 0x000fe60000010000 */
[----:B------:R-:W-:-:S04]  /*8ac0*/  PLOP3.LUT P0, PT, PT, PT, UP0, 0x80, 0x0 ;  /* 0x000000000000781c */ /* 0x000fc80003f0f008 */
[----:B------:R-:W-:-:S04]  /*8ad0*/  UIMAD UR4, UR4, UR6, URZ ;  /* 0x00000006040472a4 */ /* 0x000fc8000f8e023f */
[----:B------:R-:W-:-:S04]  /*8ae0*/  UIMAD UR4, UR42, UR7, UR4 ;  /* 0x000000072a0472a4 */ /* 0x000fc8000f8e0204 */
[----:B------:R-:W-:Y:S01]  /*8af0*/  UIADD3 UR46, UR41, UR4, URZ ;  /* 0x00000004292e7290 */ /* 0x000fe2000fffe03f */
[----:B------:R-:W-:Y:S11]  /*8b00*/  @!P0 BRA `(.L_x_50) ;  /* 0x0000000000408947 */ /* 0x000ff60003800000 */
[----:B------:R-:W-:Y:S01]  /*8b10*/  MOV R2, 0x0 ;  /* 0x0000000000027802 */ /* 0x000fe20000000f00 */
[----:B------:R-:W-:Y:S01]  /*8b20*/  ULDC.64 UR6, c[0x4][0xf0] ;  /* 0x01003c0000067ab9 */ /* 0x000fe20000000a00 */
[----:B------:R-:W-:Y:S01]  /*8b30*/  ULDC.64 UR8, c[0x4][0xf8] ;  /* 0x01003e0000087ab9 */ /* 0x000fe20000000a00 */
[----:B------:R-:W-:Y:S01]  /*8b40*/  ULDC.64 UR4, c[0x4][0x88] ;  /* 0x0100220000047ab9 */ /* 0x000fe20000000a00 */
[----:B------:R-:W-:Y:S01]  /*8b50*/  IMAD.U32 R4, RZ, RZ, UR6 ;  /* 0x00000006ff047e24 */ /* 0x000fe2000f8e00ff */
[----:B------:R-:W-:Y:S01]  /*8b60*/  MOV R5, UR7 ;  /* 0x0000000700057c02 */ /* 0x000fe20008000f00 */
[----:B------:R-:W0:Y:S01]  /*8b70*/  LDC.64 R2, c[0x4][R2] ;  /* 0x0100000002027b82 */ /* 0x000e220000000a00 */
[----:B------:R-:W-:Y:S01]  /*8b80*/  IMAD.U32 R6, RZ, RZ, UR8 ;  /* 0x00000008ff067e24 */ /* 0x000fe2000f8e00ff */
[----:B------:R-:W-:Y:S01]  /*8b90*/  MOV R10, UR4 ;  /* 0x00000004000a7c02 */ /* 0x000fe20008000f00 */
[----:B------:R-:W-:Y:S01]  /*8ba0*/  IMAD.U32 R7, RZ, RZ, UR9 ;  /* 0x00000009ff077e24 */ /* 0x000fe2000f8e00ff */
[----:B------:R-:W-:Y:S01]  /*8bb0*/  MOV R12, 0x1 ;  /* 0x00000001000c7802 */ /* 0x000fe20000000f00 */
[----:B------:R-:W-:-:S02]  /*8bc0*/  IMAD.U32 R11, RZ, RZ, UR5 ;  /* 0x00000005ff0b7e24 */ /* 0x000fc4000f8e00ff */
[----:B------:R-:W-:Y:S02]  /*8bd0*/  IMAD.MOV.U32 R8, RZ, RZ, 0x70 ;  /* 0x00000070ff087424 */ /* 0x000fe400078e00ff */
[----:B------:R-:W-:-:S07]  /*8be0*/  IMAD.MOV.U32 R13, RZ, RZ, RZ ;  /* 0x000000ffff0d7224 */ /* 0x000fce00078e00ff */
[----:B------:R-:W-:-:S07]  /*8bf0*/  LEPC R20, `(.L_x_50) ;  /* 0x000000001014794e */ /* 0x000fce0000000000 */
[----:B0-----:R-:W-:Y:S05]  /*8c00*/  CALL.ABS.NOINC R2 ;  /* 0x0000000002007343 */ /* 0x001fea0003c00000 */
.L_x_50:
[----:B------:R-:W0:Y:S01]  /*8c10*/  LDC R6, c[0x0][0x448] ;  /* 0x00011200ff067b82 */ /* 0x000e220000000800 */
[----:B------:R-:W-:Y:S01]  /*8c20*/  ULDC.64 UR4, c[0x0][0x2e0] ;  /* 0x0000b80000047ab9 */ /* 0x000fe20000000a00 */
[----:B------:R-:W-:Y:S01]  /*8c30*/  IMAD R7, R24, 0x80, R33 ;  /* 0x0000008018077824 */ /* 0x000fe200078e0221 */
[----:B------:R-:W-:Y:S01]  /*8c40*/  MOV R3, UR46 ;  /* 0x0000002e00037c02 */ /* 0x000fe20008000f00 */
[----:B------:R-:W-:Y:S02]  /*8c50*/  IMAD R0, R35, UR4, RZ ;  /* 0x0000000423007c24 */ /* 0x000fe4000f8e02ff */
[----:B------:R-:W-:Y:S02]  /*8c60*/  IMAD.U32 R5, RZ, RZ, UR41 ;  /* 0x00000029ff057e24 */ /* 0x000fe4000f8e00ff */
[----:B------:R-:W-:Y:S02]  /*8c70*/  IMAD R9, R27, UR5, R0 ;  /* 0x000000051b097c24 */ /* 0x000fe4000f8e0200 */
[----:B------:R-:W-:-:S02]  /*8c80*/  IMAD.MOV.U32 R5, RZ, RZ, R7 ;  /* 0x000000ffff057224 */ /* 0x000fc400078e0007 */
[----:B------:R-:W-:-:S05]  /*8c90*/  IMAD.U32 R4, RZ, RZ, UR40 ;  /* 0x00000028ff047e24 */ /* 0x000fca000f8e00ff */
[----:B------:R-:W-:-:S05]  /*8ca0*/  MOV R2, R4 ;  /* 0x0000000400027202 */ /* 0x000fca0000000f00 */
[----:B------:R-:W-:Y:S01]  /*8cb0*/  IMAD.WIDE.U32 R2, R27, UR4, R2 ;  /* 0x000000041b027c25 */ /* 0x000fe2000f8e0002 */
[----:B------:R-:W-:Y:S01]  /*8cc0*/  ULDC.64 UR4, c[0x0][0x2d0] ;  /* 0x0000b40000047ab9 */ /* 0x000fe20000000a00 */
[----:B0-----:R-:W-:Y:S02]  /*8cd0*/  ISETP.NE.AND P0, PT, R6, 0x1, PT ;  /* 0x000000010600780c */ /* 0x001fe40003f05270 */
[----:B------:R-:W-:-:S11]  /*8ce0*/  IMAD.IADD R3, R3, 0x1, R9 ;  /* 0x0000000103037824 */ /* 0x000fd600078e0209 */
[----:B------:R-:W0:Y:S08]  /*8cf0*/  @P0 LDC R8, c[0x0][0x44c] ;  /* 0x00011300ff080b82 */ /* 0x000e300000000800 */
[----:B------:R-:W1:Y:S01]  /*8d00*/  @P0 LDC R11, c[0x0][0x450] ;  /* 0x00011400ff0b0b82 */ /* 0x000e620000000800 */
[----:B0-----:R-:W-:-:S05]  /*8d10*/  @P0 IMAD.HI.U32 R0, R7, R8, RZ ;  /* 0x0000000807000227 */ /* 0x001fca00078e00ff */
[----:B-1----:R-:W-:-:S04]  /*8d20*/  @P0 SHF.R.U32.HI R5, RZ, R11, R0 ;  /* 0x0000000bff050219 */ /* 0x002fc80000011600 */
[C---:B------:R-:W-:Y:S01]  /*8d30*/  IADD3 R0, -R5.reuse, RZ, RZ ;  /* 0x000000ff05007210 */ /* 0x040fe20007ffe1ff */
[----:B------:R-:W-:-:S04]  /*8d40*/  IMAD.WIDE.U32 R2, R5, UR4, R2 ;  /* 0x0000000405027c25 */ /* 0x000fc8000f8e0002 */
[----:B------:R-:W-:Y:S01]  /*8d50*/  IMAD R7, R6, R0, R7 ;  /* 0x0000000006077224 */ /* 0x000fe200078e0207 */
[----:B------:R-:W-:-:S05]  /*8d60*/  SHF.R.S32.HI R0, RZ, 0x1f, R5 ;  /* 0x0000001fff007819 */ /* 0x000fca0000011405 */
[----:B------:R-:W-:-:S04]  /*8d70*/  IMAD R0, R0, UR4, RZ ;  /* 0x0000000400007c24 */ /* 0x000fc8000f8e02ff */
[----:B------:R-:W-:Y:S01]  /*8d80*/  IMAD R5, R5, UR5, R0 ;  /* 0x0000000505057c24 */ /* 0x000fe2000f8e0200 */
[----:B------:R-:W-:Y:S01]  /*8d90*/  SHF.R.S32.HI R0, RZ, 0x1f, R7 ;  /* 0x0000001fff007819 */ /* 0x000fe20000011407 */
[----:B------:R-:W-:Y:S02]  /*8da0*/  ULDC.64 UR4, c[0x0][0x2c8] ;  /* 0x0000b20000047ab9 */ /* 0x000fe40000000a00 */
[----:B------:R-:W-:Y:S02]  /*8db0*/  IMAD.IADD R3, R3, 0x1, R5 ;  /* 0x0000000103037824 */ /* 0x000fe400078e0205 */
[----:B------:R-:W-:Y:S02]  /*8dc0*/  IMAD R0, R0, UR4, RZ ;  /* 0x0000000400007c24 */ /* 0x000fe4000f8e02ff */
[----:B------:R-:W-:-:S04]  /*8dd0*/  IMAD.WIDE.U32 R2, R7, UR4, R2 ;  /* 0x0000000407027c25 */ /* 0x000fc8000f8e0002 */
[----:B------:R-:W-:Y:S01]  /*8de0*/  IMAD R5, R7, UR5, R0 ;  /* 0x0000000507057c24 */ /* 0x000fe2000f8e0200 */
[----:B------:R-:W-:Y:S02]  /*8df0*/  ULDC.64 UR4, c[0x0][0x280] ;  /* 0x0000a00000047ab9 */ /* 0x000fe40000000a00 */
[C---:B------:R-:W-:Y:S01]  /*8e00*/  LEA R0, P0, R2.reuse, UR4, 0x1 ;  /* 0x0000000402007c11 */ /* 0x040fe2000f8008ff */
[----:B------:R-:W-:Y:S01]  /*8e10*/  IMAD.IADD R3, R3, 0x1, R5 ;  /* 0x0000000103037824 */ /* 0x000fe200078e0205 */
[----:B------:R-:W-:Y:S02]  /*8e20*/  ULDC UR4, c[0x0][0x2b8] ;  /* 0x0000ae0000047ab9 */ /* 0x000fe40000000800 */
[----:B------:R-:W-:Y:S02]  /*8e30*/  ISETP.GE.AND P2, PT, R19, UR4, PT ;  /* 0x0000000413007c0c */ /* 0x000fe4000bf46270 */
[----:B------:R-:W-:Y:S01]  /*8e40*/  LEA.HI.X R8, R2, UR5, R3, 0x1, P0 ;  /* 0x0000000502087c11 */ /* 0x000fe200080f0c03 */
[----:B------:R-:W-:Y:S01]  /*8e50*/  UMOV UR5, 0xffffffff ;  /* 0xffffffff00057882 */ /* 0x000fe20000000000 */
[----:B------:R-:W-:-:S02]  /*8e60*/  ISETP.GE.AND P0, PT, R23, UR4, PT ;  /* 0x0000000417007c0c */ /* 0x000fc4000bf06270 */
[----:B------:R-:W-:Y:S01]  /*8e70*/  ISETP.GE.AND P3, PT, R30, UR4, PT ;  /* 0x000000041e007c0c */ /* 0x000fe2000bf66270 */
[----:B------:R-:W-:-:S12]  /*8e80*/  BRA.DIV UR5, `(.L_x_51) ;  /* 0x0000002a05307947 */ /* 0x000fd8000b800000 */
[----:B------:R-:W-:Y:S01]  /*8e90*/  SHFL.IDX PT, R3, R8, RZ, 0x181f ;  /* 0x00181fff08037589 */ /* 0x000fe200000e0000 */
[----:B------:R-:W-:Y:S01]  /*8ea0*/  ULDC UR4, c[0x0][0x288] ;  /* 0x0000a20000047ab9 */ /* 0x000fe20000000800 */
[----:B------:R-:W-:Y:S01]  /*8eb0*/  LEA R7, R24, R37, 0x7 ;  /* 0x0000002518077211 */ /* 0x000fe200078e38ff */
[----:B------:R-:W-:Y:S01]  /*8ec0*/  IMAD R6, R6, UR4, RZ ;  /* 0x0000000406067c24 */ /* 0x000fe2000f8e02ff */
[----:B------:R-:W0:Y:S03]  /*8ed0*/  SHFL.IDX PT, R2, R0, RZ, 0x181f ;  /* 0x00181fff00027589 */ /* 0x000e2600000e0000 */
[C---:B------:R-:W-:Y:S01]  /*8ee0*/  VIADD R11, R7.reuse, 0x10 ;  /* 0x00000010070b7836 */ /* 0x040fe20000000000 */
[----:B------:R-:W-:Y:S01]  /*8ef0*/  ISETP.GE.AND P1, PT, R7, R6, PT ;  /* 0x000000060700720c */ /* 0x000fe20003f26270 */
[----:B------:R-:W-:Y:S04]  /*8f00*/  SHFL.IDX PT, R5, R8, 0x1, 0x181f ;  /* 0x00381f0008057f89 */ /* 0x000fe800000e0000 */
[----:B------:R-:W1:Y:S04]  /*8f10*/  SHFL.IDX PT, R4, R0, 0x1, 0x181f ;  /* 0x00381f0000047f89 */ /* 0x000e6800000e0000 */
[----:B------:R-:W-:Y:S04]  /*8f20*/  SHFL.IDX PT, R14, R0, 0x7, 0x181f ;  /* 0x00f81f00000e7f89 */ /* 0x000fe800000e0000 */
[----:B------:R-:W-:Y:S01]  /*8f30*/  @!P1 LEA R9, R25, UR45, 0x1 ;  /* 0x0000002d19099c11 */ /* 0x000fe2000f8e08ff */
[----:B0-----:R-:W-:-:S05]  /*8f40*/  @!P1 IMAD.WIDE.U32 R2, R30, 0x2, R2 ;  /* 0x000000021e029825 */ /* 0x001fca00078e0002 */
[----:B------:R-:W-:Y:S04]  /*8f50*/  @!P1 LDGSTS.E.BYPASS.LTC128B.128 [R9+0xc400], desc[UR38][R2.64], !P3 ;  /* 0x0c40000002099fae */ /* 0x000fe8000d901d66 */
[----:B------:R-:W-:Y:S04]  /*8f60*/  @!P1 LDGSTS.E.BYPASS.LTC128B.128 [R9+0x10400], desc[UR38][R2.64+0x80], !P2 ;  /* 0x1040008002099fae */ /* 0x000fe8000d101d66 */
[----:B------:R0:W-:Y:S01]  /*8f70*/  @!P1 LDGSTS.E.BYPASS.LTC128B.128 [R9+0x14400], desc[UR38][R2.64+0x100], !P0 ;  /* 0x1440010002099fae */ /* 0x0001e2000c101d66 */
[----:B------:R-:W-:Y:S02]  /*8f80*/  ISETP.GE.AND P1, PT, R11, R6, PT ;  /* 0x000000060b00720c */ /* 0x000fe40003f26270 */
[C---:B------:R-:W-:Y:S01]  /*8f90*/  IADD3 R11, R7.reuse, 0x30, RZ ;  /* 0x00000030070b7810 */ /* 0x040fe20007ffe0ff */
[----:B0-----:R-:W-:Y:S01]  /*8fa0*/  SHFL.IDX PT, R3, R8, 0x2, 0x181f ;  /* 0x00581f0008037f89 */ /* 0x001fe200000e0000 */
[----:B------:R-:W-:-:S09]  /*8fb0*/  VIADD R9, R7, 0x20 ;  /* 0x0000002007097836 */ /* 0x000fd20000000000 */
[----:B------:R-:W-:Y:S01]  /*8fc0*/  @!P1 LEA R19, R25, UR45, 0x1 ;  /* 0x0000002d19139c11 */ /* 0x000fe2000f8e08ff */
[----:B-1----:R-:W-:Y:S01]  /*8fd0*/  @!P1 IMAD.WIDE.U32 R4, R30, 0x2, R4 ;  /* 0x000000021e049825 */ /* 0x002fe200078e0004 */
[----:B------:R-:W0:Y:S04]  /*8fe0*/  SHFL.IDX PT, R2, R0, 0x2, 0x181f ;  /* 0x00581f0000027f89 */ /* 0x000e2800000e0000 */
[----:B------:R-:W-:Y:S04]  /*8ff0*/  @!P1 LDGSTS.E.BYPASS.LTC128B.128 [R19+0xcc00], desc[UR38][R4.64], !P3 ;  /* 0x0cc0000004139fae */ /* 0x000fe8000d901d66 */
[----:B------:R-:W-:Y:S04]  /*9000*/  @!P1 LDGSTS.E.BYPASS.LTC128B.128 [R19+0x10c00], desc[UR38][R4.64+0x80], !P2 ;  /* 0x10c0008004139fae */ /* 0x000fe8000d101d66 */
[----:B------:R1:W-:Y:S01]  /*9010*/  @!P1 LDGSTS.E.BYPASS.LTC128B.128 [R19+0x14c00], desc[UR38][R4.64+0x100], !P0 ;  /* 0x14c0010004139fae */ /* 0x0003e2000c101d66 */
[----:B------:R-:W-:-:S03]  /*9020*/  ISETP.GE.AND P1, PT, R9, R6, PT ;  /* 0x000000060900720c */ /* 0x000fc60003f26270 */
[----:B-1----:R-:W-:Y:S10]  /*9030*/  SHFL.IDX PT, R5, R8, 0x3, 0x181f ;  /* 0x00781f0008057f89 */ /* 0x002ff400000e0000 */
[----:B0-----:R-:W-:Y:S01]  /*9040*/  @!P1 IMAD.WIDE.U32 R2, R30, 0x2, R2 ;  /* 0x000000021e029825 */ /* 0x001fe200078e0002 */
[----:B------:R-:W-:Y:S01]  /*9050*/  @!P1 LEA R9, R25, UR45, 0x1 ;  /* 0x0000002d19099c11 */ /* 0x000fe2000f8e08ff */
[----:B------:R-:W0:Y:S04]  /*9060*/  SHFL.IDX PT, R4, R0, 0x3, 0x181f ;  /* 0x00781f0000047f89 */ /* 0x000e2800000e0000 */
[----:B------:R-:W-:Y:S04]  /*9070*/  @!P1 LDGSTS.E.BYPASS.LTC128B.128 [R9+0xd400], desc[UR38][R2.64], !P3 ;  /* 0x0d40000002099fae */ /* 0x000fe8000d901d66 */
[----:B------:R-:W-:Y:S04]  /*9080*/  @!P1 LDGSTS.E.BYPASS.LTC128B.128 [R9+0x11400], desc[UR38][R2.64+0x80], !P2 ;  /* 0x1140008002099fae */ /* 0x000fe8000d101d66 */
[----:B------:R1:W-:Y:S01]  /*9090*/  @!P1 LDGSTS.E.BYPASS.LTC128B.128 [R9+0x15400], desc[UR38][R2.64+0x100], !P0 ;  /* 0x1540010002099fae */ /* 0x0003e2000c101d66 */
[----:B------:R-:W-:Y:S01]  /*90a0*/  ISETP.GE.AND P1, PT, R11, R6, PT ;  /* 0x000000060b00720c */ /* 0x000fe20003f26270 */
[----:B------:R-:W-:-:S02]  /*90b0*/  VIADD R11, R7, 0x50 ;  /* 0x00000050070b7836 */ /* 0x000fc40000000000 */
[----:B-1----:R-:W-:Y:S01]  /*90c0*/  SHFL.IDX PT, R3, R8, 0x4, 0x181f ;  /* 0x00981f0008037f89 */ /* 0x002fe200000e0000 */
[----:B------:R-:W-:-:S09]  /*90d0*/  VIADD R9, R7, 0x40 ;  /* 0x0000004007097836 */ /* 0x000fd20000000000 */
[----:B------:R-:W-:Y:S01]  /*90e0*/  @!P1 LEA R19, R25, UR45, 0x1 ;  /* 0x0000002d19139c11 */ /* 0x000fe2000f8e08ff */
[----:B0-----:R-:W-:Y:S01]  /*90f0*/  @!P1 IMAD.WIDE.U32 R4, R30, 0x2, R4 ;  /* 0x000000021e049825 */ /* 0x001fe200078e0004 */
        /* <DEDUP_REMOVED lines=12> */
[----:B------:R-:W-:-:S03]  /*91c0*/  ISETP.GE.AND P1, PT, R11, R6, PT ;  /* 0x000000060b00720c */ /* 0x000fc60003f26270 */
[----:B-1----:R-:W-:Y:S01]  /*91d0*/  SHFL.IDX PT, R3, R8, 0x6, 0x181f ;  /* 0x00d81f0008037f89 */ /* 0x002fe200000e0000 */
[----:B------:R-:W-:-:S09]  /*91e0*/  IADD3 R9, R7, 0x60, RZ ;  /* 0x0000006007097810 */ /* 0x000fd20007ffe0ff */
[----:B0-----:R-:W-:Y:S01]  /*91f0*/  @!P1 IMAD.WIDE.U32 R4, R30, 0x2, R4 ;  /* 0x000000021e049825 */ /* 0x001fe200078e0004 */
[----:B------:R-:W-:Y:S01]  /*9200*/  @!P1 LEA R19, R25, UR45, 0x1 ;  /* 0x0000002d19139c11 */ /* 0x000fe2000f8e08ff */
[----:B------:R-:W0:Y:S04]  /*9210*/  SHFL.IDX PT, R2, R0, 0x6, 0x181f ;  /* 0x00d81f0000027f89 */ /* 0x000e2800000e0000 */
[----:B------:R-:W-:Y:S04]  /*9220*/  @!P1 LDGSTS.E.BYPASS.LTC128B.128 [R19+0xec00], desc[UR38][R4.64], !P3 ;  /* 0x0ec0000004139fae */ /* 0x000fe8000d901d66 */
[----:B------:R-:W-:Y:S04]  /*9230*/  @!P1 LDGSTS.E.BYPASS.LTC128B.128 [R19+0x12c00], desc[UR38][R4.64+0x80], !P2 ;  /* 0x12c0008004139fae */ /* 0x000fe8000d101d66 */
[----:B------:R1:W-:Y:S01]  /*9240*/  @!P1 LDGSTS.E.BYPASS.LTC128B.128 [R19+0x16c00], desc[UR38][R4.64+0x100], !P0 ;  /* 0x16c0010004139fae */ /* 0x0003e2000c101d66 */
[----:B------:R-:W-:-:S03]  /*9250*/  ISETP.GE.AND P1, PT, R9, R6, PT ;  /* 0x000000060900720c */ /* 0x000fc60003f26270 */
[----:B-1----:R1:W2:Y:S10]  /*9260*/  SHFL.IDX PT, R4, R8, 0x7, 0x181f ;  /* 0x00f81f0008047f89 */ /* 0x0022b400000e0000 */
[----:B0-----:R-:W-:Y:S01]  /*9270*/  @!P1 IMAD.WIDE.U32 R2, R30, 0x2, R2 ;  /* 0x000000021e029825 */ /* 0x001fe200078e0002 */
[----:B------:R-:W-:-:S05]  /*9280*/  @!P1 LEA R9, R25, UR45, 0x1 ;  /* 0x0000002d19099c11 */ /* 0x000fca000f8e08ff */
[----:B------:R1:W-:Y:S04]  /*9290*/  @!P1 LDGSTS.E.BYPASS.LTC128B.128 [R9+0xf400], desc[UR38][R2.64], !P3 ;  /* 0x0f40000002099fae */ /* 0x0003e8000d901d66 */
[----:B------:R1:W-:Y:S04]  /*92a0*/  @!P1 LDGSTS.E.BYPASS.LTC128B.128 [R9+0x13400], desc[UR38][R2.64+0x80], !P2 ;  /* 0x1340008002099fae */ /* 0x0003e8000d101d66 */
[----:B------:R1:W-:Y:S02]  /*92b0*/  @!P1 LDGSTS.E.BYPASS.LTC128B.128 [R9+0x17400], desc[UR38][R2.64+0x100], !P0 ;  /* 0x1740010002099fae */ /* 0x0003e4000c101d66 */
.L_x_119:
[----:B------:R-:W-:Y:S01]  /*92c0*/  VIADD R7, R7, 0x70 ;  /* 0x0000007007077836 */ /* 0x000fe20000000000 */
[----:B------:R-:W-:Y:S01]  /*92d0*/  BSSY B0, `(.L_x_52) ;  /* 0x000000d000007945 */ /* 0x000fe20003800000 */
[----:B-1----:R-:W-:Y:S01]  /*92e0*/  IMAD.MOV.U32 R2, RZ, RZ, R14 ;  /* 0x000000ffff027224 */ /* 0x002fe200078e000e */
[----:B--2---:R-:W-:Y:S02]  /*92f0*/  MOV R3, R4 ;  /* 0x0000000400037202 */ /* 0x004fe40000000f00 */
[----:B------:R-:W-:-:S13]  /*9300*/  ISETP.GE.AND P1, PT, R7, R6, PT ;  /* 0x000000060700720c */ /* 0x000fda0003f26270 */
[----:B------:R-:W-:Y:S05]  /*9310*/  @P1 BRA `(.L_x_53) ;  /* 0x0000000000201947 */ /* 0x000fea0003800000 */
[----:B------:R-:W-:Y:S01]  /*9320*/  IMAD.WIDE.U32 R2, R30, 0x2, R2 ;  /* 0x000000021e027825 */ /* 0x000fe200078e0002 */
[----:B------:R-:W-:-:S05]  /*9330*/  LEA R5, R25, UR45, 0x1 ;  /* 0x0000002d19057c11 */ /* 0x000fca000f8e08ff */
[----:B------:R-:W-:Y:S01]  /*9340*/  @!PT LDS RZ, [RZ] ;  /* 0x00000000fffff984 */ /* 0x000fe20000000800 */
[----:B------:R-:W-:Y:S01]  /*9350*/  @!PT LDS RZ, [RZ] ;  /* 0x00000000fffff984 */ /* 0x000fe20000000800 */
[----:B------:R-:W-:Y:S01]  /*9360*/  @!PT LDS RZ, [RZ] ;  /* 0x00000000fffff984 */ /* 0x000fe20000000800 */
[----:B------:R0:W-:Y:S04]  /*9370*/  LDGSTS.E.BYPASS.LTC128B.128 [R5+0xfc00], desc[UR38][R2.64], !P3 ;  /* 0x0fc0000002057fae */ /* 0x0001e8000d901d66 */
[----:B------:R0:W-:Y:S04]  /*9380*/  LDGSTS.E.BYPASS.LTC128B.128 [R5+0x13c00], desc[UR38][R2.64+0x80], !P2 ;  /* 0x13c0008002057fae */ /* 0x0001e8000d101d66 */
[----:B------:R0:W-:Y:S02]  /*9390*/  LDGSTS.E.BYPASS.LTC128B.128 [R5+0x17c00], desc[UR38][R2.64+0x100], !P0 ;  /* 0x17c0010002057fae */ /* 0x0001e4000c101d66 */
.L_x_53:
[----:B------:R-:W-:Y:S05]  /*93a0*/  BSYNC B0 ;  /* 0x0000000000007941 */ /* 0x000fea0003800000 */
.L_x_52:
[----:B------:R-:W-:Y:S01]  /*93b0*/  NOP ;  /* 0x0000000000007918 */ /* 0x000fe20000000000 */
[----:B------:R-:W-:Y:S01]  /*93c0*/  SYNCS.ARRIVE.TRANS64.RED.A0T1 RZ, [UR45+0x2a800], RZ ;  /* 0x02a800ffffff79a7 */ /* 0x000fe2000820042d */
[----:B------:R-:W-:Y:S01]  /*93d0*/  IMAD.MOV.U32 R0, RZ, RZ, 0x1 ;  /* 0x00000001ff007424 */ /* 0x000fe200078e00ff */
[----:B------:R-:W-:Y:S04]  /*93e0*/  ARRIVES.LDGSTSBAR.64.TRANSCNT [UR45+0x2a800] ;  /* 0x02a80000ff0079b0 */ /* 0x000fe80008000aad */
[----:B------:R-:W-:Y:S01]  /*93f0*/  SHF.L.U32 R0, R0, 0x1f, RZ ;  /* 0x0000001f00007819 */ /* 0x000fe200000006ff */
[----:B------:R-:W-:Y:S01]  /*9400*/  NOP ;  /* 0x0000000000007918 */ /* 0x000fe20000000000 */
[----:B------:R-:W-:Y:S02]  /*9410*/  SYNCS.ARRIVE.TRANS64.A1T0 RZ, [UR45+0x2a800], RZ ;  /* 0x02a800ffffff79a7 */ /* 0x000fe4000810002d */
[----:B------:R-:W1:Y:S02]  /*9420*/  SYNCS.PHASECHK.TRANS64.TRYWAIT P0, [UR45+0x2a820], R0 ;  /* 0x02a82000ff0075a7 */ /* 0x000e64000800016d */
[----:B-1----:R-:W-:Y:S05]  /*9430*/  @!P0 BRA `(.L_x_54) ;  /* 0x0000002c004c8947 */ /* 0x002fea0003800000 */
.L_x_120:
[----:B------:R-:W-:Y:S01]  /*9440*/  UIADD3 UR4, UR49, -0x2, URZ ;  /* 0xfffffffe31047890 */ /* 0x000fe2000fffe03f */
[----:B------:R-:W-:Y:S01]  /*9450*/  IMAD.MOV.U32 R24, RZ, RZ, 0x1 ;  /* 0x00000001ff187424 */ /* 0x000fe200078e00ff */
[----:B------:R-:W-:Y:S02]  /*9460*/  MOV R21, RZ ;  /* 0x000000ff00157202 */ /* 0x000fe40000000f00 */
[----:B------:R-:W-:-:S06]  /*9470*/  UISETP.GE.AND UP0, UPT, UR4, UR48, UPT ;  /* 0x000000300400728c */ /* 0x000fcc000bf06270 */
[----:B------:R-:W-:-:S13]  /*9480*/  PLOP3.LUT P0, PT, PT, PT, UP0, 0x80, 0x0 ;  /* 0x000000000000781c */ /* 0x000fda0003f0f008 */
[----:B------:R-:W-:Y:S05]  /*9490*/  @!P0 BRA `(.L_x_55) ;  /* 0x0000000c00dc8947 */ /* 0x000fea0003800000 */
[----:B------:R-:W-:Y:S01]  /*94a0*/  UIADD3 UR4, UR47, 0x1, URZ ;  /* 0x000000012f047890 */ /* 0x000fe2000fffe03f */
[----:B0-----:R-:W-:Y:S01]  /*94b0*/  LOP3.LUT R3, RZ, UR44, RZ, 0x33, !PT ;  /* 0x0000002cff037c12 */ /* 0x001fe2000f8e33ff */
[----:B------:R-:W-:Y:S01]  /*94c0*/  BSSY B0, `(.L_x_55) ;  /* 0x00000f4000007945 */ /* 0x000fe20003800000 */
[----:B------:R-:W-:Y:S01]  /*94d0*/  IADD3 R18, R26, R18, R37 ;  /* 0x000000121a127210 */ /* 0x000fe20007ffe025 */
[----:B------:R-:W-:Y:S01]  /*94e0*/  UIMAD UR4, UR4, UR37, URZ ;  /* 0x00000025040472a4 */ /* 0x000fe2000f8e023f */
[----:B------:R-:W-:Y:S01]  /*94f0*/  IADD3 R5, -R37, UR43, RZ ;  /* 0x0000002b25057c10 */ /* 0x000fe2000fffe1ff */
[----:B------:R-:W-:Y:S01]  /*9500*/  IMAD.SHL.U32 R35, R30, 0x2, RZ ;  /* 0x000000021e237824 */ /* 0x000fe200078e00ff */
[----:B------:R-:W-:Y:S01]  /*9510*/  MOV R23, 0x1 ;  /* 0x0000000100177802 */ /* 0x000fe20000000f00 */
[----:B------:R-:W-:Y:S02]  /*9520*/  VIADD R9, R18, 0xfffffee0 ;  /* 0xfffffee012097836 */ /* 0x000fe40000000000 */
[----:B------:R-:W-:Y:S01]  /*9530*/  LOP3.LUT R0, RZ, UR4, RZ, 0x33, !PT ;  /* 0x00000004ff007c12 */ /* 0x000fe2000f8e33ff */
[----:B------:R-:W-:-:S03]  /*9540*/  IMAD.MOV.U32 R10, RZ, RZ, RZ ;  /* 0x000000ffff0a7224 */ /* 0x000fc600078e00ff */
[----:B------:R-:W-:-:S04]  /*9550*/  VIMNMX R0, R0, R3, !PT ;  /* 0x0000000300007248 */ /* 0x000fc80007fe0100 */
[C---:B------:R-:W-:Y:S01]  /*9560*/  IADD3 R28, -R0.reuse, -0x2, RZ ;  /* 0xfffffffe001c7810 */ /* 0x040fe20007ffe1ff */
[C---:B------:R-:W-:Y:S02]  /*9570*/  IMAD R5, R0.reuse, 0x60, R5 ;  /* 0x0000006000057824 */ /* 0x040fe400078e0205 */
[----:B------:R-:W-:Y:S02]  /*9580*/  IMAD R9, R0, -0x60, R9 ;  /* 0xffffffa000097824 */ /* 0x000fe400078e0209 */
[----:B------:R-:W-:-:S07]  /*9590*/  VIADD R0, R5, 0xc0 ;  /* 0x000000c005007836 */ /* 0x000fce0000000000 */
.L_x_68:
[----:B------:R-:W0:Y:S01]  /*95a0*/  LDC R2, c[0x0][0x430] ;  /* 0x00010c00ff027b82 */ /* 0x000e220000000800 */
[----:B------:R-:W-:Y:S02]  /*95b0*/  ISETP.GT.U32.AND P1, PT, R33, 0x5f, PT ;  /* 0x0000005f2100780c */ /* 0x000fe40003f24070 */
[----:B------:R-:W-:-:S11]  /*95c0*/  MOV R11, R9 ;  /* 0x00000009000b7202 */ /* 0x000fd60000000f00 */
[----:B------:R-:W1:Y:S08]  /*95d0*/  @!P1 LDC.64 R6, c[0x0][0x428] ;  /* 0x00010a00ff069b82 */ /* 0x000e700000000a00 */
[----:B------:R-:W2:Y:S01]  /*95e0*/  @!P1 LDC.64 R4, c[0x0][0x418] ;  /* 0x00010600ff049b82 */ /* 0x000ea20000000a00 */
[----:B0-----:R-:W-:-:S13]  /*95f0*/  ISETP.NE.AND P0, PT, R2, 0x1, PT ;  /* 0x000000010200780c */ /* 0x001fda0003f05270 */
[----:B------:R-:W0:Y:S08]  /*9600*/  @P0 LDC R2, c[0x0][0x434] ;  /* 0x00010d00ff020b82 */ /* 0x000e300000000800 */
[----:B------:R-:W3:Y:S01]  /*9610*/  @P0 LDC R3, c[0x0][0x438] ;  /* 0x00010e00ff030b82 */ /* 0x000ee20000000800 */
[----:B0-----:R-:W-:-:S05]  /*9620*/  @P0 IMAD.HI.U32 R2, R9, R2, RZ ;  /* 0x0000000209020227 */ /* 0x001fca00078e00ff */
[----:B---3--:R-:W-:Y:S01]  /*9630*/  @P0 SHF.R.U32.HI R11, RZ, R3, R2 ;  /* 0x00000003ff0b0219 */ /* 0x008fe20000011602 */
[----:B-1----:R-:W-:-:S03]  /*9640*/  @!P1 IMAD R2, R34, R6, RZ ;  /* 0x0000000622029224 */ /* 0x002fc600078e02ff */
[--C-:B------:R-:W-:Y:S01]  /*9650*/  @!P1 SHF.R.S32.HI R3, RZ, 0x1f, R11.reuse ;  /* 0x0000001fff039819 */ /* 0x100fe2000001140b */
[----:B------:R-:W-:Y:S02]  /*9660*/  @!P1 IMAD R7, R32, R7, R2 ;  /* 0x0000000720079224 */ /* 0x000fe400078e0202 */
[----:B------:R-:W-:-:S04]  /*9670*/  @!P1 IMAD.MOV.U32 R2, RZ, RZ, R11 ;  /* 0x000000ffff029224 */ /* 0x000fc800078e000b */
[----:B------:R-:W-:Y:S01]  /*9680*/  @!P1 IMAD.WIDE.U32 R2, R32, R6, R2 ;  /* 0x0000000620029225 */ /* 0x000fe200078e0002 */
[----:B------:R-:W-:-:S03]  /*9690*/  MOV R6, RZ ;  /* 0x000000ff00067202 */ /* 0x000fc60000000f00 */
[----:B------:R-:W-:Y:S01]  /*96a0*/  @!P1 IMAD.IADD R3, R7, 0x1, R3 ;  /* 0x0000000107039824 */ /* 0x000fe200078e0203 */
[----:B--2---:R-:W-:-:S04]  /*96b0*/  @!P1 LEA R4, P0, R2, R4, 0x2 ;  /* 0x0000000402049211 */ /* 0x004fc800078010ff */
[----:B------:R-:W-:Y:S01]  /*96c0*/  @!P1 LEA.HI.X R5, R2, R5, R3, 0x2, P0 ;  /* 0x0000000502059211 */ /* 0x000fe200000f1403 */
[----:B------:R-:W-:-:S04]  /*96d0*/  VIADD R21, R10, 0x1 ;  /* 0x000000010a157836 */ /* 0x000fc80000000000 */
[----:B------:R0:W5:Y:S01]  /*96e0*/  @!P1 LDG.E R6, desc[UR38][R4.64] ;  /* 0x0000002604069981 */ /* 0x000162000c1e1900 */
[----:B------:R-:W-:Y:S02]  /*96f0*/  ISETP.NE.AND P1, PT, R36, 0x3, PT ;  /* 0x000000032400780c */ /* 0x000fe40003f25270 */
[----:B------:R-:W-:-:S04]  /*9700*/  ISETP.NE.AND P0, PT, R21, 0x2, PT ;  /* 0x000000021500780c */ /* 0x000fc80003f05270 */
[----:B------:R-:W-:Y:S02]  /*9710*/  SEL R24, RZ, 0x1, P0 ;  /* 0x00000001ff187807 */ /* 0x000fe40000000000 */
[----:B------:R-:W-:Y:S02]  /*9720*/  SEL R21, R21, RZ, P0 ;  /* 0x000000ff15157207 */ /* 0x000fe40000000000 */
[----:B------:R-:W-:-:S03]  /*9730*/  LOP3.LUT R24, R23, R24, RZ, 0x3c, !PT ;  /* 0x0000001817187212 */ /* 0x000fc600078e3cff */
[----:B0-----:R-:W-:Y:S05]  /*9740*/  @!P1 BRA `(.L_x_56) ;  /* 0x0000000000049947 */ /* 0x001fea0003800000 */
[----:B------:R-:W-:Y:S01]  /*9750*/  BPT.TRAP 0x1 ;  /* 0x000000040000795c */ /* 0x000fe20000300000 */
.L_x_56:
[----:B------:R-:W-:Y:S01]  /*9760*/  LEA R8, R21, UR45, 0x3 ;  /* 0x0000002d15087c11 */ /* 0x000fe2000f8e18ff */
[----:B------:R-:W-:Y:S01]  /*9770*/  BSSY B1, `(.L_x_57) ;  /* 0x0000004000017945 */ /* 0x000fe20003800000 */
[----:B------:R-:W-:-:S04]  /*9780*/  SHF.L.U32 R3, R24, 0x1f, RZ ;  /* 0x0000001f18037819 */ /* 0x000fc800000006ff */
[----:B------:R-:W0:Y:S02]  /*9790*/  SYNCS.PHASECHK.TRANS64.TRYWAIT P0, [R8+URZ+0x2a840], R3 ;  /* 0x02a84003080075a7 */ /* 0x000e24000800017f */
[----:B0-----:R-:W-:Y:S05]  /*97a0*/  @!P0 BRA `(.L_x_58) ;  /* 0x0000002800888947 */ /* 0x001fea0003800000 */
.L_x_121:
[----:B------:R-:W-:Y:S05]  /*97b0*/  BSYNC B1 ;  /* 0x0000000000017941 */ /* 0x000fea0003800000 */
.L_x_57:
[----:B------:R-:W-:Y:S01]  /*97c0*/  ULDC UR4, c[0x0][0x430] ;  /* 0x00010c0000047ab9 */ /* 0x000fe20000000800 */
[----:B-----5:R-:W-:Y:S01]  /*97d0*/  SHF.R.S32.HI R27, RZ, 0x1f, R6 ;  /* 0x0000001fff1b7819 */ /* 0x020fe20000011406 */
[----:B------:R-:W-:Y:S01]  /*97e0*/  UIADD3 UR4, -UR4, URZ, URZ ;  /* 0x0000003f04047290 */ /* 0x000fe2000fffe13f */
[----:B------:R-:W-:Y:S01]  /*97f0*/  R2UR UR6, R31 ;  /* 0x000000001f0672ca */ /* 0x000fe200000e0000 */
[----:B------:R-:W-:Y:S01]  /*9800*/  IMAD R19, R21, 0x4800, R25 ;  /* 0x0000480015137824 */ /* 0x000fe200078e0219 */
[C---:B------:R-:W-:Y:S02]  /*9810*/  LOP3.LUT P3, RZ, R22.reuse, 0x4, RZ, 0xc0, !PT ;  /* 0x0000000416ff7812 */ /* 0x040fe4000786c0ff */
[C---:B------:R-:W-:Y:S01]  /*9820*/  LOP3.LUT P2, RZ, R22.reuse, 0x2, RZ, 0xc0, !PT ;  /* 0x0000000216ff7812 */ /* 0x040fe2000784c0ff */
[----:B------:R-:W-:Y:S01]  /*9830*/  IMAD R7, R11, UR4, R9 ;  /* 0x000000040b077c24 */ /* 0x000fe2000f8e0209 */
[----:B------:R-:W-:Y:S01]  /*9840*/  ULDC.64 UR4, c[0x0][0x300] ;  /* 0x0000c00000047ab9 */ /* 0x000fe20000000a00 */
[----:B------:R-:W-:-:S03]  /*9850*/  LOP3.LUT P1, RZ, R22, 0x1, RZ, 0xc0, !PT ;  /* 0x0000000116ff7812 */ /* 0x000fc6000782c0ff */
[----:B------:R-:W-:-:S05]  /*9860*/  SHF.R.S32.HI R26, RZ, 0x1f, R7 ;  /* 0x0000001fff1a7819 */ /* 0x000fca0000011407 */
[----:B------:R-:W-:-:S04]  /*9870*/  IMAD R2, R26, UR4, RZ ;  /* 0x000000041a027c24 */ /* 0x000fc8000f8e02ff */
[C---:B------:R-:W-:Y:S02]  /*9880*/  IMAD R5, R7.reuse, UR5, R2 ;  /* 0x0000000507057c24 */ /* 0x040fe4000f8e0202 */
[----:B0-----:R-:W-:Y:S01]  /*9890*/  IMAD.WIDE.U32 R2, R7, UR4, RZ ;  /* 0x0000000407027c25 */ /* 0x001fe2000f8e00ff */
        /* <DEDUP_REMOVED lines=14> */
[----:B------:R-:W-:-:S04]  /*9980*/  UMOV UR4, 0xffffffff ;  /* 0xffffffff00047882 */ /* 0x000fc80000000000 */
[----:B------:R-:W-:Y:S01]  /*9990*/  LEA.HI.X R20, R2, UR7, R3, 0x1, P0 ;  /* 0x0000000702147c11 */ /* 0x000fe200080f0c03 */
[----:B------:R-:W-:Y:S06]  /*99a0*/  BRA.DIV UR4, `(.L_x_59) ;  /* 0x0000002a041c7947 */ /* 0x000fec000b800000 */
[----:B------:R-:W0:Y:S01]  /*99b0*/  SHFL.IDX PT, R14, R18, RZ, 0x181f ;  /* 0x00181fff120e7589 */ /* 0x000e2200000e0000 */
[----:B------:R-:W-:-:S03]  /*99c0*/  LEA R19, R19, UR45, 0x1 ;  /* 0x0000002d13137c11 */ /* 0x000fc6000f8e08ff */
[----:B------:R-:W1:Y:S04]  /*99d0*/  SHFL.IDX PT, R3, R20, RZ, 0x181f ;  /* 0x00181fff14037589 */ /* 0x000e6800000e0000 */
[----:B------:R-:W-:Y:S04]  /*99e0*/  SHFL.IDX PT, R4, R20, 0x1, 0x181f ;  /* 0x00381f0014047f89 */ /* 0x000fe800000e0000 */
[----:B------:R-:W-:Y:S04]  /*99f0*/  SHFL.IDX PT, R12, R18, 0x2, 0x181f ;  /* 0x00581f00120c7f89 */ /* 0x000fe800000e0000 */
[----:B------:R-:W-:Y:S01]  /*9a00*/  SHFL.IDX PT, R5, R20, 0x2, 0x181f ;  /* 0x00581f0014057f89 */ /* 0x000fe200000e0000 */
[----:B0-----:R-:W-:-:S03]  /*9a10*/  IADD3 R2, P0, R14, R35, RZ ;  /* 0x000000230e027210 */ /* 0x001fc60007f1e0ff */
[----:B------:R-:W0:Y:S01]  /*9a20*/  SHFL.IDX PT, R14, R18, 0x1, 0x181f ;  /* 0x00381f00120e7f89 */ /* 0x000e2200000e0000 */
[----:B-1----:R-:W-:-:S05]  /*9a30*/  IADD3.X R3, RZ, R3, RZ, P0, !PT ;  /* 0x00000003ff037210 */ /* 0x002fca00007fe4ff */
[----:B------:R-:W-:Y:S04]  /*9a40*/  LDGSTS.E.BYPASS.LTC128B.128 [R19+0x18400], desc[UR38][R2.64], !P3 ;  /* 0x1840000002137fae */ /* 0x000fe8000d901d66 */
[----:B------:R-:W-:Y:S04]  /*9a50*/  LDGSTS.E.BYPASS.LTC128B.128 [R19+0x1b400], desc[UR38][R2.64+0x80], !P2 ;  /* 0x1b40008002137fae */ /* 0x000fe8000d101d66 */
[----:B------:R0:W-:Y:S02]  /*9a60*/  LDGSTS.E.BYPASS.LTC128B.128 [R19+0x1e400], desc[UR38][R2.64+0x100], !P1 ;  /* 0x1e40010002137fae */ /* 0x0001e4000c901d66 */
[----:B0-----:R-:W-:-:S02]  /*9a70*/  IADD3 R2, P0, R14, R35, RZ ;  /* 0x000000230e027210 */ /* 0x001fc40007f1e0ff */
[----:B------:R-:W0:Y:S03]  /*9a80*/  SHFL.IDX PT, R14, R18, 0x3, 0x181f ;  /* 0x00781f00120e7f89 */ /* 0x000e2600000e0000 */
[----:B------:R-:W-:Y:S01]  /*9a90*/  IMAD.X R3, RZ, RZ, R4, P0 ;  /* 0x000000ffff037224 */ /* 0x000fe200000e0604 */
[-C--:B------:R-:W-:Y:S02]  /*9aa0*/  IADD3 R4, P0, R12, R35.reuse, RZ ;  /* 0x000000230c047210 */ /* 0x080fe40007f1e0ff */
[----:B------:R-:W-:Y:S03]  /*9ab0*/  SHFL.IDX PT, R12, R18, 0x4, 0x181f ;  /* 0x00981f00120c7f89 */ /* 0x000fe600000e0000 */
[----:B------:R-:W-:Y:S01]  /*9ac0*/  IMAD.X R5, RZ, RZ, R5, P0 ;  /* 0x000000ffff057224 */ /* 0x000fe200000e0605 */
[----:B------:R-:W-:Y:S04]  /*9ad0*/  LDGSTS.E.BYPASS.LTC128B.128 [R19+0x18c00], desc[UR38][R2.64], !P3 ;  /* 0x18c0000002137fae */ /* 0x000fe8000d901d66 */
[----:B------:R-:W-:Y:S04]  /*9ae0*/  LDGSTS.E.BYPASS.LTC128B.128 [R19+0x1bc00], desc[UR38][R2.64+0x80], !P2 ;  /* 0x1bc0008002137fae */ /* 0x000fe8000d101d66 */
[----:B------:R1:W-:Y:S04]  /*9af0*/  LDGSTS.E.BYPASS.LTC128B.128 [R19+0x1ec00], desc[UR38][R2.64+0x100], !P1 ;  /* 0x1ec0010002137fae */ /* 0x0003e8000c901d66 */
[----:B------:R-:W-:Y:S04]  /*9b00*/  LDGSTS.E.BYPASS.LTC128B.128 [R19+0x19400], desc[UR38][R4.64], !P3 ;  /* 0x1940000004137fae */ /* 0x000fe8000d901d66 */
[----:B------:R-:W-:Y:S04]  /*9b10*/  LDGSTS.E.BYPASS.LTC128B.128 [R19+0x1c400], desc[UR38][R4.64+0x80], !P2 ;  /* 0x1c40008004137fae */ /* 0x000fe8000d101d66 */
[----:B-1----:R-:W1:Y:S01]  /*9b20*/  SHFL.IDX PT, R3, R20, 0x3, 0x181f ;  /* 0x00781f0014037f89 */ /* 0x002e6200000e0000 */
[----:B0-----:R-:W-:-:S03]  /*9b30*/  IADD3 R2, P0, R14, R35, RZ ;  /* 0x000000230e027210 */ /* 0x001fc60007f1e0ff */
[----:B------:R0:W-:Y:S04]  /*9b40*/  LDGSTS.E.BYPASS.LTC128B.128 [R19+0x1f400], desc[UR38][R4.64+0x100], !P1 ;  /* 0x1f40010004137fae */ /* 0x0001e8000c901d66 */
[----:B------:R-:W-:Y:S04]  /*9b50*/  SHFL.IDX PT, R14, R18, 0x5, 0x181f ;  /* 0x00b81f00120e7f89 */ /* 0x000fe800000e0000 */
[----:B0-----:R-:W0:Y:S04]  /*9b60*/  SHFL.IDX PT, R4, R20, 0x4, 0x181f ;  /* 0x00981f0014047f89 */ /* 0x001e2800000e0000 */
[----:B------:R-:W2:Y:S01]  /*9b70*/  SHFL.IDX PT, R20, R20, 0x5, 0x181f ;  /* 0x00b81f0014147f89 */ /* 0x000ea200000e0000 */
[----:B-1----:R-:W-:-:S05]  /*9b80*/  IADD3.X R3, RZ, R3, RZ, P0, !PT ;  /* 0x00000003ff037210 */ /* 0x002fca00007fe4ff */
[----:B------:R-:W-:Y:S04]  /*9b90*/  LDGSTS.E.BYPASS.LTC128B.128 [R19+0x19c00], desc[UR38][R2.64], !P3 ;  /* 0x19c0000002137fae */ /* 0x000fe8000d901d66 */
[----:B------:R-:W-:Y:S04]  /*9ba0*/  LDGSTS.E.BYPASS.LTC128B.128 [R19+0x1cc00], desc[UR38][R2.64+0x80], !P2 ;  /* 0x1cc0008002137fae */ /* 0x000fe8000d101d66 */
[----:B------:R1:W-:Y:S02]  /*9bb0*/  LDGSTS.E.BYPASS.LTC128B.128 [R19+0x1fc00], desc[UR38][R2.64+0x100], !P1 ;  /* 0x1fc0010002137fae */ /* 0x0003e4000c901d66 */
[----:B-1----:R-:W-:-:S05]  /*9bc0*/  IADD3 R2, P0, R12, R35, RZ ;  /* 0x000000230c027210 */ /* 0x002fca0007f1e0ff */
[----:B0-----:R-:W-:-:S05]  /*9bd0*/  IMAD.X R3, RZ, RZ, R4, P0 ;  /* 0x000000ffff037224 */ /* 0x001fca00000e0604 */
[----:B------:R0:W-:Y:S04]  /*9be0*/  LDGSTS.E.BYPASS.LTC128B.128 [R19+0x1a400], desc[UR38][R2.64], !P3 ;  /* 0x1a40000002137fae */ /* 0x0001e8000d901d66 */
[----:B------:R0:W-:Y:S04]  /*9bf0*/  LDGSTS.E.BYPASS.LTC128B.128 [R19+0x1d400], desc[UR38][R2.64+0x80], !P2 ;  /* 0x1d40008002137fae */ /* 0x0001e8000d101d66 */
[----:B--2---:R0:W-:Y:S02]  /*9c00*/  LDGSTS.E.BYPASS.LTC128B.128 [R19+0x20400], desc[UR38][R2.64+0x100], !P1 ;  /* 0x2040010002137fae */ /* 0x0041e4000c901d66 */
.L_x_135:
[----:B0-----:R-:W-:-:S05]  /*9c10*/  IADD3 R2, P0, R14, R35, RZ ;  /* 0x000000230e027210 */ /* 0x001fca0007f1e0ff */
[----:B------:R-:W-:Y:S01]  /*9c20*/  IMAD.X R3, RZ, RZ, R20, P0 ;  /* 0x000000ffff037224 */ /* 0x000fe200000e0614 */
[----:B------:R-:W-:-:S04]  /*9c30*/  PLOP3.LUT P0, PT, PT, PT, PT, 0x80, 0x0 ;  /* 0x000000000000781c */ /* 0x000fc80003f0f070 */
[----:B------:R-:W-:Y:S01]  /*9c40*/  @!PT LDS RZ, [RZ] ;  /* 0x00000000fffff984 */ /* 0x000fe20000000800 */
[----:B------:R-:W-:Y:S01]  /*9c50*/  @!PT LDS RZ, [RZ] ;  /* 0x00000000fffff984 */ /* 0x000fe20000000800 */
[----:B------:R-:W-:Y:S01]  /*9c60*/  @!PT LDS RZ, [RZ] ;  /* 0x00000000fffff984 */ /* 0x000fe20000000800 */
[----:B------:R0:W-:Y:S04]  /*9c70*/  LDGSTS.E.BYPASS.LTC128B.128 [R19+0x1ac00], desc[UR38][R2.64], !P3 ;  /* 0x1ac0000002137fae */ /* 0x0001e8000d901d66 */
[----:B------:R0:W-:Y:S04]  /*9c80*/  LDGSTS.E.BYPASS.LTC128B.128 [R19+0x1dc00], desc[UR38][R2.64+0x80], !P2 ;  /* 0x1dc0008002137fae */ /* 0x0001e8000d101d66 */
[----:B------:R0:W-:Y:S01]  /*9c90*/  LDGSTS.E.BYPASS.LTC128B.128 [R19+0x20c00], desc[UR38][R2.64+0x100], !P1 ;  /* 0x20c0010002137fae */ /* 0x0001e2000c901d66 */
[----:B------:R-:W-:Y:S01]  /*9ca0*/  NOP ;  /* 0x0000000000007918 */ /* 0x000fe20000000000 */
.L_x_60:
[----:B------:R-:W-:Y:S02]  /*9cb0*/  PLOP3.LUT P1, PT, P1, P0, PT, 0xa2, 0x0 ;  /* 0x000000000000781c */ /* 0x000fe40000f21472 */
[----:B------:R-:W-:-:S08]  /*9cc0*/  @P0 R2UR P1, UR4, R8 ;  /* 0x00000000080402ca */ /* 0x000fd00000020000 */
[----:B------:R-:W-:-:S05]  /*9cd0*/  @P0 PLOP3.LUT P0, PT, P1, PT, PT, 0x80, 0x0 ;  /* 0x000000000000081c */ /* 0x000fca0000f0f070 */
[----:B------:R-:W-:Y:S01]  /*9ce0*/  @!P1 SYNCS.ARRIVE.TRANS64.RED.A0T1 RZ, [UR4+0x2a830], RZ ;  /* 0x02a830ffffff99a7 */ /* 0x000fe20008200404 */
[----:B------:R-:W-:Y:S07]  /*9cf0*/  @!P1 ARRIVES.LDGSTSBAR.64.TRANSCNT [UR4+0x2a830] ;  /* 0x02a83000ff0099b0 */ /* 0x000fee0008000a84 */
[----:B------:R-:W-:Y:S05]  /*9d00*/  @P0 BRA.U.ANY `(.L_x_60) ;  /* 0xfffffffd00e80947 */ /* 0x000fea000393ffff */
[----:B------:R-:W-:Y:S01]  /*9d10*/  NOP ;  /* 0x0000000000007918 */ /* 0x000fe20000000000 */
[----:B------:R-:W-:-:S13]  /*9d20*/  ISETP.NE.AND P2, PT, R36, 0x3, PT ;  /* 0x000000032400780c */ /* 0x000fda0003f45270 */
[----:B------:R-:W-:Y:S05]  /*9d30*/  @!P2 BRA `(.L_x_61) ;  /* 0x000000000004a947 */ /* 0x000fea0003800000 */
[----:B------:R-:W-:Y:S01]  /*9d40*/  BPT.TRAP 0x1 ;  /* 0x000000040000795c */ /* 0x000fe20000300000 */
.L_x_61:
[----:B------:R1:W-:Y:S01]  /*9d50*/  SYNCS.ARRIVE.TRANS64.A1T0 RZ, [R8+URZ+0x2a830], RZ ;  /* 0x02a830ff08ff79a7 */ /* 0x0003e2000810003f */
[----:B------:R-:W-:Y:S05]  /*9d60*/  @!P2 BRA `(.L_x_62) ;  /* 0x000000000004a947 */ /* 0x000fea0003800000 */
[----:B------:R-:W-:Y:S01]  /*9d70*/  BPT.TRAP 0x1 ;  /* 0x000000040000795c */ /* 0x000fe20000300000 */
.L_x_62:
[----:B0-----:R-:W-:Y:S01]  /*9d80*/  SHF.L.U32 R3, R23, 0x1f, RZ ;  /* 0x0000001f17037819 */ /* 0x001fe200000006ff */
[----:B------:R-:W-:Y:S01]  /*9d90*/  BSSY B1, `(.L_x_63) ;  /* 0x0000004000017945 */ /* 0x000fe20003800000 */
[----:B------:R-:W-:-:S04]  /*9da0*/  LEA R4, R10, UR45, 0x3 ;  /* 0x0000002d0a047c11 */ /* 0x000fc8000f8e18ff */
[----:B------:R-:W0:Y:S02]  /*9db0*/  SYNCS.PHASECHK.TRANS64.TRYWAIT P0, [R4+URZ+0x2a860], R3 ;  /* 0x02a86003040075a7 */ /* 0x000e24000800017f */
[----:B0-----:R-:W-:Y:S05]  /*9dc0*/  @!P0 BRA `(.L_x_64) ;  /* 0x0000002800d08947 */ /* 0x001fea0003800000 */
.L_x_136:
[----:B------:R-:W-:Y:S05]  /*9dd0*/  BSYNC B1 ;  /* 0x0000000000017941 */ /* 0x000fea0003800000 */
.L_x_63:
[----:B------:R-:W-:Y:S01]  /*9de0*/  UMOV UR4, 0xffffffff ;  /* 0xffffffff00047882 */ /* 0x000fe20000000000 */
[----:B------:R-:W-:Y:S01]  /*9df0*/  LOP3.LUT P0, RZ, R29, 0x2, RZ, 0xc0, !PT ;  /* 0x000000021dff7812 */ /* 0x000fe2000780c0ff */
[----:B------:R-:W-:Y:S01]  /*9e00*/  IMAD R5, R10, 0x3000, R25 ;  /* 0x000030000a057824 */ /* 0x000fe200078e0219 */
[----:B------:R-:W-:Y:S11]  /*9e10*/  BRA.DIV UR4, `(.L_x_65) ;  /* 0x0000002a04d07947 */ /* 0x000ff6000b800000 */
[----:B------:R-:W2:Y:S01]  /*9e20*/  SHFL.IDX PT, R14, R16, RZ, 0x181f ;  /* 0x00181fff100e7589 */ /* 0x000ea200000e0000 */
[----:B------:R-:W-:-:S03]  /*9e30*/  LEA R5, R5, UR45, 0x1 ;  /* 0x0000002d05057c11 */ /* 0x000fc6000f8e08ff */
[----:B0-----:R-:W0:Y:S04]  /*9e40*/  SHFL.IDX PT, R3, R17, RZ, 0x181f ;  /* 0x00181fff11037589 */ /* 0x001e2800000e0000 */
[----:B-1----:R-:W-:Y:S01]  /*9e50*/  SHFL.IDX PT, R8, R17, 0x1, 0x181f ;  /* 0x00381f0011087f89 */ /* 0x002fe200000e0000 */
[----:B--2---:R-:W-:-:S03]  /*9e60*/  IADD3 R2, P1, R14, R35, RZ ;  /* 0x000000230e027210 */ /* 0x004fc60007f3e0ff */
[----:B------:R-:W1:Y:S01]  /*9e70*/  SHFL.IDX PT, R14, R16, 0x1, 0x181f ;  /* 0x00381f00100e7f89 */ /* 0x000e6200000e0000 */
[----:B0-----:R-:W-:Y:S02]  /*9e80*/  IADD3.X R3, RZ, R3, RZ, P1, !PT ;  /* 0x00000003ff037210 */ /* 0x001fe40000ffe4ff */
[----:B------:R-:W-:-:S04]  /*9e90*/  LOP3.LUT P1, RZ, R29, 0x1, RZ, 0xc0, !PT ;  /* 0x000000011dff7812 */ /* 0x000fc8000782c0ff */
[----:B------:R-:W-:-:S13]  /*9ea0*/  ISETP.LT.OR P2, PT, R0, 0x1, !P1 ;  /* 0x000000010000780c */ /* 0x000fda0004f41670 */
[----:B------:R-:W-:Y:S01]  /*9eb0*/  LDGSTS.E.BYPASS.LTC128B.128 [R5+0x400], desc[UR38][R2.64], !P2 ;  /* 0x0040000002057fae */ /* 0x000fe2000d101d66 */
[----:B------:R-:W-:-:S13]  /*9ec0*/  ISETP.LT.OR P2, PT, R0, 0x1, !P0 ;  /* 0x000000010000780c */ /* 0x000fda0004741670 */
[----:B------:R1:W-:Y:S02]  /*9ed0*/  LDGSTS.E.BYPASS.LTC128B.128 [R5+0x3400], desc[UR38][R2.64+0x80], !P2 ;  /* 0x0340008002057fae */ /* 0x0003e4000d101d66 */
[----:B-1----:R-:W-:Y:S02]  /*9ee0*/  IADD3 R2, P2, R14, R35, RZ ;  /* 0x000000230e027210 */ /* 0x002fe40007f5e0ff */
[----:B------:R-:W0:Y:S03]  /*9ef0*/  SHFL.IDX PT, R14, R16, 0x2, 0x181f ;  /* 0x00581f00100e7f89 */ /* 0x000e2600000e0000 */
[----:B------:R-:W-:Y:S01]  /*9f00*/  IMAD.X R3, RZ, RZ, R8, P2 ;  /* 0x000000ffff037224 */ /* 0x000fe200010e0608 */
[----:B------:R-:W-:Y:S01]  /*9f10*/  ISETP.LT.OR P2, PT, R0, 0x11, !P1 ;  /* 0x000000110000780c */ /* 0x000fe20004f41670 */
[----:B------:R-:W1:-:S12]  /*9f20*/  SHFL.IDX PT, R8, R17, 0x2, 0x181f ;  /* 0x00581f0011087f89 */ /* 0x000e5800000e0000 */
[----:B------:R-:W-:Y:S01]  /*9f30*/  LDGSTS.E.BYPASS.LTC128B.128 [R5+0xc00], desc[UR38][R2.64], !P2 ;  /* 0x00c0000002057fae */ /* 0x000fe2000d101d66 */
[----:B------:R-:W-:-:S13]  /*9f40*/  ISETP.LT.OR P2, PT, R0, 0x11, !P0 ;  /* 0x000000110000780c */ /* 0x000fda0004741670 */
[----:B------:R0:W-:Y:S02]  /*9f50*/  LDGSTS.E.BYPASS.LTC128B.128 [R5+0x3c00], desc[UR38][R2.64+0x80], !P2 ;  /* 0x03c0008002057fae */ /* 0x0001e4000d101d66 */
[----:B0-----:R-:W-:Y:S02]  /*9f60*/  IADD3 R2, P2, R14, R35, RZ ;  /* 0x000000230e027210 */ /* 0x001fe40007f5e0ff */
[----:B------:R-:W0:Y:S03]  /*9f70*/  SHFL.IDX PT, R14, R16, 0x3, 0x181f ;  /* 0x00781f00100e7f89 */ /* 0x000e2600000e0000 */
[----:B-1----:R-:W-:Y:S01]  /*9f80*/  IMAD.X R3, RZ, RZ, R8, P2 ;  /* 0x000000ffff037224 */ /* 0x002fe200010e0608 */
[----:B------:R-:W-:Y:S01]  /*9f90*/  ISETP.LT.OR P2, PT, R0, 0x21, !P1 ;  /* 0x000000210000780c */ /* 0x000fe20004f41670 */
[----:B------:R-:W1:-:S12]  /*9fa0*/  SHFL.IDX PT, R8, R17, 0x3, 0x181f ;  /* 0x00781f0011087f89 */ /* 0x000e5800000e0000 */
[----:B------:R-:W-:Y:S01]  /*9fb0*/  LDGSTS.E.BYPASS.LTC128B.128 [R5+0x1400], desc[UR38][R2.64], !P2 ;  /* 0x0140000002057fae */ /* 0x000fe2000d101d66 */
[----:B------:R-:W-:-:S13]  /*9fc0*/  ISETP.LT.OR P2, PT, R0, 0x21, !P0 ;  /* 0x000000210000780c */ /* 0x000fda0004741670 */
[----:B------:R0:W-:Y:S02]  /*9fd0*/  LDGSTS.E.BYPASS.LTC128B.128 [R5+0x4400], desc[UR38][R2.64+0x80], !P2 ;  /* 0x0440008002057fae */ /* 0x0001e4000d101d66 */
[----:B0-----:R-:W-:Y:S02]  /*9fe0*/  IADD3 R2, P2, R14, R35, RZ ;  /* 0x000000230e027210 */ /* 0x001fe40007f5e0ff */
[----:B------:R-:W0:Y:S02]  /*9ff0*/  SHFL.IDX PT, R14, R16, 0x4, 0x181f ;  /* 0x00981f00100e7f89 */ /* 0x000e2400000e0000 */
[----:B-1----:R-:W-:Y:S02]  /*a000*/  IADD3.X R3, RZ, R8, RZ, P2, !PT ;  /* 0x00000008ff037210 */ /* 0x002fe400017fe4ff */
[----:B------:R-:W-:Y:S01]  /*a010*/  ISETP.LT.OR P2, PT, R0, 0x31, !P1 ;  /* 0x000000310000780c */ /* 0x000fe20004f41670 */
[----:B------:R-:W1:-:S12]  /*a020*/  SHFL.IDX PT, R8, R17, 0x4, 0x181f ;  /* 0x00981f0011087f89 */ /* 0x000e5800000e0000 */
[----:B------:R-:W-:Y:S01]  /*a030*/  LDGSTS.E.BYPASS.LTC128B.128 [R5+0x1c00], desc[UR38][R2.64], !P2 ;  /* 0x01c0000002057fae */ /* 0x000fe2000d101d66 */
[----:B------:R-:W-:-:S13]  /*a040*/  ISETP.LT.OR P2, PT, R0, 0x31, !P0 ;  /* 0x000000310000780c */ /* 0x000fda0004741670 */
[----:B------:R0:W-:Y:S02]  /*a050*/  LDGSTS.E.BYPASS.LTC128B.128 [R5+0x4c00], desc[UR38][R2.64+0x80], !P2 ;  /* 0x04c0008002057fae */ /* 0x0001e4000d101d66 */
[----:B0-----:R-:W-:Y:S02]  /*a060*/  IADD3 R2, P2, R14, R35, RZ ;  /* 0x000000230e027210 */ /* 0x001fe40007f5e0ff */
[----:B------:R0:W2:Y:S03]  /*a070*/  SHFL.IDX PT, R14, R16, 0x5, 0x181f ;  /* 0x00b81f00100e7f89 */ /* 0x0000a600000e0000 */
[----:B-1----:R-:W-:Y:S01]  /*a080*/  IMAD.X R3, RZ, RZ, R8, P2 ;  /* 0x000000ffff037224 */ /* 0x002fe200010e0608 */
[----:B------:R-:W-:Y:S01]  /*a090*/  ISETP.LT.OR P2, PT, R0, 0x41, !P1 ;  /* 0x000000410000780c */ /* 0x000fe20004f41670 */
[----:B------:R0:W1:-:S12]  /*a0a0*/  SHFL.IDX PT, R8, R17, 0x5, 0x181f ;  /* 0x00b81f0011087f89 */ /* 0x00005800000e0000 */
[----:B------:R0:W-:Y:S01]  /*a0b0*/  LDGSTS.E.BYPASS.LTC128B.128 [R5+0x2400], desc[UR38][R2.64], !P2 ;  /* 0x0240000002057fae */ /* 0x0001e2000d101d66 */
[----:B------:R-:W-:-:S13]  /*a0c0*/  ISETP.LT.OR P2, PT, R0, 0x41, !P0 ;  /* 0x000000410000780c */ /* 0x000fda0004741670 */
[----:B-12---:R0:W-:Y:S02]  /*a0d0*/  LDGSTS.E.BYPASS.LTC128B.128 [R5+0x5400], desc[UR38][R2.64+0x80], !P2 ;  /* 0x0540008002057fae */ /* 0x0061e4000d101d66 */
.L_x_150:
[C---:B------:R-:W-:Y:S01]  /*a0e0*/  ISETP.LT.OR P1, PT, R0.reuse, 0x51, !P1 ;  /* 0x000000510000780c */ /* 0x040fe20004f21670 */
[----:B------:R-:W-:Y:S01]  /*a0f0*/  ULDC.64 UR4, c[0x0][0x328] ;  /* 0x0000ca0000047ab9 */ /* 0x000fe20000000a00 */
[----:B------:R-:W-:Y:S01]  /*a100*/  ISETP.LT.OR P0, PT, R0, 0x51, !P0 ;  /* 0x000000510000780c */ /* 0x000fe20004701670 */
[----:B------:R-:W-:Y:S01]  /*a110*/  IMAD R26, R26, UR4, RZ ;  /* 0x000000041a1a7c24 */ /* 0x000fe2000f8e02ff */
[----:B01----:R-:W-:-:S03]  /*a120*/  IADD3 R2, P2, R14, R35, RZ ;  /* 0x000000230e027210 */ /* 0x003fc60007f5e0ff */
[----:B------:R-:W-:Y:S02]  /*a130*/  IMAD R11, R7, UR5, R26 ;  /* 0x00000005070b7c24 */ /* 0x000fe4000f8e021a */
[----:B------:R-:W-:-:S05]  /*a140*/  IMAD.X R3, RZ, RZ, R8, P2 ;  /* 0x000000ffff037224 */ /* 0x000fca00010e0608 */
[----:B------:R-:W-:Y:S01]  /*a150*/  @!PT LDS RZ, [RZ] ;  /* 0x00000000fffff984 */ /* 0x000fe20000000800 */
[----:B------:R-:W-:Y:S01]  /*a160*/  @!PT LDS RZ, [RZ] ;  /* 0x00000000fffff984 */ /* 0x000fe20000000800 */
[----:B------:R-:W-:Y:S01]  /*a170*/  @!PT LDS RZ, [RZ] ;  /* 0x00000000fffff984 */ /* 0x000fe20000000800 */
[----:B------:R-:W-:Y:S04]  /*a180*/  LDGSTS.E.BYPASS.LTC128B.128 [R5+0x2c00], desc[UR38][R2.64], !P1 ;  /* 0x02c0000002057fae */ /* 0x000fe8000c901d66 */
[----:B------:R0:W-:Y:S01]  /*a190*/  LDGSTS.E.BYPASS.LTC128B.128 [R5+0x5c00], desc[UR38][R2.64+0x80], !P0 ;  /* 0x05c0008002057fae */ /* 0x0001e2000c101d66 */
[----:B------:R-:W-:Y:S01]  /*a1a0*/  PLOP3.LUT P0, PT, PT, PT, PT, 0x80, 0x0 ;  /* 0x000000000000781c */ /* 0x000fe20003f0f070 */
[----:B------:R-:W-:Y:S01]  /*a1b0*/  NOP ;  /* 0x0000000000007918 */ /* 0x000fe20000000000 */
[----:B0-----:R-:W-:Y:S01]  /*a1c0*/  IMAD.WIDE.U32 R2, R7, UR4, RZ ;  /* 0x0000000407027c25 */ /* 0x001fe2000f8e00ff */
[----:B------:R-:W-:-:S03]  /*a1d0*/  ULDC.64 UR4, c[0x0][0x338] ;  /* 0x0000ce0000047ab9 */ /* 0x000fc60000000a00 */
[----:B------:R-:W-:Y:S01]  /*a1e0*/  IMAD R27, R27, UR4, RZ ;  /* 0x000000041b1b7c24 */ /* 0x000fe2000f8e02ff */
[----:B------:R-:W-:-:S03]  /*a1f0*/  IADD3 R3, R3, R11, RZ ;  /* 0x0000000b03037210 */ /* 0x000fc60007ffe0ff */
[C---:B------:R-:W-:Y:S02]  /*a200*/  IMAD R27, R6.reuse, UR5, R27 ;  /* 0x00000005061b7c24 */ /* 0x040fe4000f8e021b */
[----:B------:R-:W-:-:S04]  /*a210*/  IMAD.WIDE.U32 R2, R6, UR4, R2 ;  /* 0x0000000406027c25 */ /* 0x000fc8000f8e0002 */
[----:B------:R-:W-:-:S07]  /*a220*/  IMAD.IADD R27, R3, 0x1, R27 ;  /* 0x00000001031b7824 */ /* 0x000fce00078e021b */
.L_x_66:
        /* <DEDUP_REMOVED lines=10> */
.L_x_67:
[----:B------:R-:W-:Y:S01]  /*a2d0*/  R2UR UR4, R31 ;  /* 0x000000001f0472ca */ /* 0x000fe200000e0000 */
[----:B------:R-:W-:Y:S01]  /*a2e0*/  ULDC.64 UR6, c[0x0][0x330] ;  /* 0x0000cc0000067ab9 */ /* 0x000fe20000000a00 */
[----:B------:R-:W-:Y:S01]  /*a2f0*/  MOV R3, R27 ;  /* 0x0000001b00037202 */ /* 0x000fe20000000f00 */
[----:B------:R-:W-:Y:S01]  /*a300*/  IMAD.U32 R5, RZ, RZ, UR6 ;  /* 0x00000006ff057e24 */ /* 0x000fe2000f8e00ff */
[----:B------:R0:W-:Y:S01]  /*a310*/  SYNCS.ARRIVE.TRANS64.A1T0 RZ, [R4+URZ+0x2a850], RZ ;  /* 0x02a850ff04ff79a7 */ /* 0x0001e2000810003f */
[----:B------:R-:W-:Y:S01]  /*a320*/  VIADD R28, R28, 0xffffffff ;  /* 0xffffffff1c1c7836 */ /* 0x000fe20000000000 */
[----:B------:R-:W-:Y:S01]  /*a330*/  IADD3 R0, R0, 0x60, RZ ;  /* 0x0000006000007810 */ /* 0x000fe20007ffe0ff */
[----:B------:R-:W-:Y:S01]  /*a340*/  IMAD.WIDE.U32 R2, R5, UR42, R2 ;  /* 0x0000002a05027c25 */ /* 0x000fe2000f8e0002 */
[----:B------:R-:W-:-:S03]  /*a350*/  MOV R10, R21 ;  /* 0x00000015000a7202 */ /* 0x000fc60000000f00 */
[----:B------:R-:W-:Y:S02]  /*a360*/  VIADD R9, R9, 0xffffffa0 ;  /* 0xffffffa009097836 */ /* 0x000fe40000000000 */
[----:B------:R-:W-:Y:S01]  /*a370*/  UIMAD UR4, UR4, UR6, URZ ;  /* 0x00000006040472a4 */ /* 0x000fe2000f8e023f */
[----:B------:R-:W-:-:S03]  /*a380*/  IMAD.MOV.U32 R23, RZ, RZ, R24 ;  /* 0x000000ffff177224 */ /* 0x000fc600078e0018 */
[----:B------:R-:W-:-:S03]  /*a390*/  UIMAD UR4, UR42, UR7, UR4 ;  /* 0x000000072a0472a4 */ /* 0x000fc6000f8e0204 */
[----:B------:R-:W-:Y:S02]  /*a3a0*/  ULDC.64 UR6, c[0x0][0x318] ;  /* 0x0000c60000067ab9 */ /* 0x000fe40000000a00 */
[----:B------:R-:W-:Y:S01]  /*a3b0*/  LEA R16, P0, R2, UR6, 0x1 ;  /* 0x0000000602107c11 */ /* 0x000fe2000f8008ff */
[----:B------:R-:W-:-:S05]  /*a3c0*/  VIADD R17, R3, UR4 ;  /* 0x0000000403117c36 */ /* 0x000fca0008000000 */
[----:B------:R-:W-:Y:S02]  /*a3d0*/  LEA.HI.X R17, R2, UR7, R17, 0x1, P0 ;  /* 0x0000000702117c11 */ /* 0x000fe400080f0c11 */
[----:B------:R-:W-:-:S13]  /*a3e0*/  ISETP.GT.AND P0, PT, R28, UR48, PT ;  /* 0x000000301c007c0c */ /* 0x000fda000bf04270 */
[----:B0-----:R-:W-:Y:S05]  /*a3f0*/  @P0 BRA `(.L_x_68) ;  /* 0xfffffff000680947 */ /* 0x001fea000383ffff */
[----:B------:R-:W-:Y:S05]  /*a400*/  BSYNC B0 ;  /* 0x0000000000007941 */ /* 0x000fea0003800000 */
.L_x_55:
[----:B------:R-:W-:-:S13]  /*a410*/  ISETP.NE.AND P0, PT, R36, 0x3, PT ;  /* 0x000000032400780c */ /* 0x000fda0003f05270 */
[----:B------:R-:W-:Y:S05]  /*a420*/  @!P0 BRA `(.L_x_69) ;  /* 0x0000000000048947 */ /* 0x000fea0003800000 */
[----:B------:R-:W-:Y:S01]  /*a430*/  BPT.TRAP 0x1 ;  /* 0x000000040000795c */ /* 0x000fe20000300000 */
.L_x_69:
[C---:B0-----:R-:W-:Y:S01]  /*a440*/  LEA R0, R21.reuse, UR45, 0x3 ;  /* 0x0000002d15007c11 */ /* 0x041fe2000f8e18ff */
[----:B------:R-:W-:Y:S01]  /*a450*/  IMAD.MOV.U32 R5, RZ, RZ, -0x60 ;  /* 0xffffffa0ff057424 */ /* 0x000fe200078e00ff */
[----:B------:R-:W-:Y:S01]  /*a460*/  SHF.L.U32 R3, R24, 0x1f, RZ ;  /* 0x0000001f18037819 */ /* 0x000fe200000006ff */
[----:B------:R-:W-:Y:S01]  /*a470*/  BSSY B0, `(.L_x_70) ;  /* 0x0000006000007945 */ /* 0x000fe20003800000 */
[----:B------:R-:W-:Y:S02]  /*a480*/  IMAD R25, R21, 0x3000, R25 ;  /* 0x0000300015197824 */ /* 0x000fe400078e0219 */
[----:B------:R-:W0:Y:S01]  /*a490*/  SYNCS.PHASECHK.TRANS64.TRYWAIT P0, [R0+URZ+0x2a860], R3 ;  /* 0x02a86003000075a7 */ /* 0x000e22000800017f */
[----:B------:R-:W-:-:S04]  /*a4a0*/  IMAD R28, R28, R5, UR43 ;  /* 0x0000002b1c1c7e24 */ /* 0x000fc8000f8e0205 */
[----:B------:R-:W-:Y:S01]  /*a4b0*/  IMAD.IADD R5, R28, 0x1, -R37 ;  /* 0x000000011c057824 */ /* 0x000fe200078e0a25 */
[----:B0-----:R-:W-:Y:S06]  /*a4c0*/  @!P0 BRA `(.L_x_71) ;  /* 0x0000002c002c8947 */ /* 0x001fec0003800000 */
.L_x_151:
[----:B------:R-:W-:Y:S05]  /*a4d0*/  BSYNC B0 ;  /* 0x0000000000007941 */ /* 0x000fea0003800000 */
.L_x_70:
[----:B------:R-:W-:-:S03]  /*a4e0*/  UMOV UR4, 0xffffffff ;  /* 0xffffffff00047882 */ /* 0x000fc60000000000 */
[----:B------:R-:W-:Y:S05]  /*a4f0*/  BRA.DIV UR4, `(.L_x_72) ;  /* 0x0000002e04347947 */ /* 0x000fea000b800000 */
[----:B0-----:R-:W-:Y:S01]  /*a500*/  SHFL.IDX PT, R3, R17, RZ, 0x181f ;  /* 0x00181fff11037589 */ /* 0x001fe200000e0000 */
[C---:B------:R-:W-:Y:S02]  /*a510*/  LOP3.LUT R4, R29.reuse, 0x1, RZ, 0xc0, !PT ;  /* 0x000000011d047812 */ /* 0x040fe400078ec0ff */
[----:B------:R-:W-:Y:S01]  /*a520*/  LOP3.LUT P0, RZ, R29, 0x2, RZ, 0xc0, !PT ;  /* 0x000000021dff7812 */ /* 0x000fe2000780c0ff */
[----:B------:R-:W0:Y:S01]  /*a530*/  SHFL.IDX PT, R2, R16, RZ, 0x181f ;  /* 0x00181fff10027589 */ /* 0x000e2200000e0000 */
[----:B------:R-:W-:Y:S02]  /*a540*/  ISETP.NE.U32.AND P1, PT, R4, 0x1, PT ;  /* 0x000000010400780c */ /* 0x000fe40003f25070 */
[C---:B------:R-:W-:Y:S01]  /*a550*/  ISETP.LT.OR P3, PT, R5.reuse, 0x1, !P0 ;  /* 0x000000010500780c */ /* 0x040fe20004761670 */
[----:B------:R-:W1:Y:S01]  /*a560*/  SHFL.IDX PT, R14, R16, 0x1, 0x181f ;  /* 0x00381f00100e7f89 */ /* 0x000e6200000e0000 */
[----:B------:R-:W-:Y:S02]  /*a570*/  ISETP.LT.OR P2, PT, R5, 0x1, P1 ;  /* 0x000000010500780c */ /* 0x000fe40000f41670 */
[----:B------:R-:W-:Y:S01]  /*a580*/  LEA R4, R25, UR45, 0x1 ;  /* 0x0000002d19047c11 */ /* 0x000fe2000f8e08ff */
[----:B------:R-:W2:Y:S01]  /*a590*/  SHFL.IDX PT, R6, R17, 0x1, 0x181f ;  /* 0x00381f0011067f89 */ /* 0x000ea200000e0000 */
[----:B------:R-:W-:-:S02]  /*a5a0*/  ISETP.LT.OR P4, PT, R5, 0x11, P1 ;  /* 0x000000110500780c */ /* 0x000fc40000f81670 */
[----:B------:R-:W-:Y:S01]  /*a5b0*/  ISETP.LT.OR P5, PT, R5, 0x11, !P0 ;  /* 0x000000110500780c */ /* 0x000fe200047a1670 */
[----:B------:R-:W3:Y:S04]  /*a5c0*/  SHFL.IDX PT, R8, R17, 0x2, 0x181f ;  /* 0x00581f0011087f89 */ /* 0x000ee800000e0000 */
[----:B------:R-:W4:Y:S04]  /*a5d0*/  SHFL.IDX PT, R9, R16, 0x2, 0x181f ;  /* 0x00581f0010097f89 */ /* 0x000f2800000e0000 */
[----:B------:R-:W-:Y:S01]  /*a5e0*/  SHFL.IDX PT, R10, R17, 0x3, 0x181f ;  /* 0x00781f00110a7f89 */ /* 0x000fe200000e0000 */
[----:B0-----:R-:W-:-:S03]  /*a5f0*/  IMAD.WIDE.U32 R2, R30, 0x2, R2 ;  /* 0x000000021e027825 */ /* 0x001fc600078e0002 */
[----:B------:R-:W0:Y:S04]  /*a600*/  SHFL.IDX PT, R19, R16, 0x3, 0x181f ;  /* 0x00781f0010137f89 */ /* 0x000e2800000e0000 */
[----:B------:R-:W-:Y:S01]  /*a610*/  LDGSTS.E.BYPASS.LTC128B.128 [R4+0x400], desc[UR38][R2.64], !P2 ;  /* 0x0040000002047fae */ /* 0x000fe2000d101d66 */
[----:B------:R-:W-:-:S03]  /*a620*/  ISETP.LT.OR P2, PT, R5, 0x21, P1 ;  /* 0x000000210500780c */ /* 0x000fc60000f41670 */
[----:B------:R-:W5:Y:S04]  /*a630*/  SHFL.IDX PT, R23, R16, 0x4, 0x181f ;  /* 0x00981f0010177f89 */ /* 0x000f6800000e0000 */
[----:B------:R1:W-:Y:S01]  /*a640*/  LDGSTS.E.BYPASS.LTC128B.128 [R4+0x3400], desc[UR38][R2.64+0x80], !P3 ;  /* 0x0340008002047fae */ /* 0x0003e2000d901d66 */
[----:B------:R-:W-:-:S03]  /*a650*/  ISETP.LT.OR P3, PT, R5, 0x21, !P0 ;  /* 0x000000210500780c */ /* 0x000fc60004761670 */
[----:B------:R-:W5:Y:S04]  /*a660*/  SHFL.IDX PT, R18, R17, 0x4, 0x181f ;  /* 0x00981f0011127f89 */ /* 0x000f6800000e0000 */
[----:B------:R-:W0:Y:S01]  /*a670*/  SHFL.IDX PT, R17, R17, 0x5, 0x181f ;  /* 0x00b81f0011117f89 */ /* 0x000e2200000e0000 */
[----:B-1----:R-:W-:Y:S01]  /*a680*/  MOV R2, R14 ;  /* 0x0000000e00027202 */ /* 0x002fe20000000f00 */
[----:B--2---:R-:W-:Y:S02]  /*a690*/  IMAD.MOV.U32 R3, RZ, RZ, R6 ;  /* 0x000000ffff037224 */ /* 0x004fe400078e0006 */
[----:B------:R1:W2:Y:S02]  /*a6a0*/  SHFL.IDX PT, R14, R16, 0x5, 0x181f ;  /* 0x00b81f00100e7f89 */ /* 0x0002a400000e0000 */
[----:B------:R-:W-:Y:S01]  /*a6b0*/  IMAD.WIDE.U32 R6, R30, 0x2, R2 ;  /* 0x000000021e067825 */ /* 0x000fe200078e0002 */
[----:B---3--:R-:W-:-:S03]  /*a6c0*/  MOV R3, R8 ;  /* 0x0000000800037202 */ /* 0x008fc60000000f00 */
[----:B----4-:R-:W-:Y:S01]  /*a6d0*/  IMAD.MOV.U32 R2, RZ, RZ, R9 ;  /* 0x000000ffff027224 */ /* 0x010fe200078e0009 */
[----:B------:R-:W-:Y:S01]  /*a6e0*/  LDGSTS.E.BYPASS.LTC128B.128 [R4+0xc00], desc[UR38][R6.64], !P4 ;  /* 0x00c0000006047fae */ /* 0x000fe2000e101d66 */
[C---:B------:R-:W-:Y:S01]  /*a6f0*/  ISETP.LT.OR P4, PT, R5.reuse, 0x31, P1 ;  /* 0x000000310500780c */ /* 0x040fe20000f81670 */
[----:B------:R-:W-:Y:S02]  /*a700*/  IMAD.MOV.U32 R8, RZ, RZ, RZ ;  /* 0x000000ffff087224 */ /* 0x000fe400078e00ff */
[----:B------:R-:W-:Y:S01]  /*a710*/  IMAD.WIDE.U32 R2, R30, 0x2, R2 ;  /* 0x000000021e027825 */ /* 0x000fe200078e0002 */
[----:B------:R-:W-:Y:S01]  /*a720*/  LDGSTS.E.BYPASS.LTC128B.128 [R4+0x3c00], desc[UR38][R6.64+0x80], !P5 ;  /* 0x03c0008006047fae */ /* 0x000fe2000e901d66 */
[----:B------:R-:W-:-:S03]  /*a730*/  ISETP.LT.OR P5, PT, R5, 0x31, !P0 ;  /* 0x000000310500780c */ /* 0x000fc600047a1670 */
[----:B------:R-:W-:Y:S01]  /*a740*/  LDGSTS.E.BYPASS.LTC128B.128 [R4+0x1400], desc[UR38][R2.64], !P2 ;  /* 0x0140000002047fae */ /* 0x000fe2000d101d66 */
[----:B------:R-:W-:-:S03]  /*a750*/  ISETP.LT.OR P2, PT, R5, 0x41, P1 ;  /* 0x000000410500780c */ /* 0x000fc60000f41670 */
[----:B------:R0:W-:Y:S01]  /*a760*/  LDGSTS.E.BYPASS.LTC128B.128 [R4+0x4400], desc[UR38][R2.64+0x80], !P3 ;  /* 0x0440008002047fae */ /* 0x0001e2000d901d66 */
[----:B------:R-:W-:Y:S01]  /*a770*/  ISETP.LT.OR P3, PT, R5, 0x41, !P0 ;  /* 0x000000410500780c */ /* 0x000fe20004761670 */
[----:B0-----:R-:W-:Y:S02]  /*a780*/  IMAD.MOV.U32 R2, RZ, RZ, R19 ;  /* 0x000000ffff027224 */ /* 0x001fe400078e0013 */
[----:B------:R-:W-:Y:S02]  /*a790*/  IMAD.MOV.U32 R3, RZ, RZ, R10 ;  /* 0x000000ffff037224 */ /* 0x000fe400078e000a */
[----:B------:R-:W-:Y:S01]  /*a7a0*/  IMAD.WIDE.U32 R6, R30, 0x2, R2 ;  /* 0x000000021e067825 */ /* 0x000fe200078e0002 */
[----:B-----5:R-:W-:-:S03]  /*a7b0*/  MOV R2, R23 ;  /* 0x0000001700027202 */ /* 0x020fc60000000f00 */
[----:B------:R-:W-:Y:S01]  /*a7c0*/  IMAD.MOV.U32 R3, RZ, RZ, R18 ;  /* 0x000000ffff037224 */ /* 0x000fe200078e0012 */
[----:B------:R1:W-:Y:S01]  /*a7d0*/  LDGSTS.E.BYPASS.LTC128B.128 [R4+0x1c00], desc[UR38][R6.64], !P4 ;  /* 0x01c0000006047fae */ /* 0x0003e2000e101d66 */
[----:B------:R-:W-:-:S03]  /*a7e0*/  IMAD.WIDE.U32 R2, R30, 0x2, R2 ;  /* 0x000000021e027825 */ /* 0x000fc600078e0002 */
[----:B------:R1:W-:Y:S04]  /*a7f0*/  LDGSTS.E.BYPASS.LTC128B.128 [R4+0x4c00], desc[UR38][R6.64+0x80], !P5 ;  /* 0x04c0008006047fae */ /* 0x0003e8000e901d66 */
[----:B------:R1:W-:Y:S04]  /*a800*/  LDGSTS.E.BYPASS.LTC128B.128 [R4+0x2400], desc[UR38][R2.64], !P2 ;  /* 0x0240000002047fae */ /* 0x0003e8000d101d66 */
[----:B--2---:R1:W-:Y:S02]  /*a810*/  LDGSTS.E.BYPASS.LTC128B.128 [R4+0x5400], desc[UR38][R2.64+0x80], !P3 ;  /* 0x0540008002047fae */ /* 0x0043e4000d901d66 */
.L_x_165:
[C---:B------:R-:W-:Y:S01]  /*a820*/  ISETP.LT.OR P1, PT, R5.reuse, 0x51, P1 ;  /* 0x000000510500780c */ /* 0x040fe20000f21670 */
[----:B-1----:R-:W-:Y:S01]  /*a830*/  IMAD.MOV.U32 R3, RZ, RZ, R17 ;  /* 0x000000ffff037224 */ /* 0x002fe200078e0011 */
[----:B------:R-:W-:Y:S02]  /*a840*/  ISETP.LT.OR P0, PT, R5, 0x51, !P0 ;  /* 0x000000510500780c */ /* 0x000fe40004701670 */
[----:B------:R-:W-:-:S05]  /*a850*/  MOV R2, R14 ;  /* 0x0000000e00027202 */ /* 0x000fca0000000f00 */
[----:B------:R-:W-:-:S05]  /*a860*/  IMAD.WIDE.U32 R2, R30, 0x2, R2 ;  /* 0x000000021e027825 */ /* 0x000fca00078e0002 */
[----:B------:R-:W-:Y:S01]  /*a870*/  @!PT LDS RZ, [RZ] ;  /* 0x00000000fffff984 */ /* 0x000fe20000000800 */
[----:B------:R-:W-:Y:S01]  /*a880*/  @!PT LDS RZ, [RZ] ;  /* 0x00000000fffff984 */ /* 0x000fe20000000800 */
[----:B------:R-:W-:Y:S01]  /*a890*/  @!PT LDS RZ, [RZ] ;  /* 0x00000000fffff984 */ /* 0x000fe20000000800 */
[----:B------:R0:W-:Y:S04]  /*a8a0*/  LDGSTS.E.BYPASS.LTC128B.128 [R4+0x2c00], desc[UR38][R2.64], !P1 ;  /* 0x02c0000002047fae */ /* 0x0001e8000c901d66 */
[----:B------:R0:W-:Y:S01]  /*a8b0*/  LDGSTS.E.BYPASS.LTC128B.128 [R4+0x5c00], desc[UR38][R2.64+0x80], !P0 ;  /* 0x05c0008002047fae */ /* 0x0001e2000c101d66 */
[----:B------:R-:W-:Y:S01]  /*a8c0*/  PLOP3.LUT P0, PT, PT, PT, PT, 0x80, 0x0 ;  /* 0x000000000000781c */ /* 0x000fe20003f0f070 */
[----:B------:R-:W-:-:S12]  /*a8d0*/  NOP ;  /* 0x0000000000007918 */ /* 0x000fd80000000000 */
.L_x_73:
        /* <DEDUP_REMOVED lines=10> */
.L_x_74:
[----:B0-----:R-:W-:Y:S01]  /*a980*/  VIADD R2, R21, 0x1 ;  /* 0x0000000115027836 */ /* 0x001fe20000000000 */
[----:B------:R0:W-:Y:S04]  /*a990*/  SYNCS.ARRIVE.TRANS64.A1T0 RZ, [R0+URZ+0x2a850], RZ ;  /* 0x02a850ff00ff79a7 */ /* 0x0001e8000810003f */
[----:B------:R-:W-:-:S04]  /*a9a0*/  ISETP.NE.AND P0, PT, R2, 0x2, PT ;  /* 0x000000020200780c */ /* 0x000fc80003f05270 */
[----:B------:R-:W-:Y:S02]  /*a9b0*/  SEL R3, RZ, 0x1, P0 ;  /* 0x00000001ff037807 */ /* 0x000fe40000000000 */
[----:B------:R-:W-:Y:S02]  /*a9c0*/  SEL R2, R2, RZ, P0 ;  /* 0x000000ff02027207 */ /* 0x000fe40000000000 */
[----:B0-----:R-:W-:-:S07]  /*a9d0*/  LOP3.LUT R0, R24, R3, RZ, 0x3c, !PT ;  /* 0x0000000318007212 */ /* 0x001fce00078e3cff */
.L_x_40:
[----:B------:R-:W0:Y:S01]  /*a9e0*/  S2R R4, SR_CgaCtaId ;  /* 0x0000000000047919 */ /* 0x000e220000008800 */
[----:B------:R-:W-:Y:S02]  /*a9f0*/  MOV R3, 0x400 ;  /* 0x0000040000037802 */ /* 0x000fe40000000f00 */
[----:B------:R-:W-:Y:S02]  /*aa00*/  SHF.L.U32 R8, R8, 0x1f, RZ ;  /* 0x0000001f08087819 */ /* 0x000fe400000006ff */
[----:B0-----:R-:W-:-:S04]  /*aa10*/  LEA R7, R4, R3, 0x18 ;  /* 0x0000000304077211 */ /* 0x001fc800078ec0ff */
[----:B------:R-:W0:Y:S02]  /*aa20*/  SYNCS.PHASECHK.TRANS64.TRYWAIT P0, [R7+URZ+0x2a820], R8 ;  /* 0x02a82008070075a7 */ /* 0x000e24000800017f */
[----:B0-----:R-:W-:Y:S05]  /*aa30*/  @!P0 BRA `(.L_x_75) ;  /* 0x0000002c00d88947 */ /* 0x001fea0003800000 */
.L_x_166:
[----:B------:R-:W-:-:S03]  /*aa40*/  UMOV UR4, 0xffffffff ;  /* 0xffffffff00047882 */ /* 0x000fc60000000000 */
[----:B------:R-:W-:Y:S05]  /*aa50*/  BRA.DIV UR4, `(.L_x_76) ;  /* 0x0000002e04e47947 */ /* 0x000fea000b800000 */
[----:B------:R-:W1:Y:S02]  /*aa60*/  S2R R3, SR_TID.X ;  /* 0x0000000000037919 */ /* 0x000e640000002100 */
[----:B-1----:R-:W-:-:S04]  /*aa70*/  SHF.R.U32.HI R3, RZ, 0x5, R3 ;  /* 0x00000005ff037819 */ /* 0x002fc80000011603 */
[----:B------:R-:W-:-:S05]  /*aa80*/  LOP3.LUT R3, R3, 0x3, RZ, 0xc0, !PT ;  /* 0x0000000303037812 */ /* 0x000fca00078ec0ff */
[----:B------:R1:W2:Y:S02]  /*aa90*/  SHFL.IDX PT, R14, R3, RZ, 0x1f ;  /* 0x00001fff030e7589 */ /* 0x0002a400000e0000 */
.L_x_169:
[----:B--2---:R-:W-:-:S13]  /*aaa0*/  ISETP.NE.AND P0, PT, R14, RZ, PT ;  /* 0x000000ff0e00720c */ /* 0x004fda0003f05270 */
[----:B------:R-:W-:Y:S05]  /*aab0*/  @P0 BRA `(.L_x_8) ;  /* 0x0000000000880947 */ /* 0x000fea0003800000 */
[----:B------:R-:W-:-:S03]  /*aac0*/  UMOV UR4, 0xffffffff ;  /* 0xffffffff00047882 */ /* 0x000fc60000000000 */
[----:B------:R-:W-:Y:S05]  /*aad0*/  BRA.DIV UR4, `(.L_x_77) ;  /* 0x0000002e04f87947 */ /* 0x000fea000b800000 */
[----:B------:R-:W-:-:S13]  /*aae0*/  ELECT P6, URZ, PT ;  /* 0x00000000003f782f */ /* 0x000fda00038c0000 */
.L_x_172:
[----:B------:R-:W-:Y:S05]  /*aaf0*/  @!P6 BRA `(.L_x_8) ;  /* 0x000000000078e947 */ /* 0x000fea0003800000 */
[----:B------:R-:W-:-:S06]  /*ab00*/  ULOP3.LUT UR4, UR36, 0x2, URZ, 0xfc, !UPT ;  /* 0x0000000224047892 */ /* 0x000fcc000f8efc3f */
[----:B-1----:R-:W-:-:S04]  /*ab10*/  MOV R3, UR4 ;  /* 0x0000000400037c02 */ /* 0x002fc80008000f00 */
[----:B------:R-:W-:-:S13]  /*ab20*/  ISETP.NE.AND P0, PT, R3, 0x3, PT ;  /* 0x000000030300780c */ /* 0x000fda0003f05270 */
[----:B------:R-:W-:Y:S05]  /*ab30*/  @!P0 BRA `(.L_x_78) ;  /* 0x0000000000048947 */ /* 0x000fea0003800000 */
[----:B------:R-:W-:Y:S01]  /*ab40*/  BPT.TRAP 0x1 ;  /* 0x000000040000795c */ /* 0x000fe20000300000 */
.L_x_78:
[----:B------:R-:W-:Y:S01]  /*ab50*/  IMAD R5, R2, 0x8, R7 ;  /* 0x0000000802057824 */ /* 0x000fe200078e0207 */
[----:B------:R-:W-:Y:S01]  /*ab60*/  SHF.L.U32 R4, R0, 0x1f, RZ ;  /* 0x0000001f00047819 */ /* 0x000fe200000006ff */
[----:B------:R-:W-:-:S03]  /*ab70*/  VIADD R2, R2, 0x1 ;  /* 0x0000000102027836 */ /* 0x000fc60000000000 */
[----:B------:R-:W1:Y:S02]  /*ab80*/  SYNCS.PHASECHK.TRANS64.TRYWAIT P1, [R5+URZ+0x2a840], R4 ;  /* 0x02a84004050075a7 */ /* 0x000e64000802017f */
[----:B------:R-:W-:-:S04]  /*ab90*/  ISETP.NE.AND P2, PT, R2, 0x2, PT ;  /* 0x000000020200780c */ /* 0x000fc80003f45270 */
[----:B------:R-:W-:Y:S01]  /*aba0*/  SEL R3, RZ, 0x1, P2 ;  /* 0x00000001ff037807 */ /* 0x000fe20001000000 */
[----:B-1----:R-:W-:Y:S08]  /*abb0*/  @!P1 BRA `(.L_x_79) ;  /* 0x0000002c00e09947 */ /* 0x002ff00003800000 */
.L_x_173:
[----:B------:R-:W-:Y:S02]  /*abc0*/  SEL R2, R2, RZ, P2 ;  /* 0x000000ff02027207 */ /* 0x000fe40001000000 */
[----:B------:R-:W-:Y:S01]  /*abd0*/  LOP3.LUT R0, R0, R3, RZ, 0x3c, !PT ;  /* 0x0000000300007212 */ /* 0x000fe200078e3cff */
[----:B------:R-:W-:Y:S06]  /*abe0*/  @!P0 BRA `(.L_x_80) ;  /* 0x0000000000048947 */ /* 0x000fec0003800000 */
[----:B------:R-:W-:Y:S01]  /*abf0*/  BPT.TRAP 0x1 ;  /* 0x000000040000795c */ /* 0x000fe20000300000 */
.L_x_80:
[----:B------:R-:W-:Y:S02]  /*ac00*/  LEA R3, R2, R7, 0x3 ;  /* 0x0000000702037211 */ /* 0x000fe400078e18ff */
[----:B------:R-:W-:-:S04]  /*ac10*/  SHF.L.U32 R0, R0, 0x1f, RZ ;  /* 0x0000001f00007819 */ /* 0x000fc800000006ff */
[----:B------:R-:W2:Y:S02]  /*ac20*/  SYNCS.PHASECHK.TRANS64.TRYWAIT P1, [R3+URZ+0x2a840], R0 ;  /* 0x02a84000030075a7 */ /* 0x000ea4000802017f */
[----:B--2---:R-:W-:Y:S05]  /*ac30*/  @!P1 BRA `(.L_x_81) ;  /* 0x0000002c00d49947 */ /* 0x004fea0003800000 */
.L_x_174:
[----:B------:R-:W-:Y:S05]  /*ac40*/  @!P0 BRA `(.L_x_82) ;  /* 0x0000000000048947 */ /* 0x000fea0003800000 */
[----:B------:R-:W-:Y:S01]  /*ac50*/  BPT.TRAP 0x1 ;  /* 0x000000040000795c */ /* 0x000fe20000300000 */
.L_x_82:
[----:B------:R-:W3:Y:S02]  /*ac60*/  SYNCS.PHASECHK.TRANS64.TRYWAIT P1, [R5+URZ+0x2a860], R4 ;  /* 0x02a86004050075a7 */ /* 0x000ee4000802017f */
[----:B---3--:R-:W-:Y:S05]  /*ac70*/  @!P1 BRA `(.L_x_83) ;  /* 0x0000002c00d89947 */ /* 0x008fea0003800000 */
.L_x_175:
[----:B------:R-:W-:Y:S05]  /*ac80*/  @!P0 BRA `(.L_x_84) ;  /* 0x0000000000048947 */ /* 0x000fea0003800000 */
[----:B------:R-:W-:Y:S01]  /*ac90*/  BPT.TRAP 0x1 ;  /* 0x000000040000795c */ /* 0x000fe20000300000 */
.L_x_84:
[----:B----4-:R4:W0:Y:S02]  /*aca0*/  SYNCS.PHASECHK.TRANS64.TRYWAIT P0, [R3+URZ+0x2a860], R0 ;  /* 0x02a86000030075a7 */ /* 0x010824000800017f */
[----:B0-----:R-:W-:Y:S05]  /*acb0*/  @!P0 NANOSLEEP.SYNCS 0x989680 ;  /* 0x009896800000895d */ /* 0x001fea0003900000 */
[----:B------:R-:W0:Y:S02]  /*acc0*/  @!P0 SYNCS.PHASECHK.TRANS64 P0, [R3+URZ+0x2a860], R0 ;  /* 0x02a86000030085a7 */ /* 0x000e24000800007f */
[----:B0-----:R-:W-:Y:S05]  /*acd0*/  @!P0 BRA `(.L_x_84) ;  /* 0xfffffffc00f08947 */ /* 0x001fea000383ffff */
.L_x_8:
[----:B------:R-:W-:Y:S05]  /*ace0*/  BSYNC B6 ;  /* 0x0000000000067941 */ /* 0x000fea0003800000 */
.L_x_5:
[----:B------:R-:W-:Y:S05]  /*acf0*/  EXIT ;  /* 0x000000000000794d */ /* 0x000fea0003800000 */
.L_x_12:
[----:B0-----:R-:W-:-:S04]  /*ad00*/  IMAD.U32 R0, RZ, RZ, UR37 ;  /* 0x00000025ff007e24 */ /* 0x001fc8000f8e00ff */
[----:B------:R0:W1:Y:S03]  /*ad10*/  SYNCS.PHASECHK.TRANS64.TRYWAIT P0, [R0+URZ+0x2a800], R3 ;  /* 0x02a80003000075a7 */ /* 0x000066000800017f */
[----:B-1----:R-:W-:Y:S05]  /*ad20*/  @!P0 NANOSLEEP.SYNCS 0x989680 ;  /* 0x009896800000895d */ /* 0x002fea0003900000 */
[----:B------:R-:W1:Y:S02]  /*ad30*/  @!P0 SYNCS.PHASECHK.TRANS64 P0, [R0+URZ+0x2a800], R3 ;  /* 0x02a80003000085a7 */ /* 0x000e64000800007f */
[----:B-1----:R-:W-:Y:S05]  /*ad40*/  @!P0 BRA `(.L_x_12) ;  /* 0xfffffffc00ec8947 */ /* 0x002fea000383ffff */
[----:B------:R-:W-:Y:S05]  /*ad50*/  BRA `(.L_x_85) ;  /* 0xffffff6400007947 */ /* 0x000fea000383ffff */
.L_x_16:
[----:B-1----:R-:W-:-:S04]  /*ad60*/  IMAD.U32 R4, RZ, RZ, UR37 ;  /* 0x00000025ff047e24 */ /* 0x002fc8000f8e00ff */
[----:B------:R1:W2:Y:S03]  /*ad70*/  SYNCS.PHASECHK.TRANS64.TRYWAIT P1, [R4+URZ+0x2a830], R3 ;  /* 0x02a83003040075a7 */ /* 0x0002a6000802017f */
[----:B--2---:R-:W-:Y:S05]  /*ad80*/  @!P1 NANOSLEEP.SYNCS 0x989680 ;  /* 0x009896800000995d */ /* 0x004fea0003900000 */
[----:B------:R-:W2:Y:S02]  /*ad90*/  @!P1 SYNCS.PHASECHK.TRANS64 P1, [R4+URZ+0x2a830], R3 ;  /* 0x02a83003040095a7 */ /* 0x000ea4000802007f */
[----:B--2---:R-:W-:Y:S05]  /*ada0*/  @!P1 BRA `(.L_x_16) ;  /* 0xfffffffc00ec9947 */ /* 0x004fea000383ffff */
[----:B------:R-:W-:Y:S05]  /*adb0*/  BRA `(.L_x_15) ;  /* 0xffffff64001c7947 */ /* 0x000fea000383ffff */
.L_x_22:
[----:B-1----:R-:W-:-:S04]  /*adc0*/  MOV R4, UR59 ;  /* 0x0000003b00047c02 */ /* 0x002fc80008000f00 */
[----:B------:R1:W2:Y:S03]  /*add0*/  SYNCS.PHASECHK.TRANS64.TRYWAIT P1, [R4+URZ+0x2a830], R3 ;  /* 0x02a83003040075a7 */ /* 0x0002a6000802017f */
[----:B--2---:R-:W-:Y:S05]  /*ade0*/  @!P1 NANOSLEEP.SYNCS 0x989680 ;  /* 0x009896800000995d */ /* 0x004fea0003900000 */
[----:B------:R-:W2:Y:S02]  /*adf0*/  @!P1 SYNCS.PHASECHK.TRANS64 P1, [R4+URZ+0x2a830], R3 ;  /* 0x02a83003040095a7 */ /* 0x000ea4000802007f */
[----:B--2---:R-:W-:Y:S05]  /*ae00*/  @!P1 BRA `(.L_x_22) ;  /* 0xfffffffc00ec9947 */ /* 0x004fea000383ffff */
[----:B------:R-:W-:Y:S05]  /*ae10*/  BRA `(.L_x_21) ;  /* 0xffffff8400587947 */ /* 0x000fea000383ffff */
.L_x_26:
[----:B-1----:R-:W-:-:S04]  /*ae20*/  IMAD.U32 R4, RZ, RZ, UR5 ;  /* 0x00000005ff047e24 */ /* 0x002fc8000f8e00ff */
[----:B------:R1:W2:Y:S03]  /*ae30*/  SYNCS.PHASECHK.TRANS64.TRYWAIT P1, [R4+URZ+0x2a850], R3 ;  /* 0x02a85003040075a7 */ /* 0x0002a6000802017f */
[----:B--2---:R-:W-:Y:S05]  /*ae40*/  @!P1 NANOSLEEP.SYNCS 0x989680 ;  /* 0x009896800000995d */ /* 0x004fea0003900000 */
[----:B------:R-:W2:Y:S02]  /*ae50*/  @!P1 SYNCS.PHASECHK.TRANS64 P1, [R4+URZ+0x2a850], R3 ;  /* 0x02a85003040095a7 */ /* 0x000ea4000802007f */
[----:B--2---:R-:W-:Y:S05]  /*ae60*/  @!P1 BRA `(.L_x_26) ;  /* 0xfffffffc00ec9947 */ /* 0x004fea000383ffff */
[----:B------:R-:W-:Y:S05]  /*ae70*/  BRA `(.L_x_25) ;  /* 0xffffff8c00647947 */ /* 0x000fea000383ffff */
.L_x_33:
[----:B-1----:R-:W-:-:S04]  /*ae80*/  IMAD.U32 R6, RZ, RZ, UR5 ;  /* 0x00000005ff067e24 */ /* 0x002fc8000f8e00ff */
[----:B------:R1:W2:Y:S03]  /*ae90*/  SYNCS.PHASECHK.TRANS64.TRYWAIT P1, [R6+URZ+0x2a850], R9 ;  /* 0x02a85009060075a7 */ /* 0x0002a6000802017f */
[----:B--2---:R-:W-:Y:S05]  /*aea0*/  @!P1 NANOSLEEP.SYNCS 0x989680 ;  /* 0x009896800000995d */ /* 0x004fea0003900000 */
[----:B------:R-:W2:Y:S02]  /*aeb0*/  @!P1 SYNCS.PHASECHK.TRANS64 P1, [R6+URZ+0x2a850], R9 ;  /* 0x02a85009060095a7 */ /* 0x000ea4000802007f */
[----:B--2---:R-:W-:Y:S05]  /*aec0*/  @!P1 BRA `(.L_x_33) ;  /* 0xfffffffc00ec9947 */ /* 0x004fea000383ffff */
[----:B------:R-:W-:Y:S05]  /*aed0*/  BRA `(.L_x_32) ;  /* 0xffffffa400047947 */ /* 0x000fea000383ffff */
.L_x_45:
[----:B------:R-:W-:Y:S01]  /*aee0*/  MOV R13, R17 ;  /* 0x00000011000d7202 */ /* 0x000fe20000000f00 */
[----:B------:R-:W-:Y:S01]  /*aef0*/  IMAD.MOV.U32 R12, RZ, RZ, RZ ;  /* 0x000000ffff0c7224 */ /* 0x000fe200078e00ff */
[----:B------:R-:W-:Y:S01]  /*af00*/  MOV R15, 0xffffffff ;  /* 0xffffffff000f7802 */ /* 0x000fe20000000f00 */
[----:B------:R-:W-:-:S07]  /*af10*/  IMAD.MOV.U32 R11, RZ, RZ, 0x1f ;  /* 0x0000001fff0b7424 */ /* 0x000fce00078e00ff */
[----:B-----5:R-:W-:Y:S05]  /*af20*/  WARPSYNC.COLLECTIVE R15, `(.L_x_86) ;  /* 0x000000000f087348 */ /* 0x020fea0003c00000 */
[----:B------:R0:W1:Y:S02]  /*af30*/  SHFL.IDX P6, R14, R13, R12, R11 ;  /* 0x0000000c0d0e7389 */ /* 0x00006400000c000b */
[----:B01---5:R-:W-:Y:S01]  /*af40*/  ENDCOLLECTIVE ;  /* 0x000000000000791b */ /* 0x023fe20003800000 */
.L_x_86:
[----:B------:R-:W-:Y:S05]  /*af50*/  BRA `(.L_x_87) ;  /* 0xffffffd000007947 */ /* 0x000fea000383ffff */
.L_x_47:
[----:B0-----:R-:W-:-:S04]  /*af60*/  IMAD.U32 R3, RZ, RZ, UR45 ;  /* 0x0000002dff037e24 */ /* 0x001fc8000f8e00ff */
[----:B------:R0:W1:Y:S03]  /*af70*/  SYNCS.PHASECHK.TRANS64.TRYWAIT P0, [R3+URZ+0x2a840], R2 ;  /* 0x02a84002030075a7 */ /* 0x000066000800017f */
[----:B-1----:R-:W-:Y:S05]  /*af80*/  @!P0 NANOSLEEP.SYNCS 0x989680 ;  /* 0x009896800000895d */ /* 0x002fea0003900000 */
[----:B------:R-:W1:Y:S02]  /*af90*/  @!P0 SYNCS.PHASECHK.TRANS64 P0, [R3+URZ+0x2a840], R2 ;  /* 0x02a84002030085a7 */ /* 0x000e64000800007f */
[----:B-1----:R-:W-:Y:S05]  /*afa0*/  @!P0 BRA `(.L_x_47) ;  /* 0xfffffffc00ec8947 */ /* 0x002fea000383ffff */
[----:B------:R-:W-:Y:S05]  /*afb0*/  BRA `(.L_x_88) ;  /* 0xffffffd400107947 */ /* 0x000fea000383ffff */
.L_x_48:
[----:B------:R-:W-:Y:S01]  /*afc0*/  BSSY B0, `(.L_x_89) ;  /* 0x0000008000007945 */ /* 0x000fe20003800000 */
[----:B------:R-:W-:Y:S01]  /*afd0*/  IMAD.MOV.U32 R13, RZ, RZ, R7 ;  /* 0x000000ffff0d7224 */ /* 0x000fe200078e0007 */
[----:B------:R-:W-:Y:S01]  /*afe0*/  MOV R12, RZ ;  /* 0x000000ff000c7202 */ /* 0x000fe20000000f00 */
[----:B------:R-:W-:Y:S02]  /*aff0*/  IMAD.MOV.U32 R11, RZ, RZ, 0x181f ;  /* 0x0000181fff0b7424 */ /* 0x000fe400078e00ff */
[----:B------:R-:W-:-:S07]  /*b000*/  IMAD.MOV.U32 R15, RZ, RZ, -0x1 ;  /* 0xffffffffff0f7424 */ /* 0x000fce00078e00ff */
[----:B------:R-:W-:Y:S05]  /*b010*/  WARPSYNC.COLLECTIVE R15, `(.L_x_90) ;  /* 0x000000000f087348 */ /* 0x000fea0003c00000 */
[----:B------:R0:W1:Y:S02]  /*b020*/  SHFL.IDX P6, R14, R13, R12, R11 ;  /* 0x0000000c0d0e7389 */ /* 0x00006400000c000b */
[----:B01----:R-:W-:Y:S01]  /*b030*/  ENDCOLLECTIVE ;  /* 0x000000000000791b */ /* 0x003fe20003800000 */
.L_x_90:
[----:B------:R-:W-:Y:S05]  /*b040*/  BSYNC B0 ;  /* 0x0000000000007941 */ /* 0x000fea0003800000 */
.L_x_89:
[----:B------:R-:W-:Y:S01]  /*b050*/  IMAD.MOV.U32 R13, RZ, RZ, R0 ;  /* 0x000000ffff0d7224 */ /* 0x000fe200078e0000 */
[----:B------:R-:W-:Y:S01]  /*b060*/  MOV R11, 0x181f ;  /* 0x0000181f000b7802 */ /* 0x000fe20000000f00 */
[----:B------:R-:W-:Y:S01]  /*b070*/  IMAD.MOV.U32 R12, RZ, RZ, RZ ;  /* 0x000000ffff0c7224 */ /* 0x000fe200078e00ff */
[----:B------:R-:W-:Y:S01]  /*b080*/  MOV R3, R14 ;  /* 0x0000000e00037202 */ /* 0x000fe20000000f00 */
[----:B------:R-:W-:Y:S01]  /*b090*/  IMAD.MOV.U32 R15, RZ, RZ, -0x1 ;  /* 0xffffffffff0f7424 */ /* 0x000fe200078e00ff */
[----:B------:R-:W-:-:S07]  /*b0a0*/  @P0 LEA R9, R25, UR45, 0x1 ;  /* 0x0000002d19090c11 */ /* 0x000fce000f8e08ff */
[----:B------:R-:W-:Y:S05]  /*b0b0*/  WARPSYNC.COLLECTIVE R15, `(.L_x_91) ;  /* 0x000000000f087348 */ /* 0x000fea0003c00000 */
[----:B------:R0:W1:Y:S02]  /*b0c0*/  SHFL.IDX P6, R14, R13, R12, R11 ;  /* 0x0000000c0d0e7389 */ /* 0x00006400000c000b */
[----:B01----:R-:W-:Y:S01]  /*b0d0*/  ENDCOLLECTIVE ;  /* 0x000000000000791b */ /* 0x003fe20003800000 */
.L_x_91:
[----:B------:R-:W-:Y:S01]  /*b0e0*/  MOV R13, R7 ;  /* 0x00000007000d7202 */ /* 0x000fe20000000f00 */
[----:B------:R-:W-:Y:S02]  /*b0f0*/  IMAD.MOV.U32 R12, RZ, RZ, 0x1 ;  /* 0x00000001ff0c7424 */ /* 0x000fe400078e00ff */
[----:B------:R-:W-:-:S07]  /*b100*/  IMAD.MOV.U32 R2, RZ, RZ, R14 ;  /* 0x000000ffff027224 */ /* 0x000fce00078e000e */
[----:B------:R-:W-:Y:S05]  /*b110*/  WARPSYNC.COLLECTIVE R15, `(.L_x_92) ;  /* 0x000000000f087348 */ /* 0x000fea0003c00000 */
[----:B------:R0:W1:Y:S02]  /*b120*/  SHFL.IDX P6, R14, R13, R12, R11 ;  /* 0x0000000c0d0e7389 */ /* 0x00006400000c000b */
[----:B01----:R-:W-:Y:S01]  /*b130*/  ENDCOLLECTIVE ;  /* 0x000000000000791b */ /* 0x003fe20003800000 */
.L_x_92:
[----:B------:R-:W-:-:S05]  /*b140*/  @P0 IMAD.WIDE.U32 R2, R30, 0x2, R2 ;  /* 0x000000021e020825 */ /* 0x000fca00078e0002 */
[----:B------:R-:W-:Y:S01]  /*b150*/  @!PT LDS RZ, [RZ] ;  /* 0x00000000fffff984 */ /* 0x000fe20000000800 */
[----:B------:R-:W-:Y:S01]  /*b160*/  @!PT LDS RZ, [RZ] ;  /* 0x00000000fffff984 */ /* 0x000fe20000000800 */
[----:B------:R-:W-:Y:S01]  /*b170*/  @!PT LDS RZ, [RZ] ;  /* 0x00000000fffff984 */ /* 0x000fe20000000800 */
[----:B------:R0:W-:Y:S04]  /*b180*/  @P0 LDGSTS.E.BYPASS.LTC128B.128 [R9+0x18400], desc[UR38][R2.64], !P3 ;  /* 0x1840000002090fae */ /* 0x0001e8000d901d66 */
[----:B------:R0:W-:Y:S01]  /*b190*/  @P0 LDGSTS.E.BYPASS.LTC128B.128 [R9+0x1b400], desc[UR38][R2.64+0x80], !P2 ;  /* 0x1b40008002090fae */ /* 0x0001e2000d101d66 */
[----:B------:R-:W-:-:S03]  /*b1a0*/  MOV R13, R0 ;  /* 0x00000000000d7202 */ /* 0x000fc60000000f00 */
[----:B------:R0:W-:Y:S01]  /*b1b0*/  @P0 LDGSTS.E.BYPASS.LTC128B.128 [R9+0x1e400], desc[UR38][R2.64+0x100], !P1 ;  /* 0x1e40010002090fae */ /* 0x0001e2000c901d66 */
[----:B------:R-:W-:Y:S01]  /*b1c0*/  ISETP.GE.AND P0, PT, R6, 0x11, PT ;  /* 0x000000110600780c */ /* 0x000fe20003f06270 */
[----:B------:R-:W-:-:S12]  /*b1d0*/  IMAD.MOV.U32 R5, RZ, RZ, R14 ;  /* 0x000000ffff057224 */ /* 0x000fd800078e000e */
[----:B0-----:R-:W-:Y:S05]  /*b1e0*/  WARPSYNC.COLLECTIVE R15, `(.L_x_93) ;  /* 0x000000000f087348 */ /* 0x001fea0003c00000 */
[----:B------:R1:W2:Y:S02]  /*b1f0*/  SHFL.IDX P6, R14, R13, R12, R11 ;  /* 0x0000000c0d0e7389 */ /* 0x0002a400000c000b */
[----:B012---:R-:W-:Y:S01]  /*b200*/  ENDCOLLECTIVE ;  /* 0x000000000000791b */ /* 0x007fe20003800000 */
.L_x_93:
[----:B------:R-:W-:Y:S01]  /*b210*/  @P0 LEA R21, R25, UR45, 0x1 ;  /* 0x0000002d19150c11 */ /* 0x000fe2000f8e08ff */
[----:B------:R-:W-:Y:S01]  /*b220*/  IMAD.MOV.U32 R13, RZ, RZ, R7 ;  /* 0x000000ffff0d7224 */ /* 0x000fe200078e0007 */
[----:B------:R-:W-:Y:S01]  /*b230*/  MOV R12, 0x2 ;  /* 0x00000002000c7802 */ /* 0x000fe20000000f00 */
[----:B------:R-:W-:-:S07]  /*b240*/  IMAD.MOV.U32 R4, RZ, RZ, R14 ;  /* 0x000000ffff047224 */ /* 0x000fce00078e000e */
[----:B------:R-:W-:Y:S05]  /*b250*/  WARPSYNC.COLLECTIVE R15, `(.L_x_94) ;  /* 0x000000000f087348 */ /* 0x000fea0003c00000 */
[----:B------:R0:W1:Y:S02]  /*b260*/  SHFL.IDX P6, R14, R13, R12, R11 ;  /* 0x0000000c0d0e7389 */ /* 0x00006400000c000b */
[----:B01----:R-:W-:Y:S01]  /*b270*/  ENDCOLLECTIVE ;  /* 0x000000000000791b */ /* 0x003fe20003800000 */
.L_x_94:
[----:B------:R-:W-:-:S05]  /*b280*/  @P0 IMAD.WIDE.U32 R4, R30, 0x2, R4 ;  /* 0x000000021e040825 */ /* 0x000fca00078e0004 */
[----:B------:R-:W-:Y:S01]  /*b290*/  @!PT LDS RZ, [RZ] ;  /* 0x00000000fffff984 */ /* 0x000fe20000000800 */
[----:B------:R-:W-:Y:S01]  /*b2a0*/  @!PT LDS RZ, [RZ] ;  /* 0x00000000fffff984 */ /* 0x000fe20000000800 */
[----:B------:R-:W-:Y:S01]  /*b2b0*/  @!PT LDS RZ, [RZ] ;  /* 0x00000000fffff984 */ /* 0x000fe20000000800 */
[----:B------:R0:W-:Y:S04]  /*b2c0*/  @P0 LDGSTS.E.BYPASS.LTC128B.128 [R21+0x18c00], desc[UR38][R4.64], !P3 ;  /* 0x18c0000004150fae */ /* 0x0001e8000d901d66 */
[----:B------:R0:W-:Y:S01]  /*b2d0*/  @P0 LDGSTS.E.BYPASS.LTC128B.128 [R21+0x1bc00], desc[UR38][R4.64+0x80], !P2 ;  /* 0x1bc0008004150fae */ /* 0x0001e2000d101d66 */
[----:B------:R-:W-:-:S03]  /*b2e0*/  IMAD.MOV.U32 R13, RZ, RZ, R0 ;  /* 0x000000ffff0d7224 */ /* 0x000fc600078e0000 */
[----:B------:R0:W-:Y:S01]  /*b2f0*/  @P0 LDGSTS.E.BYPASS.LTC128B.128 [R21+0x1ec00], desc[UR38][R4.64+0x100], !P1 ;  /* 0x1ec0010004150fae */ /* 0x0001e2000c901d66 */
[----:B------:R-:W-:Y:S01]  /*b300*/  ISETP.GE.AND P0, PT, R6, 0x21, PT ;  /* 0x000000210600780c */ /* 0x000fe20003f06270 */
[----:B------:R-:W-:-:S12]  /*b310*/  IMAD.MOV.U32 R8, RZ, RZ, R14 ;  /* 0x000000ffff087224 */ /* 0x000fd800078e000e */
[----:B0-----:R-:W-:Y:S05]  /*b320*/  WARPSYNC.COLLECTIVE R15, `(.L_x_95) ;  /* 0x000000000f087348 */ /* 0x001fea0003c00000 */
[----:B------:R1:W2:Y:S02]  /*b330*/  SHFL.IDX P6, R14, R13, R12, R11 ;  /* 0x0000000c0d0e7389 */ /* 0x0002a400000c000b */
[----:B012---:R-:W-:Y:S01]  /*b340*/  ENDCOLLECTIVE ;  /* 0x000000000000791b */ /* 0x007fe20003800000 */
.L_x_95:
[----:B------:R-:W-:Y:S01]  /*b350*/  IMAD.MOV.U32 R3, RZ, RZ, R8 ;  /* 0x000000ffff037224 */ /* 0x000fe200078e0008 */
[----:B------:R-:W-:Y:S01]  /*b360*/  @P0 LEA R35, R25, UR45, 0x1 ;  /* 0x0000002d19230c11 */ /* 0x000fe2000f8e08ff */
[----:B------:R-:W-:Y:S01]  /*b370*/  IMAD.MOV.U32 R13, RZ, RZ, R7 ;  /* 0x000000ffff0d7224 */ /* 0x000fe200078e0007 */
[----:B------:R-:W-:Y:S02]  /*b380*/  MOV R12, 0x3 ;  /* 0x00000003000c7802 */ /* 0x000fe40000000f00 */
[----:B------:R-:W-:-:S07]  /*b390*/  MOV R2, R14 ;  /* 0x0000000e00027202 */ /* 0x000fce0000000f00 */
[----:B------:R-:W-:Y:S05]  /*b3a0*/  WARPSYNC.COLLECTIVE R15, `(.L_x_96) ;  /* 0x000000000f087348 */ /* 0x000fea0003c00000 */
[----:B------:R0:W1:Y:S02]  /*b3b0*/  SHFL.IDX P6, R14, R13, R12, R11 ;  /* 0x0000000c0d0e7389 */ /* 0x00006400000c000b */
[----:B01----:R-:W-:Y:S01]  /*b3c0*/  ENDCOLLECTIVE ;  /* 0x000000000000791b */ /* 0x003fe20003800000 */
.L_x_96:
        /* <DEDUP_REMOVED lines=13> */
.L_x_97:
[----:B------:R-:W-:Y:S01]  /*b4a0*/  IMAD.MOV.U32 R5, RZ, RZ, R9 ;  /* 0x000000ffff057224 */ /* 0x000fe200078e0009 */
[----:B------:R-:W-:Y:S02]  /*b4b0*/  @P0 LEA R9, R25, UR45, 0x1 ;  /* 0x0000002d19090c11 */ /* 0x000fe4000f8e08ff */
[----:B------:R-:W-:Y:S01]  /*b4c0*/  MOV R13, R7 ;  /* 0x00000007000d7202 */ /* 0x000fe20000000f00 */
[----:B------:R-:W-:Y:S01]  /*b4d0*/  IMAD.MOV.U32 R12, RZ, RZ, 0x4 ;  /* 0x00000004ff0c7424 */ /* 0x000fe200078e00ff */
[----:B------:R-:W-:-:S07]  /*b4e0*/  MOV R10, R14 ;  /* 0x0000000e000a7202 */ /* 0x000fce0000000f00 */
[----:B------:R-:W-:Y:S05]  /*b4f0*/  WARPSYNC.COLLECTIVE R15, `(.L_x_98) ;  /* 0x000000000f087348 */ /* 0x000fea0003c00000 */
[----:B------:R0:W1:Y:S02]  /*b500*/  SHFL.IDX P6, R14, R13, R12, R11 ;  /* 0x0000000c0d0e7389 */ /* 0x00006400000c000b */
[----:B01----:R-:W-:Y:S01]  /*b510*/  ENDCOLLECTIVE ;  /* 0x000000000000791b */ /* 0x003fe20003800000 */
.L_x_98:
[----:B------:R-:W-:-:S04]  /*b520*/  IMAD.MOV.U32 R4, RZ, RZ, R10 ;  /* 0x000000ffff047224 */ /* 0x000fc800078e000a */
[----:B------:R-:W-:-:S05]  /*b530*/  @P0 IMAD.WIDE.U32 R4, R30, 0x2, R4 ;  /* 0x000000021e040825 */ /* 0x000fca00078e0004 */
[----:B------:R-:W-:Y:S01]  /*b540*/  @!PT LDS RZ, [RZ] ;  /* 0x00000000fffff984 */ /* 0x000fe20000000800 */
[----:B------:R-:W-:Y:S01]  /*b550*/  @!PT LDS RZ, [RZ] ;  /* 0x00000000fffff984 */ /* 0x000fe20000000800 */
[----:B------:R-:W-:Y:S01]  /*b560*/  @!PT LDS RZ, [RZ] ;  /* 0x00000000fffff984 */ /* 0x000fe20000000800 */
[----:B------:R0:W-:Y:S01]  /*b570*/  @P0 LDGSTS.E.BYPASS.LTC128B.128 [R9+0x19c00], desc[UR38][R4.64], !P3 ;  /* 0x19c0000004090fae */ /* 0x0001e2000d901d66 */
[----:B------:R-:W-:-:S03]  /*b580*/  MOV R13, R0 ;  /* 0x00000000000d7202 */ /* 0x000fc60000000f00 */
[----:B------:R0:W-:Y:S04]  /*b590*/  @P0 LDGSTS.E.BYPASS.LTC128B.128 [R9+0x1cc00], desc[UR38][R4.64+0x80], !P2 ;  /* 0x1cc0008004090fae */ /* 0x0001e8000d101d66 */
[----:B------:R0:W-:Y:S01]  /*b5a0*/  @P0 LDGSTS.E.BYPASS.LTC128B.128 [R9+0x1fc00], desc[UR38][R4.64+0x100], !P1 ;  /* 0x1fc0010004090fae */ /* 0x0001e2000c901d66 */
[----:B------:R-:W-:Y:S01]  /*b5b0*/  ISETP.GE.AND P0, PT, R6, 0x41, PT ;  /* 0x000000410600780c */ /* 0x000fe20003f06270 */
[----:B------:R-:W-:-:S12]  /*b5c0*/  IMAD.MOV.U32 R8, RZ, RZ, R14 ;  /* 0x000000ffff087224 */ /* 0x000fd800078e000e */
[----:B0-----:R-:W-:Y:S05]  /*b5d0*/  WARPSYNC.COLLECTIVE R15, `(.L_x_99) ;  /* 0x000000000f087348 */ /* 0x001fea0003c00000 */
[----:B------:R1:W2:Y:S02]  /*b5e0*/  SHFL.IDX P6, R14, R13, R12, R11 ;  /* 0x0000000c0d0e7389 */ /* 0x0002a400000c000b */
[----:B012---:R-:W-:Y:S01]  /*b5f0*/  ENDCOLLECTIVE ;  /* 0x000000000000791b */ /* 0x007fe20003800000 */
.L_x_99:
[----:B------:R-:W-:Y:S01]  /*b600*/  IMAD.MOV.U32 R3, RZ, RZ, R8 ;  /* 0x000000ffff037224 */ /* 0x000fe200078e0008 */
[----:B------:R-:W-:Y:S02]  /*b610*/  @P0 LEA R21, R25, UR45, 0x1 ;  /* 0x0000002d19150c11 */ /* 0x000fe4000f8e08ff */
[----:B------:R-:W-:Y:S01]  /*b620*/  MOV R13, R7 ;  /* 0x00000007000d7202 */ /* 0x000fe20000000f00 */
[----:B------:R-:W-:Y:S02]  /*b630*/  IMAD.MOV.U32 R12, RZ, RZ, 0x5 ;  /* 0x00000005ff0c7424 */ /* 0x000fe400078e00ff */
[----:B------:R-:W-:-:S07]  /*b640*/  IMAD.MOV.U32 R2, RZ, RZ, R14 ;  /* 0x000000ffff027224 */ /* 0x000fce00078e000e */
[----:B------:R-:W-:Y:S05]  /*b650*/  WARPSYNC.COLLECTIVE R15, `(.L_x_100) ;  /* 0x000000000f087348 */ /* 0x000fea0003c00000 */
[----:B------:R0:W1:Y:S02]  /*b660*/  SHFL.IDX P6, R14, R13, R12, R11 ;  /* 0x0000000c0d0e7389 */ /* 0x00006400000c000b */
[----:B01----:R-:W-:Y:S01]  /*b670*/  ENDCOLLECTIVE ;  /* 0x000000000000791b */ /* 0x003fe20003800000 */
.L_x_100:
        /* <DEDUP_REMOVED lines=8> */
[----:B------:R-:W-:-:S07]  /*b700*/  IMAD.MOV.U32 R7, RZ, RZ, R14 ;  /* 0x000000ffff077224 */ /* 0x000fce00078e000e */
[----:B0-----:R-:W-:Y:S05]  /*b710*/  WARPSYNC.COLLECTIVE R15, `(.L_x_101) ;  /* 0x000000000f087348 */ /* 0x001fea0003c00000 */
[----:B------:R1:W2:Y:S02]  /*b720*/  SHFL.IDX P6, R14, R13, R12, R11 ;  /* 0x0000000c0d0e7389 */ /* 0x0002a400000c000b */
[----:B012---:R-:W-:Y:S01]  /*b730*/  ENDCOLLECTIVE ;  /* 0x000000000000791b */ /* 0x007fe20003800000 */
.L_x_101:
[----:B------:R-:W-:Y:S05]  /*b740*/  BRA `(.L_x_102) ;  /* 0xffffffd000707947 */ /* 0x000fea000383ffff */
.L_x_51:
[----:B------:R-:W-:Y:S01]  /*b750*/  IMAD.MOV.U32 R13, RZ, RZ, R8 ;  /* 0x000000ffff0d7224 */ /* 0x000fe200078e0008 */
[----:B------:R-:W-:Y:S01]  /*b760*/  MOV R11, 0x181f ;  /* 0x0000181f000b7802 */ /* 0x000fe20000000f00 */
[----:B------:R-:W-:Y:S02]  /*b770*/  IMAD.MOV.U32 R12, RZ, RZ, RZ ;  /* 0x000000ffff0c7224 */ /* 0x000fe400078e00ff */
[----:B------:R-:W-:Y:S02]  /*b780*/  IMAD.MOV.U32 R15, RZ, RZ, -0x1 ;  /* 0xffffffffff0f7424 */ /* 0x000fe400078e00ff */
[----:B------:R-:W-:-:S07]  /*b790*/  IMAD R7, R24, 0x80, R37 ;  /* 0x0000008018077824 */ /* 0x000fce00078e0225 */
[----:B------:R-:W-:Y:S05]  /*b7a0*/  WARPSYNC.COLLECTIVE R15, `(.L_x_103) ;  /* 0x000000000f087348 */ /* 0x000fea0003c00000 */
[----:B------:R0:W1:Y:S02]  /*b7b0*/  SHFL.IDX P6, R14, R13, R12, R11 ;  /* 0x0000000c0d0e7389 */ /* 0x00006400000c000b */
[----:B01----:R-:W-:Y:S01]  /*b7c0*/  ENDCOLLECTIVE ;  /* 0x000000000000791b */ /* 0x003fe20003800000 */
.L_x_103:
[----:B------:R-:W-:Y:S02]  /*b7d0*/  IADD3 R5, R7, 0x10, RZ ;  /* 0x0000001007057810 */ /* 0x000fe40007ffe0ff */
[----:B------:R-:W-:Y:S01]  /*b7e0*/  MOV R13, R0 ;  /* 0x00000000000d7202 */ /* 0x000fe20000000f00 */
[----:B------:R-:W-:-:S07]  /*b7f0*/  IMAD.MOV.U32 R3, RZ, RZ, R14 ;  /* 0x000000ffff037224 */ /* 0x000fce00078e000e */
[----:B------:R-:W-:Y:S05]  /*b800*/  WARPSYNC.COLLECTIVE R15, `(.L_x_104) ;  /* 0x000000000f087348 */ /* 0x000fea0003c00000 */
[----:B------:R0:W1:Y:S02]  /*b810*/  SHFL.IDX P6, R14, R13, R12, R11 ;  /* 0x0000000c0d0e7389 */ /* 0x00006400000c000b */
[----:B01----:R-:W-:Y:S01]  /*b820*/  ENDCOLLECTIVE ;  /* 0x000000000000791b */ /* 0x003fe20003800000 */
.L_x_104:
[----:B------:R-:W-:Y:S02]  /*b830*/  ULDC UR4, c[0x0][0x288] ;  /* 0x0000a20000047ab9 */ /* 0x000fe40000000800 */
[----:B------:R-:W-:-:S05]  /*b840*/  IMAD R6, R6, UR4, RZ ;  /* 0x0000000406067c24 */ /* 0x000fca000f8e02ff */
[----:B------:R-:W-:Y:S01]  /*b850*/  ISETP.GE.AND P1, PT, R7, R6, PT ;  /* 0x000000060700720c */ /* 0x000fe20003f26270 */
[----:B------:R-:W-:Y:S02]  /*b860*/  IMAD.MOV.U32 R13, RZ, RZ, R8 ;  /* 0x000000ffff0d7224 */ /* 0x000fe400078e0008 */
[----:B------:R-:W-:-:S10]  /*b870*/  IMAD.MOV.U32 R12, RZ, RZ, 0x1 ;  /* 0x00000001ff0c7424 */ /* 0x000fd400078e00ff */
[----:B------:R-:W-:Y:S01]  /*b880*/  @!P1 LEA R9, R25, UR45, 0x1 ;  /* 0x0000002d19099c11 */ /* 0x000fe2000f8e08ff */
[----:B------:R-:W-:-:S07]  /*b890*/  IMAD.MOV.U32 R2, RZ, RZ, R14 ;  /* 0x000000ffff027224 */ /* 0x000fce00078e000e */
[----:B------:R-:W-:Y:S05]  /*b8a0*/  WARPSYNC.COLLECTIVE R15, `(.L_x_105) ;  /* 0x000000000f087348 */ /* 0x000fea0003c00000 */
[----:B------:R0:W1:Y:S02]  /*b8b0*/  SHFL.IDX P6, R14, R13, R12, R11 ;  /* 0x0000000c0d0e7389 */ /* 0x00006400000c000b */
[----:B01----:R-:W-:Y:S01]  /*b8c0*/  ENDCOLLECTIVE ;  /* 0x000000000000791b */ /* 0x003fe20003800000 */
.L_x_105:
[----:B------:R-:W-:-:S05]  /*b8d0*/  @!P1 IMAD.WIDE.U32 R2, R30, 0x2, R2 ;  /* 0x000000021e029825 */ /* 0x000fca00078e0002 */
[----:B------:R-:W-:Y:S01]  /*b8e0*/  @!PT LDS RZ, [RZ] ;  /* 0x00000000fffff984 */ /* 0x000fe20000000800 */
[----:B------:R-:W-:Y:S01]  /*b8f0*/  @!PT LDS RZ, [RZ] ;  /* 0x00000000fffff984 */ /* 0x000fe20000000800 */
[----:B------:R-:W-:Y:S01]  /*b900*/  @!PT LDS RZ, [RZ] ;  /* 0x00000000fffff984 */ /* 0x000fe20000000800 */
[----:B------:R0:W-:Y:S04]  /*b910*/  @!P1 LDGSTS.E.BYPASS.LTC128B.128 [R9+0xc400], desc[UR38][R2.64], !P3 ;  /* 0x0c40000002099fae */ /* 0x0001e8000d901d66 */
[----:B------:R0:W-:Y:S01]  /*b920*/  @!P1 LDGSTS.E.BYPASS.LTC128B.128 [R9+0x10400], desc[UR38][R2.64+0x80], !P2 ;  /* 0x1040008002099fae */ /* 0x0001e2000d101d66 */
[----:B------:R-:W-:-:S03]  /*b930*/  IMAD.MOV.U32 R13, RZ, RZ, R0 ;  /* 0x000000ffff0d7224 */ /* 0x000fc600078e0000 */
[----:B------:R0:W-:Y:S01]  /*b940*/  @!P1 LDGSTS.E.BYPASS.LTC128B.128 [R9+0x14400], desc[UR38][R2.64+0x100], !P0 ;  /* 0x1440010002099fae */ /* 0x0001e2000c101d66 */
[----:B------:R-:W-:Y:S02]  /*b950*/  ISETP.GE.AND P1, PT, R5, R6, PT ;  /* 0x000000060500720c */ /* 0x000fe40003f26270 */
[----:B------:R-:W-:-:S11]  /*b960*/  MOV R5, R14 ;  /* 0x0000000e00057202 */ /* 0x000fd60000000f00 */
[----:B0-----:R-:W-:Y:S05]  /*b970*/  WARPSYNC.COLLECTIVE R15, `(.L_x_106) ;  /* 0x000000000f087348 */ /* 0x001fea0003c00000 */
[----:B------:R1:W2:Y:S02]  /*b980*/  SHFL.IDX P6, R14, R13, R12, R11 ;  /* 0x0000000c0d0e7389 */ /* 0x0002a400000c000b */
[----:B012---:R-:W-:Y:S01]  /*b990*/  ENDCOLLECTIVE ;  /* 0x000000000000791b */ /* 0x007fe20003800000 */
.L_x_106:
[----:B------:R-:W-:Y:S02]  /*b9a0*/  IADD3 R3, R7, 0x20, RZ ;  /* 0x0000002007037810 */ /* 0x000fe40007ffe0ff */
[----:B------:R-:W-:Y:S01]  /*b9b0*/  @!P1 LEA R19, R25, UR45, 0x1 ;  /* 0x0000002d19139c11 */ /* 0x000fe2000f8e08ff */
[----:B------:R-:W-:Y:S02]  /*b9c0*/  IMAD.MOV.U32 R13, RZ, RZ, R8 ;  /* 0x000000ffff0d7224 */ /* 0x000fe400078e0008 */
[----:B------:R-:W-:Y:S02]  /*b9d0*/  IMAD.MOV.U32 R12, RZ, RZ, 0x2 ;  /* 0x00000002ff0c7424 */ /* 0x000fe400078e00ff */
[----:B------:R-:W-:-:S07]  /*b9e0*/  IMAD.MOV.U32 R4, RZ, RZ, R14 ;  /* 0x000000ffff047224 */ /* 0x000fce00078e000e */
[----:B------:R-:W-:Y:S05]  /*b9f0*/  WARPSYNC.COLLECTIVE R15, `(.L_x_107) ;  /* 0x000000000f087348 */ /* 0x000fea0003c00000 */
[----:B------:R0:W1:Y:S02]  /*ba00*/  SHFL.IDX P6, R14, R13, R12, R11 ;  /* 0x0000000c0d0e7389 */ /* 0x00006400000c000b */
[----:B01----:R-:W-:Y:S01]  /*ba10*/  ENDCOLLECTIVE ;  /* 0x000000000000791b */ /* 0x003fe20003800000 */
.L_x_107:
        /* <DEDUP_REMOVED lines=13> */
.L_x_108:
        /* <DEDUP_REMOVED lines=8> */
.L_x_109:
        /* <DEDUP_REMOVED lines=13> */
.L_x_110:
        /* <DEDUP_REMOVED lines=8> */
.L_x_111:
        /* <DEDUP_REMOVED lines=13> */
.L_x_112:
        /* <DEDUP_REMOVED lines=8> */
.L_x_113:
        /* <DEDUP_REMOVED lines=13> */
.L_x_114:
        /* <DEDUP_REMOVED lines=8> */
.L_x_115:
        /* <DEDUP_REMOVED lines=13> */
.L_x_116:
[----:B------:R-:W-:Y:S02]  /*c030*/  @!P1 LEA R9, R25, UR45, 0x1 ;  /* 0x0000002d19099c11 */ /* 0x000fe4000f8e08ff */
[----:B------:R-:W-:Y:S01]  /*c040*/  MOV R13, R8 ;  /* 0x00000008000d7202 */ /* 0x000fe20000000f00 */
[----:B------:R-:W-:Y:S02]  /*c050*/  IMAD.MOV.U32 R12, RZ, RZ, 0x7 ;  /* 0x00000007ff0c7424 */ /* 0x000fe400078e00ff */
[----:B------:R-:W-:-:S07]  /*c060*/  IMAD.MOV.U32 R2, RZ, RZ, R14 ;  /* 0x000000ffff027224 */ /* 0x000fce00078e000e */
[----:B------:R-:W-:Y:S05]  /*c070*/  WARPSYNC.COLLECTIVE R15, `(.L_x_117) ;  /* 0x000000000f087348 */ /* 0x000fea0003c00000 */
[----:B------:R0:W1:Y:S02]  /*c080*/  SHFL.IDX P6, R14, R13, R12, R11 ;  /* 0x0000000c0d0e7389 */ /* 0x00006400000c000b */
[----:B01----:R-:W-:Y:S01]  /*c090*/  ENDCOLLECTIVE ;  /* 0x000000000000791b */ /* 0x003fe20003800000 */
.L_x_117:
[----:B------:R-:W-:-:S05]  /*c0a0*/  @!P1 IMAD.WIDE.U32 R2, R30, 0x2, R2 ;  /* 0x000000021e029825 */ /* 0x000fca00078e0002 */
[----:B------:R-:W-:Y:S01]  /*c0b0*/  @!PT LDS RZ, [RZ] ;  /* 0x00000000fffff984 */ /* 0x000fe20000000800 */
[----:B------:R-:W-:Y:S01]  /*c0c0*/  @!PT LDS RZ, [RZ] ;  /* 0x00000000fffff984 */ /* 0x000fe20000000800 */
[----:B------:R-:W-:Y:S01]  /*c0d0*/  @!PT LDS RZ, [RZ] ;  /* 0x00000000fffff984 */ /* 0x000fe20000000800 */
[----:B------:R0:W-:Y:S04]  /*c0e0*/  @!P1 LDGSTS.E.BYPASS.LTC128B.128 [R9+0xf400], desc[UR38][R2.64], !P3 ;  /* 0x0f40000002099fae */ /* 0x0001e8000d901d66 */
[----:B------:R0:W-:Y:S01]  /*c0f0*/  @!P1 LDGSTS.E.BYPASS.LTC128B.128 [R9+0x13400], desc[UR38][R2.64+0x80], !P2 ;  /* 0x1340008002099fae */ /* 0x0001e2000d101d66 */
[----:B------:R-:W-:-:S03]  /*c100*/  MOV R13, R0 ;  /* 0x00000000000d7202 */ /* 0x000fc60000000f00 */
[----:B------:R0:W-:Y:S01]  /*c110*/  @!P1 LDGSTS.E.BYPASS.LTC128B.128 [R9+0x17400], desc[UR38][R2.64+0x100], !P0 ;  /* 0x1740010002099fae */ /* 0x0001e2000c101d66 */
[----:B------:R-:W-:-:S07]  /*c120*/  IMAD.MOV.U32 R4, RZ, RZ, R14 ;  /* 0x000000ffff047224 */ /* 0x000fce00078e000e */
[----:B0-----:R-:W-:Y:S05]  /*c130*/  WARPSYNC.COLLECTIVE R15, `(.L_x_118) ;  /* 0x000000000f087348 */ /* 0x001fea0003c00000 */
[----:B------:R1:W2:Y:S02]  /*c140*/  SHFL.IDX P6, R14, R13, R12, R11 ;  /* 0x0000000c0d0e7389 */ /* 0x0002a400000c000b */
[----:B012---:R-:W-:Y:S01]  /*c150*/  ENDCOLLECTIVE ;  /* 0x000000000000791b */ /* 0x007fe20003800000 */
.L_x_118:
[----:B------:R-:W-:Y:S05]  /*c160*/  BRA `(.L_x_119) ;  /* 0xffffffd000547947 */ /* 0x000fea000383ffff */
.L_x_54:
[----:B0-----:R-:W-:-:S04]  /*c170*/  IMAD.U32 R3, RZ, RZ, UR45 ;  /* 0x0000002dff037e24 */ /* 0x001fc8000f8e00ff */
[----:B------:R0:W1:Y:S03]  /*c180*/  SYNCS.PHASECHK.TRANS64.TRYWAIT P0, [R3+URZ+0x2a820], R0 ;  /* 0x02a82000030075a7 */ /* 0x000066000800017f */
[----:B-1----:R-:W-:Y:S05]  /*c190*/  @!P0 NANOSLEEP.SYNCS 0x989680 ;  /* 0x009896800000895d */ /* 0x002fea0003900000 */
[----:B------:R-:W1:Y:S02]  /*c1a0*/  @!P0 SYNCS.PHASECHK.TRANS64 P0, [R3+URZ+0x2a820], R0 ;  /* 0x02a82000030085a7 */ /* 0x000e64000800007f */
[----:B-1----:R-:W-:Y:S05]  /*c1b0*/  @!P0 BRA `(.L_x_54) ;  /* 0xfffffffc00ec8947 */ /* 0x002fea000383ffff */
[----:B------:R-:W-:Y:S05]  /*c1c0*/  BRA `(.L_x_120) ;  /* 0xffffffd0009c7947 */ /* 0x000fea000383ffff */
.L_x_58:
[----:B0-----:R0:W1:Y:S02]  /*c1d0*/  SYNCS.PHASECHK.TRANS64.TRYWAIT P0, [R8+URZ+0x2a840], R3 ;  /* 0x02a84003080075a7 */ /* 0x001064000800017f */
[----:B-1----:R-:W-:Y:S05]  /*c1e0*/  @!P0 NANOSLEEP.SYNCS 0x989680 ;  /* 0x009896800000895d */ /* 0x002fea0003900000 */
[----:B------:R-:W1:Y:S02]  /*c1f0*/  @!P0 SYNCS.PHASECHK.TRANS64 P0, [R8+URZ+0x2a840], R3 ;  /* 0x02a84003080085a7 */ /* 0x000e64000800007f */
[----:B-1----:R-:W-:Y:S05]  /*c200*/  @!P0 BRA `(.L_x_58) ;  /* 0xfffffffc00f08947 */ /* 0x002fea000383ffff */
[----:B------:R-:W-:Y:S05]  /*c210*/  BRA `(.L_x_121) ;  /* 0xffffffd400647947 */ /* 0x000fea000383ffff */
.L_x_59:
        /* <DEDUP_REMOVED lines=8> */
.L_x_123:
[----:B------:R-:W-:Y:S05]  /*c2a0*/  BSYNC B1 ;  /* 0x0000000000017941 */ /* 0x000fea0003800000 */
.L_x_122:
[----:B------:R-:W-:Y:S01]  /*c2b0*/  IMAD.MOV.U32 R13, RZ, RZ, R18 ;  /* 0x000000ffff0d7224 */ /* 0x000fe200078e0012 */
[----:B------:R-:W-:Y:S01]  /*c2c0*/  MOV R11, 0x181f ;  /* 0x0000181f000b7802 */ /* 0x000fe20000000f00 */
[----:B------:R-:W-:Y:S01]  /*c2d0*/  IMAD.MOV.U32 R12, RZ, RZ, RZ ;  /* 0x000000ffff0c7224 */ /* 0x000fe200078e00ff */
[----:B------:R-:W-:Y:S01]  /*c2e0*/  MOV R3, R14 ;  /* 0x0000000e00037202 */ /* 0x000fe20000000f00 */
[----:B------:R-:W-:Y:S01]  /*c2f0*/  IMAD.MOV.U32 R15, RZ, RZ, -0x1 ;  /* 0xffffffffff0f7424 */ /* 0x000fe200078e00ff */
[----:B------:R-:W-:-:S07]  /*c300*/  LEA R19, R19, UR45, 0x1 ;  /* 0x0000002d13137c11 */ /* 0x000fce000f8e08ff */
[----:B------:R-:W-:Y:S05]  /*c310*/  WARPSYNC.COLLECTIVE R15, `(.L_x_124) ;  /* 0x000000000f087348 */ /* 0x000fea0003c00000 */
[----:B------:R0:W1:Y:S02]  /*c320*/  SHFL.IDX P6, R14, R13, R12, R11 ;  /* 0x0000000c0d0e7389 */ /* 0x00006400000c000b */
[----:B01----:R-:W-:Y:S01]  /*c330*/  ENDCOLLECTIVE ;  /* 0x000000000000791b */ /* 0x003fe20003800000 */
.L_x_124:
[----:B------:R-:W-:Y:S01]  /*c340*/  MOV R13, R20 ;  /* 0x00000014000d7202 */ /* 0x000fe20000000f00 */
[----:B------:R-:W-:Y:S01]  /*c350*/  IMAD.MOV.U32 R12, RZ, RZ, 0x1 ;  /* 0x00000001ff0c7424 */ /* 0x000fe200078e00ff */
[----:B------:R-:W-:-:S13]  /*c360*/  IADD3 R2, P0, R14, R35, RZ ;  /* 0x000000230e027210 */ /* 0x000fda0007f1e0ff */
[----:B------:R-:W-:Y:S05]  /*c370*/  WARPSYNC.COLLECTIVE R15, `(.L_x_125) ;  /* 0x000000000f087348 */ /* 0x000fea0003c00000 */
[----:B------:R0:W1:Y:S02]  /*c380*/  SHFL.IDX P6, R14, R13, R12, R11 ;  /* 0x0000000c0d0e7389 */ /* 0x00006400000c000b */
[----:B01----:R-:W-:Y:S01]  /*c390*/  ENDCOLLECTIVE ;  /* 0x000000000000791b */ /* 0x003fe20003800000 */
.L_x_125:
[----:B------:R-:W-:-:S05]  /*c3a0*/  IMAD.X R3, RZ, RZ, R3, P0 ;  /* 0x000000ffff037224 */ /* 0x000fca00000e0603 */
[----:B------:R-:W-:Y:S01]  /*c3b0*/  @!PT LDS RZ, [RZ] ;  /* 0x00000000fffff984 */ /* 0x000fe20000000800 */
[----:B------:R-:W-:Y:S01]  /*c3c0*/  @!PT LDS RZ, [RZ] ;  /* 0x00000000fffff984 */ /* 0x000fe20000000800 */
[----:B------:R-:W-:Y:S01]  /*c3d0*/  @!PT LDS RZ, [RZ] ;  /* 0x00000000fffff984 */ /* 0x000fe20000000800 */
[----:B------:R0:W-:Y:S04]  /*c3e0*/  LDGSTS.E.BYPASS.LTC128B.128 [R19+0x18400], desc[UR38][R2.64], !P3 ;  /* 0x1840000002137fae */ /* 0x0001e8000d901d66 */
[----:B------:R0:W-:Y:S01]  /*c3f0*/  LDGSTS.E.BYPASS.LTC128B.128 [R19+0x1b400], desc[UR38][R2.64+0x80], !P2 ;  /* 0x1b40008002137fae */ /* 0x0001e2000d101d66 */
[----:B------:R-:W-:-:S03]  /*c400*/  MOV R13, R18 ;  /* 0x00000012000d7202 */ /* 0x000fc60000000f00 */
[----:B------:R0:W-:Y:S01]  /*c410*/  LDGSTS.E.BYPASS.LTC128B.128 [R19+0x1e400], desc[UR38][R2.64+0x100], !P1 ;  /* 0x1e40010002137fae */ /* 0x0001e2000c901d66 */
[----:B------:R-:W-:-:S07]  /*c420*/  IMAD.MOV.U32 R4, RZ, RZ, R14 ;  /* 0x000000ffff047224 */ /* 0x000fce00078e000e */
[----:B0-----:R-:W-:Y:S05]  /*c430*/  WARPSYNC.COLLECTIVE R15, `(.L_x_126) ;  /* 0x000000000f087348 */ /* 0x001fea0003c00000 */
[----:B------:R1:W2:Y:S02]  /*c440*/  SHFL.IDX P6, R14, R13, R12, R11 ;  /* 0x0000000c0d0e7389 */ /* 0x0002a400000c000b */
[----:B012---:R-:W-:Y:S01]  /*c450*/  ENDCOLLECTIVE ;  /* 0x000000000000791b */ /* 0x007fe20003800000 */
.L_x_126:
[----:B------:R-:W-:Y:S01]  /*c460*/  IMAD.MOV.U32 R13, RZ, RZ, R20 ;  /* 0x000000ffff0d7224 */ /* 0x000fe200078e0014 */
[----:B------:R-:W-:Y:S02]  /*c470*/  MOV R12, 0x2 ;  /* 0x00000002000c7802 */ /* 0x000fe40000000f00 */
[----:B------:R-:W-:-:S13]  /*c480*/  IADD3 R2, P0, R14, R35, RZ ;  /* 0x000000230e027210 */ /* 0x000fda0007f1e0ff */
[----:B------:R-:W-:Y:S05]  /*c490*/  WARPSYNC.COLLECTIVE R15, `(.L_x_127) ;  /* 0x000000000f087348 */ /* 0x000fea0003c00000 */
[----:B------:R0:W1:Y:S02]  /*c4a0*/  SHFL.IDX P6, R14, R13, R12, R11 ;  /* 0x0000000c0d0e7389 */ /* 0x00006400000c000b */
[----:B01----:R-:W-:Y:S01]  /*c4b0*/  ENDCOLLECTIVE ;  /* 0x000000000000791b */ /* 0x003fe20003800000 */
.L_x_127:
[----:B------:R-:W-:-:S05]  /*c4c0*/  IMAD.X R3, RZ, RZ, R4, P0 ;  /* 0x000000ffff037224 */ /* 0x000fca00000e0604 */
[----:B------:R-:W-:Y:S01]  /*c4d0*/  @!PT LDS RZ, [RZ] ;  /* 0x00000000fffff984 */ /* 0x000fe20000000800 */
[----:B------:R-:W-:Y:S01]  /*c4e0*/  @!PT LDS RZ, [RZ] ;  /* 0x00000000fffff984 */ /* 0x000fe20000000800 */
[----:B------:R-:W-:Y:S01]  /*c4f0*/  @!PT LDS RZ, [RZ] ;  /* 0x00000000fffff984 */ /* 0x000fe20000000800 */
[----:B------:R0:W-:Y:S04]  /*c500*/  LDGSTS.E.BYPASS.LTC128B.128 [R19+0x18c00], desc[UR38][R2.64], !P3 ;  /* 0x18c0000002137fae */ /* 0x0001e8000d901d66 */
[----:B------:R0:W-:Y:S01]  /*c510*/  LDGSTS.E.BYPASS.LTC128B.128 [R19+0x1bc00], desc[UR38][R2.64+0x80], !P2 ;  /* 0x1bc0008002137fae */ /* 0x0001e2000d101d66 */
[----:B------:R-:W-:-:S03]  /*c520*/  IMAD.MOV.U32 R13, RZ, RZ, R18 ;  /* 0x000000ffff0d7224 */ /* 0x000fc600078e0012 */
[----:B------:R0:W-:Y:S01]  /*c530*/  LDGSTS.E.BYPASS.LTC128B.128 [R19+0x1ec00], desc[UR38][R2.64+0x100], !P1 ;  /* 0x1ec0010002137fae */ /* 0x0001e2000c901d66 */
[----:B------:R-:W-:-:S07]  /*c540*/  IMAD.MOV.U32 R5, RZ, RZ, R14 ;  /* 0x000000ffff057224 */ /* 0x000fce00078e000e */
[----:B0-----:R-:W-:Y:S05]  /*c550*/  WARPSYNC.COLLECTIVE R15, `(.L_x_128) ;  /* 0x000000000f087348 */ /* 0x001fea0003c00000 */
[----:B------:R1:W2:Y:S02]  /*c560*/  SHFL.IDX P6, R14, R13, R12, R11 ;  /* 0x0000000c0d0e7389 */ /* 0x0002a400000c000b */
[----:B012---:R-:W-:Y:S01]  /*c570*/  ENDCOLLECTIVE ;  /* 0x000000000000791b */ /* 0x007fe20003800000 */
.L_x_128:
[----:B------:R-:W-:Y:S01]  /*c580*/  IMAD.MOV.U32 R13, RZ, RZ, R20 ;  /* 0x000000ffff0d7224 */ /* 0x000fe200078e0014 */
[----:B------:R-:W-:-:S04]  /*c590*/  MOV R12, R14 ;  /* 0x0000000e000c7202 */ /* 0x000fc80000000f00 */
[----:B------:R-:W-:Y:S02]  /*c5a0*/  IADD3 R2, P0, R12, R35, RZ ;  /* 0x000000230c027210 */ /* 0x000fe40007f1e0ff */
[----:B------:R-:W-:-:S03]  /*c5b0*/  MOV R12, 0x3 ;  /* 0x00000003000c7802 */ /* 0x000fc60000000f00 */
[----:B------:R-:W-:-:S08]  /*c5c0*/  IMAD.X R3, RZ, RZ, R5, P0 ;  /* 0x000000ffff037224 */ /* 0x000fd000000e0605 */
[----:B------:R-:W-:Y:S05]  /*c5d0*/  WARPSYNC.COLLECTIVE R15, `(.L_x_129) ;  /* 0x000000000f087348 */ /* 0x000fea0003c00000 */
[----:B------:R0:W1:Y:S02]  /*c5e0*/  SHFL.IDX P6, R14, R13, R12, R11 ;  /* 0x0000000c0d0e7389 */ /* 0x00006400000c000b */
[----:B01----:R-:W-:Y:S01]  /*c5f0*/  ENDCOLLECTIVE ;  /* 0x000000000000791b */ /* 0x003fe20003800000 */
.L_x_129:
[----:B------:R-:W-:Y:S01]  /*c600*/  @!PT LDS RZ, [RZ] ;  /* 0x00000000fffff984 */ /* 0x000fe20000000800 */
[----:B------:R-:W-:Y:S01]  /*c610*/  @!PT LDS RZ, [RZ] ;  /* 0x00000000fffff984 */ /* 0x000fe20000000800 */
[----:B------:R-:W-:Y:S01]  /*c620*/  @!PT LDS RZ, [RZ] ;  /* 0x00000000fffff984 */ /* 0x000fe20000000800 */
[----:B------:R-:W-:Y:S04]  /*c630*/  LDGSTS.E.BYPASS.LTC128B.128 [R19+0x19400], desc[UR38][R2.64], !P3 ;  /* 0x1940000002137fae */ /* 0x000fe8000d901d66 */
[----:B------:R-:W-:Y:S04]  /*c640*/  LDGSTS.E.BYPASS.LTC128B.128 [R19+0x1c400], desc[UR38][R2.64+0x80], !P2 ;  /* 0x1c40008002137fae */ /* 0x000fe8000d101d66 */
[----:B------:R0:W-:Y:S01]  /*c650*/  LDGSTS.E.BYPASS.LTC128B.128 [R19+0x1f400], desc[UR38][R2.64+0x100], !P1 ;  /* 0x1f40010002137fae */ /* 0x0001e2000c901d66 */
[----:B------:R-:W-:Y:S02]  /*c660*/  IMAD.MOV.U32 R13, RZ, RZ, R18 ;  /* 0x000000ffff0d7224 */ /* 0x000fe400078e0012 */
[----:B0-----:R-:W-:-:S07]  /*c670*/  IMAD.MOV.U32 R3, RZ, RZ, R14 ;  /* 0x000000ffff037224 */ /* 0x001fce00078e000e */
[----:B------:R-:W-:Y:S05]  /*c680*/  WARPSYNC.COLLECTIVE R15, `(.L_x_130) ;  /* 0x000000000f087348 */ /* 0x000fea0003c00000 */
[----:B------:R0:W1:Y:S02]  /*c690*/  SHFL.IDX P6, R14, R13, R12, R11 ;  /* 0x0000000c0d0e7389 */ /* 0x00006400000c000b */
[----:B01----:R-:W-:Y:S01]  /*c6a0*/  ENDCOLLECTIVE ;  /* 0x000000000000791b */ /* 0x003fe20003800000 */
.L_x_130:
[----:B------:R-:W-:Y:S02]  /*c6b0*/  IMAD.MOV.U32 R13, RZ, RZ, R20 ;  /* 0x000000ffff0d7224 */ /* 0x000fe400078e0014 */
[----:B------:R-:W-:Y:S01]  /*c6c0*/  IMAD.MOV.U32 R12, RZ, RZ, 0x4 ;  /* 0x00000004ff0c7424 */ /* 0x000fe200078e00ff */
[----:B------:R-:W-:-:S13]  /*c6d0*/  IADD3 R2, P0, R14, R35, RZ ;  /* 0x000000230e027210 */ /* 0x000fda0007f1e0ff */
[----:B------:R-:W-:Y:S05]  /*c6e0*/  WARPSYNC.COLLECTIVE R15, `(.L_x_131) ;  /* 0x000000000f087348 */ /* 0x000fea0003c00000 */
[----:B------:R0:W1:Y:S02]  /*c6f0*/  SHFL.IDX P6, R14, R13, R12, R11 ;  /* 0x0000000c0d0e7389 */ /* 0x00006400000c000b */
[----:B01----:R-:W-:Y:S01]  /*c700*/  ENDCOLLECTIVE ;  /* 0x000000000000791b */ /* 0x003fe20003800000 */
.L_x_131:
[----:B------:R-:W-:-:S05]  /*c710*/  IADD3.X R3, RZ, R3, RZ, P0, !PT ;  /* 0x00000003ff037210 */ /* 0x000fca00007fe4ff */
[----:B------:R-:W-:Y:S01]  /*c720*/  @!PT LDS RZ, [RZ] ;  /* 0x00000000fffff984 */ /* 0x000fe20000000800 */
[----:B------:R-:W-:Y:S01]  /*c730*/  @!PT LDS RZ, [RZ] ;  /* 0x00000000fffff984 */ /* 0x000fe20000000800 */
[----:B------:R-:W-:Y:S01]  /*c740*/  @!PT LDS RZ, [RZ] ;  /* 0x00000000fffff984 */ /* 0x000fe20000000800 */
[----:B------:R0:W-:Y:S04]  /*c750*/  LDGSTS.E.BYPASS.LTC128B.128 [R19+0x19c00], desc[UR38][R2.64], !P3 ;  /* 0x19c0000002137fae */ /* 0x0001e8000d901d66 */
[----:B------:R0:W-:Y:S01]  /*c760*/  LDGSTS.E.BYPASS.LTC128B.128 [R19+0x1cc00], desc[UR38][R2.64+0x80], !P2 ;  /* 0x1cc0008002137fae */ /* 0x0001e2000d101d66 */
[----:B------:R-:W-:-:S03]  /*c770*/  IMAD.MOV.U32 R13, RZ, RZ, R18 ;  /* 0x000000ffff0d7224 */ /* 0x000fc600078e0012 */
[----:B------:R0:W-:Y:S01]  /*c780*/  LDGSTS.E.BYPASS.LTC128B.128 [R19+0x1fc00], desc[UR38][R2.64+0x100], !P1 ;  /* 0x1fc0010002137fae */ /* 0x0001e2000c901d66 */
[----:B------:R-:W-:-:S07]  /*c790*/  MOV R4, R14 ;  /* 0x0000000e00047202 */ /* 0x000fce0000000f00 */
[----:B0-----:R-:W-:Y:S05]  /*c7a0*/  WARPSYNC.COLLECTIVE R15, `(.L_x_132) ;  /* 0x000000000f087348 */ /* 0x001fea0003c00000 */
[----:B------:R1:W2:Y:S02]  /*c7b0*/  SHFL.IDX P6, R14, R13, R12, R11 ;  /* 0x0000000c0d0e7389 */ /* 0x0002a400000c000b */
[----:B012---:R-:W-:Y:S01]  /*c7c0*/  ENDCOLLECTIVE ;  /* 0x000000000000791b */ /* 0x007fe20003800000 */
.L_x_132:
[----:B------:R-:W-:Y:S02]  /*c7d0*/  IMAD.MOV.U32 R13, RZ, RZ, R20 ;  /* 0x000000ffff0d7224 */ /* 0x000fe400078e0014 */
[----:B------:R-:W-:-:S05]  /*c7e0*/  IMAD.MOV.U32 R12, RZ, RZ, R14 ;  /* 0x000000ffff0c7224 */ /* 0x000fca00078e000e */
[----:B------:R-:W-:Y:S01]  /*c7f0*/  IADD3 R2, P0, R12, R35, RZ ;  /* 0x000000230c027210 */ /* 0x000fe20007f1e0ff */
[----:B------:R-:W-:-:S03]  /*c800*/  IMAD.MOV.U32 R12, RZ, RZ, 0x5 ;  /* 0x00000005ff0c7424 */ /* 0x000fc600078e00ff */
[----:B------:R-:W-:-:S09]  /*c810*/  IADD3.X R3, RZ, R4, RZ, P0, !PT ;  /* 0x00000004ff037210 */ /* 0x000fd200007fe4ff */
[----:B------:R-:W-:Y:S05]  /*c820*/  WARPSYNC.COLLECTIVE R15, `(.L_x_133) ;  /* 0x000000000f087348 */ /* 0x000fea0003c00000 */
[----:B------:R0:W1:Y:S02]  /*c830*/  SHFL.IDX P6, R14, R13, R12, R11 ;  /* 0x0000000c0d0e7389 */ /* 0x00006400000c000b */
[----:B01----:R-:W-:Y:S01]  /*c840*/  ENDCOLLECTIVE ;  /* 0x000000000000791b */ /* 0x003fe20003800000 */
.L_x_133:
[----:B------:R-:W-:Y:S01]  /*c850*/  @!PT LDS RZ, [RZ] ;  /* 0x00000000fffff984 */ /* 0x000fe20000000800 */
[----:B------:R-:W-:Y:S01]  /*c860*/  @!PT LDS RZ, [RZ] ;  /* 0x00000000fffff984 */ /* 0x000fe20000000800 */
[----:B------:R-:W-:Y:S01]  /*c870*/  @!PT LDS RZ, [RZ] ;  /* 0x00000000fffff984 */ /* 0x000fe20000000800 */
[----:B------:R0:W-:Y:S04]  /*c880*/  LDGSTS.E.BYPASS.LTC128B.128 [R19+0x1a400], desc[UR38][R2.64], !P3 ;  /* 0x1a40000002137fae */ /* 0x0001e8000d901d66 */
[----:B------:R0:W-:Y:S04]  /*c890*/  LDGSTS.E.BYPASS.LTC128B.128 [R19+0x1d400], desc[UR38][R2.64+0x80], !P2 ;  /* 0x1d40008002137fae */ /* 0x0001e8000d101d66 */
[----:B------:R0:W-:Y:S01]  /*c8a0*/  LDGSTS.E.BYPASS.LTC128B.128 [R19+0x20400], desc[UR38][R2.64+0x100], !P1 ;  /* 0x2040010002137fae */ /* 0x0001e2000c901d66 */
[----:B------:R-:W-:Y:S01]  /*c8b0*/  IMAD.MOV.U32 R13, RZ, RZ, R18 ;  /* 0x000000ffff0d7224 */ /* 0x000fe200078e0012 */
[----:B------:R-:W-:-:S07]  /*c8c0*/  MOV R20, R14 ;  /* 0x0000000e00147202 */ /* 0x000fce0000000f00 */
[----:B0-----:R-:W-:Y:S05]  /*c8d0*/  WARPSYNC.COLLECTIVE R15, `(.L_x_134) ;  /* 0x000000000f087348 */ /* 0x001fea0003c00000 */
[----:B------:R1:W2:Y:S02]  /*c8e0*/  SHFL.IDX P6, R14, R13, R12, R11 ;  /* 0x0000000c0d0e7389 */ /* 0x0002a400000c000b */
[----:B012---:R-:W-:Y:S01]  /*c8f0*/  ENDCOLLECTIVE ;  /* 0x000000000000791b */ /* 0x007fe20003800000 */
.L_x_134:
[----:B------:R-:W-:Y:S05]  /*c900*/  BRA `(.L_x_135) ;  /* 0xffffffd000c07947 */ /* 0x000fea000383ffff */
.L_x_64:
[----:B0-----:R0:W2:Y:S02]  /*c910*/  SYNCS.PHASECHK.TRANS64.TRYWAIT P0, [R4+URZ+0x2a860], R3 ;  /* 0x02a86003040075a7 */ /* 0x0010a4000800017f */
[----:B--2---:R-:W-:Y:S05]  /*c920*/  @!P0 NANOSLEEP.SYNCS 0x989680 ;  /* 0x009896800000895d */ /* 0x004fea0003900000 */
[----:B------:R-:W2:Y:S02]  /*c930*/  @!P0 SYNCS.PHASECHK.TRANS64 P0, [R4+URZ+0x2a860], R3 ;  /* 0x02a86003040085a7 */ /* 0x000ea4000800007f */
[----:B--2---:R-:W-:Y:S05]  /*c940*/  @!P0 BRA `(.L_x_64) ;  /* 0xfffffffc00f08947 */ /* 0x004fea000383ffff */
[----:B------:R-:W-:Y:S05]  /*c950*/  BRA `(.L_x_136) ;  /* 0xffffffd4001c7947 */ /* 0x000fea000383ffff */
.L_x_65:
[----:B------:R-:W-:Y:S01]  /*c960*/  BSSY B1, `(.L_x_137) ;  /* 0x0000008000017945 */ /* 0x000fe20003800000 */
[----:B------:R-:W-:Y:S01]  /*c970*/  IMAD.MOV.U32 R13, RZ, RZ, R17 ;  /* 0x000000ffff0d7224 */ /* 0x000fe200078e0011 */
[----:B------:R-:W-:Y:S01]  /*c980*/  MOV R12, RZ ;  /* 0x000000ff000c7202 */ /* 0x000fe20000000f00 */
[----:B------:R-:W-:Y:S02]  /*c990*/  IMAD.MOV.U32 R11, RZ, RZ, 0x181f ;  /* 0x0000181fff0b7424 */ /* 0x000fe400078e00ff */
[----:B------:R-:W-:-:S07]  /*c9a0*/  IMAD.MOV.U32 R15, RZ, RZ, -0x1 ;  /* 0xffffffffff0f7424 */ /* 0x000fce00078e00ff */
[----:B01----:R-:W-:Y:S05]  /*c9b0*/  WARPSYNC.COLLECTIVE R15, `(.L_x_138) ;  /* 0x000000000f087348 */ /* 0x003fea0003c00000 */
[----:B------:R2:W3:Y:S02]  /*c9c0*/  SHFL.IDX P6, R14, R13, R12, R11 ;  /* 0x0000000c0d0e7389 */ /* 0x0004e400000c000b */
[----:B0123--:R-:W-:Y:S01]  /*c9d0*/  ENDCOLLECTIVE ;  /* 0x000000000000791b */ /* 0x00ffe20003800000 */
.L_x_138:
[----:B------:R-:W-:Y:S05]  /*c9e0*/  BSYNC B1 ;  /* 0x0000000000017941 */ /* 0x000fea0003800000 */
.L_x_137:
        /* <DEDUP_REMOVED lines=9> */
.L_x_139:
[----:B------:R-:W-:Y:S01]  /*ca80*/  MOV R13, R17 ;  /* 0x00000011000d7202 */ /* 0x000fe20000000f00 */
[----:B------:R-:W-:Y:S01]  /*ca90*/  IMAD.MOV.U32 R12, RZ, RZ, 0x1 ;  /* 0x00000001ff0c7424 */ /* 0x000fe200078e00ff */
[----:B------:R-:W-:-:S13]  /*caa0*/  IADD3 R2, P1, R14, R35, RZ ;  /* 0x000000230e027210 */ /* 0x000fda0007f3e0ff */
[----:B------:R-:W-:Y:S05]  /*cab0*/  WARPSYNC.COLLECTIVE R15, `(.L_x_140) ;  /* 0x000000000f087348 */ /* 0x000fea0003c00000 */
[----:B------:R0:W1:Y:S02]  /*cac0*/  SHFL.IDX P6, R14, R13, R12, R11 ;  /* 0x0000000c0d0e7389 */ /* 0x00006400000c000b */
[----:B01----:R-:W-:Y:S01]  /*cad0*/  ENDCOLLECTIVE ;  /* 0x000000000000791b */ /* 0x003fe20003800000 */
.L_x_140:
[----:B------:R-:W-:Y:S01]  /*cae0*/  IMAD.X R3, RZ, RZ, R3, P1 ;  /* 0x000000ffff037224 */ /* 0x000fe200008e0603 */
[----:B------:R-:W-:-:S04]  /*caf0*/  LOP3.LUT P1, RZ, R29, 0x1, RZ, 0xc0, !PT ;  /* 0x000000011dff7812 */ /* 0x000fc8000782c0ff */
[----:B------:R-:W-:Y:S02]  /*cb00*/  ISETP.LT.OR P2, PT, R0, 0x1, !P1 ;  /* 0x000000010000780c */ /* 0x000fe40004f41670 */
[----:B------:R-:W-:-:S11]  /*cb10*/  MOV R13, R16 ;  /* 0x00000010000d7202 */ /* 0x000fd60000000f00 */
[----:B------:R-:W-:Y:S01]  /*cb20*/  @!PT LDS RZ, [RZ] ;  /* 0x00000000fffff984 */ /* 0x000fe20000000800 */
[----:B------:R-:W-:Y:S01]  /*cb30*/  @!PT LDS RZ, [RZ] ;  /* 0x00000000fffff984 */ /* 0x000fe20000000800 */
[----:B------:R-:W-:Y:S01]  /*cb40*/  @!PT LDS RZ, [RZ] ;  /* 0x00000000fffff984 */ /* 0x000fe20000000800 */
[----:B------:R0:W-:Y:S01]  /*cb50*/  LDGSTS.E.BYPASS.LTC128B.128 [R5+0x400], desc[UR38][R2.64], !P2 ;  /* 0x0040000002057fae */ /* 0x0001e2000d101d66 */
[----:B------:R-:W-:Y:S01]  /*cb60*/  ISETP.LT.OR P2, PT, R0, 0x1, !P0 ;  /* 0x000000010000780c */ /* 0x000fe20004741670 */
[----:B------:R-:W-:-:S12]  /*cb70*/  IMAD.MOV.U32 R8, RZ, RZ, R14 ;  /* 0x000000ffff087224 */ /* 0x000fd800078e000e */
[----:B0-----:R-:W-:Y:S05]  /*cb80*/  WARPSYNC.COLLECTIVE R15, `(.L_x_141) ;  /* 0x000000000f087348 */ /* 0x001fea0003c00000 */
[----:B------:R1:W2:Y:S02]  /*cb90*/  SHFL.IDX P6, R14, R13, R12, R11 ;  /* 0x0000000c0d0e7389 */ /* 0x0002a400000c000b */
[----:B012---:R-:W-:Y:S01]  /*cba0*/  ENDCOLLECTIVE ;  /* 0x000000000000791b */ /* 0x007fe20003800000 */
.L_x_141:
[----:B------:R-:W-:Y:S01]  /*cbb0*/  @!PT LDS RZ, [RZ] ;  /* 0x00000000fffff984 */ /* 0x000fe20000000800 */
[----:B------:R-:W-:Y:S01]  /*cbc0*/  @!PT LDS RZ, [RZ] ;  /* 0x00000000fffff984 */ /* 0x000fe20000000800 */
[----:B------:R-:W-:Y:S01]  /*cbd0*/  @!PT LDS RZ, [RZ] ;  /* 0x00000000fffff984 */ /* 0x000fe20000000800 */
[----:B------:R0:W-:Y:S01]  /*cbe0*/  LDGSTS.E.BYPASS.LTC128B.128 [R5+0x3400], desc[UR38][R2.64+0x80], !P2 ;  /* 0x0340008002057fae */ /* 0x0001e2000d101d66 */
[----:B------:R-:W-:Y:S01]  /*cbf0*/  IMAD.MOV.U32 R13, RZ, RZ, R17 ;  /* 0x000000ffff0d7224 */ /* 0x000fe200078e0011 */
[----:B------:R-:W-:Y:S02]  /*cc00*/  MOV R12, 0x2 ;  /* 0x00000002000c7802 */ /* 0x000fe40000000f00 */
[----:B0-----:R-:W-:-:S13]  /*cc10*/  IADD3 R2, P2, R14, R35, RZ ;  /* 0x000000230e027210 */ /* 0x001fda0007f5e0ff */
[----:B------:R-:W-:Y:S05]  /*cc20*/  WARPSYNC.COLLECTIVE R15, `(.L_x_142) ;  /* 0x000000000f087348 */ /* 0x000fea0003c00000 */
[----:B------:R0:W1:Y:S02]  /*cc30*/  SHFL.IDX P6, R14, R13, R12, R11 ;  /* 0x0000000c0d0e7389 */ /* 0x00006400000c000b */
[----:B01----:R-:W-:Y:S01]  /*cc40*/  ENDCOLLECTIVE ;  /* 0x000000000000791b */ /* 0x003fe20003800000 */
.L_x_142:
[----:B------:R-:W-:Y:S01]  /*cc50*/  IMAD.X R3, RZ, RZ, R8, P2 ;  /* 0x000000ffff037224 */ /* 0x000fe200010e0608 */
[----:B------:R-:W-:Y:S01]  /*cc60*/  ISETP.LT.OR P2, PT, R0, 0x11, !P1 ;  /* 0x000000110000780c */ /* 0x000fe20004f41670 */
[----:B------:R-:W-:-:S12]  /*cc70*/  IMAD.MOV.U32 R13, RZ, RZ, R16 ;  /* 0x000000ffff0d7224 */ /* 0x000fd800078e0010 */
        /* <DEDUP_REMOVED lines=9> */
.L_x_143:
[----:B------:R-:W-:Y:S01]  /*cd10*/  @!PT LDS RZ, [RZ] ;  /* 0x00000000fffff984 */ /* 0x000fe20000000800 */
[----:B------:R-:W-:Y:S01]  /*cd20*/  @!PT LDS RZ, [RZ] ;  /* 0x00000000fffff984 */ /* 0x000fe20000000800 */
[----:B------:R-:W-:Y:S01]  /*cd30*/  @!PT LDS RZ, [RZ] ;  /* 0x00000000fffff984 */ /* 0x000fe20000000800 */
[----:B------:R0:W-:Y:S01]  /*cd40*/  LDGSTS.E.BYPASS.LTC128B.128 [R5+0x3c00], desc[UR38][R2.64+0x80], !P2 ;  /* 0x03c0008002057fae */ /* 0x0001e2000d101d66 */
[----:B------:R-:W-:Y:S02]  /*cd50*/  IMAD.MOV.U32 R13, RZ, RZ, R17 ;  /* 0x000000ffff0d7224 */ /* 0x000fe400078e0011 */
[----:B------:R-:W-:Y:S01]  /*cd60*/  IMAD.MOV.U32 R12, RZ, RZ, 0x3 ;  /* 0x00000003ff0c7424 */ /* 0x000fe200078e00ff */
[----:B0-----:R-:W-:-:S13]  /*cd70*/  IADD3 R2, P2, R14, R35, RZ ;  /* 0x000000230e027210 */ /* 0x001fda0007f5e0ff */
[----:B------:R-:W-:Y:S05]  /*cd80*/  WARPSYNC.COLLECTIVE R15, `(.L_x_144) ;  /* 0x000000000f087348 */ /* 0x000fea0003c00000 */
[----:B------:R0:W1:Y:S02]  /*cd90*/  SHFL.IDX P6, R14, R13, R12, R11 ;  /* 0x0000000c0d0e7389 */ /* 0x00006400000c000b */
[----:B01----:R-:W-:Y:S01]  /*cda0*/  ENDCOLLECTIVE ;  /* 0x000000000000791b */ /* 0x003fe20003800000 */
.L_x_144:
[----:B------:R-:W-:Y:S02]  /*cdb0*/  IADD3.X R3, RZ, R8, RZ, P2, !PT ;  /* 0x00000008ff037210 */ /* 0x000fe400017fe4ff */
[----:B------:R-:W-:Y:S01]  /*cdc0*/  ISETP.LT.OR P2, PT, R0, 0x21, !P1 ;  /* 0x000000210000780c */ /* 0x000fe20004f41670 */
[----:B------:R-:W-:-:S12]  /*cdd0*/  IMAD.MOV.U32 R13, RZ, RZ, R16 ;  /* 0x000000ffff0d7224 */ /* 0x000fd800078e0010 */
[----:B------:R-:W-:Y:S01]  /*cde0*/  @!PT LDS RZ, [RZ] ;  /* 0x00000000fffff984 */ /* 0x000fe20000000800 */
[----:B------:R-:W-:Y:S01]  /*cdf0*/  @!PT LDS RZ, [RZ] ;  /* 0x00000000fffff984 */ /* 0x000fe20000000800 */
[----:B------:R-:W-:Y:S01]  /*ce00*/  @!PT LDS RZ, [RZ] ;  /* 0x00000000fffff984 */ /* 0x000fe20000000800 */
[----:B------:R0:W-:Y:S01]  /*ce10*/  LDGSTS.E.BYPASS.LTC128B.128 [R5+0x1400], desc[UR38][R2.64], !P2 ;  /* 0x0140000002057fae */ /* 0x0001e2000d101d66 */
[----:B------:R-:W-:Y:S02]  /*ce20*/  ISETP.LT.OR P2, PT, R0, 0x21, !P0 ;  /* 0x000000210000780c */ /* 0x000fe40004741670 */
[----:B------:R-:W-:-:S11]  /*ce30*/  MOV R8, R14 ;  /* 0x0000000e00087202 */ /* 0x000fd60000000f00 */
[----:B0-----:R-:W-:Y:S05]  /*ce40*/  WARPSYNC.COLLECTIVE R15, `(.L_x_145) ;  /* 0x000000000f087348 */ /* 0x001fea0003c00000 */
[----:B------:R1:W2:Y:S02]  /*ce50*/  SHFL.IDX P6, R14, R13, R12, R11 ;  /* 0x0000000c0d0e7389 */ /* 0x0002a400000c000b */
[----:B012---:R-:W-:Y:S01]  /*ce60*/  ENDCOLLECTIVE ;  /* 0x000000000000791b */ /* 0x007fe20003800000 */
.L_x_145:
[----:B------:R-:W-:Y:S01]  /*ce70*/  @!PT LDS RZ, [RZ] ;  /* 0x00000000fffff984 */ /* 0x000fe20000000800 */
[----:B------:R-:W-:Y:S01]  /*ce80*/  @!PT LDS RZ, [RZ] ;  /* 0x00000000fffff984 */ /* 0x000fe20000000800 */
[----:B------:R-:W-:Y:S01]  /*ce90*/  @!PT LDS RZ, [RZ] ;  /* 0x00000000fffff984 */ /* 0x000fe20000000800 */
[----:B------:R0:W-:Y:S01]  /*cea0*/  LDGSTS.E.BYPASS.LTC128B.128 [R5+0x4400], desc[UR38][R2.64+0x80], !P2 ;  /* 0x0440008002057fae */ /* 0x0001e2000d101d66 */
[----:B------:R-:W-:Y:S01]  /*ceb0*/  MOV R13, R17 ;  /* 0x00000011000d7202 */ /* 0x000fe20000000f00 */
[----:B------:R-:W-:Y:S01]  /*cec0*/  IMAD.MOV.U32 R12, RZ, RZ, 0x4 ;  /* 0x00000004ff0c7424 */ /* 0x000fe200078e00ff */
[----:B0-----:R-:W-:-:S13]  /*ced0*/  IADD3 R2, P2, R14, R35, RZ ;  /* 0x000000230e027210 */ /* 0x001fda0007f5e0ff */
[----:B------:R-:W-:Y:S05]  /*cee0*/  WARPSYNC.COLLECTIVE R15, `(.L_x_146) ;  /* 0x000000000f087348 */ /* 0x000fea0003c00000 */
[----:B------:R0:W1:Y:S02]  /*cef0*/  SHFL.IDX P6, R14, R13, R12, R11 ;  /* 0x0000000c0d0e7389 */ /* 0x00006400000c000b */
[----:B01----:R-:W-:Y:S01]  /*cf00*/  ENDCOLLECTIVE ;  /* 0x000000000000791b */ /* 0x003fe20003800000 */
.L_x_146:
[----:B------:R-:W-:Y:S01]  /*cf10*/  IMAD.X R3, RZ, RZ, R8, P2 ;  /* 0x000000ffff037224 */ /* 0x000fe200010e0608 */
        /* <DEDUP_REMOVED lines=11> */
.L_x_147:
        /* <DEDUP_REMOVED lines=10> */
.L_x_148:
        /* <DEDUP_REMOVED lines=12> */
.L_x_149:
[----:B------:R-:W-:Y:S01]  /*d130*/  @!PT LDS RZ, [RZ] ;  /* 0x00000000fffff984 */ /* 0x000fe20000000800 */
[----:B------:R-:W-:Y:S01]  /*d140*/  @!PT LDS RZ, [RZ] ;  /* 0x00000000fffff984 */ /* 0x000fe20000000800 */
[----:B------:R-:W-:Y:S01]  /*d150*/  @!PT LDS RZ, [RZ] ;  /* 0x00000000fffff984 */ /* 0x000fe20000000800 */
[----:B------:R1:W-:Y:S01]  /*d160*/  LDGSTS.E.BYPASS.LTC128B.128 [R5+0x5400], desc[UR38][R2.64+0x80], !P2 ;  /* 0x0540008002057fae */ /* 0x0003e2000d101d66 */
[----:B------:R-:W-:Y:S05]  /*d170*/  BRA `(.L_x_150) ;  /* 0xffffffcc00d87947 */ /* 0x000fea000383ffff */
.L_x_71:
[----:B0-----:R0:W1:Y:S02]  /*d180*/  SYNCS.PHASECHK.TRANS64.TRYWAIT P0, [R0+URZ+0x2a860], R3 ;  /* 0x02a86003000075a7 */ /* 0x001064000800017f */
[----:B-1----:R-:W-:Y:S05]  /*d190*/  @!P0 NANOSLEEP.SYNCS 0x989680 ;  /* 0x009896800000895d */ /* 0x002fea0003900000 */
[----:B------:R-:W1:Y:S02]  /*d1a0*/  @!P0 SYNCS.PHASECHK.TRANS64 P0, [R0+URZ+0x2a860], R3 ;  /* 0x02a86003000085a7 */ /* 0x000e64000800007f */
[----:B-1----:R-:W-:Y:S05]  /*d1b0*/  @!P0 BRA `(.L_x_71) ;  /* 0xfffffffc00f08947 */ /* 0x002fea000383ffff */
[----:B------:R-:W-:Y:S05]  /*d1c0*/  BRA `(.L_x_151) ;  /* 0xffffffd000c07947 */ /* 0x000fea000383ffff */
.L_x_72:
[----:B------:R-:W-:Y:S01]  /*d1d0*/  BSSY B0, `(.L_x_152) ;  /* 0x0000008000007945 */ /* 0x000fe20003800000 */
[----:B------:R-:W-:Y:S01]  /*d1e0*/  MOV R13, R17 ;  /* 0x00000011000d7202 */ /* 0x000fe20000000f00 */
[----:B------:R-:W-:Y:S01]  /*d1f0*/  IMAD.MOV.U32 R12, RZ, RZ, RZ ;  /* 0x000000ffff0c7224 */ /* 0x000fe200078e00ff */
[----:B------:R-:W-:Y:S01]  /*d200*/  MOV R15, 0xffffffff ;  /* 0xffffffff000f7802 */ /* 0x000fe20000000f00 */
[----:B------:R-:W-:-:S07]  /*d210*/  IMAD.MOV.U32 R11, RZ, RZ, 0x181f ;  /* 0x0000181fff0b7424 */ /* 0x000fce00078e00ff */
[----:B0-----:R-:W-:Y:S05]  /*d220*/  WARPSYNC.COLLECTIVE R15, `(.L_x_153) ;  /* 0x000000000f087348 */ /* 0x001fea0003c00000 */
[----:B------:R1:W2:Y:S02]  /*d230*/  SHFL.IDX P6, R14, R13, R12, R11 ;  /* 0x0000000c0d0e7389 */ /* 0x0002a400000c000b */
[----:B012---:R-:W-:Y:S01]  /*d240*/  ENDCOLLECTIVE ;  /* 0x000000000000791b */ /* 0x007fe20003800000 */
.L_x_153:
[----:B------:R-:W-:Y:S05]  /*d250*/  BSYNC B0 ;  /* 0x0000000000007941 */ /* 0x000fea0003800000 */
.L_x_152:
[----:B------:R-:W-:Y:S01]  /*d260*/  IMAD.MOV.U32 R13, RZ, RZ, R16 ;  /* 0x000000ffff0d7224 */ /* 0x000fe200078e0010 */
[----:B------:R-:W-:Y:S01]  /*d270*/  MOV R12, RZ ;  /* 0x000000ff000c7202 */ /* 0x000fe20000000f00 */
[----:B------:R-:W-:Y:S01]  /*d280*/  IMAD.MOV.U32 R11, RZ, RZ, 0x181f ;  /* 0x0000181fff0b7424 */ /* 0x000fe200078e00ff */
[C---:B------:R-:W-:Y:S01]  /*d290*/  LOP3.LUT R4, R29.reuse, 0x1, RZ, 0xc0, !PT ;  /* 0x000000011d047812 */ /* 0x040fe200078ec0ff */
[----:B------:R-:W-:Y:S01]  /*d2a0*/  IMAD.MOV.U32 R15, RZ, RZ, -0x1 ;  /* 0xffffffffff0f7424 */ /* 0x000fe200078e00ff */
[----:B------:R-:W-:Y:S01]  /*d2b0*/  LOP3.LUT P0, RZ, R29, 0x2, RZ, 0xc0, !PT ;  /* 0x000000021dff7812 */ /* 0x000fe2000780c0ff */
[----:B------:R-:W-:Y:S01]  /*d2c0*/  IMAD.MOV.U32 R3, RZ, RZ, R14 ;  /* 0x000000ffff037224 */ /* 0x000fe200078e000e */
[----:B------:R-:W-:-:S13]  /*d2d0*/  ISETP.NE.U32.AND P1, PT, R4, 0x1, PT ;  /* 0x000000010400780c */ /* 0x000fda0003f25070 */
[----:B------:R-:W-:Y:S05]  /*d2e0*/  WARPSYNC.COLLECTIVE R15, `(.L_x_154) ;  /* 0x000000000f087348 */ /* 0x000fea0003c00000 */
[----:B------:R0:W1:Y:S02]  /*d2f0*/  SHFL.IDX P6, R14, R13, R12, R11 ;  /* 0x0000000c0d0e7389 */ /* 0x00006400000c000b */
[----:B01----:R-:W-:Y:S01]  /*d300*/  ENDCOLLECTIVE ;  /* 0x000000000000791b */ /* 0x003fe20003800000 */
.L_x_154:
[C---:B------:R-:W-:Y:S02]  /*d310*/  ISETP.LT.OR P3, PT, R5.reuse, 0x1, !P0 ;  /* 0x000000010500780c */ /* 0x040fe40004761670 */
[----:B------:R-:W-:Y:S02]  /*d320*/  ISETP.LT.OR P2, PT, R5, 0x1, P1 ;  /* 0x000000010500780c */ /* 0x000fe40000f41670 */
[----:B------:R-:W-:Y:S01]  /*d330*/  LEA R4, R25, UR45, 0x1 ;  /* 0x0000002d19047c11 */ /* 0x000fe2000f8e08ff */
[----:B------:R-:W-:Y:S02]  /*d340*/  IMAD.MOV.U32 R13, RZ, RZ, R17 ;  /* 0x000000ffff0d7224 */ /* 0x000fe400078e0011 */
[----:B------:R-:W-:Y:S01]  /*d350*/  IMAD.MOV.U32 R12, RZ, RZ, 0x1 ;  /* 0x00000001ff0c7424 */ /* 0x000fe200078e00ff */
[----:B------:R-:W-:-:S07]  /*d360*/  MOV R2, R14 ;  /* 0x0000000e00027202 */ /* 0x000fce0000000f00 */
[----:B------:R-:W-:Y:S05]  /*d370*/  WARPSYNC.COLLECTIVE R15, `(.L_x_155) ;  /* 0x000000000f087348 */ /* 0x000fea0003c00000 */
[----:B------:R0:W1:Y:S02]  /*d380*/  SHFL.IDX P6, R14, R13, R12, R11 ;  /* 0x0000000c0d0e7389 */ /* 0x00006400000c000b */
[----:B01----:R-:W-:Y:S01]  /*d390*/  ENDCOLLECTIVE ;  /* 0x000000000000791b */ /* 0x003fe20003800000 */
.L_x_155:
[----:B------:R-:W-:-:S05]  /*d3a0*/  IMAD.WIDE.U32 R2, R30, 0x2, R2 ;  /* 0x000000021e027825 */ /* 0x000fca00078e0002 */
[----:B------:R-:W-:Y:S01]  /*d3b0*/  @!PT LDS RZ, [RZ] ;  /* 0x00000000fffff984 */ /* 0x000fe20000000800 */
[----:B------:R-:W-:Y:S01]  /*d3c0*/  @!PT LDS RZ, [RZ] ;  /* 0x00000000fffff984 */ /* 0x000fe20000000800 */
[----:B------:R-:W-:Y:S01]  /*d3d0*/  @!PT LDS RZ, [RZ] ;  /* 0x00000000fffff984 */ /* 0x000fe20000000800 */
[----:B------:R0:W-:Y:S01]  /*d3e0*/  LDGSTS.E.BYPASS.LTC128B.128 [R4+0x400], desc[UR38][R2.64], !P2 ;  /* 0x0040000002047fae */ /* 0x0001e2000d101d66 */
[----:B------:R-:W-:-:S03]  /*d3f0*/  ISETP.LT.OR P2, PT, R5, 0x11, P1 ;  /* 0x000000110500780c */ /* 0x000fc60000f41670 */
[----:B------:R0:W-:Y:S01]  /*d400*/  LDGSTS.E.BYPASS.LTC128B.128 [R4+0x3400], desc[UR38][R2.64+0x80], !P3 ;  /* 0x0340008002047fae */ /* 0x0001e2000d901d66 */
[----:B------:R-:W-:Y:S01]  /*d410*/  ISETP.LT.OR P3, PT, R5, 0x11, !P0 ;  /* 0x000000110500780c */ /* 0x000fe20004761670 */
[----:B------:R-:W-:Y:S01]  /*d420*/  IMAD.MOV.U32 R13, RZ, RZ, R16 ;  /* 0x000000ffff0d7224 */ /* 0x000fe200078e0010 */
[----:B------:R-:W-:-:S11]  /*d430*/  MOV R6, R14 ;  /* 0x0000000e00067202 */ /* 0x000fd60000000f00 */
[----:B0-----:R-:W-:Y:S05]  /*d440*/  WARPSYNC.COLLECTIVE R15, `(.L_x_156) ;  /* 0x000000000f087348 */ /* 0x001fea0003c00000 */
[----:B------:R1:W2:Y:S02]  /*d450*/  SHFL.IDX P6, R14, R13, R12, R11 ;  /* 0x0000000c0d0e7389 */ /* 0x0002a400000c000b */
[----:B012---:R-:W-:Y:S01]  /*d460*/  ENDCOLLECTIVE ;  /* 0x000000000000791b */ /* 0x007fe20003800000 */
.L_x_156:
[----:B------:R-:W-:Y:S01]  /*d470*/  MOV R3, R6 ;  /* 0x0000000600037202 */ /* 0x000fe20000000f00 */
[----:B------:R-:W-:Y:S02]  /*d480*/  IMAD.MOV.U32 R13, RZ, RZ, R17 ;  /* 0x000000ffff0d7224 */ /* 0x000fe400078e0011 */
[----:B------:R-:W-:Y:S02]  /*d490*/  IMAD.MOV.U32 R12, RZ, RZ, 0x2 ;  /* 0x00000002ff0c7424 */ /* 0x000fe400078e00ff */
[----:B------:R-:W-:-:S07]  /*d4a0*/  IMAD.MOV.U32 R2, RZ, RZ, R14 ;  /* 0x000000ffff027224 */ /* 0x000fce00078e000e */
[----:B------:R-:W-:Y:S05]  /*d4b0*/  WARPSYNC.COLLECTIVE R15, `(.L_x_157) ;  /* 0x000000000f087348 */ /* 0x000fea0003c00000 */
[----:B------:R0:W1:Y:S02]  /*d4c0*/  SHFL.IDX P6, R14, R13, R12, R11 ;  /* 0x0000000c0d0e7389 */ /* 0x00006400000c000b */
[----:B01----:R-:W-:Y:S01]  /*d4d0*/  ENDCOLLECTIVE ;  /* 0x000000000000791b */ /* 0x003fe20003800000 */
.L_x_157:
        /* <DEDUP_REMOVED lines=13> */
.L_x_158:
[----:B------:R-:W-:Y:S02]  /*d5b0*/  IMAD.MOV.U32 R3, RZ, RZ, R8 ;  /* 0x000000ffff037224 */ /* 0x000fe400078e0008 */
[----:B------:R-:W-:Y:S02]  /*d5c0*/  IMAD.MOV.U32 R8, RZ, RZ, RZ ;  /* 0x000000ffff087224 */ /* 0x000fe400078e00ff */
[----:B------:R-:W-:Y:S01]  /*d5d0*/  IMAD.MOV.U32 R13, RZ, RZ, R17 ;  /* 0x000000ffff0d7224 */ /* 0x000fe200078e0011 */
[----:B------:R-:W-:Y:S01]  /*d5e0*/  MOV R12, 0x3 ;  /* 0x00000003000c7802 */ /* 0x000fe20000000f00 */
[----:B------:R-:W-:-:S07]  /*d5f0*/  IMAD.MOV.U32 R9, RZ, RZ, R14 ;  /* 0x000000ffff097224 */ /* 0x000fce00078e000e */
[----:B------:R-:W-:Y:S05]  /*d600*/  WARPSYNC.COLLECTIVE R15, `(.L_x_159) ;  /* 0x000000000f087348 */ /* 0x000fea0003c00000 */
[----:B------:R0:W1:Y:S02]  /*d610*/  SHFL.IDX P6, R14, R13, R12, R11 ;  /* 0x0000000c0d0e7389 */ /* 0x00006400000c000b */
[----:B01----:R-:W-:Y:S01]  /*d620*/  ENDCOLLECTIVE ;  /* 0x000000000000791b */ /* 0x003fe20003800000 */
.L_x_159:
[----:B------:R-:W-:-:S05]  /*d630*/  MOV R2, R9 ;  /* 0x0000000900027202 */ /* 0x000fca0000000f00 */
[----:B------:R-:W-:-:S05]  /*d640*/  IMAD.WIDE.U32 R2, R30, 0x2, R2 ;  /* 0x000000021e027825 */ /* 0x000fca00078e0002 */
[----:B------:R-:W-:Y:S01]  /*d650*/  @!PT LDS RZ, [RZ] ;  /* 0x00000000fffff984 */ /* 0x000fe20000000800 */
[----:B------:R-:W-:Y:S01]  /*d660*/  @!PT LDS RZ, [RZ] ;  /* 0x00000000fffff984 */ /* 0x000fe20000000800 */
[----:B------:R-:W-:Y:S01]  /*d670*/  @!PT LDS RZ, [RZ] ;  /* 0x00000000fffff984 */ /* 0x000fe20000000800 */
[----:B------:R0:W-:Y:S01]  /*d680*/  LDGSTS.E.BYPASS.LTC128B.128 [R4+0x1400], desc[UR38][R2.64], !P2 ;  /* 0x0140000002047fae */ /* 0x0001e2000d101d66 */
[----:B------:R-:W-:Y:S01]  /*d690*/  IMAD.MOV.U32 R13, RZ, RZ, R16 ;  /* 0x000000ffff0d7224 */ /* 0x000fe200078e0010 */
[C---:B------:R-:W-:Y:S02]  /*d6a0*/  ISETP.LT.OR P2, PT, R5.reuse, 0x31, P1 ;  /* 0x000000310500780c */ /* 0x040fe40000f41670 */
[----:B------:R0:W-:Y:S01]  /*d6b0*/  LDGSTS.E.BYPASS.LTC128B.128 [R4+0x4400], desc[UR38][R2.64+0x80], !P3 ;  /* 0x0440008002047fae */ /* 0x0001e2000d901d66 */
[----:B------:R-:W-:Y:S01]  /*d6c0*/  ISETP.LT.OR P3, PT, R5, 0x31, !P0 ;  /* 0x000000310500780c */ /* 0x000fe20004761670 */
[----:B------:R-:W-:-:S12]  /*d6d0*/  IMAD.MOV.U32 R10, RZ, RZ, R14 ;  /* 0x000000ffff0a7224 */ /* 0x000fd800078e000e */
[----:B0-----:R-:W-:Y:S05]  /*d6e0*/  WARPSYNC.COLLECTIVE R15, `(.L_x_160) ;  /* 0x000000000f087348 */ /* 0x001fea0003c00000 */
[----:B------:R1:W2:Y:S02]  /*d6f0*/  SHFL.IDX P6, R14, R13, R12, R11 ;  /* 0x0000000c0d0e7389 */ /* 0x0002a400000c000b */
[----:B012---:R-:W-:Y:S01]  /*d700*/  ENDCOLLECTIVE ;  /* 0x000000000000791b */ /* 0x007fe20003800000 */
.L_x_160:
[----:B------:R-:W-:Y:S01]  /*d710*/  IMAD.MOV.U32 R3, RZ, RZ, R10 ;  /* 0x000000ffff037224 */ /* 0x000fe200078e000a */
[----:B------:R-:W-:Y:S01]  /*d720*/  MOV R13, R17 ;  /* 0x00000011000d7202 */ /* 0x000fe20000000f00 */
[----:B------:R-:W-:Y:S01]  /*d730*/  IMAD.MOV.U32 R12, RZ, RZ, 0x4 ;  /* 0x00000004ff0c7424 */ /* 0x000fe200078e00ff */
[----:B------:R-:W-:-:S07]  /*d740*/  MOV R19, R14 ;  /* 0x0000000e00137202 */ /* 0x000fce0000000f00 */
[----:B------:R-:W-:Y:S05]  /*d750*/  WARPSYNC.COLLECTIVE R15, `(.L_x_161) ;  /* 0x000000000f087348 */ /* 0x000fea0003c00000 */
[----:B------:R0:W1:Y:S02]  /*d760*/  SHFL.IDX P6, R14, R13, R12, R11 ;  /* 0x0000000c0d0e7389 */ /* 0x00006400000c000b */
[----:B01----:R-:W-:Y:S01]  /*d770*/  ENDCOLLECTIVE ;  /* 0x000000000000791b */ /* 0x003fe20003800000 */
.L_x_161:
[----:B------:R-:W-:-:S04]  /*d780*/  IMAD.MOV.U32 R2, RZ, RZ, R19 ;  /* 0x000000ffff027224 */ /* 0x000fc800078e0013 */
[----:B------:R-:W-:-:S05]  /*d790*/  IMAD.WIDE.U32 R2, R30, 0x2, R2 ;  /* 0x000000021e027825 */ /* 0x000fca00078e0002 */
[----:B------:R-:W-:Y:S01]  /*d7a0*/  @!PT LDS RZ, [RZ] ;  /* 0x00000000fffff984 */ /* 0x000fe20000000800 */
[----:B------:R-:W-:Y:S01]  /*d7b0*/  @!PT LDS RZ, [RZ] ;  /* 0x00000000fffff984 */ /* 0x000fe20000000800 */
[----:B------:R-:W-:Y:S01]  /*d7c0*/  @!PT LDS RZ, [RZ] ;  /* 0x00000000fffff984 */ /* 0x000fe20000000800 */
[----:B------:R0:W-:Y:S01]  /*d7d0*/  LDGSTS.E.BYPASS.LTC128B.128 [R4+0x1c00], desc[UR38][R2.64], !P2 ;  /* 0x01c0000002047fae */ /* 0x0001e2000d101d66 */
[C---:B------:R-:W-:Y:S02]  /*d7e0*/  ISETP.LT.OR P2, PT, R5.reuse, 0x41, P1 ;  /* 0x000000410500780c */ /* 0x040fe40000f41670 */
[----:B------:R-:W-:Y:S01]  /*d7f0*/  MOV R13, R16 ;  /* 0x00000010000d7202 */ /* 0x000fe20000000f00 */
[----:B------:R0:W-:Y:S01]  /*d800*/  LDGSTS.E.BYPASS.LTC128B.128 [R4+0x4c00], desc[UR38][R2.64+0x80], !P3 ;  /* 0x04c0008002047fae */ /* 0x0001e2000d901d66 */
[----:B------:R-:W-:Y:S01]  /*d810*/  ISETP.LT.OR P3, PT, R5, 0x41, !P0 ;  /* 0x000000410500780c */ /* 0x000fe20004761670 */
[----:B------:R-:W-:-:S12]  /*d820*/  IMAD.MOV.U32 R18, RZ, RZ, R14 ;  /* 0x000000ffff127224 */ /* 0x000fd800078e000e */
[----:B0-----:R-:W-:Y:S05]  /*d830*/  WARPSYNC.COLLECTIVE R15, `(.L_x_162) ;  /* 0x000000000f087348 */ /* 0x001fea0003c00000 */
[----:B------:R1:W2:Y:S02]  /*d840*/  SHFL.IDX P6, R14, R13, R12, R11 ;  /* 0x0000000c0d0e7389 */ /* 0x0002a400000c000b */
[----:B012---:R-:W-:Y:S01]  /*d850*/  ENDCOLLECTIVE ;  /* 0x000000000000791b */ /* 0x007fe20003800000 */
.L_x_162:
[----:B------:R-:W-:Y:S01]  /*d860*/  MOV R3, R18 ;  /* 0x0000001200037202 */ /* 0x000fe20000000f00 */
[----:B------:R-:W-:Y:S02]  /*d870*/  IMAD.MOV.U32 R13, RZ, RZ, R17 ;  /* 0x000000ffff0d7224 */ /* 0x000fe400078e0011 */
[----:B------:R-:W-:Y:S02]  /*d880*/  IMAD.MOV.U32 R12, RZ, RZ, 0x5 ;  /* 0x00000005ff0c7424 */ /* 0x000fe400078e00ff */
[----:B------:R-:W-:-:S07]  /*d890*/  IMAD.MOV.U32 R23, RZ, RZ, R14 ;  /* 0x000000ffff177224 */ /* 0x000fce00078e000e */
[----:B------:R-:W-:Y:S05]  /*d8a0*/  WARPSYNC.COLLECTIVE R15, `(.L_x_163) ;  /* 0x000000000f087348 */ /* 0x000fea0003c00000 */
[----:B------:R0:W1:Y:S02]  /*d8b0*/  SHFL.IDX P6, R14, R13, R12, R11 ;  /* 0x0000000c0d0e7389 */ /* 0x00006400000c000b */
[----:B01----:R-:W-:Y:S01]  /*d8c0*/  ENDCOLLECTIVE ;  /* 0x000000000000791b */ /* 0x003fe20003800000 */
.L_x_163:
[----:B------:R-:W-:-:S04]  /*d8d0*/  IMAD.MOV.U32 R2, RZ, RZ, R23 ;  /* 0x000000ffff027224 */ /* 0x000fc800078e0017 */
[----:B------:R-:W-:-:S05]  /*d8e0*/  IMAD.WIDE.U32 R2, R30, 0x2, R2 ;  /* 0x000000021e027825 */ /* 0x000fca00078e0002 */
[----:B------:R-:W-:Y:S01]  /*d8f0*/  @!PT LDS RZ, [RZ] ;  /* 0x00000000fffff984 */ /* 0x000fe20000000800 */
[----:B------:R-:W-:Y:S01]  /*d900*/  @!PT LDS RZ, [RZ] ;  /* 0x00000000fffff984 */ /* 0x000fe20000000800 */
[----:B------:R-:W-:Y:S01]  /*d910*/  @!PT LDS RZ, [RZ] ;  /* 0x00000000fffff984 */ /* 0x000fe20000000800 */
[----:B------:R0:W-:Y:S01]  /*d920*/  LDGSTS.E.BYPASS.LTC128B.128 [R4+0x2400], desc[UR38][R2.64], !P2 ;  /* 0x0240000002047fae */ /* 0x0001e2000d101d66 */
[----:B------:R-:W-:-:S03]  /*d930*/  IMAD.MOV.U32 R13, RZ, RZ, R16 ;  /* 0x000000ffff0d7224 */ /* 0x000fc600078e0010 */
[----:B------:R0:W-:Y:S01]  /*d940*/  LDGSTS.E.BYPASS.LTC128B.128 [R4+0x5400], desc[UR38][R2.64+0x80], !P3 ;  /* 0x0540008002047fae */ /* 0x0001e2000d901d66 */
[----:B------:R-:W-:-:S07]  /*d950*/  MOV R17, R14 ;  /* 0x0000000e00117202 */ /* 0x000fce0000000f00 */
[----:B0-----:R-:W-:Y:S05]  /*d960*/  WARPSYNC.COLLECTIVE R15, `(.L_x_164) ;  /* 0x000000000f087348 */ /* 0x001fea0003c00000 */
[----:B------:R1:W2:Y:S02]  /*d970*/  SHFL.IDX P6, R14, R13, R12, R11 ;  /* 0x0000000c0d0e7389 */ /* 0x0002a400000c000b */
[----:B012---:R-:W-:Y:S01]  /*d980*/  ENDCOLLECTIVE ;  /* 0x000000000000791b */ /* 0x007fe20003800000 */
.L_x_164:
[----:B------:R-:W-:Y:S05]  /*d990*/  BRA `(.L_x_165) ;  /* 0xffffffcc00a07947 */ /* 0x000fea000383ffff */
.L_x_75:
[----:B0-----:R0:W1:Y:S02]  /*d9a0*/  SYNCS.PHASECHK.TRANS64.TRYWAIT P0, [R7+URZ+0x2a820], R8 ;  /* 0x02a82008070075a7 */ /* 0x001064000800017f */
[----:B-1----:R-:W-:Y:S05]  /*d9b0*/  @!P0 NANOSLEEP.SYNCS 0x989680 ;  /* 0x009896800000895d */ /* 0x002fea0003900000 */
[----:B------:R-:W1:Y:S02]  /*d9c0*/  @!P0 SYNCS.PHASECHK.TRANS64 P0, [R7+URZ+0x2a820], R8 ;  /* 0x02a82008070085a7 */ /* 0x000e64000800007f */
[----:B-1----:R-:W-:Y:S05]  /*d9d0*/  @!P0 BRA `(.L_x_75) ;  /* 0xfffffffc00f08947 */ /* 0x002fea000383ffff */
[----:B------:R-:W-:Y:S05]  /*d9e0*/  BRA `(.L_x_166) ;  /* 0xffffffd000147947 */ /* 0x000fea000383ffff */
.L_x_76:
[----:B------:R-:W1:Y:S01]  /*d9f0*/  S2R R3, SR_TID.X ;  /* 0x0000000000037919 */ /* 0x000e620000002100 */
[----:B------:R-:W-:Y:S01]  /*da00*/  BSSY B0, `(.L_x_167) ;  /* 0x000000a000007945 */ /* 0x000fe20003800000 */
[----:B------:R-:W-:Y:S01]  /*da10*/  IMAD.MOV.U32 R12, RZ, RZ, RZ ;  /* 0x000000ffff0c7224 */ /* 0x000fe200078e00ff */
[----:B------:R-:W-:Y:S01]  /*da20*/  MOV R15, 0xffffffff ;  /* 0xffffffff000f7802 */ /* 0x000fe20000000f00 */
[----:B------:R-:W-:Y:S01]  /*da30*/  IMAD.MOV.U32 R11, RZ, RZ, 0x1f ;  /* 0x0000001fff0b7424 */ /* 0x000fe200078e00ff */
[----:B-1----:R-:W-:-:S04]  /*da40*/  SHF.R.U32.HI R3, RZ, 0x5, R3 ;  /* 0x00000005ff037819 */ /* 0x002fc80000011603 */
[----:B------:R-:W-:-:S04]  /*da50*/  LOP3.LUT R3, R3, 0x3, RZ, 0xc0, !PT ;  /* 0x0000000303037812 */ /* 0x000fc800078ec0ff */
[----:B------:R-:W-:-:S07]  /*da60*/  MOV R13, R3 ;  /* 0x00000003000d7202 */ /* 0x000fce0000000f00 */
[----:B0----5:R-:W-:Y:S05]  /*da70*/  WARPSYNC.COLLECTIVE R15, `(.L_x_168) ;  /* 0x000000000f087348 */ /* 0x021fea0003c00000 */
[----:B------:R1:W2:Y:S02]  /*da80*/  SHFL.IDX P6, R14, R13, R12, R11 ;  /* 0x0000000c0d0e7389 */ /* 0x0002a400000c000b */
[----:B012--5:R-:W-:Y:S01]  /*da90*/  ENDCOLLECTIVE ;  /* 0x000000000000791b */ /* 0x027fe20003800000 */
.L_x_168:
[----:B------:R-:W-:Y:S05]  /*daa0*/  BSYNC B0 ;  /* 0x0000000000007941 */ /* 0x000fea0003800000 */
.L_x_167:
[----:B------:R-:W-:Y:S05]  /*dab0*/  BRA `(.L_x_169) ;  /* 0xffffffcc00f87947 */ /* 0x000fea000383ffff */
.L_x_77:
[----:B------:R-:W-:Y:S01]  /*dac0*/  BSSY B0, `(.L_x_170) ;  /* 0x0000006000007945 */ /* 0x000fe20003800000 */
[----:B------:R-:W-:-:S07]  /*dad0*/  IMAD.MOV.U32 R15, RZ, RZ, -0x1 ;  /* 0xffffffffff0f7424 */ /* 0x000fce00078e00ff */
[----:B01---5:R-:W-:Y:S05]  /*dae0*/  WARPSYNC.COLLECTIVE R15, `(.L_x_171) ;  /* 0x000000000f0c7348 */ /* 0x023fea0003c00000 */
[----:B------:R-:W-:Y:S02]  /*daf0*/  ELECT P6, UR62, PT ;  /* 0x00000000003e782f */ /* 0x000fe400038c0000 */
[----:B------:R-:W-:Y:S01]  /*db00*/  MOV R14, UR62 ;  /* 0x0000003e000e7c02 */ /* 0x000fe20008000f00 */
[----:B01---5:R-:W-:Y:S10]  /*db10*/  ENDCOLLECTIVE ;  /* 0x000000000000791b */ /* 0x023ff40003800000 */
.L_x_171:
[----:B------:R-:W-:Y:S05]  /*db20*/  BSYNC B0 ;  /* 0x0000000000007941 */ /* 0x000fea0003800000 */
.L_x_170:
[----:B------:R-:W-:Y:S05]  /*db30*/  BRA `(.L_x_172) ;  /* 0xffffffcc00ec7947 */ /* 0x000fea000383ffff */
.L_x_79:
[----:B-1----:R1:W2:Y:S02]  /*db40*/  SYNCS.PHASECHK.TRANS64.TRYWAIT P1, [R5+URZ+0x2a840], R4 ;  /* 0x02a84004050075a7 */ /* 0x0022a4000802017f */
[----:B--2---:R-:W-:Y:S05]  /*db50*/  @!P1 NANOSLEEP.SYNCS 0x989680 ;  /* 0x009896800000995d */ /* 0x004fea0003900000 */
[----:B------:R-:W2:Y:S02]  /*db60*/  @!P1 SYNCS.PHASECHK.TRANS64 P1, [R5+URZ+0x2a840], R4 ;  /* 0x02a84004050095a7 */ /* 0x000ea4000802007f */
[----:B--2---:R-:W-:Y:S05]  /*db70*/  @!P1 BRA `(.L_x_79) ;  /* 0xfffffffc00f09947 */ /* 0x004fea000383ffff */
[----:B------:R-:W-:Y:S05]  /*db80*/  BRA `(.L_x_173) ;  /* 0xffffffd0000c7947 */ /* 0x000fea000383ffff */
.L_x_81:
[----:B--2---:R2:W3:Y:S02]  /*db90*/  SYNCS.PHASECHK.TRANS64.TRYWAIT P1, [R3+URZ+0x2a840], R0 ;  /* 0x02a84000030075a7 */ /* 0x0044e4000802017f */
[----:B---3--:R-:W-:Y:S05]  /*dba0*/  @!P1 NANOSLEEP.SYNCS 0x989680 ;  /* 0x009896800000995d */ /* 0x008fea0003900000 */
[----:B------:R-:W3:Y:S02]  /*dbb0*/  @!P1 SYNCS.PHASECHK.TRANS64 P1, [R3+URZ+0x2a840], R0 ;  /* 0x02a84000030095a7 */ /* 0x000ee4000802007f */
[----:B---3--:R-:W-:Y:S05]  /*dbc0*/  @!P1 BRA `(.L_x_81) ;  /* 0xfffffffc00f09947 */ /* 0x008fea000383ffff */
[----:B------:R-:W-:Y:S05]  /*dbd0*/  BRA `(.L_x_174) ;  /* 0xffffffd000187947 */ /* 0x000fea000383ffff */
.L_x_83:
[----:B---3--:R3:W4:Y:S02]  /*dbe0*/  SYNCS.PHASECHK.TRANS64.TRYWAIT P1, [R5+URZ+0x2a860], R4 ;  /* 0x02a86004050075a7 */ /* 0x008724000802017f */
[----:B----4-:R-:W-:Y:S05]  /*dbf0*/  @!P1 NANOSLEEP.SYNCS 0x989680 ;  /* 0x009896800000995d */ /* 0x010fea0003900000 */
[----:B------:R-:W4:Y:S02]  /*dc00*/  @!P1 SYNCS.PHASECHK.TRANS64 P1, [R5+URZ+0x2a860], R4 ;  /* 0x02a86004050095a7 */ /* 0x000f24000802007f */
[----:B----4-:R-:W-:Y:S05]  /*dc10*/  @!P1 BRA `(.L_x_83) ;  /* 0xfffffffc00f09947 */ /* 0x010fea000383ffff */
[----:B------:R-:W-:Y:S05]  /*dc20*/  BRA `(.L_x_175) ;  /* 0xffffffd000147947 */ /* 0x000fea000383ffff */
.L_x_176:
[----:B------:R-:W-:-:S00]  /*dc30*/  BRA `(.L_x_176) ;  /* 0xfffffffc00fc7947 */ /* 0x000fc0000383ffff */
[----:B------:R-:W-:-:S00]  /*dc40*/  NOP ;  /* 0x0000000000007918 */ /* 0x000fc00000000000 */
        /* <DEDUP_REMOVED lines=11> */
.L_x_15631:


//--------------------- .text._ZN7cutlass13device_kernelIN5flash11enable_sm90INS1_16FlashAttnFwdSm90INS1_25CollectiveMainloopFwdSm90ILi2EN4cute5tupleIJNS5_1CILi1EEES8_S8_EEENS6_IJNS7_ILi128EEENS7_ILi96EEENS7_ILi192EEEEEELi128ENS_10bfloat16_tEfNS_4arch4Sm90ELb0ELb0ELb0ELb1ELb1ELb0ELb0ELb1ELb1ELb1ELb1ELb0EEENS1_21CollectiveEpilogueFwdINS6_IJSA_SA_SB_EEES9_SE_SG_Li256ELb1ELb1ELb1ELb0EEENS1_36VarlenDynamicPersistentTileSchedulerILi128ELi96ELi256ELi128ELb1ELb1ELb1ELb0ELb1ELb1EEEEEEEEEvNT_6ParamsE --------------------------
	.section	.text._ZN7cutlass13device_kernelIN5flash11enable_sm90INS1_16FlashAttnFwdSm90INS1_25CollectiveMainloopFwdSm90ILi2EN4cute5tupleIJNS5_1CILi1EEES8_S8_EEENS6_IJNS7_ILi128EEENS7_ILi96EEENS7_ILi192EEEEEELi128ENS_10bfloat16_tEfNS_4arch4Sm90ELb0ELb0ELb0ELb1ELb1ELb0ELb0ELb1ELb1ELb1ELb1ELb0EEENS1_21CollectiveEpilogueFwdINS6_IJSA_SA_SB_EEES9_SE_SG_Li256ELb1ELb1ELb1ELb0EEENS1_36VarlenDynamicPersistentTileSchedulerILi128ELi96ELi256ELi128ELb1ELb1ELb1ELb0ELb1ELb1EEEEEEEEEvNT_6ParamsE,"ax",@progbits
	.align	128
.text._ZN7cutlass13device_kernelIN5flash11enable_sm90INS1_16FlashAttnFwdSm90INS1_25CollectiveMainloopFwdSm90ILi2EN4cute5tupleIJNS5_1CILi1EEES8_S8_EEENS6_IJNS7_ILi128EEENS7_ILi96EEENS7_ILi192EEEEEELi128ENS_10bfloat16_tEfNS_4arch4Sm90ELb0ELb0ELb0ELb1ELb1ELb0ELb0ELb1ELb1ELb1ELb1ELb0EEENS1_21CollectiveEpilogueFwdINS6_IJSA_SA_SB_EEES9_SE_SG_Li256ELb1ELb1ELb1ELb0EEENS1_36VarlenDynamicPersistentTileSchedulerILi128ELi96ELi256ELi128ELb1ELb1ELb1ELb0ELb1ELb1EEEEEEEEEvNT_6ParamsE:
        .type           _ZN7cutlass13device_kernelIN5flash11enable_sm90INS1_16FlashAttnFwdSm90INS1_25CollectiveMainloopFwdSm90ILi2EN4cute5tupleIJNS5_1CILi1EEES8_S8_EEENS6_IJNS7_ILi128EEENS7_ILi96EEENS7_ILi192EEEEEELi128ENS_10bfloat16_tEfNS_4arch4Sm90ELb0ELb0ELb0ELb1ELb1ELb0ELb0ELb1ELb1ELb1ELb1ELb0EEENS1_21CollectiveEpilogueFwdINS6_IJSA_SA_SB_EEES9_SE_SG_Li256ELb1ELb1ELb1ELb0EEENS1_36VarlenDynamicPersistentTileSchedulerILi128ELi96ELi256ELi128ELb1ELb1ELb1ELb0ELb1ELb1EEEEEEEEEvNT_6ParamsE,@function
        .size           _ZN7cutlass13device_kernelIN5flash11enable_sm90INS1_16FlashAttnFwdSm90INS1_25CollectiveMainloopFwdSm90ILi2EN4cute5tupleIJNS5_1CILi1EEES8_S8_EEENS6_IJNS7_ILi128EEENS7_ILi96EEENS7_ILi192EEEEEELi128ENS_10bfloat16_tEfNS_4arch4Sm90ELb0ELb0ELb0ELb1ELb1ELb0ELb0ELb1ELb1ELb1ELb1ELb0EEENS1_21CollectiveEpilogueFwdINS6_IJSA_SA_SB_EEES9_SE_SG_Li256ELb1ELb1ELb1ELb0EEENS1_36VarlenDynamicPersistentTileSchedulerILi128ELi96ELi256ELi128ELb1ELb1ELb1ELb0ELb1ELb1EEEEEEEEEvNT_6ParamsE,(.L_x_15632 - _ZN7cutlass13device_kernelIN5flash11enable_sm90INS1_16FlashAttnFwdSm90INS1_25CollectiveMainloopFwdSm90ILi2EN4cute5tupleIJNS5_1CILi1EEES8_S8_EEENS6_IJNS7_ILi128EEENS7_ILi96EEENS7_ILi192EEEEEELi128ENS_10bfloat16_tEfNS_4arch4Sm90ELb0ELb0ELb0ELb1ELb1ELb0ELb0ELb1ELb1ELb1ELb1ELb0EEENS1_21CollectiveEpilogueFwdINS6_IJSA_SA_SB_EEES9_SE_SG_Li256ELb1ELb1ELb1ELb0EEENS1_36VarlenDynamicPersistentTileSchedulerILi128ELi96ELi256ELi128ELb1ELb1ELb1ELb0ELb1ELb1EEEEEEEEEvNT_6ParamsE)
        .other          _ZN7cutlass13device_kernelIN5flash11enable_sm90INS1_16FlashAttnFwdSm90INS1_25CollectiveMainloopFwdSm90ILi2EN4cute5tupleIJNS5_1CILi1EEES8_S8_EEENS6_IJNS7_ILi128EEENS7_ILi96EEENS7_ILi192EEEEEELi128ENS_10bfloat16_tEfNS_4arch4Sm90ELb0ELb0ELb0ELb1ELb1ELb0ELb0ELb1ELb1ELb1ELb1ELb0EEENS1_21CollectiveEpilogueFwdINS6_IJSA_SA_SB_EEES9_SE_SG_Li256ELb1ELb1ELb1ELb0EEENS1_36VarlenDynamicPersistentTileSchedulerILi128ELi96ELi256ELi128ELb1ELb1ELb1ELb0ELb1ELb1EEEEEEEEEvNT_6ParamsE,@"STO_CUDA_ENTRY STV_DEFAULT"
_ZN7cutlass13device_kernelIN5flash11enable_sm90INS1_16FlashAttnFwdSm90INS1_25CollectiveMainloopFwdSm90ILi2EN4cute5tupleIJNS5_1CILi1EEES8_S8_EEENS6_IJNS7_ILi128EEENS7_ILi96EEENS7_ILi192EEEEEELi128ENS_10bfloat16_tEfNS_4arch4Sm90ELb0ELb0ELb0ELb1ELb1ELb0ELb0ELb1ELb1ELb1ELb1ELb0EEENS1_21CollectiveEpilogueFwdINS6_IJSA_SA_SB_EEES9_SE_SG_Li256ELb1ELb1ELb1ELb0EEENS1_36VarlenDynamicPersistentTileSchedulerILi128ELi96ELi256ELi128ELb1ELb1ELb1ELb0ELb1ELb1EEEEEEEEEvNT_6ParamsE:
[----:B------:R-:W0:Y:S02]  /*0000*/  LDC R1, c[0x0][0x28] ;  /* 0x00000a00ff017b82 */ /* 0x000e240000000800 */
[----:B0-----:R-:W-:Y:S01]  /*0010*/  VIADD R1, R1, 0xffffffe0 ;  /* 0xffffffe001017836 */ /* 0x001fe20000000000 */
[----:B------:R-:W0:Y:S01]  /*0020*/  S2R R3, SR_TID.X ;  /* 0x0000000000037919 */ /* 0x000e220000002100 */
[----:B------:R-:W-:Y:S01]  /*0030*/  ELECT P0, URZ, PT ;  /* 0x00000000003f782f */ /* 0x000fe20003800000 */
[----:B------:R-:W-:Y:S01]  /*0040*/  UMOV UR4, 0x80 ;  /* 0x0000008000047882 */ /* 0x000fe20000000000 */
[----:B------:R-:W-:Y:S01]  /*0050*/  UMOV UR7, 0x100 ;  /* 0x0000010000077882 */ /* 0x000fe20000000000 */
[----:B0-----:R-:W-:-:S05]  /*0060*/  SHF.R.U32.HI R0, RZ, 0x5, R3 ;  /* 0x00000005ff007819 */ /* 0x001fca0000011603 */
[----:B------:R-:W0:Y:S02]  /*0070*/  SHFL.IDX PT, R2, R0, RZ, 0x1f ;  /* 0x00001fff00027589 */ /* 0x000e2400000e0000 */
[C---:B0-----:R-:W-:Y:S02]  /*0080*/  ISETP.NE.OR P0, PT, R2.reuse, RZ, !P0 ;  /* 0x000000ff0200720c */ /* 0x041fe40004705670 */
[----:B------:R-:W-:Y:S02]  /*0090*/  ISETP.NE.AND P1, PT, R2, RZ, PT ;  /* 0x000000ff0200720c */ /* 0x000fe40003f25270 */
[----:B------:R-:W-:-:S06]  /*00a0*/  SHF.R.U32.HI R2, RZ, 0x7, R3 ;  /* 0x00000007ff027819 */ /* 0x000fcc0000011603 */
[----:B------:R-:W0:Y:S03]  /*00b0*/  SHFL.IDX PT, R2, R2, RZ, 0x1f ;  /* 0x00001fff02027589 */ /* 0x000e2600000e0000 */
[----:B------:R-:W-:Y:S01]  /*00c0*/  VOTEU.ALL UP0, P0 ;  /* 0x00000000003f7886 */ /* 0x000fe20000000000 */
[----:B------:R-:W-:-:S04]  /*00d0*/  VOTEU.ALL UP1, P0 ;  /* 0x00000000003f7886 */ /* 0x000fc80000020000 */
[----:B------:R-:W1:Y:S01]  /*00e0*/  @!UP0 S2UR UR8, SR_CgaCtaId ;  /* 0x00000000000889c3 */ /* 0x000e620000008800 */
[----:B------:R-:W-:Y:S01]  /*00f0*/  @!UP0 UMOV UR6, 0x400 ;  /* 0x0000040000068882 */ /* 0x000fe20000000000 */
[----:B------:R-:W-:-:S04]  /*0100*/  @!UP0 UIADD3 UR4, -UR4, 0x100000, URZ ;  /* 0x0010000004048890 */ /* 0x000fc8000fffe13f */
[----:B------:R-:W-:Y:S02]  /*0110*/  @!UP0 USHF.L.U32 UR5, UR4, 0xb, URZ ;  /* 0x0000000b04058899 */ /* 0x000fe4000800063f */
[----:B------:R-:W-:Y:S02]  /*0120*/  @!UP0 USHF.L.U32 UR4, UR4, 0x1, URZ ;  /* 0x0000000104048899 */ /* 0x000fe4000800063f */
[----:B-1----:R-:W-:Y:S02]  /*0130*/  @!UP0 ULEA UR8, UR8, UR6, 0x18 ;  /* 0x0000000608088291 */ /* 0x002fe4000f8ec03f */
[----:B------:R-:W-:-:S04]  /*0140*/  @!UP0 UIADD3 UR6, -UR7, 0x100000, URZ ;  /* 0x0010000007068890 */ /* 0x000fc8000fffe13f */
[----:B------:R-:W-:Y:S02]  /*0150*/  @!UP0 USHF.L.U32 UR7, UR6, 0xb, URZ ;  /* 0x0000000b06078899 */ /* 0x000fe4000800063f */
[----:B------:R-:W-:Y:S01]  /*0160*/  @!UP0 USHF.L.U32 UR6, UR6, 0x1, URZ ;  /* 0x0000000106068899 */ /* 0x000fe2000800063f */
[----:B------:R-:W-:-:S05]  /*0170*/  VOTEU.ALL UP0, P0 ;  /* 0x00000000003f7886 */ /* 0x000fca0000000000 */
[----:B------:R1:W2:Y:S06]  /*0180*/  @!UP0 SYNCS.EXCH.64 URZ, [UR8+0x2a800], UR4 ;  /* 0x02a80004083f85b2 */ /* 0x0002ac0008000100 */
[----:B------:R1:W3:Y:S02]  /*0190*/  @!UP1 SYNCS.EXCH.64 URZ, [UR8+0x2a820], UR6 ;  /* 0x02a82006083f95b2 */ /* 0x0002e40008000100 */
[----:B01----:R-:W-:Y:S05]  /*01a0*/  @P1 BRA `(.L_x_177) ;  /* 0x0000000000481947 */ /* 0x003fea0003800000 */
        /* <DEDUP_REMOVED lines=14> */
[----:B------:R0:W4:Y:S01]  /*0290*/  SYNCS.EXCH.64 URZ, [UR8+0x2a840], UR6 ;  /* 0x02a84006083f75b2 */ /* 0x0001220008000100 */
[----:B------:R0:W0:Y:S01]  /*02a0*/  SYNCS.EXCH.64 URZ, [UR8+0x2a838], UR4 ;  /* 0x02a83804083f75b2 */ /* 0x0000220008000100 */
[----:B------:R0:W0:Y:S01]  /*02b0*/  SYNCS.EXCH.64 URZ, [UR8+0x2a848], UR6 ;  /* 0x02a84806083f75b2 */ /* 0x0000220008000100 */
[----:B------:R-:W-:Y:S01]  /*02c0*/  NOP ;  /* 0x0000000000007918 */ /* 0x000fe20000000000 */
.L_x_177:
        /* <DEDUP_REMOVED lines=22> */
.L_x_178:
        /* <DEDUP_REMOVED lines=18> */
.L_x_179:
        /* <DEDUP_REMOVED lines=22> */
.L_x_180:
        /* <DEDUP_REMOVED lines=23> */
.L_x_181:
[----:B------:R-:W-:Y:S01]  /*0820*/  UISETP.NE.AND UP0, UPT, UR9, URZ, UPT ;  /* 0x0000003f0900728c */ /* 0x000fe2000bf05270 */
[----:B------:R-:W-:Y:S01]  /*0830*/  NOP ;  /* 0x0000000000007918 */ /* 0x000fe20000000000 */
[----:B0-----:R-:W-:Y:S01]  /*0840*/  UMOV UR4, 0x1 ;  /* 0x0000000100047882 */ /* 0x001fe20000000000 */
[----:B------:R-:W-:Y:S01]  /*0850*/  ULDC.64 UR36, c[0x0][0x208] ;  /* 0x0000820000247ab9 */ /* 0x000fe20000000a00 */
[----:B------:R-:W-:Y:S01]  /*0860*/  USEL UR4, UR4, 0x2, !UP0 ;  /* 0x0000000204047887 */ /* 0x000fe2000c000000 */
[----:B-1234-:R-:W-:Y:S01]  /*0870*/  BAR.SYNC.DEFER_BLOCKING 0x0 ;  /* 0x0000000000007b1d */ /* 0x01efe20000010000 */
[----:B------:R-:W-:-:S04]  /*0880*/  PLOP3.LUT P0, PT, PT, PT, UP0, 0x80, 0x0 ;  /* 0x000000000000781c */ /* 0x000fc80003f0f008 */
[----:B------:R-:W-:-:S05]  /*0890*/  IMAD.U32 R2, RZ, RZ, UR4 ;  /* 0x00000004ff027e24 */ /* 0x000fca000f8e00ff */
[----:B------:R0:W-:Y:S04]  /*08a0*/  STL [R1+0x1c], R2 ;  /* 0x00001c0201007387 */ /* 0x0001e80000100800 */
[----:B------:R-:W-:Y:S05]  /*08b0*/  @!P0 BRA `(.L_x_182) ;  /* 0x0000008c00788947 */ /* 0x000fea0003800000 */
.L_x_183:
[----:B------:R-:W-:-:S08]  /*08c0*/  NOP ;  /* 0x0000000000007918 */ /* 0x000fd00000000000 */
[----:B------:R-:W1:Y:S02]  /*08d0*/  USETMAXREG.TRY_ALLOC.CTAPOOL UP0, 0xe8 ;  /* 0x000000e8000079c8 */ /* 0x000e640008000600 */
[----:B-1----:R-:W-:-:S13]  /*08e0*/  PLOP3.LUT P0, PT, PT, PT, UP0, 0x80, 0x0 ;  /* 0x000000000000781c */ /* 0x002fda0003f0f008 */
[----:B------:R-:W-:Y:S05]  /*08f0*/  @!P0 BRA `(.L_x_183) ;  /* 0xfffffffc00f08947 */ /* 0x000fea000383ffff */
[----:B------:R-:W1:Y:S08]  /*0900*/  S2UR UR5, SR_CgaCtaId ;  /* 0x00000000000579c3 */ /* 0x000e700000008800 */
[----:B------:R-:W-:Y:S06]  /*0910*/  BAR.ARV 0x8, 0x180 ;  /* 0x0206000000007b1d */ /* 0x000fec0000002000 */
[----:B------:R-:W-:-:S02]  /*0920*/  UMOV UR4, 0x400 ;  /* 0x0000040000047882 */ /* 0x000fc40000000000 */
[----:B------:R-:W-:Y:S01]  /*0930*/  BAR.SYNC.DEFER_BLOCKING 0x5, 0x180 ;  /* 0x0146000000007b1d */ /* 0x000fe20000010000 */
[----:B-1----:R-:W-:-:S09]  /*0940*/  ULEA UR4, UR5, UR4, 0x18 ;  /* 0x0000000405047291 */ /* 0x002fd2000f8ec03f */
[----:B------:R-:W1:Y:S01]  /*0950*/  LDS.128 R24, [UR4+0x2a8d0] ;  /* 0x02a8d004ff187984 */ /* 0x000e620008000c00 */
[----:B------:R-:W-:Y:S01]  /*0960*/  ULDC UR4, c[0x0][0xc3c] ;  /* 0x00030f0000047ab9 */ /* 0x000fe20000000800 */
[----:B------:R-:W-:Y:S06]  /*0970*/  BAR.ARV 0x4, 0x180 ;  /* 0x0106000000007b1d */ /* 0x000fec0000002000 */
[----:B-1----:R-:W-:-:S13]  /*0980*/  ISETP.GE.AND P0, PT, R27, UR4, PT ;  /* 0x000000041b007c0c */ /* 0x002fda000bf06270 */
[----:B------:R-:W-:Y:S05]  /*0990*/  @P0 EXIT ;  /* 0x000000000000094d */ /* 0x000fea0003800000 */
[----:B0-----:R-:W2:Y:S01]  /*09a0*/  LDL R2, [R1+0x1c] ;  /* 0x00001c0001027983 */ /* 0x001ea20000100800 */
[----:B------:R-:W-:Y:S01]  /*09b0*/  R2UR UR6, R25 ;  /* 0x00000000190672ca */ /* 0x000fe200000e0000 */
[----:B------:R-:W-:Y:S01]  /*09c0*/  UMOV UR39, URZ ;  /* 0x0000003f00277c82 */ /* 0x000fe20008000000 */
[----:B------:R-:W-:Y:S01]  /*09d0*/  R2UR UR5, R26 ;  /* 0x000000001a0572ca */ /* 0x000fe200000e0000 */
[----:B------:R-:W0:Y:S01]  /*09e0*/  S2R R0, SR_TID.X ;  /* 0x0000000000007919 */ /* 0x000e220000002100 */
[----:B------:R-:W-:Y:S01]  /*09f0*/  UMOV UR38, URZ ;  /* 0x0000003f00267c82 */ /* 0x000fe20008000000 */
[----:B0-----:R-:W-:-:S05]  /*0a00*/  VIADD R202, R0, 0xffffff80 ;  /* 0xffffff8000ca7836 */ /* 0x001fca0000000000 */
[----:B------:R-:W-:-:S04]  /*0a10*/  SHF.R.S32.HI R3, RZ, 0x1f, R202 ;  /* 0x0000001fff037819 */ /* 0x000fc800000114ca */
[CC--:B------:R-:W-:Y:S02]  /*0a20*/  LEA.HI R4, R3.reuse, R202.reuse, RZ, 0x5 ;  /* 0x000000ca03047211 */ /* 0x0c0fe400078f28ff */
[----:B------:R-:W-:-:S03]  /*0a30*/  LEA.HI R0, R3, R202, RZ, 0x7 ;  /* 0x000000ca03007211 */ /* 0x000fc600078f38ff */
[----:B------:R-:W-:Y:S01]  /*0a40*/  IMAD.SHL.U32 R4, R4, 0x20, RZ ;  /* 0x0000002004047824 */ /* 0x000fe200078e00ff */
[----:B------:R-:W-:Y:S02]  /*0a50*/  LOP3.LUT R179, R0, 0xffffff80, RZ, 0xc0, !PT ;  /* 0xffffff8000b37812 */ /* 0x000fe400078ec0ff */
[----:B------:R-:W-:Y:S02]  /*0a60*/  SHF.R.S32.HI R195, RZ, 0x7, R0 ;  /* 0x00000007ffc37819 */ /* 0x000fe40000011400 */
[----:B------:R-:W-:Y:S01]  /*0a70*/  LOP3.LUT R4, R4, 0xfffffc00, RZ, 0xc0, !PT ;  /* 0xfffffc0004047812 */ /* 0x000fe200078ec0ff */
[----:B------:R-:W-:Y:S01]  /*0a80*/  IMAD.IADD R179, R202, 0x1, -R179 ;  /* 0x00000001cab37824 */ /* 0x000fe200078e0ab3 */
[----:B------:R-:W-:-:S04]  /*0a90*/  LEA.HI R0, R0, R195, RZ, 0x1 ;  /* 0x000000c300007211 */ /* 0x000fc800078f08ff */
[----:B------:R-:W-:Y:S02]  /*0aa0*/  SHF.R.S32.HI R6, RZ, 0x1f, R179 ;  /* 0x0000001fff067819 */ /* 0x000fe400000114b3 */
[----:B------:R-:W-:Y:S02]  /*0ab0*/  LOP3.LUT R0, R0, 0x3fffffe, RZ, 0xc0, !PT ;  /* 0x03fffffe00007812 */ /* 0x000fe400078ec0ff */
[CC--:B------:R-:W-:Y:S02]  /*0ac0*/  LEA.HI R8, R6.reuse, R179.reuse, RZ, 0x2 ;  /* 0x000000b306087211 */ /* 0x0c0fe400078f10ff */
[----:B------:R-:W-:Y:S01]  /*0ad0*/  LEA.HI R6, R6, R179, RZ, 0x5 ;  /* 0x000000b306067211 */ /* 0x000fe200078f28ff */
[----:B------:R-:W-:Y:S01]  /*0ae0*/  IMAD.IADD R0, R195, 0x1, -R0 ;  /* 0x00000001c3007824 */ /* 0x000fe200078e0a00 */
[--C-:B------:R-:W-:Y:S02]  /*0af0*/  SHF.R.S32.HI R9, RZ, 0x2, R8.reuse ;  /* 0x00000002ff097819 */ /* 0x100fe40000011408 */
[----:B------:R-:W-:-:S02]  /*0b00*/  SHF.R.S32.HI R10, RZ, 0x1f, R8 ;  /* 0x0000001fff0a7819 */ /* 0x000fc40000011408 */
[----:B------:R-:W-:Y:S02]  /*0b10*/  LOP3.LUT R8, R8, 0x7ffffffc, RZ, 0xc0, !PT ;  /* 0x7ffffffc08087812 */ /* 0x000fe400078ec0ff */
[----:B------:R-:W-:Y:S02]  /*0b20*/  LEA.HI R10, R10, R9, RZ, 0x3 ;  /* 0x000000090a0a7211 */ /* 0x000fe400078f18ff */
[----:B------:R-:W-:Y:S01]  /*0b30*/  SHF.R.S32.HI R6, RZ, 0x5, R6 ;  /* 0x00000005ff067819 */ /* 0x000fe20000011406 */
[----:B------:R-:W-:Y:S01]  /*0b40*/  IMAD.IADD R8, R179, 0x1, -R8 ;  /* 0x00000001b3087824 */ /* 0x000fe200078e0a08 */
[----:B------:R-:W-:-:S03]  /*0b50*/  LOP3.LUT R10, R10, 0xfffffff8, RZ, 0xc0, !PT ;  /* 0xfffffff80a0a7812 */ /* 0x000fc600078ec0ff */
[----:B------:R-:W-:Y:S01]  /*0b60*/  IMAD.SHL.U32 R173, R8, 0x2, RZ ;  /* 0x0000000208ad7824 */ /* 0x000fe200078e00ff */
[----:B------:R-:W-:-:S03]  /*0b70*/  IADD3 R9, R9, -R10, RZ ;  /* 0x8000000a09097210 */ /* 0x000fc60007ffe0ff */
[C---:B------:R-:W-:Y:S01]  /*0b80*/  VIADD R172, R173.reuse, 0x8 ;  /* 0x00000008adac7836 */ /* 0x040fe20000000000 */
[C---:B------:R-:W-:Y:S01]  /*0b90*/  IADD3 R162, R173.reuse, 0x58, RZ ;  /* 0x00000058ada27810 */ /* 0x040fe20007ffe0ff */
[----:B------:R-:W-:Y:S02]  /*0ba0*/  IMAD R9, R6, 0x10, R9 ;  /* 0x0000001006097824 */ /* 0x000fe400078e0209 */
[C---:B------:R-:W-:Y:S01]  /*0bb0*/  VIADD R171, R173.reuse, 0x10 ;  /* 0x00000010adab7836 */ /* 0x040fe20000000000 */
[----:B------:R-:W-:Y:S01]  /*0bc0*/  SHF.R.S32.HI R194, RZ, 0x1f, R172 ;  /* 0x0000001fffc27819 */ /* 0x000fe200000114ac */
        /* <DEDUP_REMOVED lines=22> */
[----:B------:R-:W-:Y:S01]  /*0d30*/  VIADD R22, R173, 0x78 ;  /* 0x00000078ad167836 */ /* 0x000fe20000000000 */
[----:B------:R-:W-:Y:S01]  /*0d40*/  SHF.R.S32.HI R182, RZ, 0x1f, R160 ;  /* 0x0000001fffb67819 */ /* 0x000fe200000114a0 */
[----:B------:R-:W-:Y:S01]  /*0d50*/  IMAD R196, R0, 0x40, R9 ;  /* 0x0000004000c47824 */ /* 0x000fe200078e0209 */
[----:B------:R-:W-:-:S02]  /*0d60*/  SHF.R.S32.HI R181, RZ, 0x1f, R23 ;  /* 0x0000001fffb57819 */ /* 0x000fc40000011417 */
[----:B------:R-:W-:Y:S02]  /*0d70*/  SHF.R.S32.HI R180, RZ, 0x1f, R22 ;  /* 0x0000001fffb47819 */ /* 0x000fe40000011416 */
[----:B--2---:R-:W-:Y:S02]  /*0d80*/  R2UR UR4, R2 ;  /* 0x00000000020472ca */ /* 0x004fe400000e0000 */
[----:B------:R-:W-:-:S04]  /*0d90*/  LEA.HI R2, R3, R202, RZ, 0x4 ;  /* 0x000000ca03027211 */ /* 0x000fc800078f20ff */
[----:B------:R-:W-:Y:S02]  /*0da0*/  SHF.R.S32.HI R7, RZ, 0x4, R2 ;  /* 0x00000004ff077819 */ /* 0x000fe40000011402 */
[C---:B------:R-:W-:Y:S02]  /*0db0*/  LOP3.LUT R5, R2.reuse, 0x3fffff0, RZ, 0xc0, !PT ;  /* 0x03fffff002057812 */ /* 0x040fe400078ec0ff */
[----:B------:R-:W-:-:S03]  /*0dc0*/  LEA.HI R2, R2, R7, RZ, 0x1 ;  /* 0x0000000702027211 */ /* 0x000fc600078f08ff */
[----:B------:R-:W-:Y:S01]  /*0dd0*/  IMAD.IADD R5, R202, 0x1, -R5 ;  /* 0x00000001ca057824 */ /* 0x000fe200078e0a05 */
[----:B------:R-:W-:Y:S01]  /*0de0*/  LOP3.LUT R2, R2, 0x1ffffffe, RZ, 0xc0, !PT ;  /* 0x1ffffffe02027812 */ /* 0x000fe200078ec0ff */
[----:B------:R-:W-:Y:S02]  /*0df0*/  ULOP3.LUT UR7, UR4, 0x1, URZ, 0xfc, !UPT ;  /* 0x0000000104077892 */ /* 0x000fe4000f8efc3f */
[----:B------:R-:W-:Y:S01]  /*0e00*/  IMAD R5, R5, 0x40, R4 ;  /* 0x0000004005057824 */ /* 0x000fe200078e0204 */
[-C--:B------:R-:W-:Y:S01]  /*0e10*/  LEA.HI R4, R3, R202.reuse, RZ, 0x2 ;  /* 0x000000ca03047211 */ /* 0x080fe200078f10ff */
[----:B------:R-:W-:Y:S01]  /*0e20*/  IMAD.IADD R2, R7, 0x1, -R2 ;  /* 0x0000000107027824 */ /* 0x000fe200078e0a02 */
[----:B------:R-:W-:Y:S01]  /*0e30*/  LEA.HI R3, R3, R202, RZ, 0x3 ;  /* 0x000000ca03037211 */ /* 0x000fe200078f18ff */
[----:B------:R-:W-:Y:S01]  /*0e40*/  UMOV UR4, URZ ;  /* 0x0000003f00047c82 */ /* 0x000fe20008000000 */
[----:B------:R-:W-:Y:S01]  /*0e50*/  LOP3.LUT R7, R4, 0xfffffffc, RZ, 0xc0, !PT ;  /* 0xfffffffc04077812 */ /* 0x000fe200078ec0ff */
[----:B------:R-:W-:Y:S01]  /*0e60*/  IMAD R198, R2, 0x8, R5 ;  /* 0x0000000802c67824 */ /* 0x000fe200078e0205 */
[----:B------:R-:W-:Y:S01]  /*0e70*/  LOP3.LUT R17, R3, 0xfffffff8, RZ, 0xc0, !PT ;  /* 0xfffffff803117812 */ /* 0x000fe200078ec0ff */
[----:B------:R-:W-:Y:S01]  /*0e80*/  IMAD.U32 R199, RZ, RZ, UR7 ;  /* 0x00000007ffc77e24 */ /* 0x000fe2000f8e00ff */
[----:B------:R-:W-:Y:S01]  /*0e90*/  MOV R178, UR4 ;  /* 0x0000000400b27c02 */ /* 0x000fe20008000f00 */
[C---:B------:R-:W-:Y:S01]  /*0ea0*/  IMAD.IADD R7, R202.reuse, 0x1, -R7 ;  /* 0x00000001ca077824 */ /* 0x040fe200078e0a07 */
[----:B------:R-:W-:Y:S01]  /*0eb0*/  SHF.R.S32.HI R176, RZ, 0x3, R3 ;  /* 0x00000003ffb07819 */ /* 0x000fe20000011403 */
[----:B------:R-:W-:-:S03]  /*0ec0*/  IMAD.IADD R17, R202, 0x1, -R17 ;  /* 0x00000001ca117824 */ /* 0x000fc600078e0a11 */
[----:B------:R-:W-:-:S04]  /*0ed0*/  LEA.HI R2, R7, R7, RZ, 0x1 ;  /* 0x0000000707027211 */ /* 0x000fc800078f08ff */
[----:B------:R-:W-:-:S05]  /*0ee0*/  LOP3.LUT R2, R2, 0x1ffffffe, RZ, 0xc0, !PT ;  /* 0x1ffffffe02027812 */ /* 0x000fca00078ec0ff */
[----:B------:R-:W-:Y:S02]  /*0ef0*/  IMAD.IADD R197, R7, 0x1, -R2 ;  /* 0x0000000107c57824 */ /* 0x000fe400078e0a02 */
[----:B------:R-:W-:Y:S02]  /*0f00*/  IMAD.SHL.U32 R2, R17, 0x8, RZ ;  /* 0x0000000811027824 */ /* 0x000fe400078e00ff */
[----:B------:R-:W-:Y:S02]  /*0f10*/  IMAD R197, R197, 0x8, R196 ;  /* 0x00000008c5c57824 */ /* 0x000fe400078e02c4 */
[----:B------:R-:W-:Y:S01]  /*0f20*/  VIADD R16, R2, 0x40 ;  /* 0x0000004002107836 */ /* 0x000fe20000000000 */
[----:B------:R-:W-:-:S04]  /*0f30*/  SHF.R.S32.HI R201, RZ, 0x1f, R2 ;  /* 0x0000001fffc97819 */ /* 0x000fc80000011402 */
[----:B------:R-:W-:-:S07]  /*0f40*/  SHF.R.S32.HI R200, RZ, 0x1f, R16 ;  /* 0x0000001fffc87819 */ /* 0x000fce0000011410 */
.L_x_233:
[----:B0-234-:R-:W0:Y:S01]  /*0f50*/  LDC.64 R4, c[0x0][0xc88] ;  /* 0x00032200ff047b82 */ /* 0x01de220000000a00 */
[----:B------:R-:W-:Y:S01]  /*0f60*/  ULDC.64 UR8, c[0x0][0xa28] ;  /* 0x00028a0000087ab9 */ /* 0x000fe20000000a00 */
[----:B------:R-:W-:Y:S01]  /*0f70*/  ULDC.64 UR10, c[0x0][0xa20] ;  /* 0x00028800000a7ab9 */ /* 0x000fe20000000a00 */
[----:B------:R-:W-:Y:S01]  /*0f80*/  ULDC UR7, c[0x0][0x2f0] ;  /* 0x0000bc0000077ab9 */ /* 0x000fe20000000800 */
[----:B0-----:R-:W-:-:S06]  /*0f90*/  IMAD.WIDE R4, R27, 0x4, R4 ;  /* 0x000000041b047825 */ /* 0x001fcc00078e0204 */
[----:B------:R-:W2:Y:S01]  /*0fa0*/  LDG.E R4, desc[UR36][R4.64] ;  /* 0x0000002404047981 */ /* 0x000ea2000c1e1900 */
[----:B------:R-:W-:Y:S02]  /*0fb0*/  UISETP.NE.U32.AND UP0, UPT, UR8, URZ, UPT ;  /* 0x0000003f0800728c */ /* 0x000fe4000bf05070 */
[----:B------:R-:W-:Y:S02]  /*0fc0*/  UISETP.NE.U32.AND UP1, UPT, UR10, URZ, UPT ;  /* 0x0000003f0a00728c */ /* 0x000fe4000bf25070 */
[----:B------:R-:W-:Y:S02]  /*0fd0*/  UISETP.NE.AND.EX UP0, UPT, UR9, URZ, UPT, UP0 ;  /* 0x0000003f0900728c */ /* 0x000fe4000bf05300 */
[----:B------:R-:W-:-:S04]  /*0fe0*/  UISETP.NE.AND.EX UP1, UPT, UR11, URZ, UPT, UP1 ;  /* 0x0000003f0b00728c */ /* 0x000fc8000bf25310 */
[----:B------:R-:W-:Y:S02]  /*0ff0*/  PLOP3.LUT P0, PT, PT, PT, UP0, 0x80, 0x0 ;  /* 0x000000000000781c */ /* 0x000fe40003f0f008 */
[----:B------:R-:W-:Y:S02]  /*1000*/  PLOP3.LUT P1, PT, PT, PT, UP1, 0x80, 0x0 ;  /* 0x000000000000781c */ /* 0x000fe40003f2f018 */
[----:B--2---:R-:W-:-:S13]  /*1010*/  R2UR UR61, R4 ;  /* 0x00000000043d72ca */ /* 0x004fda00000e0000 */
[----:B------:R-:W-:Y:S02]  /*1020*/  USHF.R.S32.HI UR4, URZ, 0x1f, UR61 ;  /* 0x0000001f3f047899 */ /* 0x000fe4000801143d */
[----:B------:R-:W-:-:S04]  /*1030*/  @UP0 ULEA UR8, UP2, UR61, UR8, 0x2 ;  /* 0x000000083d080291 */ /* 0x000fc8000f84103f */
[----:B------:R-:W-:Y:S02]  /*1040*/  @UP0 ULEA.HI.X UR9, UR61, UR9, UR4, 0x2, UP2 ;  /* 0x000000093d090291 */ /* 0x000fe400090f1404 */
[----:B------:R-:W-:Y:S01]  /*1050*/  IMAD.U32 R177, RZ, RZ, UR4 ;  /* 0x00000004ffb17e24 */ /* 0x000fe2000f8e00ff */
[----:B------:R-:W-:Y:S01]  /*1060*/  @UP1 ULEA UR10, UP0, UR61, UR10, 0x2 ;  /* 0x0000000a3d0a1291 */ /* 0x000fe2000f80103f */
[----:B------:R-:W-:-:S03]  /*1070*/  IMAD.U32 R4, RZ, RZ, UR8 ;  /* 0x00000008ff047e24 */ /* 0x000fc6000f8e00ff */
[----:B------:R-:W-:Y:S01]  /*1080*/  @UP1 ULEA.HI.X UR11, UR61, UR11, UR4, 0x2, UP0 ;  /* 0x0000000b3d0b1291 */ /* 0x000fe200080f1404 */
[----:B------:R-:W-:Y:S01]  /*1090*/  IMAD.U32 R5, RZ, RZ, UR9 ;  /* 0x00000009ff057e24 */ /* 0x000fe2000f8e00ff */
[----:B------:R-:W-:Y:S01]  /*10a0*/  ULDC.64 UR8, c[0x0][0x418] ;  /* 0x0001060000087ab9 */ /* 0x000fe20000000a00 */
[----:B------:R-:W-:Y:S01]  /*10b0*/  IMAD.U32 R6, RZ, RZ, UR10 ;  /* 0x0000000aff067e24 */ /* 0x000fe2000f8e00ff */
[----:B------:R-:W-:Y:S02]  /*10c0*/  ULDC UR4, c[0x0][0x424] ;  /* 0x0001090000047ab9 */ /* 0x000fe40000000800 */
[----:B------:R-:W-:Y:S01]  /*10d0*/  IMAD.U32 R7, RZ, RZ, UR11 ;  /* 0x0000000bff077e24 */ /* 0x000fe2000f8e00ff */
[----:B------:R-:W2:Y:S04]  /*10e0*/  @P0 LDG.E R4, desc[UR36][R4.64] ;  /* 0x0000002404040981 */ /* 0x000ea8000c1e1900 */
[----:B------:R-:W3:Y:S01]  /*10f0*/  @P1 LDG.E R6, desc[UR36][R6.64] ;  /* 0x0000002406061981 */ /* 0x000ee2000c1e1900 */
[----:B------:R-:W-:Y:S01]  /*1100*/  UISETP.NE.U32.AND UP0, UPT, UR8, URZ, UPT ;  /* 0x0000003f0800728c */ /* 0x000fe2000bf05070 */
[----:B------:R-:W-:Y:S01]  /*1110*/  MOV R175, UR6 ;  /* 0x0000000600af7c02 */ /* 0x000fe20008000f00 */
[----:B------:R-:W-:Y:S01]  /*1120*/  UMOV UR41, URZ ;  /* 0x0000003f00297c82 */ /* 0x000fe20008000000 */
[----:B------:R-:W-:-:S02]  /*1130*/  ULOP3.LUT UR8, UR5, 0xff000000, URZ, 0xc0, !UPT ;  /* 0xff00000005087892 */ /* 0x000fc4000f8ec03f */
[----:B------:R-:W-:-:S04]  /*1140*/  UISETP.NE.AND.EX UP0, UPT, UR9, URZ, UPT, UP0 ;  /* 0x0000003f0900728c */ /* 0x000fc8000bf05300 */
[----:B------:R-:W-:-:S04]  /*1150*/  USEL UR4, UR4, 0x1, UP0 ;  /* 0x0000000104047887 */ /* 0x000fc80008000000 */
[----:B------:R-:W-:Y:S01]  /*1160*/  UIMAD UR4, UR4, UR7, URZ ;  /* 0x00000007040472a4 */ /* 0x000fe2000f8e023f */
[----:B--2---:R-:W-:-:S06]  /*1170*/  @P0 R2UR UR41, R4 ;  /* 0x00000000042902ca */ /* 0x004fcc00000e0000 */
[----:B---3--:R-:W-:Y:S01]  /*1180*/  @P1 R2UR UR4, R6 ;  /* 0x00000000060412ca */ /* 0x008fe200000e0000 */
[----:B-1---5:R-:W-:-:S14]  /*1190*/  @P1 BRA `(.L_x_184) ;  /* 0x0000000000341947 */ /* 0x022fdc0003800000 */
[----:B------:R-:W-:Y:S02]  /*11a0*/  ULDC.64 UR6, c[0x0][0xa08] ;  /* 0x0002820000067ab9 */ /* 0x000fe40000000a00 */
[----:B------:R-:W-:-:S04]  /*11b0*/  ISETP.NE.U32.AND P0, PT, RZ, UR6, PT ;  /* 0x00000006ff007c0c */ /* 0x000fc8000bf05070 */
[----:B------:R-:W-:-:S13]  /*11c0*/  ISETP.NE.AND.EX P0, PT, RZ, UR7, PT, P0 ;  /* 0x00000007ff007c0c */ /* 0x000fda000bf05300 */
[----:B------:R-:W-:Y:S05]  /*11d0*/  @!P0 BRA `(.L_x_184) ;  /* 0x0000000000248947 */ /* 0x000fea0003800000 */
[----:B------:R-:W-:Y:S02]  /*11e0*/  ULDC.64 UR6, c[0x0][0xa08] ;  /* 0x0002820000067ab9 */ /* 0x000fe40000000a00 */
[----:B------:R-:W-:-:S06]  /*11f0*/  UIMAD.WIDE UR6, UR61, 0x4, UR6 ;  /* 0x000000043d0678a5 */ /* 0x000fcc000f8e0206 */
[----:B------:R-:W-:Y:S02]  /*1200*/  IMAD.U32 R4, RZ, RZ, UR6 ;  /* 0x00000006ff047e24 */ /* 0x000fe4000f8e00ff */
[----:B------:R-:W-:-:S05]  /*1210*/  IMAD.U32 R5, RZ, RZ, UR7 ;  /* 0x00000007ff057e24 */ /* 0x000fca000f8e00ff */
[----:B------:R-:W2:Y:S04]  /*1220*/  LDG.E R3, desc[UR36][R4.64] ;  /* 0x0000002404037981 */ /* 0x000ea8000c1e1900 */
[----:B------:R-:W3:Y:S01]  /*1230*/  LDG.E R0, desc[UR36][R4.64+0x4] ;  /* 0x0000042404007981 */ /* 0x000ee2000c1e1900 */
[----:B--2---:R-:W-:Y:S02]  /*1240*/  R2UR UR4, R3 ;  /* 0x00000000030472ca */ /* 0x004fe400000e0000 */
[----:B---3--:R-:W-:-:S13]  /*1250*/  R2UR UR6, R0 ;  /* 0x00000000000672ca */ /* 0x008fda00000e0000 */
[----:B------:R-:W-:-:S12]  /*1260*/  UIADD3 UR4, -UR4, UR6, URZ ;  /* 0x0000000604047290 */ /* 0x000fd8000fffe13f */
.L_x_184:
[----:B------:R-:W-:Y:S02]  /*1270*/  UIADD3 UR41, -UR41, UR4, URZ ;  /* 0x0000000429297290 */ /* 0x000fe4000fffe13f */
[----:B------:R-:W-:Y:S02]  /*1280*/  ULOP3.LUT UR4, UR5, 0xff0000, URZ, 0xc0, !UPT ;  /* 0x00ff000005047892 */ /* 0x000fe4000f8ec03f */
[----:B------:R-:W-:Y:S02]  /*1290*/  UISETP.GE.AND UP0, UPT, UR41, 0x1, UPT ;  /* 0x000000012900788c */ /* 0x000fe4000bf06270 */
[----:B------:R-:W-:Y:S02]  /*12a0*/  USHF.R.U32.HI UR8, URZ, 0x8, UR8 ;  /* 0x000000083f087899 */ /* 0x000fe40008011608 */
[----:B------:R-:W-:Y:S02]  /*12b0*/  UIADD3 UR6, UR41, 0x5f, URZ ;  /* 0x0000005f29067890 */ /* 0x000fe4000fffe03f */
[----:B------:R-:W-:Y:S01]  /*12c0*/  PLOP3.LUT P0, PT, PT, PT, UP0, 0x80, 0x0 ;  /* 0x000000000000781c */ /* 0x000fe20003f0f008 */
[----:B------:R-:W-:-:S02]  /*12d0*/  ULEA.HI UR8, UR4, UR8, URZ, 0x10 ;  /* 0x0000000804087291 */ /* 0x000fc4000f8f803f */
[----:B------:R-:W-:Y:S02]  /*12e0*/  UIMAD.WIDE UR6, UR6, 0x2aaaaaab, URZ ;  /* 0x2aaaaaab060678a5 */ /* 0x000fe4000f8e023f */
[----:B------:R-:W-:Y:S02]  /*12f0*/  ULOP3.LUT UR4, UR8, 0xff, URZ, 0xc0, !UPT ;  /* 0x000000ff08047892 */ /* 0x000fe4000f8ec03f */
[----:B------:R-:W-:Y:S02]  /*1300*/  ULOP3.LUT UR9, UR5, 0xffff, URZ, 0xc0, !UPT ;  /* 0x0000ffff05097892 */ /* 0x000fe4000f8ec03f */
[----:B------:R-:W-:Y:S02]  /*1310*/  USHF.R.U32.HI UR5, URZ, 0x10, UR8 ;  /* 0x000000103f057899 */ /* 0x000fe40008011608 */
[----:B------:R-:W-:Y:S01]  /*1320*/  USHF.R.U32.HI UR6, URZ, 0x1f, UR7 ;  /* 0x0000001f3f067899 */ /* 0x000fe20008011607 */
[----:B------:R-:W-:Y:S01]  /*1330*/  IMAD.U32 R19, RZ, RZ, UR4 ;  /* 0x00000004ff137e24 */ /* 0x000fe2000f8e00ff */
[----:B------:R-:W-:Y:S01]  /*1340*/  UMOV UR4, URZ ;  /* 0x0000003f00047c82 */ /* 0x000fe20008000000 */
[----:B------:R-:W-:Y:S01]  /*1350*/  IMAD.U32 R174, RZ, RZ, UR9 ;  /* 0x00000009ffae7e24 */ /* 0x000fe2000f8e00ff */
[----:B------:R-:W-:Y:S01]  /*1360*/  ULEA.HI.SX32 UR9, UR7, UR6, 0x1c ;  /* 0x0000000607097291 */ /* 0x000fe2000f8fe23f */
[----:B------:R-:W-:Y:S01]  /*1370*/  IMAD.U32 R18, RZ, RZ, UR5 ;  /* 0x00000005ff127e24 */ /* 0x000fe2000f8e00ff */
[----:B------:R-:W-:Y:S10]  /*1380*/  @!P0 BRA `(.L_x_185) ;  /* 0x0000000000948947 */ /* 0x000ff40003800000 */
[----:B------:R-:W-:Y:S01]  /*1390*/  R2UR UR5, R18 ;  /* 0x00000000120572ca */ /* 0x000fe200000e0000 */
[----:B------:R-:W-:-:S12]  /*13a0*/  ULDC UR4, c[0x0][0x9f0] ;  /* 0x00027c0000047ab9 */ /* 0x000fd80000000800 */
[----:B------:R-:W-:-:S04]  /*13b0*/  UISETP.NE.AND UP0, UPT, UR5, URZ, UPT ;  /* 0x0000003f0500728c */ /* 0x000fc8000bf05270 */
[----:B------:R-:W-:-:S03]  /*13c0*/  USEL UR10, UR5, UR4, UP0 ;  /* 0x00000004050a7287 */ /* 0x000fc60008000000 */
[----:B------:R-:W-:Y:S01]  /*13d0*/  UMOV UR4, URZ ;  /* 0x0000003f00047c82 */ /* 0x000fe20008000000 */
[----:B------:R-:W-:Y:S02]  /*13e0*/  UIADD3 UR6, UR9, -0x1, UR10 ;  /* 0xffffffff09067890 */ /* 0x000fe4000fffe00a */
[----:B------:R-:W-:-:S04]  /*13f0*/  IMAD.U32 R4, RZ, RZ, UR10 ;  /* 0x0000000aff047e24 */ /* 0x000fc8000f8e00ff */
[----:B------:R-:W-:Y:S01]  /*1400*/  IMAD.U32 R5, RZ, RZ, UR6 ;  /* 0x00000006ff057e24 */ /* 0x000fe2000f8e00ff */
[-C--:B------:R-:W-:Y:S01]  /*1410*/  IABS R0, R4.reuse ;  /* 0x0000000400007213 */ /* 0x080fe20000000000 */
[----:B------:R-:W-:Y:S01]  /*1420*/  ULOP3.LUT UR6, UR6, UR10, URZ, 0x3c, !UPT ;  /* 0x0000000a06067292 */ /* 0x000fe2000f8e3c3f */
[----:B------:R-:W-:Y:S02]  /*1430*/  IABS R6, R4 ;  /* 0x0000000400067213 */ /* 0x000fe40000000000 */
[----:B------:R-:W-:Y:S02]  /*1440*/  R2UR UR11, R0 ;  /* 0x00000000000b72ca */ /* 0x000fe400000e0000 */
[----:B------:R-:W-:-:S05]  /*1450*/  IABS R5, R5 ;  /* 0x0000000500057213 */ /* 0x000fca0000000000 */
[----:B------:R-:W-:-:S05]  /*1460*/  IMAD.MOV.U32 R4, RZ, RZ, R5 ;  /* 0x000000ffff047224 */ /* 0x000fca00078e0005 */
[----:B------:R-:W-:Y:S01]  /*1470*/  R2UR UR8, R4 ;  /* 0x00000000040872ca */ /* 0x000fe200000e0000 */
        /* <DEDUP_REMOVED lines=18> */
[----:B------:R-:W-:-:S05]  /*15a0*/  UISETP.NE.AND UP0, UPT, UR10, URZ, UPT ;  /* 0x0000003f0a00728c */ /* 0x000fca000bf05270 */
[----:B------:R-:W-:Y:S02]  /*15b0*/  UMOV UR4, UR5 ;  /* 0x0000000500047c82 */ /* 0x000fe40008000000 */
[----:B------:R-:W-:-:S04]  /*15c0*/  @!UP1 UIADD3 UR4, -UR4, URZ, URZ ;  /* 0x0000003f04049290 */ /* 0x000fc8000fffe13f */
[----:B------:R-:W-:-:S12]  /*15d0*/  @!UP0 ULOP3.LUT UR4, URZ, UR10, URZ, 0x33, !UPT ;  /* 0x0000000a3f048292 */ /* 0x000fd8000f8e333f */
.L_x_185:
[----:B------:R-:W-:Y:S01]  /*15e0*/  R2UR UR5, R19 ;  /* 0x00000000130572ca */ /* 0x000fe200000e0000 */
[----:B------:R-:W-:Y:S01]  /*15f0*/  IMAD.U32 R3, RZ, RZ, UR4 ;  /* 0x00000004ff037e24 */ /* 0x000fe2000f8e00ff */
[----:B------:R-:W-:Y:S02]  /*1600*/  MOV R0, UR9 ;  /* 0x0000000900007c02 */ /* 0x000fe40008000f00 */
[----:B------:R-:W-:Y:S02]  /*1610*/  CS2R R98, SRZ ;  /* 0x0000000000627805 */ /* 0x000fe4000001ff00 */
[----:B------:R-:W-:Y:S02]  /*1620*/  PLOP3.LUT P0, PT, PT, PT, PT, 0x80, 0x0 ;  /* 0x000000000000781c */ /* 0x000fe40003f0f070 */
        /* <DEDUP_REMOVED lines=8> */
[----:B------:R-:W-:Y:S01]  /*16b0*/  UIMAD UR60, UR5, UR4, URZ ;  /* 0x00000004053c72a4 */ /* 0x000fe2000f8e023f */
[----:B------:R-:W-:-:S02]  /*16c0*/  CS2R R70, SRZ ;  /* 0x0000000000467805 */ /* 0x000fc4000001ff00 */
[----:B------:R-:W-:Y:S02]  /*16d0*/  CS2R R68, SRZ ;  /* 0x0000000000447805 */ /* 0x000fe4000001ff00 */
[----:B------:R-:W-:Y:S02]  /*16e0*/  CS2R R66, SRZ ;  /* 0x0000000000427805 */ /* 0x000fe4000001ff00 */
[----:B------:R-:W-:Y:S02]  /*16f0*/  CS2R R64, SRZ ;  /* 0x0000000000407805 */ /* 0x000fe4000001ff00 */
[----:B------:R-:W-:Y:S02]  /*1700*/  CS2R R62, SRZ ;  /* 0x00000000003e7805 */ /* 0x000fe4000001ff00 */
[----:B------:R-:W-:Y:S02]  /*1710*/  VIADDMNMX R0, R3, UR60, R0, PT ;  /* 0x0000003c03007c46 */ /* 0x000fe4000b800100 */
[----:B------:R-:W-:-:S02]  /*1720*/  CS2R R60, SRZ ;  /* 0x00000000003c7805 */ /* 0x000fc4000001ff00 */
[----:B------:R-:W-:Y:S02]  /*1730*/  CS2R R58, SRZ ;  /* 0x00000000003a7805 */ /* 0x000fe4000001ff00 */
[----:B------:R-:W-:Y:S02]  /*1740*/  CS2R R56, SRZ ;  /* 0x0000000000387805 */ /* 0x000fe4000001ff00 */
[----:B------:R-:W-:Y:S02]  /*1750*/  R2UR UR40, R0 ;  /* 0x00000000002872ca */ /* 0x000fe400000e0000 */
        /* <DEDUP_REMOVED lines=12> */
[----:B------:R-:W-:Y:S01]  /*1820*/  UISETP.GT.AND UP0, UPT, UR40, UR60, UPT ;  /* 0x0000003c2800728c */ /* 0x000fe2000bf04270 */
[----:B------:R-:W-:Y:S02]  /*1830*/  CS2R R94, SRZ ;  /* 0x00000000005e7805 */ /* 0x000fe4000001ff00 */
[----:B------:R-:W-:Y:S02]  /*1840*/  CS2R R88, SRZ ;  /* 0x0000000000587805 */ /* 0x000fe4000001ff00 */
[----:B------:R-:W-:-:S02]  /*1850*/  CS2R R92, SRZ ;  /* 0x00000000005c7805 */ /* 0x000fc4000001ff00 */
[----:B------:R-:W-:Y:S02]  /*1860*/  CS2R R20, SRZ ;  /* 0x0000000000147805 */ /* 0x000fe4000001ff00 */
[----:B------:R-:W-:-:S13]  /*1870*/  PLOP3.LUT P1, PT, PT, PT, UP0, 0x80, 0x0 ;  /* 0x000000000000781c */ /* 0x000fda0003f2f008 */
[----:B------:R-:W-:Y:S05]  /*1880*/  @!P1 BRA `(.L_x_186) ;  /* 0x0000004c00689947 */ /* 0x000fea0003800000 */
[----:B------:R-:W0:Y:S01]  /*1890*/  SHFL.IDX PT, R0, R195, RZ, 0x1f ;  /* 0x00001fffc3007589 */ /* 0x000e2200000e0000 */
[----:B------:R-:W1:Y:S01]  /*18a0*/  S2UR UR42, SR_CgaCtaId ;  /* 0x00000000002a79c3 */ /* 0x000e620000008800 */
[----:B------:R-:W-:Y:S01]  /*18b0*/  UMOV UR43, 0x400 ;  /* 0x00000400002b7882 */ /* 0x000fe20000000000 */
[----:B0-----:R-:W-:Y:S01]  /*18c0*/  R2UR UR4, R0 ;  /* 0x00000000000472ca */ /* 0x001fe200000e0000 */
[----:B-1----:R-:W-:-:S04]  /*18d0*/  ULEA UR43, UR42, UR43, 0x18 ;  /* 0x0000002b2a2b7291 */ /* 0x002fc8000f8ec03f */
[----:B------:R-:W-:-:S04]  /*18e0*/  UIADD3 UR6, UR43, 0xc400, URZ ;  /* 0x0000c4002b067890 */ /* 0x000fc8000fffe03f */
[----:B------:R-:W-:-:S04]  /*18f0*/  ULOP3.LUT UP0, URZ, UR6, 0x1bf, URZ, 0xc0, !UPT ;  /* 0x000001bf063f7892 */ /* 0x000fc8000f80c03f */
[----:B------:R-:W-:Y:S02]  /*1900*/  ULEA.HI UR5, UR4, UR4, URZ, 0x1 ;  /* 0x0000000404057291 */ /* 0x000fe4000f8f083f */
[----:B------:R-:W-:Y:S02]  /*1910*/  PLOP3.LUT P0, PT, PT, PT, UP0, 0x80, 0x0 ;  /* 0x000000000000781c */ /* 0x000fe40003f0f008 */
        /* <DEDUP_REMOVED lines=13> */
[----:B------:R-:W-:Y:S02]  /*19f0*/  IMAD.U32 R10, RZ, RZ, UR6 ;  /* 0x00000006ff0a7e24 */ /* 0x000fe4000f8e00ff */
[----:B------:R-:W-:Y:S02]  /*1a00*/  IMAD.U32 R6, RZ, RZ, UR4 ;  /* 0x00000004ff067e24 */ /* 0x000fe4000f8e00ff */
[----:B------:R-:W-:-:S02]  /*1a10*/  IMAD.U32 R7, RZ, RZ, UR5 ;  /* 0x00000005ff077e24 */ /* 0x000fc4000f8e00ff */
[----:B------:R-:W-:Y:S02]  /*1a20*/  IMAD.U32 R11, RZ, RZ, UR7 ;  /* 0x00000007ff0b7e24 */ /* 0x000fe4000f8e00ff */
[----:B------:R-:W-:Y:S02]  /*1a30*/  IMAD.MOV.U32 R8, RZ, RZ, 0x70 ;  /* 0x00000070ff087424 */ /* 0x000fe400078e00ff */
[----:B------:R-:W-:Y:S02]  /*1a40*/  IMAD.MOV.U32 R12, RZ, RZ, 0x1 ;  /* 0x00000001ff0c7424 */ /* 0x000fe400078e00ff */
[----:B0-----:R-:W-:-:S07]  /*1a50*/  IMAD.MOV.U32 R13, RZ, RZ, RZ ;  /* 0x000000ffff0d7224 */ /* 0x001fce00078e00ff */
[----:B------:R-:W-:-:S07]  /*1a60*/  LEPC R20, `(.L_x_187) ;  /* 0x000000001014794e */ /* 0x000fce0000000000 */
[----:B-1----:R-:W-:Y:S05]  /*1a70*/  CALL.ABS.NOINC R14 ;  /* 0x000000000e007343 */ /* 0x002fea0003c00000 */
.L_x_187:
[----:B------:R-:W-:Y:S02]  /*1a80*/  R2UR UR6, R178 ;  /* 0x00000000b20672ca */ /* 0x000fe400000e0000 */
[----:B------:R-:W-:-:S11]  /*1a90*/  R2UR UR5, R199 ;  /* 0x00000000c70572ca */ /* 0x000fd600000e0000 */
[----:B------:R-:W-:Y:S02]  /*1aa0*/  ULEA.HI UR4, UR6, UR6, URZ, 0x1 ;  /* 0x0000000606047291 */ /* 0x000fe4000f8f083f */
[----:B------:R-:W-:Y:S02]  /*1ab0*/  IMAD.U32 R3, RZ, RZ, UR5 ;  /* 0x00000005ff037e24 */ /* 0x000fe4000f8e00ff */
[----:B------:R-:W-:-:S03]  /*1ac0*/  ULOP3.LUT UR4, UR4, 0xfffffffe, URZ, 0xc0, !UPT ;  /* 0xfffffffe04047892 */ /* 0x000fc6000f8ec03f */
[----:B------:R-:W-:Y:S01]  /*1ad0*/  ISETP.NE.AND P0, PT, R3, 0x3, PT ;  /* 0x000000030300780c */ /* 0x000fe20003f05270 */
[----:B------:R-:W-:-:S06]  /*1ae0*/  UIADD3 UR4, UR6, -UR4, URZ ;  /* 0x8000000406047290 */ /* 0x000fcc000fffe03f */
[----:B------:R-:W-:-:S04]  /*1af0*/  MOV R0, UR4 ;  /* 0x0000000400007c02 */ /* 0x000fc80008000f00 */
[----:B------:R-:W-:-:S04]  /*1b00*/  SHF.L.U32 R0, R0, 0x1f, RZ ;  /* 0x0000001f00007819 */ /* 0x000fc800000006ff */
[----:B------:R-:W0:Y:S02]  /*1b10*/  SYNCS.PHASECHK.TRANS64.TRYWAIT P1, [UR43+0x2a800], R0 ;  /* 0x02a80000ff0075a7 */ /* 0x000e24000802016b */
[----:B0-----:R-:W-:Y:S05]  /*1b20*/  @!P1 BRA `(.L_x_188) ;  /* 0x000000d400649947 */ /* 0x001fea0003800000 */
.L_x_318:
[----:B------:R-:W-:Y:S05]  /*1b30*/  @!P0 BRA `(.L_x_189) ;  /* 0x0000000000048947 */ /* 0x000fea0003800000 */
[----:B------:R-:W-:Y:S01]  /*1b40*/  BPT.TRAP 0x1 ;  /* 0x000000040000795c */ /* 0x000fe20000300000 */
.L_x_189:
[----:B------:R-:W-:Y:S02]  /*1b50*/  IMAD.U32 R8, RZ, RZ, UR38 ;  /* 0x00000026ff087e24 */ /* 0x000fe4000f8e00ff */
[----:B0-----:R-:W-:-:S03]  /*1b60*/  IMAD.U32 R3, RZ, RZ, UR39 ;  /* 0x00000027ff037e24 */ /* 0x001fc6000f8e00ff */
[----:B------:R-:W-:Y:S02]  /*1b70*/  LEA R8, R8, UR43, 0x3 ;  /* 0x0000002b08087c11 */ /* 0x000fe4000f8e18ff */
[----:B------:R-:W-:-:S04]  /*1b80*/  SHF.L.U32 R3, R3, 0x1f, RZ ;  /* 0x0000001f03037819 */ /* 0x000fc800000006ff */
[----:B------:R0:W1:Y:S01]  /*1b90*/  SYNCS.PHASECHK.TRANS64.TRYWAIT P1, [R8+URZ+0x2a830], R3 ;  /* 0x02a83003080075a7 */ /* 0x000062000802017f */
[----:B------:R-:W-:Y:S05]  /*1ba0*/  @!P0 BRA `(.L_x_190) ;  /* 0x0000000000048947 */ /* 0x000fea0003800000 */
[----:B------:R-:W-:Y:S01]  /*1bb0*/  BPT.TRAP 0x1 ;  /* 0x000000040000795c */ /* 0x000fe20000300000 */
.L_x_190:
[----:B------:R-:W-:Y:S01]  /*1bc0*/  IMAD.MOV.U32 R87, RZ, RZ, RZ ;  /* 0x000000ffff577224 */ /* 0x000fe200078e00ff */
[----:B-1----:R-:W-:Y:S06]  /*1bd0*/  @P1 BRA `(.L_x_191) ;  /* 0x0000000000081947 */ /* 0x002fec0003800000 */
[----:B------:R-:W1:Y:S02]  /*1be0*/  SYNCS.PHASECHK.TRANS64.TRYWAIT P1, [R8+URZ+0x2a830], R3 ;  /* 0x02a83003080075a7 */ /* 0x000e64000802017f */
[----:B-1----:R-:W-:Y:S05]  /*1bf0*/  @!P1 BRA `(.L_x_192) ;  /* 0x000000d400489947 */ /* 0x002fea0003800000 */
.L_x_191:
[----:B------:R-:W-:Y:S05]  /*1c00*/  WARPSYNC.ALL ;  /* 0x0000000000007948 */ /* 0x000fea0003800000 */
[----:B------:R-:W-:Y:S01]  /*1c10*/  UIADD3 UR43, UR43, 0x18400, URZ ;  /* 0x000184002b2b7890 */ /* 0x000fe2000fffe03f */
[----:B------:R-:W-:Y:S01]  /*1c20*/  WARPGROUP.ARRIVE ;  /* 0x00000000000079c5 */ /* 0x000fe20000000000 */
[----:B------:R-:W-:Y:S02]  /*1c30*/  ULOP3.LUT UR4, UR44, 0x10000, URZ, 0xfc, !UPT ;  /* 0x000100002c047892 */ /* 0x000fe4000f8efc3f */
[----:B------:R-:W-:Y:S01]  /*1c40*/  USHF.R.U32.HI UR43, URZ, 0x4, UR43 ;  /* 0x000000043f2b7899 */ /* 0x000fe2000801162b */
[----:B------:R-:W-:Y:S01]  /*1c50*/  UMOV UR13, 0x40000040 ;  /* 0x40000040000d7882 */ /* 0x000fe20000000000 */
[----:B------:R-:W-:-:S02]  /*1c60*/  UMOV UR15, 0x40000040 ;  /* 0x40000040000f7882 */ /* 0x000fc40000000000 */
[----:B------:R-:W-:Y:S01]  /*1c70*/  ULOP3.LUT UR10, UR43, 0x3fff, URZ, 0xc0, !UPT ;  /* 0x00003fff2b0a7892 */ /* 0x000fe2000f8ec03f */
[----:B------:R-:W-:Y:S01]  /*1c80*/  IMAD.U32 R5, RZ, RZ, UR13 ;  /* 0x0000000dff057e24 */ /* 0x000fe2000f8e00ff */
[----:B------:R-:W-:Y:S01]  /*1c90*/  UMOV UR12, UR4 ;  /* 0x00000004000c7c82 */ /* 0x000fe20008000000 */
[----:B------:R-:W-:Y:S01]  /*1ca0*/  UIADD3 UR6, UR4, 0x2, URZ ;  /* 0x0000000204067890 */ /* 0x000fe2000fffe03f */
[----:B------:R-:W-:Y:S01]  /*1cb0*/  IMAD.U32 R4, RZ, RZ, UR12 ;  /* 0x0000000cff047e24 */ /* 0x000fe2000f8e00ff */
[----:B------:R-:W-:Y:S02]  /*1cc0*/  ULOP3.LUT UR10, UR10, 0x10000, URZ, 0xfc, !UPT ;  /* 0x000100000a0a7892 */ /* 0x000fe4000f8efc3f */
[----:B------:R-:W-:Y:S02]  /*1cd0*/  UIADD3 UR56, UR4, 0x4, URZ ;  /* 0x0000000404387890 */ /* 0x000fe4000fffe03f */
[----:B------:R-:W-:Y:S01]  /*1ce0*/  UIMAD UR5, UR38, 0x900, UR10 ;  /* 0x00000900260578a4 */ /* 0x000fe2000f8e020a */
[----:B------:R-:W-:Y:S01]  /*1cf0*/  UMOV UR57, 0x40000040 ;  /* 0x4000004000397882 */ /* 0x000fe20000000000 */
[----:B------:R-:W-:-:S02]  /*1d00*/  UMOV UR59, 0x40000040 ;  /* 0x40000040003b7882 */ /* 0x000fc40000000000 */
[----:B------:R-:W-:Y:S02]  /*1d10*/  UIADD3 UR7, UR5, 0x2, URZ ;  /* 0x0000000205077890 */ /* 0x000fe4000fffe03f */
[----:B------:R-:W-:Y:S02]  /*1d20*/  UIADD3 UR58, UR5, 0x4, URZ ;  /* 0x00000004053a7890 */ /* 0x000fe4000fffe03f */
[----:B------:R-:W-:Y:S01]  /*1d30*/  UMOV UR14, UR5 ;  /* 0x00000005000e7c82 */ /* 0x000fe20008000000 */
[----:B------:R-:W-:Y:S01]  /*1d40*/  UIADD3 UR52, UR4, 0x6, URZ ;  /* 0x0000000604347890 */ /* 0x000fe2000fffe03f */
[----:B------:R-:W-:Y:S01]  /*1d50*/  HGMMA.64x96x16.F32.BF16 R24, gdesc[UR12], RZ, !UPT, gsb0 ;  /* 0x016000000c1879f0 */ /* 0x000fe2000c0018ff */
[----:B------:R-:W-:Y:S01]  /*1d60*/  UMOV UR12, UR6 ;  /* 0x00000006000c7c82 */ /* 0x000fe20008000000 */
[----:B------:R-:W-:Y:S01]  /*1d70*/  UMOV UR13, 0x40000040 ;  /* 0x40000040000d7882 */ /* 0x000fe20000000000 */
[----:B------:R-:W-:Y:S01]  /*1d80*/  UMOV UR14, UR7 ;  /* 0x00000007000e7c82 */ /* 0x000fe20008000000 */
[----:B------:R-:W-:Y:S01]  /*1d90*/  UMOV UR15, 0x40000040 ;  /* 0x40000040000f7882 */ /* 0x000fe20000000000 */
[----:B------:R-:W-:Y:S01]  /*1da0*/  UIADD3 UR54, UR5, 0x6, URZ ;  /* 0x0000000605367890 */ /* 0x000fe2000fffe03f */
[----:B------:R-:W-:Y:S01]  /*1db0*/  IMAD.U32 R6, RZ, RZ, UR12 ;  /* 0x0000000cff067e24 */ /* 0x000fe2000f8e00ff */
[----:B------:R-:W-:Y:S01]  /*1dc0*/  UMOV UR53, 0x40000040 ;  /* 0x4000004000357882 */ /* 0x000fe20000000000 */
[----:B------:R-:W-:Y:S01]  /*1dd0*/  UMOV UR55, 0x40000040 ;  /* 0x4000004000377882 */ /* 0x000fe20000000000 */
[----:B------:R-:W-:Y:S01]  /*1de0*/  UIADD3 UR48, UR4, 0x400, URZ ;  /* 0x0000040004307890 */ /* 0x000fe2000fffe03f */
[----:B------:R-:W-:Y:S01]  /*1df0*/  IMAD.U32 R7, RZ, RZ, UR13 ;  /* 0x0000000dff077e24 */ /* 0x000fe2000f8e00ff */
        /* <DEDUP_REMOVED lines=27> */
[----:B------:R-:W-:-:S02]  /*1fb0*/  WARPGROUP.DEPBAR.LE gsb0, 0x0 ;  /* 0x00008000000079c5 */ /* 0x000fc40000010000 */
[----:B------:R-:W-:-:S06]  /*1fc0*/  WARPGROUP.ARRIVE ;  /* 0x00000000000079c5 */ /* 0x000fcc0000000000 */
[----:B------:R-:W-:Y:S01]  /*1fd0*/  HGMMA.64x96x16.F32.BF16 R24, gdesc[UR12], R24, gsb0 ;  /* 0x016000000c1879f0 */ /* 0x000fe20008001818 */
        /* <DEDUP_REMOVED lines=37> */
.L_x_193:
[----:B------:R-:W-:Y:S01]  /*2230*/  IMAD.U32 R0, RZ, RZ, UR41 ;  /* 0x00000029ff007e24 */ /* 0x000fe2000f8e00ff */
[----:B------:R-:W-:Y:S01]  /*2240*/  ULDC UR4, c[0x0][0x988] ;  /* 0x0002620000047ab9 */ /* 0x000fe20000000800 */
[----:B01----:R-:W-:Y:S01]  /*2250*/  IMAD.U32 R3, RZ, RZ, UR40 ;  /* 0x00000028ff037e24 */ /* 0x003fe2000f8e00ff */
[----:B------:R-:W-:Y:S01]  /*2260*/  P2R R15, PR, RZ, 0x1 ;  /* 0x00000001ff0f7803 */ /* 0x000fe20000000000 */
[----:B------:R-:W-:Y:S01]  /*2270*/  UIADD3 UR40, UR40, -0x2, URZ ;  /* 0xfffffffe28287890 */ /* 0x000fe2000fffe03f */
[----:B------:R-:W-:Y:S01]  /*2280*/  IADD3 R0, R0, 0x60, -R173 ;  /* 0x0000006000007810 */ /* 0x000fe20007ffe8ad */
[--C-:B------:R-:W-:Y:S02]  /*2290*/  IMAD.MOV.U32 R85, RZ, RZ, R87.reuse ;  /* 0x000000ffff557224 */ /* 0x100fe400078e0057 */
[----:B------:R-:W-:Y:S01]  /*22a0*/  UISETP.GE.AND UP0, UPT, UR40, UR60, UPT ;  /* 0x0000003c2800728c */ /* 0x000fe2000bf06270 */
[----:B------:R-:W-:Y:S02]  /*22b0*/  IMAD.MOV.U32 R83, RZ, RZ, R87 ;  /* 0x000000ffff537224 */ /* 0x000fe400078e0057 */
[----:B------:R-:W-:-:S02]  /*22c0*/  IMAD R0, R3, -0x60, R0 ;  /* 0xffffffa003007824 */ /* 0x000fc400078e0200 */
[--C-:B------:R-:W-:Y:S02]  /*22d0*/  IMAD.MOV.U32 R81, RZ, RZ, R87.reuse ;  /* 0x000000ffff517224 */ /* 0x100fe400078e0057 */
[--C-:B------:R-:W-:Y:S01]  /*22e0*/  IMAD.MOV.U32 R79, RZ, RZ, R87.reuse ;  /* 0x000000ffff4f7224 */ /* 0x100fe200078e0057 */
[C---:B------:R-:W-:Y:S01]  /*22f0*/  ISETP.GT.AND P6, PT, R0.reuse, RZ, PT ;  /* 0x000000ff0000720c */ /* 0x040fe20003fc4270 */
[--C-:B------:R-:W-:Y:S01]  /*2300*/  IMAD.MOV.U32 R77, RZ, RZ, R87.reuse ;  /* 0x000000ffff4d7224 */ /* 0x100fe200078e0057 */
[C---:B------:R-:W-:Y:S01]  /*2310*/  ISETP.GT.AND P5, PT, R0.reuse, 0x1, PT ;  /* 0x000000010000780c */ /* 0x040fe20003fa4270 */
[--C-:B------:R-:W-:Y:S01]  /*2320*/  IMAD.MOV.U32 R75, RZ, RZ, R87.reuse ;  /* 0x000000ffff4b7224 */ /* 0x100fe200078e0057 */
[----:B------:R-:W-:Y:S01]  /*2330*/  ISETP.GT.AND P4, PT, R0, 0x8, PT ;  /* 0x000000080000780c */ /* 0x000fe20003f84270 */
[----:B------:R-:W-:Y:S01]  /*2340*/  IMAD.MOV.U32 R73, RZ, RZ, R87 ;  /* 0x000000ffff497224 */ /* 0x000fe200078e0057 */
[----:B------:R-:W-:Y:S02]  /*2350*/  FSEL R10, R24, -INF , P6 ;  /* 0xff800000180a7808 */ /* 0x000fe40003000000 */
[----:B------:R-:W-:-:S02]  /*2360*/  FSEL R25, R25, -INF , P5 ;  /* 0xff80000019197808 */ /* 0x000fc40002800000 */
[----:B------:R-:W-:Y:S02]  /*2370*/  ISETP.GT.AND P3, PT, R0, 0x9, PT ;  /* 0x000000090000780c */ /* 0x000fe40003f64270 */
[----:B------:R-:W-:Y:S02]  /*2380*/  FSEL R72, R28, -INF , P4 ;  /* 0xff8000001c487808 */ /* 0x000fe40002000000 */
[----:B------:R-:W-:Y:S02]  /*2390*/  FMNMX.FTZ R3, R10, R25, !PT ;  /* 0x000000190a037209 */ /* 0x000fe40007810000 */
[----:B------:R-:W-:Y:S02]  /*23a0*/  ISETP.GT.AND P2, PT, R0, 0x10, PT ;  /* 0x000000100000780c */ /* 0x000fe40003f44270 */
[----:B------:R-:W-:Y:S02]  /*23b0*/  FSEL R74, R29, -INF , P3 ;  /* 0xff8000001d4a7808 */ /* 0x000fe40001800000 */
[----:B------:R-:W-:-:S02]  /*23c0*/  FMNMX.FTZ R3, R72, R3, !PT ;  /* 0x0000000348037209 */ /* 0x000fc40007810000 */
[----:B------:R-:W-:Y:S02]  /*23d0*/  ISETP.GT.AND P1, PT, R0, 0x11, PT ;  /* 0x000000110000780c */ /* 0x000fe40003f24270 */
[----:B------:R-:W-:Y:S02]  /*23e0*/  FSEL R76, R32, -INF , P2 ;  /* 0xff800000204c7808 */ /* 0x000fe40001000000 */
[----:B------:R-:W-:Y:S02]  /*23f0*/  FMNMX.FTZ R3, R74, R3, !PT ;  /* 0x000000034a037209 */ /* 0x000fe40007810000 */
[----:B------:R-:W-:Y:S02]  /*2400*/  FSEL R26, R26, -INF , P6 ;  /* 0xff8000001a1a7808 */ /* 0x000fe40003000000 */
[----:B------:R-:W-:Y:S02]  /*2410*/  ISETP.GT.AND P6, PT, R0, 0x18, PT ;  /* 0x000000180000780c */ /* 0x000fe40003fc4270 */
[----:B------:R-:W-:-:S02]  /*2420*/  FSEL R78, R33, -INF , P1 ;  /* 0xff800000214e7808 */ /* 0x000fc40000800000 */
[----:B------:R-:W-:Y:S02]  /*2430*/  FMNMX.FTZ R3, R76, R3, !PT ;  /* 0x000000034c037209 */ /* 0x000fe40007810000 */
[----:B------:R-:W-:Y:S02]  /*2440*/  FSEL R27, R27, -INF , P5 ;  /* 0xff8000001b1b7808 */ /* 0x000fe40002800000 */
[----:B------:R-:W-:Y:S02]  /*2450*/  ISETP.GT.AND P5, PT, R0, 0x19, PT ;  /* 0x000000190000780c */ /* 0x000fe40003fa4270 */
[----:B------:R-:W-:Y:S02]  /*2460*/  FSEL R80, R36, -INF , P6 ;  /* 0xff80000024507808 */ /* 0x000fe40003000000 */
[----:B------:R-:W-:Y:S02]  /*2470*/  FMNMX.FTZ R3, R78, R3, !PT ;  /* 0x000000034e037209 */ /* 0x000fe40007810000 */
[----:B------:R-:W-:-:S02]  /*2480*/  FSEL R30, R30, -INF , P4 ;  /* 0xff8000001e1e7808 */ /* 0x000fc40002000000 */
        /* <DEDUP_REMOVED lines=25> */
[----:B------:R-:W-:Y:S01]  /*2620*/  FSEL R90, R49, -INF , P5 ;  /* 0xff800000315a7808 */ /* 0x000fe20002800000 */
[----:B------:R-:W-:Y:S01]  /*2630*/  IMAD.MOV.U32 R49, RZ, RZ, R87 ;  /* 0x000000ffff317224 */ /* 0x000fe200078e0057 */
[----:B------:R-:W-:Y:S02]  /*2640*/  FMNMX.FTZ R3, R48, R3, !PT ;  /* 0x0000000330037209 */ /* 0x000fe40007810000 */
[----:B------:R-:W-:Y:S02]  /*2650*/  FSEL R24, R43, -INF , P3 ;  /* 0xff8000002b187808 */ /* 0x000fe40001800000 */
[----:B------:R-:W-:Y:S02]  /*2660*/  ISETP.GT.AND P3, PT, R0, 0x39, PT ;  /* 0x000000390000780c */ /* 0x000fe40003f64270 */
[----:B------:R-:W-:-:S02]  /*2670*/  FSEL R52, R52, -INF , P4 ;  /* 0xff80000034347808 */ /* 0x000fc40002000000 */
[----:B------:R-:W-:Y:S02]  /*2680*/  FMNMX.FTZ R3, R90, R3, !PT ;  /* 0x000000035a037209 */ /* 0x000fe40007810000 */
[----:B------:R-:W-:Y:S02]  /*2690*/  FSEL R46, R46, -INF , P2 ;  /* 0xff8000002e2e7808 */ /* 0x000fe40001000000 */
[----:B------:R-:W-:Y:S02]  /*26a0*/  ISETP.GT.AND P2, PT, R0, 0x40, PT ;  /* 0x000000400000780c */ /* 0x000fe40003f44270 */
[----:B------:R-:W-:Y:S01]  /*26b0*/  FSEL R92, R53, -INF , P3 ;  /* 0xff800000355c7808 */ /* 0x000fe20001800000 */
[--C-:B------:R-:W-:Y:S01]  /*26c0*/  IMAD.MOV.U32 R53, RZ, RZ, R87.reuse ;  /* 0x000000ffff357224 */ /* 0x100fe200078e0057 */
        /* <DEDUP_REMOVED lines=8> */
[----:B------:R-:W-:Y:S01]  /*2750*/  FSEL R94, R57, -INF , P1 ;  /* 0xff800000395e7808 */ /* 0x000fe20000800000 */
[----:B------:R-:W-:Y:S01]  /*2760*/  IMAD.MOV.U32 R57, RZ, RZ, R87 ;  /* 0x000000ffff397224 */ /* 0x000fe200078e0057 */
        /* <DEDUP_REMOVED lines=8> */
[----:B------:R-:W-:Y:S01]  /*27f0*/  FSEL R96, R61, -INF , P5 ;  /* 0xff8000003d607808 */ /* 0x000fe20002800000 */
[--C-:B------:R-:W-:Y:S01]  /*2800*/  IMAD.MOV.U32 R61, RZ, RZ, R87.reuse ;  /* 0x000000ffff3d7224 */ /* 0x100fe200078e0057 */
        /* <DEDUP_REMOVED lines=16> */
[----:B------:R-:W-:Y:S01]  /*2910*/  FSEL R104, R69, -INF , P1 ;  /* 0xff80000045687808 */ /* 0x000fe20000800000 */
[----:B------:R-:W-:Y:S01]  /*2920*/  IMAD.MOV.U32 R69, RZ, RZ, R87 ;  /* 0x000000ffff457224 */ /* 0x000fe200078e0057 */
[----:B------:R-:W-:Y:S02]  /*2930*/  FMNMX.FTZ R3, R102, R3, !PT ;  /* 0x0000000366037209 */ /* 0x000fe40007810000 */
[----:B------:R-:W-:Y:S02]  /*2940*/  FSEL R62, R62, -INF , P6 ;  /* 0xff8000003e3e7808 */ /* 0x000fe40003000000 */
[----:B------:R-:W-:-:S02]  /*2950*/  FMNMX.FTZ R11, R104, R3, !PT ;  /* 0x00000003680b7209 */ /* 0x000fc40007810000 */
[----:B------:R-:W-:Y:S02]  /*2960*/  MOV R3, UR4 ;  /* 0x0000000400037c02 */ /* 0x000fe40008000f00 */
[----:B------:R-:W-:Y:S01]  /*2970*/  FSEL R64, R63, -INF , P5 ;  /* 0xff8000003f407808 */ /* 0x000fe20002800000 */
[----:B------:R-:W0:Y:S01]  /*2980*/  SHFL.BFLY PT, R0, R11, 0x2, 0x1f ;  /* 0x0c401f000b007f89 */ /* 0x000e2200000e0000 */
[----:B------:R-:W-:Y:S01]  /*2990*/  FSEL R66, R66, -INF , P4 ;  /* 0xff80000042427808 */ /* 0x000fe20002000000 */
[----:B------:R-:W-:Y:S01]  /*29a0*/  IMAD.MOV.U32 R63, RZ, RZ, R87 ;  /* 0x000000ffff3f7224 */ /* 0x000fe200078e0057 */
[----:B------:R-:W-:Y:S02]  /*29b0*/  FSEL R68, R67, -INF , P3 ;  /* 0xff80000043447808 */ /* 0x000fe40001800000 */
[----:B------:R-:W-:Y:S02]  /*29c0*/  FSEL R70, R70, -INF , P2 ;  /* 0xff80000046467808 */ /* 0x000fe40001000000 */
[----:B------:R-:W-:-:S02]  /*29d0*/  R2UR UR4, R8 ;  /* 0x00000000080472ca */ /* 0x000fc400000e0000 */
[----:B------:R-:W-:-:S11]  /*29e0*/  MOV R67, R87 ;  /* 0x0000005700437202 */ /* 0x000fd60000000f00 */
[----:B------:R-:W-:Y:S01]  /*29f0*/  UIADD3 UR4, UR4, 0x2a840, URZ ;  /* 0x0002a84004047890 */ /* 0x000fe2000fffe03f */
[----:B0-----:R-:W-:-:S03]  /*2a00*/  FMNMX.FTZ R13, R11, R0, !PT ;  /* 0x000000000b0d7209 */ /* 0x001fc60007810000 */
[----:B------:R-:W-:Y:S02]  /*2a10*/  UPRMT UR4, UR42, 0x654, UR4 ;  /* 0x000006542a047896 */ /* 0x000fe40008000004 */
[----:B------:R-:W0:Y:S07]  /*2a20*/  SHFL.BFLY PT, R0, R13, 0x1, 0x1f ;  /* 0x0c201f000d007f89 */ /* 0x000e2e00000e0000 */
[----:B------:R-:W-:Y:S01]  /*2a30*/  SYNCS.ARRIVE.TRANS64.RED.A1T0 RZ, [UR4], RZ ;  /* 0x000000ffffff79a7 */ /* 0x000fe20008100404 */
        /* <DEDUP_REMOVED lines=42> */
[----:B------:R-:W-:Y:S01]  /*2ce0*/  FFMA.FTZ R102, R102, R3, -R29 ;  /* 0x0000000366667223 */ /* 0x000fe2000001081d */
[----:B------:R-:W-:Y:S01]  /*2cf0*/  FMNMX.FTZ R13, R28, R13, !PT ;  /* 0x0000000d1c0d7209 */ /* 0x000fe20007810000 */
[----:B------:R1:W-:Y:S01]  /*2d00*/  MUFU.EX2 R11, R74 ;  /* 0x0000004a000b7308 */ /* 0x0003e20000000800 */
[----:B0-----:R-:W-:Y:S01]  /*2d10*/  FADD.FTZ R43, R136, R9 ;  /* 0x00000009882b7221 */ /* 0x001fe20000010000 */
[----:B------:R-:W-:Y:S01]  /*2d20*/  F2FP.BF16.F32.PACK_AB R136, R9, R136 ;  /* 0x000000880988723e */ /* 0x000fe200000010ff */
[----:B------:R-:W-:Y:S01]  /*2d30*/  FFMA.FTZ R29, R104, R3, -R29 ;  /* 0x00000003681d7223 */ /* 0x000fe2000001081d */
[----:B------:R-:W-:Y:S01]  /*2d40*/  FMNMX.FTZ R13, R50, R13, !PT ;  /* 0x0000000d320d7209 */ /* 0x000fe20007810000 */
[----:B------:R-:W-:-:S02]  /*2d50*/  IMAD.MOV.U32 R84, RZ, RZ, R87 ;  /* 0x000000ffff547224 */ /* 0x000fc400078e0057 */
[--C-:B------:R-:W-:Y:S01]  /*2d60*/  IMAD.MOV.U32 R80, RZ, RZ, R87.reuse ;  /* 0x000000ffff507224 */ /* 0x100fe200078e0057 */
[----:B------:R-:W-:Y:S01]  /*2d70*/  FMNMX.FTZ R15, R32, R13, !PT ;  /* 0x0000000d200f7209 */ /* 0x000fe20007810000 */
[----:B------:R-:W-:Y:S01]  /*2d80*/  MUFU.EX2 R142, R142 ;  /* 0x0000008e008e7308 */ /* 0x000fe20000000800 */
[--C-:B------:R-:W-:Y:S02]  /*2d90*/  IMAD.MOV.U32 R76, RZ, RZ, R87.reuse ;  /* 0x000000ffff4c7224 */ /* 0x100fe400078e0057 */
[----:B------:R-:W-:Y:S01]  /*2da0*/  FMNMX.FTZ R15, R54, R15, !PT ;  /* 0x0000000f360f7209 */ /* 0x000fe20007810000 */
[--C-:B-1----:R-:W-:Y:S02]  /*2db0*/  IMAD.MOV.U32 R74, RZ, RZ, R87.reuse ;  /* 0x000000ffff4a7224 */ /* 0x102fe400078e0057 */
[----:B------:R-:W-:Y:S01]  /*2dc0*/  IMAD.MOV.U32 R71, RZ, RZ, R87 ;  /* 0x000000ffff477224 */ /* 0x000fe200078e0057 */
[----:B------:R-:W-:Y:S01]  /*2dd0*/  FMNMX.FTZ R15, R36, R15, !PT ;  /* 0x0000000f240f7209 */ /* 0x000fe20007810000 */
[----:B------:R0:W-:Y:S03]  /*2de0*/  MUFU.EX2 R13, R78 ;  /* 0x0000004e000d7308 */ /* 0x0001e60000000800 */
[----:B------:R-:W-:-:S04]  /*2df0*/  FMNMX.FTZ R15, R58, R15, !PT ;  /* 0x0000000f3a0f7209 */ /* 0x000fc80007810000 */
[----:B------:R-:W-:Y:S01]  /*2e00*/  FMNMX.FTZ R21, R40, R15, !PT ;  /* 0x0000000f28157209 */ /* 0x000fe20007810000 */
[----:B------:R-:W-:Y:S01]  /*2e10*/  MUFU.EX2 R144, R144 ;  /* 0x0000009000907308 */ /* 0x000fe20000000800 */
[----:B0-----:R-:W-:Y:S02]  /*2e20*/  MOV R78, R87 ;  /* 0x00000057004e7202 */ /* 0x001fe40000000f00 */
[----:B------:R-:W-:-:S04]  /*2e30*/  FMNMX.FTZ R21, R62, R21, !PT ;  /* 0x000000153e157209 */ /* 0x000fc80007810000 */
[----:B------:R-:W-:Y:S01]  /*2e40*/  FMNMX.FTZ R21, R64, R21, !PT ;  /* 0x0000001540157209 */ /* 0x000fe20007810000 */
[----:B------:R0:W-:Y:S03]  /*2e50*/  MUFU.EX2 R15, R82 ;  /* 0x00000052000f7308 */ /* 0x0001e60000000800 */
[----:B------:R-:W-:-:S04]  /*2e60*/  FMNMX.FTZ R21, R66, R21, !PT ;  /* 0x0000001542157209 */ /* 0x000fc80007810000 */
[----:B------:R-:W-:Y:S01]  /*2e70*/  FMNMX.FTZ R21, R68, R21, !PT ;  /* 0x0000001544157209 */ /* 0x000fe20007810000 */
[----:B------:R1:W-:Y:S01]  /*2e80*/  MUFU.EX2 R31, R86 ;  /* 0x00000056001f7308 */ /* 0x0003e20000000800 */
[----:B0-----:R-:W-:Y:S02]  /*2e90*/  IMAD.MOV.U32 R82, RZ, RZ, R87 ;  /* 0x000000ffff527224 */ /* 0x001fe400078e0057 */
[----:B------:R-:W-:-:S04]  /*2ea0*/  FMNMX.FTZ R21, R70, R21, !PT ;  /* 0x0000001546157209 */ /* 0x000fc80007810000 */
[----:B------:R-:W-:Y:S01]  /*2eb0*/  FMNMX.FTZ R21, R72, R21, !PT ;  /* 0x0000001548157209 */ /* 0x000fe20007810000 */
[----:B------:R-:W-:Y:S01]  /*2ec0*/  MUFU.EX2 R44, R44 ;  /* 0x0000002c002c7308 */ /* 0x000fe20000000800 */
[----:B-1----:R-:W-:-:S03]  /*2ed0*/  IMAD.MOV.U32 R86, RZ, RZ, R87 ;  /* 0x000000ffff567224 */ /* 0x002fc600078e0057 */
[----:B------:R-:W0:Y:S04]  /*2ee0*/  SHFL.BFLY PT, R10, R21, 0x2, 0x1f ;  /* 0x0c401f00150a7f89 */ /* 0x000e2800000e0000 */
[----:B------:R-:W1:Y:S08]  /*2ef0*/  MUFU.EX2 R33, R88 ;  /* 0x0000005800217308 */ /* 0x000e700000000800 */
[----:B------:R-:W-:Y:S08]  /*2f00*/  MUFU.EX2 R48, R48 ;  /* 0x0000003000307308 */ /* 0x000ff00000000800 */
[----:B------:R-:W2:Y:S01]  /*2f10*/  MUFU.EX2 R35, R90 ;  /* 0x0000005a00237308 */ /* 0x000ea20000000800 */
[----:B-1----:R-:W-:-:S02]  /*2f20*/  F2FP.BF16.F32.PACK_AB R146, R33, R44 ;  /* 0x0000002c2192723e */ /* 0x002fc400000010ff */
[----:B0-----:R-:W-:-:S05]  /*2f30*/  FMNMX.FTZ R25, R21, R10, !PT ;  /* 0x0000000a15197209 */ /* 0x001fca0007810000 */
[----:B------:R-:W-:Y:S01]  /*2f40*/  MUFU.EX2 R52, R52 ;  /* 0x0000003400347308 */ /* 0x000fe20000000800 */
[----:B------:R-:W0:Y:S07]  /*2f50*/  SHFL.BFLY PT, R10, R25, 0x1, 0x1f ;  /* 0x0c201f00190a7f89 */ /* 0x000e2e00000e0000 */
[----:B------:R-:W1:Y:S01]  /*2f60*/  MUFU.EX2 R37, R92 ;  /* 0x0000005c00257308 */ /* 0x000e620000000800 */
[----:B--2---:R-:W-:-:S07]  /*2f70*/  F2FP.BF16.F32.PACK_AB R148, R35, R48 ;  /* 0x000000302394723e */ /* 0x004fce00000010ff */
[----:B------:R-:W-:Y:S08]  /*2f80*/  MUFU.EX2 R56, R56 ;  /* 0x0000003800387308 */ /* 0x000ff00000000800 */
[----:B------:R-:W2:Y:S01]  /*2f90*/  MUFU.EX2 R21, R94 ;  /* 0x0000005e00157308 */ /* 0x000ea20000000800 */
[----:B0-----:R-:W-:Y:S02]  /*2fa0*/  FMNMX.FTZ R10, R25, R10, !PT ;  /* 0x0000000a190a7209 */ /* 0x001fe40007810000 */
[----:B-1----:R-:W-:-:S02]  /*2fb0*/  F2FP.BF16.F32.PACK_AB R150, R37, R52 ;  /* 0x000000342596723e */ /* 0x002fc400000010ff */
[C---:B------:R-:W-:Y:S01]  /*2fc0*/  FSETP.NEU.FTZ.AND P1, PT, R10.reuse, -INF , PT ;  /* 0xff8000000a00780b */ /* 0x040fe20003f3d000 */
[----:B------:R-:W-:Y:S02]  /*2fd0*/  FMUL.FTZ R41, R10, R3 ;  /* 0x000000030a297220 */ /* 0x000fe40000410000 */
[----:B------:R-:W-:Y:S03]  /*2fe0*/  MUFU.EX2 R60, R60 ;  /* 0x0000003c003c7308 */ /* 0x000fe60000000800 */
[----:B------:R-:W-:Y:S02]  /*2ff0*/  FSEL R41, R41, RZ, P1 ;  /* 0x000000ff29297208 */ /* 0x000fe40000800000 */
[----:B------:R-:W-:-:S03]  /*3000*/  PLOP3.LUT P1, PT, PT, PT, UP0, 0x80, 0x0 ;  /* 0x000000000000781c */ /* 0x000fc60003f2f008 */
        /* <DEDUP_REMOVED lines=22> */
[----:B------:R-:W1:Y:S01]  /*3170*/  MUFU.EX2 R30, R30 ;  /* 0x0000001e001e7308 */ /* 0x000e620000000800 */
[-CC-:B------:R-:W-:Y:S01]  /*3180*/  FFMA.FTZ R66, R66, R3.reuse, -R41.reuse ;  /* 0x0000000342427223 */ /* 0x180fe20000010829 */
[-CC-:B------:R-:W-:Y:S01]  /*3190*/  FFMA.FTZ R68, R68, R3.reuse, -R41.reuse ;  /* 0x0000000344447223 */ /* 0x180fe20000010829 */
[-CC-:B------:R-:W-:Y:S01]  /*31a0*/  FFMA.FTZ R70, R70, R3.reuse, -R41.reuse ;  /* 0x0000000346467223 */ /* 0x180fe20000010829 */
[----:B------:R-:W-:Y:S01]  /*31b0*/  FFMA.FTZ R41, R72, R3, -R41 ;  /* 0x0000000348297223 */ /* 0x000fe20000010829 */
[----:B--2---:R-:W-:Y:S01]  /*31c0*/  F2FP.BF16.F32.PACK_AB R152, R21, R56 ;  /* 0x000000381598723e */ /* 0x004fe200000010ff */
[----:B------:R-:W-:-:S02]  /*31d0*/  IMAD.MOV.U32 R72, RZ, RZ, R87 ;  /* 0x000000ffff487224 */ /* 0x000fc400078e0057 */
[----:B------:R2:W3:Y:S01]  /*31e0*/  MUFU.EX2 R139, R12 ;  /* 0x0000000c008b7308 */ /* 0x0004e20000000800 */
[----:B0-----:R-:W-:-:S07]  /*31f0*/  F2FP.BF16.F32.PACK_AB R137, R27, R26 ;  /* 0x0000001a1b89723e */ /* 0x001fce00000010ff */
[----:B------:R-:W0:Y:S01]  /*3200*/  MUFU.EX2 R34, R34 ;  /* 0x0000002200227308 */ /* 0x000e220000000800 */
[----:B--2---:R-:W-:Y:S01]  /*3210*/  FADD.FTZ R12, R138, R43 ;  /* 0x0000002b8a0c7221 */ /* 0x004fe20000010000 */
[----:B------:R-:W-:-:S03]  /*3220*/  F2FP.BF16.F32.PACK_AB R138, R11, R138 ;  /* 0x0000008a0b8a723e */ /* 0x000fc600000010ff */
[----:B------:R-:W-:-:S03]  /*3230*/  FADD.FTZ R43, R11, R12 ;  /* 0x0000000c0b2b7221 */ /* 0x000fc60000010000 */
[----:B------:R2:W4:Y:S01]  /*3240*/  MUFU.EX2 R141, R14 ;  /* 0x0000000e008d7308 */ /* 0x0005220000000800 */
[----:B------:R-:W-:Y:S01]  /*3250*/  FADD.FTZ R12, R140, R43 ;  /* 0x0000002b8c0c7221 */ /* 0x000fe20000010000 */
[----:B------:R-:W-:Y:S01]  /*3260*/  FADD.FTZ R43, R26, R27 ;  /* 0x0000001b1a2b7221 */ /* 0x000fe20000010000 */
[C---:B------:R-:W-:Y:S01]  /*3270*/  F2FP.BF16.F32.PACK_AB R140, R13.reuse, R140 ;  /* 0x0000008c0d8c723e */ /* 0x040fe200000010ff */
[----:B------:R-:W-:Y:S02]  /*3280*/  IMAD.MOV.U32 R27, RZ, RZ, R87 ;  /* 0x000000ffff1b7224 */ /* 0x000fe400078e0057 */
[----:B------:R-:W-:Y:S01]  /*3290*/  FADD.FTZ R45, R13, R12 ;  /* 0x0000000c0d2d7221 */ /* 0x000fe20000010000 */
[----:B-1----:R-:W-:Y:S01]  /*32a0*/  FADD.FTZ R12, R30, R43 ;  /* 0x0000002b1e0c7221 */ /* 0x002fe20000010000 */
[----:B------:R-:W-:Y:S01]  /*32b0*/  IMAD.MOV.U32 R26, RZ, RZ, R87 ;  /* 0x000000ffff1a7224 */ /* 0x000fe200078e0057 */
[----:B------:R-:W1:Y:S01]  /*32c0*/  MUFU.EX2 R38, R38 ;  /* 0x0000002600267308 */ /* 0x000e620000000800 */
[----:B--2---:R-:W-:Y:S01]  /*32d0*/  FADD.FTZ R14, R142, R45 ;  /* 0x0000002d8e0e7221 */ /* 0x004fe20000010000 */
[C---:B---3--:R-:W-:Y:S01]  /*32e0*/  FADD.FTZ R43, R139.reuse, R12 ;  /* 0x0000000c8b2b7221 */ /* 0x048fe20000010000 */
[----:B------:R-:W-:Y:S01]  /*32f0*/  F2FP.BF16.F32.PACK_AB R139, R139, R30 ;  /* 0x0000001e8b8b723e */ /* 0x000fe200000010ff */
[----:B------:R-:W-:-:S02]  /*3300*/  IMAD.MOV.U32 R30, RZ, RZ, R87 ;  /* 0x000000ffff1e7224 */ /* 0x000fc400078e0057 */
[C---:B------:R-:W-:Y:S01]  /*3310*/  FADD.FTZ R45, R15.reuse, R14 ;  /* 0x0000000e0f2d7221 */ /* 0x040fe20000010000 */
[----:B0-----:R-:W-:Y:S01]  /*3320*/  FADD.FTZ R12, R34, R43 ;  /* 0x0000002b220c7221 */ /* 0x001fe20000010000 */
[----:B------:R-:W-:Y:S01]  /*3330*/  F2FP.BF16.F32.PACK_AB R142, R15, R142 ;  /* 0x0000008e0f8e723e */ /* 0x000fe200000010ff */
[----:B------:R-:W0:Y:S01]  /*3340*/  MUFU.EX2 R143, R20 ;  /* 0x00000014008f7308 */ /* 0x000e220000000800 */
[----:B------:R-:W-:Y:S01]  /*3350*/  FADD.FTZ R14, R144, R45 ;  /* 0x0000002d900e7221 */ /* 0x000fe20000010000 */
[----:B----4-:R-:W-:Y:S01]  /*3360*/  FADD.FTZ R43, R141, R12 ;  /* 0x0000000c8d2b7221 */ /* 0x010fe20000010000 */
[C---:B------:R-:W-:Y:S02]  /*3370*/  F2FP.BF16.F32.PACK_AB R144, R31.reuse, R144 ;  /* 0x000000901f90723e */ /* 0x040fe400000010ff */
[----:B------:R-:W-:Y:S01]  /*3380*/  FADD.FTZ R45, R31, R14 ;  /* 0x0000000e1f2d7221 */ /* 0x000fe20000010000 */
[----:B------:R-:W-:Y:S01]  /*3390*/  F2FP.BF16.F32.PACK_AB R141, R141, R34 ;  /* 0x000000228d8d723e */ /* 0x000fe200000010ff */
[----:B------:R-:W-:Y:S01]  /*33a0*/  IMAD.MOV.U32 R31, RZ, RZ, R87 ;  /* 0x000000ffff1f7224 */ /* 0x000fe200078e0057 */
[----:B------:R-:W2:Y:S01]  /*33b0*/  MUFU.EX2 R42, R42 ;  /* 0x0000002a002a7308 */ /* 0x000ea20000000800 */
[----:B-1----:R-:W-:Y:S01]  /*33c0*/  FADD.FTZ R12, R38, R43 ;  /* 0x0000002b260c7221 */ /* 0x002fe20000010000 */
[----:B------:R-:W-:Y:S01]  /*33d0*/  FADD.FTZ R14, R44, R45 ;  /* 0x0000002d2c0e7221 */ /* 0x000fe20000010000 */
[----:B------:R-:W-:Y:S01]  /*33e0*/  IMAD.MOV.U32 R44, RZ, RZ, R87 ;  /* 0x000000ffff2c7224 */ /* 0x000fe200078e0057 */
[----:B------:R-:W-:-:S02]  /*33f0*/  MOV R34, R87 ;  /* 0x0000005700227202 */ /* 0x000fc40000000f00 */
[----:B------:R-:W-:Y:S01]  /*3400*/  FADD.FTZ R45, R33, R14 ;  /* 0x0000000e212d7221 */ /* 0x000fe20000010000 */
[----:B------:R-:W-:Y:S01]  /*3410*/  IMAD.MOV.U32 R33, RZ, RZ, R87 ;  /* 0x000000ffff217224 */ /* 0x000fe200078e0057 */
[----:B------:R-:W1:Y:S01]  /*3420*/  MUFU.EX2 R145, R24 ;  /* 0x0000001800917308 */ /* 0x000e620000000800 */
[C---:B0-----:R-:W-:Y:S01]  /*3430*/  FADD.FTZ R43, R143.reuse, R12 ;  /* 0x0000000c8f2b7221 */ /* 0x041fe20000010000 */
[----:B------:R-:W-:Y:S01]  /*3440*/  FADD.FTZ R12, R48, R45 ;  /* 0x0000002d300c7221 */ /* 0x000fe20000010000 */
[----:B------:R-:W-:Y:S01]  /*3450*/  F2FP.BF16.F32.PACK_AB R143, R143, R38 ;  /* 0x000000268f8f723e */ /* 0x000fe200000010ff */
[--C-:B------:R-:W-:Y:S02]  /*3460*/  IMAD.MOV.U32 R48, RZ, RZ, R87.reuse ;  /* 0x000000ffff307224 */ /* 0x100fe400078e0057 */
[----:B------:R-:W-:Y:S01]  /*3470*/  FADD.FTZ R45, R35, R12 ;  /* 0x0000000c232d7221 */ /* 0x000fe20000010000 */
[----:B------:R-:W-:Y:S01]  /*3480*/  IMAD.MOV.U32 R38, RZ, RZ, R87 ;  /* 0x000000ffff267224 */ /* 0x000fe200078e0057 */
[----:B------:R-:W0:Y:S01]  /*3490*/  MUFU.EX2 R46, R46 ;  /* 0x0000002e002e7308 */ /* 0x000e220000000800 */
[----:B--2---:R-:W-:Y:S01]  /*34a0*/  FADD.FTZ R8, R42, R43 ;  /* 0x0000002b2a087221 */ /* 0x004fe20000010000 */
[----:B------:R-:W-:Y:S01]  /*34b0*/  FADD.FTZ R12, R52, R45 ;  /* 0x0000002d340c7221 */ /* 0x000fe20000010000 */
[----:B------:R-:W-:-:S02]  /*34c0*/  IMAD.MOV.U32 R52, RZ, RZ, R87 ;  /* 0x000000ffff347224 */ /* 0x000fc400078e0057 */
[--C-:B------:R-:W-:Y:S02]  /*34d0*/  IMAD.MOV.U32 R35, RZ, RZ, R87.reuse ;  /* 0x000000ffff237224 */ /* 0x100fe400078e0057 */
[----:B------:R-:W-:Y:S01]  /*34e0*/  FADD.FTZ R45, R37, R12 ;  /* 0x0000000c252d7221 */ /* 0x000fe20000010000 */
[----:B------:R-:W-:Y:S01]  /*34f0*/  IMAD.MOV.U32 R37, RZ, RZ, R87 ;  /* 0x000000ffff257224 */ /* 0x000fe200078e0057 */
[----:B------:R2:W3:Y:S01]  /*3500*/  MUFU.EX2 R147, R28 ;  /* 0x0000001c00937308 */ /* 0x0004e20000000800 */
[C---:B-1----:R-:W-:Y:S01]  /*3510*/  FADD.FTZ R43, R145.reuse, R8 ;  /* 0x00000008912b7221 */ /* 0x042fe20000010000 */
[----:B------:R-:W-:Y:S01]  /*3520*/  FADD.FTZ R12, R56, R45 ;  /* 0x0000002d380c7221 */ /* 0x000fe20000010000 */
[----:B------:R-:W-:Y:S01]  /*3530*/  F2FP.BF16.F32.PACK_AB R145, R145, R42 ;  /* 0x0000002a9191723e */ /* 0x000fe200000010ff */
[----:B------:R-:W-:Y:S01]  /*3540*/  IMAD.MOV.U32 R42, RZ, RZ, R87 ;  /* 0x000000ffff2a7224 */ /* 0x000fe200078e0057 */
[-C--:B------:R-:W-:Y:S01]  /*3550*/  MOV R56, R87.reuse ;  /* 0x0000005700387202 */ /* 0x080fe20000000f00 */
[----:B------:R-:W-:Y:S01]  /*3560*/  FADD.FTZ R11, R21, R12 ;  /* 0x0000000c150b7221 */ /* 0x000fe20000010000 */
[----:B------:R-:W-:Y:S01]  /*3570*/  MOV R45, R87 ;  /* 0x00000057002d7202 */ /* 0x000fe20000000f00 */
[----:B------:R-:W1:Y:S01]  /*3580*/  MUFU.EX2 R50, R50 ;  /* 0x0000003200327308 */ /* 0x000e620000000800 */
[----:B0-----:R-:W-:Y:S01]  /*3590*/  FADD.FTZ R8, R46, R43 ;  /* 0x0000002b2e087221 */ /* 0x001fe20000010000 */
[----:B------:R-:W-:Y:S01]  /*35a0*/  FADD.FTZ R12, R60, R11 ;  /* 0x0000000b3c0c7221 */ /* 0x000fe20000010000 */
[----:B--2---:R-:W-:-:S02]  /*35b0*/  IMAD.MOV.U32 R28, RZ, RZ, R87 ;  /* 0x000000ffff1c7224 */ /* 0x004fc400078e0057 */
[----:B------:R-:W-:-:S03]  /*35c0*/  IMAD.MOV.U32 R24, RZ, RZ, R87 ;  /* 0x000000ffff187224 */ /* 0x000fc600078e0057 */
[----:B------:R0:W2:Y:S01]  /*35d0*/  MUFU.EX2 R149, R32 ;  /* 0x0000002000957308 */ /* 0x0000a20000000800 */
[C---:B---3--:R-:W-:Y:S01]  /*35e0*/  FADD.FTZ R43, R147.reuse, R8 ;  /* 0x00000008932b7221 */ /* 0x048fe20000010000 */
[----:B------:R-:W-:Y:S01]  /*35f0*/  F2FP.BF16.F32.PACK_AB R147, R147, R46 ;  /* 0x0000002e9393723e */ /* 0x000fe200000010ff */
[----:B------:R-:W-:-:S05]  /*3600*/  IMAD.MOV.U32 R46, RZ, RZ, R87 ;  /* 0x000000ffff2e7224 */ /* 0x000fca00078e0057 */
[----:B------:R-:W3:Y:S01]  /*3610*/  MUFU.EX2 R54, R54 ;  /* 0x0000003600367308 */ /* 0x000ee20000000800 */
[----:B-1----:R-:W-:Y:S01]  /*3620*/  FADD.FTZ R8, R50, R43 ;  /* 0x0000002b32087221 */ /* 0x002fe20000010000 */
[--C-:B------:R-:W-:Y:S02]  /*3630*/  IMAD.MOV.U32 R43, RZ, RZ, R87.reuse ;  /* 0x000000ffff2b7224 */ /* 0x100fe400078e0057 */
[----:B0-----:R-:W-:-:S04]  /*3640*/  IMAD.MOV.U32 R32, RZ, RZ, R87 ;  /* 0x000000ffff207224 */ /* 0x001fc800078e0057 */
[----:B------:R0:W1:Y:S01]  /*3650*/  MUFU.EX2 R151, R36 ;  /* 0x0000002400977308 */ /* 0x0000620000000800 */
[C---:B--2---:R-:W-:Y:S01]  /*3660*/  FADD.FTZ R9, R149.reuse, R8 ;  /* 0x0000000895097221 */ /* 0x044fe20000010000 */
[----:B------:R-:W-:Y:S01]  /*3670*/  F2FP.BF16.F32.PACK_AB R149, R149, R50 ;  /* 0x000000329595723e */ /* 0x000fe200000010ff */
[----:B------:R-:W-:-:S05]  /*3680*/  IMAD.MOV.U32 R50, RZ, RZ, R87 ;  /* 0x000000ffff327224 */ /* 0x000fca00078e0057 */
[----:B------:R-:W2:Y:S01]  /*3690*/  MUFU.EX2 R39, R96 ;  /* 0x0000006000277308 */ /* 0x000ea20000000800 */
[----:B---3--:R-:W-:Y:S01]  /*36a0*/  FADD.FTZ R8, R54, R9 ;  /* 0x0000000936087221 */ /* 0x008fe20000010000 */
[----:B0-----:R-:W-:-:S06]  /*36b0*/  IMAD.MOV.U32 R36, RZ, RZ, R87 ;  /* 0x000000ffff247224 */ /* 0x001fcc00078e0057 */
[----:B------:R-:W0:Y:S01]  /*36c0*/  MUFU.EX2 R58, R58 ;  /* 0x0000003a003a7308 */ /* 0x000e220000000800 */
[C---:B-1----:R-:W-:Y:S01]  /*36d0*/  FADD.FTZ R9, R151.reuse, R8 ;  /* 0x0000000897097221 */ /* 0x042fe20000010000 */
[----:B------:R-:W-:Y:S01]  /*36e0*/  F2FP.BF16.F32.PACK_AB R151, R151, R54 ;  /* 0x000000369797723e */ /* 0x000fe200000010ff */
[----:B------:R-:W-:-:S05]  /*36f0*/  IMAD.MOV.U32 R54, RZ, RZ, R87 ;  /* 0x000000ffff367224 */ /* 0x000fca00078e0057 */
[----:B------:R-:W1:Y:S01]  /*3700*/  MUFU.EX2 R98, R98 ;  /* 0x0000006200627308 */ /* 0x000e620000000800 */
[C---:B--2---:R-:W-:Y:S01]  /*3710*/  FADD.FTZ R11, R39.reuse, R12 ;  /* 0x0000000c270b7221 */ /* 0x044fe20000010000 */
[----:B------:R-:W-:Y:S01]  /*3720*/  F2FP.BF16.F32.PACK_AB R154, R39, R60 ;  /* 0x0000003c279a723e */ /* 0x000fe200000010ff */
[--C-:B------:R-:W-:Y:S02]  /*3730*/  IMAD.MOV.U32 R60, RZ, RZ, R87.reuse ;  /* 0x000000ffff3c7224 */ /* 0x100fe400078e0057 */
[----:B------:R-:W-:-:S03]  /*3740*/  IMAD.MOV.U32 R39, RZ, RZ, R87 ;  /* 0x000000ffff277224 */ /* 0x000fc600078e0057 */
        /* <DEDUP_REMOVED lines=8> */
[----:B------:R-:W-:-:S05]  /*37d0*/  IMAD.MOV.U32 R58, RZ, RZ, R87 ;  /* 0x000000ffff3a7224 */ /* 0x000fca00078e0057 */
[----:B------:R-:W2:Y:S01]  /*37e0*/  MUFU.EX2 R102, R102 ;  /* 0x0000006600667308 */ /* 0x000ea20000000800 */
[C---:B0-----:R-:W-:Y:S01]  /*37f0*/  FADD.FTZ R11, R25.reuse, R12 ;  /* 0x0000000c190b7221 */ /* 0x041fe20000010000 */
[----:B------:R-:W-:Y:S01]  /*3800*/  F2FP.BF16.F32.PACK_AB R156, R25, R98 ;  /* 0x00000062199c723e */ /* 0x000fe200000010ff */
[----:B------:R-:W-:-:S05]  /*3810*/  IMAD.MOV.U32 R25, RZ, RZ, R87 ;  /* 0x000000ffff197224 */ /* 0x000fca00078e0057 */
[----:B------:R0:W3:Y:S01]  /*3820*/  MUFU.EX2 R155, R64 ;  /* 0x00000040009b7308 */ /* 0x0000e20000000800 */
[----:B-1----:R-:W-:-:S07]  /*3830*/  FADD.FTZ R8, R62, R9 ;  /* 0x000000093e087221 */ /* 0x002fce0000010000 */
[----:B------:R-:W1:Y:S01]  /*3840*/  MUFU.EX2 R66, R66 ;  /* 0x0000004200427308 */ /* 0x000e620000000800 */
[----:B--2---:R-:W-:Y:S01]  /*3850*/  FADD.FTZ R12, R102, R11 ;  /* 0x0000000b660c7221 */ /* 0x004fe20000010000 */
[----:B0-----:R-:W-:-:S06]  /*3860*/  IMAD.MOV.U32 R64, RZ, RZ, R87 ;  /* 0x000000ffff407224 */ /* 0x001fcc00078e0057 */
[----:B------:R0:W2:Y:S01]  /*3870*/  MUFU.EX2 R157, R68 ;  /* 0x00000044009d7308 */ /* 0x0000a20000000800 */
[C---:B---3--:R-:W-:Y:S01]  /*3880*/  FADD.FTZ R11, R155.reuse, R8 ;  /* 0x000000089b0b7221 */ /* 0x048fe20000010000 */
[----:B------:R-:W-:Y:S01]  /*3890*/  F2FP.BF16.F32.PACK_AB R155, R155, R62 ;  /* 0x0000003e9b9b723e */ /* 0x000fe200000010ff */
[----:B------:R-:W-:-:S05]  /*38a0*/  IMAD.MOV.U32 R62, RZ, RZ, R87 ;  /* 0x000000ffff3e7224 */ /* 0x000fca00078e0057 */
[----:B------:R-:W3:Y:S01]  /*38b0*/  MUFU.EX2 R70, R70 ;  /* 0x0000004600467308 */ /* 0x000ee20000000800 */
[----:B-1----:R-:W-:Y:S01]  /*38c0*/  FADD.FTZ R8, R66, R11 ;  /* 0x0000000b42087221 */ /* 0x002fe20000010000 */
[----:B0-----:R-:W-:-:S06]  /*38d0*/  IMAD.MOV.U32 R68, RZ, RZ, R87 ;  /* 0x000000ffff447224 */ /* 0x001fcc00078e0057 */
[----:B------:R-:W0:Y:S01]  /*38e0*/  MUFU.EX2 R29, R29 ;  /* 0x0000001d001d7308 */ /* 0x000e220000000800 */
[C---:B--2---:R-:W-:Y:S01]  /*38f0*/  FADD.FTZ R11, R157.reuse, R8 ;  /* 0x000000089d0b7221 */ /* 0x044fe20000010000 */
[----:B------:R-:W-:Y:S01]  /*3900*/  F2FP.BF16.F32.PACK_AB R157, R157, R66 ;  /* 0x000000429d9d723e */ /* 0x000fe200000010ff */
[----:B------:R-:W-:-:S05]  /*3910*/  IMAD.MOV.U32 R66, RZ, RZ, R87 ;  /* 0x000000ffff427224 */ /* 0x000fca00078e0057 */
[----:B------:R-:W1:Y:S01]  /*3920*/  MUFU.EX2 R41, R41 ;  /* 0x0000002900297308 */ /* 0x000e620000000800 */
[----:B---3--:R-:W-:Y:S01]  /*3930*/  FADD.FTZ R8, R70, R11 ;  /* 0x0000000b46087221 */ /* 0x008fe20000010000 */
[----:B------:R-:W-:Y:S02]  /*3940*/  IMAD.MOV.U32 R11, RZ, RZ, 0x3f800000 ;  /* 0x3f800000ff0b7424 */ /* 0x000fe400078e00ff */
[C---:B0-----:R-:W-:Y:S01]  /*3950*/  FADD.FTZ R9, R29.reuse, R12 ;  /* 0x0000000c1d097221 */ /* 0x041fe20000010000 */
[----:B------:R-:W-:Y:S01]  /*3960*/  F2FP.BF16.F32.PACK_AB R158, R29, R102 ;  /* 0x000000661d9e723e */ /* 0x000fe200000010ff */
[----:B------:R-:W-:Y:S02]  /*3970*/  IMAD.MOV.U32 R12, RZ, RZ, 0x3f800000 ;  /* 0x3f800000ff0c7424 */ /* 0x000fe400078e00ff */
[--C-:B------:R-:W-:Y:S02]  /*3980*/  IMAD.MOV.U32 R29, RZ, RZ, R87.reuse ;  /* 0x000000ffff1d7224 */ /* 0x100fe400078e0057 */
[C---:B-1----:R-:W-:Y:S01]  /*3990*/  FADD.FTZ R8, R41.reuse, R8 ;  /* 0x0000000829087221 */ /* 0x042fe20000010000 */
[----:B------:R-:W-:Y:S01]  /*39a0*/  F2FP.BF16.F32.PACK_AB R159, R41, R70 ;  /* 0x00000046299f723e */ /* 0x000fe200000010ff */
[----:B------:R-:W-:-:S02]  /*39b0*/  IMAD.MOV.U32 R70, RZ, RZ, R87 ;  /* 0x000000ffff467224 */ /* 0x000fc400078e0057 */
[----:B------:R-:W-:Y:S01]  /*39c0*/  IMAD.MOV.U32 R41, RZ, RZ, R87 ;  /* 0x000000ffff297224 */ /* 0x000fe200078e0057 */
[----:B------:R-:W-:Y:S06]  /*39d0*/  @!P1 BRA `(.L_x_194) ;  /* 0x0000001c00b09947 */ /* 0x000fec0003800000 */
[----:B------:R-:W-:Y:S01]  /*39e0*/  MOV R15, R10 ;  /* 0x0000000a000f7202 */ /* 0x000fe20000000f00 */
[----:B------:R-:W-:Y:S01]  /*39f0*/  IMAD.MOV.U32 R13, RZ, RZ, R0 ;  /* 0x000000ffff0d7224 */ /* 0x000fe200078e0000 */
[----:B------:R-:W-:Y:S01]  /*3a00*/  CS2R R86, SRZ ;  /* 0x0000000000567805 */ /* 0x000fe2000001ff00 */
[----:B------:R-:W-:Y:S01]  /*3a10*/  IMAD.MOV.U32 R11, RZ, RZ, 0x3f800000 ;  /* 0x3f800000ff0b7424 */ /* 0x000fe200078e00ff */
        /* <DEDUP_REMOVED lines=31> */
[----:B------:R-:W-:Y:S01]  /*3c10*/  UMOV UR4, UR40 ;  /* 0x0000002800047c82 */ /* 0x000fe20008000000 */
[----:B------:R-:W-:Y:S01]  /*3c20*/  UMOV UR5, UR39 ;  /* 0x0000002700057c82 */ /* 0x000fe20008000000 */
[----:B------:R-:W-:-:S05]  /*3c30*/  UMOV UR6, UR38 ;  /* 0x0000002600067c82 */ /* 0x000fca0008000000 */
.L_x_205:
[----:B------:R-:W-:-:S04]  /*3c40*/  UISETP.NE.AND UP0, UPT, UR6, 0x1, UPT ;  /* 0x000000010600788c */ /* 0x000fc8000bf05270 */
[----:B------:R-:W-:-:S04]  /*3c50*/  USEL UR39, URZ, 0x1, UP0 ;  /* 0x000000013f277887 */ /* 0x000fc80008000000 */
[----:B------:R-:W-:Y:S01]  /*3c60*/  ULOP3.LUT UR39, UR5, UR39, URZ, 0x3c, !UPT ;  /* 0x0000002705277292 */ /* 0x000fe2000f8e3c3f */
[----:B------:R-:W-:Y:S11]  /*3c70*/  @!P0 BRA `(.L_x_195) ;  /* 0x0000000000048947 */ /* 0x000ff60003800000 */
[----:B------:R-:W-:Y:S01]  /*3c80*/  BPT.TRAP 0x1 ;  /* 0x000000040000795c */ /* 0x000fe20000300000 */
.L_x_195:
[----:B------:R-:W0:Y:S01]  /*3c90*/  S2UR UR11, SR_CgaCtaId ;  /* 0x00000000000b79c3 */ /* 0x000e220000008800 */
[----:B------:R-:W-:Y:S01]  /*3ca0*/  UIADD3 UR38, UR6, 0x1, URZ ;  /* 0x0000000106267890 */ /* 0x000fe2000fffe03f */
[----:B------:R-:W-:Y:S01]  /*3cb0*/  IMAD.U32 R0, RZ, RZ, UR39 ;  /* 0x00000027ff007e24 */ /* 0x000fe2000f8e00ff */
[----:B------:R-:W-:Y:S02]  /*3cc0*/  UMOV UR7, 0x400 ;  /* 0x0000040000077882 */ /* 0x000fe40000000000 */
[----:B------:R-:W-:Y:S02]  /*3cd0*/  UISETP.NE.AND UP0, UPT, UR38, 0x2, UPT ;  /* 0x000000022600788c */ /* 0x000fe4000bf05270 */
[----:B------:R-:W-:Y:S02]  /*3ce0*/  SHF.L.U32 R0, R0, 0x1f, RZ ;  /* 0x0000001f00007819 */ /* 0x000fe400000006ff */
[----:B------:R-:W-:Y:S02]  /*3cf0*/  USEL UR38, UR38, URZ, UP0 ;  /* 0x0000003f26267287 */ /* 0x000fe40008000000 */
[----:B0-----:R-:W-:-:S04]  /*3d00*/  ULEA UR7, UR11, UR7, 0x18 ;  /* 0x000000070b077291 */ /* 0x001fc8000f8ec03f */
[----:B------:R-:W-:-:S09]  /*3d10*/  ULEA UR8, UR38, UR7, 0x3 ;  /* 0x0000000726087291 */ /* 0x000fd2000f8e183f */
[----:B------:R0:W1:Y:S01]  /*3d20*/  SYNCS.PHASECHK.TRANS64.TRYWAIT P1, [UR8+0x2a830], R0 ;  /* 0x02a83000ff0075a7 */ /* 0x0000620008020148 */
[----:B------:R-:W-:Y:S05]  /*3d30*/  @!P0 BRA `(.L_x_196) ;  /* 0x0000000000048947 */ /* 0x000fea0003800000 */
[----:B------:R-:W-:Y:S01]  /*3d40*/  BPT.TRAP 0x1 ;  /* 0x000000040000795c */ /* 0x000fe20000300000 */
.L_x_196:
[----:B-1----:R-:W-:Y:S05]  /*3d50*/  @P1 BRA `(.L_x_197) ;  /* 0x0000000000081947 */ /* 0x002fea0003800000 */
[----:B------:R-:W1:Y:S02]  /*3d60*/  SYNCS.PHASECHK.TRANS64.TRYWAIT P1, [UR8+0x2a830], R0 ;  /* 0x02a83000ff0075a7 */ /* 0x000e640008020148 */
[----:B-1----:R-:W-:Y:S05]  /*3d70*/  @!P1 BRA `(.L_x_198) ;  /* 0x000000b000fc9947 */ /* 0x002fea0003800000 */
.L_x_197:
[----:B------:R-:W-:Y:S01]  /*3d80*/  R2UR UR40, R4 ;  /* 0x00000000042872ca */ /* 0x000fe200000e0000 */
[----:B------:R-:W-:Y:S01]  /*3d90*/  UIMAD UR9, UR38, 0x900, UR10 ;  /* 0x00000900260978a4 */ /* 0x000fe2000f8e020a */
[----:B------:R-:W-:Y:S01]  /*3da0*/  R2UR UR41, R5 ;  /* 0x00000000052972ca */ /* 0x000fe200000e0000 */
[----:B------:R-:W-:Y:S01]  /*3db0*/  WARPGROUP.ARRIVE ;  /* 0x00000000000079c5 */ /* 0x000fe20000000000 */
[----:B------:R-:W-:Y:S01]  /*3dc0*/  UMOV UR43, 0x40000040 ;  /* 0x40000040002b7882 */ /* 0x000fe20000000000 */
[----:B------:R-:W-:Y:S01]  /*3dd0*/  UIADD3 UR14, UR9, 0x302, URZ ;  /* 0x00000302090e7890 */ /* 0x000fe2000fffe03f */
[-C--:B------:R-:W-:Y:S01]  /*3de0*/  FMUL.FTZ R24, R24, R12.reuse ;  /* 0x0000000c18187220 */ /* 0x080fe20000410000 */
[----:B------:R-:W-:Y:S01]  /*3df0*/  UMOV UR15, 0x40000040 ;  /* 0x40000040000f7882 */ /* 0x000fe20000000000 */
[----:B------:R-:W-:Y:S01]  /*3e00*/  UMOV UR42, UR9 ;  /* 0x00000009002a7c82 */ /* 0x000fe20008000000 */
[----:B------:R-:W-:Y:S01]  /*3e10*/  UIADD3 UR18, UR9, 0x304, URZ ;  /* 0x0000030409127890 */ /* 0x000fe2000fffe03f */
[-C--:B------:R-:W-:Y:S01]  /*3e20*/  FMUL.FTZ R25, R25, R12.reuse ;  /* 0x0000000c19197220 */ /* 0x080fe20000410000 */
[----:B------:R-:W-:Y:S01]  /*3e30*/  UMOV UR19, 0x40000040 ;  /* 0x4000004000137882 */ /* 0x000fe20000000000 */
[----:B------:R-:W-:Y:S01]  /*3e40*/  UIADD3 UR22, UR9, 0x306, URZ ;  /* 0x0000030609167890 */ /* 0x000fe2000fffe03f */
[-C--:B------:R-:W-:Y:S01]  /*3e50*/  FMUL.FTZ R28, R28, R12.reuse ;  /* 0x0000000c1c1c7220 */ /* 0x080fe20000410000 */
[----:B------:R-:W-:Y:S01]  /*3e60*/  UMOV UR23, 0x40000040 ;  /* 0x4000004000177882 */ /* 0x000fe20000000000 */
[----:B------:R-:W-:Y:S01]  /*3e70*/  HGMMA.64x96x16.F32.BF16 R88, gdesc[UR40], RZ, !UPT, gsb0 ;  /* 0x01600000285879f0 */ /* 0x000fe2000c0018ff */
[----:B------:R-:W-:Y:S01]  /*3e80*/  R2UR UR40, R6 ;  /* 0x00000000062872ca */ /* 0x000fe200000e0000 */
[----:B------:R-:W-:Y:S01]  /*3e90*/  UIADD3 UR42, UR9, 0x2, URZ ;  /* 0x00000002092a7890 */ /* 0x000fe2000fffe03f */
[----:B------:R-:W-:Y:S01]  /*3ea0*/  R2UR UR41, R7 ;  /* 0x00000000072972ca */ /* 0x000fe200000e0000 */
[----:B------:R-:W-:Y:S01]  /*3eb0*/  UMOV UR43, 0x40000040 ;  /* 0x40000040002b7882 */ /* 0x000fe20000000000 */
[----:B------:R-:W-:Y:S01]  /*3ec0*/  UIADD3 UR26, UR9, 0x600, URZ ;  /* 0x00000600091a7890 */ /* 0x000fe2000fffe03f */
[-C--:B------:R-:W-:Y:S01]  /*3ed0*/  FMUL.FTZ R29, R29, R12.reuse ;  /* 0x0000000c1d1d7220 */ /* 0x080fe20000410000 */
[----:B------:R-:W-:Y:S01]  /*3ee0*/  UMOV UR27, 0x40000040 ;  /* 0x40000040001b7882 */ /* 0x000fe20000000000 */
[----:B------:R-:W-:Y:S01]  /*3ef0*/  UIADD3 UR30, UR9, 0x602, URZ ;  /* 0x00000602091e7890 */ /* 0x000fe2000fffe03f */
[-C--:B------:R-:W-:Y:S01]  /*3f00*/  FMUL.FTZ R32, R32, R12.reuse ;  /* 0x0000000c20207220 */ /* 0x080fe20000410000 */
[----:B------:R-:W-:Y:S01]  /*3f10*/  UMOV UR31, 0x40000040 ;  /* 0x40000040001f7882 */ /* 0x000fe20000000000 */
        /* <DEDUP_REMOVED lines=63> */
[----:B------:R-:W-:Y:S01]  /*4310*/  HGMMA.64x96x16.F32.BF16 R88, gdesc[UR40], R88, gsb0 ;  /* 0x01600000285879f0 */ /* 0x000fe20008001858 */
[----:B------:R-:W-:Y:S01]  /*4320*/  UIADD3 UR42, UR9, 0x4, URZ ;  /* 0x00000004092a7890 */ /* 0x000fe2000fffe03f */
[----:B------:R-:W-:Y:S01]  /*4330*/  UMOV UR40, UR56 ;  /* 0x0000003800287c82 */ /* 0x000fe20008000000 */
[----:B------:R-:W-:Y:S01]  /*4340*/  UMOV UR41, UR57 ;  /* 0x0000003900297c82 */ /* 0x000fe20008000000 */
[----:B------:R-:W-:Y:S01]  /*4350*/  UMOV UR43, 0x40000040 ;  /* 0x40000040002b7882 */ /* 0x000fe20000000000 */
[----:B------:R-:W-:Y:S02]  /*4360*/  WARPGROUP.DEPBAR.LE gsb0, 0x0 ;  /* 0x00008000000079c5 */ /* 0x000fe40000010000 */
        /* <DEDUP_REMOVED lines=44> */
.L_x_199:
[----:B------:R-:W-:Y:S01]  /*4630*/  ULEA UR9, UR6, UR7, 0x3 ;  /* 0x0000000706097291 */ /* 0x000fe2000f8e183f */
[----:B01----:R-:W-:-:S05]  /*4640*/  IMAD.U32 R0, RZ, RZ, UR5 ;  /* 0x00000005ff007e24 */ /* 0x003fca000f8e00ff */
[----:B------:R-:W-:-:S04]  /*4650*/  SHF.L.U32 R0, R0, 0x1f, RZ ;  /* 0x0000001f00007819 */ /* 0x000fc800000006ff */
[----:B------:R0:W1:Y:S01]  /*4660*/  SYNCS.PHASECHK.TRANS64.TRYWAIT P1, [UR9+0x2a850], R0 ;  /* 0x02a85000ff0075a7 */ /* 0x0000620008020149 */
[----:B------:R-:W-:Y:S05]  /*4670*/  @!P0 BRA `(.L_x_200) ;  /* 0x0000000000048947 */ /* 0x000fea0003800000 */
[----:B------:R-:W-:Y:S01]  /*4680*/  BPT.TRAP 0x1 ;  /* 0x000000040000795c */ /* 0x000fe20000300000 */
.L_x_200:
[----:B-1----:R-:W-:Y:S05]  /*4690*/  @P1 BRA `(.L_x_201) ;  /* 0x0000000000081947 */ /* 0x002fea0003800000 */
[----:B------:R-:W1:Y:S02]  /*46a0*/  SYNCS.PHASECHK.TRANS64.TRYWAIT P1, [UR9+0x2a850], R0 ;  /* 0x02a85000ff0075a7 */ /* 0x000e640008020149 */
[----:B-1----:R-:W-:Y:S05]  /*46b0*/  @!P1 BRA `(.L_x_202) ;  /* 0x000000a800c49947 */ /* 0x002fea0003800000 */
.L_x_201:
[----:B------:R-:W-:Y:S01]  /*46c0*/  UIADD3 UR7, UR7, 0x400, URZ ;  /* 0x0000040007077890 */ /* 0x000fe2000fffe03f */
[----:B------:R-:W-:-:S03]  /*46d0*/  WARPGROUP.ARRIVE ;  /* 0x00000000000079c5 */ /* 0x000fc60000000000 */
[----:B------:R-:W-:-:S04]  /*46e0*/  USHF.R.U32.HI UR7, URZ, 0x4, UR7 ;  /* 0x000000043f077899 */ /* 0x000fc80008011607 */
[----:B------:R-:W-:-:S04]  /*46f0*/  ULOP3.LUT UR7, UR7, 0x3fff, URZ, 0xc0, !UPT ;  /* 0x00003fff07077892 */ /* 0x000fc8000f8ec03f */
[----:B------:R-:W-:-:S03]  /*4700*/  ULOP3.LUT UR5, UR7, 0x3000000, URZ, 0xfc, !UPT ;  /* 0x0300000007057892 */ /* 0x000fc6000f8efc3f */
[----:B------:R-:W-:Y:S01]  /*4710*/  UMOV UR7, 0x40000040 ;  /* 0x4000004000077882 */ /* 0x000fe20000000000 */
[----:B------:R-:W-:-:S07]  /*4720*/  UIMAD UR5, UR6, 0x600, UR5 ;  /* 0x00000600060578a4 */ /* 0x000fce000f8e0205 */
[----:B------:R-:W-:Y:S02]  /*4730*/  UMOV UR6, UR5 ;  /* 0x0000000500067c82 */ /* 0x000fe40008000000 */
        /* <DEDUP_REMOVED lines=25> */
[----:B------:R-:W-:Y:S03]  /*48d0*/  HGMMA.64x128x16.F32.BF16 R24, R156, gdesc[UR4].tnspB, R24, gsb0 ;  /* 0x41e000049c187df0 */ /* 0x000fe60008001818 */
[----:B------:R-:W-:Y:S02]  /*48e0*/  WARPGROUP.DEPBAR.LE gsb0, 0x0 ;  /* 0x00008000000079c5 */ /* 0x000fe40000010000 */
[----:B------:R-:W-:Y:S05]  /*48f0*/  @!P0 BRA `(.L_x_203) ;  /* 0x0000000000048947 */ /* 0x000fea0003800000 */
[----:B------:R-:W-:Y:S01]  /*4900*/  BPT.TRAP 0x1 ;  /* 0x000000040000795c */ /* 0x000fe20000300000 */
.L_x_203:
[----:B01----:R-:W-:Y:S01]  /*4910*/  FMNMX.FTZ R0, R88, R13, !PT ;  /* 0x0000000d58007209 */ /* 0x003fe20007810000 */
[----:B------:R-:W-:Y:S01]  /*4920*/  UIADD3 UR8, UR8, 0x2a840, URZ ;  /* 0x0002a84008087890 */ /* 0x000fe2000fffe03f */
[----:B------:R-:W-:Y:S02]  /*4930*/  FMNMX.FTZ R10, R90, R15, !PT ;  /* 0x0000000f5a0a7209 */ /* 0x000fe40007810000 */
[----:B------:R-:W-:Y:S01]  /*4940*/  FMNMX.FTZ R3, R89, R0, !PT ;  /* 0x0000000059037209 */ /* 0x000fe20007810000 */
        /* <DEDUP_REMOVED lines=56> */
[C---:B------:R-:W-:Y:S01]  /*4cd0*/  FADD.FTZ R136, -R0.reuse, R13 ;  /* 0x0000000d00887221 */ /* 0x040fe20000010100 */
[----:B-1----:R-:W-:-:S03]  /*4ce0*/  FMUL.FTZ R204, R0, R3 ;  /* 0x0000000300cc7220 */ /* 0x002fc60000410000 */
[-C--:B------:R-:W-:Y:S01]  /*4cf0*/  FMUL.FTZ R21, R136, R3.reuse ;  /* 0x0000000388157220 */ /* 0x080fe20000410000 */
[C---:B------:R-:W-:Y:S01]  /*4d00*/  FADD.FTZ R136, -R10.reuse, R15 ;  /* 0x0000000f0a887221 */ /* 0x040fe20000010100 */
[-C--:B------:R-:W-:Y:S01]  /*4d10*/  FMUL.FTZ R14, R10, R3.reuse ;  /* 0x000000030a0e7220 */ /* 0x080fe20000410000 */
[-C--:B------:R-:W-:Y:S01]  /*4d20*/  FFMA.FTZ R13, R88, R3.reuse, -R204 ;  /* 0x00000003580d7223 */ /* 0x080fe200000108cc */
[----:B------:R0:W-:Y:S01]  /*4d30*/  MUFU.EX2 R12, R21 ;  /* 0x00000015000c7308 */ /* 0x0001e20000000800 */
[-C--:B------:R-:W-:Y:S01]  /*4d40*/  FMUL.FTZ R11, R136, R3.reuse ;  /* 0x00000003880b7220 */ /* 0x080fe20000410000 */
        /* <DEDUP_REMOVED lines=10> */
[-C--:B0-----:R-:W-:Y:S01]  /*4df0*/  FFMA.FTZ R21, R97, R3.reuse, -R204 ;  /* 0x0000000361157223 */ /* 0x081fe200000108cc */
        /* <DEDUP_REMOVED lines=10> */
[----:B------:R-:W-:Y:S01]  /*4ea0*/  FFMA.FTZ R146, R108, R3, -R204 ;  /* 0x000000036c927223 */ /* 0x000fe200000108cc */
        /* <DEDUP_REMOVED lines=15> */
[-C--:B------:R-:W-:Y:S01]  /*4fa0*/  FFMA.FTZ R153, R122, R3.reuse, -R14 ;  /* 0x000000037a997223 */ /* 0x080fe2000001080e */
[----:B------:R-:W2:Y:S01]  /*4fb0*/  MUFU.EX2 R137, R137 ;  /* 0x0000008900897308 */ /* 0x000ea20000000800 */
[----:B0-----:R-:W-:Y:S01]  /*4fc0*/  FFMA.FTZ R8, R11, R8, R20 ;  /* 0x000000080b087223 */ /* 0x001fe20000010014 */
[-CC-:B------:R-:W-:Y:S01]  /*4fd0*/  FFMA.FTZ R109, R121, R3.reuse, -R204.reuse ;  /* 0x00000003796d7223 */ /* 0x180fe200000108cc */
[-C--:B------:R-:W-:Y:S01]  /*4fe0*/  FFMA.FTZ R154, R124, R3.reuse, -R204 ;  /* 0x000000037c9a7223 */ /* 0x080fe200000108cc */
[-C--:B------:R-:W-:Y:S01]  /*4ff0*/  FFMA.FTZ R155, R126, R3.reuse, -R14 ;  /* 0x000000037e9b7223 */ /* 0x080fe2000001080e */
[-C--:B------:R-:W-:Y:S01]  /*5000*/  FFMA.FTZ R113, R125, R3.reuse, -R204 ;  /* 0x000000037d717223 */ /* 0x080fe200000108cc */
[-C--:B------:R-:W-:Y:S01]  /*5010*/  FFMA.FTZ R127, R127, R3.reuse, -R14 ;  /* 0x000000037f7f7223 */ /* 0x080fe2000001080e */
[-C--:B------:R-:W-:Y:S01]  /*5020*/  FFMA.FTZ R156, R128, R3.reuse, -R204 ;  /* 0x00000003809c7223 */ /* 0x080fe200000108cc */
[----:B------:R-:W0:Y:S01]  /*5030*/  MUFU.EX2 R138, R138 ;  /* 0x0000008a008a7308 */ /* 0x000e220000000800 */
[----:B-1----:R-:W-:Y:S01]  /*5040*/  FADD.FTZ R9, R136, R9 ;  /* 0x0000000988097221 */ /* 0x002fe20000010000 */
[-C--:B------:R-:W-:Y:S01]  /*5050*/  FFMA.FTZ R130, R130, R3.reuse, -R14 ;  /* 0x0000000382827223 */ /* 0x080fe2000001080e */
[-C--:B------:R-:W-:Y:S01]  /*5060*/  FFMA.FTZ R117, R129, R3.reuse, -R204 ;  /* 0x0000000381757223 */ /* 0x080fe200000108cc */
[-C--:B------:R-:W-:Y:S01]  /*5070*/  FFMA.FTZ R131, R131, R3.reuse, -R14 ;  /* 0x0000000383837223 */ /* 0x080fe2000001080e */
[-C--:B------:R-:W-:Y:S01]  /*5080*/  FFMA.FTZ R158, R132, R3.reuse, -R204 ;  /* 0x00000003849e7223 */ /* 0x080fe200000108cc */
[-C--:B------:R-:W-:Y:S01]  /*5090*/  FFMA.FTZ R134, R134, R3.reuse, -R14 ;  /* 0x0000000386867223 */ /* 0x080fe2000001080e */
[----:B------:R-:W-:Y:S01]  /*50a0*/  FFMA.FTZ R121, R133, R3, -R204 ;  /* 0x0000000385797223 */ /* 0x000fe200000108cc */
        /* <DEDUP_REMOVED lines=16> */
[-CC-:B------:R-:W-:Y:S01]  /*51b0*/  FFMA.FTZ R102, R123, R3.reuse, -R14.reuse ;  /* 0x000000037b667223 */ /* 0x180fe2000001080e */
[----:B------:R-:W-:-:S05]  /*51c0*/  FFMA.FTZ R14, R135, R3, -R14 ;  /* 0x00000003870e7223 */ /* 0x000fca000001080e */
        /* <DEDUP_REMOVED lines=69> */
[----:B--2---:R-:W-:Y:S01]  /*5620*/  FADD.FTZ R8, R159, R8 ;  /* 0x000000089f087221 */ /* 0x004fe20000010000 */
[----:B0-----:R-:W-:-:S03]  /*5630*/  FADD.FTZ R9, R121, R104 ;  /* 0x0000006879097221 */ /* 0x001fc60000010000 */
[----:B-1----:R-:W-:Y:S01]  /*5640*/  FADD.FTZ R8, R14, R8 ;  /* 0x000000080e087221 */ /* 0x002fe20000010000 */
[----:B------:R-:W-:Y:S06]  /*5650*/  @!P0 BRA `(.L_x_204) ;  /* 0x0000000000048947 */ /* 0x000fec0003800000 */
[----:B------:R-:W-:Y:S01]  /*5660*/  BPT.TRAP 0x1 ;  /* 0x000000040000795c */ /* 0x000fe20000300000 */
.L_x_204:
[----:B------:R-:W-:Y:S01]  /*5670*/  UISETP.GT.AND UP0, UPT, UR4, UR60, UPT ;  /* 0x0000003c0400728c */ /* 0x000fe2000bf04270 */
[----:B------:R-:W-:Y:S01]  /*5680*/  F2FP.BF16.F32.PACK_AB R136, R136, R13 ;  /* 0x0000000d8888723e */ /* 0x000fe200000010ff */
[----:B------:R-:W-:Y:S01]  /*5690*/  UIADD3 UR9, UR9, 0x2a860, URZ ;  /* 0x0002a86009097890 */ /* 0x000fe2000fffe03f */
[----:B------:R-:W-:Y:S01]  /*56a0*/  F2FP.BF16.F32.PACK_AB R138, R15, R138 ;  /* 0x0000008a0f8a723e */ /* 0x000fe200000010ff */
[----:B------:R-:W-:Y:S01]  /*56b0*/  UIADD3 UR4, UR4, -0x1, URZ ;  /* 0xffffffff04047890 */ /* 0x000fe2000fffe03f */
[----:B------:R-:W-:Y:S01]  /*56c0*/  F2FP.BF16.F32.PACK_AB R137, R137, R20 ;  /* 0x000000148989723e */ /* 0x000fe200000010ff */
[----:B------:R-:W-:Y:S01]  /*56d0*/  UPRMT UR9, UR11, 0x654, UR9 ;  /* 0x000006540b097896 */ /* 0x000fe20008000009 */
[----:B------:R-:W-:Y:S01]  /*56e0*/  PLOP3.LUT P1, PT, PT, PT, UP0, 0x80, 0x0 ;  /* 0x000000000000781c */ /* 0x000fe20003f2f008 */
[----:B------:R-:W-:Y:S01]  /*56f0*/  UMOV UR5, UR39 ;  /* 0x0000002700057c82 */ /* 0x000fe20008000000 */
[----:B------:R-:W-:Y:S01]  /*5700*/  UMOV UR6, UR38 ;  /* 0x0000002600067c82 */ /* 0x000fe20008000000 */
[----:B------:R-:W-:Y:S01]  /*5710*/  F2FP.BF16.F32.PACK_AB R139, R88, R139 ;  /* 0x0000008b588b723e */ /* 0x000fe200000010ff */
[----:B------:R-:W-:Y:S01]  /*5720*/  IMAD.MOV.U32 R15, RZ, RZ, R10 ;  /* 0x000000ffff0f7224 */ /* 0x000fe200078e000a */
[----:B------:R-:W-:Y:S01]  /*5730*/  F2FP.BF16.F32.PACK_AB R140, R21, R140 ;  /* 0x0000008c158c723e */ /* 0x000fe200000010ff */
[----:B------:R-:W-:Y:S01]  /*5740*/  IMAD.MOV.U32 R13, RZ, RZ, R0 ;  /* 0x000000ffff0d7224 */ /* 0x000fe200078e0000 */
[----:B------:R-:W-:Y:S01]  /*5750*/  F2FP.BF16.F32.PACK_AB R141, R90, R141 ;  /* 0x0000008d5a8d723e */ /* 0x000fe200000010ff */
[----:B------:R-:W-:Y:S01]  /*5760*/  SYNCS.ARRIVE.TRANS64.RED.A1T0 RZ, [UR9], RZ ;  /* 0x000000ffffff79a7 */ /* 0x000fe20008100409 */
        /* <DEDUP_REMOVED lines=17> */
[----:B------:R-:W-:Y:S01]  /*5880*/  F2FP.BF16.F32.PACK_AB R159, R14, R159 ;  /* 0x0000009f0e9f723e */ /* 0x000fe200000010ff */
[----:B------:R-:W-:Y:S06]  /*5890*/  @P1 BRA `(.L_x_205) ;  /* 0xffffffe000e81947 */ /* 0x000fec000383ffff */
.L_x_194:
        /* <DEDUP_REMOVED lines=67> */
.L_x_206:
[----:B------:R-:W0:Y:S01]  /*5cd0*/  S2UR UR8, SR_CgaCtaId ;  /* 0x00000000000879c3 */ /* 0x000e220000008800 */
[----:B------:R-:W-:Y:S01]  /*5ce0*/  UMOV UR4, 0x400 ;  /* 0x0000040000047882 */ /* 0x000fe20000000000 */
[----:B------:R-:W-:-:S05]  /*5cf0*/  IMAD.U32 R4, RZ, RZ, UR39 ;  /* 0x00000027ff047e24 */ /* 0x000fca000f8e00ff */
[----:B------:R-:W-:Y:S01]  /*5d00*/  SHF.L.U32 R4, R4, 0x1f, RZ ;  /* 0x0000001f04047819 */ /* 0x000fe200000006ff */
[----:B0-----:R-:W-:-:S04]  /*5d10*/  ULEA UR4, UR8, UR4, 0x18 ;  /* 0x0000000408047291 */ /* 0x001fc8000f8ec03f */
[----:B------:R-:W-:-:S09]  /*5d20*/  ULEA UR5, UR38, UR4, 0x3 ;  /* 0x0000000426057291 */ /* 0x000fd2000f8e183f */
[----:B------:R0:W1:Y:S01]  /*5d30*/  SYNCS.PHASECHK.TRANS64.TRYWAIT P1, [UR5+0x2a850], R4 ;  /* 0x02a85004ff0075a7 */ /* 0x0000620008020145 */
[----:B------:R-:W-:Y:S05]  /*5d40*/  @!P0 BRA `(.L_x_207) ;  /* 0x0000000000048947 */ /* 0x000fea0003800000 */
[----:B------:R-:W-:Y:S01]  /*5d50*/  BPT.TRAP 0x1 ;  /* 0x000000040000795c */ /* 0x000fe20000300000 */
.L_x_207:
[----:B-1----:R-:W-:Y:S05]  /*5d60*/  @P1 BRA `(.L_x_208) ;  /* 0x0000000000081947 */ /* 0x002fea0003800000 */
[----:B------:R-:W1:Y:S02]  /*5d70*/  SYNCS.PHASECHK.TRANS64.TRYWAIT P1, [UR5+0x2a850], R4 ;  /* 0x02a85004ff0075a7 */ /* 0x000e640008020145 */
[----:B-1----:R-:W-:Y:S05]  /*5d80*/  @!P1 BRA `(.L_x_209) ;  /* 0x0000009400289947 */ /* 0x002fea0003800000 */
.L_x_208:
[----:B------:R-:W-:Y:S01]  /*5d90*/  UIADD3 UR4, UR4, 0x400, URZ ;  /* 0x0000040004047890 */ /* 0x000fe2000fffe03f */
[----:B------:R-:W-:Y:S01]  /*5da0*/  WARPGROUP.ARRIVE ;  /* 0x00000000000079c5 */ /* 0x000fe20000000000 */
[----:B------:R-:W-:Y:S01]  /*5db0*/  UMOV UR7, 0x40000040 ;  /* 0x4000004000077882 */ /* 0x000fe20000000000 */
[----:B01----:R-:W0:Y:S01]  /*5dc0*/  SHFL.BFLY PT, R4, R9, 0x2, 0x1f ;  /* 0x0c401f0009047f89 */ /* 0x003e2200000e0000 */
[----:B------:R-:W-:Y:S01]  /*5dd0*/  USHF.R.U32.HI UR4, URZ, 0x4, UR4 ;  /* 0x000000043f047899 */ /* 0x000fe20008011604 */
[----:B------:R-:W-:Y:S01]  /*5de0*/  IMAD.MOV.U32 R99, RZ, RZ, -0x800000 ;  /* 0xff800000ff637424 */ /* 0x000fe200078e00ff */
[----:B------:R-:W-:Y:S01]  /*5df0*/  MOV R98, 0xff800000 ;  /* 0xff80000000627802 */ /* 0x000fe20000000f00 */
[----:B------:R-:W1:Y:S01]  /*5e00*/  SHFL.BFLY PT, R5, R8, 0x2, 0x1f ;  /* 0x0c401f0008057f89 */ /* 0x000e6200000e0000 */
[----:B------:R-:W-:-:S04]  /*5e10*/  ULOP3.LUT UR4, UR4, 0x3fff, URZ, 0xc0, !UPT ;  /* 0x00003fff04047892 */ /* 0x000fc8000f8ec03f */
[----:B------:R-:W-:-:S04]  /*5e20*/  ULOP3.LUT UR4, UR4, 0x3000000, URZ, 0xfc, !UPT ;  /* 0x0300000004047892 */ /* 0x000fc8000f8efc3f */
[----:B------:R-:W-:-:S07]  /*5e30*/  UIMAD UR4, UR38, 0x600, UR4 ;  /* 0x00000600260478a4 */ /* 0x000fce000f8e0204 */
[----:B------:R-:W-:Y:S02]  /*5e40*/  UMOV UR6, UR4 ;  /* 0x0000000400067c82 */ /* 0x000fe40008000000 */
[----:B------:R-:W-:Y:S01]  /*5e50*/  HGMMA.64x128x16.F32.BF16 R24, R136, gdesc[UR4].tnspB, R24, gsb0 ;  /* 0x41e0000488187df0 */ /* 0x000fe20008001818 */
[----:B------:R-:W-:Y:S01]  /*5e60*/  UIADD3 UR6, UR4, 0x80, URZ ;  /* 0x0000008004067890 */ /* 0x000fe2000fffe03f */
[----:B0-----:R-:W-:Y:S01]  /*5e70*/  FADD.FTZ R4, R4, R9 ;  /* 0x0000000904047221 */ /* 0x001fe20000010000 */
[----:B------:R-:W-:Y:S01]  /*5e80*/  UMOV UR7, 0x40000040 ;  /* 0x4000004000077882 */ /* 0x000fe20000000000 */
[----:B------:R-:W-:Y:S02]  /*5e90*/  IMAD.MOV.U32 R9, RZ, RZ, RZ ;  /* 0x000000ffff097224 */ /* 0x000fe400078e00ff */
[----:B-1----:R-:W-:Y:S02]  /*5ea0*/  FADD.FTZ R6, R5, R8 ;  /* 0x0000000805067221 */ /* 0x002fe40000010000 */
[----:B------:R-:W0:Y:S04]  /*5eb0*/  SHFL.BFLY PT, R5, R4, 0x1, 0x1f ;  /* 0x0c201f0004057f89 */ /* 0x000e2800000e0000 */
[----:B------:R-:W1:Y:S01]  /*5ec0*/  SHFL.BFLY PT, R7, R6, 0x1, 0x1f ;  /* 0x0c201f0006077f89 */ /* 0x000e6200000e0000 */
[----:B0-----:R-:W-:Y:S01]  /*5ed0*/  FADD.FTZ R12, R4, R5 ;  /* 0x00000005040c7221 */ /* 0x001fe20000010000 */
[----:B------:R-:W-:-:S02]  /*5ee0*/  IMAD.MOV.U32 R5, RZ, RZ, RZ ;  /* 0x000000ffff057224 */ /* 0x000fc400078e00ff */
[----:B-1----:R-:W-:Y:S02]  /*5ef0*/  FADD.FTZ R13, R6, R7 ;  /* 0x00000007060d7221 */ /* 0x002fe40000010000 */
        /* <DEDUP_REMOVED lines=39> */
.L_x_210:
[----:B------:R-:W-:Y:S01]  /*6170*/  R2UR UR6, R178 ;  /* 0x00000000b20672ca */ /* 0x000fe200000e0000 */
[----:B------:R-:W-:Y:S01]  /*6180*/  UIADD3 UR4, UR5, 0x2a860, URZ ;  /* 0x0002a86005047890 */ /* 0x000fe2000fffe03f */
[-C--:B------:R-:W-:Y:S01]  /*6190*/  FMUL.FTZ R20, R24, R5.reuse ;  /* 0x0000000518147220 */ /* 0x080fe20000410000 */
[----:B------:R-:W-:Y:S01]  /*61a0*/  UIADD3 UR38, UR38, 0x1, URZ ;  /* 0x0000000126267890 */ /* 0x000fe2000fffe03f */
[-C--:B------:R-:W-:Y:S01]  /*61b0*/  FMUL.FTZ R21, R25, R5.reuse ;  /* 0x0000000519157220 */ /* 0x080fe20000410000 */
[----:B------:R-:W-:Y:S01]  /*61c0*/  UPRMT UR4, UR8, 0x654, UR4 ;  /* 0x0000065408047896 */ /* 0x000fe20008000004 */
[-C--:B------:R-:W-:Y:S01]  /*61d0*/  FMUL.FTZ R88, R28, R5.reuse ;  /* 0x000000051c587220 */ /* 0x080fe20000410000 */
[----:B------:R-:W-:Y:S01]  /*61e0*/  UISETP.NE.AND UP0, UPT, UR38, 0x2, UPT ;  /* 0x000000022600788c */ /* 0x000fe2000bf05270 */
[-C--:B------:R-:W-:Y:S01]  /*61f0*/  FMUL.FTZ R89, R29, R5.reuse ;  /* 0x000000051d597220 */ /* 0x080fe20000410000 */
[-C--:B------:R-:W-:Y:S01]  /*6200*/  FMUL.FTZ R90, R32, R5.reuse ;  /* 0x00000005205a7220 */ /* 0x080fe20000410000 */
[-C--:B------:R-:W-:Y:S01]  /*6210*/  FMUL.FTZ R91, R33, R5.reuse ;  /* 0x00000005215b7220 */ /* 0x080fe20000410000 */
[-C--:B------:R-:W-:Y:S01]  /*6220*/  FMUL.FTZ R36, R36, R5.reuse ;  /* 0x0000000524247220 */ /* 0x080fe20000410000 */
[-C--:B------:R-:W-:Y:S01]  /*6230*/  FMUL.FTZ R37, R37, R5.reuse ;  /* 0x0000000525257220 */ /* 0x080fe20000410000 */
[----:B------:R-:W-:Y:S01]  /*6240*/  UIADD3 UR6, UR6, 0x1, URZ ;  /* 0x0000000106067890 */ /* 0x000fe2000fffe03f */
[----:B------:R-:W-:Y:S01]  /*6250*/  SYNCS.ARRIVE.TRANS64.RED.A1T0 RZ, [UR4], RZ ;  /* 0x000000ffffff79a7 */ /* 0x000fe20008100404 */
[----:B------:R-:W-:Y:S01]  /*6260*/  USEL UR4, URZ, 0x1, UP0 ;  /* 0x000000013f047887 */ /* 0x000fe20008000000 */
        /* <DEDUP_REMOVED lines=26> */
[----:B------:R-:W-:Y:S01]  /*6410*/  FMUL.FTZ R93, R27, R9 ;  /* 0x000000091b5d7220 */ /* 0x000fe20000410000 */
[----:B------:R-:W-:-:S02]  /*6420*/  IMAD.U32 R178, RZ, RZ, UR6 ;  /* 0x00000006ffb27e24 */ /* 0x000fc4000f8e00ff */
        /* <DEDUP_REMOVED lines=30> */
[----:B------:R-:W-:-:S02]  /*6610*/  USEL UR38, UR38, URZ, UP0 ;  /* 0x0000003f26267287 */ /* 0x000fc40008000000 */
[----:B------:R-:W-:-:S12]  /*6620*/  ULOP3.LUT UR39, UR39, UR4, URZ, 0x3c, !UPT ;  /* 0x0000000427277292 */ /* 0x000fd8000f8e3c3f */
.L_x_186:
[----:B------:R-:W0:Y:S01]  /*6630*/  S2R R3, SR_CgaCtaId ;  /* 0x0000000000037919 */ /* 0x000e220000008800 */
[----:B------:R-:W-:Y:S01]  /*6640*/  MOV R0, 0x400 ;  /* 0x0000040000007802 */ /* 0x000fe20000000f00 */
[----:B------:R-:W-:Y:S01]  /*6650*/  BSSY B0, `(.L_x_211) ;  /* 0x0000300000007945 */ /* 0x000fe20003800000 */
[----:B------:R-:W-:Y:S02]  /*6660*/  BAR.SYNC.DEFER_BLOCKING 0x5, 0x180 ;  /* 0x0146000000007b1d */ /* 0x000fe40000010000 */
[----:B0-----:R-:W-:-:S05]  /*6670*/  LEA R0, R3, R0, 0x18 ;  /* 0x0000000003007211 */ /* 0x001fca00078ec0ff */
[----:B------:R-:W0:Y:S02]  /*6680*/  LDS.128 R24, [R0+0x2a8d0] ;  /* 0x02a8d00000187984 */ /* 0x000e240000000c00 */
[----:B0-----:R-:W-:Y:S02]  /*6690*/  R2UR UR6, R25 ;  /* 0x00000000190672ca */ /* 0x001fe400000e0000 */
[----:B------:R-:W-:Y:S01]  /*66a0*/  R2UR UR5, R26 ;  /* 0x000000001a0572ca */ /* 0x000fe200000e0000 */
[----:B------:R-:W-:Y:S06]  /*66b0*/  BAR.ARV 0x4, 0x180 ;  /* 0x0106000000007b1d */ /* 0x000fec0000002000 */
[----:B------:R-:W-:Y:S08]  /*66c0*/  @P0 BRA `(.L_x_212) ;  /* 0x0000002000940947 */ /* 0x000ff00003800000 */
[----:B------:R-:W0:Y:S01]  /*66d0*/  S2R R3, SR_SWINHI ;  /* 0x0000000000037919 */ /* 0x000e220000002f00 */
[----:B------:R-:W-:Y:S01]  /*66e0*/  R2UR UR16, R18 ;  /* 0x00000000121072ca */ /* 0x000fe200000e0000 */
[----:B------:R-:W-:Y:S01]  /*66f0*/  USHF.L.U32 UR4, UR61, 0x2, URZ ;  /* 0x000000023d047899 */ /* 0x000fe2000800063f */
[----:B------:R-:W-:Y:S01]  /*6700*/  R2UR UR13, R177 ;  /* 0x00000000b10d72ca */ /* 0x000fe200000e0000 */
[----:B------:R-:W-:Y:S01]  /*6710*/  BAR.SYNC.DEFER_BLOCKING 0x1, 0x100 ;  /* 0x0044000000007b1d */ /* 0x000fe20000010000 */
[----:B------:R-:W-:Y:S02]  /*6720*/  R2UR UR15, R175 ;  /* 0x00000000af0f72ca */ /* 0x000fe400000e0000 */
[----:B------:R-:W-:Y:S02]  /*6730*/  R2UR UR14, R19 ;  /* 0x00000000130e72ca */ /* 0x000fe400000e0000 */
[----:B------:R-:W-:Y:S01]  /*6740*/  R2UR UR18, R174 ;  /* 0x00000000ae1272ca */ /* 0x000fe200000e0000 */
[----:B------:R-:W-:-:S02]  /*6750*/  ULDC.64 UR10, c[0x0][0xc00] ;  /* 0x00030000000a7ab9 */ /* 0x000fc40000000a00 */
[----:B------:R-:W-:-:S04]  /*6760*/  UIADD3 UR7, UP0, UR4, UR10, URZ ;  /* 0x0000000a04077290 */ /* 0x000fc8000ff1e03f */
[----:B------:R-:W-:-:S04]  /*6770*/  USHF.L.U64.HI UR12, UR61, 0x2, UR13 ;  /* 0x000000023d0c7899 */ /* 0x000fc8000801020d */
[----:B------:R-:W-:Y:S01]  /*6780*/  UIADD3.X UR8, UR12, UR11, URZ, UP0, !UPT ;  /* 0x0000000b0c087290 */ /* 0x000fe200087fe43f */
[----:B------:R-:W-:Y:S02]  /*6790*/  MOV R24, R0 ;  /* 0x0000000000187202 */ /* 0x000fe40000000f00 */
[----:B0-----:R-:W-:-:S03]  /*67a0*/  MOV R25, R3 ;  /* 0x0000000300197202 */ /* 0x001fc60000000f00 */
[----:B------:R-:W-:-:S03]  /*67b0*/  IMAD.WIDE R4, R198, 0x2, R24 ;  /* 0x00000002c6047825 */ /* 0x000fc600078e0218 */
[C---:B------:R-:W-:Y:S02]  /*67c0*/  LOP3.LUT R3, R4.reuse, 0x380, RZ, 0xc0, !PT ;  /* 0x0000038004037812 */ /* 0x040fe400078ec0ff */
[C---:B------:R-:W-:Y:S02]  /*67d0*/  IADD3 R6, P6, R4.reuse, 0x20, RZ ;  /* 0x0000002004067810 */ /* 0x040fe40007fde0ff */
[----:B------:R-:W-:Y:S02]  /*67e0*/  SHF.R.U64 R3, R3, 0x3, RZ ;  /* 0x0000000303037819 */ /* 0x000fe400000012ff */
[C---:B------:R-:W-:Y:S01]  /*67f0*/  IADD3 R8, P5, R4.reuse, 0x40, RZ ;  /* 0x0000004004087810 */ /* 0x040fe20007fbe0ff */
[--C-:B------:R-:W-:Y:S01]  /*6800*/  IMAD.X R33, RZ, RZ, R5.reuse, P6 ;  /* 0x000000ffff217224 */ /* 0x100fe200030e0605 */
[C---:B------:R-:W-:Y:S02]  /*6810*/  IADD3 R35, P4, R4.reuse, 0x60, RZ ;  /* 0x0000006004237810 */ /* 0x040fe40007f9e0ff */
[C---:B------:R-:W-:Y:S01]  /*6820*/  IADD3 R101, P3, R4.reuse, 0x4000, RZ ;  /* 0x0000400004657810 */ /* 0x040fe20007f7e0ff */
[--C-:B------:R-:W-:Y:S01]  /*6830*/  IMAD.X R31, RZ, RZ, R5.reuse, P5 ;  /* 0x000000ffff1f7224 */ /* 0x100fe200028e0605 */
[C---:B------:R-:W-:Y:S01]  /*6840*/  IADD3 R26, P2, R4.reuse, 0x4020, RZ ;  /* 0x00004020041a7810 */ /* 0x040fe20007f5e0ff */
[--C-:B------:R-:W-:Y:S01]  /*6850*/  IMAD.X R29, RZ, RZ, R5.reuse, P4 ;  /* 0x000000ffff1d7224 */ /* 0x100fe200020e0605 */
[C---:B------:R-:W-:Y:S01]  /*6860*/  IADD3 R103, P1, R4.reuse, 0x4040, RZ ;  /* 0x0000404004677810 */ /* 0x040fe20007f3e0ff */
[--C-:B------:R-:W-:Y:S01]  /*6870*/  IMAD.X R15, RZ, RZ, R5.reuse, P3 ;  /* 0x000000ffff0f7224 */ /* 0x100fe200018e0605 */
[----:B------:R-:W-:Y:S01]  /*6880*/  IADD3 R105, P0, R4, 0x4060, RZ ;  /* 0x0000406004697810 */ /* 0x000fe20007f1e0ff */
[--C-:B------:R-:W-:Y:S01]  /*6890*/  IMAD.X R13, RZ, RZ, R5.reuse, P2 ;  /* 0x000000ffff0d7224 */ /* 0x100fe200010e0605 */
[----:B------:R-:W-:Y:S01]  /*68a0*/  LOP3.LUT R4, R3, R4, RZ, 0x3c, !PT ;  /* 0x0000000403047212 */ /* 0x000fe200078e3cff */
[--C-:B------:R-:W-:Y:S01]  /*68b0*/  IMAD.X R11, RZ, RZ, R5.reuse, P1 ;  /* 0x000000ffff0b7224 */ /* 0x100fe200008e0605 */
[----:B------:R-:W-:Y:S01]  /*68c0*/  LOP3.LUT R3, R6, 0x380, RZ, 0xc0, !PT ;  /* 0x0000038006037812 */ /* 0x000fe200078ec0ff */
[----:B------:R-:W-:Y:S01]  /*68d0*/  IMAD.X R9, RZ, RZ, R5, P0 ;  /* 0x000000ffff097224 */ /* 0x000fe200000e0605 */
[----:B------:R-:W-:-:S02]  /*68e0*/  LOP3.LUT R7, R8, 0x380, RZ, 0xc0, !PT ;  /* 0x0000038008077812 */ /* 0x000fc400078ec0ff */
[----:B------:R-:W-:Y:S02]  /*68f0*/  SHF.R.U64 R3, R3, 0x3, RZ ;  /* 0x0000000303037819 */ /* 0x000fe400000012ff */
[----:B------:R-:W-:Y:S02]  /*6900*/  LOP3.LUT R12, R101, 0x380, RZ, 0xc0, !PT ;  /* 0x00000380650c7812 */ /* 0x000fe400078ec0ff */
[----:B------:R-:W-:Y:S02]  /*6910*/  SHF.R.U64 R7, R7, 0x3, RZ ;  /* 0x0000000307077819 */ /* 0x000fe400000012ff */
[----:B------:R-:W-:Y:S02]  /*6920*/  LOP3.LUT R32, R3, R6, RZ, 0x3c, !PT ;  /* 0x0000000603207212 */ /* 0x000fe400078e3cff */
[----:B------:R-:W-:Y:S02]  /*6930*/  LOP3.LUT R3, R26, 0x380, RZ, 0xc0, !PT ;  /* 0x000003801a037812 */ /* 0x000fe400078ec0ff */
[----:B------:R-:W-:-:S02]  /*6940*/  LOP3.LUT R10, R35, 0x380, RZ, 0xc0, !PT ;  /* 0x00000380230a7812 */ /* 0x000fc400078ec0ff */
[----:B------:R-:W-:Y:S02]  /*6950*/  SHF.R.U64 R12, R12, 0x3, RZ ;  /* 0x000000030c0c7819 */ /* 0x000fe400000012ff */
[----:B------:R-:W-:Y:S02]  /*6960*/  LOP3.LUT R30, R7, R8, RZ, 0x3c, !PT ;  /* 0x00000008071e7212 */ /* 0x000fe400078e3cff */
[----:B------:R-:W-:Y:S02]  /*6970*/  LOP3.LUT R8, R103, 0x380, RZ, 0xc0, !PT ;  /* 0x0000038067087812 */ /* 0x000fe400078ec0ff */
[----:B------:R-:W-:Y:S02]  /*6980*/  SHF.R.U64 R3, R3, 0x3, RZ ;  /* 0x0000000303037819 */ /* 0x000fe400000012ff */
[----:B------:R-:W-:Y:S02]  /*6990*/  SHF.R.U64 R10, R10, 0x3, RZ ;  /* 0x000000030a0a7819 */ /* 0x000fe400000012ff */
[----:B------:R-:W-:-:S02]  /*69a0*/  LOP3.LUT R34, R105, 0x380, RZ, 0xc0, !PT ;  /* 0x0000038069227812 */ /* 0x000fc400078ec0ff */
[----:B------:R-:W-:Y:S02]  /*69b0*/  LOP3.LUT R14, R12, R101, RZ, 0x3c, !PT ;  /* 0x000000650c0e7212 */ /* 0x000fe400078e3cff */
[----:B------:R-:W-:Y:S02]  /*69c0*/  SHF.R.U64 R8, R8, 0x3, RZ ;  /* 0x0000000308087819 */ /* 0x000fe400000012ff */
[----:B------:R-:W-:Y:S02]  /*69d0*/  LOP3.LUT R12, R3, R26, RZ, 0x3c, !PT ;  /* 0x0000001a030c7212 */ /* 0x000fe400078e3cff */
[----:B------:R-:W-:Y:S02]  /*69e0*/  LOP3.LUT R28, R10, R35, RZ, 0x3c, !PT ;  /* 0x000000230a1c7212 */ /* 0x000fe400078e3cff */
[----:B------:R-:W-:Y:S02]  /*69f0*/  SHF.R.U64 R34, R34, 0x3, RZ ;  /* 0x0000000322227819 */ /* 0x000fe400000012ff */
[----:B------:R-:W-:-:S02]  /*6a00*/  MOV R18, R4 ;  /* 0x0000000400127202 */ /* 0x000fc40000000f00 */
[----:B------:R-:W-:Y:S02]  /*6a10*/  F2FP.BF16.F32.PACK_AB R4, R21, R20 ;  /* 0x000000141504723e */ /* 0x000fe400000010ff */
[----:B------:R-:W-:Y:S02]  /*6a20*/  F2FP.BF16.F32.PACK_AB R5, R93, R92 ;  /* 0x0000005c5d05723e */ /* 0x000fe400000010ff */
[----:B------:R-:W-:Y:S02]  /*6a30*/  F2FP.BF16.F32.PACK_AB R6, R89, R88 ;  /* 0x000000585906723e */ /* 0x000fe400000010ff */
[----:B------:R-:W-:Y:S02]  /*6a40*/  F2FP.BF16.F32.PACK_AB R7, R95, R94 ;  /* 0x0000005e5f07723e */ /* 0x000fe400000010ff */
[----:B------:R-:W-:Y:S02]  /*6a50*/  LOP3.LUT R10, R8, R103, RZ, 0x3c, !PT ;  /* 0x00000067080a7212 */ /* 0x000fe400078e3cff */
[----:B------:R-:W-:Y:S01]  /*6a60*/  MOV R101, R14 ;  /* 0x0000000e00657202 */ /* 0x000fe20000000f00 */
[----:B------:R0:W-:Y:S01]  /*6a70*/  STSM.16.M88.4 [R18], R4 ;  /* 0x0000000412007844 */ /* 0x0001e20000000200 */
[----:B------:R-:W-:-:S02]  /*6a80*/  MOV R100, R12 ;  /* 0x0000000c00647202 */ /* 0x000fc40000000f00 */
[----:B------:R-:W-:Y:S02]  /*6a90*/  LOP3.LUT R8, R34, R105, RZ, 0x3c, !PT ;  /* 0x0000006922087212 */ /* 0x000fe400078e3cff */
[----:B------:R-:W-:Y:S02]  /*6aa0*/  MOV R103, R32 ;  /* 0x0000002000677202 */ /* 0x000fe40000000f00 */
[----:B------:R-:W-:Y:S02]  /*6ab0*/  MOV R102, R30 ;  /* 0x0000001e00667202 */ /* 0x000fe40000000f00 */
[----:B------:R-:W-:Y:S02]  /*6ac0*/  MOV R26, R28 ;  /* 0x0000001c001a7202 */ /* 0x000fe40000000f00 */
[----:B------:R-:W-:Y:S02]  /*6ad0*/  F2FP.BF16.F32.PACK_AB R12, R91, R90 ;  /* 0x0000005a5b0c723e */ /* 0x000fe400000010ff */
[----:B------:R-:W-:-:S02]  /*6ae0*/  F2FP.BF16.F32.PACK_AB R13, R97, R96 ;  /* 0x00000060610d723e */ /* 0x000fc400000010ff */
[----:B------:R-:W-:Y:S02]  /*6af0*/  F2FP.BF16.F32.PACK_AB R14, R37, R36 ;  /* 0x00000024250e723e */ /* 0x000fe400000010ff */
[----:B------:R-:W-:Y:S02]  /*6b00*/  F2FP.BF16.F32.PACK_AB R15, R39, R38 ;  /* 0x00000026270f723e */ /* 0x000fe400000010ff */
[----:B------:R-:W-:Y:S02]  /*6b10*/  F2FP.BF16.F32.PACK_AB R28, R41, R40 ;  /* 0x00000028291c723e */ /* 0x000fe400000010ff */
[----:B------:R-:W-:Y:S01]  /*6b20*/  F2FP.BF16.F32.PACK_AB R29, R43, R42 ;  /* 0x0000002a2b1d723e */ /* 0x000fe200000010ff */
[----:B------:R-:W-:Y:S01]  /*6b30*/  STSM.16.M88.4 [R103], R12 ;  /* 0x0000000c67007844 */ /* 0x000fe20000000200 */
[----:B------:R-:W-:Y:S02]  /*6b40*/  F2FP.BF16.F32.PACK_AB R30, R45, R44 ;  /* 0x0000002c2d1e723e */ /* 0x000fe400000010ff */
[----:B------:R-:W-:-:S02]  /*6b50*/  F2FP.BF16.F32.PACK_AB R31, R47, R46 ;  /* 0x0000002e2f1f723e */ /* 0x000fc400000010ff */
[----:B------:R-:W-:Y:S02]  /*6b60*/  F2FP.BF16.F32.PACK_AB R32, R49, R48 ;  /* 0x000000303120723e */ /* 0x000fe400000010ff */
[----:B------:R-:W-:Y:S01]  /*6b70*/  F2FP.BF16.F32.PACK_AB R33, R51, R50 ;  /* 0x000000323321723e */ /* 0x000fe200000010ff */
[----:B------:R-:W-:Y:S01]  /*6b80*/  STSM.16.M88.4 [R102], R28 ;  /* 0x0000001c66007844 */ /* 0x000fe20000000200 */
[----:B------:R-:W-:Y:S02]  /*6b90*/  F2FP.BF16.F32.PACK_AB R34, R53, R52 ;  /* 0x000000343522723e */ /* 0x000fe400000010ff */
[----:B------:R-:W-:Y:S02]  /*6ba0*/  F2FP.BF16.F32.PACK_AB R35, R55, R54 ;  /* 0x000000363723723e */ /* 0x000fe400000010ff */
[----:B------:R-:W-:Y:S02]  /*6bb0*/  MOV R3, R10 ;  /* 0x0000000a00037202 */ /* 0x000fe40000000f00 */
[----:B0-----:R-:W-:Y:S01]  /*6bc0*/  MOV R18, R8 ;  /* 0x0000000800127202 */ /* 0x001fe20000000f00 */
[----:B------:R0:W-:Y:S01]  /*6bd0*/  STSM.16.M88.4 [R26], R32 ;  /* 0x000000201a007844 */ /* 0x0001e20000000200 */
[----:B------:R-:W-:-:S02]  /*6be0*/  F2FP.BF16.F32.PACK_AB R4, R57, R56 ;  /* 0x000000383904723e */ /* 0x000fc400000010ff */
[----:B------:R-:W-:Y:S02]  /*6bf0*/  F2FP.BF16.F32.PACK_AB R5, R59, R58 ;  /* 0x0000003a3b05723e */ /* 0x000fe400000010ff */
[----:B------:R-:W-:Y:S02]  /*6c00*/  F2FP.BF16.F32.PACK_AB R6, R61, R60 ;  /* 0x0000003c3d06723e */ /* 0x000fe400000010ff */
[----:B------:R-:W-:Y:S02]  /*6c10*/  F2FP.BF16.F32.PACK_AB R7, R63, R62 ;  /* 0x0000003e3f07723e */ /* 0x000fe400000010ff */
[----:B------:R-:W-:Y:S02]  /*6c20*/  F2FP.BF16.F32.PACK_AB R8, R65, R64 ;  /* 0x000000404108723e */ /* 0x000fe400000010ff */
[----:B------:R-:W-:Y:S01]  /*6c30*/  F2FP.BF16.F32.PACK_AB R9, R67, R66 ;  /* 0x000000424309723e */ /* 0x000fe200000010ff */
[----:B------:R-:W-:Y:S01]  /*6c40*/  STSM.16.M88.4 [R101], R4 ;  /* 0x0000000465007844 */ /* 0x000fe20000000200 */
[----:B------:R-:W-:-:S02]  /*6c50*/  F2FP.BF16.F32.PACK_AB R10, R69, R68 ;  /* 0x00000044450a723e */ /* 0x000fc400000010ff */
[----:B------:R-:W-:Y:S01]  /*6c60*/  F2FP.BF16.F32.PACK_AB R11, R71, R70 ;  /* 0x00000046470b723e */ /* 0x000fe200000010ff */
[----:B0-----:R-:W-:Y:S01]  /*6c70*/  IMAD.U32 R32, RZ, RZ, UR7 ;  /* 0x00000007ff207e24 */ /* 0x001fe2000f8e00ff */
[----:B------:R-:W-:Y:S01]  /*6c80*/  F2FP.BF16.F32.PACK_AB R12, R73, R72 ;  /* 0x00000048490c723e */ /* 0x000fe200000010ff */
[----:B------:R-:W-:Y:S01]  /*6c90*/  IMAD.U32 R33, RZ, RZ, UR8 ;  /* 0x00000008ff217e24 */ /* 0x000fe2000f8e00ff */
[----:B------:R-:W-:Y:S01]  /*6ca0*/  F2FP.BF16.F32.PACK_AB R13, R75, R74 ;  /* 0x0000004a4b0d723e */ /* 0x000fe200000010ff */
[----:B------:R-:W-:Y:S01]  /*6cb0*/  STSM.16.M88.4 [R100], R8 ;  /* 0x0000000864007844 */ /* 0x000fe20000000200 */
[----:B------:R-:W-:Y:S01]  /*6cc0*/  F2FP.BF16.F32.PACK_AB R14, R77, R76 ;  /* 0x0000004c4d0e723e */ /* 0x000fe200000010ff */
[----:B------:R-:W-:Y:S01]  /*6cd0*/  ULDC.64 UR8, c[0x0][0xc08] ;  /* 0x0003020000087ab9 */ /* 0x000fe20000000a00 */
[----:B------:R-:W-:Y:S02]  /*6ce0*/  F2FP.BF16.F32.PACK_AB R15, R79, R78 ;  /* 0x0000004e4f0f723e */ /* 0x000fe400000010ff */
[----:B------:R-:W-:-:S02]  /*6cf0*/  F2FP.BF16.F32.PACK_AB R28, R81, R80 ;  /* 0x00000050511c723e */ /* 0x000fc400000010ff */
[----:B------:R-:W-:Y:S01]  /*6d00*/  F2FP.BF16.F32.PACK_AB R29, R83, R82 ;  /* 0x00000052531d723e */ /* 0x000fe200000010ff */
[----:B------:R-:W-:Y:S01]  /*6d10*/  STSM.16.M88.4 [R3], R12 ;  /* 0x0000000c03007844 */ /* 0x000fe20000000200 */
[----:B------:R-:W-:Y:S02]  /*6d20*/  F2FP.BF16.F32.PACK_AB R30, R85, R84 ;  /* 0x00000054551e723e */ /* 0x000fe400000010ff */
[----:B------:R-:W-:Y:S02]  /*6d30*/  F2FP.BF16.F32.PACK_AB R31, R87, R86 ;  /* 0x00000056571f723e */ /* 0x000fe400000010ff */
[----:B------:R-:W-:-:S03]  /*6d40*/  ISETP.NE.U32.AND P0, PT, RZ, UR10, PT ;  /* 0x0000000aff007c0c */ /* 0x000fc6000bf05070 */
[----:B------:R0:W-:Y:S01]  /*6d50*/  STSM.16.M88.4 [R18], R28 ;  /* 0x0000001c12007844 */ /* 0x0001e20000000200 */
[----:B------:R-:W-:Y:S01]  /*6d60*/  BAR.SYNC.DEFER_BLOCKING 0x1, 0x100 ;  /* 0x0044000000007b1d */ /* 0x000fe20000010000 */
[----:B------:R-:W-:-:S07]  /*6d70*/  ISETP.NE.AND.EX P0, PT, RZ, UR11, PT, P0 ;  /* 0x0000000bff007c0c */ /* 0x000fce000bf05300 */
[----:B0-----:R-:W0:Y:S06]  /*6d80*/  LDC R18, c[0x0][0xbe8] ;  /* 0x0002fa00ff127b82 */ /* 0x001e2c0000000800 */
[----:B------:R-:W2:Y:S01]  /*6d90*/  @P0 LDG.E R26, desc[UR36][R32.64] ;  /* 0x00000024201a0981 */ /* 0x000ea2000c1e1900 */
[----:B------:R-:W-:-:S04]  /*6da0*/  UISETP.NE.U32.AND UP0, UPT, UR8, URZ, UPT ;  /* 0x0000003f0800728c */ /* 0x000fc8000bf05070 */
[----:B------:R-:W-:-:S06]  /*6db0*/  UISETP.NE.AND.EX UP0, UPT, UR9, URZ, UPT, UP0 ;  /* 0x0000003f0900728c */ /* 0x000fcc000bf05300 */
[----:B------:R-:W-:Y:S02]  /*6dc0*/  PLOP3.LUT P4, PT, PT, PT, UP0, 0x80, 0x0 ;  /* 0x000000000000781c */ /* 0x000fe40003f8f008 */
[----:B0-----:R-:W-:-:S03]  /*6dd0*/  ISETP.NE.AND P1, PT, R18, 0x1, PT ;  /* 0x000000011200780c */ /* 0x001fc60003f25270 */
[----:B------:R-:W-:-:S03]  /*6de0*/  @UP0 UIADD3 UR8, UP1, UR4, UR8, URZ ;  /* 0x0000000804080290 */ /* 0x000fc6000ff3e03f */
[----:B------:R-:W-:Y:S01]  /*6df0*/  ULDC UR4, c[0x0][0xa88] ;  /* 0x0002a20000047ab9 */ /* 0x000fe20000000800 */
[----:B------:R-:W-:Y:S01]  /*6e00*/  @UP0 UIADD3.X UR9, UR12, UR9, URZ, UP1, !UPT ;  /* 0x000000090c090290 */ /* 0x000fe20008ffe43f */
[----:B------:R-:W-:Y:S01]  /*6e10*/  MOV R3, UR4 ;  /* 0x0000000400037c02 */ /* 0x000fe20008000f00 */
[----:B------:R-:W-:Y:S01]  /*6e20*/  UISETP.NE.AND UP0, UPT, UR16, URZ, UPT ;  /* 0x0000003f1000728c */ /* 0x000fe2000bf05270 */
[----:B------:R-:W-:Y:S01]  /*6e30*/  IMAD.U32 R4, RZ, RZ, UR8 ;  /* 0x00000008ff047e24 */ /* 0x000fe2000f8e00ff */
[----:B------:R-:W-:Y:S02]  /*6e40*/  ULDC UR4, c[0x0][0xad4] ;  /* 0x0002b50000047ab9 */ /* 0x000fe40000000800 */
[----:B------:R-:W0:Y:S01]  /*6e50*/  @P1 LDC R6, c[0x0][0xbec] ;  /* 0x0002fb00ff061b82 */ /* 0x000e220000000800 */
[----:B------:R-:W-:Y:S01]  /*6e60*/  USEL UR4, UR16, UR4, UP0 ;  /* 0x0000000410047287 */ /* 0x000fe20008000000 */
[----:B------:R-:W-:Y:S01]  /*6e70*/  IMAD.U32 R5, RZ, RZ, UR9 ;  /* 0x00000009ff057e24 */ /* 0x000fe2000f8e00ff */
[----:B------:R-:W-:-:S02]  /*6e80*/  UMOV UR17, 0x9b8 ;  /* 0x000009b800117882 */ /* 0x000fc40000000000 */
[----:B------:R-:W-:-:S03]  /*6e90*/  UISETP.GT.AND UP1, UPT, UR4, 0x1, UPT ;  /* 0x000000010400788c */ /* 0x000fc6000bf24270 */
[----:B------:R-:W1:Y:S01]  /*6ea0*/  @P1 LDC R9, c[0x0][0xbf0] ;  /* 0x0002fc00ff091b82 */ /* 0x000e620000000800 */
[----:B------:R-:W-:Y:S01]  /*6eb0*/  USEL UR17, UR17, 0x978, UP1 ;  /* 0x0000097811117887 */ /* 0x000fe20008800000 */
[----:B------:R3:W5:Y:S01]  /*6ec0*/  @P4 LDG.E R3, desc[UR36][R4.64] ;  /* 0x0000002404034981 */ /* 0x000762000c1e1900 */
[----:B------:R-:W-:Y:S01]  /*6ed0*/  UISETP.NE.U32.AND UP0, UPT, UR10, URZ, UPT ;  /* 0x0000003f0a00728c */ /* 0x000fe2000bf05070 */
[----:B------:R-:W-:Y:S01]  /*6ee0*/  UMOV UR4, URZ ;  /* 0x0000003f00047c82 */ /* 0x000fe20008000000 */
[----:B------:R-:W-:Y:S02]  /*6ef0*/  USEL UR7, UR14, URZ, UP1 ;  /* 0x0000003f0e077287 */ /* 0x000fe40008800000 */
[----:B------:R-:W-:Y:S01]  /*6f00*/  UISETP.NE.AND.EX UP0, UPT, UR11, URZ, UPT, UP0 ;  /* 0x0000003f0b00728c */ /* 0x000fe2000bf05300 */
[----:B---3--:R-:W-:-:S03]  /*6f10*/  IMAD.U32 R4, RZ, RZ, UR15 ;  /* 0x0000000fff047e24 */ /* 0x008fc6000f8e00ff */
[----:B------:R-:W-:Y:S02]  /*6f20*/  USEL UR61, UR61, URZ, !UP0 ;  /* 0x0000003f3d3d7287 */ /* 0x000fe4000c000000 */
[----:B------:R-:W-:Y:S01]  /*6f30*/  ULDC.64 UR8, c[0x0][UR17+0x218] ;  /* 0x0000860011087abb */ /* 0x000fe20008000a00 */
[----:B------:R-:W-:Y:S01]  /*6f40*/  IMAD R11, R4, 0x80, R197 ;  /* 0x00000080040b7824 */ /* 0x000fe200078e02c5 */
[----:B------:R-:W-:Y:S01]  /*6f50*/  ULDC.64 UR10, c[0x0][UR17+0x220] ;  /* 0x00008800110a7abb */ /* 0x000fe20008000a00 */
[----:B------:R-:W-:Y:S02]  /*6f60*/  USEL UR16, UR13, URZ, !UP0 ;  /* 0x0000003f0d107287 */ /* 0x000fe4000c000000 */
[----:B0-----:R-:W-:Y:S01]  /*6f70*/  @P1 IMAD.HI.U32 R4, R11, R6, RZ ;  /* 0x000000060b041227 */ /* 0x001fe200078e00ff */
[----:B------:R-:W-:Y:S01]  /*6f80*/  ULDC.64 UR12, c[0x0][UR17+0x228] ;  /* 0x00008a00110c7abb */ /* 0x000fe20008000a00 */
[----:B------:R-:W-:Y:S02]  /*6f90*/  UIMAD.WIDE.U32 UR14, UR8, UR18, URZ ;  /* 0x00000012080e72a5 */ /* 0x000fe4000f8e003f */
[----:B------:R-:W-:Y:S01]  /*6fa0*/  UIMAD UR11, UR11, UR61, URZ ;  /* 0x0000003d0b0b72a4 */ /* 0x000fe2000f8e023f */
[----:B------:R-:W-:Y:S01]  /*6fb0*/  IMAD.MOV.U32 R7, RZ, RZ, R11 ;  /* 0x000000ffff077224 */ /* 0x000fe200078e000b */
[----:B------:R-:W-:Y:S01]  /*6fc0*/  UIMAD UR18, UR9, UR18, URZ ;  /* 0x00000012091272a4 */ /* 0x000fe2000f8e023f */
[----:B-1----:R-:W-:Y:S01]  /*6fd0*/  @P1 SHF.R.U32.HI R7, RZ, R9, R4 ;  /* 0x00000009ff071219 */ /* 0x002fe20000011604 */
[----:B------:R-:W-:-:S02]  /*6fe0*/  UIMAD.WIDE.U32 UR8, UR10, UR61, URZ ;  /* 0x0000003d0a0872a5 */ /* 0x000fc4000f8e003f */
[----:B------:R-:W-:Y:S02]  /*6ff0*/  UIMAD.WIDE.U32 UR20, UR12, UR7, URZ ;  /* 0x000000070c1472a5 */ /* 0x000fe4000f8e003f */
[----:B------:R-:W-:Y:S01]  /*7000*/  UIMAD UR7, UR13, UR7, URZ ;  /* 0x000000070d0772a4 */ /* 0x000fe2000f8e023f */
[--C-:B------:R-:W-:Y:S01]  /*7010*/  IMAD.MOV R9, RZ, RZ, -R7.reuse ;  /* 0x000000ffff097224 */ /* 0x100fe200078e0a07 */
[----:B------:R-:W-:Y:S02]  /*7020*/  UIMAD UR11, UR10, UR16, UR11 ;  /* 0x000000100a0b72a4 */ /* 0x000fe4000f8e020b */
[----:B------:R-:W-:Y:S01]  /*7030*/  UIADD3 UR18, UR15, UR18, URZ ;  /* 0x000000120f127290 */ /* 0x000fe2000fffe03f */
[----:B------:R-:W-:Y:S02]  /*7040*/  IMAD.U32 R4, RZ, RZ, UR20 ;  /* 0x00000014ff047e24 */ /* 0x000fe4000f8e00ff */
[----:B------:R-:W-:Y:S01]  /*7050*/  IMAD.U32 R5, RZ, RZ, UR21 ;  /* 0x00000015ff057e24 */ /* 0x000fe2000f8e00ff */
[----:B------:R-:W-:Y:S01]  /*7060*/  SHF.R.S32.HI R5, RZ, 0x1f, R7 ;  /* 0x0000001fff057819 */ /* 0x000fe20000011407 */
[----:B------:R-:W-:-:S05]  /*7070*/  IMAD R9, R18, R9, R11 ;  /* 0x0000000912097224 */ /* 0x000fca00078e020b */
[----:B------:R-:W-:Y:S02]  /*7080*/  SHF.R.S32.HI R6, RZ, 0x1f, R9 ;  /* 0x0000001fff067819 */ /* 0x000fe40000011409 */
[----:B--2---:R-:W-:-:S13]  /*7090*/  @P0 R2UR UR4, R26 ;  /* 0x000000001a0402ca */ /* 0x004fda00000e0000 */
[----:B------:R-:W-:Y:S02]  /*70a0*/  UIADD3 UR14, UP0, UP2, UR8, UR14, UR4 ;  /* 0x0000000e080e7290 */ /* 0x000fe4000fa1e004 */
[----:B------:R-:W-:Y:S02]  /*70b0*/  UIADD3 UR8, UR21, UR7, URZ ;  /* 0x0000000715087290 */ /* 0x000fe4000fffe03f */
[----:B------:R-:W-:Y:S02]  /*70c0*/  UIADD3 UR7, UR9, UR11, URZ ;  /* 0x0000000b09077290 */ /* 0x000fe4000fffe03f */
[----:B------:R-:W-:Y:S01]  /*70d0*/  USHF.R.S32.HI UR12, URZ, 0x1f, UR4 ;  /* 0x0000001f3f0c7899 */ /* 0x000fe20008011404 */
[----:B------:R-:W-:Y:S01]  /*70e0*/  IADD3 R4, P2, P3, R7, UR14, R4 ;  /* 0x0000000e07047c10 */ /* 0x000fe2000fb5e004 */
[----:B------:R-:W-:Y:S01]  /*70f0*/  IMAD.U32 R8, RZ, RZ, UR8 ;  /* 0x00000008ff087e24 */ /* 0x000fe2000f8e00ff */
[----:B------:R-:W-:Y:S01]  /*7100*/  ULDC.64 UR8, c[0x0][UR17+0x210] ;  /* 0x0000840011087abb */ /* 0x000fe20008000a00 */
[----:B------:R-:W-:Y:S01]  /*7110*/  UIADD3.X UR7, UR7, UR18, UR12, UP0, UP2 ;  /* 0x0000001207077290 */ /* 0x000fe200087e440c */
[----:B------:R-:W-:Y:S01]  /*7120*/  IMAD R7, R9, UR9, RZ ;  /* 0x0000000909077c24 */ /* 0x000fe2000f8e02ff */
[----:B------:R-:W-:Y:S01]  /*7130*/  ULDC.64 UR10, c[0x0][0xba8] ;  /* 0x0002ea00000a7ab9 */ /* 0x000fe20000000a00 */
[----:B------:R-:W-:Y:S01]  /*7140*/  @!UP1 ULDC UR10, c[0x0][0xb50] ;  /* 0x0002d400000a9ab9 */ /* 0x000fe20000000800 */
[----:B------:R-:W-:Y:S01]  /*7150*/  @!UP1 ULDC UR11, c[0x0][0xb54] ;  /* 0x0002d500000b9ab9 */ /* 0x000fe20000000800 */
[----:B------:R-:W-:Y:S01]  /*7160*/  IMAD R7, R6, UR8, R7 ;  /* 0x0000000806077c24 */ /* 0x000fe2000f8e0207 */
[----:B------:R-:W-:-:S03]  /*7170*/  IADD3.X R5, R5, UR7, R8, P2, P3 ;  /* 0x0000000705057c10 */ /* 0x000fc600097e6408 */
[----:B------:R-:W-:-:S04]  /*7180*/  IMAD.WIDE.U32 R4, R9, UR8, R4 ;  /* 0x0000000809047c25 */ /* 0x000fc8000f8e0004 */
[----:B------:R-:W-:Y:S01]  /*7190*/  IMAD.IADD R5, R5, 0x1, R7 ;  /* 0x0000000105057824 */ /* 0x000fe200078e0207 */
[----:B------:R-:W-:-:S04]  /*71a0*/  LEA R9, P2, R4, UR10, 0x2 ;  /* 0x0000000a04097c11 */ /* 0x000fc8000f8410ff */
[----:B------:R-:W-:Y:S01]  /*71b0*/  LEA.HI.X R10, R4, UR11, R5, 0x2, P2 ;  /* 0x0000000b040a7c11 */ /* 0x000fe200090f1405 */
[----:B------:R-:W-:Y:S08]  /*71c0*/  @P4 BRA `(.L_x_213) ;  /* 0x0000000000104947 */ /* 0x000ff00003800000 */
[----:B------:R-:W-:Y:S05]  /*71d0*/  @!P0 BRA `(.L_x_213) ;  /* 0x00000000000c8947 */ /* 0x000fea0003800000 */
[----:B------:R-:W2:Y:S04]  /*71e0*/  LDG.E R4, desc[UR36][R32.64] ;  /* 0x0000002420047981 */ /* 0x000ea8000c1e1900 */
[----:B-----5:R-:W2:Y:S02]  /*71f0*/  LDG.E R3, desc[UR36][R32.64+0x4] ;  /* 0x0000042420037981 */ /* 0x020ea4000c1e1900 */
[----:B--2---:R-:W-:-:S07]  /*7200*/  IADD3 R3, -R4, R3, RZ ;  /* 0x0000000304037210 */ /* 0x004fce0007ffe1ff */
.L_x_213:
[----:B------:R-:W-:Y:S01]  /*7210*/  R2UR UR7, R175 ;  /* 0x00000000af0772ca */ /* 0x000fe200000e0000 */
[----:B------:R-:W-:Y:S01]  /*7220*/  SHFL.IDX PT, R4, R9, RZ, 0x1c1f ;  /* 0x001c1fff09047589 */ /* 0x000fe200000e0000 */
[----:B-----5:R-:W-:Y:S01]  /*7230*/  IMAD R3, R3, R18, RZ ;  /* 0x0000001203037224 */ /* 0x020fe200078e02ff */
[----:B------:R-:W-:Y:S02]  /*7240*/  LOP3.LUT P0, RZ, R179, 0x3, RZ, 0xc0, !PT ;  /* 0x00000003b3ff7812 */ /* 0x000fe4000780c0ff */
[----:B------:R-:W0:Y:S01]  /*7250*/  SHFL.IDX PT, R5, R10, RZ, 0x1c1f ;  /* 0x001c1fff0a057589 */ /* 0x000e2200000e0000 */
[----:B------:R-:W-:-:S03]  /*7260*/  PLOP3.LUT P3, PT, PT, PT, UP1, 0x80, 0x0 ;  /* 0x000000000000781c */ /* 0x000fc60003f6f018 */
[----:B------:R-:W-:Y:S04]  /*7270*/  SHFL.IDX PT, R6, R9, 0x1, 0x1c1f ;  /* 0x003c1f0009067f89 */ /* 0x000fe800000e0000 */
[----:B------:R-:W-:Y:S01]  /*7280*/  IMAD.U32 R13, RZ, RZ, UR7 ;  /* 0x00000007ff0d7e24 */ /* 0x000fe2000f8e00ff */
[----:B------:R-:W1:Y:S03]  /*7290*/  SHFL.IDX PT, R7, R10, 0x1, 0x1c1f ;  /* 0x003c1f000a077f89 */ /* 0x000e6600000e0000 */
[----:B------:R-:W-:-:S04]  /*72a0*/  IMAD R12, R13, 0x80, R196 ;  /* 0x000000800d0c7824 */ /* 0x000fc800078e02c4 */
[C---:B------:R-:W-:Y:S01]  /*72b0*/  VIADD R8, R12.reuse, 0x8 ;  /* 0x000000080c087836 */ /* 0x040fe20000000000 */
[----:B------:R-:W-:-:S04]  /*72c0*/  ISETP.GE.OR P2, PT, R12, R3, P0 ;  /* 0x000000030c00720c */ /* 0x000fc80000746670 */
[----:B------:R-:W-:-:S09]  /*72d0*/  ISETP.GE.OR P0, PT, R8, R3, P0 ;  /* 0x000000030800720c */ /* 0x000fd20000706670 */
[----:B0-----:R0:W-:Y:S01]  /*72e0*/  @!P2 ST.E desc[UR36][R4.64], R99 ;  /* 0x000000630400a985 */ /* 0x0011e2000c101924 */
[----:B------:R-:W-:-:S03]  /*72f0*/  ISETP.GE.AND P2, PT, R12, R3, PT ;  /* 0x000000030c00720c */ /* 0x000fc60003f46270 */
[----:B-1----:R0:W-:Y:S01]  /*7300*/  @!P0 ST.E desc[UR36][R6.64], R98 ;  /* 0x0000006206008985 */ /* 0x0021e2000c101924 */
[----:B------:R-:W-:Y:S01]  /*7310*/  ISETP.GE.AND P0, PT, R8, R3, PT ;  /* 0x000000030800720c */ /* 0x000fe20003f06270 */
[----:B------:R-:W-:-:S12]  /*7320*/  @P3 BRA `(.L_x_214) ;  /* 0x0000000800983947 */ /* 0x000fd80003800000 */
[----:B0-----:R-:W-:Y:S01]  /*7330*/  IMAD R5, R176, 0x40, R2 ;  /* 0x00000040b0057824 */ /* 0x001fe200078e0202 */
[----:B------:R-:W0:Y:S01]  /*7340*/  @P1 LDC R21, c[0x0][0xbec] ;  /* 0x0002fb00ff151b82 */ /* 0x000e220000000800 */
[----:B------:R-:W-:Y:S01]  /*7350*/  R2UR UR14, R175 ;  /* 0x00000000af0e72ca */ /* 0x000fe200000e0000 */
[----:B------:R-:W-:Y:S01]  /*7360*/  ULDC.64 UR10, c[0x0][0xaa0] ;  /* 0x0002a800000a7ab9 */ /* 0x000fe20000000a00 */
[----:B------:R-:W-:Y:S01]  /*7370*/  IMAD.WIDE R24, R5, 0x2, R24 ;  /* 0x0000000205187825 */ /* 0x000fe200078e0218 */
[----:B------:R-:W-:Y:S02]  /*7380*/  R2UR UR15, R174 ;  /* 0x00000000ae0f72ca */ /* 0x000fe400000e0000 */
[C---:B------:R-:W-:Y:S02]  /*7390*/  IADD3 R9, P6, R24.reuse, 0x1000, RZ ;  /* 0x0000100018097810 */ /* 0x040fe40007fde0ff */
[----:B------:R-:W-:Y:S02]  /*73a0*/  IADD3 R13, P5, R24, 0x2000, RZ ;  /* 0x00002000180d7810 */ /* 0x000fe40007fbe0ff */
[----:B------:R-:W-:-:S02]  /*73b0*/  LOP3.LUT R8, R9, 0x380, RZ, 0xc0, !PT ;  /* 0x0000038009087812 */ /* 0x000fc400078ec0ff */
[----:B------:R-:W-:Y:S02]  /*73c0*/  IADD3 R29, P4, R24, 0x3000, RZ ;  /* 0x00003000181d7810 */ /* 0x000fe40007f9e0ff */
[----:B------:R-:W-:Y:S02]  /*73d0*/  SHF.R.U64 R8, R8, 0x3, RZ ;  /* 0x0000000308087819 */ /* 0x000fe400000012ff */
[----:B------:R-:W-:Y:S02]  /*73e0*/  IADD3 R33, P3, R24, 0x4000, RZ ;  /* 0x0000400018217810 */ /* 0x000fe40007f7e0ff */
[----:B------:R-:W-:Y:S01]  /*73f0*/  LOP3.LUT R8, R8, R9, RZ, 0x3c, !PT ;  /* 0x0000000908087212 */ /* 0x000fe200078e3cff */
[----:B------:R-:W-:Y:S01]  /*7400*/  IMAD.X R9, RZ, RZ, R25, P6 ;  /* 0x000000ffff097224 */ /* 0x000fe200030e0619 */
[C---:B------:R-:W-:Y:S02]  /*7410*/  IADD3 R5, P6, R24.reuse, 0x7000, RZ ;  /* 0x0000700018057810 */ /* 0x040fe40007fde0ff */
[----:B------:R-:W-:-:S02]  /*7420*/  IADD3 R37, P2, R24, 0x5000, RZ ;  /* 0x0000500018257810 */ /* 0x000fc40007f5e0ff */
[C---:B------:R-:W-:Y:S01]  /*7430*/  IADD3 R41, P0, R24.reuse, 0x6000, RZ ;  /* 0x0000600018297810 */ /* 0x040fe20007f1e0ff */
[----:B------:R-:W-:Y:S01]  /*7440*/  UIMAD UR7, UR12, UR10, URZ ;  /* 0x0000000a0c0772a4 */ /* 0x000fe2000f8e023f */
[----:B------:R-:W-:Y:S01]  /*7450*/  LOP3.LUT R7, R24, 0x380, RZ, 0xc0, !PT ;  /* 0x0000038018077812 */ /* 0x000fe200078ec0ff */
[----:B------:R-:W-:Y:S01]  /*7460*/  UIMAD.WIDE.U32 UR8, UR4, UR10, URZ ;  /* 0x0000000a040872a5 */ /* 0x000fe2000f8e003f */
[----:B------:R-:W-:Y:S01]  /*7470*/  LOP3.LUT R4, R5, 0x380, RZ, 0xc0, !PT ;  /* 0x0000038005047812 */ /* 0x000fe200078ec0ff */
[----:B------:R-:W-:Y:S01]  /*7480*/  IMAD R19, R17, 0x20, R176 ;  /* 0x0000002011137824 */ /* 0x000fe200078e02b0 */
[----:B------:R-:W-:Y:S01]  /*7490*/  LOP3.LUT R12, R13, 0x380, RZ, 0xc0, !PT ;  /* 0x000003800d0c7812 */ /* 0x000fe200078ec0ff */
[----:B------:R-:W-:Y:S01]  /*74a0*/  IMAD.U32 R26, RZ, RZ, UR14 ;  /* 0x0000000eff1a7e24 */ /* 0x000fe2000f8e00ff */
[----:B------:R-:W-:Y:S01]  /*74b0*/  LOP3.LUT R28, R29, 0x380, RZ, 0xc0, !PT ;  /* 0x000003801d1c7812 */ /* 0x000fe200078ec0ff */
[----:B------:R-:W-:Y:S01]  /*74c0*/  ULDC.64 UR12, c[0x0][0xaf0] ;  /* 0x0002bc00000c7ab9 */ /* 0x000fe20000000a00 */
[----:B------:R-:W-:Y:S01]  /*74d0*/  LOP3.LUT R32, R33, 0x380, RZ, 0xc0, !PT ;  /* 0x0000038021207812 */ /* 0x000fe200078ec0ff */
[----:B------:R-:W5:Y:S01]  /*74e0*/  LD.E.128 R8, desc[UR36][R8.64] ;  /* 0x0000002408087980 */ /* 0x000f62000c101d00 */
[----:B------:R-:W-:-:S02]  /*74f0*/  LOP3.LUT R36, R37, 0x380, RZ, 0xc0, !PT ;  /* 0x0000038025247812 */ /* 0x000fc400078ec0ff */
[----:B------:R-:W-:Y:S02]  /*7500*/  LOP3.LUT R40, R41, 0x380, RZ, 0xc0, !PT ;  /* 0x0000038029287812 */ /* 0x000fe400078ec0ff */
[----:B------:R-:W-:Y:S02]  /*7510*/  SHF.R.U64 R7, R7, 0x3, RZ ;  /* 0x0000000307077819 */ /* 0x000fe400000012ff */
[----:B------:R-:W-:Y:S02]  /*7520*/  SHF.R.U64 R4, R4, 0x3, RZ ;  /* 0x0000000304047819 */ /* 0x000fe400000012ff */
[----:B------:R-:W-:Y:S02]  /*7530*/  SHF.R.U64 R12, R12, 0x3, RZ ;  /* 0x000000030c0c7819 */ /* 0x000fe400000012ff */
[----:B------:R-:W-:Y:S02]  /*7540*/  SHF.R.U64 R28, R28, 0x3, RZ ;  /* 0x000000031c1c7819 */ /* 0x000fe400000012ff */
[----:B------:R-:W-:-:S02]  /*7550*/  SHF.R.U64 R32, R32, 0x3, RZ ;  /* 0x0000000320207819 */ /* 0x000fc400000012ff */
[----:B------:R-:W-:Y:S02]  /*7560*/  SHF.R.U64 R36, R36, 0x3, RZ ;  /* 0x0000000324247819 */ /* 0x000fe400000012ff */
[----:B------:R-:W-:Y:S02]  /*7570*/  SHF.R.U64 R40, R40, 0x3, RZ ;  /* 0x0000000328287819 */ /* 0x000fe400000012ff */
[----:B------:R-:W-:Y:S02]  /*7580*/  LOP3.LUT R24, R7, R24, RZ, 0x3c, !PT ;  /* 0x0000001807187212 */ /* 0x000fe400078e3cff */
[----:B------:R-:W-:Y:S01]  /*7590*/  LOP3.LUT R12, R12, R13, RZ, 0x3c, !PT ;  /* 0x0000000d0c0c7212 */ /* 0x000fe200078e3cff */
[--C-:B------:R-:W-:Y:S01]  /*75a0*/  IMAD.X R13, RZ, RZ, R25.reuse, P5 ;  /* 0x000000ffff0d7224 */ /* 0x100fe200028e0619 */
[----:B------:R-:W-:Y:S01]  /*75b0*/  LOP3.LUT R28, R28, R29, RZ, 0x3c, !PT ;  /* 0x0000001d1c1c7212 */ /* 0x000fe200078e3cff */
[--C-:B------:R-:W-:Y:S01]  /*75c0*/  IMAD.X R29, RZ, RZ, R25.reuse, P4 ;  /* 0x000000ffff1d7224 */ /* 0x100fe200020e0619 */
[----:B------:R-:W-:Y:S01]  /*75d0*/  LOP3.LUT R32, R32, R33, RZ, 0x3c, !PT ;  /* 0x0000002120207212 */ /* 0x000fe200078e3cff */
[--C-:B------:R-:W-:Y:S01]  /*75e0*/  IMAD.X R33, RZ, RZ, R25.reuse, P3 ;  /* 0x000000ffff217224 */ /* 0x100fe200018e0619 */
[----:B------:R-:W-:Y:S01]  /*75f0*/  LOP3.LUT R36, R36, R37, RZ, 0x3c, !PT ;  /* 0x0000002524247212 */ /* 0x000fe200078e3cff */
[--C-:B------:R-:W-:Y:S01]  /*7600*/  IMAD.X R37, RZ, RZ, R25.reuse, P2 ;  /* 0x000000ffff257224 */ /* 0x100fe200010e0619 */
[----:B------:R-:W-:Y:S01]  /*7610*/  LOP3.LUT R40, R40, R41, RZ, 0x3c, !PT ;  /* 0x0000002928287212 */ /* 0x000fe200078e3cff */
[----:B------:R-:W-:Y:S01]  /*7620*/  IMAD.X R41, RZ, RZ, R25, P0 ;  /* 0x000000ffff297224 */ /* 0x000fe200000e0619 */
[----:B------:R-:W-:-:S02]  /*7630*/  LOP3.LUT R44, R4, R5, RZ, 0x3c, !PT ;  /* 0x00000005042c7212 */ /* 0x000fc400078e3cff */
[----:B------:R-:W-:Y:S01]  /*7640*/  IADD3.X R45, RZ, R25, RZ, P6, !PT ;  /* 0x00000019ff2d7210 */ /* 0x000fe200037fe4ff */
[----:B------:R1:W5:Y:S01]  /*7650*/  LD.E.128 R4, desc[UR36][R24.64] ;  /* 0x0000002418047980 */ /* 0x000362000c101d00 */
[----:B------:R-:W-:Y:S01]  /*7660*/  UIMAD UR7, UR4, UR11, UR7 ;  /* 0x0000000b040772a4 */ /* 0x000fe2000f8e0207 */
[----:B------:R-:W-:Y:S02]  /*7670*/  IMAD R26, R26, 0x80, R19 ;  /* 0x000000801a1a7824 */ /* 0x000fe400078e0213 */
[----:B------:R-:W-:Y:S01]  /*7680*/  ULDC.64 UR10, c[0x0][0xae8] ;  /* 0x0002ba00000a7ab9 */ /* 0x000fe20000000a00 */
[----:B------:R-:W5:Y:S04]  /*7690*/  LD.E.128 R12, desc[UR36][R12.64] ;  /* 0x000000240c0c7980 */ /* 0x000f68000c101d00 */
[----:B------:R-:W5:Y:S01]  /*76a0*/  LD.E.128 R28, desc[UR36][R28.64] ;  /* 0x000000241c1c7980 */ /* 0x000f62000c101d00 */
[----:B-1----:R-:W1:Y:S01]  /*76b0*/  @P1 LDC R25, c[0x0][0xbf0] ;  /* 0x0002fc00ff191b82 */ /* 0x002e620000000800 */
[----:B------:R-:W-:-:S02]  /*76c0*/  UIADD3 UR9, UR9, UR7, URZ ;  /* 0x0000000709097290 */ /* 0x000fc4000fffe03f */
[----:B------:R-:W-:Y:S01]  /*76d0*/  USHF.R.S32.HI UR4, URZ, 0x1f, UR61 ;  /* 0x0000001f3f047899 */ /* 0x000fe2000801143d */
[----:B------:R-:W5:Y:S01]  /*76e0*/  LD.E.128 R32, desc[UR36][R32.64] ;  /* 0x0000002420207980 */ /* 0x000f62000c101d00 */
[----:B------:R-:W-:Y:S01]  /*76f0*/  UIMAD.WIDE.U32 UR8, UR15, UR10, UR8 ;  /* 0x0000000a0f0872a5 */ /* 0x000fe2000f8e0008 */
[----:B0-----:R-:W-:Y:S01]  /*7700*/  @P1 IMAD.HI.U32 R20, R26, R21, RZ ;  /* 0x000000151a141227 */ /* 0x001fe200078e00ff */
[----:B------:R-:W-:Y:S01]  /*7710*/  UIMAD UR4, UR4, UR12, URZ ;  /* 0x0000000c040472a4 */ /* 0x000fe2000f8e023f */
[----:B------:R-:W5:Y:S01]  /*7720*/  LD.E.128 R36, desc[UR36][R36.64] ;  /* 0x0000002424247980 */ /* 0x000f62000c101d00 */
[----:B------:R-:W-:Y:S01]  /*7730*/  UIMAD UR9, UR15, UR11, UR9 ;  /* 0x0000000b0f0972a4 */ /* 0x000fe2000f8e0209 */
[----:B------:R-:W-:Y:S01]  /*7740*/  IMAD.MOV.U32 R19, RZ, RZ, R26 ;  /* 0x000000ffff137224 */ /* 0x000fe200078e001a */
[----:B------:R-:W-:Y:S01]  /*7750*/  UIMAD UR4, UR61, UR13, UR4 ;  /* 0x0000000d3d0472a4 */ /* 0x000fe2000f8e0204 */
[----:B------:R-:W5:Y:S01]  /*7760*/  LD.E.128 R40, desc[UR36][R40.64] ;  /* 0x0000002428287980 */ /* 0x000f62000c101d00 */
[----:B------:R-:W-:Y:S01]  /*7770*/  UIMAD.WIDE.U32 UR8, UR61, UR12, UR8 ;  /* 0x0000000c3d0872a5 */ /* 0x000fe2000f8e0008 */
[----:B------:R-:W-:-:S02]  /*7780*/  ULDC.64 UR10, c[0x0][0xae0] ;  /* 0x0002b800000a7ab9 */ /* 0x000fc40000000a00 */
[----:B------:R-:W5:Y:S01]  /*7790*/  LD.E.128 R44, desc[UR36][R44.64] ;  /* 0x000000242c2c7980 */ /* 0x000f62000c101d00 */
[----:B------:R-:W-:Y:S01]  /*77a0*/  UIADD3 UR4, UR9, UR4, URZ ;  /* 0x0000000409047290 */ /* 0x000fe2000fffe03f */
[----:B-1----:R-:W-:Y:S01]  /*77b0*/  @P1 SHF.R.U32.HI R19, RZ, R25, R20 ;  /* 0x00000019ff131219 */ /* 0x002fe20000011614 */
[----:B------:R-:W-:Y:S01]  /*77c0*/  IMAD.U32 R21, RZ, RZ, UR9 ;  /* 0x00000009ff157e24 */ /* 0x000fe2000f8e00ff */
[----:B------:R-:W-:Y:S01]  /*77d0*/  @!PT LDS RZ, [RZ] ;  /* 0x00000000fffff984 */ /* 0x000fe20000000800 */
[----:B------:R-:W-:Y:S01]  /*77e0*/  @!PT LDS RZ, [RZ] ;  /* 0x00000000fffff984 */ /* 0x000fe20000000800 */
[----:B------:R-:W-:Y:S01]  /*77f0*/  @!PT LDS RZ, [RZ] ;  /* 0x00000000fffff984 */ /* 0x000fe20000000800 */
[----:B------:R-:W-:Y:S01]  /*7800*/  @!PT LDS RZ, [RZ] ;  /* 0x00000000fffff984 */ /* 0x000fe20000000800 */
[----:B------:R0:W-:Y:S06]  /*7810*/  MEMBAR.ALL.CTA ;  /* 0x0000000000007992 */ /* 0x0001ec0000008000 */
[----:B0-----:R-:W0:Y:S01]  /*7820*/  FENCE.VIEW.ASYNC.S ;  /* 0x00000000000073c6 */ /* 0x001e220000000000 */
[--C-:B------:R-:W-:Y:S01]  /*7830*/  SHF.R.S32.HI R24, RZ, 0x1f, R19.reuse ;  /* 0x0000001fff187819 */ /* 0x100fe20000011413 */
[----:B------:R-:W-:-:S02]  /*7840*/  IMAD.MOV R25, RZ, RZ, -R19 ;  /* 0x000000ffff197224 */ /* 0x000fc400078e0a13 */
[----:B------:R-:W-:Y:S01]  /*7850*/  IMAD.U32 R20, RZ, RZ, UR8 ;  /* 0x00000008ff147e24 */ /* 0x000fe2000f8e00ff */
[----:B------:R-:W-:Y:S01]  /*7860*/  ULDC.64 UR8, c[0x0][0xad8] ;  /* 0x0002b60000087ab9 */ /* 0x000fe20000000a00 */
[----:B------:R-:W-:Y:S02]  /*7870*/  IMAD R24, R24, UR10, RZ ;  /* 0x0000000a18187c24 */ /* 0x000fe4000f8e02ff */
[----:B------:R-:W-:Y:S02]  /*7880*/  IMAD.U32 R21, RZ, RZ, UR4 ;  /* 0x00000004ff157e24 */ /* 0x000fe4000f8e00ff */
[----:B------:R-:W-:Y:S02]  /*7890*/  IMAD R25, R18, R25, R26 ;  /* 0x0000001912197224 */ /* 0x000fe400078e021a */
[C---:B------:R-:W-:Y:S02]  /*78a0*/  IMAD R49, R19.reuse, UR11, R24 ;  /* 0x0000000b13317c24 */ /* 0x040fe4000f8e0218 */
[----:B------:R-:W-:Y:S01]  /*78b0*/  IMAD.WIDE.U32 R18, R19, UR10, R20 ;  /* 0x0000000a13127c25 */ /* 0x000fe2000f8e0014 */
[----:B------:R-:W-:-:S03]  /*78c0*/  SHF.R.S32.HI R20, RZ, 0x1f, R25 ;  /* 0x0000001fff147819 */ /* 0x000fc60000011419 */
[----:B------:R-:W-:Y:S01]  /*78d0*/  IMAD.U32 R21, RZ, RZ, UR14 ;  /* 0x0000000eff157e24 */ /* 0x000fe2000f8e00ff */
[----:B------:R-:W-:Y:S01]  /*78e0*/  IADD3 R19, R19, R49, RZ ;  /* 0x0000003113137210 */ /* 0x000fe20007ffe0ff */
[----:B------:R-:W-:Y:S02]  /*78f0*/  IMAD R24, R20, UR8, RZ ;  /* 0x0000000814187c24 */ /* 0x000fe4000f8e02ff */
[----:B------:R-:W-:Y:S02]  /*7900*/  IMAD R26, R21, 0x80, R176 ;  /* 0x00000080151a7824 */ /* 0x000fe400078e02b0 */
[C---:B------:R-:W-:Y:S02]  /*7910*/  IMAD R21, R25.reuse, UR9, R24 ;  /* 0x0000000919157c24 */ /* 0x040fe4000f8e0218 */
[----:B------:R-:W-:Y:S01]  /*7920*/  IMAD.WIDE.U32 R18, R25, UR8, R18 ;  /* 0x0000000819127c25 */ /* 0x000fe2000f8e0012 */
[----:B------:R-:W-:Y:S01]  /*7930*/  ISETP.GE.AND P2, PT, R26, R3, PT ;  /* 0x000000031a00720c */ /* 0x000fe20003f46270 */
[----:B------:R-:W-:-:S02]  /*7940*/  ULDC.64 UR8, c[0x0][0xa80] ;  /* 0x0002a00000087ab9 */ /* 0x000fc40000000a00 */
[----:B------:R-:W-:Y:S01]  /*7950*/  IMAD.IADD R19, R19, 0x1, R21 ;  /* 0x0000000113137824 */ /* 0x000fe200078e0215 */
[----:B------:R-:W-:Y:S01]  /*7960*/  LEA R24, P3, R18, UR8, 0x1 ;  /* 0x0000000812187c11 */ /* 0x000fe2000f8608ff */
[----:B------:R-:W-:Y:S02]  /*7970*/  VIADD R0, R0, 0x2a820 ;  /* 0x0002a82000007836 */ /* 0x000fe40000000000 */
[----:B------:R-:W-:Y:S01]  /*7980*/  VIADD R20, R26, 0x20 ;  /* 0x000000201a147836 */ /* 0x000fe20000000000 */
[----:B------:R-:W-:Y:S02]  /*7990*/  LEA.HI.X R25, R18, UR9, R19, 0x1, P3 ;  /* 0x0000000912197c11 */ /* 0x000fe400098f0c13 */
[----:B------:R-:W-:Y:S02]  /*79a0*/  PRMT R0, RZ, 0x654, R0 ;  /* 0x00000654ff007816 */ /* 0x000fe40000000000 */
[-C--:B------:R-:W-:Y:S01]  /*79b0*/  ISETP.GE.AND P0, PT, R20, R3.reuse, PT ;  /* 0x000000031400720c */ /* 0x080fe20003f06270 */
[----:B------:R-:W-:Y:S01]  /*79c0*/  VIADD R20, R26, 0x40 ;  /* 0x000000401a147836 */ /* 0x000fe20000000000 */
[----:B0-----:R0:W-:Y:S01]  /*79d0*/  SYNCS.ARRIVE.TRANS64.RED.A1T0 RZ, [R0+URZ], RZ ;  /* 0x000000ff00ff79a7 */ /* 0x0011e2000810043f */
[----:B------:R0:W1:Y:S01]  /*79e0*/  SHFL.IDX PT, R19, R24, RZ, 0x181f ;  /* 0x00181fff18137589 */ /* 0x00006200000e0000 */
[----:B------:R-:W-:Y:S03]  /*79f0*/  BSSY B1, `(.L_x_215) ;  /* 0x000000d000017945 */ /* 0x000fe60003800000 */
[----:B------:R0:W2:Y:S01]  /*7a00*/  SHFL.IDX PT, R21, R25, RZ, 0x181f ;  /* 0x00181fff19157589 */ /* 0x0000a200000e0000 */
[----:B------:R-:W-:Y:S01]  /*7a10*/  ISETP.GE.AND P1, PT, R20, R3, PT ;  /* 0x000000031400720c */ /* 0x000fe20003f26270 */
[----:B------:R-:W-:-:S12]  /*7a20*/  @P2 BRA `(.L_x_216) ;  /* 0x0000000000242947 */ /* 0x000fd80003800000 */
[----:B------:R-:W-:Y:S02]  /*7a30*/  ULDC UR4, c[0x0][0xac8] ;  /* 0x0002b20000047ab9 */ /* 0x000fe40000000800 */
[----:B------:R-:W-:Y:S02]  /*7a40*/  ISETP.GE.AND P2, PT, R2, UR4, PT ;  /* 0x0000000402007c0c */ /* 0x000fe4000bf46270 */
[----:B------:R-:W-:-:S11]  /*7a50*/  ISETP.GE.AND P3, PT, R16, UR4, PT ;  /* 0x0000000410007c0c */ /* 0x000fd6000bf66270 */
[-C--:B-1----:R-:W-:Y:S02]  /*7a60*/  @!P2 LEA R18, P4, R2, R19.reuse, 0x1 ;  /* 0x000000130212a211 */ /* 0x082fe400078808ff */
[----:B------:R-:W-:Y:S02]  /*7a70*/  @!P3 LEA R20, P5, R16, R19, 0x1 ;  /* 0x000000131014b211 */ /* 0x000fe400078a08ff */
[-C--:B--2---:R-:W-:Y:S02]  /*7a80*/  @!P2 LEA.HI.X R19, R2, R21.reuse, R201, 0x1, P4 ;  /* 0x000000150213a211 */ /* 0x084fe400020f0cc9 */
[----:B------:R-:W-:-:S03]  /*7a90*/  @!P3 LEA.HI.X R21, R16, R21, R200, 0x1, P5 ;  /* 0x000000151015b211 */ /* 0x000fc600028f0cc8 */
[----:B-----5:R3:W-:Y:S04]  /*7aa0*/  @!P2 ST.E.128 desc[UR36][R18.64], R4 ;  /* 0x000000041200a985 */ /* 0x0207e8000c101d24 */
[----:B------:R3:W-:Y:S02]  /*7ab0*/  @!P3 ST.E.128 desc[UR36][R20.64], R32 ;  /* 0x000000201400b985 */ /* 0x0007e4000c101d24 */
.L_x_216:
[----:B------:R-:W-:Y:S05]  /*7ac0*/  BSYNC B1 ;  /* 0x0000000000017941 */ /* 0x000fea0003800000 */
.L_x_215:
[----:B---3-5:R3:W4:Y:S01]  /*7ad0*/  SHFL.IDX PT, R7, R25, 0x1, 0x181f ;  /* 0x00381f0019077f89 */ /* 0x02872200000e0000 */
[----:B------:R-:W-:Y:S03]  /*7ae0*/  BSSY B1, `(.L_x_217) ;  /* 0x000000c000017945 */ /* 0x000fe60003800000 */
[----:B------:R3:W0:Y:S01]  /*7af0*/  SHFL.IDX PT, R5, R24, 0x1, 0x181f ;  /* 0x00381f0018057f89 */ /* 0x00062200000e0000 */
[----:B------:R-:W-:Y:S05]  /*7b00*/  @P0 BRA `(.L_x_218) ;  /* 0x0000000000240947 */ /* 0x000fea0003800000 */
[----:B------:R-:W-:Y:S02]  /*7b10*/  ULDC UR4, c[0x0][0xac8] ;  /* 0x0002b20000047ab9 */ /* 0x000fe40000000800 */
[----:B------:R-:W-:Y:S02]  /*7b20*/  ISETP.GE.AND P3, PT, R2, UR4, PT ;  /* 0x0000000402007c0c */ /* 0x000fe4000bf66270 */
[----:B------:R-:W-:-:S11]  /*7b30*/  ISETP.GE.AND P4, PT, R16, UR4, PT ;  /* 0x0000000410007c0c */ /* 0x000fd6000bf86270 */
[-C--:B0-----:R-:W-:Y:S02]  /*7b40*/  @!P3 LEA R4, P0, R2, R5.reuse, 0x1 ;  /* 0x000000050204b211 */ /* 0x081fe400078008ff */
[----:B------:R-:W-:Y:S02]  /*7b50*/  @!P4 LEA R6, P2, R16, R5, 0x1 ;  /* 0x000000051006c211 */ /* 0x000fe400078408ff */
[-C--:B----4-:R-:W-:Y:S02]  /*7b60*/  @!P3 LEA.HI.X R5, R2, R7.reuse, R201, 0x1, P0 ;  /* 0x000000070205b211 */ /* 0x090fe400000f0cc9 */
[----:B------:R-:W-:-:S03]  /*7b70*/  @!P4 LEA.HI.X R7, R16, R7, R200, 0x1, P2 ;  /* 0x000000071007c211 */ /* 0x000fc600010f0cc8 */
[----:B------:R0:W-:Y:S04]  /*7b80*/  @!P3 ST.E.128 desc[UR36][R4.64], R8 ;  /* 0x000000080400b985 */ /* 0x0001e8000c101d24 */
[----:B------:R0:W-:Y:S02]  /*7b90*/  @!P4 ST.E.128 desc[UR36][R6.64], R36 ;  /* 0x000000240600c985 */ /* 0x0001e4000c101d24 */
.L_x_218:
[----:B------:R-:W-:Y:S05]  /*7ba0*/  BSYNC B1 ;  /* 0x0000000000017941 */ /* 0x000fea0003800000 */
.L_x_217:
[----:B0---4-:R0:W4:Y:S01]  /*7bb0*/  SHFL.IDX PT, R7, R25, 0x2, 0x181f ;  /* 0x00581f0019077f89 */ /* 0x01112200000e0000 */
        /* <DEDUP_REMOVED lines=12> */
.L_x_220:
[----:B------:R-:W-:Y:S05]  /*7c80*/  BSYNC B1 ;  /* 0x0000000000017941 */ /* 0x000fea0003800000 */
.L_x_219:
[----:B------:R-:W-:Y:S01]  /*7c90*/  VIADD R0, R26, 0x60 ;  /* 0x000000601a007836 */ /* 0x000fe20000000000 */
[----:B0--3--:R-:W0:Y:S04]  /*7ca0*/  SHFL.IDX PT, R25, R25, 0x3, 0x181f ;  /* 0x00781f0019197f89 */ /* 0x009e2800000e0000 */
[----:B------:R-:W-:Y:S01]  /*7cb0*/  ISETP.GE.AND P0, PT, R0, R3, PT ;  /* 0x000000030000720c */ /* 0x000fe20003f06270 */
[----:B----4-:R3:W4:-:S12]  /*7cc0*/  SHFL.IDX PT, R7, R24, 0x3, 0x181f ;  /* 0x00781f0018077f89 */ /* 0x01071800000e0000 */
[----:B---3--:R-:W-:Y:S05]  /*7cd0*/  @P0 BRA `(.L_x_221) ;  /* 0x00000018005c0947 */ /* 0x008fea0003800000 */
[----:B------:R-:W-:Y:S02]  /*7ce0*/  ULDC UR4, c[0x0][0xac8] ;  /* 0x0002b20000047ab9 */ /* 0x000fe40000000800 */
[----:B------:R-:W-:-:S13]  /*7cf0*/  ISETP.GE.AND P1, PT, R2, UR4, PT ;  /* 0x0000000402007c0c */ /* 0x000fda000bf26270 */
[----:B----4-:R-:W-:-:S04]  /*7d00*/  @!P1 LEA R4, P0, R2, R7, 0x1 ;  /* 0x0000000702049211 */ /* 0x010fc800078008ff */
[----:B0-----:R-:W-:Y:S02]  /*7d10*/  @!P1 LEA.HI.X R5, R2, R25, R201, 0x1, P0 ;  /* 0x0000001902059211 */ /* 0x001fe400000f0cc9 */
[----:B------:R-:W-:-:S03]  /*7d20*/  ISETP.GE.AND P0, PT, R16, UR4, PT ;  /* 0x0000000410007c0c */ /* 0x000fc6000bf06270 */
[----:B------:R3:W-:Y:S10]  /*7d30*/  @!P1 ST.E.128 desc[UR36][R4.64], R28 ;  /* 0x0000001c04009985 */ /* 0x0007f4000c101d24 */
[----:B------:R-:W-:Y:S05]  /*7d40*/  @P0 BRA `(.L_x_221) ;  /* 0x0000001800400947 */ /* 0x000fea0003800000 */
[----:B---3--:R-:W-:-:S04]  /*7d50*/  LEA R4, P0, R16, R7, 0x1 ;  /* 0x0000000710047211 */ /* 0x008fc800078008ff */
[----:B------:R-:W-:-:S05]  /*7d60*/  LEA.HI.X R5, R16, R25, R200, 0x1, P0 ;  /* 0x0000001910057211 */ /* 0x000fca00000f0cc8 */
[----:B------:R0:W-:Y:S01]  /*7d70*/  ST.E.128 desc[UR36][R4.64], R44 ;  /* 0x0000002c04007985 */ /* 0x0001e2000c101d24 */
[----:B------:R-:W-:Y:S05]  /*7d80*/  BRA `(.L_x_221) ;  /* 0x0000001800307947 */ /* 0x000fea0003800000 */
.L_x_214:
[----:B------:R-:W-:Y:S01]  /*7d90*/  ULDC.64 UR10, c[0x0][0xb08] ;  /* 0x0002c200000a7ab9 */ /* 0x000fe20000000a00 */
[----:B------:R-:W-:Y:S01]  /*7da0*/  R2UR UR14, R174 ;  /* 0x00000000ae0e72ca */ /* 0x000fe200000e0000 */
[----:B------:R-:W-:Y:S01]  /*7db0*/  UIMAD UR7, UR12, UR10, URZ ;  /* 0x0000000a0c0772a4 */ /* 0x000fe2000f8e023f */
[----:B0-----:R-:W0:Y:S01]  /*7dc0*/  @P1 LDC R4, c[0x0][0xbec] ;  /* 0x0002fb00ff041b82 */ /* 0x001e220000000800 */
[----:B------:R-:W-:Y:S01]  /*7dd0*/  UIMAD.WIDE.U32 UR8, UR4, UR10, URZ ;  /* 0x0000000a040872a5 */ /* 0x000fe2000f8e003f */
[----:B------:R-:W-:Y:S01]  /*7de0*/  R2UR UR13, R19 ;  /* 0x00000000130d72ca */ /* 0x000fe200000e0000 */
[----:B------:R-:W-:Y:S01]  /*7df0*/  UIMAD UR7, UR4, UR11, UR7 ;  /* 0x0000000b040772a4 */ /* 0x000fe2000f8e0207 */
[----:B------:R-:W-:Y:S01]  /*7e00*/  IMAD.MOV.U32 R3, RZ, RZ, R11 ;  /* 0x000000ffff037224 */ /* 0x000fe200078e000b */
[----:B------:R-:W-:Y:S01]  /*7e10*/  USHF.R.S32.HI UR4, URZ, 0x1f, UR61 ;  /* 0x0000001f3f047899 */ /* 0x000fe2000801143d */
[----:B------:R-:W-:Y:S01]  /*7e20*/  BSSY B1, `(.L_x_222) ;  /* 0x000006a000017945 */ /* 0x000fe20003800000 */
[----:B------:R-:W-:Y:S01]  /*7e30*/  UIADD3 UR9, UR9, UR7, URZ ;  /* 0x0000000709097290 */ /* 0x000fe2000fffe03f */
[----:B------:R-:W1:Y:S01]  /*7e40*/  @P1 LDC R5, c[0x0][0xbf0] ;  /* 0x0002fc00ff051b82 */ /* 0x000e620000000800 */
[----:B------:R-:W-:-:S02]  /*7e50*/  ULDC.64 UR10, c[0x0][0xb38] ;  /* 0x0002ce00000a7ab9 */ /* 0x000fc40000000a00 */
[----:B------:R-:W-:-:S04]  /*7e60*/  UIMAD.WIDE.U32 UR8, UR14, UR10, UR8 ;  /* 0x0000000a0e0872a5 */ /* 0x000fc8000f8e0008 */
[----:B------:R-:W-:-:S03]  /*7e70*/  UIMAD UR9, UR14, UR11, UR9 ;  /* 0x0000000b0e0972a4 */ /* 0x000fc6000f8e0209 */
[----:B------:R-:W-:Y:S02]  /*7e80*/  ULDC.64 UR10, c[0x0][0xb40] ;  /* 0x0002d000000a7ab9 */ /* 0x000fe40000000a00 */
[----:B------:R-:W-:Y:S02]  /*7e90*/  UIMAD UR4, UR4, UR10, URZ ;  /* 0x0000000a040472a4 */ /* 0x000fe4000f8e023f */
[----:B------:R-:W-:Y:S02]  /*7ea0*/  UIMAD.WIDE.U32 UR8, UR61, UR10, UR8 ;  /* 0x0000000a3d0872a5 */ /* 0x000fe4000f8e0008 */
[----:B------:R-:W-:Y:S01]  /*7eb0*/  UIMAD UR4, UR61, UR11, UR4 ;  /* 0x0000000b3d0472a4 */ /* 0x000fe2000f8e0204 */
[----:B0-----:R-:W-:Y:S02]  /*7ec0*/  @P1 IMAD.HI.U32 R4, R11, R4, RZ ;  /* 0x000000040b041227 */ /* 0x001fe400078e00ff */
[----:B------:R-:W-:Y:S01]  /*7ed0*/  ULDC.64 UR10, c[0x0][0xb48] ;  /* 0x0002d200000a7ab9 */ /* 0x000fe20000000a00 */
[----:B------:R-:W-:-:S02]  /*7ee0*/  UIADD3 UR9, UR9, UR4, URZ ;  /* 0x0000000409097290 */ /* 0x000fc4000fffe03f */
[----:B-1----:R-:W-:Y:S02]  /*7ef0*/  @P1 SHF.R.U32.HI R3, RZ, R5, R4 ;  /* 0x00000005ff031219 */ /* 0x002fe40000011604 */
[----:B------:R-:W-:Y:S02]  /*7f00*/  UIMAD.WIDE.U32 UR8, UR13, UR10, UR8 ;  /* 0x0000000a0d0872a5 */ /* 0x000fe4000f8e0008 */
[--C-:B------:R-:W-:Y:S02]  /*7f10*/  SHF.R.S32.HI R4, RZ, 0x1f, R3.reuse ;  /* 0x0000001fff047819 */ /* 0x100fe40000011403 */
[----:B------:R-:W-:Y:S01]  /*7f20*/  UIMAD UR4, UR13, UR11, UR9 ;  /* 0x0000000b0d0472a4 */ /* 0x000fe2000f8e0209 */
[----:B------:R-:W-:Y:S02]  /*7f30*/  IMAD.MOV R7, RZ, RZ, -R3 ;  /* 0x000000ffff077224 */ /* 0x000fe400078e0a03 */
[----:B------:R-:W-:Y:S01]  /*7f40*/  ULDC.64 UR10, c[0x0][0xb30] ;  /* 0x0002cc00000a7ab9 */ /* 0x000fe20000000a00 */
[----:B------:R-:W-:-:S02]  /*7f50*/  IMAD.U32 R5, RZ, RZ, UR9 ;  /* 0x00000009ff057e24 */ /* 0x000fc4000f8e00ff */
[----:B------:R-:W-:Y:S02]  /*7f60*/  IMAD R6, R4, UR10, RZ ;  /* 0x0000000a04067c24 */ /* 0x000fe4000f8e02ff */
[----:B------:R-:W-:Y:S02]  /*7f70*/  IMAD R7, R18, R7, R11 ;  /* 0x0000000712077224 */ /* 0x000fe400078e020b */
[----:B------:R-:W-:Y:S01]  /*7f80*/  IMAD.U32 R4, RZ, RZ, UR8 ;  /* 0x00000008ff047e24 */ /* 0x000fe2000f8e00ff */
[----:B------:R-:W-:Y:S01]  /*7f90*/  ULDC.64 UR8, c[0x0][0xb28] ;  /* 0x0002ca0000087ab9 */ /* 0x000fe20000000a00 */
[----:B------:R-:W-:Y:S02]  /*7fa0*/  IMAD.U32 R5, RZ, RZ, UR4 ;  /* 0x00000004ff057e24 */ /* 0x000fe4000f8e00ff */
[C---:B------:R-:W-:Y:S01]  /*7fb0*/  IMAD R9, R3.reuse, UR11, R6 ;  /* 0x0000000b03097c24 */ /* 0x040fe2000f8e0206 */
[----:B------:R-:W-:Y:S01]  /*7fc0*/  SHF.R.S32.HI R6, RZ, 0x1f, R7 ;  /* 0x0000001fff067819 */ /* 0x000fe20000011407 */
[----:B------:R-:W-:-:S04]  /*7fd0*/  IMAD.WIDE.U32 R4, R3, UR10, R4 ;  /* 0x0000000a03047c25 */ /* 0x000fc8000f8e0004 */
[----:B------:R-:W-:Y:S01]  /*7fe0*/  IMAD R6, R6, UR8, RZ ;  /* 0x0000000806067c24 */ /* 0x000fe2000f8e02ff */
[----:B------:R-:W-:-:S03]  /*7ff0*/  IADD3 R5, R5, R9, RZ ;  /* 0x0000000905057210 */ /* 0x000fc60007ffe0ff */
[C---:B------:R-:W-:Y:S02]  /*8000*/  IMAD R3, R7.reuse, UR9, R6 ;  /* 0x0000000907037c24 */ /* 0x040fe4000f8e0206 */
[----:B------:R-:W-:Y:S01]  /*8010*/  IMAD.WIDE.U32 R4, R7, UR8, R4 ;  /* 0x0000000807047c25 */ /* 0x000fe2000f8e0004 */
[----:B------:R-:W-:-:S03]  /*8020*/  ULDC.64 UR8, c[0x0][0xb00] ;  /* 0x0002c00000087ab9 */ /* 0x000fc60000000a00 */
[----:B------:R-:W-:Y:S01]  /*8030*/  VIADD R6, R0, 0x2a820 ;  /* 0x0002a82000067836 */ /* 0x000fe20000000000 */
[----:B------:R-:W-:Y:S01]  /*8040*/  LEA R0, P1, R4, UR8, 0x2 ;  /* 0x0000000804007c11 */ /* 0x000fe2000f8210ff */
[----:B------:R-:W-:-:S03]  /*8050*/  IMAD.IADD R3, R5, 0x1, R3 ;  /* 0x0000000105037824 */ /* 0x000fc600078e0203 */
[----:B------:R-:W-:Y:S02]  /*8060*/  PRMT R6, RZ, 0x654, R6 ;  /* 0x00000654ff067816 */ /* 0x000fe40000000006 */
[----:B------:R-:W-:Y:S02]  /*8070*/  LEA.HI.X R3, R4, UR9, R3, 0x2, P1 ;  /* 0x0000000904037c11 */ /* 0x000fe400088f1403 */
[----:B------:R0:W-:Y:S03]  /*8080*/  SYNCS.ARRIVE.TRANS64.RED.A1T0 RZ, [R6+URZ], RZ ;  /* 0x000000ff06ff79a7 */ /* 0x0001e6000810043f */
[----:B------:R1:W2:Y:S04]  /*8090*/  SHFL.IDX PT, R7, R3, RZ, 0x1c1f ;  /* 0x001c1fff03077589 */ /* 0x0002a800000e0000 */
[----:B0-----:R1:W0:Y:S01]  /*80a0*/  SHFL.IDX PT, R6, R0, RZ, 0x1c1f ;  /* 0x001c1fff00067589 */ /* 0x00122200000e0000 */
[----:B------:R-:W-:Y:S05]  /*80b0*/  @P2 BRA `(.L_x_223) ;  /* 0x0000000400002947 */ /* 0x000fea0003800000 */
[----:B------:R-:W-:Y:S02]  /*80c0*/  ULDC UR4, c[0x0][0xac8] ;  /* 0x0002b20000047ab9 */ /* 0x000fe40000000800 */
[----:B------:R-:W-:Y:S02]  /*80d0*/  ISETP.GE.AND P3, PT, R172, UR4, PT ;  /* 0x00000004ac007c0c */ /* 0x000fe4000bf66270 */
[----:B------:R-:W-:Y:S02]  /*80e0*/  ISETP.GE.AND P1, PT, R173, UR4, PT ;  /* 0x00000004ad007c0c */ /* 0x000fe4000bf26270 */
[----:B------:R-:W-:Y:S02]  /*80f0*/  ISETP.GE.AND P4, PT, R171, UR4, PT ;  /* 0x00000004ab007c0c */ /* 0x000fe4000bf86270 */
[----:B------:R-:W-:-:S07]  /*8100*/  ISETP.GE.AND P2, PT, R170, UR4, PT ;  /* 0x00000004aa007c0c */ /* 0x000fce000bf46270 */
[CC--:B0-----:R-:W-:Y:S02]  /*8110*/  @!P3 LEA R8, P5, R172.reuse, R6.reuse, 0x2 ;  /* 0x00000006ac08b211 */ /* 0x0c1fe400078a10ff */
[----:B--2---:R-:W-:Y:S02]  /*8120*/  @!P1 IMAD.WIDE R4, R173, 0x4, R6 ;  /* 0x00000004ad049825 */ /* 0x004fe400078e0206 */
[----:B------:R-:W-:Y:S02]  /*8130*/  @!P3 LEA.HI.X R9, R172, R7, R194, 0x2, P5 ;  /* 0x00000007ac09b211 */ /* 0x000fe400028f14c2 */
[-C--:B------:R-:W-:Y:S01]  /*8140*/  @!P4 LEA R10, P5, R171, R6.reuse, 0x2 ;  /* 0x00000006ab0ac211 */ /* 0x080fe200078a10ff */
[----:B------:R0:W-:Y:S01]  /*8150*/  @!P1 ST.E.64 desc[UR36][R4.64], R20 ;  /* 0x0000001404009985 */ /* 0x0001e2000c101b24 */
[----:B------:R-:W-:Y:S02]  /*8160*/  ISETP.GE.AND P1, PT, R169, UR4, PT ;  /* 0x00000004a9007c0c */ /* 0x000fe4000bf26270 */
[----:B------:R-:W-:Y:S01]  /*8170*/  @!P2 LEA R12, P6, R170, R6, 0x2 ;  /* 0x00000006aa0ca211 */ /* 0x000fe200078c10ff */
[----:B------:R2:W-:Y:S01]  /*8180*/  @!P3 ST.E.64 desc[UR36][R8.64], R88 ;  /* 0x000000580800b985 */ /* 0x0005e2000c101b24 */
[----:B------:R-:W-:-:S02]  /*8190*/  ISETP.GE.AND P3, PT, R168, UR4, PT ;  /* 0x00000004a8007c0c */ /* 0x000fc4000bf66270 */
[-C--:B------:R-:W-:Y:S02]  /*81a0*/  @!P4 LEA.HI.X R11, R171, R7.reuse, R193, 0x2, P5 ;  /* 0x00000007ab0bc211 */ /* 0x080fe400028f14c1 */
[----:B------:R-:W-:Y:S02]  /*81b0*/  @!P2 LEA.HI.X R13, R170, R7, R192, 0x2, P6 ;  /* 0x00000007aa0da211 */ /* 0x000fe400030f14c0 */
[----:B------:R-:W-:Y:S01]  /*81c0*/  ISETP.GE.AND P5, PT, R167, UR4, PT ;  /* 0x00000004a7007c0c */ /* 0x000fe2000bfa6270 */
[----:B------:R3:W-:Y:S02]  /*81d0*/  @!P4 ST.E.64 desc[UR36][R10.64], R90 ;  /* 0x0000005a0a00c985 */ /* 0x0007e4000c101b24 */
[----:B------:R-:W-:Y:S02]  /*81e0*/  @!P1 LEA R14, P4, R169, R6, 0x2 ;  /* 0x00000006a90e9211 */ /* 0x000fe400078810ff */
[----:B------:R4:W-:Y:S01]  /*81f0*/  @!P2 ST.E.64 desc[UR36][R12.64], R36 ;  /* 0x000000240c00a985 */ /* 0x0009e2000c101b24 */
[----:B------:R-:W-:-:S02]  /*8200*/  ISETP.GE.AND P2, PT, R166, UR4, PT ;  /* 0x00000004a6007c0c */ /* 0x000fc4000bf46270 */
[CC--:B0-----:R-:W-:Y:S02]  /*8210*/  @!P3 LEA R4, P6, R168.reuse, R6.reuse, 0x2 ;  /* 0x00000006a804b211 */ /* 0x0c1fe400078c10ff */
[-C--:B------:R-:W-:Y:S02]  /*8220*/  @!P1 LEA.HI.X R15, R169, R7.reuse, R191, 0x2, P4 ;  /* 0x00000007a90f9211 */ /* 0x080fe400020f14bf */
[----:B------:R-:W-:Y:S02]  /*8230*/  @!P3 LEA.HI.X R5, R168, R7, R190, 0x2, P6 ;  /* 0x00000007a805b211 */ /* 0x000fe400030f14be */
[----:B------:R-:W-:Y:S01]  /*8240*/  ISETP.GE.AND P4, PT, R165, UR4, PT ;  /* 0x00000004a5007c0c */ /* 0x000fe2000bf86270 */
[----:B------:R0:W-:Y:S01]  /*8250*/  @!P1 ST.E.64 desc[UR36][R14.64], R40 ;  /* 0x000000280e009985 */ /* 0x0001e2000c101b24 */
[----:B--2---:R-:W-:-:S03]  /*8260*/  @!P5 LEA R8, P1, R167, R6, 0x2 ;  /* 0x00000006a708d211 */ /* 0x004fc600078210ff */
[----:B------:R2:W-:Y:S01]  /*8270*/  @!P3 ST.E.64 desc[UR36][R4.64], R44 ;  /* 0x0000002c0400b985 */ /* 0x0005e2000c101b24 */
[-C--:B---3--:R-:W-:Y:S02]  /*8280*/  @!P2 LEA R10, P6, R166, R6.reuse, 0x2 ;  /* 0x00000006a60aa211 */ /* 0x088fe400078c10ff */
[----:B------:R-:W-:Y:S02]  /*8290*/  ISETP.GE.AND P3, PT, R164, UR4, PT ;  /* 0x00000004a4007c0c */ /* 0x000fe4000bf66270 */
[-C--:B------:R-:W-:Y:S02]  /*82a0*/  @!P5 LEA.HI.X R9, R167, R7.reuse, R189, 0x2, P1 ;  /* 0x00000007a709d211 */ /* 0x080fe400008f14bd */
[----:B------:R-:W-:Y:S02]  /*82b0*/  ISETP.GE.AND P1, PT, R163, UR4, PT ;  /* 0x00000004a3007c0c */ /* 0x000fe4000bf26270 */
[----:B------:R-:W-:Y:S01]  /*82c0*/  @!P2 LEA.HI.X R11, R166, R7, R188, 0x2, P6 ;  /* 0x00000007a60ba211 */ /* 0x000fe200030f14bc */
[----:B------:R3:W-:Y:S01]  /*82d0*/  @!P5 ST.E.64 desc[UR36][R8.64], R48 ;  /* 0x000000300800d985 */ /* 0x0007e2000c101b24 */
[----:B----4-:R-:W-:-:S03]  /*82e0*/  @!P4 LEA R12, P6, R165, R6, 0x2 ;  /* 0x00000006a50cc211 */ /* 0x010fc600078c10ff */
[----:B------:R4:W-:Y:S01]  /*82f0*/  @!P2 ST.E.64 desc[UR36][R10.64], R52 ;  /* 0x000000340a00a985 */ /* 0x0009e2000c101b24 */
[----:B------:R-:W-:Y:S02]  /*8300*/  ISETP.GE.AND P2, PT, R162, UR4, PT ;  /* 0x00000004a2007c0c */ /* 0x000fe4000bf46270 */
[-C--:B------:R-:W-:Y:S02]  /*8310*/  @!P4 LEA.HI.X R13, R165, R7.reuse, R187, 0x2, P6 ;  /* 0x00000007a50dc211 */ /* 0x080fe400030f14bb */
[CC--:B0-----:R-:W-:Y:S02]  /*8320*/  @!P3 LEA R14, P5, R164.reuse, R6.reuse, 0x2 ;  /* 0x00000006a40eb211 */ /* 0x0c1fe400078a10ff */
[----:B--2---:R-:W-:Y:S01]  /*8330*/  @!P1 LEA R4, P6, R163, R6, 0x2 ;  /* 0x00000006a3049211 */ /* 0x004fe200078c10ff */
[----:B------:R0:W-:Y:S01]  /*8340*/  @!P4 ST.E.64 desc[UR36][R12.64], R56 ;  /* 0x000000380c00c985 */ /* 0x0001e2000c101b24 */
[----:B------:R-:W-:Y:S02]  /*8350*/  @!P3 LEA.HI.X R15, R164, R7, R186, 0x2, P5 ;  /* 0x00000007a40fb211 */ /* 0x000fe400028f14ba */
[----:B------:R-:W-:-:S02]  /*8360*/  ISETP.GE.AND P4, PT, R161, UR4, PT ;  /* 0x00000004a1007c0c */ /* 0x000fc4000bf86270 */
[-C--:B------:R-:W-:Y:S01]  /*8370*/  @!P1 LEA.HI.X R5, R163, R7.reuse, R185, 0x2, P6 ;  /* 0x00000007a3059211 */ /* 0x080fe200030f14b9 */
[----:B------:R2:W-:Y:S01]  /*8380*/  @!P3 ST.E.64 desc[UR36][R14.64], R60 ;  /* 0x0000003c0e00b985 */ /* 0x0005e2000c101b24 */
[----:B------:R-:W-:Y:S02]  /*8390*/  ISETP.GE.AND P5, PT, R160, UR4, PT ;  /* 0x00000004a0007c0c */ /* 0x000fe4000bfa6270 */
[----:B---3--:R-:W-:Y:S01]  /*83a0*/  @!P2 LEA R8, P6, R162, R6, 0x2 ;  /* 0x00000006a208a211 */ /* 0x008fe200078c10ff */
[----:B------:R3:W-:Y:S01]  /*83b0*/  @!P1 ST.E.64 desc[UR36][R4.64], R64 ;  /* 0x0000004004009985 */ /* 0x0007e2000c101b24 */
[----:B------:R-:W-:Y:S02]  /*83c0*/  ISETP.GE.AND P3, PT, R23, UR4, PT ;  /* 0x0000000417007c0c */ /* 0x000fe4000bf66270 */
[----:B------:R-:W-:Y:S02]  /*83d0*/  ISETP.GE.AND P1, PT, R22, UR4, PT ;  /* 0x0000000416007c0c */ /* 0x000fe4000bf26270 */
[----:B------:R-:W-:-:S02]  /*83e0*/  @!P2 LEA.HI.X R9, R162, R7, R184, 0x2, P6 ;  /* 0x00000007a209a211 */ /* 0x000fc400030f14b8 */
[----:B----4-:R-:W-:-:S03]  /*83f0*/  @!P4 LEA R10, P6, R161, R6, 0x2 ;  /* 0x00000006a10ac211 */ /* 0x010fc600078c10ff */
[----:B------:R3:W-:Y:S01]  /*8400*/  @!P2 ST.E.64 desc[UR36][R8.64], R68 ;  /* 0x000000440800a985 */ /* 0x0007e2000c101b24 */
[CC--:B0-----:R-:W-:Y:S02]  /*8410*/  @!P5 LEA R12, P2, R160.reuse, R6.reuse, 0x2 ;  /* 0x00000006a00cd211 */ /* 0x0c1fe400078410ff */
[-C--:B------:R-:W-:Y:S02]  /*8420*/  @!P4 LEA.HI.X R11, R161, R7.reuse, R183, 0x2, P6 ;  /* 0x00000007a10bc211 */ /* 0x080fe400030f14b7 */
[CC--:B--2---:R-:W-:Y:S02]  /*8430*/  @!P3 LEA R14, P6, R23.reuse, R6.reuse, 0x2 ;  /* 0x00000006170eb211 */ /* 0x0c4fe400078c10ff */
[-C--:B------:R-:W-:Y:S01]  /*8440*/  @!P5 LEA.HI.X R13, R160, R7.reuse, R182, 0x2, P2 ;  /* 0x00000007a00dd211 */ /* 0x080fe200010f14b6 */
[----:B------:R3:W-:Y:S01]  /*8450*/  @!P4 ST.E.64 desc[UR36][R10.64], R72 ;  /* 0x000000480a00c985 */ /* 0x0007e2000c101b24 */
[C---:B------:R-:W-:Y:S02]  /*8460*/  @!P1 LEA R6, P2, R22.reuse, R6, 0x2 ;  /* 0x0000000616069211 */ /* 0x040fe400078410ff */
[-C--:B------:R-:W-:Y:S01]  /*8470*/  @!P3 LEA.HI.X R15, R23, R7.reuse, R181, 0x2, P6 ;  /* 0x00000007170fb211 */ /* 0x080fe200030f14b5 */
[----:B------:R3:W-:Y:S01]  /*8480*/  @!P5 ST.E.64 desc[UR36][R12.64], R76 ;  /* 0x0000004c0c00d985 */ /* 0x0007e2000c101b24 */
[----:B------:R-:W-:-:S03]  /*8490*/  @!P1 LEA.HI.X R7, R22, R7, R180, 0x2, P2 ;  /* 0x0000000716079211 */ /* 0x000fc600010f14b4 */
[----:B------:R3:W-:Y:S04]  /*84a0*/  @!P3 ST.E.64 desc[UR36][R14.64], R80 ;  /* 0x000000500e00b985 */ /* 0x0007e8000c101b24 */
[----:B------:R3:W-:Y:S02]  /*84b0*/  @!P1 ST.E.64 desc[UR36][R6.64], R84 ;  /* 0x0000005406009985 */ /* 0x0007e4000c101b24 */
.L_x_223:
[----:B------:R-:W-:Y:S05]  /*84c0*/  BSYNC B1 ;  /* 0x0000000000017941 */ /* 0x000fea0003800000 */
.L_x_222:
[----:B--23--:R2:W3:Y:S04]  /*84d0*/  SHFL.IDX PT, R7, R3, 0x1, 0x1c1f ;  /* 0x003c1f0003077f89 */ /* 0x00c4e800000e0000 */
[----:B0-----:R2:W0:Y:S01]  /*84e0*/  SHFL.IDX PT, R6, R0, 0x1, 0x1c1f ;  /* 0x003c1f0000067f89 */ /* 0x00142200000e0000 */
[----:B------:R-:W-:Y:S05]  /*84f0*/  @P0 BRA `(.L_x_221) ;  /* 0x0000001000540947 */ /* 0x000fea0003800000 */
[----:B------:R-:W-:Y:S02]  /*8500*/  ULDC UR4, c[0x0][0xac8] ;  /* 0x0002b20000047ab9 */ /* 0x000fe40000000800 */
[----:B------:R-:W-:Y:S02]  /*8510*/  ISETP.GE.AND P1, PT, R172, UR4, PT ;  /* 0x00000004ac007c0c */ /* 0x000fe4000bf26270 */
[----:B------:R-:W-:Y:S02]  /*8520*/  ISETP.GE.AND P0, PT, R171, UR4, PT ;  /* 0x00000004ab007c0c */ /* 0x000fe4000bf06270 */
[----:B------:R-:W-:Y:S02]  /*8530*/  ISETP.GE.AND P2, PT, R173, UR4, PT ;  /* 0x00000004ad007c0c */ /* 0x000fe4000bf46270 */
[----:B------:R-:W-:Y:S02]  /*8540*/  ISETP.GE.AND P4, PT, R169, UR4, PT ;  /* 0x00000004a9007c0c */ /* 0x000fe4000bf86270 */
[----:B------:R-:W-:-:S05]  /*8550*/  ISETP.GE.AND P3, PT, R170, UR4, PT ;  /* 0x00000004aa007c0c */ /* 0x000fca000bf66270 */
[CC--:B0-----:R-:W-:Y:S02]  /*8560*/  @!P1 LEA R8, P5, R172.reuse, R6.reuse, 0x2 ;  /* 0x00000006ac089211 */ /* 0x0c1fe400078a10ff */
[-C--:B------:R-:W-:Y:S02]  /*8570*/  @!P0 LEA R10, P6, R171, R6.reuse, 0x2 ;  /* 0x00000006ab0a8211 */ /* 0x080fe400078c10ff */
[-C--:B---3--:R-:W-:Y:S01]  /*8580*/  @!P1 LEA.HI.X R9, R172, R7.reuse, R194, 0x2, P5 ;  /* 0x00000007ac099211 */ /* 0x088fe200028f14c2 */
[----:B------:R-:W-:Y:S01]  /*8590*/  @!P2 IMAD.WIDE R4, R173, 0x4, R6 ;  /* 0x00000004ad04a825 */ /* 0x000fe200078e0206 */
[----:B------:R-:W-:Y:S02]  /*85a0*/  ISETP.GE.AND P5, PT, R168, UR4, PT ;  /* 0x00000004a8007c0c */ /* 0x000fe4000bfa6270 */
[----:B------:R-:W-:Y:S02]  /*85b0*/  @!P0 LEA.HI.X R11, R171, R7, R193, 0x2, P6 ;  /* 0x00000007ab0b8211 */ /* 0x000fe400030f14c1 */
[----:B------:R0:W-:Y:S01]  /*85c0*/  @!P2 ST.E.64 desc[UR36][R4.64], R92 ;  /* 0x0000005c0400a985 */ /* 0x0001e2000c101b24 */
[----:B------:R-:W-:-:S02]  /*85d0*/  @!P4 LEA R14, P2, R169, R6, 0x2 ;  /* 0x00000006a90ec211 */ /* 0x000fc400078410ff */
[----:B------:R-:W-:Y:S01]  /*85e0*/  @!P3 LEA R12, P6, R170, R6, 0x2 ;  /* 0x00000006aa0cb211 */ /* 0x000fe200078c10ff */
[----:B------:R-:W-:Y:S01]  /*85f0*/  @!P1 ST.E.64 desc[UR36][R8.64], R94 ;  /* 0x0000005e08009985 */ /* 0x000fe2000c101b24 */
[----:B------:R-:W-:Y:S02]  /*8600*/  ISETP.GE.AND P1, PT, R166, UR4, PT ;  /* 0x00000004a6007c0c */ /* 0x000fe4000bf26270 */
[-C--:B------:R-:W-:Y:S01]  /*8610*/  @!P4 LEA.HI.X R15, R169, R7.reuse, R191, 0x2, P2 ;  /* 0x00000007a90fc211 */ /* 0x080fe200010f14bf */
[----:B------:R3:W-:Y:S01]  /*8620*/  @!P0 ST.E.64 desc[UR36][R10.64], R96 ;  /* 0x000000600a008985 */ /* 0x0007e2000c101b24 */
[----:B------:R-:W-:Y:S02]  /*8630*/  ISETP.GE.AND P0, PT, R167, UR4, PT ;  /* 0x00000004a7007c0c */ /* 0x000fe4000bf06270 */
[----:B------:R-:W-:Y:S02]  /*8640*/  ISETP.GE.AND P2, PT, R165, UR4, PT ;  /* 0x00000004a5007c0c */ /* 0x000fe4000bf46270 */
[----:B------:R-:W-:-:S02]  /*8650*/  @!P3 LEA.HI.X R13, R170, R7, R192, 0x2, P6 ;  /* 0x00000007aa0db211 */ /* 0x000fc400030f14c0 */
[----:B------:R-:W-:-:S03]  /*8660*/  @!P5 LEA R18, P6, R168, R6, 0x2 ;  /* 0x00000006a812d211 */ /* 0x000fc600078c10ff */
[----:B------:R4:W-:Y:S01]  /*8670*/  @!P3 ST.E.64 desc[UR36][R12.64], R38 ;  /* 0x000000260c00b985 */ /* 0x0009e2000c101b24 */
[-C--:B------:R-:W-:Y:S02]  /*8680*/  @!P5 LEA.HI.X R19, R168, R7.reuse, R190, 0x2, P6 ;  /* 0x00000007a813d211 */ /* 0x080fe400030f14be */
[----:B------:R-:W-:Y:S01]  /*8690*/  ISETP.GE.AND P3, PT, R164, UR4, PT ;  /* 0x00000004a4007c0c */ /* 0x000fe2000bf66270 */
[----:B------:R5:W-:Y:S01]  /*86a0*/  @!P4 ST.E.64 desc[UR36][R14.64], R42 ;  /* 0x0000002a0e00c985 */ /* 0x000be2000c101b24 */
[-C--:B0-----:R-:W-:Y:S02]  /*86b0*/  @!P0 LEA R4, P4, R167, R6.reuse, 0x2 ;  /* 0x00000006a7048211 */ /* 0x081fe400078810ff */
[-C--:B---3--:R-:W-:Y:S01]  /*86c0*/  @!P2 LEA R10, P6, R165, R6.reuse, 0x2 ;  /* 0x00000006a50aa211 */ /* 0x088fe200078c10ff */
[----:B------:R-:W-:Y:S01]  /*86d0*/  @!P5 ST.E.64 desc[UR36][R18.64], R46 ;  /* 0x0000002e1200d985 */ /* 0x000fe2000c101b24 */
[----:B------:R-:W-:Y:S02]  /*86e0*/  @!P1 LEA R8, P5, R166, R6, 0x2 ;  /* 0x00000006a6089211 */ /* 0x000fe400078a10ff */
[----:B------:R-:W-:-:S02]  /*86f0*/  @!P0 LEA.HI.X R5, R167, R7, R189, 0x2, P4 ;  /* 0x00000007a7058211 */ /* 0x000fc400020f14bd */
[-C--:B------:R-:W-:Y:S02]  /*8700*/  @!P1 LEA.HI.X R9, R166, R7.reuse, R188, 0x2, P5 ;  /* 0x00000007a6099211 */ /* 0x080fe400028f14bc */
[----:B------:R-:W-:Y:S01]  /*8710*/  ISETP.GE.AND P4, PT, R163, UR4, PT ;  /* 0x00000004a3007c0c */ /* 0x000fe2000bf86270 */
[----:B------:R-:W-:Y:S01]  /*8720*/  @!P0 ST.E.64 desc[UR36][R4.64], R50 ;  /* 0x0000003204008985 */ /* 0x000fe2000c101b24 */
[----:B------:R-:W-:Y:S02]  /*8730*/  @!P2 LEA.HI.X R11, R165, R7, R187, 0x2, P6 ;  /* 0x00000007a50ba211 */ /* 0x000fe400030f14bb */
[----:B----4-:R-:W-:Y:S01]  /*8740*/  @!P3 LEA R12, P5, R164, R6, 0x2 ;  /* 0x00000006a40cb211 */ /* 0x010fe200078a10ff */
[----:B------:R0:W-:Y:S01]  /*8750*/  @!P1 ST.E.64 desc[UR36][R8.64], R54 ;  /* 0x0000003608009985 */ /* 0x0001e2000c101b24 */
[----:B------:R-:W-:Y:S02]  /*8760*/  ISETP.GE.AND P1, PT, R161, UR4, PT ;  /* 0x00000004a1007c0c */ /* 0x000fe4000bf26270 */
[----:B------:R-:W-:Y:S01]  /*8770*/  ISETP.GE.AND P0, PT, R160, UR4, PT ;  /* 0x00000004a0007c0c */ /* 0x000fe2000bf06270 */
[----:B------:R3:W-:Y:S01]  /*8780*/  @!P2 ST.E.64 desc[UR36][R10.64], R58 ;  /* 0x0000003a0a00a985 */ /* 0x0007e2000c101b24 */
[----:B------:R-:W-:-:S02]  /*8790*/  ISETP.GE.AND P2, PT, R162, UR4, PT ;  /* 0x00000004a2007c0c */ /* 0x000fc4000bf46270 */
[-C--:B------:R-:W-:Y:S02]  /*87a0*/  @!P3 LEA.HI.X R13, R164, R7.reuse, R186, 0x2, P5 ;  /* 0x00000007a40db211 */ /* 0x080fe400028f14ba */
[----:B------:R-:W-:Y:S02]  /*87b0*/  ISETP.GE.AND P5, PT, R23, UR4, PT ;  /* 0x0000000417007c0c */ /* 0x000fe4000bfa6270 */
[CC--:B-----5:R-:W-:Y:S01]  /*87c0*/  @!P4 LEA R14, P6, R163.reuse, R6.reuse, 0x2 ;  /* 0x00000006a30ec211 */ /* 0x0e0fe200078c10ff */
[----:B------:R4:W-:Y:S03]  /*87d0*/  @!P3 ST.E.64 desc[UR36][R12.64], R62 ;  /* 0x0000003e0c00b985 */ /* 0x0009e6000c101b24 */
[----:B------:R-:W-:Y:S02]  /*87e0*/  @!P4 LEA.HI.X R15, R163, R7, R185, 0x2, P6 ;  /* 0x00000007a30fc211 */ /* 0x000fe400030f14b9 */
[----:B0-----:R-:W-:-:S02]  /*87f0*/  @!P1 LEA R8, P6, R161, R6, 0x2 ;  /* 0x00000006a1089211 */ /* 0x001fc400078c10ff */
[-C--:B------:R-:W-:Y:S01]  /*8800*/  @!P2 LEA R4, P3, R162, R6.reuse, 0x2 ;  /* 0x00000006a204a211 */ /* 0x080fe200078610ff */
[----:B------:R4:W-:Y:S01]  /*8810*/  @!P4 ST.E.64 desc[UR36][R14.64], R66 ;  /* 0x000000420e00c985 */ /* 0x0009e2000c101b24 */
[-C--:B---3--:R-:W-:Y:S02]  /*8820*/  @!P0 LEA R10, P4, R160, R6.reuse, 0x2 ;  /* 0x00000006a00a8211 */ /* 0x088fe400078810ff */
[-C--:B------:R-:W-:Y:S02]  /*8830*/  @!P2 LEA.HI.X R5, R162, R7.reuse, R184, 0x2, P3 ;  /* 0x00000007a205a211 */ /* 0x080fe400018f14b8 */
[----:B------:R-:W-:Y:S02]  /*8840*/  @!P5 LEA R18, P3, R23, R6, 0x2 ;  /* 0x000000061712d211 */ /* 0x000fe400078610ff */
[-C--:B------:R-:W-:Y:S01]  /*8850*/  @!P1 LEA.HI.X R9, R161, R7.reuse, R183, 0x2, P6 ;  /* 0x00000007a1099211 */ /* 0x080fe200030f14b7 */
[----:B------:R4:W-:Y:S01]  /*8860*/  @!P2 ST.E.64 desc[UR36][R4.64], R70 ;  /* 0x000000460400a985 */ /* 0x0009e2000c101b24 */
[----:B------:R-:W-:-:S02]  /*8870*/  @!P0 LEA.HI.X R11, R160, R7, R182, 0x2, P4 ;  /* 0x00000007a00b8211 */ /* 0x000fc400020f14b6 */
[----:B------:R-:W-:Y:S01]  /*8880*/  @!P5 LEA.HI.X R19, R23, R7, R181, 0x2, P3 ;  /* 0x000000071713d211 */ /* 0x000fe200018f14b5 */
[----:B------:R4:W-:Y:S04]  /*8890*/  @!P1 ST.E.64 desc[UR36][R8.64], R74 ;  /* 0x0000004a08009985 */ /* 0x0009e8000c101b24 */
[----:B------:R4:W-:Y:S01]  /*88a0*/  @!P0 ST.E.64 desc[UR36][R10.64], R78 ;  /* 0x0000004e0a008985 */ /* 0x0009e2000c101b24 */
[----:B------:R-:W-:-:S03]  /*88b0*/  ISETP.GE.AND P0, PT, R22, UR4, PT ;  /* 0x0000000416007c0c */ /* 0x000fc6000bf06270 */
[----:B------:R4:W-:Y:S10]  /*88c0*/  @!P5 ST.E.64 desc[UR36][R18.64], R82 ;  /* 0x000000521200d985 */ /* 0x0009f4000c101b24 */
[----:B------:R-:W-:Y:S05]  /*88d0*/  @P0 BRA `(.L_x_221) ;  /* 0x0000000c005c0947 */ /* 0x000fea0003800000 */
[----:B----4-:R-:W-:-:S04]  /*88e0*/  LEA R4, P0, R22, R6, 0x2 ;  /* 0x0000000616047211 */ /* 0x010fc800078010ff */
[----:B------:R-:W-:-:S05]  /*88f0*/  LEA.HI.X R5, R22, R7, R180, 0x2, P0 ;  /* 0x0000000716057211 */ /* 0x000fca00000f14b4 */
[----:B------:R0:W-:Y:S01]  /*8900*/  ST.E.64 desc[UR36][R4.64], R86 ;  /* 0x0000005604007985 */ /* 0x0001e2000c101b24 */
[----:B------:R-:W-:Y:S05]  /*8910*/  BRA `(.L_x_221) ;  /* 0x0000000c004c7947 */ /* 0x000fea0003800000 */
.L_x_212:
[----:B------:R-:W-:Y:S01]  /*8920*/  ULDC.64 UR8, c[0x0][0xc00] ;  /* 0x0003000000087ab9 */ /* 0x000fe20000000a00 */
[----:B------:R-:W-:Y:S01]  /*8930*/  R2UR UR4, R177 ;  /* 0x00000000b10472ca */ /* 0x000fe200000e0000 */
[----:B------:R-:W-:Y:S01]  /*8940*/  UISETP.NE.U32.AND UP0, UPT, UR8, URZ, UPT ;  /* 0x0000003f0800728c */ /* 0x000fe2000bf05070 */
[----:B------:R-:W-:-:S03]  /*8950*/  R2UR UR7, R18 ;  /* 0x00000000120772ca */ /* 0x000fc600000e0000 */
[----:B------:R-:W-:-:S03]  /*8960*/  UISETP.NE.AND.EX UP0, UPT, UR9, URZ, UPT, UP0 ;  /* 0x0000003f0900728c */ /* 0x000fc6000bf05300 */
[----:B------:R-:W-:Y:S02]  /*8970*/  ULDC.64 UR8, c[0x0][0xc00] ;  /* 0x0003000000087ab9 */ /* 0x000fe40000000a00 */
[----:B------:R-:W-:Y:S01]  /*8980*/  UIMAD.WIDE UR8, UR61, 0x4, UR8 ;  /* 0x000000043d0878a5 */ /* 0x000fe2000f8e0208 */
[----:B------:R-:W-:-:S05]  /*8990*/  PLOP3.LUT P1, PT, PT, PT, UP0, 0x80, 0x0 ;  /* 0x000000000000781c */ /* 0x000fca0003f2f008 */
[----:B------:R-:W-:Y:S02]  /*89a0*/  IMAD.U32 R4, RZ, RZ, UR8 ;  /* 0x00000008ff047e24 */ /* 0x000fe4000f8e00ff */
[----:B------:R-:W-:Y:S01]  /*89b0*/  IMAD.U32 R5, RZ, RZ, UR9 ;  /* 0x00000009ff057e24 */ /* 0x000fe2000f8e00ff */
[----:B------:R-:W-:Y:S02]  /*89c0*/  ULDC.64 UR8, c[0x0][0xc08] ;  /* 0x0003020000087ab9 */ /* 0x000fe40000000a00 */
[----:B------:R-:W-:-:S03]  /*89d0*/  UISETP.NE.U32.AND UP1, UPT, UR8, URZ, UPT ;  /* 0x0000003f0800728c */ /* 0x000fc6000bf25070 */
[----:B------:R-:W2:Y:S01]  /*89e0*/  @P1 LDG.E R3, desc[UR36][R4.64] ;  /* 0x0000002404031981 */ /* 0x000ea2000c1e1900 */
[----:B------:R-:W-:-:S06]  /*89f0*/  UISETP.NE.AND.EX UP1, UPT, UR9, URZ, UPT, UP1 ;  /* 0x0000003f0900728c */ /* 0x000fcc000bf25310 */
[----:B------:R-:W-:-:S05]  /*8a00*/  PLOP3.LUT P2, PT, PT, PT, UP1, 0x80, 0x0 ;  /* 0x000000000000781c */ /* 0x000fca0003f4f018 */
[----:B------:R-:W-:-:S04]  /*8a10*/  @UP1 ULEA UR8, UP2, UR61, UR8, 0x2 ;  /* 0x000000083d081291 */ /* 0x000fc8000f84103f */
[----:B------:R-:W-:Y:S02]  /*8a20*/  @UP1 ULEA.HI.X UR9, UR61, UR9, UR4, 0x2, UP2 ;  /* 0x000000093d091291 */ /* 0x000fe400090f1404 */
[----:B------:R-:W-:Y:S01]  /*8a30*/  IMAD.U32 R6, RZ, RZ, UR8 ;  /* 0x00000008ff067e24 */ /* 0x000fe2000f8e00ff */
[----:B------:R-:W-:Y:S02]  /*8a40*/  ULDC UR4, c[0x0][0xa88] ;  /* 0x0002a20000047ab9 */ /* 0x000fe40000000800 */
[----:B------:R-:W-:Y:S02]  /*8a50*/  IMAD.U32 R0, RZ, RZ, UR4 ;  /* 0x00000004ff007e24 */ /* 0x000fe4000f8e00ff */
[----:B------:R-:W-:-:S05]  /*8a60*/  IMAD.U32 R7, RZ, RZ, UR9 ;  /* 0x00000009ff077e24 */ /* 0x000fca000f8e00ff */
[----:B------:R0:W5:Y:S01]  /*8a70*/  @P2 LDG.E R0, desc[UR36][R6.64] ;  /* 0x0000002406002981 */ /* 0x000162000c1e1900 */
[----:B------:R-:W-:Y:S01]  /*8a80*/  UMOV UR4, URZ ;  /* 0x0000003f00047c82 */ /* 0x000fe20008000000 */
[----:B------:R-:W-:Y:S01]  /*8a90*/  UISETP.NE.AND UP1, UPT, UR7, URZ, UPT ;  /* 0x0000003f0700728c */ /* 0x000fe2000bf25270 */
[----:B------:R-:W-:-:S10]  /*8aa0*/  ISETP.GT.AND P0, PT, R202, 0x7f, PT ;  /* 0x0000007fca00780c */ /* 0x000fd40003f04270 */
[----:B------:R-:W-:Y:S02]  /*8ab0*/  @!UP1 ULDC UR7, c[0x0][0xad4] ;  /* 0x0002b50000079ab9 */ /* 0x000fe40000000800 */
[----:B------:R-:W-:Y:S01]  /*8ac0*/  IMAD.U32 R18, RZ, RZ, UR7 ;  /* 0x00000007ff127e24 */ /* 0x000fe2000f8e00ff */
[----:B--2---:R-:W-:-:S13]  /*8ad0*/  @P1 R2UR UR4, R3 ;  /* 0x00000000030412ca */ /* 0x004fda00000e0000 */
[----:B------:R-:W-:Y:S01]  /*8ae0*/  USHF.R.S32.HI UR19, URZ, 0x1f, UR4 ;  /* 0x0000001f3f137899 */ /* 0x000fe20008011404 */
[----:B0-----:R-:W-:Y:S11]  /*8af0*/  @P2 BRA `(.L_x_224) ;  /* 0x0000000000102947 */ /* 0x001ff60003800000 */
[----:B------:R-:W-:Y:S05]  /*8b00*/  @!P1 BRA `(.L_x_224) ;  /* 0x00000000000c9947 */ /* 0x000fea0003800000 */
[----:B------:R-:W2:Y:S04]  /*8b10*/  LDG.E R3, desc[UR36][R4.64] ;  /* 0x0000002404037981 */ /* 0x000ea8000c1e1900 */
[----:B-----5:R-:W2:Y:S02]  /*8b20*/  LDG.E R0, desc[UR36][R4.64+0x4] ;  /* 0x0000042404007981 */ /* 0x020ea4000c1e1900 */
[----:B--2---:R-:W-:-:S07]  /*8b30*/  IMAD.IADD R0, R0, 0x1, -R3 ;  /* 0x0000000100007824 */ /* 0x004fce00078e0a03 */
.L_x_224:
[----:B------:R-:W-:Y:S01]  /*8b40*/  R2UR UR7, R177 ;  /* 0x00000000b10772ca */ /* 0x000fe200000e0000 */
[----:B------:R-:W-:Y:S01]  /*8b50*/  USEL UR61, UR61, URZ, !UP0 ;  /* 0x0000003f3d3d7287 */ /* 0x000fe2000c000000 */
[----:B------:R-:W-:Y:S11]  /*8b60*/  BSSY B1, `(.L_x_225) ;  /* 0x000003d000017945 */ /* 0x000ff60003800000 */
[----:B------:R-:W-:Y:S01]  /*8b70*/  USEL UR7, UR7, URZ, !UP0 ;  /* 0x0000003f07077287 */ /* 0x000fe2000c000000 */
[----:B------:R-:W-:Y:S11]  /*8b80*/  @P0 BRA `(.L_x_226) ;  /* 0x0000000000e80947 */ /* 0x000ff60003800000 */
[----:B------:R-:W0:Y:S01]  /*8b90*/  S2R R4, SR_TID.X ;  /* 0x0000000000047919 */ /* 0x000e220000002100 */
[----:B------:R-:W1:Y:S01]  /*8ba0*/  LDC R9, c[0x0][0xbe8] ;  /* 0x0002fa00ff097b82 */ /* 0x000e620000000800 */
[----:B------:R-:W-:-:S13]  /*8bb0*/  R2UR UR8, R175 ;  /* 0x00000000af0872ca */ /* 0x000fda00000e0000 */
[----:B------:R-:W-:-:S05]  /*8bc0*/  IMAD.U32 R3, RZ, RZ, UR8 ;  /* 0x00000008ff037e24 */ /* 0x000fca000f8e00ff */
[----:B0-----:R-:W-:Y:S01]  /*8bd0*/  LEA R3, R3, R4, 0x7 ;  /* 0x0000000403037211 */ /* 0x001fe200078e38ff */
[----:B-1---5:R-:W-:-:S04]  /*8be0*/  IMAD R4, R0, R9, RZ ;  /* 0x0000000900047224 */ /* 0x022fc800078e02ff */
[----:B------:R-:W-:-:S05]  /*8bf0*/  VIADD R6, R3, 0xffffff80 ;  /* 0xffffff8003067836 */ /* 0x000fca0000000000 */
[----:B------:R-:W-:-:S13]  /*8c00*/  ISETP.GE.AND P0, PT, R6, R4, PT ;  /* 0x000000040600720c */ /* 0x000fda0003f06270 */
[----:B------:R-:W-:Y:S05]  /*8c10*/  @P0 BRA `(.L_x_226) ;  /* 0x0000000000c40947 */ /* 0x000fea0003800000 */
[----:B------:R-:W-:Y:S01]  /*8c20*/  ISETP.NE.AND P0, PT, R9, 0x1, PT ;  /* 0x000000010900780c */ /* 0x000fe20003f05270 */
[----:B------:R-:W-:Y:S01]  /*8c30*/  UMOV UR17, 0x9b8 ;  /* 0x000009b800117882 */ /* 0x000fe20000000000 */
[----:B------:R-:W-:Y:S02]  /*8c40*/  R2UR UR9, R18 ;  /* 0x00000000120972ca */ /* 0x000fe400000e0000 */
[----:B------:R-:W-:Y:S02]  /*8c50*/  R2UR UR8, R19 ;  /* 0x00000000130872ca */ /* 0x000fe400000e0000 */
[----:B------:R-:W-:-:S07]  /*8c60*/  R2UR UR18, R174 ;  /* 0x00000000ae1272ca */ /* 0x000fce00000e0000 */
[----:B------:R-:W0:Y:S02]  /*8c70*/  @P0 LDC R3, c[0x0][0xbec] ;  /* 0x0002fb00ff030b82 */ /* 0x000e240000000800 */
[----:B------:R-:W-:-:S04]  /*8c80*/  UISETP.GT.AND UP0, UPT, UR9, 0x1, UPT ;  /* 0x000000010900788c */ /* 0x000fc8000bf04270 */
[----:B------:R-:W-:Y:S02]  /*8c90*/  USEL UR17, UR17, 0x978, UP0 ;  /* 0x0000097811117887 */ /* 0x000fe40008000000 */
[----:B------:R-:W1:Y:S01]  /*8ca0*/  @P0 LDC R5, c[0x0][0xbf0] ;  /* 0x0002fc00ff050b82 */ /* 0x000e620000000800 */
[----:B------:R-:W-:-:S09]  /*8cb0*/  USEL UR16, UR8, URZ, UP0 ;  /* 0x0000003f08107287 */ /* 0x000fd20008000000 */
[----:B------:R-:W-:Y:S01]  /*8cc0*/  ULDC.64 UR10, c[0x0][UR17+0x220] ;  /* 0x00008800110a7abb */ /* 0x000fe20008000a00 */
[----:B------:R-:W-:Y:S01]  /*8cd0*/  ULDC.64 UR8, c[0x0][UR17+0x218] ;  /* 0x0000860011087abb */ /* 0x000fe20008000a00 */
[----:B------:R-:W-:Y:S01]  /*8ce0*/  ULDC.64 UR12, c[0x0][UR17+0x228] ;  /* 0x00008a00110c7abb */ /* 0x000fe20008000a00 */
[----:B------:R-:W-:Y:S02]  /*8cf0*/  UIMAD UR11, UR11, UR61, URZ ;  /* 0x0000003d0b0b72a4 */ /* 0x000fe4000f8e023f */
[----:B------:R-:W-:Y:S01]  /*8d00*/  UIMAD.WIDE.U32 UR14, UR8, UR18, URZ ;  /* 0x00000012080e72a5 */ /* 0x000fe2000f8e003f */
[----:B0-----:R-:W-:Y:S01]  /*8d10*/  @P0 IMAD.HI.U32 R4, R6, R3, RZ ;  /* 0x0000000306040227 */ /* 0x001fe200078e00ff */
[----:B------:R-:W-:Y:S02]  /*8d20*/  UIMAD.WIDE.U32 UR20, UR12, UR16, URZ ;  /* 0x000000100c1472a5 */ /* 0x000fe4000f8e003f */
[----:B------:R-:W-:Y:S01]  /*8d30*/  UIMAD UR18, UR9, UR18, URZ ;  /* 0x00000012091272a4 */ /* 0x000fe2000f8e023f */
[----:B------:R-:W-:Y:S01]  /*8d40*/  IMAD.MOV.U32 R3, RZ, RZ, R6 ;  /* 0x000000ffff037224 */ /* 0x000fe200078e0006 */
[----:B------:R-:W-:-:S02]  /*8d50*/  UIMAD UR12, UR13, UR16, URZ ;  /* 0x000000100d0c72a4 */ /* 0x000fc4000f8e023f */
[----:B------:R-:W-:Y:S01]  /*8d60*/  UIMAD.WIDE.U32 UR8, UR10, UR61, URZ ;  /* 0x0000003d0a0872a5 */ /* 0x000fe2000f8e003f */
[----:B-1----:R-:W-:Y:S01]  /*8d70*/  @P0 SHF.R.U32.HI R3, RZ, R5, R4 ;  /* 0x00000005ff030219 */ /* 0x002fe20000011604 */
[----:B------:R-:W-:Y:S01]  /*8d80*/  UIMAD UR11, UR10, UR7, UR11 ;  /* 0x000000070a0b72a4 */ /* 0x000fe2000f8e020b */
[----:B------:R-:W-:Y:S01]  /*8d90*/  IMAD.U32 R4, RZ, RZ, UR20 ;  /* 0x00000014ff047e24 */ /* 0x000fe2000f8e00ff */
[----:B------:R-:W-:Y:S02]  /*8da0*/  UIADD3 UR12, UR21, UR12, URZ ;  /* 0x0000000c150c7290 */ /* 0x000fe4000fffe03f */
[----:B------:R-:W-:Y:S01]  /*8db0*/  IMAD.U32 R5, RZ, RZ, UR21 ;  /* 0x00000015ff057e24 */ /* 0x000fe2000f8e00ff */
[----:B------:R-:W-:Y:S01]  /*8dc0*/  UIADD3 UR18, UR15, UR18, URZ ;  /* 0x000000120f127290 */ /* 0x000fe2000fffe03f */
[--C-:B------:R-:W-:Y:S01]  /*8dd0*/  IMAD.MOV R7, RZ, RZ, -R3.reuse ;  /* 0x000000ffff077224 */ /* 0x100fe200078e0a03 */
[----:B------:R-:W-:Y:S01]  /*8de0*/  UIADD3 UR14, UP1, UP2, UR8, UR14, UR4 ;  /* 0x0000000e080e7290 */ /* 0x000fe2000fa3e004 */
[----:B------:R-:W-:Y:S01]  /*8df0*/  SHF.R.S32.HI R5, RZ, 0x1f, R3 ;  /* 0x0000001fff057819 */ /* 0x000fe20000011403 */
[----:B------:R-:W-:Y:S01]  /*8e00*/  UIADD3 UR10, UR9, UR11, URZ ;  /* 0x0000000b090a7290 */ /* 0x000fe2000fffe03f */
[----:B------:R-:W-:-:S02]  /*8e10*/  IMAD R7, R9, R7, R6 ;  /* 0x0000000709077224 */ /* 0x000fc400078e0206 */
[----:B------:R-:W-:Y:S01]  /*8e20*/  IMAD.U32 R8, RZ, RZ, UR12 ;  /* 0x0000000cff087e24 */ /* 0x000fe2000f8e00ff */
[----:B------:R-:W-:Y:S01]  /*8e30*/  UIADD3.X UR10, UR10, UR18, UR19, UP1, UP2 ;  /* 0x000000120a0a7290 */ /* 0x000fe20008fe4413 */
[----:B------:R-:W-:Y:S01]  /*8e40*/  IADD3 R4, P0, P1, R3, UR14, R4 ;  /* 0x0000000e03047c10 */ /* 0x000fe2000f91e004 */
[----:B------:R-:W-:Y:S01]  /*8e50*/  ULDC.64 UR8, c[0x0][UR17+0x210] ;  /* 0x0000840011087abb */ /* 0x000fe20008000a00 */
[----:B------:R-:W-:Y:S01]  /*8e60*/  SHF.R.S32.HI R3, RZ, 0x1f, R7 ;  /* 0x0000001fff037819 */ /* 0x000fe20000011407 */
[----:B------:R-:W-:Y:S02]  /*8e70*/  IMAD R6, R7, UR9, RZ ;  /* 0x0000000907067c24 */ /* 0x000fe4000f8e02ff */
[----:B------:R-:W-:Y:S01]  /*8e80*/  IADD3.X R5, R5, UR10, R8, P0, P1 ;  /* 0x0000000a05057c10 */ /* 0x000fe200087e2408 */
[----:B------:R-:W-:Y:S01]  /*8e90*/  ULDC.64 UR10, c[0x0][0xba8] ;  /* 0x0002ea00000a7ab9 */ /* 0x000fe20000000a00 */
[----:B------:R-:W-:Y:S01]  /*8ea0*/  IMAD R3, R3, UR8, R6 ;  /* 0x0000000803037c24 */ /* 0x000fe2000f8e0206 */
[----:B------:R-:W-:Y:S01]  /*8eb0*/  @!UP0 ULDC UR10, c[0x0][0xb50] ;  /* 0x0002d400000a8ab9 */ /* 0x000fe20000000800 */
[----:B------:R-:W-:Y:S01]  /*8ec0*/  @!UP0 ULDC UR11, c[0x0][0xb54] ;  /* 0x0002d500000b8ab9 */ /* 0x000fe20000000800 */
[----:B------:R-:W-:-:S04]  /*8ed0*/  IMAD.WIDE.U32 R4, R7, UR8, R4 ;  /* 0x0000000807047c25 */ /* 0x000fc8000f8e0004 */
[----:B------:R-:W-:Y:S01]  /*8ee0*/  IMAD.IADD R3, R5, 0x1, R3 ;  /* 0x0000000105037824 */ /* 0x000fe200078e0203 */
[----:B------:R-:W-:-:S04]  /*8ef0*/  LEA R6, P0, R4, UR10, 0x2 ;  /* 0x0000000a04067c11 */ /* 0x000fc8000f8010ff */
[----:B------:R-:W-:Y:S01]  /*8f00*/  LEA.HI.X R7, R4, UR11, R3, 0x2, P0 ;  /* 0x0000000b04077c11 */ /* 0x000fe200080f1403 */
[----:B------:R-:W-:-:S05]  /*8f10*/  IMAD.MOV.U32 R3, RZ, RZ, -0x800000 ;  /* 0xff800000ff037424 */ /* 0x000fca00078e00ff */
[----:B------:R0:W-:Y:S03]  /*8f20*/  STG.E desc[UR36][R6.64], R3 ;  /* 0x0000000306007986 */ /* 0x0001e6000c101924 */
.L_x_226:
[----:B------:R-:W-:Y:S05]  /*8f30*/  BSYNC B1 ;  /* 0x0000000000017941 */ /* 0x000fea0003800000 */
.L_x_225:
[----:B------:R-:W-:-:S13]  /*8f40*/  R2UR UR8, R18 ;  /* 0x00000000120872ca */ /* 0x000fda00000e0000 */
[----:B------:R-:W-:-:S06]  /*8f50*/  UISETP.GT.AND UP0, UPT, UR8, 0x1, UPT ;  /* 0x000000010800788c */ /* 0x000fcc000bf04270 */
[----:B------:R-:W-:-:S13]  /*8f60*/  PLOP3.LUT P0, PT, PT, PT, UP0, 0x80, 0x0 ;  /* 0x000000000000781c */ /* 0x000fda0003f0f008 */
[----:B------:R-:W-:Y:S05]  /*8f70*/  @P0 BRA `(.L_x_221) ;  /* 0x0000000400b40947 */ /* 0x000fea0003800000 */
[----:B------:R-:W1:Y:S01]  /*8f80*/  LDC R11, c[0x0][0xbe8] ;  /* 0x0002fa00ff0b7b82 */ /* 0x000e620000000800 */
[----:B------:R-:W-:Y:S01]  /*8f90*/  R2UR UR14, R175 ;  /* 0x00000000af0e72ca */ /* 0x000fe200000e0000 */
[----:B------:R-:W-:Y:S01]  /*8fa0*/  ULDC.64 UR12, c[0x0][0xaa0] ;  /* 0x0002a800000c7ab9 */ /* 0x000fe20000000a00 */
[----:B------:R-:W-:Y:S01]  /*8fb0*/  R2UR UR15, R174 ;  /* 0x00000000ae0f72ca */ /* 0x000fe200000e0000 */
[----:B------:R-:W-:Y:S01]  /*8fc0*/  UIMAD UR10, UR19, UR12, URZ ;  /* 0x0000000c130a72a4 */ /* 0x000fe2000f8e023f */
[----:B0-----:R-:W-:Y:S01]  /*8fd0*/  IMAD R3, R17, 0x20, R176 ;  /* 0x0000002011037824 */ /* 0x001fe200078e02b0 */
[----:B------:R-:W-:Y:S01]  /*8fe0*/  UIMAD.WIDE.U32 UR8, UR4, UR12, URZ ;  /* 0x0000000c040872a5 */ /* 0x000fe2000f8e003f */
[----:B------:R-:W-:Y:S01]  /*8ff0*/  BSSY B1, `(.L_x_227) ;  /* 0x000003b000017945 */ /* 0x000fe20003800000 */
[----:B------:R-:W-:-:S04]  /*9000*/  UIMAD UR10, UR4, UR13, UR10 ;  /* 0x0000000d040a72a4 */ /* 0x000fc8000f8e020a */
[----:B------:R-:W-:Y:S02]  /*9010*/  UIADD3 UR9, UR9, UR10, URZ ;  /* 0x0000000a09097290 */ /* 0x000fe4000fffe03f */
[----:B------:R-:W-:Y:S01]  /*9020*/  IMAD.U32 R8, RZ, RZ, UR14 ;  /* 0x0000000eff087e24 */ /* 0x000fe2000f8e00ff */
[----:B------:R-:W-:Y:S01]  /*9030*/  ULDC.64 UR10, c[0x0][0xae8] ;  /* 0x0002ba00000a7ab9 */ /* 0x000fe20000000a00 */
[----:B------:R-:W-:Y:S01]  /*9040*/  IMAD.U32 R13, RZ, RZ, UR14 ;  /* 0x0000000eff0d7e24 */ /* 0x000fe2000f8e00ff */
[----:B------:R-:W-:Y:S02]  /*9050*/  UIMAD.WIDE.U32 UR8, UR15, UR10, UR8 ;  /* 0x0000000a0f0872a5 */ /* 0x000fe4000f8e0008 */
[----:B------:R-:W-:Y:S02]  /*9060*/  LEA R8, R8, R3, 0x7 ;  /* 0x0000000308087211 */ /* 0x000fe400078e38ff */
[----:B------:R-:W-:Y:S01]  /*9070*/  UIMAD UR9, UR15, UR11, UR9 ;  /* 0x0000000b0f0972a4 */ /* 0x000fe2000f8e0209 */
[----:B-1----:R-:W-:-:S02]  /*9080*/  ISETP.NE.AND P0, PT, R11, 0x1, PT ;  /* 0x000000010b00780c */ /* 0x002fc40003f05270 */
[----:B------:R-:W-:Y:S01]  /*9090*/  ULDC.64 UR10, c[0x0][0xaf0] ;  /* 0x0002bc00000a7ab9 */ /* 0x000fe20000000a00 */
[----:B------:R-:W-:Y:S01]  /*90a0*/  IMAD.MOV.U32 R3, RZ, RZ, R8 ;  /* 0x000000ffff037224 */ /* 0x000fe200078e0008 */
[----:B------:R-:W-:Y:S02]  /*90b0*/  UIMAD UR7, UR7, UR10, URZ ;  /* 0x0000000a070772a4 */ /* 0x000fe4000f8e023f */
[----:B------:R-:W-:Y:S02]  /*90c0*/  UIMAD.WIDE.U32 UR8, UR61, UR10, UR8 ;  /* 0x0000000a3d0872a5 */ /* 0x000fe4000f8e0008 */
[----:B------:R-:W-:-:S03]  /*90d0*/  UIMAD UR4, UR61, UR11, UR7 ;  /* 0x0000000b3d0472a4 */ /* 0x000fc6000f8e0207 */
[----:B------:R-:W-:Y:S01]  /*90e0*/  ULDC.64 UR10, c[0x0][0xae0] ;  /* 0x0002b800000a7ab9 */ /* 0x000fe20000000a00 */
[----:B------:R-:W-:Y:S01]  /*90f0*/  UIADD3 UR4, UR9, UR4, URZ ;  /* 0x0000000409047290 */ /* 0x000fe2000fffe03f */
[----:B------:R-:W0:Y:S08]  /*9100*/  @P0 LDC R5, c[0x0][0xbec] ;  /* 0x0002fb00ff050b82 */ /* 0x000e300000000800 */
[----:B------:R-:W1:Y:S01]  /*9110*/  @P0 LDC R7, c[0x0][0xbf0] ;  /* 0x0002fc00ff070b82 */ /* 0x000e620000000800 */
[----:B0-----:R-:W-:-:S04]  /*9120*/  @P0 IMAD.HI.U32 R4, R8, R5, RZ ;  /* 0x0000000508040227 */ /* 0x001fc800078e00ff */
[----:B------:R-:W-:Y:S02]  /*9130*/  IMAD.U32 R5, RZ, RZ, UR9 ;  /* 0x00000009ff057e24 */ /* 0x000fe4000f8e00ff */
[----:B------:R-:W-:Y:S01]  /*9140*/  IMAD.U32 R5, RZ, RZ, UR4 ;  /* 0x00000004ff057e24 */ /* 0x000fe2000f8e00ff */
[----:B-1----:R-:W-:-:S04]  /*9150*/  @P0 SHF.R.U32.HI R3, RZ, R7, R4 ;  /* 0x00000007ff030219 */ /* 0x002fc80000011604 */
[--C-:B------:R-:W-:Y:S01]  /*9160*/  SHF.R.S32.HI R4, RZ, 0x1f, R3.reuse ;  /* 0x0000001fff047819 */ /* 0x100fe20000011403 */
[----:B------:R-:W-:-:S04]  /*9170*/  IMAD.MOV R7, RZ, RZ, -R3 ;  /* 0x000000ffff077224 */ /* 0x000fc800078e0a03 */
[----:B------:R-:W-:Y:S02]  /*9180*/  IMAD R6, R4, UR10, RZ ;  /* 0x0000000a04067c24 */ /* 0x000fe4000f8e02ff */
[----:B------:R-:W-:Y:S01]  /*9190*/  IMAD.U32 R4, RZ, RZ, UR8 ;  /* 0x00000008ff047e24 */ /* 0x000fe2000f8e00ff */
[----:B------:R-:W-:Y:S01]  /*91a0*/  ULDC.64 UR8, c[0x0][0xad8] ;  /* 0x0002b60000087ab9 */ /* 0x000fe20000000a00 */
[----:B------:R-:W-:Y:S02]  /*91b0*/  IMAD R7, R11, R7, R8 ;  /* 0x000000070b077224 */ /* 0x000fe400078e0208 */
[C---:B------:R-:W-:Y:S02]  /*91c0*/  IMAD R9, R3.reuse, UR11, R6 ;  /* 0x0000000b03097c24 */ /* 0x040fe4000f8e0206 */
[----:B------:R-:W-:Y:S01]  /*91d0*/  IMAD.WIDE.U32 R4, R3, UR10, R4 ;  /* 0x0000000a03047c25 */ /* 0x000fe2000f8e0004 */
[----:B------:R-:W-:-:S03]  /*91e0*/  SHF.R.S32.HI R3, RZ, 0x1f, R7 ;  /* 0x0000001fff037819 */ /* 0x000fc60000011407 */
[----:B------:R-:W-:Y:S02]  /*91f0*/  IMAD.IADD R5, R5, 0x1, R9 ;  /* 0x0000000105057824 */ /* 0x000fe400078e0209 */
[----:B------:R-:W-:Y:S02]  /*9200*/  IMAD R6, R3, UR8, RZ ;  /* 0x0000000803067c24 */ /* 0x000fe4000f8e02ff */
[----:B------:R-:W-:Y:S02]  /*9210*/  IMAD R8, R13, 0x80, R176 ;  /* 0x000000800d087824 */ /* 0x000fe400078e02b0 */
[----:B-----5:R-:W-:Y:S02]  /*9220*/  IMAD R11, R0, R11, RZ ;  /* 0x0000000b000b7224 */ /* 0x020fe400078e02ff */
[C---:B------:R-:W-:Y:S02]  /*9230*/  IMAD R3, R7.reuse, UR9, R6 ;  /* 0x0000000907037c24 */ /* 0x040fe4000f8e0206 */
[----:B------:R-:W-:Y:S01]  /*9240*/  IMAD.WIDE.U32 R4, R7, UR8, R4 ;  /* 0x0000000807047c25 */ /* 0x000fe2000f8e0004 */
[----:B------:R-:W-:Y:S01]  /*9250*/  ISETP.GE.AND P2, PT, R8, R11, PT ;  /* 0x0000000b0800720c */ /* 0x000fe20003f46270 */
[----:B------:R-:W-:-:S02]  /*9260*/  ULDC.64 UR8, c[0x0][0xa80] ;  /* 0x0002a00000087ab9 */ /* 0x000fc40000000a00 */
[----:B------:R-:W-:Y:S01]  /*9270*/  VIADD R0, R8, 0x20 ;  /* 0x0000002008007836 */ /* 0x000fe20000000000 */
[----:B------:R-:W-:Y:S02]  /*9280*/  IADD3 R3, R5, R3, RZ ;  /* 0x0000000305037210 */ /* 0x000fe40007ffe0ff */
[----:B------:R-:W-:Y:S02]  /*9290*/  LEA R6, P3, R4, UR8, 0x1 ;  /* 0x0000000804067c11 */ /* 0x000fe4000f8608ff */
[-C--:B------:R-:W-:Y:S01]  /*92a0*/  ISETP.GE.AND P1, PT, R0, R11.reuse, PT ;  /* 0x0000000b0000720c */ /* 0x080fe20003f26270 */
[----:B------:R-:W-:Y:S01]  /*92b0*/  VIADD R0, R8, 0x40 ;  /* 0x0000004008007836 */ /* 0x000fe20000000000 */
[----:B------:R-:W-:Y:S01]  /*92c0*/  LEA.HI.X R3, R4, UR9, R3, 0x1, P3 ;  /* 0x0000000904037c11 */ /* 0x000fe200098f0c03 */
[----:B------:R0:W1:Y:S03]  /*92d0*/  SHFL.IDX PT, R7, R6, RZ, 0x181f ;  /* 0x00181fff06077589 */ /* 0x00006600000e0000 */
[----:B------:R-:W-:Y:S01]  /*92e0*/  ISETP.GE.AND P0, PT, R0, R11, PT ;  /* 0x0000000b0000720c */ /* 0x000fe20003f06270 */
[----:B------:R0:W2:Y:S01]  /*92f0*/  SHFL.IDX PT, R5, R3, RZ, 0x181f ;  /* 0x00181fff03057589 */ /* 0x0000a200000e0000 */
[----:B------:R-:W-:Y:S11]  /*9300*/  @P2 BRA `(.L_x_228) ;  /* 0x0000000000242947 */ /* 0x000ff60003800000 */
[----:B------:R-:W-:Y:S02]  /*9310*/  ULDC UR4, c[0x0][0xac8] ;  /* 0x0002b20000047ab9 */ /* 0x000fe40000000800 */
[----:B------:R-:W-:Y:S02]  /*9320*/  ISETP.GE.AND P4, PT, R2, UR4, PT ;  /* 0x0000000402007c0c */ /* 0x000fe4000bf86270 */
[----:B------:R-:W-:-:S11]  /*9330*/  ISETP.GE.AND P5, PT, R16, UR4, PT ;  /* 0x0000000410007c0c */ /* 0x000fd6000bfa6270 */
[-C--:B-1----:R-:W-:Y:S02]  /*9340*/  @!P4 LEA R12, P2, R2, R7.reuse, 0x1 ;  /* 0x00000007020cc211 */ /* 0x082fe400078408ff */
[----:B------:R-:W-:Y:S02]  /*9350*/  @!P5 LEA R4, P3, R16, R7, 0x1 ;  /* 0x000000071004d211 */ /* 0x000fe400078608ff */
[-C--:B--2---:R-:W-:Y:S02]  /*9360*/  @!P4 LEA.HI.X R13, R2, R5.reuse, R201, 0x1, P2 ;  /* 0x00000005020dc211 */ /* 0x084fe400010f0cc9 */
[----:B------:R-:W-:-:S03]  /*9370*/  @!P5 LEA.HI.X R5, R16, R5, R200, 0x1, P3 ;  /* 0x000000051005d211 */ /* 0x000fc600018f0cc8 */
[----:B------:R3:W-:Y:S04]  /*9380*/  @!P4 ST.E.128 desc[UR36][R12.64], RZ ;  /* 0x000000ff0c00c985 */ /* 0x0007e8000c101d24 */
[----:B------:R3:W-:Y:S02]  /*9390*/  @!P5 ST.E.128 desc[UR36][R4.64], RZ ;  /* 0x000000ff0400d985 */ /* 0x0007e4000c101d24 */
.L_x_228:
[----:B------:R-:W-:Y:S05]  /*93a0*/  BSYNC B1 ;  /* 0x0000000000017941 */ /* 0x000fea0003800000 */
.L_x_227:
[----:B--23--:R2:W3:Y:S01]  /*93b0*/  SHFL.IDX PT, R5, R3, 0x1, 0x181f ;  /* 0x00381f0003057f89 */ /* 0x00c4e200000e0000 */
[----:B------:R-:W-:Y:S03]  /*93c0*/  BSSY B1, `(.L_x_229) ;  /* 0x000000c000017945 */ /* 0x000fe60003800000 */
[----:B-1----:R2:W1:Y:S01]  /*93d0*/  SHFL.IDX PT, R7, R6, 0x1, 0x181f ;  /* 0x00381f0006077f89 */ /* 0x00246200000e0000 */
[----:B------:R-:W-:Y:S05]  /*93e0*/  @P1 BRA `(.L_x_230) ;  /* 0x0000000000241947 */ /* 0x000fea0003800000 */
[----:B------:R-:W-:Y:S02]  /*93f0*/  ULDC UR4, c[0x0][0xac8] ;  /* 0x0002b20000047ab9 */ /* 0x000fe40000000800 */
[----:B------:R-:W-:Y:S02]  /*9400*/  ISETP.GE.AND P3, PT, R2, UR4, PT ;  /* 0x0000000402007c0c */ /* 0x000fe4000bf66270 */
[----:B------:R-:W-:-:S11]  /*9410*/  ISETP.GE.AND P4, PT, R16, UR4, PT ;  /* 0x0000000410007c0c */ /* 0x000fd6000bf86270 */
[-C--:B-1----:R-:W-:Y:S02]  /*9420*/  @!P3 LEA R12, P1, R2, R7.reuse, 0x1 ;  /* 0x00000007020cb211 */ /* 0x082fe400078208ff */
[----:B------:R-:W-:Y:S02]  /*9430*/  @!P4 LEA R4, P2, R16, R7, 0x1 ;  /* 0x000000071004c211 */ /* 0x000fe400078408ff */
[-C--:B---3--:R-:W-:Y:S02]  /*9440*/  @!P3 LEA.HI.X R13, R2, R5.reuse, R201, 0x1, P1 ;  /* 0x00000005020db211 */ /* 0x088fe400008f0cc9 */
[----:B------:R-:W-:-:S03]  /*9450*/  @!P4 LEA.HI.X R5, R16, R5, R200, 0x1, P2 ;  /* 0x000000051005c211 */ /* 0x000fc600010f0cc8 */
[----:B------:R4:W-:Y:S04]  /*9460*/  @!P3 ST.E.128 desc[UR36][R12.64], RZ ;  /* 0x000000ff0c00b985 */ /* 0x0009e8000c101d24 */
[----:B------:R4:W-:Y:S02]  /*9470*/  @!P4 ST.E.128 desc[UR36][R4.64], RZ ;  /* 0x000000ff0400c985 */ /* 0x0009e4000c101d24 */
.L_x_230:
[----:B------:R-:W-:Y:S05]  /*9480*/  BSYNC B1 ;  /* 0x0000000000017941 */ /* 0x000fea0003800000 */
.L_x_229:
[----:B---34-:R3:W4:Y:S01]  /*9490*/  SHFL.IDX PT, R5, R3, 0x2, 0x181f ;  /* 0x00581f0003057f89 */ /* 0x01872200000e0000 */
        /* <DEDUP_REMOVED lines=8> */
[-C--:B----4-:R-:W-:Y:S02]  /*9520*/  @!P2 LEA.HI.X R13, R2, R5.reuse, R201, 0x1, P0 ;  /* 0x00000005020da211 */ /* 0x090fe400000f0cc9 */
[----:B------:R-:W-:-:S03]  /*9530*/  @!P3 LEA.HI.X R5, R16, R5, R200, 0x1, P1 ;  /* 0x000000051005b211 */ /* 0x000fc600008f0cc8 */
[----:B------:R1:W-:Y:S04]  /*9540*/  @!P2 ST.E.128 desc[UR36][R12.64], RZ ;  /* 0x000000ff0c00a985 */ /* 0x0003e8000c101d24 */
[----:B------:R1:W-:Y:S02]  /*9550*/  @!P3 ST.E.128 desc[UR36][R4.64], RZ ;  /* 0x000000ff0400b985 */ /* 0x0003e4000c101d24 */
.L_x_232:
[----:B------:R-:W-:Y:S05]  /*9560*/  BSYNC B1 ;  /* 0x0000000000017941 */ /* 0x000fea0003800000 */
.L_x_231:
[----:B------:R-:W-:Y:S01]  /*9570*/  VIADD R0, R8, 0x60 ;  /* 0x0000006008007836 */ /* 0x000fe20000000000 */
[----:B0-23--:R-:W0:Y:S04]  /*9580*/  SHFL.IDX PT, R3, R3, 0x3, 0x181f ;  /* 0x00781f0003037f89 */ /* 0x00de2800000e0000 */
[----:B------:R-:W-:Y:S01]  /*9590*/  ISETP.GE.AND P0, PT, R0, R11, PT ;  /* 0x0000000b0000720c */ /* 0x000fe20003f06270 */
[----:B-1--4-:R1:W2:-:S12]  /*95a0*/  SHFL.IDX PT, R5, R6, 0x3, 0x181f ;  /* 0x00781f0006057f89 */ /* 0x01229800000e0000 */
[----:B-1----:R-:W-:Y:S05]  /*95b0*/  @P0 BRA `(.L_x_221) ;  /* 0x0000000000240947 */ /* 0x002fea0003800000 */
[----:B------:R-:W-:Y:S02]  /*95c0*/  ULDC UR4, c[0x0][0xac8] ;  /* 0x0002b20000047ab9 */ /* 0x000fe40000000800 */
[----:B------:R-:W-:Y:S02]  /*95d0*/  ISETP.GE.AND P2, PT, R2, UR4, PT ;  /* 0x0000000402007c0c */ /* 0x000fe4000bf46270 */
[----:B------:R-:W-:-:S11]  /*95e0*/  ISETP.GE.AND P3, PT, R16, UR4, PT ;  /* 0x0000000410007c0c */ /* 0x000fd6000bf66270 */
[-C--:B--2---:R-:W-:Y:S02]  /*95f0*/  @!P2 LEA R6, P0, R2, R5.reuse, 0x1 ;  /* 0x000000050206a211 */ /* 0x084fe400078008ff */
[----:B------:R-:W-:Y:S02]  /*9600*/  @!P3 LEA R4, P1, R16, R5, 0x1 ;  /* 0x000000051004b211 */ /* 0x000fe400078208ff */
[-C--:B0-----:R-:W-:Y:S02]  /*9610*/  @!P2 LEA.HI.X R7, R2, R3.reuse, R201, 0x1, P0 ;  /* 0x000000030207a211 */ /* 0x081fe400000f0cc9 */
[----:B------:R-:W-:-:S03]  /*9620*/  @!P3 LEA.HI.X R5, R16, R3, R200, 0x1, P1 ;  /* 0x000000031005b211 */ /* 0x000fc600008f0cc8 */
[----:B------:R0:W-:Y:S04]  /*9630*/  @!P2 ST.E.128 desc[UR36][R6.64], RZ ;  /* 0x000000ff0600a985 */ /* 0x0001e8000c101d24 */
[----:B------:R0:W-:Y:S02]  /*9640*/  @!P3 ST.E.128 desc[UR36][R4.64], RZ ;  /* 0x000000ff0400b985 */ /* 0x0001e4000c101d24 */
.L_x_221:
[----:B------:R-:W-:Y:S05]  /*9650*/  BSYNC B0 ;  /* 0x0000000000007941 */ /* 0x000fea0003800000 */
.L_x_211:
[----:B------:R-:W-:Y:S02]  /*9660*/  ULDC UR4, c[0x0][0xc3c] ;  /* 0x00030f0000047ab9 */ /* 0x000fe40000000800 */
[----:B------:R-:W-:-:S13]  /*9670*/  ISETP.GE.AND P0, PT, R27, UR4, PT ;  /* 0x000000041b007c0c */ /* 0x000fda000bf06270 */
[----:B------:R-:W-:Y:S05]  /*9680*/  @!P0 BRA `(.L_x_233) ;  /* 0xffffff7800308947 */ /* 0x000fea000383ffff */
[----:B------:R-:W-:Y:S05]  /*9690*/  EXIT ;  /* 0x000000000000794d */ /* 0x000fea0003800000 */
.L_x_182:
[----:B------:R-:W-:-:S08]  /*96a0*/  NOP ;  /* 0x0000000000007918 */ /* 0x000fd00000000000 */
[----:B0-----:R-:W0:-:S00]  /*96b0*/  USETMAXREG.DEALLOC.CTAPOOL 0x28 ;  /* 0x00000028000079c8 */ /* 0x001e0000080e0500 */
[----:B0-----:R-:W-:Y:S02]  /*96c0*/  LOP3.LUT R0, R0, 0x3, RZ, 0xc0, !PT ;  /* 0x0000000300007812 */ /* 0x001fe400078ec0ff */
[----:B------:R-:W-:-:S04]  /*96d0*/  LOP3.LUT R23, R23, 0xffffff7f, RZ, 0xc0, !PT ;  /* 0xffffff7f17177812 */ /* 0x000fc800078ec0ff */
[----:B------:R-:W0:Y:S02]  /*96e0*/  SHFL.IDX PT, R0, R0, RZ, 0x1f ;  /* 0x00001fff00007589 */ /* 0x000e2400000e0000 */
[----:B0-----:R-:W-:Y:S01]  /*96f0*/  ISETP.NE.AND P0, PT, R0, RZ, PT ;  /* 0x000000ff0000720c */ /* 0x001fe20003f05270 */
[----:B------:R-:W-:-:S12]  /*9700*/  IMAD.MOV.U32 R0, RZ, RZ, RZ ;  /* 0x000000ffff007224 */ /* 0x000fd800078e00ff */
[----:B------:R-:W-:Y:S01]  /*9710*/  @P0 LOP3.LUT R23, R23, 0x80, RZ, 0xfc, !PT ;  /* 0x0000008017170812 */ /* 0x000fe200078efcff */
[----:B------:R-:W-:Y:S06]  /*9720*/  @!P0 BRA `(.L_x_234) ;  /* 0x00000000001c8947 */ /* 0x000fec0003800000 */
[----:B------:R-:W0:Y:S08]  /*9730*/  S2UR UR5, SR_CgaCtaId ;  /* 0x00000000000579c3 */ /* 0x000e300000008800 */
[----:B------:R-:W-:Y:S06]  /*9740*/  BAR.SYNC.DEFER_BLOCKING 0x5, 0x180 ;  /* 0x0146000000007b1d */ /* 0x000fec0000010000 */
[----:B------:R-:W-:-:S02]  /*9750*/  UMOV UR4, 0x400 ;  /* 0x0000040000047882 */ /* 0x000fc40000000000 */
[----:B0-----:R-:W-:-:S09]  /*9760*/  ULEA UR4, UR5, UR4, 0x18 ;  /* 0x0000000405047291 */ /* 0x001fd2000f8ec03f */
[----:B------:R-:W0:Y:S01]  /*9770*/  LDS.128 R16, [UR4+0x2a8d0] ;  /* 0x02a8d004ff107984 */ /* 0x000e220008000c00 */
[----:B------:R-:W-:Y:S06]  /*9780*/  BAR.ARV 0x4, 0x180 ;  /* 0x0106000000007b1d */ /* 0x000fec0000002000 */
[----:B------:R-:W-:Y:S05]  /*9790*/  BRA `(.L_x_235) ;  /* 0x0000000800947947 */ /* 0x000fea0003800000 */
.L_x_234:
[----:B------:R-:W0:Y:S01]  /*97a0*/  S2R R2, SR_TID.X ;  /* 0x0000000000027919 */ /* 0x000e220000002100 */
[----:B------:R-:W-:Y:S01]  /*97b0*/  ULDC UR4, c[0x0][0xc3c] ;  /* 0x00030f0000047ab9 */ /* 0x000fe20000000800 */
[----:B------:R-:W-:Y:S01]  /*97c0*/  IMAD.MOV.U32 R9, RZ, RZ, RZ ;  /* 0x000000ffff097224 */ /* 0x000fe200078e00ff */
[----:B------:R-:W1:Y:S01]  /*97d0*/  S2UR UR6, SR_CTAID.X ;  /* 0x00000000000679c3 */ /* 0x000e620000002500 */
[----:B------:R-:W-:Y:S01]  /*97e0*/  ULDC UR5, c[0x0][0xc38] ;  /* 0x00030e0000057ab9 */ /* 0x000fe20000000800 */
[----:B0-----:R-:W-:-:S04]  /*97f0*/  LOP3.LUT R7, R2, 0x1f, RZ, 0xc0, !PT ;  /* 0x0000001f02077812 */ /* 0x001fc800078ec0ff */
[----:B------:R-:W-:-:S04]  /*9800*/  ISETP.NE.AND P0, PT, R7, 0x1f, PT ;  /* 0x0000001f0700780c */ /* 0x000fc80003f05270 */
[----:B------:R-:W-:-:S13]  /*9810*/  ISETP.GE.OR P1, PT, R7, UR4, !P0 ;  /* 0x0000000407007c0c */ /* 0x000fda000c726670 */
[----:B------:R-:W0:Y:S08]  /*9820*/  @!P1 LDC.64 R4, c[0x0][0xc80] ;  /* 0x00032000ff049b82 */ /* 0x000e300000000a00 */
[----:B------:R-:W2:Y:S01]  /*9830*/  @!P1 LDC.64 R2, c[0x0][0xc78] ;  /* 0x00031e00ff029b82 */ /* 0x000ea20000000a00 */
[----:B0-----:R-:W-:-:S05]  /*9840*/  @!P1 IMAD.WIDE.U32 R4, R7, 0x4, R4 ;  /* 0x0000000407049825 */ /* 0x001fca00078e0004 */
[----:B------:R-:W3:Y:S01]  /*9850*/  @!P1 LDG.E R0, desc[UR36][R4.64] ;  /* 0x0000002404009981 */ /* 0x000ee2000c1e1900 */
[----:B--2---:R-:W-:-:S05]  /*9860*/  @!P1 IMAD.WIDE.U32 R2, R7, 0x4, R2 ;  /* 0x0000000407029825 */ /* 0x004fca00078e0002 */
[----:B------:R-:W3:Y:S01]  /*9870*/  @!P1 LDG.E R9, desc[UR36][R2.64] ;  /* 0x0000002402099981 */ /* 0x000ee2000c1e1900 */
[C---:B------:R-:W-:Y:S02]  /*9880*/  ISETP.NE.AND P1, PT, R7.reuse, RZ, PT ;  /* 0x000000ff0700720c */ /* 0x040fe40003f25270 */
[C---:B------:R-:W-:Y:S02]  /*9890*/  ISETP.GE.U32.AND P2, PT, R7.reuse, 0x2, PT ;  /* 0x000000020700780c */ /* 0x040fe40003f46070 */
[C---:B------:R-:W-:Y:S02]  /*98a0*/  ISETP.GE.U32.AND P3, PT, R7.reuse, 0x4, PT ;  /* 0x000000040700780c */ /* 0x040fe40003f66070 */
[C---:B------:R-:W-:Y:S02]  /*98b0*/  ISETP.GE.U32.AND P4, PT, R7.reuse, 0x8, PT ;  /* 0x000000080700780c */ /* 0x040fe40003f86070 */
[----:B------:R-:W-:Y:S01]  /*98c0*/  ISETP.GE.U32.AND P5, PT, R7, 0x10, PT ;  /* 0x000000100700780c */ /* 0x000fe20003fa6070 */
[----:B------:R-:W-:Y:S01]  /*98d0*/  UMOV UR4, URZ ;  /* 0x0000003f00047c82 */ /* 0x000fe20008000000 */
[----:B---3--:R-:W-:-:S05]  /*98e0*/  IMAD R6, R0, R9, RZ ;  /* 0x0000000900067224 */ /* 0x008fca00078e02ff */
[----:B------:R-:W0:Y:S02]  /*98f0*/  SHFL.UP PT, R8, R6, 0x1, RZ ;  /* 0x0420000006087989 */ /* 0x000e2400000e00ff */
[----:B0-----:R-:W-:-:S05]  /*9900*/  SEL R11, R8, RZ, P1 ;  /* 0x000000ff080b7207 */ /* 0x001fca0000800000 */
[----:B------:R-:W-:-:S05]  /*9910*/  IMAD.IADD R11, R6, 0x1, R11 ;  /* 0x00000001060b7824 */ /* 0x000fca00078e020b */
        /* <DEDUP_REMOVED lines=12> */
[----:B------:R-:W0:Y:S02]  /*99e0*/  SHFL.IDX PT, R6, R5, 0x1f, 0x1f ;  /* 0x03e01f0005067f89 */ /* 0x000e2400000e0000 */
[----:B0-----:R-:W-:-:S05]  /*99f0*/  IMAD R6, R6, UR5, RZ ;  /* 0x0000000506067c24 */ /* 0x001fca000f8e02ff */
[----:B-1----:R-:W-:Y:S01]  /*9a00*/  ISETP.GT.AND P6, PT, R6, UR6, PT ;  /* 0x0000000606007c0c */ /* 0x002fe2000bfc4270 */
[----:B------:R-:W-:-:S12]  /*9a10*/  IMAD.MOV.U32 R3, RZ, RZ, R6 ;  /* 0x000000ffff037224 */ /* 0x000fd800078e0006 */
[----:B------:R-:W-:Y:S05]  /*9a20*/  @P6 BRA `(.L_x_236) ;  /* 0x0000000000986947 */ /* 0x000fea0003800000 */
[----:B------:R-:W-:Y:S01]  /*9a30*/  IMAD.MOV.U32 R6, RZ, RZ, R3 ;  /* 0x000000ffff067224 */ /* 0x000fe200078e0003 */
[----:B------:R-:W-:Y:S01]  /*9a40*/  UMOV UR4, URZ ;  /* 0x0000003f00047c82 */ /* 0x000fe20008000000 */
[----:B------:R-:W-:-:S05]  /*9a50*/  ULDC UR5, c[0x0][0xc38] ;  /* 0x00030e0000057ab9 */ /* 0x000fca0000000800 */
.L_x_238:
[----:B------:R-:W0:Y:S01]  /*9a60*/  LDC R0, c[0x0][0xc3c] ;  /* 0x00030f00ff007b82 */ /* 0x000e220000000800 */
[----:B------:R-:W-:-:S06]  /*9a70*/  UIADD3 UR4, UR4, 0x1f, URZ ;  /* 0x0000001f04047890 */ /* 0x000fcc000fffe03f */
[----:B0-----:R-:W-:-:S13]  /*9a80*/  ISETP.LE.AND P6, PT, R0, UR4, PT ;  /* 0x0000000400007c0c */ /* 0x001fda000bfc3270 */
[----:B------:R-:W-:Y:S05]  /*9a90*/  @P6 BRA `(.L_x_237) ;  /* 0x0000000400a86947 */ /* 0x000fea0003800000 */
[----:B------:R-:W-:-:S04]  /*9aa0*/  IADD3 R9, R7, UR4, RZ ;  /* 0x0000000407097c10 */ /* 0x000fc8000fffe0ff */
[----:B------:R-:W-:Y:S01]  /*9ab0*/  ISETP.GE.OR P6, PT, R9, R0, !P0 ;  /* 0x000000000900720c */ /* 0x000fe200047c6670 */
[----:B------:R-:W-:-:S12]  /*9ac0*/  IMAD.MOV.U32 R0, RZ, RZ, RZ ;  /* 0x000000ffff007224 */ /* 0x000fd800078e00ff */
[----:B------:R-:W0:Y:S08]  /*9ad0*/  @!P6 LDC.64 R4, c[0x0][0xc80] ;  /* 0x00032000ff04eb82 */ /* 0x000e300000000a00 */
[----:B------:R-:W1:Y:S01]  /*9ae0*/  @!P6 LDC.64 R2, c[0x0][0xc78] ;  /* 0x00031e00ff02eb82 */ /* 0x000e620000000a00 */
[----:B0-----:R-:W-:-:S05]  /*9af0*/  @!P6 IMAD.WIDE R4, R9, 0x4, R4 ;  /* 0x000000040904e825 */ /* 0x001fca00078e0204 */
[----:B------:R-:W2:Y:S01]  /*9b00*/  @!P6 LDG.E R0, desc[UR36][R4.64] ;  /* 0x000000240400e981 */ /* 0x000ea2000c1e1900 */
[----:B-1----:R-:W-:-:S04]  /*9b10*/  @!P6 IMAD.WIDE R2, R9, 0x4, R2 ;  /* 0x000000040902e825 */ /* 0x002fc800078e0202 */
[----:B------:R-:W-:-:S06]  /*9b20*/  IMAD.MOV.U32 R9, RZ, RZ, RZ ;  /* 0x000000ffff097224 */ /* 0x000fcc00078e00ff */
[----:B------:R-:W2:Y:S02]  /*9b30*/  @!P6 LDG.E R9, desc[UR36][R2.64] ;  /* 0x000000240209e981 */ /* 0x000ea4000c1e1900 */
[----:B--2---:R-:W-:-:S05]  /*9b40*/  IMAD R13, R0, R9, RZ ;  /* 0x00000009000d7224 */ /* 0x004fca00078e02ff */
        /* <DEDUP_REMOVED lines=16> */
[----:B0-----:R-:W-:-:S04]  /*9c50*/  IMAD R3, R2, UR5, RZ ;  /* 0x0000000502037c24 */ /* 0x001fc8000f8e02ff */
[----:B------:R-:W-:-:S05]  /*9c60*/  IMAD.IADD R6, R3, 0x1, R6 ;  /* 0x0000000103067824 */ /* 0x000fca00078e0206 */
[----:B------:R-:W-:-:S13]  /*9c70*/  ISETP.GT.AND P6, PT, R6, UR6, PT ;  /* 0x0000000606007c0c */ /* 0x000fda000bfc4270 */
[----:B------:R-:W-:Y:S05]  /*9c80*/  @!P6 BRA `(.L_x_238) ;  /* 0xfffffffc0074e947 */ /* 0x000fea000383ffff */
.L_x_236:
[----:B------:R-:W-:Y:S02]  /*9c90*/  IMAD.IADD R10, R6, 0x1, -R3 ;  /* 0x00000001060a7824 */ /* 0x000fe400078e0a03 */
[----:B------:R-:W-:Y:S02]  /*9ca0*/  IMAD.MOV.U32 R16, RZ, RZ, RZ ;  /* 0x000000ffff107224 */ /* 0x000fe400078e00ff */
[----:B------:R-:W-:-:S05]  /*9cb0*/  IMAD R2, R5, UR5, R10 ;  /* 0x0000000505027c24 */ /* 0x000fca000f8e020a */
[----:B------:R-:W-:-:S13]  /*9cc0*/  ISETP.GT.AND P0, PT, R2, UR6, PT ;  /* 0x0000000602007c0c */ /* 0x000fda000bf04270 */
[----:B------:R-:W-:-:S04]  /*9cd0*/  VOTE.ANY R6, PT, !P0 ;  /* 0x0000000000067806 */ /* 0x000fc800040e0100 */
[----:B------:R-:W0:Y:S01]  /*9ce0*/  POPC R19, R6 ;  /* 0x0000000600137309 */ /* 0x000e220000000000 */
[----:B------:R-:W-:Y:S01]  /*9cf0*/  ISETP.NE.AND P0, PT, R6, RZ, PT ;  /* 0x000000ff0600720c */ /* 0x000fe20003f05270 */
[----:B0-----:R-:W0:Y:S04]  /*9d00*/  SHFL.IDX PT, R0, R0, R19, 0x1f ;  /* 0x00001f1300007589 */ /* 0x001e2800000e0000 */
[----:B------:R1:W2:Y:S01]  /*9d10*/  SHFL.IDX PT, R9, R9, R19, 0x1f ;  /* 0x00001f1309097589 */ /* 0x0002a200000e0000 */
[----:B0-----:R-:W-:-:S04]  /*9d20*/  IABS R4, R0 ;  /* 0x0000000000047213 */ /* 0x001fc80000000000 */
[----:B------:R-:W0:Y:S08]  /*9d30*/  I2F.RP R8, R4 ;  /* 0x0000000400087306 */ /* 0x000e300000209400 */
[----:B0-----:R-:W0:Y:S02]  /*9d40*/  MUFU.RCP R8, R8 ;  /* 0x0000000800087308 */ /* 0x001e240000001000 */
[----:B0-----:R-:W-:-:S06]  /*9d50*/  VIADD R2, R8, 0xffffffe ;  /* 0x0ffffffe08027836 */ /* 0x001fcc0000000000 */
[----:B------:R-:W0:Y:S02]  /*9d60*/  F2I.FTZ.U32.TRUNC.NTZ R3, R2 ;  /* 0x0000000200037305 */ /* 0x000e24000021f000 */
[----:B0-----:R-:W-:Y:S01]  /*9d70*/  IADD3 R11, RZ, -R3, RZ ;  /* 0x80000003ff0b7210 */ /* 0x001fe20007ffe0ff */
[----:B-12---:R-:W-:Y:S06]  /*9d80*/  @!P0 BRA `(.L_x_239) ;  /* 0x0000000000088947 */ /* 0x006fec0003800000 */
[----:B------:R-:W-:-:S06]  /*9d90*/  VIADD R16, R19, 0xffffffff ;  /* 0xffffffff13107836 */ /* 0x000fcc0000000000 */
[----:B------:R0:W1:Y:S02]  /*9da0*/  SHFL.IDX PT, R16, R5, R16, 0x1f ;  /* 0x00001f1005107589 */ /* 0x00006400000e0000 */
.L_x_239:
[----:B-1----:R-:W-:Y:S01]  /*9db0*/  IMAD R16, R16, UR5, R10 ;  /* 0x0000000510107c24 */ /* 0x002fe2000f8e020a */
[----:B------:R-:W-:Y:S01]  /*9dc0*/  IABS R10, R0 ;  /* 0x00000000000a7213 */ /* 0x000fe20000000000 */
[----:B------:R-:W-:Y:S01]  /*9dd0*/  IMAD R11, R11, R4, RZ ;  /* 0x000000040b0b7224 */ /* 0x000fe200078e02ff */
[----:B0-----:R-:W-:Y:S01]  /*9de0*/  IABS R5, R9 ;  /* 0x0000000900057213 */ /* 0x001fe20000000000 */
[----:B------:R-:W-:Y:S01]  /*9df0*/  IMAD.MOV.U32 R2, RZ, RZ, RZ ;  /* 0x000000ffff027224 */ /* 0x000fe200078e00ff */
[----:B------:R-:W-:Y:S01]  /*9e00*/  IADD3 R17, -R16, UR6, RZ ;  /* 0x0000000610117c10 */ /* 0x000fe2000fffe1ff */
[----:B------:R-:W-:Y:S01]  /*9e10*/  IMAD.MOV R10, RZ, RZ, -R10 ;  /* 0x000000ffff0a7224 */ /* 0x000fe200078e0a0a */
[----:B------:R-:W0:Y:S01]  /*9e20*/  I2F.RP R6, R5 ;  /* 0x0000000500067306 */ /* 0x000e220000209400 */
[----:B------:R-:W-:Y:S01]  /*9e30*/  IMAD.HI.U32 R2, R3, R11, R2 ;  /* 0x0000000b03027227 */ /* 0x000fe200078e0002 */
[----:B------:R-:W-:-:S03]  /*9e40*/  IABS R8, R17 ;  /* 0x0000001100087213 */ /* 0x000fc60000000000 */
[----:B------:R-:W-:Y:S02]  /*9e50*/  VIADD R19, R19, UR4 ;  /* 0x0000000413137c36 */ /* 0x000fe40008000000 */
[----:B------:R-:W-:Y:S02]  /*9e60*/  IMAD.MOV.U32 R3, RZ, RZ, R8 ;  /* 0x000000ffff037224 */ /* 0x000fe400078e0008 */
[----:B------:R-:W-:Y:S02]  /*9e70*/  IMAD.MOV.U32 R8, RZ, RZ, R10 ;  /* 0x000000ffff087224 */ /* 0x000fe400078e000a */
[----:B------:R-:W-:-:S04]  /*9e80*/  IMAD.HI.U32 R2, R2, R3, RZ ;  /* 0x0000000302027227 */ /* 0x000fc800078e00ff */
[----:B------:R-:W-:Y:S01]  /*9e90*/  IMAD R3, R2, R8, R3 ;  /* 0x0000000802037224 */ /* 0x000fe200078e0203 */
[----:B0-----:R-:W0:Y:S04]  /*9ea0*/  MUFU.RCP R6, R6 ;  /* 0x0000000600067308 */ /* 0x001e280000001000 */
[----:B------:R-:W-:-:S13]  /*9eb0*/  ISETP.GT.U32.AND P1, PT, R4, R3, PT ;  /* 0x000000030400720c */ /* 0x000fda0003f24070 */
[----:B------:R-:W-:Y:S02]  /*9ec0*/  @!P1 IMAD.IADD R3, R3, 0x1, -R4 ;  /* 0x0000000103039824 */ /* 0x000fe400078e0a04 */
[----:B0-----:R-:W-:Y:S02]  /*9ed0*/  VIADD R8, R6, 0xffffffe ;  /* 0x0ffffffe06087836 */ /* 0x001fe40000000000 */
[----:B------:R-:W-:Y:S01]  /*9ee0*/  @!P1 VIADD R2, R2, 0x1 ;  /* 0x0000000102029836 */ /* 0x000fe20000000000 */
[----:B------:R-:W-:Y:S02]  /*9ef0*/  ISETP.GE.U32.AND P0, PT, R3, R4, PT ;  /* 0x000000040300720c */ /* 0x000fe40003f06070 */
[----:B------:R-:W-:Y:S01]  /*9f00*/  LOP3.LUT R4, R17, R0, RZ, 0x3c, !PT ;  /* 0x0000000011047212 */ /* 0x000fe200078e3cff */
[----:B------:R0:W1:Y:S01]  /*9f10*/  F2I.FTZ.U32.TRUNC.NTZ R3, R8 ;  /* 0x0000000800037305 */ /* 0x000062000021f000 */
[----:B------:R-:W-:Y:S02]  /*9f20*/  ISETP.NE.AND P1, PT, R0, RZ, PT ;  /* 0x000000ff0000720c */ /* 0x000fe40003f25270 */
[----:B------:R-:W-:-:S02]  /*9f30*/  ISETP.GE.AND P2, PT, R4, RZ, PT ;  /* 0x000000ff0400720c */ /* 0x000fc40003f46270 */
[----:B0-----:R-:W-:-:S05]  /*9f40*/  IABS R8, R9 ;  /* 0x0000000900087213 */ /* 0x001fca0000000000 */
[----:B------:R-:W-:Y:S02]  /*9f50*/  @P0 VIADD R2, R2, 0x1 ;  /* 0x0000000102020836 */ /* 0x000fe40000000000 */
[----:B------:R-:W-:-:S03]  /*9f60*/  IMAD.MOV R8, RZ, RZ, -R8 ;  /* 0x000000ffff087224 */ /* 0x000fc600078e0a08 */
[----:B------:R-:W-:Y:S01]  /*9f70*/  MOV R6, R2 ;  /* 0x0000000200067202 */ /* 0x000fe20000000f00 */
[----:B-1----:R-:W-:-:S04]  /*9f80*/  IMAD.MOV R2, RZ, RZ, -R3 ;  /* 0x000000ffff027224 */ /* 0x002fc800078e0a03 */
[----:B------:R-:W-:Y:S01]  /*9f90*/  @!P2 IMAD.MOV R6, RZ, RZ, -R6 ;  /* 0x000000ffff06a224 */ /* 0x000fe200078e0a06 */
[----:B------:R-:W-:Y:S01]  /*9fa0*/  @!P1 LOP3.LUT R6, RZ, R0, RZ, 0x33, !PT ;  /* 0x00000000ff069212 */ /* 0x000fe200078e33ff */
[----:B------:R-:W-:Y:S02]  /*9fb0*/  IMAD R11, R2, R5, RZ ;  /* 0x00000005020b7224 */ /* 0x000fe400078e02ff */
[----:B------:R-:W-:Y:S01]  /*9fc0*/  IMAD.MOV.U32 R2, RZ, RZ, RZ ;  /* 0x000000ffff027224 */ /* 0x000fe200078e00ff */
[-C--:B------:R-:W-:Y:S01]  /*9fd0*/  IABS R4, R6.reuse ;  /* 0x0000000600047213 */ /* 0x080fe20000000000 */
[----:B------:R-:W-:Y:S02]  /*9fe0*/  IMAD R0, R0, R6, RZ ;  /* 0x0000000600007224 */ /* 0x000fe400078e02ff */
[----:B------:R-:W-:-:S04]  /*9ff0*/  IMAD.HI.U32 R2, R3, R11, R2 ;  /* 0x0000000b03027227 */ /* 0x000fc800078e0002 */
[----:B------:R-:W-:Y:S02]  /*a000*/  IMAD.MOV.U32 R3, RZ, RZ, R4 ;  /* 0x000000ffff037224 */ /* 0x000fe400078e0004 */
[----:B------:R-:W-:Y:S02]  /*a010*/  IMAD.MOV.U32 R4, RZ, RZ, R8 ;  /* 0x000000ffff047224 */ /* 0x000fe400078e0008 */
[----:B------:R-:W-:-:S04]  /*a020*/  IMAD.HI.U32 R2, R2, R3, RZ ;  /* 0x0000000302027227 */ /* 0x000fc800078e00ff */
[----:B------:R-:W-:Y:S01]  /*a030*/  IMAD R4, R2, R4, R3 ;  /* 0x0000000402047224 */ /* 0x000fe200078e0203 */
[----:B------:R-:W-:Y:S01]  /*a040*/  LOP3.LUT R3, R6, R9, RZ, 0x3c, !PT ;  /* 0x0000000906037212 */ /* 0x000fe200078e3cff */
[----:B------:R-:W-:-:S03]  /*a050*/  IMAD.IADD R17, R17, 0x1, -R0 ;  /* 0x0000000111117824 */ /* 0x000fc600078e0a00 */
[----:B------:R-:W-:Y:S02]  /*a060*/  ISETP.GT.U32.AND P1, PT, R5, R4, PT ;  /* 0x000000040500720c */ /* 0x000fe40003f24070 */
[----:B------:R-:W-:-:S11]  /*a070*/  ISETP.GE.AND P2, PT, R3, RZ, PT ;  /* 0x000000ff0300720c */ /* 0x000fd60003f46270 */
[----:B------:R-:W-:Y:S02]  /*a080*/  @!P1 IMAD.IADD R4, R4, 0x1, -R5 ;  /* 0x0000000104049824 */ /* 0x000fe400078e0a05 */
[----:B------:R-:W-:Y:S01]  /*a090*/  @!P1 VIADD R2, R2, 0x1 ;  /* 0x0000000102029836 */ /* 0x000fe20000000000 */
[----:B------:R-:W-:Y:S02]  /*a0a0*/  ISETP.NE.AND P1, PT, R9, RZ, PT ;  /* 0x000000ff0900720c */ /* 0x000fe40003f25270 */
[----:B------:R-:W-:-:S13]  /*a0b0*/  ISETP.GE.U32.AND P0, PT, R4, R5, PT ;  /* 0x000000050400720c */ /* 0x000fda0003f06070 */
[----:B------:R-:W-:-:S04]  /*a0c0*/  @P0 VIADD R2, R2, 0x1 ;  /* 0x0000000102020836 */ /* 0x000fc80000000000 */
[----:B------:R-:W-:Y:S01]  /*a0d0*/  @!P2 IMAD.MOV R2, RZ, RZ, -R2 ;  /* 0x000000ffff02a224 */ /* 0x000fe200078e0a02 */
[----:B------:R-:W-:-:S04]  /*a0e0*/  @!P1 LOP3.LUT R2, RZ, R9, RZ, 0x33, !PT ;  /* 0x00000009ff029212 */ /* 0x000fc800078e33ff */
[----:B------:R-:W-:-:S05]  /*a0f0*/  IADD3 R18, -R2, RZ, RZ ;  /* 0x000000ff02127210 */ /* 0x000fca0007ffe1ff */
[C---:B------:R-:W-:Y:S02]  /*a100*/  IMAD R18, R9.reuse, R18, R6 ;  /* 0x0000001209127224 */ /* 0x040fe400078e0206 */
[----:B------:R-:W-:-:S04]  /*a110*/  IMAD R9, R9, 0x1000000, R2 ;  /* 0x0100000009097824 */ /* 0x000fc800078e0202 */
[----:B------:R-:W-:Y:S01]  /*a120*/  IMAD R18, R18, 0x10000, R9 ;  /* 0x0001000012127824 */ /* 0x000fe200078e0209 */
[----:B------:R-:W-:Y:S06]  /*a130*/  BRA `(.L_x_240) ;  /* 0x0000000000147947 */ /* 0x000fec0003800000 */
.L_x_237:
[----:B------:R-:W-:Y:S01]  /*a140*/  ULDC UR4, c[0x0][0xc3c] ;  /* 0x00030f0000047ab9 */ /* 0x000fe20000000800 */
[----:B------:R-:W-:Y:S02]  /*a150*/  IMAD.MOV.U32 R17, RZ, RZ, RZ ;  /* 0x000000ffff117224 */ /* 0x000fe400078e00ff */
[----:B------:R-:W-:Y:S02]  /*a160*/  IMAD.U32 R16, RZ, RZ, UR6 ;  /* 0x00000006ff107e24 */ /* 0x000fe4000f8e00ff */
[----:B------:R-:W-:Y:S02]  /*a170*/  IMAD.MOV.U32 R18, RZ, RZ, RZ ;  /* 0x000000ffff127224 */ /* 0x000fe400078e00ff */
[----:B------:R-:W-:-:S07]  /*a180*/  IMAD.U32 R19, RZ, RZ, UR4 ;  /* 0x00000004ff137e24 */ /* 0x000fce000f8e00ff */
.L_x_240:
[----:B------:R-:W-:-:S13]  /*a190*/  ISETP.NE.AND P0, PT, R7, RZ, PT ;  /* 0x000000ff0700720c */ /* 0x000fda0003f05270 */
[----:B------:R-:W0:Y:S01]  /*a1a0*/  @!P0 S2R R3, SR_CgaCtaId ;  /* 0x0000000000038919 */ /* 0x000e220000008800 */
[----:B------:R-:W-:-:S04]  /*a1b0*/  @!P0 MOV R0, 0x400 ;  /* 0x0000040000008802 */ /* 0x000fc80000000f00 */
[----:B0-----:R-:W-:-:S05]  /*a1c0*/  @!P0 LEA R0, R3, R0, 0x18 ;  /* 0x0000000003008211 */ /* 0x001fca00078ec0ff */
[----:B------:R1:W-:Y:S01]  /*a1d0*/  @!P0 STS.128 [R0+0x2a8d0], R16 ;  /* 0x02a8d01000008388 */ /* 0x0003e20000000c00 */
[----:B------:R-:W-:Y:S06]  /*a1e0*/  BAR.ARV 0x5, 0x180 ;  /* 0x0146000000007b1d */ /* 0x000fec0000002000 */
.L_x_235:
[----:B------:R2:W-:Y:S01]  /*a1f0*/  STL [R1+0x18], RZ ;  /* 0x000018ff01007387 */ /* 0x0005e20000100800 */
[----:B------:R-:W-:Y:S01]  /*a200*/  ULDC UR4, c[0x0][0xc3c] ;  /* 0x00030f0000047ab9 */ /* 0x000fe20000000800 */
[----:B------:R-:W-:Y:S01]  /*a210*/  IMAD.MOV.U32 R28, RZ, RZ, 0x1 ;  /* 0x00000001ff1c7424 */ /* 0x000fe200078e00ff */
[----:B0-----:R-:W-:Y:S01]  /*a220*/  ISETP.GE.AND P0, PT, R19, UR4, PT ;  /* 0x0000000413007c0c */ /* 0x001fe2000bf06270 */
[----:B------:R-:W-:-:S12]  /*a230*/  IMAD.MOV.U32 R27, RZ, RZ, RZ ;  /* 0x000000ffff1b7224 */ /* 0x000fd800078e00ff */
[----:B--2---:R-:W-:Y:S05]  /*a240*/  @P0 BRA `(.L_x_241) ;  /* 0x0000004800ac0947 */ /* 0x004fea0003800000 */
[----:B-1----:R-:W2:Y:S01]  /*a250*/  LDL R0, [R1+0x1c] ;  /* 0x00001c0001007983 */ /* 0x002ea20000100800 */
[----:B------:R-:W0:Y:S01]  /*a260*/  S2UR UR5, SR_CgaCtaId ;  /* 0x00000000000579c3 */ /* 0x000e220000008800 */
[----:B------:R-:W-:Y:S01]  /*a270*/  BSSY B8, `(.L_x_241) ;  /* 0x00004a8000087945 */ /* 0x000fe20003800000 */
[----:B------:R-:W-:Y:S01]  /*a280*/  IMAD.MOV.U32 R28, RZ, RZ, 0x1 ;  /* 0x00000001ff1c7424 */ /* 0x000fe200078e00ff */
[----:B------:R-:W1:Y:S01]  /*a290*/  S2R R5, SR_TID.X ;  /* 0x0000000000057919 */ /* 0x000e620000002100 */
[----:B------:R-:W-:Y:S01]  /*a2a0*/  IMAD.MOV.U32 R27, RZ, RZ, RZ ;  /* 0x000000ffff1b7224 */ /* 0x000fe200078e00ff */
[----:B------:R-:W-:Y:S01]  /*a2b0*/  ULDC UR39, c[0x0][0xc] ;  /* 0x0000030000277ab9 */ /* 0x000fe20000000800 */
[----:B------:R3:W-:Y:S01]  /*a2c0*/  STL [R1+0x18], RZ ;  /* 0x000018ff01007387 */ /* 0x0007e20000100800 */
[----:B-1----:R-:W-:Y:S02]  /*a2d0*/  LOP3.LUT R4, R5, 0x7f, RZ, 0xc0, !PT ;  /* 0x0000007f05047812 */ /* 0x002fe400078ec0ff */
[----:B--2---:R-:W-:-:S02]  /*a2e0*/  R2UR UR4, R0 ;  /* 0x00000000000472ca */ /* 0x004fc400000e0000 */
[----:B------:R-:W-:-:S04]  /*a2f0*/  SHF.L.U32 R0, R5, 0x3, RZ ;  /* 0x0000000305007819 */ /* 0x000fc800000006ff */
[----:B------:R-:W-:-:S04]  /*a300*/  LOP3.LUT R2, R0, 0x1f8, RZ, 0xc0, !PT ;  /* 0x000001f800027812 */ /* 0x000fc800078ec0ff */
[----:B------:R-:W-:Y:S01]  /*a310*/  LOP3.LUT R3, R2, 0x38, R5, 0x78, !PT ;  /* 0x0000003802037812 */ /* 0x000fe200078e7805 */
[----:B------:R-:W-:Y:S01]  /*a320*/  IMAD.SHL.U32 R2, R5, 0x10, RZ ;  /* 0x0000001005027824 */ /* 0x000fe200078e00ff */
[----:B------:R-:W-:Y:S01]  /*a330*/  SHF.R.U32.HI R5, RZ, 0x3, R4 ;  /* 0x00000003ff057819 */ /* 0x000fe20000011604 */
[----:B------:R-:W-:Y:S01]  /*a340*/  ULOP3.LUT UR38, UR4, 0x2, URZ, 0xfc, !UPT ;  /* 0x0000000204267892 */ /* 0x000fe2000f8efc3f */
[----:B------:R-:W-:Y:S02]  /*a350*/  LOP3.LUT R32, R3, 0x200, R0, 0xf8, !PT ;  /* 0x0000020003207812 */ /* 0x000fe400078ef800 */
[----:B------:R-:W-:Y:S01]  /*a360*/  UMOV UR4, 0x400 ;  /* 0x0000040000047882 */ /* 0x000fe20000000000 */
[----:B------:R-:W-:Y:S01]  /*a370*/  LOP3.LUT R4, R0, 0x38, RZ, 0xc0, !PT ;  /* 0x0000003800047812 */ /* 0x000fe200078ec0ff */
[----:B0-----:R-:W-:Y:S01]  /*a380*/  ULEA UR4, UR5, UR4, 0x18 ;  /* 0x0000000405047291 */ /* 0x001fe2000f8ec03f */
[----:B------:R-:W-:Y:S02]  /*a390*/  LOP3.LUT R3, R5, 0x70, R2, 0xf8, !PT ;  /* 0x0000007005037812 */ /* 0x000fe400078ef802 */
[----:B------:R-:W-:-:S02]  /*a3a0*/  LOP3.LUT R2, R4, 0x40, RZ, 0xfc, !PT ;  /* 0x0000004004027812 */ /* 0x000fc400078efcff */
[----:B------:R-:W-:Y:S01]  /*a3b0*/  LOP3.LUT R0, R4, 0x80, RZ, 0xfc, !PT ;  /* 0x0000008004007812 */ /* 0x000fe200078efcff */
[----:B------:R-:W-:-:S04]  /*a3c0*/  IMAD.U32 R22, RZ, RZ, UR4 ;  /* 0x00000004ff167e24 */ /* 0x000fc8000f8e00ff */
[----:B---3--:R-:W-:-:S07]  /*a3d0*/  IMAD R33, R32, 0x2, R22 ;  /* 0x0000000220217824 */ /* 0x008fce00078e0216 */
.L_x_304:
[----:B0-----:R-:W0:Y:S02]  /*a3e0*/  LDC.64 R30, c[0x0][0xc88] ;  /* 0x00032200ff1e7b82 */ /* 0x001e240000000a00 */
[----:B0-----:R-:W-:-:S06]  /*a3f0*/  IMAD.WIDE R30, R19, 0x4, R30 ;  /* 0x00000004131e7825 */ /* 0x001fcc00078e021e */
[----:B--2---:R-:W2:Y:S01]  /*a400*/  LDG.E R30, desc[UR36][R30.64] ;  /* 0x000000241e1e7981 */ /* 0x004ea2000c1e1900 */
[----:B------:R-:W-:Y:S05]  /*a410*/  YIELD ;  /* 0x0000000000007946 */ /* 0x000fea0003800000 */
[----:B------:R-:W-:Y:S01]  /*a420*/  ULDC.64 UR4, c[0x0][0xa28] ;  /* 0x00028a0000047ab9 */ /* 0x000fe20000000a00 */
[----:B------:R-:W-:Y:S01]  /*a430*/  IMAD.MOV.U32 R37, RZ, RZ, RZ ;  /* 0x000000ffff257224 */ /* 0x000fe200078e00ff */
[----:B------:R-:W-:Y:S01]  /*a440*/  ISETP.NE.U32.AND P0, PT, RZ, UR4, PT ;  /* 0x00000004ff007c0c */ /* 0x000fe2000bf05070 */
[----:B------:R-:W-:-:S03]  /*a450*/  ULDC.64 UR6, c[0x0][0xa18] ;  /* 0x0002860000067ab9 */ /* 0x000fc60000000a00 */
[----:B------:R-:W-:Y:S01]  /*a460*/  ISETP.NE.AND.EX P0, PT, RZ, UR5, PT, P0 ;  /* 0x00000005ff007c0c */ /* 0x000fe2000bf05300 */
[----:B------:R-:W-:Y:S01]  /*a470*/  IMAD.MOV.U32 R35, RZ, RZ, RZ ;  /* 0x000000ffff237224 */ /* 0x000fe200078e00ff */
[----:B--2---:R-:W-:-:S11]  /*a480*/  SHF.R.S32.HI R0, RZ, 0x1f, R30 ;  /* 0x0000001fff007819 */ /* 0x004fd6000001141e */
[C---:B------:R-:W-:Y:S01]  /*a490*/  @P0 LEA R2, P1, R30.reuse, UR4, 0x2 ;  /* 0x000000041e020c11 */ /* 0x040fe2000f8210ff */
[C---:B------:R-:W-:Y:S01]  /*a4a0*/  IMAD.SHL.U32 R24, R30.reuse, 0x4, RZ ;  /* 0x000000041e187824 */ /* 0x040fe200078e00ff */
[C-C-:B------:R-:W-:Y:S01]  /*a4b0*/  SHF.L.U64.HI R25, R30.reuse, 0x2, R0.reuse ;  /* 0x000000021e197819 */ /* 0x140fe20000010200 */
[----:B------:R0:W-:Y:S01]  /*a4c0*/  STL [R1+0x4], R0 ;  /* 0x0000040001007387 */ /* 0x0001e20000100800 */
[----:B------:R-:W-:Y:S01]  /*a4d0*/  @P0 LEA.HI.X R3, R30, UR5, R0, 0x2, P1 ;  /* 0x000000051e030c11 */ /* 0x000fe200088f1400 */
[----:B------:R-:W-:-:S04]  /*a4e0*/  ULDC.64 UR4, c[0x0][0xa00] ;  /* 0x0002800000047ab9 */ /* 0x000fc80000000a00 */
[----:B------:R1:W5:Y:S01]  /*a4f0*/  @P0 LDG.E R37, desc[UR36][R2.64] ;  /* 0x0000002402250981 */ /* 0x000362000c1e1900 */
[----:B------:R-:W-:Y:S02]  /*a500*/  ISETP.NE.U32.AND P0, PT, RZ, UR4, PT ;  /* 0x00000004ff007c0c */ /* 0x000fe4000bf05070 */
[----:B------:R-:W-:Y:S02]  /*a510*/  LOP3.LUT R23, R23, 0xffffffbf, RZ, 0xc0, !PT ;  /* 0xffffffbf17177812 */ /* 0x000fe400078ec0ff */
[----:B------:R-:W-:Y:S02]  /*a520*/  ISETP.NE.AND.EX P2, PT, RZ, UR5, PT, P0 ;  /* 0x00000005ff007c0c */ /* 0x000fe4000bf45300 */
[----:B------:R-:W-:Y:S02]  /*a530*/  ISETP.NE.U32.AND P0, PT, RZ, UR6, PT ;  /* 0x00000006ff007c0c */ /* 0x000fe4000bf05070 */
[----:B-1----:R-:W-:Y:S02]  /*a540*/  IADD3 R2, P1, R24, UR4, RZ ;  /* 0x0000000418027c10 */ /* 0x002fe4000ff3e0ff */
[----:B------:R-:W-:-:S02]  /*a550*/  ISETP.NE.AND.EX P0, PT, RZ, UR7, PT, P0 ;  /* 0x00000007ff007c0c */ /* 0x000fc4000bf05300 */
[----:B------:R-:W-:Y:S01]  /*a560*/  IADD3.X R3, R25, UR5, RZ, P1, !PT ;  /* 0x0000000519037c10 */ /* 0x000fe20008ffe4ff */
[----:B------:R-:W-:-:S04]  /*a570*/  ULDC.64 UR4, c[0x0][0x418] ;  /* 0x0001060000047ab9 */ /* 0x000fc80000000a00 */
[----:B------:R-:W-:Y:S01]  /*a580*/  @P2 LOP3.LUT R23, R23, 0x40, RZ, 0xfc, !PT ;  /* 0x0000004017172812 */ /* 0x000fe200078efcff */
[----:B------:R1:W5:Y:S05]  /*a590*/  @P2 LDG.E R35, desc[UR36][R2.64] ;  /* 0x0000002402232981 */ /* 0x00036a000c1e1900 */
[----:B------:R-:W-:-:S04]  /*a5a0*/  @P0 IADD3 R4, P1, R24, UR6, RZ ;  /* 0x0000000618040c10 */ /* 0x000fc8000ff3e0ff */
[----:B------:R-:W-:-:S05]  /*a5b0*/  @P0 IADD3.X R5, R25, UR7, RZ, P1, !PT ;  /* 0x0000000719050c10 */ /* 0x000fca0008ffe4ff */
[----:B0-----:R-:W2:Y:S01]  /*a5c0*/  @P0 LDG.E R0, desc[UR36][R4.64] ;  /* 0x0000002404000981 */ /* 0x001ea2000c1e1900 */
[----:B------:R-:W-:-:S03]  /*a5d0*/  UISETP.NE.U32.AND UP0, UPT, UR4, URZ, UPT ;  /* 0x0000003f0400728c */ /* 0x000fc6000bf05070 */
[----:B------:R-:W-:Y:S01]  /*a5e0*/  ULDC UR4, c[0x0][0x424] ;  /* 0x0001090000047ab9 */ /* 0x000fe20000000800 */
[----:B------:R-:W-:-:S03]  /*a5f0*/  UISETP.NE.AND.EX UP0, UPT, UR5, URZ, UPT, UP0 ;  /* 0x0000003f0500728c */ /* 0x000fc6000bf05300 */
[----:B------:R-:W-:Y:S01]  /*a600*/  ULDC UR5, c[0x0][0x2f0] ;  /* 0x0000bc0000057ab9 */ /* 0x000fe20000000800 */
[----:B------:R-:W-:-:S04]  /*a610*/  USEL UR4, UR4, 0x1, UP0 ;  /* 0x0000000104047887 */ /* 0x000fc80008000000 */
[----:B------:R-:W-:-:S06]  /*a620*/  UIMAD UR4, UR4, UR5, URZ ;  /* 0x00000005040472a4 */ /* 0x000fcc000f8e023f */
[----:B------:R-:W-:Y:S01]  /*a630*/  IMAD.U32 R34, RZ, RZ, UR4 ;  /* 0x00000004ff227e24 */ /* 0x000fe2000f8e00ff */
[----:B--2---:R1:W-:Y:S01]  /*a640*/  @P0 STL [R1+0x10], R0 ;  /* 0x0000100001000387 */ /* 0x0043e20000100800 */
[----:B------:R-:W-:Y:S05]  /*a650*/  @P0 BRA `(.L_x_242) ;  /* 0x0000000000200947 */ /* 0x000fea0003800000 */
[----:B------:R-:W-:Y:S02]  /*a660*/  ULDC UR4, c[0x0][0x288] ;  /* 0x0000a20000047ab9 */ /* 0x000fe40000000800 */
[----:B-1----:R-:W-:-:S05]  /*a670*/  IMAD.U32 R0, RZ, RZ, UR4 ;  /* 0x00000004ff007e24 */ /* 0x002fca000f8e00ff */
[----:B------:R0:W-:Y:S01]  /*a680*/  STL [R1+0x10], R0 ;  /* 0x0000100001007387 */ /* 0x0001e20000100800 */
[----:B------:R-:W-:Y:S05]  /*a690*/  @!P2 BRA `(.L_x_242) ;  /* 0x000000000010a947 */ /* 0x000fea0003800000 */
[----:B------:R-:W2:Y:S04]  /*a6a0*/  LDG.E R5, desc[UR36][R2.64] ;  /* 0x0000002402057981 */ /* 0x000ea8000c1e1900 */
[----:B0-----:R-:W2:Y:S02]  /*a6b0*/  LDG.E R0, desc[UR36][R2.64+0x4] ;  /* 0x0000042402007981 */ /* 0x001ea4000c1e1900 */
[----:B--2---:R-:W-:-:S05]  /*a6c0*/  IADD3 R0, -R5, R0, RZ ;  /* 0x0000000005007210 */ /* 0x004fca0007ffe1ff */
[----:B------:R2:W-:Y:S02]  /*a6d0*/  STL [R1+0x10], R0 ;  /* 0x0000100001007387 */ /* 0x0005e40000100800 */
.L_x_242:
[----:B------:R-:W-:Y:S01]  /*a6e0*/  ULDC.64 UR4, c[0x0][0xa20] ;  /* 0x0002880000047ab9 */ /* 0x000fe20000000a00 */
[----:B------:R-:W-:Y:S01]  /*a6f0*/  IMAD.MOV.U32 R31, RZ, RZ, R30 ;  /* 0x000000ffff1f7224 */ /* 0x000fe200078e001e */
[----:B------:R-:W-:-:S04]  /*a700*/  ISETP.NE.U32.AND P0, PT, RZ, UR4, PT ;  /* 0x00000004ff007c0c */ /* 0x000fc8000bf05070 */
[----:B------:R-:W-:-:S13]  /*a710*/  ISETP.NE.AND.EX P0, PT, RZ, UR5, PT, P0 ;  /* 0x00000005ff007c0c */ /* 0x000fda000bf05300 */
[----:B------:R-:W-:Y:S05]  /*a720*/  @!P0 BRA `(.L_x_243) ;  /* 0x0000000000108947 */ /* 0x000fea0003800000 */
[----:B-1----:R-:W-:-:S04]  /*a730*/  IADD3 R2, P0, R24, UR4, RZ ;  /* 0x0000000418027c10 */ /* 0x002fc8000ff1e0ff */
[----:B------:R-:W-:-:S05]  /*a740*/  IADD3.X R3, R25, UR5, RZ, P0, !PT ;  /* 0x0000000519037c10 */ /* 0x000fca00087fe4ff */
[----:B------:R1:W5:Y:S01]  /*a750*/  LDG.E R34, desc[UR36][R2.64] ;  /* 0x0000002402227981 */ /* 0x000362000c1e1900 */
[----:B------:R-:W-:Y:S05]  /*a760*/  BRA `(.L_x_244) ;  /* 0x0000000000247947 */ /* 0x000fea0003800000 */
.L_x_243:
[----:B------:R-:W-:Y:S02]  /*a770*/  ULDC.64 UR4, c[0x0][0xa08] ;  /* 0x0002820000047ab9 */ /* 0x000fe40000000a00 */
[----:B------:R-:W-:-:S04]  /*a780*/  ISETP.NE.U32.AND P0, PT, RZ, UR4, PT ;  /* 0x00000004ff007c0c */ /* 0x000fc8000bf05070 */
[----:B------:R-:W-:-:S13]  /*a790*/  ISETP.NE.AND.EX P0, PT, RZ, UR5, PT, P0 ;  /* 0x00000005ff007c0c */ /* 0x000fda000bf05300 */
[----:B------:R-:W-:Y:S05]  /*a7a0*/  @!P0 BRA `(.L_x_244) ;  /* 0x0000000000148947 */ /* 0x000fea0003800000 */
[----:B-1----:R-:W1:Y:S02]  /*a7b0*/  LDC.64 R2, c[0x0][0xa08] ;  /* 0x00028200ff027b82 */ /* 0x002e640000000a00 */
[----:B-1----:R-:W-:-:S05]  /*a7c0*/  IMAD.WIDE R2, R31, 0x4, R2 ;  /* 0x000000041f027825 */ /* 0x002fca00078e0202 */
[----:B------:R-:W3:Y:S04]  /*a7d0*/  LDG.E R34, desc[UR36][R2.64] ;  /* 0x0000002402227981 */ /* 0x000ee8000c1e1900 */
[----:B------:R-:W3:Y:S02]  /*a7e0*/  LDG.E R5, desc[UR36][R2.64+0x4] ;  /* 0x0000042402057981 */ /* 0x000ee4000c1e1900 */
[----:B---3--:R-:W-:-:S07]  /*a7f0*/  IMAD.IADD R34, R5, 0x1, -R34 ;  /* 0x0000000105227824 */ /* 0x008fce00078e0a22 */
.L_x_244:
[----:B-----5:R-:W-:Y:S01]  /*a800*/  IMAD.IADD R34, R34, 0x1, -R37 ;  /* 0x0000000122227824 */ /* 0x020fe200078e0a25 */
[----:B012---:R-:W-:Y:S01]  /*a810*/  LOP3.LUT R0, R18, 0xff000000, RZ, 0xc0, !PT ;  /* 0xff00000012007812 */ /* 0x007fe200078ec0ff */
[----:B------:R-:W-:Y:S02]  /*a820*/  BSSY B0, `(.L_x_245) ;  /* 0x0000029000007945 */ /* 0x000fe40003800000 */
[C---:B------:R-:W-:Y:S01]  /*a830*/  VIADD R2, R34.reuse, 0x5f ;  /* 0x0000005f22027836 */ /* 0x040fe20000000000 */
[----:B------:R-:W-:Y:S02]  /*a840*/  ISETP.GE.AND P0, PT, R34, 0x1, PT ;  /* 0x000000012200780c */ /* 0x000fe40003f06270 */
[----:B------:R-:W-:Y:S01]  /*a850*/  SHF.R.U32.HI R3, RZ, 0x8, R0 ;  /* 0x00000008ff037819 */ /* 0x000fe20000011600 */
[----:B------:R-:W-:Y:S01]  /*a860*/  IMAD.HI R2, R2, 0x2aaaaaab, RZ ;  /* 0x2aaaaaab02027827 */ /* 0x000fe200078e02ff */
[----:B------:R-:W-:-:S04]  /*a870*/  LOP3.LUT R0, R18, 0xff0000, RZ, 0xc0, !PT ;  /* 0x00ff000012007812 */ /* 0x000fc800078ec0ff */
[----:B------:R-:W-:Y:S01]  /*a880*/  LEA.HI R0, R0, R3, RZ, 0x10 ;  /* 0x0000000300007211 */ /* 0x000fe200078f80ff */
[----:B------:R-:W-:Y:S01]  /*a890*/  IMAD.MOV.U32 R3, RZ, RZ, RZ ;  /* 0x000000ffff037224 */ /* 0x000fe200078e00ff */
[----:B------:R-:W-:Y:S02]  /*a8a0*/  SHF.R.U32.HI R5, RZ, 0x1f, R2 ;  /* 0x0000001fff057819 */ /* 0x000fe40000011602 */
[----:B------:R-:W-:Y:S02]  /*a8b0*/  LOP3.LUT R36, R0, 0xff, RZ, 0xc0, !PT ;  /* 0x000000ff00247812 */ /* 0x000fe400078ec0ff */
[----:B------:R-:W-:Y:S01]  /*a8c0*/  LEA.HI.SX32 R5, R2, R5, 0x1c ;  /* 0x0000000502057211 */ /* 0x000fe200078fe2ff */
[----:B------:R-:W-:Y:S06]  /*a8d0*/  @!P0 BRA `(.L_x_246) ;  /* 0x0000000000748947 */ /* 0x000fec0003800000 */
[----:B------:R-:W-:-:S04]  /*a8e0*/  SHF.R.U32.HI R0, RZ, 0x10, R0 ;  /* 0x00000010ff007819 */ /* 0x000fc80000011600 */
[----:B------:R-:W-:-:S13]  /*a8f0*/  ISETP.NE.AND P0, PT, R0, RZ, PT ;  /* 0x000000ff0000720c */ /* 0x000fda0003f05270 */
[----:B------:R-:W0:Y:S02]  /*a900*/  @!P0 LDC R0, c[0x0][0x9f0] ;  /* 0x00027c00ff008b82 */ /* 0x000e240000000800 */
[-C--:B0-----:R-:W-:Y:S02]  /*a910*/  IABS R4, R0.reuse ;  /* 0x0000000000047213 */ /* 0x081fe40000000000 */
[----:B------:R-:W-:Y:S02]  /*a920*/  IADD3 R7, R0, -0x1, R5 ;  /* 0xffffffff00077810 */ /* 0x000fe40007ffe005 */
[----:B------:R-:W0:Y:S02]  /*a930*/  I2F.RP R6, R4 ;  /* 0x0000000400067306 */ /* 0x000e240000209400 */
[----:B------:R-:W-:-:S04]  /*a940*/  LOP3.LUT R2, R7, R0, RZ, 0x3c, !PT ;  /* 0x0000000007027212 */ /* 0x000fc800078e3cff */
[----:B------:R-:W-:Y:S01]  /*a950*/  ISETP.GE.AND P2, PT, R2, RZ, PT ;  /* 0x000000ff0200720c */ /* 0x000fe20003f46270 */
[----:B------:R-:W-:Y:S01]  /*a960*/  IMAD.MOV.U32 R2, RZ, RZ, RZ ;  /* 0x000000ffff027224 */ /* 0x000fe200078e00ff */
[----:B0-----:R-:W0:Y:S02]  /*a970*/  MUFU.RCP R6, R6 ;  /* 0x0000000600067308 */ /* 0x001e240000001000 */
[----:B0-----:R-:W-:Y:S01]  /*a980*/  VIADD R3, R6, 0xffffffe ;  /* 0x0ffffffe06037836 */ /* 0x001fe20000000000 */
[----:B------:R-:W-:-:S05]  /*a990*/  IABS R6, R0 ;  /* 0x0000000000067213 */ /* 0x000fca0000000000 */
[----:B------:R-:W0:Y:S01]  /*a9a0*/  F2I.FTZ.U32.TRUNC.NTZ R3, R3 ;  /* 0x0000000300037305 */ /* 0x000e22000021f000 */
[----:B------:R-:W-:Y:S02]  /*a9b0*/  IMAD.MOV R6, RZ, RZ, -R6 ;  /* 0x000000ffff067224 */ /* 0x000fe400078e0a06 */
[----:B0-----:R-:W-:-:S04]  /*a9c0*/  IMAD.MOV R9, RZ, RZ, -R3 ;  /* 0x000000ffff097224 */ /* 0x001fc800078e0a03 */
[----:B------:R-:W-:-:S04]  /*a9d0*/  IMAD R9, R9, R4, RZ ;  /* 0x0000000409097224 */ /* 0x000fc800078e02ff */
[----:B------:R-:W-:Y:S01]  /*a9e0*/  IMAD.HI.U32 R2, R3, R9, R2 ;  /* 0x0000000903027227 */ /* 0x000fe200078e0002 */
[----:B------:R-:W-:-:S05]  /*a9f0*/  IABS R3, R7 ;  /* 0x0000000700037213 */ /* 0x000fca0000000000 */
[----:B------:R-:W-:-:S04]  /*aa00*/  IMAD.HI.U32 R2, R2, R3, RZ ;  /* 0x0000000302027227 */ /* 0x000fc800078e00ff */
[----:B------:R-:W-:-:S05]  /*aa10*/  IMAD R3, R2, R6, R3 ;  /* 0x0000000602037224 */ /* 0x000fca00078e0203 */
[----:B------:R-:W-:-:S13]  /*aa20*/  ISETP.GT.U32.AND P1, PT, R4, R3, PT ;  /* 0x000000030400720c */ /* 0x000fda0003f24070 */
[----:B------:R-:W-:Y:S01]  /*aa30*/  @!P1 IMAD.IADD R3, R3, 0x1, -R4 ;  /* 0x0000000103039824 */ /* 0x000fe200078e0a04 */
[----:B------:R-:W-:Y:S02]  /*aa40*/  @!P1 IADD3 R2, R2, 0x1, RZ ;  /* 0x0000000102029810 */ /* 0x000fe40007ffe0ff */
[----:B------:R-:W-:Y:S02]  /*aa50*/  ISETP.NE.AND P1, PT, R0, RZ, PT ;  /* 0x000000ff0000720c */ /* 0x000fe40003f25270 */
[----:B------:R-:W-:-:S13]  /*aa60*/  ISETP.GE.U32.AND P0, PT, R3, R4, PT ;  /* 0x000000040300720c */ /* 0x000fda0003f06070 */
[----:B------:R-:W-:-:S04]  /*aa70*/  @P0 VIADD R2, R2, 0x1 ;  /* 0x0000000102020836 */ /* 0x000fc80000000000 */
[----:B------:R-:W-:Y:S01]  /*aa80*/  @!P2 IMAD.MOV R2, RZ, RZ, -R2 ;  /* 0x000000ffff02a224 */ /* 0x000fe200078e0a02 */
[----:B------:R-:W-:-:S05]  /*aa90*/  @!P1 LOP3.LUT R2, RZ, R0, RZ, 0x33, !PT ;  /* 0x00000000ff029212 */ /* 0x000fca00078e33ff */
[----:B------:R-:W-:-:S07]  /*aaa0*/  IMAD.MOV.U32 R3, RZ, RZ, R2 ;  /* 0x000000ffff037224 */ /* 0x000fce00078e0002 */
.L_x_246:
[----:B------:R-:W-:Y:S05]  /*aab0*/  BSYNC B0 ;  /* 0x0000000000007941 */ /* 0x000fea0003800000 */
.L_x_245:
[-C--:B------:R-:W-:Y:S01]  /*aac0*/  IMAD R36, R36, R3.reuse, RZ ;  /* 0x0000000324247224 */ /* 0x080fe200078e02ff */
[----:B------:R-:W-:Y:S04]  /*aad0*/  BSSY B7, `(.L_x_247) ;  /* 0x000035f000077945 */ /* 0x000fe80003800000 */
[----:B------:R-:W-:-:S04]  /*aae0*/  VIADDMNMX R29, R36, R3, R5, PT ;  /* 0x00000003241d7246 */ /* 0x000fc80003800105 */
[----:B------:R-:W-:Y:S01]  /*aaf0*/  ISETP.GT.AND P0, PT, R29, R36, PT ;  /* 0x000000241d00720c */ /* 0x000fe20003f04270 */
[----:B------:R0:W-:-:S12]  /*ab00*/  STL [R1+0x14], R29 ;  /* 0x0000141d01007387 */ /* 0x0001d80000100800 */
[----:B0-----:R-:W-:Y:S05]  /*ab10*/  @P0 BRA `(.L_x_248) ;  /* 0x0000000000440947 */ /* 0x001fea0003800000 */
[----:B------:R-:W0:Y:S02]  /*ab20*/  S2R R0, SR_TID.X ;  /* 0x0000000000007919 */ /* 0x000e240000002100 */
[----:B0-----:R-:W-:-:S04]  /*ab30*/  LOP3.LUT R0, R0, 0x7f, RZ, 0xc0, !PT ;  /* 0x0000007f00007812 */ /* 0x001fc800078ec0ff */
[----:B------:R-:W-:-:S13]  /*ab40*/  ISETP.NE.AND P0, PT, R0, RZ, PT ;  /* 0x000000ff0000720c */ /* 0x000fda0003f05270 */
[----:B------:R-:W-:Y:S05]  /*ab50*/  @P0 BRA `(.L_x_249) ;  /* 0x0000003400580947 */ /* 0x000fea0003800000 */
[----:B------:R-:W0:Y:S01]  /*ab60*/  S2R R7, SR_LANEID ;  /* 0x0000000000077919 */ /* 0x000e220000000000 */
[----:B------:R-:W-:Y:S01]  /*ab70*/  VOTEU.ANY UR4, UPT, PT ;  /* 0x0000000000047886 */ /* 0x000fe200038e0100 */
[----:B------:R-:W1:Y:S01]  /*ab80*/  LDC.64 R2, c[0x0][0xc60] ;  /* 0x00031800ff027b82 */ /* 0x000e620000000a00 */
[----:B------:R-:W0:Y:S08]  /*ab90*/  FLO.U32 R0, UR4 ;  /* 0x0000000400007d00 */ /* 0x000e3000080e0000 */
[----:B------:R-:W1:Y:S01]  /*aba0*/  POPC R5, UR4 ;  /* 0x0000000400057d09 */ /* 0x000e620008000000 */
[----:B0-----:R-:W-:-:S13]  /*abb0*/  ISETP.EQ.U32.AND P0, PT, R0, R7, PT ;  /* 0x000000070000720c */ /* 0x001fda0003f02070 */
[----:B-1----:R-:W2:Y:S01]  /*abc0*/  @P0 ATOMG.E.ADD.STRONG.GPU PT, R3, desc[UR36][R2.64], R5 ;  /* 0x00000005020309a8 */ /* 0x002ea200081ee1e4 */
[----:B------:R-:W0:Y:S02]  /*abd0*/  S2R R4, SR_LTMASK ;  /* 0x0000000000047919 */ /* 0x000e240000003900 */
[----:B0-----:R-:W-:-:S04]  /*abe0*/  LOP3.LUT R4, R4, UR4, RZ, 0xc0, !PT ;  /* 0x0000000404047c12 */ /* 0x001fc8000f8ec0ff */
[----:B------:R-:W0:Y:S01]  /*abf0*/  POPC R7, R4 ;  /* 0x0000000400077309 */ /* 0x000e220000000000 */
[----:B--2---:R-:W0:Y:S02]  /*ac00*/  SHFL.IDX PT, R0, R3, R0, 0x1f ;  /* 0x00001f0003007589 */ /* 0x004e2400000e0000 */
[----:B0-----:R-:W-:Y:S01]  /*ac10*/  IADD3 R16, R0, UR39, R7 ;  /* 0x0000002700107c10 */ /* 0x001fe2000fffe007 */
[----:B------:R-:W-:Y:S06]  /*ac20*/  BRA `(.L_x_249) ;  /* 0x0000003400247947 */ /* 0x000fec0003800000 */
.L_x_248:
[----:B------:R-:W-:Y:S01]  /*ac30*/  VIADD R0, R22, 0x18400 ;  /* 0x0001840016007836 */ /* 0x000fe20000000000 */
[----:B------:R-:W-:Y:S04]  /*ac40*/  BSSY B6, `(.L_x_250) ;  /* 0x0000013000067945 */ /* 0x000fe80003800000 */
[----:B------:R-:W-:-:S13]  /*ac50*/  LOP3.LUT P0, RZ, R0, 0x3ff, RZ, 0xc0, !PT ;  /* 0x000003ff00ff7812 */ /* 0x000fda000780c0ff */
[----:B------:R-:W-:Y:S05]  /*ac60*/  @!P0 BRA `(.L_x_251) ;  /* 0x0000000000408947 */ /* 0x000fea0003800000 */
[----:B------:R-:W-:Y:S01]  /*ac70*/  MOV R2, 0x0 ;  /* 0x0000000000027802 */ /* 0x000fe20000000f00 */
[----:B------:R-:W-:Y:S01]  /*ac80*/  ULDC.64 UR6, c[0x4][0xf0] ;  /* 0x01003c0000067ab9 */ /* 0x000fe20000000a00 */
[----:B------:R-:W-:Y:S01]  /*ac90*/  ULDC.64 UR8, c[0x4][0xf8] ;  /* 0x01003e0000087ab9 */ /* 0x000fe20000000a00 */
[----:B------:R-:W-:Y:S01]  /*aca0*/  ULDC.64 UR4, c[0x4][0x70] ;  /* 0x01001c0000047ab9 */ /* 0x000fe20000000a00 */
[----:B------:R-:W-:Y:S01]  /*acb0*/  IMAD.U32 R4, RZ, RZ, UR6 ;  /* 0x00000006ff047e24 */ /* 0x000fe2000f8e00ff */
[----:B------:R-:W-:Y:S01]  /*acc0*/  MOV R8, 0x70 ;  /* 0x0000007000087802 */ /* 0x000fe20000000f00 */
[----:B------:R-:W0:Y:S01]  /*acd0*/  LDC.64 R2, c[0x4][R2] ;  /* 0x0100000002027b82 */ /* 0x000e220000000a00 */
[----:B------:R-:W-:Y:S02]  /*ace0*/  IMAD.U32 R5, RZ, RZ, UR7 ;  /* 0x00000007ff057e24 */ /* 0x000fe4000f8e00ff */
[----:B------:R-:W-:Y:S02]  /*acf0*/  IMAD.U32 R6, RZ, RZ, UR8 ;  /* 0x00000008ff067e24 */ /* 0x000fe4000f8e00ff */
[----:B------:R-:W-:-:S02]  /*ad00*/  IMAD.U32 R7, RZ, RZ, UR9 ;  /* 0x00000009ff077e24 */ /* 0x000fc4000f8e00ff */
[----:B------:R-:W-:Y:S02]  /*ad10*/  IMAD.U32 R10, RZ, RZ, UR4 ;  /* 0x00000004ff0a7e24 */ /* 0x000fe4000f8e00ff */
[----:B------:R-:W-:Y:S02]  /*ad20*/  IMAD.U32 R11, RZ, RZ, UR5 ;  /* 0x00000005ff0b7e24 */ /* 0x000fe4000f8e00ff */
[----:B------:R-:W-:Y:S02]  /*ad30*/  IMAD.MOV.U32 R12, RZ, RZ, 0x1 ;  /* 0x00000001ff0c7424 */ /* 0x000fe400078e00ff */
[----:B------:R-:W-:-:S07]  /*ad40*/  IMAD.MOV.U32 R13, RZ, RZ, RZ ;  /* 0x000000ffff0d7224 */ /* 0x000fce00078e00ff */
[----:B------:R-:W-:-:S07]  /*ad50*/  LEPC R20, `(.L_x_251) ;  /* 0x000000001014794e */ /* 0x000fce0000000000 */
[----:B0-----:R-:W-:Y:S05]  /*ad60*/  CALL.ABS.NOINC R2 ;  /* 0x0000000002007343 */ /* 0x001fea0003c00000 */
.L_x_251:
[----:B------:R-:W-:Y:S05]  /*ad70*/  BSYNC B6 ;  /* 0x0000000000067941 */ /* 0x000fea0003800000 */
.L_x_250:
        /* <DEDUP_REMOVED lines=8> */
[----:B------:R0:W1:Y:S01]  /*ae00*/  LDC.64 R2, c[0x4][R26] ;  /* 0x010000001a027b82 */ /* 0x0000620000000a00 */
[----:B------:R-:W-:Y:S01]  /*ae10*/  IMAD.U32 R4, RZ, RZ, UR6 ;  /* 0x00000006ff047e24 */ /* 0x000fe2000f8e00ff */
[----:B------:R-:W-:Y:S01]  /*ae20*/  MOV R12, 0x1 ;  /* 0x00000001000c7802 */ /* 0x000fe20000000f00 */
[----:B------:R-:W-:Y:S02]  /*ae30*/  IMAD.U32 R5, RZ, RZ, UR7 ;  /* 0x00000007ff057e24 */ /* 0x000fe4000f8e00ff */
[----:B------:R-:W-:Y:S02]  /*ae40*/  IMAD.U32 R6, RZ, RZ, UR8 ;  /* 0x00000008ff067e24 */ /* 0x000fe4000f8e00ff */
[----:B------:R-:W-:-:S02]  /*ae50*/  IMAD.U32 R7, RZ, RZ, UR9 ;  /* 0x00000009ff077e24 */ /* 0x000fc4000f8e00ff */
[----:B------:R-:W-:Y:S02]  /*ae60*/  IMAD.U32 R10, RZ, RZ, UR4 ;  /* 0x00000004ff0a7e24 */ /* 0x000fe4000f8e00ff */
[----:B------:R-:W-:Y:S02]  /*ae70*/  IMAD.U32 R11, RZ, RZ, UR5 ;  /* 0x00000005ff0b7e24 */ /* 0x000fe4000f8e00ff */
[----:B------:R-:W-:Y:S02]  /*ae80*/  IMAD.MOV.U32 R8, RZ, RZ, 0x70 ;  /* 0x00000070ff087424 */ /* 0x000fe400078e00ff */
[----:B0-----:R-:W-:-:S07]  /*ae90*/  IMAD.MOV.U32 R13, RZ, RZ, RZ ;  /* 0x000000ffff0d7224 */ /* 0x001fce00078e00ff */
[----:B------:R-:W-:-:S07]  /*aea0*/  LEPC R20, `(.L_x_254) ;  /* 0x000000001014794e */ /* 0x000fce0000000000 */
[----:B-1----:R-:W-:Y:S05]  /*aeb0*/  CALL.ABS.NOINC R2 ;  /* 0x0000000002007343 */ /* 0x002fea0003c00000 */
.L_x_254:
[----:B------:R0:W1:Y:S01]  /*aec0*/  LDC.64 R2, c[0x4][R26] ;  /* 0x010000001a027b82 */ /* 0x0000620000000a00 */
[----:B------:R-:W-:Y:S01]  /*aed0*/  ULDC.64 UR6, c[0x4][0xf0] ;  /* 0x01003c0000067ab9 */ /* 0x000fe20000000a00 */
[----:B------:R-:W-:Y:S01]  /*aee0*/  ULDC.64 UR8, c[0x4][0xf8] ;  /* 0x01003e0000087ab9 */ /* 0x000fe20000000a00 */
[----:B------:R-:W-:Y:S01]  /*aef0*/  ULDC.64 UR4, c[0x4][0x80] ;  /* 0x0100200000047ab9 */ /* 0x000fe20000000a00 */
[----:B------:R-:W-:Y:S02]  /*af00*/  IMAD.U32 R4, RZ, RZ, UR6 ;  /* 0x00000006ff047e24 */ /* 0x000fe4000f8e00ff */
[----:B------:R-:W-:Y:S02]  /*af10*/  IMAD.U32 R5, RZ, RZ, UR7 ;  /* 0x00000007ff057e24 */ /* 0x000fe4000f8e00ff */
[----:B------:R-:W-:Y:S02]  /*af20*/  IMAD.U32 R6, RZ, RZ, UR8 ;  /* 0x00000008ff067e24 */ /* 0x000fe4000f8e00ff */
[----:B------:R-:W-:-:S02]  /*af30*/  IMAD.U32 R7, RZ, RZ, UR9 ;  /* 0x00000009ff077e24 */ /* 0x000fc4000f8e00ff */
[----:B------:R-:W-:Y:S02]  /*af40*/  IMAD.U32 R10, RZ, RZ, UR4 ;  /* 0x00000004ff0a7e24 */ /* 0x000fe4000f8e00ff */
[----:B------:R-:W-:Y:S02]  /*af50*/  IMAD.U32 R11, RZ, RZ, UR5 ;  /* 0x00000005ff0b7e24 */ /* 0x000fe4000f8e00ff */
[----:B------:R-:W-:Y:S02]  /*af60*/  IMAD.MOV.U32 R8, RZ, RZ, 0x70 ;  /* 0x00000070ff087424 */ /* 0x000fe400078e00ff */
[----:B------:R-:W-:Y:S02]  /*af70*/  IMAD.MOV.U32 R12, RZ, RZ, 0x1 ;  /* 0x00000001ff0c7424 */ /* 0x000fe400078e00ff */
[----:B0-----:R-:W-:-:S07]  /*af80*/  IMAD.MOV.U32 R13, RZ, RZ, RZ ;  /* 0x000000ffff0d7224 */ /* 0x001fce00078e00ff */
[----:B------:R-:W-:-:S07]  /*af90*/  LEPC R20, `(.L_x_253) ;  /* 0x000000001014794e */ /* 0x000fce0000000000 */
[----:B-1----:R-:W-:Y:S05]  /*afa0*/  CALL.ABS.NOINC R2 ;  /* 0x0000000002007343 */ /* 0x002fea0003c00000 */
.L_x_253:
[----:B------:R-:W-:Y:S05]  /*afb0*/  BSYNC B6 ;  /* 0x0000000000067941 */ /* 0x000fea0003800000 */
.L_x_252:
[----:B------:R-:W-:Y:S01]  /*afc0*/  ULDC.64 UR4, c[0x0][0x9f8] ;  /* 0x00027e0000047ab9 */ /* 0x000fe20000000a00 */
[----:B------:R-:W0:Y:S01]  /*afd0*/  LDC R6, c[0x0][0x430] ;  /* 0x00010c00ff067b82 */ /* 0x000e220000000800 */
[----:B------:R-:W-:Y:S01]  /*afe0*/  ISETP.NE.U32.AND P0, PT, RZ, UR4, PT ;  /* 0x00000004ff007c0c */ /* 0x000fe2000bf05070 */
[----:B------:R-:W1:Y:S03]  /*aff0*/  S2R R2, SR_TID.X ;  /* 0x0000000000027919 */ /* 0x000e660000002100 */
[----:B------:R-:W-:-:S13]  /*b000*/  ISETP.NE.AND.EX P0, PT, RZ, UR5, PT, P0 ;  /* 0x00000005ff007c0c */ /* 0x000fda000bf05300 */
[----:B------:R-:W-:Y:S01]  /*b010*/  @P0 IADD3 R24, P1, R24, UR4, RZ ;  /* 0x0000000418180c10 */ /* 0x000fe2000ff3e0ff */
[----:B------:R-:W2:Y:S01]  /*b020*/  S2R R21, SR_TID.X ;  /* 0x0000000000157919 */ /* 0x000ea20000002100 */
[----:B------:R-:W-:Y:S01]  /*b030*/  LOP3.LUT R23, R23, 0xffffffdf, RZ, 0xc0, !PT ;  /* 0xffffffdf17177812 */ /* 0x000fe200078ec0ff */
[----:B------:R-:W-:Y:S01]  /*b040*/  ULDC UR4, c[0x0][0x320] ;  /* 0x0000c80000047ab9 */ /* 0x000fe20000000800 */
[----:B------:R-:W-:-:S05]  /*b050*/  @P0 IADD3.X R25, R25, UR5, RZ, P1, !PT ;  /* 0x0000000519190c10 */ /* 0x000fca0008ffe4ff */
[----:B------:R3:W4:Y:S01]  /*b060*/  @P0 LDG.E R31, desc[UR36][R24.64] ;  /* 0x00000024181f0981 */ /* 0x000722000c1e1900 */
[----:B0-----:R-:W-:Y:S01]  /*b070*/  ISETP.NE.AND P2, PT, R6, 0x1, PT ;  /* 0x000000010600780c */ /* 0x001fe20003f45270 */
[----:B------:R-:W0:Y:S01]  /*b080*/  S2R R26, SR_TID.X ;  /* 0x00000000001a7919 */ /* 0x000e220000002100 */
[----:B-1----:R-:W-:Y:S01]  /*b090*/  LOP3.LUT R2, R2, 0x7f, RZ, 0xc0, !PT ;  /* 0x0000007f02027812 */ /* 0x002fe200078ec0ff */
[----:B---3--:R-:W-:-:S03]  /*b0a0*/  VIADD R25, R29, 0xffffffff ;  /* 0xffffffff1d197836 */ /* 0x008fc60000000000 */
[----:B------:R-:W-:-:S07]  /*b0b0*/  SHF.R.U32.HI R2, RZ, 0x3, R2 ;  /* 0x00000003ff027819 */ /* 0x000fce0000011602 */
[----:B------:R-:W1:Y:S01]  /*b0c0*/  @P2 LDC R3, c[0x0][0x434] ;  /* 0x00010d00ff032b82 */ /* 0x000e620000000800 */
[----:B------:R-:W-:-:S07]  /*b0d0*/  @P2 LOP3.LUT R23, R23, 0x20, RZ, 0xfc, !PT ;  /* 0x0000002017172812 */ /* 0x000fce00078efcff */
[----:B------:R-:W3:Y:S01]  /*b0e0*/  @P2 LDC R5, c[0x0][0x438] ;  /* 0x00010e00ff052b82 */ /* 0x000ee20000000800 */
[----:B--2---:R-:W-:-:S04]  /*b0f0*/  SHF.L.U32 R20, R21, 0x4, RZ ;  /* 0x0000000415147819 */ /* 0x004fc800000006ff */
[----:B------:R-:W-:-:S05]  /*b100*/  LOP3.LUT R20, R2, 0x70, R20, 0xf8, !PT ;  /* 0x0000007002147812 */ /* 0x000fca00078ef814 */
[----:B------:R-:W-:Y:S02]  /*b110*/  IMAD R2, R25, 0x60, R20 ;  /* 0x0000006019027824 */ /* 0x000fe400078e0214 */
[----:B0-----:R-:W-:Y:S02]  /*b120*/  IMAD.SHL.U32 R9, R26, 0x8, RZ ;  /* 0x000000081a097824 */ /* 0x001fe400078e00ff */
[C---:B------:R-:W-:Y:S01]  /*b130*/  IMAD.IADD R0, R2.reuse, 0x1, R37 ;  /* 0x0000000102007824 */ /* 0x040fe200078e0225 */
[----:B------:R-:W-:Y:S02]  /*b140*/  ISETP.GE.AND P0, PT, R2, R34, PT ;  /* 0x000000220200720c */ /* 0x000fe40003f06270 */
[----:B------:R-:W-:Y:S01]  /*b150*/  LOP3.LUT R9, R9, 0x38, RZ, 0xc0, !PT ;  /* 0x0000003809097812 */ /* 0x000fe200078ec0ff */
[----:B-1----:R-:W-:Y:S01]  /*b160*/  @P2 IMAD.HI.U32 R2, R0, R3, RZ ;  /* 0x0000000300022227 */ /* 0x002fe200078e00ff */
[----:B------:R-:W-:Y:S02]  /*b170*/  ISETP.GT.U32.OR P0, PT, R20, 0x5f, P0 ;  /* 0x0000005f1400780c */ /* 0x000fe40000704470 */
[----:B------:R-:W-:Y:S01]  /*b180*/  LOP3.LUT R8, R9, 0x40, RZ, 0xfc, !PT ;  /* 0x0000004009087812 */ /* 0x000fe200078efcff */
[----:B------:R-:W-:Y:S01]  /*b190*/  IMAD.MOV.U32 R4, RZ, RZ, R0 ;  /* 0x000000ffff047224 */ /* 0x000fe200078e0000 */
[----:B---3--:R-:W-:-:S02]  /*b1a0*/  @P2 SHF.R.U32.HI R4, RZ, R5, R2 ;  /* 0x00000005ff042219 */ /* 0x008fc40000011602 */
[----:B------:R-:W-:Y:S02]  /*b1b0*/  ISETP.GE.AND P2, PT, R8, UR4, PT ;  /* 0x0000000408007c0c */ /* 0x000fe4000bf46270 */
[----:B------:R-:W-:Y:S01]  /*b1c0*/  ISETP.GE.AND P1, PT, R9, UR4, PT ;  /* 0x0000000409007c0c */ /* 0x000fe2000bf26270 */
[----:B------:R-:W-:Y:S01]  /*b1d0*/  IMAD.MOV R3, RZ, RZ, -R4 ;  /* 0x000000ffff037224 */ /* 0x000fe200078e0a04 */
[----:B------:R-:W-:Y:S01]  /*b1e0*/  SEL R5, RZ, 0xffffffff, P2 ;  /* 0xffffffffff057807 */ /* 0x000fe20001000000 */
[----:B------:R-:W-:Y:S01]  /*b1f0*/  ULDC UR4, c[0x0][0x2f4] ;  /* 0x0000bd0000047ab9 */ /* 0x000fe20000000800 */
[----:B------:R-:W-:Y:S01]  /*b200*/  SEL R29, RZ, 0x1, P1 ;  /* 0x00000001ff1d7807 */ /* 0x000fe20000800000 */
[----:B------:R-:W-:Y:S02]  /*b210*/  IMAD R0, R6, R3, R0 ;  /* 0x0000000306007224 */ /* 0x000fe400078e0200 */
[----:B------:R-:W0:Y:S01]  /*b220*/  @!P0 LDC.64 R2, c[0x0][0x428] ;  /* 0x00010a00ff028b82 */ /* 0x000e220000000a00 */
[----:B------:R-:W-:Y:S01]  /*b230*/  IMAD.SHL.U32 R6, R5, 0x2, RZ ;  /* 0x0000000205067824 */ /* 0x000fe200078e00ff */
[----:B------:R-:W-:-:S04]  /*b240*/  @!P0 SHF.R.S32.HI R5, RZ, 0x1f, R4 ;  /* 0x0000001fff058819 */ /* 0x000fc80000011404 */
[----:B------:R-:W-:Y:S02]  /*b250*/  LOP3.LUT R29, R6, 0x2, R29, 0xe2, !PT ;  /* 0x00000002061d7812 */ /* 0x000fe400078ee21d */
[----:B------:R-:W-:Y:S02]  /*b260*/  ISETP.GE.AND P2, PT, R9, UR4, PT ;  /* 0x0000000409007c0c */ /* 0x000fe4000bf46270 */
[----:B------:R-:W-:Y:S01]  /*b270*/  LOP3.LUT R23, R23, 0xffffffef, RZ, 0xc0, !PT ;  /* 0xffffffef17177812 */ /* 0x000fe200078ec0ff */
[----:B------:R-:W-:Y:S01]  /*b280*/  UMOV UR5, 0xffffffff ;  /* 0xffffffff00057882 */ /* 0x000fe20000000000 */
[----:B------:R-:W-:Y:S02]  /*b290*/  LOP3.LUT R26, R18, 0xffff, RZ, 0xc0, !PT ;  /* 0x0000ffff121a7812 */ /* 0x000fe400078ec0ff */
[----:B----4-:R-:W-:Y:S01]  /*b2a0*/  SHF.R.S32.HI R7, RZ, 0x1f, R31 ;  /* 0x0000001fff077819 */ /* 0x010fe2000001141f */
[----:B0-----:R-:W-:-:S04]  /*b2b0*/  @!P0 IMAD.WIDE.U32 R4, R31, R2, R4 ;  /* 0x000000021f048225 */ /* 0x001fc800078e0004 */
[----:B------:R-:W-:Y:S01]  /*b2c0*/  @!P0 IMAD R6, R7, R2, RZ ;  /* 0x0000000207068224 */ /* 0x000fe200078e02ff */
[----:B------:R0:W-:Y:S03]  /*b2d0*/  STL [R1], R7 ;  /* 0x0000000701007387 */ /* 0x0001e60000100800 */
[----:B------:R-:W-:Y:S02]  /*b2e0*/  @!P0 IMAD R6, R31, R3, R6 ;  /* 0x000000031f068224 */ /* 0x000fe400078e0206 */
[----:B------:R-:W1:Y:S02]  /*b2f0*/  @!P0 LDC.64 R2, c[0x0][0x418] ;  /* 0x00010600ff028b82 */ /* 0x000e640000000a00 */
[----:B------:R-:W-:Y:S02]  /*b300*/  @!P0 IMAD.IADD R6, R5, 0x1, R6 ;  /* 0x0000000105068824 */ /* 0x000fe400078e0206 */
[----:B------:R-:W-:-:S05]  /*b310*/  IMAD.U32 R5, RZ, RZ, UR38 ;  /* 0x00000026ff057e24 */ /* 0x000fca000f8e00ff */
[----:B------:R-:W-:Y:S02]  /*b320*/  ISETP.NE.AND P3, PT, R5, 0x3, PT ;  /* 0x000000030500780c */ /* 0x000fe40003f65270 */
[----:B0-----:R-:W-:-:S11]  /*b330*/  LOP3.LUT R7, R9, 0x80, RZ, 0xfc, !PT ;  /* 0x0000008009077812 */ /* 0x001fd600078efcff */
[----:B------:R-:W-:Y:S02]  /*b340*/  @P3 LOP3.LUT R23, R23, 0x10, RZ, 0xfc, !PT ;  /* 0x0000001017173812 */ /* 0x000fe400078efcff */
[C---:B-1----:R-:W-:Y:S02]  /*b350*/  @!P0 LEA R2, P1, R4.reuse, R2, 0x2 ;  /* 0x0000000204028211 */ /* 0x042fe400078210ff */
[----:B------:R-:W-:Y:S02]  /*b360*/  LOP3.LUT R23, R23, 0xfffffffb, RZ, 0xc0, !PT ;  /* 0xfffffffb17177812 */ /* 0x000fe400078ec0ff */
[----:B------:R-:W-:Y:S01]  /*b370*/  @!P0 LEA.HI.X R3, R4, R3, R6, 0x2, P1 ;  /* 0x0000000304038211 */ /* 0x000fe200008f1406 */
[----:B------:R-:W-:Y:S01]  /*b380*/  IMAD.MOV.U32 R4, RZ, RZ, RZ ;  /* 0x000000ffff047224 */ /* 0x000fe200078e00ff */
[----:B------:R-:W-:Y:S02]  /*b390*/  ISETP.GE.AND P1, PT, R8, UR4, PT ;  /* 0x0000000408007c0c */ /* 0x000fe4000bf26270 */
[----:B------:R-:W-:-:S03]  /*b3a0*/  @P2 LOP3.LUT R23, R23, 0x4, RZ, 0xfc, !PT ;  /* 0x0000000417172812 */ /* 0x000fc600078efcff */
[----:B------:R0:W5:Y:S01]  /*b3b0*/  @!P0 LDG.E R4, desc[UR36][R2.64] ;  /* 0x0000002402048981 */ /* 0x000162000c1e1900 */
[----:B------:R-:W-:Y:S02]  /*b3c0*/  ISETP.GE.AND P0, PT, R7, UR4, PT ;  /* 0x0000000407007c0c */ /* 0x000fe4000bf06270 */
[----:B------:R-:W-:-:S04]  /*b3d0*/  LOP3.LUT R23, R23, 0xfffffffe, RZ, 0xc0, !PT ;  /* 0xfffffffe17177812 */ /* 0x000fc800078ec0ff */
[----:B------:R-:W-:-:S04]  /*b3e0*/  LOP3.LUT R23, R23, 0xfffffffd, RZ, 0xc0, !PT ;  /* 0xfffffffd17177812 */ /* 0x000fc800078ec0ff */
[----:B------:R-:W-:-:S04]  /*b3f0*/  @P1 LOP3.LUT R23, R23, 0x2, RZ, 0xfc, !PT ;  /* 0x0000000217171812 */ /* 0x000fc800078efcff */
[----:B------:R-:W-:Y:S01]  /*b400*/  @P0 LOP3.LUT R23, R23, 0x1, RZ, 0xfc, !PT ;  /* 0x0000000117170812 */ /* 0x000fe200078efcff */
[----:B0-----:R-:W-:Y:S06]  /*b410*/  BRA.DIV UR5, `(.L_x_255) ;  /* 0x0000003e059c7947 */ /* 0x001fec000b800000 */
.L_x_321:
[----:B------:R-:W-:Y:S02]  /*b420*/  ISETP.GT.U32.AND P0, PT, R20, 0x5f, PT ;  /* 0x0000005f1400780c */ /* 0x000fe40003f04070 */
[----:B------:R-:W-:-:S11]  /*b430*/  LOP3.LUT R23, R23, 0xfffffff7, RZ, 0xc0, !PT ;  /* 0xfffffff717177812 */ /* 0x000fd600078ec0ff */
[----:B------:R-:W-:Y:S01]  /*b440*/  @P0 LOP3.LUT R23, R23, 0x8, RZ, 0xfc, !PT ;  /* 0x0000000817170812 */ /* 0x000fe200078efcff */
[----:B------:R-:W-:Y:S06]  /*b450*/  @!P3 BRA `(.L_x_256) ;  /* 0x000000000004b947 */ /* 0x000fec0003800000 */
[----:B------:R-:W-:Y:S01]  /*b460*/  BPT.TRAP 0x1 ;  /* 0x000000040000795c */ /* 0x000fe20000300000 */
.L_x_256:
[----:B------:R-:W-:Y:S01]  /*b470*/  SHF.R.S32.HI R5, RZ, 0x1f, R0 ;  /* 0x0000001fff057819 */ /* 0x000fe20000011400 */
[----:B------:R-:W-:Y:S01]  /*b480*/  ULDC.64 UR4, c[0x0][0x328] ;  /* 0x0000ca0000047ab9 */ /* 0x000fe20000000a00 */
[----:B------:R-:W-:Y:S01]  /*b490*/  ULDC.64 UR6, c[0x0][0x318] ;  /* 0x0000c60000067ab9 */ /* 0x000fe20000000a00 */
[----:B------:R-:W-:Y:S02]  /*b4a0*/  BSSY B0, `(.L_x_257) ;  /* 0x0000014000007945 */ /* 0x000fe40003800000 */
[----:B------:R-:W-:-:S04]  /*b4b0*/  IMAD R3, R5, UR4, RZ ;  /* 0x0000000405037c24 */ /* 0x000fc8000f8e02ff */
[C---:B------:R-:W-:Y:S02]  /*b4c0*/  IMAD R6, R0.reuse, UR5, R3 ;  /* 0x0000000500067c24 */ /* 0x040fe4000f8e0203 */
[----:B------:R-:W-:Y:S01]  /*b4d0*/  IMAD.WIDE.U32 R2, R0, UR4, RZ ;  /* 0x0000000400027c25 */ /* 0x000fe2000f8e00ff */
[----:B------:R-:W-:-:S03]  /*b4e0*/  ULDC.64 UR4, c[0x0][0x338] ;  /* 0x0000ce0000047ab9 */ /* 0x000fc60000000a00 */
[----:B------:R-:W-:Y:S01]  /*b4f0*/  IMAD.IADD R3, R3, 0x1, R6 ;  /* 0x0000000103037824 */ /* 0x000fe200078e0206 */
[----:B-----5:R-:W-:Y:S01]  /*b500*/  SHF.R.S32.HI R6, RZ, 0x1f, R4 ;  /* 0x0000001fff067819 */ /* 0x020fe20000011404 */
[----:B------:R-:W-:-:S04]  /*b510*/  IMAD.WIDE.U32 R2, R4, UR4, R2 ;  /* 0x0000000404027c25 */ /* 0x000fc8000f8e0002 */
[----:B------:R-:W-:-:S04]  /*b520*/  IMAD R7, R6, UR4, RZ ;  /* 0x0000000406077c24 */ /* 0x000fc8000f8e02ff */
[----:B------:R-:W-:Y:S01]  /*b530*/  IMAD R7, R4, UR5, R7 ;  /* 0x0000000504077c24 */ /* 0x000fe2000f8e0207 */
[----:B------:R-:W-:-:S04]  /*b540*/  ULDC.64 UR4, c[0x0][0x330] ;  /* 0x0000cc0000047ab9 */ /* 0x000fc80000000a00 */
[----:B------:R-:W-:Y:S01]  /*b550*/  IADD3 R3, R3, R7, RZ ;  /* 0x0000000703037210 */ /* 0x000fe20007ffe0ff */
[----:B------:R-:W-:Y:S02]  /*b560*/  IMAD R7, R27, 0x8, R22 ;  /* 0x000000081b077824 */ /* 0x000fe400078e0216 */
[----:B------:R-:W-:-:S04]  /*b570*/  IMAD.WIDE.U32 R2, R26, UR4, R2 ;  /* 0x000000041a027c25 */ /* 0x000fc8000f8e0002 */
[----:B------:R-:W-:Y:S01]  /*b580*/  IMAD R24, R26, UR5, R3 ;  /* 0x000000051a187c24 */ /* 0x000fe2000f8e0203 */
[----:B------:R-:W-:-:S04]  /*b590*/  LEA R18, P0, R2, UR6, 0x1 ;  /* 0x0000000602127c11 */ /* 0x000fc8000f8008ff */
[----:B------:R-:W-:Y:S02]  /*b5a0*/  LEA.HI.X R24, R2, UR7, R24, 0x1, P0 ;  /* 0x0000000702187c11 */ /* 0x000fe400080f0c18 */
[----:B------:R-:W-:-:S06]  /*b5b0*/  SHF.L.U32 R2, R28, 0x1f, RZ ;  /* 0x0000001f1c027819 */ /* 0x000fcc00000006ff */
[----:B------:R-:W0:Y:S02]  /*b5c0*/  SYNCS.PHASECHK.TRANS64.TRYWAIT P0, [R7+URZ+0x2a840], R2 ;  /* 0x02a84002070075a7 */ /* 0x000e24000800017f */
[----:B0-----:R-:W-:Y:S05]  /*b5d0*/  @!P0 BRA `(.L_x_258) ;  /* 0x0000003c005c8947 */ /* 0x001fea0003800000 */
.L_x_322:
[----:B------:R-:W-:Y:S05]  /*b5e0*/  BSYNC B0 ;  /* 0x0000000000007941 */ /* 0x000fea0003800000 */
.L_x_257:
[----:B------:R-:W1:Y:S01]  /*b5f0*/  S2R R8, SR_TID.X ;  /* 0x0000000000087919 */ /* 0x000e620000002100 */
[----:B------:R-:W-:Y:S01]  /*b600*/  ULDC.64 UR4, c[0x0][0x300] ;  /* 0x0000c00000047ab9 */ /* 0x000fe20000000a00 */
[----:B------:R-:W-:Y:S01]  /*b610*/  ULDC.64 UR6, c[0x0][0x2e8] ;  /* 0x0000ba0000067ab9 */ /* 0x000fe20000000a00 */
[----:B------:R-:W-:Y:S01]  /*b620*/  IMAD R5, R5, UR4, RZ ;  /* 0x0000000405057c24 */ /* 0x000fe2000f8e02ff */
[C---:B------:R-:W-:Y:S01]  /*b630*/  LOP3.LUT P4, RZ, R23.reuse, 0x4, RZ, 0xc0, !PT ;  /* 0x0000000417ff7812 */ /* 0x040fe2000788c0ff */
[C---:B0-----:R-:W-:Y:S01]  /*b640*/  IMAD.WIDE.U32 R2, R0.reuse, UR4, RZ ;  /* 0x0000000400027c25 */ /* 0x041fe2000f8e00ff */
[C---:B------:R-:W-:Y:S02]  /*b650*/  LOP3.LUT P3, RZ, R23.reuse, 0x2, RZ, 0xc0, !PT ;  /* 0x0000000217ff7812 */ /* 0x040fe4000786c0ff */
[----:B------:R-:W-:Y:S01]  /*b660*/  LOP3.LUT P2, RZ, R23, 0x1, RZ, 0xc0, !PT ;  /* 0x0000000117ff7812 */ /* 0x000fe2000784c0ff */
[----:B------:R-:W-:Y:S01]  /*b670*/  IMAD R5, R0, UR5, R5 ;  /* 0x0000000500057c24 */ /* 0x000fe2000f8e0205 */
[----:B------:R-:W-:-:S02]  /*b680*/  ULDC.64 UR4, c[0x0][0x310] ;  /* 0x0000c40000047ab9 */ /* 0x000fc40000000a00 */
[----:B------:R-:W-:Y:S02]  /*b690*/  IMAD R6, R6, UR4, RZ ;  /* 0x0000000406067c24 */ /* 0x000fe4000f8e02ff */
[----:B------:R-:W-:Y:S02]  /*b6a0*/  IMAD.IADD R3, R3, 0x1, R5 ;  /* 0x0000000103037824 */ /* 0x000fe400078e0205 */
[C---:B------:R-:W-:Y:S02]  /*b6b0*/  IMAD R6, R4.reuse, UR5, R6 ;  /* 0x0000000504067c24 */ /* 0x040fe4000f8e0206 */
[----:B------:R-:W-:Y:S01]  /*b6c0*/  IMAD.WIDE.U32 R2, R4, UR4, R2 ;  /* 0x0000000404027c25 */ /* 0x000fe2000f8e0002 */
[----:B------:R-:W-:-:S03]  /*b6d0*/  ULDC.64 UR4, c[0x0][0x308] ;  /* 0x0000c20000047ab9 */ /* 0x000fc60000000a00 */
[----:B------:R-:W-:Y:S02]  /*b6e0*/  IMAD.IADD R3, R3, 0x1, R6 ;  /* 0x0000000103037824 */ /* 0x000fe400078e0206 */
[----:B------:R-:W-:Y:S02]  /*b6f0*/  IMAD R6, R25, -0x60, R34 ;  /* 0xffffffa019067824 */ /* 0x000fe400078e0222 */
[----:B------:R-:W-:Y:S01]  /*b700*/  IMAD.WIDE.U32 R2, R26, UR4, R2 ;  /* 0x000000041a027c25 */ /* 0x000fe2000f8e0002 */
[----:B------:R-:W-:-:S03]  /*b710*/  UMOV UR4, 0xffffffff ;  /* 0xffffffff00047882 */ /* 0x000fc60000000000 */
[----:B------:R-:W-:Y:S01]  /*b720*/  IMAD R0, R26, UR5, R3 ;  /* 0x000000051a007c24 */ /* 0x000fe2000f8e0203 */
[----:B------:R-:W-:Y:S01]  /*b730*/  LEA R4, P0, R2, UR6, 0x1 ;  /* 0x0000000602047c11 */ /* 0x000fe2000f8008ff */
[----:B------:R-:W-:Y:S01]  /*b740*/  IMAD R5, R27, 0x4800, R32 ;  /* 0x000048001b057824 */ /* 0x000fe200078e0220 */
[----:B-1----:R-:W-:Y:S02]  /*b750*/  LOP3.LUT R8, R8, 0x7f, RZ, 0xc0, !PT ;  /* 0x0000007f08087812 */ /* 0x002fe400078ec0ff */
[----:B------:R-:W-:Y:S02]  /*b760*/  LEA.HI.X R0, R2, UR7, R0, 0x1, P0 ;  /* 0x0000000702007c11 */ /* 0x000fe400080f0c00 */
[----:B------:R-:W-:Y:S02]  /*b770*/  SHF.R.U32.HI R9, RZ, 0x3, R8 ;  /* 0x00000003ff097819 */ /* 0x000fe40000011608 */
[----:B------:R-:W0:Y:S03]  /*b780*/  S2R R8, SR_TID.X ;  /* 0x0000000000087919 */ /* 0x000e260000002100 */
[----:B------:R-:W-:-:S05]  /*b790*/  IMAD.IADD R6, R6, 0x1, -R9 ;  /* 0x0000000106067824 */ /* 0x000fca00078e0a09 */
[----:B------:R-:W-:Y:S01]  /*b7a0*/  ISETP.GE.AND P0, PT, R6, 0x1, PT ;  /* 0x000000010600780c */ /* 0x000fe20003f06270 */
[----:B0-----:R-:W-:-:S05]  /*b7b0*/  IMAD.SHL.U32 R9, R8, 0x8, RZ ;  /* 0x0000000808097824 */ /* 0x001fca00078e00ff */
[----:B------:R-:W-:Y:S01]  /*b7c0*/  LOP3.LUT R9, R9, 0x38, RZ, 0xc0, !PT ;  /* 0x0000003809097812 */ /* 0x000fe200078ec0ff */
[----:B------:R-:W-:Y:S06]  /*b7d0*/  BRA.DIV UR4, `(.L_x_259) ;  /* 0x0000003a04f07947 */ /* 0x000fec000b800000 */
[----:B------:R-:W0:Y:S01]  /*b7e0*/  SHFL.IDX PT, R3, R4, RZ, 0x181f ;  /* 0x00181fff04037589 */ /* 0x000e2200000e0000 */
[----:B------:R-:W-:-:S03]  /*b7f0*/  @P0 IMAD R8, R5, 0x2, R22 ;  /* 0x0000000205080824 */ /* 0x000fc600078e0216 */
[----:B------:R-:W1:Y:S01]  /*b800*/  SHFL.IDX PT, R2, R0, RZ, 0x181f ;  /* 0x00181fff00027589 */ /* 0x000e6200000e0000 */
[----:B0-----:R-:W-:-:S05]  /*b810*/  @P0 LEA R3, P1, R9, R3, 0x1 ;  /* 0x0000000309030211 */ /* 0x001fca00078208ff */
[----:B-1----:R-:W-:Y:S01]  /*b820*/  @P0 IMAD.X R2, RZ, RZ, R2, P1 ;  /* 0x000000ffff020224 */ /* 0x002fe200008e0602 */
[----:B------:R-:W-:-:S04]  /*b830*/  ISETP.GE.AND P1, PT, R6, 0x11, PT ;  /* 0x000000110600780c */ /* 0x000fc80003f26270 */
[----:B------:R-:W-:-:S04]  /*b840*/  @P0 LOP3.LUT R3, R3, R2, RZ, 0x3c, !PT ;  /* 0x0000000203030212 */ /* 0x000fc800078e3cff */
[----:B------:R-:W-:-:S04]  /*b850*/  @P0 LOP3.LUT R2, R3, R2, RZ, 0x3c, !PT ;  /* 0x0000000203020212 */ /* 0x000fc800078e3cff */
[----:B------:R-:W-:-:S05]  /*b860*/  @P0 LOP3.LUT R3, R3, R2, RZ, 0x3c, !PT ;  /* 0x0000000203030212 */ /* 0x000fca00078e3cff */
[----:B------:R-:W-:Y:S01]  /*b870*/  @!PT LDS RZ, [RZ] ;  /* 0x00000000fffff984 */ /* 0x000fe20000000800 */
[----:B------:R-:W-:Y:S04]  /*b880*/  @P0 LDGSTS.E.BYPASS.LTC128B.128 [R8+0x18400], desc[UR36][R2.64], !P4 ;  /* 0x1840000002080fae */ /* 0x000fe8000e101d64 */
[----:B------:R-:W-:Y:S04]  /*b890*/  @P0 LDGSTS.E.BYPASS.LTC128B.128 [R8+0x1b400], desc[UR36][R2.64+0x80], !P3 ;  /* 0x1b40008002080fae */ /* 0x000fe8000d901d64 */
[----:B------:R0:W-:Y:S04]  /*b8a0*/  @P0 LDGSTS.E.BYPASS.LTC128B.128 [R8+0x1e400], desc[UR36][R2.64+0x100], !P2 ;  /* 0x1e40010002080fae */ /* 0x0001e8000d101d64 */
[----:B0-----:R-:W0:Y:S01]  /*b8b0*/  SHFL.IDX PT, R3, R4, 0x1, 0x181f ;  /* 0x00381f0004037f89 */ /* 0x001e2200000e0000 */
[----:B------:R-:W-:-:S03]  /*b8c0*/  @P1 IMAD R8, R5, 0x2, R22 ;  /* 0x0000000205081824 */ /* 0x000fc600078e0216 */
[----:B------:R-:W1:Y:S01]  /*b8d0*/  SHFL.IDX PT, R2, R0, 0x1, 0x181f ;  /* 0x00381f0000027f89 */ /* 0x000e6200000e0000 */
[----:B0-----:R-:W-:-:S05]  /*b8e0*/  @P1 LEA R3, P0, R9, R3, 0x1 ;  /* 0x0000000309031211 */ /* 0x001fca00078008ff */
[----:B-1----:R-:W-:-:S05]  /*b8f0*/  @P1 IMAD.X R2, RZ, RZ, R2, P0 ;  /* 0x000000ffff021224 */ /* 0x002fca00000e0602 */
[----:B------:R-:W-:-:S04]  /*b900*/  @P1 LOP3.LUT R3, R3, R2, RZ, 0x3c, !PT ;  /* 0x0000000203031212 */ /* 0x000fc800078e3cff */
[----:B------:R-:W-:-:S04]  /*b910*/  @P1 LOP3.LUT R2, R3, R2, RZ, 0x3c, !PT ;  /* 0x0000000203021212 */ /* 0x000fc800078e3cff */
[----:B------:R-:W-:-:S05]  /*b920*/  @P1 LOP3.LUT R3, R3, R2, RZ, 0x3c, !PT ;  /* 0x0000000203031212 */ /* 0x000fca00078e3cff */
[----:B------:R-:W-:Y:S04]  /*b930*/  @P1 LDGSTS.E.BYPASS.LTC128B.128 [R8+0x18c00], desc[UR36][R2.64], !P4 ;  /* 0x18c0000002081fae */ /* 0x000fe8000e101d64 */
[----:B------:R-:W-:Y:S04]  /*b940*/  @P1 LDGSTS.E.BYPASS.LTC128B.128 [R8+0x1bc00], desc[UR36][R2.64+0x80], !P3 ;  /* 0x1bc0008002081fae */ /* 0x000fe8000d901d64 */
[----:B------:R0:W-:Y:S01]  /*b950*/  @P1 LDGSTS.E.BYPASS.LTC128B.128 [R8+0x1ec00], desc[UR36][R2.64+0x100], !P2 ;  /* 0x1ec0010002081fae */ /* 0x0001e2000d101d64 */
[----:B------:R-:W-:-:S03]  /*b960*/  ISETP.GE.AND P1, PT, R6, 0x21, PT ;  /* 0x000000210600780c */ /* 0x000fc60003f26270 */
[----:B0-----:R-:W0:Y:S10]  /*b970*/  SHFL.IDX PT, R3, R4, 0x2, 0x181f ;  /* 0x00581f0004037f89 */ /* 0x001e3400000e0000 */
[----:B------:R-:W-:Y:S01]  /*b980*/  @P1 LEA R8, R5, R22, 0x1 ;  /* 0x0000001605081211 */ /* 0x000fe200078e08ff */
        /* <DEDUP_REMOVED lines=11> */
[----:B------:R-:W-:Y:S01]  /*ba40*/  @P1 IMAD R8, R5, 0x2, R22 ;  /* 0x0000000205081824 */ /* 0x000fe200078e0216 */
        /* <DEDUP_REMOVED lines=12> */
[----:B------:R-:W1:Y:S04]  /*bb10*/  SHFL.IDX PT, R2, R0, 0x4, 0x181f ;  /* 0x00981f0000027f89 */ /* 0x000e6800000e0000 */
[----:B------:R-:W2:Y:S01]  /*bb20*/  SHFL.IDX PT, R0, R0, 0x5, 0x181f ;  /* 0x00b81f0000007f89 */ /* 0x000ea200000e0000 */
[----:B0-----:R-:W-:-:S05]  /*bb30*/  @P1 LEA R3, P0, R9, R3, 0x1 ;  /* 0x0000000309031211 */ /* 0x001fca00078008ff */
[----:B-1----:R-:W-:-:S05]  /*bb40*/  @P1 IMAD.X R2, RZ, RZ, R2, P0 ;  /* 0x000000ffff021224 */ /* 0x002fca00000e0602 */
[----:B------:R-:W-:-:S04]  /*bb50*/  @P1 LOP3.LUT R3, R3, R2, RZ, 0x3c, !PT ;  /* 0x0000000203031212 */ /* 0x000fc800078e3cff */
[----:B------:R-:W-:-:S04]  /*bb60*/  @P1 LOP3.LUT R2, R3, R2, RZ, 0x3c, !PT ;  /* 0x0000000203021212 */ /* 0x000fc800078e3cff */
[----:B------:R-:W-:-:S05]  /*bb70*/  @P1 LOP3.LUT R3, R3, R2, RZ, 0x3c, !PT ;  /* 0x0000000203031212 */ /* 0x000fca00078e3cff */
[----:B------:R-:W-:Y:S04]  /*bb80*/  @P1 LDGSTS.E.BYPASS.LTC128B.128 [R8+0x1a400], desc[UR36][R2.64], !P4 ;  /* 0x1a40000002081fae */ /* 0x000fe8000e101d64 */
[----:B------:R-:W-:Y:S04]  /*bb90*/  @P1 LDGSTS.E.BYPASS.LTC128B.128 [R8+0x1d400], desc[UR36][R2.64+0x80], !P3 ;  /* 0x1d40008002081fae */ /* 0x000fe8000d901d64 */
[----:B------:R0:W-:Y:S04]  /*bba0*/  @P1 LDGSTS.E.BYPASS.LTC128B.128 [R8+0x20400], desc[UR36][R2.64+0x100], !P2 ;  /* 0x2040010002081fae */ /* 0x0001e8000d101d64 */
[----:B0-2---:R0:W1:Y:S02]  /*bbb0*/  SHFL.IDX PT, R2, R4, 0x5, 0x181f ;  /* 0x00b81f0004027f89 */ /* 0x00506400000e0000 */
.L_x_336:
[----:B------:R-:W-:-:S13]  /*bbc0*/  ISETP.GE.AND P0, PT, R6, 0x51, PT ;  /* 0x000000510600780c */ /* 0x000fda0003f06270 */
[----:B-1----:R-:W-:Y:S01]  /*bbd0*/  @P0 LEA R2, P1, R9, R2, 0x1 ;  /* 0x0000000209020211 */ /* 0x002fe200078208ff */
[----:B------:R-:W-:-:S04]  /*bbe0*/  @P0 IMAD R5, R5, 0x2, R22 ;  /* 0x0000000205050824 */ /* 0x000fc800078e0216 */
[----:B------:R-:W-:-:S05]  /*bbf0*/  @P0 IMAD.X R3, RZ, RZ, R0, P1 ;  /* 0x000000ffff030224 */ /* 0x000fca00008e0600 */
[----:B------:R-:W-:Y:S01]  /*bc00*/  @!PT LDS RZ, [RZ] ;  /* 0x00000000fffff984 */ /* 0x000fe20000000800 */
[----:B------:R-:W-:Y:S01]  /*bc10*/  @!PT LDS RZ, [RZ] ;  /* 0x00000000fffff984 */ /* 0x000fe20000000800 */
[----:B------:R-:W-:Y:S01]  /*bc20*/  @!PT LDS RZ, [RZ] ;  /* 0x00000000fffff984 */ /* 0x000fe20000000800 */
[----:B------:R1:W-:Y:S04]  /*bc30*/  @P0 LDGSTS.E.BYPASS.LTC128B.128 [R5+0x1ac00], desc[UR36][R2.64], !P4 ;  /* 0x1ac0000002050fae */ /* 0x0003e8000e101d64 */
[----:B------:R1:W-:Y:S04]  /*bc40*/  @P0 LDGSTS.E.BYPASS.LTC128B.128 [R5+0x1dc00], desc[UR36][R2.64+0x80], !P3 ;  /* 0x1dc0008002050fae */ /* 0x0003e8000d901d64 */
[----:B------:R1:W-:Y:S01]  /*bc50*/  @P0 LDGSTS.E.BYPASS.LTC128B.128 [R5+0x20c00], desc[UR36][R2.64+0x100], !P2 ;  /* 0x20c0010002050fae */ /* 0x0003e2000d101d64 */
[----:B------:R-:W-:Y:S01]  /*bc60*/  PLOP3.LUT P0, PT, PT, PT, PT, 0x80, 0x0 ;  /* 0x000000000000781c */ /* 0x000fe20003f0f070 */
[----:B------:R-:W-:-:S12]  /*bc70*/  NOP ;  /* 0x0000000000007918 */ /* 0x000fd80000000000 */
.L_x_260:
[----:B------:R-:W-:Y:S02]  /*bc80*/  PLOP3.LUT P1, PT, P1, P0, PT, 0xa2, 0x0 ;  /* 0x000000000000781c */ /* 0x000fe40000f21472 */
[----:B------:R-:W-:-:S08]  /*bc90*/  @P0 R2UR P1, UR4, R7 ;  /* 0x00000000070402ca */ /* 0x000fd00000020000 */
[----:B------:R-:W-:-:S05]  /*bca0*/  @P0 PLOP3.LUT P0, PT, P1, PT, PT, 0x80, 0x0 ;  /* 0x000000000000081c */ /* 0x000fca0000f0f070 */
[----:B------:R-:W-:Y:S01]  /*bcb0*/  @!P1 SYNCS.ARRIVE.TRANS64.RED.A0T1 RZ, [UR4+0x2a830], RZ ;  /* 0x02a830ffffff99a7 */ /* 0x000fe20008200404 */
[----:B------:R-:W-:Y:S07]  /*bcc0*/  @!P1 ARRIVES.LDGSTSBAR.64.TRANSCNT [UR4+0x2a830] ;  /* 0x02a83000ff0099b0 */ /* 0x000fee0008000a84 */
[----:B------:R-:W-:Y:S05]  /*bcd0*/  @P0 BRA.U.ANY `(.L_x_260) ;  /* 0xfffffffd00e80947 */ /* 0x000fea000393ffff */
[----:B------:R-:W-:Y:S01]  /*bce0*/  NOP ;  /* 0x0000000000007918 */ /* 0x000fe20000000000 */
[----:B------:R-:W-:-:S13]  /*bcf0*/  LOP3.LUT P2, RZ, R23, 0x10, RZ, 0xc0, !PT ;  /* 0x0000001017ff7812 */ /* 0x000fda000784c0ff */
[----:B------:R-:W-:Y:S05]  /*bd00*/  @!P2 BRA `(.L_x_261) ;  /* 0x000000000004a947 */ /* 0x000fea0003800000 */
[----:B------:R-:W-:Y:S01]  /*bd10*/  BPT.TRAP 0x1 ;  /* 0x000000040000795c */ /* 0x000fe20000300000 */
.L_x_261:
[----:B------:R2:W5:Y:S01]  /*bd20*/  LDL.LU R0, [R1+0x4] ;  /* 0x0000040001007983 */ /* 0x0005620000300800 */
[----:B------:R-:W-:Y:S01]  /*bd30*/  LOP3.LUT P0, RZ, R23, 0x40, RZ, 0xc0, !PT ;  /* 0x0000004017ff7812 */ /* 0x000fe2000780c0ff */
[----:B------:R2:W-:-:S12]  /*bd40*/  SYNCS.ARRIVE.TRANS64.A1T0 RZ, [R7+URZ+0x2a830], RZ ;  /* 0x02a830ff07ff79a7 */ /* 0x0005d8000810003f */
[----:B------:R-:W-:Y:S05]  /*bd50*/  WARPSYNC.ALL ;  /* 0x0000000000007948 */ /* 0x000fea0003800000 */
[----:B------:R-:W-:Y:S01]  /*bd60*/  ULDC.64 UR4, c[0x0][0x298] ;  /* 0x0000a60000047ab9 */ /* 0x000fe20000000a00 */
[----:B-1----:R-:W-:Y:S01]  /*bd70*/  VIADD R2, R22, 0xc400 ;  /* 0x0000c40016027836 */ /* 0x002fe20000000000 */
[----:B------:R-:W-:Y:S01]  /*bd80*/  SEL R30, R30, RZ, !P0 ;  /* 0x000000ff1e1e7207 */ /* 0x000fe20004000000 */
[----:B0-----:R-:W-:Y:S01]  /*bd90*/  IMAD.WIDE.U32 R4, R35, UR4, RZ ;  /* 0x0000000423047c25 */ /* 0x001fe2000f8e00ff */
[----:B------:R-:W-:Y:S01]  /*bda0*/  BSSY B6, `(.L_x_262) ;  /* 0x000001b000067945 */ /* 0x000fe20003800000 */
[----:B------:R-:W-:Y:S01]  /*bdb0*/  BAR.SYNC.DEFER_BLOCKING 0x8, 0x180 ;  /* 0x0206000000007b1d */ /* 0x000fe20000010000 */
[----:B-----5:R-:W-:-:S02]  /*bdc0*/  SEL R0, R0, RZ, !P0 ;  /* 0x000000ff00007207 */ /* 0x020fc40004000000 */
[----:B------:R-:W-:-:S03]  /*bdd0*/  LOP3.LUT P0, RZ, R2, 0x3ff, RZ, 0xc0, !PT ;  /* 0x000003ff02ff7812 */ /* 0x000fc6000780c0ff */
[----:B------:R0:W-:Y:S04]  /*bde0*/  STL [R1+0x4], R0 ;  /* 0x0000040001007387 */ /* 0x0001e80000100800 */
[----:B------:R1:W-:Y:S01]  /*bdf0*/  STL.64 [R1+0x8], R4 ;  /* 0x0000080401007387 */ /* 0x0003e20000100a00 */
[----:B0-----:R-:W-:-:S05]  /*be00*/  SHF.R.S32.HI R0, RZ, 0x1f, R35 ;  /* 0x0000001fff007819 */ /* 0x001fca0000011423 */
[----:B------:R-:W-:-:S04]  /*be10*/  IMAD R0, R0, UR4, RZ ;  /* 0x0000000400007c24 */ /* 0x000fc8000f8e02ff */
[----:B------:R-:W-:-:S04]  /*be20*/  IMAD R0, R35, UR5, R0 ;  /* 0x0000000523007c24 */ /* 0x000fc8000f8e0200 */
[----:B------:R-:W-:Y:S01]  /*be30*/  IMAD.IADD R35, R5, 0x1, R0 ;  /* 0x0000000105237824 */ /* 0x000fe200078e0200 */
[----:B-1----:R-:W-:Y:S06]  /*be40*/  @!P0 BRA `(.L_x_263) ;  /* 0x0000000000408947 */ /* 0x002fec0003800000 */
[----:B------:R-:W-:Y:S01]  /*be50*/  MOV R2, 0x0 ;  /* 0x0000000000027802 */ /* 0x000fe20000000f00 */
[----:B------:R-:W-:Y:S01]  /*be60*/  ULDC.64 UR6, c[0x4][0xf0] ;  /* 0x01003c0000067ab9 */ /* 0x000fe20000000a00 */
[----:B------:R-:W-:Y:S01]  /*be70*/  ULDC.64 UR8, c[0x4][0xf8] ;  /* 0x01003e0000087ab9 */ /* 0x000fe20000000a00 */
[----:B------:R-:W-:Y:S01]  /*be80*/  ULDC.64 UR4, c[0x4][0x88] ;  /* 0x0100220000047ab9 */ /* 0x000fe20000000a00 */
[----:B------:R-:W-:Y:S01]  /*be90*/  IMAD.U32 R4, RZ, RZ, UR6 ;  /* 0x00000006ff047e24 */ /* 0x000fe2000f8e00ff */
[----:B------:R-:W-:Y:S01]  /*bea0*/  MOV R6, UR8 ;  /* 0x0000000800067c02 */ /* 0x000fe20008000f00 */
[----:B------:R-:W0:Y:S01]  /*beb0*/  LDC.64 R2, c[0x4][R2] ;  /* 0x0100000002027b82 */ /* 0x000e220000000a00 */
[----:B------:R-:W-:Y:S02]  /*bec0*/  IMAD.U32 R5, RZ, RZ, UR7 ;  /* 0x00000007ff057e24 */ /* 0x000fe4000f8e00ff */
[----:B--2---:R-:W-:Y:S02]  /*bed0*/  IMAD.U32 R7, RZ, RZ, UR9 ;  /* 0x00000009ff077e24 */ /* 0x004fe4000f8e00ff */
[----:B------:R-:W-:-:S02]  /*bee0*/  IMAD.U32 R10, RZ, RZ, UR4 ;  /* 0x00000004ff0a7e24 */ /* 0x000fc4000f8e00ff */
[----:B------:R-:W-:Y:S02]  /*bef0*/  IMAD.U32 R11, RZ, RZ, UR5 ;  /* 0x00000005ff0b7e24 */ /* 0x000fe4000f8e00ff */
[----:B------:R-:W-:Y:S02]  /*bf00*/  IMAD.MOV.U32 R8, RZ, RZ, 0x70 ;  /* 0x00000070ff087424 */ /* 0x000fe400078e00ff */
[----:B------:R-:W-:Y:S02]  /*bf10*/  IMAD.MOV.U32 R12, RZ, RZ, 0x1 ;  /* 0x00000001ff0c7424 */ /* 0x000fe400078e00ff */
[----:B------:R-:W-:-:S07]  /*bf20*/  IMAD.MOV.U32 R13, RZ, RZ, RZ ;  /* 0x000000ffff0d7224 */ /* 0x000fce00078e00ff */
[----:B------:R-:W-:-:S07]  /*bf30*/  LEPC R20, `(.L_x_263) ;  /* 0x000000001014794e */ /* 0x000fce0000000000 */
[----:B0-----:R-:W-:Y:S05]  /*bf40*/  CALL.ABS.NOINC R2 ;  /* 0x0000000002007343 */ /* 0x001fea0003c00000 */
.L_x_263:
[----:B------:R-:W-:Y:S05]  /*bf50*/  BSYNC B6 ;  /* 0x0000000000067941 */ /* 0x000fea0003800000 */
.L_x_262:
[----:B------:R-:W3:Y:S01]  /*bf60*/  LDL.LU R20, [R1+0x4] ;  /* 0x0000040001147983 */ /* 0x000ee20000300800 */
[----:B------:R-:W0:Y:S01]  /*bf70*/  LDC R6, c[0x0][0x448] ;  /* 0x00011200ff067b82 */ /* 0x000e220000000800 */
[----:B------:R-:W-:Y:S02]  /*bf80*/  ULDC.64 UR4, c[0x0][0x2d8] ;  /* 0x0000b60000047ab9 */ /* 0x000fe40000000a00 */
[----:B------:R-:W4:Y:S01]  /*bf90*/  LDL.LU.64 R2, [R1+0x8] ;  /* 0x0000080001027983 */ /* 0x000f220000300a00 */
[----:B------:R-:W-:-:S03]  /*bfa0*/  SHF.L.U32 R4, R17, 0x7, RZ ;  /* 0x0000000711047819 */ /* 0x000fc600000006ff */
[----:B------:R1:W5:Y:S01]  /*bfb0*/  LDL R17, [R1+0x10] ;  /* 0x0000100001117983 */ /* 0x0003620000100800 */
[----:B0-----:R-:W-:Y:S01]  /*bfc0*/  ISETP.NE.AND P0, PT, R6, 0x1, PT ;  /* 0x000000010600780c */ /* 0x001fe20003f05270 */
[----:B------:R-:W0:Y:S02]  /*bfd0*/  S2R R11, SR_TID.X ;  /* 0x00000000000b7919 */ /* 0x000e240000002100 */
[----:B0-----:R-:W-:-:S05]  /*bfe0*/  IMAD.SHL.U32 R9, R11, 0x8, RZ ;  /* 0x000000080b097824 */ /* 0x001fca00078e00ff */
[----:B------:R-:W-:Y:S01]  /*bff0*/  LOP3.LUT R9, R9, 0x38, RZ, 0xc0, !PT ;  /* 0x0000003809097812 */ /* 0x000fe200078ec0ff */
[----:B---3--:R-:W-:Y:S02]  /*c000*/  IMAD.MOV.U32 R21, RZ, RZ, R20 ;  /* 0x000000ffff157224 */ /* 0x008fe400078e0014 */
[----:B------:R-:W0:Y:S01]  /*c010*/  S2R R20, SR_TID.X ;  /* 0x0000000000147919 */ /* 0x000e220000002100 */
[----:B----4-:R-:W-:Y:S02]  /*c020*/  IMAD.MOV.U32 R3, RZ, RZ, R35 ;  /* 0x000000ffff037224 */ /* 0x010fe400078e0023 */
[----:B------:R-:W-:-:S04]  /*c030*/  IMAD.WIDE.U32 R2, R26, UR4, R2 ;  /* 0x000000041a027c25 */ /* 0x000fc8000f8e0002 */
[----:B------:R-:W-:Y:S01]  /*c040*/  IMAD R3, R26, UR5, R3 ;  /* 0x000000051a037c24 */ /* 0x000fe2000f8e0203 */
[----:B------:R-:W-:Y:S02]  /*c050*/  ULDC.64 UR4, c[0x0][0x2e0] ;  /* 0x0000b80000047ab9 */ /* 0x000fe40000000a00 */
[----:B------:R-:W-:Y:S02]  /*c060*/  IMAD R5, R21, UR4, RZ ;  /* 0x0000000415057c24 */ /* 0x000fe4000f8e02ff */
[----:B------:R-:W-:-:S04]  /*c070*/  IMAD.WIDE.U32 R2, R30, UR4, R2 ;  /* 0x000000041e027c25 */ /* 0x000fc8000f8e0002 */
[----:B------:R-:W-:Y:S01]  /*c080*/  IMAD R0, R30, UR5, R5 ;  /* 0x000000051e007c24 */ /* 0x000fe2000f8e0205 */
[----:B------:R-:W-:Y:S01]  /*c090*/  ULDC.64 UR4, c[0x0][0x2d0] ;  /* 0x0000b40000047ab9 */ /* 0x000fe20000000a00 */
[----:B------:R-:W3:Y:S02]  /*c0a0*/  @P0 LDC R5, c[0x0][0x44c] ;  /* 0x00011300ff050b82 */ /* 0x000ee40000000800 */
[----:B------:R-:W-:-:S06]  /*c0b0*/  IMAD.IADD R3, R3, 0x1, R0 ;  /* 0x0000000103037824 */ /* 0x000fcc00078e0200 */
[----:B------:R-:W4:Y:S01]  /*c0c0*/  @P0 LDC R0, c[0x0][0x450] ;  /* 0x00011400ff000b82 */ /* 0x000f220000000800 */
[C---:B0-----:R-:W-:Y:S01]  /*c0d0*/  LOP3.LUT R21, R20.reuse, 0x7f, RZ, 0xc0, !PT ;  /* 0x0000007f14157812 */ /* 0x041fe200078ec0ff */
[----:B------:R-:W-:-:S03]  /*c0e0*/  IMAD.SHL.U32 R20, R20, 0x10, RZ ;  /* 0x0000001014147824 */ /* 0x000fc600078e00ff */
[----:B------:R-:W-:-:S04]  /*c0f0*/  SHF.R.U32.HI R21, RZ, 0x3, R21 ;  /* 0x00000003ff157819 */ /* 0x000fc80000011615 */
[----:B------:R-:W-:-:S04]  /*c100*/  LOP3.LUT R20, R21, 0x70, R20, 0xf8, !PT ;  /* 0x0000007015147812 */ /* 0x000fc800078ef814 */
[----:B--2---:R-:W-:-:S05]  /*c110*/  LOP3.LUT R7, R20, R4, RZ, 0xfc, !PT ;  /* 0x0000000414077212 */ /* 0x004fca00078efcff */
[----:B---3--:R-:W-:-:S04]  /*c120*/  @P0 IMAD.HI.U32 R8, R7, R5, RZ ;  /* 0x0000000507080227 */ /* 0x008fc800078e00ff */
[----:B------:R-:W-:Y:S01]  /*c130*/  IMAD.MOV.U32 R5, RZ, RZ, R7 ;  /* 0x000000ffff057224 */ /* 0x000fe200078e0007 */
[----:B----4-:R-:W-:-:S05]  /*c140*/  @P0 SHF.R.U32.HI R5, RZ, R0, R8 ;  /* 0x00000000ff050219 */ /* 0x010fca0000011608 */
[----:B------:R-:W-:-:S04]  /*c150*/  IMAD.MOV R0, RZ, RZ, -R5 ;  /* 0x000000ffff007224 */ /* 0x000fc800078e0a05 */
[----:B------:R-:W-:Y:S01]  /*c160*/  IMAD R0, R6, R0, R7 ;  /* 0x0000000006007224 */ /* 0x000fe200078e0207 */
[----:B------:R-:W-:Y:S01]  /*c170*/  SHF.R.S32.HI R7, RZ, 0x1f, R5 ;  /* 0x0000001fff077819 */ /* 0x000fe20000011405 */
[----:B------:R-:W-:-:S04]  /*c180*/  IMAD.WIDE.U32 R2, R5, UR4, R2 ;  /* 0x0000000405027c25 */ /* 0x000fc8000f8e0002 */
[----:B------:R-:W-:-:S04]  /*c190*/  IMAD R7, R7, UR4, RZ ;  /* 0x0000000407077c24 */ /* 0x000fc8000f8e02ff */
[----:B------:R-:W-:Y:S01]  /*c1a0*/  IMAD R7, R5, UR5, R7 ;  /* 0x0000000505077c24 */ /* 0x000fe2000f8e0207 */
[----:B------:R-:W-:Y:S01]  /*c1b0*/  SHF.R.S32.HI R5, RZ, 0x1f, R0 ;  /* 0x0000001fff057819 */ /* 0x000fe20000011400 */
[----:B------:R-:W-:Y:S02]  /*c1c0*/  ULDC.64 UR4, c[0x0][0x2c8] ;  /* 0x0000b20000047ab9 */ /* 0x000fe40000000a00 */
[----:B------:R-:W-:Y:S02]  /*c1d0*/  IMAD.IADD R3, R3, 0x1, R7 ;  /* 0x0000000103037824 */ /* 0x000fe400078e0207 */
[----:B------:R-:W-:Y:S02]  /*c1e0*/  IMAD R5, R5, UR4, RZ ;  /* 0x0000000405057c24 */ /* 0x000fe4000f8e02ff */
[----:B------:R-:W-:Y:S02]  /*c1f0*/  IMAD.SHL.U32 R21, R11, 0x8, RZ ;  /* 0x000000080b157824 */ /* 0x000fe400078e00ff */
[----:B------:R-:W-:-:S02]  /*c200*/  IMAD R5, R0, UR5, R5 ;  /* 0x0000000500057c24 */ /* 0x000fc4000f8e0205 */
[----:B------:R-:W-:Y:S01]  /*c210*/  IMAD.WIDE.U32 R2, R0, UR4, R2 ;  /* 0x0000000400027c25 */ /* 0x000fe2000f8e0002 */
[----:B------:R-:W-:Y:S01]  /*c220*/  ULDC.64 UR4, c[0x0][0x280] ;  /* 0x0000a00000047ab9 */ /* 0x000fe20000000a00 */
[----:B------:R-:W-:Y:S02]  /*c230*/  LOP3.LUT R21, R21, 0x38, RZ, 0xc0, !PT ;  /* 0x0000003815157812 */ /* 0x000fe400078ec0ff */
[----:B------:R-:W-:Y:S01]  /*c240*/  IMAD.IADD R5, R3, 0x1, R5 ;  /* 0x0000000103057824 */ /* 0x000fe200078e0205 */
[----:B------:R-:W-:Y:S01]  /*c250*/  LEA R0, P0, R2, UR4, 0x1 ;  /* 0x0000000402007c11 */ /* 0x000fe2000f8008ff */
[----:B------:R-:W-:Y:S01]  /*c260*/  ULDC UR4, c[0x0][0x2b8] ;  /* 0x0000ae0000047ab9 */ /* 0x000fe20000000800 */
[----:B------:R-:W-:Y:S02]  /*c270*/  LOP3.LUT R20, R11, 0x7f, RZ, 0xc0, !PT ;  /* 0x0000007f0b147812 */ /* 0x000fe400078ec0ff */
[C---:B------:R-:W-:Y:S02]  /*c280*/  LOP3.LUT R10, R21.reuse, 0x40, RZ, 0xfc, !PT ;  /* 0x00000040150a7812 */ /* 0x040fe400078efcff */
[----:B------:R-:W-:-:S02]  /*c290*/  LOP3.LUT R11, R21, 0x80, RZ, 0xfc, !PT ;  /* 0x00000080150b7812 */ /* 0x000fc400078efcff */
[----:B------:R-:W-:Y:S01]  /*c2a0*/  LEA.HI.X R5, R2, UR5, R5, 0x1, P0 ;  /* 0x0000000502057c11 */ /* 0x000fe200080f0c05 */
[----:B------:R-:W-:Y:S01]  /*c2b0*/  UMOV UR5, 0xffffffff ;  /* 0xffffffff00057882 */ /* 0x000fe20000000000 */
[----:B------:R-:W-:Y:S02]  /*c2c0*/  ISETP.GE.AND P3, PT, R9, UR4, PT ;  /* 0x0000000409007c0c */ /* 0x000fe4000bf66270 */
[----:B------:R-:W-:Y:S02]  /*c2d0*/  ISETP.GE.AND P2, PT, R10, UR4, PT ;  /* 0x000000040a007c0c */ /* 0x000fe4000bf46270 */
[----:B------:R-:W-:Y:S02]  /*c2e0*/  ISETP.GE.AND P0, PT, R11, UR4, PT ;  /* 0x000000040b007c0c */ /* 0x000fe4000bf06270 */
[----:B------:R-:W-:Y:S01]  /*c2f0*/  SHF.R.U32.HI R10, RZ, 0x3, R20 ;  /* 0x00000003ff0a7819 */ /* 0x000fe20000011614 */
[----:B-1----:R-:W-:Y:S10]  /*c300*/  BRA.DIV UR5, `(.L_x_264) ;  /* 0x0000003a05587947 */ /* 0x002ff4000b800000 */
[----:B------:R-:W0:Y:S01]  /*c310*/  SHFL.IDX PT, R14, R0, RZ, 0x181f ;  /* 0x00181fff000e7589 */ /* 0x000e2200000e0000 */
[----:B-----5:R-:W-:Y:S02]  /*c320*/  IMAD R6, R17, R6, RZ ;  /* 0x0000000611067224 */ /* 0x020fe400078e02ff */
[----:B------:R-:W-:Y:S01]  /*c330*/  IMAD.IADD R4, R10, 0x1, R4 ;  /* 0x000000010a047824 */ /* 0x000fe200078e0204 */
[----:B------:R-:W1:Y:S03]  /*c340*/  SHFL.IDX PT, R2, R5, RZ, 0x181f ;  /* 0x00181fff05027589 */ /* 0x000e6600000e0000 */
[C---:B------:R-:W-:Y:S01]  /*c350*/  VIADD R7, R4.reuse, 0x10 ;  /* 0x0000001004077836 */ /* 0x040fe20000000000 */
[----:B------:R-:W-:-:S13]  /*c360*/  ISETP.GE.AND P1, PT, R4, R6, PT ;  /* 0x000000060400720c */ /* 0x000fda0003f26270 */
[----:B0-----:R-:W-:-:S05]  /*c370*/  @!P1 LEA R14, P4, R9, R14, 0x1 ;  /* 0x0000000e090e9211 */ /* 0x001fca00078808ff */
[----:B-1----:R-:W-:Y:S02]  /*c380*/  @!P1 IMAD.X R3, RZ, RZ, R2, P4 ;  /* 0x000000ffff039224 */ /* 0x002fe400020e0602 */
[----:B------:R-:W-:Y:S02]  /*c390*/  @!P1 IMAD.MOV.U32 R2, RZ, RZ, R14 ;  /* 0x000000ffff029224 */ /* 0x000fe400078e000e */
[----:B------:R-:W0:Y:S04]  /*c3a0*/  SHFL.IDX PT, R14, R0, 0x1, 0x181f ;  /* 0x00381f00000e7f89 */ /* 0x000e2800000e0000 */
[----:B------:R-:W-:Y:S04]  /*c3b0*/  @!P1 LDGSTS.E.BYPASS.LTC128B.128 [R33+0xc400], desc[UR36][R2.64], !P3 ;  /* 0x0c40000002219fae */ /* 0x000fe8000d901d64 */
[----:B------:R-:W-:Y:S04]  /*c3c0*/  @!P1 LDGSTS.E.BYPASS.LTC128B.128 [R33+0x10400], desc[UR36][R2.64+0x80], !P2 ;  /* 0x1040008002219fae */ /* 0x000fe8000d101d64 */
[----:B------:R1:W-:Y:S01]  /*c3d0*/  @!P1 LDGSTS.E.BYPASS.LTC128B.128 [R33+0x14400], desc[UR36][R2.64+0x100], !P0 ;  /* 0x1440010002219fae */ /* 0x0003e2000c101d64 */
[----:B------:R-:W-:-:S03]  /*c3e0*/  ISETP.GE.AND P1, PT, R7, R6, PT ;  /* 0x000000060700720c */ /* 0x000fc60003f26270 */
[----:B-1----:R-:W1:Y:S10]  /*c3f0*/  SHFL.IDX PT, R2, R5, 0x1, 0x181f ;  /* 0x00381f0005027f89 */ /* 0x002e7400000e0000 */
[----:B0-----:R-:W-:-:S04]  /*c400*/  @!P1 LEA R14, P4, R9, R14, 0x1 ;  /* 0x0000000e090e9211 */ /* 0x001fc800078808ff */
[----:B-1----:R-:W-:Y:S01]  /*c410*/  @!P1 IADD3.X R7, RZ, R2, RZ, P4, !PT ;  /* 0x00000002ff079210 */ /* 0x002fe200027fe4ff */
[----:B------:R-:W-:Y:S02]  /*c420*/  @!P1 IMAD.MOV.U32 R2, RZ, RZ, R14 ;  /* 0x000000ffff029224 */ /* 0x000fe400078e000e */
[----:B------:R-:W0:Y:S02]  /*c430*/  SHFL.IDX PT, R14, R0, 0x2, 0x181f ;  /* 0x00581f00000e7f89 */ /* 0x000e2400000e0000 */
[----:B------:R-:W-:Y:S02]  /*c440*/  @!P1 IMAD.MOV.U32 R3, RZ, RZ, R7 ;  /* 0x000000ffff039224 */ /* 0x000fe400078e0007 */
[----:B------:R-:W-:-:S03]  /*c450*/  VIADD R7, R4, 0x20 ;  /* 0x0000002004077836 */ /* 0x000fc60000000000 */
[----:B------:R-:W-:Y:S04]  /*c460*/  @!P1 LDGSTS.E.BYPASS.LTC128B.128 [R33+0xcc00], desc[UR36][R2.64], !P3 ;  /* 0x0cc0000002219fae */ /* 0x000fe8000d901d64 */
[----:B------:R-:W-:Y:S04]  /*c470*/  @!P1 LDGSTS.E.BYPASS.LTC128B.128 [R33+0x10c00], desc[UR36][R2.64+0x80], !P2 ;  /* 0x10c0008002219fae */ /* 0x000fe8000d101d64 */
[----:B------:R1:W-:Y:S01]  /*c480*/  @!P1 LDGSTS.E.BYPASS.LTC128B.128 [R33+0x14c00], desc[UR36][R2.64+0x100], !P0 ;  /* 0x14c0010002219fae */ /* 0x0003e2000c101d64 */
[----:B------:R-:W-:-:S03]  /*c490*/  ISETP.GE.AND P1, PT, R7, R6, PT ;  /* 0x000000060700720c */ /* 0x000fc60003f26270 */
[----:B-1----:R-:W1:Y:S10]  /*c4a0*/  SHFL.IDX PT, R2, R5, 0x2, 0x181f ;  /* 0x00581f0005027f89 */ /* 0x002e7400000e0000 */
[----:B0-----:R-:W-:-:S05]  /*c4b0*/  @!P1 LEA R14, P4, R9, R14, 0x1 ;  /* 0x0000000e090e9211 */ /* 0x001fca00078808ff */
[----:B-1----:R-:W-:Y:S02]  /*c4c0*/  @!P1 IMAD.X R7, RZ, RZ, R2, P4 ;  /* 0x000000ffff079224 */ /* 0x002fe400020e0602 */
[----:B------:R-:W-:Y:S02]  /*c4d0*/  @!P1 IMAD.MOV.U32 R2, RZ, RZ, R14 ;  /* 0x000000ffff029224 */ /* 0x000fe400078e000e */
[----:B------:R-:W-:Y:S01]  /*c4e0*/  @!P1 IMAD.MOV.U32 R3, RZ, RZ, R7 ;  /* 0x000000ffff039224 */ /* 0x000fe200078e0007 */
[----:B------:R-:W0:Y:S01]  /*c4f0*/  SHFL.IDX PT, R14, R0, 0x3, 0x181f ;  /* 0x00781f00000e7f89 */ /* 0x000e2200000e0000 */
        /* <DEDUP_REMOVED lines=11> */
[----:B------:R-:W-:-:S03]  /*c5b0*/  IADD3 R7, R4, 0x40, RZ ;  /* 0x0000004004077810 */ /* 0x000fc60007ffe0ff */
        /* <DEDUP_REMOVED lines=27> */
[----:B0-----:R-:W-:Y:S01]  /*c770*/  @!P1 LEA R14, P4, R9, R14, 0x1 ;  /* 0x0000000e090e9211 */ /* 0x001fe200078808ff */
[----:B------:R-:W0:Y:S04]  /*c780*/  SHFL.IDX PT, R5, R5, 0x7, 0x181f ;  /* 0x00f81f0005057f89 */ /* 0x000e2800000e0000 */
[----:B-1----:R-:W-:-:S02]  /*c790*/  @!P1 IMAD.X R7, RZ, RZ, R2, P4 ;  /* 0x000000ffff079224 */ /* 0x002fc400020e0602 */
[----:B------:R-:W-:Y:S02]  /*c7a0*/  @!P1 IMAD.MOV.U32 R2, RZ, RZ, R14 ;  /* 0x000000ffff029224 */ /* 0x000fe400078e000e */
[----:B------:R1:W2:Y:S01]  /*c7b0*/  SHFL.IDX PT, R14, R0, 0x7, 0x181f ;  /* 0x00f81f00000e7f89 */ /* 0x0002a200000e0000 */
[----:B------:R-:W-:-:S05]  /*c7c0*/  @!P1 MOV R3, R7 ;  /* 0x0000000700039202 */ /* 0x000fca0000000f00 */
[----:B------:R1:W-:Y:S04]  /*c7d0*/  @!P1 LDGSTS.E.BYPASS.LTC128B.128 [R33+0xf400], desc[UR36][R2.64], !P3 ;  /* 0x0f40000002219fae */ /* 0x0003e8000d901d64 */
[----:B------:R1:W-:Y:S04]  /*c7e0*/  @!P1 LDGSTS.E.BYPASS.LTC128B.128 [R33+0x13400], desc[UR36][R2.64+0x80], !P2 ;  /* 0x1340008002219fae */ /* 0x0003e8000d101d64 */
[----:B0-----:R1:W-:Y:S02]  /*c7f0*/  @!P1 LDGSTS.E.BYPASS.LTC128B.128 [R33+0x17400], desc[UR36][R2.64+0x100], !P0 ;  /* 0x1740010002219fae */ /* 0x0013e4000c101d64 */
.L_x_353:
[----:B-1----:R-:W-:Y:S01]  /*c800*/  VIADD R3, R4, 0x70 ;  /* 0x0000007004037836 */ /* 0x002fe20000000000 */
[----:B------:R-:W-:Y:S04]  /*c810*/  BSSY B0, `(.L_x_265) ;  /* 0x000000b000007945 */ /* 0x000fe80003800000 */
[----:B------:R-:W-:-:S13]  /*c820*/  ISETP.GE.AND P1, PT, R3, R6, PT ;  /* 0x000000060300720c */ /* 0x000fda0003f26270 */
[----:B------:R-:W-:Y:S05]  /*c830*/  @P1 BRA `(.L_x_266) ;  /* 0x0000000000201947 */ /* 0x000fea0003800000 */
[----:B--2---:R-:W-:-:S05]  /*c840*/  LEA R2, P1, R9, R14, 0x1 ;  /* 0x0000000e09027211 */ /* 0x004fca00078208ff */
[----:B------:R-:W-:-:S05]  /*c850*/  IMAD.X R3, RZ, RZ, R5, P1 ;  /* 0x000000ffff037224 */ /* 0x000fca00008e0605 */
[----:B------:R-:W-:Y:S01]  /*c860*/  @!PT LDS RZ, [RZ] ;  /* 0x00000000fffff984 */ /* 0x000fe20000000800 */
[----:B------:R-:W-:Y:S01]  /*c870*/  @!PT LDS RZ, [RZ] ;  /* 0x00000000fffff984 */ /* 0x000fe20000000800 */
[----:B------:R-:W-:Y:S01]  /*c880*/  @!PT LDS RZ, [RZ] ;  /* 0x00000000fffff984 */ /* 0x000fe20000000800 */
[----:B------:R0:W-:Y:S04]  /*c890*/  LDGSTS.E.BYPASS.LTC128B.128 [R33+0xfc00], desc[UR36][R2.64], !P3 ;  /* 0x0fc0000002217fae */ /* 0x0001e8000d901d64 */
[----:B------:R0:W-:Y:S04]  /*c8a0*/  LDGSTS.E.BYPASS.LTC128B.128 [R33+0x13c00], desc[UR36][R2.64+0x80], !P2 ;  /* 0x13c0008002217fae */ /* 0x0001e8000d101d64 */
[----:B------:R0:W-:Y:S02]  /*c8b0*/  LDGSTS.E.BYPASS.LTC128B.128 [R33+0x17c00], desc[UR36][R2.64+0x100], !P0 ;  /* 0x17c0010002217fae */ /* 0x0001e4000c101d64 */
.L_x_266:
[----:B------:R-:W-:Y:S05]  /*c8c0*/  BSYNC B0 ;  /* 0x0000000000007941 */ /* 0x000fea0003800000 */
.L_x_265:
[----:B------:R-:W-:Y:S01]  /*c8d0*/  NOP ;  /* 0x0000000000007918 */ /* 0x000fe20000000000 */
[----:B------:R-:W-:-:S13]  /*c8e0*/  PLOP3.LUT P0, PT, PT, PT, PT, 0x80, 0x0 ;  /* 0x000000000000781c */ /* 0x000fda0003f0f070 */
.L_x_267:
[----:B------:R-:W-:Y:S02]  /*c8f0*/  PLOP3.LUT P1, PT, P1, P0, PT, 0xa2, 0x0 ;  /* 0x000000000000781c */ /* 0x000fe40000f21472 */
[----:B------:R-:W-:-:S08]  /*c900*/  @P0 R2UR P1, UR4, R22 ;  /* 0x00000000160402ca */ /* 0x000fd00000020000 */
[----:B------:R-:W-:-:S05]  /*c910*/  @P0 PLOP3.LUT P0, PT, P1, PT, PT, 0x80, 0x0 ;  /* 0x000000000000081c */ /* 0x000fca0000f0f070 */
[----:B------:R-:W-:Y:S01]  /*c920*/  @!P1 SYNCS.ARRIVE.TRANS64.RED.A0T1 RZ, [UR4+0x2a800], RZ ;  /* 0x02a800ffffff99a7 */ /* 0x000fe20008200404 */
[----:B------:R-:W-:Y:S07]  /*c930*/  @!P1 ARRIVES.LDGSTSBAR.64.TRANSCNT [UR4+0x2a800] ;  /* 0x02a80000ff0099b0 */ /* 0x000fee0008000a84 */
[----:B------:R-:W-:Y:S05]  /*c940*/  @P0 BRA.U.ANY `(.L_x_267) ;  /* 0xfffffffd00e80947 */ /* 0x000fea000393ffff */
[----:B0-----:R-:W3:Y:S04]  /*c950*/  LDL.LU R3, [R1+0x18] ;  /* 0x0000180001037983 */ /* 0x001ee80000300800 */
[----:B------:R-:W4:Y:S01]  /*c960*/  LDL.LU R2, [R1+0x14] ;  /* 0x0000140001027983 */ /* 0x000f220000300800 */
[----:B---3--:R-:W-:-:S05]  /*c970*/  VIADD R3, R3, 0x1 ;  /* 0x0000000103037836 */ /* 0x008fca0000000000 */
[----:B------:R-:W-:Y:S01]  /*c980*/  LEA.HI R0, R3, R3, RZ, 0x1 ;  /* 0x0000000303007211 */ /* 0x000fe200078f08ff */
[----:B------:R0:W-:Y:S03]  /*c990*/  STL [R1+0x18], R3 ;  /* 0x0000180301007387 */ /* 0x0001e60000100800 */
[----:B------:R-:W-:-:S05]  /*c9a0*/  LOP3.LUT R0, R0, 0xfffffffe, RZ, 0xc0, !PT ;  /* 0xfffffffe00007812 */ /* 0x000fca00078ec0ff */
[----:B0-----:R-:W-:Y:S02]  /*c9b0*/  IMAD.IADD R3, R3, 0x1, -R0 ;  /* 0x0000000103037824 */ /* 0x001fe400078e0a00 */
[----:B----4-:R-:W-:-:S03]  /*c9c0*/  VIADD R0, R2, 0xfffffffe ;  /* 0xfffffffe02007836 */ /* 0x010fc60000000000 */
[----:B------:R-:W-:Y:S01]  /*c9d0*/  SHF.L.U32 R3, R3, 0x1f, RZ ;  /* 0x0000001f03037819 */ /* 0x000fe200000006ff */
[----:B------:R-:W-:Y:S01]  /*c9e0*/  NOP ;  /* 0x0000000000007918 */ /* 0x000fe20000000000 */
[----:B------:R0:W-:Y:S01]  /*c9f0*/  SYNCS.ARRIVE.TRANS64.A1T0 RZ, [R22+URZ+0x2a800], RZ ;  /* 0x02a800ff16ff79a7 */ /* 0x0001e2000810003f */
[----:B------:R-:W-:Y:S01]  /*ca00*/  BSSY B0, `(.L_x_268) ;  /* 0x0000003000007945 */ /* 0x000fe20003800000 */
[----:B------:R-:W1:Y:S03]  /*ca10*/  SYNCS.PHASECHK.TRANS64.TRYWAIT P0, [R22+URZ+0x2a820], R3 ;  /* 0x02a82003160075a7 */ /* 0x000e66000800017f */
[----:B01----:R-:W-:Y:S05]  /*ca20*/  @!P0 BRA `(.L_x_269) ;  /* 0x0000003c002c8947 */ /* 0x003fea0003800000 */
.L_x_354:
[----:B------:R-:W-:Y:S05]  /*ca30*/  BSYNC B0 ;  /* 0x0000000000007941 */ /* 0x000fea0003800000 */
.L_x_268:
[----:B------:R-:W-:Y:S01]  /*ca40*/  ISETP.GE.AND P0, PT, R0, R36, PT ;  /* 0x000000240000720c */ /* 0x000fe20003f06270 */
[----:B------:R-:W-:-:S12]  /*ca50*/  BSSY B0, `(.L_x_270) ;  /* 0x00000f6000007945 */ /* 0x000fd80003800000 */
[----:B------:R-:W-:Y:S05]  /*ca60*/  @!P0 BRA `(.L_x_271) ;  /* 0x0000000c00d08947 */ /* 0x000fea0003800000 */
[----:B------:R-:W-:Y:S02]  /*ca70*/  IMAD.MOV.U32 R10, RZ, RZ, R27 ;  /* 0x000000ffff0a7224 */ /* 0x000fe400078e001b */
[----:B------:R-:W-:Y:S02]  /*ca80*/  IMAD.MOV.U32 R17, RZ, RZ, R28 ;  /* 0x000000ffff117224 */ /* 0x000fe400078e001c */
[----:B------:R-:W-:-:S07]  /*ca90*/  IMAD.MOV.U32 R30, RZ, RZ, R25 ;  /* 0x000000ffff1e7224 */ /* 0x000fce00078e0019 */
.L_x_284:
[----:B------:R-:W3:Y:S01]  /*caa0*/  LDL R8, [R1] ;  /* 0x0000000001087983 */ /* 0x000ee20000100800 */
[----:B------:R-:W1:Y:S01]  /*cab0*/  S2R R2, SR_TID.X ;  /* 0x0000000000027919 */ /* 0x000e620000002100 */
[----:B0-----:R-:W0:Y:S01]  /*cac0*/  S2R R3, SR_TID.X ;  /* 0x0000000000037919 */ /* 0x001e220000002100 */
[----:B-1----:R-:W-:-:S04]  /*cad0*/  LOP3.LUT R2, R2, 0x7f, RZ, 0xc0, !PT ;  /* 0x0000007f02027812 */ /* 0x002fc800078ec0ff */
[----:B------:R-:W-:Y:S01]  /*cae0*/  SHF.R.U32.HI R4, RZ, 0x3, R2 ;  /* 0x00000003ff047819 */ /* 0x000fe20000011602 */
[----:B0-----:R-:W-:Y:S01]  /*caf0*/  IMAD.SHL.U32 R3, R3, 0x10, RZ ;  /* 0x0000001003037824 */ /* 0x001fe200078e00ff */
[----:B------:R-:W0:Y:S04]  /*cb00*/  LDC R2, c[0x0][0x430] ;  /* 0x00010c00ff027b82 */ /* 0x000e280000000800 */
[----:B------:R-:W-:-:S04]  /*cb10*/  LOP3.LUT R3, R4, 0x70, R3, 0xf8, !PT ;  /* 0x0000007004037812 */ /* 0x000fc800078ef803 */
[----:B------:R-:W-:Y:S01]  /*cb20*/  ISETP.GT.U32.AND P2, PT, R3, 0x5f, PT ;  /* 0x0000005f0300780c */ /* 0x000fe20003f44070 */
[----:B------:R-:W-:-:S12]  /*cb30*/  IMAD R7, R0, 0x60, R37 ;  /* 0x0000006000077824 */ /* 0x000fd800078e0225 */
[----:B------:R-:W1:Y:S01]  /*cb40*/  @!P2 LDC.64 R4, c[0x0][0x428] ;  /* 0x00010a00ff04ab82 */ /* 0x000e620000000a00 */
[----:B0-----:R-:W-:-:S13]  /*cb50*/  ISETP.NE.AND P0, PT, R2, 0x1, PT ;  /* 0x000000010200780c */ /* 0x001fda0003f05270 */
[----:B------:R-:W0:Y:S08]  /*cb60*/  @P0 LDC R6, c[0x0][0x434] ;  /* 0x00010d00ff060b82 */ /* 0x000e300000000800 */
[----:B------:R-:W4:Y:S01]  /*cb70*/  @P0 LDC R2, c[0x0][0x438] ;  /* 0x00010e00ff020b82 */ /* 0x000f220000000800 */
[----:B------:R-:W-:-:S04]  /*cb80*/  IMAD.IADD R7, R3, 0x1, R7 ;  /* 0x0000000103077824 */ /* 0x000fc800078e0207 */
[----:B0-----:R-:W-:Y:S01]  /*cb90*/  @P0 IMAD.HI.U32 R3, R7, R6, RZ ;  /* 0x0000000607030227 */ /* 0x001fe200078e00ff */
[----:B------:R-:W-:-:S04]  /*cba0*/  MOV R6, R7 ;  /* 0x0000000700067202 */ /* 0x000fc80000000f00 */
[----:B----4-:R-:W-:-:S04]  /*cbb0*/  @P0 SHF.R.U32.HI R6, RZ, R2, R3 ;  /* 0x00000002ff060219 */ /* 0x010fc80000011603 */
[--C-:B------:R-:W-:Y:S01]  /*cbc0*/  @!P2 SHF.R.S32.HI R3, RZ, 0x1f, R6.reuse ;  /* 0x0000001fff03a819 */ /* 0x100fe20000011406 */
[----:B------:R-:W-:-:S04]  /*cbd0*/  @!P2 IMAD.MOV.U32 R2, RZ, RZ, R6 ;  /* 0x000000ffff02a224 */ /* 0x000fc800078e0006 */
[----:B-1----:R-:W-:-:S04]  /*cbe0*/  @!P2 IMAD.WIDE.U32 R2, R31, R4, R2 ;  /* 0x000000041f02a225 */ /* 0x002fc800078e0002 */
[----:B---3--:R-:W-:-:S04]  /*cbf0*/  @!P2 IMAD R8, R8, R4, RZ ;  /* 0x000000040808a224 */ /* 0x008fc800078e02ff */
[----:B------:R-:W-:Y:S02]  /*cc00*/  @!P2 IMAD R8, R31, R5, R8 ;  /* 0x000000051f08a224 */ /* 0x000fe400078e0208 */
[----:B------:R-:W0:Y:S02]  /*cc10*/  @!P2 LDC.64 R4, c[0x0][0x418] ;  /* 0x00010600ff04ab82 */ /* 0x000e240000000a00 */
[----:B------:R-:W-:Y:S01]  /*cc20*/  @!P2 IMAD.IADD R8, R8, 0x1, R3 ;  /* 0x000000010808a824 */ /* 0x000fe200078e0203 */
[----:B0-----:R-:W-:-:S04]  /*cc30*/  @!P2 LEA R4, P0, R2, R4, 0x2 ;  /* 0x000000040204a211 */ /* 0x001fc800078010ff */
[----:B------:R-:W-:Y:S01]  /*cc40*/  @!P2 LEA.HI.X R5, R2, R5, R8, 0x2, P0 ;  /* 0x000000050205a211 */ /* 0x000fe200000f1408 */
[----:B------:R-:W-:-:S06]  /*cc50*/  IMAD.MOV.U32 R8, RZ, RZ, RZ ;  /* 0x000000ffff087224 */ /* 0x000fcc00078e00ff */
[----:B------:R0:W5:Y:S01]  /*cc60*/  @!P2 LDG.E R8, desc[UR36][R4.64] ;  /* 0x000000240408a981 */ /* 0x000162000c1e1900 */
[----:B------:R-:W-:Y:S01]  /*cc70*/  LOP3.LUT P1, RZ, R23, 0x10, RZ, 0xc0, !PT ;  /* 0x0000001017ff7812 */ /* 0x000fe2000782c0ff */
[----:B------:R-:W-:Y:S01]  /*cc80*/  VIADD R27, R10, 0x1 ;  /* 0x000000010a1b7836 */ /* 0x000fe20000000000 */
[----:B------:R-:W-:Y:S05]  /*cc90*/  YIELD ;  /* 0x0000000000007946 */ /* 0x000fea0003800000 */
[----:B------:R-:W-:Y:S01]  /*cca0*/  ISETP.NE.AND P0, PT, R27, 0x2, PT ;  /* 0x000000021b00780c */ /* 0x000fe20003f05270 */
[----:B------:R-:W-:Y:S01]  /*ccb0*/  IMAD.MOV R2, RZ, RZ, -R6 ;  /* 0x000000ffff027224 */ /* 0x000fe200078e0a06 */
[----:B------:R-:W-:-:S02]  /*ccc0*/  ULDC UR4, c[0x0][0x430] ;  /* 0x00010c0000047ab9 */ /* 0x000fc40000000800 */
[----:B------:R-:W-:Y:S01]  /*ccd0*/  SEL R28, RZ, 0x1, P0 ;  /* 0x00000001ff1c7807 */ /* 0x000fe20000000000 */
[----:B------:R-:W-:Y:S01]  /*cce0*/  IMAD R7, R2, UR4, R7 ;  /* 0x0000000402077c24 */ /* 0x000fe2000f8e0207 */
[----:B------:R-:W-:Y:S01]  /*ccf0*/  SEL R27, R27, RZ, P0 ;  /* 0x000000ff1b1b7207 */ /* 0x000fe20000000000 */
[----:B------:R-:W-:Y:S01]  /*cd00*/  IMAD.MOV.U32 R25, RZ, RZ, R0 ;  /* 0x000000ffff197224 */ /* 0x000fe200078e0000 */
[----:B------:R-:W-:Y:S01]  /*cd10*/  LOP3.LUT R28, R17, R28, RZ, 0x3c, !PT ;  /* 0x0000001c111c7212 */ /* 0x000fe200078e3cff */
[----:B0-----:R-:W-:Y:S06]  /*cd20*/  @!P1 BRA `(.L_x_272) ;  /* 0x0000000000049947 */ /* 0x001fec0003800000 */
[----:B------:R-:W-:Y:S01]  /*cd30*/  BPT.TRAP 0x1 ;  /* 0x000000040000795c */ /* 0x000fe20000300000 */
.L_x_272:
[----:B------:R-:W-:Y:S01]  /*cd40*/  IMAD R6, R27, 0x8, R22 ;  /* 0x000000081b067824 */ /* 0x000fe200078e0216 */
[----:B------:R-:W-:Y:S01]  /*cd50*/  SHF.L.U32 R3, R28, 0x1f, RZ ;  /* 0x0000001f1c037819 */ /* 0x000fe200000006ff */
[----:B------:R-:W-:Y:S03]  /*cd60*/  BSSY B1, `(.L_x_273) ;  /* 0x0000003000017945 */ /* 0x000fe60003800000 */
[----:B------:R-:W0:Y:S02]  /*cd70*/  SYNCS.PHASECHK.TRANS64.TRYWAIT P0, [R6+URZ+0x2a840], R3 ;  /* 0x02a84003060075a7 */ /* 0x000e24000800017f */
[----:B0-----:R-:W-:Y:S05]  /*cd80*/  @!P0 BRA `(.L_x_274) ;  /* 0x0000003800688947 */ /* 0x001fea0003800000 */
.L_x_355:
[----:B------:R-:W-:Y:S05]  /*cd90*/  BSYNC B1 ;  /* 0x0000000000017941 */ /* 0x000fea0003800000 */
.L_x_273:
[----:B------:R-:W-:Y:S01]  /*cda0*/  SHF.R.S32.HI R20, RZ, 0x1f, R7 ;  /* 0x0000001fff147819 */ /* 0x000fe20000011407 */
[----:B------:R-:W-:Y:S01]  /*cdb0*/  ULDC.64 UR4, c[0x0][0x300] ;  /* 0x0000c00000047ab9 */ /* 0x000fe20000000a00 */
[----:B-----5:R-:W-:Y:S01]  /*cdc0*/  SHF.R.S32.HI R21, RZ, 0x1f, R8 ;  /* 0x0000001fff157819 */ /* 0x020fe20000011408 */
[----:B0-----:R-:W-:Y:S01]  /*cdd0*/  IMAD.WIDE.U32 R2, R7, UR4, RZ ;  /* 0x0000000407027c25 */ /* 0x001fe2000f8e00ff */
[----:B------:R-:W-:Y:S01]  /*cde0*/  ULDC.64 UR6, c[0x0][0x2e8] ;  /* 0x0000ba0000067ab9 */ /* 0x000fe20000000a00 */
[C---:B------:R-:W-:Y:S02]  /*cdf0*/  LOP3.LUT P3, RZ, R23.reuse, 0x4, RZ, 0xc0, !PT ;  /* 0x0000000417ff7812 */ /* 0x040fe4000786c0ff */
[----:B------:R-:W-:Y:S01]  /*ce00*/  IMAD R0, R20, UR4, RZ ;  /* 0x0000000414007c24 */ /* 0x000fe2000f8e02ff */
[----:B------:R-:W-:Y:S01]  /*ce10*/  LOP3.LUT P2, RZ, R23, 0x2, RZ, 0xc0, !PT ;  /* 0x0000000217ff7812 */ /* 0x000fe2000784c0ff */
[----:B------:R-:W-:Y:S01]  /*ce20*/  IMAD R4, R27, 0x4800, R32 ;  /* 0x000048001b047824 */ /* 0x000fe200078e0220 */
[----:B------:R-:W-:Y:S01]  /*ce30*/  LOP3.LUT P1, RZ, R23, 0x1, RZ, 0xc0, !PT ;  /* 0x0000000117ff7812 */ /* 0x000fe2000782c0ff */
[----:B------:R-:W-:Y:S01]  /*ce40*/  IMAD R0, R7, UR5, R0 ;  /* 0x0000000507007c24 */ /* 0x000fe2000f8e0200 */
[----:B------:R-:W-:-:S03]  /*ce50*/  ULDC.64 UR4, c[0x0][0x310] ;  /* 0x0000c40000047ab9 */ /* 0x000fc60000000a00 */
[----:B------:R-:W-:Y:S02]  /*ce60*/  IMAD.IADD R3, R3, 0x1, R0 ;  /* 0x0000000103037824 */ /* 0x000fe400078e0200 */
[----:B------:R-:W-:Y:S02]  /*ce70*/  IMAD R0, R21, UR4, RZ ;  /* 0x0000000415007c24 */ /* 0x000fe4000f8e02ff */
[----:B------:R-:W-:-:S04]  /*ce80*/  IMAD.WIDE.U32 R2, R8, UR4, R2 ;  /* 0x0000000408027c25 */ /* 0x000fc8000f8e0002 */
[----:B------:R-:W-:Y:S01]  /*ce90*/  IMAD R0, R8, UR5, R0 ;  /* 0x0000000508007c24 */ /* 0x000fe2000f8e0200 */
[----:B------:R-:W-:-:S03]  /*cea0*/  ULDC.64 UR4, c[0x0][0x308] ;  /* 0x0000c20000047ab9 */ /* 0x000fc60000000a00 */
[----:B------:R-:W-:Y:S02]  /*ceb0*/  IMAD.IADD R3, R3, 0x1, R0 ;  /* 0x0000000103037824 */ /* 0x000fe400078e0200 */
[----:B------:R-:W-:Y:S01]  /*cec0*/  IMAD.WIDE.U32 R2, R26, UR4, R2 ;  /* 0x000000041a027c25 */ /* 0x000fe2000f8e0002 */
[----:B------:R-:W-:-:S03]  /*ced0*/  UMOV UR4, 0xffffffff ;  /* 0xffffffff00047882 */ /* 0x000fc60000000000 */
[----:B------:R-:W-:Y:S01]  /*cee0*/  IMAD R5, R26, UR5, R3 ;  /* 0x000000051a057c24 */ /* 0x000fe2000f8e0203 */
[----:B------:R-:W-:-:S04]  /*cef0*/  LEA R9, P0, R2, UR6, 0x1 ;  /* 0x0000000602097c11 */ /* 0x000fc8000f8008ff */
[----:B------:R-:W-:Y:S01]  /*cf00*/  LEA.HI.X R5, R2, UR7, R5, 0x1, P0 ;  /* 0x0000000702057c11 */ /* 0x000fe200080f0c05 */
[----:B------:R-:W-:Y:S08]  /*cf10*/  BRA.DIV UR4, `(.L_x_275) ;  /* 0x0000003a04187947 */ /* 0x000ff0000b800000 */
[----:B------:R-:W0:Y:S01]  /*cf20*/  S2R R3, SR_TID.X ;  /* 0x0000000000037919 */ /* 0x000e220000002100 */
[----:B------:R-:W-:Y:S01]  /*cf30*/  IMAD R4, R4, 0x2, R22 ;  /* 0x0000000204047824 */ /* 0x000fe200078e0216 */
[----:B------:R-:W1:Y:S04]  /*cf40*/  SHFL.IDX PT, R2, R9, RZ, 0x181f ;  /* 0x00181fff09027589 */ /* 0x000e6800000e0000 */
[----:B------:R-:W-:Y:S01]  /*cf50*/  SHFL.IDX PT, R35, R5, 0x2, 0x181f ;  /* 0x00581f0005237f89 */ /* 0x000fe200000e0000 */
[----:B0-----:R-:W-:-:S03]  /*cf60*/  IMAD.SHL.U32 R11, R3, 0x8, RZ ;  /* 0x00000008030b7824 */ /* 0x001fc600078e00ff */
[----:B------:R-:W0:Y:S02]  /*cf70*/  SHFL.IDX PT, R3, R5, RZ, 0x181f ;  /* 0x00181fff05037589 */ /* 0x000e2400000e0000 */
[----:B------:R-:W-:-:S04]  /*cf80*/  LOP3.LUT R11, R11, 0x38, RZ, 0xc0, !PT ;  /* 0x000000380b0b7812 */ /* 0x000fc800078ec0ff */
[----:B------:R-:W-:-:S04]  /*cf90*/  SHF.L.U32 R0, R11, 0x1, RZ ;  /* 0x000000010b007819 */ /* 0x000fc800000006ff */
[----:B-1----:R-:W-:-:S05]  /*cfa0*/  IADD3 R2, P0, R2, R0, RZ ;  /* 0x0000000002027210 */ /* 0x002fca0007f1e0ff */
[----:B0-----:R-:W-:-:S05]  /*cfb0*/  IMAD.X R3, RZ, RZ, R3, P0 ;  /* 0x000000ffff037224 */ /* 0x001fca00000e0603 */
[----:B------:R-:W-:Y:S04]  /*cfc0*/  LDGSTS.E.BYPASS.LTC128B.128 [R4+0x18400], desc[UR36][R2.64], !P3 ;  /* 0x1840000002047fae */ /* 0x000fe8000d901d64 */
[----:B------:R-:W-:Y:S04]  /*cfd0*/  LDGSTS.E.BYPASS.LTC128B.128 [R4+0x1b400], desc[UR36][R2.64+0x80], !P2 ;  /* 0x1b40008002047fae */ /* 0x000fe8000d101d64 */
[----:B------:R0:W-:Y:S04]  /*cfe0*/  LDGSTS.E.BYPASS.LTC128B.128 [R4+0x1e400], desc[UR36][R2.64+0x100], !P1 ;  /* 0x1e40010002047fae */ /* 0x0001e8000c901d64 */
[----:B0-----:R-:W0:Y:S04]  /*cff0*/  SHFL.IDX PT, R2, R9, 0x1, 0x181f ;  /* 0x00381f0009027f89 */ /* 0x001e2800000e0000 */
[----:B------:R-:W1:Y:S01]  /*d000*/  SHFL.IDX PT, R3, R5, 0x1, 0x181f ;  /* 0x00381f0005037f89 */ /* 0x000e6200000e0000 */
[----:B0-----:R-:W-:-:S05]  /*d010*/  IADD3 R2, P0, R2, R0, RZ ;  /* 0x0000000002027210 */ /* 0x001fca0007f1e0ff */
[----:B-1----:R-:W-:-:S05]  /*d020*/  IMAD.X R3, RZ, RZ, R3, P0 ;  /* 0x000000ffff037224 */ /* 0x002fca00000e0603 */
[----:B------:R-:W-:Y:S04]  /*d030*/  LDGSTS.E.BYPASS.LTC128B.128 [R4+0x18c00], desc[UR36][R2.64], !P3 ;  /* 0x18c0000002047fae */ /* 0x000fe8000d901d64 */
[----:B------:R-:W-:Y:S04]  /*d040*/  LDGSTS.E.BYPASS.LTC128B.128 [R4+0x1bc00], desc[UR36][R2.64+0x80], !P2 ;  /* 0x1bc0008002047fae */ /* 0x000fe8000d101d64 */
[----:B------:R0:W-:Y:S04]  /*d050*/  LDGSTS.E.BYPASS.LTC128B.128 [R4+0x1ec00], desc[UR36][R2.64+0x100], !P1 ;  /* 0x1ec0010002047fae */ /* 0x0001e8000c901d64 */
[----:B0-----:R-:W0:Y:S02]  /*d060*/  SHFL.IDX PT, R2, R9, 0x2, 0x181f ;  /* 0x00581f0009027f89 */ /* 0x001e2400000e0000 */
[----:B0-----:R-:W-:-:S05]  /*d070*/  IADD3 R2, P0, R2, R0, RZ ;  /* 0x0000000002027210 */ /* 0x001fca0007f1e0ff */
[----:B------:R-:W-:Y:S02]  /*d080*/  IMAD.X R3, RZ, RZ, R35, P0 ;  /* 0x000000ffff037224 */ /* 0x000fe400000e0623 */
[----:B------:R-:W-:Y:S04]  /*d090*/  SHFL.IDX PT, R35, R5, 0x3, 0x181f ;  /* 0x00781f0005237f89 */ /* 0x000fe800000e0000 */
        /* <DEDUP_REMOVED lines=13> */
[----:B------:R0:W1:Y:S04]  /*d170*/  SHFL.IDX PT, R35, R5, 0x5, 0x181f ;  /* 0x00b81f0005237f89 */ /* 0x00006800000e0000 */
[----:B------:R-:W-:Y:S04]  /*d180*/  LDGSTS.E.BYPASS.LTC128B.128 [R4+0x1a400], desc[UR36][R2.64], !P3 ;  /* 0x1a40000002047fae */ /* 0x000fe8000d901d64 */
[----:B------:R-:W-:Y:S04]  /*d190*/  LDGSTS.E.BYPASS.LTC128B.128 [R4+0x1d400], desc[UR36][R2.64+0x80], !P2 ;  /* 0x1d40008002047fae */ /* 0x000fe8000d101d64 */
[----:B------:R3:W-:Y:S04]  /*d1a0*/  LDGSTS.E.BYPASS.LTC128B.128 [R4+0x20400], desc[UR36][R2.64+0x100], !P1 ;  /* 0x2040010002047fae */ /* 0x0007e8000c901d64 */
[----:B-1-3--:R0:W3:Y:S02]  /*d1b0*/  SHFL.IDX PT, R2, R9, 0x5, 0x181f ;  /* 0x00b81f0009027f89 */ /* 0x00a0e400000e0000 */
.L_x_369:
[----:B---3--:R-:W-:-:S05]  /*d1c0*/  IADD3 R2, P0, R2, R0, RZ ;  /* 0x0000000002027210 */ /* 0x008fca0007f1e0ff */
        /* <DEDUP_REMOVED lines=9> */
.L_x_276:
        /* <DEDUP_REMOVED lines=10> */
.L_x_277:
[----:B------:R3:W-:Y:S01]  /*d300*/  SYNCS.ARRIVE.TRANS64.A1T0 RZ, [R6+URZ+0x2a830], RZ ;  /* 0x02a830ff06ff79a7 */ /* 0x0007e2000810003f */
[----:B------:R-:W-:Y:S05]  /*d310*/  @!P2 BRA `(.L_x_278) ;  /* 0x000000000004a947 */ /* 0x000fea0003800000 */
[----:B------:R-:W-:Y:S01]  /*d320*/  BPT.TRAP 0x1 ;  /* 0x000000040000795c */ /* 0x000fe20000300000 */
.L_x_278:
[----:B-1----:R-:W-:Y:S01]  /*d330*/  SHF.L.U32 R2, R17, 0x1f, RZ ;  /* 0x0000001f11027819 */ /* 0x002fe200000006ff */
[----:B------:R-:W-:Y:S01]  /*d340*/  IMAD R4, R10, 0x8, R22 ;  /* 0x000000080a047824 */ /* 0x000fe200078e0216 */
[----:B------:R-:W-:Y:S03]  /*d350*/  BSSY B1, `(.L_x_279) ;  /* 0x0000003000017945 */ /* 0x000fe60003800000 */
[----:B------:R-:W1:Y:S02]  /*d360*/  SYNCS.PHASECHK.TRANS64.TRYWAIT P0, [R4+URZ+0x2a860], R2 ;  /* 0x02a86002040075a7 */ /* 0x000e64000800017f */
[----:B-1----:R-:W-:Y:S05]  /*d370*/  @!P0 BRA `(.L_x_280) ;  /* 0x0000003800dc8947 */ /* 0x002fea0003800000 */
.L_x_370:
[----:B------:R-:W-:Y:S05]  /*d380*/  BSYNC B1 ;  /* 0x0000000000017941 */ /* 0x000fea0003800000 */
.L_x_279:
[----:B------:R-:W4:Y:S01]  /*d390*/  S2R R3, SR_TID.X ;  /* 0x0000000000037919 */ /* 0x000f220000002100 */
[----:B------:R-:W-:Y:S01]  /*d3a0*/  UMOV UR4, 0xffffffff ;  /* 0xffffffff00047882 */ /* 0x000fe20000000000 */
[----:B---3--:R-:W-:Y:S01]  /*d3b0*/  IMAD R6, R30, -0x60, R34 ;  /* 0xffffffa01e067824 */ /* 0x008fe200078e0222 */
[----:B------:R-:W-:Y:S01]  /*d3c0*/  LOP3.LUT P0, RZ, R29, 0x2, RZ, 0xc0, !PT ;  /* 0x000000021dff7812 */ /* 0x000fe2000780c0ff */
[----:B0-----:R-:W-:Y:S01]  /*d3d0*/  IMAD R5, R10, 0x3000, R32 ;  /* 0x000030000a057824 */ /* 0x001fe200078e0220 */
[----:B----4-:R-:W-:-:S04]  /*d3e0*/  LOP3.LUT R3, R3, 0x7f, RZ, 0xc0, !PT ;  /* 0x0000007f03037812 */ /* 0x010fc800078ec0ff */
[----:B------:R-:W-:-:S05]  /*d3f0*/  SHF.R.U32.HI R3, RZ, 0x3, R3 ;  /* 0x00000003ff037819 */ /* 0x000fca0000011603 */
[----:B------:R-:W-:Y:S01]  /*d400*/  IMAD.IADD R6, R6, 0x1, -R3 ;  /* 0x0000000106067824 */ /* 0x000fe200078e0a03 */
[----:B------:R-:W-:Y:S06]  /*d410*/  BRA.DIV UR4, `(.L_x_281) ;  /* 0x0000003a04c87947 */ /* 0x000fec000b800000 */
[----:B-1----:R-:W0:Y:S01]  /*d420*/  SHFL.IDX PT, R2, R18, RZ, 0x181f ;  /* 0x00181fff12027589 */ /* 0x002e2200000e0000 */
[----:B------:R-:W-:-:S03]  /*d430*/  LEA R5, R5, R22, 0x1 ;  /* 0x0000001605057211 */ /* 0x000fc600078e08ff */
[----:B------:R-:W1:Y:S04]  /*d440*/  SHFL.IDX PT, R3, R24, RZ, 0x181f ;  /* 0x00181fff18037589 */ /* 0x000e6800000e0000 */
[----:B--2---:R-:W-:Y:S01]  /*d450*/  SHFL.IDX PT, R14, R18, 0x5, 0x181f ;  /* 0x00b81f00120e7f89 */ /* 0x004fe200000e0000 */
[----:B0-----:R-:W-:-:S05]  /*d460*/  IADD3 R2, P1, R2, R0, RZ ;  /* 0x0000000002027210 */ /* 0x001fca0007f3e0ff */
[----:B-1----:R-:W-:Y:S01]  /*d470*/  IMAD.X R3, RZ, RZ, R3, P1 ;  /* 0x000000ffff037224 */ /* 0x002fe200008e0603 */
[----:B------:R-:W-:-:S04]  /*d480*/  LOP3.LUT P1, RZ, R29, 0x1, RZ, 0xc0, !PT ;  /* 0x000000011dff7812 */ /* 0x000fc8000782c0ff */
[----:B------:R-:W-:-:S13]  /*d490*/  ISETP.LT.OR P2, PT, R6, 0x1, !P1 ;  /* 0x000000010600780c */ /* 0x000fda0004f41670 */
[----:B------:R-:W-:Y:S01]  /*d4a0*/  LDGSTS.E.BYPASS.LTC128B.128 [R5+0x400], desc[UR36][R2.64], !P2 ;  /* 0x0040000002057fae */ /* 0x000fe2000d101d64 */
[----:B------:R-:W-:-:S13]  /*d4b0*/  ISETP.LT.OR P2, PT, R6, 0x1, !P0 ;  /* 0x000000010600780c */ /* 0x000fda0004741670 */
[----:B------:R0:W-:Y:S04]  /*d4c0*/  LDGSTS.E.BYPASS.LTC128B.128 [R5+0x3400], desc[UR36][R2.64+0x80], !P2 ;  /* 0x0340008002057fae */ /* 0x0001e8000d101d64 */
[----:B0-----:R-:W0:Y:S04]  /*d4d0*/  SHFL.IDX PT, R2, R18, 0x1, 0x181f ;  /* 0x00381f0012027f89 */ /* 0x001e2800000e0000 */
[----:B------:R-:W1:Y:S01]  /*d4e0*/  SHFL.IDX PT, R3, R24, 0x1, 0x181f ;  /* 0x00381f0018037f89 */ /* 0x000e6200000e0000 */
[----:B0-----:R-:W-:-:S05]  /*d4f0*/  IADD3 R2, P2, R2, R0, RZ ;  /* 0x0000000002027210 */ /* 0x001fca0007f5e0ff */
[----:B-1----:R-:W-:Y:S01]  /*d500*/  IMAD.X R3, RZ, RZ, R3, P2 ;  /* 0x000000ffff037224 */ /* 0x002fe200010e0603 */
        /* <DEDUP_REMOVED lines=21> */
[----:B------:R-:W1:Y:S04]  /*d660*/  SHFL.IDX PT, R3, R24, 0x4, 0x181f ;  /* 0x00981f0018037f89 */ /* 0x000e6800000e0000 */
[----:B------:R-:W2:Y:S01]  /*d670*/  SHFL.IDX PT, R24, R24, 0x5, 0x181f ;  /* 0x00b81f0018187f89 */ /* 0x000ea200000e0000 */
[----:B0-----:R-:W-:-:S05]  /*d680*/  IADD3 R2, P2, R2, R0, RZ ;  /* 0x0000000002027210 */ /* 0x001fca0007f5e0ff */
[----:B-1----:R-:W-:Y:S01]  /*d690*/  IMAD.X R3, RZ, RZ, R3, P2 ;  /* 0x000000ffff037224 */ /* 0x002fe200010e0603 */
[----:B------:R-:W-:-:S13]  /*d6a0*/  ISETP.LT.OR P2, PT, R6, 0x41, !P1 ;  /* 0x000000410600780c */ /* 0x000fda0004f41670 */
[----:B------:R1:W-:Y:S01]  /*d6b0*/  LDGSTS.E.BYPASS.LTC128B.128 [R5+0x2400], desc[UR36][R2.64], !P2 ;  /* 0x0240000002057fae */ /* 0x0003e2000d101d64 */
[----:B------:R-:W-:-:S13]  /*d6c0*/  ISETP.LT.OR P2, PT, R6, 0x41, !P0 ;  /* 0x000000410600780c */ /* 0x000fda0004741670 */
[----:B--2---:R1:W-:Y:S02]  /*d6d0*/  LDGSTS.E.BYPASS.LTC128B.128 [R5+0x5400], desc[UR36][R2.64+0x80], !P2 ;  /* 0x0540008002057fae */ /* 0x0043e4000d101d64 */
.L_x_384:
        /* <DEDUP_REMOVED lines=16> */
[----:B------:R-:W-:Y:S02]  /*d7e0*/  IMAD.IADD R3, R3, 0x1, R9 ;  /* 0x0000000103037824 */ /* 0x000fe400078e0209 */
[----:B------:R-:W-:Y:S02]  /*d7f0*/  IMAD R21, R21, UR4, RZ ;  /* 0x0000000415157c24 */ /* 0x000fe4000f8e02ff */
[----:B------:R-:W-:-:S04]  /*d800*/  IMAD.WIDE.U32 R2, R8, UR4, R2 ;  /* 0x0000000408027c25 */ /* 0x000fc8000f8e0002 */
[----:B------:R-:W-:-:S04]  /*d810*/  IMAD R21, R8, UR5, R21 ;  /* 0x0000000508157c24 */ /* 0x000fc8000f8e0215 */
[----:B------:R-:W-:-:S07]  /*d820*/  IMAD.IADD R21, R3, 0x1, R21 ;  /* 0x0000000103157824 */ /* 0x000fce00078e0215 */
.L_x_282:
        /* <DEDUP_REMOVED lines=10> */
.L_x_283:
[----:B------:R-:W-:Y:S01]  /*d8d0*/  IMAD.MOV.U32 R3, RZ, RZ, R21 ;  /* 0x000000ffff037224 */ /* 0x000fe200078e0015 */
[----:B------:R-:W-:Y:S01]  /*d8e0*/  ULDC.64 UR4, c[0x0][0x330] ;  /* 0x0000cc0000047ab9 */ /* 0x000fe20000000a00 */
[----:B------:R-:W-:Y:S01]  /*d8f0*/  ULDC.64 UR6, c[0x0][0x318] ;  /* 0x0000c60000067ab9 */ /* 0x000fe20000000a00 */
[----:B------:R1:W-:Y:S01]  /*d900*/  SYNCS.ARRIVE.TRANS64.A1T0 RZ, [R4+URZ+0x2a850], RZ ;  /* 0x02a850ff04ff79a7 */ /* 0x0003e2000810003f */
[----:B------:R-:W-:Y:S01]  /*d910*/  IMAD.WIDE.U32 R2, R26, UR4, R2 ;  /* 0x000000041a027c25 */ /* 0x000fe2000f8e0002 */
[----:B------:R-:W-:-:S03]  /*d920*/  MOV R17, R28 ;  /* 0x0000001c00117202 */ /* 0x000fc60000000f00 */
[----:B------:R-:W-:Y:S01]  /*d930*/  IMAD R3, R26, UR5, R3 ;  /* 0x000000051a037c24 */ /* 0x000fe2000f8e0203 */
[C---:B------:R-:W-:Y:S01]  /*d940*/  LEA R18, P0, R2.reuse, UR6, 0x1 ;  /* 0x0000000602127c11 */ /* 0x040fe2000f8008ff */
[C---:B------:R-:W-:Y:S02]  /*d950*/  VIADD R0, R25.reuse, 0xffffffff ;  /* 0xffffffff19007836 */ /* 0x040fe40000000000 */
[----:B------:R-:W-:Y:S01]  /*d960*/  IMAD.MOV.U32 R10, RZ, RZ, R27 ;  /* 0x000000ffff0a7224 */ /* 0x000fe200078e001b */
[----:B------:R-:W-:Y:S01]  /*d970*/  LEA.HI.X R24, R2, UR7, R3, 0x1, P0 ;  /* 0x0000000702187c11 */ /* 0x000fe200080f0c03 */
[----:B------:R-:W-:Y:S01]  /*d980*/  IMAD.MOV.U32 R30, RZ, RZ, R25 ;  /* 0x000000ffff1e7224 */ /* 0x000fe200078e0019 */
[----:B------:R-:W-:-:S13]  /*d990*/  ISETP.GT.AND P0, PT, R25, R36, PT ;  /* 0x000000241900720c */ /* 0x000fda0003f04270 */
[----:B-1----:R-:W-:Y:S05]  /*d9a0*/  @P0 BRA `(.L_x_284) ;  /* 0xfffffff0003c0947 */ /* 0x002fea000383ffff */
.L_x_271:
[----:B------:R-:W-:Y:S05]  /*d9b0*/  BSYNC B0 ;  /* 0x0000000000007941 */ /* 0x000fea0003800000 */
.L_x_270:
[----:B------:R-:W1:Y:S01]  /*d9c0*/  S2R R2, SR_TID.X ;  /* 0x0000000000027919 */ /* 0x000e620000002100 */
[----:B------:R-:W-:Y:S01]  /*d9d0*/  BSSY B0, `(.L_x_285) ;  /* 0x0000010000007945 */ /* 0x000fe20003800000 */
[----:B-1----:R-:W-:-:S04]  /*d9e0*/  LOP3.LUT R2, R2, 0x7f, RZ, 0xc0, !PT ;  /* 0x0000007f02027812 */ /* 0x002fc800078ec0ff */
[----:B------:R-:W-:-:S13]  /*d9f0*/  ISETP.NE.AND P0, PT, R2, RZ, PT ;  /* 0x000000ff0200720c */ /* 0x000fda0003f05270 */
[----:B------:R-:W-:Y:S05]  /*da00*/  @P0 BRA `(.L_x_286) ;  /* 0x0000000000300947 */ /* 0x000fea0003800000 */
[----:B------:R-:W1:Y:S01]  /*da10*/  S2R R5, SR_LANEID ;  /* 0x0000000000057919 */ /* 0x000e620000000000 */
[----:B------:R-:W-:Y:S01]  /*da20*/  VOTEU.ANY UR4, UPT, PT ;  /* 0x0000000000047886 */ /* 0x000fe200038e0100 */
[----:B0-----:R-:W0:Y:S01]  /*da30*/  LDC.64 R2, c[0x0][0xc60] ;  /* 0x00031800ff027b82 */ /* 0x001e220000000a00 */
[----:B------:R-:W1:Y:S02]  /*da40*/  FLO.U32 R0, UR4 ;  /* 0x0000000400007d00 */ /* 0x000e6400080e0000 */
[----:B-1----:R-:W-:-:S06]  /*da50*/  ISETP.EQ.U32.AND P0, PT, R0, R5, PT ;  /* 0x000000050000720c */ /* 0x002fcc0003f02070 */
[----:B------:R-:W0:Y:S07]  /*da60*/  POPC R5, UR4 ;  /* 0x0000000400057d09 */ /* 0x000e2e0008000000 */
[----:B0-----:R-:W3:Y:S01]  /*da70*/  @P0 ATOMG.E.ADD.STRONG.GPU PT, R3, desc[UR36][R2.64], R5 ;  /* 0x00000005020309a8 */ /* 0x001ee200081ee1e4 */
[----:B------:R-:W0:Y:S02]  /*da80*/  S2R R4, SR_LTMASK ;  /* 0x0000000000047919 */ /* 0x000e240000003900 */
[----:B0-----:R-:W-:-:S04]  /*da90*/  LOP3.LUT R4, R4, UR4, RZ, 0xc0, !PT ;  /* 0x0000000404047c12 */ /* 0x001fc8000f8ec0ff */
[----:B------:R-:W0:Y:S01]  /*daa0*/  POPC R7, R4 ;  /* 0x0000000400077309 */ /* 0x000e220000000000 */
[----:B---3--:R-:W0:Y:S02]  /*dab0*/  SHFL.IDX PT, R0, R3, R0, 0x1f ;  /* 0x00001f0003007589 */ /* 0x008e2400000e0000 */
[----:B0-----:R-:W-:-:S07]  /*dac0*/  IADD3 R16, R0, UR39, R7 ;  /* 0x0000002700107c10 */ /* 0x001fce000fffe007 */
.L_x_286:
[----:B------:R-:W-:Y:S05]  /*dad0*/  BSYNC B0 ;  /* 0x0000000000007941 */ /* 0x000fea0003800000 */
.L_x_285:
[----:B------:R-:W-:-:S13]  /*dae0*/  LOP3.LUT P0, RZ, R23, 0x10, RZ, 0xc0, !PT ;  /* 0x0000001017ff7812 */ /* 0x000fda000780c0ff */
[----:B------:R-:W-:Y:S05]  /*daf0*/  @!P0 BRA `(.L_x_287) ;  /* 0x0000000000048947 */ /* 0x000fea0003800000 */
[----:B------:R-:W-:Y:S01]  /*db00*/  BPT.TRAP 0x1 ;  /* 0x000000040000795c */ /* 0x000fe20000300000 */
.L_x_287:
[----:B------:R-:W-:Y:S01]  /*db10*/  IMAD R0, R27, 0x8, R22 ;  /* 0x000000081b007824 */ /* 0x000fe200078e0216 */
[----:B0-----:R-:W-:Y:S01]  /*db20*/  SHF.L.U32 R3, R28, 0x1f, RZ ;  /* 0x0000001f1c037819 */ /* 0x001fe200000006ff */
[----:B------:R-:W-:Y:S01]  /*db30*/  BSSY B0, `(.L_x_288) ;  /* 0x0000004000007945 */ /* 0x000fe20003800000 */
[----:B------:R-:W-:Y:S02]  /*db40*/  IMAD R6, R25, -0x60, R34 ;  /* 0xffffffa019067824 */ /* 0x000fe400078e0222 */
[----:B------:R-:W0:Y:S02]  /*db50*/  SYNCS.PHASECHK.TRANS64.TRYWAIT P0, [R0+URZ+0x2a860], R3 ;  /* 0x02a86003000075a7 */ /* 0x000e24000800017f */
[----:B0-----:R-:W-:Y:S05]  /*db60*/  @!P0 BRA `(.L_x_289) ;  /* 0x0000003800e08947 */ /* 0x001fea0003800000 */
.L_x_385:
[----:B------:R-:W-:Y:S05]  /*db70*/  BSYNC B0 ;  /* 0x0000000000007941 */ /* 0x000fea0003800000 */
.L_x_288:
[----:B------:R-:W1:Y:S01]  /*db80*/  S2R R2, SR_TID.X ;  /* 0x0000000000027919 */ /* 0x000e620000002100 */
[----:B------:R-:W-:Y:S01]  /*db90*/  UMOV UR4, 0xffffffff ;  /* 0xffffffff00047882 */ /* 0x000fe20000000000 */
[----:B------:R-:W-:Y:S01]  /*dba0*/  IMAD R7, R27, 0x3000, R32 ;  /* 0x000030001b077824 */ /* 0x000fe200078e0220 */
[----:B-1----:R-:W-:-:S04]  /*dbb0*/  LOP3.LUT R2, R2, 0x7f, RZ, 0xc0, !PT ;  /* 0x0000007f02027812 */ /* 0x002fc800078ec0ff */
[----:B------:R-:W-:-:S05]  /*dbc0*/  SHF.R.U32.HI R2, RZ, 0x3, R2 ;  /* 0x00000003ff027819 */ /* 0x000fca0000011602 */
[----:B------:R-:W-:Y:S01]  /*dbd0*/  IMAD.IADD R6, R6, 0x1, -R2 ;  /* 0x0000000106067824 */ /* 0x000fe200078e0a02 */
[----:B------:R-:W-:Y:S06]  /*dbe0*/  BRA.DIV UR4, `(.L_x_290) ;  /* 0x0000003a04d47947 */ /* 0x000fec000b800000 */
[----:B------:R-:W1:Y:S01]  /*dbf0*/  S2R R2, SR_TID.X ;  /* 0x0000000000027919 */ /* 0x000e620000002100 */
[----:B------:R-:W-:Y:S01]  /*dc00*/  LOP3.LUT P0, RZ, R29, 0x2, RZ, 0xc0, !PT ;  /* 0x000000021dff7812 */ /* 0x000fe2000780c0ff */
[----:B------:R-:W-:Y:S01]  /*dc10*/  IMAD R4, R7, 0x2, R22 ;  /* 0x0000000207047824 */ /* 0x000fe200078e0216 */
[----:B--2---:R-:W2:Y:S02]  /*dc20*/  SHFL.IDX PT, R14, R18, RZ, 0x181f ;  /* 0x00181fff120e7589 */ /* 0x004ea400000e0000 */
[----:B------:R-:W-:Y:S02]  /*dc30*/  ISETP.LT.OR P3, PT, R6, 0x1, !P0 ;  /* 0x000000010600780c */ /* 0x000fe40004761670 */
[----:B0-----:R-:W0:Y:S04]  /*dc40*/  SHFL.IDX PT, R3, R24, RZ, 0x181f ;  /* 0x00181fff18037589 */ /* 0x001e2800000e0000 */
[----:B------:R-:W-:Y:S04]  /*dc50*/  SHFL.IDX PT, R10, R18, 0x2, 0x181f ;  /* 0x00581f00120a7f89 */ /* 0x000fe800000e0000 */
[----:B------:R-:W-:Y:S01]  /*dc60*/  SHFL.IDX PT, R7, R24, 0x2, 0x181f ;  /* 0x00581f0018077f89 */ /* 0x000fe200000e0000 */
[----:B-1----:R-:W-:Y:S01]  /*dc70*/  IMAD.SHL.U32 R8, R2, 0x8, RZ ;  /* 0x0000000802087824 */ /* 0x002fe200078e00ff */
[----:B------:R-:W-:-:S04]  /*dc80*/  LOP3.LUT R2, R29, 0x1, RZ, 0xc0, !PT ;  /* 0x000000011d027812 */ /* 0x000fc800078ec0ff */
[----:B------:R-:W-:Y:S02]  /*dc90*/  LOP3.LUT R8, R8, 0x38, RZ, 0xc0, !PT ;  /* 0x0000003808087812 */ /* 0x000fe400078ec0ff */
[----:B------:R-:W-:-:S03]  /*dca0*/  ISETP.NE.U32.AND P1, PT, R2, 0x1, PT ;  /* 0x000000010200780c */ /* 0x000fc60003f25070 */
[----:B------:R-:W-:Y:S01]  /*dcb0*/  IMAD.SHL.U32 R5, R8, 0x2, RZ ;  /* 0x0000000208057824 */ /* 0x000fe200078e00ff */
[----:B------:R-:W-:Y:S01]  /*dcc0*/  ISETP.LT.OR P2, PT, R6, 0x1, P1 ;  /* 0x000000010600780c */ /* 0x000fe20000f41670 */
[----:B------:R-:W-:Y:S03]  /*dcd0*/  SHFL.IDX PT, R8, R24, 0x1, 0x181f ;  /* 0x00381f0018087f89 */ /* 0x000fe600000e0000 */
[----:B--2---:R-:W-:Y:S02]  /*dce0*/  IADD3 R2, P4, R14, R5, RZ ;  /* 0x000000050e027210 */ /* 0x004fe40007f9e0ff */
[----:B------:R-:W1:Y:S03]  /*dcf0*/  SHFL.IDX PT, R14, R18, 0x1, 0x181f ;  /* 0x00381f00120e7f89 */ /* 0x000e6600000e0000 */
[----:B0-----:R-:W-:-:S05]  /*dd00*/  IMAD.X R3, RZ, RZ, R3, P4 ;  /* 0x000000ffff037224 */ /* 0x001fca00020e0603 */
[----:B------:R-:W-:Y:S01]  /*dd10*/  LDGSTS.E.BYPASS.LTC128B.128 [R4+0x400], desc[UR36][R2.64], !P2 ;  /* 0x0040000002047fae */ /* 0x000fe2000d101d64 */
[----:B------:R-:W-:-:S03]  /*dd20*/  ISETP.LT.OR P2, PT, R6, 0x11, P1 ;  /* 0x000000110600780c */ /* 0x000fc60000f41670 */
[----:B------:R1:W-:Y:S01]  /*dd30*/  LDGSTS.E.BYPASS.LTC128B.128 [R4+0x3400], desc[UR36][R2.64+0x80], !P3 ;  /* 0x0340008002047fae */ /* 0x0003e2000d901d64 */
[----:B------:R-:W-:Y:S02]  /*dd40*/  ISETP.LT.OR P3, PT, R6, 0x11, !P0 ;  /* 0x000000110600780c */ /* 0x000fe40004761670 */
[----:B-1----:R-:W-:Y:S02]  /*dd50*/  IADD3 R2, P4, R14, R5, RZ ;  /* 0x000000050e027210 */ /* 0x002fe40007f9e0ff */
[----:B------:R-:W0:Y:S03]  /*dd60*/  SHFL.IDX PT, R14, R18, 0x3, 0x181f ;  /* 0x00781f00120e7f89 */ /* 0x000e2600000e0000 */
[----:B------:R-:W-:Y:S02]  /*dd70*/  IMAD.X R3, RZ, RZ, R8, P4 ;  /* 0x000000ffff037224 */ /* 0x000fe400020e0608 */
[----:B------:R-:W1:Y:S04]  /*dd80*/  SHFL.IDX PT, R8, R24, 0x3, 0x181f ;  /* 0x00781f0018087f89 */ /* 0x000e6800000e0000 */
[----:B------:R-:W-:Y:S01]  /*dd90*/  LDGSTS.E.BYPASS.LTC128B.128 [R4+0xc00], desc[UR36][R2.64], !P2 ;  /* 0x00c0000002047fae */ /* 0x000fe2000d101d64 */
[----:B------:R-:W-:-:S03]  /*dda0*/  ISETP.LT.OR P2, PT, R6, 0x21, P1 ;  /* 0x000000210600780c */ /* 0x000fc60000f41670 */
[----:B------:R2:W-:Y:S01]  /*ddb0*/  LDGSTS.E.BYPASS.LTC128B.128 [R4+0x3c00], desc[UR36][R2.64+0x80], !P3 ;  /* 0x03c0008002047fae */ /* 0x0005e2000d901d64 */
[----:B------:R-:W-:Y:S02]  /*ddc0*/  ISETP.LT.OR P3, PT, R6, 0x21, !P0 ;  /* 0x000000210600780c */ /* 0x000fe40004761670 */
[----:B--2---:R-:W-:Y:S02]  /*ddd0*/  IADD3 R2, P4, R10, R5, RZ ;  /* 0x000000050a027210 */ /* 0x004fe40007f9e0ff */
[----:B------:R-:W2:Y:S03]  /*dde0*/  SHFL.IDX PT, R10, R18, 0x4, 0x181f ;  /* 0x00981f00120a7f89 */ /* 0x000ea600000e0000 */
[----:B------:R-:W-:Y:S02]  /*ddf0*/  IMAD.X R3, RZ, RZ, R7, P4 ;  /* 0x000000ffff037224 */ /* 0x000fe400020e0607 */
[----:B------:R-:W3:Y:S04]  /*de00*/  SHFL.IDX PT, R7, R24, 0x4, 0x181f ;  /* 0x00981f0018077f89 */ /* 0x000ee800000e0000 */
[----:B------:R-:W-:Y:S01]  /*de10*/  LDGSTS.E.BYPASS.LTC128B.128 [R4+0x1400], desc[UR36][R2.64], !P2 ;  /* 0x0140000002047fae */ /* 0x000fe2000d101d64 */
[----:B------:R-:W-:-:S03]  /*de20*/  ISETP.LT.OR P2, PT, R6, 0x31, P1 ;  /* 0x000000310600780c */ /* 0x000fc60000f41670 */
[----:B------:R0:W-:Y:S01]  /*de30*/  LDGSTS.E.BYPASS.LTC128B.128 [R4+0x4400], desc[UR36][R2.64+0x80], !P3 ;  /* 0x0440008002047fae */ /* 0x0001e2000d901d64 */
[----:B------:R-:W-:-:S03]  /*de40*/  ISETP.LT.OR P3, PT, R6, 0x31, !P0 ;  /* 0x000000310600780c */ /* 0x000fc60004761670 */
[----:B------:R-:W4:Y:S01]  /*de50*/  SHFL.IDX PT, R24, R24, 0x5, 0x181f ;  /* 0x00b81f0018187f89 */ /* 0x000f2200000e0000 */
[----:B0-----:R-:W-:-:S03]  /*de60*/  IADD3 R2, P4, R14, R5, RZ ;  /* 0x000000050e027210 */ /* 0x001fc60007f9e0ff */
[----:B------:R0:W0:Y:S02]  /*de70*/  SHFL.IDX PT, R14, R18, 0x5, 0x181f ;  /* 0x00b81f00120e7f89 */ /* 0x00002400000e0000 */
[----:B-1----:R-:W-:-:S05]  /*de80*/  IMAD.X R3, RZ, RZ, R8, P4 ;  /* 0x000000ffff037224 */ /* 0x002fca00020e0608 */
[----:B------:R-:W-:Y:S01]  /*de90*/  LDGSTS.E.BYPASS.LTC128B.128 [R4+0x1c00], desc[UR36][R2.64], !P2 ;  /* 0x01c0000002047fae */ /* 0x000fe2000d101d64 */
[----:B------:R-:W-:-:S03]  /*dea0*/  ISETP.LT.OR P2, PT, R6, 0x41, P1 ;  /* 0x000000410600780c */ /* 0x000fc60000f41670 */
[----:B------:R2:W-:Y:S01]  /*deb0*/  LDGSTS.E.BYPASS.LTC128B.128 [R4+0x4c00], desc[UR36][R2.64+0x80], !P3 ;  /* 0x04c0008002047fae */ /* 0x0005e2000d901d64 */
[----:B------:R-:W-:Y:S02]  /*dec0*/  ISETP.LT.OR P3, PT, R6, 0x41, !P0 ;  /* 0x000000410600780c */ /* 0x000fe40004761670 */
[----:B--2---:R-:W-:-:S04]  /*ded0*/  IADD3 R2, P4, R10, R5, RZ ;  /* 0x000000050a027210 */ /* 0x004fc80007f9e0ff */
[----:B---3--:R-:W-:-:S05]  /*dee0*/  IADD3.X R3, RZ, R7, RZ, P4, !PT ;  /* 0x00000007ff037210 */ /* 0x008fca00027fe4ff */
[----:B------:R1:W-:Y:S04]  /*def0*/  LDGSTS.E.BYPASS.LTC128B.128 [R4+0x2400], desc[UR36][R2.64], !P2 ;  /* 0x0240000002047fae */ /* 0x0003e8000d101d64 */
[----:B0---4-:R1:W-:Y:S02]  /*df00*/  LDGSTS.E.BYPASS.LTC128B.128 [R4+0x5400], desc[UR36][R2.64+0x80], !P3 ;  /* 0x0540008002047fae */ /* 0x0113e4000d901d64 */
.L_x_399:
[C---:B------:R-:W-:Y:S02]  /*df10*/  ISETP.LT.OR P1, PT, R6.reuse, 0x51, P1 ;  /* 0x000000510600780c */ /* 0x040fe40000f21670 */
[----:B------:R-:W-:Y:S02]  /*df20*/  ISETP.LT.OR P0, PT, R6, 0x51, !P0 ;  /* 0x000000510600780c */ /* 0x000fe40004701670 */
[----:B-1----:R-:W-:-:S05]  /*df30*/  IADD3 R2, P2, R14, R5, RZ ;  /* 0x000000050e027210 */ /* 0x002fca0007f5e0ff */
[----:B------:R-:W-:-:S05]  /*df40*/  IMAD.X R3, RZ, RZ, R24, P2 ;  /* 0x000000ffff037224 */ /* 0x000fca00010e0618 */
[----:B------:R-:W-:Y:S01]  /*df50*/  @!PT LDS RZ, [RZ] ;  /* 0x00000000fffff984 */ /* 0x000fe20000000800 */
[----:B------:R-:W-:Y:S01]  /*df60*/  @!PT LDS RZ, [RZ] ;  /* 0x00000000fffff984 */ /* 0x000fe20000000800 */
[----:B------:R-:W-:Y:S01]  /*df70*/  @!PT LDS RZ, [RZ] ;  /* 0x00000000fffff984 */ /* 0x000fe20000000800 */
[----:B------:R0:W-:Y:S04]  /*df80*/  LDGSTS.E.BYPASS.LTC128B.128 [R4+0x2c00], desc[UR36][R2.64], !P1 ;  /* 0x02c0000002047fae */ /* 0x0001e8000c901d64 */
[----:B------:R0:W-:Y:S01]  /*df90*/  LDGSTS.E.BYPASS.LTC128B.128 [R4+0x5c00], desc[UR36][R2.64+0x80], !P0 ;  /* 0x05c0008002047fae */ /* 0x0001e2000c101d64 */
[----:B------:R-:W-:Y:S01]  /*dfa0*/  PLOP3.LUT P0, PT, PT, PT, PT, 0x80, 0x0 ;  /* 0x000000000000781c */ /* 0x000fe20003f0f070 */
[----:B------:R-:W-:-:S12]  /*dfb0*/  NOP ;  /* 0x0000000000007918 */ /* 0x000fd80000000000 */
.L_x_291:
        /* <DEDUP_REMOVED lines=10> */
.L_x_292:
[----:B------:R1:W-:Y:S01]  /*e060*/  SYNCS.ARRIVE.TRANS64.A1T0 RZ, [R0+URZ+0x2a850], RZ ;  /* 0x02a850ff00ff79a7 */ /* 0x0003e2000810003f */
[----:B------:R-:W-:-:S05]  /*e070*/  VIADD R27, R27, 0x1 ;  /* 0x000000011b1b7836 */ /* 0x000fca0000000000 */
[----:B------:R-:W-:-:S04]  /*e080*/  ISETP.NE.AND P0, PT, R27, 0x2, PT ;  /* 0x000000021b00780c */ /* 0x000fc80003f05270 */
[----:B0-----:R-:W-:Y:S02]  /*e090*/  SEL R3, RZ, 0x1, P0 ;  /* 0x00000001ff037807 */ /* 0x001fe40000000000 */
[----:B------:R-:W-:Y:S02]  /*e0a0*/  SEL R27, R27, RZ, P0 ;  /* 0x000000ff1b1b7207 */ /* 0x000fe40000000000 */
[----:B-1----:R-:W-:-:S07]  /*e0b0*/  LOP3.LUT R28, R28, R3, RZ, 0x3c, !PT ;  /* 0x000000031c1c7212 */ /* 0x002fce00078e3cff */
.L_x_249:
[----:B------:R-:W-:Y:S05]  /*e0c0*/  BSYNC B7 ;  /* 0x0000000000077941 */ /* 0x000fea0003800000 */
.L_x_247:
[----:B------:R-:W-:-:S13]  /*e0d0*/  LOP3.LUT P0, RZ, R23, 0x80, RZ, 0xc0, !PT ;  /* 0x0000008017ff7812 */ /* 0x000fda000780c0ff */
[----:B------:R-:W-:Y:S05]  /*e0e0*/  @!P0 BRA `(.L_x_293) ;  /* 0x0000000000248947 */ /* 0x000fea0003800000 */
[----:B------:R-:W-:Y:S05]  /*e0f0*/  WARPSYNC.ALL ;  /* 0x0000000000007948 */ /* 0x000fea0003800000 */
[----:B------:R-:W0:Y:S08]  /*e100*/  S2UR UR5, SR_CgaCtaId ;  /* 0x00000000000579c3 */ /* 0x000e300000008800 */
[----:B------:R-:W-:Y:S06]  /*e110*/  BAR.SYNC.DEFER_BLOCKING 0x5, 0x180 ;  /* 0x0146000000007b1d */ /* 0x000fec0000010000 */
[----:B------:R-:W-:-:S02]  /*e120*/  UMOV UR4, 0x400 ;  /* 0x0000040000047882 */ /* 0x000fc40000000000 */
[----:B0-----:R-:W-:-:S06]  /*e130*/  ULEA UR4, UR5, UR4, 0x18 ;  /* 0x0000000405047291 */ /* 0x001fcc000f8ec03f */
[----:B------:R-:W-:-:S05]  /*e140*/  IMAD.U32 R22, RZ, RZ, UR4 ;  /* 0x00000004ff167e24 */ /* 0x000fca000f8e00ff */
[----:B------:R0:W1:Y:S01]  /*e150*/  LDS.128 R16, [R22+0x2a8d0] ;  /* 0x02a8d00016107984 */ /* 0x0000620000000c00 */
[----:B------:R-:W-:Y:S06]  /*e160*/  BAR.ARV 0x4, 0x180 ;  /* 0x0106000000007b1d */ /* 0x000fec0000002000 */
[----:B------:R-:W-:Y:S05]  /*e170*/  BRA `(.L_x_294) ;  /* 0x0000000800d07947 */ /* 0x000fea0003800000 */
.L_x_293:
[----:B------:R-:W0:Y:S01]  /*e180*/  S2R R0, SR_TID.X ;  /* 0x0000000000007919 */ /* 0x000e220000002100 */
[----:B------:R-:W-:Y:S01]  /*e190*/  UMOV UR4, 0xffffffff ;  /* 0xffffffff00047882 */ /* 0x000fe20000000000 */
[----:B0-----:R-:W-:-:S04]  /*e1a0*/  LOP3.LUT R9, R0, 0x1f, RZ, 0xc0, !PT ;  /* 0x0000001f00097812 */ /* 0x001fc800078ec0ff */
[----:B------:R-:W-:Y:S01]  /*e1b0*/  ISETP.NE.AND P0, PT, R9, 0x1f, PT ;  /* 0x0000001f0900780c */ /* 0x000fe20003f05270 */
[----:B------:R-:W-:-:S12]  /*e1c0*/  BRA.DIV UR4, `(.L_x_295) ;  /* 0x0000003e04487947 */ /* 0x000fd8000b800000 */
[----:B------:R-:W-:Y:S01]  /*e1d0*/  IMAD.IADD R7, R19, 0x1, R9 ;  /* 0x0000000113077824 */ /* 0x000fe200078e0209 */
[----:B------:R-:W-:-:S04]  /*e1e0*/  ULDC UR4, c[0x0][0xc3c] ;  /* 0x00030f0000047ab9 */ /* 0x000fc80000000800 */
[----:B------:R-:W-:-:S13]  /*e1f0*/  ISETP.GE.OR P1, PT, R7, UR4, !P0 ;  /* 0x0000000407007c0c */ /* 0x000fda000c726670 */
[----:B------:R-:W0:Y:S08]  /*e200*/  @!P1 LDC.64 R4, c[0x0][0xc80] ;  /* 0x00032000ff049b82 */ /* 0x000e300000000a00 */
[----:B------:R-:W1:Y:S01]  /*e210*/  @!P1 LDC.64 R2, c[0x0][0xc78] ;  /* 0x00031e00ff029b82 */ /* 0x000e620000000a00 */
[----:B0-----:R-:W-:-:S06]  /*e220*/  @!P1 IMAD.WIDE R4, R7, 0x4, R4 ;  /* 0x0000000407049825 */ /* 0x001fcc00078e0204 */
[----:B------:R-:W2:Y:S01]  /*e230*/  @!P1 LDG.E R4, desc[UR36][R4.64] ;  /* 0x0000002404049981 */ /* 0x000ea2000c1e1900 */
[----:B-1----:R-:W-:-:S06]  /*e240*/  @!P1 IMAD.WIDE R2, R7, 0x4, R2 ;  /* 0x0000000407029825 */ /* 0x002fcc00078e0202 */
[----:B------:R-:W3:Y:S01]  /*e250*/  @!P1 LDG.E R2, desc[UR36][R2.64] ;  /* 0x0000002402029981 */ /* 0x000ee2000c1e1900 */
[----:B------:R-:W-:Y:S02]  /*e260*/  IMAD.MOV.U32 R7, RZ, RZ, RZ ;  /* 0x000000ffff077224 */ /* 0x000fe400078e00ff */
[----:B------:R-:W-:Y:S01]  /*e270*/  IMAD.MOV.U32 R10, RZ, RZ, RZ ;  /* 0x000000ffff0a7224 */ /* 0x000fe200078e00ff */
[C---:B------:R-:W-:Y:S02]  /*e280*/  ISETP.GE.U32.AND P2, PT, R9.reuse, 0x2, PT ;  /* 0x000000020900780c */ /* 0x040fe40003f46070 */
[C---:B------:R-:W-:Y:S02]  /*e290*/  ISETP.GE.U32.AND P3, PT, R9.reuse, 0x4, PT ;  /* 0x000000040900780c */ /* 0x040fe40003f66070 */
[C---:B------:R-:W-:Y:S02]  /*e2a0*/  ISETP.GE.U32.AND P4, PT, R9.reuse, 0x8, PT ;  /* 0x000000080900780c */ /* 0x040fe40003f86070 */
[----:B------:R-:W-:Y:S01]  /*e2b0*/  ISETP.GE.U32.AND P5, PT, R9, 0x10, PT ;  /* 0x000000100900780c */ /* 0x000fe20003fa6070 */
[----:B------:R-:W-:Y:S04]  /*e2c0*/  SHFL.IDX PT, R0, R16, RZ, 0x1f ;  /* 0x00001fff10007589 */ /* 0x000fe800000e0000 */
[----:B------:R-:W-:Y:S01]  /*e2d0*/  SHFL.IDX PT, R8, R16, 0x1, 0x1f ;  /* 0x00201f0010087f89 */ /* 0x000fe200000e0000 */
[----:B--2---:R-:W-:-:S02]  /*e2e0*/  @!P1 IMAD.MOV.U32 R7, RZ, RZ, R4 ;  /* 0x000000ffff079224 */ /* 0x004fc400078e0004 */
[----:B---3--:R-:W-:-:S04]  /*e2f0*/  @!P1 IMAD.MOV.U32 R10, RZ, RZ, R2 ;  /* 0x000000ffff0a9224 */ /* 0x008fc800078e0002 */
[----:B------:R-:W-:-:S05]  /*e300*/  IMAD R13, R10, R7, RZ ;  /* 0x000000070a0d7224 */ /* 0x000fca00078e02ff */
[----:B------:R-:W0:Y:S01]  /*e310*/  SHFL.UP PT, R14, R13, 0x1, RZ ;  /* 0x042000000d0e7989 */ /* 0x000e2200000e00ff */
[----:B------:R-:W-:-:S04]  /*e320*/  ISETP.NE.AND P1, PT, R9, RZ, PT ;  /* 0x000000ff0900720c */ /* 0x000fc80003f25270 */
[----:B0-----:R-:W-:-:S05]  /*e330*/  SEL R6, R14, RZ, P1 ;  /* 0x000000ff0e067207 */ /* 0x001fca0000800000 */
[----:B------:R-:W-:-:S05]  /*e340*/  IMAD.IADD R6, R13, 0x1, R6 ;  /* 0x000000010d067824 */ /* 0x000fca00078e0206 */
[----:B------:R-:W0:Y:S02]  /*e350*/  SHFL.UP PT, R14, R6, 0x2, RZ ;  /* 0x04400000060e7989 */ /* 0x000e2400000e00ff */
[----:B0-----:R-:W-:-:S05]  /*e360*/  SEL R3, R14, RZ, P2 ;  /* 0x000000ff0e037207 */ /* 0x001fca0001000000 */
[----:B------:R-:W-:-:S05]  /*e370*/  IMAD.IADD R2, R6, 0x1, R3 ;  /* 0x0000000106027824 */ /* 0x000fca00078e0203 */
[----:B------:R-:W0:Y:S02]  /*e380*/  SHFL.UP PT, R14, R2, 0x4, RZ ;  /* 0x04800000020e7989 */ /* 0x000e2400000e00ff */
[----:B0-----:R-:W-:-:S04]  /*e390*/  SEL R3, R14, RZ, P3 ;  /* 0x000000ff0e037207 */ /* 0x001fc80001800000 */
[----:B------:R-:W-:-:S05]  /*e3a0*/  IADD3 R3, R2, R3, RZ ;  /* 0x0000000302037210 */ /* 0x000fca0007ffe0ff */
[----:B------:R-:W0:Y:S02]  /*e3b0*/  SHFL.UP PT, R14, R3, 0x8, RZ ;  /* 0x05000000030e7989 */ /* 0x000e2400000e00ff */
[----:B0-----:R-:W-:-:S05]  /*e3c0*/  SEL R4, R14, RZ, P4 ;  /* 0x000000ff0e047207 */ /* 0x001fca0002000000 */
[----:B------:R-:W-:-:S05]  /*e3d0*/  IMAD.IADD R4, R3, 0x1, R4 ;  /* 0x0000000103047824 */ /* 0x000fca00078e0204 */
[----:B------:R-:W0:Y:S02]  /*e3e0*/  SHFL.UP PT, R14, R4, 0x10, RZ ;  /* 0x06000000040e7989 */ /* 0x000e2400000e00ff */
[----:B0-----:R-:W-:-:S05]  /*e3f0*/  SEL R5, R14, RZ, P5 ;  /* 0x000000ff0e057207 */ /* 0x001fca0002800000 */
[----:B------:R-:W-:-:S05]  /*e400*/  IMAD.IADD R2, R4, 0x1, R5 ;  /* 0x0000000104027824 */ /* 0x000fca00078e0205 */
[----:B------:R0:W1:Y:S01]  /*e410*/  SHFL.IDX PT, R14, R2, 0x1f, 0x1f ;  /* 0x03e01f00020e7f89 */ /* 0x00006200000e0000 */
[----:B------:R-:W-:-:S07]  /*e420*/  IMAD.MOV.U32 R6, RZ, RZ, RZ ;  /* 0x000000ffff067224 */ /* 0x000fce00078e00ff */
.L_x_409:
[----:B------:R-:W-:Y:S02]  /*e430*/  ULDC UR4, c[0x0][0xc38] ;  /* 0x00030e0000047ab9 */ /* 0x000fe40000000800 */
[----:B------:R-:W-:-:S04]  /*e440*/  IMAD.U32 R5, RZ, RZ, UR4 ;  /* 0x00000004ff057e24 */ /* 0x000fc8000f8e00ff */
[----:B-1----:R-:W-:-:S04]  /*e450*/  IMAD R14, R14, R5, RZ ;  /* 0x000000050e0e7224 */ /* 0x002fc800078e02ff */
[----:B------:R-:W-:-:S05]  /*e460*/  IMAD.IADD R9, R8, 0x1, R14 ;  /* 0x0000000108097824 */ /* 0x000fca00078e020e */
[----:B------:R-:W-:-:S13]  /*e470*/  ISETP.GT.AND P6, PT, R9, R0, PT ;  /* 0x000000000900720c */ /* 0x000fda0003fc4270 */
[----:B------:R-:W-:Y:S05]  /*e480*/  @P6 BRA `(.L_x_296) ;  /* 0x0000000000a46947 */ /* 0x000fea0003800000 */
.L_x_299:
[----:B0-----:R-:W0:Y:S01]  /*e490*/  LDC R2, c[0x0][0xc3c] ;  /* 0x00030f00ff027b82 */ /* 0x001e220000000800 */
[----:B------:R-:W-:-:S05]  /*e4a0*/  VIADD R19, R19, 0x1f ;  /* 0x0000001f13137836 */ /* 0x000fca0000000000 */
[----:B0-----:R-:W-:-:S13]  /*e4b0*/  ISETP.GE.AND P6, PT, R19, R2, PT ;  /* 0x000000021300720c */ /* 0x001fda0003fc6270 */
[----:B------:R-:W-:Y:S05]  /*e4c0*/  @P6 BRA `(.L_x_297) ;  /* 0x0000000400b86947 */ /* 0x000fea0003800000 */
[----:B------:R-:W0:Y:S01]  /*e4d0*/  S2R R3, SR_TID.X ;  /* 0x0000000000037919 */ /* 0x000e220000002100 */
[----:B------:R-:W-:Y:S01]  /*e4e0*/  IMAD.MOV.U32 R7, RZ, RZ, RZ ;  /* 0x000000ffff077224 */ /* 0x000fe200078e00ff */
[----:B0-----:R-:W-:-:S05]  /*e4f0*/  LOP3.LUT R3, R3, 0x1f, RZ, 0xc0, !PT ;  /* 0x0000001f03037812 */ /* 0x001fca00078ec0ff */
[----:B------:R-:W-:-:S05]  /*e500*/  IMAD.IADD R11, R19, 0x1, R3 ;  /* 0x00000001130b7824 */ /* 0x000fca00078e0203 */
[----:B------:R-:W-:-:S13]  /*e510*/  ISETP.GE.OR P6, PT, R11, R2, !P0 ;  /* 0x000000020b00720c */ /* 0x000fda00047c6670 */
[----:B------:R-:W0:Y:S08]  /*e520*/  @!P6 LDC.64 R2, c[0x0][0xc80] ;  /* 0x00032000ff02eb82 */ /* 0x000e300000000a00 */
[----:B------:R-:W1:Y:S01]  /*e530*/  @!P6 LDC.64 R4, c[0x0][0xc78] ;  /* 0x00031e00ff04eb82 */ /* 0x000e620000000a00 */
[----:B------:R-:W-:Y:S02]  /*e540*/  IMAD.MOV.U32 R10, RZ, RZ, RZ ;  /* 0x000000ffff0a7224 */ /* 0x000fe400078e00ff */
[----:B0-----:R-:W-:-:S05]  /*e550*/  @!P6 IMAD.WIDE R2, R11, 0x4, R2 ;  /* 0x000000040b02e825 */ /* 0x001fca00078e0202 */
[----:B------:R1:W2:Y:S02]  /*e560*/  @!P6 LDG.E R7, desc[UR36][R2.64] ;  /* 0x000000240207e981 */ /* 0x0002a4000c1e1900 */
[----:B-1----:R-:W-:-:S05]  /*e570*/  @!P6 IMAD.WIDE R2, R11, 0x4, R4 ;  /* 0x000000040b02e825 */ /* 0x002fca00078e0204 */
[----:B------:R-:W2:Y:S01]  /*e580*/  @!P6 LDG.E R10, desc[UR36][R2.64] ;  /* 0x00000024020ae981 */ /* 0x000ea2000c1e1900 */
[----:B------:R-:W-:Y:S01]  /*e590*/  UMOV UR4, 0xffffffff ;  /* 0xffffffff00047882 */ /* 0x000fe20000000000 */
[----:B--2---:R-:W-:Y:S02]  /*e5a0*/  IMAD R13, R10, R7, RZ ;  /* 0x000000070a0d7224 */ /* 0x004fe400078e02ff */
[----:B------:R-:W-:Y:S05]  /*e5b0*/  BRA.DIV UR4, `(.L_x_298) ;  /* 0x0000003e04847947 */ /* 0x000fea000b800000 */
        /* <DEDUP_REMOVED lines=15> */
[----:B------:R0:W1:Y:S02]  /*e6b0*/  SHFL.IDX PT, R14, R2, 0x1f, 0x1f ;  /* 0x03e01f00020e7f89 */ /* 0x00006400000e0000 */
.L_x_417:
[----:B------:R-:W-:Y:S02]  /*e6c0*/  ULDC UR4, c[0x0][0xc38] ;  /* 0x00030e0000047ab9 */ /* 0x000fe40000000800 */
[----:B------:R-:W-:-:S04]  /*e6d0*/  IMAD.U32 R5, RZ, RZ, UR4 ;  /* 0x00000004ff057e24 */ /* 0x000fc8000f8e00ff */
[----:B-1----:R-:W-:-:S04]  /*e6e0*/  IMAD R14, R14, R5, RZ ;  /* 0x000000050e0e7224 */ /* 0x002fc800078e02ff */
[----:B------:R-:W-:-:S05]  /*e6f0*/  IMAD.IADD R9, R14, 0x1, R9 ;  /* 0x000000010e097824 */ /* 0x000fca00078e0209 */
[----:B------:R-:W-:-:S13]  /*e700*/  ISETP.GT.AND P6, PT, R9, R0, PT ;  /* 0x000000000900720c */ /* 0x000fda0003fc4270 */
[----:B------:R-:W-:Y:S05]  /*e710*/  @!P6 BRA `(.L_x_299) ;  /* 0xfffffffc005ce947 */ /* 0x000fea000383ffff */
.L_x_296:
[----:B------:R-:W-:Y:S01]  /*e720*/  IMAD.IADD R9, R9, 0x1, -R14 ;  /* 0x0000000109097824 */ /* 0x000fe200078e0a0e */
[----:B------:R-:W-:-:S03]  /*e730*/  UMOV UR4, 0xffffffff ;  /* 0xffffffff00047882 */ /* 0x000fc60000000000 */
[----:B------:R-:W-:-:S05]  /*e740*/  IMAD R3, R2, R5, R9 ;  /* 0x0000000502037224 */ /* 0x000fca00078e0209 */
[----:B------:R-:W-:Y:S01]  /*e750*/  ISETP.GT.AND P6, PT, R3, R0, PT ;  /* 0x000000000300720c */ /* 0x000fe20003fc4270 */
[----:B------:R-:W-:-:S12]  /*e760*/  BRA.DIV UR4, `(.L_x_300) ;  /* 0x0000003e04d07947 */ /* 0x000fd8000b800000 */
[----:B------:R-:W-:-:S04]  /*e770*/  VOTE.ANY R3, PT, !P6 ;  /* 0x0000000000037806 */ /* 0x000fc800070e0100 */
[----:B------:R-:W1:Y:S02]  /*e780*/  POPC R4, R3 ;  /* 0x0000000300047309 */ /* 0x000e640000000000 */
[----:B-1----:R1:W2:Y:S04]  /*e790*/  SHFL.IDX PT, R7, R7, R4, 0x1f ;  /* 0x00001f0407077589 */ /* 0x0022a800000e0000 */
[----:B------:R1:W3:Y:S02]  /*e7a0*/  SHFL.IDX PT, R10, R10, R4, 0x1f ;  /* 0x00001f040a0a7589 */ /* 0x0002e400000e0000 */
.L_x_422:
[----:B------:R-:W-:-:S13]  /*e7b0*/  ISETP.NE.AND P0, PT, R3, RZ, PT ;  /* 0x000000ff0300720c */ /* 0x000fda0003f05270 */
[----:B------:R-:W-:Y:S05]  /*e7c0*/  @!P0 BRA `(.L_x_301) ;  /* 0x0000000000108947 */ /* 0x000fea0003800000 */
[----:B------:R-:W-:Y:S01]  /*e7d0*/  UMOV UR4, 0xffffffff ;  /* 0xffffffff00047882 */ /* 0x000fe20000000000 */
[----:B------:R-:W-:Y:S02]  /*e7e0*/  VIADD R12, R4, 0xffffffff ;  /* 0xffffffff040c7836 */ /* 0x000fe40000000000 */
[----:B------:R-:W-:Y:S05]  /*e7f0*/  BRA.DIV UR4, `(.L_x_302) ;  /* 0x0000004204087947 */ /* 0x000fea000b800000 */
[----:B------:R4:W0:Y:S02]  /*e800*/  SHFL.IDX PT, R6, R2, R12, 0x1f ;  /* 0x00001f0c02067589 */ /* 0x00082400000e0000 */
.L_x_301:
[----:B--2---:R-:W-:Y:S01]  /*e810*/  IABS R8, R7 ;  /* 0x0000000700087213 */ /* 0x004fe20000000000 */
[----:B0-----:R-:W-:Y:S01]  /*e820*/  IMAD R16, R6, R5, R9 ;  /* 0x0000000506107224 */ /* 0x001fe200078e0209 */
[----:B---3--:R-:W-:Y:S01]  /*e830*/  IABS R5, R10 ;  /* 0x0000000a00057213 */ /* 0x008fe20000000000 */
[----:B------:R-:W-:Y:S01]  /*e840*/  IMAD.IADD R19, R4, 0x1, R19 ;  /* 0x0000000104137824 */ /* 0x000fe200078e0213 */
[----:B------:R-:W0:Y:S02]  /*e850*/  I2F.RP R11, R8 ;  /* 0x00000008000b7306 */ /* 0x000e240000209400 */
[----:B------:R-:W-:-:S06]  /*e860*/  IADD3 R0, R0, -R16, RZ ;  /* 0x8000001000007210 */ /* 0x000fcc0007ffe0ff */
[----:B----4-:R-:W2:Y:S08]  /*e870*/  I2F.RP R12, R5 ;  /* 0x00000005000c7306 */ /* 0x010eb00000209400 */
[----:B0-----:R-:W0:Y:S08]  /*e880*/  MUFU.RCP R11, R11 ;  /* 0x0000000b000b7308 */ /* 0x001e300000001000 */
[----:B--2---:R-:W-:Y:S01]  /*e890*/  MUFU.RCP R12, R12 ;  /* 0x0000000c000c7308 */ /* 0x004fe20000001000 */
[----:B0-----:R-:W-:-:S07]  /*e8a0*/  VIADD R2, R11, 0xffffffe ;  /* 0x0ffffffe0b027836 */ /* 0x001fce0000000000 */
[----:B------:R0:W2:Y:S02]  /*e8b0*/  F2I.FTZ.U32.TRUNC.NTZ R3, R2 ;  /* 0x0000000200037305 */ /* 0x0000a4000021f000 */
[----:B0-----:R-:W-:Y:S02]  /*e8c0*/  IMAD.MOV.U32 R2, RZ, RZ, RZ ;  /* 0x000000ffff027224 */ /* 0x001fe400078e00ff */
[----:B--2---:R-:W-:-:S04]  /*e8d0*/  IMAD.MOV R9, RZ, RZ, -R3 ;  /* 0x000000ffff097224 */ /* 0x004fc800078e0a03 */
[----:B------:R-:W-:-:S04]  /*e8e0*/  IMAD R9, R9, R8, RZ ;  /* 0x0000000809097224 */ /* 0x000fc800078e02ff */
[----:B------:R-:W-:Y:S01]  /*e8f0*/  IMAD.HI.U32 R3, R3, R9, R2 ;  /* 0x0000000903037227 */ /* 0x000fe200078e0002 */
[----:B------:R-:W-:Y:S02]  /*e900*/  IABS R2, R7 ;  /* 0x0000000700027213 */ /* 0x000fe40000000000 */
[----:B------:R-:W-:-:S03]  /*e910*/  IABS R9, R0 ;  /* 0x0000000000097213 */ /* 0x000fc60000000000 */
[----:B------:R-:W-:Y:S02]  /*e920*/  IMAD.MOV R2, RZ, RZ, -R2 ;  /* 0x000000ffff027224 */ /* 0x000fe400078e0a02 */
[----:B------:R-:W-:-:S04]  /*e930*/  IMAD.HI.U32 R6, R3, R9, RZ ;  /* 0x0000000903067227 */ /* 0x000fc800078e00ff */
[----:B------:R-:W-:Y:S02]  /*e940*/  VIADD R3, R12, 0xffffffe ;  /* 0x0ffffffe0c037836 */ /* 0x000fe40000000000 */
[----:B------:R-:W-:-:S04]  /*e950*/  IMAD R9, R6, R2, R9 ;  /* 0x0000000206097224 */ /* 0x000fc800078e0209 */
[----:B------:R-:W0:Y:S01]  /*e960*/  F2I.FTZ.U32.TRUNC.NTZ R3, R3 ;  /* 0x0000000300037305 */ /* 0x000e22000021f000 */
[----:B------:R-:W-:-:S13]  /*e970*/  ISETP.GT.U32.AND P1, PT, R8, R9, PT ;  /* 0x000000090800720c */ /* 0x000fda0003f24070 */
[----:B------:R-:W-:Y:S02]  /*e980*/  @!P1 IMAD.IADD R9, R9, 0x1, -R8 ;  /* 0x0000000109099824 */ /* 0x000fe400078e0a08 */
[----:B0-----:R-:W-:Y:S02]  /*e990*/  IMAD.MOV R2, RZ, RZ, -R3 ;  /* 0x000000ffff027224 */ /* 0x001fe400078e0a03 */
[----:B------:R-:W-:Y:S01]  /*e9a0*/  @!P1 VIADD R6, R6, 0x1 ;  /* 0x0000000106069836 */ /* 0x000fe20000000000 */
[----:B------:R-:W-:Y:S01]  /*e9b0*/  ISETP.GE.U32.AND P0, PT, R9, R8, PT ;  /* 0x000000080900720c */ /* 0x000fe20003f06070 */
[----:B------:R-:W-:Y:S01]  /*e9c0*/  IMAD R9, R2, R5, RZ ;  /* 0x0000000502097224 */ /* 0x000fe200078e02ff */
[----:B------:R-:W-:Y:S01]  /*e9d0*/  ISETP.NE.AND P1, PT, R7, RZ, PT ;  /* 0x000000ff0700720c */ /* 0x000fe20003f25270 */
[----:B------:R-:W-:-:S04]  /*e9e0*/  IMAD.MOV.U32 R2, RZ, RZ, RZ ;  /* 0x000000ffff027224 */ /* 0x000fc800078e00ff */
[----:B------:R-:W-:Y:S01]  /*e9f0*/  IMAD.HI.U32 R8, R3, R9, R2 ;  /* 0x0000000903087227 */ /* 0x000fe200078e0002 */
[----:B------:R-:W-:-:S04]  /*ea00*/  LOP3.LUT R2, R0, R7, RZ, 0x3c, !PT ;  /* 0x0000000700027212 */ /* 0x000fc800078e3cff */
[----:B------:R-:W-:Y:S01]  /*ea10*/  ISETP.GE.AND P2, PT, R2, RZ, PT ;  /* 0x000000ff0200720c */ /* 0x000fe20003f46270 */
[----:B------:R-:W-:Y:S01]  /*ea20*/  @P0 VIADD R6, R6, 0x1 ;  /* 0x0000000106060836 */ /* 0x000fe20000000000 */
[----:B------:R-:W-:-:S05]  /*ea30*/  IABS R2, R10 ;  /* 0x0000000a00027213 */ /* 0x000fca0000000000 */
[----:B------:R-:W-:-:S06]  /*ea40*/  IMAD.MOV R2, RZ, RZ, -R2 ;  /* 0x000000ffff027224 */ /* 0x000fcc00078e0a02 */
[----:B------:R-:W-:Y:S01]  /*ea50*/  @!P2 IMAD.MOV R6, RZ, RZ, -R6 ;  /* 0x000000ffff06a224 */ /* 0x000fe200078e0a06 */
[----:B------:R-:W-:-:S04]  /*ea60*/  @!P1 LOP3.LUT R6, RZ, R7, RZ, 0x33, !PT ;  /* 0x00000007ff069212 */ /* 0x000fc800078e33ff */
[-C--:B------:R-:W-:Y:S01]  /*ea70*/  IABS R3, R6.reuse ;  /* 0x0000000600037213 */ /* 0x080fe20000000000 */
[----:B------:R-:W-:-:S04]  /*ea80*/  IMAD R7, R7, R6, RZ ;  /* 0x0000000607077224 */ /* 0x000fc800078e02ff */
[----:B------:R-:W-:-:S04]  /*ea90*/  IMAD.HI.U32 R8, R8, R3, RZ ;  /* 0x0000000308087227 */ /* 0x000fc800078e00ff */
[----:B------:R-:W-:Y:S02]  /*eaa0*/  IMAD R2, R8, R2, R3 ;  /* 0x0000000208027224 */ /* 0x000fe400078e0203 */
[----:B------:R-:W-:-:S03]  /*eab0*/  IMAD.IADD R17, R0, 0x1, -R7 ;  /* 0x0000000100117824 */ /* 0x000fc600078e0a07 */
[----:B------:R-:W-:-:S13]  /*eac0*/  ISETP.GT.U32.AND P1, PT, R5, R2, PT ;  /* 0x000000020500720c */ /* 0x000fda0003f24070 */
[----:B------:R-:W-:Y:S01]  /*ead0*/  @!P1 IMAD.IADD R2, R2, 0x1, -R5 ;  /* 0x0000000102029824 */ /* 0x000fe200078e0a05 */
[----:B------:R-:W-:Y:S02]  /*eae0*/  @!P1 IADD3 R8, R8, 0x1, RZ ;  /* 0x0000000108089810 */ /* 0x000fe40007ffe0ff */
[----:B------:R-:W-:Y:S02]  /*eaf0*/  ISETP.NE.AND P1, PT, R10, RZ, PT ;  /* 0x000000ff0a00720c */ /* 0x000fe40003f25270 */
[----:B------:R-:W-:Y:S02]  /*eb00*/  ISETP.GE.U32.AND P0, PT, R2, R5, PT ;  /* 0x000000050200720c */ /* 0x000fe40003f06070 */
[----:B------:R-:W-:-:S04]  /*eb10*/  LOP3.LUT R2, R6, R10, RZ, 0x3c, !PT ;  /* 0x0000000a06027212 */ /* 0x000fc800078e3cff */
[----:B------:R-:W-:-:S07]  /*eb20*/  ISETP.GE.AND P2, PT, R2, RZ, PT ;  /* 0x000000ff0200720c */ /* 0x000fce0003f46270 */
[----:B------:R-:W-:-:S06]  /*eb30*/  @P0 VIADD R8, R8, 0x1 ;  /* 0x0000000108080836 */ /* 0x000fcc0000000000 */
[----:B------:R-:W-:Y:S01]  /*eb40*/  @!P2 IMAD.MOV R8, RZ, RZ, -R8 ;  /* 0x000000ffff08a224 */ /* 0x000fe200078e0a08 */
[----:B------:R-:W-:-:S05]  /*eb50*/  @!P1 LOP3.LUT R8, RZ, R10, RZ, 0x33, !PT ;  /* 0x0000000aff089212 */ /* 0x000fca00078e33ff */
[----:B------:R-:W-:-:S04]  /*eb60*/  IMAD.MOV R3, RZ, RZ, -R8 ;  /* 0x000000ffff037224 */ /* 0x000fc800078e0a08 */
[C---:B------:R-:W-:Y:S02]  /*eb70*/  IMAD R18, R10.reuse, R3, R6 ;  /* 0x000000030a127224 */ /* 0x040fe400078e0206 */
[----:B------:R-:W-:-:S04]  /*eb80*/  IMAD R3, R10, 0x1000000, R8 ;  /* 0x010000000a037824 */ /* 0x000fc800078e0208 */
[----:B------:R-:W-:Y:S01]  /*eb90*/  IMAD R18, R18, 0x10000, R3 ;  /* 0x0001000012127824 */ /* 0x000fe200078e0203 */
[----:B------:R-:W-:Y:S06]  /*eba0*/  BRA `(.L_x_303) ;  /* 0x00000000001c7947 */ /* 0x000fec0003800000 */
.L_x_297:
[----:B------:R-:W-:Y:S01]  /*ebb0*/  UMOV UR4, URZ ;  /* 0x0000003f00047c82 */ /* 0x000fe20008000000 */
[----:B------:R-:W-:Y:S01]  /*ebc0*/  UMOV UR5, URZ ;  /* 0x0000003f00057c82 */ /* 0x000fe20008000000 */
[----:B------:R-:W-:Y:S01]  /*ebd0*/  ULDC UR6, c[0x0][0xc3c] ;  /* 0x00030f0000067ab9 */ /* 0x000fe20000000800 */
[----:B------:R-:W-:Y:S01]  /*ebe0*/  IMAD.MOV.U32 R16, RZ, RZ, R0 ;  /* 0x000000ffff107224 */ /* 0x000fe200078e0000 */
[----:B------:R-:W-:Y:S01]  /*ebf0*/  MOV R19, UR6 ;  /* 0x0000000600137c02 */ /* 0x000fe20008000f00 */
[----:B------:R-:W-:Y:S02]  /*ec00*/  IMAD.U32 R17, RZ, RZ, UR4 ;  /* 0x00000004ff117e24 */ /* 0x000fe4000f8e00ff */
[----:B------:R-:W-:-:S07]  /*ec10*/  IMAD.U32 R18, RZ, RZ, UR5 ;  /* 0x00000005ff127e24 */ /* 0x000fce000f8e00ff */
.L_x_303:
[----:B------:R-:W0:Y:S01]  /*ec20*/  S2R R0, SR_TID.X ;  /* 0x0000000000007919 */ /* 0x000e220000002100 */
[----:B------:R-:W-:Y:S05]  /*ec30*/  WARPSYNC.ALL ;  /* 0x0000000000007948 */ /* 0x000fea0003800000 */
[----:B------:R-:W-:Y:S01]  /*ec40*/  BAR.SYNC.DEFER_BLOCKING 0x4, 0x180 ;  /* 0x0106000000007b1d */ /* 0x000fe20000010000 */
[----:B0-----:R-:W-:-:S04]  /*ec50*/  LOP3.LUT R0, R0, 0x1f, RZ, 0xc0, !PT ;  /* 0x0000001f00007812 */ /* 0x001fc800078ec0ff */
[----:B------:R-:W-:-:S13]  /*ec60*/  ISETP.NE.AND P0, PT, R0, RZ, PT ;  /* 0x000000ff0000720c */ /* 0x000fda0003f05270 */
[----:B------:R-:W0:Y:S01]  /*ec70*/  @!P0 S2R R3, SR_CgaCtaId ;  /* 0x0000000000038919 */ /* 0x000e220000008800 */
[----:B------:R-:W-:-:S04]  /*ec80*/  @!P0 MOV R0, 0x400 ;  /* 0x0000040000008802 */ /* 0x000fc80000000f00 */
[----:B0-----:R-:W-:-:S05]  /*ec90*/  @!P0 LEA R22, R3, R0, 0x18 ;  /* 0x0000000003168211 */ /* 0x001fca00078ec0ff */
[----:B------:R2:W-:Y:S01]  /*eca0*/  @!P0 STS.128 [R22+0x2a8d0], R16 ;  /* 0x02a8d01016008388 */ /* 0x0005e20000000c00 */
[----:B------:R-:W-:Y:S06]  /*ecb0*/  BAR.ARV 0x5, 0x180 ;  /* 0x0146000000007b1d */ /* 0x000fec0000002000 */
.L_x_294:
[----:B------:R-:W-:Y:S02]  /*ecc0*/  ULDC UR4, c[0x0][0xc3c] ;  /* 0x00030f0000047ab9 */ /* 0x000fe40000000800 */
[----:B-1----:R-:W-:-:S13]  /*ecd0*/  ISETP.GE.AND P0, PT, R19, UR4, PT ;  /* 0x0000000413007c0c */ /* 0x002fda000bf06270 */
[----:B------:R-:W-:Y:S05]  /*ece0*/  @!P0 BRA `(.L_x_304) ;  /* 0xffffffb400bc8947 */ /* 0x000fea000383ffff */
[----:B------:R-:W-:Y:S05]  /*ecf0*/  BSYNC B8 ;  /* 0x0000000000087941 */ /* 0x000fea0003800000 */
.L_x_241:
[----:B-1----:R-:W3:Y:S01]  /*ed00*/  LDL.LU R0, [R1+0x18] ;  /* 0x0000180001007983 */ /* 0x002ee20000300800 */
[----:B------:R-:W-:Y:S01]  /*ed10*/  BSSY B0, `(.L_x_305) ;  /* 0x000000b000007945 */ /* 0x000fe20003800000 */
[----:B------:R-:W1:Y:S01]  /*ed20*/  S2R R5, SR_CgaCtaId ;  /* 0x0000000000057919 */ /* 0x000e620000008800 */
[----:B---3--:R-:W-:-:S05]  /*ed30*/  VIADD R0, R0, 0x1 ;  /* 0x0000000100007836 */ /* 0x008fca0000000000 */
[----:B------:R-:W-:-:S04]  /*ed40*/  LEA.HI R2, R0, R0, RZ, 0x1 ;  /* 0x0000000000027211 */ /* 0x000fc800078f08ff */
[----:B------:R-:W-:Y:S02]  /*ed50*/  LOP3.LUT R3, R2, 0xfffffffe, RZ, 0xc0, !PT ;  /* 0xfffffffe02037812 */ /* 0x000fe400078ec0ff */
[----:B------:R-:W-:-:S03]  /*ed60*/  MOV R2, 0x400 ;  /* 0x0000040000027802 */ /* 0x000fc60000000f00 */
[----:B------:R-:W-:Y:S01]  /*ed70*/  IMAD.IADD R0, R0, 0x1, -R3 ;  /* 0x0000000100007824 */ /* 0x000fe200078e0a03 */
[----:B-1----:R-:W-:-:S04]  /*ed80*/  LEA R4, R5, R2, 0x18 ;  /* 0x0000000205047211 */ /* 0x002fc800078ec0ff */
[----:B------:R-:W-:-:S04]  /*ed90*/  SHF.L.U32 R0, R0, 0x1f, RZ ;  /* 0x0000001f00007819 */ /* 0x000fc800000006ff */
[----:B------:R-:W1:Y:S02]  /*eda0*/  SYNCS.PHASECHK.TRANS64.TRYWAIT P0, [R4+URZ+0x2a820], R0 ;  /* 0x02a82000040075a7 */ /* 0x000e64000800017f */
[----:B-1----:R-:W-:Y:S05]  /*edb0*/  @!P0 BRA `(.L_x_306) ;  /* 0x0000003800c08947 */ /* 0x002fea0003800000 */
.L_x_425:
[----:B------:R-:W-:Y:S05]  /*edc0*/  BSYNC B0 ;  /* 0x0000000000007941 */ /* 0x000fea0003800000 */
.L_x_305:
[----:B------:R-:W-:-:S03]  /*edd0*/  UMOV UR4, 0xffffffff ;  /* 0xffffffff00047882 */ /* 0x000fc60000000000 */
[----:B------:R-:W-:Y:S05]  /*ede0*/  BRA.DIV UR4, `(.L_x_307) ;  /* 0x0000003a04c87947 */ /* 0x000fea000b800000 */
[----:B-1----:R-:W1:Y:S02]  /*edf0*/  S2R R0, SR_TID.X ;  /* 0x0000000000007919 */ /* 0x002e640000002100 */
[----:B-1----:R-:W-:-:S04]  /*ee00*/  SHF.R.U32.HI R0, RZ, 0x5, R0 ;  /* 0x00000005ff007819 */ /* 0x002fc80000011600 */
[----:B------:R-:W-:-:S05]  /*ee10*/  LOP3.LUT R0, R0, 0x3, RZ, 0xc0, !PT ;  /* 0x0000000300007812 */ /* 0x000fca00078ec0ff */
[----:B------:R1:W3:Y:S02]  /*ee20*/  SHFL.IDX PT, R14, R0, RZ, 0x1f ;  /* 0x00001fff000e7589 */ /* 0x0002e400000e0000 */
.L_x_428:
[----:B---3--:R-:W-:Y:S01]  /*ee30*/  ISETP.NE.AND P0, PT, R14, RZ, PT ;  /* 0x000000ff0e00720c */ /* 0x008fe20003f05270 */
[----:B------:R-:W-:-:S12]  /*ee40*/  BSSY B0, `(.L_x_308) ;  /* 0x0000026000007945 */ /* 0x000fd80003800000 */
[----:B------:R-:W-:Y:S05]  /*ee50*/  @P0 BRA `(.L_x_309) ;  /* 0x0000000000900947 */ /* 0x000fea0003800000 */
[----:B------:R-:W-:-:S03]  /*ee60*/  UMOV UR4, 0xffffffff ;  /* 0xffffffff00047882 */ /* 0x000fc60000000000 */
[----:B------:R-:W-:Y:S05]  /*ee70*/  BRA.DIV UR4, `(.L_x_310) ;  /* 0x0000003a04d87947 */ /* 0x000fea000b800000 */
[----:B------:R-:W-:-:S13]  /*ee80*/  ELECT P6, URZ, PT ;  /* 0x00000000003f782f */ /* 0x000fda00038c0000 */
.L_x_431:
[----:B------:R-:W-:Y:S05]  /*ee90*/  @!P6 BRA `(.L_x_309) ;  /* 0x000000000080e947 */ /* 0x000fea0003800000 */
[----:B-1----:R-:W3:Y:S02]  /*eea0*/  LDL R0, [R1+0x1c] ;  /* 0x00001c0001007983 */ /* 0x002ee40000100800 */
[----:B---3--:R-:W-:-:S13]  /*eeb0*/  R2UR UR4, R0 ;  /* 0x00000000000472ca */ /* 0x008fda00000e0000 */
[----:B------:R-:W-:-:S06]  /*eec0*/  ULOP3.LUT UR4, UR4, 0x2, URZ, 0xfc, !UPT ;  /* 0x0000000204047892 */ /* 0x000fcc000f8efc3f */
[----:B------:R-:W-:-:S05]  /*eed0*/  IMAD.U32 R0, RZ, RZ, UR4 ;  /* 0x00000004ff007e24 */ /* 0x000fca000f8e00ff */
[----:B------:R-:W-:-:S13]  /*eee0*/  ISETP.NE.AND P0, PT, R0, 0x3, PT ;  /* 0x000000030000780c */ /* 0x000fda0003f05270 */
[----:B------:R-:W-:Y:S05]  /*eef0*/  @!P0 BRA `(.L_x_311) ;  /* 0x0000000000048947 */ /* 0x000fea0003800000 */
[----:B------:R-:W-:Y:S01]  /*ef00*/  BPT.TRAP 0x1 ;  /* 0x000000040000795c */ /* 0x000fe20000300000 */
.L_x_311:
[C---:B------:R-:W-:Y:S01]  /*ef10*/  IMAD R5, R27.reuse, 0x8, R4 ;  /* 0x000000081b057824 */ /* 0x040fe200078e0204 */
[----:B------:R-:W-:Y:S01]  /*ef20*/  SHF.L.U32 R0, R28, 0x1f, RZ ;  /* 0x0000001f1c007819 */ /* 0x000fe200000006ff */
[----:B------:R-:W-:-:S03]  /*ef30*/  VIADD R27, R27, 0x1 ;  /* 0x000000011b1b7836 */ /* 0x000fc60000000000 */
[----:B------:R-:W1:Y:S02]  /*ef40*/  SYNCS.PHASECHK.TRANS64.TRYWAIT P1, [R5+URZ+0x2a840], R0 ;  /* 0x02a84000050075a7 */ /* 0x000e64000802017f */
[----:B------:R-:W-:-:S04]  /*ef50*/  ISETP.NE.AND P2, PT, R27, 0x2, PT ;  /* 0x000000021b00780c */ /* 0x000fc80003f45270 */
[----:B------:R-:W-:Y:S01]  /*ef60*/  SEL R3, RZ, 0x1, P2 ;  /* 0x00000001ff037807 */ /* 0x000fe20001000000 */
[----:B-1----:R-:W-:Y:S08]  /*ef70*/  @!P1 BRA `(.L_x_312) ;  /* 0x0000003800b89947 */ /* 0x002ff00003800000 */
.L_x_432:
[----:B------:R-:W-:Y:S02]  /*ef80*/  SEL R27, R27, RZ, P2 ;  /* 0x000000ff1b1b7207 */ /* 0x000fe40001000000 */
[----:B------:R-:W-:Y:S01]  /*ef90*/  LOP3.LUT R2, R28, R3, RZ, 0x3c, !PT ;  /* 0x000000031c027212 */ /* 0x000fe200078e3cff */
[----:B------:R-:W-:Y:S06]  /*efa0*/  @!P0 BRA `(.L_x_313) ;  /* 0x0000000000048947 */ /* 0x000fec0003800000 */
[----:B------:R-:W-:Y:S01]  /*efb0*/  BPT.TRAP 0x1 ;  /* 0x000000040000795c */ /* 0x000fe20000300000 */
.L_x_313:
[----:B------:R-:W-:Y:S01]  /*efc0*/  IMAD R27, R27, 0x8, R4 ;  /* 0x000000081b1b7824 */ /* 0x000fe200078e0204 */
[----:B------:R-:W-:-:S04]  /*efd0*/  SHF.L.U32 R2, R2, 0x1f, RZ ;  /* 0x0000001f02027819 */ /* 0x000fc800000006ff */
[----:B------:R-:W3:Y:S02]  /*efe0*/  SYNCS.PHASECHK.TRANS64.TRYWAIT P1, [R27+URZ+0x2a840], R2 ;  /* 0x02a840021b0075a7 */ /* 0x000ee4000802017f */
[----:B---3--:R-:W-:Y:S05]  /*eff0*/  @!P1 BRA `(.L_x_314) ;  /* 0x0000003800ac9947 */ /* 0x008fea0003800000 */
.L_x_433:
[----:B------:R-:W-:Y:S05]  /*f000*/  @!P0 BRA `(.L_x_315) ;  /* 0x0000000000048947 */ /* 0x000fea0003800000 */
[----:B------:R-:W-:Y:S01]  /*f010*/  BPT.TRAP 0x1 ;  /* 0x000000040000795c */ /* 0x000fe20000300000 */
.L_x_315:
[----:B------:R-:W4:Y:S02]  /*f020*/  SYNCS.PHASECHK.TRANS64.TRYWAIT P1, [R5+URZ+0x2a860], R0 ;  /* 0x02a86000050075a7 */ /* 0x000f24000802017f */
[----:B----4-:R-:W-:Y:S05]  /*f030*/  @!P1 BRA `(.L_x_316) ;  /* 0x0000003800b09947 */ /* 0x010fea0003800000 */
.L_x_434:
[----:B------:R-:W-:Y:S05]  /*f040*/  @!P0 BRA `(.L_x_317) ;  /* 0x0000000000048947 */ /* 0x000fea0003800000 */
[----:B------:R-:W-:Y:S01]  /*f050*/  BPT.TRAP 0x1 ;  /* 0x000000040000795c */ /* 0x000fe20000300000 */
.L_x_317:
[----:B------:R0:W0:Y:S02]  /*f060*/  SYNCS.PHASECHK.TRANS64.TRYWAIT P0, [R27+URZ+0x2a860], R2 ;  /* 0x02a860021b0075a7 */ /* 0x000024000800017f */
[----:B0-----:R-:W-:Y:S05]  /*f070*/  @!P0 NANOSLEEP.SYNCS 0x989680 ;  /* 0x009896800000895d */ /* 0x001fea0003900000 */
[----:B------:R-:W0:Y:S02]  /*f080*/  @!P0 SYNCS.PHASECHK.TRANS64 P0, [R27+URZ+0x2a860], R2 ;  /* 0x02a860021b0085a7 */ /* 0x000e24000800007f */
[----:B0-----:R-:W-:Y:S05]  /*f090*/  @!P0 BRA `(.L_x_317) ;  /* 0xfffffffc00f08947 */ /* 0x001fea000383ffff */
.L_x_309:
[----:B------:R-:W-:Y:S05]  /*f0a0*/  BSYNC B0 ;  /* 0x0000000000007941 */ /* 0x000fea0003800000 */
.L_x_308:
[----:B------:R-:W-:Y:S05]  /*f0b0*/  EXIT ;  /* 0x000000000000794d */ /* 0x000fea0003800000 */
.L_x_188:
[----:B0-----:R-:W-:-:S04]  /*f0c0*/  IMAD.U32 R3, RZ, RZ, UR43 ;  /* 0x0000002bff037e24 */ /* 0x001fc8000f8e00ff */
[----:B------:R0:W1:Y:S03]  /*f0d0*/  SYNCS.PHASECHK.TRANS64.TRYWAIT P1, [R3+URZ+0x2a800], R0 ;  /* 0x02a80000030075a7 */ /* 0x000066000802017f */
[----:B-1----:R-:W-:Y:S05]  /*f0e0*/  @!P1 NANOSLEEP.SYNCS 0x989680 ;  /* 0x009896800000995d */ /* 0x002fea0003900000 */
[----:B------:R-:W1:Y:S02]  /*f0f0*/  @!P1 SYNCS.PHASECHK.TRANS64 P1, [R3+URZ+0x2a800], R0 ;  /* 0x02a80000030095a7 */ /* 0x000e64000802007f */
[----:B-1----:R-:W-:Y:S05]  /*f100*/  @!P1 BRA `(.L_x_188) ;  /* 0xfffffffc00ec9947 */ /* 0x002fea000383ffff */
[----:B------:R-:W-:Y:S05]  /*f110*/  BRA `(.L_x_318) ;  /* 0xffffff2800847947 */ /* 0x000fea000383ffff */
.L_x_192:
[----:B-1----:R1:W2:Y:S02]  /*f120*/  SYNCS.PHASECHK.TRANS64.TRYWAIT P1, [R8+URZ+0x2a830], R3 ;  /* 0x02a83003080075a7 */ /* 0x0022a4000802017f */
[----:B--2---:R-:W-:Y:S05]  /*f130*/  @!P1 NANOSLEEP.SYNCS 0x989680 ;  /* 0x009896800000995d */ /* 0x004fea0003900000 */
[----:B------:R-:W2:Y:S02]  /*f140*/  @!P1 SYNCS.PHASECHK.TRANS64 P1, [R8+URZ+0x2a830], R3 ;  /* 0x02a83003080095a7 */ /* 0x000ea4000802007f */
[----:B--2---:R-:W-:Y:S05]  /*f150*/  @!P1 BRA `(.L_x_192) ;  /* 0xfffffffc00f09947 */ /* 0x004fea000383ffff */
[----:B------:R-:W-:Y:S05]  /*f160*/  BRA `(.L_x_191) ;  /* 0xffffff2800a47947 */ /* 0x000fea000383ffff */
.L_x_198:
[----:B-1----:R-:W-:-:S04]  /*f170*/  IMAD.U32 R3, RZ, RZ, UR8 ;  /* 0x00000008ff037e24 */ /* 0x002fc8000f8e00ff */
[----:B------:R1:W2:Y:S03]  /*f180*/  SYNCS.PHASECHK.TRANS64.TRYWAIT P1, [R3+URZ+0x2a830], R0 ;  /* 0x02a83000030075a7 */ /* 0x0002a6000802017f */
[----:B--2---:R-:W-:Y:S05]  /*f190*/  @!P1 NANOSLEEP.SYNCS 0x989680 ;  /* 0x009896800000995d */ /* 0x004fea0003900000 */
[----:B------:R-:W2:Y:S02]  /*f1a0*/  @!P1 SYNCS.PHASECHK.TRANS64 P1, [R3+URZ+0x2a830], R0 ;  /* 0x02a83000030095a7 */ /* 0x000ea4000802007f */
[----:B--2---:R-:W-:Y:S05]  /*f1b0*/  @!P1 BRA `(.L_x_198) ;  /* 0xfffffffc00ec9947 */ /* 0x004fea000383ffff */
[----:B------:R-:W-:Y:S05]  /*f1c0*/  BRA `(.L_x_197) ;  /* 0xffffff4800ec7947 */ /* 0x000fea000383ffff */
.L_x_202:
[----:B-1----:R-:W-:-:S04]  /*f1d0*/  IMAD.U32 R3, RZ, RZ, UR9 ;  /* 0x00000009ff037e24 */ /* 0x002fc8000f8e00ff */
[----:B------:R1:W2:Y:S03]  /*f1e0*/  SYNCS.PHASECHK.TRANS64.TRYWAIT P1, [R3+URZ+0x2a850], R0 ;  /* 0x02a85000030075a7 */ /* 0x0002a6000802017f */
[----:B--2---:R-:W-:Y:S05]  /*f1f0*/  @!P1 NANOSLEEP.SYNCS 0x989680 ;  /* 0x009896800000995d */ /* 0x004fea0003900000 */
[----:B------:R-:W2:Y:S02]  /*f200*/  @!P1 SYNCS.PHASECHK.TRANS64 P1, [R3+URZ+0x2a850], R0 ;  /* 0x02a85000030095a7 */ /* 0x000ea4000802007f */
[----:B--2---:R-:W-:Y:S05]  /*f210*/  @!P1 BRA `(.L_x_202) ;  /* 0xfffffffc00ec9947 */ /* 0x004fea000383ffff */
[----:B------:R-:W-:Y:S05]  /*f220*/  BRA `(.L_x_201) ;  /* 0xffffff5400247947 */ /* 0x000fea000383ffff */
.L_x_209:
[----:B-1----:R-:W-:-:S04]  /*f230*/  IMAD.U32 R5, RZ, RZ, UR5 ;  /* 0x00000005ff057e24 */ /* 0x002fc8000f8e00ff */
[----:B------:R1:W2:Y:S03]  /*f240*/  SYNCS.PHASECHK.TRANS64.TRYWAIT P1, [R5+URZ+0x2a850], R4 ;  /* 0x02a85004050075a7 */ /* 0x0002a6000802017f */
[----:B--2---:R-:W-:Y:S05]  /*f250*/  @!P1 NANOSLEEP.SYNCS 0x989680 ;  /* 0x009896800000995d */ /* 0x004fea0003900000 */
[----:B------:R-:W2:Y:S02]  /*f260*/  @!P1 SYNCS.PHASECHK.TRANS64 P1, [R5+URZ+0x2a850], R4 ;  /* 0x02a85004050095a7 */ /* 0x000ea4000802007f */
[----:B--2---:R-:W-:Y:S05]  /*f270*/  @!P1 BRA `(.L_x_209) ;  /* 0xfffffffc00ec9947 */ /* 0x004fea000383ffff */
[----:B------:R-:W-:Y:S05]  /*f280*/  BRA `(.L_x_208) ;  /* 0xffffff6800c07947 */ /* 0x000fea000383ffff */
.L_x_255:
[----:B------:R-:W-:Y:S01]  /*f290*/  SHF.R.U32.HI R7, RZ, 0x5, R21 ;  /* 0x00000005ff077819 */ /* 0x000fe20000011615 */
[----:B------:R-:W-:Y:S01]  /*f2a0*/  BSSY B0, `(.L_x_319) ;  /* 0x0000009000007945 */ /* 0x000fe20003800000 */
[----:B------:R-:W-:Y:S02]  /*f2b0*/  IMAD.MOV.U32 R12, RZ, RZ, RZ ;  /* 0x000000ffff0c7224 */ /* 0x000fe400078e00ff */
[----:B------:R-:W-:Y:S01]  /*f2c0*/  LOP3.LUT R7, R7, 0x3, RZ, 0xc0, !PT ;  /* 0x0000000307077812 */ /* 0x000fe200078ec0ff */
[----:B------:R-:W-:Y:S02]  /*f2d0*/  IMAD.MOV.U32 R11, RZ, RZ, 0x1f ;  /* 0x0000001fff0b7424 */ /* 0x000fe400078e00ff */
[----:B------:R-:W-:Y:S01]  /*f2e0*/  IMAD.MOV.U32 R15, RZ, RZ, -0x1 ;  /* 0xffffffffff0f7424 */ /* 0x000fe200078e00ff */
[----:B------:R-:W-:-:S07]  /*f2f0*/  MOV R13, R7 ;  /* 0x00000007000d7202 */ /* 0x000fce0000000f00 */
[----:B-----5:R-:W-:Y:S05]  /*f300*/  WARPSYNC.COLLECTIVE R15, `(.L_x_320) ;  /* 0x000000000f087348 */ /* 0x020fea0003c00000 */
[----:B------:R0:W1:Y:S02]  /*f310*/  SHFL.IDX P6, R14, R13, R12, R11 ;  /* 0x0000000c0d0e7389 */ /* 0x00006400000c000b */
[----:B01---5:R-:W-:Y:S01]  /*f320*/  ENDCOLLECTIVE ;  /* 0x000000000000791b */ /* 0x023fe20003800000 */
.L_x_320:
[----:B------:R-:W-:Y:S05]  /*f330*/  BSYNC B0 ;  /* 0x0000000000007941 */ /* 0x000fea0003800000 */
.L_x_319:
[----:B------:R-:W-:Y:S05]  /*f340*/  BRA `(.L_x_321) ;  /* 0xffffffc000347947 */ /* 0x000fea000383ffff */
.L_x_258:
[----:B0-----:R0:W1:Y:S02]  /*f350*/  SYNCS.PHASECHK.TRANS64.TRYWAIT P0, [R7+URZ+0x2a840], R2 ;  /* 0x02a84002070075a7 */ /* 0x001064000800017f */
[----:B-1----:R-:W-:Y:S05]  /*f360*/  @!P0 NANOSLEEP.SYNCS 0x989680 ;  /* 0x009896800000895d */ /* 0x002fea0003900000 */
[----:B------:R-:W1:Y:S02]  /*f370*/  @!P0 SYNCS.PHASECHK.TRANS64 P0, [R7+URZ+0x2a840], R2 ;  /* 0x02a84002070085a7 */ /* 0x000e64000800007f */
[----:B-1----:R-:W-:Y:S05]  /*f380*/  @!P0 BRA `(.L_x_258) ;  /* 0xfffffffc00f08947 */ /* 0x002fea000383ffff */
[----:B------:R-:W-:Y:S05]  /*f390*/  BRA `(.L_x_322) ;  /* 0xffffffc000907947 */ /* 0x000fea000383ffff */
.L_x_259:
[----:B------:R-:W-:Y:S01]  /*f3a0*/  BSSY B0, `(.L_x_323) ;  /* 0x0000008000007945 */ /* 0x000fe20003800000 */
[----:B------:R-:W-:Y:S02]  /*f3b0*/  IMAD.MOV.U32 R13, RZ, RZ, R0 ;  /* 0x000000ffff0d7224 */ /* 0x000fe400078e0000 */
[----:B------:R-:W-:Y:S02]  /*f3c0*/  IMAD.MOV.U32 R12, RZ, RZ, RZ ;  /* 0x000000ffff0c7224 */ /* 0x000fe400078e00ff */
[----:B------:R-:W-:Y:S02]  /*f3d0*/  IMAD.MOV.U32 R11, RZ, RZ, 0x181f ;  /* 0x0000181fff0b7424 */ /* 0x000fe400078e00ff */
[----:B------:R-:W-:-:S07]  /*f3e0*/  IMAD.MOV.U32 R15, RZ, RZ, -0x1 ;  /* 0xffffffffff0f7424 */ /* 0x000fce00078e00ff */
[----:B------:R-:W-:Y:S05]  /*f3f0*/  WARPSYNC.COLLECTIVE R15, `(.L_x_324) ;  /* 0x000000000f087348 */ /* 0x000fea0003c00000 */
[----:B------:R0:W1:Y:S02]  /*f400*/  SHFL.IDX P6, R14, R13, R12, R11 ;  /* 0x0000000c0d0e7389 */ /* 0x00006400000c000b */
[----:B01----:R-:W-:Y:S01]  /*f410*/  ENDCOLLECTIVE ;  /* 0x000000000000791b */ /* 0x003fe20003800000 */
.L_x_324:
[----:B------:R-:W-:Y:S05]  /*f420*/  BSYNC B0 ;  /* 0x0000000000007941 */ /* 0x000fea0003800000 */
.L_x_323:
[----:B------:R-:W-:Y:S01]  /*f430*/  IMAD.MOV.U32 R13, RZ, RZ, R4 ;  /* 0x000000ffff0d7224 */ /* 0x000fe200078e0004 */
[----:B------:R-:W-:Y:S01]  /*f440*/  MOV R11, 0x181f ;  /* 0x0000181f000b7802 */ /* 0x000fe20000000f00 */
[----:B------:R-:W-:Y:S02]  /*f450*/  IMAD.MOV.U32 R12, RZ, RZ, RZ ;  /* 0x000000ffff0c7224 */ /* 0x000fe400078e00ff */
[----:B------:R-:W-:Y:S02]  /*f460*/  IMAD.MOV.U32 R15, RZ, RZ, -0x1 ;  /* 0xffffffffff0f7424 */ /* 0x000fe400078e00ff */
[----:B------:R-:W-:Y:S02]  /*f470*/  IMAD.MOV.U32 R2, RZ, RZ, R14 ;  /* 0x000000ffff027224 */ /* 0x000fe400078e000e */
[----:B------:R-:W-:-:S07]  /*f480*/  @P0 IMAD R8, R5, 0x2, R22 ;  /* 0x0000000205080824 */ /* 0x000fce00078e0216 */
[----:B------:R-:W-:Y:S05]  /*f490*/  WARPSYNC.COLLECTIVE R15, `(.L_x_325) ;  /* 0x000000000f087348 */ /* 0x000fea0003c00000 */
[----:B------:R0:W1:Y:S02]  /*f4a0*/  SHFL.IDX P6, R14, R13, R12, R11 ;  /* 0x0000000c0d0e7389 */ /* 0x00006400000c000b */
[----:B01----:R-:W-:Y:S01]  /*f4b0*/  ENDCOLLECTIVE ;  /* 0x000000000000791b */ /* 0x003fe20003800000 */
.L_x_325:
[----:B------:R-:W-:Y:S02]  /*f4c0*/  IMAD.MOV.U32 R13, RZ, RZ, R0 ;  /* 0x000000ffff0d7224 */ /* 0x000fe400078e0000 */
[----:B------:R-:W-:Y:S02]  /*f4d0*/  IMAD.MOV.U32 R12, RZ, RZ, 0x1 ;  /* 0x00000001ff0c7424 */ /* 0x000fe400078e00ff */
[----:B------:R-:W-:-:S07]  /*f4e0*/  IMAD.MOV.U32 R3, RZ, RZ, R14 ;  /* 0x000000ffff037224 */ /* 0x000fce00078e000e */
[----:B------:R-:W-:Y:S05]  /*f4f0*/  WARPSYNC.COLLECTIVE R15, `(.L_x_326) ;  /* 0x000000000f087348 */ /* 0x000fea0003c00000 */
[----:B------:R0:W1:Y:S02]  /*f500*/  SHFL.IDX P6, R14, R13, R12, R11 ;  /* 0x0000000c0d0e7389 */ /* 0x00006400000c000b */
[----:B01----:R-:W-:Y:S01]  /*f510*/  ENDCOLLECTIVE ;  /* 0x000000000000791b */ /* 0x003fe20003800000 */
.L_x_326:
[----:B------:R-:W-:-:S05]  /*f520*/  @P0 LEA R3, P1, R9, R3, 0x1 ;  /* 0x0000000309030211 */ /* 0x000fca00078208ff */
[----:B------:R-:W-:Y:S01]  /*f530*/  @P0 IMAD.X R2, RZ, RZ, R2, P1 ;  /* 0x000000ffff020224 */ /* 0x000fe200008e0602 */
[----:B------:R-:W-:-:S04]  /*f540*/  ISETP.GE.AND P1, PT, R6, 0x11, PT ;  /* 0x000000110600780c */ /* 0x000fc80003f26270 */
[----:B------:R-:W-:Y:S01]  /*f550*/  @P0 LOP3.LUT R3, R3, R2, RZ, 0x3c, !PT ;  /* 0x0000000203030212 */ /* 0x000fe200078e3cff */
[----:B------:R-:W-:-:S03]  /*f560*/  IMAD.MOV.U32 R13, RZ, RZ, R4 ;  /* 0x000000ffff0d7224 */ /* 0x000fc600078e0004 */
[----:B------:R-:W-:-:S04]  /*f570*/  @P0 LOP3.LUT R2, R3, R2, RZ, 0x3c, !PT ;  /* 0x0000000203020212 */ /* 0x000fc800078e3cff */
[----:B------:R-:W-:-:S05]  /*f580*/  @P0 LOP3.LUT R3, R3, R2, RZ, 0x3c, !PT ;  /* 0x0000000203030212 */ /* 0x000fca00078e3cff */
[----:B------:R-:W-:Y:S01]  /*f590*/  @!PT LDS RZ, [RZ] ;  /* 0x00000000fffff984 */ /* 0x000fe20000000800 */
[----:B------:R-:W-:Y:S01]  /*f5a0*/  @!PT LDS RZ, [RZ] ;  /* 0x00000000fffff984 */ /* 0x000fe20000000800 */
[----:B------:R-:W-:Y:S01]  /*f5b0*/  @!PT LDS RZ, [RZ] ;  /* 0x00000000fffff984 */ /* 0x000fe20000000800 */
[----:B------:R-:W-:Y:S04]  /*f5c0*/  @P0 LDGSTS.E.BYPASS.LTC128B.128 [R8+0x18400], desc[UR36][R2.64], !P4 ;  /* 0x1840000002080fae */ /* 0x000fe8000e101d64 */
[----:B------:R-:W-:Y:S04]  /*f5d0*/  @P0 LDGSTS.E.BYPASS.LTC128B.128 [R8+0x1b400], desc[UR36][R2.64+0x80], !P3 ;  /* 0x1b40008002080fae */ /* 0x000fe8000d901d64 */
[----:B------:R0:W-:Y:S02]  /*f5e0*/  @P0 LDGSTS.E.BYPASS.LTC128B.128 [R8+0x1e400], desc[UR36][R2.64+0x100], !P2 ;  /* 0x1e40010002080fae */ /* 0x0001e4000d101d64 */
[----:B0-----:R-:W-:Y:S01]  /*f5f0*/  IMAD.MOV.U32 R2, RZ, RZ, R14 ;  /* 0x000000ffff027224 */ /* 0x001fe200078e000e */
[----:B------:R-:W-:-:S07]  /*f600*/  @P1 LEA R8, R5, R22, 0x1 ;  /* 0x0000001605081211 */ /* 0x000fce00078e08ff */
[----:B------:R-:W-:Y:S05]  /*f610*/  WARPSYNC.COLLECTIVE R15, `(.L_x_327) ;  /* 0x000000000f087348 */ /* 0x000fea0003c00000 */
[----:B------:R0:W1:Y:S02]  /*f620*/  SHFL.IDX P6, R14, R13, R12, R11 ;  /* 0x0000000c0d0e7389 */ /* 0x00006400000c000b */
[----:B01----:R-:W-:Y:S01]  /*f630*/  ENDCOLLECTIVE ;  /* 0x000000000000791b */ /* 0x003fe20003800000 */
.L_x_327:
[----:B------:R-:W-:Y:S02]  /*f640*/  IMAD.MOV.U32 R13, RZ, RZ, R0 ;  /* 0x000000ffff0d7224 */ /* 0x000fe400078e0000 */
[----:B------:R-:W-:Y:S02]  /*f650*/  IMAD.MOV.U32 R12, RZ, RZ, 0x2 ;  /* 0x00000002ff0c7424 */ /* 0x000fe400078e00ff */
[----:B------:R-:W-:-:S07]  /*f660*/  IMAD.MOV.U32 R3, RZ, RZ, R14 ;  /* 0x000000ffff037224 */ /* 0x000fce00078e000e */
[----:B------:R-:W-:Y:S05]  /*f670*/  WARPSYNC.COLLECTIVE R15, `(.L_x_328) ;  /* 0x000000000f087348 */ /* 0x000fea0003c00000 */
[----:B------:R0:W1:Y:S02]  /*f680*/  SHFL.IDX P6, R14, R13, R12, R11 ;  /* 0x0000000c0d0e7389 */ /* 0x00006400000c000b */
[----:B01----:R-:W-:Y:S01]  /*f690*/  ENDCOLLECTIVE ;  /* 0x000000000000791b */ /* 0x003fe20003800000 */
.L_x_328:
[----:B------:R-:W-:-:S05]  /*f6a0*/  @P1 LEA R3, P0, R9, R3, 0x1 ;  /* 0x0000000309031211 */ /* 0x000fca00078008ff */
[----:B------:R-:W-:-:S05]  /*f6b0*/  @P1 IMAD.X R2, RZ, RZ, R2, P0 ;  /* 0x000000ffff021224 */ /* 0x000fca00000e0602 */
        /* <DEDUP_REMOVED lines=9> */
[----:B------:R0:W-:Y:S01]  /*f750*/  @P1 LDGSTS.E.BYPASS.LTC128B.128 [R8+0x1ec00], desc[UR36][R2.64+0x100], !P2 ;  /* 0x1ec0010002081fae */ /* 0x0001e2000d101d64 */
[----:B------:R-:W-:Y:S01]  /*f760*/  ISETP.GE.AND P1, PT, R6, 0x21, PT ;  /* 0x000000210600780c */ /* 0x000fe20003f26270 */
[----:B0-----:R-:W-:-:S12]  /*f770*/  IMAD.MOV.U32 R2, RZ, RZ, R14 ;  /* 0x000000ffff027224 */ /* 0x001fd800078e000e */
[----:B------:R-:W-:Y:S05]  /*f780*/  WARPSYNC.COLLECTIVE R15, `(.L_x_329) ;  /* 0x000000000f087348 */ /* 0x000fea0003c00000 */
[----:B------:R0:W1:Y:S02]  /*f790*/  SHFL.IDX P6, R14, R13, R12, R11 ;  /* 0x0000000c0d0e7389 */ /* 0x00006400000c000b */
[----:B01----:R-:W-:Y:S01]  /*f7a0*/  ENDCOLLECTIVE ;  /* 0x000000000000791b */ /* 0x003fe20003800000 */
.L_x_329:
[----:B------:R-:W-:Y:S02]  /*f7b0*/  @P1 IMAD R8, R5, 0x2, R22 ;  /* 0x0000000205081824 */ /* 0x000fe400078e0216 */
[----:B------:R-:W-:Y:S02]  /*f7c0*/  IMAD.MOV.U32 R13, RZ, RZ, R0 ;  /* 0x000000ffff0d7224 */ /* 0x000fe400078e0000 */
[----:B------:R-:W-:Y:S02]  /*f7d0*/  IMAD.MOV.U32 R12, RZ, RZ, 0x3 ;  /* 0x00000003ff0c7424 */ /* 0x000fe400078e00ff */
[----:B------:R-:W-:-:S07]  /*f7e0*/  IMAD.MOV.U32 R3, RZ, RZ, R14 ;  /* 0x000000ffff037224 */ /* 0x000fce00078e000e */
[----:B------:R-:W-:Y:S05]  /*f7f0*/  WARPSYNC.COLLECTIVE R15, `(.L_x_330) ;  /* 0x000000000f087348 */ /* 0x000fea0003c00000 */
[----:B------:R0:W1:Y:S02]  /*f800*/  SHFL.IDX P6, R14, R13, R12, R11 ;  /* 0x0000000c0d0e7389 */ /* 0x00006400000c000b */
[----:B01----:R-:W-:Y:S01]  /*f810*/  ENDCOLLECTIVE ;  /* 0x000000000000791b */ /* 0x003fe20003800000 */
.L_x_330:
        /* <DEDUP_REMOVED lines=12> */
[----:B------:R-:W-:Y:S02]  /*f8e0*/  ISETP.GE.AND P1, PT, R6, 0x31, PT ;  /* 0x000000310600780c */ /* 0x000fe40003f26270 */
[----:B0-----:R-:W-:-:S11]  /*f8f0*/  MOV R2, R14 ;  /* 0x0000000e00027202 */ /* 0x001fd60000000f00 */
[----:B------:R-:W-:Y:S05]  /*f900*/  WARPSYNC.COLLECTIVE R15, `(.L_x_331) ;  /* 0x000000000f087348 */ /* 0x000fea0003c00000 */
[----:B------:R0:W1:Y:S02]  /*f910*/  SHFL.IDX P6, R14, R13, R12, R11 ;  /* 0x0000000c0d0e7389 */ /* 0x00006400000c000b */
[----:B01----:R-:W-:Y:S01]  /*f920*/  ENDCOLLECTIVE ;  /* 0x000000000000791b */ /* 0x003fe20003800000 */
.L_x_331:
[----:B------:R-:W-:Y:S02]  /*f930*/  @P1 IMAD R8, R5, 0x2, R22 ;  /* 0x0000000205081824 */ /* 0x000fe400078e0216 */
[----:B------:R-:W-:Y:S02]  /*f940*/  IMAD.MOV.U32 R13, RZ, RZ, R0 ;  /* 0x000000ffff0d7224 */ /* 0x000fe400078e0000 */
[----:B------:R-:W-:Y:S02]  /*f950*/  IMAD.MOV.U32 R12, RZ, RZ, 0x4 ;  /* 0x00000004ff0c7424 */ /* 0x000fe400078e00ff */
[----:B------:R-:W-:-:S07]  /*f960*/  IMAD.MOV.U32 R3, RZ, RZ, R14 ;  /* 0x000000ffff037224 */ /* 0x000fce00078e000e */
[----:B------:R-:W-:Y:S05]  /*f970*/  WARPSYNC.COLLECTIVE R15, `(.L_x_332) ;  /* 0x000000000f087348 */ /* 0x000fea0003c00000 */
[----:B------:R0:W1:Y:S02]  /*f980*/  SHFL.IDX P6, R14, R13, R12, R11 ;  /* 0x0000000c0d0e7389 */ /* 0x00006400000c000b */
[----:B01----:R-:W-:Y:S01]  /*f990*/  ENDCOLLECTIVE ;  /* 0x000000000000791b */ /* 0x003fe20003800000 */
.L_x_332:
        /* <DEDUP_REMOVED lines=17> */
.L_x_333:
[----:B------:R-:W-:Y:S02]  /*fab0*/  @P1 IMAD R8, R5, 0x2, R22 ;  /* 0x0000000205081824 */ /* 0x000fe400078e0216 */
[----:B------:R-:W-:Y:S02]  /*fac0*/  IMAD.MOV.U32 R13, RZ, RZ, R0 ;  /* 0x000000ffff0d7224 */ /* 0x000fe400078e0000 */
[----:B------:R-:W-:Y:S02]  /*fad0*/  IMAD.MOV.U32 R12, RZ, RZ, 0x5 ;  /* 0x00000005ff0c7424 */ /* 0x000fe400078e00ff */
[----:B------:R-:W-:-:S07]  /*fae0*/  IMAD.MOV.U32 R3, RZ, RZ, R14 ;  /* 0x000000ffff037224 */ /* 0x000fce00078e000e */
[----:B------:R-:W-:Y:S05]  /*faf0*/  WARPSYNC.COLLECTIVE R15, `(.L_x_334) ;  /* 0x000000000f087348 */ /* 0x000fea0003c00000 */
[----:B------:R0:W1:Y:S02]  /*fb00*/  SHFL.IDX P6, R14, R13, R12, R11 ;  /* 0x0000000c0d0e7389 */ /* 0x00006400000c000b */
[----:B01----:R-:W-:Y:S01]  /*fb10*/  ENDCOLLECTIVE ;  /* 0x000000000000791b */ /* 0x003fe20003800000 */
.L_x_334:
[----:B------:R-:W-:-:S04]  /*fb20*/  @P1 LEA R3, P0, R9, R3, 0x1 ;  /* 0x0000000309031211 */ /* 0x000fc800078008ff */
[----:B------:R-:W-:-:S04]  /*fb30*/  @P1 IADD3.X R2, RZ, R2, RZ, P0, !PT ;  /* 0x00000002ff021210 */ /* 0x000fc800007fe4ff */
[----:B------:R-:W-:Y:S01]  /*fb40*/  @P1 LOP3.LUT R3, R3, R2, RZ, 0x3c, !PT ;  /* 0x0000000203031212 */ /* 0x000fe200078e3cff */
[----:B------:R-:W-:-:S03]  /*fb50*/  IMAD.MOV.U32 R13, RZ, RZ, R4 ;  /* 0x000000ffff0d7224 */ /* 0x000fc600078e0004 */
[----:B------:R-:W-:-:S04]  /*fb60*/  @P1 LOP3.LUT R2, R3, R2, RZ, 0x3c, !PT ;  /* 0x0000000203021212 */ /* 0x000fc800078e3cff */
[----:B------:R-:W-:Y:S01]  /*fb70*/  @P1 LOP3.LUT R3, R3, R2, RZ, 0x3c, !PT ;  /* 0x0000000203031212 */ /* 0x000fe200078e3cff */
[----:B------:R-:W-:-:S04]  /*fb80*/  IMAD.MOV.U32 R0, RZ, RZ, R14 ;  /* 0x000000ffff007224 */ /* 0x000fc800078e000e */
[----:B------:R-:W-:Y:S01]  /*fb90*/  @!PT LDS RZ, [RZ] ;  /* 0x00000000fffff984 */ /* 0x000fe20000000800 */
[----:B------:R-:W-:Y:S01]  /*fba0*/  @!PT LDS RZ, [RZ] ;  /* 0x00000000fffff984 */ /* 0x000fe20000000800 */
[----:B------:R-:W-:Y:S01]  /*fbb0*/  @!PT LDS RZ, [RZ] ;  /* 0x00000000fffff984 */ /* 0x000fe20000000800 */
[----:B------:R0:W-:Y:S03]  /*fbc0*/  @P1 LDGSTS.E.BYPASS.LTC128B.128 [R8+0x1a400], desc[UR36][R2.64], !P4 ;  /* 0x1a40000002081fae */ /* 0x0001e6000e101d64 */
[----:B0-----:R-:W-:Y:S05]  /*fbd0*/  WARPSYNC.COLLECTIVE R15, `(.L_x_335) ;  /* 0x000000000f087348 */ /* 0x001fea0003c00000 */
[----:B------:R1:W2:Y:S02]  /*fbe0*/  SHFL.IDX P6, R14, R13, R12, R11 ;  /* 0x0000000c0d0e7389 */ /* 0x0002a400000c000b */
[----:B012---:R-:W-:Y:S01]  /*fbf0*/  ENDCOLLECTIVE ;  /* 0x000000000000791b */ /* 0x007fe20003800000 */
.L_x_335:
[----:B------:R-:W-:Y:S01]  /*fc00*/  @!PT LDS RZ, [RZ] ;  /* 0x00000000fffff984 */ /* 0x000fe20000000800 */
[----:B------:R-:W-:Y:S01]  /*fc10*/  @!PT LDS RZ, [RZ] ;  /* 0x00000000fffff984 */ /* 0x000fe20000000800 */
[----:B------:R-:W-:Y:S01]  /*fc20*/  @!PT LDS RZ, [RZ] ;  /* 0x00000000fffff984 */ /* 0x000fe20000000800 */
[----:B------:R-:W-:Y:S04]  /*fc30*/  @P1 LDGSTS.E.BYPASS.LTC128B.128 [R8+0x1d400], desc[UR36][R2.64+0x80], !P3 ;  /* 0x1d40008002081fae */ /* 0x000fe8000d901d64 */
[----:B------:R0:W-:Y:S02]  /*fc40*/  @P1 LDGSTS.E.BYPASS.LTC128B.128 [R8+0x20400], desc[UR36][R2.64+0x100], !P2 ;  /* 0x2040010002081fae */ /* 0x0001e4000d101d64 */
[----:B0-----:R-:W-:Y:S01]  /*fc50*/  IMAD.MOV.U32 R2, RZ, RZ, R14 ;  /* 0x000000ffff027224 */ /* 0x001fe200078e000e */
[----:B------:R-:W-:Y:S06]  /*fc60*/  BRA `(.L_x_336) ;  /* 0xffffffbc00d47947 */ /* 0x000fec000383ffff */
.L_x_264:
[----:B------:R-:W-:Y:S01]  /*fc70*/  IMAD.MOV.U32 R13, RZ, RZ, R5 ;  /* 0x000000ffff0d7224 */ /* 0x000fe200078e0005 */
[----:B------:R-:W-:Y:S01]  /*fc80*/  MOV R15, 0xffffffff ;  /* 0xffffffff000f7802 */ /* 0x000fe20000000f00 */
[----:B------:R-:W-:Y:S02]  /*fc90*/  IMAD.MOV.U32 R12, RZ, RZ, RZ ;  /* 0x000000ffff0c7224 */ /* 0x000fe400078e00ff */
[----:B------:R-:W-:Y:S02]  /*fca0*/  IMAD.MOV.U32 R11, RZ, RZ, 0x181f ;  /* 0x0000181fff0b7424 */ /* 0x000fe400078e00ff */
[----:B-----5:R-:W-:Y:S02]  /*fcb0*/  IMAD R6, R17, R6, RZ ;  /* 0x0000000611067224 */ /* 0x020fe400078e02ff */
[----:B------:R-:W-:-:S07]  /*fcc0*/  IMAD.IADD R4, R10, 0x1, R4 ;  /* 0x000000010a047824 */ /* 0x000fce00078e0204 */
[----:B------:R-:W-:Y:S05]  /*fcd0*/  WARPSYNC.COLLECTIVE R15, `(.L_x_337) ;  /* 0x000000000f087348 */ /* 0x000fea0003c00000 */
[----:B------:R0:W1:Y:S02]  /*fce0*/  SHFL.IDX P6, R14, R13, R12, R11 ;  /* 0x0000000c0d0e7389 */ /* 0x00006400000c000b */
[----:B01----:R-:W-:Y:S01]  /*fcf0*/  ENDCOLLECTIVE ;  /* 0x000000000000791b */ /* 0x003fe20003800000 */
.L_x_337:
[C---:B------:R-:W-:Y:S01]  /*fd00*/  VIADD R7, R4.reuse, 0x10 ;  /* 0x0000001004077836 */ /* 0x040fe20000000000 */
[----:B------:R-:W-:Y:S01]  /*fd10*/  ISETP.GE.AND P1, PT, R4, R6, PT ;  /* 0x000000060400720c */ /* 0x000fe20003f26270 */
[----:B------:R-:W-:Y:S02]  /*fd20*/  IMAD.MOV.U32 R13, RZ, RZ, R0 ;  /* 0x000000ffff0d7224 */ /* 0x000fe400078e0000 */
[----:B------:R-:W-:-:S10]  /*fd30*/  IMAD.MOV.U32 R2, RZ, RZ, R14 ;  /* 0x000000ffff027224 */ /* 0x000fd400078e000e */
[----:B------:R-:W-:Y:S05]  /*fd40*/  WARPSYNC.COLLECTIVE R15, `(.L_x_338) ;  /* 0x000000000f087348 */ /* 0x000fea0003c00000 */
[----:B------:R0:W1:Y:S02]  /*fd50*/  SHFL.IDX P6, R14, R13, R12, R11 ;  /* 0x0000000c0d0e7389 */ /* 0x00006400000c000b */
[----:B01----:R-:W-:Y:S01]  /*fd60*/  ENDCOLLECTIVE ;  /* 0x000000000000791b */ /* 0x003fe20003800000 */
.L_x_338:
[----:B------:R-:W-:Y:S02]  /*fd70*/  IMAD.MOV.U32 R13, RZ, RZ, R5 ;  /* 0x000000ffff0d7224 */ /* 0x000fe400078e0005 */
[----:B------:R-:W-:Y:S01]  /*fd80*/  IMAD.MOV.U32 R12, RZ, RZ, 0x1 ;  /* 0x00000001ff0c7424 */ /* 0x000fe200078e00ff */
[----:B------:R-:W-:-:S05]  /*fd90*/  @!P1 LEA R14, P4, R9, R14, 0x1 ;  /* 0x0000000e090e9211 */ /* 0x000fca00078808ff */
[----:B------:R-:W-:Y:S02]  /*fda0*/  @!P1 IMAD.X R3, RZ, RZ, R2, P4 ;  /* 0x000000ffff039224 */ /* 0x000fe400020e0602 */
[----:B------:R-:W-:-:S07]  /*fdb0*/  @!P1 IMAD.MOV.U32 R2, RZ, RZ, R14 ;  /* 0x000000ffff029224 */ /* 0x000fce00078e000e */
[----:B------:R-:W-:Y:S05]  /*fdc0*/  WARPSYNC.COLLECTIVE R15, `(.L_x_339) ;  /* 0x000000000f087348 */ /* 0x000fea0003c00000 */
[----:B------:R0:W1:Y:S02]  /*fdd0*/  SHFL.IDX P6, R14, R13, R12, R11 ;  /* 0x0000000c0d0e7389 */ /* 0x00006400000c000b */
[----:B01----:R-:W-:Y:S01]  /*fde0*/  ENDCOLLECTIVE ;  /* 0x000000000000791b */ /* 0x003fe20003800000 */
.L_x_339:
[----:B------:R-:W-:Y:S01]  /*fdf0*/  @!PT LDS RZ, [RZ] ;  /* 0x00000000fffff984 */ /* 0x000fe20000000800 */
[----:B------:R-:W-:Y:S01]  /*fe00*/  @!PT LDS RZ, [RZ] ;  /* 0x00000000fffff984 */ /* 0x000fe20000000800 */
[----:B------:R-:W-:Y:S01]  /*fe10*/  @!PT LDS RZ, [RZ] ;  /* 0x00000000fffff984 */ /* 0x000fe20000000800 */
[----:B------:R-:W-:Y:S04]  /*fe20*/  @!P1 LDGSTS.E.BYPASS.LTC128B.128 [R33+0xc400], desc[UR36][R2.64], !P3 ;  /* 0x0c40000002219fae */ /* 0x000fe8000d901d64 */
[----:B------:R-:W-:Y:S04]  /*fe30*/  @!P1 LDGSTS.E.BYPASS.LTC128B.128 [R33+0x10400], desc[UR36][R2.64+0x80], !P2 ;  /* 0x1040008002219fae */ /* 0x000fe8000d101d64 */
[----:B------:R0:W-:Y:S01]  /*fe40*/  @!P1 LDGSTS.E.BYPASS.LTC128B.128 [R33+0x14400], desc[UR36][R2.64+0x100], !P0 ;  /* 0x1440010002219fae */ /* 0x0001e2000c101d64 */
[----:B------:R-:W-:Y:S02]  /*fe50*/  ISETP.GE.AND P1, PT, R7, R6, PT ;  /* 0x000000060700720c */ /* 0x000fe40003f26270 */
[----:B------:R-:W-:Y:S01]  /*fe60*/  MOV R13, R0 ;  /* 0x00000000000d7202 */ /* 0x000fe20000000f00 */
[----:B0-----:R-:W-:-:S10]  /*fe70*/  IMAD.MOV.U32 R2, RZ, RZ, R14 ;  /* 0x000000ffff027224 */ /* 0x001fd400078e000e */
[----:B------:R-:W-:Y:S05]  /*fe80*/  WARPSYNC.COLLECTIVE R15, `(.L_x_340) ;  /* 0x000000000f087348 */ /* 0x000fea0003c00000 */
[----:B------:R0:W1:Y:S02]  /*fe90*/  SHFL.IDX P6, R14, R13, R12, R11 ;  /* 0x0000000c0d0e7389 */ /* 0x00006400000c000b */
[----:B01----:R-:W-:Y:S01]  /*fea0*/  ENDCOLLECTIVE ;  /* 0x000000000000791b */ /* 0x003fe20003800000 */
.L_x_340:
        /* <DEDUP_REMOVED lines=8> */
.L_x_341:
[----:B------:R-:W-:Y:S02]  /*ff30*/  @!P1 IMAD.MOV.U32 R3, RZ, RZ, R7 ;  /* 0x000000ffff039224 */ /* 0x000fe400078e0007 */
[----:B------:R-:W-:-:S03]  /*ff40*/  VIADD R7, R4, 0x20 ;  /* 0x0000002004077836 */ /* 0x000fc60000000000 */
[----:B------:R-:W-:Y:S01]  /*ff50*/  @!PT LDS RZ, [RZ] ;  /* 0x00000000fffff984 */ /* 0x000fe20000000800 */
[----:B------:R-:W-:Y:S01]  /*ff60*/  @!PT LDS RZ, [RZ] ;  /* 0x00000000fffff984 */ /* 0x000fe20000000800 */
[----:B------:R-:W-:Y:S01]  /*ff70*/  @!PT LDS RZ, [RZ] ;  /* 0x00000000fffff984 */ /* 0x000fe20000000800 */
[----:B------:R-:W-:Y:S04]  /*ff80*/  @!P1 LDGSTS.E.BYPASS.LTC128B.128 [R33+0xcc00], desc[UR36][R2.64], !P3 ;  /* 0x0cc0000002219fae */ /* 0x000fe8000d901d64 */
[----:B------:R-:W-:Y:S01]  /*ff90*/  @!P1 LDGSTS.E.BYPASS.LTC128B.128 [R33+0x10c00], desc[UR36][R2.64+0x80], !P2 ;  /* 0x10c0008002219fae */ /* 0x000fe2000d101d64 */
[----:B------:R-:W-:-:S03]  /*ffa0*/  IMAD.MOV.U32 R13, RZ, RZ, R0 ;  /* 0x000000ffff0d7224 */ /* 0x000fc600078e0000 */
[----:B------:R0:W-:Y:S01]  /*ffb0*/  @!P1 LDGSTS.E.BYPASS.LTC128B.128 [R33+0x14c00], desc[UR36][R2.64+0x100], !P0 ;  /* 0x14c0010002219fae */ /* 0x0001e2000c101d64 */
[----:B------:R-:W-:Y:S01]  /*ffc0*/  ISETP.GE.AND P1, PT, R7, R6, PT ;  /* 0x000000060700720c */ /* 0x000fe20003f26270 */
[----:B0-----:R-:W-:-:S12]  /*ffd0*/  IMAD.MOV.U32 R2, RZ, RZ, R14 ;  /* 0x000000ffff027224 */ /* 0x001fd800078e000e */
[----:B------:R-:W-:Y:S05]  /*ffe0*/  WARPSYNC.COLLECTIVE R15, `(.L_x_342) ;  /* 0x000000000f087348 */ /* 0x000fea0003c00000 */
[----:B------:R0:W1:Y:S02]  /*fff0*/  SHFL.IDX P6, R14, R13, R12, R11 ;  /* 0x0000000c0d0e7389 */ /* 0x00006400000c000b */
[----:B01----:R-:W-:Y:S01]  /*10000*/  ENDCOLLECTIVE ;  /* 0x000000000000791b */ /* 0x003fe20003800000 */
.L_x_342:
[----:B------:R-:W-:Y:S02]  /*10010*/  IMAD.MOV.U32 R13, RZ, RZ, R5 ;  /* 0x000000ffff0d7224 */ /* 0x000fe400078e0005 */
[----:B------:R-:W-:Y:S01]  /*10020*/  IMAD.MOV.U32 R12, RZ, RZ, 0x3 ;  /* 0x00000003ff0c7424 */ /* 0x000fe200078e00ff */
[----:B------:R-:W-:-:S05]  /*10030*/  @!P1 LEA R14, P4, R9, R14, 0x1 ;  /* 0x0000000e090e9211 */ /* 0x000fca00078808ff */
[----:B------:R-:W-:Y:S01]  /*10040*/  @!P1 IMAD.X R7, RZ, RZ, R2, P4 ;  /* 0x000000ffff079224 */ /* 0x000fe200020e0602 */
[----:B------:R-:W-:-:S07]  /*10050*/  @!P1 MOV R2, R14 ;  /* 0x0000000e00029202 */ /* 0x000fce0000000f00 */
[----:B------:R-:W-:Y:S05]  /*10060*/  WARPSYNC.COLLECTIVE R15, `(.L_x_343) ;  /* 0x000000000f087348 */ /* 0x000fea0003c00000 */
[----:B------:R0:W1:Y:S02]  /*10070*/  SHFL.IDX P6, R14, R13, R12, R11 ;  /* 0x0000000c0d0e7389 */ /* 0x00006400000c000b */
[----:B01----:R-:W-:Y:S01]  /*10080*/  ENDCOLLECTIVE ;  /* 0x000000000000791b */ /* 0x003fe20003800000 */
.L_x_343:
        /* <DEDUP_REMOVED lines=14> */
.L_x_344:
        /* <DEDUP_REMOVED lines=8> */
.L_x_345:
[----:B------:R-:W-:Y:S01]  /*101f0*/  @!P1 IMAD.MOV.U32 R3, RZ, RZ, R7 ;  /* 0x000000ffff039224 */ /* 0x000fe200078e0007 */
[----:B------:R-:W-:-:S04]  /*10200*/  IADD3 R7, R4, 0x40, RZ ;  /* 0x0000004004077810 */ /* 0x000fc80007ffe0ff */
        /* <DEDUP_REMOVED lines=12> */
.L_x_346:
[----:B------:R-:W-:Y:S01]  /*102d0*/  IMAD.MOV.U32 R13, RZ, RZ, R5 ;  /* 0x000000ffff0d7224 */ /* 0x000fe200078e0005 */
[----:B------:R-:W-:Y:S02]  /*102e0*/  MOV R12, 0x5 ;  /* 0x00000005000c7802 */ /* 0x000fe40000000f00 */
[----:B------:R-:W-:-:S05]  /*102f0*/  @!P1 LEA R14, P4, R9, R14, 0x1 ;  /* 0x0000000e090e9211 */ /* 0x000fca00078808ff */
[----:B------:R-:W-:Y:S02]  /*10300*/  @!P1 IMAD.X R7, RZ, RZ, R2, P4 ;  /* 0x000000ffff079224 */ /* 0x000fe400020e0602 */
[----:B------:R-:W-:-:S07]  /*10310*/  @!P1 IMAD.MOV.U32 R2, RZ, RZ, R14 ;  /* 0x000000ffff029224 */ /* 0x000fce00078e000e */
[----:B------:R-:W-:Y:S05]  /*10320*/  WARPSYNC.COLLECTIVE R15, `(.L_x_347) ;  /* 0x000000000f087348 */ /* 0x000fea0003c00000 */
[----:B------:R0:W1:Y:S02]  /*10330*/  SHFL.IDX P6, R14, R13, R12, R11 ;  /* 0x0000000c0d0e7389 */ /* 0x00006400000c000b */
[----:B01----:R-:W-:Y:S01]  /*10340*/  ENDCOLLECTIVE ;  /* 0x000000000000791b */ /* 0x003fe20003800000 */
.L_x_347:
        /* <DEDUP_REMOVED lines=14> */
.L_x_348:
        /* <DEDUP_REMOVED lines=8> */
.L_x_349:
[----:B------:R-:W-:Y:S02]  /*104b0*/  @!P1 IMAD.MOV.U32 R3, RZ, RZ, R7 ;  /* 0x000000ffff039224 */ /* 0x000fe400078e0007 */
[----:B------:R-:W-:-:S03]  /*104c0*/  VIADD R7, R4, 0x60 ;  /* 0x0000006004077836 */ /* 0x000fc60000000000 */
[----:B------:R-:W-:Y:S01]  /*104d0*/  @!PT LDS RZ, [RZ] ;  /* 0x00000000fffff984 */ /* 0x000fe20000000800 */
[----:B------:R-:W-:Y:S01]  /*104e0*/  @!PT LDS RZ, [RZ] ;  /* 0x00000000fffff984 */ /* 0x000fe20000000800 */
[----:B------:R-:W-:Y:S01]  /*104f0*/  @!PT LDS RZ, [RZ] ;  /* 0x00000000fffff984 */ /* 0x000fe20000000800 */
[----:B------:R-:W-:Y:S04]  /*10500*/  @!P1 LDGSTS.E.BYPASS.LTC128B.128 [R33+0xec00], desc[UR36][R2.64], !P3 ;  /* 0x0ec0000002219fae */ /* 0x000fe8000d901d64 */
[----:B------:R-:W-:Y:S01]  /*10510*/  @!P1 LDGSTS.E.BYPASS.LTC128B.128 [R33+0x12c00], desc[UR36][R2.64+0x80], !P2 ;  /* 0x12c0008002219fae */ /* 0x000fe2000d101d64 */
[----:B------:R-:W-:-:S03]  /*10520*/  MOV R13, R0 ;  /* 0x00000000000d7202 */ /* 0x000fc60000000f00 */
[----:B------:R0:W-:Y:S01]  /*10530*/  @!P1 LDGSTS.E.BYPASS.LTC128B.128 [R33+0x16c00], desc[UR36][R2.64+0x100], !P0 ;  /* 0x16c0010002219fae */ /* 0x0001e2000c101d64 */
[----:B------:R-:W-:Y:S01]  /*10540*/  ISETP.GE.AND P1, PT, R7, R6, PT ;  /* 0x000000060700720c */ /* 0x000fe20003f26270 */
[----:B0-----:R-:W-:-:S12]  /*10550*/  IMAD.MOV.U32 R2, RZ, RZ, R14 ;  /* 0x000000ffff027224 */ /* 0x001fd800078e000e */
[----:B------:R-:W-:Y:S05]  /*10560*/  WARPSYNC.COLLECTIVE R15, `(.L_x_350) ;  /* 0x000000000f087348 */ /* 0x000fea0003c00000 */
[----:B------:R0:W1:Y:S02]  /*10570*/  SHFL.IDX P6, R14, R13, R12, R11 ;  /* 0x0000000c0d0e7389 */ /* 0x00006400000c000b */
[----:B01----:R-:W-:Y:S01]  /*10580*/  ENDCOLLECTIVE ;  /* 0x000000000000791b */ /* 0x003fe20003800000 */
.L_x_350:
        /* <DEDUP_REMOVED lines=8> */
.L_x_351:
[----:B------:R-:W-:-:S05]  /*10610*/  @!P1 IMAD.MOV.U32 R3, RZ, RZ, R7 ;  /* 0x000000ffff039224 */ /* 0x000fca00078e0007 */
[----:B------:R-:W-:Y:S01]  /*10620*/  @!PT LDS RZ, [RZ] ;  /* 0x00000000fffff984 */ /* 0x000fe20000000800 */
[----:B------:R-:W-:Y:S01]  /*10630*/  @!PT LDS RZ, [RZ] ;  /* 0x00000000fffff984 */ /* 0x000fe20000000800 */
[----:B------:R-:W-:Y:S01]  /*10640*/  @!PT LDS RZ, [RZ] ;  /* 0x00000000fffff984 */ /* 0x000fe20000000800 */
[----:B------:R0:W-:Y:S04]  /*10650*/  @!P1 LDGSTS.E.BYPASS.LTC128B.128 [R33+0xf400], desc[UR36][R2.64], !P3 ;  /* 0x0f40000002219fae */ /* 0x0001e8000d901d64 */
[----:B------:R0:W-:Y:S01]  /*10660*/  @!P1 LDGSTS.E.BYPASS.LTC128B.128 [R33+0x13400], desc[UR36][R2.64+0x80], !P2 ;  /* 0x1340008002219fae */ /* 0x0001e2000d101d64 */
[----:B------:R-:W-:-:S03]  /*10670*/  IMAD.MOV.U32 R13, RZ, RZ, R0 ;  /* 0x000000ffff0d7224 */ /* 0x000fc600078e0000 */
[----:B------:R0:W-:Y:S01]  /*10680*/  @!P1 LDGSTS.E.BYPASS.LTC128B.128 [R33+0x17400], desc[UR36][R2.64+0x100], !P0 ;  /* 0x1740010002219fae */ /* 0x0001e2000c101d64 */
[----:B------:R-:W-:-:S07]  /*10690*/  IMAD.MOV.U32 R5, RZ, RZ, R14 ;  /* 0x000000ffff057224 */ /* 0x000fce00078e000e */
[----:B0-----:R-:W-:Y:S05]  /*106a0*/  WARPSYNC.COLLECTIVE R15, `(.L_x_352) ;  /* 0x000000000f087348 */ /* 0x001fea0003c00000 */
[----:B------:R1:W2:Y:S02]  /*106b0*/  SHFL.IDX P6, R14, R13, R12, R11 ;  /* 0x0000000c0d0e7389 */ /* 0x0002a400000c000b */
[----:B012---:R-:W-:Y:S01]  /*106c0*/  ENDCOLLECTIVE ;  /* 0x000000000000791b */ /* 0x007fe20003800000 */
.L_x_352:
[----:B------:R-:W-:Y:S05]  /*106d0*/  BRA `(.L_x_353) ;  /* 0xffffffc000487947 */ /* 0x000fea000383ffff */
.L_x_269:
[----:B0-----:R0:W1:Y:S02]  /*106e0*/  SYNCS.PHASECHK.TRANS64.TRYWAIT P0, [R22+URZ+0x2a820], R3 ;  /* 0x02a82003160075a7 */ /* 0x001064000800017f */
[----:B-1----:R-:W-:Y:S05]  /*106f0*/  @!P0 NANOSLEEP.SYNCS 0x989680 ;  /* 0x009896800000895d */ /* 0x002fea0003900000 */
[----:B------:R-:W1:Y:S02]  /*10700*/  @!P0 SYNCS.PHASECHK.TRANS64 P0, [R22+URZ+0x2a820], R3 ;  /* 0x02a82003160085a7 */ /* 0x000e64000800007f */
[----:B-1----:R-:W-:Y:S05]  /*10710*/  @!P0 BRA `(.L_x_269) ;  /* 0xfffffffc00f08947 */ /* 0x002fea000383ffff */
[----:B------:R-:W-:Y:S05]  /*10720*/  BRA `(.L_x_354) ;  /* 0xffffffc000c07947 */ /* 0x000fea000383ffff */
.L_x_274:
[----:B0-----:R0:W1:Y:S02]  /*10730*/  SYNCS.PHASECHK.TRANS64.TRYWAIT P0, [R6+URZ+0x2a840], R3 ;  /* 0x02a84003060075a7 */ /* 0x001064000800017f */
[----:B-1----:R-:W-:Y:S05]  /*10740*/  @!P0 NANOSLEEP.SYNCS 0x989680 ;  /* 0x009896800000895d */ /* 0x002fea0003900000 */
[----:B------:R-:W1:Y:S02]  /*10750*/  @!P0 SYNCS.PHASECHK.TRANS64 P0, [R6+URZ+0x2a840], R3 ;  /* 0x02a84003060085a7 */ /* 0x000e64000800007f */
[----:B-1----:R-:W-:Y:S05]  /*10760*/  @!P0 BRA `(.L_x_274) ;  /* 0xfffffffc00f08947 */ /* 0x002fea000383ffff */
[----:B------:R-:W-:Y:S05]  /*10770*/  BRA `(.L_x_355) ;  /* 0xffffffc400847947 */ /* 0x000fea000383ffff */
.L_x_275:
[----:B------:R-:W-:Y:S01]  /*10780*/  BSSY B1, `(.L_x_356) ;  /* 0x0000008000017945 */ /* 0x000fe20003800000 */
[----:B------:R-:W-:Y:S01]  /*10790*/  IMAD.MOV.U32 R13, RZ, RZ, R5 ;  /* 0x000000ffff0d7224 */ /* 0x000fe200078e0005 */
[----:B------:R-:W-:Y:S01]  /*107a0*/  MOV R11, 0x181f ;  /* 0x0000181f000b7802 */ /* 0x000fe20000000f00 */
[----:B------:R-:W-:Y:S02]  /*107b0*/  IMAD.MOV.U32 R12, RZ, RZ, RZ ;  /* 0x000000ffff0c7224 */ /* 0x000fe400078e00ff */
[----:B------:R-:W-:-:S07]  /*107c0*/  IMAD.MOV.U32 R15, RZ, RZ, -0x1 ;  /* 0xffffffffff0f7424 */ /* 0x000fce00078e00ff */
[----:B--2---:R-:W-:Y:S05]  /*107d0*/  WARPSYNC.COLLECTIVE R15, `(.L_x_357) ;  /* 0x000000000f087348 */ /* 0x004fea0003c00000 */
[----:B--2---:R0:W1:Y:S02]  /*107e0*/  SHFL.IDX P6, R14, R13, R12, R11 ;  /* 0x0000000c0d0e7389 */ /* 0x00406400000c000b */
[----:B01----:R-:W-:Y:S01]  /*107f0*/  ENDCOLLECTIVE ;  /* 0x000000000000791b */ /* 0x003fe20003800000 */
.L_x_357:
[----:B------:R-:W-:Y:S05]  /*10800*/  BSYNC B1 ;  /* 0x0000000000017941 */ /* 0x000fea0003800000 */
.L_x_356:
[----:B------:R-:W0:Y:S01]  /*10810*/  S2R R35, SR_TID.X ;  /* 0x0000000000237919 */ /* 0x000e220000002100 */
[----:B------:R-:W-:Y:S02]  /*10820*/  IMAD.MOV.U32 R13, RZ, RZ, R9 ;  /* 0x000000ffff0d7224 */ /* 0x000fe400078e0009 */
[----:B------:R-:W-:Y:S02]  /*10830*/  IMAD.MOV.U32 R12, RZ, RZ, RZ ;  /* 0x000000ffff0c7224 */ /* 0x000fe400078e00ff */
[----:B------:R-:W-:Y:S02]  /*10840*/  IMAD.MOV.U32 R11, RZ, RZ, 0x181f ;  /* 0x0000181fff0b7424 */ /* 0x000fe400078e00ff */
[----:B------:R-:W-:Y:S02]  /*10850*/  IMAD.MOV.U32 R15, RZ, RZ, -0x1 ;  /* 0xffffffffff0f7424 */ /* 0x000fe400078e00ff */
[----:B------:R-:W-:Y:S02]  /*10860*/  IMAD.MOV.U32 R3, RZ, RZ, R14 ;  /* 0x000000ffff037224 */ /* 0x000fe400078e000e */
[----:B------:R-:W-:-:S07]  /*10870*/  IMAD R4, R4, 0x2, R22 ;  /* 0x0000000204047824 */ /* 0x000fce00078e0216 */
[----:B0-----:R-:W-:Y:S05]  /*10880*/  WARPSYNC.COLLECTIVE R15, `(.L_x_358) ;  /* 0x000000000f087348 */ /* 0x001fea0003c00000 */
[----:B------:R1:W2:Y:S02]  /*10890*/  SHFL.IDX P6, R14, R13, R12, R11 ;  /* 0x0000000c0d0e7389 */ /* 0x0002a400000c000b */
[----:B012---:R-:W-:Y:S01]  /*108a0*/  ENDCOLLECTIVE ;  /* 0x000000000000791b */ /* 0x007fe20003800000 */
.L_x_358:
[----:B------:R-:W-:Y:S02]  /*108b0*/  IMAD.MOV.U32 R13, RZ, RZ, R5 ;  /* 0x000000ffff0d7224 */ /* 0x000fe400078e0005 */
[----:B------:R-:W-:Y:S02]  /*108c0*/  IMAD.MOV.U32 R12, RZ, RZ, 0x1 ;  /* 0x00000001ff0c7424 */ /* 0x000fe400078e00ff */
[----:B------:R-:W-:Y:S02]  /*108d0*/  IMAD.SHL.U32 R35, R35, 0x8, RZ ;  /* 0x0000000823237824 */ /* 0x000fe400078e00ff */
[----:B------:R-:W-:-:S03]  /*108e0*/  IMAD.MOV.U32 R2, RZ, RZ, R14 ;  /* 0x000000ffff027224 */ /* 0x000fc600078e000e */
[----:B------:R-:W-:-:S07]  /*108f0*/  LOP3.LUT R35, R35, 0x38, RZ, 0xc0, !PT ;  /* 0x0000003823237812 */ /* 0x000fce00078ec0ff */
[----:B------:R-:W-:Y:S05]  /*10900*/  WARPSYNC.COLLECTIVE R15, `(.L_x_359) ;  /* 0x000000000f087348 */ /* 0x000fea0003c00000 */
[----:B------:R0:W1:Y:S02]  /*10910*/  SHFL.IDX P6, R14, R13, R12, R11 ;  /* 0x0000000c0d0e7389 */ /* 0x00006400000c000b */
[----:B01----:R-:W-:Y:S01]  /*10920*/  ENDCOLLECTIVE ;  /* 0x000000000000791b */ /* 0x003fe20003800000 */
.L_x_359:
[----:B------:R-:W-:-:S05]  /*10930*/  IMAD.SHL.U32 R0, R35, 0x2, RZ ;  /* 0x0000000223007824 */ /* 0x000fca00078e00ff */
[----:B------:R-:W-:-:S04]  /*10940*/  IADD3 R2, P0, R2, R0, RZ ;  /* 0x0000000002027210 */ /* 0x000fc80007f1e0ff */
[----:B------:R-:W-:Y:S01]  /*10950*/  IADD3.X R3, RZ, R3, RZ, P0, !PT ;  /* 0x00000003ff037210 */ /* 0x000fe200007fe4ff */
[----:B------:R-:W-:-:S04]  /*10960*/  IMAD.MOV.U32 R13, RZ, RZ, R9 ;  /* 0x000000ffff0d7224 */ /* 0x000fc800078e0009 */
[----:B------:R-:W-:Y:S01]  /*10970*/  @!PT LDS RZ, [RZ] ;  /* 0x00000000fffff984 */ /* 0x000fe20000000800 */
[----:B------:R-:W-:Y:S01]  /*10980*/  @!PT LDS RZ, [RZ] ;  /* 0x00000000fffff984 */ /* 0x000fe20000000800 */
[----:B------:R-:W-:Y:S01]  /*10990*/  @!PT LDS RZ, [RZ] ;  /* 0x00000000fffff984 */ /* 0x000fe20000000800 */
[----:B------:R-:W-:Y:S04]  /*109a0*/  LDGSTS.E.BYPASS.LTC128B.128 [R4+0x18400], desc[UR36][R2.64], !P3 ;  /* 0x1840000002047fae */ /* 0x000fe8000d901d64 */
[----:B------:R-:W-:Y:S04]  /*109b0*/  LDGSTS.E.BYPASS.LTC128B.128 [R4+0x1b400], desc[UR36][R2.64+0x80], !P2 ;  /* 0x1b40008002047fae */ /* 0x000fe8000d101d64 */
[----:B------:R0:W-:Y:S02]  /*109c0*/  LDGSTS.E.BYPASS.LTC128B.128 [R4+0x1e400], desc[UR36][R2.64+0x100], !P1 ;  /* 0x1e40010002047fae */ /* 0x0001e4000c901d64 */
[----:B0-----:R-:W-:-:S07]  /*109d0*/  IMAD.MOV.U32 R3, RZ, RZ, R14 ;  /* 0x000000ffff037224 */ /* 0x001fce00078e000e */
[----:B------:R-:W-:Y:S05]  /*109e0*/  WARPSYNC.COLLECTIVE R15, `(.L_x_360) ;  /* 0x000000000f087348 */ /* 0x000fea0003c00000 */
[----:B------:R0:W1:Y:S02]  /*109f0*/  SHFL.IDX P6, R14, R13, R12, R11 ;  /* 0x0000000c0d0e7389 */ /* 0x00006400000c000b */
[----:B01----:R-:W-:Y:S01]  /*10a00*/  ENDCOLLECTIVE ;  /* 0x000000000000791b */ /* 0x003fe20003800000 */
.L_x_360:
[----:B------:R-:W-:Y:S02]  /*10a10*/  IMAD.MOV.U32 R13, RZ, RZ, R5 ;  /* 0x000000ffff0d7224 */ /* 0x000fe400078e0005 */
[----:B------:R-:W-:Y:S02]  /*10a20*/  IMAD.MOV.U32 R12, RZ, RZ, 0x2 ;  /* 0x00000002ff0c7424 */ /* 0x000fe400078e00ff */
[----:B------:R-:W-:-:S07]  /*10a30*/  IMAD.MOV.U32 R2, RZ, RZ, R14 ;  /* 0x000000ffff027224 */ /* 0x000fce00078e000e */
[----:B------:R-:W-:Y:S05]  /*10a40*/  WARPSYNC.COLLECTIVE R15, `(.L_x_361) ;  /* 0x000000000f087348 */ /* 0x000fea0003c00000 */
[----:B------:R0:W1:Y:S02]  /*10a50*/  SHFL.IDX P6, R14, R13, R12, R11 ;  /* 0x0000000c0d0e7389 */ /* 0x00006400000c000b */
[----:B01----:R-:W-:Y:S01]  /*10a60*/  ENDCOLLECTIVE ;  /* 0x000000000000791b */ /* 0x003fe20003800000 */
.L_x_361:
[----:B------:R-:W-:-:S05]  /*10a70*/  IADD3 R2, P0, R2, R0, RZ ;  /* 0x0000000002027210 */ /* 0x000fca0007f1e0ff */
[----:B------:R-:W-:-:S05]  /*10a80*/  IMAD.X R3, RZ, RZ, R3, P0 ;  /* 0x000000ffff037224 */ /* 0x000fca00000e0603 */
[----:B------:R-:W-:Y:S01]  /*10a90*/  @!PT LDS RZ, [RZ] ;  /* 0x00000000fffff984 */ /* 0x000fe20000000800 */
[----:B------:R-:W-:Y:S01]  /*10aa0*/  @!PT LDS RZ, [RZ] ;  /* 0x00000000fffff984 */ /* 0x000fe20000000800 */
[----:B------:R-:W-:Y:S01]  /*10ab0*/  @!PT LDS RZ, [RZ] ;  /* 0x00000000fffff984 */ /* 0x000fe20000000800 */
[----:B------:R0:W-:Y:S01]  /*10ac0*/  LDGSTS.E.BYPASS.LTC128B.128 [R4+0x18c00], desc[UR36][R2.64], !P3 ;  /* 0x18c0000002047fae */ /* 0x0001e2000d901d64 */
[----:B------:R-:W-:-:S03]  /*10ad0*/  IMAD.MOV.U32 R13, RZ, RZ, R9 ;  /* 0x000000ffff0d7224 */ /* 0x000fc600078e0009 */
[----:B------:R0:W-:Y:S04]  /*10ae0*/  LDGSTS.E.BYPASS.LTC128B.128 [R4+0x1bc00], desc[UR36][R2.64+0x80], !P2 ;  /* 0x1bc0008002047fae */ /* 0x0001e8000d101d64 */
[----:B------:R0:W-:Y:S01]  /*10af0*/  LDGSTS.E.BYPASS.LTC128B.128 [R4+0x1ec00], desc[UR36][R2.64+0x100], !P1 ;  /* 0x1ec0010002047fae */ /* 0x0001e2000c901d64 */
[----:B------:R-:W-:-:S07]  /*10b00*/  MOV R35, R14 ;  /* 0x0000000e00237202 */ /* 0x000fce0000000f00 */
[----:B0-----:R-:W-:Y:S05]  /*10b10*/  WARPSYNC.COLLECTIVE R15, `(.L_x_362) ;  /* 0x000000000f087348 */ /* 0x001fea0003c00000 */
[----:B------:R1:W2:Y:S02]  /*10b20*/  SHFL.IDX P6, R14, R13, R12, R11 ;  /* 0x0000000c0d0e7389 */ /* 0x0002a400000c000b */
[----:B012---:R-:W-:Y:S01]  /*10b30*/  ENDCOLLECTIVE ;  /* 0x000000000000791b */ /* 0x007fe20003800000 */
.L_x_362:
[----:B------:R-:W-:Y:S02]  /*10b40*/  IMAD.MOV.U32 R13, RZ, RZ, R5 ;  /* 0x000000ffff0d7224 */ /* 0x000fe400078e0005 */
[----:B------:R-:W-:Y:S02]  /*10b50*/  IMAD.MOV.U32 R12, RZ, RZ, 0x3 ;  /* 0x00000003ff0c7424 */ /* 0x000fe400078e00ff */
[----:B------:R-:W-:-:S07]  /*10b60*/  IMAD.MOV.U32 R2, RZ, RZ, R14 ;  /* 0x000000ffff027224 */ /* 0x000fce00078e000e */
[----:B------:R-:W-:Y:S05]  /*10b70*/  WARPSYNC.COLLECTIVE R15, `(.L_x_363) ;  /* 0x000000000f087348 */ /* 0x000fea0003c00000 */
[----:B------:R0:W1:Y:S02]  /*10b80*/  SHFL.IDX P6, R14, R13, R12, R11 ;  /* 0x0000000c0d0e7389 */ /* 0x00006400000c000b */
[----:B01----:R-:W-:Y:S01]  /*10b90*/  ENDCOLLECTIVE ;  /* 0x000000000000791b */ /* 0x003fe20003800000 */
.L_x_363:
        /* <DEDUP_REMOVED lines=9> */
[----:B------:R-:W-:-:S07]  /*10c30*/  IMAD.MOV.U32 R35, RZ, RZ, R14 ;  /* 0x000000ffff237224 */ /* 0x000fce00078e000e */
[----:B0-----:R-:W-:Y:S05]  /*10c40*/  WARPSYNC.COLLECTIVE R15, `(.L_x_364) ;  /* 0x000000000f087348 */ /* 0x001fea0003c00000 */
[----:B------:R1:W2:Y:S02]  /*10c50*/  SHFL.IDX P6, R14, R13, R12, R11 ;  /* 0x0000000c0d0e7389 */ /* 0x0002a400000c000b */
[----:B012---:R-:W-:Y:S01]  /*10c60*/  ENDCOLLECTIVE ;  /* 0x000000000000791b */ /* 0x007fe20003800000 */
.L_x_364:
[----:B------:R-:W-:Y:S01]  /*10c70*/  MOV R13, R5 ;  /* 0x00000005000d7202 */ /* 0x000fe20000000f00 */
[----:B------:R-:W-:Y:S02]  /*10c80*/  IMAD.MOV.U32 R12, RZ, RZ, 0x4 ;  /* 0x00000004ff0c7424 */ /* 0x000fe400078e00ff */
[----:B------:R-:W-:-:S07]  /*10c90*/  IMAD.MOV.U32 R2, RZ, RZ, R14 ;  /* 0x000000ffff027224 */ /* 0x000fce00078e000e */
[----:B------:R-:W-:Y:S05]  /*10ca0*/  WARPSYNC.COLLECTIVE R15, `(.L_x_365) ;  /* 0x000000000f087348 */ /* 0x000fea0003c00000 */
[----:B------:R0:W1:Y:S02]  /*10cb0*/  SHFL.IDX P6, R14, R13, R12, R11 ;  /* 0x0000000c0d0e7389 */ /* 0x00006400000c000b */
[----:B01----:R-:W-:Y:S01]  /*10cc0*/  ENDCOLLECTIVE ;  /* 0x000000000000791b */ /* 0x003fe20003800000 */
.L_x_365:
        /* <DEDUP_REMOVED lines=13> */
.L_x_366:
[----:B------:R-:W-:Y:S02]  /*10da0*/  IMAD.MOV.U32 R13, RZ, RZ, R5 ;  /* 0x000000ffff0d7224 */ /* 0x000fe400078e0005 */
[----:B------:R-:W-:Y:S02]  /*10db0*/  IMAD.MOV.U32 R12, RZ, RZ, 0x5 ;  /* 0x00000005ff0c7424 */ /* 0x000fe400078e00ff */
[----:B------:R-:W-:-:S07]  /*10dc0*/  IMAD.MOV.U32 R2, RZ, RZ, R14 ;  /* 0x000000ffff027224 */ /* 0x000fce00078e000e */
[----:B------:R-:W-:Y:S05]  /*10dd0*/  WARPSYNC.COLLECTIVE R15, `(.L_x_367) ;  /* 0x000000000f087348 */ /* 0x000fea0003c00000 */
[----:B------:R0:W1:Y:S02]  /*10de0*/  SHFL.IDX P6, R14, R13, R12, R11 ;  /* 0x0000000c0d0e7389 */ /* 0x00006400000c000b */
[----:B01----:R-:W-:Y:S01]  /*10df0*/  ENDCOLLECTIVE ;  /* 0x000000000000791b */ /* 0x003fe20003800000 */
.L_x_367:
        /* <DEDUP_REMOVED lines=13> */
.L_x_368:
[----:B------:R-:W-:Y:S01]  /*10ed0*/  MOV R2, R14 ;  /* 0x0000000e00027202 */ /* 0x000fe20000000f00 */
[----:B------:R-:W-:Y:S06]  /*10ee0*/  BRA `(.L_x_369) ;  /* 0xffffffc000b47947 */ /* 0x000fec000383ffff */
.L_x_280:
[----:B-1----:R1:W4:Y:S02]  /*10ef0*/  SYNCS.PHASECHK.TRANS64.TRYWAIT P0, [R4+URZ+0x2a860], R2 ;  /* 0x02a86002040075a7 */ /* 0x002324000800017f */
[----:B----4-:R-:W-:Y:S05]  /*10f00*/  @!P0 NANOSLEEP.SYNCS 0x989680 ;  /* 0x009896800000895d */ /* 0x010fea0003900000 */
[----:B------:R-:W4:Y:S02]  /*10f10*/  @!P0 SYNCS.PHASECHK.TRANS64 P0, [R4+URZ+0x2a860], R2 ;  /* 0x02a86002040085a7 */ /* 0x000f24000800007f */
[----:B----4-:R-:W-:Y:S05]  /*10f20*/  @!P0 BRA `(.L_x_280) ;  /* 0xfffffffc00f08947 */ /* 0x010fea000383ffff */
[----:B------:R-:W-:Y:S05]  /*10f30*/  BRA `(.L_x_370) ;  /* 0xffffffc400107947 */ /* 0x000fea000383ffff */
.L_x_281:
[----:B------:R-:W-:Y:S01]  /*10f40*/  BSSY B1, `(.L_x_371) ;  /* 0x0000008000017945 */ /* 0x000fe20003800000 */
[----:B------:R-:W-:Y:S02]  /*10f50*/  IMAD.MOV.U32 R13, RZ, RZ, R24 ;  /* 0x000000ffff0d7224 */ /* 0x000fe400078e0018 */
[----:B------:R-:W-:Y:S02]  /*10f60*/  IMAD.MOV.U32 R12, RZ, RZ, RZ ;  /* 0x000000ffff0c7224 */ /* 0x000fe400078e00ff */
[----:B------:R-:W-:Y:S02]  /*10f70*/  IMAD.MOV.U32 R11, RZ, RZ, 0x181f ;  /* 0x0000181fff0b7424 */ /* 0x000fe400078e00ff */
[----:B------:R-:W-:-:S07]  /*10f80*/  IMAD.MOV.U32 R15, RZ, RZ, -0x1 ;  /* 0xffffffffff0f7424 */ /* 0x000fce00078e00ff */
[----:B-12---:R-:W-:Y:S05]  /*10f90*/  WARPSYNC.COLLECTIVE R15, `(.L_x_372) ;  /* 0x000000000f087348 */ /* 0x006fea0003c00000 */
[----:B--2---:R0:W2:Y:S02]  /*10fa0*/  SHFL.IDX P6, R14, R13, R12, R11 ;  /* 0x0000000c0d0e7389 */ /* 0x0040a400000c000b */
[----:B012---:R-:W-:Y:S01]  /*10fb0*/  ENDCOLLECTIVE ;  /* 0x000000000000791b */ /* 0x007fe20003800000 */
.L_x_372:
[----:B------:R-:W-:Y:S05]  /*10fc0*/  BSYNC B1 ;  /* 0x0000000000017941 */ /* 0x000fea0003800000 */
.L_x_371:
[----:B------:R-:W-:Y:S02]  /*10fd0*/  IMAD.MOV.U32 R13, RZ, RZ, R18 ;  /* 0x000000ffff0d7224 */ /* 0x000fe400078e0012 */
[----:B------:R-:W-:Y:S02]  /*10fe0*/  IMAD.MOV.U32 R12, RZ, RZ, RZ ;  /* 0x000000ffff0c7224 */ /* 0x000fe400078e00ff */
[----:B------:R-:W-:Y:S02]  /*10ff0*/  IMAD.MOV.U32 R11, RZ, RZ, 0x181f ;  /* 0x0000181fff0b7424 */ /* 0x000fe400078e00ff */
[----:B------:R-:W-:Y:S02]  /*11000*/  IMAD.MOV.U32 R15, RZ, RZ, -0x1 ;  /* 0xffffffffff0f7424 */ /* 0x000fe400078e00ff */
[----:B------:R-:W-:Y:S02]  /*11010*/  IMAD.MOV.U32 R3, RZ, RZ, R14 ;  /* 0x000000ffff037224 */ /* 0x000fe400078e000e */
[----:B------:R-:W-:-:S07]  /*11020*/  IMAD R5, R5, 0x2, R22 ;  /* 0x0000000205057824 */ /* 0x000fce00078e0216 */
[----:B------:R-:W-:Y:S05]  /*11030*/  WARPSYNC.COLLECTIVE R15, `(.L_x_373) ;  /* 0x000000000f087348 */ /* 0x000fea0003c00000 */
[----:B------:R0:W1:Y:S02]  /*11040*/  SHFL.IDX P6, R14, R13, R12, R11 ;  /* 0x0000000c0d0e7389 */ /* 0x00006400000c000b */
[----:B01----:R-:W-:Y:S01]  /*11050*/  ENDCOLLECTIVE ;  /* 0x000000000000791b */ /* 0x003fe20003800000 */
.L_x_373:
[----:B------:R-:W-:Y:S02]  /*11060*/  IMAD.MOV.U32 R13, RZ, RZ, R24 ;  /* 0x000000ffff0d7224 */ /* 0x000fe400078e0018 */
[----:B------:R-:W-:Y:S01]  /*11070*/  IMAD.MOV.U32 R12, RZ, RZ, 0x1 ;  /* 0x00000001ff0c7424 */ /* 0x000fe200078e00ff */
[----:B------:R-:W-:-:S07]  /*11080*/  MOV R2, R14 ;  /* 0x0000000e00027202 */ /* 0x000fce0000000f00 */
[----:B------:R-:W-:Y:S05]  /*11090*/  WARPSYNC.COLLECTIVE R15, `(.L_x_374) ;  /* 0x000000000f087348 */ /* 0x000fea0003c00000 */
[----:B------:R0:W1:Y:S02]  /*110a0*/  SHFL.IDX P6, R14, R13, R12, R11 ;  /* 0x0000000c0d0e7389 */ /* 0x00006400000c000b */
[----:B01----:R-:W-:Y:S01]  /*110b0*/  ENDCOLLECTIVE ;  /* 0x000000000000791b */ /* 0x003fe20003800000 */
.L_x_374:
[----:B------:R-:W-:-:S05]  /*110c0*/  IADD3 R2, P1, R2, R0, RZ ;  /* 0x0000000002027210 */ /* 0x000fca0007f3e0ff */
[----:B------:R-:W-:Y:S01]  /*110d0*/  IMAD.X R3, RZ, RZ, R3, P1 ;  /* 0x000000ffff037224 */ /* 0x000fe200008e0603 */
[----:B------:R-:W-:-:S04]  /*110e0*/  LOP3.LUT P1, RZ, R29, 0x1, RZ, 0xc0, !PT ;  /* 0x000000011dff7812 */ /* 0x000fc8000782c0ff */
[----:B------:R-:W-:Y:S01]  /*110f0*/  ISETP.LT.OR P2, PT, R6, 0x1, !P1 ;  /* 0x000000010600780c */ /* 0x000fe20004f41670 */
[----:B------:R-:W-:-:S12]  /*11100*/  IMAD.MOV.U32 R13, RZ, RZ, R18 ;  /* 0x000000ffff0d7224 */ /* 0x000fd800078e0012 */
[----:B------:R-:W-:Y:S01]  /*11110*/  @!PT LDS RZ, [RZ] ;  /* 0x00000000fffff984 */ /* 0x000fe20000000800 */
[----:B------:R-:W-:Y:S01]  /*11120*/  @!PT LDS RZ, [RZ] ;  /* 0x00000000fffff984 */ /* 0x000fe20000000800 */
[----:B------:R-:W-:Y:S01]  /*11130*/  @!PT LDS RZ, [RZ] ;  /* 0x00000000fffff984 */ /* 0x000fe20000000800 */
[----:B------:R-:W-:Y:S01]  /*11140*/  LDGSTS.E.BYPASS.LTC128B.128 [R5+0x400], desc[UR36][R2.64], !P2 ;  /* 0x0040000002057fae */ /* 0x000fe2000d101d64 */
[----:B------:R-:W-:-:S13]  /*11150*/  ISETP.LT.OR P2, PT, R6, 0x1, !P0 ;  /* 0x000000010600780c */ /* 0x000fda0004741670 */
[----:B------:R0:W-:Y:S02]  /*11160*/  LDGSTS.E.BYPASS.LTC128B.128 [R5+0x3400], desc[UR36][R2.64+0x80], !P2 ;  /* 0x0340008002057fae */ /* 0x0001e4000d101d64 */
[----:B0-----:R-:W-:-:S07]  /*11170*/  IMAD.MOV.U32 R3, RZ, RZ, R14 ;  /* 0x000000ffff037224 */ /* 0x001fce00078e000e */
[----:B------:R-:W-:Y:S05]  /*11180*/  WARPSYNC.COLLECTIVE R15, `(.L_x_375) ;  /* 0x000000000f087348 */ /* 0x000fea0003c00000 */
[----:B------:R0:W1:Y:S02]  /*11190*/  SHFL.IDX P6, R14, R13, R12, R11 ;  /* 0x0000000c0d0e7389 */ /* 0x00006400000c000b */
[----:B01----:R-:W-:Y:S01]  /*111a0*/  ENDCOLLECTIVE ;  /* 0x000000000000791b */ /* 0x003fe20003800000 */
.L_x_375:
[----:B------:R-:W-:Y:S01]  /*111b0*/  IMAD.MOV.U32 R13, RZ, RZ, R24 ;  /* 0x000000ffff0d7224 */ /* 0x000fe200078e0018 */
[----:B------:R-:W-:Y:S01]  /*111c0*/  MOV R12, 0x2 ;  /* 0x00000002000c7802 */ /* 0x000fe20000000f00 */
[----:B------:R-:W-:-:S07]  /*111d0*/  IMAD.MOV.U32 R2, RZ, RZ, R14 ;  /* 0x000000ffff027224 */ /* 0x000fce00078e000e */
[----:B------:R-:W-:Y:S05]  /*111e0*/  WARPSYNC.COLLECTIVE R15, `(.L_x_376) ;  /* 0x000000000f087348 */ /* 0x000fea0003c00000 */
[----:B------:R0:W1:Y:S02]  /*111f0*/  SHFL.IDX P6, R14, R13, R12, R11 ;  /* 0x0000000c0d0e7389 */ /* 0x00006400000c000b */
[----:B01----:R-:W-:Y:S01]  /*11200*/  ENDCOLLECTIVE ;  /* 0x000000000000791b */ /* 0x003fe20003800000 */
.L_x_376:
[----:B------:R-:W-:-:S05]  /*11210*/  IADD3 R2, P2, R2, R0, RZ ;  /* 0x0000000002027210 */ /* 0x000fca0007f5e0ff */
[----:B------:R-:W-:Y:S01]  /*11220*/  IMAD.X R3, RZ, RZ, R3, P2 ;  /* 0x000000ffff037224 */ /* 0x000fe200010e0603 */
        /* <DEDUP_REMOVED lines=12> */
.L_x_377:
[----:B------:R-:W-:Y:S02]  /*112f0*/  IMAD.MOV.U32 R13, RZ, RZ, R24 ;  /* 0x000000ffff0d7224 */ /* 0x000fe400078e0018 */
[----:B------:R-:W-:Y:S02]  /*11300*/  IMAD.MOV.U32 R12, RZ, RZ, 0x3 ;  /* 0x00000003ff0c7424 */ /* 0x000fe400078e00ff */
[----:B------:R-:W-:-:S07]  /*11310*/  IMAD.MOV.U32 R2, RZ, RZ, R14 ;  /* 0x000000ffff027224 */ /* 0x000fce00078e000e */
[----:B------:R-:W-:Y:S05]  /*11320*/  WARPSYNC.COLLECTIVE R15, `(.L_x_378) ;  /* 0x000000000f087348 */ /* 0x000fea0003c00000 */
[----:B------:R0:W1:Y:S02]  /*11330*/  SHFL.IDX P6, R14, R13, R12, R11 ;  /* 0x0000000c0d0e7389 */ /* 0x00006400000c000b */
[----:B01----:R-:W-:Y:S01]  /*11340*/  ENDCOLLECTIVE ;  /* 0x000000000000791b */ /* 0x003fe20003800000 */
.L_x_378:
        /* <DEDUP_REMOVED lines=14> */
.L_x_379:
[----:B------:R-:W-:Y:S02]  /*11430*/  IMAD.MOV.U32 R13, RZ, RZ, R24 ;  /* 0x000000ffff0d7224 */ /* 0x000fe400078e0018 */
[----:B------:R-:W-:Y:S02]  /*11440*/  IMAD.MOV.U32 R12, RZ, RZ, 0x4 ;  /* 0x00000004ff0c7424 */ /* 0x000fe400078e00ff */
[----:B------:R-:W-:-:S07]  /*11450*/  IMAD.MOV.U32 R2, RZ, RZ, R14 ;  /* 0x000000ffff027224 */ /* 0x000fce00078e000e */
[----:B------:R-:W-:Y:S05]  /*11460*/  WARPSYNC.COLLECTIVE R15, `(.L_x_380) ;  /* 0x000000000f087348 */ /* 0x000fea0003c00000 */
[----:B------:R0:W1:Y:S02]  /*11470*/  SHFL.IDX P6, R14, R13, R12, R11 ;  /* 0x0000000c0d0e7389 */ /* 0x00006400000c000b */
[----:B01----:R-:W-:Y:S01]  /*11480*/  ENDCOLLECTIVE ;  /* 0x000000000000791b */ /* 0x003fe20003800000 */
.L_x_380:
[----:B------:R-:W-:-:S04]  /*11490*/  IADD3 R2, P2, R2, R0, RZ ;  /* 0x0000000002027210 */ /* 0x000fc80007f5e0ff */
[----:B------:R-:W-:Y:S02]  /*114a0*/  IADD3.X R3, RZ, R3, RZ, P2, !PT ;  /* 0x00000003ff037210 */ /* 0x000fe400017fe4ff */
        /* <DEDUP_REMOVED lines=12> */
.L_x_381:
[----:B------:R-:W-:Y:S02]  /*11570*/  IMAD.MOV.U32 R13, RZ, RZ, R24 ;  /* 0x000000ffff0d7224 */ /* 0x000fe400078e0018 */
[----:B------:R-:W-:Y:S02]  /*11580*/  IMAD.MOV.U32 R12, RZ, RZ, 0x5 ;  /* 0x00000005ff0c7424 */ /* 0x000fe400078e00ff */
[----:B------:R-:W-:-:S07]  /*11590*/  IMAD.MOV.U32 R2, RZ, RZ, R14 ;  /* 0x000000ffff027224 */ /* 0x000fce00078e000e */
[----:B------:R-:W-:Y:S05]  /*115a0*/  WARPSYNC.COLLECTIVE R15, `(.L_x_382) ;  /* 0x000000000f087348 */ /* 0x000fea0003c00000 */
[----:B------:R0:W1:Y:S02]  /*115b0*/  SHFL.IDX P6, R14, R13, R12, R11 ;  /* 0x0000000c0d0e7389 */ /* 0x00006400000c000b */
[----:B01----:R-:W-:Y:S01]  /*115c0*/  ENDCOLLECTIVE ;  /* 0x000000000000791b */ /* 0x003fe20003800000 */
.L_x_382:
[----:B------:R-:W-:-:S05]  /*115d0*/  IADD3 R2, P2, R2, R0, RZ ;  /* 0x0000000002027210 */ /* 0x000fca0007f5e0ff */
        /* <DEDUP_REMOVED lines=12> */
.L_x_383:
[----:B------:R-:W-:Y:S01]  /*116a0*/  @!PT LDS RZ, [RZ] ;  /* 0x00000000fffff984 */ /* 0x000fe20000000800 */
[----:B------:R-:W-:Y:S01]  /*116b0*/  @!PT LDS RZ, [RZ] ;  /* 0x00000000fffff984 */ /* 0x000fe20000000800 */
[----:B------:R-:W-:Y:S01]  /*116c0*/  @!PT LDS RZ, [RZ] ;  /* 0x00000000fffff984 */ /* 0x000fe20000000800 */
[----:B------:R0:W-:Y:S01]  /*116d0*/  LDGSTS.E.BYPASS.LTC128B.128 [R5+0x5400], desc[UR36][R2.64+0x80], !P2 ;  /* 0x0540008002057fae */ /* 0x0001e2000d101d64 */
[----:B------:R-:W-:Y:S05]  /*116e0*/  BRA `(.L_x_384) ;  /* 0xffffffbc00fc7947 */ /* 0x000fea000383ffff */
.L_x_289:
[----:B0-----:R0:W1:Y:S02]  /*116f0*/  SYNCS.PHASECHK.TRANS64.TRYWAIT P0, [R0+URZ+0x2a860], R3 ;  /* 0x02a86003000075a7 */ /* 0x001064000800017f */
[----:B-1----:R-:W-:Y:S05]  /*11700*/  @!P0 NANOSLEEP.SYNCS 0x989680 ;  /* 0x009896800000895d */ /* 0x002fea0003900000 */
[----:B------:R-:W1:Y:S02]  /*11710*/  @!P0 SYNCS.PHASECHK.TRANS64 P0, [R0+URZ+0x2a860], R3 ;  /* 0x02a86003000085a7 */ /* 0x000e64000800007f */
[----:B-1----:R-:W-:Y:S05]  /*11720*/  @!P0 BRA `(.L_x_289) ;  /* 0xfffffffc00f08947 */ /* 0x002fea000383ffff */
[----:B------:R-:W-:Y:S05]  /*11730*/  BRA `(.L_x_385) ;  /* 0xffffffc4000c7947 */ /* 0x000fea000383ffff */
.L_x_290:
[----:B------:R-:W-:Y:S01]  /*11740*/  BSSY B0, `(.L_x_386) ;  /* 0x0000008000007945 */ /* 0x000fe20003800000 */
[----:B------:R-:W-:Y:S02]  /*11750*/  IMAD.MOV.U32 R13, RZ, RZ, R24 ;  /* 0x000000ffff0d7224 */ /* 0x000fe400078e0018 */
[----:B------:R-:W-:Y:S02]  /*11760*/  IMAD.MOV.U32 R12, RZ, RZ, RZ ;  /* 0x000000ffff0c7224 */ /* 0x000fe400078e00ff */
[----:B------:R-:W-:Y:S02]  /*11770*/  IMAD.MOV.U32 R11, RZ, RZ, 0x181f ;  /* 0x0000181fff0b7424 */ /* 0x000fe400078e00ff */
[----:B------:R-:W-:-:S07]  /*11780*/  IMAD.MOV.U32 R15, RZ, RZ, -0x1 ;  /* 0xffffffffff0f7424 */ /* 0x000fce00078e00ff */
[----:B0-2---:R-:W-:Y:S05]  /*11790*/  WARPSYNC.COLLECTIVE R15, `(.L_x_387) ;  /* 0x000000000f087348 */ /* 0x005fea0003c00000 */
[----:B--2---:R1:W2:Y:S02]  /*117a0*/  SHFL.IDX P6, R14, R13, R12, R11 ;  /* 0x0000000c0d0e7389 */ /* 0x0042a400000c000b */
[----:B012---:R-:W-:Y:S01]  /*117b0*/  ENDCOLLECTIVE ;  /* 0x000000000000791b */ /* 0x007fe20003800000 */
.L_x_387:
[----:B------:R-:W-:Y:S05]  /*117c0*/  BSYNC B0 ;  /* 0x0000000000007941 */ /* 0x000fea0003800000 */
.L_x_386:
[----:B------:R-:W0:Y:S01]  /*117d0*/  S2R R4, SR_TID.X ;  /* 0x0000000000047919 */ /* 0x000e220000002100 */
[----:B------:R-:W-:Y:S01]  /*117e0*/  IMAD.MOV.U32 R13, RZ, RZ, R18 ;  /* 0x000000ffff0d7224 */ /* 0x000fe200078e0012 */
[C---:B------:R-:W-:Y:S01]  /*117f0*/  LOP3.LUT R2, R29.reuse, 0x1, RZ, 0xc0, !PT ;  /* 0x000000011d027812 */ /* 0x040fe200078ec0ff */
[----:B------:R-:W-:Y:S01]  /*11800*/  IMAD.MOV.U32 R12, RZ, RZ, RZ ;  /* 0x000000ffff0c7224 */ /* 0x000fe200078e00ff */
[----:B------:R-:W-:Y:S01]  /*11810*/  LOP3.LUT P0, RZ, R29, 0x2, RZ, 0xc0, !PT ;  /* 0x000000021dff7812 */ /* 0x000fe2000780c0ff */
[----:B------:R-:W-:Y:S01]  /*11820*/  IMAD.MOV.U32 R11, RZ, RZ, 0x181f ;  /* 0x0000181fff0b7424 */ /* 0x000fe200078e00ff */
[----:B------:R-:W-:Y:S01]  /*11830*/  ISETP.NE.U32.AND P1, PT, R2, 0x1, PT ;  /* 0x000000010200780c */ /* 0x000fe20003f25070 */
[----:B------:R-:W-:Y:S01]  /*11840*/  IMAD.MOV.U32 R15, RZ, RZ, -0x1 ;  /* 0xffffffffff0f7424 */ /* 0x000fe200078e00ff */
[C---:B------:R-:W-:Y:S01]  /*11850*/  ISETP.LT.OR P4, PT, R6.reuse, 0x1, !P0 ;  /* 0x000000010600780c */ /* 0x040fe20004781670 */
[----:B------:R-:W-:Y:S01]  /*11860*/  IMAD.MOV.U32 R3, RZ, RZ, R14 ;  /* 0x000000ffff037224 */ /* 0x000fe200078e000e */
[----:B------:R-:W-:-:S13]  /*11870*/  ISETP.LT.OR P3, PT, R6, 0x1, P1 ;  /* 0x000000010600780c */ /* 0x000fda0000f61670 */
[----:B0-----:R-:W-:Y:S05]  /*11880*/  WARPSYNC.COLLECTIVE R15, `(.L_x_388) ;  /* 0x000000000f087348 */ /* 0x001fea0003c00000 */
[----:B------:R1:W2:Y:S02]  /*11890*/  SHFL.IDX P6, R14, R13, R12, R11 ;  /* 0x0000000c0d0e7389 */ /* 0x0002a400000c000b */
[----:B012---:R-:W-:Y:S01]  /*118a0*/  ENDCOLLECTIVE ;  /* 0x000000000000791b */ /* 0x007fe20003800000 */
.L_x_388:
[----:B------:R-:W-:Y:S02]  /*118b0*/  IMAD.MOV.U32 R13, RZ, RZ, R24 ;  /* 0x000000ffff0d7224 */ /* 0x000fe400078e0018 */
[----:B------:R-:W-:Y:S01]  /*118c0*/  IMAD.MOV.U32 R12, RZ, RZ, 0x1 ;  /* 0x00000001ff0c7424 */ /* 0x000fe200078e00ff */
[----:B------:R-:W-:-:S04]  /*118d0*/  SHF.L.U32 R4, R4, 0x3, RZ ;  /* 0x0000000304047819 */ /* 0x000fc800000006ff */
[----:B------:R-:W-:-:S05]  /*118e0*/  LOP3.LUT R4, R4, 0x38, RZ, 0xc0, !PT ;  /* 0x0000003804047812 */ /* 0x000fca00078ec0ff */
[----:B------:R-:W-:Y:S02]  /*118f0*/  IMAD.SHL.U32 R5, R4, 0x2, RZ ;  /* 0x0000000204057824 */ /* 0x000fe400078e00ff */
[----:B------:R-:W-:-:S03]  /*11900*/  IMAD R4, R7, 0x2, R22 ;  /* 0x0000000207047824 */ /* 0x000fc600078e0216 */
[----:B------:R-:W-:-:S13]  /*11910*/  IADD3 R2, P2, R14, R5, RZ ;  /* 0x000000050e027210 */ /* 0x000fda0007f5e0ff */
[----:B------:R-:W-:Y:S05]  /*11920*/  WARPSYNC.COLLECTIVE R15, `(.L_x_389) ;  /* 0x000000000f087348 */ /* 0x000fea0003c00000 */
[----:B------:R0:W1:Y:S02]  /*11930*/  SHFL.IDX P6, R14, R13, R12, R11 ;  /* 0x0000000c0d0e7389 */ /* 0x00006400000c000b */
[----:B01----:R-:W-:Y:S01]  /*11940*/  ENDCOLLECTIVE ;  /* 0x000000000000791b */ /* 0x003fe20003800000 */
.L_x_389:
[----:B------:R-:W-:-:S05]  /*11950*/  IMAD.X R3, RZ, RZ, R3, P2 ;  /* 0x000000ffff037224 */ /* 0x000fca00010e0603 */
[----:B------:R-:W-:Y:S01]  /*11960*/  @!PT LDS RZ, [RZ] ;  /* 0x00000000fffff984 */ /* 0x000fe20000000800 */
[----:B------:R-:W-:Y:S01]  /*11970*/  @!PT LDS RZ, [RZ] ;  /* 0x00000000fffff984 */ /* 0x000fe20000000800 */
[----:B------:R-:W-:Y:S01]  /*11980*/  @!PT LDS RZ, [RZ] ;  /* 0x00000000fffff984 */ /* 0x000fe20000000800 */
[----:B------:R0:W-:Y:S01]  /*11990*/  LDGSTS.E.BYPASS.LTC128B.128 [R4+0x400], desc[UR36][R2.64], !P3 ;  /* 0x0040000002047fae */ /* 0x0001e2000d901d64 */
[----:B------:R-:W-:-:S03]  /*119a0*/  ISETP.LT.OR P3, PT, R6, 0x11, P1 ;  /* 0x000000110600780c */ /* 0x000fc60000f61670 */
[----:B------:R0:W-:Y:S01]  /*119b0*/  LDGSTS.E.BYPASS.LTC128B.128 [R4+0x3400], desc[UR36][R2.64+0x80], !P4 ;  /* 0x0340008002047fae */ /* 0x0001e2000e101d64 */
[----:B------:R-:W-:Y:S01]  /*119c0*/  ISETP.LT.OR P4, PT, R6, 0x11, !P0 ;  /* 0x000000110600780c */ /* 0x000fe20004781670 */
[----:B------:R-:W-:Y:S02]  /*119d0*/  IMAD.MOV.U32 R13, RZ, RZ, R18 ;  /* 0x000000ffff0d7224 */ /* 0x000fe400078e0012 */
[----:B------:R-:W-:-:S10]  /*119e0*/  IMAD.MOV.U32 R8, RZ, RZ, R14 ;  /* 0x000000ffff087224 */ /* 0x000fd400078e000e */
[----:B0-----:R-:W-:Y:S05]  /*119f0*/  WARPSYNC.COLLECTIVE R15, `(.L_x_390) ;  /* 0x000000000f087348 */ /* 0x001fea0003c00000 */
[----:B------:R1:W2:Y:S02]  /*11a00*/  SHFL.IDX P6, R14, R13, R12, R11 ;  /* 0x0000000c0d0e7389 */ /* 0x0002a400000c000b */
[----:B012---:R-:W-:Y:S01]  /*11a10*/  ENDCOLLECTIVE ;  /* 0x000000000000791b */ /* 0x007fe20003800000 */
.L_x_390:
[----:B------:R-:W-:Y:S01]  /*11a20*/  IMAD.MOV.U32 R13, RZ, RZ, R24 ;  /* 0x000000ffff0d7224 */ /* 0x000fe200078e0018 */
[----:B------:R-:W-:Y:S02]  /*11a30*/  MOV R12, 0x2 ;  /* 0x00000002000c7802 */ /* 0x000fe40000000f00 */
[----:B------:R-:W-:-:S13]  /*11a40*/  IADD3 R2, P2, R14, R5, RZ ;  /* 0x000000050e027210 */ /* 0x000fda0007f5e0ff */
[----:B------:R-:W-:Y:S05]  /*11a50*/  WARPSYNC.COLLECTIVE R15, `(.L_x_391) ;  /* 0x000000000f087348 */ /* 0x000fea0003c00000 */
[----:B------:R0:W1:Y:S02]  /*11a60*/  SHFL.IDX P6, R14, R13, R12, R11 ;  /* 0x0000000c0d0e7389 */ /* 0x00006400000c000b */
[----:B01----:R-:W-:Y:S01]  /*11a70*/  ENDCOLLECTIVE ;  /* 0x000000000000791b */ /* 0x003fe20003800000 */
.L_x_391:
        /* <DEDUP_REMOVED lines=13> */
.L_x_392:
[----:B------:R-:W-:Y:S02]  /*11b50*/  IMAD.MOV.U32 R13, RZ, RZ, R24 ;  /* 0x000000ffff0d7224 */ /* 0x000fe400078e0018 */
[----:B------:R-:W-:Y:S02]  /*11b60*/  IMAD.MOV.U32 R12, RZ, RZ, 0x3 ;  /* 0x00000003ff0c7424 */ /* 0x000fe400078e00ff */
[----:B------:R-:W-:-:S07]  /*11b70*/  IMAD.MOV.U32 R10, RZ, RZ, R14 ;  /* 0x000000ffff0a7224 */ /* 0x000fce00078e000e */
[----:B------:R-:W-:Y:S05]  /*11b80*/  WARPSYNC.COLLECTIVE R15, `(.L_x_393) ;  /* 0x000000000f087348 */ /* 0x000fea0003c00000 */
[----:B------:R0:W1:Y:S02]  /*11b90*/  SHFL.IDX P6, R14, R13, R12, R11 ;  /* 0x0000000c0d0e7389 */ /* 0x00006400000c000b */
[----:B01----:R-:W-:Y:S01]  /*11ba0*/  ENDCOLLECTIVE ;  /* 0x000000000000791b */ /* 0x003fe20003800000 */
.L_x_393:
[----:B------:R-:W-:-:S05]  /*11bb0*/  IADD3 R2, P2, R10, R5, RZ ;  /* 0x000000050a027210 */ /* 0x000fca0007f5e0ff */
[----:B------:R-:W-:-:S05]  /*11bc0*/  IMAD.X R3, RZ, RZ, R7, P2 ;  /* 0x000000ffff037224 */ /* 0x000fca00010e0607 */
        /* <DEDUP_REMOVED lines=12> */
.L_x_394:
[----:B------:R-:W-:Y:S01]  /*11c90*/  MOV R13, R24 ;  /* 0x00000018000d7202 */ /* 0x000fe20000000f00 */
[----:B------:R-:W-:Y:S01]  /*11ca0*/  IMAD.MOV.U32 R12, RZ, RZ, 0x4 ;  /* 0x00000004ff0c7424 */ /* 0x000fe200078e00ff */
[----:B------:R-:W-:-:S13]  /*11cb0*/  IADD3 R2, P2, R14, R5, RZ ;  /* 0x000000050e027210 */ /* 0x000fda0007f5e0ff */
[----:B------:R-:W-:Y:S05]  /*11cc0*/  WARPSYNC.COLLECTIVE R15, `(.L_x_395) ;  /* 0x000000000f087348 */ /* 0x000fea0003c00000 */
[----:B------:R0:W1:Y:S02]  /*11cd0*/  SHFL.IDX P6, R14, R13, R12, R11 ;  /* 0x0000000c0d0e7389 */ /* 0x00006400000c000b */
[----:B01----:R-:W-:Y:S01]  /*11ce0*/  ENDCOLLECTIVE ;  /* 0x000000000000791b */ /* 0x003fe20003800000 */
.L_x_395:
        /* <DEDUP_REMOVED lines=13> */
.L_x_396:
[----:B------:R-:W-:Y:S02]  /*11dc0*/  IMAD.MOV.U32 R13, RZ, RZ, R24 ;  /* 0x000000ffff0d7224 */ /* 0x000fe400078e0018 */
[----:B------:R-:W-:Y:S02]  /*11dd0*/  IMAD.MOV.U32 R12, RZ, RZ, 0x5 ;  /* 0x00000005ff0c7424 */ /* 0x000fe400078e00ff */
[----:B------:R-:W-:-:S07]  /*11de0*/  IMAD.MOV.U32 R10, RZ, RZ, R14 ;  /* 0x000000ffff0a7224 */ /* 0x000fce00078e000e */
[----:B------:R-:W-:Y:S05]  /*11df0*/  WARPSYNC.COLLECTIVE R15, `(.L_x_397) ;  /* 0x000000000f087348 */ /* 0x000fea0003c00000 */
[----:B------:R0:W1:Y:S02]  /*11e00*/  SHFL.IDX P6, R14, R13, R12, R11 ;  /* 0x0000000c0d0e7389 */ /* 0x00006400000c000b */
[----:B01----:R-:W-:Y:S01]  /*11e10*/  ENDCOLLECTIVE ;  /* 0x000000000000791b */ /* 0x003fe20003800000 */
.L_x_397:
[----:B------:R-:W-:-:S05]  /*11e20*/  IADD3 R2, P2, R10, R5, RZ ;  /* 0x000000050a027210 */ /* 0x000fca0007f5e0ff */
[----:B------:R-:W-:-:S05]  /*11e30*/  IMAD.X R3, RZ, RZ, R7, P2 ;  /* 0x000000ffff037224 */ /* 0x000fca00010e0607 */
[----:B------:R-:W-:Y:S01]  /*11e40*/  @!PT LDS RZ, [RZ] ;  /* 0x00000000fffff984 */ /* 0x000fe20000000800 */
[----:B------:R-:W-:Y:S01]  /*11e50*/  @!PT LDS RZ, [RZ] ;  /* 0x00000000fffff984 */ /* 0x000fe20000000800 */
[----:B------:R-:W-:Y:S01]  /*11e60*/  @!PT LDS RZ, [RZ] ;  /* 0x00000000fffff984 */ /* 0x000fe20000000800 */
[----:B------:R0:W-:Y:S01]  /*11e70*/  LDGSTS.E.BYPASS.LTC128B.128 [R4+0x2400], desc[UR36][R2.64], !P3 ;  /* 0x0240000002047fae */ /* 0x0001e2000d901d64 */
[----:B------:R-:W-:-:S03]  /*11e80*/  IMAD.MOV.U32 R13, RZ, RZ, R18 ;  /* 0x000000ffff0d7224 */ /* 0x000fc600078e0012 */
[----:B------:R0:W-:Y:S01]  /*11e90*/  LDGSTS.E.BYPASS.LTC128B.128 [R4+0x5400], desc[UR36][R2.64+0x80], !P4 ;  /* 0x0540008002047fae */ /* 0x0001e2000e101d64 */
[----:B------:R-:W-:-:S07]  /*11ea0*/  IMAD.MOV.U32 R24, RZ, RZ, R14 ;  /* 0x000000ffff187224 */ /* 0x000fce00078e000e */
[----:B0-----:R-:W-:Y:S05]  /*11eb0*/  WARPSYNC.COLLECTIVE R15, `(.L_x_398) ;  /* 0x000000000f087348 */ /* 0x001fea0003c00000 */
[----:B------:R1:W2:Y:S02]  /*11ec0*/  SHFL.IDX P6, R14, R13, R12, R11 ;  /* 0x0000000c0d0e7389 */ /* 0x0002a400000c000b */
[----:B012---:R-:W-:Y:S01]  /*11ed0*/  ENDCOLLECTIVE ;  /* 0x000000000000791b */ /* 0x007fe20003800000 */
.L_x_398:
[----:B------:R-:W-:Y:S05]  /*11ee0*/  BRA `(.L_x_399) ;  /* 0xffffffc000087947 */ /* 0x000fea000383ffff */
.L_x_295:
[----:B------:R-:W-:Y:S01]  /*11ef0*/  BSSY B0, `(.L_x_400) ;  /* 0x0000008000007945 */ /* 0x000fe20003800000 */
[----:B------:R-:W-:Y:S01]  /*11f00*/  MOV R13, R16 ;  /* 0x00000010000d7202 */ /* 0x000fe20000000f00 */
[----:B------:R-:W-:Y:S02]  /*11f10*/  IMAD.MOV.U32 R12, RZ, RZ, RZ ;  /* 0x000000ffff0c7224 */ /* 0x000fe400078e00ff */
[----:B------:R-:W-:Y:S02]  /*11f20*/  IMAD.MOV.U32 R11, RZ, RZ, 0x1f ;  /* 0x0000001fff0b7424 */ /* 0x000fe400078e00ff */
[----:B------:R-:W-:-:S07]  /*11f30*/  IMAD.MOV.U32 R15, RZ, RZ, -0x1 ;  /* 0xffffffffff0f7424 */ /* 0x000fce00078e00ff */
[----:B------:R-:W-:Y:S05]  /*11f40*/  WARPSYNC.COLLECTIVE R15, `(.L_x_401) ;  /* 0x000000000f087348 */ /* 0x000fea0003c00000 */
[----:B------:R0:W1:Y:S02]  /*11f50*/  SHFL.IDX P6, R14, R13, R12, R11 ;  /* 0x0000000c0d0e7389 */ /* 0x00006400000c000b */
[----:B01----:R-:W-:Y:S01]  /*11f60*/  ENDCOLLECTIVE ;  /* 0x000000000000791b */ /* 0x003fe20003800000 */
.L_x_401:
[----:B------:R-:W-:Y:S05]  /*11f70*/  BSYNC B0 ;  /* 0x0000000000007941 */ /* 0x000fea0003800000 */
.L_x_400:
[----:B------:R-:W-:Y:S01]  /*11f80*/  IMAD.MOV.U32 R13, RZ, RZ, R16 ;  /* 0x000000ffff0d7224 */ /* 0x000fe200078e0010 */
[----:B------:R-:W-:Y:S01]  /*11f90*/  IADD3 R7, R19, R9, RZ ;  /* 0x0000000913077210 */ /* 0x000fe20007ffe0ff */
[----:B------:R-:W-:Y:S02]  /*11fa0*/  IMAD.MOV.U32 R12, RZ, RZ, 0x1 ;  /* 0x00000001ff0c7424 */ /* 0x000fe400078e00ff */
[----:B------:R-:W-:Y:S02]  /*11fb0*/  IMAD.MOV.U32 R11, RZ, RZ, 0x1f ;  /* 0x0000001fff0b7424 */ /* 0x000fe400078e00ff */
[----:B------:R-:W-:Y:S02]  /*11fc0*/  IMAD.MOV.U32 R15, RZ, RZ, -0x1 ;  /* 0xffffffffff0f7424 */ /* 0x000fe400078e00ff */
[----:B------:R-:W-:-:S07]  /*11fd0*/  IMAD.MOV.U32 R0, RZ, RZ, R14 ;  /* 0x000000ffff007224 */ /* 0x000fce00078e000e */
[----:B------:R-:W-:Y:S05]  /*11fe0*/  WARPSYNC.COLLECTIVE R15, `(.L_x_402) ;  /* 0x000000000f087348 */ /* 0x000fea0003c00000 */
[----:B------:R0:W1:Y:S02]  /*11ff0*/  SHFL.IDX P6, R14, R13, R12, R11 ;  /* 0x0000000c0d0e7389 */ /* 0x00006400000c000b */
[----:B01----:R-:W-:Y:S01]  /*12000*/  ENDCOLLECTIVE ;  /* 0x000000000000791b */ /* 0x003fe20003800000 */
.L_x_402:
[----:B------:R-:W-:Y:S02]  /*12010*/  ULDC UR4, c[0x0][0xc3c] ;  /* 0x00030f0000047ab9 */ /* 0x000fe40000000800 */
[----:B------:R-:W-:-:S13]  /*12020*/  ISETP.GE.OR P1, PT, R7, UR4, !P0 ;  /* 0x0000000407007c0c */ /* 0x000fda000c726670 */
[----:B------:R-:W0:Y:S08]  /*12030*/  @!P1 LDC.64 R4, c[0x0][0xc80] ;  /* 0x00032000ff049b82 */ /* 0x000e300000000a00 */
[----:B------:R-:W1:Y:S01]  /*12040*/  @!P1 LDC.64 R2, c[0x0][0xc78] ;  /* 0x00031e00ff029b82 */ /* 0x000e620000000a00 */
[----:B------:R-:W-:Y:S01]  /*12050*/  CS2R R10, SRZ ;  /* 0x00000000000a7805 */ /* 0x000fe2000001ff00 */
[----:B------:R-:W-:-:S02]  /*12060*/  IMAD.MOV.U32 R8, RZ, RZ, R14 ;  /* 0x000000ffff087224 */ /* 0x000fc400078e000e */
[----:B0-----:R-:W-:-:S06]  /*12070*/  @!P1 IMAD.WIDE R4, R7, 0x4, R4 ;  /* 0x0000000407049825 */ /* 0x001fcc00078e0204 */
[----:B------:R-:W2:Y:S01]  /*12080*/  @!P1 LDG.E R4, desc[UR36][R4.64] ;  /* 0x0000002404049981 */ /* 0x000ea2000c1e1900 */
[----:B-1----:R-:W-:-:S06]  /*12090*/  @!P1 IMAD.WIDE R2, R7, 0x4, R2 ;  /* 0x0000000407029825 */ /* 0x002fcc00078e0202 */
[----:B------:R-:W3:Y:S01]  /*120a0*/  @!P1 LDG.E R2, desc[UR36][R2.64] ;  /* 0x0000002402029981 */ /* 0x000ee2000c1e1900 */
[----:B------:R-:W-:Y:S01]  /*120b0*/  IMAD.MOV.U32 R7, RZ, RZ, RZ ;  /* 0x000000ffff077224 */ /* 0x000fe200078e00ff */
[C---:B------:R-:W-:Y:S02]  /*120c0*/  ISETP.GE.U32.AND P2, PT, R9.reuse, 0x2, PT ;  /* 0x000000020900780c */ /* 0x040fe40003f46070 */
[C---:B------:R-:W-:Y:S02]  /*120d0*/  ISETP.GE.U32.AND P3, PT, R9.reuse, 0x4, PT ;  /* 0x000000040900780c */ /* 0x040fe40003f66070 */
[C---:B------:R-:W-:Y:S02]  /*120e0*/  ISETP.GE.U32.AND P4, PT, R9.reuse, 0x8, PT ;  /* 0x000000080900780c */ /* 0x040fe40003f86070 */
[C---:B------:R-:W-:Y:S01]  /*120f0*/  ISETP.GE.U32.AND P5, PT, R9.reuse, 0x10, PT ;  /* 0x000000100900780c */ /* 0x040fe20003fa6070 */
[----:B--2---:R-:W-:Y:S02]  /*12100*/  @!P1 IMAD.MOV.U32 R7, RZ, RZ, R4 ;  /* 0x000000ffff079224 */ /* 0x004fe400078e0004 */
[----:B---3--:R-:W-:Y:S01]  /*12110*/  @!P1 IMAD.MOV.U32 R10, RZ, RZ, R2 ;  /* 0x000000ffff0a9224 */ /* 0x008fe200078e0002 */
[----:B------:R-:W-:-:S03]  /*12120*/  ISETP.NE.AND P1, PT, R9, RZ, PT ;  /* 0x000000ff0900720c */ /* 0x000fc60003f25270 */
[----:B------:R-:W-:-:S10]  /*12130*/  IMAD R13, R10, R7, RZ ;  /* 0x000000070a0d7224 */ /* 0x000fd400078e02ff */
[----:B------:R-:W-:Y:S05]  /*12140*/  WARPSYNC.COLLECTIVE R15, `(.L_x_403) ;  /* 0x000000000f087348 */ /* 0x000fea0003c00000 */
[----:B------:R0:W1:Y:S02]  /*12150*/  SHFL.UP P6, R14, R13, R12, R11 ;  /* 0x0400000c0d0e7389 */ /* 0x00006400000c000b */
[----:B01----:R-:W-:Y:S01]  /*12160*/  ENDCOLLECTIVE ;  /* 0x000000000000791b */ /* 0x003fe20003800000 */
.L_x_403:
[----:B------:R-:W-:Y:S01]  /*12170*/  IMAD.MOV.U32 R12, RZ, RZ, 0x2 ;  /* 0x00000002ff0c7424 */ /* 0x000fe200078e00ff */
[----:B------:R-:W-:-:S05]  /*12180*/  SEL R6, R14, RZ, P1 ;  /* 0x000000ff0e067207 */ /* 0x000fca0000800000 */
[----:B------:R-:W-:-:S04]  /*12190*/  IMAD.IADD R6, R13, 0x1, R6 ;  /* 0x000000010d067824 */ /* 0x000fc800078e0206 */
[----:B------:R-:W-:-:S07]  /*121a0*/  IMAD.MOV.U32 R13, RZ, RZ, R6 ;  /* 0x000000ffff0d7224 */ /* 0x000fce00078e0006 */
[----:B------:R-:W-:Y:S05]  /*121b0*/  WARPSYNC.COLLECTIVE R15, `(.L_x_404) ;  /* 0x000000000f087348 */ /* 0x000fea0003c00000 */
[----:B------:R0:W1:Y:S02]  /*121c0*/  SHFL.UP P6, R14, R13, R12, R11 ;  /* 0x0400000c0d0e7389 */ /* 0x00006400000c000b */
[----:B01----:R-:W-:Y:S01]  /*121d0*/  ENDCOLLECTIVE ;  /* 0x000000000000791b */ /* 0x003fe20003800000 */
.L_x_404:
[----:B------:R-:W-:Y:S01]  /*121e0*/  IMAD.MOV.U32 R12, RZ, RZ, 0x4 ;  /* 0x00000004ff0c7424 */ /* 0x000fe200078e00ff */
[----:B------:R-:W-:-:S05]  /*121f0*/  SEL R3, R14, RZ, P2 ;  /* 0x000000ff0e037207 */ /* 0x000fca0001000000 */
[----:B------:R-:W-:Y:S01]  /*12200*/  IMAD.IADD R2, R6, 0x1, R3 ;  /* 0x0000000106027824 */ /* 0x000fe200078e0203 */
[----:B------:R-:W-:-:S03]  /*12210*/  MOV R6, RZ ;  /* 0x000000ff00067202 */ /* 0x000fc60000000f00 */
[----:B------:R-:W-:-:S07]  /*12220*/  IMAD.MOV.U32 R13, RZ, RZ, R2 ;  /* 0x000000ffff0d7224 */ /* 0x000fce00078e0002 */
[----:B------:R-:W-:Y:S05]  /*12230*/  WARPSYNC.COLLECTIVE R15, `(.L_x_405) ;  /* 0x000000000f087348 */ /* 0x000fea0003c00000 */
[----:B------:R0:W1:Y:S02]  /*12240*/  SHFL.UP P6, R14, R13, R12, R11 ;  /* 0x0400000c0d0e7389 */ /* 0x00006400000c000b */
[----:B01----:R-:W-:Y:S01]  /*12250*/  ENDCOLLECTIVE ;  /* 0x000000000000791b */ /* 0x003fe20003800000 */
.L_x_405:
[----:B------:R-:W-:Y:S01]  /*12260*/  IMAD.MOV.U32 R12, RZ, RZ, 0x8 ;  /* 0x00000008ff0c7424 */ /* 0x000fe200078e00ff */
[----:B------:R-:W-:-:S04]  /*12270*/  SEL R3, R14, RZ, P3 ;  /* 0x000000ff0e037207 */ /* 0x000fc80001800000 */
[----:B------:R-:W-:-:S05]  /*12280*/  IADD3 R3, R2, R3, RZ ;  /* 0x0000000302037210 */ /* 0x000fca0007ffe0ff */
[----:B------:R-:W-:-:S07]  /*12290*/  IMAD.MOV.U32 R13, RZ, RZ, R3 ;  /* 0x000000ffff0d7224 */ /* 0x000fce00078e0003 */
[----:B------:R-:W-:Y:S05]  /*122a0*/  WARPSYNC.COLLECTIVE R15, `(.L_x_406) ;  /* 0x000000000f087348 */ /* 0x000fea0003c00000 */
[----:B------:R0:W1:Y:S02]  /*122b0*/  SHFL.UP P6, R14, R13, R12, R11 ;  /* 0x0400000c0d0e7389 */ /* 0x00006400000c000b */
[----:B01----:R-:W-:Y:S01]  /*122c0*/  ENDCOLLECTIVE ;  /* 0x000000000000791b */ /* 0x003fe20003800000 */
.L_x_406:
[----:B------:R-:W-:Y:S01]  /*122d0*/  IMAD.MOV.U32 R12, RZ, RZ, 0x10 ;  /* 0x00000010ff0c7424 */ /* 0x000fe200078e00ff */
[----:B------:R-:W-:-:S05]  /*122e0*/  SEL R4, R14, RZ, P4 ;  /* 0x000000ff0e047207 */ /* 0x000fca0002000000 */
[----:B------:R-:W-:-:S04]  /*122f0*/  IMAD.IADD R4, R3, 0x1, R4 ;  /* 0x0000000103047824 */ /* 0x000fc800078e0204 */
[----:B------:R-:W-:-:S07]  /*12300*/  IMAD.MOV.U32 R13, RZ, RZ, R4 ;  /* 0x000000ffff0d7224 */ /* 0x000fce00078e0004 */
[----:B------:R-:W-:Y:S05]  /*12310*/  WARPSYNC.COLLECTIVE R15, `(.L_x_407) ;  /* 0x000000000f087348 */ /* 0x000fea0003c00000 */
[----:B------:R0:W1:Y:S02]  /*12320*/  SHFL.UP P6, R14, R13, R12, R11 ;  /* 0x0400000c0d0e7389 */ /* 0x00006400000c000b */
[----:B01----:R-:W-:Y:S01]  /*12330*/  ENDCOLLECTIVE ;  /* 0x000000000000791b */ /* 0x003fe20003800000 */
.L_x_407:
[----:B------:R-:W-:Y:S02]  /*12340*/  IMAD.MOV.U32 R12, RZ, RZ, 0x1f ;  /* 0x0000001fff0c7424 */ /* 0x000fe400078e00ff */
[----:B------:R-:W-:Y:S01]  /*12350*/  IMAD.MOV.U32 R11, RZ, RZ, 0x1f ;  /* 0x0000001fff0b7424 */ /* 0x000fe200078e00ff */
[----:B------:R-:W-:-:S05]  /*12360*/  SEL R3, R14, RZ, P5 ;  /* 0x000000ff0e037207 */ /* 0x000fca0002800000 */
[----:B------:R-:W-:-:S04]  /*12370*/  IMAD.IADD R2, R4, 0x1, R3 ;  /* 0x0000000104027824 */ /* 0x000fc800078e0203 */
[----:B------:R-:W-:-:S07]  /*12380*/  IMAD.MOV.U32 R13, RZ, RZ, R2 ;  /* 0x000000ffff0d7224 */ /* 0x000fce00078e0002 */
[----:B------:R-:W-:Y:S05]  /*12390*/  WARPSYNC.COLLECTIVE R15, `(.L_x_408) ;  /* 0x000000000f087348 */ /* 0x000fea0003c00000 */
[----:B------:R0:W1:Y:S02]  /*123a0*/  SHFL.IDX P6, R14, R13, R12, R11 ;  /* 0x0000000c0d0e7389 */ /* 0x00006400000c000b */
[----:B01----:R-:W-:Y:S01]  /*123b0*/  ENDCOLLECTIVE ;  /* 0x000000000000791b */ /* 0x003fe20003800000 */
.L_x_408:
[----:B------:R-:W-:Y:S05]  /*123c0*/  BRA `(.L_x_409) ;  /* 0xffffffc000187947 */ /* 0x000fea000383ffff */
.L_x_298:
[----:B------:R-:W-:Y:S01]  /*123d0*/  BSSY B0, `(.L_x_410) ;  /* 0x0000007000007945 */ /* 0x000fe20003800000 */
[----:B------:R-:W-:Y:S02]  /*123e0*/  IMAD.MOV.U32 R12, RZ, RZ, 0x1 ;  /* 0x00000001ff0c7424 */ /* 0x000fe400078e00ff */
[----:B------:R-:W-:Y:S02]  /*123f0*/  IMAD.MOV.U32 R11, RZ, RZ, RZ ;  /* 0x000000ffff0b7224 */ /* 0x000fe400078e00ff */
[----:B------:R-:W-:-:S07]  /*12400*/  IMAD.MOV.U32 R15, RZ, RZ, -0x1 ;  /* 0xffffffffff0f7424 */ /* 0x000fce00078e00ff */
[----:B------:R-:W-:Y:S05]  /*12410*/  WARPSYNC.COLLECTIVE R15, `(.L_x_411) ;  /* 0x000000000f087348 */ /* 0x000fea0003c00000 */
[----:B------:R0:W1:Y:S02]  /*12420*/  SHFL.UP P6, R14, R13, R12, R11 ;  /* 0x0400000c0d0e7389 */ /* 0x00006400000c000b */
[----:B01----:R-:W-:Y:S01]  /*12430*/  ENDCOLLECTIVE ;  /* 0x000000000000791b */ /* 0x003fe20003800000 */
.L_x_411:
[----:B------:R-:W-:Y:S05]  /*12440*/  BSYNC B0 ;  /* 0x0000000000007941 */ /* 0x000fea0003800000 */
.L_x_410:
[----:B------:R-:W-:Y:S01]  /*12450*/  SEL R14, R14, RZ, P1 ;  /* 0x000000ff0e0e7207 */ /* 0x000fe20000800000 */
[----:B------:R-:W-:Y:S02]  /*12460*/  IMAD.MOV.U32 R12, RZ, RZ, 0x2 ;  /* 0x00000002ff0c7424 */ /* 0x000fe400078e00ff */
[----:B------:R-:W-:Y:S02]  /*12470*/  IMAD.MOV.U32 R11, RZ, RZ, RZ ;  /* 0x000000ffff0b7224 */ /* 0x000fe400078e00ff */
[----:B------:R-:W-:Y:S02]  /*12480*/  IMAD.IADD R13, R13, 0x1, R14 ;  /* 0x000000010d0d7824 */ /* 0x000fe400078e020e */
[----:B------:R-:W-:-:S07]  /*12490*/  IMAD.MOV.U32 R15, RZ, RZ, -0x1 ;  /* 0xffffffffff0f7424 */ /* 0x000fce00078e00ff */
[----:B------:R-:W-:Y:S05]  /*124a0*/  WARPSYNC.COLLECTIVE R15, `(.L_x_412) ;  /* 0x000000000f087348 */ /* 0x000fea0003c00000 */
[----:B------:R0:W1:Y:S02]  /*124b0*/  SHFL.UP P6, R14, R13, R12, R11 ;  /* 0x0400000c0d0e7389 */ /* 0x00006400000c000b */
[----:B01----:R-:W-:Y:S01]  /*124c0*/  ENDCOLLECTIVE ;  /* 0x000000000000791b */ /* 0x003fe20003800000 */
.L_x_412:
[----:B------:R-:W-:Y:S02]  /*124d0*/  MOV R12, 0x4 ;  /* 0x00000004000c7802 */ /* 0x000fe40000000f00 */
[----:B------:R-:W-:-:S05]  /*124e0*/  SEL R2, R14, RZ, P2 ;  /* 0x000000ff0e027207 */ /* 0x000fca0001000000 */
[----:B------:R-:W-:-:S04]  /*124f0*/  IMAD.IADD R2, R13, 0x1, R2 ;  /* 0x000000010d027824 */ /* 0x000fc800078e0202 */
[----:B------:R-:W-:-:S07]  /*12500*/  IMAD.MOV.U32 R13, RZ, RZ, R2 ;  /* 0x000000ffff0d7224 */ /* 0x000fce00078e0002 */
[----:B------:R-:W-:Y:S05]  /*12510*/  WARPSYNC.COLLECTIVE R15, `(.L_x_413) ;  /* 0x000000000f087348 */ /* 0x000fea0003c00000 */
[----:B------:R0:W1:Y:S02]  /*12520*/  SHFL.UP P6, R14, R13, R12, R11 ;  /* 0x0400000c0d0e7389 */ /* 0x00006400000c000b */
[----:B01----:R-:W-:Y:S01]  /*12530*/  ENDCOLLECTIVE ;  /* 0x000000000000791b */ /* 0x003fe20003800000 */
.L_x_413:
[----:B------:R-:W-:Y:S01]  /*12540*/  IMAD.MOV.U32 R12, RZ, RZ, 0x8 ;  /* 0x00000008ff0c7424 */ /* 0x000fe200078e00ff */
[----:B------:R-:W-:-:S05]  /*12550*/  SEL R3, R14, RZ, P3 ;  /* 0x000000ff0e037207 */ /* 0x000fca0001800000 */
[----:B------:R-:W-:-:S04]  /*12560*/  IMAD.IADD R3, R2, 0x1, R3 ;  /* 0x0000000102037824 */ /* 0x000fc800078e0203 */
[----:B------:R-:W-:-:S07]  /*12570*/  IMAD.MOV.U32 R13, RZ, RZ, R3 ;  /* 0x000000ffff0d7224 */ /* 0x000fce00078e0003 */
[----:B------:R-:W-:Y:S05]  /*12580*/  WARPSYNC.COLLECTIVE R15, `(.L_x_414) ;  /* 0x000000000f087348 */ /* 0x000fea0003c00000 */
[----:B------:R0:W1:Y:S02]  /*12590*/  SHFL.UP P6, R14, R13, R12, R11 ;  /* 0x0400000c0d0e7389 */ /* 0x00006400000c000b */
[----:B01----:R-:W-:Y:S01]  /*125a0*/  ENDCOLLECTIVE ;  /* 0x000000000000791b */ /* 0x003fe20003800000 */
.L_x_414:
[----:B------:R-:W-:Y:S01]  /*125b0*/  IMAD.MOV.U32 R12, RZ, RZ, 0x10 ;  /* 0x00000010ff0c7424 */ /* 0x000fe200078e00ff */
[----:B------:R-:W-:-:S05]  /*125c0*/  SEL R4, R14, RZ, P4 ;  /* 0x000000ff0e047207 */ /* 0x000fca0002000000 */
[----:B------:R-:W-:-:S04]  /*125d0*/  IMAD.IADD R4, R3, 0x1, R4 ;  /* 0x0000000103047824 */ /* 0x000fc800078e0204 */
[----:B------:R-:W-:-:S07]  /*125e0*/  IMAD.MOV.U32 R13, RZ, RZ, R4 ;  /* 0x000000ffff0d7224 */ /* 0x000fce00078e0004 */
[----:B------:R-:W-:Y:S05]  /*125f0*/  WARPSYNC.COLLECTIVE R15, `(.L_x_415) ;  /* 0x000000000f087348 */ /* 0x000fea0003c00000 */
[----:B------:R0:W1:Y:S02]  /*12600*/  SHFL.UP P6, R14, R13, R12, R11 ;  /* 0x0400000c0d0e7389 */ /* 0x00006400000c000b */
[----:B01----:R-:W-:Y:S01]  /*12610*/  ENDCOLLECTIVE ;  /* 0x000000000000791b */ /* 0x003fe20003800000 */
.L_x_415:
[----:B------:R-:W-:Y:S01]  /*12620*/  IMAD.MOV.U32 R12, RZ, RZ, 0x1f ;  /* 0x0000001fff0c7424 */ /* 0x000fe200078e00ff */
[----:B------:R-:W-:Y:S02]  /*12630*/  MOV R11, 0x1f ;  /* 0x0000001f000b7802 */ /* 0x000fe40000000f00 */
[----:B------:R-:W-:-:S05]  /*12640*/  SEL R3, R14, RZ, P5 ;  /* 0x000000ff0e037207 */ /* 0x000fca0002800000 */
[----:B------:R-:W-:-:S04]  /*12650*/  IMAD.IADD R2, R4, 0x1, R3 ;  /* 0x0000000104027824 */ /* 0x000fc800078e0203 */
[----:B------:R-:W-:-:S07]  /*12660*/  IMAD.MOV.U32 R13, RZ, RZ, R2 ;  /* 0x000000ffff0d7224 */ /* 0x000fce00078e0002 */
[----:B------:R-:W-:Y:S05]  /*12670*/  WARPSYNC.COLLECTIVE R15, `(.L_x_416) ;  /* 0x000000000f087348 */ /* 0x000fea0003c00000 */
[----:B------:R0:W1:Y:S02]  /*12680*/  SHFL.IDX P6, R14, R13, R12, R11 ;  /* 0x0000000c0d0e7389 */ /* 0x00006400000c000b */
[----:B01----:R-:W-:Y:S01]  /*12690*/  ENDCOLLECTIVE ;  /* 0x000000000000791b */ /* 0x003fe20003800000 */
.L_x_416:
[----:B------:R-:W-:Y:S05]  /*126a0*/  BRA `(.L_x_417) ;  /* 0xffffffc000047947 */ /* 0x000fea000383ffff */
.L_x_300:
[----:B------:R-:W-:Y:S01]  /*126b0*/  BSSY B0, `(.L_x_418) ;  /* 0x0000006000007945 */ /* 0x000fe20003800000 */
[----:B------:R-:W-:Y:S01]  /*126c0*/  PLOP3.LUT P6, PT, P6, PT, PT, 0x8, 0x0 ;  /* 0x000000000000781c */ /* 0x000fe200037ce170 */
[----:B------:R-:W-:-:S12]  /*126d0*/  IMAD.MOV.U32 R15, RZ, RZ, -0x1 ;  /* 0xffffffffff0f7424 */ /* 0x000fd800078e00ff */
[----:B0-----:R-:W-:Y:S05]  /*126e0*/  WARPSYNC.COLLECTIVE R15, `(.L_x_419) ;  /* 0x000000000f087348 */ /* 0x001fea0003c00000 */
[----:B------:R-:W-:Y:S01]  /*126f0*/  VOTE.ANY R14, PT, P6 ;  /* 0x00000000000e7806 */ /* 0x000fe200030e0100 */
[----:B0-----:R-:W-:Y:S06]  /*12700*/  ENDCOLLECTIVE ;  /* 0x000000000000791b */ /* 0x001fec0003800000 */
.L_x_419:
[----:B------:R-:W-:Y:S05]  /*12710*/  BSYNC B0 ;  /* 0x0000000000007941 */ /* 0x000fea0003800000 */
.L_x_418:
[----:B------:R-:W-:Y:S02]  /*12720*/  IMAD.MOV.U32 R3, RZ, RZ, R14 ;  /* 0x000000ffff037224 */ /* 0x000fe400078e000e */
[----:B------:R-:W-:Y:S02]  /*12730*/  IMAD.MOV.U32 R13, RZ, RZ, R7 ;  /* 0x000000ffff0d7224 */ /* 0x000fe400078e0007 */
[----:B------:R-:W0:Y:S01]  /*12740*/  POPC R4, R3 ;  /* 0x0000000300047309 */ /* 0x000e220000000000 */
[----:B------:R-:W-:Y:S02]  /*12750*/  IMAD.MOV.U32 R11, RZ, RZ, 0x1f ;  /* 0x0000001fff0b7424 */ /* 0x000fe400078e00ff */
[----:B------:R-:W-:Y:S02]  /*12760*/  IMAD.MOV.U32 R15, RZ, RZ, -0x1 ;  /* 0xffffffffff0f7424 */ /* 0x000fe400078e00ff */
[----:B0-----:R-:W-:-:S07]  /*12770*/  IMAD.MOV.U32 R12, RZ, RZ, R4 ;  /* 0x000000ffff0c7224 */ /* 0x001fce00078e0004 */
[----:B------:R-:W-:Y:S05]  /*12780*/  WARPSYNC.COLLECTIVE R15, `(.L_x_420) ;  /* 0x000000000f087348 */ /* 0x000fea0003c00000 */
[----:B------:R0:W1:Y:S02]  /*12790*/  SHFL.IDX P6, R14, R13, R12, R11 ;  /* 0x0000000c0d0e7389 */ /* 0x00006400000c000b */
[----:B01----:R-:W-:Y:S01]  /*127a0*/  ENDCOLLECTIVE ;  /* 0x000000000000791b */ /* 0x003fe20003800000 */
.L_x_420:
[----:B------:R-:W-:Y:S02]  /*127b0*/  IMAD.MOV.U32 R13, RZ, RZ, R10 ;  /* 0x000000ffff0d7224 */ /* 0x000fe400078e000a */
[----:B------:R-:W-:-:S07]  /*127c0*/  IMAD.MOV.U32 R7, RZ, RZ, R14 ;  /* 0x000000ffff077224 */ /* 0x000fce00078e000e */
[----:B------:R-:W-:Y:S05]  /*127d0*/  WARPSYNC.COLLECTIVE R15, `(.L_x_421) ;  /* 0x000000000f087348 */ /* 0x000fea0003c00000 */
[----:B------:R0:W1:Y:S02]  /*127e0*/  SHFL.IDX P6, R14, R13, R12, R11 ;  /* 0x0000000c0d0e7389 */ /* 0x00006400000c000b */
[----:B01----:R-:W-:Y:S01]  /*127f0*/  ENDCOLLECTIVE ;  /* 0x000000000000791b */ /* 0x003fe20003800000 */
.L_x_421:
[----:B------:R-:W-:Y:S01]  /*12800*/  IMAD.MOV.U32 R10, RZ, RZ, R14 ;  /* 0x000000ffff0a7224 */ /* 0x000fe200078e000e */
[----:B------:R-:W-:Y:S06]  /*12810*/  BRA `(.L_x_422) ;  /* 0xffffffbc00e47947 */ /* 0x000fec000383ffff */
.L_x_302:
[----:B------:R-:W-:Y:S01]  /*12820*/  BSSY B0, `(.L_x_423) ;  /* 0x0000007000007945 */ /* 0x000fe20003800000 */
[----:B------:R-:W-:Y:S01]  /*12830*/  MOV R13, R2 ;  /* 0x00000002000d7202 */ /* 0x000fe20000000f00 */
[----:B------:R-:W-:Y:S02]  /*12840*/  IMAD.MOV.U32 R11, RZ, RZ, 0x1f ;  /* 0x0000001fff0b7424 */ /* 0x000fe400078e00ff */
[----:B------:R-:W-:-:S07]  /*12850*/  IMAD.MOV.U32 R15, RZ, RZ, -0x1 ;  /* 0xffffffffff0f7424 */ /* 0x000fce00078e00ff */
[----:B0123--:R-:W-:Y:S05]  /*12860*/  WARPSYNC.COLLECTIVE R15, `(.L_x_424) ;  /* 0x000000000f087348 */ /* 0x00ffea0003c00000 */
[----:B------:R4:W0:Y:S02]  /*12870*/  SHFL.IDX P6, R14, R13, R12, R11 ;  /* 0x0000000c0d0e7389 */ /* 0x00082400000c000b */
[----:B01234-:R-:W-:Y:S01]  /*12880*/  ENDCOLLECTIVE ;  /* 0x000000000000791b */ /* 0x01ffe20003800000 */
.L_x_424:
[----:B------:R-:W-:Y:S05]  /*12890*/  BSYNC B0 ;  /* 0x0000000000007941 */ /* 0x000fea0003800000 */
.L_x_423:
[----:B------:R-:W-:Y:S01]  /*128a0*/  IMAD.MOV.U32 R6, RZ, RZ, R14 ;  /* 0x000000ffff067224 */ /* 0x000fe200078e000e */
[----:B------:R-:W-:Y:S06]  /*128b0*/  BRA `(.L_x_301) ;  /* 0xffffffbc00d47947 */ /* 0x000fec000383ffff */
.L_x_306:
[----:B-1----:R1:W3:Y:S02]  /*128c0*/  SYNCS.PHASECHK.TRANS64.TRYWAIT P0, [R4+URZ+0x2a820], R0 ;  /* 0x02a82000040075a7 */ /* 0x0022e4000800017f */
[----:B---3--:R-:W-:Y:S05]  /*128d0*/  @!P0 NANOSLEEP.SYNCS 0x989680 ;  /* 0x009896800000895d */ /* 0x008fea0003900000 */
[----:B------:R-:W3:Y:S02]  /*128e0*/  @!P0 SYNCS.PHASECHK.TRANS64 P0, [R4+URZ+0x2a820], R0 ;  /* 0x02a82000040085a7 */ /* 0x000ee4000800007f */
[----:B---3--:R-:W-:Y:S05]  /*128f0*/  @!P0 BRA `(.L_x_306) ;  /* 0xfffffffc00f08947 */ /* 0x008fea000383ffff */
[----:B------:R-:W-:Y:S05]  /*12900*/  BRA `(.L_x_425) ;  /* 0xffffffc4002c7947 */ /* 0x000fea000383ffff */
.L_x_307:
[----:B------:R-:W3:Y:S01]  /*12910*/  S2R R2, SR_TID.X ;  /* 0x0000000000027919 */ /* 0x000ee20000002100 */
[----:B------:R-:W-:Y:S01]  /*12920*/  BSSY B0, `(.L_x_426) ;  /* 0x000000a000007945 */ /* 0x000fe20003800000 */
[----:B------:R-:W-:Y:S02]  /*12930*/  IMAD.MOV.U32 R12, RZ, RZ, RZ ;  /* 0x000000ffff0c7224 */ /* 0x000fe400078e00ff */
[----:B------:R-:W-:Y:S02]  /*12940*/  IMAD.MOV.U32 R11, RZ, RZ, 0x1f ;  /* 0x0000001fff0b7424 */ /* 0x000fe400078e00ff */
[----:B------:R-:W-:Y:S01]  /*12950*/  IMAD.MOV.U32 R15, RZ, RZ, -0x1 ;  /* 0xffffffffff0f7424 */ /* 0x000fe200078e00ff */
[----:B---3--:R-:W-:-:S04]  /*12960*/  SHF.R.U32.HI R2, RZ, 0x5, R2 ;  /* 0x00000005ff027819 */ /* 0x008fc80000011602 */
[----:B------:R-:W-:-:S05]  /*12970*/  LOP3.LUT R2, R2, 0x3, RZ, 0xc0, !PT ;  /* 0x0000000302027812 */ /* 0x000fca00078ec0ff */
[----:B------:R-:W-:-:S07]  /*12980*/  IMAD.MOV.U32 R13, RZ, RZ, R2 ;  /* 0x000000ffff0d7224 */ /* 0x000fce00078e0002 */
[----:B012---:R-:W-:Y:S05]  /*12990*/  WARPSYNC.COLLECTIVE R15, `(.L_x_427) ;  /* 0x000000000f087348 */ /* 0x007fea0003c00000 */
[----:B------:R3:W4:Y:S02]  /*129a0*/  SHFL.IDX P6, R14, R13, R12, R11 ;  /* 0x0000000c0d0e7389 */ /* 0x00072400000c000b */
[----:B01234-:R-:W-:Y:S01]  /*129b0*/  ENDCOLLECTIVE ;  /* 0x000000000000791b */ /* 0x01ffe20003800000 */
.L_x_427:
[----:B------:R-:W-:Y:S05]  /*129c0*/  BSYNC B0 ;  /* 0x0000000000007941 */ /* 0x000fea0003800000 */
.L_x_426:
[----:B------:R-:W-:Y:S05]  /*129d0*/  BRA `(.L_x_428) ;  /* 0xffffffc400147947 */ /* 0x000fea000383ffff */
.L_x_310:
[----:B------:R-:W-:Y:S01]  /*129e0*/  BSSY B1, `(.L_x_429) ;  /* 0x0000006000017945 */ /* 0x000fe20003800000 */
[----:B------:R-:W-:-:S07]  /*129f0*/  IMAD.MOV.U32 R15, RZ, RZ, -0x1 ;  /* 0xffffffffff0f7424 */ /* 0x000fce00078e00ff */
[----:B012---:R-:W-:Y:S05]  /*12a00*/  WARPSYNC.COLLECTIVE R15, `(.L_x_430) ;  /* 0x000000000f0c7348 */ /* 0x007fea0003c00000 */
[----:B------:R-:W-:Y:S02]  /*12a10*/  ELECT P6, UR62, PT ;  /* 0x00000000003e782f */ /* 0x000fe400038c0000 */
[----:B------:R-:W-:Y:S01]  /*12a20*/  MOV R14, UR62 ;  /* 0x0000003e000e7c02 */ /* 0x000fe20008000f00 */
[----:B012---:R-:W-:Y:S10]  /*12a30*/  ENDCOLLECTIVE ;  /* 0x000000000000791b */ /* 0x007ff40003800000 */
.L_x_430:
[----:B------:R-:W-:Y:S05]  /*12a40*/  BSYNC B1 ;  /* 0x0000000000017941 */ /* 0x000fea0003800000 */
.L_x_429:
[----:B------:R-:W-:Y:S05]  /*12a50*/  BRA `(.L_x_431) ;  /* 0xffffffc4000c7947 */ /* 0x000fea000383ffff */
.L_x_312:
[----:B-1----:R1:W3:Y:S02]  /*12a60*/  SYNCS.PHASECHK.TRANS64.TRYWAIT P1, [R5+URZ+0x2a840], R0 ;  /* 0x02a84000050075a7 */ /* 0x0022e4000802017f */
[----:B---3--:R-:W-:Y:S05]  /*12a70*/  @!P1 NANOSLEEP.SYNCS 0x989680 ;  /* 0x009896800000995d */ /* 0x008fea0003900000 */
[----:B------:R-:W3:Y:S02]  /*12a80*/  @!P1 SYNCS.PHASECHK.TRANS64 P1, [R5+URZ+0x2a840], R0 ;  /* 0x02a84000050095a7 */ /* 0x000ee4000802007f */
[----:B---3--:R-:W-:Y:S05]  /*12a90*/  @!P1 BRA `(.L_x_312) ;  /* 0xfffffffc00f09947 */ /* 0x008fea000383ffff */
[----:B------:R-:W-:Y:S05]  /*12aa0*/  BRA `(.L_x_432) ;  /* 0xffffffc400347947 */ /* 0x000fea000383ffff */
.L_x_314:
[----:B---3--:R3:W4:Y:S02]  /*12ab0*/  SYNCS.PHASECHK.TRANS64.TRYWAIT P1, [R27+URZ+0x2a840], R2 ;  /* 0x02a840021b0075a7 */ /* 0x008724000802017f */
[----:B----4-:R-:W-:Y:S05]  /*12ac0*/  @!P1 NANOSLEEP.SYNCS 0x989680 ;  /* 0x009896800000995d */ /* 0x010fea0003900000 */
[----:B------:R-:W4:Y:S02]  /*12ad0*/  @!P1 SYNCS.PHASECHK.TRANS64 P1, [R27+URZ+0x2a840], R2 ;  /* 0x02a840021b0095a7 */ /* 0x000f24000802007f */
[----:B----4-:R-:W-:Y:S05]  /*12ae0*/  @!P1 BRA `(.L_x_314) ;  /* 0xfffffffc00f09947 */ /* 0x010fea000383ffff */
[----:B------:R-:W-:Y:S05]  /*12af0*/  BRA `(.L_x_433) ;  /* 0xffffffc400407947 */ /* 0x000fea000383ffff */
.L_x_316:
[----:B----4-:R4:W0:Y:S02]  /*12b00*/  SYNCS.PHASECHK.TRANS64.TRYWAIT P1, [R5+URZ+0x2a860], R0 ;  /* 0x02a86000050075a7 */ /* 0x010824000802017f */
[----:B0-----:R-:W-:Y:S05]  /*12b10*/  @!P1 NANOSLEEP.SYNCS 0x989680 ;  /* 0x009896800000995d */ /* 0x001fea0003900000 */
[----:B------:R-:W0:Y:S02]  /*12b20*/  @!P1 SYNCS.PHASECHK.TRANS64 P1, [R5+URZ+0x2a860], R0 ;  /* 0x02a86000050095a7 */ /* 0x000e24000802007f */
[----:B0-----:R-:W-:Y:S05]  /*12b30*/  @!P1 BRA `(.L_x_316) ;  /* 0xfffffffc00f09947 */ /* 0x001fea000383ffff */
[----:B------:R-:W-:Y:S05]  /*12b40*/  BRA `(.L_x_434) ;  /* 0xffffffc4003c7947 */ /* 0x000fea000383ffff */
.L_x_435:
        /* <DEDUP_REMOVED lines=11> */
.L_x_15632:


//--------------------- .text._ZN7cutlass13device_kernelIN5flash11enable_sm90INS1_16FlashAttnFwdSm90INS1_25CollectiveMainloopFwdSm90ILi2EN4cute5tupleIJNS5_1CILi1EEES8_S8_EEENS6_IJNS7_ILi128EEENS7_ILi96EEENS7_ILi192EEEEEELi128ENS_10bfloat16_tEfNS_4arch4Sm90ELb0ELb0ELb0ELb1ELb1ELb1ELb0ELb1ELb1ELb1ELb1ELb0EEENS1_21CollectiveEpilogueFwdINS6_IJSA_SA_SB_EEES9_SE_SG_Li256ELb1ELb1ELb1ELb0EEENS1_36VarlenDynamicPersistentTileSchedulerILi128ELi96ELi256ELi128ELb1ELb1ELb1ELb0ELb1ELb1EEEEEEEEEvNT_6ParamsE --------------------------
	.section	.text._ZN7cutlass13device_kernelIN5flash11enable_sm90INS1_16FlashAttnFwdSm90INS1_25CollectiveMainloopFwdSm90ILi2EN4cute5tupleIJNS5_1CILi1EEES8_S8_EEENS6_IJNS7_ILi128EEENS7_ILi96EEENS7_ILi192EEEEEELi128ENS_10bfloat16_tEfNS_4arch4Sm90ELb0ELb0ELb0ELb1ELb1ELb1ELb0ELb1ELb1ELb1ELb1ELb0EEENS1_21CollectiveEpilogueFwdINS6_IJSA_SA_SB_EEES9_SE_SG_Li256ELb1ELb1ELb1ELb0EEENS1_36VarlenDynamicPersistentTileSchedulerILi128ELi96ELi256ELi128ELb1ELb1ELb1ELb0ELb1ELb1EEEEEEEEEvNT_6ParamsE,"ax",@progbits
	.align	128
.text._ZN7cutlass13device_kernelIN5flash11enable_sm90INS1_16FlashAttnFwdSm90INS1_25CollectiveMainloopFwdSm90ILi2EN4cute5tupleIJNS5_1CILi1EEES8_S8_EEENS6_IJNS7_ILi128EEENS7_ILi96EEENS7_ILi192EEEEEELi128ENS_10bfloat16_tEfNS_4arch4Sm90ELb0ELb0ELb0ELb1ELb1ELb1ELb0ELb1ELb1ELb1ELb1ELb0EEENS1_21CollectiveEpilogueFwdINS6_IJSA_SA_SB_EEES9_SE_SG_Li256ELb1ELb1ELb1ELb0EEENS1_36VarlenDynamicPersistentTileSchedulerILi128ELi96ELi256ELi128ELb1ELb1ELb1ELb0ELb1ELb1EEEEEEEEEvNT_6ParamsE:
        .type           _ZN7cutlass13device_kernelIN5flash11enable_sm90INS1_16FlashAttnFwdSm90INS1_25CollectiveMainloopFwdSm90ILi2EN4cute5tupleIJNS5_1CILi1EEES8_S8_EEENS6_IJNS7_ILi128EEENS7_ILi96EEENS7_ILi192EEEEEELi128ENS_10bfloat16_tEfNS_4arch4Sm90ELb0ELb0ELb0ELb1ELb1ELb1ELb0ELb1ELb1ELb1ELb1ELb0EEENS1_21CollectiveEpilogueFwdINS6_IJSA_SA_SB_EEES9_SE_SG_Li256ELb1ELb1ELb1ELb0EEENS1_36VarlenDynamicPersistentTileSchedulerILi128ELi96ELi256ELi128ELb1ELb1ELb1ELb0ELb1ELb1EEEEEEEEEvNT_6ParamsE,@function
        .size           _ZN7cutlass13device_kernelIN5flash11enable_sm90INS1_16FlashAttnFwdSm90INS1_25CollectiveMainloopFwdSm90ILi2EN4cute5tupleIJNS5_1CILi1EEES8_S8_EEENS6_IJNS7_ILi128EEENS7_ILi96EEENS7_ILi192EEEEEELi128ENS_10bfloat16_tEfNS_4arch4Sm90ELb0ELb0ELb0ELb1ELb1ELb1ELb0ELb1ELb1ELb1ELb1ELb0EEENS1_21CollectiveEpilogueFwdINS6_IJSA_SA_SB_EEES9_SE_SG_Li256ELb1ELb1ELb1ELb0EEENS1_36VarlenDynamicPersistentTileSchedulerILi128ELi96ELi256ELi128ELb1ELb1ELb1ELb0ELb1ELb1EEEEEEEEEvNT_6ParamsE,(.L_x_15633 - _ZN7cutlass13device_kernelIN5flash11enable_sm90INS1_16FlashAttnFwdSm90INS1_25CollectiveMainloopFwdSm90ILi2EN4cute5tupleIJNS5_1CILi1EEES8_S8_EEENS6_IJNS7_ILi128EEENS7_ILi96EEENS7_ILi192EEEEEELi128ENS_10bfloat16_tEfNS_4arch4Sm90ELb0ELb0ELb0ELb1ELb1ELb1ELb0ELb1ELb1ELb1ELb1ELb0EEENS1_21CollectiveEpilogueFwdINS6_IJSA_SA_SB_EEES9_SE_SG_Li256ELb1ELb1ELb1ELb0EEENS1_36VarlenDynamicPersistentTileSchedulerILi128ELi96ELi256ELi128ELb1ELb1ELb1ELb0ELb1ELb1EEEEEEEEEvNT_6ParamsE)
        .other          _ZN7cutlass13device_kernelIN5flash11enable_sm90INS1_16FlashAttnFwdSm90INS1_25CollectiveMainloopFwdSm90ILi2EN4cute5tupleIJNS5_1CILi1EEES8_S8_EEENS6_IJNS7_ILi128EEENS7_ILi96EEENS7_ILi192EEEEEELi128ENS_10bfloat16_tEfNS_4arch4Sm90ELb0ELb0ELb0ELb1ELb1ELb1ELb0ELb1ELb1ELb1ELb1ELb0EEENS1_21CollectiveEpilogueFwdINS6_IJSA_SA_SB_EEES9_SE_SG_Li256ELb1ELb1ELb1ELb0EEENS1_36VarlenDynamicPersistentTileSchedulerILi128ELi96ELi256ELi128ELb1ELb1ELb1ELb0ELb1ELb1EEEEEEEEEvNT_6ParamsE,@"STO_CUDA_ENTRY STV_DEFAULT"
_ZN7cutlass13device_kernelIN5flash11enable_sm90INS1_16FlashAttnFwdSm90INS1_25CollectiveMainloopFwdSm90ILi2EN4cute5tupleIJNS5_1CILi1EEES8_S8_EEENS6_IJNS7_ILi128EEENS7_ILi96EEENS7_ILi192EEEEEELi128ENS_10bfloat16_tEfNS_4arch4Sm90ELb0ELb0ELb0ELb1ELb1ELb1ELb0ELb1ELb1ELb1ELb1ELb0EEENS1_21CollectiveEpilogueFwdINS6_IJSA_SA_SB_EEES9_SE_SG_Li256ELb1ELb1ELb1ELb0EEENS1_36VarlenDynamicPersistentTileSchedulerILi128ELi96ELi256ELi128ELb1ELb1ELb1ELb0ELb1ELb1EEEEEEEEEvNT_6ParamsE:
[----:B------:R-:W0:Y:S02]  /*0000*/  LDC R1, c[0x0][0x28] ;  /* 0x00000a00ff017b82 */ /* 0x000e240000000800 */
[----:B0-----:R-:W-:Y:S01]  /*0010*/  VIADD R1, R1, 0xffffff78 ;  /* 0xffffff7801017836 */ /* 0x001fe20000000000 */
[----:B------:R-:W0:Y:S01]  /*0020*/  S2R R0, SR_TID.X ;  /* 0x0000000000007919 */ /* 0x000e220000002100 */
[----:B------:R-:W-:Y:S01]  /*0030*/  ELECT P0, URZ, PT ;  /* 0x00000000003f782f */ /* 0x000fe20003800000 */
[----:B------:R-:W-:Y:S01]  /*0040*/  BSSY B0, `(.L_x_436) ;  /* 0x000000e000007945 */ /* 0x000fe20003800000 */
[----:B0-----:R-:W-:-:S05]  /*0050*/  SHF.R.U32.HI R2, RZ, 0x5, R0 ;  /* 0x00000005ff027819 */ /* 0x001fca0000011600 */
[----:B------:R-:W0:Y:S02]  /*0060*/  SHFL.IDX PT, R3, R2, RZ, 0x1f ;  /* 0x00001fff02037589 */ /* 0x000e2400000e0000 */
[----:B0-----:R-:W-:Y:S02]  /*0070*/  ISETP.EQ.AND P0, PT, R3, RZ, P0 ;  /* 0x000000ff0300720c */ /* 0x001fe40000702270 */
[----:B------:R-:W-:-:S11]  /*0080*/  SHF.R.U32.HI R3, RZ, 0x7, R0 ;  /* 0x00000007ff037819 */ /* 0x000fd60000011600 */
[----:B------:R-:W-:Y:S05]  /*0090*/  @!P0 BRA `(.L_x_437) ;  /* 0x0000000000208947 */ /* 0x000fea0003800000 */
[----:B------:R-:W-:Y:S02]  /*00a0*/  ULDC.64 UR4, c[0x0][0x198] ;  /* 0x0000660000047ab9 */ /* 0x000fe40000000a00 */
[----:B------:R-:W-:Y:S02]  /*00b0*/  UIADD3 UR6, UP0, UR4, 0x570, URZ ;  /* 0x0000057004067890 */ /* 0x000fe4000ff1e03f */
[----:B------:R-:W-:Y:S02]  /*00c0*/  UIADD3 UR4, UP1, UR4, 0x670, URZ ;  /* 0x0000067004047890 */ /* 0x000fe4000ff3e03f */
[----:B------:R-:W-:Y:S02]  /*00d0*/  UIADD3.X UR7, URZ, UR5, URZ, UP0, !UPT ;  /* 0x000000053f077290 */ /* 0x000fe400087fe43f */
[----:B------:R-:W-:-:S07]  /*00e0*/  UIADD3.X UR5, URZ, UR5, URZ, UP1, !UPT ;  /* 0x000000053f057290 */ /* 0x000fce0008ffe43f */
[----:B------:R0:W-:Y:S02]  /*00f0*/  UTMACCTL.PF [UR6] ;  /* 0x00000000060079b9 */ /* 0x0001e40008040000 */
[----:B------:R0:W-:Y:S02]  /*0100*/  UTMACCTL.PF [UR4] ;  /* 0x00000000040079b9 */ /* 0x0001e40008040000 */
[----:B0-----:R-:W-:Y:S01]  /*0110*/  NOP ;  /* 0x0000000000007918 */ /* 0x001fe20000000000 */
.L_x_437:
[----:B------:R-:W-:Y:S05]  /*0120*/  BSYNC B0 ;  /* 0x0000000000007941 */ /* 0x000fea0003800000 */
.L_x_436:
[----:B------:R-:W-:Y:S01]  /*0130*/  VOTEU.ANY UP0, P0 ;  /* 0x00000000003f7886 */ /* 0x000fe20000000100 */
[----:B------:R-:W0:Y:S01]  /*0140*/  SHFL.IDX PT, R3, R3, RZ, 0x1f ;  /* 0x00001fff03037589 */ /* 0x000e2200000e0000 */
[----:B------:R-:W-:Y:S01]  /*0150*/  UMOV UR4, 0x80 ;  /* 0x0000008000047882 */ /* 0x000fe20000000000 */
[----:B------:R-:W-:Y:S01]  /*0160*/  UMOV UR7, 0x100 ;  /* 0x0000010000077882 */ /* 0x000fe20000000000 */
[----:B------:R-:W-:Y:S01]  /*0170*/  VOTEU.ANY UP1, P0 ;  /* 0x00000000003f7886 */ /* 0x000fe20000020100 */
[----:B------:R-:W1:Y:S01]  /*0180*/  @UP0 S2UR UR8, SR_CgaCtaId ;  /* 0x00000000000809c3 */ /* 0x000e620000008800 */
[----:B------:R-:W2:Y:S01]  /*0190*/  SHFL.IDX PT, R4, R2, RZ, 0x1f ;  /* 0x00001fff02047589 */ /* 0x000ea200000e0000 */
[----:B------:R-:W-:Y:S01]  /*01a0*/  @UP0 UMOV UR6, 0x400 ;  /* 0x0000040000060882 */ /* 0x000fe20000000000 */
[----:B------:R-:W-:-:S04]  /*01b0*/  @UP0 UIADD3 UR4, -UR4, 0x100000, URZ ;  /* 0x0010000004040890 */ /* 0x000fc8000fffe13f */
[----:B------:R-:W-:Y:S02]  /*01c0*/  @UP0 USHF.L.U32 UR5, UR4, 0xb, URZ ;  /* 0x0000000b04050899 */ /* 0x000fe4000800063f */
[----:B------:R-:W-:Y:S01]  /*01d0*/  @UP0 USHF.L.U32 UR4, UR4, 0x1, URZ ;  /* 0x0000000104040899 */ /* 0x000fe2000800063f */
[----:B------:R-:W-:Y:S01]  /*01e0*/  VOTEU.ANY UP2, P0 ;  /* 0x00000000003f7886 */ /* 0x000fe20000040100 */
[----:B0-----:R-:W-:Y:S01]  /*01f0*/  R2UR UR9, R3 ;  /* 0x00000000030972ca */ /* 0x001fe200000e0000 */
[----:B-1----:R-:W-:Y:S01]  /*0200*/  @UP0 ULEA UR8, UR8, UR6, 0x18 ;  /* 0x0000000608080291 */ /* 0x002fe2000f8ec03f */
[----:B--2---:R-:W-:Y:S01]  /*0210*/  ISETP.NE.AND P1, PT, R4, RZ, PT ;  /* 0x000000ff0400720c */ /* 0x004fe20003f25270 */
[----:B------:R-:W-:-:S04]  /*0220*/  @UP0 UIADD3 UR6, -UR7, 0x100000, URZ ;  /* 0x0010000007060890 */ /* 0x000fc8000fffe13f */
[----:B------:R-:W-:Y:S02]  /*0230*/  @UP0 USHF.L.U32 UR7, UR6, 0xb, URZ ;  /* 0x0000000b06070899 */ /* 0x000fe4000800063f */
[----:B------:R-:W-:-:S04]  /*0240*/  @UP0 USHF.L.U32 UR6, UR6, 0x1, URZ ;  /* 0x0000000106060899 */ /* 0x000fc8000800063f */
[----:B------:R-:W-:Y:S01]  /*0250*/  UISETP.NE.AND UP0, UPT, UR9, URZ, UPT ;  /* 0x0000003f0900728c */ /* 0x000fe2000bf05270 */
[----:B------:R-:W0:Y:S02]  /*0260*/  FENCE.VIEW.ASYNC.S ;  /* 0x00000000000073c6 */ /* 0x000e240000000000 */
[----:B0-----:R0:W1:Y:S05]  /*0270*/  @UP1 SYNCS.EXCH.64 URZ, [UR8+0x2a800], UR4 ;  /* 0x02a80004083f15b2 */ /* 0x00106a0008000100 */
[----:B------:R0:W2:Y:S01]  /*0280*/  @UP2 SYNCS.EXCH.64 URZ, [UR8+0x2a820], UR6 ;  /* 0x02a82006083f25b2 */ /* 0x0000a20008000100 */
        /* <DEDUP_REMOVED lines=14> */
[----:B0-----:R3:W4:Y:S08]  /*0370*/  SYNCS.EXCH.64 URZ, [UR8+0x2a830], UR4 ;  /* 0x02a83004083f75b2 */ /* 0x0017300008000100 */
[----:B------:R3:W0:Y:S01]  /*0380*/  SYNCS.EXCH.64 URZ, [UR8+0x2a840], UR6 ;  /* 0x02a84006083f75b2 */ /* 0x0006220008000100 */
[----:B------:R3:W0:Y:S01]  /*0390*/  SYNCS.EXCH.64 URZ, [UR8+0x2a838], UR4 ;  /* 0x02a83804083f75b2 */ /* 0x0006220008000100 */
[----:B------:R3:W0:Y:S02]  /*03a0*/  SYNCS.EXCH.64 URZ, [UR8+0x2a848], UR6 ;  /* 0x02a84806083f75b2 */ /* 0x0006240008000100 */
[----:B---3--:R-:W-:Y:S01]  /*03b0*/  NOP ;  /* 0x0000000000007918 */ /* 0x008fe20000000000 */
.L_x_438:
[----:B------:R-:W3:Y:S01]  /*03c0*/  SHFL.IDX PT, R3, R2, RZ, 0x1f ;  /* 0x00001fff02037589 */ /* 0x000ee200000e0000 */
[----:B------:R-:W-:Y:S01]  /*03d0*/  NOP ;  /* 0x0000000000007918 */ /* 0x000fe20000000000 */
[----:B---3--:R-:W-:-:S13]  /*03e0*/  ISETP.NE.AND P0, PT, R3, RZ, PT ;  /* 0x000000ff0300720c */ /* 0x008fda0003f05270 */
        /* <DEDUP_REMOVED lines=17> */
[----:B------:R3:W0:Y:S02]  /*0500*/  SYNCS.EXCH.64 URZ, [UR8+0x2a868], UR6 ;  /* 0x02a86806083f75b2 */ /* 0x0006240008000100 */
[----:B---3--:R-:W-:Y:S01]  /*0510*/  NOP ;  /* 0x0000000000007918 */ /* 0x008fe20000000000 */
.L_x_439:
[----:B------:R-:W3:Y:S01]  /*0520*/  SHFL.IDX PT, R3, R2, RZ, 0x1f ;  /* 0x00001fff02037589 */ /* 0x000ee200000e0000 */
[----:B------:R-:W-:Y:S01]  /*0530*/  NOP ;  /* 0x0000000000007918 */ /* 0x000fe20000000000 */
[----:B---3--:R-:W-:-:S13]  /*0540*/  ISETP.NE.AND P0, PT, R3, RZ, PT ;  /* 0x000000ff0300720c */ /* 0x008fda0003f05270 */
        /* <DEDUP_REMOVED lines=13> */
[----:B------:R3:W0:Y:S02]  /*0620*/  SYNCS.EXCH.64 URZ, [UR6+0x2a888], UR4 ;  /* 0x02a88804063f75b2 */ /* 0x0006240008000100 */
[----:B---3--:R-:W-:Y:S01]  /*0630*/  NOP ;  /* 0x0000000000007918 */ /* 0x008fe20000000000 */
.L_x_440:
        /* <DEDUP_REMOVED lines=22> */
.L_x_441:
        /* <DEDUP_REMOVED lines=22> */
.L_x_442:
[----:B------:R-:W-:Y:S01]  /*0900*/  PLOP3.LUT P0, PT, PT, PT, UP0, 0x80, 0x0 ;  /* 0x000000000000781c */ /* 0x000fe20003f0f008 */
[----:B------:R-:W-:Y:S01]  /*0910*/  UMOV UR60, 0x1 ;  /* 0x00000001003c7882 */ /* 0x000fe20000000000 */
[----:B------:R-:W-:Y:S01]  /*0920*/  NOP ;  /* 0x0000000000007918 */ /* 0x000fe20000000000 */
[----:B------:R-:W-:Y:S01]  /*0930*/  USEL UR60, UR60, 0x2, !UP0 ;  /* 0x000000023c3c7887 */ /* 0x000fe2000c000000 */
[----:B------:R-:W-:Y:S01]  /*0940*/  BSSY B9, `(.L_x_443) ;  /* 0x0001feb000097945 */ /* 0x000fe20003800000 */
[----:B------:R-:W-:Y:S01]  /*0950*/  ULDC.64 UR56, c[0x0][0x208] ;  /* 0x0000820000387ab9 */ /* 0x000fe20000000a00 */
[----:B012-4-:R-:W-:Y:S07]  /*0960*/  BAR.SYNC.DEFER_BLOCKING 0x0 ;  /* 0x0000000000007b1d */ /* 0x017fee0000010000 */
[----:B------:R-:W-:Y:S05]  /*0970*/  @!P0 BRA `(.L_x_444) ;  /* 0x0000018c00548947 */ /* 0x000fea0003800000 */
.L_x_445:
[----:B------:R-:W-:-:S08]  /*0980*/  NOP ;  /* 0x0000000000007918 */ /* 0x000fd00000000000 */
[----:B------:R-:W0:Y:S02]  /*0990*/  USETMAXREG.TRY_ALLOC.CTAPOOL UP0, 0xe8 ;  /* 0x000000e8000079c8 */ /* 0x000e240008000600 */
[----:B0-----:R-:W-:-:S13]  /*09a0*/  PLOP3.LUT P0, PT, PT, PT, UP0, 0x80, 0x0 ;  /* 0x000000000000781c */ /* 0x001fda0003f0f008 */
[----:B------:R-:W-:Y:S05]  /*09b0*/  @!P0 BRA `(.L_x_445) ;  /* 0xfffffffc00f08947 */ /* 0x000fea000383ffff */
[----:B------:R-:W0:Y:S08]  /*09c0*/  S2UR UR4, SR_CgaCtaId ;  /* 0x00000000000479c3 */ /* 0x000e300000008800 */
[----:B------:R-:W-:Y:S06]  /*09d0*/  BAR.ARV 0x8, 0x180 ;  /* 0x0206000000007b1d */ /* 0x000fec0000002000 */
[----:B------:R-:W-:-:S02]  /*09e0*/  MOV R2, 0x400 ;  /* 0x0000040000027802 */ /* 0x000fc40000000f00 */
[----:B------:R-:W-:Y:S01]  /*09f0*/  BAR.SYNC.DEFER_BLOCKING 0x5, 0x180 ;  /* 0x0146000000007b1d */ /* 0x000fe20000010000 */
[----:B0-----:R-:W-:-:S05]  /*0a00*/  IMAD.U32 R183, RZ, RZ, UR4 ;  /* 0x00000004ffb77e24 */ /* 0x001fca000f8e00ff */
[----:B------:R-:W-:Y:S01]  /*0a10*/  ULDC UR4, c[0x0][0xc3c] ;  /* 0x00030f0000047ab9 */ /* 0x000fe20000000800 */
[----:B------:R-:W-:-:S05]  /*0a20*/  LEA R2, R183, R2, 0x18 ;  /* 0x00000002b7027211 */ /* 0x000fca00078ec0ff */
[----:B------:R-:W0:Y:S01]  /*0a30*/  LDS.128 R144, [R2+0x2a8d0] ;  /* 0x02a8d00002907984 */ /* 0x000e220000000c00 */
[----:B------:R-:W-:Y:S06]  /*0a40*/  BAR.ARV 0x4, 0x180 ;  /* 0x0106000000007b1d */ /* 0x000fec0000002000 */
[----:B0-----:R-:W-:-:S13]  /*0a50*/  ISETP.GE.AND P0, PT, R147, UR4, PT ;  /* 0x0000000493007c0c */ /* 0x001fda000bf06270 */
[----:B------:R-:W-:Y:S05]  /*0a60*/  @P0 BRA `(.L_x_446) ;  /* 0x000001fc00600947 */ /* 0x000fea0003800000 */
[----:B------:R-:W-:Y:S01]  /*0a70*/  VIADD R0, R0, 0xffffff80 ;  /* 0xffffff8000007836 */ /* 0x000fe20000000000 */
[----:B------:R-:W-:Y:S01]  /*0a80*/  R2UR UR59, R2 ;  /* 0x00000000023b72ca */ /* 0x000fe200000e0000 */
[----:B------:R-:W-:Y:S01]  /*0a90*/  IMAD.MOV.U32 R191, RZ, RZ, RZ ;  /* 0x000000ffffbf7224 */ /* 0x000fe200078e00ff */
[----:B------:R-:W-:Y:S01]  /*0aa0*/  ULOP3.LUT UR58, UR60, 0x1, URZ, 0xfc, !UPT ;  /* 0x000000013c3a7892 */ /* 0x000fe2000f8efc3f */
[----:B------:R-:W-:Y:S01]  /*0ab0*/  IMAD.MOV.U32 R167, RZ, RZ, RZ ;  /* 0x000000ffffa77224 */ /* 0x000fe200078e00ff */
[----:B------:R-:W-:Y:S01]  /*0ac0*/  SHF.R.S32.HI R3, RZ, 0x1f, R0 ;  /* 0x0000001fff037819 */ /* 0x000fe20000011400 */
[----:B------:R-:W-:Y:S02]  /*0ad0*/  IMAD.MOV.U32 R181, RZ, RZ, RZ ;  /* 0x000000ffffb57224 */ /* 0x000fe400078e00ff */
[----:B------:R-:W-:Y:S01]  /*0ae0*/  IMAD.MOV.U32 R174, RZ, RZ, RZ ;  /* 0x000000ffffae7224 */ /* 0x000fe200078e00ff */
[CC--:B------:R-:W-:Y:S02]  /*0af0*/  LEA.HI R5, R3.reuse, R0.reuse, RZ, 0x4 ;  /* 0x0000000003057211 */ /* 0x0c0fe400078f20ff */
[----:B------:R-:W-:-:S02]  /*0b00*/  LEA.HI R8, R3, R0, RZ, 0x2 ;  /* 0x0000000003087211 */ /* 0x000fc400078f10ff */
[----:B------:R-:W-:Y:S01]  /*0b10*/  SHF.R.S32.HI R6, RZ, 0x4, R5 ;  /* 0x00000004ff067819 */ /* 0x000fe20000011405 */
[----:B------:R-:W-:Y:S01]  /*0b20*/  UIADD3 UR59, UR59, 0xc400, URZ ;  /* 0x0000c4003b3b7890 */ /* 0x000fe2000fffe03f */
[----:B------:R-:W-:Y:S02]  /*0b30*/  LOP3.LUT R9, R8, 0xfffffffc, RZ, 0xc0, !PT ;  /* 0xfffffffc08097812 */ /* 0x000fe400078ec0ff */
[----:B------:R-:W-:Y:S02]  /*0b40*/  LEA.HI R7, R5, R6, RZ, 0x1 ;  /* 0x0000000605077211 */ /* 0x000fe400078f08ff */
[-C--:B------:R-:W-:Y:S01]  /*0b50*/  LEA.HI R4, R3, R0.reuse, RZ, 0x7 ;  /* 0x0000000003047211 */ /* 0x080fe200078f38ff */
[----:B------:R-:W-:Y:S01]  /*0b60*/  IMAD.IADD R214, R0, 0x1, -R9 ;  /* 0x0000000100d67824 */ /* 0x000fe200078e0a09 */
[----:B------:R-:W-:Y:S02]  /*0b70*/  LOP3.LUT R7, R7, 0x1ffffffe, RZ, 0xc0, !PT ;  /* 0x1ffffffe07077812 */ /* 0x000fe400078ec0ff */
[CC--:B------:R-:W-:Y:S01]  /*0b80*/  LEA.HI R217, R3.reuse, R0.reuse, RZ, 0x3 ;  /* 0x0000000003d97211 */ /* 0x0c0fe200078f18ff */
[----:B------:R-:W-:Y:S01]  /*0b90*/  IMAD.SHL.U32 R160, R214, 0x4, RZ ;  /* 0x00000004d6a07824 */ /* 0x000fe200078e00ff */
[----:B------:R-:W-:Y:S01]  /*0ba0*/  LOP3.LUT R11, R4, 0xffffff80, RZ, 0xc0, !PT ;  /* 0xffffff80040b7812 */ /* 0x000fe200078ec0ff */
[----:B------:R-:W-:Y:S01]  /*0bb0*/  IMAD.IADD R7, R6, 0x1, -R7 ;  /* 0x0000000106077824 */ /* 0x000fe200078e0a07 */
[----:B------:R-:W-:Y:S01]  /*0bc0*/  LEA.HI R6, R3, R0, RZ, 0x5 ;  /* 0x0000000003067211 */ /* 0x000fe200078f28ff */
[----:B------:R-:W-:Y:S01]  /*0bd0*/  VIADD R171, R160, 0x40 ;  /* 0x00000040a0ab7836 */ /* 0x000fe20000000000 */
[----:B------:R-:W-:Y:S01]  /*0be0*/  LOP3.LUT R5, R5, 0x3fffff0, RZ, 0xc0, !PT ;  /* 0x03fffff005057812 */ /* 0x000fe200078ec0ff */
[----:B------:R-:W-:Y:S01]  /*0bf0*/  IMAD.IADD R220, R0, 0x1, -R11 ;  /* 0x0000000100dc7824 */ /* 0x000fe200078e0a0b */
[----:B------:R-:W-:Y:S01]  /*0c00*/  LOP3.LUT R3, R217, 0xfffffff8, RZ, 0xc0, !PT ;  /* 0xfffffff8d9037812 */ /* 0x000fe200078ec0ff */
[----:B------:R-:W-:Y:S01]  /*0c10*/  VIADD R169, R160, 0x20 ;  /* 0x00000020a0a97836 */ /* 0x000fe20000000000 */
[----:B------:R-:W-:Y:S01]  /*0c20*/  SHF.R.S32.HI R6, RZ, 0x5, R6 ;  /* 0x00000005ff067819 */ /* 0x000fe20000011406 */
[C---:B------:R-:W-:Y:S01]  /*0c30*/  IMAD.IADD R5, R0.reuse, 0x1, -R5 ;  /* 0x0000000100057824 */ /* 0x040fe200078e0a05 */
[----:B------:R-:W-:Y:S01]  /*0c40*/  SHF.R.S32.HI R9, RZ, 0x1f, R220 ;  /* 0x0000001fff097819 */ /* 0x000fe200000114dc */
[----:B------:R-:W-:Y:S01]  /*0c50*/  IMAD.IADD R186, R0, 0x1, -R3 ;  /* 0x0000000100ba7824 */ /* 0x000fe200078e0a03 */
[--C-:B------:R-:W-:Y:S01]  /*0c60*/  SHF.R.S32.HI R166, RZ, 0x2, R8.reuse ;  /* 0x00000002ffa67819 */ /* 0x100fe20000011408 */
[----:B------:R-:W-:Y:S01]  /*0c70*/  IMAD.IADD R0, R160, 0x1, R171 ;  /* 0x00000001a0007824 */ /* 0x000fe200078e02ab */
[----:B------:R-:W-:Y:S01]  /*0c80*/  SHF.R.S32.HI R3, RZ, 0x1f, R8 ;  /* 0x0000001fff037819 */ /* 0x000fe20000011408 */
[----:B------:R-:W-:Y:S01]  /*0c90*/  IMAD R16, R6, 0x10, R5 ;  /* 0x0000001006107824 */ /* 0x000fe200078e0205 */
[----:B------:R-:W-:Y:S01]  /*0ca0*/  LEA.HI R10, R9, R220, RZ, 0x2 ;  /* 0x000000dc090a7211 */ /* 0x000fe200078f10ff */
[----:B------:R-:W-:Y:S01]  /*0cb0*/  IMAD.IADD R13, R160, 0x1, R169 ;  /* 0x00000001a00d7824 */ /* 0x000fe200078e02a9 */
[----:B------:R-:W-:Y:S01]  /*0cc0*/  LEA.HI R3, R3, R166, RZ, 0x3 ;  /* 0x000000a603037211 */ /* 0x000fe200078f18ff */
[----:B------:R-:W-:Y:S01]  /*0cd0*/  IMAD R15, R16, 0x8, R7 ;  /* 0x00000008100f7824 */ /* 0x000fe200078e0207 */
[----:B------:R-:W-:Y:S01]  /*0ce0*/  SHF.R.S32.HI R5, RZ, 0x1f, R0 ;  /* 0x0000001fff057819 */ /* 0x000fe20000011400 */
[----:B------:R-:W-:Y:S01]  /*0cf0*/  IMAD.SHL.U32 R179, R6, 0x200, RZ ;  /* 0x0000020006b37824 */ /* 0x000fe200078e00ff */
[----:B------:R-:W-:Y:S01]  /*0d00*/  IADD3 R18, R166, 0x40, RZ ;  /* 0x00000040a6127810 */ /* 0x000fe20007ffe0ff */
[----:B------:R-:W-:Y:S01]  /*0d10*/  IMAD.SHL.U32 R16, R214, 0x8, RZ ;  /* 0x00000008d6107824 */ /* 0x000fe200078e00ff */
[--C-:B------:R-:W-:Y:S01]  /*0d20*/  SHF.R.S32.HI R11, RZ, 0x2, R10.reuse ;  /* 0x00000002ff0b7819 */ /* 0x100fe2000001140a */
[----:B------:R-:W-:Y:S01]  /*0d30*/  IMAD.SHL.U32 R184, R186, 0x8, RZ ;  /* 0x00000008bab87824 */ /* 0x000fe200078e00ff */
[----:B------:R-:W-:Y:S01]  /*0d40*/  SHF.R.S32.HI R12, RZ, 0x1f, R10 ;  /* 0x0000001fff0c7819 */ /* 0x000fe2000001140a */
[----:B------:R-:W-:Y:S01]  /*0d50*/  IMAD.SHL.U32 R168, R18, 0x40, RZ ;  /* 0x0000004012a87824 */ /* 0x000fe200078e00ff */
[----:B------:R-:W-:Y:S01]  /*0d60*/  LOP3.LUT R3, R3, 0xfffffff8, RZ, 0xc0, !PT ;  /* 0xfffffff803037812 */ /* 0x000fe200078ec0ff */
[----:B------:R-:W-:Y:S01]  /*0d70*/  VIADD R185, R184, 0x40 ;  /* 0x00000040b8b97836 */ /* 0x000fe20000000000 */
[CC--:B------:R-:W-:Y:S01]  /*0d80*/  LEA.HI R164, R5.reuse, R0.reuse, RZ, 0x3 ;  /* 0x0000000005a47211 */ /* 0x0c0fe200078f18ff */
[----:B------:R-:W-:Y:S01]  /*0d90*/  VIADD R173, R160, 0x50 ;  /* 0x00000050a0ad7836 */ /* 0x000fe20000000000 */
[----:B------:R-:W-:Y:S01]  /*0da0*/  LEA.HI R5, R5, R0, RZ, 0x6 ;  /* 0x0000000005057211 */ /* 0x000fe200078f30ff */
[----:B------:R-:W-:Y:S01]  /*0db0*/  IMAD.IADD R219, R166, 0x1, -R3 ;  /* 0x00000001a6db7824 */ /* 0x000fe200078e0a03 */
[----:B------:R-:W-:Y:S01]  /*0dc0*/  SHF.R.S32.HI R0, RZ, 0x1f, R18 ;  /* 0x0000001fff007819 */ /* 0x000fe20000011412 */
[----:B------:R-:W-:Y:S01]  /*0dd0*/  IMAD.SHL.U32 R20, R173, 0x2, RZ ;  /* 0x00000002ad147824 */ /* 0x000fe200078e00ff */
[----:B------:R-:W-:Y:S01]  /*0de0*/  LEA.HI R12, R12, R11, RZ, 0x3 ;  /* 0x0000000b0c0c7211 */ /* 0x000fe200078f18ff */
[----:B------:R-:W-:Y:S01]  /*0df0*/  IMAD.SHL.U32 R177, R219, 0x40, RZ ;  /* 0x00000040dbb17824 */ /* 0x000fe200078e00ff */
[----:B------:R-:W-:Y:S01]  /*0e00*/  SHF.R.S32.HI R19, RZ, 0x7, R4 ;  /* 0x00000007ff137819 */ /* 0x000fe20000011404 */
[----:B------:R-:W-:Y:S01]  /*0e10*/  VIADD R170, R160, 0x10 ;  /* 0x00000010a0aa7836 */ /* 0x000fe20000000000 */
[----:B------:R-:W-:Y:S01]  /*0e20*/  LEA.HI R0, R0, R18, RZ, 0x3 ;  /* 0x0000001200007211 */ /* 0x000fe200078f18ff */
[----:B------:R-:W-:Y:S01]  /*0e30*/  VIADD R22, R16, 0x80 ;  /* 0x0000008010167836 */ /* 0x000fe20000000000 */
[----:B------:R-:W-:Y:S01]  /*0e40*/  SHF.R.S32.HI R14, RZ, 0x1f, R13 ;  /* 0x0000001fff0e7819 */ /* 0x000fe2000001140d */
[----:B------:R0:W-:Y:S01]  /*0e50*/  STL [R1+0x64], R19 ;  /* 0x0000641301007387 */ /* 0x0001e20000100800 */
[----:B------:R-:W-:Y:S01]  /*0e60*/  LOP3.LUT R12, R12, 0xfffffff8, RZ, 0xc0, !PT ;  /* 0xfffffff80c0c7812 */ /* 0x000fe200078ec0ff */
[----:B------:R-:W-:Y:S01]  /*0e70*/  IMAD.SHL.U32 R0, R0, 0x40, RZ ;  /* 0x0000004000007824 */ /* 0x000fe200078e00ff */
[----:B------:R-:W-:Y:S01]  /*0e80*/  LEA.HI R9, R9, R220, RZ, 0x5 ;  /* 0x000000dc09097211 */ /* 0x000fe200078f28ff */
[----:B------:R-:W-:Y:S01]  /*0e90*/  VIADD R23, R16, 0xa0 ;  /* 0x000000a010177836 */ /* 0x000fe20000000000 */
[----:B------:R-:W-:Y:S01]  /*0ea0*/  LEA.HI R4, R4, R19, RZ, 0x1 ;  /* 0x0000001304047211 */ /* 0x000fe200078f08ff */
[----:B------:R-:W-:Y:S01]  /*0eb0*/  IMAD.IADD R12, R11, 0x1, -R12 ;  /* 0x000000010b0c7824 */ /* 0x000fe200078e0a0c */
[-C--:B------:R-:W-:Y:S01]  /*0ec0*/  LEA.HI R163, R14, R13.reuse, RZ, 0x3 ;  /* 0x0000000d0ea37211 */ /* 0x080fe200078f18ff */
[----:B------:R-:W-:Y:S01]  /*0ed0*/  IMAD.MOV.U32 R18, RZ, RZ, RZ ;  /* 0x000000ffff127224 */ /* 0x000fe200078e00ff */
[----:B------:R-:W-:Y:S01]  /*0ee0*/  SHF.R.S32.HI R9, RZ, 0x5, R9 ;  /* 0x00000005ff097819 */ /* 0x000fe20000011409 */
[----:B------:R-:W-:Y:S01]  /*0ef0*/  IMAD.SHL.U32 R222, R170, 0x2, RZ ;  /* 0x00000002aade7824 */ /* 0x000fe200078e00ff */
[----:B------:R-:W-:Y:S01]  /*0f00*/  LOP3.LUT R4, R4, 0x3fffffe, RZ, 0xc0, !PT ;  /* 0x03fffffe04047812 */ /* 0x000fe200078ec0ff */
[----:B------:R-:W-:Y:S01]  /*0f10*/  IMAD.SHL.U32 R224, R169, 0x2, RZ ;  /* 0x00000002a9e07824 */ /* 0x000fe200078e00ff */
[----:B------:R-:W-:Y:S01]  /*0f20*/  LEA.HI R13, R14, R13, RZ, 0x6 ;  /* 0x0000000d0e0d7211 */ /* 0x000fe200078f30ff */
[----:B------:R-:W-:Y:S01]  /*0f30*/  IMAD R9, R9, 0x10, R12 ;  /* 0x0000001009097824 */ /* 0x000fe200078e020c */
[----:B------:R-:W-:Y:S01]  /*0f40*/  LOP3.LUT R177, R177, 0x1c0, RZ, 0xc0, !PT ;  /* 0x000001c0b1b17812 */ /* 0x000fe200078ec0ff */
[----:B------:R-:W-:Y:S01]  /*0f50*/  IMAD.IADD R4, R19, 0x1, -R4 ;  /* 0x0000000113047824 */ /* 0x000fe200078e0a04 */
[----:B------:R-:W-:Y:S01]  /*0f60*/  LOP3.LUT R180, R0, 0xfffffe00, RZ, 0xc0, !PT ;  /* 0xfffffe0000b47812 */ /* 0x000fe200078ec0ff */
[----:B------:R-:W-:Y:S01]  /*0f70*/  IMAD.SHL.U32 R0, R5, 0x80, RZ ;  /* 0x0000008005007824 */ /* 0x000fe200078e00ff */
[----:B------:R-:W-:Y:S01]  /*0f80*/  LOP3.LUT R168, R168, 0x1c0, RZ, 0xc0, !PT ;  /* 0x000001c0a8a87812 */ /* 0x000fe200078ec0ff */
[----:B------:R-:W-:Y:S01]  /*0f90*/  IMAD.SHL.U32 R13, R13, 0x80, RZ ;  /* 0x000000800d0d7824 */ /* 0x000fe200078e00ff */
[----:B------:R-:W-:Y:S01]  /*0fa0*/  SHF.R.U32.HI R178, RZ, 0x3, R177 ;  /* 0x00000003ffb27819 */ /* 0x000fe200000116b1 */
[----:B------:R-:W-:Y:S01]  /*0fb0*/  IMAD R9, R4, 0x40, R9 ;  /* 0x0000004004097824 */ /* 0x000fe200078e0209 */
[C---:B------:R-:W-:Y:S01]  /*0fc0*/  LOP3.LUT R5, R177.reuse, 0x38, R164, 0xf8, !PT ;  /* 0x00000038b1057812 */ /* 0x040fe200078ef8a4 */
[----:B0-----:R-:W-:Y:S01]  /*0fd0*/  VIADD R19, R16, 0x60 ;  /* 0x0000006010137836 */ /* 0x001fe20000000000 */
[--C-:B------:R-:W-:Y:S01]  /*0fe0*/  LOP3.LUT R3, R177, 0x38, R163.reuse, 0xf8, !PT ;  /* 0x00000038b1037812 */ /* 0x100fe200078ef8a3 */
[----:B------:R-:W-:Y:S01]  /*0ff0*/  IMAD.SHL.U32 R228, R171, 0x2, RZ ;  /* 0x00000002abe47824 */ /* 0x000fe200078e00ff */
[----:B------:R-:W-:Y:S01]  /*1000*/  SHF.R.U32.HI R11, RZ, 0x3, R168 ;  /* 0x00000003ff0b7819 */ /* 0x000fe200000116a8 */
[----:B------:R-:W-:Y:S01]  /*1010*/  STL [R1+0x68], R9 ;  /* 0x0000680901007387 */ /* 0x000fe20000100800 */
[----:B------:R-:W-:-:S02]  /*1020*/  LOP3.LUT R4, R168, 0x38, R163, 0xf8, !PT ;  /* 0x00000038a8047812 */ /* 0x000fc400078ef8a3 */
[----:B------:R-:W-:Y:S01]  /*1030*/  LOP3.LUT R7, R168, 0x38, R164, 0xf8, !PT ;  /* 0x00000038a8077812 */ /* 0x000fe200078ef8a4 */
[----:B------:R-:W-:Y:S01]  /*1040*/  STL [R1+0x3c], R20 ;  /* 0x00003c1401007387 */ /* 0x000fe20000100800 */
[----:B------:R-:W-:Y:S02]  /*1050*/  LOP3.LUT R6, R0, 0xffffe000, RZ, 0xc0, !PT ;  /* 0xffffe00000067812 */ /* 0x000fe400078ec0ff */
[-C--:B------:R-:W-:Y:S02]  /*1060*/  LOP3.LUT R5, R5, R178.reuse, RZ, 0x3c, !PT ;  /* 0x000000b205057212 */ /* 0x080fe400078e3cff */
[----:B------:R-:W-:Y:S02]  /*1070*/  LOP3.LUT R13, R13, 0xffffe000, RZ, 0xc0, !PT ;  /* 0xffffe0000d0d7812 */ /* 0x000fe400078ec0ff */
[----:B------:R-:W-:Y:S02]  /*1080*/  LOP3.LUT R0, R3, R178, RZ, 0x3c, !PT ;  /* 0x000000b203007212 */ /* 0x000fe400078e3cff */
[----:B------:R-:W-:-:S02]  /*1090*/  LOP3.LUT R3, R4, R11, RZ, 0x3c, !PT ;  /* 0x0000000b04037212 */ /* 0x000fc400078e3cff */
[----:B------:R-:W-:Y:S02]  /*10a0*/  LOP3.LUT R7, R7, R11, RZ, 0x3c, !PT ;  /* 0x0000000b07077212 */ /* 0x000fe400078e3cff */
[--C-:B------:R-:W-:Y:S02]  /*10b0*/  IADD3 R8, R5, R6, R179.reuse ;  /* 0x0000000605087210 */ /* 0x100fe40007ffe0b3 */
[-C--:B------:R-:W-:Y:S02]  /*10c0*/  IADD3 R4, R0, R13.reuse, R179 ;  /* 0x0000000d00047210 */ /* 0x080fe40007ffe0b3 */
[----:B------:R-:W-:Y:S02]  /*10d0*/  LOP3.LUT R5, R10, 0x7ffffffc, RZ, 0xc0, !PT ;  /* 0x7ffffffc0a057812 */ /* 0x000fe400078ec0ff */
[----:B------:R-:W-:Y:S02]  /*10e0*/  LEA.HI R0, R214, R214, RZ, 0x1 ;  /* 0x000000d6d6007211 */ /* 0x000fe400078f08ff */
[--C-:B------:R-:W-:Y:S01]  /*10f0*/  IADD3 R6, R7, R6, R180.reuse ;  /* 0x0000000607067210 */ /* 0x100fe20007ffe0b4 */
[----:B------:R-:W-:Y:S01]  /*1100*/  IMAD.IADD R5, R220, 0x1, -R5 ;  /* 0x00000001dc057824 */ /* 0x000fe200078e0a05 */
[----:B------:R-:W-:-:S02]  /*1110*/  IADD3 R13, R3, R13, R180 ;  /* 0x0000000d030d7210 */ /* 0x000fc40007ffe0b4 */
[----:B------:R-:W-:Y:S01]  /*1120*/  LOP3.LUT R7, R168, 0x38, R16, 0xf8, !PT ;  /* 0x00000038a8077812 */ /* 0x000fe200078ef810 */
[----:B------:R-:W-:Y:S01]  /*1130*/  IMAD.SHL.U32 R199, R5, 0x2, RZ ;  /* 0x0000000205c77824 */ /* 0x000fe200078e00ff */
[----:B------:R-:W-:Y:S02]  /*1140*/  LOP3.LUT R3, R0, 0x1ffffffe, RZ, 0xc0, !PT ;  /* 0x1ffffffe00037812 */ /* 0x000fe400078ec0ff */
[----:B------:R-:W-:Y:S01]  /*1150*/  SHF.R.S32.HI R0, RZ, 0x1f, R184 ;  /* 0x0000001fff007819 */ /* 0x000fe200000114b8 */
[C---:B------:R-:W-:Y:S01]  /*1160*/  VIADD R211, R199.reuse, 0x28 ;  /* 0x00000028c7d37836 */ /* 0x040fe20000000000 */
[----:B------:R-:W-:Y:S01]  /*1170*/  SHF.R.S32.HI R0, RZ, 0x1f, R169 ;  /* 0x0000001fff007819 */ /* 0x000fe200000114a9 */
[C---:B------:R-:W-:Y:S01]  /*1180*/  VIADD R208, R199.reuse, 0x40 ;  /* 0x00000040c7d07836 */ /* 0x040fe20000000000 */
[----:B------:R-:W-:Y:S01]  /*1190*/  LOP3.LUT R7, R180, R7, R11, 0xf6, !PT ;  /* 0x00000007b4077212 */ /* 0x000fe200078ef60b */
[----:B------:R-:W-:Y:S01]  /*11a0*/  VIADD R205, R199, 0x58 ;  /* 0x00000058c7cd7836 */ /* 0x000fe20000000000 */
[----:B------:R-:W-:Y:S01]  /*11b0*/  SHF.R.S32.HI R14, RZ, 0x1f, R185 ;  /* 0x0000001fff0e7819 */ /* 0x000fe200000114b9 */
[----:B------:R-:W-:Y:S01]  /*11c0*/  IMAD.SHL.U32 R14, R15, 0x8, RZ ;  /* 0x000000080f0e7824 */ /* 0x000fe200078e00ff */
[----:B------:R-:W-:Y:S01]  /*11d0*/  SHF.L.U64.HI R223, R169, 0x1, R0 ;  /* 0x00000001a9df7819 */ /* 0x000fe20000010200 */
[----:B------:R-:W-:Y:S01]  /*11e0*/  VIADD R202, R199, 0x70 ;  /* 0x00000070c7ca7836 */ /* 0x000fe20000000000 */
[----:B------:R-:W-:Y:S01]  /*11f0*/  LEA R0, R7, UR59, 0x1 ;  /* 0x0000003b07007c11 */ /* 0x000fe2000f8e08ff */
[C---:B------:R-:W-:Y:S01]  /*1200*/  VIADD R213, R199.reuse, 0x18 ;  /* 0x00000018c7d57836 */ /* 0x040fe20000000000 */
[----:B------:R-:W-:Y:S01]  /*1210*/  STL [R1+0x70], R14 ;  /* 0x0000700e01007387 */ /* 0x000fe20000100800 */
[C---:B------:R-:W-:Y:S01]  /*1220*/  IADD3 R210, R199.reuse, 0x30, RZ ;  /* 0x00000030c7d27810 */ /* 0x040fe20007ffe0ff */
[C---:B------:R-:W-:Y:S01]  /*1230*/  VIADD R207, R199.reuse, 0x48 ;  /* 0x00000048c7cf7836 */ /* 0x040fe20000000000 */
[----:B------:R-:W-:Y:S01]  /*1240*/  LEA R4, R4, UR59, 0x1 ;  /* 0x0000003b04047c11 */ /* 0x000fe2000f8e08ff */
[----:B------:R0:W-:Y:S01]  /*1250*/  STL [R1+0x50], R0 ;  /* 0x0000500001007387 */ /* 0x0001e20000100800 */
[C---:B------:R-:W-:Y:S01]  /*1260*/  VIADD R204, R199.reuse, 0x60 ;  /* 0x00000060c7cc7836 */ /* 0x040fe20000000000 */
[----:B------:R-:W-:Y:S01]  /*1270*/  SHF.R.S32.HI R5, RZ, 0x1f, R213 ;  /* 0x0000001fff057819 */ /* 0x000fe200000114d5 */
[C---:B------:R-:W-:Y:S01]  /*1280*/  VIADD R201, R199.reuse, 0x78 ;  /* 0x00000078c7c97836 */ /* 0x040fe20000000000 */
[----:B------:R-:W-:Y:S01]  /*1290*/  SHF.R.S32.HI R5, RZ, 0x1f, R210 ;  /* 0x0000001fff057819 */ /* 0x000fe200000114d2 */
[----:B------:R-:W-:Y:S01]  /*12a0*/  IMAD.IADD R3, R214, 0x1, -R3 ;  /* 0x00000001d6037824 */ /* 0x000fe200078e0a03 */
[----:B------:R-:W-:Y:S01]  /*12b0*/  SHF.R.S32.HI R5, RZ, 0x1f, R207 ;  /* 0x0000001fff057819 */ /* 0x000fe200000114cf */
[----:B------:R1:W-:Y:S01]  /*12c0*/  STL [R1+0x60], R4 ;  /* 0x0000600401007387 */ /* 0x0003e20000100800 */
[----:B------:R-:W-:Y:S01]  /*12d0*/  SHF.R.S32.HI R5, RZ, 0x1f, R204 ;  /* 0x0000001fff057819 */ /* 0x000fe200000114cc */
[C---:B------:R-:W-:Y:S01]  /*12e0*/  VIADD R212, R199.reuse, 0x20 ;  /* 0x00000020c7d47836 */ /* 0x040fe20000000000 */
[----:B0-----:R-:W-:Y:S01]  /*12f0*/  SHF.R.S32.HI R0, RZ, 0x1f, R211 ;  /* 0x0000001fff007819 */ /* 0x001fe200000114d3 */
[C---:B------:R-:W-:Y:S01]  /*1300*/  VIADD R209, R199.reuse, 0x38 ;  /* 0x00000038c7d17836 */ /* 0x040fe20000000000 */
[----:B------:R-:W-:Y:S01]  /*1310*/  SHF.R.S32.HI R0, RZ, 0x1f, R208 ;  /* 0x0000001fff007819 */ /* 0x000fe200000114d0 */
[C---:B------:R-:W-:Y:S01]  /*1320*/  VIADD R206, R199.reuse, 0x50 ;  /* 0x00000050c7ce7836 */ /* 0x040fe20000000000 */
[----:B------:R-:W-:Y:S01]  /*1330*/  SHF.R.S32.HI R0, RZ, 0x1f, R205 ;  /* 0x0000001fff007819 */ /* 0x000fe200000114cd */
[----:B------:R-:W-:Y:S01]  /*1340*/  VIADD R203, R199, 0x68 ;  /* 0x00000068c7cb7836 */ /* 0x000fe20000000000 */
[----:B------:R-:W-:-:S02]  /*1350*/  SHF.R.S32.HI R0, RZ, 0x1f, R202 ;  /* 0x0000001fff007819 */ /* 0x000fc400000114ca */
[----:B------:R-:W-:Y:S02]  /*1360*/  LEA R0, R13, UR59, 0x1 ;  /* 0x0000003b0d007c11 */ /* 0x000fe4000f8e08ff */
[----:B------:R-:W-:Y:S02]  /*1370*/  SHF.R.S32.HI R5, RZ, 0x1f, R201 ;  /* 0x0000001fff057819 */ /* 0x000fe400000114c9 */
[----:B------:R-:W-:Y:S01]  /*1380*/  LEA R5, R8, UR59, 0x1 ;  /* 0x0000003b08057c11 */ /* 0x000fe2000f8e08ff */
[----:B------:R0:W-:Y:S01]  /*1390*/  STL [R1+0x48], R0 ;  /* 0x0000480001007387 */ /* 0x0001e20000100800 */
[----:B-1----:R-:W-:Y:S02]  /*13a0*/  LEA R4, R6, UR59, 0x1 ;  /* 0x0000003b06047c11 */ /* 0x002fe4000f8e08ff */
[----:B------:R-:W-:Y:S01]  /*13b0*/  IADD3 R172, R160, 0x30, RZ ;  /* 0x00000030a0ac7810 */ /* 0x000fe20007ffe0ff */
[----:B------:R1:W-:Y:S01]  /*13c0*/  STL [R1+0x4c], R5 ;  /* 0x00004c0501007387 */ /* 0x0003e20000100800 */
[----:B------:R-:W-:-:S02]  /*13d0*/  SHF.R.S32.HI R221, RZ, 0x1f, R170 ;  /* 0x0000001fffdd7819 */ /* 0x000fc400000114aa */
[----:B------:R-:W-:Y:S01]  /*13e0*/  SHF.R.S32.HI R225, RZ, 0x1f, R172 ;  /* 0x0000001fffe17819 */ /* 0x000fe200000114ac */
[----:B------:R-:W-:Y:S01]  /*13f0*/  IMAD.SHL.U32 R226, R172, 0x2, RZ ;  /* 0x00000002ace27824 */ /* 0x000fe200078e00ff */
[----:B------:R-:W-:Y:S01]  /*1400*/  SHF.R.S32.HI R10, RZ, 0x1f, R171 ;  /* 0x0000001fff0a7819 */ /* 0x000fe200000114ab */
[----:B0-----:R-:W-:Y:S01]  /*1410*/  IMAD R0, R3, 0x8, R9 ;  /* 0x0000000803007824 */ /* 0x001fe200078e0209 */
[----:B------:R-:W-:Y:S02]  /*1420*/  SHF.R.S32.HI R12, RZ, 0x1f, R173 ;  /* 0x0000001fff0c7819 */ /* 0x000fe400000114ad */
[----:B------:R-:W-:Y:S02]  /*1430*/  SHF.R.S32.HI R7, RZ, 0x1f, R212 ;  /* 0x0000001fff077819 */ /* 0x000fe400000114d4 */
[----:B------:R1:W-:Y:S01]  /*1440*/  STL [R1+0x6c], R0 ;  /* 0x00006c0001007387 */ /* 0x0003e20000100800 */
[----:B------:R-:W-:Y:S02]  /*1450*/  SHF.R.S32.HI R7, RZ, 0x1f, R209 ;  /* 0x0000001fff077819 */ /* 0x000fe400000114d1 */
[----:B------:R-:W-:Y:S01]  /*1460*/  SHF.R.S32.HI R7, RZ, 0x1f, R206 ;  /* 0x0000001fff077819 */ /* 0x000fe200000114ce */
[----:B------:R1:W-:Y:S01]  /*1470*/  STL [R1+0x44], R4 ;  /* 0x0000440401007387 */ /* 0x0003e20000100800 */
[----:B------:R-:W-:-:S02]  /*1480*/  SHF.R.S32.HI R217, RZ, 0x3, R217 ;  /* 0x00000003ffd97819 */ /* 0x000fc400000114d9 */
[----:B------:R-:W-:Y:S02]  /*1490*/  SHF.R.S32.HI R17, RZ, 0x1f, R16 ;  /* 0x0000001fff117819 */ /* 0x000fe40000011410 */
[----:B------:R-:W-:Y:S02]  /*14a0*/  SHF.R.S32.HI R165, RZ, 0x1f, R19 ;  /* 0x0000001fffa57819 */ /* 0x000fe40000011413 */
[----:B------:R-:W-:Y:S02]  /*14b0*/  SHF.R.S32.HI R176, RZ, 0x1f, R22 ;  /* 0x0000001fffb07819 */ /* 0x000fe40000011416 */
[----:B------:R-:W-:Y:S02]  /*14c0*/  SHF.R.S32.HI R175, RZ, 0x1f, R23 ;  /* 0x0000001fffaf7819 */ /* 0x000fe40000011417 */
[----:B------:R-:W-:Y:S02]  /*14d0*/  SHF.L.U64.HI R221, R170, 0x1, R221 ;  /* 0x00000001aadd7819 */ /* 0x000fe400000102dd */
[----:B------:R-:W-:-:S02]  /*14e0*/  SHF.L.U64.HI R225, R172, 0x1, R225 ;  /* 0x00000001ace17819 */ /* 0x000fc400000102e1 */
[----:B------:R-:W-:Y:S02]  /*14f0*/  SHF.L.U64.HI R227, R171, 0x1, R10 ;  /* 0x00000001abe37819 */ /* 0x000fe4000001020a */
[----:B------:R-:W-:Y:S02]  /*1500*/  SHF.L.U64.HI R229, R173, 0x1, R12 ;  /* 0x00000001ade57819 */ /* 0x000fe4000001020c */
[----:B------:R-:W-:Y:S02]  /*1510*/  SHF.R.S32.HI R163, RZ, 0x3, R163 ;  /* 0x00000003ffa37819 */ /* 0x000fe400000114a3 */
[----:B------:R-:W-:Y:S02]  /*1520*/  SHF.R.S32.HI R164, RZ, 0x3, R164 ;  /* 0x00000003ffa47819 */ /* 0x000fe400000114a4 */
[----:B-1----:R-:W-:-:S07]  /*1530*/  SHF.R.S32.HI R7, RZ, 0x1f, R203 ;  /* 0x0000001fff077819 */ /* 0x002fce00000114cb */
.L_x_668:
[----:B0-----:R-:W0:Y:S01]  /*1540*/  LDC.64 R188, c[0x0][0xc88] ;  /* 0x00032200ffbc7b82 */ /* 0x001e220000000a00 */
[----:B------:R-:W-:Y:S01]  /*1550*/  ULDC.64 UR4, c[0x0][0xa28] ;  /* 0x00028a0000047ab9 */ /* 0x000fe20000000a00 */
[----:B------:R-:W-:Y:S01]  /*1560*/  ULDC.64 UR8, c[0x0][0xa18] ;  /* 0x0002860000087ab9 */ /* 0x000fe20000000a00 */
[----:B------:R-:W-:Y:S01]  /*1570*/  ULDC.64 UR6, c[0x0][0xa08] ;  /* 0x0002820000067ab9 */ /* 0x000fe20000000a00 */
[----:B0-----:R-:W-:-:S06]  /*1580*/  IMAD.WIDE R188, R147, 0x4, R188 ;  /* 0x0000000493bc7825 */ /* 0x001fcc00078e02bc */
[----:B------:R-:W2:Y:S01]  /*1590*/  LDG.E R188, desc[UR56][R188.64] ;  /* 0x00000038bcbc7981 */ /* 0x000ea2000c1e1900 */
[----:B------:R-:W-:Y:S01]  /*15a0*/  ISETP.NE.U32.AND P2, PT, RZ, UR4, PT ;  /* 0x00000004ff007c0c */ /* 0x000fe2000bf45070 */
[----:B------:R-:W-:Y:S01]  /*15b0*/  IMAD.MOV.U32 R11, RZ, RZ, RZ ;  /* 0x000000ffff0b7224 */ /* 0x000fe200078e00ff */
[----:B------:R-:W-:Y:S01]  /*15c0*/  ISETP.NE.U32.AND P1, PT, RZ, UR8, PT ;  /* 0x00000008ff007c0c */ /* 0x000fe2000bf25070 */
[----:B------:R-:W-:Y:S01]  /*15d0*/  IMAD.MOV.U32 R129, RZ, RZ, RZ ;  /* 0x000000ffff817224 */ /* 0x000fe200078e00ff */
[----:B------:R-:W-:Y:S02]  /*15e0*/  ISETP.NE.AND.EX P2, PT, RZ, UR5, PT, P2 ;  /* 0x00000005ff007c0c */ /* 0x000fe4000bf45320 */
[----:B------:R-:W-:Y:S02]  /*15f0*/  ISETP.NE.AND.EX P1, PT, RZ, UR9, PT, P1 ;  /* 0x00000009ff007c0c */ /* 0x000fe4000bf25310 */
[----:B------:R-:W-:-:S04]  /*1600*/  ISETP.NE.U32.AND P0, PT, RZ, UR6, PT ;  /* 0x00000006ff007c0c */ /* 0x000fc8000bf05070 */
[----:B------:R-:W-:Y:S02]  /*1610*/  ISETP.NE.AND.EX P0, PT, RZ, UR7, PT, P0 ;  /* 0x00000007ff007c0c */ /* 0x000fe4000bf05300 */
[----:B--2---:R-:W-:Y:S01]  /*1620*/  SHF.R.S32.HI R216, RZ, 0x1f, R188 ;  /* 0x0000001fffd87819 */ /* 0x004fe200000114bc */
[C---:B------:R-:W-:Y:S02]  /*1630*/  IMAD.SHL.U32 R189, R188.reuse, 0x4, RZ ;  /* 0x00000004bcbd7824 */ /* 0x040fe400078e00ff */
[C---:B---3--:R-:W-:Y:S02]  /*1640*/  @P2 LEA R6, P3, R188.reuse, UR4, 0x2 ;  /* 0x00000004bc062c11 */ /* 0x048fe4000f8610ff */
[C-C-:B------:R-:W-:Y:S02]  /*1650*/  SHF.L.U64.HI R190, R188.reuse, 0x2, R216.reuse ;  /* 0x00000002bcbe7819 */ /* 0x140fe400000102d8 */
[----:B------:R-:W-:Y:S01]  /*1660*/  @P2 LEA.HI.X R7, R188, UR5, R216, 0x2, P3 ;  /* 0x00000005bc072c11 */ /* 0x000fe200098f14d8 */
[----:B------:R-:W-:Y:S01]  /*1670*/  ULDC UR4, c[0x0][0x288] ;  /* 0x0000a20000047ab9 */ /* 0x000fe20000000800 */
[----:B-1----:R-:W-:-:S03]  /*1680*/  IADD3 R4, P4, R189, UR6, RZ ;  /* 0x00000006bd047c10 */ /* 0x002fc6000ff9e0ff */
[----:B------:R0:W5:Y:S01]  /*1690*/  @P2 LDG.E R11, desc[UR56][R6.64] ;  /* 0x00000038060b2981 */ /* 0x000162000c1e1900 */
[----:B------:R-:W-:Y:S01]  /*16a0*/  @P1 IADD3 R8, P2, R189, UR8, RZ ;  /* 0x00000008bd081c10 */ /* 0x000fe2000ff5e0ff */
[----:B------:R-:W-:Y:S01]  /*16b0*/  IMAD.U32 R143, RZ, RZ, UR4 ;  /* 0x00000004ff8f7e24 */ /* 0x000fe2000f8e00ff */
[C---:B------:R-:W-:Y:S01]  /*16c0*/  IADD3.X R5, R190.reuse, UR7, RZ, P4, !PT ;  /* 0x00000007be057c10 */ /* 0x040fe2000a7fe4ff */
[----:B------:R-:W-:Y:S01]  /*16d0*/  ULDC.64 UR4, c[0x0][0x418] ;  /* 0x0001060000047ab9 */ /* 0x000fe20000000a00 */
[----:B------:R-:W-:-:S03]  /*16e0*/  @P1 IADD3.X R9, R190, UR9, RZ, P2, !PT ;  /* 0x00000009be091c10 */ /* 0x000fc600097fe4ff */
[----:B------:R0:W5:Y:S01]  /*16f0*/  @P0 LDG.E R129, desc[UR56][R4.64] ;  /* 0x0000003804810981 */ /* 0x000162000c1e1900 */
[----:B------:R-:W-:Y:S01]  /*1700*/  UISETP.NE.U32.AND UP0, UPT, UR4, URZ, UPT ;  /* 0x0000003f0400728c */ /* 0x000fe2000bf05070 */
[C---:B----4-:R-:W-:Y:S01]  /*1710*/  LOP3.LUT R3, R146.reuse, 0xff000000, RZ, 0xc0, !PT ;  /* 0xff00000092037812 */ /* 0x050fe200078ec0ff */
[----:B------:R-:W-:Y:S01]  /*1720*/  ULDC.64 UR8, c[0x0][0xa20] ;  /* 0x0002880000087ab9 */ /* 0x000fe20000000a00 */
[----:B------:R0:W5:Y:S01]  /*1730*/  @P1 LDG.E R143, desc[UR56][R8.64] ;  /* 0x00000038088f1981 */ /* 0x000162000c1e1900 */
[----:B------:R-:W-:Y:S01]  /*1740*/  UISETP.NE.AND.EX UP0, UPT, UR5, URZ, UPT, UP0 ;  /* 0x0000003f0500728c */ /* 0x000fe2000bf05300 */
[----:B------:R-:W-:Y:S01]  /*1750*/  ULDC UR4, c[0x0][0x424] ;  /* 0x0001090000047ab9 */ /* 0x000fe20000000800 */
[----:B------:R-:W-:Y:S02]  /*1760*/  ISETP.NE.U32.AND P2, PT, RZ, UR8, PT ;  /* 0x00000008ff007c0c */ /* 0x000fe4000bf45070 */
[----:B------:R-:W-:Y:S01]  /*1770*/  USEL UR4, UR4, 0x1, UP0 ;  /* 0x0000000104047887 */ /* 0x000fe20008000000 */
[----:B------:R-:W-:Y:S01]  /*1780*/  ULDC UR5, c[0x0][0x2f0] ;  /* 0x0000bc0000057ab9 */ /* 0x000fe20000000800 */
[----:B------:R-:W-:-:S02]  /*1790*/  LOP3.LUT R0, R146, 0xff0000, RZ, 0xc0, !PT ;  /* 0x00ff000092007812 */ /* 0x000fc400078ec0ff */
[----:B------:R-:W-:Y:S01]  /*17a0*/  UIMAD UR4, UR4, UR5, URZ ;  /* 0x00000005040472a4 */ /* 0x000fe2000f8e023f */
[----:B------:R-:W-:Y:S02]  /*17b0*/  SHF.R.U32.HI R3, RZ, 0x8, R3 ;  /* 0x00000008ff037819 */ /* 0x000fe40000011603 */
[----:B------:R-:W-:Y:S01]  /*17c0*/  ISETP.NE.AND.EX P2, PT, RZ, UR9, PT, P2 ;  /* 0x00000009ff007c0c */ /* 0x000fe2000bf45320 */
[----:B------:R-:W-:Y:S01]  /*17d0*/  ULDC UR5, c[0x0][0x348] ;  /* 0x0000d20000057ab9 */ /* 0x000fe20000000800 */
[----:B------:R-:W-:Y:S01]  /*17e0*/  LEA.HI R187, R0, R3, RZ, 0x10 ;  /* 0x0000000300bb7211 */ /* 0x000fe200078f80ff */
[----:B------:R-:W-:Y:S01]  /*17f0*/  IMAD.MOV.U32 R192, RZ, RZ, R145 ;  /* 0x000000ffffc07224 */ /* 0x000fe200078e0091 */
[----:B------:R-:W-:Y:S01]  /*1800*/  LOP3.LUT R162, R146, 0xffff, RZ, 0xc0, !PT ;  /* 0x0000ffff92a27812 */ /* 0x000fe200078ec0ff */
[----:B0-----:R-:W-:Y:S08]  /*1810*/  @P1 BRA `(.L_x_447) ;  /* 0x0000000000241947 */ /* 0x001ff00003800000 */
[----:B------:R-:W-:Y:S02]  /*1820*/  ULDC.64 UR6, c[0x0][0xa00] ;  /* 0x0002800000067ab9 */ /* 0x000fe40000000a00 */
[----:B------:R-:W-:-:S04]  /*1830*/  ISETP.NE.U32.AND P1, PT, RZ, UR6, PT ;  /* 0x00000006ff007c0c */ /* 0x000fc8000bf25070 */
[----:B------:R-:W-:-:S13]  /*1840*/  ISETP.NE.AND.EX P1, PT, RZ, UR7, PT, P1 ;  /* 0x00000007ff007c0c */ /* 0x000fda000bf25310 */
[----:B------:R-:W-:Y:S05]  /*1850*/  @!P1 BRA `(.L_x_447) ;  /* 0x0000000000149947 */ /* 0x000fea0003800000 */
[----:B------:R-:W0:Y:S02]  /*1860*/  LDC.64 R6, c[0x0][0xa00] ;  /* 0x00028000ff067b82 */ /* 0x000e240000000a00 */
[----:B0-----:R-:W-:-:S05]  /*1870*/  IMAD.WIDE R6, R188, 0x4, R6 ;  /* 0x00000004bc067825 */ /* 0x001fca00078e0206 */
[----:B-----5:R-:W2:Y:S04]  /*1880*/  LDG.E R143, desc[UR56][R6.64] ;  /* 0x00000038068f7981 */ /* 0x020ea8000c1e1900 */
[----:B------:R-:W2:Y:S02]  /*1890*/  LDG.E R0, desc[UR56][R6.64+0x4] ;  /* 0x0000043806007981 */ /* 0x000ea4000c1e1900 */
[----:B--2---:R-:W-:-:S07]  /*18a0*/  IMAD.IADD R143, R0, 0x1, -R143 ;  /* 0x00000001008f7824 */ /* 0x004fce00078e0a8f */
.L_x_447:
[----:B------:R-:W-:Y:S01]  /*18b0*/  IMAD.U32 R25, RZ, RZ, UR5 ;  /* 0x00000005ff197e24 */ /* 0x000fe2000f8e00ff */
[----:B------:R-:W-:Y:S01]  /*18c0*/  MOV R26, UR4 ;  /* 0x00000004001a7c02 */ /* 0x000fe20008000f00 */
[----:B------:R-:W-:Y:S06]  /*18d0*/  @!P2 BRA `(.L_x_448) ;  /* 0x000000000010a947 */ /* 0x000fec0003800000 */
[----:B------:R-:W-:-:S04]  /*18e0*/  IADD3 R26, P0, R189, UR8, RZ ;  /* 0x00000008bd1a7c10 */ /* 0x000fc8000ff1e0ff */
[----:B------:R-:W-:-:S05]  /*18f0*/  IADD3.X R27, R190, UR9, RZ, P0, !PT ;  /* 0x00000009be1b7c10 */ /* 0x000fca00087fe4ff */
[----:B------:R0:W5:Y:S01]  /*1900*/  LDG.E R26, desc[UR56][R26.64] ;  /* 0x000000381a1a7981 */ /* 0x000162000c1e1900 */
[----:B------:R-:W-:Y:S05]  /*1910*/  BRA `(.L_x_449) ;  /* 0x0000000000107947 */ /* 0x000fea0003800000 */
.L_x_448:
[----:B------:R-:W-:Y:S05]  /*1920*/  @!P0 BRA `(.L_x_449) ;  /* 0x00000000000c8947 */ /* 0x000fea0003800000 */
[----:B------:R-:W2:Y:S04]  /*1930*/  LDG.E R3, desc[UR56][R4.64] ;  /* 0x0000003804037981 */ /* 0x000ea8000c1e1900 */
[----:B------:R-:W2:Y:S02]  /*1940*/  LDG.E R26, desc[UR56][R4.64+0x4] ;  /* 0x00000438041a7981 */ /* 0x000ea4000c1e1900 */
[----:B--2---:R-:W-:-:S07]  /*1950*/  IMAD.IADD R26, R26, 0x1, -R3 ;  /* 0x000000011a1a7824 */ /* 0x004fce00078e0a03 */
.L_x_449:
[----:B------:R-:W-:Y:S01]  /*1960*/  ULDC.64 UR4, c[0x0][0xa10] ;  /* 0x0002840000047ab9 */ /* 0x000fe20000000a00 */
[----:B0-----:R-:W2:Y:S01]  /*1970*/  LDL.LU R27, [R1+0x38] ;  /* 0x00003800011b7983 */ /* 0x001ea20000300800 */
[----:B------:R-:W-:-:S04]  /*1980*/  ISETP.NE.U32.AND P0, PT, RZ, UR4, PT ;  /* 0x00000004ff007c0c */ /* 0x000fc8000bf05070 */
[----:B------:R-:W-:Y:S01]  /*1990*/  ISETP.NE.AND.EX P0, PT, RZ, UR5, PT, P0 ;  /* 0x00000005ff007c0c */ /* 0x000fe2000bf05300 */
[----:B------:R-:W-:-:S12]  /*19a0*/  ULDC.64 UR4, c[0x0][0xa30] ;  /* 0x00028c0000047ab9 */ /* 0x000fd80000000a00 */
[----:B------:R-:W0:Y:S02]  /*19b0*/  @P0 LDC.64 R4, c[0x0][0xa10] ;  /* 0x00028400ff040b82 */ /* 0x000e240000000a00 */
[----:B0-----:R-:W-:-:S05]  /*19c0*/  @P0 IMAD.WIDE R4, R188, 0x4, R4 ;  /* 0x00000004bc040825 */ /* 0x001fca00078e0204 */
[----:B------:R-:W3:Y:S04]  /*19d0*/  @P0 LDG.E R0, desc[UR56][R4.64] ;  /* 0x0000003804000981 */ /* 0x000ee8000c1e1900 */
[----:B------:R-:W3:Y:S01]  /*19e0*/  @P0 LDG.E R3, desc[UR56][R4.64+0x4] ;  /* 0x0000043804030981 */ /* 0x000ee2000c1e1900 */
[----:B------:R-:W-:Y:S01]  /*19f0*/  ISETP.NE.U32.AND P1, PT, RZ, UR4, PT ;  /* 0x00000004ff007c0c */ /* 0x000fe2000bf25070 */
[----:B-----5:R-:W-:-:S03]  /*1a00*/  IMAD.MOV.U32 R141, RZ, RZ, R26 ;  /* 0x000000ffff8d7224 */ /* 0x020fc600078e001a */
[----:B------:R-:W-:-:S13]  /*1a10*/  ISETP.NE.AND.EX P1, PT, RZ, UR5, PT, P1 ;  /* 0x00000005ff007c0c */ /* 0x000fda000bf25310 */
[----:B------:R-:W-:-:S04]  /*1a20*/  @P1 IADD3 R6, P2, R189, UR4, RZ ;  /* 0x00000004bd061c10 */ /* 0x000fc8000ff5e0ff */
[----:B------:R-:W-:-:S05]  /*1a30*/  @P1 IADD3.X R7, R190, UR5, RZ, P2, !PT ;  /* 0x00000005be071c10 */ /* 0x000fca00097fe4ff */
[----:B------:R0:W5:Y:S01]  /*1a40*/  @P1 LDG.E R141, desc[UR56][R6.64] ;  /* 0x00000038068d1981 */ /* 0x000162000c1e1900 */
[----:B------:R-:W-:Y:S01]  /*1a50*/  IMAD.IADD R10, R26, 0x1, -R11 ;  /* 0x000000011a0a7824 */ /* 0x000fe200078e0a0b */
[----:B------:R-:W-:Y:S01]  /*1a60*/  BSSY B0, `(.L_x_450) ;  /* 0x000002c000007945 */ /* 0x000fe20003800000 */
[----:B------:R-:W-:Y:S02]  /*1a70*/  LOP3.LUT R200, R187, 0xff, RZ, 0xc0, !PT ;  /* 0x000000ffbbc87812 */ /* 0x000fe400078ec0ff */
[----:B------:R-:W-:Y:S02]  /*1a80*/  SHF.R.U32.HI R187, RZ, 0x10, R187 ;  /* 0x00000010ffbb7819 */ /* 0x000fe400000116bb */
[----:B--2---:R-:W-:Y:S01]  /*1a90*/  LOP3.LUT R27, R27, 0xfffffffb, RZ, 0xc0, !PT ;  /* 0xfffffffb1b1b7812 */ /* 0x004fe200078ec0ff */
[----:B---3--:R-:W-:-:S04]  /*1aa0*/  @P0 IMAD.IADD R25, R3, 0x1, -R0 ;  /* 0x0000000103190824 */ /* 0x008fc800078e0a00 */
[----:B------:R-:W-:-:S04]  /*1ab0*/  IMAD.IADD R215, R10, 0x1, R25 ;  /* 0x000000010ad77824 */ /* 0x000fc800078e0219 */
[C---:B------:R-:W-:Y:S01]  /*1ac0*/  VIADD R0, R215.reuse, 0x5f ;  /* 0x0000005fd7007836 */ /* 0x040fe20000000000 */
[----:B------:R-:W-:-:S03]  /*1ad0*/  ISETP.GE.AND P3, PT, R215, 0x1, PT ;  /* 0x00000001d700780c */ /* 0x000fc60003f66270 */
[----:B------:R-:W-:-:S05]  /*1ae0*/  IMAD.HI R0, R0, 0x2aaaaaab, RZ ;  /* 0x2aaaaaab00007827 */ /* 0x000fca00078e02ff */
[----:B------:R-:W-:-:S04]  /*1af0*/  SHF.R.U32.HI R3, RZ, 0x1f, R0 ;  /* 0x0000001fff037819 */ /* 0x000fc80000011600 */
[----:B------:R-:W-:Y:S01]  /*1b00*/  LEA.HI.SX32 R142, R0, R3, 0x1c ;  /* 0x00000003008e7211 */ /* 0x000fe200078fe2ff */
[----:B------:R-:W-:Y:S01]  /*1b10*/  IMAD.MOV.U32 R3, RZ, RZ, RZ ;  /* 0x000000ffff037224 */ /* 0x000fe200078e00ff */
[----:B------:R-:W-:-:S05]  /*1b20*/  @P3 LOP3.LUT R27, R27, 0x4, RZ, 0xfc, !PT ;  /* 0x000000041b1b3812 */ /* 0x000fca00078efcff */
[----:B------:R0:W-:Y:S01]  /*1b30*/  STL [R1+0x38], R27 ;  /* 0x0000381b01007387 */ /* 0x0001e20000100800 */
[----:B------:R-:W-:Y:S05]  /*1b40*/  @!P3 BRA `(.L_x_451) ;  /* 0x000000000074b947 */ /* 0x000fea0003800000 */
[----:B------:R-:W-:Y:S01]  /*1b50*/  ISETP.NE.AND P0, PT, R187, RZ, PT ;  /* 0x000000ffbb00720c */ /* 0x000fe20003f05270 */
[----:B------:R-:W-:-:S03]  /*1b60*/  ULDC UR4, c[0x0][0x9f0] ;  /* 0x00027c0000047ab9 */ /* 0x000fc60000000800 */
[----:B------:R-:W-:-:S04]  /*1b70*/  SEL R9, R187, UR4, P0 ;  /* 0x00000004bb097c07 */ /* 0x000fc80008000000 */
[-C--:B0-----:R-:W-:Y:S02]  /*1b80*/  IABS R6, R9.reuse ;  /* 0x0000000900067213 */ /* 0x081fe40000000000 */
[----:B------:R-:W-:Y:S02]  /*1b90*/  IADD3 R0, R142, -0x1, R9 ;  /* 0xffffffff8e007810 */ /* 0x000fe40007ffe009 */
[----:B------:R-:W0:Y:S01]  /*1ba0*/  I2F.RP R3, R6 ;  /* 0x0000000600037306 */ /* 0x000e220000209400 */
[-C--:B------:R-:W-:Y:S02]  /*1bb0*/  IABS R11, R9.reuse ;  /* 0x00000009000b7213 */ /* 0x080fe40000000000 */
[----:B------:R-:W-:Y:S02]  /*1bc0*/  IABS R8, R0 ;  /* 0x0000000000087213 */ /* 0x000fe40000000000 */
[----:B------:R-:W-:-:S04]  /*1bd0*/  LOP3.LUT R0, R0, R9, RZ, 0x3c, !PT ;  /* 0x0000000900007212 */ /* 0x000fc800078e3cff */
[----:B------:R-:W-:Y:S01]  /*1be0*/  ISETP.GE.AND P2, PT, R0, RZ, PT ;  /* 0x000000ff0000720c */ /* 0x000fe20003f46270 */
[----:B0-----:R-:W0:Y:S02]  /*1bf0*/  MUFU.RCP R3, R3 ;  /* 0x0000000300037308 */ /* 0x001e240000001000 */
[----:B0-----:R-:W-:Y:S02]  /*1c00*/  VIADD R4, R3, 0xffffffe ;  /* 0x0ffffffe03047836 */ /* 0x001fe40000000000 */
[----:B------:R-:W-:-:S04]  /*1c10*/  IMAD.MOV R3, RZ, RZ, -R11 ;  /* 0x000000ffff037224 */ /* 0x000fc800078e0a0b */
[----:B------:R0:W1:Y:S02]  /*1c20*/  F2I.FTZ.U32.TRUNC.NTZ R5, R4 ;  /* 0x0000000400057305 */ /* 0x000064000021f000 */
[----:B0-----:R-:W-:Y:S02]  /*1c30*/  IMAD.MOV.U32 R4, RZ, RZ, RZ ;  /* 0x000000ffff047224 */ /* 0x001fe400078e00ff */
[----:B-1----:R-:W-:-:S04]  /*1c40*/  IMAD.MOV R7, RZ, RZ, -R5 ;  /* 0x000000ffff077224 */ /* 0x002fc800078e0a05 */
[----:B------:R-:W-:-:S04]  /*1c50*/  IMAD R7, R7, R6, RZ ;  /* 0x0000000607077224 */ /* 0x000fc800078e02ff */
[----:B------:R-:W-:-:S06]  /*1c60*/  IMAD.HI.U32 R5, R5, R7, R4 ;  /* 0x0000000705057227 */ /* 0x000fcc00078e0004 */
[----:B------:R-:W-:-:S04]  /*1c70*/  IMAD.HI.U32 R5, R5, R8, RZ ;  /* 0x0000000805057227 */ /* 0x000fc800078e00ff */
[----:B------:R-:W-:-:S05]  /*1c80*/  IMAD R3, R5, R3, R8 ;  /* 0x0000000305037224 */ /* 0x000fca00078e0208 */
[----:B------:R-:W-:-:S13]  /*1c90*/  ISETP.GT.U32.AND P1, PT, R6, R3, PT ;  /* 0x000000030600720c */ /* 0x000fda0003f24070 */
[----:B------:R-:W-:Y:S02]  /*1ca0*/  @!P1 IMAD.IADD R3, R3, 0x1, -R6 ;  /* 0x0000000103039824 */ /* 0x000fe400078e0a06 */
[----:B------:R-:W-:Y:S01]  /*1cb0*/  @!P1 VIADD R5, R5, 0x1 ;  /* 0x0000000105059836 */ /* 0x000fe20000000000 */
[----:B------:R-:W-:Y:S02]  /*1cc0*/  ISETP.NE.AND P1, PT, R9, RZ, PT ;  /* 0x000000ff0900720c */ /* 0x000fe40003f25270 */
[----:B------:R-:W-:-:S13]  /*1cd0*/  ISETP.GE.U32.AND P0, PT, R3, R6, PT ;  /* 0x000000060300720c */ /* 0x000fda0003f06070 */
[----:B------:R-:W-:-:S04]  /*1ce0*/  @P0 VIADD R5, R5, 0x1 ;  /* 0x0000000105050836 */ /* 0x000fc80000000000 */
[----:B------:R-:W-:-:S04]  /*1cf0*/  IMAD.MOV.U32 R3, RZ, RZ, R5 ;  /* 0x000000ffff037224 */ /* 0x000fc800078e0005 */
[----:B------:R-:W-:Y:S01]  /*1d00*/  @!P2 IMAD.MOV R3, RZ, RZ, -R3 ;  /* 0x000000ffff03a224 */ /* 0x000fe200078e0a03 */
[----:B------:R-:W-:-:S07]  /*1d10*/  @!P1 LOP3.LUT R3, RZ, R9, RZ, 0x33, !PT ;  /* 0x00000009ff039212 */ /* 0x000fce00078e33ff */
.L_x_451:
[----:B------:R-:W-:Y:S05]  /*1d20*/  BSYNC B0 ;  /* 0x0000000000007941 */ /* 0x000fea0003800000 */
.L_x_450:
[----:B------:R-:W-:Y:S01]  /*1d30*/  IMAD R0, R200, R3, RZ ;  /* 0x00000003c8007224 */ /* 0x000fe200078e02ff */
[----:B------:R-:W-:-:S04]  /*1d40*/  PLOP3.LUT P2, PT, PT, PT, PT, 0x80, 0x0 ;  /* 0x000000000000781c */ /* 0x000fc80003f4f070 */
[C---:B------:R-:W-:Y:S01]  /*1d50*/  VIADDMNMX R3, R0.reuse, R3, R142, PT ;  /* 0x0000000300037246 */ /* 0x040fe2000380018e */
[----:B------:R-:W-:-:S04]  /*1d60*/  IMAD R0, R0, 0x60, -R10 ;  /* 0x0000006000007824 */ /* 0x000fc800078e0a0a */
[----:B------:R-:W-:Y:S01]  /*1d70*/  IMAD R4, R3, 0x60, -R10 ;  /* 0x0000006003047824 */ /* 0x000fe200078e0a0a */
[----:B------:R-:W-:-:S04]  /*1d80*/  VIMNMX R0, RZ, R0, !PT ;  /* 0x00000000ff007248 */ /* 0x000fc80007fe0100 */
[----:B------:R-:W-:Y:S01]  /*1d90*/  VIMNMX R3, R4, R25, PT ;  /* 0x0000001904037248 */ /* 0x000fe20003fe0100 */
[----:B------:R-:W-:-:S03]  /*1da0*/  IMAD.WIDE.U32 R126, R0, -0x55555555, RZ ;  /* 0xaaaaaaab007e7825 */ /* 0x000fc600078e00ff */
[----:B------:R-:W-:Y:S02]  /*1db0*/  ISETP.GT.AND P0, PT, R3, R0, PT ;  /* 0x000000000300720c */ /* 0x000fe40003f04270 */
[----:B------:R-:W-:-:S04]  /*1dc0*/  SHF.R.U32.HI R126, RZ, 0x6, R127 ;  /* 0x00000006ff7e7819 */ /* 0x000fc8000001167f */
[----:B------:R-:W-:-:S07]  /*1dd0*/  MOV R24, R126 ;  /* 0x0000007e00187202 */ /* 0x000fce0000000f00 */
[----:B------:R-:W-:-:S04]  /*1de0*/  @P0 VIADD R0, R3, 0x5f ;  /* 0x0000005f03000836 */ /* 0x000fc80000000000 */
[----:B------:R-:W-:-:S05]  /*1df0*/  @P0 IMAD.HI R0, R0, 0x2aaaaaab, RZ ;  /* 0x2aaaaaab00000827 */ /* 0x000fca00078e02ff */
[----:B------:R-:W-:-:S04]  /*1e00*/  @P0 SHF.R.U32.HI R3, RZ, 0x1f, R0 ;  /* 0x0000001fff030819 */ /* 0x000fc80000011600 */
[----:B------:R-:W-:-:S04]  /*1e10*/  @P0 LEA.HI.SX32 R24, R0, R3, 0x1c ;  /* 0x0000000300180211 */ /* 0x000fc800078fe2ff */
[----:B------:R-:W-:-:S13]  /*1e20*/  ISETP.GT.AND P0, PT, R24, R126, PT ;  /* 0x0000007e1800720c */ /* 0x000fda0003f04270 */
[----:B------:R-:W-:Y:S05]  /*1e30*/  @!P0 BRA `(.L_x_452) ;  /* 0x0000009400948947 */ /* 0x000fea0003800000 */
[----:B------:R-:W-:Y:S01]  /*1e40*/  VIADD R123, R2, 0x18400 ;  /* 0x00018400027b7836 */ /* 0x000fe20000000000 */
[----:B------:R-:W-:Y:S04]  /*1e50*/  BSSY B6, `(.L_x_453) ;  /* 0x0000013000067945 */ /* 0x000fe80003800000 */
[----:B------:R-:W-:-:S13]  /*1e60*/  LOP3.LUT P0, RZ, R123, 0x3ff, RZ, 0xc0, !PT ;  /* 0x000003ff7bff7812 */ /* 0x000fda000780c0ff */
[----:B------:R-:W-:Y:S05]  /*1e70*/  @!P0 BRA `(.L_x_454) ;  /* 0x0000000000408947 */ /* 0x000fea0003800000 */
[----:B------:R-:W-:Y:S01]  /*1e80*/  MOV R14, 0x0 ;  /* 0x00000000000e7802 */ /* 0x000fe20000000f00 */
[----:B------:R-:W-:Y:S01]  /*1e90*/  ULDC.64 UR4, c[0x4][0xf0] ;  /* 0x01003c0000047ab9 */ /* 0x000fe20000000a00 */
[----:B------:R-:W-:Y:S01]  /*1ea0*/  ULDC.64 UR6, c[0x4][0x90] ;  /* 0x0100240000067ab9 */ /* 0x000fe20000000a00 */
[----:B------:R-:W-:Y:S02]  /*1eb0*/  IMAD.U32 R4, RZ, RZ, UR4 ;  /* 0x00000004ff047e24 */ /* 0x000fe4000f8e00ff */
[----:B------:R-:W-:Y:S01]  /*1ec0*/  IMAD.U32 R5, RZ, RZ, UR5 ;  /* 0x00000005ff057e24 */ /* 0x000fe2000f8e00ff */
[----:B------:R-:W1:Y:S01]  /*1ed0*/  LDC.64 R14, c[0x4][R14] ;  /* 0x010000000e0e7b82 */ /* 0x000e620000000a00 */
[----:B------:R-:W-:Y:S01]  /*1ee0*/  ULDC.64 UR4, c[0x4][0xf8] ;  /* 0x01003e0000047ab9 */ /* 0x000fe20000000a00 */
[----:B------:R-:W-:Y:S02]  /*1ef0*/  IMAD.U32 R10, RZ, RZ, UR6 ;  /* 0x00000006ff0a7e24 */ /* 0x000fe4000f8e00ff */
[----:B0-----:R-:W-:-:S02]  /*1f00*/  IMAD.U32 R6, RZ, RZ, UR4 ;  /* 0x00000004ff067e24 */ /* 0x001fc4000f8e00ff */
[----:B------:R-:W-:Y:S02]  /*1f10*/  IMAD.U32 R7, RZ, RZ, UR5 ;  /* 0x00000005ff077e24 */ /* 0x000fe4000f8e00ff */
[----:B------:R-:W-:Y:S02]  /*1f20*/  IMAD.U32 R11, RZ, RZ, UR7 ;  /* 0x00000007ff0b7e24 */ /* 0x000fe4000f8e00ff */
[----:B------:R-:W-:Y:S02]  /*1f30*/  IMAD.MOV.U32 R8, RZ, RZ, 0x70 ;  /* 0x00000070ff087424 */ /* 0x000fe400078e00ff */
[----:B------:R-:W-:Y:S02]  /*1f40*/  IMAD.MOV.U32 R12, RZ, RZ, 0x1 ;  /* 0x00000001ff0c7424 */ /* 0x000fe400078e00ff */
[----:B------:R-:W-:-:S07]  /*1f50*/  IMAD.MOV.U32 R13, RZ, RZ, RZ ;  /* 0x000000ffff0d7224 */ /* 0x000fce00078e00ff */
[----:B------:R-:W-:-:S07]  /*1f60*/  LEPC R20, `(.L_x_454) ;  /* 0x000000001014794e */ /* 0x000fce0000000000 */
[----:B-1---5:R-:W-:Y:S05]  /*1f70*/  CALL.ABS.NOINC R14 ;  /* 0x000000000e007343 */ /* 0x022fea0003c00000 */
.L_x_454:
[----:B------:R-:W-:Y:S05]  /*1f80*/  BSYNC B6 ;  /* 0x0000000000067941 */ /* 0x000fea0003800000 */
.L_x_453:
[----:B------:R-:W-:Y:S01]  /*1f90*/  VIADD R122, R2, 0x400 ;  /* 0x00000400027a7836 */ /* 0x000fe20000000000 */
[----:B------:R-:W-:Y:S04]  /*1fa0*/  BSSY B6, `(.L_x_455) ;  /* 0x0000013000067945 */ /* 0x000fe80003800000 */
[----:B------:R-:W-:-:S13]  /*1fb0*/  LOP3.LUT P0, RZ, R122, 0x3ff, RZ, 0xc0, !PT ;  /* 0x000003ff7aff7812 */ /* 0x000fda000780c0ff */
[----:B------:R-:W-:Y:S05]  /*1fc0*/  @!P0 BRA `(.L_x_456) ;  /* 0x0000000000408947 */ /* 0x000fea0003800000 */
[----:B------:R-:W-:Y:S01]  /*1fd0*/  MOV R14, 0x0 ;  /* 0x00000000000e7802 */ /* 0x000fe20000000f00 */
[----:B------:R-:W-:Y:S01]  /*1fe0*/  ULDC.64 UR4, c[0x4][0xf0] ;  /* 0x01003c0000047ab9 */ /* 0x000fe20000000a00 */
[----:B------:R-:W-:Y:S01]  /*1ff0*/  ULDC.64 UR6, c[0x4][0xf8] ;  /* 0x01003e0000067ab9 */ /* 0x000fe20000000a00 */
[----:B------:R-:W-:Y:S01]  /*2000*/  IMAD.U32 R4, RZ, RZ, UR4 ;  /* 0x00000004ff047e24 */ /* 0x000fe2000f8e00ff */
[----:B------:R-:W-:Y:S01]  /*2010*/  MOV R8, 0x70 ;  /* 0x0000007000087802 */ /* 0x000fe20000000f00 */
[----:B------:R-:W-:Y:S01]  /*2020*/  IMAD.U32 R5, RZ, RZ, UR5 ;  /* 0x00000005ff057e24 */ /* 0x000fe2000f8e00ff */
[----:B------:R-:W1:Y:S01]  /*2030*/  LDC.64 R14, c[0x4][R14] ;  /* 0x010000000e0e7b82 */ /* 0x000e620000000a00 */
[----:B------:R-:W-:Y:S01]  /*2040*/  ULDC.64 UR4, c[0x4][0x80] ;  /* 0x0100200000047ab9 */ /* 0x000fe20000000a00 */
[----:B0-----:R-:W-:Y:S02]  /*2050*/  IMAD.U32 R6, RZ, RZ, UR6 ;  /* 0x00000006ff067e24 */ /* 0x001fe4000f8e00ff */
[----:B------:R-:W-:-:S02]  /*2060*/  IMAD.U32 R7, RZ, RZ, UR7 ;  /* 0x00000007ff077e24 */ /* 0x000fc4000f8e00ff */
[----:B------:R-:W-:Y:S02]  /*2070*/  IMAD.U32 R10, RZ, RZ, UR4 ;  /* 0x00000004ff0a7e24 */ /* 0x000fe4000f8e00ff */
[----:B------:R-:W-:Y:S02]  /*2080*/  IMAD.U32 R11, RZ, RZ, UR5 ;  /* 0x00000005ff0b7e24 */ /* 0x000fe4000f8e00ff */
[----:B------:R-:W-:Y:S02]  /*2090*/  IMAD.MOV.U32 R12, RZ, RZ, 0x1 ;  /* 0x00000001ff0c7424 */ /* 0x000fe400078e00ff */
[----:B------:R-:W-:-:S07]  /*20a0*/  IMAD.MOV.U32 R13, RZ, RZ, RZ ;  /* 0x000000ffff0d7224 */ /* 0x000fce00078e00ff */
[----:B------:R-:W-:-:S07]  /*20b0*/  LEPC R20, `(.L_x_456) ;  /* 0x000000001014794e */ /* 0x000fce0000000000 */
[----:B-1---5:R-:W-:Y:S05]  /*20c0*/  CALL.ABS.NOINC R14 ;  /* 0x000000000e007343 */ /* 0x022fea0003c00000 */
.L_x_456:
[----:B------:R-:W-:Y:S05]  /*20d0*/  BSYNC B6 ;  /* 0x0000000000067941 */ /* 0x000fea0003800000 */
.L_x_455:
[----:B------:R-:W-:Y:S01]  /*20e0*/  ULDC.64 UR4, c[0x0][0x9f8] ;  /* 0x00027e0000047ab9 */ /* 0x000fe20000000a00 */
[----:B------:R-:W-:Y:S01]  /*20f0*/  IMAD.MOV.U32 R102, RZ, RZ, R188 ;  /* 0x000000ffff667224 */ /* 0x000fe200078e00bc */
[----:B------:R-:W-:Y:S01]  /*2100*/  ISETP.NE.U32.AND P0, PT, RZ, UR4, PT ;  /* 0x00000004ff007c0c */ /* 0x000fe2000bf05070 */
[----:B------:R-:W-:Y:S01]  /*2110*/  VIADD R0, R16, 0x20 ;  /* 0x0000002010007836 */ /* 0x000fe20000000000 */
[----:B------:R-:W1:Y:S01]  /*2120*/  LDC.64 R94, c[0x0][0x3f8] ;  /* 0x0000fe00ff5e7b82 */ /* 0x000e620000000a00 */
[----:B------:R-:W-:Y:S01]  /*2130*/  IMAD.MOV.U32 R20, RZ, RZ, R27 ;  /* 0x000000ffff147224 */ /* 0x000fe200078e001b */
[----:B------:R-:W-:-:S06]  /*2140*/  ISETP.NE.AND.EX P0, PT, RZ, UR5, PT, P0 ;  /* 0x00000005ff007c0c */ /* 0x000fcc000bf05300 */
[----:B------:R-:W2:Y:S07]  /*2150*/  LDC R125, c[0x0][0x3f4] ;  /* 0x0000fd00ff7d7b82 */ /* 0x000eae0000000800 */
[----:B------:R-:W-:Y:S01]  /*2160*/  @P0 IADD3 R4, P1, R189, UR4, RZ ;  /* 0x00000004bd040c10 */ /* 0x000fe2000ff3e0ff */
[----:B------:R-:W-:Y:S01]  /*2170*/  ULDC UR4, c[0x0][0x2f4] ;  /* 0x0000bd0000047ab9 */ /* 0x000fe20000000800 */
[----:B------:R-:W3:Y:S02]  /*2180*/  LDC.64 R88, c[0x0][0x408] ;  /* 0x00010200ff587b82 */ /* 0x000ee40000000a00 */
[----:B------:R-:W-:Y:S01]  /*2190*/  @P0 IADD3.X R5, R190, UR5, RZ, P1, !PT ;  /* 0x00000005be050c10 */ /* 0x000fe20008ffe4ff */
[----:B------:R-:W-:-:S04]  /*21a0*/  ULDC UR5, c[0x0][0x320] ;  /* 0x0000c80000057ab9 */ /* 0x000fc80000000800 */
[----:B------:R4:W2:Y:S01]  /*21b0*/  @P0 LDG.E R102, desc[UR56][R4.64] ;  /* 0x0000003804660981 */ /* 0x0008a2000c1e1900 */
[----:B------:R-:W-:Y:S01]  /*21c0*/  ISETP.GE.AND P1, PT, R0, UR4, PT ;  /* 0x0000000400007c0c */ /* 0x000fe2000bf26270 */
[----:B-1----:R-:W-:Y:S01]  /*21d0*/  IMAD.WIDE.U32 R96, R166, R94, R16 ;  /* 0x0000005ea6607225 */ /* 0x002fe200078e0010 */
[----:B------:R-:W-:Y:S01]  /*21e0*/  ISETP.GE.AND P0, PT, R16, UR4, PT ;  /* 0x0000000410007c0c */ /* 0x000fe2000bf06270 */
[----:B------:R-:W1:Y:S01]  /*21f0*/  S2R R218, SR_TID.X ;  /* 0x0000000000da7919 */ /* 0x000e620000002100 */
[----:B0-----:R-:W-:Y:S01]  /*2200*/  SEL R6, RZ, 0xffffffff, P1 ;  /* 0xffffffffff067807 */ /* 0x001fe20000800000 */
[----:B------:R-:W-:Y:S01]  /*2210*/  IMAD.MOV.U32 R127, RZ, RZ, 0x20 ;  /* 0x00000020ff7f7424 */ /* 0x000fe200078e00ff */
[----:B------:R-:W-:Y:S01]  /*2220*/  SEL R3, RZ, 0x1, P0 ;  /* 0x00000001ff037807 */ /* 0x000fe20000000000 */
[----:B------:R-:W-:Y:S01]  /*2230*/  IMAD.SHL.U32 R108, R94, 0x40, RZ ;  /* 0x000000405e6c7824 */ /* 0x000fe200078e00ff */
[----:B------:R-:W-:Y:S01]  /*2240*/  ISETP.GE.AND P0, PT, R0, UR5, PT ;  /* 0x0000000500007c0c */ /* 0x000fe2000bf06270 */
[----:B------:R-:W-:Y:S01]  /*2250*/  IMAD.SHL.U32 R6, R6, 0x2, RZ ;  /* 0x0000000206067824 */ /* 0x000fe200078e00ff */
[----:B------:R-:W-:Y:S01]  /*2260*/  ISETP.GE.AND P1, PT, R19, UR4, PT ;  /* 0x0000000413007c0c */ /* 0x000fe2000bf26270 */
[----:B------:R-:W-:Y:S01]  /*2270*/  IMAD.IADD R129, R129, 0x1, R26 ;  /* 0x0000000181817824 */ /* 0x000fe200078e021a */
[----:B----4-:R-:W-:Y:S01]  /*2280*/  SEL R4, RZ, 0xffffffff, P0 ;  /* 0xffffffffff047807 */ /* 0x010fe20000000000 */
[--C-:B------:R-:W-:Y:S01]  /*2290*/  IMAD R114, R214, 0x40, R166.reuse ;  /* 0x00000040d6727824 */ /* 0x100fe200078e02a6 */
[----:B------:R-:W-:Y:S01]  /*22a0*/  LOP3.LUT R6, R6, 0x2, R3, 0xe2, !PT ;  /* 0x0000000206067812 */ /* 0x000fe200078ee203 */
[----:B------:R-:W-:Y:S01]  /*22b0*/  VIADD R3, R16, 0x40 ;  /* 0x0000004010037836 */ /* 0x000fe20000000000 */
[----:B------:R-:W-:Y:S01]  /*22c0*/  SHF.R.S32.HI R11, RZ, 0x1f, R166 ;  /* 0x0000001fff0b7819 */ /* 0x000fe200000114a6 */
[----:B------:R-:W-:Y:S01]  /*22d0*/  IMAD.SHL.U32 R8, R4, 0x2, RZ ;  /* 0x0000000204087824 */ /* 0x000fe200078e00ff */
[----:B------:R-:W-:Y:S01]  /*22e0*/  SEL R4, RZ, 0x8, P1 ;  /* 0x00000008ff047807 */ /* 0x000fe20000800000 */
[----:B---3--:R-:W-:Y:S01]  /*22f0*/  IMAD.WIDE.U32 R90, R166, R88, R16 ;  /* 0x00000058a65a7225 */ /* 0x008fe200078e0010 */
[----:B------:R-:W-:-:S02]  /*2300*/  ISETP.GE.AND P0, PT, R3, UR4, PT ;  /* 0x0000000403007c0c */ /* 0x000fc4000bf06270 */
[----:B------:R-:W-:Y:S01]  /*2310*/  ISETP.GE.AND P2, PT, R16, UR5, PT ;  /* 0x0000000510007c0c */ /* 0x000fe2000bf46270 */
[----:B------:R-:W-:Y:S01]  /*2320*/  IMAD R131, R89, 0x60, RZ ;  /* 0x0000006059837824 */ /* 0x000fe200078e02ff */
[----:B------:R-:W-:Y:S01]  /*2330*/  SEL R5, RZ, 0x4, P0 ;  /* 0x00000004ff057807 */ /* 0x000fe20000000000 */
[----:B------:R-:W-:Y:S01]  /*2340*/  IMAD.SHL.U32 R110, R88, 0x40, RZ ;  /* 0x00000040586e7824 */ /* 0x000fe200078e00ff */
[--C-:B------:R-:W-:Y:S02]  /*2350*/  SHF.R.S32.HI R161, RZ, 0x1f, R160.reuse ;  /* 0x0000001fffa17819 */ /* 0x100fe400000114a0 */
[----:B------:R-:W-:Y:S01]  /*2360*/  LOP3.LUT R4, R4, R6, R5, 0xfe, !PT ;  /* 0x0000000604047212 */ /* 0x000fe200078efe05 */
[-C--:B------:R-:W-:Y:S01]  /*2370*/  IMAD R5, R11, R94.reuse, RZ ;  /* 0x0000005e0b057224 */ /* 0x080fe200078e02ff */
[----:B------:R-:W-:Y:S01]  /*2380*/  SEL R7, RZ, 0x1, P2 ;  /* 0x00000001ff077807 */ /* 0x000fe20001000000 */
[----:B------:R-:W-:Y:S01]  /*2390*/  IMAD.WIDE.U32 R98, R166, R94, R160 ;  /* 0x0000005ea6627225 */ /* 0x000fe200078e00a0 */
[----:B------:R-:W-:-:S02]  /*23a0*/  ISETP.GE.AND P0, PT, R22, UR4, PT ;  /* 0x0000000416007c0c */ /* 0x000fc4000bf06270 */
[----:B------:R-:W-:Y:S01]  /*23b0*/  ISETP.GE.AND P1, PT, R3, UR5, PT ;  /* 0x0000000503007c0c */ /* 0x000fe2000bf26270 */
[----:B------:R-:W-:Y:S01]  /*23c0*/  IMAD R5, R166, R95, R5 ;  /* 0x0000005fa6057224 */ /* 0x000fe200078e0205 */
[----:B------:R-:W-:Y:S01]  /*23d0*/  LOP3.LUT R7, R8, 0x2, R7, 0xe2, !PT ;  /* 0x0000000208077812 */ /* 0x000fe200078ee207 */
[-C--:B------:R-:W-:Y:S01]  /*23e0*/  IMAD R11, R11, R88.reuse, RZ ;  /* 0x000000580b0b7224 */ /* 0x080fe200078e02ff */
[----:B------:R-:W-:Y:S01]  /*23f0*/  SEL R9, RZ, 0x10, P0 ;  /* 0x00000010ff097807 */ /* 0x000fe20000000000 */
[----:B------:R-:W-:Y:S01]  /*2400*/  IMAD.IADD R99, R99, 0x1, R5 ;  /* 0x0000000163637824 */ /* 0x000fe200078e0205 */
[----:B------:R-:W-:Y:S01]  /*2410*/  SEL R6, RZ, 0x4, P1 ;  /* 0x00000004ff067807 */ /* 0x000fe20000800000 */
[----:B------:R-:W-:Y:S01]  /*2420*/  IMAD.IADD R97, R5, 0x1, R97 ;  /* 0x0000000105617824 */ /* 0x000fe200078e0261 */
[----:B--2---:R-:W-:Y:S01]  /*2430*/  ISETP.GE.AND P0, PT, R16, R125, PT ;  /* 0x0000007d1000720c */ /* 0x004fe20003f06270 */
[----:B------:R-:W-:Y:S01]  /*2440*/  IMAD R13, R166, R89, R11 ;  /* 0x00000059a60d7224 */ /* 0x000fe200078e020b */
[----:B------:R-:W-:Y:S01]  /*2450*/  ISETP.GE.AND P1, PT, R0, R125, PT ;  /* 0x0000007d0000720c */ /* 0x000fe20003f26270 */
[----:B------:R-:W-:Y:S01]  /*2460*/  IMAD.WIDE.U32 R92, R166, R88, R160 ;  /* 0x00000058a65c7225 */ /* 0x000fe200078e00a0 */
[----:B------:R-:W-:-:S02]  /*2470*/  LOP3.LUT R5, R7, R6, RZ, 0xfc, !PT ;  /* 0x0000000607057212 */ /* 0x000fc400078efcff */
[----:B------:R-:W-:Y:S01]  /*2480*/  ISETP.GE.AND P3, PT, R3, R125, PT ;  /* 0x0000007d0300720c */ /* 0x000fe20003f66270 */
[----:B------:R-:W-:Y:S01]  /*2490*/  IMAD.IADD R93, R93, 0x1, R13 ;  /* 0x000000015d5d7824 */ /* 0x000fe200078e020d */
[----:B------:R-:W-:Y:S01]  /*24a0*/  SEL R7, R125, RZ, P0 ;  /* 0x000000ff7d077207 */ /* 0x000fe20000000000 */
[----:B------:R-:W-:Y:S01]  /*24b0*/  IMAD.IADD R91, R13, 0x1, R91 ;  /* 0x000000010d5b7824 */ /* 0x000fe200078e025b */
[----:B------:R-:W-:Y:S01]  /*24c0*/  SEL R11, R125, RZ, P1 ;  /* 0x000000ff7d0b7207 */ /* 0x000fe20000800000 */
[-C--:B-----5:R-:W-:Y:S01]  /*24d0*/  IMAD.WIDE.U32 R98, R141, R94.reuse, R98 ;  /* 0x0000005e8d627225 */ /* 0x0a0fe200078e0062 */
[----:B------:R-:W-:Y:S02]  /*24e0*/  LOP3.LUT R9, R4, R9, RZ, 0xfc, !PT ;  /* 0x0000000904097212 */ /* 0x000fe400078efcff */
[----:B------:R-:W-:Y:S01]  /*24f0*/  SEL R4, R125, RZ, P3 ;  /* 0x000000ff7d047207 */ /* 0x000fe20001800000 */
[----:B------:R-:W-:Y:S01]  /*2500*/  IMAD.IADD R7, R16, 0x1, R7 ;  /* 0x0000000110077824 */ /* 0x000fe200078e0207 */
[----:B------:R-:W-:Y:S01]  /*2510*/  LOP3.LUT R20, R20, 0xfffffffe, RZ, 0xc0, !PT ;  /* 0xfffffffe14147812 */ /* 0x000fe200078ec0ff */
[----:B------:R-:W-:Y:S01]  /*2520*/  IMAD.IADD R11, R0, 0x1, R11 ;  /* 0x00000001000b7824 */ /* 0x000fe200078e020b */
[----:B------:R-:W-:Y:S01]  /*2530*/  ISETP.GE.AND P2, PT, R23, UR4, PT ;  /* 0x0000000417007c0c */ /* 0x000fe2000bf46270 */
[----:B------:R-:W-:Y:S01]  /*2540*/  IMAD.IADD R12, R3, 0x1, R4 ;  /* 0x00000001030c7824 */ /* 0x000fe200078e0204 */
[----:B------:R-:W-:Y:S01]  /*2550*/  SHF.R.S32.HI R4, RZ, 0x1f, R7 ;  /* 0x0000001fff047819 */ /* 0x000fe20000011407 */
[----:B------:R-:W-:Y:S01]  /*2560*/  IMAD.WIDE.U32 R96, R141, R94, R96 ;  /* 0x0000005e8d607225 */ /* 0x000fe200078e0060 */
[----:B------:R-:W-:-:S02]  /*2570*/  SHF.R.S32.HI R6, RZ, 0x1f, R11 ;  /* 0x0000001fff067819 */ /* 0x000fc4000001140b */
[CC--:B------:R-:W-:Y:S01]  /*2580*/  LEA.HI R8, R4.reuse, R7.reuse, RZ, 0x3 ;  /* 0x0000000704087211 */ /* 0x0c0fe200078f18ff */
[CC--:B------:R-:W-:Y:S01]  /*2590*/  IMAD.WIDE.U32 R92, R141.reuse, R88.reuse, R92 ;  /* 0x000000588d5c7225 */ /* 0x0c0fe200078e005c */
[----:B------:R-:W-:Y:S02]  /*25a0*/  LEA.HI R4, R4, R7, RZ, 0x6 ;  /* 0x0000000704047211 */ /* 0x000fe400078f30ff */
[----:B------:R-:W-:Y:S01]  /*25b0*/  @P3 LOP3.LUT R20, R20, 0x1, RZ, 0xfc, !PT ;  /* 0x0000000114143812 */ /* 0x000fe200078efcff */
[----:B------:R-:W-:Y:S01]  /*25c0*/  IMAD.WIDE.U32 R90, R141, R88, R90 ;  /* 0x000000588d5a7225 */ /* 0x000fe200078e005a */
[CC--:B------:R-:W-:Y:S02]  /*25d0*/  LEA.HI R7, R6.reuse, R11.reuse, RZ, 0x6 ;  /* 0x0000000b06077211 */ /* 0x0c0fe400078f30ff */
[----:B------:R-:W-:Y:S01]  /*25e0*/  LEA.HI R11, R6, R11, RZ, 0x3 ;  /* 0x0000000b060b7211 */ /* 0x000fe200078f18ff */
[----:B------:R0:W-:Y:S01]  /*25f0*/  STL [R1+0x38], R20 ;  /* 0x0000381401007387 */ /* 0x0001e20000100800 */
[----:B------:R-:W-:Y:S01]  /*2600*/  SHF.R.S32.HI R4, RZ, 0x6, R4 ;  /* 0x00000006ff047819 */ /* 0x000fe20000011404 */
[----:B------:R-:W-:Y:S01]  /*2610*/  IMAD.SHL.U32 R125, R125, 0x2, RZ ;  /* 0x000000027d7d7824 */ /* 0x000fe200078e00ff */
[----:B------:R-:W-:-:S02]  /*2620*/  SHF.R.S32.HI R6, RZ, 0x6, R7 ;  /* 0x00000006ff067819 */ /* 0x000fc40000011407 */
[C---:B------:R-:W-:Y:S01]  /*2630*/  LOP3.LUT R13, R177.reuse, 0x38, R11, 0xf8, !PT ;  /* 0x00000038b10d7812 */ /* 0x040fe200078ef80b */
[C-C-:B------:R-:W-:Y:S01]  /*2640*/  IMAD R140, R4.reuse, 0x1800, R179.reuse ;  /* 0x00001800048c7824 */ /* 0x140fe200078e02b3 */
[----:B------:R-:W-:Y:S01]  /*2650*/  LOP3.LUT R7, R177, 0x38, R8, 0xf8, !PT ;  /* 0x00000038b1077812 */ /* 0x000fe200078ef808 */
[----:B------:R-:W-:Y:S01]  /*2660*/  IMAD R138, R4, 0x1800, R180 ;  /* 0x00001800048a7824 */ /* 0x000fe200078e02b4 */
[----:B------:R-:W-:Y:S01]  /*2670*/  LOP3.LUT R10, R168, 0x38, R8, 0xf8, !PT ;  /* 0x00000038a80a7812 */ /* 0x000fe200078ef808 */
[C---:B------:R-:W-:Y:S01]  /*2680*/  IMAD R139, R6.reuse, 0x1800, R179 ;  /* 0x00001800068b7824 */ /* 0x040fe200078e02b3 */
[----:B0-----:R-:W-:Y:S01]  /*2690*/  SHF.R.U32.HI R20, RZ, 0x3, R168 ;  /* 0x00000003ff147819 */ /* 0x001fe200000116a8 */
[----:B------:R-:W-:Y:S01]  /*26a0*/  IMAD R134, R6, 0x1800, R180 ;  /* 0x0000180006867824 */ /* 0x000fe200078e02b4 */
[----:B------:R-:W-:Y:S02]  /*26b0*/  SHF.R.S32.HI R21, RZ, 0x1f, R12 ;  /* 0x0000001fff157819 */ /* 0x000fe4000001140c */
[----:B------:R-:W-:-:S02]  /*26c0*/  LOP3.LUT R4, R13, R178, RZ, 0x3c, !PT ;  /* 0x000000b20d047212 */ /* 0x000fc400078e3cff */
[----:B------:R-:W-:Y:S02]  /*26d0*/  LOP3.LUT R7, R7, R178, RZ, 0x3c, !PT ;  /* 0x000000b207077212 */ /* 0x000fe400078e3cff */
[----:B------:R-:W-:Y:S01]  /*26e0*/  LOP3.LUT R15, R10, R20, RZ, 0x3c, !PT ;  /* 0x000000140a0f7212 */ /* 0x000fe200078e3cff */
[----:B------:R-:W-:Y:S01]  /*26f0*/  IMAD.IADD R139, R139, 0x1, R4 ;  /* 0x000000018b8b7824 */ /* 0x000fe200078e0204 */
[CC--:B------:R-:W-:Y:S01]  /*2700*/  LEA.HI R14, R21.reuse, R12.reuse, RZ, 0x3 ;  /* 0x0000000c150e7211 */ /* 0x0c0fe200078f18ff */
[----:B------:R-:W-:Y:S01]  /*2710*/  IMAD.IADD R140, R140, 0x1, R7 ;  /* 0x000000018c8c7824 */ /* 0x000fe200078e0207 */
[----:B------:R-:W-:Y:S02]  /*2720*/  LEA.HI R12, R21, R12, RZ, 0x6 ;  /* 0x0000000c150c7211 */ /* 0x000fe400078f30ff */
[----:B------:R-:W-:Y:S02]  /*2730*/  IADD3 R138, R138, R15, RZ ;  /* 0x0000000f8a8a7210 */ /* 0x000fe40007ffe0ff */
[----:B------:R-:W-:-:S02]  /*2740*/  SHF.R.S32.HI R15, RZ, 0x1f, R141 ;  /* 0x0000001fff0f7819 */ /* 0x000fc4000001148d */
[----:B------:R-:W-:Y:S02]  /*2750*/  LOP3.LUT R4, R168, 0x38, R11, 0xf8, !PT ;  /* 0x00000038a8047812 */ /* 0x000fe400078ef80b */
[----:B------:R-:W-:Y:S02]  /*2760*/  SHF.R.S32.HI R12, RZ, 0x6, R12 ;  /* 0x00000006ff0c7819 */ /* 0x000fe4000001140c */
[--C-:B------:R-:W-:Y:S02]  /*2770*/  LOP3.LUT R7, R177, 0x38, R14.reuse, 0xf8, !PT ;  /* 0x00000038b1077812 */ /* 0x100fe400078ef80e */
[----:B------:R-:W-:Y:S01]  /*2780*/  LOP3.LUT R13, R4, R20, RZ, 0x3c, !PT ;  /* 0x00000014040d7212 */ /* 0x000fe200078e3cff */
[----:B------:R-:W-:Y:S01]  /*2790*/  IMAD R4, R15, R94, RZ ;  /* 0x0000005e0f047224 */ /* 0x000fe200078e02ff */
[----:B------:R-:W-:Y:S01]  /*27a0*/  LOP3.LUT R10, R168, 0x38, R14, 0xf8, !PT ;  /* 0x00000038a80a7812 */ /* 0x000fe200078ef80e */
[----:B------:R-:W-:Y:S01]  /*27b0*/  IMAD R136, R12, 0x1800, R179 ;  /* 0x000018000c887824 */ /* 0x000fe200078e02b3 */
[----:B------:R-:W-:Y:S01]  /*27c0*/  LOP3.LUT R7, R7, R178, RZ, 0x3c, !PT ;  /* 0x000000b207077212 */ /* 0x000fe200078e3cff */
[----:B------:R-:W-:Y:S01]  /*27d0*/  IMAD R27, R141, R95, R4 ;  /* 0x0000005f8d1b7224 */ /* 0x000fe200078e0204 */
[----:B------:R-:W-:Y:S01]  /*27e0*/  LOP3.LUT R10, R10, R20, RZ, 0x3c, !PT ;  /* 0x000000140a0a7212 */ /* 0x000fe200078e3cff */
[----:B------:R-:W-:Y:S01]  /*27f0*/  IMAD R133, R12, 0x1800, R180 ;  /* 0x000018000c857824 */ /* 0x000fe200078e02b4 */
[----:B------:R-:W-:Y:S01]  /*2800*/  ISETP.GE.AND P3, PT, R19, UR5, PT ;  /* 0x0000000513007c0c */ /* 0x000fe2000bf66270 */
[----:B------:R-:W-:Y:S01]  /*2810*/  IMAD.IADD R136, R136, 0x1, R7 ;  /* 0x0000000188887824 */ /* 0x000fe200078e0207 */
[----:B------:R-:W-:Y:S01]  /*2820*/  LOP3.LUT R7, R177, 0x18, R16, 0xf8, !PT ;  /* 0x00000018b1077812 */ /* 0x000fe200078ef810 */
[----:B------:R-:W-:Y:S01]  /*2830*/  IMAD R4, R15, R88, RZ ;  /* 0x000000580f047224 */ /* 0x000fe200078e02ff */
[----:B------:R-:W-:Y:S01]  /*2840*/  SEL R6, RZ, 0x8, P3 ;  /* 0x00000008ff067807 */ /* 0x000fe20001800000 */
[----:B------:R-:W-:Y:S01]  /*2850*/  IMAD.IADD R133, R133, 0x1, R10 ;  /* 0x0000000185857824 */ /* 0x000fe200078e020a */
[----:B------:R-:W-:Y:S01]  /*2860*/  LOP3.LUT P4, RZ, R219, 0x4, RZ, 0xc0, !PT ;  /* 0x00000004dbff7812 */ /* 0x000fe2000788c0ff */
[----:B------:R-:W-:Y:S01]  /*2870*/  IMAD R103, R141, R89, R4 ;  /* 0x000000598d677224 */ /* 0x000fe200078e0204 */
[----:B------:R-:W-:Y:S01]  /*2880*/  LOP3.LUT R4, R7, R178, RZ, 0x3c, !PT ;  /* 0x000000b207047212 */ /* 0x000fe200078e3cff */
[----:B------:R-:W-:Y:S01]  /*2890*/  IMAD.IADD R134, R134, 0x1, R13 ;  /* 0x0000000186867824 */ /* 0x000fe200078e020d */
[----:B------:R-:W-:Y:S01]  /*28a0*/  SEL R10, RZ, 0x20, P2 ;  /* 0x00000020ff0a7807 */ /* 0x000fe20001000000 */
[----:B------:R-:W-:Y:S01]  /*28b0*/  IMAD R13, R95, 0x60, RZ ;  /* 0x000000605f0d7824 */ /* 0x000fe200078e02ff */
[----:B------:R-:W-:Y:S01]  /*28c0*/  LOP3.LUT R21, R5, R6, RZ, 0xfc, !PT ;  /* 0x0000000605157212 */ /* 0x000fe200078efcff */
[----:B------:R-:W-:Y:S01]  /*28d0*/  IMAD.IADD R4, R179, 0x1, R4 ;  /* 0x00000001b3047824 */ /* 0x000fe200078e0204 */
[C---:B------:R-:W-:Y:S01]  /*28e0*/  SHF.L.U64.HI R107, R94.reuse, 0x6, R95 ;  /* 0x000000065e6b7819 */ /* 0x040fe2000001025f */
[----:B------:R-:W-:Y:S01]  /*28f0*/  IMAD.WIDE.U32 R94, R94, 0x60, RZ ;  /* 0x000000605e5e7825 */ /* 0x000fe200078e00ff */
[----:B------:R-:W-:-:S02]  /*2900*/  SHF.L.U64.HI R109, R88, 0x6, R89 ;  /* 0x00000006586d7819 */ /* 0x000fc40000010259 */
[----:B------:R-:W-:Y:S01]  /*2910*/  SEL R127, R127, 0xffffffe0, !P4 ;  /* 0xffffffe07f7f7807 */ /* 0x000fe20006000000 */
[----:B------:R-:W-:Y:S01]  /*2920*/  IMAD.WIDE.U32 R88, R88, 0x60, RZ ;  /* 0x0000006058587825 */ /* 0x000fe200078e00ff */
[----:B------:R-:W-:Y:S02]  /*2930*/  SHF.R.S32.HI R121, RZ, 0x3, R8 ;  /* 0x00000003ff797819 */ /* 0x000fe40000011408 */
[----:B------:R-:W-:Y:S01]  /*2940*/  LOP3.LUT R6, R8, 0xfffffff8, RZ, 0xc0, !PT ;  /* 0xfffffff808067812 */ /* 0x000fe200078ec0ff */
[----:B------:R-:W-:Y:S01]  /*2950*/  IMAD.IADD R106, R99, 0x1, R27 ;  /* 0x00000001636a7824 */ /* 0x000fe200078e021b */
[----:B------:R-:W-:Y:S01]  /*2960*/  LOP3.LUT R87, R9, R10, RZ, 0xfc, !PT ;  /* 0x0000000a09577212 */ /* 0x000fe200078efcff */
[----:B------:R-:W-:Y:S01]  /*2970*/  IMAD.IADD R104, R27, 0x1, R97 ;  /* 0x000000011b687824 */ /* 0x000fe200078e0261 */
[----:B------:R-:W-:Y:S01]  /*2980*/  LOP3.LUT R7, R11, 0xfffffff8, RZ, 0xc0, !PT ;  /* 0xfffffff80b077812 */ /* 0x000fe200078ec0ff */
        /* <DEDUP_REMOVED lines=9> */
[----:B------:R-:W-:-:S02]  /*2a20*/  LOP3.LUT R27, R87, 0x4, RZ, 0xc0, !PT ;  /* 0x00000004571b7812 */ /* 0x000fc400078ec0ff */
[C---:B------:R-:W-:Y:S02]  /*2a30*/  LOP3.LUT R101, R87.reuse, 0x8, RZ, 0xc0, !PT ;  /* 0x0000000857657812 */ /* 0x040fe400078ec0ff */
[----:B------:R-:W-:Y:S02]  /*2a40*/  LOP3.LUT R100, R87, 0x10, RZ, 0xc0, !PT ;  /* 0x0000001057647812 */ /* 0x000fe400078ec0ff */
[----:B-1----:R-:W-:Y:S02]  /*2a50*/  LEA.HI R218, R218, 0x8, RZ, 0x19 ;  /* 0x00000008dada7811 */ /* 0x002fe400078fc8ff */
[----:B------:R-:W-:Y:S02]  /*2a60*/  LOP3.LUT R5, R5, 0x1, RZ, 0xc0, !PT ;  /* 0x0000000105057812 */ /* 0x000fe400078ec0ff */
[----:B------:R-:W-:Y:S02]  /*2a70*/  SHF.R.S32.HI R120, RZ, 0x3, R11 ;  /* 0x00000003ff787819 */ /* 0x000fe4000001140b */
[----:B------:R-:W-:-:S02]  /*2a80*/  SHF.R.S32.HI R119, RZ, 0x3, R14 ;  /* 0x00000003ff777819 */ /* 0x000fc4000001140e */
[----:B------:R-:W-:Y:S02]  /*2a90*/  LOP3.LUT R9, R9, 0x1, RZ, 0xc0, !PT ;  /* 0x0000000109097812 */ /* 0x000fe400078ec0ff */
[----:B------:R-:W-:Y:S02]  /*2aa0*/  LOP3.LUT R21, R21, 0x8, RZ, 0xc0, !PT ;  /* 0x0000000815157812 */ /* 0x000fe400078ec0ff */
[----:B------:R-:W-:Y:S02]  /*2ab0*/  SHF.R.S32.HI R113, RZ, 0x1f, R6 ;  /* 0x0000001fff717819 */ /* 0x000fe40000011406 */
[----:B------:R-:W-:Y:S02]  /*2ac0*/  SHF.R.S32.HI R112, RZ, 0x1f, R7 ;  /* 0x0000001fff707819 */ /* 0x000fe40000011407 */
[----:B------:R-:W-:Y:S02]  /*2ad0*/  SHF.R.S32.HI R111, RZ, 0x1f, R8 ;  /* 0x0000001fff6f7819 */ /* 0x000fe40000011408 */
[----:B------:R-:W-:-:S02]  /*2ae0*/  LOP3.LUT R87, R87, 0x20, RZ, 0xc0, !PT ;  /* 0x0000002057577812 */ /* 0x000fc400078ec0ff */
[----:B------:R-:W-:-:S07]  /*2af0*/  SHF.R.S32.HI R128, RZ, 0x1f, R102 ;  /* 0x0000001fff807819 */ /* 0x000fce0000011466 */
.L_x_562:
[----:B---3--:R-:W2:Y:S01]  /*2b00*/  LDL.LU R31, [R1+0x38] ;  /* 0x00003800011f7983 */ /* 0x008ea20000300800 */
[----:B------:R-:W0:Y:S01]  /*2b10*/  LDC R81, c[0x0][0x430] ;  /* 0x00010c00ff517b82 */ /* 0x000e220000000800 */
[----:B------:R-:W-:Y:S01]  /*2b20*/  IADD3 R24, R24, -0x1, RZ ;  /* 0xffffffff18187810 */ /* 0x000fe20007ffe0ff */
[----:B------:R-:W-:-:S04]  /*2b30*/  IMAD.MOV.U32 R80, RZ, RZ, RZ ;  /* 0x000000ffff507224 */ /* 0x000fc800078e00ff */
[----:B------:R-:W-:Y:S02]  /*2b40*/  IMAD R12, R24, 0x60, R114 ;  /* 0x00000060180c7824 */ /* 0x000fe400078e0272 */
[----:B------:R-:W1:Y:S02]  /*2b50*/  LDC R124, c[0x0][0x3f4] ;  /* 0x0000fd00ff7c7b82 */ /* 0x000e640000000800 */
[----:B------:R-:W-:Y:S01]  /*2b60*/  IMAD.IADD R32, R129, 0x1, R12 ;  /* 0x0000000181207824 */ /* 0x000fe200078e020c */
[----:B------:R-:W-:-:S03]  /*2b70*/  ISETP.GE.AND P2, PT, R12, R25, PT ;  /* 0x000000190c00720c */ /* 0x000fc60003f46270 */
[----:B------:R-:W-:Y:S01]  /*2b80*/  IMAD.MOV.U32 R28, RZ, RZ, R32 ;  /* 0x000000ffff1c7224 */ /* 0x000fe200078e0020 */
[----:B------:R-:W-:Y:S02]  /*2b90*/  ISETP.GT.OR P2, PT, R114, 0x5f, P2 ;  /* 0x0000005f7200780c */ /* 0x000fe40001744670 */
[----:B0-----:R-:W-:-:S11]  /*2ba0*/  ISETP.NE.AND P3, PT, R81, 0x1, PT ;  /* 0x000000015100780c */ /* 0x001fd60003f65270 */
[----:B------:R-:W0:Y:S08]  /*2bb0*/  @!P2 LDC.64 R14, c[0x0][0x428] ;  /* 0x00010a00ff0eab82 */ /* 0x000e300000000a00 */
[----:B------:R-:W3:Y:S08]  /*2bc0*/  @!P2 LDC.64 R12, c[0x0][0x418] ;  /* 0x00010600ff0cab82 */ /* 0x000ef00000000a00 */
[----:B------:R-:W4:Y:S08]  /*2bd0*/  @P3 LDC R11, c[0x0][0x434] ;  /* 0x00010d00ff0b3b82 */ /* 0x000f300000000800 */
[----:B------:R-:W1:Y:S01]  /*2be0*/  @P3 LDC R30, c[0x0][0x438] ;  /* 0x00010e00ff1e3b82 */ /* 0x000e620000000800 */
[----:B----4-:R-:W-:-:S05]  /*2bf0*/  @P3 IMAD.HI.U32 R11, R32, R11, RZ ;  /* 0x0000000b200b3227 */ /* 0x010fca00078e00ff */
[----:B-1----:R-:W-:Y:S01]  /*2c00*/  @P3 SHF.R.U32.HI R28, RZ, R30, R11 ;  /* 0x0000001eff1c3219 */ /* 0x002fe2000001160b */
[----:B0-----:R-:W-:-:S03]  /*2c10*/  @!P2 IMAD R11, R128, R14, RZ ;  /* 0x0000000e800ba224 */ /* 0x001fc600078e02ff */
[--C-:B------:R-:W-:Y:S01]  /*2c20*/  @!P2 SHF.R.S32.HI R29, RZ, 0x1f, R28.reuse ;  /* 0x0000001fff1da819 */ /* 0x100fe2000001141c */
[C---:B------:R-:W-:Y:S02]  /*2c30*/  @!P2 IMAD R11, R102.reuse, R15, R11 ;  /* 0x0000000f660ba224 */ /* 0x040fe400078e020b */
[----:B------:R-:W-:-:S04]  /*2c40*/  @!P2 IMAD.WIDE.U32 R14, R102, R14, R28 ;  /* 0x0000000e660ea225 */ /* 0x000fc800078e001c */
[----:B------:R-:W-:Y:S01]  /*2c50*/  @!P2 IMAD.IADD R11, R15, 0x1, R11 ;  /* 0x000000010f0ba824 */ /* 0x000fe200078e020b */
[----:B---3--:R-:W-:-:S04]  /*2c60*/  @!P2 LEA R12, P3, R14, R12, 0x2 ;  /* 0x0000000c0e0ca211 */ /* 0x008fc800078610ff */
[----:B------:R-:W-:Y:S02]  /*2c70*/  @!P2 LEA.HI.X R13, R14, R13, R11, 0x2, P3 ;  /* 0x0000000d0e0da211 */ /* 0x000fe400018f140b */
[----:B------:R-:W-:-:S03]  /*2c80*/  ISETP.GT.AND P3, PT, R24, R126, PT ;  /* 0x0000007e1800720c */ /* 0x000fc60003f64270 */
[----:B------:R0:W5:Y:S01]  /*2c90*/  @!P2 LDG.E R80, desc[UR56][R12.64] ;  /* 0x000000380c50a981 */ /* 0x000162000c1e1900 */
[----:B------:R-:W-:Y:S01]  /*2ca0*/  ISETP.GE.AND P2, PT, R124, 0x1, PT ;  /* 0x000000017c00780c */ /* 0x000fe20003f46270 */
[----:B------:R-:W-:Y:S01]  /*2cb0*/  IMAD.MOV R14, RZ, RZ, -R28 ;  /* 0x000000ffff0e7224 */ /* 0x000fe200078e0a1c */
[----:B------:R-:W-:Y:S05]  /*2cc0*/  YIELD ;  /* 0x0000000000007946 */ /* 0x000fea0003800000 */
[----:B------:R-:W-:Y:S01]  /*2cd0*/  IMAD R81, R81, R14, R32 ;  /* 0x0000000e51517224 */ /* 0x000fe200078e0220 */
[----:B------:R-:W-:Y:S01]  /*2ce0*/  BSSY B0, `(.L_x_457) ;  /* 0x0000808000007945 */ /* 0x000fe20003800000 */
[----:B------:R-:W-:-:S02]  /*2cf0*/  IMAD R14, R18, 0x4800, R4 ;  /* 0x00004800120e7824 */ /* 0x000fc400078e0204 */
[----:B------:R-:W-:Y:S02]  /*2d00*/  IMAD R28, R18, 0x4800, R132 ;  /* 0x00004800121c7824 */ /* 0x000fe400078e0284 */
[--C-:B------:R-:W-:Y:S02]  /*2d10*/  IMAD R29, R14, 0x2, R123.reuse ;  /* 0x000000020e1d7824 */ /* 0x100fe400078e027b */
[----:B------:R-:W-:Y:S01]  /*2d20*/  IMAD R28, R28, 0x2, R123 ;  /* 0x000000021c1c7824 */ /* 0x000fe200078e027b */
[----:B--2---:R-:W-:-:S04]  /*2d30*/  LOP3.LUT R31, R31, 0xfffffffd, RZ, 0xc0, !PT ;  /* 0xfffffffd1f1f7812 */ /* 0x004fc800078ec0ff */
[----:B------:R-:W-:-:S05]  /*2d40*/  @P3 LOP3.LUT R31, R31, 0x2, RZ, 0xfc, !PT ;  /* 0x000000021f1f3812 */ /* 0x000fca00078efcff */
[----:B------:R0:W-:Y:S01]  /*2d50*/  STL [R1+0x38], R31 ;  /* 0x0000381f01007387 */ /* 0x0001e20000100800 */
[----:B------:R-:W-:Y:S05]  /*2d60*/  @!P2 BRA `(.L_x_458) ;  /* 0x000000780030a947 */ /* 0x000fea0003800000 */
[----:B------:R-:W-:Y:S01]  /*2d70*/  SHF.R.S32.HI R82, RZ, 0x1f, R81 ;  /* 0x0000001fff527819 */ /* 0x000fe20000011451 */
[----:B------:R-:W-:Y:S01]  /*2d80*/  ULDC.64 UR4, c[0x0][0x300] ;  /* 0x0000c00000047ab9 */ /* 0x000fe20000000a00 */
[----:B-----5:R-:W-:Y:S01]  /*2d90*/  SHF.R.S32.HI R83, RZ, 0x1f, R80 ;  /* 0x0000001fff537819 */ /* 0x020fe20000011450 */
[C---:B0-----:R-:W-:Y:S01]  /*2da0*/  IMAD.WIDE.U32 R12, R81.reuse, UR4, RZ ;  /* 0x00000004510c7c25 */ /* 0x041fe2000f8e00ff */
[----:B------:R-:W-:Y:S02]  /*2db0*/  ULDC.U8 UR6, c[0x0][0x410] ;  /* 0x0001040000067ab9 */ /* 0x000fe40000000000 */
[----:B------:R-:W-:Y:S01]  /*2dc0*/  ISETP.NE.AND P2, PT, RZ, UR6, PT ;  /* 0x00000006ff007c0c */ /* 0x000fe2000bf45270 */
[----:B------:R-:W-:Y:S02]  /*2dd0*/  IMAD R14, R82, UR4, RZ ;  /* 0x00000004520e7c24 */ /* 0x000fe4000f8e02ff */
[----:B------:R-:W-:Y:S02]  /*2de0*/  IMAD R84, R24, -0x60, R25 ;  /* 0xffffffa018547824 */ /* 0x000fe400078e0219 */
[----:B------:R-:W-:Y:S01]  /*2df0*/  IMAD R11, R81, UR5, R14 ;  /* 0x00000005510b7c24 */ /* 0x000fe2000f8e020e */
[----:B------:R-:W-:Y:S01]  /*2e00*/  ULDC.64 UR4, c[0x0][0x310] ;  /* 0x0000c40000047ab9 */ /* 0x000fe20000000a00 */
[----:B------:R-:W-:Y:S01]  /*2e10*/  IMAD R14, R130, R24, RZ ;  /* 0x00000018820e7224 */ /* 0x000fe200078e02ff */
[----:B------:R-:W-:Y:S01]  /*2e20*/  VIMNMX R84, R84, 0x60, PT ;  /* 0x0000006054547848 */ /* 0x000fe20003fe0100 */
[----:B------:R-:W-:-:S02]  /*2e30*/  IMAD R15, R83, UR4, RZ ;  /* 0x00000004530f7c24 */ /* 0x000fc4000f8e02ff */
[----:B------:R-:W-:Y:S01]  /*2e40*/  IMAD.IADD R13, R13, 0x1, R11 ;  /* 0x000000010d0d7824 */ /* 0x000fe200078e020b */
[----:B------:R-:W-:Y:S01]  /*2e50*/  SHF.R.S32.HI R11, RZ, 0x1f, R24 ;  /* 0x0000001fff0b7819 */ /* 0x000fe20000011418 */
[C---:B------:R-:W-:Y:S02]  /*2e60*/  IMAD R15, R80.reuse, UR5, R15 ;  /* 0x00000005500f7c24 */ /* 0x040fe4000f8e020f */
[----:B------:R-:W-:Y:S01]  /*2e70*/  IMAD.WIDE.U32 R12, R80, UR4, R12 ;  /* 0x00000004500c7c25 */ /* 0x000fe2000f8e000c */
[----:B------:R-:W-:-:S03]  /*2e80*/  ULDC.64 UR4, c[0x0][0x308] ;  /* 0x0000c20000047ab9 */ /* 0x000fc60000000a00 */
[----:B------:R-:W-:Y:S02]  /*2e90*/  IMAD.IADD R13, R13, 0x1, R15 ;  /* 0x000000010d0d7824 */ /* 0x000fe400078e020f */
[----:B------:R-:W-:Y:S02]  /*2ea0*/  IMAD R15, R131, R24, RZ ;  /* 0x00000018830f7224 */ /* 0x000fe400078e02ff */
[----:B------:R-:W-:-:S04]  /*2eb0*/  IMAD.WIDE.U32 R30, R162, UR4, R12 ;  /* 0x00000004a21e7c25 */ /* 0x000fc8000f8e000c */
[----:B------:R-:W-:Y:S01]  /*2ec0*/  IMAD R115, R162, UR5, R31 ;  /* 0x00000005a2737c24 */ /* 0x000fe2000f8e021f */
[----:B------:R-:W-:Y:S01]  /*2ed0*/  ULDC.64 UR4, c[0x0][0x2e8] ;  /* 0x0000ba0000047ab9 */ /* 0x000fe20000000a00 */
[C---:B------:R-:W-:Y:S01]  /*2ee0*/  IMAD R33, R11.reuse, R94, R14 ;  /* 0x0000005e0b217224 */ /* 0x040fe200078e020e */
[----:B------:R-:W-:Y:S01]  /*2ef0*/  LEA R118, P3, R30, UR4, 0x1 ;  /* 0x000000041e767c11 */ /* 0x000fe2000f8608ff */
[----:B------:R-:W-:Y:S02]  /*2f00*/  IMAD R35, R11, R88, R15 ;  /* 0x000000580b237224 */ /* 0x000fe400078e020f */
[----:B------:R-:W-:Y:S01]  /*2f10*/  IMAD.WIDE.U32 R14, R94, R24, RZ ;  /* 0x000000185e0e7225 */ /* 0x000fe200078e00ff */
[----:B------:R-:W-:-:S03]  /*2f20*/  LEA.HI.X R115, R30, UR5, R115, 0x1, P3 ;  /* 0x000000051e737c11 */ /* 0x000fc600098f0c73 */
[----:B------:R-:W-:-:S04]  /*2f30*/  IMAD.WIDE.U32 R12, R88, R24, RZ ;  /* 0x00000018580c7225 */ /* 0x000fc800078e00ff */
[----:B------:R-:W-:Y:S02]  /*2f40*/  IMAD.IADD R11, R15, 0x1, R33 ;  /* 0x000000010f0b7824 */ /* 0x000fe400078e0221 */
[----:B------:R-:W-:Y:S01]  /*2f50*/  IMAD.IADD R78, R13, 0x1, R35 ;  /* 0x000000010d4e7824 */ /* 0x000fe200078e0223 */
[----:B------:R-:W-:Y:S06]  /*2f60*/  @!P2 BRA `(.L_x_459) ;  /* 0x00000038006ca947 */ /* 0x000fec0003800000 */
[----:B------:R-:W-:Y:S01]  /*2f70*/  ISETP.GE.AND P3, PT, R166, R84, PT ;  /* 0x00000054a600720c */ /* 0x000fe20003f66270 */
[----:B------:R-:W-:Y:S01]  /*2f80*/  BSSY B1, `(.L_x_460) ;  /* 0x0000037000017945 */ /* 0x000fe20003800000 */
        /* <DEDUP_REMOVED lines=12> */
[----:B------:R-:W-:Y:S01]  /*3050*/  CS2R R76, SRZ ;  /* 0x00000000004c7805 */ /* 0x000fe2000001ff00 */
[----:B------:R-:W-:Y:S06]  /*3060*/  @P3 BRA `(.L_x_461) ;  /* 0x0000000000a03947 */ /* 0x000fec0003800000 */
[----:B------:R-:W-:Y:S01]  /*3070*/  IADD3 R33, P2, R98, R14, RZ ;  /* 0x0000000e62217210 */ /* 0x000fe20007f5e0ff */
[----:B------:R-:W-:Y:S01]  /*3080*/  ULDC.64 UR4, c[0x0][0x3e8] ;  /* 0x0000fa0000047ab9 */ /* 0x000fe20000000a00 */
[----:B------:R-:W-:Y:S02]  /*3090*/  CS2R R74, SRZ ;  /* 0x00000000004a7805 */ /* 0x000fe4000001ff00 */
[----:B------:R-:W-:Y:S01]  /*30a0*/  CS2R R76, SRZ ;  /* 0x00000000004c7805 */ /* 0x000fe2000001ff00 */
[----:B------:R-:W-:Y:S01]  /*30b0*/  IMAD.X R34, R11, 0x1, R106, P2 ;  /* 0x000000010b227824 */ /* 0x000fe200010e066a */
[----:B------:R-:W-:-:S04]  /*30c0*/  LEA R32, P2, R33, UR4, 0x1 ;  /* 0x0000000421207c11 */ /* 0x000fc8000f8408ff */
[----:B------:R-:W-:Y:S01]  /*30d0*/  LEA.HI.X R33, R33, UR5, R34, 0x1, P2 ;  /* 0x0000000521217c11 */ /* 0x000fe200090f0c22 */
[----:B------:R-:W-:Y:S01]  /*30e0*/  ULDC.64 UR4, c[0x0][0x400] ;  /* 0x0001000000047ab9 */ /* 0x000fe20000000a00 */
[----:B------:R-:W-:-:S05]  /*30f0*/  IADD3 R35, P2, R92, R12, RZ ;  /* 0x0000000c5c237210 */ /* 0x000fca0007f5e0ff */
[----:B------:R-:W-:Y:S01]  /*3100*/  IMAD.X R36, R78, 0x1, R105, P2 ;  /* 0x000000014e247824 */ /* 0x000fe200010e0669 */
[----:B------:R-:W-:-:S04]  /*3110*/  LEA R34, P2, R35, UR4, 0x1 ;  /* 0x0000000423227c11 */ /* 0x000fc8000f8408ff */
[----:B------:R-:W-:Y:S02]  /*3120*/  LEA.HI.X R35, R35, UR5, R36, 0x1, P2 ;  /* 0x0000000523237c11 */ /* 0x000fe400090f0c24 */
[----:B------:R-:W-:Y:S02]  /*3130*/  ISETP.GE.AND P2, PT, R160, R124, PT ;  /* 0x0000007ca000720c */ /* 0x000fe40003f46270 */
[----:B------:R-:W-:Y:S02]  /*3140*/  CS2R R70, SRZ ;  /* 0x0000000000467805 */ /* 0x000fe4000001ff00 */
[----:B------:R-:W-:-:S09]  /*3150*/  CS2R R72, SRZ ;  /* 0x0000000000487805 */ /* 0x000fd2000001ff00 */
[----:B------:R0:W5:Y:S04]  /*3160*/  @!P2 LDG.E.64 R74, desc[UR56][R32.64] ;  /* 0x00000038204aa981 */ /* 0x000168000c1e1b00 */
[----:B------:R0:W5:Y:S01]  /*3170*/  @!P2 LDG.E.64 R76, desc[UR56][R34.64] ;  /* 0x00000038224ca981 */ /* 0x000162000c1e1b00 */
        /* <DEDUP_REMOVED lines=20> */
[----:B------:R-:W-:-:S13]  /*32c0*/  ISETP.GE.AND P2, PT, R173, R124, PT ;  /* 0x0000007cad00720c */ /* 0x000fda0003f46270 */
[----:B------:R0:W5:Y:S04]  /*32d0*/  @!P2 LDG.E.64 R54, desc[UR56][R32.64+0xa0] ;  /* 0x0000a0382036a981 */ /* 0x000168000c1e1b00 */
[----:B------:R0:W5:Y:S02]  /*32e0*/  @!P2 LDG.E.64 R56, desc[UR56][R34.64+0xa0] ;  /* 0x0000a0382238a981 */ /* 0x000164000c1e1b00 */
.L_x_461:
[----:B------:R-:W-:Y:S05]  /*32f0*/  BSYNC B1 ;  /* 0x0000000000017941 */ /* 0x000fea0003800000 */
.L_x_460:
[----:B0-----:R-:W-:Y:S01]  /*3300*/  VIADD R32, R166, 0x40 ;  /* 0x00000040a6207836 */ /* 0x001fe20000000000 */
[----:B------:R-:W-:Y:S01]  /*3310*/  BSSY B1, `(.L_x_462) ;  /* 0x0000036000017945 */ /* 0x000fe20003800000 */
[----:B------:R-:W-:Y:S02]  /*3320*/  CS2R R34, SRZ ;  /* 0x0000000000227805 */ /* 0x000fe4000001ff00 */
[----:B------:R-:W-:Y:S02]  /*3330*/  CS2R R38, SRZ ;  /* 0x0000000000267805 */ /* 0x000fe4000001ff00 */
[----:B------:R-:W-:Y:S02]  /*3340*/  CS2R R42, SRZ ;  /* 0x00000000002a7805 */ /* 0x000fe4000001ff00 */
[----:B------:R-:W-:Y:S02]  /*3350*/  ISETP.GE.AND P4, PT, R32, R84, PT ;  /* 0x000000542000720c */ /* 0x000fe40003f86270 */
[----:B------:R-:W-:-:S02]  /*3360*/  CS2R R46, SRZ ;  /* 0x00000000002e7805 */ /* 0x000fc4000001ff00 */
[----:B------:R-:W-:Y:S02]  /*3370*/  CS2R R50, SRZ ;  /* 0x0000000000327805 */ /* 0x000fe4000001ff00 */
[----:B------:R-:W-:Y:S02]  /*3380*/  CS2R R32, SRZ ;  /* 0x0000000000207805 */ /* 0x000fe4000001ff00 */
[----:B------:R-:W-:Y:S02]  /*3390*/  CS2R R36, SRZ ;  /* 0x0000000000247805 */ /* 0x000fe4000001ff00 */
[----:B------:R-:W-:Y:S02]  /*33a0*/  CS2R R40, SRZ ;  /* 0x0000000000287805 */ /* 0x000fe4000001ff00 */
[----:B------:R-:W-:Y:S02]  /*33b0*/  CS2R R44, SRZ ;  /* 0x00000000002c7805 */ /* 0x000fe4000001ff00 */
[----:B------:R-:W-:-:S02]  /*33c0*/  CS2R R48, SRZ ;  /* 0x0000000000307805 */ /* 0x000fc4000001ff00 */
[----:B------:R-:W-:Y:S01]  /*33d0*/  CS2R R52, SRZ ;  /* 0x0000000000347805 */ /* 0x000fe2000001ff00 */
[----:B------:R-:W-:Y:S06]  /*33e0*/  @P4 BRA `(.L_x_463) ;  /* 0x0000000000a04947 */ /* 0x000fec0003800000 */
[----:B------:R-:W-:Y:S01]  /*33f0*/  IADD3 R15, P2, P5, R98, R14, R108 ;  /* 0x0000000e620f7210 */ /* 0x000fe20007d5e06c */
[----:B------:R-:W-:Y:S01]  /*3400*/  ULDC.64 UR4, c[0x0][0x3e8] ;  /* 0x0000fa0000047ab9 */ /* 0x000fe20000000a00 */
[----:B------:R-:W-:Y:S02]  /*3410*/  CS2R R50, SRZ ;  /* 0x0000000000327805 */ /* 0x000fe4000001ff00 */
[----:B------:R-:W-:Y:S02]  /*3420*/  CS2R R52, SRZ ;  /* 0x0000000000347805 */ /* 0x000fe4000001ff00 */
[----:B------:R-:W-:Y:S02]  /*3430*/  IADD3.X R30, R106, R11, R107, P2, P5 ;  /* 0x0000000b6a1e7210 */ /* 0x000fe400017ea46b */
[----:B------:R-:W-:-:S04]  /*3440*/  IADD3 R13, P2, P5, R92, R12, R110 ;  /* 0x0000000c5c0d7210 */ /* 0x000fc80007d5e06e */
[----:B------:R-:W-:Y:S02]  /*3450*/  IADD3.X R78, R105, R78, R109, P2, P5 ;  /* 0x0000004e694e7210 */ /* 0x000fe400017ea46d */
[----:B------:R-:W-:-:S04]  /*3460*/  LEA R14, P2, R15, UR4, 0x1 ;  /* 0x000000040f0e7c11 */ /* 0x000fc8000f8408ff */
[----:B------:R-:W-:Y:S01]  /*3470*/  LEA.HI.X R15, R15, UR5, R30, 0x1, P2 ;  /* 0x000000050f0f7c11 */ /* 0x000fe200090f0c1e */
[----:B------:R-:W-:Y:S02]  /*3480*/  ULDC.64 UR4, c[0x0][0x400] ;  /* 0x0001000000047ab9 */ /* 0x000fe40000000a00 */
        /* <DEDUP_REMOVED lines=30> */
.L_x_463:
[----:B------:R-:W-:Y:S05]  /*3670*/  BSYNC B1 ;  /* 0x0000000000017941 */ /* 0x000fea0003800000 */
.L_x_462:
[----:B0----5:R-:W-:Y:S01]  /*3680*/  IMAD.MOV.U32 R12, RZ, RZ, R54 ;  /* 0x000000ffff0c7224 */ /* 0x021fe200078e0036 */
[----:B------:R-:W-:Y:S01]  /*3690*/  MOV R13, R59 ;  /* 0x0000003b000d7202 */ /* 0x000fe20000000f00 */
[----:B------:R-:W-:Y:S01]  /*36a0*/  IMAD.MOV.U32 R11, RZ, RZ, R55 ;  /* 0x000000ffff0b7224 */ /* 0x000fe200078e0037 */
[----:B------:R-:W-:Y:S01]  /*36b0*/  UISETP.NE.AND UP0, UPT, UR58, 0x3, UPT ;  /* 0x000000033a00788c */ /* 0x000fe2000bf05270 */
[----:B------:R-:W-:-:S03]  /*36c0*/  IMAD.MOV.U32 R14, RZ, RZ, R58 ;  /* 0x000000ffff0e7224 */ /* 0x000fc600078e003a */
[----:B------:R-:W-:Y:S01]  /*36d0*/  PRMT R157, R12, 0x5410, R11 ;  /* 0x000054100c9d7816 */ /* 0x000fe2000000000b */
[----:B------:R-:W-:Y:S01]  /*36e0*/  IMAD.MOV.U32 R12, RZ, RZ, R62 ;  /* 0x000000ffff0c7224 */ /* 0x000fe200078e003e */
[----:B------:R-:W-:Y:S01]  /*36f0*/  PRMT R182, R13, 0x5410, R14 ;  /* 0x000054100db67816 */ /* 0x000fe2000000000e */
[----:B------:R-:W-:Y:S01]  /*3700*/  IMAD.MOV.U32 R11, RZ, RZ, R63 ;  /* 0x000000ffff0b7224 */ /* 0x000fe200078e003f */
[----:B------:R-:W-:Y:S01]  /*3710*/  PLOP3.LUT P2, PT, PT, PT, UP0, 0x80, 0x0 ;  /* 0x000000000000781c */ /* 0x000fe20003f4f008 */
[----:B------:R-:W-:Y:S01]  /*3720*/  IMAD.MOV.U32 R13, RZ, RZ, R70 ;  /* 0x000000ffff0d7224 */ /* 0x000fe200078e0046 */
[----:B------:R-:W-:Y:S01]  /*3730*/  PRMT R194, R194, 0x5410, R12 ;  /* 0x00005410c2c27816 */ /* 0x000fe2000000000c */
        /* <DEDUP_REMOVED lines=9> */
[----:B------:R-:W-:-:S02]  /*37d0*/  PRMT R198, R198, 0x5410, R14 ;  /* 0x00005410c6c67816 */ /* 0x000fc4000000000e */
[----:B------:R-:W-:Y:S01]  /*37e0*/  PRMT R148, R148, 0x5410, R12 ;  /* 0x0000541094947816 */ /* 0x000fe2000000000c */
[----:B------:R-:W-:Y:S01]  /*37f0*/  IMAD.MOV.U32 R12, RZ, RZ, R56 ;  /* 0x000000ffff0c7224 */ /* 0x000fe200078e0038 */
[----:B------:R-:W-:Y:S01]  /*3800*/  PRMT R147, R147, 0x5410, R11 ;  /* 0x0000541093937816 */ /* 0x000fe2000000000b */
[----:B------:R-:W-:-:S05]  /*3810*/  IMAD.MOV.U32 R11, RZ, RZ, R57 ;  /* 0x000000ffff0b7224 */ /* 0x000fca00078e0039 */
[----:B------:R-:W-:Y:S01]  /*3820*/  PRMT R158, R12, 0x5410, R11 ;  /* 0x000054100c9e7816 */ /* 0x000fe2000000000b */
[----:B------:R-:W-:Y:S02]  /*3830*/  IMAD.MOV.U32 R12, RZ, RZ, R60 ;  /* 0x000000ffff0c7224 */ /* 0x000fe400078e003c */
[----:B------:R-:W-:-:S05]  /*3840*/  IMAD.MOV.U32 R11, RZ, RZ, R61 ;  /* 0x000000ffff0b7224 */ /* 0x000fca00078e003d */
[----:B------:R-:W-:Y:S01]  /*3850*/  PRMT R159, R11, 0x5410, R12 ;  /* 0x000054100b9f7816 */ /* 0x000fe2000000000c */
[----:B------:R-:W-:Y:S02]  /*3860*/  IMAD.MOV.U32 R11, RZ, RZ, R65 ;  /* 0x000000ffff0b7224 */ /* 0x000fe400078e0041 */
[----:B------:R-:W-:-:S03]  /*3870*/  IMAD.MOV.U32 R12, RZ, RZ, R64 ;  /* 0x000000ffff0c7224 */ /* 0x000fc600078e0040 */
[----:B------:R-:W-:Y:S01]  /*3880*/  PRMT R194, R11, 0x7610, R194 ;  /* 0x000076100bc27816 */ /* 0x000fe200000000c2 */
[----:B------:R-:W-:Y:S01]  /*3890*/  IMAD.MOV.U32 R11, RZ, RZ, R68 ;  /* 0x000000ffff0b7224 */ /* 0x000fe200078e0044 */
[----:B------:R-:W-:Y:S01]  /*38a0*/  PRMT R193, R193, 0x5410, R12 ;  /* 0x00005410c1c17816 */ /* 0x000fe2000000000c */
[----:B------:R-:W-:-:S03]  /*38b0*/  IMAD.MOV.U32 R12, RZ, RZ, R69 ;  /* 0x000000ffff0c7224 */ /* 0x000fc600078e0045 */
[----:B------:R-:W-:Y:S01]  /*38c0*/  PRMT R195, R11, 0x7610, R195 ;  /* 0x000076100bc37816 */ /* 0x000fe200000000c3 */
[----:B------:R-:W-:Y:S01]  /*38d0*/  IMAD.MOV.U32 R11, RZ, RZ, R72 ;  /* 0x000000ffff0b7224 */ /* 0x000fe200078e0048 */
[----:B------:R-:W-:Y:S02]  /*38e0*/  PRMT R196, R12, 0x7610, R196 ;  /* 0x000076100cc47816 */ /* 0x000fe400000000c4 */
[----:B------:R-:W-:Y:S02]  /*38f0*/  MOV R12, R73 ;  /* 0x00000049000c7202 */ /* 0x000fe40000000f00 */
[----:B------:R-:W-:Y:S01]  /*3900*/  PRMT R197, R11, 0x7610, R197 ;  /* 0x000076100bc57816 */ /* 0x000fe200000000c5 */
[----:B------:R-:W-:Y:S01]  /*3910*/  IMAD.MOV.U32 R11, RZ, RZ, R76 ;  /* 0x000000ffff0b7224 */ /* 0x000fe200078e004c */
[----:B------:R-:W-:Y:S01]  /*3920*/  PRMT R198, R12, 0x7610, R198 ;  /* 0x000076100cc67816 */ /* 0x000fe200000000c6 */
[----:B------:R-:W-:-:S03]  /*3930*/  IMAD.MOV.U32 R12, RZ, RZ, R77 ;  /* 0x000000ffff0c7224 */ /* 0x000fc600078e004d */
        /* <DEDUP_REMOVED lines=23> */
[----:B------:R-:W-:Y:S01]  /*3ab0*/  IMAD.MOV.U32 R12, RZ, RZ, R36 ;  /* 0x000000ffff0c7224 */ /* 0x000fe200078e0024 */
[----:B------:R-:W-:-:S04]  /*3ac0*/  MOV R11, R37 ;  /* 0x00000025000b7202 */ /* 0x000fc80000000f00 */
[----:B------:R-:W-:Y:S01]  /*3ad0*/  PRMT R135, R12, 0x5410, R11 ;  /* 0x000054100c877816 */ /* 0x000fe2000000000b */
[----:B------:R-:W-:Y:S02]  /*3ae0*/  IMAD.MOV.U32 R12, RZ, RZ, R40 ;  /* 0x000000ffff0c7224 */ /* 0x000fe400078e0028 */
[----:B------:R-:W-:-:S05]  /*3af0*/  IMAD.MOV.U32 R11, RZ, RZ, R41 ;  /* 0x000000ffff0b7224 */ /* 0x000fca00078e0029 */
[----:B------:R-:W-:Y:S01]  /*3b00*/  PRMT R144, R12, 0x5410, R11 ;  /* 0x000054100c907816 */ /* 0x000fe2000000000b */
        /* <DEDUP_REMOVED lines=12> */
[----:B------:R-:W-:Y:S06]  /*3bd0*/  @!P2 BRA `(.L_x_464) ;  /* 0x000000000004a947 */ /* 0x000fec0003800000 */
[----:B------:R-:W-:Y:S01]  /*3be0*/  BPT.TRAP 0x1 ;  /* 0x000000040000795c */ /* 0x000fe20000300000 */
.L_x_464:
[----:B------:R-:W-:Y:S01]  /*3bf0*/  IMAD R85, R18, 0x8, R2 ;  /* 0x0000000812557824 */ /* 0x000fe200078e0202 */
[----:B------:R-:W-:Y:S01]  /*3c00*/  SHF.L.U32 R86, R167, 0x1f, RZ ;  /* 0x0000001fa7567819 */ /* 0x000fe200000006ff */
[----:B------:R-:W-:Y:S03]  /*3c10*/  BSSY B1, `(.L_x_465) ;  /* 0x0000003000017945 */ /* 0x000fe60003800000 */
[----:B------:R-:W0:Y:S02]  /*3c20*/  SYNCS.PHASECHK.TRANS64.TRYWAIT P5, [R85+URZ+0x2a890], R86 ;  /* 0x02a89056550075a7 */ /* 0x000e2400080a017f */
[----:B0-----:R-:W-:Y:S05]  /*3c30*/  @!P5 BRA `(.L_x_466) ;  /* 0x000001c800f4d947 */ /* 0x001fea0003800000 */
.L_x_791:
[----:B------:R-:W-:Y:S05]  /*3c40*/  BSYNC B1 ;  /* 0x0000000000017941 */ /* 0x000fea0003800000 */
.L_x_465:
[----:B------:R-:W-:-:S03]  /*3c50*/  UMOV UR4, 0xffffffff ;  /* 0xffffffff00047882 */ /* 0x000fc60000000000 */
[----:B------:R-:W-:Y:S05]  /*3c60*/  BRA.DIV UR4, `(.L_x_467) ;  /* 0x000001ca04fc7947 */ /* 0x000fea000b800000 */
[----:B------:R1:W2:Y:S04]  /*3c70*/  SHFL.IDX PT, R78, R115, RZ, 0x1c1f ;  /* 0x001c1fff734e7589 */ /* 0x0002a800000e0000 */
[----:B------:R1:W3:Y:S02]  /*3c80*/  SHFL.IDX PT, R11, R118, RZ, 0x1c1f ;  /* 0x001c1fff760b7589 */ /* 0x0002e400000e0000 */
.L_x_795:
[----:B------:R-:W-:Y:S04]  /*3c90*/  BSSY B1, `(.L_x_468) ;  /* 0x0000166000017945 */ /* 0x000fe80003800000 */
[----:B------:R-:W-:Y:S05]  /*3ca0*/  @P3 BRA `(.L_x_469) ;  /* 0x0000001400903947 */ /* 0x000fea0003800000 */
[----:B------:R-:W-:Y:S01]  /*3cb0*/  ISETP.NE.AND P3, PT, R9, RZ, PT ;  /* 0x000000ff0900720c */ /* 0x000fe20003f65270 */
[----:B------:R-:W-:-:S12]  /*3cc0*/  BSSY B2, `(.L_x_470) ;  /* 0x0000039000027945 */ /* 0x000fd80003800000 */
[----:B------:R-:W-:Y:S05]  /*3cd0*/  @!P3 BRA `(.L_x_471) ;  /* 0x0000000000dcb947 */ /* 0x000fea0003800000 */
[----:B------:R4:W0:Y:S01]  /*3ce0*/  LDS.128 R12, [R29] ;  /* 0x000000001d0c7984 */ /* 0x0008220000000c00 */
[----:B------:R-:W-:Y:S01]  /*3cf0*/  ISETP.GE.AND P3, PT, R160, R124, PT ;  /* 0x0000007ca000720c */ /* 0x000fe20003f66270 */
[----:B------:R-:W-:-:S12]  /*3d00*/  BSSY B3, `(.L_x_472) ;  /* 0x0000031000037945 */ /* 0x000fd80003800000 */
[----:B----4-:R-:W-:Y:S05]  /*3d10*/  @P3 BRA `(.L_x_473) ;  /* 0x0000000000bc3947 */ /* 0x010fea0003800000 */
[--C-:B------:R-:W-:Y:S02]  /*3d20*/  SHF.R.U64 R74, R74, 0x10, R75.reuse ;  /* 0x000000104a4a7819 */ /* 0x100fe4000000124b */
[----:B------:R-:W-:Y:S02]  /*3d30*/  SHF.R.U32.HI R146, RZ, 0x10, R75 ;  /* 0x00000010ff927819 */ /* 0x000fe4000001164b */
[--C-:B------:R-:W-:Y:S02]  /*3d40*/  SHF.R.U64 R75, R76, 0x10, R77.reuse ;  /* 0x000000104c4b7819 */ /* 0x100fe4000000124d */
[----:B------:R-:W-:Y:S02]  /*3d50*/  SHF.R.U32.HI R76, RZ, 0x10, R77 ;  /* 0x00000010ff4c7819 */ /* 0x000fe4000001164d */
[----:B------:R-:W-:Y:S02]  /*3d60*/  PRMT R77, R147, 0x5410, R75 ;  /* 0x00005410934d7816 */ /* 0x000fe4000000004b */
[----:B------:R-:W-:-:S02]  /*3d70*/  PRMT R146, R148, 0x5432, R146 ;  /* 0x0000543294927816 */ /* 0x000fc40000000092 */
[----:B------:R-:W-:Y:S02]  /*3d80*/  PRMT R75, R149, 0x5432, R76 ;  /* 0x00005432954b7816 */ /* 0x000fe4000000004c */
[----:B------:R-:W-:Y:S01]  /*3d90*/  PRMT R74, R147, 0x5432, R74 ;  /* 0x00005432934a7816 */ /* 0x000fe2000000004a */
[C---:B0-----:R-:W-:Y:S01]  /*3da0*/  IMAD.U32 R147, R13.reuse, 0x10000, RZ ;  /* 0x000100000d937824 */ /* 0x041fe200078e00ff */
[----:B------:R-:W-:Y:S02]  /*3db0*/  LOP3.LUT R149, R13, 0xffff0000, RZ, 0xc0, !PT ;  /* 0xffff00000d957812 */ /* 0x000fe400078ec0ff */
[C---:B------:R-:W-:Y:S01]  /*3dc0*/  LOP3.LUT R148, R77.reuse, 0xffff0000, RZ, 0xc0, !PT ;  /* 0xffff00004d947812 */ /* 0x040fe200078ec0ff */
[----:B------:R-:W-:Y:S01]  /*3dd0*/  IMAD.U32 R77, R77, 0x10000, RZ ;  /* 0x000100004d4d7824 */ /* 0x000fe200078e00ff */
[C---:B------:R-:W-:Y:S01]  /*3de0*/  LOP3.LUT R13, R74.reuse, 0xffff0000, RZ, 0xc0, !PT ;  /* 0xffff00004a0d7812 */ /* 0x040fe200078ec0ff */
[----:B------:R-:W-:Y:S02]  /*3df0*/  IMAD.U32 R74, R74, 0x10000, RZ ;  /* 0x000100004a4a7824 */ /* 0x000fe400078e00ff */
[----:B------:R-:W-:-:S04]  /*3e00*/  FMUL.FTZ R76, R149, R148 ;  /* 0x00000094954c7220 */ /* 0x000fc80000410000 */
[-C--:B------:R-:W-:Y:S01]  /*3e10*/  FFMA.FTZ R76, R147, R13.reuse, -R76 ;  /* 0x0000000d934c7223 */ /* 0x080fe2000001084c */
[----:B------:R-:W-:Y:S01]  /*3e20*/  FMUL.FTZ R13, R149, R13 ;  /* 0x0000000d950d7220 */ /* 0x000fe20000410000 */
[C---:B------:R-:W-:Y:S01]  /*3e30*/  IMAD.U32 R149, R146.reuse, 0x10000, RZ ;  /* 0x0001000092957824 */ /* 0x040fe200078e00ff */
[----:B------:R-:W-:Y:S02]  /*3e40*/  LOP3.LUT R146, R146, 0xffff0000, RZ, 0xc0, !PT ;  /* 0xffff000092927812 */ /* 0x000fe400078ec0ff */
[----:B------:R-:W-:Y:S01]  /*3e50*/  FFMA.FTZ R13, R147, R148, R13 ;  /* 0x00000094930d7223 */ /* 0x000fe2000001000d */
[C---:B------:R-:W-:Y:S01]  /*3e60*/  LOP3.LUT R148, R14.reuse, 0xffff0000, RZ, 0xc0, !PT ;  /* 0xffff00000e947812 */ /* 0x040fe200078ec0ff */
[C---:B------:R-:W-:Y:S01]  /*3e70*/  IMAD.U32 R147, R75.reuse, 0x10000, RZ ;  /* 0x000100004b937824 */ /* 0x040fe200078e00ff */
[----:B------:R-:W-:Y:S01]  /*3e80*/  LOP3.LUT R75, R75, 0xffff0000, RZ, 0xc0, !PT ;  /* 0xffff00004b4b7812 */ /* 0x000fe200078ec0ff */
[----:B------:R-:W-:Y:S01]  /*3e90*/  IMAD.U32 R14, R14, 0x10000, RZ ;  /* 0x000100000e0e7824 */ /* 0x000fe200078e00ff */
[----:B------:R-:W-:Y:S01]  /*3ea0*/  F2FP.BF16.F32.PACK_AB R13, R13, R76 ;  /* 0x0000004c0d0d723e */ /* 0x000fe200000010ff */
[C---:B------:R-:W-:Y:S01]  /*3eb0*/  FMUL.FTZ R150, R148.reuse, R147 ;  /* 0x0000009394967220 */ /* 0x040fe20000410000 */
[----:B------:R-:W-:-:S03]  /*3ec0*/  FMUL.FTZ R148, R148, R149 ;  /* 0x0000009594947220 */ /* 0x000fc60000410000 */
[C---:B------:R-:W-:Y:S01]  /*3ed0*/  FFMA.FTZ R150, R14.reuse, R149, -R150 ;  /* 0x000000950e967223 */ /* 0x040fe20000010896 */
[----:B------:R-:W-:Y:S01]  /*3ee0*/  FFMA.FTZ R148, R14, R147, R148 ;  /* 0x000000930e947223 */ /* 0x000fe20000010094 */
[C---:B------:R-:W-:Y:S01]  /*3ef0*/  LOP3.LUT R14, R15.reuse, 0xffff0000, RZ, 0xc0, !PT ;  /* 0xffff00000f0e7812 */ /* 0x040fe200078ec0ff */
[----:B------:R-:W-:-:S03]  /*3f00*/  IMAD.U32 R15, R15, 0x10000, RZ ;  /* 0x000100000f0f7824 */ /* 0x000fc600078e00ff */
        /* <DEDUP_REMOVED lines=11> */
[----:B------:R-:W-:-:S05]  /*3fc0*/  FFMA.FTZ R15, R12, R77, R15 ;  /* 0x0000004d0c0f7223 */ /* 0x000fca000001000f */
[----:B------:R-:W-:Y:S02]  /*3fd0*/  F2FP.BF16.F32.PACK_AB R75, R15, R75 ;  /* 0x0000004b0f4b723e */ /* 0x000fe400000010ff */
[----:B------:R-:W-:Y:S01]  /*3fe0*/  MOV R15, R14 ;  /* 0x0000000e000f7202 */ /* 0x000fe20000000f00 */
[----:B------:R-:W-:Y:S02]  /*3ff0*/  IMAD.MOV.U32 R14, RZ, RZ, R148 ;  /* 0x000000ffff0e7224 */ /* 0x000fe400078e0094 */
[----:B------:R-:W-:-:S07]  /*4000*/  IMAD.MOV.U32 R12, RZ, RZ, R75 ;  /* 0x000000ffff0c7224 */ /* 0x000fce00078e004b */
.L_x_473:
[----:B------:R-:W-:Y:S05]  /*4010*/  BSYNC B3 ;  /* 0x0000000000037941 */ /* 0x000fea0003800000 */
.L_x_472:
[----:B---3--:R-:W-:-:S04]  /*4020*/  LEA R74, P3, R16, R11, 0x1 ;  /* 0x0000000b104a7211 */ /* 0x008fc800078608ff */
[----:B--2---:R-:W-:-:S05]  /*4030*/  LEA.HI.X R75, R16, R78, R17, 0x1, P3 ;  /* 0x0000004e104b7211 */ /* 0x004fca00018f0c11 */
[----:B0-----:R4:W-:Y:S04]  /*4040*/  ST.E.128 desc[UR56][R74.64], R12 ;  /* 0x0000000c4a007985 */ /* 0x0019e8000c101d38 */
.L_x_471:
[----:B------:R-:W-:Y:S05]  /*4050*/  BSYNC B2 ;  /* 0x0000000000027941 */ /* 0x000fea0003800000 */
.L_x_470:
[----:B------:R-:W-:Y:S01]  /*4060*/  ISETP.NE.AND P3, PT, R26, RZ, PT ;  /* 0x000000ff1a00720c */ /* 0x000fe20003f65270 */
[----:B------:R-:W-:-:S12]  /*4070*/  BSSY B2, `(.L_x_474) ;  /* 0x000003b000027945 */ /* 0x000fd80003800000 */
[----:B------:R-:W-:Y:S05]  /*4080*/  @!P3 BRA `(.L_x_475) ;  /* 0x0000000000e4b947 */ /* 0x000fea0003800000 */
[----:B----4-:R4:W0:Y:S01]  /*4090*/  LDS.128 R12, [R28] ;  /* 0x000000001c0c7984 */ /* 0x0108220000000c00 */
[----:B------:R-:W-:Y:S01]  /*40a0*/  ISETP.GE.AND P3, PT, R170, R124, PT ;  /* 0x0000007caa00720c */ /* 0x000fe20003f66270 */
[----:B------:R-:W-:-:S12]  /*40b0*/  BSSY B3, `(.L_x_476) ;  /* 0x0000031000037945 */ /* 0x000fd80003800000 */
[----:B----4-:R-:W-:Y:S05]  /*40c0*/  @P3 BRA `(.L_x_477) ;  /* 0x0000000000bc3947 */ /* 0x010fea0003800000 */
[--C-:B------:R-:W-:Y:S01]  /*40d0*/  SHF.R.U64 R70, R70, 0x10, R71.reuse ;  /* 0x0000001046467819 */ /* 0x100fe20000001247 */
[----:B0-----:R-:W-:Y:S01]  /*40e0*/  IMAD.U32 R75, R13, 0x10000, RZ ;  /* 0x000100000d4b7824 */ /* 0x001fe200078e00ff */
[----:B------:R-:W-:Y:S02]  /*40f0*/  SHF.R.U32.HI R74, RZ, 0x10, R71 ;  /* 0x00000010ff4a7819 */ /* 0x000fe40000011647 */
[--C-:B------:R-:W-:Y:S02]  /*4100*/  SHF.R.U64 R71, R72, 0x10, R73.reuse ;  /* 0x0000001048477819 */ /* 0x100fe40000001249 */
[----:B------:R-:W-:Y:S02]  /*4110*/  SHF.R.U32.HI R72, RZ, 0x10, R73 ;  /* 0x00000010ff487819 */ /* 0x000fe40000011649 */
[C---:B------:R-:W-:Y:S02]  /*4120*/  PRMT R73, R197.reuse, 0x5410, R71 ;  /* 0x00005410c5497816 */ /* 0x040fe40000000047 */
[----:B------:R-:W-:-:S02]  /*4130*/  PRMT R70, R197, 0x5432, R70 ;  /* 0x00005432c5467816 */ /* 0x000fc40000000046 */
[----:B------:R-:W-:Y:S02]  /*4140*/  LOP3.LUT R77, R13, 0xffff0000, RZ, 0xc0, !PT ;  /* 0xffff00000d4d7812 */ /* 0x000fe400078ec0ff */
[C---:B------:R-:W-:Y:S01]  /*4150*/  LOP3.LUT R76, R73.reuse, 0xffff0000, RZ, 0xc0, !PT ;  /* 0xffff0000494c7812 */ /* 0x040fe200078ec0ff */
[----:B------:R-:W-:Y:S01]  /*4160*/  IMAD.U32 R73, R73, 0x10000, RZ ;  /* 0x0001000049497824 */ /* 0x000fe200078e00ff */
[----:B------:R-:W-:Y:S02]  /*4170*/  PRMT R71, R198, 0x5410, R72 ;  /* 0x00005410c6477816 */ /* 0x000fe40000000048 */
[----:B------:R-:W-:Y:S01]  /*4180*/  LOP3.LUT R13, R70, 0xffff0000, RZ, 0xc0, !PT ;  /* 0xffff0000460d7812 */ /* 0x000fe200078ec0ff */
[----:B------:R-:W-:Y:S01]  /*4190*/  FMUL.FTZ R72, R77, R76 ;  /* 0x0000004c4d487220 */ /* 0x000fe20000410000 */
[----:B------:R-:W-:Y:S01]  /*41a0*/  PRMT R74, R198, 0x5432, R74 ;  /* 0x00005432c64a7816 */ /* 0x000fe2000000004a */
[----:B------:R-:W-:Y:S02]  /*41b0*/  IMAD.U32 R70, R70, 0x10000, RZ ;  /* 0x0001000046467824 */ /* 0x000fe400078e00ff */
[-C--:B------:R-:W-:Y:S01]  /*41c0*/  FFMA.FTZ R72, R75, R13.reuse, -R72 ;  /* 0x0000000d4b487223 */ /* 0x080fe20000010848 */
[----:B------:R-:W-:Y:S01]  /*41d0*/  FMUL.FTZ R13, R77, R13 ;  /* 0x0000000d4d0d7220 */ /* 0x000fe20000410000 */
[C---:B------:R-:W-:Y:S01]  /*41e0*/  IMAD.U32 R77, R74.reuse, 0x10000, RZ ;  /* 0x000100004a4d7824 */ /* 0x040fe200078e00ff */
[----:B------:R-:W-:-:S02]  /*41f0*/  LOP3.LUT R74, R74, 0xffff0000, RZ, 0xc0, !PT ;  /* 0xffff00004a4a7812 */ /* 0x000fc400078ec0ff */
        /* <DEDUP_REMOVED lines=24> */
[----:B------:R-:W-:Y:S01]  /*4380*/  F2FP.BF16.F32.PACK_AB R71, R15, R71 ;  /* 0x000000470f47723e */ /* 0x000fe200000010ff */
[----:B------:R-:W-:Y:S02]  /*4390*/  IMAD.MOV.U32 R15, RZ, RZ, R14 ;  /* 0x000000ffff0f7224 */ /* 0x000fe400078e000e */
[----:B------:R-:W-:Y:S02]  /*43a0*/  IMAD.MOV.U32 R14, RZ, RZ, R76 ;  /* 0x000000ffff0e7224 */ /* 0x000fe400078e004c */
[----:B------:R-:W-:-:S07]  /*43b0*/  IMAD.MOV.U32 R12, RZ, RZ, R71 ;  /* 0x000000ffff0c7224 */ /* 0x000fce00078e0047 */
.L_x_477:
[----:B------:R-:W-:Y:S05]  /*43c0*/  BSYNC B3 ;  /* 0x0000000000037941 */ /* 0x000fea0003800000 */
.L_x_476:
[----:B------:R-:W-:Y:S02]  /*43d0*/  IMAD.SHL.U32 R72, R163, 0x8, RZ ;  /* 0x00000008a3487824 */ /* 0x000fe400078e00ff */
[----:B---3--:R-:W-:Y:S02]  /*43e0*/  IMAD.MOV.U32 R70, RZ, RZ, R11 ;  /* 0x000000ffff467224 */ /* 0x008fe400078e000b */
[----:B--2---:R-:W-:Y:S02]  /*43f0*/  IMAD.MOV.U32 R71, RZ, RZ, R78 ;  /* 0x000000ffff477224 */ /* 0x004fe400078e004e */
[----:B------:R-:W-:-:S05]  /*4400*/  IMAD.WIDE R70, R72, 0x2, R70 ;  /* 0x0000000248467825 */ /* 0x000fca00078e0246 */
[----:B0-----:R0:W-:Y:S02]  /*4410*/  ST.E.128 desc[UR56][R70.64], R12 ;  /* 0x0000000c46007985 */ /* 0x0011e4000c101d38 */
.L_x_475:
[----:B------:R-:W-:Y:S05]  /*4420*/  BSYNC B2 ;  /* 0x0000000000027941 */ /* 0x000fea0003800000 */
.L_x_474:
[----:B------:R-:W-:Y:S01]  /*4430*/  ISETP.NE.AND P3, PT, R27, RZ, PT ;  /* 0x000000ff1b00720c */ /* 0x000fe20003f65270 */
[----:B------:R-:W-:-:S12]  /*4440*/  BSSY B2, `(.L_x_478) ;  /* 0x000003b000027945 */ /* 0x000fd80003800000 */
[----:B------:R-:W-:Y:S05]  /*4450*/  @!P3 BRA `(.L_x_479) ;  /* 0x0000000000e4b947 */ /* 0x000fea0003800000 */
[----:B0---4-:R0:W4:Y:S01]  /*4460*/  LDS.128 R12, [R29+0x3000] ;  /* 0x003000001d0c7984 */ /* 0x0111220000000c00 */
[----:B------:R-:W-:Y:S01]  /*4470*/  ISETP.GE.AND P3, PT, R169, R124, PT ;  /* 0x0000007ca900720c */ /* 0x000fe20003f66270 */
[----:B------:R-:W-:-:S12]  /*4480*/  BSSY B3, `(.L_x_480) ;  /* 0x0000031000037945 */ /* 0x000fd80003800000 */
[----:B0-----:R-:W-:Y:S05]  /*4490*/  @P3 BRA `(.L_x_481) ;  /* 0x0000000000bc3947 */ /* 0x001fea0003800000 */
[--C-:B------:R-:W-:Y:S01]  /*44a0*/  SHF.R.U64 R66, R66, 0x10, R67.reuse ;  /* 0x0000001042427819 */ /* 0x100fe20000001243 */
[----:B----4-:R-:W-:Y:S01]  /*44b0*/  IMAD.U32 R71, R13, 0x10000, RZ ;  /* 0x000100000d477824 */ /* 0x010fe200078e00ff */
        /* <DEDUP_REMOVED lines=19> */
[----:B------:R-:W-:Y:S01]  /*45f0*/  IMAD.U32 R14, R14, 0x10000, RZ ;  /* 0x000100000e0e7824 */ /* 0x000fe200078e00ff */
[C---:B------:R-:W-:Y:S02]  /*4600*/  SHF.L.U32 R71, R67.reuse, 0x10, RZ ;  /* 0x0000001043477819 */ /* 0x040fe400000006ff */
[----:B------:R-:W-:Y:S02]  /*4610*/  LOP3.LUT R67, R67, 0xffff0000, RZ, 0xc0, !PT ;  /* 0xffff000043437812 */ /* 0x000fe400078ec0ff */
        /* <DEDUP_REMOVED lines=23> */
.L_x_481:
[----:B------:R-:W-:Y:S05]  /*4790*/  BSYNC B3 ;  /* 0x0000000000037941 */ /* 0x000fea0003800000 */
.L_x_480:
[----:B------:R-:W-:Y:S02]  /*47a0*/  IMAD.SHL.U32 R68, R164, 0x8, RZ ;  /* 0x00000008a4447824 */ /* 0x000fe400078e00ff */
[----:B---3--:R-:W-:Y:S02]  /*47b0*/  IMAD.MOV.U32 R66, RZ, RZ, R11 ;  /* 0x000000ffff427224 */ /* 0x008fe400078e000b */
[----:B--2---:R-:W-:Y:S02]  /*47c0*/  IMAD.MOV.U32 R67, RZ, RZ, R78 ;  /* 0x000000ffff437224 */ /* 0x004fe400078e004e */
[----:B------:R-:W-:-:S05]  /*47d0*/  IMAD.WIDE R66, R68, 0x2, R66 ;  /* 0x0000000244427825 */ /* 0x000fca00078e0242 */
[----:B----4-:R0:W-:Y:S02]  /*47e0*/  ST.E.128 desc[UR56][R66.64], R12 ;  /* 0x0000000c42007985 */ /* 0x0101e4000c101d38 */
.L_x_479:
[----:B------:R-:W-:Y:S05]  /*47f0*/  BSYNC B2 ;  /* 0x0000000000027941 */ /* 0x000fea0003800000 */
.L_x_478:
        /* <DEDUP_REMOVED lines=12> */
[----:B------:R-:W-:Y:S02]  /*48c0*/  PRMT R65, R193, 0x5432, R63 ;  /* 0x00005432c1417816 */ /* 0x000fe4000000003f */
[----:B------:R-:W-:-:S02]  /*48d0*/  PRMT R62, R194, 0x5432, R62 ;  /* 0x00005432c23e7816 */ /* 0x000fc4000000003e */
[----:B------:R-:W-:Y:S02]  /*48e0*/  LOP3.LUT R69, R13, 0xffff0000, RZ, 0xc0, !PT ;  /* 0xffff00000d457812 */ /* 0x000fe400078ec0ff */
[C---:B------:R-:W-:Y:S01]  /*48f0*/  LOP3.LUT R68, R65.reuse, 0xffff0000, RZ, 0xc0, !PT ;  /* 0xffff000041447812 */ /* 0x040fe200078ec0ff */
[----:B------:R-:W-:Y:S01]  /*4900*/  IMAD.U32 R65, R65, 0x10000, RZ ;  /* 0x0001000041417824 */ /* 0x000fe200078e00ff */
[----:B------:R-:W-:Y:S02]  /*4910*/  PRMT R63, R194, 0x5410, R64 ;  /* 0x00005410c23f7816 */ /* 0x000fe40000000040 */
[C---:B------:R-:W-:Y:S01]  /*4920*/  LOP3.LUT R13, R62.reuse, 0xffff0000, RZ, 0xc0, !PT ;  /* 0xffff00003e0d7812 */ /* 0x040fe200078ec0ff */
[----:B------:R-:W-:Y:S01]  /*4930*/  FMUL.FTZ R64, R69, R68 ;  /* 0x0000004445407220 */ /* 0x000fe20000410000 */
[----:B------:R-:W-:Y:S02]  /*4940*/  PRMT R66, R193, 0x5410, R66 ;  /* 0x00005410c1427816 */ /* 0x000fe40000000042 */
[----:B------:R-:W-:Y:S01]  /*4950*/  SHF.L.U32 R62, R62, 0x10, RZ ;  /* 0x000000103e3e7819 */ /* 0x000fe200000006ff */
        /* <DEDUP_REMOVED lines=32> */
.L_x_485:
[----:B------:R-:W-:Y:S05]  /*4b60*/  BSYNC B3 ;  /* 0x0000000000037941 */ /* 0x000fea0003800000 */
.L_x_484:
[----:B---3--:R-:W-:-:S04]  /*4b70*/  LEA R62, P3, R19, R11, 0x1 ;  /* 0x0000000b133e7211 */ /* 0x008fc800078608ff */
[----:B--2---:R-:W-:-:S05]  /*4b80*/  LEA.HI.X R63, R19, R78, R165, 0x1, P3 ;  /* 0x0000004e133f7211 */ /* 0x004fca00018f0ca5 */
[----:B----4-:R0:W-:Y:S04]  /*4b90*/  ST.E.128 desc[UR56][R62.64], R12 ;  /* 0x0000000c3e007985 */ /* 0x0101e8000c101d38 */
.L_x_483:
[----:B------:R-:W-:Y:S05]  /*4ba0*/  BSYNC B2 ;  /* 0x0000000000027941 */ /* 0x000fea0003800000 */
.L_x_482:
        /* <DEDUP_REMOVED lines=10> */
[----:B------:R-:W-:Y:S02]  /*4c50*/  SHF.R.U64 R59, R60, 0x10, R61 ;  /* 0x000000103c3b7819 */ /* 0x000fe4000000123d */
[----:B------:R-:W-:Y:S02]  /*4c60*/  PRMT R58, R182, 0x5432, R58 ;  /* 0x00005432b63a7816 */ /* 0x000fe4000000003a */
[----:B------:R-:W-:Y:S02]  /*4c70*/  PRMT R59, R159, 0x5432, R59 ;  /* 0x000054329f3b7816 */ /* 0x000fe4000000003b */
[----:B------:R-:W-:-:S02]  /*4c80*/  LOP3.LUT R65, R13, 0xffff0000, RZ, 0xc0, !PT ;  /* 0xffff00000d417812 */ /* 0x000fc400078ec0ff */
[C---:B------:R-:W-:Y:S01]  /*4c90*/  LOP3.LUT R64, R59.reuse, 0xffff0000, RZ, 0xc0, !PT ;  /* 0xffff00003b407812 */ /* 0x040fe200078ec0ff */
[----:B------:R-:W-:Y:S01]  /*4ca0*/  IMAD.U32 R59, R59, 0x10000, RZ ;  /* 0x000100003b3b7824 */ /* 0x000fe200078e00ff */
[----:B------:R-:W-:Y:S02]  /*4cb0*/  SHF.R.U32.HI R60, RZ, 0x10, R61 ;  /* 0x00000010ff3c7819 */ /* 0x000fe4000001163d */
[C---:B------:R-:W-:Y:S01]  /*4cc0*/  LOP3.LUT R13, R58.reuse, 0xffff0000, RZ, 0xc0, !PT ;  /* 0xffff00003a0d7812 */ /* 0x040fe200078ec0ff */
[----:B------:R-:W-:Y:S01]  /*4cd0*/  FMUL.FTZ R61, R65, R64 ;  /* 0x00000040413d7220 */ /* 0x000fe20000410000 */
[----:B------:R-:W-:Y:S01]  /*4ce0*/  PRMT R60, R159, 0x5410, R60 ;  /* 0x000054109f3c7816 */ /* 0x000fe2000000003c */
[----:B------:R-:W-:Y:S01]  /*4cf0*/  IMAD.U32 R58, R58, 0x10000, RZ ;  /* 0x000100003a3a7824 */ /* 0x000fe200078e00ff */
[----:B------:R-:W-:Y:S01]  /*4d00*/  PRMT R62, R182, 0x5410, R62 ;  /* 0x00005410b63e7816 */ /* 0x000fe2000000003e */
[-C--:B------:R-:W-:Y:S01]  /*4d10*/  FFMA.FTZ R61, R63, R13.reuse, -R61 ;  /* 0x0000000d3f3d7223 */ /* 0x080fe2000001083d */
[----:B------:R-:W-:-:S03]  /*4d20*/  FMUL.FTZ R13, R65, R13 ;  /* 0x0000000d410d7220 */ /* 0x000fc60000410000 */
[----:B------:R-:W-:Y:S02]  /*4d30*/  IMAD.U32 R65, R62, 0x10000, RZ ;  /* 0x000100003e417824 */ /* 0x000fe400078e00ff */
[----:B------:R-:W-:Y:S01]  /*4d40*/  FFMA.FTZ R13, R63, R64, R13 ;  /* 0x000000403f0d7223 */ /* 0x000fe2000001000d */
[----:B------:R-:W-:Y:S01]  /*4d50*/  LOP3.LUT R64, R14, 0xffff0000, RZ, 0xc0, !PT ;  /* 0xffff00000e407812 */ /* 0x000fe200078ec0ff */
[C---:B------:R-:W-:Y:S01]  /*4d60*/  IMAD.U32 R63, R60.reuse, 0x10000, RZ ;  /* 0x000100003c3f7824 */ /* 0x040fe200078e00ff */
[----:B------:R-:W-:Y:S01]  /*4d70*/  LOP3.LUT R60, R60, 0xffff0000, RZ, 0xc0, !PT ;  /* 0xffff00003c3c7812 */ /* 0x000fe200078ec0ff */
[----:B------:R-:W-:Y:S01]  /*4d80*/  IMAD.U32 R14, R14, 0x10000, RZ ;  /* 0x000100000e0e7824 */ /* 0x000fe200078e00ff */
[----:B------:R-:W-:Y:S01]  /*4d90*/  LOP3.LUT R62, R62, 0xffff0000, RZ, 0xc0, !PT ;  /* 0xffff00003e3e7812 */ /* 0x000fe200078ec0ff */
[C---:B------:R-:W-:Y:S01]  /*4da0*/  FMUL.FTZ R66, R64.reuse, R63 ;  /* 0x0000003f40427220 */ /* 0x040fe20000410000 */
[----:B------:R-:W-:Y:S01]  /*4db0*/  FMUL.FTZ R64, R64, R65 ;  /* 0x0000004140407220 */ /* 0x000fe20000410000 */
[----:B------:R-:W-:-:S02]  /*4dc0*/  F2FP.BF16.F32.PACK_AB R13, R13, R61 ;  /* 0x0000003d0d0d723e */ /* 0x000fc400000010ff */
        /* <DEDUP_REMOVED lines=20> */
.L_x_489:
[----:B------:R-:W-:Y:S05]  /*4f10*/  BSYNC B3 ;  /* 0x0000000000037941 */ /* 0x000fea0003800000 */
.L_x_488:
[----:B---3--:R-:W-:-:S04]  /*4f20*/  LEA R58, P3, R22, R11, 0x1 ;  /* 0x0000000b163a7211 */ /* 0x008fc800078608ff */
[----:B--2---:R-:W-:-:S05]  /*4f30*/  LEA.HI.X R59, R22, R78, R176, 0x1, P3 ;  /* 0x0000004e163b7211 */ /* 0x004fca00018f0cb0 */
[----:B----4-:R0:W-:Y:S04]  /*4f40*/  ST.E.128 desc[UR56][R58.64], R12 ;  /* 0x0000000c3a007985 */ /* 0x0101e8000c101d38 */
.L_x_487:
[----:B------:R-:W-:Y:S05]  /*4f50*/  BSYNC B2 ;  /* 0x0000000000027941 */ /* 0x000fea0003800000 */
.L_x_486:
[----:B------:R-:W-:-:S13]  /*4f60*/  ISETP.NE.AND P3, PT, R87, RZ, PT ;  /* 0x000000ff5700720c */ /* 0x000fda0003f65270 */
[----:B------:R-:W-:Y:S05]  /*4f70*/  @!P3 BRA `(.L_x_469) ;  /* 0x0000000000dcb947 */ /* 0x000fea0003800000 */
[----:B0---4-:R0:W4:Y:S01]  /*4f80*/  LDS.128 R12, [R28+0x6000] ;  /* 0x006000001c0c7984 */ /* 0x0111220000000c00 */
[C---:B---3--:R-:W-:Y:S01]  /*4f90*/  LEA R58, P3, R23.reuse, R11, 0x1 ;  /* 0x0000000b173a7211 */ /* 0x048fe200078608ff */
[----:B------:R-:W-:Y:S03]  /*4fa0*/  BSSY B2, `(.L_x_490) ;  /* 0x0000033000027945 */ /* 0x000fe60003800000 */
[----:B--2---:R-:W-:Y:S02]  /*4fb0*/  LEA.HI.X R59, R23, R78, R175, 0x1, P3 ;  /* 0x0000004e173b7211 */ /* 0x004fe400018f0caf */
[----:B------:R-:W-:-:S13]  /*4fc0*/  ISETP.GE.AND P3, PT, R173, R124, PT ;  /* 0x0000007cad00720c */ /* 0x000fda0003f66270 */
[----:B0-----:R-:W-:Y:S05]  /*4fd0*/  @P3 BRA `(.L_x_491) ;  /* 0x0000000000bc3947 */ /* 0x001fea0003800000 */
[----:B------:R-:W-:Y:S02]  /*4fe0*/  SHF.R.U64 R11, R54, 0x10, R55 ;  /* 0x00000010360b7819 */ /* 0x000fe40000001237 */
[--C-:B------:R-:W-:Y:S02]  /*4ff0*/  SHF.R.U64 R54, R56, 0x10, R57.reuse ;  /* 0x0000001038367819 */ /* 0x100fe40000001239 */
[----:B------:R-:W-:Y:S02]  /*5000*/  SHF.R.U32.HI R56, RZ, 0x10, R57 ;  /* 0x00000010ff387819 */ /* 0x000fe40000011639 */
[C---:B------:R-:W-:Y:S02]  /*5010*/  PRMT R54, R158.reuse, 0x5410, R54 ;  /* 0x000054109e367816 */ /* 0x040fe40000000036 */
[----:B------:R-:W-:Y:S02]  /*5020*/  PRMT R11, R157, 0x5410, R11 ;  /* 0x000054109d0b7816 */ /* 0x000fe4000000000b */
[----:B------:R-:W-:-:S02]  /*5030*/  PRMT R158, R158, 0x5432, R56 ;  /* 0x000054329e9e7816 */ /* 0x000fc40000000038 */
[C---:B----4-:R-:W-:Y:S01]  /*5040*/  LOP3.LUT R60, R13.reuse, 0xffff0000, RZ, 0xc0, !PT ;  /* 0xffff00000d3c7812 */ /* 0x050fe200078ec0ff */
[----:B------:R-:W-:Y:S01]  /*5050*/  IMAD.U32 R13, R13, 0x10000, RZ ;  /* 0x000100000d0d7824 */ /* 0x000fe200078e00ff */
[C---:B------:R-:W-:Y:S01]  /*5060*/  LOP3.LUT R57, R54.reuse, 0xffff0000, RZ, 0xc0, !PT ;  /* 0xffff000036397812 */ /* 0x040fe200078ec0ff */
[----:B------:R-:W-:Y:S01]  /*5070*/  IMAD.U32 R54, R54, 0x10000, RZ ;  /* 0x0001000036367824 */ /* 0x000fe200078e00ff */
[C---:B------:R-:W-:Y:S01]  /*5080*/  LOP3.LUT R56, R11.reuse, 0xffff0000, RZ, 0xc0, !PT ;  /* 0xffff00000b387812 */ /* 0x040fe200078ec0ff */
[----:B------:R-:W-:Y:S01]  /*5090*/  IMAD.U32 R11, R11, 0x10000, RZ ;  /* 0x000100000b0b7824 */ /* 0x000fe200078e00ff */
[----:B------:R-:W-:Y:S01]  /*50a0*/  SHF.R.U32.HI R55, RZ, 0x10, R55 ;  /* 0x00000010ff377819 */ /* 0x000fe20000011637 */
[C---:B------:R-:W-:Y:S02]  /*50b0*/  FMUL.FTZ R61, R60.reuse, R57 ;  /* 0x000000393c3d7220 */ /* 0x040fe40000410000 */
[-C--:B------:R-:W-:Y:S01]  /*50c0*/  FMUL.FTZ R60, R60, R56.reuse ;  /* 0x000000383c3c7220 */ /* 0x080fe20000410000 */
[----:B------:R-:W-:Y:S01]  /*50d0*/  PRMT R55, R157, 0x5432, R55 ;  /* 0x000054329d377816 */ /* 0x000fe20000000037 */
[----:B------:R-:W-:-:S02]  /*50e0*/  FFMA.FTZ R56, R13, R56, -R61 ;  /* 0x000000380d387223 */ /* 0x000fc4000001083d */
[----:B------:R-:W-:Y:S01]  /*50f0*/  FFMA.FTZ R13, R13, R57, R60 ;  /* 0x000000390d0d7223 */ /* 0x000fe2000001003c */
[----:B------:R-:W-:Y:S01]  /*5100*/  LOP3.LUT R60, R14, 0xffff0000, RZ, 0xc0, !PT ;  /* 0xffff00000e3c7812 */ /* 0x000fe200078ec0ff */
[C---:B------:R-:W-:Y:S01]  /*5110*/  IMAD.U32 R61, R55.reuse, 0x10000, RZ ;  /* 0x00010000373d7824 */ /* 0x040fe200078e00ff */
[----:B------:R-:W-:Y:S01]  /*5120*/  SHF.L.U32 R57, R158, 0x10, RZ ;  /* 0x000000109e397819 */ /* 0x000fe200000006ff */
[----:B------:R-:W-:Y:S01]  /*5130*/  IMAD.U32 R14, R14, 0x10000, RZ ;  /* 0x000100000e0e7824 */ /* 0x000fe200078e00ff */
[----:B------:R-:W-:Y:S02]  /*5140*/  LOP3.LUT R158, R158, 0xffff0000, RZ, 0xc0, !PT ;  /* 0xffff00009e9e7812 */ /* 0x000fe400078ec0ff */
        /* <DEDUP_REMOVED lines=24> */
.L_x_491:
[----:B------:R-:W-:Y:S05]  /*52d0*/  BSYNC B2 ;  /* 0x0000000000027941 */ /* 0x000fea0003800000 */
.L_x_490:
[----:B----4-:R0:W-:Y:S02]  /*52e0*/  ST.E.128 desc[UR56][R58.64], R12 ;  /* 0x0000000c3a007985 */ /* 0x0101e4000c101d38 */
.L_x_469:
[----:B------:R-:W-:Y:S05]  /*52f0*/  BSYNC B1 ;  /* 0x0000000000017941 */ /* 0x000fea0003800000 */
.L_x_468:
[----:B------:R-:W-:-:S03]  /*5300*/  UMOV UR4, 0xffffffff ;  /* 0xffffffff00047882 */ /* 0x000fc60000000000 */
[----:B------:R-:W-:Y:S05]  /*5310*/  BRA.DIV UR4, `(.L_x_492) ;  /* 0x000001b6049c7947 */ /* 0x000fea000b800000 */
[----:B-1----:R-:W1:Y:S04]  /*5320*/  SHFL.IDX PT, R115, R115, 0x1, 0x1c1f ;  /* 0x003c1f0073737f89 */ /* 0x002e6800000e0000 */
[----:B------:R-:W0:Y:S02]  /*5330*/  SHFL.IDX PT, R118, R118, 0x1, 0x1c1f ;  /* 0x003c1f0076767f89 */ /* 0x000e2400000e0000 */
.L_x_799:
[----:B------:R-:W-:Y:S05]  /*5340*/  @P4 BRA `(.L_x_493) ;  /* 0x0000005800844947 */ /* 0x000fea0003800000 */
[----:B------:R-:W-:Y:S01]  /*5350*/  ISETP.NE.AND P3, PT, R9, RZ, PT ;  /* 0x000000ff0900720c */ /* 0x000fe20003f65270 */
[----:B------:R-:W-:-:S12]  /*5360*/  BSSY B1, `(.L_x_494) ;  /* 0x0000039000017945 */ /* 0x000fd80003800000 */
[----:B------:R-:W-:Y:S05]  /*5370*/  @!P3 BRA `(.L_x_495) ;  /* 0x0000000000dcb947 */ /* 0x000fea0003800000 */
[----:B0---4-:R0:W4:Y:S01]  /*5380*/  LDS.128 R12, [R29+0x2000] ;  /* 0x002000001d0c7984 */ /* 0x0111220000000c00 */
[----:B------:R-:W-:Y:S01]  /*5390*/  ISETP.GE.AND P3, PT, R160, R124, PT ;  /* 0x0000007ca000720c */ /* 0x000fe20003f66270 */
[----:B------:R-:W-:-:S12]  /*53a0*/  BSSY B2, `(.L_x_496) ;  /* 0x0000031000027945 */ /* 0x000fd80003800000 */
[----:B0-----:R-:W-:Y:S05]  /*53b0*/  @P3 BRA `(.L_x_497) ;  /* 0x0000000000bc3947 */ /* 0x001fea0003800000 */
[--C-:B---3--:R-:W-:Y:S02]  /*53c0*/  SHF.R.U64 R11, R50, 0x10, R51.reuse ;  /* 0x00000010320b7819 */ /* 0x108fe40000001233 */
[----:B------:R-:W-:Y:S02]  /*53d0*/  SHF.R.U32.HI R50, RZ, 0x10, R51 ;  /* 0x00000010ff327819 */ /* 0x000fe40000011633 */
[----:B------:R-:W-:Y:S02]  /*53e0*/  SHF.R.U64 R51, R52, 0x10, R53 ;  /* 0x0000001034337819 */ /* 0x000fe40000001235 */
[----:B------:R-:W-:Y:S02]  /*53f0*/  PRMT R11, R155, 0x5410, R11 ;  /* 0x000054109b0b7816 */ /* 0x000fe4000000000b */
[----:B------:R-:W-:Y:S02]  /*5400*/  PRMT R51, R156, 0x5410, R51 ;  /* 0x000054109c337816 */ /* 0x000fe40000000033 */
[----:B------:R-:W-:-:S02]  /*5410*/  SHF.R.U32.HI R52, RZ, 0x10, R53 ;  /* 0x00000010ff347819 */ /* 0x000fc40000011635 */
[C---:B----4-:R-:W-:Y:S01]  /*5420*/  LOP3.LUT R56, R13.reuse, 0xffff0000, RZ, 0xc0, !PT ;  /* 0xffff00000d387812 */ /* 0x050fe200078ec0ff */
[----:B------:R-:W-:Y:S01]  /*5430*/  IMAD.U32 R13, R13, 0x10000, RZ ;  /* 0x000100000d0d7824 */ /* 0x000fe200078e00ff */
[C---:B------:R-:W-:Y:S01]  /*5440*/  LOP3.LUT R53, R51.reuse, 0xffff0000, RZ, 0xc0, !PT ;  /* 0xffff000033357812 */ /* 0x040fe200078ec0ff */
[----:B------:R-:W-:Y:S01]  /*5450*/  IMAD.U32 R51, R51, 0x10000, RZ ;  /* 0x0001000033337824 */ /* 0x000fe200078e00ff */
[C---:B------:R-:W-:Y:S01]  /*5460*/  LOP3.LUT R54, R11.reuse, 0xffff0000, RZ, 0xc0, !PT ;  /* 0xffff00000b367812 */ /* 0x040fe200078ec0ff */
[----:B------:R-:W-:Y:S01]  /*5470*/  IMAD.U32 R11, R11, 0x10000, RZ ;  /* 0x000100000b0b7824 */ /* 0x000fe200078e00ff */
[----:B------:R-:W-:Y:S01]  /*5480*/  PRMT R52, R156, 0x5432, R52 ;  /* 0x000054329c347816 */ /* 0x000fe20000000034 */
[C---:B------:R-:W-:Y:S01]  /*5490*/  FMUL.FTZ R55, R56.reuse, R53 ;  /* 0x0000003538377220 */ /* 0x040fe20000410000 */
[----:B------:R-:W-:Y:S01]  /*54a0*/  PRMT R50, R155, 0x5432, R50 ;  /* 0x000054329b327816 */ /* 0x000fe20000000032 */
[-C--:B------:R-:W-:Y:S01]  /*54b0*/  FMUL.FTZ R56, R56, R54.reuse ;  /* 0x0000003638387220 */ /* 0x080fe20000410000 */
[----:B------:R-:W-:Y:S01]  /*54c0*/  LOP3.LUT R57, R14, 0xffff0000, RZ, 0xc0, !PT ;  /* 0xffff00000e397812 */ /* 0x000fe200078ec0ff */
[----:B------:R-:W-:-:S02]  /*54d0*/  FFMA.FTZ R55, R13, R54, -R55 ;  /* 0x000000360d377223 */ /* 0x000fc40000010837 */
[----:B------:R-:W-:Y:S01]  /*54e0*/  FFMA.FTZ R56, R13, R53, R56 ;  /* 0x000000350d387223 */ /* 0x000fe20000010038 */
[C---:B------:R-:W-:Y:S01]  /*54f0*/  IMAD.U32 R53, R52.reuse, 0x10000, RZ ;  /* 0x0001000034357824 */ /* 0x040fe200078e00ff */
[----:B------:R-:W-:Y:S01]  /*5500*/  LOP3.LUT R52, R52, 0xffff0000, RZ, 0xc0, !PT ;  /* 0xffff000034347812 */ /* 0x000fe200078ec0ff */
[C---:B------:R-:W-:Y:S01]  /*5510*/  IMAD.U32 R54, R50.reuse, 0x10000, RZ ;  /* 0x0001000032367824 */ /* 0x040fe200078e00ff */
[----:B------:R-:W-:Y:S01]  /*5520*/  LOP3.LUT R50, R50, 0xffff0000, RZ, 0xc0, !PT ;  /* 0xffff000032327812 */ /* 0x000fe200078ec0ff */
[----:B------:R-:W-:Y:S02]  /*5530*/  IMAD.U32 R13, R14, 0x10000, RZ ;  /* 0x000100000e0d7824 */ /* 0x000fe400078e00ff */
[C---:B------:R-:W-:Y:S01]  /*5540*/  FMUL.FTZ R14, R57.reuse, R53 ;  /* 0x00000035390e7220 */ /* 0x040fe20000410000 */
[-C--:B------:R-:W-:Y:S01]  /*5550*/  FMUL.FTZ R57, R57, R54.reuse ;  /* 0x0000003639397220 */ /* 0x080fe20000410000 */
[----:B------:R-:W-:Y:S02]  /*5560*/  F2FP.BF16.F32.PACK_AB R55, R56, R55 ;  /* 0x000000373837723e */ /* 0x000fe400000010ff */
        /* <DEDUP_REMOVED lines=20> */
.L_x_497:
[----:B------:R-:W-:Y:S05]  /*56b0*/  BSYNC B2 ;  /* 0x0000000000027941 */ /* 0x000fea0003800000 */
.L_x_496:
[----:B------:R-:W-:-:S04]  /*56c0*/  LEA R50, P3, R16, R118, 0x1 ;  /* 0x0000007610327211 */ /* 0x000fc800078608ff */
[----:B-1----:R-:W-:-:S05]  /*56d0*/  LEA.HI.X R51, R16, R115, R17, 0x1, P3 ;  /* 0x0000007310337211 */ /* 0x002fca00018f0c11 */
[----:B----4-:R0:W-:Y:S04]  /*56e0*/  ST.E.128 desc[UR56][R50.64], R12 ;  /* 0x0000000c32007985 */ /* 0x0101e8000c101d38 */
.L_x_495:
[----:B------:R-:W-:Y:S05]  /*56f0*/  BSYNC B1 ;  /* 0x0000000000017941 */ /* 0x000fea0003800000 */
.L_x_494:
[----:B------:R-:W-:Y:S01]  /*5700*/  ISETP.NE.AND P3, PT, R26, RZ, PT ;  /* 0x000000ff1a00720c */ /* 0x000fe20003f65270 */
[----:B------:R-:W-:-:S12]  /*5710*/  BSSY B1, `(.L_x_498) ;  /* 0x000003b000017945 */ /* 0x000fd80003800000 */
[----:B------:R-:W-:Y:S05]  /*5720*/  @!P3 BRA `(.L_x_499) ;  /* 0x0000000000e4b947 */ /* 0x000fea0003800000 */
[----:B0---4-:R0:W4:Y:S01]  /*5730*/  LDS.128 R12, [R28+0x2000] ;  /* 0x002000001c0c7984 */ /* 0x0111220000000c00 */
[----:B------:R-:W-:Y:S01]  /*5740*/  ISETP.GE.AND P3, PT, R170, R124, PT ;  /* 0x0000007caa00720c */ /* 0x000fe20003f66270 */
[----:B---3--:R-:W-:Y:S01]  /*5750*/  IMAD.SHL.U32 R11, R163, 0x8, RZ ;  /* 0x00000008a30b7824 */ /* 0x008fe200078e00ff */
[----:B------:R-:W-:Y:S01]  /*5760*/  BSSY B2, `(.L_x_500) ;  /* 0x0000034000027945 */ /* 0x000fe20003800000 */
[----:B------:R-:W-:Y:S02]  /*5770*/  IMAD.MOV.U32 R50, RZ, RZ, R118 ;  /* 0x000000ffff327224 */ /* 0x000fe400078e0076 */
[----:B-1----:R-:W-:Y:S02]  /*5780*/  IMAD.MOV.U32 R51, RZ, RZ, R115 ;  /* 0x000000ffff337224 */ /* 0x002fe400078e0073 */
[----:B------:R-:W-:-:S06]  /*5790*/  IMAD.WIDE R50, R11, 0x2, R50 ;  /* 0x000000020b327825 */ /* 0x000fcc00078e0232 */
[----:B0-----:R-:W-:Y:S05]  /*57a0*/  @P3 BRA `(.L_x_501) ;  /* 0x0000000000bc3947 */ /* 0x001fea0003800000 */
[--C-:B------:R-:W-:Y:S02]  /*57b0*/  SHF.R.U64 R11, R46, 0x10, R47.reuse ;  /* 0x000000102e0b7819 */ /* 0x100fe4000000122f */
        /* <DEDUP_REMOVED lines=46> */
.L_x_501:
[----:B------:R-:W-:Y:S05]  /*5aa0*/  BSYNC B2 ;  /* 0x0000000000027941 */ /* 0x000fea0003800000 */
.L_x_500:
[----:B----4-:R0:W-:Y:S02]  /*5ab0*/  ST.E.128 desc[UR56][R50.64], R12 ;  /* 0x0000000c32007985 */ /* 0x0101e4000c101d38 */
.L_x_499:
[----:B------:R-:W-:Y:S05]  /*5ac0*/  BSYNC B1 ;  /* 0x0000000000017941 */ /* 0x000fea0003800000 */
.L_x_498:
[----:B------:R-:W-:Y:S01]  /*5ad0*/  ISETP.NE.AND P3, PT, R27, RZ, PT ;  /* 0x000000ff1b00720c */ /* 0x000fe20003f65270 */
[----:B------:R-:W-:-:S12]  /*5ae0*/  BSSY B1, `(.L_x_502) ;  /* 0x0000039000017945 */ /* 0x000fd80003800000 */
[----:B------:R-:W-:Y:S05]  /*5af0*/  @!P3 BRA `(.L_x_503) ;  /* 0x0000000000dcb947 */ /* 0x000fea0003800000 */
[----:B0---4-:R0:W4:Y:S01]  /*5b00*/  LDS.128 R12, [R29+0x5000] ;  /* 0x005000001d0c7984 */ /* 0x0111220000000c00 */
[----:B------:R-:W-:Y:S01]  /*5b10*/  ISETP.GE.AND P3, PT, R169, R124, PT ;  /* 0x0000007ca900720c */ /* 0x000fe20003f66270 */
[----:B---3--:R-:W-:Y:S01]  /*5b20*/  IMAD.SHL.U32 R11, R164, 0x8, RZ ;  /* 0x00000008a40b7824 */ /* 0x008fe200078e00ff */
[----:B------:R-:W-:Y:S01]  /*5b30*/  MOV R46, R118 ;  /* 0x00000076002e7202 */ /* 0x000fe20000000f00 */
[----:B-1----:R-:W-:Y:S01]  /*5b40*/  IMAD.MOV.U32 R47, RZ, RZ, R115 ;  /* 0x000000ffff2f7224 */ /* 0x002fe200078e0073 */
[----:B------:R-:W-:Y:S03]  /*5b50*/  BSSY B2, `(.L_x_504) ;  /* 0x0000030000027945 */ /* 0x000fe60003800000 */
[----:B------:R-:W-:-:S06]  /*5b60*/  IMAD.WIDE R46, R11, 0x2, R46 ;  /* 0x000000020b2e7825 */ /* 0x000fcc00078e022e */
[----:B0-----:R-:W-:Y:S05]  /*5b70*/  @P3 BRA `(.L_x_505) ;  /* 0x0000000000b43947 */ /* 0x001fea0003800000 */
[--C-:B------:R-:W-:Y:S01]  /*5b80*/  SHF.R.U64 R11, R42, 0x10, R43.reuse ;  /* 0x000000102a0b7819 */ /* 0x100fe2000000122b */
[----:B----4-:R-:W-:Y:S01]  /*5b90*/  IMAD.U32 R52, R13, 0x10000, RZ ;  /* 0x000100000d347824 */ /* 0x010fe200078e00ff */
[----:B------:R-:W-:Y:S02]  /*5ba0*/  SHF.R.U32.HI R42, RZ, 0x10, R43 ;  /* 0x00000010ff2a7819 */ /* 0x000fe4000001162b */
[----:B------:R-:W-:Y:S02]  /*5bb0*/  SHF.R.U64 R43, R44, 0x10, R45 ;  /* 0x000000102c2b7819 */ /* 0x000fe4000000122d */
[----:B------:R-:W-:Y:S02]  /*5bc0*/  PRMT R11, R151, 0x5410, R11 ;  /* 0x00005410970b7816 */ /* 0x000fe4000000000b */
[----:B------:R-:W-:Y:S02]  /*5bd0*/  PRMT R43, R152, 0x5410, R43 ;  /* 0x00005410982b7816 */ /* 0x000fe4000000002b */
[----:B------:R-:W-:Y:S01]  /*5be0*/  SHF.R.U32.HI R48, RZ, 0x10, R45 ;  /* 0x00000010ff307819 */ /* 0x000fe2000001162d */
[----:B------:R-:W-:Y:S01]  /*5bf0*/  IMAD.U32 R45, R14, 0x10000, RZ ;  /* 0x000100000e2d7824 */ /* 0x000fe200078e00ff */
[----:B------:R-:W-:-:S02]  /*5c00*/  LOP3.LUT R50, R13, 0xffff0000, RZ, 0xc0, !PT ;  /* 0xffff00000d327812 */ /* 0x000fc400078ec0ff */
        /* <DEDUP_REMOVED lines=9> */
[----:B------:R-:W-:Y:S02]  /*5ca0*/  IMAD.U32 R13, R48, 0x10000, RZ ;  /* 0x00010000300d7824 */ /* 0x000fe400078e00ff */
[----:B------:R-:W-:Y:S01]  /*5cb0*/  FFMA.FTZ R53, R52, R51, -R53 ;  /* 0x0000003334357223 */ /* 0x000fe20000010835 */
[----:B------:R-:W-:-:S02]  /*5cc0*/  IMAD.U32 R51, R42, 0x10000, RZ ;  /* 0x000100002a337824 */ /* 0x000fc400078e00ff */
[----:B------:R-:W-:Y:S01]  /*5cd0*/  FFMA.FTZ R50, R52, R49, R50 ;  /* 0x0000003134327223 */ /* 0x000fe20000010032 */
[----:B------:R-:W-:Y:S01]  /*5ce0*/  FMUL.FTZ R49, R14, R13 ;  /* 0x0000000d0e317220 */ /* 0x000fe20000410000 */
[----:B------:R-:W-:Y:S01]  /*5cf0*/  LOP3.LUT R44, R15, 0xffff0000, RZ, 0xc0, !PT ;  /* 0xffff00000f2c7812 */ /* 0x000fe200078ec0ff */
[----:B------:R-:W-:Y:S02]  /*5d00*/  IMAD.U32 R52, R12, 0x10000, RZ ;  /* 0x000100000c347824 */ /* 0x000fe400078e00ff */
[-C--:B------:R-:W-:Y:S01]  /*5d10*/  FMUL.FTZ R14, R14, R51.reuse ;  /* 0x000000330e0e7220 */ /* 0x080fe20000410000 */
[----:B------:R-:W-:Y:S01]  /*5d20*/  LOP3.LUT R48, R48, 0xffff0000, RZ, 0xc0, !PT ;  /* 0xffff000030307812 */ /* 0x000fe200078ec0ff */
[C---:B------:R-:W-:Y:S01]  /*5d30*/  FFMA.FTZ R49, R45.reuse, R51, -R49 ;  /* 0x000000332d317223 */ /* 0x040fe20000010831 */
[----:B------:R-:W-:Y:S01]  /*5d40*/  LOP3.LUT R42, R42, 0xffff0000, RZ, 0xc0, !PT ;  /* 0xffff00002a2a7812 */ /* 0x000fe200078ec0ff */
[----:B------:R-:W-:Y:S01]  /*5d50*/  FFMA.FTZ R14, R45, R13, R14 ;  /* 0x0000000d2d0e7223 */ /* 0x000fe2000001000e */
[----:B------:R-:W-:Y:S01]  /*5d60*/  LOP3.LUT R12, R12, 0xffff0000, RZ, 0xc0, !PT ;  /* 0xffff00000c0c7812 */ /* 0x000fe200078ec0ff */
[----:B------:R-:W-:Y:S01]  /*5d70*/  FMUL.FTZ R13, R44, R48 ;  /* 0x000000302c0d7220 */ /* 0x000fe20000410000 */
[----:B------:R-:W-:-:S02]  /*5d80*/  IMAD.U32 R15, R15, 0x10000, RZ ;  /* 0x000100000f0f7824 */ /* 0x000fc400078e00ff */
[-C--:B------:R-:W-:Y:S01]  /*5d90*/  FMUL.FTZ R45, R44, R42.reuse ;  /* 0x0000002a2c2d7220 */ /* 0x080fe20000410000 */
[----:B------:R-:W-:Y:S01]  /*5da0*/  F2FP.BF16.F32.PACK_AB R50, R50, R53 ;  /* 0x000000353232723e */ /* 0x000fe200000010ff */
[C---:B------:R-:W-:Y:S01]  /*5db0*/  FMUL.FTZ R44, R12.reuse, R43 ;  /* 0x0000002b0c2c7220 */ /* 0x040fe20000410000 */
[-C--:B------:R-:W-:Y:S01]  /*5dc0*/  FMUL.FTZ R12, R12, R11.reuse ;  /* 0x0000000b0c0c7220 */ /* 0x080fe20000410000 */
[C---:B------:R-:W-:Y:S01]  /*5dd0*/  FFMA.FTZ R13, R15.reuse, R42, -R13 ;  /* 0x0000002a0f0d7223 */ /* 0x040fe2000001080d */
[----:B------:R-:W-:Y:S01]  /*5de0*/  FFMA.FTZ R48, R15, R48, R45 ;  /* 0x000000300f307223 */ /* 0x000fe2000001002d */
[C---:B------:R-:W-:Y:S01]  /*5df0*/  FFMA.FTZ R44, R52.reuse, R11, -R44 ;  /* 0x0000000b342c7223 */ /* 0x040fe2000001082c */
[----:B------:R-:W-:Y:S01]  /*5e00*/  FFMA.FTZ R43, R52, R43, R12 ;  /* 0x0000002b342b7223 */ /* 0x000fe2000001000c */
[----:B------:R-:W-:Y:S02]  /*5e10*/  F2FP.BF16.F32.PACK_AB R14, R14, R49 ;  /* 0x000000310e0e723e */ /* 0x000fe400000010ff */
[----:B------:R-:W-:Y:S01]  /*5e20*/  F2FP.BF16.F32.PACK_AB R15, R48, R13 ;  /* 0x0000000d300f723e */ /* 0x000fe200000010ff */
[----:B------:R-:W-:Y:S01]  /*5e30*/  IMAD.MOV.U32 R13, RZ, RZ, R50 ;  /* 0x000000ffff0d7224 */ /* 0x000fe200078e0032 */
[----:B------:R-:W-:-:S07]  /*5e40*/  F2FP.BF16.F32.PACK_AB R12, R43, R44 ;  /* 0x0000002c2b0c723e */ /* 0x000fce00000010ff */
.L_x_505:
[----:B------:R-:W-:Y:S05]  /*5e50*/  BSYNC B2 ;  /* 0x0000000000027941 */ /* 0x000fea0003800000 */
.L_x_504:
[----:B----4-:R0:W-:Y:S02]  /*5e60*/  ST.E.128 desc[UR56][R46.64], R12 ;  /* 0x0000000c2e007985 */ /* 0x0101e4000c101d38 */
.L_x_503:
[----:B------:R-:W-:Y:S05]  /*5e70*/  BSYNC B1 ;  /* 0x0000000000017941 */ /* 0x000fea0003800000 */
.L_x_502:
[----:B------:R-:W-:Y:S01]  /*5e80*/  ISETP.NE.AND P3, PT, R101, RZ, PT ;  /* 0x000000ff6500720c */ /* 0x000fe20003f65270 */
[----:B------:R-:W-:-:S12]  /*5e90*/  BSSY B1, `(.L_x_506) ;  /* 0x0000037000017945 */ /* 0x000fd80003800000 */
[----:B------:R-:W-:Y:S05]  /*5ea0*/  @!P3 BRA `(.L_x_507) ;  /* 0x0000000000d4b947 */ /* 0x000fea0003800000 */
[----:B0---4-:R0:W4:Y:S01]  /*5eb0*/  LDS.128 R12, [R28+0x5000] ;  /* 0x005000001c0c7984 */ /* 0x0111220000000c00 */
[C---:B------:R-:W-:Y:S01]  /*5ec0*/  LEA R42, P3, R19.reuse, R118, 0x1 ;  /* 0x00000076132a7211 */ /* 0x040fe200078608ff */
[----:B------:R-:W-:Y:S03]  /*5ed0*/  BSSY B2, `(.L_x_508) ;  /* 0x0000031000027945 */ /* 0x000fe60003800000 */
[----:B-1----:R-:W-:Y:S02]  /*5ee0*/  LEA.HI.X R43, R19, R115, R165, 0x1, P3 ;  /* 0x00000073132b7211 */ /* 0x002fe400018f0ca5 */
[----:B------:R-:W-:-:S13]  /*5ef0*/  ISETP.GE.AND P3, PT, R172, R124, PT ;  /* 0x0000007cac00720c */ /* 0x000fda0003f66270 */
[----:B0-----:R-:W-:Y:S05]  /*5f00*/  @P3 BRA `(.L_x_509) ;  /* 0x0000000000b43947 */ /* 0x001fea0003800000 */
[----:B------:R-:W-:Y:S02]  /*5f10*/  SHF.R.U64 R45, R40, 0x10, R41 ;  /* 0x00000010282d7819 */ /* 0x000fe40000001229 */
[----:B------:R-:W-:Y:S01]  /*5f20*/  SHF.R.U64 R46, R38, 0x10, R39 ;  /* 0x00000010262e7819 */ /* 0x000fe20000001227 */
[----:B----4-:R-:W-:Y:S01]  /*5f30*/  IMAD.U32 R38, R14, 0x10000, RZ ;  /* 0x000100000e267824 */ /* 0x010fe200078e00ff */
[----:B------:R-:W-:Y:S02]  /*5f40*/  SHF.R.U32.HI R41, RZ, 0x10, R41 ;  /* 0x00000010ff297819 */ /* 0x000fe40000011629 */
[----:B------:R-:W-:Y:S02]  /*5f50*/  SHF.R.U32.HI R44, RZ, 0x10, R39 ;  /* 0x00000010ff2c7819 */ /* 0x000fe40000011627 */
[C---:B------:R-:W-:Y:S02]  /*5f60*/  PRMT R40, R144.reuse, 0x5410, R45 ;  /* 0x0000541090287816 */ /* 0x040fe4000000002d */
[----:B------:R-:W-:Y:S01]  /*5f70*/  PRMT R39, R137, 0x5410, R46 ;  /* 0x0000541089277816 */ /* 0x000fe2000000002e */
[----:B------:R-:W-:Y:S01]  /*5f80*/  IMAD.U32 R46, R13, 0x10000, RZ ;  /* 0x000100000d2e7824 */ /* 0x000fe200078e00ff */
[----:B------:R-:W-:-:S02]  /*5f90*/  PRMT R144, R144, 0x5432, R41 ;  /* 0x0000543290907816 */ /* 0x000fc40000000029 */
[----:B------:R-:W-:Y:S02]  /*5fa0*/  PRMT R137, R137, 0x5432, R44 ;  /* 0x0000543289897816 */ /* 0x000fe4000000002c */
[----:B---3--:R-:W-:Y:S01]  /*5fb0*/  LOP3.LUT R11, R14, 0xffff0000, RZ, 0xc0, !PT ;  /* 0xffff00000e0b7812 */ /* 0x008fe200078ec0ff */
[----:B------:R-:W-:Y:S01]  /*5fc0*/  IMAD.U32 R41, R144, 0x10000, RZ ;  /* 0x0001000090297824 */ /* 0x000fe200078e00ff */
[----:B------:R-:W-:Y:S01]  /*5fd0*/  LOP3.LUT R45, R13, 0xffff0000, RZ, 0xc0, !PT ;  /* 0xffff00000d2d7812 */ /* 0x000fe200078ec0ff */
[----:B------:R-:W-:Y:S01]  /*5fe0*/  IMAD.U32 R44, R137, 0x10000, RZ ;  /* 0x00010000892c7824 */ /* 0x000fe200078e00ff */
[----:B------:R-:W-:Y:S01]  /*5ff0*/  LOP3.LUT R48, R40, 0xffff0000, RZ, 0xc0, !PT ;  /* 0xffff000028307812 */ /* 0x000fe200078ec0ff */
[----:B------:R-:W-:Y:S01]  /*6000*/  FMUL.FTZ R51, R11, R41 ;  /* 0x000000290b337220 */ /* 0x000fe20000410000 */
[----:B------:R-:W-:Y:S01]  /*6010*/  LOP3.LUT R47, R39, 0xffff0000, RZ, 0xc0, !PT ;  /* 0xffff0000272f7812 */ /* 0x000fe200078ec0ff */
[----:B------:R-:W-:Y:S01]  /*6020*/  IMAD.U32 R13, R12, 0x10000, RZ ;  /* 0x000100000c0d7824 */ /* 0x000fe200078e00ff */
[----:B------:R-:W-:Y:S01]  /*6030*/  LOP3.LUT R14, R15, 0xffff0000, RZ, 0xc0, !PT ;  /* 0xffff00000f0e7812 */ /* 0x000fe200078ec0ff */
[----:B------:R-:W-:Y:S01]  /*6040*/  FMUL.FTZ R49, R45, R48 ;  /* 0x000000302d317220 */ /* 0x000fe20000410000 */
[----:B------:R-:W-:Y:S01]  /*6050*/  FMUL.FTZ R11, R11, R44 ;  /* 0x0000002c0b0b7220 */ /* 0x000fe20000410000 */
[-C--:B------:R-:W-:Y:S01]  /*6060*/  FMUL.FTZ R45, R45, R47.reuse ;  /* 0x0000002f2d2d7220 */ /* 0x080fe20000410000 */
[----:B------:R-:W-:Y:S01]  /*6070*/  LOP3.LUT R144, R144, 0xffff0000, RZ, 0xc0, !PT ;  /* 0xffff000090907812 */ /* 0x000fe200078ec0ff */
[----:B------:R-:W-:Y:S01]  /*6080*/  IMAD.U32 R40, R40, 0x10000, RZ ;  /* 0x0001000028287824 */ /* 0x000fe200078e00ff */
[----:B------:R-:W-:Y:S01]  /*6090*/  LOP3.LUT R137, R137, 0xffff0000, RZ, 0xc0, !PT ;  /* 0xffff000089897812 */ /* 0x000fe200078ec0ff */
[----:B------:R-:W-:Y:S01]  /*60a0*/  FFMA.FTZ R47, R46, R47, -R49 ;  /* 0x0000002f2e2f7223 */ /* 0x000fe20000010831 */
[----:B------:R-:W-:Y:S01]  /*60b0*/  LOP3.LUT R12, R12, 0xffff0000, RZ, 0xc0, !PT ;  /* 0xffff00000c0c7812 */ /* 0x000fe200078ec0ff */
[----:B------:R-:W-:Y:S01]  /*60c0*/  FFMA.FTZ R46, R46, R48, R45 ;  /* 0x000000302e2e7223 */ /* 0x000fe2000001002d */
[----:B------:R-:W-:Y:S01]  /*60d0*/  SHF.L.U32 R39, R39, 0x10, RZ ;  /* 0x0000001027277819 */ /* 0x000fe200000006ff */
[C---:B------:R-:W-:Y:S01]  /*60e0*/  FFMA.FTZ R44, R38.reuse, R44, -R51 ;  /* 0x0000002c262c7223 */ /* 0x040fe20000010833 */
[----:B------:R-:W-:Y:S01]  /*60f0*/  FFMA.FTZ R41, R38, R41, R11 ;  /* 0x0000002926297223 */ /* 0x000fe2000001000b */
[C---:B------:R-:W-:Y:S01]  /*6100*/  FMUL.FTZ R38, R14.reuse, R144 ;  /* 0x000000900e267220 */ /* 0x040fe20000410000 */
[----:B------:R-:W-:Y:S01]  /*6110*/  FMUL.FTZ R45, R14, R137 ;  /* 0x000000890e2d7220 */ /* 0x000fe20000410000 */
[C---:B------:R-:W-:Y:S01]  /*6120*/  FMUL.FTZ R14, R12.reuse, R40 ;  /* 0x000000280c0e7220 */ /* 0x040fe20000410000 */
[-C--:B------:R-:W-:Y:S01]  /*6130*/  FMUL.FTZ R11, R12, R39.reuse ;  /* 0x000000270c0b7220 */ /* 0x080fe20000410000 */
[----:B------:R-:W-:Y:S01]  /*6140*/  IMAD.U32 R15, R15, 0x10000, RZ ;  /* 0x000100000f0f7824 */ /* 0x000fe200078e00ff */
[----:B------:R-:W-:Y:S01]  /*6150*/  F2FP.BF16.F32.PACK_AB R44, R41, R44 ;  /* 0x0000002c292c723e */ /* 0x000fe200000010ff */
[C---:B------:R-:W-:Y:S01]  /*6160*/  FFMA.FTZ R14, R13.reuse, R39, -R14 ;  /* 0x000000270d0e7223 */ /* 0x040fe2000001080e */
[----:B------:R-:W-:Y:S01]  /*6170*/  FFMA.FTZ R11, R13, R40, R11 ;  /* 0x000000280d0b7223 */ /* 0x000fe2000001000b */
[C---:B------:R-:W-:Y:S01]  /*6180*/  FFMA.FTZ R38, R15.reuse, R137, -R38 ;  /* 0x000000890f267223 */ /* 0x040fe20000010826 */
[----:B------:R-:W-:Y:S01]  /*6190*/  FFMA.FTZ R45, R15, R144, R45 ;  /* 0x000000900f2d7223 */ /* 0x000fe2000001002d */
[----:B------:R-:W-:-:S02]  /*61a0*/  F2FP.BF16.F32.PACK_AB R13, R46, R47 ;  /* 0x0000002f2e0d723e */ /* 0x000fc400000010ff */
[----:B------:R-:W-:Y:S01]  /*61b0*/  F2FP.BF16.F32.PACK_AB R12, R11, R14 ;  /* 0x0000000e0b0c723e */ /* 0x000fe200000010ff */
[----:B------:R-:W-:Y:S01]  /*61c0*/  IMAD.MOV.U32 R14, RZ, RZ, R44 ;  /* 0x000000ffff0e7224 */ /* 0x000fe200078e002c */
[----:B------:R-:W-:-:S07]  /*61d0*/  F2FP.BF16.F32.PACK_AB R15, R45, R38 ;  /* 0x000000262d0f723e */ /* 0x000fce00000010ff */
.L_x_509:
[----:B------:R-:W-:Y:S05]  /*61e0*/  BSYNC B2 ;  /* 0x0000000000027941 */ /* 0x000fea0003800000 */
.L_x_508:
[----:B----4-:R0:W-:Y:S02]  /*61f0*/  ST.E.128 desc[UR56][R42.64], R12 ;  /* 0x0000000c2a007985 */ /* 0x0101e4000c101d38 */
.L_x_507:
[----:B------:R-:W-:Y:S05]  /*6200*/  BSYNC B1 ;  /* 0x0000000000017941 */ /* 0x000fea0003800000 */
.L_x_506:
        /* <DEDUP_REMOVED lines=9> */
[----:B------:R-:W-:Y:S01]  /*62a0*/  SHF.R.U64 R44, R34, 0x10, R35 ;  /* 0x00000010222c7819 */ /* 0x000fe20000001223 */
[----:B----4-:R-:W-:Y:S01]  /*62b0*/  IMAD.U32 R29, R14, 0x10000, RZ ;  /* 0x000100000e1d7824 */ /* 0x010fe200078e00ff */
[--C-:B------:R-:W-:Y:S02]  /*62c0*/  SHF.R.U64 R40, R36, 0x10, R37.reuse ;  /* 0x0000001024287819 */ /* 0x100fe40000001225 */
[----:B------:R-:W-:Y:S02]  /*62d0*/  SHF.R.U32.HI R34, RZ, 0x10, R37 ;  /* 0x00000010ff227819 */ /* 0x000fe40000011625 */
[----:B------:R-:W-:Y:S01]  /*62e0*/  SHF.R.U32.HI R42, RZ, 0x10, R35 ;  /* 0x00000010ff2a7819 */ /* 0x000fe20000011623 */
[----:B------:R-:W-:Y:S01]  /*62f0*/  IMAD.U32 R35, R13, 0x10000, RZ ;  /* 0x000100000d237824 */ /* 0x000fe200078e00ff */
[----:B------:R-:W-:Y:S01]  /*6300*/  LOP3.LUT R36, R14, 0xffff0000, RZ, 0xc0, !PT ;  /* 0xffff00000e247812 */ /* 0x000fe200078ec0ff */
[C---:B------:R-:W-:Y:S01]  /*6310*/  IMAD.U32 R14, R15.reuse, 0x10000, RZ ;  /* 0x000100000f0e7824 */ /* 0x040fe200078e00ff */
[----:B---3--:R-:W-:-:S02]  /*6320*/  LOP3.LUT R11, R15, 0xffff0000, RZ, 0xc0, !PT ;  /* 0xffff00000f0b7812 */ /* 0x008fc400078ec0ff */
[----:B------:R-:W-:Y:S02]  /*6330*/  PRMT R41, R135, 0x5410, R40 ;  /* 0x0000541087297816 */ /* 0x000fe40000000028 */
[----:B------:R-:W-:Y:S02]  /*6340*/  PRMT R15, R117, 0x5410, R44 ;  /* 0x00005410750f7816 */ /* 0x000fe4000000002c */
[----:B------:R-:W-:Y:S02]  /*6350*/  PRMT R135, R135, 0x5432, R34 ;  /* 0x0000543287877816 */ /* 0x000fe40000000022 */
[----:B------:R-:W-:Y:S02]  /*6360*/  PRMT R117, R117, 0x5432, R42 ;  /* 0x0000543275757816 */ /* 0x000fe4000000002a */
[----:B------:R-:W-:Y:S01]  /*6370*/  LOP3.LUT R34, R13, 0xffff0000, RZ, 0xc0, !PT ;  /* 0xffff00000d227812 */ /* 0x000fe200078ec0ff */
[----:B------:R-:W-:Y:S01]  /*6380*/  IMAD.U32 R43, R135, 0x10000, RZ ;  /* 0x00010000872b7824 */ /* 0x000fe200078e00ff */
[----:B------:R-:W-:Y:S01]  /*6390*/  LOP3.LUT R42, R41, 0xffff0000, RZ, 0xc0, !PT ;  /* 0xffff0000292a7812 */ /* 0x000fe200078ec0ff */
[----:B------:R-:W-:Y:S01]  /*63a0*/  IMAD.U32 R40, R117, 0x10000, RZ ;  /* 0x0001000075287824 */ /* 0x000fe200078e00ff */
[----:B------:R-:W-:Y:S01]  /*63b0*/  LOP3.LUT R37, R15, 0xffff0000, RZ, 0xc0, !PT ;  /* 0xffff00000f257812 */ /* 0x000fe200078ec0ff */
[----:B------:R-:W-:Y:S01]  /*63c0*/  FMUL.FTZ R46, R36, R43 ;  /* 0x0000002b242e7220 */ /* 0x000fe20000410000 */
[----:B------:R-:W-:-:S02]  /*63d0*/  IMAD.U32 R41, R41, 0x10000, RZ ;  /* 0x0001000029297824 */ /* 0x000fc400078e00ff */
[----:B------:R-:W-:Y:S01]  /*63e0*/  FMUL.FTZ R44, R34, R42 ;  /* 0x0000002a222c7220 */ /* 0x000fe20000410000 */
[-C--:B------:R-:W-:Y:S01]  /*63f0*/  FMUL.FTZ R36, R36, R40.reuse ;  /* 0x0000002824247220 */ /* 0x080fe20000410000 */
[----:B------:R-:W-:Y:S01]  /*6400*/  FMUL.FTZ R45, R34, R37 ;  /* 0x00000025222d7220 */ /* 0x000fe20000410000 */
[C---:B------:R-:W-:Y:S01]  /*6410*/  LOP3.LUT R34, R12.reuse, 0xffff0000, RZ, 0xc0, !PT ;  /* 0xffff00000c227812 */ /* 0x040fe200078ec0ff */
[----:B------:R-:W-:Y:S01]  /*6420*/  IMAD.U32 R15, R15, 0x10000, RZ ;  /* 0x000100000f0f7824 */ /* 0x000fe200078e00ff */
[----:B------:R-:W-:Y:S01]  /*6430*/  LOP3.LUT R135, R135, 0xffff0000, RZ, 0xc0, !PT ;  /* 0xffff000087877812 */ /* 0x000fe200078ec0ff */
[----:B------:R-:W-:Y:S01]  /*6440*/  FFMA.FTZ R46, R29, R40, -R46 ;  /* 0x000000281d2e7223 */ /* 0x000fe2000001082e */
[----:B------:R-:W-:Y:S01]  /*6450*/  LOP3.LUT R117, R117, 0xffff0000, RZ, 0xc0, !PT ;  /* 0xffff000075757812 */ /* 0x000fe200078ec0ff */
[----:B------:R-:W-:Y:S02]  /*6460*/  IMAD.U32 R13, R12, 0x10000, RZ ;  /* 0x000100000c0d7824 */ /* 0x000fe400078e00ff */
[----:B------:R-:W-:Y:S01]  /*6470*/  FFMA.FTZ R29, R29, R43, R36 ;  /* 0x0000002b1d1d7223 */ /* 0x000fe20000010024 */
[C---:B------:R-:W-:Y:S01]  /*6480*/  FFMA.FTZ R12, R35.reuse, R37, -R44 ;  /* 0x00000025230c7223 */ /* 0x040fe2000001082c */
[C---:B------:R-:W-:Y:S01]  /*6490*/  FMUL.FTZ R36, R34.reuse, R41 ;  /* 0x0000002922247220 */ /* 0x040fe20000410000 */
[----:B------:R-:W-:Y:S01]  /*64a0*/  FFMA.FTZ R35, R35, R42, R45 ;  /* 0x0000002a23237223 */ /* 0x000fe2000001002d */
[----:B------:R-:W-:Y:S01]  /*64b0*/  FMUL.FTZ R34, R34, R15 ;  /* 0x0000000f22227220 */ /* 0x000fe20000410000 */
[C---:B------:R-:W-:Y:S01]  /*64c0*/  FMUL.FTZ R37, R11.reuse, R135 ;  /* 0x000000870b257220 */ /* 0x040fe20000410000 */
[----:B------:R-:W-:Y:S01]  /*64d0*/  FMUL.FTZ R40, R11, R117 ;  /* 0x000000750b287220 */ /* 0x000fe20000410000 */
[C---:B------:R-:W-:Y:S01]  /*64e0*/  FFMA.FTZ R36, R13.reuse, R15, -R36 ;  /* 0x0000000f0d247223 */ /* 0x040fe20000010824 */
[----:B------:R-:W-:Y:S01]  /*64f0*/  FFMA.FTZ R13, R13, R41, R34 ;  /* 0x000000290d0d7223 */ /* 0x000fe20000010022 */
[C---:B------:R-:W-:Y:S01]  /*6500*/  FFMA.FTZ R37, R14.reuse, R117, -R37 ;  /* 0x000000750e257223 */ /* 0x040fe20000010825 */
[----:B------:R-:W-:Y:S01]  /*6510*/  FFMA.FTZ R40, R14, R135, R40 ;  /* 0x000000870e287223 */ /* 0x000fe20000010028 */
[----:B------:R-:W-:-:S02]  /*6520*/  F2FP.BF16.F32.PACK_AB R35, R35, R12 ;  /* 0x0000000c2323723e */ /* 0x000fc400000010ff */
[----:B------:R-:W-:Y:S02]  /*6530*/  F2FP.BF16.F32.PACK_AB R12, R13, R36 ;  /* 0x000000240d0c723e */ /* 0x000fe400000010ff */
[----:B------:R-:W-:Y:S01]  /*6540*/  F2FP.BF16.F32.PACK_AB R15, R40, R37 ;  /* 0x00000025280f723e */ /* 0x000fe200000010ff */
[----:B------:R-:W-:Y:S01]  /*6550*/  IMAD.MOV.U32 R13, RZ, RZ, R35 ;  /* 0x000000ffff0d7224 */ /* 0x000fe200078e0023 */
[----:B------:R-:W-:-:S07]  /*6560*/  F2FP.BF16.F32.PACK_AB R14, R29, R46 ;  /* 0x0000002e1d0e723e */ /* 0x000fce00000010ff */
.L_x_513:
[----:B------:R-:W-:Y:S05]  /*6570*/  BSYNC B2 ;  /* 0x0000000000027941 */ /* 0x000fea0003800000 */
.L_x_512:
[----:B----4-:R0:W-:Y:S02]  /*6580*/  ST.E.128 desc[UR56][R38.64], R12 ;  /* 0x0000000c26007985 */ /* 0x0101e4000c101d38 */
.L_x_511:
[----:B------:R-:W-:Y:S05]  /*6590*/  BSYNC B1 ;  /* 0x0000000000017941 */ /* 0x000fea0003800000 */
.L_x_510:
[----:B------:R-:W-:-:S13]  /*65a0*/  ISETP.NE.AND P3, PT, R87, RZ, PT ;  /* 0x000000ff5700720c */ /* 0x000fda0003f65270 */
[----:B------:R-:W-:Y:S05]  /*65b0*/  @!P3 BRA `(.L_x_493) ;  /* 0x0000004400e8b947 */ /* 0x000fea0003800000 */
[----:B0---4-:R0:W4:Y:S01]  /*65c0*/  LDS.128 R12, [R28+0x8000] ;  /* 0x008000001c0c7984 */ /* 0x0111220000000c00 */
[C---:B------:R-:W-:Y:S01]  /*65d0*/  LEA R34, P3, R23.reuse, R118, 0x1 ;  /* 0x0000007617227211 */ /* 0x040fe200078608ff */
[----:B------:R-:W-:Y:S03]  /*65e0*/  BSSY B1, `(.L_x_514) ;  /* 0x0000031000017945 */ /* 0x000fe60003800000 */
[----:B-1----:R-:W-:Y:S02]  /*65f0*/  LEA.HI.X R35, R23, R115, R175, 0x1, P3 ;  /* 0x0000007317237211 */ /* 0x002fe400018f0caf */
[----:B------:R-:W-:-:S13]  /*6600*/  ISETP.GE.AND P3, PT, R173, R124, PT ;  /* 0x0000007cad00720c */ /* 0x000fda0003f66270 */
[----:B0-----:R-:W-:Y:S05]  /*6610*/  @P3 BRA `(.L_x_515) ;  /* 0x0000000000b43947 */ /* 0x001fea0003800000 */
[--C-:B------:R-:W-:Y:S01]  /*6620*/  SHF.R.U64 R38, R30, 0x10, R31.reuse ;  /* 0x000000101e267819 */ /* 0x100fe2000000121f */
[----:B----4-:R-:W-:Y:S01]  /*6630*/  IMAD.U32 R28, R14, 0x10000, RZ ;  /* 0x000100000e1c7824 */ /* 0x010fe200078e00ff */
[----:B------:R-:W-:Y:S02]  /*6640*/  SHF.R.U32.HI R36, RZ, 0x10, R31 ;  /* 0x00000010ff247819 */ /* 0x000fe4000001161f */
[----:B---3--:R-:W-:Y:S02]  /*6650*/  SHF.R.U64 R11, R32, 0x10, R33 ;  /* 0x00000010200b7819 */ /* 0x008fe40000001221 */
[C---:B------:R-:W-:Y:S02]  /*6660*/  PRMT R31, R79.reuse, 0x5410, R38 ;  /* 0x000054104f1f7816 */ /* 0x040fe40000000026 */
[----:B------:R-:W-:Y:S02]  /*6670*/  PRMT R79, R79, 0x5432, R36 ;  /* 0x000054324f4f7816 */ /* 0x000fe40000000024 */
[----:B------:R-:W-:Y:S01]  /*6680*/  PRMT R36, R116, 0x5410, R11 ;  /* 0x0000541074247816 */ /* 0x000fe2000000000b */
[----:B------:R-:W-:Y:S01]  /*6690*/  IMAD.U32 R11, R12, 0x10000, RZ ;  /* 0x000100000c0b7824 */ /* 0x000fe200078e00ff */
[----:B------:R-:W-:-:S02]  /*66a0*/  SHF.R.U32.HI R33, RZ, 0x10, R33 ;  /* 0x00000010ff217819 */ /* 0x000fc40000011621 */
[----:B------:R-:W-:Y:S01]  /*66b0*/  LOP3.LUT R29, R14, 0xffff0000, RZ, 0xc0, !PT ;  /* 0xffff00000e1d7812 */ /* 0x000fe200078ec0ff */
[C---:B------:R-:W-:Y:S01]  /*66c0*/  IMAD.U32 R14, R15.reuse, 0x10000, RZ ;  /* 0x000100000f0e7824 */ /* 0x040fe200078e00ff */
[----:B------:R-:W-:Y:S01]  /*66d0*/  LOP3.LUT R30, R15, 0xffff0000, RZ, 0xc0, !PT ;  /* 0xffff00000f1e7812 */ /* 0x000fe200078ec0ff */
[C---:B------:R-:W-:Y:S01]  /*66e0*/  IMAD.U32 R15, R13.reuse, 0x10000, RZ ;  /* 0x000100000d0f7824 */ /* 0x040fe200078e00ff */
[----:B------:R-:W-:Y:S02]  /*66f0*/  LOP3.LUT R13, R13, 0xffff0000, RZ, 0xc0, !PT ;  /* 0xffff00000d0d7812 */ /* 0x000fe400078ec0ff */
[C---:B------:R-:W-:Y:S01]  /*6700*/  LOP3.LUT R38, R36.reuse, 0xffff0000, RZ, 0xc0, !PT ;  /* 0xffff000024267812 */ /* 0x040fe200078ec0ff */
[----:B------:R-:W-:Y:S01]  /*6710*/  IMAD.U32 R36, R36, 0x10000, RZ ;  /* 0x0001000024247824 */ /* 0x000fe200078e00ff */
[----:B------:R-:W-:Y:S01]  /*6720*/  PRMT R116, R116, 0x5432, R33 ;  /* 0x0000543274747816 */ /* 0x000fe20000000021 */
[----:B------:R-:W-:Y:S01]  /*6730*/  IMAD.U32 R33, R79, 0x10000, RZ ;  /* 0x000100004f217824 */ /* 0x000fe200078e00ff */
[----:B------:R-:W-:Y:S01]  /*6740*/  LOP3.LUT R32, R31, 0xffff0000, RZ, 0xc0, !PT ;  /* 0xffff00001f207812 */ /* 0x000fe200078ec0ff */
[----:B------:R-:W-:Y:S01]  /*6750*/  FMUL.FTZ R40, R13, R38 ;  /* 0x000000260d287220 */ /* 0x000fe20000410000 */
[----:B------:R-:W-:Y:S01]  /*6760*/  LOP3.LUT R79, R79, 0xffff0000, RZ, 0xc0, !PT ;  /* 0xffff00004f4f7812 */ /* 0x000fe200078ec0ff */
[----:B------:R-:W-:Y:S01]  /*6770*/  IMAD.U32 R37, R116, 0x10000, RZ ;  /* 0x0001000074257824 */ /* 0x000fe200078e00ff */
[----:B------:R-:W-:Y:S01]  /*6780*/  LOP3.LUT R12, R12, 0xffff0000, RZ, 0xc0, !PT ;  /* 0xffff00000c0c7812 */ /* 0x000fe200078ec0ff */
[-C--:B------:R-:W-:Y:S01]  /*6790*/  FMUL.FTZ R13, R13, R32.reuse ;  /* 0x000000200d0d7220 */ /* 0x080fe20000410000 */
[----:B------:R-:W-:Y:S01]  /*67a0*/  FFMA.FTZ R40, R15, R32, -R40 ;  /* 0x000000200f287223 */ /* 0x000fe20000010828 */
[C---:B------:R-:W-:Y:S01]  /*67b0*/  FMUL.FTZ R41, R29.reuse, R37 ;  /* 0x000000251d297220 */ /* 0x040fe20000410000 */
[-C--:B------:R-:W-:Y:S01]  /*67c0*/  FMUL.FTZ R29, R29, R33.reuse ;  /* 0x000000211d1d7220 */ /* 0x080fe20000410000 */
[----:B------:R-:W-:Y:S01]  /*67d0*/  FFMA.FTZ R39, R15, R38, R13 ;  /* 0x000000260f277223 */ /* 0x000fe2000001000d */
[----:B------:R-:W-:Y:S01]  /*67e0*/  LOP3.LUT R13, R116, 0xffff0000, RZ, 0xc0, !PT ;  /* 0xffff0000740d7812 */ /* 0x000fe200078ec0ff */
[C---:B------:R-:W-:Y:S01]  /*67f0*/  FFMA.FTZ R41, R28.reuse, R33, -R41 ;  /* 0x000000211c297223 */ /* 0x040fe20000010829 */
[----:B------:R-:W-:Y:S01]  /*6800*/  FFMA.FTZ R32, R28, R37, R29 ;  /* 0x000000251c207223 */ /* 0x000fe2000001001d */
[----:B------:R-:W-:Y:S01]  /*6810*/  SHF.L.U32 R31, R31, 0x10, RZ ;  /* 0x000000101f1f7819 */ /* 0x000fe200000006ff */
[----:B------:R-:W-:Y:S01]  /*6820*/  FMUL.FTZ R28, R12, R36 ;  /* 0x000000240c1c7220 */ /* 0x000fe20000410000 */
[C---:B------:R-:W-:Y:S01]  /*6830*/  FMUL.FTZ R29, R30.reuse, R13 ;  /* 0x0000000d1e1d7220 */ /* 0x040fe20000410000 */
[----:B------:R-:W-:-:S02]  /*6840*/  FMUL.FTZ R30, R30, R79 ;  /* 0x0000004f1e1e7220 */ /* 0x000fc40000410000 */
[----:B------:R-:W-:Y:S01]  /*6850*/  FMUL.FTZ R15, R12, R31 ;  /* 0x0000001f0c0f7220 */ /* 0x000fe20000410000 */
[C---:B------:R-:W-:Y:S01]  /*6860*/  FFMA.FTZ R29, R14.reuse, R79, -R29 ;  /* 0x0000004f0e1d7223 */ /* 0x040fe2000001081d */
[----:B------:R-:W-:Y:S01]  /*6870*/  FFMA.FTZ R30, R14, R13, R30 ;  /* 0x0000000d0e1e7223 */ /* 0x000fe2000001001e */
[C---:B------:R-:W-:Y:S01]  /*6880*/  FFMA.FTZ R28, R11.reuse, R31, -R28 ;  /* 0x0000001f0b1c7223 */ /* 0x040fe2000001081c */
[----:B------:R-:W-:Y:S01]  /*6890*/  FFMA.FTZ R15, R11, R36, R15 ;  /* 0x000000240b0f7223 */ /* 0x000fe2000001000f */
[----:B------:R-:W-:Y:S02]  /*68a0*/  F2FP.BF16.F32.PACK_AB R13, R39, R40 ;  /* 0x00000028270d723e */ /* 0x000fe400000010ff */
[----:B------:R-:W-:Y:S02]  /*68b0*/  F2FP.BF16.F32.PACK_AB R29, R30, R29 ;  /* 0x0000001d1e1d723e */ /* 0x000fe400000010ff */
[----:B------:R-:W-:Y:S02]  /*68c0*/  F2FP.BF16.F32.PACK_AB R12, R15, R28 ;  /* 0x0000001c0f0c723e */ /* 0x000fe400000010ff */
[----:B------:R-:W-:Y:S01]  /*68d0*/  F2FP.BF16.F32.PACK_AB R14, R32, R41 ;  /* 0x00000029200e723e */ /* 0x000fe200000010ff */
[----:B------:R-:W-:-:S07]  /*68e0*/  IMAD.MOV.U32 R15, RZ, RZ, R29 ;  /* 0x000000ffff0f7224 */ /* 0x000fce00078e001d */
.L_x_515:
[----:B------:R-:W-:Y:S05]  /*68f0*/  BSYNC B1 ;  /* 0x0000000000017941 */ /* 0x000fea0003800000 */
.L_x_514:
[----:B----4-:R0:W-:Y:S01]  /*6900*/  ST.E.128 desc[UR56][R34.64], R12 ;  /* 0x0000000c22007985 */ /* 0x0101e2000c101d38 */
[----:B------:R-:W-:Y:S05]  /*6910*/  BRA `(.L_x_493) ;  /* 0x0000004400107947 */ /* 0x000fea0003800000 */
.L_x_459:
        /* <DEDUP_REMOVED lines=19> */
[----:B------:R-:W-:Y:S02]  /*6a50*/  CS2R R36, SRZ ;  /* 0x0000000000247805 */ /* 0x000fe4000001ff00 */
[----:B------:R-:W-:Y:S01]  /*6a60*/  CS2R R50, SRZ ;  /* 0x0000000000327805 */ /* 0x000fe2000001ff00 */
[----:B------:R-:W-:Y:S01]  /*6a70*/  IMAD.X R29, R11, 0x1, R104, P2 ;  /* 0x000000010b1d7824 */ /* 0x000fe200010e0668 */
[----:B------:R-:W-:Y:S02]  /*6a80*/  LEA R52, P2, R28, UR4, 0x1 ;  /* 0x000000041c347c11 */ /* 0x000fe4000f8408ff */
[----:B------:R-:W-:-:S02]  /*6a90*/  CS2R R48, SRZ ;  /* 0x0000000000307805 */ /* 0x000fc4000001ff00 */
        /* <DEDUP_REMOVED lines=8> */
[----:B------:R-:W-:Y:S02]  /*6b20*/  CS2R R32, SRZ ;  /* 0x0000000000207805 */ /* 0x000fe4000001ff00 */
[----:B------:R-:W-:Y:S02]  /*6b30*/  CS2R R46, SRZ ;  /* 0x00000000002e7805 */ /* 0x000fe4000001ff00 */
[----:B------:R-:W-:-:S05]  /*6b40*/  CS2R R44, SRZ ;  /* 0x00000000002c7805 */ /* 0x000fca000001ff00 */
[----:B------:R0:W5:Y:S04]  /*6b50*/  @!P2 LDG.E.128 R36, desc[UR56][R52.64] ;  /* 0x000000383424a981 */ /* 0x000168000c1e1d00 */
[----:B------:R0:W5:Y:S01]  /*6b60*/  @!P2 LDG.E.128 R48, desc[UR56][R56.64] ;  /* 0x000000383830a981 */ /* 0x000162000c1e1d00 */
[----:B------:R-:W-:Y:S02]  /*6b70*/  ISETP.GE.AND P2, PT, R0, R124, PT ;  /* 0x0000007c0000720c */ /* 0x000fe40003f46270 */
[----:B------:R-:W-:Y:S02]  /*6b80*/  CS2R R30, SRZ ;  /* 0x00000000001e7805 */ /* 0x000fe4000001ff00 */
[----:B------:R-:W-:Y:S02]  /*6b90*/  CS2R R28, SRZ ;  /* 0x00000000001c7805 */ /* 0x000fe4000001ff00 */
[----:B------:R-:W-:-:S02]  /*6ba0*/  CS2R R42, SRZ ;  /* 0x00000000002a7805 */ /* 0x000fc4000001ff00 */
[----:B------:R-:W-:-:S05]  /*6bb0*/  CS2R R40, SRZ ;  /* 0x0000000000287805 */ /* 0x000fca000001ff00 */
[----:B------:R0:W5:Y:S04]  /*6bc0*/  @!P2 LDG.E.128 R32, desc[UR56][R52.64+0x40] ;  /* 0x000040383420a981 */ /* 0x000168000c1e1d00 */
[----:B------:R0:W5:Y:S01]  /*6bd0*/  @!P2 LDG.E.128 R44, desc[UR56][R56.64+0x40] ;  /* 0x00004038382ca981 */ /* 0x000162000c1e1d00 */
[----:B------:R-:W-:-:S13]  /*6be0*/  ISETP.GE.AND P2, PT, R3, R124, PT ;  /* 0x0000007c0300720c */ /* 0x000fda0003f46270 */
[----:B------:R0:W5:Y:S04]  /*6bf0*/  @!P2 LDG.E.128 R28, desc[UR56][R52.64+0x80] ;  /* 0x00008038341ca981 */ /* 0x000168000c1e1d00 */
[----:B------:R0:W5:Y:S02]  /*6c00*/  @!P2 LDG.E.128 R40, desc[UR56][R56.64+0x80] ;  /* 0x000080383828a981 */ /* 0x000164000c1e1d00 */
.L_x_517:
[----:B------:R-:W-:Y:S05]  /*6c10*/  BSYNC B1 ;  /* 0x0000000000017941 */ /* 0x000fea0003800000 */
.L_x_516:
        /* <DEDUP_REMOVED lines=20> */
[----:B------:R-:W-:Y:S02]  /*6d60*/  CS2R R74, SRZ ;  /* 0x00000000004a7805 */ /* 0x000fe4000001ff00 */
[----:B------:R-:W-:-:S02]  /*6d70*/  IADD3 R13, P2, P5, R90, R12, R110 ;  /* 0x0000000c5a0d7210 */ /* 0x000fc40007d5e06e */
[----:B------:R-:W-:Y:S02]  /*6d80*/  CS2R R72, SRZ ;  /* 0x0000000000487805 */ /* 0x000fe4000001ff00 */
        /* <DEDUP_REMOVED lines=23> */
.L_x_519:
[----:B------:R-:W-:Y:S05]  /*6f00*/  BSYNC B1 ;  /* 0x0000000000017941 */ /* 0x000fea0003800000 */
.L_x_518:
[----:B0----5:R-:W-:Y:S01]  /*6f10*/  IMAD.MOV.U32 R12, RZ, RZ, R30 ;  /* 0x000000ffff0c7224 */ /* 0x021fe200078e001e */
[----:B------:R-:W-:Y:S01]  /*6f20*/  UISETP.NE.AND UP0, UPT, UR58, 0x3, UPT ;  /* 0x000000033a00788c */ /* 0x000fe2000bf05270 */
[----:B------:R-:W-:Y:S02]  /*6f30*/  IMAD.MOV.U32 R11, RZ, RZ, R31 ;  /* 0x000000ffff0b7224 */ /* 0x000fe400078e001f */
[----:B------:R-:W-:Y:S02]  /*6f40*/  IMAD.MOV.U32 R14, RZ, RZ, R28 ;  /* 0x000000ffff0e7224 */ /* 0x000fe400078e001c */
[----:B------:R-:W-:Y:S01]  /*6f50*/  IMAD.MOV.U32 R13, RZ, RZ, R29 ;  /* 0x000000ffff0d7224 */ /* 0x000fe200078e001d */
[----:B------:R-:W-:Y:S01]  /*6f60*/  PRMT R195, R12, 0x5410, R11 ;  /* 0x000054100cc37816 */ /* 0x000fe2000000000b */
[----:B------:R-:W-:Y:S01]  /*6f70*/  IMAD.MOV.U32 R12, RZ, RZ, R34 ;  /* 0x000000ffff0c7224 */ /* 0x000fe200078e0022 */
[----:B------:R-:W-:Y:S01]  /*6f80*/  PLOP3.LUT P2, PT, PT, PT, UP0, 0x80, 0x0 ;  /* 0x000000000000781c */ /* 0x000fe20003f4f008 */
[----:B------:R-:W-:Y:S01]  /*6f90*/  IMAD.MOV.U32 R11, RZ, RZ, R35 ;  /* 0x000000ffff0b7224 */ /* 0x000fe200078e0023 */
[----:B------:R-:W-:Y:S01]  /*6fa0*/  PRMT R196, R14, 0x5410, R13 ;  /* 0x000054100ec47816 */ /* 0x000fe2000000000d */
[----:B------:R-:W-:Y:S01]  /*6fb0*/  IMAD.MOV.U32 R13, RZ, RZ, R38 ;  /* 0x000000ffff0d7224 */ /* 0x000fe200078e0026 */
[----:B------:R0:W-:Y:S01]  /*6fc0*/  STL.S16 [R1+0x42], R12 ;  /* 0x0000420c01007387 */ /* 0x0001e20000100600 */
[----:B------:R-:W-:-:S03]  /*6fd0*/  IMAD.MOV.U32 R14, RZ, RZ, R39 ;  /* 0x000000ffff0e7224 */ /* 0x000fc600078e0027 */
[----:B------:R1:W-:Y:S01]  /*6fe0*/  STL.S16 [R1+0x40], R11 ;  /* 0x0000400b01007387 */ /* 0x0003e20000100600 */
[----:B------:R-:W-:Y:S02]  /*6ff0*/  PRMT R156, R156, 0x5410, R13 ;  /* 0x000054109c9c7816 */ /* 0x000fe4000000000d */
[----:B------:R-:W-:Y:S01]  /*7000*/  PRMT R157, R157, 0x5410, R14 ;  /* 0x000054109d9d7816 */ /* 0x000fe2000000000e */
[----:B0-----:R-:W-:Y:S02]  /*7010*/  IMAD.MOV.U32 R12, RZ, RZ, R33 ;  /* 0x000000ffff0c7224 */ /* 0x001fe400078e0021 */
[----:B-1----:R-:W-:-:S05]  /*7020*/  IMAD.MOV.U32 R11, RZ, RZ, R32 ;  /* 0x000000ffff0b7224 */ /* 0x002fca00078e0020 */
[----:B------:R0:W-:Y:S04]  /*7030*/  STL.S16 [R1+0x5a], R11 ;  /* 0x00005a0b01007387 */ /* 0x0001e80000100600 */
[----:B------:R1:W-:Y:S01]  /*7040*/  STL.S16 [R1+0x58], R12 ;  /* 0x0000580c01007387 */ /* 0x0003e20000100600 */
[----:B0-----:R-:W-:Y:S02]  /*7050*/  IMAD.MOV.U32 R11, RZ, RZ, R36 ;  /* 0x000000ffff0b7224 */ /* 0x001fe400078e0024 */
[----:B-1----:R-:W-:-:S05]  /*7060*/  IMAD.MOV.U32 R12, RZ, RZ, R37 ;  /* 0x000000ffff0c7224 */ /* 0x002fca00078e0025 */
[----:B------:R-:W-:Y:S01]  /*7070*/  PRMT R154, R12, 0x5410, R11 ;  /* 0x000054100c9a7816 */ /* 0x000fe2000000000b */
[----:B------:R-:W-:Y:S01]  /*7080*/  IMAD.MOV.U32 R12, RZ, RZ, R42 ;  /* 0x000000ffff0c7224 */ /* 0x000fe200078e002a */
[----:B------:R-:W-:-:S04]  /*7090*/  MOV R11, R43 ;  /* 0x0000002b000b7202 */ /* 0x000fc80000000f00 */
[----:B------:R-:W-:Y:S01]  /*70a0*/  PRMT R197, R12, 0x5410, R11 ;  /* 0x000054100cc57816 */ /* 0x000fe2000000000b */
[----:B------:R-:W-:Y:S02]  /*70b0*/  IMAD.MOV.U32 R12, RZ, RZ, R40 ;  /* 0x000000ffff0c7224 */ /* 0x000fe400078e0028 */
[----:B------:R-:W-:-:S05]  /*70c0*/  IMAD.MOV.U32 R11, RZ, RZ, R41 ;  /* 0x000000ffff0b7224 */ /* 0x000fca00078e0029 */
[----:B------:R-:W-:Y:S01]  /*70d0*/  PRMT R198, R12, 0x5410, R11 ;  /* 0x000054100cc67816 */ /* 0x000fe2000000000b */
[----:B------:R-:W-:Y:S02]  /*70e0*/  IMAD.MOV.U32 R11, RZ, RZ, R46 ;  /* 0x000000ffff0b7224 */ /* 0x000fe400078e002e */
[----:B------:R-:W-:-:S03]  /*70f0*/  IMAD.MOV.U32 R12, RZ, RZ, R47 ;  /* 0x000000ffff0c7224 */ /* 0x000fc600078e002f */
[----:B------:R0:W-:Y:S04]  /*7100*/  STL.S16 [R1+0x54], R11 ;  /* 0x0000540b01007387 */ /* 0x0001e80000100600 */
[----:B------:R1:W-:Y:S01]  /*7110*/  STL.S16 [R1+0x56], R12 ;  /* 0x0000560c01007387 */ /* 0x0003e20000100600 */
[----:B0-----:R-:W-:Y:S02]  /*7120*/  IMAD.MOV.U32 R11, RZ, RZ, R44 ;  /* 0x000000ffff0b7224 */ /* 0x001fe400078e002c */
[----:B-1----:R-:W-:-:S03]  /*7130*/  IMAD.MOV.U32 R12, RZ, RZ, R45 ;  /* 0x000000ffff0c7224 */ /* 0x002fc600078e002d */
[----:B------:R0:W-:Y:S04]  /*7140*/  STL.S16 [R1+0x5c], R11 ;  /* 0x00005c0b01007387 */ /* 0x0001e80000100600 */
[----:B------:R1:W-:Y:S01]  /*7150*/  STL.S16 [R1+0x5e], R12 ;  /* 0x00005e0c01007387 */ /* 0x0003e20000100600 */
[----:B0-----:R-:W-:Y:S02]  /*7160*/  IMAD.MOV.U32 R11, RZ, RZ, R50 ;  /* 0x000000ffff0b7224 */ /* 0x001fe400078e0032 */
[----:B-1----:R-:W-:-:S03]  /*7170*/  IMAD.MOV.U32 R12, RZ, RZ, R51 ;  /* 0x000000ffff0c7224 */ /* 0x002fc600078e0033 */
[----:B------:R-:W-:Y:S01]  /*7180*/  PRMT R158, R158, 0x5410, R11 ;  /* 0x000054109e9e7816 */ /* 0x000fe2000000000b */
[----:B------:R-:W-:Y:S01]  /*7190*/  IMAD.MOV.U32 R11, RZ, RZ, R48 ;  /* 0x000000ffff0b7224 */ /* 0x000fe200078e0030 */
[----:B------:R-:W-:Y:S01]  /*71a0*/  PRMT R156, R12, 0x7610, R156 ;  /* 0x000076100c9c7816 */ /* 0x000fe2000000009c */
[----:B------:R-:W-:-:S03]  /*71b0*/  IMAD.MOV.U32 R12, RZ, RZ, R49 ;  /* 0x000000ffff0c7224 */ /* 0x000fc600078e0031 */
        /* <DEDUP_REMOVED lines=12> */
[----:B------:R-:W-:Y:S02]  /*7280*/  PRMT R151, R151, 0x5410, R11 ;  /* 0x0000541097977816 */ /* 0x000fe4000000000b */
[----:B------:R-:W-:Y:S01]  /*7290*/  PRMT R152, R12, 0x7610, R152 ;  /* 0x000076100c987816 */ /* 0x000fe20000000098 */
[----:B------:R-:W-:Y:S01]  /*72a0*/  IMAD.MOV.U32 R12, RZ, RZ, R56 ;  /* 0x000000ffff0c7224 */ /* 0x000fe200078e0038 */
[----:B------:R-:W-:-:S04]  /*72b0*/  MOV R11, R57 ;  /* 0x00000039000b7202 */ /* 0x000fc80000000f00 */
        /* <DEDUP_REMOVED lines=18> */
[----:B------:R-:W-:-:S04]  /*73e0*/  PRMT R150, R12, 0x7610, R150 ;  /* 0x000076100c967816 */ /* 0x000fc80000000096 */
        /* <DEDUP_REMOVED lines=13> */
.L_x_520:
[----:B------:R-:W-:Y:S01]  /*74c0*/  IMAD R85, R18, 0x8, R2 ;  /* 0x0000000812557824 */ /* 0x000fe200078e0202 */
[----:B------:R-:W-:Y:S01]  /*74d0*/  SHF.L.U32 R86, R167, 0x1f, RZ ;  /* 0x0000001fa7567819 */ /* 0x000fe200000006ff */
[----:B------:R-:W-:Y:S03]  /*74e0*/  BSSY B1, `(.L_x_521) ;  /* 0x0000003000017945 */ /* 0x000fe60003800000 */
[----:B------:R-:W0:Y:S02]  /*74f0*/  SYNCS.PHASECHK.TRANS64.TRYWAIT P5, [R85+URZ+0x2a890], R86 ;  /* 0x02a89056550075a7 */ /* 0x000e2400080a017f */
[----:B0-----:R-:W-:Y:S05]  /*7500*/  @!P5 BRA `(.L_x_522) ;  /* 0x00000194006cd947 */ /* 0x001fea0003800000 */
.L_x_800:
[----:B------:R-:W-:Y:S05]  /*7510*/  BSYNC B1 ;  /* 0x0000000000017941 */ /* 0x000fea0003800000 */
.L_x_521:
[----:B------:R-:W1:Y:S01]  /*7520*/  LDC R135, c[0x0][0x2f4] ;  /* 0x0000bd00ff877b82 */ /* 0x000e620000000800 */
[----:B------:R-:W-:Y:S01]  /*7530*/  UMOV UR4, 0xffffffff ;  /* 0xffffffff00047882 */ /* 0x000fe20000000000 */
[----:B-1----:R-:W-:Y:S02]  /*7540*/  IADD3 R137, -R125, R135, RZ ;  /* 0x000000877d897210 */ /* 0x002fe40007ffe1ff */
[----:B------:R-:W-:Y:S05]  /*7550*/  BRA.DIV UR4, `(.L_x_523) ;  /* 0x00000196046c7947 */ /* 0x000fea000b800000 */
[----:B------:R1:W2:Y:S04]  /*7560*/  SHFL.IDX PT, R117, R115, RZ, 0x1c1f ;  /* 0x001c1fff73757589 */ /* 0x0002a800000e0000 */
[----:B------:R1:W3:Y:S02]  /*7570*/  SHFL.IDX PT, R11, R118, RZ, 0x1c1f ;  /* 0x001c1fff760b7589 */ /* 0x0002e400000e0000 */
.L_x_804:
[----:B------:R-:W-:Y:S04]  /*7580*/  BSSY B1, `(.L_x_524) ;  /* 0x0000185000017945 */ /* 0x000fe80003800000 */
[----:B------:R-:W-:Y:S05]  /*7590*/  @P3 BRA `(.L_x_525) ;  /* 0x00000018000c3947 */ /* 0x000fea0003800000 */
[----:B------:R-:W-:Y:S01]  /*75a0*/  ISETP.NE.AND P3, PT, R9, RZ, PT ;  /* 0x000000ff0900720c */ /* 0x000fe20003f65270 */
[----:B------:R-:W-:Y:S01]  /*75b0*/  BSSY B2, `(.L_x_526) ;  /* 0x000007d000027945 */ /* 0x000fe20003800000 */
[----:B---3--:R-:W-:-:S11]  /*75c0*/  IMAD.MOV.U32 R116, RZ, RZ, R11 ;  /* 0x000000ffff747224 */ /* 0x008fd600078e000b */
[----:B------:R-:W-:Y:S05]  /*75d0*/  @!P3 BRA `(.L_x_527) ;  /* 0x0000000400e8b947 */ /* 0x000fea0003800000 */
[----:B------:R-:W-:Y:S01]  /*75e0*/  SEL R12, R125, R137, !P0 ;  /* 0x000000897d0c7207 */ /* 0x000fe20004000000 */
[----:B------:R-:W-:Y:S01]  /*75f0*/  BSSY B3, `(.L_x_528) ;  /* 0x0000072000037945 */ /* 0x000fe20003800000 */
[----:B------:R-:W-:Y:S02]  /*7600*/  ISETP.GE.AND P3, PT, R16, R124, PT ;  /* 0x0000007c1000720c */ /* 0x000fe40003f66270 */
[----:B------:R-:W-:-:S04]  /*7610*/  SHF.R.S32.HI R13, RZ, 0x1f, R12 ;  /* 0x0000001fff0d7819 */ /* 0x000fc8000001140c */
[----:B------:R-:W-:-:S04]  /*7620*/  LEA.HI R13, R13, R12, RZ, 0x4 ;  /* 0x0000000c0d0d7211 */ /* 0x000fc800078f20ff */
[----:B------:R-:W-:-:S04]  /*7630*/  LEA.HI.SX32 R153, R13, R121, 0x1c ;  /* 0x000000790d997211 */ /* 0x000fc800078fe2ff */
[----:B------:R-:W-:-:S04]  /*7640*/  SHF.R.S32.HI R13, RZ, 0x1f, R153 ;  /* 0x0000001fff0d7819 */ /* 0x000fc80000011499 */
[----:B------:R-:W-:Y:S01]  /*7650*/  LEA.HI R13, R13, R153, RZ, 0x3 ;  /* 0x000000990d0d7211 */ /* 0x000fe200078f18ff */
[----:B------:R-:W-:-:S03]  /*7660*/  IMAD.SHL.U32 R153, R153, 0x8, RZ ;  /* 0x0000000899997824 */ /* 0x000fc600078e00ff */
[----:B------:R-:W-:Y:S02]  /*7670*/  SHF.R.S32.HI R13, RZ, 0x3, R13 ;  /* 0x00000003ff0d7819 */ /* 0x000fe4000001140d */
[----:B------:R-:W-:-:S03]  /*7680*/  LOP3.LUT R12, R177, 0x38, R153, 0xf8, !PT ;  /* 0x00000038b10c7812 */ /* 0x000fc600078ef899 */
[----:B------:R-:W-:Y:S01]  /*7690*/  IMAD R13, R13, 0x1800, R179 ;  /* 0x000018000d0d7824 */ /* 0x000fe200078e02b3 */
[----:B------:R-:W-:-:S05]  /*76a0*/  LOP3.LUT R12, R12, R178, RZ, 0x3c, !PT ;  /* 0x000000b20c0c7212 */ /* 0x000fca00078e3cff */
[----:B------:R-:W-:-:S04]  /*76b0*/  IMAD.IADD R12, R13, 0x1, R12 ;  /* 0x000000010d0c7824 */ /* 0x000fc800078e020c */
[C---:B------:R-:W-:Y:S02]  /*76c0*/  IMAD R76, R18.reuse, 0x4800, R12 ;  /* 0x00004800124c7824 */ /* 0x040fe400078e020c */
[----:B------:R-:W-:Y:S02]  /*76d0*/  IMAD R12, R18, 0x4800, R140 ;  /* 0x00004800120c7824 */ /* 0x000fe400078e028c */
[--C-:B------:R-:W-:Y:S02]  /*76e0*/  IMAD R76, R76, 0x2, R2.reuse ;  /* 0x000000024c4c7824 */ /* 0x100fe400078e0202 */
[----:B------:R-:W-:-:S04]  /*76f0*/  IMAD R12, R12, 0x2, R2 ;  /* 0x000000020c0c7824 */ /* 0x000fc800078e0202 */
[----:B------:R-:W3:Y:S04]  /*7700*/  LDS.128 R76, [R76+0x18400] ;  /* 0x018400004c4c7984 */ /* 0x000ee80000000c00 */
[----:B------:R-:W4:Y:S01]  /*7710*/  LDS.128 R12, [R12+0x18400] ;  /* 0x018400000c0c7984 */ /* 0x000f220000000c00 */
[----:B------:R-:W-:Y:S05]  /*7720*/  @P3 BRA `(.L_x_529) ;  /* 0x0000000400783947 */ /* 0x000fea0003800000 */
[--C-:B------:R-:W-:Y:S02]  /*7730*/  SHF.R.U64 R36, R36, 0x10, R37.reuse ;  /* 0x0000001024247819 */ /* 0x100fe40000001225 */
[----:B------:R-:W-:Y:S02]  /*7740*/  SHF.R.U32.HI R37, RZ, 0x10, R37 ;  /* 0x00000010ff257819 */ /* 0x000fe40000011625 */
[----:B------:R-:W-:Y:S02]  /*7750*/  SHF.R.U32.HI R155, RZ, 0x10, R49 ;  /* 0x00000010ff9b7819 */ /* 0x000fe40000011631 */
[C---:B------:R-:W-:Y:S02]  /*7760*/  PRMT R36, R154.reuse, 0x5432, R36 ;  /* 0x000054329a247816 */ /* 0x040fe40000000024 */
[----:B------:R-:W-:Y:S02]  /*7770*/  PRMT R37, R154, 0x5410, R37 ;  /* 0x000054109a257816 */ /* 0x000fe40000000025 */
[----:B------:R-:W-:-:S02]  /*7780*/  SHF.R.U64 R38, R38, 0x10, R39 ;  /* 0x0000001026267819 */ /* 0x000fc40000001227 */
[----:B------:R-:W-:Y:S02]  /*7790*/  SHF.R.U32.HI R154, RZ, 0x10, R39 ;  /* 0x00000010ff9a7819 */ /* 0x000fe40000011627 */
[----:B------:R-:W-:Y:S02]  /*77a0*/  SHF.R.U64 R39, R48, 0x10, R49 ;  /* 0x0000001030277819 */ /* 0x000fe40000001231 */
[----:B------:R-:W-:Y:S02]  /*77b0*/  SHF.R.U64 R48, R50, 0x10, R51 ;  /* 0x0000001032307819 */ /* 0x000fe40000001233 */
[----:B------:R-:W-:Y:S02]  /*77c0*/  PRMT R155, R158, 0x5410, R155 ;  /* 0x000054109e9b7816 */ /* 0x000fe4000000009b */
[----:B------:R-:W-:Y:S02]  /*77d0*/  PRMT R49, R156, 0x5432, R38 ;  /* 0x000054329c317816 */ /* 0x000fe40000000026 */
[----:B------:R-:W-:Y:S01]  /*77e0*/  SHF.R.U32.HI R50, RZ, 0x10, R51 ;  /* 0x00000010ff327819 */ /* 0x000fe20000011633 */
[----:B------:R-:W-:Y:S01]  /*77f0*/  IMAD.U32 R51, R37, 0x10000, RZ ;  /* 0x0001000025337824 */ /* 0x000fe200078e00ff */
[----:B------:R-:W-:-:S02]  /*7800*/  PRMT R38, R157, 0x5432, R154 ;  /* 0x000054329d267816 */ /* 0x000fc4000000009a */
[----:B------:R-:W-:Y:S01]  /*7810*/  PRMT R39, R157, 0x5410, R39 ;  /* 0x000054109d277816 */ /* 0x000fe20000000027 */
[----:B------:R-:W-:Y:S01]  /*7820*/  IMAD.U32 R157, R155, 0x10000, RZ ;  /* 0x000100009b9d7824 */ /* 0x000fe200078e00ff */
[----:B------:R-:W-:Y:S01]  /*7830*/  PRMT R48, R158, 0x5432, R48 ;  /* 0x000054329e307816 */ /* 0x000fe20000000030 */
[----:B---3--:R-:W-:Y:S01]  /*7840*/  IMAD.U32 R158, R77, 0x10000, RZ ;  /* 0x000100004d9e7824 */ /* 0x008fe200078e00ff */
[----:B------:R-:W-:Y:S01]  /*7850*/  PRMT R50, R156, 0x5410, R50 ;  /* 0x000054109c327816 */ /* 0x000fe20000000032 */
[----:B----4-:R-:W-:Y:S01]  /*7860*/  IMAD.U32 R156, R13, 0x10000, RZ ;  /* 0x000100000d9c7824 */ /* 0x010fe200078e00ff */
[----:B------:R-:W-:Y:S01]  /*7870*/  LOP3.LUT R155, R155, 0xffff0000, RZ, 0xc0, !PT ;  /* 0xffff00009b9b7812 */ /* 0x000fe200078ec0ff */
[----:B------:R-:W-:Y:S01]  /*7880*/  FMUL.FTZ R154, R158, R157 ;  /* 0x0000009d9e9a7220 */ /* 0x000fe20000410000 */
[----:B------:R-:W-:Y:S02]  /*7890*/  LOP3.LUT R77, R77, 0xffff0000, RZ, 0xc0, !PT ;  /* 0xffff00004d4d7812 */ /* 0x000fe400078ec0ff */
[----:B------:R-:W-:Y:S01]  /*78a0*/  LOP3.LUT R37, R37, 0xffff0000, RZ, 0xc0, !PT ;  /* 0xffff000025257812 */ /* 0x000fe200078ec0ff */
[-C--:B------:R-:W-:Y:S01]  /*78b0*/  FFMA.FTZ R154, R156, R51.reuse, -R154 ;  /* 0x000000339c9a7223 */ /* 0x080fe2000001089a */
[----:B------:R-:W-:Y:S01]  /*78c0*/  FMUL.FTZ R51, R158, R51 ;  /* 0x000000339e337220 */ /* 0x000fe20000410000 */
[C---:B------:R-:W-:Y:S01]  /*78d0*/  IMAD.U32 R158, R79.reuse, 0x10000, RZ ;  /* 0x000100004f9e7824 */ /* 0x040fe200078e00ff */
[----:B------:R-:W-:-:S02]  /*78e0*/  LOP3.LUT R79, R79, 0xffff0000, RZ, 0xc0, !PT ;  /* 0xffff00004f4f7812 */ /* 0x000fc400078ec0ff */
[----:B------:R-:W-:Y:S01]  /*78f0*/  FFMA.FTZ R51, R156, R157, R51 ;  /* 0x0000009d9c337223 */ /* 0x000fe20000010033 */
[----:B------:R-:W-:Y:S01]  /*7900*/  LOP3.LUT R156, R13, 0xffff0000, RZ, 0xc0, !PT ;  /* 0xffff00000d9c7812 */ /* 0x000fe200078ec0ff */
[C---:B------:R-:W-:Y:S01]  /*7910*/  FMUL.FTZ R13, R77.reuse, R155 ;  /* 0x0000009b4d0d7220 */ /* 0x040fe20000410000 */
[C---:B------:R-:W-:Y:S01]  /*7920*/  IMAD.U32 R157, R50.reuse, 0x10000, RZ ;  /* 0x00010000329d7824 */ /* 0x040fe200078e00ff */
[----:B------:R-:W-:Y:S02]  /*7930*/  LOP3.LUT R50, R50, 0xffff0000, RZ, 0xc0, !PT ;  /* 0xffff000032327812 */ /* 0x000fe400078ec0ff */
[-C--:B------:R-:W-:Y:S01]  /*7940*/  FFMA.FTZ R13, R156, R37.reuse, -R13 ;  /* 0x000000259c0d7223 */ /* 0x080fe2000001080d */
[----:B------:R-:W-:Y:S01]  /*7950*/  FMUL.FTZ R37, R77, R37 ;  /* 0x000000254d257220 */ /* 0x000fe20000410000 */
[----:B------:R-:W-:-:S03]  /*7960*/  FMUL.FTZ R77, R158, R157 ;  /* 0x0000009d9e4d7220 */ /* 0x000fc60000410000 */
[----:B------:R-:W-:Y:S01]  /*7970*/  FFMA.FTZ R37, R156, R155, R37 ;  /* 0x0000009b9c257223 */ /* 0x000fe20000010025 */
[C---:B------:R-:W-:Y:S01]  /*7980*/  IMAD.U32 R156, R15.reuse, 0x10000, RZ ;  /* 0x000100000f9c7824 */ /* 0x040fe200078e00ff */
[----:B------:R-:W-:Y:S01]  /*7990*/  LOP3.LUT R15, R15, 0xffff0000, RZ, 0xc0, !PT ;  /* 0xffff00000f0f7812 */ /* 0x000fe200078ec0ff */
[C---:B------:R-:W-:Y:S01]  /*79a0*/  IMAD.U32 R155, R38.reuse, 0x10000, RZ ;  /* 0x00010000269b7824 */ /* 0x040fe200078e00ff */
[----:B------:R-:W-:Y:S02]  /*79b0*/  LOP3.LUT R38, R38, 0xffff0000, RZ, 0xc0, !PT ;  /* 0xffff000026267812 */ /* 0x000fe400078ec0ff */
[----:B------:R-:W-:Y:S01]  /*79c0*/  F2FP.BF16.F32.PACK_AB R37, R37, R51 ;  /* 0x000000332525723e */ /* 0x000fe200000010ff */
[-C--:B------:R-:W-:Y:S01]  /*79d0*/  FFMA.FTZ R77, R156, R155.reuse, -R77 ;  /* 0x0000009b9c4d7223 */ /* 0x080fe2000001084d */
[----:B------:R-:W-:Y:S01]  /*79e0*/  FMUL.FTZ R155, R158, R155 ;  /* 0x0000009b9e9b7220 */ /* 0x000fe20000410000 */
[----:B------:R-:W-:Y:S01]  /*79f0*/  IMAD.U32 R51, R76, 0x10000, RZ ;  /* 0x000100004c337824 */ /* 0x000fe200078e00ff */
[----:B------:R-:W-:-:S02]  /*7a00*/  F2FP.BF16.F32.PACK_AB R13, R13, R154 ;  /* 0x0000009a0d0d723e */ /* 0x000fc400000010ff */
[----:B------:R-:W-:Y:S01]  /*7a10*/  FFMA.FTZ R155, R156, R157, R155 ;  /* 0x0000009d9c9b7223 */ /* 0x000fe2000001009b */
[----:B------:R-:W-:-:S04]  /*7a20*/  FMUL.FTZ R156, R79, R50 ;  /* 0x000000324f9c7220 */ /* 0x000fc80000410000 */
[-C--:B------:R-:W-:Y:S01]  /*7a30*/  FFMA.FTZ R156, R15, R38.reuse, -R156 ;  /* 0x000000260f9c7223 */ /* 0x080fe2000001089c */
[----:B------:R-:W-:-:S04]  /*7a40*/  FMUL.FTZ R38, R79, R38 ;  /* 0x000000264f267220 */ /* 0x000fc80000410000 */
[----:B------:R-:W-:Y:S01]  /*7a50*/  FFMA.FTZ R38, R15, R50, R38 ;  /* 0x000000320f267223 */ /* 0x000fe20000010026 */
[----:B------:R-:W-:Y:S01]  /*7a60*/  F2FP.BF16.F32.PACK_AB R156, R156, R77 ;  /* 0x0000004d9c9c723e */ /* 0x000fe200000010ff */
[C---:B------:R-:W-:Y:S01]  /*7a70*/  IMAD.U32 R50, R39.reuse, 0x10000, RZ ;  /* 0x0001000027327824 */ /* 0x040fe200078e00ff */
[----:B------:R-:W-:Y:S01]  /*7a80*/  LOP3.LUT R39, R39, 0xffff0000, RZ, 0xc0, !PT ;  /* 0xffff000027277812 */ /* 0x000fe200078ec0ff */
[C---:B------:R-:W-:Y:S01]  /*7a90*/  IMAD.U32 R77, R36.reuse, 0x10000, RZ ;  /* 0x00010000244d7824 */ /* 0x040fe200078e00ff */
[----:B------:R-:W-:Y:S01]  /*7aa0*/  LOP3.LUT R36, R36, 0xffff0000, RZ, 0xc0, !PT ;  /* 0xffff000024247812 */ /* 0x000fe200078ec0ff */
[C---:B------:R-:W-:Y:S01]  /*7ab0*/  FMUL.FTZ R79, R51.reuse, R50 ;  /* 0x00000032334f7220 */ /* 0x040fe20000410000 */
[----:B------:R-:W-:Y:S02]  /*7ac0*/  IMAD.U32 R15, R12, 0x10000, RZ ;  /* 0x000100000c0f7824 */ /* 0x000fe400078e00ff */
[----:B------:R-:W-:Y:S01]  /*7ad0*/  FMUL.FTZ R51, R51, R77 ;  /* 0x0000004d33337220 */ /* 0x000fe20000410000 */
[----:B------:R-:W-:Y:S01]  /*7ae0*/  F2FP.BF16.F32.PACK_AB R38, R38, R155 ;  /* 0x0000009b2626723e */ /* 0x000fe200000010ff */
[----:B------:R-:W-:-:S02]  /*7af0*/  FFMA.FTZ R79, R15, R77, -R79 ;  /* 0x0000004d0f4f7223 */ /* 0x000fc4000001084f */
[----:B------:R-:W-:Y:S01]  /*7b00*/  FFMA.FTZ R51, R15, R50, R51 ;  /* 0x000000320f337223 */ /* 0x000fe20000010033 */
[----:B------:R-:W-:Y:S02]  /*7b10*/  LOP3.LUT R15, R76, 0xffff0000, RZ, 0xc0, !PT ;  /* 0xffff00004c0f7812 */ /* 0x000fe400078ec0ff */
[----:B------:R-:W-:Y:S02]  /*7b20*/  LOP3.LUT R50, R12, 0xffff0000, RZ, 0xc0, !PT ;  /* 0xffff00000c327812 */ /* 0x000fe400078ec0ff */
[----:B------:R-:W-:Y:S01]  /*7b30*/  SHF.L.U32 R77, R78, 0x10, RZ ;  /* 0x000000104e4d7819 */ /* 0x000fe200000006ff */
[C---:B------:R-:W-:Y:S01]  /*7b40*/  FMUL.FTZ R12, R15.reuse, R39 ;  /* 0x000000270f0c7220 */ /* 0x040fe20000410000 */
[----:B------:R-:W-:-:S03]  /*7b50*/  FMUL.FTZ R15, R15, R36 ;  /* 0x000000240f0f7220 */ /* 0x000fc60000410000 */
[C---:B------:R-:W-:Y:S01]  /*7b60*/  FFMA.FTZ R12, R50.reuse, R36, -R12 ;  /* 0x00000024320c7223 */ /* 0x040fe2000001080c */
[----:B------:R-:W-:Y:S01]  /*7b70*/  FFMA.FTZ R15, R50, R39, R15 ;  /* 0x00000027320f7223 */ /* 0x000fe2000001000f */
[C---:B------:R-:W-:Y:S01]  /*7b80*/  IMAD.U32 R39, R48.reuse, 0x10000, RZ ;  /* 0x0001000030277824 */ /* 0x040fe200078e00ff */
[----:B------:R-:W-:Y:S01]  /*7b90*/  LOP3.LUT R48, R48, 0xffff0000, RZ, 0xc0, !PT ;  /* 0xffff000030307812 */ /* 0x000fe200078ec0ff */
[C---:B------:R-:W-:Y:S01]  /*7ba0*/  IMAD.U32 R50, R49.reuse, 0x10000, RZ ;  /* 0x0001000031327824 */ /* 0x040fe200078e00ff */
[----:B------:R-:W-:Y:S01]  /*7bb0*/  LOP3.LUT R49, R49, 0xffff0000, RZ, 0xc0, !PT ;  /* 0xffff000031317812 */ /* 0x000fe200078ec0ff */
[C---:B------:R-:W-:Y:S01]  /*7bc0*/  FMUL.FTZ R76, R77.reuse, R39 ;  /* 0x000000274d4c7220 */ /* 0x040fe20000410000 */
[C---:B------:R-:W-:Y:S02]  /*7bd0*/  IMAD.U32 R36, R14.reuse, 0x10000, RZ ;  /* 0x000100000e247824 */ /* 0x040fe400078e00ff */
[-C--:B------:R-:W-:Y:S01]  /*7be0*/  FMUL.FTZ R77, R77, R50.reuse ;  /* 0x000000324d4d7220 */ /* 0x080fe20000410000 */
[----:B------:R-:W-:Y:S01]  /*7bf0*/  LOP3.LUT R14, R14, 0xffff0000, RZ, 0xc0, !PT ;  /* 0xffff00000e0e7812 */ /* 0x000fe200078ec0ff */
[----:B------:R-:W-:-:S02]  /*7c00*/  FFMA.FTZ R76, R36, R50, -R76 ;  /* 0x00000032244c7223 */ /* 0x000fc4000001084c */
[----:B------:R-:W-:Y:S01]  /*7c10*/  FFMA.FTZ R77, R36, R39, R77 ;  /* 0x00000027244d7223 */ /* 0x000fe2000001004d */
[----:B------:R-:W-:Y:S02]  /*7c20*/  LOP3.LUT R36, R78, 0xffff0000, RZ, 0xc0, !PT ;  /* 0xffff00004e247812 */ /* 0x000fe400078ec0ff */
[----:B------:R-:W-:Y:S02]  /*7c30*/  F2FP.BF16.F32.PACK_AB R15, R15, R51 ;  /* 0x000000330f0f723e */ /* 0x000fe400000010ff */
[----:B------:R-:W-:Y:S01]  /*7c40*/  F2FP.BF16.F32.PACK_AB R12, R12, R79 ;  /* 0x0000004f0c0c723e */ /* 0x000fe200000010ff */
[CC--:B------:R-:W-:Y:S01]  /*7c50*/  FMUL.FTZ R39, R36.reuse, R48.reuse ;  /* 0x0000003024277220 */ /* 0x0c0fe20000410000 */
[-C--:B------:R-:W-:Y:S01]  /*7c60*/  FMUL.FTZ R36, R36, R49.reuse ;  /* 0x0000003124247220 */ /* 0x080fe20000410000 */
[----:B------:R-:W-:Y:S02]  /*7c70*/  IMAD.MOV.U32 R79, RZ, RZ, R38 ;  /* 0x000000ffff4f7224 */ /* 0x000fe400078e0026 */
[C---:B------:R-:W-:Y:S01]  /*7c80*/  FFMA.FTZ R39, R14.reuse, R49, -R39 ;  /* 0x000000310e277223 */ /* 0x040fe20000010827 */
[----:B------:R-:W-:-:S04]  /*7c90*/  FFMA.FTZ R36, R14, R48, R36 ;  /* 0x000000300e247223 */ /* 0x000fc80000010024 */
[----:B------:R-:W-:Y:S01]  /*7ca0*/  F2FP.BF16.F32.PACK_AB R39, R39, R76 ;  /* 0x0000004c2727723e */ /* 0x000fe200000010ff */
[----:B------:R-:W-:Y:S01]  /*7cb0*/  IMAD.MOV.U32 R76, RZ, RZ, R15 ;  /* 0x000000ffff4c7224 */ /* 0x000fe200078e000f */
[----:B------:R-:W-:Y:S01]  /*7cc0*/  F2FP.BF16.F32.PACK_AB R36, R36, R77 ;  /* 0x0000004d2424723e */ /* 0x000fe200000010ff */
[----:B------:R-:W-:Y:S02]  /*7cd0*/  IMAD.MOV.U32 R77, RZ, RZ, R37 ;  /* 0x000000ffff4d7224 */ /* 0x000fe400078e0025 */
[----:B------:R-:W-:Y:S02]  /*7ce0*/  IMAD.MOV.U32 R14, RZ, RZ, R39 ;  /* 0x000000ffff0e7224 */ /* 0x000fe400078e0027 */
[----:B------:R-:W-:Y:S02]  /*7cf0*/  IMAD.MOV.U32 R15, RZ, RZ, R156 ;  /* 0x000000ffff0f7224 */ /* 0x000fe400078e009c */
[----:B------:R-:W-:-:S07]  /*7d00*/  IMAD.MOV.U32 R78, RZ, RZ, R36 ;  /* 0x000000ffff4e7224 */ /* 0x000fce00078e0024 */
.L_x_529:
[----:B------:R-:W-:Y:S05]  /*7d10*/  BSYNC B3 ;  /* 0x0000000000037941 */ /* 0x000fea0003800000 */
.L_x_528:
[----:B------:R-:W-:-:S04]  /*7d20*/  LEA R36, P3, R6, R11, 0x1 ;  /* 0x0000000b06247211 */ /* 0x000fc800078608ff */
[----:B--2---:R-:W-:Y:S02]  /*7d30*/  LEA.HI.X R37, R6, R117, R113, 0x1, P3 ;  /* 0x0000007506257211 */ /* 0x004fe400018f0c71 */
[----:B------:R-:W-:-:S03]  /*7d40*/  ISETP.GE.AND P3, PT, R153, R135, PT ;  /* 0x000000879900720c */ /* 0x000fc60003f66270 */
[----:B----4-:R2:W-:Y:S10]  /*7d50*/  ST.E.128 desc[UR56][R36.64], R12 ;  /* 0x0000000c24007985 */ /* 0x0105f4000c101d38 */
[----:B--2---:R-:W-:-:S05]  /*7d60*/  @!P3 IMAD.WIDE R12, R153, 0x2, R116 ;  /* 0x00000002990cb825 */ /* 0x004fca00078e0274 */
[----:B---3--:R3:W-:Y:S02]  /*7d70*/  @!P3 ST.E.128 desc[UR56][R12.64], R76 ;  /* 0x0000004c0c00b985 */ /* 0x0087e4000c101d38 */
.L_x_527:
[----:B------:R-:W-:Y:S05]  /*7d80*/  BSYNC B2 ;  /* 0x0000000000027941 */ /* 0x000fea0003800000 */
.L_x_526:
[----:B------:R-:W-:Y:S01]  /*7d90*/  ISETP.NE.AND P3, PT, R26, RZ, PT ;  /* 0x000000ff1a00720c */ /* 0x000fe20003f65270 */
[----:B------:R-:W-:-:S12]  /*7da0*/  BSSY B2, `(.L_x_530) ;  /* 0x0000084000027945 */ /* 0x000fd80003800000 */
[----:B------:R-:W-:Y:S05]  /*7db0*/  @!P3 BRA `(.L_x_531) ;  /* 0x000000080008b947 */ /* 0x000fea0003800000 */
[----:B---3--:R-:W-:Y:S01]  /*7dc0*/  SEL R12, R125, R137, !P1 ;  /* 0x000000897d0c7207 */ /* 0x008fe20004800000 */
        /* <DEDUP_REMOVED lines=20> */
[----:B------:R-:W5:Y:S04]  /*7f10*/  LDL.S16 R50, [R1+0x5a] ;  /* 0x00005a0001327983 */ /* 0x000f680000100600 */
[----:B------:R-:W2:Y:S04]  /*7f20*/  LDL.LU.S16 R49, [R1+0x58] ;  /* 0x0000580001317983 */ /* 0x000ea80000300600 */
[----:B------:R-:W3:Y:S04]  /*7f30*/  LDL.S16 R153, [R1+0x42] ;  /* 0x0000420001997983 */ /* 0x000ee80000100600 */
[----:B------:R-:W4:Y:S04]  /*7f40*/  LDL.LU.S16 R79, [R1+0x40] ;  /* 0x00004000014f7983 */ /* 0x000f280000300600 */
[----:B------:R-:W4:Y:S04]  /*7f50*/  LDL.S16 R78, [R1+0x5c] ;  /* 0x00005c00014e7983 */ /* 0x000f280000100600 */
[----:B------:R-:W4:Y:S04]  /*7f60*/  LDL.LU.S16 R77, [R1+0x5e] ;  /* 0x00005e00014d7983 */ /* 0x000f280000300600 */
[----:B------:R-:W4:Y:S04]  /*7f70*/  LDL.S16 R76, [R1+0x54] ;  /* 0x00005400014c7983 */ /* 0x000f280000100600 */
[----:B------:R-:W4:Y:S01]  /*7f80*/  LDL.LU.S16 R51, [R1+0x56] ;  /* 0x0000560001337983 */ /* 0x000f220000300600 */
[----:B------:R-:W-:-:S02]  /*7f90*/  SHF.R.U64 R32, R32, 0x10, R33 ;  /* 0x0000001020207819 */ /* 0x000fc40000001221 */
[----:B------:R-:W-:Y:S02]  /*7fa0*/  SHF.R.U32.HI R33, RZ, 0x10, R33 ;  /* 0x00000010ff217819 */ /* 0x000fe40000011621 */
[----:B------:R-:W-:Y:S02]  /*7fb0*/  SHF.R.U64 R34, R34, 0x10, R35 ;  /* 0x0000001022227819 */ /* 0x000fe40000001223 */
[----:B-----5:R-:W-:Y:S02]  /*7fc0*/  PRMT R32, R50, 0x5410, R32 ;  /* 0x0000541032207816 */ /* 0x020fe40000000020 */
[----:B------:R-:W-:Y:S02]  /*7fd0*/  SHF.R.U32.HI R50, RZ, 0x10, R45 ;  /* 0x00000010ff327819 */ /* 0x000fe4000001162d */
[----:B--2---:R-:W-:Y:S02]  /*7fe0*/  PRMT R33, R49, 0x5410, R33 ;  /* 0x0000541031217816 */ /* 0x004fe40000000021 */
[----:B------:R-:W-:-:S02]  /*7ff0*/  SHF.R.U32.HI R49, RZ, 0x10, R35 ;  /* 0x00000010ff317819 */ /* 0x000fc40000011623 */
[----:B------:R-:W-:Y:S02]  /*8000*/  SHF.R.U64 R35, R44, 0x10, R45 ;  /* 0x000000102c237819 */ /* 0x000fe4000000122d */
[--C-:B------:R-:W-:Y:S02]  /*8010*/  SHF.R.U64 R44, R46, 0x10, R47.reuse ;  /* 0x000000102e2c7819 */ /* 0x100fe4000000122f */
[----:B------:R-:W-:Y:S01]  /*8020*/  SHF.R.U32.HI R46, RZ, 0x10, R47 ;  /* 0x00000010ff2e7819 */ /* 0x000fe2000001162f */
[----:B------:R-:W-:Y:S01]  /*8030*/  IMAD.U32 R47, R33, 0x10000, RZ ;  /* 0x00010000212f7824 */ /* 0x000fe200078e00ff */
[----:B---3--:R-:W-:Y:S02]  /*8040*/  PRMT R45, R153, 0x5410, R34 ;  /* 0x00005410992d7816 */ /* 0x008fe40000000022 */
[----:B----4-:R-:W-:Y:S02]  /*8050*/  PRMT R34, R79, 0x5410, R49 ;  /* 0x000054104f227816 */ /* 0x010fe40000000031 */
[----:B------:R-:W-:-:S02]  /*8060*/  LOP3.LUT R33, R33, 0xffff0000, RZ, 0xc0, !PT ;  /* 0xffff000021217812 */ /* 0x000fc400078ec0ff */
[----:B------:R-:W-:Y:S01]  /*8070*/  PRMT R50, R77, 0x5410, R50 ;  /* 0x000054104d327816 */ /* 0x000fe20000000032 */
[C---:B------:R-:W-:Y:S01]  /*8080*/  IMAD.U32 R77, R37.reuse, 0x10000, RZ ;  /* 0x00010000254d7824 */ /* 0x040fe200078e00ff */
[----:B------:R-:W-:Y:S02]  /*8090*/  LOP3.LUT R37, R37, 0xffff0000, RZ, 0xc0, !PT ;  /* 0xffff000025257812 */ /* 0x000fe400078ec0ff */
[----:B------:R-:W-:Y:S01]  /*80a0*/  PRMT R44, R76, 0x5410, R44 ;  /* 0x000054104c2c7816 */ /* 0x000fe2000000002c */
[C---:B------:R-:W-:Y:S01]  /*80b0*/  IMAD.U32 R76, R50.reuse, 0x10000, RZ ;  /* 0x00010000324c7824 */ /* 0x040fe200078e00ff */
[----:B------:R-:W-:Y:S02]  /*80c0*/  LOP3.LUT R50, R50, 0xffff0000, RZ, 0xc0, !PT ;  /* 0xffff000032327812 */ /* 0x000fe400078ec0ff */
[----:B------:R-:W-:Y:S01]  /*80d0*/  PRMT R46, R51, 0x5410, R46 ;  /* 0x00005410332e7816 */ /* 0x000fe2000000002e */
[----:B------:R-:W-:Y:S02]  /*80e0*/  IMAD.U32 R51, R13, 0x10000, RZ ;  /* 0x000100000d337824 */ /* 0x000fe400078e00ff */
[----:B------:R-:W-:Y:S01]  /*80f0*/  FMUL.FTZ R49, R77, R76 ;  /* 0x0000004c4d317220 */ /* 0x000fe20000410000 */
[----:B------:R-:W-:-:S03]  /*8100*/  PRMT R35, R78, 0x5410, R35 ;  /* 0x000054104e237816 */ /* 0x000fc60000000023 */
[-C--:B------:R-:W-:Y:S01]  /*8110*/  FFMA.FTZ R49, R51, R47.reuse, -R49 ;  /* 0x0000002f33317223 */ /* 0x080fe20000010831 */
[----:B------:R-:W-:Y:S01]  /*8120*/  FMUL.FTZ R47, R77, R47 ;  /* 0x0000002f4d2f7220 */ /* 0x000fe20000410000 */
[C---:B------:R-:W-:Y:S02]  /*8130*/  SHF.L.U32 R77, R39.reuse, 0x10, RZ ;  /* 0x00000010274d7819 */ /* 0x040fe400000006ff */
[----:B------:R-:W-:Y:S01]  /*8140*/  LOP3.LUT R39, R39, 0xffff0000, RZ, 0xc0, !PT ;  /* 0xffff000027277812 */ /* 0x000fe200078ec0ff */
[----:B------:R-:W-:Y:S01]  /*8150*/  FFMA.FTZ R47, R51, R76, R47 ;  /* 0x0000004c332f7223 */ /* 0x000fe2000001002f */
[----:B------:R-:W-:Y:S01]  /*8160*/  LOP3.LUT R51, R13, 0xffff0000, RZ, 0xc0, !PT ;  /* 0xffff00000d337812 */ /* 0x000fe200078ec0ff */
[----:B------:R-:W-:Y:S01]  /*8170*/  FMUL.FTZ R13, R37, R50 ;  /* 0x00000032250d7220 */ /* 0x000fe20000410000 */
        /* <DEDUP_REMOVED lines=13> */
[----:B------:R-:W-:-:S03]  /*8250*/  F2FP.BF16.F32.PACK_AB R13, R13, R49 ;  /* 0x000000310d0d723e */ /* 0x000fc600000010ff */
[----:B------:R-:W-:Y:S01]  /*8260*/  FFMA.FTZ R50, R51, R76, R50 ;  /* 0x0000004c33327223 */ /* 0x000fe20000010032 */
[----:B------:R-:W-:-:S04]  /*8270*/  FMUL.FTZ R51, R39, R46 ;  /* 0x0000002e27337220 */ /* 0x000fc80000410000 */
[-C--:B------:R-:W-:Y:S01]  /*8280*/  FFMA.FTZ R51, R15, R34.reuse, -R51 ;  /* 0x000000220f337223 */ /* 0x080fe20000010833 */
[----:B------:R-:W-:Y:S01]  /*8290*/  FMUL.FTZ R34, R39, R34 ;  /* 0x0000002227227220 */ /* 0x000fe20000410000 */
[----:B------:R-:W-:-:S03]  /*82a0*/  IMAD.U32 R39, R36, 0x10000, RZ ;  /* 0x0001000024277824 */ /* 0x000fc600078e00ff */
[----:B------:R-:W-:Y:S01]  /*82b0*/  F2FP.BF16.F32.PACK_AB R51, R51, R37 ;  /* 0x000000253333723e */ /* 0x000fe200000010ff */
[----:B------:R-:W-:Y:S01]  /*82c0*/  FFMA.FTZ R34, R15, R46, R34 ;  /* 0x0000002e0f227223 */ /* 0x000fe20000010022 */
        /* <DEDUP_REMOVED lines=10> */
[----:B------:R-:W-:Y:S01]  /*8370*/  LOP3.LUT R15, R36, 0xffff0000, RZ, 0xc0, !PT ;  /* 0xffff0000240f7812 */ /* 0x000fe200078ec0ff */
[----:B------:R-:W-:Y:S01]  /*8380*/  IMAD.U32 R46, R38, 0x10000, RZ ;  /* 0x00010000262e7824 */ /* 0x000fe200078e00ff */
[----:B------:R-:W-:-:S03]  /*8390*/  LOP3.LUT R36, R12, 0xffff0000, RZ, 0xc0, !PT ;  /* 0xffff00000c247812 */ /* 0x000fc600078ec0ff */
        /* <DEDUP_REMOVED lines=8> */
[----:B------:R-:W-:Y:S01]  /*8420*/  FMUL.FTZ R37, R46, R35 ;  /* 0x000000232e257220 */ /* 0x000fe20000410000 */
[----:B------:R-:W-:Y:S02]  /*8430*/  IMAD.U32 R32, R14, 0x10000, RZ ;  /* 0x000100000e207824 */ /* 0x000fe400078e00ff */
[-C--:B------:R-:W-:Y:S01]  /*8440*/  FMUL.FTZ R46, R46, R36.reuse ;  /* 0x000000242e2e7220 */ /* 0x080fe20000410000 */
[----:B------:R-:W-:Y:S01]  /*8450*/  LOP3.LUT R14, R14, 0xffff0000, RZ, 0xc0, !PT ;  /* 0xffff00000e0e7812 */ /* 0x000fe200078ec0ff */
[----:B------:R-:W-:-:S02]  /*8460*/  FFMA.FTZ R37, R32, R36, -R37 ;  /* 0x0000002420257223 */ /* 0x000fc40000010825 */
[----:B------:R-:W-:Y:S01]  /*8470*/  FFMA.FTZ R46, R32, R35, R46 ;  /* 0x00000023202e7223 */ /* 0x000fe2000001002e */
[----:B------:R-:W-:Y:S02]  /*8480*/  LOP3.LUT R32, R38, 0xffff0000, RZ, 0xc0, !PT ;  /* 0xffff000026207812 */ /* 0x000fe400078ec0ff */
[----:B------:R-:W-:Y:S01]  /*8490*/  F2FP.BF16.F32.PACK_AB R15, R15, R39 ;  /* 0x000000270f0f723e */ /* 0x000fe200000010ff */
[----:B------:R-:W-:Y:S01]  /*84a0*/  IMAD.MOV.U32 R39, RZ, RZ, R34 ;  /* 0x000000ffff277224 */ /* 0x000fe200078e0022 */
[----:B------:R-:W-:Y:S01]  /*84b0*/  F2FP.BF16.F32.PACK_AB R12, R12, R47 ;  /* 0x0000002f0c0c723e */ /* 0x000fe200000010ff */
[CC--:B------:R-:W-:Y:S01]  /*84c0*/  FMUL.FTZ R35, R32.reuse, R44.reuse ;  /* 0x0000002c20237220 */ /* 0x0c0fe20000410000 */
[-C--:B------:R-:W-:Y:S01]  /*84d0*/  FMUL.FTZ R32, R32, R45.reuse ;  /* 0x0000002d20207220 */ /* 0x080fe20000410000 */
[----:B------:R-:W-:Y:S02]  /*84e0*/  IMAD.MOV.U32 R36, RZ, RZ, R15 ;  /* 0x000000ffff247224 */ /* 0x000fe400078e000f */
[C---:B------:R-:W-:Y:S01]  /*84f0*/  FFMA.FTZ R35, R14.reuse, R45, -R35 ;  /* 0x0000002d0e237223 */ /* 0x040fe20000010823 */
[----:B------:R-:W-:Y:S01]  /*8500*/  FFMA.FTZ R32, R14, R44, R32 ;  /* 0x0000002c0e207223 */ /* 0x000fe20000010020 */
[----:B------:R-:W-:-:S03]  /*8510*/  IMAD.MOV.U32 R15, RZ, RZ, R51 ;  /* 0x000000ffff0f7224 */ /* 0x000fc600078e0033 */
[----:B------:R-:W-:Y:S01]  /*8520*/  F2FP.BF16.F32.PACK_AB R35, R35, R37 ;  /* 0x000000252323723e */ /* 0x000fe200000010ff */
[----:B------:R-:W-:Y:S01]  /*8530*/  IMAD.MOV.U32 R37, RZ, RZ, R33 ;  /* 0x000000ffff257224 */ /* 0x000fe200078e0021 */
[----:B------:R-:W-:-:S03]  /*8540*/  F2FP.BF16.F32.PACK_AB R32, R32, R46 ;  /* 0x0000002e2020723e */ /* 0x000fc600000010ff */
[----:B------:R-:W-:Y:S02]  /*8550*/  IMAD.MOV.U32 R14, RZ, RZ, R35 ;  /* 0x000000ffff0e7224 */ /* 0x000fe400078e0023 */
[----:B------:R-:W-:-:S07]  /*8560*/  IMAD.MOV.U32 R38, RZ, RZ, R32 ;  /* 0x000000ffff267224 */ /* 0x000fce00078e0020 */
.L_x_533:
[----:B------:R-:W-:Y:S05]  /*8570*/  BSYNC B3 ;  /* 0x0000000000037941 */ /* 0x000fea0003800000 */
.L_x_532:
[----:B------:R-:W-:-:S04]  /*8580*/  LEA R32, P3, R7, R11, 0x1 ;  /* 0x0000000b07207211 */ /* 0x000fc800078608ff */
[----:B--2---:R-:W-:Y:S02]  /*8590*/  LEA.HI.X R33, R7, R117, R112, 0x1, P3 ;  /* 0x0000007507217211 */ /* 0x004fe400018f0c70 */
[----:B------:R-:W-:-:S03]  /*85a0*/  ISETP.GE.AND P3, PT, R48, R135, PT ;  /* 0x000000873000720c */ /* 0x000fc60003f66270 */
[----:B----4-:R2:W-:Y:S10]  /*85b0*/  ST.E.128 desc[UR56][R32.64], R12 ;  /* 0x0000000c20007985 */ /* 0x0105f4000c101d38 */
[----:B--2---:R-:W-:-:S05]  /*85c0*/  @!P3 IMAD.WIDE R12, R48, 0x2, R116 ;  /* 0x00000002300cb825 */ /* 0x004fca00078e0274 */
[----:B---3--:R4:W-:Y:S02]  /*85d0*/  @!P3 ST.E.128 desc[UR56][R12.64], R36 ;  /* 0x000000240c00b985 */ /* 0x0089e4000c101d38 */
.L_x_531:
[----:B------:R-:W-:Y:S05]  /*85e0*/  BSYNC B2 ;  /* 0x0000000000027941 */ /* 0x000fea0003800000 */
.L_x_530:
[----:B------:R-:W-:-:S13]  /*85f0*/  ISETP.NE.AND P3, PT, R27, RZ, PT ;  /* 0x000000ff1b00720c */ /* 0x000fda0003f65270 */
[----:B------:R-:W-:Y:S05]  /*8600*/  @!P3 BRA `(.L_x_525) ;  /* 0x0000000400f0b947 */ /* 0x000fea0003800000 */
[----:B---34-:R-:W3:Y:S01]  /*8610*/  LDL R12, [R1+0x38] ;  /* 0x00003800010c7983 */ /* 0x018ee20000100800 */
[----:B------:R-:W-:Y:S01]  /*8620*/  ISETP.GE.AND P3, PT, R3, R124, PT ;  /* 0x0000007c0300720c */ /* 0x000fe20003f66270 */
[----:B------:R-:W-:Y:S01]  /*8630*/  BSSY B2, `(.L_x_534) ;  /* 0x0000073000027945 */ /* 0x000fe20003800000 */
[----:B---3--:R-:W-:-:S04]  /*8640*/  LOP3.LUT P5, RZ, R12, 0x1, RZ, 0xc0, !PT ;  /* 0x000000010cff7812 */ /* 0x008fc800078ac0ff */
[----:B------:R-:W-:-:S04]  /*8650*/  SEL R12, R125, R137, !P5 ;  /* 0x000000897d0c7207 */ /* 0x000fc80006800000 */
[----:B------:R-:W-:-:S04]  /*8660*/  SHF.R.S32.HI R13, RZ, 0x1f, R12 ;  /* 0x0000001fff0d7819 */ /* 0x000fc8000001140c */
[----:B------:R-:W-:-:S04]  /*8670*/  LEA.HI R13, R13, R12, RZ, 0x4 ;  /* 0x0000000c0d0d7211 */ /* 0x000fc800078f20ff */
[----:B------:R-:W-:-:S04]  /*8680*/  LEA.HI.SX32 R36, R13, R119, 0x1c ;  /* 0x000000770d247211 */ /* 0x000fc800078fe2ff */
[----:B------:R-:W-:-:S04]  /*8690*/  SHF.R.S32.HI R13, RZ, 0x1f, R36 ;  /* 0x0000001fff0d7819 */ /* 0x000fc80000011424 */
[----:B------:R-:W-:Y:S02]  /*86a0*/  LEA.HI R13, R13, R36, RZ, 0x3 ;  /* 0x000000240d0d7211 */ /* 0x000fe400078f18ff */
[----:B------:R-:W-:Y:S02]  /*86b0*/  SHF.L.U32 R36, R36, 0x3, RZ ;  /* 0x0000000324247819 */ /* 0x000fe400000006ff */
        /* <DEDUP_REMOVED lines=12> */
[--C-:B------:R-:W-:Y:S01]  /*8780*/  SHF.R.U64 R30, R30, 0x10, R31.reuse ;  /* 0x000000101e1e7819 */ /* 0x100fe2000000121f */
[----:B---3--:R-:W-:Y:S01]  /*8790*/  IMAD.U32 R44, R33, 0x10000, RZ ;  /* 0x00010000212c7824 */ /* 0x008fe200078e00ff */
[----:B------:R-:W-:Y:S02]  /*87a0*/  SHF.R.U32.HI R37, RZ, 0x10, R31 ;  /* 0x00000010ff257819 */ /* 0x000fe4000001161f */
[--C-:B------:R-:W-:Y:S02]  /*87b0*/  SHF.R.U64 R31, R40, 0x10, R41.reuse ;  /* 0x00000010281f7819 */ /* 0x100fe40000001229 */
[----:B------:R-:W-:Y:S01]  /*87c0*/  SHF.R.U32.HI R40, RZ, 0x10, R41 ;  /* 0x00000010ff287819 */ /* 0x000fe20000011629 */
[----:B----4-:R-:W-:Y:S01]  /*87d0*/  IMAD.U32 R41, R13, 0x10000, RZ ;  /* 0x000100000d297824 */ /* 0x010fe200078e00ff */
[----:B------:R-:W-:Y:S02]  /*87e0*/  SHF.R.U64 R28, R28, 0x10, R29 ;  /* 0x000000101c1c7819 */ /* 0x000fe4000000121d */
[----:B------:R-:W-:-:S02]  /*87f0*/  PRMT R31, R198, 0x5410, R31 ;  /* 0x00005410c61f7816 */ /* 0x000fc4000000001f */
[----:B------:R-:W-:Y:S02]  /*8800*/  SHF.R.U32.HI R29, RZ, 0x10, R29 ;  /* 0x00000010ff1d7819 */ /* 0x000fe4000001161d */
[----:B------:R-:W-:Y:S02]  /*8810*/  PRMT R198, R198, 0x5432, R40 ;  /* 0x00005432c6c67816 */ /* 0x000fe40000000028 */
[----:B------:R-:W-:Y:S02]  /*8820*/  SHF.R.U64 R38, R42, 0x10, R43 ;  /* 0x000000102a267819 */ /* 0x000fe4000000122b */
[----:B------:R-:W-:Y:S02]  /*8830*/  PRMT R29, R196, 0x5432, R29 ;  /* 0x00005432c41d7816 */ /* 0x000fe4000000001d */
[----:B------:R-:W-:Y:S01]  /*8840*/  SHF.R.U32.HI R42, RZ, 0x10, R43 ;  /* 0x00000010ff2a7819 */ /* 0x000fe2000001162b */
[C---:B------:R-:W-:Y:S01]  /*8850*/  IMAD.U32 R43, R198.reuse, 0x10000, RZ ;  /* 0x00010000c62b7824 */ /* 0x040fe200078e00ff */
[----:B------:R-:W-:Y:S01]  /*8860*/  LOP3.LUT R198, R198, 0xffff0000, RZ, 0xc0, !PT ;  /* 0xffff0000c6c67812 */ /* 0x000fe200078ec0ff */
[----:B------:R-:W-:Y:S01]  /*8870*/  IMAD.U32 R39, R29, 0x10000, RZ ;  /* 0x000100001d277824 */ /* 0x000fe200078e00ff */
[----:B------:R-:W-:Y:S01]  /*8880*/  LOP3.LUT R33, R33, 0xffff0000, RZ, 0xc0, !PT ;  /* 0xffff000021217812 */ /* 0x000fe200078ec0ff */
[----:B------:R-:W-:Y:S01]  /*8890*/  FMUL.FTZ R40, R44, R43 ;  /* 0x0000002b2c287220 */ /* 0x000fe20000410000 */
[----:B------:R-:W-:-:S02]  /*88a0*/  LOP3.LUT R29, R29, 0xffff0000, RZ, 0xc0, !PT ;  /* 0xffff00001d1d7812 */ /* 0x000fc400078ec0ff */
[----:B------:R-:W-:Y:S01]  /*88b0*/  PRMT R42, R197, 0x5432, R42 ;  /* 0x00005432c52a7816 */ /* 0x000fe2000000002a */
[-C--:B------:R-:W-:Y:S01]  /*88c0*/  FFMA.FTZ R40, R41, R39.reuse, -R40 ;  /* 0x0000002729287223 */ /* 0x080fe20000010828 */
[----:B------:R-:W-:Y:S01]  /*88d0*/  FMUL.FTZ R39, R44, R39 ;  /* 0x000000272c277220 */ /* 0x000fe20000410000 */
[----:B------:R-:W-:Y:S01]  /*88e0*/  PRMT R37, R195, 0x5432, R37 ;  /* 0x00005432c3257816 */ /* 0x000fe20000000025 */
[----:B------:R-:W-:Y:S01]  /*88f0*/  IMAD.U32 R44, R35, 0x10000, RZ ;  /* 0x00010000232c7824 */ /* 0x000fe200078e00ff */
[----:B------:R-:W-:Y:S01]  /*8900*/  PRMT R28, R196, 0x5410, R28 ;  /* 0x00005410c41c7816 */ /* 0x000fe2000000001c */
[----:B------:R-:W-:Y:S01]  /*8910*/  FFMA.FTZ R39, R41, R43, R39 ;  /* 0x0000002b29277223 */ /* 0x000fe20000010027 */
[----:B------:R-:W-:Y:S01]  /*8920*/  LOP3.LUT R41, R13, 0xffff0000, RZ, 0xc0, !PT ;  /* 0xffff00000d297812 */ /* 0x000fe200078ec0ff */
[----:B------:R-:W-:Y:S01]  /*8930*/  FMUL.FTZ R13, R33, R198 ;  /* 0x000000c6210d7220 */ /* 0x000fe20000410000 */
[C---:B------:R-:W-:Y:S01]  /*8940*/  IMAD.U32 R43, R42.reuse, 0x10000, RZ ;  /* 0x000100002a2b7824 */ /* 0x040fe200078e00ff */
[----:B------:R-:W-:-:S02]  /*8950*/  LOP3.LUT R42, R42, 0xffff0000, RZ, 0xc0, !PT ;  /* 0xffff00002a2a7812 */ /* 0x000fc400078ec0ff */
[-C--:B------:R-:W-:Y:S01]  /*8960*/  FFMA.FTZ R13, R41, R29.reuse, -R13 ;  /* 0x0000001d290d7223 */ /* 0x080fe2000001080d */
[----:B------:R-:W-:Y:S01]  /*8970*/  FMUL.FTZ R29, R33, R29 ;  /* 0x0000001d211d7220 */ /* 0x000fe20000410000 */
[C---:B------:R-:W-:Y:S02]  /*8980*/  IMAD.U32 R33, R37.reuse, 0x10000, RZ ;  /* 0x0001000025217824 */ /* 0x040fe400078e00ff */
[C---:B------:R-:W-:Y:S01]  /*8990*/  FMUL.FTZ R45, R44.reuse, R43 ;  /* 0x0000002b2c2d7220 */ /* 0x040fe20000410000 */
[----:B------:R-:W-:Y:S01]  /*89a0*/  LOP3.LUT R37, R37, 0xffff0000, RZ, 0xc0, !PT ;  /* 0xffff000025257812 */ /* 0x000fe200078ec0ff */
[----:B------:R-:W-:Y:S01]  /*89b0*/  FFMA.FTZ R29, R41, R198, R29 ;  /* 0x000000c6291d7223 */ /* 0x000fe2000001001d */
[C---:B------:R-:W-:Y:S01]  /*89c0*/  IMAD.U32 R41, R15.reuse, 0x10000, RZ ;  /* 0x000100000f297824 */ /* 0x040fe200078e00ff */
[----:B------:R-:W-:Y:S02]  /*89d0*/  LOP3.LUT R15, R15, 0xffff0000, RZ, 0xc0, !PT ;  /* 0xffff00000f0f7812 */ /* 0x000fe400078ec0ff */
[----:B------:R-:W-:Y:S01]  /*89e0*/  F2FP.BF16.F32.PACK_AB R13, R13, R40 ;  /* 0x000000280d0d723e */ /* 0x000fe200000010ff */
[-C--:B------:R-:W-:Y:S01]  /*89f0*/  FFMA.FTZ R45, R41, R33.reuse, -R45 ;  /* 0x00000021292d7223 */ /* 0x080fe2000001082d */
[----:B------:R-:W-:Y:S01]  /*8a00*/  FMUL.FTZ R33, R44, R33 ;  /* 0x000000212c217220 */ /* 0x000fe20000410000 */
[----:B------:R-:W-:Y:S01]  /*8a10*/  F2FP.BF16.F32.PACK_AB R29, R29, R39 ;  /* 0x000000271d1d723e */ /* 0x000fe200000010ff */
[C---:B------:R-:W-:Y:S01]  /*8a20*/  IMAD.U32 R39, R28.reuse, 0x10000, RZ ;  /* 0x000100001c277824 */ /* 0x040fe200078e00ff */
[----:B------:R-:W-:Y:S01]  /*8a30*/  LOP3.LUT R28, R28, 0xffff0000, RZ, 0xc0, !PT ;  /* 0xffff00001c1c7812 */ /* 0x000fe200078ec0ff */
[----:B------:R-:W-:Y:S01]  /*8a40*/  FFMA.FTZ R41, R41, R43, R33 ;  /* 0x0000002b29297223 */ /* 0x000fe20000010021 */
[----:B------:R-:W-:-:S02]  /*8a50*/  LOP3.LUT R33, R35, 0xffff0000, RZ, 0xc0, !PT ;  /* 0xffff000023217812 */ /* 0x000fc400078ec0ff */
[----:B------:R-:W-:Y:S02]  /*8a60*/  PRMT R38, R197, 0x5410, R38 ;  /* 0x00005410c5267816 */ /* 0x000fe40000000026 */
[----:B------:R-:W-:Y:S01]  /*8a70*/  PRMT R30, R195, 0x5410, R30 ;  /* 0x00005410c31e7816 */ /* 0x000fe2000000001e */
[C---:B------:R-:W-:Y:S01]  /*8a80*/  FMUL.FTZ R35, R33.reuse, R42 ;  /* 0x0000002a21237220 */ /* 0x040fe20000410000 */
[----:B------:R-:W-:-:S03]  /*8a90*/  FMUL.FTZ R33, R33, R37 ;  /* 0x0000002521217220 */ /* 0x000fc60000410000 */
[C---:B------:R-:W-:Y:S01]  /*8aa0*/  FFMA.FTZ R35, R15.reuse, R37, -R35 ;  /* 0x000000250f237223 */ /* 0x040fe20000010823 */
[----:B------:R-:W-:Y:S01]  /*8ab0*/  FFMA.FTZ R33, R15, R42, R33 ;  /* 0x0000002a0f217223 */ /* 0x000fe20000010021 */
[----:B------:R-:W-:Y:S02]  /*8ac0*/  IMAD.U32 R37, R32, 0x10000, RZ ;  /* 0x0001000020257824 */ /* 0x000fe400078e00ff */
[----:B------:R-:W-:Y:S01]  /*8ad0*/  IMAD.U32 R15, R12, 0x10000, RZ ;  /* 0x000100000c0f7824 */ /* 0x000fe200078e00ff */
[----:B------:R-:W-:Y:S02]  /*8ae0*/  F2FP.BF16.F32.PACK_AB R35, R35, R45 ;  /* 0x0000002d2323723e */ /* 0x000fe400000010ff */
[----:B------:R-:W-:Y:S01]  /*8af0*/  F2FP.BF16.F32.PACK_AB R41, R33, R41 ;  /* 0x000000292129723e */ /* 0x000fe200000010ff */
[C---:B------:R-:W-:Y:S01]  /*8b00*/  IMAD.U32 R33, R31.reuse, 0x10000, RZ ;  /* 0x000100001f217824 */ /* 0x040fe200078e00ff */
[----:B------:R-:W-:-:S03]  /*8b10*/  LOP3.LUT R31, R31, 0xffff0000, RZ, 0xc0, !PT ;  /* 0xffff00001f1f7812 */ /* 0x000fc600078ec0ff */
[C---:B------:R-:W-:Y:S01]  /*8b20*/  FMUL.FTZ R40, R37.reuse, R33 ;  /* 0x0000002125287220 */ /* 0x040fe20000410000 */
[----:B------:R-:W-:-:S03]  /*8b30*/  FMUL.FTZ R37, R37, R39 ;  /* 0x0000002725257220 */ /* 0x000fc60000410000 */
[C---:B------:R-:W-:Y:S01]  /*8b40*/  FFMA.FTZ R40, R15.reuse, R39, -R40 ;  /* 0x000000270f287223 */ /* 0x040fe20000010828 */
        /* <DEDUP_REMOVED lines=8> */
[----:B------:R-:W-:Y:S01]  /*8bd0*/  IMAD.U32 R31, R38, 0x10000, RZ ;  /* 0x00010000261f7824 */ /* 0x000fe200078e00ff */
[----:B------:R-:W-:Y:S01]  /*8be0*/  SHF.L.U32 R32, R30, 0x10, RZ ;  /* 0x000000101e207819 */ /* 0x000fe200000006ff */
[----:B------:R-:W-:Y:S01]  /*8bf0*/  IMAD.U32 R28, R14, 0x10000, RZ ;  /* 0x000100000e1c7824 */ /* 0x000fe200078e00ff */
[----:B------:R-:W-:Y:S01]  /*8c00*/  LOP3.LUT R38, R38, 0xffff0000, RZ, 0xc0, !PT ;  /* 0xffff000026267812 */ /* 0x000fe200078ec0ff */
[C---:B------:R-:W-:Y:S01]  /*8c10*/  FMUL.FTZ R33, R39.reuse, R31 ;  /* 0x0000001f27217220 */ /* 0x040fe20000410000 */
[----:B------:R-:W-:Y:S01]  /*8c20*/  LOP3.LUT R30, R30, 0xffff0000, RZ, 0xc0, !PT ;  /* 0xffff00001e1e7812 */ /* 0x000fe200078ec0ff */
[-C--:B------:R-:W-:Y:S01]  /*8c30*/  FMUL.FTZ R39, R39, R32.reuse ;  /* 0x0000002027277220 */ /* 0x080fe20000410000 */
[----:B------:R-:W-:Y:S01]  /*8c40*/  LOP3.LUT R14, R14, 0xffff0000, RZ, 0xc0, !PT ;  /* 0xffff00000e0e7812 */ /* 0x000fe200078ec0ff */
[C---:B------:R-:W-:Y:S01]  /*8c50*/  FFMA.FTZ R33, R28.reuse, R32, -R33 ;  /* 0x000000201c217223 */ /* 0x040fe20000010821 */
[----:B------:R-:W-:Y:S01]  /*8c60*/  F2FP.BF16.F32.PACK_AB R15, R15, R37 ;  /* 0x000000250f0f723e */ /* 0x000fe200000010ff */
[----:B------:R-:W-:Y:S01]  /*8c70*/  FFMA.FTZ R39, R28, R31, R39 ;  /* 0x0000001f1c277223 */ /* 0x000fe20000010027 */
[----:B------:R-:W-:-:S02]  /*8c80*/  LOP3.LUT R28, R34, 0xffff0000, RZ, 0xc0, !PT ;  /* 0xffff0000221c7812 */ /* 0x000fc400078ec0ff */
[----:B------:R-:W-:Y:S01]  /*8c90*/  F2FP.BF16.F32.PACK_AB R12, R12, R40 ;  /* 0x000000280c0c723e */ /* 0x000fe200000010ff */
[----:B------:R-:W-:Y:S02]  /*8ca0*/  IMAD.MOV.U32 R32, RZ, RZ, R15 ;  /* 0x000000ffff207224 */ /* 0x000fe400078e000f */
[C---:B------:R-:W-:Y:S01]  /*8cb0*/  FMUL.FTZ R31, R28.reuse, R38 ;  /* 0x000000261c1f7220 */ /* 0x040fe20000410000 */
        /* <DEDUP_REMOVED lines=10> */
.L_x_535:
[----:B------:R-:W-:Y:S05]  /*8d60*/  BSYNC B2 ;  /* 0x0000000000027941 */ /* 0x000fea0003800000 */
.L_x_534:
[----:B------:R-:W-:-:S04]  /*8d70*/  LEA R28, P3, R8, R11, 0x1 ;  /* 0x0000000b081c7211 */ /* 0x000fc800078608ff */
[----:B--2---:R-:W-:Y:S02]  /*8d80*/  LEA.HI.X R29, R8, R117, R111, 0x1, P3 ;  /* 0x00000075081d7211 */ /* 0x004fe400018f0c6f */
[----:B------:R-:W-:-:S03]  /*8d90*/  ISETP.GE.AND P3, PT, R36, R135, PT ;  /* 0x000000872400720c */ /* 0x000fc60003f66270 */
[----:B----4-:R2:W-:Y:S10]  /*8da0*/  ST.E.128 desc[UR56][R28.64], R12 ;  /* 0x0000000c1c007985 */ /* 0x0105f4000c101d38 */
[----:B------:R-:W-:-:S05]  /*8db0*/  @!P3 IMAD.WIDE R116, R36, 0x2, R116 ;  /* 0x000000022474b825 */ /* 0x000fca00078e0274 */
[----:B---3--:R2:W-:Y:S02]  /*8dc0*/  @!P3 ST.E.128 desc[UR56][R116.64], R32 ;  /* 0x000000207400b985 */ /* 0x0085e4000c101d38 */
.L_x_525:
[----:B------:R-:W-:Y:S05]  /*8dd0*/  BSYNC B1 ;  /* 0x0000000000017941 */ /* 0x000fea0003800000 */
.L_x_524:
[----:B------:R-:W-:-:S03]  /*8de0*/  UMOV UR4, 0xffffffff ;  /* 0xffffffff00047882 */ /* 0x000fc60000000000 */
[----:B------:R-:W-:Y:S05]  /*8df0*/  BRA.DIV UR4, `(.L_x_536) ;  /* 0x0000017e04907947 */ /* 0x000fea000b800000 */
[----:B-1----:R-:W1:Y:S04]  /*8e00*/  SHFL.IDX PT, R115, R115, 0x1, 0x1c1f ;  /* 0x003c1f0073737f89 */ /* 0x002e6800000e0000 */
[----:B------:R-:W0:Y:S02]  /*8e10*/  SHFL.IDX PT, R118, R118, 0x1, 0x1c1f ;  /* 0x003c1f0076767f89 */ /* 0x000e2400000e0000 */
.L_x_808:
[----:B------:R-:W-:Y:S05]  /*8e20*/  @P4 BRA `(.L_x_493) ;  /* 0x0000001c00cc4947 */ /* 0x000fea0003800000 */
[----:B------:R-:W-:Y:S01]  /*8e30*/  ISETP.NE.AND P3, PT, R9, RZ, PT ;  /* 0x000000ff0900720c */ /* 0x000fe20003f65270 */
[----:B------:R-:W-:Y:S01]  /*8e40*/  BSSY B1, `(.L_x_537) ;  /* 0x000007e000017945 */ /* 0x000fe20003800000 */
[----:B0-2---:R-:W-:Y:S02]  /*8e50*/  IMAD.MOV.U32 R32, RZ, RZ, R118 ;  /* 0x000000ffff207224 */ /* 0x005fe400078e0076 */
[----:B-1----:R-:W-:-:S09]  /*8e60*/  IMAD.MOV.U32 R33, RZ, RZ, R115 ;  /* 0x000000ffff217224 */ /* 0x002fd200078e0073 */
[----:B------:R-:W-:Y:S05]  /*8e70*/  @!P3 BRA `(.L_x_538) ;  /* 0x0000000400e8b947 */ /* 0x000fea0003800000 */
[----:B---3--:R-:W-:Y:S01]  /*8e80*/  SEL R11, R125, R137, !P0 ;  /* 0x000000897d0b7207 */ /* 0x008fe20004000000 */
[----:B------:R-:W-:Y:S01]  /*8e90*/  BSSY B2, `(.L_x_539) ;  /* 0x0000072000027945 */ /* 0x000fe20003800000 */
[----:B----4-:R-:W-:Y:S02]  /*8ea0*/  SHF.R.U32.HI R13, RZ, 0x3, R168 ;  /* 0x00000003ff0d7819 */ /* 0x010fe400000116a8 */
[----:B------:R-:W-:Y:S02]  /*8eb0*/  SHF.R.S32.HI R12, RZ, 0x1f, R11 ;  /* 0x0000001fff0c7819 */ /* 0x000fe4000001140b */
[----:B------:R-:W-:Y:S02]  /*8ec0*/  ISETP.GE.AND P3, PT, R16, R124, PT ;  /* 0x0000007c1000720c */ /* 0x000fe40003f66270 */
        /* <DEDUP_REMOVED lines=9> */
[----:B------:R-:W-:Y:S02]  /*8f60*/  IMAD.IADD R11, R12, 0x1, R11 ;  /* 0x000000010c0b7824 */ /* 0x000fe400078e020b */
[C---:B------:R-:W-:Y:S02]  /*8f70*/  IMAD R12, R18.reuse, 0x4800, R138 ;  /* 0x00004800120c7824 */ /* 0x040fe400078e028a */
[----:B------:R-:W-:Y:S02]  /*8f80*/  IMAD R28, R18, 0x4800, R11 ;  /* 0x00004800121c7824 */ /* 0x000fe400078e020b */
[--C-:B------:R-:W-:Y:S02]  /*8f90*/  IMAD R12, R12, 0x2, R2.reuse ;  /* 0x000000020c0c7824 */ /* 0x100fe400078e0202 */
[----:B------:R-:W-:-:S04]  /*8fa0*/  IMAD R28, R28, 0x2, R2 ;  /* 0x000000021c1c7824 */ /* 0x000fc800078e0202 */
[----:B------:R-:W0:Y:S04]  /*8fb0*/  LDS.128 R12, [R12+0x18400] ;  /* 0x018400000c0c7984 */ /* 0x000e280000000c00 */
[----:B------:R-:W1:Y:S01]  /*8fc0*/  LDS.128 R28, [R28+0x18400] ;  /* 0x018400001c1c7984 */ /* 0x000e620000000c00 */
[----:B------:R-:W-:Y:S05]  /*8fd0*/  @P3 BRA `(.L_x_540) ;  /* 0x0000000400743947 */ /* 0x000fea0003800000 */
[----:B------:R-:W-:Y:S01]  /*8fe0*/  SHF.R.U64 R11, R60, 0x10, R61 ;  /* 0x000000103c0b7819 */ /* 0x000fe2000000123d */
[----:B-1----:R-:W-:Y:S01]  /*8ff0*/  IMAD.U32 R40, R29, 0x10000, RZ ;  /* 0x000100001d287824 */ /* 0x002fe200078e00ff */
[----:B------:R-:W-:Y:S01]  /*9000*/  SHF.R.U32.HI R35, RZ, 0x10, R73 ;  /* 0x00000010ff237819 */ /* 0x000fe20000011649 */
[----:B0-----:R-:W-:Y:S01]  /*9010*/  IMAD.U32 R38, R13, 0x10000, RZ ;  /* 0x000100000d267824 */ /* 0x001fe200078e00ff */
[----:B------:R-:W-:Y:S01]  /*9020*/  SHF.R.U32.HI R60, RZ, 0x10, R61 ;  /* 0x00000010ff3c7819 */ /* 0x000fe2000001163d */
[----:B------:R-:W-:Y:S01]  /*9030*/  IMAD.U32 R46, R30, 0x10000, RZ ;  /* 0x000100001e2e7824 */ /* 0x000fe200078e00ff */
[----:B------:R-:W-:Y:S02]  /*9040*/  PRMT R35, R194, 0x5432, R35 ;  /* 0x00005432c2237816 */ /* 0x000fe40000000023 */
[----:B------:R-:W-:Y:S02]  /*9050*/  PRMT R60, R182, 0x5432, R60 ;  /* 0x00005432b63c7816 */ /* 0x000fe4000000003c */
[----:B------:R-:W-:Y:S01]  /*9060*/  SHF.R.U64 R37, R74, 0x10, R75 ;  /* 0x000000104a257819 */ /* 0x000fe2000000124b */
[C---:B------:R-:W-:Y:S01]  /*9070*/  IMAD.U32 R39, R35.reuse, 0x10000, RZ ;  /* 0x0001000023277824 */ /* 0x040fe200078e00ff */
[----:B------:R-:W-:Y:S01]  /*9080*/  LOP3.LUT R35, R35, 0xffff0000, RZ, 0xc0, !PT ;  /* 0xffff000023237812 */ /* 0x000fe200078ec0ff */
[C---:B------:R-:W-:Y:S01]  /*9090*/  IMAD.U32 R41, R60.reuse, 0x10000, RZ ;  /* 0x000100003c297824 */ /* 0x040fe200078e00ff */
[----:B------:R-:W-:Y:S01]  /*90a0*/  LOP3.LUT R60, R60, 0xffff0000, RZ, 0xc0, !PT ;  /* 0xffff00003c3c7812 */ /* 0x000fe200078ec0ff */
[----:B------:R-:W-:Y:S01]  /*90b0*/  FMUL.FTZ R42, R40, R39 ;  /* 0x00000027282a7220 */ /* 0x000fe20000410000 */
[----:B------:R-:W-:Y:S01]  /*90c0*/  SHF.R.U64 R34, R62, 0x10, R63 ;  /* 0x000000103e227819 */ /* 0x000fe2000000123f */
[-C--:B------:R-:W-:Y:S01]  /*90d0*/  FMUL.FTZ R40, R40, R41.reuse ;  /* 0x0000002928287220 */ /* 0x080fe20000410000 */
[----:B------:R-:W-:Y:S01]  /*90e0*/  SHF.R.U32.HI R74, RZ, 0x10, R75 ;  /* 0x00000010ff4a7819 */ /* 0x000fe2000001164b */
[C---:B------:R-:W-:Y:S01]  /*90f0*/  FFMA.FTZ R42, R38.reuse, R41, -R42 ;  /* 0x00000029262a7223 */ /* 0x040fe2000001082a */
[----:B------:R-:W-:Y:S01]  /*9100*/  SHF.R.U32.HI R62, RZ, 0x10, R63 ;  /* 0x00000010ff3e7819 */ /* 0x000fe2000001163f */
[----:B------:R-:W-:Y:S01]  /*9110*/  FFMA.FTZ R40, R38, R39, R40 ;  /* 0x0000002726287223 */ /* 0x000fe20000010028 */
[----:B------:R-:W-:-:S02]  /*9120*/  LOP3.LUT R38, R29, 0xffff0000, RZ, 0xc0, !PT ;  /* 0xffff00001d267812 */ /* 0x000fc400078ec0ff */
[----:B------:R-:W-:Y:S02]  /*9130*/  LOP3.LUT R13, R13, 0xffff0000, RZ, 0xc0, !PT ;  /* 0xffff00000d0d7812 */ /* 0x000fe400078ec0ff */
[----:B------:R-:W-:Y:S01]  /*9140*/  PRMT R74, R193, 0x5432, R74 ;  /* 0x00005432c14a7816 */ /* 0x000fe2000000004a */
[CC--:B------:R-:W-:Y:S01]  /*9150*/  FMUL.FTZ R29, R38.reuse, R35.reuse ;  /* 0x00000023261d7220 */ /* 0x0c0fe20000410000 */
[-C--:B------:R-:W-:Y:S01]  /*9160*/  FMUL.FTZ R38, R38, R60.reuse ;  /* 0x0000003c26267220 */ /* 0x080fe20000410000 */
[----:B------:R-:W-:Y:S02]  /*9170*/  PRMT R62, R159, 0x5432, R62 ;  /* 0x000054329f3e7816 */ /* 0x000fe4000000003e */
[C---:B------:R-:W-:Y:S01]  /*9180*/  FFMA.FTZ R29, R13.reuse, R60, -R29 ;  /* 0x0000003c0d1d7223 */ /* 0x040fe2000001081d */
[----:B------:R-:W-:Y:S01]  /*9190*/  FFMA.FTZ R38, R13, R35, R38 ;  /* 0x000000230d267223 */ /* 0x000fe20000010026 */
[C---:B------:R-:W-:Y:S01]  /*91a0*/  SHF.L.U32 R41, R31.reuse, 0x10, RZ ;  /* 0x000000101f297819 */ /* 0x040fe200000006ff */
[----:B------:R-:W-:Y:S01]  /*91b0*/  IMAD.U32 R13, R74, 0x10000, RZ ;  /* 0x000100004a0d7824 */ /* 0x000fe200078e00ff */
[----:B------:R-:W-:Y:S01]  /*91c0*/  LOP3.LUT R31, R31, 0xffff0000, RZ, 0xc0, !PT ;  /* 0xffff00001f1f7812 */ /* 0x000fe200078ec0ff */
[C---:B------:R-:W-:Y:S01]  /*91d0*/  IMAD.U32 R39, R62.reuse, 0x10000, RZ ;  /* 0x000100003e277824 */ /* 0x040fe200078e00ff */
[----:B------:R-:W-:Y:S01]  /*91e0*/  LOP3.LUT R62, R62, 0xffff0000, RZ, 0xc0, !PT ;  /* 0xffff00003e3e7812 */ /* 0x000fe200078ec0ff */
[----:B------:R-:W-:-:S02]  /*91f0*/  IMAD.U32 R35, R15, 0x10000, RZ ;  /* 0x000100000f237824 */ /* 0x000fc400078e00ff */
[C---:B------:R-:W-:Y:S01]  /*9200*/  FMUL.FTZ R43, R41.reuse, R13 ;  /* 0x0000000d292b7220 */ /* 0x040fe20000410000 */
[-C--:B------:R-:W-:Y:S01]  /*9210*/  FMUL.FTZ R41, R41, R39.reuse ;  /* 0x0000002729297220 */ /* 0x080fe20000410000 */
[----:B------:R-:W-:Y:S02]  /*9220*/  SHF.R.U64 R72, R72, 0x10, R73 ;  /* 0x0000001048487819 */ /* 0x000fe40000001249 */
[C---:B------:R-:W-:Y:S01]  /*9230*/  FFMA.FTZ R39, R35.reuse, R39, -R43 ;  /* 0x0000002723277223 */ /* 0x040fe2000001082b */
[----:B------:R-:W-:Y:S01]  /*9240*/  FFMA.FTZ R35, R35, R13, R41 ;  /* 0x0000000d23237223 */ /* 0x000fe20000010029 */
[----:B------:R-:W-:Y:S01]  /*9250*/  LOP3.LUT R41, R74, 0xffff0000, RZ, 0xc0, !PT ;  /* 0xffff00004a297812 */ /* 0x000fe200078ec0ff */
[----:B------:R-:W-:Y:S01]  /*9260*/  IMAD.U32 R43, R28, 0x10000, RZ ;  /* 0x000100001c2b7824 */ /* 0x000fe200078e00ff */
[----:B------:R-:W-:Y:S02]  /*9270*/  LOP3.LUT R13, R15, 0xffff0000, RZ, 0xc0, !PT ;  /* 0xffff00000f0d7812 */ /* 0x000fe400078ec0ff */
[----:B------:R-:W-:Y:S01]  /*9280*/  PRMT R72, R194, 0x5410, R72 ;  /* 0x00005410c2487816 */ /* 0x000fe20000000048 */
[C---:B------:R-:W-:Y:S01]  /*9290*/  FMUL.FTZ R15, R31.reuse, R41 ;  /* 0x000000291f0f7220 */ /* 0x040fe20000410000 */
[----:B------:R-:W-:Y:S01]  /*92a0*/  FMUL.FTZ R31, R31, R62 ;  /* 0x0000003e1f1f7220 */ /* 0x000fe20000410000 */
[----:B------:R-:W-:-:S02]  /*92b0*/  PRMT R11, R182, 0x5410, R11 ;  /* 0x00005410b60b7816 */ /* 0x000fc4000000000b */
[C---:B------:R-:W-:Y:S01]  /*92c0*/  FFMA.FTZ R15, R13.reuse, R62, -R15 ;  /* 0x0000003e0d0f7223 */ /* 0x040fe2000001080f */
[----:B------:R-:W-:Y:S01]  /*92d0*/  FFMA.FTZ R13, R13, R41, R31 ;  /* 0x000000290d0d7223 */ /* 0x000fe2000001001f */
[----:B------:R-:W-:Y:S01]  /*92e0*/  IMAD.U32 R41, R72, 0x10000, RZ ;  /* 0x0001000048297824 */ /* 0x000fe200078e00ff */
[----:B------:R-:W-:Y:S01]  /*92f0*/  LOP3.LUT R28, R28, 0xffff0000, RZ, 0xc0, !PT ;  /* 0xffff00001c1c7812 */ /* 0x000fe200078ec0ff */
[----:B------:R-:W-:Y:S01]  /*9300*/  IMAD.U32 R44, R11, 0x10000, RZ ;  /* 0x000100000b2c7824 */ /* 0x000fe200078e00ff */
[----:B------:R-:W-:Y:S01]  /*9310*/  LOP3.LUT R72, R72, 0xffff0000, RZ, 0xc0, !PT ;  /* 0xffff000048487812 */ /* 0x000fe200078ec0ff */
[C---:B------:R-:W-:Y:S01]  /*9320*/  FMUL.FTZ R45, R43.reuse, R41 ;  /* 0x000000292b2d7220 */ /* 0x040fe20000410000 */
[----:B------:R-:W-:Y:S02]  /*9330*/  IMAD.U32 R31, R12, 0x10000, RZ ;  /* 0x000100000c1f7824 */ /* 0x000fe400078e00ff */
[-C--:B------:R-:W-:Y:S01]  /*9340*/  FMUL.FTZ R43, R43, R44.reuse ;  /* 0x0000002c2b2b7220 */ /* 0x080fe20000410000 */
[----:B------:R-:W-:Y:S01]  /*9350*/  LOP3.LUT R11, R11, 0xffff0000, RZ, 0xc0, !PT ;  /* 0xffff00000b0b7812 */ /* 0x000fe200078ec0ff */
[----:B------:R-:W-:-:S02]  /*9360*/  FFMA.FTZ R45, R31, R44, -R45 ;  /* 0x0000002c1f2d7223 */ /* 0x000fc4000001082d */
[----:B------:R-:W-:Y:S01]  /*9370*/  FFMA.FTZ R43, R31, R41, R43 ;  /* 0x000000291f2b7223 */ /* 0x000fe2000001002b */
[----:B------:R-:W-:Y:S01]  /*9380*/  LOP3.LUT R12, R12, 0xffff0000, RZ, 0xc0, !PT ;  /* 0xffff00000c0c7812 */ /* 0x000fe200078ec0ff */
[CC--:B------:R-:W-:Y:S01]  /*9390*/  FMUL.FTZ R31, R28.reuse, R72.reuse ;  /* 0x000000481c1f7220 */ /* 0x0c0fe20000410000 */
[-C--:B------:R-:W-:Y:S01]  /*93a0*/  FMUL.FTZ R28, R28, R11.reuse ;  /* 0x0000000b1c1c7220 */ /* 0x080fe20000410000 */
[----:B------:R-:W-:Y:S02]  /*93b0*/  PRMT R37, R193, 0x5410, R37 ;  /* 0x00005410c1257816 */ /* 0x000fe40000000025 */
[----:B------:R-:W-:Y:S01]  /*93c0*/  PRMT R34, R159, 0x5410, R34 ;  /* 0x000054109f227816 */ /* 0x000fe20000000022 */
[C---:B------:R-:W-:Y:S01]  /*93d0*/  FFMA.FTZ R31, R12.reuse, R11, -R31 ;  /* 0x0000000b0c1f7223 */ /* 0x040fe2000001081f */
[----:B------:R-:W-:Y:S01]  /*93e0*/  FFMA.FTZ R28, R12, R72, R28 ;  /* 0x000000480c1c7223 */ /* 0x000fe2000001001c */
[C---:B------:R-:W-:Y:S01]  /*93f0*/  IMAD.U32 R12, R37.reuse, 0x10000, RZ ;  /* 0x00010000250c7824 */ /* 0x040fe200078e00ff */
[----:B------:R-:W-:Y:S01]  /*9400*/  LOP3.LUT R30, R30, 0xffff0000, RZ, 0xc0, !PT ;  /* 0xffff00001e1e7812 */ /* 0x000fe200078ec0ff */
[----:B------:R-:W-:Y:S01]  /*9410*/  IMAD.U32 R41, R34, 0x10000, RZ ;  /* 0x0001000022297824 */ /* 0x000fe200078e00ff */
[----:B------:R-:W-:Y:S01]  /*9420*/  LOP3.LUT R37, R37, 0xffff0000, RZ, 0xc0, !PT ;  /* 0xffff000025257812 */ /* 0x000fe200078ec0ff */
[----:B------:R-:W-:Y:S01]  /*9430*/  FMUL.FTZ R44, R46, R12 ;  /* 0x0000000c2e2c7220 */ /* 0x000fe20000410000 */
[----:B------:R-:W-:-:S02]  /*9440*/  IMAD.U32 R11, R14, 0x10000, RZ ;  /* 0x000100000e0b7824 */ /* 0x000fc400078e00ff */
[-C--:B------:R-:W-:Y:S01]  /*9450*/  FMUL.FTZ R46, R46, R41.reuse ;  /* 0x000000292e2e7220 */ /* 0x080fe20000410000 */
[----:B------:R-:W-:Y:S01]  /*9460*/  LOP3.LUT R34, R34, 0xffff0000, RZ, 0xc0, !PT ;  /* 0xffff000022227812 */ /* 0x000fe200078ec0ff */
[C---:B------:R-:W-:Y:S02]  /*9470*/  FFMA.FTZ R44, R11.reuse, R41, -R44 ;  /* 0x000000290b2c7223 */ /* 0x040fe4000001082c */
[----:B------:R-:W-:Y:S01]  /*9480*/  FFMA.FTZ R46, R11, R12, R46 ;  /* 0x0000000c0b2e7223 */ /* 0x000fe2000001002e */
[----:B------:R-:W-:Y:S01]  /*9490*/  LOP3.LUT R14, R14, 0xffff0000, RZ, 0xc0, !PT ;  /* 0xffff00000e0e7812 */ /* 0x000fe200078ec0ff */
[C---:B------:R-:W-:Y:S01]  /*94a0*/  FMUL.FTZ R11, R30.reuse, R37 ;  /* 0x000000251e0b7220 */ /* 0x040fe20000410000 */
[----:B------:R-:W-:Y:S01]  /*94b0*/  FMUL.FTZ R30, R30, R34 ;  /* 0x000000221e1e7220 */ /* 0x000fe20000410000 */
[----:B------:R-:W-:Y:S02]  /*94c0*/  F2FP.BF16.F32.PACK_AB R29, R29, R42 ;  /* 0x0000002a1d1d723e */ /* 0x000fe400000010ff */
[C---:B------:R-:W-:Y:S01]  /*94d0*/  FFMA.FTZ R11, R14.reuse, R34, -R11 ;  /* 0x000000220e0b7223 */ /* 0x040fe2000001080b */
[----:B------:R-:W-:Y:S01]  /*94e0*/  F2FP.BF16.F32.PACK_AB R31, R31, R45 ;  /* 0x0000002d1f1f723e */ /* 0x000fe200000010ff */
[----:B------:R-:W-:Y:S01]  /*94f0*/  FFMA.FTZ R30, R14, R37, R30 ;  /* 0x000000250e1e7223 */ /* 0x000fe2000001001e */
[----:B------:R-:W-:-:S02]  /*9500*/  F2FP.BF16.F32.PACK_AB R38, R38, R40 ;  /* 0x000000282626723e */ /* 0x000fc400000010ff */
[----:B------:R-:W-:Y:S01]  /*9510*/  F2FP.BF16.F32.PACK_AB R35, R13, R35 ;  /* 0x000000230d23723e */ /* 0x000fe200000010ff */
[----:B------:R-:W-:Y:S01]  /*9520*/  IMAD.MOV.U32 R12, RZ, RZ, R31 ;  /* 0x000000ffff0c7224 */ /* 0x000fe200078e001f */
[----:B------:R-:W-:Y:S01]  /*9530*/  F2FP.BF16.F32.PACK_AB R11, R11, R44 ;  /* 0x0000002c0b0b723e */ /* 0x000fe200000010ff */
[----:B------:R-:W-:Y:S01]  /*9540*/  IMAD.MOV.U32 R13, RZ, RZ, R29 ;  /* 0x000000ffff0d7224 */ /* 0x000fe200078e001d */
[----:B------:R-:W-:Y:S01]  /*9550*/  F2FP.BF16.F32.PACK_AB R15, R15, R39 ;  /* 0x000000270f0f723e */ /* 0x000fe200000010ff */
[----:B------:R-:W-:Y:S01]  /*9560*/  IMAD.MOV.U32 R29, RZ, RZ, R38 ;  /* 0x000000ffff1d7224 */ /* 0x000fe200078e0026 */
[----:B------:R-:W-:Y:S01]  /*9570*/  F2FP.BF16.F32.PACK_AB R28, R28, R43 ;  /* 0x0000002b1c1c723e */ /* 0x000fe200000010ff */
[----:B------:R-:W-:Y:S01]  /*9580*/  IMAD.MOV.U32 R14, RZ, RZ, R11 ;  /* 0x000000ffff0e7224 */ /* 0x000fe200078e000b */
[----:B------:R-:W-:Y:S01]  /*9590*/  F2FP.BF16.F32.PACK_AB R30, R30, R46 ;  /* 0x0000002e1e1e723e */ /* 0x000fe200000010ff */
[----:B------:R-:W-:-:S07]  /*95a0*/  IMAD.MOV.U32 R31, RZ, RZ, R35 ;  /* 0x000000ffff1f7224 */ /* 0x000fce00078e0023 */
.L_x_540:
[----:B------:R-:W-:Y:S05]  /*95b0*/  BSYNC B2 ;  /* 0x0000000000027941 */ /* 0x000fea0003800000 */
.L_x_539:
[----:B------:R-:W-:-:S04]  /*95c0*/  LEA R34, P3, R6, R118, 0x1 ;  /* 0x0000007606227211 */ /* 0x000fc800078608ff */
[----:B------:R-:W-:Y:S02]  /*95d0*/  LEA.HI.X R35, R6, R115, R113, 0x1, P3 ;  /* 0x0000007306237211 */ /* 0x000fe400018f0c71 */
[----:B------:R-:W-:-:S03]  /*95e0*/  ISETP.GE.AND P3, PT, R36, R135, PT ;  /* 0x000000872400720c */ /* 0x000fc60003f66270 */
[----:B0-----:R0:W-:Y:S10]  /*95f0*/  ST.E.128 desc[UR56][R34.64], R12 ;  /* 0x0000000c22007985 */ /* 0x0011f4000c101d38 */
[----:B------:R-:W-:-:S05]  /*9600*/  @!P3 IMAD.WIDE R36, R36, 0x2, R32 ;  /* 0x000000022424b825 */ /* 0x000fca00078e0220 */
[----:B-1----:R0:W-:Y:S02]  /*9610*/  @!P3 ST.E.128 desc[UR56][R36.64], R28 ;  /* 0x0000001c2400b985 */ /* 0x0021e4000c101d38 */
.L_x_538:
[----:B------:R-:W-:Y:S05]  /*9620*/  BSYNC B1 ;  /* 0x0000000000017941 */ /* 0x000fea0003800000 */
.L_x_537:
[----:B------:R-:W-:Y:S01]  /*9630*/  ISETP.NE.AND P3, PT, R26, RZ, PT ;  /* 0x000000ff1a00720c */ /* 0x000fe20003f65270 */
[----:B------:R-:W-:-:S12]  /*9640*/  BSSY B1, `(.L_x_541) ;  /* 0x000007d000017945 */ /* 0x000fd80003800000 */
[----:B------:R-:W-:Y:S05]  /*9650*/  @!P3 BRA `(.L_x_542) ;  /* 0x0000000400ecb947 */ /* 0x000fea0003800000 */
[----:B---3--:R-:W-:Y:S01]  /*9660*/  SEL R11, R125, R137, !P1 ;  /* 0x000000897d0b7207 */ /* 0x008fe20004800000 */
[----:B------:R-:W-:Y:S01]  /*9670*/  BSSY B2, `(.L_x_543) ;  /* 0x0000076000027945 */ /* 0x000fe20003800000 */
[----:B0-----:R-:W-:Y:S02]  /*9680*/  SHF.R.U32.HI R14, RZ, 0x3, R168 ;  /* 0x00000003ff0e7819 */ /* 0x001fe400000116a8 */
[----:B----4-:R-:W-:Y:S02]  /*9690*/  SHF.R.S32.HI R12, RZ, 0x1f, R11 ;  /* 0x0000001fff0c7819 */ /* 0x010fe4000001140b */
[----:B------:R-:W-:Y:S02]  /*96a0*/  ISETP.GE.AND P4, PT, R0, R124, PT ;  /* 0x0000007c0000720c */ /* 0x000fe40003f86270 */
[----:B------:R-:W-:Y:S02]  /*96b0*/  LEA.HI R11, R12, R11, RZ, 0x4 ;  /* 0x0000000b0c0b7211 */ /* 0x000fe400078f20ff */
[----:B------:R-:W-:-:S02]  /*96c0*/  LEA R34, P3, R7, R118, 0x1 ;  /* 0x0000007607227211 */ /* 0x000fc400078608ff */
[----:B------:R-:W-:Y:S02]  /*96d0*/  LEA.HI.SX32 R11, R11, R120, 0x1c ;  /* 0x000000780b0b7211 */ /* 0x000fe400078fe2ff */
[----:B------:R-:W-:Y:S02]  /*96e0*/  LEA.HI.X R35, R7, R115, R112, 0x1, P3 ;  /* 0x0000007307237211 */ /* 0x000fe400018f0c70 */
[----:B------:R-:W-:Y:S01]  /*96f0*/  SHF.R.S32.HI R12, RZ, 0x1f, R11 ;  /* 0x0000001fff0c7819 */ /* 0x000fe2000001140b */
[----:B------:R-:W-:-:S03]  /*9700*/  IMAD.SHL.U32 R36, R11, 0x8, RZ ;  /* 0x000000080b247824 */ /* 0x000fc600078e00ff */
[----:B------:R-:W-:Y:S02]  /*9710*/  LEA.HI R12, R12, R11, RZ, 0x3 ;  /* 0x0000000b0c0c7211 */ /* 0x000fe400078f18ff */
[----:B------:R-:W-:Y:S02]  /*9720*/  LOP3.LUT R11, R168, 0x38, R36, 0xf8, !PT ;  /* 0x00000038a80b7812 */ /* 0x000fe400078ef824 */
[----:B------:R-:W-:Y:S02]  /*9730*/  SHF.R.S32.HI R13, RZ, 0x3, R12 ;  /* 0x00000003ff0d7819 */ /* 0x000fe4000001140c */
[----:B------:R-:W-:Y:S02]  /*9740*/  LOP3.LUT R11, R11, R14, RZ, 0x3c, !PT ;  /* 0x0000000e0b0b7212 */ /* 0x000fe400078e3cff */
[----:B------:R-:W-:Y:S01]  /*9750*/  ISETP.GE.AND P3, PT, R36, R135, PT ;  /* 0x000000872400720c */ /* 0x000fe20003f66270 */
[----:B------:R-:W-:-:S05]  /*9760*/  IMAD R12, R13, 0x1800, R180 ;  /* 0x000018000d0c7824 */ /* 0x000fca00078e02b4 */
[----:B------:R-:W-:Y:S01]  /*9770*/  IADD3 R11, R12, R11, RZ ;  /* 0x0000000b0c0b7210 */ /* 0x000fe20007ffe0ff */
[----:B------:R-:W-:-:S04]  /*9780*/  IMAD R12, R18, 0x4800, R134 ;  /* 0x00004800120c7824 */ /* 0x000fc800078e0286 */
[----:B------:R-:W-:Y:S02]  /*9790*/  IMAD R28, R18, 0x4800, R11 ;  /* 0x00004800121c7824 */ /* 0x000fe400078e020b */
[--C-:B------:R-:W-:Y:S02]  /*97a0*/  IMAD R12, R12, 0x2, R2.reuse ;  /* 0x000000020c0c7824 */ /* 0x100fe400078e0202 */
[----:B------:R-:W-:-:S04]  /*97b0*/  IMAD R28, R28, 0x2, R2 ;  /* 0x000000021c1c7824 */ /* 0x000fc800078e0202 */
[----:B------:R-:W0:Y:S04]  /*97c0*/  LDS.128 R12, [R12+0x18400] ;  /* 0x018400000c0c7984 */ /* 0x000e280000000c00 */
[----:B------:R-:W1:Y:S01]  /*97d0*/  LDS.128 R28, [R28+0x18400] ;  /* 0x018400001c1c7984 */ /* 0x000e620000000c00 */
[----:B------:R-:W-:Y:S05]  /*97e0*/  @P4 BRA `(.L_x_544) ;  /* 0x0000000400784947 */ /* 0x000fea0003800000 */
[----:B------:R-:W-:Y:S01]  /*97f0*/  SHF.R.U32.HI R39, RZ, 0x10, R69 ;  /* 0x00000010ff277819 */ /* 0x000fe20000011645 */
[----:B-1----:R-:W-:Y:S01]  /*9800*/  IMAD.U32 R41, R29, 0x10000, RZ ;  /* 0x000100001d297824 */ /* 0x002fe200078e00ff */
[----:B------:R-:W-:Y:S01]  /*9810*/  SHF.R.U32.HI R40, RZ, 0x10, R57 ;  /* 0x00000010ff287819 */ /* 0x000fe20000011639 */
[----:B0-----:R-:W-:Y:S01]  /*9820*/  IMAD.U32 R37, R13, 0x10000, RZ ;  /* 0x000100000d257824 */ /* 0x001fe200078e00ff */
[----:B------:R-:W-:Y:S01]  /*9830*/  PRMT R39, R152, 0x5432, R39 ;  /* 0x0000543298277816 */ /* 0x000fe20000000027 */
[----:B------:R-:W-:Y:S01]  /*9840*/  IMAD.U32 R44, R31, 0x10000, RZ ;  /* 0x000100001f2c7824 */ /* 0x000fe200078e00ff */
[----:B------:R-:W-:Y:S01]  /*9850*/  PRMT R40, R150, 0x5432, R40 ;  /* 0x0000543296287816 */ /* 0x000fe20000000028 */
[----:B------:R-:W-:Y:S01]  /*9860*/  IMAD.U32 R46, R30, 0x10000, RZ ;  /* 0x000100001e2e7824 */ /* 0x000fe200078e00ff */
[----:B------:R-:W-:Y:S01]  /*9870*/  LOP3.LUT R29, R29, 0xffff0000, RZ, 0xc0, !PT ;  /* 0xffff00001d1d7812 */ /* 0x000fe200078ec0ff */
[C---:B------:R-:W-:Y:S01]  /*9880*/  IMAD.U32 R11, R39.reuse, 0x10000, RZ ;  /* 0x00010000270b7824 */ /* 0x040fe200078e00ff */
[----:B------:R-:W-:Y:S01]  /*9890*/  LOP3.LUT R39, R39, 0xffff0000, RZ, 0xc0, !PT ;  /* 0xffff000027277812 */ /* 0x000fe200078ec0ff */
[C---:B------:R-:W-:Y:S01]  /*98a0*/  IMAD.U32 R38, R40.reuse, 0x10000, RZ ;  /* 0x0001000028267824 */ /* 0x040fe200078e00ff */
[----:B------:R-:W-:Y:S01]  /*98b0*/  LOP3.LUT R40, R40, 0xffff0000, RZ, 0xc0, !PT ;  /* 0xffff000028287812 */ /* 0x000fe200078ec0ff */
[CC--:B------:R-:W-:Y:S01]  /*98c0*/  FMUL.FTZ R42, R41.reuse, R11.reuse ;  /* 0x0000000b292a7220 */ /* 0x0c0fe20000410000 */
[----:B------:R-:W-:Y:S01]  /*98d0*/  SHF.R.U64 R68, R68, 0x10, R69 ;  /* 0x0000001044447819 */ /* 0x000fe20000001245 */
[-C--:B------:R-:W-:Y:S01]  /*98e0*/  FMUL.FTZ R41, R41, R38.reuse ;  /* 0x0000002629297220 */ /* 0x080fe20000410000 */
[----:B------:R-:W-:Y:S01]  /*98f0*/  SHF.R.U64 R56, R56, 0x10, R57 ;  /* 0x0000001038387819 */ /* 0x000fe20000001239 */
[----:B------:R-:W-:Y:S01]  /*9900*/  FFMA.FTZ R38, R37, R38, -R42 ;  /* 0x0000002625267223 */ /* 0x000fe2000001082a */
[----:B------:R-:W-:Y:S01]  /*9910*/  PRMT R68, R149, 0x5410, R68 ;  /* 0x0000541095447816 */ /* 0x000fe20000000044 */
[----:B------:R-:W-:Y:S01]  /*9920*/  FFMA.FTZ R37, R37, R11, R41 ;  /* 0x0000000b25257223 */ /* 0x000fe20000010029 */
[----:B------:R-:W-:Y:S01]  /*9930*/  LOP3.LUT R11, R13, 0xffff0000, RZ, 0xc0, !PT ;  /* 0xffff00000d0b7812 */ /* 0x000fe200078ec0ff */
[C---:B------:R-:W-:Y:S01]  /*9940*/  FMUL.FTZ R13, R29.reuse, R39 ;  /* 0x000000271d0d7220 */ /* 0x040fe20000410000 */
[----:B------:R-:W-:Y:S01]  /*9950*/  FMUL.FTZ R29, R29, R40 ;  /* 0x000000281d1d7220 */ /* 0x000fe20000410000 */
[----:B------:R-:W-:-:S02]  /*9960*/  PRMT R56, R151, 0x5410, R56 ;  /* 0x0000541097387816 */ /* 0x000fc40000000038 */
[C---:B------:R-:W-:Y:S01]  /*9970*/  FFMA.FTZ R13, R11.reuse, R40, -R13 ;  /* 0x000000280b0d7223 */ /* 0x040fe2000001080d */
[----:B------:R-:W-:Y:S01]  /*9980*/  FFMA.FTZ R11, R11, R39, R29 ;  /* 0x000000270b0b7223 */ /* 0x000fe2000001001d */
[----:B------:R-:W-:Y:S01]  /*9990*/  SHF.R.U32.HI R39, RZ, 0x10, R71 ;  /* 0x00000010ff277819 */ /* 0x000fe20000011647 */
[----:B------:R-:W-:Y:S01]  /*99a0*/  IMAD.U32 R40, R15, 0x10000, RZ ;  /* 0x000100000f287824 */ /* 0x000fe200078e00ff */
[----:B------:R-:W-:Y:S02]  /*99b0*/  SHF.R.U32.HI R29, RZ, 0x10, R59 ;  /* 0x00000010ff1d7819 */ /* 0x000fe4000001163b */
[----:B------:R-:W-:Y:S02]  /*99c0*/  PRMT R39, R149, 0x5432, R39 ;  /* 0x0000543295277816 */ /* 0x000fe40000000027 */
[----:B------:R-:W-:Y:S02]  /*99d0*/  PRMT R29, R151, 0x5432, R29 ;  /* 0x00005432971d7816 */ /* 0x000fe4000000001d */
[----:B------:R-:W-:Y:S01]  /*99e0*/  LOP3.LUT R15, R15, 0xffff0000, RZ, 0xc0, !PT ;  /* 0xffff00000f0f7812 */ /* 0x000fe200078ec0ff */
[C---:B------:R-:W-:Y:S01]  /*99f0*/  IMAD.U32 R41, R39.reuse, 0x10000, RZ ;  /* 0x0001000027297824 */ /* 0x040fe200078e00ff */
[----:B------:R-:W-:Y:S01]  /*9a00*/  LOP3.LUT R39, R39, 0xffff0000, RZ, 0xc0, !PT ;  /* 0xffff000027277812 */ /* 0x000fe200078ec0ff */
[C---:B------:R-:W-:Y:S01]  /*9a10*/  IMAD.U32 R42, R29.reuse, 0x10000, RZ ;  /* 0x000100001d2a7824 */ /* 0x040fe200078e00ff */
[----:B------:R-:W-:Y:S01]  /*9a20*/  LOP3.LUT R29, R29, 0xffff0000, RZ, 0xc0, !PT ;  /* 0xffff00001d1d7812 */ /* 0x000fe200078ec0ff */
[----:B------:R-:W-:Y:S01]  /*9a30*/  FMUL.FTZ R43, R44, R41 ;  /* 0x000000292c2b7220 */ /* 0x000fe20000410000 */
[----:B------:R-:W-:Y:S01]  /*9a40*/  SHF.R.U64 R70, R70, 0x10, R71 ;  /* 0x0000001046467819 */ /* 0x000fe20000001247 */
[-C--:B------:R-:W-:Y:S01]  /*9a50*/  FMUL.FTZ R44, R44, R42.reuse ;  /* 0x0000002a2c2c7220 */ /* 0x080fe20000410000 */
[----:B------:R-:W-:Y:S01]  /*9a60*/  SHF.R.U64 R58, R58, 0x10, R59 ;  /* 0x000000103a3a7819 */ /* 0x000fe2000000123b */
[----:B------:R-:W-:Y:S01]  /*9a70*/  FFMA.FTZ R43, R40, R42, -R43 ;  /* 0x0000002a282b7223 */ /* 0x000fe2000001082b */
[----:B------:R-:W-:-:S02]  /*9a80*/  IMAD.U32 R42, R28, 0x10000, RZ ;  /* 0x000100001c2a7824 */ /* 0x000fc400078e00ff */
[----:B------:R-:W-:Y:S01]  /*9a90*/  FFMA.FTZ R44, R40, R41, R44 ;  /* 0x00000029282c7223 */ /* 0x000fe2000001002c */
[----:B------:R-:W-:Y:S02]  /*9aa0*/  LOP3.LUT R40, R31, 0xffff0000, RZ, 0xc0, !PT ;  /* 0xffff00001f287812 */ /* 0x000fe400078ec0ff */
[----:B------:R-:W-:Y:S02]  /*9ab0*/  LOP3.LUT R28, R28, 0xffff0000, RZ, 0xc0, !PT ;  /* 0xffff00001c1c7812 */ /* 0x000fe400078ec0ff */
[----:B------:R-:W-:Y:S01]  /*9ac0*/  PRMT R70, R150, 0x5410, R70 ;  /* 0x0000541096467816 */ /* 0x000fe20000000046 */
[C---:B------:R-:W-:Y:S01]  /*9ad0*/  FMUL.FTZ R31, R40.reuse, R39 ;  /* 0x00000027281f7220 */ /* 0x040fe20000410000 */
[-C--:B------:R-:W-:Y:S01]  /*9ae0*/  FMUL.FTZ R40, R40, R29.reuse ;  /* 0x0000001d28287220 */ /* 0x080fe20000410000 */
[----:B------:R-:W-:Y:S02]  /*9af0*/  PRMT R58, R152, 0x5410, R58 ;  /* 0x00005410983a7816 */ /* 0x000fe4000000003a */
[C---:B------:R-:W-:Y:S01]  /*9b00*/  FFMA.FTZ R31, R15.reuse, R29, -R31 ;  /* 0x0000001d0f1f7223 */ /* 0x040fe2000001081f */
[----:B------:R-:W-:Y:S01]  /*9b10*/  FFMA.FTZ R40, R15, R39, R40 ;  /* 0x000000270f287223 */ /* 0x000fe20000010028 */
[C---:B------:R-:W-:Y:S01]  /*9b20*/  IMAD.U32 R29, R68.reuse, 0x10000, RZ ;  /* 0x00010000441d7824 */ /* 0x040fe200078e00ff */
[----:B------:R-:W-:Y:S01]  /*9b30*/  LOP3.LUT R68, R68, 0xffff0000, RZ, 0xc0, !PT ;  /* 0xffff000044447812 */ /* 0x000fe200078ec0ff */
[C---:B------:R-:W-:Y:S01]  /*9b40*/  IMAD.U32 R39, R56.reuse, 0x10000, RZ ;  /* 0x0001000038277824 */ /* 0x040fe200078e00ff */
[----:B------:R-:W-:Y:S01]  /*9b50*/  LOP3.LUT R56, R56, 0xffff0000, RZ, 0xc0, !PT ;  /* 0xffff000038387812 */ /* 0x000fe200078ec0ff */
[----:B------:R-:W-:Y:S01]  /*9b60*/  FMUL.FTZ R41, R42, R29 ;  /* 0x0000001d2a297220 */ /* 0x000fe20000410000 */
[----:B------:R-:W-:-:S02]  /*9b70*/  IMAD.U32 R15, R12, 0x10000, RZ ;  /* 0x000100000c0f7824 */ /* 0x000fc400078e00ff */
[-C--:B------:R-:W-:Y:S01]  /*9b80*/  FMUL.FTZ R42, R42, R39.reuse ;  /* 0x000000272a2a7220 */ /* 0x080fe20000410000 */
[----:B------:R-:W-:Y:S01]  /*9b90*/  LOP3.LUT R12, R12, 0xffff0000, RZ, 0xc0, !PT ;  /* 0xffff00000c0c7812 */ /* 0x000fe200078ec0ff */
[C---:B------:R-:W-:Y:S02]  /*9ba0*/  FFMA.FTZ R41, R15.reuse, R39, -R41 ;  /* 0x000000270f297223 */ /* 0x040fe40000010829 */
[----:B------:R-:W-:Y:S01]  /*9bb0*/  FFMA.FTZ R42, R15, R29, R42 ;  /* 0x0000001d0f2a7223 */ /* 0x000fe2000001002a */
[C---:B------:R-:W-:Y:S01]  /*9bc0*/  FMUL.FTZ R15, R28.reuse, R68 ;  /* 0x000000441c0f7220 */ /* 0x040fe20000410000 */
[-C--:B------:R-:W-:Y:S01]  /*9bd0*/  FMUL.FTZ R28, R28, R56.reuse ;  /* 0x000000381c1c7220 */ /* 0x080fe20000410000 */
[----:B------:R-:W-:Y:S01]  /*9be0*/  IMAD.U32 R29, R70, 0x10000, RZ ;  /* 0x00010000461d7824 */ /* 0x000fe200078e00ff */
[----:B------:R-:W-:Y:S01]  /*9bf0*/  LOP3.LUT R30, R30, 0xffff0000, RZ, 0xc0, !PT ;  /* 0xffff00001e1e7812 */ /* 0x000fe200078ec0ff */
[----:B------:R-:W-:Y:S02]  /*9c00*/  IMAD.U32 R39, R58, 0x10000, RZ ;  /* 0x000100003a277824 */ /* 0x000fe400078e00ff */
[C---:B------:R-:W-:Y:S01]  /*9c10*/  FFMA.FTZ R15, R12.reuse, R56, -R15 ;  /* 0x000000380c0f7223 */ /* 0x040fe2000001080f */
[----:B------:R-:W-:Y:S01]  /*9c20*/  FFMA.FTZ R28, R12, R68, R28 ;  /* 0x000000440c1c7223 */ /* 0x000fe2000001001c */
[----:B------:R-:W-:Y:S01]  /*9c30*/  SHF.L.U32 R12, R14, 0x10, RZ ;  /* 0x000000100e0c7819 */ /* 0x000fe200000006ff */
[C---:B------:R-:W-:Y:S01]  /*9c40*/  FMUL.FTZ R45, R46.reuse, R29 ;  /* 0x0000001d2e2d7220 */ /* 0x040fe20000410000 */
[----:B------:R-:W-:Y:S01]  /*9c50*/  FMUL.FTZ R46, R46, R39 ;  /* 0x000000272e2e7220 */ /* 0x000fe20000410000 */
[----:B------:R-:W-:-:S02]  /*9c60*/  LOP3.LUT R70, R70, 0xffff0000, RZ, 0xc0, !PT ;  /* 0xffff000046467812 */ /* 0x000fc400078ec0ff */
[----:B------:R-:W-:Y:S01]  /*9c70*/  LOP3.LUT R58, R58, 0xffff0000, RZ, 0xc0, !PT ;  /* 0xffff00003a3a7812 */ /* 0x000fe200078ec0ff */
[C---:B------:R-:W-:Y:S01]  /*9c80*/  FFMA.FTZ R45, R12.reuse, R39, -R45 ;  /* 0x000000270c2d7223 */ /* 0x040fe2000001082d */
[----:B------:R-:W-:Y:S01]  /*9c90*/  FFMA.FTZ R46, R12, R29, R46 ;  /* 0x0000001d0c2e7223 */ /* 0x000fe2000001002e */
[----:B------:R-:W-:Y:S01]  /*9ca0*/  LOP3.LUT R14, R14, 0xffff0000, RZ, 0xc0, !PT ;  /* 0xffff00000e0e7812 */ /* 0x000fe200078ec0ff */
[C---:B------:R-:W-:Y:S01]  /*9cb0*/  FMUL.FTZ R12, R30.reuse, R70 ;  /* 0x000000461e0c7220 */ /* 0x040fe20000410000 */
[-C--:B------:R-:W-:Y:S01]  /*9cc0*/  FMUL.FTZ R30, R30, R58.reuse ;  /* 0x0000003a1e1e7220 */ /* 0x080fe20000410000 */
[----:B------:R-:W-:Y:S02]  /*9cd0*/  F2FP.BF16.F32.PACK_AB R31, R31, R43 ;  /* 0x0000002b1f1f723e */ /* 0x000fe400000010ff */
[C---:B------:R-:W-:Y:S01]  /*9ce0*/  FFMA.FTZ R12, R14.reuse, R58, -R12 ;  /* 0x0000003a0e0c7223 */ /* 0x040fe2000001080c */
[----:B------:R-:W-:Y:S01]  /*9cf0*/  FFMA.FTZ R29, R14, R70, R30 ;  /* 0x000000460e1d7223 */ /* 0x000fe2000001001e */
[----:B------:R-:W-:Y:S01]  /*9d00*/  F2FP.BF16.F32.PACK_AB R14, R15, R41 ;  /* 0x000000290f0e723e */ /* 0x000fe200000010ff */
[----:B------:R-:W-:Y:S01]  /*9d10*/  IMAD.MOV.U32 R15, RZ, RZ, R31 ;  /* 0x000000ffff0f7224 */ /* 0x000fe200078e001f */
[----:B------:R-:W-:-:S02]  /*9d20*/  F2FP.BF16.F32.PACK_AB R11, R11, R37 ;  /* 0x000000250b0b723e */ /* 0x000fc400000010ff */
[----:B------:R-:W-:Y:S01]  /*9d30*/  F2FP.BF16.F32.PACK_AB R30, R12, R45 ;  /* 0x0000002d0c1e723e */ /* 0x000fe200000010ff */
[----:B------:R-:W-:Y:S01]  /*9d40*/  IMAD.MOV.U32 R12, RZ, RZ, R14 ;  /* 0x000000ffff0c7224 */ /* 0x000fe200078e000e */
[----:B------:R-:W-:Y:S02]  /*9d50*/  F2FP.BF16.F32.PACK_AB R40, R40, R44 ;  /* 0x0000002c2828723e */ /* 0x000fe400000010ff */
[----:B------:R-:W-:Y:S01]  /*9d60*/  F2FP.BF16.F32.PACK_AB R37, R29, R46 ;  /* 0x0000002e1d25723e */ /* 0x000fe200000010ff */
[----:B------:R-:W-:Y:S01]  /*9d70*/  IMAD.MOV.U32 R14, RZ, RZ, R30 ;  /* 0x000000ffff0e7224 */ /* 0x000fe200078e001e */
[----:B------:R-:W-:Y:S01]  /*9d80*/  F2FP.BF16.F32.PACK_AB R13, R13, R38 ;  /* 0x000000260d0d723e */ /* 0x000fe200000010ff */
[----:B------:R-:W-:Y:S01]  /*9d90*/  IMAD.MOV.U32 R29, RZ, RZ, R11 ;  /* 0x000000ffff1d7224 */ /* 0x000fe200078e000b */
[----:B------:R-:W-:Y:S01]  /*9da0*/  F2FP.BF16.F32.PACK_AB R28, R28, R42 ;  /* 0x0000002a1c1c723e */ /* 0x000fe200000010ff */
[----:B------:R-:W-:Y:S02]  /*9db0*/  IMAD.MOV.U32 R30, RZ, RZ, R37 ;  /* 0x000000ffff1e7224 */ /* 0x000fe400078e0025 */
[----:B------:R-:W-:-:S07]  /*9dc0*/  IMAD.MOV.U32 R31, RZ, RZ, R40 ;  /* 0x000000ffff1f7224 */ /* 0x000fce00078e0028 */
.L_x_544:
[----:B------:R-:W-:Y:S05]  /*9dd0*/  BSYNC B2 ;  /* 0x0000000000027941 */ /* 0x000fea0003800000 */
.L_x_543:
[----:B------:R-:W-:Y:S01]  /*9de0*/  @!P3 IMAD.WIDE R36, R36, 0x2, R32 ;  /* 0x000000022424b825 */ /* 0x000fe200078e0220 */
[----:B0-----:R2:W-:Y:S04]  /*9df0*/  ST.E.128 desc[UR56][R34.64], R12 ;  /* 0x0000000c22007985 */ /* 0x0015e8000c101d38 */
[----:B-1----:R2:W-:Y:S02]  /*9e00*/  @!P3 ST.E.128 desc[UR56][R36.64], R28 ;  /* 0x0000001c2400b985 */ /* 0x0025e4000c101d38 */
.L_x_542:
[----:B------:R-:W-:Y:S05]  /*9e10*/  BSYNC B1 ;  /* 0x0000000000017941 */ /* 0x000fea0003800000 */
.L_x_541:
[----:B------:R-:W-:-:S13]  /*9e20*/  ISETP.NE.AND P3, PT, R27, RZ, PT ;  /* 0x000000ff1b00720c */ /* 0x000fda0003f65270 */
[----:B------:R-:W-:Y:S05]  /*9e30*/  @!P3 BRA `(.L_x_493) ;  /* 0x0000000c00c8b947 */ /* 0x000fea0003800000 */
[----:B---3--:R-:W3:Y:S01]  /*9e40*/  LDL R11, [R1+0x38] ;  /* 0x00003800010b7983 */ /* 0x008ee20000100800 */
[----:B0-2---:R-:W-:Y:S01]  /*9e50*/  SHF.R.U32.HI R14, RZ, 0x3, R168 ;  /* 0x00000003ff0e7819 */ /* 0x005fe200000116a8 */
[----:B------:R-:W-:Y:S01]  /*9e60*/  BSSY B1, `(.L_x_545) ;  /* 0x0000076000017945 */ /* 0x000fe20003800000 */
[----:B------:R-:W-:-:S04]  /*9e70*/  LEA R34, P3, R8, R118, 0x1 ;  /* 0x0000007608227211 */ /* 0x000fc800078608ff */
[----:B------:R-:W-:Y:S02]  /*9e80*/  LEA.HI.X R35, R8, R115, R111, 0x1, P3 ;  /* 0x0000007308237211 */ /* 0x000fe400018f0c6f */
[----:B------:R-:W-:Y:S02]  /*9e90*/  ISETP.GE.AND P3, PT, R3, R124, PT ;  /* 0x0000007c0300720c */ /* 0x000fe40003f66270 */
[----:B---3--:R-:W-:-:S04]  /*9ea0*/  LOP3.LUT P4, RZ, R11, 0x1, RZ, 0xc0, !PT ;  /* 0x000000010bff7812 */ /* 0x008fc8000788c0ff */
[----:B------:R-:W-:-:S04]  /*9eb0*/  SEL R137, R125, R137, !P4 ;  /* 0x000000897d897207 */ /* 0x000fc80006000000 */
[----:B----4-:R-:W-:-:S04]  /*9ec0*/  SHF.R.S32.HI R12, RZ, 0x1f, R137 ;  /* 0x0000001fff0c7819 */ /* 0x010fc80000011489 */
        /* <DEDUP_REMOVED lines=19> */
[----:B------:R-:W-:Y:S01]  /*a000*/  SHF.R.U64 R41, R64, 0x10, R65 ;  /* 0x0000001040297819 */ /* 0x000fe20000001241 */
[----:B0-----:R-:W-:Y:S01]  /*a010*/  IMAD.U32 R38, R13, 0x10000, RZ ;  /* 0x000100000d267824 */ /* 0x001fe200078e00ff */
[----:B------:R-:W-:Y:S01]  /*a020*/  SHF.R.U32.HI R53, RZ, 0x10, R53 ;  /* 0x00000010ff357819 */ /* 0x000fe20000011635 */
[----:B------:R-:W-:Y:S01]  /*a030*/  IMAD.U32 R47, R31, 0x10000, RZ ;  /* 0x000100001f2f7824 */ /* 0x000fe200078e00ff */
[----:B------:R-:W-:Y:S01]  /*a040*/  SHF.R.U32.HI R65, RZ, 0x10, R65 ;  /* 0x00000010ff417819 */ /* 0x000fe20000011641 */
[----:B------:R-:W-:Y:S01]  /*a050*/  IMAD.U32 R45, R15, 0x10000, RZ ;  /* 0x000100000f2d7824 */ /* 0x000fe200078e00ff */
[----:B------:R-:W-:Y:S01]  /*a060*/  SHF.R.U64 R39, R54, 0x10, R55 ;  /* 0x0000001036277819 */ /* 0x000fe20000001237 */
[----:B------:R-:W-:Y:S01]  /*a070*/  IMAD.U32 R44, R14, 0x10000, RZ ;  /* 0x000100000e2c7824 */ /* 0x000fe200078e00ff */
[----:B------:R-:W-:-:S02]  /*a080*/  PRMT R53, R146, 0x5432, R53 ;  /* 0x0000543292357816 */ /* 0x000fc40000000035 */
[----:B------:R-:W-:Y:S02]  /*a090*/  PRMT R65, R148, 0x5432, R65 ;  /* 0x0000543294417816 */ /* 0x000fe40000000041 */
[--C-:B------:R-:W-:Y:S02]  /*a0a0*/  SHF.R.U64 R36, R66, 0x10, R67.reuse ;  /* 0x0000001042247819 */ /* 0x100fe40000001243 */
[----:B------:R-:W-:Y:S01]  /*a0b0*/  SHF.R.U32.HI R66, RZ, 0x10, R67 ;  /* 0x00000010ff427819 */ /* 0x000fe20000011643 */
[----:B------:R-:W-:Y:S01]  /*a0c0*/  IMAD.U32 R49, R65, 0x10000, RZ ;  /* 0x0001000041317824 */ /* 0x000fe200078e00ff */
[----:B------:R-:W-:Y:S01]  /*a0d0*/  PRMT R146, R146, 0x5410, R39 ;  /* 0x0000541092927816 */ /* 0x000fe20000000027 */
[----:B------:R-:W-:Y:S01]  /*a0e0*/  IMAD.U32 R39, R53, 0x10000, RZ ;  /* 0x0001000035277824 */ /* 0x000fe200078e00ff */
[----:B------:R-:W-:Y:S01]  /*a0f0*/  SHF.R.U32.HI R55, RZ, 0x10, R55 ;  /* 0x00000010ff377819 */ /* 0x000fe20000011637 */
[C---:B------:R-:W-:Y:S01]  /*a100*/  FMUL.FTZ R51, R42.reuse, R49 ;  /* 0x000000312a337220 */ /* 0x040fe20000410000 */
[----:B------:R-:W-:Y:S01]  /*a110*/  PRMT R66, R147, 0x5432, R66 ;  /* 0x0000543293427816 */ /* 0x000fe20000000042 */
[-C--:B------:R-:W-:Y:S01]  /*a120*/  FMUL.FTZ R57, R42, R39.reuse ;  /* 0x000000272a397220 */ /* 0x080fe20000410000 */
[----:B------:R-:W-:Y:S01]  /*a130*/  PRMT R148, R148, 0x5410, R41 ;  /* 0x0000541094947816 */ /* 0x000fe20000000029 */
[----:B------:R-:W-:Y:S01]  /*a140*/  FFMA.FTZ R39, R38, R39, -R51 ;  /* 0x0000002726277223 */ /* 0x000fe20000010833 */
[----:B------:R-:W-:Y:S01]  /*a150*/  LOP3.LUT R43, R29, 0xffff0000, RZ, 0xc0, !PT ;  /* 0xffff00001d2b7812 */ /* 0x000fe200078ec0ff */
[----:B------:R-:W-:Y:S01]  /*a160*/  IMAD.U32 R50, R66, 0x10000, RZ ;  /* 0x0001000042327824 */ /* 0x000fe200078e00ff */
[----:B------:R-:W-:Y:S01]  /*a170*/  LOP3.LUT R41, R65, 0xffff0000, RZ, 0xc0, !PT ;  /* 0xffff000041297812 */ /* 0x000fe200078ec0ff */
[----:B------:R-:W-:Y:S01]  /*a180*/  IMAD.U32 R29, R28, 0x10000, RZ ;  /* 0x000100001c1d7824 */ /* 0x000fe200078e00ff */
[----:B------:R-:W-:Y:S01]  /*a190*/  LOP3.LUT R42, R53, 0xffff0000, RZ, 0xc0, !PT ;  /* 0xffff0000352a7812 */ /* 0x000fe200078ec0ff */
[----:B------:R-:W-:Y:S01]  /*a1a0*/  FMUL.FTZ R54, R47, R50 ;  /* 0x000000322f367220 */ /* 0x000fe20000410000 */
[----:B------:R-:W-:Y:S01]  /*a1b0*/  PRMT R55, R144, 0x5432, R55 ;  /* 0x0000543290377816 */ /* 0x000fe20000000037 */
[-C--:B------:R-:W-:Y:S01]  /*a1c0*/  FMUL.FTZ R51, R43, R41.reuse ;  /* 0x000000292b337220 */ /* 0x080fe20000410000 */
[----:B------:R-:W-:Y:S01]  /*a1d0*/  LOP3.LUT R40, R13, 0xffff0000, RZ, 0xc0, !PT ;  /* 0xffff00000d287812 */ /* 0x000fe200078ec0ff */
[-C--:B------:R-:W-:Y:S01]  /*a1e0*/  FMUL.FTZ R43, R43, R42.reuse ;  /* 0x0000002a2b2b7220 */ /* 0x080fe20000410000 */
[----:B------:R-:W-:Y:S01]  /*a1f0*/  LOP3.LUT R31, R31, 0xffff0000, RZ, 0xc0, !PT ;  /* 0xffff00001f1f7812 */ /* 0x000fe200078ec0ff */
[----:B------:R-:W-:Y:S01]  /*a200*/  IMAD.U32 R52, R55, 0x10000, RZ ;  /* 0x0001000037347824 */ /* 0x000fe200078e00ff */
[----:B------:R-:W-:Y:S01]  /*a210*/  LOP3.LUT R48, R66, 0xffff0000, RZ, 0xc0, !PT ;  /* 0xffff000042307812 */ /* 0x000fe200078ec0ff */
[C---:B------:R-:W-:Y:S01]  /*a220*/  FFMA.FTZ R42, R40.reuse, R42, -R51 ;  /* 0x0000002a282a7223 */ /* 0x040fe20000010833 */
[----:B------:R-:W-:Y:S01]  /*a230*/  FFMA.FTZ R41, R40, R41, R43 ;  /* 0x0000002928297223 */ /* 0x000fe2000001002b */
[----:B------:R-:W-:Y:S01]  /*a240*/  PRMT R37, R144, 0x5410, R37 ;  /* 0x0000541090257816 */ /* 0x000fe20000000025 */
[-C--:B------:R-:W-:Y:S01]  /*a250*/  FMUL.FTZ R47, R47, R52.reuse ;  /* 0x000000342f2f7220 */ /* 0x080fe20000410000 */
[----:B------:R-:W-:Y:S01]  /*a260*/  FFMA.FTZ R40, R45, R52, -R54 ;  /* 0x000000342d287223 */ /* 0x000fe20000010836 */
[----:B------:R-:W-:Y:S01]  /*a270*/  LOP3.LUT R52, R55, 0xffff0000, RZ, 0xc0, !PT ;  /* 0xffff000037347812 */ /* 0x000fe200078ec0ff */
[----:B------:R-:W-:Y:S01]  /*a280*/  FMUL.FTZ R56, R31, R48 ;  /* 0x000000301f387220 */ /* 0x000fe20000410000 */
[----:B------:R-:W-:Y:S01]  /*a290*/  LOP3.LUT R15, R15, 0xffff0000, RZ, 0xc0, !PT ;  /* 0xffff00000f0f7812 */ /* 0x000fe200078ec0ff */
[----:B------:R-:W-:Y:S01]  /*a2a0*/  FFMA.FTZ R45, R45, R50, R47 ;  /* 0x000000322d2d7223 */ /* 0x000fe2000001002f */
[----:B------:R-:W-:Y:S01]  /*a2b0*/  LOP3.LUT R28, R28, 0xffff0000, RZ, 0xc0, !PT ;  /* 0xffff00001c1c7812 */ /* 0x000fe200078ec0ff */
[C---:B------:R-:W-:Y:S01]  /*a2c0*/  IMAD.U32 R54, R148.reuse, 0x10000, RZ ;  /* 0x0001000094367824 */ /* 0x040fe200078e00ff */
[----:B------:R-:W-:Y:S01]  /*a2d0*/  LOP3.LUT R43, R148, 0xffff0000, RZ, 0xc0, !PT ;  /* 0xffff0000942b7812 */ /* 0x000fe200078ec0ff */
[----:B------:R-:W-:-:S02]  /*a2e0*/  IMAD.U32 R50, R37, 0x10000, RZ ;  /* 0x0001000025327824 */ /* 0x000fc400078e00ff */
[-C--:B------:R-:W-:Y:S01]  /*a2f0*/  FMUL.FTZ R58, R31, R52.reuse ;  /* 0x000000341f3a7220 */ /* 0x080fe20000410000 */
[C---:B------:R-:W-:Y:S01]  /*a300*/  IMAD.U32 R13, R12.reuse, 0x10000, RZ ;  /* 0x000100000c0d7824 */ /* 0x040fe200078e00ff */
[----:B------:R-:W-:Y:S01]  /*a310*/  LOP3.LUT R37, R37, 0xffff0000, RZ, 0xc0, !PT ;  /* 0xffff000025257812 */ /* 0x000fe200078ec0ff */
[----:B------:R-:W-:Y:S01]  /*a320*/  FFMA.FTZ R31, R15, R52, -R56 ;  /* 0x000000340f1f7223 */ /* 0x000fe20000010838 */
[----:B------:R-:W-:Y:S01]  /*a330*/  LOP3.LUT R12, R12, 0xffff0000, RZ, 0xc0, !PT ;  /* 0xffff00000c0c7812 */ /* 0x000fe200078ec0ff */
[----:B------:R-:W-:Y:S01]  /*a340*/  FMUL.FTZ R52, R29, R54 ;  /* 0x000000361d347220 */ /* 0x000fe20000410000 */
[----:B------:R-:W-:Y:S01]  /*a350*/  PRMT R36, R147, 0x5410, R36 ;  /* 0x0000541093247816 */ /* 0x000fe20000000024 */
[----:B------:R-:W-:Y:S01]  /*a360*/  FMUL.FTZ R47, R28, R43 ;  /* 0x0000002b1c2f7220 */ /* 0x000fe20000410000 */
[----:B------:R-:W-:Y:S01]  /*a370*/  FMUL.FTZ R29, R29, R50 ;  /* 0x000000321d1d7220 */ /* 0x000fe20000410000 */
[----:B------:R-:W-:Y:S01]  /*a380*/  LOP3.LUT R46, R14, 0xffff0000, RZ, 0xc0, !PT ;  /* 0xffff00000e2e7812 */ /* 0x000fe200078ec0ff */
[----:B------:R-:W-:Y:S01]  /*a390*/  FFMA.FTZ R38, R38, R49, R57 ;  /* 0x0000003126267223 */ /* 0x000fe20000010039 */
[----:B------:R-:W-:Y:S01]  /*a3a0*/  SHF.L.U32 R14, R30, 0x10, RZ ;  /* 0x000000101e0e7819 */ /* 0x000fe200000006ff */
[----:B------:R-:W-:Y:S01]  /*a3b0*/  FFMA.FTZ R48, R15, R48, R58 ;  /* 0x000000300f307223 */ /* 0x000fe2000001003a */
[-C--:B------:R-:W-:Y:S01]  /*a3c0*/  FMUL.FTZ R51, R28, R37.reuse ;  /* 0x000000251c337220 */ /* 0x080fe20000410000 */
[----:B------:R-:W-:Y:S01]  /*a3d0*/  LOP3.LUT R30, R30, 0xffff0000, RZ, 0xc0, !PT ;  /* 0xffff00001e1e7812 */ /* 0x000fe200078ec0ff */
[C---:B------:R-:W-:Y:S01]  /*a3e0*/  FFMA.FTZ R15, R13.reuse, R50, -R52 ;  /* 0x000000320d0f7223 */ /* 0x040fe20000010834 */
[----:B------:R-:W-:Y:S01]  /*a3f0*/  FFMA.FTZ R28, R12, R37, -R47 ;  /* 0x000000250c1c7223 */ /* 0x000fe2000001082f */
[C---:B------:R-:W-:Y:S01]  /*a400*/  LOP3.LUT R49, R36.reuse, 0xffff0000, RZ, 0xc0, !PT ;  /* 0xffff000024317812 */ /* 0x040fe200078ec0ff */
[----:B------:R-:W-:Y:S01]  /*a410*/  FFMA.FTZ R13, R13, R54, R29 ;  /* 0x000000360d0d7223 */ /* 0x000fe2000001001d */
[----:B------:R-:W-:Y:S01]  /*a420*/  IMAD.U32 R47, R36, 0x10000, RZ ;  /* 0x00010000242f7824 */ /* 0x000fe200078e00ff */
[C---:B------:R-:W-:Y:S01]  /*a430*/  LOP3.LUT R37, R146.reuse, 0xffff0000, RZ, 0xc0, !PT ;  /* 0xffff000092257812 */ /* 0x040fe200078ec0ff */
[----:B------:R-:W-:-:S02]  /*a440*/  IMAD.U32 R29, R146, 0x10000, RZ ;  /* 0x00010000921d7824 */ /* 0x000fc400078e00ff */
[----:B------:R-:W-:Y:S01]  /*a450*/  FFMA.FTZ R12, R12, R43, R51 ;  /* 0x0000002b0c0c7223 */ /* 0x000fe20000010033 */
[----:B------:R-:W-:Y:S01]  /*a460*/  FMUL.FTZ R43, R14, R47 ;  /* 0x0000002f0e2b7220 */ /* 0x000fe20000410000 */
[----:B------:R-:W-:Y:S01]  /*a470*/  FMUL.FTZ R51, R30, R49 ;  /* 0x000000311e337220 */ /* 0x000fe20000410000 */
[----:B------:R-:W-:Y:S01]  /*a480*/  FMUL.FTZ R14, R14, R29 ;  /* 0x0000001d0e0e7220 */ /* 0x000fe20000410000 */
[----:B------:R-:W-:Y:S01]  /*a490*/  FMUL.FTZ R36, R30, R37 ;  /* 0x000000251e247220 */ /* 0x000fe20000410000 */
[----:B------:R-:W-:Y:S01]  /*a4a0*/  FFMA.FTZ R43, R44, R29, -R43 ;  /* 0x0000001d2c2b7223 */ /* 0x000fe2000001082b */
[----:B------:R-:W-:Y:S01]  /*a4b0*/  FFMA.FTZ R30, R46, R37, -R51 ;  /* 0x000000252e1e7223 */ /* 0x000fe20000010833 */
[----:B------:R-:W-:Y:S01]  /*a4c0*/  FFMA.FTZ R14, R44, R47, R14 ;  /* 0x0000002f2c0e7223 */ /* 0x000fe2000001000e */
[----:B------:R-:W-:Y:S01]  /*a4d0*/  FFMA.FTZ R49, R46, R49, R36 ;  /* 0x000000312e317223 */ /* 0x000fe20000010024 */
[----:B------:R-:W-:Y:S02]  /*a4e0*/  F2FP.BF16.F32.PACK_AB R31, R31, R40 ;  /* 0x000000281f1f723e */ /* 0x000fe400000010ff */
[----:B------:R-:W-:-:S02]  /*a4f0*/  F2FP.BF16.F32.PACK_AB R29, R41, R38 ;  /* 0x00000026291d723e */ /* 0x000fc400000010ff */
[----:B------:R-:W-:Y:S02]  /*a500*/  F2FP.BF16.F32.PACK_AB R30, R30, R43 ;  /* 0x0000002b1e1e723e */ /* 0x000fe400000010ff */
[----:B------:R-:W-:Y:S02]  /*a510*/  F2FP.BF16.F32.PACK_AB R39, R42, R39 ;  /* 0x000000272a27723e */ /* 0x000fe400000010ff */
[----:B------:R-:W-:Y:S02]  /*a520*/  F2FP.BF16.F32.PACK_AB R45, R48, R45 ;  /* 0x0000002d302d723e */ /* 0x000fe400000010ff */
[----:B------:R-:W-:Y:S01]  /*a530*/  F2FP.BF16.F32.PACK_AB R38, R28, R15 ;  /* 0x0000000f1c26723e */ /* 0x000fe200000010ff */
[----:B------:R-:W-:Y:S01]  /*a540*/  IMAD.MOV.U32 R15, RZ, RZ, R31 ;  /* 0x000000ffff0f7224 */ /* 0x000fe200078e001f */
[----:B------:R-:W-:Y:S01]  /*a550*/  F2FP.BF16.F32.PACK_AB R44, R49, R14 ;  /* 0x0000000e312c723e */ /* 0x000fe200000010ff */
[----:B------:R-:W-:Y:S01]  /*a560*/  IMAD.MOV.U32 R14, RZ, RZ, R30 ;  /* 0x000000ffff0e7224 */ /* 0x000fe200078e001e */
[----:B------:R-:W-:Y:S01]  /*a570*/  F2FP.BF16.F32.PACK_AB R28, R12, R13 ;  /* 0x0000000d0c1c723e */ /* 0x000fe200000010ff */
[----:B------:R-:W-:-:S02]  /*a580*/  IMAD.MOV.U32 R12, RZ, RZ, R38 ;  /* 0x000000ffff0c7224 */ /* 0x000fc400078e0026 */
[----:B------:R-:W-:Y:S02]  /*a590*/  IMAD.MOV.U32 R13, RZ, RZ, R39 ;  /* 0x000000ffff0d7224 */ /* 0x000fe400078e0027 */
[----:B------:R-:W-:Y:S02]  /*a5a0*/  IMAD.MOV.U32 R30, RZ, RZ, R44 ;  /* 0x000000ffff1e7224 */ /* 0x000fe400078e002c */
[----:B------:R-:W-:-:S07]  /*a5b0*/  IMAD.MOV.U32 R31, RZ, RZ, R45 ;  /* 0x000000ffff1f7224 */ /* 0x000fce00078e002d */
.L_x_546:
[----:B------:R-:W-:Y:S05]  /*a5c0*/  BSYNC B1 ;  /* 0x0000000000017941 */ /* 0x000fea0003800000 */
.L_x_545:
[----:B0-----:R0:W-:Y:S01]  /*a5d0*/  ST.E.128 desc[UR56][R34.64], R12 ;  /* 0x0000000c22007985 */ /* 0x0011e2000c101d38 */
[----:B------:R-:W-:-:S13]  /*a5e0*/  ISETP.GE.AND P3, PT, R11, R135, PT ;  /* 0x000000870b00720c */ /* 0x000fda0003f66270 */
[----:B------:R-:W-:Y:S05]  /*a5f0*/  @P3 BRA `(.L_x_493) ;  /* 0x0000000400d83947 */ /* 0x000fea0003800000 */
[----:B------:R-:W-:-:S05]  /*a600*/  IMAD.WIDE R32, R11, 0x2, R32 ;  /* 0x000000020b207825 */ /* 0x000fca00078e0220 */
[----:B-1----:R1:W-:Y:S01]  /*a610*/  ST.E.128 desc[UR56][R32.64], R28 ;  /* 0x0000001c20007985 */ /* 0x0023e2000c101d38 */
[----:B------:R-:W-:Y:S05]  /*a620*/  BRA `(.L_x_493) ;  /* 0x0000000400cc7947 */ /* 0x000fea0003800000 */
.L_x_458:
[----:B------:R-:W-:-:S06]  /*a630*/  UISETP.NE.AND UP0, UPT, UR58, 0x3, UPT ;  /* 0x000000033a00788c */ /* 0x000fcc000bf05270 */
[----:B------:R-:W-:-:S13]  /*a640*/  PLOP3.LUT P2, PT, PT, PT, UP0, 0x80, 0x0 ;  /* 0x000000000000781c */ /* 0x000fda0003f4f008 */
[----:B------:R-:W-:Y:S05]  /*a650*/  @!P2 BRA `(.L_x_547) ;  /* 0x000000000004a947 */ /* 0x000fea0003800000 */
[----:B------:R-:W-:Y:S01]  /*a660*/  BPT.TRAP 0x1 ;  /* 0x000000040000795c */ /* 0x000fe20000300000 */
.L_x_547:
[----:B------:R-:W-:Y:S01]  /*a670*/  IMAD R85, R18, 0x8, R2 ;  /* 0x0000000812557824 */ /* 0x000fe200078e0202 */
[----:B------:R-:W-:Y:S01]  /*a680*/  SHF.L.U32 R86, R167, 0x1f, RZ ;  /* 0x0000001fa7567819 */ /* 0x000fe200000006ff */
[----:B------:R-:W-:Y:S01]  /*a690*/  BSSY B1, `(.L_x_548) ;  /* 0x0000004000017945 */ /* 0x000fe20003800000 */
[----:B------:R-:W-:Y:S02]  /*a6a0*/  SHF.R.S32.HI R82, RZ, 0x1f, R81 ;  /* 0x0000001fff527819 */ /* 0x000fe40000011451 */
[----:B------:R-:W1:Y:S02]  /*a6b0*/  SYNCS.PHASECHK.TRANS64.TRYWAIT P3, [R85+URZ+0x2a890], R86 ;  /* 0x02a89056550075a7 */ /* 0x000e64000806017f */
[----:B-1----:R-:W-:Y:S05]  /*a6c0*/  @!P3 BRA `(.L_x_549) ;  /* 0x0000016400a8b947 */ /* 0x002fea0003800000 */
.L_x_809:
[----:B------:R-:W-:Y:S05]  /*a6d0*/  BSYNC B1 ;  /* 0x0000000000017941 */ /* 0x000fea0003800000 */
.L_x_548:
[----:B------:R-:W-:Y:S01]  /*a6e0*/  ULDC.64 UR4, c[0x0][0x300] ;  /* 0x0000c00000047ab9 */ /* 0x000fe20000000a00 */
[----:B-----5:R-:W-:Y:S01]  /*a6f0*/  SHF.R.S32.HI R83, RZ, 0x1f, R80 ;  /* 0x0000001fff537819 */ /* 0x020fe20000011450 */
[----:B------:R-:W-:Y:S01]  /*a700*/  IMAD R14, R82, UR4, RZ ;  /* 0x00000004520e7c24 */ /* 0x000fe2000f8e02ff */
[----:B------:R-:W-:Y:S01]  /*a710*/  ULDC.64 UR6, c[0x0][0x2e8] ;  /* 0x0000ba0000067ab9 */ /* 0x000fe20000000a00 */
[----:B0-----:R-:W-:-:S04]  /*a720*/  IMAD.WIDE.U32 R12, R81, UR4, RZ ;  /* 0x00000004510c7c25 */ /* 0x001fc8000f8e00ff */
[----:B------:R-:W-:Y:S01]  /*a730*/  IMAD R11, R81, UR5, R14 ;  /* 0x00000005510b7c24 */ /* 0x000fe2000f8e020e */
[----:B------:R-:W-:Y:S01]  /*a740*/  ULDC.64 UR4, c[0x0][0x310] ;  /* 0x0000c40000047ab9 */ /* 0x000fe20000000a00 */
[----:B------:R-:W-:Y:S02]  /*a750*/  IMAD R84, R24, -0x60, R25 ;  /* 0xffffffa018547824 */ /* 0x000fe400078e0219 */
[----:B------:R-:W-:Y:S02]  /*a760*/  IMAD R15, R83, UR4, RZ ;  /* 0x00000004530f7c24 */ /* 0x000fe4000f8e02ff */
[----:B------:R-:W-:Y:S01]  /*a770*/  IMAD.IADD R13, R13, 0x1, R11 ;  /* 0x000000010d0d7824 */ /* 0x000fe200078e020b */
[----:B------:R-:W-:Y:S01]  /*a780*/  VIMNMX R84, R84, 0x60, PT ;  /* 0x0000006054547848 */ /* 0x000fe20003fe0100 */
[C---:B------:R-:W-:Y:S02]  /*a790*/  IMAD R15, R80.reuse, UR5, R15 ;  /* 0x00000005500f7c24 */ /* 0x040fe4000f8e020f */
[----:B------:R-:W-:Y:S01]  /*a7a0*/  IMAD.WIDE.U32 R12, R80, UR4, R12 ;  /* 0x00000004500c7c25 */ /* 0x000fe2000f8e000c */
[----:B------:R-:W-:Y:S01]  /*a7b0*/  ULDC.64 UR4, c[0x0][0x308] ;  /* 0x0000c20000047ab9 */ /* 0x000fe20000000a00 */
[----:B------:R-:W-:-:S02]  /*a7c0*/  IADD3 R38, -R166, R84, RZ ;  /* 0x00000054a6267210 */ /* 0x000fc40007ffe1ff */
[----:B------:R-:W-:Y:S02]  /*a7d0*/  IMAD.IADD R13, R13, 0x1, R15 ;  /* 0x000000010d0d7824 */ /* 0x000fe400078e020f */
[----:B------:R-:W-:Y:S01]  /*a7e0*/  IMAD.WIDE.U32 R12, R162, UR4, R12 ;  /* 0x00000004a20c7c25 */ /* 0x000fe2000f8e000c */
[----:B------:R-:W-:-:S03]  /*a7f0*/  UMOV UR4, 0xffffffff ;  /* 0xffffffff00047882 */ /* 0x000fc60000000000 */
[----:B------:R-:W-:Y:S01]  /*a800*/  IMAD R37, R162, UR5, R13 ;  /* 0x00000005a2257c24 */ /* 0x000fe2000f8e020d */
[----:B------:R-:W-:-:S04]  /*a810*/  LEA R36, P3, R12, UR6, 0x1 ;  /* 0x000000060c247c11 */ /* 0x000fc8000f8608ff */
[----:B------:R-:W-:Y:S02]  /*a820*/  LEA.HI.X R37, R12, UR7, R37, 0x1, P3 ;  /* 0x000000070c257c11 */ /* 0x000fe400098f0c25 */
[----:B------:R-:W-:Y:S01]  /*a830*/  ISETP.GE.AND P3, PT, R38, 0x1, PT ;  /* 0x000000012600780c */ /* 0x000fe20003f66270 */
[----:B------:R-:W-:-:S12]  /*a840*/  BRA.DIV UR4, `(.L_x_550) ;  /* 0x00000166045c7947 */ /* 0x000fd8000b800000 */
[----:B------:R0:W2:Y:S04]  /*a850*/  SHFL.IDX PT, R40, R37, RZ, 0x1c1f ;  /* 0x001c1fff25287589 */ /* 0x0000a800000e0000 */
[----:B------:R0:W3:Y:S02]  /*a860*/  SHFL.IDX PT, R39, R36, RZ, 0x1c1f ;  /* 0x001c1fff24277589 */ /* 0x0000e400000e0000 */
.L_x_813:
[----:B------:R-:W-:Y:S04]  /*a870*/  BSSY B1, `(.L_x_551) ;  /* 0x0000025000017945 */ /* 0x000fe80003800000 */
[----:B------:R-:W-:Y:S05]  /*a880*/  @!P3 BRA `(.L_x_552) ;  /* 0x00000000008cb947 */ /* 0x000fea0003800000 */
[----:B------:R-:W-:Y:S02]  /*a890*/  ULDC UR4, c[0x0][0x2f4] ;  /* 0x0000bd0000047ab9 */ /* 0x000fe40000000800 */
[----:B------:R-:W-:Y:S02]  /*a8a0*/  ISETP.GE.AND P5, PT, R16, UR4, PT ;  /* 0x0000000410007c0c */ /* 0x000fe4000bfa6270 */
[----:B------:R-:W-:-:S11]  /*a8b0*/  ISETP.GE.AND P4, PT, R19, UR4, PT ;  /* 0x0000000413007c0c */ /* 0x000fd6000bf86270 */
[----:B------:R-:W4:Y:S01]  /*a8c0*/  @!P5 LDS.128 R12, [R29] ;  /* 0x000000001d0cd984 */ /* 0x000f220000000c00 */
[----:B---3--:R-:W-:-:S04]  /*a8d0*/  @!P5 LEA R34, P3, R16, R39, 0x1 ;  /* 0x000000271022d211 */ /* 0x008fc800078608ff */
[----:B--2---:R-:W-:Y:S02]  /*a8e0*/  @!P5 LEA.HI.X R35, R16, R40, R17, 0x1, P3 ;  /* 0x000000281023d211 */ /* 0x004fe400018f0c11 */
[----:B------:R-:W-:-:S04]  /*a8f0*/  @!P4 LEA R32, P3, R19, R39, 0x1 ;  /* 0x000000271320c211 */ /* 0x000fc800078608ff */
[----:B------:R-:W-:Y:S02]  /*a900*/  @!P4 LEA.HI.X R33, R19, R40, R165, 0x1, P3 ;  /* 0x000000281321c211 */ /* 0x000fe400018f0ca5 */
[----:B------:R-:W-:-:S13]  /*a910*/  ISETP.GE.AND P3, PT, R22, UR4, PT ;  /* 0x0000000416007c0c */ /* 0x000fda000bf66270 */
[----:B------:R-:W-:-:S04]  /*a920*/  @!P3 LEA R30, P6, R22, R39, 0x1 ;  /* 0x00000027161eb211 */ /* 0x000fc800078c08ff */
[----:B------:R-:W-:Y:S01]  /*a930*/  @!P3 LEA.HI.X R31, R22, R40, R176, 0x1, P6 ;  /* 0x00000028161fb211 */ /* 0x000fe200030f0cb0 */
[----:B----4-:R2:W-:Y:S01]  /*a940*/  @!P5 ST.E.128 desc[UR56][R34.64], R12 ;  /* 0x0000000c2200d985 */ /* 0x0105e2000c101d38 */
[----:B------:R-:W-:-:S13]  /*a950*/  ISETP.GE.AND P5, PT, R0, UR4, PT ;  /* 0x0000000400007c0c */ /* 0x000fda000bfa6270 */
[----:B------:R-:W3:Y:S01]  /*a960*/  @!P5 LDS.128 R12, [R28] ;  /* 0x000000001c0cd984 */ /* 0x000ee20000000c00 */
[----:B------:R-:W-:Y:S02]  /*a970*/  @!P5 IMAD.SHL.U32 R11, R163, 0x8, RZ ;  /* 0x00000008a30bd824 */ /* 0x000fe400078e00ff */
[----:B--2---:R-:W-:Y:S02]  /*a980*/  @!P5 IMAD.MOV.U32 R34, RZ, RZ, R39 ;  /* 0x000000ffff22d224 */ /* 0x004fe400078e0027 */
[----:B------:R-:W-:Y:S02]  /*a990*/  @!P5 IMAD.MOV.U32 R35, RZ, RZ, R40 ;  /* 0x000000ffff23d224 */ /* 0x000fe400078e0028 */
[----:B------:R-:W-:-:S05]  /*a9a0*/  @!P5 IMAD.WIDE R34, R11, 0x2, R34 ;  /* 0x000000020b22d825 */ /* 0x000fca00078e0222 */
[----:B---3--:R2:W-:Y:S01]  /*a9b0*/  @!P5 ST.E.128 desc[UR56][R34.64], R12 ;  /* 0x0000000c2200d985 */ /* 0x0085e2000c101d38 */
[----:B------:R-:W-:-:S13]  /*a9c0*/  ISETP.GE.AND P5, PT, R3, UR4, PT ;  /* 0x0000000403007c0c */ /* 0x000fda000bfa6270 */
[----:B------:R-:W3:Y:S01]  /*a9d0*/  @!P5 LDS.128 R12, [R29+0x3000] ;  /* 0x003000001d0cd984 */ /* 0x000ee20000000c00 */
[----:B------:R-:W-:Y:S02]  /*a9e0*/  @!P5 IMAD.SHL.U32 R11, R164, 0x8, RZ ;  /* 0x00000008a40bd824 */ /* 0x000fe400078e00ff */
[----:B--2---:R-:W-:Y:S02]  /*a9f0*/  @!P5 IMAD.MOV.U32 R34, RZ, RZ, R39 ;  /* 0x000000ffff22d224 */ /* 0x004fe400078e0027 */
[----:B------:R-:W-:Y:S02]  /*aa00*/  @!P5 IMAD.MOV.U32 R35, RZ, RZ, R40 ;  /* 0x000000ffff23d224 */ /* 0x000fe400078e0028 */
[----:B------:R-:W-:-:S05]  /*aa10*/  @!P5 IMAD.WIDE R34, R11, 0x2, R34 ;  /* 0x000000020b22d825 */ /* 0x000fca00078e0222 */
[----:B---3--:R2:W-:Y:S01]  /*aa20*/  @!P5 ST.E.128 desc[UR56][R34.64], R12 ;  /* 0x0000000c2200d985 */ /* 0x0085e2000c101d38 */
[----:B------:R-:W-:-:S03]  /*aa30*/  ISETP.GE.AND P5, PT, R23, UR4, PT ;  /* 0x0000000417007c0c */ /* 0x000fc6000bfa6270 */
[----:B------:R-:W3:Y:S10]  /*aa40*/  @!P4 LDS.128 R12, [R28+0x3000] ;  /* 0x003000001c0cc984 */ /* 0x000ef40000000c00 */
[----:B--2---:R-:W-:-:S04]  /*aa50*/  @!P5 LEA R34, P6, R23, R39, 0x1 ;  /* 0x000000271722d211 */ /* 0x004fc800078c08ff */
[----:B------:R-:W-:Y:S01]  /*aa60*/  @!P5 LEA.HI.X R35, R23, R40, R175, 0x1, P6 ;  /* 0x000000281723d211 */ /* 0x000fe200030f0caf */
[----:B---3--:R-:W-:Y:S04]  /*aa70*/  @!P4 ST.E.128 desc[UR56][R32.64], R12 ;  /* 0x0000000c2000c985 */ /* 0x008fe8000c101d38 */
[----:B------:R-:W2:Y:S04]  /*aa80*/  @!P3 LDS.128 R12, [R29+0x6000] ;  /* 0x006000001d0cb984 */ /* 0x000ea80000000c00 */
[----:B--2---:R-:W-:Y:S04]  /*aa90*/  @!P3 ST.E.128 desc[UR56][R30.64], R12 ;  /* 0x0000000c1e00b985 */ /* 0x004fe8000c101d38 */
[----:B------:R-:W2:Y:S04]  /*aaa0*/  @!P5 LDS.128 R12, [R28+0x6000] ;  /* 0x006000001c0cd984 */ /* 0x000ea80000000c00 */
[----:B--2---:R4:W-:Y:S02]  /*aab0*/  @!P5 ST.E.128 desc[UR56][R34.64], R12 ;  /* 0x0000000c2200d985 */ /* 0x0049e4000c101d38 */
.L_x_552:
[----:B------:R-:W-:Y:S05]  /*aac0*/  BSYNC B1 ;  /* 0x0000000000017941 */ /* 0x000fea0003800000 */
.L_x_551:
[----:B------:R-:W-:-:S03]  /*aad0*/  UMOV UR4, 0xffffffff ;  /* 0xffffffff00047882 */ /* 0x000fc60000000000 */
[----:B------:R-:W-:Y:S05]  /*aae0*/  BRA.DIV UR4, `(.L_x_553) ;  /* 0x0000016604007947 */ /* 0x000fea000b800000 */
[----:B--2---:R2:W0:Y:S04]  /*aaf0*/  SHFL.IDX PT, R40, R37, 0x1, 0x1c1f ;  /* 0x003c1f0025287f89 */ /* 0x00442800000e0000 */
[----:B---3--:R2:W3:Y:S02]  /*ab00*/  SHFL.IDX PT, R39, R36, 0x1, 0x1c1f ;  /* 0x003c1f0024277f89 */ /* 0x0084e400000e0000 */
.L_x_817:
[----:B------:R-:W-:-:S13]  /*ab10*/  ISETP.GE.AND P3, PT, R38, 0x41, PT ;  /* 0x000000412600780c */ /* 0x000fda0003f66270 */
[----:B------:R-:W-:Y:S05]  /*ab20*/  @!P3 BRA `(.L_x_493) ;  /* 0x00000000008cb947 */ /* 0x000fea0003800000 */
[----:B------:R-:W-:Y:S02]  /*ab30*/  ULDC UR4, c[0x0][0x2f4] ;  /* 0x0000bd0000047ab9 */ /* 0x000fe40000000800 */
[----:B------:R-:W-:Y:S02]  /*ab40*/  ISETP.GE.AND P5, PT, R16, UR4, PT ;  /* 0x0000000410007c0c */ /* 0x000fe4000bfa6270 */
[----:B------:R-:W-:-:S11]  /*ab50*/  ISETP.GE.AND P4, PT, R19, UR4, PT ;  /* 0x0000000413007c0c */ /* 0x000fd6000bf86270 */
[----:B----4-:R-:W4:Y:S01]  /*ab60*/  @!P5 LDS.128 R12, [R29+0x2000] ;  /* 0x002000001d0cd984 */ /* 0x010f220000000c00 */
[----:B---3--:R-:W-:-:S04]  /*ab70*/  @!P5 LEA R34, P3, R16, R39, 0x1 ;  /* 0x000000271022d211 */ /* 0x008fc800078608ff */
[----:B0-----:R-:W-:Y:S02]  /*ab80*/  @!P5 LEA.HI.X R35, R16, R40, R17, 0x1, P3 ;  /* 0x000000281023d211 */ /* 0x001fe400018f0c11 */
[----:B------:R-:W-:-:S04]  /*ab90*/  @!P4 LEA R32, P3, R19, R39, 0x1 ;  /* 0x000000271320c211 */ /* 0x000fc800078608ff */
[----:B------:R-:W-:Y:S02]  /*aba0*/  @!P4 LEA.HI.X R33, R19, R40, R165, 0x1, P3 ;  /* 0x000000281321c211 */ /* 0x000fe400018f0ca5 */
[----:B------:R-:W-:-:S13]  /*abb0*/  ISETP.GE.AND P3, PT, R22, UR4, PT ;  /* 0x0000000416007c0c */ /* 0x000fda000bf66270 */
[----:B------:R-:W-:-:S04]  /*abc0*/  @!P3 LEA R30, P6, R22, R39, 0x1 ;  /* 0x00000027161eb211 */ /* 0x000fc800078c08ff */
[----:B------:R-:W-:Y:S01]  /*abd0*/  @!P3 LEA.HI.X R31, R22, R40, R176, 0x1, P6 ;  /* 0x00000028161fb211 */ /* 0x000fe200030f0cb0 */
[----:B----4-:R0:W-:Y:S01]  /*abe0*/  @!P5 ST.E.128 desc[UR56][R34.64], R12 ;  /* 0x0000000c2200d985 */ /* 0x0101e2000c101d38 */
[----:B------:R-:W-:-:S13]  /*abf0*/  ISETP.GE.AND P5, PT, R0, UR4, PT ;  /* 0x0000000400007c0c */ /* 0x000fda000bfa6270 */
[----:B------:R-:W3:Y:S01]  /*ac00*/  @!P5 LDS.128 R12, [R28+0x2000] ;  /* 0x002000001c0cd984 */ /* 0x000ee20000000c00 */
[----:B------:R-:W-:Y:S02]  /*ac10*/  @!P5 IMAD.SHL.U32 R11, R163, 0x8, RZ ;  /* 0x00000008a30bd824 */ /* 0x000fe400078e00ff */
[----:B0-----:R-:W-:Y:S02]  /*ac20*/  @!P5 IMAD.MOV.U32 R34, RZ, RZ, R39 ;  /* 0x000000ffff22d224 */ /* 0x001fe400078e0027 */
[----:B------:R-:W-:Y:S02]  /*ac30*/  @!P5 IMAD.MOV.U32 R35, RZ, RZ, R40 ;  /* 0x000000ffff23d224 */ /* 0x000fe400078e0028 */
[----:B------:R-:W-:-:S05]  /*ac40*/  @!P5 IMAD.WIDE R34, R11, 0x2, R34 ;  /* 0x000000020b22d825 */ /* 0x000fca00078e0222 */
[----:B---3--:R0:W-:Y:S01]  /*ac50*/  @!P5 ST.E.128 desc[UR56][R34.64], R12 ;  /* 0x0000000c2200d985 */ /* 0x0081e2000c101d38 */
[----:B------:R-:W-:-:S13]  /*ac60*/  ISETP.GE.AND P5, PT, R3, UR4, PT ;  /* 0x0000000403007c0c */ /* 0x000fda000bfa6270 */
[----:B------:R-:W3:Y:S01]  /*ac70*/  @!P5 LDS.128 R12, [R29+0x5000] ;  /* 0x005000001d0cd984 */ /* 0x000ee20000000c00 */
[----:B------:R-:W-:Y:S02]  /*ac80*/  @!P5 IMAD.SHL.U32 R11, R164, 0x8, RZ ;  /* 0x00000008a40bd824 */ /* 0x000fe400078e00ff */
[----:B0-----:R-:W-:Y:S02]  /*ac90*/  @!P5 IMAD.MOV.U32 R34, RZ, RZ, R39 ;  /* 0x000000ffff22d224 */ /* 0x001fe400078e0027 */
[----:B------:R-:W-:Y:S02]  /*aca0*/  @!P5 IMAD.MOV.U32 R35, RZ, RZ, R40 ;  /* 0x000000ffff23d224 */ /* 0x000fe400078e0028 */
[----:B------:R-:W-:-:S05]  /*acb0*/  @!P5 IMAD.WIDE R34, R11, 0x2, R34 ;  /* 0x000000020b22d825 */ /* 0x000fca00078e0222 */
[----:B---3--:R0:W-:Y:S01]  /*acc0*/  @!P5 ST.E.128 desc[UR56][R34.64], R12 ;  /* 0x0000000c2200d985 */ /* 0x0081e2000c101d38 */
[----:B------:R-:W-:-:S03]  /*acd0*/  ISETP.GE.AND P5, PT, R23, UR4, PT ;  /* 0x0000000417007c0c */ /* 0x000fc6000bfa6270 */
[----:B------:R-:W3:Y:S10]  /*ace0*/  @!P4 LDS.128 R12, [R28+0x5000] ;  /* 0x005000001c0cc984 */ /* 0x000ef40000000c00 */
[----:B0-----:R-:W-:-:S04]  /*acf0*/  @!P5 LEA R34, P6, R23, R39, 0x1 ;  /* 0x000000271722d211 */ /* 0x001fc800078c08ff */
[----:B------:R-:W-:Y:S01]  /*ad00*/  @!P5 LEA.HI.X R35, R23, R40, R175, 0x1, P6 ;  /* 0x000000281723d211 */ /* 0x000fe200030f0caf */
[----:B---3--:R-:W-:Y:S04]  /*ad10*/  @!P4 ST.E.128 desc[UR56][R32.64], R12 ;  /* 0x0000000c2000c985 */ /* 0x008fe8000c101d38 */
[----:B------:R-:W0:Y:S04]  /*ad20*/  @!P3 LDS.128 R12, [R29+0x8000] ;  /* 0x008000001d0cb984 */ /* 0x000e280000000c00 */
[----:B0-----:R-:W-:Y:S04]  /*ad30*/  @!P3 ST.E.128 desc[UR56][R30.64], R12 ;  /* 0x0000000c1e00b985 */ /* 0x001fe8000c101d38 */
[----:B------:R-:W0:Y:S04]  /*ad40*/  @!P5 LDS.128 R12, [R28+0x8000] ;  /* 0x008000001c0cd984 */ /* 0x000e280000000c00 */
[----:B0-----:R0:W-:Y:S02]  /*ad50*/  @!P5 ST.E.128 desc[UR56][R34.64], R12 ;  /* 0x0000000c2200d985 */ /* 0x0011e4000c101d38 */
.L_x_493:
[----:B------:R-:W-:Y:S05]  /*ad60*/  BSYNC B0 ;  /* 0x0000000000007941 */ /* 0x000fea0003800000 */
.L_x_457:
[----:B---3--:R-:W3:Y:S01]  /*ad70*/  S2R R11, SR_TID.X ;  /* 0x00000000000b7919 */ /* 0x008ee20000002100 */
[----:B------:R-:W-:Y:S01]  /*ad80*/  @!PT LDS RZ, [RZ] ;  /* 0x00000000fffff984 */ /* 0x000fe20000000800 */
[----:B------:R-:W-:Y:S01]  /*ad90*/  @!PT LDS RZ, [RZ] ;  /* 0x00000000fffff984 */ /* 0x000fe20000000800 */
[----:B------:R-:W-:Y:S01]  /*ada0*/  @!PT LDS RZ, [RZ] ;  /* 0x00000000fffff984 */ /* 0x000fe20000000800 */
[----:B------:R-:W-:Y:S01]  /*adb0*/  @!PT LDS RZ, [RZ] ;  /* 0x00000000fffff984 */ /* 0x000fe20000000800 */
[----:B------:R5:W-:Y:S06]  /*adc0*/  MEMBAR.ALL.CTA ;  /* 0x0000000000007992 */ /* 0x000bec0000008000 */
[----:B-----5:R-:W5:Y:S01]  /*add0*/  FENCE.VIEW.ASYNC.S ;  /* 0x00000000000073c6 */ /* 0x020f620000000000 */
[----:B------:R-:W-:Y:S05]  /*ade0*/  WARPSYNC.ALL ;  /* 0x0000000000007948 */ /* 0x000fea0003800000 */
[----:B------:R-:W-:Y:S01]  /*adf0*/  BSSY B0, `(.L_x_554) ;  /* 0x0000009000007945 */ /* 0x000fe20003800000 */
[----:B---3--:R-:W-:Y:S01]  /*ae00*/  LOP3.LUT R11, R11, 0x7f, RZ, 0xc0, !PT ;  /* 0x0000007f0b0b7812 */ /* 0x008fe200078ec0ff */
[----:B-----5:R3:W-:Y:S03]  /*ae10*/  BAR.SYNC.DEFER_BLOCKING R218, 0x80 ;  /* 0x000200da0000751d */ /* 0x0207e60000010000 */
[----:B------:R-:W-:-:S13]  /*ae20*/  ISETP.NE.AND P3, PT, R11, RZ, PT ;  /* 0x000000ff0b00720c */ /* 0x000fda0003f65270 */
[----:B------:R-:W-:-:S05]  /*ae30*/  @!P3 VIADD R11, R85, 0x2a8a0 ;  /* 0x0002a8a0550bb836 */ /* 0x000fca0000000000 */
[----:B------:R-:W-:-:S04]  /*ae40*/  @!P3 PRMT R11, RZ, 0x654, R11 ;  /* 0x00000654ff0bb816 */ /* 0x000fc8000000000b */
[----:B------:R3:W-:Y:S01]  /*ae50*/  @!P3 SYNCS.ARRIVE.TRANS64.RED.A1T0 RZ, [R11+URZ], RZ ;  /* 0x000000ff0bffb9a7 */ /* 0x0007e2000810043f */
[----:B------:R-:W-:Y:S05]  /*ae60*/  @!P2 BRA `(.L_x_555) ;  /* 0x000000000004a947 */ /* 0x000fea0003800000 */
[----:B------:R-:W-:Y:S01]  /*ae70*/  BPT.TRAP 0x1 ;  /* 0x000000040000795c */ /* 0x000fe20000300000 */
.L_x_555:
[----:B------:R-:W-:Y:S05]  /*ae80*/  BSYNC B0 ;  /* 0x0000000000007941 */ /* 0x000fea0003800000 */
.L_x_554:
[----:B------:R-:W5:Y:S01]  /*ae90*/  SYNCS.PHASECHK.TRANS64.TRYWAIT P2, [R85+URZ+0x2a8b0], R86 ;  /* 0x02a8b056550075a7 */ /* 0x000f62000804017f */
[----:B------:R-:W-:Y:S04]  /*aea0*/  BSSY B0, `(.L_x_556) ;  /* 0x0000002000007945 */ /* 0x000fe80003800000 */
[----:B-----5:R-:W-:Y:S05]  /*aeb0*/  @!P2 BRA `(.L_x_557) ;  /* 0x000001600058a947 */ /* 0x020fea0003800000 */
.L_x_818:
[----:B------:R-:W-:Y:S05]  /*aec0*/  BSYNC B0 ;  /* 0x0000000000007941 */ /* 0x000fea0003800000 */
.L_x_556:
[----:B------:R-:W-:Y:S01]  /*aed0*/  ULDC.64 UR4, c[0x0][0x328] ;  /* 0x0000ca0000047ab9 */ /* 0x000fe20000000a00 */
[----:B------:R-:W-:Y:S01]  /*aee0*/  ULDC.64 UR6, c[0x0][0x318] ;  /* 0x0000c60000067ab9 */ /* 0x000fe20000000a00 */
[----:B------:R-:W-:Y:S01]  /*aef0*/  IMAD R82, R82, UR4, RZ ;  /* 0x0000000452527c24 */ /* 0x000fe2000f8e02ff */
[----:B------:R-:W-:Y:S01]  /*af00*/  BSSY B0, `(.L_x_558) ;  /* 0x000002b000007945 */ /* 0x000fe20003800000 */
[----:B0-2-4-:R-:W-:-:S04]  /*af10*/  IMAD.WIDE.U32 R12, R81, UR4, RZ ;  /* 0x00000004510c7c25 */ /* 0x015fc8000f8e00ff */
[----:B------:R-:W-:Y:S01]  /*af20*/  IMAD R81, R81, UR5, R82 ;  /* 0x0000000551517c24 */ /* 0x000fe2000f8e0252 */
[----:B------:R-:W-:Y:S01]  /*af30*/  ULDC.64 UR4, c[0x0][0x338] ;  /* 0x0000ce0000047ab9 */ /* 0x000fe20000000a00 */
[----:B------:R-:W-:Y:S02]  /*af40*/  IMAD.IADD R84, R84, 0x1, -R166 ;  /* 0x0000000154547824 */ /* 0x000fe400078e0aa6 */
[----:B------:R-:W-:Y:S02]  /*af50*/  IMAD R83, R83, UR4, RZ ;  /* 0x0000000453537c24 */ /* 0x000fe4000f8e02ff */
[----:B------:R-:W-:Y:S02]  /*af60*/  IMAD.IADD R13, R13, 0x1, R81 ;  /* 0x000000010d0d7824 */ /* 0x000fe400078e0251 */
[C---:B------:R-:W-:Y:S02]  /*af70*/  IMAD R83, R80.reuse, UR5, R83 ;  /* 0x0000000550537c24 */ /* 0x040fe4000f8e0253 */
[----:B------:R-:W-:Y:S01]  /*af80*/  IMAD.WIDE.U32 R12, R80, UR4, R12 ;  /* 0x00000004500c7c25 */ /* 0x000fe2000f8e000c */
[----:B------:R-:W-:-:S03]  /*af90*/  ULDC.64 UR4, c[0x0][0x330] ;  /* 0x0000cc0000047ab9 */ /* 0x000fc60000000a00 */
[----:B------:R-:W-:Y:S02]  /*afa0*/  IMAD.IADD R13, R13, 0x1, R83 ;  /* 0x000000010d0d7824 */ /* 0x000fe400078e0253 */
[----:B------:R-:W-:Y:S02]  /*afb0*/  IMAD R34, R18, 0x3000, R4 ;  /* 0x0000300012227824 */ /* 0x000fe400078e0204 */
[----:B------:R-:W-:-:S04]  /*afc0*/  IMAD.WIDE.U32 R12, R162, UR4, R12 ;  /* 0x00000004a20c7c25 */ /* 0x000fc8000f8e000c */
[----:B---3--:R-:W-:Y:S01]  /*afd0*/  IMAD R11, R162, UR5, R13 ;  /* 0x00000005a20b7c24 */ /* 0x008fe2000f8e020d */
[----:B------:R-:W-:-:S04]  /*afe0*/  LEA R35, P2, R12, UR6, 0x1 ;  /* 0x000000060c237c11 */ /* 0x000fc8000f8408ff */
[----:B------:R-:W-:Y:S01]  /*aff0*/  LEA.HI.X R36, R12, UR7, R11, 0x1, P2 ;  /* 0x000000070c247c11 */ /* 0x000fe200090f0c0b */
[----:B------:R-:W-:Y:S01]  /*b000*/  IMAD.IADD R11, R127, 0x1, R34 ;  /* 0x000000017f0b7824 */ /* 0x000fe200078e0222 */
[----:B------:R-:W-:Y:S01]  /*b010*/  ISETP.GE.AND P2, PT, R84, 0x1, PT ;  /* 0x000000015400780c */ /* 0x000fe20003f46270 */
[----:B-1----:R0:W1:Y:S01]  /*b020*/  SHFL.IDX PT, R30, R35, RZ, 0x1c1f ;  /* 0x001c1fff231e7589 */ /* 0x00206200000e0000 */
[----:B------:R-:W-:Y:S01]  /*b030*/  LEA R34, R34, R122, 0x1 ;  /* 0x0000007a22227211 */ /* 0x000fe200078e08ff */
[----:B------:R-:W-:Y:S02]  /*b040*/  IMAD R11, R11, 0x2, R122 ;  /* 0x000000020b0b7824 */ /* 0x000fe400078e027a */
[----:B------:R0:W2:Y:S08]  /*b050*/  SHFL.IDX PT, R31, R36, RZ, 0x1c1f ;  /* 0x001c1fff241f7589 */ /* 0x0000b000000e0000 */
[----:B0-----:R-:W-:Y:S05]  /*b060*/  @!P2 BRA `(.L_x_559) ;  /* 0x000000000050a947 */ /* 0x001fea0003800000 */
[----:B------:R-:W-:-:S13]  /*b070*/  ISETP.NE.AND P2, PT, R5, RZ, PT ;  /* 0x000000ff0500720c */ /* 0x000fda0003f45270 */
[----:B------:R-:W0:Y:S01]  /*b080*/  @P2 LDS.128 R12, [R34] ;  /* 0x00000000220c2984 */ /* 0x000e220000000c00 */
[----:B-1----:R-:W-:-:S04]  /*b090*/  @P2 LEA R32, P4, R16, R30, 0x1 ;  /* 0x0000001e10202211 */ /* 0x002fc800078808ff */
[----:B--2---:R-:W-:Y:S02]  /*b0a0*/  @P2 LEA.HI.X R33, R16, R31, R17, 0x1, P4 ;  /* 0x0000001f10212211 */ /* 0x004fe400020f0c11 */
[----:B------:R-:W-:-:S13]  /*b0b0*/  ISETP.NE.AND P4, PT, R21, RZ, PT ;  /* 0x000000ff1500720c */ /* 0x000fda0003f85270 */
[----:B------:R-:W-:-:S04]  /*b0c0*/  @P4 LEA R28, P5, R19, R30, 0x1 ;  /* 0x0000001e131c4211 */ /* 0x000fc800078a08ff */
[----:B------:R-:W-:Y:S01]  /*b0d0*/  @P4 LEA.HI.X R29, R19, R31, R165, 0x1, P5 ;  /* 0x0000001f131d4211 */ /* 0x000fe200028f0ca5 */
[----:B0-----:R0:W-:Y:S01]  /*b0e0*/  @P2 ST.E.128 desc[UR56][R32.64], R12 ;  /* 0x0000000c20002985 */ /* 0x0011e2000c101d38 */
[----:B------:R-:W-:-:S13]  /*b0f0*/  ISETP.NE.AND P2, PT, R10, RZ, PT ;  /* 0x000000ff0a00720c */ /* 0x000fda0003f45270 */
[----:B------:R-:W1:Y:S01]  /*b100*/  @P2 LDS.128 R12, [R11] ;  /* 0x000000000b0c2984 */ /* 0x000e620000000c00 */
[----:B------:R-:W-:-:S04]  /*b110*/  @P2 IMAD.SHL.U32 R37, R163, 0x8, RZ ;  /* 0x00000008a3252824 */ /* 0x000fc800078e00ff */
[----:B0-----:R-:W-:-:S05]  /*b120*/  @P2 IMAD.WIDE R32, R37, 0x2, R30 ;  /* 0x0000000225202825 */ /* 0x001fca00078e021e */
[----:B-1----:R-:W-:Y:S01]  /*b130*/  @P2 ST.E.128 desc[UR56][R32.64], R12 ;  /* 0x0000000c20002985 */ /* 0x002fe2000c101d38 */
[----:B------:R-:W-:-:S13]  /*b140*/  ISETP.NE.AND P2, PT, R20, RZ, PT ;  /* 0x000000ff1400720c */ /* 0x000fda0003f45270 */
[----:B------:R-:W0:Y:S01]  /*b150*/  @P2 LDS.128 R12, [R34+0x3000] ;  /* 0x00300000220c2984 */ /* 0x000e220000000c00 */
[----:B------:R-:W-:-:S04]  /*b160*/  @P2 IMAD.SHL.U32 R37, R164, 0x8, RZ ;  /* 0x00000008a4252824 */ /* 0x000fc800078e00ff */
[----:B------:R-:W-:-:S05]  /*b170*/  @P2 IMAD.WIDE R30, R37, 0x2, R30 ;  /* 0x00000002251e2825 */ /* 0x000fca00078e021e */
[----:B0-----:R-:W-:Y:S04]  /*b180*/  @P2 ST.E.128 desc[UR56][R30.64], R12 ;  /* 0x0000000c1e002985 */ /* 0x001fe8000c101d38 */
[----:B------:R-:W0:Y:S04]  /*b190*/  @P4 LDS.128 R12, [R11+0x3000] ;  /* 0x003000000b0c4984 */ /* 0x000e280000000c00 */
[----:B0-----:R0:W-:Y:S02]  /*b1a0*/  @P4 ST.E.128 desc[UR56][R28.64], R12 ;  /* 0x0000000c1c004985 */ /* 0x0011e4000c101d38 */
.L_x_559:
[----:B------:R-:W-:Y:S05]  /*b1b0*/  BSYNC B0 ;  /* 0x0000000000007941 */ /* 0x000fea0003800000 */
.L_x_558:
[----:B------:R-:W-:Y:S01]  /*b1c0*/  ISETP.GE.AND P2, PT, R84, 0x41, PT ;  /* 0x000000415400780c */ /* 0x000fe20003f46270 */
[----:B--2---:R2:W3:Y:S01]  /*b1d0*/  SHFL.IDX PT, R31, R36, 0x1, 0x1c1f ;  /* 0x003c1f00241f7f89 */ /* 0x0044e200000e0000 */
[----:B------:R-:W-:Y:S03]  /*b1e0*/  BSSY B0, `(.L_x_560) ;  /* 0x0000017000007945 */ /* 0x000fe60003800000 */
[----:B-1----:R2:W1:Y:S08]  /*b1f0*/  SHFL.IDX PT, R30, R35, 0x1, 0x1c1f ;  /* 0x003c1f00231e7f89 */ /* 0x00247000000e0000 */
[----:B--2---:R-:W-:Y:S05]  /*b200*/  @!P2 BRA `(.L_x_561) ;  /* 0x000000000050a947 */ /* 0x004fea0003800000 */
[----:B------:R-:W-:-:S13]  /*b210*/  ISETP.NE.AND P2, PT, R5, RZ, PT ;  /* 0x000000ff0500720c */ /* 0x000fda0003f45270 */
[----:B0-----:R-:W0:Y:S01]  /*b220*/  @P2 LDS.128 R12, [R34+0x2000] ;  /* 0x00200000220c2984 */ /* 0x001e220000000c00 */
[----:B-1----:R-:W-:-:S04]  /*b230*/  @P2 LEA R32, P4, R16, R30, 0x1 ;  /* 0x0000001e10202211 */ /* 0x002fc800078808ff */
[----:B---3--:R-:W-:Y:S02]  /*b240*/  @P2 LEA.HI.X R33, R16, R31, R17, 0x1, P4 ;  /* 0x0000001f10212211 */ /* 0x008fe400020f0c11 */
[----:B------:R-:W-:-:S13]  /*b250*/  ISETP.NE.AND P4, PT, R21, RZ, PT ;  /* 0x000000ff1500720c */ /* 0x000fda0003f85270 */
[----:B------:R-:W-:-:S04]  /*b260*/  @P4 LEA R28, P5, R19, R30, 0x1 ;  /* 0x0000001e131c4211 */ /* 0x000fc800078a08ff */
[----:B------:R-:W-:Y:S01]  /*b270*/  @P4 LEA.HI.X R29, R19, R31, R165, 0x1, P5 ;  /* 0x0000001f131d4211 */ /* 0x000fe200028f0ca5 */
[----:B0-----:R0:W-:Y:S01]  /*b280*/  @P2 ST.E.128 desc[UR56][R32.64], R12 ;  /* 0x0000000c20002985 */ /* 0x0011e2000c101d38 */
[----:B------:R-:W-:-:S13]  /*b290*/  ISETP.NE.AND P2, PT, R10, RZ, PT ;  /* 0x000000ff0a00720c */ /* 0x000fda0003f45270 */
[----:B------:R-:W1:Y:S01]  /*b2a0*/  @P2 LDS.128 R12, [R11+0x2000] ;  /* 0x002000000b0c2984 */ /* 0x000e620000000c00 */
        /* <DEDUP_REMOVED lines=10> */
.L_x_561:
[----:B------:R-:W-:Y:S05]  /*b350*/  BSYNC B0 ;  /* 0x0000000000007941 */ /* 0x000fea0003800000 */
.L_x_560:
[----:B------:R-:W4:Y:S01]  /*b360*/  LDL R11, [R1+0x38] ;  /* 0x00003800010b7983 */ /* 0x000f220000100800 */
[----:B------:R-:W-:Y:S01]  /*b370*/  @!P3 VIADD R85, R85, 0x2a8c0 ;  /* 0x0002a8c05555b836 */ /* 0x000fe20000000000 */
[----:B------:R-:W-:Y:S01]  /*b380*/  PLOP3.LUT P2, PT, PT, PT, PT, 0x8, 0x0 ;  /* 0x000000000000781c */ /* 0x000fe20003f4e170 */
[----:B------:R-:W-:Y:S01]  /*b390*/  VIADD R18, R18, 0x1 ;  /* 0x0000000112127836 */ /* 0x000fe20000000000 */
[----:B------:R-:W-:Y:S01]  /*b3a0*/  @!PT LDS RZ, [RZ] ;  /* 0x00000000fffff984 */ /* 0x000fe20000000800 */
[----:B------:R-:W-:Y:S01]  /*b3b0*/  @!PT LDS RZ, [RZ] ;  /* 0x00000000fffff984 */ /* 0x000fe20000000800 */
[----:B------:R-:W-:Y:S01]  /*b3c0*/  @!PT LDS RZ, [RZ] ;  /* 0x00000000fffff984 */ /* 0x000fe20000000800 */
[----:B------:R-:W-:Y:S01]  /*b3d0*/  @!PT LDS RZ, [RZ] ;  /* 0x00000000fffff984 */ /* 0x000fe20000000800 */
[----:B------:R5:W-:Y:S06]  /*b3e0*/  MEMBAR.ALL.CTA ;  /* 0x0000000000007992 */ /* 0x000bec0000008000 */
[----:B-----5:R-:W5:Y:S01]  /*b3f0*/  FENCE.VIEW.ASYNC.S ;  /* 0x00000000000073c6 */ /* 0x020f620000000000 */
[----:B------:R-:W-:Y:S01]  /*b400*/  @!P3 PRMT R85, RZ, 0x654, R85 ;  /* 0x00000654ff55b816 */ /* 0x000fe20000000055 */
[----:B-----5:R0:W-:Y:S06]  /*b410*/  BAR.SYNC.DEFER_BLOCKING R218, 0x80 ;  /* 0x000200da0000751d */ /* 0x0201ec0000010000 */
[----:B------:R1:W-:Y:S01]  /*b420*/  @!P3 SYNCS.ARRIVE.TRANS64.RED.A1T0 RZ, [R85+URZ], RZ ;  /* 0x000000ff55ffb9a7 */ /* 0x0003e2000810043f */
[----:B------:R-:W-:-:S04]  /*b430*/  ISETP.NE.AND P3, PT, R18, 0x2, PT ;  /* 0x000000021200780c */ /* 0x000fc80003f65270 */
[----:B0-2---:R-:W-:Y:S02]  /*b440*/  SEL R12, RZ, 0x1, P3 ;  /* 0x00000001ff0c7807 */ /* 0x005fe40001800000 */
[----:B------:R-:W-:Y:S02]  /*b450*/  SEL R18, R18, RZ, P3 ;  /* 0x000000ff12127207 */ /* 0x000fe40001800000 */
[----:B------:R-:W-:Y:S02]  /*b460*/  LOP3.LUT R167, R167, R12, RZ, 0x3c, !PT ;  /* 0x0000000ca7a77212 */ /* 0x000fe400078e3cff */
[----:B----4-:R-:W-:-:S13]  /*b470*/  LOP3.LUT P4, RZ, R11, 0x2, RZ, 0xc0, !PT ;  /* 0x000000020bff7812 */ /* 0x010fda000788c0ff */
[----:B-1----:R-:W-:Y:S05]  /*b480*/  @P4 BRA `(.L_x_562) ;  /* 0xffffff74009c4947 */ /* 0x002fea000383ffff */
.L_x_452:
[----:B------:R-:W-:Y:S01]  /*b490*/  BSSY B0, `(.L_x_563) ;  /* 0x0000005000007945 */ /* 0x000fe20003800000 */
[----:B------:R-:W-:-:S03]  /*b4a0*/  IMAD.MOV.U32 R3, RZ, RZ, RZ ;  /* 0x000000ffff037224 */ /* 0x000fc600078e00ff */
[----:B------:R-:W-:Y:S05]  /*b4b0*/  @P2 BRA `(.L_x_564) ;  /* 0x0000000000082947 */ /* 0x000fea0003800000 */
[----:B------:R-:W1:Y:S02]  /*b4c0*/  FENCE.VIEW.ASYNC.G ;  /* 0x00000000000073c6 */ /* 0x000e640000000100 */
[----:B-1----:R-:W-:Y:S06]  /*b4d0*/  BAR.ARV 0xc, 0x180 ;  /* 0x0306000000007b1d */ /* 0x002fec0000002000 */
.L_x_564:
[----:B------:R-:W-:Y:S05]  /*b4e0*/  BSYNC B0 ;  /* 0x0000000000007941 */ /* 0x000fea0003800000 */
.L_x_563:
[----:B------:R-:W2:Y:S01]  /*b4f0*/  LDL R0, [R1+0x38] ;  /* 0x0000380001007983 */ /* 0x000ea20000100800 */
[----:B------:R-:W-:Y:S01]  /*b500*/  BSSY B0, `(.L_x_565) ;  /* 0x0000020000007945 */ /* 0x000fe20003800000 */
[----:B--2---:R-:W-:-:S13]  /*b510*/  LOP3.LUT P0, RZ, R0, 0x4, RZ, 0xc0, !PT ;  /* 0x0000000400ff7812 */ /* 0x004fda000780c0ff */
        /* <DEDUP_REMOVED lines=30> */
.L_x_566:
[----:B------:R-:W-:Y:S05]  /*b700*/  BSYNC B0 ;  /* 0x0000000000007941 */ /* 0x000fea0003800000 */
.L_x_565:
[-C--:B------:R-:W-:Y:S01]  /*b710*/  IMAD R182, R200, R3.reuse, RZ ;  /* 0x00000003c8b67224 */ /* 0x080fe200078e02ff */
[----:B------:R-:W-:Y:S02]  /*b720*/  PLOP3.LUT P0, PT, PT, PT, PT, 0x80, 0x0 ;  /* 0x000000000000781c */ /* 0x000fe40003f0f070 */
[----:B------:R-:W-:Y:S02]  /*b730*/  CS2R R20, SRZ ;  /* 0x0000000000147805 */ /* 0x000fe4000001ff00 */
[----:B------:R-:W-:Y:S02]  /*b740*/  CS2R R86, SRZ ;  /* 0x0000000000567805 */ /* 0x000fe4000001ff00 */
[----:B------:R-:W-:Y:S02]  /*b750*/  CS2R R84, SRZ ;  /* 0x0000000000547805 */ /* 0x000fe4000001ff00 */
[----:B------:R-:W-:Y:S02]  /*b760*/  VIADDMNMX R72, R182, R3, R142, PT ;  /* 0x00000003b6487246 */ /* 0x000fe4000380018e */
[----:B------:R-:W-:-:S02]  /*b770*/  CS2R R82, SRZ ;  /* 0x0000000000527805 */ /* 0x000fc4000001ff00 */
[----:B------:R-:W-:Y:S02]  /*b780*/  CS2R R80, SRZ ;  /* 0x0000000000507805 */ /* 0x000fe4000001ff00 */
[----:B------:R-:W-:Y:S02]  /*b790*/  CS2R R78, SRZ ;  /* 0x00000000004e7805 */ /* 0x000fe4000001ff00 */
[----:B------:R-:W-:Y:S02]  /*b7a0*/  ISETP.GT.AND P1, PT, R72, R182, PT ;  /* 0x000000b64800720c */ /* 0x000fe40003f24270 */
        /* <DEDUP_REMOVED lines=28> */
[----:B------:R-:W2:Y:S01]  /*b970*/  LDL R0, [R1+0x64] ;  /* 0x0000640001007983 */ /* 0x000ea20000100800 */
[----:B------:R-:W-:-:S06]  /*b980*/  ULOP3.LUT UP0, URZ, UR59, 0x1bf, URZ, 0xc0, !UPT ;  /* 0x000001bf3b3f7892 */ /* 0x000fcc000f80c03f */
[----:B------:R-:W-:Y:S01]  /*b990*/  PLOP3.LUT P0, PT, PT, PT, UP0, 0x80, 0x0 ;  /* 0x000000000000781c */ /* 0x000fe20003f0f008 */
[----:B--2---:R-:W1:Y:S02]  /*b9a0*/  SHFL.IDX PT, R0, R0, RZ, 0x1f ;  /* 0x00001fff00007589 */ /* 0x004e6400000e0000 */
[----:B-1----:R-:W-:-:S04]  /*b9b0*/  LEA.HI R3, R0, R0, RZ, 0x1 ;  /* 0x0000000000037211 */ /* 0x002fc800078f08ff */
[----:B------:R-:W-:-:S04]  /*b9c0*/  LOP3.LUT R3, R3, 0x1e, RZ, 0xc0, !PT ;  /* 0x0000001e03037812 */ /* 0x000fc800078ec0ff */
[----:B------:R-:W-:-:S04]  /*b9d0*/  IADD3 R3, R0, -R3, RZ ;  /* 0x8000000300037210 */ /* 0x000fc80007ffe0ff */
[----:B------:R-:W-:-:S04]  /*b9e0*/  LEA R3, R3, UR59, 0xd ;  /* 0x0000003b03037c11 */ /* 0x000fc8000f8e68ff */
[----:B------:R-:W-:-:S04]  /*b9f0*/  SHF.R.U32.HI R3, RZ, 0x4, R3 ;  /* 0x00000004ff037819 */ /* 0x000fc80000011603 */
[----:B------:R-:W-:Y:S01]  /*ba00*/  LOP3.LUT R36, R3, 0x3fff, RZ, 0xc0, !PT ;  /* 0x00003fff03247812 */ /* 0x000fe200078ec0ff */
[----:B------:R-:W-:Y:S06]  /*ba10*/  @!P0 BRA `(.L_x_568) ;  /* 0x0000000000408947 */ /* 0x000fec0003800000 */
[----:B------:R-:W-:Y:S01]  /*ba20*/  MOV R14, 0x0 ;  /* 0x00000000000e7802 */ /* 0x000fe20000000f00 */
[----:B------:R-:W-:Y:S01]  /*ba30*/  ULDC.64 UR4, c[0x4][0xf0] ;  /* 0x01003c0000047ab9 */ /* 0x000fe20000000a00 */
[----:B------:R-:W-:Y:S01]  /*ba40*/  ULDC.64 UR6, c[0x4][0xf8] ;  /* 0x01003e0000067ab9 */ /* 0x000fe20000000a00 */
[----:B------:R-:W-:Y:S02]  /*ba50*/  IMAD.U32 R4, RZ, RZ, UR4 ;  /* 0x00000004ff047e24 */ /* 0x000fe4000f8e00ff */
        /* <DEDUP_REMOVED lines=8> */
[----:B------:R-:W-:Y:S02]  /*bae0*/  IMAD.MOV.U32 R12, RZ, RZ, 0x1 ;  /* 0x00000001ff0c7424 */ /* 0x000fe400078e00ff */
[----:B------:R-:W-:-:S07]  /*baf0*/  IMAD.MOV.U32 R13, RZ, RZ, RZ ;  /* 0x000000ffff0d7224 */ /* 0x000fce00078e00ff */
[----:B------:R-:W-:-:S07]  /*bb00*/  LEPC R20, `(.L_x_568) ;  /* 0x000000001014794e */ /* 0x000fce0000000000 */
[----:B-1-3-5:R-:W-:Y:S05]  /*bb10*/  CALL.ABS.NOINC R14 ;  /* 0x000000000e007343 */ /* 0x02afea0003c00000 */
.L_x_568:
[----:B------:R-:W-:Y:S02]  /*bb20*/  ULDC UR4, c[0x0][0x3f4] ;  /* 0x0000fd0000047ab9 */ /* 0x000fe40000000800 */
[----:B------:R-:W-:-:S13]  /*bb30*/  ISETP.LT.AND P0, PT, RZ, UR4, PT ;  /* 0x00000004ff007c0c */ /* 0x000fda000bf01270 */
[----:B------:R-:W-:Y:S05]  /*bb40*/  @P0 BRA `(.L_x_569) ;  /* 0x00000000003c0947 */ /* 0x000fea0003800000 */
[----:B------:R-:W-:-:S04]  /*bb50*/  LEA.HI R0, R191, R191, RZ, 0x1 ;  /* 0x000000bfbf007211 */ /* 0x000fc800078f08ff */
[----:B------:R-:W-:-:S05]  /*bb60*/  LOP3.LUT R0, R0, 0xfffffffe, RZ, 0xc0, !PT ;  /* 0xfffffffe00007812 */ /* 0x000fca00078ec0ff */
[----:B------:R-:W-:-:S05]  /*bb70*/  IMAD.IADD R0, R191, 0x1, -R0 ;  /* 0x00000001bf007824 */ /* 0x000fca00078e0a00 */
[----:B------:R-:W-:-:S04]  /*bb80*/  SHF.L.U32 R3, R0, 0x1f, RZ ;  /* 0x0000001f00037819 */ /* 0x000fc800000006ff */
[----:B------:R1:W2:Y:S03]  /*bb90*/  SYNCS.PHASECHK.TRANS64.TRYWAIT P0, [R2+URZ+0x2a800], R3 ;  /* 0x02a80003020075a7 */ /* 0x0002a6000800017f */
[----:B--2---:R-:W-:Y:S05]  /*bba0*/  @!P0 NANOSLEEP.SYNCS 0x989680 ;  /* 0x009896800000895d */ /* 0x004fea0003900000 */
[----:B------:R-:W2:Y:S01]  /*bbb0*/  @!P0 SYNCS.PHASECHK.TRANS64 P0, [R2+URZ+0x2a800], R3 ;  /* 0x02a80003020085a7 */ /* 0x000ea2000800007f */
[----:B------:R-:W-:Y:S04]  /*bbc0*/  BSSY B0, `(.L_x_570) ;  /* 0x0000006000007945 */ /* 0x000fe80003800000 */
[----:B--2---:R-:W-:Y:S05]  /*bbd0*/  @P0 BRA `(.L_x_571) ;  /* 0x0000000000100947 */ /* 0x004fea0003800000 */
.L_x_572:
[----:B--2---:R2:W4:Y:S02]  /*bbe0*/  SYNCS.PHASECHK.TRANS64.TRYWAIT P0, [R2+URZ+0x2a800], R3 ;  /* 0x02a80003020075a7 */ /* 0x004524000800017f */
[----:B----4-:R-:W-:Y:S05]  /*bbf0*/  @!P0 NANOSLEEP.SYNCS 0x989680 ;  /* 0x009896800000895d */ /* 0x010fea0003900000 */
[----:B------:R-:W4:Y:S02]  /*bc00*/  @!P0 SYNCS.PHASECHK.TRANS64 P0, [R2+URZ+0x2a800], R3 ;  /* 0x02a80003020085a7 */ /* 0x000f24000800007f */
[----:B----4-:R-:W-:Y:S05]  /*bc10*/  @!P0 BRA `(.L_x_572) ;  /* 0xfffffffc00f08947 */ /* 0x010fea000383ffff */
.L_x_571:
[----:B------:R-:W-:Y:S05]  /*bc20*/  BSYNC B0 ;  /* 0x0000000000007941 */ /* 0x000fea0003800000 */
.L_x_570:
[----:B------:R-:W-:Y:S05]  /*bc30*/  BRA `(.L_x_573) ;  /* 0x0000005800747947 */ /* 0x000fea0003800000 */
.L_x_569:
[----:B-----5:R-:W-:Y:S01]  /*bc40*/  SHF.R.S32.HI R0, RZ, 0x1f, R141 ;  /* 0x0000001fff007819 */ /* 0x020fe2000001148d */
[----:B------:R-:W-:Y:S01]  /*bc50*/  ULOP3.LUT UP0, URZ, UR59, 0x3ff, URZ, 0xc0, !UPT ;  /* 0x000003ff3b3f7892 */ /* 0x000fe2000f80c03f */
[----:B------:R-:W-:Y:S01]  /*bc60*/  ULDC.64 UR4, c[0x0][0x3f8] ;  /* 0x0000fe0000047ab9 */ /* 0x000fe20000000a00 */
[----:B------:R-:W-:Y:S02]  /*bc70*/  ULDC.64 UR6, c[0x0][0x408] ;  /* 0x0001020000067ab9 */ /* 0x000fe40000000a00 */
[C---:B------:R-:W-:Y:S02]  /*bc80*/  IMAD R4, R0.reuse, UR4, RZ ;  /* 0x0000000400047c24 */ /* 0x040fe4000f8e02ff */
[----:B------:R-:W-:Y:S01]  /*bc90*/  IMAD R0, R0, UR6, RZ ;  /* 0x0000000600007c24 */ /* 0x000fe2000f8e02ff */
[----:B------:R-:W-:Y:S01]  /*bca0*/  PLOP3.LUT P2, PT, PT, PT, UP0, 0x80, 0x0 ;  /* 0x000000000000781c */ /* 0x000fe20003f4f008 */
[C---:B------:R-:W-:Y:S02]  /*bcb0*/  IMAD R3, R141.reuse, UR5, R4 ;  /* 0x000000058d037c24 */ /* 0x040fe4000f8e0204 */
[----:B------:R-:W-:Y:S01]  /*bcc0*/  IMAD.WIDE.U32 R42, R141, UR4, RZ ;  /* 0x000000048d2a7c25 */ /* 0x000fe2000f8e00ff */
[----:B------:R-:W-:-:S03]  /*bcd0*/  ULDC.64 UR4, c[0x0][0x3e8] ;  /* 0x0000fa0000047ab9 */ /* 0x000fc60000000a00 */
[C---:B------:R-:W-:Y:S01]  /*bce0*/  IMAD R37, R141.reuse, UR7, R0 ;  /* 0x000000078d257c24 */ /* 0x040fe2000f8e0200 */
[----:B------:R-:W-:Y:S01]  /*bcf0*/  LEA R39, P0, R42, UR4, 0x1 ;  /* 0x000000042a277c11 */ /* 0x000fe2000f8008ff */
[----:B------:R-:W-:Y:S01]  /*bd00*/  IMAD.WIDE.U32 R4, R141, UR6, RZ ;  /* 0x000000068d047c25 */ /* 0x000fe2000f8e00ff */
[----:B------:R-:W-:-:S03]  /*bd10*/  ULDC.64 UR6, c[0x0][0x400] ;  /* 0x0001000000067ab9 */ /* 0x000fc60000000a00 */
[----:B------:R-:W-:Y:S01]  /*bd20*/  IMAD.IADD R3, R3, 0x1, R43 ;  /* 0x0000000103037824 */ /* 0x000fe200078e022b */
[----:B------:R-:W-:Y:S01]  /*bd30*/  LEA R40, P1, R4, UR6, 0x1 ;  /* 0x0000000604287c11 */ /* 0x000fe2000f8208ff */
[----:B------:R-:W-:-:S03]  /*bd40*/  IMAD.IADD R37, R37, 0x1, R5 ;  /* 0x0000000125257824 */ /* 0x000fc600078e0205 */
[----:B------:R-:W-:Y:S02]  /*bd50*/  LEA.HI.X R42, R42, UR5, R3, 0x1, P0 ;  /* 0x000000052a2a7c11 */ /* 0x000fe400080f0c03 */
[----:B------:R-:W-:Y:S01]  /*bd60*/  LEA.HI.X R37, R4, UR7, R37, 0x1, P1 ;  /* 0x0000000704257c11 */ /* 0x000fe200088f0c25 */
        /* <DEDUP_REMOVED lines=8> */
[----:B0-----:R-:W-:Y:S01]  /*bdf0*/  IMAD.U32 R6, RZ, RZ, UR6 ;  /* 0x00000006ff067e24 */ /* 0x001fe2000f8e00ff */
[----:B------:R-:W-:Y:S01]  /*be00*/  MOV R11, UR5 ;  /* 0x00000005000b7c02 */ /* 0x000fe20008000f00 */
[----:B------:R-:W-:-:S02]  /*be10*/  IMAD.U32 R7, RZ, RZ, UR7 ;  /* 0x00000007ff077e24 */ /* 0x000fc4000f8e00ff */
[----:B------:R-:W-:Y:S02]  /*be20*/  IMAD.U32 R10, RZ, RZ, UR4 ;  /* 0x00000004ff0a7e24 */ /* 0x000fe4000f8e00ff */
[----:B------:R-:W-:Y:S02]  /*be30*/  IMAD.MOV.U32 R8, RZ, RZ, 0x70 ;  /* 0x00000070ff087424 */ /* 0x000fe400078e00ff */
[----:B------:R-:W-:Y:S02]  /*be40*/  IMAD.MOV.U32 R12, RZ, RZ, 0x1 ;  /* 0x00000001ff0c7424 */ /* 0x000fe400078e00ff */
[----:B------:R-:W-:-:S07]  /*be50*/  IMAD.MOV.U32 R13, RZ, RZ, RZ ;  /* 0x000000ffff0d7224 */ /* 0x000fce00078e00ff */
[----:B------:R-:W-:-:S07]  /*be60*/  LEPC R20, `(.L_x_574) ;  /* 0x000000001014794e */ /* 0x000fce0000000000 */
[----:B-1-3--:R-:W-:Y:S05]  /*be70*/  CALL.ABS.NOINC R14 ;  /* 0x000000000e007343 */ /* 0x00afea0003c00000 */
.L_x_574:
[----:B------:R-:W-:Y:S01]  /*be80*/  ULDC.U8 UR4, c[0x0][0x410] ;  /* 0x0001040000047ab9 */ /* 0x000fe20000000000 */
[----:B------:R-:W-:Y:S01]  /*be90*/  BSSY B0, `(.L_x_575) ;  /* 0x000056f000007945 */ /* 0x000fe20003800000 */
[----:B------:R-:W-:Y:S01]  /*bea0*/  ISETP.NE.AND P0, PT, RZ, UR4, PT ;  /* 0x00000004ff007c0c */ /* 0x000fe2000bf05270 */
[----:B0-----:R-:W-:-:S12]  /*beb0*/  IMAD R6, R145, 0x80, R166 ;  /* 0x0000008091067824 */ /* 0x001fd800078e02a6 */
[----:B------:R-:W-:Y:S05]  /*bec0*/  @!P0 BRA `(.L_x_576) ;  /* 0x0000002800a88947 */ /* 0x000fea0003800000 */
[----:B------:R-:W-:-:S03]  /*bed0*/  UMOV UR4, 0xffffffff ;  /* 0xffffffff00047882 */ /* 0x000fc60000000000 */
[----:B------:R-:W-:Y:S05]  /*bee0*/  BRA.DIV UR4, `(.L_x_577) ;  /* 0x0000015204607947 */ /* 0x000fea000b800000 */
[----:B------:R-:W0:Y:S04]  /*bef0*/  SHFL.IDX PT, R42, R42, RZ, 0x1c1f ;  /* 0x001c1fff2a2a7589 */ /* 0x000e2800000e0000 */
[----:B------:R-:W1:Y:S04]  /*bf00*/  SHFL.IDX PT, R39, R39, RZ, 0x1c1f ;  /* 0x001c1fff27277589 */ /* 0x000e6800000e0000 */
[----:B------:R2:W4:Y:S04]  /*bf10*/  SHFL.IDX PT, R44, R37, RZ, 0x1c1f ;  /* 0x001c1fff252c7589 */ /* 0x00052800000e0000 */
[----:B------:R2:W0:Y:S02]  /*bf20*/  SHFL.IDX PT, R41, R40, RZ, 0x1c1f ;  /* 0x001c1fff28297589 */ /* 0x00042400000e0000 */
.L_x_824:
[----:B------:R-:W-:Y:S01]  /*bf30*/  ULDC UR4, c[0x0][0x448] ;  /* 0x0001120000047ab9 */ /* 0x000fe20000000800 */
[----:B------:R-:W-:Y:S01]  /*bf40*/  LOP3.LUT R3, R177, 0x18, R16, 0xf8, !PT ;  /* 0x00000018b1037812 */ /* 0x000fe200078ef810 */
[----:B--2---:R-:W-:Y:S01]  /*bf50*/  IMAD R37, R143, UR4, RZ ;  /* 0x000000048f257c24 */ /* 0x004fe2000f8e02ff */
[----:B------:R-:W-:Y:S01]  /*bf60*/  BSSY B1, `(.L_x_578) ;  /* 0x0000050000017945 */ /* 0x000fe20003800000 */
[----:B------:R-:W-:Y:S02]  /*bf70*/  LOP3.LUT P0, RZ, R219, 0x4, RZ, 0xc0, !PT ;  /* 0x00000004dbff7812 */ /* 0x000fe4000780c0ff */
[----:B------:R-:W-:Y:S02]  /*bf80*/  CS2R R4, SRZ ;  /* 0x0000000000047805 */ /* 0x000fe4000001ff00 */
[----:B------:R-:W-:Y:S02]  /*bf90*/  LOP3.LUT R0, R3, R178, RZ, 0x3c, !PT ;  /* 0x000000b203007212 */ /* 0x000fe400078e3cff */
[----:B------:R-:W-:-:S02]  /*bfa0*/  CS2R R8, SRZ ;  /* 0x0000000000087805 */ /* 0x000fc4000001ff00 */
[----:B------:R-:W-:Y:S01]  /*bfb0*/  ISETP.GE.AND P1, PT, R6, R37, PT ;  /* 0x000000250600720c */ /* 0x000fe20003f26270 */
[----:B------:R-:W-:Y:S01]  /*bfc0*/  IMAD R37, R145, -0x80, R37 ;  /* 0xffffff8091257824 */ /* 0x000fe200078e0225 */
[----:B------:R-:W-:Y:S01]  /*bfd0*/  CS2R R6, SRZ ;  /* 0x0000000000067805 */ /* 0x000fe2000001ff00 */
[----:B------:R-:W-:Y:S01]  /*bfe0*/  IMAD.IADD R3, R179, 0x1, R0 ;  /* 0x00000001b3037824 */ /* 0x000fe200078e0200 */
[----:B------:R-:W-:Y:S02]  /*bff0*/  CS2R R10, SRZ ;  /* 0x00000000000a7805 */ /* 0x000fe4000001ff00 */
[----:B------:R-:W-:Y:S02]  /*c000*/  CS2R R12, SRZ ;  /* 0x00000000000c7805 */ /* 0x000fe4000001ff00 */
[----:B------:R-:W-:Y:S01]  /*c010*/  CS2R R14, SRZ ;  /* 0x00000000000e7805 */ /* 0x000fe2000001ff00 */
[----:B------:R-:W-:Y:S01]  /*c020*/  IMAD R3, R3, 0x2, R2 ;  /* 0x0000000203037824 */ /* 0x000fe200078e0202 */
[----:B------:R-:W-:-:S02]  /*c030*/  CS2R R20, SRZ ;  /* 0x0000000000147805 */ /* 0x000fc4000001ff00 */
[----:B------:R-:W-:Y:S02]  /*c040*/  CS2R R24, SRZ ;  /* 0x0000000000187805 */ /* 0x000fe4000001ff00 */
[----:B------:R-:W-:Y:S02]  /*c050*/  CS2R R26, SRZ ;  /* 0x00000000001a7805 */ /* 0x000fe4000001ff00 */
[----:B------:R-:W-:Y:S02]  /*c060*/  CS2R R28, SRZ ;  /* 0x00000000001c7805 */ /* 0x000fe4000001ff00 */
[----:B---3--:R-:W-:Y:S01]  /*c070*/  CS2R R30, SRZ ;  /* 0x00000000001e7805 */ /* 0x008fe2000001ff00 */
[C---:B------:R-:W-:Y:S01]  /*c080*/  VIADD R43, R3.reuse, 0xc400 ;  /* 0x0000c400032b7836 */ /* 0x040fe20000000000 */
[----:B------:R-:W-:Y:S01]  /*c090*/  CS2R R32, SRZ ;  /* 0x0000000000207805 */ /* 0x000fe2000001ff00 */
[----:B------:R-:W-:Y:S01]  /*c0a0*/  VIADD R0, R3, 0xc440 ;  /* 0x0000c44003007836 */ /* 0x000fe20000000000 */
[----:B------:R-:W-:Y:S06]  /*c0b0*/  @P1 BRA `(.L_x_579) ;  /* 0x0000000000e81947 */ /* 0x000fec0003800000 */
[----:B------:R-:W2:Y:S01]  /*c0c0*/  LDL R40, [R1+0x3c] ;  /* 0x00003c0001287983 */ /* 0x000ea20000100800 */
[----:B------:R-:W-:Y:S01]  /*c0d0*/  ULDC UR4, c[0x0][0x3f4] ;  /* 0x0000fd0000047ab9 */ /* 0x000fe20000000800 */
[----:B------:R-:W-:Y:S02]  /*c0e0*/  CS2R R20, SRZ ;  /* 0x0000000000147805 */ /* 0x000fe4000001ff00 */
[----:B------:R-:W-:Y:S02]  /*c0f0*/  ISETP.GE.AND P2, PT, R160, UR4, PT ;  /* 0x00000004a0007c0c */ /* 0x000fe4000bf46270 */
[----:B------:R-:W-:Y:S02]  /*c100*/  CS2R R14, SRZ ;  /* 0x00000000000e7805 */ /* 0x000fe4000001ff00 */
[----:B------:R-:W-:Y:S02]  /*c110*/  ISETP.GE.AND P3, PT, R170, UR4, PT ;  /* 0x00000004aa007c0c */ /* 0x000fe4000bf66270 */
[----:B------:R-:W-:-:S02]  /*c120*/  CS2R R24, SRZ ;  /* 0x0000000000187805 */ /* 0x000fc4000001ff00 */
[----:B------:R-:W-:-:S05]  /*c130*/  ISETP.GE.AND P4, PT, R169, UR4, PT ;  /* 0x00000004a9007c0c */ /* 0x000fca000bf86270 */
[----:B-1----:R-:W-:Y:S02]  /*c140*/  @!P2 IMAD.MOV.U32 R6, RZ, RZ, R39 ;  /* 0x000000ffff06a224 */ /* 0x002fe400078e0027 */
[----:B0-----:R-:W-:Y:S02]  /*c150*/  @!P2 IMAD.MOV.U32 R7, RZ, RZ, R42 ;  /* 0x000000ffff07a224 */ /* 0x001fe400078e002a */
[----:B------:R-:W-:Y:S01]  /*c160*/  @!P3 IADD3 R28, P1, R39, R222, RZ ;  /* 0x000000de271cb210 */ /* 0x000fe20007f3e0ff */
[----:B------:R-:W-:Y:S02]  /*c170*/  @!P2 IMAD.MOV.U32 R4, RZ, RZ, R41 ;  /* 0x000000ffff04a224 */ /* 0x000fe400078e0029 */
[----:B----4-:R-:W-:Y:S02]  /*c180*/  @!P2 IMAD.MOV.U32 R5, RZ, RZ, R44 ;  /* 0x000000ffff05a224 */ /* 0x010fe400078e002c */
[----:B------:R-:W-:-:S04]  /*c190*/  @!P2 IMAD.WIDE R10, R160, 0x2, R6 ;  /* 0x00000002a00aa825 */ /* 0x000fc800078e0206 */
[----:B------:R-:W-:Y:S01]  /*c1a0*/  @!P2 IMAD.WIDE R30, R160, 0x2, R4 ;  /* 0x00000002a01ea825 */ /* 0x000fe200078e0204 */
[----:B------:R0:W5:Y:S03]  /*c1b0*/  @!P2 LD.E.64 R20, desc[UR56][R10.64] ;  /* 0x000000380a14a980 */ /* 0x000166000c101b00 */
[--C-:B------:R-:W-:Y:S01]  /*c1c0*/  @!P3 IMAD.X R29, R42, 0x1, R221.reuse, P1 ;  /* 0x000000012a1db824 */ /* 0x100fe200008e06dd */
[----:B------:R-:W-:Y:S01]  /*c1d0*/  @!P3 IADD3 R4, P1, R41, R222, RZ ;  /* 0x000000de2904b210 */ /* 0x000fe20007f3e0ff */
[----:B------:R-:W5:Y:S01]  /*c1e0*/  @!P2 LD.E.64 R14, desc[UR56][R30.64] ;  /* 0x000000381e0ea980 */ /* 0x000f62000c101b00 */
[----:B------:R-:W-:Y:S02]  /*c1f0*/  ISETP.GE.AND P2, PT, R172, UR4, PT ;  /* 0x00000004ac007c0c */ /* 0x000fe4000bf46270 */
[----:B------:R-:W-:Y:S02]  /*c200*/  CS2R R12, SRZ ;  /* 0x00000000000c7805 */ /* 0x000fe4000001ff00 */
[-C--:B------:R-:W-:Y:S01]  /*c210*/  @!P4 IADD3 R6, P5, R39, R224.reuse, RZ ;  /* 0x000000e02706c210 */ /* 0x080fe20007fbe0ff */
[----:B------:R-:W-:Y:S01]  /*c220*/  @!P3 IMAD.X R5, R44, 0x1, R221, P1 ;  /* 0x000000012c05b824 */ /* 0x000fe200008e06dd */
[----:B------:R-:W-:-:S02]  /*c230*/  @!P4 IADD3 R8, P6, R41, R224, RZ ;  /* 0x000000e02908c210 */ /* 0x000fc40007fde0ff */
[----:B------:R-:W-:Y:S02]  /*c240*/  CS2R R26, SRZ ;  /* 0x00000000001a7805 */ /* 0x000fe4000001ff00 */
[----:B------:R-:W-:Y:S02]  /*c250*/  ISETP.GE.AND P1, PT, R171, UR4, PT ;  /* 0x00000004ab007c0c */ /* 0x000fe4000bf26270 */
[----:B0-----:R-:W-:Y:S01]  /*c260*/  CS2R R10, SRZ ;  /* 0x00000000000a7805 */ /* 0x001fe2000001ff00 */
[--C-:B------:R-:W-:Y:S01]  /*c270*/  @!P4 IMAD.X R7, R42, 0x1, R223.reuse, P5 ;  /* 0x000000012a07c824 */ /* 0x100fe200028e06df */
[----:B------:R-:W5:Y:S01]  /*c280*/  @!P3 LD.E.64 R24, desc[UR56][R28.64] ;  /* 0x000000381c18b980 */ /* 0x000f62000c101b00 */
[----:B------:R-:W-:-:S03]  /*c290*/  @!P4 IMAD.X R9, R44, 0x1, R223, P6 ;  /* 0x000000012c09c824 */ /* 0x000fc600030e06df */
[----:B------:R0:W5:Y:S01]  /*c2a0*/  @!P3 LD.E.64 R12, desc[UR56][R4.64] ;  /* 0x00000038040cb980 */ /* 0x000162000c101b00 */
[----:B------:R-:W-:-:S03]  /*c2b0*/  ISETP.GE.AND P3, PT, R173, UR4, PT ;  /* 0x00000004ad007c0c */ /* 0x000fc6000bf66270 */
[----:B------:R1:W5:Y:S04]  /*c2c0*/  @!P4 LD.E.64 R26, desc[UR56][R6.64] ;  /* 0x00000038061ac980 */ /* 0x000368000c101b00 */
[----:B------:R3:W5:Y:S01]  /*c2d0*/  @!P4 LD.E.64 R10, desc[UR56][R8.64] ;  /* 0x00000038080ac980 */ /* 0x000762000c101b00 */
[-C--:B0-----:R-:W-:Y:S02]  /*c2e0*/  @!P2 IADD3 R4, P4, R39, R226.reuse, RZ ;  /* 0x000000e22704a210 */ /* 0x081fe40007f9e0ff */
[----:B------:R-:W-:Y:S02]  /*c2f0*/  CS2R R28, SRZ ;  /* 0x00000000001c7805 */ /* 0x000fe4000001ff00 */
[----:B-1----:R-:W-:Y:S01]  /*c300*/  @!P2 IADD3 R6, P5, R41, R226, RZ ;  /* 0x000000e22906a210 */ /* 0x002fe20007fbe0ff */
[----:B------:R-:W-:Y:S01]  /*c310*/  @!P2 IMAD.X R5, R42, 0x1, R225, P4 ;  /* 0x000000012a05a824 */ /* 0x000fe200020e06e1 */
[----:B------:R-:W-:-:S02]  /*c320*/  @!P1 IADD3 R32, P6, R39, R228, RZ ;  /* 0x000000e427209210 */ /* 0x000fc40007fde0ff */
[----:B---3--:R-:W-:Y:S02]  /*c330*/  CS2R R8, SRZ ;  /* 0x0000000000087805 */ /* 0x008fe4000001ff00 */
[----:B------:R-:W-:Y:S02]  /*c340*/  @!P2 IADD3.X R7, R44, R225, RZ, P5, !PT ;  /* 0x000000e12c07a210 */ /* 0x000fe40002ffe4ff */
[----:B------:R-:W-:Y:S01]  /*c350*/  CS2R R30, SRZ ;  /* 0x00000000001e7805 */ /* 0x000fe2000001ff00 */
[----:B------:R-:W-:Y:S01]  /*c360*/  @!P1 IMAD.X R33, R42, 0x1, R227, P6 ;  /* 0x000000012a219824 */ /* 0x000fe200030e06e3 */
[----:B------:R0:W5:Y:S04]  /*c370*/  @!P2 LD.E.64 R28, desc[UR56][R4.64] ;  /* 0x00000038041ca980 */ /* 0x000168000c101b00 */
[----:B------:R1:W5:Y:S01]  /*c380*/  @!P2 LD.E.64 R8, desc[UR56][R6.64] ;  /* 0x000000380608a980 */ /* 0x000362000c101b00 */
[----:B------:R-:W-:-:S03]  /*c390*/  @!P1 IADD3 R34, P2, R41, R228, RZ ;  /* 0x000000e429229210 */ /* 0x000fc60007f5e0ff */
[----:B------:R3:W5:Y:S01]  /*c3a0*/  @!P1 LD.E.64 R30, desc[UR56][R32.64] ;  /* 0x00000038201e9980 */ /* 0x000762000c101b00 */
[----:B0-----:R-:W-:Y:S01]  /*c3b0*/  CS2R R4, SRZ ;  /* 0x0000000000047805 */ /* 0x001fe2000001ff00 */
[----:B------:R-:W-:Y:S01]  /*c3c0*/  @!P1 IMAD.X R35, R44, 0x1, R227, P2 ;  /* 0x000000012c239824 */ /* 0x000fe200010e06e3 */
[----:B-1----:R-:W-:Y:S02]  /*c3d0*/  CS2R R6, SRZ ;  /* 0x0000000000067805 */ /* 0x002fe4000001ff00 */
[----:B---3--:R-:W-:-:S04]  /*c3e0*/  CS2R R32, SRZ ;  /* 0x0000000000207805 */ /* 0x008fc8000001ff00 */
[----:B------:R3:W5:Y:S01]  /*c3f0*/  @!P1 LD.E.64 R6, desc[UR56][R34.64] ;  /* 0x0000003822069980 */ /* 0x000762000c101b00 */
[-C--:B--2---:R-:W-:Y:S02]  /*c400*/  @!P3 IADD3 R38, P4, R39, R40.reuse, RZ ;  /* 0x000000282726b210 */ /* 0x084fe40007f9e0ff */
[----:B------:R-:W-:-:S03]  /*c410*/  @!P3 IADD3 R40, P5, R41, R40, RZ ;  /* 0x000000282928b210 */ /* 0x000fc60007fbe0ff */
[--C-:B------:R-:W-:Y:S02]  /*c420*/  @!P3 IMAD.X R39, R42, 0x1, R229.reuse, P4 ;  /* 0x000000012a27b824 */ /* 0x100fe400020e06e5 */
[----:B------:R-:W-:-:S03]  /*c430*/  @!P3 IMAD.X R41, R44, 0x1, R229, P5 ;  /* 0x000000012c29b824 */ /* 0x000fc600028e06e5 */
[----:B------:R3:W5:Y:S04]  /*c440*/  @!P3 LD.E.64 R32, desc[UR56][R38.64] ;  /* 0x000000382620b980 */ /* 0x000768000c101b00 */
[----:B------:R3:W5:Y:S02]  /*c450*/  @!P3 LD.E.64 R4, desc[UR56][R40.64] ;  /* 0x000000382804b980 */ /* 0x000764000c101b00 */
.L_x_579:
[----:B------:R-:W-:Y:S05]  /*c460*/  BSYNC B1 ;  /* 0x0000000000017941 */ /* 0x000fea0003800000 */
.L_x_578:
[----:B---3-5:R-:W-:Y:S01]  /*c470*/  IMAD.MOV.U32 R34, RZ, RZ, R20 ;  /* 0x000000ffff227224 */ /* 0x028fe200078e0014 */
[----:B------:R-:W-:Y:S01]  /*c480*/  SHF.R.U64 R69, R20, 0x10, R21 ;  /* 0x0000001014457819 */ /* 0x000fe20000001215 */
[----:B------:R-:W-:Y:S01]  /*c490*/  IMAD.MOV.U32 R20, RZ, RZ, R24 ;  /* 0x000000ffff147224 */ /* 0x000fe200078e0018 */
[----:B------:R-:W-:Y:S01]  /*c4a0*/  SHF.R.U64 R67, R24, 0x10, R25 ;  /* 0x0000001018437819 */ /* 0x000fe20000001219 */
[--C-:B0-----:R-:W-:Y:S01]  /*c4b0*/  IMAD.MOV.U32 R41, RZ, RZ, R15.reuse ;  /* 0x000000ffff297224 */ /* 0x101fe200078e000f */
[----:B------:R-:W-:Y:S01]  /*c4c0*/  LEA.HI R24, R191, R191, RZ, 0x1 ;  /* 0x000000bfbf187211 */ /* 0x000fe200078f08ff */
[----:B------:R-:W-:Y:S01]  /*c4d0*/  @P0 VIADD R0, R43, 0xffffffc0 ;  /* 0xffffffc02b000836 */ /* 0x000fe20000000000 */
[----:B------:R-:W-:Y:S01]  /*c4e0*/  SHF.R.U64 R59, R14, 0x10, R15 ;  /* 0x000000100e3b7819 */ /* 0x000fe2000000120f */
[----:B-1----:R-:W-:Y:S01]  /*c4f0*/  IMAD.MOV.U32 R39, RZ, RZ, R26 ;  /* 0x000000ffff277224 */ /* 0x002fe200078e001a */
[----:B------:R-:W-:Y:S01]  /*c500*/  LOP3.LUT R24, R24, 0xfffffffe, RZ, 0xc0, !PT ;  /* 0xfffffffe18187812 */ /* 0x000fe200078ec0ff */
[----:B------:R-:W-:Y:S01]  /*c510*/  IMAD.MOV.U32 R35, RZ, RZ, R21 ;  /* 0x000000ffff237224 */ /* 0x000fe200078e0015 */
[----:B------:R-:W-:Y:S01]  /*c520*/  SHF.R.U32.HI R56, RZ, 0x10, R15 ;  /* 0x00000010ff387819 */ /* 0x000fe2000001160f */
[----:B------:R-:W-:Y:S01]  /*c530*/  IMAD.MOV.U32 R43, RZ, RZ, R28 ;  /* 0x000000ffff2b7224 */ /* 0x000fe200078e001c */
[----:B------:R-:W-:Y:S01]  /*c540*/  IADD3 R24, R191, -R24, RZ ;  /* 0x80000018bf187210 */ /* 0x000fe20007ffe0ff */
[----:B----4-:R-:W-:Y:S01]  /*c550*/  IMAD.MOV.U32 R44, RZ, RZ, R29 ;  /* 0x000000ffff2c7224 */ /* 0x010fe200078e001d */
[----:B------:R-:W-:Y:S01]  /*c560*/  SHF.R.U64 R26, R26, 0x10, R27 ;  /* 0x000000101a1a7819 */ /* 0x000fe2000000121b */
[----:B------:R-:W-:Y:S01]  /*c570*/  IMAD.MOV.U32 R47, RZ, RZ, R32 ;  /* 0x000000ffff2f7224 */ /* 0x000fe200078e0020 */
[----:B------:R-:W-:Y:S01]  /*c580*/  SHF.L.U32 R15, R24, 0x1f, RZ ;  /* 0x0000001f180f7819 */ /* 0x000fe200000006ff */
[----:B------:R-:W-:Y:S01]  /*c590*/  IMAD.MOV.U32 R48, RZ, RZ, R33 ;  /* 0x000000ffff307224 */ /* 0x000fe200078e0021 */
[----:B------:R-:W-:Y:S01]  /*c5a0*/  SHF.R.U32.HI R66, RZ, 0x10, R21 ;  /* 0x00000010ff427819 */ /* 0x000fe20000011615 */
[--C-:B------:R-:W-:Y:S01]  /*c5b0*/  IMAD.MOV.U32 R21, RZ, RZ, R25.reuse ;  /* 0x000000ffff157224 */ /* 0x100fe200078e0019 */
[----:B------:R-:W0:Y:S01]  /*c5c0*/  SYNCS.PHASECHK.TRANS64.TRYWAIT P0, [R2+URZ+0x2a800], R15 ;  /* 0x02a8000f020075a7 */ /* 0x000e22000800017f */
[----:B------:R-:W-:Y:S01]  /*c5d0*/  SHF.R.U32.HI R64, RZ, 0x10, R25 ;  /* 0x00000010ff407819 */ /* 0x000fe20000011619 */
[----:B------:R-:W-:Y:S01]  /*c5e0*/  IMAD.MOV.U32 R38, RZ, RZ, R14 ;  /* 0x000000ffff267224 */ /* 0x000fe200078e000e */
[----:B------:R-:W-:Y:S01]  /*c5f0*/  SHF.R.U64 R62, R28, 0x10, R29 ;  /* 0x000000101c3e7819 */ /* 0x000fe2000000121d */
[----:B------:R-:W-:Y:S01]  /*c600*/  IMAD.MOV.U32 R42, RZ, RZ, R27 ;  /* 0x000000ffff2a7224 */ /* 0x000fe200078e001b */
[----:B------:R-:W-:Y:S01]  /*c610*/  SHF.R.U32.HI R65, RZ, 0x10, R29 ;  /* 0x00000010ff417819 */ /* 0x000fe2000001161d */
[----:B------:R-:W-:Y:S01]  /*c620*/  IMAD.MOV.U32 R45, RZ, RZ, R30 ;  /* 0x000000ffff2d7224 */ /* 0x000fe200078e001e */
[----:B------:R-:W-:Y:S01]  /*c630*/  SHF.R.U64 R58, R32, 0x10, R33 ;  /* 0x00000010203a7819 */ /* 0x000fe20000001221 */
[----:B------:R-:W-:Y:S01]  /*c640*/  IMAD.MOV.U32 R46, RZ, RZ, R31 ;  /* 0x000000ffff2e7224 */ /* 0x000fe200078e001f */
[----:B------:R-:W-:Y:S01]  /*c650*/  SHF.R.U32.HI R61, RZ, 0x10, R33 ;  /* 0x00000010ff3d7819 */ /* 0x000fe20000011621 */
[----:B------:R-:W-:Y:S01]  /*c660*/  IMAD.MOV.U32 R32, RZ, RZ, R12 ;  /* 0x000000ffff207224 */ /* 0x000fe200078e000c */
[----:B------:R-:W-:Y:S01]  /*c670*/  PRMT R26, R39, 0x5410, R26 ;  /* 0x00005410271a7816 */ /* 0x000fe2000000001a */
[----:B------:R-:W-:Y:S01]  /*c680*/  IMAD.MOV.U32 R33, RZ, RZ, R13 ;  /* 0x000000ffff217224 */ /* 0x000fe200078e000d */
        /* <DEDUP_REMOVED lines=9> */
[----:B------:R-:W-:Y:S01]  /*c720*/  BSSY B1, `(.L_x_580) ;  /* 0x0000023000017945 */ /* 0x000fe20003800000 */
[----:B------:R-:W-:Y:S01]  /*c730*/  SHF.R.U64 R55, R10, 0x10, R11 ;  /* 0x000000100a377819 */ /* 0x000fe2000000120b */
[----:B------:R-:W-:Y:S01]  /*c740*/  IMAD.MOV.U32 R40, RZ, RZ, R7 ;  /* 0x000000ffff287224 */ /* 0x000fe200078e0007 */
[----:B------:R-:W-:Y:S01]  /*c750*/  SHF.R.U32.HI R52, RZ, 0x10, R11 ;  /* 0x00000010ff347819 */ /* 0x000fe2000001160b */
[----:B------:R-:W-:Y:S01]  /*c760*/  IMAD.MOV.U32 R10, RZ, RZ, R4 ;  /* 0x000000ffff0a7224 */ /* 0x000fe200078e0004 */
[--C-:B------:R-:W-:Y:S01]  /*c770*/  SHF.R.U64 R53, R8, 0x10, R9.reuse ;  /* 0x0000001008357819 */ /* 0x100fe20000001209 */
[----:B------:R-:W-:Y:S01]  /*c780*/  IMAD.MOV.U32 R14, RZ, RZ, R6 ;  /* 0x000000ffff0e7224 */ /* 0x000fe200078e0006 */
[----:B------:R-:W-:Y:S01]  /*c790*/  SHF.R.U32.HI R50, RZ, 0x10, R9 ;  /* 0x00000010ff327819 */ /* 0x000fe20000011609 */
[----:B------:R-:W-:Y:S01]  /*c7a0*/  IMAD.MOV.U32 R11, RZ, RZ, R5 ;  /* 0x000000ffff0b7224 */ /* 0x000fe200078e0005 */
[----:B------:R-:W-:-:S02]  /*c7b0*/  VIMNMX R39, R37, 0x80, PT ;  /* 0x0000008025277848 */ /* 0x000fc40003fe0100 */
[--C-:B------:R-:W-:Y:S02]  /*c7c0*/  SHF.R.U64 R51, R6, 0x10, R7.reuse ;  /* 0x0000001006337819 */ /* 0x100fe40000001207 */
[----:B------:R-:W-:Y:S02]  /*c7d0*/  SHF.R.U32.HI R49, RZ, 0x10, R7 ;  /* 0x00000010ff317819 */ /* 0x000fe40000011607 */
[----:B------:R-:W-:Y:S02]  /*c7e0*/  SHF.R.U64 R7, R4, 0x10, R5 ;  /* 0x0000001004077819 */ /* 0x000fe40000001205 */
[----:B------:R-:W-:Y:S02]  /*c7f0*/  PRMT R30, R20, 0x5410, R67 ;  /* 0x00005410141e7816 */ /* 0x000fe40000000043 */
[----:B------:R-:W-:Y:S02]  /*c800*/  PRMT R31, R21, 0x5410, R64 ;  /* 0x00005410151f7816 */ /* 0x000fe40000000040 */
[----:B------:R-:W-:-:S02]  /*c810*/  PRMT R37, R38, 0x5410, R59 ;  /* 0x0000541026257816 */ /* 0x000fc4000000003b */
[----:B------:R-:W-:Y:S02]  /*c820*/  SHF.R.U32.HI R4, RZ, 0x10, R5 ;  /* 0x00000010ff047819 */ /* 0x000fe40000011605 */
[----:B------:R-:W-:Y:S02]  /*c830*/  PRMT R34, R34, 0x5410, R69 ;  /* 0x0000541022227816 */ /* 0x000fe40000000045 */
[----:B------:R-:W-:Y:S02]  /*c840*/  PRMT R35, R35, 0x5410, R66 ;  /* 0x0000541023237816 */ /* 0x000fe40000000042 */
[----:B------:R-:W-:Y:S02]  /*c850*/  PRMT R27, R42, 0x5410, R27 ;  /* 0x000054102a1b7816 */ /* 0x000fe4000000001b */
[----:B------:R-:W-:Y:S02]  /*c860*/  PRMT R20, R43, 0x5410, R62 ;  /* 0x000054102b147816 */ /* 0x000fe4000000003e */
[----:B------:R-:W-:-:S02]  /*c870*/  PRMT R21, R44, 0x5410, R65 ;  /* 0x000054102c157816 */ /* 0x000fc40000000041 */
[----:B------:R-:W-:Y:S02]  /*c880*/  PRMT R12, R45, 0x5410, R60 ;  /* 0x000054102d0c7816 */ /* 0x000fe4000000003c */
[----:B------:R-:W-:Y:S02]  /*c890*/  PRMT R13, R46, 0x5410, R63 ;  /* 0x000054102e0d7816 */ /* 0x000fe4000000003f */
[----:B------:R-:W-:Y:S02]  /*c8a0*/  PRMT R8, R47, 0x5410, R58 ;  /* 0x000054102f087816 */ /* 0x000fe4000000003a */
[----:B------:R-:W-:Y:S02]  /*c8b0*/  PRMT R9, R48, 0x5410, R61 ;  /* 0x0000541030097816 */ /* 0x000fe4000000003d */
[----:B------:R-:W-:Y:S02]  /*c8c0*/  ISETP.GE.AND P1, PT, R166, R39, PT ;  /* 0x00000027a600720c */ /* 0x000fe40003f26270 */
[----:B------:R-:W-:-:S02]  /*c8d0*/  PRMT R38, R41, 0x5410, R56 ;  /* 0x0000541029267816 */ /* 0x000fc40000000038 */
[----:B------:R-:W-:Y:S02]  /*c8e0*/  PRMT R32, R32, 0x5410, R57 ;  /* 0x0000541020207816 */ /* 0x000fe40000000039 */
[----:B------:R-:W-:Y:S02]  /*c8f0*/  PRMT R33, R33, 0x5410, R54 ;  /* 0x0000541021217816 */ /* 0x000fe40000000036 */
[----:B------:R-:W-:Y:S02]  /*c900*/  PRMT R28, R28, 0x5410, R55 ;  /* 0x000054101c1c7816 */ /* 0x000fe40000000037 */
[----:B------:R-:W-:Y:S02]  /*c910*/  PRMT R29, R29, 0x5410, R52 ;  /* 0x000054101d1d7816 */ /* 0x000fe40000000034 */
[----:B------:R-:W-:Y:S02]  /*c920*/  PRMT R24, R24, 0x5410, R53 ;  /* 0x0000541018187816 */ /* 0x000fe40000000035 */
[----:B------:R-:W-:Y:S01]  /*c930*/  PRMT R25, R25, 0x5410, R50 ;  /* 0x0000541019197816 */ /* 0x000fe20000000032 */
[----:B0-----:R-:W-:Y:S06]  /*c940*/  @!P0 BRA `(.L_x_581) ;  /* 0x00000148003c8947 */ /* 0x001fec0003800000 */
.L_x_825:
[----:B------:R-:W-:Y:S05]  /*c950*/  BSYNC B1 ;  /* 0x0000000000017941 */ /* 0x000fea0003800000 */
.L_x_580:
[----:B------:R-:W-:Y:S01]  /*c960*/  BSSY B1, `(.L_x_582) ;  /* 0x0000101000017945 */ /* 0x000fe20003800000 */
[----:B------:R-:W-:Y:S02]  /*c970*/  PRMT R14, R14, 0x5410, R51 ;  /* 0x000054100e0e7816 */ /* 0x000fe40000000033 */
[----:B0-----:R-:W-:Y:S02]  /*c980*/  PRMT R15, R40, 0x5410, R49 ;  /* 0x00005410280f7816 */ /* 0x001fe40000000031 */
[----:B------:R-:W-:Y:S02]  /*c990*/  PRMT R10, R10, 0x5410, R7 ;  /* 0x000054100a0a7816 */ /* 0x000fe40000000007 */
[----:B------:R-:W-:Y:S01]  /*c9a0*/  PRMT R11, R11, 0x5410, R4 ;  /* 0x000054100b0b7816 */ /* 0x000fe20000000004 */
[----:B------:R-:W-:Y:S06]  /*c9b0*/  @P1 BRA `(.L_x_583) ;  /* 0x0000000c00ec1947 */ /* 0x000fec0003800000 */
[----:B------:R-:W0:Y:S01]  /*c9c0*/  LDC R4, c[0x0][0x3f4] ;  /* 0x0000fd00ff047b82 */ /* 0x000e220000000800 */
[----:B------:R-:W-:Y:S01]  /*c9d0*/  BSSY B2, `(.L_x_584) ;  /* 0x000002e000027945 */ /* 0x000fe20003800000 */
[-C--:B0-----:R-:W-:Y:S02]  /*c9e0*/  ISETP.GE.AND P0, PT, R160, R4.reuse, PT ;  /* 0x00000004a000720c */ /* 0x081fe40003f06270 */
[-C--:B------:R-:W-:Y:S02]  /*c9f0*/  ISETP.GE.AND P1, PT, R170, R4.reuse, PT ;  /* 0x00000004aa00720c */ /* 0x080fe40003f26270 */
[-C--:B------:R-:W-:Y:S02]  /*ca00*/  ISETP.GE.AND P2, PT, R169, R4.reuse, PT ;  /* 0x00000004a900720c */ /* 0x080fe40003f46270 */
[-C--:B------:R-:W-:Y:S02]  /*ca10*/  ISETP.GE.AND P3, PT, R172, R4.reuse, PT ;  /* 0x00000004ac00720c */ /* 0x080fe40003f66270 */
[----:B------:R-:W-:-:S02]  /*ca20*/  ISETP.GE.AND P4, PT, R171, R4, PT ;  /* 0x00000004ab00720c */ /* 0x000fc40003f86270 */
[----:B------:R-:W-:-:S03]  /*ca30*/  ISETP.GE.AND P5, PT, R173, R4, PT ;  /* 0x00000004ad00720c */ /* 0x000fc60003fa6270 */
[----:B------:R-:W-:Y:S10]  /*ca40*/  @P0 BRA `(.L_x_585) ;  /* 0x0000000000980947 */ /* 0x000ff40003800000 */
[----:B------:R-:W0:Y:S01]  /*ca50*/  LDS.128 R4, [R3+0xc400] ;  /* 0x00c4000003047984 */ /* 0x000e220000000c00 */
[C---:B------:R-:W-:Y:S01]  /*ca60*/  IMAD.U32 R47, R37.reuse, 0x10000, RZ ;  /* 0x00010000252f7824 */ /* 0x040fe200078e00ff */
[----:B------:R-:W-:Y:S01]  /*ca70*/  LOP3.LUT R46, R37, 0xffff0000, RZ, 0xc0, !PT ;  /* 0xffff0000252e7812 */ /* 0x000fe200078ec0ff */
[C---:B------:R-:W-:Y:S01]  /*ca80*/  IMAD.U32 R45, R34.reuse, 0x10000, RZ ;  /* 0x00010000222d7824 */ /* 0x040fe200078e00ff */
[----:B------:R-:W-:Y:S01]  /*ca90*/  LOP3.LUT R44, R34, 0xffff0000, RZ, 0xc0, !PT ;  /* 0xffff0000222c7812 */ /* 0x000fe200078ec0ff */
[C---:B0-----:R-:W-:Y:S01]  /*caa0*/  IMAD.U32 R40, R4.reuse, 0x10000, RZ ;  /* 0x0001000004287824 */ /* 0x041fe200078e00ff */
[----:B------:R-:W-:Y:S01]  /*cab0*/  LOP3.LUT R4, R4, 0xffff0000, RZ, 0xc0, !PT ;  /* 0xffff000004047812 */ /* 0x000fe200078ec0ff */
[C---:B------:R-:W-:Y:S01]  /*cac0*/  IMAD.U32 R41, R5.reuse, 0x10000, RZ ;  /* 0x0001000005297824 */ /* 0x040fe200078e00ff */
[----:B------:R-:W-:Y:S01]  /*cad0*/  LOP3.LUT R5, R5, 0xffff0000, RZ, 0xc0, !PT ;  /* 0xffff000005057812 */ /* 0x000fe200078ec0ff */
[----:B------:R-:W-:Y:S01]  /*cae0*/  IMAD.U32 R42, R6, 0x10000, RZ ;  /* 0x00010000062a7824 */ /* 0x000fe200078e00ff */
[----:B------:R-:W-:Y:S01]  /*caf0*/  SHF.L.U32 R43, R7, 0x10, RZ ;  /* 0x00000010072b7819 */ /* 0x000fe200000006ff */
[C---:B------:R-:W-:Y:S01]  /*cb00*/  FMUL.FTZ R49, R4.reuse, R47 ;  /* 0x0000002f04317220 */ /* 0x040fe20000410000 */
[-C--:B------:R-:W-:Y:S01]  /*cb10*/  FMUL.FTZ R4, R4, R45.reuse ;  /* 0x0000002d04047220 */ /* 0x080fe20000410000 */
[----:B------:R-:W-:Y:S01]  /*cb20*/  FMUL.FTZ R50, R5, R46 ;  /* 0x0000002e05327220 */ /* 0x000fe20000410000 */
[----:B------:R-:W-:Y:S01]  /*cb30*/  LOP3.LUT R6, R6, 0xffff0000, RZ, 0xc0, !PT ;  /* 0xffff000006067812 */ /* 0x000fe200078ec0ff */
[C---:B------:R-:W-:Y:S01]  /*cb40*/  FFMA.FTZ R49, R40.reuse, R45, -R49 ;  /* 0x0000002d28317223 */ /* 0x040fe20000010831 */
[----:B------:R-:W-:Y:S01]  /*cb50*/  FFMA.FTZ R48, R40, R47, R4 ;  /* 0x0000002f28307223 */ /* 0x000fe20000010004 */
[----:B------:R-:W-:Y:S01]  /*cb60*/  LOP3.LUT R7, R7, 0xffff0000, RZ, 0xc0, !PT ;  /* 0xffff000007077812 */ /* 0x000fe200078ec0ff */
[----:B------:R-:W-:Y:S01]  /*cb70*/  FMUL.FTZ R52, R5, R44 ;  /* 0x0000002c05347220 */ /* 0x000fe20000410000 */
[C---:B------:R-:W-:Y:S01]  /*cb80*/  LOP3.LUT R40, R38.reuse, 0xffff0000, RZ, 0xc0, !PT ;  /* 0xffff000026287812 */ /* 0x040fe200078ec0ff */
[----:B------:R-:W-:Y:S01]  /*cb90*/  IMAD.U32 R45, R38, 0x10000, RZ ;  /* 0x00010000262d7824 */ /* 0x000fe200078e00ff */
[C---:B------:R-:W-:Y:S01]  /*cba0*/  LOP3.LUT R4, R35.reuse, 0xffff0000, RZ, 0xc0, !PT ;  /* 0xffff000023047812 */ /* 0x040fe200078ec0ff */
[----:B------:R-:W-:-:S02]  /*cbb0*/  IMAD.U32 R5, R35, 0x10000, RZ ;  /* 0x0001000023057824 */ /* 0x000fc400078e00ff */
[C---:B------:R-:W-:Y:S01]  /*cbc0*/  FFMA.FTZ R50, R41.reuse, R44, -R50 ;  /* 0x0000002c29327223 */ /* 0x040fe20000010832 */
[----:B------:R-:W-:Y:S01]  /*cbd0*/  FFMA.FTZ R41, R41, R46, R52 ;  /* 0x0000002e29297223 */ /* 0x000fe20000010034 */
[C---:B------:R-:W-:Y:S01]  /*cbe0*/  FMUL.FTZ R47, R6.reuse, R45 ;  /* 0x0000002d062f7220 */ /* 0x040fe20000410000 */
[-C--:B------:R-:W-:Y:S01]  /*cbf0*/  FMUL.FTZ R44, R6, R5.reuse ;  /* 0x00000005062c7220 */ /* 0x080fe20000410000 */
[C---:B------:R-:W-:Y:S01]  /*cc00*/  FMUL.FTZ R46, R7.reuse, R40 ;  /* 0x00000028072e7220 */ /* 0x040fe20000410000 */
[-C--:B------:R-:W-:Y:S01]  /*cc10*/  FMUL.FTZ R51, R7, R4.reuse ;  /* 0x0000000407337220 */ /* 0x080fe20000410000 */
[C---:B------:R-:W-:Y:S01]  /*cc20*/  FFMA.FTZ R6, R42.reuse, R5, -R47 ;  /* 0x000000052a067223 */ /* 0x040fe2000001082f */
[----:B------:R-:W-:Y:S01]  /*cc30*/  FFMA.FTZ R45, R42, R45, R44 ;  /* 0x0000002d2a2d7223 */ /* 0x000fe2000001002c */
[C---:B------:R-:W-:Y:S01]  /*cc40*/  FFMA.FTZ R7, R43.reuse, R4, -R46 ;  /* 0x000000042b077223 */ /* 0x040fe2000001082e */
[----:B------:R-:W-:Y:S01]  /*cc50*/  FFMA.FTZ R40, R43, R40, R51 ;  /* 0x000000282b287223 */ /* 0x000fe20000010033 */
[----:B------:R-:W-:-:S02]  /*cc60*/  F2FP.BF16.F32.PACK_AB R4, R48, R49 ;  /* 0x000000313004723e */ /* 0x000fc400000010ff */
[----:B------:R-:W-:Y:S02]  /*cc70*/  F2FP.BF16.F32.PACK_AB R5, R41, R50 ;  /* 0x000000322905723e */ /* 0x000fe400000010ff */
[----:B------:R-:W-:Y:S02]  /*cc80*/  F2FP.BF16.F32.PACK_AB R6, R45, R6 ;  /* 0x000000062d06723e */ /* 0x000fe400000010ff */
[----:B------:R-:W-:-:S05]  /*cc90*/  F2FP.BF16.F32.PACK_AB R7, R40, R7 ;  /* 0x000000072807723e */ /* 0x000fca00000010ff */
[----:B------:R0:W-:Y:S02]  /*cca0*/  STS.128 [R3+0xc400], R4 ;  /* 0x00c4000403007388 */ /* 0x0001e40000000c00 */
.L_x_585:
[----:B------:R-:W-:Y:S05]  /*ccb0*/  BSYNC B2 ;  /* 0x0000000000027941 */ /* 0x000fea0003800000 */
.L_x_584:
[----:B------:R-:W-:Y:S04]  /*ccc0*/  BSSY B2, `(.L_x_586) ;  /* 0x0000028000027945 */ /* 0x000fe80003800000 */
[----:B------:R-:W-:Y:S05]  /*ccd0*/  @P1 BRA `(.L_x_587) ;  /* 0x0000000000981947 */ /* 0x000fea0003800000 */
[----:B0-----:R-:W0:Y:S01]  /*cce0*/  LDS.128 R4, [R0] ;  /* 0x0000000000047984 */ /* 0x001e220000000c00 */
        /* <DEDUP_REMOVED lines=8> */
[C---:B------:R-:W-:Y:S01]  /*cd70*/  IMAD.U32 R42, R6.reuse, 0x10000, RZ ;  /* 0x00010000062a7824 */ /* 0x040fe200078e00ff */
[----:B------:R-:W-:Y:S01]  /*cd80*/  LOP3.LUT R6, R6, 0xffff0000, RZ, 0xc0, !PT ;  /* 0xffff000006067812 */ /* 0x000fe200078ec0ff */
[C---:B------:R-:W-:Y:S01]  /*cd90*/  FMUL.FTZ R49, R4.reuse, R47 ;  /* 0x0000002f04317220 */ /* 0x040fe20000410000 */
[----:B------:R-:W-:Y:S01]  /*cda0*/  FMUL.FTZ R4, R4, R45 ;  /* 0x0000002d04047220 */ /* 0x000fe20000410000 */
[----:B------:R-:W-:-:S02]  /*cdb0*/  IMAD.U32 R43, R7, 0x10000, RZ ;  /* 0x00010000072b7824 */ /* 0x000fc400078e00ff */
[----:B------:R-:W-:Y:S01]  /*cdc0*/  FMUL.FTZ R50, R5, R46 ;  /* 0x0000002e05327220 */ /* 0x000fe20000410000 */
[C---:B------:R-:W-:Y:S01]  /*cdd0*/  FFMA.FTZ R49, R40.reuse, R45, -R49 ;  /* 0x0000002d28317223 */ /* 0x040fe20000010831 */
[----:B------:R-:W-:Y:S01]  /*cde0*/  FFMA.FTZ R48, R40, R47, R4 ;  /* 0x0000002f28307223 */ /* 0x000fe20000010004 */
[----:B------:R-:W-:Y:S01]  /*cdf0*/  LOP3.LUT R7, R7, 0xffff0000, RZ, 0xc0, !PT ;  /* 0xffff000007077812 */ /* 0x000fe200078ec0ff */
[-C--:B------:R-:W-:Y:S01]  /*ce00*/  FMUL.FTZ R52, R5, R44.reuse ;  /* 0x0000002c05347220 */ /* 0x080fe20000410000 */
[C---:B------:R-:W-:Y:S01]  /*ce10*/  LOP3.LUT R40, R33.reuse, 0xffff0000, RZ, 0xc0, !PT ;  /* 0xffff000021287812 */ /* 0x040fe200078ec0ff */
[----:B------:R-:W-:Y:S01]  /*ce20*/  IMAD.U32 R45, R33, 0x10000, RZ ;  /* 0x00010000212d7824 */ /* 0x000fe200078e00ff */
[C---:B------:R-:W-:Y:S01]  /*ce30*/  LOP3.LUT R4, R31.reuse, 0xffff0000, RZ, 0xc0, !PT ;  /* 0xffff00001f047812 */ /* 0x040fe200078ec0ff */
[----:B------:R-:W-:Y:S02]  /*ce40*/  IMAD.U32 R5, R31, 0x10000, RZ ;  /* 0x000100001f057824 */ /* 0x000fe400078e00ff */
        /* <DEDUP_REMOVED lines=14> */
[----:B------:R1:W-:Y:S02]  /*cf30*/  STS.128 [R0], R4 ;  /* 0x0000000400007388 */ /* 0x0003e40000000c00 */
.L_x_587:
[----:B------:R-:W-:Y:S05]  /*cf40*/  BSYNC B2 ;  /* 0x0000000000027941 */ /* 0x000fea0003800000 */
.L_x_586:
[----:B------:R-:W-:Y:S04]  /*cf50*/  BSSY B2, `(.L_x_588) ;  /* 0x0000028000027945 */ /* 0x000fe80003800000 */
[----:B------:R-:W-:Y:S05]  /*cf60*/  @P2 BRA `(.L_x_589) ;  /* 0x0000000000982947 */ /* 0x000fea0003800000 */
[----:B01----:R-:W0:Y:S01]  /*cf70*/  LDS.128 R4, [R3+0x10400] ;  /* 0x0104000003047984 */ /* 0x003e220000000c00 */
[----:B------:R-:W-:Y:S01]  /*cf80*/  IMAD.U32 R47, R28, 0x10000, RZ ;  /* 0x000100001c2f7824 */ /* 0x000fe200078e00ff */
[C---:B------:R-:W-:Y:S01]  /*cf90*/  LOP3.LUT R44, R26.reuse, 0xffff0000, RZ, 0xc0, !PT ;  /* 0xffff00001a2c7812 */ /* 0x040fe200078ec0ff */
[----:B------:R-:W-:Y:S01]  /*cfa0*/  IMAD.U32 R45, R26, 0x10000, RZ ;  /* 0x000100001a2d7824 */ /* 0x000fe200078e00ff */
        /* <DEDUP_REMOVED lines=10> */
[C---:B------:R-:W-:Y:S01]  /*d050*/  FMUL.FTZ R50, R5.reuse, R46 ;  /* 0x0000002e05327220 */ /* 0x040fe20000410000 */
[C---:B------:R-:W-:Y:S01]  /*d060*/  FFMA.FTZ R49, R40.reuse, R45, -R49 ;  /* 0x0000002d28317223 */ /* 0x040fe20000010831 */
[----:B------:R-:W-:Y:S01]  /*d070*/  FFMA.FTZ R48, R40, R47, R4 ;  /* 0x0000002f28307223 */ /* 0x000fe20000010004 */
[-C--:B------:R-:W-:Y:S01]  /*d080*/  FMUL.FTZ R52, R5, R44.reuse ;  /* 0x0000002c05347220 */ /* 0x080fe20000410000 */
[----:B------:R-:W-:Y:S01]  /*d090*/  LOP3.LUT R7, R7, 0xffff0000, RZ, 0xc0, !PT ;  /* 0xffff000007077812 */ /* 0x000fe200078ec0ff */
[----:B------:R-:W-:Y:S01]  /*d0a0*/  IMAD.U32 R45, R29, 0x10000, RZ ;  /* 0x000100001d2d7824 */ /* 0x000fe200078e00ff */
[----:B------:R-:W-:Y:S01]  /*d0b0*/  SHF.L.U32 R5, R27, 0x10, RZ ;  /* 0x000000101b057819 */ /* 0x000fe200000006ff */
[----:B------:R-:W-:Y:S01]  /*d0c0*/  FFMA.FTZ R50, R41, R44, -R50 ;  /* 0x0000002c29327223 */ /* 0x000fe20000010832 */
[----:B------:R-:W-:Y:S01]  /*d0d0*/  LOP3.LUT R40, R29, 0xffff0000, RZ, 0xc0, !PT ;  /* 0xffff00001d287812 */ /* 0x000fe200078ec0ff */
[----:B------:R-:W-:Y:S01]  /*d0e0*/  FFMA.FTZ R41, R41, R46, R52 ;  /* 0x0000002e29297223 */ /* 0x000fe20000010034 */
[----:B------:R-:W-:Y:S01]  /*d0f0*/  LOP3.LUT R4, R27, 0xffff0000, RZ, 0xc0, !PT ;  /* 0xffff00001b047812 */ /* 0x000fe200078ec0ff */
[C---:B------:R-:W-:Y:S01]  /*d100*/  FMUL.FTZ R47, R6.reuse, R45 ;  /* 0x0000002d062f7220 */ /* 0x040fe20000410000 */
[----:B------:R-:W-:Y:S01]  /*d110*/  FMUL.FTZ R44, R6, R5 ;  /* 0x00000005062c7220 */ /* 0x000fe20000410000 */
[----:B------:R-:W-:-:S02]  /*d120*/  FMUL.FTZ R46, R7, R40 ;  /* 0x00000028072e7220 */ /* 0x000fc40000410000 */
[-C--:B------:R-:W-:Y:S01]  /*d130*/  FMUL.FTZ R51, R7, R4.reuse ;  /* 0x0000000407337220 */ /* 0x080fe20000410000 */
[C---:B------:R-:W-:Y:S01]  /*d140*/  FFMA.FTZ R6, R42.reuse, R5, -R47 ;  /* 0x000000052a067223 */ /* 0x040fe2000001082f */
[----:B------:R-:W-:Y:S01]  /*d150*/  FFMA.FTZ R45, R42, R45, R44 ;  /* 0x0000002d2a2d7223 */ /* 0x000fe2000001002c */
[C---:B------:R-:W-:Y:S01]  /*d160*/  FFMA.FTZ R7, R43.reuse, R4, -R46 ;  /* 0x000000042b077223 */ /* 0x040fe2000001082e */
[----:B------:R-:W-:Y:S01]  /*d170*/  FFMA.FTZ R40, R43, R40, R51 ;  /* 0x000000282b287223 */ /* 0x000fe20000010033 */
[----:B------:R-:W-:Y:S02]  /*d180*/  F2FP.BF16.F32.PACK_AB R4, R48, R49 ;  /* 0x000000313004723e */ /* 0x000fe400000010ff */
[----:B------:R-:W-:Y:S02]  /*d190*/  F2FP.BF16.F32.PACK_AB R5, R41, R50 ;  /* 0x000000322905723e */ /* 0x000fe400000010ff */
[----:B------:R-:W-:Y:S02]  /*d1a0*/  F2FP.BF16.F32.PACK_AB R6, R45, R6 ;  /* 0x000000062d06723e */ /* 0x000fe400000010ff */
[----:B------:R-:W-:-:S05]  /*d1b0*/  F2FP.BF16.F32.PACK_AB R7, R40, R7 ;  /* 0x000000072807723e */ /* 0x000fca00000010ff */
[----:B------:R2:W-:Y:S02]  /*d1c0*/  STS.128 [R3+0x10400], R4 ;  /* 0x0104000403007388 */ /* 0x0005e40000000c00 */
.L_x_589:
[----:B------:R-:W-:Y:S05]  /*d1d0*/  BSYNC B2 ;  /* 0x0000000000027941 */ /* 0x000fea0003800000 */
.L_x_588:
[----:B------:R-:W-:Y:S04]  /*d1e0*/  BSSY B2, `(.L_x_590) ;  /* 0x0000028000027945 */ /* 0x000fe80003800000 */
[----:B------:R-:W-:Y:S05]  /*d1f0*/  @P3 BRA `(.L_x_591) ;  /* 0x0000000000983947 */ /* 0x000fea0003800000 */
[----:B012---:R-:W0:Y:S01]  /*d200*/  LDS.128 R4, [R0+0x4000] ;  /* 0x0040000000047984 */ /* 0x007e220000000c00 */
        /* <DEDUP_REMOVED lines=37> */
.L_x_591:
[----:B------:R-:W-:Y:S05]  /*d460*/  BSYNC B2 ;  /* 0x0000000000027941 */ /* 0x000fea0003800000 */
.L_x_590:
[----:B------:R-:W-:Y:S04]  /*d470*/  BSSY B2, `(.L_x_592) ;  /* 0x0000028000027945 */ /* 0x000fe80003800000 */
[----:B------:R-:W-:Y:S05]  /*d480*/  @P4 BRA `(.L_x_593) ;  /* 0x0000000000984947 */ /* 0x000fea0003800000 */
[----:B0123--:R-:W0:Y:S01]  /*d490*/  LDS.128 R4, [R3+0x14400] ;  /* 0x0144000003047984 */ /* 0x00fe220000000c00 */
        /* <DEDUP_REMOVED lines=37> */
.L_x_593:
[----:B------:R-:W-:Y:S05]  /*d6f0*/  BSYNC B2 ;  /* 0x0000000000027941 */ /* 0x000fea0003800000 */
.L_x_592:
[----:B------:R-:W-:Y:S05]  /*d700*/  @P5 BRA `(.L_x_583) ;  /* 0x0000000000985947 */ /* 0x000fea0003800000 */
[----:B01234-:R-:W0:Y:S01]  /*d710*/  LDS.128 R4, [R0+0x8000] ;  /* 0x0080000000047984 */ /* 0x01fe220000000c00 */
[C---:B------:R-:W-:Y:S01]  /*d720*/  IMAD.U32 R47, R10.reuse, 0x10000, RZ ;  /* 0x000100000a2f7824 */ /* 0x040fe200078e00ff */
[----:B------:R-:W-:Y:S01]  /*d730*/  LOP3.LUT R46, R10, 0xffff0000, RZ, 0xc0, !PT ;  /* 0xffff00000a2e7812 */ /* 0x000fe200078ec0ff */
[C---:B------:R-:W-:Y:S01]  /*d740*/  IMAD.U32 R45, R8.reuse, 0x10000, RZ ;  /* 0x00010000082d7824 */ /* 0x040fe200078e00ff */
[----:B------:R-:W-:Y:S01]  /*d750*/  LOP3.LUT R44, R8, 0xffff0000, RZ, 0xc0, !PT ;  /* 0xffff0000082c7812 */ /* 0x000fe200078ec0ff */
[C---:B0-----:R-:W-:Y:S01]  /*d760*/  IMAD.U32 R40, R4.reuse, 0x10000, RZ ;  /* 0x0001000004287824 */ /* 0x041fe200078e00ff */
[----:B------:R-:W-:Y:S01]  /*d770*/  LOP3.LUT R4, R4, 0xffff0000, RZ, 0xc0, !PT ;  /* 0xffff000004047812 */ /* 0x000fe200078ec0ff */
[----:B------:R-:W-:Y:S01]  /*d780*/  IMAD.U32 R42, R6, 0x10000, RZ ;  /* 0x00010000062a7824 */ /* 0x000fe200078e00ff */
[----:B------:R-:W-:Y:S01]  /*d790*/  SHF.L.U32 R41, R5, 0x10, RZ ;  /* 0x0000001005297819 */ /* 0x000fe200000006ff */
[----:B------:R-:W-:Y:S01]  /*d7a0*/  IMAD.U32 R43, R7, 0x10000, RZ ;  /* 0x00010000072b7824 */ /* 0x000fe200078e00ff */
[----:B------:R-:W-:Y:S01]  /*d7b0*/  LOP3.LUT R5, R5, 0xffff0000, RZ, 0xc0, !PT ;  /* 0xffff000005057812 */ /* 0x000fe200078ec0ff */
[C---:B------:R-:W-:Y:S01]  /*d7c0*/  FMUL.FTZ R49, R4.reuse, R47 ;  /* 0x0000002f04317220 */ /* 0x040fe20000410000 */
[----:B------:R-:W-:Y:S01]  /*d7d0*/  FMUL.FTZ R4, R4, R45 ;  /* 0x0000002d04047220 */ /* 0x000fe20000410000 */
[----:B------:R-:W-:-:S02]  /*d7e0*/  LOP3.LUT R6, R6, 0xffff0000, RZ, 0xc0, !PT ;  /* 0xffff000006067812 */ /* 0x000fc400078ec0ff */
        /* <DEDUP_REMOVED lines=24> */
.L_x_583:
[----:B------:R-:W-:Y:S05]  /*d970*/  BSYNC B1 ;  /* 0x0000000000017941 */ /* 0x000fea0003800000 */
.L_x_582:
[----:B01234-:R-:W-:-:S05]  /*d980*/  VIADD R4, R166, 0x40 ;  /* 0x00000040a6047836 */ /* 0x01ffca0000000000 */
[----:B------:R-:W-:-:S13]  /*d990*/  ISETP.GE.AND P0, PT, R4, R39, PT ;  /* 0x000000270400720c */ /* 0x000fda0003f06270 */
[----:B------:R-:W-:Y:S05]  /*d9a0*/  @P0 BRA `(.L_x_594) ;  /* 0x0000003800f40947 */ /* 0x000fea0003800000 */
        /* <DEDUP_REMOVED lines=13> */
[----:B------:R-:W-:Y:S02]  /*da80*/  LOP3.LUT R46, R34, 0xffff0000, RZ, 0xc0, !PT ;  /* 0xffff0000222e7812 */ /* 0x000fe400078ec0ff */
[----:B------:R-:W-:Y:S01]  /*da90*/  LOP3.LUT R47, R38, 0xffff0000, RZ, 0xc0, !PT ;  /* 0xffff0000262f7812 */ /* 0x000fe200078ec0ff */
[C---:B0-----:R-:W-:Y:S01]  /*daa0*/  IMAD.U32 R39, R4.reuse, 0x10000, RZ ;  /* 0x0001000004277824 */ /* 0x041fe200078e00ff */
[----:B------:R-:W-:Y:S01]  /*dab0*/  LOP3.LUT R4, R4, 0xffff0000, RZ, 0xc0, !PT ;  /* 0xffff000004047812 */ /* 0x000fe200078ec0ff */
[C---:B------:R-:W-:Y:S01]  /*dac0*/  IMAD.U32 R40, R5.reuse, 0x10000, RZ ;  /* 0x0001000005287824 */ /* 0x040fe200078e00ff */
[----:B------:R-:W-:Y:S01]  /*dad0*/  LOP3.LUT R5, R5, 0xffff0000, RZ, 0xc0, !PT ;  /* 0xffff000005057812 */ /* 0x000fe200078ec0ff */
[C---:B------:R-:W-:Y:S01]  /*dae0*/  IMAD.U32 R34, R6.reuse, 0x10000, RZ ;  /* 0x0001000006227824 */ /* 0x040fe200078e00ff */
[----:B------:R-:W-:Y:S01]  /*daf0*/  LOP3.LUT R6, R6, 0xffff0000, RZ, 0xc0, !PT ;  /* 0xffff000006067812 */ /* 0x000fe200078ec0ff */
[-C--:B------:R-:W-:Y:S01]  /*db00*/  FMUL.FTZ R42, R45, R4.reuse ;  /* 0x000000042d2a7220 */ /* 0x080fe20000410000 */
[----:B------:R-:W-:Y:S01]  /*db10*/  FMUL.FTZ R44, R43, R4 ;  /* 0x000000042b2c7220 */ /* 0x000fe20000410000 */
[----:B------:R-:W-:Y:S01]  /*db20*/  FMUL.FTZ R41, R48, R5 ;  /* 0x0000000530297220 */ /* 0x000fe20000410000 */
[----:B------:R-:W-:-:S02]  /*db30*/  IMAD.U32 R37, R7, 0x10000, RZ ;  /* 0x0001000007257824 */ /* 0x000fc400078e00ff */
[-C--:B------:R-:W-:Y:S01]  /*db40*/  FFMA.FTZ R4, R43, R39.reuse, -R42 ;  /* 0x000000272b047223 */ /* 0x080fe2000001082a */
[----:B------:R-:W-:Y:S01]  /*db50*/  FFMA.FTZ R39, R45, R39, R44 ;  /* 0x000000272d277223 */ /* 0x000fe2000001002c */
[C---:B------:R-:W-:Y:S01]  /*db60*/  FMUL.FTZ R43, R46.reuse, R5 ;  /* 0x000000052e2b7220 */ /* 0x040fe20000410000 */
[----:B------:R-:W-:Y:S01]  /*db70*/  LOP3.LUT R7, R7, 0xffff0000, RZ, 0xc0, !PT ;  /* 0xffff000007077812 */ /* 0x000fe200078ec0ff */
[-C--:B------:R-:W-:Y:S01]  /*db80*/  FFMA.FTZ R5, R46, R40.reuse, -R41 ;  /* 0x000000282e057223 */ /* 0x080fe20000010829 */
[C---:B------:R-:W-:Y:S01]  /*db90*/  LOP3.LUT R45, R35.reuse, 0xffff0000, RZ, 0xc0, !PT ;  /* 0xffff0000232d7812 */ /* 0x040fe200078ec0ff */
[----:B------:R-:W-:Y:S02]  /*dba0*/  IMAD.U32 R46, R38, 0x10000, RZ ;  /* 0x00010000262e7824 */ /* 0x000fe400078e00ff */
[----:B------:R-:W-:Y:S01]  /*dbb0*/  FFMA.FTZ R40, R48, R40, R43 ;  /* 0x0000002830287223 */ /* 0x000fe2000001002b */
[----:B------:R-:W-:Y:S02]  /*dbc0*/  IMAD.U32 R44, R35, 0x10000, RZ ;  /* 0x00010000232c7824 */ /* 0x000fe400078e00ff */
[-C--:B------:R-:W-:Y:S01]  /*dbd0*/  FMUL.FTZ R38, R47, R7.reuse ;  /* 0x000000072f267220 */ /* 0x080fe20000410000 */
[-C--:B------:R-:W-:Y:S01]  /*dbe0*/  FMUL.FTZ R35, R46, R6.reuse ;  /* 0x000000062e237220 */ /* 0x080fe20000410000 */
[C---:B------:R-:W-:Y:S01]  /*dbf0*/  FMUL.FTZ R42, R45.reuse, R7 ;  /* 0x000000072d2a7220 */ /* 0x040fe20000410000 */
[C---:B------:R-:W-:Y:S01]  /*dc00*/  FMUL.FTZ R41, R44.reuse, R6 ;  /* 0x000000062c297220 */ /* 0x040fe20000410000 */
[-C--:B------:R-:W-:Y:S01]  /*dc10*/  FFMA.FTZ R7, R45, R37.reuse, -R38 ;  /* 0x000000252d077223 */ /* 0x080fe20000010826 */
[-C--:B------:R-:W-:Y:S01]  /*dc20*/  FFMA.FTZ R6, R44, R34.reuse, -R35 ;  /* 0x000000222c067223 */ /* 0x080fe20000010823 */
[----:B------:R-:W-:Y:S01]  /*dc30*/  FFMA.FTZ R42, R47, R37, R42 ;  /* 0x000000252f2a7223 */ /* 0x000fe2000001002a */
[----:B------:R-:W-:Y:S01]  /*dc40*/  FFMA.FTZ R41, R46, R34, R41 ;  /* 0x000000222e297223 */ /* 0x000fe20000010029 */
[----:B------:R-:W-:-:S02]  /*dc50*/  F2FP.BF16.F32.PACK_AB R4, R39, R4 ;  /* 0x000000042704723e */ /* 0x000fc400000010ff */
[----:B------:R-:W-:Y:S02]  /*dc60*/  F2FP.BF16.F32.PACK_AB R5, R40, R5 ;  /* 0x000000052805723e */ /* 0x000fe400000010ff */
[----:B------:R-:W-:Y:S02]  /*dc70*/  F2FP.BF16.F32.PACK_AB R6, R41, R6 ;  /* 0x000000062906723e */ /* 0x000fe400000010ff */
[----:B------:R-:W-:-:S05]  /*dc80*/  F2FP.BF16.F32.PACK_AB R7, R42, R7 ;  /* 0x000000072a07723e */ /* 0x000fca00000010ff */
[----:B------:R0:W-:Y:S02]  /*dc90*/  STS.128 [R3+0xe400], R4 ;  /* 0x00e4000403007388 */ /* 0x0001e40000000c00 */
.L_x_596:
[----:B------:R-:W-:Y:S05]  /*dca0*/  BSYNC B1 ;  /* 0x0000000000017941 */ /* 0x000fea0003800000 */
.L_x_595:
[----:B------:R-:W-:Y:S04]  /*dcb0*/  BSSY B1, `(.L_x_597) ;  /* 0x0000028000017945 */ /* 0x000fe80003800000 */
[----:B------:R-:W-:Y:S05]  /*dcc0*/  @P1 BRA `(.L_x_598) ;  /* 0x0000000000981947 */ /* 0x000fea0003800000 */
[----:B0-----:R-:W0:Y:S01]  /*dcd0*/  LDS.128 R4, [R0+0x2000] ;  /* 0x0020000000047984 */ /* 0x001e220000000c00 */
[----:B------:R-:W-:Y:S01]  /*dce0*/  SHF.L.U32 R40, R30, 0x10, RZ ;  /* 0x000000101e287819 */ /* 0x000fe200000006ff */
[C---:B------:R-:W-:Y:S01]  /*dcf0*/  IMAD.U32 R42, R32.reuse, 0x10000, RZ ;  /* 0x00010000202a7824 */ /* 0x040fe200078e00ff */
[----:B------:R-:W-:Y:S02]  /*dd00*/  LOP3.LUT R43, R32, 0xffff0000, RZ, 0xc0, !PT ;  /* 0xffff0000202b7812 */ /* 0x000fe400078ec0ff */
        /* <DEDUP_REMOVED lines=17> */
[----:B------:R-:W-:Y:S01]  /*de20*/  LOP3.LUT R40, R31, 0xffff0000, RZ, 0xc0, !PT ;  /* 0xffff00001f287812 */ /* 0x000fe200078ec0ff */
[----:B------:R-:W-:Y:S02]  /*de30*/  IMAD.U32 R42, R33, 0x10000, RZ ;  /* 0x00010000212a7824 */ /* 0x000fe400078e00ff */
[----:B------:R-:W-:Y:S01]  /*de40*/  FFMA.FTZ R34, R43, R35, R34 ;  /* 0x000000232b227223 */ /* 0x000fe20000010022 */
[----:B------:R-:W-:Y:S02]  /*de50*/  IMAD.U32 R38, R31, 0x10000, RZ ;  /* 0x000100001f267824 */ /* 0x000fe400078e00ff */
[-C--:B------:R-:W-:Y:S01]  /*de60*/  FMUL.FTZ R35, R44, R7.reuse ;  /* 0x000000072c237220 */ /* 0x080fe20000410000 */
[-C--:B------:R-:W-:Y:S01]  /*de70*/  FMUL.FTZ R31, R42, R6.reuse ;  /* 0x000000062a1f7220 */ /* 0x080fe20000410000 */
[----:B------:R-:W-:Y:S01]  /*de80*/  FMUL.FTZ R37, R40, R7 ;  /* 0x0000000728257220 */ /* 0x000fe20000410000 */
[----:B------:R-:W-:Y:S01]  /*de90*/  FMUL.FTZ R33, R38, R6 ;  /* 0x0000000626217220 */ /* 0x000fe20000410000 */
[----:B------:R-:W-:Y:S01]  /*dea0*/  FFMA.FTZ R7, R40, R32, -R35 ;  /* 0x0000002028077223 */ /* 0x000fe20000010823 */
[----:B------:R-:W-:Y:S01]  /*deb0*/  FFMA.FTZ R6, R38, R30, -R31 ;  /* 0x0000001e26067223 */ /* 0x000fe2000001081f */
[----:B------:R-:W-:Y:S01]  /*dec0*/  FFMA.FTZ R32, R44, R32, R37 ;  /* 0x000000202c207223 */ /* 0x000fe20000010025 */
[----:B------:R-:W-:Y:S01]  /*ded0*/  FFMA.FTZ R33, R42, R30, R33 ;  /* 0x0000001e2a217223 */ /* 0x000fe20000010021 */
[----:B------:R-:W-:-:S02]  /*dee0*/  F2FP.BF16.F32.PACK_AB R4, R39, R4 ;  /* 0x000000042704723e */ /* 0x000fc400000010ff */
[----:B------:R-:W-:Y:S02]  /*def0*/  F2FP.BF16.F32.PACK_AB R5, R34, R5 ;  /* 0x000000052205723e */ /* 0x000fe400000010ff */
[----:B------:R-:W-:Y:S02]  /*df00*/  F2FP.BF16.F32.PACK_AB R6, R33, R6 ;  /* 0x000000062106723e */ /* 0x000fe400000010ff */
[----:B------:R-:W-:-:S05]  /*df10*/  F2FP.BF16.F32.PACK_AB R7, R32, R7 ;  /* 0x000000072007723e */ /* 0x000fca00000010ff */
[----:B------:R1:W-:Y:S02]  /*df20*/  STS.128 [R0+0x2000], R4 ;  /* 0x0020000400007388 */ /* 0x0003e40000000c00 */
.L_x_598:
[----:B------:R-:W-:Y:S05]  /*df30*/  BSYNC B1 ;  /* 0x0000000000017941 */ /* 0x000fea0003800000 */
.L_x_597:
[----:B------:R-:W-:Y:S04]  /*df40*/  BSSY B1, `(.L_x_599) ;  /* 0x0000028000017945 */ /* 0x000fe80003800000 */
[----:B------:R-:W-:Y:S05]  /*df50*/  @P2 BRA `(.L_x_600) ;  /* 0x0000000000982947 */ /* 0x000fea0003800000 */
[----:B01----:R-:W0:Y:S01]  /*df60*/  LDS.128 R4, [R3+0x12400] ;  /* 0x0124000003047984 */ /* 0x003e220000000c00 */
[----:B------:R-:W-:Y:S01]  /*df70*/  IMAD.U32 R34, R26, 0x10000, RZ ;  /* 0x000100001a227824 */ /* 0x000fe200078e00ff */
[C---:B------:R-:W-:Y:S01]  /*df80*/  LOP3.LUT R39, R28.reuse, 0xffff0000, RZ, 0xc0, !PT ;  /* 0xffff00001c277812 */ /* 0x040fe200078ec0ff */
[----:B------:R-:W-:Y:S01]  /*df90*/  IMAD.U32 R38, R28, 0x10000, RZ ;  /* 0x000100001c267824 */ /* 0x000fe200078e00ff */
        /* <DEDUP_REMOVED lines=34> */
.L_x_600:
[----:B------:R-:W-:Y:S05]  /*e1c0*/  BSYNC B1 ;  /* 0x0000000000017941 */ /* 0x000fea0003800000 */
.L_x_599:
[----:B------:R-:W-:Y:S04]  /*e1d0*/  BSSY B1, `(.L_x_601) ;  /* 0x0000028000017945 */ /* 0x000fe80003800000 */
[----:B------:R-:W-:Y:S05]  /*e1e0*/  @P3 BRA `(.L_x_602) ;  /* 0x0000000000983947 */ /* 0x000fea0003800000 */
[----:B012---:R-:W0:Y:S01]  /*e1f0*/  LDS.128 R4, [R0+0x6000] ;  /* 0x0060000000047984 */ /* 0x007e220000000c00 */
[----:B------:R-:W-:Y:S01]  /*e200*/  SHF.L.U32 R32, R24, 0x10, RZ ;  /* 0x0000001018207819 */ /* 0x000fe200000006ff */
[----:B------:R-:W-:Y:S01]  /*e210*/  IMAD.U32 R30, R20, 0x10000, RZ ;  /* 0x00010000141e7824 */ /* 0x000fe200078e00ff */
        /* <DEDUP_REMOVED lines=35> */
.L_x_602:
[----:B------:R-:W-:Y:S05]  /*e450*/  BSYNC B1 ;  /* 0x0000000000017941 */ /* 0x000fea0003800000 */
.L_x_601:
[----:B------:R-:W-:Y:S04]  /*e460*/  BSSY B1, `(.L_x_603) ;  /* 0x0000028000017945 */ /* 0x000fe80003800000 */
[----:B------:R-:W-:Y:S05]  /*e470*/  @P4 BRA `(.L_x_604) ;  /* 0x0000000000984947 */ /* 0x000fea0003800000 */
[----:B0123--:R-:W0:Y:S01]  /*e480*/  LDS.128 R4, [R3+0x16400] ;  /* 0x0164000003047984 */ /* 0x00fe220000000c00 */
        /* <DEDUP_REMOVED lines=37> */
.L_x_604:
[----:B------:R-:W-:Y:S05]  /*e6e0*/  BSYNC B1 ;  /* 0x0000000000017941 */ /* 0x000fea0003800000 */
.L_x_603:
[----:B------:R-:W-:Y:S05]  /*e6f0*/  @P5 BRA `(.L_x_594) ;  /* 0x0000002c00a05947 */ /* 0x000fea0003800000 */
[----:B01234-:R-:W0:Y:S01]  /*e700*/  LDS.128 R4, [R0+0xa000] ;  /* 0x00a0000000047984 */ /* 0x01fe220000000c00 */
        /* <DEDUP_REMOVED lines=9> */
[----:B------:R-:W-:Y:S01]  /*e7a0*/  IMAD.U32 R10, R7, 0x10000, RZ ;  /* 0x00010000070a7824 */ /* 0x000fe200078e00ff */
[----:B------:R-:W-:Y:S01]  /*e7b0*/  SHF.L.U32 R8, R6, 0x10, RZ ;  /* 0x0000001006087819 */ /* 0x000fe200000006ff */
[-C--:B------:R-:W-:Y:S01]  /*e7c0*/  FMUL.FTZ R14, R21, R4.reuse ;  /* 0x00000004150e7220 */ /* 0x080fe20000410000 */
[----:B------:R-:W-:Y:S01]  /*e7d0*/  FMUL.FTZ R20, R15, R4 ;  /* 0x000000040f147220 */ /* 0x000fe20000410000 */
[----:B------:R-:W-:Y:S01]  /*e7e0*/  FMUL.FTZ R13, R26, R5 ;  /* 0x000000051a0d7220 */ /* 0x000fe20000410000 */
[----:B------:R-:W-:Y:S01]  /*e7f0*/  LOP3.LUT R7, R7, 0xffff0000, RZ, 0xc0, !PT ;  /* 0xffff000007077812 */ /* 0x000fe200078ec0ff */
[-C--:B------:R-:W-:Y:S01]  /*e800*/  FFMA.FTZ R4, R15, R3.reuse, -R14 ;  /* 0x000000030f047223 */ /* 0x080fe2000001080e */
[----:B------:R-:W-:Y:S01]  /*e810*/  FFMA.FTZ R3, R21, R3, R20 ;  /* 0x0000000315037223 */ /* 0x000fe20000010014 */
[----:B------:R-:W-:Y:S01]  /*e820*/  FMUL.FTZ R15, R24, R5 ;  /* 0x00000005180f7220 */ /* 0x000fe20000410000 */
[----:B------:R-:W-:Y:S01]  /*e830*/  LOP3.LUT R6, R6, 0xffff0000, RZ, 0xc0, !PT ;  /* 0xffff000006067812 */ /* 0x000fe200078ec0ff */
[----:B------:R-:W-:Y:S01]  /*e840*/  FFMA.FTZ R5, R24, R12, -R13 ;  /* 0x0000000c18057223 */ /* 0x000fe2000001080d */
[----:B------:R-:W-:Y:S01]  /*e850*/  LOP3.LUT R20, R9, 0xffff0000, RZ, 0xc0, !PT ;  /* 0xffff000009147812 */ /* 0x000fe200078ec0ff */
[----:B------:R-:W-:-:S02]  /*e860*/  IMAD.U32 R24, R11, 0x10000, RZ ;  /* 0x000100000b187824 */ /* 0x000fc400078e00ff */
        /* <DEDUP_REMOVED lines=14> */
[----:B------:R0:W-:Y:S01]  /*e950*/  STS.128 [R0+0xa000], R4 ;  /* 0x00a0000400007388 */ /* 0x0001e20000000c00 */
[----:B------:R-:W-:Y:S05]  /*e960*/  BRA `(.L_x_594) ;  /* 0x0000002c00047947 */ /* 0x000fea0003800000 */
.L_x_576:
[----:B------:R-:W-:-:S03]  /*e970*/  UMOV UR4, 0xffffffff ;  /* 0xffffffff00047882 */ /* 0x000fc60000000000 */
[----:B------:R-:W-:Y:S05]  /*e980*/  BRA.DIV UR4, `(.L_x_605) ;  /* 0x0000012a04407947 */ /* 0x000fea000b800000 */
[----:B------:R0:W1:Y:S04]  /*e990*/  SHFL.IDX PT, R3, R42, RZ, 0x1c1f ;  /* 0x001c1fff2a037589 */ /* 0x00006800000e0000 */
[----:B------:R0:W2:Y:S04]  /*e9a0*/  SHFL.IDX PT, R0, R39, RZ, 0x1c1f ;  /* 0x001c1fff27007589 */ /* 0x0000a800000e0000 */
[----:B------:R-:W4:Y:S04]  /*e9b0*/  SHFL.IDX PT, R37, R37, RZ, 0x1c1f ;  /* 0x001c1fff25257589 */ /* 0x000f2800000e0000 */
[----:B------:R-:W0:Y:S02]  /*e9c0*/  SHFL.IDX PT, R40, R40, RZ, 0x1c1f ;  /* 0x001c1fff28287589 */ /* 0x000e2400000e0000 */
.L_x_831:
[----:B------:R-:W-:Y:S01]  /*e9d0*/  ULDC UR4, c[0x0][0x448] ;  /* 0x0001120000047ab9 */ /* 0x000fe20000000800 */
[----:B------:R-:W-:Y:S01]  /*e9e0*/  BSSY B1, `(.L_x_606) ;  /* 0x0000039000017945 */ /* 0x000fe20003800000 */
[----:B0-----:R-:W-:Y:S01]  /*e9f0*/  IMAD R42, R143, UR4, RZ ;  /* 0x000000048f2a7c24 */ /* 0x001fe2000f8e02ff */
[----:B------:R-:W-:Y:S02]  /*ea00*/  CS2R R4, SRZ ;  /* 0x0000000000047805 */ /* 0x000fe4000001ff00 */
[----:B------:R-:W-:Y:S02]  /*ea10*/  CS2R R8, SRZ ;  /* 0x0000000000087805 */ /* 0x000fe4000001ff00 */
[----:B------:R-:W-:Y:S02]  /*ea20*/  CS2R R10, SRZ ;  /* 0x00000000000a7805 */ /* 0x000fe4000001ff00 */
[----:B------:R-:W-:Y:S02]  /*ea30*/  CS2R R12, SRZ ;  /* 0x00000000000c7805 */ /* 0x000fe4000001ff00 */
[----:B------:R-:W-:Y:S01]  /*ea40*/  ISETP.GE.AND P0, PT, R6, R42, PT ;  /* 0x0000002a0600720c */ /* 0x000fe20003f06270 */
[----:B------:R-:W-:Y:S01]  /*ea50*/  IMAD R42, R145, -0x80, R42 ;  /* 0xffffff80912a7824 */ /* 0x000fe200078e022a */
[----:B------:R-:W-:-:S02]  /*ea60*/  CS2R R6, SRZ ;  /* 0x0000000000067805 */ /* 0x000fc4000001ff00 */
[----:B------:R-:W-:Y:S02]  /*ea70*/  CS2R R14, SRZ ;  /* 0x00000000000e7805 */ /* 0x000fe4000001ff00 */
[----:B------:R-:W-:Y:S02]  /*ea80*/  CS2R R24, SRZ ;  /* 0x0000000000187805 */ /* 0x000fe4000001ff00 */
[----:B------:R-:W-:Y:S02]  /*ea90*/  CS2R R26, SRZ ;  /* 0x00000000001a7805 */ /* 0x000fe4000001ff00 */
[----:B------:R-:W-:Y:S02]  /*eaa0*/  CS2R R28, SRZ ;  /* 0x00000000001c7805 */ /* 0x000fe4000001ff00 */
[----:B---3--:R-:W-:Y:S02]  /*eab0*/  CS2R R30, SRZ ;  /* 0x00000000001e7805 */ /* 0x008fe4000001ff00 */
[----:B------:R-:W-:-:S02]  /*eac0*/  CS2R R32, SRZ ;  /* 0x0000000000207805 */ /* 0x000fc4000001ff00 */
[----:B------:R-:W-:Y:S01]  /*ead0*/  CS2R R34, SRZ ;  /* 0x0000000000227805 */ /* 0x000fe2000001ff00 */
[----:B------:R-:W-:Y:S06]  /*eae0*/  @P0 BRA `(.L_x_607) ;  /* 0x0000000000a00947 */ /* 0x000fec0003800000 */
[C---:B------:R-:W-:Y:S01]  /*eaf0*/  VIADD R4, R16.reuse, 0x20 ;  /* 0x0000002010047836 */ /* 0x040fe20000000000 */
[----:B------:R-:W-:Y:S01]  /*eb00*/  ULDC UR4, c[0x0][0x3f4] ;  /* 0x0000fd0000047ab9 */ /* 0x000fe20000000800 */
[C---:B------:R-:W-:Y:S01]  /*eb10*/  VIADD R5, R16.reuse, 0x40 ;  /* 0x0000004010057836 */ /* 0x040fe20000000000 */
[----:B------:R-:W-:Y:S01]  /*eb20*/  ISETP.GE.AND P2, PT, R16, UR4, PT ;  /* 0x0000000410007c0c */ /* 0x000fe2000bf46270 */
[----:B--2---:R-:W-:Y:S01]  /*eb30*/  IMAD.MOV.U32 R6, RZ, RZ, R0 ;  /* 0x000000ffff067224 */ /* 0x004fe200078e0000 */
[----:B------:R-:W-:Y:S01]  /*eb40*/  ISETP.GE.AND P3, PT, R4, UR4, PT ;  /* 0x0000000404007c0c */ /* 0x000fe2000bf66270 */
[----:B-1----:R-:W-:Y:S01]  /*eb50*/  IMAD.MOV.U32 R7, RZ, RZ, R3 ;  /* 0x000000ffff077224 */ /* 0x002fe200078e0003 */
[----:B------:R-:W-:Y:S01]  /*eb60*/  ISETP.GE.AND P4, PT, R5, UR4, PT ;  /* 0x0000000405007c0c */ /* 0x000fe2000bf86270 */
[----:B------:R-:W-:Y:S01]  /*eb70*/  IMAD.MOV.U32 R8, RZ, RZ, R40 ;  /* 0x000000ffff087224 */ /* 0x000fe200078e0028 */
[----:B------:R-:W-:Y:S01]  /*eb80*/  CS2R R28, SRZ ;  /* 0x00000000001c7805 */ /* 0x000fe2000001ff00 */
[----:B----4-:R-:W-:Y:S01]  /*eb90*/  IMAD.MOV.U32 R9, RZ, RZ, R37 ;  /* 0x000000ffff097224 */ /* 0x010fe200078e0025 */
[----:B------:R-:W-:-:S02]  /*eba0*/  CS2R R30, SRZ ;  /* 0x00000000001e7805 */ /* 0x000fc4000001ff00 */
[----:B------:R-:W-:Y:S02]  /*ebb0*/  CS2R R10, SRZ ;  /* 0x00000000000a7805 */ /* 0x000fe4000001ff00 */
[----:B------:R-:W-:Y:S02]  /*ebc0*/  CS2R R32, SRZ ;  /* 0x0000000000207805 */ /* 0x000fe4000001ff00 */
[----:B------:R-:W-:Y:S01]  /*ebd0*/  CS2R R34, SRZ ;  /* 0x0000000000227805 */ /* 0x000fe2000001ff00 */
[----:B------:R-:W-:Y:S02]  /*ebe0*/  @!P2 IMAD.SHL.U32 R39, R16, 0x2, RZ ;  /* 0x000000021027a824 */ /* 0x000fe400078e00ff */
[----:B------:R-:W-:Y:S02]  /*ebf0*/  @!P3 IMAD.SHL.U32 R13, R163, 0x8, RZ ;  /* 0x00000008a30db824 */ /* 0x000fe400078e00ff */
[----:B------:R-:W-:Y:S01]  /*ec00*/  @!P4 IMAD.SHL.U32 R41, R164, 0x8, RZ ;  /* 0x00000008a429c824 */ /* 0x000fe200078e00ff */
[-C--:B------:R-:W-:Y:S01]  /*ec10*/  @!P2 IADD3 R38, P1, R40, R39.reuse, RZ ;  /* 0x000000272826a210 */ /* 0x080fe20007f3e0ff */
[----:B------:R-:W-:Y:S01]  /*ec20*/  @!P3 IMAD.WIDE R4, R13, 0x2, R6 ;  /* 0x000000020d04b825 */ /* 0x000fe200078e0206 */
[----:B------:R-:W-:-:S02]  /*ec30*/  @!P2 IADD3 R20, P0, R0, R39, RZ ;  /* 0x000000270014a210 */ /* 0x000fc40007f1e0ff */
[----:B------:R-:W-:Y:S01]  /*ec40*/  @!P2 SHF.L.U64.HI R0, R16, 0x1, R17 ;  /* 0x000000011000a819 */ /* 0x000fe20000010211 */
[----:B------:R-:W-:Y:S01]  /*ec50*/  @!P4 IMAD.WIDE R6, R41, 0x2, R6 ;  /* 0x000000022906c825 */ /* 0x000fe200078e0206 */
[----:B------:R0:W5:Y:S03]  /*ec60*/  @!P3 LD.E.128 R28, desc[UR56][R4.64] ;  /* 0x00000038041cb980 */ /* 0x000166000c101d00 */
[--C-:B------:R-:W-:Y:S01]  /*ec70*/  @!P3 IMAD.WIDE R12, R13, 0x2, R8.reuse ;  /* 0x000000020d0cb825 */ /* 0x100fe200078e0208 */
[----:B------:R1:W5:Y:S03]  /*ec80*/  @!P4 LD.E.128 R32, desc[UR56][R6.64] ;  /* 0x000000380620c980 */ /* 0x000366000c101d00 */
[----:B------:R-:W-:Y:S01]  /*ec90*/  @!P4 IMAD.WIDE R40, R41, 0x2, R8 ;  /* 0x000000022928c825 */ /* 0x000fe200078e0208 */
[----:B------:R-:W-:-:S02]  /*eca0*/  CS2R R8, SRZ ;  /* 0x0000000000087805 */ /* 0x000fc4000001ff00 */
[----:B------:R-:W-:Y:S02]  /*ecb0*/  CS2R R14, SRZ ;  /* 0x00000000000e7805 */ /* 0x000fe4000001ff00 */
[----:B------:R-:W-:Y:S02]  /*ecc0*/  CS2R R24, SRZ ;  /* 0x0000000000187805 */ /* 0x000fe4000001ff00 */
[----:B------:R-:W-:Y:S02]  /*ecd0*/  CS2R R26, SRZ ;  /* 0x00000000001a7805 */ /* 0x000fe4000001ff00 */
[----:B0-----:R-:W-:Y:S01]  /*ece0*/  CS2R R4, SRZ ;  /* 0x0000000000047805 */ /* 0x001fe2000001ff00 */
[--C-:B------:R-:W-:Y:S01]  /*ecf0*/  @!P2 IMAD.X R21, R3, 0x1, R0.reuse, P0 ;  /* 0x000000010315a824 */ /* 0x100fe200000e0600 */
[----:B------:R0:W5:Y:S01]  /*ed00*/  @!P3 LD.E.128 R8, desc[UR56][R12.64] ;  /* 0x000000380c08b980 */ /* 0x000162000c101d00 */
[----:B-1----:R-:W-:Y:S01]  /*ed10*/  CS2R R6, SRZ ;  /* 0x0000000000067805 */ /* 0x002fe2000001ff00 */
[----:B------:R-:W-:-:S02]  /*ed20*/  @!P2 IMAD.X R39, R37, 0x1, R0, P1 ;  /* 0x000000012527a824 */ /* 0x000fc400008e0600 */
[----:B------:R3:W5:Y:S04]  /*ed30*/  @!P2 LD.E.128 R24, desc[UR56][R20.64] ;  /* 0x000000381418a980 */ /* 0x000768000c101d00 */
[----:B------:R3:W5:Y:S01]  /*ed40*/  @!P2 LD.E.128 R4, desc[UR56][R38.64] ;  /* 0x000000382604a980 */ /* 0x000762000c101d00 */
[----:B0-----:R-:W-:-:S06]  /*ed50*/  CS2R R12, SRZ ;  /* 0x00000000000c7805 */ /* 0x001fcc000001ff00 */
[----:B------:R3:W5:Y:S02]  /*ed60*/  @!P4 LD.E.128 R12, desc[UR56][R40.64] ;  /* 0x00000038280cc980 */ /* 0x000764000c101d00 */
.L_x_607:
[----:B------:R-:W-:Y:S05]  /*ed70*/  BSYNC B1 ;  /* 0x0000000000017941 */ /* 0x000fea0003800000 */
.L_x_606:
[C---:B--2---:R-:W-:Y:S01]  /*ed80*/  LEA.HI R0, R191.reuse, R191, RZ, 0x1 ;  /* 0x000000bfbf007211 */ /* 0x044fe200078f08ff */
[----:B---3-5:R-:W-:Y:S01]  /*ed90*/  IMAD.MOV.U32 R20, RZ, RZ, R24 ;  /* 0x000000ffff147224 */ /* 0x028fe200078e0018 */
[--C-:B------:R-:W-:Y:S01]  /*eda0*/  SHF.R.U64 R65, R24, 0x10, R25.reuse ;  /* 0x0000001018417819 */ /* 0x100fe20000001219 */
[----:B------:R-:W-:Y:S01]  /*edb0*/  IMAD.MOV.U32 R41, RZ, RZ, R30 ;  /* 0x000000ffff297224 */ /* 0x000fe200078e001e */
[----:B------:R-:W-:Y:S01]  /*edc0*/  LOP3.LUT R0, R0, 0xfffffffe, RZ, 0xc0, !PT ;  /* 0xfffffffe00007812 */ /* 0x000fe200078ec0ff */
[----:B------:R-:W-:Y:S01]  /*edd0*/  IMAD.MOV.U32 R21, RZ, RZ, R25 ;  /* 0x000000ffff157224 */ /* 0x000fe200078e0019 */
[----:B------:R-:W-:Y:S01]  /*ede0*/  MOV R24, R26 ;  /* 0x0000001a00187202 */ /* 0x000fe20000000f00 */
[----:B------:R-:W-:Y:S01]  /*edf0*/  IMAD.MOV.U32 R46, RZ, RZ, R34 ;  /* 0x000000ffff2e7224 */ /* 0x000fe200078e0022 */
[----:B------:R-:W-:Y:S01]  /*ee00*/  SHF.R.U64 R63, R26, 0x10, R27 ;  /* 0x000000101a3f7819 */ /* 0x000fe2000000121b */
[----:B------:R-:W-:Y:S01]  /*ee10*/  IMAD.IADD R0, R191, 0x1, -R0 ;  /* 0x00000001bf007824 */ /* 0x000fe200078e0a00 */
[----:B------:R-:W-:Y:S01]  /*ee20*/  SHF.R.U64 R61, R28, 0x10, R29 ;  /* 0x000000101c3d7819 */ /* 0x000fe2000000121d */
[----:B------:R-:W-:Y:S01]  /*ee30*/  IMAD.MOV.U32 R26, RZ, RZ, R28 ;  /* 0x000000ffff1a7224 */ /* 0x000fe200078e001c */
[--C-:B------:R-:W-:Y:S01]  /*ee40*/  SHF.R.U64 R60, R30, 0x10, R31.reuse ;  /* 0x000000101e3c7819 */ /* 0x100fe2000000121f */
[----:B------:R-:W-:Y:S01]  /*ee50*/  IMAD.MOV.U32 R43, RZ, RZ, R31 ;  /* 0x000000ffff2b7224 */ /* 0x000fe200078e001f */
[----:B-1----:R-:W-:Y:S01]  /*ee60*/  SHF.L.U32 R3, R0, 0x1f, RZ ;  /* 0x0000001f00037819 */ /* 0x002fe200000006ff */
[----:B------:R-:W-:Y:S01]  /*ee70*/  IMAD.MOV.U32 R44, RZ, RZ, R32 ;  /* 0x000000ffff2c7224 */ /* 0x000fe200078e0020 */
[----:B------:R-:W-:Y:S01]  /*ee80*/  SHF.R.U32.HI R66, RZ, 0x10, R25 ;  /* 0x00000010ff427819 */ /* 0x000fe20000011619 */
[----:B------:R-:W-:Y:S01]  /*ee90*/  IMAD.MOV.U32 R25, RZ, RZ, R27 ;  /* 0x000000ffff197224 */ /* 0x000fe200078e001b */
[----:B------:R-:W0:Y:S01]  /*eea0*/  SYNCS.PHASECHK.TRANS64.TRYWAIT P0, [R2+URZ+0x2a800], R3 ;  /* 0x02a80003020075a7 */ /* 0x000e22000800017f */
[----:B------:R-:W-:Y:S01]  /*eeb0*/  SHF.R.U64 R57, R34, 0x10, R35 ;  /* 0x0000001022397819 */ /* 0x000fe20000001223 */
[----:B------:R-:W-:Y:S01]  /*eec0*/  IMAD.MOV.U32 R45, RZ, RZ, R33 ;  /* 0x000000ffff2d7224 */ /* 0x000fe200078e0021 */
[----:B------:R-:W-:Y:S01]  /*eed0*/  SHF.R.U32.HI R64, RZ, 0x10, R27 ;  /* 0x00000010ff407819 */ /* 0x000fe2000001161b */
[----:B------:R-:W-:Y:S01]  /*eee0*/  IMAD.MOV.U32 R27, RZ, RZ, R29 ;  /* 0x000000ffff1b7224 */ /* 0x000fe200078e001d */
[----:B------:R-:W-:Y:S01]  /*eef0*/  PRMT R34, R24, 0x5410, R63 ;  /* 0x0000541018227816 */ /* 0x000fe2000000003f */
[----:B------:R-:W-:Y:S01]  /*ef00*/  IMAD.MOV.U32 R47, RZ, RZ, R35 ;  /* 0x000000ffff2f7224 */ /* 0x000fe200078e0023 */
[----:B------:R-:W-:Y:S01]  /*ef10*/  SHF.R.U32.HI R62, RZ, 0x10, R29 ;  /* 0x00000010ff3e7819 */ /* 0x000fe2000001161d */
[----:B----4-:R-:W-:Y:S01]  /*ef20*/  IMAD.MOV.U32 R37, RZ, RZ, R4 ;  /* 0x000000ffff257224 */ /* 0x010fe200078e0004 */
[----:B------:R-:W-:Y:S01]  /*ef30*/  SHF.R.U32.HI R58, RZ, 0x10, R31 ;  /* 0x00000010ff3a7819 */ /* 0x000fe2000001161f */
[----:B------:R-:W-:Y:S01]  /*ef40*/  IMAD.MOV.U32 R38, RZ, RZ, R5 ;  /* 0x000000ffff267224 */ /* 0x000fe200078e0005 */
[----:B------:R-:W-:Y:S01]  /*ef50*/  PRMT R24, R26, 0x5410, R61 ;  /* 0x000054101a187816 */ /* 0x000fe2000000003d */
[----:B------:R-:W-:Y:S01]  /*ef60*/  IMAD.MOV.U32 R39, RZ, RZ, R6 ;  /* 0x000000ffff277224 */ /* 0x000fe200078e0006 */
[----:B------:R-:W-:Y:S01]  /*ef70*/  MOV R30, R10 ;  /* 0x0000000a001e7202 */ /* 0x000fe20000000f00 */
[----:B------:R-:W-:Y:S01]  /*ef80*/  IMAD.MOV.U32 R40, RZ, RZ, R7 ;  /* 0x000000ffff287224 */ /* 0x000fe200078e0007 */
[----:B------:R-:W-:Y:S01]  /*ef90*/  SHF.R.U64 R49, R10, 0x10, R11 ;  /* 0x000000100a317819 */ /* 0x000fe2000000120b */
[----:B------:R-:W-:Y:S01]  /*efa0*/  IMAD.MOV.U32 R28, RZ, RZ, R8 ;  /* 0x000000ffff1c7224 */ /* 0x000fe200078e0008 */
[----:B------:R-:W-:Y:S01]  /*efb0*/  PRMT R26, R41, 0x5410, R60 ;  /* 0x00005410291a7816 */ /* 0x000fe2000000003c */
[----:B------:R-:W-:Y:S01]  /*efc0*/  IMAD.MOV.U32 R29, RZ, RZ, R9 ;  /* 0x000000ffff1d7224 */ /* 0x000fe200078e0009 */
[----:B------:R-:W-:Y:S01]  /*efd0*/  SHF.R.U64 R59, R32, 0x10, R33 ;  /* 0x00000010203b7819 */ /* 0x000fe20000001221 */
[----:B------:R-:W-:Y:S01]  /*efe0*/  IMAD.MOV.U32 R31, RZ, RZ, R11 ;  /* 0x000000ffff1f7224 */ /* 0x000fe200078e000b */
[----:B------:R-:W-:Y:S01]  /*eff0*/  SHF.R.U32.HI R56, RZ, 0x10, R33 ;  /* 0x00000010ff387819 */ /* 0x000fe20000011621 */
[----:B------:R-:W-:Y:S01]  /*f000*/  BSSY B1, `(.L_x_608) ;  /* 0x0000025000017945 */ /* 0x000fe20003800000 */
        /* <DEDUP_REMOVED lines=8> */
[----:B------:R-:W-:-:S02]  /*f090*/  SHF.R.U32.HI R53, RZ, 0x10, R7 ;  /* 0x00000010ff357819 */ /* 0x000fc40000011607 */
[--C-:B------:R-:W-:Y:S02]  /*f0a0*/  SHF.R.U64 R51, R8, 0x10, R9.reuse ;  /* 0x0000001008337819 */ /* 0x100fe40000001209 */
[----:B------:R-:W-:Y:S02]  /*f0b0*/  SHF.R.U32.HI R48, RZ, 0x10, R9 ;  /* 0x00000010ff307819 */ /* 0x000fe40000011609 */
[----:B------:R-:W-:Y:S02]  /*f0c0*/  SHF.R.U32.HI R10, RZ, 0x10, R11 ;  /* 0x00000010ff0a7819 */ /* 0x000fe4000001160b */
[----:B------:R-:W-:Y:S02]  /*f0d0*/  VIMNMX R41, R42, 0x80, PT ;  /* 0x000000802a297848 */ /* 0x000fe40003fe0100 */
[----:B------:R-:W-:Y:S02]  /*f0e0*/  PRMT R35, R25, 0x5410, R64 ;  /* 0x0000541019237816 */ /* 0x000fe40000000040 */
[----:B------:R-:W-:-:S02]  /*f0f0*/  SHF.R.U64 R8, R14, 0x10, R15 ;  /* 0x000000100e087819 */ /* 0x000fc4000000120f */
[----:B------:R-:W-:Y:S02]  /*f100*/  SHF.R.U32.HI R7, RZ, 0x10, R15 ;  /* 0x00000010ff077819 */ /* 0x000fe4000001160f */
[----:B------:R-:W-:Y:S02]  /*f110*/  PRMT R32, R20, 0x5410, R65 ;  /* 0x0000541014207816 */ /* 0x000fe40000000041 */
[----:B------:R-:W-:Y:S02]  /*f120*/  PRMT R33, R21, 0x5410, R66 ;  /* 0x0000541015217816 */ /* 0x000fe40000000042 */
[----:B------:R-:W-:Y:S02]  /*f130*/  PRMT R25, R27, 0x5410, R62 ;  /* 0x000054101b197816 */ /* 0x000fe4000000003e */
[--C-:B------:R-:W-:Y:S02]  /*f140*/  SHF.R.U64 R11, R12, 0x10, R13.reuse ;  /* 0x000000100c0b7819 */ /* 0x100fe4000000120d */
[----:B------:R-:W-:-:S02]  /*f150*/  SHF.R.U32.HI R9, RZ, 0x10, R13 ;  /* 0x00000010ff097819 */ /* 0x000fc4000001160d */
[----:B------:R-:W-:Y:S02]  /*f160*/  PRMT R27, R43, 0x5410, R58 ;  /* 0x000054102b1b7816 */ /* 0x000fe4000000003a */
[----:B------:R-:W-:Y:S02]  /*f170*/  PRMT R21, R44, 0x5410, R59 ;  /* 0x000054102c157816 */ /* 0x000fe4000000003b */
[----:B------:R-:W-:Y:S02]  /*f180*/  PRMT R20, R45, 0x5410, R56 ;  /* 0x000054102d147816 */ /* 0x000fe40000000038 */
[----:B------:R-:W-:Y:S02]  /*f190*/  PRMT R15, R46, 0x5410, R57 ;  /* 0x000054102e0f7816 */ /* 0x000fe40000000039 */
[----:B------:R-:W-:Y:S02]  /*f1a0*/  PRMT R14, R47, 0x5410, R54 ;  /* 0x000054102f0e7816 */ /* 0x000fe40000000036 */
[----:B------:R-:W-:-:S02]  /*f1b0*/  PRMT R37, R37, 0x5410, R52 ;  /* 0x0000541025257816 */ /* 0x000fc40000000034 */
[----:B------:R-:W-:Y:S02]  /*f1c0*/  ISETP.GE.AND P1, PT, R166, R41, PT ;  /* 0x00000029a600720c */ /* 0x000fe40003f26270 */
[----:B------:R-:W-:Y:S02]  /*f1d0*/  PRMT R38, R38, 0x5410, R55 ;  /* 0x0000541026267816 */ /* 0x000fe40000000037 */
[----:B------:R-:W-:Y:S02]  /*f1e0*/  PRMT R39, R39, 0x5410, R50 ;  /* 0x0000541027277816 */ /* 0x000fe40000000032 */
[----:B------:R-:W-:Y:S02]  /*f1f0*/  PRMT R40, R40, 0x5410, R53 ;  /* 0x0000541028287816 */ /* 0x000fe40000000035 */
[----:B------:R-:W-:Y:S02]  /*f200*/  PRMT R28, R28, 0x5410, R51 ;  /* 0x000054101c1c7816 */ /* 0x000fe40000000033 */
[----:B------:R-:W-:-:S02]  /*f210*/  PRMT R29, R29, 0x5410, R48 ;  /* 0x000054101d1d7816 */ /* 0x000fc40000000030 */
[----:B------:R-:W-:Y:S02]  /*f220*/  PRMT R30, R30, 0x5410, R49 ;  /* 0x000054101e1e7816 */ /* 0x000fe40000000031 */
[----:B------:R-:W-:Y:S01]  /*f230*/  PRMT R31, R31, 0x5410, R10 ;  /* 0x000054101f1f7816 */ /* 0x000fe2000000000a */
[----:B0-----:R-:W-:Y:S06]  /*f240*/  @!P0 BRA `(.L_x_609) ;  /* 0x0000012000848947 */ /* 0x001fec0003800000 */
.L_x_832:
[----:B------:R-:W-:Y:S05]  /*f250*/  BSYNC B1 ;  /* 0x0000000000017941 */ /* 0x000fea0003800000 */
.L_x_608:
[----:B------:R-:W-:Y:S01]  /*f260*/  BSSY B1, `(.L_x_610) ;  /* 0x000011b000017945 */ /* 0x000fe20003800000 */
[----:B------:R-:W-:Y:S02]  /*f270*/  PRMT R13, R0, 0x5410, R11 ;  /* 0x00005410000d7816 */ /* 0x000fe4000000000b */
[----:B------:R-:W-:Y:S02]  /*f280*/  PRMT R12, R4, 0x5410, R9 ;  /* 0x00005410040c7816 */ /* 0x000fe40000000009 */
[----:B0-----:R-:W-:Y:S02]  /*f290*/  PRMT R3, R5, 0x5410, R8 ;  /* 0x0000541005037816 */ /* 0x001fe40000000008 */
[----:B------:R-:W-:Y:S01]  /*f2a0*/  PRMT R0, R6, 0x5410, R7 ;  /* 0x0000541006007816 */ /* 0x000fe20000000007 */
[----:B------:R-:W-:Y:S06]  /*f2b0*/  @P1 BRA `(.L_x_611) ;  /* 0x0000001000541947 */ /* 0x000fec0003800000 */
[----:B------:R-:W0:Y:S01]  /*f2c0*/  LDC R43, c[0x0][0x3f4] ;  /* 0x0000fd00ff2b7b82 */ /* 0x000e220000000800 */
[C---:B------:R-:W-:Y:S01]  /*f2d0*/  VIADD R4, R16.reuse, 0x20 ;  /* 0x0000002010047836 */ /* 0x040fe20000000000 */
[----:B------:R-:W-:Y:S01]  /*f2e0*/  BSSY B2, `(.L_x_612) ;  /* 0x0000060000027945 */ /* 0x000fe20003800000 */
[C---:B------:R-:W-:Y:S01]  /*f2f0*/  VIADD R6, R16.reuse, 0x40 ;  /* 0x0000004010067836 */ /* 0x040fe20000000000 */
[-C--:B0-----:R-:W-:Y:S02]  /*f300*/  ISETP.GE.AND P0, PT, R16, R43.reuse, PT ;  /* 0x0000002b1000720c */ /* 0x081fe40003f06270 */
[-C--:B------:R-:W-:Y:S02]  /*f310*/  ISETP.GE.AND P1, PT, R4, R43.reuse, PT ;  /* 0x0000002b0400720c */ /* 0x080fe40003f26270 */
[----:B------:R-:W-:-:S09]  /*f320*/  ISETP.GE.AND P2, PT, R6, R43, PT ;  /* 0x0000002b0600720c */ /* 0x000fd20003f46270 */
[----:B------:R-:W-:Y:S05]  /*f330*/  @P0 BRA `(.L_x_613) ;  /* 0x0000000400680947 */ /* 0x000fea0003800000 */
[----:B------:R-:W-:Y:S01]  /*f340*/  LEA.HI R6, R43, R214, RZ, 0x1d ;  /* 0x000000d62b067211 */ /* 0x000fe200078fe8ff */
[----:B------:R-:W-:Y:S01]  /*f350*/  IMAD.U32 R52, R37, 0x10000, RZ ;  /* 0x0001000025347824 */ /* 0x000fe200078e00ff */
[----:B------:R-:W-:Y:S01]  /*f360*/  LOP3.LUT R5, R177, 0x38, R16, 0xf8, !PT ;  /* 0x00000038b1057812 */ /* 0x000fe200078ef810 */
[----:B------:R-:W-:Y:S01]  /*f370*/  IMAD.U32 R51, R32, 0x10000, RZ ;  /* 0x0001000020337824 */ /* 0x000fe200078e00ff */
[----:B------:R-:W-:Y:S01]  /*f380*/  SHF.R.S32.HI R7, RZ, 0x1f, R6 ;  /* 0x0000001fff077819 */ /* 0x000fe20000011406 */
[----:B------:R-:W-:Y:S01]  /*f390*/  IMAD.SHL.U32 R8, R6, 0x8, RZ ;  /* 0x0000000806087824 */ /* 0x000fe200078e00ff */
[----:B------:R-:W-:Y:S02]  /*f3a0*/  LOP3.LUT R4, R5, R178, RZ, 0x3c, !PT ;  /* 0x000000b205047212 */ /* 0x000fe400078e3cff */
[----:B------:R-:W-:Y:S02]  /*f3b0*/  LEA.HI R6, R7, R6, RZ, 0x3 ;  /* 0x0000000607067211 */ /* 0x000fe400078f18ff */
[----:B------:R-:W-:Y:S01]  /*f3c0*/  LOP3.LUT R7, R177, 0x38, R8, 0xf8, !PT ;  /* 0x00000038b1077812 */ /* 0x000fe200078ef808 */
[----:B------:R-:W-:Y:S01]  /*f3d0*/  IMAD.IADD R5, R179, 0x1, R4 ;  /* 0x00000001b3057824 */ /* 0x000fe200078e0204 */
[----:B------:R-:W-:Y:S01]  /*f3e0*/  LOP3.LUT R53, R37, 0xffff0000, RZ, 0xc0, !PT ;  /* 0xffff000025357812 */ /* 0x000fe200078ec0ff */
[----:B------:R-:W-:Y:S01]  /*f3f0*/  IMAD.SHL.U32 R6, R6, 0x400, RZ ;  /* 0x0000040006067824 */ /* 0x000fe200078e00ff */
[----:B------:R-:W-:Y:S01]  /*f400*/  LOP3.LUT R7, R7, R178, RZ, 0x3c, !PT ;  /* 0x000000b207077212 */ /* 0x000fe200078e3cff */
[----:B------:R-:W-:-:S03]  /*f410*/  IMAD R60, R5, 0x2, R2 ;  /* 0x00000002053c7824 */ /* 0x000fc600078e0202 */
[----:B------:R-:W-:-:S04]  /*f420*/  LOP3.LUT R6, R6, 0x7fffe000, RZ, 0xc0, !PT ;  /* 0x7fffe00006067812 */ /* 0x000fc800078ec0ff */
[----:B------:R-:W-:Y:S02]  /*f430*/  IADD3 R9, R7, R6, R179 ;  /* 0x0000000607097210 */ /* 0x000fe40007ffe0b3 */
[----:B------:R-:W0:Y:S03]  /*f440*/  LDS.128 R4, [R60+0xc400] ;  /* 0x00c400003c047984 */ /* 0x000e260000000c00 */
[----:B------:R-:W-:-:S05]  /*f450*/  IMAD R62, R9, 0x2, R2 ;  /* 0x00000002093e7824 */ /* 0x000fca00078e0202 */
[----:B------:R-:W1:Y:S01]  /*f460*/  LDS.128 R8, [R62+0xc400] ;  /* 0x00c400003e087984 */ /* 0x000e620000000c00 */
[C---:B0-----:R-:W-:Y:S01]  /*f470*/  IMAD.U32 R42, R4.reuse, 0x10000, RZ ;  /* 0x00010000042a7824 */ /* 0x041fe200078e00ff */
[----:B------:R-:W-:Y:S01]  /*f480*/  LOP3.LUT R4, R4, 0xffff0000, RZ, 0xc0, !PT ;  /* 0xffff000004047812 */ /* 0x000fe200078ec0ff */
[C---:B------:R-:W-:Y:S01]  /*f490*/  IMAD.U32 R44, R5.reuse, 0x10000, RZ ;  /* 0x00010000052c7824 */ /* 0x040fe200078e00ff */
[----:B------:R-:W-:Y:S01]  /*f4a0*/  LOP3.LUT R5, R5, 0xffff0000, RZ, 0xc0, !PT ;  /* 0xffff000005057812 */ /* 0x000fe200078ec0ff */
[C---:B------:R-:W-:Y:S01]  /*f4b0*/  IMAD.U32 R45, R6.reuse, 0x10000, RZ ;  /* 0x00010000062d7824 */ /* 0x040fe200078e00ff */
[----:B------:R-:W-:Y:S01]  /*f4c0*/  LOP3.LUT R6, R6, 0xffff0000, RZ, 0xc0, !PT ;  /* 0xffff000006067812 */ /* 0x000fe200078ec0ff */
[C---:B------:R-:W-:Y:S01]  /*f4d0*/  IMAD.U32 R46, R7.reuse, 0x10000, RZ ;  /* 0x00010000072e7824 */ /* 0x040fe200078e00ff */
[----:B------:R-:W-:Y:S01]  /*f4e0*/  LOP3.LUT R7, R7, 0xffff0000, RZ, 0xc0, !PT ;  /* 0xffff000007077812 */ /* 0x000fe200078ec0ff */
[----:B-1----:R-:W-:Y:S01]  /*f4f0*/  IMAD.U32 R48, R9, 0x10000, RZ ;  /* 0x0001000009307824 */ /* 0x002fe200078e00ff */
[----:B------:R-:W-:Y:S01]  /*f500*/  SHF.L.U32 R47, R8, 0x10, RZ ;  /* 0x00000010082f7819 */ /* 0x000fe200000006ff */
[----:B------:R-:W-:Y:S01]  /*f510*/  IMAD.U32 R49, R10, 0x10000, RZ ;  /* 0x000100000a317824 */ /* 0x000fe200078e00ff */
[----:B------:R-:W-:Y:S01]  /*f520*/  LOP3.LUT R8, R8, 0xffff0000, RZ, 0xc0, !PT ;  /* 0xffff000008087812 */ /* 0x000fe200078ec0ff */
[----:B------:R-:W-:Y:S01]  /*f530*/  IMAD.U32 R50, R11, 0x10000, RZ ;  /* 0x000100000b327824 */ /* 0x000fe200078e00ff */
[----:B------:R-:W-:Y:S01]  /*f540*/  LOP3.LUT R10, R10, 0xffff0000, RZ, 0xc0, !PT ;  /* 0xffff00000a0a7812 */ /* 0x000fe200078ec0ff */
[C---:B------:R-:W-:Y:S01]  /*f550*/  FMUL.FTZ R55, R47.reuse, R52 ;  /* 0x000000342f377220 */ /* 0x040fe20000410000 */
[----:B------:R-:W-:Y:S01]  /*f560*/  FMUL.FTZ R57, R47, R51 ;  /* 0x000000332f397220 */ /* 0x000fe20000410000 */
[----:B------:R-:W-:Y:S01]  /*f570*/  LOP3.LUT R47, R32, 0xffff0000, RZ, 0xc0, !PT ;  /* 0xffff0000202f7812 */ /* 0x000fe200078ec0ff */
[----:B------:R-:W-:Y:S01]  /*f580*/  FMUL.FTZ R59, R8, R53 ;  /* 0x00000035083b7220 */ /* 0x000fe20000410000 */
[----:B------:R-:W-:Y:S01]  /*f590*/  FFMA.FTZ R54, R42, R51, -R55 ;  /* 0x000000332a367223 */ /* 0x000fe20000010837 */
[----:B------:R-:W-:-:S02]  /*f5a0*/  IMAD.U32 R55, R38, 0x10000, RZ ;  /* 0x0001000026377824 */ /* 0x000fc400078e00ff */
[----:B------:R-:W-:Y:S01]  /*f5b0*/  FFMA.FTZ R57, R42, R52, R57 ;  /* 0x000000342a397223 */ /* 0x000fe20000010039 */
[----:B------:R-:W-:Y:S02]  /*f5c0*/  IMAD.U32 R51, R33, 0x10000, RZ ;  /* 0x0001000021337824 */ /* 0x000fe400078e00ff */
[-C--:B------:R-:W-:Y:S01]  /*f5d0*/  FMUL.FTZ R61, R8, R47.reuse ;  /* 0x0000002f083d7220 */ /* 0x080fe20000410000 */
[----:B------:R-:W-:Y:S01]  /*f5e0*/  FFMA.FTZ R59, R4, R47, -R59 ;  /* 0x0000002f043b7223 */ /* 0x000fe2000001083b */
[C---:B------:R-:W-:Y:S01]  /*f5f0*/  FMUL.FTZ R47, R48.reuse, R55 ;  /* 0x00000037302f7220 */ /* 0x040fe20000410000 */
[----:B------:R-:W-:Y:S01]  /*f600*/  FMUL.FTZ R52, R48, R51 ;  /* 0x0000003330347220 */ /* 0x000fe20000410000 */
[----:B------:R-:W-:Y:S01]  /*f610*/  FFMA.FTZ R42, R4, R53, R61 ;  /* 0x00000035042a7223 */ /* 0x000fe2000001003d */
[C---:B------:R-:W-:Y:S02]  /*f620*/  IMAD.U32 R8, R39.reuse, 0x10000, RZ ;  /* 0x0001000027087824 */ /* 0x040fe400078e00ff */
[----:B------:R-:W-:Y:S01]  /*f630*/  FFMA.FTZ R48, R44, R51, -R47 ;  /* 0x000000332c307223 */ /* 0x000fe2000001082f */
[----:B------:R-:W-:Y:S01]  /*f640*/  LOP3.LUT R51, R39, 0xffff0000, RZ, 0xc0, !PT ;  /* 0xffff000027337812 */ /* 0x000fe200078ec0ff */
[C---:B------:R-:W-:Y:S01]  /*f650*/  IMAD.U32 R4, R34.reuse, 0x10000, RZ ;  /* 0x0001000022047824 */ /* 0x040fe200078e00ff */
[----:B------:R-:W-:Y:S01]  /*f660*/  LOP3.LUT R47, R34, 0xffff0000, RZ, 0xc0, !PT ;  /* 0xffff0000222f7812 */ /* 0x000fe200078ec0ff */
[----:B------:R-:W-:Y:S01]  /*f670*/  FFMA.FTZ R52, R44, R55, R52 ;  /* 0x000000372c347223 */ /* 0x000fe20000010034 */
[C---:B------:R-:W-:Y:S01]  /*f680*/  FMUL.FTZ R44, R49.reuse, R8 ;  /* 0x00000008312c7220 */ /* 0x040fe20000410000 */
[C---:B------:R-:W-:Y:S01]  /*f690*/  FMUL.FTZ R61, R10.reuse, R51 ;  /* 0x000000330a3d7220 */ /* 0x040fe20000410000 */
[----:B------:R-:W-:Y:S01]  /*f6a0*/  FMUL.FTZ R56, R49, R4 ;  /* 0x0000000431387220 */ /* 0x000fe20000410000 */
[----:B------:R-:W-:Y:S01]  /*f6b0*/  FMUL.FTZ R10, R10, R47 ;  /* 0x0000002f0a0a7220 */ /* 0x000fe20000410000 */
[----:B------:R-:W-:-:S02]  /*f6c0*/  IMAD.U32 R53, R40, 0x10000, RZ ;  /* 0x0001000028357824 */ /* 0x000fc400078e00ff */
[----:B------:R-:W-:Y:S01]  /*f6d0*/  FFMA.FTZ R55, R45, R4, -R44 ;  /* 0x000000042d377223 */ /* 0x000fe2000001082c */
[----:B------:R-:W-:Y:S02]  /*f6e0*/  IMAD.U32 R49, R35, 0x10000, RZ ;  /* 0x0001000023317824 */ /* 0x000fe400078e00ff */
[----:B------:R-:W-:Y:S01]  /*f6f0*/  FFMA.FTZ R56, R45, R8, R56 ;  /* 0x000000082d387223 */ /* 0x000fe20000010038 */
[C---:B------:R-:W-:Y:S01]  /*f700*/  FFMA.FTZ R58, R6.reuse, R47, -R61 ;  /* 0x0000002f063a7223 */ /* 0x040fe2000001083d */
[----:B------:R-:W-:Y:S01]  /*f710*/  FFMA.FTZ R51, R6, R51, R10 ;  /* 0x0000003306337223 */ /* 0x000fe2000001000a */
[----:B------:R-:W-:Y:S01]  /*f720*/  LOP3.LUT R9, R9, 0xffff0000, RZ, 0xc0, !PT ;  /* 0xffff000009097812 */ /* 0x000fe200078ec0ff */
[C---:B------:R-:W-:Y:S01]  /*f730*/  FMUL.FTZ R45, R50.reuse, R53 ;  /* 0x00000035322d7220 */ /* 0x040fe20000410000 */
[----:B------:R-:W-:Y:S01]  /*f740*/  LOP3.LUT R11, R11, 0xffff0000, RZ, 0xc0, !PT ;  /* 0xffff00000b0b7812 */ /* 0x000fe200078ec0ff */
[-C--:B------:R-:W-:Y:S01]  /*f750*/  FMUL.FTZ R47, R50, R49.reuse ;  /* 0x00000031322f7220 */ /* 0x080fe20000410000 */
[----:B------:R-:W-:Y:S01]  /*f760*/  LOP3.LUT R8, R38, 0xffff0000, RZ, 0xc0, !PT ;  /* 0xffff000026087812 */ /* 0x000fe200078ec0ff */
[----:B------:R-:W-:Y:S01]  /*f770*/  FFMA.FTZ R49, R46, R49, -R45 ;  /* 0x000000312e317223 */ /* 0x000fe2000001082d */
[----:B------:R-:W-:Y:S01]  /*f780*/  LOP3.LUT R10, R40, 0xffff0000, RZ, 0xc0, !PT ;  /* 0xffff0000280a7812 */ /* 0x000fe200078ec0ff */
[----:B------:R-:W-:Y:S01]  /*f790*/  FFMA.FTZ R47, R46, R53, R47 ;  /* 0x000000352e2f7223 */ /* 0x000fe2000001002f */
[----:B------:R-:W-:Y:S01]  /*f7a0*/  LOP3.LUT R4, R33, 0xffff0000, RZ, 0xc0, !PT ;  /* 0xffff000021047812 */ /* 0x000fe200078ec0ff */
[----:B------:R-:W-:Y:S01]  /*f7b0*/  FMUL.FTZ R44, R9, R8 ;  /* 0x00000008092c7220 */ /* 0x000fe20000410000 */
[----:B------:R-:W-:Y:S01]  /*f7c0*/  LOP3.LUT R6, R35, 0xffff0000, RZ, 0xc0, !PT ;  /* 0xffff000023067812 */ /* 0x000fe200078ec0ff */
[----:B------:R-:W-:-:S02]  /*f7d0*/  FMUL.FTZ R46, R11, R10 ;  /* 0x0000000a0b2e7220 */ /* 0x000fc40000410000 */
[-C--:B------:R-:W-:Y:S01]  /*f7e0*/  FMUL.FTZ R45, R9, R4.reuse ;  /* 0x00000004092d7220 */ /* 0x080fe20000410000 */
[----:B------:R-:W-:Y:S01]  /*f7f0*/  FFMA.FTZ R9, R5, R4, -R44 ;  /* 0x0000000405097223 */ /* 0x000fe2000001082c */
[-C--:B------:R-:W-:Y:S01]  /*f800*/  FMUL.FTZ R11, R11, R6.reuse ;  /* 0x000000060b0b7220 */ /* 0x080fe20000410000 */
[----:B------:R-:W-:Y:S01]  /*f810*/  FFMA.FTZ R46, R7, R6, -R46 ;  /* 0x00000006072e7223 */ /* 0x000fe2000001082e */
[----:B------:R-:W-:Y:S01]  /*f820*/  FFMA.FTZ R45, R5, R8, R45 ;  /* 0x00000008052d7223 */ /* 0x000fe2000001002d */
[----:B------:R-:W-:Y:S01]  /*f830*/  F2FP.BF16.F32.PACK_AB R6, R58, R55 ;  /* 0x000000373a06723e */ /* 0x000fe200000010ff */
[----:B------:R-:W-:Y:S01]  /*f840*/  FFMA.FTZ R44, R7, R10, R11 ;  /* 0x0000000a072c7223 */ /* 0x000fe2000001000b */
[----:B------:R-:W-:Y:S02]  /*f850*/  F2FP.BF16.F32.PACK_AB R4, R59, R54 ;  /* 0x000000363b04723e */ /* 0x000fe400000010ff */
[----:B------:R-:W-:Y:S02]  /*f860*/  F2FP.BF16.F32.PACK_AB R5, R9, R48 ;  /* 0x000000300905723e */ /* 0x000fe400000010ff */
[----:B------:R-:W-:-:S02]  /*f870*/  F2FP.BF16.F32.PACK_AB R7, R46, R49 ;  /* 0x000000312e07723e */ /* 0x000fc400000010ff */
[----:B------:R-:W-:Y:S02]  /*f880*/  F2FP.BF16.F32.PACK_AB R10, R51, R56 ;  /* 0x00000038330a723e */ /* 0x000fe400000010ff */
[----:B------:R-:W-:Y:S01]  /*f890*/  F2FP.BF16.F32.PACK_AB R8, R42, R57 ;  /* 0x000000392a08723e */ /* 0x000fe200000010ff */
[----:B------:R0:W-:Y:S01]  /*f8a0*/  STS.128 [R60+0xc400], R4 ;  /* 0x00c400043c007388 */ /* 0x0001e20000000c00 */
[----:B------:R-:W-:Y:S02]  /*f8b0*/  F2FP.BF16.F32.PACK_AB R9, R45, R52 ;  /* 0x000000342d09723e */ /* 0x000fe400000010ff */
[----:B------:R-:W-:-:S05]  /*f8c0*/  F2FP.BF16.F32.PACK_AB R11, R44, R47 ;  /* 0x0000002f2c0b723e */ /* 0x000fca00000010ff */
[----:B------:R0:W-:Y:S02]  /*f8d0*/  STS.128 [R62+0xc400], R8 ;  /* 0x00c400083e007388 */ /* 0x0001e40000000c00 */
.L_x_613:
[----:B------:R-:W-:Y:S05]  /*f8e0*/  BSYNC B2 ;  /* 0x0000000000027941 */ /* 0x000fea0003800000 */
.L_x_612:
[----:B------:R-:W-:Y:S04]  /*f8f0*/  BSSY B2, `(.L_x_614) ;  /* 0x0000059000027945 */ /* 0x000fe80003800000 */
[----:B------:R-:W-:Y:S05]  /*f900*/  @P1 BRA `(.L_x_615) ;  /* 0x00000004005c1947 */ /* 0x000fea0003800000 */
[----:B0-----:R-:W2:Y:S01]  /*f910*/  LDL R60, [R1+0x60] ;  /* 0x00006000013c7983 */ /* 0x001ea20000100800 */
[----:B------:R-:W-:Y:S01]  /*f920*/  LEA.HI R4, R43, R163, RZ, 0x1d ;  /* 0x000000a32b047211 */ /* 0x000fe200078fe8ff */
[C---:B------:R-:W-:Y:S01]  /*f930*/  IMAD.U32 R55, R28.reuse, 0x10000, RZ ;  /* 0x000100001c377824 */ /* 0x040fe200078e00ff */
[----:B------:R-:W-:Y:S01]  /*f940*/  LOP3.LUT R57, R28, 0xffff0000, RZ, 0xc0, !PT ;  /* 0xffff00001c397812 */ /* 0x000fe200078ec0ff */
[----:B------:R-:W-:Y:S01]  /*f950*/  IMAD.U32 R53, R24, 0x10000, RZ ;  /* 0x0001000018357824 */ /* 0x000fe200078e00ff */
[----:B------:R-:W-:Y:S01]  /*f960*/  SHF.R.S32.HI R5, RZ, 0x1f, R4 ;  /* 0x0000001fff057819 */ /* 0x000fe20000011404 */
[----:B------:R-:W-:-:S03]  /*f970*/  IMAD.SHL.U32 R6, R4, 0x8, RZ ;  /* 0x0000000804067824 */ /* 0x000fc600078e00ff */
[----:B------:R-:W-:Y:S02]  /*f980*/  LEA.HI R4, R5, R4, RZ, 0x3 ;  /* 0x0000000405047211 */ /* 0x000fe400078f18ff */
[----:B------:R-:W-:-:S03]  /*f990*/  LOP3.LUT R5, R177, 0x38, R6, 0xf8, !PT ;  /* 0x00000038b1057812 */ /* 0x000fc600078ef806 */
[----:B------:R-:W-:Y:S01]  /*f9a0*/  IMAD.SHL.U32 R4, R4, 0x400, RZ ;  /* 0x0000040004047824 */ /* 0x000fe200078e00ff */
[----:B------:R-:W-:-:S04]  /*f9b0*/  LOP3.LUT R5, R5, R178, RZ, 0x3c, !PT ;  /* 0x000000b205057212 */ /* 0x000fc800078e3cff */
[----:B------:R-:W-:-:S04]  /*f9c0*/  LOP3.LUT R4, R4, 0x7fffe000, RZ, 0xc0, !PT ;  /* 0x7fffe00004047812 */ /* 0x000fc800078ec0ff */
[----:B------:R-:W-:-:S05]  /*f9d0*/  IADD3 R9, R5, R4, R179 ;  /* 0x0000000405097210 */ /* 0x000fca0007ffe0b3 */
[----:B------:R-:W-:-:S05]  /*f9e0*/  IMAD R42, R9, 0x2, R2 ;  /* 0x00000002092a7824 */ /* 0x000fca00078e0202 */
[----:B------:R-:W0:Y:S02]  /*f9f0*/  LDS.128 R8, [R42+0xc400] ;  /* 0x00c400002a087984 */ /* 0x000e240000000c00 */
[C---:B0-----:R-:W-:Y:S01]  /*fa00*/  IMAD.U32 R48, R8.reuse, 0x10000, RZ ;  /* 0x0001000008307824 */ /* 0x041fe200078e00ff */
[----:B------:R-:W-:Y:S01]  /*fa10*/  LOP3.LUT R8, R8, 0xffff0000, RZ, 0xc0, !PT ;  /* 0xffff000008087812 */ /* 0x000fe200078ec0ff */
[C---:B------:R-:W-:Y:S01]  /*fa20*/  IMAD.U32 R49, R9.reuse, 0x10000, RZ ;  /* 0x0001000009317824 */ /* 0x040fe200078e00ff */
[----:B------:R-:W-:Y:S01]  /*fa30*/  LOP3.LUT R9, R9, 0xffff0000, RZ, 0xc0, !PT ;  /* 0xffff000009097812 */ /* 0x000fe200078ec0ff */
[C---:B------:R-:W-:Y:S01]  /*fa40*/  FMUL.FTZ R59, R48.reuse, R55 ;  /* 0x00000037303b7220 */ /* 0x040fe20000410000 */
[----:B------:R-:W-:Y:S01]  /*fa50*/  FMUL.FTZ R61, R48, R53 ;  /* 0x00000035303d7220 */ /* 0x000fe20000410000 */
[----:B------:R-:W-:Y:S01]  /*fa60*/  FMUL.FTZ R63, R8, R57 ;  /* 0x00000039083f7220 */ /* 0x000fe20000410000 */
[----:B------:R-:W-:Y:S02]  /*fa70*/  IMAD.U32 R48, R29, 0x10000, RZ ;  /* 0x000100001d307824 */ /* 0x000fe400078e00ff */
[C---:B------:R-:W-:Y:S01]  /*fa80*/  IMAD.U32 R50, R10.reuse, 0x10000, RZ ;  /* 0x000100000a327824 */ /* 0x040fe200078e00ff */
[----:B------:R-:W-:Y:S01]  /*fa90*/  LOP3.LUT R10, R10, 0xffff0000, RZ, 0xc0, !PT ;  /* 0xffff00000a0a7812 */ /* 0x000fe200078ec0ff */
[C---:B------:R-:W-:Y:S01]  /*faa0*/  IMAD.U32 R51, R11.reuse, 0x10000, RZ ;  /* 0x000100000b337824 */ /* 0x040fe200078e00ff */
[----:B------:R-:W-:Y:S01]  /*fab0*/  LOP3.LUT R11, R11, 0xffff0000, RZ, 0xc0, !PT ;  /* 0xffff00000b0b7812 */ /* 0x000fe200078ec0ff */
[----:B--2---:R-:W0:Y:S02]  /*fac0*/  LDS.128 R4, [R60] ;  /* 0x000000003c047984 */ /* 0x004e240000000c00 */
[C---:B0-----:R-:W-:Y:S01]  /*fad0*/  IMAD.U32 R44, R4.reuse, 0x10000, RZ ;  /* 0x00010000042c7824 */ /* 0x041fe200078e00ff */
[----:B------:R-:W-:Y:S01]  /*fae0*/  LOP3.LUT R4, R4, 0xffff0000, RZ, 0xc0, !PT ;  /* 0xffff000004047812 */ /* 0x000fe200078ec0ff */
[----:B------:R-:W-:Y:S01]  /*faf0*/  IMAD.U32 R45, R5, 0x10000, RZ ;  /* 0x00010000052d7824 */ /* 0x000fe200078e00ff */
[----:B------:R-:W-:Y:S01]  /*fb00*/  SHF.L.U32 R46, R6, 0x10, RZ ;  /* 0x00000010062e7819 */ /* 0x000fe200000006ff */
[----:B------:R-:W-:Y:S01]  /*fb10*/  FFMA.FTZ R59, R44, R53, -R59 ;  /* 0x000000352c3b7223 */ /* 0x000fe2000001083b */
[----:B------:R-:W-:Y:S01]  /*fb20*/  LOP3.LUT R53, R24, 0xffff0000, RZ, 0xc0, !PT ;  /* 0xffff000018357812 */ /* 0x000fe200078ec0ff */
[----:B------:R-:W-:Y:S01]  /*fb30*/  FFMA.FTZ R61, R44, R55, R61 ;  /* 0x000000372c3d7223 */ /* 0x000fe2000001003d */
[----:B------:R-:W-:Y:S01]  /*fb40*/  IMAD.U32 R44, R25, 0x10000, RZ ;  /* 0x00010000192c7824 */ /* 0x000fe200078e00ff */
[----:B------:R-:W-:Y:S01]  /*fb50*/  LOP3.LUT R6, R6, 0xffff0000, RZ, 0xc0, !PT ;  /* 0xffff000006067812 */ /* 0x000fe200078ec0ff */
[----:B------:R-:W-:-:S02]  /*fb60*/  IMAD.U32 R47, R7, 0x10000, RZ ;  /* 0x00010000072f7824 */ /* 0x000fc400078e00ff */
[-C--:B------:R-:W-:Y:S01]  /*fb70*/  FMUL.FTZ R55, R8, R53.reuse ;  /* 0x0000003508377220 */ /* 0x080fe20000410000 */
[----:B------:R-:W-:Y:S01]  /*fb80*/  FFMA.FTZ R52, R4, R53, -R63 ;  /* 0x0000003504347223 */ /* 0x000fe2000001083f */
[C---:B------:R-:W-:Y:S01]  /*fb90*/  FMUL.FTZ R8, R49.reuse, R48 ;  /* 0x0000003031087220 */ /* 0x040fe20000410000 */
[----:B------:R-:W-:Y:S02]  /*fba0*/  IMAD.U32 R53, R30, 0x10000, RZ ;  /* 0x000100001e357824 */ /* 0x000fe400078e00ff */
[-C--:B------:R-:W-:Y:S01]  /*fbb0*/  FMUL.FTZ R63, R49, R44.reuse ;  /* 0x0000002c313f7220 */ /* 0x080fe20000410000 */
[----:B------:R-:W-:Y:S01]  /*fbc0*/  FFMA.FTZ R54, R4, R57, R55 ;  /* 0x0000003904367223 */ /* 0x000fe20000010037 */
[C---:B------:R-:W-:Y:S01]  /*fbd0*/  FFMA.FTZ R56, R45.reuse, R44, -R8 ;  /* 0x0000002c2d387223 */ /* 0x040fe20000010808 */
[----:B------:R-:W-:Y:S02]  /*fbe0*/  IMAD.U32 R49, R26, 0x10000, RZ ;  /* 0x000100001a317824 */ /* 0x000fe400078e00ff */
[----:B------:R-:W-:Y:S01]  /*fbf0*/  FFMA.FTZ R63, R45, R48, R63 ;  /* 0x000000302d3f7223 */ /* 0x000fe2000001003f */
[----:B------:R-:W-:Y:S01]  /*fc00*/  FMUL.FTZ R57, R50, R53 ;  /* 0x0000003532397220 */ /* 0x000fe20000410000 */
[----:B------:R-:W-:Y:S01]  /*fc10*/  LOP3.LUT R55, R30, 0xffff0000, RZ, 0xc0, !PT ;  /* 0xffff00001e377812 */ /* 0x000fe200078ec0ff */
[----:B------:R-:W-:Y:S01]  /*fc20*/  IMAD.U32 R44, R31, 0x10000, RZ ;  /* 0x000100001f2c7824 */ /* 0x000fe200078e00ff */
[----:B------:R-:W-:Y:S01]  /*fc30*/  LOP3.LUT R45, R26, 0xffff0000, RZ, 0xc0, !PT ;  /* 0xffff00001a2d7812 */ /* 0x000fe200078ec0ff */
[-C--:B------:R-:W-:Y:S01]  /*fc40*/  FMUL.FTZ R65, R50, R49.reuse ;  /* 0x0000003132417220 */ /* 0x080fe20000410000 */
[----:B------:R-:W-:Y:S01]  /*fc50*/  FFMA.FTZ R57, R46, R49, -R57 ;  /* 0x000000312e397223 */ /* 0x000fe20000010839 */
[----:B------:R-:W-:Y:S01]  /*fc60*/  FMUL.FTZ R49, R10, R55 ;  /* 0x000000370a317220 */ /* 0x000fe20000410000 */
[----:B------:R-:W-:-:S02]  /*fc70*/  IMAD.U32 R4, R27, 0x10000, RZ ;  /* 0x000100001b047824 */ /* 0x000fc400078e00ff */
[----:B------:R-:W-:Y:S01]  /*fc80*/  FMUL.FTZ R10, R10, R45 ;  /* 0x0000002d0a0a7220 */ /* 0x000fe20000410000 */
[----:B------:R-:W-:Y:S01]  /*fc90*/  FMUL.FTZ R8, R51, R44 ;  /* 0x0000002c33087220 */ /* 0x000fe20000410000 */
[----:B------:R-:W-:Y:S01]  /*fca0*/  FFMA.FTZ R65, R46, R53, R65 ;  /* 0x000000352e417223 */ /* 0x000fe20000010041 */
[C---:B------:R-:W-:Y:S01]  /*fcb0*/  FFMA.FTZ R46, R6.reuse, R45, -R49 ;  /* 0x0000002d062e7223 */ /* 0x040fe20000010831 */
[----:B------:R-:W-:Y:S01]  /*fcc0*/  FFMA.FTZ R48, R6, R55, R10 ;  /* 0x0000003706307223 */ /* 0x000fe2000001000a */
[-C--:B------:R-:W-:Y:S01]  /*fcd0*/  FFMA.FTZ R49, R47, R4.reuse, -R8 ;  /* 0x000000042f317223 */ /* 0x080fe20000010808 */
[----:B------:R-:W-:Y:S01]  /*fce0*/  FMUL.FTZ R50, R51, R4 ;  /* 0x0000000433327220 */ /* 0x000fe20000410000 */
[----:B------:R-:W-:Y:S02]  /*fcf0*/  LOP3.LUT R8, R29, 0xffff0000, RZ, 0xc0, !PT ;  /* 0xffff00001d087812 */ /* 0x000fe400078ec0ff */
[----:B------:R-:W-:Y:S01]  /*fd00*/  LOP3.LUT R10, R31, 0xffff0000, RZ, 0xc0, !PT ;  /* 0xffff00001f0a7812 */ /* 0x000fe200078ec0ff */
[----:B------:R-:W-:Y:S01]  /*fd10*/  FFMA.FTZ R50, R47, R44, R50 ;  /* 0x0000002c2f327223 */ /* 0x000fe20000010032 */
[----:B------:R-:W-:Y:S01]  /*fd20*/  LOP3.LUT R4, R25, 0xffff0000, RZ, 0xc0, !PT ;  /* 0xffff000019047812 */ /* 0x000fe200078ec0ff */
[----:B------:R-:W-:Y:S01]  /*fd30*/  FMUL.FTZ R44, R9, R8 ;  /* 0x00000008092c7220 */ /* 0x000fe20000410000 */
[----:B------:R-:W-:Y:S01]  /*fd40*/  LOP3.LUT R6, R27, 0xffff0000, RZ, 0xc0, !PT ;  /* 0xffff00001b067812 */ /* 0x000fe200078ec0ff */
[----:B------:R-:W-:Y:S01]  /*fd50*/  FMUL.FTZ R58, R11, R10 ;  /* 0x0000000a0b3a7220 */ /* 0x000fe20000410000 */
[----:B------:R-:W-:Y:S01]  /*fd60*/  LOP3.LUT R5, R5, 0xffff0000, RZ, 0xc0, !PT ;  /* 0xffff000005057812 */ /* 0x000fe200078ec0ff */
[----:B------:R-:W-:Y:S01]  /*fd70*/  FMUL.FTZ R45, R9, R4 ;  /* 0x00000004092d7220 */ /* 0x000fe20000410000 */
[----:B------:R-:W-:Y:S01]  /*fd80*/  LOP3.LUT R7, R7, 0xffff0000, RZ, 0xc0, !PT ;  /* 0xffff000007077812 */ /* 0x000fe200078ec0ff */
[----:B------:R-:W-:-:S02]  /*fd90*/  FMUL.FTZ R11, R11, R6 ;  /* 0x000000060b0b7220 */ /* 0x000fc40000410000 */
[C---:B------:R-:W-:Y:S01]  /*fda0*/  FFMA.FTZ R9, R5.reuse, R4, -R44 ;  /* 0x0000000405097223 */ /* 0x040fe2000001082c */
[----:B------:R-:W-:Y:S01]  /*fdb0*/  FFMA.FTZ R44, R5, R8, R45 ;  /* 0x00000008052c7223 */ /* 0x000fe2000001002d */
[C---:B------:R-:W-:Y:S01]  /*fdc0*/  FFMA.FTZ R58, R7.reuse, R6, -R58 ;  /* 0x00000006073a7223 */ /* 0x040fe2000001083a */
[----:B------:R-:W-:Y:S01]  /*fdd0*/  FFMA.FTZ R11, R7, R10, R11 ;  /* 0x0000000a070b7223 */ /* 0x000fe2000001000b */
[----:B------:R-:W-:Y:S02]  /*fde0*/  F2FP.BF16.F32.PACK_AB R6, R46, R57 ;  /* 0x000000392e06723e */ /* 0x000fe400000010ff */
[----:B------:R-:W-:Y:S02]  /*fdf0*/  F2FP.BF16.F32.PACK_AB R4, R52, R59 ;  /* 0x0000003b3404723e */ /* 0x000fe400000010ff */
[----:B------:R-:W-:Y:S02]  /*fe00*/  F2FP.BF16.F32.PACK_AB R5, R9, R56 ;  /* 0x000000380905723e */ /* 0x000fe400000010ff */
[----:B------:R-:W-:-:S02]  /*fe10*/  F2FP.BF16.F32.PACK_AB R7, R58, R49 ;  /* 0x000000313a07723e */ /* 0x000fc400000010ff */
[----:B------:R-:W-:Y:S02]  /*fe20*/  F2FP.BF16.F32.PACK_AB R10, R48, R65 ;  /* 0x00000041300a723e */ /* 0x000fe400000010ff */
[----:B------:R-:W-:Y:S01]  /*fe30*/  F2FP.BF16.F32.PACK_AB R8, R54, R61 ;  /* 0x0000003d3608723e */ /* 0x000fe200000010ff */
[----:B------:R1:W-:Y:S01]  /*fe40*/  STS.128 [R60], R4 ;  /* 0x000000043c007388 */ /* 0x0003e20000000c00 */
[----:B------:R-:W-:Y:S02]  /*fe50*/  F2FP.BF16.F32.PACK_AB R9, R44, R63 ;  /* 0x0000003f2c09723e */ /* 0x000fe400000010ff */
[----:B------:R-:W-:-:S05]  /*fe60*/  F2FP.BF16.F32.PACK_AB R11, R11, R50 ;  /* 0x000000320b0b723e */ /* 0x000fca00000010ff */
[----:B------:R1:W-:Y:S02]  /*fe70*/  STS.128 [R42+0xc400], R8 ;  /* 0x00c400082a007388 */ /* 0x0003e40000000c00 */
.L_x_615:
[----:B------:R-:W-:Y:S05]  /*fe80*/  BSYNC B2 ;  /* 0x0000000000027941 */ /* 0x000fea0003800000 */
.L_x_614:
[----:B------:R-:W-:Y:S05]  /*fe90*/  @P2 BRA `(.L_x_611) ;  /* 0x00000004005c2947 */ /* 0x000fea0003800000 */
[----:B------:R-:W2:Y:S01]  /*fea0*/  LDL R61, [R1+0x4c] ;  /* 0x00004c00013d7983 */ /* 0x000ea20000100800 */
[----:B------:R-:W-:Y:S01]  /*feb0*/  LEA.HI R43, R43, R164, RZ, 0x1d ;  /* 0x000000a42b2b7211 */ /* 0x000fe200078fe8ff */
[C---:B------:R-:W-:Y:S01]  /*fec0*/  IMAD.U32 R54, R13.reuse, 0x10000, RZ ;  /* 0x000100000d367824 */ /* 0x040fe200078e00ff */
[----:B------:R-:W-:Y:S01]  /*fed0*/  LOP3.LUT R51, R13, 0xffff0000, RZ, 0xc0, !PT ;  /* 0xffff00000d337812 */ /* 0x000fe200078ec0ff */
[----:B------:R-:W-:Y:S01]  /*fee0*/  IMAD.U32 R52, R21, 0x10000, RZ ;  /* 0x0001000015347824 */ /* 0x000fe200078e00ff */
[----:B01----:R-:W-:Y:S01]  /*fef0*/  SHF.R.S32.HI R6, RZ, 0x1f, R43 ;  /* 0x0000001fff067819 */ /* 0x003fe2000001142b */
[----:B------:R-:W-:Y:S02]  /*ff00*/  IMAD.SHL.U32 R4, R43, 0x8, RZ ;  /* 0x000000082b047824 */ /* 0x000fe400078e00ff */
[----:B------:R-:W-:Y:S01]  /*ff10*/  IMAD.U32 R53, R12, 0x10000, RZ ;  /* 0x000100000c357824 */ /* 0x000fe200078e00ff */
        /* <DEDUP_REMOVED lines=14> */
[----:B------:R-:W-:Y:S01]  /*10000*/  LOP3.LUT R47, R21, 0xffff0000, RZ, 0xc0, !PT ;  /* 0xffff0000152f7812 */ /* 0x000fe200078ec0ff */
[----:B------:R-:W-:Y:S01]  /*10010*/  FMUL.FTZ R55, R8, R51 ;  /* 0x0000003308377220 */ /* 0x000fe20000410000 */
[C---:B------:R-:W-:Y:S01]  /*10020*/  IMAD.U32 R49, R10.reuse, 0x10000, RZ ;  /* 0x000100000a317824 */ /* 0x040fe200078e00ff */
[----:B------:R-:W-:Y:S01]  /*10030*/  LOP3.LUT R10, R10, 0xffff0000, RZ, 0xc0, !PT ;  /* 0xffff00000a0a7812 */ /* 0x000fe200078ec0ff */
[----:B------:R-:W-:-:S02]  /*10040*/  IMAD.U32 R50, R11, 0x10000, RZ ;  /* 0x000100000b327824 */ /* 0x000fc400078e00ff */
[----:B------:R-:W-:Y:S01]  /*10050*/  FMUL.FTZ R57, R8, R47 ;  /* 0x0000002f08397220 */ /* 0x000fe20000410000 */
[----:B------:R-:W-:Y:S01]  /*10060*/  IMAD.U32 R8, R3, 0x10000, RZ ;  /* 0x0001000003087824 */ /* 0x000fe200078e00ff */
[----:B------:R-:W-:Y:S01]  /*10070*/  LOP3.LUT R11, R11, 0xffff0000, RZ, 0xc0, !PT ;  /* 0xffff00000b0b7812 */ /* 0x000fe200078ec0ff */
[----:B--2---:R-:W0:Y:S02]  /*10080*/  LDS.128 R4, [R61] ;  /* 0x000000003d047984 */ /* 0x004e240000000c00 */
[C---:B0-----:R-:W-:Y:S01]  /*10090*/  SHF.L.U32 R43, R4.reuse, 0x10, RZ ;  /* 0x00000010042b7819 */ /* 0x041fe200000006ff */
[----:B------:R-:W-:Y:S01]  /*100a0*/  IMAD.U32 R44, R5, 0x10000, RZ ;  /* 0x00010000052c7824 */ /* 0x000fe200078e00ff */
[----:B------:R-:W-:Y:S01]  /*100b0*/  LOP3.LUT R4, R4, 0xffff0000, RZ, 0xc0, !PT ;  /* 0xffff000004047812 */ /* 0x000fe200078ec0ff */
[C---:B------:R-:W-:Y:S01]  /*100c0*/  IMAD.U32 R45, R6.reuse, 0x10000, RZ ;  /* 0x00010000062d7824 */ /* 0x040fe200078e00ff */
[----:B------:R-:W-:Y:S01]  /*100d0*/  LOP3.LUT R6, R6, 0xffff0000, RZ, 0xc0, !PT ;  /* 0xffff000006067812 */ /* 0x000fe200078ec0ff */
[C---:B------:R-:W-:Y:S01]  /*100e0*/  FFMA.FTZ R56, R43.reuse, R52, -R56 ;  /* 0x000000342b387223 */ /* 0x040fe20000010838 */
[----:B------:R-:W-:Y:S01]  /*100f0*/  FFMA.FTZ R58, R43, R54, R58 ;  /* 0x000000362b3a7223 */ /* 0x000fe2000001003a */
[----:B------:R-:W-:-:S02]  /*10100*/  IMAD.U32 R43, R20, 0x10000, RZ ;  /* 0x00010000142b7824 */ /* 0x000fc400078e00ff */
[----:B------:R-:W-:Y:S01]  /*10110*/  FFMA.FTZ R55, R4, R47, -R55 ;  /* 0x0000002f04377223 */ /* 0x000fe20000010837 */
[----:B------:R-:W-:Y:S01]  /*10120*/  FMUL.FTZ R47, R48, R53 ;  /* 0x00000035302f7220 */ /* 0x000fe20000410000 */
[----:B------:R-:W-:Y:S01]  /*10130*/  FFMA.FTZ R57, R4, R51, R57 ;  /* 0x0000003304397223 */ /* 0x000fe20000010039 */
[-C--:B------:R-:W-:Y:S01]  /*10140*/  FMUL.FTZ R52, R48, R43.reuse ;  /* 0x0000002b30347220 */ /* 0x080fe20000410000 */
[----:B------:R-:W-:Y:S01]  /*10150*/  LOP3.LUT R51, R3, 0xffff0000, RZ, 0xc0, !PT ;  /* 0xffff000003337812 */ /* 0x000fe200078ec0ff */
[C---:B------:R-:W-:Y:S01]  /*10160*/  FFMA.FTZ R48, R44.reuse, R43, -R47 ;  /* 0x0000002b2c307223 */ /* 0x040fe2000001082f */
[C---:B------:R-:W-:Y:S01]  /*10170*/  LOP3.LUT R43, R15.reuse, 0xffff0000, RZ, 0xc0, !PT ;  /* 0xffff00000f2b7812 */ /* 0x040fe200078ec0ff */
[----:B------:R-:W-:Y:S02]  /*10180*/  IMAD.U32 R4, R15, 0x10000, RZ ;  /* 0x000100000f047824 */ /* 0x000fe400078e00ff */
[----:B------:R-:W-:Y:S01]  /*10190*/  FFMA.FTZ R52, R44, R53, R52 ;  /* 0x000000352c347223 */ /* 0x000fe20000010034 */
[C---:B------:R-:W-:Y:S01]  /*101a0*/  FMUL.FTZ R59, R10.reuse, R51 ;  /* 0x000000330a3b7220 */ /* 0x040fe20000410000 */
[C---:B------:R-:W-:Y:S01]  /*101b0*/  FMUL.FTZ R44, R49.reuse, R8 ;  /* 0x00000008312c7220 */ /* 0x040fe20000410000 */
[----:B------:R-:W-:Y:S01]  /*101c0*/  FMUL.FTZ R54, R49, R4 ;  /* 0x0000000431367220 */ /* 0x000fe20000410000 */
[----:B------:R-:W-:Y:S01]  /*101d0*/  FMUL.FTZ R10, R10, R43 ;  /* 0x0000002b0a0a7220 */ /* 0x000fe20000410000 */
[----:B------:R-:W-:-:S02]  /*101e0*/  IMAD.U32 R49, R0, 0x10000, RZ ;  /* 0x0001000000317824 */ /* 0x000fc400078e00ff */
[C---:B------:R-:W-:Y:S01]  /*101f0*/  FFMA.FTZ R53, R45.reuse, R4, -R44 ;  /* 0x000000042d357223 */ /* 0x040fe2000001082c */
[----:B------:R-:W-:Y:S02]  /*10200*/  IMAD.U32 R47, R14, 0x10000, RZ ;  /* 0x000100000e2f7824 */ /* 0x000fe400078e00ff */
[----:B------:R-:W-:Y:S01]  /*10210*/  FFMA.FTZ R54, R45, R8, R54 ;  /* 0x000000082d367223 */ /* 0x000fe20000010036 */
[----:B------:R-:W-:Y:S01]  /*10220*/  FFMA.FTZ R51, R6, R51, R10 ;  /* 0x0000003306337223 */ /* 0x000fe2000001000a */
[----:B------:R-:W-:Y:S02]  /*10230*/  IMAD.U32 R46, R7, 0x10000, RZ ;  /* 0x00010000072e7824 */ /* 0x000fe400078e00ff */
[----:B------:R-:W-:Y:S01]  /*10240*/  FMUL.FTZ R45, R50, R49 ;  /* 0x00000031322d7220 */ /* 0x000fe20000410000 */
[----:B------:R-:W-:Y:S01]  /*10250*/  FFMA.FTZ R60, R6, R43, -R59 ;  /* 0x0000002b063c7223 */ /* 0x000fe2000001083b */
        /* <DEDUP_REMOVED lines=12> */
[----:B------:R-:W-:Y:S01]  /*10320*/  FMUL.FTZ R11, R11, R6 ;  /* 0x000000060b0b7220 */ /* 0x000fe20000410000 */
[----:B------:R-:W-:Y:S01]  /*10330*/  FFMA.FTZ R9, R5, R4, -R44 ;  /* 0x0000000405097223 */ /* 0x000fe2000001082c */
[----:B------:R-:W-:Y:S01]  /*10340*/  F2FP.BF16.F32.PACK_AB R4, R55, R56 ;  /* 0x000000383704723e */ /* 0x000fe200000010ff */
[----:B------:R-:W-:Y:S01]  /*10350*/  FFMA.FTZ R50, R7, R6, -R50 ;  /* 0x0000000607327223 */ /* 0x000fe20000010832 */
[----:B------:R-:W-:Y:S01]  /*10360*/  FFMA.FTZ R43, R5, R8, R43 ;  /* 0x00000008052b7223 */ /* 0x000fe2000001002b */
[----:B------:R-:W-:Y:S01]  /*10370*/  FFMA.FTZ R11, R7, R10, R11 ;  /* 0x0000000a070b7223 */ /* 0x000fe2000001000b */
[----:B------:R-:W-:-:S02]  /*10380*/  F2FP.BF16.F32.PACK_AB R6, R60, R53 ;  /* 0x000000353c06723e */ /* 0x000fc400000010ff */
[----:B------:R-:W-:Y:S02]  /*10390*/  F2FP.BF16.F32.PACK_AB R5, R9, R48 ;  /* 0x000000300905723e */ /* 0x000fe400000010ff */
[----:B------:R-:W-:Y:S02]  /*103a0*/  F2FP.BF16.F32.PACK_AB R7, R50, R45 ;  /* 0x0000002d3207723e */ /* 0x000fe400000010ff */
[----:B------:R-:W-:Y:S02]  /*103b0*/  F2FP.BF16.F32.PACK_AB R10, R51, R54 ;  /* 0x00000036330a723e */ /* 0x000fe400000010ff */
[----:B------:R-:W-:Y:S01]  /*103c0*/  F2FP.BF16.F32.PACK_AB R8, R57, R58 ;  /* 0x0000003a3908723e */ /* 0x000fe200000010ff */
[----:B------:R2:W-:Y:S01]  /*103d0*/  STS.128 [R61], R4 ;  /* 0x000000043d007388 */ /* 0x0005e20000000c00 */
[----:B------:R-:W-:Y:S02]  /*103e0*/  F2FP.BF16.F32.PACK_AB R9, R43, R52 ;  /* 0x000000342b09723e */ /* 0x000fe400000010ff */
[----:B------:R-:W-:-:S05]  /*103f0*/  F2FP.BF16.F32.PACK_AB R11, R11, R46 ;  /* 0x0000002e0b0b723e */ /* 0x000fca00000010ff */
[----:B------:R2:W-:Y:S02]  /*10400*/  STS.128 [R42+0xc400], R8 ;  /* 0x00c400082a007388 */ /* 0x0005e40000000c00 */
.L_x_611:
[----:B------:R-:W-:Y:S05]  /*10410*/  BSYNC B1 ;  /* 0x0000000000017941 */ /* 0x000fea0003800000 */
.L_x_610:
[----:B012---:R-:W-:-:S05]  /*10420*/  VIADD R4, R166, 0x40 ;  /* 0x00000040a6047836 */ /* 0x007fca0000000000 */
[----:B------:R-:W-:-:S13]  /*10430*/  ISETP.GE.AND P0, PT, R4, R41, PT ;  /* 0x000000290400720c */ /* 0x000fda0003f06270 */
[----:B------:R-:W-:Y:S05]  /*10440*/  @P0 BRA `(.L_x_594) ;  /* 0x00000010004c0947 */ /* 0x000fea0003800000 */
[----:B------:R-:W0:Y:S01]  /*10450*/  LDC R41, c[0x0][0x3f4] ;  /* 0x0000fd00ff297b82 */ /* 0x000e220000000800 */
[C---:B------:R-:W-:Y:S01]  /*10460*/  VIADD R6, R16.reuse, 0x40 ;  /* 0x0000004010067836 */ /* 0x040fe20000000000 */
[C---:B------:R-:W-:Y:S01]  /*10470*/  IADD3 R4, R16.reuse, 0x20, RZ ;  /* 0x0000002010047810 */ /* 0x040fe20007ffe0ff */
[----:B------:R-:W-:Y:S01]  /*10480*/  BSSY B1, `(.L_x_616) ;  /* 0x000005d000017945 */ /* 0x000fe20003800000 */
[----:B------:R-:W-:Y:S02]  /*10490*/  SHF.R.U32.HI R59, RZ, 0x3, R168 ;  /* 0x00000003ff3b7819 */ /* 0x000fe400000116a8 */
[-C--:B0-----:R-:W-:Y:S02]  /*104a0*/  ISETP.GE.AND P0, PT, R16, R41.reuse, PT ;  /* 0x000000291000720c */ /* 0x081fe40003f06270 */
[-C--:B------:R-:W-:Y:S02]  /*104b0*/  ISETP.GE.AND P1, PT, R4, R41.reuse, PT ;  /* 0x000000290400720c */ /* 0x080fe40003f26270 */
[----:B------:R-:W-:-:S09]  /*104c0*/  ISETP.GE.AND P2, PT, R6, R41, PT ;  /* 0x000000290600720c */ /* 0x000fd20003f46270 */
[----:B------:R-:W-:Y:S05]  /*104d0*/  @P0 BRA `(.L_x_617) ;  /* 0x00000004005c0947 */ /* 0x000fea0003800000 */
[----:B------:R-:W2:Y:S01]  /*104e0*/  LDL R61, [R1+0x50] ;  /* 0x00005000013d7983 */ /* 0x000ea20000100800 */
[----:B------:R-:W-:Y:S01]  /*104f0*/  LEA.HI R4, R41, R214, RZ, 0x1d ;  /* 0x000000d629047211 */ /* 0x000fe200078fe8ff */
[C---:B------:R-:W-:Y:S01]  /*10500*/  IMAD.U32 R53, R37.reuse, 0x10000, RZ ;  /* 0x0001000025357824 */ /* 0x040fe200078e00ff */
[----:B------:R-:W-:Y:S01]  /*10510*/  LOP3.LUT R58, R37, 0xffff0000, RZ, 0xc0, !PT ;  /* 0xffff0000253a7812 */ /* 0x000fe200078ec0ff */
[----:B------:R-:W-:Y:S01]  /*10520*/  IMAD.U32 R51, R32, 0x10000, RZ ;  /* 0x0001000020337824 */ /* 0x000fe200078e00ff */
[----:B------:R-:W-:Y:S01]  /*10530*/  SHF.R.S32.HI R7, RZ, 0x1f, R4 ;  /* 0x0000001fff077819 */ /* 0x000fe20000011404 */
[----:B------:R-:W-:Y:S01]  /*10540*/  IMAD.SHL.U32 R5, R4, 0x8, RZ ;  /* 0x0000000804057824 */ /* 0x000fe200078e00ff */
[----:B------:R-:W-:Y:S01]  /*10550*/  LOP3.LUT R32, R32, 0xffff0000, RZ, 0xc0, !PT ;  /* 0xffff000020207812 */ /* 0x000fe200078ec0ff */
[----:B------:R-:W-:Y:S01]  /*10560*/  IMAD.U32 R60, R38, 0x10000, RZ ;  /* 0x00010000263c7824 */ /* 0x000fe200078e00ff */
[----:B------:R-:W-:Y:S01]  /*10570*/  LEA.HI R7, R7, R4, RZ, 0x3 ;  /* 0x0000000407077211 */ /* 0x000fe200078f18ff */
[----:B------:R-:W-:Y:S01]  /*10580*/  IMAD.U32 R56, R33, 0x10000, RZ ;  /* 0x0001000021387824 */ /* 0x000fe200078e00ff */
[----:B------:R-:W-:-:S02]  /*10590*/  LOP3.LUT R4, R168, 0x38, R5, 0xf8, !PT ;  /* 0x00000038a8047812 */ /* 0x000fc400078ef805 */
[----:B------:R-:W-:Y:S01]  /*105a0*/  SHF.L.U32 R55, R39, 0x10, RZ ;  /* 0x0000001027377819 */ /* 0x000fe200000006ff */
[----:B------:R-:W-:Y:S01]  /*105b0*/  IMAD.SHL.U32 R7, R7, 0x400, RZ ;  /* 0x0000040007077824 */ /* 0x000fe200078e00ff */
[----:B------:R-:W-:Y:S02]  /*105c0*/  LOP3.LUT R5, R4, R59, RZ, 0x3c, !PT ;  /* 0x0000003b04057212 */ /* 0x000fe400078e3cff */
[----:B------:R-:W-:Y:S02]  /*105d0*/  LOP3.LUT R57, R40, 0xffff0000, RZ, 0xc0, !PT ;  /* 0xffff000028397812 */ /* 0x000fe400078ec0ff */
[----:B------:R-:W-:Y:S02]  /*105e0*/  LOP3.LUT R7, R7, 0x7fffe000, RZ, 0xc0, !PT ;  /* 0x7fffe00007077812 */ /* 0x000fe400078ec0ff */
[----:B------:R-:W-:Y:S02]  /*105f0*/  LOP3.LUT R33, R33, 0xffff0000, RZ, 0xc0, !PT ;  /* 0xffff000021217812 */ /* 0x000fe400078ec0ff */
[----:B------:R-:W-:-:S05]  /*10600*/  IADD3 R9, R5, R7, R180 ;  /* 0x0000000705097210 */ /* 0x000fca0007ffe0b4 */
[----:B------:R-:W-:-:S05]  /*10610*/  IMAD R42, R9, 0x2, R2 ;  /* 0x00000002092a7824 */ /* 0x000fca00078e0202 */
[----:B------:R-:W0:Y:S02]  /*10620*/  LDS.128 R8, [R42+0xc400] ;  /* 0x00c400002a087984 */ /* 0x000e240000000c00 */
[C---:B0-----:R-:W-:Y:S01]  /*10630*/  IMAD.U32 R47, R8.reuse, 0x10000, RZ ;  /* 0x00010000082f7824 */ /* 0x041fe200078e00ff */
[----:B------:R-:W-:Y:S01]  /*10640*/  LOP3.LUT R8, R8, 0xffff0000, RZ, 0xc0, !PT ;  /* 0xffff000008087812 */ /* 0x000fe200078ec0ff */
[C---:B------:R-:W-:Y:S01]  /*10650*/  IMAD.U32 R48, R9.reuse, 0x10000, RZ ;  /* 0x0001000009307824 */ /* 0x040fe200078e00ff */
[----:B------:R-:W-:Y:S01]  /*10660*/  LOP3.LUT R9, R9, 0xffff0000, RZ, 0xc0, !PT ;  /* 0xffff000009097812 */ /* 0x000fe200078ec0ff */
[-C--:B------:R-:W-:Y:S01]  /*10670*/  FMUL.FTZ R52, R53, R47.reuse ;  /* 0x0000002f35347220 */ /* 0x080fe20000410000 */
[----:B------:R-:W-:Y:S01]  /*10680*/  FMUL.FTZ R54, R51, R47 ;  /* 0x0000002f33367220 */ /* 0x000fe20000410000 */
[----:B------:R-:W-:Y:S01]  /*10690*/  FMUL.FTZ R47, R60, R48 ;  /* 0x000000303c2f7220 */ /* 0x000fe20000410000 */
[----:B------:R-:W-:Y:S01]  /*106a0*/  FMUL.FTZ R37, R58, R8 ;  /* 0x000000083a257220 */ /* 0x000fe20000410000 */
[C---:B------:R-:W-:Y:S01]  /*106b0*/  IMAD.U32 R49, R10.reuse, 0x10000, RZ ;  /* 0x000100000a317824 */ /* 0x040fe200078e00ff */
[----:B------:R-:W-:Y:S01]  /*106c0*/  LOP3.LUT R10, R10, 0xffff0000, RZ, 0xc0, !PT ;  /* 0xffff00000a0a7812 */ /* 0x000fe200078ec0ff */
[C---:B------:R-:W-:Y:S01]  /*106d0*/  IMAD.U32 R50, R11.reuse, 0x10000, RZ ;  /* 0x000100000b327824 */ /* 0x040fe200078e00ff */
[----:B------:R-:W-:Y:S01]  /*106e0*/  LOP3.LUT R11, R11, 0xffff0000, RZ, 0xc0, !PT ;  /* 0xffff00000b0b7812 */ /* 0x000fe200078ec0ff */
[----:B--2---:R-:W0:Y:S02]  /*106f0*/  LDS.128 R4, [R61] ;  /* 0x000000003d047984 */ /* 0x004e240000000c00 */
[C---:B0-----:R-:W-:Y:S01]  /*10700*/  IMAD.U32 R43, R4.reuse, 0x10000, RZ ;  /* 0x00010000042b7824 */ /* 0x041fe200078e00ff */
[----:B------:R-:W-:Y:S01]  /*10710*/  LOP3.LUT R4, R4, 0xffff0000, RZ, 0xc0, !PT ;  /* 0xffff000004047812 */ /* 0x000fe200078ec0ff */
[C---:B------:R-:W-:Y:S01]  /*10720*/  IMAD.U32 R44, R5.reuse, 0x10000, RZ ;  /* 0x00010000052c7824 */ /* 0x040fe200078e00ff */
[----:B------:R-:W-:Y:S01]  /*10730*/  LOP3.LUT R5, R5, 0xffff0000, RZ, 0xc0, !PT ;  /* 0xffff000005057812 */ /* 0x000fe200078ec0ff */
[-C--:B------:R-:W-:Y:S01]  /*10740*/  FFMA.FTZ R52, R51, R43.reuse, -R52 ;  /* 0x0000002b33347223 */ /* 0x080fe20000010834 */
[----:B------:R-:W-:Y:S01]  /*10750*/  FMUL.FTZ R51, R56, R48 ;  /* 0x0000003038337220 */ /* 0x000fe20000410000 */
[----:B------:R-:W-:Y:S01]  /*10760*/  FFMA.FTZ R54, R53, R43, R54 ;  /* 0x0000002b35367223 */ /* 0x000fe20000010036 */
[----:B------:R-:W-:Y:S01]  /*10770*/  FMUL.FTZ R43, R32, R8 ;  /* 0x00000008202b7220 */ /* 0x000fe20000410000 */
[----:B------:R-:W-:-:S02]  /*10780*/  IMAD.U32 R53, R34, 0x10000, RZ ;  /* 0x0001000022357824 */ /* 0x000fc400078e00ff */
[-C--:B------:R-:W-:Y:S01]  /*10790*/  FFMA.FTZ R47, R56, R44.reuse, -R47 ;  /* 0x0000002c382f7223 */ /* 0x080fe2000001082f */
[----:B------:R-:W-:Y:S01]  /*107a0*/  FFMA.FTZ R51, R60, R44, R51 ;  /* 0x0000002c3c337223 */ /* 0x000fe20000010033 */
[----:B------:R-:W-:Y:S01]  /*107b0*/  LOP3.LUT R34, R34, 0xffff0000, RZ, 0xc0, !PT ;  /* 0xffff000022227812 */ /* 0x000fe200078ec0ff */
[-C--:B------:R-:W-:Y:S01]  /*107c0*/  FFMA.FTZ R37, R32, R4.reuse, -R37 ;  /* 0x0000000420257223 */ /* 0x080fe20000010825 */
[----:B------:R-:W-:Y:S01]  /*107d0*/  LOP3.LUT R44, R39, 0xffff0000, RZ, 0xc0, !PT ;  /* 0xffff0000272c7812 */ /* 0x000fe200078ec0ff */
[----:B------:R-:W-:Y:S01]  /*107e0*/  FFMA.FTZ R43, R58, R4, R43 ;  /* 0x000000043a2b7223 */ /* 0x000fe2000001002b */
[----:B------:R-:W-:Y:S02]  /*107f0*/  IMAD.U32 R45, R6, 0x10000, RZ ;  /* 0x00010000062d7824 */ /* 0x000fe400078e00ff */
[-C--:B------:R-:W-:Y:S01]  /*10800*/  FMUL.FTZ R4, R55, R49.reuse ;  /* 0x0000003137047220 */ /* 0x080fe20000410000 */
[----:B------:R-:W-:Y:S01]  /*10810*/  FMUL.FTZ R32, R53, R49 ;  /* 0x0000003135207220 */ /* 0x000fe20000410000 */
[----:B------:R-:W-:-:S02]  /*10820*/  IMAD.U32 R48, R40, 0x10000, RZ ;  /* 0x0001000028307824 */ /* 0x000fc400078e00ff */
[-C--:B------:R-:W-:Y:S01]  /*10830*/  FMUL.FTZ R39, R44, R10.reuse ;  /* 0x0000000a2c277220 */ /* 0x080fe20000410000 */
[----:B------:R-:W-:Y:S01]  /*10840*/  FMUL.FTZ R49, R34, R10 ;  /* 0x0000000a22317220 */ /* 0x000fe20000410000 */
[-C--:B------:R-:W-:Y:S01]  /*10850*/  FFMA.FTZ R8, R53, R45.reuse, -R4 ;  /* 0x0000002d35087223 */ /* 0x080fe20000010804 */
[----:B------:R-:W-:Y:S01]  /*10860*/  FFMA.FTZ R10, R55, R45, R32 ;  /* 0x0000002d370a7223 */ /* 0x000fe20000010020 */
[----:B------:R-:W-:Y:S01]  /*10870*/  LOP3.LUT R6, R6, 0xffff0000, RZ, 0xc0, !PT ;  /* 0xffff000006067812 */ /* 0x000fe200078ec0ff */
[----:B------:R-:W-:Y:S02]  /*10880*/  IMAD.U32 R46, R7, 0x10000, RZ ;  /* 0x00010000072e7824 */ /* 0x000fe400078e00ff */
[----:B------:R-:W-:Y:S01]  /*10890*/  FMUL.FTZ R45, R48, R50 ;  /* 0x00000032302d7220 */ /* 0x000fe20000410000 */
[C---:B------:R-:W-:Y:S01]  /*108a0*/  IMAD.U32 R4, R35.reuse, 0x10000, RZ ;  /* 0x0001000023047824 */ /* 0x040fe200078e00ff */
[----:B------:R-:W-:Y:S01]  /*108b0*/  LOP3.LUT R55, R38, 0xffff0000, RZ, 0xc0, !PT ;  /* 0xffff000026377812 */ /* 0x000fe200078ec0ff */
[----:B------:R-:W-:Y:S01]  /*108c0*/  FFMA.FTZ R39, R34, R6, -R39 ;  /* 0x0000000622277223 */ /* 0x000fe20000010827 */
[----:B------:R-:W-:Y:S01]  /*108d0*/  LOP3.LUT R35, R35, 0xffff0000, RZ, 0xc0, !PT ;  /* 0xffff000023237812 */ /* 0x000fe200078ec0ff */
[C---:B------:R-:W-:Y:S01]  /*108e0*/  FMUL.FTZ R53, R4.reuse, R50 ;  /* 0x0000003204357220 */ /* 0x040fe20000410000 */
[----:B------:R-:W-:Y:S01]  /*108f0*/  LOP3.LUT R7, R7, 0xffff0000, RZ, 0xc0, !PT ;  /* 0xffff000007077812 */ /* 0x000fe200078ec0ff */
[----:B------:R-:W-:Y:S01]  /*10900*/  FFMA.FTZ R45, R4, R46, -R45 ;  /* 0x0000002e042d7223 */ /* 0x000fe2000001082d */
        /* <DEDUP_REMOVED lines=9> */
[----:B------:R-:W-:Y:S01]  /*109a0*/  FFMA.FTZ R40, R57, R7, R40 ;  /* 0x0000000739287223 */ /* 0x000fe20000010028 */
[----:B------:R-:W-:-:S02]  /*109b0*/  F2FP.BF16.F32.PACK_AB R6, R39, R8 ;  /* 0x000000082706723e */ /* 0x000fc400000010ff */
[----:B------:R-:W-:Y:S02]  /*109c0*/  F2FP.BF16.F32.PACK_AB R4, R37, R52 ;  /* 0x000000342504723e */ /* 0x000fe400000010ff */
[----:B------:R-:W-:Y:S02]  /*109d0*/  F2FP.BF16.F32.PACK_AB R5, R32, R47 ;  /* 0x0000002f2005723e */ /* 0x000fe400000010ff */
[----:B------:R-:W-:Y:S02]  /*109e0*/  F2FP.BF16.F32.PACK_AB R7, R38, R45 ;  /* 0x0000002d2607723e */ /* 0x000fe400000010ff */
[----:B------:R-:W-:Y:S02]  /*109f0*/  F2FP.BF16.F32.PACK_AB R10, R49, R10 ;  /* 0x0000000a310a723e */ /* 0x000fe400000010ff */
[----:B------:R-:W-:Y:S01]  /*10a00*/  F2FP.BF16.F32.PACK_AB R8, R43, R54 ;  /* 0x000000362b08723e */ /* 0x000fe200000010ff */
[----:B------:R0:W-:Y:S01]  /*10a10*/  STS.128 [R61], R4 ;  /* 0x000000043d007388 */ /* 0x0001e20000000c00 */
[----:B------:R-:W-:-:S02]  /*10a20*/  F2FP.BF16.F32.PACK_AB R9, R34, R51 ;  /* 0x000000332209723e */ /* 0x000fc400000010ff */
[----:B------:R-:W-:-:S05]  /*10a30*/  F2FP.BF16.F32.PACK_AB R11, R40, R53 ;  /* 0x00000035280b723e */ /* 0x000fca00000010ff */
[----:B------:R0:W-:Y:S02]  /*10a40*/  STS.128 [R42+0xc400], R8 ;  /* 0x00c400082a007388 */ /* 0x0001e40000000c00 */
.L_x_617:
[----:B------:R-:W-:Y:S05]  /*10a50*/  BSYNC B1 ;  /* 0x0000000000017941 */ /* 0x000fea0003800000 */
.L_x_616:
[----:B------:R-:W-:Y:S04]  /*10a60*/  BSSY B1, `(.L_x_618) ;  /* 0x0000059000017945 */ /* 0x000fe80003800000 */
[----:B------:R-:W-:Y:S05]  /*10a70*/  @P1 BRA `(.L_x_619) ;  /* 0x00000004005c1947 */ /* 0x000fea0003800000 */
[----:B------:R-:W2:Y:S01]  /*10a80*/  LDL R50, [R1+0x48] ;  /* 0x0000480001327983 */ /* 0x000ea20000100800 */
[----:B0-----:R-:W-:Y:S01]  /*10a90*/  LEA.HI R4, R41, R163, RZ, 0x1d ;  /* 0x000000a329047211 */ /* 0x001fe200078fe8ff */
        /* <DEDUP_REMOVED lines=9> */
[----:B------:R-:W-:Y:S01]  /*10b30*/  LOP3.LUT R4, R168, 0x38, R5, 0xf8, !PT ;  /* 0x00000038a8047812 */ /* 0x000fe200078ef805 */
[----:B------:R-:W-:Y:S01]  /*10b40*/  IMAD.U32 R55, R31, 0x10000, RZ ;  /* 0x000100001f377824 */ /* 0x000fe200078e00ff */
[----:B------:R-:W-:Y:S01]  /*10b50*/  SHF.L.U32 R48, R29, 0x10, RZ ;  /* 0x000000101d307819 */ /* 0x000fe200000006ff */
[----:B------:R-:W-:Y:S01]  /*10b60*/  IMAD.SHL.U32 R7, R7, 0x400, RZ ;  /* 0x0000040007077824 */ /* 0x000fe200078e00ff */
[----:B------:R-:W-:Y:S01]  /*10b70*/  LOP3.LUT R5, R4, R59, RZ, 0x3c, !PT ;  /* 0x0000003b04057212 */ /* 0x000fe200078e3cff */
[----:B------:R-:W-:Y:S01]  /*10b80*/  IMAD.U32 R28, R25, 0x10000, RZ ;  /* 0x00010000191c7824 */ /* 0x000fe200078e00ff */
[----:B------:R-:W-:Y:S01]  /*10b90*/  LOP3.LUT R26, R26, 0xffff0000, RZ, 0xc0, !PT ;  /* 0xffff00001a1a7812 */ /* 0x000fe200078ec0ff */
[----:B------:R-:W-:Y:S01]  /*10ba0*/  IMAD.U32 R51, R27, 0x10000, RZ ;  /* 0x000100001b337824 */ /* 0x000fe200078e00ff */
[----:B------:R-:W-:-:S02]  /*10bb0*/  LOP3.LUT R7, R7, 0x7fffe000, RZ, 0xc0, !PT ;  /* 0x7fffe00007077812 */ /* 0x000fc400078ec0ff */
[----:B------:R-:W-:Y:S02]  /*10bc0*/  LOP3.LUT R30, R30, 0xffff0000, RZ, 0xc0, !PT ;  /* 0xffff00001e1e7812 */ /* 0x000fe400078ec0ff */
[----:B------:R-:W-:Y:S02]  /*10bd0*/  IADD3 R9, R5, R7, R180 ;  /* 0x0000000705097210 */ /* 0x000fe40007ffe0b4 */
[----:B------:R-:W-:Y:S02]  /*10be0*/  LOP3.LUT R29, R29, 0xffff0000, RZ, 0xc0, !PT ;  /* 0xffff00001d1d7812 */ /* 0x000fe400078ec0ff */
[----:B------:R-:W-:Y:S01]  /*10bf0*/  LOP3.LUT R31, R31, 0xffff0000, RZ, 0xc0, !PT ;  /* 0xffff00001f1f7812 */ /* 0x000fe200078ec0ff */
[----:B------:R-:W-:Y:S01]  /*10c00*/  IMAD R32, R9, 0x2, R2 ;  /* 0x0000000209207824 */ /* 0x000fe200078e0202 */
[----:B------:R-:W-:Y:S02]  /*10c10*/  LOP3.LUT R25, R25, 0xffff0000, RZ, 0xc0, !PT ;  /* 0xffff000019197812 */ /* 0x000fe400078ec0ff */
[----:B------:R-:W-:-:S02]  /*10c20*/  LOP3.LUT R27, R27, 0xffff0000, RZ, 0xc0, !PT ;  /* 0xffff00001b1b7812 */ /* 0x000fc400078ec0ff */
[----:B------:R-:W0:Y:S02]  /*10c30*/  LDS.128 R8, [R32+0xc400] ;  /* 0x00c4000020087984 */ /* 0x000e240000000c00 */
[C---:B0-----:R-:W-:Y:S01]  /*10c40*/  IMAD.U32 R38, R8.reuse, 0x10000, RZ ;  /* 0x0001000008267824 */ /* 0x041fe200078e00ff */
[----:B------:R-:W-:Y:S01]  /*10c50*/  LOP3.LUT R8, R8, 0xffff0000, RZ, 0xc0, !PT ;  /* 0xffff000008087812 */ /* 0x000fe200078ec0ff */
[C---:B------:R-:W-:Y:S01]  /*10c60*/  IMAD.U32 R40, R10.reuse, 0x10000, RZ ;  /* 0x000100000a287824 */ /* 0x040fe200078e00ff */
[----:B------:R-:W-:Y:S01]  /*10c70*/  LOP3.LUT R10, R10, 0xffff0000, RZ, 0xc0, !PT ;  /* 0xffff00000a0a7812 */ /* 0x000fe200078ec0ff */
[-C--:B------:R-:W-:Y:S01]  /*10c80*/  FMUL.FTZ R44, R45, R38.reuse ;  /* 0x000000262d2c7220 */ /* 0x080fe20000410000 */
[----:B------:R-:W-:Y:S01]  /*10c90*/  FMUL.FTZ R38, R43, R38 ;  /* 0x000000262b267220 */ /* 0x000fe20000410000 */
[C---:B------:R-:W-:Y:S01]  /*10ca0*/  IMAD.U32 R39, R9.reuse, 0x10000, RZ ;  /* 0x0001000009277824 */ /* 0x040fe200078e00ff */
[----:B------:R-:W-:Y:S01]  /*10cb0*/  LOP3.LUT R9, R9, 0xffff0000, RZ, 0xc0, !PT ;  /* 0xffff000009097812 */ /* 0x000fe200078ec0ff */
[C---:B------:R-:W-:Y:S01]  /*10cc0*/  IMAD.U32 R42, R11.reuse, 0x10000, RZ ;  /* 0x000100000b2a7824 */ /* 0x040fe200078e00ff */
[----:B------:R-:W-:Y:S01]  /*10cd0*/  LOP3.LUT R11, R11, 0xffff0000, RZ, 0xc0, !PT ;  /* 0xffff00000b0b7812 */ /* 0x000fe200078ec0ff */
[----:B------:R-:W-:Y:S01]  /*10ce0*/  FMUL.FTZ R49, R26, R10 ;  /* 0x0000000a1a317220 */ /* 0x000fe20000410000 */
[----:B--2---:R-:W0:Y:S02]  /*10cf0*/  LDS.128 R4, [R50] ;  /* 0x0000000032047984 */ /* 0x004e240000000c00 */
[C---:B0-----:R-:W-:Y:S01]  /*10d00*/  IMAD.U32 R33, R4.reuse, 0x10000, RZ ;  /* 0x0001000004217824 */ /* 0x041fe200078e00ff */
[----:B------:R-:W-:Y:S01]  /*10d10*/  LOP3.LUT R4, R4, 0xffff0000, RZ, 0xc0, !PT ;  /* 0xffff000004047812 */ /* 0x000fe200078ec0ff */
[C---:B------:R-:W-:Y:S01]  /*10d20*/  IMAD.U32 R35, R6.reuse, 0x10000, RZ ;  /* 0x0001000006237824 */ /* 0x040fe200078e00ff */
[----:B------:R-:W-:Y:S01]  /*10d30*/  LOP3.LUT R6, R6, 0xffff0000, RZ, 0xc0, !PT ;  /* 0xffff000006067812 */ /* 0x000fe200078ec0ff */
[-C--:B------:R-:W-:Y:S01]  /*10d40*/  FFMA.FTZ R44, R43, R33.reuse, -R44 ;  /* 0x000000212b2c7223 */ /* 0x080fe2000001082c */
[----:B------:R-:W-:Y:S01]  /*10d50*/  FFMA.FTZ R38, R45, R33, R38 ;  /* 0x000000212d267223 */ /* 0x000fe20000010026 */
[-C--:B------:R-:W-:Y:S01]  /*10d60*/  FMUL.FTZ R43, R46, R8.reuse ;  /* 0x000000082e2b7220 */ /* 0x080fe20000410000 */
[----:B------:R-:W-:Y:S01]  /*10d70*/  FMUL.FTZ R33, R24, R8 ;  /* 0x0000000818217220 */ /* 0x000fe20000410000 */
[----:B------:R-:W-:-:S02]  /*10d80*/  IMAD.U32 R34, R5, 0x10000, RZ ;  /* 0x0001000005227824 */ /* 0x000fc400078e00ff */
[-C--:B------:R-:W-:Y:S01]  /*10d90*/  FMUL.FTZ R45, R48, R39.reuse ;  /* 0x00000027302d7220 */ /* 0x080fe20000410000 */
[-C--:B------:R-:W-:Y:S01]  /*10da0*/  FFMA.FTZ R43, R24, R4.reuse, -R43 ;  /* 0x00000004182b7223 */ /* 0x080fe2000001082b */
[----:B------:R-:W-:Y:S01]  /*10db0*/  FFMA.FTZ R33, R46, R4, R33 ;  /* 0x000000042e217223 */ /* 0x000fe20000010021 */
[-C--:B------:R-:W-:Y:S01]  /*10dc0*/  FMUL.FTZ R4, R53, R40.reuse ;  /* 0x0000002835047220 */ /* 0x080fe20000410000 */
[----:B------:R-:W-:Y:S02]  /*10dd0*/  IMAD.U32 R37, R7, 0x10000, RZ ;  /* 0x0001000007257824 */ /* 0x000fe400078e00ff */
[C---:B------:R-:W-:Y:S01]  /*10de0*/  FMUL.FTZ R40, R47.reuse, R40 ;  /* 0x000000282f287220 */ /* 0x040fe20000410000 */
[----:B------:R-:W-:Y:S01]  /*10df0*/  FMUL.FTZ R39, R28, R39 ;  /* 0x000000271c277220 */ /* 0x000fe20000410000 */
[----:B------:R-:W-:Y:S01]  /*10e00*/  FFMA.FTZ R8, R47, R35, -R4 ;  /* 0x000000232f087223 */ /* 0x000fe20000010804 */
[----:B------:R-:W-:Y:S01]  /*10e10*/  FMUL.FTZ R4, R55, R42 ;  /* 0x0000002a37047220 */ /* 0x000fe20000410000 */
[----:B------:R-:W-:Y:S01]  /*10e20*/  FMUL.FTZ R47, R30, R10 ;  /* 0x0000000a1e2f7220 */ /* 0x000fe20000410000 */
[----:B------:R-:W-:Y:S01]  /*10e30*/  FFMA.FTZ R45, R28, R34, -R45 ;  /* 0x000000221c2d7223 */ /* 0x000fe2000001082d */
[----:B------:R-:W-:Y:S01]  /*10e40*/  LOP3.LUT R5, R5, 0xffff0000, RZ, 0xc0, !PT ;  /* 0xffff000005057812 */ /* 0x000fe200078ec0ff */
[----:B------:R-:W-:Y:S01]  /*10e50*/  FFMA.FTZ R49, R30, R6, R49 ;  /* 0x000000061e317223 */ /* 0x000fe20000010031 */
[----:B------:R-:W-:Y:S01]  /*10e60*/  LOP3.LUT R7, R7, 0xffff0000, RZ, 0xc0, !PT ;  /* 0xffff000007077812 */ /* 0x000fe200078ec0ff */
[----:B------:R-:W-:Y:S01]  /*10e70*/  FFMA.FTZ R28, R51, R37, -R4 ;  /* 0x00000025331c7223 */ /* 0x000fe20000010804 */
[----:B------:R-:W-:Y:S01]  /*10e80*/  FFMA.FTZ R39, R48, R34, R39 ;  /* 0x0000002230277223 */ /* 0x000fe20000010027 */
[----:B------:R-:W-:Y:S01]  /*10e90*/  FFMA.FTZ R47, R26, R6, -R47 ;  /* 0x000000061a2f7223 */ /* 0x000fe2000001082f */
[----:B------:R-:W-:Y:S01]  /*10ea0*/  FMUL.FTZ R4, R29, R9 ;  /* 0x000000091d047220 */ /* 0x000fe20000410000 */
        /* <DEDUP_REMOVED lines=20> */
.L_x_619:
[----:B------:R-:W-:Y:S05]  /*10ff0*/  BSYNC B1 ;  /* 0x0000000000017941 */ /* 0x000fea0003800000 */
.L_x_618:
[----:B------:R-:W-:Y:S05]  /*11000*/  @P2 BRA `(.L_x_594) ;  /* 0x00000004005c2947 */ /* 0x000fea0003800000 */
[----:B------:R-:W2:Y:S01]  /*11010*/  LDL R43, [R1+0x44] ;  /* 0x00004400012b7983 */ /* 0x000ea20000100800 */
[----:B------:R-:W-:Y:S01]  /*11020*/  LEA.HI R41, R41, R164, RZ, 0x1d ;  /* 0x000000a429297211 */ /* 0x000fe200078fe8ff */
[C---:B------:R-:W-:Y:S01]  /*11030*/  IMAD.U32 R35, R13.reuse, 0x10000, RZ ;  /* 0x000100000d237824 */ /* 0x040fe200078e00ff */
[----:B------:R-:W-:Y:S01]  /*11040*/  LOP3.LUT R44, R13, 0xffff0000, RZ, 0xc0, !PT ;  /* 0xffff00000d2c7812 */ /* 0x000fe200078ec0ff */
[----:B------:R-:W-:Y:S01]  /*11050*/  IMAD.U32 R33, R21, 0x10000, RZ ;  /* 0x0001000015217824 */ /* 0x000fe200078e00ff */
[----:B01----:R-:W-:Y:S01]  /*11060*/  SHF.R.S32.HI R4, RZ, 0x1f, R41 ;  /* 0x0000001fff047819 */ /* 0x003fe20000011429 */
[----:B------:R-:W-:Y:S01]  /*11070*/  IMAD.SHL.U32 R5, R41, 0x8, RZ ;  /* 0x0000000829057824 */ /* 0x000fe200078e00ff */
[----:B------:R-:W-:Y:S01]  /*11080*/  LOP3.LUT R40, R21, 0xffff0000, RZ, 0xc0, !PT ;  /* 0xffff000015287812 */ /* 0x000fe200078ec0ff */
[----:B------:R-:W-:Y:S01]  /*11090*/  IMAD.U32 R46, R12, 0x10000, RZ ;  /* 0x000100000c2e7824 */ /* 0x000fe200078e00ff */
[----:B------:R-:W-:Y:S01]  /*110a0*/  LEA.HI R41, R4, R41, RZ, 0x3 ;  /* 0x0000002904297211 */ /* 0x000fe200078f18ff */
[----:B------:R-:W-:Y:S01]  /*110b0*/  IMAD.U32 R42, R20, 0x10000, RZ ;  /* 0x00010000142a7824 */ /* 0x000fe200078e00ff */
[----:B------:R-:W-:-:S02]  /*110c0*/  LOP3.LUT R4, R168, 0x38, R5, 0xf8, !PT ;  /* 0x00000038a8047812 */ /* 0x000fc400078ef805 */
[----:B------:R-:W-:Y:S01]  /*110d0*/  LOP3.LUT R37, R12, 0xffff0000, RZ, 0xc0, !PT ;  /* 0xffff00000c257812 */ /* 0x000fe200078ec0ff */
[----:B------:R-:W-:Y:S01]  /*110e0*/  IMAD.SHL.U32 R41, R41, 0x400, RZ ;  /* 0x0000040029297824 */ /* 0x000fe200078e00ff */
[----:B------:R-:W-:Y:S02]  /*110f0*/  LOP3.LUT R5, R4, R59, RZ, 0x3c, !PT ;  /* 0x0000003b04057212 */ /* 0x000fe400078e3cff */
[----:B------:R-:W-:Y:S02]  /*11100*/  LOP3.LUT R39, R0, 0xffff0000, RZ, 0xc0, !PT ;  /* 0xffff000000277812 */ /* 0x000fe400078ec0ff */
[----:B------:R-:W-:-:S04]  /*11110*/  LOP3.LUT R9, R41, 0x7fffe000, RZ, 0xc0, !PT ;  /* 0x7fffe00029097812 */ /* 0x000fc800078ec0ff */
[----:B------:R-:W-:-:S05]  /*11120*/  IADD3 R9, R5, R9, R180 ;  /* 0x0000000905097210 */ /* 0x000fca0007ffe0b4 */
[----:B------:R-:W-:-:S05]  /*11130*/  IMAD R24, R9, 0x2, R2 ;  /* 0x0000000209187824 */ /* 0x000fca00078e0202 */
[----:B------:R-:W0:Y:S02]  /*11140*/  LDS.128 R8, [R24+0xc400] ;  /* 0x00c4000018087984 */ /* 0x000e240000000c00 */
[C---:B0-----:R-:W-:Y:S01]  /*11150*/  IMAD.U32 R29, R8.reuse, 0x10000, RZ ;  /* 0x00010000081d7824 */ /* 0x041fe200078e00ff */
[----:B------:R-:W-:Y:S01]  /*11160*/  LOP3.LUT R8, R8, 0xffff0000, RZ, 0xc0, !PT ;  /* 0xffff000008087812 */ /* 0x000fe200078ec0ff */
[----:B------:R-:W-:Y:S01]  /*11170*/  IMAD.U32 R30, R9, 0x10000, RZ ;  /* 0x00010000091e7824 */ /* 0x000fe200078e00ff */
[----:B------:R-:W-:Y:S01]  /*11180*/  SHF.L.U32 R31, R10, 0x10, RZ ;  /* 0x000000100a1f7819 */ /* 0x000fe200000006ff */
[-C--:B------:R-:W-:Y:S01]  /*11190*/  FMUL.FTZ R34, R35, R29.reuse ;  /* 0x0000001d23227220 */ /* 0x080fe20000410000 */
[----:B------:R-:W-:Y:S01]  /*111a0*/  FMUL.FTZ R38, R33, R29 ;  /* 0x0000001d21267220 */ /* 0x000fe20000410000 */
[----:B------:R-:W-:Y:S01]  /*111b0*/  FMUL.FTZ R29, R42, R30 ;  /* 0x0000001e2a1d7220 */ /* 0x000fe20000410000 */
[-C--:B------:R-:W-:Y:S01]  /*111c0*/  FMUL.FTZ R13, R44, R8.reuse ;  /* 0x000000082c0d7220 */ /* 0x080fe20000410000 */
[----:B------:R-:W-:Y:S01]  /*111d0*/  FMUL.FTZ R21, R40, R8 ;  /* 0x0000000828157220 */ /* 0x000fe20000410000 */
[----:B------:R-:W-:Y:S01]  /*111e0*/  LOP3.LUT R10, R10, 0xffff0000, RZ, 0xc0, !PT ;  /* 0xffff00000a0a7812 */ /* 0x000fe200078ec0ff */
[----:B------:R-:W-:Y:S01]  /*111f0*/  IMAD.U32 R32, R11, 0x10000, RZ ;  /* 0x000100000b207824 */ /* 0x000fe200078e00ff */
[----:B------:R-:W-:-:S02]  /*11200*/  LOP3.LUT R9, R9, 0xffff0000, RZ, 0xc0, !PT ;  /* 0xffff000009097812 */ /* 0x000fc400078ec0ff */
[----:B------:R-:W-:Y:S01]  /*11210*/  LOP3.LUT R11, R11, 0xffff0000, RZ, 0xc0, !PT ;  /* 0xffff00000b0b7812 */ /* 0x000fe200078ec0ff */
[----:B--2---:R-:W0:Y:S02]  /*11220*/  LDS.128 R4, [R43] ;  /* 0x000000002b047984 */ /* 0x004e240000000c00 */
[C---:B0-----:R-:W-:Y:S01]  /*11230*/  IMAD.U32 R25, R4.reuse, 0x10000, RZ ;  /* 0x0001000004197824 */ /* 0x041fe200078e00ff */
[----:B------:R-:W-:Y:S01]  /*11240*/  LOP3.LUT R4, R4, 0xffff0000, RZ, 0xc0, !PT ;  /* 0xffff000004047812 */ /* 0x000fe200078ec0ff */
[C---:B------:R-:W-:Y:S01]  /*11250*/  IMAD.U32 R26, R5.reuse, 0x10000, RZ ;  /* 0x00010000051a7824 */ /* 0x040fe200078e00ff */
[----:B------:R-:W-:Y:S01]  /*11260*/  LOP3.LUT R5, R5, 0xffff0000, RZ, 0xc0, !PT ;  /* 0xffff000005057812 */ /* 0x000fe200078ec0ff */
[-C--:B------:R-:W-:Y:S01]  /*11270*/  FFMA.FTZ R34, R33, R25.reuse, -R34 ;  /* 0x0000001921227223 */ /* 0x080fe20000010822 */
[----:B------:R-:W-:Y:S01]  /*11280*/  FFMA.FTZ R38, R35, R25, R38 ;  /* 0x0000001923267223 */ /* 0x000fe20000010026 */
[----:B------:R-:W-:Y:S01]  /*11290*/  FMUL.FTZ R25, R46, R30 ;  /* 0x0000001e2e197220 */ /* 0x000fe20000410000 */
[----:B------:R-:W-:-:S02]  /*112a0*/  IMAD.U32 R35, R3, 0x10000, RZ ;  /* 0x0001000003237824 */ /* 0x000fc400078e00ff */
[-C--:B------:R-:W-:Y:S01]  /*112b0*/  FFMA.FTZ R29, R46, R26.reuse, R29 ;  /* 0x0000001a2e1d7223 */ /* 0x080fe2000001001d */
[C---:B------:R-:W-:Y:S02]  /*112c0*/  IMAD.U32 R33, R15.reuse, 0x10000, RZ ;  /* 0x000100000f217824 */ /* 0x040fe400078e00ff */
[----:B------:R-:W-:Y:S01]  /*112d0*/  FFMA.FTZ R25, R42, R26, -R25 ;  /* 0x0000001a2a197223 */ /* 0x000fe20000010819 */
[-C--:B------:R-:W-:Y:S01]  /*112e0*/  FFMA.FTZ R13, R40, R4.reuse, -R13 ;  /* 0x00000004280d7223 */ /* 0x080fe2000001080d */
[----:B------:R-:W-:Y:S01]  /*112f0*/  FFMA.FTZ R21, R44, R4, R21 ;  /* 0x000000042c157223 */ /* 0x000fe20000010015 */
[----:B------:R-:W-:Y:S01]  /*11300*/  LOP3.LUT R26, R15, 0xffff0000, RZ, 0xc0, !PT ;  /* 0xffff00000f1a7812 */ /* 0x000fe200078ec0ff */
[----:B------:R-:W-:Y:S01]  /*11310*/  IMAD.U32 R27, R6, 0x10000, RZ ;  /* 0x00010000061b7824 */ /* 0x000fe200078e00ff */
[----:B------:R-:W-:Y:S01]  /*11320*/  LOP3.LUT R30, R3, 0xffff0000, RZ, 0xc0, !PT ;  /* 0xffff0000031e7812 */ /* 0x000fe200078ec0ff */
[-C--:B------:R-:W-:Y:S01]  /*11330*/  FMUL.FTZ R4, R35, R31.reuse ;  /* 0x0000001f23047220 */ /* 0x080fe20000410000 */
[C---:B------:R-:W-:Y:S01]  /*11340*/  FMUL.FTZ R8, R33.reuse, R31 ;  /* 0x0000001f21087220 */ /* 0x040fe20000410000 */
[----:B------:R-:W-:Y:S01]  /*11350*/  IMAD.U32 R40, R0, 0x10000, RZ ;  /* 0x0001000000287824 */ /* 0x000fe200078e00ff */
[----:B------:R-:W-:Y:S01]  /*11360*/  LOP3.LUT R6, R6, 0xffff0000, RZ, 0xc0, !PT ;  /* 0xffff000006067812 */ /* 0x000fe200078ec0ff */
[-C--:B------:R-:W-:Y:S01]  /*11370*/  FFMA.FTZ R3, R33, R27.reuse, -R4 ;  /* 0x0000001b21037223 */ /* 0x080fe20000010804 */
[-C--:B------:R-:W-:Y:S01]  /*11380*/  FMUL.FTZ R15, R30, R10.reuse ;  /* 0x0000000a1e0f7220 */ /* 0x080fe20000410000 */
[----:B------:R-:W-:Y:S01]  /*11390*/  FMUL.FTZ R31, R26, R10 ;  /* 0x0000000a1a1f7220 */ /* 0x000fe20000410000 */
[----:B------:R-:W-:Y:S01]  /*113a0*/  FFMA.FTZ R8, R35, R27, R8 ;  /* 0x0000001b23087223 */ /* 0x000fe20000010008 */
[----:B------:R-:W-:-:S02]  /*113b0*/  IMAD.U32 R28, R7, 0x10000, RZ ;  /* 0x00010000071c7824 */ /* 0x000fc400078e00ff */
[----:B------:R-:W-:Y:S01]  /*113c0*/  FMUL.FTZ R27, R40, R32 ;  /* 0x00000020281b7220 */ /* 0x000fe20000410000 */
[----:B------:R-:W-:Y:S01]  /*113d0*/  IMAD.U32 R4, R14, 0x10000, RZ ;  /* 0x000100000e047824 */ /* 0x000fe200078e00ff */
[----:B------:R-:W-:Y:S01]  /*113e0*/  LOP3.LUT R33, R20, 0xffff0000, RZ, 0xc0, !PT ;  /* 0xffff000014217812 */ /* 0x000fe200078ec0ff */
[-C--:B------:R-:W-:Y:S01]  /*113f0*/  FFMA.FTZ R10, R26, R6.reuse, -R15 ;  /* 0x000000061a0a7223 */ /* 0x080fe2000001080f */
[----:B------:R-:W-:Y:S01]  /*11400*/  LOP3.LUT R35, R14, 0xffff0000, RZ, 0xc0, !PT ;  /* 0xffff00000e237812 */ /* 0x000fe200078ec0ff */
[----:B------:R-:W-:Y:S01]  /*11410*/  FFMA.FTZ R31, R30, R6, R31 ;  /* 0x000000061e1f7223 */ /* 0x000fe2000001001f */
[----:B------:R-:W-:Y:S01]  /*11420*/  LOP3.LUT R7, R7, 0xffff0000, RZ, 0xc0, !PT ;  /* 0xffff000007077812 */ /* 0x000fe200078ec0ff */
[C---:B------:R-:W-:Y:S01]  /*11430*/  FMUL.FTZ R15, R4.reuse, R32 ;  /* 0x00000020040f7220 */ /* 0x040fe20000410000 */
[-C--:B------:R-:W-:Y:S01]  /*11440*/  FFMA.FTZ R27, R4, R28.reuse, -R27 ;  /* 0x0000001c041b7223 */ /* 0x080fe2000001081b */
        /* <DEDUP_REMOVED lines=14> */
[----:B------:R-:W-:Y:S02]  /*11530*/  F2FP.BF16.F32.PACK_AB R8, R21, R38 ;  /* 0x000000261508723e */ /* 0x000fe400000010ff */
[----:B------:R-:W-:Y:S01]  /*11540*/  F2FP.BF16.F32.PACK_AB R9, R12, R29 ;  /* 0x0000001d0c09723e */ /* 0x000fe200000010ff */
[----:B------:R2:W-:Y:S01]  /*11550*/  STS.128 [R43], R4 ;  /* 0x000000042b007388 */ /* 0x0005e20000000c00 */
[----:B------:R-:W-:-:S05]  /*11560*/  F2FP.BF16.F32.PACK_AB R11, R20, R15 ;  /* 0x0000000f140b723e */ /* 0x000fca00000010ff */
[----:B------:R2:W-:Y:S02]  /*11570*/  STS.128 [R24+0xc400], R8 ;  /* 0x00c4000818007388 */ /* 0x0005e40000000c00 */
.L_x_594:
[----:B------:R-:W-:Y:S05]  /*11580*/  BSYNC B0 ;  /* 0x0000000000007941 */ /* 0x000fea0003800000 */
.L_x_575:
[----:B------:R-:W-:Y:S01]  /*11590*/  @!PT LDS RZ, [RZ] ;  /* 0x00000000fffff984 */ /* 0x000fe20000000800 */
[----:B------:R-:W-:Y:S01]  /*115a0*/  @!PT LDS RZ, [RZ] ;  /* 0x00000000fffff984 */ /* 0x000fe20000000800 */
[----:B------:R-:W-:Y:S01]  /*115b0*/  @!PT LDS RZ, [RZ] ;  /* 0x00000000fffff984 */ /* 0x000fe20000000800 */
[----:B------:R-:W-:Y:S01]  /*115c0*/  @!PT LDS RZ, [RZ] ;  /* 0x00000000fffff984 */ /* 0x000fe20000000800 */
[----:B------:R5:W-:Y:S06]  /*115d0*/  MEMBAR.ALL.CTA ;  /* 0x0000000000007992 */ /* 0x000bec0000008000 */
[----:B-----5:R-:W5:Y:S01]  /*115e0*/  FENCE.VIEW.ASYNC.S ;  /* 0x00000000000073c6 */ /* 0x020f620000000000 */
[----:B------:R-:W-:Y:S05]  /*115f0*/  WARPSYNC.ALL ;  /* 0x0000000000007948 */ /* 0x000fea0003800000 */
[----:B-----5:R-:W-:Y:S06]  /*11600*/  BAR.SYNC.DEFER_BLOCKING 0xd, 0x100 ;  /* 0x0344000000007b1d */ /* 0x020fec0000010000 */
.L_x_573:
[----:B01-3--:R-:W-:-:S05]  /*11610*/  IMAD.U32 R0, RZ, RZ, UR58 ;  /* 0x0000003aff007e24 */ /* 0x00bfca000f8e00ff */
[----:B------:R-:W-:-:S13]  /*11620*/  ISETP.NE.AND P0, PT, R0, 0x3, PT ;  /* 0x000000030000780c */ /* 0x000fda0003f05270 */
[----:B------:R-:W-:Y:S05]  /*11630*/  @!P0 BRA `(.L_x_620) ;  /* 0x0000000000048947 */ /* 0x000fea0003800000 */
[----:B------:R-:W-:Y:S01]  /*11640*/  BPT.TRAP 0x1 ;  /* 0x000000040000795c */ /* 0x000fe20000300000 */
.L_x_620:
[----:B--2---:R-:W-:Y:S01]  /*11650*/  IMAD R9, R174, 0x8, R2 ;  /* 0x00000008ae097824 */ /* 0x004fe200078e0202 */
[----:B------:R-:W-:-:S04]  /*11660*/  SHF.L.U32 R0, R181, 0x1f, RZ ;  /* 0x0000001fb5007819 */ /* 0x000fc800000006ff */
[----:B------:R0:W1:Y:S01]  /*11670*/  SYNCS.PHASECHK.TRANS64.TRYWAIT P1, [R9+URZ+0x2a830], R0 ;  /* 0x02a83000090075a7 */ /* 0x000062000802017f */
[----:B------:R-:W-:Y:S05]  /*11680*/  @!P0 BRA `(.L_x_621) ;  /* 0x0000000000048947 */ /* 0x000fea0003800000 */
[----:B------:R-:W-:Y:S01]  /*11690*/  BPT.TRAP 0x1 ;  /* 0x000000040000795c */ /* 0x000fe20000300000 */
.L_x_621:
[----:B------:R-:W-:Y:S01]  /*116a0*/  IMAD.MOV.U32 R87, RZ, RZ, RZ ;  /* 0x000000ffff577224 */ /* 0x000fe200078e00ff */
[----:B-1----:R-:W-:Y:S06]  /*116b0*/  @P1 BRA `(.L_x_622) ;  /* 0x0000000000081947 */ /* 0x002fec0003800000 */
[----:B------:R-:W1:Y:S02]  /*116c0*/  SYNCS.PHASECHK.TRANS64.TRYWAIT P1, [R9+URZ+0x2a830], R0 ;  /* 0x02a83000090075a7 */ /* 0x000e64000802017f */
[----:B-1----:R-:W-:Y:S05]  /*116d0*/  @!P1 BRA `(.L_x_623) ;  /* 0x000000fc00749947 */ /* 0x002fea0003800000 */
.L_x_622:
[----:B------:R-:W-:Y:S05]  /*116e0*/  WARPSYNC.ALL ;  /* 0x0000000000007948 */ /* 0x000fea0003800000 */
[----:B01----:R-:W-:Y:S01]  /*116f0*/  VIADD R0, R2, 0x18400 ;  /* 0x0001840002007836 */ /* 0x003fe20000000000 */
[----:B------:R-:W-:Y:S01]  /*11700*/  R2UR UR4, R36 ;  /* 0x00000000240472ca */ /* 0x000fe200000e0000 */
[----:B----4-:R-:W-:Y:S01]  /*11710*/  IMAD.MOV.U32 R5, RZ, RZ, 0x40000040 ;  /* 0x40000040ff057424 */ /* 0x010fe200078e00ff */
[----:B------:R-:W-:Y:S01]  /*11720*/  WARPGROUP.ARRIVE ;  /* 0x00000000000079c5 */ /* 0x000fe20000000000 */
[----:B------:R-:W-:Y:S01]  /*11730*/  UMOV UR9, 0x40000040 ;  /* 0x4000004000097882 */ /* 0x000fe20000000000 */
[----:B------:R-:W-:Y:S01]  /*11740*/  SHF.R.U32.HI R0, RZ, 0x4, R0 ;  /* 0x00000004ff007819 */ /* 0x000fe20000011600 */
[----:B------:R-:W-:Y:S01]  /*11750*/  IMAD.MOV.U32 R7, RZ, RZ, 0x40000040 ;  /* 0x40000040ff077424 */ /* 0x000fe200078e00ff */
[----:B------:R-:W-:Y:S01]  /*11760*/  R2UR UR11, R5 ;  /* 0x00000000050b72ca */ /* 0x000fe200000e0000 */
[----:B------:R-:W-:Y:S01]  /*11770*/  IMAD.U32 R11, RZ, RZ, UR9 ;  /* 0x00000009ff0b7e24 */ /* 0x000fe2000f8e00ff */
[----:B------:R-:W-:Y:S01]  /*11780*/  LOP3.LUT R0, R0, 0x3fff, RZ, 0xc0, !PT ;  /* 0x00003fff00007812 */ /* 0x000fe200078ec0ff */
[----:B------:R-:W-:Y:S01]  /*11790*/  UMOV UR53, 0x40000040 ;  /* 0x4000004000357882 */ /* 0x000fe20000000000 */
[----:B------:R-:W-:Y:S01]  /*117a0*/  UMOV UR49, 0x40000040 ;  /* 0x4000004000317882 */ /* 0x000fe20000000000 */
[----:B------:R-:W-:Y:S01]  /*117b0*/  UMOV UR45, 0x40000040 ;  /* 0x40000040002d7882 */ /* 0x000fe20000000000 */
[----:B------:R-:W-:Y:S01]  /*117c0*/  LOP3.LUT R8, R0, 0x10000, RZ, 0xfc, !PT ;  /* 0x0001000000087812 */ /* 0x000fe200078efcff */
[----:B------:R-:W-:Y:S01]  /*117d0*/  ULOP3.LUT UR4, UR4, 0x10000, URZ, 0xfc, !UPT ;  /* 0x0001000004047892 */ /* 0x000fe2000f8efc3f */
[----:B------:R-:W-:Y:S01]  /*117e0*/  IMAD.MOV.U32 R5, RZ, RZ, 0x40000040 ;  /* 0x40000040ff057424 */ /* 0x000fe200078e00ff */
[----:B------:R-:W-:Y:S01]  /*117f0*/  UMOV UR41, 0x40000040 ;  /* 0x4000004000297882 */ /* 0x000fe20000000000 */
[----:B------:R-:W-:Y:S01]  /*11800*/  UMOV UR37, 0x40000040 ;  /* 0x4000004000257882 */ /* 0x000fe20000000000 */
[----:B------:R-:W-:Y:S01]  /*11810*/  IMAD R4, R174, 0x900, R8 ;  /* 0x00000900ae047824 */ /* 0x000fe200078e0208 */
[----:B------:R-:W-:Y:S01]  /*11820*/  UIADD3 UR5, UR4, 0x2, URZ ;  /* 0x0000000204057890 */ /* 0x000fe2000fffe03f */
[----:B------:R-:W-:Y:S01]  /*11830*/  R2UR UR39, R5 ;  /* 0x00000000052772ca */ /* 0x000fe200000e0000 */
[----:B------:R-:W-:Y:S01]  /*11840*/  UMOV UR8, UR4 ;  /* 0x0000000400087c82 */ /* 0x000fe20008000000 */
[C---:B------:R-:W-:Y:S01]  /*11850*/  VIADD R6, R4.reuse, 0x2 ;  /* 0x0000000204067836 */ /* 0x040fe20000000000 */
[----:B------:R-:W-:Y:S01]  /*11860*/  R2UR UR10, R4 ;  /* 0x00000000040a72ca */ /* 0x000fe200000e0000 */
[----:B------:R-:W-:Y:S01]  /*11870*/  IMAD.U32 R10, RZ, RZ, UR8 ;  /* 0x00000008ff0a7e24 */ /* 0x000fe2000f8e00ff */
[----:B------:R-:W-:-:S02]  /*11880*/  UIADD3 UR52, UR4, 0x406, URZ ;  /* 0x0000040604347890 */ /* 0x000fc4000fffe03f */
[----:B------:R-:W-:Y:S02]  /*11890*/  UIADD3 UR48, UR4, 0x800, URZ ;  /* 0x0000080004307890 */ /* 0x000fe4000fffe03f */
[----:B------:R0:W-:Y:S01]  /*118a0*/  STL.64 [R1+0x30], R10 ;  /* 0x0000300a01007387 */ /* 0x0001e20000100a00 */
[----:B------:R-:W-:Y:S02]  /*118b0*/  UIADD3 UR44, UR4, 0x802, URZ ;  /* 0x00000802042c7890 */ /* 0x000fe4000fffe03f */
[----:B------:R-:W-:Y:S02]  /*118c0*/  UIADD3 UR40, UR4, 0x804, URZ ;  /* 0x0000080404287890 */ /* 0x000fe4000fffe03f */
[----:B------:R-:W-:Y:S02]  /*118d0*/  UIADD3 UR36, UR4, 0x806, URZ ;  /* 0x0000080604247890 */ /* 0x000fe4000fffe03f */
[----:B------:R-:W-:Y:S01]  /*118e0*/  HGMMA.64x96x16.F32.BF16 R24, gdesc[UR8], RZ, !UPT, gsb0 ;  /* 0x01600000081879f0 */ /* 0x000fe2000c0018ff */
[----:B------:R-:W-:Y:S01]  /*118f0*/  R2UR UR10, R6 ;  /* 0x00000000060a72ca */ /* 0x000fe200000e0000 */
[----:B------:R-:W-:Y:S01]  /*11900*/  UMOV UR8, UR5 ;  /* 0x0000000500087c82 */ /* 0x000fe20008000000 */
[----:B------:R-:W-:Y:S01]  /*11910*/  R2UR UR11, R7 ;  /* 0x00000000070b72ca */ /* 0x000fe200000e0000 */
[----:B------:R-:W-:Y:S01]  /*11920*/  UMOV UR9, 0x40000040 ;  /* 0x4000004000097882 */ /* 0x000fe20000000000 */
[----:B------:R-:W-:Y:S01]  /*11930*/  VIADD R6, R4, 0x4 ;  /* 0x0000000404067836 */ /* 0x000fe20000000000 */
[----:B------:R-:W-:Y:S01]  /*11940*/  UIADD3 UR5, UR4, 0x4, URZ ;  /* 0x0000000404057890 */ /* 0x000fe2000fffe03f */
[----:B------:R-:W-:Y:S01]  /*11950*/  IMAD.MOV.U32 R7, RZ, RZ, 0x40000040 ;  /* 0x40000040ff077424 */ /* 0x000fe200078e00ff */
[----:B0-----:R-:W-:Y:S01]  /*11960*/  MOV R10, UR8 ;  /* 0x00000008000a7c02 */ /* 0x001fe20008000f00 */
[----:B------:R-:W-:-:S05]  /*11970*/  IMAD.U32 R11, RZ, RZ, UR9 ;  /* 0x00000009ff0b7e24 */ /* 0x000fca000f8e00ff */
[----:B------:R0:W-:Y:S01]  /*11980*/  STL.64 [R1+0x28], R10 ;  /* 0x0000280a01007387 */ /* 0x0001e20000100a00 */
[----:B------:R-:W-:Y:S02]  /*11990*/  WARPGROUP.DEPBAR.LE gsb0, 0x0 ;  /* 0x00008000000079c5 */ /* 0x000fe40000010000 */
[----:B------:R-:W-:-:S06]  /*119a0*/  WARPGROUP.ARRIVE ;  /* 0x00000000000079c5 */ /* 0x000fcc0000000000 */
[----:B------:R-:W-:Y:S01]  /*119b0*/  HGMMA.64x96x16.F32.BF16 R24, gdesc[UR8], R24, gsb0 ;  /* 0x01600000081879f0 */ /* 0x000fe20008001818 */
[----:B------:R-:W-:Y:S01]  /*119c0*/  R2UR UR10, R6 ;  /* 0x00000000060a72ca */ /* 0x000fe200000e0000 */
[----:B------:R-:W-:Y:S01]  /*119d0*/  UMOV UR8, UR5 ;  /* 0x0000000500087c82 */ /* 0x000fe20008000000 */
[----:B------:R-:W-:Y:S01]  /*119e0*/  R2UR UR11, R7 ;  /* 0x00000000070b72ca */ /* 0x000fe200000e0000 */
[----:B------:R-:W-:Y:S01]  /*119f0*/  UMOV UR9, 0x40000040 ;  /* 0x4000004000097882 */ /* 0x000fe20000000000 */
[----:B------:R-:W-:Y:S01]  /*11a00*/  VIADD R6, R4, 0x6 ;  /* 0x0000000604067836 */ /* 0x000fe20000000000 */
[----:B------:R-:W-:Y:S01]  /*11a10*/  UIADD3 UR5, UR4, 0x6, URZ ;  /* 0x0000000604057890 */ /* 0x000fe2000fffe03f */
[----:B------:R-:W-:Y:S02]  /*11a20*/  IMAD.MOV.U32 R7, RZ, RZ, 0x40000040 ;  /* 0x40000040ff077424 */ /* 0x000fe400078e00ff */
[----:B0-----:R-:W-:Y:S02]  /*11a30*/  IMAD.U32 R10, RZ, RZ, UR8 ;  /* 0x00000008ff0a7e24 */ /* 0x001fe4000f8e00ff */
        /* <DEDUP_REMOVED lines=48> */
[----:B------:R-:W-:Y:S02]  /*11d40*/  VIADD R6, R4, 0x306 ;  /* 0x0000030604067836 */ /* 0x000fe40000000000 */
[----:B------:R-:W-:Y:S02]  /*11d50*/  IMAD.MOV.U32 R7, RZ, RZ, 0x40000040 ;  /* 0x40000040ff077424 */ /* 0x000fe400078e00ff */
[----:B0-----:R-:W-:Y:S01]  /*11d60*/  IMAD.U32 R10, RZ, RZ, UR8 ;  /* 0x00000008ff0a7e24 */ /* 0x001fe2000f8e00ff */
[----:B------:R-:W-:Y:S01]  /*11d70*/  R2UR UR54, R6 ;  /* 0x00000000063672ca */ /* 0x000fe200000e0000 */
[----:B------:R-:W-:Y:S01]  /*11d80*/  VIADD R6, R4, 0x600 ;  /* 0x0000060004067836 */ /* 0x000fe20000000000 */
[----:B------:R-:W-:Y:S01]  /*11d90*/  R2UR UR55, R7 ;  /* 0x00000000073772ca */ /* 0x000fe200000e0000 */
[----:B------:R-:W-:-:S02]  /*11da0*/  IMAD.MOV.U32 R7, RZ, RZ, 0x40000040 ;  /* 0x40000040ff077424 */ /* 0x000fc400078e00ff */
[----:B------:R-:W-:Y:S01]  /*11db0*/  IMAD.U32 R11, RZ, RZ, UR9 ;  /* 0x00000009ff0b7e24 */ /* 0x000fe2000f8e00ff */
[----:B------:R-:W-:Y:S01]  /*11dc0*/  R2UR UR50, R6 ;  /* 0x00000000063272ca */ /* 0x000fe200000e0000 */
[----:B------:R-:W-:Y:S01]  /*11dd0*/  VIADD R6, R4, 0x602 ;  /* 0x0000060204067836 */ /* 0x000fe20000000000 */
[----:B------:R-:W-:Y:S01]  /*11de0*/  R2UR UR51, R7 ;  /* 0x00000000073372ca */ /* 0x000fe200000e0000 */
[----:B------:R-:W-:Y:S01]  /*11df0*/  IMAD.MOV.U32 R7, RZ, RZ, 0x40000040 ;  /* 0x40000040ff077424 */ /* 0x000fe200078e00ff */
[----:B------:R0:W-:Y:S02]  /*11e00*/  STL.64 [R1], R10 ;  /* 0x0000000a01007387 */ /* 0x0001e40000100a00 */
[----:B------:R-:W-:Y:S01]  /*11e10*/  R2UR UR46, R6 ;  /* 0x00000000062e72ca */ /* 0x000fe200000e0000 */
[----:B------:R-:W-:Y:S01]  /*11e20*/  VIADD R6, R4, 0x604 ;  /* 0x0000060404067836 */ /* 0x000fe20000000000 */
[----:B------:R-:W-:Y:S01]  /*11e30*/  R2UR UR47, R7 ;  /* 0x00000000072f72ca */ /* 0x000fe200000e0000 */
[----:B------:R-:W-:-:S02]  /*11e40*/  IMAD.MOV.U32 R7, RZ, RZ, 0x40000040 ;  /* 0x40000040ff077424 */ /* 0x000fc400078e00ff */
[----:B------:R-:W-:Y:S01]  /*11e50*/  VIADD R4, R4, 0x606 ;  /* 0x0000060604047836 */ /* 0x000fe20000000000 */
[----:B------:R-:W-:Y:S02]  /*11e60*/  R2UR UR42, R6 ;  /* 0x00000000062a72ca */ /* 0x000fe400000e0000 */
[----:B------:R-:W-:Y:S02]  /*11e70*/  R2UR UR43, R7 ;  /* 0x00000000072b72ca */ /* 0x000fe400000e0000 */
[----:B------:R-:W-:Y:S01]  /*11e80*/  R2UR UR38, R4 ;  /* 0x00000000042672ca */ /* 0x000fe200000e0000 */
        /* <DEDUP_REMOVED lines=19> */
[----:B0-----:R-:W-:Y:S05]  /*11fc0*/  @!P0 BRA `(.L_x_624) ;  /* 0x0000000000048947 */ /* 0x001fea0003800000 */
[----:B------:R-:W-:Y:S01]  /*11fd0*/  BPT.TRAP 0x1 ;  /* 0x000000040000795c */ /* 0x000fe20000300000 */
.L_x_624:
[----:B------:R-:W-:Y:S01]  /*11fe0*/  IADD3 R215, R215, 0x60, -R199 ;  /* 0x00000060d7d77810 */ /* 0x000fe20007ffe8c7 */
[----:B------:R-:W-:Y:S01]  /*11ff0*/  ULDC UR4, c[0x0][0x988] ;  /* 0x0002620000047ab9 */ /* 0x000fe20000000800 */
[----:B------:R-:W-:Y:S01]  /*12000*/  P2R R6, PR, RZ, 0x1 ;  /* 0x00000001ff067803 */ /* 0x000fe20000000000 */
[----:B------:R-:W-:Y:S01]  /*12010*/  ULDC UR38, c[0x0][0x988] ;  /* 0x0002620000267ab9 */ /* 0x000fe20000000800 */
[----:B------:R-:W-:Y:S01]  /*12020*/  BSSY B0, `(.L_x_625) ;  /* 0x00003a7000007945 */ /* 0x000fe20003800000 */
[----:B------:R-:W-:Y:S02]  /*12030*/  IMAD R215, R72, -0x60, R215 ;  /* 0xffffffa048d77824 */ /* 0x000fe400078e02d7 */
[--C-:B------:R-:W-:Y:S02]  /*12040*/  IMAD.MOV.U32 R86, RZ, RZ, R87.reuse ;  /* 0x000000ffff567224 */ /* 0x100fe400078e0057 */
[--C-:B------:R-:W-:Y:S01]  /*12050*/  IMAD.MOV.U32 R84, RZ, RZ, R87.reuse ;  /* 0x000000ffff547224 */ /* 0x100fe200078e0057 */
[C---:B------:R-:W-:Y:S01]  /*12060*/  ISETP.GT.AND P6, PT, R215.reuse, RZ, PT ;  /* 0x000000ffd700720c */ /* 0x040fe20003fc4270 */
[--C-:B------:R-:W-:Y:S01]  /*12070*/  IMAD.MOV.U32 R82, RZ, RZ, R87.reuse ;  /* 0x000000ffff527224 */ /* 0x100fe200078e0057 */
[C---:B------:R-:W-:Y:S01]  /*12080*/  ISETP.GT.AND P5, PT, R215.reuse, 0x1, PT ;  /* 0x00000001d700780c */ /* 0x040fe20003fa4270 */
[--C-:B------:R-:W-:Y:S01]  /*12090*/  IMAD.MOV.U32 R80, RZ, RZ, R87.reuse ;  /* 0x000000ffff507224 */ /* 0x100fe200078e0057 */
[----:B------:R-:W-:Y:S01]  /*120a0*/  ISETP.GT.AND P4, PT, R215, 0x8, PT ;  /* 0x00000008d700780c */ /* 0x000fe20003f84270 */
[--C-:B------:R-:W-:Y:S01]  /*120b0*/  IMAD.MOV.U32 R78, RZ, RZ, R87.reuse ;  /* 0x000000ffff4e7224 */ /* 0x100fe200078e0057 */
[----:B------:R-:W-:Y:S01]  /*120c0*/  FSEL R24, R24, -INF , P6 ;  /* 0xff80000018187808 */ /* 0x000fe20003000000 */
[--C-:B------:R-:W-:Y:S01]  /*120d0*/  IMAD.MOV.U32 R76, RZ, RZ, R87.reuse ;  /* 0x000000ffff4c7224 */ /* 0x100fe200078e0057 */
[----:B------:R-:W-:Y:S01]  /*120e0*/  FSEL R91, R25, -INF , P5 ;  /* 0xff800000195b7808 */ /* 0x000fe20002800000 */
[----:B------:R-:W-:Y:S01]  /*120f0*/  IMAD.MOV.U32 R74, RZ, RZ, R87 ;  /* 0x000000ffff4a7224 */ /* 0x000fe200078e0057 */
        /* <DEDUP_REMOVED lines=26> */
[----:B------:R-:W-:Y:S02]  /*122a0*/  FSEL R13, R34, -INF , P2 ;  /* 0xff800000220d7808 */ /* 0x000fe40001000000 */
[----:B------:R-:W-:Y:S02]  /*122b0*/  ISETP.GT.AND P2, PT, R215, 0x28, PT ;  /* 0x00000028d700780c */ /* 0x000fe40003f44270 */
[----:B------:R-:W-:Y:S02]  /*122c0*/  FSEL R41, R41, -INF , P3 ;  /* 0xff80000029297808 */ /* 0x000fe40001800000 */
[----:B------:R-:W-:Y:S02]  /*122d0*/  FMNMX.FTZ R0, R79, R0, !PT ;  /* 0x000000004f007209 */ /* 0x000fe40007810000 */
[----:B------:R-:W-:Y:S02]  /*122e0*/  FSEL R35, R35, -INF , P1 ;  /* 0xff80000023237808 */ /* 0x000fe40000800000 */
[----:B------:R-:W-:-:S02]  /*122f0*/  ISETP.GT.AND P1, PT, R215, 0x29, PT ;  /* 0x00000029d700780c */ /* 0x000fc40003f24270 */
[----:B------:R-:W-:Y:S01]  /*12300*/  FSEL R83, R44, -INF , P2 ;  /* 0xff8000002c537808 */ /* 0x000fe20001000000 */
[----:B------:R-:W-:Y:S01]  /*12310*/  IMAD.MOV.U32 R44, RZ, RZ, R87 ;  /* 0x000000ffff2c7224 */ /* 0x000fe200078e0057 */
[----:B------:R-:W-:Y:S02]  /*12320*/  FMNMX.FTZ R0, R41, R0, !PT ;  /* 0x0000000029007209 */ /* 0x000fe40007810000 */
[----:B------:R-:W-:Y:S02]  /*12330*/  FSEL R15, R38, -INF , P6 ;  /* 0xff800000260f7808 */ /* 0x000fe40003000000 */
        /* <DEDUP_REMOVED lines=59> */
[----:B------:R-:W-:Y:S02]  /*126f0*/  FMNMX.FTZ R0, R105, R0, !PT ;  /* 0x0000000069007209 */ /* 0x000fe40007810000 */
[----:B------:R-:W-:Y:S02]  /*12700*/  FSEL R67, R67, -INF , P3 ;  /* 0xff80000043437808 */ /* 0x000fe40001800000 */
[----:B------:R-:W-:Y:S01]  /*12710*/  FMNMX.FTZ R10, R69, R0, !PT ;  /* 0x00000000450a7209 */ /* 0x000fe20007810000 */
[----:B------:R-:W-:Y:S01]  /*12720*/  IMAD.U32 R0, RZ, RZ, UR4 ;  /* 0x00000004ff007e24 */ /* 0x000fe2000f8e00ff */
[----:B------:R-:W-:-:S03]  /*12730*/  FSEL R71, R71, -INF , P1 ;  /* 0xff80000047477808 */ /* 0x000fc60000800000 */
[----:B------:R-:W0:Y:S02]  /*12740*/  SHFL.BFLY PT, R5, R10, 0x2, 0x1f ;  /* 0x0c401f000a057f89 */ /* 0x000e2400000e0000 */
[----:B0-----:R-:W-:-:S05]  /*12750*/  FMNMX.FTZ R12, R10, R5, !PT ;  /* 0x000000050a0c7209 */ /* 0x001fca0007810000 */
[----:B------:R-:W0:Y:S02]  /*12760*/  SHFL.BFLY PT, R5, R12, 0x1, 0x1f ;  /* 0x0c201f000c057f89 */ /* 0x000e2400000e0000 */
[----:B0-----:R-:W-:-:S04]  /*12770*/  FMNMX.FTZ R5, R12, R5, !PT ;  /* 0x000000050c057209 */ /* 0x001fc80007810000 */
[C---:B------:R-:W-:Y:S01]  /*12780*/  FSETP.NEU.FTZ.AND P0, PT, R5.reuse, -INF , PT ;  /* 0xff8000000500780b */ /* 0x040fe20003f1d000 */
[----:B------:R-:W-:-:S05]  /*12790*/  FMUL.FTZ R4, R5, R0 ;  /* 0x0000000005047220 */ /* 0x000fca0000410000 */
[----:B------:R-:W-:Y:S02]  /*127a0*/  FSEL R4, R4, RZ, P0 ;  /* 0x000000ff04047208 */ /* 0x000fe40000000000 */
[----:B------:R-:W-:Y:S02]  /*127b0*/  ISETP.NE.AND P0, PT, R6, RZ, PT ;  /* 0x000000ff0600720c */ /* 0x000fe40003f05270 */
[----:B------:R-:W-:Y:S01]  /*127c0*/  FMNMX.FTZ R6, R7, R27, !PT ;  /* 0x0000001b07067209 */ /* 0x000fe20007810000 */
[-CC-:B------:R-:W-:Y:S01]  /*127d0*/  FFMA.FTZ R61, R75, R0.reuse, -R4.reuse ;  /* 0x000000004b3d7223 */ /* 0x180fe20000010804 */
[----:B------:R-:W-:Y:S01]  /*127e0*/  FSEL R75, R62, -INF , P6 ;  /* 0xff8000003e4b7808 */ /* 0x000fe20003000000 */
[--C-:B------:R-:W-:Y:S01]  /*127f0*/  FFMA.FTZ R138, R77, R0, -R4.reuse ;  /* 0x000000004d8a7223 */ /* 0x100fe20000010804 */
[----:B------:R-:W-:Y:S01]  /*12800*/  FMNMX.FTZ R6, R11, R6, !PT ;  /* 0x000000060b067209 */ /* 0x000fe20007810000 */
[-CC-:B------:R-:W-:Y:S01]  /*12810*/  FFMA.FTZ R136, R3, R0.reuse, -R4.reuse ;  /* 0x0000000003887223 */ /* 0x180fe20000010804 */
[----:B------:R-:W-:Y:S01]  /*12820*/  FSEL R77, R63, -INF , P5 ;  /* 0xff8000003f4d7808 */ /* 0x000fe20002800000 */
[--C-:B------:R-:W-:Y:S01]  /*12830*/  FFMA.FTZ R3, R81, R0, -R4.reuse ;  /* 0x0000000051037223 */ /* 0x100fe20000010804 */
[----:B------:R-:W-:Y:S01]  /*12840*/  FMNMX.FTZ R6, R31, R6, !PT ;  /* 0x000000061f067209 */ /* 0x000fe20007810000 */
[--C-:B------:R-:W-:Y:S01]  /*12850*/  FFMA.FTZ R140, R79, R0, -R4.reuse ;  /* 0x000000004f8c7223 */ /* 0x100fe20000010804 */
[----:B------:R-:W-:Y:S01]  /*12860*/  FSEL R81, R66, -INF , P4 ;  /* 0xff80000042517808 */ /* 0x000fe20002000000 */
[----:B------:R0:W-:Y:S01]  /*12870*/  MUFU.EX2 R63, R3 ;  /* 0x00000003003f7308 */ /* 0x0001e20000000800 */
[----:B------:R-:W-:Y:S01]  /*12880*/  FMNMX.FTZ R6, R13, R6, !PT ;  /* 0x000000060d067209 */ /* 0x000fe20007810000 */
[-CC-:B------:R-:W-:Y:S01]  /*12890*/  FFMA.FTZ R156, R24, R0.reuse, -R4.reuse ;  /* 0x00000000189c7223 */ /* 0x180fe20000010804 */
[----:B------:R-:W-:Y:S01]  /*128a0*/  FSEL R79, R70, -INF , P2 ;  /* 0xff800000464f7808 */ /* 0x000fe20001000000 */
[--C-:B------:R-:W-:Y:S01]  /*128b0*/  FFMA.FTZ R53, R91, R0, -R4.reuse ;  /* 0x000000005b357223 */ /* 0x100fe20000010804 */
[----:B------:R-:W-:Y:S01]  /*128c0*/  FMNMX.FTZ R6, R35, R6, !PT ;  /* 0x0000000623067209 */ /* 0x000fe20007810000 */
[-CC-:B------:R-:W-:Y:S01]  /*128d0*/  FFMA.FTZ R158, R85, R0.reuse, -R4.reuse ;  /* 0x00000000559e7223 */ /* 0x180fe20000010804 */
[--C-:B------:R-:W-:Y:S01]  /*128e0*/  FFMA.FTZ R142, R83, R0, -R4.reuse ;  /* 0x00000000538e7223 */ /* 0x100fe20000010804 */
[----:B------:R-:W-:Y:S01]  /*128f0*/  MUFU.EX2 R156, R156 ;  /* 0x0000009c009c7308 */ /* 0x000fe20000000800 */
[----:B------:R-:W-:Y:S01]  /*12900*/  FMNMX.FTZ R6, R15, R6, !PT ;  /* 0x000000060f067209 */ /* 0x000fe20007810000 */
[-CC-:B------:R-:W-:Y:S01]  /*12910*/  FFMA.FTZ R73, R73, R0.reuse, -R4.reuse ;  /* 0x0000000049497223 */ /* 0x180fe20000010804 */
[-CC-:B------:R-:W-:Y:S01]  /*12920*/  FFMA.FTZ R41, R41, R0.reuse, -R4.reuse ;  /* 0x0000000029297223 */ /* 0x180fe20000010804 */
[--C-:B------:R-:W-:Y:S01]  /*12930*/  FFMA.FTZ R45, R45, R0, -R4.reuse ;  /* 0x000000002d2d7223 */ /* 0x100fe20000010804 */
[----:B------:R-:W-:Y:S01]  /*12940*/  FMNMX.FTZ R6, R39, R6, !PT ;  /* 0x0000000627067209 */ /* 0x000fe20007810000 */
[-CC-:B------:R-:W-:Y:S01]  /*12950*/  FFMA.FTZ R144, R89, R0.reuse, -R4.reuse ;  /* 0x0000000059907223 */ /* 0x180fe20000010804 */
[--C-:B------:R-:W-:Y:S01]  /*12960*/  FFMA.FTZ R49, R49, R0, -R4.reuse ;  /* 0x0000000031317223 */ /* 0x100fe20000010804 */
[----:B------:R-:W1:Y:S01]  /*12970*/  MUFU.EX2 R53, R53 ;  /* 0x0000003500357308 */ /* 0x000e620000000800 */
[----:B------:R-:W-:Y:S01]  /*12980*/  FMNMX.FTZ R6, R21, R6, !PT ;  /* 0x0000000615067209 */ /* 0x000fe20007810000 */
[-CC-:B------:R-:W-:Y:S01]  /*12990*/  FFMA.FTZ R146, R93, R0.reuse, -R4.reuse ;  /* 0x000000005d927223 */ /* 0x180fe20000010804 */
[-CC-:B------:R-:W-:Y:S01]  /*129a0*/  FFMA.FTZ R83, R95, R0.reuse, -R4.reuse ;  /* 0x000000005f537223 */ /* 0x180fe20000010804 */
[--C-:B------:R-:W-:Y:S01]  /*129b0*/  FFMA.FTZ R148, R97, R0, -R4.reuse ;  /* 0x0000000061947223 */ /* 0x100fe20000010804 */
[----:B------:R-:W-:Y:S01]  /*129c0*/  FMNMX.FTZ R6, R43, R6, !PT ;  /* 0x000000062b067209 */ /* 0x000fe20007810000 */
[-CC-:B------:R-:W-:Y:S01]  /*129d0*/  FFMA.FTZ R57, R57, R0.reuse, -R4.reuse ;  /* 0x0000000039397223 */ /* 0x180fe20000010804 */
[--C-:B------:R-:W-:Y:S01]  /*129e0*/  FFMA.FTZ R150, R99, R0, -R4.reuse ;  /* 0x0000000063967223 */ /* 0x100fe20000010804 */
[----:B------:R-:W2:Y:S01]  /*129f0*/  MUFU.EX2 R158, R158 ;  /* 0x0000009e009e7308 */ /* 0x000ea20000000800 */
[----:B------:R-:W-:Y:S01]  /*12a00*/  FMNMX.FTZ R6, R25, R6, !PT ;  /* 0x0000000619067209 */ /* 0x000fe20007810000 */
[-CC-:B------:R-:W-:Y:S01]  /*12a10*/  FFMA.FTZ R85, R101, R0.reuse, -R4.reuse ;  /* 0x0000000065557223 */ /* 0x180fe20000010804 */
[-CC-:B------:R-:W-:Y:S01]  /*12a20*/  FFMA.FTZ R152, R103, R0.reuse, -R4.reuse ;  /* 0x0000000067987223 */ /* 0x180fe20000010804 */
[--C-:B------:R-:W-:Y:S01]  /*12a30*/  FFMA.FTZ R65, R65, R0, -R4.reuse ;  /* 0x0000000041417223 */ /* 0x100fe20000010804 */
[----:B------:R-:W-:Y:S01]  /*12a40*/  FMNMX.FTZ R6, R47, R6, !PT ;  /* 0x000000062f067209 */ /* 0x000fe20007810000 */
[-CC-:B------:R-:W-:Y:S01]  /*12a50*/  FFMA.FTZ R154, R105, R0.reuse, -R4.reuse ;  /* 0x00000000699a7223 */ /* 0x180fe20000010804 */
[----:B------:R-:W-:Y:S01]  /*12a60*/  FFMA.FTZ R69, R69, R0, -R4 ;  /* 0x0000000045457223 */ /* 0x000fe20000010804 */
[----:B------:R-:W3:Y:S01]  /*12a70*/  MUFU.EX2 R61, R61 ;  /* 0x0000003d003d7308 */ /* 0x000ee20000000800 */
[----:B------:R-:W-:Y:S01]  /*12a80*/  FMNMX.FTZ R6, R29, R6, !PT ;  /* 0x000000061d067209 */ /* 0x000fe20007810000 */
[----:B------:R-:W-:-:S02]  /*12a90*/  IMAD.MOV.U32 R70, RZ, RZ, R87 ;  /* 0x000000ffff467224 */ /* 0x000fc400078e0057 */
[--C-:B------:R-:W-:Y:S01]  /*12aa0*/  IMAD.MOV.U32 R66, RZ, RZ, R87.reuse ;  /* 0x000000ffff427224 */ /* 0x100fe200078e0057 */
[----:B------:R-:W-:Y:S01]  /*12ab0*/  FMNMX.FTZ R6, R51, R6, !PT ;  /* 0x0000000633067209 */ /* 0x000fe20007810000 */
[----:B------:R-:W-:Y:S02]  /*12ac0*/  IMAD.MOV.U32 R62, RZ, RZ, R87 ;  /* 0x000000ffff3e7224 */ /* 0x000fe400078e0057 */
[----:B------:R-:W4:Y:S01]  /*12ad0*/  MUFU.EX2 R136, R136 ;  /* 0x0000008800887308 */ /* 0x000f220000000800 */
[----:B------:R-:W-:-:S04]  /*12ae0*/  FMNMX.FTZ R6, R33, R6, !PT ;  /* 0x0000000621067209 */ /* 0x000fc80007810000 */
[----:B------:R-:W-:-:S03]  /*12af0*/  FMNMX.FTZ R6, R55, R6, !PT ;  /* 0x0000000637067209 */ /* 0x000fc60007810000 */
[----:B------:R-:W4:Y:S01]  /*12b00*/  MUFU.EX2 R73, R73 ;  /* 0x0000004900497308 */ /* 0x000f220000000800 */
[----:B------:R-:W-:-:S04]  /*12b10*/  FMNMX.FTZ R6, R37, R6, !PT ;  /* 0x0000000625067209 */ /* 0x000fc80007810000 */
[----:B------:R-:W-:-:S03]  /*12b20*/  FMNMX.FTZ R6, R59, R6, !PT ;  /* 0x000000063b067209 */ /* 0x000fc60007810000 */
[----:B------:R-:W4:Y:S01]  /*12b30*/  MUFU.EX2 R138, R138 ;  /* 0x0000008a008a7308 */ /* 0x000f220000000800 */
[----:B------:R-:W-:-:S04]  /*12b40*/  FMNMX.FTZ R6, R75, R6, !PT ;  /* 0x000000064b067209 */ /* 0x000fc80007810000 */
[----:B------:R-:W-:-:S03]  /*12b50*/  FMNMX.FTZ R6, R77, R6, !PT ;  /* 0x000000064d067209 */ /* 0x000fc60007810000 */
[----:B------:R-:W-:Y:S01]  /*12b60*/  MUFU.EX2 R140, R140 ;  /* 0x0000008c008c7308 */ /* 0x000fe20000000800 */
[----:B------:R-:W-:-:S04]  /*12b70*/  FMNMX.FTZ R6, R81, R6, !PT ;  /* 0x0000000651067209 */ /* 0x000fc80007810000 */
[----:B------:R-:W-:-:S03]  /*12b80*/  FMNMX.FTZ R6, R67, R6, !PT ;  /* 0x0000000643067209 */ /* 0x000fc60007810000 */
[----:B------:R-:W-:Y:S01]  /*12b90*/  MUFU.EX2 R41, R41 ;  /* 0x0000002900297308 */ /* 0x000fe20000000800 */
[----:B------:R-:W-:-:S04]  /*12ba0*/  FMNMX.FTZ R6, R79, R6, !PT ;  /* 0x000000064f067209 */ /* 0x000fc80007810000 */
[----:B------:R-:W-:-:S03]  /*12bb0*/  FMNMX.FTZ R6, R71, R6, !PT ;  /* 0x0000000647067209 */ /* 0x000fc60007810000 */
[----:B------:R-:W-:Y:S02]  /*12bc0*/  MUFU.EX2 R142, R142 ;  /* 0x0000008e008e7308 */ /* 0x000fe40000000800 */
[----:B0-----:R-:W0:Y:S06]  /*12bd0*/  SHFL.BFLY PT, R3, R6, 0x2, 0x1f ;  /* 0x0c401f0006037f89 */ /* 0x001e2c00000e0000 */
[----:B------:R-:W-:Y:S08]  /*12be0*/  MUFU.EX2 R45, R45 ;  /* 0x0000002d002d7308 */ /* 0x000ff00000000800 */
[----:B------:R-:W-:Y:S08]  /*12bf0*/  MUFU.EX2 R144, R144 ;  /* 0x0000009000907308 */ /* 0x000ff00000000800 */
[----:B------:R-:W-:Y:S01]  /*12c00*/  MUFU.EX2 R49, R49 ;  /* 0x0000003100317308 */ /* 0x000fe20000000800 */
[----:B0-----:R-:W-:-:S05]  /*12c10*/  FMNMX.FTZ R10, R6, R3, !PT ;  /* 0x00000003060a7209 */ /* 0x001fca0007810000 */
[----:B------:R-:W0:Y:S02]  /*12c20*/  SHFL.BFLY PT, R3, R10, 0x1, 0x1f ;  /* 0x0c201f000a037f89 */ /* 0x000e2400000e0000 */
[----:B------:R-:W-:Y:S08]  /*12c30*/  MUFU.EX2 R146, R146 ;  /* 0x0000009200927308 */ /* 0x000ff00000000800 */
[----:B------:R-:W-:Y:S08]  /*12c40*/  MUFU.EX2 R83, R83 ;  /* 0x0000005300537308 */ /* 0x000ff00000000800 */
[----:B------:R-:W-:Y:S01]  /*12c50*/  MUFU.EX2 R148, R148 ;  /* 0x0000009400947308 */ /* 0x000fe20000000800 */
[----:B0-----:R-:W-:-:S07]  /*12c60*/  FMNMX.FTZ R3, R10, R3, !PT ;  /* 0x000000030a037209 */ /* 0x001fce0007810000 */
[----:B------:R-:W-:Y:S01]  /*12c70*/  MUFU.EX2 R57, R57 ;  /* 0x0000003900397308 */ /* 0x000fe20000000800 */
[C---:B------:R-:W-:Y:S01]  /*12c80*/  FSETP.NEU.FTZ.AND P1, PT, R3.reuse, -INF , PT ;  /* 0xff8000000300780b */ /* 0x040fe20003f3d000 */
[----:B------:R-:W-:-:S06]  /*12c90*/  FMUL.FTZ R20, R3, R0 ;  /* 0x0000000003147220 */ /* 0x000fcc0000410000 */
[----:B------:R-:W-:Y:S01]  /*12ca0*/  MUFU.EX2 R150, R150 ;  /* 0x0000009600967308 */ /* 0x000fe20000000800 */
[----:B------:R-:W-:-:S05]  /*12cb0*/  FSEL R20, R20, RZ, P1 ;  /* 0x000000ff14147208 */ /* 0x000fca0000800000 */
[-CC-:B------:R-:W-:Y:S01]  /*12cc0*/  FFMA.FTZ R157, R7, R0.reuse, -R20.reuse ;  /* 0x00000000079d7223 */ /* 0x180fe20000010814 */
[-CC-:B------:R-:W-:Y:S01]  /*12cd0*/  FFMA.FTZ R4, R27, R0.reuse, -R20.reuse ;  /* 0x000000001b047223 */ /* 0x180fe20000010814 */
[-CC-:B------:R-:W-:Y:S01]  /*12ce0*/  FFMA.FTZ R159, R11, R0.reuse, -R20.reuse ;  /* 0x000000000b9f7223 */ /* 0x180fe20000010814 */
[-CC-:B------:R-:W-:Y:S01]  /*12cf0*/  FFMA.FTZ R6, R31, R0.reuse, -R20.reuse ;  /* 0x000000001f067223 */ /* 0x180fe20000010814 */
[----:B-1----:R-:W-:Y:S01]  /*12d00*/  FADD.FTZ R7, R156, R53 ;  /* 0x000000359c077221 */ /* 0x002fe20000010000 */
[-CC-:B------:R-:W-:Y:S01]  /*12d10*/  FFMA.FTZ R137, R13, R0.reuse, -R20.reuse ;  /* 0x000000000d897223 */ /* 0x180fe20000010814 */
[----:B------:R-:W-:Y:S01]  /*12d20*/  MUFU.EX2 R157, R157 ;  /* 0x0000009d009d7308 */ /* 0x000fe20000000800 */
[-CC-:B------:R-:W-:Y:S01]  /*12d30*/  FFMA.FTZ R10, R35, R0.reuse, -R20.reuse ;  /* 0x00000000230a7223 */ /* 0x180fe20000010814 */
[----:B--2---:R-:W-:Y:S01]  /*12d40*/  FADD.FTZ R28, R158, R7 ;  /* 0x000000079e1c7221 */ /* 0x004fe20000010000 */
[-CC-:B------:R-:W-:Y:S01]  /*12d50*/  FFMA.FTZ R139, R15, R0.reuse, -R20.reuse ;  /* 0x000000000f8b7223 */ /* 0x180fe20000010814 */
[-CC-:B------:R-:W-:Y:S01]  /*12d60*/  FFMA.FTZ R12, R39, R0.reuse, -R20.reuse ;  /* 0x00000000270c7223 */ /* 0x180fe20000010814 */
[-C--:B-----5:R-:W-:Y:S01]  /*12d70*/  FFMA.FTZ R141, R21, R0.reuse, -R20 ;  /* 0x00000000158d7223 */ /* 0x0a0fe20000010814 */
[----:B---3--:R-:W-:Y:S01]  /*12d80*/  FADD.FTZ R7, R61, R28 ;  /* 0x0000001c3d077221 */ /* 0x008fe20000010000 */
[-CC-:B------:R-:W-:Y:S01]  /*12d90*/  FFMA.FTZ R14, R43, R0.reuse, -R20.reuse ;  /* 0x000000002b0e7223 */ /* 0x180fe20000010814 */
[----:B------:R-:W0:Y:S01]  /*12da0*/  MUFU.EX2 R4, R4 ;  /* 0x0000000400047308 */ /* 0x000e220000000800 */
[-CC-:B------:R-:W-:Y:S01]  /*12db0*/  FFMA.FTZ R143, R25, R0.reuse, -R20.reuse ;  /* 0x00000000198f7223 */ /* 0x180fe20000010814 */
[----:B----4-:R-:W-:Y:S01]  /*12dc0*/  FADD.FTZ R28, R136, R7 ;  /* 0x00000007881c7221 */ /* 0x010fe20000010000 */
[-CC-:B------:R-:W-:Y:S01]  /*12dd0*/  FFMA.FTZ R24, R47, R0.reuse, -R20.reuse ;  /* 0x000000002f187223 */ /* 0x180fe20000010814 */
[-CC-:B------:R-:W-:Y:S01]  /*12de0*/  FFMA.FTZ R145, R29, R0.reuse, -R20.reuse ;  /* 0x000000001d917223 */ /* 0x180fe20000010814 */
[-C--:B------:R-:W-:Y:S01]  /*12df0*/  FFMA.FTZ R26, R51, R0.reuse, -R20 ;  /* 0x00000000331a7223 */ /* 0x080fe20000010814 */
[----:B------:R-:W-:Y:S01]  /*12e00*/  FADD.FTZ R11, R73, R28 ;  /* 0x0000001c490b7221 */ /* 0x000fe20000010000 */
[-CC-:B------:R-:W-:Y:S01]  /*12e10*/  FFMA.FTZ R147, R33, R0.reuse, -R20.reuse ;  /* 0x0000000021937223 */ /* 0x180fe20000010814 */
[----:B------:R-:W1:Y:S01]  /*12e20*/  MUFU.EX2 R159, R159 ;  /* 0x0000009f009f7308 */ /* 0x000e620000000800 */
[-CC-:B------:R-:W-:Y:S01]  /*12e30*/  FFMA.FTZ R28, R55, R0.reuse, -R20.reuse ;  /* 0x00000000371c7223 */ /* 0x180fe20000010814 */
[----:B------:R-:W-:Y:S01]  /*12e40*/  FADD.FTZ R32, R138, R11 ;  /* 0x0000000b8a207221 */ /* 0x000fe20000010000 */
[-CC-:B------:R-:W-:Y:S01]  /*12e50*/  FFMA.FTZ R149, R37, R0.reuse, -R20.reuse ;  /* 0x0000000025957223 */ /* 0x180fe20000010814 */
[-CC-:B------:R-:W-:Y:S01]  /*12e60*/  FFMA.FTZ R59, R59, R0.reuse, -R20.reuse ;  /* 0x000000003b3b7223 */ /* 0x180fe20000010814 */
[-C--:B------:R-:W-:Y:S01]  /*12e70*/  FFMA.FTZ R75, R75, R0.reuse, -R20 ;  /* 0x000000004b4b7223 */ /* 0x080fe20000010814 */
[----:B------:R-:W-:Y:S01]  /*12e80*/  FADD.FTZ R11, R63, R32 ;  /* 0x000000203f0b7221 */ /* 0x000fe20000010000 */
[-C--:B------:R-:W-:Y:S01]  /*12e90*/  FFMA.FTZ R77, R77, R0.reuse, -R20 ;  /* 0x000000004d4d7223 */ /* 0x080fe20000010814 */
[----:B------:R-:W2:Y:S01]  /*12ea0*/  MUFU.EX2 R6, R6 ;  /* 0x0000000600067308 */ /* 0x000ea20000000800 */
[----:B0-----:R-:W-:Y:S01]  /*12eb0*/  FADD.FTZ R30, R157, R4 ;  /* 0x000000049d1e7221 */ /* 0x001fe20000010000 */
[-CC-:B------:R-:W-:Y:S01]  /*12ec0*/  FFMA.FTZ R81, R81, R0.reuse, -R20.reuse ;  /* 0x0000000051517223 */ /* 0x180fe20000010814 */
[-CC-:B------:R-:W-:Y:S01]  /*12ed0*/  FFMA.FTZ R67, R67, R0.reuse, -R20.reuse ;  /* 0x0000000043437223 */ /* 0x180fe20000010814 */
[-CC-:B------:R-:W-:Y:S01]  /*12ee0*/  FFMA.FTZ R79, R79, R0.reuse, -R20.reuse ;  /* 0x000000004f4f7223 */ /* 0x180fe20000010814 */
[----:B------:R-:W-:Y:S01]  /*12ef0*/  FFMA.FTZ R71, R71, R0, -R20 ;  /* 0x0000000047477223 */ /* 0x000fe20000010814 */
[----:B------:R-:W-:Y:S01]  /*12f00*/  F2FP.BF16.F32.PACK_AB R157, R4, R157 ;  /* 0x0000009d049d723e */ /* 0x000fe200000010ff */
[--C-:B------:R-:W-:Y:S01]  /*12f10*/  IMAD.MOV.U32 R51, RZ, RZ, R87.reuse ;  /* 0x000000ffff337224 */ /* 0x100fe200078e0057 */
[----:B------:R-:W0:Y:S01]  /*12f20*/  MUFU.EX2 R137, R137 ;  /* 0x0000008900897308 */ /* 0x000e220000000800 */
[----:B-1----:R-:W-:Y:S01]  /*12f30*/  FADD.FTZ R7, R159, R30 ;  /* 0x0000001e9f077221 */ /* 0x002fe20000010000 */
[----:B------:R-:W-:Y:S01]  /*12f40*/  F2FP.BF16.F32.PACK_AB R156, R53, R156 ;  /* 0x0000009c359c723e */ /* 0x000fe200000010ff */
[--C-:B------:R-:W-:Y:S01]  /*12f50*/  IMAD.MOV.U32 R53, RZ, RZ, R87.reuse ;  /* 0x000000ffff357224 */ /* 0x100fe200078e0057 */
[----:B------:R-:W-:Y:S01]  /*12f60*/  F2FP.BF16.F32.PACK_AB R158, R61, R158 ;  /* 0x0000009e3d9e723e */ /* 0x000fe200000010ff */
[--C-:B------:R-:W-:Y:S01]  /*12f70*/  IMAD.MOV.U32 R61, RZ, RZ, R87.reuse ;  /* 0x000000ffff3d7224 */ /* 0x100fe200078e0057 */
[----:B------:R-:W-:Y:S01]  /*12f80*/  F2FP.BF16.F32.PACK_AB R136, R73, R136 ;  /* 0x000000884988723e */ /* 0x000fe200000010ff */
[----:B------:R-:W-:Y:S01]  /*12f90*/  IMAD.MOV.U32 R73, RZ, RZ, R87 ;  /* 0x000000ffff497224 */ /* 0x000fe200078e0057 */
[----:B------:R-:W1:Y:S01]  /*12fa0*/  MUFU.EX2 R10, R10 ;  /* 0x0000000a000a7308 */ /* 0x000e620000000800 */
[C---:B--2---:R-:W-:Y:S01]  /*12fb0*/  FADD.FTZ R30, R6.reuse, R7 ;  /* 0x00000007061e7221 */ /* 0x044fe20000010000 */
[----:B------:R-:W-:Y:S01]  /*12fc0*/  F2FP.BF16.F32.PACK_AB R159, R6, R159 ;  /* 0x0000009f069f723e */ /* 0x000fe200000010ff */
[--C-:B------:R-:W-:Y:S01]  /*12fd0*/  IMAD.MOV.U32 R47, RZ, RZ, R87.reuse ;  /* 0x000000ffff2f7224 */ /* 0x100fe200078e0057 */
[----:B------:R-:W-:Y:S01]  /*12fe0*/  F2FP.BF16.F32.PACK_AB R138, R63, R138 ;  /* 0x0000008a3f8a723e */ /* 0x000fe200000010ff */
[--C-:B------:R-:W-:Y:S01]  /*12ff0*/  IMAD.MOV.U32 R63, RZ, RZ, R87.reuse ;  /* 0x000000ffff3f7224 */ /* 0x100fe200078e0057 */
[----:B------:R-:W-:Y:S01]  /*13000*/  MOV R55, R87 ;  /* 0x0000005700377202 */ /* 0x000fe20000000f00 */
[----:B------:R-:W-:Y:S01]  /*13010*/  IMAD.MOV.U32 R43, RZ, RZ, R87 ;  /* 0x000000ffff2b7224 */ /* 0x000fe200078e0057 */
[----:B------:R-:W2:Y:S01]  /*13020*/  MUFU.EX2 R139, R139 ;  /* 0x0000008b008b7308 */ /* 0x000ea20000000800 */
[----:B0-----:R-:W-:Y:S01]  /*13030*/  FADD.FTZ R7, R137, R30 ;  /* 0x0000001e89077221 */ /* 0x001fe20000010000 */
[----:B------:R-:W-:Y:S01]  /*13040*/  FADD.FTZ R30, R140, R11 ;  /* 0x0000000b8c1e7221 */ /* 0x000fe20000010000 */
[----:B------:R-:W-:Y:S01]  /*13050*/  F2FP.BF16.F32.PACK_AB R140, R41, R140 ;  /* 0x0000008c298c723e */ /* 0x000fe200000010ff */
[----:B------:R-:W-:-:S02]  /*13060*/  IMAD.MOV.U32 R39, RZ, RZ, R87 ;  /* 0x000000ffff277224 */ /* 0x000fc400078e0057 */
[----:B------:R-:W-:Y:S02]  /*13070*/  IMAD.MOV.U32 R37, RZ, RZ, R87 ;  /* 0x000000ffff257224 */ /* 0x000fe400078e0057 */
[----:B------:R-:W0:Y:S01]  /*13080*/  MUFU.EX2 R12, R12 ;  /* 0x0000000c000c7308 */ /* 0x000e220000000800 */
[C---:B-1----:R-:W-:Y:S01]  /*13090*/  FADD.FTZ R32, R10.reuse, R7 ;  /* 0x000000070a207221 */ /* 0x042fe20000010000 */
[----:B------:R-:W-:Y:S01]  /*130a0*/  FADD.FTZ R7, R41, R30 ;  /* 0x0000001e29077221 */ /* 0x000fe20000010000 */
[----:B------:R-:W-:Y:S01]  /*130b0*/  VIADD R30, R9, 0x2a840 ;  /* 0x0002a840091e7836 */ /* 0x000fe20000000000 */
[----:B------:R-:W-:Y:S01]  /*130c0*/  F2FP.BF16.F32.PACK_AB R137, R10, R137 ;  /* 0x000000890a89723e */ /* 0x000fe200000010ff */
[----:B------:R-:W-:Y:S02]  /*130d0*/  IMAD.MOV.U32 R41, RZ, RZ, R87 ;  /* 0x000000ffff297224 */ /* 0x000fe400078e0057 */
[----:B------:R-:W-:Y:S01]  /*130e0*/  FADD.FTZ R34, R142, R7 ;  /* 0x000000078e227221 */ /* 0x000fe20000010000 */
[----:B------:R-:W-:Y:S01]  /*130f0*/  F2FP.BF16.F32.PACK_AB R142, R45, R142 ;  /* 0x0000008e2d8e723e */ /* 0x000fe200000010ff */
[----:B------:R-:W1:Y:S01]  /*13100*/  MUFU.EX2 R141, R141 ;  /* 0x0000008d008d7308 */ /* 0x000e620000000800 */
[----:B--2---:R-:W-:Y:S01]  /*13110*/  FADD.FTZ R9, R139, R32 ;  /* 0x000000208b097221 */ /* 0x004fe20000010000 */
[----:B------:R-:W-:Y:S01]  /*13120*/  PRMT R7, R183, 0x654, R30 ;  /* 0x00000654b7077816 */ /* 0x000fe2000000001e */
[----:B------:R-:W-:-:S02]  /*13130*/  IMAD.MOV.U32 R35, RZ, RZ, R87 ;  /* 0x000000ffff237224 */ /* 0x000fc400078e0057 */
[--C-:B------:R-:W-:Y:S01]  /*13140*/  IMAD.MOV.U32 R33, RZ, RZ, R87.reuse ;  /* 0x000000ffff217224 */ /* 0x100fe200078e0057 */
[----:B------:R1:W-:Y:S01]  /*13150*/  SYNCS.ARRIVE.TRANS64.RED.A1T0 RZ, [R7+URZ], RZ ;  /* 0x000000ff07ff79a7 */ /* 0x0003e2000810043f */
[----:B------:R-:W-:Y:S01]  /*13160*/  IMAD.MOV.U32 R31, RZ, RZ, R87 ;  /* 0x000000ffff1f7224 */ /* 0x000fe200078e0057 */
[----:B------:R-:W2:Y:S01]  /*13170*/  MUFU.EX2 R14, R14 ;  /* 0x0000000e000e7308 */ /* 0x000ea20000000800 */
[C---:B0-----:R-:W-:Y:S01]  /*13180*/  FADD.FTZ R32, R12.reuse, R9 ;  /* 0x000000090c207221 */ /* 0x041fe20000010000 */
[----:B------:R-:W-:Y:S01]  /*13190*/  FADD.FTZ R9, R45, R34 ;  /* 0x000000222d097221 */ /* 0x000fe20000010000 */
[----:B------:R-:W-:Y:S01]  /*131a0*/  F2FP.BF16.F32.PACK_AB R139, R12, R139 ;  /* 0x0000008b0c8b723e */ /* 0x000fe200000010ff */
[----:B------:R-:W-:Y:S01]  /*131b0*/  IMAD.MOV.U32 R45, RZ, RZ, R87 ;  /* 0x000000ffff2d7224 */ /* 0x000fe200078e0057 */
[----:B------:R-:W-:Y:S01]  /*131c0*/  IADD3 R12, R72, -0x2, RZ ;  /* 0xfffffffe480c7810 */ /* 0x000fe20007ffe0ff */
[----:B------:R-:W-:Y:S01]  /*131d0*/  FADD.FTZ R34, R144, R9 ;  /* 0x0000000990227221 */ /* 0x000fe20000010000 */
[----:B------:R-:W-:Y:S01]  /*131e0*/  F2FP.BF16.F32.PACK_AB R144, R49, R144 ;  /* 0x000000903190723e */ /* 0x000fe200000010ff */
[----:B------:R-:W0:Y:S01]  /*131f0*/  MUFU.EX2 R143, R143 ;  /* 0x0000008f008f7308 */ /* 0x000e220000000800 */
[----:B-1----:R-:W-:Y:S01]  /*13200*/  FADD.FTZ R7, R141, R32 ;  /* 0x000000208d077221 */ /* 0x002fe20000010000 */
[----:B------:R-:W-:Y:S01]  /*13210*/  FADD.FTZ R9, R49, R34 ;  /* 0x0000002231097221 */ /* 0x000fe20000010000 */
[----:B------:R-:W-:Y:S01]  /*13220*/  ISETP.GE.AND P1, PT, R12, R182, PT ;  /* 0x000000b60c00720c */ /* 0x000fe20003f26270 */
[----:B------:R-:W-:Y:S01]  /*13230*/  IMAD.MOV.U32 R49, RZ, RZ, R87 ;  /* 0x000000ffff317224 */ /* 0x000fe200078e0057 */
[----:B------:R-:W-:Y:S01]  /*13240*/  MOV R72, R87 ;  /* 0x0000005700487202 */ /* 0x000fe20000000f00 */
[----:B------:R-:W-:Y:S01]  /*13250*/  FADD.FTZ R36, R146, R9 ;  /* 0x0000000992247221 */ /* 0x000fe20000010000 */
[C---:B------:R-:W-:Y:S01]  /*13260*/  F2FP.BF16.F32.PACK_AB R146, R83.reuse, R146 ;  /* 0x000000925392723e */ /* 0x040fe200000010ff */
[----:B------:R-:W1:Y:S01]  /*13270*/  MUFU.EX2 R24, R24 ;  /* 0x0000001800187308 */ /* 0x000e620000000800 */
[C---:B--2---:R-:W-:Y:S01]  /*13280*/  FADD.FTZ R32, R14.reuse, R7 ;  /* 0x000000070e207221 */ /* 0x044fe20000010000 */
[----:B------:R-:W-:Y:S01]  /*13290*/  FADD.FTZ R9, R83, R36 ;  /* 0x0000002453097221 */ /* 0x000fe20000010000 */
[----:B------:R-:W-:Y:S01]  /*132a0*/  F2FP.BF16.F32.PACK_AB R141, R14, R141 ;  /* 0x0000008d0e8d723e */ /* 0x000fe200000010ff */
[----:B------:R-:W-:-:S02]  /*132b0*/  IMAD.MOV.U32 R83, RZ, RZ, R87 ;  /* 0x000000ffff537224 */ /* 0x000fc400078e0057 */
[--C-:B------:R-:W-:Y:S02]  /*132c0*/  IMAD.MOV.U32 R29, RZ, RZ, R87.reuse ;  /* 0x000000ffff1d7224 */ /* 0x100fe400078e0057 */
[----:B------:R-:W2:Y:S01]  /*132d0*/  MUFU.EX2 R145, R145 ;  /* 0x0000009100917308 */ /* 0x000ea20000000800 */
[----:B0-----:R-:W-:Y:S01]  /*132e0*/  FADD.FTZ R7, R143, R32 ;  /* 0x000000208f077221 */ /* 0x001fe20000010000 */
[--C-:B------:R-:W-:Y:S02]  /*132f0*/  IMAD.MOV.U32 R27, RZ, RZ, R87.reuse ;  /* 0x000000ffff1b7224 */ /* 0x100fe400078e0057 */
[----:B------:R-:W-:-:S04]  /*13300*/  IMAD.MOV.U32 R25, RZ, RZ, R87 ;  /* 0x000000ffff197224 */ /* 0x000fc800078e0057 */
[----:B------:R-:W0:Y:S01]  /*13310*/  MUFU.EX2 R26, R26 ;  /* 0x0000001a001a7308 */ /* 0x000e220000000800 */
[C---:B-1----:R-:W-:Y:S01]  /*13320*/  FADD.FTZ R34, R24.reuse, R7 ;  /* 0x0000000718227221 */ /* 0x042fe20000010000 */
[----:B------:R-:W-:Y:S01]  /*13330*/  F2FP.BF16.F32.PACK_AB R143, R24, R143 ;  /* 0x0000008f188f723e */ /* 0x000fe200000010ff */
[----:B------:R-:W-:-:S05]  /*13340*/  IMAD.MOV.U32 R24, RZ, RZ, R87 ;  /* 0x000000ffff187224 */ /* 0x000fca00078e0057 */
[----:B------:R-:W1:Y:S01]  /*13350*/  MUFU.EX2 R147, R147 ;  /* 0x0000009300937308 */ /* 0x000e620000000800 */
[----:B--2---:R-:W-:Y:S01]  /*13360*/  FADD.FTZ R7, R145, R34 ;  /* 0x0000002291077221 */ /* 0x004fe20000010000 */
[----:B------:R-:W-:Y:S01]  /*13370*/  FADD.FTZ R34, R148, R9 ;  /* 0x0000000994227221 */ /* 0x000fe20000010000 */
[----:B------:R-:W-:-:S03]  /*13380*/  F2FP.BF16.F32.PACK_AB R148, R57, R148 ;  /* 0x000000943994723e */ /* 0x000fc600000010ff */
[----:B------:R-:W-:Y:S01]  /*13390*/  FADD.FTZ R9, R57, R34 ;  /* 0x0000002239097221 */ /* 0x000fe20000010000 */
[----:B------:R-:W-:Y:S01]  /*133a0*/  IMAD.MOV.U32 R57, RZ, RZ, R87 ;  /* 0x000000ffff397224 */ /* 0x000fe200078e0057 */
[----:B------:R-:W2:Y:S01]  /*133b0*/  MUFU.EX2 R28, R28 ;  /* 0x0000001c001c7308 */ /* 0x000ea20000000800 */
[----:B0-----:R-:W-:Y:S01]  /*133c0*/  FADD.FTZ R20, R26, R7 ;  /* 0x000000071a147221 */ /* 0x001fe20000010000 */
[----:B------:R-:W-:Y:S01]  /*133d0*/  FADD.FTZ R36, R150, R9 ;  /* 0x0000000996247221 */ /* 0x000fe20000010000 */
[----:B------:R-:W-:Y:S01]  /*133e0*/  F2FP.BF16.F32.PACK_AB R145, R26, R145 ;  /* 0x000000911a91723e */ /* 0x000fe200000010ff */
[----:B------:R-:W-:-:S04]  /*133f0*/  IMAD.MOV.U32 R26, RZ, RZ, R87 ;  /* 0x000000ffff1a7224 */ /* 0x000fc800078e0057 */
[----:B------:R-:W0:Y:S01]  /*13400*/  MUFU.EX2 R149, R149 ;  /* 0x0000009500957308 */ /* 0x000e220000000800 */
[----:B-1----:R-:W-:-:S07]  /*13410*/  FADD.FTZ R7, R147, R20 ;  /* 0x0000001493077221 */ /* 0x002fce0000010000 */
[----:B------:R-:W1:Y:S01]  /*13420*/  MUFU.EX2 R85, R85 ;  /* 0x0000005500557308 */ /* 0x000e620000000800 */
[C---:B--2---:R-:W-:Y:S01]  /*13430*/  FADD.FTZ R34, R28.reuse, R7 ;  /* 0x000000071c227221 */ /* 0x044fe20000010000 */
[----:B------:R-:W-:Y:S01]  /*13440*/  F2FP.BF16.F32.PACK_AB R147, R28, R147 ;  /* 0x000000931c93723e */ /* 0x000fe200000010ff */
[----:B------:R-:W-:-:S05]  /*13450*/  IMAD.MOV.U32 R28, RZ, RZ, R87 ;  /* 0x000000ffff1c7224 */ /* 0x000fca00078e0057 */
[----:B------:R2:W3:Y:S01]  /*13460*/  MUFU.EX2 R30, R59 ;  /* 0x0000003b001e7308 */ /* 0x0004e20000000800 */
[----:B0-----:R-:W-:-:S07]  /*13470*/  FADD.FTZ R7, R149, R34 ;  /* 0x0000002295077221 */ /* 0x001fce0000010000 */
[----:B------:R-:W0:Y:S01]  /*13480*/  MUFU.EX2 R152, R152 ;  /* 0x0000009800987308 */ /* 0x000e220000000800 */
[C---:B-1----:R-:W-:Y:S01]  /*13490*/  FADD.FTZ R9, R85.reuse, R36 ;  /* 0x0000002455097221 */ /* 0x042fe20000010000 */
[----:B------:R-:W-:Y:S01]  /*134a0*/  F2FP.BF16.F32.PACK_AB R150, R85, R150 ;  /* 0x000000965596723e */ /* 0x000fe200000010ff */
[--C-:B------:R-:W-:Y:S02]  /*134b0*/  IMAD.MOV.U32 R85, RZ, RZ, R87.reuse ;  /* 0x000000ffff557224 */ /* 0x100fe400078e0057 */
[----:B--2---:R-:W-:-:S03]  /*134c0*/  IMAD.MOV.U32 R59, RZ, RZ, R87 ;  /* 0x000000ffff3b7224 */ /* 0x004fc600078e0057 */
[----:B------:R-:W1:Y:S01]  /*134d0*/  MUFU.EX2 R75, R75 ;  /* 0x0000004b004b7308 */ /* 0x000e620000000800 */
[C---:B---3--:R-:W-:Y:S01]  /*134e0*/  FADD.FTZ R34, R30.reuse, R7 ;  /* 0x000000071e227221 */ /* 0x048fe20000010000 */
[----:B------:R-:W-:Y:S01]  /*134f0*/  F2FP.BF16.F32.PACK_AB R149, R30, R149 ;  /* 0x000000951e95723e */ /* 0x000fe200000010ff */
[----:B------:R-:W-:-:S05]  /*13500*/  IMAD.MOV.U32 R30, RZ, RZ, R87 ;  /* 0x000000ffff1e7224 */ /* 0x000fca00078e0057 */
[----:B------:R-:W2:Y:S01]  /*13510*/  MUFU.EX2 R65, R65 ;  /* 0x0000004100417308 */ /* 0x000ea20000000800 */
[----:B0-----:R-:W-:-:S07]  /*13520*/  FADD.FTZ R36, R152, R9 ;  /* 0x0000000998247221 */ /* 0x001fce0000010000 */
[----:B------:R0:W3:Y:S01]  /*13530*/  MUFU.EX2 R32, R77 ;  /* 0x0000004d00207308 */ /* 0x0000e20000000800 */
[----:B-1----:R-:W-:-:S07]  /*13540*/  FADD.FTZ R7, R75, R34 ;  /* 0x000000224b077221 */ /* 0x002fce0000010000 */
[----:B------:R-:W1:Y:S01]  /*13550*/  MUFU.EX2 R154, R154 ;  /* 0x0000009a009a7308 */ /* 0x000e620000000800 */
[C---:B--2---:R-:W-:Y:S01]  /*13560*/  FADD.FTZ R9, R65.reuse, R36 ;  /* 0x0000002441097221 */ /* 0x044fe20000010000 */
[----:B------:R-:W-:Y:S01]  /*13570*/  F2FP.BF16.F32.PACK_AB R152, R65, R152 ;  /* 0x000000984198723e */ /* 0x000fe200000010ff */
[--C-:B0-----:R-:W-:Y:S02]  /*13580*/  IMAD.MOV.U32 R77, RZ, RZ, R87.reuse ;  /* 0x000000ffff4d7224 */ /* 0x101fe400078e0057 */
[----:B------:R-:W-:-:S03]  /*13590*/  IMAD.MOV.U32 R65, RZ, RZ, R87 ;  /* 0x000000ffff417224 */ /* 0x000fc600078e0057 */
[----:B------:R-:W0:Y:S01]  /*135a0*/  MUFU.EX2 R81, R81 ;  /* 0x0000005100517308 */ /* 0x000e220000000800 */
[C---:B---3--:R-:W-:Y:S01]  /*135b0*/  FADD.FTZ R36, R32.reuse, R7 ;  /* 0x0000000720247221 */ /* 0x048fe20000010000 */
[----:B------:R-:W-:Y:S01]  /*135c0*/  F2FP.BF16.F32.PACK_AB R151, R32, R75 ;  /* 0x0000004b2097723e */ /* 0x000fe200000010ff */
[--C-:B------:R-:W-:Y:S02]  /*135d0*/  IMAD.MOV.U32 R75, RZ, RZ, R87.reuse ;  /* 0x000000ffff4b7224 */ /* 0x100fe400078e0057 */
[----:B------:R-:W-:-:S03]  /*135e0*/  IMAD.MOV.U32 R32, RZ, RZ, R87 ;  /* 0x000000ffff207224 */ /* 0x000fc600078e0057 */
[----:B------:R2:W3:Y:S01]  /*135f0*/  MUFU.EX2 R20, R67 ;  /* 0x0000004300147308 */ /* 0x0004e20000000800 */
[----:B-1----:R-:W-:-:S07]  /*13600*/  FADD.FTZ R38, R154, R9 ;  /* 0x000000099a267221 */ /* 0x002fce0000010000 */
[----:B------:R-:W1:Y:S01]  /*13610*/  MUFU.EX2 R79, R79 ;  /* 0x0000004f004f7308 */ /* 0x000e620000000800 */
[----:B0-----:R-:W-:Y:S01]  /*13620*/  FADD.FTZ R9, R81, R36 ;  /* 0x0000002451097221 */ /* 0x001fe20000010000 */
[--C-:B--2---:R-:W-:Y:S02]  /*13630*/  IMAD.MOV.U32 R67, RZ, RZ, R87.reuse ;  /* 0x000000ffff437224 */ /* 0x104fe400078e0057 */
[----:B------:R-:W-:-:S04]  /*13640*/  IMAD.MOV.U32 R36, RZ, RZ, R87 ;  /* 0x000000ffff247224 */ /* 0x000fc800078e0057 */
[----:B------:R-:W0:Y:S01]  /*13650*/  MUFU.EX2 R69, R69 ;  /* 0x0000004500457308 */ /* 0x000e220000000800 */
[C---:B---3--:R-:W-:Y:S01]  /*13660*/  FADD.FTZ R4, R20.reuse, R9 ;  /* 0x0000000914047221 */ /* 0x048fe20000010000 */
[----:B------:R-:W-:Y:S01]  /*13670*/  F2FP.BF16.F32.PACK_AB R153, R20, R81 ;  /* 0x000000511499723e */ /* 0x000fe200000010ff */
[----:B------:R-:W-:-:S05]  /*13680*/  IMAD.MOV.U32 R81, RZ, RZ, R87 ;  /* 0x000000ffff517224 */ /* 0x000fca00078e0057 */
[----:B------:R2:W3:Y:S01]  /*13690*/  MUFU.EX2 R34, R71 ;  /* 0x0000004700227308 */ /* 0x0004e20000000800 */
[----:B-1----:R-:W-:Y:S01]  /*136a0*/  FADD.FTZ R9, R79, R4 ;  /* 0x000000044f097221 */ /* 0x002fe20000010000 */
[----:B------:R-:W-:Y:S02]  /*136b0*/  IMAD.MOV.U32 R4, RZ, RZ, 0x3f800000 ;  /* 0x3f800000ff047424 */ /* 0x000fe400078e00ff */
[C---:B0-----:R-:W-:Y:S01]  /*136c0*/  FADD.FTZ R7, R69.reuse, R38 ;  /* 0x0000002645077221 */ /* 0x041fe20000010000 */
[----:B------:R-:W-:Y:S01]  /*136d0*/  F2FP.BF16.F32.PACK_AB R154, R69, R154 ;  /* 0x0000009a459a723e */ /* 0x000fe200000010ff */
[--C-:B--2---:R-:W-:Y:S01]  /*136e0*/  IMAD.MOV.U32 R71, RZ, RZ, R87.reuse ;  /* 0x000000ffff477224 */ /* 0x104fe200078e0057 */
[----:B------:R-:W-:Y:S01]  /*136f0*/  MOV R38, R87 ;  /* 0x0000005700267202 */ /* 0x000fe20000000f00 */
[----:B------:R-:W-:Y:S02]  /*13700*/  IMAD.MOV.U32 R69, RZ, RZ, R87 ;  /* 0x000000ffff457224 */ /* 0x000fe400078e0057 */
[C---:B---3--:R-:W-:Y:S01]  /*13710*/  FADD.FTZ R6, R34.reuse, R9 ;  /* 0x0000000922067221 */ /* 0x048fe20000010000 */
[----:B------:R-:W-:Y:S01]  /*13720*/  F2FP.BF16.F32.PACK_AB R155, R34, R79 ;  /* 0x0000004f229b723e */ /* 0x000fe200000010ff */
[----:B------:R-:W-:-:S02]  /*13730*/  IMAD.MOV.U32 R9, RZ, RZ, 0x3f800000 ;  /* 0x3f800000ff097424 */ /* 0x000fc400078e00ff */
[--C-:B------:R-:W-:Y:S02]  /*13740*/  IMAD.MOV.U32 R79, RZ, RZ, R87.reuse ;  /* 0x000000ffff4f7224 */ /* 0x100fe400078e0057 */
[----:B------:R-:W-:Y:S01]  /*13750*/  IMAD.MOV.U32 R34, RZ, RZ, R87 ;  /* 0x000000ffff227224 */ /* 0x000fe200078e0057 */
[----:B------:R-:W-:Y:S06]  /*13760*/  @!P1 BRA `(.L_x_626) ;  /* 0x0000002000c89947 */ /* 0x000fec0003800000 */
[----:B------:R-:W-:Y:S01]  /*13770*/  IMAD.MOV.U32 R13, RZ, RZ, R3 ;  /* 0x000000ffff0d7224 */ /* 0x000fe200078e0003 */
[----:B------:R-:W-:Y:S01]  /*13780*/  MOV R10, R181 ;  /* 0x000000b5000a7202 */ /* 0x000fe20000000f00 */
[----:B------:R-:W-:Y:S01]  /*13790*/  IMAD.MOV.U32 R14, RZ, RZ, R5 ;  /* 0x000000ffff0e7224 */ /* 0x000fe200078e0005 */
[----:B------:R-:W-:Y:S01]  /*137a0*/  CS2R R86, SRZ ;  /* 0x0000000000567805 */ /* 0x000fe2000001ff00 */
[----:B------:R-:W-:Y:S01]  /*137b0*/  IMAD.MOV.U32 R11, RZ, RZ, R174 ;  /* 0x000000ffff0b7224 */ /* 0x000fe200078e00ae */
        /* <DEDUP_REMOVED lines=31> */
[----:B------:R-:W-:-:S07]  /*139b0*/  CS2R R24, SRZ ;  /* 0x0000000000187805 */ /* 0x000fce000001ff00 */
.L_x_639:
[----:B------:R-:W-:-:S04]  /*139c0*/  ISETP.NE.AND P1, PT, R11, 0x1, PT ;  /* 0x000000010b00780c */ /* 0x000fc80003f25270 */
[----:B------:R-:W-:-:S04]  /*139d0*/  SEL R181, RZ, 0x1, P1 ;  /* 0x00000001ffb57807 */ /* 0x000fc80000800000 */
[----:B------:R-:W-:Y:S01]  /*139e0*/  LOP3.LUT R181, R10, R181, RZ, 0x3c, !PT ;  /* 0x000000b50ab57212 */ /* 0x000fe200078e3cff */
[----:B------:R-:W-:Y:S06]  /*139f0*/  @!P0 BRA `(.L_x_627) ;  /* 0x0000000000048947 */ /* 0x000fec0003800000 */
[----:B------:R-:W-:Y:S01]  /*13a00*/  BPT.TRAP 0x1 ;  /* 0x000000040000795c */ /* 0x000fe20000300000 */
.L_x_627:
[----:B------:R-:W-:Y:S01]  /*13a10*/  VIADD R174, R11, 0x1 ;  /* 0x000000010bae7836 */ /* 0x000fe20000000000 */
[----:B------:R-:W-:-:S04]  /*13a20*/  SHF.L.U32 R0, R181, 0x1f, RZ ;  /* 0x0000001fb5007819 */ /* 0x000fc800000006ff */
[----:B------:R-:W-:-:S04]  /*13a30*/  ISETP.NE.AND P1, PT, R174, 0x2, PT ;  /* 0x00000002ae00780c */ /* 0x000fc80003f25270 */
[----:B------:R-:W-:-:S05]  /*13a40*/  SEL R174, R174, RZ, P1 ;  /* 0x000000ffaeae7207 */ /* 0x000fca0000800000 */
[----:B------:R-:W-:-:S04]  /*13a50*/  IMAD R15, R174, 0x8, R2 ;  /* 0x00000008ae0f7824 */ /* 0x000fc800078e0202 */
[----:B------:R0:W1:Y:S01]  /*13a60*/  SYNCS.PHASECHK.TRANS64.TRYWAIT P1, [R15+URZ+0x2a830], R0 ;  /* 0x02a830000f0075a7 */ /* 0x000062000802017f */
[----:B------:R-:W-:Y:S05]  /*13a70*/  @!P0 BRA `(.L_x_628) ;  /* 0x0000000000048947 */ /* 0x000fea0003800000 */
[----:B------:R-:W-:Y:S01]  /*13a80*/  BPT.TRAP 0x1 ;  /* 0x000000040000795c */ /* 0x000fe20000300000 */
.L_x_628:
[----:B------:R-:W-:Y:S01]  /*13a90*/  IMAD R94, R174, 0x900, R8 ;  /* 0x00000900ae5e7824 */ /* 0x000fe200078e0208 */
[----:B------:R-:W-:Y:S03]  /*13aa0*/  BSSY B1, `(.L_x_629) ;  /* 0x0000006000017945 */ /* 0x000fe60003800000 */
[C---:B------:R-:W-:Y:S02]  /*13ab0*/  VIADD R92, R94.reuse, 0x2 ;  /* 0x000000025e5c7836 */ /* 0x040fe40000000000 */
[----:B------:R-:W-:Y:S01]  /*13ac0*/  VIADD R91, R94, 0x4 ;  /* 0x000000045e5b7836 */ /* 0x000fe20000000000 */
[----:B-1----:R-:W-:Y:S06]  /*13ad0*/  @P1 BRA `(.L_x_630) ;  /* 0x0000000000081947 */ /* 0x002fec0003800000 */
[----:B------:R-:W1:Y:S02]  /*13ae0*/  SYNCS.PHASECHK.TRANS64.TRYWAIT P1, [R15+URZ+0x2a830], R0 ;  /* 0x02a830000f0075a7 */ /* 0x000e64000802017f */
[----:B-1----:R-:W-:Y:S05]  /*13af0*/  @!P1 BRA `(.L_x_631) ;  /* 0x000000d800809947 */ /* 0x002fea0003800000 */
.L_x_630:
[----:B------:R-:W-:Y:S05]  /*13b00*/  BSYNC B1 ;  /* 0x0000000000017941 */ /* 0x000fea0003800000 */
.L_x_629:
[----:B------:R-:W2:Y:S04]  /*13b10*/  LDL.64 R96, [R1+0x30] ;  /* 0x0000300001607983 */ /* 0x000ea80000100a00 */
[----:B------:R3:W-:Y:S04]  /*13b20*/  STL.64 [R1+0x80], R10 ;  /* 0x0000800a01007387 */ /* 0x0007e80000100a00 */
[----:B---3--:R-:W3:Y:S01]  /*13b30*/  LDL.64 R10, [R1+0x28] ;  /* 0x00002800010a7983 */ /* 0x008ee20000100a00 */
[----:B------:R-:W-:Y:S01]  /*13b40*/  IMAD.MOV.U32 R88, RZ, RZ, R94 ;  /* 0x000000ffff587224 */ /* 0x000fe200078e005e */
[----:B------:R-:W-:Y:S01]  /*13b50*/  MOV R193, UR38 ;  /* 0x0000002600c17c02 */ /* 0x000fe20008000f00 */
[----:B------:R-:W-:Y:S01]  /*13b60*/  VIADD R90, R94, 0x6 ;  /* 0x000000065e5a7836 */ /* 0x000fe20000000000 */
[----:B------:R-:W-:Y:S01]  /*13b70*/  MOV R5, UR58 ;  /* 0x0000003a00057c02 */ /* 0x000fe20008000f00 */
[----:B------:R-:W-:Y:S01]  /*13b80*/  IMAD.MOV.U32 R89, RZ, RZ, 0x40000040 ;  /* 0x40000040ff597424 */ /* 0x000fe200078e00ff */
[----:B------:R-:W-:Y:S01]  /*13b90*/  R2UR UR46, R88 ;  /* 0x00000000582e72ca */ /* 0x000fe200000e0000 */
[----:B------:R-:W-:Y:S01]  /*13ba0*/  IMAD.MOV.U32 R88, RZ, RZ, R92 ;  /* 0x000000ffff587224 */ /* 0x000fe200078e005c */
[----:B------:R-:W-:Y:S01]  /*13bb0*/  R2UR UR58, R90 ;  /* 0x000000005a3a72ca */ /* 0x000fe200000e0000 */
[C---:B------:R-:W-:Y:S01]  /*13bc0*/  VIADD R90, R94.reuse, 0x302 ;  /* 0x000003025e5a7836 */ /* 0x040fe20000000000 */
[----:B------:R-:W-:Y:S01]  /*13bd0*/  MOV R198, UR45 ;  /* 0x0000002d00c67c02 */ /* 0x000fe20008000f00 */
[----:B------:R-:W-:Y:S01]  /*13be0*/  VIADD R92, R94, 0x304 ;  /* 0x000003045e5c7836 */ /* 0x000fe20000000000 */
[----:B------:R-:W-:Y:S01]  /*13bf0*/  R2UR UR42, R88 ;  /* 0x00000000582a72ca */ /* 0x000fe200000e0000 */
[----:B------:R-:W-:Y:S01]  /*13c00*/  IMAD.MOV.U32 R88, RZ, RZ, R91 ;  /* 0x000000ffff587224 */ /* 0x000fe200078e005b */
[----:B------:R-:W-:Y:S01]  /*13c10*/  R2UR UR30, R90 ;  /* 0x000000005a1e72ca */ /* 0x000fe200000e0000 */
[----:B------:R-:W-:Y:S01]  /*13c20*/  VIADD R90, R94, 0x600 ;  /* 0x000006005e5a7836 */ /* 0x000fe20000000000 */
[----:B01----:R-:W-:Y:S01]  /*13c30*/  MOV R0, UR44 ;  /* 0x0000002c00007c02 */ /* 0x003fe20008000f00 */
[----:B------:R-:W-:Y:S01]  /*13c40*/  IMAD.MOV.U32 R91, RZ, RZ, 0x40000040 ;  /* 0x40000040ff5b7424 */ /* 0x000fe200078e00ff */
[----:B------:R-:W-:Y:S01]  /*13c50*/  R2UR UR38, R88 ;  /* 0x00000000582672ca */ /* 0x000fe200000e0000 */
[----:B------:R-:W-:Y:S01]  /*13c60*/  VIADD R88, R94, 0x300 ;  /* 0x000003005e587836 */ /* 0x000fe20000000000 */
[C---:B------:R-:W-:Y:S01]  /*13c70*/  R2UR UR47, R89.reuse ;  /* 0x00000000592f72ca */ /* 0x040fe200000e0000 */
[----:B------:R0:W-:Y:S01]  /*13c80*/  STL.64 [R1+0x78], R6 ;  /* 0x0000780601007387 */ /* 0x0001e20000100a00 */
[----:B------:R-:W-:Y:S01]  /*13c90*/  R2UR UR26, R92 ;  /* 0x000000005c1a72ca */ /* 0x000fe200000e0000 */
[----:B------:R-:W-:Y:S01]  /*13ca0*/  VIADD R92, R94, 0x602 ;  /* 0x000006025e5c7836 */ /* 0x000fe20000000000 */
[----:B------:R-:W-:Y:S01]  /*13cb0*/  R2UR UR34, R88 ;  /* 0x00000000582272ca */ /* 0x000fe200000e0000 */
[----:B------:R-:W-:Y:S01]  /*13cc0*/  VIADD R88, R94, 0x306 ;  /* 0x000003065e587836 */ /* 0x000fe20000000000 */
[----:B------:R-:W-:Y:S01]  /*13cd0*/  R2UR UR18, R90 ;  /* 0x000000005a1272ca */ /* 0x000fe200000e0000 */
[----:B------:R-:W-:Y:S01]  /*13ce0*/  VIADD R90, R94, 0x606 ;  /* 0x000006065e5a7836 */ /* 0x000fe20000000000 */
[----:B------:R-:W-:Y:S01]  /*13cf0*/  MOV R93, 0x40000040 ;  /* 0x40000040005d7802 */ /* 0x000fe20000000f00 */
[-C--:B------:R-:W-:Y:S01]  /*13d00*/  FMUL.FTZ R26, R26, R4.reuse ;  /* 0x000000041a1a7220 */ /* 0x080fe20000410000 */
[----:B------:R-:W-:Y:S01]  /*13d10*/  R2UR UR22, R88 ;  /* 0x00000000581672ca */ /* 0x000fe200000e0000 */
[----:B------:R-:W-:Y:S01]  /*13d20*/  VIADD R88, R94, 0x604 ;  /* 0x000006045e587836 */ /* 0x000fe20000000000 */
[----:B------:R-:W-:Y:S01]  /*13d30*/  MOV R3, UR59 ;  /* 0x0000003b00037c02 */ /* 0x000fe20008000f00 */
[----:B0-----:R-:W4:Y:S01]  /*13d40*/  LDL.64 R6, [R1+0x18] ;  /* 0x0000180001067983 */ /* 0x001f220000100a00 */
[----:B------:R-:W-:Y:S01]  /*13d50*/  R2UR UR43, R89 ;  /* 0x00000000592b72ca */ /* 0x000fe200000e0000 */
[-C--:B------:R-:W-:Y:S01]  /*13d60*/  FMUL.FTZ R27, R27, R4.reuse ;  /* 0x000000041b1b7220 */ /* 0x080fe20000410000 */
        /* <DEDUP_REMOVED lines=26> */
[----:B------:R-:W-:Y:S01]  /*13f10*/  MOV R196, UR41 ;  /* 0x0000002900c47c02 */ /* 0x000fe20008000f00 */
        /* <DEDUP_REMOVED lines=53> */
[----:B--2---:R-:W-:-:S02]  /*14270*/  R2UR UR44, R96 ;  /* 0x00000000602c72ca */ /* 0x004fc400000e0000 */
[----:B------:R-:W-:Y:S02]  /*14280*/  R2UR UR45, R97 ;  /* 0x00000000612d72ca */ /* 0x000fe400000e0000 */
[----:B------:R-:W-:-:S11]  /*14290*/  WARPGROUP.ARRIVE ;  /* 0x00000000000079c5 */ /* 0x000fd60000000000 */
[----:B------:R-:W-:Y:S01]  /*142a0*/  HGMMA.64x96x16.F32.BF16 R88, gdesc[UR44], RZ, !UPT, gsb0 ;  /* 0x016000002c5879f0 */ /* 0x000fe2000c0018ff */
[----:B---3--:R-:W-:Y:S02]  /*142b0*/  R2UR UR40, R10 ;  /* 0x000000000a2872ca */ /* 0x008fe400000e0000 */
[----:B------:R-:W-:Y:S02]  /*142c0*/  R2UR UR41, R11 ;  /* 0x000000000b2972ca */ /* 0x000fe400000e0000 */
[----:B------:R0:W5:Y:S01]  /*142d0*/  LDL.LU.64 R10, [R1+0x80] ;  /* 0x00008000010a7983 */ /* 0x0001620000300a00 */
[----:B------:R-:W-:Y:S02]  /*142e0*/  WARPGROUP.DEPBAR.LE gsb0, 0x0 ;  /* 0x00008000000079c5 */ /* 0x000fe40000010000 */
[----:B------:R-:W-:-:S08]  /*142f0*/  WARPGROUP.ARRIVE ;  /* 0x00000000000079c5 */ /* 0x000fd00000000000 */
[----:B------:R-:W-:Y:S01]  /*14300*/  HGMMA.64x96x16.F32.BF16 R88, gdesc[UR40], R88, gsb0 ;  /* 0x01600000285879f0 */ /* 0x000fe20008001858 */
[----:B------:R-:W-:Y:S02]  /*14310*/  R2UR UR41, R196 ;  /* 0x00000000c42972ca */ /* 0x000fe400000e0000 */
[----:B------:R-:W-:Y:S02]  /*14320*/  R2UR UR40, R197 ;  /* 0x00000000c52872ca */ /* 0x000fe400000e0000 */
[----:B------:R-:W2:Y:S01]  /*14330*/  LDL.64 R196, [R1+0x20] ;  /* 0x0000200001c47983 */ /* 0x000ea20000100a00 */
[----:B----4-:R-:W-:Y:S02]  /*14340*/  R2UR UR56, R6 ;  /* 0x00000000063872ca */ /* 0x010fe400000e0000 */
[----:B------:R-:W-:Y:S01]  /*14350*/  R2UR UR57, R7 ;  /* 0x00000000073972ca */ /* 0x000fe200000e0000 */
[----:B------:R-:W-:Y:S02]  /*14360*/  WARPGROUP.DEPBAR.LE gsb0, 0x0 ;  /* 0x00008000000079c5 */ /* 0x000fe40000010000 */
[----:B------:R-:W-:Y:S01]  /*14370*/  WARPGROUP.ARRIVE ;  /* 0x00000000000079c5 */ /* 0x000fe20000000000 */
[----:B------:R-:W-:Y:S01]  /*14380*/  FMUL.FTZ R87, R87, R4 ;  /* 0x0000000457577220 */ /* 0x000fe20000410000 */
[----:B--2---:R-:W-:-:S02]  /*14390*/  R2UR UR36, R196 ;  /* 0x00000000c42472ca */ /* 0x004fc400000e0000 */
[----:B------:R-:W-:Y:S02]  /*143a0*/  R2UR UR37, R197 ;  /* 0x00000000c52572ca */ /* 0x000fe400000e0000 */
[----:B------:R-:W2:Y:S11]  /*143b0*/  LDL.64 R196, [R1] ;  /* 0x0000000001c47983 */ /* 0x000eb60000100a00 */
[----:B------:R-:W-:Y:S01]  /*143c0*/  HGMMA.64x96x16.F32.BF16 R88, gdesc[UR36], R88, gsb0 ;  /* 0x01600000245879f0 */ /* 0x000fe20008001858 */
[----:B------:R-:W-:-:S02]  /*143d0*/  R2UR UR37, R194 ;  /* 0x00000000c22572ca */ /* 0x000fc400000e0000 */
[----:B------:R-:W-:Y:S02]  /*143e0*/  R2UR UR36, R195 ;  /* 0x00000000c32472ca */ /* 0x000fe400000e0000 */
[----:B------:R-:W3:Y:S04]  /*143f0*/  LDL.64 R194, [R1+0x8] ;  /* 0x0000080001c27983 */ /* 0x000ee80000100a00 */
[----:B------:R0:W5:Y:S01]  /*14400*/  LDL.LU.64 R6, [R1+0x78] ;  /* 0x0000780001067983 */ /* 0x0001620000300a00 */
[----:B------:R-:W-:Y:S02]  /*14410*/  WARPGROUP.DEPBAR.LE gsb0, 0x0 ;  /* 0x00008000000079c5 */ /* 0x000fe40000010000 */
[----:B------:R-:W-:-:S06]  /*14420*/  WARPGROUP.ARRIVE ;  /* 0x00000000000079c5 */ /* 0x000fcc0000000000 */
[----:B------:R-:W-:Y:S01]  /*14430*/  HGMMA.64x96x16.F32.BF16 R88, gdesc[UR56], R88, gsb0 ;  /* 0x01600000385879f0 */ /* 0x000fe20008001858 */
[----:B------:R-:W-:Y:S02]  /*14440*/  R2UR UR58, R5 ;  /* 0x00000000053a72ca */ /* 0x000fe400000e0000 */
[----:B------:R-:W4:Y:S01]  /*14450*/  LDL.64 R4, [R1+0x10] ;  /* 0x0000100001047983 */ /* 0x000f220000100a00 */
[----:B------:R-:W-:Y:S02]  /*14460*/  WARPGROUP.DEPBAR.LE gsb0, 0x0 ;  /* 0x00008000000079c5 */ /* 0x000fe40000010000 */
[----:B------:R-:W-:Y:S01]  /*14470*/  WARPGROUP.ARRIVE ;  /* 0x00000000000079c5 */ /* 0x000fe20000000000 */
[----:B---3--:R-:W-:Y:S02]  /*14480*/  R2UR UR28, R194 ;  /* 0x00000000c21c72ca */ /* 0x008fe400000e0000 */
[----:B------:R-:W-:Y:S02]  /*14490*/  R2UR UR29, R195 ;  /* 0x00000000c31d72ca */ /* 0x000fe400000e0000 */
[----:B----4-:R-:W-:-:S02]  /*144a0*/  R2UR UR32, R4 ;  /* 0x00000000042072ca */ /* 0x010fc400000e0000 */
[----:B------:R-:W-:-:S13]  /*144b0*/  R2UR UR33, R5 ;  /* 0x00000000052172ca */ /* 0x000fda00000e0000 */
[----:B------:R-:W-:Y:S01]  /*144c0*/  HGMMA.64x96x16.F32.BF16 R88, gdesc[UR32], R88, gsb0 ;  /* 0x01600000205879f0 */ /* 0x000fe20008001858 */
[----:B--2---:R-:W-:Y:S02]  /*144d0*/  R2UR UR24, R196 ;  /* 0x00000000c41872ca */ /* 0x004fe400000e0000 */
[----:B------:R-:W-:Y:S01]  /*144e0*/  R2UR UR25, R197 ;  /* 0x00000000c51972ca */ /* 0x000fe200000e0000 */
[----:B------:R-:W-:Y:S02]  /*144f0*/  WARPGROUP.DEPBAR.LE gsb0, 0x0 ;  /* 0x00008000000079c5 */ /* 0x000fe40000010000 */
[----:B------:R-:W-:-:S06]  /*14500*/  WARPGROUP.ARRIVE ;  /* 0x00000000000079c5 */ /* 0x000fcc0000000000 */
[----:B------:R-:W-:Y:S03]  /*14510*/  HGMMA.64x96x16.F32.BF16 R88, gdesc[UR28], R88, gsb0 ;  /* 0x016000001c5879f0 */ /* 0x000fe60008001858 */
[----:B------:R-:W-:Y:S02]  /*14520*/  WARPGROUP.DEPBAR.LE gsb0, 0x0 ;  /* 0x00008000000079c5 */ /* 0x000fe40000010000 */
[----:B------:R-:W-:-:S06]  /*14530*/  WARPGROUP.ARRIVE ;  /* 0x00000000000079c5 */ /* 0x000fcc0000000000 */
[----:B------:R-:W-:Y:S01]  /*14540*/  HGMMA.64x96x16.F32.BF16 R88, gdesc[UR24], R88, gsb0 ;  /* 0x01600000185879f0 */ /* 0x000fe20008001858 */
[----:B------:R-:W-:Y:S01]  /*14550*/  UMOV UR20, UR52 ;  /* 0x0000003400147c82 */ /* 0x000fe20008000000 */
[----:B------:R-:W-:Y:S01]  /*14560*/  UMOV UR21, UR53 ;  /* 0x0000003500157c82 */ /* 0x000fe20008000000 */
[----:B------:R-:W-:Y:S02]  /*14570*/  WARPGROUP.DEPBAR.LE gsb0, 0x0 ;  /* 0x00008000000079c5 */ /* 0x000fe40000010000 */
[----:B------:R-:W-:-:S06]  /*14580*/  WARPGROUP.ARRIVE ;  /* 0x00000000000079c5 */ /* 0x000fcc0000000000 */
[----:B------:R-:W-:Y:S01]  /*14590*/  HGMMA.64x96x16.F32.BF16 R88, gdesc[UR20], R88, gsb0 ;  /* 0x01600000145879f0 */ /* 0x000fe20008001858 */
[----:B------:R-:W-:Y:S01]  /*145a0*/  UMOV UR16, UR48 ;  /* 0x0000003000107c82 */ /* 0x000fe20008000000 */
[----:B------:R-:W-:Y:S01]  /*145b0*/  UMOV UR17, UR49 ;  /* 0x0000003100117c82 */ /* 0x000fe20008000000 */
[----:B------:R-:W-:Y:S02]  /*145c0*/  R2UR UR45, R198 ;  /* 0x00000000c62d72ca */ /* 0x000fe400000e0000 */
[----:B------:R-:W-:Y:S01]  /*145d0*/  R2UR UR44, R0 ;  /* 0x00000000002c72ca */ /* 0x000fe200000e0000 */
[----:B------:R-:W-:Y:S02]  /*145e0*/  WARPGROUP.DEPBAR.LE gsb0, 0x0 ;  /* 0x00008000000079c5 */ /* 0x000fe40000010000 */
[----:B------:R-:W-:-:S06]  /*145f0*/  WARPGROUP.ARRIVE ;  /* 0x00000000000079c5 */ /* 0x000fcc0000000000 */
[----:B------:R-:W-:Y:S04]  /*14600*/  HGMMA.64x96x16.F32.BF16 R88, gdesc[UR16], R88, gsb0 ;  /* 0x01600000105879f0 */ /* 0x000fe80008001858 */
[----:B------:R-:W-:Y:S01]  /*14610*/  UMOV UR12, UR44 ;  /* 0x0000002c000c7c82 */ /* 0x000fe20008000000 */
[----:B------:R-:W-:Y:S01]  /*14620*/  UMOV UR13, UR45 ;  /* 0x0000002d000d7c82 */ /* 0x000fe20008000000 */
        /* <DEDUP_REMOVED lines=10> */
[----:B------:R-:W-:Y:S01]  /*146d0*/  R2UR UR38, R193 ;  /* 0x00000000c12672ca */ /* 0x000fe200000e0000 */
[----:B------:R-:W-:Y:S02]  /*146e0*/  WARPGROUP.DEPBAR.LE gsb0, 0x0 ;  /* 0x00008000000079c5 */ /* 0x000fe40000010000 */
[----:B------:R-:W-:-:S06]  /*146f0*/  WARPGROUP.ARRIVE ;  /* 0x00000000000079c5 */ /* 0x000fcc0000000000 */
[----:B------:R-:W-:Y:S01]  /*14700*/  HGMMA.64x96x16.F32.BF16 R88, gdesc[UR8], R88, gsb0 ;  /* 0x01600000085879f0 */ /* 0x000fe20008001858 */
[----:B------:R-:W-:Y:S02]  /*14710*/  R2UR UR59, R3 ;  /* 0x00000000033b72ca */ /* 0x000fe400000e0000 */
[----:B------:R-:W-:Y:S02]  /*14720*/  R2UR UR57, R20 ;  /* 0x00000000143972ca */ /* 0x000fe400000e0000 */
[----:B------:R-:W-:Y:S01]  /*14730*/  R2UR UR56, R21 ;  /* 0x00000000153872ca */ /* 0x000fe200000e0000 */
[----:B------:R-:W-:Y:S02]  /*14740*/  WARPGROUP.DEPBAR.LE gsb0, 0x0 ;  /* 0x00008000000079c5 */ /* 0x000fe40000010000 */
[----:B0-----:R-:W-:-:S12]  /*14750*/  @!P0 BRA `(.L_x_632) ;  /* 0x0000000000048947 */ /* 0x001fd80003800000 */
[----:B------:R-:W-:Y:S01]  /*14760*/  BPT.TRAP 0x1 ;  /* 0x000000040000795c */ /* 0x000fe20000300000 */
.L_x_632:
[----:B-----5:R-:W-:Y:S01]  /*14770*/  SHF.L.U32 R0, R10, 0x1f, RZ ;  /* 0x0000001f0a007819 */ /* 0x020fe200000006ff */
[----:B------:R-:W-:-:S04]  /*14780*/  IMAD R20, R11, 0x8, R2 ;  /* 0x000000080b147824 */ /* 0x000fc800078e0202 */
[----:B------:R0:W1:Y:S01]  /*14790*/  SYNCS.PHASECHK.TRANS64.TRYWAIT P1, [R20+URZ+0x2a850], R0 ;  /* 0x02a85000140075a7 */ /* 0x000062000802017f */
[----:B------:R-:W-:Y:S05]  /*147a0*/  @!P0 BRA `(.L_x_633) ;  /* 0x0000000000048947 */ /* 0x000fea0003800000 */
[----:B------:R-:W-:Y:S01]  /*147b0*/  BPT.TRAP 0x1 ;  /* 0x000000040000795c */ /* 0x000fe20000300000 */
.L_x_633:
[----:B------:R-:W-:Y:S04]  /*147c0*/  BSSY B1, `(.L_x_634) ;  /* 0x0000004000017945 */ /* 0x000fe80003800000 */
[----:B-1----:R-:W-:Y:S05]  /*147d0*/  @P1 BRA `(.L_x_635) ;  /* 0x0000000000081947 */ /* 0x002fea0003800000 */
[----:B------:R-:W1:Y:S02]  /*147e0*/  SYNCS.PHASECHK.TRANS64.TRYWAIT P1, [R20+URZ+0x2a850], R0 ;  /* 0x02a85000140075a7 */ /* 0x000e64000802017f */
[----:B-1----:R-:W-:Y:S05]  /*147f0*/  @!P1 BRA `(.L_x_636) ;  /* 0x000000cc00549947 */ /* 0x002fea0003800000 */
.L_x_635:
[----:B------:R-:W-:Y:S05]  /*14800*/  BSYNC B1 ;  /* 0x0000000000017941 */ /* 0x000fea0003800000 */
.L_x_634:
[----:B01----:R-:W-:Y:S01]  /*14810*/  VIADD R0, R2, 0x400 ;  /* 0x0000040002007836 */ /* 0x003fe20000000000 */
[----:B------:R-:W-:Y:S01]  /*14820*/  WARPGROUP.ARRIVE ;  /* 0x00000000000079c5 */ /* 0x000fe20000000000 */
[----:B------:R-:W-:-:S03]  /*14830*/  IMAD.MOV.U32 R5, RZ, RZ, 0x40000040 ;  /* 0x40000040ff057424 */ /* 0x000fc600078e00ff */
[----:B------:R-:W-:Y:S02]  /*14840*/  SHF.R.U32.HI R0, RZ, 0x4, R0 ;  /* 0x00000004ff007819 */ /* 0x000fe40000011600 */
[----:B------:R-:W-:Y:S02]  /*14850*/  R2UR UR7, R5 ;  /* 0x00000000050772ca */ /* 0x000fe400000e0000 */
[----:B------:R-:W-:Y:S02]  /*14860*/  LOP3.LUT R0, R0, 0x3fff, RZ, 0xc0, !PT ;  /* 0x00003fff00007812 */ /* 0x000fe400078ec0ff */
[----:B------:R-:W-:Y:S02]  /*14870*/  MOV R5, 0x40000040 ;  /* 0x4000004000057802 */ /* 0x000fe40000000f00 */
[----:B------:R-:W-:-:S05]  /*14880*/  LOP3.LUT R0, R0, 0x3000000, RZ, 0xfc, !PT ;  /* 0x0300000000007812 */ /* 0x000fca00078efcff */
[----:B------:R-:W-:Y:S02]  /*14890*/  IMAD R4, R11, 0x600, R0 ;  /* 0x000006000b047824 */ /* 0x000fe400078e0200 */
[----:B------:R-:W-:Y:S02]  /*148a0*/  IMAD.MOV.U32 R11, RZ, RZ, 0x40000040 ;  /* 0x40000040ff0b7424 */ /* 0x000fe400078e00ff */
[C---:B------:R-:W-:Y:S01]  /*148b0*/  VIADD R10, R4.reuse, 0x80 ;  /* 0x00000080040a7836 */ /* 0x040fe20000000000 */
[----:B------:R-:W-:-:S13]  /*148c0*/  R2UR UR6, R4 ;  /* 0x00000000040672ca */ /* 0x000fda00000e0000 */
[----:B------:R-:W-:Y:S01]  /*148d0*/  HGMMA.64x128x16.F32.BF16 R24, R156, gdesc[UR4].tnspB, R24, gsb0 ;  /* 0x41e000049c187df0 */ /* 0x000fe20008001818 */
[----:B------:R-:W-:Y:S01]  /*148e0*/  R2UR UR6, R10 ;  /* 0x000000000a0672ca */ /* 0x000fe200000e0000 */
[----:B------:R-:W-:Y:S01]  /*148f0*/  VIADD R10, R4, 0x100 ;  /* 0x00000100040a7836 */ /* 0x000fe20000000000 */
[----:B------:R-:W-:Y:S01]  /*14900*/  R2UR UR7, R11 ;  /* 0x000000000b0772ca */ /* 0x000fe200000e0000 */
[----:B------:R-:W-:Y:S01]  /*14910*/  IMAD.MOV.U32 R11, RZ, RZ, 0x40000040 ;  /* 0x40000040ff0b7424 */ /* 0x000fe200078e00ff */
[----:B------:R-:W-:Y:S02]  /*14920*/  WARPGROUP.DEPBAR.LE gsb0, 0x0 ;  /* 0x00008000000079c5 */ /* 0x000fe40000010000 */
[----:B------:R-:W-:-:S09]  /*14930*/  WARPGROUP.ARRIVE ;  /* 0x00000000000079c5 */ /* 0x000fd20000000000 */
        /* <DEDUP_REMOVED lines=9> */
[C---:B------:R-:W-:Y:S01]  /*149d0*/  VIADD R10, R4.reuse, 0x200 ;  /* 0x00000200040a7836 */ /* 0x040fe20000000000 */
[----:B------:R-:W-:Y:S01]  /*149e0*/  R2UR UR7, R11 ;  /* 0x000000000b0772ca */ /* 0x000fe200000e0000 */
[----:B------:R-:W-:Y:S02]  /*149f0*/  IMAD.MOV.U32 R11, RZ, RZ, 0x40000040 ;  /* 0x40000040ff0b7424 */ /* 0x000fe400078e00ff */
[----:B------:R-:W-:Y:S01]  /*14a00*/  VIADD R4, R4, 0x280 ;  /* 0x0000028004047836 */ /* 0x000fe20000000000 */
[----:B------:R-:W-:Y:S02]  /*14a10*/  WARPGROUP.DEPBAR.LE gsb0, 0x0 ;  /* 0x00008000000079c5 */ /* 0x000fe40000010000 */
[----:B------:R-:W-:-:S07]  /*14a20*/  WARPGROUP.ARRIVE ;  /* 0x00000000000079c5 */ /* 0x000fce0000000000 */
[----:B------:R-:W-:Y:S01]  /*14a30*/  HGMMA.64x128x16.F32.BF16 R24, R144, gdesc[UR4].tnspB, R24, gsb0 ;  /* 0x41e0000490187df0 */ /* 0x000fe20008001818 */
[----:B------:R-:W-:Y:S02]  /*14a40*/  R2UR UR6, R10 ;  /* 0x000000000a0672ca */ /* 0x000fe400000e0000 */
[----:B------:R-:W-:Y:S01]  /*14a50*/  R2UR UR7, R11 ;  /* 0x000000000b0772ca */ /* 0x000fe200000e0000 */
[----:B------:R-:W-:Y:S02]  /*14a60*/  WARPGROUP.DEPBAR.LE gsb0, 0x0 ;  /* 0x00008000000079c5 */ /* 0x000fe40000010000 */
[----:B------:R-:W-:-:S10]  /*14a70*/  WARPGROUP.ARRIVE ;  /* 0x00000000000079c5 */ /* 0x000fd40000000000 */
[----:B------:R-:W-:Y:S01]  /*14a80*/  HGMMA.64x128x16.F32.BF16 R24, R148, gdesc[UR4].tnspB, R24, gsb0 ;  /* 0x41e0000494187df0 */ /* 0x000fe20008001818 */
[----:B------:R-:W-:Y:S02]  /*14a90*/  R2UR UR6, R4 ;  /* 0x00000000040672ca */ /* 0x000fe400000e0000 */
[----:B------:R-:W-:Y:S01]  /*14aa0*/  R2UR UR7, R5 ;  /* 0x00000000050772ca */ /* 0x000fe200000e0000 */
[----:B------:R-:W-:Y:S02]  /*14ab0*/  WARPGROUP.DEPBAR.LE gsb0, 0x0 ;  /* 0x00008000000079c5 */ /* 0x000fe40000010000 */
[----:B------:R-:W-:-:S10]  /*14ac0*/  WARPGROUP.ARRIVE ;  /* 0x00000000000079c5 */ /* 0x000fd40000000000 */
[----:B------:R-:W-:Y:S03]  /*14ad0*/  HGMMA.64x128x16.F32.BF16 R24, R152, gdesc[UR4].tnspB, R24, gsb0 ;  /* 0x41e0000498187df0 */ /* 0x000fe60008001818 */
[----:B------:R-:W-:Y:S02]  /*14ae0*/  WARPGROUP.DEPBAR.LE gsb0, 0x0 ;  /* 0x00008000000079c5 */ /* 0x000fe40000010000 */
[----:B------:R-:W-:Y:S05]  /*14af0*/  @!P0 BRA `(.L_x_637) ;  /* 0x0000000000048947 */ /* 0x000fea0003800000 */
[----:B------:R-:W-:Y:S01]  /*14b00*/  BPT.TRAP 0x1 ;  /* 0x000000040000795c */ /* 0x000fe20000300000 */
.L_x_637:
        /* <DEDUP_REMOVED lines=52> */
[----:B------:R-:W0:Y:S04]  /*14e50*/  SHFL.BFLY PT, R4, R5, 0x1, 0x1f ;  /* 0x0c201f0005047f89 */ /* 0x000e2800000e0000 */
[----:B------:R-:W1:Y:S01]  /*14e60*/  SHFL.BFLY PT, R0, R3, 0x1, 0x1f ;  /* 0x0c201f0003007f89 */ /* 0x000e6200000e0000 */
[----:B0-----:R-:W-:Y:S02]  /*14e70*/  FMNMX.FTZ R5, R5, R4, !PT ;  /* 0x0000000405057209 */ /* 0x001fe40007810000 */
[----:B-1----:R-:W-:Y:S01]  /*14e80*/  FMNMX.FTZ R3, R3, R0, !PT ;  /* 0x0000000003037209 */ /* 0x002fe20007810000 */
[----:B------:R-:W-:Y:S02]  /*14e90*/  IMAD.U32 R0, RZ, RZ, UR38 ;  /* 0x00000026ff007e24 */ /* 0x000fe4000f8e00ff */
[----:B------:R-:W-:-:S02]  /*14ea0*/  FADD.FTZ R9, -R5, R14 ;  /* 0x0000000e05097221 */ /* 0x000fc40000010100 */
[-C--:B------:R-:W-:Y:S01]  /*14eb0*/  FMUL.FTZ R11, R5, R0.reuse ;  /* 0x00000000050b7220 */ /* 0x080fe20000410000 */
[----:B------:R-:W-:Y:S01]  /*14ec0*/  FADD.FTZ R4, -R3, R13 ;  /* 0x0000000d03047221 */ /* 0x000fe20000010100 */
[-C--:B------:R-:W-:Y:S02]  /*14ed0*/  FMUL.FTZ R9, R9, R0.reuse ;  /* 0x0000000009097220 */ /* 0x080fe40000410000 */
[-CC-:B------:R-:W-:Y:S01]  /*14ee0*/  FFMA.FTZ R136, R96, R0.reuse, -R11.reuse ;  /* 0x0000000060887223 */ /* 0x180fe2000001080b */
[-CC-:B------:R-:W-:Y:S01]  /*14ef0*/  FFMA.FTZ R96, R97, R0.reuse, -R11.reuse ;  /* 0x0000000061607223 */ /* 0x180fe2000001080b */
[-C--:B------:R-:W-:Y:S01]  /*14f00*/  FMUL.FTZ R97, R3, R0.reuse ;  /* 0x0000000003617220 */ /* 0x080fe20000410000 */
[-CC-:B------:R-:W-:Y:S01]  /*14f10*/  FFMA.FTZ R156, R88, R0.reuse, -R11.reuse ;  /* 0x00000000589c7223 */ /* 0x180fe2000001080b */
[-C--:B------:R-:W-:Y:S01]  /*14f20*/  FMUL.FTZ R4, R4, R0.reuse ;  /* 0x0000000004047220 */ /* 0x080fe20000410000 */
[-C--:B------:R-:W-:Y:S01]  /*14f30*/  FFMA.FTZ R137, R93, R0.reuse, -R11 ;  /* 0x000000005d897223 */ /* 0x080fe2000001080b */
[-C--:B------:R-:W-:Y:S01]  /*14f40*/  FFMA.FTZ R157, R90, R0.reuse, -R97 ;  /* 0x000000005a9d7223 */ /* 0x080fe20000010861 */
[-CC-:B------:R-:W-:Y:S01]  /*14f50*/  FFMA.FTZ R139, R89, R0.reuse, -R11.reuse ;  /* 0x00000000598b7223 */ /* 0x180fe2000001080b */
[-C--:B------:R-:W-:Y:S01]  /*14f60*/  FFMA.FTZ R93, R101, R0.reuse, -R11 ;  /* 0x00000000655d7223 */ /* 0x080fe2000001080b */
[-C--:B------:R-:W-:Y:S01]  /*14f70*/  FFMA.FTZ R101, R91, R0.reuse, -R97 ;  /* 0x000000005b657223 */ /* 0x080fe20000010861 */
[----:B------:R-:W-:Y:S01]  /*14f80*/  MUFU.EX2 R9, R9 ;  /* 0x0000000900097308 */ /* 0x000fe20000000800 */
[-C--:B------:R-:W-:Y:S01]  /*14f90*/  FFMA.FTZ R158, R92, R0.reuse, -R11 ;  /* 0x000000005c9e7223 */ /* 0x080fe2000001080b */
[-C--:B------:R-:W-:Y:S01]  /*14fa0*/  FFMA.FTZ R159, R94, R0.reuse, -R97 ;  /* 0x000000005e9f7223 */ /* 0x080fe20000010861 */
[-C--:B------:R-:W-:Y:S01]  /*14fb0*/  FFMA.FTZ R138, R100, R0.reuse, -R11 ;  /* 0x00000000648a7223 */ /* 0x080fe2000001080b */
[-CC-:B------:R-:W-:Y:S01]  /*14fc0*/  FFMA.FTZ R100, R95, R0.reuse, -R97.reuse ;  /* 0x000000005f647223 */ /* 0x180fe20000010861 */
[-CC-:B------:R-:W-:Y:S01]  /*14fd0*/  FFMA.FTZ R91, R98, R0.reuse, -R97.reuse ;  /* 0x00000000625b7223 */ /* 0x180fe20000010861 */
[-CC-:B------:R-:W-:Y:S01]  /*14fe0*/  FFMA.FTZ R98, R99, R0.reuse, -R97.reuse ;  /* 0x0000000063627223 */ /* 0x180fe20000010861 */
[-CC-:B------:R-:W-:Y:S01]  /*14ff0*/  FFMA.FTZ R90, R102, R0.reuse, -R97.reuse ;  /* 0x00000000665a7223 */ /* 0x180fe20000010861 */
[----:B------:R-:W0:Y:S01]  /*15000*/  MUFU.EX2 R156, R156 ;  /* 0x0000009c009c7308 */ /* 0x000e220000000800 */
[-CC-:B------:R-:W-:Y:S01]  /*15010*/  FFMA.FTZ R141, R106, R0.reuse, -R97.reuse ;  /* 0x000000006a8d7223 */ /* 0x180fe20000010861 */
[-C--:B------:R-:W-:Y:S01]  /*15020*/  FFMA.FTZ R95, R103, R0.reuse, -R97 ;  /* 0x00000000675f7223 */ /* 0x080fe20000010861 */
[-CC-:B------:R-:W-:Y:S01]  /*15030*/  FFMA.FTZ R140, R104, R0.reuse, -R11.reuse ;  /* 0x00000000688c7223 */ /* 0x180fe2000001080b */
        /* <DEDUP_REMOVED lines=8> */
[----:B------:R-:W-:Y:S01]  /*150c0*/  FFMA.FTZ R145, R114, R0, -R97 ;  /* 0x0000000072917223 */ /* 0x000fe20000010861 */
[----:B------:R-:W-:-:S02]  /*150d0*/  VIADD R99, R15, 0x2a840 ;  /* 0x0002a8400f637836 */ /* 0x000fc40000000000 */
[-C--:B------:R-:W-:Y:S01]  /*150e0*/  FFMA.FTZ R88, R113, R0.reuse, -R11 ;  /* 0x0000000071587223 */ /* 0x080fe2000001080b */
[-C--:B------:R-:W-:Y:S01]  /*150f0*/  FFMA.FTZ R103, R115, R0.reuse, -R97 ;  /* 0x0000000073677223 */ /* 0x080fe20000010861 */
[----:B------:R-:W1:Y:S01]  /*15100*/  MUFU.EX2 R157, R157 ;  /* 0x0000009d009d7308 */ /* 0x000e620000000800 */
        /* <DEDUP_REMOVED lines=16> */
[----:B-1----:R-:W-:Y:S01]  /*15210*/  FFMA.FTZ R6, R4, R6, R157 ;  /* 0x0000000604067223 */ /* 0x002fe2000001009d */
[----:B------:R-:W-:Y:S01]  /*15220*/  PRMT R99, R183, 0x654, R99 ;  /* 0x00000654b7637816 */ /* 0x000fe20000000063 */
[-C--:B------:R-:W-:Y:S01]  /*15230*/  FFMA.FTZ R153, R130, R0.reuse, -R97 ;  /* 0x0000000082997223 */ /* 0x080fe20000010861 */
[-CC-:B------:R-:W-:Y:S01]  /*15240*/  FFMA.FTZ R10, R129, R0.reuse, -R11.reuse ;  /* 0x00000000810a7223 */ /* 0x180fe2000001080b */
[-C--:B------:R-:W-:Y:S01]  /*15250*/  FFMA.FTZ R154, R132, R0.reuse, -R11 ;  /* 0x00000000849a7223 */ /* 0x080fe2000001080b */
[----:B------:R1:W-:Y:S01]  /*15260*/  SYNCS.ARRIVE.TRANS64.RED.A1T0 RZ, [R99+URZ], RZ ;  /* 0x000000ff63ff79a7 */ /* 0x0003e2000810043f */
[-C--:B------:R-:W-:Y:S01]  /*15270*/  FFMA.FTZ R155, R134, R0.reuse, -R97 ;  /* 0x00000000869b7223 */ /* 0x080fe20000010861 */
[----:B------:R-:W3:Y:S01]  /*15280*/  MUFU.EX2 R158, R158 ;  /* 0x0000009e009e7308 */ /* 0x000ee20000000800 */
[----:B0-----:R-:W-:Y:S01]  /*15290*/  FADD.FTZ R7, R139, R7 ;  /* 0x000000078b077221 */ /* 0x001fe20000010000 */
[-C--:B------:R-:W-:Y:S01]  /*152a0*/  FFMA.FTZ R11, R133, R0.reuse, -R11 ;  /* 0x00000000850b7223 */ /* 0x080fe2000001080b */
[-CC-:B-1----:R-:W-:Y:S01]  /*152b0*/  FFMA.FTZ R99, R131, R0.reuse, -R97.reuse ;  /* 0x0000000083637223 */ /* 0x182fe20000010861 */
[----:B------:R-:W-:-:S04]  /*152c0*/  FFMA.FTZ R97, R135, R0, -R97 ;  /* 0x0000000087617223 */ /* 0x000fc80000010861 */
[----:B------:R-:W0:Y:S01]  /*152d0*/  MUFU.EX2 R159, R159 ;  /* 0x0000009f009f7308 */ /* 0x000e220000000800 */
[----:B--2---:R-:W-:-:S07]  /*152e0*/  FADD.FTZ R106, R101, R6 ;  /* 0x00000006656a7221 */ /* 0x004fce0000010000 */
[----:B------:R-:W1:Y:S01]  /*152f0*/  MUFU.EX2 R137, R137 ;  /* 0x0000008900897308 */ /* 0x000e620000000800 */
[----:B---3--:R-:W-:-:S07]  /*15300*/  FADD.FTZ R6, R158, R7 ;  /* 0x000000079e067221 */ /* 0x008fce0000010000 */
        /* <DEDUP_REMOVED lines=81> */
[----:B-1----:R-:W-:Y:S01]  /*15820*/  FADD.FTZ R106, R155, R7 ;  /* 0x000000079b6a7221 */ /* 0x002fe20000010000 */
[----:B--2---:R-:W-:-:S03]  /*15830*/  FADD.FTZ R7, R11, R6 ;  /* 0x000000060b077221 */ /* 0x004fc60000010000 */
[----:B0-----:R-:W-:Y:S01]  /*15840*/  FADD.FTZ R6, R97, R106 ;  /* 0x0000006a61067221 */ /* 0x001fe20000010000 */
[----:B------:R-:W-:Y:S06]  /*15850*/  @!P0 BRA `(.L_x_638) ;  /* 0x0000000000048947 */ /* 0x000fec0003800000 */
[----:B------:R-:W-:Y:S01]  /*15860*/  BPT.TRAP 0x1 ;  /* 0x000000040000795c */ /* 0x000fe20000300000 */
.L_x_638:
[----:B------:R-:W-:Y:S01]  /*15870*/  ISETP.GT.AND P1, PT, R12, R182, PT ;  /* 0x000000b60c00720c */ /* 0x000fe20003f24270 */
[----:B------:R-:W-:Y:S01]  /*15880*/  VIADD R20, R20, 0x2a860 ;  /* 0x0002a86014147836 */ /* 0x000fe20000000000 */
[----:B------:R-:W-:Y:S01]  /*15890*/  F2FP.BF16.F32.PACK_AB R156, R139, R156 ;  /* 0x0000009c8b9c723e */ /* 0x000fe200000010ff */
[----:B------:R-:W-:Y:S01]  /*158a0*/  VIADD R12, R12, 0xffffffff ;  /* 0xffffffff0c0c7836 */ /* 0x000fe20000000000 */
[----:B------:R-:W-:Y:S02]  /*158b0*/  F2FP.BF16.F32.PACK_AB R158, R137, R158 ;  /* 0x0000009e899e723e */ /* 0x000fe400000010ff */
[----:B------:R-:W-:Y:S02]  /*158c0*/  PRMT R20, R183, 0x654, R20 ;  /* 0x00000654b7147816 */ /* 0x000fe40000000014 */
[----:B------:R-:W-:Y:S01]  /*158d0*/  F2FP.BF16.F32.PACK_AB R148, R14, R148 ;  /* 0x000000940e94723e */ /* 0x000fe200000010ff */
[----:B------:R-:W-:Y:S01]  /*158e0*/  IMAD.MOV.U32 R14, RZ, RZ, R5 ;  /* 0x000000ffff0e7224 */ /* 0x000fe200078e0005 */
[----:B------:R0:W-:Y:S01]  /*158f0*/  SYNCS.ARRIVE.TRANS64.RED.A1T0 RZ, [R20+URZ], RZ ;  /* 0x000000ff14ff79a7 */ /* 0x0001e2000810043f */
[----:B------:R-:W-:Y:S01]  /*15900*/  F2FP.BF16.F32.PACK_AB R150, R13, R150 ;  /* 0x000000960d96723e */ /* 0x000fe200000010ff */
[----:B------:R-:W-:Y:S01]  /*15910*/  IMAD.MOV.U32 R13, RZ, RZ, R3 ;  /* 0x000000ffff0d7224 */ /* 0x000fe200078e0003 */
[----:B------:R-:W-:Y:S01]  /*15920*/  F2FP.BF16.F32.PACK_AB R152, R10, R152 ;  /* 0x000000980a98723e */ /* 0x000fe200000010ff */
[----:B------:R-:W-:Y:S01]  /*15930*/  IMAD.MOV.U32 R10, RZ, RZ, R181 ;  /* 0x000000ffff0a7224 */ /* 0x000fe200078e00b5 */
[----:B------:R-:W-:Y:S01]  /*15940*/  F2FP.BF16.F32.PACK_AB R154, R11, R154 ;  /* 0x0000009a0b9a723e */ /* 0x000fe200000010ff */
[----:B------:R-:W-:Y:S01]  /*15950*/  IMAD.MOV.U32 R11, RZ, RZ, R174 ;  /* 0x000000ffff0b7224 */ /* 0x000fe200078e00ae */
        /* <DEDUP_REMOVED lines=18> */
[----:B0-----:R-:W-:Y:S06]  /*15a80*/  @P1 BRA `(.L_x_639) ;  /* 0xffffffdc00cc1947 */ /* 0x001fec000383ffff */
.L_x_626:
[----:B------:R-:W-:Y:S05]  /*15a90*/  BSYNC B0 ;  /* 0x0000000000007941 */ /* 0x000fea0003800000 */
.L_x_625:
        /* <DEDUP_REMOVED lines=67> */
.L_x_640:
[----:B------:R-:W-:Y:S01]  /*15ed0*/  IMAD R4, R174, 0x8, R2 ;  /* 0x00000008ae047824 */ /* 0x000fe200078e0202 */
[----:B------:R-:W-:-:S04]  /*15ee0*/  SHF.L.U32 R9, R181, 0x1f, RZ ;  /* 0x0000001fb5097819 */ /* 0x000fc800000006ff */
[----:B------:R0:W1:Y:S01]  /*15ef0*/  SYNCS.PHASECHK.TRANS64.TRYWAIT P1, [R4+URZ+0x2a850], R9 ;  /* 0x02a85009040075a7 */ /* 0x000062000802017f */
[----:B------:R-:W-:Y:S05]  /*15f00*/  @!P0 BRA `(.L_x_641) ;  /* 0x0000000000048947 */ /* 0x000fea0003800000 */
[----:B------:R-:W-:Y:S01]  /*15f10*/  BPT.TRAP 0x1 ;  /* 0x000000040000795c */ /* 0x000fe20000300000 */
.L_x_641:
[----:B------:R-:W-:Y:S01]  /*15f20*/  VIADD R2, R2, 0x400 ;  /* 0x0000040002027836 */ /* 0x000fe20000000000 */
[----:B------:R-:W-:Y:S04]  /*15f30*/  BSSY B0, `(.L_x_642) ;  /* 0x0000008000007945 */ /* 0x000fe80003800000 */
[----:B------:R-:W-:-:S04]  /*15f40*/  SHF.R.U32.HI R2, RZ, 0x4, R2 ;  /* 0x00000004ff027819 */ /* 0x000fc80000011602 */
[----:B------:R-:W-:-:S04]  /*15f50*/  LOP3.LUT R2, R2, 0x3fff, RZ, 0xc0, !PT ;  /* 0x00003fff02027812 */ /* 0x000fc800078ec0ff */
[----:B------:R-:W-:-:S05]  /*15f60*/  LOP3.LUT R11, R2, 0x3000000, RZ, 0xfc, !PT ;  /* 0x03000000020b7812 */ /* 0x000fca00078efcff */
[----:B------:R-:W-:Y:S01]  /*15f70*/  IMAD R2, R174, 0x600, R11 ;  /* 0x00000600ae027824 */ /* 0x000fe200078e020b */
[----:B-1----:R-:W-:Y:S06]  /*15f80*/  @P1 BRA `(.L_x_643) ;  /* 0x0000000000081947 */ /* 0x002fec0003800000 */
[----:B------:R-:W1:Y:S02]  /*15f90*/  SYNCS.PHASECHK.TRANS64.TRYWAIT P1, [R4+URZ+0x2a850], R9 ;  /* 0x02a85009040075a7 */ /* 0x000e64000802017f */
[----:B-1----:R-:W-:Y:S05]  /*15fa0*/  @!P1 BRA `(.L_x_644) ;  /* 0x000000b4007c9947 */ /* 0x002fea0003800000 */
.L_x_643:
[----:B------:R-:W-:Y:S05]  /*15fb0*/  BSYNC B0 ;  /* 0x0000000000007941 */ /* 0x000fea0003800000 */
.L_x_642:
[----:B------:R-:W-:Y:S01]  /*15fc0*/  IMAD.MOV.U32 R8, RZ, RZ, R2 ;  /* 0x000000ffff087224 */ /* 0x000fe200078e0002 */
[----:B------:R-:W-:Y:S01]  /*15fd0*/  WARPGROUP.ARRIVE ;  /* 0x00000000000079c5 */ /* 0x000fe20000000000 */
[----:B01----:R-:W-:Y:S02]  /*15fe0*/  IMAD.MOV.U32 R9, RZ, RZ, 0x40000040 ;  /* 0x40000040ff097424 */ /* 0x003fe400078e00ff */
[----:B------:R-:W-:Y:S01]  /*15ff0*/  IMAD.MOV.U32 R21, RZ, RZ, -0x800000 ;  /* 0xff800000ff157424 */ /* 0x000fe200078e00ff */
[----:B------:R-:W-:Y:S01]  /*16000*/  R2UR UR6, R8 ;  /* 0x00000000080672ca */ /* 0x000fe200000e0000 */
[----:B------:R-:W-:Y:S01]  /*16010*/  VIADD R8, R2, 0x80 ;  /* 0x0000008002087836 */ /* 0x000fe20000000000 */
[----:B------:R-:W-:Y:S01]  /*16020*/  R2UR UR7, R9 ;  /* 0x00000000090772ca */ /* 0x000fe200000e0000 */
[----:B------:R-:W-:Y:S02]  /*16030*/  IMAD.MOV.U32 R9, RZ, RZ, 0x40000040 ;  /* 0x40000040ff097424 */ /* 0x000fe400078e00ff */
[----:B------:R-:W-:-:S10]  /*16040*/  IMAD.MOV.U32 R20, RZ, RZ, -0x800000 ;  /* 0xff800000ff147424 */ /* 0x000fd400078e00ff */
        /* <DEDUP_REMOVED lines=8> */
[----:B------:R-:W-:Y:S02]  /*160d0*/  R2UR UR6, R8 ;  /* 0x00000000080672ca */ /* 0x000fe400000e0000 */
[----:B------:R-:W-:Y:S01]  /*160e0*/  R2UR UR7, R9 ;  /* 0x00000000090772ca */ /* 0x000fe200000e0000 */
[----:B------:R-:W-:Y:S01]  /*160f0*/  IMAD.MOV.U32 R9, RZ, RZ, 0x40000040 ;  /* 0x40000040ff097424 */ /* 0x000fe200078e00ff */
[----:B------:R-:W-:Y:S01]  /*16100*/  IADD3 R8, R2, 0x180, RZ ;  /* 0x0000018002087810 */ /* 0x000fe20007ffe0ff */
[----:B------:R-:W-:Y:S02]  /*16110*/  WARPGROUP.DEPBAR.LE gsb0, 0x0 ;  /* 0x00008000000079c5 */ /* 0x000fe40000010000 */
[----:B------:R-:W-:-:S08]  /*16120*/  WARPGROUP.ARRIVE ;  /* 0x00000000000079c5 */ /* 0x000fd00000000000 */
        /* <DEDUP_REMOVED lines=12> */
[----:B------:R-:W0:Y:S01]  /*161f0*/  SHFL.BFLY PT, R2, R7, 0x2, 0x1f ;  /* 0x0c401f0007027f89 */ /* 0x000e2200000e0000 */
[----:B------:R-:W-:Y:S02]  /*16200*/  WARPGROUP.DEPBAR.LE gsb0, 0x0 ;  /* 0x00008000000079c5 */ /* 0x000fe40000010000 */
[----:B------:R-:W-:-:S08]  /*16210*/  WARPGROUP.ARRIVE ;  /* 0x00000000000079c5 */ /* 0x000fd00000000000 */
[----:B------:R-:W-:Y:S01]  /*16220*/  HGMMA.64x128x16.F32.BF16 R24, R148, gdesc[UR4].tnspB, R24, gsb0 ;  /* 0x41e0000494187df0 */ /* 0x000fe20008001818 */
[----:B------:R-:W-:Y:S01]  /*16230*/  R2UR UR6, R8 ;  /* 0x00000000080672ca */ /* 0x000fe200000e0000 */
[----:B0-----:R-:W-:Y:S01]  /*16240*/  FADD.FTZ R8, R2, R7 ;  /* 0x0000000702087221 */ /* 0x001fe20000010000 */
[----:B------:R-:W-:Y:S01]  /*16250*/  R2UR UR7, R9 ;  /* 0x00000000090772ca */ /* 0x000fe200000e0000 */
[----:B------:R-:W-:Y:S01]  /*16260*/  IMAD.MOV.U32 R2, RZ, RZ, RZ ;  /* 0x000000ffff027224 */ /* 0x000fe200078e00ff */
[----:B------:R-:W0:Y:S02]  /*16270*/  SHFL.BFLY PT, R9, R6, 0x2, 0x1f ;  /* 0x0c401f0006097f89 */ /* 0x000e2400000e0000 */
[----:B0-----:R-:W-:Y:S01]  /*16280*/  FADD.FTZ R10, R9, R6 ;  /* 0x00000006090a7221 */ /* 0x001fe20000010000 */
[----:B------:R-:W-:Y:S01]  /*16290*/  IMAD.MOV.U32 R6, RZ, RZ, RZ ;  /* 0x000000ffff067224 */ /* 0x000fe200078e00ff */
[----:B------:R-:W0:Y:S04]  /*162a0*/  SHFL.BFLY PT, R9, R8, 0x1, 0x1f ;  /* 0x0c201f0008097f89 */ /* 0x000e2800000e0000 */
[----:B------:R-:W1:Y:S01]  /*162b0*/  SHFL.BFLY PT, R11, R10, 0x1, 0x1f ;  /* 0x0c201f000a0b7f89 */ /* 0x000e6200000e0000 */
[----:B0-----:R-:W-:Y:S01]  /*162c0*/  FADD.FTZ R12, R8, R9 ;  /* 0x00000009080c7221 */ /* 0x001fe20000010000 */
[----:B-1----:R-:W-:-:S04]  /*162d0*/  FADD.FTZ R11, R10, R11 ;  /* 0x0000000b0a0b7221 */ /* 0x002fc80000010000 */
[----:B------:R-:W-:Y:S02]  /*162e0*/  FSETP.NE.FTZ.AND P1, PT, R12, RZ, PT ;  /* 0x000000ff0c00720b */ /* 0x000fe40003f35000 */
[----:B------:R-:W-:-:S11]  /*162f0*/  FSETP.NE.FTZ.AND P2, PT, R11, RZ, PT ;  /* 0x000000ff0b00720b */ /* 0x000fd60003f55000 */
[----:B------:R-:W0:Y:S01]  /*16300*/  @P1 MUFU.LG2 R7, R12 ;  /* 0x0000000c00071308 */ /* 0x000e220000000c00 */
[C---:B------:R-:W-:Y:S01]  /*16310*/  @P1 FMUL.FTZ R8, R0.reuse, 0.69314718246459960938 ;  /* 0x3f31721800081820 */ /* 0x040fe20000410000 */
[----:B------:R-:W-:-:S06]  /*16320*/  @P2 FMUL.FTZ R13, R0, 0.69314718246459960938 ;  /* 0x3f317218000d2820 */ /* 0x000fcc0000410000 */
        /* <DEDUP_REMOVED lines=9> */
[----:B------:R-:W-:Y:S03]  /*163c0*/  HGMMA.64x128x16.F32.BF16 R24, R152, gdesc[UR4].tnspB, R24, gsb0 ;  /* 0x41e0000498187df0 */ /* 0x000fe60008001818 */
[----:B------:R-:W-:Y:S02]  /*163d0*/  WARPGROUP.DEPBAR.LE gsb0, 0x0 ;  /* 0x00008000000079c5 */ /* 0x000fe40000010000 */
[----:B--23--:R-:W-:Y:S05]  /*163e0*/  @!P0 BRA `(.L_x_645) ;  /* 0x0000000000048947 */ /* 0x00cfea0003800000 */
[----:B------:R-:W-:Y:S01]  /*163f0*/  BPT.TRAP 0x1 ;  /* 0x000000040000795c */ /* 0x000fe20000300000 */
.L_x_645:
[----:B------:R-:W-:Y:S02]  /*16400*/  VIADD R4, R4, 0x2a860 ;  /* 0x0002a86004047836 */ /* 0x000fe40000000000 */
[-C--:B------:R-:W-:Y:S01]  /*16410*/  FMUL.FTZ R88, R24, R6.reuse ;  /* 0x0000000618587220 */ /* 0x080fe20000410000 */
[----:B------:R-:W-:Y:S02]  /*16420*/  VIADD R174, R174, 0x1 ;  /* 0x00000001aeae7836 */ /* 0x000fe40000000000 */
[-C--:B------:R-:W-:Y:S01]  /*16430*/  FMUL.FTZ R89, R25, R6.reuse ;  /* 0x0000000619597220 */ /* 0x080fe20000410000 */
[-C--:B------:R-:W-:Y:S01]  /*16440*/  FMUL.FTZ R90, R28, R6.reuse ;  /* 0x000000061c5a7220 */ /* 0x080fe20000410000 */
[----:B------:R-:W-:Y:S01]  /*16450*/  PRMT R4, R183, 0x654, R4 ;  /* 0x00000654b7047816 */ /* 0x000fe20000000004 */
[-C--:B------:R-:W-:Y:S01]  /*16460*/  FMUL.FTZ R91, R29, R6.reuse ;  /* 0x000000061d5b7220 */ /* 0x080fe20000410000 */
[----:B------:R-:W-:Y:S01]  /*16470*/  ISETP.NE.AND P1, PT, R174, 0x2, PT ;  /* 0x00000002ae00780c */ /* 0x000fe20003f25270 */
[-C--:B------:R-:W-:Y:S01]  /*16480*/  FMUL.FTZ R92, R32, R6.reuse ;  /* 0x00000006205c7220 */ /* 0x080fe20000410000 */
[----:B------:R1:W-:Y:S01]  /*16490*/  SYNCS.ARRIVE.TRANS64.RED.A1T0 RZ, [R4+URZ], RZ ;  /* 0x000000ff04ff79a7 */ /* 0x0003e2000810043f */
[-C--:B------:R-:W-:Y:S01]  /*164a0*/  FMUL.FTZ R93, R33, R6.reuse ;  /* 0x00000006215d7220 */ /* 0x080fe20000410000 */
[----:B------:R-:W-:Y:S01]  /*164b0*/  SEL R0, RZ, 0x1, P1 ;  /* 0x00000001ff007807 */ /* 0x000fe20000800000 */
        /* <DEDUP_REMOVED lines=27> */
[-C--:B0-----:R-:W-:Y:S01]  /*16670*/  FMUL.FTZ R96, R26, R2.reuse ;  /* 0x000000021a607220 */ /* 0x081fe20000410000 */
        /* <DEDUP_REMOVED lines=31> */
[----:B------:R-:W-:Y:S01]  /*16870*/  LOP3.LUT R181, R181, R0, RZ, 0x3c, !PT ;  /* 0x00000000b5b57212 */ /* 0x000fe200078e3cff */
[----:B------:R-:W-:Y:S01]  /*16880*/  VIADD R191, R191, 0x1 ;  /* 0x00000001bfbf7836 */ /* 0x000fe20000000000 */
[----:B-1----:R-:W-:-:S07]  /*16890*/  SEL R174, R174, RZ, P1 ;  /* 0x000000ffaeae7207 */ /* 0x002fce0000800000 */
.L_x_567:
[----:B------:R-:W1:Y:S08]  /*168a0*/  S2UR UR4, SR_CgaCtaId ;  /* 0x00000000000479c3 */ /* 0x000e700000008800 */
[----:B------:R-:W-:Y:S01]  /*168b0*/  BAR.SYNC.DEFER_BLOCKING 0x5, 0x180 ;  /* 0x0146000000007b1d */ /* 0x000fe20000010000 */
[----:B------:R-:W-:-:S05]  /*168c0*/  MOV R2, 0x400 ;  /* 0x0000040000027802 */ /* 0x000fca0000000f00 */
[----:B------:R-:W-:Y:S01]  /*168d0*/  BSSY B0, `(.L_x_646) ;  /* 0x00002db000007945 */ /* 0x000fe20003800000 */
[----:B-1----:R-:W-:-:S05]  /*168e0*/  IMAD.U32 R183, RZ, RZ, UR4 ;  /* 0x00000004ffb77e24 */ /* 0x002fca000f8e00ff */
[----:B------:R-:W-:-:S05]  /*168f0*/  LEA R2, R183, R2, 0x18 ;  /* 0x00000002b7027211 */ /* 0x000fca00078ec0ff */
[----:B------:R1:W2:Y:S01]  /*16900*/  LDS.128 R144, [R2+0x2a8d0] ;  /* 0x02a8d00002907984 */ /* 0x0002a20000000c00 */
[----:B------:R-:W-:Y:S06]  /*16910*/  BAR.ARV 0x4, 0x180 ;  /* 0x0106000000007b1d */ /* 0x000fec0000002000 */
[----:B------:R-:W-:Y:S05]  /*16920*/  @P0 BRA `(.L_x_647) ;  /* 0x00000020006c0947 */ /* 0x000fea0003800000 */
[----:B------:R-:W4:Y:S01]  /*16930*/  LDL R0, [R1+0x70] ;  /* 0x0000700001007983 */ /* 0x000f220000100800 */
[----:B------:R-:W0:Y:S01]  /*16940*/  S2R R3, SR_SWINHI ;  /* 0x0000000000037919 */ /* 0x000e220000002f00 */
[----:B------:R-:W-:Y:S01]  /*16950*/  F2FP.BF16.F32.PACK_AB R32, R95, R94 ;  /* 0x0000005e5f20723e */ /* 0x000fe200000010ff */
[----:B------:R-:W-:Y:S01]  /*16960*/  ULDC.64 UR6, c[0x0][0xc00] ;  /* 0x0003000000067ab9 */ /* 0x000fe20000000a00 */
[----:B------:R-:W-:Y:S01]  /*16970*/  ULDC.64 UR4, c[0x0][0xc08] ;  /* 0x0003020000047ab9 */ /* 0x000fe20000000a00 */
[----:B------:R-:W2:Y:S01]  /*16980*/  LDL R104, [R1+0x6c] ;  /* 0x00006c0001687983 */ /* 0x000ea20000100800 */
[----:B------:R-:W-:Y:S02]  /*16990*/  MOV R72, R2 ;  /* 0x0000000200487202 */ /* 0x000fe40000000f00 */
[----:B0-----:R-:W-:Y:S01]  /*169a0*/  MOV R73, R3 ;  /* 0x0000000300497202 */ /* 0x001fe20000000f00 */
[----:B------:R-:W-:Y:S02]  /*169b0*/  BAR.SYNC.DEFER_BLOCKING 0x1, 0x100 ;  /* 0x0044000000007b1d */ /* 0x000fe40000010000 */
[----:B----4-:R-:W-:-:S03]  /*169c0*/  IMAD.WIDE R8, R0, 0x2, R72 ;  /* 0x0000000200087825 */ /* 0x010fc600078e0248 */
[C---:B------:R-:W-:Y:S02]  /*169d0*/  LOP3.LUT R3, R8.reuse, 0x380, RZ, 0xc0, !PT ;  /* 0x0000038008037812 */ /* 0x040fe400078ec0ff */
[C---:B------:R-:W-:Y:S02]  /*169e0*/  IADD3 R11, P6, R8.reuse, 0x20, RZ ;  /* 0x00000020080b7810 */ /* 0x040fe40007fde0ff */
[----:B------:R-:W-:Y:S02]  /*169f0*/  SHF.R.U64 R3, R3, 0x3, RZ ;  /* 0x0000000303037819 */ /* 0x000fe400000012ff */
[C---:B------:R-:W-:Y:S02]  /*16a00*/  IADD3 R6, P5, R8.reuse, 0x40, RZ ;  /* 0x0000004008067810 */ /* 0x040fe40007fbe0ff */
[C---:B---3--:R-:W-:Y:S02]  /*16a10*/  IADD3 R31, P4, R8.reuse, 0x60, RZ ;  /* 0x00000060081f7810 */ /* 0x048fe40007f9e0ff */
[----:B------:R-:W-:-:S02]  /*16a20*/  IADD3 R33, P3, R8, 0x4000, RZ ;  /* 0x0000400008217810 */ /* 0x000fc40007f7e0ff */
[C---:B------:R-:W-:Y:S02]  /*16a30*/  IADD3 R35, P2, R8.reuse, 0x4020, RZ ;  /* 0x0000402008237810 */ /* 0x040fe40007f5e0ff */
[C---:B------:R-:W-:Y:S02]  /*16a40*/  IADD3 R26, P1, R8.reuse, 0x4040, RZ ;  /* 0x00004040081a7810 */ /* 0x040fe40007f3e0ff */
[----:B------:R-:W-:Y:S02]  /*16a50*/  IADD3 R103, P0, R8, 0x4060, RZ ;  /* 0x0000406008677810 */ /* 0x000fe40007f1e0ff */
[----:B------:R-:W-:Y:S02]  /*16a60*/  LOP3.LUT R8, R3, R8, RZ, 0x3c, !PT ;  /* 0x0000000803087212 */ /* 0x000fe400078e3cff */
[----:B------:R-:W-:Y:S02]  /*16a70*/  LOP3.LUT R0, R11, 0x380, RZ, 0xc0, !PT ;  /* 0x000003800b007812 */ /* 0x000fe400078ec0ff */
[----:B------:R-:W-:-:S02]  /*16a80*/  LOP3.LUT R3, R6, 0x380, RZ, 0xc0, !PT ;  /* 0x0000038006037812 */ /* 0x000fc400078ec0ff */
[----:B------:R-:W-:Y:S02]  /*16a90*/  LOP3.LUT R10, R31, 0x380, RZ, 0xc0, !PT ;  /* 0x000003801f0a7812 */ /* 0x000fe400078ec0ff */
[----:B------:R-:W-:Y:S02]  /*16aa0*/  SHF.R.U64 R0, R0, 0x3, RZ ;  /* 0x0000000300007819 */ /* 0x000fe400000012ff */
[----:B------:R-:W-:Y:S02]  /*16ab0*/  SHF.R.U64 R3, R3, 0x3, RZ ;  /* 0x0000000303037819 */ /* 0x000fe400000012ff */
[----:B------:R-:W-:Y:S02]  /*16ac0*/  LOP3.LUT R14, R33, 0x380, RZ, 0xc0, !PT ;  /* 0x00000380210e7812 */ /* 0x000fe400078ec0ff */
[----:B------:R-:W-:Y:S02]  /*16ad0*/  SHF.R.U64 R10, R10, 0x3, RZ ;  /* 0x000000030a0a7819 */ /* 0x000fe400000012ff */
[----:B------:R-:W-:-:S02]  /*16ae0*/  LOP3.LUT R4, R0, R11, RZ, 0x3c, !PT ;  /* 0x0000000b00047212 */ /* 0x000fc400078e3cff */
[----:B------:R-:W-:Y:S02]  /*16af0*/  LOP3.LUT R6, R3, R6, RZ, 0x3c, !PT ;  /* 0x0000000603067212 */ /* 0x000fe400078e3cff */
[----:B------:R-:W-:Y:S01]  /*16b00*/  LOP3.LUT R0, R35, 0x380, RZ, 0xc0, !PT ;  /* 0x0000038023007812 */ /* 0x000fe200078ec0ff */
[--C-:B------:R-:W-:Y:S01]  /*16b10*/  IMAD.X R5, RZ, RZ, R9.reuse, P6 ;  /* 0x000000ffff057224 */ /* 0x100fe200030e0609 */
[----:B------:R-:W-:Y:S01]  /*16b20*/  SHF.R.U64 R14, R14, 0x3, RZ ;  /* 0x000000030e0e7819 */ /* 0x000fe200000012ff */
[--C-:B------:R-:W-:Y:S01]  /*16b30*/  IMAD.X R7, RZ, RZ, R9.reuse, P5 ;  /* 0x000000ffff077224 */ /* 0x100fe200028e0609 */
[----:B------:R-:W-:Y:S01]  /*16b40*/  LOP3.LUT R3, R26, 0x380, RZ, 0xc0, !PT ;  /* 0x000003801a037812 */ /* 0x000fe200078ec0ff */
[--C-:B------:R-:W-:Y:S01]  /*16b50*/  IMAD.X R13, RZ, RZ, R9.reuse, P4 ;  /* 0x000000ffff0d7224 */ /* 0x100fe200020e0609 */
[----:B------:R-:W-:Y:S01]  /*16b60*/  IADD3.X R15, RZ, R9, RZ, P3, !PT ;  /* 0x00000009ff0f7210 */ /* 0x000fe20001ffe4ff */
[--C-:B------:R-:W-:Y:S01]  /*16b70*/  IMAD.X R25, RZ, RZ, R9.reuse, P2 ;  /* 0x000000ffff197224 */ /* 0x100fe200010e0609 */
[----:B------:R-:W-:Y:S01]  /*16b80*/  LOP3.LUT R12, R10, R31, RZ, 0x3c, !PT ;  /* 0x0000001f0a0c7212 */ /* 0x000fe200078e3cff */
[--C-:B------:R-:W-:Y:S01]  /*16b90*/  IMAD.X R27, RZ, RZ, R9.reuse, P1 ;  /* 0x000000ffff1b7224 */ /* 0x100fe200008e0609 */
[----:B------:R-:W-:Y:S01]  /*16ba0*/  MOV R30, R8 ;  /* 0x00000008001e7202 */ /* 0x000fe20000000f00 */
[----:B------:R-:W-:Y:S01]  /*16bb0*/  IMAD.X R29, RZ, RZ, R9, P0 ;  /* 0x000000ffff1d7224 */ /* 0x000fe200000e0609 */
[----:B------:R-:W-:-:S02]  /*16bc0*/  LOP3.LUT R28, R103, 0x380, RZ, 0xc0, !PT ;  /* 0x00000380671c7812 */ /* 0x000fc400078ec0ff */
[----:B------:R-:W-:Y:S02]  /*16bd0*/  F2FP.BF16.F32.PACK_AB R8, R89, R88 ;  /* 0x000000585908723e */ /* 0x000fe400000010ff */
[----:B------:R-:W-:Y:S02]  /*16be0*/  F2FP.BF16.F32.PACK_AB R9, R97, R96 ;  /* 0x000000606109723e */ /* 0x000fe400000010ff */
[----:B------:R-:W-:Y:S02]  /*16bf0*/  F2FP.BF16.F32.PACK_AB R10, R91, R90 ;  /* 0x0000005a5b0a723e */ /* 0x000fe400000010ff */
[----:B------:R-:W-:Y:S02]  /*16c00*/  F2FP.BF16.F32.PACK_AB R11, R99, R98 ;  /* 0x00000062630b723e */ /* 0x000fe400000010ff */
[----:B------:R-:W-:Y:S02]  /*16c10*/  SHF.R.U64 R0, R0, 0x3, RZ ;  /* 0x0000000300007819 */ /* 0x000fe400000012ff */
[----:B------:R-:W-:-:S02]  /*16c20*/  LOP3.LUT R14, R14, R33, RZ, 0x3c, !PT ;  /* 0x000000210e0e7212 */ /* 0x000fc400078e3cff */
[----:B------:R-:W-:Y:S02]  /*16c30*/  SHF.R.U64 R3, R3, 0x3, RZ ;  /* 0x0000000303037819 */ /* 0x000fe400000012ff */
[----:B------:R-:W-:Y:S01]  /*16c40*/  SHF.R.U64 R28, R28, 0x3, RZ ;  /* 0x000000031c1c7819 */ /* 0x000fe200000012ff */
[----:B------:R0:W-:Y:S01]  /*16c50*/  STSM.16.M88.4 [R30], R8 ;  /* 0x000000081e007844 */ /* 0x0001e20000000200 */
[----:B------:R-:W-:Y:S02]  /*16c60*/  MOV R33, R4 ;  /* 0x0000000400217202 */ /* 0x000fe40000000f00 */
[----:B------:R-:W-:Y:S02]  /*16c70*/  MOV R34, R6 ;  /* 0x0000000600227202 */ /* 0x000fe40000000f00 */
[----:B------:R-:W-:Y:S02]  /*16c80*/  LOP3.LUT R24, R0, R35, RZ, 0x3c, !PT ;  /* 0x0000002300187212 */ /* 0x000fe400078e3cff */
[----:B------:R-:W-:-:S02]  /*16c90*/  F2FP.BF16.F32.PACK_AB R4, R93, R92 ;  /* 0x0000005c5d04723e */ /* 0x000fc400000010ff */
[----:B------:R-:W-:Y:S02]  /*16ca0*/  F2FP.BF16.F32.PACK_AB R5, R101, R100 ;  /* 0x000000646505723e */ /* 0x000fe400000010ff */
[----:B------:R-:W-:Y:S02]  /*16cb0*/  F2FP.BF16.F32.PACK_AB R6, R37, R36 ;  /* 0x000000242506723e */ /* 0x000fe400000010ff */
[----:B------:R-:W-:Y:S02]  /*16cc0*/  F2FP.BF16.F32.PACK_AB R7, R39, R38 ;  /* 0x000000262707723e */ /* 0x000fe400000010ff */
[----:B------:R-:W-:Y:S02]  /*16cd0*/  LOP3.LUT R26, R3, R26, RZ, 0x3c, !PT ;  /* 0x0000001a031a7212 */ /* 0x000fe400078e3cff */
[----:B------:R-:W-:Y:S02]  /*16ce0*/  MOV R35, R12 ;  /* 0x0000000c00237202 */ /* 0x000fe40000000f00 */
[----:B------:R-:W-:-:S02]  /*16cf0*/  MOV R0, R14 ;  /* 0x0000000e00007202 */ /* 0x000fc40000000f00 */
[----:B0-----:R-:W-:Y:S02]  /*16d00*/  F2FP.BF16.F32.PACK_AB R8, R41, R40 ;  /* 0x000000282908723e */ /* 0x001fe400000010ff */
[----:B------:R-:W-:Y:S02]  /*16d10*/  F2FP.BF16.F32.PACK_AB R9, R43, R42 ;  /* 0x0000002a2b09723e */ /* 0x000fe400000010ff */
[----:B------:R-:W-:Y:S02]  /*16d20*/  F2FP.BF16.F32.PACK_AB R10, R45, R44 ;  /* 0x0000002c2d0a723e */ /* 0x000fe400000010ff */
[----:B------:R-:W-:Y:S02]  /*16d30*/  F2FP.BF16.F32.PACK_AB R11, R47, R46 ;  /* 0x0000002e2f0b723e */ /* 0x000fe400000010ff */
[----:B------:R-:W-:Y:S02]  /*16d40*/  LOP3.LUT R28, R28, R103, RZ, 0x3c, !PT ;  /* 0x000000671c1c7212 */ /* 0x000fe400078e3cff */
[----:B------:R-:W-:-:S02]  /*16d50*/  F2FP.BF16.F32.PACK_AB R12, R49, R48 ;  /* 0x00000030310c723e */ /* 0x000fc400000010ff */
[----:B------:R-:W-:Y:S02]  /*16d60*/  F2FP.BF16.F32.PACK_AB R13, R51, R50 ;  /* 0x00000032330d723e */ /* 0x000fe400000010ff */
[----:B------:R-:W-:Y:S02]  /*16d70*/  F2FP.BF16.F32.PACK_AB R14, R53, R52 ;  /* 0x00000034350e723e */ /* 0x000fe400000010ff */
[----:B------:R-:W-:Y:S01]  /*16d80*/  F2FP.BF16.F32.PACK_AB R15, R55, R54 ;  /* 0x00000036370f723e */ /* 0x000fe200000010ff */
[----:B------:R0:W-:Y:S01]  /*16d90*/  STSM.16.M88.4 [R33], R4 ;  /* 0x0000000421007844 */ /* 0x0001e20000000200 */
[----:B------:R-:W-:Y:S02]  /*16da0*/  MOV R3, R24 ;  /* 0x0000001800037202 */ /* 0x000fe40000000f00 */
[----:B------:R-:W-:Y:S01]  /*16db0*/  MOV R103, R26 ;  /* 0x0000001a00677202 */ /* 0x000fe20000000f00 */
[----:B------:R-:W-:Y:S01]  /*16dc0*/  STSM.16.M88.4 [R34], R8 ;  /* 0x0000000822007844 */ /* 0x000fe20000000200 */
[----:B------:R-:W-:-:S02]  /*16dd0*/  F2FP.BF16.F32.PACK_AB R24, R57, R56 ;  /* 0x000000383918723e */ /* 0x000fc400000010ff */
[----:B------:R-:W-:Y:S01]  /*16de0*/  F2FP.BF16.F32.PACK_AB R25, R59, R58 ;  /* 0x0000003a3b19723e */ /* 0x000fe200000010ff */
[----:B------:R3:W-:Y:S01]  /*16df0*/  STSM.16.M88.4 [R35], R12 ;  /* 0x0000000c23007844 */ /* 0x0007e20000000200 */
[----:B------:R-:W-:Y:S02]  /*16e00*/  F2FP.BF16.F32.PACK_AB R26, R61, R60 ;  /* 0x0000003c3d1a723e */ /* 0x000fe400000010ff */
[----:B------:R-:W-:Y:S02]  /*16e10*/  F2FP.BF16.F32.PACK_AB R27, R63, R62 ;  /* 0x0000003e3f1b723e */ /* 0x000fe400000010ff */
[----:B------:R-:W-:Y:S02]  /*16e20*/  MOV R102, R28 ;  /* 0x0000001c00667202 */ /* 0x000fe40000000f00 */
[----:B------:R-:W-:Y:S02]  /*16e30*/  F2FP.BF16.F32.PACK_AB R28, R65, R64 ;  /* 0x00000040411c723e */ /* 0x000fe400000010ff */
[----:B------:R-:W-:-:S02]  /*16e40*/  F2FP.BF16.F32.PACK_AB R29, R67, R66 ;  /* 0x00000042431d723e */ /* 0x000fc400000010ff */
[----:B------:R-:W-:Y:S02]  /*16e50*/  F2FP.BF16.F32.PACK_AB R30, R69, R68 ;  /* 0x00000044451e723e */ /* 0x000fe400000010ff */
[----:B------:R-:W-:Y:S02]  /*16e60*/  F2FP.BF16.F32.PACK_AB R31, R71, R70 ;  /* 0x00000046471f723e */ /* 0x000fe400000010ff */
[----:B0-----:R-:W-:Y:S01]  /*16e70*/  F2FP.BF16.F32.PACK_AB R33, R75, R74 ;  /* 0x0000004a4b21723e */ /* 0x001fe200000010ff */
[----:B---3--:R-:W0:Y:S01]  /*16e80*/  LDC.64 R14, c[0x0][0xba8] ;  /* 0x0002ea00ff0e7b82 */ /* 0x008e220000000a00 */
[----:B------:R-:W-:Y:S02]  /*16e90*/  F2FP.BF16.F32.PACK_AB R34, R77, R76 ;  /* 0x0000004c4d22723e */ /* 0x000fe400000010ff */
[----:B------:R-:W-:Y:S02]  /*16ea0*/  F2FP.BF16.F32.PACK_AB R35, R79, R78 ;  /* 0x0000004e4f23723e */ /* 0x000fe400000010ff */
[----:B------:R-:W-:-:S02]  /*16eb0*/  F2FP.BF16.F32.PACK_AB R4, R81, R80 ;  /* 0x000000505104723e */ /* 0x000fc400000010ff */
[----:B------:R-:W-:Y:S02]  /*16ec0*/  F2FP.BF16.F32.PACK_AB R5, R83, R82 ;  /* 0x000000525305723e */ /* 0x000fe400000010ff */
[----:B------:R-:W-:Y:S02]  /*16ed0*/  F2FP.BF16.F32.PACK_AB R6, R85, R84 ;  /* 0x000000545506723e */ /* 0x000fe400000010ff */
[----:B------:R-:W-:Y:S01]  /*16ee0*/  F2FP.BF16.F32.PACK_AB R7, R87, R86 ;  /* 0x000000565707723e */ /* 0x000fe200000010ff */
[----:B------:R3:W-:Y:S04]  /*16ef0*/  STSM.16.M88.4 [R0], R24 ;  /* 0x0000001800007844 */ /* 0x0007e80000000200 */
[----:B------:R-:W-:Y:S04]  /*16f00*/  STSM.16.M88.4 [R3], R28 ;  /* 0x0000001c03007844 */ /* 0x000fe80000000200 */
[----:B------:R-:W-:Y:S04]  /*16f10*/  STSM.16.M88.4 [R103], R32 ;  /* 0x0000002067007844 */ /* 0x000fe80000000200 */
[----:B------:R4:W-:Y:S01]  /*16f20*/  STSM.16.M88.4 [R102], R4 ;  /* 0x0000000466007844 */ /* 0x0009e20000000200 */
[----:B------:R-:W-:Y:S01]  /*16f30*/  BAR.SYNC.DEFER_BLOCKING 0x1, 0x100 ;  /* 0x0044000000007b1d */ /* 0x000fe20000010000 */
[----:B------:R-:W-:-:S04]  /*16f40*/  ISETP.NE.U32.AND P0, PT, RZ, UR6, PT ;  /* 0x00000006ff007c0c */ /* 0x000fc8000bf05070 */
[----:B------:R-:W-:Y:S02]  /*16f50*/  ISETP.NE.AND.EX P0, PT, RZ, UR7, PT, P0 ;  /* 0x00000007ff007c0c */ /* 0x000fe4000bf05300 */
[----:B------:R-:W-:Y:S01]  /*16f60*/  IADD3 R8, P1, R189, UR6, RZ ;  /* 0x00000006bd087c10 */ /* 0x000fe2000ff3e0ff */
[----:B---3--:R-:W-:-:S03]  /*16f70*/  IMAD.MOV.U32 R0, RZ, RZ, RZ ;  /* 0x000000ffff007224 */ /* 0x008fc600078e00ff */
[----:B------:R-:W-:Y:S01]  /*16f80*/  IADD3.X R9, R190, UR7, RZ, P1, !PT ;  /* 0x00000007be097c10 */ /* 0x000fe20008ffe4ff */
[----:B------:R-:W-:Y:S01]  /*16f90*/  IMAD.MOV.U32 R24, RZ, RZ, 0x9b8 ;  /* 0x000009b8ff187424 */ /* 0x000fe200078e00ff */
[----:B----4-:R-:W3:Y:S05]  /*16fa0*/  LDC R102, c[0x0][0xbe8] ;  /* 0x0002fa00ff667b82 */ /* 0x010eea0000000800 */
[----:B------:R-:W4:Y:S01]  /*16fb0*/  @P0 LDG.E R0, desc[UR56][R8.64] ;  /* 0x0000003808000981 */ /* 0x000f22000c1e1900 */
[----:B------:R-:W-:-:S04]  /*16fc0*/  ISETP.NE.U32.AND P1, PT, RZ, UR4, PT ;  /* 0x00000004ff007c0c */ /* 0x000fc8000bf25070 */
[----:B------:R-:W-:-:S13]  /*16fd0*/  ISETP.NE.AND.EX P1, PT, RZ, UR5, PT, P1 ;  /* 0x00000005ff007c0c */ /* 0x000fda000bf25310 */
[----:B------:R-:W-:Y:S01]  /*16fe0*/  @P1 IADD3 R4, P2, R189, UR4, RZ ;  /* 0x00000004bd041c10 */ /* 0x000fe2000ff5e0ff */
[----:B------:R-:W-:-:S03]  /*16ff0*/  ULDC UR4, c[0x0][0xa88] ;  /* 0x0002a20000047ab9 */ /* 0x000fc60000000800 */
[----:B------:R-:W-:Y:S01]  /*17000*/  @P1 IADD3.X R5, R190, UR5, RZ, P2, !PT ;  /* 0x00000005be051c10 */ /* 0x000fe200097fe4ff */
[----:B------:R-:W-:Y:S01]  /*17010*/  IMAD.U32 R3, RZ, RZ, UR4 ;  /* 0x00000004ff037e24 */ /* 0x000fe2000f8e00ff */
[----:B------:R-:W-:Y:S01]  /*17020*/  ISETP.NE.AND P2, PT, R187, RZ, PT ;  /* 0x000000ffbb00720c */ /* 0x000fe20003f45270 */
[----:B------:R-:W-:-:S03]  /*17030*/  ULDC UR4, c[0x0][0xad4] ;  /* 0x0002b50000047ab9 */ /* 0x000fc60000000800 */
[----:B------:R-:W-:Y:S01]  /*17040*/  SEL R187, R187, UR4, P2 ;  /* 0x00000004bbbb7c07 */ /* 0x000fe20009000000 */
[----:B------:R1:W5:Y:S03]  /*17050*/  @P1 LDG.E R3, desc[UR56][R4.64] ;  /* 0x0000003804031981 */ /* 0x000366000c1e1900 */
[----:B------:R-:W-:-:S04]  /*17060*/  ISETP.GT.AND P3, PT, R187, 0x1, PT ;  /* 0x00000001bb00780c */ /* 0x000fc80003f64270 */
[----:B------:R-:W-:-:S04]  /*17070*/  SEL R24, R24, 0x978, P3 ;  /* 0x0000097818187807 */ /* 0x000fc80001800000 */
[----:B------:R-:W2:Y:S08]  /*17080*/  LDC.64 R6, c[0x0][R24+0x220] ;  /* 0x0000880018067b82 */ /* 0x000eb00000000a00 */
[----:B------:R-:W0:Y:S01]  /*17090*/  LDC.64 R10, c[0x0][R24+0x218] ;  /* 0x00008600180a7b82 */ /* 0x000e220000000a00 */
[----:B---3--:R-:W-:-:S07]  /*170a0*/  ISETP.NE.AND P4, PT, R102, 0x1, PT ;  /* 0x000000016600780c */ /* 0x008fce0003f85270 */
[----:B------:R-:W3:Y:S01]  /*170b0*/  LDC.64 R12, c[0x0][R24+0x228] ;  /* 0x00008a00180c7b82 */ /* 0x000ee20000000a00 */
[----:B------:R-:W-:-:S07]  /*170c0*/  ISETP.NE.U32.AND P2, PT, RZ, UR6, PT ;  /* 0x00000006ff007c0c */ /* 0x000fce000bf45070 */
[----:B-1----:R1:W1:Y:S01]  /*170d0*/  LDC.64 R4, c[0x0][R24+0x210] ;  /* 0x0000840018047b82 */ /* 0x0022620000000a00 */
[----:B------:R-:W-:-:S07]  /*170e0*/  ISETP.NE.AND.EX P2, PT, RZ, UR7, PT, P2 ;  /* 0x00000007ff007c0c */ /* 0x000fce000bf45320 */
[----:B------:R-:W1:Y:S01]  /*170f0*/  @P4 LDC R26, c[0x0][0xbec] ;  /* 0x0002fb00ff1a4b82 */ /* 0x000e620000000800 */
[----:B------:R-:W-:-:S07]  /*17100*/  SEL R188, R188, RZ, !P2 ;  /* 0x000000ffbcbc7207 */ /* 0x000fce0005000000 */
[----:B------:R-:W1:Y:S01]  /*17110*/  @P4 LDC R33, c[0x0][0xbf0] ;  /* 0x0002fc00ff214b82 */ /* 0x000e620000000800 */
[----:B------:R-:W-:Y:S01]  /*17120*/  SEL R25, R216, RZ, !P2 ;  /* 0x000000ffd8197207 */ /* 0x000fe20005000000 */
[----:B--2---:R-:W-:-:S06]  /*17130*/  IMAD R7, R7, R188, RZ ;  /* 0x000000bc07077224 */ /* 0x004fcc00078e02ff */
[----:B0-----:R-:W0:Y:S01]  /*17140*/  @!P3 LDC R14, c[0x0][0xb50] ;  /* 0x0002d400ff0ebb82 */ /* 0x001e220000000800 */
[C---:B------:R-:W-:Y:S02]  /*17150*/  IMAD R31, R6.reuse, R25, R7 ;  /* 0x00000019061f7224 */ /* 0x040fe400078e0207 */
[----:B------:R-:W-:-:S05]  /*17160*/  IMAD.WIDE.U32 R6, R6, R188, RZ ;  /* 0x000000bc06067225 */ /* 0x000fca00078e00ff */
[----:B------:R-:W2:Y:S01]  /*17170*/  @!P3 LDC R15, c[0x0][0xb54] ;  /* 0x0002d500ff0fbb82 */ /* 0x000ea20000000800 */
[-C--:B------:R-:W-:Y:S02]  /*17180*/  IMAD R29, R11, R162.reuse, RZ ;  /* 0x000000a20b1d7224 */ /* 0x080fe400078e02ff */
[----:B------:R-:W-:-:S04]  /*17190*/  IMAD.WIDE.U32 R10, R10, R162, RZ ;  /* 0x000000a20a0a7225 */ /* 0x000fc800078e00ff */
[----:B------:R-:W-:Y:S01]  /*171a0*/  IMAD R25, R192, 0x80, R104 ;  /* 0x00000080c0197824 */ /* 0x000fe200078e0268 */
[----:B------:R-:W-:Y:S01]  /*171b0*/  SEL R27, R200, RZ, P3 ;  /* 0x000000ffc81b7207 */ /* 0x000fe20001800000 */
[----:B------:R-:W-:Y:S02]  /*171c0*/  IMAD.IADD R28, R11, 0x1, R29 ;  /* 0x000000010b1c7824 */ /* 0x000fe400078e021d */
[----:B------:R-:W-:Y:S02]  /*171d0*/  IMAD.IADD R11, R7, 0x1, R31 ;  /* 0x00000001070b7824 */ /* 0x000fe400078e021f */
[----:B------:R-:W-:Y:S02]  /*171e0*/  IMAD.MOV.U32 R7, RZ, RZ, R25 ;  /* 0x000000ffff077224 */ /* 0x000fe400078e0019 */
[-C--:B---3--:R-:W-:Y:S02]  /*171f0*/  IMAD R29, R13, R27.reuse, RZ ;  /* 0x0000001b0d1d7224 */ /* 0x088fe400078e02ff */
[----:B------:R-:W-:-:S04]  /*17200*/  IMAD.WIDE.U32 R12, R12, R27, RZ ;  /* 0x0000001b0c0c7225 */ /* 0x000fc800078e00ff */
[----:B------:R-:W-:Y:S01]  /*17210*/  IMAD.IADD R29, R13, 0x1, R29 ;  /* 0x000000010d1d7824 */ /* 0x000fe200078e021d */
[--C-:B----4-:R-:W-:Y:S01]  /*17220*/  IADD3 R10, P2, P5, R6, R10, R0.reuse ;  /* 0x0000000a060a7210 */ /* 0x110fe20007d5e000 */
[----:B-1----:R-:W-:Y:S01]  /*17230*/  @P4 IMAD.HI.U32 R6, R25, R26, RZ ;  /* 0x0000001a19064227 */ /* 0x002fe200078e00ff */
[----:B------:R-:W-:-:S04]  /*17240*/  SHF.R.S32.HI R103, RZ, 0x1f, R0 ;  /* 0x0000001fff677819 */ /* 0x000fc80000011400 */
[----:B------:R-:W-:Y:S02]  /*17250*/  @P4 SHF.R.U32.HI R7, RZ, R33, R6 ;  /* 0x00000021ff074219 */ /* 0x000fe40000011606 */
[----:B------:R-:W-:-:S03]  /*17260*/  IADD3.X R11, R11, R28, R103, P2, P5 ;  /* 0x0000001c0b0b7210 */ /* 0x000fc600017ea467 */
[--C-:B------:R-:W-:Y:S01]  /*17270*/  IMAD.MOV R24, RZ, RZ, -R7.reuse ;  /* 0x000000ffff187224 */ /* 0x100fe200078e0a07 */
[----:B------:R-:W-:Y:S02]  /*17280*/  IADD3 R12, P2, P5, R7, R10, R12 ;  /* 0x0000000a070c7210 */ /* 0x000fe40007d5e00c */
[----:B------:R-:W-:Y:S01]  /*17290*/  SHF.R.S32.HI R6, RZ, 0x1f, R7 ;  /* 0x0000001fff067819 */ /* 0x000fe20000011407 */
[----:B------:R-:W-:-:S03]  /*172a0*/  IMAD R7, R102, R24, R25 ;  /* 0x0000001866077224 */ /* 0x000fc600078e0219 */
[----:B------:R-:W-:Y:S01]  /*172b0*/  IADD3.X R13, R6, R11, R29, P2, P5 ;  /* 0x0000000b060d7210 */ /* 0x000fe200017ea41d */
[-C--:B------:R-:W-:Y:S01]  /*172c0*/  IMAD R5, R5, R7.reuse, RZ ;  /* 0x0000000705057224 */ /* 0x080fe200078e02ff */
[----:B------:R-:W-:Y:S01]  /*172d0*/  SHF.R.S32.HI R11, RZ, 0x1f, R7 ;  /* 0x0000001fff0b7819 */ /* 0x000fe20000011407 */
[----:B------:R-:W-:-:S04]  /*172e0*/  IMAD.WIDE.U32 R12, R4, R7, R12 ;  /* 0x00000007040c7225 */ /* 0x000fc800078e000c */
[----:B------:R-:W-:Y:S01]  /*172f0*/  IMAD R5, R4, R11, R5 ;  /* 0x0000000b04057224 */ /* 0x000fe200078e0205 */
[----:B0-----:R-:W-:-:S03]  /*17300*/  LEA R14, P2, R12, R14, 0x2 ;  /* 0x0000000e0c0e7211 */ /* 0x001fc600078410ff */
[----:B------:R-:W-:-:S05]  /*17310*/  IMAD.IADD R4, R13, 0x1, R5 ;  /* 0x000000010d047824 */ /* 0x000fca00078e0205 */
[----:B--2---:R-:W-:Y:S01]  /*17320*/  LEA.HI.X R15, R12, R15, R4, 0x2, P2 ;  /* 0x0000000f0c0f7211 */ /* 0x004fe200010f1404 */
[----:B------:R-:W-:Y:S06]  /*17330*/  @P1 BRA `(.L_x_648) ;  /* 0x0000000000101947 */ /* 0x000fec0003800000 */
[----:B------:R-:W-:Y:S05]  /*17340*/  @!P0 BRA `(.L_x_648) ;  /* 0x00000000000c8947 */ /* 0x000fea0003800000 */
[----:B------:R-:W2:Y:S04]  /*17350*/  LDG.E R4, desc[UR56][R8.64] ;  /* 0x0000003808047981 */ /* 0x000ea8000c1e1900 */
[----:B-----5:R-:W2:Y:S02]  /*17360*/  LDG.E R3, desc[UR56][R8.64+0x4] ;  /* 0x0000043808037981 */ /* 0x020ea4000c1e1900 */
[----:B--2---:R-:W-:-:S07]  /*17370*/  IMAD.IADD R3, R3, 0x1, -R4 ;  /* 0x0000000103037824 */ /* 0x004fce00078e0a04 */
.L_x_648:
[----:B------:R-:W2:Y:S01]  /*17380*/  LDL R8, [R1+0x68] ;  /* 0x0000680001087983 */ /* 0x000ea20000100800 */
[----:B-----5:R-:W-:Y:S01]  /*17390*/  IMAD R3, R3, R102, RZ ;  /* 0x0000006603037224 */ /* 0x020fe200078e02ff */
[----:B------:R-:W-:Y:S02]  /*173a0*/  LOP3.LUT P0, RZ, R220, 0x3, RZ, 0xc0, !PT ;  /* 0x00000003dcff7812 */ /* 0x000fe4000780c0ff */
[----:B------:R-:W-:Y:S04]  /*173b0*/  SHFL.IDX PT, R4, R14, RZ, 0x1c1f ;  /* 0x001c1fff0e047589 */ /* 0x000fe800000e0000 */
[----:B------:R-:W0:Y:S04]  /*173c0*/  SHFL.IDX PT, R5, R15, RZ, 0x1c1f ;  /* 0x001c1fff0f057589 */ /* 0x000e2800000e0000 */
[----:B------:R-:W-:Y:S04]  /*173d0*/  SHFL.IDX PT, R6, R14, 0x1, 0x1c1f ;  /* 0x003c1f000e067f89 */ /* 0x000fe800000e0000 */
[----:B------:R-:W1:Y:S01]  /*173e0*/  SHFL.IDX PT, R7, R15, 0x1, 0x1c1f ;  /* 0x003c1f000f077f89 */ /* 0x000e6200000e0000 */
[----:B--2---:R-:W-:-:S04]  /*173f0*/  IMAD R8, R192, 0x80, R8 ;  /* 0x00000080c0087824 */ /* 0x004fc800078e0208 */
[C---:B------:R-:W-:Y:S01]  /*17400*/  VIADD R12, R8.reuse, 0x8 ;  /* 0x00000008080c7836 */ /* 0x040fe20000000000 */
[----:B------:R-:W-:-:S04]  /*17410*/  ISETP.GE.OR P1, PT, R8, R3, P0 ;  /* 0x000000030800720c */ /* 0x000fc80000726670 */
[----:B------:R-:W-:-:S09]  /*17420*/  ISETP.GE.OR P0, PT, R12, R3, P0 ;  /* 0x000000030c00720c */ /* 0x000fd20000706670 */
[----:B0-----:R0:W-:Y:S04]  /*17430*/  @!P1 ST.E desc[UR56][R4.64], R21 ;  /* 0x0000001504009985 */ /* 0x0011e8000c101938 */
[----:B-1----:R0:W-:Y:S01]  /*17440*/  @!P0 ST.E desc[UR56][R6.64], R20 ;  /* 0x0000001406008985 */ /* 0x0021e2000c101938 */
[----:B------:R-:W-:Y:S05]  /*17450*/  @P3 BRA `(.L_x_649) ;  /* 0x0000000800843947 */ /* 0x000fea0003800000 */
[----:B0-----:R-:W-:Y:S01]  /*17460*/  LEA R5, R217, R184, 0x6 ;  /* 0x000000b8d9057211 */ /* 0x001fe200078e30ff */
[----:B------:R-:W0:Y:S01]  /*17470*/  @P4 LDC R49, c[0x0][0xbec] ;  /* 0x0002fb00ff314b82 */ /* 0x000e220000000800 */
[----:B------:R-:W-:-:S03]  /*17480*/  ULDC.64 UR4, c[0x0][0xaa0] ;  /* 0x0002a80000047ab9 */ /* 0x000fc60000000a00 */
[----:B------:R-:W-:-:S04]  /*17490*/  IMAD.WIDE R72, R5, 0x2, R72 ;  /* 0x0000000205487825 */ /* 0x000fc800078e0248 */
[----:B------:R-:W1:Y:S01]  /*174a0*/  @P4 LDC R51, c[0x0][0xbf0] ;  /* 0x0002fc00ff334b82 */ /* 0x000e620000000800 */
[C---:B------:R-:W-:Y:S01]  /*174b0*/  IADD3 R9, P6, R72.reuse, 0x1000, RZ ;  /* 0x0000100048097810 */ /* 0x040fe20007fde0ff */
[----:B------:R-:W-:Y:S01]  /*174c0*/  IMAD R103, R103, UR4, RZ ;  /* 0x0000000467677c24 */ /* 0x000fe2000f8e02ff */
[----:B------:R-:W-:Y:S02]  /*174d0*/  IADD3 R13, P5, R72, 0x2000, RZ ;  /* 0x00002000480d7810 */ /* 0x000fe40007fbe0ff */
[----:B------:R-:W-:Y:S01]  /*174e0*/  LOP3.LUT R8, R9, 0x380, RZ, 0xc0, !PT ;  /* 0x0000038009087812 */ /* 0x000fe200078ec0ff */
[----:B------:R-:W-:Y:S01]  /*174f0*/  IMAD R103, R0, UR5, R103 ;  /* 0x0000000500677c24 */ /* 0x000fe2000f8e0267 */
[----:B------:R-:W-:Y:S01]  /*17500*/  IADD3 R25, P3, R72, 0x3000, RZ ;  /* 0x0000300048197810 */ /* 0x000fe20007f7e0ff */
[----:B------:R-:W-:Y:S01]  /*17510*/  IMAD.WIDE.U32 R20, R0, UR4, RZ ;  /* 0x0000000400147c25 */ /* 0x000fe2000f8e00ff */
[----:B------:R-:W-:Y:S01]  /*17520*/  SHF.R.U64 R8, R8, 0x3, RZ ;  /* 0x0000000308087819 */ /* 0x000fe200000012ff */
[----:B------:R-:W-:Y:S01]  /*17530*/  ULDC.64 UR4, c[0x0][0xae8] ;  /* 0x0002ba0000047ab9 */ /* 0x000fe20000000a00 */
[----:B------:R-:W-:Y:S01]  /*17540*/  IADD3 R29, P2, R72, 0x4000, RZ ;  /* 0x00004000481d7810 */ /* 0x000fe20007f5e0ff */
[----:B------:R-:W-:Y:S01]  /*17550*/  IMAD R45, R186, 0x20, R217 ;  /* 0x00000020ba2d7824 */ /* 0x000fe200078e02d9 */
[----:B------:R-:W-:Y:S01]  /*17560*/  LOP3.LUT R8, R8, R9, RZ, 0x3c, !PT ;  /* 0x0000000908087212 */ /* 0x000fe200078e3cff */
[----:B------:R-:W-:Y:S01]  /*17570*/  IMAD.IADD R21, R21, 0x1, R103 ;  /* 0x0000000115157824 */ /* 0x000fe200078e0267 */
[----:B------:R-:W-:Y:S01]  /*17580*/  IADD3 R33, P1, R72, 0x5000, RZ ;  /* 0x0000500048217810 */ /* 0x000fe20007f3e0ff */
[----:B------:R-:W-:Y:S01]  /*17590*/  IMAD R44, R192, 0x80, R45 ;  /* 0x00000080c02c7824 */ /* 0x000fe200078e022d */
[C---:B------:R-:W-:Y:S01]  /*175a0*/  IADD3 R37, P0, R72.reuse, 0x6000, RZ ;  /* 0x0000600048257810 */ /* 0x040fe20007f1e0ff */
[----:B------:R-:W-:Y:S01]  /*175b0*/  IMAD.X R9, RZ, RZ, R73, P6 ;  /* 0x000000ffff097224 */ /* 0x000fe200030e0649 */
[----:B------:R-:W-:Y:S01]  /*175c0*/  IADD3 R5, P6, R72, 0x7000, RZ ;  /* 0x0000700048057810 */ /* 0x000fe20007fde0ff */
[----:B------:R-:W-:Y:S01]  /*175d0*/  IMAD.WIDE.U32 R20, R162, UR4, R20 ;  /* 0x00000004a2147c25 */ /* 0x000fe2000f8e0014 */
[----:B------:R-:W-:-:S02]  /*175e0*/  SHF.R.S32.HI R47, RZ, 0x1f, R188 ;  /* 0x0000001fff2f7819 */ /* 0x000fc400000114bc */
[----:B------:R-:W-:Y:S01]  /*175f0*/  LOP3.LUT R12, R13, 0x380, RZ, 0xc0, !PT ;  /* 0x000003800d0c7812 */ /* 0x000fe200078ec0ff */
[----:B0-----:R-:W-:Y:S01]  /*17600*/  @P4 IMAD.HI.U32 R0, R44, R49, RZ ;  /* 0x000000312c004227 */ /* 0x001fe200078e00ff */
[----:B------:R-:W-:Y:S01]  /*17610*/  LOP3.LUT R24, R25, 0x380, RZ, 0xc0, !PT ;  /* 0x0000038019187812 */ /* 0x000fe200078ec0ff */
[----:B------:R-:W5:Y:S01]  /*17620*/  LD.E.128 R8, desc[UR56][R8.64] ;  /* 0x0000003808087980 */ /* 0x000f62000c101d00 */
[----:B------:R-:W-:Y:S01]  /*17630*/  LOP3.LUT R28, R29, 0x380, RZ, 0xc0, !PT ;  /* 0x000003801d1c7812 */ /* 0x000fe200078ec0ff */
[----:B------:R-:W-:Y:S01]  /*17640*/  IMAD R21, R162, UR5, R21 ;  /* 0x00000005a2157c24 */ /* 0x000fe2000f8e0215 */
[----:B------:R-:W-:Y:S01]  /*17650*/  LOP3.LUT R32, R33, 0x380, RZ, 0xc0, !PT ;  /* 0x0000038021207812 */ /* 0x000fe200078ec0ff */
[----:B------:R-:W-:Y:S01]  /*17660*/  ULDC.64 UR4, c[0x0][0xaf0] ;  /* 0x0002bc0000047ab9 */ /* 0x000fe20000000a00 */
[----:B------:R-:W-:Y:S01]  /*17670*/  LOP3.LUT R36, R37, 0x380, RZ, 0xc0, !PT ;  /* 0x0000038025247812 */ /* 0x000fe200078ec0ff */
[----:B------:R-:W-:Y:S01]  /*17680*/  IMAD.MOV.U32 R45, RZ, RZ, R44 ;  /* 0x000000ffff2d7224 */ /* 0x000fe200078e002c */
[----:B------:R-:W-:-:S02]  /*17690*/  LOP3.LUT R4, R5, 0x380, RZ, 0xc0, !PT ;  /* 0x0000038005047812 */ /* 0x000fc400078ec0ff */
[----:B------:R-:W-:Y:S01]  /*176a0*/  LOP3.LUT R7, R72, 0x380, RZ, 0xc0, !PT ;  /* 0x0000038048077812 */ /* 0x000fe200078ec0ff */
[----:B------:R-:W-:Y:S01]  /*176b0*/  IMAD R47, R47, UR4, RZ ;  /* 0x000000042f2f7c24 */ /* 0x000fe2000f8e02ff */
[----:B------:R-:W-:Y:S01]  /*176c0*/  SHF.R.U64 R12, R12, 0x3, RZ ;  /* 0x000000030c0c7819 */ /* 0x000fe200000012ff */
[----:B------:R-:W-:Y:S01]  /*176d0*/  IMAD.X R41, RZ, RZ, R73, P6 ;  /* 0x000000ffff297224 */ /* 0x000fe200030e0649 */
[----:B------:R-:W-:Y:S02]  /*176e0*/  SHF.R.U64 R24, R24, 0x3, RZ ;  /* 0x0000000318187819 */ /* 0x000fe400000012ff */
[----:B------:R-:W-:Y:S02]  /*176f0*/  SHF.R.U64 R28, R28, 0x3, RZ ;  /* 0x000000031c1c7819 */ /* 0x000fe400000012ff */
[----:B------:R-:W-:Y:S02]  /*17700*/  SHF.R.U64 R32, R32, 0x3, RZ ;  /* 0x0000000320207819 */ /* 0x000fe400000012ff */
[----:B------:R-:W-:-:S02]  /*17710*/  SHF.R.U64 R36, R36, 0x3, RZ ;  /* 0x0000000324247819 */ /* 0x000fc400000012ff */
[----:B-1----:R-:W-:Y:S02]  /*17720*/  @P4 SHF.R.U32.HI R45, RZ, R51, R0 ;  /* 0x00000033ff2d4219 */ /* 0x002fe40000011600 */
[----:B------:R-:W-:Y:S02]  /*17730*/  SHF.R.U64 R4, R4, 0x3, RZ ;  /* 0x0000000304047819 */ /* 0x000fe400000012ff */
[----:B------:R-:W-:Y:S01]  /*17740*/  SHF.R.U64 R7, R7, 0x3, RZ ;  /* 0x0000000307077819 */ /* 0x000fe200000012ff */
[----:B------:R-:W-:Y:S01]  /*17750*/  IMAD R47, R188, UR5, R47 ;  /* 0x00000005bc2f7c24 */ /* 0x000fe2000f8e022f */
[----:B------:R-:W-:Y:S01]  /*17760*/  LOP3.LUT R12, R12, R13, RZ, 0x3c, !PT ;  /* 0x0000000d0c0c7212 */ /* 0x000fe200078e3cff */
[----:B------:R-:W-:Y:S01]  /*17770*/  IMAD.WIDE.U32 R20, R188, UR4, R20 ;  /* 0x00000004bc147c25 */ /* 0x000fe2000f8e0014 */
[----:B------:R-:W-:Y:S01]  /*17780*/  LOP3.LUT R24, R24, R25, RZ, 0x3c, !PT ;  /* 0x0000001918187212 */ /* 0x000fe200078e3cff */
[----:B------:R-:W-:Y:S01]  /*17790*/  ULDC.64 UR4, c[0x0][0xae0] ;  /* 0x0002b80000047ab9 */ /* 0x000fe20000000a00 */
[----:B------:R-:W-:Y:S01]  /*177a0*/  LOP3.LUT R28, R28, R29, RZ, 0x3c, !PT ;  /* 0x0000001d1c1c7212 */ /* 0x000fe200078e3cff */
[--C-:B------:R-:W-:Y:S01]  /*177b0*/  IMAD.X R13, RZ, RZ, R73.reuse, P5 ;  /* 0x000000ffff0d7224 */ /* 0x100fe200028e0649 */
[----:B------:R-:W-:Y:S01]  /*177c0*/  LOP3.LUT R32, R32, R33, RZ, 0x3c, !PT ;  /* 0x0000002120207212 */ /* 0x000fe200078e3cff */
[--C-:B------:R-:W-:Y:S01]  /*177d0*/  IMAD.X R25, RZ, RZ, R73.reuse, P3 ;  /* 0x000000ffff197224 */ /* 0x100fe200018e0649 */
[----:B------:R-:W-:Y:S01]  /*177e0*/  LOP3.LUT R36, R36, R37, RZ, 0x3c, !PT ;  /* 0x0000002524247212 */ /* 0x000fe200078e3cff */
[----:B------:R-:W-:Y:S01]  /*177f0*/  IMAD.X R29, RZ, RZ, R73, P2 ;  /* 0x000000ffff1d7224 */ /* 0x000fe200010e0649 */
[----:B------:R-:W-:Y:S01]  /*17800*/  SHF.R.S32.HI R0, RZ, 0x1f, R45 ;  /* 0x0000001fff007819 */ /* 0x000fe2000001142d */
[--C-:B------:R-:W-:Y:S01]  /*17810*/  IMAD.X R33, RZ, RZ, R73.reuse, P1 ;  /* 0x000000ffff217224 */ /* 0x100fe200008e0649 */
[----:B------:R-:W-:Y:S01]  /*17820*/  LOP3.LUT R40, R4, R5, RZ, 0x3c, !PT ;  /* 0x0000000504287212 */ /* 0x000fe200078e3cff */
[----:B------:R-:W-:Y:S01]  /*17830*/  IMAD.X R37, RZ, RZ, R73, P0 ;  /* 0x000000ffff257224 */ /* 0x000fe200000e0649 */
[----:B------:R-:W-:Y:S01]  /*17840*/  LOP3.LUT R72, R7, R72, RZ, 0x3c, !PT ;  /* 0x0000004807487212 */ /* 0x000fe200078e3cff */
[----:B------:R-:W-:Y:S01]  /*17850*/  IMAD.MOV R49, RZ, RZ, -R45 ;  /* 0x000000ffff317224 */ /* 0x000fe200078e0a2d */
[----:B------:R-:W5:Y:S01]  /*17860*/  LD.E.128 R12, desc[UR56][R12.64] ;  /* 0x000000380c0c7980 */ /* 0x000f62000c101d00 */
[----:B------:R-:W-:-:S02]  /*17870*/  IMAD.IADD R21, R21, 0x1, R47 ;  /* 0x0000000115157824 */ /* 0x000fc400078e022f */
[----:B------:R-:W-:Y:S01]  /*17880*/  IMAD R0, R0, UR4, RZ ;  /* 0x0000000400007c24 */ /* 0x000fe2000f8e02ff */
[----:B------:R0:W5:Y:S01]  /*17890*/  LD.E.128 R4, desc[UR56][R72.64] ;  /* 0x0000003848047980 */ /* 0x000162000c101d00 */
[----:B------:R-:W-:-:S03]  /*178a0*/  IMAD R47, R102, R49, R44 ;  /* 0x00000031662f7224 */ /* 0x000fc600078e022c */
[----:B------:R-:W5:Y:S01]  /*178b0*/  LD.E.128 R24, desc[UR56][R24.64] ;  /* 0x0000003818187980 */ /* 0x000f62000c101d00 */
[----:B------:R-:W-:-:S03]  /*178c0*/  IMAD R49, R45, UR5, R0 ;  /* 0x000000052d317c24 */ /* 0x000fc6000f8e0200 */
[----:B------:R-:W5:Y:S01]  /*178d0*/  LD.E.128 R28, desc[UR56][R28.64] ;  /* 0x000000381c1c7980 */ /* 0x000f62000c101d00 */
[----:B------:R-:W-:-:S03]  /*178e0*/  SHF.R.S32.HI R0, RZ, 0x1f, R47 ;  /* 0x0000001fff007819 */ /* 0x000fc6000001142f */
[----:B------:R-:W5:Y:S04]  /*178f0*/  LD.E.128 R32, desc[UR56][R32.64] ;  /* 0x0000003820207980 */ /* 0x000f68000c101d00 */
[----:B------:R-:W5:Y:S04]  /*17900*/  LD.E.128 R36, desc[UR56][R36.64] ;  /* 0x0000003824247980 */ /* 0x000f68000c101d00 */
[----:B------:R-:W5:Y:S01]  /*17910*/  LD.E.128 R40, desc[UR56][R40.64] ;  /* 0x0000003828287980 */ /* 0x000f62000c101d00 */
[----:B------:R-:W-:Y:S01]  /*17920*/  IMAD.WIDE.U32 R20, R45, UR4, R20 ;  /* 0x000000042d147c25 */ /* 0x000fe2000f8e0014 */
[----:B------:R-:W-:Y:S01]  /*17930*/  ULDC.64 UR4, c[0x0][0xad8] ;  /* 0x0002b60000047ab9 */ /* 0x000fe20000000a00 */
[----:B------:R-:W-:Y:S01]  /*17940*/  @!PT LDS RZ, [RZ] ;  /* 0x00000000fffff984 */ /* 0x000fe20000000800 */
[----:B------:R-:W-:Y:S01]  /*17950*/  @!PT LDS RZ, [RZ] ;  /* 0x00000000fffff984 */ /* 0x000fe20000000800 */
[----:B------:R-:W-:Y:S01]  /*17960*/  @!PT LDS RZ, [RZ] ;  /* 0x00000000fffff984 */ /* 0x000fe20000000800 */
[----:B------:R-:W-:Y:S01]  /*17970*/  @!PT LDS RZ, [RZ] ;  /* 0x00000000fffff984 */ /* 0x000fe20000000800 */
[----:B------:R1:W-:Y:S06]  /*17980*/  MEMBAR.ALL.CTA ;  /* 0x0000000000007992 */ /* 0x0003ec0000008000 */
[----:B-1----:R-:W1:Y:S01]  /*17990*/  FENCE.VIEW.ASYNC.S ;  /* 0x00000000000073c6 */ /* 0x002e620000000000 */
[----:B------:R-:W-:-:S02]  /*179a0*/  IMAD R48, R192, 0x80, R217 ;  /* 0x00000080c0307824 */ /* 0x000fc400078e02d9 */
[----:B------:R-:W-:Y:S02]  /*179b0*/  IMAD.IADD R21, R21, 0x1, R49 ;  /* 0x0000000115157824 */ /* 0x000fe400078e0231 */
[----:B------:R-:W-:Y:S02]  /*179c0*/  IMAD R44, R0, UR4, RZ ;  /* 0x00000004002c7c24 */ /* 0x000fe4000f8e02ff */
[C---:B------:R-:W-:Y:S02]  /*179d0*/  VIADD R0, R48.reuse, 0x20 ;  /* 0x0000002030007836 */ /* 0x040fe40000000000 */
[C---:B------:R-:W-:Y:S02]  /*179e0*/  IMAD R45, R47.reuse, UR5, R44 ;  /* 0x000000052f2d7c24 */ /* 0x040fe4000f8e022c */
[----:B------:R-:W-:Y:S01]  /*179f0*/  IMAD.WIDE.U32 R20, R47, UR4, R20 ;  /* 0x000000042f147c25 */ /* 0x000fe2000f8e0014 */
[-C--:B------:R-:W-:Y:S01]  /*17a00*/  ISETP.GE.AND P2, PT, R48, R3.reuse, PT ;  /* 0x000000033000720c */ /* 0x080fe20003f46270 */
[----:B------:R-:W-:Y:S01]  /*17a10*/  ULDC.64 UR4, c[0x0][0xa80] ;  /* 0x0002a00000047ab9 */ /* 0x000fe20000000a00 */
[----:B------:R-:W-:Y:S01]  /*17a20*/  ISETP.GE.AND P0, PT, R0, R3, PT ;  /* 0x000000030000720c */ /* 0x000fe20003f06270 */
[----:B------:R-:W-:Y:S01]  /*17a30*/  IMAD.IADD R21, R21, 0x1, R45 ;  /* 0x0000000115157824 */ /* 0x000fe200078e022d */
[----:B------:R-:W-:-:S02]  /*17a40*/  IADD3 R0, R2, 0x2a820, RZ ;  /* 0x0002a82002007810 */ /* 0x000fc40007ffe0ff */
[----:B------:R-:W-:Y:S01]  /*17a50*/  LEA R46, P3, R20, UR4, 0x1 ;  /* 0x00000004142e7c11 */ /* 0x000fe2000f8608ff */
[----:B------:R-:W-:Y:S01]  /*17a60*/  VIADD R44, R48, 0x40 ;  /* 0x00000040302c7836 */ /* 0x000fe20000000000 */
[----:B------:R-:W-:Y:S02]  /*17a70*/  PRMT R0, RZ, 0x654, R0 ;  /* 0x00000654ff007816 */ /* 0x000fe40000000000 */
[----:B------:R-:W-:Y:S01]  /*17a80*/  LEA.HI.X R47, R20, UR5, R21, 0x1, P3 ;  /* 0x00000005142f7c11 */ /* 0x000fe200098f0c15 */
[----:B------:R-:W-:Y:S01]  /*17a90*/  BSSY B1, `(.L_x_650) ;  /* 0x0000011000017945 */ /* 0x000fe20003800000 */
[----:B------:R-:W-:Y:S01]  /*17aa0*/  ISETP.GE.AND P1, PT, R44, R3, PT ;  /* 0x000000032c00720c */ /* 0x000fe20003f26270 */
[----:B-1----:R1:W-:Y:S01]  /*17ab0*/  SYNCS.ARRIVE.TRANS64.RED.A1T0 RZ, [R0+URZ], RZ ;  /* 0x000000ff00ff79a7 */ /* 0x0023e2000810043f */
[----:B------:R0:W2:Y:S01]  /*17ac0*/  SHFL.IDX PT, R44, R46, RZ, 0x181f ;  /* 0x00181fff2e2c7589 */ /* 0x0000a200000e0000 */
[----:B------:R-:W-:Y:S02]  /*17ad0*/  SHF.R.S32.HI R104, RZ, 0x1f, R185 ;  /* 0x0000001fff687819 */ /* 0x000fe400000114b9 */
[----:B------:R-:W-:Y:S01]  /*17ae0*/  SHF.R.S32.HI R105, RZ, 0x1f, R184 ;  /* 0x0000001fff697819 */ /* 0x000fe200000114b8 */
[----:B-1----:R0:W1:Y:S01]  /*17af0*/  SHFL.IDX PT, R0, R47, RZ, 0x181f ;  /* 0x00181fff2f007589 */ /* 0x00206200000e0000 */
[----:B------:R-:W-:Y:S06]  /*17b00*/  @P2 BRA `(.L_x_651) ;  /* 0x0000000000242947 */ /* 0x000fec0003800000 */
[----:B------:R-:W-:Y:S02]  /*17b10*/  ULDC UR4, c[0x0][0xac8] ;  /* 0x0002b20000047ab9 */ /* 0x000fe40000000800 */
[----:B------:R-:W-:Y:S02]  /*17b20*/  ISETP.GE.AND P2, PT, R184, UR4, PT ;  /* 0x00000004b8007c0c */ /* 0x000fe4000bf46270 */
[----:B------:R-:W-:-:S11]  /*17b30*/  ISETP.GE.AND P3, PT, R185, UR4, PT ;  /* 0x00000004b9007c0c */ /* 0x000fd6000bf66270 */
[CC--:B--2---:R-:W-:Y:S02]  /*17b40*/  @!P2 LEA R20, P4, R184.reuse, R44.reuse, 0x1 ;  /* 0x0000002cb814a211 */ /* 0x0c4fe400078808ff */
[C---:B------:R-:W-:Y:S02]  /*17b50*/  @!P3 LEA R44, P5, R185.reuse, R44, 0x1 ;  /* 0x0000002cb92cb211 */ /* 0x040fe400078a08ff */
[-C--:B-1----:R-:W-:Y:S02]  /*17b60*/  @!P2 LEA.HI.X R21, R184, R0.reuse, R105, 0x1, P4 ;  /* 0x00000000b815a211 */ /* 0x082fe400020f0c69 */
[----:B------:R-:W-:-:S03]  /*17b70*/  @!P3 LEA.HI.X R45, R185, R0, R104, 0x1, P5 ;  /* 0x00000000b92db211 */ /* 0x000fc600028f0c68 */
[----:B-----5:R3:W-:Y:S04]  /*17b80*/  @!P2 ST.E.128 desc[UR56][R20.64], R4 ;  /* 0x000000041400a985 */ /* 0x0207e8000c101d38 */
[----:B------:R3:W-:Y:S02]  /*17b90*/  @!P3 ST.E.128 desc[UR56][R44.64], R28 ;  /* 0x0000001c2c00b985 */ /* 0x0007e4000c101d38 */
.L_x_651:
[----:B------:R-:W-:Y:S05]  /*17ba0*/  BSYNC B1 ;  /* 0x0000000000017941 */ /* 0x000fea0003800000 */
.L_x_650:
[----:B-1----:R1:W4:Y:S01]  /*17bb0*/  SHFL.IDX PT, R0, R47, 0x1, 0x181f ;  /* 0x00381f002f007f89 */ /* 0x00232200000e0000 */
[----:B------:R-:W-:Y:S03]  /*17bc0*/  BSSY B1, `(.L_x_652) ;  /* 0x000000c000017945 */ /* 0x000fe60003800000 */
[----:B---3-5:R1:W3:Y:S01]  /*17bd0*/  SHFL.IDX PT, R6, R46, 0x1, 0x181f ;  /* 0x00381f002e067f89 */ /* 0x0282e200000e0000 */
[----:B------:R-:W-:Y:S05]  /*17be0*/  @P0 BRA `(.L_x_653) ;  /* 0x0000000000240947 */ /* 0x000fea0003800000 */
[----:B------:R-:W-:Y:S02]  /*17bf0*/  ULDC UR4, c[0x0][0xac8] ;  /* 0x0002b20000047ab9 */ /* 0x000fe40000000800 */
[----:B------:R-:W-:Y:S02]  /*17c00*/  ISETP.GE.AND P3, PT, R184, UR4, PT ;  /* 0x00000004b8007c0c */ /* 0x000fe4000bf66270 */
[----:B------:R-:W-:-:S11]  /*17c10*/  ISETP.GE.AND P4, PT, R185, UR4, PT ;  /* 0x00000004b9007c0c */ /* 0x000fd6000bf86270 */
[CC--:B---3--:R-:W-:Y:S02]  /*17c20*/  @!P3 LEA R4, P0, R184.reuse, R6.reuse, 0x1 ;  /* 0x00000006b804b211 */ /* 0x0c8fe400078008ff */
[C---:B------:R-:W-:Y:S02]  /*17c30*/  @!P4 LEA R6, P2, R185.reuse, R6, 0x1 ;  /* 0x00000006b906c211 */ /* 0x040fe400078408ff */
[-C--:B----4-:R-:W-:Y:S02]  /*17c40*/  @!P3 LEA.HI.X R5, R184, R0.reuse, R105, 0x1, P0 ;  /* 0x00000000b805b211 */ /* 0x090fe400000f0c69 */
[----:B------:R-:W-:-:S03]  /*17c50*/  @!P4 LEA.HI.X R7, R185, R0, R104, 0x1, P2 ;  /* 0x00000000b907c211 */ /* 0x000fc600010f0c68 */
[----:B------:R3:W-:Y:S04]  /*17c60*/  @!P3 ST.E.128 desc[UR56][R4.64], R8 ;  /* 0x000000080400b985 */ /* 0x0007e8000c101d38 */
[----:B------:R3:W-:Y:S02]  /*17c70*/  @!P4 ST.E.128 desc[UR56][R6.64], R32 ;  /* 0x000000200600c985 */ /* 0x0007e4000c101d38 */
.L_x_653:
[----:B------:R-:W-:Y:S05]  /*17c80*/  BSYNC B1 ;  /* 0x0000000000017941 */ /* 0x000fea0003800000 */
.L_x_652:
[----:B----4-:R4:W0:Y:S01]  /*17c90*/  SHFL.IDX PT, R0, R47, 0x2, 0x181f ;  /* 0x00581f002f007f89 */ /* 0x01082200000e0000 */
[----:B------:R-:W-:Y:S03]  /*17ca0*/  BSSY B1, `(.L_x_654) ;  /* 0x000000c000017945 */ /* 0x000fe60003800000 */
[----:B---3--:R4:W3:Y:S01]  /*17cb0*/  SHFL.IDX PT, R6, R46, 0x2, 0x181f ;  /* 0x00581f002e067f89 */ /* 0x0088e200000e0000 */
[----:B------:R-:W-:Y:S05]  /*17cc0*/  @P1 BRA `(.L_x_655) ;  /* 0x0000000000241947 */ /* 0x000fea0003800000 */
[----:B------:R-:W-:Y:S02]  /*17cd0*/  ULDC UR4, c[0x0][0xac8] ;  /* 0x0002b20000047ab9 */ /* 0x000fe40000000800 */
[----:B------:R-:W-:Y:S02]  /*17ce0*/  ISETP.GE.AND P2, PT, R184, UR4, PT ;  /* 0x00000004b8007c0c */ /* 0x000fe4000bf46270 */
[----:B------:R-:W-:-:S11]  /*17cf0*/  ISETP.GE.AND P3, PT, R185, UR4, PT ;  /* 0x00000004b9007c0c */ /* 0x000fd6000bf66270 */
[CC--:B---3--:R-:W-:Y:S02]  /*17d00*/  @!P2 LEA R4, P0, R184.reuse, R6.reuse, 0x1 ;  /* 0x00000006b804a211 */ /* 0x0c8fe400078008ff */
[C---:B------:R-:W-:Y:S02]  /*17d10*/  @!P3 LEA R6, P1, R185.reuse, R6, 0x1 ;  /* 0x00000006b906b211 */ /* 0x040fe400078208ff */
[-C--:B0-----:R-:W-:Y:S02]  /*17d20*/  @!P2 LEA.HI.X R5, R184, R0.reuse, R105, 0x1, P0 ;  /* 0x00000000b805a211 */ /* 0x081fe400000f0c69 */
[----:B------:R-:W-:-:S03]  /*17d30*/  @!P3 LEA.HI.X R7, R185, R0, R104, 0x1, P1 ;  /* 0x00000000b907b211 */ /* 0x000fc600008f0c68 */
[----:B------:R0:W-:Y:S04]  /*17d40*/  @!P2 ST.E.128 desc[UR56][R4.64], R12 ;  /* 0x0000000c0400a985 */ /* 0x0001e8000c101d38 */
[----:B------:R0:W-:Y:S02]  /*17d50*/  @!P3 ST.E.128 desc[UR56][R6.64], R36 ;  /* 0x000000240600b985 */ /* 0x0001e4000c101d38 */
.L_x_655:
[----:B------:R-:W-:Y:S05]  /*17d60*/  BSYNC B1 ;  /* 0x0000000000017941 */ /* 0x000fea0003800000 */
.L_x_654:
[----:B0-----:R-:W-:Y:S01]  /*17d70*/  VIADD R0, R48, 0x60 ;  /* 0x0000006030007836 */ /* 0x001fe20000000000 */
[----:B-1--4-:R-:W0:Y:S04]  /*17d80*/  SHFL.IDX PT, R47, R47, 0x3, 0x181f ;  /* 0x00781f002f2f7f89 */ /* 0x012e2800000e0000 */
[----:B------:R-:W-:Y:S01]  /*17d90*/  ISETP.GE.AND P0, PT, R0, R3, PT ;  /* 0x000000030000720c */ /* 0x000fe20003f06270 */
[----:B------:R-:W1:-:S12]  /*17da0*/  SHFL.IDX PT, R46, R46, 0x3, 0x181f ;  /* 0x00781f002e2e7f89 */ /* 0x000e5800000e0000 */
[----:B------:R-:W-:Y:S05]  /*17db0*/  @P0 BRA `(.L_x_656) ;  /* 0x0000001800300947 */ /* 0x000fea0003800000 */
[----:B------:R-:W-:Y:S02]  /*17dc0*/  ULDC UR4, c[0x0][0xac8] ;  /* 0x0002b20000047ab9 */ /* 0x000fe40000000800 */
[----:B------:R-:W-:-:S13]  /*17dd0*/  ISETP.GE.AND P1, PT, R184, UR4, PT ;  /* 0x00000004b8007c0c */ /* 0x000fda000bf26270 */
[----:B-1----:R-:W-:-:S04]  /*17de0*/  @!P1 LEA R4, P0, R184, R46, 0x1 ;  /* 0x0000002eb8049211 */ /* 0x002fc800078008ff */
[----:B0-----:R-:W-:Y:S02]  /*17df0*/  @!P1 LEA.HI.X R5, R184, R47, R105, 0x1, P0 ;  /* 0x0000002fb8059211 */ /* 0x001fe400000f0c69 */
[----:B------:R-:W-:-:S03]  /*17e00*/  ISETP.GE.AND P0, PT, R185, UR4, PT ;  /* 0x00000004b9007c0c */ /* 0x000fc6000bf06270 */
[----:B------:R0:W-:Y:S10]  /*17e10*/  @!P1 ST.E.128 desc[UR56][R4.64], R24 ;  /* 0x0000001804009985 */ /* 0x0001f4000c101d38 */
[----:B------:R-:W-:Y:S05]  /*17e20*/  @P0 BRA `(.L_x_656) ;  /* 0x0000001800140947 */ /* 0x000fea0003800000 */
[----:B0-----:R-:W-:-:S04]  /*17e30*/  LEA R4, P0, R185, R46, 0x1 ;  /* 0x0000002eb9047211 */ /* 0x001fc800078008ff */
[----:B------:R-:W-:-:S05]  /*17e40*/  LEA.HI.X R5, R185, R47, R104, 0x1, P0 ;  /* 0x0000002fb9057211 */ /* 0x000fca00000f0c68 */
[----:B------:R0:W-:Y:S01]  /*17e50*/  ST.E.128 desc[UR56][R4.64], R40 ;  /* 0x0000002804007985 */ /* 0x0001e2000c101d38 */
[----:B------:R-:W-:Y:S05]  /*17e60*/  BRA `(.L_x_656) ;  /* 0x0000001800047947 */ /* 0x000fea0003800000 */
.L_x_649:
[----:B0-----:R-:W0:Y:S01]  /*17e70*/  @P4 LDC R6, c[0x0][0xbec] ;  /* 0x0002fb00ff064b82 */ /* 0x001e220000000800 */
[----:B------:R-:W-:Y:S01]  /*17e80*/  ULDC.64 UR4, c[0x0][0xb08] ;  /* 0x0002c20000047ab9 */ /* 0x000fe20000000a00 */
[----:B------:R-:W-:Y:S01]  /*17e90*/  SHF.R.S32.HI R7, RZ, 0x1f, R188 ;  /* 0x0000001fff077819 */ /* 0x000fe200000114bc */
[----:B------:R-:W-:Y:S01]  /*17ea0*/  IMAD R103, R103, UR4, RZ ;  /* 0x0000000467677c24 */ /* 0x000fe2000f8e02ff */
[----:B------:R-:W-:Y:S01]  /*17eb0*/  ULDC.64 UR6, c[0x0][0xb30] ;  /* 0x0002cc0000067ab9 */ /* 0x000fe20000000a00 */
[----:B------:R-:W-:Y:S01]  /*17ec0*/  IMAD.WIDE.U32 R4, R0, UR4, RZ ;  /* 0x0000000400047c25 */ /* 0x000fe2000f8e00ff */
[----:B------:R-:W-:Y:S01]  /*17ed0*/  ISETP.GE.AND P0, PT, R8, R3, PT ;  /* 0x000000030800720c */ /* 0x000fe20003f06270 */
[----:B------:R-:W-:Y:S01]  /*17ee0*/  BSSY B1, `(.L_x_657) ;  /* 0x0000079000017945 */ /* 0x000fe20003800000 */
[----:B------:R-:W1:Y:S01]  /*17ef0*/  @P4 LDC R11, c[0x0][0xbf0] ;  /* 0x0002fc00ff0b4b82 */ /* 0x000e620000000800 */
[----:B------:R-:W-:Y:S01]  /*17f00*/  IMAD R103, R0, UR5, R103 ;  /* 0x0000000500677c24 */ /* 0x000fe2000f8e0267 */
[----:B------:R-:W-:Y:S01]  /*17f10*/  ULDC.64 UR4, c[0x0][0xb38] ;  /* 0x0002ce0000047ab9 */ /* 0x000fe20000000a00 */
[----:B------:R-:W-:Y:S01]  /*17f20*/  VIADD R15, R199, 0x8 ;  /* 0x00000008c70f7836 */ /* 0x000fe20000000000 */
[----:B------:R-:W-:Y:S01]  /*17f30*/  SHF.R.S32.HI R24, RZ, 0x1f, R201 ;  /* 0x0000001fff187819 */ /* 0x000fe200000114c9 */
[----:B------:R-:W-:Y:S01]  /*17f40*/  IMAD.IADD R5, R5, 0x1, R103 ;  /* 0x0000000105057824 */ /* 0x000fe200078e0267 */
[----:B------:R-:W-:Y:S01]  /*17f50*/  SHF.R.S32.HI R26, RZ, 0x1f, R202 ;  /* 0x0000001fff1a7819 */ /* 0x000fe200000114ca */
[----:B------:R-:W-:Y:S01]  /*17f60*/  VIADD R21, R199, 0x10 ;  /* 0x00000010c7157836 */ /* 0x000fe20000000000 */
[----:B------:R-:W-:Y:S01]  /*17f70*/  SHF.R.S32.HI R14, RZ, 0x1f, R15 ;  /* 0x0000001fff0e7819 */ /* 0x000fe2000001140f */
[----:B------:R-:W-:Y:S01]  /*17f80*/  IMAD.WIDE.U32 R4, R162, UR4, R4 ;  /* 0x00000004a2047c25 */ /* 0x000fe2000f8e0004 */
[----:B------:R-:W-:-:S02]  /*17f90*/  SHF.R.S32.HI R27, RZ, 0x1f, R203 ;  /* 0x0000001fff1b7819 */ /* 0x000fc400000114cb */
[----:B------:R-:W-:Y:S01]  /*17fa0*/  SHF.R.S32.HI R20, RZ, 0x1f, R21 ;  /* 0x0000001fff147819 */ /* 0x000fe20000011415 */
[----:B------:R-:W-:Y:S01]  /*17fb0*/  IMAD R5, R162, UR5, R5 ;  /* 0x00000005a2057c24 */ /* 0x000fe2000f8e0205 */
[----:B------:R-:W-:Y:S01]  /*17fc0*/  ULDC.64 UR4, c[0x0][0xb40] ;  /* 0x0002d00000047ab9 */ /* 0x000fe20000000a00 */
[----:B------:R-:W-:Y:S01]  /*17fd0*/  SHF.R.S32.HI R28, RZ, 0x1f, R204 ;  /* 0x0000001fff1c7819 */ /* 0x000fe200000114cc */
[----:B------:R-:W-:Y:S01]  /*17fe0*/  IMAD R7, R7, UR4, RZ ;  /* 0x0000000407077c24 */ /* 0x000fe2000f8e02ff */
[----:B------:R-:W-:Y:S01]  /*17ff0*/  SHF.R.S32.HI R29, RZ, 0x1f, R205 ;  /* 0x0000001fff1d7819 */ /* 0x000fe200000114cd */
[----:B0-----:R-:W-:Y:S01]  /*18000*/  @P4 IMAD.HI.U32 R6, R25, R6, RZ ;  /* 0x0000000619064227 */ /* 0x001fe200078e00ff */
[----:B------:R-:W-:Y:S02]  /*18010*/  SHF.R.S32.HI R30, RZ, 0x1f, R206 ;  /* 0x0000001fff1e7819 */ /* 0x000fe400000114ce */
[----:B------:R-:W-:Y:S01]  /*18020*/  SHF.R.S32.HI R31, RZ, 0x1f, R207 ;  /* 0x0000001fff1f7819 */ /* 0x000fe200000114cf */
[C---:B------:R-:W-:Y:S01]  /*18030*/  IMAD R9, R188.reuse, UR5, R7 ;  /* 0x00000005bc097c24 */ /* 0x040fe2000f8e0207 */
[----:B------:R-:W-:Y:S01]  /*18040*/  SHF.R.S32.HI R32, RZ, 0x1f, R208 ;  /* 0x0000001fff207819 */ /* 0x000fe200000114d0 */
[----:B------:R-:W-:Y:S01]  /*18050*/  IMAD.WIDE.U32 R4, R188, UR4, R4 ;  /* 0x00000004bc047c25 */ /* 0x000fe2000f8e0004 */
[----:B------:R-:W-:Y:S01]  /*18060*/  ULDC.64 UR4, c[0x0][0xb48] ;  /* 0x0002d20000047ab9 */ /* 0x000fe20000000a00 */
[----:B------:R-:W-:-:S02]  /*18070*/  SHF.R.S32.HI R33, RZ, 0x1f, R209 ;  /* 0x0000001fff217819 */ /* 0x000fc400000114d1 */
[----:B------:R-:W-:Y:S01]  /*18080*/  IMAD.MOV.U32 R7, RZ, RZ, R25 ;  /* 0x000000ffff077224 */ /* 0x000fe200078e0019 */
[----:B-1----:R-:W-:Y:S01]  /*18090*/  @P4 SHF.R.U32.HI R7, RZ, R11, R6 ;  /* 0x0000000bff074219 */ /* 0x002fe20000011606 */
[----:B------:R-:W-:Y:S01]  /*180a0*/  IMAD.IADD R5, R5, 0x1, R9 ;  /* 0x0000000105057824 */ /* 0x000fe200078e0209 */
[----:B------:R-:W-:Y:S01]  /*180b0*/  SHF.R.S32.HI R34, RZ, 0x1f, R210 ;  /* 0x0000001fff227819 */ /* 0x000fe200000114d2 */
[----:B------:R-:W-:Y:S01]  /*180c0*/  VIADD R6, R2, 0x2a820 ;  /* 0x0002a82002067836 */ /* 0x000fe20000000000 */
[--C-:B------:R-:W-:Y:S01]  /*180d0*/  SHF.R.S32.HI R0, RZ, 0x1f, R7.reuse ;  /* 0x0000001fff007819 */ /* 0x100fe20000011407 */
[----:B------:R-:W-:Y:S01]  /*180e0*/  IMAD.MOV R9, RZ, RZ, -R7 ;  /* 0x000000ffff097224 */ /* 0x000fe200078e0a07 */
[----:B------:R-:W-:Y:S01]  /*180f0*/  SHF.R.S32.HI R35, RZ, 0x1f, R211 ;  /* 0x0000001fff237819 */ /* 0x000fe200000114d3 */
[----:B------:R-:W-:Y:S01]  /*18100*/  IMAD.WIDE.U32 R4, R200, UR4, R4 ;  /* 0x00000004c8047c25 */ /* 0x000fe2000f8e0004 */
[----:B------:R-:W-:Y:S02]  /*18110*/  PRMT R6, RZ, 0x654, R6 ;  /* 0x00000654ff067816 */ /* 0x000fe40000000006 */
[----:B------:R-:W-:Y:S01]  /*18120*/  SHF.R.S32.HI R72, RZ, 0x1f, R212 ;  /* 0x0000001fff487819 */ /* 0x000fe200000114d4 */
[----:B------:R-:W-:Y:S01]  /*18130*/  IMAD R9, R102, R9, R25 ;  /* 0x0000000966097224 */ /* 0x000fe200078e0219 */
[----:B------:R0:W-:Y:S01]  /*18140*/  SYNCS.ARRIVE.TRANS64.RED.A1T0 RZ, [R6+URZ], RZ ;  /* 0x000000ff06ff79a7 */ /* 0x0001e2000810043f */
[----:B------:R-:W-:Y:S01]  /*18150*/  IMAD R0, R0, UR6, RZ ;  /* 0x0000000600007c24 */ /* 0x000fe2000f8e02ff */
[----:B------:R-:W-:Y:S01]  /*18160*/  SHF.R.S32.HI R73, RZ, 0x1f, R213 ;  /* 0x0000001fff497819 */ /* 0x000fe200000114d5 */
[----:B------:R-:W-:Y:S01]  /*18170*/  IMAD R5, R200, UR5, R5 ;  /* 0x00000005c8057c24 */ /* 0x000fe2000f8e0205 */
[----:B------:R-:W-:Y:S01]  /*18180*/  ULDC.64 UR4, c[0x0][0xb28] ;  /* 0x0002ca0000047ab9 */ /* 0x000fe20000000a00 */
[C---:B------:R-:W-:Y:S01]  /*18190*/  IMAD R11, R7.reuse, UR7, R0 ;  /* 0x00000007070b7c24 */ /* 0x040fe2000f8e0200 */
[----:B------:R-:W-:Y:S01]  /*181a0*/  SHF.R.S32.HI R0, RZ, 0x1f, R9 ;  /* 0x0000001fff007819 */ /* 0x000fe20000011409 */
[----:B------:R-:W-:-:S04]  /*181b0*/  IMAD.WIDE.U32 R4, R7, UR6, R4 ;  /* 0x0000000607047c25 */ /* 0x000fc8000f8e0004 */
[----:B------:R-:W-:Y:S02]  /*181c0*/  IMAD R0, R0, UR4, RZ ;  /* 0x0000000400007c24 */ /* 0x000fe4000f8e02ff */
[----:B------:R-:W-:Y:S02]  /*181d0*/  IMAD.IADD R5, R5, 0x1, R11 ;  /* 0x0000000105057824 */ /* 0x000fe400078e020b */
[C---:B------:R-:W-:Y:S02]  /*181e0*/  IMAD R7, R9.reuse, UR5, R0 ;  /* 0x0000000509077c24 */ /* 0x040fe4000f8e0200 */
[----:B------:R-:W-:Y:S01]  /*181f0*/  IMAD.WIDE.U32 R4, R9, UR4, R4 ;  /* 0x0000000409047c25 */ /* 0x000fe2000f8e0004 */
[----:B------:R-:W-:-:S03]  /*18200*/  ULDC.64 UR4, c[0x0][0xb00] ;  /* 0x0002c00000047ab9 */ /* 0x000fc60000000a00 */
[----:B------:R-:W-:Y:S01]  /*18210*/  IMAD.IADD R5, R5, 0x1, R7 ;  /* 0x0000000105057824 */ /* 0x000fe200078e0207 */
[----:B------:R-:W-:-:S04]  /*18220*/  LEA R0, P1, R4, UR4, 0x2 ;  /* 0x0000000404007c11 */ /* 0x000fc8000f8210ff */
[----:B------:R-:W-:Y:S02]  /*18230*/  LEA.HI.X R13, R4, UR5, R5, 0x2, P1 ;  /* 0x00000005040d7c11 */ /* 0x000fe400088f1405 */
[----:B------:R0:W1:Y:S04]  /*18240*/  SHFL.IDX PT, R4, R0, RZ, 0x1c1f ;  /* 0x001c1fff00047589 */ /* 0x00006800000e0000 */
[----:B------:R0:W2:Y:S01]  /*18250*/  SHFL.IDX PT, R5, R13, RZ, 0x1c1f ;  /* 0x001c1fff0d057589 */ /* 0x0000a200000e0000 */
[----:B------:R-:W-:Y:S05]  /*18260*/  @P0 BRA `(.L_x_658) ;  /* 0x0000000400000947 */ /* 0x000fea0003800000 */
[----:B------:R-:W-:Y:S02]  /*18270*/  ULDC UR4, c[0x0][0xac8] ;  /* 0x0002b20000047ab9 */ /* 0x000fe40000000800 */
[----:B------:R-:W-:Y:S02]  /*18280*/  ISETP.GE.AND P3, PT, R199, UR4, PT ;  /* 0x00000004c7007c0c */ /* 0x000fe4000bf66270 */
[----:B------:R-:W-:Y:S02]  /*18290*/  ISETP.GE.AND P2, PT, R15, UR4, PT ;  /* 0x000000040f007c0c */ /* 0x000fe4000bf46270 */
[----:B------:R-:W-:Y:S02]  /*182a0*/  ISETP.GE.AND P1, PT, R21, UR4, PT ;  /* 0x0000000415007c0c */ /* 0x000fe4000bf26270 */
[----:B------:R-:W-:Y:S02]  /*182b0*/  ISETP.GE.AND P0, PT, R213, UR4, PT ;  /* 0x00000004d5007c0c */ /* 0x000fe4000bf06270 */
[----:B------:R-:W-:-:S05]  /*182c0*/  ISETP.GE.AND P4, PT, R211, UR4, PT ;  /* 0x00000004d3007c0c */ /* 0x000fca000bf86270 */
[----:B012---:R-:W-:-:S04]  /*182d0*/  @!P3 IMAD.WIDE R6, R199, 0x4, R4 ;  /* 0x00000004c706b825 */ /* 0x007fc800078e0204 */
[CC--:B------:R-:W-:Y:S01]  /*182e0*/  @!P1 LEA R8, P5, R21.reuse, R4.reuse, 0x2 ;  /* 0x0000000415089211 */ /* 0x0c0fe200078a10ff */
[----:B------:R0:W-:Y:S01]  /*182f0*/  @!P3 ST.E.64 desc[UR56][R6.64], R88 ;  /* 0x000000580600b985 */ /* 0x0001e2000c101b38 */
[----:B------:R-:W-:Y:S02]  /*18300*/  ISETP.GE.AND P3, PT, R212, UR4, PT ;  /* 0x00000004d4007c0c */ /* 0x000fe4000bf66270 */
[----:B------:R-:W-:Y:S02]  /*18310*/  @!P1 LEA.HI.X R9, R21, R5, R20, 0x2, P5 ;  /* 0x0000000515099211 */ /* 0x000fe400028f1414 */
[----:B------:R-:W-:Y:S02]  /*18320*/  ISETP.GE.AND P5, PT, R210, UR4, PT ;  /* 0x00000004d2007c0c */ /* 0x000fe4000bfa6270 */
[----:B0-----:R-:W-:-:S04]  /*18330*/  @!P2 LEA R6, P6, R15, R4, 0x2 ;  /* 0x000000040f06a211 */ /* 0x001fc800078c10ff */
[----:B------:R-:W-:Y:S02]  /*18340*/  @!P2 LEA.HI.X R7, R15, R5, R14, 0x2, P6 ;  /* 0x000000050f07a211 */ /* 0x000fe400030f140e */
[----:B------:R-:W-:-:S03]  /*18350*/  @!P0 LEA R10, P6, R213, R4, 0x2 ;  /* 0x00000004d50a8211 */ /* 0x000fc600078c10ff */
[----:B------:R0:W-:Y:S01]  /*18360*/  @!P2 ST.E.64 desc[UR56][R6.64], R90 ;  /* 0x0000005a0600a985 */ /* 0x0001e2000c101b38 */
[----:B------:R-:W-:Y:S02]  /*18370*/  @!P0 LEA.HI.X R11, R213, R5, R73, 0x2, P6 ;  /* 0x00000005d50b8211 */ /* 0x000fe400030f1449 */
[----:B------:R-:W-:Y:S01]  /*18380*/  ISETP.GE.AND P2, PT, R209, UR4, PT ;  /* 0x00000004d1007c0c */ /* 0x000fe2000bf46270 */
[----:B------:R1:W-:Y:S01]  /*18390*/  @!P1 ST.E.64 desc[UR56][R8.64], R92 ;  /* 0x0000005c08009985 */ /* 0x0003e2000c101b38 */
[----:B------:R-:W-:-:S03]  /*183a0*/  ISETP.GE.AND P1, PT, R208, UR4, PT ;  /* 0x00000004d0007c0c */ /* 0x000fc6000bf26270 */
[----:B------:R2:W-:Y:S01]  /*183b0*/  @!P0 ST.E.64 desc[UR56][R10.64], R36 ;  /* 0x000000240a008985 */ /* 0x0005e2000c101b38 */
[CC--:B0-----:R-:W-:Y:S02]  /*183c0*/  @!P3 LEA R6, P6, R212.reuse, R4.reuse, 0x2 ;  /* 0x00000004d406b211 */ /* 0x0c1fe400078c10ff */
[CC--:B-1----:R-:W-:Y:S02]  /*183d0*/  @!P4 LEA R8, P0, R211.reuse, R4.reuse, 0x2 ;  /* 0x00000004d308c211 */ /* 0x0c2fe400078010ff */
[-C--:B------:R-:W-:Y:S02]  /*183e0*/  @!P3 LEA.HI.X R7, R212, R5.reuse, R72, 0x2, P6 ;  /* 0x00000005d407b211 */ /* 0x080fe400030f1448 */
[----:B------:R-:W-:Y:S02]  /*183f0*/  @!P4 LEA.HI.X R9, R211, R5, R35, 0x2, P0 ;  /* 0x00000005d309c211 */ /* 0x000fe400000f1423 */
[----:B------:R-:W-:Y:S01]  /*18400*/  ISETP.GE.AND P0, PT, R207, UR4, PT ;  /* 0x00000004cf007c0c */ /* 0x000fe2000bf06270 */
[----:B------:R0:W-:Y:S01]  /*18410*/  @!P3 ST.E.64 desc[UR56][R6.64], R40 ;  /* 0x000000280600b985 */ /* 0x0001e2000c101b38 */
[----:B--2---:R-:W-:-:S02]  /*18420*/  @!P5 LEA R10, P6, R210, R4, 0x2 ;  /* 0x00000004d20ad211 */ /* 0x004fc400078c10ff */
[----:B------:R-:W-:Y:S01]  /*18430*/  ISETP.GE.AND P3, PT, R206, UR4, PT ;  /* 0x00000004ce007c0c */ /* 0x000fe2000bf66270 */
[----:B------:R1:W-:Y:S01]  /*18440*/  @!P4 ST.E.64 desc[UR56][R8.64], R44 ;  /* 0x0000002c0800c985 */ /* 0x0003e2000c101b38 */
[----:B------:R-:W-:-:S05]  /*18450*/  @!P5 LEA.HI.X R11, R210, R5, R34, 0x2, P6 ;  /* 0x00000005d20bd211 */ /* 0x000fca00030f1422 */
[----:B------:R2:W-:Y:S01]  /*18460*/  @!P5 ST.E.64 desc[UR56][R10.64], R48 ;  /* 0x000000300a00d985 */ /* 0x0005e2000c101b38 */
[CC--:B0-----:R-:W-:Y:S02]  /*18470*/  @!P2 LEA R6, P4, R209.reuse, R4.reuse, 0x2 ;  /* 0x00000004d106a211 */ /* 0x0c1fe400078810ff */
[CC--:B-1----:R-:W-:Y:S02]  /*18480*/  @!P1 LEA R8, P5, R208.reuse, R4.reuse, 0x2 ;  /* 0x00000004d0089211 */ /* 0x0c2fe400078a10ff */
[-C--:B------:R-:W-:Y:S02]  /*18490*/  @!P2 LEA.HI.X R7, R209, R5.reuse, R33, 0x2, P4 ;  /* 0x00000005d107a211 */ /* 0x080fe400020f1421 */
[----:B------:R-:W-:Y:S02]  /*184a0*/  ISETP.GE.AND P4, PT, R205, UR4, PT ;  /* 0x00000004cd007c0c */ /* 0x000fe4000bf86270 */
[----:B--2---:R-:W-:Y:S01]  /*184b0*/  @!P0 LEA R10, P6, R207, R4, 0x2 ;  /* 0x00000004cf0a8211 */ /* 0x004fe200078c10ff */
[----:B------:R0:W-:Y:S01]  /*184c0*/  @!P2 ST.E.64 desc[UR56][R6.64], R52 ;  /* 0x000000340600a985 */ /* 0x0001e2000c101b38 */
[----:B------:R-:W-:-:S02]  /*184d0*/  @!P1 LEA.HI.X R9, R208, R5, R32, 0x2, P5 ;  /* 0x00000005d0099211 */ /* 0x000fc400028f1420 */
[----:B------:R-:W-:Y:S02]  /*184e0*/  @!P0 LEA.HI.X R11, R207, R5, R31, 0x2, P6 ;  /* 0x00000005cf0b8211 */ /* 0x000fe400030f141f */
[----:B------:R-:W-:Y:S01]  /*184f0*/  ISETP.GE.AND P2, PT, R204, UR4, PT ;  /* 0x00000004cc007c0c */ /* 0x000fe2000bf46270 */
[----:B------:R1:W-:Y:S01]  /*18500*/  @!P1 ST.E.64 desc[UR56][R8.64], R56 ;  /* 0x0000003808009985 */ /* 0x0003e2000c101b38 */
[----:B------:R-:W-:-:S03]  /*18510*/  ISETP.GE.AND P1, PT, R203, UR4, PT ;  /* 0x00000004cb007c0c */ /* 0x000fc6000bf26270 */
[----:B------:R2:W-:Y:S01]  /*18520*/  @!P0 ST.E.64 desc[UR56][R10.64], R60 ;  /* 0x0000003c0a008985 */ /* 0x0005e2000c101b38 */
[----:B------:R-:W-:Y:S02]  /*18530*/  ISETP.GE.AND P0, PT, R202, UR4, PT ;  /* 0x00000004ca007c0c */ /* 0x000fe4000bf06270 */
[----:B0-----:R-:W-:-:S04]  /*18540*/  @!P3 LEA R6, P5, R206, R4, 0x2 ;  /* 0x00000004ce06b211 */ /* 0x001fc800078a10ff */
[-C--:B------:R-:W-:Y:S02]  /*18550*/  @!P3 LEA.HI.X R7, R206, R5.reuse, R30, 0x2, P5 ;  /* 0x00000005ce07b211 */ /* 0x080fe400028f141e */
[----:B------:R-:W-:Y:S02]  /*18560*/  ISETP.GE.AND P5, PT, R201, UR4, PT ;  /* 0x00000004c9007c0c */ /* 0x000fe4000bfa6270 */
[CC--:B-1----:R-:W-:Y:S01]  /*18570*/  @!P4 LEA R8, P6, R205.reuse, R4.reuse, 0x2 ;  /* 0x00000004cd08c211 */ /* 0x0c2fe200078c10ff */
[----:B------:R0:W-:Y:S03]  /*18580*/  @!P3 ST.E.64 desc[UR56][R6.64], R64 ;  /* 0x000000400600b985 */ /* 0x0001e6000c101b38 */
[----:B------:R-:W-:Y:S02]  /*18590*/  @!P4 LEA.HI.X R9, R205, R5, R29, 0x2, P6 ;  /* 0x00000005cd09c211 */ /* 0x000fe400030f141d */
[----:B--2---:R-:W-:-:S03]  /*185a0*/  @!P1 LEA R10, P6, R203, R4, 0x2 ;  /* 0x00000004cb0a9211 */ /* 0x004fc600078c10ff */
[----:B------:R1:W-:Y:S01]  /*185b0*/  @!P4 ST.E.64 desc[UR56][R8.64], R68 ;  /* 0x000000440800c985 */ /* 0x0003e2000c101b38 */
[----:B------:R-:W-:Y:S02]  /*185c0*/  @!P1 LEA.HI.X R11, R203, R5, R27, 0x2, P6 ;  /* 0x00000005cb0b9211 */ /* 0x000fe400030f141b */
[----:B0-----:R-:W-:-:S04]  /*185d0*/  @!P2 LEA R6, P3, R204, R4, 0x2 ;  /* 0x00000004cc06a211 */ /* 0x001fc800078610ff */
[----:B------:R-:W-:Y:S02]  /*185e0*/  @!P2 LEA.HI.X R7, R204, R5, R28, 0x2, P3 ;  /* 0x00000005cc07a211 */ /* 0x000fe400018f141c */
[----:B-1----:R-:W-:-:S03]  /*185f0*/  @!P0 LEA R8, P4, R202, R4, 0x2 ;  /* 0x00000004ca088211 */ /* 0x002fc600078810ff */
[----:B------:R3:W-:Y:S01]  /*18600*/  @!P2 ST.E.64 desc[UR56][R6.64], R94 ;  /* 0x0000005e0600a985 */ /* 0x0007e2000c101b38 */
[C---:B------:R-:W-:Y:S02]  /*18610*/  @!P5 LEA R4, P3, R201.reuse, R4, 0x2 ;  /* 0x00000004c904d211 */ /* 0x040fe400078610ff */
[-C--:B------:R-:W-:Y:S01]  /*18620*/  @!P0 LEA.HI.X R9, R202, R5.reuse, R26, 0x2, P4 ;  /* 0x00000005ca098211 */ /* 0x080fe200020f141a */
[----:B------:R3:W-:Y:S01]  /*18630*/  @!P1 ST.E.64 desc[UR56][R10.64], R76 ;  /* 0x0000004c0a009985 */ /* 0x0007e2000c101b38 */
[----:B------:R-:W-:-:S03]  /*18640*/  @!P5 LEA.HI.X R5, R201, R5, R24, 0x2, P3 ;  /* 0x00000005c905d211 */ /* 0x000fc600018f1418 */
[----:B------:R3:W-:Y:S04]  /*18650*/  @!P0 ST.E.64 desc[UR56][R8.64], R80 ;  /* 0x0000005008008985 */ /* 0x0007e8000c101b38 */
[----:B------:R3:W-:Y:S02]  /*18660*/  @!P5 ST.E.64 desc[UR56][R4.64], R84 ;  /* 0x000000540400d985 */ /* 0x0007e4000c101b38 */
.L_x_658:
[----:B------:R-:W-:Y:S05]  /*18670*/  BSYNC B1 ;  /* 0x0000000000017941 */ /* 0x000fea0003800000 */
.L_x_657:
[----:B------:R-:W-:Y:S01]  /*18680*/  ISETP.GE.AND P0, PT, R12, R3, PT ;  /* 0x000000030c00720c */ /* 0x000fe20003f06270 */
[----:B--23--:R2:W3:Y:S04]  /*18690*/  SHFL.IDX PT, R5, R13, 0x1, 0x1c1f ;  /* 0x003c1f000d057f89 */ /* 0x00c4e800000e0000 */
[----:B-1----:R2:W1:Y:S08]  /*186a0*/  SHFL.IDX PT, R4, R0, 0x1, 0x1c1f ;  /* 0x003c1f0000047f89 */ /* 0x00247000000e0000 */
[----:B--2---:R-:W-:Y:S05]  /*186b0*/  @P0 BRA `(.L_x_656) ;  /* 0x0000000c00f00947 */ /* 0x004fea0003800000 */
[----:B------:R-:W-:Y:S02]  /*186c0*/  ULDC UR4, c[0x0][0xac8] ;  /* 0x0002b20000047ab9 */ /* 0x000fe40000000800 */
[----:B------:R-:W-:Y:S02]  /*186d0*/  ISETP.GE.AND P1, PT, R15, UR4, PT ;  /* 0x000000040f007c0c */ /* 0x000fe4000bf26270 */
[----:B------:R-:W-:Y:S02]  /*186e0*/  ISETP.GE.AND P0, PT, R21, UR4, PT ;  /* 0x0000000415007c0c */ /* 0x000fe4000bf06270 */
[----:B------:R-:W-:Y:S02]  /*186f0*/  ISETP.GE.AND P2, PT, R199, UR4, PT ;  /* 0x00000004c7007c0c */ /* 0x000fe4000bf46270 */
[----:B------:R-:W-:Y:S02]  /*18700*/  ISETP.GE.AND P4, PT, R212, UR4, PT ;  /* 0x00000004d4007c0c */ /* 0x000fe4000bf86270 */
[----:B------:R-:W-:-:S05]  /*18710*/  ISETP.GE.AND P3, PT, R213, UR4, PT ;  /* 0x00000004d5007c0c */ /* 0x000fca000bf66270 */
[-C--:B01----:R-:W-:Y:S02]  /*18720*/  @!P1 LEA R6, P5, R15, R4.reuse, 0x2 ;  /* 0x000000040f069211 */ /* 0x083fe400078a10ff */
[-C--:B------:R-:W-:Y:S02]  /*18730*/  @!P0 LEA R8, P6, R21, R4.reuse, 0x2 ;  /* 0x0000000415088211 */ /* 0x080fe400078c10ff */
[-C--:B---3--:R-:W-:Y:S01]  /*18740*/  @!P1 LEA.HI.X R7, R15, R5.reuse, R14, 0x2, P5 ;  /* 0x000000050f079211 */ /* 0x088fe200028f140e */
[----:B------:R-:W-:Y:S01]  /*18750*/  @!P2 IMAD.WIDE R10, R199, 0x4, R4 ;  /* 0x00000004c70aa825 */ /* 0x000fe200078e0204 */
[----:B------:R-:W-:Y:S02]  /*18760*/  ISETP.GE.AND P5, PT, R211, UR4, PT ;  /* 0x00000004d3007c0c */ /* 0x000fe4000bfa6270 */
[----:B------:R-:W-:Y:S02]  /*18770*/  @!P0 LEA.HI.X R9, R21, R5, R20, 0x2, P6 ;  /* 0x0000000515098211 */ /* 0x000fe400030f1414 */
[----:B------:R-:W-:Y:S01]  /*18780*/  @!P2 ST.E.64 desc[UR56][R10.64], R96 ;  /* 0x000000600a00a985 */ /* 0x000fe2000c101b38 */
[----:B------:R-:W-:-:S02]  /*18790*/  @!P4 LEA R14, P2, R212, R4, 0x2 ;  /* 0x00000004d40ec211 */ /* 0x000fc400078410ff */
[----:B------:R-:W-:Y:S01]  /*187a0*/  @!P3 LEA R12, P6, R213, R4, 0x2 ;  /* 0x00000004d50cb211 */ /* 0x000fe200078c10ff */
[----:B------:R0:W-:Y:S01]  /*187b0*/  @!P1 ST.E.64 desc[UR56][R6.64], R98 ;  /* 0x0000006206009985 */ /* 0x0001e2000c101b38 */
        /* <DEDUP_REMOVED lines=12> */
[-C--:B------:R-:W-:Y:S01]  /*18880*/  @!P2 LEA R10, P6, R208, R4.reuse, 0x2 ;  /* 0x00000004d00aa211 */ /* 0x080fe200078c10ff */
[----:B------:R-:W-:Y:S01]  /*18890*/  @!P5 ST.E.64 desc[UR56][R20.64], R46 ;  /* 0x0000002e1400d985 */ /* 0x000fe2000c101b38 */
[----:B-1----:R-:W-:Y:S02]  /*188a0*/  @!P1 LEA R8, P5, R209, R4, 0x2 ;  /* 0x00000004d1089211 */ /* 0x002fe400078a10ff */
[----:B------:R-:W-:-:S02]  /*188b0*/  @!P0 LEA.HI.X R7, R210, R5, R34, 0x2, P4 ;  /* 0x00000005d2078211 */ /* 0x000fc400020f1422 */
[-C--:B------:R-:W-:Y:S02]  /*188c0*/  @!P1 LEA.HI.X R9, R209, R5.reuse, R33, 0x2, P5 ;  /* 0x00000005d1099211 */ /* 0x080fe400028f1421 */
[----:B------:R-:W-:Y:S01]  /*188d0*/  ISETP.GE.AND P4, PT, R206, UR4, PT ;  /* 0x00000004ce007c0c */ /* 0x000fe2000bf86270 */
[----:B------:R-:W-:Y:S01]  /*188e0*/  @!P0 ST.E.64 desc[UR56][R6.64], R50 ;  /* 0x0000003206008985 */ /* 0x000fe2000c101b38 */
[----:B------:R-:W-:Y:S02]  /*188f0*/  @!P2 LEA.HI.X R11, R208, R5, R32, 0x2, P6 ;  /* 0x00000005d00ba211 */ /* 0x000fe400030f1420 */
[----:B--2---:R-:W-:Y:S01]  /*18900*/  @!P3 LEA R12, P5, R207, R4, 0x2 ;  /* 0x00000004cf0cb211 */ /* 0x004fe200078a10ff */
[----:B------:R0:W-:Y:S01]  /*18910*/  @!P1 ST.E.64 desc[UR56][R8.64], R54 ;  /* 0x0000003608009985 */ /* 0x0001e2000c101b38 */
[----:B------:R-:W-:Y:S02]  /*18920*/  ISETP.GE.AND P1, PT, R204, UR4, PT ;  /* 0x00000004cc007c0c */ /* 0x000fe4000bf26270 */
[----:B------:R-:W-:Y:S01]  /*18930*/  ISETP.GE.AND P0, PT, R203, UR4, PT ;  /* 0x00000004cb007c0c */ /* 0x000fe2000bf06270 */
[----:B------:R1:W-:Y:S01]  /*18940*/  @!P2 ST.E.64 desc[UR56][R10.64], R58 ;  /* 0x0000003a0a00a985 */ /* 0x0003e2000c101b38 */
[----:B------:R-:W-:-:S02]  /*18950*/  ISETP.GE.AND P2, PT, R205, UR4, PT ;  /* 0x00000004cd007c0c */ /* 0x000fc4000bf46270 */
[-C--:B------:R-:W-:Y:S02]  /*18960*/  @!P3 LEA.HI.X R13, R207, R5.reuse, R31, 0x2, P5 ;  /* 0x00000005cf0db211 */ /* 0x080fe400028f141f */
[----:B------:R-:W-:Y:S02]  /*18970*/  ISETP.GE.AND P5, PT, R202, UR4, PT ;  /* 0x00000004ca007c0c */ /* 0x000fe4000bfa6270 */
[CC--:B---3--:R-:W-:Y:S01]  /*18980*/  @!P4 LEA R14, P6, R206.reuse, R4.reuse, 0x2 ;  /* 0x00000004ce0ec211 */ /* 0x0c8fe200078c10ff */
[----:B------:R2:W-:Y:S03]  /*18990*/  @!P3 ST.E.64 desc[UR56][R12.64], R62 ;  /* 0x0000003e0c00b985 */ /* 0x0005e6000c101b38 */
[----:B------:R-:W-:Y:S02]  /*189a0*/  @!P4 LEA.HI.X R15, R206, R5, R30, 0x2, P6 ;  /* 0x00000005ce0fc211 */ /* 0x000fe400030f141e */
[----:B0-----:R-:W-:-:S02]  /*189b0*/  @!P1 LEA R8, P6, R204, R4, 0x2 ;  /* 0x00000004cc089211 */ /* 0x001fc400078c10ff */
[-C--:B------:R-:W-:Y:S01]  /*189c0*/  @!P2 LEA R6, P3, R205, R4.reuse, 0x2 ;  /* 0x00000004cd06a211 */ /* 0x080fe200078610ff */
[----:B------:R2:W-:Y:S01]  /*189d0*/  @!P4 ST.E.64 desc[UR56][R14.64], R66 ;  /* 0x000000420e00c985 */ /* 0x0005e2000c101b38 */
[-C--:B-1----:R-:W-:Y:S02]  /*189e0*/  @!P0 LEA R10, P4, R203, R4.reuse, 0x2 ;  /* 0x00000004cb0a8211 */ /* 0x082fe400078810ff */
        /* <DEDUP_REMOVED lines=11> */
[----:B------:R-:W-:-:S04]  /*18aa0*/  LEA R4, P0, R201, R4, 0x2 ;  /* 0x00000004c9047211 */ /* 0x000fc800078010ff */
[----:B------:R-:W-:-:S05]  /*18ab0*/  LEA.HI.X R5, R201, R5, R24, 0x2, P0 ;  /* 0x00000005c9057211 */ /* 0x000fca00000f1418 */
[----:B------:R0:W-:Y:S01]  /*18ac0*/  ST.E.64 desc[UR56][R4.64], R86 ;  /* 0x0000005604007985 */ /* 0x0001e2000c101b38 */
[----:B------:R-:W-:Y:S05]  /*18ad0*/  BRA `(.L_x_656) ;  /* 0x0000000800e87947 */ /* 0x000fea0003800000 */
.L_x_647:
[----:B------:R-:W-:Y:S01]  /*18ae0*/  ULDC.64 UR6, c[0x0][0xc08] ;  /* 0x0003020000067ab9 */ /* 0x000fe20000000a00 */
[----:B------:R-:W-:Y:S01]  /*18af0*/  ULDC.64 UR4, c[0x0][0xc00] ;  /* 0x0003000000047ab9 */ /* 0x000fe20000000a00 */
[----:B------:R-:W-:Y:S01]  /*18b00*/  ISETP.NE.U32.AND P1, PT, RZ, UR6, PT ;  /* 0x00000006ff007c0c */ /* 0x000fe2000bf25070 */
[----:B------:R-:W-:Y:S01]  /*18b10*/  IMAD.MOV.U32 R3, RZ, RZ, RZ ;  /* 0x000000ffff037224 */ /* 0x000fe200078e00ff */
[----:B------:R-:W-:Y:S02]  /*18b20*/  ISETP.NE.U32.AND P0, PT, RZ, UR4, PT ;  /* 0x00000004ff007c0c */ /* 0x000fe4000bf05070 */
[----:B------:R-:W-:Y:S02]  /*18b30*/  ISETP.NE.AND.EX P1, PT, RZ, UR7, PT, P1 ;  /* 0x00000007ff007c0c */ /* 0x000fe4000bf25310 */
[----:B------:R-:W-:Y:S02]  /*18b40*/  IADD3 R4, P2, R189, UR4, RZ ;  /* 0x00000004bd047c10 */ /* 0x000fe4000ff5e0ff */
[----:B------:R-:W-:-:S02]  /*18b50*/  ISETP.NE.AND.EX P0, PT, RZ, UR5, PT, P0 ;  /* 0x00000005ff007c0c */ /* 0x000fc4000bf05300 */
[----:B------:R-:W-:Y:S01]  /*18b60*/  IADD3.X R5, R190, UR5, RZ, P2, !PT ;  /* 0x00000005be057c10 */ /* 0x000fe200097fe4ff */
[----:B------:R-:W-:Y:S02]  /*18b70*/  ULDC UR4, c[0x0][0xa88] ;  /* 0x0002a20000047ab9 */ /* 0x000fe40000000800 */
[----:B------:R-:W-:-:S04]  /*18b80*/  IMAD.U32 R0, RZ, RZ, UR4 ;  /* 0x00000004ff007e24 */ /* 0x000fc8000f8e00ff */
[----:B0-----:R-:W-:-:S04]  /*18b90*/  @P1 IADD3 R6, P2, R189, UR6, RZ ;  /* 0x00000006bd061c10 */ /* 0x001fc8000ff5e0ff */
[----:B------:R-:W-:Y:S01]  /*18ba0*/  @P1 IADD3.X R7, R190, UR7, RZ, P2, !PT ;  /* 0x00000007be071c10 */ /* 0x000fe200097fe4ff */
[----:B------:R0:W5:Y:S04]  /*18bb0*/  @P0 LDG.E R3, desc[UR56][R4.64] ;  /* 0x0000003804030981 */ /* 0x000168000c1e1900 */
[----:B------:R0:W5:Y:S01]  /*18bc0*/  @P1 LDG.E R0, desc[UR56][R6.64] ;  /* 0x0000003806001981 */ /* 0x000162000c1e1900 */
[----:B------:R-:W-:Y:S01]  /*18bd0*/  ISETP.NE.AND P2, PT, R187, RZ, PT ;  /* 0x000000ffbb00720c */ /* 0x000fe20003f45270 */
[----:B------:R-:W4:-:S12]  /*18be0*/  S2R R9, SR_TID.X ;  /* 0x0000000000097919 */ /* 0x000f180000002100 */
[----:B------:R-:W3:Y:S01]  /*18bf0*/  @!P2 LDC R187, c[0x0][0xad4] ;  /* 0x0002b500ffbbab82 */ /* 0x000ee20000000800 */
[----:B----4-:R-:W-:Y:S01]  /*18c00*/  VIADD R8, R9, 0xffffff80 ;  /* 0xffffff8009087836 */ /* 0x010fe20000000000 */
[----:B---3--:R-:W-:-:S04]  /*18c10*/  ISETP.GT.AND P2, PT, R187, 0x1, PT ;  /* 0x00000001bb00780c */ /* 0x008fc80003f44270 */
[----:B------:R-:W-:Y:S01]  /*18c20*/  ISETP.GT.AND P3, PT, R8, 0x7f, PT ;  /* 0x0000007f0800780c */ /* 0x000fe20003f64270 */
[----:B0-----:R-:W-:-:S12]  /*18c30*/  @P1 BRA `(.L_x_659) ;  /* 0x0000000000101947 */ /* 0x001fd80003800000 */
[----:B------:R-:W-:Y:S05]  /*18c40*/  @!P0 BRA `(.L_x_659) ;  /* 0x00000000000c8947 */ /* 0x000fea0003800000 */
[----:B------:R-:W3:Y:S04]  /*18c50*/  LDG.E R7, desc[UR56][R4.64] ;  /* 0x0000003804077981 */ /* 0x000ee8000c1e1900 */
[----:B-----5:R-:W3:Y:S02]  /*18c60*/  LDG.E R0, desc[UR56][R4.64+0x4] ;  /* 0x0000043804007981 */ /* 0x020ee4000c1e1900 */
[----:B---3--:R-:W-:-:S07]  /*18c70*/  IMAD.IADD R0, R0, 0x1, -R7 ;  /* 0x0000000100007824 */ /* 0x008fce00078e0a07 */
.L_x_659:
[----:B------:R-:W-:Y:S01]  /*18c80*/  BSSY B1, `(.L_x_660) ;  /* 0x0000036000017945 */ /* 0x000fe20003800000 */
[----:B------:R-:W-:Y:S02]  /*18c90*/  SEL R29, R188, RZ, !P0 ;  /* 0x000000ffbc1d7207 */ /* 0x000fe40004000000 */
[----:B------:R-:W-:Y:S02]  /*18ca0*/  SEL R216, R216, RZ, !P0 ;  /* 0x000000ffd8d87207 */ /* 0x000fe40004000000 */
[----:B-----5:R-:W-:Y:S01]  /*18cb0*/  SHF.R.S32.HI R26, RZ, 0x1f, R3 ;  /* 0x0000001fff1a7819 */ /* 0x020fe20000011403 */
[----:B------:R-:W-:Y:S06]  /*18cc0*/  @P3 BRA `(.L_x_661) ;  /* 0x0000000000c43947 */ /* 0x000fec0003800000 */
[----:B------:R-:W0:Y:S01]  /*18cd0*/  LDC R31, c[0x0][0xbe8] ;  /* 0x0002fa00ff1f7b82 */ /* 0x000e220000000800 */
[----:B------:R-:W-:-:S05]  /*18ce0*/  LEA R4, R192, R9, 0x7 ;  /* 0x00000009c0047211 */ /* 0x000fca00078e38ff */
[----:B------:R-:W-:Y:S02]  /*18cf0*/  VIADD R28, R4, 0xffffff80 ;  /* 0xffffff80041c7836 */ /* 0x000fe40000000000 */
[----:B0-----:R-:W-:-:S05]  /*18d00*/  IMAD R5, R0, R31, RZ ;  /* 0x0000001f00057224 */ /* 0x001fca00078e02ff */
[----:B------:R-:W-:-:S13]  /*18d10*/  ISETP.GE.AND P0, PT, R28, R5, PT ;  /* 0x000000051c00720c */ /* 0x000fda0003f06270 */
[----:B------:R-:W-:Y:S05]  /*18d20*/  @P0 BRA `(.L_x_661) ;  /* 0x0000000000ac0947 */ /* 0x000fea0003800000 */
[----:B------:R-:W-:Y:S01]  /*18d30*/  IMAD.MOV.U32 R24, RZ, RZ, 0x9b8 ;  /* 0x000009b8ff187424 */ /* 0x000fe200078e00ff */
[----:B------:R-:W-:Y:S01]  /*18d40*/  ISETP.GT.AND P0, PT, R187, 0x1, PT ;  /* 0x00000001bb00780c */ /* 0x000fe20003f04270 */
[----:B------:R-:W0:Y:S01]  /*18d50*/  LDC.64 R4, c[0x0][0xba8] ;  /* 0x0002ea00ff047b82 */ /* 0x000e220000000a00 */
[----:B------:R-:W-:Y:S01]  /*18d60*/  ISETP.NE.AND P1, PT, R31, 0x1, PT ;  /* 0x000000011f00780c */ /* 0x000fe20003f25270 */
[----:B------:R-:W-:Y:S01]  /*18d70*/  IMAD.MOV.U32 R21, RZ, RZ, R28 ;  /* 0x000000ffff157224 */ /* 0x000fe200078e001c */
[----:B------:R-:W-:-:S05]  /*18d80*/  SEL R24, R24, 0x978, P0 ;  /* 0x0000097818187807 */ /* 0x000fca0000000000 */
[----:B------:R-:W3:Y:S08]  /*18d90*/  LDC.64 R12, c[0x0][R24+0x220] ;  /* 0x00008800180c7b82 */ /* 0x000ef00000000a00 */
[----:B------:R-:W4:Y:S08]  /*18da0*/  LDC.64 R14, c[0x0][R24+0x218] ;  /* 0x00008600180e7b82 */ /* 0x000f300000000a00 */
[----:B------:R-:W5:Y:S08]  /*18db0*/  LDC.64 R8, c[0x0][R24+0x228] ;  /* 0x00008a0018087b82 */ /* 0x000f700000000a00 */
[----:B------:R-:W1:Y:S08]  /*18dc0*/  LDC.64 R6, c[0x0][R24+0x210] ;  /* 0x0000840018067b82 */ /* 0x000e700000000a00 */
[----:B------:R-:W2:Y:S08]  /*18dd0*/  @P1 LDC R11, c[0x0][0xbec] ;  /* 0x0002fb00ff0b1b82 */ /* 0x000eb00000000800 */
[----:B------:R-:W5:Y:S01]  /*18de0*/  @P1 LDC R27, c[0x0][0xbf0] ;  /* 0x0002fc00ff1b1b82 */ /* 0x000f620000000800 */
[----:B---3--:R-:W-:-:S07]  /*18df0*/  IMAD R13, R13, R29, RZ ;  /* 0x0000001d0d0d7224 */ /* 0x008fce00078e02ff */
[----:B0-----:R-:W0:Y:S01]  /*18e00*/  @!P0 LDC R4, c[0x0][0xb50] ;  /* 0x0002d400ff048b82 */ /* 0x001e220000000800 */
[----:B--2---:R-:W-:-:S07]  /*18e10*/  @P1 IMAD.HI.U32 R20, R28, R11, RZ ;  /* 0x0000000b1c141227 */ /* 0x004fce00078e00ff */
[----:B------:R-:W2:Y:S01]  /*18e20*/  @!P0 LDC R5, c[0x0][0xb54] ;  /* 0x0002d500ff058b82 */ /* 0x000ea20000000800 */
[-C--:B----4-:R-:W-:Y:S02]  /*18e30*/  IMAD R25, R15, R162.reuse, RZ ;  /* 0x000000a20f197224 */ /* 0x090fe400078e02ff */
[----:B------:R-:W-:Y:S01]  /*18e40*/  IMAD.WIDE.U32 R14, R14, R162, RZ ;  /* 0x000000a20e0e7225 */ /* 0x000fe200078e00ff */
[----:B-----5:R-:W-:-:S03]  /*18e50*/  @P1 SHF.R.U32.HI R21, RZ, R27, R20 ;  /* 0x0000001bff151219 */ /* 0x020fc60000011614 */
[----:B------:R-:W-:-:S04]  /*18e60*/  IMAD.WIDE.U32 R10, R12, R29, RZ ;  /* 0x0000001d0c0a7225 */ /* 0x000fc800078e00ff */
[----:B------:R-:W-:Y:S01]  /*18e70*/  IMAD R27, R12, R216, R13 ;  /* 0x000000d80c1b7224 */ /* 0x000fe200078e020d */
[----:B------:R-:W-:Y:S01]  /*18e80*/  SEL R13, R200, RZ, P0 ;  /* 0x000000ffc80d7207 */ /* 0x000fe20000000000 */
[----:B------:R-:W-:Y:S01]  /*18e90*/  IMAD.IADD R25, R15, 0x1, R25 ;  /* 0x000000010f197824 */ /* 0x000fe200078e0219 */
[----:B------:R-:W-:Y:S01]  /*18ea0*/  IADD3 R14, P1, P3, R10, R14, R3 ;  /* 0x0000000e0a0e7210 */ /* 0x000fe20007b3e003 */
[----:B------:R-:W-:Y:S02]  /*18eb0*/  IMAD.MOV R10, RZ, RZ, -R21 ;  /* 0x000000ffff0a7224 */ /* 0x000fe400078e0a15 */
[----:B------:R-:W-:Y:S02]  /*18ec0*/  IMAD.IADD R27, R11, 0x1, R27 ;  /* 0x000000010b1b7824 */ /* 0x000fe400078e021b */
[-C--:B------:R-:W-:Y:S02]  /*18ed0*/  IMAD R15, R9, R13.reuse, RZ ;  /* 0x0000000d090f7224 */ /* 0x080fe400078e02ff */
[----:B------:R-:W-:-:S04]  /*18ee0*/  IMAD.WIDE.U32 R8, R8, R13, RZ ;  /* 0x0000000d08087225 */ /* 0x000fc800078e00ff */
[----:B------:R-:W-:Y:S01]  /*18ef0*/  IMAD R11, R31, R10, R28 ;  /* 0x0000000a1f0b7224 */ /* 0x000fe200078e021c */
[----:B------:R-:W-:Y:S01]  /*18f00*/  IADD3.X R10, R27, R25, R26, P1, P3 ;  /* 0x000000191b0a7210 */ /* 0x000fe20000fe641a */
[----:B------:R-:W-:Y:S01]  /*18f10*/  IMAD.IADD R15, R9, 0x1, R15 ;  /* 0x00000001090f7824 */ /* 0x000fe200078e020f */
[----:B------:R-:W-:Y:S01]  /*18f20*/  IADD3 R8, P0, P1, R21, R14, R8 ;  /* 0x0000000e15087210 */ /* 0x000fe2000791e008 */
[----:B-1----:R-:W-:Y:S01]  /*18f30*/  IMAD R7, R7, R11, RZ ;  /* 0x0000000b07077224 */ /* 0x002fe200078e02ff */
[----:B------:R-:W-:Y:S02]  /*18f40*/  SHF.R.S32.HI R21, RZ, 0x1f, R21 ;  /* 0x0000001fff157819 */ /* 0x000fe40000011415 */
[----:B------:R-:W-:Y:S02]  /*18f50*/  SHF.R.S32.HI R13, RZ, 0x1f, R11 ;  /* 0x0000001fff0d7819 */ /* 0x000fe4000001140b */
[----:B------:R-:W-:-:S03]  /*18f60*/  IADD3.X R9, R21, R10, R15, P0, P1 ;  /* 0x0000000a15097210 */ /* 0x000fc600007e240f */
[C---:B------:R-:W-:Y:S02]  /*18f70*/  IMAD R13, R6.reuse, R13, R7 ;  /* 0x0000000d060d7224 */ /* 0x040fe400078e0207 */
[----:B------:R-:W-:-:S04]  /*18f80*/  IMAD.WIDE.U32 R6, R6, R11, R8 ;  /* 0x0000000b06067225 */ /* 0x000fc800078e0008 */
[----:B------:R-:W-:Y:S01]  /*18f90*/  IMAD.IADD R7, R7, 0x1, R13 ;  /* 0x0000000107077824 */ /* 0x000fe200078e020d */
[----:B0-----:R-:W-:-:S04]  /*18fa0*/  LEA R4, P0, R6, R4, 0x2 ;  /* 0x0000000406047211 */ /* 0x001fc800078010ff */
[----:B--2---:R-:W-:Y:S01]  /*18fb0*/  LEA.HI.X R5, R6, R5, R7, 0x2, P0 ;  /* 0x0000000506057211 */ /* 0x004fe200000f1407 */
[----:B------:R-:W-:-:S05]  /*18fc0*/  IMAD.MOV.U32 R7, RZ, RZ, -0x800000 ;  /* 0xff800000ff077424 */ /* 0x000fca00078e00ff */
[----:B------:R0:W-:Y:S03]  /*18fd0*/  STG.E desc[UR56][R4.64], R7 ;  /* 0x0000000704007986 */ /* 0x0001e6000c101938 */
.L_x_661:
[----:B------:R-:W-:Y:S05]  /*18fe0*/  BSYNC B1 ;  /* 0x0000000000017941 */ /* 0x000fea0003800000 */
.L_x_660:
[----:B------:R-:W-:Y:S05]  /*18ff0*/  @P2 BRA `(.L_x_656) ;  /* 0x0000000400a02947 */ /* 0x000fea0003800000 */
[----:B------:R-:W3:Y:S01]  /*19000*/  LDC R11, c[0x0][0xbe8] ;  /* 0x0002fa00ff0b7b82 */ /* 0x000ee20000000800 */
[----:B------:R-:W-:Y:S01]  /*19010*/  ULDC.64 UR4, c[0x0][0xaa0] ;  /* 0x0002a80000047ab9 */ /* 0x000fe20000000a00 */
[----:B------:R-:W-:Y:S01]  /*19020*/  ULDC.64 UR6, c[0x0][0xaf0] ;  /* 0x0002bc0000067ab9 */ /* 0x000fe20000000a00 */
[----:B0-----:R-:W-:Y:S01]  /*19030*/  IMAD R4, R26, UR4, RZ ;  /* 0x000000041a047c24 */ /* 0x001fe2000f8e02ff */
[----:B------:R-:W-:Y:S01]  /*19040*/  BSSY B1, `(.L_x_662) ;  /* 0x0000039000017945 */ /* 0x000fe20003800000 */
[----:B------:R-:W-:Y:S02]  /*19050*/  SHF.R.S32.HI R10, RZ, 0x1f, R185 ;  /* 0x0000001fff0a7819 */ /* 0x000fe400000114b9 */
[C---:B------:R-:W-:Y:S01]  /*19060*/  IMAD R7, R3.reuse, UR5, R4 ;  /* 0x0000000503077c24 */ /* 0x040fe2000f8e0204 */
[----:B------:R-:W-:Y:S01]  /*19070*/  SHF.R.S32.HI R14, RZ, 0x1f, R184 ;  /* 0x0000001fff0e7819 */ /* 0x000fe200000114b8 */
[----:B------:R-:W-:Y:S01]  /*19080*/  IMAD.WIDE.U32 R4, R3, UR4, RZ ;  /* 0x0000000403047c25 */ /* 0x000fe2000f8e00ff */
[----:B------:R-:W-:-:S03]  /*19090*/  ULDC.64 UR4, c[0x0][0xae8] ;  /* 0x0002ba0000047ab9 */ /* 0x000fc60000000a00 */
[----:B------:R-:W-:Y:S02]  /*190a0*/  IMAD R3, R186, 0x20, R217 ;  /* 0x00000020ba037824 */ /* 0x000fe400078e02d9 */
[----:B------:R-:W-:Y:S02]  /*190b0*/  IMAD.IADD R5, R5, 0x1, R7 ;  /* 0x0000000105057824 */ /* 0x000fe400078e0207 */
[----:B------:R-:W-:Y:S02]  /*190c0*/  IMAD R9, R192, 0x80, R3 ;  /* 0x00000080c0097824 */ /* 0x000fe400078e0203 */
[----:B------:R-:W-:-:S04]  /*190d0*/  IMAD.WIDE.U32 R4, R162, UR4, R4 ;  /* 0x00000004a2047c25 */ /* 0x000fc8000f8e0004 */
[----:B------:R-:W-:Y:S01]  /*190e0*/  IMAD.MOV.U32 R3, RZ, RZ, R9 ;  /* 0x000000ffff037224 */ /* 0x000fe200078e0009 */
[----:B---3--:R-:W-:Y:S01]  /*190f0*/  ISETP.NE.AND P0, PT, R11, 0x1, PT ;  /* 0x000000010b00780c */ /* 0x008fe20003f05270 */
[----:B------:R-:W-:Y:S02]  /*19100*/  IMAD R7, R216, UR6, RZ ;  /* 0x00000006d8077c24 */ /* 0x000fe4000f8e02ff */
[----:B------:R-:W-:Y:S01]  /*19110*/  IMAD R5, R162, UR5, R5 ;  /* 0x00000005a2057c24 */ /* 0x000fe2000f8e0205 */
[----:B------:R-:W-:Y:S01]  /*19120*/  ULDC.64 UR4, c[0x0][0xae0] ;  /* 0x0002b80000047ab9 */ /* 0x000fe20000000a00 */
[C---:B------:R-:W-:Y:S02]  /*19130*/  IMAD R7, R29.reuse, UR7, R7 ;  /* 0x000000071d077c24 */ /* 0x040fe4000f8e0207 */
[----:B------:R-:W-:-:S04]  /*19140*/  IMAD.WIDE.U32 R4, R29, UR6, R4 ;  /* 0x000000061d047c25 */ /* 0x000fc8000f8e0004 */
[----:B------:R-:W-:Y:S02]  /*19150*/  IMAD.IADD R5, R5, 0x1, R7 ;  /* 0x0000000105057824 */ /* 0x000fe400078e0207 */
[----:B------:R-:W0:Y:S08]  /*19160*/  @P0 LDC R6, c[0x0][0xbec] ;  /* 0x0002fb00ff060b82 */ /* 0x000e300000000800 */
[----:B------:R-:W3:Y:S01]  /*19170*/  @P0 LDC R13, c[0x0][0xbf0] ;  /* 0x0002fc00ff0d0b82 */ /* 0x000ee20000000800 */
[----:B0-----:R-:W-:-:S05]  /*19180*/  @P0 IMAD.HI.U32 R6, R9, R6, RZ ;  /* 0x0000000609060227 */ /* 0x001fca00078e00ff */
[----:B---3--:R-:W-:-:S04]  /*19190*/  @P0 SHF.R.U32.HI R3, RZ, R13, R6 ;  /* 0x0000000dff030219 */ /* 0x008fc80000011606 */
[--C-:B------:R-:W-:Y:S01]  /*191a0*/  SHF.R.S32.HI R6, RZ, 0x1f, R3.reuse ;  /* 0x0000001fff067819 */ /* 0x100fe20000011403 */
[----:B------:R-:W-:Y:S02]  /*191b0*/  IMAD.MOV R8, RZ, RZ, -R3 ;  /* 0x000000ffff087224 */ /* 0x000fe400078e0a03 */
[----:B------:R-:W-:-:S04]  /*191c0*/  IMAD.WIDE.U32 R4, R3, UR4, R4 ;  /* 0x0000000403047c25 */ /* 0x000fc8000f8e0004 */
[----:B------:R-:W-:Y:S02]  /*191d0*/  IMAD R6, R6, UR4, RZ ;  /* 0x0000000406067c24 */ /* 0x000fe4000f8e02ff */
[----:B------:R-:W-:Y:S01]  /*191e0*/  IMAD R7, R11, R8, R9 ;  /* 0x000000080b077224 */ /* 0x000fe200078e0209 */
[----:B------:R-:W-:Y:S01]  /*191f0*/  LEA R8, R192, R217, 0x7 ;  /* 0x000000d9c0087211 */ /* 0x000fe200078e38ff */
[----:B------:R-:W-:Y:S01]  /*19200*/  IMAD R9, R3, UR5, R6 ;  /* 0x0000000503097c24 */ /* 0x000fe2000f8e0206 */
[----:B------:R-:W-:Y:S01]  /*19210*/  ULDC.64 UR4, c[0x0][0xad8] ;  /* 0x0002b60000047ab9 */ /* 0x000fe20000000a00 */
[----:B------:R-:W-:Y:S01]  /*19220*/  IMAD R11, R0, R11, RZ ;  /* 0x0000000b000b7224 */ /* 0x000fe200078e02ff */
[----:B------:R-:W-:Y:S01]  /*19230*/  SHF.R.S32.HI R3, RZ, 0x1f, R7 ;  /* 0x0000001fff037819 */ /* 0x000fe20000011407 */
[----:B------:R-:W-:Y:S02]  /*19240*/  IMAD.IADD R5, R5, 0x1, R9 ;  /* 0x0000000105057824 */ /* 0x000fe400078e0209 */
[C---:B------:R-:W-:Y:S01]  /*19250*/  VIADD R0, R8.reuse, 0x20 ;  /* 0x0000002008007836 */ /* 0x040fe20000000000 */
[----:B------:R-:W-:Y:S01]  /*19260*/  ISETP.GE.AND P2, PT, R8, R11, PT ;  /* 0x0000000b0800720c */ /* 0x000fe20003f46270 */
[----:B------:R-:W-:-:S02]  /*19270*/  IMAD R6, R3, UR4, RZ ;  /* 0x0000000403067c24 */ /* 0x000fc4000f8e02ff */
[----:B------:R-:W-:Y:S01]  /*19280*/  IMAD.WIDE.U32 R4, R7, UR4, R4 ;  /* 0x0000000407047c25 */ /* 0x000fe2000f8e0004 */
[----:B------:R-:W-:-:S03]  /*19290*/  ISETP.GE.AND P1, PT, R0, R11, PT ;  /* 0x0000000b0000720c */ /* 0x000fc60003f26270 */
[----:B------:R-:W-:Y:S01]  /*192a0*/  IMAD R3, R7, UR5, R6 ;  /* 0x0000000507037c24 */ /* 0x000fe2000f8e0206 */
[----:B------:R-:W-:Y:S01]  /*192b0*/  ULDC.64 UR4, c[0x0][0xa80] ;  /* 0x0002a00000047ab9 */ /* 0x000fe20000000a00 */
[----:B------:R-:W-:Y:S01]  /*192c0*/  VIADD R0, R8, 0x40 ;  /* 0x0000004008007836 */ /* 0x000fe20000000000 */
[----:B------:R-:W-:Y:S01]  /*192d0*/  LEA R6, P3, R4, UR4, 0x1 ;  /* 0x0000000404067c11 */ /* 0x000fe2000f8608ff */
[----:B------:R-:W-:-:S03]  /*192e0*/  IMAD.IADD R3, R5, 0x1, R3 ;  /* 0x0000000105037824 */ /* 0x000fc600078e0203 */
[----:B------:R-:W-:Y:S02]  /*192f0*/  ISETP.GE.AND P0, PT, R0, R11, PT ;  /* 0x0000000b0000720c */ /* 0x000fe40003f06270 */
[----:B------:R-:W-:Y:S02]  /*19300*/  LEA.HI.X R3, R4, UR5, R3, 0x1, P3 ;  /* 0x0000000504037c11 */ /* 0x000fe400098f0c03 */
[----:B------:R0:W3:Y:S04]  /*19310*/  SHFL.IDX PT, R4, R6, RZ, 0x181f ;  /* 0x00181fff06047589 */ /* 0x0000e800000e0000 */
[----:B------:R0:W4:Y:S01]  /*19320*/  SHFL.IDX PT, R0, R3, RZ, 0x181f ;  /* 0x00181fff03007589 */ /* 0x00012200000e0000 */
        /* <DEDUP_REMOVED lines=8> */
[----:B------:R3:W-:Y:S04]  /*193b0*/  @!P4 ST.E.128 desc[UR56][R12.64], RZ ;  /* 0x000000ff0c00c985 */ /* 0x0007e8000c101d38 */
[----:B------:R3:W-:Y:S02]  /*193c0*/  @!P5 ST.E.128 desc[UR56][R4.64], RZ ;  /* 0x000000ff0400d985 */ /* 0x0007e4000c101d38 */
.L_x_663:
[----:B------:R-:W-:Y:S05]  /*193d0*/  BSYNC B1 ;  /* 0x0000000000017941 */ /* 0x000fea0003800000 */
.L_x_662:
        /* <DEDUP_REMOVED lines=11> */
[----:B------:R0:W-:Y:S04]  /*19490*/  @!P3 ST.E.128 desc[UR56][R12.64], RZ ;  /* 0x000000ff0c00b985 */ /* 0x0001e8000c101d38 */
[----:B------:R0:W-:Y:S02]  /*194a0*/  @!P4 ST.E.128 desc[UR56][R4.64], RZ ;  /* 0x000000ff0400c985 */ /* 0x0001e4000c101d38 */
.L_x_665:
[----:B------:R-:W-:Y:S05]  /*194b0*/  BSYNC B1 ;  /* 0x0000000000017941 */ /* 0x000fea0003800000 */
.L_x_664:
[----:B0-----:R0:W0:Y:S01]  /*194c0*/  SHFL.IDX PT, R0, R3, 0x2, 0x181f ;  /* 0x00581f0003007f89 */ /* 0x00102200000e0000 */
[----:B------:R-:W-:Y:S03]  /*194d0*/  BSSY B1, `(.L_x_666) ;  /* 0x000000c000017945 */ /* 0x000fe60003800000 */
[----:B---3--:R3:W0:Y:S01]  /*194e0*/  SHFL.IDX PT, R4, R6, 0x2, 0x181f ;  /* 0x00581f0006047f89 */ /* 0x00862200000e0000 */
[----:B------:R-:W-:Y:S05]  /*194f0*/  @P0 BRA `(.L_x_667) ;  /* 0x0000000000240947 */ /* 0x000fea0003800000 */
[----:B------:R-:W-:Y:S02]  /*19500*/  ULDC UR4, c[0x0][0xac8] ;  /* 0x0002b20000047ab9 */ /* 0x000fe40000000800 */
[----:B------:R-:W-:Y:S02]  /*19510*/  ISETP.GE.AND P2, PT, R184, UR4, PT ;  /* 0x00000004b8007c0c */ /* 0x000fe4000bf46270 */
[----:B------:R-:W-:-:S11]  /*19520*/  ISETP.GE.AND P3, PT, R185, UR4, PT ;  /* 0x00000004b9007c0c */ /* 0x000fd6000bf66270 */
[CC--:B0-----:R-:W-:Y:S02]  /*19530*/  @!P2 LEA R12, P0, R184.reuse, R4.reuse, 0x1 ;  /* 0x00000004b80ca211 */ /* 0x0c1fe400078008ff */
[C---:B------:R-:W-:Y:S02]  /*19540*/  @!P3 LEA R4, P1, R185.reuse, R4, 0x1 ;  /* 0x00000004b904b211 */ /* 0x040fe400078208ff */
[-C--:B------:R-:W-:Y:S02]  /*19550*/  @!P2 LEA.HI.X R13, R184, R0.reuse, R14, 0x1, P0 ;  /* 0x00000000b80da211 */ /* 0x080fe400000f0c0e */
[----:B------:R-:W-:-:S03]  /*19560*/  @!P3 LEA.HI.X R5, R185, R0, R10, 0x1, P1 ;  /* 0x00000000b905b211 */ /* 0x000fc600008f0c0a */
[----:B------:R0:W-:Y:S04]  /*19570*/  @!P2 ST.E.128 desc[UR56][R12.64], RZ ;  /* 0x000000ff0c00a985 */ /* 0x0001e8000c101d38 */
[----:B------:R0:W-:Y:S02]  /*19580*/  @!P3 ST.E.128 desc[UR56][R4.64], RZ ;  /* 0x000000ff0400b985 */ /* 0x0001e4000c101d38 */
.L_x_667:
[----:B------:R-:W-:Y:S05]  /*19590*/  BSYNC B1 ;  /* 0x0000000000017941 */ /* 0x000fea0003800000 */
.L_x_666:
[----:B0-----:R-:W-:Y:S01]  /*195a0*/  VIADD R0, R8, 0x60 ;  /* 0x0000006008007836 */ /* 0x001fe20000000000 */
[----:B----4-:R-:W4:Y:S04]  /*195b0*/  SHFL.IDX PT, R3, R3, 0x3, 0x181f ;  /* 0x00781f0003037f89 */ /* 0x010f2800000e0000 */
[----:B------:R-:W-:Y:S01]  /*195c0*/  ISETP.GE.AND P0, PT, R0, R11, PT ;  /* 0x0000000b0000720c */ /* 0x000fe20003f06270 */
[----:B------:R0:W0:-:S12]  /*195d0*/  SHFL.IDX PT, R4, R6, 0x3, 0x181f ;  /* 0x00781f0006047f89 */ /* 0x00001800000e0000 */
[----:B------:R-:W-:Y:S05]  /*195e0*/  @P0 BRA `(.L_x_656) ;  /* 0x0000000000240947 */ /* 0x000fea0003800000 */
[----:B------:R-:W-:Y:S02]  /*195f0*/  ULDC UR4, c[0x0][0xac8] ;  /* 0x0002b20000047ab9 */ /* 0x000fe40000000800 */
[----:B------:R-:W-:Y:S02]  /*19600*/  ISETP.GE.AND P2, PT, R184, UR4, PT ;  /* 0x00000004b8007c0c */ /* 0x000fe4000bf46270 */
[----:B------:R-:W-:-:S11]  /*19610*/  ISETP.GE.AND P3, PT, R185, UR4, PT ;  /* 0x00000004b9007c0c */ /* 0x000fd6000bf66270 */
[CC--:B0--3--:R-:W-:Y:S02]  /*19620*/  @!P2 LEA R6, P0, R184.reuse, R4.reuse, 0x1 ;  /* 0x00000004b806a211 */ /* 0x0c9fe400078008ff */
[C---:B------:R-:W-:Y:S02]  /*19630*/  @!P3 LEA R4, P1, R185.reuse, R4, 0x1 ;  /* 0x00000004b904b211 */ /* 0x040fe400078208ff */
[-C--:B----4-:R-:W-:Y:S02]  /*19640*/  @!P2 LEA.HI.X R7, R184, R3.reuse, R14, 0x1, P0 ;  /* 0x00000003b807a211 */ /* 0x090fe400000f0c0e */
[----:B------:R-:W-:-:S03]  /*19650*/  @!P3 LEA.HI.X R5, R185, R3, R10, 0x1, P1 ;  /* 0x00000003b905b211 */ /* 0x000fc600008f0c0a */
[----:B------:R0:W-:Y:S04]  /*19660*/  @!P2 ST.E.128 desc[UR56][R6.64], RZ ;  /* 0x000000ff0600a985 */ /* 0x0001e8000c101d38 */
[----:B------:R0:W-:Y:S02]  /*19670*/  @!P3 ST.E.128 desc[UR56][R4.64], RZ ;  /* 0x000000ff0400b985 */ /* 0x0001e4000c101d38 */
.L_x_656:
[----:B------:R-:W-:Y:S05]  /*19680*/  BSYNC B0 ;  /* 0x0000000000007941 */ /* 0x000fea0003800000 */
.L_x_646:
[----:B------:R-:W-:Y:S02]  /*19690*/  ULDC UR4, c[0x0][0xc3c] ;  /* 0x00030f0000047ab9 */ /* 0x000fe40000000800 */
[----:B--2---:R-:W-:-:S13]  /*196a0*/  ISETP.GE.AND P0, PT, R147, UR4, PT ;  /* 0x0000000493007c0c */ /* 0x004fda000bf06270 */
[----:B------:R-:W-:Y:S05]  /*196b0*/  @!P0 BRA `(.L_x_668) ;  /* 0xfffffe7c00a08947 */ /* 0x000fea000383ffff */
[----:B------:R-:W-:Y:S05]  /*196c0*/  BRA `(.L_x_446) ;  /* 0x0000007000487947 */ /* 0x000fea0003800000 */
.L_x_444:
[----:B------:R-:W-:-:S08]  /*196d0*/  NOP ;  /* 0x0000000000007918 */ /* 0x000fd00000000000 */
[----:B------:R-:W0:-:S00]  /*196e0*/  USETMAXREG.DEALLOC.CTAPOOL 0x28 ;  /* 0x00000028000079c8 */ /* 0x000e0000080e0500 */
[----:B0-----:R-:W2:Y:S01]  /*196f0*/  LDL.LU R3, [R1+0x38] ;  /* 0x0000380001037983 */ /* 0x001ea20000300800 */
[----:B------:R-:W-:Y:S01]  /*19700*/  LOP3.LUT R2, R2, 0x3, RZ, 0xc0, !PT ;  /* 0x0000000302027812 */ /* 0x000fe200078ec0ff */
[----:B------:R-:W-:-:S05]  /*19710*/  IMAD.MOV.U32 R6, RZ, RZ, RZ ;  /* 0x000000ffff067224 */ /* 0x000fca00078e00ff */
[----:B------:R-:W0:Y:S02]  /*19720*/  SHFL.IDX PT, R2, R2, RZ, 0x1f ;  /* 0x00001fff02027589 */ /* 0x000e2400000e0000 */
[----:B0-----:R-:W-:Y:S02]  /*19730*/  ISETP.NE.AND P0, PT, R2, RZ, PT ;  /* 0x000000ff0200720c */ /* 0x001fe40003f05270 */
[----:B--2---:R-:W-:-:S11]  /*19740*/  LOP3.LUT R3, R3, 0xffffffdf, RZ, 0xc0, !PT ;  /* 0xffffffdf03037812 */ /* 0x004fd600078ec0ff */
[----:B------:R-:W-:-:S05]  /*19750*/  @P0 LOP3.LUT R3, R3, 0x20, RZ, 0xfc, !PT ;  /* 0x0000002003030812 */ /* 0x000fca00078efcff */
[----:B------:R0:W-:Y:S01]  /*19760*/  STL [R1+0x38], R3 ;  /* 0x0000380301007387 */ /* 0x0001e20000100800 */
[----:B------:R-:W-:Y:S05]  /*19770*/  @!P0 BRA `(.L_x_669) ;  /* 0x00000000001c8947 */ /* 0x000fea0003800000 */
[----:B------:R-:W1:Y:S08]  /*19780*/  S2UR UR5, SR_CgaCtaId ;  /* 0x00000000000579c3 */ /* 0x000e700000008800 */
[----:B------:R-:W-:Y:S06]  /*19790*/  BAR.SYNC.DEFER_BLOCKING 0x5, 0x180 ;  /* 0x0146000000007b1d */ /* 0x000fec0000010000 */
[----:B------:R-:W-:-:S02]  /*197a0*/  UMOV UR4, 0x400 ;  /* 0x0000040000047882 */ /* 0x000fc40000000000 */
[----:B-1----:R-:W-:-:S09]  /*197b0*/  ULEA UR4, UR5, UR4, 0x18 ;  /* 0x0000000405047291 */ /* 0x002fd2000f8ec03f */
[----:B------:R-:W1:Y:S01]  /*197c0*/  LDS.128 R16, [UR4+0x2a8d0] ;  /* 0x02a8d004ff107984 */ /* 0x000e620008000c00 */
[----:B------:R-:W-:Y:S06]  /*197d0*/  BAR.ARV 0x4, 0x180 ;  /* 0x0106000000007b1d */ /* 0x000fec0000002000 */
[----:B------:R-:W-:Y:S05]  /*197e0*/  BRA `(.L_x_670) ;  /* 0x0000000800947947 */ /* 0x000fea0003800000 */
.L_x_669:
[----:B------:R-:W-:Y:S01]  /*197f0*/  LOP3.LUT R7, R0, 0x1f, RZ, 0xc0, !PT ;  /* 0x0000001f00077812 */ /* 0x000fe200078ec0ff */
[----:B------:R-:W-:Y:S01]  /*19800*/  ULDC UR4, c[0x0][0xc3c] ;  /* 0x00030f0000047ab9 */ /* 0x000fe20000000800 */
[----:B------:R-:W-:Y:S01]  /*19810*/  IMAD.MOV.U32 R9, RZ, RZ, RZ ;  /* 0x000000ffff097224 */ /* 0x000fe200078e00ff */
[----:B------:R-:W1:Y:S01]  /*19820*/  S2UR UR6, SR_CTAID.X ;  /* 0x00000000000679c3 */ /* 0x000e620000002500 */
[----:B------:R-:W-:Y:S01]  /*19830*/  ISETP.NE.AND P0, PT, R7, 0x1f, PT ;  /* 0x0000001f0700780c */ /* 0x000fe20003f05270 */
[----:B------:R-:W-:-:S03]  /*19840*/  ULDC UR5, c[0x0][0xc38] ;  /* 0x00030e0000057ab9 */ /* 0x000fc60000000800 */
[----:B------:R-:W-:-:S13]  /*19850*/  ISETP.GE.OR P1, PT, R7, UR4, !P0 ;  /* 0x0000000407007c0c */ /* 0x000fda000c726670 */
[----:B------:R-:W2:Y:S08]  /*19860*/  @!P1 LDC.64 R4, c[0x0][0xc80] ;  /* 0x00032000ff049b82 */ /* 0x000eb00000000a00 */
[----:B0-----:R-:W0:Y:S01]  /*19870*/  @!P1 LDC.64 R2, c[0x0][0xc78] ;  /* 0x00031e00ff029b82 */ /* 0x001e220000000a00 */
[----:B--2---:R-:W-:-:S05]  /*19880*/  @!P1 IMAD.WIDE.U32 R4, R7, 0x4, R4 ;  /* 0x0000000407049825 */ /* 0x004fca00078e0004 */
[----:B------:R-:W2:Y:S01]  /*19890*/  @!P1 LDG.E R6, desc[UR56][R4.64] ;  /* 0x0000003804069981 */ /* 0x000ea2000c1e1900 */
[----:B0-----:R-:W-:-:S05]  /*198a0*/  @!P1 IMAD.WIDE.U32 R2, R7, 0x4, R2 ;  /* 0x0000000407029825 */ /* 0x001fca00078e0002 */
[----:B------:R-:W2:Y:S01]  /*198b0*/  @!P1 LDG.E R9, desc[UR56][R2.64] ;  /* 0x0000003802099981 */ /* 0x000ea2000c1e1900 */
[C---:B------:R-:W-:Y:S02]  /*198c0*/  ISETP.NE.AND P1, PT, R7.reuse, RZ, PT ;  /* 0x000000ff0700720c */ /* 0x040fe40003f25270 */
[C---:B------:R-:W-:Y:S02]  /*198d0*/  ISETP.GE.U32.AND P2, PT, R7.reuse, 0x2, PT ;  /* 0x000000020700780c */ /* 0x040fe40003f46070 */
[C---:B------:R-:W-:Y:S02]  /*198e0*/  ISETP.GE.U32.AND P3, PT, R7.reuse, 0x4, PT ;  /* 0x000000040700780c */ /* 0x040fe40003f66070 */
[C---:B------:R-:W-:Y:S02]  /*198f0*/  ISETP.GE.U32.AND P4, PT, R7.reuse, 0x8, PT ;  /* 0x000000080700780c */ /* 0x040fe40003f86070 */
[----:B------:R-:W-:Y:S01]  /*19900*/  ISETP.GE.U32.AND P5, PT, R7, 0x10, PT ;  /* 0x000000100700780c */ /* 0x000fe20003fa6070 */
[----:B------:R-:W-:Y:S01]  /*19910*/  UMOV UR4, URZ ;  /* 0x0000003f00047c82 */ /* 0x000fe20008000000 */
        /* <DEDUP_REMOVED lines=24> */
.L_x_673:
[----:B------:R-:W0:Y:S01]  /*19aa0*/  LDC R2, c[0x0][0xc3c] ;  /* 0x00030f00ff027b82 */ /* 0x000e220000000800 */
[----:B------:R-:W-:Y:S01]  /*19ab0*/  UIADD3 UR4, UR4, 0x1f, URZ ;  /* 0x0000001f04047890 */ /* 0x000fe2000fffe03f */
[----:B------:R-:W-:Y:S02]  /*19ac0*/  ULDC UR7, c[0x0][0xc3c] ;  /* 0x00030f0000077ab9 */ /* 0x000fe40000000800 */
[----:B------:R-:W-:-:S03]  /*19ad0*/  IMAD.U32 R19, RZ, RZ, UR7 ;  /* 0x00000007ff137e24 */ /* 0x000fc6000f8e00ff */
[----:B0-----:R-:W-:-:S13]  /*19ae0*/  ISETP.LE.AND P6, PT, R2, UR4, PT ;  /* 0x0000000402007c0c */ /* 0x001fda000bfc3270 */
[----:B------:R-:W-:Y:S05]  /*19af0*/  @P6 BRA `(.L_x_672) ;  /* 0x0000000400ac6947 */ /* 0x000fea0003800000 */
[----:B------:R-:W-:Y:S02]  /*19b00*/  VIADD R9, R7, UR4 ;  /* 0x0000000407097c36 */ /* 0x000fe40008000000 */
[----:B------:R-:W-:-:S03]  /*19b10*/  IMAD.MOV.U32 R6, RZ, RZ, RZ ;  /* 0x000000ffff067224 */ /* 0x000fc600078e00ff */
[----:B------:R-:W-:-:S13]  /*19b20*/  ISETP.GE.OR P6, PT, R9, R2, !P0 ;  /* 0x000000020900720c */ /* 0x000fda00047c6670 */
[----:B------:R-:W0:Y:S08]  /*19b30*/  @!P6 LDC.64 R4, c[0x0][0xc80] ;  /* 0x00032000ff04eb82 */ /* 0x000e300000000a00 */
[----:B------:R-:W1:Y:S01]  /*19b40*/  @!P6 LDC.64 R2, c[0x0][0xc78] ;  /* 0x00031e00ff02eb82 */ /* 0x000e620000000a00 */
[----:B0-----:R-:W-:-:S05]  /*19b50*/  @!P6 IMAD.WIDE R4, R9, 0x4, R4 ;  /* 0x000000040904e825 */ /* 0x001fca00078e0204 */
[----:B------:R-:W2:Y:S01]  /*19b60*/  @!P6 LDG.E R6, desc[UR56][R4.64] ;  /* 0x000000380406e981 */ /* 0x000ea2000c1e1900 */
[----:B-1----:R-:W-:Y:S01]  /*19b70*/  @!P6 IMAD.WIDE R2, R9, 0x4, R2 ;  /* 0x000000040902e825 */ /* 0x002fe200078e0202 */
[----:B------:R-:W-:-:S06]  /*19b80*/  MOV R9, RZ ;  /* 0x000000ff00097202 */ /* 0x000fcc0000000f00 */
        /* <DEDUP_REMOVED lines=22> */
.L_x_671:
        /* <DEDUP_REMOVED lines=14> */
[----:B0-----:R-:W-:Y:S01]  /*19dd0*/  IMAD.MOV R12, RZ, RZ, -R3 ;  /* 0x000000ffff0c7224 */ /* 0x001fe200078e0a03 */
[----:B-12---:R-:W-:Y:S06]  /*19de0*/  @!P0 BRA `(.L_x_674) ;  /* 0x0000000000088947 */ /* 0x006fec0003800000 */
[----:B------:R-:W-:-:S06]  /*19df0*/  VIADD R16, R19, 0xffffffff ;  /* 0xffffffff13107836 */ /* 0x000fcc0000000000 */
[----:B------:R0:W1:Y:S02]  /*19e00*/  SHFL.IDX PT, R16, R5, R16, 0x1f ;  /* 0x00001f1005107589 */ /* 0x00006400000e0000 */
.L_x_674:
[----:B-1----:R-:W-:Y:S01]  /*19e10*/  IMAD R16, R16, UR5, R11 ;  /* 0x0000000510107c24 */ /* 0x002fe2000f8e020b */
[----:B0-----:R-:W-:Y:S01]  /*19e20*/  IABS R5, R9 ;  /* 0x0000000900057213 */ /* 0x001fe20000000000 */
[----:B------:R-:W-:Y:S01]  /*19e30*/  IMAD.MOV.U32 R11, RZ, RZ, R12 ;  /* 0x000000ffff0b7224 */ /* 0x000fe200078e000c */
[----:B------:R-:W-:Y:S01]  /*19e40*/  IABS R12, R6 ;  /* 0x00000006000c7213 */ /* 0x000fe20000000000 */
[----:B------:R-:W-:Y:S01]  /*19e50*/  IMAD.MOV.U32 R2, RZ, RZ, RZ ;  /* 0x000000ffff027224 */ /* 0x000fe200078e00ff */
[----:B------:R-:W-:Y:S01]  /*19e60*/  IADD3 R17, -R16, UR6, RZ ;  /* 0x0000000610117c10 */ /* 0x000fe2000fffe1ff */
[----:B------:R-:W-:Y:S01]  /*19e70*/  IMAD R11, R11, R4, RZ ;  /* 0x000000040b0b7224 */ /* 0x000fe200078e02ff */
[----:B------:R-:W0:Y:S01]  /*19e80*/  I2F.RP R8, R5 ;  /* 0x0000000500087306 */ /* 0x000e220000209400 */
[----:B------:R-:W-:Y:S01]  /*19e90*/  IMAD.MOV R12, RZ, RZ, -R12 ;  /* 0x000000ffff0c7224 */ /* 0x000fe200078e0a0c */
[----:B------:R-:W-:Y:S01]  /*19ea0*/  IABS R10, R17 ;  /* 0x00000011000a7213 */ /* 0x000fe20000000000 */
[----:B------:R-:W-:-:S04]  /*19eb0*/  IMAD.HI.U32 R2, R3, R11, R2 ;  /* 0x0000000b03027227 */ /* 0x000fc800078e0002 */
[----:B------:R-:W-:Y:S02]  /*19ec0*/  IMAD.MOV.U32 R3, RZ, RZ, R10 ;  /* 0x000000ffff037224 */ /* 0x000fe400078e000a */
[----:B------:R-:W-:Y:S02]  /*19ed0*/  IMAD.MOV.U32 R10, RZ, RZ, R12 ;  /* 0x000000ffff0a7224 */ /* 0x000fe400078e000c */
[----:B------:R-:W-:-:S04]  /*19ee0*/  IMAD.HI.U32 R2, R2, R3, RZ ;  /* 0x0000000302027227 */ /* 0x000fc800078e00ff */
[----:B------:R-:W-:Y:S01]  /*19ef0*/  IMAD R3, R2, R10, R3 ;  /* 0x0000000a02037224 */ /* 0x000fe200078e0203 */
[----:B0-----:R-:W0:Y:S01]  /*19f00*/  MUFU.RCP R8, R8 ;  /* 0x0000000800087308 */ /* 0x001e220000001000 */
[----:B------:R-:W-:-:S03]  /*19f10*/  VIADD R19, R19, UR4 ;  /* 0x0000000413137c36 */ /* 0x000fc60008000000 */
[----:B------:R-:W-:-:S13]  /*19f20*/  ISETP.GT.U32.AND P1, PT, R4, R3, PT ;  /* 0x000000030400720c */ /* 0x000fda0003f24070 */
[-C--:B------:R-:W-:Y:S01]  /*19f30*/  @!P1 IADD3 R3, R3, -R4.reuse, RZ ;  /* 0x8000000403039210 */ /* 0x080fe20007ffe0ff */
        /* <DEDUP_REMOVED lines=8> */
[----:B------:R-:W-:-:S04]  /*19fc0*/  @P0 VIADD R2, R2, 0x1 ;  /* 0x0000000102020836 */ /* 0x000fc80000000000 */
[----:B------:R-:W-:Y:S02]  /*19fd0*/  IMAD.MOV.U32 R8, RZ, RZ, R2 ;  /* 0x000000ffff087224 */ /* 0x000fe400078e0002 */
[----:B-1----:R-:W-:Y:S02]  /*19fe0*/  IMAD.MOV R2, RZ, RZ, -R3 ;  /* 0x000000ffff027224 */ /* 0x002fe400078e0a03 */
[----:B------:R-:W-:Y:S01]  /*19ff0*/  @!P2 IMAD.MOV R8, RZ, RZ, -R8 ;  /* 0x000000ffff08a224 */ /* 0x000fe200078e0a08 */
[----:B------:R-:W-:Y:S01]  /*1a000*/  @!P1 LOP3.LUT R8, RZ, R6, RZ, 0x33, !PT ;  /* 0x00000006ff089212 */ /* 0x000fe200078e33ff */
[----:B------:R-:W-:Y:S02]  /*1a010*/  IMAD R11, R2, R5, RZ ;  /* 0x00000005020b7224 */ /* 0x000fe400078e02ff */
[----:B------:R-:W-:Y:S01]  /*1a020*/  IMAD.MOV.U32 R2, RZ, RZ, RZ ;  /* 0x000000ffff027224 */ /* 0x000fe200078e00ff */
[----:B------:R-:W-:Y:S01]  /*1a030*/  IABS R4, R8 ;  /* 0x0000000800047213 */ /* 0x000fe20000000000 */
[----:B------:R-:W-:-:S02]  /*1a040*/  IMAD.MOV R10, RZ, RZ, -R10 ;  /* 0x000000ffff0a7224 */ /* 0x000fc400078e0a0a */
[----:B------:R-:W-:-:S04]  /*1a050*/  IMAD.HI.U32 R2, R3, R11, R2 ;  /* 0x0000000b03027227 */ /* 0x000fc800078e0002 */
[----:B------:R-:W-:Y:S02]  /*1a060*/  IMAD.MOV.U32 R3, RZ, RZ, R4 ;  /* 0x000000ffff037224 */ /* 0x000fe400078e0004 */
[----:B------:R-:W-:Y:S02]  /*1a070*/  IMAD.MOV.U32 R4, RZ, RZ, R10 ;  /* 0x000000ffff047224 */ /* 0x000fe400078e000a */
[----:B------:R-:W-:-:S04]  /*1a080*/  IMAD.HI.U32 R2, R2, R3, RZ ;  /* 0x0000000302027227 */ /* 0x000fc800078e00ff */
[----:B------:R-:W-:Y:S01]  /*1a090*/  IMAD R4, R2, R4, R3 ;  /* 0x0000000402047224 */ /* 0x000fe200078e0203 */
[----:B------:R-:W-:Y:S01]  /*1a0a0*/  LOP3.LUT R3, R8, R9, RZ, 0x3c, !PT ;  /* 0x0000000908037212 */ /* 0x000fe200078e3cff */
[----:B------:R-:W-:-:S03]  /*1a0b0*/  IMAD R6, R6, R8, RZ ;  /* 0x0000000806067224 */ /* 0x000fc600078e02ff */
[----:B------:R-:W-:Y:S02]  /*1a0c0*/  ISETP.GT.U32.AND P1, PT, R5, R4, PT ;  /* 0x000000040500720c */ /* 0x000fe40003f24070 */
[----:B------:R-:W-:Y:S02]  /*1a0d0*/  ISETP.GE.AND P2, PT, R3, RZ, PT ;  /* 0x000000ff0300720c */ /* 0x000fe40003f46270 */
[----:B------:R-:W-:-:S09]  /*1a0e0*/  IADD3 R17, R17, -R6, RZ ;  /* 0x8000000611117210 */ /* 0x000fd20007ffe0ff */
[----:B------:R-:W-:Y:S02]  /*1a0f0*/  @!P1 IMAD.IADD R4, R4, 0x1, -R5 ;  /* 0x0000000104049824 */ /* 0x000fe400078e0a05 */
[----:B------:R-:W-:Y:S01]  /*1a100*/  @!P1 VIADD R2, R2, 0x1 ;  /* 0x0000000102029836 */ /* 0x000fe20000000000 */
[----:B------:R-:W-:Y:S02]  /*1a110*/  ISETP.NE.AND P1, PT, R9, RZ, PT ;  /* 0x000000ff0900720c */ /* 0x000fe40003f25270 */
[----:B------:R-:W-:-:S13]  /*1a120*/  ISETP.GE.U32.AND P0, PT, R4, R5, PT ;  /* 0x000000050400720c */ /* 0x000fda0003f06070 */
[----:B------:R-:W-:-:S04]  /*1a130*/  @P0 VIADD R2, R2, 0x1 ;  /* 0x0000000102020836 */ /* 0x000fc80000000000 */
[----:B------:R-:W-:Y:S01]  /*1a140*/  @!P2 IMAD.MOV R2, RZ, RZ, -R2 ;  /* 0x000000ffff02a224 */ /* 0x000fe200078e0a02 */
[----:B------:R-:W-:-:S05]  /*1a150*/  @!P1 LOP3.LUT R2, RZ, R9, RZ, 0x33, !PT ;  /* 0x00000009ff029212 */ /* 0x000fca00078e33ff */
[----:B------:R-:W-:-:S04]  /*1a160*/  IMAD.MOV R18, RZ, RZ, -R2 ;  /* 0x000000ffff127224 */ /* 0x000fc800078e0a02 */
[C---:B------:R-:W-:Y:S02]  /*1a170*/  IMAD R18, R9.reuse, R18, R8 ;  /* 0x0000001209127224 */ /* 0x040fe400078e0208 */
[----:B------:R-:W-:-:S04]  /*1a180*/  IMAD R9, R9, 0x1000000, R2 ;  /* 0x0100000009097824 */ /* 0x000fc800078e0202 */
[----:B------:R-:W-:Y:S01]  /*1a190*/  IMAD R18, R18, 0x10000, R9 ;  /* 0x0001000012127824 */ /* 0x000fe200078e0209 */
[----:B------:R-:W-:Y:S06]  /*1a1a0*/  BRA `(.L_x_675) ;  /* 0x00000000000c7947 */ /* 0x000fec0003800000 */
.L_x_672:
[----:B------:R-:W-:Y:S02]  /*1a1b0*/  IMAD.MOV.U32 R17, RZ, RZ, RZ ;  /* 0x000000ffff117224 */ /* 0x000fe400078e00ff */
[----:B------:R-:W-:Y:S02]  /*1a1c0*/  IMAD.U32 R16, RZ, RZ, UR6 ;  /* 0x00000006ff107e24 */ /* 0x000fe4000f8e00ff */
[----:B------:R-:W-:-:S07]  /*1a1d0*/  IMAD.MOV.U32 R18, RZ, RZ, RZ ;  /* 0x000000ffff127224 */ /* 0x000fce00078e00ff */
.L_x_675:
[----:B------:R-:W-:-:S13]  /*1a1e0*/  ISETP.NE.AND P0, PT, R7, RZ, PT ;  /* 0x000000ff0700720c */ /* 0x000fda0003f05270 */
[----:B------:R-:W0:Y:S01]  /*1a1f0*/  @!P0 S2R R3, SR_CgaCtaId ;  /* 0x0000000000038919 */ /* 0x000e220000008800 */
[----:B------:R-:W-:-:S04]  /*1a200*/  @!P0 MOV R2, 0x400 ;  /* 0x0000040000028802 */ /* 0x000fc80000000f00 */
[----:B0-----:R-:W-:-:S05]  /*1a210*/  @!P0 LEA R2, R3, R2, 0x18 ;  /* 0x0000000203028211 */ /* 0x001fca00078ec0ff */
[----:B------:R0:W-:Y:S01]  /*1a220*/  @!P0 STS.128 [R2+0x2a8d0], R16 ;  /* 0x02a8d01002008388 */ /* 0x0001e20000000c00 */
[----:B------:R-:W-:Y:S06]  /*1a230*/  BAR.ARV 0x5, 0x180 ;  /* 0x0146000000007b1d */ /* 0x000fec0000002000 */
.L_x_670:
[----:B------:R2:W-:Y:S01]  /*1a240*/  STL [R1+0x20], RZ ;  /* 0x000020ff01007387 */ /* 0x0005e20000100800 */
[----:B------:R-:W-:Y:S01]  /*1a250*/  ULDC UR4, c[0x0][0xc3c] ;  /* 0x00030f0000047ab9 */ /* 0x000fe20000000800 */
[----:B------:R-:W-:Y:S01]  /*1a260*/  IMAD.MOV.U32 R28, RZ, RZ, 0x1 ;  /* 0x00000001ff1c7424 */ /* 0x000fe200078e00ff */
[----:B-1----:R-:W-:Y:S01]  /*1a270*/  ISETP.GE.AND P0, PT, R19, UR4, PT ;  /* 0x0000000413007c0c */ /* 0x002fe2000bf06270 */
[----:B------:R-:W-:-:S12]  /*1a280*/  IMAD.MOV.U32 R27, RZ, RZ, RZ ;  /* 0x000000ffff1b7224 */ /* 0x000fd800078e00ff */
[----:B--2---:R-:W-:Y:S05]  /*1a290*/  @P0 BRA `(.L_x_676) ;  /* 0x0000006000780947 */ /* 0x004fea0003800000 */
[----:B------:R-:W1:Y:S01]  /*1a2a0*/  S2UR UR5, SR_CgaCtaId ;  /* 0x00000000000579c3 */ /* 0x000e620000008800 */
[----:B------:R2:W-:Y:S01]  /*1a2b0*/  STL [R1+0x20], RZ ;  /* 0x000020ff01007387 */ /* 0x0005e20000100800 */
[C---:B0-----:R-:W-:Y:S01]  /*1a2c0*/  IMAD.SHL.U32 R2, R0.reuse, 0x8, RZ ;  /* 0x0000000800027824 */ /* 0x041fe200078e00ff */
[----:B------:R-:W-:Y:S01]  /*1a2d0*/  LOP3.LUT R5, R0, 0x7f, RZ, 0xc0, !PT ;  /* 0x0000007f00057812 */ /* 0x000fe200078ec0ff */
[----:B------:R-:W-:Y:S01]  /*1a2e0*/  UMOV UR4, 0x400 ;  /* 0x0000040000047882 */ /* 0x000fe20000000000 */
[----:B------:R-:W-:Y:S01]  /*1a2f0*/  BSSY B8, `(.L_x_676) ;  /* 0x0000618000087945 */ /* 0x000fe20003800000 */
[----:B------:R-:W-:Y:S01]  /*1a300*/  IMAD.MOV.U32 R30, RZ, RZ, 0x1 ;  /* 0x00000001ff1e7424 */ /* 0x000fe200078e00ff */
[C---:B------:R-:W-:Y:S01]  /*1a310*/  LOP3.LUT R3, R2.reuse, 0x1f8, RZ, 0xc0, !PT ;  /* 0x000001f802037812 */ /* 0x040fe200078ec0ff */
[----:B------:R-:W-:Y:S01]  /*1a320*/  IMAD.SHL.U32 R33, R5, 0x8, RZ ;  /* 0x0000000805217824 */ /* 0x000fe200078e00ff */
[----:B------:R-:W-:Y:S01]  /*1a330*/  LOP3.LUT R2, R2, 0x38, RZ, 0xc0, !PT ;  /* 0x0000003802027812 */ /* 0x000fe200078ec0ff */
[----:B------:R-:W-:Y:S01]  /*1a340*/  IMAD.MOV.U32 R25, RZ, RZ, RZ ;  /* 0x000000ffff197224 */ /* 0x000fe200078e00ff */
[----:B------:R-:W-:Y:S01]  /*1a350*/  LOP3.LUT R4, R3, 0x38, R0, 0x78, !PT ;  /* 0x0000003803047812 */ /* 0x000fe200078e7800 */
[----:B------:R-:W-:Y:S01]  /*1a360*/  IMAD.SHL.U32 R0, R0, 0x10, RZ ;  /* 0x0000001000007824 */ /* 0x000fe200078e00ff */
[----:B------:R-:W-:Y:S01]  /*1a370*/  SHF.R.U32.HI R3, RZ, 0x3, R5 ;  /* 0x00000003ff037819 */ /* 0x000fe20000011605 */
[----:B------:R-:W-:Y:S01]  /*1a380*/  IMAD.MOV.U32 R27, RZ, RZ, RZ ;  /* 0x000000ffff1b7224 */ /* 0x000fe200078e00ff */
[----:B------:R-:W-:Y:S01]  /*1a390*/  LOP3.LUT R33, R4, 0x200, R33, 0xf8, !PT ;  /* 0x0000020004217812 */ /* 0x000fe200078ef821 */
[----:B------:R-:W-:Y:S01]  /*1a3a0*/  IMAD.MOV.U32 R28, RZ, RZ, 0x1 ;  /* 0x00000001ff1c7424 */ /* 0x000fe200078e00ff */
[----:B------:R-:W-:Y:S01]  /*1a3b0*/  LOP3.LUT R4, R3, 0x70, R0, 0xf8, !PT ;  /* 0x0000007003047812 */ /* 0x000fe200078ef800 */
[----:B------:R-:W-:Y:S01]  /*1a3c0*/  ULOP3.LUT UR39, UR60, 0x2, URZ, 0xfc, !UPT ;  /* 0x000000023c277892 */ /* 0x000fe2000f8efc3f */
[C---:B------:R-:W-:Y:S01]  /*1a3d0*/  LOP3.LUT R3, R2.reuse, 0x40, RZ, 0xfc, !PT ;  /* 0x0000004002037812 */ /* 0x040fe200078efcff */
[----:B------:R-:W-:Y:S01]  /*1a3e0*/  ULDC.64 UR36, c[0x0][0x198] ;  /* 0x0000660000247ab9 */ /* 0x000fe20000000a00 */
[----:B------:R-:W-:Y:S01]  /*1a3f0*/  LOP3.LUT R0, R2, 0x80, RZ, 0xfc, !PT ;  /* 0x0000008002007812 */ /* 0x000fe200078efcff */
[----:B------:R-:W-:Y:S01]  /*1a400*/  ULDC UR38, c[0x0][0xc] ;  /* 0x0000030000267ab9 */ /* 0x000fe20000000800 */
[----:B-1----:R-:W-:-:S06]  /*1a410*/  ULEA UR4, UR5, UR4, 0x18 ;  /* 0x0000000405047291 */ /* 0x002fcc000f8ec03f */
[----:B------:R-:W-:-:S04]  /*1a420*/  IMAD.U32 R22, RZ, RZ, UR4 ;  /* 0x00000004ff167e24 */ /* 0x000fc8000f8e00ff */
[----:B--2---:R-:W-:-:S07]  /*1a430*/  IMAD R35, R33, 0x2, R22 ;  /* 0x0000000221237824 */ /* 0x004fce00078e0216 */
.L_x_779:
[----:B0-----:R-:W0:Y:S02]  /*1a440*/  LDC.64 R2, c[0x0][0xc88] ;  /* 0x00032200ff027b82 */ /* 0x001e240000000a00 */
[----:B0-----:R-:W-:-:S05]  /*1a450*/  IMAD.WIDE R2, R19, 0x4, R2 ;  /* 0x0000000413027825 */ /* 0x001fca00078e0202 */
[----:B--2---:R-:W2:Y:S01]  /*1a460*/  LDG.E R31, desc[UR56][R2.64] ;  /* 0x00000038021f7981 */ /* 0x004ea2000c1e1900 */
[----:B------:R-:W-:Y:S05]  /*1a470*/  YIELD ;  /* 0x0000000000007946 */ /* 0x000fea0003800000 */
[----:B------:R-:W-:Y:S01]  /*1a480*/  ULDC.64 UR4, c[0x0][0xa28] ;  /* 0x00028a0000047ab9 */ /* 0x000fe20000000a00 */
[----:B------:R-:W-:Y:S01]  /*1a490*/  ULDC.64 UR8, c[0x0][0xa18] ;  /* 0x0002860000087ab9 */ /* 0x000fe20000000a00 */
[----:B------:R-:W-:Y:S01]  /*1a4a0*/  ISETP.NE.U32.AND P0, PT, RZ, UR4, PT ;  /* 0x00000004ff007c0c */ /* 0x000fe2000bf05070 */
[----:B------:R-:W-:Y:S01]  /*1a4b0*/  ULDC.64 UR6, c[0x0][0xa10] ;  /* 0x0002840000067ab9 */ /* 0x000fe20000000a00 */
[----:B------:R-:W-:-:S02]  /*1a4c0*/  MOV R11, RZ ;  /* 0x000000ff000b7202 */ /* 0x000fc40000000f00 */
[----:B------:R-:W-:Y:S02]  /*1a4d0*/  ISETP.NE.AND.EX P0, PT, RZ, UR5, PT, P0 ;  /* 0x00000005ff007c0c */ /* 0x000fe4000bf05300 */
[----:B------:R-:W-:-:S04]  /*1a4e0*/  ISETP.NE.U32.AND P2, PT, RZ, UR6, PT ;  /* 0x00000006ff007c0c */ /* 0x000fc8000bf45070 */
[----:B------:R-:W-:Y:S01]  /*1a4f0*/  ISETP.NE.AND.EX P2, PT, RZ, UR7, PT, P2 ;  /* 0x00000007ff007c0c */ /* 0x000fe2000bf45320 */
[----:B------:R-:W-:Y:S01]  /*1a500*/  IMAD.MOV.U32 R34, RZ, RZ, RZ ;  /* 0x000000ffff227224 */ /* 0x000fe200078e00ff */
[----:B--2---:R-:W-:-:S05]  /*1a510*/  SHF.R.S32.HI R0, RZ, 0x1f, R31 ;  /* 0x0000001fff007819 */ /* 0x004fca000001141f */
[C---:B------:R-:W-:Y:S01]  /*1a520*/  @P0 LEA R2, P1, R31.reuse, UR4, 0x2 ;  /* 0x000000041f020c11 */ /* 0x040fe2000f8210ff */
[C---:B------:R-:W-:Y:S01]  /*1a530*/  IMAD.SHL.U32 R23, R31.reuse, 0x4, RZ ;  /* 0x000000041f177824 */ /* 0x040fe200078e00ff */
[C-C-:B------:R-:W-:Y:S01]  /*1a540*/  SHF.L.U64.HI R24, R31.reuse, 0x2, R0.reuse ;  /* 0x000000021f187819 */ /* 0x140fe20000010200 */
[----:B------:R0:W-:Y:S01]  /*1a550*/  STL [R1+0x10], R0 ;  /* 0x0000100001007387 */ /* 0x0001e20000100800 */
[----:B------:R-:W-:Y:S01]  /*1a560*/  @P0 LEA.HI.X R3, R31, UR5, R0, 0x2, P1 ;  /* 0x000000051f030c11 */ /* 0x000fe200088f1400 */
[----:B------:R-:W-:Y:S01]  /*1a570*/  ULDC.64 UR4, c[0x0][0xa00] ;  /* 0x0002800000047ab9 */ /* 0x000fe20000000a00 */
[----:B------:R-:W-:-:S03]  /*1a580*/  ISETP.NE.U32.AND P1, PT, RZ, UR8, PT ;  /* 0x00000008ff007c0c */ /* 0x000fc6000bf25070 */
[----:B-1----:R1:W2:Y:S01]  /*1a590*/  @P0 LDG.E R11, desc[UR56][R2.64] ;  /* 0x00000038020b0981 */ /* 0x0022a2000c1e1900 */
[----:B------:R-:W-:Y:S02]  /*1a5a0*/  ISETP.NE.AND.EX P1, PT, RZ, UR9, PT, P1 ;  /* 0x00000009ff007c0c */ /* 0x000fe4000bf25310 */
[----:B------:R-:W-:Y:S01]  /*1a5b0*/  ISETP.NE.U32.AND P0, PT, RZ, UR4, PT ;  /* 0x00000004ff007c0c */ /* 0x000fe2000bf05070 */
[----:B0-----:R-:W-:Y:S01]  /*1a5c0*/  IMAD.MOV.U32 R0, RZ, RZ, RZ ;  /* 0x000000ffff007224 */ /* 0x001fe200078e00ff */
[C---:B------:R-:W-:Y:S02]  /*1a5d0*/  IADD3 R4, P4, R23.reuse, UR6, RZ ;  /* 0x0000000617047c10 */ /* 0x040fe4000ff9e0ff */
[----:B------:R-:W-:Y:S02]  /*1a5e0*/  ISETP.NE.AND.EX P0, PT, RZ, UR5, PT, P0 ;  /* 0x00000005ff007c0c */ /* 0x000fe4000bf05300 */
[----:B------:R-:W-:Y:S02]  /*1a5f0*/  IADD3.X R5, R24, UR7, RZ, P4, !PT ;  /* 0x0000000718057c10 */ /* 0x000fe4000a7fe4ff */
[----:B-1----:R-:W-:Y:S01]  /*1a600*/  IADD3 R2, P3, R23, UR4, RZ ;  /* 0x0000000417027c10 */ /* 0x002fe2000ff7e0ff */
[----:B------:R-:W-:-:S02]  /*1a610*/  ULDC UR4, c[0x0][0x288] ;  /* 0x0000a20000047ab9 */ /* 0x000fc40000000800 */
[----:B------:R-:W5:Y:S01]  /*1a620*/  @P2 LDG.E R0, desc[UR56][R4.64] ;  /* 0x0000003804002981 */ /* 0x000f62000c1e1900 */
[C---:B------:R-:W-:Y:S02]  /*1a630*/  IADD3.X R3, R24.reuse, UR5, RZ, P3, !PT ;  /* 0x0000000518037c10 */ /* 0x040fe40009ffe4ff */
[----:B------:R-:W-:Y:S01]  /*1a640*/  @P1 IADD3 R6, P3, R23, UR8, RZ ;  /* 0x0000000817061c10 */ /* 0x000fe2000ff7e0ff */
[----:B------:R-:W-:Y:S01]  /*1a650*/  IMAD.U32 R8, RZ, RZ, UR4 ;  /* 0x00000004ff087e24 */ /* 0x000fe2000f8e00ff */
[----:B------:R-:W-:Y:S01]  /*1a660*/  ULDC.64 UR4, c[0x0][0x418] ;  /* 0x0001060000047ab9 */ /* 0x000fe20000000a00 */
[----:B------:R-:W5:Y:S01]  /*1a670*/  @P0 LDG.E R34, desc[UR56][R2.64] ;  /* 0x0000003802220981 */ /* 0x000f62000c1e1900 */
[----:B------:R-:W-:-:S05]  /*1a680*/  @P1 IADD3.X R7, R24, UR9, RZ, P3, !PT ;  /* 0x0000000918071c10 */ /* 0x000fca0009ffe4ff */
[----:B------:R0:W3:Y:S01]  /*1a690*/  @P1 LDG.E R8, desc[UR56][R6.64] ;  /* 0x0000003806081981 */ /* 0x0000e2000c1e1900 */
[----:B------:R-:W-:-:S03]  /*1a6a0*/  UISETP.NE.U32.AND UP0, UPT, UR4, URZ, UPT ;  /* 0x0000003f0400728c */ /* 0x000fc6000bf05070 */
[----:B------:R-:W-:Y:S01]  /*1a6b0*/  ULDC UR4, c[0x0][0x424] ;  /* 0x0001090000047ab9 */ /* 0x000fe20000000800 */
[----:B------:R-:W-:-:S03]  /*1a6c0*/  UISETP.NE.AND.EX UP0, UPT, UR5, URZ, UPT, UP0 ;  /* 0x0000003f0500728c */ /* 0x000fc6000bf05300 */
[----:B------:R-:W-:Y:S01]  /*1a6d0*/  ULDC UR5, c[0x0][0x2f0] ;  /* 0x0000bc0000057ab9 */ /* 0x000fe20000000800 */
[----:B------:R-:W-:-:S04]  /*1a6e0*/  USEL UR4, UR4, 0x1, UP0 ;  /* 0x0000000104047887 */ /* 0x000fc80008000000 */
[----:B------:R-:W-:-:S03]  /*1a6f0*/  UIMAD UR4, UR4, UR5, URZ ;  /* 0x00000005040472a4 */ /* 0x000fc6000f8e023f */
[----:B------:R-:W-:Y:S02]  /*1a700*/  ULDC UR5, c[0x0][0x348] ;  /* 0x0000d20000057ab9 */ /* 0x000fe40000000800 */
[----:B0-----:R-:W-:Y:S01]  /*1a710*/  IMAD.U32 R6, RZ, RZ, UR5 ;  /* 0x00000005ff067e24 */ /* 0x001fe2000f8e00ff */
[----:B--2---:R-:W-:Y:S04]  /*1a720*/  STL [R1], R11 ;  /* 0x0000000b01007387 */ /* 0x004fe80000100800 */
[----:B---3--:R0:W-:Y:S02]  /*1a730*/  STL [R1+0x1c], R8 ;  /* 0x00001c0801007387 */ /* 0x0081e40000100800 */
[----:B0-----:R-:W-:Y:S01]  /*1a740*/  IMAD.U32 R8, RZ, RZ, UR4 ;  /* 0x00000004ff087e24 */ /* 0x001fe2000f8e00ff */
[----:B------:R-:W-:Y:S06]  /*1a750*/  @P1 BRA `(.L_x_677) ;  /* 0x0000000000141947 */ /* 0x000fec0003800000 */
[----:B------:R-:W-:Y:S05]  /*1a760*/  @!P0 BRA `(.L_x_677) ;  /* 0x0000000000108947 */ /* 0x000fea0003800000 */
[----:B------:R-:W2:Y:S04]  /*1a770*/  LDG.E R10, desc[UR56][R2.64] ;  /* 0x00000038020a7981 */ /* 0x000ea8000c1e1900 */
[----:B------:R-:W2:Y:S02]  /*1a780*/  LDG.E R7, desc[UR56][R2.64+0x4] ;  /* 0x0000043802077981 */ /* 0x000ea4000c1e1900 */
[----:B--2---:R-:W-:-:S05]  /*1a790*/  IMAD.IADD R2, R7, 0x1, -R10 ;  /* 0x0000000107027824 */ /* 0x004fca00078e0a0a */
[----:B------:R0:W-:Y:S02]  /*1a7a0*/  STL [R1+0x1c], R2 ;  /* 0x00001c0201007387 */ /* 0x0001e40000100800 */
.L_x_677:
[----:B------:R-:W-:Y:S01]  /*1a7b0*/  ULDC.64 UR4, c[0x0][0xa20] ;  /* 0x0002880000047ab9 */ /* 0x000fe20000000a00 */
[C---:B0-----:R-:W-:Y:S01]  /*1a7c0*/  LOP3.LUT R2, R18.reuse, 0xff000000, RZ, 0xc0, !PT ;  /* 0xff00000012027812 */ /* 0x041fe200078ec0ff */
[----:B------:R-:W-:Y:S01]  /*1a7d0*/  IMAD.MOV.U32 R32, RZ, RZ, R31 ;  /* 0x000000ffff207224 */ /* 0x000fe200078e001f */
[----:B------:R-:W-:Y:S02]  /*1a7e0*/  ISETP.NE.U32.AND P0, PT, RZ, UR4, PT ;  /* 0x00000004ff007c0c */ /* 0x000fe4000bf05070 */
[----:B------:R-:W-:Y:S02]  /*1a7f0*/  SHF.R.U32.HI R2, RZ, 0x8, R2 ;  /* 0x00000008ff027819 */ /* 0x000fe40000011602 */
[----:B------:R-:W-:Y:S02]  /*1a800*/  ISETP.NE.AND.EX P0, PT, RZ, UR5, PT, P0 ;  /* 0x00000005ff007c0c */ /* 0x000fe4000bf05300 */
[C---:B------:R-:W-:Y:S02]  /*1a810*/  LOP3.LUT R7, R18.reuse, 0xff0000, RZ, 0xc0, !PT ;  /* 0x00ff000012077812 */ /* 0x040fe400078ec0ff */
[----:B------:R-:W-:-:S02]  /*1a820*/  LOP3.LUT R18, R18, 0xffff, RZ, 0xc0, !PT ;  /* 0x0000ffff12127812 */ /* 0x000fc400078ec0ff */
[----:B------:R-:W-:-:S07]  /*1a830*/  LEA.HI R7, R7, R2, RZ, 0x10 ;  /* 0x0000000207077211 */ /* 0x000fce00078f80ff */
[----:B------:R-:W-:Y:S05]  /*1a840*/  @!P0 BRA `(.L_x_678) ;  /* 0x0000000000108947 */ /* 0x000fea0003800000 */
[----:B------:R-:W-:-:S04]  /*1a850*/  IADD3 R2, P0, R23, UR4, RZ ;  /* 0x0000000417027c10 */ /* 0x000fc8000ff1e0ff */
[----:B------:R-:W-:-:S05]  /*1a860*/  IADD3.X R3, R24, UR5, RZ, P0, !PT ;  /* 0x0000000518037c10 */ /* 0x000fca00087fe4ff */
[----:B------:R0:W5:Y:S01]  /*1a870*/  LDG.E R8, desc[UR56][R2.64] ;  /* 0x0000003802087981 */ /* 0x000162000c1e1900 */
[----:B------:R-:W-:Y:S05]  /*1a880*/  BRA `(.L_x_679) ;  /* 0x0000000000247947 */ /* 0x000fea0003800000 */
.L_x_678:
[----:B------:R-:W-:Y:S02]  /*1a890*/  ULDC.64 UR4, c[0x0][0xa08] ;  /* 0x0002820000047ab9 */ /* 0x000fe40000000a00 */
[----:B------:R-:W-:-:S04]  /*1a8a0*/  ISETP.NE.U32.AND P0, PT, RZ, UR4, PT ;  /* 0x00000004ff007c0c */ /* 0x000fc8000bf05070 */
[----:B------:R-:W-:-:S13]  /*1a8b0*/  ISETP.NE.AND.EX P0, PT, RZ, UR5, PT, P0 ;  /* 0x00000005ff007c0c */ /* 0x000fda000bf05300 */
[----:B------:R-:W-:Y:S05]  /*1a8c0*/  @!P0 BRA `(.L_x_679) ;  /* 0x0000000000148947 */ /* 0x000fea0003800000 */
[----:B------:R-:W0:Y:S02]  /*1a8d0*/  LDC.64 R2, c[0x0][0xa08] ;  /* 0x00028200ff027b82 */ /* 0x000e240000000a00 */
[----:B0-----:R-:W-:-:S05]  /*1a8e0*/  IMAD.WIDE R2, R32, 0x4, R2 ;  /* 0x0000000420027825 */ /* 0x001fca00078e0202 */
[----:B------:R-:W2:Y:S04]  /*1a8f0*/  LDG.E R8, desc[UR56][R2.64] ;  /* 0x0000003802087981 */ /* 0x000ea8000c1e1900 */
[----:B------:R-:W2:Y:S02]  /*1a900*/  LDG.E R9, desc[UR56][R2.64+0x4] ;  /* 0x0000043802097981 */ /* 0x000ea4000c1e1900 */
[----:B--2---:R-:W-:-:S07]  /*1a910*/  IMAD.IADD R8, R9, 0x1, -R8 ;  /* 0x0000000109087824 */ /* 0x004fce00078e0a08 */
.L_x_679:
[----:B0-----:R-:W2:Y:S04]  /*1a920*/  @P2 LDG.E R3, desc[UR56][R4.64] ;  /* 0x0000003804032981 */ /* 0x001ea8000c1e1900 */
[----:B------:R0:W2:Y:S01]  /*1a930*/  @P2 LDG.E R2, desc[UR56][R4.64+0x4] ;  /* 0x0000043804022981 */ /* 0x0000a2000c1e1900 */
[----:B-----5:R-:W-:Y:S01]  /*1a940*/  IMAD.IADD R8, R8, 0x1, -R11 ;  /* 0x0000000108087824 */ /* 0x020fe200078e0a0b */
[----:B------:R-:W-:Y:S01]  /*1a950*/  BSSY B0, `(.L_x_680) ;  /* 0x0000029000007945 */ /* 0x000fe20003800000 */
[----:B------:R-:W-:Y:S02]  /*1a960*/  LOP3.LUT R37, R7, 0xff, RZ, 0xc0, !PT ;  /* 0x000000ff07257812 */ /* 0x000fe400078ec0ff */
[----:B0-----:R-:W-:Y:S01]  /*1a970*/  SHF.R.U32.HI R5, RZ, 0x10, R7 ;  /* 0x00000010ff057819 */ /* 0x001fe20000011607 */
[----:B--2---:R-:W-:-:S04]  /*1a980*/  @P2 IMAD.IADD R6, R2, 0x1, -R3 ;  /* 0x0000000102062824 */ /* 0x004fc800078e0a03 */
[----:B------:R-:W-:-:S04]  /*1a990*/  IMAD.IADD R36, R8, 0x1, R6 ;  /* 0x0000000108247824 */ /* 0x000fc800078e0206 */
[C---:B------:R-:W-:Y:S01]  /*1a9a0*/  VIADD R2, R36.reuse, 0x5f ;  /* 0x0000005f24027836 */ /* 0x040fe20000000000 */
[----:B------:R-:W-:-:S03]  /*1a9b0*/  ISETP.GE.AND P1, PT, R36, 0x1, PT ;  /* 0x000000012400780c */ /* 0x000fc60003f26270 */
[----:B------:R-:W-:-:S05]  /*1a9c0*/  IMAD.HI R2, R2, 0x2aaaaaab, RZ ;  /* 0x2aaaaaab02027827 */ /* 0x000fca00078e02ff */
[----:B------:R-:W-:-:S04]  /*1a9d0*/  SHF.R.U32.HI R3, RZ, 0x1f, R2 ;  /* 0x0000001fff037819 */ /* 0x000fc80000011602 */
[----:B------:R-:W-:Y:S01]  /*1a9e0*/  LEA.HI.SX32 R4, R2, R3, 0x1c ;  /* 0x0000000302047211 */ /* 0x000fe200078fe2ff */
[----:B------:R-:W-:Y:S01]  /*1a9f0*/  IMAD.MOV.U32 R3, RZ, RZ, RZ ;  /* 0x000000ffff037224 */ /* 0x000fe200078e00ff */
[----:B------:R-:W-:Y:S06]  /*1aa00*/  @!P1 BRA `(.L_x_681) ;  /* 0x0000000000749947 */ /* 0x000fec0003800000 */
[----:B------:R-:W-:Y:S01]  /*1aa10*/  ISETP.NE.AND P0, PT, R5, RZ, PT ;  /* 0x000000ff0500720c */ /* 0x000fe20003f05270 */
[----:B------:R-:W-:-:S03]  /*1aa20*/  ULDC UR4, c[0x0][0x9f0] ;  /* 0x00027c0000047ab9 */ /* 0x000fc60000000800 */
[----:B------:R-:W-:-:S04]  /*1aa30*/  SEL R7, R5, UR4, P0 ;  /* 0x0000000405077c07 */ /* 0x000fc80008000000 */
[----:B------:R-:W-:Y:S02]  /*1aa40*/  IABS R10, R7 ;  /* 0x00000007000a7213 */ /* 0x000fe40000000000 */
[----:B------:R-:W-:Y:S02]  /*1aa50*/  IADD3 R9, R7, -0x1, R4 ;  /* 0xffffffff07097810 */ /* 0x000fe40007ffe004 */
[----:B------:R-:W0:Y:S08]  /*1aa60*/  I2F.RP R2, R10 ;  /* 0x0000000a00027306 */ /* 0x000e300000209400 */
[----:B0-----:R-:W0:Y:S02]  /*1aa70*/  MUFU.RCP R2, R2 ;  /* 0x0000000200027308 */ /* 0x001e240000001000 */
[----:B0-----:R-:W-:-:S06]  /*1aa80*/  VIADD R2, R2, 0xffffffe ;  /* 0x0ffffffe02027836 */ /* 0x001fcc0000000000 */
[----:B------:R0:W1:Y:S02]  /*1aa90*/  F2I.FTZ.U32.TRUNC.NTZ R3, R2 ;  /* 0x0000000200037305 */ /* 0x000064000021f000 */
[----:B0-----:R-:W-:-:S04]  /*1aaa0*/  LOP3.LUT R2, R9, R7, RZ, 0x3c, !PT ;  /* 0x0000000709027212 */ /* 0x001fc800078e3cff */
[----:B------:R-:W-:Y:S01]  /*1aab0*/  ISETP.GE.AND P4, PT, R2, RZ, PT ;  /* 0x000000ff0200720c */ /* 0x000fe20003f86270 */
[----:B-1----:R-:W-:-:S04]  /*1aac0*/  IMAD.MOV R2, RZ, RZ, -R3 ;  /* 0x000000ffff027224 */ /* 0x002fc800078e0a03 */
[----:B------:R-:W-:Y:S01]  /*1aad0*/  IMAD R11, R2, R10, RZ ;  /* 0x0000000a020b7224 */ /* 0x000fe200078e02ff */
[----:B------:R-:W-:-:S05]  /*1aae0*/  MOV R2, RZ ;  /* 0x000000ff00027202 */ /* 0x000fca0000000f00 */
[----:B------:R-:W-:Y:S01]  /*1aaf0*/  IMAD.HI.U32 R11, R3, R11, R2 ;  /* 0x0000000b030b7227 */ /* 0x000fe200078e0002 */
[----:B------:R-:W-:Y:S02]  /*1ab00*/  IABS R2, R9 ;  /* 0x0000000900027213 */ /* 0x000fe40000000000 */
[----:B------:R-:W-:-:S03]  /*1ab10*/  IABS R3, R7 ;  /* 0x0000000700037213 */ /* 0x000fc60000000000 */
[----:B------:R-:W-:-:S04]  /*1ab20*/  IMAD.HI.U32 R11, R11, R2, RZ ;  /* 0x000000020b0b7227 */ /* 0x000fc800078e00ff */
[----:B------:R-:W-:-:S04]  /*1ab30*/  IMAD.MOV R3, RZ, RZ, -R3 ;  /* 0x000000ffff037224 */ /* 0x000fc800078e0a03 */
        /* <DEDUP_REMOVED lines=10> */
.L_x_681:
[----:B------:R-:W-:Y:S05]  /*1abe0*/  BSYNC B0 ;  /* 0x0000000000007941 */ /* 0x000fea0003800000 */
.L_x_680:
[-C--:B------:R-:W-:Y:S01]  /*1abf0*/  IMAD R2, R37, R3.reuse, RZ ;  /* 0x0000000325027224 */ /* 0x080fe200078e02ff */
[----:B------:R-:W-:Y:S04]  /*1ac00*/  BSSY B0, `(.L_x_682) ;  /* 0x0000133000007945 */ /* 0x000fe80003800000 */
[C---:B------:R-:W-:Y:S01]  /*1ac10*/  VIADDMNMX R3, R2.reuse, R3, R4, PT ;  /* 0x0000000302037246 */ /* 0x040fe20003800104 */
[----:B------:R-:W-:-:S04]  /*1ac20*/  IMAD R2, R2, 0x60, -R8 ;  /* 0x0000006002027824 */ /* 0x000fc800078e0a08 */
[----:B------:R-:W-:Y:S01]  /*1ac30*/  IMAD R3, R3, 0x60, -R8 ;  /* 0x0000006003037824 */ /* 0x000fe200078e0a08 */
[----:B------:R-:W-:-:S04]  /*1ac40*/  VIMNMX R2, RZ, R2, !PT ;  /* 0x00000002ff027248 */ /* 0x000fc80007fe0100 */
[----:B------:R-:W-:-:S04]  /*1ac50*/  VIMNMX R3, R3, R6, PT ;  /* 0x0000000603037248 */ /* 0x000fc80003fe0100 */
[----:B------:R-:W-:-:S13]  /*1ac60*/  ISETP.GT.AND P0, PT, R3, R2, PT ;  /* 0x000000020300720c */ /* 0x000fda0003f04270 */
[----:B------:R-:W-:Y:S02]  /*1ac70*/  @P0 VIADD R7, R3, 0x5f ;  /* 0x0000005f03070836 */ /* 0x000fe40000000000 */
[----:B------:R-:W-:-:S04]  /*1ac80*/  IMAD.WIDE.U32 R2, R2, -0x55555555, RZ ;  /* 0xaaaaaaab02027825 */ /* 0x000fc800078e00ff */
[----:B------:R-:W-:Y:S01]  /*1ac90*/  @P0 IMAD.HI R7, R7, 0x2aaaaaab, RZ ;  /* 0x2aaaaaab07070827 */ /* 0x000fe200078e02ff */
[----:B------:R-:W-:-:S04]  /*1aca0*/  SHF.R.U32.HI R6, RZ, 0x6, R3 ;  /* 0x00000006ff067819 */ /* 0x000fc80000011603 */
[----:B------:R-:W-:Y:S01]  /*1acb0*/  @P0 SHF.R.U32.HI R2, RZ, 0x1f, R7 ;  /* 0x0000001fff020819 */ /* 0x000fe20000011607 */
[----:B------:R-:W-:-:S03]  /*1acc0*/  IMAD.MOV.U32 R3, RZ, RZ, R6 ;  /* 0x000000ffff037224 */ /* 0x000fc600078e0006 */
[----:B------:R-:W-:Y:S02]  /*1acd0*/  @P0 LEA.HI.SX32 R3, R7, R2, 0x1c ;  /* 0x0000000207030211 */ /* 0x000fe400078fe2ff */
[----:B------:R-:W-:Y:S02]  /*1ace0*/  PLOP3.LUT P0, PT, PT, PT, PT, 0x80, 0x0 ;  /* 0x000000000000781c */ /* 0x000fe40003f0f070 */
[----:B------:R-:W-:-:S13]  /*1acf0*/  ISETP.GT.AND P3, PT, R3, R6, PT ;  /* 0x000000060300720c */ /* 0x000fda0003f64270 */
[----:B------:R-:W-:Y:S05]  /*1ad00*/  @!P3 BRA `(.L_x_683) ;  /* 0x000000100088b947 */ /* 0x000fea0003800000 */
[----:B------:R-:W-:Y:S01]  /*1ad10*/  UMOV UR4, 0xffffffff ;  /* 0xffffffff00047882 */ /* 0x000fe20000000000 */
[----:B------:R-:W-:Y:S02]  /*1ad20*/  SEL R2, R32, RZ, !P2 ;  /* 0x000000ff20027207 */ /* 0x000fe40005000000 */
[----:B------:R-:W-:Y:S05]  /*1ad30*/  BRA.DIV UR4, `(.L_x_684) ;  /* 0x0000006a042c7947 */ /* 0x000fea000b800000 */
[----:B------:R-:W0:Y:S02]  /*1ad40*/  S2R R7, SR_TID.X ;  /* 0x0000000000077919 */ /* 0x000e240000002100 */
[----:B0-----:R-:W-:-:S04]  /*1ad50*/  SHF.R.U32.HI R7, RZ, 0x5, R7 ;  /* 0x00000005ff077819 */ /* 0x001fc80000011607 */
[----:B------:R-:W-:-:S05]  /*1ad60*/  LOP3.LUT R7, R7, 0x3, RZ, 0xc0, !PT ;  /* 0x0000000307077812 */ /* 0x000fca00078ec0ff */
[----:B------:R0:W1:Y:S02]  /*1ad70*/  SHFL.IDX PT, R14, R7, RZ, 0x1f ;  /* 0x00001fff070e7589 */ /* 0x00006400000e0000 */
.L_x_835:
[----:B-1----:R-:W-:Y:S02]  /*1ad80*/  ISETP.NE.AND P0, PT, R14, RZ, PT ;  /* 0x000000ff0e00720c */ /* 0x002fe40003f05270 */
[----:B------:R-:W-:-:S11]  /*1ad90*/  PLOP3.LUT P6, PT, PT, PT, PT, 0x8, 0x0 ;  /* 0x000000000000781c */ /* 0x000fd60003fce170 */
[----:B------:R-:W-:Y:S05]  /*1ada0*/  @P0 BRA `(.L_x_685) ;  /* 0x00000000000c0947 */ /* 0x000fea0003800000 */
[----:B------:R-:W-:-:S03]  /*1adb0*/  UMOV UR4, 0xffffffff ;  /* 0xffffffff00047882 */ /* 0x000fc60000000000 */
[----:B------:R-:W-:Y:S05]  /*1adc0*/  BRA.DIV UR4, `(.L_x_686) ;  /* 0x0000006a043c7947 */ /* 0x000fea000b800000 */
[----:B------:R-:W-:-:S13]  /*1add0*/  ELECT P6, URZ, PT ;  /* 0x00000000003f782f */ /* 0x000fda00038c0000 */
.L_x_685:
[----:B0-----:R-:W2:Y:S01]  /*1ade0*/  LDL R7, [R1+0x20] ;  /* 0x0000200001077983 */ /* 0x001ea20000100800 */
[----:B------:R-:W-:Y:S01]  /*1adf0*/  BSSY B1, `(.L_x_687) ;  /* 0x0000008000017945 */ /* 0x000fe20003800000 */
[----:B--2---:R-:W-:-:S05]  /*1ae00*/  VIADD R7, R7, 0x1 ;  /* 0x0000000107077836 */ /* 0x004fca0000000000 */
[----:B------:R-:W-:-:S04]  /*1ae10*/  LEA.HI R8, R7, R7, RZ, 0x1 ;  /* 0x0000000707087211 */ /* 0x000fc800078f08ff */
[----:B------:R-:W-:-:S05]  /*1ae20*/  LOP3.LUT R8, R8, 0xfffffffe, RZ, 0xc0, !PT ;  /* 0xfffffffe08087812 */ /* 0x000fca00078ec0ff */
[----:B------:R-:W-:-:S05]  /*1ae30*/  IMAD.IADD R7, R7, 0x1, -R8 ;  /* 0x0000000107077824 */ /* 0x000fca00078e0a08 */
[----:B------:R-:W-:-:S04]  /*1ae40*/  SHF.L.U32 R7, R7, 0x1f, RZ ;  /* 0x0000001f07077819 */ /* 0x000fc800000006ff */
[----:B------:R-:W0:Y:S02]  /*1ae50*/  SYNCS.PHASECHK.TRANS64.TRYWAIT P0, [R22+URZ+0x2a820], R7 ;  /* 0x02a82007160075a7 */ /* 0x000e24000800017f */
[----:B0-----:R-:W-:Y:S05]  /*1ae60*/  @!P0 BRA `(.L_x_688) ;  /* 0x0000006800348947 */ /* 0x001fea0003800000 */
.L_x_838:
[----:B------:R-:W-:Y:S05]  /*1ae70*/  BSYNC B1 ;  /* 0x0000000000017941 */ /* 0x000fea0003800000 */
.L_x_687:
[----:B------:R-:W-:Y:S04]  /*1ae80*/  BSSY B1, `(.L_x_689) ;  /* 0x000007c000017945 */ /* 0x000fe80003800000 */
[----:B------:R-:W-:Y:S05]  /*1ae90*/  @!P6 BRA `(.L_x_690) ;  /* 0x0000000400e8e947 */ /* 0x000fea0003800000 */
[----:B------:R-:W-:Y:S01]  /*1aea0*/  IMAD R11, R25, 0x8, R22 ;  /* 0x00000008190b7824 */ /* 0x000fe200078e0216 */
[----:B------:R-:W-:Y:S01]  /*1aeb0*/  SHF.L.U32 R10, R30, 0x1f, RZ ;  /* 0x0000001f1e0a7819 */ /* 0x000fe200000006ff */
[----:B------:R-:W1:Y:S01]  /*1aec0*/  S2R R8, SR_TID.X ;  /* 0x0000000000087919 */ /* 0x000e620000002100 */
[----:B------:R-:W-:Y:S02]  /*1aed0*/  BSSY B2, `(.L_x_691) ;  /* 0x0000005000027945 */ /* 0x000fe40003800000 */
[----:B------:R-:W2:Y:S01]  /*1aee0*/  SYNCS.PHASECHK.TRANS64.TRYWAIT P0, [R11+URZ+0x2a8a0], R10 ;  /* 0x02a8a00a0b0075a7 */ /* 0x000ea2000800017f */
[----:B-1----:R-:W-:-:S04]  /*1aef0*/  LOP3.LUT R8, R8, 0x7f, RZ, 0xc0, !PT ;  /* 0x0000007f08087812 */ /* 0x002fc800078ec0ff */
[----:B------:R-:W-:Y:S01]  /*1af00*/  ISETP.NE.AND P2, PT, R8, RZ, PT ;  /* 0x000000ff0800720c */ /* 0x000fe20003f45270 */
[----:B--2---:R-:W-:-:S12]  /*1af10*/  @!P0 BRA `(.L_x_692) ;  /* 0x00000068001c8947 */ /* 0x004fd80003800000 */
.L_x_839:
[----:B------:R-:W-:Y:S05]  /*1af20*/  BSYNC B2 ;  /* 0x0000000000027941 */ /* 0x000fea0003800000 */
.L_x_691:
[----:B------:R-:W-:Y:S04]  /*1af30*/  BSSY B2, `(.L_x_693) ;  /* 0x0000009000027945 */ /* 0x000fe80003800000 */
[----:B------:R-:W-:Y:S05]  /*1af40*/  @P2 BRA `(.L_x_694) ;  /* 0x00000000001c2947 */ /* 0x000fea0003800000 */
[----:B------:R-:W2:Y:S01]  /*1af50*/  S2R R8, SR_TID.X ;  /* 0x0000000000087919 */ /* 0x000ea20000002100 */
[----:B0-----:R-:W-:-:S04]  /*1af60*/  IMAD.MOV.U32 R7, RZ, RZ, 0x9000 ;  /* 0x00009000ff077424 */ /* 0x001fc800078e00ff */
[----:B------:R3:W-:Y:S01]  /*1af70*/  SYNCS.ARRIVE.TRANS64 RZ, [R11+URZ+0x2a890], R7 ;  /* 0x02a890070bff79a7 */ /* 0x0007e2000800003f */
[----:B--2---:R-:W-:-:S04]  /*1af80*/  LOP3.LUT R8, R8, 0x1f, RZ, 0xc0, !PT ;  /* 0x0000001f08087812 */ /* 0x004fc800078ec0ff */
[----:B------:R-:W-:-:S13]  /*1af90*/  ISETP.NE.AND P0, PT, R8, RZ, PT ;  /* 0x000000ff0800720c */ /* 0x000fda0003f05270 */
[----:B---3--:R-:W-:Y:S05]  /*1afa0*/  @!P0 BRA `(.L_x_694) ;  /* 0x0000000000048947 */ /* 0x008fea0003800000 */
[----:B------:R-:W-:Y:S01]  /*1afb0*/  BPT.TRAP 0x1 ;  /* 0x000000040000795c */ /* 0x000fe20000300000 */
.L_x_694:
[----:B------:R-:W-:Y:S05]  /*1afc0*/  BSYNC B2 ;  /* 0x0000000000027941 */ /* 0x000fea0003800000 */
.L_x_693:
[----:B------:R-:W-:Y:S01]  /*1afd0*/  IMAD.MOV.U32 R14, RZ, RZ, RZ ;  /* 0x000000ffff0e7224 */ /* 0x000fe200078e00ff */
[----:B------:R-:W-:Y:S01]  /*1afe0*/  UIADD3 UR4, UP0, UR36, 0x570, URZ ;  /* 0x0000057024047890 */ /* 0x000fe2000ff1e03f */
[----:B------:R-:W-:Y:S01]  /*1aff0*/  IMAD R8, R3, 0x60, R0 ;  /* 0x0000006003087824 */ /* 0x000fe200078e0200 */
[----:B------:R-:W-:Y:S01]  /*1b000*/  PLOP3.LUT P0, PT, PT, PT, PT, 0x80, 0x0 ;  /* 0x000000000000781c */ /* 0x000fe20003f0f070 */
[----:B------:R-:W-:Y:S01]  /*1b010*/  IMAD R9, R25, 0x9000, R22 ;  /* 0x0000900019097824 */ /* 0x000fe200078e0216 */
[----:B------:R-:W-:Y:S01]  /*1b020*/  R2UR UR10, R14 ;  /* 0x000000000e0a72ca */ /* 0x000fe200000e0000 */
[----:B------:R-:W-:Y:S01]  /*1b030*/  VIADD R8, R8, 0xffffffa0 ;  /* 0xffffffa008087836 */ /* 0x000fe20000000000 */
[----:B------:R-:W-:Y:S01]  /*1b040*/  UIADD3.X UR5, URZ, UR37, URZ, UP0, !UPT ;  /* 0x000000253f057290 */ /* 0x000fe200087fe43f */
[----:B0-----:R-:W-:Y:S01]  /*1b050*/  VIADD R7, R11, 0x2a890 ;  /* 0x0002a8900b077836 */ /* 0x001fe20000000000 */
[----:B------:R-:W-:Y:S01]  /*1b060*/  UMOV UR6, 0x0 ;  /* 0x0000000000067882 */ /* 0x000fe20000000000 */
[----:B------:R-:W-:Y:S01]  /*1b070*/  VIADD R12, R9, 0x18400 ;  /* 0x00018400090c7836 */ /* 0x000fe20000000000 */
[----:B------:R-:W-:-:S09]  /*1b080*/  UMOV UR7, 0x12f00000 ;  /* 0x12f0000000077882 */ /* 0x000fd20000000000 */
.L_x_695:
[----:B------:R-:W-:-:S13]  /*1b090*/  @P0 ELECT P3, URZ, PT ;  /* 0x00000000003f082f */ /* 0x000fda0003860000 */
[----:B------:R-:W-:Y:S02]  /*1b0a0*/  @P3 R2UR UR13, R2 ;  /* 0x00000000020d32ca */ /* 0x000fe400000e0000 */
[----:B------:R-:W-:Y:S02]  /*1b0b0*/  @P3 R2UR UR12, R18 ;  /* 0x00000000120c32ca */ /* 0x000fe400000e0000 */
[----:B------:R-:W-:Y:S02]  /*1b0c0*/  @P3 R2UR UR11, R8 ;  /* 0x00000000080b32ca */ /* 0x000fe400000e0000 */
[----:B------:R-:W-:Y:S02]  /*1b0d0*/  @P3 R2UR UR9, R7 ;  /* 0x00000000070932ca */ /* 0x000fe400000e0000 */
[----:B------:R-:W-:Y:S02]  /*1b0e0*/  @P3 R2UR UR8, R12 ;  /* 0x000000000c0832ca */ /* 0x000fe400000e0000 */
[----:B------:R-:W-:-:S02]  /*1b0f0*/  @P3 PLOP3.LUT P0, PT, P3, PT, PT, 0x8, 0x0 ;  /* 0x000000000000381c */ /* 0x000fc40001f0e170 */
[----:B------:R-:W-:-:S09]  /*1b100*/  PLOP3.LUT P3, PT, PT, PT, PT, 0x8, 0x0 ;  /* 0x000000000000781c */ /* 0x000fd20003f6e170 */
[----:B------:R0:W-:Y:S02]  /*1b110*/  UTMALDG.4D [UR8], [UR4], desc[UR6] ;  /* 0x00000608040075b4 */ /* 0x0001e40008019000 */
[----:B0-----:R-:W-:Y:S05]  /*1b120*/  @P0 BRA.U.ANY `(.L_x_695) ;  /* 0xfffffffd00d80947 */ /* 0x001fea000393ffff */
[----:B------:R-:W-:Y:S01]  /*1b130*/  MOV R15, 0x40 ;  /* 0x00000040000f7802 */ /* 0x000fe20000000f00 */
[----:B------:R-:W-:Y:S01]  /*1b140*/  VIADD R12, R9, 0x1b400 ;  /* 0x0001b400090c7836 */ /* 0x000fe20000000000 */
[----:B------:R-:W-:Y:S01]  /*1b150*/  PLOP3.LUT P0, PT, PT, PT, PT, 0x80, 0x0 ;  /* 0x000000000000781c */ /* 0x000fe20003f0f070 */
[----:B------:R-:W-:Y:S01]  /*1b160*/  UMOV UR6, 0x0 ;  /* 0x0000000000067882 */ /* 0x000fe20000000000 */
[----:B------:R-:W-:Y:S01]  /*1b170*/  R2UR UR10, R15 ;  /* 0x000000000f0a72ca */ /* 0x000fe200000e0000 */
[----:B------:R-:W-:-:S14]  /*1b180*/  UMOV UR7, 0x12f00000 ;  /* 0x12f0000000077882 */ /* 0x000fdc0000000000 */
.L_x_696:
        /* <DEDUP_REMOVED lines=10> */
[----:B------:R-:W-:Y:S01]  /*1b230*/  PLOP3.LUT P0, PT, PT, PT, PT, 0x80, 0x0 ;  /* 0x000000000000781c */ /* 0x000fe20003f0f070 */
[----:B------:R-:W-:Y:S01]  /*1b240*/  VIADD R9, R9, 0x1e400 ;  /* 0x0001e40009097836 */ /* 0x000fe20000000000 */
[----:B------:R-:W-:Y:S01]  /*1b250*/  UMOV UR6, 0x0 ;  /* 0x0000000000067882 */ /* 0x000fe20000000000 */
[----:B------:R-:W-:Y:S01]  /*1b260*/  UMOV UR7, 0x12f00000 ;  /* 0x12f0000000077882 */ /* 0x000fe20000000000 */
[----:B------:R-:W-:-:S09]  /*1b270*/  UMOV UR10, 0x80 ;  /* 0x00000080000a7882 */ /* 0x000fd20000000000 */
.L_x_697:
        /* <DEDUP_REMOVED lines=10> */
[----:B------:R-:W0:Y:S01]  /*1b320*/  SYNCS.PHASECHK.TRANS64.TRYWAIT P0, [R11+URZ+0x2a8c0], R10 ;  /* 0x02a8c00a0b0075a7 */ /* 0x000e22000800017f */
[----:B------:R-:W-:Y:S04]  /*1b330*/  BSSY B2, `(.L_x_698) ;  /* 0x0000002000027945 */ /* 0x000fe80003800000 */
[----:B0-----:R-:W-:Y:S05]  /*1b340*/  @!P0 BRA `(.L_x_699) ;  /* 0x0000006400248947 */ /* 0x001fea0003800000 */
.L_x_840:
[----:B------:R-:W-:Y:S05]  /*1b350*/  BSYNC B2 ;  /* 0x0000000000027941 */ /* 0x000fea0003800000 */
.L_x_698:
[----:B------:R-:W-:Y:S01]  /*1b360*/  BSSY B2, `(.L_x_700) ;  /* 0x000000b000027945 */ /* 0x000fe20003800000 */
[----:B------:R-:W-:Y:S02]  /*1b370*/  IMAD.MOV.U32 R12, RZ, RZ, 0x0 ;  /* 0x00000000ff0c7424 */ /* 0x000fe400078e00ff */
[----:B------:R-:W-:Y:S01]  /*1b380*/  IMAD.MOV.U32 R13, RZ, RZ, 0x12f00000 ;  /* 0x12f00000ff0d7424 */ /* 0x000fe200078e00ff */
[----:B------:R-:W-:Y:S06]  /*1b390*/  @P2 BRA `(.L_x_701) ;  /* 0x00000000001c2947 */ /* 0x000fec0003800000 */
[----:B------:R-:W2:Y:S01]  /*1b3a0*/  S2R R9, SR_TID.X ;  /* 0x0000000000097919 */ /* 0x000ea20000002100 */
[----:B------:R-:W-:-:S04]  /*1b3b0*/  IMAD.MOV.U32 R7, RZ, RZ, 0x6000 ;  /* 0x00006000ff077424 */ /* 0x000fc800078e00ff */
[----:B------:R3:W-:Y:S01]  /*1b3c0*/  SYNCS.ARRIVE.TRANS64 RZ, [R11+URZ+0x2a8b0], R7 ;  /* 0x02a8b0070bff79a7 */ /* 0x0007e2000800003f */
[----:B--2---:R-:W-:-:S04]  /*1b3d0*/  LOP3.LUT R9, R9, 0x1f, RZ, 0xc0, !PT ;  /* 0x0000001f09097812 */ /* 0x004fc800078ec0ff */
[----:B------:R-:W-:-:S13]  /*1b3e0*/  ISETP.NE.AND P0, PT, R9, RZ, PT ;  /* 0x000000ff0900720c */ /* 0x000fda0003f05270 */
[----:B---3--:R-:W-:Y:S05]  /*1b3f0*/  @!P0 BRA `(.L_x_701) ;  /* 0x0000000000048947 */ /* 0x008fea0003800000 */
[----:B------:R-:W-:Y:S01]  /*1b400*/  BPT.TRAP 0x1 ;  /* 0x000000040000795c */ /* 0x000fe20000300000 */
.L_x_701:
[----:B------:R-:W-:Y:S05]  /*1b410*/  BSYNC B2 ;  /* 0x0000000000027941 */ /* 0x000fea0003800000 */
.L_x_700:
[----:B------:R-:W-:Y:S01]  /*1b420*/  R2UR UR10, R14 ;  /* 0x000000000e0a72ca */ /* 0x000fe200000e0000 */
[----:B------:R-:W-:Y:S01]  /*1b430*/  IMAD R7, R25, 0x6000, R22 ;  /* 0x0000600019077824 */ /* 0x000fe200078e0216 */
[----:B------:R-:W-:Y:S01]  /*1b440*/  R2UR UR6, R12 ;  /* 0x000000000c0672ca */ /* 0x000fe200000e0000 */
[----:B------:R-:W-:Y:S01]  /*1b450*/  UIADD3 UR4, UP0, UR36, 0x670, URZ ;  /* 0x0000067024047890 */ /* 0x000fe2000ff1e03f */
[----:B------:R-:W-:Y:S01]  /*1b460*/  R2UR UR7, R13 ;  /* 0x000000000d0772ca */ /* 0x000fe200000e0000 */
[----:B01----:R-:W-:Y:S01]  /*1b470*/  VIADD R11, R11, 0x2a8b0 ;  /* 0x0002a8b00b0b7836 */ /* 0x003fe20000000000 */
[----:B------:R-:W-:Y:S01]  /*1b480*/  PLOP3.LUT P0, PT, PT, PT, PT, 0x80, 0x0 ;  /* 0x000000000000781c */ /* 0x000fe20003f0f070 */
[----:B------:R-:W-:Y:S01]  /*1b490*/  VIADD R9, R7, 0x400 ;  /* 0x0000040007097836 */ /* 0x000fe20000000000 */
[----:B------:R-:W-:-:S12]  /*1b4a0*/  UIADD3.X UR5, URZ, UR37, URZ, UP0, !UPT ;  /* 0x000000253f057290 */ /* 0x000fd800087fe43f */
.L_x_702:
        /* <DEDUP_REMOVED lines=10> */
[----:B------:R-:W-:Y:S01]  /*1b550*/  R2UR UR10, R15 ;  /* 0x000000000f0a72ca */ /* 0x000fe200000e0000 */
[----:B------:R-:W-:Y:S01]  /*1b560*/  VIADD R7, R7, 0x3400 ;  /* 0x0000340007077836 */ /* 0x000fe20000000000 */
[----:B------:R-:W-:Y:S02]  /*1b570*/  R2UR UR6, R12 ;  /* 0x000000000c0672ca */ /* 0x000fe400000e0000 */
[----:B------:R-:W-:Y:S02]  /*1b580*/  R2UR UR7, R13 ;  /* 0x000000000d0772ca */ /* 0x000fe400000e0000 */
[----:B------:R-:W-:-:S13]  /*1b590*/  PLOP3.LUT P0, PT, PT, PT, PT, 0x80, 0x0 ;  /* 0x000000000000781c */ /* 0x000fda0003f0f070 */
.L_x_703:
        /* <DEDUP_REMOVED lines=9> */
[----:B-1----:R-:W-:Y:S05]  /*1b630*/  @P0 BRA.U.ANY `(.L_x_703) ;  /* 0xfffffffd00d80947 */ /* 0x002fea000393ffff */
.L_x_690:
[----:B------:R-:W-:Y:S05]  /*1b640*/  BSYNC B1 ;  /* 0x0000000000017941 */ /* 0x000fea0003800000 */
.L_x_689:
[----:B------:R-:W-:Y:S01]  /*1b650*/  VIADD R11, R3, 0xfffffffe ;  /* 0xfffffffe030b7836 */ /* 0x000fe20000000000 */
[----:B------:R-:W-:Y:S01]  /*1b660*/  PLOP3.LUT P0, PT, PT, PT, PT, 0x8, 0x0 ;  /* 0x000000000000781c */ /* 0x000fe20003f0e170 */
[----:B------:R-:W-:-:S03]  /*1b670*/  VIADD R25, R25, 0x1 ;  /* 0x0000000119197836 */ /* 0x000fc60000000000 */
[----:B------:R-:W-:Y:S02]  /*1b680*/  ISETP.GE.AND P3, PT, R11, R6, PT ;  /* 0x000000060b00720c */ /* 0x000fe40003f66270 */
[----:B------:R-:W-:-:S04]  /*1b690*/  ISETP.NE.AND P2, PT, R25, 0x2, PT ;  /* 0x000000021900780c */ /* 0x000fc80003f45270 */
[----:B------:R-:W-:Y:S02]  /*1b6a0*/  SEL R3, RZ, 0x1, P2 ;  /* 0x00000001ff037807 */ /* 0x000fe40001000000 */
[----:B------:R-:W-:Y:S02]  /*1b6b0*/  SEL R25, R25, RZ, P2 ;  /* 0x000000ff19197207 */ /* 0x000fe40001000000 */
[----:B------:R-:W-:-:S03]  /*1b6c0*/  LOP3.LUT R30, R30, R3, RZ, 0x3c, !PT ;  /* 0x000000031e1e7212 */ /* 0x000fc600078e3cff */
[----:B------:R-:W-:Y:S05]  /*1b6d0*/  @!P3 BRA `(.L_x_683) ;  /* 0x000000080014b947 */ /* 0x000fea0003800000 */
.L_x_719:
[----:B------:R-:W-:Y:S05]  /*1b6e0*/  YIELD ;  /* 0x0000000000007946 */ /* 0x000fea0003800000 */
        /* <DEDUP_REMOVED lines=10> */
.L_x_841:
[----:B------:R-:W-:Y:S05]  /*1b790*/  BSYNC B2 ;  /* 0x0000000000027941 */ /* 0x000fea0003800000 */
.L_x_706:
[----:B------:R-:W-:Y:S04]  /*1b7a0*/  BSSY B2, `(.L_x_708) ;  /* 0x0000009000027945 */ /* 0x000fe80003800000 */
[----:B------:R-:W-:Y:S05]  /*1b7b0*/  @P3 BRA `(.L_x_709) ;  /* 0x00000000001c3947 */ /* 0x000fea0003800000 */
[----:B0-----:R-:W0:Y:S01]  /*1b7c0*/  S2R R7, SR_TID.X ;  /* 0x0000000000077919 */ /* 0x001e220000002100 */
[----:B------:R-:W-:-:S04]  /*1b7d0*/  IMAD.MOV.U32 R3, RZ, RZ, 0x9000 ;  /* 0x00009000ff037424 */ /* 0x000fc800078e00ff */
[----:B------:R2:W-:Y:S01]  /*1b7e0*/  SYNCS.ARRIVE.TRANS64 RZ, [R10+URZ+0x2a890], R3 ;  /* 0x02a890030aff79a7 */ /* 0x0005e2000800003f */
[----:B0-----:R-:W-:-:S04]  /*1b7f0*/  LOP3.LUT R7, R7, 0x1f, RZ, 0xc0, !PT ;  /* 0x0000001f07077812 */ /* 0x001fc800078ec0ff */
[----:B------:R-:W-:-:S13]  /*1b800*/  ISETP.NE.AND P2, PT, R7, RZ, PT ;  /* 0x000000ff0700720c */ /* 0x000fda0003f45270 */
[----:B--2---:R-:W-:Y:S05]  /*1b810*/  @!P2 BRA `(.L_x_709) ;  /* 0x000000000004a947 */ /* 0x004fea0003800000 */
[----:B------:R-:W-:Y:S01]  /*1b820*/  BPT.TRAP 0x1 ;  /* 0x000000040000795c */ /* 0x000fe20000300000 */
.L_x_709:
[----:B------:R-:W-:Y:S05]  /*1b830*/  BSYNC B2 ;  /* 0x0000000000027941 */ /* 0x000fea0003800000 */
.L_x_708:
[----:B------:R-:W-:Y:S01]  /*1b840*/  IMAD.MOV.U32 R14, RZ, RZ, RZ ;  /* 0x000000ffff0e7224 */ /* 0x000fe200078e00ff */
[----:B------:R-:W-:Y:S01]  /*1b850*/  UIADD3 UR4, UP0, UR36, 0x570, URZ ;  /* 0x0000057024047890 */ /* 0x000fe2000ff1e03f */
[----:B------:R-:W-:Y:S01]  /*1b860*/  IMAD R8, R25, 0x9000, R22 ;  /* 0x0000900019087824 */ /* 0x000fe200078e0216 */
[----:B------:R-:W-:Y:S01]  /*1b870*/  PLOP3.LUT P2, PT, PT, PT, PT, 0x80, 0x0 ;  /* 0x000000000000781c */ /* 0x000fe20003f4f070 */
[----:B0-----:R-:W-:Y:S01]  /*1b880*/  IMAD R7, R11, 0x60, R0 ;  /* 0x000000600b077824 */ /* 0x001fe200078e0200 */
[----:B------:R-:W-:Y:S01]  /*1b890*/  R2UR UR10, R14 ;  /* 0x000000000e0a72ca */ /* 0x000fe200000e0000 */
[----:B------:R-:W-:Y:S01]  /*1b8a0*/  VIADD R3, R10, 0x2a890 ;  /* 0x0002a8900a037836 */ /* 0x000fe20000000000 */
[----:B------:R-:W-:Y:S01]  /*1b8b0*/  UIADD3.X UR5, URZ, UR37, URZ, UP0, !UPT ;  /* 0x000000253f057290 */ /* 0x000fe200087fe43f */
[----:B------:R-:W-:Y:S01]  /*1b8c0*/  VIADD R12, R8, 0x18400 ;  /* 0x00018400080c7836 */ /* 0x000fe20000000000 */
[----:B------:R-:W-:Y:S01]  /*1b8d0*/  UMOV UR6, 0x0 ;  /* 0x0000000000067882 */ /* 0x000fe20000000000 */
[----:B------:R-:W-:-:S10]  /*1b8e0*/  UMOV UR7, 0x12f00000 ;  /* 0x12f0000000077882 */ /* 0x000fd40000000000 */
.L_x_710:
        /* <DEDUP_REMOVED lines=10> */
[----:B------:R-:W-:Y:S01]  /*1b990*/  IMAD.MOV.U32 R15, RZ, RZ, 0x40 ;  /* 0x00000040ff0f7424 */ /* 0x000fe200078e00ff */
[----:B------:R-:W-:Y:S01]  /*1b9a0*/  PLOP3.LUT P2, PT, PT, PT, PT, 0x80, 0x0 ;  /* 0x000000000000781c */ /* 0x000fe20003f4f070 */
[----:B------:R-:W-:Y:S01]  /*1b9b0*/  UMOV UR6, 0x0 ;  /* 0x0000000000067882 */ /* 0x000fe20000000000 */
[----:B------:R-:W-:Y:S01]  /*1b9c0*/  IADD3 R12, R8, 0x1b400, RZ ;  /* 0x0001b400080c7810 */ /* 0x000fe20007ffe0ff */
[----:B------:R-:W-:Y:S01]  /*1b9d0*/  UMOV UR7, 0x12f00000 ;  /* 0x12f0000000077882 */ /* 0x000fe20000000000 */
[----:B------:R-:W-:-:S15]  /*1b9e0*/  R2UR UR10, R15 ;  /* 0x000000000f0a72ca */ /* 0x000fde00000e0000 */
.L_x_711:
        /* <DEDUP_REMOVED lines=15> */
.L_x_712:
        /* <DEDUP_REMOVED lines=13> */
.L_x_842:
[----:B------:R-:W-:Y:S05]  /*1bbb0*/  BSYNC B2 ;  /* 0x0000000000027941 */ /* 0x000fea0003800000 */
.L_x_713:
        /* <DEDUP_REMOVED lines=11> */
.L_x_716:
[----:B------:R-:W-:Y:S05]  /*1bc70*/  BSYNC B2 ;  /* 0x0000000000027941 */ /* 0x000fea0003800000 */
.L_x_715:
        /* <DEDUP_REMOVED lines=9> */
.L_x_717:
        /* <DEDUP_REMOVED lines=15> */
.L_x_718:
        /* <DEDUP_REMOVED lines=10> */
.L_x_705:
[----:B------:R-:W-:Y:S05]  /*1bea0*/  BSYNC B1 ;  /* 0x0000000000017941 */ /* 0x000fea0003800000 */
.L_x_704:
[----:B------:R-:W-:Y:S01]  /*1beb0*/  ISETP.GT.AND P3, PT, R11, R6, PT ;  /* 0x000000060b00720c */ /* 0x000fe20003f64270 */
[----:B------:R-:W-:Y:S02]  /*1bec0*/  VIADD R25, R25, 0x1 ;  /* 0x0000000119197836 */ /* 0x000fe40000000000 */
[----:B------:R-:W-:-:S03]  /*1bed0*/  VIADD R11, R11, 0xffffffff ;  /* 0xffffffff0b0b7836 */ /* 0x000fc60000000000 */
[----:B------:R-:W-:-:S04]  /*1bee0*/  ISETP.NE.AND P2, PT, R25, 0x2, PT ;  /* 0x000000021900780c */ /* 0x000fc80003f45270 */
[----:B------:R-:W-:Y:S02]  /*1bef0*/  SEL R3, RZ, 0x1, P2 ;  /* 0x00000001ff037807 */ /* 0x000fe40001000000 */
[----:B------:R-:W-:Y:S02]  /*1bf00*/  SEL R25, R25, RZ, P2 ;  /* 0x000000ff19197207 */ /* 0x000fe40001000000 */
[----:B------:R-:W-:Y:S01]  /*1bf10*/  LOP3.LUT R30, R30, R3, RZ, 0x3c, !PT ;  /* 0x000000031e1e7212 */ /* 0x000fe200078e3cff */
[----:B------:R-:W-:Y:S06]  /*1bf20*/  @P3 BRA `(.L_x_719) ;  /* 0xfffffff400ec3947 */ /* 0x000fec000383ffff */
.L_x_683:
[----:B------:R-:W-:Y:S05]  /*1bf30*/  BSYNC B0 ;  /* 0x0000000000007941 */ /* 0x000fea0003800000 */
.L_x_682:
[----:B------:R-:W-:Y:S05]  /*1bf40*/  @!P0 WARPSYNC.ALL ;  /* 0x0000000000008948 */ /* 0x000fea0003800000 */
[----:B------:R-:W-:Y:S01]  /*1bf50*/  @!P0 BAR.SYNC.DEFER_BLOCKING 0xc, 0x180 ;  /* 0x0306000000008b1d */ /* 0x000fe20000010000 */
[----:B------:R-:W-:-:S05]  /*1bf60*/  IMAD.MOV.U32 R0, RZ, RZ, RZ ;  /* 0x000000ffff007224 */ /* 0x000fca00078e00ff */
[----:B------:R-:W-:Y:S04]  /*1bf70*/  BSSY B0, `(.L_x_720) ;  /* 0x000001e000007945 */ /* 0x000fe80003800000 */
[----:B------:R-:W-:Y:S05]  /*1bf80*/  @!P1 BRA `(.L_x_721) ;  /* 0x0000000000709947 */ /* 0x000fea0003800000 */
[----:B------:R-:W-:Y:S01]  /*1bf90*/  ISETP.NE.AND P0, PT, R5, RZ, PT ;  /* 0x000000ff0500720c */ /* 0x000fe20003f05270 */
[----:B------:R-:W-:-:S12]  /*1bfa0*/  IMAD.MOV.U32 R2, RZ, RZ, RZ ;  /* 0x000000ffff027224 */ /* 0x000fd800078e00ff */
[----:B------:R-:W1:Y:S02]  /*1bfb0*/  @!P0 LDC R5, c[0x0][0x9f0] ;  /* 0x00027c00ff058b82 */ /* 0x000e640000000800 */
[----:B-1----:R-:W-:-:S04]  /*1bfc0*/  IABS R0, R5 ;  /* 0x0000000500007213 */ /* 0x002fc80000000000 */
[----:B------:R-:W1:Y:S08]  /*1bfd0*/  I2F.RP R8, R0 ;  /* 0x0000000000087306 */ /* 0x000e700000209400 */
[----:B-1----:R-:W1:Y:S02]  /*1bfe0*/  MUFU.RCP R8, R8 ;  /* 0x0000000800087308 */ /* 0x002e640000001000 */
[----:B-1----:R-:W-:-:S06]  /*1bff0*/  VIADD R9, R8, 0xffffffe ;  /* 0x0ffffffe08097836 */ /* 0x002fcc0000000000 */
[----:B------:R-:W0:Y:S02]  /*1c000*/  F2I.FTZ.U32.TRUNC.NTZ R3, R9 ;  /* 0x0000000900037305 */ /* 0x000e24000021f000 */
[----:B0-----:R-:W-:-:S04]  /*1c010*/  IMAD.MOV R7, RZ, RZ, -R3 ;  /* 0x000000ffff077224 */ /* 0x001fc800078e0a03 */
[----:B------:R-:W-:-:S04]  /*1c020*/  IMAD R7, R7, R0, RZ ;  /* 0x0000000007077224 */ /* 0x000fc800078e02ff */
[----:B------:R-:W-:Y:S01]  /*1c030*/  IMAD.HI.U32 R6, R3, R7, R2 ;  /* 0x0000000703067227 */ /* 0x000fe200078e0002 */
[----:B------:R-:W-:Y:S02]  /*1c040*/  IADD3 R3, R4, -0x1, R5 ;  /* 0xffffffff04037810 */ /* 0x000fe40007ffe005 */
[----:B------:R-:W-:Y:S02]  /*1c050*/  IABS R7, R5 ;  /* 0x0000000500077213 */ /* 0x000fe40000000000 */
[----:B------:R-:W-:Y:S02]  /*1c060*/  IABS R2, R3 ;  /* 0x0000000300027213 */ /* 0x000fe40000000000 */
[----:B------:R-:W-:Y:S01]  /*1c070*/  LOP3.LUT R3, R3, R5, RZ, 0x3c, !PT ;  /* 0x0000000503037212 */ /* 0x000fe200078e3cff */
[----:B------:R-:W-:Y:S02]  /*1c080*/  IMAD.MOV R7, RZ, RZ, -R7 ;  /* 0x000000ffff077224 */ /* 0x000fe400078e0a07 */
[----:B------:R-:W-:Y:S01]  /*1c090*/  IMAD.HI.U32 R6, R6, R2, RZ ;  /* 0x0000000206067227 */ /* 0x000fe200078e00ff */
[----:B------:R-:W-:-:S03]  /*1c0a0*/  ISETP.GE.AND P2, PT, R3, RZ, PT ;  /* 0x000000ff0300720c */ /* 0x000fc60003f46270 */
[----:B------:R-:W-:-:S05]  /*1c0b0*/  IMAD R7, R6, R7, R2 ;  /* 0x0000000706077224 */ /* 0x000fca00078e0202 */
[----:B------:R-:W-:-:S13]  /*1c0c0*/  ISETP.GT.U32.AND P1, PT, R0, R7, PT ;  /* 0x000000070000720c */ /* 0x000fda0003f24070 */
[----:B------:R-:W-:Y:S02]  /*1c0d0*/  @!P1 IMAD.IADD R7, R7, 0x1, -R0 ;  /* 0x0000000107079824 */ /* 0x000fe400078e0a00 */
[----:B------:R-:W-:Y:S01]  /*1c0e0*/  @!P1 VIADD R6, R6, 0x1 ;  /* 0x0000000106069836 */ /* 0x000fe20000000000 */
[----:B------:R-:W-:Y:S02]  /*1c0f0*/  ISETP.NE.AND P1, PT, R5, RZ, PT ;  /* 0x000000ff0500720c */ /* 0x000fe40003f25270 */
[----:B------:R-:W-:-:S13]  /*1c100*/  ISETP.GE.U32.AND P0, PT, R7, R0, PT ;  /* 0x000000000700720c */ /* 0x000fda0003f06070 */
[----:B------:R-:W-:-:S05]  /*1c110*/  @P0 IADD3 R6, R6, 0x1, RZ ;  /* 0x0000000106060810 */ /* 0x000fca0007ffe0ff */
[----:B------:R-:W-:-:S04]  /*1c120*/  IMAD.MOV.U32 R0, RZ, RZ, R6 ;  /* 0x000000ffff007224 */ /* 0x000fc800078e0006 */
[----:B------:R-:W-:Y:S01]  /*1c130*/  @!P2 IMAD.MOV R0, RZ, RZ, -R0 ;  /* 0x000000ffff00a224 */ /* 0x000fe200078e0a00 */
[----:B------:R-:W-:-:S07]  /*1c140*/  @!P1 LOP3.LUT R0, RZ, R5, RZ, 0x33, !PT ;  /* 0x00000005ff009212 */ /* 0x000fce00078e33ff */
.L_x_721:
[----:B------:R-:W-:Y:S05]  /*1c150*/  BSYNC B0 ;  /* 0x0000000000007941 */ /* 0x000fea0003800000 */
.L_x_720:
[-C--:B------:R-:W-:Y:S01]  /*1c160*/  IMAD R37, R37, R0.reuse, RZ ;  /* 0x0000000025257224 */ /* 0x080fe200078e02ff */
[----:B------:R-:W-:Y:S04]  /*1c170*/  BSSY B7, `(.L_x_722) ;  /* 0x000036c000077945 */ /* 0x000fe80003800000 */
[----:B------:R-:W-:-:S04]  /*1c180*/  VIADDMNMX R29, R37, R0, R4, PT ;  /* 0x00000000251d7246 */ /* 0x000fc80003800104 */
[----:B------:R-:W-:Y:S01]  /*1c190*/  ISETP.GT.AND P0, PT, R29, R37, PT ;  /* 0x000000251d00720c */ /* 0x000fe20003f04270 */
[----:B------:R1:W-:-:S12]  /*1c1a0*/  STL [R1+0x18], R29 ;  /* 0x0000181d01007387 */ /* 0x0003d80000100800 */
[----:B-1----:R-:W-:Y:S05]  /*1c1b0*/  @P0 BRA `(.L_x_723) ;  /* 0x0000000000440947 */ /* 0x002fea0003800000 */
[----:B------:R-:W1:Y:S02]  /*1c1c0*/  S2R R2, SR_TID.X ;  /* 0x0000000000027919 */ /* 0x000e640000002100 */
[----:B-1----:R-:W-:-:S04]  /*1c1d0*/  LOP3.LUT R2, R2, 0x7f, RZ, 0xc0, !PT ;  /* 0x0000007f02027812 */ /* 0x002fc800078ec0ff */
[----:B------:R-:W-:-:S13]  /*1c1e0*/  ISETP.NE.AND P0, PT, R2, RZ, PT ;  /* 0x000000ff0200720c */ /* 0x000fda0003f05270 */
[----:B------:R-:W-:Y:S05]  /*1c1f0*/  @P0 BRA `(.L_x_724) ;  /* 0x00000034008c0947 */ /* 0x000fea0003800000 */
[----:B------:R-:W1:Y:S01]  /*1c200*/  S2R R5, SR_LANEID ;  /* 0x0000000000057919 */ /* 0x000e620000000000 */
[----:B------:R-:W-:Y:S01]  /*1c210*/  VOTEU.ANY UR4, UPT, PT ;  /* 0x0000000000047886 */ /* 0x000fe200038e0100 */
[----:B------:R-:W2:Y:S01]  /*1c220*/  LDC.64 R2, c[0x0][0xc60] ;  /* 0x00031800ff027b82 */ /* 0x000ea20000000a00 */
[----:B------:R-:W1:Y:S02]  /*1c230*/  FLO.U32 R0, UR4 ;  /* 0x0000000400007d00 */ /* 0x000e6400080e0000 */
[----:B-1----:R-:W-:-:S06]  /*1c240*/  ISETP.EQ.U32.AND P0, PT, R0, R5, PT ;  /* 0x000000050000720c */ /* 0x002fcc0003f02070 */
[----:B------:R-:W2:Y:S07]  /*1c250*/  POPC R5, UR4 ;  /* 0x0000000400057d09 */ /* 0x000eae0008000000 */
[----:B--2---:R-:W2:Y:S01]  /*1c260*/  @P0 ATOMG.E.ADD.STRONG.GPU PT, R3, desc[UR56][R2.64], R5 ;  /* 0x00000005020309a8 */ /* 0x004ea200081ee1f8 */
[----:B------:R-:W1:Y:S02]  /*1c270*/  S2R R4, SR_LTMASK ;  /* 0x0000000000047919 */ /* 0x000e640000003900 */
[----:B-1----:R-:W-:-:S04]  /*1c280*/  LOP3.LUT R4, R4, UR4, RZ, 0xc0, !PT ;  /* 0x0000000404047c12 */ /* 0x002fc8000f8ec0ff */
[----:B0-----:R-:W0:Y:S01]  /*1c290*/  POPC R7, R4 ;  /* 0x0000000400077309 */ /* 0x001e220000000000 */
[----:B--2---:R-:W0:Y:S02]  /*1c2a0*/  SHFL.IDX PT, R0, R3, R0, 0x1f ;  /* 0x00001f0003007589 */ /* 0x004e2400000e0000 */
[----:B0-----:R-:W-:Y:S01]  /*1c2b0*/  IADD3 R16, R0, UR38, R7 ;  /* 0x0000002600107c10 */ /* 0x001fe2000fffe007 */
[----:B------:R-:W-:Y:S06]  /*1c2c0*/  BRA `(.L_x_724) ;  /* 0x0000003400587947 */ /* 0x000fec0003800000 */
.L_x_723:
        /* <DEDUP_REMOVED lines=8> */
[----:B------:R-:W-:Y:S02]  /*1c350*/  IMAD.U32 R4, RZ, RZ, UR6 ;  /* 0x00000006ff047e24 */ /* 0x000fe4000f8e00ff */
[----:B------:R-:W1:Y:S01]  /*1c360*/  LDC.64 R2, c[0x4][R2] ;  /* 0x0100000002027b82 */ /* 0x000e620000000a00 */
[----:B------:R-:W-:Y:S02]  /*1c370*/  IMAD.U32 R5, RZ, RZ, UR7 ;  /* 0x00000007ff057e24 */ /* 0x000fe4000f8e00ff */
        /* <DEDUP_REMOVED lines=8> */
[----:B-1----:R-:W-:Y:S05]  /*1c400*/  CALL.ABS.NOINC R2 ;  /* 0x0000000002007343 */ /* 0x002fea0003c00000 */
.L_x_726:
[----:B------:R-:W-:Y:S05]  /*1c410*/  BSYNC B6 ;  /* 0x0000000000067941 */ /* 0x000fea0003800000 */
.L_x_725:
        /* <DEDUP_REMOVED lines=8> */
[----:B------:R1:W2:Y:S01]  /*1c4a0*/  LDC.64 R2, c[0x4][R26] ;  /* 0x010000001a027b82 */ /* 0x0002a20000000a00 */
[----:B------:R-:W-:Y:S01]  /*1c4b0*/  IMAD.U32 R4, RZ, RZ, UR6 ;  /* 0x00000006ff047e24 */ /* 0x000fe2000f8e00ff */
[----:B0-----:R-:W-:Y:S01]  /*1c4c0*/  MOV R7, UR9 ;  /* 0x0000000900077c02 */ /* 0x001fe20008000f00 */
[----:B------:R-:W-:Y:S02]  /*1c4d0*/  IMAD.U32 R5, RZ, RZ, UR7 ;  /* 0x00000007ff057e24 */ /* 0x000fe4000f8e00ff */
[----:B------:R-:W-:Y:S02]  /*1c4e0*/  IMAD.U32 R6, RZ, RZ, UR8 ;  /* 0x00000008ff067e24 */ /* 0x000fe4000f8e00ff */
[----:B------:R-:W-:-:S02]  /*1c4f0*/  IMAD.U32 R10, RZ, RZ, UR4 ;  /* 0x00000004ff0a7e24 */ /* 0x000fc4000f8e00ff */
[----:B------:R-:W-:Y:S02]  /*1c500*/  IMAD.U32 R11, RZ, RZ, UR5 ;  /* 0x00000005ff0b7e24 */ /* 0x000fe4000f8e00ff */
[----:B------:R-:W-:Y:S02]  /*1c510*/  IMAD.MOV.U32 R8, RZ, RZ, 0x70 ;  /* 0x00000070ff087424 */ /* 0x000fe400078e00ff */
[----:B------:R-:W-:Y:S02]  /*1c520*/  IMAD.MOV.U32 R12, RZ, RZ, 0x1 ;  /* 0x00000001ff0c7424 */ /* 0x000fe400078e00ff */
[----:B-1----:R-:W-:-:S07]  /*1c530*/  IMAD.MOV.U32 R13, RZ, RZ, RZ ;  /* 0x000000ffff0d7224 */ /* 0x002fce00078e00ff */
[----:B------:R-:W-:-:S07]  /*1c540*/  LEPC R20, `(.L_x_729) ;  /* 0x000000001014794e */ /* 0x000fce0000000000 */
[----:B--2---:R-:W-:Y:S05]  /*1c550*/  CALL.ABS.NOINC R2 ;  /* 0x0000000002007343 */ /* 0x004fea0003c00000 */
.L_x_729:
        /* <DEDUP_REMOVED lines=15> */
.L_x_728:
[----:B------:R-:W-:Y:S05]  /*1c650*/  BSYNC B6 ;  /* 0x0000000000067941 */ /* 0x000fea0003800000 */
.L_x_727:
[----:B------:R-:W2:Y:S01]  /*1c660*/  LDL R20, [R1] ;  /* 0x0000000001147983 */ /* 0x000ea20000100800 */
[----:B------:R-:W-:Y:S01]  /*1c670*/  ULDC.64 UR4, c[0x0][0x9f8] ;  /* 0x00027e0000047ab9 */ /* 0x000fe20000000a00 */
[----:B------:R-:W1:Y:S01]  /*1c680*/  LDC R0, c[0x0][0x430] ;  /* 0x00010c00ff007b82 */ /* 0x000e620000000800 */
[----:B------:R-:W-:Y:S01]  /*1c690*/  ISETP.NE.U32.AND P0, PT, RZ, UR4, PT ;  /* 0x00000004ff007c0c */ /* 0x000fe2000bf05070 */
[----:B------:R-:W3:Y:S03]  /*1c6a0*/  LDL.LU R8, [R1+0x38] ;  /* 0x0000380001087983 */ /* 0x000ee60000300800 */
[----:B------:R-:W-:Y:S01]  /*1c6b0*/  ISETP.NE.AND.EX P0, PT, RZ, UR5, PT, P0 ;  /* 0x00000005ff007c0c */ /* 0x000fe2000bf05300 */
[----:B------:R-:W4:-:S12]  /*1c6c0*/  S2R R21, SR_TID.X ;  /* 0x0000000000157919 */ /* 0x000f180000002100 */
[----:B------:R-:W-:Y:S01]  /*1c6d0*/  @P0 IADD3 R2, P1, R23, UR4, RZ ;  /* 0x0000000417020c10 */ /* 0x000fe2000ff3e0ff */
[----:B------:R-:W0:Y:S01]  /*1c6e0*/  S2R R9, SR_TID.X ;  /* 0x0000000000097919 */ /* 0x000e220000002100 */
[----:B------:R-:W-:Y:S01]  /*1c6f0*/  VIADD R26, R29, 0xffffffff ;  /* 0xffffffff1d1a7836 */ /* 0x000fe20000000000 */
[----:B------:R-:W-:Y:S01]  /*1c700*/  ULDC UR4, c[0x0][0x320] ;  /* 0x0000c80000047ab9 */ /* 0x000fe20000000800 */
[----:B------:R-:W-:-:S05]  /*1c710*/  @P0 IADD3.X R3, R24, UR5, RZ, P1, !PT ;  /* 0x0000000518030c10 */ /* 0x000fca0008ffe4ff */
[----:B------:R2:W3:Y:S01]  /*1c720*/  @P0 LDG.E R32, desc[UR56][R2.64] ;  /* 0x0000003802200981 */ /* 0x0004e2000c1e1900 */
[----:B-1----:R-:W-:Y:S02]  /*1c730*/  ISETP.NE.AND P1, PT, R0, 0x1, PT ;  /* 0x000000010000780c */ /* 0x002fe40003f25270 */
[----:B----4-:R-:W-:-:S11]  /*1c740*/  LOP3.LUT R21, R21, 0x7f, RZ, 0xc0, !PT ;  /* 0x0000007f15157812 */ /* 0x010fd600078ec0ff */
[----:B------:R-:W1:Y:S01]  /*1c750*/  @P1 LDC R4, c[0x0][0x434] ;  /* 0x00010d00ff041b82 */ /* 0x000e620000000800 */
[----:B------:R-:W-:-:S07]  /*1c760*/  SHF.R.U32.HI R21, RZ, 0x3, R21 ;  /* 0x00000003ff157819 */ /* 0x000fce0000011615 */
[----:B------:R-:W4:Y:S01]  /*1c770*/  @P1 LDC R6, c[0x0][0x438] ;  /* 0x00010e00ff061b82 */ /* 0x000f220000000800 */
[----:B0-----:R-:W-:-:S05]  /*1c780*/  IMAD.SHL.U32 R9, R9, 0x10, RZ ;  /* 0x0000001009097824 */ /* 0x001fca00078e00ff */
[----:B------:R-:W-:Y:S02]  /*1c790*/  LOP3.LUT R9, R21, 0x70, R9, 0xf8, !PT ;  /* 0x0000007015097812 */ /* 0x000fe400078ef809 */
[----:B------:R-:W0:Y:S03]  /*1c7a0*/  S2R R21, SR_TID.X ;  /* 0x0000000000157919 */ /* 0x000e260000002100 */
[----:B------:R-:W-:-:S05]  /*1c7b0*/  IMAD R7, R26, 0x60, R9 ;  /* 0x000000601a077824 */ /* 0x000fca00078e0209 */
[----:B------:R-:W-:-:S04]  /*1c7c0*/  ISETP.GE.AND P0, PT, R7, R36, PT ;  /* 0x000000240700720c */ /* 0x000fc80003f06270 */
[----:B------:R-:W-:Y:S01]  /*1c7d0*/  ISETP.GT.U32.OR P0, PT, R9, 0x5f, P0 ;  /* 0x0000005f0900780c */ /* 0x000fe20000704470 */
[----:B0-----:R-:W-:-:S05]  /*1c7e0*/  IMAD.SHL.U32 R21, R21, 0x8, RZ ;  /* 0x0000000815157824 */ /* 0x001fca00078e00ff */
[----:B------:R-:W-:Y:S01]  /*1c7f0*/  LOP3.LUT R21, R21, 0x38, RZ, 0xc0, !PT ;  /* 0x0000003815157812 */ /* 0x000fe200078ec0ff */
[----:B------:R-:W-:Y:S01]  /*1c800*/  UMOV UR5, 0xffffffff ;  /* 0xffffffff00057882 */ /* 0x000fe20000000000 */
[----:B--2---:R-:W-:-:S05]  /*1c810*/  IADD3 R5, R7, R20, RZ ;  /* 0x0000001407057210 */ /* 0x004fca0007ffe0ff */
[----:B-1----:R-:W-:-:S04]  /*1c820*/  @P1 IMAD.HI.U32 R7, R5, R4, RZ ;  /* 0x0000000405071227 */ /* 0x002fc800078e00ff */
[----:B------:R-:W-:Y:S01]  /*1c830*/  IMAD.MOV.U32 R4, RZ, RZ, R5 ;  /* 0x000000ffff047224 */ /* 0x000fe200078e0005 */
[----:B----4-:R-:W-:-:S05]  /*1c840*/  @P1 SHF.R.U32.HI R4, RZ, R6, R7 ;  /* 0x00000006ff041219 */ /* 0x010fca0000011607 */
[----:B------:R-:W-:-:S04]  /*1c850*/  IMAD.MOV R2, RZ, RZ, -R4 ;  /* 0x000000ffff027224 */ /* 0x000fc800078e0a04 */
[----:B------:R-:W-:Y:S02]  /*1c860*/  IMAD R0, R0, R2, R5 ;  /* 0x0000000200007224 */ /* 0x000fe400078e0205 */
[----:B------:R-:W0:Y:S01]  /*1c870*/  @!P0 LDC.64 R2, c[0x0][0x428] ;  /* 0x00010a00ff028b82 */ /* 0x000e220000000a00 */
[----:B------:R-:W-:-:S04]  /*1c880*/  LOP3.LUT R20, R21, 0x40, RZ, 0xfc, !PT ;  /* 0x0000004015147812 */ /* 0x000fc800078efcff */
[----:B------:R-:W-:Y:S02]  /*1c890*/  ISETP.GE.AND P2, PT, R20, UR4, PT ;  /* 0x0000000414007c0c */ /* 0x000fe4000bf46270 */
[----:B------:R-:W-:Y:S02]  /*1c8a0*/  ISETP.GE.AND P1, PT, R21, UR4, PT ;  /* 0x0000000415007c0c */ /* 0x000fe4000bf26270 */
[----:B---3--:R-:W-:Y:S01]  /*1c8b0*/  SHF.R.S32.HI R10, RZ, 0x1f, R32 ;  /* 0x0000001fff0a7819 */ /* 0x008fe20000011420 */
[----:B------:R-:W-:Y:S01]  /*1c8c0*/  IMAD.U32 R7, RZ, RZ, UR39 ;  /* 0x00000027ff077e24 */ /* 0x000fe2000f8e00ff */
[----:B------:R-:W-:Y:S01]  /*1c8d0*/  SEL R5, RZ, 0xffffffff, P2 ;  /* 0xffffffffff057807 */ /* 0x000fe20001000000 */
[----:B------:R-:W-:Y:S01]  /*1c8e0*/  ULDC UR4, c[0x0][0x2f4] ;  /* 0x0000bd0000047ab9 */ /* 0x000fe20000000800 */
[----:B------:R-:W-:-:S03]  /*1c8f0*/  SEL R29, RZ, 0x1, P1 ;  /* 0x00000001ff1d7807 */ /* 0x000fc60000800000 */
[----:B------:R-:W-:Y:S01]  /*1c900*/  IMAD.SHL.U32 R6, R5, 0x2, RZ ;  /* 0x0000000205067824 */ /* 0x000fe200078e00ff */
[----:B------:R-:W-:-:S04]  /*1c910*/  @!P0 SHF.R.S32.HI R5, RZ, 0x1f, R4 ;  /* 0x0000001fff058819 */ /* 0x000fc80000011404 */
[----:B------:R-:W-:Y:S01]  /*1c920*/  LOP3.LUT R29, R6, 0x2, R29, 0xe2, !PT ;  /* 0x00000002061d7812 */ /* 0x000fe200078ee21d */
[-C--:B0-----:R-:W-:Y:S02]  /*1c930*/  @!P0 IMAD R6, R10, R2.reuse, RZ ;  /* 0x000000020a068224 */ /* 0x081fe400078e02ff */
[----:B------:R-:W-:-:S04]  /*1c940*/  @!P0 IMAD.WIDE.U32 R4, R32, R2, R4 ;  /* 0x0000000220048225 */ /* 0x000fc800078e0004 */
[----:B------:R-:W-:Y:S02]  /*1c950*/  @!P0 IMAD R6, R32, R3, R6 ;  /* 0x0000000320068224 */ /* 0x000fe400078e0206 */
[----:B------:R-:W0:Y:S02]  /*1c960*/  @!P0 LDC.64 R2, c[0x0][0x418] ;  /* 0x00010600ff028b82 */ /* 0x000e240000000a00 */
[----:B------:R-:W-:Y:S01]  /*1c970*/  @!P0 IMAD.IADD R6, R5, 0x1, R6 ;  /* 0x0000000105068824 */ /* 0x000fe200078e0206 */
[----:B------:R-:W-:Y:S02]  /*1c980*/  ISETP.NE.AND P3, PT, R7, 0x3, PT ;  /* 0x000000030700780c */ /* 0x000fe40003f65270 */
[----:B0-----:R-:W-:-:S04]  /*1c990*/  @!P0 LEA R2, P1, R4, R2, 0x2 ;  /* 0x0000000204028211 */ /* 0x001fc800078210ff */
[----:B------:R-:W-:Y:S01]  /*1c9a0*/  @!P0 LEA.HI.X R3, R4, R3, R6, 0x2, P1 ;  /* 0x0000000304038211 */ /* 0x000fe200008f1406 */
[----:B------:R-:W-:-:S06]  /*1c9b0*/  IMAD.MOV.U32 R4, RZ, RZ, RZ ;  /* 0x000000ffff047224 */ /* 0x000fcc00078e00ff */
[----:B------:R0:W5:Y:S01]  /*1c9c0*/  @!P0 LDG.E R4, desc[UR56][R2.64] ;  /* 0x0000003802048981 */ /* 0x000162000c1e1900 */
[----:B------:R-:W-:Y:S02]  /*1c9d0*/  ISETP.GT.U32.AND P0, PT, R9, 0x5f, PT ;  /* 0x0000005f0900780c */ /* 0x000fe40003f04070 */
[----:B------:R-:W-:Y:S02]  /*1c9e0*/  LOP3.LUT R8, R8, 0xfffffff7, RZ, 0xc0, !PT ;  /* 0xfffffff708087812 */ /* 0x000fe400078ec0ff */
[----:B------:R-:W-:-:S09]  /*1c9f0*/  ISETP.GE.AND P2, PT, R21, UR4, PT ;  /* 0x0000000415007c0c */ /* 0x000fd2000bf46270 */
[----:B------:R-:W-:-:S04]  /*1ca00*/  @P0 LOP3.LUT R8, R8, 0x8, RZ, 0xfc, !PT ;  /* 0x0000000808080812 */ /* 0x000fc800078efcff */
[----:B------:R-:W-:-:S04]  /*1ca10*/  LOP3.LUT R8, R8, 0xffffffef, RZ, 0xc0, !PT ;  /* 0xffffffef08087812 */ /* 0x000fc800078ec0ff */
[----:B------:R-:W-:-:S04]  /*1ca20*/  @P3 LOP3.LUT R8, R8, 0x10, RZ, 0xfc, !PT ;  /* 0x0000001008083812 */ /* 0x000fc800078efcff */
[----:B------:R-:W-:Y:S02]  /*1ca30*/  LOP3.LUT R8, R8, 0xfffffffb, RZ, 0xc0, !PT ;  /* 0xfffffffb08087812 */ /* 0x000fe400078ec0ff */
[----:B------:R-:W-:Y:S02]  /*1ca40*/  LOP3.LUT R9, R21, 0x80, RZ, 0xfc, !PT ;  /* 0x0000008015097812 */ /* 0x000fe400078efcff */
[----:B------:R-:W-:Y:S02]  /*1ca50*/  ISETP.GE.AND P1, PT, R20, UR4, PT ;  /* 0x0000000414007c0c */ /* 0x000fe4000bf26270 */
[----:B------:R-:W-:Y:S02]  /*1ca60*/  @P2 LOP3.LUT R8, R8, 0x4, RZ, 0xfc, !PT ;  /* 0x0000000408082812 */ /* 0x000fe400078efcff */
[----:B------:R-:W-:Y:S02]  /*1ca70*/  ISETP.GE.AND P0, PT, R9, UR4, PT ;  /* 0x0000000409007c0c */ /* 0x000fe4000bf06270 */
[----:B------:R-:W-:-:S04]  /*1ca80*/  LOP3.LUT R8, R8, 0xfffffffe, RZ, 0xc0, !PT ;  /* 0xfffffffe08087812 */ /* 0x000fc800078ec0ff */
[----:B------:R-:W-:-:S04]  /*1ca90*/  LOP3.LUT R8, R8, 0xfffffffd, RZ, 0xc0, !PT ;  /* 0xfffffffd08087812 */ /* 0x000fc800078ec0ff */
[----:B------:R-:W-:Y:S01]  /*1caa0*/  @P1 LOP3.LUT R8, R8, 0x2, RZ, 0xfc, !PT ;  /* 0x0000000208081812 */ /* 0x000fe200078efcff */
[----:B------:R0:W-:Y:S03]  /*1cab0*/  STL [R1+0x4], R10 ;  /* 0x0000040a01007387 */ /* 0x0001e60000100800 */
[----:B------:R-:W-:Y:S01]  /*1cac0*/  @P0 LOP3.LUT R8, R8, 0x1, RZ, 0xfc, !PT ;  /* 0x0000000108080812 */ /* 0x000fe200078efcff */
[----:B------:R0:W-:Y:S04]  /*1cad0*/  STL [R1+0x30], R7 ;  /* 0x0000300701007387 */ /* 0x0001e80000100800 */
[----:B------:R0:W-:Y:S01]  /*1cae0*/  STL [R1+0x38], R8 ;  /* 0x0000380801007387 */ /* 0x0001e20000100800 */
[----:B------:R-:W-:Y:S05]  /*1caf0*/  BRA.DIV UR5, `(.L_x_730) ;  /* 0x0000004e05747947 */ /* 0x000fea000b800000 */
.L_x_845:
[----:B------:R-:W-:Y:S05]  /*1cb00*/  @!P3 BRA `(.L_x_731) ;  /* 0x000000000004b947 */ /* 0x000fea0003800000 */
[----:B------:R-:W-:Y:S01]  /*1cb10*/  BPT.TRAP 0x1 ;  /* 0x000000040000795c */ /* 0x000fe20000300000 */
.L_x_731:
[----:B------:R-:W-:Y:S01]  /*1cb20*/  SHF.R.S32.HI R5, RZ, 0x1f, R0 ;  /* 0x0000001fff057819 */ /* 0x000fe20000011400 */
[----:B------:R-:W-:Y:S01]  /*1cb30*/  ULDC.64 UR4, c[0x0][0x328] ;  /* 0x0000ca0000047ab9 */ /* 0x000fe20000000a00 */
[----:B------:R-:W-:Y:S01]  /*1cb40*/  ULDC.64 UR6, c[0x0][0x318] ;  /* 0x0000c60000067ab9 */ /* 0x000fe20000000a00 */
[----:B0-----:R-:W-:Y:S01]  /*1cb50*/  IMAD.WIDE.U32 R2, R0, UR4, RZ ;  /* 0x0000000400027c25 */ /* 0x001fe2000f8e00ff */
[----:B------:R-:W-:Y:S03]  /*1cb60*/  BSSY B0, `(.L_x_732) ;  /* 0x0000013000007945 */ /* 0x000fe60003800000 */
[----:B------:R-:W-:-:S04]  /*1cb70*/  IMAD R6, R5, UR4, RZ ;  /* 0x0000000405067c24 */ /* 0x000fc8000f8e02ff */
[----:B------:R-:W-:Y:S01]  /*1cb80*/  IMAD R6, R0, UR5, R6 ;  /* 0x0000000500067c24 */ /* 0x000fe2000f8e0206 */
[----:B------:R-:W-:-:S03]  /*1cb90*/  ULDC.64 UR4, c[0x0][0x338] ;  /* 0x0000ce0000047ab9 */ /* 0x000fc60000000a00 */
[----:B------:R-:W-:Y:S01]  /*1cba0*/  IMAD.IADD R3, R3, 0x1, R6 ;  /* 0x0000000103037824 */ /* 0x000fe200078e0206 */
[----:B-----5:R-:W-:Y:S01]  /*1cbb0*/  SHF.R.S32.HI R6, RZ, 0x1f, R4 ;  /* 0x0000001fff067819 */ /* 0x020fe20000011404 */
[----:B------:R-:W-:-:S04]  /*1cbc0*/  IMAD.WIDE.U32 R2, R4, UR4, R2 ;  /* 0x0000000404027c25 */ /* 0x000fc8000f8e0002 */
[----:B------:R-:W-:-:S04]  /*1cbd0*/  IMAD R7, R6, UR4, RZ ;  /* 0x0000000406077c24 */ /* 0x000fc8000f8e02ff */
[----:B------:R-:W-:Y:S01]  /*1cbe0*/  IMAD R7, R4, UR5, R7 ;  /* 0x0000000504077c24 */ /* 0x000fe2000f8e0207 */
[----:B------:R-:W-:-:S03]  /*1cbf0*/  ULDC.64 UR4, c[0x0][0x330] ;  /* 0x0000cc0000047ab9 */ /* 0x000fc60000000a00 */
[----:B------:R-:W-:Y:S02]  /*1cc00*/  IMAD.IADD R3, R3, 0x1, R7 ;  /* 0x0000000103037824 */ /* 0x000fe400078e0207 */
        /* <DEDUP_REMOVED lines=8> */
.L_x_846:
[----:B------:R-:W-:Y:S05]  /*1cc90*/  BSYNC B0 ;  /* 0x0000000000007941 */ /* 0x000fea0003800000 */
.L_x_732:
[----:B------:R-:W2:Y:S01]  /*1cca0*/  LDL R3, [R1+0x38] ;  /* 0x0000380001037983 */ /* 0x000ea20000100800 */
[----:B------:R-:W-:Y:S01]  /*1ccb0*/  ULDC.64 UR4, c[0x0][0x300] ;  /* 0x0000c00000047ab9 */ /* 0x000fe20000000a00 */
[----:B------:R-:W-:Y:S01]  /*1ccc0*/  ULDC.64 UR6, c[0x0][0x2e8] ;  /* 0x0000ba0000067ab9 */ /* 0x000fe20000000a00 */
[----:B------:R-:W-:Y:S01]  /*1ccd0*/  IMAD R5, R5, UR4, RZ ;  /* 0x0000000405057c24 */ /* 0x000fe2000f8e02ff */
[----:B------:R-:W1:Y:S03]  /*1cce0*/  S2R R8, SR_TID.X ;  /* 0x0000000000087919 */ /* 0x000e660000002100 */
[----:B------:R-:W-:Y:S01]  /*1ccf0*/  IMAD R5, R0, UR5, R5 ;  /* 0x0000000500057c24 */ /* 0x000fe2000f8e0205 */
[----:B------:R-:W3:Y:S01]  /*1cd00*/  S2R R9, SR_TID.X ;  /* 0x0000000000097919 */ /* 0x000ee20000002100 */
[----:B-1----:R-:W-:-:S04]  /*1cd10*/  LOP3.LUT R8, R8, 0x7f, RZ, 0xc0, !PT ;  /* 0x0000007f08087812 */ /* 0x002fc800078ec0ff */
[----:B------:R-:W-:Y:S01]  /*1cd20*/  SHF.R.U32.HI R8, RZ, 0x3, R8 ;  /* 0x00000003ff087819 */ /* 0x000fe20000011608 */
[----:B---3--:R-:W-:-:S05]  /*1cd30*/  IMAD.SHL.U32 R9, R9, 0x8, RZ ;  /* 0x0000000809097824 */ /* 0x008fca00078e00ff */
[----:B------:R-:W-:Y:S02]  /*1cd40*/  LOP3.LUT R9, R9, 0x38, RZ, 0xc0, !PT ;  /* 0x0000003809097812 */ /* 0x000fe400078ec0ff */
[C---:B--2---:R-:W-:Y:S02]  /*1cd50*/  LOP3.LUT P4, RZ, R3.reuse, 0x4, RZ, 0xc0, !PT ;  /* 0x0000000403ff7812 */ /* 0x044fe4000788c0ff */
[C---:B------:R-:W-:Y:S02]  /*1cd60*/  LOP3.LUT P3, RZ, R3.reuse, 0x2, RZ, 0xc0, !PT ;  /* 0x0000000203ff7812 */ /* 0x040fe4000786c0ff */
[----:B------:R-:W-:Y:S01]  /*1cd70*/  LOP3.LUT P2, RZ, R3, 0x1, RZ, 0xc0, !PT ;  /* 0x0000000103ff7812 */ /* 0x000fe2000784c0ff */
[----:B0-----:R-:W-:Y:S01]  /*1cd80*/  IMAD.WIDE.U32 R2, R0, UR4, RZ ;  /* 0x0000000400027c25 */ /* 0x001fe2000f8e00ff */
[----:B------:R-:W-:-:S03]  /*1cd90*/  ULDC.64 UR4, c[0x0][0x310] ;  /* 0x0000c40000047ab9 */ /* 0x000fc60000000a00 */
[----:B------:R-:W-:Y:S02]  /*1cda0*/  IMAD.IADD R3, R3, 0x1, R5 ;  /* 0x0000000103037824 */ /* 0x000fe400078e0205 */
[----:B------:R-:W-:Y:S02]  /*1cdb0*/  IMAD R6, R6, UR4, RZ ;  /* 0x0000000406067c24 */ /* 0x000fe4000f8e02ff */
[----:B------:R-:W-:-:S04]  /*1cdc0*/  IMAD.WIDE.U32 R2, R4, UR4, R2 ;  /* 0x0000000404027c25 */ /* 0x000fc8000f8e0002 */
[----:B------:R-:W-:Y:S01]  /*1cdd0*/  IMAD R6, R4, UR5, R6 ;  /* 0x0000000504067c24 */ /* 0x000fe2000f8e0206 */
[----:B------:R-:W-:Y:S01]  /*1cde0*/  ULDC.64 UR4, c[0x0][0x308] ;  /* 0x0000c20000047ab9 */ /* 0x000fe20000000a00 */
[----:B------:R-:W-:Y:S02]  /*1cdf0*/  IMAD R5, R27, 0x4800, R33 ;  /* 0x000048001b057824 */ /* 0x000fe400078e0221 */
[----:B------:R-:W-:Y:S02]  /*1ce00*/  IMAD.IADD R3, R3, 0x1, R6 ;  /* 0x0000000103037824 */ /* 0x000fe400078e0206 */
[----:B------:R-:W-:Y:S02]  /*1ce10*/  IMAD R6, R26, -0x60, R36 ;  /* 0xffffffa01a067824 */ /* 0x000fe400078e0224 */
[----:B------:R-:W-:Y:S01]  /*1ce20*/  IMAD.WIDE.U32 R2, R18, UR4, R2 ;  /* 0x0000000412027c25 */ /* 0x000fe2000f8e0002 */
[----:B------:R-:W-:-:S03]  /*1ce30*/  UMOV UR4, 0xffffffff ;  /* 0xffffffff00047882 */ /* 0x000fc60000000000 */
[----:B------:R-:W-:Y:S01]  /*1ce40*/  IMAD R0, R18, UR5, R3 ;  /* 0x0000000512007c24 */ /* 0x000fe2000f8e0203 */
[----:B------:R-:W-:Y:S01]  /*1ce50*/  LEA R4, P0, R2, UR6, 0x1 ;  /* 0x0000000602047c11 */ /* 0x000fe2000f8008ff */
[----:B------:R-:W-:-:S03]  /*1ce60*/  IMAD.IADD R6, R6, 0x1, -R8 ;  /* 0x0000000106067824 */ /* 0x000fc600078e0a08 */
[----:B------:R-:W-:Y:S02]  /*1ce70*/  LEA.HI.X R0, R2, UR7, R0, 0x1, P0 ;  /* 0x0000000702007c11 */ /* 0x000fe400080f0c00 */
[----:B------:R-:W-:Y:S01]  /*1ce80*/  ISETP.GE.AND P0, PT, R6, 0x1, PT ;  /* 0x000000010600780c */ /* 0x000fe20003f06270 */
[----:B------:R-:W-:-:S12]  /*1ce90*/  BRA.DIV UR4, `(.L_x_734) ;  /* 0x0000004a04d47947 */ /* 0x000fd8000b800000 */
        /* <DEDUP_REMOVED lines=16> */
[----:B0-----:R-:W-:-:S04]  /*1cfa0*/  @P1 LEA R3, P0, R9, R3, 0x1 ;  /* 0x0000000309031211 */ /* 0x001fc800078008ff */
[----:B-1----:R-:W-:-:S04]  /*1cfb0*/  @P1 IADD3.X R2, RZ, R2, RZ, P0, !PT ;  /* 0x00000002ff021210 */ /* 0x002fc800007fe4ff */
        /* <DEDUP_REMOVED lines=44> */
.L_x_860:
        /* <DEDUP_REMOVED lines=12> */
.L_x_735:
[----:B------:R-:W-:Y:S02]  /*1d340*/  PLOP3.LUT P1, PT, P1, P0, PT, 0xa2, 0x0 ;  /* 0x000000000000781c */ /* 0x000fe40000f21472 */
[----:B------:R-:W-:-:S08]  /*1d350*/  @P0 R2UR P1, UR4, R7 ;  /* 0x00000000070402ca */ /* 0x000fd00000020000 */
[----:B------:R-:W-:-:S05]  /*1d360*/  @P0 PLOP3.LUT P0, PT, P1, PT, PT, 0x80, 0x0 ;  /* 0x000000000000081c */ /* 0x000fca0000f0f070 */
[----:B------:R-:W-:Y:S01]  /*1d370*/  @!P1 SYNCS.ARRIVE.TRANS64.RED.A0T1 RZ, [UR4+0x2a830], RZ ;  /* 0x02a830ffffff99a7 */ /* 0x000fe20008200404 */
[----:B------:R-:W-:Y:S07]  /*1d380*/  @!P1 ARRIVES.LDGSTSBAR.64.TRANSCNT [UR4+0x2a830] ;  /* 0x02a83000ff0099b0 */ /* 0x000fee0008000a84 */
[----:B------:R-:W-:Y:S05]  /*1d390*/  @P0 BRA.U.ANY `(.L_x_735) ;  /* 0xfffffffd00e80947 */ /* 0x000fea000393ffff */
[----:B------:R-:W-:Y:S01]  /*1d3a0*/  NOP ;  /* 0x0000000000007918 */ /* 0x000fe20000000000 */
[----:B------:R-:W2:Y:S02]  /*1d3b0*/  LDL R0, [R1+0x30] ;  /* 0x0000300001007983 */ /* 0x000ea40000100800 */
[----:B--2---:R-:W-:-:S13]  /*1d3c0*/  ISETP.NE.AND P2, PT, R0, 0x3, PT ;  /* 0x000000030000780c */ /* 0x004fda0003f45270 */
[----:B------:R-:W-:Y:S05]  /*1d3d0*/  @!P2 BRA `(.L_x_736) ;  /* 0x000000000004a947 */ /* 0x000fea0003800000 */
[----:B------:R-:W-:Y:S01]  /*1d3e0*/  BPT.TRAP 0x1 ;  /* 0x000000040000795c */ /* 0x000fe20000300000 */
.L_x_736:
[----:B-1----:R1:W5:Y:S01]  /*1d3f0*/  LDL.LU R3, [R1+0x10] ;  /* 0x0000100001037983 */ /* 0x0023620000300800 */
[----:B------:R1:W-:Y:S02]  /*1d400*/  SYNCS.ARRIVE.TRANS64.A1T0 RZ, [R7+URZ+0x2a830], RZ ;  /* 0x02a830ff07ff79a7 */ /* 0x0003e4000810003f */
[----:B------:R-:W-:Y:S05]  /*1d410*/  WARPSYNC.ALL ;  /* 0x0000000000007948 */ /* 0x000fea0003800000 */
[----:B------:R-:W-:Y:S01]  /*1d420*/  ULDC.64 UR6, c[0x0][0xa00] ;  /* 0x0002800000067ab9 */ /* 0x000fe20000000a00 */
[----:B------:R-:W-:Y:S01]  /*1d430*/  ULDC.64 UR4, c[0x0][0x298] ;  /* 0x0000a60000047ab9 */ /* 0x000fe20000000a00 */
[----:B------:R-:W-:Y:S01]  /*1d440*/  BAR.SYNC.DEFER_BLOCKING 0x8, 0x180 ;  /* 0x0206000000007b1d */ /* 0x000fe20000010000 */
[----:B------:R-:W-:Y:S01]  /*1d450*/  ISETP.NE.U32.AND P0, PT, RZ, UR6, PT ;  /* 0x00000006ff007c0c */ /* 0x000fe2000bf05070 */
[----:B0-----:R-:W-:Y:S01]  /*1d460*/  IMAD.WIDE.U32 R4, R34, UR4, RZ ;  /* 0x0000000422047c25 */ /* 0x001fe2000f8e00ff */
[----:B------:R-:W-:-:S02]  /*1d470*/  SHF.R.S32.HI R0, RZ, 0x1f, R34 ;  /* 0x0000001fff007819 */ /* 0x000fc40000011422 */
[----:B------:R-:W-:Y:S01]  /*1d480*/  ISETP.NE.AND.EX P0, PT, RZ, UR7, PT, P0 ;  /* 0x00000007ff007c0c */ /* 0x000fe2000bf05300 */
[----:B------:R-:W-:Y:S01]  /*1d490*/  VIADD R2, R22, 0xc400 ;  /* 0x0000c40016027836 */ /* 0x000fe20000000000 */
[----:B------:R-:W-:Y:S01]  /*1d4a0*/  BSSY B6, `(.L_x_737) ;  /* 0x000001a000067945 */ /* 0x000fe20003800000 */
[----:B------:R-:W-:Y:S01]  /*1d4b0*/  IMAD R0, R0, UR4, RZ ;  /* 0x0000000400007c24 */ /* 0x000fe2000f8e02ff */
[----:B------:R-:W-:-:S03]  /*1d4c0*/  SEL R31, R31, RZ, !P0 ;  /* 0x000000ff1f1f7207 */ /* 0x000fc60004000000 */
[----:B------:R-:W-:-:S04]  /*1d4d0*/  IMAD R0, R34, UR5, R0 ;  /* 0x0000000522007c24 */ /* 0x000fc8000f8e0200 */
[----:B------:R-:W-:Y:S01]  /*1d4e0*/  IMAD.IADD R34, R5, 0x1, R0 ;  /* 0x0000000105227824 */ /* 0x000fe200078e0200 */
[----:B-----5:R-:W-:Y:S02]  /*1d4f0*/  SEL R3, R3, RZ, !P0 ;  /* 0x000000ff03037207 */ /* 0x020fe40004000000 */
[----:B------:R-:W-:-:S03]  /*1d500*/  LOP3.LUT P0, RZ, R2, 0x3ff, RZ, 0xc0, !PT ;  /* 0x000003ff02ff7812 */ /* 0x000fc6000780c0ff */
[----:B------:R0:W-:Y:S04]  /*1d510*/  STL [R1+0x24], R3 ;  /* 0x0000240301007387 */ /* 0x0001e80000100800 */
[----:B------:R0:W-:Y:S06]  /*1d520*/  STL.64 [R1+0x10], R4 ;  /* 0x0000100401007387 */ /* 0x0001ec0000100a00 */
[----:B------:R-:W-:Y:S05]  /*1d530*/  @!P0 BRA `(.L_x_738) ;  /* 0x0000000000408947 */ /* 0x000fea0003800000 */
[----:B------:R-:W-:Y:S01]  /*1d540*/  MOV R2, 0x0 ;  /* 0x0000000000027802 */ /* 0x000fe20000000f00 */
[----:B------:R-:W-:Y:S01]  /*1d550*/  ULDC.64 UR4, c[0x4][0xf0] ;  /* 0x01003c0000047ab9 */ /* 0x000fe20000000a00 */
[----:B------:R-:W-:Y:S01]  /*1d560*/  ULDC.64 UR6, c[0x4][0xf8] ;  /* 0x01003e0000067ab9 */ /* 0x000fe20000000a00 */
[----:B------:R-:W-:Y:S01]  /*1d570*/  ULDC.64 UR8, c[0x4][0x88] ;  /* 0x0100220000087ab9 */ /* 0x000fe20000000a00 */
[----:B0-----:R-:W-:Y:S01]  /*1d580*/  IMAD.U32 R4, RZ, RZ, UR4 ;  /* 0x00000004ff047e24 */ /* 0x001fe2000f8e00ff */
[----:B------:R-:W-:Y:S01]  /*1d590*/  MOV R11, UR9 ;  /* 0x00000009000b7c02 */ /* 0x000fe20008000f00 */
[----:B------:R-:W0:Y:S01]  /*1d5a0*/  LDC.64 R2, c[0x4][R2] ;  /* 0x0100000002027b82 */ /* 0x000e220000000a00 */
[----:B------:R-:W-:Y:S02]  /*1d5b0*/  IMAD.U32 R5, RZ, RZ, UR5 ;  /* 0x00000005ff057e24 */ /* 0x000fe4000f8e00ff */
[----:B------:R-:W-:Y:S02]  /*1d5c0*/  IMAD.U32 R6, RZ, RZ, UR6 ;  /* 0x00000006ff067e24 */ /* 0x000fe4000f8e00ff */
[----:B-1----:R-:W-:-:S02]  /*1d5d0*/  IMAD.U32 R7, RZ, RZ, UR7 ;  /* 0x00000007ff077e24 */ /* 0x002fc4000f8e00ff */
[----:B------:R-:W-:Y:S02]  /*1d5e0*/  IMAD.U32 R10, RZ, RZ, UR8 ;  /* 0x00000008ff0a7e24 */ /* 0x000fe4000f8e00ff */
[----:B------:R-:W-:Y:S02]  /*1d5f0*/  IMAD.MOV.U32 R8, RZ, RZ, 0x70 ;  /* 0x00000070ff087424 */ /* 0x000fe400078e00ff */
[----:B------:R-:W-:Y:S02]  /*1d600*/  IMAD.MOV.U32 R12, RZ, RZ, 0x1 ;  /* 0x00000001ff0c7424 */ /* 0x000fe400078e00ff */
[----:B------:R-:W-:-:S07]  /*1d610*/  IMAD.MOV.U32 R13, RZ, RZ, RZ ;  /* 0x000000ffff0d7224 */ /* 0x000fce00078e00ff */
[----:B------:R-:W-:-:S07]  /*1d620*/  LEPC R20, `(.L_x_738) ;  /* 0x000000001014794e */ /* 0x000fce0000000000 */
[----:B0-----:R-:W-:Y:S05]  /*1d630*/  CALL.ABS.NOINC R2 ;  /* 0x0000000002007343 */ /* 0x001fea0003c00000 */
.L_x_738:
[----:B------:R-:W-:Y:S05]  /*1d640*/  BSYNC B6 ;  /* 0x0000000000067941 */ /* 0x000fea0003800000 */
.L_x_737:
[----:B------:R-:W2:Y:S01]  /*1d650*/  LDL.LU R20, [R1+0x24] ;  /* 0x0000240001147983 */ /* 0x000ea20000300800 */
[----:B------:R-:W-:Y:S01]  /*1d660*/  ULDC.64 UR4, c[0x0][0x2d8] ;  /* 0x0000b60000047ab9 */ /* 0x000fe20000000a00 */
[----:B------:R-:W3:Y:S02]  /*1d670*/  LDC R8, c[0x0][0x448] ;  /* 0x00011200ff087b82 */ /* 0x000ee40000000800 */
[----:B0-----:R-:W4:Y:S01]  /*1d680*/  LDL.LU.64 R2, [R1+0x10] ;  /* 0x0000100001027983 */ /* 0x001f220000300a00 */
[----:B------:R-:W-:-:S03]  /*1d690*/  IMAD.SHL.U32 R4, R17, 0x80, RZ ;  /* 0x0000008011047824 */ /* 0x000fc600078e00ff */
[----:B------:R0:W5:Y:S01]  /*1d6a0*/  LDL R17, [R1+0x1c] ;  /* 0x00001c0001117983 */ /* 0x0001620000100800 */
[----:B---3--:R-:W-:-:S13]  /*1d6b0*/  ISETP.NE.AND P0, PT, R8, 0x1, PT ;  /* 0x000000010800780c */ /* 0x008fda0003f05270 */
[----:B------:R-:W1:Y:S01]  /*1d6c0*/  @P0 LDC R5, c[0x0][0x44c] ;  /* 0x00011300ff050b82 */ /* 0x000e620000000800 */
[----:B------:R-:W3:Y:S02]  /*1d6d0*/  S2R R9, SR_TID.X ;  /* 0x0000000000097919 */ /* 0x000ee40000002100 */
[----:B---3--:R-:W-:-:S05]  /*1d6e0*/  IMAD.SHL.U32 R9, R9, 0x8, RZ ;  /* 0x0000000809097824 */ /* 0x008fca00078e00ff */
[----:B------:R-:W-:Y:S01]  /*1d6f0*/  LOP3.LUT R9, R9, 0x38, RZ, 0xc0, !PT ;  /* 0x0000003809097812 */ /* 0x000fe200078ec0ff */
[----:B----4-:R-:W-:Y:S02]  /*1d700*/  IMAD.MOV.U32 R3, RZ, RZ, R34 ;  /* 0x000000ffff037224 */ /* 0x010fe400078e0022 */
[----:B------:R-:W-:-:S04]  /*1d710*/  IMAD.WIDE.U32 R2, R18, UR4, R2 ;  /* 0x0000000412027c25 */ /* 0x000fc8000f8e0002 */
[----:B------:R-:W-:Y:S01]  /*1d720*/  IMAD R3, R18, UR5, R3 ;  /* 0x0000000512037c24 */ /* 0x000fe2000f8e0203 */
[----:B------:R-:W-:Y:S02]  /*1d730*/  ULDC.64 UR4, c[0x0][0x2e0] ;  /* 0x0000b80000047ab9 */ /* 0x000fe40000000a00 */
[----:B--2---:R-:W-:Y:S02]  /*1d740*/  IMAD R0, R20, UR4, RZ ;  /* 0x0000000414007c24 */ /* 0x004fe4000f8e02ff */
[----:B------:R-:W2:Y:S01]  /*1d750*/  S2R R20, SR_TID.X ;  /* 0x0000000000147919 */ /* 0x000ea20000002100 */
[----:B------:R-:W-:-:S04]  /*1d760*/  IMAD.WIDE.U32 R2, R31, UR4, R2 ;  /* 0x000000041f027c25 */ /* 0x000fc8000f8e0002 */
[----:B------:R-:W-:Y:S01]  /*1d770*/  IMAD R0, R31, UR5, R0 ;  /* 0x000000051f007c24 */ /* 0x000fe2000f8e0200 */
[----:B------:R-:W-:-:S03]  /*1d780*/  ULDC.64 UR4, c[0x0][0x2d0] ;  /* 0x0000b40000047ab9 */ /* 0x000fc60000000a00 */
[----:B------:R-:W-:Y:S02]  /*1d790*/  IMAD.IADD R3, R3, 0x1, R0 ;  /* 0x0000000103037824 */ /* 0x000fe400078e0200 */
[----:B------:R-:W3:Y:S01]  /*1d7a0*/  @P0 LDC R0, c[0x0][0x450] ;  /* 0x00011400ff000b82 */ /* 0x000ee20000000800 */
[----:B--2---:R-:W-:-:S04]  /*1d7b0*/  LOP3.LUT R20, R20, 0x7f, RZ, 0xc0, !PT ;  /* 0x0000007f14147812 */ /* 0x004fc800078ec0ff */
[----:B------:R-:W-:Y:S02]  /*1d7c0*/  SHF.R.U32.HI R21, RZ, 0x3, R20 ;  /* 0x00000003ff157819 */ /* 0x000fe40000011614 */
[----:B------:R-:W2:Y:S02]  /*1d7d0*/  S2R R20, SR_TID.X ;  /* 0x0000000000147919 */ /* 0x000ea40000002100 */
[----:B--2---:R-:W-:-:S05]  /*1d7e0*/  IMAD.SHL.U32 R20, R20, 0x10, RZ ;  /* 0x0000001014147824 */ /* 0x004fca00078e00ff */
[----:B------:R-:W-:-:S04]  /*1d7f0*/  LOP3.LUT R20, R21, 0x70, R20, 0xf8, !PT ;  /* 0x0000007015147812 */ /* 0x000fc800078ef814 */
[----:B------:R-:W-:Y:S01]  /*1d800*/  LOP3.LUT R6, R20, R4, RZ, 0xfc, !PT ;  /* 0x0000000414067212 */ /* 0x000fe200078efcff */
[----:B------:R-:W2:Y:S04]  /*1d810*/  S2R R21, SR_TID.X ;  /* 0x0000000000157919 */ /* 0x000ea80000002100 */
[----:B-1----:R-:W-:-:S04]  /*1d820*/  @P0 IMAD.HI.U32 R7, R6, R5, RZ ;  /* 0x0000000506070227 */ /* 0x002fc800078e00ff */
[----:B------:R-:W-:Y:S01]  /*1d830*/  IMAD.MOV.U32 R5, RZ, RZ, R6 ;  /* 0x000000ffff057224 */ /* 0x000fe200078e0006 */
[----:B---3--:R-:W-:Y:S01]  /*1d840*/  @P0 SHF.R.U32.HI R5, RZ, R0, R7 ;  /* 0x00000000ff050219 */ /* 0x008fe20000011607 */
[----:B------:R-:W1:Y:S04]  /*1d850*/  S2R R20, SR_TID.X ;  /* 0x0000000000147919 */ /* 0x000e680000002100 */
        /* <DEDUP_REMOVED lines=10> */
[----:B--2---:R-:W-:Y:S02]  /*1d900*/  IMAD.SHL.U32 R21, R21, 0x8, RZ ;  /* 0x0000000815157824 */ /* 0x004fe400078e00ff */
[----:B------:R-:W-:-:S04]  /*1d910*/  IMAD.WIDE.U32 R2, R0, UR4, R2 ;  /* 0x0000000400027c25 */ /* 0x000fc8000f8e0002 */
[----:B------:R-:W-:Y:S01]  /*1d920*/  IMAD R5, R0, UR5, R5 ;  /* 0x0000000500057c24 */ /* 0x000fe2000f8e0205 */
[----:B------:R-:W-:Y:S01]  /*1d930*/  ULDC.64 UR4, c[0x0][0x280] ;  /* 0x0000a00000047ab9 */ /* 0x000fe20000000a00 */
[----:B------:R-:W-:Y:S02]  /*1d940*/  LOP3.LUT R21, R21, 0x38, RZ, 0xc0, !PT ;  /* 0x0000003815157812 */ /* 0x000fe400078ec0ff */
[----:B------:R-:W-:Y:S01]  /*1d950*/  IMAD.IADD R5, R3, 0x1, R5 ;  /* 0x0000000103057824 */ /* 0x000fe200078e0205 */
[C---:B------:R-:W-:Y:S01]  /*1d960*/  LEA R0, P0, R2.reuse, UR4, 0x1 ;  /* 0x0000000402007c11 */ /* 0x040fe2000f8008ff */
[----:B------:R-:W-:Y:S01]  /*1d970*/  ULDC UR4, c[0x0][0x2b8] ;  /* 0x0000ae0000047ab9 */ /* 0x000fe20000000800 */
[C---:B------:R-:W-:Y:S02]  /*1d980*/  LOP3.LUT R10, R21.reuse, 0x40, RZ, 0xfc, !PT ;  /* 0x00000040150a7812 */ /* 0x040fe400078efcff */
[----:B------:R-:W-:Y:S02]  /*1d990*/  LOP3.LUT R11, R21, 0x80, RZ, 0xfc, !PT ;  /* 0x00000080150b7812 */ /* 0x000fe400078efcff */
[----:B------:R-:W-:Y:S01]  /*1d9a0*/  LEA.HI.X R5, R2, UR5, R5, 0x1, P0 ;  /* 0x0000000502057c11 */ /* 0x000fe200080f0c05 */
[----:B------:R-:W-:Y:S01]  /*1d9b0*/  UMOV UR5, 0xffffffff ;  /* 0xffffffff00057882 */ /* 0x000fe20000000000 */
[----:B-1----:R-:W-:-:S02]  /*1d9c0*/  LOP3.LUT R20, R20, 0x7f, RZ, 0xc0, !PT ;  /* 0x0000007f14147812 */ /* 0x002fc400078ec0ff */
[----:B------:R-:W-:Y:S02]  /*1d9d0*/  ISETP.GE.AND P3, PT, R9, UR4, PT ;  /* 0x0000000409007c0c */ /* 0x000fe4000bf66270 */
[----:B------:R-:W-:Y:S02]  /*1d9e0*/  ISETP.GE.AND P2, PT, R10, UR4, PT ;  /* 0x000000040a007c0c */ /* 0x000fe4000bf46270 */
[----:B------:R-:W-:Y:S02]  /*1d9f0*/  ISETP.GE.AND P0, PT, R11, UR4, PT ;  /* 0x000000040b007c0c */ /* 0x000fe4000bf06270 */
[----:B------:R-:W-:Y:S01]  /*1da00*/  SHF.R.U32.HI R10, RZ, 0x3, R20 ;  /* 0x00000003ff0a7819 */ /* 0x000fe20000011614 */
[----:B0-----:R-:W-:Y:S10]  /*1da10*/  BRA.DIV UR5, `(.L_x_739) ;  /* 0x0000004a051c7947 */ /* 0x001ff4000b800000 */
[----:B------:R-:W0:Y:S01]  /*1da20*/  SHFL.IDX PT, R3, R0, RZ, 0x181f ;  /* 0x00181fff00037589 */ /* 0x000e2200000e0000 */
[----:B-----5:R-:W-:Y:S02]  /*1da30*/  IMAD R6, R17, R8, RZ ;  /* 0x0000000811067224 */ /* 0x020fe400078e02ff */
[----:B------:R-:W-:Y:S01]  /*1da40*/  IMAD.IADD R4, R10, 0x1, R4 ;  /* 0x000000010a047824 */ /* 0x000fe200078e0204 */
[----:B------:R-:W1:Y:S04]  /*1da50*/  SHFL.IDX PT, R2, R5, RZ, 0x181f ;  /* 0x00181fff05027589 */ /* 0x000e6800000e0000 */
[----:B------:R-:W-:Y:S01]  /*1da60*/  ISETP.GE.AND P1, PT, R4, R6, PT ;  /* 0x000000060400720c */ /* 0x000fe20003f26270 */
[----:B------:R-:W-:-:S12]  /*1da70*/  SHFL.IDX PT, R14, R0, 0x7, 0x181f ;  /* 0x00f81f00000e7f89 */ /* 0x000fd800000e0000 */
[----:B0-----:R-:W-:-:S05]  /*1da80*/  @!P1 LEA R7, P4, R9, R3, 0x1 ;  /* 0x0000000309079211 */ /* 0x001fca00078808ff */
[----:B-1----:R-:W-:Y:S02]  /*1da90*/  @!P1 IMAD.X R3, RZ, RZ, R2, P4 ;  /* 0x000000ffff039224 */ /* 0x002fe400020e0602 */
[----:B------:R-:W-:Y:S01]  /*1daa0*/  @!P1 IMAD.MOV.U32 R2, RZ, RZ, R7 ;  /* 0x000000ffff029224 */ /* 0x000fe200078e0007 */
[----:B------:R-:W-:-:S04]  /*1dab0*/  IADD3 R7, R4, 0x10, RZ ;  /* 0x0000001004077810 */ /* 0x000fc80007ffe0ff */
[----:B------:R-:W-:Y:S04]  /*1dac0*/  @!P1 LDGSTS.E.BYPASS.LTC128B.128 [R35+0xc400], desc[UR56][R2.64], !P3 ;  /* 0x0c40000002239fae */ /* 0x000fe8000d901d78 */
[----:B------:R-:W-:Y:S04]  /*1dad0*/  @!P1 LDGSTS.E.BYPASS.LTC128B.128 [R35+0x10400], desc[UR56][R2.64+0x80], !P2 ;  /* 0x1040008002239fae */ /* 0x000fe8000d101d78 */
[----:B------:R0:W-:Y:S01]  /*1dae0*/  @!P1 LDGSTS.E.BYPASS.LTC128B.128 [R35+0x14400], desc[UR56][R2.64+0x100], !P0 ;  /* 0x1440010002239fae */ /* 0x0001e2000c101d78 */
[----:B------:R-:W-:-:S03]  /*1daf0*/  ISETP.GE.AND P1, PT, R7, R6, PT ;  /* 0x000000060700720c */ /* 0x000fc60003f26270 */
[----:B0-----:R-:W0:Y:S04]  /*1db00*/  SHFL.IDX PT, R3, R0, 0x1, 0x181f ;  /* 0x00381f0000037f89 */ /* 0x001e2800000e0000 */
[----:B------:R-:W1:Y:S06]  /*1db10*/  SHFL.IDX PT, R2, R5, 0x1, 0x181f ;  /* 0x00381f0005027f89 */ /* 0x000e6c00000e0000 */
[----:B0-----:R-:W-:-:S05]  /*1db20*/  @!P1 LEA R7, P4, R9, R3, 0x1 ;  /* 0x0000000309079211 */ /* 0x001fca00078808ff */
[----:B-1----:R-:W-:Y:S02]  /*1db30*/  @!P1 IMAD.X R8, RZ, RZ, R2, P4 ;  /* 0x000000ffff089224 */ /* 0x002fe400020e0602 */
[----:B------:R-:W-:Y:S02]  /*1db40*/  @!P1 IMAD.MOV.U32 R2, RZ, RZ, R7 ;  /* 0x000000ffff029224 */ /* 0x000fe400078e0007 */
[----:B------:R-:W-:Y:S02]  /*1db50*/  @!P1 IMAD.MOV.U32 R3, RZ, RZ, R8 ;  /* 0x000000ffff039224 */ /* 0x000fe400078e0008 */
[----:B------:R-:W-:-:S03]  /*1db60*/  VIADD R7, R4, 0x20 ;  /* 0x0000002004077836 */ /* 0x000fc60000000000 */
        /* <DEDUP_REMOVED lines=39> */
[----:B0-----:R-:W-:-:S04]  /*1dde0*/  @!P1 LEA R7, P4, R9, R3, 0x1 ;  /* 0x0000000309079211 */ /* 0x001fc800078808ff */
[----:B-1----:R-:W-:Y:S01]  /*1ddf0*/  @!P1 IADD3.X R8, RZ, R2, RZ, P4, !PT ;  /* 0x00000002ff089210 */ /* 0x002fe200027fe4ff */
[----:B------:R-:W-:Y:S02]  /*1de00*/  @!P1 IMAD.MOV.U32 R2, RZ, RZ, R7 ;  /* 0x000000ffff029224 */ /* 0x000fe400078e0007 */
[----:B------:R-:W-:Y:S02]  /*1de10*/  VIADD R7, R4, 0x60 ;  /* 0x0000006004077836 */ /* 0x000fe40000000000 */
[----:B------:R-:W-:-:S05]  /*1de20*/  @!P1 IMAD.MOV.U32 R3, RZ, RZ, R8 ;  /* 0x000000ffff039224 */ /* 0x000fca00078e0008 */
[----:B------:R-:W-:Y:S04]  /*1de30*/  @!P1 LDGSTS.E.BYPASS.LTC128B.128 [R35+0xec00], desc[UR56][R2.64], !P3 ;  /* 0x0ec0000002239fae */ /* 0x000fe8000d901d78 */
[----:B------:R-:W-:Y:S04]  /*1de40*/  @!P1 LDGSTS.E.BYPASS.LTC128B.128 [R35+0x12c00], desc[UR56][R2.64+0x80], !P2 ;  /* 0x12c0008002239fae */ /* 0x000fe8000d101d78 */
[----:B------:R0:W-:Y:S01]  /*1de50*/  @!P1 LDGSTS.E.BYPASS.LTC128B.128 [R35+0x16c00], desc[UR56][R2.64+0x100], !P0 ;  /* 0x16c0010002239fae */ /* 0x0001e2000c101d78 */
[----:B------:R-:W-:-:S03]  /*1de60*/  ISETP.GE.AND P1, PT, R7, R6, PT ;  /* 0x000000060700720c */ /* 0x000fc60003f26270 */
[----:B0-----:R-:W0:Y:S04]  /*1de70*/  SHFL.IDX PT, R3, R0, 0x6, 0x181f ;  /* 0x00d81f0000037f89 */ /* 0x001e2800000e0000 */
[----:B------:R-:W1:Y:S04]  /*1de80*/  SHFL.IDX PT, R2, R5, 0x6, 0x181f ;  /* 0x00d81f0005027f89 */ /* 0x000e6800000e0000 */
[----:B------:R-:W2:Y:S02]  /*1de90*/  SHFL.IDX PT, R5, R5, 0x7, 0x181f ;  /* 0x00f81f0005057f89 */ /* 0x000ea400000e0000 */
[----:B0-----:R-:W-:-:S05]  /*1dea0*/  @!P1 LEA R7, P4, R9, R3, 0x1 ;  /* 0x0000000309079211 */ /* 0x001fca00078808ff */
[----:B-1----:R-:W-:Y:S02]  /*1deb0*/  @!P1 IMAD.X R8, RZ, RZ, R2, P4 ;  /* 0x000000ffff089224 */ /* 0x002fe400020e0602 */
[----:B------:R-:W-:Y:S02]  /*1dec0*/  @!P1 IMAD.MOV.U32 R2, RZ, RZ, R7 ;  /* 0x000000ffff029224 */ /* 0x000fe400078e0007 */
[----:B------:R-:W-:-:S05]  /*1ded0*/  @!P1 IMAD.MOV.U32 R3, RZ, RZ, R8 ;  /* 0x000000ffff039224 */ /* 0x000fca00078e0008 */
[----:B------:R0:W-:Y:S04]  /*1dee0*/  @!P1 LDGSTS.E.BYPASS.LTC128B.128 [R35+0xf400], desc[UR56][R2.64], !P3 ;  /* 0x0f40000002239fae */ /* 0x0001e8000d901d78 */
[----:B------:R0:W-:Y:S04]  /*1def0*/  @!P1 LDGSTS.E.BYPASS.LTC128B.128 [R35+0x13400], desc[UR56][R2.64+0x80], !P2 ;  /* 0x1340008002239fae */ /* 0x0001e8000d101d78 */
[----:B--2---:R0:W-:Y:S02]  /*1df00*/  @!P1 LDGSTS.E.BYPASS.LTC128B.128 [R35+0x17400], desc[UR56][R2.64+0x100], !P0 ;  /* 0x1740010002239fae */ /* 0x0041e4000c101d78 */
.L_x_877:
[----:B0-----:R-:W-:Y:S01]  /*1df10*/  VIADD R3, R4, 0x70 ;  /* 0x0000007004037836 */ /* 0x001fe20000000000 */
[----:B------:R-:W-:Y:S04]  /*1df20*/  BSSY B0, `(.L_x_740) ;  /* 0x000000b000007945 */ /* 0x000fe80003800000 */
[----:B------:R-:W-:-:S13]  /*1df30*/  ISETP.GE.AND P1, PT, R3, R6, PT ;  /* 0x000000060300720c */ /* 0x000fda0003f26270 */
[----:B------:R-:W-:Y:S05]  /*1df40*/  @P1 BRA `(.L_x_741) ;  /* 0x0000000000201947 */ /* 0x000fea0003800000 */
[----:B------:R-:W-:-:S05]  /*1df50*/  LEA R2, P1, R9, R14, 0x1 ;  /* 0x0000000e09027211 */ /* 0x000fca00078208ff */
[----:B------:R-:W-:-:S05]  /*1df60*/  IMAD.X R3, RZ, RZ, R5, P1 ;  /* 0x000000ffff037224 */ /* 0x000fca00008e0605 */
[----:B------:R-:W-:Y:S01]  /*1df70*/  @!PT LDS RZ, [RZ] ;  /* 0x00000000fffff984 */ /* 0x000fe20000000800 */
[----:B------:R-:W-:Y:S01]  /*1df80*/  @!PT LDS RZ, [RZ] ;  /* 0x00000000fffff984 */ /* 0x000fe20000000800 */
[----:B------:R-:W-:Y:S01]  /*1df90*/  @!PT LDS RZ, [RZ] ;  /* 0x00000000fffff984 */ /* 0x000fe20000000800 */
[----:B------:R0:W-:Y:S04]  /*1dfa0*/  LDGSTS.E.BYPASS.LTC128B.128 [R35+0xfc00], desc[UR56][R2.64], !P3 ;  /* 0x0fc0000002237fae */ /* 0x0001e8000d901d78 */
[----:B------:R0:W-:Y:S04]  /*1dfb0*/  LDGSTS.E.BYPASS.LTC128B.128 [R35+0x13c00], desc[UR56][R2.64+0x80], !P2 ;  /* 0x13c0008002237fae */ /* 0x0001e8000d101d78 */
[----:B------:R0:W-:Y:S02]  /*1dfc0*/  LDGSTS.E.BYPASS.LTC128B.128 [R35+0x17c00], desc[UR56][R2.64+0x100], !P0 ;  /* 0x17c0010002237fae */ /* 0x0001e4000c101d78 */
.L_x_741:
[----:B------:R-:W-:Y:S05]  /*1dfd0*/  BSYNC B0 ;  /* 0x0000000000007941 */ /* 0x000fea0003800000 */
.L_x_740:
[----:B------:R-:W-:Y:S01]  /*1dfe0*/  NOP ;  /* 0x0000000000007918 */ /* 0x000fe20000000000 */
[----:B------:R-:W-:-:S13]  /*1dff0*/  PLOP3.LUT P0, PT, PT, PT, PT, 0x80, 0x0 ;  /* 0x000000000000781c */ /* 0x000fda0003f0f070 */
.L_x_742:
[----:B------:R-:W-:Y:S02]  /*1e000*/  PLOP3.LUT P1, PT, P1, P0, PT, 0xa2, 0x0 ;  /* 0x000000000000781c */ /* 0x000fe40000f21472 */
[----:B------:R-:W-:-:S08]  /*1e010*/  @P0 R2UR P1, UR4, R22 ;  /* 0x00000000160402ca */ /* 0x000fd00000020000 */
[----:B------:R-:W-:-:S05]  /*1e020*/  @P0 PLOP3.LUT P0, PT, P1, PT, PT, 0x80, 0x0 ;  /* 0x000000000000081c */ /* 0x000fca0000f0f070 */
[----:B------:R-:W-:Y:S01]  /*1e030*/  @!P1 SYNCS.ARRIVE.TRANS64.RED.A0T1 RZ, [UR4+0x2a800], RZ ;  /* 0x02a800ffffff99a7 */ /* 0x000fe20008200404 */
[----:B------:R-:W-:Y:S07]  /*1e040*/  @!P1 ARRIVES.LDGSTSBAR.64.TRANSCNT [UR4+0x2a800] ;  /* 0x02a80000ff0099b0 */ /* 0x000fee0008000a84 */
[----:B------:R-:W-:Y:S05]  /*1e050*/  @P0 BRA.U.ANY `(.L_x_742) ;  /* 0xfffffffd00e80947 */ /* 0x000fea000393ffff */
[----:B0-----:R-:W2:Y:S02]  /*1e060*/  LDL.LU R2, [R1+0x20] ;  /* 0x0000200001027983 */ /* 0x001ea40000300800 */
[----:B--2---:R-:W-:-:S05]  /*1e070*/  VIADD R2, R2, 0x1 ;  /* 0x0000000102027836 */ /* 0x004fca0000000000 */
[----:B------:R0:W-:Y:S01]  /*1e080*/  STL [R1+0x20], R2 ;  /* 0x0000200201007387 */ /* 0x0001e20000100800 */
[----:B------:R-:W-:-:S04]  /*1e090*/  LEA.HI R0, R2, R2, RZ, 0x1 ;  /* 0x0000000202007211 */ /* 0x000fc800078f08ff */
[----:B------:R-:W-:-:S05]  /*1e0a0*/  LOP3.LUT R0, R0, 0xfffffffe, RZ, 0xc0, !PT ;  /* 0xfffffffe00007812 */ /* 0x000fca00078ec0ff */
[----:B------:R-:W-:-:S05]  /*1e0b0*/  IMAD.IADD R0, R2, 0x1, -R0 ;  /* 0x0000000102007824 */ /* 0x000fca00078e0a00 */
[----:B------:R-:W-:Y:S01]  /*1e0c0*/  SHF.L.U32 R3, R0, 0x1f, RZ ;  /* 0x0000001f00037819 */ /* 0x000fe200000006ff */
[----:B------:R-:W-:Y:S01]  /*1e0d0*/  NOP ;  /* 0x0000000000007918 */ /* 0x000fe20000000000 */
[----:B0-----:R-:W2:Y:S01]  /*1e0e0*/  LDL.LU R2, [R1+0x18] ;  /* 0x0000180001027983 */ /* 0x001ea20000300800 */
[----:B------:R0:W-:Y:S01]  /*1e0f0*/  SYNCS.ARRIVE.TRANS64.A1T0 RZ, [R22+URZ+0x2a800], RZ ;  /* 0x02a800ff16ff79a7 */ /* 0x0001e2000810003f */
[----:B------:R-:W-:Y:S01]  /*1e100*/  BSSY B0, `(.L_x_743) ;  /* 0x0000004000007945 */ /* 0x000fe20003800000 */
[----:B------:R-:W1:Y:S01]  /*1e110*/  SYNCS.PHASECHK.TRANS64.TRYWAIT P0, [R22+URZ+0x2a820], R3 ;  /* 0x02a82003160075a7 */ /* 0x000e62000800017f */
[----:B--2---:R-:W-:Y:S02]  /*1e120*/  VIADD R0, R2, 0xfffffffe ;  /* 0xfffffffe02007836 */ /* 0x004fe40000000000 */
[----:B01----:R-:W-:Y:S05]  /*1e130*/  @!P0 BRA `(.L_x_744) ;  /* 0x0000004c000c8947 */ /* 0x003fea0003800000 */
.L_x_878:
[----:B------:R-:W-:Y:S05]  /*1e140*/  BSYNC B0 ;  /* 0x0000000000007941 */ /* 0x000fea0003800000 */
.L_x_743:
[----:B------:R-:W-:Y:S01]  /*1e150*/  ISETP.GE.AND P0, PT, R0, R37, PT ;  /* 0x000000250000720c */ /* 0x000fe20003f06270 */
[----:B------:R-:W-:-:S12]  /*1e160*/  BSSY B0, `(.L_x_745) ;  /* 0x00000fa000007945 */ /* 0x000fd80003800000 */
[----:B------:R-:W-:Y:S05]  /*1e170*/  @!P0 BRA `(.L_x_746) ;  /* 0x0000000c00e08947 */ /* 0x000fea0003800000 */
[----:B------:R-:W-:Y:S02]  /*1e180*/  IMAD.MOV.U32 R10, RZ, RZ, R27 ;  /* 0x000000ffff0a7224 */ /* 0x000fe400078e001b */
[----:B------:R-:W-:Y:S02]  /*1e190*/  IMAD.MOV.U32 R17, RZ, RZ, R28 ;  /* 0x000000ffff117224 */ /* 0x000fe400078e001c */
[----:B------:R-:W-:-:S07]  /*1e1a0*/  IMAD.MOV.U32 R31, RZ, RZ, R26 ;  /* 0x000000ffff1f7224 */ /* 0x000fce00078e001a */
.L_x_759:
[----:B------:R-:W2:Y:S01]  /*1e1b0*/  LDL R2, [R1] ;  /* 0x0000000001027983 */ /* 0x000ea20000100800 */
[----:B------:R-:W1:Y:S03]  /*1e1c0*/  LDC R8, c[0x0][0x430] ;  /* 0x00010c00ff087b82 */ /* 0x000e660000000800 */
[----:B------:R-:W3:Y:S04]  /*1e1d0*/  LDL R7, [R1+0x4] ;  /* 0x0000040001077983 */ /* 0x000ee80000100800 */
[----:B------:R-:W4:Y:S01]  /*1e1e0*/  LDL R6, [R1+0x30] ;  /* 0x0000300001067983 */ /* 0x000f220000100800 */
[----:B0-----:R-:W0:Y:S01]  /*1e1f0*/  S2R R3, SR_TID.X ;  /* 0x0000000000037919 */ /* 0x001e220000002100 */
[----:B------:R-:W0:Y:S01]  /*1e200*/  S2R R9, SR_TID.X ;  /* 0x0000000000097919 */ /* 0x000e220000002100 */
[----:B-1----:R-:W-:-:S13]  /*1e210*/  ISETP.NE.AND P0, PT, R8, 0x1, PT ;  /* 0x000000010800780c */ /* 0x002fda0003f05270 */
[----:B------:R-:W1:Y:S01]  /*1e220*/  @P0 LDC R4, c[0x0][0x434] ;  /* 0x00010d00ff040b82 */ /* 0x000e620000000800 */
[----:B0-----:R-:W-:-:S04]  /*1e230*/  LOP3.LUT R3, R3, 0x7f, RZ, 0xc0, !PT ;  /* 0x0000007f03037812 */ /* 0x001fc800078ec0ff */
[----:B------:R-:W-:Y:S01]  /*1e240*/  SHF.R.U32.HI R3, RZ, 0x3, R3 ;  /* 0x00000003ff037819 */ /* 0x000fe20000011603 */
[----:B------:R-:W-:-:S05]  /*1e250*/  IMAD.SHL.U32 R9, R9, 0x10, RZ ;  /* 0x0000001009097824 */ /* 0x000fca00078e00ff */
[----:B------:R-:W-:Y:S02]  /*1e260*/  LOP3.LUT R9, R3, 0x70, R9, 0xf8, !PT ;  /* 0x0000007003097812 */ /* 0x000fe400078ef809 */
[----:B------:R-:W0:Y:S02]  /*1e270*/  @P0 LDC R3, c[0x0][0x438] ;  /* 0x00010e00ff030b82 */ /* 0x000e240000000800 */
[----:B------:R-:W-:Y:S01]  /*1e280*/  ISETP.GT.U32.AND P1, PT, R9, 0x5f, PT ;  /* 0x0000005f0900780c */ /* 0x000fe20003f24070 */
[----:B------:R-:W-:Y:S01]  /*1e290*/  VIADD R27, R10, 0x1 ;  /* 0x000000010a1b7836 */ /* 0x000fe20000000000 */
[----:B------:R-:W-:Y:S05]  /*1e2a0*/  YIELD ;  /* 0x0000000000007946 */ /* 0x000fea0003800000 */
[----:B------:R-:W-:-:S02]  /*1e2b0*/  IMAD.MOV.U32 R26, RZ, RZ, R0 ;  /* 0x000000ffff1a7224 */ /* 0x000fc400078e0000 */
[----:B--2---:R-:W-:-:S04]  /*1e2c0*/  IMAD R5, R0, 0x60, R2 ;  /* 0x0000006000057824 */ /* 0x004fc800078e0202 */
[----:B------:R-:W-:-:S04]  /*1e2d0*/  IMAD.IADD R5, R9, 0x1, R5 ;  /* 0x0000000109057824 */ /* 0x000fc800078e0205 */
[----:B-1----:R-:W-:Y:S01]  /*1e2e0*/  @P0 IMAD.HI.U32 R4, R5, R4, RZ ;  /* 0x0000000405040227 */ /* 0x002fe200078e00ff */
[----:B------:R-:W-:-:S04]  /*1e2f0*/  MOV R2, R5 ;  /* 0x0000000500027202 */ /* 0x000fc80000000f00 */
[----:B0-----:R-:W-:-:S05]  /*1e300*/  @P0 SHF.R.U32.HI R2, RZ, R3, R4 ;  /* 0x00000003ff020219 */ /* 0x001fca0000011604 */
[----:B------:R-:W-:-:S04]  /*1e310*/  IMAD.MOV R3, RZ, RZ, -R2 ;  /* 0x000000ffff037224 */ /* 0x000fc800078e0a02 */
[----:B------:R-:W-:Y:S02]  /*1e320*/  IMAD R8, R8, R3, R5 ;  /* 0x0000000308087224 */ /* 0x000fe400078e0205 */
[----:B------:R-:W0:Y:S01]  /*1e330*/  @!P1 LDC.64 R4, c[0x0][0x428] ;  /* 0x00010a00ff049b82 */ /* 0x000e220000000a00 */
[----:B------:R-:W-:-:S03]  /*1e340*/  @!P1 SHF.R.S32.HI R3, RZ, 0x1f, R2 ;  /* 0x0000001fff039819 */ /* 0x000fc60000011402 */
[----:B0-----:R-:W-:-:S04]  /*1e350*/  @!P1 IMAD.WIDE.U32 R2, R32, R4, R2 ;  /* 0x0000000420029225 */ /* 0x001fc800078e0002 */
[----:B---3--:R-:W-:-:S04]  /*1e360*/  @!P1 IMAD R4, R7, R4, RZ ;  /* 0x0000000407049224 */ /* 0x008fc800078e02ff */
[----:B------:R-:W-:Y:S02]  /*1e370*/  @!P1 IMAD R7, R32, R5, R4 ;  /* 0x0000000520079224 */ /* 0x000fe400078e0204 */
[----:B------:R-:W0:Y:S02]  /*1e380*/  @!P1 LDC.64 R4, c[0x0][0x418] ;  /* 0x00010600ff049b82 */ /* 0x000e240000000a00 */
[----:B------:R-:W-:Y:S02]  /*1e390*/  @!P1 IMAD.IADD R3, R7, 0x1, R3 ;  /* 0x0000000107039824 */ /* 0x000fe400078e0203 */
[----:B------:R-:W-:Y:S01]  /*1e3a0*/  IMAD.MOV.U32 R7, RZ, RZ, RZ ;  /* 0x000000ffff077224 */ /* 0x000fe200078e00ff */
[----:B0-----:R-:W-:-:S04]  /*1e3b0*/  @!P1 LEA R4, P0, R2, R4, 0x2 ;  /* 0x0000000402049211 */ /* 0x001fc800078010ff */
[----:B------:R-:W-:-:S05]  /*1e3c0*/  @!P1 LEA.HI.X R5, R2, R5, R3, 0x2, P0 ;  /* 0x0000000502059211 */ /* 0x000fca00000f1403 */
[----:B------:R0:W5:Y:S01]  /*1e3d0*/  @!P1 LDG.E R7, desc[UR56][R4.64] ;  /* 0x0000003804079981 */ /* 0x000162000c1e1900 */
[----:B----4-:R-:W-:Y:S02]  /*1e3e0*/  ISETP.NE.AND P1, PT, R6, 0x3, PT ;  /* 0x000000030600780c */ /* 0x010fe40003f25270 */
[----:B------:R-:W-:-:S04]  /*1e3f0*/  ISETP.NE.AND P0, PT, R27, 0x2, PT ;  /* 0x000000021b00780c */ /* 0x000fc80003f05270 */
[----:B------:R-:W-:Y:S02]  /*1e400*/  SEL R28, RZ, 0x1, P0 ;  /* 0x00000001ff1c7807 */ /* 0x000fe40000000000 */
[----:B------:R-:W-:Y:S02]  /*1e410*/  SEL R27, R27, RZ, P0 ;  /* 0x000000ff1b1b7207 */ /* 0x000fe40000000000 */
[----:B------:R-:W-:-:S03]  /*1e420*/  LOP3.LUT R28, R17, R28, RZ, 0x3c, !PT ;  /* 0x0000001c111c7212 */ /* 0x000fc600078e3cff */
[----:B0-----:R-:W-:Y:S05]  /*1e430*/  @!P1 BRA `(.L_x_747) ;  /* 0x0000000000049947 */ /* 0x001fea0003800000 */
[----:B------:R-:W-:Y:S01]  /*1e440*/  BPT.TRAP 0x1 ;  /* 0x000000040000795c */ /* 0x000fe20000300000 */
.L_x_747:
[----:B------:R-:W-:Y:S01]  /*1e450*/  IMAD R6, R27, 0x8, R22 ;  /* 0x000000081b067824 */ /* 0x000fe200078e0216 */
[----:B------:R-:W-:Y:S01]  /*1e460*/  SHF.L.U32 R3, R28, 0x1f, RZ ;  /* 0x0000001f1c037819 */ /* 0x000fe200000006ff */
[----:B------:R-:W-:Y:S03]  /*1e470*/  BSSY B1, `(.L_x_748) ;  /* 0x0000003000017945 */ /* 0x000fe60003800000 */
[----:B------:R-:W0:Y:S02]  /*1e480*/  SYNCS.PHASECHK.TRANS64.TRYWAIT P0, [R6+URZ+0x2a840], R3 ;  /* 0x02a84003060075a7 */ /* 0x000e24000800017f */
[----:B0-----:R-:W-:Y:S05]  /*1e490*/  @!P0 BRA `(.L_x_749) ;  /* 0x0000004800488947 */ /* 0x001fea0003800000 */
.L_x_879:
[----:B------:R-:W-:Y:S05]  /*1e4a0*/  BSYNC B1 ;  /* 0x0000000000017941 */ /* 0x000fea0003800000 */
.L_x_748:
[----:B------:R-:W2:Y:S01]  /*1e4b0*/  LDL R0, [R1+0x38] ;  /* 0x0000380001007983 */ /* 0x000ea20000100800 */
[----:B------:R-:W-:Y:S01]  /*1e4c0*/  SHF.R.S32.HI R20, RZ, 0x1f, R8 ;  /* 0x0000001fff147819 */ /* 0x000fe20000011408 */
[----:B------:R-:W-:Y:S01]  /*1e4d0*/  ULDC.64 UR4, c[0x0][0x300] ;  /* 0x0000c00000047ab9 */ /* 0x000fe20000000a00 */
[----:B-----5:R-:W-:Y:S01]  /*1e4e0*/  SHF.R.S32.HI R21, RZ, 0x1f, R7 ;  /* 0x0000001fff157819 */ /* 0x020fe20000011407 */
[----:B0-----:R-:W-:Y:S01]  /*1e4f0*/  IMAD.WIDE.U32 R2, R8, UR4, RZ ;  /* 0x0000000408027c25 */ /* 0x001fe2000f8e00ff */
[----:B------:R-:W-:-:S03]  /*1e500*/  ULDC.64 UR6, c[0x0][0x2e8] ;  /* 0x0000ba0000067ab9 */ /* 0x000fc60000000a00 */
[----:B------:R-:W-:Y:S01]  /*1e510*/  IMAD R4, R27, 0x4800, R33 ;  /* 0x000048001b047824 */ /* 0x000fe200078e0221 */
[C---:B--2---:R-:W-:Y:S02]  /*1e520*/  LOP3.LUT P3, RZ, R0.reuse, 0x4, RZ, 0xc0, !PT ;  /* 0x0000000400ff7812 */ /* 0x044fe4000786c0ff */
[C---:B------:R-:W-:Y:S02]  /*1e530*/  LOP3.LUT P2, RZ, R0.reuse, 0x2, RZ, 0xc0, !PT ;  /* 0x0000000200ff7812 */ /* 0x040fe4000784c0ff */
[----:B------:R-:W-:Y:S01]  /*1e540*/  LOP3.LUT P1, RZ, R0, 0x1, RZ, 0xc0, !PT ;  /* 0x0000000100ff7812 */ /* 0x000fe2000782c0ff */
[----:B------:R-:W-:-:S04]  /*1e550*/  IMAD R0, R20, UR4, RZ ;  /* 0x0000000414007c24 */ /* 0x000fc8000f8e02ff */
        /* <DEDUP_REMOVED lines=17> */
[----:B------:R-:W2:Y:S04]  /*1e670*/  SHFL.IDX PT, R3, R5, RZ, 0x181f ;  /* 0x00181fff05037589 */ /* 0x000ea800000e0000 */
[----:B------:R-:W-:Y:S01]  /*1e680*/  SHFL.IDX PT, R34, R5, 0x2, 0x181f ;  /* 0x00581f0005227f89 */ /* 0x000fe200000e0000 */
[----:B0-----:R-:W-:-:S05]  /*1e690*/  IMAD.SHL.U32 R11, R11, 0x8, RZ ;  /* 0x000000080b0b7824 */ /* 0x001fca00078e00ff */
[----:B------:R-:W-:-:S05]  /*1e6a0*/  LOP3.LUT R11, R11, 0x38, RZ, 0xc0, !PT ;  /* 0x000000380b0b7812 */ /* 0x000fca00078ec0ff */
[----:B------:R-:W-:-:S05]  /*1e6b0*/  IMAD.SHL.U32 R0, R11, 0x2, RZ ;  /* 0x000000020b007824 */ /* 0x000fca00078e00ff */
[----:B-1----:R-:W-:-:S05]  /*1e6c0*/  IADD3 R2, P0, R2, R0, RZ ;  /* 0x0000000002027210 */ /* 0x002fca0007f1e0ff */
[----:B--2---:R-:W-:-:S05]  /*1e6d0*/  IMAD.X R3, RZ, RZ, R3, P0 ;  /* 0x000000ffff037224 */ /* 0x004fca00000e0603 */
        /* <DEDUP_REMOVED lines=31> */
[----:B-12---:R0:W2:Y:S02]  /*1e8d0*/  SHFL.IDX PT, R2, R9, 0x5, 0x181f ;  /* 0x00b81f0009027f89 */ /* 0x0060a400000e0000 */
.L_x_893:
[----:B--2---:R-:W-:-:S04]  /*1e8e0*/  IADD3 R2, P0, R2, R0, RZ ;  /* 0x0000000002027210 */ /* 0x004fc80007f1e0ff */
[----:B------:R-:W-:Y:S02]  /*1e8f0*/  IADD3.X R3, RZ, R34, RZ, P0, !PT ;  /* 0x00000022ff037210 */ /* 0x000fe400007fe4ff */
[----:B------:R-:W-:-:S03]  /*1e900*/  PLOP3.LUT P0, PT, PT, PT, PT, 0x80, 0x0 ;  /* 0x000000000000781c */ /* 0x000fc60003f0f070 */
[----:B------:R-:W-:Y:S01]  /*1e910*/  @!PT LDS RZ, [RZ] ;  /* 0x00000000fffff984 */ /* 0x000fe20000000800 */
[----:B------:R-:W-:Y:S01]  /*1e920*/  @!PT LDS RZ, [RZ] ;  /* 0x00000000fffff984 */ /* 0x000fe20000000800 */
[----:B------:R-:W-:Y:S01]  /*1e930*/  @!PT LDS RZ, [RZ] ;  /* 0x00000000fffff984 */ /* 0x000fe20000000800 */
[----:B------:R1:W-:Y:S04]  /*1e940*/  LDGSTS.E.BYPASS.LTC128B.128 [R4+0x1ac00], desc[UR56][R2.64], !P3 ;  /* 0x1ac0000002047fae */ /* 0x0003e8000d901d78 */
[----:B------:R1:W-:Y:S04]  /*1e950*/  LDGSTS.E.BYPASS.LTC128B.128 [R4+0x1dc00], desc[UR56][R2.64+0x80], !P2 ;  /* 0x1dc0008002047fae */ /* 0x0003e8000d101d78 */
[----:B------:R1:W-:Y:S01]  /*1e960*/  LDGSTS.E.BYPASS.LTC128B.128 [R4+0x20c00], desc[UR56][R2.64+0x100], !P1 ;  /* 0x20c0010002047fae */ /* 0x0003e2000c901d78 */
[----:B------:R-:W-:Y:S01]  /*1e970*/  NOP ;  /* 0x0000000000007918 */ /* 0x000fe20000000000 */
.L_x_751:
[----:B------:R-:W-:Y:S02]  /*1e980*/  PLOP3.LUT P1, PT, P1, P0, PT, 0xa2, 0x0 ;  /* 0x000000000000781c */ /* 0x000fe40000f21472 */
[----:B------:R-:W-:-:S08]  /*1e990*/  @P0 R2UR P1, UR4, R6 ;  /* 0x00000000060402ca */ /* 0x000fd00000020000 */
[----:B------:R-:W-:-:S05]  /*1e9a0*/  @P0 PLOP3.LUT P0, PT, P1, PT, PT, 0x80, 0x0 ;  /* 0x000000000000081c */ /* 0x000fca0000f0f070 */
[----:B------:R-:W-:Y:S01]  /*1e9b0*/  @!P1 SYNCS.ARRIVE.TRANS64.RED.A0T1 RZ, [UR4+0x2a830], RZ ;  /* 0x02a830ffffff99a7 */ /* 0x000fe20008200404 */
[----:B------:R-:W-:Y:S07]  /*1e9c0*/  @!P1 ARRIVES.LDGSTSBAR.64.TRANSCNT [UR4+0x2a830] ;  /* 0x02a83000ff0099b0 */ /* 0x000fee0008000a84 */
[----:B------:R-:W-:Y:S05]  /*1e9d0*/  @P0 BRA.U.ANY `(.L_x_751) ;  /* 0xfffffffd00e80947 */ /* 0x000fea000393ffff */
[----:B------:R-:W-:Y:S01]  /*1e9e0*/  NOP ;  /* 0x0000000000007918 */ /* 0x000fe20000000000 */
[----:B-1----:R-:W2:Y:S02]  /*1e9f0*/  LDL R2, [R1+0x30] ;  /* 0x0000300001027983 */ /* 0x002ea40000100800 */
[----:B--2---:R-:W-:-:S13]  /*1ea00*/  ISETP.NE.AND P2, PT, R2, 0x3, PT ;  /* 0x000000030200780c */ /* 0x004fda0003f45270 */
[----:B------:R-:W-:Y:S05]  /*1ea10*/  @!P2 BRA `(.L_x_752) ;  /* 0x000000000004a947 */ /* 0x000fea0003800000 */
[----:B------:R-:W-:Y:S01]  /*1ea20*/  BPT.TRAP 0x1 ;  /* 0x000000040000795c */ /* 0x000fe20000300000 */
.L_x_752:
[----:B------:R1:W-:Y:S01]  /*1ea30*/  SYNCS.ARRIVE.TRANS64.A1T0 RZ, [R6+URZ+0x2a830], RZ ;  /* 0x02a830ff06ff79a7 */ /* 0x0003e2000810003f */
[----:B------:R-:W-:Y:S05]  /*1ea40*/  @!P2 BRA `(.L_x_753) ;  /* 0x000000000004a947 */ /* 0x000fea0003800000 */
[----:B------:R-:W-:Y:S01]  /*1ea50*/  BPT.TRAP 0x1 ;  /* 0x000000040000795c */ /* 0x000fe20000300000 */
.L_x_753:
[----:B------:R-:W-:Y:S01]  /*1ea60*/  SHF.L.U32 R2, R17, 0x1f, RZ ;  /* 0x0000001f11027819 */ /* 0x000fe200000006ff */
[----:B0-----:R-:W-:Y:S01]  /*1ea70*/  IMAD R5, R10, 0x8, R22 ;  /* 0x000000080a057824 */ /* 0x001fe200078e0216 */
[----:B------:R-:W-:Y:S03]  /*1ea80*/  BSSY B1, `(.L_x_754) ;  /* 0x0000003000017945 */ /* 0x000fe60003800000 */
[----:B------:R-:W0:Y:S02]  /*1ea90*/  SYNCS.PHASECHK.TRANS64.TRYWAIT P0, [R5+URZ+0x2a860], R2 ;  /* 0x02a86002050075a7 */ /* 0x000e24000800017f */
[----:B0-----:R-:W-:Y:S05]  /*1eaa0*/  @!P0 BRA `(.L_x_755) ;  /* 0x0000004800b48947 */ /* 0x001fea0003800000 */
.L_x_894:
[----:B------:R-:W-:Y:S05]  /*1eab0*/  BSYNC B1 ;  /* 0x0000000000017941 */ /* 0x000fea0003800000 */
.L_x_754:
[----:B------:R-:W2:Y:S01]  /*1eac0*/  S2R R3, SR_TID.X ;  /* 0x0000000000037919 */ /* 0x000ea20000002100 */
[----:B------:R-:W-:Y:S01]  /*1ead0*/  UMOV UR4, 0xffffffff ;  /* 0xffffffff00047882 */ /* 0x000fe20000000000 */
[----:B-1----:R-:W-:Y:S01]  /*1eae0*/  IMAD R6, R31, -0x60, R36 ;  /* 0xffffffa01f067824 */ /* 0x002fe200078e0224 */
[----:B------:R-:W-:Y:S01]  /*1eaf0*/  LOP3.LUT P0, RZ, R29, 0x2, RZ, 0xc0, !PT ;  /* 0x000000021dff7812 */ /* 0x000fe2000780c0ff */
[----:B------:R-:W-:Y:S01]  /*1eb00*/  IMAD R4, R10, 0x3000, R33 ;  /* 0x000030000a047824 */ /* 0x000fe200078e0221 */
[----:B--2---:R-:W-:-:S04]  /*1eb10*/  LOP3.LUT R3, R3, 0x7f, RZ, 0xc0, !PT ;  /* 0x0000007f03037812 */ /* 0x004fc800078ec0ff */
[----:B------:R-:W-:-:S05]  /*1eb20*/  SHF.R.U32.HI R3, RZ, 0x3, R3 ;  /* 0x00000003ff037819 */ /* 0x000fca0000011603 */
[----:B------:R-:W-:Y:S01]  /*1eb30*/  IMAD.IADD R6, R6, 0x1, -R3 ;  /* 0x0000000106067824 */ /* 0x000fe200078e0a03 */
[----:B------:R-:W-:Y:S06]  /*1eb40*/  BRA.DIV UR4, `(.L_x_756) ;  /* 0x0000004a04a07947 */ /* 0x000fec000b800000 */
[----:B0-----:R-:W0:Y:S01]  /*1eb50*/  SHFL.IDX PT, R2, R23, RZ, 0x181f ;  /* 0x00181fff17027589 */ /* 0x001e2200000e0000 */
[----:B------:R-:W-:-:S03]  /*1eb60*/  IMAD R4, R4, 0x2, R22 ;  /* 0x0000000204047824 */ /* 0x000fc600078e0216 */
[----:B------:R-:W1:Y:S01]  /*1eb70*/  SHFL.IDX PT, R3, R24, RZ, 0x181f ;  /* 0x00181fff18037589 */ /* 0x000e6200000e0000 */
[----:B0-----:R-:W-:-:S05]  /*1eb80*/  IADD3 R2, P1, R2, R0, RZ ;  /* 0x0000000002027210 */ /* 0x001fca0007f3e0ff */
[----:B-1----:R-:W-:Y:S01]  /*1eb90*/  IMAD.X R3, RZ, RZ, R3, P1 ;  /* 0x000000ffff037224 */ /* 0x002fe200008e0603 */
[----:B------:R-:W-:-:S04]  /*1eba0*/  LOP3.LUT P1, RZ, R29, 0x1, RZ, 0xc0, !PT ;  /* 0x000000011dff7812 */ /* 0x000fc8000782c0ff */
[----:B------:R-:W-:-:S13]  /*1ebb0*/  ISETP.LT.OR P2, PT, R6, 0x1, !P1 ;  /* 0x000000010600780c */ /* 0x000fda0004f41670 */
[----:B------:R-:W-:Y:S01]  /*1ebc0*/  @!PT LDS RZ, [RZ] ;  /* 0x00000000fffff984 */ /* 0x000fe20000000800 */
        /* <DEDUP_REMOVED lines=33> */
[----:B------:R-:W-:Y:S01]  /*1ede0*/  LDGSTS.E.BYPASS.LTC128B.128 [R4+0x2400], desc[UR56][R2.64], !P2 ;  /* 0x0240000002047fae */ /* 0x000fe2000d101d78 */
[----:B------:R-:W-:-:S13]  /*1edf0*/  ISETP.LT.OR P2, PT, R6, 0x41, !P0 ;  /* 0x000000410600780c */ /* 0x000fda0004741670 */
[----:B------:R0:W-:Y:S04]  /*1ee00*/  LDGSTS.E.BYPASS.LTC128B.128 [R4+0x5400], desc[UR56][R2.64+0x80], !P2 ;  /* 0x0540008002047fae */ /* 0x0001e8000d101d78 */
[----:B0-2---:R0:W1:Y:S02]  /*1ee10*/  SHFL.IDX PT, R2, R23, 0x5, 0x181f ;  /* 0x00b81f0017027f89 */ /* 0x00506400000e0000 */
.L_x_908:
[C---:B------:R-:W-:Y:S01]  /*1ee20*/  ISETP.LT.OR P1, PT, R6.reuse, 0x51, !P1 ;  /* 0x000000510600780c */ /* 0x040fe20004f21670 */
[----:B------:R-:W-:Y:S01]  /*1ee30*/  ULDC.64 UR4, c[0x0][0x328] ;  /* 0x0000ca0000047ab9 */ /* 0x000fe20000000a00 */
[----:B------:R-:W-:Y:S01]  /*1ee40*/  ISETP.LT.OR P0, PT, R6, 0x51, !P0 ;  /* 0x000000510600780c */ /* 0x000fe20004701670 */
[----:B------:R-:W-:Y:S01]  /*1ee50*/  IMAD R9, R20, UR4, RZ ;  /* 0x0000000414097c24 */ /* 0x000fe2000f8e02ff */
[----:B-1----:R-:W-:-:S03]  /*1ee60*/  IADD3 R2, P2, R2, R0, RZ ;  /* 0x0000000002027210 */ /* 0x002fc60007f5e0ff */
        /* <DEDUP_REMOVED lines=9> */
[----:B-1----:R-:W-:Y:S01]  /*1ef00*/  IMAD.WIDE.U32 R2, R8, UR4, RZ ;  /* 0x0000000408027c25 */ /* 0x002fe2000f8e00ff */
[----:B------:R-:W-:-:S03]  /*1ef10*/  ULDC.64 UR4, c[0x0][0x338] ;  /* 0x0000ce0000047ab9 */ /* 0x000fc60000000a00 */
[----:B------:R-:W-:Y:S02]  /*1ef20*/  IMAD.IADD R3, R3, 0x1, R9 ;  /* 0x0000000103037824 */ /* 0x000fe400078e0209 */
[----:B------:R-:W-:Y:S02]  /*1ef30*/  IMAD R0, R21, UR4, RZ ;  /* 0x0000000415007c24 */ /* 0x000fe4000f8e02ff */
[----:B------:R-:W-:-:S04]  /*1ef40*/  IMAD.WIDE.U32 R2, R7, UR4, R2 ;  /* 0x0000000407027c25 */ /* 0x000fc8000f8e0002 */
[----:B------:R-:W-:-:S04]  /*1ef50*/  IMAD R9, R7, UR5, R0 ;  /* 0x0000000507097c24 */ /* 0x000fc8000f8e0200 */
[----:B------:R-:W-:-:S07]  /*1ef60*/  IMAD.IADD R9, R3, 0x1, R9 ;  /* 0x0000000103097824 */ /* 0x000fce00078e0209 */
.L_x_757:
        /* <DEDUP_REMOVED lines=11> */
.L_x_758:
[----:B------:R-:W-:Y:S01]  /*1f020*/  IMAD.MOV.U32 R3, RZ, RZ, R9 ;  /* 0x000000ffff037224 */ /* 0x000fe200078e0009 */
[----:B------:R-:W-:Y:S01]  /*1f030*/  ULDC.64 UR4, c[0x0][0x330] ;  /* 0x0000cc0000047ab9 */ /* 0x000fe20000000a00 */
[----:B------:R-:W-:Y:S01]  /*1f040*/  ULDC.64 UR6, c[0x0][0x318] ;  /* 0x0000c60000067ab9 */ /* 0x000fe20000000a00 */
[----:B------:R1:W-:Y:S01]  /*1f050*/  SYNCS.ARRIVE.TRANS64.A1T0 RZ, [R5+URZ+0x2a850], RZ ;  /* 0x02a850ff05ff79a7 */ /* 0x0003e2000810003f */
[----:B------:R-:W-:-:S04]  /*1f060*/  IMAD.WIDE.U32 R2, R18, UR4, R2 ;  /* 0x0000000412027c25 */ /* 0x000fc8000f8e0002 */
[----:B------:R-:W-:Y:S01]  /*1f070*/  IMAD R3, R18, UR5, R3 ;  /* 0x0000000512037c24 */ /* 0x000fe2000f8e0203 */
[----:B0-----:R-:W-:Y:S01]  /*1f080*/  LEA R23, P0, R2, UR6, 0x1 ;  /* 0x0000000602177c11 */ /* 0x001fe2000f8008ff */
[----:B------:R-:W-:Y:S02]  /*1f090*/  VIADD R0, R26, 0xffffffff ;  /* 0xffffffff1a007836 */ /* 0x000fe40000000000 */
[----:B------:R-:W-:Y:S01]  /*1f0a0*/  IMAD.MOV.U32 R10, RZ, RZ, R27 ;  /* 0x000000ffff0a7224 */ /* 0x000fe200078e001b */
[----:B------:R-:W-:Y:S01]  /*1f0b0*/  LEA.HI.X R24, R2, UR7, R3, 0x1, P0 ;  /* 0x0000000702187c11 */ /* 0x000fe200080f0c03 */
[----:B------:R-:W-:Y:S01]  /*1f0c0*/  IMAD.MOV.U32 R17, RZ, RZ, R28 ;  /* 0x000000ffff117224 */ /* 0x000fe200078e001c */
[----:B------:R-:W-:Y:S01]  /*1f0d0*/  ISETP.GT.AND P0, PT, R26, R37, PT ;  /* 0x000000251a00720c */ /* 0x000fe20003f04270 */
[----:B------:R-:W-:-:S12]  /*1f0e0*/  IMAD.MOV.U32 R31, RZ, RZ, R26 ;  /* 0x000000ffff1f7224 */ /* 0x000fd800078e001a */
[----:B-1----:R-:W-:Y:S05]  /*1f0f0*/  @P0 BRA `(.L_x_759) ;  /* 0xfffffff0002c0947 */ /* 0x002fea000383ffff */
.L_x_746:
[----:B------:R-:W-:Y:S05]  /*1f100*/  BSYNC B0 ;  /* 0x0000000000007941 */ /* 0x000fea0003800000 */
.L_x_745:
        /* <DEDUP_REMOVED lines=11> */
[----:B0-----:R-:W2:Y:S01]  /*1f1c0*/  @P0 ATOMG.E.ADD.STRONG.GPU PT, R3, desc[UR56][R2.64], R5 ;  /* 0x00000005020309a8 */ /* 0x001ea200081ee1f8 */
[----:B------:R-:W0:Y:S02]  /*1f1d0*/  S2R R4, SR_LTMASK ;  /* 0x0000000000047919 */ /* 0x000e240000003900 */
[----:B0-----:R-:W-:-:S04]  /*1f1e0*/  LOP3.LUT R4, R4, UR4, RZ, 0xc0, !PT ;  /* 0x0000000404047c12 */ /* 0x001fc8000f8ec0ff */
[----:B------:R-:W0:Y:S01]  /*1f1f0*/  POPC R7, R4 ;  /* 0x0000000400077309 */ /* 0x000e220000000000 */
[----:B--2---:R-:W0:Y:S02]  /*1f200*/  SHFL.IDX PT, R0, R3, R0, 0x1f ;  /* 0x00001f0003007589 */ /* 0x004e2400000e0000 */
[----:B0-----:R-:W-:-:S07]  /*1f210*/  IADD3 R16, R0, UR38, R7 ;  /* 0x0000002600107c10 */ /* 0x001fce000fffe007 */
.L_x_761:
[----:B------:R-:W-:Y:S05]  /*1f220*/  BSYNC B0 ;  /* 0x0000000000007941 */ /* 0x000fea0003800000 */
.L_x_760:
[----:B------:R-:W2:Y:S02]  /*1f230*/  LDL R0, [R1+0x30] ;  /* 0x0000300001007983 */ /* 0x000ea40000100800 */
[----:B--2---:R-:W-:-:S13]  /*1f240*/  ISETP.NE.AND P0, PT, R0, 0x3, PT ;  /* 0x000000030000780c */ /* 0x004fda0003f05270 */
[----:B------:R-:W-:Y:S05]  /*1f250*/  @!P0 BRA `(.L_x_762) ;  /* 0x0000000000048947 */ /* 0x000fea0003800000 */
[----:B------:R-:W-:Y:S01]  /*1f260*/  BPT.TRAP 0x1 ;  /* 0x000000040000795c */ /* 0x000fe20000300000 */
.L_x_762:
[----:B------:R-:W-:Y:S01]  /*1f270*/  LEA R0, R27, R22, 0x3 ;  /* 0x000000161b007211 */ /* 0x000fe200078e18ff */
[----:B------:R-:W-:Y:S01]  /*1f280*/  BSSY B0, `(.L_x_763) ;  /* 0x0000005000007945 */ /* 0x000fe20003800000 */
[----:B0-----:R-:W-:Y:S01]  /*1f290*/  SHF.L.U32 R3, R28, 0x1f, RZ ;  /* 0x0000001f1c037819 */ /* 0x001fe200000006ff */
[----:B------:R-:W-:-:S03]  /*1f2a0*/  IMAD R6, R26, -0x60, R36 ;  /* 0xffffffa01a067824 */ /* 0x000fc600078e0224 */
[----:B------:R-:W0:Y:S02]  /*1f2b0*/  SYNCS.PHASECHK.TRANS64.TRYWAIT P0, [R0+URZ+0x2a860], R3 ;  /* 0x02a86003000075a7 */ /* 0x000e24000800017f */
[----:B0-----:R-:W-:Y:S05]  /*1f2c0*/  @!P0 BRA `(.L_x_764) ;  /* 0x0000004800b08947 */ /* 0x001fea0003800000 */
.L_x_909:
[----:B------:R-:W-:Y:S05]  /*1f2d0*/  BSYNC B0 ;  /* 0x0000000000007941 */ /* 0x000fea0003800000 */
.L_x_763:
        /* <DEDUP_REMOVED lines=8> */
[C---:B------:R-:W-:Y:S01]  /*1f360*/  LOP3.LUT R2, R29.reuse, 0x1, RZ, 0xc0, !PT ;  /* 0x000000011d027812 */ /* 0x040fe200078ec0ff */
[----:B------:R-:W-:Y:S01]  /*1f370*/  IMAD R4, R4, 0x2, R22 ;  /* 0x0000000204047824 */ /* 0x000fe200078e0216 */
[----:B------:R-:W-:Y:S01]  /*1f380*/  LOP3.LUT P0, RZ, R29, 0x2, RZ, 0xc0, !PT ;  /* 0x000000021dff7812 */ /* 0x000fe2000780c0ff */
[----:B------:R-:W2:Y:S01]  /*1f390*/  SHFL.IDX PT, R14, R23, RZ, 0x181f ;  /* 0x00181fff170e7589 */ /* 0x000ea200000e0000 */
[----:B------:R-:W-:Y:S02]  /*1f3a0*/  ISETP.NE.U32.AND P1, PT, R2, 0x1, PT ;  /* 0x000000010200780c */ /* 0x000fe40003f25070 */
[C---:B------:R-:W-:Y:S01]  /*1f3b0*/  ISETP.LT.OR P3, PT, R6.reuse, 0x1, !P0 ;  /* 0x000000010600780c */ /* 0x040fe20004761670 */
[----:B0-----:R-:W0:Y:S01]  /*1f3c0*/  SHFL.IDX PT, R3, R24, RZ, 0x181f ;  /* 0x00181fff18037589 */ /* 0x001e2200000e0000 */
[----:B------:R-:W-:-:S03]  /*1f3d0*/  ISETP.LT.OR P2, PT, R6, 0x1, P1 ;  /* 0x000000010600780c */ /* 0x000fc60000f41670 */
[----:B------:R-:W-:Y:S04]  /*1f3e0*/  SHFL.IDX PT, R8, R24, 0x1, 0x181f ;  /* 0x00381f0018087f89 */ /* 0x000fe800000e0000 */
[----:B------:R-:W-:Y:S01]  /*1f3f0*/  SHFL.IDX PT, R10, R23, 0x2, 0x181f ;  /* 0x00581f00170a7f89 */ /* 0x000fe200000e0000 */
[----:B-1----:R-:W-:-:S05]  /*1f400*/  IMAD.SHL.U32 R7, R7, 0x8, RZ ;  /* 0x0000000807077824 */ /* 0x002fca00078e00ff */
[----:B------:R-:W-:-:S05]  /*1f410*/  LOP3.LUT R7, R7, 0x38, RZ, 0xc0, !PT ;  /* 0x0000003807077812 */ /* 0x000fca00078ec0ff */
[----:B------:R-:W-:Y:S02]  /*1f420*/  IMAD.SHL.U32 R5, R7, 0x2, RZ ;  /* 0x0000000207057824 */ /* 0x000fe400078e00ff */
        /* <DEDUP_REMOVED lines=32> */
[----:B--2---:R-:W-:-:S05]  /*1f630*/  IADD3 R2, P4, R10, R5, RZ ;  /* 0x000000050a027210 */ /* 0x004fca0007f9e0ff */
[----:B---3--:R-:W-:-:S05]  /*1f640*/  IMAD.X R3, RZ, RZ, R7, P4 ;  /* 0x000000ffff037224 */ /* 0x008fca00020e0607 */
[----:B------:R1:W-:Y:S04]  /*1f650*/  LDGSTS.E.BYPASS.LTC128B.128 [R4+0x2400], desc[UR56][R2.64], !P2 ;  /* 0x0240000002047fae */ /* 0x0003e8000d101d78 */
[----:B0---4-:R1:W-:Y:S02]  /*1f660*/  LDGSTS.E.BYPASS.LTC128B.128 [R4+0x5400], desc[UR56][R2.64+0x80], !P3 ;  /* 0x0540008002047fae */ /* 0x0113e4000d901d78 */
.L_x_923:
        /* <DEDUP_REMOVED lines=11> */
.L_x_766:
[----:B------:R-:W-:Y:S02]  /*1f720*/  PLOP3.LUT P1, PT, P1, P0, PT, 0xa2, 0x0 ;  /* 0x000000000000781c */ /* 0x000fe40000f21472 */
[----:B------:R-:W-:-:S08]  /*1f730*/  @P0 R2UR P1, UR4, R0 ;  /* 0x00000000000402ca */ /* 0x000fd00000020000 */
[----:B------:R-:W-:-:S05]  /*1f740*/  @P0 PLOP3.LUT P0, PT, P1, PT, PT, 0x80, 0x0 ;  /* 0x000000000000081c */ /* 0x000fca0000f0f070 */
[----:B------:R-:W-:Y:S01]  /*1f750*/  @!P1 SYNCS.ARRIVE.TRANS64.RED.A0T1 RZ, [UR4+0x2a850], RZ ;  /* 0x02a850ffffff99a7 */ /* 0x000fe20008200404 */
[----:B------:R-:W-:Y:S07]  /*1f760*/  @!P1 ARRIVES.LDGSTSBAR.64.TRANSCNT [UR4+0x2a850] ;  /* 0x02a85000ff0099b0 */ /* 0x000fee0008000a84 */
[----:B------:R-:W-:Y:S05]  /*1f770*/  @P0 BRA.U.ANY `(.L_x_766) ;  /* 0xfffffffd00e80947 */ /* 0x000fea000393ffff */
[----:B------:R-:W-:Y:S01]  /*1f780*/  NOP ;  /* 0x0000000000007918 */ /* 0x000fe20000000000 */
[----:B0-----:R-:W2:Y:S02]  /*1f790*/  LDL.LU R2, [R1+0x30] ;  /* 0x0000300001027983 */ /* 0x001ea40000300800 */
[----:B--2---:R-:W-:-:S13]  /*1f7a0*/  ISETP.NE.AND P2, PT, R2, 0x3, PT ;  /* 0x000000030200780c */ /* 0x004fda0003f45270 */
[----:B------:R-:W-:Y:S05]  /*1f7b0*/  @!P2 BRA `(.L_x_767) ;  /* 0x000000000004a947 */ /* 0x000fea0003800000 */
[----:B------:R-:W-:Y:S01]  /*1f7c0*/  BPT.TRAP 0x1 ;  /* 0x000000040000795c */ /* 0x000fe20000300000 */
.L_x_767:
[----:B------:R0:W-:Y:S01]  /*1f7d0*/  SYNCS.ARRIVE.TRANS64.A1T0 RZ, [R0+URZ+0x2a850], RZ ;  /* 0x02a850ff00ff79a7 */ /* 0x0001e2000810003f */
[----:B------:R-:W-:-:S05]  /*1f7e0*/  VIADD R27, R27, 0x1 ;  /* 0x000000011b1b7836 */ /* 0x000fca0000000000 */
[----:B------:R-:W-:-:S04]  /*1f7f0*/  ISETP.NE.AND P0, PT, R27, 0x2, PT ;  /* 0x000000021b00780c */ /* 0x000fc80003f05270 */
[----:B------:R-:W-:Y:S02]  /*1f800*/  SEL R3, RZ, 0x1, P0 ;  /* 0x00000001ff037807 */ /* 0x000fe40000000000 */
[----:B------:R-:W-:Y:S02]  /*1f810*/  SEL R27, R27, RZ, P0 ;  /* 0x000000ff1b1b7207 */ /* 0x000fe40000000000 */
[----:B0-----:R-:W-:-:S07]  /*1f820*/  LOP3.LUT R28, R28, R3, RZ, 0x3c, !PT ;  /* 0x000000031c1c7212 */ /* 0x001fce00078e3cff */
.L_x_724:
[----:B------:R-:W-:Y:S05]  /*1f830*/  BSYNC B7 ;  /* 0x0000000000077941 */ /* 0x000fea0003800000 */
.L_x_722:
[----:B------:R-:W2:Y:S02]  /*1f840*/  LDL R0, [R1+0x38] ;  /* 0x0000380001007983 */ /* 0x000ea40000100800 */
[----:B--2---:R-:W-:-:S13]  /*1f850*/  LOP3.LUT P0, RZ, R0, 0x20, RZ, 0xc0, !PT ;  /* 0x0000002000ff7812 */ /* 0x004fda000780c0ff */
[----:B------:R-:W-:Y:S05]  /*1f860*/  @!P0 BRA `(.L_x_768) ;  /* 0x0000000000248947 */ /* 0x000fea0003800000 */
[----:B------:R-:W-:Y:S05]  /*1f870*/  WARPSYNC.ALL ;  /* 0x0000000000007948 */ /* 0x000fea0003800000 */
[----:B------:R-:W1:Y:S08]  /*1f880*/  S2UR UR5, SR_CgaCtaId ;  /* 0x00000000000579c3 */ /* 0x000e700000008800 */
[----:B------:R-:W-:Y:S06]  /*1f890*/  BAR.SYNC.DEFER_BLOCKING 0x5, 0x180 ;  /* 0x0146000000007b1d */ /* 0x000fec0000010000 */
[----:B------:R-:W-:-:S02]  /*1f8a0*/  UMOV UR4, 0x400 ;  /* 0x0000040000047882 */ /* 0x000fc40000000000 */
[----:B-1----:R-:W-:-:S06]  /*1f8b0*/  ULEA UR4, UR5, UR4, 0x18 ;  /* 0x0000000405047291 */ /* 0x002fcc000f8ec03f */
[----:B0-----:R-:W-:-:S05]  /*1f8c0*/  IMAD.U32 R22, RZ, RZ, UR4 ;  /* 0x00000004ff167e24 */ /* 0x001fca000f8e00ff */
[----:B------:R2:W3:Y:S01]  /*1f8d0*/  LDS.128 R16, [R22+0x2a8d0] ;  /* 0x02a8d00016107984 */ /* 0x0004e20000000c00 */
[----:B------:R-:W-:Y:S06]  /*1f8e0*/  BAR.ARV 0x4, 0x180 ;  /* 0x0106000000007b1d */ /* 0x000fec0000002000 */
[----:B------:R-:W-:Y:S05]  /*1f8f0*/  BRA `(.L_x_769) ;  /* 0x0000000800d07947 */ /* 0x000fea0003800000 */
.L_x_768:
[----:B------:R-:W1:Y:S01]  /*1f900*/  S2R R9, SR_TID.X ;  /* 0x0000000000097919 */ /* 0x000e620000002100 */
[----:B------:R-:W-:Y:S01]  /*1f910*/  UMOV UR4, 0xffffffff ;  /* 0xffffffff00047882 */ /* 0x000fe20000000000 */
[----:B-1----:R-:W-:-:S04]  /*1f920*/  LOP3.LUT R9, R9, 0x1f, RZ, 0xc0, !PT ;  /* 0x0000001f09097812 */ /* 0x002fc800078ec0ff */
[----:B------:R-:W-:Y:S01]  /*1f930*/  ISETP.NE.AND P0, PT, R9, 0x1f, PT ;  /* 0x0000001f0900780c */ /* 0x000fe20003f05270 */
[----:B------:R-:W-:-:S12]  /*1f940*/  BRA.DIV UR4, `(.L_x_770) ;  /* 0x0000004e04107947 */ /* 0x000fd8000b800000 */
[----:B0-----:R-:W-:Y:S01]  /*1f950*/  IMAD.IADD R7, R19, 0x1, R9 ;  /* 0x0000000113077824 */ /* 0x001fe200078e0209 */
[----:B------:R-:W-:-:S04]  /*1f960*/  ULDC UR4, c[0x0][0xc3c] ;  /* 0x00030f0000047ab9 */ /* 0x000fc80000000800 */
[----:B------:R-:W-:-:S13]  /*1f970*/  ISETP.GE.OR P1, PT, R7, UR4, !P0 ;  /* 0x0000000407007c0c */ /* 0x000fda000c726670 */
[----:B------:R-:W0:Y:S08]  /*1f980*/  @!P1 LDC.64 R2, c[0x0][0xc80] ;  /* 0x00032000ff029b82 */ /* 0x000e300000000a00 */
[----:B------:R-:W1:Y:S01]  /*1f990*/  @!P1 LDC.64 R4, c[0x0][0xc78] ;  /* 0x00031e00ff049b82 */ /* 0x000e620000000a00 */
[----:B0-----:R-:W-:-:S05]  /*1f9a0*/  @!P1 IMAD.WIDE R2, R7, 0x4, R2 ;  /* 0x0000000407029825 */ /* 0x001fca00078e0202 */
[----:B------:R1:W2:Y:S02]  /*1f9b0*/  @!P1 LDG.E R6, desc[UR56][R2.64] ;  /* 0x0000003802069981 */ /* 0x0002a4000c1e1900 */
[----:B-1----:R-:W-:-:S05]  /*1f9c0*/  @!P1 IMAD.WIDE R2, R7, 0x4, R4 ;  /* 0x0000000407029825 */ /* 0x002fca00078e0204 */
[----:B------:R-:W3:Y:S01]  /*1f9d0*/  @!P1 LDG.E R5, desc[UR56][R2.64] ;  /* 0x0000003802059981 */ /* 0x000ee2000c1e1900 */
[----:B------:R-:W-:Y:S01]  /*1f9e0*/  IMAD.MOV.U32 R4, RZ, RZ, RZ ;  /* 0x000000ffff047224 */ /* 0x000fe200078e00ff */
[C---:B------:R-:W-:Y:S01]  /*1f9f0*/  ISETP.GE.U32.AND P2, PT, R9.reuse, 0x2, PT ;  /* 0x000000020900780c */ /* 0x040fe20003f46070 */
[----:B------:R-:W-:Y:S01]  /*1fa00*/  IMAD.MOV.U32 R7, RZ, RZ, RZ ;  /* 0x000000ffff077224 */ /* 0x000fe200078e00ff */
[C---:B------:R-:W-:Y:S01]  /*1fa10*/  ISETP.GE.U32.AND P3, PT, R9.reuse, 0x4, PT ;  /* 0x000000040900780c */ /* 0x040fe20003f66070 */
[----:B------:R-:W-:Y:S01]  /*1fa20*/  SHFL.IDX PT, R0, R16, RZ, 0x1f ;  /* 0x00001fff10007589 */ /* 0x000fe200000e0000 */
[C---:B------:R-:W-:Y:S02]  /*1fa30*/  ISETP.GE.U32.AND P4, PT, R9.reuse, 0x8, PT ;  /* 0x000000080900780c */ /* 0x040fe40003f86070 */
[----:B------:R-:W-:Y:S01]  /*1fa40*/  ISETP.GE.U32.AND P5, PT, R9, 0x10, PT ;  /* 0x000000100900780c */ /* 0x000fe20003fa6070 */
[----:B------:R-:W-:Y:S01]  /*1fa50*/  SHFL.IDX PT, R8, R16, 0x1, 0x1f ;  /* 0x00201f0010087f89 */ /* 0x000fe200000e0000 */
[----:B--2---:R-:W-:-:S02]  /*1fa60*/  @!P1 IMAD.MOV.U32 R7, RZ, RZ, R6 ;  /* 0x000000ffff079224 */ /* 0x004fc400078e0006 */
[----:B------:R-:W-:Y:S01]  /*1fa70*/  IMAD.MOV.U32 R6, RZ, RZ, RZ ;  /* 0x000000ffff067224 */ /* 0x000fe200078e00ff */
[----:B---3--:R-:W-:Y:S02]  /*1fa80*/  @!P1 MOV R4, R5 ;  /* 0x0000000500049202 */ /* 0x008fe40000000f00 */
[----:B------:R-:W-:-:S03]  /*1fa90*/  ISETP.NE.AND P1, PT, R9, RZ, PT ;  /* 0x000000ff0900720c */ /* 0x000fc60003f25270 */
[----:B------:R-:W-:-:S05]  /*1faa0*/  IMAD R13, R4, R7, RZ ;  /* 0x00000007040d7224 */ /* 0x000fca00078e02ff */
        /* <DEDUP_REMOVED lines=16> */
.L_x_933:
[----:B------:R-:W-:Y:S02]  /*1fbb0*/  ULDC UR4, c[0x0][0xc38] ;  /* 0x00030e0000047ab9 */ /* 0x000fe40000000800 */
[----:B------:R-:W-:-:S04]  /*1fbc0*/  IMAD.U32 R5, RZ, RZ, UR4 ;  /* 0x00000004ff057e24 */ /* 0x000fc8000f8e00ff */
[----:B-1----:R-:W-:-:S04]  /*1fbd0*/  IMAD R14, R14, R5, RZ ;  /* 0x000000050e0e7224 */ /* 0x002fc800078e02ff */
[----:B------:R-:W-:-:S05]  /*1fbe0*/  IMAD.IADD R9, R8, 0x1, R14 ;  /* 0x0000000108097824 */ /* 0x000fca00078e020e */
[----:B------:R-:W-:-:S13]  /*1fbf0*/  ISETP.GT.AND P6, PT, R9, R0, PT ;  /* 0x000000000900720c */ /* 0x000fda0003fc4270 */
[----:B------:R-:W-:Y:S05]  /*1fc00*/  @P6 BRA `(.L_x_771) ;  /* 0x0000000000a46947 */ /* 0x000fea0003800000 */
.L_x_774:
        /* <DEDUP_REMOVED lines=11> */
[----:B0-----:R-:W-:-:S05]  /*1fcc0*/  @!P6 IMAD.WIDE R2, R11, 0x4, R2 ;  /* 0x000000040b02e825 */ /* 0x001fca00078e0202 */
[----:B------:R1:W2:Y:S02]  /*1fcd0*/  @!P6 LDG.E R7, desc[UR56][R2.64] ;  /* 0x000000380207e981 */ /* 0x0002a4000c1e1900 */
[----:B-1----:R-:W-:-:S04]  /*1fce0*/  @!P6 IMAD.WIDE R2, R11, 0x4, R4 ;  /* 0x000000040b02e825 */ /* 0x002fc800078e0204 */
[----:B------:R-:W-:-:S06]  /*1fcf0*/  IMAD.MOV.U32 R4, RZ, RZ, RZ ;  /* 0x000000ffff047224 */ /* 0x000fcc00078e00ff */
        /* <DEDUP_REMOVED lines=19> */
[----:B------:R0:W1:Y:S02]  /*1fe30*/  SHFL.IDX PT, R14, R2, 0x1f, 0x1f ;  /* 0x03e01f00020e7f89 */ /* 0x00006400000e0000 */
.L_x_941:
[----:B------:R-:W-:Y:S02]  /*1fe40*/  ULDC UR4, c[0x0][0xc38] ;  /* 0x00030e0000047ab9 */ /* 0x000fe40000000800 */
[----:B------:R-:W-:-:S04]  /*1fe50*/  IMAD.U32 R5, RZ, RZ, UR4 ;  /* 0x00000004ff057e24 */ /* 0x000fc8000f8e00ff */
[----:B-1----:R-:W-:-:S04]  /*1fe60*/  IMAD R14, R14, R5, RZ ;  /* 0x000000050e0e7224 */ /* 0x002fc800078e02ff */
[----:B------:R-:W-:-:S05]  /*1fe70*/  IMAD.IADD R9, R14, 0x1, R9 ;  /* 0x000000010e097824 */ /* 0x000fca00078e0209 */
[----:B------:R-:W-:-:S13]  /*1fe80*/  ISETP.GT.AND P6, PT, R9, R0, PT ;  /* 0x000000000900720c */ /* 0x000fda0003fc4270 */
[----:B------:R-:W-:Y:S05]  /*1fe90*/  @!P6 BRA `(.L_x_774) ;  /* 0xfffffffc005ce947 */ /* 0x000fea000383ffff */
.L_x_771:
        /* <DEDUP_REMOVED lines=9> */
.L_x_946:
[----:B------:R-:W-:-:S13]  /*1ff30*/  ISETP.NE.AND P0, PT, R3, RZ, PT ;  /* 0x000000ff0300720c */ /* 0x000fda0003f05270 */
[----:B------:R-:W-:Y:S05]  /*1ff40*/  @!P0 BRA `(.L_x_776) ;  /* 0x0000000000108947 */ /* 0x000fea0003800000 */
[----:B------:R-:W-:Y:S01]  /*1ff50*/  UMOV UR4, 0xffffffff ;  /* 0xffffffff00047882 */ /* 0x000fe20000000000 */
[----:B------:R-:W-:Y:S02]  /*1ff60*/  VIADD R12, R8, 0xffffffff ;  /* 0xffffffff080c7836 */ /* 0x000fe40000000000 */
[----:B------:R-:W-:Y:S05]  /*1ff70*/  BRA.DIV UR4, `(.L_x_777) ;  /* 0x0000004e04d47947 */ /* 0x000fea000b800000 */
[----:B------:R4:W0:Y:S02]  /*1ff80*/  SHFL.IDX PT, R6, R2, R12, 0x1f ;  /* 0x00001f0c02067589 */ /* 0x00082400000e0000 */
.L_x_776:
[----:B--2---:R-:W-:Y:S01]  /*1ff90*/  IABS R10, R7 ;  /* 0x00000007000a7213 */ /* 0x004fe20000000000 */
[----:B0-----:R-:W-:Y:S01]  /*1ffa0*/  IMAD R16, R6, R5, R9 ;  /* 0x0000000506107224 */ /* 0x001fe200078e0209 */
[----:B---3--:R-:W-:Y:S01]  /*1ffb0*/  IABS R5, R4 ;  /* 0x0000000400057213 */ /* 0x008fe20000000000 */
[----:B------:R-:W-:Y:S01]  /*1ffc0*/  IMAD.IADD R19, R8, 0x1, R19 ;  /* 0x0000000108137824 */ /* 0x000fe200078e0213 */
[----:B------:R-:W0:Y:S01]  /*1ffd0*/  I2F.RP R11, R10 ;  /* 0x0000000a000b7306 */ /* 0x000e220000209400 */
[----:B------:R-:W-:-:S07]  /*1ffe0*/  IMAD.IADD R0, R0, 0x1, -R16 ;  /* 0x0000000100007824 */ /* 0x000fce00078e0a10 */
        /* <DEDUP_REMOVED lines=25> */
[----:B------:R-:W-:Y:S02]  /*20180*/  LOP3.LUT R2, R0, R7, RZ, 0x3c, !PT ;  /* 0x0000000700027212 */ /* 0x000fe400078e3cff */
[----:B------:R-:W-:Y:S02]  /*20190*/  IABS R3, R4 ;  /* 0x0000000400037213 */ /* 0x000fe40000000000 */
[----:B------:R-:W-:Y:S01]  /*201a0*/  ISETP.GE.AND P2, PT, R2, RZ, PT ;  /* 0x000000ff0200720c */ /* 0x000fe20003f46270 */
[----:B------:R-:W-:Y:S01]  /*201b0*/  @P0 VIADD R6, R6, 0x1 ;  /* 0x0000000106060836 */ /* 0x000fe20000000000 */
[----:B------:R-:W-:-:S11]  /*201c0*/  IADD3 R3, RZ, -R3, RZ ;  /* 0x80000003ff037210 */ /* 0x000fd60007ffe0ff */
        /* <DEDUP_REMOVED lines=8> */
[----:B------:R-:W-:Y:S02]  /*20250*/  @!P1 IMAD.IADD R2, R2, 0x1, -R5 ;  /* 0x0000000102029824 */ /* 0x000fe400078e0a05 */
[----:B------:R-:W-:Y:S01]  /*20260*/  @!P1 VIADD R9, R9, 0x1 ;  /* 0x0000000109099836 */ /* 0x000fe20000000000 */
[----:B------:R-:W-:Y:S02]  /*20270*/  ISETP.NE.AND P1, PT, R4, RZ, PT ;  /* 0x000000ff0400720c */ /* 0x000fe40003f25270 */
[----:B------:R-:W-:Y:S02]  /*20280*/  ISETP.GE.U32.AND P0, PT, R2, R5, PT ;  /* 0x000000050200720c */ /* 0x000fe40003f06070 */
[----:B------:R-:W-:-:S04]  /*20290*/  LOP3.LUT R2, R6, R4, RZ, 0x3c, !PT ;  /* 0x0000000406027212 */ /* 0x000fc800078e3cff */
[----:B------:R-:W-:-:S07]  /*202a0*/  ISETP.GE.AND P2, PT, R2, RZ, PT ;  /* 0x000000ff0200720c */ /* 0x000fce0003f46270 */
[----:B------:R-:W-:-:S06]  /*202b0*/  @P0 VIADD R9, R9, 0x1 ;  /* 0x0000000109090836 */ /* 0x000fcc0000000000 */
[----:B------:R-:W-:Y:S01]  /*202c0*/  @!P2 IMAD.MOV R9, RZ, RZ, -R9 ;  /* 0x000000ffff09a224 */ /* 0x000fe200078e0a09 */
[----:B------:R-:W-:-:S05]  /*202d0*/  @!P1 LOP3.LUT R9, RZ, R4, RZ, 0x33, !PT ;  /* 0x00000004ff099212 */ /* 0x000fca00078e33ff */
[--C-:B------:R-:W-:Y:S02]  /*202e0*/  IMAD.MOV R3, RZ, RZ, -R9.reuse ;  /* 0x000000ffff037224 */ /* 0x100fe400078e0a09 */
[C---:B------:R-:W-:Y:S02]  /*202f0*/  IMAD R9, R4.reuse, 0x1000000, R9 ;  /* 0x0100000004097824 */ /* 0x040fe400078e0209 */
[----:B------:R-:W-:-:S04]  /*20300*/  IMAD R18, R4, R3, R6 ;  /* 0x0000000304127224 */ /* 0x000fc800078e0206 */
[----:B------:R-:W-:Y:S01]  /*20310*/  IMAD R18, R18, 0x10000, R9 ;  /* 0x0001000012127824 */ /* 0x000fe200078e0209 */
[----:B------:R-:W-:Y:S06]  /*20320*/  BRA `(.L_x_778) ;  /* 0x00000000001c7947 */ /* 0x000fec0003800000 */
.L_x_772:
[----:B------:R-:W-:Y:S01]  /*20330*/  UMOV UR4, URZ ;  /* 0x0000003f00047c82 */ /* 0x000fe20008000000 */
[----:B------:R-:W-:Y:S01]  /*20340*/  UMOV UR5, URZ ;  /* 0x0000003f00057c82 */ /* 0x000fe20008000000 */
[----:B------:R-:W-:Y:S01]  /*20350*/  ULDC UR6, c[0x0][0xc3c] ;  /* 0x00030f0000067ab9 */ /* 0x000fe20000000800 */
[----:B------:R-:W-:Y:S02]  /*20360*/  IMAD.MOV.U32 R16, RZ, RZ, R0 ;  /* 0x000000ffff107224 */ /* 0x000fe400078e0000 */
[----:B------:R-:W-:Y:S02]  /*20370*/  IMAD.U32 R17, RZ, RZ, UR4 ;  /* 0x00000004ff117e24 */ /* 0x000fe4000f8e00ff */
[----:B------:R-:W-:Y:S02]  /*20380*/  IMAD.U32 R18, RZ, RZ, UR5 ;  /* 0x00000005ff127e24 */ /* 0x000fe4000f8e00ff */
[----:B------:R-:W-:-:S07]  /*20390*/  IMAD.U32 R19, RZ, RZ, UR6 ;  /* 0x00000006ff137e24 */ /* 0x000fce000f8e00ff */
.L_x_778:
        /* <DEDUP_REMOVED lines=10> */
.L_x_769:
[----:B------:R-:W-:Y:S02]  /*20440*/  ULDC UR4, c[0x0][0xc3c] ;  /* 0x00030f0000047ab9 */ /* 0x000fe40000000800 */
[----:B---3--:R-:W-:-:S13]  /*20450*/  ISETP.GE.AND P0, PT, R19, UR4, PT ;  /* 0x0000000413007c0c */ /* 0x008fda000bf06270 */
[----:B------:R-:W-:Y:S05]  /*20460*/  @!P0 BRA `(.L_x_779) ;  /* 0xffffff9c00f48947 */ /* 0x000fea000383ffff */
[----:B------:R-:W-:Y:S05]  /*20470*/  BSYNC B8 ;  /* 0x0000000000087941 */ /* 0x000fea0003800000 */
.L_x_676:
[----:B------:R-:W3:Y:S01]  /*20480*/  LDL.LU R0, [R1+0x20] ;  /* 0x0000200001007983 */ /* 0x000ee20000300800 */
[----:B------:R-:W-:Y:S01]  /*20490*/  BSSY B0, `(.L_x_780) ;  /* 0x000000b000007945 */ /* 0x000fe20003800000 */
[----:B------:R-:W4:Y:S01]  /*204a0*/  S2R R5, SR_CgaCtaId ;  /* 0x0000000000057919 */ /* 0x000f220000008800 */
[----:B---3--:R-:W-:-:S05]  /*204b0*/  VIADD R0, R0, 0x1 ;  /* 0x0000000100007836 */ /* 0x008fca0000000000 */
[----:B0-----:R-:W-:-:S04]  /*204c0*/  LEA.HI R2, R0, R0, RZ, 0x1 ;  /* 0x0000000000027211 */ /* 0x001fc800078f08ff */
[----:B------:R-:W-:Y:S02]  /*204d0*/  LOP3.LUT R3, R2, 0xfffffffe, RZ, 0xc0, !PT ;  /* 0xfffffffe02037812 */ /* 0x000fe400078ec0ff */
[----:B------:R-:W-:-:S03]  /*204e0*/  MOV R2, 0x400 ;  /* 0x0000040000027802 */ /* 0x000fc60000000f00 */
[----:B------:R-:W-:Y:S01]  /*204f0*/  IMAD.IADD R0, R0, 0x1, -R3 ;  /* 0x0000000100007824 */ /* 0x000fe200078e0a03 */
[----:B----4-:R-:W-:-:S04]  /*20500*/  LEA R4, R5, R2, 0x18 ;  /* 0x0000000205047211 */ /* 0x010fc800078ec0ff */
[----:B------:R-:W-:-:S04]  /*20510*/  SHF.L.U32 R0, R0, 0x1f, RZ ;  /* 0x0000001f00007819 */ /* 0x000fc800000006ff */
[----:B------:R-:W0:Y:S02]  /*20520*/  SYNCS.PHASECHK.TRANS64.TRYWAIT P0, [R4+URZ+0x2a820], R0 ;  /* 0x02a82000040075a7 */ /* 0x000e24000800017f */
[----:B0-----:R-:W-:Y:S05]  /*20530*/  @!P0 BRA `(.L_x_781) ;  /* 0x00000048008c8947 */ /* 0x001fea0003800000 */
.L_x_949:
[----:B------:R-:W-:Y:S05]  /*20540*/  BSYNC B0 ;  /* 0x0000000000007941 */ /* 0x000fea0003800000 */
.L_x_780:
[----:B------:R-:W-:-:S03]  /*20550*/  UMOV UR4, 0xffffffff ;  /* 0xffffffff00047882 */ /* 0x000fc60000000000 */
[----:B------:R-:W-:Y:S05]  /*20560*/  BRA.DIV UR4, `(.L_x_782) ;  /* 0x0000004a04947947 */ /* 0x000fea000b800000 */
[----:B0-----:R-:W0:Y:S02]  /*20570*/  S2R R0, SR_TID.X ;  /* 0x0000000000007919 */ /* 0x001e240000002100 */
[----:B0-----:R-:W-:-:S04]  /*20580*/  SHF.R.U32.HI R0, RZ, 0x5, R0 ;  /* 0x00000005ff007819 */ /* 0x001fc80000011600 */
[----:B------:R-:W-:-:S05]  /*20590*/  LOP3.LUT R0, R0, 0x3, RZ, 0xc0, !PT ;  /* 0x0000000300007812 */ /* 0x000fca00078ec0ff */
[----:B------:R0:W3:Y:S02]  /*205a0*/  SHFL.IDX PT, R14, R0, RZ, 0x1f ;  /* 0x00001fff000e7589 */ /* 0x0000e400000e0000 */
.L_x_952:
[----:B---3--:R-:W-:-:S13]  /*205b0*/  ISETP.NE.AND P0, PT, R14, RZ, PT ;  /* 0x000000ff0e00720c */ /* 0x008fda0003f05270 */
[----:B------:R-:W-:Y:S05]  /*205c0*/  @P0 BRA `(.L_x_446) ;  /* 0x0000000000880947 */ /* 0x000fea0003800000 */
[----:B------:R-:W-:-:S03]  /*205d0*/  UMOV UR4, 0xffffffff ;  /* 0xffffffff00047882 */ /* 0x000fc60000000000 */
[----:B------:R-:W-:Y:S05]  /*205e0*/  BRA.DIV UR4, `(.L_x_783) ;  /* 0x0000004a04a87947 */ /* 0x000fea000b800000 */
[----:B------:R-:W-:-:S13]  /*205f0*/  ELECT P6, URZ, PT ;  /* 0x00000000003f782f */ /* 0x000fda00038c0000 */
.L_x_955:
[----:B------:R-:W-:Y:S05]  /*20600*/  @!P6 BRA `(.L_x_446) ;  /* 0x000000000078e947 */ /* 0x000fea0003800000 */
[----:B------:R-:W-:-:S06]  /*20610*/  ULOP3.LUT UR4, UR60, 0x2, URZ, 0xfc, !UPT ;  /* 0x000000023c047892 */ /* 0x000fcc000f8efc3f */
[----:B0-----:R-:W-:-:S05]  /*20620*/  IMAD.U32 R0, RZ, RZ, UR4 ;  /* 0x00000004ff007e24 */ /* 0x001fca000f8e00ff */
[----:B------:R-:W-:-:S13]  /*20630*/  ISETP.NE.AND P0, PT, R0, 0x3, PT ;  /* 0x000000030000780c */ /* 0x000fda0003f05270 */
[----:B------:R-:W-:Y:S05]  /*20640*/  @!P0 BRA `(.L_x_784) ;  /* 0x0000000000048947 */ /* 0x000fea0003800000 */
[----:B------:R-:W-:Y:S01]  /*20650*/  BPT.TRAP 0x1 ;  /* 0x000000040000795c */ /* 0x000fe20000300000 */
.L_x_784:
[C---:B------:R-:W-:Y:S01]  /*20660*/  LEA R5, R27.reuse, R4, 0x3 ;  /* 0x000000041b057211 */ /* 0x040fe200078e18ff */
[----:B------:R-:W-:Y:S01]  /*20670*/  VIADD R27, R27, 0x1 ;  /* 0x000000011b1b7836 */ /* 0x000fe20000000000 */
[----:B------:R-:W-:-:S04]  /*20680*/  SHF.L.U32 R0, R28, 0x1f, RZ ;  /* 0x0000001f1c007819 */ /* 0x000fc800000006ff */
[----:B------:R-:W0:Y:S01]  /*20690*/  SYNCS.PHASECHK.TRANS64.TRYWAIT P1, [R5+URZ+0x2a840], R0 ;  /* 0x02a84000050075a7 */ /* 0x000e22000802017f */
[----:B------:R-:W-:-:S04]  /*206a0*/  ISETP.NE.AND P2, PT, R27, 0x2, PT ;  /* 0x000000021b00780c */ /* 0x000fc80003f45270 */
[----:B------:R-:W-:Y:S01]  /*206b0*/  SEL R3, RZ, 0x1, P2 ;  /* 0x00000001ff037807 */ /* 0x000fe20001000000 */
[----:B0-----:R-:W-:Y:S08]  /*206c0*/  @!P1 BRA `(.L_x_785) ;  /* 0x0000004800909947 */ /* 0x001ff00003800000 */
.L_x_956:
[----:B------:R-:W-:Y:S02]  /*206d0*/  SEL R27, R27, RZ, P2 ;  /* 0x000000ff1b1b7207 */ /* 0x000fe40001000000 */
[----:B------:R-:W-:Y:S01]  /*206e0*/  LOP3.LUT R2, R28, R3, RZ, 0x3c, !PT ;  /* 0x000000031c027212 */ /* 0x000fe200078e3cff */
[----:B------:R-:W-:Y:S06]  /*206f0*/  @!P0 BRA `(.L_x_786) ;  /* 0x0000000000048947 */ /* 0x000fec0003800000 */
[----:B------:R-:W-:Y:S01]  /*20700*/  BPT.TRAP 0x1 ;  /* 0x000000040000795c */ /* 0x000fe20000300000 */
.L_x_786:
[----:B------:R-:W-:Y:S01]  /*20710*/  IMAD R27, R27, 0x8, R4 ;  /* 0x000000081b1b7824 */ /* 0x000fe200078e0204 */
[----:B------:R-:W-:-:S04]  /*20720*/  SHF.L.U32 R2, R2, 0x1f, RZ ;  /* 0x0000001f02027819 */ /* 0x000fc800000006ff */
[----:B------:R-:W3:Y:S02]  /*20730*/  SYNCS.PHASECHK.TRANS64.TRYWAIT P1, [R27+URZ+0x2a840], R2 ;  /* 0x02a840021b0075a7 */ /* 0x000ee4000802017f */
[----:B---3--:R-:W-:Y:S05]  /*20740*/  @!P1 BRA `(.L_x_787) ;  /* 0x0000004800849947 */ /* 0x008fea0003800000 */
.L_x_957:
[----:B------:R-:W-:Y:S05]  /*20750*/  @!P0 BRA `(.L_x_788) ;  /* 0x0000000000048947 */ /* 0x000fea0003800000 */
[----:B------:R-:W-:Y:S01]  /*20760*/  BPT.TRAP 0x1 ;  /* 0x000000040000795c */ /* 0x000fe20000300000 */
.L_x_788:
[----:B------:R-:W4:Y:S02]  /*20770*/  SYNCS.PHASECHK.TRANS64.TRYWAIT P1, [R5+URZ+0x2a860], R0 ;  /* 0x02a86000050075a7 */ /* 0x000f24000802017f */
[----:B----4-:R-:W-:Y:S05]  /*20780*/  @!P1 BRA `(.L_x_789) ;  /* 0x0000004800889947 */ /* 0x010fea0003800000 */
.L_x_958:
[----:B------:R-:W-:Y:S05]  /*20790*/  @!P0 BRA `(.L_x_790) ;  /* 0x0000000000048947 */ /* 0x000fea0003800000 */
[----:B------:R-:W-:Y:S01]  /*207a0*/  BPT.TRAP 0x1 ;  /* 0x000000040000795c */ /* 0x000fe20000300000 */
.L_x_790:
[----:B------:R0:W0:Y:S02]  /*207b0*/  SYNCS.PHASECHK.TRANS64.TRYWAIT P0, [R27+URZ+0x2a860], R2 ;  /* 0x02a860021b0075a7 */ /* 0x000024000800017f */
[----:B0-----:R-:W-:Y:S05]  /*207c0*/  @!P0 NANOSLEEP.SYNCS 0x989680 ;  /* 0x009896800000895d */ /* 0x001fea0003900000 */
[----:B------:R-:W0:Y:S02]  /*207d0*/  @!P0 SYNCS.PHASECHK.TRANS64 P0, [R27+URZ+0x2a860], R2 ;  /* 0x02a860021b0085a7 */ /* 0x000e24000800007f */
[----:B0-----:R-:W-:Y:S05]  /*207e0*/  @!P0 BRA `(.L_x_790) ;  /* 0xfffffffc00f08947 */ /* 0x001fea000383ffff */
.L_x_446:
[----:B------:R-:W-:Y:S05]  /*207f0*/  BSYNC B9 ;  /* 0x0000000000097941 */ /* 0x000fea0003800000 */
.L_x_443:
[----:B------:R-:W-:Y:S05]  /*20800*/  EXIT ;  /* 0x000000000000794d */ /* 0x000fea0003800000 */
.L_x_466:
[----:B0-----:R0:W1:Y:S02]  /*20810*/  SYNCS.PHASECHK.TRANS64.TRYWAIT P5, [R85+URZ+0x2a890], R86 ;  /* 0x02a89056550075a7 */ /* 0x00106400080a017f */
[----:B-1----:R-:W-:Y:S05]  /*20820*/  @!P5 NANOSLEEP.SYNCS 0x989680 ;  /* 0x009896800000d95d */ /* 0x002fea0003900000 */
[----:B------:R-:W1:Y:S02]  /*20830*/  @!P5 SYNCS.PHASECHK.TRANS64 P5, [R85+URZ+0x2a890], R86 ;  /* 0x02a890565500d5a7 */ /* 0x000e6400080a007f */
[----:B-1----:R-:W-:Y:S05]  /*20840*/  @!P5 BRA `(.L_x_466) ;  /* 0xfffffffc00f0d947 */ /* 0x002fea000383ffff */
[----:B------:R-:W-:Y:S05]  /*20850*/  BRA `(.L_x_791) ;  /* 0xfffffe3000f87947 */ /* 0x000fea000383ffff */
.L_x_467:
[----:B------:R-:W-:Y:S01]  /*20860*/  BSSY B1, `(.L_x_792) ;  /* 0x0000008000017945 */ /* 0x000fe20003800000 */
[----:B------:R-:W-:Y:S02]  /*20870*/  IMAD.MOV.U32 R13, RZ, RZ, R115 ;  /* 0x000000ffff0d7224 */ /* 0x000fe400078e0073 */
[----:B------:R-:W-:Y:S02]  /*20880*/  IMAD.MOV.U32 R12, RZ, RZ, RZ ;  /* 0x000000ffff0c7224 */ /* 0x000fe400078e00ff */
[----:B------:R-:W-:Y:S02]  /*20890*/  IMAD.MOV.U32 R11, RZ, RZ, 0x1c1f ;  /* 0x00001c1fff0b7424 */ /* 0x000fe400078e00ff */
[----:B------:R-:W-:-:S07]  /*208a0*/  IMAD.MOV.U32 R15, RZ, RZ, -0x1 ;  /* 0xffffffffff0f7424 */ /* 0x000fce00078e00ff */
[----:B0-----:R-:W-:Y:S05]  /*208b0*/  WARPSYNC.COLLECTIVE R15, `(.L_x_793) ;  /* 0x000000000f087348 */ /* 0x001fea0003c00000 */
[----:B------:R1:W2:Y:S02]  /*208c0*/  SHFL.IDX P6, R14, R13, R12, R11 ;  /* 0x0000000c0d0e7389 */ /* 0x0002a400000c000b */
[----:B012---:R-:W-:Y:S01]  /*208d0*/  ENDCOLLECTIVE ;  /* 0x000000000000791b */ /* 0x007fe20003800000 */
.L_x_793:
[----:B------:R-:W-:Y:S05]  /*208e0*/  BSYNC B1 ;  /* 0x0000000000017941 */ /* 0x000fea0003800000 */
.L_x_792:
[----:B------:R-:W-:Y:S02]  /*208f0*/  IMAD.MOV.U32 R13, RZ, RZ, R118 ;  /* 0x000000ffff0d7224 */ /* 0x000fe400078e0076 */
[----:B------:R-:W-:Y:S02]  /*20900*/  IMAD.MOV.U32 R12, RZ, RZ, RZ ;  /* 0x000000ffff0c7224 */ /* 0x000fe400078e00ff */
[----:B------:R-:W-:Y:S02]  /*20910*/  IMAD.MOV.U32 R11, RZ, RZ, 0x1c1f ;  /* 0x00001c1fff0b7424 */ /* 0x000fe400078e00ff */
[----:B------:R-:W-:Y:S02]  /*20920*/  IMAD.MOV.U32 R15, RZ, RZ, -0x1 ;  /* 0xffffffffff0f7424 */ /* 0x000fe400078e00ff */
[----:B------:R-:W-:-:S07]  /*20930*/  IMAD.MOV.U32 R78, RZ, RZ, R14 ;  /* 0x000000ffff4e7224 */ /* 0x000fce00078e000e */
[----:B------:R-:W-:Y:S05]  /*20940*/  WARPSYNC.COLLECTIVE R15, `(.L_x_794) ;  /* 0x000000000f087348 */ /* 0x000fea0003c00000 */
[----:B------:R0:W1:Y:S02]  /*20950*/  SHFL.IDX P6, R14, R13, R12, R11 ;  /* 0x0000000c0d0e7389 */ /* 0x00006400000c000b */
[----:B01----:R-:W-:Y:S01]  /*20960*/  ENDCOLLECTIVE ;  /* 0x000000000000791b */ /* 0x003fe20003800000 */
.L_x_794:
[----:B------:R-:W-:Y:S01]  /*20970*/  IMAD.MOV.U32 R11, RZ, RZ, R14 ;  /* 0x000000ffff0b7224 */ /* 0x000fe200078e000e */
[----:B------:R-:W-:Y:S06]  /*20980*/  BRA `(.L_x_795) ;  /* 0xfffffe3000c07947 */ /* 0x000fec000383ffff */
.L_x_492:
[----:B------:R-:W-:Y:S01]  /*20990*/  BSSY B1, `(.L_x_796) ;  /* 0x0000008000017945 */ /* 0x000fe20003800000 */
[----:B0---4-:R-:W-:Y:S02]  /*209a0*/  IMAD.MOV.U32 R13, RZ, RZ, R115 ;  /* 0x000000ffff0d7224 */ /* 0x011fe400078e0073 */
[----:B------:R-:W-:Y:S02]  /*209b0*/  IMAD.MOV.U32 R12, RZ, RZ, 0x1 ;  /* 0x00000001ff0c7424 */ /* 0x000fe400078e00ff */
[----:B---3--:R-:W-:Y:S02]  /*209c0*/  IMAD.MOV.U32 R11, RZ, RZ, 0x1c1f ;  /* 0x00001c1fff0b7424 */ /* 0x008fe400078e00ff */
[----:B------:R-:W-:-:S07]  /*209d0*/  IMAD.MOV.U32 R15, RZ, RZ, -0x1 ;  /* 0xffffffffff0f7424 */ /* 0x000fce00078e00ff */
[----:B-12---:R-:W-:Y:S05]  /*209e0*/  WARPSYNC.COLLECTIVE R15, `(.L_x_797) ;  /* 0x000000000f087348 */ /* 0x006fea0003c00000 */
[----:B------:R0:W3:Y:S02]  /*209f0*/  SHFL.IDX P6, R14, R13, R12, R11 ;  /* 0x0000000c0d0e7389 */ /* 0x0000e400000c000b */
[----:B0123--:R-:W-:Y:S01]  /*20a00*/  ENDCOLLECTIVE ;  /* 0x000000000000791b */ /* 0x00ffe20003800000 */
.L_x_797:
[----:B------:R-:W-:Y:S05]  /*20a10*/  BSYNC B1 ;  /* 0x0000000000017941 */ /* 0x000fea0003800000 */
.L_x_796:
[----:B------:R-:W-:Y:S01]  /*20a20*/  IMAD.MOV.U32 R13, RZ, RZ, R118 ;  /* 0x000000ffff0d7224 */ /* 0x000fe200078e0076 */
[----:B------:R-:W-:Y:S01]  /*20a30*/  MOV R115, R14 ;  /* 0x0000000e00737202 */ /* 0x000fe20000000f00 */
[----:B------:R-:W-:Y:S02]  /*20a40*/  IMAD.MOV.U32 R12, RZ, RZ, 0x1 ;  /* 0x00000001ff0c7424 */ /* 0x000fe400078e00ff */
[----:B------:R-:W-:Y:S02]  /*20a50*/  IMAD.MOV.U32 R11, RZ, RZ, 0x1c1f ;  /* 0x00001c1fff0b7424 */ /* 0x000fe400078e00ff */
[----:B------:R-:W-:-:S07]  /*20a60*/  IMAD.MOV.U32 R15, RZ, RZ, -0x1 ;  /* 0xffffffffff0f7424 */ /* 0x000fce00078e00ff */
[----:B------:R-:W-:Y:S05]  /*20a70*/  WARPSYNC.COLLECTIVE R15, `(.L_x_798) ;  /* 0x000000000f087348 */ /* 0x000fea0003c00000 */
[----:B------:R0:W1:Y:S02]  /*20a80*/  SHFL.IDX P6, R14, R13, R12, R11 ;  /* 0x0000000c0d0e7389 */ /* 0x00006400000c000b */
[----:B01----:R-:W-:Y:S01]  /*20a90*/  ENDCOLLECTIVE ;  /* 0x000000000000791b */ /* 0x003fe20003800000 */
.L_x_798:
[----:B------:R-:W-:Y:S01]  /*20aa0*/  IMAD.MOV.U32 R118, RZ, RZ, R14 ;  /* 0x000000ffff767224 */ /* 0x000fe200078e000e */
[----:B------:R-:W-:Y:S06]  /*20ab0*/  BRA `(.L_x_799) ;  /* 0xfffffe4800207947 */ /* 0x000fec000383ffff */
.L_x_522:
[----:B0-----:R0:W1:Y:S02]  /*20ac0*/  SYNCS.PHASECHK.TRANS64.TRYWAIT P5, [R85+URZ+0x2a890], R86 ;  /* 0x02a89056550075a7 */ /* 0x00106400080a017f */
[----:B-1----:R-:W-:Y:S05]  /*20ad0*/  @!P5 NANOSLEEP.SYNCS 0x989680 ;  /* 0x009896800000d95d */ /* 0x002fea0003900000 */
[----:B------:R-:W1:Y:S02]  /*20ae0*/  @!P5 SYNCS.PHASECHK.TRANS64 P5, [R85+URZ+0x2a890], R86 ;  /* 0x02a890565500d5a7 */ /* 0x000e6400080a007f */
[----:B-1----:R-:W-:Y:S05]  /*20af0*/  @!P5 BRA `(.L_x_522) ;  /* 0xfffffffc00f0d947 */ /* 0x002fea000383ffff */
[----:B------:R-:W-:Y:S05]  /*20b00*/  BRA `(.L_x_800) ;  /* 0xfffffe6800807947 */ /* 0x000fea000383ffff */
.L_x_523:
        /* <DEDUP_REMOVED lines=8> */
.L_x_802:
[----:B------:R-:W-:Y:S05]  /*20b90*/  BSYNC B1 ;  /* 0x0000000000017941 */ /* 0x000fea0003800000 */
.L_x_801:
        /* <DEDUP_REMOVED lines=8> */
.L_x_803:
[----:B------:R-:W-:Y:S01]  /*20c20*/  IMAD.MOV.U32 R11, RZ, RZ, R14 ;  /* 0x000000ffff0b7224 */ /* 0x000fe200078e000e */
[----:B------:R-:W-:Y:S06]  /*20c30*/  BRA `(.L_x_804) ;  /* 0xfffffe6800507947 */ /* 0x000fec000383ffff */
.L_x_536:
[----:B------:R-:W-:Y:S01]  /*20c40*/  BSSY B1, `(.L_x_805) ;  /* 0x0000008000017945 */ /* 0x000fe20003800000 */
[----:B--234-:R-:W-:Y:S01]  /*20c50*/  IMAD.MOV.U32 R13, RZ, RZ, R115 ;  /* 0x000000ffff0d7224 */ /* 0x01cfe200078e0073 */
[----:B------:R-:W-:Y:S01]  /*20c60*/  MOV R12, 0x1 ;  /* 0x00000001000c7802 */ /* 0x000fe20000000f00 */
[----:B------:R-:W-:Y:S02]  /*20c70*/  IMAD.MOV.U32 R11, RZ, RZ, 0x1c1f ;  /* 0x00001c1fff0b7424 */ /* 0x000fe400078e00ff */
[----:B------:R-:W-:-:S07]  /*20c80*/  IMAD.MOV.U32 R15, RZ, RZ, -0x1 ;  /* 0xffffffffff0f7424 */ /* 0x000fce00078e00ff */
[----:B01----:R-:W-:Y:S05]  /*20c90*/  WARPSYNC.COLLECTIVE R15, `(.L_x_806) ;  /* 0x000000000f087348 */ /* 0x003fea0003c00000 */
[----:B------:R2:W3:Y:S02]  /*20ca0*/  SHFL.IDX P6, R14, R13, R12, R11 ;  /* 0x0000000c0d0e7389 */ /* 0x0004e400000c000b */
[----:B0123--:R-:W-:Y:S01]  /*20cb0*/  ENDCOLLECTIVE ;  /* 0x000000000000791b */ /* 0x00ffe20003800000 */
.L_x_806:
[----:B------:R-:W-:Y:S05]  /*20cc0*/  BSYNC B1 ;  /* 0x0000000000017941 */ /* 0x000fea0003800000 */
.L_x_805:
[----:B------:R-:W-:Y:S02]  /*20cd0*/  IMAD.MOV.U32 R13, RZ, RZ, R118 ;  /* 0x000000ffff0d7224 */ /* 0x000fe400078e0076 */
[----:B------:R-:W-:Y:S02]  /*20ce0*/  IMAD.MOV.U32 R12, RZ, RZ, 0x1 ;  /* 0x00000001ff0c7424 */ /* 0x000fe400078e00ff */
[----:B------:R-:W-:Y:S02]  /*20cf0*/  IMAD.MOV.U32 R11, RZ, RZ, 0x1c1f ;  /* 0x00001c1fff0b7424 */ /* 0x000fe400078e00ff */
[----:B------:R-:W-:Y:S02]  /*20d00*/  IMAD.MOV.U32 R15, RZ, RZ, -0x1 ;  /* 0xffffffffff0f7424 */ /* 0x000fe400078e00ff */
[----:B------:R-:W-:-:S07]  /*20d10*/  IMAD.MOV.U32 R115, RZ, RZ, R14 ;  /* 0x000000ffff737224 */ /* 0x000fce00078e000e */
[----:B------:R-:W-:Y:S05]  /*20d20*/  WARPSYNC.COLLECTIVE R15, `(.L_x_807) ;  /* 0x000000000f087348 */ /* 0x000fea0003c00000 */
[----:B------:R0:W1:Y:S02]  /*20d30*/  SHFL.IDX P6, R14, R13, R12, R11 ;  /* 0x0000000c0d0e7389 */ /* 0x00006400000c000b */
[----:B01----:R-:W-:Y:S01]  /*20d40*/  ENDCOLLECTIVE ;  /* 0x000000000000791b */ /* 0x003fe20003800000 */
.L_x_807:
[----:B------:R-:W-:Y:S01]  /*20d50*/  IMAD.MOV.U32 R118, RZ, RZ, R14 ;  /* 0x000000ffff767224 */ /* 0x000fe200078e000e */
[----:B------:R-:W-:Y:S06]  /*20d60*/  BRA `(.L_x_808) ;  /* 0xfffffe80002c7947 */ /* 0x000fec000383ffff */
.L_x_549:
[----:B-1----:R1:W2:Y:S02]  /*20d70*/  SYNCS.PHASECHK.TRANS64.TRYWAIT P3, [R85+URZ+0x2a890], R86 ;  /* 0x02a89056550075a7 */ /* 0x0022a4000806017f */
[----:B--2---:R-:W-:Y:S05]  /*20d80*/  @!P3 NANOSLEEP.SYNCS 0x989680 ;  /* 0x009896800000b95d */ /* 0x004fea0003900000 */
[----:B------:R-:W2:Y:S02]  /*20d90*/  @!P3 SYNCS.PHASECHK.TRANS64 P3, [R85+URZ+0x2a890], R86 ;  /* 0x02a890565500b5a7 */ /* 0x000ea4000806007f */
[----:B--2---:R-:W-:Y:S05]  /*20da0*/  @!P3 BRA `(.L_x_549) ;  /* 0xfffffffc00f0b947 */ /* 0x004fea000383ffff */
[----:B------:R-:W-:Y:S05]  /*20db0*/  BRA `(.L_x_809) ;  /* 0xfffffe9800447947 */ /* 0x000fea000383ffff */
.L_x_550:
[----:B------:R-:W-:Y:S01]  /*20dc0*/  BSSY B1, `(.L_x_810) ;  /* 0x0000008000017945 */ /* 0x000fe20003800000 */
[----:B------:R-:W-:Y:S02]  /*20dd0*/  IMAD.MOV.U32 R13, RZ, RZ, R37 ;  /* 0x000000ffff0d7224 */ /* 0x000fe400078e0025 */
[----:B------:R-:W-:Y:S02]  /*20de0*/  IMAD.MOV.U32 R12, RZ, RZ, RZ ;  /* 0x000000ffff0c7224 */ /* 0x000fe400078e00ff */
[----:B------:R-:W-:Y:S02]  /*20df0*/  IMAD.MOV.U32 R11, RZ, RZ, 0x1c1f ;  /* 0x00001c1fff0b7424 */ /* 0x000fe400078e00ff */
[----:B------:R-:W-:-:S07]  /*20e00*/  IMAD.MOV.U32 R15, RZ, RZ, -0x1 ;  /* 0xffffffffff0f7424 */ /* 0x000fce00078e00ff */
[----:B-1----:R-:W-:Y:S05]  /*20e10*/  WARPSYNC.COLLECTIVE R15, `(.L_x_811) ;  /* 0x000000000f087348 */ /* 0x002fea0003c00000 */
[----:B------:R0:W2:Y:S02]  /*20e20*/  SHFL.IDX P6, R14, R13, R12, R11 ;  /* 0x0000000c0d0e7389 */ /* 0x0000a400000c000b */
[----:B012---:R-:W-:Y:S01]  /*20e30*/  ENDCOLLECTIVE ;  /* 0x000000000000791b */ /* 0x007fe20003800000 */
.L_x_811:
[----:B------:R-:W-:Y:S05]  /*20e40*/  BSYNC B1 ;  /* 0x0000000000017941 */ /* 0x000fea0003800000 */
.L_x_810:
[----:B------:R-:W-:Y:S01]  /*20e50*/  IMAD.MOV.U32 R13, RZ, RZ, R36 ;  /* 0x000000ffff0d7224 */ /* 0x000fe200078e0024 */
[----:B------:R-:W-:Y:S01]  /*20e60*/  MOV R15, 0xffffffff ;  /* 0xffffffff000f7802 */ /* 0x000fe20000000f00 */
[----:B------:R-:W-:Y:S02]  /*20e70*/  IMAD.MOV.U32 R12, RZ, RZ, RZ ;  /* 0x000000ffff0c7224 */ /* 0x000fe400078e00ff */
[----:B------:R-:W-:Y:S02]  /*20e80*/  IMAD.MOV.U32 R11, RZ, RZ, 0x1c1f ;  /* 0x00001c1fff0b7424 */ /* 0x000fe400078e00ff */
[----:B------:R-:W-:-:S07]  /*20e90*/  IMAD.MOV.U32 R40, RZ, RZ, R14 ;  /* 0x000000ffff287224 */ /* 0x000fce00078e000e */
[----:B------:R-:W-:Y:S05]  /*20ea0*/  WARPSYNC.COLLECTIVE R15, `(.L_x_812) ;  /* 0x000000000f087348 */ /* 0x000fea0003c00000 */
[----:B------:R0:W1:Y:S02]  /*20eb0*/  SHFL.IDX P6, R14, R13, R12, R11 ;  /* 0x0000000c0d0e7389 */ /* 0x00006400000c000b */
[----:B01----:R-:W-:Y:S01]  /*20ec0*/  ENDCOLLECTIVE ;  /* 0x000000000000791b */ /* 0x003fe20003800000 */
.L_x_812:
[----:B------:R-:W-:Y:S01]  /*20ed0*/  IMAD.MOV.U32 R39, RZ, RZ, R14 ;  /* 0x000000ffff277224 */ /* 0x000fe200078e000e */
[----:B------:R-:W-:Y:S06]  /*20ee0*/  BRA `(.L_x_813) ;  /* 0xfffffe9800607947 */ /* 0x000fec000383ffff */
.L_x_553:
[----:B------:R-:W-:Y:S01]  /*20ef0*/  BSSY B1, `(.L_x_814) ;  /* 0x0000008000017945 */ /* 0x000fe20003800000 */
[----:B----4-:R-:W-:Y:S02]  /*20f00*/  IMAD.MOV.U32 R13, RZ, RZ, R37 ;  /* 0x000000ffff0d7224 */ /* 0x010fe400078e0025 */
[----:B------:R-:W-:Y:S02]  /*20f10*/  IMAD.MOV.U32 R12, RZ, RZ, 0x1 ;  /* 0x00000001ff0c7424 */ /* 0x000fe400078e00ff */
[----:B------:R-:W-:Y:S02]  /*20f20*/  IMAD.MOV.U32 R11, RZ, RZ, 0x1c1f ;  /* 0x00001c1fff0b7424 */ /* 0x000fe400078e00ff */
[----:B------:R-:W-:-:S07]  /*20f30*/  IMAD.MOV.U32 R15, RZ, RZ, -0x1 ;  /* 0xffffffffff0f7424 */ /* 0x000fce00078e00ff */
[----:B0123--:R-:W-:Y:S05]  /*20f40*/  WARPSYNC.COLLECTIVE R15, `(.L_x_815) ;  /* 0x000000000f087348 */ /* 0x00ffea0003c00000 */
[----:B------:R4:W0:Y:S02]  /*20f50*/  SHFL.IDX P6, R14, R13, R12, R11 ;  /* 0x0000000c0d0e7389 */ /* 0x00082400000c000b */
[----:B01234-:R-:W-:Y:S01]  /*20f60*/  ENDCOLLECTIVE ;  /* 0x000000000000791b */ /* 0x01ffe20003800000 */
.L_x_815:
[----:B------:R-:W-:Y:S05]  /*20f70*/  BSYNC B1 ;  /* 0x0000000000017941 */ /* 0x000fea0003800000 */
.L_x_814:
        /* <DEDUP_REMOVED lines=8> */
.L_x_816:
[----:B------:R-:W-:Y:S01]  /*21000*/  IMAD.MOV.U32 R39, RZ, RZ, R14 ;  /* 0x000000ffff277224 */ /* 0x000fe200078e000e */
[----:B------:R-:W-:Y:S06]  /*21010*/  BRA `(.L_x_817) ;  /* 0xfffffe9800bc7947 */ /* 0x000fec000383ffff */
.L_x_557:
[----:B------:R0:W0:Y:S02]  /*21020*/  SYNCS.PHASECHK.TRANS64.TRYWAIT P2, [R85+URZ+0x2a8b0], R86 ;  /* 0x02a8b056550075a7 */ /* 0x000024000804017f */
[----:B0-----:R-:W-:Y:S05]  /*21030*/  @!P2 NANOSLEEP.SYNCS 0x989680 ;  /* 0x009896800000a95d */ /* 0x001fea0003900000 */
[----:B------:R-:W0:Y:S02]  /*21040*/  @!P2 SYNCS.PHASECHK.TRANS64 P2, [R85+URZ+0x2a8b0], R86 ;  /* 0x02a8b0565500a5a7 */ /* 0x000e24000804007f */
[----:B0-----:R-:W-:Y:S05]  /*21050*/  @!P2 BRA `(.L_x_557) ;  /* 0xfffffffc00f0a947 */ /* 0x001fea000383ffff */
[----:B------:R-:W-:Y:S05]  /*21060*/  BRA `(.L_x_818) ;  /* 0xfffffe9c00947947 */ /* 0x000fea000383ffff */
.L_x_577:
[----:B------:R-:W-:Y:S01]  /*21070*/  BSSY B1, `(.L_x_819) ;  /* 0x0000008000017945 */ /* 0x000fe20003800000 */
[----:B------:R-:W-:Y:S02]  /*21080*/  IMAD.MOV.U32 R13, RZ, RZ, R42 ;  /* 0x000000ffff0d7224 */ /* 0x000fe400078e002a */
[----:B------:R-:W-:Y:S02]  /*21090*/  IMAD.MOV.U32 R12, RZ, RZ, RZ ;  /* 0x000000ffff0c7224 */ /* 0x000fe400078e00ff */
[----:B------:R-:W-:Y:S02]  /*210a0*/  IMAD.MOV.U32 R11, RZ, RZ, 0x1c1f ;  /* 0x00001c1fff0b7424 */ /* 0x000fe400078e00ff */
[----:B------:R-:W-:-:S07]  /*210b0*/  IMAD.MOV.U32 R15, RZ, RZ, -0x1 ;  /* 0xffffffffff0f7424 */ /* 0x000fce00078e00ff */
[----:B---3--:R-:W-:Y:S05]  /*210c0*/  WARPSYNC.COLLECTIVE R15, `(.L_x_820) ;  /* 0x000000000f087348 */ /* 0x008fea0003c00000 */
[----:B------:R0:W1:Y:S02]  /*210d0*/  SHFL.IDX P6, R14, R13, R12, R11 ;  /* 0x0000000c0d0e7389 */ /* 0x00006400000c000b */
[----:B01-3--:R-:W-:Y:S01]  /*210e0*/  ENDCOLLECTIVE ;  /* 0x000000000000791b */ /* 0x00bfe20003800000 */
.L_x_820:
[----:B------:R-:W-:Y:S05]  /*210f0*/  BSYNC B1 ;  /* 0x0000000000017941 */ /* 0x000fea0003800000 */
.L_x_819:
[----:B------:R-:W-:Y:S01]  /*21100*/  MOV R13, R39 ;  /* 0x00000027000d7202 */ /* 0x000fe20000000f00 */
[----:B------:R-:W-:Y:S02]  /*21110*/  IMAD.MOV.U32 R12, RZ, RZ, RZ ;  /* 0x000000ffff0c7224 */ /* 0x000fe400078e00ff */
[----:B------:R-:W-:Y:S02]  /*21120*/  IMAD.MOV.U32 R11, RZ, RZ, 0x1c1f ;  /* 0x00001c1fff0b7424 */ /* 0x000fe400078e00ff */
[----:B------:R-:W-:Y:S02]  /*21130*/  IMAD.MOV.U32 R15, RZ, RZ, -0x1 ;  /* 0xffffffffff0f7424 */ /* 0x000fe400078e00ff */
[----:B------:R-:W-:-:S07]  /*21140*/  IMAD.MOV.U32 R42, RZ, RZ, R14 ;  /* 0x000000ffff2a7224 */ /* 0x000fce00078e000e */
[----:B------:R-:W-:Y:S05]  /*21150*/  WARPSYNC.COLLECTIVE R15, `(.L_x_821) ;  /* 0x000000000f087348 */ /* 0x000fea0003c00000 */
[----:B------:R0:W1:Y:S02]  /*21160*/  SHFL.IDX P6, R14, R13, R12, R11 ;  /* 0x0000000c0d0e7389 */ /* 0x00006400000c000b */
[----:B01----:R-:W-:Y:S01]  /*21170*/  ENDCOLLECTIVE ;  /* 0x000000000000791b */ /* 0x003fe20003800000 */
.L_x_821:
[----:B------:R-:W-:Y:S02]  /*21180*/  IMAD.MOV.U32 R13, RZ, RZ, R37 ;  /* 0x000000ffff0d7224 */ /* 0x000fe400078e0025 */
[----:B------:R-:W-:-:S07]  /*21190*/  IMAD.MOV.U32 R39, RZ, RZ, R14 ;  /* 0x000000ffff277224 */ /* 0x000fce00078e000e */
[----:B------:R-:W-:Y:S05]  /*211a0*/  WARPSYNC.COLLECTIVE R15, `(.L_x_822) ;  /* 0x000000000f087348 */ /* 0x000fea0003c00000 */
[----:B------:R0:W1:Y:S02]  /*211b0*/  SHFL.IDX P6, R14, R13, R12, R11 ;  /* 0x0000000c0d0e7389 */ /* 0x00006400000c000b */
[----:B01----:R-:W-:Y:S01]  /*211c0*/  ENDCOLLECTIVE ;  /* 0x000000000000791b */ /* 0x003fe20003800000 */
.L_x_822:
[----:B------:R-:W-:Y:S02]  /*211d0*/  IMAD.MOV.U32 R13, RZ, RZ, R40 ;  /* 0x000000ffff0d7224 */ /* 0x000fe400078e0028 */
[----:B------:R-:W-:-:S07]  /*211e0*/  IMAD.MOV.U32 R44, RZ, RZ, R14 ;  /* 0x000000ffff2c7224 */ /* 0x000fce00078e000e */
[----:B------:R-:W-:Y:S05]  /*211f0*/  WARPSYNC.COLLECTIVE R15, `(.L_x_823) ;  /* 0x000000000f087348 */ /* 0x000fea0003c00000 */
[----:B------:R0:W1:Y:S02]  /*21200*/  SHFL.IDX P6, R14, R13, R12, R11 ;  /* 0x0000000c0d0e7389 */ /* 0x00006400000c000b */
[----:B01----:R-:W-:Y:S01]  /*21210*/  ENDCOLLECTIVE ;  /* 0x000000000000791b */ /* 0x003fe20003800000 */
.L_x_823:
[----:B------:R-:W-:Y:S01]  /*21220*/  IMAD.MOV.U32 R41, RZ, RZ, R14 ;  /* 0x000000ffff297224 */ /* 0x000fe200078e000e */
[----:B------:R-:W-:Y:S06]  /*21230*/  BRA `(.L_x_824) ;  /* 0xfffffeac003c7947 */ /* 0x000fec000383ffff */
.L_x_581:
[----:B0-----:R0:W1:Y:S02]  /*21240*/  SYNCS.PHASECHK.TRANS64.TRYWAIT P0, [R2+URZ+0x2a800], R15 ;  /* 0x02a8000f020075a7 */ /* 0x001064000800017f */
[----:B-1----:R-:W-:Y:S05]  /*21250*/  @!P0 NANOSLEEP.SYNCS 0x989680 ;  /* 0x009896800000895d */ /* 0x002fea0003900000 */
[----:B------:R-:W1:Y:S02]  /*21260*/  @!P0 SYNCS.PHASECHK.TRANS64 P0, [R2+URZ+0x2a800], R15 ;  /* 0x02a8000f020085a7 */ /* 0x000e64000800007f */
[----:B-1----:R-:W-:Y:S05]  /*21270*/  @!P0 BRA `(.L_x_581) ;  /* 0xfffffffc00f08947 */ /* 0x002fea000383ffff */
[----:B------:R-:W-:Y:S05]  /*21280*/  BRA `(.L_x_825) ;  /* 0xfffffeb400b07947 */ /* 0x000fea000383ffff */
.L_x_605:
        /* <DEDUP_REMOVED lines=8> */
.L_x_827:
[----:B------:R-:W-:Y:S05]  /*21310*/  BSYNC B1 ;  /* 0x0000000000017941 */ /* 0x000fea0003800000 */
.L_x_826:
        /* <DEDUP_REMOVED lines=8> */
.L_x_828:
[----:B------:R-:W-:Y:S02]  /*213a0*/  IMAD.MOV.U32 R13, RZ, RZ, R37 ;  /* 0x000000ffff0d7224 */ /* 0x000fe400078e0025 */
[----:B------:R-:W-:-:S07]  /*213b0*/  IMAD.MOV.U32 R0, RZ, RZ, R14 ;  /* 0x000000ffff007224 */ /* 0x000fce00078e000e */
[----:B------:R-:W-:Y:S05]  /*213c0*/  WARPSYNC.COLLECTIVE R15, `(.L_x_829) ;  /* 0x000000000f087348 */ /* 0x000fea0003c00000 */
[----:B------:R0:W1:Y:S02]  /*213d0*/  SHFL.IDX P6, R14, R13, R12, R11 ;  /* 0x0000000c0d0e7389 */ /* 0x00006400000c000b */
[----:B01----:R-:W-:Y:S01]  /*213e0*/  ENDCOLLECTIVE ;  /* 0x000000000000791b */ /* 0x003fe20003800000 */
.L_x_829:
[----:B------:R-:W-:Y:S02]  /*213f0*/  IMAD.MOV.U32 R13, RZ, RZ, R40 ;  /* 0x000000ffff0d7224 */ /* 0x000fe400078e0028 */
[----:B------:R-:W-:-:S07]  /*21400*/  IMAD.MOV.U32 R37, RZ, RZ, R14 ;  /* 0x000000ffff257224 */ /* 0x000fce00078e000e */
[----:B------:R-:W-:Y:S05]  /*21410*/  WARPSYNC.COLLECTIVE R15, `(.L_x_830) ;  /* 0x000000000f087348 */ /* 0x000fea0003c00000 */
[----:B------:R0:W1:Y:S02]  /*21420*/  SHFL.IDX P6, R14, R13, R12, R11 ;  /* 0x0000000c0d0e7389 */ /* 0x00006400000c000b */
[----:B01----:R-:W-:Y:S01]  /*21430*/  ENDCOLLECTIVE ;  /* 0x000000000000791b */ /* 0x003fe20003800000 */
.L_x_830:
[----:B------:R-:W-:Y:S01]  /*21440*/  IMAD.MOV.U32 R40, RZ, RZ, R14 ;  /* 0x000000ffff287224 */ /* 0x000fe200078e000e */
[----:B------:R-:W-:Y:S06]  /*21450*/  BRA `(.L_x_831) ;  /* 0xfffffed4005c7947 */ /* 0x000fec000383ffff */
.L_x_609:
[----:B0-----:R0:W1:Y:S02]  /*21460*/  SYNCS.PHASECHK.TRANS64.TRYWAIT P0, [R2+URZ+0x2a800], R3 ;  /* 0x02a80003020075a7 */ /* 0x001064000800017f */
[----:B-1----:R-:W-:Y:S05]  /*21470*/  @!P0 NANOSLEEP.SYNCS 0x989680 ;  /* 0x009896800000895d */ /* 0x002fea0003900000 */
[----:B------:R-:W1:Y:S02]  /*21480*/  @!P0 SYNCS.PHASECHK.TRANS64 P0, [R2+URZ+0x2a800], R3 ;  /* 0x02a80003020085a7 */ /* 0x000e64000800007f */
[----:B-1----:R-:W-:Y:S05]  /*21490*/  @!P0 BRA `(.L_x_609) ;  /* 0xfffffffc00f08947 */ /* 0x002fea000383ffff */
[----:B------:R-:W-:Y:S05]  /*214a0*/  BRA `(.L_x_832) ;  /* 0xfffffedc00687947 */ /* 0x000fea000383ffff */
.L_x_623:
[----:B-1----:R1:W2:Y:S02]  /*214b0*/  SYNCS.PHASECHK.TRANS64.TRYWAIT P1, [R9+URZ+0x2a830], R0 ;  /* 0x02a83000090075a7 */ /* 0x0022a4000802017f */
[----:B--2---:R-:W-:Y:S05]  /*214c0*/  @!P1 NANOSLEEP.SYNCS 0x989680 ;  /* 0x009896800000995d */ /* 0x004fea0003900000 */
[----:B------:R-:W2:Y:S02]  /*214d0*/  @!P1 SYNCS.PHASECHK.TRANS64 P1, [R9+URZ+0x2a830], R0 ;  /* 0x02a83000090095a7 */ /* 0x000ea4000802007f */
[----:B--2---:R-:W-:Y:S05]  /*214e0*/  @!P1 BRA `(.L_x_623) ;  /* 0xfffffffc00f09947 */ /* 0x004fea000383ffff */
[----:B------:R-:W-:Y:S05]  /*214f0*/  BRA `(.L_x_622) ;  /* 0xffffff0000787947 */ /* 0x000fea000383ffff */
.L_x_631:
[----:B-1----:R1:W2:Y:S02]  /*21500*/  SYNCS.PHASECHK.TRANS64.TRYWAIT P1, [R15+URZ+0x2a830], R0 ;  /* 0x02a830000f0075a7 */ /* 0x0022a4000802017f */
[----:B--2---:R-:W-:Y:S05]  /*21510*/  @!P1 NANOSLEEP.SYNCS 0x989680 ;  /* 0x009896800000995d */ /* 0x004fea0003900000 */
[----:B------:R-:W2:Y:S02]  /*21520*/  @!P1 SYNCS.PHASECHK.TRANS64 P1, [R15+URZ+0x2a830], R0 ;  /* 0x02a830000f0095a7 */ /* 0x000ea4000802007f */
[----:B--2---:R-:W-:Y:S05]  /*21530*/  @!P1 BRA `(.L_x_631) ;  /* 0xfffffffc00f09947 */ /* 0x004fea000383ffff */
[----:B------:R-:W-:Y:S05]  /*21540*/  BRA `(.L_x_630) ;  /* 0xffffff24006c7947 */ /* 0x000fea000383ffff */
.L_x_636:
[----:B-1----:R1:W2:Y:S02]  /*21550*/  SYNCS.PHASECHK.TRANS64.TRYWAIT P1, [R20+URZ+0x2a850], R0 ;  /* 0x02a85000140075a7 */ /* 0x0022a4000802017f */
[----:B--2---:R-:W-:Y:S05]  /*21560*/  @!P1 NANOSLEEP.SYNCS 0x989680 ;  /* 0x009896800000995d */ /* 0x004fea0003900000 */
[----:B------:R-:W2:Y:S02]  /*21570*/  @!P1 SYNCS.PHASECHK.TRANS64 P1, [R20+URZ+0x2a850], R0 ;  /* 0x02a85000140095a7 */ /* 0x000ea4000802007f */
[----:B--2---:R-:W-:Y:S05]  /*21580*/  @!P1 BRA `(.L_x_636) ;  /* 0xfffffffc00f09947 */ /* 0x004fea000383ffff */
[----:B------:R-:W-:Y:S05]  /*21590*/  BRA `(.L_x_635) ;  /* 0xffffff3000987947 */ /* 0x000fea000383ffff */
.L_x_644:
[----:B-1----:R1:W2:Y:S02]  /*215a0*/  SYNCS.PHASECHK.TRANS64.TRYWAIT P1, [R4+URZ+0x2a850], R9 ;  /* 0x02a85009040075a7 */ /* 0x0022a4000802017f */
[----:B--2---:R-:W-:Y:S05]  /*215b0*/  @!P1 NANOSLEEP.SYNCS 0x989680 ;  /* 0x009896800000995d */ /* 0x004fea0003900000 */
[----:B------:R-:W2:Y:S02]  /*215c0*/  @!P1 SYNCS.PHASECHK.TRANS64 P1, [R4+URZ+0x2a850], R9 ;  /* 0x02a85009040095a7 */ /* 0x000ea4000802007f */
[----:B--2---:R-:W-:Y:S05]  /*215d0*/  @!P1 BRA `(.L_x_644) ;  /* 0xfffffffc00f09947 */ /* 0x004fea000383ffff */
[----:B------:R-:W-:Y:S05]  /*215e0*/  BRA `(.L_x_643) ;  /* 0xffffff4800707947 */ /* 0x000fea000383ffff */
.L_x_684:
[----:B------:R-:W0:Y:S01]  /*215f0*/  S2R R9, SR_TID.X ;  /* 0x0000000000097919 */ /* 0x000e220000002100 */
[----:B------:R-:W-:Y:S01]  /*21600*/  BSSY B1, `(.L_x_833) ;  /* 0x000000a000017945 */ /* 0x000fe20003800000 */
[----:B------:R-:W-:Y:S02]  /*21610*/  IMAD.MOV.U32 R12, RZ, RZ, RZ ;  /* 0x000000ffff0c7224 */ /* 0x000fe400078e00ff */
[----:B------:R-:W-:Y:S02]  /*21620*/  IMAD.MOV.U32 R11, RZ, RZ, 0x1f ;  /* 0x0000001fff0b7424 */ /* 0x000fe400078e00ff */
[----:B------:R-:W-:Y:S01]  /*21630*/  IMAD.MOV.U32 R15, RZ, RZ, -0x1 ;  /* 0xffffffffff0f7424 */ /* 0x000fe200078e00ff */
[----:B0-----:R-:W-:-:S04]  /*21640*/  SHF.R.U32.HI R9, RZ, 0x5, R9 ;  /* 0x00000005ff097819 */ /* 0x001fc80000011609 */
[----:B------:R-:W-:-:S05]  /*21650*/  LOP3.LUT R9, R9, 0x3, RZ, 0xc0, !PT ;  /* 0x0000000309097812 */ /* 0x000fca00078ec0ff */
[----:B------:R-:W-:-:S07]  /*21660*/  IMAD.MOV.U32 R13, RZ, RZ, R9 ;  /* 0x000000ffff0d7224 */ /* 0x000fce00078e0009 */
[----:B------:R-:W-:Y:S05]  /*21670*/  WARPSYNC.COLLECTIVE R15, `(.L_x_834) ;  /* 0x000000000f087348 */ /* 0x000fea0003c00000 */
[----:B------:R0:W1:Y:S02]  /*21680*/  SHFL.IDX P6, R14, R13, R12, R11 ;  /* 0x0000000c0d0e7389 */ /* 0x00006400000c000b */
[----:B01----:R-:W-:Y:S01]  /*21690*/  ENDCOLLECTIVE ;  /* 0x000000000000791b */ /* 0x003fe20003800000 */
.L_x_834:
[----:B------:R-:W-:Y:S05]  /*216a0*/  BSYNC B1 ;  /* 0x0000000000017941 */ /* 0x000fea0003800000 */
.L_x_833:
[----:B------:R-:W-:Y:S05]  /*216b0*/  BRA `(.L_x_835) ;  /* 0xffffff9400b07947 */ /* 0x000fea000383ffff */
.L_x_686:
[----:B------:R-:W-:Y:S01]  /*216c0*/  BSSY B1, `(.L_x_836) ;  /* 0x0000006000017945 */ /* 0x000fe20003800000 */
[----:B------:R-:W-:-:S07]  /*216d0*/  IMAD.MOV.U32 R15, RZ, RZ, -0x1 ;  /* 0xffffffffff0f7424 */ /* 0x000fce00078e00ff */
[----:B0-----:R-:W-:Y:S05]  /*216e0*/  WARPSYNC.COLLECTIVE R15, `(.L_x_837) ;  /* 0x000000000f0c7348 */ /* 0x001fea0003c00000 */
[----:B------:R-:W-:Y:S02]  /*216f0*/  ELECT P6, UR62, PT ;  /* 0x00000000003e782f */ /* 0x000fe400038c0000 */
[----:B------:R-:W-:Y:S01]  /*21700*/  MOV R14, UR62 ;  /* 0x0000003e000e7c02 */ /* 0x000fe20008000f00 */
[----:B0-----:R-:W-:Y:S10]  /*21710*/  ENDCOLLECTIVE ;  /* 0x000000000000791b */ /* 0x001ff40003800000 */
.L_x_837:
[----:B------:R-:W-:Y:S05]  /*21720*/  BSYNC B1 ;  /* 0x0000000000017941 */ /* 0x000fea0003800000 */
.L_x_836:
[----:B------:R-:W-:Y:S05]  /*21730*/  BRA `(.L_x_685) ;  /* 0xffffff9400a87947 */ /* 0x000fea000383ffff */
.L_x_688:
[----:B0-----:R0:W1:Y:S02]  /*21740*/  SYNCS.PHASECHK.TRANS64.TRYWAIT P0, [R22+URZ+0x2a820], R7 ;  /* 0x02a82007160075a7 */ /* 0x001064000800017f */
[----:B-1----:R-:W-:Y:S05]  /*21750*/  @!P0 NANOSLEEP.SYNCS 0x989680 ;  /* 0x009896800000895d */ /* 0x002fea0003900000 */
[----:B------:R-:W1:Y:S02]  /*21760*/  @!P0 SYNCS.PHASECHK.TRANS64 P0, [R22+URZ+0x2a820], R7 ;  /* 0x02a82007160085a7 */ /* 0x000e64000800007f */
[----:B-1----:R-:W-:Y:S05]  /*21770*/  @!P0 BRA `(.L_x_688) ;  /* 0xfffffffc00f08947 */ /* 0x002fea000383ffff */
[----:B------:R-:W-:Y:S05]  /*21780*/  BRA `(.L_x_838) ;  /* 0xffffff9400b87947 */ /* 0x000fea000383ffff */
.L_x_692:
[----:B-1----:R1:W2:Y:S02]  /*21790*/  SYNCS.PHASECHK.TRANS64.TRYWAIT P0, [R11+URZ+0x2a8a0], R10 ;  /* 0x02a8a00a0b0075a7 */ /* 0x0022a4000800017f */
[----:B--2---:R-:W-:Y:S05]  /*217a0*/  @!P0 NANOSLEEP.SYNCS 0x989680 ;  /* 0x009896800000895d */ /* 0x004fea0003900000 */
[----:B------:R-:W2:Y:S02]  /*217b0*/  @!P0 SYNCS.PHASECHK.TRANS64 P0, [R11+URZ+0x2a8a0], R10 ;  /* 0x02a8a00a0b0085a7 */ /* 0x000ea4000800007f */
[----:B--2---:R-:W-:Y:S05]  /*217c0*/  @!P0 BRA `(.L_x_692) ;  /* 0xfffffffc00f08947 */ /* 0x004fea000383ffff */
[----:B------:R-:W-:Y:S05]  /*217d0*/  BRA `(.L_x_839) ;  /* 0xffffff9400d07947 */ /* 0x000fea000383ffff */
.L_x_699:
[----:B0-----:R0:W2:Y:S02]  /*217e0*/  SYNCS.PHASECHK.TRANS64.TRYWAIT P0, [R11+URZ+0x2a8c0], R10 ;  /* 0x02a8c00a0b0075a7 */ /* 0x0010a4000800017f */
[----:B--2---:R-:W-:Y:S05]  /*217f0*/  @!P0 NANOSLEEP.SYNCS 0x989680 ;  /* 0x009896800000895d */ /* 0x004fea0003900000 */
[----:B------:R-:W2:Y:S02]  /*21800*/  @!P0 SYNCS.PHASECHK.TRANS64 P0, [R11+URZ+0x2a8c0], R10 ;  /* 0x02a8c00a0b0085a7 */ /* 0x000ea4000800007f */
[----:B--2---:R-:W-:Y:S05]  /*21810*/  @!P0 BRA `(.L_x_699) ;  /* 0xfffffffc00f08947 */ /* 0x004fea000383ffff */
[----:B------:R-:W-:Y:S05]  /*21820*/  BRA `(.L_x_840) ;  /* 0xffffff9800c87947 */ /* 0x000fea000383ffff */
.L_x_707:
[----:B-1----:R1:W2:Y:S02]  /*21830*/  SYNCS.PHASECHK.TRANS64.TRYWAIT P2, [R10+URZ+0x2a8a0], R9 ;  /* 0x02a8a0090a0075a7 */ /* 0x0022a4000804017f */
[----:B--2---:R-:W-:Y:S05]  /*21840*/  @!P2 NANOSLEEP.SYNCS 0x989680 ;  /* 0x009896800000a95d */ /* 0x004fea0003900000 */
[----:B------:R-:W2:Y:S02]  /*21850*/  @!P2 SYNCS.PHASECHK.TRANS64 P2, [R10+URZ+0x2a8a0], R9 ;  /* 0x02a8a0090a00a5a7 */ /* 0x000ea4000804007f */
[----:B--2---:R-:W-:Y:S05]  /*21860*/  @!P2 BRA `(.L_x_707) ;  /* 0xfffffffc00f0a947 */ /* 0x004fea000383ffff */
[----:B------:R-:W-:Y:S05]  /*21870*/  BRA `(.L_x_841) ;  /* 0xffffff9c00c47947 */ /* 0x000fea000383ffff */
.L_x_714:
[----:B0-----:R0:W2:Y:S02]  /*21880*/  SYNCS.PHASECHK.TRANS64.TRYWAIT P2, [R10+URZ+0x2a8c0], R9 ;  /* 0x02a8c0090a0075a7 */ /* 0x0010a4000804017f */
[----:B--2---:R-:W-:Y:S05]  /*21890*/  @!P2 NANOSLEEP.SYNCS 0x989680 ;  /* 0x009896800000a95d */ /* 0x004fea0003900000 */
[----:B------:R-:W2:Y:S02]  /*218a0*/  @!P2 SYNCS.PHASECHK.TRANS64 P2, [R10+URZ+0x2a8c0], R9 ;  /* 0x02a8c0090a00a5a7 */ /* 0x000ea4000804007f */
[----:B--2---:R-:W-:Y:S05]  /*218b0*/  @!P2 BRA `(.L_x_714) ;  /* 0xfffffffc00f0a947 */ /* 0x004fea000383ffff */
[----:B------:R-:W-:Y:S05]  /*218c0*/  BRA `(.L_x_842) ;  /* 0xffffffa000b87947 */ /* 0x000fea000383ffff */
.L_x_730:
[----:B0-----:R-:W0:Y:S01]  /*218d0*/  S2R R8, SR_TID.X ;  /* 0x0000000000087919 */ /* 0x001e220000002100 */
[----:B------:R-:W-:Y:S01]  /*218e0*/  BSSY B0, `(.L_x_843) ;  /* 0x000000a000007945 */ /* 0x000fe20003800000 */
[----:B------:R-:W-:Y:S02]  /*218f0*/  IMAD.MOV.U32 R12, RZ, RZ, RZ ;  /* 0x000000ffff0c7224 */ /* 0x000fe400078e00ff */
[----:B------:R-:W-:Y:S02]  /*21900*/  IMAD.MOV.U32 R11, RZ, RZ, 0x1f ;  /* 0x0000001fff0b7424 */ /* 0x000fe400078e00ff */
[----:B------:R-:W-:Y:S01]  /*21910*/  IMAD.MOV.U32 R15, RZ, RZ, -0x1 ;  /* 0xffffffffff0f7424 */ /* 0x000fe200078e00ff */
[----:B0-----:R-:W-:-:S04]  /*21920*/  SHF.R.U32.HI R8, RZ, 0x5, R8 ;  /* 0x00000005ff087819 */ /* 0x001fc80000011608 */
[----:B------:R-:W-:-:S05]  /*21930*/  LOP3.LUT R8, R8, 0x3, RZ, 0xc0, !PT ;  /* 0x0000000308087812 */ /* 0x000fca00078ec0ff */
[----:B------:R-:W-:-:S07]  /*21940*/  IMAD.MOV.U32 R13, RZ, RZ, R8 ;  /* 0x000000ffff0d7224 */ /* 0x000fce00078e0008 */
[----:B-----5:R-:W-:Y:S05]  /*21950*/  WARPSYNC.COLLECTIVE R15, `(.L_x_844) ;  /* 0x000000000f087348 */ /* 0x020fea0003c00000 */
[----:B------:R0:W1:Y:S02]  /*21960*/  SHFL.IDX P6, R14, R13, R12, R11 ;  /* 0x0000000c0d0e7389 */ /* 0x00006400000c000b */
[----:B01---5:R-:W-:Y:S01]  /*21970*/  ENDCOLLECTIVE ;  /* 0x000000000000791b */ /* 0x023fe20003800000 */
.L_x_844:
[----:B------:R-:W-:Y:S05]  /*21980*/  BSYNC B0 ;  /* 0x0000000000007941 */ /* 0x000fea0003800000 */
.L_x_843:
[----:B------:R-:W-:Y:S05]  /*21990*/  BRA `(.L_x_845) ;  /* 0xffffffb000587947 */ /* 0x000fea000383ffff */
.L_x_733:
[----:B0-----:R0:W1:Y:S02]  /*219a0*/  SYNCS.PHASECHK.TRANS64.TRYWAIT P0, [R7+URZ+0x2a840], R2 ;  /* 0x02a84002070075a7 */ /* 0x001064000800017f */
[----:B-1----:R-:W-:Y:S05]  /*219b0*/  @!P0 NANOSLEEP.SYNCS 0x989680 ;  /* 0x009896800000895d */ /* 0x002fea0003900000 */
[----:B------:R-:W1:Y:S02]  /*219c0*/  @!P0 SYNCS.PHASECHK.TRANS64 P0, [R7+URZ+0x2a840], R2 ;  /* 0x02a84002070085a7 */ /* 0x000e64000800007f */
[----:B-1----:R-:W-:Y:S05]  /*219d0*/  @!P0 BRA `(.L_x_733) ;  /* 0xfffffffc00f08947 */ /* 0x002fea000383ffff */
[----:B------:R-:W-:Y:S05]  /*219e0*/  BRA `(.L_x_846) ;  /* 0xffffffb000a87947 */ /* 0x000fea000383ffff */
.L_x_734:
[----:B------:R-:W-:Y:S01]  /*219f0*/  BSSY B0, `(.L_x_847) ;  /* 0x0000008000007945 */ /* 0x000fe20003800000 */
[----:B------:R-:W-:Y:S01]  /*21a00*/  IMAD.MOV.U32 R13, RZ, RZ, R0 ;  /* 0x000000ffff0d7224 */ /* 0x000fe200078e0000 */
[----:B------:R-:W-:Y:S01]  /*21a10*/  MOV R11, 0x181f ;  /* 0x0000181f000b7802 */ /* 0x000fe20000000f00 */
[----:B------:R-:W-:Y:S02]  /*21a20*/  IMAD.MOV.U32 R12, RZ, RZ, RZ ;  /* 0x000000ffff0c7224 */ /* 0x000fe400078e00ff */
[----:B------:R-:W-:-:S07]  /*21a30*/  IMAD.MOV.U32 R15, RZ, RZ, -0x1 ;  /* 0xffffffffff0f7424 */ /* 0x000fce00078e00ff */
[----:B------:R-:W-:Y:S05]  /*21a40*/  WARPSYNC.COLLECTIVE R15, `(.L_x_848) ;  /* 0x000000000f087348 */ /* 0x000fea0003c00000 */
[----:B------:R0:W1:Y:S02]  /*21a50*/  SHFL.IDX P6, R14, R13, R12, R11 ;  /* 0x0000000c0d0e7389 */ /* 0x00006400000c000b */
[----:B01----:R-:W-:Y:S01]  /*21a60*/  ENDCOLLECTIVE ;  /* 0x000000000000791b */ /* 0x003fe20003800000 */
.L_x_848:
[----:B------:R-:W-:Y:S05]  /*21a70*/  BSYNC B0 ;  /* 0x0000000000007941 */ /* 0x000fea0003800000 */
.L_x_847:
[----:B------:R-:W-:Y:S02]  /*21a80*/  IMAD.MOV.U32 R13, RZ, RZ, R4 ;  /* 0x000000ffff0d7224 */ /* 0x000fe400078e0004 */
[----:B------:R-:W-:Y:S02]  /*21a90*/  IMAD.MOV.U32 R12, RZ, RZ, RZ ;  /* 0x000000ffff0c7224 */ /* 0x000fe400078e00ff */
[----:B------:R-:W-:Y:S02]  /*21aa0*/  IMAD.MOV.U32 R11, RZ, RZ, 0x181f ;  /* 0x0000181fff0b7424 */ /* 0x000fe400078e00ff */
[----:B------:R-:W-:Y:S02]  /*21ab0*/  IMAD.MOV.U32 R15, RZ, RZ, -0x1 ;  /* 0xffffffffff0f7424 */ /* 0x000fe400078e00ff */
[----:B------:R-:W-:Y:S02]  /*21ac0*/  IMAD.MOV.U32 R2, RZ, RZ, R14 ;  /* 0x000000ffff027224 */ /* 0x000fe400078e000e */
[----:B------:R-:W-:-:S07]  /*21ad0*/  @P0 IMAD R8, R5, 0x2, R22 ;  /* 0x0000000205080824 */ /* 0x000fce00078e0216 */
[----:B------:R-:W-:Y:S05]  /*21ae0*/  WARPSYNC.COLLECTIVE R15, `(.L_x_849) ;  /* 0x000000000f087348 */ /* 0x000fea0003c00000 */
[----:B------:R0:W1:Y:S02]  /*21af0*/  SHFL.IDX P6, R14, R13, R12, R11 ;  /* 0x0000000c0d0e7389 */ /* 0x00006400000c000b */
[----:B01----:R-:W-:Y:S01]  /*21b00*/  ENDCOLLECTIVE ;  /* 0x000000000000791b */ /* 0x003fe20003800000 */
.L_x_849:
[----:B------:R-:W-:Y:S02]  /*21b10*/  IMAD.MOV.U32 R13, RZ, RZ, R0 ;  /* 0x000000ffff0d7224 */ /* 0x000fe400078e0000 */
[----:B------:R-:W-:Y:S02]  /*21b20*/  IMAD.MOV.U32 R12, RZ, RZ, 0x1 ;  /* 0x00000001ff0c7424 */ /* 0x000fe400078e00ff */
[----:B------:R-:W-:-:S07]  /*21b30*/  IMAD.MOV.U32 R3, RZ, RZ, R14 ;  /* 0x000000ffff037224 */ /* 0x000fce00078e000e */
[----:B------:R-:W-:Y:S05]  /*21b40*/  WARPSYNC.COLLECTIVE R15, `(.L_x_850) ;  /* 0x000000000f087348 */ /* 0x000fea0003c00000 */
[----:B------:R0:W1:Y:S02]  /*21b50*/  SHFL.IDX P6, R14, R13, R12, R11 ;  /* 0x0000000c0d0e7389 */ /* 0x00006400000c000b */
[----:B01----:R-:W-:Y:S01]  /*21b60*/  ENDCOLLECTIVE ;  /* 0x000000000000791b */ /* 0x003fe20003800000 */
.L_x_850:
        /* <DEDUP_REMOVED lines=13> */
[----:B0-----:R-:W-:-:S07]  /*21c40*/  IMAD.MOV.U32 R2, RZ, RZ, R14 ;  /* 0x000000ffff027224 */ /* 0x001fce00078e000e */
[----:B------:R-:W-:Y:S05]  /*21c50*/  WARPSYNC.COLLECTIVE R15, `(.L_x_851) ;  /* 0x000000000f087348 */ /* 0x000fea0003c00000 */
[----:B------:R0:W1:Y:S02]  /*21c60*/  SHFL.IDX P6, R14, R13, R12, R11 ;  /* 0x0000000c0d0e7389 */ /* 0x00006400000c000b */
[----:B01----:R-:W-:Y:S01]  /*21c70*/  ENDCOLLECTIVE ;  /* 0x000000000000791b */ /* 0x003fe20003800000 */
.L_x_851:
[----:B------:R-:W-:Y:S01]  /*21c80*/  @P1 IMAD R8, R5, 0x2, R22 ;  /* 0x0000000205081824 */ /* 0x000fe200078e0216 */
[----:B------:R-:W-:Y:S01]  /*21c90*/  MOV R13, R0 ;  /* 0x00000000000d7202 */ /* 0x000fe20000000f00 */
[----:B------:R-:W-:Y:S02]  /*21ca0*/  IMAD.MOV.U32 R12, RZ, RZ, 0x2 ;  /* 0x00000002ff0c7424 */ /* 0x000fe400078e00ff */
[----:B------:R-:W-:-:S07]  /*21cb0*/  IMAD.MOV.U32 R3, RZ, RZ, R14 ;  /* 0x000000ffff037224 */ /* 0x000fce00078e000e */
[----:B------:R-:W-:Y:S05]  /*21cc0*/  WARPSYNC.COLLECTIVE R15, `(.L_x_852) ;  /* 0x000000000f087348 */ /* 0x000fea0003c00000 */
[----:B------:R0:W1:Y:S02]  /*21cd0*/  SHFL.IDX P6, R14, R13, R12, R11 ;  /* 0x0000000c0d0e7389 */ /* 0x00006400000c000b */
[----:B01----:R-:W-:Y:S01]  /*21ce0*/  ENDCOLLECTIVE ;  /* 0x000000000000791b */ /* 0x003fe20003800000 */
.L_x_852:
        /* <DEDUP_REMOVED lines=17> */
.L_x_853:
[----:B------:R-:W-:Y:S02]  /*21e00*/  @P1 IMAD R8, R5, 0x2, R22 ;  /* 0x0000000205081824 */ /* 0x000fe400078e0216 */
[----:B------:R-:W-:Y:S02]  /*21e10*/  IMAD.MOV.U32 R13, RZ, RZ, R0 ;  /* 0x000000ffff0d7224 */ /* 0x000fe400078e0000 */
[----:B------:R-:W-:Y:S02]  /*21e20*/  IMAD.MOV.U32 R12, RZ, RZ, 0x3 ;  /* 0x00000003ff0c7424 */ /* 0x000fe400078e00ff */
[----:B------:R-:W-:-:S07]  /*21e30*/  IMAD.MOV.U32 R3, RZ, RZ, R14 ;  /* 0x000000ffff037224 */ /* 0x000fce00078e000e */
[----:B------:R-:W-:Y:S05]  /*21e40*/  WARPSYNC.COLLECTIVE R15, `(.L_x_854) ;  /* 0x000000000f087348 */ /* 0x000fea0003c00000 */
[----:B------:R0:W1:Y:S02]  /*21e50*/  SHFL.IDX P6, R14, R13, R12, R11 ;  /* 0x0000000c0d0e7389 */ /* 0x00006400000c000b */
[----:B01----:R-:W-:Y:S01]  /*21e60*/  ENDCOLLECTIVE ;  /* 0x000000000000791b */ /* 0x003fe20003800000 */
.L_x_854:
        /* <DEDUP_REMOVED lines=17> */
.L_x_855:
[----:B------:R-:W-:Y:S02]  /*21f80*/  @P1 IMAD R8, R5, 0x2, R22 ;  /* 0x0000000205081824 */ /* 0x000fe400078e0216 */
[----:B------:R-:W-:Y:S02]  /*21f90*/  IMAD.MOV.U32 R13, RZ, RZ, R0 ;  /* 0x000000ffff0d7224 */ /* 0x000fe400078e0000 */
[----:B------:R-:W-:Y:S02]  /*21fa0*/  IMAD.MOV.U32 R12, RZ, RZ, 0x4 ;  /* 0x00000004ff0c7424 */ /* 0x000fe400078e00ff */
[----:B------:R-:W-:-:S07]  /*21fb0*/  IMAD.MOV.U32 R3, RZ, RZ, R14 ;  /* 0x000000ffff037224 */ /* 0x000fce00078e000e */
[----:B------:R-:W-:Y:S05]  /*21fc0*/  WARPSYNC.COLLECTIVE R15, `(.L_x_856) ;  /* 0x000000000f087348 */ /* 0x000fea0003c00000 */
[----:B------:R0:W1:Y:S02]  /*21fd0*/  SHFL.IDX P6, R14, R13, R12, R11 ;  /* 0x0000000c0d0e7389 */ /* 0x00006400000c000b */
[----:B01----:R-:W-:Y:S01]  /*21fe0*/  ENDCOLLECTIVE ;  /* 0x000000000000791b */ /* 0x003fe20003800000 */
.L_x_856:
[----:B------:R-:W-:-:S05]  /*21ff0*/  @P1 LEA R3, P0, R9, R3, 0x1 ;  /* 0x0000000309031211 */ /* 0x000fca00078008ff */
[----:B------:R-:W-:-:S05]  /*22000*/  @P1 IMAD.X R2, RZ, RZ, R2, P0 ;  /* 0x000000ffff021224 */ /* 0x000fca00000e0602 */
[----:B------:R-:W-:Y:S02]  /*22010*/  @P1 LOP3.LUT R3, R3, R2, RZ, 0x3c, !PT ;  /* 0x0000000203031212 */ /* 0x000fe400078e3cff */
[----:B------:R-:W-:Y:S02]  /*22020*/  MOV R13, R4 ;  /* 0x00000004000d7202 */ /* 0x000fe40000000f00 */
        /* <DEDUP_REMOVED lines=13> */
.L_x_857:
[----:B------:R-:W-:Y:S02]  /*22100*/  @P1 IMAD R8, R5, 0x2, R22 ;  /* 0x0000000205081824 */ /* 0x000fe400078e0216 */
[----:B------:R-:W-:Y:S02]  /*22110*/  IMAD.MOV.U32 R13, RZ, RZ, R0 ;  /* 0x000000ffff0d7224 */ /* 0x000fe400078e0000 */
[----:B------:R-:W-:Y:S02]  /*22120*/  IMAD.MOV.U32 R12, RZ, RZ, 0x5 ;  /* 0x00000005ff0c7424 */ /* 0x000fe400078e00ff */
[----:B------:R-:W-:-:S07]  /*22130*/  IMAD.MOV.U32 R3, RZ, RZ, R14 ;  /* 0x000000ffff037224 */ /* 0x000fce00078e000e */
[----:B------:R-:W-:Y:S05]  /*22140*/  WARPSYNC.COLLECTIVE R15, `(.L_x_858) ;  /* 0x000000000f087348 */ /* 0x000fea0003c00000 */
[----:B------:R0:W1:Y:S02]  /*22150*/  SHFL.IDX P6, R14, R13, R12, R11 ;  /* 0x0000000c0d0e7389 */ /* 0x00006400000c000b */
[----:B01----:R-:W-:Y:S01]  /*22160*/  ENDCOLLECTIVE ;  /* 0x000000000000791b */ /* 0x003fe20003800000 */
.L_x_858:
[----:B------:R-:W-:-:S05]  /*22170*/  @P1 LEA R3, P0, R9, R3, 0x1 ;  /* 0x0000000309031211 */ /* 0x000fca00078008ff */
[----:B------:R-:W-:-:S05]  /*22180*/  @P1 IMAD.X R2, RZ, RZ, R2, P0 ;  /* 0x000000ffff021224 */ /* 0x000fca00000e0602 */
[----:B------:R-:W-:Y:S01]  /*22190*/  @P1 LOP3.LUT R3, R3, R2, RZ, 0x3c, !PT ;  /* 0x0000000203031212 */ /* 0x000fe200078e3cff */
[----:B------:R-:W-:-:S03]  /*221a0*/  IMAD.MOV.U32 R13, RZ, RZ, R4 ;  /* 0x000000ffff0d7224 */ /* 0x000fc600078e0004 */
[----:B------:R-:W-:-:S04]  /*221b0*/  @P1 LOP3.LUT R2, R3, R2, RZ, 0x3c, !PT ;  /* 0x0000000203021212 */ /* 0x000fc800078e3cff */
[----:B------:R-:W-:Y:S01]  /*221c0*/  @P1 LOP3.LUT R3, R3, R2, RZ, 0x3c, !PT ;  /* 0x0000000203031212 */ /* 0x000fe200078e3cff */
[----:B------:R-:W-:-:S07]  /*221d0*/  IMAD.MOV.U32 R0, RZ, RZ, R14 ;  /* 0x000000ffff007224 */ /* 0x000fce00078e000e */
[----:B------:R-:W-:Y:S05]  /*221e0*/  WARPSYNC.COLLECTIVE R15, `(.L_x_859) ;  /* 0x000000000f087348 */ /* 0x000fea0003c00000 */
[----:B------:R0:W1:Y:S02]  /*221f0*/  SHFL.IDX P6, R14, R13, R12, R11 ;  /* 0x0000000c0d0e7389 */ /* 0x00006400000c000b */
[----:B01----:R-:W-:Y:S01]  /*22200*/  ENDCOLLECTIVE ;  /* 0x000000000000791b */ /* 0x003fe20003800000 */
.L_x_859:
[----:B------:R-:W-:Y:S01]  /*22210*/  @!PT LDS RZ, [RZ] ;  /* 0x00000000fffff984 */ /* 0x000fe20000000800 */
[----:B------:R-:W-:Y:S01]  /*22220*/  @!PT LDS RZ, [RZ] ;  /* 0x00000000fffff984 */ /* 0x000fe20000000800 */
[----:B------:R-:W-:Y:S01]  /*22230*/  @!PT LDS RZ, [RZ] ;  /* 0x00000000fffff984 */ /* 0x000fe20000000800 */
[----:B------:R-:W-:Y:S04]  /*22240*/  @P1 LDGSTS.E.BYPASS.LTC128B.128 [R8+0x1a400], desc[UR56][R2.64], !P4 ;  /* 0x1a40000002081fae */ /* 0x000fe8000e101d78 */
[----:B------:R-:W-:Y:S04]  /*22250*/  @P1 LDGSTS.E.BYPASS.LTC128B.128 [R8+0x1d400], desc[UR56][R2.64+0x80], !P3 ;  /* 0x1d40008002081fae */ /* 0x000fe8000d901d78 */
[----:B------:R0:W-:Y:S02]  /*22260*/  @P1 LDGSTS.E.BYPASS.LTC128B.128 [R8+0x20400], desc[UR56][R2.64+0x100], !P2 ;  /* 0x2040010002081fae */ /* 0x0001e4000d101d78 */
[----:B0-----:R-:W-:Y:S01]  /*22270*/  IMAD.MOV.U32 R2, RZ, RZ, R14 ;  /* 0x000000ffff027224 */ /* 0x001fe200078e000e */
[----:B------:R-:W-:Y:S06]  /*22280*/  BRA `(.L_x_860) ;  /* 0xffffffac00fc7947 */ /* 0x000fec000383ffff */
.L_x_739:
[----:B------:R-:W-:Y:S02]  /*22290*/  IMAD.MOV.U32 R13, RZ, RZ, R5 ;  /* 0x000000ffff0d7224 */ /* 0x000fe400078e0005 */
[----:B------:R-:W-:Y:S02]  /*222a0*/  IMAD.MOV.U32 R12, RZ, RZ, RZ ;  /* 0x000000ffff0c7224 */ /* 0x000fe400078e00ff */
[----:B------:R-:W-:Y:S02]  /*222b0*/  IMAD.MOV.U32 R11, RZ, RZ, 0x181f ;  /* 0x0000181fff0b7424 */ /* 0x000fe400078e00ff */
[----:B------:R-:W-:Y:S02]  /*222c0*/  IMAD.MOV.U32 R15, RZ, RZ, -0x1 ;  /* 0xffffffffff0f7424 */ /* 0x000fe400078e00ff */
[----:B-----5:R-:W-:Y:S02]  /*222d0*/  IMAD R6, R17, R8, RZ ;  /* 0x0000000811067224 */ /* 0x020fe400078e02ff */
[----:B------:R-:W-:-:S07]  /*222e0*/  IMAD.IADD R4, R10, 0x1, R4 ;  /* 0x000000010a047824 */ /* 0x000fce00078e0204 */
[----:B------:R-:W-:Y:S05]  /*222f0*/  WARPSYNC.COLLECTIVE R15, `(.L_x_861) ;  /* 0x000000000f087348 */ /* 0x000fea0003c00000 */
[----:B------:R0:W1:Y:S02]  /*22300*/  SHFL.IDX P6, R14, R13, R12, R11 ;  /* 0x0000000c0d0e7389 */ /* 0x00006400000c000b */
[----:B01----:R-:W-:Y:S01]  /*22310*/  ENDCOLLECTIVE ;  /* 0x000000000000791b */ /* 0x003fe20003800000 */
.L_x_861:
[----:B------:R-:W-:Y:S01]  /*22320*/  ISETP.GE.AND P1, PT, R4, R6, PT ;  /* 0x000000060400720c */ /* 0x000fe20003f26270 */
[----:B------:R-:W-:Y:S02]  /*22330*/  IMAD.MOV.U32 R13, RZ, RZ, R0 ;  /* 0x000000ffff0d7224 */ /* 0x000fe400078e0000 */
[----:B------:R-:W-:-:S10]  /*22340*/  IMAD.MOV.U32 R2, RZ, RZ, R14 ;  /* 0x000000ffff027224 */ /* 0x000fd400078e000e */
[----:B------:R-:W-:Y:S05]  /*22350*/  WARPSYNC.COLLECTIVE R15, `(.L_x_862) ;  /* 0x000000000f087348 */ /* 0x000fea0003c00000 */
[----:B------:R0:W1:Y:S02]  /*22360*/  SHFL.IDX P6, R14, R13, R12, R11 ;  /* 0x0000000c0d0e7389 */ /* 0x00006400000c000b */
[----:B01----:R-:W-:Y:S01]  /*22370*/  ENDCOLLECTIVE ;  /* 0x000000000000791b */ /* 0x003fe20003800000 */
.L_x_862:
[----:B------:R-:W-:Y:S02]  /*22380*/  IMAD.MOV.U32 R13, RZ, RZ, R5 ;  /* 0x000000ffff0d7224 */ /* 0x000fe400078e0005 */
[----:B------:R-:W-:Y:S02]  /*22390*/  IMAD.MOV.U32 R12, RZ, RZ, 0x1 ;  /* 0x00000001ff0c7424 */ /* 0x000fe400078e00ff */
[----:B------:R-:W-:-:S07]  /*223a0*/  IMAD.MOV.U32 R3, RZ, RZ, R14 ;  /* 0x000000ffff037224 */ /* 0x000fce00078e000e */
[----:B------:R-:W-:Y:S05]  /*223b0*/  WARPSYNC.COLLECTIVE R15, `(.L_x_863) ;  /* 0x000000000f087348 */ /* 0x000fea0003c00000 */
[----:B------:R0:W1:Y:S02]  /*223c0*/  SHFL.IDX P6, R14, R13, R12, R11 ;  /* 0x0000000c0d0e7389 */ /* 0x00006400000c000b */
[----:B01----:R-:W-:Y:S01]  /*223d0*/  ENDCOLLECTIVE ;  /* 0x000000000000791b */ /* 0x003fe20003800000 */
.L_x_863:
[----:B------:R-:W-:-:S04]  /*223e0*/  @!P1 LEA R7, P4, R9, R3, 0x1 ;  /* 0x0000000309079211 */ /* 0x000fc800078808ff */
[----:B------:R-:W-:Y:S01]  /*223f0*/  @!P1 IADD3.X R3, RZ, R2, RZ, P4, !PT ;  /* 0x00000002ff039210 */ /* 0x000fe200027fe4ff */
[----:B------:R-:W-:Y:S02]  /*22400*/  @!P1 IMAD.MOV.U32 R2, RZ, RZ, R7 ;  /* 0x000000ffff029224 */ /* 0x000fe400078e0007 */
[----:B------:R-:W-:-:S03]  /*22410*/  VIADD R7, R4, 0x10 ;  /* 0x0000001004077836 */ /* 0x000fc60000000000 */
[----:B------:R-:W-:Y:S01]  /*22420*/  @!PT LDS RZ, [RZ] ;  /* 0x00000000fffff984 */ /* 0x000fe20000000800 */
[----:B------:R-:W-:Y:S01]  /*22430*/  @!PT LDS RZ, [RZ] ;  /* 0x00000000fffff984 */ /* 0x000fe20000000800 */
[----:B------:R-:W-:Y:S01]  /*22440*/  @!PT LDS RZ, [RZ] ;  /* 0x00000000fffff984 */ /* 0x000fe20000000800 */
[----:B------:R-:W-:Y:S01]  /*22450*/  @!P1 LDGSTS.E.BYPASS.LTC128B.128 [R35+0xc400], desc[UR56][R2.64], !P3 ;  /* 0x0c40000002239fae */ /* 0x000fe2000d901d78 */
[----:B------:R-:W-:-:S03]  /*22460*/  IMAD.MOV.U32 R13, RZ, RZ, R0 ;  /* 0x000000ffff0d7224 */ /* 0x000fc600078e0000 */
[----:B------:R-:W-:Y:S04]  /*22470*/  @!P1 LDGSTS.E.BYPASS.LTC128B.128 [R35+0x10400], desc[UR56][R2.64+0x80], !P2 ;  /* 0x1040008002239fae */ /* 0x000fe8000d101d78 */
[----:B------:R0:W-:Y:S01]  /*22480*/  @!P1 LDGSTS.E.BYPASS.LTC128B.128 [R35+0x14400], desc[UR56][R2.64+0x100], !P0 ;  /* 0x1440010002239fae */ /* 0x0001e2000c101d78 */
[----:B------:R-:W-:Y:S01]  /*22490*/  ISETP.GE.AND P1, PT, R7, R6, PT ;  /* 0x000000060700720c */ /* 0x000fe20003f26270 */
[----:B0-----:R-:W-:-:S12]  /*224a0*/  IMAD.MOV.U32 R2, RZ, RZ, R14 ;  /* 0x000000ffff027224 */ /* 0x001fd800078e000e */
[----:B------:R-:W-:Y:S05]  /*224b0*/  WARPSYNC.COLLECTIVE R15, `(.L_x_864) ;  /* 0x000000000f087348 */ /* 0x000fea0003c00000 */
[----:B------:R0:W1:Y:S02]  /*224c0*/  SHFL.IDX P6, R14, R13, R12, R11 ;  /* 0x0000000c0d0e7389 */ /* 0x00006400000c000b */
[----:B01----:R-:W-:Y:S01]  /*224d0*/  ENDCOLLECTIVE ;  /* 0x000000000000791b */ /* 0x003fe20003800000 */
.L_x_864:
[----:B------:R-:W-:Y:S02]  /*224e0*/  IMAD.MOV.U32 R13, RZ, RZ, R5 ;  /* 0x000000ffff0d7224 */ /* 0x000fe400078e0005 */
[----:B------:R-:W-:Y:S02]  /*224f0*/  IMAD.MOV.U32 R12, RZ, RZ, 0x2 ;  /* 0x00000002ff0c7424 */ /* 0x000fe400078e00ff */
[----:B------:R-:W-:-:S07]  /*22500*/  IMAD.MOV.U32 R3, RZ, RZ, R14 ;  /* 0x000000ffff037224 */ /* 0x000fce00078e000e */
[----:B------:R-:W-:Y:S05]  /*22510*/  WARPSYNC.COLLECTIVE R15, `(.L_x_865) ;  /* 0x000000000f087348 */ /* 0x000fea0003c00000 */
[----:B------:R0:W1:Y:S02]  /*22520*/  SHFL.IDX P6, R14, R13, R12, R11 ;  /* 0x0000000c0d0e7389 */ /* 0x00006400000c000b */
[----:B01----:R-:W-:Y:S01]  /*22530*/  ENDCOLLECTIVE ;  /* 0x000000000000791b */ /* 0x003fe20003800000 */
.L_x_865:
[----:B------:R-:W-:-:S05]  /*22540*/  @!P1 LEA R7, P4, R9, R3, 0x1 ;  /* 0x0000000309079211 */ /* 0x000fca00078808ff */
[----:B------:R-:W-:Y:S02]  /*22550*/  @!P1 IMAD.X R8, RZ, RZ, R2, P4 ;  /* 0x000000ffff089224 */ /* 0x000fe400020e0602 */
[----:B------:R-:W-:Y:S02]  /*22560*/  @!P1 IMAD.MOV.U32 R2, RZ, RZ, R7 ;  /* 0x000000ffff029224 */ /* 0x000fe400078e0007 */
[----:B------:R-:W-:Y:S02]  /*22570*/  @!P1 IMAD.MOV.U32 R3, RZ, RZ, R8 ;  /* 0x000000ffff039224 */ /* 0x000fe400078e0008 */
[----:B------:R-:W-:Y:S02]  /*22580*/  IMAD.MOV.U32 R13, RZ, RZ, R0 ;  /* 0x000000ffff0d7224 */ /* 0x000fe400078e0000 */
[----:B------:R-:W-:Y:S01]  /*22590*/  VIADD R7, R4, 0x20 ;  /* 0x0000002004077836 */ /* 0x000fe20000000000 */
[----:B------:R-:W-:Y:S01]  /*225a0*/  @!PT LDS RZ, [RZ] ;  /* 0x00000000fffff984 */ /* 0x000fe20000000800 */
[----:B------:R-:W-:Y:S01]  /*225b0*/  @!PT LDS RZ, [RZ] ;  /* 0x00000000fffff984 */ /* 0x000fe20000000800 */
[----:B------:R-:W-:Y:S01]  /*225c0*/  @!PT LDS RZ, [RZ] ;  /* 0x00000000fffff984 */ /* 0x000fe20000000800 */
[----:B------:R-:W-:Y:S04]  /*225d0*/  @!P1 LDGSTS.E.BYPASS.LTC128B.128 [R35+0xcc00], desc[UR56][R2.64], !P3 ;  /* 0x0cc0000002239fae */ /* 0x000fe8000d901d78 */
[----:B------:R-:W-:Y:S04]  /*225e0*/  @!P1 LDGSTS.E.BYPASS.LTC128B.128 [R35+0x10c00], desc[UR56][R2.64+0x80], !P2 ;  /* 0x10c0008002239fae */ /* 0x000fe8000d101d78 */
[----:B------:R0:W-:Y:S01]  /*225f0*/  @!P1 LDGSTS.E.BYPASS.LTC128B.128 [R35+0x14c00], desc[UR56][R2.64+0x100], !P0 ;  /* 0x14c0010002239fae */ /* 0x0001e2000c101d78 */
[----:B------:R-:W-:Y:S01]  /*22600*/  ISETP.GE.AND P1, PT, R7, R6, PT ;  /* 0x000000060700720c */ /* 0x000fe20003f26270 */
[----:B0-----:R-:W-:-:S12]  /*22610*/  IMAD.MOV.U32 R2, RZ, RZ, R14 ;  /* 0x000000ffff027224 */ /* 0x001fd800078e000e */
[----:B------:R-:W-:Y:S05]  /*22620*/  WARPSYNC.COLLECTIVE R15, `(.L_x_866) ;  /* 0x000000000f087348 */ /* 0x000fea0003c00000 */
[----:B------:R0:W1:Y:S02]  /*22630*/  SHFL.IDX P6, R14, R13, R12, R11 ;  /* 0x0000000c0d0e7389 */ /* 0x00006400000c000b */
[----:B01----:R-:W-:Y:S01]  /*22640*/  ENDCOLLECTIVE ;  /* 0x000000000000791b */ /* 0x003fe20003800000 */
.L_x_866:
[----:B------:R-:W-:Y:S02]  /*22650*/  IMAD.MOV.U32 R13, RZ, RZ, R5 ;  /* 0x000000ffff0d7224 */ /* 0x000fe400078e0005 */
[----:B------:R-:W-:Y:S02]  /*22660*/  IMAD.MOV.U32 R12, RZ, RZ, 0x3 ;  /* 0x00000003ff0c7424 */ /* 0x000fe400078e00ff */
[----:B------:R-:W-:-:S07]  /*22670*/  IMAD.MOV.U32 R3, RZ, RZ, R14 ;  /* 0x000000ffff037224 */ /* 0x000fce00078e000e */
[----:B------:R-:W-:Y:S05]  /*22680*/  WARPSYNC.COLLECTIVE R15, `(.L_x_867) ;  /* 0x000000000f087348 */ /* 0x000fea0003c00000 */
[----:B------:R0:W1:Y:S02]  /*22690*/  SHFL.IDX P6, R14, R13, R12, R11 ;  /* 0x0000000c0d0e7389 */ /* 0x00006400000c000b */
[----:B01----:R-:W-:Y:S01]  /*226a0*/  ENDCOLLECTIVE ;  /* 0x000000000000791b */ /* 0x003fe20003800000 */
.L_x_867:
[----:B------:R-:W-:-:S04]  /*226b0*/  @!P1 LEA R7, P4, R9, R3, 0x1 ;  /* 0x0000000309079211 */ /* 0x000fc800078808ff */
[----:B------:R-:W-:Y:S01]  /*226c0*/  @!P1 IADD3.X R8, RZ, R2, RZ, P4, !PT ;  /* 0x00000002ff089210 */ /* 0x000fe200027fe4ff */
[----:B------:R-:W-:Y:S02]  /*226d0*/  @!P1 IMAD.MOV.U32 R2, RZ, RZ, R7 ;  /* 0x000000ffff029224 */ /* 0x000fe400078e0007 */
[----:B------:R-:W-:Y:S02]  /*226e0*/  VIADD R7, R4, 0x30 ;  /* 0x0000003004077836 */ /* 0x000fe40000000000 */
[----:B------:R-:W-:Y:S02]  /*226f0*/  @!P1 IMAD.MOV.U32 R3, RZ, RZ, R8 ;  /* 0x000000ffff039224 */ /* 0x000fe400078e0008 */
[----:B------:R-:W-:-:S03]  /*22700*/  IMAD.MOV.U32 R13, RZ, RZ, R0 ;  /* 0x000000ffff0d7224 */ /* 0x000fc600078e0000 */
        /* <DEDUP_REMOVED lines=11> */
.L_x_868:
[----:B------:R-:W-:Y:S02]  /*227c0*/  IMAD.MOV.U32 R13, RZ, RZ, R5 ;  /* 0x000000ffff0d7224 */ /* 0x000fe400078e0005 */
[----:B------:R-:W-:Y:S02]  /*227d0*/  IMAD.MOV.U32 R12, RZ, RZ, 0x4 ;  /* 0x00000004ff0c7424 */ /* 0x000fe400078e00ff */
[----:B------:R-:W-:-:S07]  /*227e0*/  IMAD.MOV.U32 R3, RZ, RZ, R14 ;  /* 0x000000ffff037224 */ /* 0x000fce00078e000e */
[----:B------:R-:W-:Y:S05]  /*227f0*/  WARPSYNC.COLLECTIVE R15, `(.L_x_869) ;  /* 0x000000000f087348 */ /* 0x000fea0003c00000 */
[----:B------:R0:W1:Y:S02]  /*22800*/  SHFL.IDX P6, R14, R13, R12, R11 ;  /* 0x0000000c0d0e7389 */ /* 0x00006400000c000b */
[----:B01----:R-:W-:Y:S01]  /*22810*/  ENDCOLLECTIVE ;  /* 0x000000000000791b */ /* 0x003fe20003800000 */
.L_x_869:
        /* <DEDUP_REMOVED lines=17> */
.L_x_870:
[----:B------:R-:W-:Y:S02]  /*22930*/  IMAD.MOV.U32 R13, RZ, RZ, R5 ;  /* 0x000000ffff0d7224 */ /* 0x000fe400078e0005 */
[----:B------:R-:W-:Y:S01]  /*22940*/  IMAD.MOV.U32 R12, RZ, RZ, 0x5 ;  /* 0x00000005ff0c7424 */ /* 0x000fe200078e00ff */
[----:B------:R-:W-:-:S07]  /*22950*/  MOV R3, R14 ;  /* 0x0000000e00037202 */ /* 0x000fce0000000f00 */
[----:B------:R-:W-:Y:S05]  /*22960*/  WARPSYNC.COLLECTIVE R15, `(.L_x_871) ;  /* 0x000000000f087348 */ /* 0x000fea0003c00000 */
[----:B------:R0:W1:Y:S02]  /*22970*/  SHFL.IDX P6, R14, R13, R12, R11 ;  /* 0x0000000c0d0e7389 */ /* 0x00006400000c000b */
[----:B01----:R-:W-:Y:S01]  /*22980*/  ENDCOLLECTIVE ;  /* 0x000000000000791b */ /* 0x003fe20003800000 */
.L_x_871:
[----:B------:R-:W-:-:S05]  /*22990*/  @!P1 LEA R7, P4, R9, R3, 0x1 ;  /* 0x0000000309079211 */ /* 0x000fca00078808ff */
[----:B------:R-:W-:Y:S02]  /*229a0*/  @!P1 IMAD.X R8, RZ, RZ, R2, P4 ;  /* 0x000000ffff089224 */ /* 0x000fe400020e0602 */
[----:B------:R-:W-:Y:S02]  /*229b0*/  @!P1 IMAD.MOV.U32 R2, RZ, RZ, R7 ;  /* 0x000000ffff029224 */ /* 0x000fe400078e0007 */
[----:B------:R-:W-:Y:S02]  /*229c0*/  @!P1 IMAD.MOV.U32 R3, RZ, RZ, R8 ;  /* 0x000000ffff039224 */ /* 0x000fe400078e0008 */
[----:B------:R-:W-:Y:S02]  /*229d0*/  VIADD R7, R4, 0x50 ;  /* 0x0000005004077836 */ /* 0x000fe40000000000 */
[----:B------:R-:W-:Y:S01]  /*229e0*/  IMAD.MOV.U32 R13, RZ, RZ, R0 ;  /* 0x000000ffff0d7224 */ /* 0x000fe200078e0000 */
        /* <DEDUP_REMOVED lines=11> */
.L_x_872:
[----:B------:R-:W-:Y:S02]  /*22aa0*/  IMAD.MOV.U32 R13, RZ, RZ, R5 ;  /* 0x000000ffff0d7224 */ /* 0x000fe400078e0005 */
[----:B------:R-:W-:Y:S02]  /*22ab0*/  IMAD.MOV.U32 R12, RZ, RZ, 0x6 ;  /* 0x00000006ff0c7424 */ /* 0x000fe400078e00ff */
[----:B------:R-:W-:-:S07]  /*22ac0*/  IMAD.MOV.U32 R3, RZ, RZ, R14 ;  /* 0x000000ffff037224 */ /* 0x000fce00078e000e */
[----:B------:R-:W-:Y:S05]  /*22ad0*/  WARPSYNC.COLLECTIVE R15, `(.L_x_873) ;  /* 0x000000000f087348 */ /* 0x000fea0003c00000 */
[----:B------:R0:W1:Y:S02]  /*22ae0*/  SHFL.IDX P6, R14, R13, R12, R11 ;  /* 0x0000000c0d0e7389 */ /* 0x00006400000c000b */
[----:B01----:R-:W-:Y:S01]  /*22af0*/  ENDCOLLECTIVE ;  /* 0x000000000000791b */ /* 0x003fe20003800000 */
.L_x_873:
[----:B------:R-:W-:-:S05]  /*22b00*/  @!P1 LEA R7, P4, R9, R3, 0x1 ;  /* 0x0000000309079211 */ /* 0x000fca00078808ff */
[----:B------:R-:W-:Y:S02]  /*22b10*/  @!P1 IMAD.X R8, RZ, RZ, R2, P4 ;  /* 0x000000ffff089224 */ /* 0x000fe400020e0602 */
[----:B------:R-:W-:Y:S02]  /*22b20*/  @!P1 IMAD.MOV.U32 R2, RZ, RZ, R7 ;  /* 0x000000ffff029224 */ /* 0x000fe400078e0007 */
[----:B------:R-:W-:Y:S01]  /*22b30*/  @!P1 IMAD.MOV.U32 R3, RZ, RZ, R8 ;  /* 0x000000ffff039224 */ /* 0x000fe200078e0008 */
[----:B------:R-:W-:Y:S01]  /*22b40*/  MOV R13, R0 ;  /* 0x00000000000d7202 */ /* 0x000fe20000000f00 */
[----:B------:R-:W-:-:S03]  /*22b50*/  VIADD R7, R4, 0x60 ;  /* 0x0000006004077836 */ /* 0x000fc60000000000 */
        /* <DEDUP_REMOVED lines=11> */
.L_x_874:
[----:B------:R-:W-:Y:S02]  /*22c10*/  IMAD.MOV.U32 R13, RZ, RZ, R5 ;  /* 0x000000ffff0d7224 */ /* 0x000fe400078e0005 */
[----:B------:R-:W-:Y:S02]  /*22c20*/  IMAD.MOV.U32 R12, RZ, RZ, 0x7 ;  /* 0x00000007ff0c7424 */ /* 0x000fe400078e00ff */
[----:B------:R-:W-:-:S07]  /*22c30*/  IMAD.MOV.U32 R3, RZ, RZ, R14 ;  /* 0x000000ffff037224 */ /* 0x000fce00078e000e */
[----:B------:R-:W-:Y:S05]  /*22c40*/  WARPSYNC.COLLECTIVE R15, `(.L_x_875) ;  /* 0x000000000f087348 */ /* 0x000fea0003c00000 */
[----:B------:R0:W1:Y:S02]  /*22c50*/  SHFL.IDX P6, R14, R13, R12, R11 ;  /* 0x0000000c0d0e7389 */ /* 0x00006400000c000b */
[----:B01----:R-:W-:Y:S01]  /*22c60*/  ENDCOLLECTIVE ;  /* 0x000000000000791b */ /* 0x003fe20003800000 */
.L_x_875:
[----:B------:R-:W-:-:S05]  /*22c70*/  @!P1 LEA R7, P4, R9, R3, 0x1 ;  /* 0x0000000309079211 */ /* 0x000fca00078808ff */
[----:B------:R-:W-:Y:S02]  /*22c80*/  @!P1 IMAD.X R8, RZ, RZ, R2, P4 ;  /* 0x000000ffff089224 */ /* 0x000fe400020e0602 */
[----:B------:R-:W-:Y:S02]  /*22c90*/  @!P1 IMAD.MOV.U32 R2, RZ, RZ, R7 ;  /* 0x000000ffff029224 */ /* 0x000fe400078e0007 */
[----:B------:R-:W-:Y:S02]  /*22ca0*/  @!P1 IMAD.MOV.U32 R3, RZ, RZ, R8 ;  /* 0x000000ffff039224 */ /* 0x000fe400078e0008 */
[----:B------:R-:W-:-:S03]  /*22cb0*/  IMAD.MOV.U32 R13, RZ, RZ, R0 ;  /* 0x000000ffff0d7224 */ /* 0x000fc600078e0000 */
[----:B------:R-:W-:Y:S01]  /*22cc0*/  @!PT LDS RZ, [RZ] ;  /* 0x00000000fffff984 */ /* 0x000fe20000000800 */
[----:B------:R-:W-:Y:S01]  /*22cd0*/  @!PT LDS RZ, [RZ] ;  /* 0x00000000fffff984 */ /* 0x000fe20000000800 */
[----:B------:R-:W-:Y:S01]  /*22ce0*/  @!PT LDS RZ, [RZ] ;  /* 0x00000000fffff984 */ /* 0x000fe20000000800 */
[----:B------:R0:W-:Y:S04]  /*22cf0*/  @!P1 LDGSTS.E.BYPASS.LTC128B.128 [R35+0xf400], desc[UR56][R2.64], !P3 ;  /* 0x0f40000002239fae */ /* 0x0001e8000d901d78 */
[----:B------:R0:W-:Y:S01]  /*22d00*/  @!P1 LDGSTS.E.BYPASS.LTC128B.128 [R35+0x13400], desc[UR56][R2.64+0x80], !P2 ;  /* 0x1340008002239fae */ /* 0x0001e2000d101d78 */
[----:B------:R-:W-:-:S03]  /*22d10*/  IMAD.MOV.U32 R5, RZ, RZ, R14 ;  /* 0x000000ffff057224 */ /* 0x000fc600078e000e */
[----:B------:R0:W-:Y:S04]  /*22d20*/  @!P1 LDGSTS.E.BYPASS.LTC128B.128 [R35+0x17400], desc[UR56][R2.64+0x100], !P0 ;  /* 0x1740010002239fae */ /* 0x0001e8000c101d78 */
[----:B0-----:R-:W-:Y:S05]  /*22d30*/  WARPSYNC.COLLECTIVE R15, `(.L_x_876) ;  /* 0x000000000f087348 */ /* 0x001fea0003c00000 */
[----:B------:R1:W2:Y:S02]  /*22d40*/  SHFL.IDX P6, R14, R13, R12, R11 ;  /* 0x0000000c0d0e7389 */ /* 0x0002a400000c000b */
[----:B012---:R-:W-:Y:S01]  /*22d50*/  ENDCOLLECTIVE ;  /* 0x000000000000791b */ /* 0x007fe20003800000 */
.L_x_876:
[----:B------:R-:W-:Y:S05]  /*22d60*/  BRA `(.L_x_877) ;  /* 0xffffffb000687947 */ /* 0x000fea000383ffff */
.L_x_744:
[----:B0-----:R0:W1:Y:S02]  /*22d70*/  SYNCS.PHASECHK.TRANS64.TRYWAIT P0, [R22+URZ+0x2a820], R3 ;  /* 0x02a82003160075a7 */ /* 0x001064000800017f */
[----:B-1----:R-:W-:Y:S05]  /*22d80*/  @!P0 NANOSLEEP.SYNCS 0x989680 ;  /* 0x009896800000895d */ /* 0x002fea0003900000 */
[----:B------:R-:W1:Y:S02]  /*22d90*/  @!P0 SYNCS.PHASECHK.TRANS64 P0, [R22+URZ+0x2a820], R3 ;  /* 0x02a82003160085a7 */ /* 0x000e64000800007f */
[----:B-1----:R-:W-:Y:S05]  /*22da0*/  @!P0 BRA `(.L_x_744) ;  /* 0xfffffffc00f08947 */ /* 0x002fea000383ffff */
[----:B------:R-:W-:Y:S05]  /*22db0*/  BRA `(.L_x_878) ;  /* 0xffffffb000e07947 */ /* 0x000fea000383ffff */
.L_x_749:
[----:B0-----:R0:W1:Y:S02]  /*22dc0*/  SYNCS.PHASECHK.TRANS64.TRYWAIT P0, [R6+URZ+0x2a840], R3 ;  /* 0x02a84003060075a7 */ /* 0x001064000800017f */
[----:B-1----:R-:W-:Y:S05]  /*22dd0*/  @!P0 NANOSLEEP.SYNCS 0x989680 ;  /* 0x009896800000895d */ /* 0x002fea0003900000 */
[----:B------:R-:W1:Y:S02]  /*22de0*/  @!P0 SYNCS.PHASECHK.TRANS64 P0, [R6+URZ+0x2a840], R3 ;  /* 0x02a84003060085a7 */ /* 0x000e64000800007f */
[----:B-1----:R-:W-:Y:S05]  /*22df0*/  @!P0 BRA `(.L_x_749) ;  /* 0xfffffffc00f08947 */ /* 0x002fea000383ffff */
[----:B------:R-:W-:Y:S05]  /*22e00*/  BRA `(.L_x_879) ;  /* 0xffffffb400a47947 */ /* 0x000fea000383ffff */
.L_x_750:
        /* <DEDUP_REMOVED lines=8> */
.L_x_881:
[----:B------:R-:W-:Y:S05]  /*22e90*/  BSYNC B1 ;  /* 0x0000000000017941 */ /* 0x000fea0003800000 */
.L_x_880:
        /* <DEDUP_REMOVED lines=10> */
.L_x_882:
[----:B------:R-:W-:Y:S02]  /*22f40*/  IMAD.MOV.U32 R13, RZ, RZ, R5 ;  /* 0x000000ffff0d7224 */ /* 0x000fe400078e0005 */
[----:B------:R-:W-:Y:S01]  /*22f50*/  IMAD.MOV.U32 R12, RZ, RZ, 0x1 ;  /* 0x00000001ff0c7424 */ /* 0x000fe200078e00ff */
[----:B------:R-:W-:Y:S01]  /*22f60*/  SHF.L.U32 R34, R34, 0x3, RZ ;  /* 0x0000000322227819 */ /* 0x000fe200000006ff */
[----:B------:R-:W-:-:S03]  /*22f70*/  IMAD.MOV.U32 R2, RZ, RZ, R14 ;  /* 0x000000ffff027224 */ /* 0x000fc600078e000e */
[----:B------:R-:W-:-:S07]  /*22f80*/  LOP3.LUT R34, R34, 0x38, RZ, 0xc0, !PT ;  /* 0x0000003822227812 */ /* 0x000fce00078ec0ff */
[----:B------:R-:W-:Y:S05]  /*22f90*/  WARPSYNC.COLLECTIVE R15, `(.L_x_883) ;  /* 0x000000000f087348 */ /* 0x000fea0003c00000 */
[----:B------:R0:W1:Y:S02]  /*22fa0*/  SHFL.IDX P6, R14, R13, R12, R11 ;  /* 0x0000000c0d0e7389 */ /* 0x00006400000c000b */
[----:B01----:R-:W-:Y:S01]  /*22fb0*/  ENDCOLLECTIVE ;  /* 0x000000000000791b */ /* 0x003fe20003800000 */
.L_x_883:
[----:B------:R-:W-:-:S05]  /*22fc0*/  IMAD.SHL.U32 R0, R34, 0x2, RZ ;  /* 0x0000000222007824 */ /* 0x000fca00078e00ff */
[----:B------:R-:W-:-:S05]  /*22fd0*/  IADD3 R2, P0, R2, R0, RZ ;  /* 0x0000000002027210 */ /* 0x000fca0007f1e0ff */
[----:B------:R-:W-:Y:S02]  /*22fe0*/  IMAD.X R3, RZ, RZ, R3, P0 ;  /* 0x000000ffff037224 */ /* 0x000fe400000e0603 */
[----:B------:R-:W-:-:S03]  /*22ff0*/  IMAD.MOV.U32 R13, RZ, RZ, R9 ;  /* 0x000000ffff0d7224 */ /* 0x000fc600078e0009 */
        /* <DEDUP_REMOVED lines=10> */
.L_x_884:
[----:B------:R-:W-:Y:S02]  /*230a0*/  IMAD.MOV.U32 R13, RZ, RZ, R5 ;  /* 0x000000ffff0d7224 */ /* 0x000fe400078e0005 */
[----:B------:R-:W-:Y:S02]  /*230b0*/  IMAD.MOV.U32 R12, RZ, RZ, 0x2 ;  /* 0x00000002ff0c7424 */ /* 0x000fe400078e00ff */
[----:B------:R-:W-:-:S07]  /*230c0*/  IMAD.MOV.U32 R2, RZ, RZ, R14 ;  /* 0x000000ffff027224 */ /* 0x000fce00078e000e */
[----:B------:R-:W-:Y:S05]  /*230d0*/  WARPSYNC.COLLECTIVE R15, `(.L_x_885) ;  /* 0x000000000f087348 */ /* 0x000fea0003c00000 */
[----:B------:R0:W1:Y:S02]  /*230e0*/  SHFL.IDX P6, R14, R13, R12, R11 ;  /* 0x0000000c0d0e7389 */ /* 0x00006400000c000b */
[----:B01----:R-:W-:Y:S01]  /*230f0*/  ENDCOLLECTIVE ;  /* 0x000000000000791b */ /* 0x003fe20003800000 */
.L_x_885:
        /* <DEDUP_REMOVED lines=13> */
.L_x_886:
[----:B------:R-:W-:Y:S02]  /*231d0*/  IMAD.MOV.U32 R13, RZ, RZ, R5 ;  /* 0x000000ffff0d7224 */ /* 0x000fe400078e0005 */
[----:B------:R-:W-:Y:S02]  /*231e0*/  IMAD.MOV.U32 R12, RZ, RZ, 0x3 ;  /* 0x00000003ff0c7424 */ /* 0x000fe400078e00ff */
[----:B------:R-:W-:-:S07]  /*231f0*/  IMAD.MOV.U32 R2, RZ, RZ, R14 ;  /* 0x000000ffff027224 */ /* 0x000fce00078e000e */
[----:B------:R-:W-:Y:S05]  /*23200*/  WARPSYNC.COLLECTIVE R15, `(.L_x_887) ;  /* 0x000000000f087348 */ /* 0x000fea0003c00000 */
[----:B------:R0:W1:Y:S02]  /*23210*/  SHFL.IDX P6, R14, R13, R12, R11 ;  /* 0x0000000c0d0e7389 */ /* 0x00006400000c000b */
[----:B01----:R-:W-:Y:S01]  /*23220*/  ENDCOLLECTIVE ;  /* 0x000000000000791b */ /* 0x003fe20003800000 */
.L_x_887:
[----:B------:R-:W-:-:S04]  /*23230*/  IADD3 R2, P0, R2, R0, RZ ;  /* 0x0000000002027210 */ /* 0x000fc80007f1e0ff */
[----:B------:R-:W-:-:S05]  /*23240*/  IADD3.X R3, RZ, R34, RZ, P0, !PT ;  /* 0x00000022ff037210 */ /* 0x000fca00007fe4ff */
        /* <DEDUP_REMOVED lines=11> */
.L_x_888:
[----:B------:R-:W-:Y:S02]  /*23300*/  IMAD.MOV.U32 R13, RZ, RZ, R5 ;  /* 0x000000ffff0d7224 */ /* 0x000fe400078e0005 */
[----:B------:R-:W-:Y:S02]  /*23310*/  IMAD.MOV.U32 R12, RZ, RZ, 0x4 ;  /* 0x00000004ff0c7424 */ /* 0x000fe400078e00ff */
[----:B------:R-:W-:-:S07]  /*23320*/  IMAD.MOV.U32 R2, RZ, RZ, R14 ;  /* 0x000000ffff027224 */ /* 0x000fce00078e000e */
[----:B------:R-:W-:Y:S05]  /*23330*/  WARPSYNC.COLLECTIVE R15, `(.L_x_889) ;  /* 0x000000000f087348 */ /* 0x000fea0003c00000 */
[----:B------:R0:W1:Y:S02]  /*23340*/  SHFL.IDX P6, R14, R13, R12, R11 ;  /* 0x0000000c0d0e7389 */ /* 0x00006400000c000b */
[----:B01----:R-:W-:Y:S01]  /*23350*/  ENDCOLLECTIVE ;  /* 0x000000000000791b */ /* 0x003fe20003800000 */
.L_x_889:
        /* <DEDUP_REMOVED lines=13> */
.L_x_890:
[----:B------:R-:W-:Y:S02]  /*23430*/  IMAD.MOV.U32 R13, RZ, RZ, R5 ;  /* 0x000000ffff0d7224 */ /* 0x000fe400078e0005 */
[----:B------:R-:W-:Y:S02]  /*23440*/  IMAD.MOV.U32 R12, RZ, RZ, 0x5 ;  /* 0x00000005ff0c7424 */ /* 0x000fe400078e00ff */
[----:B------:R-:W-:-:S07]  /*23450*/  IMAD.MOV.U32 R2, RZ, RZ, R14 ;  /* 0x000000ffff027224 */ /* 0x000fce00078e000e */
[----:B------:R-:W-:Y:S05]  /*23460*/  WARPSYNC.COLLECTIVE R15, `(.L_x_891) ;  /* 0x000000000f087348 */ /* 0x000fea0003c00000 */
[----:B------:R0:W1:Y:S02]  /*23470*/  SHFL.IDX P6, R14, R13, R12, R11 ;  /* 0x0000000c0d0e7389 */ /* 0x00006400000c000b */
[----:B01----:R-:W-:Y:S01]  /*23480*/  ENDCOLLECTIVE ;  /* 0x000000000000791b */ /* 0x003fe20003800000 */
.L_x_891:
        /* <DEDUP_REMOVED lines=13> */
.L_x_892:
[----:B------:R-:W-:Y:S01]  /*23560*/  MOV R2, R14 ;  /* 0x0000000e00027202 */ /* 0x000fe20000000f00 */
[----:B------:R-:W-:Y:S06]  /*23570*/  BRA `(.L_x_893) ;  /* 0xffffffb000d87947 */ /* 0x000fec000383ffff */
.L_x_755:
[----:B0-----:R0:W2:Y:S02]  /*23580*/  SYNCS.PHASECHK.TRANS64.TRYWAIT P0, [R5+URZ+0x2a860], R2 ;  /* 0x02a86002050075a7 */ /* 0x0010a4000800017f */
[----:B--2---:R-:W-:Y:S05]  /*23590*/  @!P0 NANOSLEEP.SYNCS 0x989680 ;  /* 0x009896800000895d */ /* 0x004fea0003900000 */
[----:B------:R-:W2:Y:S02]  /*235a0*/  @!P0 SYNCS.PHASECHK.TRANS64 P0, [R5+URZ+0x2a860], R2 ;  /* 0x02a86002050085a7 */ /* 0x000ea4000800007f */
[----:B--2---:R-:W-:Y:S05]  /*235b0*/  @!P0 BRA `(.L_x_755) ;  /* 0xfffffffc00f08947 */ /* 0x004fea000383ffff */
[----:B------:R-:W-:Y:S05]  /*235c0*/  BRA `(.L_x_894) ;  /* 0xffffffb400387947 */ /* 0x000fea000383ffff */
.L_x_756:
        /* <DEDUP_REMOVED lines=8> */
.L_x_896:
[----:B------:R-:W-:Y:S05]  /*23650*/  BSYNC B1 ;  /* 0x0000000000017941 */ /* 0x000fea0003800000 */
.L_x_895:
        /* <DEDUP_REMOVED lines=9> */
.L_x_897:
[----:B------:R-:W-:Y:S02]  /*236f0*/  IMAD.MOV.U32 R13, RZ, RZ, R24 ;  /* 0x000000ffff0d7224 */ /* 0x000fe400078e0018 */
[----:B------:R-:W-:Y:S02]  /*23700*/  IMAD.MOV.U32 R12, RZ, RZ, 0x1 ;  /* 0x00000001ff0c7424 */ /* 0x000fe400078e00ff */
[----:B------:R-:W-:-:S07]  /*23710*/  IMAD.MOV.U32 R2, RZ, RZ, R14 ;  /* 0x000000ffff027224 */ /* 0x000fce00078e000e */
[----:B------:R-:W-:Y:S05]  /*23720*/  WARPSYNC.COLLECTIVE R15, `(.L_x_898) ;  /* 0x000000000f087348 */ /* 0x000fea0003c00000 */
[----:B------:R0:W1:Y:S02]  /*23730*/  SHFL.IDX P6, R14, R13, R12, R11 ;  /* 0x0000000c0d0e7389 */ /* 0x00006400000c000b */
[----:B01----:R-:W-:Y:S01]  /*23740*/  ENDCOLLECTIVE ;  /* 0x000000000000791b */ /* 0x003fe20003800000 */
.L_x_898:
        /* <DEDUP_REMOVED lines=15> */
.L_x_899:
[----:B------:R-:W-:Y:S02]  /*23840*/  IMAD.MOV.U32 R13, RZ, RZ, R24 ;  /* 0x000000ffff0d7224 */ /* 0x000fe400078e0018 */
[----:B------:R-:W-:Y:S01]  /*23850*/  IMAD.MOV.U32 R12, RZ, RZ, 0x2 ;  /* 0x00000002ff0c7424 */ /* 0x000fe200078e00ff */
[----:B------:R-:W-:-:S07]  /*23860*/  MOV R2, R14 ;  /* 0x0000000e00027202 */ /* 0x000fce0000000f00 */
[----:B------:R-:W-:Y:S05]  /*23870*/  WARPSYNC.COLLECTIVE R15, `(.L_x_900) ;  /* 0x000000000f087348 */ /* 0x000fea0003c00000 */
[----:B------:R0:W1:Y:S02]  /*23880*/  SHFL.IDX P6, R14, R13, R12, R11 ;  /* 0x0000000c0d0e7389 */ /* 0x00006400000c000b */
[----:B01----:R-:W-:Y:S01]  /*23890*/  ENDCOLLECTIVE ;  /* 0x000000000000791b */ /* 0x003fe20003800000 */
.L_x_900:
        /* <DEDUP_REMOVED lines=14> */
.L_x_901:
[----:B------:R-:W-:Y:S02]  /*23980*/  IMAD.MOV.U32 R13, RZ, RZ, R24 ;  /* 0x000000ffff0d7224 */ /* 0x000fe400078e0018 */
[----:B------:R-:W-:Y:S02]  /*23990*/  IMAD.MOV.U32 R12, RZ, RZ, 0x3 ;  /* 0x00000003ff0c7424 */ /* 0x000fe400078e00ff */
[----:B------:R-:W-:-:S07]  /*239a0*/  IMAD.MOV.U32 R2, RZ, RZ, R14 ;  /* 0x000000ffff027224 */ /* 0x000fce00078e000e */
[----:B------:R-:W-:Y:S05]  /*239b0*/  WARPSYNC.COLLECTIVE R15, `(.L_x_902) ;  /* 0x000000000f087348 */ /* 0x000fea0003c00000 */
[----:B------:R0:W1:Y:S02]  /*239c0*/  SHFL.IDX P6, R14, R13, R12, R11 ;  /* 0x0000000c0d0e7389 */ /* 0x00006400000c000b */
[----:B01----:R-:W-:Y:S01]  /*239d0*/  ENDCOLLECTIVE ;  /* 0x000000000000791b */ /* 0x003fe20003800000 */
.L_x_902:
        /* <DEDUP_REMOVED lines=14> */
.L_x_903:
[----:B------:R-:W-:Y:S02]  /*23ac0*/  IMAD.MOV.U32 R13, RZ, RZ, R24 ;  /* 0x000000ffff0d7224 */ /* 0x000fe400078e0018 */
[----:B------:R-:W-:Y:S02]  /*23ad0*/  IMAD.MOV.U32 R12, RZ, RZ, 0x4 ;  /* 0x00000004ff0c7424 */ /* 0x000fe400078e00ff */
[----:B------:R-:W-:-:S07]  /*23ae0*/  IMAD.MOV.U32 R2, RZ, RZ, R14 ;  /* 0x000000ffff027224 */ /* 0x000fce00078e000e */
[----:B------:R-:W-:Y:S05]  /*23af0*/  WARPSYNC.COLLECTIVE R15, `(.L_x_904) ;  /* 0x000000000f087348 */ /* 0x000fea0003c00000 */
[----:B------:R0:W1:Y:S02]  /*23b00*/  SHFL.IDX P6, R14, R13, R12, R11 ;  /* 0x0000000c0d0e7389 */ /* 0x00006400000c000b */
[----:B01----:R-:W-:Y:S01]  /*23b10*/  ENDCOLLECTIVE ;  /* 0x000000000000791b */ /* 0x003fe20003800000 */
.L_x_904:
[----:B------:R-:W-:-:S05]  /*23b20*/  IADD3 R2, P2, R2, R0, RZ ;  /* 0x0000000002027210 */ /* 0x000fca0007f5e0ff */
[----:B------:R-:W-:Y:S01]  /*23b30*/  IMAD.X R3, RZ, RZ, R3, P2 ;  /* 0x000000ffff037224 */ /* 0x000fe200010e0603 */
[----:B------:R-:W-:Y:S02]  /*23b40*/  ISETP.LT.OR P2, PT, R6, 0x31, !P1 ;  /* 0x000000310600780c */ /* 0x000fe40004f41670 */
[----:B------:R-:W-:-:S11]  /*23b50*/  MOV R13, R23 ;  /* 0x00000017000d7202 */ /* 0x000fd60000000f00 */
        /* <DEDUP_REMOVED lines=10> */
.L_x_905:
[----:B------:R-:W-:Y:S02]  /*23c00*/  IMAD.MOV.U32 R13, RZ, RZ, R24 ;  /* 0x000000ffff0d7224 */ /* 0x000fe400078e0018 */
[----:B------:R-:W-:Y:S02]  /*23c10*/  IMAD.MOV.U32 R12, RZ, RZ, 0x5 ;  /* 0x00000005ff0c7424 */ /* 0x000fe400078e00ff */
[----:B------:R-:W-:-:S07]  /*23c20*/  IMAD.MOV.U32 R2, RZ, RZ, R14 ;  /* 0x000000ffff027224 */ /* 0x000fce00078e000e */
[----:B------:R-:W-:Y:S05]  /*23c30*/  WARPSYNC.COLLECTIVE R15, `(.L_x_906) ;  /* 0x000000000f087348 */ /* 0x000fea0003c00000 */
[----:B------:R0:W1:Y:S02]  /*23c40*/  SHFL.IDX P6, R14, R13, R12, R11 ;  /* 0x0000000c0d0e7389 */ /* 0x00006400000c000b */
[----:B01----:R-:W-:Y:S01]  /*23c50*/  ENDCOLLECTIVE ;  /* 0x000000000000791b */ /* 0x003fe20003800000 */
.L_x_906:
[----:B------:R-:W-:-:S05]  /*23c60*/  IADD3 R2, P2, R2, R0, RZ ;  /* 0x0000000002027210 */ /* 0x000fca0007f5e0ff */
        /* <DEDUP_REMOVED lines=12> */
.L_x_907:
[----:B------:R-:W-:Y:S01]  /*23d30*/  @!PT LDS RZ, [RZ] ;  /* 0x00000000fffff984 */ /* 0x000fe20000000800 */
[----:B------:R-:W-:Y:S01]  /*23d40*/  @!PT LDS RZ, [RZ] ;  /* 0x00000000fffff984 */ /* 0x000fe20000000800 */
[----:B------:R-:W-:Y:S01]  /*23d50*/  @!PT LDS RZ, [RZ] ;  /* 0x00000000fffff984 */ /* 0x000fe20000000800 */
[----:B------:R0:W-:Y:S02]  /*23d60*/  LDGSTS.E.BYPASS.LTC128B.128 [R4+0x5400], desc[UR56][R2.64+0x80], !P2 ;  /* 0x0540008002047fae */ /* 0x0001e4000d101d78 */
[----:B0-----:R-:W-:Y:S01]  /*23d70*/  IMAD.MOV.U32 R2, RZ, RZ, R14 ;  /* 0x000000ffff027224 */ /* 0x001fe200078e000e */
[----:B------:R-:W-:Y:S06]  /*23d80*/  BRA `(.L_x_908) ;  /* 0xffffffb000247947 */ /* 0x000fec000383ffff */
.L_x_764:
[----:B0-----:R0:W1:Y:S02]  /*23d90*/  SYNCS.PHASECHK.TRANS64.TRYWAIT P0, [R0+URZ+0x2a860], R3 ;  /* 0x02a86003000075a7 */ /* 0x001064000800017f */
[----:B-1----:R-:W-:Y:S05]  /*23da0*/  @!P0 NANOSLEEP.SYNCS 0x989680 ;  /* 0x009896800000895d */ /* 0x002fea0003900000 */
[----:B------:R-:W1:Y:S02]  /*23db0*/  @!P0 SYNCS.PHASECHK.TRANS64 P0, [R0+URZ+0x2a860], R3 ;  /* 0x02a86003000085a7 */ /* 0x000e64000800007f */
[----:B-1----:R-:W-:Y:S05]  /*23dc0*/  @!P0 BRA `(.L_x_764) ;  /* 0xfffffffc00f08947 */ /* 0x002fea000383ffff */
[----:B------:R-:W-:Y:S05]  /*23dd0*/  BRA `(.L_x_909) ;  /* 0xffffffb4003c7947 */ /* 0x000fea000383ffff */
.L_x_765:
        /* <DEDUP_REMOVED lines=8> */
.L_x_911:
[----:B------:R-:W-:Y:S05]  /*23e60*/  BSYNC B0 ;  /* 0x0000000000007941 */ /* 0x000fea0003800000 */
.L_x_910:
        /* <DEDUP_REMOVED lines=10> */
[----:B------:R-:W-:Y:S01]  /*23f10*/  ISETP.LT.OR P3, PT, R6, 0x1, P1 ;  /* 0x000000010600780c */ /* 0x000fe20000f61670 */
[----:B------:R-:W-:-:S12]  /*23f20*/  IMAD R4, R4, 0x2, R22 ;  /* 0x0000000204047824 */ /* 0x000fd800078e0216 */
[----:B0-----:R-:W-:Y:S05]  /*23f30*/  WARPSYNC.COLLECTIVE R15, `(.L_x_912) ;  /* 0x000000000f087348 */ /* 0x001fea0003c00000 */
[----:B------:R1:W2:Y:S02]  /*23f40*/  SHFL.IDX P6, R14, R13, R12, R11 ;  /* 0x0000000c0d0e7389 */ /* 0x0002a400000c000b */
[----:B012---:R-:W-:Y:S01]  /*23f50*/  ENDCOLLECTIVE ;  /* 0x000000000000791b */ /* 0x007fe20003800000 */
.L_x_912:
[----:B------:R-:W-:Y:S02]  /*23f60*/  IMAD.MOV.U32 R13, RZ, RZ, R24 ;  /* 0x000000ffff0d7224 */ /* 0x000fe400078e0018 */
[----:B------:R-:W-:Y:S01]  /*23f70*/  IMAD.MOV.U32 R12, RZ, RZ, 0x1 ;  /* 0x00000001ff0c7424 */ /* 0x000fe200078e00ff */
[----:B------:R-:W-:-:S04]  /*23f80*/  SHF.L.U32 R5, R5, 0x3, RZ ;  /* 0x0000000305057819 */ /* 0x000fc800000006ff */
[----:B------:R-:W-:-:S05]  /*23f90*/  LOP3.LUT R5, R5, 0x38, RZ, 0xc0, !PT ;  /* 0x0000003805057812 */ /* 0x000fca00078ec0ff */
[----:B------:R-:W-:-:S05]  /*23fa0*/  IMAD.SHL.U32 R5, R5, 0x2, RZ ;  /* 0x0000000205057824 */ /* 0x000fca00078e00ff */
[----:B------:R-:W-:-:S13]  /*23fb0*/  IADD3 R2, P2, R14, R5, RZ ;  /* 0x000000050e027210 */ /* 0x000fda0007f5e0ff */
[----:B------:R-:W-:Y:S05]  /*23fc0*/  WARPSYNC.COLLECTIVE R15, `(.L_x_913) ;  /* 0x000000000f087348 */ /* 0x000fea0003c00000 */
[----:B------:R0:W1:Y:S02]  /*23fd0*/  SHFL.IDX P6, R14, R13, R12, R11 ;  /* 0x0000000c0d0e7389 */ /* 0x00006400000c000b */
[----:B01----:R-:W-:Y:S01]  /*23fe0*/  ENDCOLLECTIVE ;  /* 0x000000000000791b */ /* 0x003fe20003800000 */
.L_x_913:
        /* <DEDUP_REMOVED lines=13> */
.L_x_914:
[----:B------:R-:W-:Y:S02]  /*240c0*/  IMAD.MOV.U32 R13, RZ, RZ, R24 ;  /* 0x000000ffff0d7224 */ /* 0x000fe400078e0018 */
[----:B------:R-:W-:Y:S01]  /*240d0*/  IMAD.MOV.U32 R12, RZ, RZ, 0x2 ;  /* 0x00000002ff0c7424 */ /* 0x000fe200078e00ff */
[----:B------:R-:W-:-:S13]  /*240e0*/  IADD3 R2, P2, R14, R5, RZ ;  /* 0x000000050e027210 */ /* 0x000fda0007f5e0ff */
[----:B------:R-:W-:Y:S05]  /*240f0*/  WARPSYNC.COLLECTIVE R15, `(.L_x_915) ;  /* 0x000000000f087348 */ /* 0x000fea0003c00000 */
[----:B------:R0:W1:Y:S02]  /*24100*/  SHFL.IDX P6, R14, R13, R12, R11 ;  /* 0x0000000c0d0e7389 */ /* 0x00006400000c000b */
[----:B01----:R-:W-:Y:S01]  /*24110*/  ENDCOLLECTIVE ;  /* 0x000000000000791b */ /* 0x003fe20003800000 */
.L_x_915:
        /* <DEDUP_REMOVED lines=13> */
.L_x_916:
[----:B------:R-:W-:Y:S02]  /*241f0*/  IMAD.MOV.U32 R13, RZ, RZ, R24 ;  /* 0x000000ffff0d7224 */ /* 0x000fe400078e0018 */
[----:B------:R-:W-:Y:S02]  /*24200*/  IMAD.MOV.U32 R12, RZ, RZ, 0x3 ;  /* 0x00000003ff0c7424 */ /* 0x000fe400078e00ff */
[----:B------:R-:W-:-:S07]  /*24210*/  IMAD.MOV.U32 R10, RZ, RZ, R14 ;  /* 0x000000ffff0a7224 */ /* 0x000fce00078e000e */
[----:B------:R-:W-:Y:S05]  /*24220*/  WARPSYNC.COLLECTIVE R15, `(.L_x_917) ;  /* 0x000000000f087348 */ /* 0x000fea0003c00000 */
[----:B------:R0:W1:Y:S02]  /*24230*/  SHFL.IDX P6, R14, R13, R12, R11 ;  /* 0x0000000c0d0e7389 */ /* 0x00006400000c000b */
[----:B01----:R-:W-:Y:S01]  /*24240*/  ENDCOLLECTIVE ;  /* 0x000000000000791b */ /* 0x003fe20003800000 */
.L_x_917:
        /* <DEDUP_REMOVED lines=9> */
[----:B------:R-:W-:Y:S02]  /*242e0*/  ISETP.LT.OR P4, PT, R6, 0x31, !P0 ;  /* 0x000000310600780c */ /* 0x000fe40004781670 */
[----:B------:R-:W-:-:S11]  /*242f0*/  MOV R8, R14 ;  /* 0x0000000e00087202 */ /* 0x000fd60000000f00 */
[----:B0-----:R-:W-:Y:S05]  /*24300*/  WARPSYNC.COLLECTIVE R15, `(.L_x_918) ;  /* 0x000000000f087348 */ /* 0x001fea0003c00000 */
[----:B------:R1:W2:Y:S02]  /*24310*/  SHFL.IDX P6, R14, R13, R12, R11 ;  /* 0x0000000c0d0e7389 */ /* 0x0002a400000c000b */
[----:B012---:R-:W-:Y:S01]  /*24320*/  ENDCOLLECTIVE ;  /* 0x000000000000791b */ /* 0x007fe20003800000 */
.L_x_918:
[----:B------:R-:W-:Y:S02]  /*24330*/  IMAD.MOV.U32 R13, RZ, RZ, R24 ;  /* 0x000000ffff0d7224 */ /* 0x000fe400078e0018 */
[----:B------:R-:W-:Y:S01]  /*24340*/  IMAD.MOV.U32 R12, RZ, RZ, 0x4 ;  /* 0x00000004ff0c7424 */ /* 0x000fe200078e00ff */
[----:B------:R-:W-:-:S13]  /*24350*/  IADD3 R2, P2, R14, R5, RZ ;  /* 0x000000050e027210 */ /* 0x000fda0007f5e0ff */
[----:B------:R-:W-:Y:S05]  /*24360*/  WARPSYNC.COLLECTIVE R15, `(.L_x_919) ;  /* 0x000000000f087348 */ /* 0x000fea0003c00000 */
[----:B------:R0:W1:Y:S02]  /*24370*/  SHFL.IDX P6, R14, R13, R12, R11 ;  /* 0x0000000c0d0e7389 */ /* 0x00006400000c000b */
[----:B01----:R-:W-:Y:S01]  /*24380*/  ENDCOLLECTIVE ;  /* 0x000000000000791b */ /* 0x003fe20003800000 */
.L_x_919:
        /* <DEDUP_REMOVED lines=13> */
.L_x_920:
[----:B------:R-:W-:Y:S02]  /*24460*/  IMAD.MOV.U32 R13, RZ, RZ, R24 ;  /* 0x000000ffff0d7224 */ /* 0x000fe400078e0018 */
[----:B------:R-:W-:Y:S02]  /*24470*/  IMAD.MOV.U32 R12, RZ, RZ, 0x5 ;  /* 0x00000005ff0c7424 */ /* 0x000fe400078e00ff */
[----:B------:R-:W-:-:S07]  /*24480*/  IMAD.MOV.U32 R10, RZ, RZ, R14 ;  /* 0x000000ffff0a7224 */ /* 0x000fce00078e000e */
[----:B------:R-:W-:Y:S05]  /*24490*/  WARPSYNC.COLLECTIVE R15, `(.L_x_921) ;  /* 0x000000000f087348 */ /* 0x000fea0003c00000 */
[----:B------:R0:W1:Y:S02]  /*244a0*/  SHFL.IDX P6, R14, R13, R12, R11 ;  /* 0x0000000c0d0e7389 */ /* 0x00006400000c000b */
[----:B01----:R-:W-:Y:S01]  /*244b0*/  ENDCOLLECTIVE ;  /* 0x000000000000791b */ /* 0x003fe20003800000 */
.L_x_921:
        /* <DEDUP_REMOVED lines=12> */
.L_x_922:
[----:B------:R-:W-:Y:S05]  /*24580*/  BRA `(.L_x_923) ;  /* 0xffffffb000387947 */ /* 0x000fea000383ffff */
.L_x_770:
        /* <DEDUP_REMOVED lines=8> */
.L_x_925:
[----:B------:R-:W-:Y:S05]  /*24610*/  BSYNC B0 ;  /* 0x0000000000007941 */ /* 0x000fea0003800000 */
.L_x_924:
[----:B------:R-:W-:Y:S01]  /*24620*/  IMAD.MOV.U32 R13, RZ, RZ, R16 ;  /* 0x000000ffff0d7224 */ /* 0x000fe200078e0010 */
[----:B------:R-:W-:Y:S01]  /*24630*/  MOV R0, R14 ;  /* 0x0000000e00007202 */ /* 0x000fe20000000f00 */
[----:B------:R-:W-:Y:S02]  /*24640*/  IMAD.MOV.U32 R12, RZ, RZ, 0x1 ;  /* 0x00000001ff0c7424 */ /* 0x000fe400078e00ff */
[----:B------:R-:W-:Y:S02]  /*24650*/  IMAD.MOV.U32 R11, RZ, RZ, 0x1f ;  /* 0x0000001fff0b7424 */ /* 0x000fe400078e00ff */
[----:B------:R-:W-:Y:S02]  /*24660*/  IMAD.MOV.U32 R15, RZ, RZ, -0x1 ;  /* 0xffffffffff0f7424 */ /* 0x000fe400078e00ff */
[----:B------:R-:W-:-:S07]  /*24670*/  IMAD.IADD R7, R19, 0x1, R9 ;  /* 0x0000000113077824 */ /* 0x000fce00078e0209 */
[----:B------:R-:W-:Y:S05]  /*24680*/  WARPSYNC.COLLECTIVE R15, `(.L_x_926) ;  /* 0x000000000f087348 */ /* 0x000fea0003c00000 */
[----:B------:R0:W1:Y:S02]  /*24690*/  SHFL.IDX P6, R14, R13, R12, R11 ;  /* 0x0000000c0d0e7389 */ /* 0x00006400000c000b */
[----:B01----:R-:W-:Y:S01]  /*246a0*/  ENDCOLLECTIVE ;  /* 0x000000000000791b */ /* 0x003fe20003800000 */
.L_x_926:
[----:B------:R-:W-:Y:S02]  /*246b0*/  ULDC UR4, c[0x0][0xc3c] ;  /* 0x00030f0000047ab9 */ /* 0x000fe40000000800 */
[----:B------:R-:W-:-:S13]  /*246c0*/  ISETP.GE.OR P1, PT, R7, UR4, !P0 ;  /* 0x0000000407007c0c */ /* 0x000fda000c726670 */
[----:B------:R-:W0:Y:S08]  /*246d0*/  @!P1 LDC.64 R2, c[0x0][0xc80] ;  /* 0x00032000ff029b82 */ /* 0x000e300000000a00 */
[----:B------:R-:W1:Y:S01]  /*246e0*/  @!P1 LDC.64 R4, c[0x0][0xc78] ;  /* 0x00031e00ff049b82 */ /* 0x000e620000000a00 */
[----:B------:R-:W-:Y:S02]  /*246f0*/  IMAD.MOV.U32 R11, RZ, RZ, RZ ;  /* 0x000000ffff0b7224 */ /* 0x000fe400078e00ff */
[----:B------:R-:W-:-:S02]  /*24700*/  IMAD.MOV.U32 R8, RZ, RZ, R14 ;  /* 0x000000ffff087224 */ /* 0x000fc400078e000e */
[----:B0-----:R-:W-:-:S05]  /*24710*/  @!P1 IMAD.WIDE R2, R7, 0x4, R2 ;  /* 0x0000000407029825 */ /* 0x001fca00078e0202 */
[----:B------:R1:W2:Y:S02]  /*24720*/  @!P1 LDG.E R6, desc[UR56][R2.64] ;  /* 0x0000003802069981 */ /* 0x0002a4000c1e1900 */
[----:B-1----:R-:W-:-:S05]  /*24730*/  @!P1 IMAD.WIDE R2, R7, 0x4, R4 ;  /* 0x0000000407029825 */ /* 0x002fca00078e0204 */
[----:B------:R-:W3:Y:S01]  /*24740*/  @!P1 LDG.E R5, desc[UR56][R2.64] ;  /* 0x0000003802059981 */ /* 0x000ee2000c1e1900 */
[----:B------:R-:W-:Y:S01]  /*24750*/  IMAD.MOV.U32 R7, RZ, RZ, RZ ;  /* 0x000000ffff077224 */ /* 0x000fe200078e00ff */
[C---:B------:R-:W-:Y:S01]  /*24760*/  ISETP.GE.U32.AND P2, PT, R9.reuse, 0x2, PT ;  /* 0x000000020900780c */ /* 0x040fe20003f46070 */
[----:B------:R-:W-:Y:S01]  /*24770*/  IMAD.MOV.U32 R4, RZ, RZ, RZ ;  /* 0x000000ffff047224 */ /* 0x000fe200078e00ff */
[C---:B------:R-:W-:Y:S02]  /*24780*/  ISETP.GE.U32.AND P3, PT, R9.reuse, 0x4, PT ;  /* 0x000000040900780c */ /* 0x040fe40003f66070 */
[C---:B------:R-:W-:Y:S02]  /*24790*/  ISETP.GE.U32.AND P4, PT, R9.reuse, 0x8, PT ;  /* 0x000000080900780c */ /* 0x040fe40003f86070 */
[----:B------:R-:W-:Y:S01]  /*247a0*/  ISETP.GE.U32.AND P5, PT, R9, 0x10, PT ;  /* 0x000000100900780c */ /* 0x000fe20003fa6070 */
[----:B--2---:R-:W-:Y:S02]  /*247b0*/  @!P1 IMAD.MOV.U32 R7, RZ, RZ, R6 ;  /* 0x000000ffff079224 */ /* 0x004fe400078e0006 */
[----:B------:R-:W-:-:S02]  /*247c0*/  IMAD.MOV.U32 R6, RZ, RZ, RZ ;  /* 0x000000ffff067224 */ /* 0x000fc400078e00ff */
[----:B---3--:R-:W-:Y:S01]  /*247d0*/  @!P1 IMAD.MOV.U32 R4, RZ, RZ, R5 ;  /* 0x000000ffff049224 */ /* 0x008fe200078e0005 */
[----:B------:R-:W-:-:S03]  /*247e0*/  ISETP.NE.AND P1, PT, R9, RZ, PT ;  /* 0x000000ff0900720c */ /* 0x000fc60003f25270 */
[----:B------:R-:W-:-:S10]  /*247f0*/  IMAD R13, R4, R7, RZ ;  /* 0x00000007040d7224 */ /* 0x000fd400078e02ff */
[----:B------:R-:W-:Y:S05]  /*24800*/  WARPSYNC.COLLECTIVE R15, `(.L_x_927) ;  /* 0x000000000f087348 */ /* 0x000fea0003c00000 */
[----:B------:R0:W1:Y:S02]  /*24810*/  SHFL.UP P6, R14, R13, R12, R11 ;  /* 0x0400000c0d0e7389 */ /* 0x00006400000c000b */
[----:B01----:R-:W-:Y:S01]  /*24820*/  ENDCOLLECTIVE ;  /* 0x000000000000791b */ /* 0x003fe20003800000 */
.L_x_927:
[----:B------:R-:W-:Y:S01]  /*24830*/  IMAD.MOV.U32 R12, RZ, RZ, 0x2 ;  /* 0x00000002ff0c7424 */ /* 0x000fe200078e00ff */
[----:B------:R-:W-:-:S05]  /*24840*/  SEL R14, R14, RZ, P1 ;  /* 0x000000ff0e0e7207 */ /* 0x000fca0000800000 */
[----:B------:R-:W-:-:S04]  /*24850*/  IMAD.IADD R5, R13, 0x1, R14 ;  /* 0x000000010d057824 */ /* 0x000fc800078e020e */
[----:B------:R-:W-:-:S07]  /*24860*/  IMAD.MOV.U32 R13, RZ, RZ, R5 ;  /* 0x000000ffff0d7224 */ /* 0x000fce00078e0005 */
[----:B------:R-:W-:Y:S05]  /*24870*/  WARPSYNC.COLLECTIVE R15, `(.L_x_928) ;  /* 0x000000000f087348 */ /* 0x000fea0003c00000 */
[----:B------:R0:W1:Y:S02]  /*24880*/  SHFL.UP P6, R14, R13, R12, R11 ;  /* 0x0400000c0d0e7389 */ /* 0x00006400000c000b */
[----:B01----:R-:W-:Y:S01]  /*24890*/  ENDCOLLECTIVE ;  /* 0x000000000000791b */ /* 0x003fe20003800000 */
.L_x_928:
[----:B------:R-:W-:Y:S02]  /*248a0*/  MOV R12, 0x4 ;  /* 0x00000004000c7802 */ /* 0x000fe40000000f00 */
[----:B------:R-:W-:-:S05]  /*248b0*/  SEL R2, R14, RZ, P2 ;  /* 0x000000ff0e027207 */ /* 0x000fca0001000000 */
[----:B------:R-:W-:-:S04]  /*248c0*/  IMAD.IADD R2, R5, 0x1, R2 ;  /* 0x0000000105027824 */ /* 0x000fc800078e0202 */
[----:B------:R-:W-:-:S07]  /*248d0*/  IMAD.MOV.U32 R13, RZ, RZ, R2 ;  /* 0x000000ffff0d7224 */ /* 0x000fce00078e0002 */
[----:B------:R-:W-:Y:S05]  /*248e0*/  WARPSYNC.COLLECTIVE R15, `(.L_x_929) ;  /* 0x000000000f087348 */ /* 0x000fea0003c00000 */
[----:B------:R0:W1:Y:S02]  /*248f0*/  SHFL.UP P6, R14, R13, R12, R11 ;  /* 0x0400000c0d0e7389 */ /* 0x00006400000c000b */
[----:B01----:R-:W-:Y:S01]  /*24900*/  ENDCOLLECTIVE ;  /* 0x000000000000791b */ /* 0x003fe20003800000 */
.L_x_929:
[----:B------:R-:W-:Y:S01]  /*24910*/  IMAD.MOV.U32 R12, RZ, RZ, 0x8 ;  /* 0x00000008ff0c7424 */ /* 0x000fe200078e00ff */
[----:B------:R-:W-:-:S05]  /*24920*/  SEL R3, R14, RZ, P3 ;  /* 0x000000ff0e037207 */ /* 0x000fca0001800000 */
[----:B------:R-:W-:-:S04]  /*24930*/  IMAD.IADD R3, R2, 0x1, R3 ;  /* 0x0000000102037824 */ /* 0x000fc800078e0203 */
[----:B------:R-:W-:-:S07]  /*24940*/  IMAD.MOV.U32 R13, RZ, RZ, R3 ;  /* 0x000000ffff0d7224 */ /* 0x000fce00078e0003 */
[----:B------:R-:W-:Y:S05]  /*24950*/  WARPSYNC.COLLECTIVE R15, `(.L_x_930) ;  /* 0x000000000f087348 */ /* 0x000fea0003c00000 */
[----:B------:R0:W1:Y:S02]  /*24960*/  SHFL.UP P6, R14, R13, R12, R11 ;  /* 0x0400000c0d0e7389 */ /* 0x00006400000c000b */
[----:B01----:R-:W-:Y:S01]  /*24970*/  ENDCOLLECTIVE ;  /* 0x000000000000791b */ /* 0x003fe20003800000 */
.L_x_930:
[----:B------:R-:W-:Y:S01]  /*24980*/  IMAD.MOV.U32 R12, RZ, RZ, 0x10 ;  /* 0x00000010ff0c7424 */ /* 0x000fe200078e00ff */
[----:B------:R-:W-:-:S05]  /*24990*/  SEL R14, R14, RZ, P4 ;  /* 0x000000ff0e0e7207 */ /* 0x000fca0002000000 */
[----:B------:R-:W-:-:S04]  /*249a0*/  IMAD.IADD R5, R3, 0x1, R14 ;  /* 0x0000000103057824 */ /* 0x000fc800078e020e */
[----:B------:R-:W-:-:S07]  /*249b0*/  IMAD.MOV.U32 R13, RZ, RZ, R5 ;  /* 0x000000ffff0d7224 */ /* 0x000fce00078e0005 */
[----:B------:R-:W-:Y:S05]  /*249c0*/  WARPSYNC.COLLECTIVE R15, `(.L_x_931) ;  /* 0x000000000f087348 */ /* 0x000fea0003c00000 */
[----:B------:R0:W1:Y:S02]  /*249d0*/  SHFL.UP P6, R14, R13, R12, R11 ;  /* 0x0400000c0d0e7389 */ /* 0x00006400000c000b */
[----:B01----:R-:W-:Y:S01]  /*249e0*/  ENDCOLLECTIVE ;  /* 0x000000000000791b */ /* 0x003fe20003800000 */
.L_x_931:
        /* <DEDUP_REMOVED lines=8> */
.L_x_932:
[----:B------:R-:W-:Y:S05]  /*24a70*/  BRA `(.L_x_933) ;  /* 0xffffffb0004c7947 */ /* 0x000fea000383ffff */
.L_x_773:
[----:B------:R-:W-:Y:S01]  /*24a80*/  BSSY B0, `(.L_x_934) ;  /* 0x0000007000007945 */ /* 0x000fe20003800000 */
[----:B------:R-:W-:Y:S02]  /*24a90*/  IMAD.MOV.U32 R12, RZ, RZ, 0x1 ;  /* 0x00000001ff0c7424 */ /* 0x000fe400078e00ff */
[----:B------:R-:W-:Y:S02]  /*24aa0*/  IMAD.MOV.U32 R11, RZ, RZ, RZ ;  /* 0x000000ffff0b7224 */ /* 0x000fe400078e00ff */
[----:B------:R-:W-:-:S07]  /*24ab0*/  IMAD.MOV.U32 R15, RZ, RZ, -0x1 ;  /* 0xffffffffff0f7424 */ /* 0x000fce00078e00ff */
[----:B------:R-:W-:Y:S05]  /*24ac0*/  WARPSYNC.COLLECTIVE R15, `(.L_x_935) ;  /* 0x000000000f087348 */ /* 0x000fea0003c00000 */
[----:B------:R0:W1:Y:S02]  /*24ad0*/  SHFL.UP P6, R14, R13, R12, R11 ;  /* 0x0400000c0d0e7389 */ /* 0x00006400000c000b */
[----:B01----:R-:W-:Y:S01]  /*24ae0*/  ENDCOLLECTIVE ;  /* 0x000000000000791b */ /* 0x003fe20003800000 */
.L_x_935:
[----:B------:R-:W-:Y:S05]  /*24af0*/  BSYNC B0 ;  /* 0x0000000000007941 */ /* 0x000fea0003800000 */
.L_x_934:
[----:B------:R-:W-:Y:S01]  /*24b00*/  SEL R14, R14, RZ, P1 ;  /* 0x000000ff0e0e7207 */ /* 0x000fe20000800000 */
[----:B------:R-:W-:Y:S01]  /*24b10*/  IMAD.MOV.U32 R12, RZ, RZ, 0x2 ;  /* 0x00000002ff0c7424 */ /* 0x000fe200078e00ff */
[----:B------:R-:W-:Y:S01]  /*24b20*/  MOV R11, RZ ;  /* 0x000000ff000b7202 */ /* 0x000fe20000000f00 */
[----:B------:R-:W-:Y:S02]  /*24b30*/  IMAD.MOV.U32 R15, RZ, RZ, -0x1 ;  /* 0xffffffffff0f7424 */ /* 0x000fe400078e00ff */
[----:B------:R-:W-:-:S07]  /*24b40*/  IMAD.IADD R13, R13, 0x1, R14 ;  /* 0x000000010d0d7824 */ /* 0x000fce00078e020e */
[----:B------:R-:W-:Y:S05]  /*24b50*/  WARPSYNC.COLLECTIVE R15, `(.L_x_936) ;  /* 0x000000000f087348 */ /* 0x000fea0003c00000 */
[----:B------:R0:W1:Y:S02]  /*24b60*/  SHFL.UP P6, R14, R13, R12, R11 ;  /* 0x0400000c0d0e7389 */ /* 0x00006400000c000b */
[----:B01----:R-:W-:Y:S01]  /*24b70*/  ENDCOLLECTIVE ;  /* 0x000000000000791b */ /* 0x003fe20003800000 */
.L_x_936:
[----:B------:R-:W-:Y:S01]  /*24b80*/  IMAD.MOV.U32 R12, RZ, RZ, 0x4 ;  /* 0x00000004ff0c7424 */ /* 0x000fe200078e00ff */
[----:B------:R-:W-:-:S05]  /*24b90*/  SEL R2, R14, RZ, P2 ;  /* 0x000000ff0e027207 */ /* 0x000fca0001000000 */
[----:B------:R-:W-:-:S04]  /*24ba0*/  IMAD.IADD R2, R13, 0x1, R2 ;  /* 0x000000010d027824 */ /* 0x000fc800078e0202 */
[----:B------:R-:W-:-:S07]  /*24bb0*/  IMAD.MOV.U32 R13, RZ, RZ, R2 ;  /* 0x000000ffff0d7224 */ /* 0x000fce00078e0002 */
[----:B------:R-:W-:Y:S05]  /*24bc0*/  WARPSYNC.COLLECTIVE R15, `(.L_x_937) ;  /* 0x000000000f087348 */ /* 0x000fea0003c00000 */
[----:B------:R0:W1:Y:S02]  /*24bd0*/  SHFL.UP P6, R14, R13, R12, R11 ;  /* 0x0400000c0d0e7389 */ /* 0x00006400000c000b */
[----:B01----:R-:W-:Y:S01]  /*24be0*/  ENDCOLLECTIVE ;  /* 0x000000000000791b */ /* 0x003fe20003800000 */
.L_x_937:
[----:B------:R-:W-:Y:S01]  /*24bf0*/  IMAD.MOV.U32 R12, RZ, RZ, 0x8 ;  /* 0x00000008ff0c7424 */ /* 0x000fe200078e00ff */
[----:B------:R-:W-:-:S05]  /*24c00*/  SEL R3, R14, RZ, P3 ;  /* 0x000000ff0e037207 */ /* 0x000fca0001800000 */
[----:B------:R-:W-:-:S04]  /*24c10*/  IMAD.IADD R3, R2, 0x1, R3 ;  /* 0x0000000102037824 */ /* 0x000fc800078e0203 */
[----:B------:R-:W-:-:S07]  /*24c20*/  IMAD.MOV.U32 R13, RZ, RZ, R3 ;  /* 0x000000ffff0d7224 */ /* 0x000fce00078e0003 */
[----:B------:R-:W-:Y:S05]  /*24c30*/  WARPSYNC.COLLECTIVE R15, `(.L_x_938) ;  /* 0x000000000f087348 */ /* 0x000fea0003c00000 */
[----:B------:R0:W1:Y:S02]  /*24c40*/  SHFL.UP P6, R14, R13, R12, R11 ;  /* 0x0400000c0d0e7389 */ /* 0x00006400000c000b */
[----:B01----:R-:W-:Y:S01]  /*24c50*/  ENDCOLLECTIVE ;  /* 0x000000000000791b */ /* 0x003fe20003800000 */
.L_x_938:
[----:B------:R-:W-:Y:S01]  /*24c60*/  IMAD.MOV.U32 R12, RZ, RZ, 0x10 ;  /* 0x00000010ff0c7424 */ /* 0x000fe200078e00ff */
[----:B------:R-:W-:-:S05]  /*24c70*/  SEL R14, R14, RZ, P4 ;  /* 0x000000ff0e0e7207 */ /* 0x000fca0002000000 */
[----:B------:R-:W-:-:S04]  /*24c80*/  IMAD.IADD R5, R3, 0x1, R14 ;  /* 0x0000000103057824 */ /* 0x000fc800078e020e */
[----:B------:R-:W-:-:S07]  /*24c90*/  IMAD.MOV.U32 R13, RZ, RZ, R5 ;  /* 0x000000ffff0d7224 */ /* 0x000fce00078e0005 */
[----:B------:R-:W-:Y:S05]  /*24ca0*/  WARPSYNC.COLLECTIVE R15, `(.L_x_939) ;  /* 0x000000000f087348 */ /* 0x000fea0003c00000 */
[----:B------:R0:W1:Y:S02]  /*24cb0*/  SHFL.UP P6, R14, R13, R12, R11 ;  /* 0x0400000c0d0e7389 */ /* 0x00006400000c000b */
[----:B01----:R-:W-:Y:S01]  /*24cc0*/  ENDCOLLECTIVE ;  /* 0x000000000000791b */ /* 0x003fe20003800000 */
.L_x_939:
        /* <DEDUP_REMOVED lines=8> */
.L_x_940:
[----:B------:R-:W-:Y:S05]  /*24d50*/  BRA `(.L_x_941) ;  /* 0xffffffb000387947 */ /* 0x000fea000383ffff */
.L_x_775:
[----:B------:R-:W-:Y:S01]  /*24d60*/  BSSY B0, `(.L_x_942) ;  /* 0x0000006000007945 */ /* 0x000fe20003800000 */
[----:B------:R-:W-:Y:S01]  /*24d70*/  PLOP3.LUT P6, PT, P6, PT, PT, 0x8, 0x0 ;  /* 0x000000000000781c */ /* 0x000fe200037ce170 */
[----:B------:R-:W-:-:S12]  /*24d80*/  IMAD.MOV.U32 R15, RZ, RZ, -0x1 ;  /* 0xffffffffff0f7424 */ /* 0x000fd800078e00ff */
[----:B0-----:R-:W-:Y:S05]  /*24d90*/  WARPSYNC.COLLECTIVE R15, `(.L_x_943) ;  /* 0x000000000f087348 */ /* 0x001fea0003c00000 */
[----:B------:R-:W-:Y:S01]  /*24da0*/  VOTE.ANY R14, PT, P6 ;  /* 0x00000000000e7806 */ /* 0x000fe200030e0100 */
[----:B0-----:R-:W-:Y:S06]  /*24db0*/  ENDCOLLECTIVE ;  /* 0x000000000000791b */ /* 0x001fec0003800000 */
.L_x_943:
[----:B------:R-:W-:Y:S05]  /*24dc0*/  BSYNC B0 ;  /* 0x0000000000007941 */ /* 0x000fea0003800000 */
.L_x_942:
[----:B------:R-:W-:Y:S01]  /*24dd0*/  IMAD.MOV.U32 R3, RZ, RZ, R14 ;  /* 0x000000ffff037224 */ /* 0x000fe200078e000e */
[----:B------:R-:W-:Y:S01]  /*24de0*/  MOV R13, R7 ;  /* 0x00000007000d7202 */ /* 0x000fe20000000f00 */
[----:B------:R-:W-:Y:S02]  /*24df0*/  IMAD.MOV.U32 R11, RZ, RZ, 0x1f ;  /* 0x0000001fff0b7424 */ /* 0x000fe400078e00ff */
[----:B------:R-:W0:Y:S01]  /*24e00*/  POPC R8, R3 ;  /* 0x0000000300087309 */ /* 0x000e220000000000 */
[----:B------:R-:W-:Y:S02]  /*24e10*/  IMAD.MOV.U32 R15, RZ, RZ, -0x1 ;  /* 0xffffffffff0f7424 */ /* 0x000fe400078e00ff */
[----:B0-----:R-:W-:-:S07]  /*24e20*/  IMAD.MOV.U32 R12, RZ, RZ, R8 ;  /* 0x000000ffff0c7224 */ /* 0x001fce00078e0008 */
[----:B------:R-:W-:Y:S05]  /*24e30*/  WARPSYNC.COLLECTIVE R15, `(.L_x_944) ;  /* 0x000000000f087348 */ /* 0x000fea0003c00000 */
[----:B------:R0:W1:Y:S02]  /*24e40*/  SHFL.IDX P6, R14, R13, R12, R11 ;  /* 0x0000000c0d0e7389 */ /* 0x00006400000c000b */
[----:B01----:R-:W-:Y:S01]  /*24e50*/  ENDCOLLECTIVE ;  /* 0x000000000000791b */ /* 0x003fe20003800000 */
.L_x_944:
[----:B------:R-:W-:Y:S02]  /*24e60*/  IMAD.MOV.U32 R13, RZ, RZ, R4 ;  /* 0x000000ffff0d7224 */ /* 0x000fe400078e0004 */
[----:B------:R-:W-:-:S07]  /*24e70*/  IMAD.MOV.U32 R7, RZ, RZ, R14 ;  /* 0x000000ffff077224 */ /* 0x000fce00078e000e */
[----:B------:R-:W-:Y:S05]  /*24e80*/  WARPSYNC.COLLECTIVE R15, `(.L_x_945) ;  /* 0x000000000f087348 */ /* 0x000fea0003c00000 */
[----:B------:R0:W1:Y:S02]  /*24e90*/  SHFL.IDX P6, R14, R13, R12, R11 ;  /* 0x0000000c0d0e7389 */ /* 0x00006400000c000b */
[----:B01----:R-:W-:Y:S01]  /*24ea0*/  ENDCOLLECTIVE ;  /* 0x000000000000791b */ /* 0x003fe20003800000 */
.L_x_945:
[----:B------:R-:W-:Y:S01]  /*24eb0*/  IMAD.MOV.U32 R4, RZ, RZ, R14 ;  /* 0x000000ffff047224 */ /* 0x000fe200078e000e */
[----:B------:R-:W-:Y:S06]  /*24ec0*/  BRA `(.L_x_946) ;  /* 0xffffffb000187947 */ /* 0x000fec000383ffff */
.L_x_777:
[----:B------:R-:W-:Y:S01]  /*24ed0*/  BSSY B0, `(.L_x_947) ;  /* 0x0000007000007945 */ /* 0x000fe20003800000 */
[----:B------:R-:W-:Y:S02]  /*24ee0*/  IMAD.MOV.U32 R13, RZ, RZ, R2 ;  /* 0x000000ffff0d7224 */ /* 0x000fe400078e0002 */
[----:B------:R-:W-:Y:S02]  /*24ef0*/  IMAD.MOV.U32 R11, RZ, RZ, 0x1f ;  /* 0x0000001fff0b7424 */ /* 0x000fe400078e00ff */
[----:B------:R-:W-:-:S07]  /*24f00*/  IMAD.MOV.U32 R15, RZ, RZ, -0x1 ;  /* 0xffffffffff0f7424 */ /* 0x000fce00078e00ff */
[----:B0123--:R-:W-:Y:S05]  /*24f10*/  WARPSYNC.COLLECTIVE R15, `(.L_x_948) ;  /* 0x000000000f087348 */ /* 0x00ffea0003c00000 */
[----:B------:R4:W0:Y:S02]  /*24f20*/  SHFL.IDX P6, R14, R13, R12, R11 ;  /* 0x0000000c0d0e7389 */ /* 0x00082400000c000b */
[----:B01234-:R-:W-:Y:S01]  /*24f30*/  ENDCOLLECTIVE ;  /* 0x000000000000791b */ /* 0x01ffe20003800000 */
.L_x_948:
[----:B------:R-:W-:Y:S05]  /*24f40*/  BSYNC B0 ;  /* 0x0000000000007941 */ /* 0x000fea0003800000 */
.L_x_947:
[----:B------:R-:W-:Y:S01]  /*24f50*/  IMAD.MOV.U32 R6, RZ, RZ, R14 ;  /* 0x000000ffff067224 */ /* 0x000fe200078e000e */
[----:B------:R-:W-:Y:S06]  /*24f60*/  BRA `(.L_x_776) ;  /* 0xffffffb000087947 */ /* 0x000fec000383ffff */
.L_x_781:
[----:B0-----:R0:W3:Y:S02]  /*24f70*/  SYNCS.PHASECHK.TRANS64.TRYWAIT P0, [R4+URZ+0x2a820], R0 ;  /* 0x02a82000040075a7 */ /* 0x0010e4000800017f */
[----:B---3--:R-:W-:Y:S05]  /*24f80*/  @!P0 NANOSLEEP.SYNCS 0x989680 ;  /* 0x009896800000895d */ /* 0x008fea0003900000 */
[----:B------:R-:W3:Y:S02]  /*24f90*/  @!P0 SYNCS.PHASECHK.TRANS64 P0, [R4+URZ+0x2a820], R0 ;  /* 0x02a82000040085a7 */ /* 0x000ee4000800007f */
[----:B---3--:R-:W-:Y:S05]  /*24fa0*/  @!P0 BRA `(.L_x_781) ;  /* 0xfffffffc00f08947 */ /* 0x008fea000383ffff */
[----:B------:R-:W-:Y:S05]  /*24fb0*/  BRA `(.L_x_949) ;  /* 0xffffffb400607947 */ /* 0x000fea000383ffff */
.L_x_782:
        /* <DEDUP_REMOVED lines=11> */
.L_x_951:
[----:B------:R-:W-:Y:S05]  /*25070*/  BSYNC B0 ;  /* 0x0000000000007941 */ /* 0x000fea0003800000 */
.L_x_950:
[----:B------:R-:W-:Y:S05]  /*25080*/  BRA `(.L_x_952) ;  /* 0xffffffb400487947 */ /* 0x000fea000383ffff */
.L_x_783:
[----:B------:R-:W-:Y:S01]  /*25090*/  BSSY B0, `(.L_x_953) ;  /* 0x0000006000007945 */ /* 0x000fe20003800000 */
[----:B------:R-:W-:-:S07]  /*250a0*/  IMAD.MOV.U32 R15, RZ, RZ, -0x1 ;  /* 0xffffffffff0f7424 */ /* 0x000fce00078e00ff */
[----:B012---:R-:W-:Y:S05]  /*250b0*/  WARPSYNC.COLLECTIVE R15, `(.L_x_954) ;  /* 0x000000000f0c7348 */ /* 0x007fea0003c00000 */
[----:B------:R-:W-:Y:S02]  /*250c0*/  ELECT P6, UR62, PT ;  /* 0x00000000003e782f */ /* 0x000fe400038c0000 */
[----:B------:R-:W-:Y:S01]  /*250d0*/  MOV R14, UR62 ;  /* 0x0000003e000e7c02 */ /* 0x000fe20008000f00 */
[----:B012---:R-:W-:Y:S10]  /*250e0*/  ENDCOLLECTIVE ;  /* 0x000000000000791b */ /* 0x007ff40003800000 */
.L_x_954:
[----:B------:R-:W-:Y:S05]  /*250f0*/  BSYNC B0 ;  /* 0x0000000000007941 */ /* 0x000fea0003800000 */
.L_x_953:
[----:B------:R-:W-:Y:S05]  /*25100*/  BRA `(.L_x_955) ;  /* 0xffffffb4003c7947 */ /* 0x000fea000383ffff */
.L_x_785:
[----:B0-----:R0:W3:Y:S02]  /*25110*/  SYNCS.PHASECHK.TRANS64.TRYWAIT P1, [R5+URZ+0x2a840], R0 ;  /* 0x02a84000050075a7 */ /* 0x0010e4000802017f */
[----:B---3--:R-:W-:Y:S05]  /*25120*/  @!P1 NANOSLEEP.SYNCS 0x989680 ;  /* 0x009896800000995d */ /* 0x008fea0003900000 */
[----:B------:R-:W3:Y:S02]  /*25130*/  @!P1 SYNCS.PHASECHK.TRANS64 P1, [R5+URZ+0x2a840], R0 ;  /* 0x02a84000050095a7 */ /* 0x000ee4000802007f */
[----:B---3--:R-:W-:Y:S05]  /*25140*/  @!P1 BRA `(.L_x_785) ;  /* 0xfffffffc00f09947 */ /* 0x008fea000383ffff */
[----:B------:R-:W-:Y:S05]  /*25150*/  BRA `(.L_x_956) ;  /* 0xffffffb4005c7947 */ /* 0x000fea000383ffff */
.L_x_787:
[----:B---3--:R3:W4:Y:S02]  /*25160*/  SYNCS.PHASECHK.TRANS64.TRYWAIT P1, [R27+URZ+0x2a840], R2 ;  /* 0x02a840021b0075a7 */ /* 0x008724000802017f */
[----:B----4-:R-:W-:Y:S05]  /*25170*/  @!P1 NANOSLEEP.SYNCS 0x989680 ;  /* 0x009896800000995d */ /* 0x010fea0003900000 */
[----:B------:R-:W4:Y:S02]  /*25180*/  @!P1 SYNCS.PHASECHK.TRANS64 P1, [R27+URZ+0x2a840], R2 ;  /* 0x02a840021b0095a7 */ /* 0x000f24000802007f */
[----:B----4-:R-:W-:Y:S05]  /*25190*/  @!P1 BRA `(.L_x_787) ;  /* 0xfffffffc00f09947 */ /* 0x010fea000383ffff */
[----:B------:R-:W-:Y:S05]  /*251a0*/  BRA `(.L_x_957) ;  /* 0xffffffb400687947 */ /* 0x000fea000383ffff */
.L_x_789:
[----:B----4-:R4:W0:Y:S02]  /*251b0*/  SYNCS.PHASECHK.TRANS64.TRYWAIT P1, [R5+URZ+0x2a860], R0 ;  /* 0x02a86000050075a7 */ /* 0x010824000802017f */
[----:B0-----:R-:W-:Y:S05]  /*251c0*/  @!P1 NANOSLEEP.SYNCS 0x989680 ;  /* 0x009896800000995d */ /* 0x001fea0003900000 */
[----:B------:R-:W0:Y:S02]  /*251d0*/  @!P1 SYNCS.PHASECHK.TRANS64 P1, [R5+URZ+0x2a860], R0 ;  /* 0x02a86000050095a7 */ /* 0x000e24000802007f */
[----:B0-----:R-:W-:Y:S05]  /*251e0*/  @!P1 BRA `(.L_x_789) ;  /* 0xfffffffc00f09947 */ /* 0x001fea000383ffff */
[----:B------:R-:W-:Y:S05]  /*251f0*/  BRA `(.L_x_958) ;  /* 0xffffffb400647947 */ /* 0x000fea000383ffff */
.L_x_959:
        /* <DEDUP_REMOVED lines=16> */
.L_x_15633:


//--------------------- .text._ZN7cutlass13device_kernelIN5flash11enable_sm90INS1_16FlashAttnFwdSm90INS1_25CollectiveMainloopFwdSm90ILi2EN4cute5tupleIJNS5_1CILi1EEES8_S8_EEENS6_IJNS7_ILi128EEENS7_ILi96EEENS7_ILi192EEEEEELi128ENS_10bfloat16_tEfNS_4arch4Sm90ELb0ELb1ELb0ELb0ELb1ELb0ELb0ELb1ELb1ELb1ELb1ELb0EEENS1_21CollectiveEpilogueFwdINS6_IJSA_SA_SB_EEES9_SE_SG_Li256ELb0ELb1ELb1ELb0EEENS1_19SingleTileSchedulerILb0ELb1ELb1ELi128EEEEEEEEEvNT_6ParamsE --------------------------
	.section	.text._ZN7cutlass13device_kernelIN5flash11enable_sm90INS1_16FlashAttnFwdSm90INS1_25CollectiveMainloopFwdSm90ILi2EN4cute5tupleIJNS5_1CILi1EEES8_S8_EEENS6_IJNS7_ILi128EEENS7_ILi96EEENS7_ILi192EEEEEELi128ENS_10bfloat16_tEfNS_4arch4Sm90ELb0ELb1ELb0ELb0ELb1ELb0ELb0ELb1ELb1ELb1ELb1ELb0EEENS1_21CollectiveEpilogueFwdINS6_IJSA_SA_SB_EEES9_SE_SG_Li256ELb0ELb1ELb1ELb0EEENS1_19SingleTileSchedulerILb0ELb1ELb1ELi128EEEEEEEEEvNT_6ParamsE,"ax",@progbits
	.align	128
.text._ZN7cutlass13device_kernelIN5flash11enable_sm90INS1_16FlashAttnFwdSm90INS1_25CollectiveMainloopFwdSm90ILi2EN4cute5tupleIJNS5_1CILi1EEES8_S8_EEENS6_IJNS7_ILi128EEENS7_ILi96EEENS7_ILi192EEEEEELi128ENS_10bfloat16_tEfNS_4arch4Sm90ELb0ELb1ELb0ELb0ELb1ELb0ELb0ELb1ELb1ELb1ELb1ELb0EEENS1_21CollectiveEpilogueFwdINS6_IJSA_SA_SB_EEES9_SE_SG_Li256ELb0ELb1ELb1ELb0EEENS1_19SingleTileSchedulerILb0ELb1ELb1ELi128EEEEEEEEEvNT_6ParamsE:
        .type           _ZN7cutlass13device_kernelIN5flash11enable_sm90INS1_16FlashAttnFwdSm90INS1_25CollectiveMainloopFwdSm90ILi2EN4cute5tupleIJNS5_1CILi1EEES8_S8_EEENS6_IJNS7_ILi128EEENS7_ILi96EEENS7_ILi192EEEEEELi128ENS_10bfloat16_tEfNS_4arch4Sm90ELb0ELb1ELb0ELb0ELb1ELb0ELb0ELb1ELb1ELb1ELb1ELb0EEENS1_21CollectiveEpilogueFwdINS6_IJSA_SA_SB_EEES9_SE_SG_Li256ELb0ELb1ELb1ELb0EEENS1_19SingleTileSchedulerILb0ELb1ELb1ELi128EEEEEEEEEvNT_6ParamsE,@function
        .size           _ZN7cutlass13device_kernelIN5flash11enable_sm90INS1_16FlashAttnFwdSm90INS1_25CollectiveMainloopFwdSm90ILi2EN4cute5tupleIJNS5_1CILi1EEES8_S8_EEENS6_IJNS7_ILi128EEENS7_ILi96EEENS7_ILi192EEEEEELi128ENS_10bfloat16_tEfNS_4arch4Sm90ELb0ELb1ELb0ELb0ELb1ELb0ELb0ELb1ELb1ELb1ELb1ELb0EEENS1_21CollectiveEpilogueFwdINS6_IJSA_SA_SB_EEES9_SE_SG_Li256ELb0ELb1ELb1ELb0EEENS1_19SingleTileSchedulerILb0ELb1ELb1ELi128EEEEEEEEEvNT_6ParamsE,(.L_x_15634 - _ZN7cutlass13device_kernelIN5flash11enable_sm90INS1_16FlashAttnFwdSm90INS1_25CollectiveMainloopFwdSm90ILi2EN4cute5tupleIJNS5_1CILi1EEES8_S8_EEENS6_IJNS7_ILi128EEENS7_ILi96EEENS7_ILi192EEEEEELi128ENS_10bfloat16_tEfNS_4arch4Sm90ELb0ELb1ELb0ELb0ELb1ELb0ELb0ELb1ELb1ELb1ELb1ELb0EEENS1_21CollectiveEpilogueFwdINS6_IJSA_SA_SB_EEES9_SE_SG_Li256ELb0ELb1ELb1ELb0EEENS1_19SingleTileSchedulerILb0ELb1ELb1ELi128EEEEEEEEEvNT_6ParamsE)
        .other          _ZN7cutlass13device_kernelIN5flash11enable_sm90INS1_16FlashAttnFwdSm90INS1_25CollectiveMainloopFwdSm90ILi2EN4cute5tupleIJNS5_1CILi1EEES8_S8_EEENS6_IJNS7_ILi128EEENS7_ILi96EEENS7_ILi192EEEEEELi128ENS_10bfloat16_tEfNS_4arch4Sm90ELb0ELb1ELb0ELb0ELb1ELb0ELb0ELb1ELb1ELb1ELb1ELb0EEENS1_21CollectiveEpilogueFwdINS6_IJSA_SA_SB_EEES9_SE_SG_Li256ELb0ELb1ELb1ELb0EEENS1_19SingleTileSchedulerILb0ELb1ELb1ELi128EEEEEEEEEvNT_6ParamsE,@"STO_CUDA_ENTRY STV_DEFAULT"
_ZN7cutlass13device_kernelIN5flash11enable_sm90INS1_16FlashAttnFwdSm90INS1_25CollectiveMainloopFwdSm90ILi2EN4cute5tupleIJNS5_1CILi1EEES8_S8_EEENS6_IJNS7_ILi128EEENS7_ILi96EEENS7_ILi192EEEEEELi128ENS_10bfloat16_tEfNS_4arch4Sm90ELb0ELb1ELb0ELb0ELb1ELb0ELb0ELb1ELb1ELb1ELb1ELb0EEENS1_21CollectiveEpilogueFwdINS6_IJSA_SA_SB_EEES9_SE_SG_Li256ELb0ELb1ELb1ELb0EEENS1_19SingleTileSchedulerILb0ELb1ELb1ELi128EEEEEEEEEvNT_6ParamsE:
        /* <DEDUP_REMOVED lines=45> */
.L_x_960:
        /* <DEDUP_REMOVED lines=22> */
.L_x_961:
        /* <DEDUP_REMOVED lines=18> */
.L_x_962:
        /* <DEDUP_REMOVED lines=22> */
.L_x_963:
        /* <DEDUP_REMOVED lines=23> */
.L_x_964:
[----:B------:R-:W-:Y:S01]  /*0820*/  UISETP.NE.AND UP0, UPT, UR9, URZ, UPT ;  /* 0x0000003f0900728c */ /* 0x000fe2000bf05270 */
[----:B------:R-:W-:Y:S01]  /*0830*/  NOP ;  /* 0x0000000000007918 */ /* 0x000fe20000000000 */
[----:B0-----:R-:W-:Y:S01]  /*0840*/  UMOV UR4, 0x1 ;  /* 0x0000000100047882 */ /* 0x001fe20000000000 */
[----:B------:R-:W-:Y:S01]  /*0850*/  ULDC.64 UR36, c[0x0][0x208] ;  /* 0x0000820000247ab9 */ /* 0x000fe20000000a00 */
[----:B------:R-:W-:Y:S01]  /*0860*/  USEL UR4, UR4, 0x2, !UP0 ;  /* 0x0000000204047887 */ /* 0x000fe2000c000000 */
[----:B------:R-:W-:Y:S01]  /*0870*/  BSSY B6, `(.L_x_965) ;  /* 0x0001175000067945 */ /* 0x000fe20003800000 */
[----:B-1234-:R-:W-:Y:S01]  /*0880*/  BAR.SYNC.DEFER_BLOCKING 0x0 ;  /* 0x0000000000007b1d */ /* 0x01efe20000010000 */
[----:B------:R-:W-:-:S03]  /*0890*/  PLOP3.LUT P0, PT, PT, PT, UP0, 0x80, 0x0 ;  /* 0x000000000000781c */ /* 0x000fc60003f0f008 */
[----:B------:R-:W-:-:S05]  /*08a0*/  IMAD.U32 R2, RZ, RZ, UR4 ;  /* 0x00000004ff027e24 */ /* 0x000fca000f8e00ff */
[----:B------:R0:W-:Y:S05]  /*08b0*/  STL [R1], R2 ;  /* 0x0000000201007387 */ /* 0x0001ea0000100800 */
[----:B------:R-:W-:Y:S05]  /*08c0*/  @!P0 BRA `(.L_x_966) ;  /* 0x000000d800408947 */ /* 0x000fea0003800000 */
.L_x_967:
[----:B------:R-:W-:-:S08]  /*08d0*/  NOP ;  /* 0x0000000000007918 */ /* 0x000fd00000000000 */
[----:B------:R-:W1:Y:S02]  /*08e0*/  USETMAXREG.TRY_ALLOC.CTAPOOL UP0, 0xe8 ;  /* 0x000000e8000079c8 */ /* 0x000e640008000600 */
[----:B-1----:R-:W-:-:S13]  /*08f0*/  PLOP3.LUT P0, PT, PT, PT, UP0, 0x80, 0x0 ;  /* 0x000000000000781c */ /* 0x002fda0003f0f008 */
[----:B------:R-:W-:Y:S05]  /*0900*/  @!P0 BRA `(.L_x_967) ;  /* 0xfffffffc00f08947 */ /* 0x000fea000383ffff */
[----:B0-----:R-:W0:Y:S08]  /*0910*/  LDC R2, c[0x0][0xc50] ;  /* 0x00031400ff027b82 */ /* 0x001e300000000800 */
        /* <DEDUP_REMOVED lines=13> */
[----:B------:R-:W0:Y:S01]  /*09f0*/  LDC R23, c[0x0][0x448] ;  /* 0x00011200ff177b82 */ /* 0x000e220000000800 */
[----:B------:R-:W1:Y:S01]  /*0a00*/  S2R R72, SR_CTAID.X ;  /* 0x0000000000487919 */ /* 0x000e620000002500 */
[----:B------:R-:W-:Y:S01]  /*0a10*/  LOP3.LUT R18, R18, 0xffefffff, RZ, 0xc0, !PT ;  /* 0xffefffff12127812 */ /* 0x000fe200078ec0ff */
[----:B------:R-:W-:-:S05]  /*0a20*/  VIADD R75, R25, 0xffffff80 ;  /* 0xffffff80194b7836 */ /* 0x000fca0000000000 */
[----:B------:R-:W2:Y:S08]  /*0a30*/  LDC.64 R2, c[0x0][0x418] ;  /* 0x00010600ff027b82 */ /* 0x000eb00000000a00 */
[----:B------:R-:W3:Y:S01]  /*0a40*/  LDC.64 R10, c[0x0][0x9e0] ;  /* 0x00027800ff0a7b82 */ /* 0x000ee20000000a00 */
[----:B0-----:R-:W-:-:S07]  /*0a50*/  ISETP.NE.AND P2, PT, R23, 0x1, PT ;  /* 0x000000011700780c */ /* 0x001fce0003f45270 */
[----:B------:R-:W0:Y:S01]  /*0a60*/  LDC R8, c[0x0][0x288] ;  /* 0x0000a200ff087b82 */ /* 0x000e220000000800 */
[----:B--2---:R-:W-:-:S07]  /*0a70*/  ISETP.NE.U32.AND P0, PT, R2, RZ, PT ;  /* 0x000000ff0200720c */ /* 0x004fce0003f05070 */
[----:B------:R-:W2:Y:S01]  /*0a80*/  LDC R16, c[0x0][0x424] ;  /* 0x00010900ff107b82 */ /* 0x000ea20000000800 */
[----:B-1----:R-:W-:Y:S01]  /*0a90*/  IMAD.SHL.U32 R72, R72, 0x80, RZ ;  /* 0x0000008048487824 */ /* 0x002fe200078e00ff */
[----:B------:R-:W-:-:S03]  /*0aa0*/  ISETP.NE.AND.EX P0, PT, R3, RZ, PT, P0 ;  /* 0x000000ff0300720c */ /* 0x000fc60003f05300 */
[----:B------:R-:W-:Y:S01]  /*0ab0*/  @P2 VIADD R0, R72, 0x7f ;  /* 0x0000007f48002836 */ /* 0x000fe20000000000 */
[----:B------:R-:W-:Y:S02]  /*0ac0*/  @P2 LOP3.LUT R18, R18, 0x100000, RZ, 0xfc, !PT ;  /* 0x0010000012122812 */ /* 0x000fe400078efcff */
[----:B------:R-:W1:Y:S01]  /*0ad0*/  @P2 LDC R5, c[0x0][0x44c] ;  /* 0x00011300ff052b82 */ /* 0x000e620000000800 */
[----:B---3--:R-:W-:Y:S02]  /*0ae0*/  ISETP.GE.AND P1, PT, R11, 0x1, PT ;  /* 0x000000010b00780c */ /* 0x008fe40003f26270 */
[----:B------:R-:W-:-:S05]  /*0af0*/  LOP3.LUT R18, R18, 0xfff7ffff, RZ, 0xc0, !PT ;  /* 0xfff7ffff12127812 */ /* 0x000fca00078ec0ff */
[----:B------:R-:W3:Y:S01]  /*0b00*/  @P2 LDC R7, c[0x0][0x450] ;  /* 0x00011400ff072b82 */ /* 0x000ee20000000800 */
[----:B0-----:R-:W-:-:S05]  /*0b10*/  IADD3 R3, -R8, 0x1, RZ ;  /* 0x0000000108037810 */ /* 0x001fca0007ffe1ff */
[----:B------:R-:W-:Y:S02]  /*0b20*/  @P1 LOP3.LUT R18, R18, 0x80000, RZ, 0xfc, !PT ;  /* 0x0008000012121812 */ /* 0x000fe400078efcff */
[----:B------:R-:W0:Y:S01]  /*0b30*/  LDC R73, c[0x0][0x2f0] ;  /* 0x0000bc00ff497b82 */ /* 0x000e220000000800 */
[----:B--2---:R-:W-:Y:S01]  /*0b40*/  SEL R16, R16, 0x1, P0 ;  /* 0x0000000110107807 */ /* 0x004fe20000000000 */
[----:B-1----:R-:W-:-:S04]  /*0b50*/  @P2 IMAD.HI.U32 R2, R0, R5, RZ ;  /* 0x0000000500022227 */ /* 0x002fc800078e00ff */
[----:B------:R-:W-:Y:S01]  /*0b60*/  VIADD R0, R72, 0x7f ;  /* 0x0000007f48007836 */ /* 0x000fe20000000000 */
[----:B---3--:R-:W-:Y:S01]  /*0b70*/  @P2 SHF.R.U32.HI R0, RZ, R7, R2 ;  /* 0x00000007ff002219 */ /* 0x008fe20000011602 */
[CC--:B0-----:R-:W-:Y:S02]  /*0b80*/  IMAD R3, R16.reuse, R73.reuse, R3 ;  /* 0x0000004910037224 */ /* 0x0c1fe400078e0203 */
[----:B------:R-:W-:Y:S02]  /*0b90*/  IMAD R22, R16, R73, RZ ;  /* 0x0000004910167224 */ /* 0x000fe400078e02ff */
[----:B------:R-:W-:-:S04]  /*0ba0*/  IMAD.IADD R3, R3, 0x1, R0 ;  /* 0x0000000103037824 */ /* 0x000fc800078e0200 */
[----:B------:R-:W-:Y:S01]  /*0bb0*/  IMAD.IADD R0, R3, 0x1, R10 ;  /* 0x0000000103007824 */ /* 0x000fe200078e020a */
[----:B------:R-:W-:Y:S06]  /*0bc0*/  @!P1 BRA `(.L_x_969) ;  /* 0x0000000000409947 */ /* 0x000fec0003800000 */
[C---:B------:R-:W-:Y:S01]  /*0bd0*/  ISETP.GT.AND P0, PT, R3.reuse, RZ, PT ;  /* 0x000000ff0300720c */ /* 0x040fe20003f04270 */
[----:B------:R-:W-:-:S12]  /*0be0*/  VIADD R2, R3, 0xffffffff ;  /* 0xffffffff03027836 */ /* 0x000fd80000000000 */
[----:B------:R-:W-:Y:S05]  /*0bf0*/  @P0 BRA `(.L_x_970) ;  /* 0x00000000001c0947 */ /* 0x000fea0003800000 */
[----:B------:R-:W-:Y:S01]  /*0c00*/  ISETP.NE.AND P0, PT, R11, 0x1, PT ;  /* 0x000000010b00780c */ /* 0x000fe20003f05270 */
[----:B------:R-:W-:-:S12]  /*0c10*/  IMAD.MOV R3, RZ, RZ, -R3 ;  /* 0x000000ffff037224 */ /* 0x000fd800078e0a03 */
[----:B------:R-:W0:Y:S02]  /*0c20*/  @P0 LDC.64 R4, c[0x0][0x9e8] ;  /* 0x00027a00ff040b82 */ /* 0x000e240000000a00 */
[----:B0-----:R-:W-:-:S05]  /*0c30*/  @P0 IMAD.HI.U32 R2, R3, R4, RZ ;  /* 0x0000000403020227 */ /* 0x001fca00078e00ff */
[----:B------:R-:W-:-:S04]  /*0c40*/  @P0 SHF.R.U32.HI R3, RZ, R5, R2 ;  /* 0x00000005ff030219 */ /* 0x000fc80000011602 */
[----:B------:R-:W-:Y:S01]  /*0c50*/  LOP3.LUT R2, RZ, R3, RZ, 0x33, !PT ;  /* 0x00000003ff027212 */ /* 0x000fe200078e33ff */
[----:B------:R-:W-:Y:S06]  /*0c60*/  BRA `(.L_x_971) ;  /* 0x0000000000107947 */ /* 0x000fec0003800000 */
.L_x_970:
[----:B------:R-:W-:-:S13]  /*0c70*/  ISETP.NE.AND P0, PT, R11, 0x1, PT ;  /* 0x000000010b00780c */ /* 0x000fda0003f05270 */
[----:B------:R-:W0:Y:S02]  /*0c80*/  @P0 LDC.64 R4, c[0x0][0x9e8] ;  /* 0x00027a00ff040b82 */ /* 0x000e240000000a00 */
[----:B0-----:R-:W-:-:S05]  /*0c90*/  @P0 IMAD.HI.U32 R4, R2, R4, RZ ;  /* 0x0000000402040227 */ /* 0x001fca00078e00ff */
[----:B------:R-:W-:-:S07]  /*0ca0*/  @P0 SHF.R.U32.HI R2, RZ, R5, R4 ;  /* 0x00000005ff020219 */ /* 0x000fce0000011604 */
.L_x_971:
[----:B------:R-:W-:-:S05]  /*0cb0*/  IMAD R3, R2, R11, R11 ;  /* 0x0000000b02037224 */ /* 0x000fca00078e020b */
[----:B------:R-:W-:-:S07]  /*0cc0*/  VIMNMX R0, R0, R3, PT ;  /* 0x0000000300007248 */ /* 0x000fce0003fe0100 */
.L_x_969:
[----:B------:R-:W0:Y:S01]  /*0cd0*/  @P2 LDC R3, c[0x0][0x44c] ;  /* 0x00011300ff032b82 */ /* 0x000e220000000800 */
[----:B------:R-:W-:Y:S01]  /*0ce0*/  VIADD R2, R0, 0x5f ;  /* 0x0000005f00027836 */ /* 0x000fe20000000000 */
[----:B------:R-:W-:Y:S01]  /*0cf0*/  ULDC UR4, c[0x0][0x9dc] ;  /* 0x0002770000047ab9 */ /* 0x000fe20000000800 */
[----:B------:R-:W-:Y:S02]  /*0d00*/  IMAD R0, R16, R73, 0x5f ;  /* 0x0000005f10007424 */ /* 0x000fe400078e0249 */
[----:B------:R-:W-:-:S03]  /*0d10*/  IMAD.HI R2, R2, 0x2aaaaaab, RZ ;  /* 0x2aaaaaab02027827 */ /* 0x000fc600078e02ff */
[----:B------:R-:W1:Y:S01]  /*0d20*/  @P2 LDC R7, c[0x0][0x450] ;  /* 0x00011400ff072b82 */ /* 0x000e620000000800 */
[----:B------:R-:W-:Y:S01]  /*0d30*/  IMAD.HI R0, R0, 0x2aaaaaab, RZ ;  /* 0x2aaaaaab00007827 */ /* 0x000fe200078e02ff */
[----:B------:R-:W-:-:S03]  /*0d40*/  SHF.R.U32.HI R5, RZ, 0x1f, R2 ;  /* 0x0000001fff057819 */ /* 0x000fc60000011602 */
[----:B------:R-:W-:Y:S01]  /*0d50*/  IMAD.MOV.U32 R4, RZ, RZ, R72 ;  /* 0x000000ffff047224 */ /* 0x000fe200078e0048 */
[----:B------:R-:W-:Y:S01]  /*0d60*/  LEA.HI.SX32 R2, R2, R5, 0x1c ;  /* 0x0000000502027211 */ /* 0x000fe200078fe2ff */
[----:B------:R-:W-:Y:S02]  /*0d70*/  IMAD R73, R16, R73, -R8 ;  /* 0x0000004910497224 */ /* 0x000fe400078e0a08 */
[----:B0-----:R-:W-:Y:S01]  /*0d80*/  @P2 IMAD.HI.U32 R6, R72, R3, RZ ;  /* 0x0000000348062227 */ /* 0x001fe200078e00ff */
[----:B------:R-:W-:-:S04]  /*0d90*/  SHF.R.U32.HI R3, RZ, 0x1f, R0 ;  /* 0x0000001fff037819 */ /* 0x000fc80000011600 */
[----:B------:R-:W-:Y:S02]  /*0da0*/  LEA.HI.SX32 R3, R0, R3, 0x1c ;  /* 0x0000000300037211 */ /* 0x000fe400078fe2ff */
[----:B-1----:R-:W-:Y:S02]  /*0db0*/  @P2 SHF.R.U32.HI R4, RZ, R7, R6 ;  /* 0x00000007ff042219 */ /* 0x002fe40000011606 */
[----:B------:R-:W-:-:S03]  /*0dc0*/  VIMNMX R9, R3, R2, PT ;  /* 0x0000000203097248 */ /* 0x000fc60003fe0100 */
[----:B------:R-:W-:-:S04]  /*0dd0*/  IMAD.IADD R0, R73, 0x1, R4 ;  /* 0x0000000149007824 */ /* 0x000fc800078e0204 */
[----:B------:R-:W-:Y:S01]  /*0de0*/  VIADD R2, R0, -UR4 ;  /* 0x8000000400027c36 */ /* 0x000fe20008000000 */
[----:B------:R-:W-:Y:S06]  /*0df0*/  @!P1 BRA `(.L_x_972) ;  /* 0x00000000003c9947 */ /* 0x000fec0003800000 */
[----:B------:R-:W-:-:S13]  /*0e00*/  ISETP.GT.AND P0, PT, R0, -0x1, PT ;  /* 0xffffffff0000780c */ /* 0x000fda0003f04270 */
[----:B------:R-:W-:Y:S05]  /*0e10*/  @P0 BRA `(.L_x_973) ;  /* 0x00000000001c0947 */ /* 0x000fea0003800000 */
[----:B------:R-:W-:Y:S02]  /*0e20*/  ISETP.NE.AND P0, PT, R11, 0x1, PT ;  /* 0x000000010b00780c */ /* 0x000fe40003f05270 */
[----:B------:R-:W-:-:S11]  /*0e30*/  LOP3.LUT R3, RZ, R0, RZ, 0x33, !PT ;  /* 0x00000000ff037212 */ /* 0x000fd600078e33ff */
[----:B------:R-:W0:Y:S02]  /*0e40*/  @P0 LDC.64 R4, c[0x0][0x9e8] ;  /* 0x00027a00ff040b82 */ /* 0x000e240000000a00 */
[----:B0-----:R-:W-:-:S05]  /*0e50*/  @P0 IMAD.HI.U32 R0, R3, R4, RZ ;  /* 0x0000000403000227 */ /* 0x001fca00078e00ff */
[----:B------:R-:W-:-:S04]  /*0e60*/  @P0 SHF.R.U32.HI R3, RZ, R5, R0 ;  /* 0x00000005ff030219 */ /* 0x000fc80000011600 */
[----:B------:R-:W-:Y:S01]  /*0e70*/  LOP3.LUT R0, RZ, R3, RZ, 0x33, !PT ;  /* 0x00000003ff007212 */ /* 0x000fe200078e33ff */
[----:B------:R-:W-:Y:S06]  /*0e80*/  BRA `(.L_x_974) ;  /* 0x0000000000107947 */ /* 0x000fec0003800000 */
.L_x_973:
[----:B------:R-:W-:-:S13]  /*0e90*/  ISETP.NE.AND P0, PT, R11, 0x1, PT ;  /* 0x000000010b00780c */ /* 0x000fda0003f05270 */
[----:B------:R-:W0:Y:S02]  /*0ea0*/  @P0 LDC.64 R4, c[0x0][0x9e8] ;  /* 0x00027a00ff040b82 */ /* 0x000e240000000a00 */
[----:B0-----:R-:W-:-:S05]  /*0eb0*/  @P0 IMAD.HI.U32 R4, R0, R4, RZ ;  /* 0x0000000400040227 */ /* 0x001fca00078e00ff */
[----:B------:R-:W-:-:S07]  /*0ec0*/  @P0 SHF.R.U32.HI R0, RZ, R5, R4 ;  /* 0x00000005ff000219 */ /* 0x000fce0000011604 */
.L_x_974:
[----:B------:R-:W-:-:S05]  /*0ed0*/  IMAD R3, R0, R11, RZ ;  /* 0x0000000b00037224 */ /* 0x000fca00078e02ff */
[----:B------:R-:W-:-:S07]  /*0ee0*/  VIMNMX R2, R2, R3, !PT ;  /* 0x0000000302027248 */ /* 0x000fce0007fe0100 */
.L_x_972:
[----:B------:R-:W-:Y:S01]  /*0ef0*/  SHF.R.U32.HI R0, RZ, 0x10, R17 ;  /* 0x00000010ff007819 */ /* 0x000fe20000011611 */
[----:B------:R-:W-:Y:S01]  /*0f00*/  IMAD.HI R2, R2, 0x2aaaaaab, RZ ;  /* 0x2aaaaaab02027827 */ /* 0x000fe200078e02ff */
[----:B------:R-:W-:Y:S02]  /*0f10*/  LOP3.LUT R17, R17, 0xffff, RZ, 0xc0, !PT ;  /* 0x0000ffff11117812 */ /* 0x000fe400078ec0ff */
[----:B------:R-:W-:Y:S01]  /*0f20*/  ISETP.NE.AND P0, PT, R0, RZ, PT ;  /* 0x000000ff0000720c */ /* 0x000fe20003f05270 */
[----:B------:R-:W-:Y:S01]  /*0f30*/  IMAD.MOV.U32 R74, RZ, RZ, RZ ;  /* 0x000000ffff4a7224 */ /* 0x000fe200078e00ff */
[----:B------:R-:W-:-:S04]  /*0f40*/  SHF.R.U32.HI R3, RZ, 0x1f, R2 ;  /* 0x0000001fff037819 */ /* 0x000fc80000011602 */
[----:B------:R-:W-:-:S04]  /*0f50*/  LEA.HI.SX32 R3, R2, R3, 0x1c ;  /* 0x0000000302037211 */ /* 0x000fc800078fe2ff */
[----:B------:R-:W-:-:S03]  /*0f60*/  VIMNMX R8, RZ, R3, !PT ;  /* 0x00000003ff087248 */ /* 0x000fc60007fe0100 */
[----:B------:R-:W0:Y:S01]  /*0f70*/  @!P0 LDC R0, c[0x0][0x9f0] ;  /* 0x00027c00ff008b82 */ /* 0x000e220000000800 */
[----:B------:R-:W-:-:S13]  /*0f80*/  ISETP.GT.AND P1, PT, R9, R8, PT ;  /* 0x000000080900720c */ /* 0x000fda0003f24270 */
[----:B------:R-:W-:Y:S05]  /*0f90*/  @!P1 BRA `(.L_x_975) ;  /* 0x0000000000709947 */ /* 0x000fea0003800000 */
[-C--:B0-----:R-:W-:Y:S02]  /*0fa0*/  IABS R6, R0.reuse ;  /* 0x0000000000067213 */ /* 0x081fe40000000000 */
[----:B------:R-:W-:Y:S02]  /*0fb0*/  IADD3 R2, R0, -0x1, R9 ;  /* 0xffffffff00027810 */ /* 0x000fe40007ffe009 */
[----:B------:R-:W0:Y:S03]  /*0fc0*/  I2F.RP R4, R6 ;  /* 0x0000000600047306 */ /* 0x000e260000209400 */
[----:B------:R-:W-:Y:S01]  /*0fd0*/  IMAD.IADD R5, R2, 0x1, -R8 ;  /* 0x0000000102057824 */ /* 0x000fe200078e0a08 */
[----:B------:R-:W-:-:S04]  /*0fe0*/  IABS R2, R0 ;  /* 0x0000000000027213 */ /* 0x000fc80000000000 */
[----:B------:R-:W-:Y:S02]  /*0ff0*/  IABS R10, R5 ;  /* 0x00000005000a7213 */ /* 0x000fe40000000000 */
[----:B------:R-:W-:-:S04]  /*1000*/  LOP3.LUT R5, R5, R0, RZ, 0x3c, !PT ;  /* 0x0000000005057212 */ /* 0x000fc800078e3cff */
[----:B------:R-:W-:Y:S01]  /*1010*/  ISETP.GE.AND P2, PT, R5, RZ, PT ;  /* 0x000000ff0500720c */ /* 0x000fe20003f46270 */
[----:B0-----:R-:W0:Y:S02]  /*1020*/  MUFU.RCP R4, R4 ;  /* 0x0000000400047308 */ /* 0x001e240000001000 */
[----:B0-----:R-:W-:Y:S02]  /*1030*/  VIADD R3, R4, 0xffffffe ;  /* 0x0ffffffe04037836 */ /* 0x001fe40000000000 */
[----:B------:R-:W-:Y:S02]  /*1040*/  IMAD.MOV R4, RZ, RZ, -R2 ;  /* 0x000000ffff047224 */ /* 0x000fe400078e0a02 */
[----:B------:R-:W-:Y:S02]  /*1050*/  IMAD.MOV.U32 R2, RZ, RZ, RZ ;  /* 0x000000ffff027224 */ /* 0x000fe400078e00ff */
[----:B------:R-:W0:Y:S02]  /*1060*/  F2I.FTZ.U32.TRUNC.NTZ R3, R3 ;  /* 0x0000000300037305 */ /* 0x000e24000021f000 */
[----:B0-----:R-:W-:-:S04]  /*1070*/  IMAD.MOV R7, RZ, RZ, -R3 ;  /* 0x000000ffff077224 */ /* 0x001fc800078e0a03 */
[----:B------:R-:W-:-:S04]  /*1080*/  IMAD R7, R7, R6, RZ ;  /* 0x0000000607077224 */ /* 0x000fc800078e02ff */
[----:B------:R-:W-:-:S04]  /*1090*/  IMAD.HI.U32 R2, R3, R7, R2 ;  /* 0x0000000703027227 */ /* 0x000fc800078e0002 */
[----:B------:R-:W-:-:S04]  /*10a0*/  IMAD.MOV.U32 R3, RZ, RZ, R10 ;  /* 0x000000ffff037224 */ /* 0x000fc800078e000a */
        /* <DEDUP_REMOVED lines=8> */
[----:B------:R-:W-:Y:S01]  /*1130*/  @!P2 IMAD.MOV R2, RZ, RZ, -R2 ;  /* 0x000000ffff02a224 */ /* 0x000fe200078e0a02 */
[----:B------:R-:W-:-:S05]  /*1140*/  @!P1 LOP3.LUT R2, RZ, R0, RZ, 0x33, !PT ;  /* 0x00000000ff029212 */ /* 0x000fca00078e33ff */
[----:B------:R-:W-:-:S07]  /*1150*/  IMAD.MOV.U32 R74, RZ, RZ, R2 ;  /* 0x000000ffff4a7224 */ /* 0x000fce00078e0002 */
.L_x_975:
[-C--:B------:R-:W-:Y:S01]  /*1160*/  IMAD R17, R17, R74.reuse, R8 ;  /* 0x0000004a11117224 */ /* 0x080fe200078e0208 */
[----:B------:R-:W-:Y:S01]  /*1170*/  PLOP3.LUT P0, PT, PT, PT, PT, 0x80, 0x0 ;  /* 0x000000000000781c */ /* 0x000fe20003f0f070 */
[----:B0-----:R-:W-:Y:S01]  /*1180*/  IMAD.MOV.U32 R0, RZ, RZ, RZ ;  /* 0x000000ffff007224 */ /* 0x001fe200078e00ff */
[----:B------:R-:W-:Y:S01]  /*1190*/  CS2R R86, SRZ ;  /* 0x0000000000567805 */ /* 0x000fe2000001ff00 */
        /* <DEDUP_REMOVED lines=39> */
[----:B------:R-:W-:-:S05]  /*1410*/  SHF.R.S32.HI R78, RZ, 0x7, R77 ;  /* 0x00000007ff4e7819 */ /* 0x000fca000001144d */
        /* <DEDUP_REMOVED lines=29> */
.L_x_977:
[----:B------:R-:W-:-:S04]  /*15f0*/  SHF.L.U32 R0, RZ, 0x1f, RZ ;  /* 0x0000001fff007819 */ /* 0x000fc800000006ff */
[----:B------:R-:W0:Y:S02]  /*1600*/  SYNCS.PHASECHK.TRANS64.TRYWAIT P0, [UR38+0x2a800], R0 ;  /* 0x02a80000ff0075a7 */ /* 0x000e240008000166 */
[----:B0-----:R-:W-:Y:S05]  /*1610*/  @!P0 BRA `(.L_x_978) ;  /* 0x0000010800708947 */ /* 0x001fea0003800000 */
.L_x_1111:
[----:B------:R-:W2:Y:S02]  /*1620*/  LDL R2, [R1] ;  /* 0x0000000001027983 */ /* 0x000ea40000100800 */
[----:B--2---:R-:W-:-:S13]  /*1630*/  R2UR UR4, R2 ;  /* 0x00000000020472ca */ /* 0x004fda00000e0000 */
[----:B------:R-:W-:-:S06]  /*1640*/  ULOP3.LUT UR4, UR4, 0x1, URZ, 0xfc, !UPT ;  /* 0x0000000104047892 */ /* 0x000fcc000f8efc3f */
[----:B------:R-:W-:-:S05]  /*1650*/  IMAD.U32 R2, RZ, RZ, UR4 ;  /* 0x00000004ff027e24 */ /* 0x000fca000f8e00ff */
[----:B------:R-:W-:-:S13]  /*1660*/  ISETP.NE.AND P0, PT, R2, 0x3, PT ;  /* 0x000000030200780c */ /* 0x000fda0003f05270 */
[----:B------:R-:W-:Y:S05]  /*1670*/  @!P0 BRA `(.L_x_979) ;  /* 0x0000000000048947 */ /* 0x000fea0003800000 */
[----:B------:R-:W-:Y:S01]  /*1680*/  BPT.TRAP 0x1 ;  /* 0x000000040000795c */ /* 0x000fe20000300000 */
.L_x_979:
[----:B------:R1:W2:Y:S01]  /*1690*/  SYNCS.PHASECHK.TRANS64.TRYWAIT P1, [UR38+0x2a830], R0 ;  /* 0x02a83000ff0075a7 */ /* 0x0002a20008020166 */
[----:B------:R-:W-:Y:S05]  /*16a0*/  @!P0 BRA `(.L_x_980) ;  /* 0x0000000000048947 */ /* 0x000fea0003800000 */
[----:B------:R-:W-:Y:S01]  /*16b0*/  BPT.TRAP 0x1 ;  /* 0x000000040000795c */ /* 0x000fe20000300000 */
.L_x_980:
[----:B------:R-:W-:-:S05]  /*16c0*/  IMAD.U32 R4, RZ, RZ, UR39 ;  /* 0x00000027ff047e24 */ /* 0x000fca000f8e00ff */
[----:B------:R-:W-:Y:S01]  /*16d0*/  LOP3.LUT R4, R4, 0x10000, RZ, 0xfc, !PT ;  /* 0x0001000004047812 */ /* 0x000fe200078efcff */
[----:B--2---:R-:W-:Y:S06]  /*16e0*/  @P1 BRA `(.L_x_981) ;  /* 0x0000000000081947 */ /* 0x004fec0003800000 */
[----:B------:R-:W2:Y:S02]  /*16f0*/  SYNCS.PHASECHK.TRANS64.TRYWAIT P1, [UR38+0x2a830], R0 ;  /* 0x02a83000ff0075a7 */ /* 0x000ea40008020166 */
[----:B--2---:R-:W-:Y:S05]  /*1700*/  @!P1 BRA `(.L_x_982) ;  /* 0x00000108004c9947 */ /* 0x004fea0003800000 */
.L_x_981:
[----:B------:R-:W-:Y:S05]  /*1710*/  WARPSYNC.ALL ;  /* 0x0000000000007948 */ /* 0x000fea0003800000 */
[----:B------:R-:W-:Y:S01]  /*1720*/  IMAD.MOV.U32 R5, RZ, RZ, 0x40000040 ;  /* 0x40000040ff057424 */ /* 0x000fe200078e00ff */
[----:B------:R-:W-:Y:S01]  /*1730*/  UIADD3 UR4, UR38, 0x18400, URZ ;  /* 0x0001840026047890 */ /* 0x000fe2000fffe03f */
[----:B------:R-:W-:Y:S01]  /*1740*/  R2UR UR8, R4 ;  /* 0x00000000040872ca */ /* 0x000fe200000e0000 */
[----:B------:R-:W-:Y:S02]  /*1750*/  WARPGROUP.ARRIVE ;  /* 0x00000000000079c5 */ /* 0x000fe40000000000 */
[----:B------:R-:W-:Y:S01]  /*1760*/  R2UR UR9, R5 ;  /* 0x00000000050972ca */ /* 0x000fe200000e0000 */
[----:B------:R-:W-:-:S03]  /*1770*/  USHF.R.U32.HI UR4, URZ, 0x4, UR4 ;  /* 0x000000043f047899 */ /* 0x000fc60008011604 */
[----:B------:R-:W2:Y:S01]  /*1780*/  S2UR UR61, SR_CgaCtaId ;  /* 0x00000000003d79c3 */ /* 0x000ea20000008800 */
[----:B------:R-:W-:Y:S01]  /*1790*/  UMOV UR11, 0x40000040 ;  /* 0x40000040000b7882 */ /* 0x000fe20000000000 */
[----:B------:R-:W-:Y:S01]  /*17a0*/  UMOV UR13, 0x40000040 ;  /* 0x40000040000d7882 */ /* 0x000fe20000000000 */
[----:B------:R-:W-:Y:S01]  /*17b0*/  ULOP3.LUT UR4, UR4, 0x3fff, URZ, 0xc0, !UPT ;  /* 0x00003fff04047892 */ /* 0x000fe2000f8ec03f */
[----:B------:R-:W-:Y:S01]  /*17c0*/  UMOV UR15, 0x40000040 ;  /* 0x40000040000f7882 */ /* 0x000fe20000000000 */
[----:B------:R-:W-:Y:S02]  /*17d0*/  UMOV UR17, 0x40000040 ;  /* 0x4000004000117882 */ /* 0x000fe40000000000 */
[----:B------:R-:W-:Y:S01]  /*17e0*/  ULOP3.LUT UR39, UR4, 0x10000, URZ, 0xfc, !UPT ;  /* 0x0001000004277892 */ /* 0x000fe2000f8efc3f */
[----:B------:R-:W-:Y:S02]  /*17f0*/  UMOV UR19, 0x40000040 ;  /* 0x4000004000137882 */ /* 0x000fe40000000000 */
[----:B------:R-:W-:Y:S01]  /*1800*/  R2UR UR4, R4 ;  /* 0x00000000040472ca */ /* 0x000fe200000e0000 */
[----:B------:R-:W-:-:S02]  /*1810*/  UIADD3 UR14, UR39, 0x4, URZ ;  /* 0x00000004270e7890 */ /* 0x000fc4000fffe03f */
[----:B------:R-:W-:Y:S02]  /*1820*/  UIADD3 UR18, UR39, 0x6, URZ ;  /* 0x0000000627127890 */ /* 0x000fe4000fffe03f */
[----:B------:R-:W-:Y:S01]  /*1830*/  UMOV UR10, UR39 ;  /* 0x00000027000a7c82 */ /* 0x000fe20008000000 */
[----:B------:R-:W-:Y:S01]  /*1840*/  UIADD3 UR22, UR39, 0x300, URZ ;  /* 0x0000030027167890 */ /* 0x000fe2000fffe03f */
[----:B------:R-:W-:Y:S01]  /*1850*/  HGMMA.64x96x16.F32.BF16 R24, gdesc[UR8], RZ, !UPT, gsb0 ;  /* 0x01600000081879f0 */ /* 0x000fe2000c0018ff */
[----:B------:R-:W-:Y:S01]  /*1860*/  UIADD3 UR10, UR39, 0x2, URZ ;  /* 0x00000002270a7890 */ /* 0x000fe2000fffe03f */
[----:B------:R-:W-:Y:S01]  /*1870*/  UMOV UR9, 0x40000040 ;  /* 0x4000004000097882 */ /* 0x000fe20000000000 */
[----:B------:R-:W-:Y:S01]  /*1880*/  UMOV UR11, 0x40000040 ;  /* 0x40000040000b7882 */ /* 0x000fe20000000000 */
[----:B------:R-:W-:Y:S02]  /*1890*/  UMOV UR21, 0x40000040 ;  /* 0x4000004000157882 */ /* 0x000fe40000000000 */
[----:B------:R-:W-:-:S02]  /*18a0*/  UIADD3 UR8, UR4, 0x2, URZ ;  /* 0x0000000204087890 */ /* 0x000fc4000fffe03f */
[----:B------:R-:W-:Y:S02]  /*18b0*/  UIADD3 UR12, UR4, 0x4, URZ ;  /* 0x00000004040c7890 */ /* 0x000fe4000fffe03f */
[----:B------:R-:W-:Y:S02]  /*18c0*/  UIADD3 UR16, UR4, 0x6, URZ ;  /* 0x0000000604107890 */ /* 0x000fe4000fffe03f */
[----:B------:R-:W-:Y:S01]  /*18d0*/  UIADD3 UR20, UR4, 0x400, URZ ;  /* 0x0000040004147890 */ /* 0x000fe2000fffe03f */
        /* <DEDUP_REMOVED lines=29> */
[----:B------:R-:W-:-:S02]  /*1ab0*/  UMOV UR5, UR53 ;  /* 0x0000003500057c82 */ /* 0x000fc40008000000 */
[----:B------:R-:W-:Y:S01]  /*1ac0*/  UMOV UR4, UR52 ;  /* 0x0000003400047c82 */ /* 0x000fe20008000000 */
        /* <DEDUP_REMOVED lines=36> */
.L_x_983:
[----:B01----:R-:W-:Y:S01]  /*1d10*/  LOP3.LUT R0, R77, 0xffffff80, RZ, 0xc0, !PT ;  /* 0xffffff804d007812 */ /* 0x003fe200078ec0ff */
[----:B------:R-:W-:Y:S01]  /*1d20*/  UIADD3 UR4, UR38, 0x2a840, URZ ;  /* 0x0002a84026047890 */ /* 0x000fe2000fffe03f */
[----:B------:R-:W-:Y:S01]  /*1d30*/  ISETP.NE.AND P2, PT, R23, 0x1, PT ;  /* 0x000000011700780c */ /* 0x000fe20003f45270 */
[----:B------:R-:W-:Y:S01]  /*1d40*/  ULDC UR11, c[0x0][0x288] ;  /* 0x0000a200000b7ab9 */ /* 0x000fe20000000800 */
[----:B------:R-:W-:Y:S01]  /*1d50*/  LEA.HI R76, R76, R75, RZ, 0x2 ;  /* 0x0000004b4c4c7211 */ /* 0x000fe200078f10ff */
[----:B------:R-:W-:Y:S01]  /*1d60*/  IMAD.IADD R0, R75, 0x1, -R0 ;  /* 0x000000014b007824 */ /* 0x000fe200078e0a00 */
[----:B------:R-:W-:Y:S01]  /*1d70*/  LEA.HI R9, R78, R78, RZ, 0x1 ;  /* 0x0000004e4e097211 */ /* 0x000fe200078f08ff */
[----:B------:R-:W-:Y:S01]  /*1d80*/  UPRMT UR4, UR61, 0x654, UR4 ;  /* 0x000006543d047896 */ /* 0x000fe20008000004 */
[----:B------:R-:W-:Y:S02]  /*1d90*/  LOP3.LUT R76, R76, 0xfffffffc, RZ, 0xc0, !PT ;  /* 0xfffffffc4c4c7812 */ /* 0x000fe400078ec0ff */
[----:B------:R-:W-:-:S02]  /*1da0*/  SHF.R.S32.HI R3, RZ, 0x1f, R0 ;  /* 0x0000001fff037819 */ /* 0x000fc40000011400 */
[----:B------:R-:W-:Y:S01]  /*1db0*/  LOP3.LUT R9, R9, 0x3fffffe, RZ, 0xc0, !PT ;  /* 0x03fffffe09097812 */ /* 0x000fe200078ec0ff */
[----:B------:R-:W-:Y:S01]  /*1dc0*/  IMAD.IADD R76, R75, 0x1, -R76 ;  /* 0x000000014b4c7824 */ /* 0x000fe200078e0a4c */
[CC--:B------:R-:W-:Y:S01]  /*1dd0*/  LEA.HI R2, R3.reuse, R0.reuse, RZ, 0x2 ;  /* 0x0000000003027211 */ /* 0x0c0fe200078f10ff */
[----:B------:R-:W0:Y:S01]  /*1de0*/  @P2 LDC R11, c[0x0][0x44c] ;  /* 0x00011300ff0b2b82 */ /* 0x000e220000000800 */
[----:B------:R-:W-:Y:S01]  /*1df0*/  LEA.HI R6, R3, R0, RZ, 0x5 ;  /* 0x0000000003067211 */ /* 0x000fe200078f28ff */
[----:B------:R-:W-:Y:S01]  /*1e00*/  IMAD.IADD R9, R78, 0x1, -R9 ;  /* 0x000000014e097824 */ /* 0x000fe200078e0a09 */
[--C-:B------:R-:W-:Y:S02]  /*1e10*/  SHF.R.S32.HI R3, RZ, 0x2, R2.reuse ;  /* 0x00000002ff037819 */ /* 0x100fe40000011402 */
[----:B------:R-:W-:Y:S02]  /*1e20*/  SHF.R.S32.HI R8, RZ, 0x1f, R2 ;  /* 0x0000001fff087819 */ /* 0x000fe40000011402 */
[----:B------:R-:W-:Y:S01]  /*1e30*/  SHF.R.S32.HI R7, RZ, 0x5, R6 ;  /* 0x00000005ff077819 */ /* 0x000fe20000011406 */
[----:B------:R-:W1:Y:S01]  /*1e40*/  @P2 LDC R13, c[0x0][0x450] ;  /* 0x00011400ff0d2b82 */ /* 0x000e620000000800 */
[----:B------:R-:W-:-:S02]  /*1e50*/  LEA.HI R8, R8, R3, RZ, 0x3 ;  /* 0x0000000308087211 */ /* 0x000fc400078f18ff */
[----:B------:R-:W-:Y:S01]  /*1e60*/  LEA.HI R6, R76, R76, RZ, 0x1 ;  /* 0x0000004c4c067211 */ /* 0x000fe200078f08ff */
[----:B------:R-:W-:Y:S01]  /*1e70*/  IMAD R10, R7, 0x10, R72 ;  /* 0x00000010070a7824 */ /* 0x000fe200078e0248 */
[----:B------:R-:W-:Y:S02]  /*1e80*/  LOP3.LUT R8, R8, 0xfffffff8, RZ, 0xc0, !PT ;  /* 0xfffffff808087812 */ /* 0x000fe400078ec0ff */
[----:B------:R-:W-:Y:S01]  /*1e90*/  LOP3.LUT R7, R6, 0x1ffffffe, RZ, 0xc0, !PT ;  /* 0x1ffffffe06077812 */ /* 0x000fe200078ec0ff */
[----:B------:R-:W-:Y:S01]  /*1ea0*/  SYNCS.ARRIVE.TRANS64.RED.A1T0 RZ, [UR4], RZ ;  /* 0x000000ffffff79a7 */ /* 0x000fe20008100404 */
[----:B------:R-:W-:Y:S01]  /*1eb0*/  IADD3 R8, R10, R3, -R8 ;  /* 0x000000030a087210 */ /* 0x000fe20007ffe808 */
[----:B------:R-:W-:Y:S01]  /*1ec0*/  ULDC UR4, c[0x0][0x9dc] ;  /* 0x0002770000047ab9 */ /* 0x000fe20000000800 */
[----:B------:R-:W-:Y:S01]  /*1ed0*/  LOP3.LUT P1, RZ, R18, 0x80000, RZ, 0xc0, !PT ;  /* 0x0008000012ff7812 */ /* 0x000fe2000782c0ff */
[----:B------:R-:W-:Y:S01]  /*1ee0*/  IMAD.IADD R7, R76, 0x1, -R7 ;  /* 0x000000014c077824 */ /* 0x000fe200078e0a07 */
[----:B------:R-:W-:Y:S01]  /*1ef0*/  ULOP3.LUT UR5, URZ, UR4, URZ, 0x33, !UPT ;  /* 0x000000043f057292 */ /* 0x000fe2000f8e333f */
[----:B------:R-:W-:Y:S01]  /*1f00*/  IMAD R8, R9, 0x40, R8 ;  /* 0x0000004009087824 */ /* 0x000fe200078e0208 */
[----:B------:R-:W-:Y:S01]  /*1f10*/  LOP3.LUT R9, R2, 0x7ffffffc, RZ, 0xc0, !PT ;  /* 0x7ffffffc02097812 */ /* 0x000fe200078ec0ff */
[----:B------:R-:W-:-:S02]  /*1f20*/  ULDC UR4, c[0x0][0x9e0] ;  /* 0x0002780000047ab9 */ /* 0x000fc40000000800 */
[----:B------:R-:W-:Y:S02]  /*1f30*/  IMAD R8, R7, 0x8, R8 ;  /* 0x0000000807087824 */ /* 0x000fe400078e0208 */
[----:B------:R-:W-:Y:S02]  /*1f40*/  IMAD.MOV.U32 R7, RZ, RZ, -0x60 ;  /* 0xffffffa0ff077424 */ /* 0x000fe400078e00ff */
[----:B0-----:R-:W-:-:S04]  /*1f50*/  @P2 IMAD.HI.U32 R6, R8, R11, RZ ;  /* 0x0000000b08062227 */ /* 0x001fc800078e00ff */
[----:B------:R-:W-:Y:S01]  /*1f60*/  IMAD.MOV.U32 R3, RZ, RZ, R8 ;  /* 0x000000ffff037224 */ /* 0x000fe200078e0008 */
[----:B-1----:R-:W-:Y:S01]  /*1f70*/  @P2 SHF.R.U32.HI R3, RZ, R13, R6 ;  /* 0x0000000dff032219 */ /* 0x002fe20000011606 */
[----:B------:R-:W-:Y:S02]  /*1f80*/  IMAD.IADD R9, R0, 0x1, -R9 ;  /* 0x0000000100097824 */ /* 0x000fe400078e0a09 */
[C---:B------:R-:W-:Y:S02]  /*1f90*/  IMAD R2, R74.reuse, R7, 0x61 ;  /* 0x000000614a027424 */ /* 0x040fe400078e0207 */
[----:B------:R-:W0:Y:S01]  /*1fa0*/  SHFL.IDX PT, R15, R3, RZ, 0x1c1f ;  /* 0x001c1fff030f7589 */ /* 0x000e2200000e0000 */
[----:B------:R-:W-:Y:S02]  /*1fb0*/  IMAD R0, R74, -0x60, R22 ;  /* 0xffffffa04a007824 */ /* 0x000fe400078e0216 */
[----:B------:R-:W-:Y:S02]  /*1fc0*/  IMAD R7, R9, -0x2, R2 ;  /* 0xfffffffe09077824 */ /* 0x000fe400078e0202 */
[----:B------:R-:W-:-:S02]  /*1fd0*/  VIADD R0, R0, 0x60 ;  /* 0x0000006000007836 */ /* 0x000fc40000000000 */
[----:B------:R-:W-:Y:S01]  /*1fe0*/  IMAD.U32 R10, RZ, RZ, UR5 ;  /* 0x00000005ff0a7e24 */ /* 0x000fe2000f8e00ff */
[----:B------:R-:W-:Y:S01]  /*1ff0*/  IADD3 R6, R7, -UR11, R22 ;  /* 0x8000000b07067c10 */ /* 0x000fe2000fffe016 */
[----:B------:R-:W-:Y:S02]  /*2000*/  IMAD R11, R9, -0x2, R0 ;  /* 0xfffffffe090b7824 */ /* 0x000fe400078e0200 */
[----:B------:R-:W-:Y:S02]  /*2010*/  VIADD R14, R2, 0xffffffff ;  /* 0xffffffff020e7836 */ /* 0x000fe40000000000 */
[C---:B------:R-:W-:Y:S02]  /*2020*/  VIADD R12, R6.reuse, UR4 ;  /* 0x00000004060c7c36 */ /* 0x040fe40008000000 */
[----:B------:R-:W-:Y:S02]  /*2030*/  VIADD R13, R6, UR5 ;  /* 0x00000005060d7c36 */ /* 0x000fe40008000000 */
[----:B------:R-:W-:Y:S01]  /*2040*/  VIADD R20, R7, 0xffffffff ;  /* 0xffffffff07147836 */ /* 0x000fe20000000000 */
[----:B0-----:R-:W-:Y:S01]  /*2050*/  VIADDMNMX R0, R15, R12, R11, PT ;  /* 0x0000000c0f007246 */ /* 0x001fe2000380010b */
[----:B------:R-:W-:Y:S01]  /*2060*/  IMAD.IADD R2, R13, 0x1, R15 ;  /* 0x000000010d027824 */ /* 0x000fe200078e020f */
[----:B------:R-:W-:Y:S06]  /*2070*/  @!P1 BRA `(.L_x_984) ;  /* 0x00000000005c9947 */ /* 0x000fec0003800000 */
[----:B------:R-:W-:Y:S01]  /*2080*/  IADD3 R7, R22, -UR11, R15 ;  /* 0x8000000b16077c10 */ /* 0x000fe2000fffe00f */
[----:B------:R-:W-:Y:S03]  /*2090*/  BSSY B0, `(.L_x_985) ;  /* 0x0000012000007945 */ /* 0x000fe60003800000 */
[----:B------:R-:W-:-:S13]  /*20a0*/  ISETP.GT.AND P1, PT, R7, -0x1, PT ;  /* 0xffffffff0700780c */ /* 0x000fda0003f24270 */
[----:B------:R-:W-:Y:S05]  /*20b0*/  @P1 BRA `(.L_x_986) ;  /* 0x0000000000241947 */ /* 0x000fea0003800000 */
[----:B------:R-:W-:Y:S01]  /*20c0*/  ULDC UR5, c[0x0][0x9e4] ;  /* 0x0002790000057ab9 */ /* 0x000fe20000000800 */
[----:B------:R-:W-:Y:S01]  /*20d0*/  LOP3.LUT R7, RZ, R7, RZ, 0x33, !PT ;  /* 0x00000007ff077212 */ /* 0x000fe200078e33ff */
[----:B------:R-:W-:-:S05]  /*20e0*/  IMAD.U32 R15, RZ, RZ, UR5 ;  /* 0x00000005ff0f7e24 */ /* 0x000fca000f8e00ff */
[----:B------:R-:W-:-:S13]  /*20f0*/  ISETP.NE.AND P1, PT, R15, 0x1, PT ;  /* 0x000000010f00780c */ /* 0x000fda0003f25270 */
[----:B------:R-:W0:Y:S02]  /*2100*/  @P1 LDC.64 R76, c[0x0][0x9e8] ;  /* 0x00027a00ff4c1b82 */ /* 0x000e240000000a00 */
[----:B0-----:R-:W-:-:S05]  /*2110*/  @P1 IMAD.HI.U32 R6, R7, R76, RZ ;  /* 0x0000004c07061227 */ /* 0x001fca00078e00ff */
[----:B------:R-:W-:-:S04]  /*2120*/  @P1 SHF.R.U32.HI R7, RZ, R77, R6 ;  /* 0x0000004dff071219 */ /* 0x000fc80000011606 */
[----:B------:R-:W-:Y:S01]  /*2130*/  LOP3.LUT R7, RZ, R7, RZ, 0x33, !PT ;  /* 0x00000007ff077212 */ /* 0x000fe200078e33ff */
[----:B------:R-:W-:Y:S06]  /*2140*/  BRA `(.L_x_987) ;  /* 0x0000000000187947 */ /* 0x000fec0003800000 */
.L_x_986:
[----:B------:R-:W-:Y:S02]  /*2150*/  ULDC UR5, c[0x0][0x9e4] ;  /* 0x0002790000057ab9 */ /* 0x000fe40000000800 */
[----:B------:R-:W-:-:S05]  /*2160*/  IMAD.U32 R15, RZ, RZ, UR5 ;  /* 0x00000005ff0f7e24 */ /* 0x000fca000f8e00ff */
[----:B------:R-:W-:-:S13]  /*2170*/  ISETP.NE.AND P1, PT, R15, 0x1, PT ;  /* 0x000000010f00780c */ /* 0x000fda0003f25270 */
[----:B------:R-:W0:Y:S02]  /*2180*/  @P1 LDC.64 R76, c[0x0][0x9e8] ;  /* 0x00027a00ff4c1b82 */ /* 0x000e240000000a00 */
[----:B0-----:R-:W-:-:S05]  /*2190*/  @P1 IMAD.HI.U32 R6, R7, R76, RZ ;  /* 0x0000004c07061227 */ /* 0x001fca00078e00ff */
[----:B------:R-:W-:-:S07]  /*21a0*/  @P1 SHF.R.U32.HI R7, RZ, R77, R6 ;  /* 0x0000004dff071219 */ /* 0x000fce0000011606 */
.L_x_987:
[----:B------:R-:W-:Y:S05]  /*21b0*/  BSYNC B0 ;  /* 0x0000000000007941 */ /* 0x000fea0003800000 */
.L_x_985:
[----:B------:R-:W-:-:S05]  /*21c0*/  IMAD R7, R7, R15, R20 ;  /* 0x0000000f07077224 */ /* 0x000fca00078e0214 */
[----:B------:R-:W-:Y:S02]  /*21d0*/  VIADDMNMX R0, R7, R15, R0, PT ;  /* 0x0000000f07007246 */ /* 0x000fe40003800100 */
[----:B------:R-:W-:-:S07]  /*21e0*/  VIMNMX R2, R2, R7, !PT ;  /* 0x0000000702027248 */ /* 0x000fce0007fe0100 */
.L_x_984:
[C---:B------:R-:W-:Y:S01]  /*21f0*/  ISETP.GE.AND P6, PT, R14.reuse, 0x9, PT ;  /* 0x000000090e00780c */ /* 0x040fe20003fc6270 */
[----:B------:R-:W0:Y:S01]  /*2200*/  SHFL.IDX PT, R3, R3, 0x1, 0x1c1f ;  /* 0x003c1f0003037f89 */ /* 0x000e2200000e0000 */
[----:B------:R-:W-:Y:S02]  /*2210*/  ISETP.GE.AND P1, PT, R14, 0x2, PT ;  /* 0x000000020e00780c */ /* 0x000fe40003f26270 */
[C---:B------:R-:W-:Y:S02]  /*2220*/  ISETP.GT.AND P2, PT, R2.reuse, 0x8, !P6 ;  /* 0x000000080200780c */ /* 0x040fe40007744270 */
[----:B------:R-:W-:Y:S02]  /*2230*/  ISETP.GT.AND P3, PT, R2, 0x1, !P1 ;  /* 0x000000010200780c */ /* 0x000fe40004f64270 */
[----:B------:R-:W-:Y:S02]  /*2240*/  ISETP.LT.OR P2, PT, R0, 0x9, P2 ;  /* 0x000000090000780c */ /* 0x000fe40001741670 */
[----:B------:R-:W-:-:S02]  /*2250*/  ISETP.GE.AND P4, PT, R14, 0xa, PT ;  /* 0x0000000a0e00780c */ /* 0x000fc40003f86270 */
[----:B------:R-:W-:Y:S02]  /*2260*/  FSEL R28, R28, -INF , !P2 ;  /* 0xff8000001c1c7808 */ /* 0x000fe40005000000 */
[----:B------:R-:W-:Y:S02]  /*2270*/  ISETP.LT.OR P3, PT, R0, 0x2, P3 ;  /* 0x000000020000780c */ /* 0x000fe40001f61670 */
[----:B------:R-:W-:Y:S02]  /*2280*/  ISETP.GT.AND P2, PT, R2, 0x9, !P4 ;  /* 0x000000090200780c */ /* 0x000fe40006744270 */
[----:B------:R-:W-:Y:S02]  /*2290*/  FSEL R76, R25, -INF , !P3 ;  /* 0xff800000194c7808 */ /* 0x000fe40005800000 */
[----:B------:R-:W-:Y:S02]  /*22a0*/  ISETP.LT.OR P2, PT, R0, 0xa, P2 ;  /* 0x0000000a0000780c */ /* 0x000fe40001741670 */
[----:B------:R-:W-:-:S02]  /*22b0*/  ISETP.GE.AND P3, PT, R14, 0x11, PT ;  /* 0x000000110e00780c */ /* 0x000fc40003f66270 */
[----:B------:R-:W-:Y:S02]  /*22c0*/  FSEL R78, R29, -INF , !P2 ;  /* 0xff8000001d4e7808 */ /* 0x000fe40005000000 */
[----:B------:R-:W-:Y:S02]  /*22d0*/  ISETP.GT.AND P2, PT, R2, 0x10, !P3 ;  /* 0x000000100200780c */ /* 0x000fe40005f44270 */
[----:B------:R-:W-:Y:S02]  /*22e0*/  P2R R25, PR, RZ, 0x8 ;  /* 0x00000008ff197803 */ /* 0x000fe40000000000 */
[----:B------:R-:W-:Y:S02]  /*22f0*/  ISETP.LT.OR P2, PT, R0, 0x11, P2 ;  /* 0x000000110000780c */ /* 0x000fe40001741670 */
[----:B------:R-:W-:Y:S02]  /*2300*/  ISETP.GE.AND P3, PT, R14, 0x12, PT ;  /* 0x000000120e00780c */ /* 0x000fe40003f66270 */
[----:B------:R-:W-:-:S02]  /*2310*/  FSEL R32, R32, -INF , !P2 ;  /* 0xff80000020207808 */ /* 0x000fc40005000000 */
[----:B------:R-:W-:Y:S02]  /*2320*/  ISETP.GT.AND P2, PT, R2, 0x11, !P3 ;  /* 0x000000110200780c */ /* 0x000fe40005f44270 */
[----:B------:R-:W-:Y:S02]  /*2330*/  P2R R29, PR, RZ, 0x8 ;  /* 0x00000008ff1d7803 */ /* 0x000fe40000000000 */
[----:B------:R-:W-:Y:S02]  /*2340*/  ISETP.LT.OR P2, PT, R0, 0x12, P2 ;  /* 0x000000120000780c */ /* 0x000fe40001741670 */
[----:B------:R-:W-:Y:S02]  /*2350*/  ISETP.GE.AND P3, PT, R14, 0x19, PT ;  /* 0x000000190e00780c */ /* 0x000fe40003f66270 */
[----:B------:R-:W-:Y:S02]  /*2360*/  FSEL R80, R33, -INF , !P2 ;  /* 0xff80000021507808 */ /* 0x000fe40005000000 */
[----:B------:R-:W-:-:S02]  /*2370*/  ISETP.GT.AND P2, PT, R2, 0x18, !P3 ;  /* 0x000000180200780c */ /* 0x000fc40005f44270 */
[----:B------:R-:W-:Y:S02]  /*2380*/  P2R R33, PR, RZ, 0x8 ;  /* 0x00000008ff217803 */ /* 0x000fe40000000000 */
[----:B------:R-:W-:Y:S02]  /*2390*/  ISETP.LT.OR P2, PT, R0, 0x19, P2 ;  /* 0x000000190000780c */ /* 0x000fe40001741670 */
[----:B------:R-:W-:Y:S02]  /*23a0*/  ISETP.GE.AND P3, PT, R14, 0x1a, PT ;  /* 0x0000001a0e00780c */ /* 0x000fe40003f66270 */
[----:B------:R-:W-:Y:S02]  /*23b0*/  FSEL R36, R36, -INF , !P2 ;  /* 0xff80000024247808 */ /* 0x000fe40005000000 */
[----:B------:R-:W-:Y:S02]  /*23c0*/  ISETP.GT.AND P2, PT, R2, 0x19, !P3 ;  /* 0x000000190200780c */ /* 0x000fe40005f44270 */
[----:B------:R-:W-:-:S02]  /*23d0*/  P2R R21, PR, RZ, 0x8 ;  /* 0x00000008ff157803 */ /* 0x000fc40000000000 */
[----:B------:R-:W-:Y:S02]  /*23e0*/  ISETP.LT.OR P2, PT, R0, 0x1a, P2 ;  /* 0x0000001a0000780c */ /* 0x000fe40001741670 */
[----:B------:R-:W-:Y:S02]  /*23f0*/  ISETP.GE.AND P3, PT, R14, 0x21, PT ;  /* 0x000000210e00780c */ /* 0x000fe40003f66270 */
[----:B------:R-:W-:Y:S02]  /*2400*/  FSEL R82, R37, -INF , !P2 ;  /* 0xff80000025527808 */ /* 0x000fe40005000000 */
[----:B------:R-:W-:Y:S02]  /*2410*/  ISETP.GT.AND P2, PT, R2, 0x20, !P3 ;  /* 0x000000200200780c */ /* 0x000fe40005f44270 */
[----:B------:R-:W-:Y:S02]  /*2420*/  P2R R37, PR, RZ, 0x8 ;  /* 0x00000008ff257803 */ /* 0x000fe40000000000 */
[----:B------:R-:W-:-:S02]  /*2430*/  ISETP.LT.OR P2, PT, R0, 0x21, P2 ;  /* 0x000000210000780c */ /* 0x000fc40001741670 */
[----:B------:R-:W-:Y:S02]  /*2440*/  ISETP.GE.AND P3, PT, R14, 0x22, PT ;  /* 0x000000220e00780c */ /* 0x000fe40003f66270 */
[----:B------:R-:W-:Y:S02]  /*2450*/  FSEL R40, R40, -INF , !P2 ;  /* 0xff80000028287808 */ /* 0x000fe40005000000 */
[----:B------:R-:W-:Y:S02]  /*2460*/  ISETP.GT.AND P2, PT, R2, 0x21, !P3 ;  /* 0x000000210200780c */ /* 0x000fe40005f44270 */
[----:B------:R-:W-:Y:S02]  /*2470*/  P2R R75, PR, RZ, 0x8 ;  /* 0x00000008ff4b7803 */ /* 0x000fe40000000000 */
        /* <DEDUP_REMOVED lines=56> */
[----:B------:R-:W-:Y:S02]  /*2800*/  P2R R15, PR, RZ, 0x10 ;  /* 0x00000010ff0f7803 */ /* 0x000fe40000000000 */
[----:B------:R-:W-:Y:S02]  /*2810*/  FSEL R64, R64, -INF , !P2 ;  /* 0xff80000040407808 */ /* 0x000fe40005000000 */
[----:B------:R-:W-:-:S04]  /*2820*/  ISETP.GE.AND P2, PT, R14, 0x52, PT ;  /* 0x000000520e00780c */ /* 0x000fc80003f46270 */
[----:B------:R-:W-:-:S04]  /*2830*/  ISETP.GT.AND P3, PT, R2, 0x51, !P2 ;  /* 0x000000510200780c */ /* 0x000fc80005764270 */
[----:B------:R-:W-:-:S04]  /*2840*/  ISETP.LT.OR P3, PT, R0, 0x52, P3 ;  /* 0x000000520000780c */ /* 0x000fc80001f61670 */
[----:B------:R-:W-:Y:S02]  /*2850*/  FSEL R96, R65, -INF , !P3 ;  /* 0xff80000041607808 */ /* 0x000fe40005800000 */
[----:B------:R-:W-:-:S04]  /*2860*/  ISETP.GE.AND P3, PT, R14, 0x59, PT ;  /* 0x000000590e00780c */ /* 0x000fc80003f66270 */
[----:B------:R-:W-:-:S04]  /*2870*/  ISETP.GT.AND P4, PT, R2, 0x58, !P3 ;  /* 0x000000580200780c */ /* 0x000fc80005f84270 */
[----:B------:R-:W-:-:S04]  /*2880*/  ISETP.LT.OR P4, PT, R0, 0x59, P4 ;  /* 0x000000590000780c */ /* 0x000fc80002781670 */
[----:B------:R-:W-:Y:S02]  /*2890*/  FSEL R7, R68, -INF , !P4 ;  /* 0xff80000044077808 */ /* 0x000fe40006000000 */
[----:B------:R-:W-:-:S04]  /*28a0*/  ISETP.GE.AND P4, PT, R14, 0x1, PT ;  /* 0x000000010e00780c */ /* 0x000fc80003f86270 */
[----:B------:R-:W-:-:S04]  /*28b0*/  ISETP.GT.AND P5, PT, R2, RZ, !P4 ;  /* 0x000000ff0200720c */ /* 0x000fc800067a4270 */
[----:B------:R-:W-:-:S04]  /*28c0*/  ISETP.LT.OR P5, PT, R0, 0x1, P5 ;  /* 0x000000010000780c */ /* 0x000fc80002fa1670 */
[----:B------:R-:W-:Y:S02]  /*28d0*/  FSEL R24, R24, -INF , !P5 ;  /* 0xff80000018187808 */ /* 0x000fe40006800000 */
[----:B------:R-:W-:-:S04]  /*28e0*/  ISETP.GE.AND P5, PT, R14, 0x5a, PT ;  /* 0x0000005a0e00780c */ /* 0x000fc80003fa6270 */
[----:B------:R-:W-:Y:S02]  /*28f0*/  P2R R65, PR, RZ, 0x20 ;  /* 0x00000020ff417803 */ /* 0x000fe40000000000 */
[----:B------:R-:W-:Y:S01]  /*2900*/  ISETP.GT.AND P5, PT, R2, 0x59, !P5 ;  /* 0x000000590200780c */ /* 0x000fe20006fa4270 */
[----:B0-----:R-:W-:-:S03]  /*2910*/  IMAD.IADD R2, R13, 0x1, R3 ;  /* 0x000000010d027824 */ /* 0x001fc600078e0203 */
[----:B------:R-:W-:Y:S02]  /*2920*/  ISETP.LT.OR P5, PT, R0, 0x5a, P5 ;  /* 0x0000005a0000780c */ /* 0x000fe40002fa1670 */
[----:B------:R-:W-:Y:S02]  /*2930*/  VIADDMNMX R0, R3, R12, R11, PT ;  /* 0x0000000c03007246 */ /* 0x000fe4000380010b */
[----:B------:R-:W-:Y:S02]  /*2940*/  FSEL R68, R69, -INF , !P5 ;  /* 0xff80000045447808 */ /* 0x000fe40006800000 */
[----:B------:R-:W-:-:S13]  /*2950*/  LOP3.LUT P5, RZ, R18, 0x80000, RZ, 0xc0, !PT ;  /* 0x0008000012ff7812 */ /* 0x000fda00078ac0ff */
[----:B------:R-:W-:Y:S05]  /*2960*/  @!P5 BRA `(.L_x_988) ;  /* 0x00000000005cd947 */ /* 0x000fea0003800000 */
        /* <DEDUP_REMOVED lines=13> */
.L_x_990:
[----:B------:R-:W-:Y:S02]  /*2a40*/  ULDC UR5, c[0x0][0x9e4] ;  /* 0x0002790000057ab9 */ /* 0x000fe40000000800 */
[----:B------:R-:W-:-:S05]  /*2a50*/  IMAD.U32 R11, RZ, RZ, UR5 ;  /* 0x00000005ff0b7e24 */ /* 0x000fca000f8e00ff */
[----:B------:R-:W-:-:S13]  /*2a60*/  ISETP.NE.AND P5, PT, R11, 0x1, PT ;  /* 0x000000010b00780c */ /* 0x000fda0003fa5270 */
[----:B------:R-:W0:Y:S02]  /*2a70*/  @P5 LDC.64 R12, c[0x0][0x9e8] ;  /* 0x00027a00ff0c5b82 */ /* 0x000e240000000a00 */
[----:B0-----:R-:W-:-:S05]  /*2a80*/  @P5 IMAD.HI.U32 R6, R3, R12, RZ ;  /* 0x0000000c03065227 */ /* 0x001fca00078e00ff */
[----:B------:R-:W-:-:S07]  /*2a90*/  @P5 SHF.R.U32.HI R3, RZ, R13, R6 ;  /* 0x0000000dff035219 */ /* 0x000fce0000011606 */
.L_x_991:
[----:B------:R-:W-:Y:S05]  /*2aa0*/  BSYNC B0 ;  /* 0x0000000000007941 */ /* 0x000fea0003800000 */
.L_x_989:
[----:B------:R-:W-:-:S05]  /*2ab0*/  IMAD R3, R3, R11, R20 ;  /* 0x0000000b03037224 */ /* 0x000fca00078e0214 */
[----:B------:R-:W-:Y:S02]  /*2ac0*/  VIADDMNMX R0, R3, R11, R0, PT ;  /* 0x0000000b03007246 */ /* 0x000fe40003800100 */
[----:B------:R-:W-:-:S07]  /*2ad0*/  VIMNMX R2, R2, R3, !PT ;  /* 0x0000000302027248 */ /* 0x000fce0007fe0100 */
.L_x_988:
[----:B------:R-:W-:Y:S01]  /*2ae0*/  ISETP.GT.AND P1, PT, R2, 0x1, !P1 ;  /* 0x000000010200780c */ /* 0x000fe20004f24270 */
[----:B------:R-:W-:Y:S01]  /*2af0*/  ULDC UR5, c[0x0][0x988] ;  /* 0x0002620000057ab9 */ /* 0x000fe20000000800 */
[----:B------:R-:W-:Y:S02]  /*2b00*/  FMNMX.FTZ R6, R24, R76, !PT ;  /* 0x0000004c18067209 */ /* 0x000fe40007810000 */
[----:B------:R-:W-:Y:S02]  /*2b10*/  ISETP.LT.OR P1, PT, R0, 0x2, P1 ;  /* 0x000000020000780c */ /* 0x000fe40000f21670 */
[----:B------:R-:W-:Y:S02]  /*2b20*/  ISETP.GT.AND P6, PT, R2, 0x8, !P6 ;  /* 0x000000080200780c */ /* 0x000fe400077c4270 */
[----:B------:R-:W-:Y:S02]  /*2b30*/  FSEL R27, R27, -INF , !P1 ;  /* 0xff8000001b1b7808 */ /* 0x000fe40004800000 */
[----:B------:R-:W-:-:S02]  /*2b40*/  ISETP.NE.AND P1, PT, R15, RZ, PT ;  /* 0x000000ff0f00720c */ /* 0x000fc40003f25270 */
[----:B------:R-:W-:Y:S02]  /*2b50*/  FMNMX.FTZ R6, R28, R6, !PT ;  /* 0x000000061c067209 */ /* 0x000fe40007810000 */
[----:B------:R-:W-:Y:S02]  /*2b60*/  ISETP.GT.AND P1, PT, R2, 0x9, !P1 ;  /* 0x000000090200780c */ /* 0x000fe40004f24270 */
[C---:B------:R-:W-:Y:S02]  /*2b70*/  ISETP.LT.OR P6, PT, R0.reuse, 0x9, P6 ;  /* 0x000000090000780c */ /* 0x040fe400037c1670 */
[----:B------:R-:W-:Y:S02]  /*2b80*/  ISETP.LT.OR P1, PT, R0, 0xa, P1 ;  /* 0x0000000a0000780c */ /* 0x000fe40000f21670 */
[----:B------:R-:W-:Y:S02]  /*2b90*/  FMNMX.FTZ R6, R78, R6, !PT ;  /* 0x000000064e067209 */ /* 0x000fe40007810000 */
[----:B------:R-:W-:-:S02]  /*2ba0*/  FSEL R31, R31, -INF , !P1 ;  /* 0xff8000001f1f7808 */ /* 0x000fc40004800000 */
[----:B------:R-:W-:Y:S02]  /*2bb0*/  ISETP.NE.AND P1, PT, R25, RZ, PT ;  /* 0x000000ff1900720c */ /* 0x000fe40003f25270 */
[----:B------:R-:W-:Y:S02]  /*2bc0*/  ISETP.NE.AND P5, PT, R21, RZ, PT ;  /* 0x000000ff1500720c */ /* 0x000fe40003fa5270 */
[----:B------:R-:W-:Y:S02]  /*2bd0*/  ISETP.GT.AND P1, PT, R2, 0x10, !P1 ;  /* 0x000000100200780c */ /* 0x000fe40004f24270 */
[----:B------:R-:W-:Y:S02]  /*2be0*/  FSEL R21, R30, -INF , !P6 ;  /* 0xff8000001e157808 */ /* 0x000fe40007000000 */
[----:B------:R-:W-:Y:S02]  /*2bf0*/  ISETP.LT.OR P1, PT, R0, 0x11, P1 ;  /* 0x000000110000780c */ /* 0x000fe40000f21670 */
[----:B------:R-:W-:-:S02]  /*2c00*/  ISETP.NE.AND P6, PT, R33, RZ, PT ;  /* 0x000000ff2100720c */ /* 0x000fc40003fc5270 */
[----:B------:R-:W-:Y:S02]  /*2c10*/  FSEL R25, R34, -INF , !P1 ;  /* 0xff80000022197808 */ /* 0x000fe40004800000 */
[----:B------:R-:W-:Y:S02]  /*2c20*/  ISETP.NE.AND P1, PT, R29, RZ, PT ;  /* 0x000000ff1d00720c */ /* 0x000fe40003f25270 */
[----:B------:R-:W-:Y:S02]  /*2c30*/  FMNMX.FTZ R6, R32, R6, !PT ;  /* 0x0000000620067209 */ /* 0x000fe40007810000 */
[----:B------:R-:W-:Y:S02]  /*2c40*/  ISETP.GT.AND P1, PT, R2, 0x11, !P1 ;  /* 0x000000110200780c */ /* 0x000fe40004f24270 */
[----:B------:R-:W-:Y:S02]  /*2c50*/  FMNMX.FTZ R6, R80, R6, !PT ;  /* 0x0000000650067209 */ /* 0x000fe40007810000 */
[----:B------:R-:W-:-:S02]  /*2c60*/  ISETP.LT.OR P1, PT, R0, 0x12, P1 ;  /* 0x000000120000780c */ /* 0x000fc40000f21670 */
[----:B------:R-:W-:Y:S02]  /*2c70*/  FMNMX.FTZ R6, R36, R6, !PT ;  /* 0x0000000624067209 */ /* 0x000fe40007810000 */
[----:B------:R-:W-:Y:S02]  /*2c80*/  FSEL R35, R35, -INF , !P1 ;  /* 0xff80000023237808 */ /* 0x000fe40004800000 */
[----:B------:R-:W-:Y:S02]  /*2c90*/  ISETP.GT.AND P1, PT, R2, 0x18, !P6 ;  /* 0x000000180200780c */ /* 0x000fe40007724270 */
[----:B------:R-:W-:Y:S02]  /*2ca0*/  FMNMX.FTZ R6, R82, R6, !PT ;  /* 0x0000000652067209 */ /* 0x000fe40007810000 */
[----:B------:R-:W-:Y:S02]  /*2cb0*/  ISETP.LT.OR P1, PT, R0, 0x19, P1 ;  /* 0x000000190000780c */ /* 0x000fe40000f21670 */
[----:B------:R-:W-:-:S02]  /*2cc0*/  FMNMX.FTZ R6, R40, R6, !PT ;  /* 0x0000000628067209 */ /* 0x000fc40007810000 */
[----:B------:R-:W-:Y:S02]  /*2cd0*/  FSEL R29, R38, -INF , !P1 ;  /* 0xff800000261d7808 */ /* 0x000fe40004800000 */
[----:B------:R-:W-:Y:S02]  /*2ce0*/  ISETP.GT.AND P1, PT, R2, 0x19, !P5 ;  /* 0x000000190200780c */ /* 0x000fe40006f24270 */
[----:B------:R-:W-:Y:S02]  /*2cf0*/  FMNMX.FTZ R6, R84, R6, !PT ;  /* 0x0000000654067209 */ /* 0x000fe40007810000 */
[----:B------:R-:W-:Y:S02]  /*2d00*/  ISETP.LT.OR P1, PT, R0, 0x1a, P1 ;  /* 0x0000001a0000780c */ /* 0x000fe40000f21670 */
[----:B------:R-:W-:Y:S02]  /*2d10*/  FMNMX.FTZ R6, R44, R6, !PT ;  /* 0x000000062c067209 */ /* 0x000fe40007810000 */
[----:B------:R-:W-:-:S02]  /*2d20*/  FSEL R39, R39, -INF , !P1 ;  /* 0xff80000027277808 */ /* 0x000fc40004800000 */
[----:B------:R-:W-:Y:S02]  /*2d30*/  ISETP.NE.AND P1, PT, R37, RZ, PT ;  /* 0x000000ff2500720c */ /* 0x000fe40003f25270 */
[----:B------:R-:W-:Y:S02]  /*2d40*/  FMNMX.FTZ R6, R86, R6, !PT ;  /* 0x0000000656067209 */ /* 0x000fe40007810000 */
[----:B------:R-:W-:Y:S02]  /*2d50*/  ISETP.GT.AND P1, PT, R2, 0x20, !P1 ;  /* 0x000000200200780c */ /* 0x000fe40004f24270 */
[----:B------:R-:W-:Y:S02]  /*2d60*/  FMNMX.FTZ R6, R48, R6, !PT ;  /* 0x0000000630067209 */ /* 0x000fe40007810000 */
[----:B------:R-:W-:Y:S02]  /*2d70*/  ISETP.LT.OR P1, PT, R0, 0x21, P1 ;  /* 0x000000210000780c */ /* 0x000fe40000f21670 */
[----:B------:R-:W-:-:S02]  /*2d80*/  FMNMX.FTZ R6, R88, R6, !PT ;  /* 0x0000000658067209 */ /* 0x000fc40007810000 */
        /* <DEDUP_REMOVED lines=8> */
[----:B------:R-:W-:Y:S02]  /*2e10*/  ISETP.NE.AND P1, PT, R41, RZ, PT ;  /* 0x000000ff2900720c */ /* 0x000fe40003f25270 */
[----:B------:R-:W-:Y:S02]  /*2e20*/  FMNMX.FTZ R6, R92, R6, !PT ;  /* 0x000000065c067209 */ /* 0x000fe40007810000 */
[----:B------:R-:W-:Y:S02]  /*2e30*/  ISETP.GT.AND P1, PT, R2, 0x28, !P1 ;  /* 0x000000280200780c */ /* 0x000fe40004f24270 */
[----:B------:R-:W-:-:S02]  /*2e40*/  FMNMX.FTZ R6, R60, R6, !PT ;  /* 0x000000063c067209 */ /* 0x000fc40007810000 */
[----:B------:R-:W-:Y:S02]  /*2e50*/  ISETP.LT.OR P1, PT, R0, 0x29, P1 ;  /* 0x000000290000780c */ /* 0x000fe40000f21670 */
[----:B------:R-:W-:Y:S02]  /*2e60*/  FMNMX.FTZ R6, R94, R6, !PT ;  /* 0x000000065e067209 */ /* 0x000fe40007810000 */
[----:B------:R-:W-:Y:S02]  /*2e70*/  FSEL R37, R46, -INF , !P1 ;  /* 0xff8000002e257808 */ /* 0x000fe40004800000 */
[----:B------:R-:W-:Y:S02]  /*2e80*/  ISETP.NE.AND P1, PT, R77, RZ, PT ;  /* 0x000000ff4d00720c */ /* 0x000fe40003f25270 */
[----:B------:R-:W-:Y:S02]  /*2e90*/  FMNMX.FTZ R6, R64, R6, !PT ;  /* 0x0000000640067209 */ /* 0x000fe40007810000 */
[----:B------:R-:W-:-:S02]  /*2ea0*/  ISETP.GT.AND P1, PT, R2, 0x29, !P1 ;  /* 0x000000290200780c */ /* 0x000fc40004f24270 */
[----:B------:R-:W-:Y:S02]  /*2eb0*/  FMNMX.FTZ R6, R96, R6, !PT ;  /* 0x0000000660067209 */ /* 0x000fe40007810000 */
[----:B------:R-:W-:Y:S02]  /*2ec0*/  ISETP.LT.OR P1, PT, R0, 0x2a, P1 ;  /* 0x0000002a0000780c */ /* 0x000fe40000f21670 */
[----:B------:R-:W-:Y:S02]  /*2ed0*/  FMNMX.FTZ R6, R7, R6, !PT ;  /* 0x0000000607067209 */ /* 0x000fe40007810000 */
[----:B------:R-:W-:Y:S02]  /*2ee0*/  FSEL R47, R47, -INF , !P1 ;  /* 0xff8000002f2f7808 */ /* 0x000fe40004800000 */
[----:B------:R-:W-:Y:S02]  /*2ef0*/  ISETP.NE.AND P1, PT, R45, RZ, PT ;  /* 0x000000ff2d00720c */ /* 0x000fe40003f25270 */
[----:B------:R-:W-:-:S02]  /*2f00*/  FMNMX.FTZ R6, R68, R6, !PT ;  /* 0x0000000644067209 */ /* 0x000fc40007810000 */
[C---:B------:R-:W-:Y:S02]  /*2f10*/  ISETP.GT.AND P1, PT, R2.reuse, 0x30, !P1 ;  /* 0x000000300200780c */ /* 0x040fe40004f24270 */
[----:B------:R-:W-:Y:S01]  /*2f20*/  ISETP.GT.AND P4, PT, R2, RZ, !P4 ;  /* 0x000000ff0200720c */ /* 0x000fe20006784270 */
[----:B------:R-:W0:Y:S01]  /*2f30*/  SHFL.BFLY PT, R11, R6, 0x2, 0x1f ;  /* 0x0c401f00060b7f89 */ /* 0x000e2200000e0000 */
[C---:B------:R-:W-:Y:S02]  /*2f40*/  ISETP.LT.OR P1, PT, R0.reuse, 0x31, P1 ;  /* 0x000000310000780c */ /* 0x040fe40000f21670 */
[----:B------:R-:W-:Y:S02]  /*2f50*/  ISETP.LT.OR P4, PT, R0, 0x1, P4 ;  /* 0x000000010000780c */ /* 0x000fe40002781670 */
[----:B------:R-:W-:Y:S02]  /*2f60*/  FSEL R41, R50, -INF , !P1 ;  /* 0xff80000032297808 */ /* 0x000fe40004800000 */
[----:B------:R-:W-:-:S02]  /*2f70*/  ISETP.NE.AND P1, PT, R79, RZ, PT ;  /* 0x000000ff4f00720c */ /* 0x000fc40003f25270 */
[----:B------:R-:W-:Y:S02]  /*2f80*/  FSEL R15, R26, -INF , !P4 ;  /* 0xff8000001a0f7808 */ /* 0x000fe40006000000 */
[----:B------:R-:W-:Y:S02]  /*2f90*/  ISETP.GT.AND P1, PT, R2, 0x31, !P1 ;  /* 0x000000310200780c */ /* 0x000fe40004f24270 */
[----:B------:R-:W-:Y:S02]  /*2fa0*/  ISETP.NE.AND P6, PT, R83, RZ, PT ;  /* 0x000000ff5300720c */ /* 0x000fe40003fc5270 */
[----:B------:R-:W-:Y:S02]  /*2fb0*/  ISETP.LT.OR P1, PT, R0, 0x32, P1 ;  /* 0x000000320000780c */ /* 0x000fe40000f21670 */
[----:B------:R-:W-:Y:S02]  /*2fc0*/  ISETP.NE.AND P5, PT, R57, RZ, PT ;  /* 0x000000ff3900720c */ /* 0x000fe40003fa5270 */
[----:B------:R-:W-:-:S02]  /*2fd0*/  FSEL R51, R51, -INF , !P1 ;  /* 0xff80000033337808 */ /* 0x000fc40004800000 */
[----:B------:R-:W-:Y:S02]  /*2fe0*/  ISETP.NE.AND P1, PT, R49, RZ, PT ;  /* 0x000000ff3100720c */ /* 0x000fe40003f25270 */
[C---:B------:R-:W-:Y:S02]  /*2ff0*/  ISETP.GT.AND P2, PT, R2.reuse, 0x51, !P2 ;  /* 0x000000510200780c */ /* 0x040fe40005744270 */
[----:B------:R-:W-:Y:S02]  /*3000*/  ISETP.GT.AND P1, PT, R2, 0x38, !P1 ;  /* 0x000000380200780c */ /* 0x000fe40004f24270 */
[----:B0-----:R-:W-:Y:S02]  /*3010*/  FMNMX.FTZ R13, R6, R11, !PT ;  /* 0x0000000b060d7209 */ /* 0x001fe40007810000 */
[----:B------:R-:W-:Y:S02]  /*3020*/  FMNMX.FTZ R6, R15, R27, !PT ;  /* 0x0000001b0f067209 */ /* 0x000fe40007810000 */
[----:B------:R-:W-:Y:S01]  /*3030*/  ISETP.LT.OR P1, PT, R0, 0x39, P1 ;  /* 0x000000390000780c */ /* 0x000fe20000f21670 */
[----:B------:R-:W0:Y:S01]  /*3040*/  SHFL.BFLY PT, R12, R13, 0x1, 0x1f ;  /* 0x0c201f000d0c7f89 */ /* 0x000e2200000e0000 */
        /* <DEDUP_REMOVED lines=16> */
[----:B------:R-:W-:Y:S02]  /*3150*/  ISETP.GT.AND P1, PT, R2, 0x41, !P6 ;  /* 0x000000410200780c */ /* 0x000fe40007724270 */
[----:B------:R-:W-:Y:S02]  /*3160*/  FMNMX.FTZ R6, R43, R6, !PT ;  /* 0x000000062b067209 */ /* 0x000fe40007810000 */
[----:B------:R-:W-:-:S02]  /*3170*/  ISETP.LT.OR P1, PT, R0, 0x42, P1 ;  /* 0x000000420000780c */ /* 0x000fc40000f21670 */
[----:B------:R-:W-:Y:S02]  /*3180*/  FMNMX.FTZ R6, R37, R6, !PT ;  /* 0x0000000625067209 */ /* 0x000fe40007810000 */
[----:B------:R-:W-:Y:S02]  /*3190*/  FSEL R59, R59, -INF , !P1 ;  /* 0xff8000003b3b7808 */ /* 0x000fe40004800000 */
[----:B------:R-:W-:Y:S02]  /*31a0*/  FMNMX.FTZ R6, R47, R6, !PT ;  /* 0x000000062f067209 */ /* 0x000fe40007810000 */
[----:B------:R-:W-:Y:S02]  /*31b0*/  ISETP.GT.AND P1, PT, R2, 0x48, !P5 ;  /* 0x000000480200780c */ /* 0x000fe40006f24270 */
[----:B0-----:R-:W-:Y:S01]  /*31c0*/  FMNMX.FTZ R11, R13, R12, !PT ;  /* 0x0000000c0d0b7209 */ /* 0x001fe20007810000 */
[----:B------:R-:W-:Y:S01]  /*31d0*/  IMAD.U32 R12, RZ, RZ, UR5 ;  /* 0x00000005ff0c7e24 */ /* 0x000fe2000f8e00ff */
[----:B------:R-:W-:-:S02]  /*31e0*/  FMNMX.FTZ R6, R41, R6, !PT ;  /* 0x0000000629067209 */ /* 0x000fc40007810000 */
[----:B------:R-:W-:Y:S01]  /*31f0*/  ISETP.LT.OR P1, PT, R0, 0x49, P1 ;  /* 0x000000490000780c */ /* 0x000fe20000f21670 */
[----:B------:R-:W-:Y:S01]  /*3200*/  FMUL.FTZ R14, R11, R12 ;  /* 0x0000000c0b0e7220 */ /* 0x000fe20000410000 */
[----:B------:R-:W-:Y:S02]  /*3210*/  FMNMX.FTZ R6, R51, R6, !PT ;  /* 0x0000000633067209 */ /* 0x000fe40007810000 */
[----:B------:R-:W-:Y:S02]  /*3220*/  FSEL R3, R62, -INF , !P1 ;  /* 0xff8000003e037808 */ /* 0x000fe40004800000 */
[----:B------:R-:W-:Y:S02]  /*3230*/  FSETP.NEU.FTZ.AND P1, PT, R11, -INF , PT ;  /* 0xff8000000b00780b */ /* 0x000fe40003f3d000 */
[----:B------:R-:W-:Y:S02]  /*3240*/  ISETP.NE.AND P5, PT, R85, RZ, PT ;  /* 0x000000ff5500720c */ /* 0x000fe40003fa5270 */
[----:B------:R-:W-:-:S02]  /*3250*/  FMNMX.FTZ R6, R45, R6, !PT ;  /* 0x000000062d067209 */ /* 0x000fc40007810000 */
[----:B------:R-:W-:Y:S02]  /*3260*/  FSEL R61, R14, RZ, P1 ;  /* 0x000000ff0e3d7208 */ /* 0x000fe40000800000 */
[----:B------:R-:W-:Y:S02]  /*3270*/  ISETP.GT.AND P1, PT, R2, 0x49, !P5 ;  /* 0x000000490200780c */ /* 0x000fe40006f24270 */
[----:B------:R-:W-:Y:S01]  /*3280*/  FMNMX.FTZ R6, R55, R6, !PT ;  /* 0x0000000637067209 */ /* 0x000fe20007810000 */
[-CC-:B------:R-:W-:Y:S01]  /*3290*/  FFMA.FTZ R13, R24, R12.reuse, -R61.reuse ;  /* 0x0000000c180d7223 */ /* 0x180fe2000001083d */
[----:B------:R-:W-:Y:S01]  /*32a0*/  ISETP.LT.OR P1, PT, R0, 0x4a, P1 ;  /* 0x0000004a0000780c */ /* 0x000fe20000f21670 */
[--C-:B------:R-:W-:Y:S01]  /*32b0*/  FFMA.FTZ R14, R76, R12, -R61.reuse ;  /* 0x0000000c4c0e7223 */ /* 0x100fe2000001083d */
[----:B------:R-:W-:Y:S01]  /*32c0*/  ISETP.NE.AND P6, PT, R87, RZ, PT ;  /* 0x000000ff5700720c */ /* 0x000fe20003fc5270 */
[----:B------:R0:W-:Y:S01]  /*32d0*/  MUFU.EX2 R156, R13 ;  /* 0x0000000d009c7308 */ /* 0x0001e20000000800 */
[----:B------:R-:W-:Y:S01]  /*32e0*/  FMNMX.FTZ R6, R49, R6, !PT ;  /* 0x0000000631067209 */ /* 0x000fe20007810000 */
[-CC-:B------:R-:W-:Y:S01]  /*32f0*/  FFMA.FTZ R20, R28, R12.reuse, -R61.reuse ;  /* 0x0000000c1c147223 */ /* 0x180fe2000001083d */
[----:B------:R-:W-:Y:S01]  /*3300*/  FSEL R63, R63, -INF , !P1 ;  /* 0xff8000003f3f7808 */ /* 0x000fe20004800000 */
[-CC-:B------:R-:W-:Y:S01]  /*3310*/  FFMA.FTZ R24, R78, R12.reuse, -R61.reuse ;  /* 0x0000000c4e187223 */ /* 0x180fe2000001083d */
[----:B------:R-:W-:Y:S01]  /*3320*/  ISETP.GT.AND P1, PT, R2, 0x50, !P6 ;  /* 0x000000500200780c */ /* 0x000fe20007724270 */
[--C-:B------:R-:W-:Y:S01]  /*3330*/  FFMA.FTZ R7, R7, R12, -R61.reuse ;  /* 0x0000000c07077223 */ /* 0x100fe2000001083d */
[----:B------:R-:W-:Y:S01]  /*3340*/  FMNMX.FTZ R6, R59, R6, !PT ;  /* 0x000000063b067209 */ /* 0x000fe20007810000 */
[----:B------:R-:W-:Y:S01]  /*3350*/  MUFU.EX2 R20, R20 ;  /* 0x0000001400147308 */ /* 0x000fe20000000800 */
[----:B------:R-:W-:Y:S01]  /*3360*/  ISETP.LT.OR P1, PT, R0, 0x51, P1 ;  /* 0x000000510000780c */ /* 0x000fe20000f21670 */
[--C-:B0-----:R-:W-:Y:S01]  /*3370*/  FFMA.FTZ R13, R32, R12, -R61.reuse ;  /* 0x0000000c200d7223 */ /* 0x101fe2000001083d */
[----:B------:R-:W-:Y:S01]  /*3380*/  FMNMX.FTZ R6, R3, R6, !PT ;  /* 0x0000000603067209 */ /* 0x000fe20007810000 */
[-CC-:B------:R-:W-:Y:S01]  /*3390*/  FFMA.FTZ R26, R36, R12.reuse, -R61.reuse ;  /* 0x0000000c241a7223 */ /* 0x180fe2000001083d */
[----:B------:R-:W-:Y:S01]  /*33a0*/  ISETP.NE.AND P5, PT, R65, RZ, PT ;  /* 0x000000ff4100720c */ /* 0x000fe20003fa5270 */
[-CC-:B------:R-:W-:Y:S01]  /*33b0*/  FFMA.FTZ R36, R96, R12.reuse, -R61.reuse ;  /* 0x0000000c60247223 */ /* 0x180fe2000001083d */
[----:B------:R-:W-:Y:S01]  /*33c0*/  ISETP.GT.AND P3, PT, R2, 0x58, !P3 ;  /* 0x000000580200780c */ /* 0x000fe20005f64270 */
[----:B------:R0:W-:Y:S01]  /*33d0*/  MUFU.EX2 R152, R13 ;  /* 0x0000000d00987308 */ /* 0x0001e20000000800 */
[----:B------:R-:W-:Y:S01]  /*33e0*/  ISETP.LT.OR P2, PT, R0, 0x52, P2 ;  /* 0x000000520000780c */ /* 0x000fe20001741670 */
[-CC-:B------:R-:W-:Y:S01]  /*33f0*/  FFMA.FTZ R28, R48, R12.reuse, -R61.reuse ;  /* 0x0000000c301c7223 */ /* 0x180fe2000001083d */
[----:B------:R-:W-:Y:S01]  /*3400*/  FSEL R53, R66, -INF , !P1 ;  /* 0xff80000042357808 */ /* 0x000fe20004800000 */
[--C-:B------:R-:W-:Y:S01]  /*3410*/  FFMA.FTZ R30, R52, R12, -R61.reuse ;  /* 0x0000000c341e7223 */ /* 0x100fe2000001083d */
[----:B------:R-:W-:Y:S01]  /*3420*/  FMNMX.FTZ R6, R63, R6, !PT ;  /* 0x000000063f067209 */ /* 0x000fe20007810000 */
[-CC-:B------:R-:W-:Y:S01]  /*3430*/  FFMA.FTZ R32, R90, R12.reuse, -R61.reuse ;  /* 0x0000000c5a207223 */ /* 0x180fe2000001083d */
[----:B------:R-:W-:Y:S01]  /*3440*/  ISETP.GT.AND P4, PT, R2, 0x59, !P5 ;  /* 0x000000590200780c */ /* 0x000fe20006f84270 */
[----:B------:R1:W-:Y:S01]  /*3450*/  MUFU.EX2 R65, R14 ;  /* 0x0000000e00417308 */ /* 0x0003e20000000800 */
[----:B------:R-:W-:Y:S01]  /*3460*/  ISETP.LT.OR P3, PT, R0, 0x59, P3 ;  /* 0x000000590000780c */ /* 0x000fe20001f61670 */
[-CC-:B0-----:R-:W-:Y:S01]  /*3470*/  FFMA.FTZ R13, R82, R12.reuse, -R61.reuse ;  /* 0x0000000c520d7223 */ /* 0x181fe2000001083d */
[----:B------:R-:W-:Y:S01]  /*3480*/  FSEL R67, R67, -INF , !P2 ;  /* 0xff80000043437808 */ /* 0x000fe20005000000 */
[--C-:B------:R-:W-:Y:S01]  /*3490*/  FFMA.FTZ R2, R40, R12, -R61.reuse ;  /* 0x0000000c28027223 */ /* 0x100fe2000001083d */
[----:B------:R-:W-:Y:S01]  /*34a0*/  FMNMX.FTZ R6, R53, R6, !PT ;  /* 0x0000000635067209 */ /* 0x000fe20007810000 */
[-CC-:B------:R-:W-:Y:S01]  /*34b0*/  FFMA.FTZ R34, R56, R12.reuse, -R61.reuse ;  /* 0x0000000c38227223 */ /* 0x180fe2000001083d */
[----:B------:R-:W-:Y:S01]  /*34c0*/  ISETP.LT.OR P4, PT, R0, 0x5a, P4 ;  /* 0x0000005a0000780c */ /* 0x000fe20002781670 */
[----:B------:R0:W-:Y:S01]  /*34d0*/  MUFU.EX2 R77, R13 ;  /* 0x0000000d004d7308 */ /* 0x0001e20000000800 */
[----:B------:R-:W-:Y:S01]  /*34e0*/  FSEL R57, R70, -INF , !P3 ;  /* 0xff80000046397808 */ /* 0x000fe20005800000 */
[--C-:B------:R-:W-:Y:S01]  /*34f0*/  FFMA.FTZ R0, R44, R12, -R61.reuse ;  /* 0x0000000c2c007223 */ /* 0x100fe2000001083d */
[----:B------:R-:W-:Y:S01]  /*3500*/  FMNMX.FTZ R6, R67, R6, !PT ;  /* 0x0000000643067209 */ /* 0x000fe20007810000 */
[----:B-1----:R-:W-:Y:S01]  /*3510*/  FFMA.FTZ R14, R80, R12, -R61 ;  /* 0x0000000c500e7223 */ /* 0x002fe2000001083d */
[----:B------:R-:W-:-:S02]  /*3520*/  FSEL R71, R71, -INF , !P4 ;  /* 0xff80000047477808 */ /* 0x000fc40006000000 */
[----:B------:R-:W-:Y:S01]  /*3530*/  FMNMX.FTZ R6, R57, R6, !PT ;  /* 0x0000000639067209 */ /* 0x000fe20007810000 */
[----:B------:R-:W-:Y:S01]  /*3540*/  MUFU.EX2 R150, R0 ;  /* 0x0000000000967308 */ /* 0x000fe20000000800 */
[----:B------:R-:W-:Y:S02]  /*3550*/  ISETP.NE.AND P5, PT, R23, 0x1, PT ;  /* 0x000000011700780c */ /* 0x000fe40003fa5270 */
[----:B------:R-:W-:-:S05]  /*3560*/  FMNMX.FTZ R6, R71, R6, !PT ;  /* 0x0000000647067209 */ /* 0x000fca0007810000 */
[----:B0-----:R-:W0:Y:S01]  /*3570*/  SHFL.BFLY PT, R13, R6, 0x2, 0x1f ;  /* 0x0c401f00060d7f89 */ /* 0x001e2200000e0000 */
[----:B------:R1:W2:Y:S05]  /*3580*/  MUFU.EX2 R69, R24 ;  /* 0x0000001800457308 */ /* 0x0002aa0000000800 */
[----:B------:R-:W3:Y:S03]  /*3590*/  @P5 LDC R54, c[0x0][0x450] ;  /* 0x00011400ff365b82 */ /* 0x000ee60000000800 */
[----:B------:R4:W5:Y:S01]  /*35a0*/  MUFU.EX2 R75, R14 ;  /* 0x0000000e004b7308 */ /* 0x0009620000000800 */
[----:B-1----:R-:W-:-:S07]  /*35b0*/  FFMA.FTZ R24, R86, R12, -R61 ;  /* 0x0000000c56187223 */ /* 0x002fce000001083d */
[----:B------:R1:W-:Y:S01]  /*35c0*/  MUFU.EX2 R81, R24 ;  /* 0x0000001800517308 */ /* 0x0003e20000000800 */
[--C-:B----4-:R-:W-:Y:S01]  /*35d0*/  FFMA.FTZ R14, R84, R12, -R61.reuse ;  /* 0x0000000c540e7223 */ /* 0x110fe2000001083d */
[----:B--2---:R-:W-:Y:S02]  /*35e0*/  F2FP.BF16.F32.PACK_AB R158, R69, R20 ;  /* 0x00000014459e723e */ /* 0x004fe400000010ff */
[----:B0-----:R-:W-:Y:S01]  /*35f0*/  FMNMX.FTZ R0, R6, R13, !PT ;  /* 0x0000000d06007209 */ /* 0x001fe20007810000 */
[-CC-:B------:R-:W-:Y:S01]  /*3600*/  FFMA.FTZ R6, R92, R12.reuse, -R61.reuse ;  /* 0x0000000c5c067223 */ /* 0x180fe2000001083d */
[----:B-1----:R-:W-:Y:S02]  /*3610*/  FFMA.FTZ R24, R94, R12, -R61 ;  /* 0x0000000c5e187223 */ /* 0x002fe4000001083d */
[----:B------:R0:W-:Y:S01]  /*3620*/  MUFU.EX2 R138, R7 ;  /* 0x00000007008a7308 */ /* 0x0001e20000000800 */
[----:B------:R-:W1:Y:S07]  /*3630*/  SHFL.BFLY PT, R13, R0, 0x1, 0x1f ;  /* 0x0c201f00000d7f89 */ /* 0x000e6e00000e0000 */
[----:B------:R-:W-:Y:S01]  /*3640*/  MUFU.EX2 R87, R6 ;  /* 0x0000000600577308 */ /* 0x000fe20000000800 */
[----:B0-----:R-:W-:Y:S01]  /*3650*/  FADD.FTZ R7, R156, R65 ;  /* 0x000000419c077221 */ /* 0x001fe20000010000 */
[----:B------:R-:W-:-:S03]  /*3660*/  F2FP.BF16.F32.PACK_AB R156, R65, R156 ;  /* 0x0000009c419c723e */ /* 0x000fc600000010ff */
[----:B------:R-:W-:-:S03]  /*3670*/  FADD.FTZ R46, R20, R7 ;  /* 0x00000007142e7221 */ /* 0x000fc60000010000 */
[----:B------:R-:W-:Y:S01]  /*3680*/  MUFU.EX2 R89, R24 ;  /* 0x0000001800597308 */ /* 0x000fe20000000800 */
[----:B------:R-:W-:-:S04]  /*3690*/  FADD.FTZ R7, R69, R46 ;  /* 0x0000002e45077221 */ /* 0x000fc80000010000 */
[----:B------:R-:W-:Y:S01]  /*36a0*/  FADD.FTZ R48, R152, R7 ;  /* 0x0000000798307221 */ /* 0x000fe20000010000 */
[----:B-----5:R-:W-:Y:S02]  /*36b0*/  F2FP.BF16.F32.PACK_AB R152, R75, R152 ;  /* 0x000000984b98723e */ /* 0x020fe400000010ff */
[----:B------:R-:W0:Y:S01]  /*36c0*/  MUFU.EX2 R26, R26 ;  /* 0x0000001a001a7308 */ /* 0x000e220000000800 */
[----:B-1----:R-:W-:-:S04]  /*36d0*/  FMNMX.FTZ R13, R0, R13, !PT ;  /* 0x0000000d000d7209 */ /* 0x002fc80007810000 */
[C---:B------:R-:W-:Y:S01]  /*36e0*/  FSETP.NEU.FTZ.AND P1, PT, R13.reuse, -INF , PT ;  /* 0xff8000000d00780b */ /* 0x040fe20003f3d000 */
[----:B------:R-:W-:Y:S02]  /*36f0*/  FMUL.FTZ R0, R13, R12 ;  /* 0x0000000c0d007220 */ /* 0x000fe40000410000 */
[----:B------:R-:W-:Y:S03]  /*3700*/  MUFU.EX2 R91, R36 ;  /* 0x00000024005b7308 */ /* 0x000fe60000000800 */
[----:B------:R-:W-:-:S05]  /*3710*/  FSEL R0, R0, RZ, P1 ;  /* 0x000000ff00007208 */ /* 0x000fca0000800000 */
        /* <DEDUP_REMOVED lines=16> */
[----:B------:R1:W2:Y:S01]  /*3820*/  MUFU.EX2 R6, R27 ;  /* 0x0000001b00067308 */ /* 0x0002a20000000800 */
[-CC-:B------:R-:W-:Y:S01]  /*3830*/  FFMA.FTZ R45, R45, R12.reuse, -R0.reuse ;  /* 0x0000000c2d2d7223 */ /* 0x180fe20000010800 */
[-CC-:B------:R-:W-:Y:S01]  /*3840*/  FFMA.FTZ R55, R55, R12.reuse, -R0.reuse ;  /* 0x0000000c37377223 */ /* 0x180fe20000010800 */
[-CC-:B------:R-:W-:Y:S01]  /*3850*/  FFMA.FTZ R49, R49, R12.reuse, -R0.reuse ;  /* 0x0000000c31317223 */ /* 0x180fe20000010800 */
[-CC-:B------:R-:W-:Y:S01]  /*3860*/  FFMA.FTZ R59, R59, R12.reuse, -R0.reuse ;  /* 0x0000000c3b3b7223 */ /* 0x180fe20000010800 */
[-CC-:B------:R-:W-:Y:S01]  /*3870*/  FFMA.FTZ R3, R3, R12.reuse, -R0.reuse ;  /* 0x0000000c03037223 */ /* 0x180fe20000010800 */
[-CC-:B------:R-:W-:Y:S01]  /*3880*/  FFMA.FTZ R63, R63, R12.reuse, -R0.reuse ;  /* 0x0000000c3f3f7223 */ /* 0x180fe20000010800 */
[-C--:B------:R-:W-:Y:S01]  /*3890*/  FFMA.FTZ R53, R53, R12.reuse, -R0 ;  /* 0x0000000c35357223 */ /* 0x080fe20000010800 */
[----:B------:R-:W4:Y:S01]  /*38a0*/  MUFU.EX2 R21, R21 ;  /* 0x0000001500157308 */ /* 0x000f220000000800 */
[----:B-1----:R-:W-:Y:S01]  /*38b0*/  FADD.FTZ R27, R75, R48 ;  /* 0x000000304b1b7221 */ /* 0x002fe20000010000 */
[-CC-:B------:R-:W-:Y:S01]  /*38c0*/  FFMA.FTZ R67, R67, R12.reuse, -R0.reuse ;  /* 0x0000000c43437223 */ /* 0x180fe20000010800 */
[-CC-:B------:R-:W-:Y:S01]  /*38d0*/  FFMA.FTZ R57, R57, R12.reuse, -R0.reuse ;  /* 0x0000000c39397223 */ /* 0x180fe20000010800 */
[----:B------:R-:W-:Y:S01]  /*38e0*/  FFMA.FTZ R71, R71, R12, -R0 ;  /* 0x0000000c47477223 */ /* 0x000fe20000010800 */
[----:B0-----:R-:W-:Y:S01]  /*38f0*/  FADD.FTZ R50, R26, R27 ;  /* 0x0000001b1a327221 */ /* 0x001fe20000010000 */
[----:B------:R-:W-:-:S02]  /*3900*/  F2FP.BF16.F32.PACK_AB R154, R77, R26 ;  /* 0x0000001a4d9a723e */ /* 0x000fc400000010ff */
[----:B------:R0:W1:Y:S01]  /*3910*/  MUFU.EX2 R24, R31 ;  /* 0x0000001f00187308 */ /* 0x0000620000000800 */
[----:B--2---:R-:W-:Y:S01]  /*3920*/  FADD.FTZ R46, R15, R6 ;  /* 0x000000060f2e7221 */ /* 0x004fe20000010000 */
[----:B------:R-:W-:Y:S01]  /*3930*/  FADD.FTZ R27, R77, R50 ;  /* 0x000000324d1b7221 */ /* 0x000fe20000010000 */
[----:B------:R-:W-:-:S03]  /*3940*/  F2FP.BF16.F32.PACK_AB R157, R6, R15 ;  /* 0x0000000f069d723e */ /* 0x000fc600000010ff */
[----:B------:R-:W-:Y:S02]  /*3950*/  FADD.FTZ R50, R2, R27 ;  /* 0x0000001b02327221 */ /* 0x000fe40000010000 */
[----:B------:R-:W2:Y:S01]  /*3960*/  MUFU.EX2 R25, R25 ;  /* 0x0000001900197308 */ /* 0x000ea20000000800 */
[----:B----4-:R-:W-:Y:S01]  /*3970*/  FADD.FTZ R7, R21, R46 ;  /* 0x0000002e15077221 */ /* 0x010fe20000010000 */
[----:B0-----:R-:W0:Y:S06]  /*3980*/  @P5 LDC R31, c[0x0][0x44c] ;  /* 0x00011300ff1f5b82 */ /* 0x001e2c0000000800 */
[----:B------:R-:W4:Y:S01]  /*3990*/  MUFU.EX2 R36, R35 ;  /* 0x0000002300247308 */ /* 0x000f220000000800 */
[C---:B-1----:R-:W-:Y:S01]  /*39a0*/  FADD.FTZ R48, R24.reuse, R7 ;  /* 0x0000000718307221 */ /* 0x042fe20000010000 */
[----:B------:R-:W-:-:S06]  /*39b0*/  F2FP.BF16.F32.PACK_AB R159, R24, R21 ;  /* 0x00000015189f723e */ /* 0x000fcc00000010ff */
[----:B------:R-:W1:Y:S01]  /*39c0*/  MUFU.EX2 R29, R29 ;  /* 0x0000001d001d7308 */ /* 0x000e620000000800 */
[----:B--2---:R-:W-:-:S07]  /*39d0*/  FADD.FTZ R7, R25, R48 ;  /* 0x0000003019077221 */ /* 0x004fce0000010000 */
[----:B------:R2:W5:Y:S01]  /*39e0*/  MUFU.EX2 R79, R14 ;  /* 0x0000000e004f7308 */ /* 0x0005620000000800 */
[----:B----4-:R-:W-:Y:S01]  /*39f0*/  FADD.FTZ R48, R36, R7 ;  /* 0x0000000724307221 */ /* 0x010fe20000010000 */
[----:B0-----:R-:W-:Y:S01]  /*3a00*/  @P5 IMAD.HI.U32 R31, R72, R31, RZ ;  /* 0x0000001f481f5227 */ /* 0x001fe200078e00ff */
[----:B------:R-:W-:-:S04]  /*3a10*/  F2FP.BF16.F32.PACK_AB R153, R36, R25 ;  /* 0x000000192499723e */ /* 0x000fc800000010ff */
[----:B---3--:R-:W-:Y:S01]  /*3a20*/  @P5 SHF.R.U32.HI R72, RZ, R54, R31 ;  /* 0x00000036ff485219 */ /* 0x008fe2000001161f */
[----:B------:R-:W0:Y:S01]  /*3a30*/  MUFU.EX2 R38, R39 ;  /* 0x0000002700267308 */ /* 0x000e220000000800 */
[----:B-1----:R-:W-:Y:S01]  /*3a40*/  FADD.FTZ R7, R29, R48 ;  /* 0x000000301d077221 */ /* 0x002fe20000010000 */
[----:B--2---:R-:W-:Y:S01]  /*3a50*/  FFMA.FTZ R14, R88, R12, -R61 ;  /* 0x0000000c580e7223 */ /* 0x004fe2000001083d */
[----:B------:R-:W-:Y:S01]  /*3a60*/  LOP3.LUT P5, RZ, R18, 0x80000, RZ, 0xc0, !PT ;  /* 0x0008000012ff7812 */ /* 0x000fe200078ac0ff */
[----:B------:R-:W-:-:S04]  /*3a70*/  IMAD.IADD R72, R73, 0x1, R72 ;  /* 0x0000000149487824 */ /* 0x000fc800078e0248 */
[----:B------:R-:W1:Y:S01]  /*3a80*/  MUFU.EX2 R33, R33 ;  /* 0x0000002100217308 */ /* 0x000e620000000800 */
[C---:B-----5:R-:W-:Y:S01]  /*3a90*/  FADD.FTZ R27, R79.reuse, R50 ;  /* 0x000000324f1b7221 */ /* 0x060fe20000010000 */
[----:B------:R-:W-:-:S03]  /*3aa0*/  F2FP.BF16.F32.PACK_AB R148, R79, R2 ;  /* 0x000000024f94723e */ /* 0x000fc600000010ff */
[----:B------:R-:W-:Y:S01]  /*3ab0*/  FADD.FTZ R52, R150, R27 ;  /* 0x0000001b96347221 */ /* 0x000fe20000010000 */
[C---:B------:R-:W-:Y:S02]  /*3ac0*/  F2FP.BF16.F32.PACK_AB R150, R81.reuse, R150 ;  /* 0x000000965196723e */ /* 0x040fe400000010ff */
[----:B------:R-:W2:Y:S01]  /*3ad0*/  MUFU.EX2 R40, R43 ;  /* 0x0000002b00287308 */ /* 0x000ea20000000800 */
[C---:B0-----:R-:W-:Y:S01]  /*3ae0*/  FADD.FTZ R50, R38.reuse, R7 ;  /* 0x0000000726327221 */ /* 0x041fe20000010000 */
[----:B------:R-:W-:Y:S01]  /*3af0*/  FADD.FTZ R27, R81, R52 ;  /* 0x00000034511b7221 */ /* 0x000fe20000010000 */
[----:B------:R-:W-:-:S05]  /*3b00*/  F2FP.BF16.F32.PACK_AB R155, R38, R29 ;  /* 0x0000001d269b723e */ /* 0x000fca00000010ff */
[----:B------:R-:W0:Y:S01]  /*3b10*/  MUFU.EX2 R37, R37 ;  /* 0x0000002500257308 */ /* 0x000e220000000800 */
[----:B-1----:R-:W-:-:S07]  /*3b20*/  FADD.FTZ R7, R33, R50 ;  /* 0x0000003221077221 */ /* 0x002fce0000010000 */
[----:B------:R-:W1:Y:S01]  /*3b30*/  MUFU.EX2 R42, R47 ;  /* 0x0000002f002a7308 */ /* 0x000e620000000800 */
[C---:B--2---:R-:W-:Y:S01]  /*3b40*/  FADD.FTZ R50, R40.reuse, R7 ;  /* 0x0000000728327221 */ /* 0x044fe20000010000 */
[----:B------:R-:W-:-:S06]  /*3b50*/  F2FP.BF16.F32.PACK_AB R149, R40, R33 ;  /* 0x000000212895723e */ /* 0x000fcc00000010ff */
[----:B------:R-:W2:Y:S01]  /*3b60*/  MUFU.EX2 R41, R41 ;  /* 0x0000002900297308 */ /* 0x000ea20000000800 */
[----:B0-----:R-:W-:-:S07]  /*3b70*/  FADD.FTZ R7, R37, R50 ;  /* 0x0000003225077221 */ /* 0x001fce0000010000 */
[----:B------:R-:W0:Y:S01]  /*3b80*/  MUFU.EX2 R28, R28 ;  /* 0x0000001c001c7308 */ /* 0x000e220000000800 */
[C---:B-1----:R-:W-:Y:S01]  /*3b90*/  FADD.FTZ R50, R42.reuse, R7 ;  /* 0x000000072a327221 */ /* 0x042fe20000010000 */
[----:B------:R-:W-:-:S06]  /*3ba0*/  F2FP.BF16.F32.PACK_AB R151, R42, R37 ;  /* 0x000000252a97723e */ /* 0x000fcc00000010ff */
[----:B------:R-:W1:Y:S01]  /*3bb0*/  MUFU.EX2 R44, R51 ;  /* 0x00000033002c7308 */ /* 0x000e620000000800 */
[----:B--2---:R-:W-:-:S07]  /*3bc0*/  FADD.FTZ R7, R41, R50 ;  /* 0x0000003229077221 */ /* 0x004fce0000010000 */
[----:B------:R2:W3:Y:S01]  /*3bd0*/  MUFU.EX2 R83, R14 ;  /* 0x0000000e00537308 */ /* 0x0004e20000000800 */
[----:B0-----:R-:W-:-:S07]  /*3be0*/  FADD.FTZ R52, R28, R27 ;  /* 0x0000001b1c347221 */ /* 0x001fce0000010000 */
[----:B------:R-:W0:Y:S01]  /*3bf0*/  MUFU.EX2 R45, R45 ;  /* 0x0000002d002d7308 */ /* 0x000e220000000800 */
[----:B--2---:R-:W-:Y:S01]  /*3c00*/  FFMA.FTZ R14, R60, R12, -R61 ;  /* 0x0000000c3c0e7223 */ /* 0x004fe2000001083d */
[C---:B-1----:R-:W-:Y:S01]  /*3c10*/  FADD.FTZ R20, R44.reuse, R7 ;  /* 0x000000072c147221 */ /* 0x042fe20000010000 */
[----:B------:R-:W-:-:S05]  /*3c20*/  F2FP.BF16.F32.PACK_AB R145, R44, R41 ;  /* 0x000000292c91723e */ /* 0x000fca00000010ff */
[----:B------:R-:W1:Y:S01]  /*3c30*/  MUFU.EX2 R30, R30 ;  /* 0x0000001e001e7308 */ /* 0x000e620000000800 */
[C---:B---3--:R-:W-:Y:S01]  /*3c40*/  FADD.FTZ R27, R83.reuse, R52 ;  /* 0x00000034531b7221 */ /* 0x048fe20000010000 */
[----:B------:R-:W-:-:S06]  /*3c50*/  F2FP.BF16.F32.PACK_AB R144, R83, R28 ;  /* 0x0000001c5390723e */ /* 0x000fcc00000010ff */
[----:B------:R-:W2:Y:S01]  /*3c60*/  MUFU.EX2 R46, R55 ;  /* 0x00000037002e7308 */ /* 0x000ea20000000800 */
[----:B0-----:R-:W-:-:S07]  /*3c70*/  FADD.FTZ R7, R45, R20 ;  /* 0x000000142d077221 */ /* 0x001fce0000010000 */
[----:B------:R0:W3:Y:S01]  /*3c80*/  MUFU.EX2 R85, R32 ;  /* 0x0000002000557308 */ /* 0x0000e20000000800 */
[----:B-1----:R-:W-:-:S07]  /*3c90*/  FADD.FTZ R52, R30, R27 ;  /* 0x0000001b1e347221 */ /* 0x002fce0000010000 */
[----:B------:R-:W1:Y:S01]  /*3ca0*/  MUFU.EX2 R49, R49 ;  /* 0x0000003100317308 */ /* 0x000e620000000800 */
[-C--:B0-----:R-:W-:Y:S01]  /*3cb0*/  FFMA.FTZ R32, R64, R12.reuse, -R61 ;  /* 0x0000000c40207223 */ /* 0x081fe2000001083d */
[----:B--2---:R-:W-:Y:S01]  /*3cc0*/  FADD.FTZ R20, R46, R7 ;  /* 0x000000072e147221 */ /* 0x004fe20000010000 */
[----:B------:R-:W-:Y:S01]  /*3cd0*/  FFMA.FTZ R61, R68, R12, -R61 ;  /* 0x0000000c443d7223 */ /* 0x000fe2000001083d */
[----:B------:R-:W-:-:S04]  /*3ce0*/  F2FP.BF16.F32.PACK_AB R147, R46, R45 ;  /* 0x0000002d2e93723e */ /* 0x000fc800000010ff */
[----:B------:R-:W0:Y:S01]  /*3cf0*/  MUFU.EX2 R34, R34 ;  /* 0x0000002200227308 */ /* 0x000e220000000800 */
[C---:B---3--:R-:W-:Y:S01]  /*3d00*/  FADD.FTZ R27, R85.reuse, R52 ;  /* 0x00000034551b7221 */ /* 0x048fe20000010000 */
[----:B------:R-:W-:-:S06]  /*3d10*/  F2FP.BF16.F32.PACK_AB R146, R85, R30 ;  /* 0x0000001e5592723e */ /* 0x000fcc00000010ff */
[----:B------:R-:W2:Y:S01]  /*3d20*/  MUFU.EX2 R48, R59 ;  /* 0x0000003b00307308 */ /* 0x000ea20000000800 */
[----:B-1----:R-:W-:-:S07]  /*3d30*/  FADD.FTZ R7, R49, R20 ;  /* 0x0000001431077221 */ /* 0x002fce0000010000 */
[----:B------:R-:W1:Y:S01]  /*3d40*/  MUFU.EX2 R3, R3 ;  /* 0x0000000300037308 */ /* 0x000e620000000800 */
[----:B0-----:R-:W-:Y:S01]  /*3d50*/  FADD.FTZ R50, R34, R27 ;  /* 0x0000001b22327221 */ /* 0x001fe20000010000 */
[----:B------:R-:W-:-:S03]  /*3d60*/  F2FP.BF16.F32.PACK_AB R140, R87, R34 ;  /* 0x00000022578c723e */ /* 0x000fc600000010ff */
[----:B------:R-:W-:-:S03]  /*3d70*/  FADD.FTZ R27, R87, R50 ;  /* 0x00000032571b7221 */ /* 0x000fc60000010000 */
[----:B------:R-:W0:Y:S01]  /*3d80*/  MUFU.EX2 R14, R14 ;  /* 0x0000000e000e7308 */ /* 0x000e220000000800 */
[C---:B--2---:R-:W-:Y:S01]  /*3d90*/  FADD.FTZ R20, R48.reuse, R7 ;  /* 0x0000000730147221 */ /* 0x044fe20000010000 */
        /* <DEDUP_REMOVED lines=9> */
[----:B------:R-:W-:Y:S01]  /*3e30*/  F2FP.BF16.F32.PACK_AB R143, R0, R3 ;  /* 0x00000003008f723e */ /* 0x000fe200000010ff */
[----:B------:R-:W-:-:S05]  /*3e40*/  VIADD R0, R72, UR4 ;  /* 0x0000000448007c36 */ /* 0x000fca0008000000 */
[----:B------:R-:W2:Y:S01]  /*3e50*/  MUFU.EX2 R2, R67 ;  /* 0x0000004300027308 */ /* 0x000ea20000000800 */
[----:B-1----:R-:W-:-:S07]  /*3e60*/  FADD.FTZ R15, R53, R20 ;  /* 0x00000014350f7221 */ /* 0x002fce0000010000 */
[----:B------:R-:W1:Y:S01]  /*3e70*/  MUFU.EX2 R57, R57 ;  /* 0x0000003900397308 */ /* 0x000e620000000800 */
[----:B0-----:R-:W-:Y:S01]  /*3e80*/  FADD.FTZ R26, R32, R27 ;  /* 0x0000001b201a7221 */ /* 0x001fe20000010000 */
[----:B------:R-:W-:-:S03]  /*3e90*/  F2FP.BF16.F32.PACK_AB R136, R91, R32 ;  /* 0x000000205b88723e */ /* 0x000fc600000010ff */
[----:B------:R-:W-:-:S03]  /*3ea0*/  FADD.FTZ R27, R91, R26 ;  /* 0x0000001a5b1b7221 */ /* 0x000fc60000010000 */
[----:B------:R-:W0:Y:S01]  /*3eb0*/  MUFU.EX2 R14, R71 ;  /* 0x00000047000e7308 */ /* 0x000e220000000800 */
[----:B--2---:R-:W-:Y:S01]  /*3ec0*/  FADD.FTZ R6, R2, R15 ;  /* 0x0000000f02067221 */ /* 0x004fe20000010000 */
[----:B------:R-:W-:Y:S01]  /*3ed0*/  FADD.FTZ R26, R138, R27 ;  /* 0x0000001b8a1a7221 */ /* 0x000fe20000010000 */
[----:B------:R-:W-:-:S05]  /*3ee0*/  F2FP.BF16.F32.PACK_AB R137, R2, R53 ;  /* 0x000000350289723e */ /* 0x000fca00000010ff */
[----:B------:R-:W2:Y:S01]  /*3ef0*/  MUFU.EX2 R61, R61 ;  /* 0x0000003d003d7308 */ /* 0x000ea20000000800 */
[----:B-1----:R-:W-:-:S04]  /*3f00*/  FADD.FTZ R15, R57, R6 ;  /* 0x00000006390f7221 */ /* 0x002fc80000010000 */
[C---:B0-----:R-:W-:Y:S01]  /*3f10*/  FADD.FTZ R6, R14.reuse, R15 ;  /* 0x0000000f0e067221 */ /* 0x041fe20000010000 */
[----:B------:R-:W-:Y:S01]  /*3f20*/  F2FP.BF16.F32.PACK_AB R139, R14, R57 ;  /* 0x000000390e8b723e */ /* 0x000fe200000010ff */
[----:B------:R-:W-:Y:S02]  /*3f30*/  VIADD R14, R74, 0xfffffffe ;  /* 0xfffffffe4a0e7836 */ /* 0x000fe40000000000 */
[C---:B--2---:R-:W-:Y:S01]  /*3f40*/  FADD.FTZ R7, R61.reuse, R26 ;  /* 0x0000001a3d077221 */ /* 0x044fe20000010000 */
[----:B------:R-:W-:Y:S01]  /*3f50*/  F2FP.BF16.F32.PACK_AB R138, R61, R138 ;  /* 0x0000008a3d8a723e */ /* 0x000fe200000010ff */
[----:B------:R-:W-:Y:S06]  /*3f60*/  @!P5 BRA `(.L_x_992) ;  /* 0x000000000048d947 */ /* 0x000fec0003800000 */
[C---:B------:R-:W-:Y:S01]  /*3f70*/  ISETP.GT.AND P1, PT, R72.reuse, RZ, PT ;  /* 0x000000ff4800720c */ /* 0x040fe20003f24270 */
[----:B------:R-:W-:-:S12]  /*3f80*/  VIADD R3, R72, 0xffffffff ;  /* 0xffffffff48037836 */ /* 0x000fd80000000000 */
[----:B------:R-:W-:Y:S05]  /*3f90*/  @P1 BRA `(.L_x_993) ;  /* 0x0000000000201947 */ /* 0x000fea0003800000 */
[----:B------:R-:W0:Y:S01]  /*3fa0*/  LDC R20, c[0x0][0x9e4] ;  /* 0x00027900ff147b82 */ /* 0x000e220000000800 */
[----:B------:R-:W-:Y:S01]  /*3fb0*/  IMAD.MOV R3, RZ, RZ, -R72 ;  /* 0x000000ffff037224 */ /* 0x000fe200078e0a48 */
[----:B0-----:R-:W-:-:S13]  /*3fc0*/  ISETP.NE.AND P1, PT, R20, 0x1, PT ;  /* 0x000000011400780c */ /* 0x001fda0003f25270 */
[----:B------:R-:W0:Y:S02]  /*3fd0*/  @P1 LDC.64 R24, c[0x0][0x9e8] ;  /* 0x00027a00ff181b82 */ /* 0x000e240000000a00 */
[----:B0-----:R-:W-:-:S05]  /*3fe0*/  @P1 IMAD.HI.U32 R2, R3, R24, RZ ;  /* 0x0000001803021227 */ /* 0x001fca00078e00ff */
[----:B------:R-:W-:-:S04]  /*3ff0*/  @P1 SHF.R.U32.HI R3, RZ, R25, R2 ;  /* 0x00000019ff031219 */ /* 0x000fc80000011602 */
[----:B------:R-:W-:Y:S01]  /*4000*/  LOP3.LUT R3, RZ, R3, RZ, 0x33, !PT ;  /* 0x00000003ff037212 */ /* 0x000fe200078e33ff */
[----:B------:R-:W-:Y:S06]  /*4010*/  BRA `(.L_x_994) ;  /* 0x0000000000147947 */ /* 0x000fec0003800000 */
.L_x_993:
[----:B------:R-:W0:Y:S02]  /*4020*/  LDC R20, c[0x0][0x9e4] ;  /* 0x00027900ff147b82 */ /* 0x000e240000000800 */
[----:B0-----:R-:W-:-:S13]  /*4030*/  ISETP.NE.AND P1, PT, R20, 0x1, PT ;  /* 0x000000011400780c */ /* 0x001fda0003f25270 */
[----:B------:R-:W0:Y:S02]  /*4040*/  @P1 LDC.64 R24, c[0x0][0x9e8] ;  /* 0x00027a00ff181b82 */ /* 0x000e240000000a00 */
[----:B0-----:R-:W-:-:S05]  /*4050*/  @P1 IMAD.HI.U32 R2, R3, R24, RZ ;  /* 0x0000001803021227 */ /* 0x001fca00078e00ff */
[----:B------:R-:W-:-:S07]  /*4060*/  @P1 SHF.R.U32.HI R3, RZ, R25, R2 ;  /* 0x00000019ff031219 */ /* 0x000fce0000011602 */
.L_x_994:
[----:B------:R-:W-:-:S05]  /*4070*/  IMAD R3, R3, R20, R20 ;  /* 0x0000001403037224 */ /* 0x000fca00078e0214 */
[----:B------:R-:W-:-:S07]  /*4080*/  VIMNMX R0, R0, R3, PT ;  /* 0x0000000300007248 */ /* 0x000fce0003fe0100 */
.L_x_992:
[----:B------:R-:W-:Y:S01]  /*4090*/  IMAD.HI R3, R0, 0x2aaaaaab, RZ ;  /* 0x2aaaaaab00037827 */ /* 0x000fe200078e02ff */
[----:B------:R-:W-:Y:S01]  /*40a0*/  UMOV UR4, URZ ;  /* 0x0000003f00047c82 */ /* 0x000fe20008000000 */
[----:B------:R-:W-:Y:S02]  /*40b0*/  CS2R R86, SRZ ;  /* 0x0000000000567805 */ /* 0x000fe4000001ff00 */
[----:B------:R-:W-:Y:S01]  /*40c0*/  CS2R R84, SRZ ;  /* 0x0000000000547805 */ /* 0x000fe2000001ff00 */
[----:B------:R-:W-:Y:S01]  /*40d0*/  IMAD.MOV.U32 R2, RZ, RZ, 0x3f800000 ;  /* 0x3f800000ff027424 */ /* 0x000fe200078e00ff */
[----:B------:R-:W-:Y:S01]  /*40e0*/  SHF.R.U32.HI R20, RZ, 0x1f, R3 ;  /* 0x0000001fff147819 */ /* 0x000fe20000011603 */
[----:B------:R-:W-:Y:S01]  /*40f0*/  IMAD.MOV.U32 R0, RZ, RZ, 0x3f800000 ;  /* 0x3f800000ff007424 */ /* 0x000fe200078e00ff */
[----:B------:R-:W-:Y:S02]  /*4100*/  CS2R R82, SRZ ;  /* 0x0000000000527805 */ /* 0x000fe4000001ff00 */
[----:B------:R-:W-:-:S02]  /*4110*/  CS2R R80, SRZ ;  /* 0x0000000000507805 */ /* 0x000fc4000001ff00 */
[----:B------:R-:W-:Y:S01]  /*4120*/  LEA.HI.SX32 R20, R3, R20, 0x1c ;  /* 0x0000001403147211 */ /* 0x000fe200078fe2ff */
[----:B------:R-:W-:Y:S01]  /*4130*/  IMAD.MOV.U32 R3, RZ, RZ, RZ ;  /* 0x000000ffff037224 */ /* 0x000fe200078e00ff */
[----:B------:R-:W-:Y:S02]  /*4140*/  CS2R R78, SRZ ;  /* 0x00000000004e7805 */ /* 0x000fe4000001ff00 */
[----:B------:R-:W-:Y:S02]  /*4150*/  CS2R R76, SRZ ;  /* 0x00000000004c7805 */ /* 0x000fe4000001ff00 */
[----:B------:R-:W-:Y:S02]  /*4160*/  VIMNMX R21, R17, R20, !PT ;  /* 0x0000001411157248 */ /* 0x000fe40007fe0100 */
[----:B------:R-:W-:Y:S02]  /*4170*/  CS2R R74, SRZ ;  /* 0x00000000004a7805 */ /* 0x000fe4000001ff00 */
[----:B------:R-:W-:-:S02]  /*4180*/  CS2R R72, SRZ ;  /* 0x0000000000487805 */ /* 0x000fc4000001ff00 */
[----:B------:R-:W-:Y:S02]  /*4190*/  CS2R R70, SRZ ;  /* 0x0000000000467805 */ /* 0x000fe4000001ff00 */
[----:B------:R-:W-:Y:S02]  /*41a0*/  ISETP.GE.AND P1, PT, R14, R21, PT ;  /* 0x000000150e00720c */ /* 0x000fe40003f26270 */
        /* <DEDUP_REMOVED lines=23> */
[----:B------:R-:W-:Y:S06]  /*4320*/  @!P1 BRA `(.L_x_995) ;  /* 0x0000002c00649947 */ /* 0x000fec0003800000 */
[----:B------:R-:W-:Y:S01]  /*4330*/  IMAD.MOV.U32 R15, RZ, RZ, R13 ;  /* 0x000000ffff0f7224 */ /* 0x000fe200078e000d */
[----:B------:R-:W-:Y:S01]  /*4340*/  UMOV UR5, URZ ;  /* 0x0000003f00057c82 */ /* 0x000fe20008000000 */
[----:B------:R-:W-:Y:S01]  /*4350*/  IMAD.MOV.U32 R20, RZ, RZ, R11 ;  /* 0x000000ffff147224 */ /* 0x000fe200078e000b */
[----:B------:R-:W-:Y:S01]  /*4360*/  ULDC UR6, c[0x0][0x9e4] ;  /* 0x0002790000067ab9 */ /* 0x000fe20000000800 */
[----:B------:R-:W-:Y:S01]  /*4370*/  IMAD.MOV.U32 R160, RZ, RZ, RZ ;  /* 0x000000ffffa07224 */ /* 0x000fe200078e00ff */
[----:B------:R-:W-:Y:S01]  /*4380*/  ULDC UR7, c[0x0][0x2f0] ;  /* 0x0000bc0000077ab9 */ /* 0x000fe20000000800 */
[----:B------:R-:W-:Y:S02]  /*4390*/  IMAD.MOV.U32 R2, RZ, RZ, 0x3f800000 ;  /* 0x3f800000ff027424 */ /* 0x000fe400078e00ff */
[----:B------:R-:W-:-:S07]  /*43a0*/  IMAD.MOV.U32 R87, RZ, RZ, RZ ;  /* 0x000000ffff577224 */ /* 0x000fce00078e00ff */
.L_x_1014:
[----:B------:R-:W-:-:S04]  /*43b0*/  UISETP.NE.AND UP0, UPT, UR5, 0x1, UPT ;  /* 0x000000010500788c */ /* 0x000fc8000bf05270 */
[----:B------:R-:W-:-:S06]  /*43c0*/  USEL UR4, URZ, 0x1, UP0 ;  /* 0x000000013f047887 */ /* 0x000fcc0008000000 */
[----:B------:R-:W-:Y:S01]  /*43d0*/  LOP3.LUT R3, R160, UR4, RZ, 0x3c, !PT ;  /* 0x00000004a0037c12 */ /* 0x000fe2000f8e3cff */
[----:B------:R-:W-:Y:S06]  /*43e0*/  @!P0 BRA `(.L_x_996) ;  /* 0x0000000000048947 */ /* 0x000fec0003800000 */
[----:B------:R-:W-:Y:S01]  /*43f0*/  BPT.TRAP 0x1 ;  /* 0x000000040000795c */ /* 0x000fe20000300000 */
.L_x_996:
[----:B------:R-:W-:Y:S01]  /*4400*/  UIADD3 UR4, UR5, 0x1, URZ ;  /* 0x0000000105047890 */ /* 0x000fe2000fffe03f */
[----:B------:R-:W-:-:S03]  /*4410*/  SHF.L.U32 R11, R3, 0x1f, RZ ;  /* 0x0000001f030b7819 */ /* 0x000fc600000006ff */
[----:B------:R-:W-:-:S04]  /*4420*/  UISETP.NE.AND UP0, UPT, UR4, 0x2, UPT ;  /* 0x000000020400788c */ /* 0x000fc8000bf05270 */
[----:B------:R-:W-:-:S04]  /*4430*/  USEL UR4, UR4, URZ, UP0 ;  /* 0x0000003f04047287 */ /* 0x000fc80008000000 */
[----:B------:R-:W-:-:S09]  /*4440*/  ULEA UR60, UR4, UR38, 0x3 ;  /* 0x00000026043c7291 */ /* 0x000fd2000f8e183f */
[----:B------:R0:W1:Y:S01]  /*4450*/  SYNCS.PHASECHK.TRANS64.TRYWAIT P1, [UR60+0x2a830], R11 ;  /* 0x02a8300bff0075a7 */ /* 0x000062000802017c */
[----:B------:R-:W-:Y:S05]  /*4460*/  @!P0 BRA `(.L_x_997) ;  /* 0x0000000000048947 */ /* 0x000fea0003800000 */
[----:B------:R-:W-:Y:S01]  /*4470*/  BPT.TRAP 0x1 ;  /* 0x000000040000795c */ /* 0x000fe20000300000 */
.L_x_997:
[----:B-1----:R-:W-:Y:S05]  /*4480*/  @P1 BRA `(.L_x_998) ;  /* 0x0000000000081947 */ /* 0x002fea0003800000 */
[----:B------:R-:W1:Y:S02]  /*4490*/  SYNCS.PHASECHK.TRANS64.TRYWAIT P1, [UR60+0x2a830], R11 ;  /* 0x02a8300bff0075a7 */ /* 0x000e64000802017c */
[----:B-1----:R-:W-:Y:S05]  /*44a0*/  @!P1 BRA `(.L_x_999) ;  /* 0x000000d800fc9947 */ /* 0x002fea0003800000 */
.L_x_998:
        /* <DEDUP_REMOVED lines=129> */
.L_x_1000:
[----:B------:R-:W-:Y:S01]  /*4cc0*/  ULEA UR10, UR5, UR38, 0x3 ;  /* 0x00000026050a7291 */ /* 0x000fe2000f8e183f */
[----:B------:R-:W-:-:S08]  /*4cd0*/  SHF.L.U32 R0, R160, 0x1f, RZ ;  /* 0x0000001fa0007819 */ /* 0x000fd000000006ff */
[----:B------:R2:W3:Y:S01]  /*4ce0*/  SYNCS.PHASECHK.TRANS64.TRYWAIT P1, [UR10+0x2a850], R0 ;  /* 0x02a85000ff0075a7 */ /* 0x0004e2000802014a */
[----:B------:R-:W-:Y:S05]  /*4cf0*/  @!P0 BRA `(.L_x_1001) ;  /* 0x0000000000048947 */ /* 0x000fea0003800000 */
[----:B------:R-:W-:Y:S01]  /*4d00*/  BPT.TRAP 0x1 ;  /* 0x000000040000795c */ /* 0x000fe20000300000 */
.L_x_1001:
[----:B---3--:R-:W-:Y:S05]  /*4d10*/  @P1 BRA `(.L_x_1002) ;  /* 0x0000000000081947 */ /* 0x008fea0003800000 */
[----:B------:R-:W3:Y:S02]  /*4d20*/  SYNCS.PHASECHK.TRANS64.TRYWAIT P1, [UR10+0x2a850], R0 ;  /* 0x02a85000ff0075a7 */ /* 0x000ee4000802014a */
[----:B---3--:R-:W-:Y:S05]  /*4d30*/  @!P1 BRA `(.L_x_1003) ;  /* 0x000000d000f09947 */ /* 0x008fea0003800000 */
.L_x_1002:
[----:B------:R-:W-:Y:S01]  /*4d40*/  UIADD3 UR11, UR38, 0x400, URZ ;  /* 0x00000400260b7890 */ /* 0x000fe2000fffe03f */
[----:B------:R-:W-:Y:S01]  /*4d50*/  WARPGROUP.ARRIVE ;  /* 0x00000000000079c5 */ /* 0x000fe20000000000 */
[----:B------:R-:W-:Y:S02]  /*4d60*/  UMOV UR15, 0x40000040 ;  /* 0x40000040000f7882 */ /* 0x000fe40000000000 */
[----:B------:R-:W-:-:S04]  /*4d70*/  USHF.R.U32.HI UR11, URZ, 0x4, UR11 ;  /* 0x000000043f0b7899 */ /* 0x000fc8000801160b */
[----:B------:R-:W-:-:S04]  /*4d80*/  ULOP3.LUT UR11, UR11, 0x3fff, URZ, 0xc0, !UPT ;  /* 0x00003fff0b0b7892 */ /* 0x000fc8000f8ec03f */
[----:B------:R-:W-:-:S04]  /*4d90*/  ULOP3.LUT UR11, UR11, 0x3000000, URZ, 0xfc, !UPT ;  /* 0x030000000b0b7892 */ /* 0x000fc8000f8efc3f */
        /* <DEDUP_REMOVED lines=31> */
.L_x_1004:
[----:B------:R-:W-:Y:S01]  /*4f90*/  ISETP.NE.AND P2, PT, R23, 0x1, PT ;  /* 0x000000011700780c */ /* 0x000fe20003f45270 */
[----:B------:R-:W-:Y:S01]  /*4fa0*/  IMAD R153, R14, -0x60, RZ ;  /* 0xffffffa00e997824 */ /* 0x000fe200078e02ff */
[----:B------:R-:W-:Y:S01]  /*4fb0*/  R2UR UR5, R10 ;  /* 0x000000000a0572ca */ /* 0x000fe200000e0000 */
[----:B------:R-:W-:Y:S01]  /*4fc0*/  UIADD3 UR60, UR60, 0x2a840, URZ ;  /* 0x0002a8403c3c7890 */ /* 0x000fe2000fffe03f */
[----:B------:R-:W-:Y:S01]  /*4fd0*/  LOP3.LUT P1, RZ, R18, 0x80000, RZ, 0xc0, !PT ;  /* 0x0008000012ff7812 */ /* 0x000fe2000782c0ff */
[----:B------:R-:W-:Y:S01]  /*4fe0*/  ULDC UR11, c[0x0][0x288] ;  /* 0x0000a200000b7ab9 */ /* 0x000fe20000000800 */
[----:B------:R-:W-:Y:S01]  /*4ff0*/  ULDC UR14, c[0x0][0x9e0] ;  /* 0x00027800000e7ab9 */ /* 0x000fe20000000800 */
[----:B------:R-:W-:-:S06]  /*5000*/  UPRMT UR60, UR61, 0x654, UR60 ;  /* 0x000006543d3c7896 */ /* 0x000fcc000800003c */
[----:B01----:R-:W2:Y:S08]  /*5010*/  @P2 LDC R11, c[0x0][0x44c] ;  /* 0x00011300ff0b2b82 */ /* 0x003eb00000000800 */
[----:B------:R-:W0:Y:S01]  /*5020*/  @P2 LDC R13, c[0x0][0x450] ;  /* 0x00011400ff0d2b82 */ /* 0x000e220000000800 */
[----:B------:R-:W-:Y:S01]  /*5030*/  SYNCS.ARRIVE.TRANS64.RED.A1T0 RZ, [UR60], RZ ;  /* 0x000000ffffff79a7 */ /* 0x000fe2000810043c */
[----:B--2---:R-:W-:-:S04]  /*5040*/  @P2 IMAD.HI.U32 R0, R8, R11, RZ ;  /* 0x0000000b08002227 */ /* 0x004fc800078e00ff */
[----:B------:R-:W-:Y:S01]  /*5050*/  IMAD.MOV.U32 R11, RZ, RZ, R8 ;  /* 0x000000ffff0b7224 */ /* 0x000fe200078e0008 */
[----:B0-----:R-:W-:Y:S01]  /*5060*/  @P2 SHF.R.U32.HI R11, RZ, R13, R0 ;  /* 0x0000000dff0b2219 */ /* 0x001fe20000011600 */
[----:B------:R-:W-:-:S04]  /*5070*/  VIADD R0, R153, 0x1 ;  /* 0x0000000199007836 */ /* 0x000fc80000000000 */
[----:B------:R-:W0:Y:S01]  /*5080*/  SHFL.IDX PT, R137, R11, RZ, 0x1c1f ;  /* 0x001c1fff0b897589 */ /* 0x000e2200000e0000 */
[----:B------:R-:W-:-:S04]  /*5090*/  IMAD R13, R9, -0x2, R0 ;  /* 0xfffffffe090d7824 */ /* 0x000fc800078e0200 */
[----:B------:R-:W-:Y:S02]  /*50a0*/  IMAD R0, R16, UR7, R13 ;  /* 0x0000000710007c24 */ /* 0x000fe4000f8e020d */
[----:B------:R-:W-:Y:S02]  /*50b0*/  VIADD R140, R13, 0xffffffff ;  /* 0xffffffff0d8c7836 */ /* 0x000fe40000000000 */
[----:B------:R-:W-:-:S04]  /*50c0*/  VIADD R0, R0, -UR11 ;  /* 0x8000000b00007c36 */ /* 0x000fc80008000000 */
[C---:B------:R-:W-:Y:S02]  /*50d0*/  VIADD R136, R0.reuse, UR14 ;  /* 0x0000000e00887c36 */ /* 0x040fe40008000000 */
[----:B------:R-:W-:Y:S02]  /*50e0*/  VIADD R138, R0, UR5 ;  /* 0x00000005008a7c36 */ /* 0x000fe40008000000 */
[--C-:B0-----:R-:W-:Y:S02]  /*50f0*/  IMAD.IADD R0, R136, 0x1, R137.reuse ;  /* 0x0000000188007824 */ /* 0x101fe400078e0289 */
[----:B------:R-:W-:Y:S01]  /*5100*/  IMAD.IADD R2, R138, 0x1, R137 ;  /* 0x000000018a027824 */ /* 0x000fe200078e0289 */
[----:B------:R-:W-:Y:S06]  /*5110*/  @!P1 BRA `(.L_x_1005) ;  /* 0x0000000000589947 */ /* 0x000fec0003800000 */
[----:B------:R-:W-:Y:S01]  /*5120*/  IMAD R12, R16, UR7, R137 ;  /* 0x00000007100c7c24 */ /* 0x000fe2000f8e0289 */
[----:B------:R-:W-:Y:S03]  /*5130*/  BSSY B0, `(.L_x_1006) ;  /* 0x0000011000007945 */ /* 0x000fe60003800000 */
[----:B------:R-:W-:-:S05]  /*5140*/  VIADD R13, R12, -UR11 ;  /* 0x8000000b0c0d7c36 */ /* 0x000fca0008000000 */
[----:B------:R-:W-:-:S13]  /*5150*/  ISETP.GT.AND P1, PT, R13, -0x1, PT ;  /* 0xffffffff0d00780c */ /* 0x000fda0003f24270 */
[----:B------:R-:W-:Y:S05]  /*5160*/  @P1 BRA `(.L_x_1007) ;  /* 0x0000000000201947 */ /* 0x000fea0003800000 */
[----:B------:R-:W-:Y:S01]  /*5170*/  IMAD.U32 R137, RZ, RZ, UR6 ;  /* 0x00000006ff897e24 */ /* 0x000fe2000f8e00ff */
[----:B------:R-:W-:-:S04]  /*5180*/  LOP3.LUT R13, RZ, R13, RZ, 0x33, !PT ;  /* 0x0000000dff0d7212 */ /* 0x000fc800078e33ff */
[----:B------:R-:W-:-:S13]  /*5190*/  ISETP.NE.AND P1, PT, R137, 0x1, PT ;  /* 0x000000018900780c */ /* 0x000fda0003f25270 */
[----:B------:R-:W0:Y:S02]  /*51a0*/  @P1 LDC.64 R142, c[0x0][0x9e8] ;  /* 0x00027a00ff8e1b82 */ /* 0x000e240000000a00 */
[----:B0-----:R-:W-:-:S05]  /*51b0*/  @P1 IMAD.HI.U32 R12, R13, R142, RZ ;  /* 0x0000008e0d0c1227 */ /* 0x001fca00078e00ff */
[----:B------:R-:W-:-:S04]  /*51c0*/  @P1 SHF.R.U32.HI R13, RZ, R143, R12 ;  /* 0x0000008fff0d1219 */ /* 0x000fc8000001160c */
[----:B------:R-:W-:Y:S01]  /*51d0*/  LOP3.LUT R13, RZ, R13, RZ, 0x33, !PT ;  /* 0x0000000dff0d7212 */ /* 0x000fe200078e33ff */
[----:B------:R-:W-:Y:S06]  /*51e0*/  BRA `(.L_x_1008) ;  /* 0x0000000000147947 */ /* 0x000fec0003800000 */
.L_x_1007:
[----:B------:R-:W-:-:S05]  /*51f0*/  IMAD.U32 R137, RZ, RZ, UR6 ;  /* 0x00000006ff897e24 */ /* 0x000fca000f8e00ff */
[----:B------:R-:W-:-:S13]  /*5200*/  ISETP.NE.AND P1, PT, R137, 0x1, PT ;  /* 0x000000018900780c */ /* 0x000fda0003f25270 */
[----:B------:R-:W0:Y:S02]  /*5210*/  @P1 LDC.64 R142, c[0x0][0x9e8] ;  /* 0x00027a00ff8e1b82 */ /* 0x000e240000000a00 */
[----:B0-----:R-:W-:-:S05]  /*5220*/  @P1 IMAD.HI.U32 R12, R13, R142, RZ ;  /* 0x0000008e0d0c1227 */ /* 0x001fca00078e00ff */
[----:B------:R-:W-:-:S07]  /*5230*/  @P1 SHF.R.U32.HI R13, RZ, R143, R12 ;  /* 0x0000008fff0d1219 */ /* 0x000fce000001160c */
.L_x_1008:
[----:B------:R-:W-:Y:S05]  /*5240*/  BSYNC B0 ;  /* 0x0000000000007941 */ /* 0x000fea0003800000 */
.L_x_1006:
[----:B------:R-:W-:-:S05]  /*5250*/  IMAD R13, R13, R137, R140 ;  /* 0x000000890d0d7224 */ /* 0x000fca00078e028c */
[----:B------:R-:W-:Y:S02]  /*5260*/  VIADDMNMX R0, R13, R137, R0, PT ;  /* 0x000000890d007246 */ /* 0x000fe40003800100 */
[----:B------:R-:W-:-:S07]  /*5270*/  VIMNMX R2, R2, R13, !PT ;  /* 0x0000000d02027248 */ /* 0x000fce0007fe0100 */
.L_x_1005:
[C---:B------:R-:W-:Y:S01]  /*5280*/  ISETP.GE.AND P2, PT, R153.reuse, 0x9, PT ;  /* 0x000000099900780c */ /* 0x040fe20003f46270 */
[----:B------:R-:W0:Y:S01]  /*5290*/  SHFL.IDX PT, R11, R11, 0x1, 0x1c1f ;  /* 0x003c1f000b0b7f89 */ /* 0x000e2200000e0000 */
[C---:B------:R-:W-:Y:S02]  /*52a0*/  ISETP.GE.AND P1, PT, R153.reuse, 0x2, PT ;  /* 0x000000029900780c */ /* 0x040fe40003f26270 */
        /* <DEDUP_REMOVED lines=34> */
[C---:B------:R-:W-:Y:S02]  /*54d0*/  ISETP.GE.AND P4, PT, R153.reuse, 0x22, PT ;  /* 0x000000229900780c */ /* 0x040fe40003f86270 */
        /* <DEDUP_REMOVED lines=69> */
[----:B------:R-:W-:Y:S02]  /*5930*/  P2R R92, PR, RZ, 0x40 ;  /* 0x00000040ff5c7803 */ /* 0x000fe40000000000 */
[----:B------:R-:W-:-:S04]  /*5940*/  ISETP.GT.AND P6, PT, R2, RZ, !P6 ;  /* 0x000000ff0200720c */ /* 0x000fc800077c4270 */
[----:B------:R-:W-:-:S04]  /*5950*/  ISETP.LT.OR P6, PT, R0, 0x1, P6 ;  /* 0x000000010000780c */ /* 0x000fc800037c1670 */
[----:B------:R-:W-:Y:S02]  /*5960*/  FSEL R171, R88, -INF , !P6 ;  /* 0xff80000058ab7808 */ /* 0x000fe40007000000 */
[----:B------:R-:W-:-:S04]  /*5970*/  ISETP.GE.AND P6, PT, R153, 0x5a, PT ;  /* 0x0000005a9900780c */ /* 0x000fc80003fc6270 */
[----:B------:R-:W-:Y:S02]  /*5980*/  P2R R128, PR, RZ, 0x40 ;  /* 0x00000040ff807803 */ /* 0x000fe40000000000 */
[----:B------:R-:W-:Y:S01]  /*5990*/  ISETP.GT.AND P6, PT, R2, 0x59, !P6 ;  /* 0x000000590200780c */ /* 0x000fe200077c4270 */
[----:B0-----:R-:W-:-:S03]  /*59a0*/  IMAD.IADD R2, R138, 0x1, R11 ;  /* 0x000000018a027824 */ /* 0x001fc600078e020b */
[----:B------:R-:W-:Y:S01]  /*59b0*/  ISETP.LT.OR P6, PT, R0, 0x5a, P6 ;  /* 0x0000005a0000780c */ /* 0x000fe200037c1670 */
[----:B------:R-:W-:-:S03]  /*59c0*/  IMAD.IADD R0, R136, 0x1, R11 ;  /* 0x0000000188007824 */ /* 0x000fc600078e020b */
[----:B------:R-:W-:Y:S02]  /*59d0*/  FSEL R133, R133, -INF , !P6 ;  /* 0xff80000085857808 */ /* 0x000fe40007000000 */
[----:B------:R-:W-:-:S13]  /*59e0*/  LOP3.LUT P6, RZ, R18, 0x80000, RZ, 0xc0, !PT ;  /* 0x0008000012ff7812 */ /* 0x000fda00078cc0ff */
[----:B------:R-:W-:Y:S05]  /*59f0*/  @!P6 BRA `(.L_x_1009) ;  /* 0x000000000058e947 */ /* 0x000fea0003800000 */
        /* <DEDUP_REMOVED lines=13> */
.L_x_1011:
[----:B------:R-:W-:-:S05]  /*5ad0*/  IMAD.U32 R88, RZ, RZ, UR6 ;  /* 0x00000006ff587e24 */ /* 0x000fca000f8e00ff */
[----:B------:R-:W-:-:S13]  /*5ae0*/  ISETP.NE.AND P6, PT, R88, 0x1, PT ;  /* 0x000000015800780c */ /* 0x000fda0003fc5270 */
[----:B------:R-:W0:Y:S02]  /*5af0*/  @P6 LDC.64 R142, c[0x0][0x9e8] ;  /* 0x00027a00ff8e6b82 */ /* 0x000e240000000a00 */
[----:B0-----:R-:W-:-:S05]  /*5b00*/  @P6 IMAD.HI.U32 R12, R11, R142, RZ ;  /* 0x0000008e0b0c6227 */ /* 0x001fca00078e00ff */
[----:B------:R-:W-:-:S07]  /*5b10*/  @P6 SHF.R.U32.HI R11, RZ, R143, R12 ;  /* 0x0000008fff0b6219 */ /* 0x000fce000001160c */
.L_x_1012:
[----:B------:R-:W-:Y:S05]  /*5b20*/  BSYNC B0 ;  /* 0x0000000000007941 */ /* 0x000fea0003800000 */
.L_x_1010:
[----:B------:R-:W-:-:S05]  /*5b30*/  IMAD R11, R11, R88, R140 ;  /* 0x000000580b0b7224 */ /* 0x000fca00078e028c */
[----:B------:R-:W-:Y:S02]  /*5b40*/  VIADDMNMX R0, R11, R88, R0, PT ;  /* 0x000000580b007246 */ /* 0x000fe40003800100 */
[----:B------:R-:W-:-:S07]  /*5b50*/  VIMNMX R2, R2, R11, !PT ;  /* 0x0000000b02027248 */ /* 0x000fce0007fe0100 */
.L_x_1009:
[C---:B------:R-:W-:Y:S02]  /*5b60*/  ISETP.GT.AND P1, PT, R2.reuse, 0x1, !P1 ;  /* 0x000000010200780c */ /* 0x040fe40004f24270 */
[----:B------:R-:W-:Y:S02]  /*5b70*/  ISETP.GT.AND P2, PT, R2, 0x8, !P2 ;  /* 0x000000080200780c */ /* 0x000fe40005744270 */
        /* <DEDUP_REMOVED lines=32> */
[----:B------:R-:W-:Y:S02]  /*5d80*/  ISETP.NE.AND P2, PT, R151, RZ, PT ;  /* 0x000000ff9700720c */ /* 0x000fe40003f45270 */
        /* <DEDUP_REMOVED lines=31> */
[----:B------:R-:W-:Y:S02]  /*5f80*/  ISETP.GT.AND P1, PT, R2, 0x30, !P1 ;  /* 0x000000300200780c */ /* 0x000fe40004f24270 */
[----:B------:R-:W-:Y:S02]  /*5f90*/  FMNMX.FTZ R12, R101, R12, !PT ;  /* 0x0000000c650c7209 */ /* 0x000fe40007810000 */
[----:B------:R-:W-:Y:S02]  /*5fa0*/  ISETP.LT.OR P1, PT, R0, 0x31, P1 ;  /* 0x000000310000780c */ /* 0x000fe40000f21670 */
[----:B------:R-:W-:Y:S02]  /*5fb0*/  FMNMX.FTZ R88, R133, R12, !PT ;  /* 0x0000000c85587209 */ /* 0x000fe40007810000 */
[----:B------:R-:W-:Y:S01]  /*5fc0*/  FSEL R155, R114, -INF , !P1 ;  /* 0xff800000729b7808 */ /* 0x000fe20004800000 */
[----:B------:R-:W0:Y:S01]  /*5fd0*/  LDC R12, c[0x0][0x988] ;  /* 0x00026200ff0c7b82 */ /* 0x000e220000000800 */
[----:B------:R-:W-:Y:S01]  /*5fe0*/  ISETP.NE.AND P1, PT, R112, RZ, PT ;  /* 0x000000ff7000720c */ /* 0x000fe20003f25270 */
[----:B------:R-:W1:Y:S01]  /*5ff0*/  SHFL.BFLY PT, R11, R88, 0x2, 0x1f ;  /* 0x0c401f00580b7f89 */ /* 0x000e6200000e0000 */
[----:B------:R-:W-:-:S02]  /*6000*/  ISETP.NE.AND P6, PT, R124, RZ, PT ;  /* 0x000000ff7c00720c */ /* 0x000fc40003fc5270 */
[C---:B------:R-:W-:Y:S02]  /*6010*/  ISETP.GT.AND P1, PT, R2.reuse, 0x31, !P1 ;  /* 0x000000310200780c */ /* 0x040fe40004f24270 */
[----:B------:R-:W-:Y:S02]  /*6020*/  ISETP.GT.AND P3, PT, R2, 0x50, !P3 ;  /* 0x000000500200780c */ /* 0x000fe40005f64270 */
[C---:B------:R-:W-:Y:S02]  /*6030*/  ISETP.LT.OR P1, PT, R0.reuse, 0x32, P1 ;  /* 0x000000320000780c */ /* 0x040fe40000f21670 */
[----:B------:R-:W-:Y:S02]  /*6040*/  ISETP.LT.OR P3, PT, R0, 0x51, P3 ;  /* 0x000000510000780c */ /* 0x000fe40001f61670 */
[----:B------:R-:W-:Y:S02]  /*6050*/  FSEL R115, R115, -INF , !P1 ;  /* 0xff80000073737808 */ /* 0x000fe40004800000 */
[----:B------:R-:W-:-:S02]  /*6060*/  ISETP.NE.AND P1, PT, R152, RZ, PT ;  /* 0x000000ff9800720c */ /* 0x000fc40003f25270 */
[C---:B------:R-:W-:Y:S02]  /*6070*/  ISETP.GT.AND P4, PT, R2.reuse, 0x51, !P4 ;  /* 0x000000510200780c */ /* 0x040fe40006784270 */
[----:B------:R-:W-:Y:S02]  /*6080*/  ISETP.GT.AND P1, PT, R2, 0x38, !P1 ;  /* 0x000000380200780c */ /* 0x000fe40004f24270 */
[----:B------:R-:W-:Y:S02]  /*6090*/  FSEL R165, R130, -INF , !P3 ;  /* 0xff80000082a57808 */ /* 0x000fe40005800000 */
[----:B------:R-:W-:Y:S02]  /*60a0*/  ISETP.LT.OR P1, PT, R0, 0x39, P1 ;  /* 0x000000390000780c */ /* 0x000fe40000f21670 */
[----:B------:R-:W-:Y:S02]  /*60b0*/  ISETP.GT.AND P5, PT, R2, 0x58, !P5 ;  /* 0x000000580200780c */ /* 0x000fe40006fa4270 */
[----:B------:R-:W-:-:S02]  /*60c0*/  FSEL R157, R118, -INF , !P1 ;  /* 0xff800000769d7808 */ /* 0x000fc40004800000 */
[----:B------:R-:W-:Y:S02]  /*60d0*/  ISETP.NE.AND P1, PT, R116, RZ, PT ;  /* 0x000000ff7400720c */ /* 0x000fe40003f25270 */
[----:B------:R-:W-:Y:S02]  /*60e0*/  ISETP.LT.OR P4, PT, R0, 0x52, P4 ;  /* 0x000000520000780c */ /* 0x000fe40002781670 */
[----:B------:R-:W-:Y:S02]  /*60f0*/  ISETP.GT.AND P1, PT, R2, 0x39, !P1 ;  /* 0x000000390200780c */ /* 0x000fe40004f24270 */
[C---:B------:R-:W-:Y:S02]  /*6100*/  ISETP.LT.OR P5, PT, R0.reuse, 0x59, P5 ;  /* 0x000000590000780c */ /* 0x040fe40002fa1670 */
[----:B------:R-:W-:-:S04]  /*6110*/  ISETP.LT.OR P1, PT, R0, 0x3a, P1 ;  /* 0x0000003a0000780c */ /* 0x000fc80000f21670 */
[----:B------:R-:W-:Y:S02]  /*6120*/  FSEL R119, R119, -INF , !P1 ;  /* 0xff80000077777808 */ /* 0x000fe40004800000 */
[----:B------:R-:W-:-:S04]  /*6130*/  ISETP.NE.AND P1, PT, R154, RZ, PT ;  /* 0x000000ff9a00720c */ /* 0x000fc80003f25270 */
[----:B------:R-:W-:-:S04]  /*6140*/  ISETP.GT.AND P1, PT, R2, 0x40, !P1 ;  /* 0x000000400200780c */ /* 0x000fc80004f24270 */
[----:B------:R-:W-:-:S04]  /*6150*/  ISETP.LT.OR P1, PT, R0, 0x41, P1 ;  /* 0x000000410000780c */ /* 0x000fc80000f21670 */
[----:B------:R-:W-:Y:S02]  /*6160*/  FSEL R159, R122, -INF , !P1 ;  /* 0xff8000007a9f7808 */ /* 0x000fe40004800000 */
[----:B------:R-:W-:-:S04]  /*6170*/  ISETP.NE.AND P1, PT, R120, RZ, PT ;  /* 0x000000ff7800720c */ /* 0x000fc80003f25270 */
[----:B------:R-:W-:-:S04]  /*6180*/  ISETP.GT.AND P1, PT, R2, 0x41, !P1 ;  /* 0x000000410200780c */ /* 0x000fc80004f24270 */
[----:B------:R-:W-:-:S04]  /*6190*/  ISETP.LT.OR P1, PT, R0, 0x42, P1 ;  /* 0x000000420000780c */ /* 0x000fc80000f21670 */
[----:B------:R-:W-:Y:S02]  /*61a0*/  FSEL R123, R123, -INF , !P1 ;  /* 0xff8000007b7b7808 */ /* 0x000fe40004800000 */
[----:B------:R-:W-:-:S04]  /*61b0*/  ISETP.GT.AND P1, PT, R2, 0x48, !P2 ;  /* 0x000000480200780c */ /* 0x000fc80005724270 */
[----:B------:R-:W-:-:S04]  /*61c0*/  ISETP.LT.OR P1, PT, R0, 0x49, P1 ;  /* 0x000000490000780c */ /* 0x000fc80000f21670 */
[----:B------:R-:W-:Y:S02]  /*61d0*/  FSEL R161, R126, -INF , !P1 ;  /* 0xff8000007ea17808 */ /* 0x000fe40004800000 */
[----:B------:R-:W-:Y:S02]  /*61e0*/  ISETP.GT.AND P1, PT, R2, 0x49, !P6 ;  /* 0x000000490200780c */ /* 0x000fe40007724270 */
[----:B------:R-:W-:Y:S02]  /*61f0*/  ISETP.NE.AND P6, PT, R92, RZ, PT ;  /* 0x000000ff5c00720c */ /* 0x000fe40003fc5270 */
[----:B------:R-:W-:Y:S02]  /*6200*/  ISETP.LT.OR P1, PT, R0, 0x4a, P1 ;  /* 0x0000004a0000780c */ /* 0x000fe40000f21670 */
[----:B-1----:R-:W-:Y:S02]  /*6210*/  FMNMX.FTZ R92, R88, R11, !PT ;  /* 0x0000000b585c7209 */ /* 0x002fe40007810000 */
[----:B------:R-:W-:-:S02]  /*6220*/  FSEL R127, R127, -INF , !P1 ;  /* 0xff8000007f7f7808 */ /* 0x000fc40004800000 */
[----:B------:R-:W-:Y:S01]  /*6230*/  ISETP.GT.AND P1, PT, R2, RZ, !P6 ;  /* 0x000000ff0200720c */ /* 0x000fe20007724270 */
[----:B------:R-:W1:Y:S01]  /*6240*/  SHFL.BFLY PT, R11, R92, 0x1, 0x1f ;  /* 0x0c201f005c0b7f89 */ /* 0x000e6200000e0000 */
[----:B------:R-:W-:Y:S02]  /*6250*/  ISETP.NE.AND P6, PT, R128, RZ, PT ;  /* 0x000000ff8000720c */ /* 0x000fe40003fc5270 */
[----:B------:R-:W-:Y:S02]  /*6260*/  ISETP.LT.OR P1, PT, R0, 0x1, P1 ;  /* 0x000000010000780c */ /* 0x000fe40000f21670 */
[----:B------:R-:W-:Y:S02]  /*6270*/  ISETP.GT.AND P2, PT, R2, 0x59, !P6 ;  /* 0x000000590200780c */ /* 0x000fe40007744270 */
[----:B------:R-:W-:Y:S02]  /*6280*/  FSEL R90, R90, -INF , !P1 ;  /* 0xff8000005a5a7808 */ /* 0x000fe40004800000 */
[----:B------:R-:W-:-:S02]  /*6290*/  ISETP.LT.OR P2, PT, R0, 0x5a, P2 ;  /* 0x0000005a0000780c */ /* 0x000fc40001741670 */
[----:B------:R-:W-:Y:S02]  /*62a0*/  FMNMX.FTZ R88, R90, R15, !PT ;  /* 0x0000000f5a587209 */ /* 0x000fe40007810000 */
[----:B------:R-:W-:Y:S02]  /*62b0*/  FSEL R135, R135, -INF , !P2 ;  /* 0xff80000087877808 */ /* 0x000fe40005000000 */
[----:B------:R-:W-:-:S04]  /*62c0*/  FMNMX.FTZ R88, R91, R88, !PT ;  /* 0x000000585b587209 */ /* 0x000fc80007810000 */
[----:B------:R-:W-:-:S04]  /*62d0*/  FMNMX.FTZ R88, R141, R88, !PT ;  /* 0x000000588d587209 */ /* 0x000fc80007810000 */
[----:B------:R-:W-:Y:S02]  /*62e0*/  FMNMX.FTZ R88, R95, R88, !PT ;  /* 0x000000585f587209 */ /* 0x000fe40007810000 */
[----:B-1----:R-:W-:Y:S02]  /*62f0*/  FMNMX.FTZ R11, R92, R11, !PT ;  /* 0x0000000b5c0b7209 */ /* 0x002fe40007810000 */
[----:B------:R-:W-:Y:S02]  /*6300*/  FMNMX.FTZ R88, R143, R88, !PT ;  /* 0x000000588f587209 */ /* 0x000fe40007810000 */
[C---:B------:R-:W-:Y:S01]  /*6310*/  FSETP.NEU.FTZ.AND P1, PT, R11.reuse, -INF , PT ;  /* 0xff8000000b00780b */ /* 0x040fe20003f3d000 */
[----:B0-----:R-:W-:Y:S01]  /*6320*/  FMUL.FTZ R94, R11, R12 ;  /* 0x0000000c0b5e7220 */ /* 0x001fe20000410000 */
[----:B------:R-:W-:-:S04]  /*6330*/  FMNMX.FTZ R88, R99, R88, !PT ;  /* 0x0000005863587209 */ /* 0x000fc80007810000 */
[----:B------:R-:W-:Y:S02]  /*6340*/  FMNMX.FTZ R88, R147, R88, !PT ;  /* 0x0000005893587209 */ /* 0x000fe40007810000 */
[----:B------:R-:W-:Y:S02]  /*6350*/  FSEL R94, R94, RZ, P1 ;  /* 0x000000ff5e5e7208 */ /* 0x000fe40000800000 */
[----:B------:R-:W-:-:S03]  /*6360*/  FMNMX.FTZ R88, R103, R88, !PT ;  /* 0x0000005867587209 */ /* 0x000fc60007810000 */
[--C-:B------:R-:W-:Y:S01]  /*6370*/  FFMA.FTZ R2, R139, R12, -R94.reuse ;  /* 0x0000000c8b027223 */ /* 0x100fe2000001085e */
[----:B------:R-:W-:Y:S01]  /*6380*/  FMNMX.FTZ R88, R151, R88, !PT ;  /* 0x0000005897587209 */ /* 0x000fe20007810000 */
[-CC-:B------:R-:W-:Y:S01]  /*6390*/  FFMA.FTZ R148, R145, R12.reuse, -R94.reuse ;  /* 0x0000000c91947223 */ /* 0x180fe2000001085e */
[----:B------:R-:W-:Y:S01]  /*63a0*/  FSEL R139, R131, -INF , !P4 ;  /* 0xff800000838b7808 */ /* 0x000fe20006000000 */
[--C-:B------:R-:W-:Y:S01]  /*63b0*/  FFMA.FTZ R150, R137, R12, -R94.reuse ;  /* 0x0000000c89967223 */ /* 0x100fe2000001085e */
[----:B------:R-:W-:Y:S01]  /*63c0*/  FMNMX.FTZ R88, R107, R88, !PT ;  /* 0x000000586b587209 */ /* 0x000fe20007810000 */
[-CC-:B------:R-:W-:Y:S01]  /*63d0*/  FFMA.FTZ R142, R13, R12.reuse, -R94.reuse ;  /* 0x0000000c0d8e7223 */ /* 0x180fe2000001085e */
[----:B------:R-:W-:Y:S01]  /*63e0*/  FSEL R145, R134, -INF , !P5 ;  /* 0xff80000086917808 */ /* 0x000fe20006800000 */
[--C-:B------:R-:W-:Y:S01]  /*63f0*/  FFMA.FTZ R146, R93, R12, -R94.reuse ;  /* 0x0000000c5d927223 */ /* 0x100fe2000001085e */
[----:B------:R-:W-:Y:S01]  /*6400*/  FMNMX.FTZ R88, R153, R88, !PT ;  /* 0x0000005899587209 */ /* 0x000fe20007810000 */
[----:B------:R0:W-:Y:S01]  /*6410*/  MUFU.EX2 R131, R2 ;  /* 0x0000000200837308 */ /* 0x0001e20000000800 */
[-CC-:B------:R-:W-:Y:S01]  /*6420*/  FFMA.FTZ R93, R117, R12.reuse, -R94.reuse ;  /* 0x0000000c755d7223 */ /* 0x180fe2000001085e */
[----:B------:R-:W-:Y:S01]  /*6430*/  FSEL R117, R11, RZ, P1 ;  /* 0x000000ff0b757208 */ /* 0x000fe20000800000 */
[--C-:B------:R-:W-:Y:S01]  /*6440*/  FFMA.FTZ R171, R171, R12, -R94.reuse ;  /* 0x0000000cabab7223 */ /* 0x100fe2000001085e */
[----:B------:R-:W-:Y:S01]  /*6450*/  FMNMX.FTZ R88, R111, R88, !PT ;  /* 0x000000586f587209 */ /* 0x000fe20007810000 */
[-CC-:B------:R-:W-:Y:S01]  /*6460*/  FFMA.FTZ R156, R177, R12.reuse, -R94.reuse ;  /* 0x0000000cb19c7223 */ /* 0x180fe2000001085e */
[----:B------:R-:W-:Y:S01]  /*6470*/  FFMA.FTZ R158, R175, R12, -R94 ;  /* 0x0000000caf9e7223 */ /* 0x000fe2000001085e */
[----:B------:R-:W-:Y:S01]  /*6480*/  FADD.FTZ R117, -R117, R20 ;  /* 0x0000001475757221 */ /* 0x000fe20000010100 */
        /* <DEDUP_REMOVED lines=25> */
[----:B------:R-:W-:Y:S03]  /*6620*/  MUFU.EX2 R173, R173 ;  /* 0x000000ad00ad7308 */ /* 0x000fe60000000800 */
[----:B------:R-:W-:-:S04]  /*6630*/  FMNMX.FTZ R88, R127, R88, !PT ;  /* 0x000000587f587209 */ /* 0x000fc80007810000 */
[----:B------:R-:W-:Y:S01]  /*6640*/  FMNMX.FTZ R88, R165, R88, !PT ;  /* 0x00000058a5587209 */ /* 0x000fe20007810000 */
[----:B------:R-:W-:Y:S03]  /*6650*/  MUFU.EX2 R152, R152 ;  /* 0x0000009800987308 */ /* 0x000fe60000000800 */
[----:B------:R-:W-:-:S04]  /*6660*/  FMNMX.FTZ R88, R139, R88, !PT ;  /* 0x000000588b587209 */ /* 0x000fc80007810000 */
[----:B------:R-:W-:Y:S01]  /*6670*/  FMNMX.FTZ R88, R145, R88, !PT ;  /* 0x0000005891587209 */ /* 0x000fe20007810000 */
[----:B------:R-:W-:Y:S03]  /*6680*/  MUFU.EX2 R167, R167 ;  /* 0x000000a700a77308 */ /* 0x000fe60000000800 */
[----:B------:R-:W-:-:S05]  /*6690*/  FMNMX.FTZ R88, R135, R88, !PT ;  /* 0x0000005887587209 */ /* 0x000fca0007810000 */
[----:B------:R-:W1:Y:S01]  /*66a0*/  SHFL.BFLY PT, R137, R88, 0x2, 0x1f ;  /* 0x0c401f0058897f89 */ /* 0x000e6200000e0000 */
[----:B------:R-:W-:Y:S08]  /*66b0*/  MUFU.EX2 R154, R154 ;  /* 0x0000009a009a7308 */ /* 0x000ff00000000800 */
[----:B------:R-:W-:Y:S08]  /*66c0*/  MUFU.EX2 R149, R149 ;  /* 0x0000009500957308 */ /* 0x000ff00000000800 */
[----:B------:R-:W-:Y:S01]  /*66d0*/  MUFU.EX2 R148, R148 ;  /* 0x0000009400947308 */ /* 0x000fe20000000800 */
[----:B-1----:R-:W-:-:S07]  /*66e0*/  FMNMX.FTZ R137, R88, R137, !PT ;  /* 0x0000008958897209 */ /* 0x002fce0007810000 */
[----:B------:R-:W-:Y:S01]  /*66f0*/  MUFU.EX2 R150, R150 ;  /* 0x0000009600967308 */ /* 0x000fe20000000800 */
[----:B------:R-:W1:Y:S07]  /*6700*/  SHFL.BFLY PT, R0, R137, 0x1, 0x1f ;  /* 0x0c201f0089007f89 */ /* 0x000e6e00000e0000 */
[----:B------:R-:W-:Y:S08]  /*6710*/  MUFU.EX2 R109, R109 ;  /* 0x0000006d006d7308 */ /* 0x000ff00000000800 */
[----:B------:R-:W-:Y:S08]  /*6720*/  MUFU.EX2 R144, R144 ;  /* 0x0000009000907308 */ /* 0x000ff00000000800 */
[----:B------:R-:W-:Y:S01]  /*6730*/  MUFU.EX2 R89, R89 ;  /* 0x0000005900597308 */ /* 0x000fe20000000800 */
[----:B-1----:R-:W-:Y:S01]  /*6740*/  FMNMX.FTZ R13, R137, R0, !PT ;  /* 0x00000000890d7209 */ /* 0x002fe20007810000 */
[----:B------:R-:W-:-:S03]  /*6750*/  FMUL.FTZ R0, R117, R12 ;  /* 0x0000000c75007220 */ /* 0x000fc60000410000 */
[C---:B------:R-:W-:Y:S01]  /*6760*/  FSETP.NEU.FTZ.AND P1, PT, R13.reuse, -INF , PT ;  /* 0xff8000000d00780b */ /* 0x040fe20003f3d000 */
[C---:B0-----:R-:W-:Y:S02]  /*6770*/  FMUL.FTZ R2, R13.reuse, R12 ;  /* 0x0000000c0d027220 */ /* 0x041fe40000410000 */
[----:B------:R-:W-:Y:S03]  /*6780*/  MUFU.EX2 R146, R146 ;  /* 0x0000009200927308 */ /* 0x000fe60000000800 */
[----:B------:R-:W-:Y:S02]  /*6790*/  FSEL R92, R2, RZ, P1 ;  /* 0x000000ff025c7208 */ /* 0x000fe40000800000 */
[----:B------:R-:W-:-:S03]  /*67a0*/  FSEL R2, R13, RZ, P1 ;  /* 0x000000ff0d027208 */ /* 0x000fc60000800000 */
[----:B------:R-:W0:Y:S01]  /*67b0*/  MUFU.EX2 R0, R0 ;  /* 0x0000000000007308 */ /* 0x000e220000000800 */
[-CC-:B------:R-:W-:Y:S01]  /*67c0*/  FFMA.FTZ R117, R90, R12.reuse, -R92.reuse ;  /* 0x0000000c5a757223 */ /* 0x180fe2000001085c */
[-CC-:B------:R-:W-:Y:S01]  /*67d0*/  FFMA.FTZ R88, R91, R12.reuse, -R92.reuse ;  /* 0x0000000c5b587223 */ /* 0x180fe2000001085c */
[----:B------:R-:W-:Y:S01]  /*67e0*/  FADD.FTZ R15, -R2, R15 ;  /* 0x0000000f020f7221 */ /* 0x000fe20000010100 */
[-CC-:B------:R-:W-:Y:S01]  /*67f0*/  FFMA.FTZ R20, R141, R12.reuse, -R92.reuse ;  /* 0x0000000c8d147223 */ /* 0x180fe2000001085c */
[-CC-:B------:R-:W-:Y:S01]  /*6800*/  FFMA.FTZ R95, R95, R12.reuse, -R92.reuse ;  /* 0x0000000c5f5f7223 */ /* 0x180fe2000001085c */
[-CC-:B------:R-:W-:Y:S01]  /*6810*/  FFMA.FTZ R143, R143, R12.reuse, -R92.reuse ;  /* 0x0000000c8f8f7223 */ /* 0x180fe2000001085c */
[-C--:B------:R-:W-:Y:S01]  /*6820*/  FMUL.FTZ R15, R15, R12.reuse ;  /* 0x0000000c0f0f7220 */ /* 0x080fe20000410000 */
        /* <DEDUP_REMOVED lines=9> */
[----:B0-----:R-:W-:Y:S01]  /*68c0*/  FFMA.FTZ R7, R0, R7, R171 ;  /* 0x0000000700077223 */ /* 0x001fe200000100ab */
[-CC-:B------:R-:W-:Y:S01]  /*68d0*/  FFMA.FTZ R155, R155, R12.reuse, -R92.reuse ;  /* 0x0000000c9b9b7223 */ /* 0x180fe2000001085c */
[-CC-:B------:R-:W-:Y:S01]  /*68e0*/  FFMA.FTZ R115, R115, R12.reuse, -R92.reuse ;  /* 0x0000000c73737223 */ /* 0x180fe2000001085c */
[-CC-:B------:R-:W-:Y:S01]  /*68f0*/  FFMA.FTZ R157, R157, R12.reuse, -R92.reuse ;  /* 0x0000000c9d9d7223 */ /* 0x180fe2000001085c */
[----:B------:R-:W-:Y:S01]  /*6900*/  FADD.FTZ R7, R156, R7 ;  /* 0x000000079c077221 */ /* 0x000fe20000010000 */
        /* <DEDUP_REMOVED lines=9> */
[----:B------:R-:W-:Y:S01]  /*69a0*/  FFMA.FTZ R92, R135, R12, -R92 ;  /* 0x0000000c875c7223 */ /* 0x000fe2000001085c */
[----:B------:R-:W2:Y:S01]  /*69b0*/  MUFU.EX2 R20, R20 ;  /* 0x0000001400147308 */ /* 0x000ea20000000800 */
[----:B-1----:R-:W-:Y:S01]  /*69c0*/  FFMA.FTZ R91, R2, R6, R117 ;  /* 0x00000006025b7223 */ /* 0x002fe20000010075 */
[----:B------:R-:W-:-:S04]  /*69d0*/  FADD.FTZ R6, R158, R7 ;  /* 0x000000079e067221 */ /* 0x000fc80000010000 */
[----:B------:R-:W-:Y:S02]  /*69e0*/  FADD.FTZ R7, R173, R6 ;  /* 0x00000006ad077221 */ /* 0x000fe40000010000 */
[----:B------:R-:W1:Y:S01]  /*69f0*/  MUFU.EX2 R95, R95 ;  /* 0x0000005f005f7308 */ /* 0x000e620000000800 */
[----:B0-----:R-:W-:Y:S01]  /*6a00*/  FADD.FTZ R91, R88, R91 ;  /* 0x0000005b585b7221 */ /* 0x001fe20000010000 */
[----:B------:R-:W-:-:S04]  /*6a10*/  FADD.FTZ R6, R152, R7 ;  /* 0x0000000798067221 */ /* 0x000fc80000010000 */
[----:B------:R-:W-:Y:S02]  /*6a20*/  FADD.FTZ R7, R167, R6 ;  /* 0x00000006a7077221 */ /* 0x000fe40000010000 */
[----:B------:R-:W0:Y:S01]  /*6a30*/  MUFU.EX2 R90, R143 ;  /* 0x0000008f005a7308 */ /* 0x000e220000000800 */
[----:B--2---:R-:W-:Y:S01]  /*6a40*/  FADD.FTZ R91, R20, R91 ;  /* 0x0000005b145b7221 */ /* 0x004fe20000010000 */
[----:B------:R-:W-:-:S04]  /*6a50*/  FADD.FTZ R6, R154, R7 ;  /* 0x000000079a067221 */ /* 0x000fc80000010000 */
[----:B------:R-:W-:Y:S02]  /*6a60*/  FADD.FTZ R7, R149, R6 ;  /* 0x0000000695077221 */ /* 0x000fe40000010000 */
[----:B------:R-:W2:Y:S01]  /*6a70*/  MUFU.EX2 R99, R99 ;  /* 0x0000006300637308 */ /* 0x000ea20000000800 */
[----:B-1----:R-:W-:Y:S01]  /*6a80*/  FADD.FTZ R91, R95, R91 ;  /* 0x0000005b5f5b7221 */ /* 0x002fe20000010000 */
        /* <DEDUP_REMOVED lines=12> */
[----:B------:R-:W-:-:S06]  /*6b50*/  FADD.FTZ R6, R146, R7 ;  /* 0x0000000792067221 */ /* 0x000fcc0000010000 */
[----:B------:R-:W1:Y:S01]  /*6b60*/  MUFU.EX2 R107, R107 ;  /* 0x0000006b006b7308 */ /* 0x000e620000000800 */
[----:B0-----:R-:W-:-:S07]  /*6b70*/  FADD.FTZ R91, R103, R91 ;  /* 0x0000005b675b7221 */ /* 0x001fce0000010000 */
[----:B------:R-:W0:Y:S01]  /*6b80*/  MUFU.EX2 R98, R153 ;  /* 0x0000009900627308 */ /* 0x000e220000000800 */
[----:B--2---:R-:W-:-:S07]  /*6b90*/  FADD.FTZ R91, R96, R91 ;  /* 0x0000005b605b7221 */ /* 0x004fce0000010000 */
[----:B------:R-:W2:Y:S01]  /*6ba0*/  MUFU.EX2 R111, R111 ;  /* 0x0000006f006f7308 */ /* 0x000ea20000000800 */
[----:B-1----:R-:W-:-:S07]  /*6bb0*/  FADD.FTZ R91, R107, R91 ;  /* 0x0000005b6b5b7221 */ /* 0x002fce0000010000 */
        /* <DEDUP_REMOVED lines=41> */
[----:B-1----:R-:W-:Y:S01]  /*6e50*/  FADD.FTZ R91, R110, R91 ;  /* 0x0000005b6e5b7221 */ /* 0x002fe20000010000 */
[----:B0-----:R-:W-:-:S03]  /*6e60*/  FADD.FTZ R7, R101, R6 ;  /* 0x0000000665077221 */ /* 0x001fc60000010000 */
[----:B--2---:R-:W-:Y:S01]  /*6e70*/  FADD.FTZ R6, R92, R91 ;  /* 0x0000005b5c067221 */ /* 0x004fe20000010000 */
[----:B------:R-:W-:Y:S06]  /*6e80*/  @!P0 BRA `(.L_x_1013) ;  /* 0x0000000000048947 */ /* 0x000fec0003800000 */
[----:B------:R-:W-:Y:S01]  /*6e90*/  BPT.TRAP 0x1 ;  /* 0x000000040000795c */ /* 0x000fe20000300000 */
.L_x_1013:
[----:B------:R-:W-:Y:S01]  /*6ea0*/  UIADD3 UR10, UR10, 0x2a860, URZ ;  /* 0x0002a8600a0a7890 */ /* 0x000fe2000fffe03f */
[C---:B------:R-:W-:Y:S01]  /*6eb0*/  ISETP.GT.AND P1, PT, R14.reuse, R21, PT ;  /* 0x000000150e00720c */ /* 0x040fe20003f24270 */
[----:B------:R-:W-:Y:S01]  /*6ec0*/  UMOV UR5, UR4 ;  /* 0x0000000400057c82 */ /* 0x000fe20008000000 */
[----:B------:R-:W-:Y:S01]  /*6ed0*/  F2FP.BF16.F32.PACK_AB R159, R95, R20 ;  /* 0x000000145f9f723e */ /* 0x000fe200000010ff */
[----:B------:R-:W-:Y:S01]  /*6ee0*/  UPRMT UR10, UR61, 0x654, UR10 ;  /* 0x000006543d0a7896 */ /* 0x000fe2000800000a */
[----:B------:R-:W-:Y:S01]  /*6ef0*/  F2FP.BF16.F32.PACK_AB R154, R149, R154 ;  /* 0x0000009a959a723e */ /* 0x000fe200000010ff */
[----:B------:R-:W-:Y:S01]  /*6f00*/  VIADD R14, R14, 0xffffffff ;  /* 0xffffffff0e0e7836 */ /* 0x000fe20000000000 */
[----:B------:R-:W-:Y:S01]  /*6f10*/  F2FP.BF16.F32.PACK_AB R156, R156, R171 ;  /* 0x000000ab9c9c723e */ /* 0x000fe200000010ff */
[----:B------:R-:W-:Y:S01]  /*6f20*/  IMAD.MOV.U32 R15, RZ, RZ, R13 ;  /* 0x000000ffff0f7224 */ /* 0x000fe200078e000d */
[----:B------:R-:W-:Y:S01]  /*6f30*/  F2FP.BF16.F32.PACK_AB R157, R88, R117 ;  /* 0x00000075589d723e */ /* 0x000fe200000010ff */
[----:B------:R-:W-:Y:S01]  /*6f40*/  IMAD.MOV.U32 R20, RZ, RZ, R11 ;  /* 0x000000ffff147224 */ /* 0x000fe200078e000b */
[----:B------:R-:W-:Y:S01]  /*6f50*/  F2FP.BF16.F32.PACK_AB R158, R173, R158 ;  /* 0x0000009ead9e723e */ /* 0x000fe200000010ff */
[----:B------:R-:W-:Y:S01]  /*6f60*/  IMAD.MOV.U32 R160, RZ, RZ, R3 ;  /* 0x000000ffffa07224 */ /* 0x000fe200078e0003 */
        /* <DEDUP_REMOVED lines=19> */
[----:B------:R-:W-:Y:S01]  /*70a0*/  F2FP.BF16.F32.PACK_AB R139, R92, R110 ;  /* 0x0000006e5c8b723e */ /* 0x000fe200000010ff */
[----:B------:R-:W-:Y:S06]  /*70b0*/  @P1 BRA `(.L_x_1014) ;  /* 0xffffffd000bc1947 */ /* 0x000fec000383ffff */
.L_x_995:
[----:B------:R-:W-:Y:S01]  /*70c0*/  ISETP.NE.AND P2, PT, R23, 0x1, PT ;  /* 0x000000011700780c */ /* 0x000fe20003f45270 */
[----:B------:R-:W0:Y:S01]  /*70d0*/  S2R R15, SR_CTAID.X ;  /* 0x00000000000f7919 */ /* 0x000e220000002500 */
[----:B------:R-:W1:Y:S01]  /*70e0*/  LDC R89, c[0x0][0x2f0] ;  /* 0x0000bc00ff597b82 */ /* 0x000e620000000800 */
[----:B------:R-:W-:Y:S01]  /*70f0*/  UIADD3 UR11, -UR11, 0x1, URZ ;  /* 0x000000010b0b7890 */ /* 0x000fe2000fffe13f */
[----:B------:R-:W-:Y:S01]  /*7100*/  LOP3.LUT P1, RZ, R18, 0x80000, RZ, 0xc0, !PT ;  /* 0x0008000012ff7812 */ /* 0x000fe2000782c0ff */
[----:B------:R-:W-:-:S08]  /*7110*/  ULDC UR5, c[0x0][0x9dc] ;  /* 0x0002770000057ab9 */ /* 0x000fd00000000800 */
[----:B------:R-:W2:Y:S08]  /*7120*/  @P2 LDC R20, c[0x0][0x44c] ;  /* 0x00011300ff142b82 */ /* 0x000eb00000000800 */
[----:B------:R-:W3:Y:S01]  /*7130*/  @P2 LDC R21, c[0x0][0x450] ;  /* 0x00011400ff152b82 */ /* 0x000ee20000000800 */
[----:B-1----:R-:W-:Y:S01]  /*7140*/  IMAD R88, R16, R89, UR11 ;  /* 0x0000000b10587e24 */ /* 0x002fe2000f8e0259 */
[----:B0-----:R-:W-:-:S05]  /*7150*/  LEA R15, R15, 0x7f, 0x7 ;  /* 0x0000007f0f0f7811 */ /* 0x001fca00078e38ff */
[----:B--2---:R-:W-:-:S05]  /*7160*/  @P2 IMAD.HI.U32 R20, R15, R20, RZ ;  /* 0x000000140f142227 */ /* 0x004fca00078e00ff */
[----:B---3--:R-:W-:-:S05]  /*7170*/  @P2 SHF.R.U32.HI R15, RZ, R21, R20 ;  /* 0x00000015ff0f2219 */ /* 0x008fca0000011614 */
[----:B------:R-:W-:-:S04]  /*7180*/  IMAD.IADD R15, R88, 0x1, R15 ;  /* 0x00000001580f7824 */ /* 0x000fc800078e020f */
[----:B------:R-:W-:Y:S01]  /*7190*/  VIADD R20, R15, -UR5 ;  /* 0x800000050f147c36 */ /* 0x000fe20008000000 */
[----:B------:R-:W-:Y:S06]  /*71a0*/  @!P1 BRA `(.L_x_1015) ;  /* 0x0000000000449947 */ /* 0x000fec0003800000 */
[----:B------:R-:W-:-:S13]  /*71b0*/  ISETP.GT.AND P1, PT, R15, -0x1, PT ;  /* 0xffffffff0f00780c */ /* 0x000fda0003f24270 */
[----:B------:R-:W-:Y:S05]  /*71c0*/  @P1 BRA `(.L_x_1016) ;  /* 0x0000000000201947 */ /* 0x000fea0003800000 */
[----:B------:R-:W0:Y:S01]  /*71d0*/  LDC R90, c[0x0][0x9e4] ;  /* 0x00027900ff5a7b82 */ /* 0x000e220000000800 */
[----:B------:R-:W-:Y:S02]  /*71e0*/  LOP3.LUT R15, RZ, R15, RZ, 0x33, !PT ;  /* 0x0000000fff0f7212 */ /* 0x000fe400078e33ff */
[----:B0-----:R-:W-:-:S13]  /*71f0*/  ISETP.NE.AND P1, PT, R90, 0x1, PT ;  /* 0x000000015a00780c */ /* 0x001fda0003f25270 */
[----:B------:R-:W0:Y:S02]  /*7200*/  @P1 LDC.64 R88, c[0x0][0x9e8] ;  /* 0x00027a00ff581b82 */ /* 0x000e240000000a00 */
[----:B0-----:R-:W-:-:S05]  /*7210*/  @P1 IMAD.HI.U32 R88, R15, R88, RZ ;  /* 0x000000580f581227 */ /* 0x001fca00078e00ff */
[----:B------:R-:W-:-:S04]  /*7220*/  @P1 SHF.R.U32.HI R15, RZ, R89, R88 ;  /* 0x00000059ff0f1219 */ /* 0x000fc80000011658 */
[----:B------:R-:W-:Y:S01]  /*7230*/  LOP3.LUT R15, RZ, R15, RZ, 0x33, !PT ;  /* 0x0000000fff0f7212 */ /* 0x000fe200078e33ff */
[----:B------:R-:W-:Y:S06]  /*7240*/  BRA `(.L_x_1017) ;  /* 0x0000000000147947 */ /* 0x000fec0003800000 */
.L_x_1016:
[----:B------:R-:W0:Y:S02]  /*7250*/  LDC R90, c[0x0][0x9e4] ;  /* 0x00027900ff5a7b82 */ /* 0x000e240000000800 */
[----:B0-----:R-:W-:-:S13]  /*7260*/  ISETP.NE.AND P1, PT, R90, 0x1, PT ;  /* 0x000000015a00780c */ /* 0x001fda0003f25270 */
[----:B------:R-:W0:Y:S02]  /*7270*/  @P1 LDC.64 R88, c[0x0][0x9e8] ;  /* 0x00027a00ff581b82 */ /* 0x000e240000000a00 */
[----:B0-----:R-:W-:-:S05]  /*7280*/  @P1 IMAD.HI.U32 R88, R15, R88, RZ ;  /* 0x000000580f581227 */ /* 0x001fca00078e00ff */
[----:B------:R-:W-:-:S07]  /*7290*/  @P1 SHF.R.U32.HI R15, RZ, R89, R88 ;  /* 0x00000059ff0f1219 */ /* 0x000fce0000011658 */
.L_x_1017:
[----:B------:R-:W-:-:S05]  /*72a0*/  IMAD R15, R15, R90, RZ ;  /* 0x0000005a0f0f7224 */ /* 0x000fca00078e02ff */
[----:B------:R-:W-:-:S07]  /*72b0*/  VIMNMX R20, R20, R15, !PT ;  /* 0x0000000f14147248 */ /* 0x000fce0007fe0100 */
.L_x_1015:
[----:B------:R-:W-:-:S04]  /*72c0*/  VIADD R20, R20, 0x5f ;  /* 0x0000005f14147836 */ /* 0x000fc80000000000 */
[----:B------:R-:W-:-:S05]  /*72d0*/  IMAD.HI R20, R20, 0x2aaaaaab, RZ ;  /* 0x2aaaaaab14147827 */ /* 0x000fca00078e02ff */
[----:B------:R-:W-:-:S04]  /*72e0*/  SHF.R.U32.HI R15, RZ, 0x1f, R20 ;  /* 0x0000001fff0f7819 */ /* 0x000fc80000011614 */
[----:B------:R-:W-:-:S04]  /*72f0*/  LEA.HI.SX32 R20, R20, R15, 0x1c ;  /* 0x0000000f14147211 */ /* 0x000fc800078fe2ff */
[----:B------:R-:W-:-:S04]  /*7300*/  VIMNMX R15, R17, R20, !PT ;  /* 0x00000014110f7248 */ /* 0x000fc80007fe0100 */
[----:B------:R-:W-:-:S13]  /*7310*/  ISETP.GE.AND P1, PT, R14, R15, PT ;  /* 0x0000000f0e00720c */ /* 0x000fda0003f26270 */
[----:B------:R-:W-:Y:S05]  /*7320*/  @!P1 BRA `(.L_x_1018) ;  /* 0x0000001800ec9947 */ /* 0x000fea0003800000 */
[----:B------:R-:W-:Y:S01]  /*7330*/  IMAD.MOV.U32 R20, RZ, RZ, R13 ;  /* 0x000000ffff147224 */ /* 0x000fe200078e000d */
[----:B------:R-:W-:Y:S01]  /*7340*/  UMOV UR6, UR4 ;  /* 0x0000000400067c82 */ /* 0x000fe20008000000 */
[----:B------:R-:W-:Y:S02]  /*7350*/  IMAD.MOV.U32 R21, RZ, RZ, R11 ;  /* 0x000000ffff157224 */ /* 0x000fe400078e000b */
[----:B------:R-:W-:-:S07]  /*7360*/  IMAD.MOV.U32 R160, RZ, RZ, R3 ;  /* 0x000000ffffa07224 */ /* 0x000fce00078e0003 */
.L_x_1029:
[----:B------:R-:W-:-:S04]  /*7370*/  UIADD3 UR4, UR6, 0x1, URZ ;  /* 0x0000000106047890 */ /* 0x000fc8000fffe03f */
[----:B------:R-:W-:-:S04]  /*7380*/  UISETP.NE.AND UP0, UPT, UR4, 0x2, UPT ;  /* 0x000000020400788c */ /* 0x000fc8000bf05270 */
[----:B------:R-:W-:Y:S02]  /*7390*/  USEL UR5, URZ, 0x1, UP0 ;  /* 0x000000013f057887 */ /* 0x000fe40008000000 */
[----:B------:R-:W-:-:S04]  /*73a0*/  USEL UR4, UR4, URZ, UP0 ;  /* 0x0000003f04047287 */ /* 0x000fc80008000000 */
[----:B------:R-:W-:Y:S01]  /*73b0*/  LOP3.LUT R3, R160, UR5, RZ, 0x3c, !PT ;  /* 0x00000005a0037c12 */ /* 0x000fe2000f8e3cff */
[----:B------:R-:W-:Y:S07]  /*73c0*/  @!P0 BRA `(.L_x_1019) ;  /* 0x0000000000048947 */ /* 0x000fee0003800000 */
[----:B------:R-:W-:Y:S01]  /*73d0*/  BPT.TRAP 0x1 ;  /* 0x000000040000795c */ /* 0x000fe20000300000 */
.L_x_1019:
[----:B------:R-:W-:Y:S01]  /*73e0*/  ULEA UR5, UR4, UR38, 0x3 ;  /* 0x0000002604057291 */ /* 0x000fe2000f8e183f */
[----:B------:R-:W-:-:S08]  /*73f0*/  SHF.L.U32 R11, R3, 0x1f, RZ ;  /* 0x0000001f030b7819 */ /* 0x000fd000000006ff */
[----:B------:R0:W1:Y:S01]  /*7400*/  SYNCS.PHASECHK.TRANS64.TRYWAIT P1, [UR5+0x2a830], R11 ;  /* 0x02a8300bff0075a7 */ /* 0x0000620008020145 */
[----:B------:R-:W-:Y:S05]  /*7410*/  @!P0 BRA `(.L_x_1020) ;  /* 0x0000000000048947 */ /* 0x000fea0003800000 */
[----:B------:R-:W-:Y:S01]  /*7420*/  BPT.TRAP 0x1 ;  /* 0x000000040000795c */ /* 0x000fe20000300000 */
.L_x_1020:
[----:B-1----:R-:W-:Y:S05]  /*7430*/  @P1 BRA `(.L_x_1021) ;  /* 0x0000000000081947 */ /* 0x002fea0003800000 */
[----:B------:R-:W1:Y:S02]  /*7440*/  SYNCS.PHASECHK.TRANS64.TRYWAIT P1, [UR5+0x2a830], R11 ;  /* 0x02a8300bff0075a7 */ /* 0x000e640008020145 */
[----:B-1----:R-:W-:Y:S05]  /*7450*/  @!P1 BRA `(.L_x_1022) ;  /* 0x000000ac00409947 */ /* 0x002fea0003800000 */
.L_x_1021:
        /* <DEDUP_REMOVED lines=129> */
.L_x_1023:
[----:B------:R-:W-:Y:S01]  /*7c70*/  ULEA UR7, UR6, UR38, 0x3 ;  /* 0x0000002606077291 */ /* 0x000fe2000f8e183f */
[----:B------:R-:W-:-:S08]  /*7c80*/  SHF.L.U32 R0, R160, 0x1f, RZ ;  /* 0x0000001fa0007819 */ /* 0x000fd000000006ff */
[----:B------:R2:W3:Y:S01]  /*7c90*/  SYNCS.PHASECHK.TRANS64.TRYWAIT P1, [UR7+0x2a850], R0 ;  /* 0x02a85000ff0075a7 */ /* 0x0004e20008020147 */
[----:B------:R-:W-:Y:S05]  /*7ca0*/  @!P0 BRA `(.L_x_1024) ;  /* 0x0000000000048947 */ /* 0x000fea0003800000 */
[----:B------:R-:W-:Y:S01]  /*7cb0*/  BPT.TRAP 0x1 ;  /* 0x000000040000795c */ /* 0x000fe20000300000 */
.L_x_1024:
[----:B---3--:R-:W-:Y:S05]  /*7cc0*/  @P1 BRA `(.L_x_1025) ;  /* 0x0000000000081947 */ /* 0x008fea0003800000 */
[----:B------:R-:W3:Y:S02]  /*7cd0*/  SYNCS.PHASECHK.TRANS64.TRYWAIT P1, [UR7+0x2a850], R0 ;  /* 0x02a85000ff0075a7 */ /* 0x000ee40008020147 */
[----:B---3--:R-:W-:Y:S05]  /*7ce0*/  @!P1 BRA `(.L_x_1026) ;  /* 0x000000a400349947 */ /* 0x008fea0003800000 */
.L_x_1025:
        /* <DEDUP_REMOVED lines=38> */
.L_x_1027:
[----:B0-2---:R-:W-:Y:S01]  /*7f50*/  FMNMX.FTZ R0, R88, R21, !PT ;  /* 0x0000001558007209 */ /* 0x005fe20007810000 */
[----:B-1----:R-:W0:Y:S01]  /*7f60*/  LDC R12, c[0x0][0x988] ;  /* 0x00026200ff0c7b82 */ /* 0x002e220000000800 */
[----:B------:R-:W-:Y:S01]  /*7f70*/  FMNMX.FTZ R2, R90, R20, !PT ;  /* 0x000000145a027209 */ /* 0x000fe20007810000 */
[----:B------:R-:W-:Y:S01]  /*7f80*/  ULEA UR5, UR4, UR38, 0x3 ;  /* 0x0000002604057291 */ /* 0x000fe2000f8e183f */
[----:B------:R-:W-:Y:S02]  /*7f90*/  FMNMX.FTZ R11, R89, R0, !PT ;  /* 0x00000000590b7209 */ /* 0x000fe40007810000 */
[----:B------:R-:W-:Y:S01]  /*7fa0*/  FMNMX.FTZ R13, R91, R2, !PT ;  /* 0x000000025b0d7209 */ /* 0x000fe20007810000 */
[----:B------:R-:W-:Y:S01]  /*7fb0*/  UIADD3 UR5, UR5, 0x2a840, URZ ;  /* 0x0002a84005057890 */ /* 0x000fe2000fffe03f */
[----:B------:R-:W-:Y:S02]  /*7fc0*/  FMNMX.FTZ R0, R92, R11, !PT ;  /* 0x0000000b5c007209 */ /* 0x000fe40007810000 */
[----:B------:R-:W-:Y:S01]  /*7fd0*/  FMNMX.FTZ R2, R94, R13, !PT ;  /* 0x0000000d5e027209 */ /* 0x000fe20007810000 */
[----:B------:R-:W-:Y:S01]  /*7fe0*/  UPRMT UR5, UR61, 0x654, UR5 ;  /* 0x000006543d057896 */ /* 0x000fe20008000005 */
[----:B------:R-:W-:-:S02]  /*7ff0*/  FMNMX.FTZ R11, R93, R0, !PT ;  /* 0x000000005d0b7209 */ /* 0x000fc40007810000 */
[----:B------:R-:W-:Y:S02]  /*8000*/  FMNMX.FTZ R13, R95, R2, !PT ;  /* 0x000000025f0d7209 */ /* 0x000fe40007810000 */
[----:B------:R-:W-:Y:S02]  /*8010*/  FMNMX.FTZ R0, R96, R11, !PT ;  /* 0x0000000b60007209 */ /* 0x000fe40007810000 */
[----:B------:R-:W-:Y:S02]  /*8020*/  FMNMX.FTZ R2, R98, R13, !PT ;  /* 0x0000000d62027209 */ /* 0x000fe40007810000 */
[----:B------:R-:W-:Y:S01]  /*8030*/  FMNMX.FTZ R11, R97, R0, !PT ;  /* 0x00000000610b7209 */ /* 0x000fe20007810000 */
[----:B------:R-:W-:Y:S01]  /*8040*/  SYNCS.ARRIVE.TRANS64.RED.A1T0 RZ, [UR5], RZ ;  /* 0x000000ffffff79a7 */ /* 0x000fe20008100405 */
        /* <DEDUP_REMOVED lines=36> */
[----:B------:R-:W-:-:S03]  /*8290*/  FMNMX.FTZ R2, R135, R2, !PT ;  /* 0x0000000287027209 */ /* 0x000fc60007810000 */
[----:B------:R-:W1:Y:S04]  /*82a0*/  SHFL.BFLY PT, R11, R0, 0x2, 0x1f ;  /* 0x0c401f00000b7f89 */ /* 0x000e6800000e0000 */
[----:B------:R-:W2:Y:S01]  /*82b0*/  SHFL.BFLY PT, R13, R2, 0x2, 0x1f ;  /* 0x0c401f00020d7f89 */ /* 0x000ea200000e0000 */
[----:B-1----:R-:W-:Y:S02]  /*82c0*/  FMNMX.FTZ R136, R0, R11, !PT ;  /* 0x0000000b00887209 */ /* 0x002fe40007810000 */
[----:B--2---:R-:W-:-:S03]  /*82d0*/  FMNMX.FTZ R137, R2, R13, !PT ;  /* 0x0000000d02897209 */ /* 0x004fc60007810000 */
[----:B------:R-:W1:Y:S04]  /*82e0*/  SHFL.BFLY PT, R11, R136, 0x1, 0x1f ;  /* 0x0c201f00880b7f89 */ /* 0x000e6800000e0000 */
[----:B------:R-:W2:Y:S01]  /*82f0*/  SHFL.BFLY PT, R138, R137, 0x1, 0x1f ;  /* 0x0c201f00898a7f89 */ /* 0x000ea200000e0000 */
[----:B-1----:R-:W-:Y:S02]  /*8300*/  FMNMX.FTZ R11, R136, R11, !PT ;  /* 0x0000000b880b7209 */ /* 0x002fe40007810000 */
[----:B--2---:R-:W-:-:S03]  /*8310*/  FMNMX.FTZ R13, R137, R138, !PT ;  /* 0x0000008a890d7209 */ /* 0x004fc60007810000 */
[C---:B0-----:R-:W-:Y:S01]  /*8320*/  FMUL.FTZ R139, R11.reuse, R12 ;  /* 0x0000000c0b8b7220 */ /* 0x041fe20000410000 */
[----:B------:R-:W-:-:S03]  /*8330*/  FADD.FTZ R21, -R11, R21 ;  /* 0x000000150b157221 */ /* 0x000fc60000010100 */
[-CC-:B------:R-:W-:Y:S01]  /*8340*/  FFMA.FTZ R156, R89, R12.reuse, -R139.reuse ;  /* 0x0000000c599c7223 */ /* 0x180fe2000001088b */
[-CC-:B------:R-:W-:Y:S01]  /*8350*/  FFMA.FTZ R89, R93, R12.reuse, -R139.reuse ;  /* 0x0000000c5d597223 */ /* 0x180fe2000001088b */
[-CC-:B------:R-:W-:Y:S01]  /*8360*/  FFMA.FTZ R93, R97, R12.reuse, -R139.reuse ;  /* 0x0000000c615d7223 */ /* 0x180fe2000001088b */
[-CC-:B------:R-:W-:Y:S01]  /*8370*/  FFMA.FTZ R97, R101, R12.reuse, -R139.reuse ;  /* 0x0000000c65617223 */ /* 0x180fe2000001088b */
[-CC-:B------:R-:W-:Y:S01]  /*8380*/  FFMA.FTZ R101, R105, R12.reuse, -R139.reuse ;  /* 0x0000000c69657223 */ /* 0x180fe2000001088b */
[-CC-:B------:R-:W-:Y:S01]  /*8390*/  FFMA.FTZ R105, R109, R12.reuse, -R139.reuse ;  /* 0x0000000c6d697223 */ /* 0x180fe2000001088b */
[-CC-:B------:R-:W-:Y:S01]  /*83a0*/  FFMA.FTZ R109, R113, R12.reuse, -R139.reuse ;  /* 0x0000000c716d7223 */ /* 0x180fe2000001088b */
[-CC-:B------:R-:W-:Y:S01]  /*83b0*/  FFMA.FTZ R113, R117, R12.reuse, -R139.reuse ;  /* 0x0000000c75717223 */ /* 0x180fe2000001088b */
[-C--:B------:R-:W-:Y:S01]  /*83c0*/  FMUL.FTZ R138, R21, R12.reuse ;  /* 0x0000000c158a7220 */ /* 0x080fe20000410000 */
[-CC-:B------:R-:W-:Y:S01]  /*83d0*/  FFMA.FTZ R117, R121, R12.reuse, -R139.reuse ;  /* 0x0000000c79757223 */ /* 0x180fe2000001088b */
[----:B------:R-:W-:Y:S01]  /*83e0*/  FADD.FTZ R21, -R13, R20 ;  /* 0x000000140d157221 */ /* 0x000fe20000010100 */
[-CC-:B------:R-:W-:Y:S01]  /*83f0*/  FFMA.FTZ R121, R125, R12.reuse, -R139.reuse ;  /* 0x0000000c7d797223 */ /* 0x180fe2000001088b */
[-CC-:B------:R-:W-:Y:S01]  /*8400*/  FFMA.FTZ R125, R129, R12.reuse, -R139.reuse ;  /* 0x0000000c817d7223 */ /* 0x180fe2000001088b */
[-CC-:B------:R-:W-:Y:S01]  /*8410*/  FFMA.FTZ R129, R133, R12.reuse, -R139.reuse ;  /* 0x0000000c85817223 */ /* 0x180fe2000001088b */
[-C--:B------:R-:W-:Y:S01]  /*8420*/  FMUL.FTZ R133, R13, R12.reuse ;  /* 0x0000000c0d857220 */ /* 0x080fe20000410000 */
[-C--:B------:R-:W-:Y:S01]  /*8430*/  FMUL.FTZ R2, R21, R12.reuse ;  /* 0x0000000c15027220 */ /* 0x080fe20000410000 */
[-C--:B------:R-:W-:Y:S01]  /*8440*/  FFMA.FTZ R21, R88, R12.reuse, -R139 ;  /* 0x0000000c58157223 */ /* 0x080fe2000001088b */
[----:B------:R-:W-:Y:S01]  /*8450*/  MUFU.EX2 R0, R138 ;  /* 0x0000008a00007308 */ /* 0x000fe20000000800 */
[-CC-:B------:R-:W-:Y:S01]  /*8460*/  FFMA.FTZ R90, R90, R12.reuse, -R133.reuse ;  /* 0x0000000c5a5a7223 */ /* 0x180fe20000010885 */
[-C--:B------:R-:W-:Y:S01]  /*8470*/  FFMA.FTZ R91, R91, R12.reuse, -R133 ;  /* 0x0000000c5b5b7223 */ /* 0x080fe20000010885 */
[-C--:B------:R-:W-:Y:S01]  /*8480*/  FFMA.FTZ R158, R92, R12.reuse, -R139 ;  /* 0x0000000c5c9e7223 */ /* 0x080fe2000001088b */
[-CC-:B------:R-:W-:Y:S01]  /*8490*/  FFMA.FTZ R94, R94, R12.reuse, -R133.reuse ;  /* 0x0000000c5e5e7223 */ /* 0x180fe20000010885 */
[-C--:B------:R-:W-:Y:S01]  /*84a0*/  FFMA.FTZ R95, R95, R12.reuse, -R133 ;  /* 0x0000000c5f5f7223 */ /* 0x080fe20000010885 */
[-C--:B------:R-:W-:Y:S01]  /*84b0*/  FFMA.FTZ R152, R96, R12.reuse, -R139 ;  /* 0x0000000c60987223 */ /* 0x080fe2000001088b */
[-CC-:B------:R-:W-:Y:S01]  /*84c0*/  FFMA.FTZ R98, R98, R12.reuse, -R133.reuse ;  /* 0x0000000c62627223 */ /* 0x180fe20000010885 */
[----:B------:R-:W-:Y:S01]  /*84d0*/  MUFU.EX2 R2, R2 ;  /* 0x0000000200027308 */ /* 0x000fe20000000800 */
[-C--:B------:R-:W-:Y:S01]  /*84e0*/  FFMA.FTZ R99, R99, R12.reuse, -R133 ;  /* 0x0000000c63637223 */ /* 0x080fe20000010885 */
[-C--:B------:R-:W-:Y:S01]  /*84f0*/  FFMA.FTZ R154, R100, R12.reuse, -R139 ;  /* 0x0000000c649a7223 */ /* 0x080fe2000001088b */
[-CC-:B------:R-:W-:Y:S01]  /*8500*/  FFMA.FTZ R102, R102, R12.reuse, -R133.reuse ;  /* 0x0000000c66667223 */ /* 0x180fe20000010885 */
[-C--:B------:R-:W-:Y:S01]  /*8510*/  FFMA.FTZ R103, R103, R12.reuse, -R133 ;  /* 0x0000000c67677223 */ /* 0x080fe20000010885 */
[-C--:B------:R-:W-:Y:S01]  /*8520*/  FFMA.FTZ R148, R104, R12.reuse, -R139 ;  /* 0x0000000c68947223 */ /* 0x080fe2000001088b */
[-CC-:B------:R-:W-:Y:S01]  /*8530*/  FFMA.FTZ R106, R106, R12.reuse, -R133.reuse ;  /* 0x0000000c6a6a7223 */ /* 0x180fe20000010885 */
[-C--:B------:R-:W-:Y:S01]  /*8540*/  FFMA.FTZ R107, R107, R12.reuse, -R133 ;  /* 0x0000000c6b6b7223 */ /* 0x080fe20000010885 */
[----:B------:R-:W0:Y:S01]  /*8550*/  MUFU.EX2 R21, R21 ;  /* 0x0000001500157308 */ /* 0x000e220000000800 */
[-C--:B------:R-:W-:Y:S01]  /*8560*/  FFMA.FTZ R150, R108, R12.reuse, -R139 ;  /* 0x0000000c6c967223 */ /* 0x080fe2000001088b */
[-CC-:B------:R-:W-:Y:S01]  /*8570*/  FFMA.FTZ R110, R110, R12.reuse, -R133.reuse ;  /* 0x0000000c6e6e7223 */ /* 0x180fe20000010885 */
[-C--:B------:R-:W-:Y:S01]  /*8580*/  FFMA.FTZ R111, R111, R12.reuse, -R133 ;  /* 0x0000000c6f6f7223 */ /* 0x080fe20000010885 */
[-C--:B------:R-:W-:Y:S01]  /*8590*/  FFMA.FTZ R144, R112, R12.reuse, -R139 ;  /* 0x0000000c70907223 */ /* 0x080fe2000001088b */
[-CC-:B------:R-:W-:Y:S01]  /*85a0*/  FFMA.FTZ R114, R114, R12.reuse, -R133.reuse ;  /* 0x0000000c72727223 */ /* 0x180fe20000010885 */
[-C--:B------:R-:W-:Y:S01]  /*85b0*/  FFMA.FTZ R115, R115, R12.reuse, -R133 ;  /* 0x0000000c73737223 */ /* 0x080fe20000010885 */
[-C--:B------:R-:W-:Y:S01]  /*85c0*/  FFMA.FTZ R146, R116, R12.reuse, -R139 ;  /* 0x0000000c74927223 */ /* 0x080fe2000001088b */
[----:B------:R-:W1:Y:S01]  /*85d0*/  MUFU.EX2 R157, R90 ;  /* 0x0000005a009d7308 */ /* 0x000e620000000800 */
[-CC-:B------:R-:W-:Y:S01]  /*85e0*/  FFMA.FTZ R118, R118, R12.reuse, -R133.reuse ;  /* 0x0000000c76767223 */ /* 0x180fe20000010885 */
[-C--:B------:R-:W-:Y:S01]  /*85f0*/  FFMA.FTZ R119, R119, R12.reuse, -R133 ;  /* 0x0000000c77777223 */ /* 0x080fe20000010885 */
[-C--:B------:R-:W-:Y:S01]  /*8600*/  FFMA.FTZ R140, R120, R12.reuse, -R139 ;  /* 0x0000000c788c7223 */ /* 0x080fe2000001088b */
[-CC-:B------:R-:W-:Y:S01]  /*8610*/  FFMA.FTZ R122, R122, R12.reuse, -R133.reuse ;  /* 0x0000000c7a7a7223 */ /* 0x180fe20000010885 */
[-C--:B------:R-:W-:Y:S01]  /*8620*/  FFMA.FTZ R123, R123, R12.reuse, -R133 ;  /* 0x0000000c7b7b7223 */ /* 0x080fe20000010885 */
[-C--:B------:R-:W-:Y:S01]  /*8630*/  FFMA.FTZ R142, R124, R12.reuse, -R139 ;  /* 0x0000000c7c8e7223 */ /* 0x080fe2000001088b */
[-C--:B------:R-:W-:Y:S01]  /*8640*/  FFMA.FTZ R126, R126, R12.reuse, -R133 ;  /* 0x0000000c7e7e7223 */ /* 0x080fe20000010885 */
[----:B------:R-:W2:Y:S01]  /*8650*/  MUFU.EX2 R156, R156 ;  /* 0x0000009c009c7308 */ /* 0x000ea20000000800 */
[----:B0-----:R-:W-:Y:S01]  /*8660*/  FFMA.FTZ R7, R0, R7, R21 ;  /* 0x0000000700077223 */ /* 0x001fe20000010015 */
[-C--:B------:R-:W-:Y:S01]  /*8670*/  FFMA.FTZ R127, R127, R12.reuse, -R133 ;  /* 0x0000000c7f7f7223 */ /* 0x080fe20000010885 */
[-C--:B------:R-:W-:Y:S01]  /*8680*/  FFMA.FTZ R136, R128, R12.reuse, -R139 ;  /* 0x0000000c80887223 */ /* 0x080fe2000001088b */
[-CC-:B------:R-:W-:Y:S01]  /*8690*/  FFMA.FTZ R130, R130, R12.reuse, -R133.reuse ;  /* 0x0000000c82827223 */ /* 0x180fe20000010885 */
[-C--:B------:R-:W-:Y:S01]  /*86a0*/  FFMA.FTZ R131, R131, R12.reuse, -R133 ;  /* 0x0000000c83837223 */ /* 0x080fe20000010885 */
[-C--:B------:R-:W-:Y:S01]  /*86b0*/  FFMA.FTZ R138, R132, R12.reuse, -R139 ;  /* 0x0000000c848a7223 */ /* 0x080fe2000001088b */
[----:B------:R-:W-:Y:S01]  /*86c0*/  FFMA.FTZ R134, R134, R12, -R133 ;  /* 0x0000000c86867223 */ /* 0x000fe20000010885 */
[----:B------:R-:W0:Y:S01]  /*86d0*/  MUFU.EX2 R91, R91 ;  /* 0x0000005b005b7308 */ /* 0x000e220000000800 */
[----:B-1----:R-:W-:Y:S01]  /*86e0*/  FFMA.FTZ R6, R2, R6, R157 ;  /* 0x0000000602067223 */ /* 0x002fe2000001009d */
[----:B------:R-:W-:-:S06]  /*86f0*/  FFMA.FTZ R133, R135, R12, -R133 ;  /* 0x0000000c87857223 */ /* 0x000fcc0000010885 */
        /* <DEDUP_REMOVED lines=92> */
.L_x_1028:
[----:B------:R-:W-:Y:S01]  /*8cc0*/  UIADD3 UR5, UR7, 0x2a860, URZ ;  /* 0x0002a86007057890 */ /* 0x000fe2000fffe03f */
[----:B------:R-:W-:Y:S01]  /*8cd0*/  ISETP.GT.AND P1, PT, R14, R15, PT ;  /* 0x0000000f0e00720c */ /* 0x000fe20003f24270 */
        /* <DEDUP_REMOVED lines=32> */
.L_x_1018:
[----:B------:R-:W-:-:S13]  /*8ee0*/  ISETP.GE.AND P1, PT, R14, R17, PT ;  /* 0x000000110e00720c */ /* 0x000fda0003f26270 */
[----:B------:R-:W-:Y:S05]  /*8ef0*/  @!P1 BRA `(.L_x_1030) ;  /* 0x0000002c00649947 */ /* 0x000fea0003800000 */
[----:B------:R-:W-:Y:S01]  /*8f00*/  IMAD.MOV.U32 R15, RZ, RZ, R13 ;  /* 0x000000ffff0f7224 */ /* 0x000fe200078e000d */
[----:B------:R-:W-:Y:S01]  /*8f10*/  UMOV UR6, UR4 ;  /* 0x0000000400067c82 */ /* 0x000fe20008000000 */
[----:B------:R-:W-:Y:S01]  /*8f20*/  IMAD.MOV.U32 R20, RZ, RZ, R11 ;  /* 0x000000ffff147224 */ /* 0x000fe200078e000b */
[----:B------:R-:W-:Y:S01]  /*8f30*/  ULDC UR60, c[0x0][0x9e4] ;  /* 0x00027900003c7ab9 */ /* 0x000fe20000000800 */
[----:B------:R-:W-:-:S07]  /*8f40*/  IMAD.MOV.U32 R21, RZ, RZ, R3 ;  /* 0x000000ffff157224 */ /* 0x000fce00078e0003 */
.L_x_1049:
[----:B------:R-:W-:-:S04]  /*8f50*/  UIADD3 UR4, UR6, 0x1, URZ ;  /* 0x0000000106047890 */ /* 0x000fc8000fffe03f */
[----:B------:R-:W-:-:S04]  /*8f60*/  UISETP.NE.AND UP0, UPT, UR4, 0x2, UPT ;  /* 0x000000020400788c */ /* 0x000fc8000bf05270 */
[----:B------:R-:W-:Y:S02]  /*8f70*/  USEL UR5, URZ, 0x1, UP0 ;  /* 0x000000013f057887 */ /* 0x000fe40008000000 */
[----:B------:R-:W-:-:S04]  /*8f80*/  USEL UR4, UR4, URZ, UP0 ;  /* 0x0000003f04047287 */ /* 0x000fc80008000000 */
[----:B------:R-:W-:Y:S01]  /*8f90*/  LOP3.LUT R3, R21, UR5, RZ, 0x3c, !PT ;  /* 0x0000000515037c12 */ /* 0x000fe2000f8e3cff */
[----:B------:R-:W-:Y:S07]  /*8fa0*/  @!P0 BRA `(.L_x_1031) ;  /* 0x0000000000048947 */ /* 0x000fee0003800000 */
[----:B------:R-:W-:Y:S01]  /*8fb0*/  BPT.TRAP 0x1 ;  /* 0x000000040000795c */ /* 0x000fe20000300000 */
.L_x_1031:
[----:B------:R-:W-:Y:S01]  /*8fc0*/  ULEA UR7, UR4, UR38, 0x3 ;  /* 0x0000002604077291 */ /* 0x000fe2000f8e183f */
[----:B------:R-:W-:-:S08]  /*8fd0*/  SHF.L.U32 R11, R3, 0x1f, RZ ;  /* 0x0000001f030b7819 */ /* 0x000fd000000006ff */
[----:B------:R0:W1:Y:S01]  /*8fe0*/  SYNCS.PHASECHK.TRANS64.TRYWAIT P1, [UR7+0x2a830], R11 ;  /* 0x02a8300bff0075a7 */ /* 0x0000620008020147 */
[----:B------:R-:W-:Y:S05]  /*8ff0*/  @!P0 BRA `(.L_x_1032) ;  /* 0x0000000000048947 */ /* 0x000fea0003800000 */
[----:B------:R-:W-:Y:S01]  /*9000*/  BPT.TRAP 0x1 ;  /* 0x000000040000795c */ /* 0x000fe20000300000 */
.L_x_1032:
[----:B-1----:R-:W-:Y:S05]  /*9010*/  @P1 BRA `(.L_x_1033) ;  /* 0x0000000000081947 */ /* 0x002fea0003800000 */
[----:B------:R-:W1:Y:S02]  /*9020*/  SYNCS.PHASECHK.TRANS64.TRYWAIT P1, [UR7+0x2a830], R11 ;  /* 0x02a8300bff0075a7 */ /* 0x000e640008020147 */
[----:B-1----:R-:W-:Y:S05]  /*9030*/  @!P1 BRA `(.L_x_1034) ;  /* 0x0000009000789947 */ /* 0x002fea0003800000 */
.L_x_1033:
        /* <DEDUP_REMOVED lines=129> */
.L_x_1035:
[----:B------:R-:W-:Y:S01]  /*9850*/  ULEA UR5, UR6, UR38, 0x3 ;  /* 0x0000002606057291 */ /* 0x000fe2000f8e183f */
[----:B------:R-:W-:-:S08]  /*9860*/  SHF.L.U32 R0, R21, 0x1f, RZ ;  /* 0x0000001f15007819 */ /* 0x000fd000000006ff */
[----:B------:R2:W3:Y:S01]  /*9870*/  SYNCS.PHASECHK.TRANS64.TRYWAIT P1, [UR5+0x2a850], R0 ;  /* 0x02a85000ff0075a7 */ /* 0x0004e20008020145 */
[----:B------:R-:W-:Y:S05]  /*9880*/  @!P0 BRA `(.L_x_1036) ;  /* 0x0000000000048947 */ /* 0x000fea0003800000 */
[----:B------:R-:W-:Y:S01]  /*9890*/  BPT.TRAP 0x1 ;  /* 0x000000040000795c */ /* 0x000fe20000300000 */
.L_x_1036:
[----:B---3--:R-:W-:Y:S05]  /*98a0*/  @P1 BRA `(.L_x_1037) ;  /* 0x0000000000081947 */ /* 0x008fea0003800000 */
[----:B------:R-:W3:Y:S02]  /*98b0*/  SYNCS.PHASECHK.TRANS64.TRYWAIT P1, [UR5+0x2a850], R0 ;  /* 0x02a85000ff0075a7 */ /* 0x000ee40008020145 */
[----:B---3--:R-:W-:Y:S05]  /*98c0*/  @!P1 BRA `(.L_x_1038) ;  /* 0x00000088006c9947 */ /* 0x008fea0003800000 */
.L_x_1037:
        /* <DEDUP_REMOVED lines=38> */
.L_x_1039:
        /* <DEDUP_REMOVED lines=17> */
[C---:B------:R-:W-:Y:S01]  /*9c40*/  VIADD R140, R13.reuse, 0xffffffff ;  /* 0xffffffff0d8c7836 */ /* 0x040fe20000000000 */
[----:B------:R-:W-:-:S05]  /*9c50*/  IADD3 R0, R13, -UR11, R22 ;  /* 0x8000000b0d007c10 */ /* 0x000fca000fffe016 */
[C---:B------:R-:W-:Y:S02]  /*9c60*/  VIADD R138, R0.reuse, UR10 ;  /* 0x0000000a008a7c36 */ /* 0x040fe40008000000 */
[----:B------:R-:W-:Y:S02]  /*9c70*/  VIADD R139, R0, UR6 ;  /* 0x00000006008b7c36 */ /* 0x000fe40008000000 */
[--C-:B0-----:R-:W-:Y:S02]  /*9c80*/  IMAD.IADD R0, R138, 0x1, R21.reuse ;  /* 0x000000018a007824 */ /* 0x101fe400078e0215 */
[----:B------:R-:W-:Y:S01]  /*9c90*/  IMAD.IADD R2, R139, 0x1, R21 ;  /* 0x000000018b027824 */ /* 0x000fe200078e0215 */
[----:B------:R-:W-:Y:S06]  /*9ca0*/  @!P1 BRA `(.L_x_1040) ;  /* 0x0000000000609947 */ /* 0x000fec0003800000 */
[----:B------:R-:W-:Y:S01]  /*9cb0*/  ULDC UR7, c[0x0][0x2f0] ;  /* 0x0000bc0000077ab9 */ /* 0x000fe20000000800 */
[----:B------:R-:W-:Y:S01]  /*9cc0*/  ULDC UR6, c[0x0][0x288] ;  /* 0x0000a20000067ab9 */ /* 0x000fe20000000800 */
        /* <DEDUP_REMOVED lines=13> */
.L_x_1042:
[----:B------:R-:W-:-:S05]  /*9da0*/  IMAD.U32 R21, RZ, RZ, UR60 ;  /* 0x0000003cff157e24 */ /* 0x000fca000f8e00ff */
[----:B------:R-:W-:-:S13]  /*9db0*/  ISETP.NE.AND P1, PT, R21, 0x1, PT ;  /* 0x000000011500780c */ /* 0x000fda0003f25270 */
[----:B------:R-:W0:Y:S02]  /*9dc0*/  @P1 LDC.64 R142, c[0x0][0x9e8] ;  /* 0x00027a00ff8e1b82 */ /* 0x000e240000000a00 */
[----:B0-----:R-:W-:-:S05]  /*9dd0*/  @P1 IMAD.HI.U32 R12, R13, R142, RZ ;  /* 0x0000008e0d0c1227 */ /* 0x001fca00078e00ff */
[----:B------:R-:W-:-:S07]  /*9de0*/  @P1 SHF.R.U32.HI R13, RZ, R143, R12 ;  /* 0x0000008fff0d1219 */ /* 0x000fce000001160c */
.L_x_1043:
[----:B------:R-:W-:Y:S05]  /*9df0*/  BSYNC B0 ;  /* 0x0000000000007941 */ /* 0x000fea0003800000 */
.L_x_1041:
[----:B------:R-:W-:-:S05]  /*9e00*/  IMAD R13, R13, R21, R140 ;  /* 0x000000150d0d7224 */ /* 0x000fca00078e028c */
[----:B------:R-:W-:Y:S02]  /*9e10*/  VIADDMNMX R0, R13, R21, R0, PT ;  /* 0x000000150d007246 */ /* 0x000fe40003800100 */
[----:B------:R-:W-:-:S07]  /*9e20*/  VIMNMX R2, R2, R13, !PT ;  /* 0x0000000d02027248 */ /* 0x000fce0007fe0100 */
.L_x_1040:
        /* <DEDUP_REMOVED lines=135> */
.L_x_1046:
[----:B------:R-:W-:-:S05]  /*a6a0*/  IMAD.U32 R88, RZ, RZ, UR60 ;  /* 0x0000003cff587e24 */ /* 0x000fca000f8e00ff */
[----:B------:R-:W-:-:S13]  /*a6b0*/  ISETP.NE.AND P6, PT, R88, 0x1, PT ;  /* 0x000000015800780c */ /* 0x000fda0003fc5270 */
[----:B------:R-:W0:Y:S02]  /*a6c0*/  @P6 LDC.64 R138, c[0x0][0x9e8] ;  /* 0x00027a00ff8a6b82 */ /* 0x000e240000000a00 */
[----:B0-----:R-:W-:-:S05]  /*a6d0*/  @P6 IMAD.HI.U32 R12, R11, R138, RZ ;  /* 0x0000008a0b0c6227 */ /* 0x001fca00078e00ff */
[----:B------:R-:W-:-:S07]  /*a6e0*/  @P6 SHF.R.U32.HI R11, RZ, R139, R12 ;  /* 0x0000008bff0b6219 */ /* 0x000fce000001160c */
.L_x_1047:
[----:B------:R-:W-:Y:S05]  /*a6f0*/  BSYNC B0 ;  /* 0x0000000000007941 */ /* 0x000fea0003800000 */
.L_x_1045:
[----:B------:R-:W-:-:S05]  /*a700*/  IMAD R11, R11, R88, R140 ;  /* 0x000000580b0b7224 */ /* 0x000fca00078e028c */
[----:B------:R-:W-:Y:S02]  /*a710*/  VIADDMNMX R0, R11, R88, R0, PT ;  /* 0x000000580b007246 */ /* 0x000fe40003800100 */
[----:B------:R-:W-:-:S07]  /*a720*/  VIMNMX R2, R2, R11, !PT ;  /* 0x0000000b02027248 */ /* 0x000fce0007fe0100 */
.L_x_1044:
        /* <DEDUP_REMOVED lines=139> */
[-CC-:B------:R-:W-:Y:S01]  /*afe0*/  FFMA.FTZ R21, R113, R12.reuse, -R94.reuse ;  /* 0x0000000c71157223 */ /* 0x180fe2000001085e */
[-CC-:B------:R-:W-:Y:S01]  /*aff0*/  FFMA.FTZ R142, R13, R12.reuse, -R94.reuse ;  /* 0x0000000c0d8e7223 */ /* 0x180fe2000001085e */
[--C-:B------:R-:W-:Y:S01]  /*b000*/  FFMA.FTZ R146, R89, R12, -R94.reuse ;  /* 0x0000000c59927223 */ /* 0x100fe2000001085e */
[----:B------:R-:W-:Y:S01]  /*b010*/  FMNMX.FTZ R88, R111, R88, !PT ;  /* 0x000000586f587209 */ /* 0x000fe20007810000 */
[--C-:B------:R-:W-:Y:S01]  /*b020*/  FFMA.FTZ R89, R117, R12, -R94.reuse ;  /* 0x0000000c75597223 */ /* 0x100fe2000001085e */
[----:B------:R-:W-:Y:S01]  /*b030*/  FSEL R117, R11, RZ, P1 ;  /* 0x000000ff0b757208 */ /* 0x000fe20000800000 */
[----:B------:R0:W-:Y:S01]  /*b040*/  MUFU.EX2 R131, R2 ;  /* 0x0000000200837308 */ /* 0x0001e20000000800 */
[----:B------:R-:W-:Y:S01]  /*b050*/  FMNMX.FTZ R88, R151, R88, !PT ;  /* 0x0000005897587209 */ /* 0x000fe20007810000 */
[-CC-:B------:R-:W-:Y:S01]  /*b060*/  FFMA.FTZ R167, R167, R12.reuse, -R94.reuse ;  /* 0x0000000ca7a77223 */ /* 0x180fe2000001085e */
[----:B------:R-:W-:Y:S01]  /*b070*/  FFMA.FTZ R156, R175, R12, -R94 ;  /* 0x0000000caf9c7223 */ /* 0x000fe2000001085e */
[----:B------:R-:W-:Y:S01]  /*b080*/  FADD.FTZ R117, -R117, R20 ;  /* 0x0000001475757221 */ /* 0x000fe20000010100 */
[----:B------:R-:W-:Y:S01]  /*b090*/  FMNMX.FTZ R88, R115, R88, !PT ;  /* 0x0000005873587209 */ /* 0x000fe20007810000 */
[-CC-:B------:R-:W-:Y:S01]  /*b0a0*/  FFMA.FTZ R158, R173, R12.reuse, -R94.reuse ;  /* 0x0000000cad9e7223 */ /* 0x180fe2000001085e */
[-CC-:B------:R-:W-:Y:S01]  /*b0b0*/  FFMA.FTZ R169, R169, R12.reuse, -R94.reuse ;  /* 0x0000000ca9a97223 */ /* 0x180fe2000001085e */
[----:B------:R-:W-:Y:S01]  /*b0c0*/  FMUL.FTZ R117, R117, R12 ;  /* 0x0000000c75757220 */ /* 0x000fe20000410000 */
        /* <DEDUP_REMOVED lines=31> */
[----:B------:R-:W-:Y:S01]  /*b2c0*/  FFMA.FTZ R109, R125, R12, -R94 ;  /* 0x0000000c7d6d7223 */ /* 0x000fe2000001085e */
[----:B------:R-:W1:Y:S06]  /*b2d0*/  SHFL.BFLY PT, R113, R0, 0x1, 0x1f ;  /* 0x0c201f0000717f89 */ /* 0x000e6c00000e0000 */
[----:B------:R-:W-:Y:S08]  /*b2e0*/  MUFU.EX2 R150, R150 ;  /* 0x0000009600967308 */ /* 0x000ff00000000800 */
[----:B------:R-:W-:Y:S08]  /*b2f0*/  MUFU.EX2 R105, R105 ;  /* 0x0000006900697308 */ /* 0x000ff00000000800 */
[----:B------:R-:W-:Y:S01]  /*b300*/  MUFU.EX2 R144, R144 ;  /* 0x0000009000907308 */ /* 0x000fe20000000800 */
[----:B-1----:R-:W-:-:S04]  /*b310*/  FMNMX.FTZ R13, R0, R113, !PT ;  /* 0x00000071000d7209 */ /* 0x002fc80007810000 */
[C---:B------:R-:W-:Y:S01]  /*b320*/  FSETP.NEU.FTZ.AND P1, PT, R13.reuse, -INF , PT ;  /* 0xff8000000d00780b */ /* 0x040fe20003f3d000 */
[C---:B------:R-:W-:Y:S02]  /*b330*/  FMUL.FTZ R0, R13.reuse, R12 ;  /* 0x0000000c0d007220 */ /* 0x040fe40000410000 */
[----:B------:R-:W-:Y:S01]  /*b340*/  MUFU.EX2 R21, R21 ;  /* 0x0000001500157308 */ /* 0x000fe20000000800 */
[----:B0-----:R-:W-:Y:S02]  /*b350*/  FSEL R2, R13, RZ, P1 ;  /* 0x000000ff0d027208 */ /* 0x001fe40000800000 */
[----:B------:R-:W-:-:S03]  /*b360*/  FSEL R20, R0, RZ, P1 ;  /* 0x000000ff00147208 */ /* 0x000fc60000800000 */
[----:B------:R-:W-:Y:S02]  /*b370*/  FADD.FTZ R15, -R2, R15 ;  /* 0x0000000f020f7221 */ /* 0x000fe40000010100 */
[----:B------:R-:W0:Y:S01]  /*b380*/  MUFU.EX2 R0, R117 ;  /* 0x0000007500007308 */ /* 0x000e220000000800 */
[-CC-:B------:R-:W-:Y:S01]  /*b390*/  FFMA.FTZ R113, R90, R12.reuse, -R20.reuse ;  /* 0x0000000c5a717223 */ /* 0x180fe20000010814 */
[-CC-:B------:R-:W-:Y:S01]  /*b3a0*/  FFMA.FTZ R91, R91, R12.reuse, -R20.reuse ;  /* 0x0000000c5b5b7223 */ /* 0x180fe20000010814 */
[-C--:B------:R-:W-:Y:S01]  /*b3b0*/  FMUL.FTZ R15, R15, R12.reuse ;  /* 0x0000000c0f0f7220 */ /* 0x080fe20000410000 */
        /* <DEDUP_REMOVED lines=21> */
[----:B------:R-:W-:Y:S01]  /*b510*/  FADD.FTZ R88, R158, R7 ;  /* 0x000000079e587221 */ /* 0x000fe20000010000 */
[-CC-:B------:R-:W-:Y:S01]  /*b520*/  FFMA.FTZ R161, R161, R12.reuse, -R20.reuse ;  /* 0x0000000ca1a17223 */ /* 0x180fe20000010814 */
[-CC-:B------:R-:W-:Y:S01]  /*b530*/  FFMA.FTZ R127, R127, R12.reuse, -R20.reuse ;  /* 0x0000000c7f7f7223 */ /* 0x180fe20000010814 */
[-C--:B------:R-:W-:Y:S01]  /*b540*/  FFMA.FTZ R165, R165, R12.reuse, -R20 ;  /* 0x0000000ca5a57223 */ /* 0x080fe20000010814 */
[----:B------:R-:W-:Y:S01]  /*b550*/  FADD.FTZ R7, R169, R88 ;  /* 0x00000058a9077221 */ /* 0x000fe20000010000 */
[-CC-:B------:R-:W-:Y:S01]  /*b560*/  FFMA.FTZ R137, R137, R12.reuse, -R20.reuse ;  /* 0x0000000c89897223 */ /* 0x180fe20000010814 */
[--C-:B------:R-:W-:Y:S01]  /*b570*/  FFMA.FTZ R141, R141, R12, -R20.reuse ;  /* 0x0000000c8d8d7223 */ /* 0x100fe20000010814 */
[----:B------:R-:W2:Y:S01]  /*b580*/  MUFU.EX2 R139, R139 ;  /* 0x0000008b008b7308 */ /* 0x000ea20000000800 */
[----:B-1----:R-:W-:Y:S01]  /*b590*/  FFMA.FTZ R6, R2, R6, R113 ;  /* 0x0000000602067223 */ /* 0x002fe20000010071 */
[----:B------:R-:W-:Y:S01]  /*b5a0*/  FADD.FTZ R88, R152, R7 ;  /* 0x0000000798587221 */ /* 0x000fe20000010000 */
[----:B------:R-:W-:-:S03]  /*b5b0*/  FFMA.FTZ R20, R135, R12, -R20 ;  /* 0x0000000c87147223 */ /* 0x000fc60000010814 */
        /* <DEDUP_REMOVED lines=70> */
[----:B0-----:R-:W-:Y:S01]  /*ba20*/  FADD.FTZ R6, R129, R6 ;  /* 0x0000000681067221 */ /* 0x001fe20000010000 */
[----:B--2---:R-:W-:-:S03]  /*ba30*/  FADD.FTZ R7, R97, R88 ;  /* 0x0000005861077221 */ /* 0x004fc60000010000 */
[----:B-1----:R-:W-:Y:S01]  /*ba40*/  FADD.FTZ R6, R20, R6 ;  /* 0x0000000614067221 */ /* 0x002fe20000010000 */
[----:B------:R-:W-:Y:S06]  /*ba50*/  @!P0 BRA `(.L_x_1048) ;  /* 0x0000000000048947 */ /* 0x000fec0003800000 */
[----:B------:R-:W-:Y:S01]  /*ba60*/  BPT.TRAP 0x1 ;  /* 0x000000040000795c */ /* 0x000fe20000300000 */
.L_x_1048:
[----:B------:R-:W-:Y:S01]  /*ba70*/  UIADD3 UR5, UR5, 0x2a860, URZ ;  /* 0x0002a86005057890 */ /* 0x000fe2000fffe03f */
[C---:B------:R-:W-:Y:S01]  /*ba80*/  ISETP.GT.AND P1, PT, R14.reuse, R17, PT ;  /* 0x000000110e00720c */ /* 0x040fe20003f24270 */
[----:B------:R-:W-:Y:S01]  /*ba90*/  UMOV UR6, UR4 ;  /* 0x0000000400067c82 */ /* 0x000fe20008000000 */
[----:B------:R-:W-:Y:S01]  /*baa0*/  F2FP.BF16.F32.PACK_AB R159, R95, R139 ;  /* 0x0000008b5f9f723e */ /* 0x000fe200000010ff */
[----:B------:R-:W-:Y:S01]  /*bab0*/  UPRMT UR5, UR61, 0x654, UR5 ;  /* 0x000006543d057896 */ /* 0x000fe20008000005 */
[----:B------:R-:W-:Y:S01]  /*bac0*/  F2FP.BF16.F32.PACK_AB R154, R155, R154 ;  /* 0x0000009a9b9a723e */ /* 0x000fe200000010ff */
[----:B------:R-:W-:Y:S01]  /*bad0*/  VIADD R14, R14, 0xffffffff ;  /* 0xffffffff0e0e7836 */ /* 0x000fe20000000000 */
[----:B------:R-:W-:Y:S02]  /*bae0*/  F2FP.BF16.F32.PACK_AB R153, R99, R143 ;  /* 0x0000008f6399723e */ /* 0x000fe400000010ff */
[----:B------:R-:W-:Y:S02]  /*baf0*/  F2FP.BF16.F32.PACK_AB R155, R103, R145 ;  /* 0x00000091679b723e */ /* 0x000fe400000010ff */
[----:B------:R-:W-:-:S02]  /*bb00*/  F2FP.BF16.F32.PACK_AB R149, R107, R147 ;  /* 0x000000936b95723e */ /* 0x000fc400000010ff */
[----:B------:R-:W-:Y:S01]  /*bb10*/  SYNCS.ARRIVE.TRANS64.RED.A1T0 RZ, [UR5], RZ ;  /* 0x000000ffffff79a7 */ /* 0x000fe20008100405 */
[----:B------:R-:W-:Y:S01]  /*bb20*/  F2FP.BF16.F32.PACK_AB R144, R21, R144 ;  /* 0x000000901590723e */ /* 0x000fe200000010ff */
[----:B------:R-:W-:Y:S01]  /*bb30*/  IMAD.MOV.U32 R21, RZ, RZ, R3 ;  /* 0x000000ffff157224 */ /* 0x000fe200078e0003 */
[----:B------:R-:W-:Y:S01]  /*bb40*/  F2FP.BF16.F32.PACK_AB R141, R123, R15 ;  /* 0x0000000f7b8d723e */ /* 0x000fe200000010ff */
[----:B------:R-:W-:Y:S01]  /*bb50*/  IMAD.MOV.U32 R15, RZ, RZ, R13 ;  /* 0x000000ffff0f7224 */ /* 0x000fe200078e000d */
[----:B------:R-:W-:Y:S01]  /*bb60*/  F2FP.BF16.F32.PACK_AB R139, R20, R129 ;  /* 0x00000081148b723e */ /* 0x000fe200000010ff */
[----:B------:R-:W-:Y:S01]  /*bb70*/  IMAD.MOV.U32 R20, RZ, RZ, R11 ;  /* 0x000000ffff147224 */ /* 0x000fe200078e000b */
        /* <DEDUP_REMOVED lines=15> */
[----:B------:R-:W-:Y:S01]  /*bc70*/  F2FP.BF16.F32.PACK_AB R138, R97, R138 ;  /* 0x0000008a618a723e */ /* 0x000fe200000010ff */
[----:B------:R-:W-:Y:S06]  /*bc80*/  @P1 BRA `(.L_x_1049) ;  /* 0xffffffd000b01947 */ /* 0x000fec000383ffff */
.L_x_1030:
        /* <DEDUP_REMOVED lines=67> */
.L_x_1050:
[----:B------:R-:W-:Y:S01]  /*c0c0*/  ULEA UR5, UR4, UR38, 0x3 ;  /* 0x0000002604057291 */ /* 0x000fe2000f8e183f */
[----:B------:R-:W-:-:S08]  /*c0d0*/  SHF.L.U32 R3, R3, 0x1f, RZ ;  /* 0x0000001f03037819 */ /* 0x000fd000000006ff */
[----:B------:R0:W1:Y:S01]  /*c0e0*/  SYNCS.PHASECHK.TRANS64.TRYWAIT P1, [UR5+0x2a850], R3 ;  /* 0x02a85003ff0075a7 */ /* 0x0000620008020145 */
[----:B------:R-:W-:Y:S05]  /*c0f0*/  @!P0 BRA `(.L_x_1051) ;  /* 0x0000000000048947 */ /* 0x000fea0003800000 */
[----:B------:R-:W-:Y:S01]  /*c100*/  BPT.TRAP 0x1 ;  /* 0x000000040000795c */ /* 0x000fe20000300000 */
.L_x_1051:
[----:B-1----:R-:W-:Y:S05]  /*c110*/  @P1 BRA `(.L_x_1052) ;  /* 0x0000000000081947 */ /* 0x002fea0003800000 */
[----:B------:R-:W1:Y:S02]  /*c120*/  SYNCS.PHASECHK.TRANS64.TRYWAIT P1, [UR5+0x2a850], R3 ;  /* 0x02a85003ff0075a7 */ /* 0x000e640008020145 */
[----:B-1----:R-:W-:Y:S05]  /*c130*/  @!P1 BRA `(.L_x_1053) ;  /* 0x0000006000689947 */ /* 0x002fea0003800000 */
.L_x_1052:
[----:B------:R-:W-:Y:S01]  /*c140*/  UIADD3 UR38, UR38, 0x400, URZ ;  /* 0x0000040026267890 */ /* 0x000fe2000fffe03f */
[----:B------:R-:W-:Y:S01]  /*c150*/  WARPGROUP.ARRIVE ;  /* 0x00000000000079c5 */ /* 0x000fe20000000000 */
[----:B------:R-:W-:Y:S01]  /*c160*/  UMOV UR7, 0x40000040 ;  /* 0x4000004000077882 */ /* 0x000fe20000000000 */
[----:B-1----:R-:W1:Y:S01]  /*c170*/  SHFL.BFLY PT, R0, R7, 0x2, 0x1f ;  /* 0x0c401f0007007f89 */ /* 0x002e6200000e0000 */
[----:B------:R-:W-:Y:S01]  /*c180*/  USHF.R.U32.HI UR38, URZ, 0x4, UR38 ;  /* 0x000000043f267899 */ /* 0x000fe20008011626 */
[----:B------:R-:W-:Y:S02]  /*c190*/  IMAD.MOV.U32 R4, RZ, RZ, RZ ;  /* 0x000000ffff047224 */ /* 0x000fe400078e00ff */
[----:B0-----:R-:W0:Y:S01]  /*c1a0*/  SHFL.BFLY PT, R3, R6, 0x2, 0x1f ;  /* 0x0c401f0006037f89 */ /* 0x001e2200000e0000 */
[----:B------:R-:W-:-:S04]  /*c1b0*/  ULOP3.LUT UR38, UR38, 0x3fff, URZ, 0xc0, !UPT ;  /* 0x00003fff26267892 */ /* 0x000fc8000f8ec03f */
[----:B------:R-:W-:-:S04]  /*c1c0*/  ULOP3.LUT UR38, UR38, 0x3000000, URZ, 0xfc, !UPT ;  /* 0x0300000026267892 */ /* 0x000fc8000f8efc3f */
[----:B------:R-:W-:-:S07]  /*c1d0*/  UIMAD UR4, UR4, 0x600, UR38 ;  /* 0x00000600040478a4 */ /* 0x000fce000f8e0226 */
[----:B------:R-:W-:Y:S02]  /*c1e0*/  UMOV UR6, UR4 ;  /* 0x0000000400067c82 */ /* 0x000fe40008000000 */
[----:B------:R-:W-:Y:S01]  /*c1f0*/  HGMMA.64x128x16.F32.BF16 R24, R156, gdesc[UR4].tnspB, R24, gsb0 ;  /* 0x41e000049c187df0 */ /* 0x000fe20008001818 */
[----:B------:R-:W-:Y:S01]  /*c200*/  UIADD3 UR6, UR4, 0x80, URZ ;  /* 0x0000008004067890 */ /* 0x000fe2000fffe03f */
[----:B-1----:R-:W-:Y:S01]  /*c210*/  FADD.FTZ R0, R0, R7 ;  /* 0x0000000700007221 */ /* 0x002fe20000010000 */
[----:B------:R-:W-:Y:S01]  /*c220*/  UMOV UR7, 0x40000040 ;  /* 0x4000004000077882 */ /* 0x000fe20000000000 */
[----:B------:R-:W-:Y:S02]  /*c230*/  IMAD.MOV.U32 R7, RZ, RZ, RZ ;  /* 0x000000ffff077224 */ /* 0x000fe400078e00ff */
[----:B0-----:R-:W-:Y:S01]  /*c240*/  FADD.FTZ R2, R3, R6 ;  /* 0x0000000603027221 */ /* 0x001fe20000010000 */
[----:B------:R-:W-:Y:S01]  /*c250*/  IMAD.MOV.U32 R6, RZ, RZ, -0x800000 ;  /* 0xff800000ff067424 */ /* 0x000fe200078e00ff */
[----:B------:R-:W0:Y:S04]  /*c260*/  SHFL.BFLY PT, R3, R0, 0x1, 0x1f ;  /* 0x0c201f0000037f89 */ /* 0x000e2800000e0000 */
[----:B------:R-:W1:Y:S01]  /*c270*/  SHFL.BFLY PT, R5, R2, 0x1, 0x1f ;  /* 0x0c201f0002057f89 */ /* 0x000e6200000e0000 */
[----:B0-----:R-:W-:Y:S01]  /*c280*/  FADD.FTZ R9, R0, R3 ;  /* 0x0000000300097221 */ /* 0x001fe20000010000 */
[----:B------:R-:W-:-:S02]  /*c290*/  IMAD.MOV.U32 R0, RZ, RZ, -0x800000 ;  /* 0xff800000ff007424 */ /* 0x000fc400078e00ff */
        /* <DEDUP_REMOVED lines=40> */
.L_x_1054:
        /* <DEDUP_REMOVED lines=68> */
.L_x_976:
[----:B------:R-:W-:Y:S05]  /*c960*/  @P0 BRA `(.L_x_1055) ;  /* 0x0000001400340947 */ /* 0x000fea0003800000 */
[----:B------:R-:W0:Y:S01]  /*c970*/  S2R R7, SR_TID.X ;  /* 0x0000000000077919 */ /* 0x000e220000002100 */
[----:B------:R-:W1:Y:S01]  /*c980*/  LDC R21, c[0x0][0xbe8] ;  /* 0x0002fa00ff157b82 */ /* 0x000e620000000800 */
[----:B------:R-:W-:Y:S01]  /*c990*/  ULDC.64 UR4, c[0x0][0xbd0] ;  /* 0x0002f40000047ab9 */ /* 0x000fe20000000a00 */
[----:B------:R-:W-:Y:S01]  /*c9a0*/  ULDC.64 UR6, c[0x0][0xb38] ;  /* 0x0002ce0000067ab9 */ /* 0x000fe20000000a00 */
[----:B------:R-:W2:Y:S01]  /*c9b0*/  S2R R20, SR_CTAID.X ;  /* 0x0000000000147919 */ /* 0x000ea20000002500 */
[----:B------:R-:W-:Y:S04]  /*c9c0*/  BSSY B0, `(.L_x_1056) ;  /* 0x00000e3000007945 */ /* 0x000fe80003800000 */
        /* <DEDUP_REMOVED lines=12> */
[----:B------:R-:W-:-:S03]  /*ca90*/  LOP3.LUT R8, R8, 0xfffffffc, RZ, 0xc0, !PT ;  /* 0xfffffffc08087812 */ /* 0x000fc600078ec0ff */
[C---:B------:R-:W-:Y:S01]  /*caa0*/  IMAD.IADD R22, R7.reuse, 0x1, -R10 ;  /* 0x0000000107167824 */ /* 0x040fe200078e0a0a */
[----:B------:R-:W-:Y:S01]  /*cab0*/  SHF.R.S32.HI R10, RZ, 0x7, R9 ;  /* 0x00000007ff0a7819 */ /* 0x000fe20000011409 */
[----:B------:R-:W-:Y:S01]  /*cac0*/  IMAD.IADD R14, R7, 0x1, -R8 ;  /* 0x00000001070e7824 */ /* 0x000fe200078e0a08 */
[----:B------:R-:W5:Y:S02]  /*cad0*/  @P0 LDC R23, c[0x0][0xbf0] ;  /* 0x0002fc00ff170b82 */ /* 0x000f640000000800 */
[----:B------:R-:W-:Y:S02]  /*cae0*/  SHF.R.S32.HI R11, RZ, 0x1f, R22 ;  /* 0x0000001fff0b7819 */ /* 0x000fe40000011416 */
[----:B------:R-:W-:Y:S02]  /*caf0*/  LEA.HI R7, R9, R10, RZ, 0x1 ;  /* 0x0000000a09077211 */ /* 0x000fe400078f08ff */
[CC--:B------:R-:W-:Y:S02]  /*cb00*/  LEA.HI R88, R11.reuse, R22.reuse, RZ, 0x2 ;  /* 0x000000160b587211 */ /* 0x0c0fe400078f10ff */
[----:B------:R-:W-:Y:S01]  /*cb10*/  LEA.HI R11, R11, R22, RZ, 0x5 ;  /* 0x000000160b0b7211 */ /* 0x000fe200078f28ff */
[----:B------:R-:W1:Y:S01]  /*cb20*/  LDC.64 R74, c[0x0][0xb40] ;  /* 0x0002d000ff4a7b82 */ /* 0x000e620000000a00 */
[----:B------:R-:W-:-:S02]  /*cb30*/  SHF.R.S32.HI R12, RZ, 0x2, R88 ;  /* 0x00000002ff0c7819 */ /* 0x000fc40000011458 */
[----:B------:R-:W-:Y:S02]  /*cb40*/  SHF.R.S32.HI R13, RZ, 0x1f, R88 ;  /* 0x0000001fff0d7819 */ /* 0x000fe40000011458 */
[----:B------:R-:W-:Y:S02]  /*cb50*/  LOP3.LUT R7, R7, 0x3fffffe, RZ, 0xc0, !PT ;  /* 0x03fffffe07077812 */ /* 0x000fe400078ec0ff */
[----:B------:R-:W-:Y:S01]  /*cb60*/  LEA.HI R13, R13, R12, RZ, 0x3 ;  /* 0x0000000c0d0d7211 */ /* 0x000fe200078f18ff */
[----:B------:R-:W1:Y:S01]  /*cb70*/  @P0 LDC R89, c[0x0][0xbec] ;  /* 0x0002fb00ff590b82 */ /* 0x000e620000000800 */
[----:B------:R-:W-:Y:S01]  /*cb80*/  LEA.HI R9, R14, R14, RZ, 0x1 ;  /* 0x0000000e0e097211 */ /* 0x000fe200078f08ff */
[----:B------:R-:W-:Y:S01]  /*cb90*/  IMAD.IADD R7, R10, 0x1, -R7 ;  /* 0x000000010a077824 */ /* 0x000fe200078e0a07 */
[----:B------:R-:W-:Y:S02]  /*cba0*/  LOP3.LUT R13, R13, 0xfffffff8, RZ, 0xc0, !PT ;  /* 0xfffffff80d0d7812 */ /* 0x000fe400078ec0ff */
[----:B------:R-:W-:-:S02]  /*cbb0*/  SHF.R.S32.HI R11, RZ, 0x5, R11 ;  /* 0x00000005ff0b7819 */ /* 0x000fc4000001140b */
[----:B------:R-:W-:Y:S01]  /*cbc0*/  LOP3.LUT R9, R9, 0x1ffffffe, RZ, 0xc0, !PT ;  /* 0x1ffffffe09097812 */ /* 0x000fe200078ec0ff */
[----:B------:R-:W-:Y:S01]  /*cbd0*/  IMAD.IADD R8, R12, 0x1, -R13 ;  /* 0x000000010c087824 */ /* 0x000fe200078e0a0d */
[----:B------:R-:W-:Y:S01]  /*cbe0*/  SHF.R.S32.HI R12, RZ, 0x1f, R19 ;  /* 0x0000001fff0c7819 */ /* 0x000fe20000011413 */
[----:B------:R-:W1:Y:S02]  /*cbf0*/  @P0 LDC R90, c[0x0][0xbf0] ;  /* 0x0002fc00ff5a0b82 */ /* 0x000e640000000800 */
[----:B------:R-:W-:Y:S02]  /*cc00*/  IMAD R8, R11, 0x10, R8 ;  /* 0x000000100b087824 */ /* 0x000fe400078e0208 */
[----:B------:R-:W-:Y:S02]  /*cc10*/  IMAD R10, R12, UR4, RZ ;  /* 0x000000040c0a7c24 */ /* 0x000fe4000f8e02ff */
[----:B------:R-:W-:Y:S02]  /*cc20*/  IMAD.IADD R14, R14, 0x1, -R9 ;  /* 0x000000010e0e7824 */ /* 0x000fe400078e0a09 */
[----:B------:R-:W-:-:S02]  /*cc30*/  IMAD R7, R7, 0x40, R8 ;  /* 0x0000004007077824 */ /* 0x000fc400078e0208 */
[----:B------:R-:W-:Y:S01]  /*cc40*/  IMAD.WIDE.U32 R8, R19, UR4, RZ ;  /* 0x0000000413087c25 */ /* 0x000fe2000f8e00ff */
[----:B---3--:R-:W-:-:S03]  /*cc50*/  USHF.R.S32.HI UR4, URZ, 0x1f, UR9 ;  /* 0x0000001f3f047899 */ /* 0x008fc60008011409 */
[----:B------:R-:W-:Y:S02]  /*cc60*/  IMAD R13, R19, UR5, R10 ;  /* 0x00000005130d7c24 */ /* 0x000fe4000f8e020a */
[----:B------:R-:W-:Y:S02]  /*cc70*/  IMAD R12, R12, UR6, RZ ;  /* 0x000000060c0c7c24 */ /* 0x000fe4000f8e02ff */
[----:B------:R-:W-:Y:S02]  /*cc80*/  IMAD.IADD R9, R9, 0x1, R13 ;  /* 0x0000000109097824 */ /* 0x000fe400078e020d */
[----:B------:R-:W-:Y:S02]  /*cc90*/  IMAD R13, R19, UR7, R12 ;  /* 0x00000007130d7c24 */ /* 0x000fe4000f8e020c */
[----:B------:R-:W-:Y:S02]  /*cca0*/  IMAD R12, R14, 0x8, R7 ;  /* 0x000000080e0c7824 */ /* 0x000fe400078e0207 */
[----:B----4-:R-:W-:-:S02]  /*ccb0*/  IMAD R14, R72, UR4, RZ ;  /* 0x00000004480e7c24 */ /* 0x010fc4000f8e02ff */
[----:B--2---:R-:W-:Y:S02]  /*ccc0*/  IMAD R12, R20, 0x80, R12 ;  /* 0x00000080140c7824 */ /* 0x004fe400078e020c */
[----:B------:R-:W-:Y:S01]  /*ccd0*/  IMAD.WIDE.U32 R10, R19, UR6, RZ ;  /* 0x00000006130a7c25 */ /* 0x000fe2000f8e00ff */
[----:B------:R-:W-:-:S03]  /*cce0*/  ULDC.64 UR6, c[0x0][0xb48] ;  /* 0x0002d20000067ab9 */ /* 0x000fc60000000a00 */
[----:B------:R-:W-:Y:S02]  /*ccf0*/  IMAD R15, R73, UR9, R14 ;  /* 0x00000009490f7c24 */ /* 0x000fe4000f8e020e */
[----:B0-----:R-:W-:-:S04]  /*cd00*/  @P0 IMAD.HI.U32 R14, R12, R17, RZ ;  /* 0x000000110c0e0227 */ /* 0x001fc800078e00ff */
[----:B------:R-:W-:Y:S02]  /*cd10*/  IMAD.MOV R19, RZ, RZ, -R19 ;  /* 0x000000ffff137224 */ /* 0x000fe400078e0a13 */
[----:B------:R-:W-:Y:S02]  /*cd20*/  IMAD.IADD R11, R11, 0x1, R13 ;  /* 0x000000010b0b7824 */ /* 0x000fe400078e020d */
[----:B------:R-:W-:Y:S01]  /*cd30*/  IMAD.MOV.U32 R13, RZ, RZ, R12 ;  /* 0x000000ffff0d7224 */ /* 0x000fe200078e000c */
[----:B-----5:R-:W-:Y:S01]  /*cd40*/  @P0 SHF.R.U32.HI R13, RZ, R23, R14 ;  /* 0x00000017ff0d0219 */ /* 0x020fe2000001160e */
[----:B-1----:R-:W-:Y:S01]  /*cd50*/  IMAD R16, R74, UR4, RZ ;  /* 0x000000044a107c24 */ /* 0x002fe2000f8e02ff */
[----:B------:R-:W-:Y:S01]  /*cd60*/  ULDC.64 UR4, c[0x0][0xbe0] ;  /* 0x0002f80000047ab9 */ /* 0x000fe20000000a00 */
[----:B------:R-:W-:Y:S02]  /*cd70*/  IMAD R23, R18, R19, UR8 ;  /* 0x0000000812177e24 */ /* 0x000fe4000f8e0213 */
[----:B------:R-:W-:-:S04]  /*cd80*/  IMAD.WIDE.U32 R8, R72, UR9, R8 ;  /* 0x0000000948087c25 */ /* 0x000fc8000f8e0008 */
[----:B------:R-:W-:Y:S01]  /*cd90*/  IMAD R17, R75, UR9, R16 ;  /* 0x000000094b117c24 */ /* 0x000fe2000f8e0210 */
[----:B------:R-:W-:Y:S01]  /*cda0*/  SHF.R.S32.HI R16, RZ, 0x1f, R23 ;  /* 0x0000001fff107819 */ /* 0x000fe20000011417 */
[----:B------:R-:W-:Y:S01]  /*cdb0*/  IMAD.WIDE.U32 R10, R74, UR9, R10 ;  /* 0x000000094a0a7c25 */ /* 0x000fe2000f8e000a */
[----:B------:R-:W-:-:S03]  /*cdc0*/  ULDC.64 UR8, c[0x0][0xb28] ;  /* 0x0002ca0000087ab9 */ /* 0x000fc60000000a00 */
[----:B------:R-:W-:Y:S02]  /*cdd0*/  IMAD.IADD R9, R9, 0x1, R15 ;  /* 0x0000000109097824 */ /* 0x000fe400078e020f */
[----:B------:R-:W-:-:S04]  /*cde0*/  @P0 IMAD.HI.U32 R89, R12, R89, RZ ;  /* 0x000000590c590227 */ /* 0x000fc800078e00ff */
[----:B------:R-:W-:Y:S02]  /*cdf0*/  IMAD.IADD R11, R11, 0x1, R17 ;  /* 0x000000010b0b7824 */ /* 0x000fe400078e0211 */
[----:B------:R-:W-:Y:S02]  /*ce00*/  IMAD R17, R16, UR6, RZ ;  /* 0x0000000610117c24 */ /* 0x000fe4000f8e02ff */
[----:B------:R-:W-:-:S04]  /*ce10*/  IMAD.WIDE.U32 R8, R23, UR4, R8 ;  /* 0x0000000417087c25 */ /* 0x000fc8000f8e0008 */
[----:B------:R-:W-:Y:S01]  /*ce20*/  IMAD.MOV.U32 R15, RZ, RZ, R12 ;  /* 0x000000ffff0f7224 */ /* 0x000fe200078e000c */
[----:B------:R-:W-:Y:S01]  /*ce30*/  @P0 SHF.R.U32.HI R15, RZ, R90, R89 ;  /* 0x0000005aff0f0219 */ /* 0x000fe20000011659 */
[----:B------:R-:W-:Y:S01]  /*ce40*/  IMAD R14, R16, UR4, RZ ;  /* 0x00000004100e7c24 */ /* 0x000fe2000f8e02ff */
[----:B------:R-:W-:Y:S01]  /*ce50*/  IADD3 R8, P0, R13, R8, RZ ;  /* 0x000000080d087210 */ /* 0x000fe20007f1e0ff */
[C---:B------:R-:W-:Y:S01]  /*ce60*/  IMAD R19, R23.reuse, UR7, R17 ;  /* 0x0000000717137c24 */ /* 0x040fe2000f8e0211 */
[--C-:B------:R-:W-:Y:S01]  /*ce70*/  SHF.R.S32.HI R17, RZ, 0x1f, R13.reuse ;  /* 0x0000001fff117819 */ /* 0x100fe2000001140d */
[----:B------:R-:W-:Y:S02]  /*ce80*/  IMAD.MOV R13, RZ, RZ, -R13 ;  /* 0x000000ffff0d7224 */ /* 0x000fe400078e0a0d */
[----:B------:R-:W-:Y:S01]  /*ce90*/  IMAD R16, R23, UR5, R14 ;  /* 0x0000000517107c24 */ /* 0x000fe2000f8e020e */
[--C-:B------:R-:W-:Y:S01]  /*cea0*/  SHF.R.S32.HI R14, RZ, 0x1f, R15.reuse ;  /* 0x0000001fff0e7819 */ /* 0x100fe2000001140f */
[----:B------:R-:W-:Y:S01]  /*ceb0*/  IMAD.MOV R18, RZ, RZ, -R15 ;  /* 0x000000ffff127224 */ /* 0x000fe200078e0a0f */
[----:B------:R-:W-:Y:S01]  /*cec0*/  ULDC.64 UR4, c[0x0][0xb30] ;  /* 0x0002cc0000047ab9 */ /* 0x000fe20000000a00 */
[----:B------:R-:W-:Y:S01]  /*ced0*/  IMAD R13, R21, R13, R12 ;  /* 0x0000000d150d7224 */ /* 0x000fe200078e020c */
[----:B------:R-:W-:Y:S01]  /*cee0*/  IADD3.X R9, R17, R9, R16, P0, !PT ;  /* 0x0000000911097210 */ /* 0x000fe200007fe410 */
[----:B------:R-:W-:Y:S01]  /*cef0*/  IMAD.WIDE.U32 R10, R23, UR6, R10 ;  /* 0x00000006170a7c25 */ /* 0x000fe2000f8e000a */
[----:B------:R-:W-:-:S03]  /*cf00*/  ULDC.64 UR6, c[0x0][0xbc8] ;  /* 0x0002f20000067ab9 */ /* 0x000fc60000000a00 */
[----:B------:R-:W-:Y:S02]  /*cf10*/  IMAD R14, R14, UR4, RZ ;  /* 0x000000040e0e7c24 */ /* 0x000fe4000f8e02ff */
[----:B------:R-:W-:Y:S01]  /*cf20*/  IMAD R17, R21, R18, R12 ;  /* 0x0000001215117224 */ /* 0x000fe200078e020c */
[----:B------:R-:W-:Y:S01]  /*cf30*/  SHF.R.S32.HI R12, RZ, 0x1f, R13 ;  /* 0x0000001fff0c7819 */ /* 0x000fe2000001140d */
[----:B------:R-:W-:Y:S02]  /*cf40*/  IMAD.IADD R11, R11, 0x1, R19 ;  /* 0x000000010b0b7824 */ /* 0x000fe400078e0213 */
[C---:B------:R-:W-:Y:S01]  /*cf50*/  IMAD R19, R15.reuse, UR5, R14 ;  /* 0x000000050f137c24 */ /* 0x040fe2000f8e020e */
[----:B------:R-:W-:Y:S01]  /*cf60*/  SHF.R.S32.HI R14, RZ, 0x1f, R17 ;  /* 0x0000001fff0e7819 */ /* 0x000fe20000011411 */
[----:B------:R-:W-:Y:S01]  /*cf70*/  IMAD.WIDE.U32 R10, R15, UR4, R10 ;  /* 0x000000040f0a7c25 */ /* 0x000fe2000f8e000a */
[----:B------:R-:W0:Y:S01]  /*cf80*/  S2UR UR5, SR_CgaCtaId ;  /* 0x00000000000579c3 */ /* 0x000e220000008800 */
[----:B------:R-:W-:-:S02]  /*cf90*/  UMOV UR4, 0x400 ;  /* 0x0000040000047882 */ /* 0x000fc40000000000 */
[----:B------:R-:W-:Y:S02]  /*cfa0*/  IMAD R12, R12, UR6, RZ ;  /* 0x000000060c0c7c24 */ /* 0x000fe4000f8e02ff */
[----:B------:R-:W-:Y:S02]  /*cfb0*/  IMAD.IADD R11, R11, 0x1, R19 ;  /* 0x000000010b0b7824 */ /* 0x000fe400078e0213 */
[----:B------:R-:W-:Y:S02]  /*cfc0*/  IMAD R14, R14, UR8, RZ ;  /* 0x000000080e0e7c24 */ /* 0x000fe4000f8e02ff */
[C---:B------:R-:W-:Y:S02]  /*cfd0*/  IMAD R15, R13.reuse, UR7, R12 ;  /* 0x000000070d0f7c24 */ /* 0x040fe4000f8e020c */
[----:B------:R-:W-:Y:S01]  /*cfe0*/  IMAD.WIDE.U32 R8, R13, UR6, R8 ;  /* 0x000000060d087c25 */ /* 0x000fe2000f8e0008 */
[----:B------:R-:W-:-:S03]  /*cff0*/  ULDC.64 UR6, c[0x0][0xba8] ;  /* 0x0002ea0000067ab9 */ /* 0x000fc60000000a00 */
[C---:B------:R-:W-:Y:S01]  /*d000*/  IMAD R19, R17.reuse, UR9, R14 ;  /* 0x0000000911137c24 */ /* 0x040fe2000f8e020e */
[----:B------:R-:W-:Y:S01]  /*d010*/  LEA R12, P0, R8, UR6, 0x2 ;  /* 0x00000006080c7c11 */ /* 0x000fe2000f8010ff */
[----:B------:R-:W-:Y:S01]  /*d020*/  IMAD.WIDE.U32 R10, R17, UR8, R10 ;  /* 0x00000008110a7c25 */ /* 0x000fe2000f8e000a */
[----:B------:R-:W-:Y:S01]  /*d030*/  ULDC.64 UR8, c[0x0][0xb00] ;  /* 0x0002c00000087ab9 */ /* 0x000fe20000000a00 */
[----:B------:R-:W-:Y:S02]  /*d040*/  ULDC UR6, c[0x0][0xa88] ;  /* 0x0002a20000067ab9 */ /* 0x000fe40000000800 */
[----:B------:R-:W-:Y:S01]  /*d050*/  IMAD.IADD R13, R9, 0x1, R15 ;  /* 0x00000001090d7824 */ /* 0x000fe200078e020f */
[----:B------:R-:W-:Y:S01]  /*d060*/  LEA R72, P1, R10, UR8, 0x2 ;  /* 0x000000080a487c11 */ /* 0x000fe2000f8210ff */
[----:B------:R-:W-:Y:S01]  /*d070*/  IMAD.IADD R9, R11, 0x1, R19 ;  /* 0x000000010b097824 */ /* 0x000fe200078e0213 */
[----:B0-----:R-:W-:Y:S01]  /*d080*/  ULEA UR4, UR5, UR4, 0x18 ;  /* 0x0000000405047291 */ /* 0x001fe2000f8ec03f */
[----:B------:R-:W-:Y:S01]  /*d090*/  IMAD R7, R20, 0x80, R7 ;  /* 0x0000008014077824 */ /* 0x000fe200078e0207 */
[----:B------:R-:W-:Y:S01]  /*d0a0*/  LEA.HI.X R13, R8, UR7, R13, 0x2, P0 ;  /* 0x00000007080d7c11 */ /* 0x000fe200080f140d */
[----:B------:R-:W-:Y:S01]  /*d0b0*/  IMAD R20, R21, UR6, RZ ;  /* 0x0000000615147c24 */ /* 0x000fe2000f8e02ff */
[----:B------:R-:W-:Y:S01]  /*d0c0*/  LEA.HI.X R73, R10, UR9, R9, 0x2, P1 ;  /* 0x000000090a497c11 */ /* 0x000fe200088f1409 */
[----:B------:R-:W-:Y:S01]  /*d0d0*/  SHFL.IDX PT, R8, R12, RZ, 0x1c1f ;  /* 0x001c1fff0c087589 */ /* 0x000fe200000e0000 */
[----:B------:R-:W-:Y:S01]  /*d0e0*/  LOP3.LUT P0, RZ, R22, 0x3, RZ, 0xc0, !PT ;  /* 0x0000000316ff7812 */ /* 0x000fe2000780c0ff */
[C---:B------:R-:W-:Y:S01]  /*d0f0*/  VIADD R21, R7.reuse, 0x8 ;  /* 0x0000000807157836 */ /* 0x040fe20000000000 */
[----:B------:R-:W-:Y:S01]  /*d100*/  UIADD3 UR4, UR4, 0x2a820, URZ ;  /* 0x0002a82004047890 */ /* 0x000fe2000fffe03f */
[----:B------:R-:W0:Y:S01]  /*d110*/  SHFL.IDX PT, R9, R13, RZ, 0x1c1f ;  /* 0x001c1fff0d097589 */ /* 0x000e2200000e0000 */
[----:B------:R-:W-:-:S02]  /*d120*/  ISETP.GE.OR P1, PT, R7, R20, P0 ;  /* 0x000000140700720c */ /* 0x000fc40000726670 */
[-C--:B------:R-:W-:Y:S01]  /*d130*/  ISETP.GE.OR P0, PT, R21, R20.reuse, P0 ;  /* 0x000000141500720c */ /* 0x080fe20000706670 */
[----:B------:R-:W-:Y:S01]  /*d140*/  SHFL.IDX PT, R10, R12, 0x1, 0x1c1f ;  /* 0x003c1f000c0a7f89 */ /* 0x000fe200000e0000 */
[----:B------:R-:W-:Y:S01]  /*d150*/  UPRMT UR4, URZ, 0x654, UR4 ;  /* 0x000006543f047896 */ /* 0x000fe20008000004 */
[----:B------:R-:W-:Y:S02]  /*d160*/  ISETP.GE.AND P2, PT, R7, R20, PT ;  /* 0x000000140700720c */ /* 0x000fe40003f46270 */
[----:B------:R1:W2:Y:S04]  /*d170*/  SHFL.IDX PT, R11, R13, 0x1, 0x1c1f ;  /* 0x003c1f000d0b7f89 */ /* 0x0002a800000e0000 */
[----:B------:R3:W4:Y:S02]  /*d180*/  SHFL.IDX PT, R18, R72, RZ, 0x1c1f ;  /* 0x001c1fff48127589 */ /* 0x00072400000e0000 */
[----:B------:R-:W-:Y:S01]  /*d190*/  SYNCS.ARRIVE.TRANS64.RED.A1T0 RZ, [UR4], RZ ;  /* 0x000000ffffff79a7 */ /* 0x000fe20008100404 */
[----:B-1----:R-:W-:Y:S01]  /*d1a0*/  LOP3.LUT R13, R88, 0x7ffffffc, RZ, 0xc0, !PT ;  /* 0x7ffffffc580d7812 */ /* 0x002fe200078ec0ff */
[----:B------:R3:W1:Y:S04]  /*d1b0*/  SHFL.IDX PT, R19, R73, RZ, 0x1c1f ;  /* 0x001c1fff49137589 */ /* 0x00066800000e0000 */
[----:B------:R-:W-:Y:S01]  /*d1c0*/  IMAD.IADD R13, R22, 0x1, -R13 ;  /* 0x00000001160d7824 */ /* 0x000fe200078e0a0d */
[----:B0-----:R3:W-:Y:S03]  /*d1d0*/  @!P1 ST.E desc[UR36][R8.64], R6 ;  /* 0x0000000608009985 */ /* 0x0017e6000c101924 */
[----:B------:R-:W-:Y:S01]  /*d1e0*/  IMAD.SHL.U32 R23, R13, 0x2, RZ ;  /* 0x000000020d177824 */ /* 0x000fe200078e00ff */
[----:B--2---:R3:W-:Y:S01]  /*d1f0*/  @!P0 ST.E desc[UR36][R10.64], R0 ;  /* 0x000000000a008985 */ /* 0x0047e2000c101924 */
[----:B------:R-:W-:Y:S05]  /*d200*/  @P2 BRA `(.L_x_1057) ;  /* 0x0000000400782947 */ /* 0x000fea0003800000 */
[C---:B---3--:R-:W-:Y:S01]  /*d210*/  VIADD R0, R23.reuse, 0x8 ;  /* 0x0000000817007836 */ /* 0x048fe20000000000 */
        /* <DEDUP_REMOVED lines=9> */
[----:B------:R-:W-:-:S02]  /*d2b0*/  VIADD R14, R23, 0x38 ;  /* 0x00000038170e7836 */ /* 0x000fc40000000000 */
[----:B------:R-:W-:Y:S01]  /*d2c0*/  VIADD R15, R23, 0x40 ;  /* 0x00000040170f7836 */ /* 0x000fe20000000000 */
[----:B------:R-:W-:Y:S01]  /*d2d0*/  ISETP.GE.AND P4, PT, R13, UR4, PT ;  /* 0x000000040d007c0c */ /* 0x000fe2000bf86270 */
[C---:B------:R-:W-:Y:S01]  /*d2e0*/  VIADD R16, R23.reuse, 0x50 ;  /* 0x0000005017107836 */ /* 0x040fe20000000000 */
[----:B------:R-:W-:Y:S01]  /*d2f0*/  ISETP.GE.AND P5, PT, R14, UR4, PT ;  /* 0x000000040e007c0c */ /* 0x000fe2000bfa6270 */
[----:B-1--4-:R-:W-:Y:S01]  /*d300*/  @!P2 IMAD.WIDE R6, R23, 0x4, R18 ;  /* 0x000000041706a825 */ /* 0x012fe200078e0212 */
[----:B------:R-:W-:Y:S02]  /*d310*/  ISETP.GE.AND P6, PT, R15, UR4, PT ;  /* 0x000000040f007c0c */ /* 0x000fe4000bfc6270 */
[----:B------:R-:W-:Y:S01]  /*d320*/  @!P3 LEA.HI R0, R0, R0, RZ, 0x1 ;  /* 0x000000000000b211 */ /* 0x000fe200078f08ff */
[----:B------:R-:W-:Y:S01]  /*d330*/  VIADD R22, R23, 0x60 ;  /* 0x0000006017167836 */ /* 0x000fe20000000000 */
[----:B------:R0:W-:Y:S01]  /*d340*/  @!P2 ST.E.64 desc[UR36][R6.64], R24 ;  /* 0x000000180600a985 */ /* 0x0001e2000c101b24 */
[----:B------:R-:W-:-:S02]  /*d350*/  @!P0 LEA.HI R10, R10, R10, RZ, 0x1 ;  /* 0x0000000a0a0a8211 */ /* 0x000fc400078f08ff */
[----:B------:R-:W-:Y:S01]  /*d360*/  @!P3 LOP3.LUT R9, R0, 0xfffffffe, RZ, 0xc0, !PT ;  /* 0xfffffffe0009b812 */ /* 0x000fe200078ec0ff */
[----:B------:R-:W-:Y:S01]  /*d370*/  VIADD R0, R23, 0x20 ;  /* 0x0000002017007836 */ /* 0x000fe20000000000 */
[----:B------:R-:W-:Y:S02]  /*d380*/  @!P1 LEA.HI R11, R11, R11, RZ, 0x1 ;  /* 0x0000000b0b0b9211 */ /* 0x000fe400078f08ff */
[----:B------:R-:W-:Y:S01]  /*d390*/  @!P5 LEA.HI R14, R14, R14, RZ, 0x1 ;  /* 0x0000000e0e0ed211 */ /* 0x000fe200078f08ff */
[----:B------:R-:W-:Y:S01]  /*d3a0*/  @!P3 IMAD.WIDE R8, R9, 0x4, R18 ;  /* 0x000000040908b825 */ /* 0x000fe200078e0212 */
[----:B------:R-:W-:Y:S02]  /*d3b0*/  ISETP.GE.AND P2, PT, R0, UR4, PT ;  /* 0x0000000400007c0c */ /* 0x000fe4000bf46270 */
[----:B------:R-:W-:Y:S02]  /*d3c0*/  @!P5 LOP3.LUT R17, R14, 0xfffffffe, RZ, 0xc0, !PT ;  /* 0xfffffffe0e11d812 */ /* 0x000fe400078ec0ff */
[----:B------:R1:W-:Y:S01]  /*d3d0*/  @!P3 ST.E.64 desc[UR36][R8.64], R28 ;  /* 0x0000001c0800b985 */ /* 0x0003e2000c101b24 */
[----:B------:R-:W-:-:S02]  /*d3e0*/  ISETP.GE.AND P3, PT, R12, UR4, PT ;  /* 0x000000040c007c0c */ /* 0x000fc4000bf66270 */
[----:B0-----:R-:W-:Y:S02]  /*d3f0*/  @!P0 LOP3.LUT R7, R10, 0xfffffffe, RZ, 0xc0, !PT ;  /* 0xfffffffe0a078812 */ /* 0x001fe400078ec0ff */
[----:B------:R-:W-:-:S03]  /*d400*/  @!P4 LEA.HI R10, R13, R13, RZ, 0x1 ;  /* 0x0000000d0d0ac211 */ /* 0x000fc600078f08ff */
[----:B------:R-:W-:Y:S01]  /*d410*/  @!P0 IMAD.WIDE R6, R7, 0x4, R18 ;  /* 0x0000000407068825 */ /* 0x000fe200078e0212 */
[----:B------:R-:W-:-:S04]  /*d420*/  @!P2 LEA.HI R0, R0, R0, RZ, 0x1 ;  /* 0x000000000000a211 */ /* 0x000fc800078f08ff */
[----:B------:R0:W-:Y:S01]  /*d430*/  @!P0 ST.E.64 desc[UR36][R6.64], R32 ;  /* 0x0000002006008985 */ /* 0x0001e2000c101b24 */
[----:B------:R-:W-:Y:S02]  /*d440*/  @!P3 LEA.HI R12, R12, R12, RZ, 0x1 ;  /* 0x0000000c0c0cb211 */ /* 0x000fe400078f08ff */
[----:B-1----:R-:W-:Y:S02]  /*d450*/  @!P1 LOP3.LUT R9, R11, 0xfffffffe, RZ, 0xc0, !PT ;  /* 0xfffffffe0b099812 */ /* 0x002fe400078ec0ff */
[----:B------:R-:W-:Y:S02]  /*d460*/  @!P2 LOP3.LUT R11, R0, 0xfffffffe, RZ, 0xc0, !PT ;  /* 0xfffffffe000ba812 */ /* 0x000fe400078ec0ff */
        /* <DEDUP_REMOVED lines=8> */
[----:B0-----:R-:W-:-:S02]  /*d4f0*/  @!P3 IMAD.WIDE R6, R13, 0x4, R18 ;  /* 0x000000040d06b825 */ /* 0x001fc400078e0212 */
[----:B------:R0:W-:Y:S02]  /*d500*/  @!P2 ST.E.64 desc[UR36][R10.64], R40 ;  /* 0x000000280a00a985 */ /* 0x0001e4000c101b24 */
[----:B------:R-:W-:Y:S02]  /*d510*/  VIADD R0, R23, 0x48 ;  /* 0x0000004817007836 */ /* 0x000fe40000000000 */
[--C-:B------:R-:W-:Y:S01]  /*d520*/  @!P5 IMAD.WIDE R12, R17, 0x4, R18.reuse ;  /* 0x00000004110cd825 */ /* 0x100fe200078e0212 */
[----:B------:R2:W-:Y:S01]  /*d530*/  @!P3 ST.E.64 desc[UR36][R6.64], R44 ;  /* 0x0000002c0600b985 */ /* 0x0005e2000c101b24 */
[----:B------:R-:W-:Y:S02]  /*d540*/  ISETP.GE.AND P3, PT, R22, UR4, PT ;  /* 0x0000000416007c0c */ /* 0x000fe4000bf66270 */
[----:B------:R-:W-:Y:S01]  /*d550*/  VIADD R17, R23, 0x58 ;  /* 0x0000005817117836 */ /* 0x000fe20000000000 */
[----:B------:R-:W-:Y:S01]  /*d560*/  ISETP.GE.AND P0, PT, R0, UR4, PT ;  /* 0x0000000400007c0c */ /* 0x000fe2000bf06270 */
[----:B-1----:R-:W-:Y:S01]  /*d570*/  @!P4 IMAD.WIDE R8, R15, 0x4, R18 ;  /* 0x000000040f08c825 */ /* 0x002fe200078e0212 */
[----:B------:R-:W-:-:S02]  /*d580*/  @!P1 LEA.HI R16, R16, R16, RZ, 0x1 ;  /* 0x0000001010109211 */ /* 0x000fc400078f08ff */
        /* <DEDUP_REMOVED lines=38> */
.L_x_1057:
[----:B------:R-:W-:Y:S05]  /*d7f0*/  BSYNC B0 ;  /* 0x0000000000007941 */ /* 0x000fea0003800000 */
.L_x_1056:
[----:B------:R-:W-:Y:S01]  /*d800*/  ISETP.GE.AND P0, PT, R21, R20, PT ;  /* 0x000000141500720c */ /* 0x000fe20003f06270 */
[----:B0-----:R0:W2:Y:S04]  /*d810*/  SHFL.IDX PT, R15, R73, 0x1, 0x1c1f ;  /* 0x003c1f00490f7f89 */ /* 0x0010a800000e0000 */
[----:B------:R0:W0:Y:S08]  /*d820*/  SHFL.IDX PT, R14, R72, 0x1, 0x1c1f ;  /* 0x003c1f00480e7f89 */ /* 0x00003000000e0000 */
[----:B------:R-:W-:Y:S05]  /*d830*/  @P0 BRA `(.L_x_968) ;  /* 0x0000004400e00947 */ /* 0x000fea0003800000 */
[----:B------:R-:W-:Y:S01]  /*d840*/  ULDC UR4, c[0x0][0xac8] ;  /* 0x0002b20000047ab9 */ /* 0x000fe20000000800 */
[C---:B---3--:R-:W-:Y:S01]  /*d850*/  VIADD R0, R23.reuse, 0x8 ;  /* 0x0000000817007836 */ /* 0x048fe20000000000 */
[C---:B------:R-:W-:Y:S01]  /*d860*/  ISETP.GE.AND P0, PT, R23.reuse, UR4, PT ;  /* 0x0000000417007c0c */ /* 0x040fe2000bf06270 */
[C---:B------:R-:W-:Y:S02]  /*d870*/  VIADD R6, R23.reuse, 0x10 ;  /* 0x0000001017067836 */ /* 0x040fe40000000000 */
[C---:B------:R-:W-:Y:S01]  /*d880*/  VIADD R8, R23.reuse, 0x18 ;  /* 0x0000001817087836 */ /* 0x040fe20000000000 */
[----:B------:R-:W-:Y:S01]  /*d890*/  ISETP.GE.AND P5, PT, R0, UR4, PT ;  /* 0x0000000400007c0c */ /* 0x000fe2000bfa6270 */
[C---:B------:R-:W-:Y:S01]  /*d8a0*/  VIADD R10, R23.reuse, 0x20 ;  /* 0x00000020170a7836 */ /* 0x040fe20000000000 */
[----:B------:R-:W-:Y:S01]  /*d8b0*/  ISETP.GE.AND P6, PT, R6, UR4, PT ;  /* 0x0000000406007c0c */ /* 0x000fe2000bfc6270 */
[C---:B------:R-:W-:Y:S02]  /*d8c0*/  VIADD R11, R23.reuse, 0x28 ;  /* 0x00000028170b7836 */ /* 0x040fe40000000000 */
[C---:B------:R-:W-:Y:S01]  /*d8d0*/  VIADD R12, R23.reuse, 0x30 ;  /* 0x00000030170c7836 */ /* 0x040fe20000000000 */
[----:B------:R-:W-:Y:S01]  /*d8e0*/  ISETP.GE.AND P4, PT, R10, UR4, PT ;  /* 0x000000040a007c0c */ /* 0x000fe2000bf86270 */
[----:B------:R-:W-:Y:S01]  /*d8f0*/  VIADD R13, R23, 0x38 ;  /* 0x00000038170d7836 */ /* 0x000fe20000000000 */
[----:B------:R-:W-:Y:S01]  /*d900*/  ISETP.GE.AND P3, PT, R11, UR4, PT ;  /* 0x000000040b007c0c */ /* 0x000fe2000bf66270 */
[----:B0-2---:R-:W-:Y:S01]  /*d910*/  @!P0 IMAD.WIDE R2, R23, 0x4, R14 ;  /* 0x0000000417028825 */ /* 0x005fe200078e020e */
[----:B------:R-:W-:-:S02]  /*d920*/  ISETP.GE.AND P2, PT, R12, UR4, PT ;  /* 0x000000040c007c0c */ /* 0x000fc4000bf46270 */
[----:B------:R-:W-:Y:S01]  /*d930*/  ISETP.GE.AND P1, PT, R13, UR4, PT ;  /* 0x000000040d007c0c */ /* 0x000fe2000bf26270 */
[C---:B----4-:R-:W-:Y:S01]  /*d940*/  VIADD R18, R23.reuse, 0x40 ;  /* 0x0000004017127836 */ /* 0x050fe20000000000 */
[----:B------:R0:W-:Y:S01]  /*d950*/  @!P0 ST.E.64 desc[UR36][R2.64], R26 ;  /* 0x0000001a02008985 */ /* 0x0001e2000c101b24 */
[----:B------:R-:W-:Y:S01]  /*d960*/  ISETP.GE.AND P0, PT, R8, UR4, PT ;  /* 0x0000000408007c0c */ /* 0x000fe2000bf06270 */
[C---:B------:R-:W-:Y:S01]  /*d970*/  VIADD R20, R23.reuse, 0x48 ;  /* 0x0000004817147836 */ /* 0x040fe20000000000 */
[----:B------:R-:W-:Y:S01]  /*d980*/  @!P5 LEA.HI R0, R0, R0, RZ, 0x1 ;  /* 0x000000000000d211 */ /* 0x000fe200078f08ff */
[----:B------:R-:W-:Y:S01]  /*d990*/  VIADD R21, R23, 0x70 ;  /* 0x0000007017157836 */ /* 0x000fe20000000000 */
[----:B------:R-:W-:Y:S02]  /*d9a0*/  @!P6 LEA.HI R6, R6, R6, RZ, 0x1 ;  /* 0x000000060606e211 */ /* 0x000fe400078f08ff */
[----:B------:R-:W-:Y:S02]  /*d9b0*/  @!P5 LOP3.LUT R7, R0, 0xfffffffe, RZ, 0xc0, !PT ;  /* 0xfffffffe0007d812 */ /* 0x000fe400078ec0ff */
[----:B------:R-:W-:-:S02]  /*d9c0*/  @!P6 LOP3.LUT R9, R6, 0xfffffffe, RZ, 0xc0, !PT ;  /* 0xfffffffe0609e812 */ /* 0x000fc400078ec0ff */
[----:B------:R-:W-:Y:S02]  /*d9d0*/  @!P4 LEA.HI R10, R10, R10, RZ, 0x1 ;  /* 0x0000000a0a0ac211 */ /* 0x000fe400078f08ff */
[----:B------:R-:W-:Y:S01]  /*d9e0*/  @!P3 LEA.HI R0, R11, R11, RZ, 0x1 ;  /* 0x0000000b0b00b211 */ /* 0x000fe200078f08ff */
[--C-:B0-----:R-:W-:Y:S01]  /*d9f0*/  @!P5 IMAD.WIDE R2, R7, 0x4, R14.reuse ;  /* 0x000000040702d825 */ /* 0x101fe200078e020e */
[----:B------:R-:W-:Y:S02]  /*da00*/  @!P0 LEA.HI R8, R8, R8, RZ, 0x1 ;  /* 0x0000000808088211 */ /* 0x000fe400078f08ff */
[----:B------:R-:W-:Y:S01]  /*da10*/  @!P2 LEA.HI R12, R12, R12, RZ, 0x1 ;  /* 0x0000000c0c0ca211 */ /* 0x000fe200078f08ff */
[----:B------:R-:W-:Y:S01]  /*da20*/  @!P6 IMAD.WIDE R6, R9, 0x4, R14 ;  /* 0x000000040906e825 */ /* 0x000fe200078e020e */
[----:B------:R-:W-:Y:S01]  /*da30*/  @!P1 LEA.HI R16, R13, R13, RZ, 0x1 ;  /* 0x0000000d0d109211 */ /* 0x000fe200078f08ff */
[----:B------:R0:W-:Y:S01]  /*da40*/  @!P5 ST.E.64 desc[UR36][R2.64], R30 ;  /* 0x0000001e0200d985 */ /* 0x0001e2000c101b24 */
[----:B------:R-:W-:-:S02]  /*da50*/  @!P0 LOP3.LUT R9, R8, 0xfffffffe, RZ, 0xc0, !PT ;  /* 0xfffffffe08098812 */ /* 0x000fc400078ec0ff */
[----:B------:R-:W-:Y:S01]  /*da60*/  @!P4 LOP3.LUT R11, R10, 0xfffffffe, RZ, 0xc0, !PT ;  /* 0xfffffffe0a0bc812 */ /* 0x000fe200078ec0ff */
[----:B------:R2:W-:Y:S01]  /*da70*/  @!P6 ST.E.64 desc[UR36][R6.64], R34 ;  /* 0x000000220600e985 */ /* 0x0005e2000c101b24 */
[----:B------:R-:W-:Y:S01]  /*da80*/  @!P3 LOP3.LUT R13, R0, 0xfffffffe, RZ, 0xc0, !PT ;  /* 0xfffffffe000db812 */ /* 0x000fe200078ec0ff */
[C---:B------:R-:W-:Y:S01]  /*da90*/  VIADD R0, R23.reuse, 0x50 ;  /* 0x0000005017007836 */ /* 0x040fe20000000000 */
[----:B------:R-:W-:Y:S02]  /*daa0*/  @!P2 LOP3.LUT R17, R12, 0xfffffffe, RZ, 0xc0, !PT ;  /* 0xfffffffe0c11a812 */ /* 0x000fe400078ec0ff */
[----:B-1----:R-:W-:Y:S01]  /*dab0*/  @!P1 LOP3.LUT R19, R16, 0xfffffffe, RZ, 0xc0, !PT ;  /* 0xfffffffe10139812 */ /* 0x002fe200078ec0ff */
[----:B------:R-:W-:Y:S01]  /*dac0*/  VIADD R16, R23, 0x58 ;  /* 0x0000005817107836 */ /* 0x000fe20000000000 */
[----:B------:R-:W-:Y:S02]  /*dad0*/  ISETP.GE.AND P5, PT, R18, UR4, PT ;  /* 0x0000000412007c0c */ /* 0x000fe4000bfa6270 */
[----:B------:R-:W-:Y:S01]  /*dae0*/  ISETP.GE.AND P6, PT, R20, UR4, PT ;  /* 0x0000000414007c0c */ /* 0x000fe2000bfc6270 */
[----:B0-----:R-:W-:-:S04]  /*daf0*/  @!P0 IMAD.WIDE R2, R9, 0x4, R14 ;  /* 0x0000000409028825 */ /* 0x001fc800078e020e */
[--C-:B--2---:R-:W-:Y:S01]  /*db00*/  @!P4 IMAD.WIDE R6, R11, 0x4, R14.reuse ;  /* 0x000000040b06c825 */ /* 0x104fe200078e020e */
[----:B------:R0:W-:Y:S01]  /*db10*/  @!P0 ST.E.64 desc[UR36][R2.64], R38 ;  /* 0x0000002602008985 */ /* 0x0001e2000c101b24 */
[----:B------:R-:W-:Y:S02]  /*db20*/  ISETP.GE.AND P0, PT, R0, UR4, PT ;  /* 0x0000000400007c0c */ /* 0x000fe4000bf06270 */
[--C-:B------:R-:W-:Y:S01]  /*db30*/  @!P3 IMAD.WIDE R8, R13, 0x4, R14.reuse ;  /* 0x000000040d08b825 */ /* 0x100fe200078e020e */
[----:B------:R1:W-:Y:S01]  /*db40*/  @!P4 ST.E.64 desc[UR36][R6.64], R42 ;  /* 0x0000002a0600c985 */ /* 0x0003e2000c101b24 */
[----:B------:R-:W-:Y:S02]  /*db50*/  ISETP.GE.AND P4, PT, R21, UR4, PT ;  /* 0x0000000415007c0c */ /* 0x000fe4000bf86270 */
[----:B------:R-:W-:Y:S01]  /*db60*/  @!P2 IMAD.WIDE R10, R17, 0x4, R14 ;  /* 0x00000004110aa825 */ /* 0x000fe200078e020e */
[----:B------:R2:W-:Y:S01]  /*db70*/  @!P3 ST.E.64 desc[UR36][R8.64], R46 ;  /* 0x0000002e0800b985 */ /* 0x0005e2000c101b24 */
[----:B------:R-:W-:-:S02]  /*db80*/  @!P5 LEA.HI R18, R18, R18, RZ, 0x1 ;  /* 0x000000121212d211 */ /* 0x000fc400078f08ff */
[----:B------:R-:W-:Y:S01]  /*db90*/  @!P1 IMAD.WIDE R12, R19, 0x4, R14 ;  /* 0x00000004130c9825 */ /* 0x000fe200078e020e */
[----:B------:R3:W-:Y:S01]  /*dba0*/  @!P2 ST.E.64 desc[UR36][R10.64], R50 ;  /* 0x000000320a00a985 */ /* 0x0007e2000c101b24 */
[----:B------:R-:W-:Y:S02]  /*dbb0*/  @!P6 LEA.HI R20, R20, R20, RZ, 0x1 ;  /* 0x000000141414e211 */ /* 0x000fe400078f08ff */
[C---:B------:R-:W-:Y:S01]  /*dbc0*/  VIADD R17, R23.reuse, 0x60 ;  /* 0x0000006017117836 */ /* 0x040fe20000000000 */
[----:B------:R4:W-:Y:S01]  /*dbd0*/  @!P1 ST.E.64 desc[UR36][R12.64], R54 ;  /* 0x000000360c009985 */ /* 0x0009e2000c101b24 */
[C---:B------:R-:W-:Y:S01]  /*dbe0*/  VIADD R19, R23.reuse, 0x68 ;  /* 0x0000006817137836 */ /* 0x040fe20000000000 */
[----:B------:R-:W-:Y:S01]  /*dbf0*/  ISETP.GE.AND P1, PT, R16, UR4, PT ;  /* 0x0000000410007c0c */ /* 0x000fe2000bf26270 */
[----:B------:R-:W-:Y:S01]  /*dc00*/  VIADD R23, R23, 0x78 ;  /* 0x0000007817177836 */ /* 0x000fe20000000000 */
[----:B------:R-:W-:Y:S02]  /*dc10*/  ISETP.GE.AND P2, PT, R17, UR4, PT ;  /* 0x0000000411007c0c */ /* 0x000fe4000bf46270 */
[----:B------:R-:W-:-:S02]  /*dc20*/  ISETP.GE.AND P3, PT, R19, UR4, PT ;  /* 0x0000000413007c0c */ /* 0x000fc4000bf66270 */
        /* <DEDUP_REMOVED lines=15> */
[----:B----4-:R-:W-:Y:S01]  /*dd20*/  @!P4 LOP3.LUT R13, R21, 0xfffffffe, RZ, 0xc0, !PT ;  /* 0xfffffffe150dc812 */ /* 0x010fe200078ec0ff */
        /* <DEDUP_REMOVED lines=17> */
.L_x_1055:
        /* <DEDUP_REMOVED lines=8> */
[----:B-1----:R-:W-:Y:S02]  /*dec0*/  IMAD R3, R6, UR4, RZ ;  /* 0x0000000406037c24 */ /* 0x002fe4000f8e02ff */
[----:B------:R-:W-:-:S05]  /*ded0*/  VIADD R0, R0, 0xffffff80 ;  /* 0xffffff8000007836 */ /* 0x000fca0000000000 */
[----:B------:R-:W-:-:S13]  /*dee0*/  ISETP.GE.AND P0, PT, R0, R3, PT ;  /* 0x000000030000720c */ /* 0x000fda0003f06270 */
[----:B------:R-:W-:Y:S05]  /*def0*/  @P0 BRA `(.L_x_968) ;  /* 0x0000004000300947 */ /* 0x000fea0003800000 */
[----:B------:R-:W-:Y:S01]  /*df00*/  ISETP.NE.AND P0, PT, R6, 0x1, PT ;  /* 0x000000010600780c */ /* 0x000fe20003f05270 */
[----:B------:R-:W0:Y:S01]  /*df10*/  S2UR UR4, SR_CTAID.Z ;  /* 0x00000000000479c3 */ /* 0x000e220000002700 */
[----:B------:R-:W-:Y:S01]  /*df20*/  SHF.R.S32.HI R4, RZ, 0x1f, R19 ;  /* 0x0000001fff047819 */ /* 0x000fe20000011413 */
[----:B------:R-:W-:Y:S02]  /*df30*/  ULDC.64 UR6, c[0x0][0xbd0] ;  /* 0x0002f40000067ab9 */ /* 0x000fe40000000a00 */
[----:B------:R-:W-:-:S04]  /*df40*/  IMAD.WIDE.U32 R2, R19, UR6, RZ ;  /* 0x0000000613027c25 */ /* 0x000fc8000f8e00ff */
[----:B------:R-:W1:Y:S01]  /*df50*/  LDC.64 R10, c[0x0][0xbd8] ;  /* 0x0002f600ff0a7b82 */ /* 0x000e620000000a00 */
[----:B------:R-:W-:-:S04]  /*df60*/  IMAD R4, R4, UR6, RZ ;  /* 0x0000000604047c24 */ /* 0x000fc8000f8e02ff */
[----:B------:R-:W-:Y:S02]  /*df70*/  IMAD R5, R19, UR7, R4 ;  /* 0x0000000713057c24 */ /* 0x000fe4000f8e0204 */
[----:B------:R-:W-:Y:S01]  /*df80*/  IMAD.MOV R19, RZ, RZ, -R19 ;  /* 0x000000ffff137224 */ /* 0x000fe200078e0a13 */
[----:B------:R-:W2:Y:S01]  /*df90*/  @P0 LDC R7, c[0x0][0xbec] ;  /* 0x0002fb00ff070b82 */ /* 0x000ea20000000800 */
[----:B------:R-:W-:Y:S02]  /*dfa0*/  IMAD.IADD R3, R3, 0x1, R5 ;  /* 0x0000000103037824 */ /* 0x000fe400078e0205 */
[----:B------:R-:W-:-:S05]  /*dfb0*/  IMAD.MOV.U32 R5, RZ, RZ, R0 ;  /* 0x000000ffff057224 */ /* 0x000fca00078e0000 */
        /* <DEDUP_REMOVED lines=8> */
[----:B------:R-:W-:-:S03]  /*e040*/  ULDC.64 UR4, c[0x0][0xbe0] ;  /* 0x0002f80000047ab9 */ /* 0x000fc60000000a00 */
[----:B------:R-:W-:Y:S02]  /*e050*/  IMAD.IADD R3, R11, 0x1, R3 ;  /* 0x000000010b037824 */ /* 0x000fe400078e0203 */
[----:B---3--:R-:W-:-:S04]  /*e060*/  IMAD R19, R8, R19, UR8 ;  /* 0x0000000808137e24 */ /* 0x008fc8000f8e0213 */
[----:B------:R-:W-:Y:S01]  /*e070*/  IMAD.WIDE.U32 R2, R19, UR4, R2 ;  /* 0x0000000413027c25 */ /* 0x000fe2000f8e0002 */
[----:B0-----:R-:W-:Y:S02]  /*e080*/  @P0 SHF.R.U32.HI R5, RZ, R9, R4 ;  /* 0x00000009ff050219 */ /* 0x001fe40000011604 */
[----:B------:R-:W-:Y:S02]  /*e090*/  SHF.R.S32.HI R4, RZ, 0x1f, R19 ;  /* 0x0000001fff047819 */ /* 0x000fe40000011413 */
[--C-:B------:R-:W-:Y:S01]  /*e0a0*/  SHF.R.S32.HI R9, RZ, 0x1f, R5.reuse ;  /* 0x0000001fff097819 */ /* 0x100fe20000011405 */
[----:B------:R-:W-:Y:S01]  /*e0b0*/  IMAD.MOV R7, RZ, RZ, -R5 ;  /* 0x000000ffff077224 */ /* 0x000fe200078e0a05 */
[----:B------:R-:W-:Y:S01]  /*e0c0*/  IADD3 R2, P0, R5, R2, RZ ;  /* 0x0000000205027210 */ /* 0x000fe20007f1e0ff */
[----:B------:R-:W-:Y:S02]  /*e0d0*/  IMAD R4, R4, UR4, RZ ;  /* 0x0000000404047c24 */ /* 0x000fe4000f8e02ff */
[----:B------:R-:W-:-:S02]  /*e0e0*/  IMAD R7, R6, R7, R0 ;  /* 0x0000000706077224 */ /* 0x000fc400078e0200 */
[----:B------:R-:W-:Y:S01]  /*e0f0*/  IMAD R4, R19, UR5, R4 ;  /* 0x0000000513047c24 */ /* 0x000fe2000f8e0204 */
[----:B------:R-:W-:Y:S02]  /*e100*/  ULDC.64 UR4, c[0x0][0xbc8] ;  /* 0x0002f20000047ab9 */ /* 0x000fe40000000a00 */
[----:B------:R-:W-:Y:S02]  /*e110*/  SHF.R.S32.HI R0, RZ, 0x1f, R7 ;  /* 0x0000001fff007819 */ /* 0x000fe40000011407 */
[----:B------:R-:W-:-:S03]  /*e120*/  IADD3.X R3, R9, R3, R4, P0, !PT ;  /* 0x0000000309037210 */ /* 0x000fc600007fe404 */
[----:B------:R-:W-:Y:S02]  /*e130*/  IMAD R0, R0, UR4, RZ ;  /* 0x0000000400007c24 */ /* 0x000fe4000f8e02ff */
[----:B------:R-:W-:-:S04]  /*e140*/  IMAD.WIDE.U32 R2, R7, UR4, R2 ;  /* 0x0000000407027c25 */ /* 0x000fc8000f8e0002 */
        /* <DEDUP_REMOVED lines=8> */
.L_x_966:
[----:B------:R-:W-:-:S08]  /*e1d0*/  NOP ;  /* 0x0000000000007918 */ /* 0x000fd00000000000 */
[----:B0-----:R-:W0:-:S00]  /*e1e0*/  USETMAXREG.DEALLOC.CTAPOOL 0x28 ;  /* 0x00000028000079c8 */ /* 0x001e0000080e0500 */
        /* <DEDUP_REMOVED lines=16> */
.L_x_1058:
[----:B------:R-:W-:Y:S01]  /*e2f0*/  ULDC UR7, c[0x0][0xc50] ;  /* 0x0003140000077ab9 */ /* 0x000fe20000000800 */
[----:B------:R-:W-:Y:S01]  /*e300*/  UMOV UR41, UR6 ;  /* 0x0000000600297c82 */ /* 0x000fe20008000000 */
[----:B------:R-:W-:-:S11]  /*e310*/  UISETP.NE.AND UP0, UPT, UR7, 0x1, UPT ;  /* 0x000000010700788c */ /* 0x000fd6000bf05270 */
[----:B------:R-:W-:Y:S01]  /*e320*/  @UP0 ULDC UR4, c[0x0][0xc54] ;  /* 0x0003150000040ab9 */ /* 0x000fe20000000800 */
[----:B------:R-:W-:Y:S01]  /*e330*/  @UP0 ULDC UR8, c[0x0][0xc58] ;  /* 0x0003160000080ab9 */ /* 0x000fe20000000800 */
[----:B------:R-:W-:-:S04]  /*e340*/  UIMAD.WIDE.U32 UR4, UR6, UR4, URZ ;  /* 0x00000004060472a5 */ /* 0x000fc8000f8e003f */
[----:B------:R-:W-:-:S12]  /*e350*/  @UP0 USHF.R.U32.HI UR41, URZ, UR8, UR5 ;  /* 0x000000083f290299 */ /* 0x000fd80008011605 */
.L_x_1059:
[----:B------:R-:W-:Y:S01]  /*e360*/  ISETP.GE.AND P0, PT, R28, RZ, PT ;  /* 0x000000ff1c00720c */ /* 0x000fe20003f06270 */
[----:B------:R-:W-:Y:S01]  /*e370*/  UIADD3 UR47, -UR41, URZ, URZ ;  /* 0x0000003f292f7290 */ /* 0x000fe2000fffe13f */
[----:B------:R-:W-:Y:S02]  /*e380*/  IMAD.MOV.U32 R24, RZ, RZ, 0x1 ;  /* 0x00000001ff187424 */ /* 0x000fe400078e00ff */
[----:B------:R-:W-:Y:S01]  /*e390*/  IMAD.MOV.U32 R0, RZ, RZ, RZ ;  /* 0x000000ffff007224 */ /* 0x000fe200078e00ff */
[----:B------:R-:W-:Y:S01]  /*e3a0*/  UIMAD UR47, UR7, UR47, UR6 ;  /* 0x0000002f072f72a4 */ /* 0x000fe2000f8e0206 */
[----:B------:R-:W-:-:S07]  /*e3b0*/  IMAD.MOV.U32 R8, RZ, RZ, 0x1 ;  /* 0x00000001ff087424 */ /* 0x000fce00078e00ff */
[----:B------:R-:W-:Y:S05]  /*e3c0*/  @!P0 BRA `(.L_x_1060) ;  /* 0x0000003800348947 */ /* 0x000fea0003800000 */
[----:B------:R-:W0:Y:S01]  /*e3d0*/  LDC.64 R2, c[0x0][0xa28] ;  /* 0x00028a00ff027b82 */ /* 0x000e220000000a00 */
[----:B------:R-:W-:Y:S01]  /*e3e0*/  IMAD.MOV.U32 R23, RZ, RZ, RZ ;  /* 0x000000ffff177224 */ /* 0x000fe200078e00ff */
[----:B------:R-:W-:Y:S01]  /*e3f0*/  ULDC UR4, c[0x0][0x448] ;  /* 0x0001120000047ab9 */ /* 0x000fe20000000800 */
[----:B------:R-:W-:Y:S01]  /*e400*/  ULDC UR6, c[0x0][0x2f0] ;  /* 0x0000bc0000067ab9 */ /* 0x000fe20000000800 */
[----:B------:R-:W-:Y:S01]  /*e410*/  ULDC UR10, c[0x0][0x288] ;  /* 0x0000a200000a7ab9 */ /* 0x000fe20000000800 */
[----:B0-----:R-:W-:-:S04]  /*e420*/  ISETP.NE.U32.AND P0, PT, R2, RZ, PT ;  /* 0x000000ff0200720c */ /* 0x001fc80003f05070 */
[----:B------:R-:W-:-:S13]  /*e430*/  ISETP.NE.AND.EX P0, PT, R3, RZ, PT, P0 ;  /* 0x000000ff0300720c */ /* 0x000fda0003f05300 */
[----:B------:R-:W0:Y:S02]  /*e440*/  @P0 LDC.64 R2, c[0x0][0xa28] ;  /* 0x00028a00ff020b82 */ /* 0x000e240000000a00 */
[----:B0-----:R-:W-:-:S05]  /*e450*/  @P0 IMAD.WIDE R2, R28, 0x4, R2 ;  /* 0x000000041c020825 */ /* 0x001fca00078e0202 */
[----:B------:R0:W5:Y:S01]  /*e460*/  @P0 LDG.E R23, desc[UR36][R2.64] ;  /* 0x0000002402170981 */ /* 0x000162000c1e1900 */
[----:B------:R-:W1:Y:S01]  /*e470*/  S2UR UR42, SR_CTAID.X ;  /* 0x00000000002a79c3 */ /* 0x000e620000002500 */
[----:B------:R-:W-:-:S03]  /*e480*/  UISETP.NE.AND UP1, UPT, UR4, 0x1, UPT ;  /* 0x000000010400788c */ /* 0x000fc6000bf25270 */
[----:B------:R-:W-:Y:S01]  /*e490*/  ULDC.64 UR4, c[0x0][0x418] ;  /* 0x0001060000047ab9 */ /* 0x000fe20000000a00 */
[----:B------:R-:W-:Y:S02]  /*e4a0*/  UP2UR UR50, UPR, URZ, 0x2 ;  /* 0x000000023f327883 */ /* 0x000fe40008000000 */
[----:B------:R-:W-:-:S03]  /*e4b0*/  UISETP.NE.U32.AND UP0, UPT, UR4, URZ, UPT ;  /* 0x0000003f0400728c */ /* 0x000fc6000bf05070 */
[----:B------:R-:W-:Y:S01]  /*e4c0*/  ULDC UR4, c[0x0][0x424] ;  /* 0x0001090000047ab9 */ /* 0x000fe20000000800 */
[----:B------:R-:W-:Y:S01]  /*e4d0*/  UISETP.NE.AND.EX UP0, UPT, UR5, URZ, UPT, UP0 ;  /* 0x0000003f0500728c */ /* 0x000fe2000bf05300 */
[----:B------:R-:W-:Y:S02]  /*e4e0*/  @UP1 ULDC UR9, c[0x0][0x450] ;  /* 0x0001140000091ab9 */ /* 0x000fe40000000800 */
[----:B------:R-:W-:Y:S01]  /*e4f0*/  @UP1 ULDC UR5, c[0x0][0x44c] ;  /* 0x0001130000051ab9 */ /* 0x000fe20000000800 */
[----:B------:R-:W-:-:S04]  /*e500*/  USEL UR43, UR4, 0x1, UP0 ;  /* 0x00000001042b7887 */ /* 0x000fc80008000000 */
[----:B------:R-:W-:Y:S02]  /*e510*/  UIMAD UR7, UR43, UR6, 0x5f ;  /* 0x0000005f2b0774a4 */ /* 0x000fe4000f8e0206 */
[----:B------:R-:W-:Y:S02]  /*e520*/  UIMAD UR43, UR43, UR6, URZ ;  /* 0x000000062b2b72a4 */ /* 0x000fe4000f8e023f */
[----:B------:R-:W-:Y:S02]  /*e530*/  UIMAD.WIDE UR6, UR7, 0x2aaaaaab, URZ ;  /* 0x2aaaaaab070678a5 */ /* 0x000fe4000f8e023f */
[----:B-1----:R-:W-:Y:S02]  /*e540*/  USHF.L.U32 UR42, UR42, 0x7, URZ ;  /* 0x000000072a2a7899 */ /* 0x002fe4000800063f */
[----:B------:R-:W-:Y:S02]  /*e550*/  USHF.R.U32.HI UR44, URZ, 0x1f, UR7 ;  /* 0x0000001f3f2c7899 */ /* 0x000fe40008011607 */
[----:B------:R-:W-:-:S02]  /*e560*/  UIADD3 UR8, UR42, 0x7f, URZ ;  /* 0x0000007f2a087890 */ /* 0x000fc4000fffe03f */
[----:B------:R-:W-:Y:S02]  /*e570*/  ULEA.HI.SX32 UR44, UR7, UR44, 0x1c ;  /* 0x0000002c072c7291 */ /* 0x000fe4000f8fe23f */
[----:B------:R-:W-:-:S04]  /*e580*/  UIMAD.WIDE.U32 UR4, UR8, UR5, URZ ;  /* 0x00000005080472a5 */ /* 0x000fc8000f8e003f */
[----:B------:R-:W-:Y:S02]  /*e590*/  @UP1 USHF.R.U32.HI UR8, URZ, UR9, UR5 ;  /* 0x000000093f081299 */ /* 0x000fe40008011605 */
[----:B------:R-:W-:Y:S01]  /*e5a0*/  UIADD3 UR9, UR43, 0x1, -UR10 ;  /* 0x000000012b097890 */ /* 0x000fe2000fffe80a */
[----:B------:R-:W-:Y:S02]  /*e5b0*/  ULDC.64 UR4, c[0x0][0x9e0] ;  /* 0x0002780000047ab9 */ /* 0x000fe40000000a00 */
[----:B------:R-:W-:Y:S02]  /*e5c0*/  UISETP.GE.AND UP0, UPT, UR5, 0x1, UPT ;  /* 0x000000010500788c */ /* 0x000fe4000bf06270 */
[----:B------:R-:W-:-:S04]  /*e5d0*/  UIADD3 UR9, UR9, UR8, URZ ;  /* 0x0000000809097290 */ /* 0x000fc8000fffe03f */
[----:B------:R-:W-:Y:S01]  /*e5e0*/  PLOP3.LUT P1, PT, PT, PT, UP0, 0x80, 0x0 ;  /* 0x000000000000781c */ /* 0x000fe20003f2f008 */
[----:B------:R-:W-:-:S12]  /*e5f0*/  UIADD3 UR4, UR9, UR4, URZ ;  /* 0x0000000409047290 */ /* 0x000fd8000fffe03f */
[----:B0-----:R-:W-:Y:S05]  /*e600*/  @!P1 BRA `(.L_x_1061) ;  /* 0x0000000000449947 */ /* 0x001fea0003800000 */
[----:B------:R-:W-:Y:S01]  /*e610*/  ISETP.LT.AND P0, PT, RZ, UR9, PT ;  /* 0x00000009ff007c0c */ /* 0x000fe2000bf01270 */
[----:B------:R-:W-:-:S12]  /*e620*/  UIADD3 UR8, UR9, -0x1, URZ ;  /* 0xffffffff09087890 */ /* 0x000fd8000fffe03f */
[----:B------:R-:W-:Y:S05]  /*e630*/  @P0 BRA `(.L_x_1062) ;  /* 0x00000000001c0947 */ /* 0x000fea0003800000 */
[----:B------:R-:W-:Y:S02]  /*e640*/  UISETP.NE.AND UP0, UPT, UR5, 0x1, UPT ;  /* 0x000000010500788c */ /* 0x000fe4000bf05270 */
[----:B------:R-:W-:-:S09]  /*e650*/  UIADD3 UR8, -UR9, URZ, URZ ;  /* 0x0000003f09087290 */ /* 0x000fd2000fffe13f */
[----:B------:R-:W-:Y:S02]  /*e660*/  @UP0 ULDC.64 UR12, c[0x0][0x9e8] ;  /* 0x00027a00000c0ab9 */ /* 0x000fe40000000a00 */
[----:B------:R-:W-:-:S04]  /*e670*/  UIMAD.WIDE.U32 UR6, UR8, UR12, URZ ;  /* 0x0000000c080672a5 */ /* 0x000fc8000f8e003f */
[----:B------:R-:W-:-:S04]  /*e680*/  @UP0 USHF.R.U32.HI UR8, URZ, UR13, UR7 ;  /* 0x0000000d3f080299 */ /* 0x000fc80008011607 */
[----:B------:R-:W-:Y:S01]  /*e690*/  ULOP3.LUT UR8, URZ, UR8, URZ, 0x33, !UPT ;  /* 0x000000083f087292 */ /* 0x000fe2000f8e333f */
[----:B------:R-:W-:Y:S11]  /*e6a0*/  BRA `(.L_x_1063) ;  /* 0x0000000000107947 */ /* 0x000ff60003800000 */
.L_x_1062:
[----:B------:R-:W-:-:S11]  /*e6b0*/  UISETP.NE.AND UP0, UPT, UR5, 0x1, UPT ;  /* 0x000000010500788c */ /* 0x000fd6000bf05270 */
[----:B------:R-:W-:Y:S02]  /*e6c0*/  @UP0 ULDC.64 UR12, c[0x0][0x9e8] ;  /* 0x00027a00000c0ab9 */ /* 0x000fe40000000a00 */
[----:B------:R-:W-:-:S04]  /*e6d0*/  UIMAD.WIDE.U32 UR6, UR8, UR12, URZ ;  /* 0x0000000c080672a5 */ /* 0x000fc8000f8e003f */
[----:B------:R-:W-:-:S12]  /*e6e0*/  @UP0 USHF.R.U32.HI UR8, URZ, UR13, UR7 ;  /* 0x0000000d3f080299 */ /* 0x000fd80008011607 */
.L_x_1063:
[----:B------:R-:W-:-:S04]  /*e6f0*/  UIMAD UR8, UR8, UR5, UR5 ;  /* 0x00000005080872a4 */ /* 0x000fc8000f8e0205 */
[----:B------:R-:W-:-:S04]  /*e700*/  UISETP.LT.AND UP0, UPT, UR4, UR8, UPT ;  /* 0x000000080400728c */ /* 0x000fc8000bf01270 */
[----:B------:R-:W-:-:S12]  /*e710*/  USEL UR4, UR4, UR8, UP0 ;  /* 0x0000000804047287 */ /* 0x000fd80008000000 */
.L_x_1061:
[----:B------:R-:W-:Y:S02]  /*e720*/  UISETP.NE.AND UP0, UPT, UR50, URZ, UPT ;  /* 0x0000003f3200728c */ /* 0x000fe4000bf05270 */
[----:B------:R-:W-:-:S03]  /*e730*/  UIADD3 UR6, UR4, 0x5f, URZ ;  /* 0x0000005f04067890 */ /* 0x000fc6000fffe03f */
[----:B------:R-:W-:Y:S01]  /*e740*/  UMOV UR4, UR42 ;  /* 0x0000002a00047c82 */ /* 0x000fe20008000000 */
[----:B------:R-:W-:-:S04]  /*e750*/  UIMAD.WIDE UR6, UR6, 0x2aaaaaab, URZ ;  /* 0x2aaaaaab060678a5 */ /* 0x000fc8000f8e023f */
[----:B------:R-:W-:Y:S01]  /*e760*/  USHF.R.U32.HI UR45, URZ, 0x1f, UR7 ;  /* 0x0000001f3f2d7899 */ /* 0x000fe20008011607 */
[----:B------:R-:W-:Y:S02]  /*e770*/  @UP0 ULDC UR8, c[0x0][0x44c] ;  /* 0x0001130000080ab9 */ /* 0x000fe40000000800 */
[----:B------:R-:W-:Y:S01]  /*e780*/  @UP0 ULDC UR6, c[0x0][0x450] ;  /* 0x0001140000060ab9 */ /* 0x000fe20000000800 */
[----:B------:R-:W-:Y:S02]  /*e790*/  UIMAD.WIDE.U32 UR8, UR42, UR8, URZ ;  /* 0x000000082a0872a5 */ /* 0x000fe4000f8e003f */
[----:B------:R-:W-:Y:S02]  /*e7a0*/  ULEA.HI.SX32 UR45, UR7, UR45, 0x1c ;  /* 0x0000002d072d7291 */ /* 0x000fe4000f8fe23f */
[----:B------:R-:W-:Y:S02]  /*e7b0*/  @UP0 USHF.R.U32.HI UR4, URZ, UR6, UR9 ;  /* 0x000000063f040299 */ /* 0x000fe40008011609 */
[----:B------:R-:W-:-:S02]  /*e7c0*/  UISETP.LT.AND UP0, UPT, UR44, UR45, UPT ;  /* 0x0000002d2c00728c */ /* 0x000fc4000bf01270 */
[----:B------:R-:W-:Y:S01]  /*e7d0*/  UIADD3 UR4, UR4, -UR10, UR43 ;  /* 0x8000000a04047290 */ /* 0x000fe2000fffe02b */
[----:B------:R-:W-:Y:S01]  /*e7e0*/  ULDC UR8, c[0x0][0x9dc] ;  /* 0x0002770000087ab9 */ /* 0x000fe20000000800 */
[----:B------:R-:W-:Y:S02]  /*e7f0*/  USEL UR12, UR44, UR45, UP0 ;  /* 0x0000002d2c0c7287 */ /* 0x000fe40008000000 */
[----:B------:R-:W-:Y:S01]  /*e800*/  UIADD3 UR8, UR4, -UR8, URZ ;  /* 0x8000000804087290 */ /* 0x000fe2000fffe03f */
[----:B------:R-:W-:Y:S11]  /*e810*/  @!P1 BRA `(.L_x_1064) ;  /* 0x0000000000449947 */ /* 0x000ff60003800000 */
[----:B------:R-:W-:-:S06]  /*e820*/  UISETP.GT.AND UP0, UPT, UR4, -0x1, UPT ;  /* 0xffffffff0400788c */ /* 0x000fcc000bf04270 */
[----:B------:R-:W-:-:S13]  /*e830*/  PLOP3.LUT P0, PT, PT, PT, UP0, 0x80, 0x0 ;  /* 0x000000000000781c */ /* 0x000fda0003f0f008 */
[----:B------:R-:W-:Y:S05]  /*e840*/  @P0 BRA `(.L_x_1065) ;  /* 0x00000000001c0947 */ /* 0x000fea0003800000 */
[----:B------:R-:W-:Y:S02]  /*e850*/  UISETP.NE.AND UP0, UPT, UR5, 0x1, UPT ;  /* 0x000000010500788c */ /* 0x000fe4000bf05270 */
[----:B------:R-:W-:-:S09]  /*e860*/  ULOP3.LUT UR4, URZ, UR4, URZ, 0x33, !UPT ;  /* 0x000000043f047292 */ /* 0x000fd2000f8e333f */
[----:B------:R-:W-:Y:S02]  /*e870*/  @UP0 ULDC.64 UR10, c[0x0][0x9e8] ;  /* 0x00027a00000a0ab9 */ /* 0x000fe40000000a00 */
[----:B------:R-:W-:-:S04]  /*e880*/  UIMAD.WIDE.U32 UR6, UR4, UR10, URZ ;  /* 0x0000000a040672a5 */ /* 0x000fc8000f8e003f */
[----:B------:R-:W-:-:S04]  /*e890*/  @UP0 USHF.R.U32.HI UR4, URZ, UR11, UR7 ;  /* 0x0000000b3f040299 */ /* 0x000fc80008011607 */
[----:B------:R-:W-:Y:S01]  /*e8a0*/  ULOP3.LUT UR4, URZ, UR4, URZ, 0x33, !UPT ;  /* 0x000000043f047292 */ /* 0x000fe2000f8e333f */
[----:B------:R-:W-:Y:S11]  /*e8b0*/  BRA `(.L_x_1066) ;  /* 0x0000000000107947 */ /* 0x000ff60003800000 */
.L_x_1065:
[----:B------:R-:W-:-:S11]  /*e8c0*/  UISETP.NE.AND UP0, UPT, UR5, 0x1, UPT ;  /* 0x000000010500788c */ /* 0x000fd6000bf05270 */
[----:B------:R-:W-:Y:S02]  /*e8d0*/  @UP0 ULDC.64 UR10, c[0x0][0x9e8] ;  /* 0x00027a00000a0ab9 */ /* 0x000fe40000000a00 */
[----:B------:R-:W-:-:S04]  /*e8e0*/  UIMAD.WIDE.U32 UR6, UR4, UR10, URZ ;  /* 0x0000000a040672a5 */ /* 0x000fc8000f8e003f */
[----:B------:R-:W-:-:S12]  /*e8f0*/  @UP0 USHF.R.U32.HI UR4, URZ, UR11, UR7 ;  /* 0x0000000b3f040299 */ /* 0x000fd80008011607 */
.L_x_1066:
[----:B------:R-:W-:-:S04]  /*e900*/  UIMAD UR4, UR4, UR5, URZ ;  /* 0x00000005040472a4 */ /* 0x000fc8000f8e023f */
[----:B------:R-:W-:-:S04]  /*e910*/  UISETP.LT.AND UP0, UPT, UR8, UR4, UPT ;  /* 0x000000040800728c */ /* 0x000fc8000bf01270 */
[----:B------:R-:W-:-:S12]  /*e920*/  USEL UR8, UR8, UR4, !UP0 ;  /* 0x0000000408087287 */ /* 0x000fd8000c000000 */
.L_x_1064:
[----:B------:R-:W-:Y:S02]  /*e930*/  UIMAD.WIDE UR4, UR8, 0x2aaaaaab, URZ ;  /* 0x2aaaaaab080478a5 */ /* 0x000fe4000f8e023f */
[----:B------:R-:W-:Y:S02]  /*e940*/  USHF.R.U32.HI UR9, URZ, 0x10, UR47 ;  /* 0x000000103f097899 */ /* 0x000fe4000801162f */
[----:B------:R-:W-:Y:S02]  /*e950*/  USHF.R.U32.HI UR4, URZ, 0x1f, UR5 ;  /* 0x0000001f3f047899 */ /* 0x000fe40008011605 */
[----:B------:R-:W-:Y:S02]  /*e960*/  ULOP3.LUT UR47, UR47, 0xffff, URZ, 0xc0, !UPT ;  /* 0x0000ffff2f2f7892 */ /* 0x000fe4000f8ec03f */
[----:B------:R-:W-:Y:S01]  /*e970*/  ULEA.HI.SX32 UR4, UR5, UR4, 0x1c ;  /* 0x0000000405047291 */ /* 0x000fe2000f8fe23f */
[----:B------:R-:W-:-:S03]  /*e980*/  UMOV UR40, URZ ;  /* 0x0000003f00287c82 */ /* 0x000fc60008000000 */
[----:B------:R-:W-:-:S04]  /*e990*/  UISETP.LT.AND UP0, UPT, URZ, UR4, UPT ;  /* 0x000000043f00728c */ /* 0x000fc8000bf01270 */
[----:B------:R-:W-:Y:S02]  /*e9a0*/  USEL UR46, URZ, UR4, !UP0 ;  /* 0x000000043f2e7287 */ /* 0x000fe4000c000000 */
[----:B------:R-:W-:Y:S02]  /*e9b0*/  UISETP.NE.AND UP0, UPT, UR9, URZ, UPT ;  /* 0x0000003f0900728c */ /* 0x000fe4000bf05270 */
[----:B------:R-:W-:-:S06]  /*e9c0*/  UISETP.GT.AND UP1, UPT, UR12, UR46, UPT ;  /* 0x0000002e0c00728c */ /* 0x000fcc000bf24270 */
[----:B------:R-:W-:-:S03]  /*e9d0*/  PLOP3.LUT P0, PT, PT, PT, UP1, 0x80, 0x0 ;  /* 0x000000000000781c */ /* 0x000fc60003f0f018 */
[----:B------:R-:W-:-:S10]  /*e9e0*/  @!UP0 ULDC UR9, c[0x0][0x9f0] ;  /* 0x00027c0000098ab9 */ /* 0x000fd40000000800 */
[----:B------:R-:W-:Y:S05]  /*e9f0*/  @!P0 BRA `(.L_x_1067) ;  /* 0x00000000007c8947 */ /* 0x000fea0003800000 */
[----:B------:R-:W-:Y:S01]  /*ea00*/  IABS R0, UR9 ;  /* 0x0000000900007c13 */ /* 0x000fe20008000000 */
[----:B------:R-:W-:Y:S02]  /*ea10*/  UIADD3 UR4, UR9, -0x1, UR12 ;  /* 0xffffffff09047890 */ /* 0x000fe4000fffe00c */
[----:B------:R-:W-:Y:S02]  /*ea20*/  IABS R4, UR9 ;  /* 0x0000000900047c13 */ /* 0x000fe40008000000 */
[----:B------:R-:W-:Y:S01]  /*ea30*/  R2UR UR10, R0 ;  /* 0x00000000000a72ca */ /* 0x000fe200000e0000 */
[----:B------:R-:W-:-:S03]  /*ea40*/  UIADD3 UR6, -UR46, UR4, URZ ;  /* 0x000000042e067290 */ /* 0x000fc6000fffe13f */
[----:B------:R-:W-:-:S03]  /*ea50*/  UMOV UR4, URZ ;  /* 0x0000003f00047c82 */ /* 0x000fc60008000000 */
[----:B------:R-:W-:Y:S01]  /*ea60*/  IABS R3, UR6 ;  /* 0x0000000600037c13 */ /* 0x000fe20008000000 */
[----:B------:R-:W-:-:S03]  /*ea70*/  ULOP3.LUT UR6, UR6, UR9, URZ, 0x3c, !UPT ;  /* 0x0000000906067292 */ /* 0x000fc6000f8e3c3f */
[----:B------:R-:W-:Y:S02]  /*ea80*/  R2UR UR8, R3 ;  /* 0x00000000030872ca */ /* 0x000fe400000e0000 */
        /* <DEDUP_REMOVED lines=22> */
.L_x_1067:
[----:B------:R-:W-:Y:S02]  /*ebf0*/  UIMAD UR51, UR47, UR40, UR46 ;  /* 0x000000282f3372a4 */ /* 0x000fe4000f8e022e */
[----:B------:R-:W-:Y:S02]  /*ec00*/  IMAD.U32 R0, RZ, RZ, UR40 ;  /* 0x00000028ff007e24 */ /* 0x000fe4000f8e00ff */
[----:B------:R-:W-:Y:S02]  /*ec10*/  IMAD.MOV.U32 R24, RZ, RZ, 0x1 ;  /* 0x00000001ff187424 */ /* 0x000fe400078e00ff */
[----:B------:R-:W-:Y:S02]  /*ec20*/  IMAD.MOV.U32 R8, RZ, RZ, 0x1 ;  /* 0x00000001ff087424 */ /* 0x000fe400078e00ff */
[----:B------:R-:W-:-:S05]  /*ec30*/  IMAD.U32 R19, RZ, RZ, UR51 ;  /* 0x00000033ff137e24 */ /* 0x000fca000f8e00ff */
[----:B------:R-:W-:Y:S01]  /*ec40*/  VIADDMNMX R19, R19, R0, UR12, PT ;  /* 0x0000000c13137e46 */ /* 0x000fe2000b800100 */
[----:B------:R-:W-:-:S03]  /*ec50*/  IMAD.MOV.U32 R0, RZ, RZ, RZ ;  /* 0x000000ffff007224 */ /* 0x000fc600078e00ff */
[----:B------:R-:W-:-:S13]  /*ec60*/  ISETP.GT.AND P0, PT, R19, UR51, PT ;  /* 0x0000003313007c0c */ /* 0x000fda000bf04270 */
        /* <DEDUP_REMOVED lines=11> */
[----:B------:R-:W-:Y:S02]  /*ed20*/  IMAD.U32 R4, RZ, RZ, UR4 ;  /* 0x00000004ff047e24 */ /* 0x000fe4000f8e00ff */
[----:B------:R-:W-:Y:S01]  /*ed30*/  IMAD.U32 R5, RZ, RZ, UR5 ;  /* 0x00000005ff057e24 */ /* 0x000fe2000f8e00ff */
[----:B------:R-:W0:Y:S01]  /*ed40*/  LDC.64 R2, c[0x4][R2] ;  /* 0x0100000002027b82 */ /* 0x000e220000000a00 */
[----:B------:R-:W-:Y:S01]  /*ed50*/  ULDC.64 UR4, c[0x4][0x70] ;  /* 0x01001c0000047ab9 */ /* 0x000fe20000000a00 */
[----:B------:R-:W-:Y:S02]  /*ed60*/  IMAD.U32 R6, RZ, RZ, UR6 ;  /* 0x00000006ff067e24 */ /* 0x000fe4000f8e00ff */
[----:B------:R-:W-:-:S02]  /*ed70*/  IMAD.U32 R7, RZ, RZ, UR7 ;  /* 0x00000007ff077e24 */ /* 0x000fc4000f8e00ff */
[----:B------:R-:W-:Y:S02]  /*ed80*/  IMAD.U32 R10, RZ, RZ, UR4 ;  /* 0x00000004ff0a7e24 */ /* 0x000fe4000f8e00ff */
[----:B------:R-:W-:Y:S02]  /*ed90*/  IMAD.U32 R11, RZ, RZ, UR5 ;  /* 0x00000005ff0b7e24 */ /* 0x000fe4000f8e00ff */
[----:B------:R-:W-:Y:S02]  /*eda0*/  IMAD.MOV.U32 R8, RZ, RZ, 0x70 ;  /* 0x00000070ff087424 */ /* 0x000fe400078e00ff */
[----:B------:R-:W-:Y:S02]  /*edb0*/  IMAD.MOV.U32 R12, RZ, RZ, 0x1 ;  /* 0x00000001ff0c7424 */ /* 0x000fe400078e00ff */
[----:B------:R-:W-:-:S07]  /*edc0*/  IMAD.MOV.U32 R13, RZ, RZ, RZ ;  /* 0x000000ffff0d7224 */ /* 0x000fce00078e00ff */
[----:B------:R-:W-:-:S07]  /*edd0*/  LEPC R20, `(.L_x_1068) ;  /* 0x000000001014794e */ /* 0x000fce0000000000 */
[----:B0----5:R-:W-:Y:S05]  /*ede0*/  CALL.ABS.NOINC R2 ;  /* 0x0000000002007343 */ /* 0x021fea0003c00000 */
.L_x_1068:
        /* <DEDUP_REMOVED lines=19> */
[----:B-1---5:R-:W-:Y:S05]  /*ef20*/  CALL.ABS.NOINC R2 ;  /* 0x0000000002007343 */ /* 0x022fea0003c00000 */
.L_x_1070:
[----:B------:R0:W1:Y:S01]  /*ef30*/  LDC.64 R2, c[0x4][R16] ;  /* 0x0100000010027b82 */ /* 0x0000620000000a00 */
[----:B------:R-:W-:Y:S01]  /*ef40*/  ULDC.64 UR4, c[0x4][0xf0] ;  /* 0x01003c0000047ab9 */ /* 0x000fe20000000a00 */
[----:B------:R-:W-:Y:S01]  /*ef50*/  ULDC.64 UR6, c[0x4][0xf8] ;  /* 0x01003e0000067ab9 */ /* 0x000fe20000000a00 */
[----:B------:R-:W-:Y:S02]  /*ef60*/  IMAD.U32 R4, RZ, RZ, UR4 ;  /* 0x00000004ff047e24 */ /* 0x000fe4000f8e00ff */
        /* <DEDUP_REMOVED lines=11> */
.L_x_1069:
[----:B------:R-:W0:Y:S01]  /*f020*/  LDC.64 R2, c[0x0][0x9f8] ;  /* 0x00027e00ff027b82 */ /* 0x000e220000000a00 */
[----:B------:R-:W-:-:S07]  /*f030*/  IMAD.MOV.U32 R32, RZ, RZ, R28 ;  /* 0x000000ffff207224 */ /* 0x000fce00078e001c */
[----:B------:R-:W1:Y:S01]  /*f040*/  LDC R37, c[0x0][0x430] ;  /* 0x00010c00ff257b82 */ /* 0x000e620000000800 */
[C---:B------:R-:W-:Y:S01]  /*f050*/  IMAD.SHL.U32 R26, R25.reuse, 0x10, RZ ;  /* 0x00000010191a7824 */ /* 0x040fe200078e00ff */
[----:B------:R-:W-:Y:S01]  /*f060*/  LOP3.LUT R8, R25, 0x7f, RZ, 0xc0, !PT ;  /* 0x0000007f19087812 */ /* 0x000fe200078ec0ff */
[----:B------:R-:W-:Y:S01]  /*f070*/  VIADD R27, R19, 0xffffffff ;  /* 0xffffffff131b7836 */ /* 0x000fe20000000000 */
[----:B------:R-:W-:Y:S01]  /*f080*/  LOP3.LUT R18, R18, 0xffffffdf, RZ, 0xc0, !PT ;  /* 0xffffffdf12127812 */ /* 0x000fe200078ec0ff */
[----:B------:R-:W-:Y:S01]  /*f090*/  ULDC UR4, c[0x0][0x2f4] ;  /* 0x0000bd0000047ab9 */ /* 0x000fe20000000800 */
[----:B------:R-:W-:Y:S01]  /*f0a0*/  ULDC UR5, c[0x0][0x320] ;  /* 0x0000c80000057ab9 */ /* 0x000fe20000000800 */
[----:B0-----:R-:W-:-:S04]  /*f0b0*/  ISETP.NE.U32.AND P0, PT, R2, RZ, PT ;  /* 0x000000ff0200720c */ /* 0x001fc80003f05070 */
[----:B------:R-:W-:-:S13]  /*f0c0*/  ISETP.NE.AND.EX P0, PT, R3, RZ, PT, P0 ;  /* 0x000000ff0300720c */ /* 0x000fda0003f05300 */
[----:B------:R-:W0:Y:S02]  /*f0d0*/  @P0 LDC.64 R2, c[0x0][0x9f8] ;  /* 0x00027e00ff020b82 */ /* 0x000e240000000a00 */
[----:B0-----:R-:W-:-:S05]  /*f0e0*/  @P0 IMAD.WIDE R2, R28, 0x4, R2 ;  /* 0x000000041c020825 */ /* 0x001fca00078e0202 */
[----:B------:R0:W2:Y:S01]  /*f0f0*/  @P0 LDG.E R32, desc[UR36][R2.64] ;  /* 0x0000002402200981 */ /* 0x0000a2000c1e1900 */
[----:B------:R-:W-:Y:S02]  /*f100*/  LOP3.LUT R26, R26, 0x70, RZ, 0xc0, !PT ;  /* 0x000000701a1a7812 */ /* 0x000fe400078ec0ff */
[----:B------:R-:W-:Y:S02]  /*f110*/  SHF.R.U32.HI R36, RZ, 0x3, R8 ;  /* 0x00000003ff247819 */ /* 0x000fe40000011608 */
[----:B-1----:R-:W-:Y:S02]  /*f120*/  ISETP.NE.AND P1, PT, R37, 0x1, PT ;  /* 0x000000012500780c */ /* 0x002fe40003f25270 */
[----:B------:R-:W-:-:S05]  /*f130*/  LOP3.LUT R33, R26, R36, RZ, 0xfc, !PT ;  /* 0x000000241a217212 */ /* 0x000fca00078efcff */
[----:B------:R-:W-:-:S05]  /*f140*/  IMAD R10, R27, 0x60, R33 ;  /* 0x000000601b0a7824 */ /* 0x000fca00078e0221 */
[C---:B------:R-:W-:Y:S01]  /*f150*/  ISETP.GE.AND P0, PT, R10.reuse, UR43, PT ;  /* 0x0000002b0a007c0c */ /* 0x040fe2000bf06270 */
[----:B0-----:R-:W0:Y:S01]  /*f160*/  @P1 LDC R3, c[0x0][0x434] ;  /* 0x00010d00ff031b82 */ /* 0x001e220000000800 */
[----:B-----5:R-:W-:Y:S01]  /*f170*/  IMAD.IADD R10, R10, 0x1, R23 ;  /* 0x000000010a0a7824 */ /* 0x020fe200078e0217 */
[----:B------:R-:W-:Y:S02]  /*f180*/  @P1 LOP3.LUT R18, R18, 0x20, RZ, 0xfc, !PT ;  /* 0x0000002012121812 */ /* 0x000fe400078efcff */
[----:B------:R-:W-:Y:S01]  /*f190*/  ISETP.GT.U32.OR P0, PT, R33, 0x5f, P0 ;  /* 0x0000005f2100780c */ /* 0x000fe20000704470 */
[----:B------:R-:W-:-:S03]  /*f1a0*/  IMAD.MOV.U32 R9, RZ, RZ, R10 ;  /* 0x000000ffff097224 */ /* 0x000fc600078e000a */
[----:B------:R-:W1:Y:S09]  /*f1b0*/  @P1 LDC R11, c[0x0][0x438] ;  /* 0x00010e00ff0b1b82 */ /* 0x000e720000000800 */
[----:B------:R-:W3:Y:S01]  /*f1c0*/  @!P0 LDC.64 R6, c[0x0][0x428] ;  /* 0x00010a00ff068b82 */ /* 0x000ee20000000a00 */
[----:B0-----:R-:W-:-:S07]  /*f1d0*/  @P1 IMAD.HI.U32 R0, R10, R3, RZ ;  /* 0x000000030a001227 */ /* 0x001fce00078e00ff */
[----:B------:R-:W0:Y:S01]  /*f1e0*/  @!P0 LDC.64 R4, c[0x0][0x418] ;  /* 0x00010600ff048b82 */ /* 0x000e220000000a00 */
[----:B-1----:R-:W-:-:S04]  /*f1f0*/  @P1 SHF.R.U32.HI R9, RZ, R11, R0 ;  /* 0x0000000bff091219 */ /* 0x002fc80000011600 */
[--C-:B------:R-:W-:Y:S01]  /*f200*/  @!P0 SHF.R.S32.HI R3, RZ, 0x1f, R9.reuse ;  /* 0x0000001fff038819 */ /* 0x100fe20000011409 */
[----:B------:R-:W-:Y:S01]  /*f210*/  @!P0 IMAD.MOV.U32 R2, RZ, RZ, R9 ;  /* 0x000000ffff028224 */ /* 0x000fe200078e0009 */
[----:B------:R-:W-:Y:S01]  /*f220*/  LOP3.LUT R18, R18, 0xfffffffb, RZ, 0xc0, !PT ;  /* 0xfffffffb12127812 */ /* 0x000fe200078ec0ff */
[----:B------:R-:W-:Y:S01]  /*f230*/  UMOV UR6, 0xffffffff ;  /* 0xffffffff00067882 */ /* 0x000fe20000000000 */
[----:B--2---:R-:W-:Y:S01]  /*f240*/  SHF.R.S32.HI R34, RZ, 0x1f, R32 ;  /* 0x0000001fff227819 */ /* 0x004fe20000011420 */
[----:B---3--:R-:W-:-:S04]  /*f250*/  @!P0 IMAD.WIDE.U32 R2, R32, R6, R2 ;  /* 0x0000000620028225 */ /* 0x008fc800078e0002 */
[----:B------:R-:W-:Y:S01]  /*f260*/  @!P0 IMAD R0, R34, R6, RZ ;  /* 0x0000000622008224 */ /* 0x000fe200078e02ff */
[----:B0-----:R-:W-:-:S03]  /*f270*/  @!P0 LEA R4, P1, R2, R4, 0x2 ;  /* 0x0000000402048211 */ /* 0x001fc600078210ff */
[----:B------:R-:W-:-:S04]  /*f280*/  @!P0 IMAD R7, R32, R7, R0 ;  /* 0x0000000720078224 */ /* 0x000fc800078e0200 */
[----:B------:R-:W-:-:S05]  /*f290*/  @!P0 IMAD.IADD R0, R3, 0x1, R7 ;  /* 0x0000000103008824 */ /* 0x000fca00078e0207 */
[----:B------:R-:W-:Y:S01]  /*f2a0*/  @!P0 LEA.HI.X R5, R2, R5, R0, 0x2, P1 ;  /* 0x0000000502058211 */ /* 0x000fe200008f1400 */
[----:B------:R-:W-:-:S06]  /*f2b0*/  IMAD.MOV.U32 R0, RZ, RZ, RZ ;  /* 0x000000ffff007224 */ /* 0x000fcc00078e00ff */
[----:B------:R0:W5:Y:S02]  /*f2c0*/  @!P0 LDG.E R0, desc[UR36][R4.64] ;  /* 0x0000002404008981 */ /* 0x000164000c1e1900 */
[----:B0-----:R-:W-:-:S05]  /*f2d0*/  IMAD.SHL.U32 R4, R25, 0x8, RZ ;  /* 0x0000000819047824 */ /* 0x001fca00078e00ff */
[----:B------:R-:W-:-:S04]  /*f2e0*/  LOP3.LUT R30, R4, 0x38, RZ, 0xc0, !PT ;  /* 0x00000038041e7812 */ /* 0x000fc800078ec0ff */
[C---:B------:R-:W-:Y:S02]  /*f2f0*/  ISETP.GE.AND P1, PT, R30.reuse, UR4, PT ;  /* 0x000000041e007c0c */ /* 0x040fe4000bf26270 */
[C---:B------:R-:W-:Y:S02]  /*f300*/  LOP3.LUT R22, R30.reuse, 0x40, RZ, 0xfc, !PT ;  /* 0x000000401e167812 */ /* 0x040fe400078efcff */
[----:B------:R-:W-:Y:S02]  /*f310*/  LOP3.LUT R24, R30, 0x80, RZ, 0xfc, !PT ;  /* 0x000000801e187812 */ /* 0x000fe400078efcff */
[----:B------:R-:W-:Y:S02]  /*f320*/  ISETP.GE.AND P3, PT, R22, UR4, PT ;  /* 0x0000000416007c0c */ /* 0x000fe4000bf66270 */
[----:B------:R-:W-:Y:S02]  /*f330*/  ISETP.GE.AND P2, PT, R24, UR4, PT ;  /* 0x0000000418007c0c */ /* 0x000fe4000bf46270 */
[----:B------:R-:W-:-:S03]  /*f340*/  ISETP.GE.AND P0, PT, R30, UR5, PT ;  /* 0x000000051e007c0c */ /* 0x000fc6000bf06270 */
[----:B------:R-:W-:Y:S02]  /*f350*/  @P1 LOP3.LUT R18, R18, 0x4, RZ, 0xfc, !PT ;  /* 0x0000000412121812 */ /* 0x000fe400078efcff */
[----:B------:R-:W-:Y:S02]  /*f360*/  ISETP.GE.AND P1, PT, R22, UR5, PT ;  /* 0x0000000516007c0c */ /* 0x000fe4000bf26270 */
[----:B------:R-:W-:-:S04]  /*f370*/  LOP3.LUT R18, R18, 0xfffffffd, RZ, 0xc0, !PT ;  /* 0xfffffffd12127812 */ /* 0x000fc800078ec0ff */
[----:B------:R-:W-:-:S04]  /*f380*/  @P3 LOP3.LUT R18, R18, 0x2, RZ, 0xfc, !PT ;  /* 0x0000000212123812 */ /* 0x000fc800078efcff */
[----:B------:R-:W-:-:S04]  /*f390*/  LOP3.LUT R18, R18, 0xfffffffe, RZ, 0xc0, !PT ;  /* 0xfffffffe12127812 */ /* 0x000fc800078ec0ff */
[----:B------:R-:W-:Y:S01]  /*f3a0*/  @P2 LOP3.LUT R18, R18, 0x1, RZ, 0xfc, !PT ;  /* 0x0000000112122812 */ /* 0x000fe200078efcff */
[----:B------:R-:W-:Y:S06]  /*f3b0*/  BRA.DIV UR6, `(.L_x_1071) ;  /* 0x0000002e06e07947 */ /* 0x000fec000b800000 */
.L_x_1113:
[----:B------:R-:W2:Y:S01]  /*f3c0*/  LDL R2, [R1] ;  /* 0x0000000001027983 */ /* 0x000ea20000100800 */
[----:B------:R-:W-:Y:S01]  /*f3d0*/  SEL R29, RZ, 0x1, P0 ;  /* 0x00000001ff1d7807 */ /* 0x000fe20000000000 */
[----:B------:R-:W-:Y:S01]  /*f3e0*/  IMAD.U32 R31, RZ, RZ, UR41 ;  /* 0x00000029ff1f7e24 */ /* 0x000fe2000f8e00ff */
[----:B------:R-:W-:Y:S01]  /*f3f0*/  ISETP.GT.U32.AND P0, PT, R33, 0x5f, PT ;  /* 0x0000005f2100780c */ /* 0x000fe20003f04070 */
[----:B------:R-:W-:Y:S01]  /*f400*/  IMAD.MOV R6, RZ, RZ, -R9 ;  /* 0x000000ffff067224 */ /* 0x000fe200078e0a09 */
[----:B------:R-:W-:Y:S02]  /*f410*/  LOP3.LUT R18, R18, 0xffffffef, RZ, 0xc0, !PT ;  /* 0xffffffef12127812 */ /* 0x000fe400078ec0ff */
[----:B------:R-:W-:Y:S01]  /*f420*/  SHF.R.S32.HI R31, RZ, 0x1f, R31 ;  /* 0x0000001fff1f7819 */ /* 0x000fe2000001141f */
[----:B------:R-:W-:Y:S01]  /*f430*/  IMAD R6, R37, R6, R10 ;  /* 0x0000000625067224 */ /* 0x000fe200078e020a */
[----:B------:R-:W-:-:S07]  /*f440*/  LOP3.LUT R18, R18, 0xfffffff7, RZ, 0xc0, !PT ;  /* 0xfffffff712127812 */ /* 0x000fce00078ec0ff */
[----:B------:R-:W-:Y:S02]  /*f450*/  @P0 LOP3.LUT R18, R18, 0x8, RZ, 0xfc, !PT ;  /* 0x0000000812120812 */ /* 0x000fe400078efcff */
[----:B--2---:R-:W-:Y:S02]  /*f460*/  R2UR UR4, R2 ;  /* 0x00000000020472ca */ /* 0x004fe400000e0000 */
[----:B------:R-:W-:-:S05]  /*f470*/  SEL R2, RZ, 0xffffffff, P1 ;  /* 0xffffffffff027807 */ /* 0x000fca0000800000 */
[----:B------:R-:W-:-:S05]  /*f480*/  IMAD.SHL.U32 R2, R2, 0x2, RZ ;  /* 0x0000000202027824 */ /* 0x000fca00078e00ff */
[----:B------:R-:W-:Y:S01]  /*f490*/  LOP3.LUT R29, R2, 0x2, R29, 0xe2, !PT ;  /* 0x00000002021d7812 */ /* 0x000fe200078ee21d */
[----:B------:R-:W-:-:S06]  /*f4a0*/  ULOP3.LUT UR4, UR4, 0x2, URZ, 0xfc, !UPT ;  /* 0x0000000204047892 */ /* 0x000fcc000f8efc3f */
[----:B------:R-:W-:-:S05]  /*f4b0*/  IMAD.U32 R3, RZ, RZ, UR4 ;  /* 0x00000004ff037e24 */ /* 0x000fca000f8e00ff */
[----:B------:R-:W-:-:S13]  /*f4c0*/  ISETP.NE.AND P2, PT, R3, 0x3, PT ;  /* 0x000000030300780c */ /* 0x000fda0003f45270 */
[----:B------:R-:W-:Y:S01]  /*f4d0*/  @P2 LOP3.LUT R18, R18, 0x10, RZ, 0xfc, !PT ;  /* 0x0000001012122812 */ /* 0x000fe200078efcff */
[----:B------:R-:W-:Y:S06]  /*f4e0*/  @!P2 BRA `(.L_x_1072) ;  /* 0x000000000004a947 */ /* 0x000fec0003800000 */
[----:B------:R-:W-:Y:S01]  /*f4f0*/  BPT.TRAP 0x1 ;  /* 0x000000040000795c */ /* 0x000fe20000300000 */
.L_x_1072:
[----:B------:R-:W-:Y:S01]  /*f500*/  SHF.R.S32.HI R7, RZ, 0x1f, R6 ;  /* 0x0000001fff077819 */ /* 0x000fe20000011406 */
[----:B------:R-:W-:Y:S01]  /*f510*/  ULDC.64 UR4, c[0x0][0x328] ;  /* 0x0000ca0000047ab9 */ /* 0x000fe20000000a00 */
[----:B------:R-:W-:-:S03]  /*f520*/  R2UR UR6, R31 ;  /* 0x000000001f0672ca */ /* 0x000fc600000e0000 */
        /* <DEDUP_REMOVED lines=17> */
[----:B------:R-:W-:-:S05]  /*f640*/  VIADD R17, R3, UR4 ;  /* 0x0000000403117c36 */ /* 0x000fca0008000000 */
[----:B------:R-:W-:Y:S01]  /*f650*/  LEA.HI.X R17, R2, UR7, R17, 0x1, P0 ;  /* 0x0000000702117c11 */ /* 0x000fe200080f0c11 */
[----:B------:R-:W-:-:S05]  /*f660*/  IMAD.MOV.U32 R2, RZ, RZ, 0x1 ;  /* 0x00000001ff027424 */ /* 0x000fca00078e00ff */
[----:B------:R-:W-:-:S04]  /*f670*/  SHF.L.U32 R2, R2, 0x1f, RZ ;  /* 0x0000001f02027819 */ /* 0x000fc800000006ff */
[----:B------:R-:W0:Y:S02]  /*f680*/  SYNCS.PHASECHK.TRANS64.TRYWAIT P0, [UR48+0x2a840], R2 ;  /* 0x02a84002ff0075a7 */ /* 0x000e240008000170 */
[----:B0-----:R-:W-:Y:S05]  /*f690*/  @!P0 BRA `(.L_x_1073) ;  /* 0x0000002c00488947 */ /* 0x001fea0003800000 */
.L_x_1114:
[----:B------:R-:W-:Y:S01]  /*f6a0*/  ULDC.64 UR4, c[0x0][0x300] ;  /* 0x0000c00000047ab9 */ /* 0x000fe20000000a00 */
[----:B------:R-:W-:Y:S01]  /*f6b0*/  R2UR UR6, R31 ;  /* 0x000000001f0672ca */ /* 0x000fe200000e0000 */
[----:B------:R-:W-:Y:S01]  /*f6c0*/  IMAD R7, R7, UR4, RZ ;  /* 0x0000000407077c24 */ /* 0x000fe2000f8e02ff */
[----:B------:R-:W-:Y:S01]  /*f6d0*/  LOP3.LUT P3, RZ, R18, 0x4, RZ, 0xc0, !PT ;  /* 0x0000000412ff7812 */ /* 0x000fe2000786c0ff */
[----:B0-----:R-:W-:Y:S01]  /*f6e0*/  IMAD.WIDE.U32 R2, R6, UR4, RZ ;  /* 0x0000000406027c25 */ /* 0x001fe2000f8e00ff */
[C---:B------:R-:W-:Y:S02]  /*f6f0*/  LOP3.LUT P2, RZ, R18.reuse, 0x2, RZ, 0xc0, !PT ;  /* 0x0000000212ff7812 */ /* 0x040fe4000784c0ff */
[----:B------:R-:W-:Y:S01]  /*f700*/  LOP3.LUT P1, RZ, R18, 0x1, RZ, 0xc0, !PT ;  /* 0x0000000112ff7812 */ /* 0x000fe2000782c0ff */
[----:B------:R-:W-:Y:S01]  /*f710*/  IMAD R7, R6, UR5, R7 ;  /* 0x0000000506077c24 */ /* 0x000fe2000f8e0207 */
[----:B------:R-:W-:Y:S02]  /*f720*/  ULDC.64 UR4, c[0x0][0x310] ;  /* 0x0000c40000047ab9 */ /* 0x000fe40000000a00 */
[----:B------:R-:W-:-:S02]  /*f730*/  IMAD R5, R5, UR4, RZ ;  /* 0x0000000405057c24 */ /* 0x000fc4000f8e02ff */
[----:B------:R-:W-:Y:S02]  /*f740*/  IMAD.IADD R3, R3, 0x1, R7 ;  /* 0x0000000103037824 */ /* 0x000fe400078e0207 */
        /* <DEDUP_REMOVED lines=10> */
[----:B------:R-:W-:Y:S01]  /*f7f0*/  VIADD R7, R3, UR4 ;  /* 0x0000000403077c36 */ /* 0x000fe20008000000 */
[----:B------:R-:W-:Y:S01]  /*f800*/  LOP3.LUT R3, R4, 0x1c0, RZ, 0xc0, !PT ;  /* 0x000001c004037812 */ /* 0x000fe200078ec0ff */
[----:B------:R-:W-:-:S03]  /*f810*/  UMOV UR4, 0xffffffff ;  /* 0xffffffff00047882 */ /* 0x000fc60000000000 */
[----:B------:R-:W-:Y:S01]  /*f820*/  LEA.HI.X R7, R2, UR7, R7, 0x1, P0 ;  /* 0x0000000702077c11 */ /* 0x000fe200080f0c07 */
[----:B------:R-:W-:Y:S01]  /*f830*/  IMAD.MOV.U32 R2, RZ, RZ, -0x60 ;  /* 0xffffffa0ff027424 */ /* 0x000fe200078e00ff */
[----:B------:R-:W-:-:S03]  /*f840*/  LOP3.LUT R4, R3, 0x38, R4, 0xf8, !PT ;  /* 0x0000003803047812 */ /* 0x000fc600078ef804 */
[----:B------:R-:W-:Y:S01]  /*f850*/  IMAD R5, R27, R2, UR43 ;  /* 0x0000002b1b057e24 */ /* 0x000fe2000f8e0202 */
[----:B------:R-:W-:Y:S01]  /*f860*/  LOP3.LUT R4, R4, 0x38, R25, 0x78, !PT ;  /* 0x0000003804047812 */ /* 0x000fe200078e7819 */
[----:B------:R-:W-:Y:S02]  /*f870*/  IMAD.SHL.U32 R25, R8, 0x8, RZ ;  /* 0x0000000808197824 */ /* 0x000fe400078e00ff */
[----:B------:R-:W-:-:S03]  /*f880*/  IMAD.IADD R6, R5, 0x1, -R36 ;  /* 0x0000000105067824 */ /* 0x000fc600078e0a24 */
[----:B------:R-:W-:Y:S02]  /*f890*/  LOP3.LUT R25, R4, 0x200, R25, 0xf8, !PT ;  /* 0x0000020004197812 */ /* 0x000fe400078ef819 */
[----:B------:R-:W-:Y:S01]  /*f8a0*/  ISETP.GE.AND P0, PT, R6, 0x1, PT ;  /* 0x000000010600780c */ /* 0x000fe20003f06270 */
[----:B------:R-:W-:-:S12]  /*f8b0*/  BRA.DIV UR4, `(.L_x_1074) ;  /* 0x0000002a04d87947 */ /* 0x000fd8000b800000 */
[----:B------:R-:W-:Y:S01]  /*f8c0*/  SHFL.IDX PT, R3, R7, RZ, 0x181f ;  /* 0x00181fff07037589 */ /* 0x000fe200000e0000 */
[----:B------:R-:W-:-:S03]  /*f8d0*/  @P0 LEA R9, R25, UR48, 0x1 ;  /* 0x0000003019090c11 */ /* 0x000fc6000f8e08ff */
[----:B------:R-:W0:Y:S04]  /*f8e0*/  SHFL.IDX PT, R2, R0, RZ, 0x181f ;  /* 0x00181fff00027589 */ /* 0x000e2800000e0000 */
[----:B------:R-:W-:Y:S04]  /*f8f0*/  SHFL.IDX PT, R5, R7, 0x1, 0x181f ;  /* 0x00381f0007057f89 */ /* 0x000fe800000e0000 */
[----:B------:R-:W-:Y:S04]  /*f900*/  SHFL.IDX PT, R4, R0, 0x1, 0x181f ;  /* 0x00381f0000047f89 */ /* 0x000fe800000e0000 */
[----:B------:R-:W-:Y:S04]  /*f910*/  SHFL.IDX PT, R8, R7, 0x2, 0x181f ;  /* 0x00581f0007087f89 */ /* 0x000fe800000e0000 */
[----:B------:R-:W1:Y:S04]  /*f920*/  SHFL.IDX PT, R14, R0, 0x2, 0x181f ;  /* 0x00581f00000e7f89 */ /* 0x000e6800000e0000 */
[----:B------:R-:W2:Y:S01]  /*f930*/  SHFL.IDX PT, R10, R0, 0x3, 0x181f ;  /* 0x00781f00000a7f89 */ /* 0x000ea200000e0000 */
[----:B0-----:R-:W-:-:S05]  /*f940*/  @P0 IMAD.WIDE.U32 R2, R30, 0x2, R2 ;  /* 0x000000021e020825 */ /* 0x001fca00078e0002 */
[----:B------:R-:W-:Y:S04]  /*f950*/  @P0 LDGSTS.E.BYPASS.LTC128B.128 [R9+0x18400], desc[UR36][R2.64], !P3 ;  /* 0x1840000002090fae */ /* 0x000fe8000d901d64 */
[----:B------:R-:W-:Y:S04]  /*f960*/  @P0 LDGSTS.E.BYPASS.LTC128B.128 [R9+0x1b400], desc[UR36][R2.64+0x80], !P2 ;  /* 0x1b40008002090fae */ /* 0x000fe8000d101d64 */
[----:B------:R0:W-:Y:S01]  /*f970*/  @P0 LDGSTS.E.BYPASS.LTC128B.128 [R9+0x1e400], desc[UR36][R2.64+0x100], !P1 ;  /* 0x1e40010002090fae */ /* 0x0001e2000c901d64 */
[----:B------:R-:W-:-:S03]  /*f980*/  ISETP.GE.AND P0, PT, R6, 0x11, PT ;  /* 0x000000110600780c */ /* 0x000fc60003f06270 */
[----:B0-----:R-:W0:Y:S01]  /*f990*/  SHFL.IDX PT, R9, R7, 0x3, 0x181f ;  /* 0x00781f0007097f89 */ /* 0x001e2200000e0000 */
[----:B-1----:R-:W-:-:S09]  /*f9a0*/  IMAD.MOV.U32 R2, RZ, RZ, R14 ;  /* 0x000000ffff027224 */ /* 0x002fd200078e000e */
[----:B------:R-:W-:Y:S01]  /*f9b0*/  @P0 LEA R21, R25, UR48, 0x1 ;  /* 0x0000003019150c11 */ /* 0x000fe2000f8e08ff */
[----:B------:R-:W-:Y:S01]  /*f9c0*/  @P0 IMAD.WIDE.U32 R4, R30, 0x2, R4 ;  /* 0x000000021e040825 */ /* 0x000fe200078e0004 */
[----:B------:R-:W1:Y:S03]  /*f9d0*/  SHFL.IDX PT, R14, R0, 0x4, 0x181f ;  /* 0x00981f00000e7f89 */ /* 0x000e6600000e0000 */
[----:B------:R-:W-:Y:S01]  /*f9e0*/  IMAD.MOV.U32 R3, RZ, RZ, R8 ;  /* 0x000000ffff037224 */ /* 0x000fe200078e0008 */
[----:B------:R-:W-:Y:S04]  /*f9f0*/  @P0 LDGSTS.E.BYPASS.LTC128B.128 [R21+0x18c00], desc[UR36][R4.64], !P3 ;  /* 0x18c0000004150fae */ /* 0x000fe8000d901d64 */
[----:B------:R-:W-:Y:S04]  /*fa00*/  @P0 LDGSTS.E.BYPASS.LTC128B.128 [R21+0x1bc00], desc[UR36][R4.64+0x80], !P2 ;  /* 0x1bc0008004150fae */ /* 0x000fe8000d101d64 */
[----:B------:R2:W-:Y:S01]  /*fa10*/  @P0 LDGSTS.E.BYPASS.LTC128B.128 [R21+0x1ec00], desc[UR36][R4.64+0x100], !P1 ;  /* 0x1ec0010004150fae */ /* 0x0005e2000c901d64 */
[----:B------:R-:W-:-:S03]  /*fa20*/  ISETP.GE.AND P0, PT, R6, 0x21, PT ;  /* 0x000000210600780c */ /* 0x000fc60003f06270 */
[----:B------:R-:W3:Y:S04]  /*fa30*/  SHFL.IDX PT, R8, R7, 0x4, 0x181f ;  /* 0x00981f0007087f89 */ /* 0x000ee800000e0000 */
[----:B------:R-:W4:Y:S01]  /*fa40*/  SHFL.IDX PT, R7, R7, 0x5, 0x181f ;  /* 0x00b81f0007077f89 */ /* 0x000f2200000e0000 */
[----:B--2---:R-:W-:-:S05]  /*fa50*/  IMAD.MOV.U32 R4, RZ, RZ, R10 ;  /* 0x000000ffff047224 */ /* 0x004fca00078e000a */
[----:B------:R-:W-:Y:S01]  /*fa60*/  @P0 IMAD.WIDE.U32 R2, R30, 0x2, R2 ;  /* 0x000000021e020825 */ /* 0x000fe200078e0002 */
[----:B------:R-:W-:-:S03]  /*fa70*/  @P0 LEA R35, R25, UR48, 0x1 ;  /* 0x0000003019230c11 */ /* 0x000fc6000f8e08ff */
[----:B0-----:R-:W-:Y:S02]  /*fa80*/  IMAD.MOV.U32 R5, RZ, RZ, R9 ;  /* 0x000000ffff057224 */ /* 0x001fe400078e0009 */
        /* <DEDUP_REMOVED lines=8> */
[----:B---3--:R-:W-:Y:S02]  /*fb10*/  IMAD.MOV.U32 R3, RZ, RZ, R8 ;  /* 0x000000ffff037224 */ /* 0x008fe400078e0008 */
        /* <DEDUP_REMOVED lines=8> */
[----:B-1--4-:R0:W-:Y:S02]  /*fba0*/  @P0 LDGSTS.E.BYPASS.LTC128B.128 [R21+0x20400], desc[UR36][R2.64+0x100], !P1 ;  /* 0x2040010002150fae */ /* 0x0121e4000c901d64 */
.L_x_1128:
[----:B------:R-:W-:Y:S01]  /*fbb0*/  ISETP.GE.AND P0, PT, R6, 0x51, PT ;  /* 0x000000510600780c */ /* 0x000fe20003f06270 */
[----:B0-----:R-:W-:Y:S02]  /*fbc0*/  IMAD.MOV.U32 R2, RZ, RZ, R14 ;  /* 0x000000ffff027224 */ /* 0x001fe400078e000e */
[----:B------:R-:W-:-:S10]  /*fbd0*/  IMAD.MOV.U32 R3, RZ, RZ, R7 ;  /* 0x000000ffff037224 */ /* 0x000fd400078e0007 */
        /* <DEDUP_REMOVED lines=12> */
[----:B------:R-:W-:-:S13]  /*fca0*/  LOP3.LUT P1, RZ, R18, 0x10, RZ, 0xc0, !PT ;  /* 0x0000001012ff7812 */ /* 0x000fda000782c0ff */
[----:B0-----:R-:W-:Y:S05]  /*fcb0*/  @!P1 BRA `(.L_x_1075) ;  /* 0x0000000000049947 */ /* 0x001fea0003800000 */
[----:B------:R-:W-:Y:S01]  /*fcc0*/  BPT.TRAP 0x1 ;  /* 0x000000040000795c */ /* 0x000fe20000300000 */
.L_x_1075:
        /* <DEDUP_REMOVED lines=18> */
[----:B------:R-:W-:Y:S02]  /*fdf0*/  IMAD.U32 R4, RZ, RZ, UR6 ;  /* 0x00000006ff047e24 */ /* 0x000fe4000f8e00ff */
[----:B------:R-:W0:Y:S01]  /*fe00*/  LDC.64 R2, c[0x4][R2] ;  /* 0x0100000002027b82 */ /* 0x000e220000000a00 */
[----:B------:R-:W-:Y:S02]  /*fe10*/  IMAD.U32 R5, RZ, RZ, UR7 ;  /* 0x00000007ff057e24 */ /* 0x000fe4000f8e00ff */
        /* <DEDUP_REMOVED lines=8> */
[----:B0-----:R-:W-:Y:S05]  /*fea0*/  CALL.ABS.NOINC R2 ;  /* 0x0000000002007343 */ /* 0x001fea0003c00000 */
.L_x_1076:
[----:B------:R-:W-:Y:S01]  /*feb0*/  UISETP.NE.AND UP0, UPT, UR50, URZ, UPT ;  /* 0x0000003f3200728c */ /* 0x000fe2000bf05270 */
[----:B------:R-:W-:Y:S01]  /*fec0*/  VIADD R7, R33, UR42 ;  /* 0x0000002a21077c36 */ /* 0x000fe20008000000 */
[----:B------:R-:W0:Y:S01]  /*fed0*/  LDC R6, c[0x0][0x448] ;  /* 0x00011200ff067b82 */ /* 0x000e220000000800 */
[----:B------:R-:W-:Y:S01]  /*fee0*/  IMAD.U32 R4, RZ, RZ, UR38 ;  /* 0x00000026ff047e24 */ /* 0x000fe2000f8e00ff */
[----:B------:R-:W-:Y:S01]  /*fef0*/  ULDC.64 UR4, c[0x0][0x2e0] ;  /* 0x0000b80000047ab9 */ /* 0x000fe20000000a00 */
[----:B------:R-:W-:Y:S01]  /*ff00*/  IMAD.U32 R3, RZ, RZ, UR49 ;  /* 0x00000031ff037e24 */ /* 0x000fe2000f8e00ff */
[----:B------:R-:W-:Y:S01]  /*ff10*/  PLOP3.LUT P0, PT, PT, PT, UP0, 0x80, 0x0 ;  /* 0x000000000000781c */ /* 0x000fe20003f0f008 */
[----:B------:R-:W-:Y:S02]  /*ff20*/  IMAD.MOV.U32 R2, RZ, RZ, R4 ;  /* 0x000000ffff027224 */ /* 0x000fe400078e0004 */
[----:B------:R-:W-:Y:S02]  /*ff30*/  IMAD R35, R35, UR4, RZ ;  /* 0x0000000423237c24 */ /* 0x000fe4000f8e02ff */
[----:B------:R-:W-:Y:S01]  /*ff40*/  @UP0 ULDC UR6, c[0x0][0x44c] ;  /* 0x0001130000060ab9 */ /* 0x000fe20000000800 */
[----:B------:R-:W-:Y:S01]  /*ff50*/  IMAD.WIDE.U32 R2, R28, UR4, R2 ;  /* 0x000000041c027c25 */ /* 0x000fe2000f8e0002 */
[----:B------:R-:W-:-:S03]  /*ff60*/  @UP0 ULDC UR4, c[0x0][0x450] ;  /* 0x0001140000040ab9 */ /* 0x000fc60000000800 */
[----:B------:R-:W-:Y:S02]  /*ff70*/  IMAD.U32 R5, RZ, RZ, UR39 ;  /* 0x00000027ff057e24 */ /* 0x000fe4000f8e00ff */
[----:B------:R-:W-:Y:S02]  /*ff80*/  IMAD.MOV.U32 R5, RZ, RZ, R7 ;  /* 0x000000ffff057224 */ /* 0x000fe400078e0007 */
[----:B------:R-:W-:Y:S01]  /*ff90*/  @P0 IMAD.HI.U32 R0, R7, UR6, RZ ;  /* 0x0000000607000c27 */ /* 0x000fe2000f8e00ff */
[----:B------:R-:W-:-:S03]  /*ffa0*/  PLOP3.LUT P0, PT, PT, PT, UP0, 0x80, 0x0 ;  /* 0x000000000000781c */ /* 0x000fc60003f0f008 */
[----:B------:R-:W-:-:S04]  /*ffb0*/  IMAD R35, R28, UR5, R35 ;  /* 0x000000051c237c24 */ /* 0x000fc8000f8e0223 */
[----:B------:R-:W-:-:S06]  /*ffc0*/  IMAD.IADD R3, R3, 0x1, R35 ;  /* 0x0000000103037824 */ /* 0x000fcc00078e0223 */
[----:B------:R-:W-:Y:S01]  /*ffd0*/  @P0 SHF.R.U32.HI R5, RZ, UR4, R0 ;  /* 0x00000004ff050c19 */ /* 0x000fe20008011600 */
[----:B------:R-:W-:-:S04]  /*ffe0*/  ULDC.64 UR4, c[0x0][0x2d0] ;  /* 0x0000b40000047ab9 */ /* 0x000fc80000000a00 */
[----:B------:R-:W-:Y:S02]  /*fff0*/  IMAD.MOV R0, RZ, RZ, -R5 ;  /* 0x000000ffff007224 */ /* 0x000fe400078e0a05 */
[----:B------:R-:W-:-:S04]  /*10000*/  IMAD.WIDE.U32 R2, R5, UR4, R2 ;  /* 0x0000000405027c25 */ /* 0x000fc8000f8e0002 */
[----:B0-----:R-:W-:Y:S01]  /*10010*/  IMAD R7, R6, R0, R7 ;  /* 0x0000000006077224 */ /* 0x001fe200078e0207 */
        /* <DEDUP_REMOVED lines=10> */
[----:B------:R-:W-:Y:S01]  /*100c0*/  LEA R0, P0, R2, UR4, 0x1 ;  /* 0x0000000402007c11 */ /* 0x000fe2000f8008ff */
        /* <DEDUP_REMOVED lines=10> */
[----:B------:R-:W-:Y:S02]  /*10170*/  VIADD R7, R36, UR42 ;  /* 0x0000002a24077c36 */ /* 0x000fe40008000000 */
[----:B------:R-:W0:Y:S01]  /*10180*/  SHFL.IDX PT, R2, R0, RZ, 0x181f ;  /* 0x00181fff00027589 */ /* 0x000e2200000e0000 */
[----:B------:R-:W-:Y:S02]  /*10190*/  IMAD R6, R6, UR4, RZ ;  /* 0x0000000406067c24 */ /* 0x000fe4000f8e02ff */
[C---:B------:R-:W-:Y:S01]  /*101a0*/  VIADD R11, R7.reuse, 0x10 ;  /* 0x00000010070b7836 */ /* 0x040fe20000000000 */
[----:B------:R-:W-:Y:S02]  /*101b0*/  SHFL.IDX PT, R5, R8, 0x1, 0x181f ;  /* 0x00381f0008057f89 */ /* 0x000fe400000e0000 */
[----:B------:R-:W-:-:S02]  /*101c0*/  ISETP.GE.AND P1, PT, R7, R6, PT ;  /* 0x000000060700720c */ /* 0x000fc40003f26270 */
[----:B------:R-:W1:Y:S04]  /*101d0*/  SHFL.IDX PT, R4, R0, 0x1, 0x181f ;  /* 0x00381f0000047f89 */ /* 0x000e6800000e0000 */
[----:B------:R-:W-:Y:S07]  /*101e0*/  SHFL.IDX PT, R14, R0, 0x7, 0x181f ;  /* 0x00f81f00000e7f89 */ /* 0x000fee00000e0000 */
[----:B------:R-:W-:Y:S01]  /*101f0*/  @!P1 LEA R9, R25, UR48, 0x1 ;  /* 0x0000003019099c11 */ /* 0x000fe2000f8e08ff */
[----:B0-----:R-:W-:-:S05]  /*10200*/  @!P1 IMAD.WIDE.U32 R2, R30, 0x2, R2 ;  /* 0x000000021e029825 */ /* 0x001fca00078e0002 */
[----:B------:R-:W-:Y:S04]  /*10210*/  @!P1 LDGSTS.E.BYPASS.LTC128B.128 [R9+0xc400], desc[UR36][R2.64], !P3 ;  /* 0x0c40000002099fae */ /* 0x000fe8000d901d64 */
[----:B------:R-:W-:Y:S04]  /*10220*/  @!P1 LDGSTS.E.BYPASS.LTC128B.128 [R9+0x10400], desc[UR36][R2.64+0x80], !P2 ;  /* 0x1040008002099fae */ /* 0x000fe8000d101d64 */
[----:B------:R0:W-:Y:S01]  /*10230*/  @!P1 LDGSTS.E.BYPASS.LTC128B.128 [R9+0x14400], desc[UR36][R2.64+0x100], !P0 ;  /* 0x1440010002099fae */ /* 0x0001e2000c101d64 */
[----:B------:R-:W-:Y:S01]  /*10240*/  ISETP.GE.AND P1, PT, R11, R6, PT ;  /* 0x000000060b00720c */ /* 0x000fe20003f26270 */
[----:B------:R-:W-:-:S02]  /*10250*/  VIADD R11, R7, 0x30 ;  /* 0x00000030070b7836 */ /* 0x000fc40000000000 */
        /* <DEDUP_REMOVED lines=50> */
.L_x_1145:
[----:B------:R-:W-:Y:S01]  /*10580*/  VIADD R7, R7, 0x70 ;  /* 0x0000007007077836 */ /* 0x000fe20000000000 */
[----:B------:R-:W-:Y:S01]  /*10590*/  BSSY B0, `(.L_x_1078) ;  /* 0x000000d000007945 */ /* 0x000fe20003800000 */
[----:B-1----:R-:W-:Y:S02]  /*105a0*/  IMAD.MOV.U32 R2, RZ, RZ, R14 ;  /* 0x000000ffff027224 */ /* 0x002fe400078e000e */
[----:B--2---:R-:W-:Y:S01]  /*105b0*/  IMAD.MOV.U32 R3, RZ, RZ, R4 ;  /* 0x000000ffff037224 */ /* 0x004fe200078e0004 */
        /* <DEDUP_REMOVED lines=10> */
.L_x_1079:
[----:B------:R-:W-:Y:S05]  /*10660*/  BSYNC B0 ;  /* 0x0000000000007941 */ /* 0x000fea0003800000 */
.L_x_1078:
[----:B------:R-:W-:Y:S01]  /*10670*/  NOP ;  /* 0x0000000000007918 */ /* 0x000fe20000000000 */
[----:B------:R-:W-:Y:S01]  /*10680*/  SYNCS.ARRIVE.TRANS64.RED.A0T1 RZ, [UR48+0x2a800], RZ ;  /* 0x02a800ffffff79a7 */ /* 0x000fe20008200430 */
[----:B------:R-:W-:Y:S01]  /*10690*/  IMAD.MOV.U32 R0, RZ, RZ, 0x1 ;  /* 0x00000001ff007424 */ /* 0x000fe200078e00ff */
[----:B------:R-:W-:Y:S04]  /*106a0*/  ARRIVES.LDGSTSBAR.64.TRANSCNT [UR48+0x2a800] ;  /* 0x02a80000ff0079b0 */ /* 0x000fe80008000ab0 */
[----:B------:R-:W-:Y:S01]  /*106b0*/  SHF.L.U32 R0, R0, 0x1f, RZ ;  /* 0x0000001f00007819 */ /* 0x000fe200000006ff */
[----:B------:R-:W-:Y:S01]  /*106c0*/  NOP ;  /* 0x0000000000007918 */ /* 0x000fe20000000000 */
[----:B------:R-:W-:Y:S01]  /*106d0*/  SYNCS.ARRIVE.TRANS64.A1T0 RZ, [UR48+0x2a800], RZ ;  /* 0x02a800ffffff79a7 */ /* 0x000fe20008100030 */
[----:B------:R-:W-:Y:S01]  /*106e0*/  VIADD R19, R19, 0xfffffffe ;  /* 0xfffffffe13137836 */ /* 0x000fe20000000000 */
[----:B------:R-:W1:Y:S02]  /*106f0*/  SYNCS.PHASECHK.TRANS64.TRYWAIT P0, [UR48+0x2a820], R0 ;  /* 0x02a82000ff0075a7 */ /* 0x000e640008000170 */
[----:B-1----:R-:W-:Y:S05]  /*10700*/  @!P0 BRA `(.L_x_1080) ;  /* 0x0000002c00b08947 */ /* 0x002fea0003800000 */
.L_x_1146:
[----:B------:R-:W-:Y:S01]  /*10710*/  ISETP.GE.AND P0, PT, R19, UR51, PT ;  /* 0x0000003313007c0c */ /* 0x000fe2000bf06270 */
[----:B------:R-:W-:Y:S02]  /*10720*/  IMAD.MOV.U32 R24, RZ, RZ, 0x1 ;  /* 0x00000001ff187424 */ /* 0x000fe400078e00ff */
[----:B------:R-:W-:-:S10]  /*10730*/  IMAD.MOV.U32 R22, RZ, RZ, RZ ;  /* 0x000000ffff167224 */ /* 0x000fd400078e00ff */
[----:B------:R-:W-:Y:S05]  /*10740*/  @!P0 BRA `(.L_x_1081) ;  /* 0x0000000c00e08947 */ /* 0x000fea0003800000 */
[----:B------:R-:W-:Y:S01]  /*10750*/  UIADD3 UR4, UR47, 0x1, URZ ;  /* 0x000000012f047890 */ /* 0x000fe2000fffe03f */
[----:B0-----:R-:W-:Y:S01]  /*10760*/  LOP3.LUT R3, RZ, UR45, RZ, 0x33, !PT ;  /* 0x0000002dff037c12 */ /* 0x001fe2000f8e33ff */
[----:B------:R-:W-:Y:S01]  /*10770*/  BSSY B0, `(.L_x_1081) ;  /* 0x00000f5000007945 */ /* 0x000fe20003800000 */
[----:B------:R-:W-:Y:S01]  /*10780*/  LOP3.LUT R5, RZ, UR44, RZ, 0x33, !PT ;  /* 0x0000002cff057c12 */ /* 0x000fe2000f8e33ff */
[----:B------:R-:W-:Y:S01]  /*10790*/  UIMAD UR4, UR4, UR40, URZ ;  /* 0x00000028040472a4 */ /* 0x000fe2000f8e023f */
[----:B------:R-:W-:Y:S01]  /*107a0*/  IADD3 R23, R26, R23, R36 ;  /* 0x000000171a177210 */ /* 0x000fe20007ffe024 */
[----:B------:R-:W-:Y:S02]  /*107b0*/  IMAD.SHL.U32 R35, R30, 0x2, RZ ;  /* 0x000000021e237824 */ /* 0x000fe400078e00ff */
[----:B------:R-:W-:Y:S02]  /*107c0*/  IMAD.MOV.U32 R20, RZ, RZ, RZ ;  /* 0x000000ffff147224 */ /* 0x000fe400078e00ff */
[----:B------:R-:W-:Y:S01]  /*107d0*/  LOP3.LUT R0, RZ, UR4, RZ, 0x33, !PT ;  /* 0x00000004ff007c12 */ /* 0x000fe2000f8e33ff */
[----:B------:R-:W-:-:S02]  /*107e0*/  VIADD R9, R23, 0xfffffee0 ;  /* 0xfffffee017097836 */ /* 0x000fc40000000000 */
[----:B------:R-:W-:Y:S01]  /*107f0*/  IMAD.MOV.U32 R23, RZ, RZ, 0x1 ;  /* 0x00000001ff177424 */ /* 0x000fe200078e00ff */
[----:B------:R-:W-:Y:S02]  /*10800*/  VIADDMNMX R0, R0, -UR46, R3, !PT ;  /* 0x8000002e00007c46 */ /* 0x000fe4000f800103 */
[----:B------:R-:W-:Y:S02]  /*10810*/  IADD3 R3, -R36, UR43, RZ ;  /* 0x0000002b24037c10 */ /* 0x000fe4000fffe1ff */
[----:B------:R-:W-:-:S04]  /*10820*/  VIMNMX R0, R0, R5, !PT ;  /* 0x0000000500007248 */ /* 0x000fc80007fe0100 */
[C---:B------:R-:W-:Y:S01]  /*10830*/  IADD3 R27, -R0.reuse, -0x2, RZ ;  /* 0xfffffffe001b7810 */ /* 0x040fe20007ffe1ff */
[C---:B------:R-:W-:Y:S02]  /*10840*/  IMAD R3, R0.reuse, 0x60, R3 ;  /* 0x0000006000037824 */ /* 0x040fe400078e0203 */
[----:B------:R-:W-:Y:S02]  /*10850*/  IMAD R9, R0, -0x60, R9 ;  /* 0xffffffa000097824 */ /* 0x000fe400078e0209 */
[----:B------:R-:W-:-:S07]  /*10860*/  VIADD R0, R3, 0xc0 ;  /* 0x000000c003007836 */ /* 0x000fce0000000000 */
.L_x_1094:
[----:B------:R-:W-:Y:S01]  /*10870*/  ISETP.NE.AND P0, PT, R37, 0x1, PT ;  /* 0x000000012500780c */ /* 0x000fe20003f05270 */
[----:B------:R-:W-:Y:S01]  /*10880*/  IMAD.MOV.U32 R10, RZ, RZ, R9 ;  /* 0x000000ffff0a7224 */ /* 0x000fe200078e0009 */
[----:B------:R-:W-:Y:S02]  /*10890*/  ISETP.GT.U32.AND P2, PT, R33, 0x5f, PT ;  /* 0x0000005f2100780c */ /* 0x000fe40003f44070 */
[----:B------:R-:W-:-:S09]  /*108a0*/  LOP3.LUT P1, RZ, R18, 0x10, RZ, 0xc0, !PT ;  /* 0x0000001012ff7812 */ /* 0x000fd2000782c0ff */
[----:B------:R-:W0:Y:S08]  /*108b0*/  @P0 LDC R2, c[0x0][0x434] ;  /* 0x00010d00ff020b82 */ /* 0x000e300000000800 */
[----:B------:R-:W1:Y:S08]  /*108c0*/  @P0 LDC R3, c[0x0][0x438] ;  /* 0x00010e00ff030b82 */ /* 0x000e700000000800 */
[----:B------:R-:W2:Y:S08]  /*108d0*/  @!P2 LDC.64 R6, c[0x0][0x428] ;  /* 0x00010a00ff06ab82 */ /* 0x000eb00000000a00 */
[----:B------:R-:W3:Y:S01]  /*108e0*/  @!P2 LDC.64 R4, c[0x0][0x418] ;  /* 0x00010600ff04ab82 */ /* 0x000ee20000000a00 */
[----:B0-----:R-:W-:-:S05]  /*108f0*/  @P0 IMAD.HI.U32 R2, R9, R2, RZ ;  /* 0x0000000209020227 */ /* 0x001fca00078e00ff */
[----:B-1----:R-:W-:-:S04]  /*10900*/  @P0 SHF.R.U32.HI R10, RZ, R3, R2 ;  /* 0x00000003ff0a0219 */ /* 0x002fc80000011602 */
[----:B------:R-:W-:Y:S01]  /*10910*/  @!P2 SHF.R.S32.HI R3, RZ, 0x1f, R10 ;  /* 0x0000001fff03a819 */ /* 0x000fe2000001140a */
[----:B--2---:R-:W-:-:S04]  /*10920*/  @!P2 IMAD R2, R34, R6, RZ ;  /* 0x000000062202a224 */ /* 0x004fc800078e02ff */
[----:B------:R-:W-:Y:S02]  /*10930*/  @!P2 IMAD R7, R32, R7, R2 ;  /* 0x000000072007a224 */ /* 0x000fe400078e0202 */
[----:B------:R-:W-:-:S04]  /*10940*/  @!P2 IMAD.MOV.U32 R2, RZ, RZ, R10 ;  /* 0x000000ffff02a224 */ /* 0x000fc800078e000a */
[----:B------:R-:W-:-:S04]  /*10950*/  @!P2 IMAD.WIDE.U32 R2, R32, R6, R2 ;  /* 0x000000062002a225 */ /* 0x000fc800078e0002 */
[----:B------:R-:W-:Y:S01]  /*10960*/  @!P2 IMAD.IADD R3, R7, 0x1, R3 ;  /* 0x000000010703a824 */ /* 0x000fe200078e0203 */
[----:B---3--:R-:W-:Y:S01]  /*10970*/  @!P2 LEA R4, P0, R2, R4, 0x2 ;  /* 0x000000040204a211 */ /* 0x008fe200078010ff */
[----:B------:R-:W-:-:S03]  /*10980*/  IMAD.MOV.U32 R6, RZ, RZ, RZ ;  /* 0x000000ffff067224 */ /* 0x000fc600078e00ff */
[----:B------:R-:W-:-:S05]  /*10990*/  @!P2 LEA.HI.X R5, R2, R5, R3, 0x2, P0 ;  /* 0x000000050205a211 */ /* 0x000fca00000f1403 */
[----:B------:R0:W5:Y:S01]  /*109a0*/  @!P2 LDG.E R6, desc[UR36][R4.64] ;  /* 0x000000240406a981 */ /* 0x000162000c1e1900 */
[----:B------:R-:W-:-:S05]  /*109b0*/  VIADD R22, R20, 0x1 ;  /* 0x0000000114167836 */ /* 0x000fca0000000000 */
[----:B------:R-:W-:-:S04]  /*109c0*/  ISETP.NE.AND P0, PT, R22, 0x2, PT ;  /* 0x000000021600780c */ /* 0x000fc80003f05270 */
[----:B------:R-:W-:Y:S02]  /*109d0*/  SEL R24, RZ, 0x1, P0 ;  /* 0x00000001ff187807 */ /* 0x000fe40000000000 */
[----:B------:R-:W-:Y:S02]  /*109e0*/  SEL R22, R22, RZ, P0 ;  /* 0x000000ff16167207 */ /* 0x000fe40000000000 */
[----:B------:R-:W-:Y:S01]  /*109f0*/  LOP3.LUT R24, R23, R24, RZ, 0x3c, !PT ;  /* 0x0000001817187212 */ /* 0x000fe200078e3cff */
[----:B0-----:R-:W-:Y:S06]  /*10a00*/  @!P1 BRA `(.L_x_1082) ;  /* 0x0000000000049947 */ /* 0x001fec0003800000 */
[----:B------:R-:W-:Y:S01]  /*10a10*/  BPT.TRAP 0x1 ;  /* 0x000000040000795c */ /* 0x000fe20000300000 */
.L_x_1082:
[----:B------:R-:W-:Y:S01]  /*10a20*/  LEA R8, R22, UR48, 0x3 ;  /* 0x0000003016087c11 */ /* 0x000fe2000f8e18ff */
[----:B------:R-:W-:Y:S01]  /*10a30*/  BSSY B1, `(.L_x_1083) ;  /* 0x0000004000017945 */ /* 0x000fe20003800000 */
[----:B------:R-:W-:-:S04]  /*10a40*/  SHF.L.U32 R3, R24, 0x1f, RZ ;  /* 0x0000001f18037819 */ /* 0x000fc800000006ff */
[----:B------:R-:W0:Y:S02]  /*10a50*/  SYNCS.PHASECHK.TRANS64.TRYWAIT P0, [R8+URZ+0x2a840], R3 ;  /* 0x02a84003080075a7 */ /* 0x000e24000800017f */
[----:B0-----:R-:W-:Y:S05]  /*10a60*/  @!P0 BRA `(.L_x_1084) ;  /* 0x0000002800f08947 */ /* 0x001fea0003800000 */
.L_x_1147:
[----:B------:R-:W-:Y:S05]  /*10a70*/  BSYNC B1 ;  /* 0x0000000000017941 */ /* 0x000fea0003800000 */
.L_x_1083:
[----:B------:R-:W-:Y:S01]  /*10a80*/  ULDC UR4, c[0x0][0x430] ;  /* 0x00010c0000047ab9 */ /* 0x000fe20000000800 */
[----:B-----5:R-:W-:Y:S01]  /*10a90*/  SHF.R.S32.HI R28, RZ, 0x1f, R6 ;  /* 0x0000001fff1c7819 */ /* 0x020fe20000011406 */
[----:B------:R-:W-:Y:S01]  /*10aa0*/  UIADD3 UR4, -UR4, URZ, URZ ;  /* 0x0000003f04047290 */ /* 0x000fe2000fffe13f */
[----:B------:R-:W-:Y:S01]  /*10ab0*/  R2UR UR6, R31 ;  /* 0x000000001f0672ca */ /* 0x000fe200000e0000 */
[----:B------:R-:W-:Y:S01]  /*10ac0*/  IMAD R19, R22, 0x4800, R25 ;  /* 0x0000480016137824 */ /* 0x000fe200078e0219 */
[C---:B------:R-:W-:Y:S02]  /*10ad0*/  LOP3.LUT P3, RZ, R18.reuse, 0x4, RZ, 0xc0, !PT ;  /* 0x0000000412ff7812 */ /* 0x040fe4000786c0ff */
[----:B------:R-:W-:Y:S01]  /*10ae0*/  LOP3.LUT P2, RZ, R18, 0x2, RZ, 0xc0, !PT ;  /* 0x0000000212ff7812 */ /* 0x000fe2000784c0ff */
        /* <DEDUP_REMOVED lines=31> */
[----:B------:R-:W0:Y:S02]  /*10ce0*/  SHFL.IDX PT, R14, R10, 0x1, 0x181f ;  /* 0x00381f000a0e7f89 */ /* 0x000e2400000e0000 */
[----:B-1----:R-:W-:-:S05]  /*10cf0*/  IMAD.X R3, RZ, RZ, R3, P0 ;  /* 0x000000ffff037224 */ /* 0x002fca00000e0603 */
        /* <DEDUP_REMOVED lines=20> */
[----:B-1----:R-:W-:-:S05]  /*10e40*/  IMAD.X R3, RZ, RZ, R3, P0 ;  /* 0x000000ffff037224 */ /* 0x002fca00000e0603 */
        /* <DEDUP_REMOVED lines=8> */
.L_x_1161:
        /* <DEDUP_REMOVED lines=10> */
.L_x_1086:
        /* <DEDUP_REMOVED lines=10> */
.L_x_1087:
[----:B------:R1:W-:Y:S01]  /*11010*/  SYNCS.ARRIVE.TRANS64.A1T0 RZ, [R8+URZ+0x2a830], RZ ;  /* 0x02a830ff08ff79a7 */ /* 0x0003e2000810003f */
[----:B------:R-:W-:Y:S05]  /*11020*/  @!P2 BRA `(.L_x_1088) ;  /* 0x000000000004a947 */ /* 0x000fea0003800000 */
[----:B------:R-:W-:Y:S01]  /*11030*/  BPT.TRAP 0x1 ;  /* 0x000000040000795c */ /* 0x000fe20000300000 */
.L_x_1088:
[----:B0-----:R-:W-:Y:S01]  /*11040*/  SHF.L.U32 R3, R23, 0x1f, RZ ;  /* 0x0000001f17037819 */ /* 0x001fe200000006ff */
[----:B------:R-:W-:Y:S01]  /*11050*/  BSSY B1, `(.L_x_1089) ;  /* 0x0000004000017945 */ /* 0x000fe20003800000 */
[----:B------:R-:W-:-:S04]  /*11060*/  LEA R4, R20, UR48, 0x3 ;  /* 0x0000003014047c11 */ /* 0x000fc8000f8e18ff */
[----:B------:R-:W0:Y:S02]  /*11070*/  SYNCS.PHASECHK.TRANS64.TRYWAIT P0, [R4+URZ+0x2a860], R3 ;  /* 0x02a86003040075a7 */ /* 0x000e24000800017f */
[----:B0-----:R-:W-:Y:S05]  /*11080*/  @!P0 BRA `(.L_x_1090) ;  /* 0x0000002c00388947 */ /* 0x001fea0003800000 */
.L_x_1162:
[----:B------:R-:W-:Y:S05]  /*11090*/  BSYNC B1 ;  /* 0x0000000000017941 */ /* 0x000fea0003800000 */
.L_x_1089:
        /* <DEDUP_REMOVED lines=9> */
[----:B------:R-:W1:Y:S02]  /*11130*/  SHFL.IDX PT, R14, R16, 0x1, 0x181f ;  /* 0x00381f00100e7f89 */ /* 0x000e6400000e0000 */
[----:B0-----:R-:W-:Y:S01]  /*11140*/  IMAD.X R3, RZ, RZ, R3, P1 ;  /* 0x000000ffff037224 */ /* 0x001fe200008e0603 */
        /* <DEDUP_REMOVED lines=30> */
[----:B------:R2:W3:Y:S03]  /*11330*/  SHFL.IDX PT, R14, R16, 0x5, 0x181f ;  /* 0x00b81f00100e7f89 */ /* 0x0004e600000e0000 */
[----:B-1----:R-:W-:Y:S01]  /*11340*/  IMAD.X R3, RZ, RZ, R8, P2 ;  /* 0x000000ffff037224 */ /* 0x002fe200010e0608 */
[----:B------:R-:W-:Y:S01]  /*11350*/  ISETP.LT.OR P2, PT, R0, 0x41, !P1 ;  /* 0x000000410000780c */ /* 0x000fe20004f41670 */
[----:B------:R2:W1:-:S12]  /*11360*/  SHFL.IDX PT, R8, R17, 0x5, 0x181f ;  /* 0x00b81f0011087f89 */ /* 0x00045800000e0000 */
[----:B------:R2:W-:Y:S01]  /*11370*/  LDGSTS.E.BYPASS.LTC128B.128 [R5+0x2400], desc[UR36][R2.64], !P2 ;  /* 0x0240000002057fae */ /* 0x0005e2000d101d64 */
[----:B------:R-:W-:-:S13]  /*11380*/  ISETP.LT.OR P2, PT, R0, 0x41, !P0 ;  /* 0x000000410000780c */ /* 0x000fda0004741670 */
[----:B-1-3--:R2:W-:Y:S02]  /*11390*/  LDGSTS.E.BYPASS.LTC128B.128 [R5+0x5400], desc[UR36][R2.64+0x80], !P2 ;  /* 0x0540008002057fae */ /* 0x00a5e4000d101d64 */
.L_x_1176:
[C---:B------:R-:W-:Y:S01]  /*113a0*/  ISETP.LT.OR P1, PT, R0.reuse, 0x51, !P1 ;  /* 0x000000510000780c */ /* 0x040fe20004f21670 */
[----:B------:R-:W-:Y:S01]  /*113b0*/  ULDC.64 UR4, c[0x0][0x328] ;  /* 0x0000ca0000047ab9 */ /* 0x000fe20000000a00 */
[----:B------:R-:W-:Y:S01]  /*113c0*/  ISETP.LT.OR P0, PT, R0, 0x51, !P0 ;  /* 0x000000510000780c */ /* 0x000fe20004701670 */
[----:B------:R-:W-:Y:S01]  /*113d0*/  IMAD R26, R26, UR4, RZ ;  /* 0x000000041a1a7c24 */ /* 0x000fe2000f8e02ff */
[----:B0-2---:R-:W-:-:S03]  /*113e0*/  IADD3 R2, P2, R14, R35, RZ ;  /* 0x000000230e027210 */ /* 0x005fc60007f5e0ff */
        /* <DEDUP_REMOVED lines=16> */
.L_x_1092:
        /* <DEDUP_REMOVED lines=10> */
.L_x_1093:
[----:B------:R-:W-:Y:S01]  /*11590*/  R2UR UR4, R31 ;  /* 0x000000001f0472ca */ /* 0x000fe200000e0000 */
[----:B------:R-:W-:Y:S01]  /*115a0*/  ULDC.64 UR6, c[0x0][0x330] ;  /* 0x0000cc0000067ab9 */ /* 0x000fe20000000a00 */
[----:B------:R-:W-:Y:S01]  /*115b0*/  IMAD.MOV.U32 R3, RZ, RZ, R7 ;  /* 0x000000ffff037224 */ /* 0x000fe200078e0007 */
[----:B------:R0:W-:Y:S01]  /*115c0*/  SYNCS.ARRIVE.TRANS64.A1T0 RZ, [R4+URZ+0x2a850], RZ ;  /* 0x02a850ff04ff79a7 */ /* 0x0001e2000810003f */
[----:B------:R-:W-:Y:S02]  /*115d0*/  IMAD.U32 R5, RZ, RZ, UR6 ;  /* 0x00000006ff057e24 */ /* 0x000fe4000f8e00ff */
[----:B------:R-:W-:Y:S02]  /*115e0*/  VIADD R27, R27, 0xffffffff ;  /* 0xffffffff1b1b7836 */ /* 0x000fe40000000000 */
[----:B------:R-:W-:-:S04]  /*115f0*/  IMAD.WIDE.U32 R2, R5, UR41, R2 ;  /* 0x0000002905027c25 */ /* 0x000fc8000f8e0002 */
[----:B------:R-:W-:Y:S01]  /*11600*/  VIADD R0, R0, 0x60 ;  /* 0x0000006000007836 */ /* 0x000fe20000000000 */
[----:B------:R-:W-:Y:S01]  /*11610*/  UIMAD UR4, UR4, UR6, URZ ;  /* 0x00000006040472a4 */ /* 0x000fe2000f8e023f */
[----:B------:R-:W-:Y:S02]  /*11620*/  VIADD R9, R9, 0xffffffa0 ;  /* 0xffffffa009097836 */ /* 0x000fe40000000000 */
[----:B------:R-:W-:Y:S01]  /*11630*/  IMAD.MOV.U32 R23, RZ, RZ, R24 ;  /* 0x000000ffff177224 */ /* 0x000fe200078e0018 */
[----:B------:R-:W-:Y:S01]  /*11640*/  UIMAD UR4, UR41, UR7, UR4 ;  /* 0x00000007290472a4 */ /* 0x000fe2000f8e0204 */
[----:B------:R-:W-:Y:S02]  /*11650*/  IMAD.MOV.U32 R20, RZ, RZ, R22 ;  /* 0x000000ffff147224 */ /* 0x000fe400078e0016 */
[----:B------:R-:W-:Y:S02]  /*11660*/  ULDC.64 UR6, c[0x0][0x318] ;  /* 0x0000c60000067ab9 */ /* 0x000fe40000000a00 */
[----:B------:R-:W-:Y:S01]  /*11670*/  LEA R16, P0, R2, UR6, 0x1 ;  /* 0x0000000602107c11 */ /* 0x000fe2000f8008ff */
[----:B------:R-:W-:-:S05]  /*11680*/  VIADD R17, R3, UR4 ;  /* 0x0000000403117c36 */ /* 0x000fca0008000000 */
[----:B------:R-:W-:Y:S02]  /*11690*/  LEA.HI.X R17, R2, UR7, R17, 0x1, P0 ;  /* 0x0000000702117c11 */ /* 0x000fe400080f0c11 */
[----:B------:R-:W-:-:S13]  /*116a0*/  ISETP.GT.AND P0, PT, R27, UR51, PT ;  /* 0x000000331b007c0c */ /* 0x000fda000bf04270 */
[----:B0-----:R-:W-:Y:S05]  /*116b0*/  @P0 BRA `(.L_x_1094) ;  /* 0xfffffff0006c0947 */ /* 0x001fea000383ffff */
[----:B------:R-:W-:Y:S05]  /*116c0*/  BSYNC B0 ;  /* 0x0000000000007941 */ /* 0x000fea0003800000 */
.L_x_1081:
[----:B------:R-:W-:-:S13]  /*116d0*/  LOP3.LUT P0, RZ, R18, 0x10, RZ, 0xc0, !PT ;  /* 0x0000001012ff7812 */ /* 0x000fda000780c0ff */
[----:B------:R-:W-:Y:S05]  /*116e0*/  @!P0 BRA `(.L_x_1095) ;  /* 0x0000000000048947 */ /* 0x000fea0003800000 */
[----:B------:R-:W-:Y:S01]  /*116f0*/  BPT.TRAP 0x1 ;  /* 0x000000040000795c */ /* 0x000fe20000300000 */
.L_x_1095:
[----:B0-----:R-:W-:Y:S01]  /*11700*/  LEA R0, R22, UR48, 0x3 ;  /* 0x0000003016007c11 */ /* 0x001fe2000f8e18ff */
        /* <DEDUP_REMOVED lines=8> */
.L_x_1177:
[----:B------:R-:W-:Y:S05]  /*11790*/  BSYNC B0 ;  /* 0x0000000000007941 */ /* 0x000fea0003800000 */
.L_x_1096:
        /* <DEDUP_REMOVED lines=8> */
[----:B------:R-:W-:Y:S01]  /*11820*/  SHFL.IDX PT, R6, R17, 0x1, 0x181f ;  /* 0x00381f0011067f89 */ /* 0x000fe200000e0000 */
[----:B------:R-:W-:Y:S02]  /*11830*/  ISETP.LT.OR P2, PT, R5, 0x1, P1 ;  /* 0x000000010500780c */ /* 0x000fe40000f41670 */
[----:B------:R-:W-:Y:S01]  /*11840*/  LEA R4, R25, UR48, 0x1 ;  /* 0x0000003019047c11 */ /* 0x000fe2000f8e08ff */
[----:B------:R-:W1:Y:S01]  /*11850*/  SHFL.IDX PT, R14, R16, 0x1, 0x181f ;  /* 0x00381f00100e7f89 */ /* 0x000e6200000e0000 */
[----:B------:R-:W-:-:S02]  /*11860*/  ISETP.LT.OR P4, PT, R5, 0x11, P1 ;  /* 0x000000110500780c */ /* 0x000fc40000f81670 */
[----:B------:R-:W-:Y:S01]  /*11870*/  ISETP.LT.OR P5, PT, R5, 0x11, !P0 ;  /* 0x000000110500780c */ /* 0x000fe200047a1670 */
[----:B------:R-:W-:Y:S04]  /*11880*/  SHFL.IDX PT, R10, R17, 0x2, 0x181f ;  /* 0x00581f00110a7f89 */ /* 0x000fe800000e0000 */
[----:B------:R-:W2:Y:S04]  /*11890*/  SHFL.IDX PT, R19, R16, 0x2, 0x181f ;  /* 0x00581f0010137f89 */ /* 0x000ea800000e0000 */
[----:B------:R-:W-:Y:S04]  /*118a0*/  SHFL.IDX PT, R9, R17, 0x3, 0x181f ;  /* 0x00781f0011097f89 */ /* 0x000fe800000e0000 */
[----:B------:R-:W3:Y:S01]  /*118b0*/  SHFL.IDX PT, R20, R16, 0x3, 0x181f ;  /* 0x00781f0010147f89 */ /* 0x000ee200000e0000 */
[----:B0-----:R-:W-:-:S03]  /*118c0*/  IMAD.WIDE.U32 R2, R30, 0x2, R2 ;  /* 0x000000021e027825 */ /* 0x001fc600078e0002 */
[----:B------:R-:W-:Y:S04]  /*118d0*/  SHFL.IDX PT, R8, R17, 0x4, 0x181f ;  /* 0x00981f0011087f89 */ /* 0x000fe800000e0000 */
[----:B------:R-:W0:Y:S04]  /*118e0*/  SHFL.IDX PT, R21, R16, 0x4, 0x181f ;  /* 0x00981f0010157f89 */ /* 0x000e2800000e0000 */
[----:B------:R-:W-:Y:S01]  /*118f0*/  LDGSTS.E.BYPASS.LTC128B.128 [R4+0x400], desc[UR36][R2.64], !P2 ;  /* 0x0040000002047fae */ /* 0x000fe2000d101d64 */
[----:B------:R-:W-:-:S03]  /*11900*/  ISETP.LT.OR P2, PT, R5, 0x21, P1 ;  /* 0x000000210500780c */ /* 0x000fc60000f41670 */
[----:B------:R1:W-:Y:S01]  /*11910*/  LDGSTS.E.BYPASS.LTC128B.128 [R4+0x3400], desc[UR36][R2.64+0x80], !P3 ;  /* 0x0340008002047fae */ /* 0x0003e2000d901d64 */
[----:B------:R-:W-:-:S03]  /*11920*/  ISETP.LT.OR P3, PT, R5, 0x21, !P0 ;  /* 0x000000210500780c */ /* 0x000fc60004761670 */
[----:B------:R-:W4:Y:S01]  /*11930*/  SHFL.IDX PT, R17, R17, 0x5, 0x181f ;  /* 0x00b81f0011117f89 */ /* 0x000f2200000e0000 */
[----:B-1----:R-:W-:Y:S02]  /*11940*/  IMAD.MOV.U32 R2, RZ, RZ, R14 ;  /* 0x000000ffff027224 */ /* 0x002fe400078e000e */
[----:B------:R-:W-:Y:S01]  /*11950*/  IMAD.MOV.U32 R3, RZ, RZ, R6 ;  /* 0x000000ffff037224 */ /* 0x000fe200078e0006 */
[----:B------:R1:W0:Y:S01]  /*11960*/  SHFL.IDX PT, R14, R16, 0x5, 0x181f ;  /* 0x00b81f00100e7f89 */ /* 0x00022200000e0000 */
[----:B------:R-:W-:-:S04]  /*11970*/  IMAD.WIDE.U32 R6, R30, 0x2, R2 ;  /* 0x000000021e067825 */ /* 0x000fc800078e0002 */
[----:B--2---:R-:W-:Y:S01]  /*11980*/  IMAD.MOV.U32 R2, RZ, RZ, R19 ;  /* 0x000000ffff027224 */ /* 0x004fe200078e0013 */
[----:B------:R-:W-:Y:S01]  /*11990*/  LDGSTS.E.BYPASS.LTC128B.128 [R4+0xc00], desc[UR36][R6.64], !P4 ;  /* 0x00c0000006047fae */ /* 0x000fe2000e101d64 */
[----:B------:R-:W-:Y:S01]  /*119a0*/  IMAD.MOV.U32 R3, RZ, RZ, R10 ;  /* 0x000000ffff037224 */ /* 0x000fe200078e000a */
[C---:B------:R-:W-:Y:S02]  /*119b0*/  ISETP.LT.OR P4, PT, R5.reuse, 0x31, P1 ;  /* 0x000000310500780c */ /* 0x040fe40000f81670 */
[----:B------:R-:W-:Y:S01]  /*119c0*/  LDGSTS.E.BYPASS.LTC128B.128 [R4+0x3c00], desc[UR36][R6.64+0x80], !P5 ;  /* 0x03c0008006047fae */ /* 0x000fe2000e901d64 */
[----:B------:R-:W-:Y:S01]  /*119d0*/  IMAD.WIDE.U32 R2, R30, 0x2, R2 ;  /* 0x000000021e027825 */ /* 0x000fe200078e0002 */
[----:B------:R-:W-:-:S04]  /*119e0*/  ISETP.LT.OR P5, PT, R5, 0x31, !P0 ;  /* 0x000000310500780c */ /* 0x000fc800047a1670 */
[----:B------:R-:W-:Y:S01]  /*119f0*/  LDGSTS.E.BYPASS.LTC128B.128 [R4+0x1400], desc[UR36][R2.64], !P2 ;  /* 0x0140000002047fae */ /* 0x000fe2000d101d64 */
[----:B------:R-:W-:-:S03]  /*11a00*/  ISETP.LT.OR P2, PT, R5, 0x41, P1 ;  /* 0x000000410500780c */ /* 0x000fc60000f41670 */
[----:B------:R3:W-:Y:S01]  /*11a10*/  LDGSTS.E.BYPASS.LTC128B.128 [R4+0x4400], desc[UR36][R2.64+0x80], !P3 ;  /* 0x0440008002047fae */ /* 0x0007e2000d901d64 */
[----:B------:R-:W-:Y:S01]  /*11a20*/  ISETP.LT.OR P3, PT, R5, 0x41, !P0 ;  /* 0x000000410500780c */ /* 0x000fe20004761670 */
[----:B---3--:R-:W-:Y:S02]  /*11a30*/  IMAD.MOV.U32 R2, RZ, RZ, R20 ;  /* 0x000000ffff027224 */ /* 0x008fe400078e0014 */
[----:B------:R-:W-:Y:S02]  /*11a40*/  IMAD.MOV.U32 R3, RZ, RZ, R9 ;  /* 0x000000ffff037224 */ /* 0x000fe400078e0009 */
[----:B------:R-:W-:-:S04]  /*11a50*/  IMAD.WIDE.U32 R6, R30, 0x2, R2 ;  /* 0x000000021e067825 */ /* 0x000fc800078e0002 */
[----:B0-----:R-:W-:Y:S01]  /*11a60*/  IMAD.MOV.U32 R2, RZ, RZ, R21 ;  /* 0x000000ffff027224 */ /* 0x001fe200078e0015 */
[----:B------:R1:W-:Y:S01]  /*11a70*/  LDGSTS.E.BYPASS.LTC128B.128 [R4+0x1c00], desc[UR36][R6.64], !P4 ;  /* 0x01c0000006047fae */ /* 0x0003e2000e101d64 */
[----:B------:R-:W-:Y:S02]  /*11a80*/  IMAD.MOV.U32 R3, RZ, RZ, R8 ;  /* 0x000000ffff037224 */ /* 0x000fe400078e0008 */
[----:B------:R-:W-:Y:S01]  /*11a90*/  IMAD.MOV.U32 R8, RZ, RZ, RZ ;  /* 0x000000ffff087224 */ /* 0x000fe200078e00ff */
[----:B------:R1:W-:Y:S01]  /*11aa0*/  LDGSTS.E.BYPASS.LTC128B.128 [R4+0x4c00], desc[UR36][R6.64+0x80], !P5 ;  /* 0x04c0008006047fae */ /* 0x0003e2000e901d64 */
[----:B------:R-:W-:-:S05]  /*11ab0*/  IMAD.WIDE.U32 R2, R30, 0x2, R2 ;  /* 0x000000021e027825 */ /* 0x000fca00078e0002 */
[----:B------:R1:W-:Y:S04]  /*11ac0*/  LDGSTS.E.BYPASS.LTC128B.128 [R4+0x2400], desc[UR36][R2.64], !P2 ;  /* 0x0240000002047fae */ /* 0x0003e8000d101d64 */
[----:B----4-:R1:W-:Y:S02]  /*11ad0*/  LDGSTS.E.BYPASS.LTC128B.128 [R4+0x5400], desc[UR36][R2.64+0x80], !P3 ;  /* 0x0540008002047fae */ /* 0x0103e4000d901d64 */
.L_x_1191:
[C---:B------:R-:W-:Y:S01]  /*11ae0*/  ISETP.LT.OR P1, PT, R5.reuse, 0x51, P1 ;  /* 0x000000510500780c */ /* 0x040fe20000f21670 */
[----:B-1----:R-:W-:Y:S01]  /*11af0*/  IMAD.MOV.U32 R2, RZ, RZ, R14 ;  /* 0x000000ffff027224 */ /* 0x002fe200078e000e */
[----:B------:R-:W-:Y:S01]  /*11b00*/  ISETP.LT.OR P0, PT, R5, 0x51, !P0 ;  /* 0x000000510500780c */ /* 0x000fe20004701670 */
[----:B------:R-:W-:Y:S02]  /*11b10*/  IMAD.MOV.U32 R3, RZ, RZ, R17 ;  /* 0x000000ffff037224 */ /* 0x000fe400078e0011 */
[----:B------:R-:W-:-:S08]  /*11b20*/  IMAD.WIDE.U32 R2, R30, 0x2, R2 ;  /* 0x000000021e027825 */ /* 0x000fd000078e0002 */
[----:B------:R-:W-:Y:S01]  /*11b30*/  @!PT LDS RZ, [RZ] ;  /* 0x00000000fffff984 */ /* 0x000fe20000000800 */
[----:B------:R-:W-:Y:S01]  /*11b40*/  @!PT LDS RZ, [RZ] ;  /* 0x00000000fffff984 */ /* 0x000fe20000000800 */
[----:B------:R-:W-:Y:S01]  /*11b50*/  @!PT LDS RZ, [RZ] ;  /* 0x00000000fffff984 */ /* 0x000fe20000000800 */
[----:B------:R0:W-:Y:S04]  /*11b60*/  LDGSTS.E.BYPASS.LTC128B.128 [R4+0x2c00], desc[UR36][R2.64], !P1 ;  /* 0x02c0000002047fae */ /* 0x0001e8000c901d64 */
[----:B------:R0:W-:Y:S01]  /*11b70*/  LDGSTS.E.BYPASS.LTC128B.128 [R4+0x5c00], desc[UR36][R2.64+0x80], !P0 ;  /* 0x05c0008002047fae */ /* 0x0001e2000c101d64 */
[----:B------:R-:W-:Y:S01]  /*11b80*/  PLOP3.LUT P0, PT, PT, PT, PT, 0x80, 0x0 ;  /* 0x000000000000781c */ /* 0x000fe20003f0f070 */
[----:B------:R-:W-:-:S12]  /*11b90*/  NOP ;  /* 0x0000000000007918 */ /* 0x000fd80000000000 */
.L_x_1099:
        /* <DEDUP_REMOVED lines=10> */
.L_x_1100:
[----:B------:R1:W-:Y:S02]  /*11c40*/  SYNCS.ARRIVE.TRANS64.A1T0 RZ, [R0+URZ+0x2a850], RZ ;  /* 0x02a850ff00ff79a7 */ /* 0x0003e4000810003f */
[----:B-1----:R-:W-:-:S05]  /*11c50*/  VIADD R0, R22, 0x1 ;  /* 0x0000000116007836 */ /* 0x002fca0000000000 */
[----:B------:R-:W-:-:S04]  /*11c60*/  ISETP.NE.AND P0, PT, R0, 0x2, PT ;  /* 0x000000020000780c */ /* 0x000fc80003f05270 */
[----:B0-----:R-:W-:Y:S02]  /*11c70*/  SEL R3, RZ, 0x1, P0 ;  /* 0x00000001ff037807 */ /* 0x001fe40000000000 */
[----:B------:R-:W-:Y:S02]  /*11c80*/  SEL R0, R0, RZ, P0 ;  /* 0x000000ff00007207 */ /* 0x000fe40000000000 */
[----:B------:R-:W-:-:S07]  /*11c90*/  LOP3.LUT R24, R24, R3, RZ, 0x3c, !PT ;  /* 0x0000000318187212 */ /* 0x000fce00078e3cff */
.L_x_1060:
[----:B------:R-:W0:Y:S01]  /*11ca0*/  S2R R3, SR_CgaCtaId ;  /* 0x0000000000037919 */ /* 0x000e220000008800 */
[----:B------:R-:W-:Y:S02]  /*11cb0*/  MOV R2, 0x400 ;  /* 0x0000040000027802 */ /* 0x000fe40000000f00 */
[----:B------:R-:W-:Y:S02]  /*11cc0*/  SHF.L.U32 R8, R8, 0x1f, RZ ;  /* 0x0000001f08087819 */ /* 0x000fe400000006ff */
[----:B0-----:R-:W-:-:S04]  /*11cd0*/  LEA R7, R3, R2, 0x18 ;  /* 0x0000000203077211 */ /* 0x001fc800078ec0ff */
[----:B------:R-:W0:Y:S02]  /*11ce0*/  SYNCS.PHASECHK.TRANS64.TRYWAIT P0, [R7+URZ+0x2a820], R8 ;  /* 0x02a82008070075a7 */ /* 0x000e24000800017f */
[----:B0-----:R-:W-:Y:S05]  /*11cf0*/  @!P0 BRA `(.L_x_1101) ;  /* 0x0000003000408947 */ /* 0x001fea0003800000 */
.L_x_1192:
[----:B------:R-:W-:-:S03]  /*11d00*/  UMOV UR4, 0xffffffff ;  /* 0xffffffff00047882 */ /* 0x000fc60000000000 */
[----:B------:R-:W-:Y:S05]  /*11d10*/  BRA.DIV UR4, `(.L_x_1102) ;  /* 0x00000032044c7947 */ /* 0x000fea000b800000 */
[----:B------:R-:W1:Y:S02]  /*11d20*/  S2R R2, SR_TID.X ;  /* 0x0000000000027919 */ /* 0x000e640000002100 */
[----:B-1----:R-:W-:-:S04]  /*11d30*/  SHF.R.U32.HI R2, RZ, 0x5, R2 ;  /* 0x00000005ff027819 */ /* 0x002fc80000011602 */
[----:B------:R-:W-:-:S05]  /*11d40*/  LOP3.LUT R2, R2, 0x3, RZ, 0xc0, !PT ;  /* 0x0000000302027812 */ /* 0x000fca00078ec0ff */
[----:B------:R1:W2:Y:S02]  /*11d50*/  SHFL.IDX PT, R14, R2, RZ, 0x1f ;  /* 0x00001fff020e7589 */ /* 0x0002a400000e0000 */
.L_x_1195:
[----:B--2---:R-:W-:-:S13]  /*11d60*/  ISETP.NE.AND P0, PT, R14, RZ, PT ;  /* 0x000000ff0e00720c */ /* 0x004fda0003f05270 */
[----:B------:R-:W-:Y:S05]  /*11d70*/  @P0 BRA `(.L_x_968) ;  /* 0x0000000000900947 */ /* 0x000fea0003800000 */
[----:B------:R-:W-:-:S03]  /*11d80*/  UMOV UR4, 0xffffffff ;  /* 0xffffffff00047882 */ /* 0x000fc60000000000 */
[----:B------:R-:W-:Y:S05]  /*11d90*/  BRA.DIV UR4, `(.L_x_1103) ;  /* 0x0000003204607947 */ /* 0x000fea000b800000 */
[----:B------:R-:W-:-:S13]  /*11da0*/  ELECT P6, URZ, PT ;  /* 0x00000000003f782f */ /* 0x000fda00038c0000 */
.L_x_1198:
[----:B------:R-:W-:Y:S05]  /*11db0*/  @!P6 BRA `(.L_x_968) ;  /* 0x000000000080e947 */ /* 0x000fea0003800000 */
[----:B-1----:R-:W2:Y:S02]  /*11dc0*/  LDL R2, [R1] ;  /* 0x0000000001027983 */ /* 0x002ea40000100800 */
[----:B--2---:R-:W-:-:S13]  /*11dd0*/  R2UR UR4, R2 ;  /* 0x00000000020472ca */ /* 0x004fda00000e0000 */
[----:B------:R-:W-:-:S06]  /*11de0*/  ULOP3.LUT UR4, UR4, 0x2, URZ, 0xfc, !UPT ;  /* 0x0000000204047892 */ /* 0x000fcc000f8efc3f */
[----:B------:R-:W-:-:S05]  /*11df0*/  IMAD.U32 R2, RZ, RZ, UR4 ;  /* 0x00000004ff027e24 */ /* 0x000fca000f8e00ff */
[----:B------:R-:W-:-:S13]  /*11e00*/  ISETP.NE.AND P0, PT, R2, 0x3, PT ;  /* 0x000000030200780c */ /* 0x000fda0003f05270 */
[----:B------:R-:W-:Y:S05]  /*11e10*/  @!P0 BRA `(.L_x_1104) ;  /* 0x0000000000048947 */ /* 0x000fea0003800000 */
[----:B------:R-:W-:Y:S01]  /*11e20*/  BPT.TRAP 0x1 ;  /* 0x000000040000795c */ /* 0x000fe20000300000 */
.L_x_1104:
[----:B------:R-:W-:Y:S01]  /*11e30*/  IMAD R5, R0, 0x8, R7 ;  /* 0x0000000800057824 */ /* 0x000fe200078e0207 */
[----:B------:R-:W-:Y:S01]  /*11e40*/  SHF.L.U32 R2, R24, 0x1f, RZ ;  /* 0x0000001f18027819 */ /* 0x000fe200000006ff */
[----:B------:R-:W-:-:S03]  /*11e50*/  VIADD R0, R0, 0x1 ;  /* 0x0000000100007836 */ /* 0x000fc60000000000 */
[----:B------:R-:W1:Y:S02]  /*11e60*/  SYNCS.PHASECHK.TRANS64.TRYWAIT P1, [R5+URZ+0x2a840], R2 ;  /* 0x02a84002050075a7 */ /* 0x000e64000802017f */
[----:B------:R-:W-:-:S04]  /*11e70*/  ISETP.NE.AND P2, PT, R0, 0x2, PT ;  /* 0x000000020000780c */ /* 0x000fc80003f45270 */
[----:B------:R-:W-:Y:S01]  /*11e80*/  SEL R3, RZ, 0x1, P2 ;  /* 0x00000001ff037807 */ /* 0x000fe20001000000 */
[----:B-1----:R-:W-:Y:S08]  /*11e90*/  @!P1 BRA `(.L_x_1105) ;  /* 0x0000003000409947 */ /* 0x002ff00003800000 */
.L_x_1199:
[----:B------:R-:W-:Y:S02]  /*11ea0*/  SEL R0, R0, RZ, P2 ;  /* 0x000000ff00007207 */ /* 0x000fe40001000000 */
[----:B------:R-:W-:Y:S01]  /*11eb0*/  LOP3.LUT R3, R24, R3, RZ, 0x3c, !PT ;  /* 0x0000000318037212 */ /* 0x000fe200078e3cff */
[----:B------:R-:W-:Y:S06]  /*11ec0*/  @!P0 BRA `(.L_x_1106) ;  /* 0x0000000000048947 */ /* 0x000fec0003800000 */
[----:B------:R-:W-:Y:S01]  /*11ed0*/  BPT.TRAP 0x1 ;  /* 0x000000040000795c */ /* 0x000fe20000300000 */
.L_x_1106:
[----:B0-----:R-:W-:Y:S01]  /*11ee0*/  IMAD R7, R0, 0x8, R7 ;  /* 0x0000000800077824 */ /* 0x001fe200078e0207 */
[----:B------:R-:W-:-:S04]  /*11ef0*/  SHF.L.U32 R0, R3, 0x1f, RZ ;  /* 0x0000001f03007819 */ /* 0x000fc800000006ff */
[----:B------:R-:W0:Y:S02]  /*11f00*/  SYNCS.PHASECHK.TRANS64.TRYWAIT P1, [R7+URZ+0x2a840], R0 ;  /* 0x02a84000070075a7 */ /* 0x000e24000802017f */
[----:B0-----:R-:W-:Y:S05]  /*11f10*/  @!P1 BRA `(.L_x_1107) ;  /* 0x0000003000349947 */ /* 0x001fea0003800000 */
.L_x_1200:
[----:B------:R-:W-:Y:S05]  /*11f20*/  @!P0 BRA `(.L_x_1108) ;  /* 0x0000000000048947 */ /* 0x000fea0003800000 */
[----:B------:R-:W-:Y:S01]  /*11f30*/  BPT.TRAP 0x1 ;  /* 0x000000040000795c */ /* 0x000fe20000300000 */
.L_x_1108:
[----:B------:R-:W2:Y:S02]  /*11f40*/  SYNCS.PHASECHK.TRANS64.TRYWAIT P1, [R5+URZ+0x2a860], R2 ;  /* 0x02a86002050075a7 */ /* 0x000ea4000802017f */
[----:B--2---:R-:W-:Y:S05]  /*11f50*/  @!P1 BRA `(.L_x_1109) ;  /* 0x0000003000389947 */ /* 0x004fea0003800000 */
.L_x_1201:
[----:B------:R-:W-:Y:S05]  /*11f60*/  @!P0 BRA `(.L_x_1110) ;  /* 0x0000000000048947 */ /* 0x000fea0003800000 */
[----:B------:R-:W-:Y:S01]  /*11f70*/  BPT.TRAP 0x1 ;  /* 0x000000040000795c */ /* 0x000fe20000300000 */
.L_x_1110:
[----:B---3--:R3:W4:Y:S02]  /*11f80*/  SYNCS.PHASECHK.TRANS64.TRYWAIT P0, [R7+URZ+0x2a860], R0 ;  /* 0x02a86000070075a7 */ /* 0x008724000800017f */
[----:B----4-:R-:W-:Y:S05]  /*11f90*/  @!P0 NANOSLEEP.SYNCS 0x989680 ;  /* 0x009896800000895d */ /* 0x010fea0003900000 */
[----:B------:R-:W4:Y:S02]  /*11fa0*/  @!P0 SYNCS.PHASECHK.TRANS64 P0, [R7+URZ+0x2a860], R0 ;  /* 0x02a86000070085a7 */ /* 0x000f24000800007f */
[----:B----4-:R-:W-:Y:S05]  /*11fb0*/  @!P0 BRA `(.L_x_1110) ;  /* 0xfffffffc00f08947 */ /* 0x010fea000383ffff */
.L_x_968:
[----:B------:R-:W-:Y:S05]  /*11fc0*/  BSYNC B6 ;  /* 0x0000000000067941 */ /* 0x000fea0003800000 */
.L_x_965:
[----:B------:R-:W-:Y:S05]  /*11fd0*/  EXIT ;  /* 0x000000000000794d */ /* 0x000fea0003800000 */
.L_x_978:
[----:B0-----:R-:W-:-:S04]  /*11fe0*/  IMAD.U32 R3, RZ, RZ, UR38 ;  /* 0x00000026ff037e24 */ /* 0x001fc8000f8e00ff */
[----:B------:R0:W1:Y:S03]  /*11ff0*/  SYNCS.PHASECHK.TRANS64.TRYWAIT P0, [R3+URZ+0x2a800], R0 ;  /* 0x02a80000030075a7 */ /* 0x000066000800017f */
[----:B-1----:R-:W-:Y:S05]  /*12000*/  @!P0 NANOSLEEP.SYNCS 0x989680 ;  /* 0x009896800000895d */ /* 0x002fea0003900000 */
[----:B------:R-:W1:Y:S02]  /*12010*/  @!P0 SYNCS.PHASECHK.TRANS64 P0, [R3+URZ+0x2a800], R0 ;  /* 0x02a80000030085a7 */ /* 0x000e64000800007f */
[----:B-1----:R-:W-:Y:S05]  /*12020*/  @!P0 BRA `(.L_x_978) ;  /* 0xfffffffc00ec8947 */ /* 0x002fea000383ffff */
[----:B------:R-:W-:Y:S05]  /*12030*/  BRA `(.L_x_1111) ;  /* 0xfffffef400787947 */ /* 0x000fea000383ffff */
.L_x_982:
[----:B0-----:R-:W-:-:S04]  /*12040*/  IMAD.U32 R3, RZ, RZ, UR38 ;  /* 0x00000026ff037e24 */ /* 0x001fc8000f8e00ff */
[----:B------:R0:W2:Y:S03]  /*12050*/  SYNCS.PHASECHK.TRANS64.TRYWAIT P1, [R3+URZ+0x2a830], R0 ;  /* 0x02a83000030075a7 */ /* 0x0000a6000802017f */
[----:B--2---:R-:W-:Y:S05]  /*12060*/  @!P1 NANOSLEEP.SYNCS 0x989680 ;  /* 0x009896800000995d */ /* 0x004fea0003900000 */
[----:B------:R-:W2:Y:S02]  /*12070*/  @!P1 SYNCS.PHASECHK.TRANS64 P1, [R3+URZ+0x2a830], R0 ;  /* 0x02a83000030095a7 */ /* 0x000ea4000802007f */
[----:B--2---:R-:W-:Y:S05]  /*12080*/  @!P1 BRA `(.L_x_982) ;  /* 0xfffffffc00ec9947 */ /* 0x004fea000383ffff */
[----:B------:R-:W-:Y:S05]  /*12090*/  BRA `(.L_x_981) ;  /* 0xfffffef4009c7947 */ /* 0x000fea000383ffff */
.L_x_999:
[----:B-1----:R-:W-:-:S04]  /*120a0*/  IMAD.U32 R12, RZ, RZ, UR60 ;  /* 0x0000003cff0c7e24 */ /* 0x002fc8000f8e00ff */
[----:B------:R1:W2:Y:S03]  /*120b0*/  SYNCS.PHASECHK.TRANS64.TRYWAIT P1, [R12+URZ+0x2a830], R11 ;  /* 0x02a8300b0c0075a7 */ /* 0x0002a6000802017f */
[----:B--2---:R-:W-:Y:S05]  /*120c0*/  @!P1 NANOSLEEP.SYNCS 0x989680 ;  /* 0x009896800000995d */ /* 0x004fea0003900000 */
[----:B------:R-:W2:Y:S02]  /*120d0*/  @!P1 SYNCS.PHASECHK.TRANS64 P1, [R12+URZ+0x2a830], R11 ;  /* 0x02a8300b0c0095a7 */ /* 0x000ea4000802007f */
[----:B--2---:R-:W-:Y:S05]  /*120e0*/  @!P1 BRA `(.L_x_999) ;  /* 0xfffffffc00ec9947 */ /* 0x004fea000383ffff */
[----:B------:R-:W-:Y:S05]  /*120f0*/  BRA `(.L_x_998) ;  /* 0xffffff2000ec7947 */ /* 0x000fea000383ffff */
.L_x_1003:
[----:B01----:R-:W-:-:S04]  /*12100*/  IMAD.U32 R11, RZ, RZ, UR10 ;  /* 0x0000000aff0b7e24 */ /* 0x003fc8000f8e00ff */
[----:B------:R0:W1:Y:S03]  /*12110*/  SYNCS.PHASECHK.TRANS64.TRYWAIT P1, [R11+URZ+0x2a850], R0 ;  /* 0x02a850000b0075a7 */ /* 0x000066000802017f */
[----:B-1----:R-:W-:Y:S05]  /*12120*/  @!P1 NANOSLEEP.SYNCS 0x989680 ;  /* 0x009896800000995d */ /* 0x002fea0003900000 */
[----:B------:R-:W1:Y:S02]  /*12130*/  @!P1 SYNCS.PHASECHK.TRANS64 P1, [R11+URZ+0x2a850], R0 ;  /* 0x02a850000b0095a7 */ /* 0x000e64000802007f */
[----:B-1----:R-:W-:Y:S05]  /*12140*/  @!P1 BRA `(.L_x_1003) ;  /* 0xfffffffc00ec9947 */ /* 0x002fea000383ffff */
[----:B------:R-:W-:Y:S05]  /*12150*/  BRA `(.L_x_1002) ;  /* 0xffffff2800f87947 */ /* 0x000fea000383ffff */
.L_x_1022:
[----:B-1----:R-:W-:-:S04]  /*12160*/  IMAD.U32 R12, RZ, RZ, UR5 ;  /* 0x00000005ff0c7e24 */ /* 0x002fc8000f8e00ff */
[----:B------:R1:W2:Y:S03]  /*12170*/  SYNCS.PHASECHK.TRANS64.TRYWAIT P1, [R12+URZ+0x2a830], R11 ;  /* 0x02a8300b0c0075a7 */ /* 0x0002a6000802017f */
[----:B--2---:R-:W-:Y:S05]  /*12180*/  @!P1 NANOSLEEP.SYNCS 0x989680 ;  /* 0x009896800000995d */ /* 0x004fea0003900000 */
[----:B------:R-:W2:Y:S02]  /*12190*/  @!P1 SYNCS.PHASECHK.TRANS64 P1, [R12+URZ+0x2a830], R11 ;  /* 0x02a8300b0c0095a7 */ /* 0x000ea4000802007f */
[----:B--2---:R-:W-:Y:S05]  /*121a0*/  @!P1 BRA `(.L_x_1022) ;  /* 0xfffffffc00ec9947 */ /* 0x004fea000383ffff */
[----:B------:R-:W-:Y:S05]  /*121b0*/  BRA `(.L_x_1021) ;  /* 0xffffff5000a87947 */ /* 0x000fea000383ffff */
.L_x_1026:
[----:B01----:R-:W-:-:S04]  /*121c0*/  IMAD.U32 R11, RZ, RZ, UR7 ;  /* 0x00000007ff0b7e24 */ /* 0x003fc8000f8e00ff */
[----:B------:R0:W1:Y:S03]  /*121d0*/  SYNCS.PHASECHK.TRANS64.TRYWAIT P1, [R11+URZ+0x2a850], R0 ;  /* 0x02a850000b0075a7 */ /* 0x000066000802017f */
[----:B-1----:R-:W-:Y:S05]  /*121e0*/  @!P1 NANOSLEEP.SYNCS 0x989680 ;  /* 0x009896800000995d */ /* 0x002fea0003900000 */
[----:B------:R-:W1:Y:S02]  /*121f0*/  @!P1 SYNCS.PHASECHK.TRANS64 P1, [R11+URZ+0x2a850], R0 ;  /* 0x02a850000b0095a7 */ /* 0x000e64000802007f */
[----:B-1----:R-:W-:Y:S05]  /*12200*/  @!P1 BRA `(.L_x_1026) ;  /* 0xfffffffc00ec9947 */ /* 0x002fea000383ffff */
[----:B------:R-:W-:Y:S05]  /*12210*/  BRA `(.L_x_1025) ;  /* 0xffffff5800b47947 */ /* 0x000fea000383ffff */
.L_x_1034:
[----:B-1----:R-:W-:-:S04]  /*12220*/  IMAD.U32 R12, RZ, RZ, UR7 ;  /* 0x00000007ff0c7e24 */ /* 0x002fc8000f8e00ff */
[----:B------:R1:W2:Y:S03]  /*12230*/  SYNCS.PHASECHK.TRANS64.TRYWAIT P1, [R12+URZ+0x2a830], R11 ;  /* 0x02a8300b0c0075a7 */ /* 0x0002a6000802017f */
[----:B--2---:R-:W-:Y:S05]  /*12240*/  @!P1 NANOSLEEP.SYNCS 0x989680 ;  /* 0x009896800000995d */ /* 0x004fea0003900000 */
[----:B------:R-:W2:Y:S02]  /*12250*/  @!P1 SYNCS.PHASECHK.TRANS64 P1, [R12+URZ+0x2a830], R11 ;  /* 0x02a8300b0c0095a7 */ /* 0x000ea4000802007f */
[----:B--2---:R-:W-:Y:S05]  /*12260*/  @!P1 BRA `(.L_x_1034) ;  /* 0xfffffffc00ec9947 */ /* 0x004fea000383ffff */
[----:B------:R-:W-:Y:S05]  /*12270*/  BRA `(.L_x_1033) ;  /* 0xffffff6c00707947 */ /* 0x000fea000383ffff */
.L_x_1038:
[----:B01----:R-:W-:-:S04]  /*12280*/  IMAD.U32 R11, RZ, RZ, UR5 ;  /* 0x00000005ff0b7e24 */ /* 0x003fc8000f8e00ff */
[----:B------:R0:W1:Y:S03]  /*12290*/  SYNCS.PHASECHK.TRANS64.TRYWAIT P1, [R11+URZ+0x2a850], R0 ;  /* 0x02a850000b0075a7 */ /* 0x000066000802017f */
[----:B-1----:R-:W-:Y:S05]  /*122a0*/  @!P1 NANOSLEEP.SYNCS 0x989680 ;  /* 0x009896800000995d */ /* 0x002fea0003900000 */
[----:B------:R-:W1:Y:S02]  /*122b0*/  @!P1 SYNCS.PHASECHK.TRANS64 P1, [R11+URZ+0x2a850], R0 ;  /* 0x02a850000b0095a7 */ /* 0x000e64000802007f */
[----:B-1----:R-:W-:Y:S05]  /*122c0*/  @!P1 BRA `(.L_x_1038) ;  /* 0xfffffffc00ec9947 */ /* 0x002fea000383ffff */
[----:B------:R-:W-:Y:S05]  /*122d0*/  BRA `(.L_x_1037) ;  /* 0xffffff74007c7947 */ /* 0x000fea000383ffff */
.L_x_1053:
[----:B-1----:R-:W-:-:S04]  /*122e0*/  IMAD.U32 R0, RZ, RZ, UR5 ;  /* 0x00000005ff007e24 */ /* 0x002fc8000f8e00ff */
[----:B------:R1:W2:Y:S03]  /*122f0*/  SYNCS.PHASECHK.TRANS64.TRYWAIT P1, [R0+URZ+0x2a850], R3 ;  /* 0x02a85003000075a7 */ /* 0x0002a6000802017f */
[----:B--2---:R-:W-:Y:S05]  /*12300*/  @!P1 NANOSLEEP.SYNCS 0x989680 ;  /* 0x009896800000995d */ /* 0x004fea0003900000 */
[----:B------:R-:W2:Y:S02]  /*12310*/  @!P1 SYNCS.PHASECHK.TRANS64 P1, [R0+URZ+0x2a850], R3 ;  /* 0x02a85003000095a7 */ /* 0x000ea4000802007f */
[----:B--2---:R-:W-:Y:S05]  /*12320*/  @!P1 BRA `(.L_x_1053) ;  /* 0xfffffffc00ec9947 */ /* 0x004fea000383ffff */
[----:B------:R-:W-:Y:S05]  /*12330*/  BRA `(.L_x_1052) ;  /* 0xffffff9c00807947 */ /* 0x000fea000383ffff */
.L_x_1071:
[----:B------:R-:W-:Y:S02]  /*12340*/  IMAD.MOV.U32 R13, RZ, RZ, R17 ;  /* 0x000000ffff0d7224 */ /* 0x000fe400078e0011 */
[----:B------:R-:W-:Y:S02]  /*12350*/  IMAD.MOV.U32 R12, RZ, RZ, RZ ;  /* 0x000000ffff0c7224 */ /* 0x000fe400078e00ff */
[----:B------:R-:W-:Y:S02]  /*12360*/  IMAD.MOV.U32 R11, RZ, RZ, 0x1f ;  /* 0x0000001fff0b7424 */ /* 0x000fe400078e00ff */
[----:B------:R-:W-:-:S07]  /*12370*/  IMAD.MOV.U32 R15, RZ, RZ, -0x1 ;  /* 0xffffffffff0f7424 */ /* 0x000fce00078e00ff */
[----:B-----5:R-:W-:Y:S05]  /*12380*/  WARPSYNC.COLLECTIVE R15, `(.L_x_1112) ;  /* 0x000000000f087348 */ /* 0x020fea0003c00000 */
[----:B------:R0:W1:Y:S02]  /*12390*/  SHFL.IDX P6, R14, R13, R12, R11 ;  /* 0x0000000c0d0e7389 */ /* 0x00006400000c000b */
[----:B01---5:R-:W-:Y:S01]  /*123a0*/  ENDCOLLECTIVE ;  /* 0x000000000000791b */ /* 0x023fe20003800000 */
.L_x_1112:
[----:B------:R-:W-:Y:S05]  /*123b0*/  BRA `(.L_x_1113) ;  /* 0xffffffd000007947 */ /* 0x000fea000383ffff */
.L_x_1073:
[----:B0-----:R-:W-:-:S04]  /*123c0*/  IMAD.U32 R3, RZ, RZ, UR48 ;  /* 0x00000030ff037e24 */ /* 0x001fc8000f8e00ff */
[----:B------:R0:W1:Y:S03]  /*123d0*/  SYNCS.PHASECHK.TRANS64.TRYWAIT P0, [R3+URZ+0x2a840], R2 ;  /* 0x02a84002030075a7 */ /* 0x000066000800017f */
[----:B-1----:R-:W-:Y:S05]  /*123e0*/  @!P0 NANOSLEEP.SYNCS 0x989680 ;  /* 0x009896800000895d */ /* 0x002fea0003900000 */
[----:B------:R-:W1:Y:S02]  /*123f0*/  @!P0 SYNCS.PHASECHK.TRANS64 P0, [R3+URZ+0x2a840], R2 ;  /* 0x02a84002030085a7 */ /* 0x000e64000800007f */
[----:B-1----:R-:W-:Y:S05]  /*12400*/  @!P0 BRA `(.L_x_1073) ;  /* 0xfffffffc00ec8947 */ /* 0x002fea000383ffff */
[----:B------:R-:W-:Y:S05]  /*12410*/  BRA `(.L_x_1114) ;  /* 0xffffffd000a07947 */ /* 0x000fea000383ffff */
.L_x_1074:
        /* <DEDUP_REMOVED lines=8> */
.L_x_1116:
[----:B------:R-:W-:Y:S05]  /*124a0*/  BSYNC B0 ;  /* 0x0000000000007941 */ /* 0x000fea0003800000 */
.L_x_1115:
[----:B------:R-:W-:Y:S01]  /*124b0*/  IMAD.MOV.U32 R13, RZ, RZ, R0 ;  /* 0x000000ffff0d7224 */ /* 0x000fe200078e0000 */
[----:B------:R-:W-:Y:S01]  /*124c0*/  @P0 LEA R9, R25, UR48, 0x1 ;  /* 0x0000003019090c11 */ /* 0x000fe2000f8e08ff */
[----:B------:R-:W-:Y:S02]  /*124d0*/  IMAD.MOV.U32 R12, RZ, RZ, RZ ;  /* 0x000000ffff0c7224 */ /* 0x000fe400078e00ff */
[----:B------:R-:W-:Y:S02]  /*124e0*/  IMAD.MOV.U32 R11, RZ, RZ, 0x181f ;  /* 0x0000181fff0b7424 */ /* 0x000fe400078e00ff */
[----:B------:R-:W-:Y:S02]  /*124f0*/  IMAD.MOV.U32 R15, RZ, RZ, -0x1 ;  /* 0xffffffffff0f7424 */ /* 0x000fe400078e00ff */
[----:B------:R-:W-:-:S07]  /*12500*/  IMAD.MOV.U32 R3, RZ, RZ, R14 ;  /* 0x000000ffff037224 */ /* 0x000fce00078e000e */
[----:B------:R-:W-:Y:S05]  /*12510*/  WARPSYNC.COLLECTIVE R15, `(.L_x_1117) ;  /* 0x000000000f087348 */ /* 0x000fea0003c00000 */
[----:B------:R0:W1:Y:S02]  /*12520*/  SHFL.IDX P6, R14, R13, R12, R11 ;  /* 0x0000000c0d0e7389 */ /* 0x00006400000c000b */
[----:B01----:R-:W-:Y:S01]  /*12530*/  ENDCOLLECTIVE ;  /* 0x000000000000791b */ /* 0x003fe20003800000 */
.L_x_1117:
[----:B------:R-:W-:Y:S02]  /*12540*/  IMAD.MOV.U32 R13, RZ, RZ, R7 ;  /* 0x000000ffff0d7224 */ /* 0x000fe400078e0007 */
[----:B------:R-:W-:Y:S02]  /*12550*/  IMAD.MOV.U32 R12, RZ, RZ, 0x1 ;  /* 0x00000001ff0c7424 */ /* 0x000fe400078e00ff */
[----:B------:R-:W-:-:S07]  /*12560*/  IMAD.MOV.U32 R2, RZ, RZ, R14 ;  /* 0x000000ffff027224 */ /* 0x000fce00078e000e */
[----:B------:R-:W-:Y:S05]  /*12570*/  WARPSYNC.COLLECTIVE R15, `(.L_x_1118) ;  /* 0x000000000f087348 */ /* 0x000fea0003c00000 */
[----:B------:R0:W1:Y:S02]  /*12580*/  SHFL.IDX P6, R14, R13, R12, R11 ;  /* 0x0000000c0d0e7389 */ /* 0x00006400000c000b */
[----:B01----:R-:W-:Y:S01]  /*12590*/  ENDCOLLECTIVE ;  /* 0x000000000000791b */ /* 0x003fe20003800000 */
.L_x_1118:
        /* <DEDUP_REMOVED lines=13> */
.L_x_1119:
[----:B------:R-:W-:Y:S01]  /*12670*/  @P0 LEA R21, R25, UR48, 0x1 ;  /* 0x0000003019150c11 */ /* 0x000fe2000f8e08ff */
[----:B------:R-:W-:Y:S02]  /*12680*/  IMAD.MOV.U32 R13, RZ, RZ, R7 ;  /* 0x000000ffff0d7224 */ /* 0x000fe400078e0007 */
[----:B------:R-:W-:Y:S02]  /*12690*/  IMAD.MOV.U32 R12, RZ, RZ, 0x2 ;  /* 0x00000002ff0c7424 */ /* 0x000fe400078e00ff */
[----:B------:R-:W-:-:S07]  /*126a0*/  IMAD.MOV.U32 R4, RZ, RZ, R14 ;  /* 0x000000ffff047224 */ /* 0x000fce00078e000e */
[----:B------:R-:W-:Y:S05]  /*126b0*/  WARPSYNC.COLLECTIVE R15, `(.L_x_1120) ;  /* 0x000000000f087348 */ /* 0x000fea0003c00000 */
[----:B------:R0:W1:Y:S02]  /*126c0*/  SHFL.IDX P6, R14, R13, R12, R11 ;  /* 0x0000000c0d0e7389 */ /* 0x00006400000c000b */
[----:B01----:R-:W-:Y:S01]  /*126d0*/  ENDCOLLECTIVE ;  /* 0x000000000000791b */ /* 0x003fe20003800000 */
.L_x_1120:
        /* <DEDUP_REMOVED lines=13> */
.L_x_1121:
[----:B------:R-:W-:Y:S01]  /*127b0*/  IMAD.MOV.U32 R3, RZ, RZ, R8 ;  /* 0x000000ffff037224 */ /* 0x000fe200078e0008 */
[----:B------:R-:W-:Y:S01]  /*127c0*/  @P0 LEA R35, R25, UR48, 0x1 ;  /* 0x0000003019230c11 */ /* 0x000fe2000f8e08ff */
[----:B------:R-:W-:Y:S02]  /*127d0*/  IMAD.MOV.U32 R13, RZ, RZ, R7 ;  /* 0x000000ffff0d7224 */ /* 0x000fe400078e0007 */
[----:B------:R-:W-:Y:S02]  /*127e0*/  IMAD.MOV.U32 R12, RZ, RZ, 0x3 ;  /* 0x00000003ff0c7424 */ /* 0x000fe400078e00ff */
[----:B------:R-:W-:-:S07]  /*127f0*/  IMAD.MOV.U32 R2, RZ, RZ, R14 ;  /* 0x000000ffff027224 */ /* 0x000fce00078e000e */
[----:B------:R-:W-:Y:S05]  /*12800*/  WARPSYNC.COLLECTIVE R15, `(.L_x_1122) ;  /* 0x000000000f087348 */ /* 0x000fea0003c00000 */
[----:B------:R0:W1:Y:S02]  /*12810*/  SHFL.IDX P6, R14, R13, R12, R11 ;  /* 0x0000000c0d0e7389 */ /* 0x00006400000c000b */
[----:B01----:R-:W-:Y:S01]  /*12820*/  ENDCOLLECTIVE ;  /* 0x000000000000791b */ /* 0x003fe20003800000 */
.L_x_1122:
        /* <DEDUP_REMOVED lines=13> */
.L_x_1123:
        /* <DEDUP_REMOVED lines=8> */
.L_x_1124:
[----:B------:R-:W-:-:S04]  /*12980*/  IMAD.MOV.U32 R4, RZ, RZ, R10 ;  /* 0x000000ffff047224 */ /* 0x000fc800078e000a */
[----:B------:R-:W-:-:S05]  /*12990*/  @P0 IMAD.WIDE.U32 R4, R30, 0x2, R4 ;  /* 0x000000021e040825 */ /* 0x000fca00078e0004 */
[----:B------:R-:W-:Y:S01]  /*129a0*/  @!PT LDS RZ, [RZ] ;  /* 0x00000000fffff984 */ /* 0x000fe20000000800 */
[----:B------:R-:W-:Y:S01]  /*129b0*/  @!PT LDS RZ, [RZ] ;  /* 0x00000000fffff984 */ /* 0x000fe20000000800 */
[----:B------:R-:W-:Y:S01]  /*129c0*/  @!PT LDS RZ, [RZ] ;  /* 0x00000000fffff984 */ /* 0x000fe20000000800 */
[----:B------:R0:W-:Y:S01]  /*129d0*/  @P0 LDGSTS.E.BYPASS.LTC128B.128 [R9+0x19c00], desc[UR36][R4.64], !P3 ;  /* 0x19c0000004090fae */ /* 0x0001e2000d901d64 */
[----:B------:R-:W-:-:S03]  /*129e0*/  IMAD.MOV.U32 R13, RZ, RZ, R0 ;  /* 0x000000ffff0d7224 */ /* 0x000fc600078e0000 */
[----:B------:R0:W-:Y:S04]  /*129f0*/  @P0 LDGSTS.E.BYPASS.LTC128B.128 [R9+0x1cc00], desc[UR36][R4.64+0x80], !P2 ;  /* 0x1cc0008004090fae */ /* 0x0001e8000d101d64 */
[----:B------:R0:W-:Y:S01]  /*12a00*/  @P0 LDGSTS.E.BYPASS.LTC128B.128 [R9+0x1fc00], desc[UR36][R4.64+0x100], !P1 ;  /* 0x1fc0010004090fae */ /* 0x0001e2000c901d64 */
[----:B------:R-:W-:Y:S01]  /*12a10*/  ISETP.GE.AND P0, PT, R6, 0x41, PT ;  /* 0x000000410600780c */ /* 0x000fe20003f06270 */
[----:B------:R-:W-:-:S12]  /*12a20*/  IMAD.MOV.U32 R8, RZ, RZ, R14 ;  /* 0x000000ffff087224 */ /* 0x000fd800078e000e */
[----:B0-----:R-:W-:Y:S05]  /*12a30*/  WARPSYNC.COLLECTIVE R15, `(.L_x_1125) ;  /* 0x000000000f087348 */ /* 0x001fea0003c00000 */
[----:B------:R1:W2:Y:S02]  /*12a40*/  SHFL.IDX P6, R14, R13, R12, R11 ;  /* 0x0000000c0d0e7389 */ /* 0x0002a400000c000b */
[----:B012---:R-:W-:Y:S01]  /*12a50*/  ENDCOLLECTIVE ;  /* 0x000000000000791b */ /* 0x007fe20003800000 */
.L_x_1125:
        /* <DEDUP_REMOVED lines=8> */
.L_x_1126:
        /* <DEDUP_REMOVED lines=8> */
[----:B------:R-:W-:-:S07]  /*12b60*/  IMAD.MOV.U32 R7, RZ, RZ, R14 ;  /* 0x000000ffff077224 */ /* 0x000fce00078e000e */
[----:B0-----:R-:W-:Y:S05]  /*12b70*/  WARPSYNC.COLLECTIVE R15, `(.L_x_1127) ;  /* 0x000000000f087348 */ /* 0x001fea0003c00000 */
[----:B------:R1:W2:Y:S02]  /*12b80*/  SHFL.IDX P6, R14, R13, R12, R11 ;  /* 0x0000000c0d0e7389 */ /* 0x0002a400000c000b */
[----:B012---:R-:W-:Y:S01]  /*12b90*/  ENDCOLLECTIVE ;  /* 0x000000000000791b */ /* 0x007fe20003800000 */
.L_x_1127:
[----:B------:R-:W-:Y:S05]  /*12ba0*/  BRA `(.L_x_1128) ;  /* 0xffffffd000007947 */ /* 0x000fea000383ffff */
.L_x_1077:
[----:B------:R-:W-:Y:S02]  /*12bb0*/  IMAD.MOV.U32 R13, RZ, RZ, R8 ;  /* 0x000000ffff0d7224 */ /* 0x000fe400078e0008 */
[----:B------:R-:W-:Y:S02]  /*12bc0*/  IMAD.MOV.U32 R12, RZ, RZ, RZ ;  /* 0x000000ffff0c7224 */ /* 0x000fe400078e00ff */
[----:B------:R-:W-:Y:S02]  /*12bd0*/  IMAD.MOV.U32 R11, RZ, RZ, 0x181f ;  /* 0x0000181fff0b7424 */ /* 0x000fe400078e00ff */
[----:B------:R-:W-:Y:S02]  /*12be0*/  IMAD.MOV.U32 R15, RZ, RZ, -0x1 ;  /* 0xffffffffff0f7424 */ /* 0x000fe400078e00ff */
[----:B------:R-:W-:-:S07]  /*12bf0*/  VIADD R7, R36, UR42 ;  /* 0x0000002a24077c36 */ /* 0x000fce0008000000 */
[----:B------:R-:W-:Y:S05]  /*12c00*/  WARPSYNC.COLLECTIVE R15, `(.L_x_1129) ;  /* 0x000000000f087348 */ /* 0x000fea0003c00000 */
[----:B------:R0:W1:Y:S02]  /*12c10*/  SHFL.IDX P6, R14, R13, R12, R11 ;  /* 0x0000000c0d0e7389 */ /* 0x00006400000c000b */
[----:B01----:R-:W-:Y:S01]  /*12c20*/  ENDCOLLECTIVE ;  /* 0x000000000000791b */ /* 0x003fe20003800000 */
.L_x_1129:
[----:B------:R-:W-:Y:S02]  /*12c30*/  VIADD R5, R7, 0x10 ;  /* 0x0000001007057836 */ /* 0x000fe40000000000 */
[----:B------:R-:W-:Y:S02]  /*12c40*/  IMAD.MOV.U32 R13, RZ, RZ, R0 ;  /* 0x000000ffff0d7224 */ /* 0x000fe400078e0000 */
[----:B------:R-:W-:-:S07]  /*12c50*/  IMAD.MOV.U32 R3, RZ, RZ, R14 ;  /* 0x000000ffff037224 */ /* 0x000fce00078e000e */
[----:B------:R-:W-:Y:S05]  /*12c60*/  WARPSYNC.COLLECTIVE R15, `(.L_x_1130) ;  /* 0x000000000f087348 */ /* 0x000fea0003c00000 */
[----:B------:R0:W1:Y:S02]  /*12c70*/  SHFL.IDX P6, R14, R13, R12, R11 ;  /* 0x0000000c0d0e7389 */ /* 0x00006400000c000b */
[----:B01----:R-:W-:Y:S01]  /*12c80*/  ENDCOLLECTIVE ;  /* 0x000000000000791b */ /* 0x003fe20003800000 */
.L_x_1130:
        /* <DEDUP_REMOVED lines=10> */
.L_x_1131:
        /* <DEDUP_REMOVED lines=8> */
[----:B------:R-:W-:Y:S01]  /*12db0*/  ISETP.GE.AND P1, PT, R5, R6, PT ;  /* 0x000000060500720c */ /* 0x000fe20003f26270 */
[----:B------:R-:W-:-:S12]  /*12dc0*/  IMAD.MOV.U32 R5, RZ, RZ, R14 ;  /* 0x000000ffff057224 */ /* 0x000fd800078e000e */
[----:B0-----:R-:W-:Y:S05]  /*12dd0*/  WARPSYNC.COLLECTIVE R15, `(.L_x_1132) ;  /* 0x000000000f087348 */ /* 0x001fea0003c00000 */
[----:B------:R1:W2:Y:S02]  /*12de0*/  SHFL.IDX P6, R14, R13, R12, R11 ;  /* 0x0000000c0d0e7389 */ /* 0x0002a400000c000b */
[----:B012---:R-:W-:Y:S01]  /*12df0*/  ENDCOLLECTIVE ;  /* 0x000000000000791b */ /* 0x007fe20003800000 */
.L_x_1132:
[----:B------:R-:W-:Y:S01]  /*12e00*/  VIADD R3, R7, 0x20 ;  /* 0x0000002007037836 */ /* 0x000fe20000000000 */
[----:B------:R-:W-:Y:S01]  /*12e10*/  @!P1 LEA R21, R25, UR48, 0x1 ;  /* 0x0000003019159c11 */ /* 0x000fe2000f8e08ff */
[----:B------:R-:W-:Y:S02]  /*12e20*/  IMAD.MOV.U32 R13, RZ, RZ, R8 ;  /* 0x000000ffff0d7224 */ /* 0x000fe400078e0008 */
[----:B------:R-:W-:Y:S02]  /*12e30*/  IMAD.MOV.U32 R12, RZ, RZ, 0x2 ;  /* 0x00000002ff0c7424 */ /* 0x000fe400078e00ff */
[----:B------:R-:W-:-:S07]  /*12e40*/  IMAD.MOV.U32 R4, RZ, RZ, R14 ;  /* 0x000000ffff047224 */ /* 0x000fce00078e000e */
[----:B------:R-:W-:Y:S05]  /*12e50*/  WARPSYNC.COLLECTIVE R15, `(.L_x_1133) ;  /* 0x000000000f087348 */ /* 0x000fea0003c00000 */
[----:B------:R0:W1:Y:S02]  /*12e60*/  SHFL.IDX P6, R14, R13, R12, R11 ;  /* 0x0000000c0d0e7389 */ /* 0x00006400000c000b */
[----:B01----:R-:W-:Y:S01]  /*12e70*/  ENDCOLLECTIVE ;  /* 0x000000000000791b */ /* 0x003fe20003800000 */
.L_x_1133:
        /* <DEDUP_REMOVED lines=13> */
.L_x_1134:
        /* <DEDUP_REMOVED lines=8> */
.L_x_1135:
        /* <DEDUP_REMOVED lines=13> */
.L_x_1136:
        /* <DEDUP_REMOVED lines=8> */
.L_x_1137:
        /* <DEDUP_REMOVED lines=13> */
.L_x_1138:
        /* <DEDUP_REMOVED lines=8> */
.L_x_1139:
        /* <DEDUP_REMOVED lines=13> */
.L_x_1140:
        /* <DEDUP_REMOVED lines=8> */
.L_x_1141:
        /* <DEDUP_REMOVED lines=13> */
.L_x_1142:
[----:B------:R-:W-:Y:S01]  /*13490*/  @!P1 LEA R9, R25, UR48, 0x1 ;  /* 0x0000003019099c11 */ /* 0x000fe2000f8e08ff */
[----:B------:R-:W-:Y:S02]  /*134a0*/  IMAD.MOV.U32 R13, RZ, RZ, R8 ;  /* 0x000000ffff0d7224 */ /* 0x000fe400078e0008 */
[----:B------:R-:W-:Y:S02]  /*134b0*/  IMAD.MOV.U32 R12, RZ, RZ, 0x7 ;  /* 0x00000007ff0c7424 */ /* 0x000fe400078e00ff */
[----:B------:R-:W-:-:S07]  /*134c0*/  IMAD.MOV.U32 R2, RZ, RZ, R14 ;  /* 0x000000ffff027224 */ /* 0x000fce00078e000e */
[----:B------:R-:W-:Y:S05]  /*134d0*/  WARPSYNC.COLLECTIVE R15, `(.L_x_1143) ;  /* 0x000000000f087348 */ /* 0x000fea0003c00000 */
[----:B------:R0:W1:Y:S02]  /*134e0*/  SHFL.IDX P6, R14, R13, R12, R11 ;  /* 0x0000000c0d0e7389 */ /* 0x00006400000c000b */
[----:B01----:R-:W-:Y:S01]  /*134f0*/  ENDCOLLECTIVE ;  /* 0x000000000000791b */ /* 0x003fe20003800000 */
.L_x_1143:
        /* <DEDUP_REMOVED lines=12> */
.L_x_1144:
[----:B------:R-:W-:Y:S05]  /*135c0*/  BRA `(.L_x_1145) ;  /* 0xffffffcc00ec7947 */ /* 0x000fea000383ffff */
.L_x_1080:
[----:B0-----:R-:W-:-:S04]  /*135d0*/  IMAD.U32 R3, RZ, RZ, UR48 ;  /* 0x00000030ff037e24 */ /* 0x001fc8000f8e00ff */
[----:B------:R0:W1:Y:S03]  /*135e0*/  SYNCS.PHASECHK.TRANS64.TRYWAIT P0, [R3+URZ+0x2a820], R0 ;  /* 0x02a82000030075a7 */ /* 0x000066000800017f */
[----:B-1----:R-:W-:Y:S05]  /*135f0*/  @!P0 NANOSLEEP.SYNCS 0x989680 ;  /* 0x009896800000895d */ /* 0x002fea0003900000 */
[----:B------:R-:W1:Y:S02]  /*13600*/  @!P0 SYNCS.PHASECHK.TRANS64 P0, [R3+URZ+0x2a820], R0 ;  /* 0x02a82000030085a7 */ /* 0x000e64000800007f */
[----:B-1----:R-:W-:Y:S05]  /*13610*/  @!P0 BRA `(.L_x_1080) ;  /* 0xfffffffc00ec8947 */ /* 0x002fea000383ffff */
[----:B------:R-:W-:Y:S05]  /*13620*/  BRA `(.L_x_1146) ;  /* 0xffffffd000387947 */ /* 0x000fea000383ffff */
.L_x_1084:
[----:B0-----:R0:W1:Y:S02]  /*13630*/  SYNCS.PHASECHK.TRANS64.TRYWAIT P0, [R8+URZ+0x2a840], R3 ;  /* 0x02a84003080075a7 */ /* 0x001064000800017f */
[----:B-1----:R-:W-:Y:S05]  /*13640*/  @!P0 NANOSLEEP.SYNCS 0x989680 ;  /* 0x009896800000895d */ /* 0x002fea0003900000 */
[----:B------:R-:W1:Y:S02]  /*13650*/  @!P0 SYNCS.PHASECHK.TRANS64 P0, [R8+URZ+0x2a840], R3 ;  /* 0x02a84003080085a7 */ /* 0x000e64000800007f */
[----:B-1----:R-:W-:Y:S05]  /*13660*/  @!P0 BRA `(.L_x_1084) ;  /* 0xfffffffc00f08947 */ /* 0x002fea000383ffff */
[----:B------:R-:W-:Y:S05]  /*13670*/  BRA `(.L_x_1147) ;  /* 0xffffffd000fc7947 */ /* 0x000fea000383ffff */
.L_x_1085:
        /* <DEDUP_REMOVED lines=8> */
.L_x_1149:
[----:B------:R-:W-:Y:S05]  /*13700*/  BSYNC B1 ;  /* 0x0000000000017941 */ /* 0x000fea0003800000 */
.L_x_1148:
[----:B------:R-:W-:Y:S01]  /*13710*/  IMAD.MOV.U32 R13, RZ, RZ, R10 ;  /* 0x000000ffff0d7224 */ /* 0x000fe200078e000a */
[----:B------:R-:W-:Y:S01]  /*13720*/  LEA R19, R19, UR48, 0x1 ;  /* 0x0000003013137c11 */ /* 0x000fe2000f8e08ff */
[----:B------:R-:W-:Y:S02]  /*13730*/  IMAD.MOV.U32 R12, RZ, RZ, RZ ;  /* 0x000000ffff0c7224 */ /* 0x000fe400078e00ff */
[----:B------:R-:W-:Y:S02]  /*13740*/  IMAD.MOV.U32 R11, RZ, RZ, 0x181f ;  /* 0x0000181fff0b7424 */ /* 0x000fe400078e00ff */
[----:B------:R-:W-:Y:S02]  /*13750*/  IMAD.MOV.U32 R15, RZ, RZ, -0x1 ;  /* 0xffffffffff0f7424 */ /* 0x000fe400078e00ff */
[----:B------:R-:W-:-:S07]  /*13760*/  IMAD.MOV.U32 R3, RZ, RZ, R14 ;  /* 0x000000ffff037224 */ /* 0x000fce00078e000e */
[----:B------:R-:W-:Y:S05]  /*13770*/  WARPSYNC.COLLECTIVE R15, `(.L_x_1150) ;  /* 0x000000000f087348 */ /* 0x000fea0003c00000 */
[----:B------:R0:W1:Y:S02]  /*13780*/  SHFL.IDX P6, R14, R13, R12, R11 ;  /* 0x0000000c0d0e7389 */ /* 0x00006400000c000b */
[----:B01----:R-:W-:Y:S01]  /*13790*/  ENDCOLLECTIVE ;  /* 0x000000000000791b */ /* 0x003fe20003800000 */
.L_x_1150:
[----:B------:R-:W-:Y:S02]  /*137a0*/  IMAD.MOV.U32 R13, RZ, RZ, R21 ;  /* 0x000000ffff0d7224 */ /* 0x000fe400078e0015 */
[----:B------:R-:W-:Y:S01]  /*137b0*/  IMAD.MOV.U32 R12, RZ, RZ, 0x1 ;  /* 0x00000001ff0c7424 */ /* 0x000fe200078e00ff */
[----:B------:R-:W-:-:S13]  /*137c0*/  IADD3 R2, P0, R14, R35, RZ ;  /* 0x000000230e027210 */ /* 0x000fda0007f1e0ff */
[----:B------:R-:W-:Y:S05]  /*137d0*/  WARPSYNC.COLLECTIVE R15, `(.L_x_1151) ;  /* 0x000000000f087348 */ /* 0x000fea0003c00000 */
[----:B------:R0:W1:Y:S02]  /*137e0*/  SHFL.IDX P6, R14, R13, R12, R11 ;  /* 0x0000000c0d0e7389 */ /* 0x00006400000c000b */
[----:B01----:R-:W-:Y:S01]  /*137f0*/  ENDCOLLECTIVE ;  /* 0x000000000000791b */ /* 0x003fe20003800000 */
.L_x_1151:
        /* <DEDUP_REMOVED lines=12> */
.L_x_1152:
[----:B------:R-:W-:Y:S02]  /*138c0*/  IMAD.MOV.U32 R13, RZ, RZ, R21 ;  /* 0x000000ffff0d7224 */ /* 0x000fe400078e0015 */
[----:B------:R-:W-:Y:S01]  /*138d0*/  IMAD.MOV.U32 R12, RZ, RZ, 0x2 ;  /* 0x00000002ff0c7424 */ /* 0x000fe200078e00ff */
[----:B------:R-:W-:-:S13]  /*138e0*/  IADD3 R2, P0, R14, R35, RZ ;  /* 0x000000230e027210 */ /* 0x000fda0007f1e0ff */
[----:B------:R-:W-:Y:S05]  /*138f0*/  WARPSYNC.COLLECTIVE R15, `(.L_x_1153) ;  /* 0x000000000f087348 */ /* 0x000fea0003c00000 */
[----:B------:R0:W1:Y:S02]  /*13900*/  SHFL.IDX P6, R14, R13, R12, R11 ;  /* 0x0000000c0d0e7389 */ /* 0x00006400000c000b */
[----:B01----:R-:W-:Y:S01]  /*13910*/  ENDCOLLECTIVE ;  /* 0x000000000000791b */ /* 0x003fe20003800000 */
.L_x_1153:
        /* <DEDUP_REMOVED lines=12> */
.L_x_1154:
[----:B------:R-:W-:Y:S02]  /*139e0*/  IMAD.MOV.U32 R13, RZ, RZ, R21 ;  /* 0x000000ffff0d7224 */ /* 0x000fe400078e0015 */
[----:B------:R-:W-:-:S05]  /*139f0*/  IMAD.MOV.U32 R12, RZ, RZ, R14 ;  /* 0x000000ffff0c7224 */ /* 0x000fca00078e000e */
[----:B------:R-:W-:Y:S01]  /*13a00*/  IADD3 R2, P0, R12, R35, RZ ;  /* 0x000000230c027210 */ /* 0x000fe20007f1e0ff */
[----:B------:R-:W-:-:S04]  /*13a10*/  IMAD.MOV.U32 R12, RZ, RZ, 0x3 ;  /* 0x00000003ff0c7424 */ /* 0x000fc800078e00ff */
[----:B------:R-:W-:-:S08]  /*13a20*/  IMAD.X R3, RZ, RZ, R5, P0 ;  /* 0x000000ffff037224 */ /* 0x000fd000000e0605 */
[----:B------:R-:W-:Y:S05]  /*13a30*/  WARPSYNC.COLLECTIVE R15, `(.L_x_1155) ;  /* 0x000000000f087348 */ /* 0x000fea0003c00000 */
[----:B------:R0:W1:Y:S02]  /*13a40*/  SHFL.IDX P6, R14, R13, R12, R11 ;  /* 0x0000000c0d0e7389 */ /* 0x00006400000c000b */
[----:B01----:R-:W-:Y:S01]  /*13a50*/  ENDCOLLECTIVE ;  /* 0x000000000000791b */ /* 0x003fe20003800000 */
.L_x_1155:
        /* <DEDUP_REMOVED lines=11> */
.L_x_1156:
[----:B------:R-:W-:Y:S02]  /*13b10*/  IMAD.MOV.U32 R13, RZ, RZ, R21 ;  /* 0x000000ffff0d7224 */ /* 0x000fe400078e0015 */
[----:B------:R-:W-:Y:S01]  /*13b20*/  IMAD.MOV.U32 R12, RZ, RZ, 0x4 ;  /* 0x00000004ff0c7424 */ /* 0x000fe200078e00ff */
[----:B------:R-:W-:-:S13]  /*13b30*/  IADD3 R2, P0, R14, R35, RZ ;  /* 0x000000230e027210 */ /* 0x000fda0007f1e0ff */
[----:B------:R-:W-:Y:S05]  /*13b40*/  WARPSYNC.COLLECTIVE R15, `(.L_x_1157) ;  /* 0x000000000f087348 */ /* 0x000fea0003c00000 */
[----:B------:R0:W1:Y:S02]  /*13b50*/  SHFL.IDX P6, R14, R13, R12, R11 ;  /* 0x0000000c0d0e7389 */ /* 0x00006400000c000b */
[----:B01----:R-:W-:Y:S01]  /*13b60*/  ENDCOLLECTIVE ;  /* 0x000000000000791b */ /* 0x003fe20003800000 */
.L_x_1157:
        /* <DEDUP_REMOVED lines=12> */
.L_x_1158:
        /* <DEDUP_REMOVED lines=8> */
.L_x_1159:
[----:B------:R-:W-:Y:S01]  /*13cb0*/  @!PT LDS RZ, [RZ] ;  /* 0x00000000fffff984 */ /* 0x000fe20000000800 */
[----:B------:R-:W-:Y:S01]  /*13cc0*/  @!PT LDS RZ, [RZ] ;  /* 0x00000000fffff984 */ /* 0x000fe20000000800 */
[----:B------:R-:W-:Y:S01]  /*13cd0*/  @!PT LDS RZ, [RZ] ;  /* 0x00000000fffff984 */ /* 0x000fe20000000800 */
[----:B------:R0:W-:Y:S04]  /*13ce0*/  LDGSTS.E.BYPASS.LTC128B.128 [R19+0x1a400], desc[UR36][R2.64], !P3 ;  /* 0x1a40000002137fae */ /* 0x0001e8000d901d64 */
[----:B------:R0:W-:Y:S04]  /*13cf0*/  LDGSTS.E.BYPASS.LTC128B.128 [R19+0x1d400], desc[UR36][R2.64+0x80], !P2 ;  /* 0x1d40008002137fae */ /* 0x0001e8000d101d64 */
[----:B------:R0:W-:Y:S01]  /*13d00*/  LDGSTS.E.BYPASS.LTC128B.128 [R19+0x20400], desc[UR36][R2.64+0x100], !P1 ;  /* 0x2040010002137fae */ /* 0x0001e2000c901d64 */
[----:B------:R-:W-:Y:S02]  /*13d10*/  IMAD.MOV.U32 R13, RZ, RZ, R10 ;  /* 0x000000ffff0d7224 */ /* 0x000fe400078e000a */
[----:B------:R-:W-:-:S07]  /*13d20*/  IMAD.MOV.U32 R21, RZ, RZ, R14 ;  /* 0x000000ffff157224 */ /* 0x000fce00078e000e */
[----:B0-----:R-:W-:Y:S05]  /*13d30*/  WARPSYNC.COLLECTIVE R15, `(.L_x_1160) ;  /* 0x000000000f087348 */ /* 0x001fea0003c00000 */
[----:B------:R1:W2:Y:S02]  /*13d40*/  SHFL.IDX P6, R14, R13, R12, R11 ;  /* 0x0000000c0d0e7389 */ /* 0x0002a400000c000b */
[----:B012---:R-:W-:Y:S01]  /*13d50*/  ENDCOLLECTIVE ;  /* 0x000000000000791b */ /* 0x007fe20003800000 */
.L_x_1160:
[----:B------:R-:W-:Y:S05]  /*13d60*/  BRA `(.L_x_1161) ;  /* 0xffffffd000587947 */ /* 0x000fea000383ffff */
.L_x_1090:
[----:B0-----:R0:W2:Y:S02]  /*13d70*/  SYNCS.PHASECHK.TRANS64.TRYWAIT P0, [R4+URZ+0x2a860], R3 ;  /* 0x02a86003040075a7 */ /* 0x0010a4000800017f */
[----:B--2---:R-:W-:Y:S05]  /*13d80*/  @!P0 NANOSLEEP.SYNCS 0x989680 ;  /* 0x009896800000895d */ /* 0x004fea0003900000 */
[----:B------:R-:W2:Y:S02]  /*13d90*/  @!P0 SYNCS.PHASECHK.TRANS64 P0, [R4+URZ+0x2a860], R3 ;  /* 0x02a86003040085a7 */ /* 0x000ea4000800007f */
[----:B--2---:R-:W-:Y:S05]  /*13da0*/  @!P0 BRA `(.L_x_1090) ;  /* 0xfffffffc00f08947 */ /* 0x004fea000383ffff */
[----:B------:R-:W-:Y:S05]  /*13db0*/  BRA `(.L_x_1162) ;  /* 0xffffffd000b47947 */ /* 0x000fea000383ffff */
.L_x_1091:
[----:B------:R-:W-:Y:S01]  /*13dc0*/  BSSY B1, `(.L_x_1163) ;  /* 0x0000008000017945 */ /* 0x000fe20003800000 */
[----:B------:R-:W-:Y:S02]  /*13dd0*/  IMAD.MOV.U32 R13, RZ, RZ, R17 ;  /* 0x000000ffff0d7224 */ /* 0x000fe400078e0011 */
[----:B------:R-:W-:Y:S02]  /*13de0*/  IMAD.MOV.U32 R12, RZ, RZ, RZ ;  /* 0x000000ffff0c7224 */ /* 0x000fe400078e00ff */
[----:B------:R-:W-:Y:S02]  /*13df0*/  IMAD.MOV.U32 R11, RZ, RZ, 0x181f ;  /* 0x0000181fff0b7424 */ /* 0x000fe400078e00ff */
[----:B------:R-:W-:-:S07]  /*13e00*/  IMAD.MOV.U32 R15, RZ, RZ, -0x1 ;  /* 0xffffffffff0f7424 */ /* 0x000fce00078e00ff */
[----:B01----:R-:W-:Y:S05]  /*13e10*/  WARPSYNC.COLLECTIVE R15, `(.L_x_1164) ;  /* 0x000000000f087348 */ /* 0x003fea0003c00000 */
[----:B------:R2:W3:Y:S02]  /*13e20*/  SHFL.IDX P6, R14, R13, R12, R11 ;  /* 0x0000000c0d0e7389 */ /* 0x0004e400000c000b */
[----:B0123--:R-:W-:Y:S01]  /*13e30*/  ENDCOLLECTIVE ;  /* 0x000000000000791b */ /* 0x00ffe20003800000 */
.L_x_1164:
[----:B------:R-:W-:Y:S05]  /*13e40*/  BSYNC B1 ;  /* 0x0000000000017941 */ /* 0x000fea0003800000 */
.L_x_1163:
        /* <DEDUP_REMOVED lines=9> */
.L_x_1165:
[----:B------:R-:W-:Y:S02]  /*13ee0*/  IMAD.MOV.U32 R13, RZ, RZ, R17 ;  /* 0x000000ffff0d7224 */ /* 0x000fe400078e0011 */
[----:B------:R-:W-:Y:S01]  /*13ef0*/  IMAD.MOV.U32 R12, RZ, RZ, 0x1 ;  /* 0x00000001ff0c7424 */ /* 0x000fe200078e00ff */
[----:B------:R-:W-:-:S13]  /*13f00*/  IADD3 R2, P1, R14, R35, RZ ;  /* 0x000000230e027210 */ /* 0x000fda0007f3e0ff */
[----:B------:R-:W-:Y:S05]  /*13f10*/  WARPSYNC.COLLECTIVE R15, `(.L_x_1166) ;  /* 0x000000000f087348 */ /* 0x000fea0003c00000 */
[----:B------:R0:W1:Y:S02]  /*13f20*/  SHFL.IDX P6, R14, R13, R12, R11 ;  /* 0x0000000c0d0e7389 */ /* 0x00006400000c000b */
[----:B01----:R-:W-:Y:S01]  /*13f30*/  ENDCOLLECTIVE ;  /* 0x000000000000791b */ /* 0x003fe20003800000 */
.L_x_1166:
[----:B------:R-:W-:Y:S01]  /*13f40*/  IMAD.X R3, RZ, RZ, R3, P1 ;  /* 0x000000ffff037224 */ /* 0x000fe200008e0603 */
[----:B------:R-:W-:-:S04]  /*13f50*/  LOP3.LUT P1, RZ, R29, 0x1, RZ, 0xc0, !PT ;  /* 0x000000011dff7812 */ /* 0x000fc8000782c0ff */
        /* <DEDUP_REMOVED lines=11> */
.L_x_1167:
        /* <DEDUP_REMOVED lines=10> */
.L_x_1168:
        /* <DEDUP_REMOVED lines=12> */
.L_x_1169:
        /* <DEDUP_REMOVED lines=10> */
.L_x_1170:
        /* <DEDUP_REMOVED lines=12> */
.L_x_1171:
        /* <DEDUP_REMOVED lines=10> */
.L_x_1172:
        /* <DEDUP_REMOVED lines=12> */
.L_x_1173:
        /* <DEDUP_REMOVED lines=10> */
.L_x_1174:
        /* <DEDUP_REMOVED lines=12> */
.L_x_1175:
[----:B------:R-:W-:Y:S01]  /*14590*/  @!PT LDS RZ, [RZ] ;  /* 0x00000000fffff984 */ /* 0x000fe20000000800 */
[----:B------:R-:W-:Y:S01]  /*145a0*/  @!PT LDS RZ, [RZ] ;  /* 0x00000000fffff984 */ /* 0x000fe20000000800 */
[----:B------:R-:W-:Y:S01]  /*145b0*/  @!PT LDS RZ, [RZ] ;  /* 0x00000000fffff984 */ /* 0x000fe20000000800 */
[----:B------:R0:W-:Y:S01]  /*145c0*/  LDGSTS.E.BYPASS.LTC128B.128 [R5+0x5400], desc[UR36][R2.64+0x80], !P2 ;  /* 0x0540008002057fae */ /* 0x0001e2000d101d64 */
[----:B------:R-:W-:Y:S05]  /*145d0*/  BRA `(.L_x_1176) ;  /* 0xffffffcc00707947 */ /* 0x000fea000383ffff */
.L_x_1097:
[----:B0-----:R0:W1:Y:S02]  /*145e0*/  SYNCS.PHASECHK.TRANS64.TRYWAIT P0, [R0+URZ+0x2a860], R3 ;  /* 0x02a86003000075a7 */ /* 0x001064000800017f */
[----:B-1----:R-:W-:Y:S05]  /*145f0*/  @!P0 NANOSLEEP.SYNCS 0x989680 ;  /* 0x009896800000895d */ /* 0x002fea0003900000 */
[----:B------:R-:W1:Y:S02]  /*14600*/  @!P0 SYNCS.PHASECHK.TRANS64 P0, [R0+URZ+0x2a860], R3 ;  /* 0x02a86003000085a7 */ /* 0x000e64000800007f */
[----:B-1----:R-:W-:Y:S05]  /*14610*/  @!P0 BRA `(.L_x_1097) ;  /* 0xfffffffc00f08947 */ /* 0x002fea000383ffff */
[----:B------:R-:W-:Y:S05]  /*14620*/  BRA `(.L_x_1177) ;  /* 0xffffffd000587947 */ /* 0x000fea000383ffff */
.L_x_1098:
        /* <DEDUP_REMOVED lines=8> */
.L_x_1179:
[----:B------:R-:W-:Y:S05]  /*146b0*/  BSYNC B0 ;  /* 0x0000000000007941 */ /* 0x000fea0003800000 */
.L_x_1178:
        /* <DEDUP_REMOVED lines=10> */
[----:B------:R-:W-:Y:S05]  /*14760*/  WARPSYNC.COLLECTIVE R15, `(.L_x_1180) ;  /* 0x000000000f087348 */ /* 0x000fea0003c00000 */
[----:B------:R0:W1:Y:S02]  /*14770*/  SHFL.IDX P6, R14, R13, R12, R11 ;  /* 0x0000000c0d0e7389 */ /* 0x00006400000c000b */
[----:B01----:R-:W-:Y:S01]  /*14780*/  ENDCOLLECTIVE ;  /* 0x000000000000791b */ /* 0x003fe20003800000 */
.L_x_1180:
[----:B------:R-:W-:Y:S01]  /*14790*/  LEA R4, R25, UR48, 0x1 ;  /* 0x0000003019047c11 */ /* 0x000fe2000f8e08ff */
[----:B------:R-:W-:Y:S02]  /*147a0*/  IMAD.MOV.U32 R13, RZ, RZ, R17 ;  /* 0x000000ffff0d7224 */ /* 0x000fe400078e0011 */
[----:B------:R-:W-:Y:S02]  /*147b0*/  IMAD.MOV.U32 R12, RZ, RZ, 0x1 ;  /* 0x00000001ff0c7424 */ /* 0x000fe400078e00ff */
[----:B------:R-:W-:-:S07]  /*147c0*/  IMAD.MOV.U32 R2, RZ, RZ, R14 ;  /* 0x000000ffff027224 */ /* 0x000fce00078e000e */
[----:B------:R-:W-:Y:S05]  /*147d0*/  WARPSYNC.COLLECTIVE R15, `(.L_x_1181) ;  /* 0x000000000f087348 */ /* 0x000fea0003c00000 */
[----:B------:R0:W1:Y:S02]  /*147e0*/  SHFL.IDX P6, R14, R13, R12, R11 ;  /* 0x0000000c0d0e7389 */ /* 0x00006400000c000b */
[----:B01----:R-:W-:Y:S01]  /*147f0*/  ENDCOLLECTIVE ;  /* 0x000000000000791b */ /* 0x003fe20003800000 */
.L_x_1181:
        /* <DEDUP_REMOVED lines=13> */
.L_x_1182:
[----:B------:R-:W-:Y:S02]  /*148d0*/  IMAD.MOV.U32 R3, RZ, RZ, R6 ;  /* 0x000000ffff037224 */ /* 0x000fe400078e0006 */
[----:B------:R-:W-:Y:S02]  /*148e0*/  IMAD.MOV.U32 R13, RZ, RZ, R17 ;  /* 0x000000ffff0d7224 */ /* 0x000fe400078e0011 */
[----:B------:R-:W-:Y:S02]  /*148f0*/  IMAD.MOV.U32 R12, RZ, RZ, 0x2 ;  /* 0x00000002ff0c7424 */ /* 0x000fe400078e00ff */
[----:B------:R-:W-:-:S07]  /*14900*/  IMAD.MOV.U32 R2, RZ, RZ, R14 ;  /* 0x000000ffff027224 */ /* 0x000fce00078e000e */
[----:B------:R-:W-:Y:S05]  /*14910*/  WARPSYNC.COLLECTIVE R15, `(.L_x_1183) ;  /* 0x000000000f087348 */ /* 0x000fea0003c00000 */
[----:B------:R0:W1:Y:S02]  /*14920*/  SHFL.IDX P6, R14, R13, R12, R11 ;  /* 0x0000000c0d0e7389 */ /* 0x00006400000c000b */
[----:B01----:R-:W-:Y:S01]  /*14930*/  ENDCOLLECTIVE ;  /* 0x000000000000791b */ /* 0x003fe20003800000 */
.L_x_1183:
        /* <DEDUP_REMOVED lines=13> */
.L_x_1184:
[----:B------:R-:W-:Y:S02]  /*14a10*/  IMAD.MOV.U32 R3, RZ, RZ, R10 ;  /* 0x000000ffff037224 */ /* 0x000fe400078e000a */
[----:B------:R-:W-:Y:S02]  /*14a20*/  IMAD.MOV.U32 R13, RZ, RZ, R17 ;  /* 0x000000ffff0d7224 */ /* 0x000fe400078e0011 */
[----:B------:R-:W-:Y:S02]  /*14a30*/  IMAD.MOV.U32 R12, RZ, RZ, 0x3 ;  /* 0x00000003ff0c7424 */ /* 0x000fe400078e00ff */
[----:B------:R-:W-:-:S07]  /*14a40*/  IMAD.MOV.U32 R19, RZ, RZ, R14 ;  /* 0x000000ffff137224 */ /* 0x000fce00078e000e */
[----:B------:R-:W-:Y:S05]  /*14a50*/  WARPSYNC.COLLECTIVE R15, `(.L_x_1185) ;  /* 0x000000000f087348 */ /* 0x000fea0003c00000 */
[----:B------:R0:W1:Y:S02]  /*14a60*/  SHFL.IDX P6, R14, R13, R12, R11 ;  /* 0x0000000c0d0e7389 */ /* 0x00006400000c000b */
[----:B01----:R-:W-:Y:S01]  /*14a70*/  ENDCOLLECTIVE ;  /* 0x000000000000791b */ /* 0x003fe20003800000 */
.L_x_1185:
[----:B------:R-:W-:-:S04]  /*14a80*/  IMAD.MOV.U32 R2, RZ, RZ, R19 ;  /* 0x000000ffff027224 */ /* 0x000fc800078e0013 */
[----:B------:R-:W-:-:S05]  /*14a90*/  IMAD.WIDE.U32 R2, R30, 0x2, R2 ;  /* 0x000000021e027825 */ /* 0x000fca00078e0002 */
[----:B------:R-:W-:Y:S01]  /*14aa0*/  @!PT LDS RZ, [RZ] ;  /* 0x00000000fffff984 */ /* 0x000fe20000000800 */
[----:B------:R-:W-:Y:S01]  /*14ab0*/  @!PT LDS RZ, [RZ] ;  /* 0x00000000fffff984 */ /* 0x000fe20000000800 */
[----:B------:R-:W-:Y:S01]  /*14ac0*/  @!PT LDS RZ, [RZ] ;  /* 0x00000000fffff984 */ /* 0x000fe20000000800 */
[----:B------:R0:W-:Y:S01]  /*14ad0*/  LDGSTS.E.BYPASS.LTC128B.128 [R4+0x1400], desc[UR36][R2.64], !P2 ;  /* 0x0140000002047fae */ /* 0x0001e2000d101d64 */
[C---:B------:R-:W-:Y:S01]  /*14ae0*/  ISETP.LT.OR P2, PT, R5.reuse, 0x31, P1 ;  /* 0x000000310500780c */ /* 0x040fe20000f41670 */
[----:B------:R-:W-:Y:S02]  /*14af0*/  IMAD.MOV.U32 R13, RZ, RZ, R16 ;  /* 0x000000ffff0d7224 */ /* 0x000fe400078e0010 */
[----:B------:R0:W-:Y:S01]  /*14b00*/  LDGSTS.E.BYPASS.LTC128B.128 [R4+0x4400], desc[UR36][R2.64+0x80], !P3 ;  /* 0x0440008002047fae */ /* 0x0001e2000d901d64 */
[----:B------:R-:W-:Y:S01]  /*14b10*/  ISETP.LT.OR P3, PT, R5, 0x31, !P0 ;  /* 0x000000310500780c */ /* 0x000fe20004761670 */
[----:B------:R-:W-:-:S12]  /*14b20*/  IMAD.MOV.U32 R9, RZ, RZ, R14 ;  /* 0x000000ffff097224 */ /* 0x000fd800078e000e */
[----:B0-----:R-:W-:Y:S05]  /*14b30*/  WARPSYNC.COLLECTIVE R15, `(.L_x_1186) ;  /* 0x000000000f087348 */ /* 0x001fea0003c00000 */
[----:B------:R1:W2:Y:S02]  /*14b40*/  SHFL.IDX P6, R14, R13, R12, R11 ;  /* 0x0000000c0d0e7389 */ /* 0x0002a400000c000b */
[----:B012---:R-:W-:Y:S01]  /*14b50*/  ENDCOLLECTIVE ;  /* 0x000000000000791b */ /* 0x007fe20003800000 */
.L_x_1186:
[----:B------:R-:W-:Y:S02]  /*14b60*/  IMAD.MOV.U32 R3, RZ, RZ, R9 ;  /* 0x000000ffff037224 */ /* 0x000fe400078e0009 */
[----:B------:R-:W-:Y:S02]  /*14b70*/  IMAD.MOV.U32 R13, RZ, RZ, R17 ;  /* 0x000000ffff0d7224 */ /* 0x000fe400078e0011 */
[----:B------:R-:W-:Y:S02]  /*14b80*/  IMAD.MOV.U32 R12, RZ, RZ, 0x4 ;  /* 0x00000004ff0c7424 */ /* 0x000fe400078e00ff */
[----:B------:R-:W-:-:S07]  /*14b90*/  IMAD.MOV.U32 R20, RZ, RZ, R14 ;  /* 0x000000ffff147224 */ /* 0x000fce00078e000e */
[----:B------:R-:W-:Y:S05]  /*14ba0*/  WARPSYNC.COLLECTIVE R15, `(.L_x_1187) ;  /* 0x000000000f087348 */ /* 0x000fea0003c00000 */
[----:B------:R0:W1:Y:S02]  /*14bb0*/  SHFL.IDX P6, R14, R13, R12, R11 ;  /* 0x0000000c0d0e7389 */ /* 0x00006400000c000b */
[----:B01----:R-:W-:Y:S01]  /*14bc0*/  ENDCOLLECTIVE ;  /* 0x000000000000791b */ /* 0x003fe20003800000 */
.L_x_1187:
        /* <DEDUP_REMOVED lines=14> */
.L_x_1188:
[----:B------:R-:W-:Y:S02]  /*14cb0*/  IMAD.MOV.U32 R3, RZ, RZ, R8 ;  /* 0x000000ffff037224 */ /* 0x000fe400078e0008 */
[----:B------:R-:W-:Y:S02]  /*14cc0*/  IMAD.MOV.U32 R8, RZ, RZ, RZ ;  /* 0x000000ffff087224 */ /* 0x000fe400078e00ff */
[----:B------:R-:W-:Y:S02]  /*14cd0*/  IMAD.MOV.U32 R13, RZ, RZ, R17 ;  /* 0x000000ffff0d7224 */ /* 0x000fe400078e0011 */
[----:B------:R-:W-:Y:S02]  /*14ce0*/  IMAD.MOV.U32 R12, RZ, RZ, 0x5 ;  /* 0x00000005ff0c7424 */ /* 0x000fe400078e00ff */
[----:B------:R-:W-:-:S07]  /*14cf0*/  IMAD.MOV.U32 R21, RZ, RZ, R14 ;  /* 0x000000ffff157224 */ /* 0x000fce00078e000e */
[----:B------:R-:W-:Y:S05]  /*14d00*/  WARPSYNC.COLLECTIVE R15, `(.L_x_1189) ;  /* 0x000000000f087348 */ /* 0x000fea0003c00000 */
[----:B------:R0:W1:Y:S02]  /*14d10*/  SHFL.IDX P6, R14, R13, R12, R11 ;  /* 0x0000000c0d0e7389 */ /* 0x00006400000c000b */
[----:B01----:R-:W-:Y:S01]  /*14d20*/  ENDCOLLECTIVE ;  /* 0x000000000000791b */ /* 0x003fe20003800000 */
.L_x_1189:
        /* <DEDUP_REMOVED lines=12> */
.L_x_1190:
[----:B------:R-:W-:Y:S05]  /*14df0*/  BRA `(.L_x_1191) ;  /* 0xffffffcc00387947 */ /* 0x000fea000383ffff */
.L_x_1101:
[----:B0-----:R0:W1:Y:S02]  /*14e00*/  SYNCS.PHASECHK.TRANS64.TRYWAIT P0, [R7+URZ+0x2a820], R8 ;  /* 0x02a82008070075a7 */ /* 0x001064000800017f */
[----:B-1----:R-:W-:Y:S05]  /*14e10*/  @!P0 NANOSLEEP.SYNCS 0x989680 ;  /* 0x009896800000895d */ /* 0x002fea0003900000 */
[----:B------:R-:W1:Y:S02]  /*14e20*/  @!P0 SYNCS.PHASECHK.TRANS64 P0, [R7+URZ+0x2a820], R8 ;  /* 0x02a82008070085a7 */ /* 0x000e64000800007f */
[----:B-1----:R-:W-:Y:S05]  /*14e30*/  @!P0 BRA `(.L_x_1101) ;  /* 0xfffffffc00f08947 */ /* 0x002fea000383ffff */
[----:B------:R-:W-:Y:S05]  /*14e40*/  BRA `(.L_x_1192) ;  /* 0xffffffcc00ac7947 */ /* 0x000fea000383ffff */
.L_x_1102:
[----:B------:R-:W1:Y:S01]  /*14e50*/  S2R R2, SR_TID.X ;  /* 0x0000000000027919 */ /* 0x000e620000002100 */
[----:B------:R-:W-:Y:S01]  /*14e60*/  BSSY B0, `(.L_x_1193) ;  /* 0x000000a000007945 */ /* 0x000fe20003800000 */
[----:B------:R-:W-:Y:S02]  /*14e70*/  IMAD.MOV.U32 R12, RZ, RZ, RZ ;  /* 0x000000ffff0c7224 */ /* 0x000fe400078e00ff */
[----:B------:R-:W-:Y:S02]  /*14e80*/  IMAD.MOV.U32 R11, RZ, RZ, 0x1f ;  /* 0x0000001fff0b7424 */ /* 0x000fe400078e00ff */
[----:B------:R-:W-:Y:S01]  /*14e90*/  IMAD.MOV.U32 R15, RZ, RZ, -0x1 ;  /* 0xffffffffff0f7424 */ /* 0x000fe200078e00ff */
[----:B-1----:R-:W-:-:S04]  /*14ea0*/  SHF.R.U32.HI R2, RZ, 0x5, R2 ;  /* 0x00000005ff027819 */ /* 0x002fc80000011602 */
[----:B------:R-:W-:-:S05]  /*14eb0*/  LOP3.LUT R2, R2, 0x3, RZ, 0xc0, !PT ;  /* 0x0000000302027812 */ /* 0x000fca00078ec0ff */
[----:B------:R-:W-:-:S07]  /*14ec0*/  IMAD.MOV.U32 R13, RZ, RZ, R2 ;  /* 0x000000ffff0d7224 */ /* 0x000fce00078e0002 */
[----:B0----5:R-:W-:Y:S05]  /*14ed0*/  WARPSYNC.COLLECTIVE R15, `(.L_x_1194) ;  /* 0x000000000f087348 */ /* 0x021fea0003c00000 */
[----:B------:R1:W2:Y:S02]  /*14ee0*/  SHFL.IDX P6, R14, R13, R12, R11 ;  /* 0x0000000c0d0e7389 */ /* 0x0002a400000c000b */
[----:B012--5:R-:W-:Y:S01]  /*14ef0*/  ENDCOLLECTIVE ;  /* 0x000000000000791b */ /* 0x027fe20003800000 */
.L_x_1194:
[----:B------:R-:W-:Y:S05]  /*14f00*/  BSYNC B0 ;  /* 0x0000000000007941 */ /* 0x000fea0003800000 */
.L_x_1193:
[----:B------:R-:W-:Y:S05]  /*14f10*/  BRA `(.L_x_1195) ;  /* 0xffffffcc00907947 */ /* 0x000fea000383ffff */
.L_x_1103:
[----:B------:R-:W-:Y:S01]  /*14f20*/  BSSY B0, `(.L_x_1196) ;  /* 0x0000006000007945 */ /* 0x000fe20003800000 */
[----:B------:R-:W-:-:S07]  /*14f30*/  IMAD.MOV.U32 R15, RZ, RZ, -0x1 ;  /* 0xffffffffff0f7424 */ /* 0x000fce00078e00ff */
[----:B01---5:R-:W-:Y:S05]  /*14f40*/  WARPSYNC.COLLECTIVE R15, `(.L_x_1197) ;  /* 0x000000000f0c7348 */ /* 0x023fea0003c00000 */
[----:B------:R-:W-:Y:S02]  /*14f50*/  ELECT P6, UR62, PT ;  /* 0x00000000003e782f */ /* 0x000fe400038c0000 */
[----:B------:R-:W-:Y:S01]  /*14f60*/  MOV R14, UR62 ;  /* 0x0000003e000e7c02 */ /* 0x000fe20008000f00 */
[----:B01---5:R-:W-:Y:S10]  /*14f70*/  ENDCOLLECTIVE ;  /* 0x000000000000791b */ /* 0x023ff40003800000 */
.L_x_1197:
[----:B------:R-:W-:Y:S05]  /*14f80*/  BSYNC B0 ;  /* 0x0000000000007941 */ /* 0x000fea0003800000 */
.L_x_1196:
[----:B------:R-:W-:Y:S05]  /*14f90*/  BRA `(.L_x_1198) ;  /* 0xffffffcc00847947 */ /* 0x000fea000383ffff */
.L_x_1105:
[----:B-1----:R1:W2:Y:S02]  /*14fa0*/  SYNCS.PHASECHK.TRANS64.TRYWAIT P1, [R5+URZ+0x2a840], R2 ;  /* 0x02a84002050075a7 */ /* 0x0022a4000802017f */
[----:B--2---:R-:W-:Y:S05]  /*14fb0*/  @!P1 NANOSLEEP.SYNCS 0x989680 ;  /* 0x009896800000995d */ /* 0x004fea0003900000 */
[----:B------:R-:W2:Y:S02]  /*14fc0*/  @!P1 SYNCS.PHASECHK.TRANS64 P1, [R5+URZ+0x2a840], R2 ;  /* 0x02a84002050095a7 */ /* 0x000ea4000802007f */
[----:B--2---:R-:W-:Y:S05]  /*14fd0*/  @!P1 BRA `(.L_x_1105) ;  /* 0xfffffffc00f09947 */ /* 0x004fea000383ffff */
[----:B------:R-:W-:Y:S05]  /*14fe0*/  BRA `(.L_x_1199) ;  /* 0xffffffcc00ac7947 */ /* 0x000fea000383ffff */
.L_x_1107:
[----:B0-----:R0:W2:Y:S02]  /*14ff0*/  SYNCS.PHASECHK.TRANS64.TRYWAIT P1, [R7+URZ+0x2a840], R0 ;  /* 0x02a84000070075a7 */ /* 0x0010a4000802017f */
[----:B--2---:R-:W-:Y:S05]  /*15000*/  @!P1 NANOSLEEP.SYNCS 0x989680 ;  /* 0x009896800000995d */ /* 0x004fea0003900000 */
[----:B------:R-:W2:Y:S02]  /*15010*/  @!P1 SYNCS.PHASECHK.TRANS64 P1, [R7+URZ+0x2a840], R0 ;  /* 0x02a84000070095a7 */ /* 0x000ea4000802007f */
[----:B--2---:R-:W-:Y:S05]  /*15020*/  @!P1 BRA `(.L_x_1107) ;  /* 0xfffffffc00f09947 */ /* 0x004fea000383ffff */
[----:B------:R-:W-:Y:S05]  /*15030*/  BRA `(.L_x_1200) ;  /* 0xffffffcc00b87947 */ /* 0x000fea000383ffff */
.L_x_1109:
[----:B--2---:R2:W3:Y:S02]  /*15040*/  SYNCS.PHASECHK.TRANS64.TRYWAIT P1, [R5+URZ+0x2a860], R2 ;  /* 0x02a86002050075a7 */ /* 0x0044e4000802017f */
[----:B---3--:R-:W-:Y:S05]  /*15050*/  @!P1 NANOSLEEP.SYNCS 0x989680 ;  /* 0x009896800000995d */ /* 0x008fea0003900000 */
[----:B------:R-:W3:Y:S02]  /*15060*/  @!P1 SYNCS.PHASECHK.TRANS64 P1, [R5+URZ+0x2a860], R2 ;  /* 0x02a86002050095a7 */ /* 0x000ee4000802007f */
[----:B---3--:R-:W-:Y:S05]  /*15070*/  @!P1 BRA `(.L_x_1109) ;  /* 0xfffffffc00f09947 */ /* 0x008fea000383ffff */
[----:B------:R-:W-:Y:S05]  /*15080*/  BRA `(.L_x_1201) ;  /* 0xffffffcc00b47947 */ /* 0x000fea000383ffff */
.L_x_1202:
        /* <DEDUP_REMOVED lines=15> */
.L_x_15634:


//--------------------- .text._ZN7cutlass13device_kernelIN5flash11enable_sm90INS1_16FlashAttnFwdSm90INS1_25CollectiveMainloopFwdSm90ILi2EN4cute5tupleIJNS5_1CILi1EEES8_S8_EEENS6_IJNS7_ILi128EEENS7_ILi96EEENS7_ILi192EEEEEELi128ENS_10bfloat16_tEfNS_4arch4Sm90ELb0ELb1ELb0ELb1ELb1ELb0ELb0ELb1ELb1ELb1ELb1ELb0EEENS1_21CollectiveEpilogueFwdINS6_IJSA_SA_SB_EEES9_SE_SG_Li256ELb1ELb1ELb1ELb0EEENS1_36VarlenDynamicPersistentTileSchedulerILi128ELi96ELi256ELi128ELb1ELb1ELb1ELb1ELb0ELb1EEEEEEEEEvNT_6ParamsE --------------------------
	.section	.text._ZN7cutlass13device_kernelIN5flash11enable_sm90INS1_16FlashAttnFwdSm90INS1_25CollectiveMainloopFwdSm90ILi2EN4cute5tupleIJNS5_1CILi1EEES8_S8_EEENS6_IJNS7_ILi128EEENS7_ILi96EEENS7_ILi192EEEEEELi128ENS_10bfloat16_tEfNS_4arch4Sm90ELb0ELb1ELb0ELb1ELb1ELb0ELb0ELb1ELb1ELb1ELb1ELb0EEENS1_21CollectiveEpilogueFwdINS6_IJSA_SA_SB_EEES9_SE_SG_Li256ELb1ELb1ELb1ELb0EEENS1_36VarlenDynamicPersistentTileSchedulerILi128ELi96ELi256ELi128ELb1ELb1ELb1ELb1ELb0ELb1EEEEEEEEEvNT_6ParamsE,"ax",@progbits
	.align	128
.text._ZN7cutlass13device_kernelIN5flash11enable_sm90INS1_16FlashAttnFwdSm90INS1_25CollectiveMainloopFwdSm90ILi2EN4cute5tupleIJNS5_1CILi1EEES8_S8_EEENS6_IJNS7_ILi128EEENS7_ILi96EEENS7_ILi192EEEEEELi128ENS_10bfloat16_tEfNS_4arch4Sm90ELb0ELb1ELb0ELb1ELb1ELb0ELb0ELb1ELb1ELb1ELb1ELb0EEENS1_21CollectiveEpilogueFwdINS6_IJSA_SA_SB_EEES9_SE_SG_Li256ELb1ELb1ELb1ELb0EEENS1_36VarlenDynamicPersistentTileSchedulerILi128ELi96ELi256ELi128ELb1ELb1ELb1ELb1ELb0ELb1EEEEEEEEEvNT_6ParamsE:
        .type           _ZN7cutlass13device_kernelIN5flash11enable_sm90INS1_16FlashAttnFwdSm90INS1_25CollectiveMainloopFwdSm90ILi2EN4cute5tupleIJNS5_1CILi1EEES8_S8_EEENS6_IJNS7_ILi128EEENS7_ILi96EEENS7_ILi192EEEEEELi128ENS_10bfloat16_tEfNS_4arch4Sm90ELb0ELb1ELb0ELb1ELb1ELb0ELb0ELb1ELb1ELb1ELb1ELb0EEENS1_21CollectiveEpilogueFwdINS6_IJSA_SA_SB_EEES9_SE_SG_Li256ELb1ELb1ELb1ELb0EEENS1_36VarlenDynamicPersistentTileSchedulerILi128ELi96ELi256ELi128ELb1ELb1ELb1ELb1ELb0ELb1EEEEEEEEEvNT_6ParamsE,@function
        .size           _ZN7cutlass13device_kernelIN5flash11enable_sm90INS1_16FlashAttnFwdSm90INS1_25CollectiveMainloopFwdSm90ILi2EN4cute5tupleIJNS5_1CILi1EEES8_S8_EEENS6_IJNS7_ILi128EEENS7_ILi96EEENS7_ILi192EEEEEELi128ENS_10bfloat16_tEfNS_4arch4Sm90ELb0ELb1ELb0ELb1ELb1ELb0ELb0ELb1ELb1ELb1ELb1ELb0EEENS1_21CollectiveEpilogueFwdINS6_IJSA_SA_SB_EEES9_SE_SG_Li256ELb1ELb1ELb1ELb0EEENS1_36VarlenDynamicPersistentTileSchedulerILi128ELi96ELi256ELi128ELb1ELb1ELb1ELb1ELb0ELb1EEEEEEEEEvNT_6ParamsE,(.L_x_15635 - _ZN7cutlass13device_kernelIN5flash11enable_sm90INS1_16FlashAttnFwdSm90INS1_25CollectiveMainloopFwdSm90ILi2EN4cute5tupleIJNS5_1CILi1EEES8_S8_EEENS6_IJNS7_ILi128EEENS7_ILi96EEENS7_ILi192EEEEEELi128ENS_10bfloat16_tEfNS_4arch4Sm90ELb0ELb1ELb0ELb1ELb1ELb0ELb0ELb1ELb1ELb1ELb1ELb0EEENS1_21CollectiveEpilogueFwdINS6_IJSA_SA_SB_EEES9_SE_SG_Li256ELb1ELb1ELb1ELb0EEENS1_36VarlenDynamicPersistentTileSchedulerILi128ELi96ELi256ELi128ELb1ELb1ELb1ELb1ELb0ELb1EEEEEEEEEvNT_6ParamsE)
        .other          _ZN7cutlass13device_kernelIN5flash11enable_sm90INS1_16FlashAttnFwdSm90INS1_25CollectiveMainloopFwdSm90ILi2EN4cute5tupleIJNS5_1CILi1EEES8_S8_EEENS6_IJNS7_ILi128EEENS7_ILi96EEENS7_ILi192EEEEEELi128ENS_10bfloat16_tEfNS_4arch4Sm90ELb0ELb1ELb0ELb1ELb1ELb0ELb0ELb1ELb1ELb1ELb1ELb0EEENS1_21CollectiveEpilogueFwdINS6_IJSA_SA_SB_EEES9_SE_SG_Li256ELb1ELb1ELb1ELb0EEENS1_36VarlenDynamicPersistentTileSchedulerILi128ELi96ELi256ELi128ELb1ELb1ELb1ELb1ELb0ELb1EEEEEEEEEvNT_6ParamsE,@"STO_CUDA_ENTRY STV_DEFAULT"
_ZN7cutlass13device_kernelIN5flash11enable_sm90INS1_16FlashAttnFwdSm90INS1_25CollectiveMainloopFwdSm90ILi2EN4cute5tupleIJNS5_1CILi1EEES8_S8_EEENS6_IJNS7_ILi128EEENS7_ILi96EEENS7_ILi192EEEEEELi128ENS_10bfloat16_tEfNS_4arch4Sm90ELb0ELb1ELb0ELb1ELb1ELb0ELb0ELb1ELb1ELb1ELb1ELb0EEENS1_21CollectiveEpilogueFwdINS6_IJSA_SA_SB_EEES9_SE_SG_Li256ELb1ELb1ELb1ELb0EEENS1_36VarlenDynamicPersistentTileSchedulerILi128ELi96ELi256ELi128ELb1ELb1ELb1ELb1ELb0ELb1EEEEEEEEEvNT_6ParamsE:
        /* <DEDUP_REMOVED lines=45> */
.L_x_1203:
        /* <DEDUP_REMOVED lines=22> */
.L_x_1204:
        /* <DEDUP_REMOVED lines=18> */
.L_x_1205:
        /* <DEDUP_REMOVED lines=22> */
.L_x_1206:
        /* <DEDUP_REMOVED lines=23> */
.L_x_1207:
        /* <DEDUP_REMOVED lines=10> */
.L_x_1209:
        /* <DEDUP_REMOVED lines=14> */
[----:B------:R-:W2:Y:S01]  /*09a0*/  LDL R2, [R1+0x14] ;  /* 0x0000140001027983 */ /* 0x000ea20000100800 */
[----:B------:R-:W-:Y:S01]  /*09b0*/  VIADD R207, R0, 0xffffff80 ;  /* 0xffffff8000cf7836 */ /* 0x000fe20000000000 */
[----:B------:R-:W-:Y:S01]  /*09c0*/  R2UR UR6, R13 ;  /* 0x000000000d0672ca */ /* 0x000fe200000e0000 */
[----:B------:R-:W-:Y:S01]  /*09d0*/  UMOV UR38, URZ ;  /* 0x0000003f00267c82 */ /* 0x000fe20008000000 */
[----:B------:R-:W-:Y:S01]  /*09e0*/  R2UR UR5, R14 ;  /* 0x000000000e0572ca */ /* 0x000fe200000e0000 */
[----:B------:R-:W-:Y:S01]  /*09f0*/  UMOV UR39, URZ ;  /* 0x0000003f00277c82 */ /* 0x000fe20008000000 */
[----:B------:R-:W-:Y:S02]  /*0a00*/  SHF.R.S32.HI R0, RZ, 0x1f, R207 ;  /* 0x0000001fff007819 */ /* 0x000fe400000114cf */
[----:B------:R-:W-:Y:S02]  /*0a10*/  R2UR UR7, R15 ;  /* 0x000000000f0772ca */ /* 0x000fe400000e0000 */
[----:B0-----:R-:W-:-:S04]  /*0a20*/  LEA.HI R3, R0, R207, RZ, 0x4 ;  /* 0x000000cf00037211 */ /* 0x001fc800078f20ff */
[----:B------:R-:W-:Y:S02]  /*0a30*/  SHF.R.S32.HI R6, RZ, 0x4, R3 ;  /* 0x00000004ff067819 */ /* 0x000fe40000011403 */
[----:B--2---:R-:W-:Y:S02]  /*0a40*/  R2UR UR4, R2 ;  /* 0x00000000020472ca */ /* 0x004fe400000e0000 */
[----:B------:R-:W-:-:S04]  /*0a50*/  LEA.HI R2, R0, R207, RZ, 0x7 ;  /* 0x000000cf00027211 */ /* 0x000fc800078f38ff */
[----:B------:R-:W-:Y:S02]  /*0a60*/  LOP3.LUT R4, R2, 0xffffff80, RZ, 0xc0, !PT ;  /* 0xffffff8002047812 */ /* 0x000fe400078ec0ff */
[----:B------:R-:W-:-:S03]  /*0a70*/  SHF.R.S32.HI R201, RZ, 0x7, R2 ;  /* 0x00000007ffc97819 */ /* 0x000fc60000011402 */
[----:B------:R-:W-:Y:S01]  /*0a80*/  IMAD.IADD R185, R207, 0x1, -R4 ;  /* 0x00000001cfb97824 */ /* 0x000fe200078e0a04 */
[----:B------:R-:W-:Y:S01]  /*0a90*/  LEA.HI R4, R0, R207, RZ, 0x5 ;  /* 0x000000cf00047211 */ /* 0x000fe200078f28ff */
[----:B------:R-:W-:Y:S01]  /*0aa0*/  ULOP3.LUT UR8, UR4, 0x1, URZ, 0xfc, !UPT ;  /* 0x0000000104087892 */ /* 0x000fe2000f8efc3f */
[----:B------:R-:W-:Y:S02]  /*0ab0*/  LEA.HI R2, R2, R201, RZ, 0x1 ;  /* 0x000000c902027211 */ /* 0x000fe400078f08ff */
[----:B------:R-:W-:Y:S01]  /*0ac0*/  SHF.R.S32.HI R8, RZ, 0x1f, R185 ;  /* 0x0000001fff087819 */ /* 0x000fe200000114b9 */
[----:B------:R-:W-:Y:S01]  /*0ad0*/  IMAD.SHL.U32 R5, R4, 0x20, RZ ;  /* 0x0000002004057824 */ /* 0x000fe200078e00ff */
[C---:B------:R-:W-:Y:S01]  /*0ae0*/  LOP3.LUT R4, R3.reuse, 0x3fffff0, RZ, 0xc0, !PT ;  /* 0x03fffff003047812 */ /* 0x040fe200078ec0ff */
[----:B------:R-:W-:Y:S01]  /*0af0*/  UMOV UR4, URZ ;  /* 0x0000003f00047c82 */ /* 0x000fe20008000000 */
[----:B------:R-:W-:Y:S01]  /*0b00*/  LEA.HI R3, R3, R6, RZ, 0x1 ;  /* 0x0000000603037211 */ /* 0x000fe200078f08ff */
[----:B------:R-:W-:Y:S01]  /*0b10*/  IMAD.U32 R204, RZ, RZ, UR8 ;  /* 0x00000008ffcc7e24 */ /* 0x000fe2000f8e00ff */
[----:B------:R-:W-:Y:S01]  /*0b20*/  LOP3.LUT R5, R5, 0xfffffc00, RZ, 0xc0, !PT ;  /* 0xfffffc0005057812 */ /* 0x000fe200078ec0ff */
[----:B------:R-:W-:Y:S01]  /*0b30*/  IMAD.IADD R4, R207, 0x1, -R4 ;  /* 0x00000001cf047824 */ /* 0x000fe200078e0a04 */
[----:B------:R-:W-:Y:S01]  /*0b40*/  LOP3.LUT R3, R3, 0x1ffffffe, RZ, 0xc0, !PT ;  /* 0x1ffffffe03037812 */ /* 0x000fe200078ec0ff */
[----:B------:R-:W-:Y:S01]  /*0b50*/  IMAD.U32 R184, RZ, RZ, UR4 ;  /* 0x00000004ffb87e24 */ /* 0x000fe2000f8e00ff */
[----:B------:R-:W-:Y:S01]  /*0b60*/  LEA.HI R7, R8, R185, RZ, 0x2 ;  /* 0x000000b908077211 */ /* 0x000fe200078f10ff */
[----:B------:R-:W-:Y:S01]  /*0b70*/  IMAD R4, R4, 0x40, R5 ;  /* 0x0000004004047824 */ /* 0x000fe200078e0205 */
[-C--:B------:R-:W-:Y:S01]  /*0b80*/  LEA.HI R5, R0, R207.reuse, RZ, 0x2 ;  /* 0x000000cf00057211 */ /* 0x080fe200078f10ff */
[----:B------:R-:W-:Y:S01]  /*0b90*/  IMAD.IADD R3, R6, 0x1, -R3 ;  /* 0x0000000106037824 */ /* 0x000fe200078e0a03 */
[----:B------:R-:W-:-:S02]  /*0ba0*/  LEA.HI R0, R0, R207, RZ, 0x3 ;  /* 0x000000cf00007211 */ /* 0x000fc400078f18ff */
[--C-:B------:R-:W-:Y:S01]  /*0bb0*/  SHF.R.S32.HI R9, RZ, 0x2, R7.reuse ;  /* 0x00000002ff097819 */ /* 0x100fe20000011407 */
[----:B------:R-:W-:Y:S01]  /*0bc0*/  IMAD R203, R3, 0x8, R4 ;  /* 0x0000000803cb7824 */ /* 0x000fe200078e0204 */
[----:B------:R-:W-:Y:S02]  /*0bd0*/  LOP3.LUT R4, R5, 0xfffffffc, RZ, 0xc0, !PT ;  /* 0xfffffffc05047812 */ /* 0x000fe400078ec0ff */
[----:B------:R-:W-:Y:S02]  /*0be0*/  SHF.R.S32.HI R10, RZ, 0x1f, R7 ;  /* 0x0000001fff0a7819 */ /* 0x000fe40000011407 */
[----:B------:R-:W-:Y:S01]  /*0bf0*/  LEA.HI R8, R8, R185, RZ, 0x5 ;  /* 0x000000b908087211 */ /* 0x000fe200078f28ff */
[----:B------:R-:W-:Y:S01]  /*0c00*/  IMAD.IADD R3, R207, 0x1, -R4 ;  /* 0x00000001cf037824 */ /* 0x000fe200078e0a04 */
[----:B------:R-:W-:Y:S02]  /*0c10*/  LOP3.LUT R4, R2, 0x3fffffe, RZ, 0xc0, !PT ;  /* 0x03fffffe02047812 */ /* 0x000fe400078ec0ff */
[----:B------:R-:W-:-:S02]  /*0c20*/  LOP3.LUT R2, R0, 0xfffffff8, RZ, 0xc0, !PT ;  /* 0xfffffff800027812 */ /* 0x000fc400078ec0ff */
[----:B------:R-:W-:Y:S01]  /*0c30*/  LEA.HI R10, R10, R9, RZ, 0x3 ;  /* 0x000000090a0a7211 */ /* 0x000fe200078f18ff */
[----:B------:R-:W-:Y:S01]  /*0c40*/  IMAD.IADD R4, R201, 0x1, -R4 ;  /* 0x00000001c9047824 */ /* 0x000fe200078e0a04 */
[----:B------:R-:W-:Y:S01]  /*0c50*/  SHF.R.S32.HI R8, RZ, 0x5, R8 ;  /* 0x00000005ff087819 */ /* 0x000fe20000011408 */
[----:B------:R-:W-:Y:S01]  /*0c60*/  IMAD.IADD R163, R207, 0x1, -R2 ;  /* 0x00000001cfa37824 */ /* 0x000fe200078e0a02 */
[----:B------:R-:W-:Y:S02]  /*0c70*/  LOP3.LUT R2, R7, 0x7ffffffc, RZ, 0xc0, !PT ;  /* 0x7ffffffc07027812 */ /* 0x000fe400078ec0ff */
[----:B------:R-:W-:Y:S01]  /*0c80*/  LOP3.LUT R10, R10, 0xfffffff8, RZ, 0xc0, !PT ;  /* 0xfffffff80a0a7812 */ /* 0x000fe200078ec0ff */
[----:B------:R-:W-:Y:S01]  /*0c90*/  IMAD.SHL.U32 R160, R163, 0x8, RZ ;  /* 0x00000008a3a07824 */ /* 0x000fe200078e00ff */
[----:B------:R-:W-:Y:S01]  /*0ca0*/  LEA.HI R5, R3, R3, RZ, 0x1 ;  /* 0x0000000303057211 */ /* 0x000fe200078f08ff */
[----:B------:R-:W-:Y:S01]  /*0cb0*/  IMAD.IADD R2, R185, 0x1, -R2 ;  /* 0x00000001b9027824 */ /* 0x000fe200078e0a02 */
[----:B------:R-:W-:Y:S01]  /*0cc0*/  SHF.R.S32.HI R182, RZ, 0x3, R0 ;  /* 0x00000003ffb67819 */ /* 0x000fe20000011400 */
[----:B------:R-:W-:Y:S01]  /*0cd0*/  IMAD.IADD R9, R9, 0x1, -R10 ;  /* 0x0000000109097824 */ /* 0x000fe200078e0a0a */
[----:B------:R-:W-:Y:S01]  /*0ce0*/  LOP3.LUT R6, R5, 0x1ffffffe, RZ, 0xc0, !PT ;  /* 0x1ffffffe05067812 */ /* 0x000fe200078ec0ff */
[----:B------:R-:W-:Y:S01]  /*0cf0*/  IMAD.SHL.U32 R18, R2, 0x2, RZ ;  /* 0x0000000202127824 */ /* 0x000fe200078e00ff */
[----:B------:R-:W-:Y:S01]  /*0d00*/  SHF.R.S32.HI R206, RZ, 0x1f, R160 ;  /* 0x0000001fffce7819 */ /* 0x000fe200000114a0 */
[----:B------:R-:W-:-:S02]  /*0d10*/  IMAD R9, R8, 0x10, R9 ;  /* 0x0000001008097824 */ /* 0x000fc400078e0209 */
[----:B------:R-:W-:Y:S02]  /*0d20*/  VIADD R162, R160, 0x40 ;  /* 0x00000040a0a27836 */ /* 0x000fe40000000000 */
[C---:B------:R-:W-:Y:S02]  /*0d30*/  VIADD R181, R18.reuse, 0x8 ;  /* 0x0000000812b57836 */ /* 0x040fe40000000000 */
        /* <DEDUP_REMOVED lines=28> */
[----:B------:R-:W-:Y:S01]  /*0f00*/  IMAD.IADD R23, R3, 0x1, -R6 ;  /* 0x0000000103177824 */ /* 0x000fe200078e0a06 */
[----:B------:R-:W-:Y:S01]  /*0f10*/  SHF.R.S32.HI R187, RZ, 0x1f, R168 ;  /* 0x0000001fffbb7819 */ /* 0x000fe200000114a8 */
[----:B------:R-:W-:Y:S01]  /*0f20*/  IMAD R202, R4, 0x40, R9 ;  /* 0x0000004004ca7824 */ /* 0x000fe200078e0209 */
[----:B------:R-:W-:-:S03]  /*0f30*/  SHF.R.S32.HI R186, RZ, 0x1f, R167 ;  /* 0x0000001fffba7819 */ /* 0x000fc600000114a7 */
[----:B------:R-:W-:-:S07]  /*0f40*/  IMAD R23, R23, 0x8, R202 ;  /* 0x0000000817177824 */ /* 0x000fce00078e02ca */
.L_x_1321:
[----:B0--34-:R-:W0:Y:S01]  /*0f50*/  LDC.64 R4, c[0x0][0xa18] ;  /* 0x00028600ff047b82 */ /* 0x019e220000000a00 */
[----:B------:R-:W-:Y:S01]  /*0f60*/  IMAD.U32 R9, RZ, RZ, UR7 ;  /* 0x00000007ff097e24 */ /* 0x000fe2000f8e00ff */
[----:B------:R-:W-:Y:S01]  /*0f70*/  ULDC.64 UR8, c[0x0][0xa20] ;  /* 0x0002880000087ab9 */ /* 0x000fe20000000a00 */
[----:B------:R-:W-:-:S05]  /*0f80*/  IMAD.MOV.U32 R7, RZ, RZ, RZ ;  /* 0x000000ffff077224 */ /* 0x000fca00078e00ff */
[----:B-12---:R-:W1:Y:S08]  /*0f90*/  LDC.64 R2, c[0x0][0xa28] ;  /* 0x00028a00ff027b82 */ /* 0x006e700000000a00 */
[----:B------:R-:W2:Y:S01]  /*0fa0*/  LDC R0, c[0x0][0x424] ;  /* 0x00010900ff007b82 */ /* 0x000ea20000000800 */
[----:B0-----:R-:W-:-:S07]  /*0fb0*/  ISETP.NE.U32.AND P1, PT, R4, RZ, PT ;  /* 0x000000ff0400720c */ /* 0x001fce0003f25070 */
[----:B------:R-:W0:Y:S01]  /*0fc0*/  LDC R11, c[0x0][0x2f0] ;  /* 0x0000bc00ff0b7b82 */ /* 0x000e220000000800 */
[----:B------:R-:W-:Y:S02]  /*0fd0*/  ISETP.NE.AND.EX P1, PT, R5, RZ, PT, P1 ;  /* 0x000000ff0500720c */ /* 0x000fe40003f25310 */
[----:B-1----:R-:W-:-:S04]  /*0fe0*/  ISETP.NE.U32.AND P0, PT, R2, RZ, PT ;  /* 0x000000ff0200720c */ /* 0x002fc80003f05070 */
[----:B------:R-:W-:-:S07]  /*0ff0*/  ISETP.NE.AND.EX P0, PT, R3, RZ, PT, P0 ;  /* 0x000000ff0300720c */ /* 0x000fce0003f05300 */
[----:B------:R-:W1:Y:S08]  /*1000*/  @P1 LDC.64 R4, c[0x0][0xa18] ;  /* 0x00028600ff041b82 */ /* 0x000e700000000a00 */
[----:B------:R-:W3:Y:S01]  /*1010*/  @P0 LDC.64 R2, c[0x0][0xa28] ;  /* 0x00028a00ff020b82 */ /* 0x000ee20000000a00 */
[----:B-1----:R-:W-:-:S05]  /*1020*/  @P1 IMAD.WIDE R4, R9, 0x4, R4 ;  /* 0x0000000409041825 */ /* 0x002fca00078e0204 */
[----:B------:R1:W5:Y:S01]  /*1030*/  @P1 LDG.E R17, desc[UR36][R4.64] ;  /* 0x0000002404111981 */ /* 0x000362000c1e1900 */
[----:B---3--:R-:W-:Y:S02]  /*1040*/  @P0 IMAD.WIDE R2, R9, 0x4, R2 ;  /* 0x0000000409020825 */ /* 0x008fe400078e0202 */
[----:B------:R-:W3:Y:S01]  /*1050*/  LDC.64 R8, c[0x0][0x418] ;  /* 0x00010600ff087b82 */ /* 0x000ee20000000a00 */
[----:B------:R-:W-:Y:S02]  /*1060*/  ULOP3.LUT UR4, UR5, 0xffff, URZ, 0xc0, !UPT ;  /* 0x0000ffff05047892 */ /* 0x000fe4000f8ec03f */
[----:B------:R1:W5:Y:S01]  /*1070*/  @P0 LDG.E R7, desc[UR36][R2.64] ;  /* 0x0000002402070981 */ /* 0x000362000c1e1900 */
[----:B------:R-:W-:-:S03]  /*1080*/  ISETP.NE.U32.AND P2, PT, RZ, UR8, PT ;  /* 0x00000008ff007c0c */ /* 0x000fc6000bf45070 */
[----:B------:R-:W-:Y:S01]  /*1090*/  IMAD.U32 R166, RZ, RZ, UR4 ;  /* 0x00000004ffa67e24 */ /* 0x000fe2000f8e00ff */
[----:B------:R-:W-:Y:S02]  /*10a0*/  ISETP.NE.AND.EX P2, PT, RZ, UR9, PT, P2 ;  /* 0x00000009ff007c0c */ /* 0x000fe4000bf45320 */
[----:B---3--:R-:W-:-:S04]  /*10b0*/  ISETP.NE.U32.AND P0, PT, R8, RZ, PT ;  /* 0x000000ff0800720c */ /* 0x008fc80003f05070 */
[----:B------:R-:W-:-:S04]  /*10c0*/  ISETP.NE.AND.EX P0, PT, R9, RZ, PT, P0 ;  /* 0x000000ff0900720c */ /* 0x000fc80003f05300 */
[----:B--2---:R-:W-:Y:S01]  /*10d0*/  SEL R0, R0, 0x1, P0 ;  /* 0x0000000100007807 */ /* 0x004fe20000000000 */
[----:B01----:R-:W-:Y:S08]  /*10e0*/  @P1 BRA `(.L_x_1210) ;  /* 0x00000000002c1947 */ /* 0x003ff00003800000 */
[----:B------:R-:W-:Y:S01]  /*10f0*/  ULDC.64 UR8, c[0x0][0xa00] ;  /* 0x0002800000087ab9 */ /* 0x000fe20000000a00 */
[----:B-----5:R-:W0:Y:S01]  /*1100*/  LDC R17, c[0x0][0x288] ;  /* 0x0000a200ff117b82 */ /* 0x020e220000000800 */
[----:B------:R-:W-:-:S04]  /*1110*/  ISETP.NE.U32.AND P0, PT, RZ, UR8, PT ;  /* 0x00000008ff007c0c */ /* 0x000fc8000bf05070 */
[----:B------:R-:W-:-:S13]  /*1120*/  ISETP.NE.AND.EX P0, PT, RZ, UR9, PT, P0 ;  /* 0x00000009ff007c0c */ /* 0x000fda000bf05300 */
[----:B------:R-:W-:Y:S05]  /*1130*/  @!P0 BRA `(.L_x_1210) ;  /* 0x0000000000188947 */ /* 0x000fea0003800000 */
[----:B------:R-:W1:Y:S01]  /*1140*/  LDC.64 R2, c[0x0][0xa00] ;  /* 0x00028000ff027b82 */ /* 0x000e620000000a00 */
[----:B------:R-:W-:-:S04]  /*1150*/  IMAD.U32 R5, RZ, RZ, UR7 ;  /* 0x00000007ff057e24 */ /* 0x000fc8000f8e00ff */
[----:B-1----:R-:W-:-:S05]  /*1160*/  IMAD.WIDE R2, R5, 0x4, R2 ;  /* 0x0000000405027825 */ /* 0x002fca00078e0202 */
[----:B0-----:R-:W2:Y:S04]  /*1170*/  LDG.E R17, desc[UR36][R2.64] ;  /* 0x0000002402117981 */ /* 0x001ea8000c1e1900 */
[----:B------:R-:W2:Y:S02]  /*1180*/  LDG.E R4, desc[UR36][R2.64+0x4] ;  /* 0x0000042402047981 */ /* 0x000ea4000c1e1900 */
[----:B--2---:R-:W-:-:S07]  /*1190*/  IMAD.IADD R17, R4, 0x1, -R17 ;  /* 0x0000000104117824 */ /* 0x004fce00078e0a11 */
.L_x_1210:
[----:B------:R-:W-:Y:S02]  /*11a0*/  IMAD R16, R0, R11, RZ ;  /* 0x0000000b00107224 */ /* 0x000fe400078e02ff */
[----:B------:R-:W-:Y:S01]  /*11b0*/  IMAD.U32 R183, RZ, RZ, UR7 ;  /* 0x00000007ffb77e24 */ /* 0x000fe2000f8e00ff */
[----:B------:R-:W-:Y:S06]  /*11c0*/  @!P2 BRA `(.L_x_1211) ;  /* 0x000000000018a947 */ /* 0x000fec0003800000 */
[----:B------:R-:W-:Y:S02]  /*11d0*/  ULDC.64 UR8, c[0x0][0xa20] ;  /* 0x0002880000087ab9 */ /* 0x000fe40000000a00 */
[----:B------:R-:W-:-:S06]  /*11e0*/  UIMAD.WIDE UR8, UR7, 0x4, UR8 ;  /* 0x00000004070878a5 */ /* 0x000fcc000f8e0208 */
[----:B------:R-:W-:Y:S02]  /*11f0*/  IMAD.U32 R2, RZ, RZ, UR8 ;  /* 0x00000008ff027e24 */ /* 0x000fe4000f8e00ff */
[----:B------:R-:W-:-:S05]  /*1200*/  IMAD.U32 R3, RZ, RZ, UR9 ;  /* 0x00000009ff037e24 */ /* 0x000fca000f8e00ff */
[----:B------:R1:W5:Y:S01]  /*1210*/  LDG.E R16, desc[UR36][R2.64] ;  /* 0x0000002402107981 */ /* 0x000362000c1e1900 */
[----:B------:R-:W-:Y:S05]  /*1220*/  BRA `(.L_x_1212) ;  /* 0x0000000000287947 */ /* 0x000fea0003800000 */
.L_x_1211:
[----:B------:R-:W-:Y:S02]  /*1230*/  ULDC.64 UR8, c[0x0][0xa08] ;  /* 0x0002820000087ab9 */ /* 0x000fe40000000a00 */
[----:B------:R-:W-:-:S04]  /*1240*/  ISETP.NE.U32.AND P0, PT, RZ, UR8, PT ;  /* 0x00000008ff007c0c */ /* 0x000fc8000bf05070 */
[----:B------:R-:W-:-:S13]  /*1250*/  ISETP.NE.AND.EX P0, PT, RZ, UR9, PT, P0 ;  /* 0x00000009ff007c0c */ /* 0x000fda000bf05300 */
[----:B------:R-:W-:Y:S05]  /*1260*/  @!P0 BRA `(.L_x_1212) ;  /* 0x0000000000188947 */ /* 0x000fea0003800000 */
[----:B------:R-:W1:Y:S01]  /*1270*/  LDC.64 R2, c[0x0][0xa08] ;  /* 0x00028200ff027b82 */ /* 0x000e620000000a00 */
[----:B------:R-:W-:-:S04]  /*1280*/  IMAD.U32 R5, RZ, RZ, UR7 ;  /* 0x00000007ff057e24 */ /* 0x000fc8000f8e00ff */
[----:B-1----:R-:W-:-:S05]  /*1290*/  IMAD.WIDE R2, R5, 0x4, R2 ;  /* 0x0000000405027825 */ /* 0x002fca00078e0202 */
[----:B------:R-:W2:Y:S04]  /*12a0*/  LDG.E R16, desc[UR36][R2.64] ;  /* 0x0000002402107981 */ /* 0x000ea8000c1e1900 */
[----:B------:R-:W2:Y:S02]  /*12b0*/  LDG.E R5, desc[UR36][R2.64+0x4] ;  /* 0x0000042402057981 */ /* 0x000ea4000c1e1900 */
[----:B--2---:R-:W-:-:S07]  /*12c0*/  IMAD.IADD R16, R5, 0x1, -R16 ;  /* 0x0000000105107824 */ /* 0x004fce00078e0a10 */
.L_x_1212:
[----:B------:R-:W-:Y:S01]  /*12d0*/  ULDC UR4, c[0x0][0x448] ;  /* 0x0001120000047ab9 */ /* 0x000fe20000000800 */
[----:B-----5:R-:W-:Y:S01]  /*12e0*/  IMAD.IADD R16, R16, 0x1, -R7 ;  /* 0x0000000110107824 */ /* 0x020fe200078e0a07 */
[----:B------:R-:W-:Y:S02]  /*12f0*/  UISETP.NE.AND UP0, UPT, UR4, 0x1, UPT ;  /* 0x000000010400788c */ /* 0x000fe4000bf05270 */
[----:B------:R-:W-:Y:S02]  /*1300*/  USHF.L.U32 UR6, UR6, 0x7, URZ ;  /* 0x0000000706067899 */ /* 0x000fe4000800063f */
[----:B0-----:R-:W-:Y:S01]  /*1310*/  IADD3 R0, R16, 0x1, -R17 ;  /* 0x0000000110007810 */ /* 0x001fe20007ffe811 */
[----:B------:R-:W-:Y:S02]  /*1320*/  UP2UR UR7, UPR, URZ, 0x1 ;  /* 0x000000013f077883 */ /* 0x000fe40008000000 */
[----:B------:R-:W-:Y:S01]  /*1330*/  UIADD3 UR4, UR6, 0x7f, URZ ;  /* 0x0000007f06047890 */ /* 0x000fe2000fffe03f */
[----:B------:R-:W-:Y:S01]  /*1340*/  R2UR UR10, R0 ;  /* 0x00000000000a72ca */ /* 0x000fe200000e0000 */
[----:B------:R-:W-:-:S02]  /*1350*/  IMAD.U32 R22, RZ, RZ, UR6 ;  /* 0x00000006ff167e24 */ /* 0x000fc4000f8e00ff */
[----:B------:R-:W-:Y:S01]  /*1360*/  @UP0 ULDC UR8, c[0x0][0x44c] ;  /* 0x0001130000080ab9 */ /* 0x000fe20000000800 */
[----:B------:R-:W-:Y:S01]  /*1370*/  IMAD.U32 R19, RZ, RZ, UR7 ;  /* 0x00000007ff137e24 */ /* 0x000fe2000f8e00ff */
[----:B------:R-:W-:Y:S01]  /*1380*/  UIMAD.WIDE.U32 UR8, UR4, UR8, URZ ;  /* 0x00000008040872a5 */ /* 0x000fe2000f8e003f */
[----:B------:R-:W-:Y:S01]  /*1390*/  @UP0 ULDC UR11, c[0x0][0x450] ;  /* 0x00011400000b0ab9 */ /* 0x000fe20000000800 */
[----:B------:R-:W-:Y:S02]  /*13a0*/  ULDC.64 UR6, c[0x0][0x9e0] ;  /* 0x0002780000067ab9 */ /* 0x000fe40000000a00 */
[----:B------:R-:W-:Y:S02]  /*13b0*/  @UP0 USHF.R.U32.HI UR4, URZ, UR11, UR9 ;  /* 0x0000000b3f040299 */ /* 0x000fe40008011609 */
[----:B------:R-:W-:Y:S02]  /*13c0*/  UISETP.GE.AND UP0, UPT, UR7, 0x1, UPT ;  /* 0x000000010700788c */ /* 0x000fe4000bf06270 */
[----:B------:R-:W-:-:S02]  /*13d0*/  UIADD3 UR8, UR10, UR4, URZ ;  /* 0x000000040a087290 */ /* 0x000fc4000fffe03f */
[----:B------:R-:W-:Y:S02]  /*13e0*/  UP2UR UR61, UPR, URZ, 0x1 ;  /* 0x000000013f3d7883 */ /* 0x000fe40008000000 */
[----:B------:R-:W-:Y:S01]  /*13f0*/  PLOP3.LUT P0, PT, PT, PT, UP0, 0x40, 0x0 ;  /* 0x000000000000781c */ /* 0x000fe20003f0e808 */
[----:B------:R-:W-:-:S06]  /*1400*/  UIADD3 UR6, UR8, UR6, URZ ;  /* 0x0000000608067290 */ /* 0x000fcc000fffe03f */
[----:B------:R-:W-:-:S06]  /*1410*/  IMAD.U32 R0, RZ, RZ, UR6 ;  /* 0x00000006ff007e24 */ /* 0x000fcc000f8e00ff */
[----:B------:R-:W-:Y:S05]  /*1420*/  @P0 BRA `(.L_x_1213) ;  /* 0x0000000000400947 */ /* 0x000fea0003800000 */
        /* <DEDUP_REMOVED lines=10> */
.L_x_1214:
[----:B------:R-:W-:-:S11]  /*14d0*/  UISETP.NE.AND UP0, UPT, UR7, 0x1, UPT ;  /* 0x000000010700788c */ /* 0x000fd6000bf05270 */
[----:B------:R-:W-:Y:S02]  /*14e0*/  @UP0 ULDC.64 UR10, c[0x0][0x9e8] ;  /* 0x00027a00000a0ab9 */ /* 0x000fe40000000a00 */
[----:B------:R-:W-:-:S04]  /*14f0*/  UIMAD.WIDE.U32 UR8, UR4, UR10, URZ ;  /* 0x0000000a040872a5 */ /* 0x000fc8000f8e003f */
[----:B------:R-:W-:-:S12]  /*1500*/  @UP0 USHF.R.U32.HI UR4, URZ, UR11, UR9 ;  /* 0x0000000b3f040299 */ /* 0x000fd80008011609 */
.L_x_1215:
[----:B------:R-:W-:-:S06]  /*1510*/  UIMAD UR4, UR4, UR7, UR7 ;  /* 0x00000007040472a4 */ /* 0x000fcc000f8e0207 */
[----:B------:R-:W-:-:S07]  /*1520*/  VIMNMX R0, R0, UR4, PT ;  /* 0x0000000400007c48 */ /* 0x000fce000bfe0100 */
.L_x_1213:
[----:B------:R-:W-:Y:S01]  /*1530*/  R2UR UR6, R19 ;  /* 0x00000000130672ca */ /* 0x000fe200000e0000 */
[----:B------:R-:W-:Y:S01]  /*1540*/  IMAD.IADD R74, R16, 0x1, -R17 ;  /* 0x00000001104a7824 */ /* 0x000fe200078e0a11 */
[----:B------:R-:W-:Y:S01]  /*1550*/  R2UR UR4, R22 ;  /* 0x00000000160472ca */ /* 0x000fe200000e0000 */
[----:B-1----:R-:W-:Y:S02]  /*1560*/  VIADD R2, R0, 0x5f ;  /* 0x0000005f00027836 */ /* 0x002fe40000000000 */
[----:B------:R-:W-:Y:S02]  /*1570*/  VIADD R0, R16, 0x5f ;  /* 0x0000005f10007836 */ /* 0x000fe40000000000 */
[----:B------:R-:W-:-:S04]  /*1580*/  IMAD.HI R2, R2, 0x2aaaaaab, RZ ;  /* 0x2aaaaaab02027827 */ /* 0x000fc800078e02ff */
[----:B------:R-:W-:Y:S01]  /*1590*/  IMAD.HI R0, R0, 0x2aaaaaab, RZ ;  /* 0x2aaaaaab00007827 */ /* 0x000fe200078e02ff */
[----:B------:R-:W-:Y:S01]  /*15a0*/  SHF.R.U32.HI R5, RZ, 0x1f, R2 ;  /* 0x0000001fff057819 */ /* 0x000fe20000011602 */
[----:B------:R-:W-:Y:S01]  /*15b0*/  UISETP.NE.AND UP0, UPT, UR6, URZ, UPT ;  /* 0x0000003f0600728c */ /* 0x000fe2000bf05270 */
[----:B------:R-:W-:Y:S02]  /*15c0*/  R2UR UR6, R74 ;  /* 0x000000004a0672ca */ /* 0x000fe400000e0000 */
[----:B------:R-:W-:Y:S02]  /*15d0*/  SHF.R.U32.HI R3, RZ, 0x1f, R0 ;  /* 0x0000001fff037819 */ /* 0x000fe40000011600 */
[----:B------:R-:W-:Y:S02]  /*15e0*/  LEA.HI.SX32 R2, R2, R5, 0x1c ;  /* 0x0000000502027211 */ /* 0x000fe400078fe2ff */
[----:B------:R-:W-:-:S04]  /*15f0*/  LEA.HI.SX32 R3, R0, R3, 0x1c ;  /* 0x0000000300037211 */ /* 0x000fc800078fe2ff */
[----:B------:R-:W-:Y:S01]  /*1600*/  @UP0 ULDC UR8, c[0x0][0x44c] ;  /* 0x0001130000080ab9 */ /* 0x000fe20000000800 */
[----:B------:R-:W-:Y:S01]  /*1610*/  @UP0 ULDC UR10, c[0x0][0x450] ;  /* 0x00011400000a0ab9 */ /* 0x000fe20000000800 */
[----:B------:R-:W-:Y:S01]  /*1620*/  UIMAD.WIDE.U32 UR8, UR4, UR8, URZ ;  /* 0x00000008040872a5 */ /* 0x000fe2000f8e003f */
[----:B------:R-:W-:-:S03]  /*1630*/  VIMNMX R75, R3, R2, PT ;  /* 0x00000002034b7248 */ /* 0x000fc60003fe0100 */
[----:B------:R-:W-:Y:S02]  /*1640*/  @UP0 USHF.R.U32.HI UR4, URZ, UR10, UR9 ;  /* 0x0000000a3f040299 */ /* 0x000fe40008011609 */
[----:B------:R-:W-:Y:S02]  /*1650*/  UISETP.GE.AND UP0, UPT, UR7, 0x1, UPT ;  /* 0x000000010700788c */ /* 0x000fe4000bf06270 */
[----:B------:R-:W-:-:S03]  /*1660*/  UIADD3 UR4, UR6, UR4, URZ ;  /* 0x0000000406047290 */ /* 0x000fc6000fffe03f */
[----:B------:R-:W-:Y:S01]  /*1670*/  ULDC UR6, c[0x0][0x9dc] ;  /* 0x0002770000067ab9 */ /* 0x000fe20000000800 */
[----:B------:R-:W-:Y:S01]  /*1680*/  PLOP3.LUT P0, PT, PT, PT, UP0, 0x40, 0x0 ;  /* 0x000000000000781c */ /* 0x000fe20003f0e808 */
[----:B------:R-:W-:-:S12]  /*1690*/  UIADD3 UR6, UR4, -UR6, URZ ;  /* 0x8000000604067290 */ /* 0x000fd8000fffe03f */
[----:B------:R-:W-:Y:S05]  /*16a0*/  @P0 BRA `(.L_x_1216) ;  /* 0x0000000000440947 */ /* 0x000fea0003800000 */
        /* <DEDUP_REMOVED lines=10> */
.L_x_1217:
[----:B------:R-:W-:-:S11]  /*1750*/  UISETP.NE.AND UP0, UPT, UR7, 0x1, UPT ;  /* 0x000000010700788c */ /* 0x000fd6000bf05270 */
[----:B------:R-:W-:Y:S02]  /*1760*/  @UP0 ULDC.64 UR10, c[0x0][0x9e8] ;  /* 0x00027a00000a0ab9 */ /* 0x000fe40000000a00 */
[----:B------:R-:W-:-:S04]  /*1770*/  UIMAD.WIDE.U32 UR8, UR4, UR10, URZ ;  /* 0x0000000a040872a5 */ /* 0x000fc8000f8e003f */
[----:B------:R-:W-:-:S12]  /*1780*/  @UP0 USHF.R.U32.HI UR4, URZ, UR11, UR9 ;  /* 0x0000000b3f040299 */ /* 0x000fd80008011609 */
.L_x_1218:
[----:B------:R-:W-:-:S04]  /*1790*/  UIMAD UR4, UR4, UR7, URZ ;  /* 0x00000007040472a4 */ /* 0x000fc8000f8e023f */
[----:B------:R-:W-:-:S04]  /*17a0*/  UISETP.LT.AND UP0, UPT, UR6, UR4, UPT ;  /* 0x000000040600728c */ /* 0x000fc8000bf01270 */
[----:B------:R-:W-:-:S12]  /*17b0*/  USEL UR6, UR6, UR4, !UP0 ;  /* 0x0000000406067287 */ /* 0x000fd8000c000000 */
.L_x_1216:
[----:B------:R-:W-:-:S04]  /*17c0*/  UIMAD.WIDE UR6, UR6, 0x2aaaaaab, URZ ;  /* 0x2aaaaaab060678a5 */ /* 0x000fc8000f8e023f */
[----:B------:R-:W-:-:S04]  /*17d0*/  USHF.R.U32.HI UR4, URZ, 0x1f, UR7 ;  /* 0x0000001f3f047899 */ /* 0x000fc80008011607 */
[----:B------:R-:W-:Y:S02]  /*17e0*/  ULEA.HI.SX32 UR7, UR7, UR4, 0x1c ;  /* 0x0000000407077291 */ /* 0x000fe4000f8fe23f */
[----:B------:R-:W-:Y:S02]  /*17f0*/  ULOP3.LUT UR4, UR5, 0xff000000, URZ, 0xc0, !UPT ;  /* 0xff00000005047892 */ /* 0x000fe4000f8ec03f */
[----:B------:R-:W-:Y:S02]  /*1800*/  UISETP.LT.AND UP0, UPT, URZ, UR7, UPT ;  /* 0x000000073f00728c */ /* 0x000fe4000bf01270 */
[----:B------:R-:W-:Y:S02]  /*1810*/  ULOP3.LUT UR5, UR5, 0xff0000, URZ, 0xc0, !UPT ;  /* 0x00ff000005057892 */ /* 0x000fe4000f8ec03f */
[----:B------:R-:W-:Y:S02]  /*1820*/  USEL UR9, URZ, UR7, !UP0 ;  /* 0x000000073f097287 */ /* 0x000fe4000c000000 */
[----:B------:R-:W-:-:S04]  /*1830*/  USHF.R.U32.HI UR4, URZ, 0x8, UR4 ;  /* 0x000000083f047899 */ /* 0x000fc80008011604 */
[----:B------:R-:W-:Y:S01]  /*1840*/  ISETP.GT.AND P0, PT, R75, UR9, PT ;  /* 0x000000094b007c0c */ /* 0x000fe2000bf04270 */
[----:B------:R-:W-:-:S03]  /*1850*/  ULEA.HI UR5, UR5, UR4, URZ, 0x10 ;  /* 0x0000000405057291 */ /* 0x000fc6000f8f803f */
[----:B------:R-:W-:Y:S01]  /*1860*/  UMOV UR4, URZ ;  /* 0x0000003f00047c82 */ /* 0x000fe20008000000 */
[----:B------:R-:W-:Y:S02]  /*1870*/  ULOP3.LUT UR6, UR5, 0xff, URZ, 0xc0, !UPT ;  /* 0x000000ff05067892 */ /* 0x000fe4000f8ec03f */
[----:B------:R-:W-:-:S04]  /*1880*/  USHF.R.U32.HI UR5, URZ, 0x10, UR5 ;  /* 0x000000103f057899 */ /* 0x000fc80008011605 */
[----:B------:R-:W-:Y:S02]  /*1890*/  IMAD.U32 R165, RZ, RZ, UR6 ;  /* 0x00000006ffa57e24 */ /* 0x000fe4000f8e00ff */
[----:B------:R-:W-:Y:S01]  /*18a0*/  IMAD.U32 R164, RZ, RZ, UR5 ;  /* 0x00000005ffa47e24 */ /* 0x000fe2000f8e00ff */
[----:B------:R-:W-:Y:S06]  /*18b0*/  @!P0 BRA `(.L_x_1219) ;  /* 0x00000000009c8947 */ /* 0x000fec0003800000 */
[----:B------:R-:W-:Y:S01]  /*18c0*/  R2UR UR5, R164 ;  /* 0x00000000a40572ca */ /* 0x000fe200000e0000 */
[----:B------:R-:W-:-:S12]  /*18d0*/  ULDC UR4, c[0x0][0x9f0] ;  /* 0x00027c0000047ab9 */ /* 0x000fd80000000800 */
[----:B------:R-:W-:-:S04]  /*18e0*/  UISETP.NE.AND UP0, UPT, UR5, URZ, UPT ;  /* 0x0000003f0500728c */ /* 0x000fc8000bf05270 */
[----:B------:R-:W-:-:S03]  /*18f0*/  USEL UR10, UR5, UR4, UP0 ;  /* 0x00000004050a7287 */ /* 0x000fc60008000000 */
[----:B------:R-:W-:-:S03]  /*1900*/  UMOV UR4, URZ ;  /* 0x0000003f00047c82 */ /* 0x000fc60008000000 */
[----:B------:R-:W-:-:S05]  /*1910*/  IMAD.U32 R4, RZ, RZ, UR10 ;  /* 0x0000000aff047e24 */ /* 0x000fca000f8e00ff */
[----:B------:R-:W-:-:S04]  /*1920*/  IABS R0, R4 ;  /* 0x0000000400007213 */ /* 0x000fc80000000000 */
[----:B------:R-:W-:Y:S02]  /*1930*/  R2UR UR11, R0 ;  /* 0x00000000000b72ca */ /* 0x000fe400000e0000 */
[----:B------:R-:W-:Y:S02]  /*1940*/  IADD3 R0, R4, -0x1, R75 ;  /* 0xffffffff04007810 */ /* 0x000fe40007ffe04b */
[----:B------:R-:W-:Y:S02]  /*1950*/  IABS R4, R4 ;  /* 0x0000000400047213 */ /* 0x000fe40000000000 */
[----:B------:R-:W-:-:S03]  /*1960*/  R2UR UR6, R0 ;  /* 0x00000000000672ca */ /* 0x000fc600000e0000 */
[----:B------:R-:W-:-:S04]  /*1970*/  IMAD.MOV R4, RZ, RZ, -R4 ;  /* 0x000000ffff047224 */ /* 0x000fc800078e0a04 */
[----:B------:R-:W0:Y:S06]  /*1980*/  I2F.RP R2, UR11 ;  /* 0x0000000b00027d06 */ /* 0x000e2c0008209400 */
[----:B------:R-:W-:-:S06]  /*1990*/  UIADD3 UR6, -UR9, UR6, URZ ;  /* 0x0000000609067290 */ /* 0x000fcc000fffe13f */
[----:B------:R-:W-:Y:S01]  /*19a0*/  IMAD.U32 R0, RZ, RZ, UR6 ;  /* 0x00000006ff007e24 */ /* 0x000fe2000f8e00ff */
[----:B------:R-:W-:Y:S01]  /*19b0*/  ULOP3.LUT UR6, UR6, UR10, URZ, 0x3c, !UPT ;  /* 0x0000000a06067292 */ /* 0x000fe2000f8e3c3f */
[----:B0-----:R-:W0:Y:S03]  /*19c0*/  MUFU.RCP R2, R2 ;  /* 0x0000000200027308 */ /* 0x001e260000001000 */
[----:B------:R-:W-:-:S04]  /*19d0*/  IABS R0, R0 ;  /* 0x0000000000007213 */ /* 0x000fc80000000000 */
[----:B------:R-:W-:Y:S01]  /*19e0*/  R2UR UR8, R0 ;  /* 0x00000000000872ca */ /* 0x000fe200000e0000 */
[----:B------:R-:W-:Y:S02]  /*19f0*/  IMAD.MOV.U32 R0, RZ, RZ, R4 ;  /* 0x000000ffff007224 */ /* 0x000fe400078e0004 */
[----:B0-----:R-:W-:-:S06]  /*1a00*/  VIADD R3, R2, 0xffffffe ;  /* 0x0ffffffe02037836 */ /* 0x001fcc0000000000 */
        /* <DEDUP_REMOVED lines=18> */
.L_x_1219:
[----:B------:R-:W-:Y:S01]  /*1b30*/  R2UR UR5, R165 ;  /* 0x00000000a50572ca */ /* 0x000fe200000e0000 */
[----:B------:R-:W-:Y:S01]  /*1b40*/  IMAD.U32 R0, RZ, RZ, UR4 ;  /* 0x00000004ff007e24 */ /* 0x000fe2000f8e00ff */
[----:B------:R-:W-:Y:S01]  /*1b50*/  PLOP3.LUT P0, PT, PT, PT, PT, 0x80, 0x0 ;  /* 0x000000000000781c */ /* 0x000fe20003f0f070 */
[----:B------:R-:W-:Y:S01]  /*1b60*/  IMAD.MOV.U32 R94, RZ, RZ, RZ ;  /* 0x000000ffff5e7224 */ /* 0x000fe200078e00ff */
        /* <DEDUP_REMOVED lines=9> */
[----:B------:R-:W-:Y:S01]  /*1c00*/  UIMAD UR5, UR5, UR4, UR9 ;  /* 0x00000004050572a4 */ /* 0x000fe2000f8e0209 */
[----:B------:R-:W-:-:S02]  /*1c10*/  CS2R R68, SRZ ;  /* 0x0000000000447805 */ /* 0x000fc4000001ff00 */
[----:B------:R-:W-:Y:S02]  /*1c20*/  CS2R R66, SRZ ;  /* 0x0000000000427805 */ /* 0x000fe4000001ff00 */
[----:B------:R-:W-:Y:S02]  /*1c30*/  CS2R R64, SRZ ;  /* 0x0000000000407805 */ /* 0x000fe4000001ff00 */
[----:B------:R-:W-:Y:S02]  /*1c40*/  CS2R R62, SRZ ;  /* 0x00000000003e7805 */ /* 0x000fe4000001ff00 */
[----:B------:R-:W-:Y:S02]  /*1c50*/  CS2R R60, SRZ ;  /* 0x00000000003c7805 */ /* 0x000fe4000001ff00 */
[----:B------:R-:W-:Y:S01]  /*1c60*/  VIADDMNMX R75, R0, UR5, R75, PT ;  /* 0x00000005004b7c46 */ /* 0x000fe2000b80014b */
[----:B------:R-:W-:Y:S01]  /*1c70*/  IMAD.U32 R161, RZ, RZ, UR5 ;  /* 0x00000005ffa17e24 */ /* 0x000fe2000f8e00ff */
[----:B------:R-:W-:Y:S01]  /*1c80*/  CS2R R58, SRZ ;  /* 0x00000000003a7805 */ /* 0x000fe2000001ff00 */
[----:B------:R-:W-:Y:S01]  /*1c90*/  IMAD.MOV.U32 R0, RZ, RZ, RZ ;  /* 0x000000ffff007224 */ /* 0x000fe200078e00ff */
[----:B------:R-:W-:-:S02]  /*1ca0*/  ISETP.GT.AND P1, PT, R75, UR5, PT ;  /* 0x000000054b007c0c */ /* 0x000fc4000bf24270 */
        /* <DEDUP_REMOVED lines=49> */
.L_x_1221:
[----:B------:R-:W-:Y:S02]  /*1fc0*/  R2UR UR6, R184 ;  /* 0x00000000b80672ca */ /* 0x000fe400000e0000 */
[----:B------:R-:W-:-:S11]  /*1fd0*/  R2UR UR5, R204 ;  /* 0x00000000cc0572ca */ /* 0x000fd600000e0000 */
[----:B------:R-:W-:Y:S02]  /*1fe0*/  ULEA.HI UR4, UR6, UR6, URZ, 0x1 ;  /* 0x0000000606047291 */ /* 0x000fe4000f8f083f */
[----:B------:R-:W-:Y:S02]  /*1ff0*/  IMAD.U32 R2, RZ, RZ, UR5 ;  /* 0x00000005ff027e24 */ /* 0x000fe4000f8e00ff */
[----:B------:R-:W-:-:S03]  /*2000*/  ULOP3.LUT UR4, UR4, 0xfffffffe, URZ, 0xc0, !UPT ;  /* 0xfffffffe04047892 */ /* 0x000fc6000f8ec03f */
[----:B------:R-:W-:Y:S01]  /*2010*/  ISETP.NE.AND P0, PT, R2, 0x3, PT ;  /* 0x000000030200780c */ /* 0x000fe20003f05270 */
[----:B------:R-:W-:-:S06]  /*2020*/  UIADD3 UR4, UR6, -UR4, URZ ;  /* 0x8000000406047290 */ /* 0x000fcc000fffe03f */
[----:B------:R-:W-:-:S05]  /*2030*/  IMAD.U32 R0, RZ, RZ, UR4 ;  /* 0x00000004ff007e24 */ /* 0x000fca000f8e00ff */
[----:B------:R-:W-:-:S04]  /*2040*/  SHF.L.U32 R0, R0, 0x1f, RZ ;  /* 0x0000001f00007819 */ /* 0x000fc800000006ff */
[----:B------:R-:W0:Y:S02]  /*2050*/  SYNCS.PHASECHK.TRANS64.TRYWAIT P1, [UR60+0x2a800], R0 ;  /* 0x02a80000ff0075a7 */ /* 0x000e24000802017c */
[----:B0-----:R-:W-:Y:S05]  /*2060*/  @!P1 BRA `(.L_x_1222) ;  /* 0x0000014800f49947 */ /* 0x001fea0003800000 */
.L_x_1418:
[----:B------:R-:W-:Y:S05]  /*2070*/  @!P0 BRA `(.L_x_1223) ;  /* 0x0000000000048947 */ /* 0x000fea0003800000 */
[----:B------:R-:W-:Y:S01]  /*2080*/  BPT.TRAP 0x1 ;  /* 0x000000040000795c */ /* 0x000fe20000300000 */
.L_x_1223:
[----:B0-----:R-:W-:Y:S02]  /*2090*/  IMAD.U32 R3, RZ, RZ, UR39 ;  /* 0x00000027ff037e24 */ /* 0x001fe4000f8e00ff */
[----:B------:R-:W-:-:S03]  /*20a0*/  IMAD.U32 R0, RZ, RZ, UR38 ;  /* 0x00000026ff007e24 */ /* 0x000fc6000f8e00ff */
[----:B------:R-:W-:Y:S02]  /*20b0*/  LEA R3, R3, UR60, 0x3 ;  /* 0x0000003c03037c11 */ /* 0x000fe4000f8e18ff */
[----:B------:R-:W-:-:S04]  /*20c0*/  SHF.L.U32 R0, R0, 0x1f, RZ ;  /* 0x0000001f00007819 */ /* 0x000fc800000006ff */
[----:B------:R0:W1:Y:S01]  /*20d0*/  SYNCS.PHASECHK.TRANS64.TRYWAIT P1, [R3+URZ+0x2a830], R0 ;  /* 0x02a83000030075a7 */ /* 0x000062000802017f */
[----:B------:R-:W-:Y:S05]  /*20e0*/  @!P0 BRA `(.L_x_1224) ;  /* 0x0000000000048947 */ /* 0x000fea0003800000 */
[----:B------:R-:W-:Y:S01]  /*20f0*/  BPT.TRAP 0x1 ;  /* 0x000000040000795c */ /* 0x000fe20000300000 */
.L_x_1224:
[----:B-1----:R-:W-:Y:S05]  /*2100*/  @P1 BRA `(.L_x_1225) ;  /* 0x0000000000081947 */ /* 0x002fea0003800000 */
[----:B------:R-:W1:Y:S02]  /*2110*/  SYNCS.PHASECHK.TRANS64.TRYWAIT P1, [R3+URZ+0x2a830], R0 ;  /* 0x02a83000030075a7 */ /* 0x000e64000802017f */
[----:B-1----:R-:W-:Y:S05]  /*2120*/  @!P1 BRA `(.L_x_1226) ;  /* 0x0000014800dc9947 */ /* 0x002fea0003800000 */
.L_x_1225:
[----:B------:R-:W-:Y:S05]  /*2130*/  WARPSYNC.ALL ;  /* 0x0000000000007948 */ /* 0x000fea0003800000 */
[----:B------:R-:W-:Y:S01]  /*2140*/  UIADD3 UR4, UR60, 0x18400, URZ ;  /* 0x000184003c047890 */ /* 0x000fe2000fffe03f */
[----:B------:R-:W-:Y:S01]  /*2150*/  WARPGROUP.ARRIVE ;  /* 0x00000000000079c5 */ /* 0x000fe20000000000 */
[----:B------:R-:W-:Y:S01]  /*2160*/  UMOV UR9, 0x40000040 ;  /* 0x4000004000097882 */ /* 0x000fe20000000000 */
[----:B------:R-:W-:Y:S01]  /*2170*/  UMOV UR11, 0x40000040 ;  /* 0x40000040000b7882 */ /* 0x000fe20000000000 */
[----:B------:R-:W-:Y:S01]  /*2180*/  USHF.R.U32.HI UR4, URZ, 0x4, UR4 ;  /* 0x000000043f047899 */ /* 0x000fe20008011604 */
[----:B------:R-:W-:Y:S01]  /*2190*/  IMAD.U32 R5, RZ, RZ, UR9 ;  /* 0x00000009ff057e24 */ /* 0x000fe2000f8e00ff */
[----:B------:R-:W-:Y:S01]  /*21a0*/  UMOV UR57, 0x40000040 ;  /* 0x4000004000397882 */ /* 0x000fe20000000000 */
[----:B------:R-:W-:Y:S01]  /*21b0*/  UMOV UR59, 0x40000040 ;  /* 0x40000040003b7882 */ /* 0x000fe20000000000 */
[----:B------:R-:W-:Y:S01]  /*21c0*/  ULOP3.LUT UR4, UR4, 0x3fff, URZ, 0xc0, !UPT ;  /* 0x00003fff04047892 */ /* 0x000fe2000f8ec03f */
[----:B------:R-:W-:Y:S01]  /*21d0*/  UMOV UR53, 0x40000040 ;  /* 0x4000004000357882 */ /* 0x000fe20000000000 */
[----:B------:R-:W-:-:S02]  /*21e0*/  UMOV UR55, 0x40000040 ;  /* 0x4000004000377882 */ /* 0x000fc40000000000 */
[----:B------:R-:W-:Y:S02]  /*21f0*/  ULOP3.LUT UR5, UR4, 0x10000, URZ, 0xfc, !UPT ;  /* 0x0001000004057892 */ /* 0x000fe4000f8efc3f */
[----:B------:R-:W-:Y:S01]  /*2200*/  ULOP3.LUT UR4, UR40, 0x10000, URZ, 0xfc, !UPT ;  /* 0x0001000028047892 */ /* 0x000fe2000f8efc3f */
[----:B------:R-:W-:Y:S01]  /*2210*/  UMOV UR13, 0x40000040 ;  /* 0x40000040000d7882 */ /* 0x000fe20000000000 */
[----:B------:R-:W-:Y:S02]  /*2220*/  UMOV UR15, 0x40000040 ;  /* 0x40000040000f7882 */ /* 0x000fe40000000000 */
[----:B------:R-:W-:Y:S01]  /*2230*/  IMAD.U32 R9, RZ, RZ, UR5 ;  /* 0x00000005ff097e24 */ /* 0x000fe2000f8e00ff */
[----:B------:R-:W-:Y:S02]  /*2240*/  UIMAD UR5, UR39, 0x900, UR5 ;  /* 0x00000900270578a4 */ /* 0x000fe4000f8e0205 */
[----:B------:R-:W-:Y:S01]  /*2250*/  UMOV UR8, UR4 ;  /* 0x0000000400087c82 */ /* 0x000fe20008000000 */
[----:B------:R-:W-:Y:S01]  /*2260*/  UIADD3 UR56, UR4, 0x2, URZ ;  /* 0x0000000204387890 */ /* 0x000fe2000fffe03f */
[----:B------:R-:W-:Y:S01]  /*2270*/  IMAD.U32 R4, RZ, RZ, UR8 ;  /* 0x00000008ff047e24 */ /* 0x000fe2000f8e00ff */
[----:B------:R-:W-:-:S02]  /*2280*/  UIADD3 UR58, UR5, 0x2, URZ ;  /* 0x00000002053a7890 */ /* 0x000fc4000fffe03f */
[----:B------:R-:W-:Y:S01]  /*2290*/  UMOV UR10, UR5 ;  /* 0x00000005000a7c82 */ /* 0x000fe20008000000 */
[----:B------:R-:W-:Y:S01]  /*22a0*/  UIADD3 UR52, UR4, 0x4, URZ ;  /* 0x0000000404347890 */ /* 0x000fe2000fffe03f */
[----:B------:R-:W-:Y:S01]  /*22b0*/  HGMMA.64x96x16.F32.BF16 R24, gdesc[UR8], RZ, !UPT, gsb0 ;  /* 0x01600000081879f0 */ /* 0x000fe2000c0018ff */
[----:B------:R-:W-:Y:S02]  /*22c0*/  UIADD3 UR54, UR5, 0x4, URZ ;  /* 0x0000000405367890 */ /* 0x000fe4000fffe03f */
[----:B------:R-:W-:Y:S02]  /*22d0*/  UIADD3 UR8, UR4, 0x6, URZ ;  /* 0x0000000604087890 */ /* 0x000fe4000fffe03f */
[----:B------:R-:W-:Y:S01]  /*22e0*/  UIADD3 UR10, UR5, 0x6, URZ ;  /* 0x00000006050a7890 */ /* 0x000fe2000fffe03f */
[----:B------:R-:W-:Y:S01]  /*22f0*/  UMOV UR9, 0x40000040 ;  /* 0x4000004000097882 */ /* 0x000fe20000000000 */
[----:B------:R-:W-:Y:S01]  /*2300*/  UMOV UR11, 0x40000040 ;  /* 0x40000040000b7882 */ /* 0x000fe20000000000 */
[----:B------:R-:W-:-:S02]  /*2310*/  UIADD3 UR12, UR4, 0x400, URZ ;  /* 0x00000400040c7890 */ /* 0x000fc4000fffe03f */
        /* <DEDUP_REMOVED lines=65> */
.L_x_1227:
[----:B------:R-:W-:Y:S01]  /*2730*/  R2UR UR4, R19 ;  /* 0x00000000130472ca */ /* 0x000fe200000e0000 */
[----:B------:R-:W2:Y:S01]  /*2740*/  S2UR UR6, SR_CgaCtaId ;  /* 0x00000000000679c3 */ /* 0x000ea20000008800 */
[----:B------:R-:W-:Y:S01]  /*2750*/  R2UR UR5, R22 ;  /* 0x00000000160572ca */ /* 0x000fe200000e0000 */
[----:B------:R-:W-:Y:S01]  /*2760*/  UISETP.NE.AND UP0, UPT, UR61, URZ, UPT ;  /* 0x0000003f3d00728c */ /* 0x000fe2000bf05270 */
[----:B------:R-:W-:Y:S01]  /*2770*/  ULDC UR11, c[0x0][0x9dc] ;  /* 0x00027700000b7ab9 */ /* 0x000fe20000000800 */
[----:B------:R-:W-:-:S08]  /*2780*/  ULDC UR10, c[0x0][0x9e0] ;  /* 0x00027800000a7ab9 */ /* 0x000fd00000000800 */
[----:B------:R-:W-:Y:S01]  /*2790*/  UISETP.NE.AND UP1, UPT, UR4, URZ, UPT ;  /* 0x0000003f0400728c */ /* 0x000fe2000bf25270 */
[----:B------:R-:W-:Y:S01]  /*27a0*/  R2UR UR4, R3 ;  /* 0x00000000030472ca */ /* 0x000fe200000e0000 */
[----:B01----:R-:W-:Y:S02]  /*27b0*/  VIADD R0, R23, UR5 ;  /* 0x0000000517007c36 */ /* 0x003fe40008000000 */
[----:B------:R-:W-:Y:S02]  /*27c0*/  IMAD R3, R75, -0x60, R16 ;  /* 0xffffffa04b037824 */ /* 0x000fe400078e0210 */
[----:B------:R-:W-:Y:S02]  /*27d0*/  PLOP3.LUT P1, PT, PT, PT, UP1, 0x80, 0x0 ;  /* 0x000000000000781c */ /* 0x000fe40003f2f018 */
[----:B------:R-:W-:Y:S02]  /*27e0*/  PLOP3.LUT P2, PT, PT, PT, UP1, 0x80, 0x0 ;  /* 0x000000000000781c */ /* 0x000fe40003f4f018 */
[----:B------:R-:W-:Y:S01]  /*27f0*/  IADD3 R10, -R18, 0x60, R3 ;  /* 0x00000060120a7810 */ /* 0x000fe20007ffe103 */
[----:B------:R-:W-:-:S03]  /*2800*/  @UP1 ULDC UR5, c[0x0][0x44c] ;  /* 0x0001130000051ab9 */ /* 0x000fc60000000800 */
[----:B------:R-:W-:-:S04]  /*2810*/  UIADD3 UR4, UR4, 0x2a840, URZ ;  /* 0x0002a84004047890 */ /* 0x000fc8000fffe03f */
[----:B--2---:R-:W-:Y:S01]  /*2820*/  UPRMT UR4, UR6, 0x654, UR4 ;  /* 0x0000065406047896 */ /* 0x004fe20008000004 */
[----:B------:R-:W-:Y:S01]  /*2830*/  @P1 IMAD.HI.U32 R2, R0, UR5, RZ ;  /* 0x0000000500021c27 */ /* 0x000fe2000f8e00ff */
[----:B------:R-:W-:Y:S01]  /*2840*/  @UP1 ULDC UR5, c[0x0][0x450] ;  /* 0x0001140000051ab9 */ /* 0x000fe20000000800 */
[----:B------:R-:W-:-:S03]  /*2850*/  PLOP3.LUT P1, PT, PT, PT, UP0, 0x40, 0x0 ;  /* 0x000000000000781c */ /* 0x000fc60003f2e808 */
[----:B------:R-:W-:Y:S01]  /*2860*/  @P2 SHF.R.U32.HI R0, RZ, UR5, R2 ;  /* 0x00000005ff002c19 */ /* 0x000fe20008011602 */
[----:B------:R-:W-:Y:S02]  /*2870*/  IMAD.MOV.U32 R2, RZ, RZ, -0x60 ;  /* 0xffffffa0ff027424 */ /* 0x000fe400078e00ff */
[----:B------:R-:W-:Y:S01]  /*2880*/  SYNCS.ARRIVE.TRANS64.RED.A1T0 RZ, [UR4], RZ ;  /* 0x000000ffffff79a7 */ /* 0x000fe20008100404 */
[----:B------:R-:W-:Y:S01]  /*2890*/  ULOP3.LUT UR4, URZ, UR11, URZ, 0x33, !UPT ;  /* 0x0000000b3f047292 */ /* 0x000fe2000f8e333f */
[----:B------:R-:W0:Y:S01]  /*28a0*/  SHFL.IDX PT, R11, R0, RZ, 0x1c1f ;  /* 0x001c1fff000b7589 */ /* 0x000e2200000e0000 */
[----:B------:R-:W-:-:S04]  /*28b0*/  IMAD R7, R75, R2, 0x61 ;  /* 0x000000614b077424 */ /* 0x000fc800078e0202 */
[----:B------:R-:W-:Y:S01]  /*28c0*/  VIADD R73, R7, 0xffffffff ;  /* 0xffffffff07497836 */ /* 0x000fe20000000000 */
[----:B------:R-:W-:-:S03]  /*28d0*/  IADD3 R2, R16, R7, -R18 ;  /* 0x0000000710027210 */ /* 0x000fc60007ffe812 */
[----:B------:R-:W-:Y:S02]  /*28e0*/  IMAD.IADD R14, R73, 0x1, -R18 ;  /* 0x00000001490e7824 */ /* 0x000fe400078e0a12 */
[----:B------:R-:W-:-:S04]  /*28f0*/  IMAD.IADD R2, R2, 0x1, -R17 ;  /* 0x0000000102027824 */ /* 0x000fc800078e0a11 */
[C---:B------:R-:W-:Y:S02]  /*2900*/  VIADD R7, R2.reuse, UR10 ;  /* 0x0000000a02077c36 */ /* 0x040fe40008000000 */
[----:B------:R-:W-:-:S03]  /*2910*/  VIADD R12, R2, UR4 ;  /* 0x00000004020c7c36 */ /* 0x000fc60008000000 */
[----:B0-----:R-:W-:Y:S01]  /*2920*/  VIADDMNMX R2, R11, R7, R10, PT ;  /* 0x000000070b027246 */ /* 0x001fe2000380010a */
[----:B------:R-:W-:Y:S01]  /*2930*/  IMAD.IADD R6, R12, 0x1, R11 ;  /* 0x000000010c067824 */ /* 0x000fe200078e020b */
[----:B------:R-:W-:Y:S06]  /*2940*/  @P1 BRA `(.L_x_1228) ;  /* 0x00000000005c1947 */ /* 0x000fec0003800000 */
[----:B------:R-:W-:Y:S01]  /*2950*/  IADD3 R3, -R17, R16, R11 ;  /* 0x0000001011037210 */ /* 0x000fe20007ffe10b */
        /* <DEDUP_REMOVED lines=12> */
.L_x_1230:
[----:B------:R-:W-:Y:S02]  /*2a20*/  ULDC UR4, c[0x0][0x9e4] ;  /* 0x0002790000047ab9 */ /* 0x000fe40000000800 */
[----:B------:R-:W-:-:S05]  /*2a30*/  IMAD.U32 R11, RZ, RZ, UR4 ;  /* 0x00000004ff0b7e24 */ /* 0x000fca000f8e00ff */
[----:B------:R-:W-:-:S13]  /*2a40*/  ISETP.NE.AND P1, PT, R11, 0x1, PT ;  /* 0x000000010b00780c */ /* 0x000fda0003f25270 */
[----:B------:R-:W0:Y:S02]  /*2a50*/  @P1 LDC.64 R20, c[0x0][0x9e8] ;  /* 0x00027a00ff141b82 */ /* 0x000e240000000a00 */
[----:B0-----:R-:W-:-:S05]  /*2a60*/  @P1 IMAD.HI.U32 R8, R3, R20, RZ ;  /* 0x0000001403081227 */ /* 0x001fca00078e00ff */
[----:B------:R-:W-:-:S07]  /*2a70*/  @P1 SHF.R.U32.HI R3, RZ, R21, R8 ;  /* 0x00000015ff031219 */ /* 0x000fce0000011608 */
.L_x_1231:
[----:B------:R-:W-:Y:S05]  /*2a80*/  BSYNC B0 ;  /* 0x0000000000007941 */ /* 0x000fea0003800000 */
.L_x_1229:
[----:B------:R-:W-:-:S05]  /*2a90*/  IMAD R3, R3, R11, R14 ;  /* 0x0000000b03037224 */ /* 0x000fca00078e020e */
[----:B------:R-:W-:Y:S02]  /*2aa0*/  VIADDMNMX R2, R3, R11, R2, PT ;  /* 0x0000000b03027246 */ /* 0x000fe40003800102 */
[----:B------:R-:W-:-:S07]  /*2ab0*/  VIMNMX R6, R6, R3, !PT ;  /* 0x0000000306067248 */ /* 0x000fce0007fe0100 */
.L_x_1228:
[C---:B------:R-:W-:Y:S01]  /*2ac0*/  ISETP.GE.AND P2, PT, R73.reuse, 0x9, PT ;  /* 0x000000094900780c */ /* 0x040fe20003f46270 */
[----:B------:R-:W-:Y:S01]  /*2ad0*/  UISETP.NE.AND UP0, UPT, UR61, URZ, UPT ;  /* 0x0000003f3d00728c */ /* 0x000fe2000bf05270 */
        /* <DEDUP_REMOVED lines=8> */
[----:B------:R-:W-:Y:S02]  /*2b60*/  ISETP.GE.AND P6, PT, R73, 0xa, PT ;  /* 0x0000000a4900780c */ /* 0x000fe40003fc6270 */
[----:B------:R-:W-:Y:S02]  /*2b70*/  FSEL R103, R25, -INF , !P4 ;  /* 0xff80000019677808 */ /* 0x000fe40006000000 */
[----:B------:R-:W-:-:S02]  /*2b80*/  P2R R76, PR, RZ, 0x20 ;  /* 0x00000020ff4c7803 */ /* 0x000fc40000000000 */
[----:B------:R-:W-:Y:S02]  /*2b90*/  ISETP.LT.OR P3, PT, R2, 0x11, P3 ;  /* 0x000000110200780c */ /* 0x000fe40001f61670 */
[----:B------:R-:W-:Y:S02]  /*2ba0*/  ISETP.GT.AND P4, PT, R6, 0x9, !P6 ;  /* 0x000000090600780c */ /* 0x000fe40007784270 */
[----:B------:R-:W-:Y:S02]  /*2bb0*/  ISETP.GE.AND P5, PT, R73, 0x12, PT ;  /* 0x000000124900780c */ /* 0x000fe40003fa6270 */
[----:B------:R-:W-:Y:S02]  /*2bc0*/  FSEL R99, R32, -INF , !P3 ;  /* 0xff80000020637808 */ /* 0x000fe40005800000 */
[----:B------:R-:W-:Y:S02]  /*2bd0*/  ISETP.LT.OR P4, PT, R2, 0xa, P4 ;  /* 0x0000000a0200780c */ /* 0x000fe40002781670 */
[----:B------:R-:W-:-:S02]  /*2be0*/  ISETP.GT.AND P3, PT, R6, 0x11, !P5 ;  /* 0x000000110600780c */ /* 0x000fc40006f64270 */
[----:B------:R-:W-:Y:S02]  /*2bf0*/  FSEL R85, R29, -INF , !P4 ;  /* 0xff8000001d557808 */ /* 0x000fe40006000000 */
[----:B------:R-:W-:Y:S01]  /*2c00*/  ISETP.LT.OR P3, PT, R2, 0x12, P3 ;  /* 0x000000120200780c */ /* 0x000fe20001f61670 */
[----:B------:R-:W0:Y:S01]  /*2c10*/  SHFL.IDX PT, R29, R0, 0x1, 0x1c1f ;  /* 0x003c1f00001d7f89 */ /* 0x000e2200000e0000 */
        /* <DEDUP_REMOVED lines=72> */
[----:B------:R-:W-:Y:S02]  /*30a0*/  ISETP.GE.AND P3, PT, R73, 0x51, PT ;  /* 0x000000514900780c */ /* 0x000fe40003f66270 */
[----:B------:R-:W-:Y:S02]  /*30b0*/  P2R R72, PR, RZ, 0x40 ;  /* 0x00000040ff487803 */ /* 0x000fe40000000000 */
[----:B------:R-:W-:Y:S02]  /*30c0*/  ISETP.GT.AND P4, PT, R6, 0x50, !P3 ;  /* 0x000000500600780c */ /* 0x000fe40005f84270 */
[----:B0-----:R-:W-:-:S02]  /*30d0*/  VIADDMNMX R0, R29, R7, R10, PT ;  /* 0x000000071d007246 */ /* 0x001fc4000380010a */
        /* <DEDUP_REMOVED lines=17> */
[----:B------:R-:W-:-:S04]  /*31f0*/  ISETP.GT.AND P6, PT, R6, 0x59, !P6 ;  /* 0x000000590600780c */ /* 0x000fc800077c4270 */
[----:B------:R-:W-:Y:S01]  /*3200*/  ISETP.LT.OR P6, PT, R2, 0x5a, P6 ;  /* 0x0000005a0200780c */ /* 0x000fe200037c1670 */
[----:B------:R-:W-:-:S03]  /*3210*/  IMAD.IADD R2, R12, 0x1, R29 ;  /* 0x000000010c027824 */ /* 0x000fc600078e021d */
[----:B------:R-:W-:Y:S02]  /*3220*/  FSEL R69, R69, -INF , !P6 ;  /* 0xff80000045457808 */ /* 0x000fe40007000000 */
[----:B------:R-:W-:-:S13]  /*3230*/  PLOP3.LUT P6, PT, PT, PT, UP0, 0x40, 0x0 ;  /* 0x000000000000781c */ /* 0x000fda0003fce808 */
[----:B------:R-:W-:Y:S05]  /*3240*/  @P6 BRA `(.L_x_1232) ;  /* 0x00000000005c6947 */ /* 0x000fea0003800000 */
        /* <DEDUP_REMOVED lines=13> */
.L_x_1234:
[----:B------:R-:W-:Y:S02]  /*3320*/  ULDC UR4, c[0x0][0x9e4] ;  /* 0x0002790000047ab9 */ /* 0x000fe40000000800 */
[----:B------:R-:W-:-:S05]  /*3330*/  IMAD.U32 R8, RZ, RZ, UR4 ;  /* 0x00000004ff087e24 */ /* 0x000fca000f8e00ff */
[----:B------:R-:W-:-:S13]  /*3340*/  ISETP.NE.AND P6, PT, R8, 0x1, PT ;  /* 0x000000010800780c */ /* 0x000fda0003fc5270 */
[----:B------:R-:W0:Y:S02]  /*3350*/  @P6 LDC.64 R6, c[0x0][0x9e8] ;  /* 0x00027a00ff066b82 */ /* 0x000e240000000a00 */
[----:B0-----:R-:W-:-:S05]  /*3360*/  @P6 IMAD.HI.U32 R6, R29, R6, RZ ;  /* 0x000000061d066227 */ /* 0x001fca00078e00ff */
[----:B------:R-:W-:-:S07]  /*3370*/  @P6 SHF.R.U32.HI R29, RZ, R7, R6 ;  /* 0x00000007ff1d6219 */ /* 0x000fce0000011606 */
.L_x_1235:
[----:B------:R-:W-:Y:S05]  /*3380*/  BSYNC B0 ;  /* 0x0000000000007941 */ /* 0x000fea0003800000 */
.L_x_1233:
[----:B------:R-:W-:-:S05]  /*3390*/  IMAD R29, R29, R8, R14 ;  /* 0x000000081d1d7224 */ /* 0x000fca00078e020e */
[----:B------:R-:W-:Y:S02]  /*33a0*/  VIADDMNMX R0, R29, R8, R0, PT ;  /* 0x000000081d007246 */ /* 0x000fe40003800100 */
[----:B------:R-:W-:-:S07]  /*33b0*/  VIMNMX R2, R2, R29, !PT ;  /* 0x0000001d02027248 */ /* 0x000fce0007fe0100 */
.L_x_1232:
[C---:B------:R-:W-:Y:S01]  /*33c0*/  ISETP.GT.AND P1, PT, R2.reuse, 0x1, !P1 ;  /* 0x000000010200780c */ /* 0x040fe20004f24270 */
[----:B------:R-:W-:Y:S01]  /*33d0*/  UISETP.NE.AND UP0, UPT, UR61, URZ, UPT ;  /* 0x0000003f3d00728c */ /* 0x000fe2000bf05270 */
        /* <DEDUP_REMOVED lines=18> */
[----:B------:R-:W-:Y:S02]  /*3500*/  ISETP.GT.AND P1, PT, R2, 0x11, !P2 ;  /* 0x000000110200780c */ /* 0x000fe40005724270 */
[----:B------:R-:W-:Y:S02]  /*3510*/  ISETP.NE.AND P2, PT, R37, RZ, PT ;  /* 0x000000ff2500720c */ /* 0x000fe40003f45270 */
[----:B------:R-:W-:Y:S02]  /*3520*/  ISETP.LT.OR P1, PT, R0, 0x12, P1 ;  /* 0x000000120000780c */ /* 0x000fe40000f21670 */
[----:B------:R-:W-:Y:S02]  /*3530*/  FMNMX.FTZ R6, R99, R6, !PT ;  /* 0x0000000663067209 */ /* 0x000fe40007810000 */
[----:B------:R-:W-:-:S02]  /*3540*/  FSEL R35, R35, -INF , !P1 ;  /* 0xff80000023237808 */ /* 0x000fc40004800000 */
[----:B------:R-:W-:Y:S02]  /*3550*/  ISETP.GT.AND P1, PT, R2, 0x18, !P6 ;  /* 0x000000180200780c */ /* 0x000fe40007724270 */
[----:B------:R-:W-:Y:S02]  /*3560*/  FMNMX.FTZ R6, R87, R6, !PT ;  /* 0x0000000657067209 */ /* 0x000fe40007810000 */
[----:B------:R-:W-:Y:S02]  /*3570*/  ISETP.LT.OR P1, PT, R0, 0x19, P1 ;  /* 0x000000190000780c */ /* 0x000fe40000f21670 */
[----:B------:R-:W-:Y:S02]  /*3580*/  FMNMX.FTZ R6, R97, R6, !PT ;  /* 0x0000000661067209 */ /* 0x000fe40007810000 */
[----:B------:R-:W-:Y:S02]  /*3590*/  FSEL R37, R38, -INF , !P1 ;  /* 0xff80000026257808 */ /* 0x000fe40004800000 */
[----:B------:R-:W-:-:S02]  /*35a0*/  ISETP.NE.AND P1, PT, R36, RZ, PT ;  /* 0x000000ff2400720c */ /* 0x000fc40003f25270 */
[----:B------:R-:W-:Y:S02]  /*35b0*/  FMNMX.FTZ R6, R89, R6, !PT ;  /* 0x0000000659067209 */ /* 0x000fe40007810000 */
        /* <DEDUP_REMOVED lines=38> */
[----:B------:R-:W-:Y:S01]  /*3820*/  ISETP.NE.AND P6, PT, R20, RZ, PT ;  /* 0x000000ff1400720c */ /* 0x000fe20003fc5270 */
[----:B------:R-:W0:Y:S01]  /*3830*/  SHFL.BFLY PT, R7, R6, 0x2, 0x1f ;  /* 0x0c401f0006077f89 */ /* 0x000e2200000e0000 */
[----:B------:R-:W-:Y:S02]  /*3840*/  FSEL R77, R50, -INF , !P1 ;  /* 0xff800000324d7808 */ /* 0x000fe40004800000 */
[----:B------:R-:W-:-:S02]  /*3850*/  ISETP.NE.AND P1, PT, R48, RZ, PT ;  /* 0x000000ff3000720c */ /* 0x000fc40003f25270 */
[----:B------:R-:W-:Y:S02]  /*3860*/  R2UR UR4, R19 ;  /* 0x00000000130472ca */ /* 0x000fe400000e0000 */
[C---:B------:R-:W-:Y:S02]  /*3870*/  ISETP.GT.AND P1, PT, R2.reuse, 0x31, !P1 ;  /* 0x000000310200780c */ /* 0x040fe40004f24270 */
[----:B------:R-:W-:Y:S02]  /*3880*/  ISETP.GT.AND P3, PT, R2, 0x50, !P3 ;  /* 0x000000500200780c */ /* 0x000fe40005f64270 */
[----:B------:R-:W-:Y:S02]  /*3890*/  ISETP.LT.OR P1, PT, R0, 0x32, P1 ;  /* 0x000000320000780c */ /* 0x000fe40000f21670 */
[----:B------:R-:W-:Y:S02]  /*38a0*/  ISETP.GT.AND P4, PT, R2, 0x51, !P4 ;  /* 0x000000510200780c */ /* 0x000fe40006784270 */
[----:B------:R-:W-:-:S02]  /*38b0*/  FSEL R51, R51, -INF , !P1 ;  /* 0xff80000033337808 */ /* 0x000fc40004800000 */
[----:B------:R-:W-:Y:S01]  /*38c0*/  ISETP.NE.AND P1, PT, R80, RZ, PT ;  /* 0x000000ff5000720c */ /* 0x000fe20003f25270 */
[----:B------:R-:W-:Y:S01]  /*38d0*/  UISETP.NE.AND UP1, UPT, UR4, URZ, UPT ;  /* 0x0000003f0400728c */ /* 0x000fe2000bf25270 */
[----:B------:R-:W-:Y:S02]  /*38e0*/  ISETP.LT.OR P3, PT, R0, 0x51, P3 ;  /* 0x000000510000780c */ /* 0x000fe40001f61670 */
[C---:B------:R-:W-:Y:S01]  /*38f0*/  ISETP.GT.AND P1, PT, R2.reuse, 0x38, !P1 ;  /* 0x000000380200780c */ /* 0x040fe20004f24270 */
[----:B------:R-:W-:Y:S01]  /*3900*/  ULDC UR4, c[0x0][0x988] ;  /* 0x0002620000047ab9 */ /* 0x000fe20000000800 */
[----:B------:R-:W-:Y:S01]  /*3910*/  ISETP.GT.AND P5, PT, R2, 0x58, !P5 ;  /* 0x000000580200780c */ /* 0x000fe20006fa4270 */
[----:B------:R-:W-:Y:S01]  /*3920*/  IMAD.U32 R8, RZ, RZ, UR4 ;  /* 0x00000004ff087e24 */ /* 0x000fe2000f8e00ff */
[----:B------:R-:W-:Y:S02]  /*3930*/  ISETP.LT.OR P1, PT, R0, 0x39, P1 ;  /* 0x000000390000780c */ /* 0x000fe40000f21670 */
[----:B0-----:R-:W-:-:S02]  /*3940*/  FMNMX.FTZ R10, R6, R7, !PT ;  /* 0x00000007060a7209 */ /* 0x001fc40007810000 */
[----:B------:R-:W-:Y:S01]  /*3950*/  FSEL R79, R54, -INF , !P1 ;  /* 0xff800000364f7808 */ /* 0x000fe20004800000 */
[----:B------:R-:W-:Y:S01]  /*3960*/  @UP1 ULDC UR4, c[0x0][0x44c] ;  /* 0x0001130000041ab9 */ /* 0x000fe20000000800 */
[----:B------:R-:W-:Y:S01]  /*3970*/  ISETP.NE.AND P1, PT, R52, RZ, PT ;  /* 0x000000ff3400720c */ /* 0x000fe20003f25270 */
[----:B------:R-:W0:Y:S01]  /*3980*/  SHFL.BFLY PT, R7, R10, 0x1, 0x1f ;  /* 0x0c201f000a077f89 */ /* 0x000e2200000e0000 */
[----:B------:R-:W-:Y:S01]  /*3990*/  ISETP.LT.OR P4, PT, R0, 0x52, P4 ;  /* 0x000000520000780c */ /* 0x000fe20002781670 */
[----:B------:R-:W-:Y:S01]  /*39a0*/  @UP1 ULDC UR14, c[0x0][0x450] ;  /* 0x00011400000e1ab9 */ /* 0x000fe20000000800 */
[----:B------:R-:W-:Y:S02]  /*39b0*/  ISETP.GT.AND P1, PT, R2, 0x39, !P1 ;  /* 0x000000390200780c */ /* 0x000fe40004f24270 */
[C---:B------:R-:W-:Y:S02]  /*39c0*/  ISETP.LT.OR P5, PT, R0.reuse, 0x59, P5 ;  /* 0x000000590000780c */ /* 0x040fe40002fa1670 */
[----:B------:R-:W-:-:S02]  /*39d0*/  ISETP.LT.OR P1, PT, R0, 0x3a, P1 ;  /* 0x0000003a0000780c */ /* 0x000fc40000f21670 */
[----:B------:R-:W-:Y:S02]  /*39e0*/  FSEL R67, R67, -INF , !P4 ;  /* 0xff80000043437808 */ /* 0x000fe40006000000 */
[----:B------:R-:W-:Y:S02]  /*39f0*/  FSEL R55, R55, -INF , !P1 ;  /* 0xff80000037377808 */ /* 0x000fe40004800000 */
[----:B------:R-:W-:Y:S02]  /*3a00*/  ISETP.GT.AND P1, PT, R2, 0x40, !P2 ;  /* 0x000000400200780c */ /* 0x000fe40005724270 */
[----:B------:R-:W-:Y:S02]  /*3a10*/  ISETP.NE.AND P2, PT, R60, RZ, PT ;  /* 0x000000ff3c00720c */ /* 0x000fe40003f45270 */
[----:B------:R-:W-:Y:S02]  /*3a20*/  ISETP.LT.OR P1, PT, R0, 0x41, P1 ;  /* 0x000000410000780c */ /* 0x000fe40000f21670 */
[----:B------:R-:W-:-:S02]  /*3a30*/  ISETP.GT.AND P2, PT, R2, 0x49, !P2 ;  /* 0x000000490200780c */ /* 0x000fc40005744270 */
[----:B------:R-:W-:Y:S02]  /*3a40*/  FSEL R81, R58, -INF , !P1 ;  /* 0xff8000003a517808 */ /* 0x000fe40004800000 */
[----:B------:R-:W-:Y:S02]  /*3a50*/  ISETP.GT.AND P1, PT, R2, RZ, !P6 ;  /* 0x000000ff0200720c */ /* 0x000fe40007724270 */
[----:B0-----:R-:W-:Y:S02]  /*3a60*/  FMNMX.FTZ R7, R10, R7, !PT ;  /* 0x000000070a077209 */ /* 0x001fe40007810000 */
[----:B------:R-:W-:Y:S02]  /*3a70*/  ISETP.LT.OR P1, PT, R0, 0x1, P1 ;  /* 0x000000010000780c */ /* 0x000fe40000f21670 */
[----:B------:R-:W-:Y:S01]  /*3a80*/  ISETP.NE.AND P6, PT, R56, RZ, PT ;  /* 0x000000ff3800720c */ /* 0x000fe20003fc5270 */
[----:B------:R-:W-:Y:S01]  /*3a90*/  FMUL.FTZ R12, R7, R8 ;  /* 0x00000008070c7220 */ /* 0x000fe20000410000 */
[----:B------:R-:W-:-:S02]  /*3aa0*/  FSEL R26, R26, -INF , !P1 ;  /* 0xff8000001a1a7808 */ /* 0x000fc40004800000 */
[----:B------:R-:W-:Y:S02]  /*3ab0*/  FSETP.NEU.FTZ.AND P1, PT, R7, -INF , PT ;  /* 0xff8000000700780b */ /* 0x000fe40003f3d000 */
[----:B------:R-:W-:Y:S02]  /*3ac0*/  FMNMX.FTZ R6, R26, R27, !PT ;  /* 0x0000001b1a067209 */ /* 0x000fe40007810000 */
[----:B------:R-:W-:Y:S02]  /*3ad0*/  FSEL R12, R12, RZ, P1 ;  /* 0x000000ff0c0c7208 */ /* 0x000fe40000800000 */
[----:B------:R-:W-:Y:S02]  /*3ae0*/  FMNMX.FTZ R6, R29, R6, !PT ;  /* 0x000000061d067209 */ /* 0x000fe40007810000 */
[----:B------:R-:W-:Y:S01]  /*3af0*/  ISETP.GT.AND P1, PT, R2, 0x41, !P6 ;  /* 0x000000410200780c */ /* 0x000fe20007724270 */
[--C-:B------:R-:W-:Y:S01]  /*3b00*/  FFMA.FTZ R154, R97, R8, -R12.reuse ;  /* 0x00000008619a7223 */ /* 0x100fe2000001080c */
[----:B------:R-:W-:Y:S01]  /*3b10*/  FMNMX.FTZ R6, R31, R6, !PT ;  /* 0x000000061f067209 */ /* 0x000fe20007810000 */
[-CC-:B------:R-:W-:Y:S01]  /*3b20*/  FFMA.FTZ R148, R95, R8.reuse, -R12.reuse ;  /* 0x000000085f947223 */ /* 0x180fe2000001080c */
[----:B------:R-:W-:Y:S01]  /*3b30*/  ISETP.LT.OR P1, PT, R0, 0x42, P1 ;  /* 0x000000420000780c */ /* 0x000fe20000f21670 */
[--C-:B------:R-:W-:Y:S01]  /*3b40*/  FFMA.FTZ R156, R101, R8, -R12.reuse ;  /* 0x00000008659c7223 */ /* 0x100fe2000001080c */
[----:B------:R-:W-:Y:S01]  /*3b50*/  FMNMX.FTZ R6, R33, R6, !PT ;  /* 0x0000000621067209 */ /* 0x000fe20007810000 */
[-CC-:B------:R-:W-:Y:S01]  /*3b60*/  FFMA.FTZ R158, R105, R8.reuse, -R12.reuse ;  /* 0x00000008699e7223 */ /* 0x180fe2000001080c */
[----:B------:R-:W-:Y:S01]  /*3b70*/  FSEL R83, R59, -INF , !P1 ;  /* 0xff8000003b537808 */ /* 0x000fe20004800000 */
[--C-:B------:R-:W-:Y:S01]  /*3b80*/  FFMA.FTZ R59, R103, R8, -R12.reuse ;  /* 0x00000008673b7223 */ /* 0x100fe2000001080c */
[----:B------:R-:W-:Y:S01]  /*3b90*/  FMNMX.FTZ R6, R35, R6, !PT ;  /* 0x0000000623067209 */ /* 0x000fe20007810000 */
[----:B------:R-:W-:Y:S01]  /*3ba0*/  MUFU.EX2 R156, R156 ;  /* 0x0000009c009c7308 */ /* 0x000fe20000000800 */
[----:B------:R-:W-:Y:S01]  /*3bb0*/  ISETP.NE.AND P1, PT, R82, RZ, PT ;  /* 0x000000ff5200720c */ /* 0x000fe20003f25270 */
[--C-:B------:R-:W-:Y:S01]  /*3bc0*/  FFMA.FTZ R152, R99, R8, -R12.reuse ;  /* 0x0000000863987223 */ /* 0x100fe2000001080c */
[----:B------:R-:W-:Y:S01]  /*3bd0*/  FMNMX.FTZ R6, R37, R6, !PT ;  /* 0x0000000625067209 */ /* 0x000fe20007810000 */
[-CC-:B------:R-:W-:Y:S01]  /*3be0*/  FFMA.FTZ R85, R85, R8.reuse, -R12.reuse ;  /* 0x0000000855557223 */ /* 0x180fe2000001080c */
[----:B------:R-:W-:Y:S01]  /*3bf0*/  ISETP.GT.AND P1, PT, R2, 0x48, !P1 ;  /* 0x000000480200780c */ /* 0x000fe20004f24270 */
[--C-:B------:R-:W-:Y:S01]  /*3c00*/  FFMA.FTZ R87, R87, R8, -R12.reuse ;  /* 0x0000000857577223 */ /* 0x100fe2000001080c */
[----:B------:R-:W-:Y:S01]  /*3c10*/  FMNMX.FTZ R6, R39, R6, !PT ;  /* 0x0000000627067209 */ /* 0x000fe20007810000 */
[----:B------:R-:W-:Y:S01]  /*3c20*/  MUFU.EX2 R59, R59 ;  /* 0x0000003b003b7308 */ /* 0x000fe20000000800 */
[C---:B------:R-:W-:Y:S01]  /*3c30*/  ISETP.LT.OR P1, PT, R0.reuse, 0x49, P1 ;  /* 0x000000490000780c */ /* 0x040fe20000f21670 */
[--C-:B------:R-:W-:Y:S01]  /*3c40*/  FFMA.FTZ R89, R89, R8, -R12.reuse ;  /* 0x0000000859597223 */ /* 0x100fe2000001080c */
[----:B------:R-:W-:Y:S01]  /*3c50*/  FMNMX.FTZ R6, R41, R6, !PT ;  /* 0x0000000629067209 */ /* 0x000fe20007810000 */
[-CC-:B------:R-:W-:Y:S01]  /*3c60*/  FFMA.FTZ R91, R91, R8.reuse, -R12.reuse ;  /* 0x000000085b5b7223 */ /* 0x180fe2000001080c */
[----:B------:R-:W-:Y:S01]  /*3c70*/  ISETP.LT.OR P2, PT, R0, 0x4a, P2 ;  /* 0x0000004a0000780c */ /* 0x000fe20001741670 */
[--C-:B------:R-:W-:Y:S01]  /*3c80*/  FFMA.FTZ R3, R3, R8, -R12.reuse ;  /* 0x0000000803037223 */ /* 0x100fe2000001080c */
[----:B------:R-:W-:Y:S01]  /*3c90*/  FMNMX.FTZ R6, R43, R6, !PT ;  /* 0x000000062b067209 */ /* 0x000fe20007810000 */
[----:B------:R-:W-:Y:S01]  /*3ca0*/  MUFU.EX2 R158, R158 ;  /* 0x0000009e009e7308 */ /* 0x000fe20000000800 */
[----:B------:R-:W-:Y:S01]  /*3cb0*/  FSEL R97, R62, -INF , !P1 ;  /* 0xff8000003e617808 */ /* 0x000fe20004800000 */
        /* <DEDUP_REMOVED lines=11> */
[----:B------:R-:W-:Y:S01]  /*3d70*/  FSEL R95, R66, -INF , !P3 ;  /* 0xff800000425f7808 */ /* 0x000fe20005800000 */
[--C-:B------:R-:W-:Y:S01]  /*3d80*/  FFMA.FTZ R15, R15, R8, -R12.reuse ;  /* 0x000000080f0f7223 */ /* 0x100fe2000001080c */
[----:B------:R-:W-:Y:S01]  /*3d90*/  FMNMX.FTZ R6, R51, R6, !PT ;  /* 0x0000000633067209 */ /* 0x000fe20007810000 */
[----:B------:R-:W-:Y:S01]  /*3da0*/  MUFU.EX2 R152, R152 ;  /* 0x0000009800987308 */ /* 0x000fe20000000800 */
[----:B------:R-:W-:Y:S01]  /*3db0*/  ISETP.GT.AND P6, PT, R2, 0x59, !P6 ;  /* 0x000000590200780c */ /* 0x000fe200077c4270 */
        /* <DEDUP_REMOVED lines=15> */
[----:B------:R-:W-:Y:S01]  /*3eb0*/  FFMA.FTZ R12, R69, R8, -R12 ;  /* 0x00000008450c7223 */ /* 0x000fe2000001080c */
[----:B------:R-:W-:-:S02]  /*3ec0*/  R2UR UR6, R22 ;  /* 0x00000000160672ca */ /* 0x000fc400000e0000 */
[----:B------:R-:W-:Y:S02]  /*3ed0*/  FMNMX.FTZ R6, R97, R6, !PT ;  /* 0x0000000661067209 */ /* 0x000fe40007810000 */
[----:B------:R-:W-:Y:S02]  /*3ee0*/  R2UR UR7, R74 ;  /* 0x000000004a0772ca */ /* 0x000fe400000e0000 */
[----:B------:R-:W-:Y:S01]  /*3ef0*/  FMNMX.FTZ R6, R63, R6, !PT ;  /* 0x000000063f067209 */ /* 0x000fe20007810000 */
[----:B------:R-:W-:Y:S03]  /*3f00*/  MUFU.EX2 R154, R154 ;  /* 0x0000009a009a7308 */ /* 0x000fe60000000800 */
[----:B------:R-:W-:-:S03]  /*3f10*/  FMNMX.FTZ R6, R95, R6, !PT ;  /* 0x000000065f067209 */ /* 0x000fc60007810000 */
[----:B------:R-:W-:Y:S01]  /*3f20*/  UIMAD.WIDE.U32 UR4, UR6, UR4, URZ ;  /* 0x00000004060472a5 */ /* 0x000fe2000f8e003f */
[----:B------:R-:W-:Y:S01]  /*3f30*/  FMNMX.FTZ R6, R67, R6, !PT ;  /* 0x0000000643067209 */ /* 0x000fe20007810000 */
[----:B------:R-:W-:Y:S02]  /*3f40*/  MUFU.EX2 R89, R89 ;  /* 0x0000005900597308 */ /* 0x000fe40000000800 */
[----:B------:R-:W-:Y:S01]  /*3f50*/  @UP1 USHF.R.U32.HI UR6, URZ, UR14, UR5 ;  /* 0x0000000e3f061299 */ /* 0x000fe20008011605 */
[----:B------:R-:W-:-:S03]  /*3f60*/  FMNMX.FTZ R6, R93, R6, !PT ;  /* 0x000000065d067209 */ /* 0x000fc60007810000 */
[----:B------:R-:W-:Y:S01]  /*3f70*/  UIADD3 UR4, UR7, UR6, URZ ;  /* 0x0000000607047290 */ /* 0x000fe2000fffe03f */
[----:B------:R-:W-:Y:S01]  /*3f80*/  FMNMX.FTZ R6, R71, R6, !PT ;  /* 0x0000000647067209 */ /* 0x000fe20007810000 */
[----:B------:R-:W-:Y:S02]  /*3f90*/  MUFU.EX2 R148, R148 ;  /* 0x0000009400947308 */ /* 0x000fe40000000800 */
[----:B------:R-:W-:Y:S02]  /*3fa0*/  UIADD3 UR10, UR4, UR10, URZ ;  /* 0x0000000a040a7290 */ /* 0x000fe4000fffe03f */
[----:B------:R-:W0:Y:S04]  /*3fb0*/  SHFL.BFLY PT, R45, R6, 0x2, 0x1f ;  /* 0x0c401f00062d7f89 */ /* 0x000e2800000e0000 */
[----:B------:R-:W-:Y:S08]  /*3fc0*/  MUFU.EX2 R91, R91 ;  /* 0x0000005b005b7308 */ /* 0x000ff00000000800 */
[----:B------:R-:W1:Y:S08]  /*3fd0*/  MUFU.EX2 R0, R0 ;  /* 0x0000000000007308 */ /* 0x000e700000000800 */
[----:B------:R-:W-:Y:S01]  /*3fe0*/  MUFU.EX2 R3, R3 ;  /* 0x0000000300037308 */ /* 0x000fe20000000800 */
[----:B0-----:R-:W-:-:S07]  /*3ff0*/  FMNMX.FTZ R45, R6, R45, !PT ;  /* 0x0000002d062d7209 */ /* 0x001fce0007810000 */
[----:B------:R-:W-:Y:S01]  /*4000*/  MUFU.EX2 R144, R49 ;  /* 0x0000003100907308 */ /* 0x000fe20000000800 */
[----:B------:R-:W0:Y:S01]  /*4010*/  SHFL.BFLY PT, R10, R45, 0x1, 0x1f ;  /* 0x0c201f002d0a7f89 */ /* 0x000e2200000e0000 */
[----:B-1----:R-:W-:-:S06]  /*4020*/  F2FP.BF16.F32.PACK_AB R150, R0, R91 ;  /* 0x0000005b0096723e */ /* 0x002fcc00000010ff */
[----:B------:R-:W-:Y:S08]  /*4030*/  MUFU.EX2 R11, R11 ;  /* 0x0000000b000b7308 */ /* 0x000ff00000000800 */
[----:B------:R-:W-:Y:S08]  /*4040*/  MUFU.EX2 R146, R53 ;  /* 0x0000003500927308 */ /* 0x000ff00000000800 */
[----:B------:R-:W-:Y:S01]  /*4050*/  MUFU.EX2 R13, R13 ;  /* 0x0000000d000d7308 */ /* 0x000fe20000000800 */
[----:B0-----:R-:W-:-:S04]  /*4060*/  FMNMX.FTZ R10, R45, R10, !PT ;  /* 0x0000000a2d0a7209 */ /* 0x001fc80007810000 */
        /* <DEDUP_REMOVED lines=9> */
[----:B------:R0:W-:Y:S01]  /*4100*/  MUFU.EX2 R14, R31 ;  /* 0x0000001f000e7308 */ /* 0x0001e20000000800 */
        /* <DEDUP_REMOVED lines=8> */
[----:B0-----:R-:W-:Y:S01]  /*4190*/  FADD.FTZ R31, R156, R59 ;  /* 0x0000003b9c1f7221 */ /* 0x001fe20000010000 */
[-CC-:B------:R-:W-:Y:S01]  /*41a0*/  FFMA.FTZ R47, R47, R8.reuse, -R2.reuse ;  /* 0x000000082f2f7223 */ /* 0x180fe20000010802 */
[-CC-:B------:R-:W-:Y:S01]  /*41b0*/  FFMA.FTZ R77, R77, R8.reuse, -R2.reuse ;  /* 0x000000084d4d7223 */ /* 0x180fe20000010802 */
[-CC-:B------:R-:W-:Y:S01]  /*41c0*/  FFMA.FTZ R51, R51, R8.reuse, -R2.reuse ;  /* 0x0000000833337223 */ /* 0x180fe20000010802 */
[----:B------:R-:W-:Y:S01]  /*41d0*/  FADD.FTZ R6, R158, R31 ;  /* 0x0000001f9e067221 */ /* 0x000fe20000010000 */
[-CC-:B------:R-:W-:Y:S01]  /*41e0*/  FFMA.FTZ R79, R79, R8.reuse, -R2.reuse ;  /* 0x000000084f4f7223 */ /* 0x180fe20000010802 */
[-C--:B------:R-:W-:Y:S01]  /*41f0*/  FFMA.FTZ R55, R55, R8.reuse, -R2 ;  /* 0x0000000837377223 */ /* 0x080fe20000010802 */
[----:B------:R-:W0:Y:S01]  /*4200*/  MUFU.EX2 R27, R27 ;  /* 0x0000001b001b7308 */ /* 0x000e220000000800 */
[----:B------:R-:W-:Y:S01]  /*4210*/  FADD.FTZ R31, R85, R6 ;  /* 0x00000006551f7221 */ /* 0x000fe20000010000 */
[-CC-:B------:R-:W-:Y:S01]  /*4220*/  FFMA.FTZ R81, R81, R8.reuse, -R2.reuse ;  /* 0x0000000851517223 */ /* 0x180fe20000010802 */
[-CC-:B------:R-:W-:Y:S01]  /*4230*/  FFMA.FTZ R83, R83, R8.reuse, -R2.reuse ;  /* 0x0000000853537223 */ /* 0x180fe20000010802 */
[-CC-:B------:R-:W-:Y:S01]  /*4240*/  FFMA.FTZ R97, R97, R8.reuse, -R2.reuse ;  /* 0x0000000861617223 */ /* 0x180fe20000010802 */
[----:B------:R-:W-:Y:S01]  /*4250*/  FADD.FTZ R6, R152, R31 ;  /* 0x0000001f98067221 */ /* 0x000fe20000010000 */
[-CC-:B------:R-:W-:Y:S01]  /*4260*/  FFMA.FTZ R63, R63, R8.reuse, -R2.reuse ;  /* 0x000000083f3f7223 */ /* 0x180fe20000010802 */
[-C--:B------:R-:W-:Y:S01]  /*4270*/  FFMA.FTZ R95, R95, R8.reuse, -R2 ;  /* 0x000000085f5f7223 */ /* 0x080fe20000010802 */
[----:B------:R-:W1:Y:S01]  /*4280*/  MUFU.EX2 R29, R29 ;  /* 0x0000001d001d7308 */ /* 0x000e620000000800 */
[----:B------:R-:W-:Y:S01]  /*4290*/  FADD.FTZ R31, R87, R6 ;  /* 0x00000006571f7221 */ /* 0x000fe20000010000 */
[-CC-:B------:R-:W-:Y:S01]  /*42a0*/  FFMA.FTZ R67, R67, R8.reuse, -R2.reuse ;  /* 0x0000000843437223 */ /* 0x180fe20000010802 */
[-CC-:B------:R-:W-:Y:S01]  /*42b0*/  FFMA.FTZ R93, R93, R8.reuse, -R2.reuse ;  /* 0x000000085d5d7223 */ /* 0x180fe20000010802 */
[----:B------:R-:W-:Y:S01]  /*42c0*/  FFMA.FTZ R71, R71, R8, -R2 ;  /* 0x0000000847477223 */ /* 0x000fe20000010802 */
[----:B------:R-:W-:Y:S01]  /*42d0*/  FADD.FTZ R6, R154, R31 ;  /* 0x0000001f9a067221 */ /* 0x000fe20000010000 */
[----:B------:R-:W-:-:S02]  /*42e0*/  F2FP.BF16.F32.PACK_AB R156, R59, R156 ;  /* 0x0000009c3b9c723e */ /* 0x000fc400000010ff */
[----:B------:R-:W2:Y:S01]  /*42f0*/  MUFU.EX2 R33, R33 ;  /* 0x0000002100217308 */ /* 0x000ea20000000800 */
[----:B------:R-:W-:Y:S01]  /*4300*/  FADD.FTZ R31, R89, R6 ;  /* 0x00000006591f7221 */ /* 0x000fe20000010000 */
[----:B0-----:R-:W-:Y:S01]  /*4310*/  FADD.FTZ R6, R26, R27 ;  /* 0x0000001b1a067221 */ /* 0x001fe20000010000 */
[----:B------:R-:W-:Y:S02]  /*4320*/  F2FP.BF16.F32.PACK_AB R158, R85, R158 ;  /* 0x0000009e559e723e */ /* 0x000fe400000010ff */
[----:B------:R-:W-:Y:S01]  /*4330*/  FADD.FTZ R34, R148, R31 ;  /* 0x0000001f94227221 */ /* 0x000fe20000010000 */
[----:B------:R-:W-:Y:S02]  /*4340*/  F2FP.BF16.F32.PACK_AB R152, R87, R152 ;  /* 0x000000985798723e */ /* 0x000fe400000010ff */
[----:B------:R0:W3:Y:S01]  /*4350*/  MUFU.EX2 R20, R35 ;  /* 0x0000002300147308 */ /* 0x0000e20000000800 */
[----:B------:R-:W-:Y:S01]  /*4360*/  FADD.FTZ R34, R99, R34 ;  /* 0x0000002263227221 */ /* 0x000fe20000010000 */
[----:B-1----:R-:W-:Y:S01]  /*4370*/  FADD.FTZ R31, R29, R6 ;  /* 0x000000061d1f7221 */ /* 0x002fe20000010000 */
[----:B------:R-:W-:-:S02]  /*4380*/  F2FP.BF16.F32.PACK_AB R159, R14, R29 ;  /* 0x0000001d0e9f723e */ /* 0x000fc400000010ff */
[----:B------:R-:W-:Y:S01]  /*4390*/  F2FP.BF16.F32.PACK_AB R154, R89, R154 ;  /* 0x0000009a599a723e */ /* 0x000fe200000010ff */
[----:B------:R-:W-:Y:S01]  /*43a0*/  FADD.FTZ R6, R14, R31 ;  /* 0x0000001f0e067221 */ /* 0x000fe20000010000 */
[----:B------:R-:W-:Y:S01]  /*43b0*/  F2FP.BF16.F32.PACK_AB R148, R99, R148 ;  /* 0x000000946394723e */ /* 0x000fe200000010ff */
[----:B------:R-:W1:Y:S01]  /*43c0*/  MUFU.EX2 R37, R37 ;  /* 0x0000002500257308 */ /* 0x000e620000000800 */
[----:B0-----:R-:W-:Y:S01]  /*43d0*/  FADD.FTZ R35, R91, R34 ;  /* 0x000000225b237221 */ /* 0x001fe20000010000 */
[----:B--2---:R-:W-:Y:S01]  /*43e0*/  FADD.FTZ R31, R33, R6 ;  /* 0x00000006211f7221 */ /* 0x004fe20000010000 */
[----:B------:R-:W-:Y:S02]  /*43f0*/  F2FP.BF16.F32.PACK_AB R157, R27, R26 ;  /* 0x0000001a1b9d723e */ /* 0x000fe400000010ff */
[----:B------:R-:W-:-:S03]  /*4400*/  FADD.FTZ R36, R0, R35 ;  /* 0x0000002300247221 */ /* 0x000fc60000010000 */
[----:B------:R-:W0:Y:S01]  /*4410*/  MUFU.EX2 R24, R39 ;  /* 0x0000002700187308 */ /* 0x000e220000000800 */
[----:B------:R-:W-:Y:S01]  /*4420*/  FADD.FTZ R35, R3, R36 ;  /* 0x0000002403237221 */ /* 0x000fe20000010000 */
[C---:B---3--:R-:W-:Y:S01]  /*4430*/  FADD.FTZ R6, R20.reuse, R31 ;  /* 0x0000001f14067221 */ /* 0x048fe20000010000 */
[----:B------:R-:W-:Y:S02]  /*4440*/  F2FP.BF16.F32.PACK_AB R153, R20, R33 ;  /* 0x000000211499723e */ /* 0x000fe400000010ff */
[C---:B------:R-:W-:Y:S01]  /*4450*/  FADD.FTZ R36, R144.reuse, R35 ;  /* 0x0000002390247221 */ /* 0x040fe20000010000 */
[----:B------:R-:W-:Y:S02]  /*4460*/  F2FP.BF16.F32.PACK_AB R144, R144, R3 ;  /* 0x000000039090723e */ /* 0x000fe400000010ff */
[----:B------:R-:W2:Y:S01]  /*4470*/  MUFU.EX2 R41, R41 ;  /* 0x0000002900297308 */ /* 0x000ea20000000800 */
[----:B-1----:R-:W-:Y:S01]  /*4480*/  FADD.FTZ R31, R37, R6 ;  /* 0x00000006251f7221 */ /* 0x002fe20000010000 */
[----:B------:R-:W-:-:S04]  /*4490*/  FADD.FTZ R35, R11, R36 ;  /* 0x000000240b237221 */ /* 0x000fc80000010000 */
[C---:B------:R-:W-:Y:S01]  /*44a0*/  FADD.FTZ R38, R146.reuse, R35 ;  /* 0x0000002392267221 */ /* 0x040fe20000010000 */
[----:B------:R-:W-:Y:S01]  /*44b0*/  F2FP.BF16.F32.PACK_AB R146, R146, R11 ;  /* 0x0000000b9292723e */ /* 0x000fe200000010ff */
[----:B------:R-:W1:Y:S01]  /*44c0*/  MUFU.EX2 R28, R43 ;  /* 0x0000002b001c7308 */ /* 0x000e620000000800 */
[C---:B0-----:R-:W-:Y:S01]  /*44d0*/  FADD.FTZ R6, R24.reuse, R31 ;  /* 0x0000001f18067221 */ /* 0x041fe20000010000 */
[----:B------:R-:W-:Y:S01]  /*44e0*/  FADD.FTZ R35, R13, R38 ;  /* 0x000000260d237221 */ /* 0x000fe20000010000 */
[----:B------:R-:W-:-:S05]  /*44f0*/  F2FP.BF16.F32.PACK_AB R155, R24, R37 ;  /* 0x00000025189b723e */ /* 0x000fca00000010ff */
[----:B------:R-:W0:Y:S01]  /*4500*/  MUFU.EX2 R73, R73 ;  /* 0x0000004900497308 */ /* 0x000e220000000800 */
[----:B--2---:R-:W-:Y:S01]  /*4510*/  FADD.FTZ R31, R41, R6 ;  /* 0x00000006291f7221 */ /* 0x004fe20000010000 */
[C---:B------:R-:W-:Y:S01]  /*4520*/  FADD.FTZ R6, R140.reuse, R35 ;  /* 0x000000238c067221 */ /* 0x040fe20000010000 */
[----:B------:R-:W-:-:S05]  /*4530*/  F2FP.BF16.F32.PACK_AB R140, R140, R13 ;  /* 0x0000000d8c8c723e */ /* 0x000fca00000010ff */
[----:B------:R-:W2:Y:S01]  /*4540*/  MUFU.EX2 R15, R15 ;  /* 0x0000000f000f7308 */ /* 0x000ea20000000800 */
[C---:B-1----:R-:W-:Y:S01]  /*4550*/  FADD.FTZ R2, R28.reuse, R31 ;  /* 0x0000001f1c027221 */ /* 0x042fe20000010000 */
[----:B------:R-:W-:-:S06]  /*4560*/  F2FP.BF16.F32.PACK_AB R149, R28, R41 ;  /* 0x000000291c95723e */ /* 0x000fcc00000010ff */
[----:B------:R-:W1:Y:S01]  /*4570*/  MUFU.EX2 R30, R47 ;  /* 0x0000002f001e7308 */ /* 0x000e620000000800 */
[----:B0-----:R-:W-:-:S07]  /*4580*/  FADD.FTZ R31, R73, R2 ;  /* 0x00000002491f7221 */ /* 0x001fce0000010000 */
[----:B------:R-:W0:Y:S01]  /*4590*/  MUFU.EX2 R77, R77 ;  /* 0x0000004d004d7308 */ /* 0x000e220000000800 */
[----:B--2---:R-:W-:-:S07]  /*45a0*/  FADD.FTZ R35, R15, R6 ;  /* 0x000000060f237221 */ /* 0x004fce0000010000 */
[----:B------:R-:W2:Y:S01]  /*45b0*/  MUFU.EX2 R142, R61 ;  /* 0x0000003d008e7308 */ /* 0x000ea20000000800 */
[C---:B-1----:R-:W-:Y:S01]  /*45c0*/  FADD.FTZ R6, R30.reuse, R31 ;  /* 0x0000001f1e067221 */ /* 0x042fe20000010000 */
[----:B------:R-:W-:-:S06]  /*45d0*/  F2FP.BF16.F32.PACK_AB R151, R30, R73 ;  /* 0x000000491e97723e */ /* 0x000fcc00000010ff */
[----:B------:R-:W1:Y:S01]  /*45e0*/  MUFU.EX2 R32, R51 ;  /* 0x0000003300207308 */ /* 0x000e620000000800 */
[----:B0-----:R-:W-:-:S07]  /*45f0*/  FADD.FTZ R3, R77, R6 ;  /* 0x000000064d037221 */ /* 0x001fce0000010000 */
[----:B------:R-:W0:Y:S01]  /*4600*/  MUFU.EX2 R21, R21 ;  /* 0x0000001500157308 */ /* 0x000e220000000800 */
[C---:B--2---:R-:W-:Y:S01]  /*4610*/  FADD.FTZ R38, R142.reuse, R35 ;  /* 0x000000238e267221 */ /* 0x044fe20000010000 */
[----:B------:R-:W-:-:S06]  /*4620*/  F2FP.BF16.F32.PACK_AB R142, R142, R15 ;  /* 0x0000000f8e8e723e */ /* 0x000fcc00000010ff */
        /* <DEDUP_REMOVED lines=11> */
[C---:B0-----:R-:W-:Y:S01]  /*46e0*/  FADD.FTZ R38, R34.reuse, R3 ;  /* 0x0000000322267221 */ /* 0x041fe20000010000 */
[----:B------:R-:W-:-:S06]  /*46f0*/  F2FP.BF16.F32.PACK_AB R147, R34, R79 ;  /* 0x0000004f2293723e */ /* 0x000fcc00000010ff */
[----:B------:R-:W0:Y:S01]  /*4700*/  MUFU.EX2 R12, R12 ;  /* 0x0000000c000c7308 */ /* 0x000e220000000800 */
[----:B--2---:R-:W-:-:S07]  /*4710*/  FADD.FTZ R11, R25, R6 ;  /* 0x00000006190b7221 */ /* 0x004fce0000010000 */
[----:B------:R-:W2:Y:S01]  /*4720*/  MUFU.EX2 R36, R83 ;  /* 0x0000005300247308 */ /* 0x000ea20000000800 */
[----:B-1----:R-:W-:-:S07]  /*4730*/  FADD.FTZ R3, R81, R38 ;  /* 0x0000002651037221 */ /* 0x002fce0000010000 */
[----:B------:R-:W1:Y:S01]  /*4740*/  MUFU.EX2 R97, R97 ;  /* 0x0000006100617308 */ /* 0x000e620000000800 */
[C---:B0-----:R-:W-:Y:S01]  /*4750*/  FADD.FTZ R6, R12.reuse, R11 ;  /* 0x0000000b0c067221 */ /* 0x041fe20000010000 */
[----:B------:R-:W-:-:S06]  /*4760*/  F2FP.BF16.F32.PACK_AB R138, R12, R25 ;  /* 0x000000190c8a723e */ /* 0x000fcc00000010ff */
[----:B------:R-:W0:Y:S01]  /*4770*/  MUFU.EX2 R2, R63 ;  /* 0x0000003f00027308 */ /* 0x000e220000000800 */
[C---:B--2---:R-:W-:Y:S01]  /*4780*/  FADD.FTZ R12, R36.reuse, R3 ;  /* 0x00000003240c7221 */ /* 0x044fe20000010000 */
[----:B------:R-:W-:-:S06]  /*4790*/  F2FP.BF16.F32.PACK_AB R141, R36, R81 ;  /* 0x00000051248d723e */ /* 0x000fcc00000010ff */
[----:B------:R-:W2:Y:S01]  /*47a0*/  MUFU.EX2 R95, R95 ;  /* 0x0000005f005f7308 */ /* 0x000ea20000000800 */
[----:B-1----:R-:W-:-:S07]  /*47b0*/  FADD.FTZ R3, R97, R12 ;  /* 0x0000000c61037221 */ /* 0x002fce0000010000 */
[----:B------:R-:W1:Y:S01]  /*47c0*/  MUFU.EX2 R0, R67 ;  /* 0x0000004300007308 */ /* 0x000e620000000800 */
[C---:B0-----:R-:W-:Y:S01]  /*47d0*/  FADD.FTZ R14, R2.reuse, R3 ;  /* 0x00000003020e7221 */ /* 0x041fe20000010000 */
[----:B------:R-:W-:-:S06]  /*47e0*/  F2FP.BF16.F32.PACK_AB R143, R2, R97 ;  /* 0x00000061028f723e */ /* 0x000fcc00000010ff */
[----:B------:R-:W0:Y:S01]  /*47f0*/  MUFU.EX2 R93, R93 ;  /* 0x0000005d005d7308 */ /* 0x000e220000000800 */
[----:B--2---:R-:W-:-:S07]  /*4800*/  FADD.FTZ R3, R95, R14 ;  /* 0x0000000e5f037221 */ /* 0x004fce0000010000 */
[----:B------:R-:W2:Y:S01]  /*4810*/  MUFU.EX2 R12, R71 ;  /* 0x00000047000c7308 */ /* 0x000ea20000000800 */
[C---:B-1----:R-:W-:Y:S01]  /*4820*/  FADD.FTZ R14, R0.reuse, R3 ;  /* 0x00000003000e7221 */ /* 0x042fe20000010000 */
[----:B------:R-:W-:-:S03]  /*4830*/  F2FP.BF16.F32.PACK_AB R137, R0, R95 ;  /* 0x0000005f0089723e */ /* 0x000fc600000010ff */
[----:B0-----:R-:W-:Y:S01]  /*4840*/  FADD.FTZ R3, R93, R14 ;  /* 0x0000000e5d037221 */ /* 0x001fe20000010000 */
[----:B------:R-:W-:-:S03]  /*4850*/  VIADD R14, R75, 0xfffffffe ;  /* 0xfffffffe4b0e7836 */ /* 0x000fc60000000000 */
[C---:B--2---:R-:W-:Y:S01]  /*4860*/  FADD.FTZ R3, R12.reuse, R3 ;  /* 0x000000030c037221 */ /* 0x044fe20000010000 */
[----:B------:R-:W-:Y:S01]  /*4870*/  F2FP.BF16.F32.PACK_AB R139, R12, R93 ;  /* 0x0000005d0c8b723e */ /* 0x000fe200000010ff */
[----:B------:R-:W-:Y:S06]  /*4880*/  @P1 BRA `(.L_x_1236) ;  /* 0x00000000004c1947 */ /* 0x000fec0003800000 */
[----:B------:R-:W-:Y:S01]  /*4890*/  ISETP.LT.AND P1, PT, RZ, UR4, PT ;  /* 0x00000004ff007c0c */ /* 0x000fe2000bf21270 */
[----:B------:R-:W-:-:S12]  /*48a0*/  UIADD3 UR14, UR4, -0x1, URZ ;  /* 0xffffffff040e7890 */ /* 0x000fd8000fffe03f */
[----:B------:R-:W-:Y:S05]  /*48b0*/  @P1 BRA `(.L_x_1237) ;  /* 0x0000000000201947 */ /* 0x000fea0003800000 */
[----:B------:R-:W-:Y:S01]  /*48c0*/  ULDC UR15, c[0x0][0x9e4] ;  /* 0x00027900000f7ab9 */ /* 0x000fe20000000800 */
[----:B------:R-:W-:Y:S02]  /*48d0*/  UIADD3 UR14, -UR4, URZ, URZ ;  /* 0x0000003f040e7290 */ /* 0x000fe4000fffe13f */
[----:B------:R-:W-:-:S11]  /*48e0*/  UISETP.NE.AND UP0, UPT, UR15, 0x1, UPT ;  /* 0x000000010f00788c */ /* 0x000fd6000bf05270 */
[----:B------:R-:W-:Y:S02]  /*48f0*/  @UP0 ULDC.64 UR4, c[0x0][0x9e8] ;  /* 0x00027a0000040ab9 */ /* 0x000fe40000000a00 */
[----:B------:R-:W-:-:S04]  /*4900*/  UIMAD.WIDE.U32 UR6, UR14, UR4, URZ ;  /* 0x000000040e0672a5 */ /* 0x000fc8000f8e003f */
[----:B------:R-:W-:-:S04]  /*4910*/  @UP0 USHF.R.U32.HI UR14, URZ, UR5, UR7 ;  /* 0x000000053f0e0299 */ /* 0x000fc80008011607 */
[----:B------:R-:W-:Y:S01]  /*4920*/  ULOP3.LUT UR14, URZ, UR14, URZ, 0x33, !UPT ;  /* 0x0000000e3f0e7292 */ /* 0x000fe2000f8e333f */
[----:B------:R-:W-:Y:S11]  /*4930*/  BRA `(.L_x_1238) ;  /* 0x0000000000147947 */ /* 0x000ff60003800000 */
.L_x_1237:
[----:B------:R-:W-:Y:S02]  /*4940*/  ULDC UR15, c[0x0][0x9e4] ;  /* 0x00027900000f7ab9 */ /* 0x000fe40000000800 */
[----:B------:R-:W-:-:S11]  /*4950*/  UISETP.NE.AND UP0, UPT, UR15, 0x1, UPT ;  /* 0x000000010f00788c */ /* 0x000fd6000bf05270 */
[----:B------:R-:W-:Y:S02]  /*4960*/  @UP0 ULDC.64 UR4, c[0x0][0x9e8] ;  /* 0x00027a0000040ab9 */ /* 0x000fe40000000a00 */
[----:B------:R-:W-:-:S04]  /*4970*/  UIMAD.WIDE.U32 UR6, UR14, UR4, URZ ;  /* 0x000000040e0672a5 */ /* 0x000fc8000f8e003f */
[----:B------:R-:W-:-:S12]  /*4980*/  @UP0 USHF.R.U32.HI UR14, URZ, UR5, UR7 ;  /* 0x000000053f0e0299 */ /* 0x000fd80008011607 */
.L_x_1238:
[----:B------:R-:W-:-:S04]  /*4990*/  UIMAD UR14, UR14, UR15, UR15 ;  /* 0x0000000f0e0e72a4 */ /* 0x000fc8000f8e020f */
[----:B------:R-:W-:-:S04]  /*49a0*/  UISETP.LT.AND UP0, UPT, UR10, UR14, UPT ;  /* 0x0000000e0a00728c */ /* 0x000fc8000bf01270 */
[----:B------:R-:W-:-:S12]  /*49b0*/  USEL UR10, UR10, UR14, UP0 ;  /* 0x0000000e0a0a7287 */ /* 0x000fd80008000000 */
.L_x_1236:
[----:B------:R-:W-:Y:S01]  /*49c0*/  R2UR UR6, R161 ;  /* 0x00000000a10672ca */ /* 0x000fe200000e0000 */
[----:B------:R-:W-:Y:S01]  /*49d0*/  UIMAD.WIDE UR4, UR10, 0x2aaaaaab, URZ ;  /* 0x2aaaaaab0a0478a5 */ /* 0x000fe2000f8e023f */
[----:B------:R-:W-:Y:S01]  /*49e0*/  IMAD.MOV.U32 R2, RZ, RZ, 0x3f800000 ;  /* 0x3f800000ff027424 */ /* 0x000fe200078e00ff */
[----:B------:R-:W-:Y:S01]  /*49f0*/  CS2R R86, SRZ ;  /* 0x0000000000567805 */ /* 0x000fe2000001ff00 */
[----:B------:R-:W-:Y:S01]  /*4a00*/  IMAD.MOV.U32 R0, RZ, RZ, 0x3f800000 ;  /* 0x3f800000ff007424 */ /* 0x000fe200078e00ff */
[----:B------:R-:W-:Y:S01]  /*4a10*/  USHF.R.U32.HI UR4, URZ, 0x1f, UR5 ;  /* 0x0000001f3f047899 */ /* 0x000fe20008011605 */
[----:B------:R-:W-:Y:S02]  /*4a20*/  CS2R R84, SRZ ;  /* 0x0000000000547805 */ /* 0x000fe4000001ff00 */
[----:B------:R-:W-:Y:S02]  /*4a30*/  CS2R R82, SRZ ;  /* 0x0000000000527805 */ /* 0x000fe4000001ff00 */
[----:B------:R-:W-:Y:S01]  /*4a40*/  CS2R R80, SRZ ;  /* 0x0000000000507805 */ /* 0x000fe2000001ff00 */
[----:B------:R-:W-:Y:S01]  /*4a50*/  ULEA.HI.SX32 UR4, UR5, UR4, 0x1c ;  /* 0x0000000405047291 */ /* 0x000fe2000f8fe23f */
[----:B------:R-:W-:-:S02]  /*4a60*/  CS2R R78, SRZ ;  /* 0x00000000004e7805 */ /* 0x000fc4000001ff00 */
[----:B------:R-:W-:Y:S02]  /*4a70*/  CS2R R76, SRZ ;  /* 0x00000000004c7805 */ /* 0x000fe4000001ff00 */
[----:B------:R-:W-:Y:S01]  /*4a80*/  CS2R R74, SRZ ;  /* 0x00000000004a7805 */ /* 0x000fe2000001ff00 */
[----:B------:R-:W-:Y:S01]  /*4a90*/  UISETP.LT.AND UP0, UPT, UR6, UR4, UPT ;  /* 0x000000040600728c */ /* 0x000fe2000bf01270 */
[----:B------:R-:W-:Y:S02]  /*4aa0*/  CS2R R72, SRZ ;  /* 0x0000000000487805 */ /* 0x000fe4000001ff00 */
[----:B------:R-:W-:Y:S02]  /*4ab0*/  CS2R R70, SRZ ;  /* 0x0000000000467805 */ /* 0x000fe4000001ff00 */
[----:B------:R-:W-:Y:S01]  /*4ac0*/  CS2R R68, SRZ ;  /* 0x0000000000447805 */ /* 0x000fe2000001ff00 */
[----:B------:R-:W-:Y:S01]  /*4ad0*/  USEL UR50, UR6, UR4, !UP0 ;  /* 0x0000000406327287 */ /* 0x000fe2000c000000 */
[----:B------:R-:W-:-:S02]  /*4ae0*/  CS2R R66, SRZ ;  /* 0x0000000000427805 */ /* 0x000fc4000001ff00 */
[----:B------:R-:W-:Y:S02]  /*4af0*/  CS2R R64, SRZ ;  /* 0x0000000000407805 */ /* 0x000fe4000001ff00 */
[----:B------:R-:W-:Y:S02]  /*4b00*/  CS2R R62, SRZ ;  /* 0x00000000003e7805 */ /* 0x000fe4000001ff00 */
[----:B------:R-:W-:Y:S02]  /*4b10*/  CS2R R60, SRZ ;  /* 0x00000000003c7805 */ /* 0x000fe4000001ff00 */
[----:B------:R-:W-:Y:S02]  /*4b20*/  CS2R R58, SRZ ;  /* 0x00000000003a7805 */ /* 0x000fe4000001ff00 */
[----:B------:R-:W-:Y:S02]  /*4b30*/  ISETP.GE.AND P1, PT, R14, UR50, PT ;  /* 0x000000320e007c0c */ /* 0x000fe4000bf26270 */
        /* <DEDUP_REMOVED lines=16> */
[----:B------:R-:W-:Y:S01]  /*4c40*/  CS2R R24, SRZ ;  /* 0x0000000000187805 */ /* 0x000fe2000001ff00 */
[----:B------:R-:W-:Y:S06]  /*4c50*/  @!P1 BRA `(.L_x_1239) ;  /* 0x0000002c00989947 */ /* 0x000fec0003800000 */
[----:B------:R-:W-:Y:S01]  /*4c60*/  IMAD.MOV.U32 R13, RZ, RZ, R10 ;  /* 0x000000ffff0d7224 */ /* 0x000fe200078e000a */
[----:B------:R-:W-:Y:S01]  /*4c70*/  UMOV UR7, UR38 ;  /* 0x0000002600077c82 */ /* 0x000fe20008000000 */
[----:B------:R-:W-:Y:S01]  /*4c80*/  IMAD.MOV.U32 R12, RZ, RZ, R7 ;  /* 0x000000ffff0c7224 */ /* 0x000fe200078e0007 */
[----:B------:R-:W-:Y:S01]  /*4c90*/  UMOV UR4, UR39 ;  /* 0x0000002700047c82 */ /* 0x000fe20008000000 */
[----:B------:R-:W-:Y:S01]  /*4ca0*/  IMAD.MOV.U32 R2, RZ, RZ, 0x3f800000 ;  /* 0x3f800000ff027424 */ /* 0x000fe200078e00ff */
[----:B------:R-:W-:Y:S01]  /*4cb0*/  ULDC UR51, c[0x0][0x9e4] ;  /* 0x0002790000337ab9 */ /* 0x000fe20000000800 */
[----:B------:R-:W-:Y:S01]  /*4cc0*/  IMAD.MOV.U32 R87, RZ, RZ, RZ ;  /* 0x000000ffff577224 */ /* 0x000fe200078e00ff */
[----:B------:R-:W-:Y:S01]  /*4cd0*/  ULDC UR54, c[0x0][0x9dc] ;  /* 0x0002770000367ab9 */ /* 0x000fe20000000800 */
[----:B------:R-:W-:-:S05]  /*4ce0*/  ULDC UR55, c[0x0][0x9e0] ;  /* 0x0002780000377ab9 */ /* 0x000fca0000000800 */
.L_x_1258:
[----:B------:R-:W-:-:S04]  /*4cf0*/  UISETP.NE.AND UP0, UPT, UR4, 0x1, UPT ;  /* 0x000000010400788c */ /* 0x000fc8000bf05270 */
[----:B------:R-:W-:-:S04]  /*4d00*/  USEL UR38, URZ, 0x1, UP0 ;  /* 0x000000013f267887 */ /* 0x000fc80008000000 */
[----:B------:R-:W-:Y:S01]  /*4d10*/  ULOP3.LUT UR38, UR7, UR38, URZ, 0x3c, !UPT ;  /* 0x0000002607267292 */ /* 0x000fe2000f8e3c3f */
[----:B------:R-:W-:Y:S11]  /*4d20*/  @!P0 BRA `(.L_x_1240) ;  /* 0x0000000000048947 */ /* 0x000ff60003800000 */
[----:B------:R-:W-:Y:S01]  /*4d30*/  BPT.TRAP 0x1 ;  /* 0x000000040000795c */ /* 0x000fe20000300000 */
.L_x_1240:
[----:B------:R-:W-:Y:S01]  /*4d40*/  UIADD3 UR39, UR4, 0x1, URZ ;  /* 0x0000000104277890 */ /* 0x000fe2000fffe03f */
[----:B------:R-:W-:-:S03]  /*4d50*/  IMAD.U32 R7, RZ, RZ, UR38 ;  /* 0x00000026ff077e24 */ /* 0x000fc6000f8e00ff */
[----:B------:R-:W-:Y:S02]  /*4d60*/  UISETP.NE.AND UP0, UPT, UR39, 0x2, UPT ;  /* 0x000000022700788c */ /* 0x000fe4000bf05270 */
[----:B------:R-:W-:Y:S02]  /*4d70*/  SHF.L.U32 R7, R7, 0x1f, RZ ;  /* 0x0000001f07077819 */ /* 0x000fe400000006ff */
[----:B------:R-:W-:-:S04]  /*4d80*/  USEL UR39, UR39, URZ, UP0 ;  /* 0x0000003f27277287 */ /* 0x000fc80008000000 */
[----:B------:R-:W-:-:S09]  /*4d90*/  ULEA UR5, UR39, UR60, 0x3 ;  /* 0x0000003c27057291 */ /* 0x000fd2000f8e183f */
[----:B------:R0:W1:Y:S01]  /*4da0*/  SYNCS.PHASECHK.TRANS64.TRYWAIT P1, [UR5+0x2a830], R7 ;  /* 0x02a83007ff0075a7 */ /* 0x0000620008020145 */
[----:B------:R-:W-:Y:S05]  /*4db0*/  @!P0 BRA `(.L_x_1241) ;  /* 0x0000000000048947 */ /* 0x000fea0003800000 */
[----:B------:R-:W-:Y:S01]  /*4dc0*/  BPT.TRAP 0x1 ;  /* 0x000000040000795c */ /* 0x000fe20000300000 */
.L_x_1241:
[----:B-1----:R-:W-:Y:S05]  /*4dd0*/  @P1 BRA `(.L_x_1242) ;  /* 0x0000000000081947 */ /* 0x002fea0003800000 */
[----:B------:R-:W1:Y:S02]  /*4de0*/  SYNCS.PHASECHK.TRANS64.TRYWAIT P1, [UR5+0x2a830], R7 ;  /* 0x02a83007ff0075a7 */ /* 0x000e640008020145 */
[----:B-1----:R-:W-:Y:S05]  /*4df0*/  @!P1 BRA `(.L_x_1243) ;  /* 0x0000011c00bc9947 */ /* 0x002fea0003800000 */
.L_x_1242:
        /* <DEDUP_REMOVED lines=15> */
[-C--:B------:R-:W-:Y:S01]  /*4ef0*/  FMUL.FTZ R25, R25, R0.reuse ;  /* 0x0000000019197220 */ /* 0x080fe20000410000 */
[-C--:B------:R-:W-:Y:S01]  /*4f00*/  FMUL.FTZ R28, R28, R0.reuse ;  /* 0x000000001c1c7220 */ /* 0x080fe20000410000 */
[----:B------:R-:W-:Y:S01]  /*4f10*/  UIADD3 UR10, UR6, 0x6, URZ ;  /* 0x00000006060a7890 */ /* 0x000fe2000fffe03f */
[-C--:B------:R-:W-:Y:S01]  /*4f20*/  FMUL.FTZ R29, R29, R0.reuse ;  /* 0x000000001d1d7220 */ /* 0x080fe20000410000 */
[----:B------:R-:W-:Y:S01]  /*4f30*/  UIADD3 UR14, UR6, 0x300, URZ ;  /* 0x00000300060e7890 */ /* 0x000fe2000fffe03f */
[-C--:B------:R-:W-:Y:S01]  /*4f40*/  FMUL.FTZ R32, R32, R0.reuse ;  /* 0x0000000020207220 */ /* 0x080fe20000410000 */
[----:B------:R-:W-:Y:S01]  /*4f50*/  UMOV UR46, UR6 ;  /* 0x00000006002e7c82 */ /* 0x000fe20008000000 */
[----:B------:R-:W-:Y:S01]  /*4f60*/  UIADD3 UR18, UR6, 0x302, URZ ;  /* 0x0000030206127890 */ /* 0x000fe2000fffe03f */
[----:B------:R-:W-:Y:S01]  /*4f70*/  HGMMA.64x96x16.F32.BF16 R88, gdesc[UR44], RZ, !UPT, gsb0 ;  /* 0x016000002c5879f0 */ /* 0x000fe2000c0018ff */
[----:B------:R-:W-:Y:S01]  /*4f80*/  UIADD3 UR46, UR6, 0x2, URZ ;  /* 0x00000002062e7890 */ /* 0x000fe2000fffe03f */
[-C--:B------:R-:W-:Y:S01]  /*4f90*/  FMUL.FTZ R33, R33, R0.reuse ;  /* 0x0000000021217220 */ /* 0x080fe20000410000 */
[----:B------:R-:W-:Y:S01]  /*4fa0*/  UMOV UR44, UR56 ;  /* 0x00000038002c7c82 */ /* 0x000fe20008000000 */
[----:B------:R-:W-:Y:S01]  /*4fb0*/  UMOV UR45, UR57 ;  /* 0x00000039002d7c82 */ /* 0x000fe20008000000 */
[----:B------:R-:W-:Y:S01]  /*4fc0*/  UMOV UR47, 0x40000040 ;  /* 0x40000040002f7882 */ /* 0x000fe20000000000 */
        /* <DEDUP_REMOVED lines=107> */
.L_x_1244:
[----:B------:R-:W-:Y:S01]  /*5680*/  ULEA UR10, UR4, UR60, 0x3 ;  /* 0x0000003c040a7291 */ /* 0x000fe2000f8e183f */
[----:B------:R-:W-:-:S05]  /*5690*/  IMAD.U32 R0, RZ, RZ, UR7 ;  /* 0x00000007ff007e24 */ /* 0x000fca000f8e00ff */
[----:B------:R-:W-:-:S04]  /*56a0*/  SHF.L.U32 R0, R0, 0x1f, RZ ;  /* 0x0000001f00007819 */ /* 0x000fc800000006ff */
[----:B------:R2:W3:Y:S01]  /*56b0*/  SYNCS.PHASECHK.TRANS64.TRYWAIT P1, [UR10+0x2a850], R0 ;  /* 0x02a85000ff0075a7 */ /* 0x0004e2000802014a */
[----:B------:R-:W-:Y:S05]  /*56c0*/  @!P0 BRA `(.L_x_1245) ;  /* 0x0000000000048947 */ /* 0x000fea0003800000 */
[----:B------:R-:W-:Y:S01]  /*56d0*/  BPT.TRAP 0x1 ;  /* 0x000000040000795c */ /* 0x000fe20000300000 */
.L_x_1245:
[----:B---3--:R-:W-:Y:S05]  /*56e0*/  @P1 BRA `(.L_x_1246) ;  /* 0x0000000000081947 */ /* 0x008fea0003800000 */
[----:B------:R-:W3:Y:S02]  /*56f0*/  SYNCS.PHASECHK.TRANS64.TRYWAIT P1, [UR10+0x2a850], R0 ;  /* 0x02a85000ff0075a7 */ /* 0x000ee4000802014a */
[----:B---3--:R-:W-:Y:S05]  /*5700*/  @!P1 BRA `(.L_x_1247) ;  /* 0x0000011400909947 */ /* 0x008fea0003800000 */
.L_x_1246:
        /* <DEDUP_REMOVED lines=37> */
.L_x_1248:
[----:B------:R-:W-:Y:S01]  /*5960*/  R2UR UR6, R19 ;  /* 0x00000000130672ca */ /* 0x000fe200000e0000 */
[----:B------:R-:W-:Y:S01]  /*5970*/  UISETP.NE.AND UP0, UPT, UR61, URZ, UPT ;  /* 0x0000003f3d00728c */ /* 0x000fe2000bf05270 */
[----:B------:R-:W-:Y:S01]  /*5980*/  R2UR UR4, R22 ;  /* 0x00000000160472ca */ /* 0x000fe200000e0000 */
[----:B------:R-:W-:Y:S01]  /*5990*/  IMAD R155, R14, -0x60, RZ ;  /* 0xffffffa00e9b7824 */ /* 0x000fe200078e02ff */
[----:B------:R-:W-:Y:S01]  /*59a0*/  UIADD3 UR5, UR5, 0x2a840, URZ ;  /* 0x0002a84005057890 */ /* 0x000fe2000fffe03f */
[----:B------:R-:W-:-:S08]  /*59b0*/  UMOV UR11, UR54 ;  /* 0x00000036000b7c82 */ /* 0x000fd00008000000 */
[----:B------:R-:W-:Y:S01]  /*59c0*/  UISETP.NE.AND UP1, UPT, UR6, URZ, UPT ;  /* 0x0000003f0600728c */ /* 0x000fe2000bf25270 */
[----:B------:R-:W3:Y:S01]  /*59d0*/  S2UR UR6, SR_CgaCtaId ;  /* 0x00000000000679c3 */ /* 0x000ee20000008800 */
[----:B01----:R-:W-:-:S04]  /*59e0*/  VIADD R7, R23, UR4 ;  /* 0x0000000417077c36 */ /* 0x003fc80008000000 */
[----:B------:R-:W-:Y:S02]  /*59f0*/  PLOP3.LUT P1, PT, PT, PT, UP1, 0x80, 0x0 ;  /* 0x000000000000781c */ /* 0x000fe40003f2f018 */
[----:B------:R-:W-:-:S03]  /*5a00*/  PLOP3.LUT P2, PT, PT, PT, UP1, 0x80, 0x0 ;  /* 0x000000000000781c */ /* 0x000fc60003f4f018 */
[----:B------:R-:W-:-:S08]  /*5a10*/  @UP1 ULDC UR4, c[0x0][0x44c] ;  /* 0x0001130000041ab9 */ /* 0x000fd00000000800 */
[----:B--2---:R-:W-:Y:S01]  /*5a20*/  @P1 IMAD.HI.U32 R0, R7, UR4, RZ ;  /* 0x0000000407001c27 */ /* 0x004fe2000f8e00ff */
[----:B------:R-:W-:Y:S01]  /*5a30*/  @UP1 ULDC UR4, c[0x0][0x450] ;  /* 0x0001140000041ab9 */ /* 0x000fe20000000800 */
[----:B------:R-:W-:-:S03]  /*5a40*/  PLOP3.LUT P1, PT, PT, PT, UP0, 0x40, 0x0 ;  /* 0x000000000000781c */ /* 0x000fc60003f2e808 */
[----:B------:R-:W-:Y:S01]  /*5a50*/  @P2 SHF.R.U32.HI R7, RZ, UR4, R0 ;  /* 0x00000004ff072c19 */ /* 0x000fe20008011600 */
[----:B---3--:R-:W-:Y:S01]  /*5a60*/  UPRMT UR5, UR6, 0x654, UR5 ;  /* 0x0000065406057896 */ /* 0x008fe20008000005 */
[----:B------:R-:W-:Y:S01]  /*5a70*/  IADD3 R0, -R18, 0x1, R155 ;  /* 0x0000000112007810 */ /* 0x000fe20007ffe19b */
[----:B------:R-:W-:Y:S02]  /*5a80*/  ULOP3.LUT UR4, URZ, UR11, URZ, 0x33, !UPT ;  /* 0x0000000b3f047292 */ /* 0x000fe4000f8e333f */
[----:B------:R-:W0:Y:S01]  /*5a90*/  SHFL.IDX PT, R15, R7, RZ, 0x1c1f ;  /* 0x001c1fff070f7589 */ /* 0x000e2200000e0000 */
[----:B------:R-:W-:-:S04]  /*5aa0*/  IADD3 R0, -R17, R0, R16 ;  /* 0x0000000011007210 */ /* 0x000fc80007ffe110 */
[----:B------:R-:W-:Y:S01]  /*5ab0*/  SYNCS.ARRIVE.TRANS64.RED.A1T0 RZ, [UR5], RZ ;  /* 0x000000ffffff79a7 */ /* 0x000fe20008100405 */
[C---:B------:R-:W-:Y:S02]  /*5ac0*/  VIADD R2, R0.reuse, UR55 ;  /* 0x0000003700027c36 */ /* 0x040fe40008000000 */
[----:B------:R-:W-:Y:S02]  /*5ad0*/  VIADD R20, R0, UR4 ;  /* 0x0000000400147c36 */ /* 0x000fe40008000000 */
[----:B------:R-:W-:Y:S02]  /*5ae0*/  IMAD.IADD R0, R155, 0x1, -R18 ;  /* 0x000000019b007824 */ /* 0x000fe400078e0a12 */
[--C-:B0-----:R-:W-:Y:S02]  /*5af0*/  IMAD.IADD R136, R2, 0x1, R15.reuse ;  /* 0x0000000102887824 */ /* 0x101fe400078e020f */
[----:B------:R-:W-:Y:S01]  /*5b00*/  IMAD.IADD R8, R20, 0x1, R15 ;  /* 0x0000000114087824 */ /* 0x000fe200078e020f */
[----:B------:R-:W-:Y:S06]  /*5b10*/  @P1 BRA `(.L_x_1249) ;  /* 0x0000000000541947 */ /* 0x000fec0003800000 */
[----:B------:R-:W-:Y:S01]  /*5b20*/  IADD3 R15, -R17, R16, R15 ;  /* 0x00000010110f7210 */ /* 0x000fe20007ffe10f */
[----:B------:R-:W-:Y:S03]  /*5b30*/  BSSY B0, `(.L_x_1250) ;  /* 0x0000010000007945 */ /* 0x000fe60003800000 */
        /* <DEDUP_REMOVED lines=10> */
.L_x_1251:
[----:B------:R-:W-:-:S05]  /*5be0*/  IMAD.U32 R21, RZ, RZ, UR51 ;  /* 0x00000033ff157e24 */ /* 0x000fca000f8e00ff */
[----:B------:R-:W-:-:S13]  /*5bf0*/  ISETP.NE.AND P1, PT, R21, 0x1, PT ;  /* 0x000000011500780c */ /* 0x000fda0003f25270 */
[----:B------:R-:W0:Y:S02]  /*5c00*/  @P1 LDC.64 R10, c[0x0][0x9e8] ;  /* 0x00027a00ff0a1b82 */ /* 0x000e240000000a00 */
[----:B0-----:R-:W-:-:S05]  /*5c10*/  @P1 IMAD.HI.U32 R10, R15, R10, RZ ;  /* 0x0000000a0f0a1227 */ /* 0x001fca00078e00ff */
[----:B------:R-:W-:-:S07]  /*5c20*/  @P1 SHF.R.U32.HI R15, RZ, R11, R10 ;  /* 0x0000000bff0f1219 */ /* 0x000fce000001160a */
.L_x_1252:
[----:B------:R-:W-:Y:S05]  /*5c30*/  BSYNC B0 ;  /* 0x0000000000007941 */ /* 0x000fea0003800000 */
.L_x_1250:
[----:B------:R-:W-:-:S05]  /*5c40*/  IMAD R15, R15, R21, R0 ;  /* 0x000000150f0f7224 */ /* 0x000fca00078e0200 */
[----:B------:R-:W-:Y:S02]  /*5c50*/  VIADDMNMX R136, R15, R21, R136, PT ;  /* 0x000000150f887246 */ /* 0x000fe40003800188 */
[----:B------:R-:W-:-:S07]  /*5c60*/  VIMNMX R8, R8, R15, !PT ;  /* 0x0000000f08087248 */ /* 0x000fce0007fe0100 */
.L_x_1249:
[C---:B------:R-:W-:Y:S01]  /*5c70*/  ISETP.GE.AND P2, PT, R155.reuse, 0x9, PT ;  /* 0x000000099b00780c */ /* 0x040fe20003f46270 */
[----:B------:R-:W0:Y:S01]  /*5c80*/  SHFL.IDX PT, R7, R7, 0x1, 0x1c1f ;  /* 0x003c1f0007077f89 */ /* 0x000e2200000e0000 */
[C---:B------:R-:W-:Y:S01]  /*5c90*/  ISETP.GE.AND P1, PT, R155.reuse, 0x2, PT ;  /* 0x000000029b00780c */ /* 0x040fe20003f26270 */
[----:B------:R-:W-:Y:S01]  /*5ca0*/  UISETP.NE.AND UP0, UPT, UR61, URZ, UPT ;  /* 0x0000003f3d00728c */ /* 0x000fe2000bf05270 */
        /* <DEDUP_REMOVED lines=10> */
[----:B------:R-:W-:Y:S01]  /*5d50*/  ISETP.LT.OR P3, PT, R136, 0x11, P3 ;  /* 0x000000118800780c */ /* 0x000fe20001f61670 */
[--C-:B0-----:R-:W-:Y:S01]  /*5d60*/  IMAD.IADD R2, R2, 0x1, R7.reuse ;  /* 0x0000000102027824 */ /* 0x101fe200078e0207 */
[----:B------:R-:W-:Y:S01]  /*5d70*/  ISETP.GT.AND P4, PT, R8, 0x9, !P6 ;  /* 0x000000090800780c */ /* 0x000fe20007784270 */
[----:B------:R-:W-:Y:S01]  /*5d80*/  IMAD.IADD R20, R20, 0x1, R7 ;  /* 0x0000000114147824 */ /* 0x000fe200078e0207 */
[----:B------:R-:W-:Y:S02]  /*5d90*/  ISETP.GE.AND P5, PT, R155, 0x12, PT ;  /* 0x000000129b00780c */ /* 0x000fe40003fa6270 */
[----:B------:R-:W-:Y:S02]  /*5da0*/  FSEL R21, R96, -INF , !P3 ;  /* 0xff80000060157808 */ /* 0x000fe40005800000 */
[----:B------:R-:W-:Y:S02]  /*5db0*/  ISETP.LT.OR P4, PT, R136, 0xa, P4 ;  /* 0x0000000a8800780c */ /* 0x000fe40002781670 */
[----:B------:R-:W-:-:S02]  /*5dc0*/  ISETP.GT.AND P3, PT, R8, 0x11, !P5 ;  /* 0x000000110800780c */ /* 0x000fc40006f64270 */
[----:B------:R-:W-:Y:S02]  /*5dd0*/  FSEL R93, R93, -INF , !P4 ;  /* 0xff8000005d5d7808 */ /* 0x000fe40006000000 */
        /* <DEDUP_REMOVED lines=94> */
[----:B------:R-:W-:-:S04]  /*63c0*/  ISETP.LT.OR P6, PT, R136, 0x5a, P6 ;  /* 0x0000005a8800780c */ /* 0x000fc800037c1670 */
[----:B------:R-:W-:Y:S02]  /*63d0*/  FSEL R133, R133, -INF , !P6 ;  /* 0xff80000085857808 */ /* 0x000fe40007000000 */
[----:B------:R-:W-:-:S13]  /*63e0*/  PLOP3.LUT P6, PT, PT, PT, UP0, 0x40, 0x0 ;  /* 0x000000000000781c */ /* 0x000fda0003fce808 */
[----:B------:R-:W-:Y:S05]  /*63f0*/  @P6 BRA `(.L_x_1253) ;  /* 0x0000000000546947 */ /* 0x000fea0003800000 */
        /* <DEDUP_REMOVED lines=12> */
.L_x_1255:
[----:B------:R-:W-:-:S05]  /*64c0*/  IMAD.U32 R8, RZ, RZ, UR51 ;  /* 0x00000033ff087e24 */ /* 0x000fca000f8e00ff */
[----:B------:R-:W-:-:S13]  /*64d0*/  ISETP.NE.AND P6, PT, R8, 0x1, PT ;  /* 0x000000010800780c */ /* 0x000fda0003fc5270 */
[----:B------:R-:W0:Y:S02]  /*64e0*/  @P6 LDC.64 R10, c[0x0][0x9e8] ;  /* 0x00027a00ff0a6b82 */ /* 0x000e240000000a00 */
[----:B0-----:R-:W-:-:S05]  /*64f0*/  @P6 IMAD.HI.U32 R10, R7, R10, RZ ;  /* 0x0000000a070a6227 */ /* 0x001fca00078e00ff */
[----:B------:R-:W-:-:S07]  /*6500*/  @P6 SHF.R.U32.HI R7, RZ, R11, R10 ;  /* 0x0000000bff076219 */ /* 0x000fce000001160a */
.L_x_1256:
[----:B------:R-:W-:Y:S05]  /*6510*/  BSYNC B0 ;  /* 0x0000000000007941 */ /* 0x000fea0003800000 */
.L_x_1254:
[----:B------:R-:W-:-:S05]  /*6520*/  IMAD R7, R7, R8, R0 ;  /* 0x0000000807077224 */ /* 0x000fca00078e0200 */
[----:B------:R-:W-:Y:S02]  /*6530*/  VIADDMNMX R2, R7, R8, R2, PT ;  /* 0x0000000807027246 */ /* 0x000fe40003800102 */
[----:B------:R-:W-:-:S07]  /*6540*/  VIMNMX R20, R20, R7, !PT ;  /* 0x0000000714147248 */ /* 0x000fce0007fe0100 */
.L_x_1253:
[C---:B------:R-:W-:Y:S01]  /*6550*/  ISETP.GT.AND P1, PT, R20.reuse, 0x1, !P1 ;  /* 0x000000011400780c */ /* 0x040fe20004f24270 */
[----:B------:R-:W0:Y:S01]  /*6560*/  LDC R8, c[0x0][0x988] ;  /* 0x00026200ff087b82 */ /* 0x000e220000000800 */
        /* <DEDUP_REMOVED lines=64> */
[----:B------:R-:W-:-:S02]  /*6970*/  ISETP.NE.AND P2, PT, R154, RZ, PT ;  /* 0x000000ff9a00720c */ /* 0x000fc40003f45270 */
[----:B------:R-:W-:Y:S02]  /*6980*/  ISETP.GT.AND P1, PT, R20, 0x30, !P1 ;  /* 0x000000301400780c */ /* 0x000fe40004f24270 */
[----:B------:R-:W-:Y:S02]  /*6990*/  FMNMX.FTZ R0, R153, R0, !PT ;  /* 0x0000000099007209 */ /* 0x000fe40007810000 */
[----:B------:R-:W-:Y:S02]  /*69a0*/  ISETP.LT.OR P1, PT, R2, 0x31, P1 ;  /* 0x000000310200780c */ /* 0x000fe40000f21670 */
[----:B------:R-:W-:Y:S02]  /*69b0*/  FMNMX.FTZ R10, R133, R0, !PT ;  /* 0x00000000850a7209 */ /* 0x000fe40007810000 */
[----:B------:R-:W-:Y:S02]  /*69c0*/  FSEL R211, R114, -INF , !P1 ;  /* 0xff80000072d37808 */ /* 0x000fe40004800000 */
[----:B------:R-:W-:Y:S01]  /*69d0*/  ISETP.NE.AND P1, PT, R112, RZ, PT ;  /* 0x000000ff7000720c */ /* 0x000fe20003f25270 */
[----:B------:R-:W1:Y:S01]  /*69e0*/  SHFL.BFLY PT, R7, R10, 0x2, 0x1f ;  /* 0x0c401f000a077f89 */ /* 0x000e6200000e0000 */
[----:B------:R-:W-:-:S02]  /*69f0*/  ISETP.NE.AND P6, PT, R156, RZ, PT ;  /* 0x000000ff9c00720c */ /* 0x000fc40003fc5270 */
[C---:B------:R-:W-:Y:S02]  /*6a00*/  ISETP.GT.AND P1, PT, R20.reuse, 0x31, !P1 ;  /* 0x000000311400780c */ /* 0x040fe40004f24270 */
[----:B------:R-:W-:Y:S02]  /*6a10*/  ISETP.GT.AND P3, PT, R20, 0x50, !P3 ;  /* 0x000000501400780c */ /* 0x000fe40005f64270 */
[----:B------:R-:W-:Y:S02]  /*6a20*/  ISETP.LT.OR P1, PT, R2, 0x32, P1 ;  /* 0x000000320200780c */ /* 0x000fe40000f21670 */
[----:B------:R-:W-:Y:S02]  /*6a30*/  ISETP.GT.AND P4, PT, R20, 0x51, !P4 ;  /* 0x000000511400780c */ /* 0x000fe40006784270 */
[----:B------:R-:W-:Y:S02]  /*6a40*/  FSEL R115, R115, -INF , !P1 ;  /* 0xff80000073737808 */ /* 0x000fe40004800000 */
[----:B------:R-:W-:-:S02]  /*6a50*/  ISETP.NE.AND P1, PT, R146, RZ, PT ;  /* 0x000000ff9200720c */ /* 0x000fc40003f25270 */
[----:B------:R-:W-:Y:S02]  /*6a60*/  ISETP.LT.OR P3, PT, R2, 0x51, P3 ;  /* 0x000000510200780c */ /* 0x000fe40001f61670 */
[C---:B------:R-:W-:Y:S02]  /*6a70*/  ISETP.GT.AND P1, PT, R20.reuse, 0x38, !P1 ;  /* 0x000000381400780c */ /* 0x040fe40004f24270 */
[----:B------:R-:W-:Y:S02]  /*6a80*/  ISETP.GT.AND P5, PT, R20, 0x58, !P5 ;  /* 0x000000581400780c */ /* 0x000fe40006fa4270 */
[C---:B------:R-:W-:Y:S02]  /*6a90*/  ISETP.LT.OR P1, PT, R2.reuse, 0x39, P1 ;  /* 0x000000390200780c */ /* 0x040fe40000f21670 */
[----:B------:R-:W-:Y:S02]  /*6aa0*/  ISETP.LT.OR P4, PT, R2, 0x52, P4 ;  /* 0x000000520200780c */ /* 0x000fe40002781670 */
[----:B------:R-:W-:-:S02]  /*6ab0*/  FSEL R213, R118, -INF , !P1 ;  /* 0xff80000076d57808 */ /* 0x000fc40004800000 */
[----:B------:R-:W-:Y:S02]  /*6ac0*/  ISETP.NE.AND P1, PT, R116, RZ, PT ;  /* 0x000000ff7400720c */ /* 0x000fe40003f25270 */
[----:B-1----:R-:W-:Y:S02]  /*6ad0*/  FMNMX.FTZ R94, R10, R7, !PT ;  /* 0x000000070a5e7209 */ /* 0x002fe40007810000 */
[----:B------:R-:W-:Y:S02]  /*6ae0*/  ISETP.GT.AND P1, PT, R20, 0x39, !P1 ;  /* 0x000000391400780c */ /* 0x000fe40004f24270 */
[C---:B------:R-:W-:Y:S01]  /*6af0*/  ISETP.LT.OR P5, PT, R2.reuse, 0x59, P5 ;  /* 0x000000590200780c */ /* 0x040fe20002fa1670 */
[----:B------:R-:W1:Y:S01]  /*6b00*/  SHFL.BFLY PT, R7, R94, 0x1, 0x1f ;  /* 0x0c201f005e077f89 */ /* 0x000e6200000e0000 */
[----:B------:R-:W-:Y:S02]  /*6b10*/  ISETP.LT.OR P1, PT, R2, 0x3a, P1 ;  /* 0x0000003a0200780c */ /* 0x000fe40000f21670 */
[----:B------:R-:W-:-:S02]  /*6b20*/  FSEL R131, R131, -INF , !P4 ;  /* 0xff80000083837808 */ /* 0x000fc40006000000 */
[----:B------:R-:W-:Y:S02]  /*6b30*/  FSEL R119, R119, -INF , !P1 ;  /* 0xff80000077777808 */ /* 0x000fe40004800000 */
[----:B------:R-:W-:-:S04]  /*6b40*/  ISETP.NE.AND P1, PT, R148, RZ, PT ;  /* 0x000000ff9400720c */ /* 0x000fc80003f25270 */
        /* <DEDUP_REMOVED lines=8> */
[----:B------:R-:W-:Y:S01]  /*6bd0*/  ISETP.GT.AND P1, PT, R20, 0x48, !P6 ;  /* 0x000000481400780c */ /* 0x000fe20007724270 */
[----:B0-----:R-:W-:Y:S01]  /*6be0*/  FMUL.FTZ R0, R7, R8 ;  /* 0x0000000807007220 */ /* 0x001fe20000410000 */
[----:B------:R-:W-:Y:S02]  /*6bf0*/  ISETP.NE.AND P6, PT, R120, RZ, PT ;  /* 0x000000ff7800720c */ /* 0x000fe40003fc5270 */
[----:B------:R-:W-:Y:S02]  /*6c00*/  ISETP.LT.OR P1, PT, R2, 0x49, P1 ;  /* 0x000000490200780c */ /* 0x000fe40000f21670 */
[----:B------:R-:W-:Y:S02]  /*6c10*/  ISETP.GT.AND P2, PT, R20, 0x49, !P2 ;  /* 0x000000491400780c */ /* 0x000fe40005744270 */
[----:B------:R-:W-:Y:S02]  /*6c20*/  FSEL R217, R126, -INF , !P1 ;  /* 0xff8000007ed97808 */ /* 0x000fe40004800000 */
[----:B------:R-:W-:-:S02]  /*6c30*/  ISETP.GT.AND P1, PT, R20, RZ, !P6 ;  /* 0x000000ff1400720c */ /* 0x000fc40007724270 */
[C---:B------:R-:W-:Y:S02]  /*6c40*/  ISETP.LT.OR P2, PT, R2.reuse, 0x4a, P2 ;  /* 0x0000004a0200780c */ /* 0x040fe40001741670 */
[----:B------:R-:W-:Y:S02]  /*6c50*/  ISETP.LT.OR P1, PT, R2, 0x1, P1 ;  /* 0x000000010200780c */ /* 0x000fe40000f21670 */
[----:B------:R-:W-:Y:S02]  /*6c60*/  FSEL R127, R127, -INF , !P2 ;  /* 0xff8000007f7f7808 */ /* 0x000fe40005000000 */
[----:B------:R-:W-:Y:S02]  /*6c70*/  FSEL R90, R90, -INF , !P1 ;  /* 0xff8000005a5a7808 */ /* 0x000fe40004800000 */
[----:B------:R-:W-:Y:S02]  /*6c80*/  FSETP.NEU.FTZ.AND P1, PT, R7, -INF , PT ;  /* 0xff8000000700780b */ /* 0x000fe40003f3d000 */
[----:B------:R-:W-:-:S02]  /*6c90*/  FMNMX.FTZ R10, R90, R13, !PT ;  /* 0x0000000d5a0a7209 */ /* 0x000fc40007810000 */
[----:B------:R-:W-:Y:S02]  /*6ca0*/  FSEL R0, R0, RZ, P1 ;  /* 0x000000ff00007208 */ /* 0x000fe40000800000 */
[----:B------:R-:W-:Y:S02]  /*6cb0*/  FMNMX.FTZ R10, R91, R10, !PT ;  /* 0x0000000a5b0a7209 */ /* 0x000fe40007810000 */
[----:B------:R-:W-:Y:S01]  /*6cc0*/  ISETP.NE.AND P6, PT, R88, RZ, PT ;  /* 0x000000ff5800720c */ /* 0x000fe20003fc5270 */
[--C-:B------:R-:W-:Y:S01]  /*6cd0*/  FFMA.FTZ R152, R21, R8, -R0.reuse ;  /* 0x0000000815987223 */ /* 0x100fe20000010800 */
[----:B------:R-:W-:Y:S01]  /*6ce0*/  FMNMX.FTZ R10, R11, R10, !PT ;  /* 0x0000000a0b0a7209 */ /* 0x000fe20007810000 */
[-CC-:B------:R-:W-:Y:S01]  /*6cf0*/  FFMA.FTZ R21, R97, R8.reuse, -R0.reuse ;  /* 0x0000000861157223 */ /* 0x180fe20000010800 */
[----:B------:R-:W-:Y:S01]  /*6d00*/  FSEL R97, R130, -INF , !P3 ;  /* 0xff80000082617808 */ /* 0x000fe20005800000 */
[--C-:B------:R-:W-:Y:S01]  /*6d10*/  FFMA.FTZ R154, R137, R8, -R0.reuse ;  /* 0x00000008899a7223 */ /* 0x100fe20000010800 */
[----:B------:R-:W-:Y:S01]  /*6d20*/  FMNMX.FTZ R10, R95, R10, !PT ;  /* 0x0000000a5f0a7209 */ /* 0x000fe20007810000 */
[-CC-:B------:R-:W-:Y:S01]  /*6d30*/  FFMA.FTZ R148, R139, R8.reuse, -R0.reuse ;  /* 0x000000088b947223 */ /* 0x180fe20000010800 */
        /* <DEDUP_REMOVED lines=23> */
[-CC-:B------:R-:W-:Y:S01]  /*6eb0*/  FFMA.FTZ R219, R219, R8.reuse, -R0.reuse ;  /* 0x00000008dbdb7223 */ /* 0x180fe20000010800 */
[-CC-:B------:R-:W-:Y:S01]  /*6ec0*/  FFMA.FTZ R150, R141, R8.reuse, -R0.reuse ;  /* 0x000000088d967223 */ /* 0x180fe20000010800 */
[--C-:B------:R-:W-:Y:S01]  /*6ed0*/  FFMA.FTZ R144, R143, R8, -R0.reuse ;  /* 0x000000088f907223 */ /* 0x100fe20000010800 */
[----:B------:R-:W-:Y:S01]  /*6ee0*/  FMNMX.FTZ R10, R209, R10, !PT ;  /* 0x0000000ad10a7209 */ /* 0x000fe20007810000 */
[-CC-:B------:R-:W-:Y:S01]  /*6ef0*/  FFMA.FTZ R146, R145, R8.reuse, -R0.reuse ;  /* 0x0000000891927223 */ /* 0x180fe20000010800 */
[-CC-:B------:R-:W-:Y:S01]  /*6f00*/  FFMA.FTZ R140, R147, R8.reuse, -R0.reuse ;  /* 0x00000008938c7223 */ /* 0x180fe20000010800 */
[--C-:B------:R-:W-:Y:S01]  /*6f10*/  FFMA.FTZ R142, R149, R8, -R0.reuse ;  /* 0x00000008958e7223 */ /* 0x100fe20000010800 */
[----:B------:R-:W-:Y:S01]  /*6f20*/  FMNMX.FTZ R10, R111, R10, !PT ;  /* 0x0000000a6f0a7209 */ /* 0x000fe20007810000 */
[-CC-:B------:R-:W-:Y:S01]  /*6f30*/  FFMA.FTZ R136, R151, R8.reuse, -R0.reuse ;  /* 0x0000000897887223 */ /* 0x180fe20000010800 */
[-CC-:B------:R-:W-:Y:S01]  /*6f40*/  FFMA.FTZ R138, R153, R8.reuse, -R0.reuse ;  /* 0x00000008998a7223 */ /* 0x180fe20000010800 */
[----:B------:R-:W-:Y:S01]  /*6f50*/  FFMA.FTZ R125, R133, R8, -R0 ;  /* 0x00000008857d7223 */ /* 0x000fe20000010800 */
[----:B------:R-:W-:Y:S01]  /*6f60*/  FMNMX.FTZ R10, R211, R10, !PT ;  /* 0x0000000ad30a7209 */ /* 0x000fe20007810000 */
[----:B------:R-:W-:Y:S01]  /*6f70*/  FMUL.FTZ R0, R129, R8 ;  /* 0x0000000881007220 */ /* 0x000fe20000410000 */
[----:B------:R-:W-:Y:S02]  /*6f80*/  MUFU.EX2 R219, R219 ;  /* 0x000000db00db7308 */ /* 0x000fe40000000800 */
[----:B------:R-:W-:-:S04]  /*6f90*/  FMNMX.FTZ R10, R115, R10, !PT ;  /* 0x0000000a730a7209 */ /* 0x000fc80007810000 */
[----:B------:R-:W-:Y:S02]  /*6fa0*/  FMNMX.FTZ R10, R213, R10, !PT ;  /* 0x0000000ad50a7209 */ /* 0x000fe40007810000 */
[----:B------:R-:W0:Y:S02]  /*6fb0*/  MUFU.EX2 R0, R0 ;  /* 0x0000000000007308 */ /* 0x000e240000000800 */
[----:B------:R-:W-:-:S04]  /*6fc0*/  FMNMX.FTZ R10, R119, R10, !PT ;  /* 0x0000000a770a7209 */ /* 0x000fc80007810000 */
[----:B------:R-:W-:Y:S02]  /*6fd0*/  FMNMX.FTZ R10, R215, R10, !PT ;  /* 0x0000000ad70a7209 */ /* 0x000fe40007810000 */
[----:B------:R-:W1:Y:S02]  /*6fe0*/  MUFU.EX2 R156, R156 ;  /* 0x0000009c009c7308 */ /* 0x000e640000000800 */
[----:B------:R-:W-:-:S04]  /*6ff0*/  FMNMX.FTZ R10, R123, R10, !PT ;  /* 0x0000000a7b0a7209 */ /* 0x000fc80007810000 */
[----:B------:R-:W-:Y:S02]  /*7000*/  FMNMX.FTZ R10, R217, R10, !PT ;  /* 0x0000000ad90a7209 */ /* 0x000fe40007810000 */
[----:B------:R-:W2:Y:S02]  /*7010*/  MUFU.EX2 R158, R158 ;  /* 0x0000009e009e7308 */ /* 0x000ea40000000800 */
[----:B------:R-:W-:-:S04]  /*7020*/  FMNMX.FTZ R10, R127, R10, !PT ;  /* 0x0000000a7f0a7209 */ /* 0x000fc80007810000 */
[----:B------:R-:W-:Y:S02]  /*7030*/  FMNMX.FTZ R10, R97, R10, !PT ;  /* 0x0000000a610a7209 */ /* 0x000fe40007810000 */
[----:B------:R-:W3:Y:S02]  /*7040*/  MUFU.EX2 R89, R89 ;  /* 0x0000005900597308 */ /* 0x000ee40000000800 */
[----:B------:R-:W-:-:S04]  /*7050*/  FMNMX.FTZ R10, R131, R10, !PT ;  /* 0x0000000a830a7209 */ /* 0x000fc80007810000 */
[----:B------:R-:W-:Y:S02]  /*7060*/  FMNMX.FTZ R10, R137, R10, !PT ;  /* 0x0000000a890a7209 */ /* 0x000fe40007810000 */
[----:B------:R-:W4:Y:S02]  /*7070*/  MUFU.EX2 R152, R152 ;  /* 0x0000009800987308 */ /* 0x000f240000000800 */
[----:B------:R-:W-:-:S05]  /*7080*/  FMNMX.FTZ R10, R135, R10, !PT ;  /* 0x0000000a870a7209 */ /* 0x000fca0007810000 */
[----:B------:R-:W5:Y:S01]  /*7090*/  SHFL.BFLY PT, R139, R10, 0x2, 0x1f ;  /* 0x0c401f000a8b7f89 */ /* 0x000f6200000e0000 */
[----:B------:R-:W-:Y:S08]  /*70a0*/  MUFU.EX2 R21, R21 ;  /* 0x0000001500157308 */ /* 0x000ff00000000800 */
[----:B------:R-:W-:Y:S08]  /*70b0*/  MUFU.EX2 R154, R154 ;  /* 0x0000009a009a7308 */ /* 0x000ff00000000800 */
[----:B------:R-:W-:Y:S01]  /*70c0*/  MUFU.EX2 R15, R15 ;  /* 0x0000000f000f7308 */ /* 0x000fe20000000800 */
[----:B-----5:R-:W-:-:S07]  /*70d0*/  FMNMX.FTZ R139, R10, R139, !PT ;  /* 0x0000008b0a8b7209 */ /* 0x020fce0007810000 */
[----:B------:R-:W-:Y:S01]  /*70e0*/  MUFU.EX2 R148, R148 ;  /* 0x0000009400947308 */ /* 0x000fe20000000800 */
[----:B------:R-:W5:Y:S07]  /*70f0*/  SHFL.BFLY PT, R10, R139, 0x1, 0x1f ;  /* 0x0c201f008b0a7f89 */ /* 0x000f6e00000e0000 */
[----:B------:R-:W-:Y:S08]  /*7100*/  MUFU.EX2 R93, R93 ;  /* 0x0000005d005d7308 */ /* 0x000ff00000000800 */
[----:B------:R-:W-:Y:S08]  /*7110*/  MUFU.EX2 R150, R150 ;  /* 0x0000009600967308 */ /* 0x000ff00000000800 */
[----:B------:R-:W-:Y:S01]  /*7120*/  MUFU.EX2 R101, R101 ;  /* 0x0000006500657308 */ /* 0x000fe20000000800 */
[----:B-----5:R-:W-:-:S04]  /*7130*/  FMNMX.FTZ R10, R139, R10, !PT ;  /* 0x0000000a8b0a7209 */ /* 0x020fc80007810000 */
[C---:B------:R-:W-:Y:S01]  /*7140*/  FSETP.NEU.FTZ.AND P1, PT, R10.reuse, -INF , PT ;  /* 0xff8000000a00780b */ /* 0x040fe20003f3d000 */
[C---:B------:R-:W-:Y:S02]  /*7150*/  FMUL.FTZ R12, R10.reuse, R8 ;  /* 0x000000080a0c7220 */ /* 0x040fe40000410000 */
[----:B------:R-:W-:Y:S01]  /*7160*/  MUFU.EX2 R144, R144 ;  /* 0x0000009000907308 */ /* 0x000fe20000000800 */
[----:B------:R-:W-:Y:S02]  /*7170*/  FSEL R2, R10, RZ, P1 ;  /* 0x000000ff0a027208 */ /* 0x000fe40000800000 */
[----:B------:R-:W-:-:S03]  /*7180*/  FSEL R12, R12, RZ, P1 ;  /* 0x000000ff0c0c7208 */ /* 0x000fc60000800000 */
[----:B------:R-:W-:Y:S02]  /*7190*/  FADD.FTZ R13, -R2, R13 ;  /* 0x0000000d020d7221 */ /* 0x000fe40000010100 */
[----:B------:R-:W-:Y:S01]  /*71a0*/  MUFU.EX2 R105, R105 ;  /* 0x0000006900697308 */ /* 0x000fe20000000800 */
[-CC-:B------:R-:W-:Y:S01]  /*71b0*/  FFMA.FTZ R129, R90, R8.reuse, -R12.reuse ;  /* 0x000000085a817223 */ /* 0x180fe2000001080c */
[-CC-:B------:R-:W-:Y:S01]  /*71c0*/  FFMA.FTZ R20, R91, R8.reuse, -R12.reuse ;  /* 0x000000085b147223 */ /* 0x180fe2000001080c */
[-C--:B------:R-:W-:Y:S01]  /*71d0*/  FMUL.FTZ R13, R13, R8.reuse ;  /* 0x000000080d0d7220 */ /* 0x080fe20000410000 */
[-CC-:B------:R-:W-:Y:S01]  /*71e0*/  FFMA.FTZ R11, R11, R8.reuse, -R12.reuse ;  /* 0x000000080b0b7223 */ /* 0x180fe2000001080c */
[-CC-:B------:R-:W-:Y:S01]  /*71f0*/  FFMA.FTZ R88, R95, R8.reuse, -R12.reuse ;  /* 0x000000085f587223 */ /* 0x180fe2000001080c */
[-CC-:B------:R-:W-:Y:S01]  /*7200*/  FFMA.FTZ R153, R155, R8.reuse, -R12.reuse ;  /* 0x000000089b997223 */ /* 0x180fe2000001080c */
[--C-:B------:R-:W-:Y:S01]  /*7210*/  FFMA.FTZ R90, R99, R8, -R12.reuse ;  /* 0x00000008635a7223 */ /* 0x100fe2000001080c */
[----:B------:R-:W-:Y:S01]  /*7220*/  MUFU.EX2 R129, R129 ;  /* 0x0000008100817308 */ /* 0x000fe20000000800 */
[----:B0-----:R-:W-:Y:S01]  /*7230*/  FFMA.FTZ R91, R0, R6, R219 ;  /* 0x00000006005b7223 */ /* 0x001fe200000100db */
[-CC-:B------:R-:W-:Y:S01]  /*7240*/  FFMA.FTZ R155, R157, R8.reuse, -R12.reuse ;  /* 0x000000089d9b7223 */ /* 0x180fe2000001080c */
[-CC-:B------:R-:W-:Y:S01]  /*7250*/  FFMA.FTZ R92, R103, R8.reuse, -R12.reuse ;  /* 0x00000008675c7223 */ /* 0x180fe2000001080c */
[-CC-:B------:R-:W-:Y:S01]  /*7260*/  FFMA.FTZ R149, R159, R8.reuse, -R12.reuse ;  /* 0x000000089f957223 */ /* 0x180fe2000001080c */
[----:B-1----:R-:W-:Y:S01]  /*7270*/  FADD.FTZ R91, R156, R91 ;  /* 0x0000005b9c5b7221 */ /* 0x002fe20000010000 */
[-CC-:B------:R-:W-:Y:S01]  /*7280*/  FFMA.FTZ R94, R107, R8.reuse, -R12.reuse ;  /* 0x000000086b5e7223 */ /* 0x180fe2000001080c */
[-CC-:B------:R-:W-:Y:S01]  /*7290*/  FFMA.FTZ R151, R209, R8.reuse, -R12.reuse ;  /* 0x00000008d1977223 */ /* 0x180fe2000001080c */
[----:B------:R3:W0:Y:S01]  /*72a0*/  MUFU.EX2 R2, R13 ;  /* 0x0000000d00027308 */ /* 0x0006220000000800 */
[----:B--2---:R-:W-:Y:S01]  /*72b0*/  FADD.FTZ R102, R158, R91 ;  /* 0x0000005b9e667221 */ /* 0x004fe20000010000 */
[-CC-:B------:R-:W-:Y:S01]  /*72c0*/  FFMA.FTZ R96, R111, R8.reuse, -R12.reuse ;  /* 0x000000086f607223 */ /* 0x180fe2000001080c */
[-CC-:B------:R-:W-:Y:S01]  /*72d0*/  FFMA.FTZ R145, R211, R8.reuse, -R12.reuse ;  /* 0x00000008d3917223 */ /* 0x180fe2000001080c */
[-CC-:B------:R-:W-:Y:S01]  /*72e0*/  FFMA.FTZ R98, R115, R8.reuse, -R12.reuse ;  /* 0x0000000873627223 */ /* 0x180fe2000001080c */
[-CC-:B------:R-:W-:Y:S01]  /*72f0*/  FFMA.FTZ R147, R213, R8.reuse, -R12.reuse ;  /* 0x00000008d5937223 */ /* 0x180fe2000001080c */
[-CC-:B------:R-:W-:Y:S01]  /*7300*/  FFMA.FTZ R100, R119, R8.reuse, -R12.reuse ;  /* 0x0000000877647223 */ /* 0x180fe2000001080c */
[-C--:B------:R-:W-:Y:S01]  /*7310*/  FFMA.FTZ R141, R215, R8.reuse, -R12 ;  /* 0x00000008d78d7223 */ /* 0x080fe2000001080c */
[----:B------:R-:W1:Y:S01]  /*7320*/  MUFU.EX2 R20, R20 ;  /* 0x0000001400147308 */ /* 0x000e620000000800 */
[----:B---3--:R-:W-:Y:S01]  /*7330*/  FADD.FTZ R13, R89, R102 ;  /* 0x00000066590d7221 */ /* 0x008fe20000010000 */
[-CC-:B------:R-:W-:Y:S01]  /*7340*/  FFMA.FTZ R143, R217, R8.reuse, -R12.reuse ;  /* 0x00000008d98f7223 */ /* 0x180fe2000001080c */
[-CC-:B------:R-:W-:Y:S01]  /*7350*/  FFMA.FTZ R97, R97, R8.reuse, -R12.reuse ;  /* 0x0000000861617223 */ /* 0x180fe2000001080c */
[-CC-:B------:R-:W-:Y:S01]  /*7360*/  FFMA.FTZ R131, R131, R8.reuse, -R12.reuse ;  /* 0x0000000883837223 */ /* 0x180fe2000001080c */
[----:B----4-:R-:W-:Y:S01]  /*7370*/  FADD.FTZ R102, R152, R13 ;  /* 0x0000000d98667221 */ /* 0x010fe20000010000 */
[----:B------:R-:W-:-:S02]  /*7380*/  FFMA.FTZ R137, R137, R8, -R12 ;  /* 0x0000000889897223 */ /* 0x000fc4000001080c */
[----:B------:R-:W2:Y:S01]  /*7390*/  MUFU.EX2 R11, R11 ;  /* 0x0000000b000b7308 */ /* 0x000ea20000000800 */
[----:B0-----:R-:W-:Y:S01]  /*73a0*/  FFMA.FTZ R3, R2, R3, R129 ;  /* 0x0000000302037223 */ /* 0x001fe20000010081 */
[----:B------:R-:W-:Y:S01]  /*73b0*/  FADD.FTZ R13, R21, R102 ;  /* 0x00000066150d7221 */ /* 0x000fe20000010000 */
[----:B------:R-:W-:-:S03]  /*73c0*/  FFMA.FTZ R102, R123, R8, -R12 ;  /* 0x000000087b667223 */ /* 0x000fc6000001080c */
[----:B------:R-:W-:Y:S02]  /*73d0*/  FADD.FTZ R104, R154, R13 ;  /* 0x0000000d9a687221 */ /* 0x000fe40000010000 */
[----:B------:R-:W0:Y:S01]  /*73e0*/  MUFU.EX2 R88, R88 ;  /* 0x0000005800587308 */ /* 0x000e220000000800 */
[----:B-1----:R-:W-:Y:S01]  /*73f0*/  FADD.FTZ R6, R20, R3 ;  /* 0x0000000314067221 */ /* 0x002fe20000010000 */
[----:B------:R-:W-:-:S04]  /*7400*/  FADD.FTZ R13, R15, R104 ;  /* 0x000000680f0d7221 */ /* 0x000fc80000010000 */
[----:B------:R-:W-:Y:S02]  /*7410*/  FADD.FTZ R104, R148, R13 ;  /* 0x0000000d94687221 */ /* 0x000fe40000010000 */
[----:B------:R-:W1:Y:S01]  /*7420*/  MUFU.EX2 R153, R153 ;  /* 0x0000009900997308 */ /* 0x000e620000000800 */
[----:B--2---:R-:W-:Y:S01]  /*7430*/  FADD.FTZ R3, R11, R6 ;  /* 0x000000060b037221 */ /* 0x004fe20000010000 */
[----:B------:R-:W-:Y:S01]  /*7440*/  FADD.FTZ R13, R93, R104 ;  /* 0x000000685d0d7221 */ /* 0x000fe20000010000 */
[-CC-:B------:R-:W-:Y:S01]  /*7450*/  FFMA.FTZ R104, R127, R8.reuse, -R12.reuse ;  /* 0x000000087f687223 */ /* 0x180fe2000001080c */
[----:B------:R-:W-:Y:S02]  /*7460*/  FFMA.FTZ R12, R135, R8, -R12 ;  /* 0x00000008870c7223 */ /* 0x000fe4000001080c */
[----:B------:R-:W-:Y:S02]  /*7470*/  FADD.FTZ R106, R150, R13 ;  /* 0x0000000d966a7221 */ /* 0x000fe40000010000 */
[----:B------:R-:W2:Y:S01]  /*7480*/  MUFU.EX2 R90, R90 ;  /* 0x0000005a005a7308 */ /* 0x000ea20000000800 */
[----:B0-----:R-:W-:Y:S01]  /*7490*/  FADD.FTZ R6, R88, R3 ;  /* 0x0000000358067221 */ /* 0x001fe20000010000 */
[----:B------:R-:W-:-:S04]  /*74a0*/  FADD.FTZ R13, R101, R106 ;  /* 0x0000006a650d7221 */ /* 0x000fc80000010000 */
[----:B------:R-:W-:Y:S02]  /*74b0*/  FADD.FTZ R106, R144, R13 ;  /* 0x0000000d906a7221 */ /* 0x000fe40000010000 */
[----:B------:R-:W0:Y:S01]  /*74c0*/  MUFU.EX2 R155, R155 ;  /* 0x0000009b009b7308 */ /* 0x000e220000000800 */
[----:B-1----:R-:W-:Y:S01]  /*74d0*/  FADD.FTZ R3, R153, R6 ;  /* 0x0000000699037221 */ /* 0x002fe20000010000 */
[----:B------:R-:W-:-:S06]  /*74e0*/  FADD.FTZ R13, R105, R106 ;  /* 0x0000006a690d7221 */ /* 0x000fcc0000010000 */
        /* <DEDUP_REMOVED lines=58> */
.L_x_1257:
[----:B------:R-:W0:Y:S01]  /*7890*/  S2UR UR4, SR_CgaCtaId ;  /* 0x00000000000479c3 */ /* 0x000e220000008800 */
[----:B------:R-:W-:Y:S01]  /*78a0*/  UIADD3 UR10, UR10, 0x2a860, URZ ;  /* 0x0002a8600a0a7890 */ /* 0x000fe2000fffe03f */
[----:B------:R-:W-:Y:S01]  /*78b0*/  ISETP.GT.AND P1, PT, R14, UR50, PT ;  /* 0x000000320e007c0c */ /* 0x000fe2000bf24270 */
[----:B------:R-:W-:Y:S01]  /*78c0*/  UMOV UR7, UR38 ;  /* 0x0000002600077c82 */ /* 0x000fe20008000000 */
[----:B------:R-:W-:Y:S01]  /*78d0*/  F2FP.BF16.F32.PACK_AB R139, R12, R110 ;  /* 0x0000006e0c8b723e */ /* 0x000fe200000010ff */
[----:B------:R-:W-:Y:S01]  /*78e0*/  VIADD R14, R14, 0xffffffff ;  /* 0xffffffff0e0e7836 */ /* 0x000fe20000000000 */
        /* <DEDUP_REMOVED lines=10> */
[----:B------:R-:W-:Y:S01]  /*7990*/  F2FP.BF16.F32.PACK_AB R148, R93, R148 ;  /* 0x000000945d94723e */ /* 0x000fe200000010ff */
[----:B0-----:R-:W-:Y:S01]  /*79a0*/  UPRMT UR10, UR4, 0x654, UR10 ;  /* 0x00000654040a7896 */ /* 0x001fe2000800000a */
[----:B------:R-:W-:-:S02]  /*79b0*/  F2FP.BF16.F32.PACK_AB R149, R94, R149 ;  /* 0x000000955e95723e */ /* 0x000fc400000010ff */
[----:B------:R-:W-:Y:S01]  /*79c0*/  UMOV UR4, UR39 ;  /* 0x0000002700047c82 */ /* 0x000fe20008000000 */
[----:B------:R-:W-:Y:S02]  /*79d0*/  F2FP.BF16.F32.PACK_AB R150, R101, R150 ;  /* 0x000000966596723e */ /* 0x000fe400000010ff */
[----:B------:R-:W-:Y:S02]  /*79e0*/  F2FP.BF16.F32.PACK_AB R151, R96, R151 ;  /* 0x000000976097723e */ /* 0x000fe400000010ff */
[----:B------:R-:W-:Y:S01]  /*79f0*/  F2FP.BF16.F32.PACK_AB R144, R105, R144 ;  /* 0x000000906990723e */ /* 0x000fe200000010ff */
[----:B------:R-:W-:Y:S01]  /*7a00*/  SYNCS.ARRIVE.TRANS64.RED.A1T0 RZ, [UR10], RZ ;  /* 0x000000ffffff79a7 */ /* 0x000fe2000810040a */
        /* <DEDUP_REMOVED lines=11> */
.L_x_1239:
[----:B------:R-:W-:Y:S01]  /*7ac0*/  R2UR UR5, R19 ;  /* 0x00000000130572ca */ /* 0x000fe200000e0000 */
[----:B------:R-:W-:Y:S01]  /*7ad0*/  UISETP.NE.AND UP0, UPT, UR61, URZ, UPT ;  /* 0x0000003f3d00728c */ /* 0x000fe2000bf05270 */
[----:B------:R-:W-:Y:S02]  /*7ae0*/  R2UR UR4, R22 ;  /* 0x00000000160472ca */ /* 0x000fe400000e0000 */
[----:B------:R-:W-:-:S03]  /*7af0*/  IADD3 R11, R16, 0x1, -R17 ;  /* 0x00000001100b7810 */ /* 0x000fc60007ffe811 */
[----:B------:R-:W-:Y:S02]  /*7b00*/  PLOP3.LUT P1, PT, PT, PT, UP0, 0x40, 0x0 ;  /* 0x000000000000781c */ /* 0x000fe40003f2e808 */
[----:B------:R-:W-:-:S04]  /*7b10*/  R2UR UR7, R11 ;  /* 0x000000000b0772ca */ /* 0x000fc800000e0000 */
[----:B------:R-:W-:Y:S02]  /*7b20*/  UISETP.NE.AND UP1, UPT, UR5, URZ, UPT ;  /* 0x0000003f0500728c */ /* 0x000fe4000bf25270 */
[----:B------:R-:W-:-:S09]  /*7b30*/  UIADD3 UR6, UR4, 0x7f, URZ ;  /* 0x0000007f04067890 */ /* 0x000fd2000fffe03f */
[----:B------:R-:W-:Y:S01]  /*7b40*/  @UP1 ULDC UR4, c[0x0][0x44c] ;  /* 0x0001130000041ab9 */ /* 0x000fe20000000800 */
[----:B------:R-:W-:Y:S01]  /*7b50*/  @UP1 ULDC UR10, c[0x0][0x450] ;  /* 0x00011400000a1ab9 */ /* 0x000fe20000000800 */
[----:B------:R-:W-:-:S04]  /*7b60*/  UIMAD.WIDE.U32 UR4, UR6, UR4, URZ ;  /* 0x00000004060472a5 */ /* 0x000fc8000f8e003f */
[----:B------:R-:W-:-:S04]  /*7b70*/  @UP1 USHF.R.U32.HI UR6, URZ, UR10, UR5 ;  /* 0x0000000a3f061299 */ /* 0x000fc80008011605 */
[----:B------:R-:W-:-:S04]  /*7b80*/  UIADD3 UR6, UR7, UR6, URZ ;  /* 0x0000000607067290 */ /* 0x000fc8000fffe03f */
[----:B------:R-:W-:Y:S01]  /*7b90*/  UIADD3 UR11, UR6, -UR11, URZ ;  /* 0x8000000b060b7290 */ /* 0x000fe2000fffe03f */
[----:B------:R-:W-:Y:S11]  /*7ba0*/  @P1 BRA `(.L_x_1259) ;  /* 0x0000000000501947 */ /* 0x000ff60003800000 */
[----:B------:R-:W-:Y:S02]  /*7bb0*/  UMOV UR10, UR6 ;  /* 0x00000006000a7c82 */ /* 0x000fe40008000000 */
[----:B------:R-:W-:-:S06]  /*7bc0*/  UISETP.GT.AND UP0, UPT, UR10, -0x1, UPT ;  /* 0xffffffff0a00788c */ /* 0x000fcc000bf04270 */
[----:B------:R-:W-:-:S13]  /*7bd0*/  PLOP3.LUT P1, PT, PT, PT, UP0, 0x80, 0x0 ;  /* 0x000000000000781c */ /* 0x000fda0003f2f008 */
[----:B------:R-:W-:Y:S05]  /*7be0*/  @P1 BRA `(.L_x_1260) ;  /* 0x0000000000201947 */ /* 0x000fea0003800000 */
[----:B------:R-:W-:Y:S01]  /*7bf0*/  ULDC UR14, c[0x0][0x9e4] ;  /* 0x00027900000e7ab9 */ /* 0x000fe20000000800 */
[----:B------:R-:W-:Y:S02]  /*7c00*/  ULOP3.LUT UR10, URZ, UR10, URZ, 0x33, !UPT ;  /* 0x0000000a3f0a7292 */ /* 0x000fe4000f8e333f */
[----:B------:R-:W-:-:S11]  /*7c10*/  UISETP.NE.AND UP0, UPT, UR14, 0x1, UPT ;  /* 0x000000010e00788c */ /* 0x000fd6000bf05270 */
[----:B------:R-:W-:Y:S02]  /*7c20*/  @UP0 ULDC.64 UR4, c[0x0][0x9e8] ;  /* 0x00027a0000040ab9 */ /* 0x000fe40000000a00 */
[----:B------:R-:W-:-:S04]  /*7c30*/  UIMAD.WIDE.U32 UR6, UR10, UR4, URZ ;  /* 0x000000040a0672a5 */ /* 0x000fc8000f8e003f */
[----:B------:R-:W-:-:S04]  /*7c40*/  @UP0 USHF.R.U32.HI UR10, URZ, UR5, UR7 ;  /* 0x000000053f0a0299 */ /* 0x000fc80008011607 */
[----:B------:R-:W-:Y:S01]  /*7c50*/  ULOP3.LUT UR10, URZ, UR10, URZ, 0x33, !UPT ;  /* 0x0000000a3f0a7292 */ /* 0x000fe2000f8e333f */
[----:B------:R-:W-:Y:S11]  /*7c60*/  BRA `(.L_x_1261) ;  /* 0x0000000000147947 */ /* 0x000ff60003800000 */
.L_x_1260:
[----:B------:R-:W-:Y:S02]  /*7c70*/  ULDC UR14, c[0x0][0x9e4] ;  /* 0x00027900000e7ab9 */ /* 0x000fe40000000800 */
[----:B------:R-:W-:-:S11]  /*7c80*/  UISETP.NE.AND UP0, UPT, UR14, 0x1, UPT ;  /* 0x000000010e00788c */ /* 0x000fd6000bf05270 */
[----:B------:R-:W-:Y:S02]  /*7c90*/  @UP0 ULDC.64 UR4, c[0x0][0x9e8] ;  /* 0x00027a0000040ab9 */ /* 0x000fe40000000a00 */
[----:B------:R-:W-:-:S04]  /*7ca0*/  UIMAD.WIDE.U32 UR6, UR10, UR4, URZ ;  /* 0x000000040a0672a5 */ /* 0x000fc8000f8e003f */
[----:B------:R-:W-:-:S12]  /*7cb0*/  @UP0 USHF.R.U32.HI UR10, URZ, UR5, UR7 ;  /* 0x000000053f0a0299 */ /* 0x000fd80008011607 */
.L_x_1261:
[----:B------:R-:W-:-:S04]  /*7cc0*/  UIMAD UR10, UR10, UR14, URZ ;  /* 0x0000000e0a0a72a4 */ /* 0x000fc8000f8e023f */
[----:B------:R-:W-:-:S04]  /*7cd0*/  UISETP.LT.AND UP0, UPT, UR11, UR10, UPT ;  /* 0x0000000a0b00728c */ /* 0x000fc8000bf01270 */
[----:B------:R-:W-:-:S12]  /*7ce0*/  USEL UR11, UR11, UR10, !UP0 ;  /* 0x0000000a0b0b7287 */ /* 0x000fd8000c000000 */
.L_x_1259:
[----:B------:R-:W-:Y:S01]  /*7cf0*/  UIADD3 UR4, UR11, 0x5f, URZ ;  /* 0x0000005f0b047890 */ /* 0x000fe2000fffe03f */
[----:B------:R-:W-:-:S03]  /*7d00*/  R2UR UR6, R161 ;  /* 0x00000000a10672ca */ /* 0x000fc600000e0000 */
[----:B------:R-:W-:-:S04]  /*7d10*/  UIMAD.WIDE UR4, UR4, 0x2aaaaaab, URZ ;  /* 0x2aaaaaab040478a5 */ /* 0x000fc8000f8e023f */
[----:B------:R-:W-:-:S04]  /*7d20*/  USHF.R.U32.HI UR4, URZ, 0x1f, UR5 ;  /* 0x0000001f3f047899 */ /* 0x000fc80008011605 */
[----:B------:R-:W-:-:S04]  /*7d30*/  ULEA.HI.SX32 UR4, UR5, UR4, 0x1c ;  /* 0x0000000405047291 */ /* 0x000fc8000f8fe23f */
[----:B------:R-:W-:-:S04]  /*7d40*/  UISETP.LT.AND UP0, UPT, UR6, UR4, UPT ;  /* 0x000000040600728c */ /* 0x000fc8000bf01270 */
[----:B------:R-:W-:-:S06]  /*7d50*/  USEL UR50, UR6, UR4, !UP0 ;  /* 0x0000000406327287 */ /* 0x000fcc000c000000 */
[----:B------:R-:W-:-:S13]  /*7d60*/  ISETP.GE.AND P1, PT, R14, UR50, PT ;  /* 0x000000320e007c0c */ /* 0x000fda000bf26270 */
[----:B------:R-:W-:Y:S05]  /*7d70*/  @!P1 BRA `(.L_x_1262) ;  /* 0x0000001c00149947 */ /* 0x000fea0003800000 */
[----:B------:R-:W-:Y:S01]  /*7d80*/  IMAD.MOV.U32 R13, RZ, RZ, R10 ;  /* 0x000000ffff0d7224 */ /* 0x000fe200078e000a */
[----:B------:R-:W-:Y:S01]  /*7d90*/  UMOV UR7, UR38 ;  /* 0x0000002600077c82 */ /* 0x000fe20008000000 */
[----:B------:R-:W-:Y:S01]  /*7da0*/  IMAD.MOV.U32 R11, RZ, RZ, R7 ;  /* 0x000000ffff0b7224 */ /* 0x000fe200078e0007 */
[----:B------:R-:W-:-:S06]  /*7db0*/  UMOV UR4, UR39 ;  /* 0x0000002700047c82 */ /* 0x000fcc0008000000 */
.L_x_1273:
[----:B------:R-:W-:-:S04]  /*7dc0*/  UISETP.NE.AND UP0, UPT, UR4, 0x1, UPT ;  /* 0x000000010400788c */ /* 0x000fc8000bf05270 */
[----:B------:R-:W-:-:S04]  /*7dd0*/  USEL UR38, URZ, 0x1, UP0 ;  /* 0x000000013f267887 */ /* 0x000fc80008000000 */
[----:B------:R-:W-:Y:S01]  /*7de0*/  ULOP3.LUT UR38, UR7, UR38, URZ, 0x3c, !UPT ;  /* 0x0000002607267292 */ /* 0x000fe2000f8e3c3f */
[----:B------:R-:W-:Y:S11]  /*7df0*/  @!P0 BRA `(.L_x_1263) ;  /* 0x0000000000048947 */ /* 0x000ff60003800000 */
[----:B------:R-:W-:Y:S01]  /*7e00*/  BPT.TRAP 0x1 ;  /* 0x000000040000795c */ /* 0x000fe20000300000 */
.L_x_1263:
        /* <DEDUP_REMOVED lines=9> */
.L_x_1264:
[----:B-1----:R-:W-:Y:S05]  /*7ea0*/  @P1 BRA `(.L_x_1265) ;  /* 0x0000000000081947 */ /* 0x002fea0003800000 */
[----:B------:R-:W1:Y:S02]  /*7eb0*/  SYNCS.PHASECHK.TRANS64.TRYWAIT P1, [UR5+0x2a830], R7 ;  /* 0x02a83007ff0075a7 */ /* 0x000e640008020145 */
[----:B-1----:R-:W-:Y:S05]  /*7ec0*/  @!P1 BRA `(.L_x_1266) ;  /* 0x000000ec00b89947 */ /* 0x002fea0003800000 */
.L_x_1265:
        /* <DEDUP_REMOVED lines=136> */
.L_x_1267:
[----:B------:R-:W-:Y:S01]  /*8750*/  ULEA UR10, UR4, UR60, 0x3 ;  /* 0x0000003c040a7291 */ /* 0x000fe2000f8e183f */
[----:B------:R-:W-:-:S05]  /*8760*/  IMAD.U32 R0, RZ, RZ, UR7 ;  /* 0x00000007ff007e24 */ /* 0x000fca000f8e00ff */
[----:B------:R-:W-:-:S04]  /*8770*/  SHF.L.U32 R0, R0, 0x1f, RZ ;  /* 0x0000001f00007819 */ /* 0x000fc800000006ff */
[----:B------:R2:W3:Y:S01]  /*8780*/  SYNCS.PHASECHK.TRANS64.TRYWAIT P1, [UR10+0x2a850], R0 ;  /* 0x02a85000ff0075a7 */ /* 0x0004e2000802014a */
[----:B------:R-:W-:Y:S05]  /*8790*/  @!P0 BRA `(.L_x_1268) ;  /* 0x0000000000048947 */ /* 0x000fea0003800000 */
[----:B------:R-:W-:Y:S01]  /*87a0*/  BPT.TRAP 0x1 ;  /* 0x000000040000795c */ /* 0x000fe20000300000 */
.L_x_1268:
[----:B---3--:R-:W-:Y:S05]  /*87b0*/  @P1 BRA `(.L_x_1269) ;  /* 0x0000000000081947 */ /* 0x008fea0003800000 */
[----:B------:R-:W3:Y:S02]  /*87c0*/  SYNCS.PHASECHK.TRANS64.TRYWAIT P1, [UR10+0x2a850], R0 ;  /* 0x02a85000ff0075a7 */ /* 0x000ee4000802014a */
[----:B---3--:R-:W-:Y:S05]  /*87d0*/  @!P1 BRA `(.L_x_1270) ;  /* 0x000000e4008c9947 */ /* 0x008fea0003800000 */
.L_x_1269:
        /* <DEDUP_REMOVED lines=37> */
.L_x_1271:
[----:B0-2---:R-:W-:Y:S01]  /*8a30*/  FMNMX.FTZ R0, R88, R11, !PT ;  /* 0x0000000b58007209 */ /* 0x005fe20007810000 */
[----:B-1----:R-:W0:Y:S01]  /*8a40*/  LDC R8, c[0x0][0x988] ;  /* 0x00026200ff087b82 */ /* 0x002e220000000800 */
[----:B------:R-:W-:Y:S01]  /*8a50*/  FMNMX.FTZ R2, R90, R13, !PT ;  /* 0x0000000d5a027209 */ /* 0x000fe20007810000 */
[----:B------:R-:W-:Y:S01]  /*8a60*/  UIADD3 UR5, UR5, 0x2a840, URZ ;  /* 0x0002a84005057890 */ /* 0x000fe2000fffe03f */
[----:B------:R-:W-:Y:S02]  /*8a70*/  FMNMX.FTZ R7, R89, R0, !PT ;  /* 0x0000000059077209 */ /* 0x000fe40007810000 */
[----:B------:R-:W-:Y:S02]  /*8a80*/  FMNMX.FTZ R15, R91, R2, !PT ;  /* 0x000000025b0f7209 */ /* 0x000fe40007810000 */
[----:B------:R-:W-:Y:S01]  /*8a90*/  FMNMX.FTZ R0, R92, R7, !PT ;  /* 0x000000075c007209 */ /* 0x000fe20007810000 */
[----:B------:R-:W1:Y:S01]  /*8aa0*/  S2UR UR4, SR_CgaCtaId ;  /* 0x00000000000479c3 */ /* 0x000e620000008800 */
        /* <DEDUP_REMOVED lines=11> */
[----:B------:R-:W-:Y:S01]  /*8b60*/  FMNMX.FTZ R0, R104, R7, !PT ;  /* 0x0000000768007209 */ /* 0x000fe20007810000 */
[----:B-1----:R-:W-:Y:S01]  /*8b70*/  UPRMT UR5, UR4, 0x654, UR5 ;  /* 0x0000065404057896 */ /* 0x002fe20008000005 */
        /* <DEDUP_REMOVED lines=43> */
[-C--:B------:R-:W-:Y:S01]  /*8e30*/  FMUL.FTZ R20, R11, R8.reuse ;  /* 0x000000080b147220 */ /* 0x080fe20000410000 */
[-C--:B------:R-:W-:Y:S01]  /*8e40*/  FFMA.FTZ R89, R105, R8.reuse, -R137 ;  /* 0x0000000869597223 */ /* 0x080fe20000010889 */
[C---:B------:R-:W-:Y:S01]  /*8e50*/  FADD.FTZ R11, -R10.reuse, R13 ;  /* 0x0000000d0a0b7221 */ /* 0x040fe20000010100 */
[-CC-:B------:R-:W-:Y:S01]  /*8e60*/  FFMA.FTZ R105, R121, R8.reuse, -R137.reuse ;  /* 0x0000000879697223 */ /* 0x180fe20000010889 */
[-C--:B------:R-:W-:Y:S01]  /*8e70*/  FMUL.FTZ R121, R10, R8.reuse ;  /* 0x000000080a797220 */ /* 0x080fe20000410000 */
[----:B------:R0:W-:Y:S01]  /*8e80*/  MUFU.EX2 R0, R20 ;  /* 0x0000001400007308 */ /* 0x0001e20000000800 */
[-C--:B------:R-:W-:Y:S01]  /*8e90*/  FMUL.FTZ R2, R11, R8.reuse ;  /* 0x000000080b027220 */ /* 0x080fe20000410000 */
[-C--:B------:R-:W-:Y:S01]  /*8ea0*/  FFMA.FTZ R11, R88, R8.reuse, -R137 ;  /* 0x00000008580b7223 */ /* 0x080fe20000010889 */
[-CC-:B------:R-:W-:Y:S01]  /*8eb0*/  FFMA.FTZ R157, R90, R8.reuse, -R121.reuse ;  /* 0x000000085a9d7223 */ /* 0x180fe20000010879 */
[-C--:B------:R-:W-:Y:S01]  /*8ec0*/  FFMA.FTZ R12, R91, R8.reuse, -R121 ;  /* 0x000000085b0c7223 */ /* 0x080fe20000010879 */
[-C--:B------:R-:W-:Y:S01]  /*8ed0*/  FFMA.FTZ R158, R92, R8.reuse, -R137 ;  /* 0x000000085c9e7223 */ /* 0x080fe20000010889 */
[-C--:B------:R-:W-:Y:S01]  /*8ee0*/  FFMA.FTZ R159, R94, R8.reuse, -R121 ;  /* 0x000000085e9f7223 */ /* 0x080fe20000010879 */
[-C--:B------:R-:W-:Y:S01]  /*8ef0*/  FFMA.FTZ R13, R93, R8.reuse, -R137 ;  /* 0x000000085d0d7223 */ /* 0x080fe20000010889 */
[----:B------:R-:W-:Y:S01]  /*8f00*/  MUFU.EX2 R2, R2 ;  /* 0x0000000200027308 */ /* 0x000fe20000000800 */
[-C--:B0-----:R-:W-:Y:S01]  /*8f10*/  FFMA.FTZ R20, R95, R8.reuse, -R121 ;  /* 0x000000085f147223 */ /* 0x081fe20000010879 */
        /* <DEDUP_REMOVED lines=10> */
[-CC-:B------:R-:W-:Y:S01]  /*8fc0*/  FFMA.FTZ R149, R106, R8.reuse, -R121.reuse ;  /* 0x000000086a957223 */ /* 0x180fe20000010879 */
        /* <DEDUP_REMOVED lines=22> */
[-CC-:B------:R-:W-:Y:S01]  /*9130*/  FFMA.FTZ R109, R125, R8.reuse, -R137.reuse ;  /* 0x000000087d6d7223 */ /* 0x180fe20000010889 */
        /* <DEDUP_REMOVED lines=8> */
[----:B------:R-:W-:-:S04]  /*91c0*/  FFMA.FTZ R117, R133, R8, -R137 ;  /* 0x0000000885757223 */ /* 0x000fc80000010889 */
        /* <DEDUP_REMOVED lines=93> */
.L_x_1272:
        /* <DEDUP_REMOVED lines=35> */
.L_x_1262:
[----:B------:R-:W-:-:S13]  /*99d0*/  R2UR UR4, R161 ;  /* 0x00000000a10472ca */ /* 0x000fda00000e0000 */
[----:B------:R-:W-:-:S13]  /*99e0*/  ISETP.GE.AND P1, PT, R14, UR4, PT ;  /* 0x000000040e007c0c */ /* 0x000fda000bf26270 */
[----:B------:R-:W-:Y:S05]  /*99f0*/  @!P1 BRA `(.L_x_1274) ;  /* 0x0000002c00909947 */ /* 0x000fea0003800000 */
[----:B------:R-:W-:Y:S01]  /*9a00*/  IMAD.MOV.U32 R13, RZ, RZ, R10 ;  /* 0x000000ffff0d7224 */ /* 0x000fe200078e000a */
[----:B------:R-:W-:Y:S01]  /*9a10*/  UMOV UR7, UR38 ;  /* 0x0000002600077c82 */ /* 0x000fe20008000000 */
[----:B------:R-:W-:Y:S01]  /*9a20*/  IMAD.MOV.U32 R12, RZ, RZ, R7 ;  /* 0x000000ffff0c7224 */ /* 0x000fe200078e0007 */
[----:B------:R-:W-:Y:S01]  /*9a30*/  UMOV UR4, UR39 ;  /* 0x0000002700047c82 */ /* 0x000fe20008000000 */
[----:B------:R-:W-:Y:S01]  /*9a40*/  ULDC UR50, c[0x0][0x9e4] ;  /* 0x0002790000327ab9 */ /* 0x000fe20000000800 */
[----:B------:R-:W-:Y:S01]  /*9a50*/  ULDC UR51, c[0x0][0x9dc] ;  /* 0x0002770000337ab9 */ /* 0x000fe20000000800 */
[----:B------:R-:W-:-:S05]  /*9a60*/  ULDC UR54, c[0x0][0x9e0] ;  /* 0x0002780000367ab9 */ /* 0x000fca0000000800 */
.L_x_1293:
[----:B------:R-:W-:-:S04]  /*9a70*/  UISETP.NE.AND UP0, UPT, UR4, 0x1, UPT ;  /* 0x000000010400788c */ /* 0x000fc8000bf05270 */
[----:B------:R-:W-:-:S04]  /*9a80*/  USEL UR38, URZ, 0x1, UP0 ;  /* 0x000000013f267887 */ /* 0x000fc80008000000 */
[----:B------:R-:W-:Y:S01]  /*9a90*/  ULOP3.LUT UR38, UR7, UR38, URZ, 0x3c, !UPT ;  /* 0x0000002607267292 */ /* 0x000fe2000f8e3c3f */
[----:B------:R-:W-:Y:S11]  /*9aa0*/  @!P0 BRA `(.L_x_1275) ;  /* 0x0000000000048947 */ /* 0x000ff60003800000 */
[----:B------:R-:W-:Y:S01]  /*9ab0*/  BPT.TRAP 0x1 ;  /* 0x000000040000795c */ /* 0x000fe20000300000 */
.L_x_1275:
        /* <DEDUP_REMOVED lines=9> */
.L_x_1276:
[----:B-1----:R-:W-:Y:S05]  /*9b50*/  @P1 BRA `(.L_x_1277) ;  /* 0x0000000000081947 */ /* 0x002fea0003800000 */
[----:B------:R-:W1:Y:S02]  /*9b60*/  SYNCS.PHASECHK.TRANS64.TRYWAIT P1, [UR5+0x2a830], R7 ;  /* 0x02a83007ff0075a7 */ /* 0x000e640008020145 */
[----:B-1----:R-:W-:Y:S05]  /*9b70*/  @!P1 BRA `(.L_x_1278) ;  /* 0x000000d000bc9947 */ /* 0x002fea0003800000 */
.L_x_1277:
        /* <DEDUP_REMOVED lines=136> */
.L_x_1279:
[----:B------:R-:W-:Y:S01]  /*a400*/  ULEA UR10, UR4, UR60, 0x3 ;  /* 0x0000003c040a7291 */ /* 0x000fe2000f8e183f */
[----:B------:R-:W-:-:S05]  /*a410*/  IMAD.U32 R0, RZ, RZ, UR7 ;  /* 0x00000007ff007e24 */ /* 0x000fca000f8e00ff */
[----:B------:R-:W-:-:S04]  /*a420*/  SHF.L.U32 R0, R0, 0x1f, RZ ;  /* 0x0000001f00007819 */ /* 0x000fc800000006ff */
[----:B------:R2:W3:Y:S01]  /*a430*/  SYNCS.PHASECHK.TRANS64.TRYWAIT P1, [UR10+0x2a850], R0 ;  /* 0x02a85000ff0075a7 */ /* 0x0004e2000802014a */
[----:B------:R-:W-:Y:S05]  /*a440*/  @!P0 BRA `(.L_x_1280) ;  /* 0x0000000000048947 */ /* 0x000fea0003800000 */
[----:B------:R-:W-:Y:S01]  /*a450*/  BPT.TRAP 0x1 ;  /* 0x000000040000795c */ /* 0x000fe20000300000 */
.L_x_1280:
[----:B---3--:R-:W-:Y:S05]  /*a460*/  @P1 BRA `(.L_x_1281) ;  /* 0x0000000000081947 */ /* 0x008fea0003800000 */
[----:B------:R-:W3:Y:S02]  /*a470*/  SYNCS.PHASECHK.TRANS64.TRYWAIT P1, [UR10+0x2a850], R0 ;  /* 0x02a85000ff0075a7 */ /* 0x000ee4000802014a */
[----:B---3--:R-:W-:Y:S05]  /*a480*/  @!P1 BRA `(.L_x_1282) ;  /* 0x000000c800909947 */ /* 0x008fea0003800000 */
.L_x_1281:
        /* <DEDUP_REMOVED lines=37> */
.L_x_1283:
[----:B------:R-:W-:Y:S01]  /*a6e0*/  R2UR UR6, R19 ;  /* 0x00000000130672ca */ /* 0x000fe200000e0000 */
[----:B------:R-:W-:Y:S01]  /*a6f0*/  UISETP.NE.AND UP0, UPT, UR61, URZ, UPT ;  /* 0x0000003f3d00728c */ /* 0x000fe2000bf05270 */
[----:B------:R-:W-:Y:S01]  /*a700*/  R2UR UR4, R22 ;  /* 0x00000000160472ca */ /* 0x000fe200000e0000 */
[----:B------:R-:W-:Y:S01]  /*a710*/  IMAD R155, R14, -0x60, RZ ;  /* 0xffffffa00e9b7824 */ /* 0x000fe200078e02ff */
[----:B------:R-:W-:-:S09]  /*a720*/  UIADD3 UR5, UR5, 0x2a840, URZ ;  /* 0x0002a84005057890 */ /* 0x000fd2000fffe03f */
        /* <DEDUP_REMOVED lines=34> */
.L_x_1286:
[----:B------:R-:W-:-:S05]  /*a950*/  IMAD.U32 R21, RZ, RZ, UR50 ;  /* 0x00000032ff157e24 */ /* 0x000fca000f8e00ff */
[----:B------:R-:W-:-:S13]  /*a960*/  ISETP.NE.AND P1, PT, R21, 0x1, PT ;  /* 0x000000011500780c */ /* 0x000fda0003f25270 */
[----:B------:R-:W0:Y:S02]  /*a970*/  @P1 LDC.64 R10, c[0x0][0x9e8] ;  /* 0x00027a00ff0a1b82 */ /* 0x000e240000000a00 */
[----:B0-----:R-:W-:-:S05]  /*a980*/  @P1 IMAD.HI.U32 R10, R15, R10, RZ ;  /* 0x0000000a0f0a1227 */ /* 0x001fca00078e00ff */
[----:B------:R-:W-:-:S07]  /*a990*/  @P1 SHF.R.U32.HI R15, RZ, R11, R10 ;  /* 0x0000000bff0f1219 */ /* 0x000fce000001160a */
.L_x_1287:
[----:B------:R-:W-:Y:S05]  /*a9a0*/  BSYNC B0 ;  /* 0x0000000000007941 */ /* 0x000fea0003800000 */
.L_x_1285:
[----:B------:R-:W-:-:S05]  /*a9b0*/  IMAD R15, R15, R21, R0 ;  /* 0x000000150f0f7224 */ /* 0x000fca00078e0200 */
[----:B------:R-:W-:Y:S02]  /*a9c0*/  VIADDMNMX R136, R15, R21, R136, PT ;  /* 0x000000150f887246 */ /* 0x000fe40003800188 */
[----:B------:R-:W-:-:S07]  /*a9d0*/  VIMNMX R8, R8, R15, !PT ;  /* 0x0000000f08087248 */ /* 0x000fce0007fe0100 */
.L_x_1284:
        /* <DEDUP_REMOVED lines=133> */
.L_x_1290:
[----:B------:R-:W-:-:S05]  /*b230*/  IMAD.U32 R8, RZ, RZ, UR50 ;  /* 0x00000032ff087e24 */ /* 0x000fca000f8e00ff */
[----:B------:R-:W-:-:S13]  /*b240*/  ISETP.NE.AND P6, PT, R8, 0x1, PT ;  /* 0x000000010800780c */ /* 0x000fda0003fc5270 */
[----:B------:R-:W0:Y:S02]  /*b250*/  @P6 LDC.64 R10, c[0x0][0x9e8] ;  /* 0x00027a00ff0a6b82 */ /* 0x000e240000000a00 */
[----:B0-----:R-:W-:-:S05]  /*b260*/  @P6 IMAD.HI.U32 R10, R7, R10, RZ ;  /* 0x0000000a070a6227 */ /* 0x001fca00078e00ff */
[----:B------:R-:W-:-:S07]  /*b270*/  @P6 SHF.R.U32.HI R7, RZ, R11, R10 ;  /* 0x0000000bff076219 */ /* 0x000fce000001160a */
.L_x_1291:
[----:B------:R-:W-:Y:S05]  /*b280*/  BSYNC B0 ;  /* 0x0000000000007941 */ /* 0x000fea0003800000 */
.L_x_1289:
[----:B------:R-:W-:-:S05]  /*b290*/  IMAD R7, R7, R8, R0 ;  /* 0x0000000807077224 */ /* 0x000fca00078e0200 */
[----:B------:R-:W-:Y:S02]  /*b2a0*/  VIADDMNMX R2, R7, R8, R2, PT ;  /* 0x0000000807027246 */ /* 0x000fe40003800102 */
[----:B------:R-:W-:-:S07]  /*b2b0*/  VIMNMX R20, R20, R7, !PT ;  /* 0x0000000714147248 */ /* 0x000fce0007fe0100 */
.L_x_1288:
        /* <DEDUP_REMOVED lines=308> */
.L_x_1292:
[----:B------:R-:W0:Y:S01]  /*c600*/  S2UR UR5, SR_CgaCtaId ;  /* 0x00000000000579c3 */ /* 0x000e220000008800 */
[----:B------:R-:W-:Y:S01]  /*c610*/  R2UR UR4, R161 ;  /* 0x00000000a10472ca */ /* 0x000fe200000e0000 */
[----:B------:R-:W-:Y:S01]  /*c620*/  UIADD3 UR10, UR10, 0x2a860, URZ ;  /* 0x0002a8600a0a7890 */ /* 0x000fe2000fffe03f */
[----:B------:R-:W-:Y:S01]  /*c630*/  F2FP.BF16.F32.PACK_AB R139, R12, R110 ;  /* 0x0000006e0c8b723e */ /* 0x000fe200000010ff */
[----:B------:R-:W-:Y:S01]  /*c640*/  UMOV UR7, UR38 ;  /* 0x0000002600077c82 */ /* 0x000fe20008000000 */
[----:B------:R-:W-:Y:S01]  /*c650*/  F2FP.BF16.F32.PACK_AB R156, R156, R219 ;  /* 0x000000db9c9c723e */ /* 0x000fe200000010ff */
[----:B------:R-:W-:Y:S01]  /*c660*/  IMAD.MOV.U32 R13, RZ, RZ, R10 ;  /* 0x000000ffff0d7224 */ /* 0x000fe200078e000a */
[----:B------:R-:W-:Y:S01]  /*c670*/  F2FP.BF16.F32.PACK_AB R157, R20, R129 ;  /* 0x00000081149d723e */ /* 0x000fe200000010ff */
[----:B------:R-:W-:Y:S01]  /*c680*/  IMAD.MOV.U32 R12, RZ, RZ, R7 ;  /* 0x000000ffff0c7224 */ /* 0x000fe200078e0007 */
[----:B------:R-:W-:Y:S02]  /*c690*/  F2FP.BF16.F32.PACK_AB R158, R89, R158 ;  /* 0x0000009e599e723e */ /* 0x000fe400000010ff */
[----:B------:R-:W-:-:S02]  /*c6a0*/  F2FP.BF16.F32.PACK_AB R159, R88, R11 ;  /* 0x0000000b589f723e */ /* 0x000fc400000010ff */
[----:B------:R-:W-:Y:S02]  /*c6b0*/  F2FP.BF16.F32.PACK_AB R152, R21, R152 ;  /* 0x000000981598723e */ /* 0x000fe400000010ff */
[----:B------:R-:W-:Y:S01]  /*c6c0*/  ISETP.GT.AND P1, PT, R14, UR4, PT ;  /* 0x000000040e007c0c */ /* 0x000fe2000bf24270 */
[----:B------:R-:W-:Y:S01]  /*c6d0*/  UMOV UR4, UR39 ;  /* 0x0000002700047c82 */ /* 0x000fe20008000000 */
[----:B------:R-:W-:Y:S01]  /*c6e0*/  F2FP.BF16.F32.PACK_AB R153, R90, R153 ;  /* 0x000000995a99723e */ /* 0x000fe200000010ff */
[----:B------:R-:W-:Y:S01]  /*c6f0*/  VIADD R14, R14, 0xffffffff ;  /* 0xffffffff0e0e7836 */ /* 0x000fe20000000000 */
[----:B------:R-:W-:Y:S02]  /*c700*/  F2FP.BF16.F32.PACK_AB R154, R15, R154 ;  /* 0x0000009a0f9a723e */ /* 0x000fe400000010ff */
[----:B------:R-:W-:Y:S02]  /*c710*/  F2FP.BF16.F32.PACK_AB R155, R92, R155 ;  /* 0x0000009b5c9b723e */ /* 0x000fe400000010ff */
[----:B------:R-:W-:Y:S01]  /*c720*/  F2FP.BF16.F32.PACK_AB R148, R93, R148 ;  /* 0x000000945d94723e */ /* 0x000fe200000010ff */
[----:B0-----:R-:W-:Y:S01]  /*c730*/  UPRMT UR10, UR5, 0x654, UR10 ;  /* 0x00000654050a7896 */ /* 0x001fe2000800000a */
[----:B------:R-:W-:-:S02]  /*c740*/  F2FP.BF16.F32.PACK_AB R149, R94, R149 ;  /* 0x000000955e95723e */ /* 0x000fc400000010ff */
[----:B------:R-:W-:Y:S02]  /*c750*/  F2FP.BF16.F32.PACK_AB R150, R101, R150 ;  /* 0x000000966596723e */ /* 0x000fe400000010ff */
[----:B------:R-:W-:Y:S02]  /*c760*/  F2FP.BF16.F32.PACK_AB R151, R96, R151 ;  /* 0x000000976097723e */ /* 0x000fe400000010ff */
[----:B------:R-:W-:Y:S02]  /*c770*/  F2FP.BF16.F32.PACK_AB R144, R105, R144 ;  /* 0x000000906990723e */ /* 0x000fe400000010ff */
        /* <DEDUP_REMOVED lines=12> */
.L_x_1274:
        /* <DEDUP_REMOVED lines=67> */
.L_x_1294:
[----:B------:R-:W-:Y:S01]  /*cc70*/  ULEA UR5, UR39, UR60, 0x3 ;  /* 0x0000003c27057291 */ /* 0x000fe2000f8e183f */
[----:B------:R-:W-:-:S05]  /*cc80*/  IMAD.U32 R0, RZ, RZ, UR38 ;  /* 0x00000026ff007e24 */ /* 0x000fca000f8e00ff */
[----:B------:R-:W-:-:S04]  /*cc90*/  SHF.L.U32 R0, R0, 0x1f, RZ ;  /* 0x0000001f00007819 */ /* 0x000fc800000006ff */
[----:B------:R0:W1:Y:S01]  /*cca0*/  SYNCS.PHASECHK.TRANS64.TRYWAIT P1, [UR5+0x2a850], R0 ;  /* 0x02a85000ff0075a7 */ /* 0x0000620008020145 */
[----:B------:R-:W-:Y:S05]  /*ccb0*/  @!P0 BRA `(.L_x_1295) ;  /* 0x0000000000048947 */ /* 0x000fea0003800000 */
[----:B------:R-:W-:Y:S01]  /*ccc0*/  BPT.TRAP 0x1 ;  /* 0x000000040000795c */ /* 0x000fe20000300000 */
.L_x_1295:
[----:B-1----:R-:W-:Y:S05]  /*ccd0*/  @P1 BRA `(.L_x_1296) ;  /* 0x0000000000081947 */ /* 0x002fea0003800000 */
[----:B------:R-:W1:Y:S02]  /*cce0*/  SYNCS.PHASECHK.TRANS64.TRYWAIT P1, [UR5+0x2a850], R0 ;  /* 0x02a85000ff0075a7 */ /* 0x000e640008020145 */
[----:B-1----:R-:W-:Y:S05]  /*ccf0*/  @!P1 BRA `(.L_x_1297) ;  /* 0x000000a0008c9947 */ /* 0x002fea0003800000 */
.L_x_1296:
[----:B------:R-:W-:Y:S01]  /*cd00*/  UIADD3 UR60, UR60, 0x400, URZ ;  /* 0x000004003c3c7890 */ /* 0x000fe2000fffe03f */
[----:B------:R-:W-:Y:S01]  /*cd10*/  WARPGROUP.ARRIVE ;  /* 0x00000000000079c5 */ /* 0x000fe20000000000 */
[----:B------:R-:W-:Y:S01]  /*cd20*/  UMOV UR7, 0x40000040 ;  /* 0x4000004000077882 */ /* 0x000fe20000000000 */
[----:B-1----:R-:W1:Y:S01]  /*cd30*/  SHFL.BFLY PT, R5, R6, 0x2, 0x1f ;  /* 0x0c401f0006057f89 */ /* 0x002e6200000e0000 */
[----:B------:R-:W-:Y:S01]  /*cd40*/  USHF.R.U32.HI UR60, URZ, 0x4, UR60 ;  /* 0x000000043f3c7899 */ /* 0x000fe2000801163c */
[----:B------:R-:W-:Y:S02]  /*cd50*/  IMAD.MOV.U32 R4, RZ, RZ, RZ ;  /* 0x000000ffff047224 */ /* 0x000fe400078e00ff */
[----:B0-----:R-:W0:Y:S01]  /*cd60*/  SHFL.BFLY PT, R0, R3, 0x2, 0x1f ;  /* 0x0c401f0003007f89 */ /* 0x001e2200000e0000 */
[----:B------:R-:W-:Y:S01]  /*cd70*/  ULOP3.LUT UR60, UR60, 0x3fff, URZ, 0xc0, !UPT ;  /* 0x00003fff3c3c7892 */ /* 0x000fe2000f8ec03f */
[----:B------:R-:W-:-:S03]  /*cd80*/  IMAD.MOV.U32 R94, RZ, RZ, -0x800000 ;  /* 0xff800000ff5e7424 */ /* 0x000fc600078e00ff */
        /* <DEDUP_REMOVED lines=8> */
[----:B0-----:R-:W-:Y:S02]  /*ce10*/  FADD.FTZ R2, R0, R3 ;  /* 0x0000000300027221 */ /* 0x001fe40000010000 */
        /* <DEDUP_REMOVED lines=44> */
.L_x_1298:
[----:B------:R-:W-:Y:S01]  /*d0e0*/  R2UR UR6, R184 ;  /* 0x00000000b80672ca */ /* 0x000fe200000e0000 */
[----:B------:R-:W-:Y:S01]  /*d0f0*/  UIADD3 UR4, UR5, 0x2a860, URZ ;  /* 0x0002a86005047890 */ /* 0x000fe2000fffe03f */
[-C--:B------:R-:W-:Y:S01]  /*d100*/  FMUL.FTZ R2, R24, R4.reuse ;  /* 0x0000000418027220 */ /* 0x080fe20000410000 */
[----:B------:R-:W-:Y:S01]  /*d110*/  UIADD3 UR39, UR39, 0x1, URZ ;  /* 0x0000000127277890 */ /* 0x000fe2000fffe03f */
[-C--:B------:R-:W-:Y:S01]  /*d120*/  FMUL.FTZ R3, R25, R4.reuse ;  /* 0x0000000419037220 */ /* 0x080fe20000410000 */
[-C--:B------:R-:W-:Y:S01]  /*d130*/  FMUL.FTZ R20, R28, R4.reuse ;  /* 0x000000041c147220 */ /* 0x080fe20000410000 */
        /* <DEDUP_REMOVED lines=8> */
[-C--:B------:R-:W-:Y:S01]  /*d1c0*/  FMUL.FTZ R41, R41, R4.reuse ;  /* 0x0000000429297220 */ /* 0x080fe20000410000 */
[-C--:B------:R-:W-:Y:S01]  /*d1d0*/  FMUL.FTZ R44, R44, R4.reuse ;  /* 0x000000042c2c7220 */ /* 0x080fe20000410000 */
[-C--:B------:R-:W-:Y:S01]  /*d1e0*/  FMUL.FTZ R45, R45, R4.reuse ;  /* 0x000000042d2d7220 */ /* 0x080fe20000410000 */
[-C--:B------:R-:W-:Y:S01]  /*d1f0*/  FMUL.FTZ R48, R48, R4.reuse ;  /* 0x0000000430307220 */ /* 0x080fe20000410000 */
[----:B------:R-:W-:Y:S01]  /*d200*/  FMUL.FTZ R49, R49, R4 ;  /* 0x0000000431317220 */ /* 0x000fe20000410000 */
[----:B------:R-:W-:-:S02]  /*d210*/  IMAD.U32 R184, RZ, RZ, UR6 ;  /* 0x00000006ffb87e24 */ /* 0x000fc4000f8e00ff */
[-C--:B------:R-:W-:Y:S01]  /*d220*/  FMUL.FTZ R52, R52, R4.reuse ;  /* 0x0000000434347220 */ /* 0x080fe20000410000 */
[-C--:B------:R-:W-:Y:S01]  /*d230*/  FMUL.FTZ R53, R53, R4.reuse ;  /* 0x0000000435357220 */ /* 0x080fe20000410000 */
[-C--:B------:R-:W-:Y:S01]  /*d240*/  FMUL.FTZ R56, R56, R4.reuse ;  /* 0x0000000438387220 */ /* 0x080fe20000410000 */
[-C--:B------:R-:W-:Y:S01]  /*d250*/  FMUL.FTZ R57, R57, R4.reuse ;  /* 0x0000000439397220 */ /* 0x080fe20000410000 */
[----:B------:R-:W0:Y:S01]  /*d260*/  S2UR UR6, SR_CgaCtaId ;  /* 0x00000000000679c3 */ /* 0x000e220000008800 */
        /* <DEDUP_REMOVED lines=23> */
[----:B0-----:R-:W-:Y:S01]  /*d3e0*/  UPRMT UR4, UR6, 0x654, UR4 ;  /* 0x0000065406047896 */ /* 0x001fe20008000004 */
        /* <DEDUP_REMOVED lines=28> */
.L_x_1220:
[----:B------:R-:W0:Y:S01]  /*d5b0*/  S2R R4, SR_CgaCtaId ;  /* 0x0000000000047919 */ /* 0x000e220000008800 */
[----:B------:R-:W-:Y:S01]  /*d5c0*/  MOV R19, 0x400 ;  /* 0x0000040000137802 */ /* 0x000fe20000000f00 */
[----:B------:R-:W-:Y:S01]  /*d5d0*/  BSSY B0, `(.L_x_1299) ;  /* 0x0000304000007945 */ /* 0x000fe20003800000 */
[----:B------:R-:W-:Y:S02]  /*d5e0*/  BAR.SYNC.DEFER_BLOCKING 0x5, 0x180 ;  /* 0x0146000000007b1d */ /* 0x000fe40000010000 */
[----:B0-----:R-:W-:-:S05]  /*d5f0*/  LEA R19, R4, R19, 0x18 ;  /* 0x0000001304137211 */ /* 0x001fca00078ec0ff */
[----:B------:R-:W0:Y:S02]  /*d600*/  LDS.128 R4, [R19+0x2a8d0] ;  /* 0x02a8d00013047984 */ /* 0x000e240000000c00 */
[----:B0-----:R-:W-:Y:S02]  /*d610*/  R2UR UR6, R5 ;  /* 0x00000000050672ca */ /* 0x001fe400000e0000 */
[----:B------:R-:W-:Y:S02]  /*d620*/  R2UR UR5, R6 ;  /* 0x00000000060572ca */ /* 0x000fe400000e0000 */
[----:B------:R-:W-:Y:S01]  /*d630*/  R2UR UR7, R7 ;  /* 0x00000000070772ca */ /* 0x000fe200000e0000 */
[----:B------:R-:W-:Y:S06]  /*d640*/  BAR.ARV 0x4, 0x180 ;  /* 0x0106000000007b1d */ /* 0x000fec0000002000 */
[----:B------:R-:W-:Y:S08]  /*d650*/  @P0 BRA `(.L_x_1300) ;  /* 0x0000002000880947 */ /* 0x000ff00003800000 */
[----:B------:R-:W0:Y:S01]  /*d660*/  S2R R4, SR_SWINHI ;  /* 0x0000000000047919 */ /* 0x000e220000002f00 */
[----:B------:R-:W-:Y:S01]  /*d670*/  R2UR UR13, R183 ;  /* 0x00000000b70d72ca */ /* 0x000fe200000e0000 */
[----:B------:R-:W-:Y:S01]  /*d680*/  ULDC.64 UR10, c[0x0][0xc00] ;  /* 0x00030000000a7ab9 */ /* 0x000fe20000000a00 */
[----:B------:R-:W-:Y:S01]  /*d690*/  ULDC.64 UR8, c[0x0][0xc00] ;  /* 0x0003000000087ab9 */ /* 0x000fe20000000a00 */
[----:B------:R-:W-:Y:S02]  /*d6a0*/  R2UR UR15, R164 ;  /* 0x00000000a40f72ca */ /* 0x000fe400000e0000 */
[----:B------:R-:W-:Y:S02]  /*d6b0*/  R2UR UR12, R22 ;  /* 0x00000000160c72ca */ /* 0x000fe400000e0000 */
[----:B------:R-:W-:Y:S02]  /*d6c0*/  R2UR UR14, R165 ;  /* 0x00000000a50e72ca */ /* 0x000fe400000e0000 */
[----:B------:R-:W-:-:S04]  /*d6d0*/  R2UR UR20, R166 ;  /* 0x00000000a61472ca */ /* 0x000fc800000e0000 */
[----:B------:R-:W-:Y:S01]  /*d6e0*/  UIMAD.WIDE UR8, UR13, 0x4, UR8 ;  /* 0x000000040d0878a5 */ /* 0x000fe2000f8e0208 */
        /* <DEDUP_REMOVED lines=15> */
[----:B------:R-:W-:Y:S01]  /*d7e0*/  BAR.SYNC.DEFER_BLOCKING 0x1, 0x100 ;  /* 0x0044000000007b1d */ /* 0x000fe20000010000 */
        /* <DEDUP_REMOVED lines=9> */
[----:B------:R-:W-:Y:S02]  /*d880*/  LOP3.LUT R12, R95, 0x380, RZ, 0xc0, !PT ;  /* 0x000003805f0c7812 */ /* 0x000fe400078ec0ff */
[----:B------:R-:W-:Y:S02]  /*d890*/  SHF.R.U64 R10, R10, 0x3, RZ ;  /* 0x000000030a0a7819 */ /* 0x000fe400000012ff */
[----:B------:R-:W-:Y:S02]  /*d8a0*/  LOP3.LUT R26, R7, R8, RZ, 0x3c, !PT ;  /* 0x00000008071a7212 */ /* 0x000fe400078e3cff */
[----:B------:R-:W-:-:S02]  /*d8b0*/  SHF.R.U64 R6, R6, 0x3, RZ ;  /* 0x0000000306067819 */ /* 0x000fc400000012ff */
[----:B------:R-:W-:Y:S02]  /*d8c0*/  LOP3.LUT R8, R97, 0x380, RZ, 0xc0, !PT ;  /* 0x0000038061087812 */ /* 0x000fe400078ec0ff */
[----:B------:R-:W-:Y:S02]  /*d8d0*/  SHF.R.U64 R12, R12, 0x3, RZ ;  /* 0x000000030c0c7819 */ /* 0x000fe400000012ff */
[----:B------:R-:W-:Y:S02]  /*d8e0*/  LOP3.LUT R14, R10, R75, RZ, 0x3c, !PT ;  /* 0x0000004b0a0e7212 */ /* 0x000fe400078e3cff */
[----:B------:R-:W-:Y:S02]  /*d8f0*/  LOP3.LUT R28, R6, R31, RZ, 0x3c, !PT ;  /* 0x0000001f061c7212 */ /* 0x000fe400078e3cff */
[----:B------:R-:W-:Y:S02]  /*d900*/  LOP3.LUT R10, R99, 0x380, RZ, 0xc0, !PT ;  /* 0x00000380630a7812 */ /* 0x000fe400078ec0ff */
[----:B------:R-:W-:-:S02]  /*d910*/  SHF.R.U64 R8, R8, 0x3, RZ ;  /* 0x0000000308087819 */ /* 0x000fc400000012ff */
[----:B------:R-:W-:Y:S02]  /*d920*/  LOP3.LUT R31, R74, 0x380, RZ, 0xc0, !PT ;  /* 0x000003804a1f7812 */ /* 0x000fe400078ec0ff */
[----:B------:R-:W-:Y:S02]  /*d930*/  LOP3.LUT R24, R12, R95, RZ, 0x3c, !PT ;  /* 0x0000005f0c187212 */ /* 0x000fe400078e3cff */
[----:B------:R-:W-:Y:S02]  /*d940*/  SHF.R.U64 R10, R10, 0x3, RZ ;  /* 0x000000030a0a7819 */ /* 0x000fe400000012ff */
[----:B------:R-:W-:Y:S02]  /*d950*/  LOP3.LUT R12, R8, R97, RZ, 0x3c, !PT ;  /* 0x00000061080c7212 */ /* 0x000fe400078e3cff */
[----:B------:R-:W-:Y:S02]  /*d960*/  MOV R30, R4 ;  /* 0x00000004001e7202 */ /* 0x000fe40000000f00 */
[----:B------:R-:W-:-:S02]  /*d970*/  SHF.R.U64 R31, R31, 0x3, RZ ;  /* 0x000000031f1f7819 */ /* 0x000fc400000012ff */
        /* <DEDUP_REMOVED lines=23> */
[----:B------:R1:W-:Y:S01]  /*daf0*/  STSM.16.M88.4 [R98], R24 ;  /* 0x0000001862007844 */ /* 0x0003e20000000200 */
[----:B0-----:R-:W-:Y:S02]  /*db00*/  F2FP.BF16.F32.PACK_AB R30, R53, R52 ;  /* 0x00000034351e723e */ /* 0x001fe400000010ff */
[----:B------:R-:W-:Y:S02]  /*db10*/  F2FP.BF16.F32.PACK_AB R31, R55, R54 ;  /* 0x00000036371f723e */ /* 0x000fe400000010ff */
[----:B------:R-:W-:Y:S02]  /*db20*/  MOV R75, R10 ;  /* 0x0000000a004b7202 */ /* 0x000fe40000000f00 */
[----:B------:R-:W-:Y:S01]  /*db30*/  MOV R74, R8 ;  /* 0x00000008004a7202 */ /* 0x000fe20000000f00 */
[----:B------:R0:W-:Y:S01]  /*db40*/  STSM.16.M88.4 [R97], R28 ;  /* 0x0000001c61007844 */ /* 0x0001e20000000200 */
[----:B------:R-:W-:-:S02]  /*db50*/  F2FP.BF16.F32.PACK_AB R4, R57, R56 ;  /* 0x000000383904723e */ /* 0x000fc400000010ff */
[----:B------:R-:W-:Y:S02]  /*db60*/  F2FP.BF16.F32.PACK_AB R5, R59, R58 ;  /* 0x0000003a3b05723e */ /* 0x000fe400000010ff */
[----:B------:R-:W-:Y:S02]  /*db70*/  F2FP.BF16.F32.PACK_AB R6, R61, R60 ;  /* 0x0000003c3d06723e */ /* 0x000fe400000010ff */
[----:B------:R-:W-:Y:S01]  /*db80*/  F2FP.BF16.F32.PACK_AB R7, R63, R62 ;  /* 0x0000003e3f07723e */ /* 0x000fe200000010ff */
[----:B-1----:R-:W1:Y:S01]  /*db90*/  LDC.64 R98, c[0x0][0xc08] ;  /* 0x00030200ff627b82 */ /* 0x002e620000000a00 */
        /* <DEDUP_REMOVED lines=10> */
[----:B------:R-:W-:Y:S02]  /*dc40*/  F2FP.BF16.F32.PACK_AB R14, R77, R76 ;  /* 0x0000004c4d0e723e */ /* 0x000fe400000010ff */
[----:B------:R-:W-:Y:S02]  /*dc50*/  F2FP.BF16.F32.PACK_AB R15, R79, R78 ;  /* 0x0000004e4f0f723e */ /* 0x000fe400000010ff */
[----:B------:R-:W-:-:S02]  /*dc60*/  F2FP.BF16.F32.PACK_AB R24, R81, R80 ;  /* 0x000000505118723e */ /* 0x000fc400000010ff */
[----:B------:R-:W-:Y:S01]  /*dc70*/  F2FP.BF16.F32.PACK_AB R25, R83, R82 ;  /* 0x000000525319723e */ /* 0x000fe200000010ff */
[----:B------:R0:W-:Y:S01]  /*dc80*/  STSM.16.M88.4 [R75], R12 ;  /* 0x0000000c4b007844 */ /* 0x0001e20000000200 */
[----:B------:R-:W-:Y:S02]  /*dc90*/  F2FP.BF16.F32.PACK_AB R26, R85, R84 ;  /* 0x00000054551a723e */ /* 0x000fe400000010ff */
[----:B------:R-:W-:Y:S02]  /*dca0*/  F2FP.BF16.F32.PACK_AB R27, R87, R86 ;  /* 0x00000056571b723e */ /* 0x000fe400000010ff */
[----:B------:R-:W-:-:S03]  /*dcb0*/  ISETP.NE.U32.AND P0, PT, RZ, UR10, PT ;  /* 0x0000000aff007c0c */ /* 0x000fc6000bf05070 */
[----:B------:R2:W-:Y:S01]  /*dcc0*/  STSM.16.M88.4 [R74], R24 ;  /* 0x000000184a007844 */ /* 0x0005e20000000200 */
[----:B------:R-:W-:Y:S01]  /*dcd0*/  BAR.SYNC.DEFER_BLOCKING 0x1, 0x100 ;  /* 0x0044000000007b1d */ /* 0x000fe20000010000 */
[----:B------:R-:W-:-:S07]  /*dce0*/  ISETP.NE.AND.EX P0, PT, RZ, UR11, PT, P0 ;  /* 0x0000000bff007c0c */ /* 0x000fce000bf05300 */
[----:B0-----:R-:W0:Y:S06]  /*dcf0*/  LDC R75, c[0x0][0xbe8] ;  /* 0x0002fa00ff4b7b82 */ /* 0x001e2c0000000800 */
[----:B------:R-:W3:Y:S01]  /*dd00*/  @P0 LDG.E R30, desc[UR36][R28.64] ;  /* 0x000000241c1e0981 */ /* 0x000ee2000c1e1900 */
[----:B-1----:R-:W-:Y:S02]  /*dd10*/  ISETP.NE.U32.AND P1, PT, R98, RZ, PT ;  /* 0x000000ff6200720c */ /* 0x002fe40003f25070 */
[----:B------:R-:W-:-:S11]  /*dd20*/  R2UR UR4, R99 ;  /* 0x00000000630472ca */ /* 0x000fd600000e0000 */
[----:B------:R-:W-:Y:S02]  /*dd30*/  VOTEU.ANY UP0, P1 ;  /* 0x00000000003f7886 */ /* 0x000fe40000800100 */
[----:B------:R-:W-:Y:S01]  /*dd40*/  UISETP.NE.AND.EX UP0, UPT, UR4, URZ, UPT, UP0 ;  /* 0x0000003f0400728c */ /* 0x000fe2000bf05300 */
[----:B0-----:R-:W-:Y:S02]  /*dd50*/  ISETP.NE.AND P1, PT, R75, 0x1, PT ;  /* 0x000000014b00780c */ /* 0x001fe40003f25270 */
[----:B------:R-:W-:Y:S02]  /*dd60*/  ULDC UR4, c[0x0][0xa88] ;  /* 0x0002a20000047ab9 */ /* 0x000fe40000000800 */
[----:B--2---:R-:W-:Y:S01]  /*dd70*/  IMAD.U32 R74, RZ, RZ, UR4 ;  /* 0x00000004ff4a7e24 */ /* 0x004fe2000f8e00ff */
[----:B------:R-:W-:Y:S01]  /*dd80*/  PLOP3.LUT P4, PT, PT, PT, UP0, 0x80, 0x0 ;  /* 0x000000000000781c */ /* 0x000fe20003f8f008 */
[----:B------:R-:W-:-:S04]  /*dd90*/  ULDC UR4, c[0x0][0xad4] ;  /* 0x0002b50000047ab9 */ /* 0x000fc80000000800 */
[----:B------:R-:W-:Y:S02]  /*dda0*/  @UP0 ULDC.64 UR8, c[0x0][0xc08] ;  /* 0x0003020000080ab9 */ /* 0x000fe40000000a00 */
[----:B------:R-:W-:Y:S01]  /*ddb0*/  @UP0 UIMAD.WIDE UR8, UR13, 0x4, UR8 ;  /* 0x000000040d0808a5 */ /* 0x000fe2000f8e0208 */
[----:B------:R-:W0:Y:S01]  /*ddc0*/  @P1 LDC R6, c[0x0][0xbec] ;  /* 0x0002fb00ff061b82 */ /* 0x000e220000000800 */
[----:B------:R-:W-:-:S04]  /*ddd0*/  UISETP.NE.AND UP0, UPT, UR15, URZ, UPT ;  /* 0x0000003f0f00728c */ /* 0x000fc8000bf05270 */
[----:B------:R-:W-:Y:S01]  /*dde0*/  USEL UR4, UR15, UR4, UP0 ;  /* 0x000000040f047287 */ /* 0x000fe20008000000 */
[----:B------:R-:W-:Y:S02]  /*ddf0*/  IMAD.U32 R4, RZ, RZ, UR8 ;  /* 0x00000008ff047e24 */ /* 0x000fe4000f8e00ff */
[----:B------:R-:W1:Y:S01]  /*de00*/  @P1 LDC R9, c[0x0][0xbf0] ;  /* 0x0002fc00ff091b82 */ /* 0x000e620000000800 */
[----:B------:R-:W-:Y:S01]  /*de10*/  UISETP.GT.AND UP1, UPT, UR4, 0x1, UPT ;  /* 0x000000010400788c */ /* 0x000fe2000bf24270 */
[----:B------:R-:W-:Y:S01]  /*de20*/  IMAD.U32 R5, RZ, RZ, UR9 ;  /* 0x00000009ff057e24 */ /* 0x000fe2000f8e00ff */
[----:B------:R-:W-:Y:S02]  /*de30*/  UMOV UR19, 0x9b8 ;  /* 0x000009b800137882 */ /* 0x000fe40000000000 */
[----:B------:R-:W-:Y:S02]  /*de40*/  USEL UR19, UR19, 0x978, UP1 ;  /* 0x0000097813137887 */ /* 0x000fe40008800000 */
[----:B------:R-:W-:Y:S01]  /*de50*/  UISETP.NE.U32.AND UP0, UPT, UR10, URZ, UPT ;  /* 0x0000003f0a00728c */ /* 0x000fe2000bf05070 */
[----:B------:R-:W-:Y:S01]  /*de60*/  VIADD R13, R23, UR12 ;  /* 0x0000000c170d7c36 */ /* 0x000fe20008000000 */
[----:B------:R-:W-:Y:S01]  /*de70*/  USHF.R.S32.HI UR10, URZ, 0x1f, UR13 ;  /* 0x0000001f3f0a7899 */ /* 0x000fe2000801140d */
[----:B------:R0:W5:Y:S01]  /*de80*/  @P4 LDG.E R74, desc[UR36][R4.64] ;  /* 0x00000024044a4981 */ /* 0x000162000c1e1900 */
[----:B------:R-:W-:Y:S01]  /*de90*/  UISETP.NE.AND.EX UP0, UPT, UR11, URZ, UPT, UP0 ;  /* 0x0000003f0b00728c */ /* 0x000fe2000bf05300 */
[----:B------:R-:W-:Y:S01]  /*dea0*/  IMAD.MOV.U32 R7, RZ, RZ, R13 ;  /* 0x000000ffff077224 */ /* 0x000fe200078e000d */
[----:B------:R-:W-:Y:S01]  /*deb0*/  UMOV UR4, URZ ;  /* 0x0000003f00047c82 */ /* 0x000fe20008000000 */
[----:B------:R-:W-:-:S02]  /*dec0*/  USEL UR9, UR14, URZ, UP1 ;  /* 0x0000003f0e097287 */ /* 0x000fc40008800000 */
[----:B------:R-:W-:Y:S02]  /*ded0*/  USEL UR8, UR13, URZ, !UP0 ;  /* 0x0000003f0d087287 */ /* 0x000fe4000c000000 */
[----:B------:R-:W-:Y:S01]  /*dee0*/  USEL UR18, UR10, URZ, !UP0 ;  /* 0x0000003f0a127287 */ /* 0x000fe2000c000000 */
[----:B------:R-:W-:Y:S02]  /*def0*/  ULDC.64 UR12, c[0x0][UR19+0x220] ;  /* 0x00008800130c7abb */ /* 0x000fe40008000a00 */
[----:B------:R-:W-:Y:S01]  /*df00*/  ULDC.64 UR10, c[0x0][UR19+0x218] ;  /* 0x00008600130a7abb */ /* 0x000fe20008000a00 */
[----:B0-----:R-:W-:Y:S01]  /*df10*/  @P1 IMAD.HI.U32 R4, R13, R6, RZ ;  /* 0x000000060d041227 */ /* 0x001fe200078e00ff */
[----:B------:R-:W-:Y:S01]  /*df20*/  ULDC.64 UR14, c[0x0][UR19+0x228] ;  /* 0x00008a00130e7abb */ /* 0x000fe20008000a00 */
[----:B------:R-:W-:Y:S02]  /*df30*/  UIMAD.WIDE.U32 UR16, UR10, UR20, URZ ;  /* 0x000000140a1072a5 */ /* 0x000fe4000f8e003f */
[----:B------:R-:W-:Y:S01]  /*df40*/  UIMAD UR13, UR13, UR8, URZ ;  /* 0x000000080d0d72a4 */ /* 0x000fe2000f8e023f */
[----:B-1----:R-:W-:Y:S01]  /*df50*/  @P1 SHF.R.U32.HI R7, RZ, R9, R4 ;  /* 0x00000009ff071219 */ /* 0x002fe20000011604 */
[----:B------:R-:W-:-:S02]  /*df60*/  UIMAD UR20, UR11, UR20, URZ ;  /* 0x000000140b1472a4 */ /* 0x000fc4000f8e023f */
[----:B------:R-:W-:Y:S02]  /*df70*/  UIMAD.WIDE.U32 UR10, UR12, UR8, URZ ;  /* 0x000000080c0a72a5 */ /* 0x000fe4000f8e003f */
[----:B------:R-:W-:Y:S01]  /*df80*/  UIMAD.WIDE.U32 UR22, UR14, UR9, URZ ;  /* 0x000000090e1672a5 */ /* 0x000fe2000f8e003f */
[----:B------:R-:W-:Y:S01]  /*df90*/  IMAD.MOV R6, RZ, RZ, -R7 ;  /* 0x000000ffff067224 */ /* 0x000fe200078e0a07 */
[----:B------:R-:W-:Y:S02]  /*dfa0*/  UIMAD UR9, UR15, UR9, URZ ;  /* 0x000000090f0972a4 */ /* 0x000fe4000f8e023f */
[----:B------:R-:W-:Y:S01]  /*dfb0*/  UIMAD UR13, UR12, UR18, UR13 ;  /* 0x000000120c0d72a4 */ /* 0x000fe2000f8e020d */
[----:B------:R-:W-:Y:S01]  /*dfc0*/  IMAD R9, R75, R6, R13 ;  /* 0x000000064b097224 */ /* 0x000fe200078e020d */
[----:B------:R-:W-:Y:S01]  /*dfd0*/  UIADD3 UR20, UR17, UR20, URZ ;  /* 0x0000001411147290 */ /* 0x000fe2000fffe03f */
[----:B------:R-:W-:Y:S02]  /*dfe0*/  IMAD.U32 R4, RZ, RZ, UR22 ;  /* 0x00000016ff047e24 */ /* 0x000fe4000f8e00ff */
[----:B------:R-:W-:Y:S01]  /*dff0*/  IMAD.U32 R5, RZ, RZ, UR23 ;  /* 0x00000017ff057e24 */ /* 0x000fe2000f8e00ff */
[----:B------:R-:W-:-:S02]  /*e000*/  SHF.R.S32.HI R5, RZ, 0x1f, R7 ;  /* 0x0000001fff057819 */ /* 0x000fc40000011407 */
[----:B------:R-:W-:Y:S02]  /*e010*/  SHF.R.S32.HI R6, RZ, 0x1f, R9 ;  /* 0x0000001fff067819 */ /* 0x000fe40000011409 */
[----:B---3--:R-:W-:-:S13]  /*e020*/  @P0 R2UR UR4, R30 ;  /* 0x000000001e0402ca */ /* 0x008fda00000e0000 */
        /* <DEDUP_REMOVED lines=22> */
[----:B--2---:R-:W-:-:S07]  /*e190*/  IMAD.IADD R74, R74, 0x1, -R5 ;  /* 0x000000014a4a7824 */ /* 0x004fce00078e0a05 */
.L_x_1301:
[----:B------:R-:W-:Y:S01]  /*e1a0*/  R2UR UR9, R22 ;  /* 0x00000000160972ca */ /* 0x000fe200000e0000 */
[----:B------:R-:W-:Y:S01]  /*e1b0*/  SHFL.IDX PT, R4, R8, RZ, 0x1c1f ;  /* 0x001c1fff08047589 */ /* 0x000fe200000e0000 */
[----:B-----5:R-:W-:Y:S01]  /*e1c0*/  IMAD R74, R74, R75, RZ ;  /* 0x0000004b4a4a7224 */ /* 0x020fe200078e02ff */
[----:B------:R-:W-:Y:S02]  /*e1d0*/  LOP3.LUT P0, RZ, R185, 0x3, RZ, 0xc0, !PT ;  /* 0x00000003b9ff7812 */ /* 0x000fe4000780c0ff */
[----:B------:R-:W0:Y:S01]  /*e1e0*/  SHFL.IDX PT, R5, R10, RZ, 0x1c1f ;  /* 0x001c1fff0a057589 */ /* 0x000e2200000e0000 */
[----:B------:R-:W-:-:S03]  /*e1f0*/  PLOP3.LUT P3, PT, PT, PT, UP1, 0x80, 0x0 ;  /* 0x000000000000781c */ /* 0x000fc60003f6f018 */
[----:B------:R-:W-:Y:S04]  /*e200*/  SHFL.IDX PT, R6, R8, 0x1, 0x1c1f ;  /* 0x003c1f0008067f89 */ /* 0x000fe800000e0000 */
[----:B------:R-:W1:Y:S01]  /*e210*/  SHFL.IDX PT, R7, R10, 0x1, 0x1c1f ;  /* 0x003c1f000a077f89 */ /* 0x000e6200000e0000 */
[----:B------:R-:W-:-:S04]  /*e220*/  VIADD R11, R202, UR9 ;  /* 0x00000009ca0b7c36 */ /* 0x000fc80008000000 */
        /* <DEDUP_REMOVED lines=8> */
[----:B------:R-:W-:Y:S01]  /*e2b0*/  IMAD R3, R182, 0x40, R160 ;  /* 0x00000040b6037824 */ /* 0x000fe200078e02a0 */
[----:B------:R-:W-:Y:S01]  /*e2c0*/  ULDC.64 UR12, c[0x0][0xaa0] ;  /* 0x0002a800000c7ab9 */ /* 0x000fe20000000a00 */
[----:B------:R-:W-:Y:S01]  /*e2d0*/  R2UR UR16, R166 ;  /* 0x00000000a61072ca */ /* 0x000fe200000e0000 */
[----:B------:R-:W1:Y:S01]  /*e2e0*/  @P1 LDC R21, c[0x0][0xbf0] ;  /* 0x0002fc00ff151b82 */ /* 0x000e620000000800 */
[----:B------:R-:W-:Y:S01]  /*e2f0*/  IMAD.WIDE R16, R3, 0x2, R16 ;  /* 0x0000000203107825 */ /* 0x000fe200078e0210 */
[----:B------:R-:W-:Y:S02]  /*e300*/  R2UR UR15, R22 ;  /* 0x00000000160f72ca */ /* 0x000fe400000e0000 */
[C---:B------:R-:W-:Y:S01]  /*e310*/  IADD3 R9, P6, R16.reuse, 0x1000, RZ ;  /* 0x0000100010097810 */ /* 0x040fe20007fde0ff */
[----:B------:R-:W-:Y:S01]  /*e320*/  UIMAD UR9, UR14, UR12, URZ ;  /* 0x0000000c0e0972a4 */ /* 0x000fe2000f8e023f */
[C---:B------:R-:W-:Y:S02]  /*e330*/  IADD3 R13, P5, R16.reuse, 0x2000, RZ ;  /* 0x00002000100d7810 */ /* 0x040fe40007fbe0ff */
[----:B------:R-:W-:Y:S01]  /*e340*/  LOP3.LUT R8, R9, 0x380, RZ, 0xc0, !PT ;  /* 0x0000038009087812 */ /* 0x000fe200078ec0ff */
[----:B------:R-:W-:Y:S01]  /*e350*/  UIMAD.WIDE.U32 UR10, UR4, UR12, URZ ;  /* 0x0000000c040a72a5 */ /* 0x000fe2000f8e003f */
[----:B------:R-:W-:-:S02]  /*e360*/  IADD3 R25, P4, R16, 0x3000, RZ ;  /* 0x0000300010197810 */ /* 0x000fc40007f9e0ff */
[----:B------:R-:W-:Y:S01]  /*e370*/  SHF.R.U64 R8, R8, 0x3, RZ ;  /* 0x0000000308087819 */ /* 0x000fe200000012ff */
[----:B------:R-:W-:Y:S01]  /*e380*/  UIMAD UR9, UR4, UR13, UR9 ;  /* 0x0000000d040972a4 */ /* 0x000fe2000f8e0209 */
[----:B------:R-:W-:Y:S02]  /*e390*/  IADD3 R29, P3, R16, 0x4000, RZ ;  /* 0x00004000101d7810 */ /* 0x000fe40007f7e0ff */
[----:B------:R-:W-:Y:S01]  /*e3a0*/  LOP3.LUT R8, R8, R9, RZ, 0x3c, !PT ;  /* 0x0000000908087212 */ /* 0x000fe200078e3cff */
[----:B------:R-:W-:Y:S01]  /*e3b0*/  IMAD.X R9, RZ, RZ, R17, P6 ;  /* 0x000000ffff097224 */ /* 0x000fe200030e0611 */
[C---:B------:R-:W-:Y:S01]  /*e3c0*/  IADD3 R3, P6, R16.reuse, 0x7000, RZ ;  /* 0x0000700010037810 */ /* 0x040fe20007fde0ff */
[----:B------:R-:W-:Y:S01]  /*e3d0*/  UIADD3 UR11, UR11, UR9, URZ ;  /* 0x000000090b0b7290 */ /* 0x000fe2000fffe03f */
[----:B------:R-:W-:Y:S01]  /*e3e0*/  IADD3 R33, P2, R16, 0x5000, RZ ;  /* 0x0000500010217810 */ /* 0x000fe20007f5e0ff */
[----:B------:R-:W-:Y:S01]  /*e3f0*/  ULDC.64 UR12, c[0x0][0xae8] ;  /* 0x0002ba00000c7ab9 */ /* 0x000fe20000000a00 */
[----:B0-----:R-:W-:-:S02]  /*e400*/  LOP3.LUT R0, R3, 0x380, RZ, 0xc0, !PT ;  /* 0x0000038003007812 */ /* 0x001fc400078ec0ff */
[C---:B------:R-:W-:Y:S02]  /*e410*/  IADD3 R37, P0, R16.reuse, 0x6000, RZ ;  /* 0x0000600010257810 */ /* 0x040fe40007f1e0ff */
[----:B------:R-:W-:Y:S02]  /*e420*/  LOP3.LUT R5, R16, 0x380, RZ, 0xc0, !PT ;  /* 0x0000038010057812 */ /* 0x000fe400078ec0ff */
[----:B------:R-:W-:Y:S02]  /*e430*/  LOP3.LUT R12, R13, 0x380, RZ, 0xc0, !PT ;  /* 0x000003800d0c7812 */ /* 0x000fe400078ec0ff */
[----:B------:R-:W-:Y:S01]  /*e440*/  LOP3.LUT R24, R25, 0x380, RZ, 0xc0, !PT ;  /* 0x0000038019187812 */ /* 0x000fe200078ec0ff */
[----:B------:R-:W-:Y:S01]  /*e450*/  USHF.R.S32.HI UR4, URZ, 0x1f, UR8 ;  /* 0x0000001f3f047899 */ /* 0x000fe20008011408 */
[----:B------:R-:W-:Y:S01]  /*e460*/  SHF.R.U64 R0, R0, 0x3, RZ ;  /* 0x0000000300007819 */ /* 0x000fe200000012ff */
[----:B------:R-:W-:Y:S01]  /*e470*/  UIMAD.WIDE.U32 UR10, UR16, UR12, UR10 ;  /* 0x0000000c100a72a5 */ /* 0x000fe2000f8e000a */
[----:B------:R-:W-:Y:S01]  /*e480*/  LOP3.LUT R28, R29, 0x380, RZ, 0xc0, !PT ;  /* 0x000003801d1c7812 */ /* 0x000fe200078ec0ff */
[----:B------:R-:W-:Y:S01]  /*e490*/  IMAD.X R41, RZ, RZ, R17, P6 ;  /* 0x000000ffff297224 */ /* 0x000fe200030e0611 */
[----:B------:R-:W-:Y:S01]  /*e4a0*/  LOP3.LUT R40, R0, R3, RZ, 0x3c, !PT ;  /* 0x0000000300287212 */ /* 0x000fe200078e3cff */
[----:B------:R-:W5:Y:S01]  /*e4b0*/  LD.E.128 R8, desc[UR36][R8.64] ;  /* 0x0000002408087980 */ /* 0x000f62000c101d00 */
[----:B------:R-:W0:Y:S01]  /*e4c0*/  @P1 LDC R3, c[0x0][0xbec] ;  /* 0x0002fb00ff031b82 */ /* 0x000e220000000800 */
[----:B------:R-:W-:Y:S01]  /*e4d0*/  IMAD R0, R163, 0x20, R182 ;  /* 0x00000020a3007824 */ /* 0x000fe200078e02b6 */
[----:B------:R-:W-:-:S02]  /*e4e0*/  LOP3.LUT R32, R33, 0x380, RZ, 0xc0, !PT ;  /* 0x0000038021207812 */ /* 0x000fc400078ec0ff */
[----:B------:R-:W-:Y:S02]  /*e4f0*/  LOP3.LUT R36, R37, 0x380, RZ, 0xc0, !PT ;  /* 0x0000038025247812 */ /* 0x000fe400078ec0ff */
[----:B------:R-:W-:Y:S01]  /*e500*/  SHF.R.U64 R5, R5, 0x3, RZ ;  /* 0x0000000305057819 */ /* 0x000fe200000012ff */
[----:B------:R-:W-:Y:S01]  /*e510*/  VIADD R20, R0, UR15 ;  /* 0x0000000f00147c36 */ /* 0x000fe20008000000 */
[----:B------:R-:W-:Y:S01]  /*e520*/  SHF.R.U64 R12, R12, 0x3, RZ ;  /* 0x000000030c0c7819 */ /* 0x000fe200000012ff */
[----:B------:R-:W-:Y:S01]  /*e530*/  UIMAD UR11, UR16, UR13, UR11 ;  /* 0x0000000d100b72a4 */ /* 0x000fe2000f8e020b */
[----:B------:R-:W-:Y:S01]  /*e540*/  SHF.R.U64 R24, R24, 0x3, RZ ;  /* 0x0000000318187819 */ /* 0x000fe200000012ff */
[----:B------:R-:W5:Y:S01]  /*e550*/  LD.E.128 R40, desc[UR36][R40.64] ;  /* 0x0000002428287980 */ /* 0x000f62000c101d00 */
[----:B------:R-:W-:Y:S01]  /*e560*/  SHF.R.U64 R28, R28, 0x3, RZ ;  /* 0x000000031c1c7819 */ /* 0x000fe200000012ff */
[----:B------:R-:W-:Y:S01]  /*e570*/  ULDC.64 UR12, c[0x0][0xaf0] ;  /* 0x0002bc00000c7ab9 */ /* 0x000fe20000000a00 */
[----:B------:R-:W-:-:S02]  /*e580*/  SHF.R.U64 R32, R32, 0x3, RZ ;  /* 0x0000000320207819 */ /* 0x000fc400000012ff */
[----:B------:R-:W-:Y:S02]  /*e590*/  SHF.R.U64 R36, R36, 0x3, RZ ;  /* 0x0000000324247819 */ /* 0x000fe400000012ff */
[----:B------:R-:W-:Y:S01]  /*e5a0*/  LOP3.LUT R16, R5, R16, RZ, 0x3c, !PT ;  /* 0x0000001005107212 */ /* 0x000fe200078e3cff */
[----:B------:R-:W-:Y:S01]  /*e5b0*/  UIMAD UR4, UR4, UR12, URZ ;  /* 0x0000000c040472a4 */ /* 0x000fe2000f8e023f */
[----:B------:R-:W-:Y:S01]  /*e5c0*/  LOP3.LUT R12, R12, R13, RZ, 0x3c, !PT ;  /* 0x0000000d0c0c7212 */ /* 0x000fe200078e3cff */
[--C-:B------:R-:W-:Y:S01]  /*e5d0*/  IMAD.X R13, RZ, RZ, R17.reuse, P5 ;  /* 0x000000ffff0d7224 */ /* 0x100fe200028e0611 */
[----:B------:R-:W-:Y:S01]  /*e5e0*/  LOP3.LUT R24, R24, R25, RZ, 0x3c, !PT ;  /* 0x0000001918187212 */ /* 0x000fe200078e3cff */
[--C-:B------:R-:W-:Y:S01]  /*e5f0*/  IMAD.X R25, RZ, RZ, R17.reuse, P4 ;  /* 0x000000ffff197224 */ /* 0x100fe200020e0611 */
[----:B------:R-:W-:Y:S01]  /*e600*/  LOP3.LUT R28, R28, R29, RZ, 0x3c, !PT ;  /* 0x0000001d1c1c7212 */ /* 0x000fe200078e3cff */
[----:B0-----:R-:W-:Y:S01]  /*e610*/  @P1 IMAD.HI.U32 R0, R20, R3, RZ ;  /* 0x0000000314001227 */ /* 0x001fe200078e00ff */
[----:B------:R-:W-:Y:S01]  /*e620*/  LOP3.LUT R32, R32, R33, RZ, 0x3c, !PT ;  /* 0x0000002120207212 */ /* 0x000fe200078e3cff */
[----:B------:R0:W5:Y:S01]  /*e630*/  LD.E.128 R4, desc[UR36][R16.64] ;  /* 0x0000002410047980 */ /* 0x000162000c101d00 */
[----:B------:R-:W-:Y:S01]  /*e640*/  LOP3.LUT R36, R36, R37, RZ, 0x3c, !PT ;  /* 0x0000002524247212 */ /* 0x000fe200078e3cff */
[----:B------:R-:W-:-:S02]  /*e650*/  IMAD.X R29, RZ, RZ, R17, P3 ;  /* 0x000000ffff1d7224 */ /* 0x000fc400018e0611 */
[--C-:B------:R-:W-:Y:S01]  /*e660*/  IMAD.X R33, RZ, RZ, R17.reuse, P2 ;  /* 0x000000ffff217224 */ /* 0x100fe200010e0611 */
[----:B------:R-:W-:Y:S01]  /*e670*/  UIMAD UR4, UR8, UR13, UR4 ;  /* 0x0000000d080472a4 */ /* 0x000fe2000f8e0204 */
[----:B------:R-:W-:Y:S01]  /*e680*/  IMAD.X R37, RZ, RZ, R17, P0 ;  /* 0x000000ffff257224 */ /* 0x000fe200000e0611 */
[----:B------:R-:W-:Y:S01]  /*e690*/  UIMAD.WIDE.U32 UR8, UR8, UR12, UR10 ;  /* 0x0000000c080872a5 */ /* 0x000fe2000f8e000a */
[----:B------:R-:W5:Y:S01]  /*e6a0*/  LD.E.128 R12, desc[UR36][R12.64] ;  /* 0x000000240c0c7980 */ /* 0x000f62000c101d00 */
[----:B0-----:R-:W-:Y:S01]  /*e6b0*/  IMAD.MOV.U32 R17, RZ, RZ, R20 ;  /* 0x000000ffff117224 */ /* 0x001fe200078e0014 */
[----:B-1----:R-:W-:Y:S01]  /*e6c0*/  @P1 SHF.R.U32.HI R17, RZ, R21, R0 ;  /* 0x00000015ff111219 */ /* 0x002fe20000011600 */
[----:B------:R-:W-:Y:S01]  /*e6d0*/  UIADD3 UR4, UR9, UR4, URZ ;  /* 0x0000000409047290 */ /* 0x000fe2000fffe03f */
[----:B------:R-:W5:Y:S01]  /*e6e0*/  LD.E.128 R24, desc[UR36][R24.64] ;  /* 0x0000002418187980 */ /* 0x000f62000c101d00 */
[----:B------:R-:W-:Y:S01]  /*e6f0*/  ULDC.64 UR10, c[0x0][0xae0] ;  /* 0x0002b800000a7ab9 */ /* 0x000fe20000000a00 */
[--C-:B------:R-:W-:Y:S01]  /*e700*/  SHF.R.S32.HI R0, RZ, 0x1f, R17.reuse ;  /* 0x0000001fff007819 */ /* 0x100fe20000011411 */
[----:B------:R-:W-:Y:S01]  /*e710*/  IMAD.MOV R16, RZ, RZ, -R17 ;  /* 0x000000ffff107224 */ /* 0x000fe200078e0a11 */
[----:B------:R-:W5:Y:S01]  /*e720*/  LD.E.128 R28, desc[UR36][R28.64] ;  /* 0x000000241c1c7980 */ /* 0x000f62000c101d00 */
[----:B------:R-:W-:-:S02]  /*e730*/  IMAD.U32 R3, RZ, RZ, UR9 ;  /* 0x00000009ff037e24 */ /* 0x000fc4000f8e00ff */
[----:B------:R-:W-:Y:S01]  /*e740*/  IMAD R0, R0, UR10, RZ ;  /* 0x0000000a00007c24 */ /* 0x000fe2000f8e02ff */
[----:B------:R-:W5:Y:S01]  /*e750*/  LD.E.128 R32, desc[UR36][R32.64] ;  /* 0x0000002420207980 */ /* 0x000f62000c101d00 */
[----:B------:R-:W-:Y:S02]  /*e760*/  IMAD R75, R75, R16, R20 ;  /* 0x000000104b4b7224 */ /* 0x000fe400078e0214 */
[----:B------:R-:W-:Y:S01]  /*e770*/  IMAD.U32 R2, RZ, RZ, UR8 ;  /* 0x00000008ff027e24 */ /* 0x000fe2000f8e00ff */
[----:B------:R-:W5:Y:S01]  /*e780*/  LD.E.128 R36, desc[UR36][R36.64] ;  /* 0x0000002424247980 */ /* 0x000f62000c101d00 */
[----:B------:R-:W-:Y:S01]  /*e790*/  IMAD.U32 R3, RZ, RZ, UR4 ;  /* 0x00000004ff037e24 */ /* 0x000fe2000f8e00ff */
[----:B------:R-:W-:Y:S01]  /*e7a0*/  ULDC.64 UR8, c[0x0][0xad8] ;  /* 0x0002b60000087ab9 */ /* 0x000fe20000000a00 */
[C---:B------:R-:W-:Y:S01]  /*e7b0*/  IMAD R21, R17.reuse, UR11, R0 ;  /* 0x0000000b11157c24 */ /* 0x040fe2000f8e0200 */
[----:B------:R-:W-:Y:S01]  /*e7c0*/  @!PT LDS RZ, [RZ] ;  /* 0x00000000fffff984 */ /* 0x000fe20000000800 */
[----:B------:R-:W-:Y:S01]  /*e7d0*/  @!PT LDS RZ, [RZ] ;  /* 0x00000000fffff984 */ /* 0x000fe20000000800 */
[----:B------:R-:W-:Y:S01]  /*e7e0*/  @!PT LDS RZ, [RZ] ;  /* 0x00000000fffff984 */ /* 0x000fe20000000800 */
[----:B------:R-:W-:Y:S01]  /*e7f0*/  @!PT LDS RZ, [RZ] ;  /* 0x00000000fffff984 */ /* 0x000fe20000000800 */
[----:B------:R0:W-:Y:S06]  /*e800*/  MEMBAR.ALL.CTA ;  /* 0x0000000000007992 */ /* 0x0001ec0000008000 */
[----:B0-----:R-:W0:Y:S01]  /*e810*/  FENCE.VIEW.ASYNC.S ;  /* 0x00000000000073c6 */ /* 0x001e220000000000 */
[----:B------:R-:W-:Y:S01]  /*e820*/  SHF.R.S32.HI R0, RZ, 0x1f, R75 ;  /* 0x0000001fff007819 */ /* 0x000fe2000001144b */
[----:B------:R-:W-:-:S04]  /*e830*/  IMAD.WIDE.U32 R2, R17, UR10, R2 ;  /* 0x0000000a11027c25 */ /* 0x000fc8000f8e0002 */
[----:B------:R-:W-:Y:S02]  /*e840*/  IMAD.IADD R3, R3, 0x1, R21 ;  /* 0x0000000103037824 */ /* 0x000fe400078e0215 */
[----:B------:R-:W-:Y:S02]  /*e850*/  IMAD R0, R0, UR8, RZ ;  /* 0x0000000800007c24 */ /* 0x000fe4000f8e02ff */
[----:B------:R-:W-:Y:S02]  /*e860*/  VIADD R45, R182, UR15 ;  /* 0x0000000fb62d7c36 */ /* 0x000fe40008000000 */
[C---:B------:R-:W-:Y:S02]  /*e870*/  IMAD R21, R75.reuse, UR9, R0 ;  /* 0x000000094b157c24 */ /* 0x040fe4000f8e0200 */
[----:B------:R-:W-:Y:S01]  /*e880*/  IMAD.WIDE.U32 R2, R75, UR8, R2 ;  /* 0x000000084b027c25 */ /* 0x000fe2000f8e0002 */
[----:B------:R-:W-:Y:S01]  /*e890*/  ISETP.GE.AND P2, PT, R45, R74, PT ;  /* 0x0000004a2d00720c */ /* 0x000fe20003f46270 */
[----:B------:R-:W-:-:S02]  /*e8a0*/  ULDC.64 UR8, c[0x0][0xa80] ;  /* 0x0002a00000087ab9 */ /* 0x000fc40000000a00 */
[----:B------:R-:W-:Y:S01]  /*e8b0*/  VIADD R17, R45, 0x20 ;  /* 0x000000202d117836 */ /* 0x000fe20000000000 */
[C---:B------:R-:W-:Y:S01]  /*e8c0*/  LEA R0, P3, R2.reuse, UR8, 0x1 ;  /* 0x0000000802007c11 */ /* 0x040fe2000f8608ff */
[----:B------:R-:W-:Y:S02]  /*e8d0*/  IMAD.IADD R3, R3, 0x1, R21 ;  /* 0x0000000103037824 */ /* 0x000fe400078e0215 */
[----:B------:R-:W-:Y:S01]  /*e8e0*/  VIADD R19, R19, 0x2a820 ;  /* 0x0002a82013137836 */ /* 0x000fe20000000000 */
[-C--:B------:R-:W-:Y:S01]  /*e8f0*/  ISETP.GE.AND P0, PT, R17, R74.reuse, PT ;  /* 0x0000004a1100720c */ /* 0x080fe20003f06270 */
[----:B------:R-:W-:Y:S01]  /*e900*/  VIADD R17, R45, 0x40 ;  /* 0x000000402d117836 */ /* 0x000fe20000000000 */
[----:B------:R-:W-:Y:S02]  /*e910*/  LEA.HI.X R20, R2, UR9, R3, 0x1, P3 ;  /* 0x0000000902147c11 */ /* 0x000fe400098f0c03 */
[----:B------:R-:W-:Y:S01]  /*e920*/  PRMT R19, RZ, 0x654, R19 ;  /* 0x00000654ff137816 */ /* 0x000fe20000000013 */
[----:B0-----:R0:W1:Y:S01]  /*e930*/  SHFL.IDX PT, R3, R0, RZ, 0x181f ;  /* 0x00181fff00037589 */ /* 0x00106200000e0000 */
[----:B------:R-:W-:Y:S01]  /*e940*/  ISETP.GE.AND P1, PT, R17, R74, PT ;  /* 0x0000004a1100720c */ /* 0x000fe20003f26270 */
[----:B------:R-:W-:Y:S01]  /*e950*/  BSSY B1, `(.L_x_1303) ;  /* 0x000000d000017945 */ /* 0x000fe20003800000 */
[----:B------:R0:W-:Y:S01]  /*e960*/  SYNCS.ARRIVE.TRANS64.RED.A1T0 RZ, [R19+URZ], RZ ;  /* 0x000000ff13ff79a7 */ /* 0x0001e2000810043f */
[----:B------:R0:W2:Y:S02]  /*e970*/  SHFL.IDX PT, R17, R20, RZ, 0x181f ;  /* 0x00181fff14117589 */ /* 0x0000a400000e0000 */
[----:B------:R-:W-:Y:S08]  /*e980*/  @P2 BRA `(.L_x_1304) ;  /* 0x0000000000242947 */ /* 0x000ff00003800000 */
        /* <DEDUP_REMOVED lines=9> */
.L_x_1304:
[----:B------:R-:W-:Y:S05]  /*ea20*/  BSYNC B1 ;  /* 0x0000000000017941 */ /* 0x000fea0003800000 */
.L_x_1303:
[----:B---3-5:R3:W4:Y:S01]  /*ea30*/  SHFL.IDX PT, R5, R20, 0x1, 0x181f ;  /* 0x00381f0014057f89 */ /* 0x02872200000e0000 */
        /* <DEDUP_REMOVED lines=10> */
[----:B------:R1:W-:Y:S04]  /*eae0*/  @!P3 ST.E.128 desc[UR36][R2.64], R8 ;  /* 0x000000080200b985 */ /* 0x0003e8000c101d24 */
[----:B------:R1:W-:Y:S02]  /*eaf0*/  @!P4 ST.E.128 desc[UR36][R4.64], R32 ;  /* 0x000000200400c985 */ /* 0x0003e4000c101d24 */
.L_x_1306:
[----:B------:R-:W-:Y:S05]  /*eb00*/  BSYNC B1 ;  /* 0x0000000000017941 */ /* 0x000fea0003800000 */
.L_x_1305:
[----:B-1--4-:R1:W4:Y:S01]  /*eb10*/  SHFL.IDX PT, R5, R20, 0x2, 0x181f ;  /* 0x00581f0014057f89 */ /* 0x01232200000e0000 */
        /* <DEDUP_REMOVED lines=12> */
.L_x_1308:
[----:B------:R-:W-:Y:S05]  /*ebe0*/  BSYNC B1 ;  /* 0x0000000000017941 */ /* 0x000fea0003800000 */
.L_x_1307:
[----:B0-----:R-:W-:Y:S01]  /*ebf0*/  VIADD R3, R45, 0x60 ;  /* 0x000000602d037836 */ /* 0x001fe20000000000 */
[----:B----4-:R0:W4:Y:S04]  /*ec00*/  SHFL.IDX PT, R5, R20, 0x3, 0x181f ;  /* 0x00781f0014057f89 */ /* 0x01012800000e0000 */
[----:B------:R-:W-:Y:S01]  /*ec10*/  ISETP.GE.AND P0, PT, R3, R74, PT ;  /* 0x0000004a0300720c */ /* 0x000fe20003f06270 */
[----:B------:R0:W0:-:S12]  /*ec20*/  SHFL.IDX PT, R7, R0, 0x3, 0x181f ;  /* 0x00781f0000077f89 */ /* 0x00001800000e0000 */
[----:B------:R-:W-:Y:S05]  /*ec30*/  @P0 BRA `(.L_x_1309) ;  /* 0x0000001800740947 */ /* 0x000fea0003800000 */
[----:B------:R-:W-:Y:S02]  /*ec40*/  ULDC UR4, c[0x0][0xac8] ;  /* 0x0002b20000047ab9 */ /* 0x000fe40000000800 */
[----:B------:R-:W-:-:S13]  /*ec50*/  ISETP.GE.AND P1, PT, R160, UR4, PT ;  /* 0x00000004a0007c0c */ /* 0x000fda000bf26270 */
[----:B0-----:R-:W-:-:S04]  /*ec60*/  @!P1 LEA R2, P0, R160, R7, 0x1 ;  /* 0x00000007a0029211 */ /* 0x001fc800078008ff */
[----:B----4-:R-:W-:Y:S02]  /*ec70*/  @!P1 LEA.HI.X R3, R160, R5, R206, 0x1, P0 ;  /* 0x00000005a0039211 */ /* 0x010fe400000f0cce */
[----:B------:R-:W-:-:S03]  /*ec80*/  ISETP.GE.AND P0, PT, R162, UR4, PT ;  /* 0x00000004a2007c0c */ /* 0x000fc6000bf06270 */
[----:B------:R0:W-:Y:S10]  /*ec90*/  @!P1 ST.E.128 desc[UR36][R2.64], R24 ;  /* 0x0000001802009985 */ /* 0x0001f4000c101d24 */
[----:B------:R-:W-:Y:S05]  /*eca0*/  @P0 BRA `(.L_x_1309) ;  /* 0x0000001800580947 */ /* 0x000fea0003800000 */
[----:B0-----:R-:W-:-:S04]  /*ecb0*/  LEA R2, P0, R162, R7, 0x1 ;  /* 0x00000007a2027211 */ /* 0x001fc800078008ff */
[----:B------:R-:W-:-:S05]  /*ecc0*/  LEA.HI.X R3, R162, R5, R205, 0x1, P0 ;  /* 0x00000005a2037211 */ /* 0x000fca00000f0ccd */
[----:B------:R0:W-:Y:S01]  /*ecd0*/  ST.E.128 desc[UR36][R2.64], R40 ;  /* 0x0000002802007985 */ /* 0x0001e2000c101d24 */
[----:B------:R-:W-:Y:S05]  /*ece0*/  BRA `(.L_x_1309) ;  /* 0x0000001800487947 */ /* 0x000fea0003800000 */
.L_x_1302:
        /* <DEDUP_REMOVED lines=9> */
[----:B------:R-:W-:Y:S01]  /*ed80*/  VIADD R19, R19, 0x2a820 ;  /* 0x0002a82013137836 */ /* 0x000fe20000000000 */
[----:B------:R-:W-:Y:S01]  /*ed90*/  UIADD3 UR11, UR11, UR9, URZ ;  /* 0x000000090b0b7290 */ /* 0x000fe2000fffe03f */
[----:B------:R-:W1:Y:S01]  /*eda0*/  @P1 LDC R5, c[0x0][0xbf0] ;  /* 0x0002fc00ff051b82 */ /* 0x000e620000000800 */
[----:B------:R-:W-:Y:S01]  /*edb0*/  ULDC.64 UR12, c[0x0][0xb38] ;  /* 0x0002ce00000c7ab9 */ /* 0x000fe20000000a00 */
[----:B------:R-:W-:Y:S01]  /*edc0*/  BSSY B1, `(.L_x_1310) ;  /* 0x0000066000017945 */ /* 0x000fe20003800000 */
[----:B------:R-:W-:Y:S01]  /*edd0*/  UIMAD.WIDE.U32 UR10, UR16, UR12, UR10 ;  /* 0x0000000c100a72a5 */ /* 0x000fe2000f8e000a */
[----:B------:R-:W-:-:S03]  /*ede0*/  PRMT R19, RZ, 0x654, R19 ;  /* 0x00000654ff137816 */ /* 0x000fc60000000013 */
[----:B------:R-:W-:Y:S01]  /*edf0*/  UIMAD UR11, UR16, UR13, UR11 ;  /* 0x0000000d100b72a4 */ /* 0x000fe2000f8e020b */
[----:B------:R2:W-:Y:S02]  /*ee00*/  SYNCS.ARRIVE.TRANS64.RED.A1T0 RZ, [R19+URZ], RZ ;  /* 0x000000ff13ff79a7 */ /* 0x0005e4000810043f */
[----:B------:R-:W-:Y:S02]  /*ee10*/  ULDC.64 UR12, c[0x0][0xb40] ;  /* 0x0002d000000c7ab9 */ /* 0x000fe40000000a00 */
[----:B------:R-:W-:-:S04]  /*ee20*/  UIMAD UR4, UR4, UR12, URZ ;  /* 0x0000000c040472a4 */ /* 0x000fc8000f8e023f */
[----:B------:R-:W-:Y:S01]  /*ee30*/  UIMAD UR4, UR8, UR13, UR4 ;  /* 0x0000000d080472a4 */ /* 0x000fe2000f8e0204 */
[----:B0-----:R-:W-:Y:S01]  /*ee40*/  @P1 IMAD.HI.U32 R0, R13, R0, RZ ;  /* 0x000000000d001227 */ /* 0x001fe200078e00ff */
[----:B------:R-:W-:-:S03]  /*ee50*/  UIMAD.WIDE.U32 UR8, UR8, UR12, UR10 ;  /* 0x0000000c080872a5 */ /* 0x000fc6000f8e000a */
[----:B------:R-:W-:Y:S01]  /*ee60*/  ULDC.64 UR10, c[0x0][0xb48] ;  /* 0x0002d200000a7ab9 */ /* 0x000fe20000000a00 */
[----:B------:R-:W-:Y:S01]  /*ee70*/  UIADD3 UR9, UR9, UR4, URZ ;  /* 0x0000000409097290 */ /* 0x000fe2000fffe03f */
[----:B-1----:R-:W-:-:S03]  /*ee80*/  @P1 SHF.R.U32.HI R7, RZ, R5, R0 ;  /* 0x00000005ff071219 */ /* 0x002fc60000011600 */
[----:B------:R-:W-:Y:S01]  /*ee90*/  UIMAD.WIDE.U32 UR8, UR15, UR10, UR8 ;  /* 0x0000000a0f0872a5 */ /* 0x000fe2000f8e0008 */
[--C-:B------:R-:W-:Y:S01]  /*eea0*/  SHF.R.S32.HI R0, RZ, 0x1f, R7.reuse ;  /* 0x0000001fff007819 */ /* 0x100fe20000011407 */
[----:B------:R-:W-:Y:S02]  /*eeb0*/  IMAD.MOV R4, RZ, RZ, -R7 ;  /* 0x000000ffff047224 */ /* 0x000fe400078e0a07 */
[----:B------:R-:W-:Y:S02]  /*eec0*/  UIMAD UR4, UR15, UR11, UR9 ;  /* 0x0000000b0f0472a4 */ /* 0x000fe4000f8e0209 */
[----:B------:R-:W-:Y:S01]  /*eed0*/  IMAD.U32 R5, RZ, RZ, UR9 ;  /* 0x00000009ff057e24 */ /* 0x000fe2000f8e00ff */
[----:B------:R-:W-:Y:S01]  /*eee0*/  ULDC.64 UR10, c[0x0][0xb30] ;  /* 0x0002cc00000a7ab9 */ /* 0x000fe20000000a00 */
[----:B------:R-:W-:Y:S02]  /*eef0*/  IMAD R75, R75, R4, R13 ;  /* 0x000000044b4b7224 */ /* 0x000fe400078e020d */
[----:B------:R-:W-:-:S02]  /*ef00*/  IMAD R0, R0, UR10, RZ ;  /* 0x0000000a00007c24 */ /* 0x000fc4000f8e02ff */
[----:B------:R-:W-:Y:S01]  /*ef10*/  IMAD.U32 R4, RZ, RZ, UR8 ;  /* 0x00000008ff047e24 */ /* 0x000fe2000f8e00ff */
[----:B------:R-:W-:Y:S01]  /*ef20*/  ULDC.64 UR8, c[0x0][0xb28] ;  /* 0x0002ca0000087ab9 */ /* 0x000fe20000000a00 */
[----:B------:R-:W-:Y:S02]  /*ef30*/  IMAD.U32 R5, RZ, RZ, UR4 ;  /* 0x00000004ff057e24 */ /* 0x000fe4000f8e00ff */
        /* <DEDUP_REMOVED lines=10> */
[----:B------:R-:W-:Y:S01]  /*efe0*/  LEA.HI.X R16, R4, UR9, R5, 0x2, P1 ;  /* 0x0000000904107c11 */ /* 0x000fe200088f1405 */
[----:B------:R2:W0:Y:S04]  /*eff0*/  SHFL.IDX PT, R6, R0, RZ, 0x1c1f ;  /* 0x001c1fff00067589 */ /* 0x00042800000e0000 */
[----:B------:R2:W1:Y:S01]  /*f000*/  SHFL.IDX PT, R7, R16, RZ, 0x1c1f ;  /* 0x001c1fff10077589 */ /* 0x00046200000e0000 */
[----:B------:R-:W-:Y:S05]  /*f010*/  @P2 BRA `(.L_x_1311) ;  /* 0x0000000400002947 */ /* 0x000fea0003800000 */
[----:B------:R-:W-:Y:S02]  /*f020*/  ULDC UR4, c[0x0][0xac8] ;  /* 0x0002b20000047ab9 */ /* 0x000fe40000000800 */
[----:B------:R-:W-:Y:S02]  /*f030*/  ISETP.GE.AND P3, PT, R181, UR4, PT ;  /* 0x00000004b5007c0c */ /* 0x000fe4000bf66270 */
[----:B------:R-:W-:Y:S02]  /*f040*/  ISETP.GE.AND P1, PT, R18, UR4, PT ;  /* 0x0000000412007c0c */ /* 0x000fe4000bf26270 */
[----:B------:R-:W-:Y:S02]  /*f050*/  ISETP.GE.AND P4, PT, R180, UR4, PT ;  /* 0x00000004b4007c0c */ /* 0x000fe4000bf86270 */
[----:B------:R-:W-:-:S07]  /*f060*/  ISETP.GE.AND P2, PT, R179, UR4, PT ;  /* 0x00000004b3007c0c */ /* 0x000fce000bf46270 */
[CC--:B0-----:R-:W-:Y:S02]  /*f070*/  @!P3 LEA R8, P5, R181.reuse, R6.reuse, 0x2 ;  /* 0x00000006b508b211 */ /* 0x0c1fe400078a10ff */
[----:B-1----:R-:W-:Y:S02]  /*f080*/  @!P1 IMAD.WIDE R4, R18, 0x4, R6 ;  /* 0x0000000412049825 */ /* 0x002fe400078e0206 */
        /* <DEDUP_REMOVED lines=18> */
[----:B------:R-:W-:Y:S01]  /*f1b0*/  @!P1 ST.E.64 desc[UR36][R14.64], R40 ;  /* 0x000000280e009985 */ /* 0x000fe2000c101b24 */
[----:B------:R-:W-:-:S03]  /*f1c0*/  @!P5 LEA R4, P1, R176, R6, 0x2 ;  /* 0x00000006b004d211 */ /* 0x000fc600078210ff */
[----:B------:R0:W-:Y:S01]  /*f1d0*/  @!P3 ST.E.64 desc[UR36][R2.64], R44 ;  /* 0x0000002c0200b985 */ /* 0x0001e2000c101b24 */
[-C--:B-1----:R-:W-:Y:S02]  /*f1e0*/  @!P2 LEA R8, P6, R175, R6.reuse, 0x2 ;  /* 0x00000006af08a211 */ /* 0x082fe400078c10ff */
[----:B------:R-:W-:Y:S02]  /*f1f0*/  ISETP.GE.AND P3, PT, R173, UR4, PT ;  /* 0x00000004ad007c0c */ /* 0x000fe4000bf66270 */
[-C--:B------:R-:W-:Y:S02]  /*f200*/  @!P5 LEA.HI.X R5, R176, R7.reuse, R195, 0x2, P1 ;  /* 0x00000007b005d211 */ /* 0x080fe400008f14c3 */
[----:B------:R-:W-:Y:S02]  /*f210*/  ISETP.GE.AND P1, PT, R172, UR4, PT ;  /* 0x00000004ac007c0c */ /* 0x000fe4000bf26270 */
[----:B------:R-:W-:Y:S01]  /*f220*/  @!P2 LEA.HI.X R9, R175, R7, R194, 0x2, P6 ;  /* 0x00000007af09a211 */ /* 0x000fe200030f14c2 */
[----:B------:R1:W-:Y:S01]  /*f230*/  @!P5 ST.E.64 desc[UR36][R4.64], R48 ;  /* 0x000000300400d985 */ /* 0x0003e2000c101b24 */
[----:B---3--:R-:W-:-:S03]  /*f240*/  @!P4 LEA R10, P6, R174, R6, 0x2 ;  /* 0x00000006ae0ac211 */ /* 0x008fc600078c10ff */
[----:B------:R3:W-:Y:S01]  /*f250*/  @!P2 ST.E.64 desc[UR36][R8.64], R52 ;  /* 0x000000340800a985 */ /* 0x0007e2000c101b24 */
[----:B------:R-:W-:Y:S02]  /*f260*/  ISETP.GE.AND P2, PT, R171, UR4, PT ;  /* 0x00000004ab007c0c */ /* 0x000fe4000bf46270 */
[-C--:B------:R-:W-:Y:S02]  /*f270*/  @!P4 LEA.HI.X R11, R174, R7.reuse, R193, 0x2, P6 ;  /* 0x00000007ae0bc211 */ /* 0x080fe400030f14c1 */
[CC--:B----4-:R-:W-:Y:S02]  /*f280*/  @!P3 LEA R12, P5, R173.reuse, R6.reuse, 0x2 ;  /* 0x00000006ad0cb211 */ /* 0x0d0fe400078a10ff */
[----:B0-----:R-:W-:Y:S01]  /*f290*/  @!P1 LEA R2, P6, R172, R6, 0x2 ;  /* 0x00000006ac029211 */ /* 0x001fe200078c10ff */
[----:B------:R0:W-:Y:S01]  /*f2a0*/  @!P4 ST.E.64 desc[UR36][R10.64], R56 ;  /* 0x000000380a00c985 */ /* 0x0001e2000c101b24 */
[----:B------:R-:W-:Y:S02]  /*f2b0*/  @!P3 LEA.HI.X R13, R173, R7, R192, 0x2, P5 ;  /* 0x00000007ad0db211 */ /* 0x000fe400028f14c0 */
[----:B------:R-:W-:-:S02]  /*f2c0*/  ISETP.GE.AND P4, PT, R170, UR4, PT ;  /* 0x00000004aa007c0c */ /* 0x000fc4000bf86270 */
[-C--:B------:R-:W-:Y:S01]  /*f2d0*/  @!P1 LEA.HI.X R3, R172, R7.reuse, R191, 0x2, P6 ;  /* 0x00000007ac039211 */ /* 0x080fe200030f14bf */
[----:B------:R4:W-:Y:S01]  /*f2e0*/  @!P3 ST.E.64 desc[UR36][R12.64], R60 ;  /* 0x0000003c0c00b985 */ /* 0x0009e2000c101b24 */
[----:B------:R-:W-:Y:S02]  /*f2f0*/  ISETP.GE.AND P5, PT, R169, UR4, PT ;  /* 0x00000004a9007c0c */ /* 0x000fe4000bfa6270 */
[----:B-1----:R-:W-:Y:S01]  /*f300*/  @!P2 LEA R4, P6, R171, R6, 0x2 ;  /* 0x00000006ab04a211 */ /* 0x002fe200078c10ff */
[----:B------:R1:W-:Y:S01]  /*f310*/  @!P1 ST.E.64 desc[UR36][R2.64], R64 ;  /* 0x0000004002009985 */ /* 0x0003e2000c101b24 */
[----:B------:R-:W-:Y:S02]  /*f320*/  ISETP.GE.AND P3, PT, R168, UR4, PT ;  /* 0x00000004a8007c0c */ /* 0x000fe4000bf66270 */
[----:B------:R-:W-:Y:S02]  /*f330*/  ISETP.GE.AND P1, PT, R167, UR4, PT ;  /* 0x00000004a7007c0c */ /* 0x000fe4000bf26270 */
[----:B------:R-:W-:-:S02]  /*f340*/  @!P2 LEA.HI.X R5, R171, R7, R190, 0x2, P6 ;  /* 0x00000007ab05a211 */ /* 0x000fc400030f14be */
[----:B---3--:R-:W-:-:S03]  /*f350*/  @!P4 LEA R8, P6, R170, R6, 0x2 ;  /* 0x00000006aa08c211 */ /* 0x008fc600078c10ff */
[----:B------:R1:W-:Y:S01]  /*f360*/  @!P2 ST.E.64 desc[UR36][R4.64], R68 ;  /* 0x000000440400a985 */ /* 0x0003e2000c101b24 */
[CC--:B0-----:R-:W-:Y:S02]  /*f370*/  @!P5 LEA R10, P2, R169.reuse, R6.reuse, 0x2 ;  /* 0x00000006a90ad211 */ /* 0x0c1fe400078410ff */
[-C--:B------:R-:W-:Y:S02]  /*f380*/  @!P4 LEA.HI.X R9, R170, R7.reuse, R189, 0x2, P6 ;  /* 0x00000007aa09c211 */ /* 0x080fe400030f14bd */
[CC--:B----4-:R-:W-:Y:S02]  /*f390*/  @!P3 LEA R12, P6, R168.reuse, R6.reuse, 0x2 ;  /* 0x00000006a80cb211 */ /* 0x0d0fe400078c10ff */
        /* <DEDUP_REMOVED lines=8> */
.L_x_1311:
[----:B------:R-:W-:Y:S05]  /*f420*/  BSYNC B1 ;  /* 0x0000000000017941 */ /* 0x000fea0003800000 */
.L_x_1310:
[----:B-1----:R1:W3:Y:S04]  /*f430*/  SHFL.IDX PT, R5, R16, 0x1, 0x1c1f ;  /* 0x003c1f0010057f89 */ /* 0x0022e800000e0000 */
[----:B------:R1:W4:Y:S01]  /*f440*/  SHFL.IDX PT, R4, R0, 0x1, 0x1c1f ;  /* 0x003c1f0000047f89 */ /* 0x00032200000e0000 */
[----:B------:R-:W-:Y:S05]  /*f450*/  @P0 BRA `(.L_x_1309) ;  /* 0x00000010006c0947 */ /* 0x000fea0003800000 */
[----:B------:R-:W-:Y:S02]  /*f460*/  ULDC UR4, c[0x0][0xac8] ;  /* 0x0002b20000047ab9 */ /* 0x000fe40000000800 */
[----:B------:R-:W-:Y:S02]  /*f470*/  ISETP.GE.AND P1, PT, R181, UR4, PT ;  /* 0x00000004b5007c0c */ /* 0x000fe4000bf26270 */
[----:B------:R-:W-:Y:S02]  /*f480*/  ISETP.GE.AND P0, PT, R180, UR4, PT ;  /* 0x00000004b4007c0c */ /* 0x000fe4000bf06270 */
[----:B------:R-:W-:Y:S02]  /*f490*/  ISETP.GE.AND P2, PT, R18, UR4, PT ;  /* 0x0000000412007c0c */ /* 0x000fe4000bf46270 */
[----:B------:R-:W-:Y:S02]  /*f4a0*/  ISETP.GE.AND P4, PT, R178, UR4, PT ;  /* 0x00000004b2007c0c */ /* 0x000fe4000bf86270 */
[----:B------:R-:W-:-:S05]  /*f4b0*/  ISETP.GE.AND P3, PT, R179, UR4, PT ;  /* 0x00000004b3007c0c */ /* 0x000fca000bf66270 */
[CC--:B0---4-:R-:W-:Y:S02]  /*f4c0*/  @!P1 LEA R6, P5, R181.reuse, R4.reuse, 0x2 ;  /* 0x00000004b5069211 */ /* 0x0d1fe400078a10ff */
        /* <DEDUP_REMOVED lines=59> */
.L_x_1300:
[----:B------:R-:W0:Y:S01]  /*f880*/  LDC.64 R2, c[0x0][0xc00] ;  /* 0x00030000ff027b82 */ /* 0x000e220000000a00 */
[----:B------:R-:W-:Y:S01]  /*f890*/  R2UR UR11, R183 ;  /* 0x00000000b70b72ca */ /* 0x000fe200000e0000 */
[----:B------:R-:W-:Y:S01]  /*f8a0*/  ULDC.64 UR8, c[0x0][0xc00] ;  /* 0x0003000000087ab9 */ /* 0x000fe20000000a00 */
[----:B------:R-:W-:Y:S01]  /*f8b0*/  IMAD.MOV.U32 R7, RZ, RZ, RZ ;  /* 0x000000ffff077224 */ /* 0x000fe200078e00ff */
[----:B------:R-:W-:-:S04]  /*f8c0*/  R2UR UR10, R164 ;  /* 0x00000000a40a72ca */ /* 0x000fc800000e0000 */
[----:B------:R-:W1:Y:S06]  /*f8d0*/  LDC.64 R4, c[0x0][0xc08] ;  /* 0x00030200ff047b82 */ /* 0x000e6c0000000a00 */
[----:B------:R-:W-:Y:S01]  /*f8e0*/  UIMAD.WIDE UR8, UR11, 0x4, UR8 ;  /* 0x000000040b0878a5 */ /* 0x000fe2000f8e0208 */
[----:B0-----:R-:W-:-:S05]  /*f8f0*/  ISETP.NE.U32.AND P0, PT, R2, RZ, PT ;  /* 0x000000ff0200720c */ /* 0x001fca0003f05070 */
[----:B------:R-:W-:Y:S01]  /*f900*/  IMAD.U32 R2, RZ, RZ, UR8 ;  /* 0x00000008ff027e24 */ /* 0x000fe2000f8e00ff */
[----:B------:R-:W-:Y:S01]  /*f910*/  R2UR UR4, R3 ;  /* 0x00000000030472ca */ /* 0x000fe200000e0000 */
[----:B------:R-:W-:Y:S01]  /*f920*/  IMAD.U32 R3, RZ, RZ, UR9 ;  /* 0x00000009ff037e24 */ /* 0x000fe2000f8e00ff */
[----:B-1----:R-:W-:-:S05]  /*f930*/  ISETP.NE.U32.AND P1, PT, R4, RZ, PT ;  /* 0x000000ff0400720c */ /* 0x002fca0003f25070 */
[----:B------:R-:W-:-:S06]  /*f940*/  VOTEU.ANY UP0, P0 ;  /* 0x00000000003f7886 */ /* 0x000fcc0000000100 */
[----:B------:R-:W-:Y:S01]  /*f950*/  UISETP.NE.AND.EX UP0, UPT, UR4, URZ, UPT, UP0 ;  /* 0x0000003f0400728c */ /* 0x000fe2000bf05300 */
[----:B------:R-:W-:Y:S01]  /*f960*/  R2UR UR4, R5 ;  /* 0x00000000050472ca */ /* 0x000fe200000e0000 */
[----:B------:R-:W-:-:S04]  /*f970*/  VOTEU.ANY UP1, P1 ;  /* 0x00000000003f7886 */ /* 0x000fc80000820100 */
[----:B------:R-:W-:-:S08]  /*f980*/  PLOP3.LUT P0, PT, PT, PT, UP0, 0x80, 0x0 ;  /* 0x000000000000781c */ /* 0x000fd00003f0f008 */
[----:B------:R-:W-:-:S06]  /*f990*/  UISETP.NE.AND.EX UP1, UPT, UR4, URZ, UPT, UP1 ;  /* 0x0000003f0400728c */ /* 0x000fcc000bf25310 */
[----:B------:R-:W-:Y:S01]  /*f9a0*/  PLOP3.LUT P1, PT, PT, PT, UP1, 0x80, 0x0 ;  /* 0x000000000000781c */ /* 0x000fe20003f2f018 */
[----:B------:R0:W5:Y:S01]  /*f9b0*/  @P0 LDG.E R7, desc[UR36][R2.64] ;  /* 0x0000002402070981 */ /* 0x000162000c1e1900 */
[----:B------:R-:W-:Y:S02]  /*f9c0*/  ULDC UR4, c[0x0][0xa88] ;  /* 0x0002a20000047ab9 */ /* 0x000fe40000000800 */
[----:B------:R-:W-:Y:S01]  /*f9d0*/  IMAD.U32 R0, RZ, RZ, UR4 ;  /* 0x00000004ff007e24 */ /* 0x000fe2000f8e00ff */
[----:B------:R-:W-:Y:S02]  /*f9e0*/  @UP1 ULDC.64 UR8, c[0x0][0xc08] ;  /* 0x0003020000081ab9 */ /* 0x000fe40000000a00 */
[----:B------:R-:W-:-:S06]  /*f9f0*/  @UP1 UIMAD.WIDE UR8, UR11, 0x4, UR8 ;  /* 0x000000040b0818a5 */ /* 0x000fcc000f8e0208 */
[----:B------:R-:W-:Y:S02]  /*fa00*/  IMAD.U32 R4, RZ, RZ, UR8 ;  /* 0x00000008ff047e24 */ /* 0x000fe4000f8e00ff */
[----:B------:R-:W-:-:S05]  /*fa10*/  IMAD.U32 R5, RZ, RZ, UR9 ;  /* 0x00000009ff057e24 */ /* 0x000fca000f8e00ff */
[----:B------:R0:W5:Y:S01]  /*fa20*/  @P1 LDG.E R0, desc[UR36][R4.64] ;  /* 0x0000002404001981 */ /* 0x000162000c1e1900 */
[----:B------:R-:W-:-:S11]  /*fa30*/  UISETP.NE.AND UP1, UPT, UR10, URZ, UPT ;  /* 0x0000003f0a00728c */ /* 0x000fd6000bf25270 */
[----:B------:R-:W-:Y:S02]  /*fa40*/  @!UP1 ULDC UR10, c[0x0][0xad4] ;  /* 0x0002b500000a9ab9 */ /* 0x000fe40000000800 */
[----:B------:R-:W-:Y:S01]  /*fa50*/  IMAD.U32 R164, RZ, RZ, UR10 ;  /* 0x0000000affa47e24 */ /* 0x000fe2000f8e00ff */
[----:B0-----:R-:W-:Y:S06]  /*fa60*/  @P1 BRA `(.L_x_1312) ;  /* 0x0000000000101947 */ /* 0x001fec0003800000 */
[----:B------:R-:W-:Y:S05]  /*fa70*/  @!P0 BRA `(.L_x_1312) ;  /* 0x00000000000c8947 */ /* 0x000fea0003800000 */
[----:B------:R-:W2:Y:S04]  /*fa80*/  LDG.E R5, desc[UR36][R2.64] ;  /* 0x0000002402057981 */ /* 0x000ea8000c1e1900 */
[----:B-----5:R-:W2:Y:S02]  /*fa90*/  LDG.E R0, desc[UR36][R2.64+0x4] ;  /* 0x0000042402007981 */ /* 0x020ea4000c1e1900 */
[----:B--2---:R-:W-:-:S07]  /*faa0*/  IMAD.IADD R0, R0, 0x1, -R5 ;  /* 0x0000000100007824 */ /* 0x004fce00078e0a05 */
.L_x_1312:
[----:B------:R-:W-:Y:S01]  /*fab0*/  R2UR UR4, R183 ;  /* 0x00000000b70472ca */ /* 0x000fe200000e0000 */
[----:B------:R-:W-:Y:S01]  /*fac0*/  BSSY B1, `(.L_x_1313) ;  /* 0x0000042000017945 */ /* 0x000fe20003800000 */
[----:B-----5:R-:W-:Y:S02]  /*fad0*/  R2UR UR20, R7 ;  /* 0x00000000071472ca */ /* 0x020fe400000e0000 */
[----:B------:R-:W-:-:S09]  /*fae0*/  ISETP.GT.AND P0, PT, R207, 0x7f, PT ;  /* 0x0000007fcf00780c */ /* 0x000fd20003f04270 */
[----:B------:R-:W-:Y:S02]  /*faf0*/  USHF.R.S32.HI UR8, URZ, 0x1f, UR4 ;  /* 0x0000001f3f087899 */ /* 0x000fe40008011404 */
[----:B------:R-:W-:Y:S02]  /*fb00*/  USEL UR4, UR4, URZ, !UP0 ;  /* 0x0000003f04047287 */ /* 0x000fe4000c000000 */
[----:B------:R-:W-:Y:S02]  /*fb10*/  USEL UR8, UR8, URZ, !UP0 ;  /* 0x0000003f08087287 */ /* 0x000fe4000c000000 */
[----:B------:R-:W-:Y:S01]  /*fb20*/  USHF.R.S32.HI UR20, URZ, 0x1f, UR20 ;  /* 0x0000001f3f147899 */ /* 0x000fe20008011414 */
[----:B------:R-:W-:Y:S11]  /*fb30*/  @P0 BRA `(.L_x_1314) ;  /* 0x0000000000e80947 */ /* 0x000ff60003800000 */
[----:B------:R-:W0:Y:S01]  /*fb40*/  S2R R6, SR_TID.X ;  /* 0x0000000000067919 */ /* 0x000e220000002100 */
[----:B------:R-:W1:Y:S01]  /*fb50*/  LDC R9, c[0x0][0xbe8] ;  /* 0x0002fa00ff097b82 */ /* 0x000e620000000800 */
[----:B------:R-:W-:-:S13]  /*fb60*/  R2UR UR9, R22 ;  /* 0x00000000160972ca */ /* 0x000fda00000e0000 */
[----:B------:R-:W-:Y:S02]  /*fb70*/  IMAD.U32 R3, RZ, RZ, UR9 ;  /* 0x00000009ff037e24 */ /* 0x000fe4000f8e00ff */
[----:B-1----:R-:W-:-:S03]  /*fb80*/  IMAD R2, R0, R9, RZ ;  /* 0x0000000900027224 */ /* 0x002fc600078e02ff */
[----:B0-----:R-:W-:-:S04]  /*fb90*/  IADD3 R6, R3, -0x80, R6 ;  /* 0xffffff8003067810 */ /* 0x001fc80007ffe006 */
[----:B------:R-:W-:-:S13]  /*fba0*/  ISETP.GE.AND P0, PT, R6, R2, PT ;  /* 0x000000020600720c */ /* 0x000fda0003f06270 */
[----:B------:R-:W-:Y:S05]  /*fbb0*/  @P0 BRA `(.L_x_1314) ;  /* 0x0000000000c80947 */ /* 0x000fea0003800000 */
[----:B------:R-:W-:Y:S01]  /*fbc0*/  ISETP.NE.AND P0, PT, R9, 0x1, PT ;  /* 0x000000010900780c */ /* 0x000fe20003f05270 */
[----:B------:R-:W-:Y:S01]  /*fbd0*/  UMOV UR18, 0x9b8 ;  /* 0x000009b800127882 */ /* 0x000fe20000000000 */
[----:B------:R-:W-:Y:S01]  /*fbe0*/  R2UR UR10, R164 ;  /* 0x00000000a40a72ca */ /* 0x000fe200000e0000 */
[----:B------:R-:W-:Y:S01]  /*fbf0*/  IMAD.MOV.U32 R4, RZ, RZ, R6 ;  /* 0x000000ffff047224 */ /* 0x000fe200078e0006 */
        /* <DEDUP_REMOVED lines=9> */
[----:B------:R-:W-:Y:S02]  /*fc90*/  UIMAD.WIDE.U32 UR16, UR10, UR19, URZ ;  /* 0x000000130a1072a5 */ /* 0x000fe4000f8e003f */
[----:B------:R-:W-:Y:S01]  /*fca0*/  UIMAD UR19, UR11, UR19, URZ ;  /* 0x000000130b1372a4 */ /* 0x000fe2000f8e023f */
[----:B0-----:R-:W-:Y:S01]  /*fcb0*/  @P0 IMAD.HI.U32 R5, R6, R5, RZ ;  /* 0x0000000506050227 */ /* 0x001fe200078e00ff */
[----:B------:R-:W-:Y:S02]  /*fcc0*/  UIMAD UR13, UR13, UR4, URZ ;  /* 0x000000040d0d72a4 */ /* 0x000fe4000f8e023f */
[----:B------:R-:W-:Y:S01]  /*fcd0*/  UIMAD.WIDE.U32 UR10, UR12, UR4, URZ ;  /* 0x000000040c0a72a5 */ /* 0x000fe2000f8e003f */
[----:B------:R-:W-:Y:S01]  /*fce0*/  IMAD.U32 R2, RZ, RZ, UR16 ;  /* 0x00000010ff027e24 */ /* 0x000fe2000f8e00ff */
[----:B------:R-:W-:-:S02]  /*fcf0*/  UIADD3 UR19, UR17, UR19, URZ ;  /* 0x0000001311137290 */ /* 0x000fc4000fffe03f */
[----:B------:R-:W-:Y:S01]  /*fd00*/  IMAD.U32 R3, RZ, RZ, UR17 ;  /* 0x00000011ff037e24 */ /* 0x000fe2000f8e00ff */
[----:B------:R-:W-:Y:S01]  /*fd10*/  UIMAD UR13, UR12, UR8, UR13 ;  /* 0x000000080c0d72a4 */ /* 0x000fe2000f8e020d */
[----:B-1----:R-:W-:Y:S01]  /*fd20*/  @P0 SHF.R.U32.HI R4, RZ, R8, R5 ;  /* 0x00000008ff040219 */ /* 0x002fe20000011605 */
[----:B------:R-:W-:Y:S01]  /*fd30*/  ULDC.64 UR14, c[0x0][UR18+0x228] ;  /* 0x00008a00120e7abb */ /* 0x000fe20008000a00 */
[----:B------:R-:W-:Y:S01]  /*fd40*/  IADD3 R3, P0, P1, R2, UR10, R7 ;  /* 0x0000000a02037c10 */ /* 0x000fe2000f91e007 */
[----:B------:R-:W-:Y:S01]  /*fd50*/  UIADD3 UR13, UR11, UR13, URZ ;  /* 0x0000000d0b0d7290 */ /* 0x000fe2000fffe03f */
[----:B------:R-:W-:Y:S01]  /*fd60*/  IMAD.U32 R2, RZ, RZ, UR20 ;  /* 0x00000014ff027e24 */ /* 0x000fe2000f8e00ff */
[----:B------:R-:W-:Y:S01]  /*fd70*/  UIMAD.WIDE.U32 UR16, UR14, UR9, URZ ;  /* 0x000000090e1072a5 */ /* 0x000fe2000f8e003f */
[----:B------:R-:W-:Y:S01]  /*fd80*/  IMAD.MOV R5, RZ, RZ, -R4 ;  /* 0x000000ffff057224 */ /* 0x000fe200078e0a04 */
[----:B------:R-:W-:Y:S01]  /*fd90*/  UIMAD UR9, UR15, UR9, URZ ;  /* 0x000000090f0972a4 */ /* 0x000fe2000f8e023f */
[----:B------:R-:W-:Y:S01]  /*fda0*/  IMAD.U32 R11, RZ, RZ, UR19 ;  /* 0x00000013ff0b7e24 */ /* 0x000fe2000f8e00ff */
[----:B------:R-:W-:Y:S01]  /*fdb0*/  ULDC.64 UR10, c[0x0][UR18+0x210] ;  /* 0x00008400120a7abb */ /* 0x000fe20008000a00 */
[----:B------:R-:W-:Y:S01]  /*fdc0*/  IMAD R5, R9, R5, R6 ;  /* 0x0000000509057224 */ /* 0x000fe200078e0206 */
[----:B------:R-:W-:-:S02]  /*fdd0*/  UIADD3 UR9, UR17, UR9, URZ ;  /* 0x0000000911097290 */ /* 0x000fc4000fffe03f */
[----:B------:R-:W-:Y:S01]  /*fde0*/  IADD3.X R6, R11, UR13, R2, P0, P1 ;  /* 0x0000000d0b067c10 */ /* 0x000fe200087e2402 */
[----:B------:R-:W-:Y:S01]  /*fdf0*/  IMAD R9, R5, UR11, RZ ;  /* 0x0000000b05097c24 */ /* 0x000fe2000f8e02ff */
[----:B------:R-:W-:Y:S01]  /*fe00*/  IADD3 R2, P0, P1, R4, UR16, R3 ;  /* 0x0000001004027c10 */ /* 0x000fe2000f91e003 */
[----:B------:R-:W-:Y:S01]  /*fe10*/  ULDC.64 UR12, c[0x0][0xba8] ;  /* 0x0002ea00000c7ab9 */ /* 0x000fe20000000a00 */
[----:B------:R-:W-:Y:S01]  /*fe20*/  SHF.R.S32.HI R3, RZ, 0x1f, R4 ;  /* 0x0000001fff037819 */ /* 0x000fe20000011404 */
[----:B------:R-:W-:Y:S01]  /*fe30*/  @!UP0 ULDC UR12, c[0x0][0xb50] ;  /* 0x0002d400000c8ab9 */ /* 0x000fe20000000800 */
[----:B------:R-:W-:Y:S01]  /*fe40*/  SHF.R.S32.HI R4, RZ, 0x1f, R5 ;  /* 0x0000001fff047819 */ /* 0x000fe20000011405 */
[----:B------:R-:W-:Y:S01]  /*fe50*/  @!UP0 ULDC UR13, c[0x0][0xb54] ;  /* 0x0002d500000d8ab9 */ /* 0x000fe20000000800 */
[----:B------:R-:W-:-:S03]  /*fe60*/  IADD3.X R3, R3, UR9, R6, P0, P1 ;  /* 0x0000000903037c10 */ /* 0x000fc600087e2406 */
[----:B------:R-:W-:Y:S02]  /*fe70*/  IMAD R9, R4, UR10, R9 ;  /* 0x0000000a04097c24 */ /* 0x000fe4000f8e0209 */
[----:B------:R-:W-:-:S04]  /*fe80*/  IMAD.WIDE.U32 R2, R5, UR10, R2 ;  /* 0x0000000a05027c25 */ /* 0x000fc8000f8e0002 */
[----:B------:R-:W-:Y:S01]  /*fe90*/  IMAD.IADD R3, R3, 0x1, R9 ;  /* 0x0000000103037824 */ /* 0x000fe200078e0209 */
[----:B------:R-:W-:-:S04]  /*fea0*/  LEA R4, P0, R2, UR12, 0x2 ;  /* 0x0000000c02047c11 */ /* 0x000fc8000f8010ff */
[----:B------:R-:W-:Y:S01]  /*feb0*/  LEA.HI.X R5, R2, UR13, R3, 0x2, P0 ;  /* 0x0000000d02057c11 */ /* 0x000fe200080f1403 */
[----:B------:R-:W-:-:S05]  /*fec0*/  IMAD.MOV.U32 R3, RZ, RZ, -0x800000 ;  /* 0xff800000ff037424 */ /* 0x000fca00078e00ff */
[----:B------:R0:W-:Y:S03]  /*fed0*/  STG.E desc[UR36][R4.64], R3 ;  /* 0x0000000304007986 */ /* 0x0001e6000c101924 */
.L_x_1314:
[----:B------:R-:W-:Y:S05]  /*fee0*/  BSYNC B1 ;  /* 0x0000000000017941 */ /* 0x000fea0003800000 */
.L_x_1313:
[----:B------:R-:W-:-:S13]  /*fef0*/  R2UR UR9, R164 ;  /* 0x00000000a40972ca */ /* 0x000fda00000e0000 */
[----:B------:R-:W-:-:S06]  /*ff00*/  UISETP.GT.AND UP0, UPT, UR9, 0x1, UPT ;  /* 0x000000010900788c */ /* 0x000fcc000bf04270 */
[----:B------:R-:W-:-:S13]  /*ff10*/  PLOP3.LUT P0, PT, PT, PT, UP0, 0x80, 0x0 ;  /* 0x000000000000781c */ /* 0x000fda0003f0f008 */
[----:B------:R-:W-:Y:S05]  /*ff20*/  @P0 BRA `(.L_x_1309) ;  /* 0x0000000400b80947 */ /* 0x000fea0003800000 */
[----:B------:R-:W1:Y:S01]  /*ff30*/  LDC R11, c[0x0][0xbe8] ;  /* 0x0002fa00ff0b7b82 */ /* 0x000e620000000800 */
[C---:B------:R-:W-:Y:S01]  /*ff40*/  R2UR UR10, R7.reuse ;  /* 0x00000000070a72ca */ /* 0x040fe200000e0000 */
[----:B------:R-:W-:Y:S01]  /*ff50*/  ULDC.64 UR12, c[0x0][0xaa0] ;  /* 0x0002a800000c7ab9 */ /* 0x000fe20000000a00 */
[----:B------:R-:W-:Y:S01]  /*ff60*/  R2UR UR14, R7 ;  /* 0x00000000070e72ca */ /* 0x000fe200000e0000 */
[----:B------:R-:W-:Y:S01]  /*ff70*/  UIMAD UR9, UR20, UR12, URZ ;  /* 0x0000000c140972a4 */ /* 0x000fe2000f8e023f */
[----:B------:R-:W-:Y:S01]  /*ff80*/  R2UR UR16, R166 ;  /* 0x00000000a61072ca */ /* 0x000fe200000e0000 */
[----:B------:R-:W-:Y:S01]  /*ff90*/  IMAD R2, R163, 0x20, R182 ;  /* 0x00000020a3027824 */ /* 0x000fe200078e02b6 */
[----:B------:R-:W-:Y:S01]  /*ffa0*/  R2UR UR15, R22 ;  /* 0x00000000160f72ca */ /* 0x000fe200000e0000 */
[----:B------:R-:W-:Y:S06]  /*ffb0*/  BSSY B1, `(.L_x_1315) ;  /* 0x000003b000017945 */ /* 0x000fec0003800000 */
[----:B------:R-:W-:-:S02]  /*ffc0*/  UIMAD.WIDE.U32 UR10, UR10, UR12, URZ ;  /* 0x0000000c0a0a72a5 */ /* 0x000fc4000f8e003f */
[----:B------:R-:W-:-:S03]  /*ffd0*/  UIMAD UR9, UR14, UR13, UR9 ;  /* 0x0000000d0e0972a4 */ /* 0x000fc6000f8e0209 */
[----:B------:R-:W-:Y:S01]  /*ffe0*/  ULDC.64 UR12, c[0x0][0xae8] ;  /* 0x0002ba00000c7ab9 */ /* 0x000fe20000000a00 */
[----:B------:R-:W-:Y:S01]  /*fff0*/  UIADD3 UR11, UR11, UR9, URZ ;  /* 0x000000090b0b7290 */ /* 0x000fe2000fffe03f */
[----:B------:R-:W-:Y:S01]  /*10000*/  VIADD R6, R2, UR15 ;  /* 0x0000000f02067c36 */ /* 0x000fe20008000000 */
[----:B-1----:R-:W-:Y:S02]  /*10010*/  ISETP.NE.AND P0, PT, R11, 0x1, PT ;  /* 0x000000010b00780c */ /* 0x002fe40003f05270 */
[----:B------:R-:W-:Y:S01]  /*10020*/  UIMAD.WIDE.U32 UR10, UR16, UR12, UR10 ;  /* 0x0000000c100a72a5 */ /* 0x000fe2000f8e000a */
[----:B0-----:R-:W-:-:S03]  /*10030*/  IMAD.MOV.U32 R5, RZ, RZ, R6 ;  /* 0x000000ffff057224 */ /* 0x001fc600078e0006 */
[----:B------:R-:W-:-:S03]  /*10040*/  UIMAD UR9, UR16, UR13, UR11 ;  /* 0x0000000d100972a4 */ /* 0x000fc6000f8e020b */
[----:B------:R-:W-:Y:S02]  /*10050*/  ULDC.64 UR12, c[0x0][0xaf0] ;  /* 0x0002bc00000c7ab9 */ /* 0x000fe40000000a00 */
[----:B------:R-:W-:Y:S02]  /*10060*/  UIMAD UR8, UR8, UR12, URZ ;  /* 0x0000000c080872a4 */ /* 0x000fe4000f8e023f */
[----:B------:R-:W0:Y:S02]  /*10070*/  @P0 LDC R3, c[0x0][0xbec] ;  /* 0x0002fb00ff030b82 */ /* 0x000e240000000800 */
[----:B------:R-:W-:-:S03]  /*10080*/  UIMAD UR11, UR4, UR13, UR8 ;  /* 0x0000000d040b72a4 */ /* 0x000fc6000f8e0208 */
[----:B------:R-:W-:Y:S02]  /*10090*/  UMOV UR8, UR10 ;  /* 0x0000000a00087c82 */ /* 0x000fe40008000000 */
[----:B------:R-:W-:Y:S01]  /*100a0*/  UIMAD.WIDE.U32 UR8, UR4, UR12, UR8 ;  /* 0x0000000c040872a5 */ /* 0x000fe2000f8e0008 */
[----:B------:R-:W1:Y:S03]  /*100b0*/  @P0 LDC R7, c[0x0][0xbf0] ;  /* 0x0002fc00ff070b82 */ /* 0x000e660000000800 */
[----:B------:R-:W-:-:S03]  /*100c0*/  UIADD3 UR4, UR9, UR11, URZ ;  /* 0x0000000b09047290 */ /* 0x000fc6000fffe03f */
[----:B------:R-:W-:Y:S01]  /*100d0*/  ULDC.64 UR10, c[0x0][0xae0] ;  /* 0x0002b800000a7ab9 */ /* 0x000fe20000000a00 */
[----:B0-----:R-:W-:-:S04]  /*100e0*/  @P0 IMAD.HI.U32 R2, R6, R3, RZ ;  /* 0x0000000306020227 */ /* 0x001fc800078e00ff */
[----:B------:R-:W-:Y:S02]  /*100f0*/  IMAD.U32 R3, RZ, RZ, UR9 ;  /* 0x00000009ff037e24 */ /* 0x000fe4000f8e00ff */
[----:B------:R-:W-:Y:S01]  /*10100*/  IMAD.U32 R3, RZ, RZ, UR4 ;  /* 0x00000004ff037e24 */ /* 0x000fe2000f8e00ff */
[----:B-1----:R-:W-:-:S04]  /*10110*/  @P0 SHF.R.U32.HI R5, RZ, R7, R2 ;  /* 0x00000007ff050219 */ /* 0x002fc80000011602 */
[--C-:B------:R-:W-:Y:S01]  /*10120*/  SHF.R.S32.HI R2, RZ, 0x1f, R5.reuse ;  /* 0x0000001fff027819 */ /* 0x100fe20000011405 */
[----:B------:R-:W-:-:S04]  /*10130*/  IMAD.MOV R7, RZ, RZ, -R5 ;  /* 0x000000ffff077224 */ /* 0x000fc800078e0a05 */
[----:B------:R-:W-:Y:S02]  /*10140*/  IMAD R4, R2, UR10, RZ ;  /* 0x0000000a02047c24 */ /* 0x000fe4000f8e02ff */
[----:B------:R-:W-:Y:S02]  /*10150*/  IMAD R7, R11, R7, R6 ;  /* 0x000000070b077224 */ /* 0x000fe400078e0206 */
[----:B------:R-:W-:Y:S01]  /*10160*/  IMAD.U32 R2, RZ, RZ, UR8 ;  /* 0x00000008ff027e24 */ /* 0x000fe2000f8e00ff */
[----:B------:R-:W-:Y:S01]  /*10170*/  ULDC.64 UR8, c[0x0][0xad8] ;  /* 0x0002b60000087ab9 */ /* 0x000fe20000000a00 */
[C---:B------:R-:W-:Y:S01]  /*10180*/  IMAD R9, R5.reuse, UR11, R4 ;  /* 0x0000000b05097c24 */ /* 0x040fe2000f8e0204 */
[----:B------:R-:W-:Y:S01]  /*10190*/  SHF.R.S32.HI R4, RZ, 0x1f, R7 ;  /* 0x0000001fff047819 */ /* 0x000fe20000011407 */
[----:B------:R-:W-:-:S04]  /*101a0*/  IMAD.WIDE.U32 R2, R5, UR10, R2 ;  /* 0x0000000a05027c25 */ /* 0x000fc8000f8e0002 */
[----:B------:R-:W-:Y:S02]  /*101b0*/  IMAD.IADD R3, R3, 0x1, R9 ;  /* 0x0000000103037824 */ /* 0x000fe400078e0209 */
[----:B------:R-:W-:Y:S02]  /*101c0*/  IMAD R4, R4, UR8, RZ ;  /* 0x0000000804047c24 */ /* 0x000fe4000f8e02ff */
[----:B------:R-:W-:Y:S02]  /*101d0*/  VIADD R6, R182, UR15 ;  /* 0x0000000fb6067c36 */ /* 0x000fe40008000000 */
[----:B------:R-:W-:Y:S02]  /*101e0*/  IMAD R11, R0, R11, RZ ;  /* 0x0000000b000b7224 */ /* 0x000fe400078e02ff */
[C---:B------:R-:W-:Y:S02]  /*101f0*/  IMAD R5, R7.reuse, UR9, R4 ;  /* 0x0000000907057c24 */ /* 0x040fe4000f8e0204 */
[----:B------:R-:W-:Y:S01]  /*10200*/  IMAD.WIDE.U32 R2, R7, UR8, R2 ;  /* 0x0000000807027c25 */ /* 0x000fe2000f8e0002 */
[----:B------:R-:W-:Y:S01]  /*10210*/  ISETP.GE.AND P2, PT, R6, R11, PT ;  /* 0x0000000b0600720c */ /* 0x000fe20003f46270 */
[----:B------:R-:W-:-:S02]  /*10220*/  ULDC.64 UR8, c[0x0][0xa80] ;  /* 0x0002a00000087ab9 */ /* 0x000fc40000000a00 */
[----:B------:R-:W-:Y:S01]  /*10230*/  IMAD.IADD R3, R3, 0x1, R5 ;  /* 0x0000000103037824 */ /* 0x000fe200078e0205 */
[----:B------:R-:W-:Y:S01]  /*10240*/  LEA R4, P3, R2, UR8, 0x1 ;  /* 0x0000000802047c11 */ /* 0x000fe2000f8608ff */
[----:B------:R-:W-:-:S03]  /*10250*/  VIADD R0, R6, 0x20 ;  /* 0x0000002006007836 */ /* 0x000fc60000000000 */
[----:B------:R-:W-:Y:S01]  /*10260*/  LEA.HI.X R5, R2, UR9, R3, 0x1, P3 ;  /* 0x0000000902057c11 */ /* 0x000fe200098f0c03 */
[----:B------:R0:W1:Y:S01]  /*10270*/  SHFL.IDX PT, R7, R4, RZ, 0x181f ;  /* 0x00181fff04077589 */ /* 0x00006200000e0000 */
[-C--:B------:R-:W-:Y:S01]  /*10280*/  ISETP.GE.AND P1, PT, R0, R11.reuse, PT ;  /* 0x0000000b0000720c */ /* 0x080fe20003f26270 */
[----:B------:R-:W-:Y:S02]  /*10290*/  VIADD R0, R6, 0x40 ;  /* 0x0000004006007836 */ /* 0x000fe40000000000 */
[----:B------:R0:W2:Y:S03]  /*102a0*/  SHFL.IDX PT, R3, R5, RZ, 0x181f ;  /* 0x00181fff05037589 */ /* 0x0000a600000e0000 */
        /* <DEDUP_REMOVED lines=11> */
.L_x_1316:
[----:B------:R-:W-:Y:S05]  /*10360*/  BSYNC B1 ;  /* 0x0000000000017941 */ /* 0x000fea0003800000 */
.L_x_1315:
        /* <DEDUP_REMOVED lines=13> */
.L_x_1318:
[----:B------:R-:W-:Y:S05]  /*10440*/  BSYNC B1 ;  /* 0x0000000000017941 */ /* 0x000fea0003800000 */
.L_x_1317:
        /* <DEDUP_REMOVED lines=13> */
.L_x_1320:
[----:B------:R-:W-:Y:S05]  /*10520*/  BSYNC B1 ;  /* 0x0000000000017941 */ /* 0x000fea0003800000 */
.L_x_1319:
        /* <DEDUP_REMOVED lines=14> */
.L_x_1309:
[----:B------:R-:W-:Y:S05]  /*10610*/  BSYNC B0 ;  /* 0x0000000000007941 */ /* 0x000fea0003800000 */
.L_x_1299:
[----:B------:R-:W-:Y:S02]  /*10620*/  ULDC UR4, c[0x0][0xc3c] ;  /* 0x00030f0000047ab9 */ /* 0x000fe40000000800 */
[----:B------:R-:W-:-:S06]  /*10630*/  UISETP.GE.AND UP0, UPT, UR7, UR4, UPT ;  /* 0x000000040700728c */ /* 0x000fcc000bf06270 */
[----:B------:R-:W-:-:S13]  /*10640*/  PLOP3.LUT P0, PT, PT, PT, UP0, 0x80, 0x0 ;  /* 0x000000000000781c */ /* 0x000fda0003f0f008 */
[----:B------:R-:W-:Y:S05]  /*10650*/  @!P0 BRA `(.L_x_1321) ;  /* 0xffffff08003c8947 */ /* 0x000fea000383ffff */
[----:B------:R-:W-:Y:S05]  /*10660*/  EXIT ;  /* 0x000000000000794d */ /* 0x000fea0003800000 */
.L_x_1208:
[----:B------:R-:W-:-:S08]  /*10670*/  NOP ;  /* 0x0000000000007918 */ /* 0x000fd00000000000 */
[----:B0-----:R-:W0:-:S00]  /*10680*/  USETMAXREG.DEALLOC.CTAPOOL 0x28 ;  /* 0x00000028000079c8 */ /* 0x001e0000080e0500 */
[----:B0-----:R-:W-:Y:S01]  /*10690*/  LOP3.LUT R2, R2, 0x3, RZ, 0xc0, !PT ;  /* 0x0000000302027812 */ /* 0x001fe200078ec0ff */
[----:B------:R-:W-:Y:S01]  /*106a0*/  IMAD.MOV.U32 R6, RZ, RZ, RZ ;  /* 0x000000ffff067224 */ /* 0x000fe200078e00ff */
[----:B------:R-:W-:-:S04]  /*106b0*/  LOP3.LUT R23, R23, 0xfffffeff, RZ, 0xc0, !PT ;  /* 0xfffffeff17177812 */ /* 0x000fc800078ec0ff */
[----:B------:R-:W0:Y:S02]  /*106c0*/  SHFL.IDX PT, R2, R2, RZ, 0x1f ;  /* 0x00001fff02027589 */ /* 0x000e2400000e0000 */
[----:B0-----:R-:W-:-:S13]  /*106d0*/  ISETP.NE.AND P0, PT, R2, RZ, PT ;  /* 0x000000ff0200720c */ /* 0x001fda0003f05270 */
[----:B------:R-:W-:Y:S01]  /*106e0*/  @P0 LOP3.LUT R23, R23, 0x100, RZ, 0xfc, !PT ;  /* 0x0000010017170812 */ /* 0x000fe200078efcff */
[----:B------:R-:W-:Y:S06]  /*106f0*/  @!P0 BRA `(.L_x_1322) ;  /* 0x00000000001c8947 */ /* 0x000fec0003800000 */
[----:B------:R-:W0:Y:S08]  /*10700*/  S2UR UR5, SR_CgaCtaId ;  /* 0x00000000000579c3 */ /* 0x000e300000008800 */
[----:B------:R-:W-:Y:S06]  /*10710*/  BAR.SYNC.DEFER_BLOCKING 0x5, 0x180 ;  /* 0x0146000000007b1d */ /* 0x000fec0000010000 */
[----:B------:R-:W-:-:S02]  /*10720*/  UMOV UR4, 0x400 ;  /* 0x0000040000047882 */ /* 0x000fc40000000000 */
[----:B0-----:R-:W-:-:S09]  /*10730*/  ULEA UR4, UR5, UR4, 0x18 ;  /* 0x0000000405047291 */ /* 0x001fd2000f8ec03f */
[----:B------:R-:W1:Y:S01]  /*10740*/  LDS.128 R16, [UR4+0x2a8d0] ;  /* 0x02a8d004ff107984 */ /* 0x000e620008000c00 */
[----:B------:R-:W-:Y:S06]  /*10750*/  BAR.ARV 0x4, 0x180 ;  /* 0x0106000000007b1d */ /* 0x000fec0000002000 */
[----:B------:R-:W-:Y:S05]  /*10760*/  BRA `(.L_x_1323) ;  /* 0x0000000c00907947 */ /* 0x000fea0003800000 */
.L_x_1322:
[----:B------:R-:W-:Y:S01]  /*10770*/  LOP3.LUT R7, R0, 0x1f, RZ, 0xc0, !PT ;  /* 0x0000001f00077812 */ /* 0x000fe200078ec0ff */
[----:B------:R-:W-:Y:S01]  /*10780*/  ULDC UR4, c[0x0][0xc3c] ;  /* 0x00030f0000047ab9 */ /* 0x000fe20000000800 */
[----:B------:R-:W-:Y:S01]  /*10790*/  IMAD.MOV.U32 R9, RZ, RZ, RZ ;  /* 0x000000ffff097224 */ /* 0x000fe200078e00ff */
[----:B------:R-:W0:Y:S01]  /*107a0*/  S2UR UR6, SR_CTAID.X ;  /* 0x00000000000679c3 */ /* 0x000e220000002500 */
[----:B------:R-:W-:Y:S01]  /*107b0*/  ISETP.NE.AND P0, PT, R7, 0x1f, PT ;  /* 0x0000001f0700780c */ /* 0x000fe20003f05270 */
[----:B------:R-:W-:-:S03]  /*107c0*/  ULDC UR5, c[0x0][0xc38] ;  /* 0x00030e0000057ab9 */ /* 0x000fc60000000800 */
[----:B------:R-:W-:-:S13]  /*107d0*/  ISETP.GE.OR P1, PT, R7, UR4, !P0 ;  /* 0x0000000407007c0c */ /* 0x000fda000c726670 */
[----:B------:R-:W1:Y:S08]  /*107e0*/  @!P1 LDC.64 R4, c[0x0][0xc80] ;  /* 0x00032000ff049b82 */ /* 0x000e700000000a00 */
[----:B------:R-:W2:Y:S01]  /*107f0*/  @!P1 LDC.64 R2, c[0x0][0xc78] ;  /* 0x00031e00ff029b82 */ /* 0x000ea20000000a00 */
[----:B-1----:R-:W-:-:S05]  /*10800*/  @!P1 IMAD.WIDE.U32 R4, R7, 0x4, R4 ;  /* 0x0000000407049825 */ /* 0x002fca00078e0004 */
        /* <DEDUP_REMOVED lines=10> */
[----:B------:R-:W1:Y:S02]  /*108b0*/  SHFL.UP PT, R10, R8, 0x1, RZ ;  /* 0x04200000080a7989 */ /* 0x000e6400000e00ff */
[----:B-1----:R-:W-:-:S05]  /*108c0*/  SEL R11, R10, RZ, P1 ;  /* 0x000000ff0a0b7207 */ /* 0x002fca0000800000 */
[----:B------:R-:W-:-:S05]  /*108d0*/  IMAD.IADD R11, R8, 0x1, R11 ;  /* 0x00000001080b7824 */ /* 0x000fca00078e020b */
        /* <DEDUP_REMOVED lines=12> */
[----:B------:R-:W1:Y:S02]  /*109a0*/  SHFL.IDX PT, R8, R5, 0x1f, 0x1f ;  /* 0x03e01f0005087f89 */ /* 0x000e6400000e0000 */
[----:B-1----:R-:W-:-:S05]  /*109b0*/  IMAD R8, R8, UR5, RZ ;  /* 0x0000000508087c24 */ /* 0x002fca000f8e02ff */
[----:B0-----:R-:W-:Y:S01]  /*109c0*/  ISETP.GT.AND P6, PT, R8, UR6, PT ;  /* 0x0000000608007c0c */ /* 0x001fe2000bfc4270 */
[----:B------:R-:W-:-:S12]  /*109d0*/  IMAD.MOV.U32 R3, RZ, RZ, R8 ;  /* 0x000000ffff037224 */ /* 0x000fd800078e0008 */
[----:B------:R-:W-:Y:S05]  /*109e0*/  @P6 BRA `(.L_x_1324) ;  /* 0x0000000000986947 */ /* 0x000fea0003800000 */
[----:B------:R-:W-:Y:S01]  /*109f0*/  IMAD.MOV.U32 R8, RZ, RZ, R3 ;  /* 0x000000ffff087224 */ /* 0x000fe200078e0003 */
[----:B------:R-:W-:Y:S01]  /*10a00*/  UMOV UR4, URZ ;  /* 0x0000003f00047c82 */ /* 0x000fe20008000000 */
[----:B------:R-:W-:-:S05]  /*10a10*/  ULDC UR5, c[0x0][0xc38] ;  /* 0x00030e0000057ab9 */ /* 0x000fca0000000800 */
.L_x_1326:
[----:B------:R-:W0:Y:S01]  /*10a20*/  LDC R2, c[0x0][0xc3c] ;  /* 0x00030f00ff027b82 */ /* 0x000e220000000800 */
[----:B------:R-:W-:-:S06]  /*10a30*/  UIADD3 UR4, UR4, 0x1f, URZ ;  /* 0x0000001f04047890 */ /* 0x000fcc000fffe03f */
        /* <DEDUP_REMOVED lines=33> */
.L_x_1324:
        /* <DEDUP_REMOVED lines=9> */
[----:B0-----:R-:W-:-:S07]  /*10ce0*/  ISETP.NE.AND P1, PT, R9, 0x1, PT ;  /* 0x000000010900780c */ /* 0x001fce0003f25270 */
[----:B-1----:R-:W-:Y:S06]  /*10cf0*/  @!P0 BRA `(.L_x_1327) ;  /* 0x0000000000088947 */ /* 0x002fec0003800000 */
[----:B------:R-:W-:-:S06]  /*10d00*/  VIADD R16, R19, 0xffffffff ;  /* 0xffffffff13107836 */ /* 0x000fcc0000000000 */
[----:B------:R0:W1:Y:S02]  /*10d10*/  SHFL.IDX PT, R16, R5, R16, 0x1f ;  /* 0x00001f1005107589 */ /* 0x00006400000e0000 */
.L_x_1327:
[----:B-1----:R-:W-:Y:S02]  /*10d20*/  IMAD R16, R16, UR5, R3 ;  /* 0x0000000510107c24 */ /* 0x002fe4000f8e0203 */
[----:B------:R-:W-:-:S03]  /*10d30*/  VIADD R19, R19, UR4 ;  /* 0x0000000413137c36 */ /* 0x000fc60008000000 */
[----:B0-----:R-:W-:Y:S01]  /*10d40*/  IADD3 R5, -R16, UR6, RZ ;  /* 0x0000000610057c10 */ /* 0x001fe2000fffe1ff */
[----:B------:R-:W-:Y:S06]  /*10d50*/  @!P1 BRA `(.L_x_1328) ;  /* 0x0000000000e89947 */ /* 0x000fec0003800000 */
[-C--:B--2---:R-:W-:Y:S02]  /*10d60*/  IABS R12, R6.reuse ;  /* 0x00000006000c7213 */ /* 0x084fe40000000000 */
[----:B------:R-:W-:Y:S02]  /*10d70*/  IABS R4, R9 ;  /* 0x0000000900047213 */ /* 0x000fe40000000000 */
[----:B------:R-:W0:Y:S01]  /*10d80*/  I2F.RP R8, R12 ;  /* 0x0000000c00087306 */ /* 0x000e220000209400 */
[----:B------:R-:W-:-:S07]  /*10d90*/  IABS R13, R6 ;  /* 0x00000006000d7213 */ /* 0x000fce0000000000 */
[----:B------:R-:W1:Y:S08]  /*10da0*/  I2F.RP R10, R4 ;  /* 0x00000004000a7306 */ /* 0x000e700000209400 */
[----:B0-----:R-:W0:Y:S08]  /*10db0*/  MUFU.RCP R8, R8 ;  /* 0x0000000800087308 */ /* 0x001e300000001000 */
[----:B-1----:R-:W-:Y:S01]  /*10dc0*/  MUFU.RCP R10, R10 ;  /* 0x0000000a000a7308 */ /* 0x002fe20000001000 */
[----:B0-----:R-:W-:Y:S01]  /*10dd0*/  VIADD R2, R8, 0xffffffe ;  /* 0x0ffffffe08027836 */ /* 0x001fe20000000000 */
[----:B------:R-:W-:-:S06]  /*10de0*/  IABS R8, R5 ;  /* 0x0000000500087213 */ /* 0x000fcc0000000000 */
[----:B------:R0:W1:Y:S02]  /*10df0*/  F2I.FTZ.U32.TRUNC.NTZ R3, R2 ;  /* 0x0000000200037305 */ /* 0x000064000021f000 */
[----:B0-----:R-:W-:Y:S02]  /*10e00*/  IMAD.MOV.U32 R2, RZ, RZ, RZ ;  /* 0x000000ffff027224 */ /* 0x001fe400078e00ff */
[----:B-1----:R-:W-:-:S04]  /*10e10*/  IMAD.MOV R11, RZ, RZ, -R3 ;  /* 0x000000ffff0b7224 */ /* 0x002fc800078e0a03 */
[----:B------:R-:W-:-:S04]  /*10e20*/  IMAD R11, R11, R12, RZ ;  /* 0x0000000c0b0b7224 */ /* 0x000fc800078e02ff */
[----:B------:R-:W-:-:S04]  /*10e30*/  IMAD.HI.U32 R3, R3, R11, R2 ;  /* 0x0000000b03037227 */ /* 0x000fc800078e0002 */
[----:B------:R-:W-:Y:S02]  /*10e40*/  IMAD.MOV R11, RZ, RZ, -R13 ;  /* 0x000000ffff0b7224 */ /* 0x000fe400078e0a0d */
[----:B------:R-:W-:-:S04]  /*10e50*/  IMAD.HI.U32 R2, R3, R8, RZ ;  /* 0x0000000803027227 */ /* 0x000fc800078e00ff */
[----:B------:R-:W-:Y:S01]  /*10e60*/  IMAD R3, R2, R11, R8 ;  /* 0x0000000b02037224 */ /* 0x000fe200078e0208 */
[----:B------:R-:W-:Y:S01]  /*10e70*/  LOP3.LUT R8, R5, R6, RZ, 0x3c, !PT ;  /* 0x0000000605087212 */ /* 0x000fe200078e3cff */
[----:B------:R-:W-:-:S03]  /*10e80*/  VIADD R11, R10, 0xffffffe ;  /* 0x0ffffffe0a0b7836 */ /* 0x000fc60000000000 */
[----:B------:R-:W-:Y:S02]  /*10e90*/  ISETP.GT.U32.AND P1, PT, R12, R3, PT ;  /* 0x000000030c00720c */ /* 0x000fe40003f24070 */
[----:B------:R-:W-:-:S11]  /*10ea0*/  ISETP.GE.AND P2, PT, R8, RZ, PT ;  /* 0x000000ff0800720c */ /* 0x000fd60003f46270 */
[----:B------:R-:W-:Y:S02]  /*10eb0*/  @!P1 IMAD.IADD R3, R3, 0x1, -R12 ;  /* 0x0000000103039824 */ /* 0x000fe400078e0a0c */
[----:B------:R-:W-:Y:S01]  /*10ec0*/  @!P1 VIADD R2, R2, 0x1 ;  /* 0x0000000102029836 */ /* 0x000fe20000000000 */
[----:B------:R-:W-:Y:S02]  /*10ed0*/  ISETP.NE.AND P1, PT, R6, RZ, PT ;  /* 0x000000ff0600720c */ /* 0x000fe40003f25270 */
[----:B------:R-:W-:Y:S02]  /*10ee0*/  ISETP.GE.U32.AND P0, PT, R3, R12, PT ;  /* 0x0000000c0300720c */ /* 0x000fe40003f06070 */
[----:B------:R-:W0:Y:S11]  /*10ef0*/  F2I.FTZ.U32.TRUNC.NTZ R3, R11 ;  /* 0x0000000b00037305 */ /* 0x000e36000021f000 */
[----:B------:R-:W-:-:S04]  /*10f00*/  @P0 VIADD R2, R2, 0x1 ;  /* 0x0000000102020836 */ /* 0x000fc80000000000 */
[----:B------:R-:W-:Y:S01]  /*10f10*/  IMAD.MOV.U32 R10, RZ, RZ, R2 ;  /* 0x000000ffff0a7224 */ /* 0x000fe200078e0002 */
[----:B------:R-:W-:Y:S01]  /*10f20*/  IABS R2, R9 ;  /* 0x0000000900027213 */ /* 0x000fe20000000000 */
[----:B0-----:R-:W-:Y:S02]  /*10f30*/  IMAD.MOV R13, RZ, RZ, -R3 ;  /* 0x000000ffff0d7224 */ /* 0x001fe400078e0a03 */
[----:B------:R-:W-:Y:S01]  /*10f40*/  @!P2 IMAD.MOV R10, RZ, RZ, -R10 ;  /* 0x000000ffff0aa224 */ /* 0x000fe200078e0a0a */
[----:B------:R-:W-:Y:S01]  /*10f50*/  @!P1 LOP3.LUT R10, RZ, R6, RZ, 0x33, !PT ;  /* 0x00000006ff0a9212 */ /* 0x000fe200078e33ff */
[----:B------:R-:W-:Y:S02]  /*10f60*/  IMAD.MOV R12, RZ, RZ, -R2 ;  /* 0x000000ffff0c7224 */ /* 0x000fe400078e0a02 */
[----:B------:R-:W-:Y:S01]  /*10f70*/  IMAD R11, R13, R4, RZ ;  /* 0x000000040d0b7224 */ /* 0x000fe200078e02ff */
[----:B------:R-:W-:Y:S01]  /*10f80*/  IABS R8, R10 ;  /* 0x0000000a00087213 */ /* 0x000fe20000000000 */
[----:B------:R-:W-:-:S04]  /*10f90*/  IMAD.MOV.U32 R2, RZ, RZ, RZ ;  /* 0x000000ffff027224 */ /* 0x000fc800078e00ff */
[----:B------:R-:W-:-:S04]  /*10fa0*/  IMAD.HI.U32 R2, R3, R11, R2 ;  /* 0x0000000b03027227 */ /* 0x000fc800078e0002 */
[----:B------:R-:W-:Y:S02]  /*10fb0*/  IMAD.MOV.U32 R3, RZ, RZ, R8 ;  /* 0x000000ffff037224 */ /* 0x000fe400078e0008 */
[----:B------:R-:W-:Y:S02]  /*10fc0*/  IMAD.MOV.U32 R8, RZ, RZ, R12 ;  /* 0x000000ffff087224 */ /* 0x000fe400078e000c */
[----:B------:R-:W-:-:S04]  /*10fd0*/  IMAD.HI.U32 R2, R2, R3, RZ ;  /* 0x0000000302027227 */ /* 0x000fc800078e00ff */
[----:B------:R-:W-:-:S05]  /*10fe0*/  IMAD R3, R2, R8, R3 ;  /* 0x0000000802037224 */ /* 0x000fca00078e0203 */
[----:B------:R-:W-:-:S13]  /*10ff0*/  ISETP.GT.U32.AND P1, PT, R4, R3, PT ;  /* 0x000000030400720c */ /* 0x000fda0003f24070 */
[----:B------:R-:W-:Y:S02]  /*11000*/  @!P1 IMAD.IADD R3, R3, 0x1, -R4 ;  /* 0x0000000103039824 */ /* 0x000fe400078e0a04 */
[----:B------:R-:W-:Y:S01]  /*11010*/  @!P1 VIADD R2, R2, 0x1 ;  /* 0x0000000102029836 */ /* 0x000fe20000000000 */
[----:B------:R-:W-:Y:S02]  /*11020*/  ISETP.NE.AND P1, PT, R9, RZ, PT ;  /* 0x000000ff0900720c */ /* 0x000fe40003f25270 */
[----:B------:R-:W-:Y:S02]  /*11030*/  ISETP.GE.U32.AND P0, PT, R3, R4, PT ;  /* 0x000000040300720c */ /* 0x000fe40003f06070 */
[----:B------:R-:W-:-:S04]  /*11040*/  LOP3.LUT R3, R10, R9, RZ, 0x3c, !PT ;  /* 0x000000090a037212 */ /* 0x000fc800078e3cff */
[----:B------:R-:W-:Y:S01]  /*11050*/  ISETP.GE.AND P2, PT, R3, RZ, PT ;  /* 0x000000ff0300720c */ /* 0x000fe20003f46270 */
[----:B------:R-:W-:-:S06]  /*11060*/  IMAD.MOV R3, RZ, RZ, -R10 ;  /* 0x000000ffff037224 */ /* 0x000fcc00078e0a0a */
[----:B------:R-:W-:-:S06]  /*11070*/  @P0 VIADD R2, R2, 0x1 ;  /* 0x0000000102020836 */ /* 0x000fcc0000000000 */
[----:B------:R-:W-:Y:S01]  /*11080*/  @!P2 IMAD.MOV R2, RZ, RZ, -R2 ;  /* 0x000000ffff02a224 */ /* 0x000fe200078e0a02 */
[----:B------:R-:W-:-:S05]  /*11090*/  @!P1 LOP3.LUT R2, RZ, R9, RZ, 0x33, !PT ;  /* 0x00000009ff029212 */ /* 0x000fca00078e33ff */
[----:B------:R-:W-:-:S04]  /*110a0*/  IMAD.MOV R18, RZ, RZ, -R2 ;  /* 0x000000ffff127224 */ /* 0x000fc800078e0a02 */
[C---:B------:R-:W-:Y:S02]  /*110b0*/  IMAD R18, R9.reuse, R18, R10 ;  /* 0x0000001209127224 */ /* 0x040fe400078e020a */
[----:B------:R-:W-:Y:S02]  /*110c0*/  IMAD R9, R9, 0x1000000, R2 ;  /* 0x0100000009097824 */ /* 0x000fe400078e0202 */
[----:B------:R-:W-:Y:S02]  /*110d0*/  IMAD R2, R6, R3, R5 ;  /* 0x0000000306027224 */ /* 0x000fe400078e0205 */
[----:B------:R-:W-:Y:S01]  /*110e0*/  IMAD R18, R18, 0x10000, R9 ;  /* 0x0001000012127824 */ /* 0x000fe200078e0209 */
[----:B------:R-:W-:Y:S06]  /*110f0*/  BRA `(.L_x_1329) ;  /* 0x0000000000f47947 */ /* 0x000fec0003800000 */
.L_x_1328:
[----:B------:R-:W0:Y:S02]  /*11100*/  LDC.64 R2, c[0x0][0xc90] ;  /* 0x00032400ff027b82 */ /* 0x000e240000000a00 */
[----:B0-----:R-:W-:-:S05]  /*11110*/  IMAD.WIDE R2, R19, 0x4, R2 ;  /* 0x0000000413027825 */ /* 0x001fca00078e0202 */
[----:B------:R0:W2:Y:S01]  /*11120*/  LDG.E R13, desc[UR36][R2.64] ;  /* 0x00000024020d7981 */ /* 0x0000a2000c1e1900 */
[----:B------:R-:W-:Y:S01]  /*11130*/  IABS R15, R5 ;  /* 0x00000005000f7213 */ /* 0x000fe20000000000 */
[----:B0-----:R-:W-:Y:S02]  /*11140*/  IMAD.MOV.U32 R2, RZ, RZ, RZ ;  /* 0x000000ffff027224 */ /* 0x001fe400078e00ff */
[----:B--2---:R-:W-:-:S05]  /*11150*/  IMAD R4, R6, R13, RZ ;  /* 0x0000000d06047224 */ /* 0x004fca00078e02ff */
[-C--:B------:R-:W-:Y:S02]  /*11160*/  IABS R10, R4.reuse ;  /* 0x00000004000a7213 */ /* 0x080fe40000000000 */
[----:B------:R-:W-:Y:S02]  /*11170*/  IABS R12, R4 ;  /* 0x00000004000c7213 */ /* 0x000fe40000000000 */
[----:B------:R-:W0:Y:S08]  /*11180*/  I2F.RP R8, R10 ;  /* 0x0000000a00087306 */ /* 0x000e300000209400 */
[----:B0-----:R-:W0:Y:S02]  /*11190*/  MUFU.RCP R8, R8 ;  /* 0x0000000800087308 */ /* 0x001e240000001000 */
[----:B0-----:R-:W-:-:S06]  /*111a0*/  VIADD R9, R8, 0xffffffe ;  /* 0x0ffffffe08097836 */ /* 0x001fcc0000000000 */
[----:B------:R-:W0:Y:S02]  /*111b0*/  F2I.FTZ.U32.TRUNC.NTZ R3, R9 ;  /* 0x0000000900037305 */ /* 0x000e24000021f000 */
[----:B0-----:R-:W-:-:S04]  /*111c0*/  IMAD.MOV R11, RZ, RZ, -R3 ;  /* 0x000000ffff0b7224 */ /* 0x001fc800078e0a03 */
[----:B------:R-:W-:-:S04]  /*111d0*/  IMAD R11, R11, R10, RZ ;  /* 0x0000000a0b0b7224 */ /* 0x000fc800078e02ff */
[----:B------:R-:W-:-:S04]  /*111e0*/  IMAD.HI.U32 R2, R3, R11, R2 ;  /* 0x0000000b03027227 */ /* 0x000fc800078e0002 */
[----:B------:R-:W-:Y:S02]  /*111f0*/  IMAD.MOV R3, RZ, RZ, -R12 ;  /* 0x000000ffff037224 */ /* 0x000fe400078e0a0c */
        /* <DEDUP_REMOVED lines=12> */
[----:B------:R-:W-:Y:S02]  /*112c0*/  IMAD R11, R13, R2, RZ ;  /* 0x000000020d0b7224 */ /* 0x000fe400078e02ff */
[----:B------:R-:W-:Y:S02]  /*112d0*/  IMAD.MOV R2, RZ, RZ, -R2 ;  /* 0x000000ffff027224 */ /* 0x000fe400078e0a02 */
[----:B------:R-:W-:Y:S02]  /*112e0*/  IMAD.MOV R3, RZ, RZ, -R11 ;  /* 0x000000ffff037224 */ /* 0x000fe400078e0a0b */
[----:B------:R-:W-:Y:S02]  /*112f0*/  IMAD R4, R4, R2, R5 ;  /* 0x0000000204047224 */ /* 0x000fe400078e0205 */
[----:B------:R-:W-:Y:S01]  /*11300*/  IMAD.MOV.U32 R2, RZ, RZ, RZ ;  /* 0x000000ffff027224 */ /* 0x000fe200078e00ff */
[----:B------:R-:W-:-:S04]  /*11310*/  VIADDMNMX R13, R3, UR5, R13, PT ;  /* 0x00000005030d7c46 */ /* 0x000fc8000b80010d */
[-C--:B------:R-:W-:Y:S01]  /*11320*/  IABS R10, R13.reuse ;  /* 0x0000000d000a7213 */ /* 0x080fe20000000000 */
[----:B------:R-:W-:Y:S01]  /*11330*/  IMAD.MOV R18, RZ, RZ, -R13 ;  /* 0x000000ffff127224 */ /* 0x000fe200078e0a0d */
[----:B------:R-:W-:Y:S02]  /*11340*/  IABS R12, R13 ;  /* 0x0000000d000c7213 */ /* 0x000fe40000000000 */
[----:B------:R-:W0:Y:S08]  /*11350*/  I2F.RP R8, R10 ;  /* 0x0000000a00087306 */ /* 0x000e300000209400 */
[----:B0-----:R-:W0:Y:S02]  /*11360*/  MUFU.RCP R8, R8 ;  /* 0x0000000800087308 */ /* 0x001e240000001000 */
[----:B0-----:R-:W-:-:S06]  /*11370*/  VIADD R3, R8, 0xffffffe ;  /* 0x0ffffffe08037836 */ /* 0x001fcc0000000000 */
[----:B------:R-:W0:Y:S02]  /*11380*/  F2I.FTZ.U32.TRUNC.NTZ R3, R3 ;  /* 0x0000000300037305 */ /* 0x000e24000021f000 */
[----:B0-----:R-:W-:-:S04]  /*11390*/  IMAD.MOV R9, RZ, RZ, -R3 ;  /* 0x000000ffff097224 */ /* 0x001fc800078e0a03 */
[----:B------:R-:W-:Y:S01]  /*113a0*/  IMAD.MOV.U32 R5, RZ, RZ, R9 ;  /* 0x000000ffff057224 */ /* 0x000fe200078e0009 */
[----:B------:R-:W-:-:S03]  /*113b0*/  IABS R9, R4 ;  /* 0x0000000400097213 */ /* 0x000fc60000000000 */
        /* <DEDUP_REMOVED lines=11> */
[----:B------:R-:W-:Y:S02]  /*11470*/  ISETP.GE.AND P2, PT, R3, RZ, PT ;  /* 0x000000ff0300720c */ /* 0x000fe40003f46270 */
[----:B------:R-:W-:-:S05]  /*11480*/  IADD3 R3, R11, 0x1000000, R4 ;  /* 0x010000000b037810 */ /* 0x000fca0007ffe004 */
[----:B------:R-:W-:-:S06]  /*11490*/  @P0 VIADD R2, R2, 0x1 ;  /* 0x0000000102020836 */ /* 0x000fcc0000000000 */
[----:B------:R-:W-:Y:S01]  /*114a0*/  @!P2 IMAD.MOV R2, RZ, RZ, -R2 ;  /* 0x000000ffff02a224 */ /* 0x000fe200078e0a02 */
[----:B------:R-:W-:-:S05]  /*114b0*/  @!P1 LOP3.LUT R2, RZ, R13, RZ, 0x33, !PT ;  /* 0x0000000dff029212 */ /* 0x000fca00078e33ff */
[----:B------:R-:W-:-:S07]  /*114c0*/  IMAD R18, R2, R18, R3 ;  /* 0x0000001202127224 */ /* 0x000fce00078e0203 */
.L_x_1329:
[----:B------:R-:W-:-:S05]  /*114d0*/  LOP3.LUT R17, RZ, R2, RZ, 0x33, !PT ;  /* 0x00000002ff117212 */ /* 0x000fca00078e33ff */
[----:B------:R-:W-:Y:S01]  /*114e0*/  IMAD.IADD R17, R6, 0x1, R17 ;  /* 0x0000000106117824 */ /* 0x000fe200078e0211 */
[----:B------:R-:W-:Y:S06]  /*114f0*/  BRA `(.L_x_1330) ;  /* 0x0000000000147947 */ /* 0x000fec0003800000 */
.L_x_1325:
[----:B------:R-:W-:Y:S01]  /*11500*/  ULDC UR4, c[0x0][0xc3c] ;  /* 0x00030f0000047ab9 */ /* 0x000fe20000000800 */
[----:B------:R-:W-:Y:S02]  /*11510*/  IMAD.MOV.U32 R17, RZ, RZ, RZ ;  /* 0x000000ffff117224 */ /* 0x000fe400078e00ff */
[----:B------:R-:W-:Y:S02]  /*11520*/  IMAD.U32 R16, RZ, RZ, UR6 ;  /* 0x00000006ff107e24 */ /* 0x000fe4000f8e00ff */
[----:B------:R-:W-:Y:S02]  /*11530*/  IMAD.MOV.U32 R18, RZ, RZ, RZ ;  /* 0x000000ffff127224 */ /* 0x000fe400078e00ff */
[----:B------:R-:W-:-:S07]  /*11540*/  IMAD.U32 R19, RZ, RZ, UR4 ;  /* 0x00000004ff137e24 */ /* 0x000fce000f8e00ff */
.L_x_1330:
[----:B------:R-:W-:-:S13]  /*11550*/  ISETP.NE.AND P0, PT, R7, RZ, PT ;  /* 0x000000ff0700720c */ /* 0x000fda0003f05270 */
[----:B------:R-:W0:Y:S01]  /*11560*/  @!P0 S2R R3, SR_CgaCtaId ;  /* 0x0000000000038919 */ /* 0x000e220000008800 */
[----:B------:R-:W-:-:S04]  /*11570*/  @!P0 MOV R2, 0x400 ;  /* 0x0000040000028802 */ /* 0x000fc80000000f00 */
[----:B0-----:R-:W-:-:S05]  /*11580*/  @!P0 LEA R2, R3, R2, 0x18 ;  /* 0x0000000203028211 */ /* 0x001fca00078ec0ff */
[----:B------:R0:W-:Y:S01]  /*11590*/  @!P0 STS.128 [R2+0x2a8d0], R16 ;  /* 0x02a8d01002008388 */ /* 0x0001e20000000c00 */
[----:B------:R-:W-:Y:S06]  /*115a0*/  BAR.ARV 0x5, 0x180 ;  /* 0x0146000000007b1d */ /* 0x000fec0000002000 */
.L_x_1323:
[----:B------:R2:W-:Y:S01]  /*115b0*/  STL [R1+0x10], RZ ;  /* 0x000010ff01007387 */ /* 0x0005e20000100800 */
[----:B------:R-:W-:Y:S01]  /*115c0*/  ULDC UR4, c[0x0][0xc3c] ;  /* 0x00030f0000047ab9 */ /* 0x000fe20000000800 */
[----:B------:R-:W-:Y:S01]  /*115d0*/  IMAD.MOV.U32 R28, RZ, RZ, 0x1 ;  /* 0x00000001ff1c7424 */ /* 0x000fe200078e00ff */
[----:B-1----:R-:W-:Y:S01]  /*115e0*/  ISETP.GE.AND P0, PT, R19, UR4, PT ;  /* 0x0000000413007c0c */ /* 0x002fe2000bf06270 */
[----:B------:R-:W-:-:S12]  /*115f0*/  IMAD.MOV.U32 R26, RZ, RZ, RZ ;  /* 0x000000ffff1a7224 */ /* 0x000fd800078e00ff */
[----:B--2---:R-:W-:Y:S05]  /*11600*/  @P0 BRA `(.L_x_1331) ;  /* 0x00000050009c0947 */ /* 0x004fea0003800000 */
[----:B0-----:R-:W2:Y:S01]  /*11610*/  LDL R2, [R1+0x14] ;  /* 0x0000140001027983 */ /* 0x001ea20000100800 */
[----:B------:R-:W0:Y:S01]  /*11620*/  S2UR UR5, SR_CgaCtaId ;  /* 0x00000000000579c3 */ /* 0x000e220000008800 */
[----:B------:R-:W-:Y:S01]  /*11630*/  LOP3.LUT R4, R0, 0x7f, RZ, 0xc0, !PT ;  /* 0x0000007f00047812 */ /* 0x000fe200078ec0ff */
[----:B------:R-:W-:Y:S01]  /*11640*/  BSSY B8, `(.L_x_1331) ;  /* 0x0000523000087945 */ /* 0x000fe20003800000 */
[----:B------:R1:W-:Y:S01]  /*11650*/  STL [R1+0x10], RZ ;  /* 0x000010ff01007387 */ /* 0x0003e20000100800 */
[----:B------:R-:W-:Y:S01]  /*11660*/  IMAD.MOV.U32 R28, RZ, RZ, 0x1 ;  /* 0x00000001ff1c7424 */ /* 0x000fe200078e00ff */
[----:B------:R-:W-:Y:S01]  /*11670*/  SHF.R.U32.HI R5, RZ, 0x3, R4 ;  /* 0x00000003ff057819 */ /* 0x000fe20000011604 */
[----:B------:R-:W-:Y:S01]  /*11680*/  IMAD.MOV.U32 R26, RZ, RZ, RZ ;  /* 0x000000ffff1a7224 */ /* 0x000fe200078e00ff */
[----:B------:R-:W-:Y:S01]  /*11690*/  ULDC UR39, c[0x0][0xc] ;  /* 0x0000030000277ab9 */ /* 0x000fe20000000800 */
[----:B--2---:R-:W-:Y:S01]  /*116a0*/  R2UR UR4, R2 ;  /* 0x00000000020472ca */ /* 0x004fe200000e0000 */
[----:B------:R-:W-:-:S05]  /*116b0*/  IMAD.SHL.U32 R2, R0, 0x8, RZ ;  /* 0x0000000800027824 */ /* 0x000fca00078e00ff */
[C---:B------:R-:W-:Y:S02]  /*116c0*/  LOP3.LUT R3, R2.reuse, 0x1f8, RZ, 0xc0, !PT ;  /* 0x000001f802037812 */ /* 0x040fe400078ec0ff */
[----:B------:R-:W-:Y:S02]  /*116d0*/  LOP3.LUT R4, R2, 0x38, RZ, 0xc0, !PT ;  /* 0x0000003802047812 */ /* 0x000fe400078ec0ff */
[----:B------:R-:W-:Y:S01]  /*116e0*/  LOP3.LUT R3, R3, 0x38, R0, 0x78, !PT ;  /* 0x0000003803037812 */ /* 0x000fe200078e7800 */
[----:B------:R-:W-:Y:S02]  /*116f0*/  IMAD.SHL.U32 R0, R0, 0x10, RZ ;  /* 0x0000001000007824 */ /* 0x000fe400078e00ff */
[----:B------:R-:W-:Y:S01]  /*11700*/  ULOP3.LUT UR38, UR4, 0x2, URZ, 0xfc, !UPT ;  /* 0x0000000204267892 */ /* 0x000fe2000f8efc3f */
[----:B------:R-:W-:Y:S02]  /*11710*/  LOP3.LUT R32, R3, 0x200, R2, 0xf8, !PT ;  /* 0x0000020003207812 */ /* 0x000fe400078ef802 */
[----:B------:R-:W-:Y:S01]  /*11720*/  UMOV UR4, 0x400 ;  /* 0x0000040000047882 */ /* 0x000fe20000000000 */
[----:B------:R-:W-:Y:S01]  /*11730*/  LOP3.LUT R3, R5, 0x70, R0, 0xf8, !PT ;  /* 0x0000007005037812 */ /* 0x000fe200078ef800 */
[----:B0-----:R-:W-:Y:S01]  /*11740*/  ULEA UR4, UR5, UR4, 0x18 ;  /* 0x0000000405047291 */ /* 0x001fe2000f8ec03f */
[----:B------:R-:W-:-:S02]  /*11750*/  LOP3.LUT R2, R4, 0x40, RZ, 0xfc, !PT ;  /* 0x0000004004027812 */ /* 0x000fc400078efcff */
[----:B------:R-:W-:-:S03]  /*11760*/  LOP3.LUT R0, R4, 0x80, RZ, 0xfc, !PT ;  /* 0x0000008004007812 */ /* 0x000fc600078efcff */
[----:B------:R-:W-:-:S04]  /*11770*/  IMAD.U32 R22, RZ, RZ, UR4 ;  /* 0x00000004ff167e24 */ /* 0x000fc8000f8e00ff */
[----:B-1----:R-:W-:-:S07]  /*11780*/  IMAD R33, R32, 0x2, R22 ;  /* 0x0000000220217824 */ /* 0x002fce00078e0216 */
.L_x_1404:
[----:B------:R-:W-:Y:S05]  /*11790*/  YIELD ;  /* 0x0000000000007946 */ /* 0x000fea0003800000 */
[----:B------:R-:W-:Y:S01]  /*117a0*/  ULDC.64 UR4, c[0x0][0xa28] ;  /* 0x00028a0000047ab9 */ /* 0x000fe20000000a00 */
[----:B------:R-:W-:Y:S01]  /*117b0*/  IMAD.MOV.U32 R37, RZ, RZ, RZ ;  /* 0x000000ffff257224 */ /* 0x000fe200078e00ff */
[----:B------:R-:W-:-:S04]  /*117c0*/  ISETP.NE.U32.AND P0, PT, RZ, UR4, PT ;  /* 0x00000004ff007c0c */ /* 0x000fc8000bf05070 */
[----:B------:R-:W-:Y:S01]  /*117d0*/  ISETP.NE.AND.EX P0, PT, RZ, UR5, PT, P0 ;  /* 0x00000005ff007c0c */ /* 0x000fe2000bf05300 */
[----:B------:R-:W-:-:S12]  /*117e0*/  ULDC.64 UR4, c[0x0][0xa18] ;  /* 0x0002860000047ab9 */ /* 0x000fd80000000a00 */
[----:B0-----:R-:W0:Y:S02]  /*117f0*/  @P0 LDC.64 R2, c[0x0][0xa28] ;  /* 0x00028a00ff020b82 */ /* 0x001e240000000a00 */
[----:B0-----:R-:W-:-:S05]  /*11800*/  @P0 IMAD.WIDE R2, R19, 0x4, R2 ;  /* 0x0000000413020825 */ /* 0x001fca00078e0202 */
[----:B------:R0:W5:Y:S01]  /*11810*/  @P0 LDG.E R37, desc[UR36][R2.64] ;  /* 0x0000002402250981 */ /* 0x000162000c1e1900 */
[----:B------:R-:W-:Y:S01]  /*11820*/  ISETP.NE.U32.AND P0, PT, RZ, UR4, PT ;  /* 0x00000004ff007c0c */ /* 0x000fe2000bf05070 */
[----:B------:R-:W-:Y:S01]  /*11830*/  IMAD.MOV.U32 R35, RZ, RZ, RZ ;  /* 0x000000ffff237224 */ /* 0x000fe200078e00ff */
[----:B------:R-:W-:Y:S02]  /*11840*/  LOP3.LUT R23, R23, 0xffffff7f, RZ, 0xc0, !PT ;  /* 0xffffff7f17177812 */ /* 0x000fe400078ec0ff */
[----:B------:R-:W-:Y:S01]  /*11850*/  ISETP.NE.AND.EX P1, PT, RZ, UR5, PT, P0 ;  /* 0x00000005ff007c0c */ /* 0x000fe2000bf25300 */
[----:B------:R-:W-:Y:S02]  /*11860*/  ULDC.64 UR4, c[0x0][0xa00] ;  /* 0x0002800000047ab9 */ /* 0x000fe40000000a00 */
[----:B------:R-:W-:Y:S01]  /*11870*/  ISETP.NE.U32.AND P0, PT, RZ, UR4, PT ;  /* 0x00000004ff007c0c */ /* 0x000fe2000bf05070 */
[----:B0-----:R-:W0:Y:S03]  /*11880*/  LDC.64 R2, c[0x0][0xa00] ;  /* 0x00028000ff027b82 */ /* 0x001e260000000a00 */
[----:B------:R-:W-:Y:S01]  /*11890*/  ISETP.NE.AND.EX P2, PT, RZ, UR5, PT, P0 ;  /* 0x00000005ff007c0c */ /* 0x000fe2000bf45300 */
[----:B------:R-:W-:-:S05]  /*118a0*/  ULDC.64 UR4, c[0x0][0x418] ;  /* 0x0001060000047ab9 */ /* 0x000fca0000000a00 */
[----:B------:R-:W1:Y:S07]  /*118b0*/  @P1 LDC.64 R30, c[0x0][0xa18] ;  /* 0x00028600ff1e1b82 */ /* 0x000e6e0000000a00 */
[----:B------:R-:W-:Y:S01]  /*118c0*/  @P2 LOP3.LUT R23, R23, 0x80, RZ, 0xfc, !PT ;  /* 0x0000008017172812 */ /* 0x000fe200078efcff */
[----:B0-----:R-:W-:-:S05]  /*118d0*/  IMAD.WIDE R2, R19, 0x4, R2 ;  /* 0x0000000413027825 */ /* 0x001fca00078e0202 */
[----:B------:R0:W5:Y:S01]  /*118e0*/  @P2 LDG.E R35, desc[UR36][R2.64] ;  /* 0x0000002402232981 */ /* 0x000162000c1e1900 */
[----:B-1----:R-:W-:-:S06]  /*118f0*/  @P1 IMAD.WIDE R30, R19, 0x4, R30 ;  /* 0x00000004131e1825 */ /* 0x002fcc00078e021e */
[----:B------:R0:W5:Y:S01]  /*11900*/  @P1 LDG.E R30, desc[UR36][R30.64] ;  /* 0x000000241e1e1981 */ /* 0x000162000c1e1900 */
[----:B------:R-:W-:-:S03]  /*11910*/  UISETP.NE.U32.AND UP0, UPT, UR4, URZ, UPT ;  /* 0x0000003f0400728c */ /* 0x000fc6000bf05070 */
[----:B------:R-:W-:Y:S01]  /*11920*/  ULDC UR4, c[0x0][0x424] ;  /* 0x0001090000047ab9 */ /* 0x000fe20000000800 */
[----:B------:R-:W-:-:S03]  /*11930*/  UISETP.NE.AND.EX UP0, UPT, UR5, URZ, UPT, UP0 ;  /* 0x0000003f0500728c */ /* 0x000fc6000bf05300 */
[----:B------:R-:W-:Y:S01]  /*11940*/  ULDC UR5, c[0x0][0x2f0] ;  /* 0x0000bc0000057ab9 */ /* 0x000fe20000000800 */
[----:B------:R-:W-:-:S04]  /*11950*/  USEL UR4, UR4, 0x1, UP0 ;  /* 0x0000000104047887 */ /* 0x000fc80008000000 */
[----:B------:R-:W-:-:S06]  /*11960*/  UIMAD UR4, UR4, UR5, URZ ;  /* 0x00000005040472a4 */ /* 0x000fcc000f8e023f */
[----:B------:R-:W-:Y:S01]  /*11970*/  IMAD.U32 R34, RZ, RZ, UR4 ;  /* 0x00000004ff227e24 */ /* 0x000fe2000f8e00ff */
[----:B0-2---:R-:W-:Y:S06]  /*11980*/  @P1 BRA `(.L_x_1332) ;  /* 0x0000000000181947 */ /* 0x005fec0003800000 */
[----:B------:R-:W-:Y:S02]  /*11990*/  ULDC UR4, c[0x0][0x288] ;  /* 0x0000a20000047ab9 */ /* 0x000fe40000000800 */
[----:B-----5:R-:W-:Y:S01]  /*119a0*/  IMAD.U32 R30, RZ, RZ, UR4 ;  /* 0x00000004ff1e7e24 */ /* 0x020fe2000f8e00ff */
[----:B------:R-:W-:Y:S06]  /*119b0*/  @!P2 BRA `(.L_x_1332) ;  /* 0x00000000000ca947 */ /* 0x000fec0003800000 */
[----:B------:R-:W2:Y:S04]  /*119c0*/  LDG.E R5, desc[UR36][R2.64] ;  /* 0x0000002402057981 */ /* 0x000ea8000c1e1900 */
[----:B------:R-:W2:Y:S02]  /*119d0*/  LDG.E R30, desc[UR36][R2.64+0x4] ;  /* 0x00000424021e7981 */ /* 0x000ea4000c1e1900 */
[----:B--2---:R-:W-:-:S07]  /*119e0*/  IMAD.IADD R30, R30, 0x1, -R5 ;  /* 0x000000011e1e7824 */ /* 0x004fce00078e0a05 */
.L_x_1332:
[----:B------:R-:W-:Y:S02]  /*119f0*/  ULDC.64 UR4, c[0x0][0xa20] ;  /* 0x0002880000047ab9 */ /* 0x000fe40000000a00 */
[----:B------:R-:W-:-:S04]  /*11a00*/  ISETP.NE.U32.AND P0, PT, RZ, UR4, PT ;  /* 0x00000004ff007c0c */ /* 0x000fc8000bf05070 */
[----:B------:R-:W-:-:S13]  /*11a10*/  ISETP.NE.AND.EX P0, PT, RZ, UR5, PT, P0 ;  /* 0x00000005ff007c0c */ /* 0x000fda000bf05300 */
[----:B------:R-:W-:Y:S05]  /*11a20*/  @!P0 BRA `(.L_x_1333) ;  /* 0x0000000000108947 */ /* 0x000fea0003800000 */
[----:B------:R-:W0:Y:S02]  /*11a30*/  LDC.64 R2, c[0x0][0xa20] ;  /* 0x00028800ff027b82 */ /* 0x000e240000000a00 */
[----:B0-----:R-:W-:-:S05]  /*11a40*/  IMAD.WIDE R2, R19, 0x4, R2 ;  /* 0x0000000413027825 */ /* 0x001fca00078e0202 */
[----:B------:R0:W5:Y:S01]  /*11a50*/  LDG.E R34, desc[UR36][R2.64] ;  /* 0x0000002402227981 */ /* 0x000162000c1e1900 */
[----:B------:R-:W-:Y:S05]  /*11a60*/  BRA `(.L_x_1334) ;  /* 0x0000000000247947 */ /* 0x000fea0003800000 */
.L_x_1333:
        /* <DEDUP_REMOVED lines=9> */
.L_x_1334:
[----:B------:R-:W1:Y:S01]  /*11b00*/  LDC R0, c[0x0][0x448] ;  /* 0x00011200ff007b82 */ /* 0x000e620000000800 */
[----:B------:R-:W-:Y:S01]  /*11b10*/  IMAD.SHL.U32 R27, R17, 0x80, RZ ;  /* 0x00000080111b7824 */ /* 0x000fe200078e00ff */
[----:B------:R-:W-:Y:S01]  /*11b20*/  LOP3.LUT R23, R23, 0xffffffbf, RZ, 0xc0, !PT ;  /* 0xffffffbf17177812 */ /* 0x000fe200078ec0ff */
[----:B-----5:R-:W-:-:S05]  /*11b30*/  IMAD.IADD R34, R34, 0x1, -R37 ;  /* 0x0000000122227824 */ /* 0x020fca00078e0a25 */
[----:B0-----:R-:W0:Y:S01]  /*11b40*/  LDC.64 R2, c[0x0][0x9e0] ;  /* 0x00027800ff027b82 */ /* 0x001e220000000a00 */
[----:B-1----:R-:W-:Y:S01]  /*11b50*/  ISETP.NE.AND P2, PT, R0, 0x1, PT ;  /* 0x000000010000780c */ /* 0x002fe20003f45270 */
[----:B------:R-:W-:Y:S01]  /*11b60*/  VIADD R0, R27, 0x7f ;  /* 0x0000007f1b007836 */ /* 0x000fe20000000000 */
[----:B0-----:R-:W-:-:S11]  /*11b70*/  ISETP.GE.AND P1, PT, R3, 0x1, PT ;  /* 0x000000010300780c */ /* 0x001fd60003f26270 */
[----:B------:R-:W0:Y:S01]  /*11b80*/  @P2 LDC R5, c[0x0][0x44c] ;  /* 0x00011300ff052b82 */ /* 0x000e220000000800 */
[----:B------:R-:W-:-:S07]  /*11b90*/  @P2 LOP3.LUT R23, R23, 0x40, RZ, 0xfc, !PT ;  /* 0x0000004017172812 */ /* 0x000fce00078efcff */
[----:B------:R-:W1:Y:S01]  /*11ba0*/  @P2 LDC R7, c[0x0][0x450] ;  /* 0x00011400ff072b82 */ /* 0x000e620000000800 */
[----:B0-----:R-:W-:Y:S01]  /*11bb0*/  @P2 IMAD.HI.U32 R4, R0, R5, RZ ;  /* 0x0000000500042227 */ /* 0x001fe200078e00ff */
[----:B------:R-:W-:-:S04]  /*11bc0*/  IADD3 R5, R34, 0x1, -R30 ;  /* 0x0000000122057810 */ /* 0x000fc80007ffe81e */
[----:B-1----:R-:W-:-:S05]  /*11bd0*/  @P2 SHF.R.U32.HI R0, RZ, R7, R4 ;  /* 0x00000007ff002219 */ /* 0x002fca0000011604 */
[----:B------:R-:W-:-:S04]  /*11be0*/  IMAD.IADD R7, R5, 0x1, R0 ;  /* 0x0000000105077824 */ /* 0x000fc800078e0200 */
[----:B------:R-:W-:Y:S01]  /*11bf0*/  IMAD.IADD R2, R7, 0x1, R2 ;  /* 0x0000000107027824 */ /* 0x000fe200078e0202 */
[----:B------:R-:W-:Y:S06]  /*11c00*/  @!P1 BRA `(.L_x_1335) ;  /* 0x0000000000489947 */ /* 0x000fec0003800000 */
[C---:B------:R-:W-:Y:S01]  /*11c10*/  ISETP.GT.AND P0, PT, R7.reuse, RZ, PT ;  /* 0x000000ff0700720c */ /* 0x040fe20003f04270 */
[----:B------:R-:W-:Y:S01]  /*11c20*/  BSSY B0, `(.L_x_1336) ;  /* 0x000000e000007945 */ /* 0x000fe20003800000 */
[----:B------:R-:W-:-:S11]  /*11c30*/  VIADD R0, R7, 0xffffffff ;  /* 0xffffffff07007836 */ /* 0x000fd60000000000 */
        /* <DEDUP_REMOVED lines=8> */
.L_x_1337:
[----:B------:R-:W-:-:S13]  /*11cc0*/  ISETP.NE.AND P0, PT, R3, 0x1, PT ;  /* 0x000000010300780c */ /* 0x000fda0003f05270 */
[----:B------:R-:W0:Y:S02]  /*11cd0*/  @P0 LDC.64 R4, c[0x0][0x9e8] ;  /* 0x00027a00ff040b82 */ /* 0x000e240000000a00 */
[----:B0-----:R-:W-:-:S05]  /*11ce0*/  @P0 IMAD.HI.U32 R4, R0, R4, RZ ;  /* 0x0000000400040227 */ /* 0x001fca00078e00ff */
[----:B------:R-:W-:-:S07]  /*11cf0*/  @P0 SHF.R.U32.HI R0, RZ, R5, R4 ;  /* 0x00000005ff000219 */ /* 0x000fce0000011604 */
.L_x_1338:
[----:B------:R-:W-:Y:S05]  /*11d00*/  BSYNC B0 ;  /* 0x0000000000007941 */ /* 0x000fea0003800000 */
.L_x_1336:
[----:B------:R-:W-:-:S05]  /*11d10*/  IMAD R5, R0, R3, R3 ;  /* 0x0000000300057224 */ /* 0x000fca00078e0203 */
[----:B------:R-:W-:-:S07]  /*11d20*/  VIMNMX R2, R2, R5, PT ;  /* 0x0000000502027248 */ /* 0x000fce0003fe0100 */
.L_x_1335:
[----:B------:R-:W0:Y:S01]  /*11d30*/  @P2 LDC R0, c[0x0][0x44c] ;  /* 0x00011300ff002b82 */ /* 0x000e220000000800 */
[----:B------:R-:W-:Y:S01]  /*11d40*/  VIADD R2, R2, 0x5f ;  /* 0x0000005f02027836 */ /* 0x000fe20000000000 */
[----:B------:R-:W-:Y:S01]  /*11d50*/  ULDC UR4, c[0x0][0x9dc] ;  /* 0x0002770000047ab9 */ /* 0x000fe20000000800 */
[----:B------:R-:W-:Y:S02]  /*11d60*/  IMAD.MOV.U32 R5, RZ, RZ, R27 ;  /* 0x000000ffff057224 */ /* 0x000fe400078e001b */
[----:B------:R-:W-:-:S03]  /*11d70*/  IMAD.HI R2, R2, 0x2aaaaaab, RZ ;  /* 0x2aaaaaab02027827 */ /* 0x000fc600078e02ff */
[----:B------:R-:W1:Y:S01]  /*11d80*/  @P2 LDC R7, c[0x0][0x450] ;  /* 0x00011400ff072b82 */ /* 0x000e620000000800 */
[----:B0-----:R-:W-:-:S05]  /*11d90*/  @P2 IMAD.HI.U32 R0, R27, R0, RZ ;  /* 0x000000001b002227 */ /* 0x001fca00078e00ff */
[----:B-1----:R-:W-:Y:S01]  /*11da0*/  @P2 SHF.R.U32.HI R5, RZ, R7, R0 ;  /* 0x00000007ff052219 */ /* 0x002fe20000011600 */
[----:B------:R-:W-:Y:S01]  /*11db0*/  VIADD R0, R34, 0x5f ;  /* 0x0000005f22007836 */ /* 0x000fe20000000000 */
[----:B------:R-:W-:-:S03]  /*11dc0*/  SHF.R.U32.HI R7, RZ, 0x1f, R2 ;  /* 0x0000001fff077819 */ /* 0x000fc60000011602 */
[----:B------:R-:W-:Y:S01]  /*11dd0*/  IMAD.HI R0, R0, 0x2aaaaaab, RZ ;  /* 0x2aaaaaab00007827 */ /* 0x000fe200078e02ff */
[----:B------:R-:W-:-:S04]  /*11de0*/  LEA.HI.SX32 R2, R2, R7, 0x1c ;  /* 0x0000000702027211 */ /* 0x000fc800078fe2ff */
[----:B------:R-:W-:-:S04]  /*11df0*/  SHF.R.U32.HI R7, RZ, 0x1f, R0 ;  /* 0x0000001fff077819 */ /* 0x000fc80000011600 */
[----:B------:R-:W-:-:S04]  /*11e00*/  LEA.HI.SX32 R7, R0, R7, 0x1c ;  /* 0x0000000700077211 */ /* 0x000fc800078fe2ff */
[----:B------:R-:W-:Y:S02]  /*11e10*/  VIMNMX R7, R7, R2, PT ;  /* 0x0000000207077248 */ /* 0x000fe40003fe0100 */
[----:B------:R-:W-:-:S05]  /*11e20*/  IADD3 R2, R5, R34, -R30 ;  /* 0x0000002205027210 */ /* 0x000fca0007ffe81e */
[----:B------:R-:W-:Y:S01]  /*11e30*/  VIADD R0, R2, -UR4 ;  /* 0x8000000402007c36 */ /* 0x000fe20008000000 */
[----:B------:R-:W-:Y:S06]  /*11e40*/  @!P1 BRA `(.L_x_1339) ;  /* 0x0000000000449947 */ /* 0x000fec0003800000 */
[----:B------:R-:W-:Y:S01]  /*11e50*/  ISETP.GT.AND P0, PT, R2, -0x1, PT ;  /* 0xffffffff0200780c */ /* 0x000fe20003f04270 */
[----:B------:R-:W-:-:S12]  /*11e60*/  BSSY B0, `(.L_x_1340) ;  /* 0x000000d000007945 */ /* 0x000fd80003800000 */
        /* <DEDUP_REMOVED lines=8> */
.L_x_1341:
[----:B------:R-:W-:-:S13]  /*11ef0*/  ISETP.NE.AND P0, PT, R3, 0x1, PT ;  /* 0x000000010300780c */ /* 0x000fda0003f05270 */
[----:B------:R-:W0:Y:S02]  /*11f00*/  @P0 LDC.64 R4, c[0x0][0x9e8] ;  /* 0x00027a00ff040b82 */ /* 0x000e240000000a00 */
[----:B0-----:R-:W-:-:S05]  /*11f10*/  @P0 IMAD.HI.U32 R4, R2, R4, RZ ;  /* 0x0000000402040227 */ /* 0x001fca00078e00ff */
[----:B------:R-:W-:-:S07]  /*11f20*/  @P0 SHF.R.U32.HI R2, RZ, R5, R4 ;  /* 0x00000005ff020219 */ /* 0x000fce0000011604 */
.L_x_1342:
[----:B------:R-:W-:Y:S05]  /*11f30*/  BSYNC B0 ;  /* 0x0000000000007941 */ /* 0x000fea0003800000 */
.L_x_1340:
[----:B------:R-:W-:-:S05]  /*11f40*/  IMAD R3, R2, R3, RZ ;  /* 0x0000000302037224 */ /* 0x000fca00078e02ff */
[----:B------:R-:W-:-:S07]  /*11f50*/  VIMNMX R0, R0, R3, !PT ;  /* 0x0000000300007248 */ /* 0x000fce0007fe0100 */
.L_x_1339:
[----:B------:R-:W-:Y:S01]  /*11f60*/  IMAD.HI R0, R0, 0x2aaaaaab, RZ ;  /* 0x2aaaaaab00007827 */ /* 0x000fe200078e02ff */
[----:B------:R-:W-:Y:S04]  /*11f70*/  BSSY B0, `(.L_x_1343) ;  /* 0x000002a000007945 */ /* 0x000fe80003800000 */
[----:B------:R-:W-:-:S04]  /*11f80*/  SHF.R.U32.HI R3, RZ, 0x1f, R0 ;  /* 0x0000001fff037819 */ /* 0x000fc80000011600 */
[----:B------:R-:W-:Y:S02]  /*11f90*/  LEA.HI.SX32 R3, R0, R3, 0x1c ;  /* 0x0000000300037211 */ /* 0x000fe400078fe2ff */
[C---:B------:R-:W-:Y:S02]  /*11fa0*/  LOP3.LUT R0, R18.reuse, 0xff000000, RZ, 0xc0, !PT ;  /* 0xff00000012007812 */ /* 0x040fe400078ec0ff */
[----:B------:R-:W-:Y:S02]  /*11fb0*/  VIMNMX R36, RZ, R3, !PT ;  /* 0x00000003ff247248 */ /* 0x000fe40007fe0100 */
[----:B------:R-:W-:Y:S02]  /*11fc0*/  SHF.R.U32.HI R3, RZ, 0x8, R0 ;  /* 0x00000008ff037819 */ /* 0x000fe40000011600 */
[----:B------:R-:W-:Y:S02]  /*11fd0*/  ISETP.GT.AND P0, PT, R7, R36, PT ;  /* 0x000000240700720c */ /* 0x000fe40003f04270 */
[----:B------:R-:W-:-:S04]  /*11fe0*/  LOP3.LUT R0, R18, 0xff0000, RZ, 0xc0, !PT ;  /* 0x00ff000012007812 */ /* 0x000fc800078ec0ff */
[----:B------:R-:W-:Y:S01]  /*11ff0*/  LEA.HI R3, R0, R3, RZ, 0x10 ;  /* 0x0000000300037211 */ /* 0x000fe200078f80ff */
[----:B------:R-:W-:-:S03]  /*12000*/  IMAD.MOV.U32 R0, RZ, RZ, RZ ;  /* 0x000000ffff007224 */ /* 0x000fc600078e00ff */
[----:B------:R-:W-:-:S03]  /*12010*/  LOP3.LUT R5, R3, 0xff, RZ, 0xc0, !PT ;  /* 0x000000ff03057812 */ /* 0x000fc600078ec0ff */
[----:B------:R-:W-:Y:S05]  /*12020*/  @!P0 BRA `(.L_x_1344) ;  /* 0x0000000000788947 */ /* 0x000fea0003800000 */
[----:B------:R-:W-:Y:S01]  /*12030*/  SHF.R.U32.HI R0, RZ, 0x10, R3 ;  /* 0x00000010ff007819 */ /* 0x000fe20000011603 */
[----:B------:R-:W-:-:S03]  /*12040*/  IMAD.MOV.U32 R2, RZ, RZ, RZ ;  /* 0x000000ffff027224 */ /* 0x000fc600078e00ff */
[----:B------:R-:W-:-:S13]  /*12050*/  ISETP.NE.AND P0, PT, R0, RZ, PT ;  /* 0x000000ff0000720c */ /* 0x000fda0003f05270 */
[----:B------:R-:W0:Y:S02]  /*12060*/  @!P0 LDC R0, c[0x0][0x9f0] ;  /* 0x00027c00ff008b82 */ /* 0x000e240000000800 */
[-C--:B0-----:R-:W-:Y:S02]  /*12070*/  IABS R4, R0.reuse ;  /* 0x0000000000047213 */ /* 0x081fe40000000000 */
[----:B------:R-:W-:Y:S02]  /*12080*/  IABS R10, R0 ;  /* 0x00000000000a7213 */ /* 0x000fe40000000000 */
[----:B------:R-:W0:Y:S08]  /*12090*/  I2F.RP R6, R4 ;  /* 0x0000000400067306 */ /* 0x000e300000209400 */
[----:B0-----:R-:W0:Y:S02]  /*120a0*/  MUFU.RCP R6, R6 ;  /* 0x0000000600067308 */ /* 0x001e240000001000 */
[----:B0-----:R-:W-:-:S02]  /*120b0*/  VIADD R8, R6, 0xffffffe ;  /* 0x0ffffffe06087836 */ /* 0x001fc40000000000 */
[----:B------:R-:W-:-:S04]  /*120c0*/  IMAD.MOV R6, RZ, RZ, -R10 ;  /* 0x000000ffff067224 */ /* 0x000fc800078e0a0a */
[----:B------:R-:W0:Y:S02]  /*120d0*/  F2I.FTZ.U32.TRUNC.NTZ R3, R8 ;  /* 0x0000000800037305 */ /* 0x000e24000021f000 */
[----:B0-----:R-:W-:-:S04]  /*120e0*/  IMAD.MOV R9, RZ, RZ, -R3 ;  /* 0x000000ffff097224 */ /* 0x001fc800078e0a03 */
[----:B------:R-:W-:-:S04]  /*120f0*/  IMAD R9, R9, R4, RZ ;  /* 0x0000000409097224 */ /* 0x000fc800078e02ff */
[----:B------:R-:W-:Y:S01]  /*12100*/  IMAD.HI.U32 R2, R3, R9, R2 ;  /* 0x0000000903027227 */ /* 0x000fe200078e0002 */
[----:B------:R-:W-:-:S05]  /*12110*/  IADD3 R3, R0, -0x1, R7 ;  /* 0xffffffff00037810 */ /* 0x000fca0007ffe007 */
[----:B------:R-:W-:-:S05]  /*12120*/  IMAD.IADD R3, R3, 0x1, -R36 ;  /* 0x0000000103037824 */ /* 0x000fca00078e0a24 */
[----:B------:R-:W-:Y:S02]  /*12130*/  IABS R9, R3 ;  /* 0x0000000300097213 */ /* 0x000fe40000000000 */
[----:B------:R-:W-:-:S03]  /*12140*/  LOP3.LUT R3, R3, R0, RZ, 0x3c, !PT ;  /* 0x0000000003037212 */ /* 0x000fc600078e3cff */
        /* <DEDUP_REMOVED lines=12> */
.L_x_1344:
[----:B------:R-:W-:Y:S05]  /*12210*/  BSYNC B0 ;  /* 0x0000000000007941 */ /* 0x000fea0003800000 */
.L_x_1343:
[-C--:B------:R-:W-:Y:S01]  /*12220*/  IMAD R36, R5, R0.reuse, R36 ;  /* 0x0000000005247224 */ /* 0x080fe200078e0224 */
        /* <DEDUP_REMOVED lines=22> */
.L_x_1346:
        /* <DEDUP_REMOVED lines=20> */
.L_x_1349:
[----:B------:R-:W-:Y:S05]  /*124d0*/  BSYNC B6 ;  /* 0x0000000000067941 */ /* 0x000fea0003800000 */
.L_x_1348:
        /* <DEDUP_REMOVED lines=20> */
.L_x_1352:
        /* <DEDUP_REMOVED lines=15> */
.L_x_1351:
[----:B------:R-:W-:Y:S05]  /*12710*/  BSYNC B6 ;  /* 0x0000000000067941 */ /* 0x000fea0003800000 */
.L_x_1350:
[----:B------:R-:W-:Y:S01]  /*12720*/  ULDC.64 UR4, c[0x0][0x9f8] ;  /* 0x00027e0000047ab9 */ /* 0x000fe20000000a00 */
[----:B------:R-:W-:Y:S01]  /*12730*/  IMAD.MOV.U32 R31, RZ, RZ, R19 ;  /* 0x000000ffff1f7224 */ /* 0x000fe200078e0013 */
[----:B------:R-:W-:Y:S01]  /*12740*/  ISETP.NE.U32.AND P0, PT, RZ, UR4, PT ;  /* 0x00000004ff007c0c */ /* 0x000fe2000bf05070 */
[----:B------:R-:W0:Y:S01]  /*12750*/  S2R R17, SR_TID.X ;  /* 0x0000000000117919 */ /* 0x000e220000002100 */
[----:B------:R-:W1:Y:S01]  /*12760*/  LDC R8, c[0x0][0x430] ;  /* 0x00010c00ff087b82 */ /* 0x000e620000000800 */
[----:B------:R-:W-:Y:S01]  /*12770*/  VIADD R25, R24, 0xffffffff ;  /* 0xffffffff18197836 */ /* 0x000fe20000000000 */
[----:B------:R-:W-:Y:S01]  /*12780*/  ISETP.NE.AND.EX P0, PT, RZ, UR5, PT, P0 ;  /* 0x00000005ff007c0c */ /* 0x000fe2000bf05300 */
[----:B------:R-:W2:Y:S01]  /*12790*/  S2R R21, SR_TID.X ;  /* 0x0000000000157919 */ /* 0x000ea20000002100 */
[----:B------:R-:W-:-:S11]  /*127a0*/  ULDC UR4, c[0x0][0x320] ;  /* 0x0000c80000047ab9 */ /* 0x000fd60000000800 */
[----:B------:R-:W3:Y:S01]  /*127b0*/  @P0 LDC.64 R2, c[0x0][0x9f8] ;  /* 0x00027e00ff020b82 */ /* 0x000ee20000000a00 */
[----:B0-----:R-:W-:-:S04]  /*127c0*/  LOP3.LUT R17, R17, 0x7f, RZ, 0xc0, !PT ;  /* 0x0000007f11117812 */ /* 0x001fc800078ec0ff */
[----:B------:R-:W-:Y:S01]  /*127d0*/  SHF.R.U32.HI R20, RZ, 0x3, R17 ;  /* 0x00000003ff147819 */ /* 0x000fe20000011611 */
[----:B---3--:R-:W-:-:S05]  /*127e0*/  @P0 IMAD.WIDE R2, R19, 0x4, R2 ;  /* 0x0000000413020825 */ /* 0x008fca00078e0202 */
[----:B------:R0:W3:Y:S01]  /*127f0*/  @P0 LDG.E R31, desc[UR36][R2.64] ;  /* 0x00000024021f0981 */ /* 0x0000e2000c1e1900 */
[----:B-1----:R-:W-:Y:S01]  /*12800*/  ISETP.NE.AND P1, PT, R8, 0x1, PT ;  /* 0x000000010800780c */ /* 0x002fe20003f25270 */
[----:B--2---:R-:W-:Y:S01]  /*12810*/  IMAD.SHL.U32 R21, R21, 0x8, RZ ;  /* 0x0000000815157824 */ /* 0x004fe200078e00ff */
[----:B------:R-:W-:Y:S01]  /*12820*/  LOP3.LUT R23, R23, 0xffffffdf, RZ, 0xc0, !PT ;  /* 0xffffffdf17177812 */ /* 0x000fe200078ec0ff */
[----:B------:R-:W1:Y:S03]  /*12830*/  S2R R17, SR_TID.X ;  /* 0x0000000000117919 */ /* 0x000e660000002100 */
[----:B------:R-:W-:-:S07]  /*12840*/  LOP3.LUT R21, R21, 0x38, RZ, 0xc0, !PT ;  /* 0x0000003815157812 */ /* 0x000fce00078ec0ff */
[----:B------:R-:W2:Y:S01]  /*12850*/  @P1 LDC R7, c[0x0][0x434] ;  /* 0x00010d00ff071b82 */ /* 0x000ea20000000800 */
[----:B------:R-:W-:-:S07]  /*12860*/  @P1 LOP3.LUT R23, R23, 0x20, RZ, 0xfc, !PT ;  /* 0x0000002017171812 */ /* 0x000fce00078efcff */
[----:B------:R-:W4:Y:S01]  /*12870*/  @P1 LDC R5, c[0x0][0x438] ;  /* 0x00010e00ff051b82 */ /* 0x000f220000000800 */
[----:B-1----:R-:W-:-:S05]  /*12880*/  IMAD.SHL.U32 R17, R17, 0x10, RZ ;  /* 0x0000001011117824 */ /* 0x002fca00078e00ff */
[----:B------:R-:W-:Y:S02]  /*12890*/  LOP3.LUT R17, R20, 0x70, R17, 0xf8, !PT ;  /* 0x0000007014117812 */ /* 0x000fe400078ef811 */
[----:B------:R-:W-:-:S03]  /*128a0*/  LOP3.LUT R20, R21, 0x40, RZ, 0xfc, !PT ;  /* 0x0000004015147812 */ /* 0x000fc600078efcff */
[----:B------:R-:W-:Y:S01]  /*128b0*/  IMAD R0, R25, 0x60, R17 ;  /* 0x0000006019007824 */ /* 0x000fe200078e0211 */
[----:B------:R-:W-:-:S04]  /*128c0*/  ISETP.GE.AND P2, PT, R20, UR4, PT ;  /* 0x0000000414007c0c */ /* 0x000fc8000bf46270 */
[C---:B------:R-:W-:Y:S01]  /*128d0*/  ISETP.GE.AND P0, PT, R0.reuse, R34, PT ;  /* 0x000000220000720c */ /* 0x040fe20003f06270 */
[----:B------:R-:W-:-:S03]  /*128e0*/  IMAD.IADD R0, R0, 0x1, R37 ;  /* 0x0000000100007824 */ /* 0x000fc600078e0225 */
[----:B------:R-:W-:Y:S01]  /*128f0*/  ISETP.GT.U32.OR P0, PT, R17, 0x5f, P0 ;  /* 0x0000005f1100780c */ /* 0x000fe20000704470 */
[----:B--2---:R-:W-:-:S04]  /*12900*/  @P1 IMAD.HI.U32 R6, R0, R7, RZ ;  /* 0x0000000700061227 */ /* 0x004fc800078e00ff */
[----:B------:R-:W-:Y:S01]  /*12910*/  IMAD.MOV.U32 R4, RZ, RZ, R0 ;  /* 0x000000ffff047224 */ /* 0x000fe200078e0000 */
[----:B----4-:R-:W-:Y:S02]  /*12920*/  @P1 SHF.R.U32.HI R4, RZ, R5, R6 ;  /* 0x00000005ff041219 */ /* 0x010fe40000011606 */
[----:B------:R-:W-:Y:S01]  /*12930*/  ISETP.GE.AND P1, PT, R21, UR4, PT ;  /* 0x0000000415007c0c */ /* 0x000fe2000bf26270 */
[----:B------:R-:W-:Y:S02]  /*12940*/  ULDC UR4, c[0x0][0x2f4] ;  /* 0x0000bd0000047ab9 */ /* 0x000fe40000000800 */
[----:B------:R-:W-:Y:S01]  /*12950*/  IMAD.MOV R5, RZ, RZ, -R4 ;  /* 0x000000ffff057224 */ /* 0x000fe200078e0a04 */
[----:B------:R-:W-:Y:S01]  /*12960*/  SEL R29, RZ, 0x1, P1 ;  /* 0x00000001ff1d7807 */ /* 0x000fe20000800000 */
[----:B0-----:R-:W0:Y:S02]  /*12970*/  @!P0 LDC.64 R2, c[0x0][0x428] ;  /* 0x00010a00ff028b82 */ /* 0x001e240000000a00 */
[----:B------:R-:W-:Y:S01]  /*12980*/  IMAD R0, R8, R5, R0 ;  /* 0x0000000508007224 */ /* 0x000fe200078e0200 */
[----:B------:R-:W-:-:S02]  /*12990*/  @!P0 SHF.R.S32.HI R5, RZ, 0x1f, R4 ;  /* 0x0000001fff058819 */ /* 0x000fc40000011404 */
[----:B------:R-:W-:Y:S02]  /*129a0*/  LOP3.LUT R23, R23, 0xfffffffb, RZ, 0xc0, !PT ;  /* 0xfffffffb17177812 */ /* 0x000fe400078ec0ff */
[----:B------:R-:W-:Y:S01]  /*129b0*/  LOP3.LUT R8, R21, 0x80, RZ, 0xfc, !PT ;  /* 0x0000008015087812 */ /* 0x000fe200078efcff */
[----:B------:R-:W-:Y:S01]  /*129c0*/  UMOV UR5, 0xffffffff ;  /* 0xffffffff00057882 */ /* 0x000fe20000000000 */
[----:B------:R-:W-:Y:S02]  /*129d0*/  LOP3.LUT R24, R18, 0xffff, RZ, 0xc0, !PT ;  /* 0x0000ffff12187812 */ /* 0x000fe400078ec0ff */
[----:B---3--:R-:W-:Y:S01]  /*129e0*/  SHF.R.S32.HI R6, RZ, 0x1f, R31 ;  /* 0x0000001fff067819 */ /* 0x008fe2000001141f */
[----:B0-----:R-:W-:-:S04]  /*129f0*/  @!P0 IMAD.WIDE.U32 R4, R31, R2, R4 ;  /* 0x000000021f048225 */ /* 0x001fc800078e0004 */
[----:B------:R0:W-:Y:S02]  /*12a00*/  STL [R1], R6 ;  /* 0x0000000601007387 */ /* 0x0001e40000100800 */
[----:B0-----:R-:W-:Y:S01]  /*12a10*/  @!P0 IMAD R6, R6, R2, RZ ;  /* 0x0000000206068224 */ /* 0x001fe200078e02ff */
[----:B------:R-:W-:-:S03]  /*12a20*/  SEL R2, RZ, 0xffffffff, P2 ;  /* 0xffffffffff027807 */ /* 0x000fc60001000000 */
[----:B------:R-:W-:Y:S02]  /*12a30*/  @!P0 IMAD R6, R31, R3, R6 ;  /* 0x000000031f068224 */ /* 0x000fe400078e0206 */
[----:B------:R-:W-:Y:S01]  /*12a40*/  IMAD.SHL.U32 R2, R2, 0x2, RZ ;  /* 0x0000000202027824 */ /* 0x000fe200078e00ff */
[----:B------:R-:W-:Y:S01]  /*12a50*/  ISETP.GE.AND P2, PT, R21, UR4, PT ;  /* 0x0000000415007c0c */ /* 0x000fe2000bf46270 */
[----:B------:R-:W-:-:S03]  /*12a60*/  @!P0 IMAD.IADD R6, R5, 0x1, R6 ;  /* 0x0000000105068824 */ /* 0x000fc600078e0206 */
[----:B------:R-:W-:Y:S02]  /*12a70*/  LOP3.LUT R29, R2, 0x2, R29, 0xe2, !PT ;  /* 0x00000002021d7812 */ /* 0x000fe400078ee21d */
[----:B------:R-:W0:Y:S07]  /*12a80*/  @!P0 LDC.64 R2, c[0x0][0x418] ;  /* 0x00010600ff028b82 */ /* 0x000e2e0000000a00 */
[----:B------:R-:W-:Y:S02]  /*12a90*/  @P2 LOP3.LUT R23, R23, 0x4, RZ, 0xfc, !PT ;  /* 0x0000000417172812 */ /* 0x000fe400078efcff */
[----:B0-----:R-:W-:-:S04]  /*12aa0*/  @!P0 LEA R2, P1, R4, R2, 0x2 ;  /* 0x0000000204028211 */ /* 0x001fc800078210ff */
[----:B------:R-:W-:Y:S01]  /*12ab0*/  @!P0 LEA.HI.X R3, R4, R3, R6, 0x2, P1 ;  /* 0x0000000304038211 */ /* 0x000fe200008f1406 */
[----:B------:R-:W-:Y:S01]  /*12ac0*/  IMAD.MOV.U32 R4, RZ, RZ, RZ ;  /* 0x000000ffff047224 */ /* 0x000fe200078e00ff */
[----:B------:R-:W-:Y:S02]  /*12ad0*/  ISETP.GE.AND P1, PT, R20, UR4, PT ;  /* 0x0000000414007c0c */ /* 0x000fe4000bf26270 */
[----:B------:R-:W-:-:S03]  /*12ae0*/  LOP3.LUT R23, R23, 0xfffffffd, RZ, 0xc0, !PT ;  /* 0xfffffffd17177812 */ /* 0x000fc600078ec0ff */
[----:B------:R0:W5:Y:S01]  /*12af0*/  @!P0 LDG.E R4, desc[UR36][R2.64] ;  /* 0x0000002402048981 */ /* 0x000162000c1e1900 */
[----:B------:R-:W-:-:S07]  /*12b00*/  ISETP.GE.AND P0, PT, R8, UR4, PT ;  /* 0x0000000408007c0c */ /* 0x000fce000bf06270 */
[----:B------:R-:W-:Y:S01]  /*12b10*/  @P1 LOP3.LUT R23, R23, 0x2, RZ, 0xfc, !PT ;  /* 0x0000000217171812 */ /* 0x000fe200078efcff */
[----:B0-----:R-:W-:-:S03]  /*12b20*/  IMAD.U32 R2, RZ, RZ, UR38 ;  /* 0x00000026ff027e24 */ /* 0x001fc6000f8e00ff */
[----:B------:R-:W-:-:S04]  /*12b30*/  LOP3.LUT R23, R23, 0xfffffffe, RZ, 0xc0, !PT ;  /* 0xfffffffe17177812 */ /* 0x000fc800078ec0ff */
[----:B------:R-:W-:Y:S01]  /*12b40*/  @P0 LOP3.LUT R23, R23, 0x1, RZ, 0xfc, !PT ;  /* 0x0000000117170812 */ /* 0x000fe200078efcff */
[----:B------:R-:W-:Y:S06]  /*12b50*/  BRA.DIV UR5, `(.L_x_1353) ;  /* 0x00000046050c7947 */ /* 0x000fec000b800000 */
.L_x_1421:
[----:B------:R-:W-:Y:S02]  /*12b60*/  ISETP.NE.AND P0, PT, R2, 0x3, PT ;  /* 0x000000030200780c */ /* 0x000fe40003f05270 */
[----:B------:R-:W-:Y:S02]  /*12b70*/  ISETP.GT.U32.AND P1, PT, R17, 0x5f, PT ;  /* 0x0000005f1100780c */ /* 0x000fe40003f24070 */
[----:B------:R-:W-:-:S09]  /*12b80*/  LOP3.LUT R23, R23, 0xffffffef, RZ, 0xc0, !PT ;  /* 0xffffffef17177812 */ /* 0x000fd200078ec0ff */
[----:B------:R-:W-:-:S04]  /*12b90*/  @P0 LOP3.LUT R23, R23, 0x10, RZ, 0xfc, !PT ;  /* 0x0000001017170812 */ /* 0x000fc800078efcff */
[----:B------:R-:W-:-:S04]  /*12ba0*/  LOP3.LUT R23, R23, 0xfffffff7, RZ, 0xc0, !PT ;  /* 0xfffffff717177812 */ /* 0x000fc800078ec0ff */
[----:B------:R-:W-:Y:S01]  /*12bb0*/  @P1 LOP3.LUT R23, R23, 0x8, RZ, 0xfc, !PT ;  /* 0x0000000817171812 */ /* 0x000fe200078efcff */
[----:B------:R-:W-:Y:S06]  /*12bc0*/  @!P0 BRA `(.L_x_1354) ;  /* 0x0000000000048947 */ /* 0x000fec0003800000 */
[----:B------:R-:W-:Y:S01]  /*12bd0*/  BPT.TRAP 0x1 ;  /* 0x000000040000795c */ /* 0x000fe20000300000 */
.L_x_1354:
        /* <DEDUP_REMOVED lines=23> */
.L_x_1422:
[----:B------:R-:W-:Y:S05]  /*12d50*/  BSYNC B0 ;  /* 0x0000000000007941 */ /* 0x000fea0003800000 */
.L_x_1355:
[----:B------:R-:W1:Y:S01]  /*12d60*/  S2R R8, SR_TID.X ;  /* 0x0000000000087919 */ /* 0x000e620000002100 */
[----:B------:R-:W-:Y:S01]  /*12d70*/  ULDC.64 UR4, c[0x0][0x300] ;  /* 0x0000c00000047ab9 */ /* 0x000fe20000000a00 */
[----:B------:R-:W-:Y:S01]  /*12d80*/  ULDC.64 UR6, c[0x0][0x2e8] ;  /* 0x0000ba0000067ab9 */ /* 0x000fe20000000a00 */
[----:B------:R-:W-:Y:S01]  /*12d90*/  IMAD R5, R5, UR4, RZ ;  /* 0x0000000405057c24 */ /* 0x000fe2000f8e02ff */
[----:B------:R-:W2:Y:S01]  /*12da0*/  S2R R9, SR_TID.X ;  /* 0x0000000000097919 */ /* 0x000ea20000002100 */
[C---:B0-----:R-:W-:Y:S01]  /*12db0*/  IMAD.WIDE.U32 R2, R0.reuse, UR4, RZ ;  /* 0x0000000400027c25 */ /* 0x041fe2000f8e00ff */
[C---:B------:R-:W-:Y:S02]  /*12dc0*/  LOP3.LUT P4, RZ, R23.reuse, 0x4, RZ, 0xc0, !PT ;  /* 0x0000000417ff7812 */ /* 0x040fe4000788c0ff */
[C---:B------:R-:W-:Y:S01]  /*12dd0*/  LOP3.LUT P3, RZ, R23.reuse, 0x2, RZ, 0xc0, !PT ;  /* 0x0000000217ff7812 */ /* 0x040fe2000786c0ff */
[----:B------:R-:W-:Y:S01]  /*12de0*/  IMAD R5, R0, UR5, R5 ;  /* 0x0000000500057c24 */ /* 0x000fe2000f8e0205 */
[----:B------:R-:W-:Y:S01]  /*12df0*/  ULDC.64 UR4, c[0x0][0x310] ;  /* 0x0000c40000047ab9 */ /* 0x000fe20000000a00 */
[----:B------:R-:W-:Y:S01]  /*12e00*/  LOP3.LUT P2, RZ, R23, 0x1, RZ, 0xc0, !PT ;  /* 0x0000000117ff7812 */ /* 0x000fe2000784c0ff */
[----:B------:R-:W-:-:S02]  /*12e10*/  IMAD R6, R6, UR4, RZ ;  /* 0x0000000406067c24 */ /* 0x000fc4000f8e02ff */
        /* <DEDUP_REMOVED lines=12> */
[----:B------:R-:W-:Y:S01]  /*12ee0*/  LEA.HI.X R0, R2, UR7, R0, 0x1, P0 ;  /* 0x0000000702007c11 */ /* 0x000fe200080f0c00 */
[----:B--2---:R-:W-:Y:S01]  /*12ef0*/  IMAD.SHL.U32 R9, R9, 0x8, RZ ;  /* 0x0000000809097824 */ /* 0x004fe200078e00ff */
[----:B------:R-:W-:-:S04]  /*12f00*/  SHF.R.U32.HI R8, RZ, 0x3, R8 ;  /* 0x00000003ff087819 */ /* 0x000fc80000011608 */
[----:B------:R-:W-:Y:S01]  /*12f10*/  LOP3.LUT R9, R9, 0x38, RZ, 0xc0, !PT ;  /* 0x0000003809097812 */ /* 0x000fe200078ec0ff */
[----:B------:R-:W-:-:S05]  /*12f20*/  IMAD.IADD R6, R6, 0x1, -R8 ;  /* 0x0000000106067824 */ /* 0x000fca00078e0a08 */
        /* <DEDUP_REMOVED lines=64> */
.L_x_1436:
        /* <DEDUP_REMOVED lines=12> */
.L_x_1358:
        /* <DEDUP_REMOVED lines=10> */
.L_x_1359:
[----:B------:R2:W-:Y:S02]  /*13490*/  SYNCS.ARRIVE.TRANS64.A1T0 RZ, [R7+URZ+0x2a830], RZ ;  /* 0x02a830ff07ff79a7 */ /* 0x0005e4000810003f */
[----:B------:R-:W-:Y:S05]  /*134a0*/  WARPSYNC.ALL ;  /* 0x0000000000007948 */ /* 0x000fea0003800000 */
[----:B------:R-:W-:Y:S01]  /*134b0*/  ULDC.64 UR4, c[0x0][0x298] ;  /* 0x0000a60000047ab9 */ /* 0x000fe20000000a00 */
[----:B-1----:R-:W-:Y:S01]  /*134c0*/  VIADD R2, R22, 0xc400 ;  /* 0x0000c40016027836 */ /* 0x002fe20000000000 */
[----:B------:R-:W-:Y:S01]  /*134d0*/  SHF.R.S32.HI R0, RZ, 0x1f, R35 ;  /* 0x0000001fff007819 */ /* 0x000fe20000011423 */
[----:B0-----:R-:W-:Y:S01]  /*134e0*/  IMAD.WIDE.U32 R4, R35, UR4, RZ ;  /* 0x0000000423047c25 */ /* 0x001fe2000f8e00ff */
[----:B------:R-:W-:Y:S01]  /*134f0*/  BSSY B6, `(.L_x_1360) ;  /* 0x0000018000067945 */ /* 0x000fe20003800000 */
[----:B------:R-:W-:Y:S01]  /*13500*/  BAR.SYNC.DEFER_BLOCKING 0x8, 0x180 ;  /* 0x0206000000007b1d */ /* 0x000fe20000010000 */
[----:B------:R-:W-:Y:S01]  /*13510*/  LOP3.LUT P0, RZ, R2, 0x3ff, RZ, 0xc0, !PT ;  /* 0x000003ff02ff7812 */ /* 0x000fe2000780c0ff */
[----:B------:R-:W-:-:S04]  /*13520*/  IMAD R0, R0, UR4, RZ ;  /* 0x0000000400007c24 */ /* 0x000fc8000f8e02ff */
[----:B------:R-:W-:Y:S01]  /*13530*/  IMAD R0, R35, UR5, R0 ;  /* 0x0000000523007c24 */ /* 0x000fe2000f8e0200 */
[----:B------:R0:W-:Y:S03]  /*13540*/  STL.64 [R1+0x8], R4 ;  /* 0x0000080401007387 */ /* 0x0001e60000100a00 */
[----:B------:R-:W-:-:S04]  /*13550*/  IMAD.IADD R35, R5, 0x1, R0 ;  /* 0x0000000105237824 */ /* 0x000fc800078e0200 */
[----:B------:R-:W-:Y:S05]  /*13560*/  @!P0 BRA `(.L_x_1361) ;  /* 0x0000000000408947 */ /* 0x000fea0003800000 */
[----:B------:R-:W-:Y:S01]  /*13570*/  MOV R2, 0x0 ;  /* 0x0000000000027802 */ /* 0x000fe20000000f00 */
[----:B------:R-:W-:Y:S01]  /*13580*/  ULDC.64 UR6, c[0x4][0xf0] ;  /* 0x01003c0000067ab9 */ /* 0x000fe20000000a00 */
[----:B------:R-:W-:Y:S01]  /*13590*/  ULDC.64 UR8, c[0x4][0xf8] ;  /* 0x01003e0000087ab9 */ /* 0x000fe20000000a00 */
[----:B------:R-:W-:Y:S01]  /*135a0*/  ULDC.64 UR4, c[0x4][0x88] ;  /* 0x0100220000047ab9 */ /* 0x000fe20000000a00 */
[----:B0-----:R-:W-:Y:S02]  /*135b0*/  IMAD.U32 R4, RZ, RZ, UR6 ;  /* 0x00000006ff047e24 */ /* 0x001fe4000f8e00ff */
[----:B------:R-:W0:Y:S01]  /*135c0*/  LDC.64 R2, c[0x4][R2] ;  /* 0x0100000002027b82 */ /* 0x000e220000000a00 */
[----:B------:R-:W-:Y:S02]  /*135d0*/  IMAD.U32 R5, RZ, RZ, UR7 ;  /* 0x00000007ff057e24 */ /* 0x000fe4000f8e00ff */
[----:B------:R-:W-:Y:S02]  /*135e0*/  IMAD.U32 R6, RZ, RZ, UR8 ;  /* 0x00000008ff067e24 */ /* 0x000fe4000f8e00ff */
[----:B--2---:R-:W-:-:S02]  /*135f0*/  IMAD.U32 R7, RZ, RZ, UR9 ;  /* 0x00000009ff077e24 */ /* 0x004fc4000f8e00ff */
[----:B------:R-:W-:Y:S02]  /*13600*/  IMAD.U32 R10, RZ, RZ, UR4 ;  /* 0x00000004ff0a7e24 */ /* 0x000fe4000f8e00ff */
[----:B------:R-:W-:Y:S02]  /*13610*/  IMAD.U32 R11, RZ, RZ, UR5 ;  /* 0x00000005ff0b7e24 */ /* 0x000fe4000f8e00ff */
[----:B------:R-:W-:Y:S02]  /*13620*/  IMAD.MOV.U32 R8, RZ, RZ, 0x70 ;  /* 0x00000070ff087424 */ /* 0x000fe400078e00ff */
[----:B------:R-:W-:Y:S02]  /*13630*/  IMAD.MOV.U32 R12, RZ, RZ, 0x1 ;  /* 0x00000001ff0c7424 */ /* 0x000fe400078e00ff */
[----:B------:R-:W-:-:S07]  /*13640*/  IMAD.MOV.U32 R13, RZ, RZ, RZ ;  /* 0x000000ffff0d7224 */ /* 0x000fce00078e00ff */
[----:B------:R-:W-:-:S07]  /*13650*/  LEPC R20, `(.L_x_1361) ;  /* 0x000000001014794e */ /* 0x000fce0000000000 */
[----:B0-----:R-:W-:Y:S05]  /*13660*/  CALL.ABS.NOINC R2 ;  /* 0x0000000002007343 */ /* 0x001fea0003c00000 */
.L_x_1361:
[----:B------:R-:W-:Y:S05]  /*13670*/  BSYNC B6 ;  /* 0x0000000000067941 */ /* 0x000fea0003800000 */
.L_x_1360:
[----:B------:R-:W3:Y:S01]  /*13680*/  LDL.LU.64 R20, [R1+0x8] ;  /* 0x0000080001147983 */ /* 0x000ee20000300a00 */
[----:B------:R-:W-:Y:S01]  /*13690*/  LOP3.LUT P6, RZ, R23, 0x80, RZ, 0xc0, !PT ;  /* 0x0000008017ff7812 */ /* 0x000fe200078cc0ff */
[----:B------:R-:W-:Y:S01]  /*136a0*/  IMAD.MOV.U32 R3, RZ, RZ, R35 ;  /* 0x000000ffff037224 */ /* 0x000fe200078e0023 */
[----:B------:R-:W-:Y:S01]  /*136b0*/  SHF.R.S32.HI R0, RZ, 0x1f, R19 ;  /* 0x0000001fff007819 */ /* 0x000fe20000011413 */
[----:B------:R-:W-:Y:S01]  /*136c0*/  ULDC.64 UR4, c[0x0][0x2d8] ;  /* 0x0000b60000047ab9 */ /* 0x000fe20000000a00 */
[----:B0-----:R-:W-:Y:S01]  /*136d0*/  SEL R4, R19, RZ, !P6 ;  /* 0x000000ff13047207 */ /* 0x001fe20007000000 */
[----:B------:R-:W-:Y:S01]  /*136e0*/  ULDC.64 UR6, c[0x0][0x2e0] ;  /* 0x0000b80000067ab9 */ /* 0x000fe20000000a00 */
[----:B------:R-:W-:Y:S01]  /*136f0*/  SEL R0, R0, RZ, !P6 ;  /* 0x000000ff00007207 */ /* 0x000fe20007000000 */
[----:B------:R-:W0:Y:S04]  /*13700*/  S2R R8, SR_TID.X ;  /* 0x0000000000087919 */ /* 0x000e280000002100 */
[----:B------:R-:W-:-:S04]  /*13710*/  IMAD R0, R0, UR6, RZ ;  /* 0x0000000600007c24 */ /* 0x000fc8000f8e02ff */
[----:B------:R-:W-:Y:S02]  /*13720*/  IMAD R5, R4, UR7, R0 ;  /* 0x0000000704057c24 */ /* 0x000fe4000f8e0200 */
[----:B0-----:R-:W-:-:S05]  /*13730*/  IMAD.SHL.U32 R8, R8, 0x8, RZ ;  /* 0x0000000808087824 */ /* 0x001fca00078e00ff */
[----:B------:R-:W-:Y:S01]  /*13740*/  LOP3.LUT R8, R8, 0x38, RZ, 0xc0, !PT ;  /* 0x0000003808087812 */ /* 0x000fe200078ec0ff */
[----:B---3--:R-:W-:Y:S01]  /*13750*/  IMAD.MOV.U32 R2, RZ, RZ, R20 ;  /* 0x000000ffff027224 */ /* 0x008fe200078e0014 */
[----:B------:R-:W0:Y:S01]  /*13760*/  LDC R21, c[0x0][0x448] ;  /* 0x00011200ff157b82 */ /* 0x000e220000000800 */
[----:B------:R-:W1:Y:S02]  /*13770*/  S2R R20, SR_TID.X ;  /* 0x0000000000147919 */ /* 0x000e640000002100 */
[----:B------:R-:W-:-:S04]  /*13780*/  IMAD.WIDE.U32 R2, R24, UR4, R2 ;  /* 0x0000000418027c25 */ /* 0x000fc8000f8e0002 */
[----:B------:R-:W-:Y:S01]  /*13790*/  IMAD R3, R24, UR5, R3 ;  /* 0x0000000518037c24 */ /* 0x000fe2000f8e0203 */
[----:B------:R-:W-:Y:S01]  /*137a0*/  ULDC.64 UR4, c[0x0][0x2d0] ;  /* 0x0000b40000047ab9 */ /* 0x000fe20000000a00 */
[----:B------:R-:W-:-:S04]  /*137b0*/  IMAD.WIDE.U32 R2, R4, UR6, R2 ;  /* 0x0000000604027c25 */ /* 0x000fc8000f8e0002 */
[----:B------:R-:W-:Y:S01]  /*137c0*/  IMAD.IADD R3, R3, 0x1, R5 ;  /* 0x0000000103037824 */ /* 0x000fe200078e0205 */
[----:B0-----:R-:W-:Y:S02]  /*137d0*/  ISETP.NE.AND P6, PT, R21, 0x1, PT ;  /* 0x000000011500780c */ /* 0x001fe40003fc5270 */
[----:B-1----:R-:W-:-:S04]  /*137e0*/  LOP3.LUT R20, R20, 0x7f, RZ, 0xc0, !PT ;  /* 0x0000007f14147812 */ /* 0x002fc800078ec0ff */
[----:B------:R-:W-:-:S07]  /*137f0*/  SHF.R.U32.HI R21, RZ, 0x3, R20 ;  /* 0x00000003ff157819 */ /* 0x000fce0000011614 */
[----:B--2---:R-:W0:Y:S01]  /*13800*/  @P6 LDC R7, c[0x0][0x44c] ;  /* 0x00011300ff076b82 */ /* 0x004e220000000800 */
[----:B------:R-:W1:Y:S07]  /*13810*/  S2R R20, SR_TID.X ;  /* 0x0000000000147919 */ /* 0x000e6e0000002100 */
[----:B------:R-:W2:Y:S01]  /*13820*/  @P6 LDC R6, c[0x0][0x450] ;  /* 0x00011400ff066b82 */ /* 0x000ea20000000800 */
[----:B-1----:R-:W-:-:S05]  /*13830*/  IMAD.SHL.U32 R20, R20, 0x10, RZ ;  /* 0x0000001014147824 */ /* 0x002fca00078e00ff */
[----:B------:R-:W-:Y:S02]  /*13840*/  LOP3.LUT R20, R21, 0x70, R20, 0xf8, !PT ;  /* 0x0000007015147812 */ /* 0x000fe400078ef814 */
[----:B------:R-:W1:Y:S03]  /*13850*/  S2R R21, SR_TID.X ;  /* 0x0000000000157919 */ /* 0x000e660000002100 */
[----:B------:R-:W-:Y:S02]  /*13860*/  IMAD.IADD R4, R20, 0x1, R27 ;  /* 0x0000000114047824 */ /* 0x000fe400078e021b */
[----:B------:R-:W3:Y:S02]  /*13870*/  S2R R20, SR_TID.X ;  /* 0x0000000000147919 */ /* 0x000ee40000002100 */
[----:B0-----:R-:W-:-:S04]  /*13880*/  @P6 IMAD.HI.U32 R7, R4, R7, RZ ;  /* 0x0000000704076227 */ /* 0x001fc800078e00ff */
[----:B------:R-:W-:Y:S01]  /*13890*/  IMAD.MOV.U32 R0, RZ, RZ, R4 ;  /* 0x000000ffff007224 */ /* 0x000fe200078e0004 */
[----:B--2---:R-:W-:Y:S02]  /*138a0*/  @P6 SHF.R.U32.HI R0, RZ, R6, R7 ;  /* 0x00000006ff006219 */ /* 0x004fe40000011607 */
[----:B------:R-:W0:Y:S03]  /*138b0*/  LDC R6, c[0x0][0x448] ;  /* 0x00011200ff067b82 */ /* 0x000e260000000800 */
[----:B------:R-:W-:Y:S02]  /*138c0*/  IMAD.MOV R5, RZ, RZ, -R0 ;  /* 0x000000ffff057224 */ /* 0x000fe400078e0a00 */
[----:B------:R-:W-:-:S04]  /*138d0*/  IMAD.WIDE.U32 R2, R0, UR4, R2 ;  /* 0x0000000400027c25 */ /* 0x000fc8000f8e0002 */
[----:B-1----:R-:W-:-:S05]  /*138e0*/  IMAD.SHL.U32 R21, R21, 0x8, RZ ;  /* 0x0000000815157824 */ /* 0x002fca00078e00ff */
[----:B------:R-:W-:Y:S01]  /*138f0*/  LOP3.LUT R21, R21, 0x38, RZ, 0xc0, !PT ;  /* 0x0000003815157812 */ /* 0x000fe200078ec0ff */
[----:B0-----:R-:W-:Y:S01]  /*13900*/  IMAD R4, R6, R5, R4 ;  /* 0x0000000506047224 */ /* 0x001fe200078e0204 */
[----:B------:R-:W-:Y:S02]  /*13910*/  SHF.R.S32.HI R5, RZ, 0x1f, R0 ;  /* 0x0000001fff057819 */ /* 0x000fe40000011400 */
[C---:B------:R-:W-:Y:S02]  /*13920*/  LOP3.LUT R9, R21.reuse, 0x40, RZ, 0xfc, !PT ;  /* 0x0000004015097812 */ /* 0x040fe400078efcff */
[----:B------:R-:W-:Y:S01]  /*13930*/  LOP3.LUT R10, R21, 0x80, RZ, 0xfc, !PT ;  /* 0x00000080150a7812 */ /* 0x000fe200078efcff */
[----:B------:R-:W-:Y:S01]  /*13940*/  IMAD R5, R5, UR4, RZ ;  /* 0x0000000405057c24 */ /* 0x000fe2000f8e02ff */
[----:B---3--:R-:W-:-:S03]  /*13950*/  LOP3.LUT R20, R20, 0x7f, RZ, 0xc0, !PT ;  /* 0x0000007f14147812 */ /* 0x008fc600078ec0ff */
[----:B------:R-:W-:Y:S01]  /*13960*/  IMAD R5, R0, UR5, R5 ;  /* 0x0000000500057c24 */ /* 0x000fe2000f8e0205 */
[----:B------:R-:W-:Y:S01]  /*13970*/  SHF.R.S32.HI R0, RZ, 0x1f, R4 ;  /* 0x0000001fff007819 */ /* 0x000fe20000011404 */
[----:B------:R-:W-:Y:S02]  /*13980*/  ULDC.64 UR4, c[0x0][0x2c8] ;  /* 0x0000b20000047ab9 */ /* 0x000fe40000000a00 */
[----:B------:R-:W-:Y:S02]  /*13990*/  IMAD.IADD R3, R3, 0x1, R5 ;  /* 0x0000000103037824 */ /* 0x000fe400078e0205 */
[----:B------:R-:W-:Y:S02]  /*139a0*/  IMAD R5, R0, UR4, RZ ;  /* 0x0000000400057c24 */ /* 0x000fe4000f8e02ff */
[----:B------:R-:W-:-:S04]  /*139b0*/  IMAD.WIDE.U32 R2, R4, UR4, R2 ;  /* 0x0000000404027c25 */ /* 0x000fc8000f8e0002 */
[----:B------:R-:W-:Y:S01]  /*139c0*/  IMAD R0, R4, UR5, R5 ;  /* 0x0000000504007c24 */ /* 0x000fe2000f8e0205 */
[----:B------:R-:W-:-:S03]  /*139d0*/  ULDC.64 UR4, c[0x0][0x280] ;  /* 0x0000a00000047ab9 */ /* 0x000fc60000000a00 */
[----:B------:R-:W-:Y:S01]  /*139e0*/  IMAD.IADD R3, R3, 0x1, R0 ;  /* 0x0000000103037824 */ /* 0x000fe200078e0200 */
[----:B------:R-:W-:Y:S01]  /*139f0*/  LEA R0, P0, R2, UR4, 0x1 ;  /* 0x0000000402007c11 */ /* 0x000fe2000f8008ff */
[----:B------:R-:W-:Y:S02]  /*13a00*/  ULDC UR4, c[0x0][0x2b8] ;  /* 0x0000ae0000047ab9 */ /* 0x000fe40000000800 */
[----:B------:R-:W-:Y:S02]  /*13a10*/  ISETP.GE.AND P3, PT, R8, UR4, PT ;  /* 0x0000000408007c0c */ /* 0x000fe4000bf66270 */
[----:B------:R-:W-:Y:S01]  /*13a20*/  LEA.HI.X R4, R2, UR5, R3, 0x1, P0 ;  /* 0x0000000502047c11 */ /* 0x000fe200080f0c03 */
[----:B------:R-:W-:Y:S01]  /*13a30*/  UMOV UR5, 0xffffffff ;  /* 0xffffffff00057882 */ /* 0x000fe20000000000 */
[----:B------:R-:W-:Y:S02]  /*13a40*/  ISETP.GE.AND P2, PT, R9, UR4, PT ;  /* 0x0000000409007c0c */ /* 0x000fe4000bf46270 */
[----:B------:R-:W-:-:S02]  /*13a50*/  ISETP.GE.AND P0, PT, R10, UR4, PT ;  /* 0x000000040a007c0c */ /* 0x000fc4000bf06270 */
[----:B------:R-:W-:Y:S01]  /*13a60*/  SHF.R.U32.HI R9, RZ, 0x3, R20 ;  /* 0x00000003ff097819 */ /* 0x000fe20000011614 */
[----:B------:R-:W-:Y:S10]  /*13a70*/  BRA.DIV UR5, `(.L_x_1362) ;  /* 0x0000003e05b47947 */ /* 0x000ff4000b800000 */
[----:B------:R-:W0:Y:S01]  /*13a80*/  SHFL.IDX PT, R14, R0, RZ, 0x181f ;  /* 0x00181fff000e7589 */ /* 0x000e2200000e0000 */
[----:B------:R-:W-:Y:S02]  /*13a90*/  IMAD R30, R30, R6, RZ ;  /* 0x000000061e1e7224 */ /* 0x000fe400078e02ff */
        /* <DEDUP_REMOVED lines=72> */
[----:B------:R-:W-:Y:S01]  /*13f20*/  @!P1 IMAD.MOV.U32 R3, RZ, RZ, R5 ;  /* 0x000000ffff039224 */ /* 0x000fe200078e0005 */
[----:B------:R1:W2:Y:S04]  /*13f30*/  SHFL.IDX PT, R14, R0, 0x7, 0x181f ;  /* 0x00f81f00000e7f89 */ /* 0x0002a800000e0000 */
[----:B------:R1:W-:Y:S04]  /*13f40*/  @!P1 LDGSTS.E.BYPASS.LTC128B.128 [R33+0xf400], desc[UR36][R2.64], !P3 ;  /* 0x0f40000002219fae */ /* 0x0003e8000d901d64 */
[----:B------:R1:W-:Y:S04]  /*13f50*/  @!P1 LDGSTS.E.BYPASS.LTC128B.128 [R33+0x13400], desc[UR36][R2.64+0x80], !P2 ;  /* 0x1340008002219fae */ /* 0x0003e8000d101d64 */
[----:B0-----:R1:W-:Y:S02]  /*13f60*/  @!P1 LDGSTS.E.BYPASS.LTC128B.128 [R33+0x17400], desc[UR36][R2.64+0x100], !P0 ;  /* 0x1740010002219fae */ /* 0x0013e4000c101d64 */
.L_x_1453:
[----:B------:R-:W-:Y:S01]  /*13f70*/  VIADD R27, R27, 0x70 ;  /* 0x000000701b1b7836 */ /* 0x000fe20000000000 */
[----:B------:R-:W-:Y:S04]  /*13f80*/  BSSY B0, `(.L_x_1363) ;  /* 0x000000b000007945 */ /* 0x000fe80003800000 */
[----:B------:R-:W-:-:S13]  /*13f90*/  ISETP.GE.AND P1, PT, R27, R30, PT ;  /* 0x0000001e1b00720c */ /* 0x000fda0003f26270 */
[----:B------:R-:W-:Y:S05]  /*13fa0*/  @P1 BRA `(.L_x_1364) ;  /* 0x0000000000201947 */ /* 0x000fea0003800000 */
[----:B-12---:R-:W-:-:S05]  /*13fb0*/  LEA R2, P1, R8, R14, 0x1 ;  /* 0x0000000e08027211 */ /* 0x006fca00078208ff */
[----:B------:R-:W-:-:S05]  /*13fc0*/  IMAD.X R3, RZ, RZ, R4, P1 ;  /* 0x000000ffff037224 */ /* 0x000fca00008e0604 */
[----:B------:R-:W-:Y:S01]  /*13fd0*/  @!PT LDS RZ, [RZ] ;  /* 0x00000000fffff984 */ /* 0x000fe20000000800 */
[----:B------:R-:W-:Y:S01]  /*13fe0*/  @!PT LDS RZ, [RZ] ;  /* 0x00000000fffff984 */ /* 0x000fe20000000800 */
[----:B------:R-:W-:Y:S01]  /*13ff0*/  @!PT LDS RZ, [RZ] ;  /* 0x00000000fffff984 */ /* 0x000fe20000000800 */
[----:B------:R0:W-:Y:S04]  /*14000*/  LDGSTS.E.BYPASS.LTC128B.128 [R33+0xfc00], desc[UR36][R2.64], !P3 ;  /* 0x0fc0000002217fae */ /* 0x0001e8000d901d64 */
[----:B------:R0:W-:Y:S04]  /*14010*/  LDGSTS.E.BYPASS.LTC128B.128 [R33+0x13c00], desc[UR36][R2.64+0x80], !P2 ;  /* 0x13c0008002217fae */ /* 0x0001e8000d101d64 */
[----:B------:R0:W-:Y:S02]  /*14020*/  LDGSTS.E.BYPASS.LTC128B.128 [R33+0x17c00], desc[UR36][R2.64+0x100], !P0 ;  /* 0x17c0010002217fae */ /* 0x0001e4000c101d64 */
.L_x_1364:
[----:B------:R-:W-:Y:S05]  /*14030*/  BSYNC B0 ;  /* 0x0000000000007941 */ /* 0x000fea0003800000 */
.L_x_1363:
[----:B------:R-:W-:Y:S01]  /*14040*/  NOP ;  /* 0x0000000000007918 */ /* 0x000fe20000000000 */
[----:B------:R-:W-:-:S13]  /*14050*/  PLOP3.LUT P0, PT, PT, PT, PT, 0x80, 0x0 ;  /* 0x000000000000781c */ /* 0x000fda0003f0f070 */
.L_x_1365:
[----:B------:R-:W-:Y:S02]  /*14060*/  PLOP3.LUT P1, PT, P1, P0, PT, 0xa2, 0x0 ;  /* 0x000000000000781c */ /* 0x000fe40000f21472 */
[----:B------:R-:W-:-:S08]  /*14070*/  @P0 R2UR P1, UR4, R22 ;  /* 0x00000000160402ca */ /* 0x000fd00000020000 */
[----:B------:R-:W-:-:S05]  /*14080*/  @P0 PLOP3.LUT P0, PT, P1, PT, PT, 0x80, 0x0 ;  /* 0x000000000000081c */ /* 0x000fca0000f0f070 */
[----:B------:R-:W-:Y:S01]  /*14090*/  @!P1 SYNCS.ARRIVE.TRANS64.RED.A0T1 RZ, [UR4+0x2a800], RZ ;  /* 0x02a800ffffff99a7 */ /* 0x000fe20008200404 */
[----:B------:R-:W-:Y:S07]  /*140a0*/  @!P1 ARRIVES.LDGSTSBAR.64.TRANSCNT [UR4+0x2a800] ;  /* 0x02a80000ff0099b0 */ /* 0x000fee0008000a84 */
[----:B------:R-:W-:Y:S05]  /*140b0*/  @P0 BRA.U.ANY `(.L_x_1365) ;  /* 0xfffffffd00e80947 */ /* 0x000fea000393ffff */
[----:B01----:R-:W3:Y:S04]  /*140c0*/  LDL.LU R3, [R1+0x10] ;  /* 0x0000100001037983 */ /* 0x003ee80000300800 */
        /* <DEDUP_REMOVED lines=13> */
.L_x_1454:
[----:B------:R-:W-:Y:S05]  /*141a0*/  BSYNC B0 ;  /* 0x0000000000007941 */ /* 0x000fea0003800000 */
.L_x_1366:
[----:B------:R-:W-:Y:S01]  /*141b0*/  ISETP.GE.AND P0, PT, R0, R36, PT ;  /* 0x000000240000720c */ /* 0x000fe20003f06270 */
[----:B------:R-:W-:-:S12]  /*141c0*/  BSSY B0, `(.L_x_1368) ;  /* 0x00000f6000007945 */ /* 0x000fd80003800000 */
[----:B------:R-:W-:Y:S05]  /*141d0*/  @!P0 BRA `(.L_x_1369) ;  /* 0x0000000c00d08947 */ /* 0x000fea0003800000 */
[----:B------:R-:W-:Y:S02]  /*141e0*/  IMAD.MOV.U32 R10, RZ, RZ, R26 ;  /* 0x000000ffff0a7224 */ /* 0x000fe400078e001a */
[----:B------:R-:W-:Y:S02]  /*141f0*/  IMAD.MOV.U32 R20, RZ, RZ, R28 ;  /* 0x000000ffff147224 */ /* 0x000fe400078e001c */
[----:B------:R-:W-:-:S07]  /*14200*/  IMAD.MOV.U32 R30, RZ, RZ, R25 ;  /* 0x000000ffff1e7224 */ /* 0x000fce00078e0019 */
.L_x_1382:
        /* <DEDUP_REMOVED lines=15> */
[----:B0-----:R-:W-:-:S04]  /*14300*/  @P0 IMAD.HI.U32 R3, R7, R6, RZ ;  /* 0x0000000607030227 */ /* 0x001fc800078e00ff */
[----:B------:R-:W-:Y:S01]  /*14310*/  IMAD.MOV.U32 R6, RZ, RZ, R7 ;  /* 0x000000ffff067224 */ /* 0x000fe200078e0007 */
        /* <DEDUP_REMOVED lines=25> */
.L_x_1370:
[----:B------:R-:W-:Y:S01]  /*144b0*/  IMAD R6, R26, 0x8, R22 ;  /* 0x000000081a067824 */ /* 0x000fe200078e0216 */
[----:B------:R-:W-:Y:S01]  /*144c0*/  SHF.L.U32 R3, R28, 0x1f, RZ ;  /* 0x0000001f1c037819 */ /* 0x000fe200000006ff */
[----:B------:R-:W-:Y:S03]  /*144d0*/  BSSY B1, `(.L_x_1371) ;  /* 0x0000003000017945 */ /* 0x000fe60003800000 */
[----:B------:R-:W0:Y:S02]  /*144e0*/  SYNCS.PHASECHK.TRANS64.TRYWAIT P0, [R6+URZ+0x2a840], R3 ;  /* 0x02a84003060075a7 */ /* 0x000e24000800017f */
[----:B0-----:R-:W-:Y:S05]  /*144f0*/  @!P0 BRA `(.L_x_1372) ;  /* 0x0000003c00c48947 */ /* 0x001fea0003800000 */
.L_x_1455:
[----:B------:R-:W-:Y:S05]  /*14500*/  BSYNC B1 ;  /* 0x0000000000017941 */ /* 0x000fea0003800000 */
.L_x_1371:
[----:B------:R-:W-:Y:S01]  /*14510*/  SHF.R.S32.HI R21, RZ, 0x1f, R7 ;  /* 0x0000001fff157819 */ /* 0x000fe20000011407 */
[----:B------:R-:W-:Y:S01]  /*14520*/  ULDC.64 UR4, c[0x0][0x300] ;  /* 0x0000c00000047ab9 */ /* 0x000fe20000000a00 */
[----:B-----5:R-:W-:Y:S01]  /*14530*/  SHF.R.S32.HI R27, RZ, 0x1f, R8 ;  /* 0x0000001fff1b7819 */ /* 0x020fe20000011408 */
[----:B0-----:R-:W-:Y:S01]  /*14540*/  IMAD.WIDE.U32 R2, R7, UR4, RZ ;  /* 0x0000000407027c25 */ /* 0x001fe2000f8e00ff */
[----:B------:R-:W-:Y:S01]  /*14550*/  ULDC.64 UR6, c[0x0][0x2e8] ;  /* 0x0000ba0000067ab9 */ /* 0x000fe20000000a00 */
[----:B------:R-:W-:Y:S02]  /*14560*/  LOP3.LUT P3, RZ, R23, 0x4, RZ, 0xc0, !PT ;  /* 0x0000000417ff7812 */ /* 0x000fe4000786c0ff */
[----:B------:R-:W-:Y:S01]  /*14570*/  IMAD R0, R21, UR4, RZ ;  /* 0x0000000415007c24 */ /* 0x000fe2000f8e02ff */
[C---:B------:R-:W-:Y:S01]  /*14580*/  LOP3.LUT P2, RZ, R23.reuse, 0x2, RZ, 0xc0, !PT ;  /* 0x0000000217ff7812 */ /* 0x040fe2000784c0ff */
        /* <DEDUP_REMOVED lines=19> */
[----:B------:R-:W3:Y:S04]  /*146c0*/  SHFL.IDX PT, R3, R5, RZ, 0x181f ;  /* 0x00181fff05037589 */ /* 0x000ee800000e0000 */
[----:B------:R-:W-:Y:S01]  /*146d0*/  SHFL.IDX PT, R35, R5, 0x2, 0x181f ;  /* 0x00581f0005237f89 */ /* 0x000fe200000e0000 */
[----:B0-----:R-:W-:-:S05]  /*146e0*/  IMAD.SHL.U32 R11, R11, 0x8, RZ ;  /* 0x000000080b0b7824 */ /* 0x001fca00078e00ff */
[----:B------:R-:W-:-:S05]  /*146f0*/  LOP3.LUT R11, R11, 0x38, RZ, 0xc0, !PT ;  /* 0x000000380b0b7812 */ /* 0x000fca00078ec0ff */
[----:B------:R-:W-:-:S05]  /*14700*/  IMAD.SHL.U32 R0, R11, 0x2, RZ ;  /* 0x000000020b007824 */ /* 0x000fca00078e00ff */
[----:B-1----:R-:W-:-:S05]  /*14710*/  IADD3 R2, P0, R2, R0, RZ ;  /* 0x0000000002027210 */ /* 0x002fca0007f1e0ff */
[----:B---3--:R-:W-:-:S05]  /*14720*/  IMAD.X R3, RZ, RZ, R3, P0 ;  /* 0x000000ffff037224 */ /* 0x008fca00000e0603 */
        /* <DEDUP_REMOVED lines=32> */
.L_x_1469:
        /* <DEDUP_REMOVED lines=10> */
.L_x_1374:
        /* <DEDUP_REMOVED lines=10> */
.L_x_1375:
[----:B------:R3:W-:Y:S01]  /*14a70*/  SYNCS.ARRIVE.TRANS64.A1T0 RZ, [R6+URZ+0x2a830], RZ ;  /* 0x02a830ff06ff79a7 */ /* 0x0007e2000810003f */
[----:B------:R-:W-:Y:S05]  /*14a80*/  @!P2 BRA `(.L_x_1376) ;  /* 0x000000000004a947 */ /* 0x000fea0003800000 */
[----:B------:R-:W-:Y:S01]  /*14a90*/  BPT.TRAP 0x1 ;  /* 0x000000040000795c */ /* 0x000fe20000300000 */
.L_x_1376:
[----:B-1----:R-:W-:Y:S01]  /*14aa0*/  SHF.L.U32 R2, R20, 0x1f, RZ ;  /* 0x0000001f14027819 */ /* 0x002fe200000006ff */
[----:B------:R-:W-:Y:S01]  /*14ab0*/  IMAD R4, R10, 0x8, R22 ;  /* 0x000000080a047824 */ /* 0x000fe200078e0216 */
[----:B------:R-:W-:Y:S03]  /*14ac0*/  BSSY B1, `(.L_x_1377) ;  /* 0x0000003000017945 */ /* 0x000fe60003800000 */
[----:B------:R-:W1:Y:S02]  /*14ad0*/  SYNCS.PHASECHK.TRANS64.TRYWAIT P0, [R4+URZ+0x2a860], R2 ;  /* 0x02a86002040075a7 */ /* 0x000e64000800017f */
[----:B-1----:R-:W-:Y:S05]  /*14ae0*/  @!P0 BRA `(.L_x_1378) ;  /* 0x0000004000388947 */ /* 0x002fea0003800000 */
.L_x_1470:
[----:B------:R-:W-:Y:S05]  /*14af0*/  BSYNC B1 ;  /* 0x0000000000017941 */ /* 0x000fea0003800000 */
.L_x_1377:
        /* <DEDUP_REMOVED lines=10> */
[----:B------:R-:W-:-:S03]  /*14ba0*/  IMAD R5, R5, 0x2, R22 ;  /* 0x0000000205057824 */ /* 0x000fc600078e0216 */
        /* <DEDUP_REMOVED lines=42> */
.L_x_1484:
[C---:B------:R-:W-:Y:S01]  /*14e50*/  ISETP.LT.OR P1, PT, R6.reuse, 0x51, !P1 ;  /* 0x000000510600780c */ /* 0x040fe20004f21670 */
[----:B------:R-:W-:Y:S01]  /*14e60*/  ULDC.64 UR4, c[0x0][0x328] ;  /* 0x0000ca0000047ab9 */ /* 0x000fe20000000a00 */
[----:B------:R-:W-:Y:S02]  /*14e70*/  ISETP.LT.OR P0, PT, R6, 0x51, !P0 ;  /* 0x000000510600780c */ /* 0x000fe40004701670 */
[----:B01----:R-:W-:Y:S01]  /*14e80*/  IADD3 R2, P2, R14, R0, RZ ;  /* 0x000000000e027210 */ /* 0x003fe20007f5e0ff */
[----:B------:R-:W-:-:S04]  /*14e90*/  IMAD R0, R21, UR4, RZ ;  /* 0x0000000415007c24 */ /* 0x000fc8000f8e02ff */
[----:B------:R-:W-:Y:S02]  /*14ea0*/  IMAD.X R3, RZ, RZ, R18, P2 ;  /* 0x000000ffff037224 */ /* 0x000fe400010e0612 */
[----:B------:R-:W-:-:S03]  /*14eb0*/  IMAD R9, R7, UR5, R0 ;  /* 0x0000000507097c24 */ /* 0x000fc6000f8e0200 */
        /* <DEDUP_REMOVED lines=14> */
.L_x_1380:
        /* <DEDUP_REMOVED lines=10> */
.L_x_1381:
[----:B------:R-:W-:Y:S01]  /*15040*/  IMAD.MOV.U32 R3, RZ, RZ, R27 ;  /* 0x000000ffff037224 */ /* 0x000fe200078e001b */
[----:B------:R-:W-:Y:S01]  /*15050*/  ULDC.64 UR4, c[0x0][0x330] ;  /* 0x0000cc0000047ab9 */ /* 0x000fe20000000a00 */
[----:B------:R-:W-:Y:S01]  /*15060*/  ULDC.64 UR6, c[0x0][0x318] ;  /* 0x0000c60000067ab9 */ /* 0x000fe20000000a00 */
[----:B------:R1:W-:Y:S01]  /*15070*/  SYNCS.ARRIVE.TRANS64.A1T0 RZ, [R4+URZ+0x2a850], RZ ;  /* 0x02a850ff04ff79a7 */ /* 0x0003e2000810003f */
[----:B------:R-:W-:-:S04]  /*15080*/  IMAD.WIDE.U32 R2, R24, UR4, R2 ;  /* 0x0000000418027c25 */ /* 0x000fc8000f8e0002 */
[----:B------:R-:W-:Y:S01]  /*15090*/  IMAD R3, R24, UR5, R3 ;  /* 0x0000000518037c24 */ /* 0x000fe2000f8e0203 */
[C---:B------:R-:W-:Y:S01]  /*150a0*/  LEA R17, P0, R2.reuse, UR6, 0x1 ;  /* 0x0000000602117c11 */ /* 0x040fe2000f8008ff */
[C---:B------:R-:W-:Y:S02]  /*150b0*/  VIADD R0, R25.reuse, 0xffffffff ;  /* 0xffffffff19007836 */ /* 0x040fe40000000000 */
[----:B------:R-:W-:Y:S01]  /*150c0*/  IMAD.MOV.U32 R10, RZ, RZ, R26 ;  /* 0x000000ffff0a7224 */ /* 0x000fe200078e001a */
[----:B------:R-:W-:Y:S01]  /*150d0*/  LEA.HI.X R18, R2, UR7, R3, 0x1, P0 ;  /* 0x0000000702127c11 */ /* 0x000fe200080f0c03 */
[----:B------:R-:W-:Y:S01]  /*150e0*/  IMAD.MOV.U32 R20, RZ, RZ, R28 ;  /* 0x000000ffff147224 */ /* 0x000fe200078e001c */
[----:B------:R-:W-:Y:S01]  /*150f0*/  ISETP.GT.AND P0, PT, R25, R36, PT ;  /* 0x000000241900720c */ /* 0x000fe20003f04270 */
[----:B------:R-:W-:-:S12]  /*15100*/  IMAD.MOV.U32 R30, RZ, RZ, R25 ;  /* 0x000000ffff1e7224 */ /* 0x000fd800078e0019 */
[----:B-1----:R-:W-:Y:S05]  /*15110*/  @P0 BRA `(.L_x_1382) ;  /* 0xfffffff0003c0947 */ /* 0x002fea000383ffff */
.L_x_1369:
[----:B------:R-:W-:Y:S05]  /*15120*/  BSYNC B0 ;  /* 0x0000000000007941 */ /* 0x000fea0003800000 */
.L_x_1368:
        /* <DEDUP_REMOVED lines=17> */
.L_x_1384:
[----:B------:R-:W-:Y:S05]  /*15240*/  BSYNC B0 ;  /* 0x0000000000007941 */ /* 0x000fea0003800000 */
.L_x_1383:
[----:B------:R-:W-:-:S13]  /*15250*/  LOP3.LUT P0, RZ, R23, 0x10, RZ, 0xc0, !PT ;  /* 0x0000001017ff7812 */ /* 0x000fda000780c0ff */
[----:B------:R-:W-:Y:S05]  /*15260*/  @!P0 BRA `(.L_x_1385) ;  /* 0x0000000000048947 */ /* 0x000fea0003800000 */
[----:B------:R-:W-:Y:S01]  /*15270*/  BPT.TRAP 0x1 ;  /* 0x000000040000795c */ /* 0x000fe20000300000 */
.L_x_1385:
[----:B------:R-:W-:Y:S01]  /*15280*/  IMAD R0, R26, 0x8, R22 ;  /* 0x000000081a007824 */ /* 0x000fe200078e0216 */
[----:B0-----:R-:W-:Y:S01]  /*15290*/  SHF.L.U32 R3, R28, 0x1f, RZ ;  /* 0x0000001f1c037819 */ /* 0x001fe200000006ff */
[----:B------:R-:W-:Y:S01]  /*152a0*/  BSSY B0, `(.L_x_1386) ;  /* 0x0000004000007945 */ /* 0x000fe20003800000 */
[----:B------:R-:W-:Y:S02]  /*152b0*/  IMAD R6, R25, -0x60, R34 ;  /* 0xffffffa019067824 */ /* 0x000fe400078e0222 */
[----:B------:R-:W0:Y:S02]  /*152c0*/  SYNCS.PHASECHK.TRANS64.TRYWAIT P0, [R0+URZ+0x2a860], R3 ;  /* 0x02a86003000075a7 */ /* 0x000e24000800017f */
[----:B0-----:R-:W-:Y:S05]  /*152d0*/  @!P0 BRA `(.L_x_1387) ;  /* 0x00000040003c8947 */ /* 0x001fea0003800000 */
.L_x_1485:
[----:B------:R-:W-:Y:S05]  /*152e0*/  BSYNC B0 ;  /* 0x0000000000007941 */ /* 0x000fea0003800000 */
.L_x_1386:
        /* <DEDUP_REMOVED lines=8> */
[----:B------:R-:W-:Y:S01]  /*15370*/  LOP3.LUT R2, R29, 0x1, RZ, 0xc0, !PT ;  /* 0x000000011d027812 */ /* 0x000fe200078ec0ff */
[----:B------:R-:W-:Y:S01]  /*15380*/  IMAD R4, R7, 0x2, R22 ;  /* 0x0000000207047824 */ /* 0x000fe200078e0216 */
[----:B------:R-:W-:Y:S01]  /*15390*/  LOP3.LUT P0, RZ, R29, 0x2, RZ, 0xc0, !PT ;  /* 0x000000021dff7812 */ /* 0x000fe2000780c0ff */
[----:B--2---:R-:W2:Y:S01]  /*153a0*/  SHFL.IDX PT, R14, R17, RZ, 0x181f ;  /* 0x00181fff110e7589 */ /* 0x004ea200000e0000 */
        /* <DEDUP_REMOVED lines=45> */
.L_x_1499:
        /* <DEDUP_REMOVED lines=11> */
.L_x_1389:
        /* <DEDUP_REMOVED lines=10> */
.L_x_1390:
[----:B------:R1:W-:Y:S01]  /*157d0*/  SYNCS.ARRIVE.TRANS64.A1T0 RZ, [R0+URZ+0x2a850], RZ ;  /* 0x02a850ff00ff79a7 */ /* 0x0003e2000810003f */
[----:B------:R-:W-:-:S05]  /*157e0*/  VIADD R26, R26, 0x1 ;  /* 0x000000011a1a7836 */ /* 0x000fca0000000000 */
[----:B------:R-:W-:-:S04]  /*157f0*/  ISETP.NE.AND P0, PT, R26, 0x2, PT ;  /* 0x000000021a00780c */ /* 0x000fc80003f05270 */
[----:B0-----:R-:W-:Y:S02]  /*15800*/  SEL R3, RZ, 0x1, P0 ;  /* 0x00000001ff037807 */ /* 0x001fe40000000000 */
[----:B------:R-:W-:Y:S02]  /*15810*/  SEL R26, R26, RZ, P0 ;  /* 0x000000ff1a1a7207 */ /* 0x000fe40000000000 */
[----:B-1----:R-:W-:-:S07]  /*15820*/  LOP3.LUT R28, R28, R3, RZ, 0x3c, !PT ;  /* 0x000000031c1c7212 */ /* 0x002fce00078e3cff */
.L_x_1347:
[----:B------:R-:W-:Y:S05]  /*15830*/  BSYNC B7 ;  /* 0x0000000000077941 */ /* 0x000fea0003800000 */
.L_x_1345:
        /* <DEDUP_REMOVED lines=11> */
.L_x_1391:
        /* <DEDUP_REMOVED lines=43> */
.L_x_1509:
[----:B------:R-:W-:Y:S02]  /*15ba0*/  ULDC UR4, c[0x0][0xc38] ;  /* 0x00030e0000047ab9 */ /* 0x000fe40000000800 */
[----:B------:R-:W-:-:S04]  /*15bb0*/  IMAD.U32 R5, RZ, RZ, UR4 ;  /* 0x00000004ff057e24 */ /* 0x000fc8000f8e00ff */
[----:B-1----:R-:W-:-:S04]  /*15bc0*/  IMAD R14, R14, R5, RZ ;  /* 0x000000050e0e7224 */ /* 0x002fc800078e02ff */
[----:B------:R-:W-:-:S05]  /*15bd0*/  IMAD.IADD R7, R7, 0x1, R14 ;  /* 0x0000000107077824 */ /* 0x000fca00078e020e */
[----:B------:R-:W-:-:S13]  /*15be0*/  ISETP.GT.AND P6, PT, R7, R0, PT ;  /* 0x000000000700720c */ /* 0x000fda0003fc4270 */
[----:B------:R-:W-:Y:S05]  /*15bf0*/  @P6 BRA `(.L_x_1394) ;  /* 0x0000000000a46947 */ /* 0x000fea0003800000 */
.L_x_1397:
        /* <DEDUP_REMOVED lines=35> */
.L_x_1517:
[----:B------:R-:W-:Y:S02]  /*15e30*/  ULDC UR4, c[0x0][0xc38] ;  /* 0x00030e0000047ab9 */ /* 0x000fe40000000800 */
[----:B------:R-:W-:-:S04]  /*15e40*/  IMAD.U32 R5, RZ, RZ, UR4 ;  /* 0x00000004ff057e24 */ /* 0x000fc8000f8e00ff */
[----:B-1----:R-:W-:-:S04]  /*15e50*/  IMAD R14, R14, R5, RZ ;  /* 0x000000050e0e7224 */ /* 0x002fc800078e02ff */
[----:B------:R-:W-:-:S05]  /*15e60*/  IMAD.IADD R7, R14, 0x1, R7 ;  /* 0x000000010e077824 */ /* 0x000fca00078e0207 */
[----:B------:R-:W-:-:S13]  /*15e70*/  ISETP.GT.AND P6, PT, R7, R0, PT ;  /* 0x000000000700720c */ /* 0x000fda0003fc4270 */
[----:B------:R-:W-:Y:S05]  /*15e80*/  @!P6 BRA `(.L_x_1397) ;  /* 0xfffffffc005ce947 */ /* 0x000fea000383ffff */
.L_x_1394:
[----:B------:R-:W-:Y:S01]  /*15e90*/  IMAD.IADD R7, R7, 0x1, -R14 ;  /* 0x0000000107077824 */ /* 0x000fe200078e0a0e */
[----:B------:R-:W-:-:S03]  /*15ea0*/  UMOV UR4, 0xffffffff ;  /* 0xffffffff00047882 */ /* 0x000fc60000000000 */
[----:B------:R-:W-:-:S05]  /*15eb0*/  IMAD R3, R2, R5, R7 ;  /* 0x0000000502037224 */ /* 0x000fca00078e0207 */
[----:B------:R-:W-:Y:S01]  /*15ec0*/  ISETP.GT.AND P6, PT, R3, R0, PT ;  /* 0x000000000300720c */ /* 0x000fe20003fc4270 */
[----:B------:R-:W-:-:S12]  /*15ed0*/  BRA.DIV UR4, `(.L_x_1398) ;  /* 0x0000004604307947 */ /* 0x000fd8000b800000 */
[----:B------:R-:W-:-:S04]  /*15ee0*/  VOTE.ANY R3, PT, !P6 ;  /* 0x0000000000037806 */ /* 0x000fc800070e0100 */
[----:B------:R-:W1:Y:S02]  /*15ef0*/  POPC R12, R3 ;  /* 0x00000003000c7309 */ /* 0x000e640000000000 */
[----:B-1----:R1:W2:Y:S01]  /*15f00*/  SHFL.IDX PT, R17, R17, R12, 0x1f ;  /* 0x00001f0c11117589 */ /* 0x0022a200000e0000 */
[----:B------:R-:W-:-:S03]  /*15f10*/  IMAD.IADD R19, R12, 0x1, R19 ;  /* 0x000000010c137824 */ /* 0x000fc600078e0213 */
[----:B------:R1:W3:Y:S04]  /*15f20*/  SHFL.IDX PT, R8, R8, R12, 0x1f ;  /* 0x00001f0c08087589 */ /* 0x0002e800000e0000 */
.L_x_1522:
[----:B------:R-:W-:-:S13]  /*15f30*/  ISETP.NE.AND P0, PT, R3, RZ, PT ;  /* 0x000000ff0300720c */ /* 0x000fda0003f05270 */
[----:B------:R-:W-:Y:S05]  /*15f40*/  @!P0 BRA `(.L_x_1399) ;  /* 0x0000000000108947 */ /* 0x000fea0003800000 */
[----:B------:R-:W-:Y:S01]  /*15f50*/  UMOV UR4, 0xffffffff ;  /* 0xffffffff00047882 */ /* 0x000fe20000000000 */
[----:B-1----:R-:W-:Y:S02]  /*15f60*/  VIADD R12, R12, 0xffffffff ;  /* 0xffffffff0c0c7836 */ /* 0x002fe40000000000 */
[----:B------:R-:W-:Y:S05]  /*15f70*/  BRA.DIV UR4, `(.L_x_1400) ;  /* 0x0000004604647947 */ /* 0x000fea000b800000 */
[----:B------:R4:W1:Y:S02]  /*15f80*/  SHFL.IDX PT, R6, R2, R12, 0x1f ;  /* 0x00001f0c02067589 */ /* 0x00086400000e0000 */
.L_x_1399:
[----:B---3--:R-:W-:Y:S01]  /*15f90*/  ISETP.NE.AND P0, PT, R8, 0x1, PT ;  /* 0x000000010800780c */ /* 0x008fe20003f05270 */
[----:B-1----:R-:W-:-:S04]  /*15fa0*/  IMAD R16, R6, R5, R7 ;  /* 0x0000000506107224 */ /* 0x002fc800078e0207 */
[----:B------:R-:W-:-:S08]  /*15fb0*/  IMAD.IADD R0, R0, 0x1, -R16 ;  /* 0x0000000100007824 */ /* 0x000fd000078e0a10 */
[----:B------:R-:W-:Y:S05]  /*15fc0*/  @!P0 BRA `(.L_x_1401) ;  /* 0x0000000000dc8947 */ /* 0x000fea0003800000 */
[-C--:B--2---:R-:W-:Y:S02]  /*15fd0*/  IABS R5, R17.reuse ;  /* 0x0000001100057213 */ /* 0x084fe40000000000 */
[----:B------:R-:W-:Y:S02]  /*15fe0*/  IABS R4, R8 ;  /* 0x0000000800047213 */ /* 0x000fe40000000000 */
[----:B------:R-:W1:Y:S08]  /*15ff0*/  I2F.RP R6, R5 ;  /* 0x0000000500067306 */ /* 0x000e700000209400 */
[----:B------:R-:W2:Y:S08]  /*16000*/  I2F.RP R7, R4 ;  /* 0x0000000400077306 */ /* 0x000eb00000209400 */
[----:B-1----:R-:W0:Y:S08]  /*16010*/  MUFU.RCP R6, R6 ;  /* 0x0000000600067308 */ /* 0x002e300000001000 */
[----:B--2---:R-:W-:Y:S01]  /*16020*/  MUFU.RCP R7, R7 ;  /* 0x0000000700077308 */ /* 0x004fe20000001000 */
[----:B0---4-:R-:W-:Y:S01]  /*16030*/  VIADD R2, R6, 0xffffffe ;  /* 0x0ffffffe06027836 */ /* 0x011fe20000000000 */
[----:B------:R-:W-:-:S06]  /*16040*/  IABS R6, R17 ;  /* 0x0000001100067213 */ /* 0x000fcc0000000000 */
[----:B------:R0:W1:Y:S02]  /*16050*/  F2I.FTZ.U32.TRUNC.NTZ R3, R2 ;  /* 0x0000000200037305 */ /* 0x000064000021f000 */
[----:B0-----:R-:W-:Y:S02]  /*16060*/  IMAD.MOV.U32 R2, RZ, RZ, RZ ;  /* 0x000000ffff027224 */ /* 0x001fe400078e00ff */
[----:B-1----:R-:W-:-:S04]  /*16070*/  IMAD.MOV R10, RZ, RZ, -R3 ;  /* 0x000000ffff0a7224 */ /* 0x002fc800078e0a03 */
[----:B------:R-:W-:-:S04]  /*16080*/  IMAD R9, R10, R5, RZ ;  /* 0x000000050a097224 */ /* 0x000fc800078e02ff */
[----:B------:R-:W-:Y:S01]  /*16090*/  IMAD.HI.U32 R3, R3, R9, R2 ;  /* 0x0000000903037227 */ /* 0x000fe200078e0002 */
[----:B------:R-:W-:-:S03]  /*160a0*/  IABS R2, R0 ;  /* 0x0000000000027213 */ /* 0x000fc60000000000 */
[----:B------:R-:W-:Y:S02]  /*160b0*/  IMAD.MOV R9, RZ, RZ, -R6 ;  /* 0x000000ffff097224 */ /* 0x000fe400078e0a06 */
[----:B------:R-:W-:-:S04]  /*160c0*/  IMAD.HI.U32 R6, R3, R2, RZ ;  /* 0x0000000203067227 */ /* 0x000fc800078e00ff */
[----:B------:R-:W-:Y:S02]  /*160d0*/  IMAD R2, R6, R9, R2 ;  /* 0x0000000906027224 */ /* 0x000fe400078e0202 */
[----:B------:R-:W-:-:S03]  /*160e0*/  VIADD R3, R7, 0xffffffe ;  /* 0x0ffffffe07037836 */ /* 0x000fc60000000000 */
[----:B------:R-:W-:-:S03]  /*160f0*/  ISETP.GT.U32.AND P1, PT, R5, R2, PT ;  /* 0x000000020500720c */ /* 0x000fc60003f24070 */
[----:B------:R-:W0:Y:S10]  /*16100*/  F2I.FTZ.U32.TRUNC.NTZ R3, R3 ;  /* 0x0000000300037305 */ /* 0x000e34000021f000 */
[----:B------:R-:W-:-:S02]  /*16110*/  @!P1 IMAD.IADD R2, R2, 0x1, -R5 ;  /* 0x0000000102029824 */ /* 0x000fc400078e0a05 */
[----:B------:R-:W-:Y:S01]  /*16120*/  @!P1 VIADD R6, R6, 0x1 ;  /* 0x0000000106069836 */ /* 0x000fe20000000000 */
[----:B------:R-:W-:Y:S02]  /*16130*/  ISETP.NE.AND P1, PT, R17, RZ, PT ;  /* 0x000000ff1100720c */ /* 0x000fe40003f25270 */
[----:B------:R-:W-:Y:S01]  /*16140*/  ISETP.GE.U32.AND P0, PT, R2, R5, PT ;  /* 0x000000050200720c */ /* 0x000fe20003f06070 */
[----:B0-----:R-:W-:Y:S02]  /*16150*/  IMAD.MOV R5, RZ, RZ, -R3 ;  /* 0x000000ffff057224 */ /* 0x001fe400078e0a03 */
[----:B------:R-:W-:Y:S02]  /*16160*/  IMAD.MOV.U32 R2, RZ, RZ, RZ ;  /* 0x000000ffff027224 */ /* 0x000fe400078e00ff */
[----:B------:R-:W-:-:S04]  /*16170*/  IMAD R5, R5, R4, RZ ;  /* 0x0000000405057224 */ /* 0x000fc800078e02ff */
[----:B------:R-:W-:Y:S01]  /*16180*/  IMAD.HI.U32 R5, R3, R5, R2 ;  /* 0x0000000503057227 */ /* 0x000fe200078e0002 */
[----:B------:R-:W-:Y:S02]  /*16190*/  LOP3.LUT R2, R0, R17, RZ, 0x3c, !PT ;  /* 0x0000001100027212 */ /* 0x000fe400078e3cff */
[----:B------:R-:W-:Y:S01]  /*161a0*/  IABS R3, R8 ;  /* 0x0000000800037213 */ /* 0x000fe20000000000 */
[----:B------:R-:W-:Y:S01]  /*161b0*/  @P0 VIADD R6, R6, 0x1 ;  /* 0x0000000106060836 */ /* 0x000fe20000000000 */
[----:B------:R-:W-:-:S03]  /*161c0*/  ISETP.GE.AND P2, PT, R2, RZ, PT ;  /* 0x000000ff0200720c */ /* 0x000fc60003f46270 */
[----:B------:R-:W-:-:S10]  /*161d0*/  IMAD.MOV R3, RZ, RZ, -R3 ;  /* 0x000000ffff037224 */ /* 0x000fd400078e0a03 */
[----:B------:R-:W-:Y:S01]  /*161e0*/  @!P2 IMAD.MOV R6, RZ, RZ, -R6 ;  /* 0x000000ffff06a224 */ /* 0x000fe200078e0a06 */
[----:B------:R-:W-:-:S04]  /*161f0*/  @!P1 LOP3.LUT R6, RZ, R17, RZ, 0x33, !PT ;  /* 0x00000011ff069212 */ /* 0x000fc800078e33ff */
[----:B------:R-:W-:-:S05]  /*16200*/  IABS R2, R6 ;  /* 0x0000000600027213 */ /* 0x000fca0000000000 */
[----:B------:R-:W-:-:S04]  /*16210*/  IMAD.HI.U32 R5, R5, R2, RZ ;  /* 0x0000000205057227 */ /* 0x000fc800078e00ff */
[----:B------:R-:W-:Y:S01]  /*16220*/  IMAD R3, R5, R3, R2 ;  /* 0x0000000305037224 */ /* 0x000fe200078e0202 */
[----:B------:R-:W-:-:S04]  /*16230*/  LOP3.LUT R2, R6, R8, RZ, 0x3c, !PT ;  /* 0x0000000806027212 */ /* 0x000fc800078e3cff */
[----:B------:R-:W-:Y:S02]  /*16240*/  ISETP.GT.U32.AND P1, PT, R4, R3, PT ;  /* 0x000000030400720c */ /* 0x000fe40003f24070 */
[----:B------:R-:W-:Y:S01]  /*16250*/  ISETP.GE.AND P2, PT, R2, RZ, PT ;  /* 0x000000ff0200720c */ /* 0x000fe20003f46270 */
[----:B------:R-:W-:-:S04]  /*16260*/  IMAD.MOV R2, RZ, RZ, -R6 ;  /* 0x000000ffff027224 */ /* 0x000fc800078e0a06 */
[----:B------:R-:W-:-:S06]  /*16270*/  IMAD R2, R17, R2, R0 ;  /* 0x0000000211027224 */ /* 0x000fcc00078e0200 */
[----:B------:R-:W-:Y:S02]  /*16280*/  @!P1 IMAD.IADD R3, R3, 0x1, -R4 ;  /* 0x0000000103039824 */ /* 0x000fe400078e0a04 */
[----:B------:R-:W-:Y:S01]  /*16290*/  @!P1 VIADD R5, R5, 0x1 ;  /* 0x0000000105059836 */ /* 0x000fe20000000000 */
[----:B------:R-:W-:Y:S02]  /*162a0*/  ISETP.NE.AND P1, PT, R8, RZ, PT ;  /* 0x000000ff0800720c */ /* 0x000fe40003f25270 */
[----:B------:R-:W-:-:S13]  /*162b0*/  ISETP.GE.U32.AND P0, PT, R3, R4, PT ;  /* 0x000000040300720c */ /* 0x000fda0003f06070 */
[----:B------:R-:W-:-:S04]  /*162c0*/  @P0 VIADD R5, R5, 0x1 ;  /* 0x0000000105050836 */ /* 0x000fc80000000000 */
[----:B------:R-:W-:Y:S01]  /*162d0*/  @!P2 IMAD.MOV R5, RZ, RZ, -R5 ;  /* 0x000000ffff05a224 */ /* 0x000fe200078e0a05 */
[----:B------:R-:W-:-:S05]  /*162e0*/  @!P1 LOP3.LUT R5, RZ, R8, RZ, 0x33, !PT ;  /* 0x00000008ff059212 */ /* 0x000fca00078e33ff */
[--C-:B------:R-:W-:Y:S02]  /*162f0*/  IMAD.MOV R3, RZ, RZ, -R5.reuse ;  /* 0x000000ffff037224 */ /* 0x100fe400078e0a05 */
[C---:B------:R-:W-:Y:S02]  /*16300*/  IMAD R5, R8.reuse, 0x1000000, R5 ;  /* 0x0100000008057824 */ /* 0x040fe400078e0205 */
[----:B------:R-:W-:-:S04]  /*16310*/  IMAD R8, R8, R3, R6 ;  /* 0x0000000308087224 */ /* 0x000fc800078e0206 */
[----:B------:R-:W-:Y:S01]  /*16320*/  IMAD R18, R8, 0x10000, R5 ;  /* 0x0001000008127824 */ /* 0x000fe200078e0205 */
[----:B------:R-:W-:Y:S06]  /*16330*/  BRA `(.L_x_1402) ;  /* 0x0000000000f07947 */ /* 0x000fec0003800000 */
.L_x_1401:
[----:B0---4-:R-:W0:Y:S02]  /*16340*/  LDC.64 R2, c[0x0][0xc90] ;  /* 0x00032400ff027b82 */ /* 0x011e240000000a00 */
[----:B0-----:R-:W-:-:S05]  /*16350*/  IMAD.WIDE R2, R19, 0x4, R2 ;  /* 0x0000000413027825 */ /* 0x001fca00078e0202 */
[----:B------:R0:W2:Y:S02]  /*16360*/  LDG.E R6, desc[UR36][R2.64] ;  /* 0x0000002402067981 */ /* 0x0000a4000c1e1900 */
[----:B0-----:R-:W-:Y:S02]  /*16370*/  IMAD.MOV.U32 R2, RZ, RZ, RZ ;  /* 0x000000ffff027224 */ /* 0x001fe400078e00ff */
[----:B--2---:R-:W-:-:S05]  /*16380*/  IMAD R7, R17, R6, RZ ;  /* 0x0000000611077224 */ /* 0x004fca00078e02ff */
[----:B------:R-:W-:-:S04]  /*16390*/  IABS R4, R7 ;  /* 0x0000000700047213 */ /* 0x000fc80000000000 */
[----:B------:R-:W0:Y:S08]  /*163a0*/  I2F.RP R8, R4 ;  /* 0x0000000400087306 */ /* 0x000e300000209400 */
[----:B0-----:R-:W0:Y:S02]  /*163b0*/  MUFU.RCP R8, R8 ;  /* 0x0000000800087308 */ /* 0x001e240000001000 */
[----:B0-----:R-:W-:-:S06]  /*163c0*/  VIADD R9, R8, 0xffffffe ;  /* 0x0ffffffe08097836 */ /* 0x001fcc0000000000 */
[----:B------:R-:W0:Y:S02]  /*163d0*/  F2I.FTZ.U32.TRUNC.NTZ R3, R9 ;  /* 0x0000000900037305 */ /* 0x000e24000021f000 */
[----:B0-----:R-:W-:-:S04]  /*163e0*/  IMAD.MOV R11, RZ, RZ, -R3 ;  /* 0x000000ffff0b7224 */ /* 0x001fc800078e0a03 */
[----:B------:R-:W-:-:S04]  /*163f0*/  IMAD R11, R11, R4, RZ ;  /* 0x000000040b0b7224 */ /* 0x000fc800078e02ff */
        /* <DEDUP_REMOVED lines=21> */
[----:B------:R-:W-:-:S04]  /*16550*/  VIADDMNMX R5, R3, R5, R6, PT ;  /* 0x0000000503057246 */ /* 0x000fc80003800106 */
[----:B------:R-:W-:-:S04]  /*16560*/  IABS R6, R5 ;  /* 0x0000000500067213 */ /* 0x000fc80000000000 */
[----:B------:R-:W0:Y:S08]  /*16570*/  I2F.RP R8, R6 ;  /* 0x0000000600087306 */ /* 0x000e300000209400 */
[----:B0-----:R-:W0:Y:S02]  /*16580*/  MUFU.RCP R8, R8 ;  /* 0x0000000800087308 */ /* 0x001e240000001000 */
[----:B0-----:R-:W-:Y:S01]  /*16590*/  VIADD R3, R8, 0xffffffe ;  /* 0x0ffffffe08037836 */ /* 0x001fe20000000000 */
[----:B------:R-:W-:-:S05]  /*165a0*/  IABS R8, R5 ;  /* 0x0000000500087213 */ /* 0x000fca0000000000 */
[----:B------:R-:W0:Y:S02]  /*165b0*/  F2I.FTZ.U32.TRUNC.NTZ R3, R3 ;  /* 0x0000000300037305 */ /* 0x000e24000021f000 */
[----:B0-----:R-:W-:-:S04]  /*165c0*/  IMAD.MOV R7, RZ, RZ, -R3 ;  /* 0x000000ffff077224 */ /* 0x001fc800078e0a03 */
[----:B------:R-:W-:-:S04]  /*165d0*/  IMAD R7, R7, R6, RZ ;  /* 0x0000000607077224 */ /* 0x000fc800078e02ff */
[----:B------:R-:W-:Y:S01]  /*165e0*/  IMAD.HI.U32 R2, R3, R7, R2 ;  /* 0x0000000703027227 */ /* 0x000fe200078e0002 */
[----:B------:R-:W-:-:S03]  /*165f0*/  IABS R7, R0 ;  /* 0x0000000000077213 */ /* 0x000fc60000000000 */
        /* <DEDUP_REMOVED lines=13> */
[----:B------:R-:W-:Y:S01]  /*166d0*/  @!P1 LOP3.LUT R2, RZ, R5, RZ, 0x33, !PT ;  /* 0x00000005ff029212 */ /* 0x000fe200078e33ff */
[----:B------:R-:W-:-:S04]  /*166e0*/  IMAD.MOV R5, RZ, RZ, -R5 ;  /* 0x000000ffff057224 */ /* 0x000fc800078e0a05 */
[----:B------:R-:W-:-:S07]  /*166f0*/  IMAD R18, R2, R5, R3 ;  /* 0x0000000502127224 */ /* 0x000fce00078e0203 */
.L_x_1402:
[----:B------:R-:W-:-:S05]  /*16700*/  LOP3.LUT R2, RZ, R2, RZ, 0x33, !PT ;  /* 0x00000002ff027212 */ /* 0x000fca00078e33ff */
[----:B------:R-:W-:Y:S01]  /*16710*/  IMAD.IADD R17, R17, 0x1, R2 ;  /* 0x0000000111117824 */ /* 0x000fe200078e0202 */
[----:B------:R-:W-:Y:S06]  /*16720*/  BRA `(.L_x_1403) ;  /* 0x00000000001c7947 */ /* 0x000fec0003800000 */
.L_x_1395:
[----:B------:R-:W-:Y:S01]  /*16730*/  UMOV UR4, URZ ;  /* 0x0000003f00047c82 */ /* 0x000fe20008000000 */
[----:B------:R-:W-:Y:S01]  /*16740*/  UMOV UR5, URZ ;  /* 0x0000003f00057c82 */ /* 0x000fe20008000000 */
[----:B------:R-:W-:Y:S01]  /*16750*/  ULDC UR6, c[0x0][0xc3c] ;  /* 0x00030f0000067ab9 */ /* 0x000fe20000000800 */
[----:B------:R-:W-:Y:S02]  /*16760*/  IMAD.MOV.U32 R16, RZ, RZ, R0 ;  /* 0x000000ffff107224 */ /* 0x000fe400078e0000 */
[----:B------:R-:W-:Y:S02]  /*16770*/  IMAD.U32 R17, RZ, RZ, UR4 ;  /* 0x00000004ff117e24 */ /* 0x000fe4000f8e00ff */
[----:B------:R-:W-:Y:S02]  /*16780*/  IMAD.U32 R18, RZ, RZ, UR5 ;  /* 0x00000005ff127e24 */ /* 0x000fe4000f8e00ff */
[----:B------:R-:W-:-:S07]  /*16790*/  IMAD.U32 R19, RZ, RZ, UR6 ;  /* 0x00000006ff137e24 */ /* 0x000fce000f8e00ff */
.L_x_1403:
        /* <DEDUP_REMOVED lines=10> */
.L_x_1392:
[----:B------:R-:W-:Y:S02]  /*16840*/  ULDC UR4, c[0x0][0xc3c] ;  /* 0x00030f0000047ab9 */ /* 0x000fe40000000800 */
[----:B-1----:R-:W-:-:S13]  /*16850*/  ISETP.GE.AND P0, PT, R19, UR4, PT ;  /* 0x0000000413007c0c */ /* 0x002fda000bf06270 */
[----:B------:R-:W-:Y:S05]  /*16860*/  @!P0 BRA `(.L_x_1404) ;  /* 0xffffffac00c88947 */ /* 0x000fea000383ffff */
[----:B------:R-:W-:Y:S05]  /*16870*/  BSYNC B8 ;  /* 0x0000000000087941 */ /* 0x000fea0003800000 */
.L_x_1331:
[----:B------:R-:W3:Y:S01]  /*16880*/  LDL.LU R0, [R1+0x10] ;  /* 0x0000100001007983 */ /* 0x000ee20000300800 */
[----:B------:R-:W-:Y:S01]  /*16890*/  BSSY B0, `(.L_x_1405) ;  /* 0x000000b000007945 */ /* 0x000fe20003800000 */
[----:B------:R-:W1:Y:S01]  /*168a0*/  S2R R5, SR_CgaCtaId ;  /* 0x0000000000057919 */ /* 0x000e620000008800 */
[----:B---3--:R-:W-:-:S05]  /*168b0*/  VIADD R0, R0, 0x1 ;  /* 0x0000000100007836 */ /* 0x008fca0000000000 */
[----:B0-----:R-:W-:-:S04]  /*168c0*/  LEA.HI R2, R0, R0, RZ, 0x1 ;  /* 0x0000000000027211 */ /* 0x001fc800078f08ff */
[----:B------:R-:W-:Y:S02]  /*168d0*/  LOP3.LUT R3, R2, 0xfffffffe, RZ, 0xc0, !PT ;  /* 0xfffffffe02037812 */ /* 0x000fe400078ec0ff */
[----:B------:R-:W-:-:S03]  /*168e0*/  MOV R2, 0x400 ;  /* 0x0000040000027802 */ /* 0x000fc60000000f00 */
[----:B------:R-:W-:Y:S01]  /*168f0*/  IMAD.IADD R0, R0, 0x1, -R3 ;  /* 0x0000000100007824 */ /* 0x000fe200078e0a03 */
[----:B-1----:R-:W-:-:S04]  /*16900*/  LEA R7, R5, R2, 0x18 ;  /* 0x0000000205077211 */ /* 0x002fc800078ec0ff */
[----:B------:R-:W-:-:S04]  /*16910*/  SHF.L.U32 R0, R0, 0x1f, RZ ;  /* 0x0000001f00007819 */ /* 0x000fc800000006ff */
[----:B------:R-:W0:Y:S02]  /*16920*/  SYNCS.PHASECHK.TRANS64.TRYWAIT P0, [R7+URZ+0x2a820], R0 ;  /* 0x02a82000070075a7 */ /* 0x000e24000800017f */
[----:B0-----:R-:W-:Y:S05]  /*16930*/  @!P0 BRA `(.L_x_1406) ;  /* 0x0000003c001c8947 */ /* 0x001fea0003800000 */
.L_x_1525:
[----:B------:R-:W-:Y:S05]  /*16940*/  BSYNC B0 ;  /* 0x0000000000007941 */ /* 0x000fea0003800000 */
.L_x_1405:
[----:B------:R-:W-:-:S03]  /*16950*/  UMOV UR4, 0xffffffff ;  /* 0xffffffff00047882 */ /* 0x000fc60000000000 */
[----:B------:R-:W-:Y:S05]  /*16960*/  BRA.DIV UR4, `(.L_x_1407) ;  /* 0x0000003e04247947 */ /* 0x000fea000b800000 */
[----:B0-----:R-:W0:Y:S02]  /*16970*/  S2R R0, SR_TID.X ;  /* 0x0000000000007919 */ /* 0x001e240000002100 */
[----:B0-----:R-:W-:-:S04]  /*16980*/  SHF.R.U32.HI R0, RZ, 0x5, R0 ;  /* 0x00000005ff007819 */ /* 0x001fc80000011600 */
[----:B------:R-:W-:-:S05]  /*16990*/  LOP3.LUT R0, R0, 0x3, RZ, 0xc0, !PT ;  /* 0x0000000300007812 */ /* 0x000fca00078ec0ff */
[----:B------:R0:W1:Y:S02]  /*169a0*/  SHFL.IDX PT, R14, R0, RZ, 0x1f ;  /* 0x00001fff000e7589 */ /* 0x00006400000e0000 */
.L_x_1528:
[----:B-1----:R-:W-:Y:S01]  /*169b0*/  ISETP.NE.AND P0, PT, R14, RZ, PT ;  /* 0x000000ff0e00720c */ /* 0x002fe20003f05270 */
[----:B------:R-:W-:-:S12]  /*169c0*/  BSSY B0, `(.L_x_1408) ;  /* 0x0000026000007945 */ /* 0x000fd80003800000 */
[----:B------:R-:W-:Y:S05]  /*169d0*/  @P0 BRA `(.L_x_1409) ;  /* 0x0000000000900947 */ /* 0x000fea0003800000 */
[----:B------:R-:W-:-:S03]  /*169e0*/  UMOV UR4, 0xffffffff ;  /* 0xffffffff00047882 */ /* 0x000fc60000000000 */
[----:B------:R-:W-:Y:S05]  /*169f0*/  BRA.DIV UR4, `(.L_x_1410) ;  /* 0x0000003e04347947 */ /* 0x000fea000b800000 */
[----:B------:R-:W-:-:S13]  /*16a00*/  ELECT P6, URZ, PT ;  /* 0x00000000003f782f */ /* 0x000fda00038c0000 */
.L_x_1531:
[----:B------:R-:W-:Y:S05]  /*16a10*/  @!P6 BRA `(.L_x_1409) ;  /* 0x000000000080e947 */ /* 0x000fea0003800000 */
[----:B0-----:R-:W3:Y:S02]  /*16a20*/  LDL R0, [R1+0x14] ;  /* 0x0000140001007983 */ /* 0x001ee40000100800 */
[----:B---3--:R-:W-:-:S13]  /*16a30*/  R2UR UR4, R0 ;  /* 0x00000000000472ca */ /* 0x008fda00000e0000 */
[----:B------:R-:W-:-:S06]  /*16a40*/  ULOP3.LUT UR4, UR4, 0x2, URZ, 0xfc, !UPT ;  /* 0x0000000204047892 */ /* 0x000fcc000f8efc3f */
[----:B------:R-:W-:-:S05]  /*16a50*/  IMAD.U32 R0, RZ, RZ, UR4 ;  /* 0x00000004ff007e24 */ /* 0x000fca000f8e00ff */
[----:B------:R-:W-:-:S13]  /*16a60*/  ISETP.NE.AND P0, PT, R0, 0x3, PT ;  /* 0x000000030000780c */ /* 0x000fda0003f05270 */
[----:B------:R-:W-:Y:S05]  /*16a70*/  @!P0 BRA `(.L_x_1411) ;  /* 0x0000000000048947 */ /* 0x000fea0003800000 */
[----:B------:R-:W-:Y:S01]  /*16a80*/  BPT.TRAP 0x1 ;  /* 0x000000040000795c */ /* 0x000fe20000300000 */
.L_x_1411:
[----:B------:R-:W-:Y:S01]  /*16a90*/  IMAD R5, R26, 0x8, R7 ;  /* 0x000000081a057824 */ /* 0x000fe200078e0207 */
[----:B------:R-:W-:Y:S01]  /*16aa0*/  SHF.L.U32 R0, R28, 0x1f, RZ ;  /* 0x0000001f1c007819 */ /* 0x000fe200000006ff */
[----:B------:R-:W-:-:S03]  /*16ab0*/  VIADD R26, R26, 0x1 ;  /* 0x000000011a1a7836 */ /* 0x000fc60000000000 */
[----:B------:R-:W0:Y:S02]  /*16ac0*/  SYNCS.PHASECHK.TRANS64.TRYWAIT P1, [R5+URZ+0x2a840], R0 ;  /* 0x02a84000050075a7 */ /* 0x000e24000802017f */
[----:B------:R-:W-:-:S04]  /*16ad0*/  ISETP.NE.AND P2, PT, R26, 0x2, PT ;  /* 0x000000021a00780c */ /* 0x000fc80003f45270 */
[----:B------:R-:W-:Y:S01]  /*16ae0*/  SEL R3, RZ, 0x1, P2 ;  /* 0x00000001ff037807 */ /* 0x000fe20001000000 */
[----:B0-----:R-:W-:Y:S08]  /*16af0*/  @!P1 BRA `(.L_x_1412) ;  /* 0x0000003c00149947 */ /* 0x001ff00003800000 */
.L_x_1532:
[----:B------:R-:W-:Y:S02]  /*16b00*/  SEL R26, R26, RZ, P2 ;  /* 0x000000ff1a1a7207 */ /* 0x000fe40001000000 */
[----:B------:R-:W-:Y:S01]  /*16b10*/  LOP3.LUT R2, R28, R3, RZ, 0x3c, !PT ;  /* 0x000000031c027212 */ /* 0x000fe200078e3cff */
[----:B------:R-:W-:Y:S06]  /*16b20*/  @!P0 BRA `(.L_x_1413) ;  /* 0x0000000000048947 */ /* 0x000fec0003800000 */
[----:B------:R-:W-:Y:S01]  /*16b30*/  BPT.TRAP 0x1 ;  /* 0x000000040000795c */ /* 0x000fe20000300000 */
.L_x_1413:
[----:B------:R-:W-:Y:S01]  /*16b40*/  IMAD R3, R26, 0x8, R7 ;  /* 0x000000081a037824 */ /* 0x000fe200078e0207 */
[----:B------:R-:W-:-:S04]  /*16b50*/  SHF.L.U32 R2, R2, 0x1f, RZ ;  /* 0x0000001f02027819 */ /* 0x000fc800000006ff */
[----:B------:R-:W1:Y:S02]  /*16b60*/  SYNCS.PHASECHK.TRANS64.TRYWAIT P1, [R3+URZ+0x2a840], R2 ;  /* 0x02a84002030075a7 */ /* 0x000e64000802017f */
[----:B-1----:R-:W-:Y:S05]  /*16b70*/  @!P1 BRA `(.L_x_1414) ;  /* 0x0000003c00089947 */ /* 0x002fea0003800000 */
.L_x_1533:
[----:B------:R-:W-:Y:S05]  /*16b80*/  @!P0 BRA `(.L_x_1415) ;  /* 0x0000000000048947 */ /* 0x000fea0003800000 */
[----:B------:R-:W-:Y:S01]  /*16b90*/  BPT.TRAP 0x1 ;  /* 0x000000040000795c */ /* 0x000fe20000300000 */
.L_x_1415:
[----:B------:R-:W3:Y:S02]  /*16ba0*/  SYNCS.PHASECHK.TRANS64.TRYWAIT P1, [R5+URZ+0x2a860], R0 ;  /* 0x02a86000050075a7 */ /* 0x000ee4000802017f */
[----:B---3--:R-:W-:Y:S05]  /*16bb0*/  @!P1 BRA `(.L_x_1416) ;  /* 0x0000003c000c9947 */ /* 0x008fea0003800000 */
.L_x_1534:
[----:B------:R-:W-:Y:S05]  /*16bc0*/  @!P0 BRA `(.L_x_1417) ;  /* 0x0000000000048947 */ /* 0x000fea0003800000 */
[----:B------:R-:W-:Y:S01]  /*16bd0*/  BPT.TRAP 0x1 ;  /* 0x000000040000795c */ /* 0x000fe20000300000 */
.L_x_1417:
[----:B----4-:R4:W0:Y:S02]  /*16be0*/  SYNCS.PHASECHK.TRANS64.TRYWAIT P0, [R3+URZ+0x2a860], R2 ;  /* 0x02a86002030075a7 */ /* 0x010824000800017f */
[----:B0-----:R-:W-:Y:S05]  /*16bf0*/  @!P0 NANOSLEEP.SYNCS 0x989680 ;  /* 0x009896800000895d */ /* 0x001fea0003900000 */
[----:B------:R-:W0:Y:S02]  /*16c00*/  @!P0 SYNCS.PHASECHK.TRANS64 P0, [R3+URZ+0x2a860], R2 ;  /* 0x02a86002030085a7 */ /* 0x000e24000800007f */
[----:B0-----:R-:W-:Y:S05]  /*16c10*/  @!P0 BRA `(.L_x_1417) ;  /* 0xfffffffc00f08947 */ /* 0x001fea000383ffff */
.L_x_1409:
[----:B------:R-:W-:Y:S05]  /*16c20*/  BSYNC B0 ;  /* 0x0000000000007941 */ /* 0x000fea0003800000 */
.L_x_1408:
[----:B------:R-:W-:Y:S05]  /*16c30*/  EXIT ;  /* 0x000000000000794d */ /* 0x000fea0003800000 */
.L_x_1222:
[----:B0-----:R-:W-:-:S04]  /*16c40*/  IMAD.U32 R3, RZ, RZ, UR60 ;  /* 0x0000003cff037e24 */ /* 0x001fc8000f8e00ff */
[----:B------:R0:W1:Y:S03]  /*16c50*/  SYNCS.PHASECHK.TRANS64.TRYWAIT P1, [R3+URZ+0x2a800], R0 ;  /* 0x02a80000030075a7 */ /* 0x000066000802017f */
[----:B-1----:R-:W-:Y:S05]  /*16c60*/  @!P1 NANOSLEEP.SYNCS 0x989680 ;  /* 0x009896800000995d */ /* 0x002fea0003900000 */
[----:B------:R-:W1:Y:S02]  /*16c70*/  @!P1 SYNCS.PHASECHK.TRANS64 P1, [R3+URZ+0x2a800], R0 ;  /* 0x02a80000030095a7 */ /* 0x000e64000802007f */
[----:B-1----:R-:W-:Y:S05]  /*16c80*/  @!P1 BRA `(.L_x_1222) ;  /* 0xfffffffc00ec9947 */ /* 0x002fea000383ffff */
[----:B------:R-:W-:Y:S05]  /*16c90*/  BRA `(.L_x_1418) ;  /* 0xfffffeb000f47947 */ /* 0x000fea000383ffff */
.L_x_1226:
[----:B-1----:R1:W2:Y:S02]  /*16ca0*/  SYNCS.PHASECHK.TRANS64.TRYWAIT P1, [R3+URZ+0x2a830], R0 ;  /* 0x02a83000030075a7 */ /* 0x0022a4000802017f */
[----:B--2---:R-:W-:Y:S05]  /*16cb0*/  @!P1 NANOSLEEP.SYNCS 0x989680 ;  /* 0x009896800000995d */ /* 0x004fea0003900000 */
[----:B------:R-:W2:Y:S02]  /*16cc0*/  @!P1 SYNCS.PHASECHK.TRANS64 P1, [R3+URZ+0x2a830], R0 ;  /* 0x02a83000030095a7 */ /* 0x000ea4000802007f */
[----:B--2---:R-:W-:Y:S05]  /*16cd0*/  @!P1 BRA `(.L_x_1226) ;  /* 0xfffffffc00f09947 */ /* 0x004fea000383ffff */
[----:B------:R-:W-:Y:S05]  /*16ce0*/  BRA `(.L_x_1225) ;  /* 0xfffffeb400107947 */ /* 0x000fea000383ffff */
.L_x_1243:
[----:B-1----:R-:W-:-:S04]  /*16cf0*/  IMAD.U32 R8, RZ, RZ, UR5 ;  /* 0x00000005ff087e24 */ /* 0x002fc8000f8e00ff */
[----:B------:R1:W2:Y:S03]  /*16d00*/  SYNCS.PHASECHK.TRANS64.TRYWAIT P1, [R8+URZ+0x2a830], R7 ;  /* 0x02a83007080075a7 */ /* 0x0002a6000802017f */
[----:B--2---:R-:W-:Y:S05]  /*16d10*/  @!P1 NANOSLEEP.SYNCS 0x989680 ;  /* 0x009896800000995d */ /* 0x004fea0003900000 */
[----:B------:R-:W2:Y:S02]  /*16d20*/  @!P1 SYNCS.PHASECHK.TRANS64 P1, [R8+URZ+0x2a830], R7 ;  /* 0x02a83007080095a7 */ /* 0x000ea4000802007f */
[----:B--2---:R-:W-:Y:S05]  /*16d30*/  @!P1 BRA `(.L_x_1243) ;  /* 0xfffffffc00ec9947 */ /* 0x004fea000383ffff */
[----:B------:R-:W-:Y:S05]  /*16d40*/  BRA `(.L_x_1242) ;  /* 0xfffffee0002c7947 */ /* 0x000fea000383ffff */
.L_x_1247:
[----:B01----:R-:W-:-:S04]  /*16d50*/  IMAD.U32 R7, RZ, RZ, UR10 ;  /* 0x0000000aff077e24 */ /* 0x003fc8000f8e00ff */
[----:B------:R0:W1:Y:S03]  /*16d60*/  SYNCS.PHASECHK.TRANS64.TRYWAIT P1, [R7+URZ+0x2a850], R0 ;  /* 0x02a85000070075a7 */ /* 0x000066000802017f */
[----:B-1----:R-:W-:Y:S05]  /*16d70*/  @!P1 NANOSLEEP.SYNCS 0x989680 ;  /* 0x009896800000995d */ /* 0x002fea0003900000 */
[----:B------:R-:W1:Y:S02]  /*16d80*/  @!P1 SYNCS.PHASECHK.TRANS64 P1, [R7+URZ+0x2a850], R0 ;  /* 0x02a85000070095a7 */ /* 0x000e64000802007f */
[----:B-1----:R-:W-:Y:S05]  /*16d90*/  @!P1 BRA `(.L_x_1247) ;  /* 0xfffffffc00ec9947 */ /* 0x002fea000383ffff */
[----:B------:R-:W-:Y:S05]  /*16da0*/  BRA `(.L_x_1246) ;  /* 0xfffffee800587947 */ /* 0x000fea000383ffff */
.L_x_1266:
[----:B-1----:R-:W-:-:S04]  /*16db0*/  IMAD.U32 R8, RZ, RZ, UR5 ;  /* 0x00000005ff087e24 */ /* 0x002fc8000f8e00ff */
[----:B------:R1:W2:Y:S03]  /*16dc0*/  SYNCS.PHASECHK.TRANS64.TRYWAIT P1, [R8+URZ+0x2a830], R7 ;  /* 0x02a83007080075a7 */ /* 0x0002a6000802017f */
[----:B--2---:R-:W-:Y:S05]  /*16dd0*/  @!P1 NANOSLEEP.SYNCS 0x989680 ;  /* 0x009896800000995d */ /* 0x004fea0003900000 */
[----:B------:R-:W2:Y:S02]  /*16de0*/  @!P1 SYNCS.PHASECHK.TRANS64 P1, [R8+URZ+0x2a830], R7 ;  /* 0x02a83007080095a7 */ /* 0x000ea4000802007f */
[----:B--2---:R-:W-:Y:S05]  /*16df0*/  @!P1 BRA `(.L_x_1266) ;  /* 0xfffffffc00ec9947 */ /* 0x004fea000383ffff */
[----:B------:R-:W-:Y:S05]  /*16e00*/  BRA `(.L_x_1265) ;  /* 0xffffff1000307947 */ /* 0x000fea000383ffff */
.L_x_1270:
[----:B01----:R-:W-:-:S04]  /*16e10*/  IMAD.U32 R7, RZ, RZ, UR10 ;  /* 0x0000000aff077e24 */ /* 0x003fc8000f8e00ff */
[----:B------:R0:W1:Y:S03]  /*16e20*/  SYNCS.PHASECHK.TRANS64.TRYWAIT P1, [R7+URZ+0x2a850], R0 ;  /* 0x02a85000070075a7 */ /* 0x000066000802017f */
[----:B-1----:R-:W-:Y:S05]  /*16e30*/  @!P1 NANOSLEEP.SYNCS 0x989680 ;  /* 0x009896800000995d */ /* 0x002fea0003900000 */
[----:B------:R-:W1:Y:S02]  /*16e40*/  @!P1 SYNCS.PHASECHK.TRANS64 P1, [R7+URZ+0x2a850], R0 ;  /* 0x02a85000070095a7 */ /* 0x000e64000802007f */
[----:B-1----:R-:W-:Y:S05]  /*16e50*/  @!P1 BRA `(.L_x_1270) ;  /* 0xfffffffc00ec9947 */ /* 0x002fea000383ffff */
[----:B------:R-:W-:Y:S05]  /*16e60*/  BRA `(.L_x_1269) ;  /* 0xffffff18005c7947 */ /* 0x000fea000383ffff */
.L_x_1278:
[----:B-1----:R-:W-:-:S04]  /*16e70*/  IMAD.U32 R8, RZ, RZ, UR5 ;  /* 0x00000005ff087e24 */ /* 0x002fc8000f8e00ff */
[----:B------:R1:W2:Y:S03]  /*16e80*/  SYNCS.PHASECHK.TRANS64.TRYWAIT P1, [R8+URZ+0x2a830], R7 ;  /* 0x02a83007080075a7 */ /* 0x0002a6000802017f */
[----:B--2---:R-:W-:Y:S05]  /*16e90*/  @!P1 NANOSLEEP.SYNCS 0x989680 ;  /* 0x009896800000995d */ /* 0x004fea0003900000 */
[----:B------:R-:W2:Y:S02]  /*16ea0*/  @!P1 SYNCS.PHASECHK.TRANS64 P1, [R8+URZ+0x2a830], R7 ;  /* 0x02a83007080095a7 */ /* 0x000ea4000802007f */
[----:B--2---:R-:W-:Y:S05]  /*16eb0*/  @!P1 BRA `(.L_x_1278) ;  /* 0xfffffffc00ec9947 */ /* 0x004fea000383ffff */
[----:B------:R-:W-:Y:S05]  /*16ec0*/  BRA `(.L_x_1277) ;  /* 0xffffff2c002c7947 */ /* 0x000fea000383ffff */
.L_x_1282:
[----:B01----:R-:W-:-:S04]  /*16ed0*/  IMAD.U32 R7, RZ, RZ, UR10 ;  /* 0x0000000aff077e24 */ /* 0x003fc8000f8e00ff */
[----:B------:R0:W1:Y:S03]  /*16ee0*/  SYNCS.PHASECHK.TRANS64.TRYWAIT P1, [R7+URZ+0x2a850], R0 ;  /* 0x02a85000070075a7 */ /* 0x000066000802017f */
[----:B-1----:R-:W-:Y:S05]  /*16ef0*/  @!P1 NANOSLEEP.SYNCS 0x989680 ;  /* 0x009896800000995d */ /* 0x002fea0003900000 */
[----:B------:R-:W1:Y:S02]  /*16f00*/  @!P1 SYNCS.PHASECHK.TRANS64 P1, [R7+URZ+0x2a850], R0 ;  /* 0x02a85000070095a7 */ /* 0x000e64000802007f */
[----:B-1----:R-:W-:Y:S05]  /*16f10*/  @!P1 BRA `(.L_x_1282) ;  /* 0xfffffffc00ec9947 */ /* 0x002fea000383ffff */
[----:B------:R-:W-:Y:S05]  /*16f20*/  BRA `(.L_x_1281) ;  /* 0xffffff3400587947 */ /* 0x000fea000383ffff */
.L_x_1297:
[----:B-1----:R-:W-:-:S04]  /*16f30*/  IMAD.U32 R5, RZ, RZ, UR5 ;  /* 0x00000005ff057e24 */ /* 0x002fc8000f8e00ff */
[----:B------:R1:W2:Y:S03]  /*16f40*/  SYNCS.PHASECHK.TRANS64.TRYWAIT P1, [R5+URZ+0x2a850], R0 ;  /* 0x02a85000050075a7 */ /* 0x0002a6000802017f */
[----:B--2---:R-:W-:Y:S05]  /*16f50*/  @!P1 NANOSLEEP.SYNCS 0x989680 ;  /* 0x009896800000995d */ /* 0x004fea0003900000 */
[----:B------:R-:W2:Y:S02]  /*16f60*/  @!P1 SYNCS.PHASECHK.TRANS64 P1, [R5+URZ+0x2a850], R0 ;  /* 0x02a85000050095a7 */ /* 0x000ea4000802007f */
[----:B--2---:R-:W-:Y:S05]  /*16f70*/  @!P1 BRA `(.L_x_1297) ;  /* 0xfffffffc00ec9947 */ /* 0x004fea000383ffff */
[----:B------:R-:W-:Y:S05]  /*16f80*/  BRA `(.L_x_1296) ;  /* 0xffffff5c005c7947 */ /* 0x000fea000383ffff */
.L_x_1353:
        /* <DEDUP_REMOVED lines=11> */
.L_x_1420:
[----:B------:R-:W-:Y:S05]  /*17040*/  BSYNC B0 ;  /* 0x0000000000007941 */ /* 0x000fea0003800000 */
.L_x_1419:
[----:B------:R-:W-:Y:S05]  /*17050*/  BRA `(.L_x_1421) ;  /* 0xffffffb800c07947 */ /* 0x000fea000383ffff */
.L_x_1356:
[----:B0-----:R0:W1:Y:S02]  /*17060*/  SYNCS.PHASECHK.TRANS64.TRYWAIT P0, [R7+URZ+0x2a840], R2 ;  /* 0x02a84002070075a7 */ /* 0x001064000800017f */
[----:B-1----:R-:W-:Y:S05]  /*17070*/  @!P0 NANOSLEEP.SYNCS 0x989680 ;  /* 0x009896800000895d */ /* 0x002fea0003900000 */
[----:B------:R-:W1:Y:S02]  /*17080*/  @!P0 SYNCS.PHASECHK.TRANS64 P0, [R7+URZ+0x2a840], R2 ;  /* 0x02a84002070085a7 */ /* 0x000e64000800007f */
[----:B-1----:R-:W-:Y:S05]  /*17090*/  @!P0 BRA `(.L_x_1356) ;  /* 0xfffffffc00f08947 */ /* 0x002fea000383ffff */
[----:B------:R-:W-:Y:S05]  /*170a0*/  BRA `(.L_x_1422) ;  /* 0xffffffbc00287947 */ /* 0x000fea000383ffff */
.L_x_1357:
        /* <DEDUP_REMOVED lines=8> */
.L_x_1424:
[----:B------:R-:W-:Y:S05]  /*17130*/  BSYNC B0 ;  /* 0x0000000000007941 */ /* 0x000fea0003800000 */
.L_x_1423:
        /* <DEDUP_REMOVED lines=9> */
.L_x_1425:
[----:B------:R-:W-:Y:S02]  /*171d0*/  IMAD.MOV.U32 R13, RZ, RZ, R0 ;  /* 0x000000ffff0d7224 */ /* 0x000fe400078e0000 */
[----:B------:R-:W-:Y:S02]  /*171e0*/  IMAD.MOV.U32 R12, RZ, RZ, 0x1 ;  /* 0x00000001ff0c7424 */ /* 0x000fe400078e00ff */
[----:B------:R-:W-:-:S07]  /*171f0*/  IMAD.MOV.U32 R3, RZ, RZ, R14 ;  /* 0x000000ffff037224 */ /* 0x000fce00078e000e */
[----:B------:R-:W-:Y:S05]  /*17200*/  WARPSYNC.COLLECTIVE R15, `(.L_x_1426) ;  /* 0x000000000f087348 */ /* 0x000fea0003c00000 */
[----:B------:R0:W1:Y:S02]  /*17210*/  SHFL.IDX P6, R14, R13, R12, R11 ;  /* 0x0000000c0d0e7389 */ /* 0x00006400000c000b */
[----:B01----:R-:W-:Y:S01]  /*17220*/  ENDCOLLECTIVE ;  /* 0x000000000000791b */ /* 0x003fe20003800000 */
.L_x_1426:
        /* <DEDUP_REMOVED lines=17> */
.L_x_1427:
[----:B------:R-:W-:Y:S02]  /*17340*/  @P1 IMAD R8, R5, 0x2, R22 ;  /* 0x0000000205081824 */ /* 0x000fe400078e0216 */
[----:B------:R-:W-:Y:S02]  /*17350*/  IMAD.MOV.U32 R13, RZ, RZ, R0 ;  /* 0x000000ffff0d7224 */ /* 0x000fe400078e0000 */
[----:B------:R-:W-:Y:S02]  /*17360*/  IMAD.MOV.U32 R12, RZ, RZ, 0x2 ;  /* 0x00000002ff0c7424 */ /* 0x000fe400078e00ff */
[----:B------:R-:W-:-:S07]  /*17370*/  IMAD.MOV.U32 R3, RZ, RZ, R14 ;  /* 0x000000ffff037224 */ /* 0x000fce00078e000e */
[----:B------:R-:W-:Y:S05]  /*17380*/  WARPSYNC.COLLECTIVE R15, `(.L_x_1428) ;  /* 0x000000000f087348 */ /* 0x000fea0003c00000 */
[----:B------:R0:W1:Y:S02]  /*17390*/  SHFL.IDX P6, R14, R13, R12, R11 ;  /* 0x0000000c0d0e7389 */ /* 0x00006400000c000b */
[----:B01----:R-:W-:Y:S01]  /*173a0*/  ENDCOLLECTIVE ;  /* 0x000000000000791b */ /* 0x003fe20003800000 */
.L_x_1428:
        /* <DEDUP_REMOVED lines=17> */
.L_x_1429:
[----:B------:R-:W-:Y:S02]  /*174c0*/  @P1 IMAD R8, R5, 0x2, R22 ;  /* 0x0000000205081824 */ /* 0x000fe400078e0216 */
[----:B------:R-:W-:Y:S02]  /*174d0*/  IMAD.MOV.U32 R13, RZ, RZ, R0 ;  /* 0x000000ffff0d7224 */ /* 0x000fe400078e0000 */
[----:B------:R-:W-:Y:S02]  /*174e0*/  IMAD.MOV.U32 R12, RZ, RZ, 0x3 ;  /* 0x00000003ff0c7424 */ /* 0x000fe400078e00ff */
[----:B------:R-:W-:-:S07]  /*174f0*/  IMAD.MOV.U32 R3, RZ, RZ, R14 ;  /* 0x000000ffff037224 */ /* 0x000fce00078e000e */
[----:B------:R-:W-:Y:S05]  /*17500*/  WARPSYNC.COLLECTIVE R15, `(.L_x_1430) ;  /* 0x000000000f087348 */ /* 0x000fea0003c00000 */
[----:B------:R0:W1:Y:S02]  /*17510*/  SHFL.IDX P6, R14, R13, R12, R11 ;  /* 0x0000000c0d0e7389 */ /* 0x00006400000c000b */
[----:B01----:R-:W-:Y:S01]  /*17520*/  ENDCOLLECTIVE ;  /* 0x000000000000791b */ /* 0x003fe20003800000 */
.L_x_1430:
        /* <DEDUP_REMOVED lines=17> */
.L_x_1431:
[----:B------:R-:W-:Y:S02]  /*17640*/  @P1 IMAD R8, R5, 0x2, R22 ;  /* 0x0000000205081824 */ /* 0x000fe400078e0216 */
[----:B------:R-:W-:Y:S02]  /*17650*/  IMAD.MOV.U32 R13, RZ, RZ, R0 ;  /* 0x000000ffff0d7224 */ /* 0x000fe400078e0000 */
[----:B------:R-:W-:Y:S02]  /*17660*/  IMAD.MOV.U32 R12, RZ, RZ, 0x4 ;  /* 0x00000004ff0c7424 */ /* 0x000fe400078e00ff */
[----:B------:R-:W-:-:S07]  /*17670*/  IMAD.MOV.U32 R3, RZ, RZ, R14 ;  /* 0x000000ffff037224 */ /* 0x000fce00078e000e */
[----:B------:R-:W-:Y:S05]  /*17680*/  WARPSYNC.COLLECTIVE R15, `(.L_x_1432) ;  /* 0x000000000f087348 */ /* 0x000fea0003c00000 */
[----:B------:R0:W1:Y:S02]  /*17690*/  SHFL.IDX P6, R14, R13, R12, R11 ;  /* 0x0000000c0d0e7389 */ /* 0x00006400000c000b */
[----:B01----:R-:W-:Y:S01]  /*176a0*/  ENDCOLLECTIVE ;  /* 0x000000000000791b */ /* 0x003fe20003800000 */
.L_x_1432:
        /* <DEDUP_REMOVED lines=17> */
.L_x_1433:
[----:B------:R-:W-:Y:S02]  /*177c0*/  @P1 IMAD R8, R5, 0x2, R22 ;  /* 0x0000000205081824 */ /* 0x000fe400078e0216 */
[----:B------:R-:W-:Y:S02]  /*177d0*/  IMAD.MOV.U32 R13, RZ, RZ, R0 ;  /* 0x000000ffff0d7224 */ /* 0x000fe400078e0000 */
[----:B------:R-:W-:Y:S02]  /*177e0*/  IMAD.MOV.U32 R12, RZ, RZ, 0x5 ;  /* 0x00000005ff0c7424 */ /* 0x000fe400078e00ff */
[----:B------:R-:W-:-:S07]  /*177f0*/  IMAD.MOV.U32 R3, RZ, RZ, R14 ;  /* 0x000000ffff037224 */ /* 0x000fce00078e000e */
[----:B------:R-:W-:Y:S05]  /*17800*/  WARPSYNC.COLLECTIVE R15, `(.L_x_1434) ;  /* 0x000000000f087348 */ /* 0x000fea0003c00000 */
[----:B------:R0:W1:Y:S02]  /*17810*/  SHFL.IDX P6, R14, R13, R12, R11 ;  /* 0x0000000c0d0e7389 */ /* 0x00006400000c000b */
[----:B01----:R-:W-:Y:S01]  /*17820*/  ENDCOLLECTIVE ;  /* 0x000000000000791b */ /* 0x003fe20003800000 */
.L_x_1434:
        /* <DEDUP_REMOVED lines=10> */
.L_x_1435:
        /* <DEDUP_REMOVED lines=8> */
.L_x_1362:
[----:B------:R-:W-:Y:S02]  /*17950*/  IMAD.MOV.U32 R13, RZ, RZ, R4 ;  /* 0x000000ffff0d7224 */ /* 0x000fe400078e0004 */
[----:B------:R-:W-:Y:S02]  /*17960*/  IMAD.MOV.U32 R12, RZ, RZ, RZ ;  /* 0x000000ffff0c7224 */ /* 0x000fe400078e00ff */
[----:B------:R-:W-:Y:S02]  /*17970*/  IMAD.MOV.U32 R11, RZ, RZ, 0x181f ;  /* 0x0000181fff0b7424 */ /* 0x000fe400078e00ff */
[----:B------:R-:W-:Y:S02]  /*17980*/  IMAD.MOV.U32 R15, RZ, RZ, -0x1 ;  /* 0xffffffffff0f7424 */ /* 0x000fe400078e00ff */
[----:B------:R-:W-:Y:S02]  /*17990*/  IMAD R30, R30, R6, RZ ;  /* 0x000000061e1e7224 */ /* 0x000fe400078e02ff */
[----:B------:R-:W-:-:S07]  /*179a0*/  IMAD.IADD R27, R9, 0x1, R27 ;  /* 0x00000001091b7824 */ /* 0x000fce00078e021b */
[----:B------:R-:W-:Y:S05]  /*179b0*/  WARPSYNC.COLLECTIVE R15, `(.L_x_1437) ;  /* 0x000000000f087348 */ /* 0x000fea0003c00000 */
[----:B------:R0:W1:Y:S02]  /*179c0*/  SHFL.IDX P6, R14, R13, R12, R11 ;  /* 0x0000000c0d0e7389 */ /* 0x00006400000c000b */
[----:B01----:R-:W-:Y:S01]  /*179d0*/  ENDCOLLECTIVE ;  /* 0x000000000000791b */ /* 0x003fe20003800000 */
.L_x_1437:
[C---:B------:R-:W-:Y:S01]  /*179e0*/  VIADD R5, R27.reuse, 0x10 ;  /* 0x000000101b057836 */ /* 0x040fe20000000000 */
[----:B------:R-:W-:Y:S01]  /*179f0*/  ISETP.GE.AND P1, PT, R27, R30, PT ;  /* 0x0000001e1b00720c */ /* 0x000fe20003f26270 */
[----:B------:R-:W-:Y:S02]  /*17a00*/  IMAD.MOV.U32 R13, RZ, RZ, R0 ;  /* 0x000000ffff0d7224 */ /* 0x000fe400078e0000 */
[----:B------:R-:W-:-:S10]  /*17a10*/  IMAD.MOV.U32 R2, RZ, RZ, R14 ;  /* 0x000000ffff027224 */ /* 0x000fd400078e000e */
[----:B------:R-:W-:Y:S05]  /*17a20*/  WARPSYNC.COLLECTIVE R15, `(.L_x_1438) ;  /* 0x000000000f087348 */ /* 0x000fea0003c00000 */
[----:B------:R0:W1:Y:S02]  /*17a30*/  SHFL.IDX P6, R14, R13, R12, R11 ;  /* 0x0000000c0d0e7389 */ /* 0x00006400000c000b */
[----:B01----:R-:W-:Y:S01]  /*17a40*/  ENDCOLLECTIVE ;  /* 0x000000000000791b */ /* 0x003fe20003800000 */
.L_x_1438:
        /* <DEDUP_REMOVED lines=8> */
.L_x_1439:
[----:B------:R-:W-:Y:S01]  /*17ad0*/  @!PT LDS RZ, [RZ] ;  /* 0x00000000fffff984 */ /* 0x000fe20000000800 */
[----:B------:R-:W-:Y:S01]  /*17ae0*/  @!PT LDS RZ, [RZ] ;  /* 0x00000000fffff984 */ /* 0x000fe20000000800 */
[----:B------:R-:W-:Y:S01]  /*17af0*/  @!PT LDS RZ, [RZ] ;  /* 0x00000000fffff984 */ /* 0x000fe20000000800 */
[----:B------:R-:W-:Y:S04]  /*17b00*/  @!P1 LDGSTS.E.BYPASS.LTC128B.128 [R33+0xc400], desc[UR36][R2.64], !P3 ;  /* 0x0c40000002219fae */ /* 0x000fe8000d901d64 */
[----:B------:R-:W-:Y:S04]  /*17b10*/  @!P1 LDGSTS.E.BYPASS.LTC128B.128 [R33+0x10400], desc[UR36][R2.64+0x80], !P2 ;  /* 0x1040008002219fae */ /* 0x000fe8000d101d64 */
[----:B------:R0:W-:Y:S01]  /*17b20*/  @!P1 LDGSTS.E.BYPASS.LTC128B.128 [R33+0x14400], desc[UR36][R2.64+0x100], !P0 ;  /* 0x1440010002219fae */ /* 0x0001e2000c101d64 */
[----:B------:R-:W-:Y:S01]  /*17b30*/  ISETP.GE.AND P1, PT, R5, R30, PT ;  /* 0x0000001e0500720c */ /* 0x000fe20003f26270 */
[----:B------:R-:W-:-:S02]  /*17b40*/  IMAD.MOV.U32 R13, RZ, RZ, R0 ;  /* 0x000000ffff0d7224 */ /* 0x000fc400078e0000 */
[----:B0-----:R-:W-:-:S10]  /*17b50*/  IMAD.MOV.U32 R2, RZ, RZ, R14 ;  /* 0x000000ffff027224 */ /* 0x001fd400078e000e */
[----:B------:R-:W-:Y:S05]  /*17b60*/  WARPSYNC.COLLECTIVE R15, `(.L_x_1440) ;  /* 0x000000000f087348 */ /* 0x000fea0003c00000 */
[----:B------:R0:W1:Y:S02]  /*17b70*/  SHFL.IDX P6, R14, R13, R12, R11 ;  /* 0x0000000c0d0e7389 */ /* 0x00006400000c000b */
[----:B01----:R-:W-:Y:S01]  /*17b80*/  ENDCOLLECTIVE ;  /* 0x000000000000791b */ /* 0x003fe20003800000 */
.L_x_1440:
        /* <DEDUP_REMOVED lines=8> */
.L_x_1441:
        /* <DEDUP_REMOVED lines=14> */
.L_x_1442:
        /* <DEDUP_REMOVED lines=8> */
.L_x_1443:
        /* <DEDUP_REMOVED lines=14> */
.L_x_1444:
        /* <DEDUP_REMOVED lines=8> */
.L_x_1445:
        /* <DEDUP_REMOVED lines=14> */
.L_x_1446:
        /* <DEDUP_REMOVED lines=8> */
.L_x_1447:
        /* <DEDUP_REMOVED lines=14> */
.L_x_1448:
        /* <DEDUP_REMOVED lines=8> */
.L_x_1449:
        /* <DEDUP_REMOVED lines=14> */
.L_x_1450:
        /* <DEDUP_REMOVED lines=8> */
.L_x_1451:
        /* <DEDUP_REMOVED lines=12> */
.L_x_1452:
[----:B------:R-:W-:Y:S05]  /*183b0*/  BRA `(.L_x_1453) ;  /* 0xffffffb800ec7947 */ /* 0x000fea000383ffff */
.L_x_1367:
[----:B0-----:R0:W1:Y:S02]  /*183c0*/  SYNCS.PHASECHK.TRANS64.TRYWAIT P0, [R22+URZ+0x2a820], R3 ;  /* 0x02a82003160075a7 */ /* 0x001064000800017f */
[----:B-1----:R-:W-:Y:S05]  /*183d0*/  @!P0 NANOSLEEP.SYNCS 0x989680 ;  /* 0x009896800000895d */ /* 0x002fea0003900000 */
[----:B------:R-:W1:Y:S02]  /*183e0*/  @!P0 SYNCS.PHASECHK.TRANS64 P0, [R22+URZ+0x2a820], R3 ;  /* 0x02a82003160085a7 */ /* 0x000e64000800007f */
[----:B-1----:R-:W-:Y:S05]  /*183f0*/  @!P0 BRA `(.L_x_1367) ;  /* 0xfffffffc00f08947 */ /* 0x002fea000383ffff */
[----:B------:R-:W-:Y:S05]  /*18400*/  BRA `(.L_x_1454) ;  /* 0xffffffbc00647947 */ /* 0x000fea000383ffff */
.L_x_1372:
[----:B0-----:R0:W1:Y:S02]  /*18410*/  SYNCS.PHASECHK.TRANS64.TRYWAIT P0, [R6+URZ+0x2a840], R3 ;  /* 0x02a84003060075a7 */ /* 0x001064000800017f */
[----:B-1----:R-:W-:Y:S05]  /*18420*/  @!P0 NANOSLEEP.SYNCS 0x989680 ;  /* 0x009896800000895d */ /* 0x002fea0003900000 */
[----:B------:R-:W1:Y:S02]  /*18430*/  @!P0 SYNCS.PHASECHK.TRANS64 P0, [R6+URZ+0x2a840], R3 ;  /* 0x02a84003060085a7 */ /* 0x000e64000800007f */
[----:B-1----:R-:W-:Y:S05]  /*18440*/  @!P0 BRA `(.L_x_1372) ;  /* 0xfffffffc00f08947 */ /* 0x002fea000383ffff */
[----:B------:R-:W-:Y:S05]  /*18450*/  BRA `(.L_x_1455) ;  /* 0xffffffc000287947 */ /* 0x000fea000383ffff */
.L_x_1373:
[----:B------:R-:W-:Y:S01]  /*18460*/  BSSY B1, `(.L_x_1456) ;  /* 0x0000008000017945 */ /* 0x000fe20003800000 */
[----:B------:R-:W-:Y:S02]  /*18470*/  IMAD.MOV.U32 R13, RZ, RZ, R5 ;  /* 0x000000ffff0d7224 */ /* 0x000fe400078e0005 */
[----:B------:R-:W-:Y:S02]  /*18480*/  IMAD.MOV.U32 R12, RZ, RZ, RZ ;  /* 0x000000ffff0c7224 */ /* 0x000fe400078e00ff */
[----:B------:R-:W-:Y:S02]  /*18490*/  IMAD.MOV.U32 R11, RZ, RZ, 0x181f ;  /* 0x0000181fff0b7424 */ /* 0x000fe400078e00ff */
[----:B------:R-:W-:-:S07]  /*184a0*/  IMAD.MOV.U32 R15, RZ, RZ, -0x1 ;  /* 0xffffffffff0f7424 */ /* 0x000fce00078e00ff */
[----:B--2---:R-:W-:Y:S05]  /*184b0*/  WARPSYNC.COLLECTIVE R15, `(.L_x_1457) ;  /* 0x000000000f087348 */ /* 0x004fea0003c00000 */
[----:B--2---:R0:W1:Y:S02]  /*184c0*/  SHFL.IDX P6, R14, R13, R12, R11 ;  /* 0x0000000c0d0e7389 */ /* 0x00406400000c000b */
[----:B01----:R-:W-:Y:S01]  /*184d0*/  ENDCOLLECTIVE ;  /* 0x000000000000791b */ /* 0x003fe20003800000 */
.L_x_1457:
[----:B------:R-:W-:Y:S05]  /*184e0*/  BSYNC B1 ;  /* 0x0000000000017941 */ /* 0x000fea0003800000 */
.L_x_1456:
        /* <DEDUP_REMOVED lines=10> */
.L_x_1458:
        /* <DEDUP_REMOVED lines=8> */
.L_x_1459:
        /* <DEDUP_REMOVED lines=14> */
.L_x_1460:
[----:B------:R-:W-:Y:S02]  /*186f0*/  IMAD.MOV.U32 R13, RZ, RZ, R5 ;  /* 0x000000ffff0d7224 */ /* 0x000fe400078e0005 */
[----:B------:R-:W-:Y:S02]  /*18700*/  IMAD.MOV.U32 R12, RZ, RZ, 0x2 ;  /* 0x00000002ff0c7424 */ /* 0x000fe400078e00ff */
[----:B------:R-:W-:-:S07]  /*18710*/  IMAD.MOV.U32 R2, RZ, RZ, R14 ;  /* 0x000000ffff027224 */ /* 0x000fce00078e000e */
[----:B------:R-:W-:Y:S05]  /*18720*/  WARPSYNC.COLLECTIVE R15, `(.L_x_1461) ;  /* 0x000000000f087348 */ /* 0x000fea0003c00000 */
[----:B------:R0:W1:Y:S02]  /*18730*/  SHFL.IDX P6, R14, R13, R12, R11 ;  /* 0x0000000c0d0e7389 */ /* 0x00006400000c000b */
[----:B01----:R-:W-:Y:S01]  /*18740*/  ENDCOLLECTIVE ;  /* 0x000000000000791b */ /* 0x003fe20003800000 */
.L_x_1461:
        /* <DEDUP_REMOVED lines=13> */
.L_x_1462:
[----:B------:R-:W-:Y:S02]  /*18820*/  IMAD.MOV.U32 R13, RZ, RZ, R5 ;  /* 0x000000ffff0d7224 */ /* 0x000fe400078e0005 */
[----:B------:R-:W-:Y:S02]  /*18830*/  IMAD.MOV.U32 R12, RZ, RZ, 0x3 ;  /* 0x00000003ff0c7424 */ /* 0x000fe400078e00ff */
[----:B------:R-:W-:-:S07]  /*18840*/  IMAD.MOV.U32 R2, RZ, RZ, R14 ;  /* 0x000000ffff027224 */ /* 0x000fce00078e000e */
[----:B------:R-:W-:Y:S05]  /*18850*/  WARPSYNC.COLLECTIVE R15, `(.L_x_1463) ;  /* 0x000000000f087348 */ /* 0x000fea0003c00000 */
[----:B------:R0:W1:Y:S02]  /*18860*/  SHFL.IDX P6, R14, R13, R12, R11 ;  /* 0x0000000c0d0e7389 */ /* 0x00006400000c000b */
[----:B01----:R-:W-:Y:S01]  /*18870*/  ENDCOLLECTIVE ;  /* 0x000000000000791b */ /* 0x003fe20003800000 */
.L_x_1463:
        /* <DEDUP_REMOVED lines=13> */
.L_x_1464:
[----:B------:R-:W-:Y:S02]  /*18950*/  IMAD.MOV.U32 R13, RZ, RZ, R5 ;  /* 0x000000ffff0d7224 */ /* 0x000fe400078e0005 */
[----:B------:R-:W-:Y:S02]  /*18960*/  IMAD.MOV.U32 R12, RZ, RZ, 0x4 ;  /* 0x00000004ff0c7424 */ /* 0x000fe400078e00ff */
[----:B------:R-:W-:-:S07]  /*18970*/  IMAD.MOV.U32 R2, RZ, RZ, R14 ;  /* 0x000000ffff027224 */ /* 0x000fce00078e000e */
[----:B------:R-:W-:Y:S05]  /*18980*/  WARPSYNC.COLLECTIVE R15, `(.L_x_1465) ;  /* 0x000000000f087348 */ /* 0x000fea0003c00000 */
[----:B------:R0:W1:Y:S02]  /*18990*/  SHFL.IDX P6, R14, R13, R12, R11 ;  /* 0x0000000c0d0e7389 */ /* 0x00006400000c000b */
[----:B01----:R-:W-:Y:S01]  /*189a0*/  ENDCOLLECTIVE ;  /* 0x000000000000791b */ /* 0x003fe20003800000 */
.L_x_1465:
        /* <DEDUP_REMOVED lines=13> */
.L_x_1466:
[----:B------:R-:W-:Y:S02]  /*18a80*/  IMAD.MOV.U32 R13, RZ, RZ, R5 ;  /* 0x000000ffff0d7224 */ /* 0x000fe400078e0005 */
[----:B------:R-:W-:Y:S02]  /*18a90*/  IMAD.MOV.U32 R12, RZ, RZ, 0x5 ;  /* 0x00000005ff0c7424 */ /* 0x000fe400078e00ff */
[----:B------:R-:W-:-:S07]  /*18aa0*/  IMAD.MOV.U32 R2, RZ, RZ, R14 ;  /* 0x000000ffff027224 */ /* 0x000fce00078e000e */
[----:B------:R-:W-:Y:S05]  /*18ab0*/  WARPSYNC.COLLECTIVE R15, `(.L_x_1467) ;  /* 0x000000000f087348 */ /* 0x000fea0003c00000 */
[----:B------:R0:W1:Y:S02]  /*18ac0*/  SHFL.IDX P6, R14, R13, R12, R11 ;  /* 0x0000000c0d0e7389 */ /* 0x00006400000c000b */
[----:B01----:R-:W-:Y:S01]  /*18ad0*/  ENDCOLLECTIVE ;  /* 0x000000000000791b */ /* 0x003fe20003800000 */
.L_x_1467:
        /* <DEDUP_REMOVED lines=13> */
.L_x_1468:
[----:B------:R-:W-:Y:S01]  /*18bb0*/  IMAD.MOV.U32 R2, RZ, RZ, R14 ;  /* 0x000000ffff027224 */ /* 0x000fe200078e000e */
[----:B------:R-:W-:Y:S06]  /*18bc0*/  BRA `(.L_x_1469) ;  /* 0xffffffbc00587947 */ /* 0x000fec000383ffff */
.L_x_1378:
[----:B-1----:R1:W4:Y:S02]  /*18bd0*/  SYNCS.PHASECHK.TRANS64.TRYWAIT P0, [R4+URZ+0x2a860], R2 ;  /* 0x02a86002040075a7 */ /* 0x002324000800017f */
[----:B----4-:R-:W-:Y:S05]  /*18be0*/  @!P0 NANOSLEEP.SYNCS 0x989680 ;  /* 0x009896800000895d */ /* 0x010fea0003900000 */
[----:B------:R-:W4:Y:S02]  /*18bf0*/  @!P0 SYNCS.PHASECHK.TRANS64 P0, [R4+URZ+0x2a860], R2 ;  /* 0x02a86002040085a7 */ /* 0x000f24000800007f */
[----:B----4-:R-:W-:Y:S05]  /*18c00*/  @!P0 BRA `(.L_x_1378) ;  /* 0xfffffffc00f08947 */ /* 0x010fea000383ffff */
[----:B------:R-:W-:Y:S05]  /*18c10*/  BRA `(.L_x_1470) ;  /* 0xffffffbc00b47947 */ /* 0x000fea000383ffff */
.L_x_1379:
        /* <DEDUP_REMOVED lines=8> */
.L_x_1472:
[----:B------:R-:W-:Y:S05]  /*18ca0*/  BSYNC B1 ;  /* 0x0000000000017941 */ /* 0x000fea0003800000 */
.L_x_1471:
        /* <DEDUP_REMOVED lines=9> */
.L_x_1473:
[----:B------:R-:W-:Y:S02]  /*18d40*/  IMAD.MOV.U32 R13, RZ, RZ, R18 ;  /* 0x000000ffff0d7224 */ /* 0x000fe400078e0012 */
[----:B------:R-:W-:Y:S02]  /*18d50*/  IMAD.MOV.U32 R12, RZ, RZ, 0x1 ;  /* 0x00000001ff0c7424 */ /* 0x000fe400078e00ff */
[----:B------:R-:W-:-:S07]  /*18d60*/  IMAD.MOV.U32 R2, RZ, RZ, R14 ;  /* 0x000000ffff027224 */ /* 0x000fce00078e000e */
[----:B------:R-:W-:Y:S05]  /*18d70*/  WARPSYNC.COLLECTIVE R15, `(.L_x_1474) ;  /* 0x000000000f087348 */ /* 0x000fea0003c00000 */
[----:B------:R0:W1:Y:S02]  /*18d80*/  SHFL.IDX P6, R14, R13, R12, R11 ;  /* 0x0000000c0d0e7389 */ /* 0x00006400000c000b */
[----:B01----:R-:W-:Y:S01]  /*18d90*/  ENDCOLLECTIVE ;  /* 0x000000000000791b */ /* 0x003fe20003800000 */
.L_x_1474:
        /* <DEDUP_REMOVED lines=15> */
.L_x_1475:
[----:B------:R-:W-:Y:S02]  /*18e90*/  IMAD.MOV.U32 R13, RZ, RZ, R18 ;  /* 0x000000ffff0d7224 */ /* 0x000fe400078e0012 */
[----:B------:R-:W-:Y:S02]  /*18ea0*/  IMAD.MOV.U32 R12, RZ, RZ, 0x2 ;  /* 0x00000002ff0c7424 */ /* 0x000fe400078e00ff */
[----:B------:R-:W-:-:S07]  /*18eb0*/  IMAD.MOV.U32 R2, RZ, RZ, R14 ;  /* 0x000000ffff027224 */ /* 0x000fce00078e000e */
[----:B------:R-:W-:Y:S05]  /*18ec0*/  WARPSYNC.COLLECTIVE R15, `(.L_x_1476) ;  /* 0x000000000f087348 */ /* 0x000fea0003c00000 */
[----:B------:R0:W1:Y:S02]  /*18ed0*/  SHFL.IDX P6, R14, R13, R12, R11 ;  /* 0x0000000c0d0e7389 */ /* 0x00006400000c000b */
[----:B01----:R-:W-:Y:S01]  /*18ee0*/  ENDCOLLECTIVE ;  /* 0x000000000000791b */ /* 0x003fe20003800000 */
.L_x_1476:
        /* <DEDUP_REMOVED lines=14> */
.L_x_1477:
[----:B------:R-:W-:Y:S02]  /*18fd0*/  IMAD.MOV.U32 R13, RZ, RZ, R18 ;  /* 0x000000ffff0d7224 */ /* 0x000fe400078e0012 */
[----:B------:R-:W-:Y:S02]  /*18fe0*/  IMAD.MOV.U32 R12, RZ, RZ, 0x3 ;  /* 0x00000003ff0c7424 */ /* 0x000fe400078e00ff */
[----:B------:R-:W-:-:S07]  /*18ff0*/  IMAD.MOV.U32 R2, RZ, RZ, R14 ;  /* 0x000000ffff027224 */ /* 0x000fce00078e000e */
[----:B------:R-:W-:Y:S05]  /*19000*/  WARPSYNC.COLLECTIVE R15, `(.L_x_1478) ;  /* 0x000000000f087348 */ /* 0x000fea0003c00000 */
[----:B------:R0:W1:Y:S02]  /*19010*/  SHFL.IDX P6, R14, R13, R12, R11 ;  /* 0x0000000c0d0e7389 */ /* 0x00006400000c000b */
[----:B01----:R-:W-:Y:S01]  /*19020*/  ENDCOLLECTIVE ;  /* 0x000000000000791b */ /* 0x003fe20003800000 */
.L_x_1478:
        /* <DEDUP_REMOVED lines=14> */
.L_x_1479:
[----:B------:R-:W-:Y:S02]  /*19110*/  IMAD.MOV.U32 R13, RZ, RZ, R18 ;  /* 0x000000ffff0d7224 */ /* 0x000fe400078e0012 */
[----:B------:R-:W-:Y:S02]  /*19120*/  IMAD.MOV.U32 R12, RZ, RZ, 0x4 ;  /* 0x00000004ff0c7424 */ /* 0x000fe400078e00ff */
[----:B------:R-:W-:-:S07]  /*19130*/  IMAD.MOV.U32 R2, RZ, RZ, R14 ;  /* 0x000000ffff027224 */ /* 0x000fce00078e000e */
[----:B------:R-:W-:Y:S05]  /*19140*/  WARPSYNC.COLLECTIVE R15, `(.L_x_1480) ;  /* 0x000000000f087348 */ /* 0x000fea0003c00000 */
[----:B------:R0:W1:Y:S02]  /*19150*/  SHFL.IDX P6, R14, R13, R12, R11 ;  /* 0x0000000c0d0e7389 */ /* 0x00006400000c000b */
[----:B01----:R-:W-:Y:S01]  /*19160*/  ENDCOLLECTIVE ;  /* 0x000000000000791b */ /* 0x003fe20003800000 */
.L_x_1480:
        /* <DEDUP_REMOVED lines=14> */
.L_x_1481:
[----:B------:R-:W-:Y:S02]  /*19250*/  IMAD.MOV.U32 R13, RZ, RZ, R18 ;  /* 0x000000ffff0d7224 */ /* 0x000fe400078e0012 */
[----:B------:R-:W-:Y:S02]  /*19260*/  IMAD.MOV.U32 R12, RZ, RZ, 0x5 ;  /* 0x00000005ff0c7424 */ /* 0x000fe400078e00ff */
[----:B------:R-:W-:-:S07]  /*19270*/  IMAD.MOV.U32 R2, RZ, RZ, R14 ;  /* 0x000000ffff027224 */ /* 0x000fce00078e000e */
[----:B------:R-:W-:Y:S05]  /*19280*/  WARPSYNC.COLLECTIVE R15, `(.L_x_1482) ;  /* 0x000000000f087348 */ /* 0x000fea0003c00000 */
[----:B------:R0:W1:Y:S02]  /*19290*/  SHFL.IDX P6, R14, R13, R12, R11 ;  /* 0x0000000c0d0e7389 */ /* 0x00006400000c000b */
[----:B01----:R-:W-:Y:S01]  /*192a0*/  ENDCOLLECTIVE ;  /* 0x000000000000791b */ /* 0x003fe20003800000 */
.L_x_1482:
        /* <DEDUP_REMOVED lines=13> */
.L_x_1483:
[----:B------:R-:W-:Y:S01]  /*19380*/  @!PT LDS RZ, [RZ] ;  /* 0x00000000fffff984 */ /* 0x000fe20000000800 */
[----:B------:R-:W-:Y:S01]  /*19390*/  @!PT LDS RZ, [RZ] ;  /* 0x00000000fffff984 */ /* 0x000fe20000000800 */
[----:B------:R-:W-:Y:S01]  /*193a0*/  @!PT LDS RZ, [RZ] ;  /* 0x00000000fffff984 */ /* 0x000fe20000000800 */
[----:B------:R1:W-:Y:S01]  /*193b0*/  LDGSTS.E.BYPASS.LTC128B.128 [R5+0x5400], desc[UR36][R2.64+0x80], !P2 ;  /* 0x0540008002057fae */ /* 0x0003e2000d101d64 */
[----:B------:R-:W-:Y:S05]  /*193c0*/  BRA `(.L_x_1484) ;  /* 0xffffffb800a07947 */ /* 0x000fea000383ffff */
.L_x_1387:
[----:B0-----:R0:W1:Y:S02]  /*193d0*/  SYNCS.PHASECHK.TRANS64.TRYWAIT P0, [R0+URZ+0x2a860], R3 ;  /* 0x02a86003000075a7 */ /* 0x001064000800017f */
[----:B-1----:R-:W-:Y:S05]  /*193e0*/  @!P0 NANOSLEEP.SYNCS 0x989680 ;  /* 0x009896800000895d */ /* 0x002fea0003900000 */
[----:B------:R-:W1:Y:S02]  /*193f0*/  @!P0 SYNCS.PHASECHK.TRANS64 P0, [R0+URZ+0x2a860], R3 ;  /* 0x02a86003000085a7 */ /* 0x000e64000800007f */
[----:B-1----:R-:W-:Y:S05]  /*19400*/  @!P0 BRA `(.L_x_1387) ;  /* 0xfffffffc00f08947 */ /* 0x002fea000383ffff */
[----:B------:R-:W-:Y:S05]  /*19410*/  BRA `(.L_x_1485) ;  /* 0xffffffbc00b07947 */ /* 0x000fea000383ffff */
.L_x_1388:
        /* <DEDUP_REMOVED lines=8> */
.L_x_1487:
[----:B------:R-:W-:Y:S05]  /*194a0*/  BSYNC B0 ;  /* 0x0000000000007941 */ /* 0x000fea0003800000 */
.L_x_1486:
        /* <DEDUP_REMOVED lines=14> */
.L_x_1488:
[----:B------:R-:W-:Y:S02]  /*19590*/  IMAD.MOV.U32 R13, RZ, RZ, R18 ;  /* 0x000000ffff0d7224 */ /* 0x000fe400078e0012 */
[----:B------:R-:W-:Y:S02]  /*195a0*/  IMAD.MOV.U32 R12, RZ, RZ, 0x1 ;  /* 0x00000001ff0c7424 */ /* 0x000fe400078e00ff */
[----:B------:R-:W-:-:S05]  /*195b0*/  IMAD.SHL.U32 R4, R4, 0x8, RZ ;  /* 0x0000000804047824 */ /* 0x000fca00078e00ff */
[----:B------:R-:W-:-:S05]  /*195c0*/  LOP3.LUT R4, R4, 0x38, RZ, 0xc0, !PT ;  /* 0x0000003804047812 */ /* 0x000fca00078ec0ff */
[----:B------:R-:W-:Y:S02]  /*195d0*/  IMAD.SHL.U32 R5, R4, 0x2, RZ ;  /* 0x0000000204057824 */ /* 0x000fe400078e00ff */
[----:B------:R-:W-:-:S03]  /*195e0*/  IMAD R4, R7, 0x2, R22 ;  /* 0x0000000207047824 */ /* 0x000fc600078e0216 */
[----:B------:R-:W-:-:S13]  /*195f0*/  IADD3 R2, P2, R14, R5, RZ ;  /* 0x000000050e027210 */ /* 0x000fda0007f5e0ff */
[----:B------:R-:W-:Y:S05]  /*19600*/  WARPSYNC.COLLECTIVE R15, `(.L_x_1489) ;  /* 0x000000000f087348 */ /* 0x000fea0003c00000 */
[----:B------:R0:W1:Y:S02]  /*19610*/  SHFL.IDX P6, R14, R13, R12, R11 ;  /* 0x0000000c0d0e7389 */ /* 0x00006400000c000b */
[----:B01----:R-:W-:Y:S01]  /*19620*/  ENDCOLLECTIVE ;  /* 0x000000000000791b */ /* 0x003fe20003800000 */
.L_x_1489:
        /* <DEDUP_REMOVED lines=13> */
.L_x_1490:
[----:B------:R-:W-:Y:S02]  /*19700*/  IMAD.MOV.U32 R13, RZ, RZ, R18 ;  /* 0x000000ffff0d7224 */ /* 0x000fe400078e0012 */
[----:B------:R-:W-:Y:S01]  /*19710*/  IMAD.MOV.U32 R12, RZ, RZ, 0x2 ;  /* 0x00000002ff0c7424 */ /* 0x000fe200078e00ff */
[----:B------:R-:W-:-:S13]  /*19720*/  IADD3 R2, P2, R14, R5, RZ ;  /* 0x000000050e027210 */ /* 0x000fda0007f5e0ff */
[----:B------:R-:W-:Y:S05]  /*19730*/  WARPSYNC.COLLECTIVE R15, `(.L_x_1491) ;  /* 0x000000000f087348 */ /* 0x000fea0003c00000 */
[----:B------:R0:W1:Y:S02]  /*19740*/  SHFL.IDX P6, R14, R13, R12, R11 ;  /* 0x0000000c0d0e7389 */ /* 0x00006400000c000b */
[----:B01----:R-:W-:Y:S01]  /*19750*/  ENDCOLLECTIVE ;  /* 0x000000000000791b */ /* 0x003fe20003800000 */
.L_x_1491:
        /* <DEDUP_REMOVED lines=13> */
.L_x_1492:
[----:B------:R-:W-:Y:S02]  /*19830*/  IMAD.MOV.U32 R13, RZ, RZ, R18 ;  /* 0x000000ffff0d7224 */ /* 0x000fe400078e0012 */
[----:B------:R-:W-:Y:S02]  /*19840*/  IMAD.MOV.U32 R12, RZ, RZ, 0x3 ;  /* 0x00000003ff0c7424 */ /* 0x000fe400078e00ff */
[----:B------:R-:W-:-:S07]  /*19850*/  IMAD.MOV.U32 R10, RZ, RZ, R14 ;  /* 0x000000ffff0a7224 */ /* 0x000fce00078e000e */
[----:B------:R-:W-:Y:S05]  /*19860*/  WARPSYNC.COLLECTIVE R15, `(.L_x_1493) ;  /* 0x000000000f087348 */ /* 0x000fea0003c00000 */
[----:B------:R0:W1:Y:S02]  /*19870*/  SHFL.IDX P6, R14, R13, R12, R11 ;  /* 0x0000000c0d0e7389 */ /* 0x00006400000c000b */
[----:B01----:R-:W-:Y:S01]  /*19880*/  ENDCOLLECTIVE ;  /* 0x000000000000791b */ /* 0x003fe20003800000 */
.L_x_1493:
        /* <DEDUP_REMOVED lines=14> */
.L_x_1494:
[----:B------:R-:W-:Y:S02]  /*19970*/  IMAD.MOV.U32 R13, RZ, RZ, R18 ;  /* 0x000000ffff0d7224 */ /* 0x000fe400078e0012 */
[----:B------:R-:W-:Y:S01]  /*19980*/  IMAD.MOV.U32 R12, RZ, RZ, 0x4 ;  /* 0x00000004ff0c7424 */ /* 0x000fe200078e00ff */
[----:B------:R-:W-:-:S13]  /*19990*/  IADD3 R2, P2, R14, R5, RZ ;  /* 0x000000050e027210 */ /* 0x000fda0007f5e0ff */
[----:B------:R-:W-:Y:S05]  /*199a0*/  WARPSYNC.COLLECTIVE R15, `(.L_x_1495) ;  /* 0x000000000f087348 */ /* 0x000fea0003c00000 */
[----:B------:R0:W1:Y:S02]  /*199b0*/  SHFL.IDX P6, R14, R13, R12, R11 ;  /* 0x0000000c0d0e7389 */ /* 0x00006400000c000b */
[----:B01----:R-:W-:Y:S01]  /*199c0*/  ENDCOLLECTIVE ;  /* 0x000000000000791b */ /* 0x003fe20003800000 */
.L_x_1495:
        /* <DEDUP_REMOVED lines=13> */
.L_x_1496:
[----:B------:R-:W-:Y:S02]  /*19aa0*/  IMAD.MOV.U32 R13, RZ, RZ, R18 ;  /* 0x000000ffff0d7224 */ /* 0x000fe400078e0012 */
[----:B------:R-:W-:Y:S02]  /*19ab0*/  IMAD.MOV.U32 R12, RZ, RZ, 0x5 ;  /* 0x00000005ff0c7424 */ /* 0x000fe400078e00ff */
[----:B------:R-:W-:-:S07]  /*19ac0*/  IMAD.MOV.U32 R10, RZ, RZ, R14 ;  /* 0x000000ffff0a7224 */ /* 0x000fce00078e000e */
[----:B------:R-:W-:Y:S05]  /*19ad0*/  WARPSYNC.COLLECTIVE R15, `(.L_x_1497) ;  /* 0x000000000f087348 */ /* 0x000fea0003c00000 */
[----:B------:R0:W1:Y:S02]  /*19ae0*/  SHFL.IDX P6, R14, R13, R12, R11 ;  /* 0x0000000c0d0e7389 */ /* 0x00006400000c000b */
[----:B01----:R-:W-:Y:S01]  /*19af0*/  ENDCOLLECTIVE ;  /* 0x000000000000791b */ /* 0x003fe20003800000 */
.L_x_1497:
        /* <DEDUP_REMOVED lines=12> */
.L_x_1498:
[----:B------:R-:W-:Y:S05]  /*19bc0*/  BRA `(.L_x_1499) ;  /* 0xffffffb800ac7947 */ /* 0x000fea000383ffff */
.L_x_1393:
        /* <DEDUP_REMOVED lines=8> */
.L_x_1501:
[----:B------:R-:W-:Y:S05]  /*19c50*/  BSYNC B0 ;  /* 0x0000000000007941 */ /* 0x000fea0003800000 */
.L_x_1500:
[----:B------:R-:W-:Y:S02]  /*19c60*/  IMAD.MOV.U32 R13, RZ, RZ, R16 ;  /* 0x000000ffff0d7224 */ /* 0x000fe400078e0010 */
[----:B------:R-:W-:Y:S02]  /*19c70*/  IMAD.MOV.U32 R12, RZ, RZ, 0x1 ;  /* 0x00000001ff0c7424 */ /* 0x000fe400078e00ff */
[----:B------:R-:W-:Y:S02]  /*19c80*/  IMAD.MOV.U32 R11, RZ, RZ, 0x1f ;  /* 0x0000001fff0b7424 */ /* 0x000fe400078e00ff */
[----:B------:R-:W-:Y:S02]  /*19c90*/  IMAD.MOV.U32 R15, RZ, RZ, -0x1 ;  /* 0xffffffffff0f7424 */ /* 0x000fe400078e00ff */
[----:B------:R-:W-:Y:S02]  /*19ca0*/  IMAD.IADD R9, R19, 0x1, R10 ;  /* 0x0000000113097824 */ /* 0x000fe400078e020a */
[----:B------:R-:W-:-:S07]  /*19cb0*/  IMAD.MOV.U32 R0, RZ, RZ, R14 ;  /* 0x000000ffff007224 */ /* 0x000fce00078e000e */
[----:B------:R-:W-:Y:S05]  /*19cc0*/  WARPSYNC.COLLECTIVE R15, `(.L_x_1502) ;  /* 0x000000000f087348 */ /* 0x000fea0003c00000 */
[----:B------:R0:W1:Y:S02]  /*19cd0*/  SHFL.IDX P6, R14, R13, R12, R11 ;  /* 0x0000000c0d0e7389 */ /* 0x00006400000c000b */
[----:B01----:R-:W-:Y:S01]  /*19ce0*/  ENDCOLLECTIVE ;  /* 0x000000000000791b */ /* 0x003fe20003800000 */
.L_x_1502:
[----:B------:R-:W-:Y:S02]  /*19cf0*/  ULDC UR4, c[0x0][0xc3c] ;  /* 0x00030f0000047ab9 */ /* 0x000fe40000000800 */
[----:B------:R-:W-:-:S13]  /*19d00*/  ISETP.GE.OR P1, PT, R9, UR4, !P0 ;  /* 0x0000000409007c0c */ /* 0x000fda000c726670 */
[----:B------:R-:W0:Y:S08]  /*19d10*/  @!P1 LDC.64 R4, c[0x0][0xc80] ;  /* 0x00032000ff049b82 */ /* 0x000e300000000a00 */
[----:B------:R-:W1:Y:S01]  /*19d20*/  @!P1 LDC.64 R2, c[0x0][0xc78] ;  /* 0x00031e00ff029b82 */ /* 0x000e620000000a00 */
[----:B------:R-:W-:Y:S02]  /*19d30*/  IMAD.MOV.U32 R17, RZ, RZ, RZ ;  /* 0x000000ffff117224 */ /* 0x000fe400078e00ff */
[----:B------:R-:W-:-:S02]  /*19d40*/  IMAD.MOV.U32 R8, RZ, RZ, RZ ;  /* 0x000000ffff087224 */ /* 0x000fc400078e00ff */
[----:B------:R-:W-:Y:S02]  /*19d50*/  IMAD.MOV.U32 R11, RZ, RZ, RZ ;  /* 0x000000ffff0b7224 */ /* 0x000fe400078e00ff */
[----:B------:R-:W-:Y:S02]  /*19d60*/  IMAD.MOV.U32 R7, RZ, RZ, R14 ;  /* 0x000000ffff077224 */ /* 0x000fe400078e000e */
[----:B0-----:R-:W-:-:S06]  /*19d70*/  @!P1 IMAD.WIDE R4, R9, 0x4, R4 ;  /* 0x0000000409049825 */ /* 0x001fcc00078e0204 */
[----:B------:R-:W2:Y:S01]  /*19d80*/  @!P1 LDG.E R4, desc[UR36][R4.64] ;  /* 0x0000002404049981 */ /* 0x000ea2000c1e1900 */
[----:B-1----:R-:W-:-:S06]  /*19d90*/  @!P1 IMAD.WIDE R2, R9, 0x4, R2 ;  /* 0x0000000409029825 */ /* 0x002fcc00078e0202 */
[----:B------:R-:W3:Y:S01]  /*19da0*/  @!P1 LDG.E R2, desc[UR36][R2.64] ;  /* 0x0000002402029981 */ /* 0x000ee2000c1e1900 */
        /* <DEDUP_REMOVED lines=11> */
.L_x_1503:
[----:B------:R-:W-:Y:S01]  /*19e60*/  IMAD.MOV.U32 R12, RZ, RZ, 0x2 ;  /* 0x00000002ff0c7424 */ /* 0x000fe200078e00ff */
[----:B------:R-:W-:-:S05]  /*19e70*/  SEL R6, R14, RZ, P1 ;  /* 0x000000ff0e067207 */ /* 0x000fca0000800000 */
[----:B------:R-:W-:-:S04]  /*19e80*/  IMAD.IADD R6, R13, 0x1, R6 ;  /* 0x000000010d067824 */ /* 0x000fc800078e0206 */
[----:B------:R-:W-:-:S07]  /*19e90*/  IMAD.MOV.U32 R13, RZ, RZ, R6 ;  /* 0x000000ffff0d7224 */ /* 0x000fce00078e0006 */
[----:B------:R-:W-:Y:S05]  /*19ea0*/  WARPSYNC.COLLECTIVE R15, `(.L_x_1504) ;  /* 0x000000000f087348 */ /* 0x000fea0003c00000 */
[----:B------:R0:W1:Y:S02]  /*19eb0*/  SHFL.UP P6, R14, R13, R12, R11 ;  /* 0x0400000c0d0e7389 */ /* 0x00006400000c000b */
[----:B01----:R-:W-:Y:S01]  /*19ec0*/  ENDCOLLECTIVE ;  /* 0x000000000000791b */ /* 0x003fe20003800000 */
.L_x_1504:
[----:B------:R-:W-:Y:S01]  /*19ed0*/  IMAD.MOV.U32 R12, RZ, RZ, 0x4 ;  /* 0x00000004ff0c7424 */ /* 0x000fe200078e00ff */
[----:B------:R-:W-:-:S05]  /*19ee0*/  SEL R3, R14, RZ, P2 ;  /* 0x000000ff0e037207 */ /* 0x000fca0001000000 */
[----:B------:R-:W-:Y:S02]  /*19ef0*/  IMAD.IADD R2, R6, 0x1, R3 ;  /* 0x0000000106027824 */ /* 0x000fe400078e0203 */
[----:B------:R-:W-:Y:S02]  /*19f00*/  IMAD.MOV.U32 R6, RZ, RZ, RZ ;  /* 0x000000ffff067224 */ /* 0x000fe400078e00ff */
[----:B------:R-:W-:-:S07]  /*19f10*/  IMAD.MOV.U32 R13, RZ, RZ, R2 ;  /* 0x000000ffff0d7224 */ /* 0x000fce00078e0002 */
[----:B------:R-:W-:Y:S05]  /*19f20*/  WARPSYNC.COLLECTIVE R15, `(.L_x_1505) ;  /* 0x000000000f087348 */ /* 0x000fea0003c00000 */
[----:B------:R0:W1:Y:S02]  /*19f30*/  SHFL.UP P6, R14, R13, R12, R11 ;  /* 0x0400000c0d0e7389 */ /* 0x00006400000c000b */
[----:B01----:R-:W-:Y:S01]  /*19f40*/  ENDCOLLECTIVE ;  /* 0x000000000000791b */ /* 0x003fe20003800000 */
.L_x_1505:
[----:B------:R-:W-:Y:S01]  /*19f50*/  IMAD.MOV.U32 R12, RZ, RZ, 0x8 ;  /* 0x00000008ff0c7424 */ /* 0x000fe200078e00ff */
[----:B------:R-:W-:-:S05]  /*19f60*/  SEL R3, R14, RZ, P3 ;  /* 0x000000ff0e037207 */ /* 0x000fca0001800000 */
[----:B------:R-:W-:-:S04]  /*19f70*/  IMAD.IADD R3, R2, 0x1, R3 ;  /* 0x0000000102037824 */ /* 0x000fc800078e0203 */
[----:B------:R-:W-:-:S07]  /*19f80*/  IMAD.MOV.U32 R13, RZ, RZ, R3 ;  /* 0x000000ffff0d7224 */ /* 0x000fce00078e0003 */
[----:B------:R-:W-:Y:S05]  /*19f90*/  WARPSYNC.COLLECTIVE R15, `(.L_x_1506) ;  /* 0x000000000f087348 */ /* 0x000fea0003c00000 */
[----:B------:R0:W1:Y:S02]  /*19fa0*/  SHFL.UP P6, R14, R13, R12, R11 ;  /* 0x0400000c0d0e7389 */ /* 0x00006400000c000b */
[----:B01----:R-:W-:Y:S01]  /*19fb0*/  ENDCOLLECTIVE ;  /* 0x000000000000791b */ /* 0x003fe20003800000 */
.L_x_1506:
[----:B------:R-:W-:Y:S01]  /*19fc0*/  IMAD.MOV.U32 R12, RZ, RZ, 0x10 ;  /* 0x00000010ff0c7424 */ /* 0x000fe200078e00ff */
[----:B------:R-:W-:-:S05]  /*19fd0*/  SEL R4, R14, RZ, P4 ;  /* 0x000000ff0e047207 */ /* 0x000fca0002000000 */
[----:B------:R-:W-:-:S04]  /*19fe0*/  IMAD.IADD R4, R3, 0x1, R4 ;  /* 0x0000000103047824 */ /* 0x000fc800078e0204 */
[----:B------:R-:W-:-:S07]  /*19ff0*/  IMAD.MOV.U32 R13, RZ, RZ, R4 ;  /* 0x000000ffff0d7224 */ /* 0x000fce00078e0004 */
[----:B------:R-:W-:Y:S05]  /*1a000*/  WARPSYNC.COLLECTIVE R15, `(.L_x_1507) ;  /* 0x000000000f087348 */ /* 0x000fea0003c00000 */
[----:B------:R0:W1:Y:S02]  /*1a010*/  SHFL.UP P6, R14, R13, R12, R11 ;  /* 0x0400000c0d0e7389 */ /* 0x00006400000c000b */
[----:B01----:R-:W-:Y:S01]  /*1a020*/  ENDCOLLECTIVE ;  /* 0x000000000000791b */ /* 0x003fe20003800000 */
.L_x_1507:
        /* <DEDUP_REMOVED lines=8> */
.L_x_1508:
[----:B------:R-:W-:Y:S05]  /*1a0b0*/  BRA `(.L_x_1509) ;  /* 0xffffffb800b87947 */ /* 0x000fea000383ffff */
.L_x_1396:
[----:B------:R-:W-:Y:S01]  /*1a0c0*/  BSSY B0, `(.L_x_1510) ;  /* 0x0000007000007945 */ /* 0x000fe20003800000 */
[----:B------:R-:W-:Y:S02]  /*1a0d0*/  IMAD.MOV.U32 R12, RZ, RZ, 0x1 ;  /* 0x00000001ff0c7424 */ /* 0x000fe400078e00ff */
[----:B------:R-:W-:Y:S02]  /*1a0e0*/  IMAD.MOV.U32 R11, RZ, RZ, RZ ;  /* 0x000000ffff0b7224 */ /* 0x000fe400078e00ff */
[----:B------:R-:W-:-:S07]  /*1a0f0*/  IMAD.MOV.U32 R15, RZ, RZ, -0x1 ;  /* 0xffffffffff0f7424 */ /* 0x000fce00078e00ff */
[----:B------:R-:W-:Y:S05]  /*1a100*/  WARPSYNC.COLLECTIVE R15, `(.L_x_1511) ;  /* 0x000000000f087348 */ /* 0x000fea0003c00000 */
[----:B------:R0:W1:Y:S02]  /*1a110*/  SHFL.UP P6, R14, R13, R12, R11 ;  /* 0x0400000c0d0e7389 */ /* 0x00006400000c000b */
[----:B01----:R-:W-:Y:S01]  /*1a120*/  ENDCOLLECTIVE ;  /* 0x000000000000791b */ /* 0x003fe20003800000 */
.L_x_1511:
[----:B------:R-:W-:Y:S05]  /*1a130*/  BSYNC B0 ;  /* 0x0000000000007941 */ /* 0x000fea0003800000 */
.L_x_1510:
        /* <DEDUP_REMOVED lines=8> */
.L_x_1512:
[----:B------:R-:W-:Y:S01]  /*1a1c0*/  IMAD.MOV.U32 R12, RZ, RZ, 0x4 ;  /* 0x00000004ff0c7424 */ /* 0x000fe200078e00ff */
[----:B------:R-:W-:-:S05]  /*1a1d0*/  SEL R2, R14, RZ, P2 ;  /* 0x000000ff0e027207 */ /* 0x000fca0001000000 */
[----:B------:R-:W-:-:S04]  /*1a1e0*/  IMAD.IADD R2, R13, 0x1, R2 ;  /* 0x000000010d027824 */ /* 0x000fc800078e0202 */
[----:B------:R-:W-:-:S07]  /*1a1f0*/  IMAD.MOV.U32 R13, RZ, RZ, R2 ;  /* 0x000000ffff0d7224 */ /* 0x000fce00078e0002 */
[----:B------:R-:W-:Y:S05]  /*1a200*/  WARPSYNC.COLLECTIVE R15, `(.L_x_1513) ;  /* 0x000000000f087348 */ /* 0x000fea0003c00000 */
[----:B------:R0:W1:Y:S02]  /*1a210*/  SHFL.UP P6, R14, R13, R12, R11 ;  /* 0x0400000c0d0e7389 */ /* 0x00006400000c000b */
[----:B01----:R-:W-:Y:S01]  /*1a220*/  ENDCOLLECTIVE ;  /* 0x000000000000791b */ /* 0x003fe20003800000 */
.L_x_1513:
[----:B------:R-:W-:Y:S01]  /*1a230*/  IMAD.MOV.U32 R12, RZ, RZ, 0x8 ;  /* 0x00000008ff0c7424 */ /* 0x000fe200078e00ff */
[----:B------:R-:W-:-:S05]  /*1a240*/  SEL R3, R14, RZ, P3 ;  /* 0x000000ff0e037207 */ /* 0x000fca0001800000 */
[----:B------:R-:W-:-:S04]  /*1a250*/  IMAD.IADD R3, R2, 0x1, R3 ;  /* 0x0000000102037824 */ /* 0x000fc800078e0203 */
[----:B------:R-:W-:-:S07]  /*1a260*/  IMAD.MOV.U32 R13, RZ, RZ, R3 ;  /* 0x000000ffff0d7224 */ /* 0x000fce00078e0003 */
[----:B------:R-:W-:Y:S05]  /*1a270*/  WARPSYNC.COLLECTIVE R15, `(.L_x_1514) ;  /* 0x000000000f087348 */ /* 0x000fea0003c00000 */
[----:B------:R0:W1:Y:S02]  /*1a280*/  SHFL.UP P6, R14, R13, R12, R11 ;  /* 0x0400000c0d0e7389 */ /* 0x00006400000c000b */
[----:B01----:R-:W-:Y:S01]  /*1a290*/  ENDCOLLECTIVE ;  /* 0x000000000000791b */ /* 0x003fe20003800000 */
.L_x_1514:
[----:B------:R-:W-:Y:S01]  /*1a2a0*/  IMAD.MOV.U32 R12, RZ, RZ, 0x10 ;  /* 0x00000010ff0c7424 */ /* 0x000fe200078e00ff */
[----:B------:R-:W-:-:S05]  /*1a2b0*/  SEL R4, R14, RZ, P4 ;  /* 0x000000ff0e047207 */ /* 0x000fca0002000000 */
[----:B------:R-:W-:-:S04]  /*1a2c0*/  IMAD.IADD R4, R3, 0x1, R4 ;  /* 0x0000000103047824 */ /* 0x000fc800078e0204 */
[----:B------:R-:W-:-:S07]  /*1a2d0*/  IMAD.MOV.U32 R13, RZ, RZ, R4 ;  /* 0x000000ffff0d7224 */ /* 0x000fce00078e0004 */
[----:B------:R-:W-:Y:S05]  /*1a2e0*/  WARPSYNC.COLLECTIVE R15, `(.L_x_1515) ;  /* 0x000000000f087348 */ /* 0x000fea0003c00000 */
[----:B------:R0:W1:Y:S02]  /*1a2f0*/  SHFL.UP P6, R14, R13, R12, R11 ;  /* 0x0400000c0d0e7389 */ /* 0x00006400000c000b */
[----:B01----:R-:W-:Y:S01]  /*1a300*/  ENDCOLLECTIVE ;  /* 0x000000000000791b */ /* 0x003fe20003800000 */
.L_x_1515:
        /* <DEDUP_REMOVED lines=8> */
.L_x_1516:
[----:B------:R-:W-:Y:S05]  /*1a390*/  BRA `(.L_x_1517) ;  /* 0xffffffb800a47947 */ /* 0x000fea000383ffff */
.L_x_1398:
[----:B------:R-:W-:Y:S01]  /*1a3a0*/  BSSY B0, `(.L_x_1518) ;  /* 0x0000006000007945 */ /* 0x000fe20003800000 */
[----:B------:R-:W-:Y:S01]  /*1a3b0*/  PLOP3.LUT P6, PT, P6, PT, PT, 0x8, 0x0 ;  /* 0x000000000000781c */ /* 0x000fe200037ce170 */
[----:B------:R-:W-:-:S12]  /*1a3c0*/  IMAD.MOV.U32 R15, RZ, RZ, -0x1 ;  /* 0xffffffffff0f7424 */ /* 0x000fd800078e00ff */
[----:B0-----:R-:W-:Y:S05]  /*1a3d0*/  WARPSYNC.COLLECTIVE R15, `(.L_x_1519) ;  /* 0x000000000f087348 */ /* 0x001fea0003c00000 */
[----:B------:R-:W-:Y:S01]  /*1a3e0*/  VOTE.ANY R14, PT, P6 ;  /* 0x00000000000e7806 */ /* 0x000fe200030e0100 */
[----:B0-----:R-:W-:Y:S06]  /*1a3f0*/  ENDCOLLECTIVE ;  /* 0x000000000000791b */ /* 0x001fec0003800000 */
.L_x_1519:
[----:B------:R-:W-:Y:S05]  /*1a400*/  BSYNC B0 ;  /* 0x0000000000007941 */ /* 0x000fea0003800000 */
.L_x_1518:
[----:B------:R-:W-:Y:S02]  /*1a410*/  IMAD.MOV.U32 R3, RZ, RZ, R14 ;  /* 0x000000ffff037224 */ /* 0x000fe400078e000e */
[----:B------:R-:W-:Y:S02]  /*1a420*/  IMAD.MOV.U32 R13, RZ, RZ, R17 ;  /* 0x000000ffff0d7224 */ /* 0x000fe400078e0011 */
[----:B------:R0:W1:Y:S01]  /*1a430*/  POPC R12, R3 ;  /* 0x00000003000c7309 */ /* 0x0000620000000000 */
[----:B------:R-:W-:Y:S02]  /*1a440*/  IMAD.MOV.U32 R11, RZ, RZ, 0x1f ;  /* 0x0000001fff0b7424 */ /* 0x000fe400078e00ff */
[----:B------:R-:W-:-:S07]  /*1a450*/  IMAD.MOV.U32 R15, RZ, RZ, -0x1 ;  /* 0xffffffffff0f7424 */ /* 0x000fce00078e00ff */
[----:B01----:R-:W-:Y:S05]  /*1a460*/  WARPSYNC.COLLECTIVE R15, `(.L_x_1520) ;  /* 0x000000000f087348 */ /* 0x003fea0003c00000 */
[----:B-1----:R1:W2:Y:S02]  /*1a470*/  SHFL.IDX P6, R14, R13, R12, R11 ;  /* 0x0000000c0d0e7389 */ /* 0x0022a400000c000b */
[----:B012---:R-:W-:Y:S01]  /*1a480*/  ENDCOLLECTIVE ;  /* 0x000000000000791b */ /* 0x007fe20003800000 */
.L_x_1520:
[----:B------:R-:W-:Y:S02]  /*1a490*/  IMAD.IADD R19, R12, 0x1, R19 ;  /* 0x000000010c137824 */ /* 0x000fe400078e0213 */
[----:B------:R-:W-:Y:S02]  /*1a4a0*/  IMAD.MOV.U32 R13, RZ, RZ, R8 ;  /* 0x000000ffff0d7224 */ /* 0x000fe400078e0008 */
[----:B------:R-:W-:-:S07]  /*1a4b0*/  IMAD.MOV.U32 R17, RZ, RZ, R14 ;  /* 0x000000ffff117224 */ /* 0x000fce00078e000e */
[----:B------:R-:W-:Y:S05]  /*1a4c0*/  WARPSYNC.COLLECTIVE R15, `(.L_x_1521) ;  /* 0x000000000f087348 */ /* 0x000fea0003c00000 */
[----:B------:R0:W1:Y:S02]  /*1a4d0*/  SHFL.IDX P6, R14, R13, R12, R11 ;  /* 0x0000000c0d0e7389 */ /* 0x00006400000c000b */
[----:B01----:R-:W-:Y:S01]  /*1a4e0*/  ENDCOLLECTIVE ;  /* 0x000000000000791b */ /* 0x003fe20003800000 */
.L_x_1521:
[----:B------:R-:W-:Y:S01]  /*1a4f0*/  IMAD.MOV.U32 R8, RZ, RZ, R14 ;  /* 0x000000ffff087224 */ /* 0x000fe200078e000e */
[----:B------:R-:W-:Y:S06]  /*1a500*/  BRA `(.L_x_1522) ;  /* 0xffffffb800887947 */ /* 0x000fec000383ffff */
.L_x_1400:
[----:B------:R-:W-:Y:S01]  /*1a510*/  BSSY B0, `(.L_x_1523) ;  /* 0x0000007000007945 */ /* 0x000fe20003800000 */
[----:B------:R-:W-:Y:S02]  /*1a520*/  IMAD.MOV.U32 R13, RZ, RZ, R2 ;  /* 0x000000ffff0d7224 */ /* 0x000fe400078e0002 */
[----:B------:R-:W-:Y:S02]  /*1a530*/  IMAD.MOV.U32 R11, RZ, RZ, 0x1f ;  /* 0x0000001fff0b7424 */ /* 0x000fe400078e00ff */
[----:B------:R-:W-:-:S07]  /*1a540*/  IMAD.MOV.U32 R15, RZ, RZ, -0x1 ;  /* 0xffffffffff0f7424 */ /* 0x000fce00078e00ff */
[----:B0-23--:R-:W-:Y:S05]  /*1a550*/  WARPSYNC.COLLECTIVE R15, `(.L_x_1524) ;  /* 0x000000000f087348 */ /* 0x00dfea0003c00000 */
[----:B------:R1:W4:Y:S02]  /*1a560*/  SHFL.IDX P6, R14, R13, R12, R11 ;  /* 0x0000000c0d0e7389 */ /* 0x00032400000c000b */
[----:B01234-:R-:W-:Y:S01]  /*1a570*/  ENDCOLLECTIVE ;  /* 0x000000000000791b */ /* 0x01ffe20003800000 */
.L_x_1524:
[----:B------:R-:W-:Y:S05]  /*1a580*/  BSYNC B0 ;  /* 0x0000000000007941 */ /* 0x000fea0003800000 */
.L_x_1523:
[----:B------:R-:W-:Y:S01]  /*1a590*/  IMAD.MOV.U32 R6, RZ, RZ, R14 ;  /* 0x000000ffff067224 */ /* 0x000fe200078e000e */
[----:B------:R-:W-:Y:S06]  /*1a5a0*/  BRA `(.L_x_1399) ;  /* 0xffffffb800787947 */ /* 0x000fec000383ffff */
.L_x_1406:
[----:B0-----:R0:W1:Y:S02]  /*1a5b0*/  SYNCS.PHASECHK.TRANS64.TRYWAIT P0, [R7+URZ+0x2a820], R0 ;  /* 0x02a82000070075a7 */ /* 0x001064000800017f */
[----:B-1----:R-:W-:Y:S05]  /*1a5c0*/  @!P0 NANOSLEEP.SYNCS 0x989680 ;  /* 0x009896800000895d */ /* 0x002fea0003900000 */
[----:B------:R-:W1:Y:S02]  /*1a5d0*/  @!P0 SYNCS.PHASECHK.TRANS64 P0, [R7+URZ+0x2a820], R0 ;  /* 0x02a82000070085a7 */ /* 0x000e64000800007f */
[----:B-1----:R-:W-:Y:S05]  /*1a5e0*/  @!P0 BRA `(.L_x_1406) ;  /* 0xfffffffc00f08947 */ /* 0x002fea000383ffff */
[----:B------:R-:W-:Y:S05]  /*1a5f0*/  BRA `(.L_x_1525) ;  /* 0xffffffc000d07947 */ /* 0x000fea000383ffff */
.L_x_1407:
        /* <DEDUP_REMOVED lines=8> */
[----:B0-2---:R-:W-:Y:S05]  /*1a680*/  WARPSYNC.COLLECTIVE R15, `(.L_x_1527) ;  /* 0x000000000f087348 */ /* 0x005fea0003c00000 */
[----:B------:R1:W3:Y:S02]  /*1a690*/  SHFL.IDX P6, R14, R13, R12, R11 ;  /* 0x0000000c0d0e7389 */ /* 0x0002e400000c000b */
[----:B0123--:R-:W-:Y:S01]  /*1a6a0*/  ENDCOLLECTIVE ;  /* 0x000000000000791b */ /* 0x00ffe20003800000 */
.L_x_1527:
[----:B------:R-:W-:Y:S05]  /*1a6b0*/  BSYNC B0 ;  /* 0x0000000000007941 */ /* 0x000fea0003800000 */
.L_x_1526:
[----:B------:R-:W-:Y:S05]  /*1a6c0*/  BRA `(.L_x_1528) ;  /* 0xffffffc000b87947 */ /* 0x000fea000383ffff */
.L_x_1410:
[----:B------:R-:W-:Y:S01]  /*1a6d0*/  BSSY B1, `(.L_x_1529) ;  /* 0x0000006000017945 */ /* 0x000fe20003800000 */
[----:B------:R-:W-:-:S07]  /*1a6e0*/  IMAD.MOV.U32 R15, RZ, RZ, -0x1 ;  /* 0xffffffffff0f7424 */ /* 0x000fce00078e00ff */
[----:B0-2---:R-:W-:Y:S05]  /*1a6f0*/  WARPSYNC.COLLECTIVE R15, `(.L_x_1530) ;  /* 0x000000000f0c7348 */ /* 0x005fea0003c00000 */
[----:B------:R-:W-:Y:S02]  /*1a700*/  ELECT P6, UR62, PT ;  /* 0x00000000003e782f */ /* 0x000fe400038c0000 */
[----:B------:R-:W-:Y:S01]  /*1a710*/  MOV R14, UR62 ;  /* 0x0000003e000e7c02 */ /* 0x000fe20008000f00 */
[----:B0-2---:R-:W-:Y:S10]  /*1a720*/  ENDCOLLECTIVE ;  /* 0x000000000000791b */ /* 0x005ff40003800000 */
.L_x_1530:
[----:B------:R-:W-:Y:S05]  /*1a730*/  BSYNC B1 ;  /* 0x0000000000017941 */ /* 0x000fea0003800000 */
.L_x_1529:
[----:B------:R-:W-:Y:S05]  /*1a740*/  BRA `(.L_x_1531) ;  /* 0xffffffc000b07947 */ /* 0x000fea000383ffff */
.L_x_1412:
[----:B0-----:R0:W1:Y:S02]  /*1a750*/  SYNCS.PHASECHK.TRANS64.TRYWAIT P1, [R5+URZ+0x2a840], R0 ;  /* 0x02a84000050075a7 */ /* 0x001064000802017f */
[----:B-1----:R-:W-:Y:S05]  /*1a760*/  @!P1 NANOSLEEP.SYNCS 0x989680 ;  /* 0x009896800000995d */ /* 0x002fea0003900000 */
[----:B------:R-:W1:Y:S02]  /*1a770*/  @!P1 SYNCS.PHASECHK.TRANS64 P1, [R5+URZ+0x2a840], R0 ;  /* 0x02a84000050095a7 */ /* 0x000e64000802007f */
[----:B-1----:R-:W-:Y:S05]  /*1a780*/  @!P1 BRA `(.L_x_1412) ;  /* 0xfffffffc00f09947 */ /* 0x002fea000383ffff */
[----:B------:R-:W-:Y:S05]  /*1a790*/  BRA `(.L_x_1532) ;  /* 0xffffffc000d87947 */ /* 0x000fea000383ffff */
.L_x_1414:
[----:B-1----:R1:W3:Y:S02]  /*1a7a0*/  SYNCS.PHASECHK.TRANS64.TRYWAIT P1, [R3+URZ+0x2a840], R2 ;  /* 0x02a84002030075a7 */ /* 0x0022e4000802017f */
[----:B---3--:R-:W-:Y:S05]  /*1a7b0*/  @!P1 NANOSLEEP.SYNCS 0x989680 ;  /* 0x009896800000995d */ /* 0x008fea0003900000 */
[----:B------:R-:W3:Y:S02]  /*1a7c0*/  @!P1 SYNCS.PHASECHK.TRANS64 P1, [R3+URZ+0x2a840], R2 ;  /* 0x02a84002030095a7 */ /* 0x000ee4000802007f */
[----:B---3--:R-:W-:Y:S05]  /*1a7d0*/  @!P1 BRA `(.L_x_1414) ;  /* 0xfffffffc00f09947 */ /* 0x008fea000383ffff */
[----:B------:R-:W-:Y:S05]  /*1a7e0*/  BRA `(.L_x_1533) ;  /* 0xffffffc000e47947 */ /* 0x000fea000383ffff */
.L_x_1416:
[----:B---3--:R3:W4:Y:S02]  /*1a7f0*/  SYNCS.PHASECHK.TRANS64.TRYWAIT P1, [R5+URZ+0x2a860], R0 ;  /* 0x02a86000050075a7 */ /* 0x008724000802017f */
[----:B----4-:R-:W-:Y:S05]  /*1a800*/  @!P1 NANOSLEEP.SYNCS 0x989680 ;  /* 0x009896800000995d */ /* 0x010fea0003900000 */
[----:B------:R-:W4:Y:S02]  /*1a810*/  @!P1 SYNCS.PHASECHK.TRANS64 P1, [R5+URZ+0x2a860], R0 ;  /* 0x02a86000050095a7 */ /* 0x000f24000802007f */
[----:B----4-:R-:W-:Y:S05]  /*1a820*/  @!P1 BRA `(.L_x_1416) ;  /* 0xfffffffc00f09947 */ /* 0x010fea000383ffff */
[----:B------:R-:W-:Y:S05]  /*1a830*/  BRA `(.L_x_1534) ;  /* 0xffffffc000e07947 */ /* 0x000fea000383ffff */
.L_x_1535:
        /* <DEDUP_REMOVED lines=12> */
.L_x_15635:


//--------------------- .text._ZN7cutlass13device_kernelIN5flash11enable_sm90INS1_16FlashAttnFwdSm90INS1_25CollectiveMainloopFwdSm90ILi2EN4cute5tupleIJNS5_1CILi1EEES8_S8_EEENS6_IJNS7_ILi128EEENS7_ILi96EEENS7_ILi192EEEEEELi128ENS_10bfloat16_tEfNS_4arch4Sm90ELb0ELb1ELb0ELb1ELb1ELb1ELb0ELb1ELb1ELb1ELb1ELb0EEENS1_21CollectiveEpilogueFwdINS6_IJSA_SA_SB_EEES9_SE_SG_Li256ELb1ELb1ELb1ELb0EEENS1_36VarlenDynamicPersistentTileSchedulerILi128ELi96ELi256ELi128ELb1ELb1ELb1ELb1ELb0ELb1EEEEEEEEEvNT_6ParamsE --------------------------
	.section	.text._ZN7cutlass13device_kernelIN5flash11enable_sm90INS1_16FlashAttnFwdSm90INS1_25CollectiveMainloopFwdSm90ILi2EN4cute5tupleIJNS5_1CILi1EEES8_S8_EEENS6_IJNS7_ILi128EEENS7_ILi96EEENS7_ILi192EEEEEELi128ENS_10bfloat16_tEfNS_4arch4Sm90ELb0ELb1ELb0ELb1ELb1ELb1ELb0ELb1ELb1ELb1ELb1ELb0EEENS1_21CollectiveEpilogueFwdINS6_IJSA_SA_SB_EEES9_SE_SG_Li256ELb1ELb1ELb1ELb0EEENS1_36VarlenDynamicPersistentTileSchedulerILi128ELi96ELi256ELi128ELb1ELb1ELb1ELb1ELb0ELb1EEEEEEEEEvNT_6ParamsE,"ax",@progbits
	.align	128
.text._ZN7cutlass13device_kernelIN5flash11enable_sm90INS1_16FlashAttnFwdSm90INS1_25CollectiveMainloopFwdSm90ILi2EN4cute5tupleIJNS5_1CILi1EEES8_S8_EEENS6_IJNS7_ILi128EEENS7_ILi96EEENS7_ILi192EEEEEELi128ENS_10bfloat16_tEfNS_4arch4Sm90ELb0ELb1ELb0ELb1ELb1ELb1ELb0ELb1ELb1ELb1ELb1ELb0EEENS1_21CollectiveEpilogueFwdINS6_IJSA_SA_SB_EEES9_SE_SG_Li256ELb1ELb1ELb1ELb0EEENS1_36VarlenDynamicPersistentTileSchedulerILi128ELi96ELi256ELi128ELb1ELb1ELb1ELb1ELb0ELb1EEEEEEEEEvNT_6ParamsE:
        .type           _ZN7cutlass13device_kernelIN5flash11enable_sm90INS1_16FlashAttnFwdSm90INS1_25CollectiveMainloopFwdSm90ILi2EN4cute5tupleIJNS5_1CILi1EEES8_S8_EEENS6_IJNS7_ILi128EEENS7_ILi96EEENS7_ILi192EEEEEELi128ENS_10bfloat16_tEfNS_4arch4Sm90ELb0ELb1ELb0ELb1ELb1ELb1ELb0ELb1ELb1ELb1ELb1ELb0EEENS1_21CollectiveEpilogueFwdINS6_IJSA_SA_SB_EEES9_SE_SG_Li256ELb1ELb1ELb1ELb0EEENS1_36VarlenDynamicPersistentTileSchedulerILi128ELi96ELi256ELi128ELb1ELb1ELb1ELb1ELb0ELb1EEEEEEEEEvNT_6ParamsE,@function
        .size           _ZN7cutlass13device_kernelIN5flash11enable_sm90INS1_16FlashAttnFwdSm90INS1_25CollectiveMainloopFwdSm90ILi2EN4cute5tupleIJNS5_1CILi1EEES8_S8_EEENS6_IJNS7_ILi128EEENS7_ILi96EEENS7_ILi192EEEEEELi128ENS_10bfloat16_tEfNS_4arch4Sm90ELb0ELb1ELb0ELb1ELb1ELb1ELb0ELb1ELb1ELb1ELb1ELb0EEENS1_21CollectiveEpilogueFwdINS6_IJSA_SA_SB_EEES9_SE_SG_Li256ELb1ELb1ELb1ELb0EEENS1_36VarlenDynamicPersistentTileSchedulerILi128ELi96ELi256ELi128ELb1ELb1ELb1ELb1ELb0ELb1EEEEEEEEEvNT_6ParamsE,(.L_x_15636 - _ZN7cutlass13device_kernelIN5flash11enable_sm90INS1_16FlashAttnFwdSm90INS1_25CollectiveMainloopFwdSm90ILi2EN4cute5tupleIJNS5_1CILi1EEES8_S8_EEENS6_IJNS7_ILi128EEENS7_ILi96EEENS7_ILi192EEEEEELi128ENS_10bfloat16_tEfNS_4arch4Sm90ELb0ELb1ELb0ELb1ELb1ELb1ELb0ELb1ELb1ELb1ELb1ELb0EEENS1_21CollectiveEpilogueFwdINS6_IJSA_SA_SB_EEES9_SE_SG_Li256ELb1ELb1ELb1ELb0EEENS1_36VarlenDynamicPersistentTileSchedulerILi128ELi96ELi256ELi128ELb1ELb1ELb1ELb1ELb0ELb1EEEEEEEEEvNT_6ParamsE)
        .other          _ZN7cutlass13device_kernelIN5flash11enable_sm90INS1_16FlashAttnFwdSm90INS1_25CollectiveMainloopFwdSm90ILi2EN4cute5tupleIJNS5_1CILi1EEES8_S8_EEENS6_IJNS7_ILi128EEENS7_ILi96EEENS7_ILi192EEEEEELi128ENS_10bfloat16_tEfNS_4arch4Sm90ELb0ELb1ELb0ELb1ELb1ELb1ELb0ELb1ELb1ELb1ELb1ELb0EEENS1_21CollectiveEpilogueFwdINS6_IJSA_SA_SB_EEES9_SE_SG_Li256ELb1ELb1ELb1ELb0EEENS1_36VarlenDynamicPersistentTileSchedulerILi128ELi96ELi256ELi128ELb1ELb1ELb1ELb1ELb0ELb1EEEEEEEEEvNT_6ParamsE,@"STO_CUDA_ENTRY STV_DEFAULT"
_ZN7cutlass13device_kernelIN5flash11enable_sm90INS1_16FlashAttnFwdSm90INS1_25CollectiveMainloopFwdSm90ILi2EN4cute5tupleIJNS5_1CILi1EEES8_S8_EEENS6_IJNS7_ILi128EEENS7_ILi96EEENS7_ILi192EEEEEELi128ENS_10bfloat16_tEfNS_4arch4Sm90ELb0ELb1ELb0ELb1ELb1ELb1ELb0ELb1ELb1ELb1ELb1ELb0EEENS1_21CollectiveEpilogueFwdINS6_IJSA_SA_SB_EEES9_SE_SG_Li256ELb1ELb1ELb1ELb0EEENS1_36VarlenDynamicPersistentTileSchedulerILi128ELi96ELi256ELi128ELb1ELb1ELb1ELb1ELb0ELb1EEEEEEEEEvNT_6ParamsE:
        /* <DEDUP_REMOVED lines=18> */
.L_x_1537:
[----:B------:R-:W-:Y:S05]  /*0120*/  BSYNC B0 ;  /* 0x0000000000007941 */ /* 0x000fea0003800000 */
.L_x_1536:
        /* <DEDUP_REMOVED lines=41> */
.L_x_1538:
        /* <DEDUP_REMOVED lines=22> */
.L_x_1539:
        /* <DEDUP_REMOVED lines=18> */
.L_x_1540:
        /* <DEDUP_REMOVED lines=22> */
.L_x_1541:
        /* <DEDUP_REMOVED lines=22> */
.L_x_1542:
[----:B0-----:R-:W-:Y:S01]  /*0900*/  UMOV UR4, 0x1 ;  /* 0x0000000100047882 */ /* 0x001fe20000000000 */
[----:B------:R-:W-:Y:S01]  /*0910*/  PLOP3.LUT P0, PT, PT, PT, UP0, 0x80, 0x0 ;  /* 0x000000000000781c */ /* 0x000fe20003f0f008 */
[----:B------:R-:W-:Y:S01]  /*0920*/  USEL UR4, UR4, 0x2, !UP0 ;  /* 0x0000000204047887 */ /* 0x000fe2000c000000 */
[----:B------:R-:W-:Y:S01]  /*0930*/  NOP ;  /* 0x0000000000007918 */ /* 0x000fe20000000000 */
[----:B------:R-:W-:Y:S01]  /*0940*/  ULDC.64 UR60, c[0x0][0x208] ;  /* 0x00008200003c7ab9 */ /* 0x000fe20000000a00 */
[----:B------:R-:W-:Y:S03]  /*0950*/  BSSY B9, `(.L_x_1543) ;  /* 0x0002a58000097945 */ /* 0x000fe60003800000 */
[----:B------:R-:W-:-:S05]  /*0960*/  IMAD.U32 R3, RZ, RZ, UR4 ;  /* 0x00000004ff037e24 */ /* 0x000fca000f8e00ff */
[----:B------:R0:W-:Y:S01]  /*0970*/  STL [R1+0x58], R3 ;  /* 0x0000580301007387 */ /* 0x0001e20000100800 */
[----:B-12-4-:R-:W-:Y:S06]  /*0980*/  BAR.SYNC.DEFER_BLOCKING 0x0 ;  /* 0x0000000000007b1d */ /* 0x016fec0000010000 */
[----:B------:R-:W-:Y:S05]  /*0990*/  @!P0 BRA `(.L_x_1544) ;  /* 0x00000224002c8947 */ /* 0x000fea0003800000 */
.L_x_1545:
[----:B------:R-:W-:-:S08]  /*09a0*/  NOP ;  /* 0x0000000000007918 */ /* 0x000fd00000000000 */
[----:B------:R-:W1:Y:S02]  /*09b0*/  USETMAXREG.TRY_ALLOC.CTAPOOL UP0, 0xe8 ;  /* 0x000000e8000079c8 */ /* 0x000e640008000600 */
[----:B-1----:R-:W-:-:S13]  /*09c0*/  PLOP3.LUT P0, PT, PT, PT, UP0, 0x80, 0x0 ;  /* 0x000000000000781c */ /* 0x002fda0003f0f008 */
[----:B------:R-:W-:Y:S05]  /*09d0*/  @!P0 BRA `(.L_x_1545) ;  /* 0xfffffffc00f08947 */ /* 0x000fea000383ffff */
[----:B------:R-:W1:Y:S08]  /*09e0*/  S2UR UR4, SR_CgaCtaId ;  /* 0x00000000000479c3 */ /* 0x000e700000008800 */
[----:B------:R-:W-:Y:S06]  /*09f0*/  BAR.ARV 0x8, 0x180 ;  /* 0x0206000000007b1d */ /* 0x000fec0000002000 */
[----:B0-----:R-:W-:-:S02]  /*0a00*/  MOV R3, 0x400 ;  /* 0x0000040000037802 */ /* 0x001fc40000000f00 */
[----:B------:R-:W-:Y:S01]  /*0a10*/  BAR.SYNC.DEFER_BLOCKING 0x5, 0x180 ;  /* 0x0146000000007b1d */ /* 0x000fe20000010000 */
[----:B-1----:R-:W-:-:S05]  /*0a20*/  IMAD.U32 R172, RZ, RZ, UR4 ;  /* 0x00000004ffac7e24 */ /* 0x002fca000f8e00ff */
[----:B------:R-:W-:Y:S01]  /*0a30*/  ULDC UR4, c[0x0][0xc3c] ;  /* 0x00030f0000047ab9 */ /* 0x000fe20000000800 */
[----:B------:R-:W-:-:S05]  /*0a40*/  LEA R2, R172, R3, 0x18 ;  /* 0x00000003ac027211 */ /* 0x000fca00078ec0ff */
[----:B------:R-:W0:Y:S01]  /*0a50*/  LDS.128 R28, [R2+0x2a8d0] ;  /* 0x02a8d000021c7984 */ /* 0x000e220000000c00 */
[----:B------:R-:W-:Y:S06]  /*0a60*/  BAR.ARV 0x4, 0x180 ;  /* 0x0106000000007b1d */ /* 0x000fec0000002000 */
[----:B0-----:R-:W-:-:S13]  /*0a70*/  ISETP.GE.AND P0, PT, R31, UR4, PT ;  /* 0x000000041f007c0c */ /* 0x001fda000bf06270 */
[----:B------:R-:W-:Y:S05]  /*0a80*/  @P0 BRA `(.L_x_1546) ;  /* 0x000002a400100947 */ /* 0x000fea0003800000 */
[----:B------:R-:W2:Y:S01]  /*0a90*/  LDL R4, [R1+0x58] ;  /* 0x0000580001047983 */ /* 0x000ea20000100800 */
[----:B------:R-:W-:Y:S01]  /*0aa0*/  VIADD R0, R0, 0xffffff80 ;  /* 0xffffff8000007836 */ /* 0x000fe20000000000 */
[----:B------:R-:W-:Y:S01]  /*0ab0*/  R2UR UR4, R2 ;  /* 0x00000000020472ca */ /* 0x000fe200000e0000 */
[----:B------:R-:W-:Y:S02]  /*0ac0*/  IMAD.MOV.U32 R209, RZ, RZ, RZ ;  /* 0x000000ffffd17224 */ /* 0x000fe400078e00ff */
[----:B------:R-:W-:Y:S01]  /*0ad0*/  IMAD.MOV.U32 R17, RZ, RZ, RZ ;  /* 0x000000ffff117224 */ /* 0x000fe200078e00ff */
[----:B------:R-:W-:Y:S01]  /*0ae0*/  SHF.R.S32.HI R3, RZ, 0x1f, R0 ;  /* 0x0000001fff037819 */ /* 0x000fe20000011400 */
[----:B------:R-:W-:Y:S02]  /*0af0*/  IMAD.MOV.U32 R175, RZ, RZ, RZ ;  /* 0x000000ffffaf7224 */ /* 0x000fe400078e00ff */
[----:B------:R-:W-:Y:S01]  /*0b00*/  IMAD.MOV.U32 R164, RZ, RZ, RZ ;  /* 0x000000ffffa47224 */ /* 0x000fe200078e00ff */
[CC--:B------:R-:W-:Y:S01]  /*0b10*/  LEA.HI R5, R3.reuse, R0.reuse, RZ, 0x4 ;  /* 0x0000000003057211 */ /* 0x0c0fe200078f20ff */
[----:B------:R-:W-:Y:S01]  /*0b20*/  IMAD.MOV.U32 R23, RZ, RZ, RZ ;  /* 0x000000ffff177224 */ /* 0x000fe200078e00ff */
[----:B------:R-:W-:-:S02]  /*0b30*/  LEA.HI R226, R3, R0, RZ, 0x3 ;  /* 0x0000000003e27211 */ /* 0x000fc400078f18ff */
[----:B------:R-:W-:Y:S01]  /*0b40*/  SHF.R.S32.HI R6, RZ, 0x4, R5 ;  /* 0x00000004ff067819 */ /* 0x000fe20000011405 */
[----:B------:R-:W-:Y:S01]  /*0b50*/  UIADD3 UR4, UR4, 0xc400, URZ ;  /* 0x0000c40004047890 */ /* 0x000fe2000fffe03f */
[----:B------:R-:W-:Y:S02]  /*0b60*/  LOP3.LUT R11, R226, 0xfffffff8, RZ, 0xc0, !PT ;  /* 0xfffffff8e20b7812 */ /* 0x000fe400078ec0ff */
[C---:B------:R-:W-:Y:S02]  /*0b70*/  LEA.HI R7, R5.reuse, R6, RZ, 0x1 ;  /* 0x0000000605077211 */ /* 0x040fe400078f08ff */
[----:B------:R-:W-:Y:S01]  /*0b80*/  LOP3.LUT R5, R5, 0x3fffff0, RZ, 0xc0, !PT ;  /* 0x03fffff005057812 */ /* 0x000fe200078ec0ff */
[C---:B------:R-:W-:Y:S01]  /*0b90*/  IMAD.IADD R206, R0.reuse, 0x1, -R11 ;  /* 0x0000000100ce7824 */ /* 0x040fe200078e0a0b */
[----:B------:R-:W-:Y:S02]  /*0ba0*/  LOP3.LUT R7, R7, 0x1ffffffe, RZ, 0xc0, !PT ;  /* 0x1ffffffe07077812 */ /* 0x000fe400078ec0ff */
[----:B------:R-:W-:Y:S01]  /*0bb0*/  SHF.R.S32.HI R226, RZ, 0x3, R226 ;  /* 0x00000003ffe27819 */ /* 0x000fe200000114e2 */
[----:B------:R-:W-:-:S02]  /*0bc0*/  IMAD.IADD R5, R0, 0x1, -R5 ;  /* 0x0000000100057824 */ /* 0x000fc400078e0a05 */
[----:B------:R-:W-:Y:S01]  /*0bd0*/  IMAD.IADD R7, R6, 0x1, -R7 ;  /* 0x0000000106077824 */ /* 0x000fe200078e0a07 */
[----:B------:R-:W-:Y:S01]  /*0be0*/  LEA.HI R6, R3, R0, RZ, 0x5 ;  /* 0x0000000003067211 */ /* 0x000fe200078f28ff */
[----:B------:R-:W-:-:S03]  /*0bf0*/  IMAD.SHL.U32 R204, R206, 0x8, RZ ;  /* 0x00000008cecc7824 */ /* 0x000fc600078e00ff */
[----:B------:R-:W-:Y:S01]  /*0c00*/  SHF.R.S32.HI R6, RZ, 0x5, R6 ;  /* 0x00000005ff067819 */ /* 0x000fe20000011406 */
[----:B------:R-:W-:-:S04]  /*0c10*/  VIADD R205, R204, 0x40 ;  /* 0x00000040cccd7836 */ /* 0x000fc80000000000 */
[----:B------:R-:W-:Y:S01]  /*0c20*/  IMAD.SHL.U32 R187, R6, 0x200, RZ ;  /* 0x0000020006bb7824 */ /* 0x000fe200078e00ff */
[----:B--2---:R-:W-:Y:S02]  /*0c30*/  R2UR UR5, R4 ;  /* 0x00000000040572ca */ /* 0x004fe400000e0000 */
[----:B------:R-:W-:-:S04]  /*0c40*/  LEA.HI R4, R3, R0, RZ, 0x7 ;  /* 0x0000000003047211 */ /* 0x000fc800078f38ff */
[----:B------:R-:W-:Y:S02]  /*0c50*/  LOP3.LUT R229, R4, 0xffffff80, RZ, 0xc0, !PT ;  /* 0xffffff8004e57812 */ /* 0x000fe400078ec0ff */
[----:B------:R-:W-:-:S03]  /*0c60*/  SHF.R.S32.HI R14, RZ, 0x7, R4 ;  /* 0x00000007ff0e7819 */ /* 0x000fc60000011404 */
[----:B------:R-:W-:Y:S01]  /*0c70*/  IMAD.IADD R229, R0, 0x1, -R229 ;  /* 0x0000000100e57824 */ /* 0x000fe200078e0ae5 */
[----:B------:R-:W-:Y:S01]  /*0c80*/  LEA.HI R4, R4, R14, RZ, 0x1 ;  /* 0x0000000e04047211 */ /* 0x000fe200078f08ff */
[----:B------:R-:W-:Y:S01]  /*0c90*/  ULOP3.LUT UR5, UR5, 0x1, URZ, 0xfc, !UPT ;  /* 0x0000000105057892 */ /* 0x000fe2000f8efc3f */
[----:B------:R0:W-:Y:S02]  /*0ca0*/  STL [R1+0x4c], R14 ;  /* 0x00004c0e01007387 */ /* 0x0001e40000100800 */
[----:B------:R-:W-:Y:S02]  /*0cb0*/  SHF.R.S32.HI R8, RZ, 0x1f, R229 ;  /* 0x0000001fff087819 */ /* 0x000fe400000114e5 */
[----:B------:R-:W-:Y:S02]  /*0cc0*/  LOP3.LUT R4, R4, 0x3fffffe, RZ, 0xc0, !PT ;  /* 0x03fffffe04047812 */ /* 0x000fe400078ec0ff */
[CC--:B------:R-:W-:Y:S02]  /*0cd0*/  LEA.HI R10, R8.reuse, R229.reuse, RZ, 0x2 ;  /* 0x000000e5080a7211 */ /* 0x0c0fe400078f10ff */
[----:B------:R-:W-:Y:S01]  /*0ce0*/  LEA.HI R8, R8, R229, RZ, 0x5 ;  /* 0x000000e508087211 */ /* 0x000fe200078f28ff */
[----:B------:R-:W-:Y:S01]  /*0cf0*/  IMAD.IADD R4, R14, 0x1, -R4 ;  /* 0x000000010e047824 */ /* 0x000fe200078e0a04 */
[----:B------:R-:W-:-:S02]  /*0d00*/  SHF.R.S32.HI R9, RZ, 0x2, R10 ;  /* 0x00000002ff097819 */ /* 0x000fc4000001140a */
[----:B------:R-:W-:Y:S02]  /*0d10*/  SHF.R.S32.HI R12, RZ, 0x1f, R10 ;  /* 0x0000001fff0c7819 */ /* 0x000fe4000001140a */
[----:B------:R-:W-:Y:S02]  /*0d20*/  SHF.R.S32.HI R8, RZ, 0x5, R8 ;  /* 0x00000005ff087819 */ /* 0x000fe40000011408 */
[----:B------:R-:W-:Y:S02]  /*0d30*/  LEA.HI R12, R12, R9, RZ, 0x3 ;  /* 0x000000090c0c7211 */ /* 0x000fe400078f18ff */
[----:B------:R-:W-:Y:S02]  /*0d40*/  LOP3.LUT R10, R10, 0x7ffffffc, RZ, 0xc0, !PT ;  /* 0x7ffffffc0a0a7812 */ /* 0x000fe400078ec0ff */
[----:B------:R-:W-:Y:S02]  /*0d50*/  LOP3.LUT R12, R12, 0xfffffff8, RZ, 0xc0, !PT ;  /* 0xfffffff80c0c7812 */ /* 0x000fe400078ec0ff */
[----:B0-----:R-:W-:Y:S01]  /*0d60*/  SHF.R.S32.HI R14, RZ, 0x1f, R205 ;  /* 0x0000001fff0e7819 */ /* 0x001fe200000114cd */
[----:B------:R-:W-:-:S02]  /*0d70*/  IMAD.IADD R10, R229, 0x1, -R10 ;  /* 0x00000001e50a7824 */ /* 0x000fc400078e0a0a */
[----:B------:R-:W-:Y:S02]  /*0d80*/  IMAD.IADD R9, R9, 0x1, -R12 ;  /* 0x0000000109097824 */ /* 0x000fe400078e0a0c */
[----:B------:R-:W-:Y:S02]  /*0d90*/  IMAD.SHL.U32 R182, R10, 0x2, RZ ;  /* 0x000000020ab67824 */ /* 0x000fe400078e00ff */
[----:B------:R-:W-:Y:S01]  /*0da0*/  IMAD R13, R8, 0x10, R9 ;  /* 0x00000010080d7824 */ /* 0x000fe200078e0209 */
[----:B------:R-:W-:Y:S01]  /*0db0*/  LEA.HI R8, R3, R0, RZ, 0x2 ;  /* 0x0000000003087211 */ /* 0x000fe200078f10ff */
[----:B------:R-:W-:Y:S02]  /*0dc0*/  VIADD R223, R182, 0x20 ;  /* 0x00000020b6df7836 */ /* 0x000fe40000000000 */
[----:B------:R-:W-:Y:S01]  /*0dd0*/  IMAD R12, R4, 0x40, R13 ;  /* 0x00000040040c7824 */ /* 0x000fe200078e020d */
[----:B------:R-:W-:Y:S01]  /*0de0*/  LOP3.LUT R3, R8, 0xfffffffc, RZ, 0xc0, !PT ;  /* 0xfffffffc08037812 */ /* 0x000fe200078ec0ff */
[C---:B------:R-:W-:Y:S01]  /*0df0*/  VIADD R220, R182.reuse, 0x38 ;  /* 0x00000038b6dc7836 */ /* 0x040fe20000000000 */
[--C-:B------:R-:W-:Y:S01]  /*0e00*/  SHF.R.S32.HI R174, RZ, 0x2, R8.reuse ;  /* 0x00000002ffae7819 */ /* 0x100fe20000011408 */
[----:B------:R-:W-:Y:S01]  /*0e10*/  VIADD R217, R182, 0x50 ;  /* 0x00000050b6d97836 */ /* 0x000fe20000000000 */
[----:B------:R-:W-:Y:S01]  /*0e20*/  SHF.R.S32.HI R9, RZ, 0x1f, R8 ;  /* 0x0000001fff097819 */ /* 0x000fe20000011408 */
[----:B------:R-:W-:Y:S01]  /*0e30*/  IMAD.IADD R210, R0, 0x1, -R3 ;  /* 0x0000000100d27824 */ /* 0x000fe200078e0a03 */
[----:B------:R-:W-:Y:S01]  /*0e40*/  STL [R1+0x50], R12 ;  /* 0x0000500c01007387 */ /* 0x000fe20000100800 */
[----:B------:R-:W-:Y:S01]  /*0e50*/  IMAD R8, R6, 0x10, R5 ;  /* 0x0000001006087824 */ /* 0x000fe200078e0205 */
[----:B------:R-:W-:Y:S01]  /*0e60*/  LEA.HI R9, R9, R174, RZ, 0x3 ;  /* 0x000000ae09097211 */ /* 0x000fe200078f18ff */
[----:B------:R-:W-:-:S02]  /*0e70*/  VIADD R5, R174, 0x40 ;  /* 0x00000040ae057836 */ /* 0x000fc40000000000 */
[----:B------:R-:W-:Y:S01]  /*0e80*/  IMAD.SHL.U32 R162, R210, 0x4, RZ ;  /* 0x00000004d2a27824 */ /* 0x000fe200078e00ff */
[----:B------:R-:W-:Y:S01]  /*0e90*/  LOP3.LUT R9, R9, 0xfffffff8, RZ, 0xc0, !PT ;  /* 0xfffffff809097812 */ /* 0x000fe200078ec0ff */
[----:B------:R-:W-:Y:S01]  /*0ea0*/  IMAD.SHL.U32 R181, R5, 0x40, RZ ;  /* 0x0000004005b57824 */ /* 0x000fe200078e00ff */
[----:B------:R-:W-:Y:S01]  /*0eb0*/  SHF.R.S32.HI R0, RZ, 0x1f, R5 ;  /* 0x0000001fff007819 */ /* 0x000fe20000011405 */
[C---:B------:R-:W-:Y:S02]  /*0ec0*/  VIADD R177, R162.reuse, 0x20 ;  /* 0x00000020a2b17836 */ /* 0x040fe40000000000 */
[----:B------:R-:W-:Y:S01]  /*0ed0*/  VIADD R176, R162, 0x40 ;  /* 0x00000040a2b07836 */ /* 0x000fe20000000000 */
[----:B------:R-:W-:Y:S01]  /*0ee0*/  LEA.HI R0, R0, R5, RZ, 0x3 ;  /* 0x0000000500007211 */ /* 0x000fe200078f18ff */
[----:B------:R-:W-:Y:S01]  /*0ef0*/  IMAD.IADD R167, R162, 0x1, R177 ;  /* 0x00000001a2a77824 */ /* 0x000fe200078e02b1 */
[----:B------:R-:W-:Y:S01]  /*0f00*/  LOP3.LUT R181, R181, 0x1c0, RZ, 0xc0, !PT ;  /* 0x000001c0b5b57812 */ /* 0x000fe200078ec0ff */
[----:B------:R-:W-:-:S02]  /*0f10*/  IMAD.IADD R228, R174, 0x1, -R9 ;  /* 0x00000001aee47824 */ /* 0x000fc400078e0a09 */
[----:B------:R-:W-:Y:S01]  /*0f20*/  IMAD.SHL.U32 R201, R0, 0x40, RZ ;  /* 0x0000004000c97824 */ /* 0x000fe200078e00ff */
[----:B------:R-:W-:Y:S01]  /*0f30*/  SHF.R.S32.HI R0, RZ, 0x1f, R167 ;  /* 0x0000001fff007819 */ /* 0x000fe200000114a7 */
[----:B------:R-:W-:Y:S01]  /*0f40*/  IMAD.IADD R168, R162, 0x1, R176 ;  /* 0x00000001a2a87824 */ /* 0x000fe200078e02b0 */
[----:B------:R-:W-:Y:S01]  /*0f50*/  SHF.R.U32.HI R13, RZ, 0x3, R181 ;  /* 0x00000003ff0d7819 */ /* 0x000fe200000116b5 */
[----:B------:R-:W-:Y:S01]  /*0f60*/  IMAD.SHL.U32 R185, R228, 0x40, RZ ;  /* 0x00000040e4b97824 */ /* 0x000fe200078e00ff */
[-C--:B------:R-:W-:Y:S01]  /*0f70*/  LEA.HI R170, R0, R167.reuse, RZ, 0x3 ;  /* 0x000000a700aa7211 */ /* 0x080fe200078f18ff */
[----:B------:R-:W-:Y:S01]  /*0f80*/  IMAD R11, R8, 0x8, R7 ;  /* 0x00000008080b7824 */ /* 0x000fe200078e0207 */
[----:B------:R-:W-:Y:S01]  /*0f90*/  SHF.R.S32.HI R3, RZ, 0x1f, R168 ;  /* 0x0000001fff037819 */ /* 0x000fe200000114a8 */
[----:B------:R-:W-:Y:S01]  /*0fa0*/  IMAD.SHL.U32 R18, R210, 0x8, RZ ;  /* 0x00000008d2127824 */ /* 0x000fe200078e00ff */
[----:B------:R-:W-:Y:S01]  /*0fb0*/  LEA.HI R0, R0, R167, RZ, 0x6 ;  /* 0x000000a700007211 */ /* 0x000fe200078f30ff */
[C---:B------:R-:W-:Y:S01]  /*0fc0*/  VIADD R214, R182.reuse, 0x68 ;  /* 0x00000068b6d67836 */ /* 0x040fe20000000000 */
[----:B------:R-:W-:Y:S01]  /*0fd0*/  LOP3.LUT R185, R185, 0x1c0, RZ, 0xc0, !PT ;  /* 0x000001c0b9b97812 */ /* 0x000fe200078ec0ff */
[----:B------:R-:W-:Y:S01]  /*0fe0*/  VIADD R224, R182, 0x18 ;  /* 0x00000018b6e07836 */ /* 0x000fe20000000000 */
[CC--:B------:R-:W-:Y:S01]  /*0ff0*/  LEA.HI R5, R3.reuse, R168.reuse, RZ, 0x6 ;  /* 0x000000a803057211 */ /* 0x0c0fe200078f30ff */
[----:B------:R-:W-:Y:S01]  /*1000*/  IMAD.SHL.U32 R0, R0, 0x80, RZ ;  /* 0x0000008000007824 */ /* 0x000fe200078e00ff */
[----:B------:R-:W-:Y:S01]  /*1010*/  LEA.HI R4, R3, R168, RZ, 0x3 ;  /* 0x000000a803047211 */ /* 0x000fe200078f18ff */
[C---:B------:R-:W-:Y:S01]  /*1020*/  VIADD R221, R182.reuse, 0x30 ;  /* 0x00000030b6dd7836 */ /* 0x040fe20000000000 */
[----:B------:R-:W-:Y:S01]  /*1030*/  SHF.R.U32.HI R186, RZ, 0x3, R185 ;  /* 0x00000003ffba7819 */ /* 0x000fe200000116b9 */
[----:B------:R-:W-:Y:S01]  /*1040*/  IMAD.SHL.U32 R6, R5, 0x80, RZ ;  /* 0x0000008005067824 */ /* 0x000fe200078e00ff */
[--C-:B------:R-:W-:Y:S01]  /*1050*/  LOP3.LUT R3, R185, 0x38, R170.reuse, 0xf8, !PT ;  /* 0x00000038b9037812 */ /* 0x100fe200078ef8aa */
[C---:B------:R-:W-:Y:S01]  /*1060*/  VIADD R218, R182.reuse, 0x48 ;  /* 0x00000048b6da7836 */ /* 0x040fe20000000000 */
[----:B------:R-:W-:Y:S01]  /*1070*/  LOP3.LUT R7, R181, 0x38, R170, 0xf8, !PT ;  /* 0x00000038b5077812 */ /* 0x000fe200078ef8aa */
[C---:B------:R-:W-:Y:S01]  /*1080*/  VIADD R215, R182.reuse, 0x60 ;  /* 0x00000060b6d77836 */ /* 0x040fe20000000000 */
[--C-:B------:R-:W-:Y:S01]  /*1090*/  LOP3.LUT R5, R185, 0x38, R4.reuse, 0xf8, !PT ;  /* 0x00000038b9057812 */ /* 0x100fe200078ef804 */
[C---:B------:R-:W-:Y:S01]  /*10a0*/  VIADD R212, R182.reuse, 0x78 ;  /* 0x00000078b6d47836 */ /* 0x040fe20000000000 */
[----:B------:R-:W-:Y:S01]  /*10b0*/  LOP3.LUT R201, R201, 0xfffffe00, RZ, 0xc0, !PT ;  /* 0xfffffe00c9c97812 */ /* 0x000fe200078ec0ff */
[----:B------:R-:W-:Y:S01]  /*10c0*/  VIADD R222, R182, 0x28 ;  /* 0x00000028b6de7836 */ /* 0x000fe20000000000 */
[----:B------:R-:W-:Y:S01]  /*10d0*/  LOP3.LUT R0, R0, 0xffffe000, RZ, 0xc0, !PT ;  /* 0xffffe00000007812 */ /* 0x000fe200078ec0ff */
[C---:B------:R-:W-:Y:S01]  /*10e0*/  VIADD R219, R182.reuse, 0x40 ;  /* 0x00000040b6db7836 */ /* 0x040fe20000000000 */
[-C--:B------:R-:W-:Y:S01]  /*10f0*/  LOP3.LUT R3, R3, R186.reuse, RZ, 0x3c, !PT ;  /* 0x000000ba03037212 */ /* 0x080fe200078e3cff */
[----:B------:R-:W-:Y:S01]  /*1100*/  VIADD R216, R182, 0x58 ;  /* 0x00000058b6d87836 */ /* 0x000fe20000000000 */
[-C--:B------:R-:W-:Y:S01]  /*1110*/  LOP3.LUT R8, R7, R13.reuse, RZ, 0x3c, !PT ;  /* 0x0000000d07087212 */ /* 0x080fe200078e3cff */
[C---:B------:R-:W-:Y:S01]  /*1120*/  VIADD R22, R18.reuse, 0x60 ;  /* 0x0000006012167836 */ /* 0x040fe20000000000 */
[----:B------:R-:W-:Y:S01]  /*1130*/  LOP3.LUT R7, R5, R186, RZ, 0x3c, !PT ;  /* 0x000000ba05077212 */ /* 0x000fe200078e3cff */
[C---:B------:R-:W-:Y:S01]  /*1140*/  VIADD R160, R18.reuse, 0x80 ;  /* 0x0000008012a07836 */ /* 0x040fe20000000000 */
[-C--:B------:R-:W-:Y:S01]  /*1150*/  IADD3 R5, R3, R0.reuse, R187 ;  /* 0x0000000003057210 */ /* 0x080fe20007ffe0bb */
[----:B------:R-:W-:Y:S01]  /*1160*/  VIADD R161, R18, 0xa0 ;  /* 0x000000a012a17836 */ /* 0x000fe20000000000 */
[----:B------:R-:W-:Y:S01]  /*1170*/  IADD3 R8, R8, R0, R201 ;  /* 0x0000000008087210 */ /* 0x000fe20007ffe0c9 */
[----:B------:R-:W-:Y:S01]  /*1180*/  IMAD.U32 R0, RZ, RZ, UR5 ;  /* 0x00000005ff007e24 */ /* 0x000fe2000f8e00ff */
[--C-:B------:R-:W-:Y:S01]  /*1190*/  LOP3.LUT R9, R181, 0x38, R4.reuse, 0xf8, !PT ;  /* 0x00000038b5097812 */ /* 0x100fe200078ef804 */
[----:B------:R-:W-:Y:S01]  /*11a0*/  VIADD R213, R182, 0x70 ;  /* 0x00000070b6d57836 */ /* 0x000fe20000000000 */
[----:B------:R-:W-:Y:S01]  /*11b0*/  LOP3.LUT R6, R6, 0xffffe000, RZ, 0xc0, !PT ;  /* 0xffffe00006067812 */ /* 0x000fe200078ec0ff */
[C---:B------:R-:W-:Y:S01]  /*11c0*/  VIADD R179, R162.reuse, 0x10 ;  /* 0x00000010a2b37836 */ /* 0x040fe20000000000 */
[----:B------:R0:W-:Y:S01]  /*11d0*/  STL [R1+0x30], R0 ;  /* 0x0000300001007387 */ /* 0x0001e20000100800 */
[----:B------:R-:W-:Y:S01]  /*11e0*/  LOP3.LUT R9, R9, R13, RZ, 0x3c, !PT ;  /* 0x0000000d09097212 */ /* 0x000fe200078e3cff */
[C---:B------:R-:W-:Y:S01]  /*11f0*/  VIADD R178, R162.reuse, 0x30 ;  /* 0x00000030a2b27836 */ /* 0x040fe20000000000 */
[-C--:B------:R-:W-:Y:S01]  /*1200*/  IADD3 R7, R7, R6.reuse, R187 ;  /* 0x0000000607077210 */ /* 0x080fe20007ffe0bb */
[----:B------:R-:W-:Y:S01]  /*1210*/  VIADD R180, R162, 0x50 ;  /* 0x00000050a2b47836 */ /* 0x000fe20000000000 */
[----:B------:R-:W-:Y:S01]  /*1220*/  IADD3 R9, R9, R6, R201 ;  /* 0x0000000609097210 */ /* 0x000fe20007ffe0c9 */
[----:B------:R-:W-:Y:S01]  /*1230*/  IMAD.U32 R6, RZ, RZ, UR4 ;  /* 0x00000004ff067e24 */ /* 0x000fe2000f8e00ff */
[----:B------:R-:W-:-:S02]  /*1240*/  SHF.R.S32.HI R171, RZ, 0x3, R4 ;  /* 0x00000003ffab7819 */ /* 0x000fc40000011404 */
[----:B------:R-:W-:Y:S02]  /*1250*/  SHF.R.S32.HI R4, RZ, 0x1f, R224 ;  /* 0x0000001fff047819 */ /* 0x000fe400000114e0 */
[----:B0-----:R-:W-:Y:S01]  /*1260*/  LEA.HI R0, R210, R210, RZ, 0x1 ;  /* 0x000000d2d2007211 */ /* 0x001fe200078f08ff */
[----:B------:R0:W-:Y:S01]  /*1270*/  STL [R1+0x48], R6 ;  /* 0x0000480601007387 */ /* 0x0001e20000100800 */
[----:B------:R-:W-:Y:S02]  /*1280*/  SHF.R.S32.HI R4, RZ, 0x1f, R221 ;  /* 0x0000001fff047819 */ /* 0x000fe400000114dd */
[----:B------:R-:W-:Y:S02]  /*1290*/  LOP3.LUT R3, R0, 0x1ffffffe, RZ, 0xc0, !PT ;  /* 0x1ffffffe00037812 */ /* 0x000fe400078ec0ff */
[----:B------:R-:W-:Y:S02]  /*12a0*/  SHF.R.S32.HI R0, RZ, 0x1f, R204 ;  /* 0x0000001fff007819 */ /* 0x000fe400000114cc */
[----:B------:R-:W-:Y:S01]  /*12b0*/  LOP3.LUT R0, R181, 0x38, R18, 0xf8, !PT ;  /* 0x00000038b5007812 */ /* 0x000fe200078ef812 */
[----:B------:R-:W-:Y:S01]  /*12c0*/  IMAD.IADD R3, R210, 0x1, -R3 ;  /* 0x00000001d2037824 */ /* 0x000fe200078e0a03 */
[----:B------:R-:W-:Y:S01]  /*12d0*/  SHF.R.S32.HI R4, RZ, 0x1f, R218 ;  /* 0x0000001fff047819 */ /* 0x000fe200000114da */
[----:B0-----:R-:W-:Y:S01]  /*12e0*/  IMAD.SHL.U32 R6, R11, 0x8, RZ ;  /* 0x000000080b067824 */ /* 0x001fe200078e00ff */
[----:B------:R-:W-:Y:S01]  /*12f0*/  LOP3.LUT R0, R201, R0, R13, 0xf6, !PT ;  /* 0x00000000c9007212 */ /* 0x000fe200078ef60d */
[----:B------:R-:W-:Y:S01]  /*1300*/  IMAD R203, R3, 0x8, R12 ;  /* 0x0000000803cb7824 */ /* 0x000fe200078e020c */
[----:B------:R-:W-:-:S02]  /*1310*/  SHF.R.S32.HI R4, RZ, 0x1f, R215 ;  /* 0x0000001fff047819 */ /* 0x000fc400000114d7 */
[----:B------:R-:W-:Y:S01]  /*1320*/  LEA R0, R0, UR4, 0x1 ;  /* 0x0000000400007c11 */ /* 0x000fe2000f8e08ff */
[----:B------:R0:W-:Y:S01]  /*1330*/  STL [R1+0x54], R6 ;  /* 0x0000540601007387 */ /* 0x0001e20000100800 */
[----:B------:R-:W-:Y:S02]  /*1340*/  SHF.R.S32.HI R4, RZ, 0x1f, R212 ;  /* 0x0000001fff047819 */ /* 0x000fe400000114d4 */
[----:B------:R-:W-:Y:S01]  /*1350*/  LEA R4, R7, UR4, 0x1 ;  /* 0x0000000407047c11 */ /* 0x000fe2000f8e08ff */
[----:B------:R1:W-:Y:S01]  /*1360*/  STL [R1+0x40], R0 ;  /* 0x0000400001007387 */ /* 0x0003e20000100800 */
[----:B------:R-:W-:Y:S02]  /*1370*/  SHF.R.S32.HI R19, RZ, 0x1f, R18 ;  /* 0x0000001fff137819 */ /* 0x000fe40000011412 */
[----:B------:R-:W-:Y:S02]  /*1380*/  SHF.R.S32.HI R173, RZ, 0x1f, R22 ;  /* 0x0000001fffad7819 */ /* 0x000fe40000011416 */
[----:B------:R-:W-:-:S02]  /*1390*/  SHF.R.S32.HI R184, RZ, 0x1f, R160 ;  /* 0x0000001fffb87819 */ /* 0x000fc400000114a0 */
[----:B0-----:R-:W-:Y:S02]  /*13a0*/  SHF.R.S32.HI R6, RZ, 0x1f, R222 ;  /* 0x0000001fff067819 */ /* 0x001fe400000114de */
[----:B------:R-:W-:Y:S02]  /*13b0*/  SHF.R.S32.HI R6, RZ, 0x1f, R219 ;  /* 0x0000001fff067819 */ /* 0x000fe400000114db */
[----:B-1----:R-:W-:Y:S02]  /*13c0*/  SHF.R.S32.HI R0, RZ, 0x1f, R223 ;  /* 0x0000001fff007819 */ /* 0x002fe400000114df */
[----:B------:R-:W-:Y:S02]  /*13d0*/  SHF.R.S32.HI R0, RZ, 0x1f, R220 ;  /* 0x0000001fff007819 */ /* 0x000fe400000114dc */
[----:B------:R-:W-:Y:S02]  /*13e0*/  SHF.R.S32.HI R0, RZ, 0x1f, R217 ;  /* 0x0000001fff007819 */ /* 0x000fe400000114d9 */
[----:B------:R-:W-:-:S02]  /*13f0*/  SHF.R.S32.HI R0, RZ, 0x1f, R214 ;  /* 0x0000001fff007819 */ /* 0x000fc400000114d6 */
[----:B------:R-:W-:Y:S02]  /*1400*/  LEA R0, R5, UR4, 0x1 ;  /* 0x0000000405007c11 */ /* 0x000fe4000f8e08ff */
[----:B------:R-:W-:Y:S02]  /*1410*/  LEA R5, R8, UR4, 0x1 ;  /* 0x0000000408057c11 */ /* 0x000fe4000f8e08ff */
[----:B------:R-:W-:Y:S01]  /*1420*/  SHF.R.S32.HI R6, RZ, 0x1f, R216 ;  /* 0x0000001fff067819 */ /* 0x000fe200000114d8 */
[----:B------:R0:W-:Y:S01]  /*1430*/  STL [R1+0x44], R0 ;  /* 0x0000440001007387 */ /* 0x0001e20000100800 */
[----:B------:R-:W-:Y:S02]  /*1440*/  SHF.R.S32.HI R183, RZ, 0x1f, R161 ;  /* 0x0000001fffb77819 */ /* 0x000fe400000114a1 */
[----:B------:R-:W-:Y:S01]  /*1450*/  SHF.R.S32.HI R170, RZ, 0x3, R170 ;  /* 0x00000003ffaa7819 */ /* 0x000fe200000114aa */
[----:B------:R1:W-:Y:S01]  /*1460*/  STL [R1+0x38], R5 ;  /* 0x0000380501007387 */ /* 0x0003e20000100800 */
[----:B------:R-:W-:-:S03]  /*1470*/  SHF.R.S32.HI R6, RZ, 0x1f, R213 ;  /* 0x0000001fff067819 */ /* 0x000fc600000114d5 */
[----:B------:R1:W-:Y:S01]  /*1480*/  STL [R1+0x3c], R4 ;  /* 0x00003c0401007387 */ /* 0x0003e20000100800 */
[----:B0-----:R-:W-:-:S05]  /*1490*/  LEA R0, R9, UR4, 0x1 ;  /* 0x0000000409007c11 */ /* 0x001fca000f8e08ff */
[----:B------:R1:W-:Y:S02]  /*14a0*/  STL [R1+0x34], R0 ;  /* 0x0000340001007387 */ /* 0x0003e40000100800 */
.L_x_1853:
[----:B------:R-:W-:Y:S01]  /*14b0*/  ULDC.64 UR4, c[0x0][0xa28] ;  /* 0x00028a0000047ab9 */ /* 0x000fe20000000a00 */
[----:B0-23--:R-:W0:Y:S01]  /*14c0*/  LDC.64 R6, c[0x0][0xa08] ;  /* 0x00028200ff067b82 */ /* 0x00de220000000a00 */
[----:B------:R-:W-:Y:S01]  /*14d0*/  ISETP.NE.U32.AND P0, PT, RZ, UR4, PT ;  /* 0x00000004ff007c0c */ /* 0x000fe2000bf05070 */
[----:B------:R-:W-:Y:S01]  /*14e0*/  IMAD.MOV.U32 R13, RZ, RZ, RZ ;  /* 0x000000ffff0d7224 */ /* 0x000fe200078e00ff */
[----:B------:R-:W-:Y:S01]  /*14f0*/  ULDC.64 UR6, c[0x0][0xa20] ;  /* 0x0002880000067ab9 */ /* 0x000fe20000000a00 */
[----:B------:R-:W-:Y:S01]  /*1500*/  IMAD.MOV.U32 R129, RZ, RZ, RZ ;  /* 0x000000ffff817224 */ /* 0x000fe200078e00ff */
[----:B------:R-:W-:Y:S01]  /*1510*/  ISETP.NE.AND.EX P0, PT, RZ, UR5, PT, P0 ;  /* 0x00000005ff007c0c */ /* 0x000fe2000bf05300 */
[----:B------:R-:W-:Y:S02]  /*1520*/  ULDC.64 UR4, c[0x0][0xa18] ;  /* 0x0002860000047ab9 */ /* 0x000fe40000000a00 */
[----:B------:R-:W-:-:S04]  /*1530*/  ISETP.NE.U32.AND P1, PT, RZ, UR4, PT ;  /* 0x00000004ff007c0c */ /* 0x000fc8000bf25070 */
[----:B------:R-:W-:Y:S01]  /*1540*/  ISETP.NE.AND.EX P1, PT, RZ, UR5, PT, P1 ;  /* 0x00000005ff007c0c */ /* 0x000fe2000bf25310 */
[----:B------:R-:W-:Y:S02]  /*1550*/  ULDC.64 UR4, c[0x0][0xa08] ;  /* 0x0002820000047ab9 */ /* 0x000fe40000000a00 */
[----:B------:R-:W-:-:S03]  /*1560*/  ISETP.NE.U32.AND P3, PT, RZ, UR4, PT ;  /* 0x00000004ff007c0c */ /* 0x000fc6000bf65070 */
[----:B-1--4-:R-:W1:Y:S01]  /*1570*/  @P0 LDC.64 R4, c[0x0][0xa28] ;  /* 0x00028a00ff040b82 */ /* 0x012e620000000a00 */
[----:B------:R-:W-:Y:S01]  /*1580*/  ISETP.NE.AND.EX P3, PT, RZ, UR5, PT, P3 ;  /* 0x00000005ff007c0c */ /* 0x000fe2000bf65330 */
[----:B0-----:R-:W-:-:S06]  /*1590*/  IMAD.WIDE R10, R31, 0x4, R6 ;  /* 0x000000041f0a7825 */ /* 0x001fcc00078e0206 */
[----:B------:R-:W0:Y:S01]  /*15a0*/  @P1 LDC.64 R8, c[0x0][0xa18] ;  /* 0x00028600ff081b82 */ /* 0x000e220000000a00 */
[----:B------:R-:W-:Y:S02]  /*15b0*/  ULDC UR4, c[0x0][0x288] ;  /* 0x0000a20000047ab9 */ /* 0x000fe40000000800 */
[----:B------:R-:W-:Y:S01]  /*15c0*/  IMAD.U32 R165, RZ, RZ, UR4 ;  /* 0x00000004ffa57e24 */ /* 0x000fe2000f8e00ff */
[----:B------:R-:W-:Y:S02]  /*15d0*/  ULDC.64 UR4, c[0x0][0x418] ;  /* 0x0001060000047ab9 */ /* 0x000fe40000000a00 */
[----:B------:R2:W5:Y:S01]  /*15e0*/  @P3 LDG.E R129, desc[UR60][R10.64] ;  /* 0x0000003c0a813981 */ /* 0x000562000c1e1900 */
[----:B-1----:R-:W-:-:S05]  /*15f0*/  @P0 IMAD.WIDE R4, R31, 0x4, R4 ;  /* 0x000000041f040825 */ /* 0x002fca00078e0204 */
[----:B------:R2:W5:Y:S01]  /*1600*/  @P0 LDG.E R13, desc[UR60][R4.64] ;  /* 0x0000003c040d0981 */ /* 0x000562000c1e1900 */
[----:B0-----:R-:W-:-:S05]  /*1610*/  @P1 IMAD.WIDE R6, R31, 0x4, R8 ;  /* 0x000000041f061825 */ /* 0x001fca00078e0208 */
[----:B------:R2:W5:Y:S01]  /*1620*/  @P1 LDG.E R165, desc[UR60][R6.64] ;  /* 0x0000003c06a51981 */ /* 0x000562000c1e1900 */
[----:B------:R-:W-:Y:S01]  /*1630*/  UISETP.NE.U32.AND UP0, UPT, UR4, URZ, UPT ;  /* 0x0000003f0400728c */ /* 0x000fe2000bf05070 */
[C---:B------:R-:W-:Y:S02]  /*1640*/  LOP3.LUT R3, R30.reuse, 0xff000000, RZ, 0xc0, !PT ;  /* 0xff0000001e037812 */ /* 0x040fe400078ec0ff */
[----:B------:R-:W-:Y:S01]  /*1650*/  ULDC UR4, c[0x0][0x424] ;  /* 0x0001090000047ab9 */ /* 0x000fe20000000800 */
[----:B------:R-:W-:Y:S01]  /*1660*/  UISETP.NE.AND.EX UP0, UPT, UR5, URZ, UPT, UP0 ;  /* 0x0000003f0500728c */ /* 0x000fe2000bf05300 */
[----:B------:R-:W-:Y:S02]  /*1670*/  ISETP.NE.U32.AND P2, PT, RZ, UR6, PT ;  /* 0x00000006ff007c0c */ /* 0x000fe4000bf45070 */
[----:B------:R-:W-:Y:S01]  /*1680*/  ULDC UR5, c[0x0][0x2f0] ;  /* 0x0000bc0000057ab9 */ /* 0x000fe20000000800 */
[----:B------:R-:W-:Y:S01]  /*1690*/  USEL UR4, UR4, 0x1, UP0 ;  /* 0x0000000104047887 */ /* 0x000fe20008000000 */
[----:B------:R-:W-:-:S02]  /*16a0*/  LOP3.LUT R0, R30, 0xff0000, RZ, 0xc0, !PT ;  /* 0x00ff00001e007812 */ /* 0x000fc400078ec0ff */
[----:B------:R-:W-:Y:S01]  /*16b0*/  SHF.R.U32.HI R3, RZ, 0x8, R3 ;  /* 0x00000008ff037819 */ /* 0x000fe20000011603 */
[----:B------:R-:W-:Y:S01]  /*16c0*/  UIMAD UR4, UR4, UR5, URZ ;  /* 0x00000005040472a4 */ /* 0x000fe2000f8e023f */
[----:B------:R-:W-:Y:S02]  /*16d0*/  ISETP.NE.AND.EX P2, PT, RZ, UR7, PT, P2 ;  /* 0x00000007ff007c0c */ /* 0x000fe4000bf45320 */
[----:B------:R-:W-:Y:S01]  /*16e0*/  ULDC UR5, c[0x0][0x348] ;  /* 0x0000d20000057ab9 */ /* 0x000fe20000000800 */
[----:B------:R-:W-:Y:S01]  /*16f0*/  LEA.HI R207, R0, R3, RZ, 0x10 ;  /* 0x0000000300cf7211 */ /* 0x000fe200078f80ff */
[----:B------:R-:W-:Y:S01]  /*1700*/  IMAD.MOV.U32 R208, RZ, RZ, R31 ;  /* 0x000000ffffd07224 */ /* 0x000fe200078e001f */
[----:B------:R-:W-:Y:S01]  /*1710*/  LOP3.LUT R169, R30, 0xffff, RZ, 0xc0, !PT ;  /* 0x0000ffff1ea97812 */ /* 0x000fe200078ec0ff */
[----:B--2---:R-:W-:Y:S07]  /*1720*/  @P1 BRA `(.L_x_1547) ;  /* 0x0000000000241947 */ /* 0x004fee0003800000 */
        /* <DEDUP_REMOVED lines=9> */
.L_x_1547:
[----:B------:R-:W-:Y:S02]  /*17c0*/  IMAD.U32 R25, RZ, RZ, UR5 ;  /* 0x00000005ff197e24 */ /* 0x000fe4000f8e00ff */
[----:B------:R-:W-:Y:S01]  /*17d0*/  IMAD.U32 R26, RZ, RZ, UR4 ;  /* 0x00000004ff1a7e24 */ /* 0x000fe2000f8e00ff */
[----:B------:R-:W-:Y:S06]  /*17e0*/  @!P2 BRA `(.L_x_1548) ;  /* 0x000000000010a947 */ /* 0x000fec0003800000 */
[----:B------:R-:W0:Y:S02]  /*17f0*/  LDC.64 R26, c[0x0][0xa20] ;  /* 0x00028800ff1a7b82 */ /* 0x000e240000000a00 */
[----:B0-----:R-:W-:-:S06]  /*1800*/  IMAD.WIDE R26, R31, 0x4, R26 ;  /* 0x000000041f1a7825 */ /* 0x001fcc00078e021a */
[----:B------:R0:W5:Y:S01]  /*1810*/  LDG.E R26, desc[UR60][R26.64] ;  /* 0x0000003c1a1a7981 */ /* 0x000162000c1e1900 */
[----:B------:R-:W-:Y:S05]  /*1820*/  BRA `(.L_x_1549) ;  /* 0x0000000000107947 */ /* 0x000fea0003800000 */
.L_x_1548:
[----:B------:R-:W-:Y:S05]  /*1830*/  @!P3 BRA `(.L_x_1549) ;  /* 0x00000000000cb947 */ /* 0x000fea0003800000 */
[----:B------:R-:W2:Y:S04]  /*1840*/  LDG.E R3, desc[UR60][R10.64] ;  /* 0x0000003c0a037981 */ /* 0x000ea8000c1e1900 */
[----:B------:R-:W2:Y:S02]  /*1850*/  LDG.E R26, desc[UR60][R10.64+0x4] ;  /* 0x0000043c0a1a7981 */ /* 0x000ea4000c1e1900 */
[----:B--2---:R-:W-:-:S07]  /*1860*/  IMAD.IADD R26, R26, 0x1, -R3 ;  /* 0x000000011a1a7824 */ /* 0x004fce00078e0a03 */
.L_x_1549:
[----:B------:R-:W-:Y:S01]  /*1870*/  ULDC.64 UR4, c[0x0][0xa10] ;  /* 0x0002840000047ab9 */ /* 0x000fe20000000a00 */
[----:B------:R-:W1:Y:S01]  /*1880*/  LDC R4, c[0x0][0x448] ;  /* 0x00011200ff047b82 */ /* 0x000e620000000800 */
[----:B------:R-:W-:-:S04]  /*1890*/  ISETP.NE.U32.AND P0, PT, RZ, UR4, PT ;  /* 0x00000004ff007c0c */ /* 0x000fc8000bf05070 */
[----:B------:R-:W-:Y:S01]  /*18a0*/  ISETP.NE.AND.EX P0, PT, RZ, UR5, PT, P0 ;  /* 0x00000005ff007c0c */ /* 0x000fe2000bf05300 */
[----:B------:R-:W-:Y:S02]  /*18b0*/  ULDC.64 UR4, c[0x0][0xa30] ;  /* 0x00028c0000047ab9 */ /* 0x000fe40000000a00 */
[----:B------:R-:W-:-:S04]  /*18c0*/  ISETP.NE.U32.AND P1, PT, RZ, UR4, PT ;  /* 0x00000004ff007c0c */ /* 0x000fc8000bf25070 */
[----:B------:R-:W-:-:S06]  /*18d0*/  ISETP.NE.AND.EX P1, PT, RZ, UR5, PT, P1 ;  /* 0x00000005ff007c0c */ /* 0x000fcc000bf25310 */
[----:B------:R-:W2:Y:S08]  /*18e0*/  @P0 LDC.64 R6, c[0x0][0xa10] ;  /* 0x00028400ff060b82 */ /* 0x000eb00000000a00 */
[----:B------:R-:W3:Y:S01]  /*18f0*/  @P1 LDC.64 R8, c[0x0][0xa30] ;  /* 0x00028c00ff081b82 */ /* 0x000ee20000000a00 */
[----:B--2---:R-:W-:-:S05]  /*1900*/  @P0 IMAD.WIDE R6, R31, 0x4, R6 ;  /* 0x000000041f060825 */ /* 0x004fca00078e0206 */
[----:B------:R-:W2:Y:S04]  /*1910*/  @P0 LDG.E R0, desc[UR60][R6.64] ;  /* 0x0000003c06000981 */ /* 0x000ea8000c1e1900 */
[----:B------:R-:W2:Y:S01]  /*1920*/  @P0 LDG.E R3, desc[UR60][R6.64+0x4] ;  /* 0x0000043c06030981 */ /* 0x000ea2000c1e1900 */
[----:B-----5:R-:W-:Y:S02]  /*1930*/  IMAD.MOV.U32 R140, RZ, RZ, R26 ;  /* 0x000000ffff8c7224 */ /* 0x020fe400078e001a */
[----:B---3--:R-:W-:-:S05]  /*1940*/  @P1 IMAD.WIDE R8, R31, 0x4, R8 ;  /* 0x000000041f081825 */ /* 0x008fca00078e0208 */
[----:B------:R3:W5:Y:S01]  /*1950*/  @P1 LDG.E R140, desc[UR60][R8.64] ;  /* 0x0000003c088c1981 */ /* 0x000762000c1e1900 */
[----:B-1----:R-:W-:Y:S01]  /*1960*/  ISETP.NE.AND P1, PT, R4, 0x1, PT ;  /* 0x000000010400780c */ /* 0x002fe20003f25270 */
[----:B------:R-:W-:Y:S01]  /*1970*/  IMAD.SHL.U32 R188, R29, 0x80, RZ ;  /* 0x000000801dbc7824 */ /* 0x000fe200078e00ff */
[----:B------:R-:W1:Y:S01]  /*1980*/  LDC.64 R4, c[0x0][0x9e0] ;  /* 0x00027800ff047b82 */ /* 0x000e620000000a00 */
[----:B------:R-:W-:-:S10]  /*1990*/  IMAD.IADD R12, R26, 0x1, -R13 ;  /* 0x000000011a0c7824 */ /* 0x000fd400078e0a0d */
[----:B------:R-:W4:Y:S08]  /*19a0*/  @P1 LDC R10, c[0x0][0x44c] ;  /* 0x00011300ff0a1b82 */ /* 0x000f300000000800 */
[----:B------:R-:W0:Y:S01]  /*19b0*/  @P1 LDC R11, c[0x0][0x450] ;  /* 0x00011400ff0b1b82 */ /* 0x000e220000000800 */
[----:B-1----:R-:W-:Y:S01]  /*19c0*/  ISETP.GE.AND P2, PT, R5, 0x1, PT ;  /* 0x000000010500780c */ /* 0x002fe20003f46270 */
[----:B--2---:R-:W-:-:S02]  /*19d0*/  @P0 IMAD.IADD R25, R3, 0x1, -R0 ;  /* 0x0000000103190824 */ /* 0x004fc400078e0a00 */
[----:B------:R-:W-:Y:S02]  /*19e0*/  VIADD R3, R188, 0x7f ;  /* 0x0000007fbc037836 */ /* 0x000fe40000000000 */
[----:B------:R-:W-:Y:S02]  /*19f0*/  IMAD.IADD R166, R12, 0x1, R25 ;  /* 0x000000010ca67824 */ /* 0x000fe400078e0219 */
[----:B----4-:R-:W-:-:S04]  /*1a00*/  @P1 IMAD.HI.U32 R6, R3, R10, RZ ;  /* 0x0000000a03061227 */ /* 0x010fc800078e00ff */
[C---:B------:R-:W-:Y:S01]  /*1a10*/  VIADD R0, R166.reuse, 0x5f ;  /* 0x0000005fa6007836 */ /* 0x040fe20000000000 */
[----:B0-----:R-:W-:Y:S02]  /*1a20*/  @P1 SHF.R.U32.HI R3, RZ, R11, R6 ;  /* 0x0000000bff031219 */ /* 0x001fe40000011606 */
[----:B------:R-:W-:Y:S01]  /*1a30*/  IADD3 R6, R166, 0x1, -R165 ;  /* 0x00000001a6067810 */ /* 0x000fe20007ffe8a5 */
[----:B------:R-:W-:-:S04]  /*1a40*/  IMAD.HI R0, R0, 0x2aaaaaab, RZ ;  /* 0x2aaaaaab00007827 */ /* 0x000fc800078e02ff */
[----:B------:R-:W-:Y:S01]  /*1a50*/  IMAD.IADD R3, R6, 0x1, R3 ;  /* 0x0000000106037824 */ /* 0x000fe200078e0203 */
[----:B------:R-:W-:-:S03]  /*1a60*/  SHF.R.U32.HI R141, RZ, 0x1f, R0 ;  /* 0x0000001fff8d7819 */ /* 0x000fc60000011600 */
[----:B------:R-:W-:Y:S01]  /*1a70*/  IMAD.IADD R4, R3, 0x1, R4 ;  /* 0x0000000103047824 */ /* 0x000fe200078e0204 */
[----:B------:R-:W-:Y:S01]  /*1a80*/  LEA.HI.SX32 R141, R0, R141, 0x1c ;  /* 0x0000008d008d7211 */ /* 0x000fe200078fe2ff */
[----:B---3--:R-:W-:Y:S06]  /*1a90*/  @!P2 BRA `(.L_x_1550) ;  /* 0x000000000048a947 */ /* 0x008fec0003800000 */
        /* <DEDUP_REMOVED lines=11> */
.L_x_1552:
[----:B------:R-:W-:-:S13]  /*1b50*/  ISETP.NE.AND P0, PT, R5, 0x1, PT ;  /* 0x000000010500780c */ /* 0x000fda0003f05270 */
[----:B------:R-:W0:Y:S02]  /*1b60*/  @P0 LDC.64 R6, c[0x0][0x9e8] ;  /* 0x00027a00ff060b82 */ /* 0x000e240000000a00 */
[----:B0-----:R-:W-:-:S05]  /*1b70*/  @P0 IMAD.HI.U32 R6, R0, R6, RZ ;  /* 0x0000000600060227 */ /* 0x001fca00078e00ff */
[----:B------:R-:W-:-:S07]  /*1b80*/  @P0 SHF.R.U32.HI R0, RZ, R7, R6 ;  /* 0x00000007ff000219 */ /* 0x000fce0000011606 */
.L_x_1553:
[----:B------:R-:W-:Y:S05]  /*1b90*/  BSYNC B0 ;  /* 0x0000000000007941 */ /* 0x000fea0003800000 */
.L_x_1551:
[----:B------:R-:W-:-:S05]  /*1ba0*/  IMAD R3, R0, R5, R5 ;  /* 0x0000000500037224 */ /* 0x000fca00078e0205 */
[----:B------:R-:W-:-:S07]  /*1bb0*/  VIMNMX R4, R4, R3, PT ;  /* 0x0000000304047248 */ /* 0x000fce0003fe0100 */
.L_x_1550:
[----:B------:R-:W0:Y:S01]  /*1bc0*/  @P1 LDC R3, c[0x0][0x44c] ;  /* 0x00011300ff031b82 */ /* 0x000e220000000800 */
[----:B------:R-:W-:Y:S01]  /*1bd0*/  VIADD R4, R4, 0x5f ;  /* 0x0000005f04047836 */ /* 0x000fe20000000000 */
[----:B------:R-:W-:Y:S01]  /*1be0*/  ULDC UR4, c[0x0][0x9dc] ;  /* 0x0002770000047ab9 */ /* 0x000fe20000000800 */
[----:B------:R-:W-:Y:S02]  /*1bf0*/  IMAD.MOV.U32 R0, RZ, RZ, R188 ;  /* 0x000000ffff007224 */ /* 0x000fe400078e00bc */
[----:B------:R-:W-:-:S03]  /*1c00*/  IMAD.HI R4, R4, 0x2aaaaaab, RZ ;  /* 0x2aaaaaab04047827 */ /* 0x000fc600078e02ff */
[----:B------:R-:W1:Y:S01]  /*1c10*/  @P1 LDC R7, c[0x0][0x450] ;  /* 0x00011400ff071b82 */ /* 0x000e620000000800 */
[----:B------:R-:W-:Y:S02]  /*1c20*/  IMAD.IADD R193, R166, 0x1, -R165 ;  /* 0x00000001a6c17824 */ /* 0x000fe400078e0aa5 */
        /* <DEDUP_REMOVED lines=18> */
.L_x_1556:
[----:B------:R-:W-:-:S13]  /*1d50*/  ISETP.NE.AND P0, PT, R5, 0x1, PT ;  /* 0x000000010500780c */ /* 0x000fda0003f05270 */
[----:B------:R-:W0:Y:S02]  /*1d60*/  @P0 LDC.64 R6, c[0x0][0x9e8] ;  /* 0x00027a00ff060b82 */ /* 0x000e240000000a00 */
[----:B0-----:R-:W-:-:S05]  /*1d70*/  @P0 IMAD.HI.U32 R4, R0, R6, RZ ;  /* 0x0000000600040227 */ /* 0x001fca00078e00ff */
[----:B------:R-:W-:-:S07]  /*1d80*/  @P0 SHF.R.U32.HI R0, RZ, R7, R4 ;  /* 0x00000007ff000219 */ /* 0x000fce0000011604 */
.L_x_1557:
[----:B------:R-:W-:Y:S05]  /*1d90*/  BSYNC B0 ;  /* 0x0000000000007941 */ /* 0x000fea0003800000 */
.L_x_1555:
[----:B------:R-:W-:-:S05]  /*1da0*/  IMAD R0, R0, R5, RZ ;  /* 0x0000000500007224 */ /* 0x000fca00078e02ff */
[----:B------:R-:W-:-:S07]  /*1db0*/  VIMNMX R3, R3, R0, !PT ;  /* 0x0000000003037248 */ /* 0x000fce0007fe0100 */
.L_x_1554:
[----:B------:R-:W-:Y:S01]  /*1dc0*/  IMAD.HI R3, R3, 0x2aaaaaab, RZ ;  /* 0x2aaaaaab03037827 */ /* 0x000fe200078e02ff */
[----:B------:R-:W-:Y:S01]  /*1dd0*/  BSSY B0, `(.L_x_1558) ;  /* 0x0000028000007945 */ /* 0x000fe20003800000 */
[----:B------:R-:W-:Y:S02]  /*1de0*/  LOP3.LUT R211, R207, 0xff, RZ, 0xc0, !PT ;  /* 0x000000ffcfd37812 */ /* 0x000fe400078ec0ff */
[----:B------:R-:W-:Y:S02]  /*1df0*/  SHF.R.U32.HI R207, RZ, 0x10, R207 ;  /* 0x00000010ffcf7819 */ /* 0x000fe400000116cf */
[----:B------:R-:W-:-:S04]  /*1e00*/  SHF.R.U32.HI R0, RZ, 0x1f, R3 ;  /* 0x0000001fff007819 */ /* 0x000fc80000011603 */
[----:B------:R-:W-:-:S04]  /*1e10*/  LEA.HI.SX32 R0, R3, R0, 0x1c ;  /* 0x0000000003007211 */ /* 0x000fc800078fe2ff */
[----:B------:R-:W-:Y:S01]  /*1e20*/  VIMNMX R9, RZ, R0, !PT ;  /* 0x00000000ff097248 */ /* 0x000fe20007fe0100 */
[----:B------:R-:W-:-:S03]  /*1e30*/  IMAD.MOV.U32 R0, RZ, RZ, RZ ;  /* 0x000000ffff007224 */ /* 0x000fc600078e00ff */
[----:B------:R-:W-:-:S13]  /*1e40*/  ISETP.GT.AND P0, PT, R8, R9, PT ;  /* 0x000000090800720c */ /* 0x000fda0003f04270 */
[----:B------:R-:W-:Y:S05]  /*1e50*/  @!P0 BRA `(.L_x_1559) ;  /* 0x00000000007c8947 */ /* 0x000fea0003800000 */
[----:B------:R-:W-:Y:S01]  /*1e60*/  ISETP.NE.AND P0, PT, R207, RZ, PT ;  /* 0x000000ffcf00720c */ /* 0x000fe20003f05270 */
[----:B------:R-:W-:-:S03]  /*1e70*/  ULDC UR4, c[0x0][0x9f0] ;  /* 0x00027c0000047ab9 */ /* 0x000fc60000000800 */
[----:B------:R-:W-:-:S04]  /*1e80*/  SEL R11, R207, UR4, P0 ;  /* 0x00000004cf0b7c07 */ /* 0x000fc80008000000 */
[-C--:B------:R-:W-:Y:S02]  /*1e90*/  IABS R6, R11.reuse ;  /* 0x0000000b00067213 */ /* 0x080fe40000000000 */
[----:B------:R-:W-:Y:S02]  /*1ea0*/  IADD3 R0, R11, -0x1, R8 ;  /* 0xffffffff0b007810 */ /* 0x000fe40007ffe008 */
[----:B------:R-:W0:Y:S01]  /*1eb0*/  I2F.RP R3, R6 ;  /* 0x0000000600037306 */ /* 0x000e220000209400 */
[----:B------:R-:W-:Y:S02]  /*1ec0*/  IABS R13, R11 ;  /* 0x0000000b000d7213 */ /* 0x000fe40000000000 */
[----:B------:R-:W-:-:S05]  /*1ed0*/  IMAD.IADD R0, R0, 0x1, -R9 ;  /* 0x0000000100007824 */ /* 0x000fca00078e0a09 */
        /* <DEDUP_REMOVED lines=23> */
.L_x_1559:
[----:B------:R-:W-:Y:S05]  /*2050*/  BSYNC B0 ;  /* 0x0000000000007941 */ /* 0x000fea0003800000 */
.L_x_1558:
[----:B------:R-:W-:-:S05]  /*2060*/  IMAD R3, R211, R0, R9 ;  /* 0x00000000d3037224 */ /* 0x000fca00078e0209 */
[C---:B------:R-:W-:Y:S01]  /*2070*/  VIADDMNMX R0, R3.reuse, R0, R8, PT ;  /* 0x0000000003007246 */ /* 0x040fe20003800108 */
[----:B------:R-:W-:-:S04]  /*2080*/  IMAD R3, R3, 0x60, -R12 ;  /* 0x0000006003037824 */ /* 0x000fc800078e0a0c */
[----:B------:R-:W-:Y:S01]  /*2090*/  IMAD R0, R0, 0x60, -R12 ;  /* 0x0000006000007824 */ /* 0x000fe200078e0a0c */
[----:B------:R-:W-:-:S04]  /*20a0*/  VIMNMX R3, RZ, R3, !PT ;  /* 0x00000003ff037248 */ /* 0x000fc80007fe0100 */
[----:B------:R-:W-:Y:S01]  /*20b0*/  VIMNMX R0, R0, R25, PT ;  /* 0x0000001900007248 */ /* 0x000fe20003fe0100 */
[----:B------:R-:W-:-:S03]  /*20c0*/  IMAD.WIDE.U32 R4, R3, -0x55555555, RZ ;  /* 0xaaaaaaab03047825 */ /* 0x000fc600078e00ff */
[----:B------:R-:W-:Y:S02]  /*20d0*/  ISETP.GT.AND P0, PT, R0, R3, PT ;  /* 0x000000030000720c */ /* 0x000fe40003f04270 */
[----:B------:R-:W-:-:S05]  /*20e0*/  SHF.R.U32.HI R125, RZ, 0x6, R5 ;  /* 0x00000006ff7d7819 */ /* 0x000fca0000011605 */
[----:B------:R-:W-:-:S06]  /*20f0*/  IMAD.MOV.U32 R24, RZ, RZ, R125 ;  /* 0x000000ffff187224 */ /* 0x000fcc00078e007d */
[----:B------:R-:W-:-:S04]  /*2100*/  @P0 VIADD R0, R0, 0x5f ;  /* 0x0000005f00000836 */ /* 0x000fc80000000000 */
[----:B------:R-:W-:-:S05]  /*2110*/  @P0 IMAD.HI R0, R0, 0x2aaaaaab, RZ ;  /* 0x2aaaaaab00000827 */ /* 0x000fca00078e02ff */
[----:B------:R-:W-:-:S04]  /*2120*/  @P0 SHF.R.U32.HI R3, RZ, 0x1f, R0 ;  /* 0x0000001fff030819 */ /* 0x000fc80000011600 */
[----:B------:R-:W-:Y:S02]  /*2130*/  @P0 LEA.HI.SX32 R24, R0, R3, 0x1c ;  /* 0x0000000300180211 */ /* 0x000fe400078fe2ff */
[----:B------:R-:W-:Y:S02]  /*2140*/  PLOP3.LUT P0, PT, PT, PT, PT, 0x80, 0x0 ;  /* 0x000000000000781c */ /* 0x000fe40003f0f070 */
        /* <DEDUP_REMOVED lines=22> */
.L_x_1562:
[----:B------:R-:W-:Y:S05]  /*22b0*/  BSYNC B6 ;  /* 0x0000000000067941 */ /* 0x000fea0003800000 */
.L_x_1561:
        /* <DEDUP_REMOVED lines=20> */
.L_x_1564:
[----:B------:R-:W-:Y:S05]  /*2400*/  BSYNC B6 ;  /* 0x0000000000067941 */ /* 0x000fea0003800000 */
.L_x_1563:
[----:B------:R-:W-:Y:S01]  /*2410*/  ULDC.64 UR4, c[0x0][0x9f8] ;  /* 0x00027e0000047ab9 */ /* 0x000fe20000000a00 */
[----:B------:R-:W-:Y:S01]  /*2420*/  IMAD.MOV.U32 R100, RZ, RZ, R31 ;  /* 0x000000ffff647224 */ /* 0x000fe200078e001f */
[----:B------:R-:W-:Y:S01]  /*2430*/  ISETP.NE.U32.AND P0, PT, RZ, UR4, PT ;  /* 0x00000004ff007c0c */ /* 0x000fe2000bf05070 */
[----:B------:R-:W-:Y:S01]  /*2440*/  ULDC UR4, c[0x0][0x2f4] ;  /* 0x0000bd0000047ab9 */ /* 0x000fe20000000800 */
[----:B------:R-:W0:Y:S02]  /*2450*/  LDC.64 R94, c[0x0][0x3f8] ;  /* 0x0000fe00ff5e7b82 */ /* 0x000e240000000a00 */
[----:B------:R-:W-:Y:S01]  /*2460*/  ISETP.NE.AND.EX P0, PT, RZ, UR5, PT, P0 ;  /* 0x00000005ff007c0c */ /* 0x000fe2000bf05300 */
[----:B------:R-:W-:-:S05]  /*2470*/  ULDC UR5, c[0x0][0x320] ;  /* 0x0000c80000057ab9 */ /* 0x000fca0000000800 */
[----:B------:R-:W1:Y:S08]  /*2480*/  LDC R15, c[0x0][0x3f4] ;  /* 0x0000fd00ff0f7b82 */ /* 0x000e700000000800 */
[----:B------:R-:W2:Y:S08]  /*2490*/  @P0 LDC.64 R4, c[0x0][0x9f8] ;  /* 0x00027e00ff040b82 */ /* 0x000eb00000000a00 */
[----:B------:R-:W3:Y:S01]  /*24a0*/  LDC.64 R88, c[0x0][0x408] ;  /* 0x00010200ff587b82 */ /* 0x000ee20000000a00 */
[----:B--2---:R-:W-:-:S05]  /*24b0*/  @P0 IMAD.WIDE R4, R31, 0x4, R4 ;  /* 0x000000041f040825 */ /* 0x004fca00078e0204 */
[----:B------:R2:W4:Y:S01]  /*24c0*/  @P0 LDG.E R100, desc[UR60][R4.64] ;  /* 0x0000003c04640981 */ /* 0x000522000c1e1900 */
[C---:B------:R-:W-:Y:S01]  /*24d0*/  ISETP.GE.AND P1, PT, R167.reuse, UR4, PT ;  /* 0x00000004a7007c0c */ /* 0x040fe2000bf26270 */
[--C-:B0-----:R-:W-:Y:S01]  /*24e0*/  IMAD.WIDE.U32 R96, R174, R94, R18.reuse ;  /* 0x0000005eae607225 */ /* 0x101fe200078e0012 */
[----:B------:R-:W-:Y:S01]  /*24f0*/  ISETP.GE.AND P0, PT, R18, UR4, PT ;  /* 0x0000000412007c0c */ /* 0x000fe2000bf06270 */
[----:B------:R-:W0:Y:S01]  /*2500*/  S2R R194, SR_TID.X ;  /* 0x0000000000c27919 */ /* 0x000e220000002100 */
[----:B------:R-:W-:Y:S01]  /*2510*/  SEL R3, RZ, 0xffffffff, P1 ;  /* 0xffffffffff037807 */ /* 0x000fe20000800000 */
[----:B---3--:R-:W-:Y:S01]  /*2520*/  IMAD.WIDE.U32 R90, R174, R88, R18 ;  /* 0x00000058ae5a7225 */ /* 0x008fe200078e0012 */
[----:B------:R-:W-:Y:S02]  /*2530*/  SEL R0, RZ, 0x1, P0 ;  /* 0x00000001ff007807 */ /* 0x000fe40000000000 */
[----:B------:R-:W-:Y:S01]  /*2540*/  ISETP.GE.AND P0, PT, R167, UR5, PT ;  /* 0x00000005a7007c0c */ /* 0x000fe2000bf06270 */
[----:B------:R-:W-:Y:S01]  /*2550*/  IMAD.SHL.U32 R3, R3, 0x2, RZ ;  /* 0x0000000203037824 */ /* 0x000fe200078e00ff */
[----:B------:R-:W-:Y:S01]  /*2560*/  ISETP.GE.AND P1, PT, R22, UR4, PT ;  /* 0x0000000416007c0c */ /* 0x000fe2000bf26270 */
[----:B------:R-:W-:Y:S01]  /*2570*/  IMAD.SHL.U32 R106, R94, 0x40, RZ ;  /* 0x000000405e6a7824 */ /* 0x000fe200078e00ff */
[----:B------:R-:W-:Y:S01]  /*2580*/  SHF.R.S32.HI R9, RZ, 0x1f, R174 ;  /* 0x0000001fff097819 */ /* 0x000fe200000114ae */
[----:B------:R-:W-:Y:S01]  /*2590*/  IMAD.MOV.U32 R126, RZ, RZ, 0x20 ;  /* 0x00000020ff7e7424 */ /* 0x000fe200078e00ff */
[----:B------:R-:W-:Y:S01]  /*25a0*/  LOP3.LUT R0, R3, 0x2, R0, 0xe2, !PT ;  /* 0x0000000203007812 */ /* 0x000fe200078ee200 */
[----:B------:R-:W-:Y:S01]  /*25b0*/  IMAD.SHL.U32 R108, R88, 0x40, RZ ;  /* 0x00000040586c7824 */ /* 0x000fe200078e00ff */
[----:B------:R-:W-:Y:S01]  /*25c0*/  SEL R3, RZ, 0xffffffff, P0 ;  /* 0xffffffffff037807 */ /* 0x000fe20000000000 */
[----:B------:R-:W-:Y:S01]  /*25d0*/  IMAD.IADD R129, R129, 0x1, R26 ;  /* 0x0000000181817824 */ /* 0x000fe200078e021a */
[----:B------:R-:W-:Y:S01]  /*25e0*/  ISETP.GE.AND P0, PT, R168, UR4, PT ;  /* 0x00000004a8007c0c */ /* 0x000fe2000bf06270 */
[----:B------:R-:W-:Y:S01]  /*25f0*/  IMAD R112, R210, 0x40, R174 ;  /* 0x00000040d2707824 */ /* 0x000fe200078e02ae */
[----:B--2---:R-:W-:Y:S01]  /*2600*/  SEL R4, RZ, 0x8, P1 ;  /* 0x00000008ff047807 */ /* 0x004fe20000800000 */
[----:B------:R-:W-:Y:S01]  /*2610*/  IMAD.SHL.U32 R6, R3, 0x2, RZ ;  /* 0x0000000203067824 */ /* 0x000fe200078e00ff */
[----:B------:R-:W-:Y:S01]  /*2620*/  SEL R3, RZ, 0x4, P0 ;  /* 0x00000004ff037807 */ /* 0x000fe20000000000 */
[----:B-1----:R-:W-:Y:S01]  /*2630*/  IMAD.SHL.U32 R124, R15, 0x2, RZ ;  /* 0x000000020f7c7824 */ /* 0x002fe200078e00ff */
[----:B------:R-:W-:-:S02]  /*2640*/  ISETP.GE.AND P2, PT, R18, UR5, PT ;  /* 0x0000000512007c0c */ /* 0x000fc4000bf46270 */
[--C-:B------:R-:W-:Y:S02]  /*2650*/  SHF.R.S32.HI R163, RZ, 0x1f, R162.reuse ;  /* 0x0000001fffa37819 */ /* 0x100fe400000114a2 */
[----:B------:R-:W-:Y:S01]  /*2660*/  LOP3.LUT R0, R4, R0, R3, 0xfe, !PT ;  /* 0x0000000004007212 */ /* 0x000fe200078efe03 */
[CC--:B------:R-:W-:Y:S01]  /*2670*/  IMAD R3, R9.reuse, R94.reuse, RZ ;  /* 0x0000005e09037224 */ /* 0x0c0fe200078e02ff */
[----:B------:R-:W-:Y:S01]  /*2680*/  SEL R5, RZ, 0x1, P2 ;  /* 0x00000001ff057807 */ /* 0x000fe20001000000 */
[----:B------:R-:W-:Y:S01]  /*2690*/  IMAD.WIDE.U32 R98, R174, R94, R162 ;  /* 0x0000005eae627225 */ /* 0x000fe200078e00a2 */
[----:B------:R-:W-:Y:S02]  /*26a0*/  ISETP.GE.AND P0, PT, R160, UR4, PT ;  /* 0x00000004a0007c0c */ /* 0x000fe4000bf06270 */
[----:B------:R-:W-:Y:S01]  /*26b0*/  ISETP.GE.AND P1, PT, R168, UR5, PT ;  /* 0x00000005a8007c0c */ /* 0x000fe2000bf26270 */
[----:B------:R-:W-:Y:S01]  /*26c0*/  IMAD R3, R174, R95, R3 ;  /* 0x0000005fae037224 */ /* 0x000fe200078e0203 */
[-C--:B------:R-:W-:Y:S01]  /*26d0*/  ISETP.GE.AND P3, PT, R18, R15.reuse, PT ;  /* 0x0000000f1200720c */ /* 0x080fe20003f66270 */
[-C--:B------:R-:W-:Y:S01]  /*26e0*/  IMAD R9, R9, R88.reuse, RZ ;  /* 0x0000005809097224 */ /* 0x080fe200078e02ff */
[----:B------:R-:W-:Y:S01]  /*26f0*/  LOP3.LUT R5, R6, 0x2, R5, 0xe2, !PT ;  /* 0x0000000206057812 */ /* 0x000fe200078ee205 */
[----:B------:R-:W-:Y:S01]  /*2700*/  IMAD.IADD R99, R99, 0x1, R3 ;  /* 0x0000000163637824 */ /* 0x000fe200078e0203 */
[----:B------:R-:W-:Y:S01]  /*2710*/  SEL R7, RZ, 0x10, P0 ;  /* 0x00000010ff077807 */ /* 0x000fe20000000000 */
[----:B------:R-:W-:Y:S01]  /*2720*/  IMAD.IADD R97, R3, 0x1, R97 ;  /* 0x0000000103617824 */ /* 0x000fe200078e0261 */
[----:B------:R-:W-:Y:S01]  /*2730*/  SEL R4, RZ, 0x4, P1 ;  /* 0x00000004ff047807 */ /* 0x000fe20000800000 */
[----:B------:R-:W-:Y:S01]  /*2740*/  IMAD.WIDE.U32 R92, R174, R88, R162 ;  /* 0x00000058ae5c7225 */ /* 0x000fe200078e00a2 */
[----:B------:R-:W-:-:S02]  /*2750*/  ISETP.GE.AND P2, PT, R167, R15, PT ;  /* 0x0000000fa700720c */ /* 0x000fc40003f46270 */
[----:B------:R-:W-:Y:S01]  /*2760*/  SEL R3, R15, RZ, P3 ;  /* 0x000000ff0f037207 */ /* 0x000fe20001800000 */
[----:B-----5:R-:W-:Y:S01]  /*2770*/  IMAD.WIDE.U32 R98, R140, R94, R98 ;  /* 0x0000005e8c627225 */ /* 0x020fe200078e0062 */
[----:B------:R-:W-:Y:S02]  /*2780*/  LOP3.LUT R4, R5, R4, RZ, 0xfc, !PT ;  /* 0x0000000405047212 */ /* 0x000fe400078efcff */
[----:B------:R-:W-:Y:S01]  /*2790*/  LOP3.LUT R7, R0, R7, RZ, 0xfc, !PT ;  /* 0x0000000700077212 */ /* 0x000fe200078efcff */
[----:B------:R-:W-:Y:S01]  /*27a0*/  IMAD R5, R174, R89, R9 ;  /* 0x00000059ae057224 */ /* 0x000fe200078e0209 */
[----:B------:R-:W-:Y:S01]  /*27b0*/  SEL R0, R15, RZ, P2 ;  /* 0x000000ff0f007207 */ /* 0x000fe20001000000 */
[----:B------:R-:W-:Y:S01]  /*27c0*/  IMAD.IADD R3, R18, 0x1, R3 ;  /* 0x0000000112037824 */ /* 0x000fe200078e0203 */
[----:B------:R-:W-:Y:S01]  /*27d0*/  ISETP.GE.AND P1, PT, R168, R15, PT ;  /* 0x0000000fa800720c */ /* 0x000fe20003f26270 */
[----:B------:R-:W-:Y:S01]  /*27e0*/  IMAD.IADD R93, R93, 0x1, R5 ;  /* 0x000000015d5d7824 */ /* 0x000fe200078e0205 */
[----:B------:R-:W-:Y:S01]  /*27f0*/  SHF.R.U32.HI R21, RZ, 0x3, R181 ;  /* 0x00000003ff157819 */ /* 0x000fe200000116b5 */
[----:B------:R-:W-:Y:S01]  /*2800*/  IMAD.IADD R91, R5, 0x1, R91 ;  /* 0x00000001055b7824 */ /* 0x000fe200078e025b */
[----:B------:R-:W-:Y:S01]  /*2810*/  SEL R9, R15, RZ, P1 ;  /* 0x000000ff0f097207 */ /* 0x000fe20000800000 */
[----:B------:R-:W-:Y:S01]  /*2820*/  IMAD.IADD R5, R167, 0x1, R0 ;  /* 0x00000001a7057824 */ /* 0x000fe200078e0200 */
[----:B------:R-:W-:Y:S01]  /*2830*/  SHF.R.S32.HI R0, RZ, 0x1f, R3 ;  /* 0x0000001fff007819 */ /* 0x000fe20000011403 */
[----:B------:R-:W-:Y:S01]  /*2840*/  IMAD.WIDE.U32 R96, R140, R94, R96 ;  /* 0x0000005e8c607225 */ /* 0x000fe200078e0060 */
[----:B------:R-:W-:-:S02]  /*2850*/  SHF.R.S32.HI R13, RZ, 0x1f, R140 ;  /* 0x0000001fff0d7819 */ /* 0x000fc4000001148c */
[----:B------:R-:W-:Y:S01]  /*2860*/  SHF.R.S32.HI R8, RZ, 0x1f, R5 ;  /* 0x0000001fff087819 */ /* 0x000fe20000011405 */
[----:B------:R-:W-:Y:S01]  /*2870*/  IMAD.IADD R11, R168, 0x1, R9 ;  /* 0x00000001a80b7824 */ /* 0x000fe200078e0209 */
[-C--:B------:R-:W-:Y:S01]  /*2880*/  LEA.HI R6, R0, R3.reuse, RZ, 0x3 ;  /* 0x0000000300067211 */ /* 0x080fe200078f18ff */
[-C--:B------:R-:W-:Y:S01]  /*2890*/  IMAD.WIDE.U32 R92, R140, R88.reuse, R92 ;  /* 0x000000588c5c7225 */ /* 0x080fe200078e005c */
[----:B------:R-:W-:Y:S02]  /*28a0*/  LEA.HI R0, R0, R3, RZ, 0x6 ;  /* 0x0000000300007211 */ /* 0x000fe400078f30ff */
[-C--:B------:R-:W-:Y:S01]  /*28b0*/  LEA.HI R3, R8, R5.reuse, RZ, 0x6 ;  /* 0x0000000508037211 */ /* 0x080fe200078f30ff */
[----:B------:R-:W-:Y:S01]  /*28c0*/  IMAD.WIDE.U32 R90, R140, R88, R90 ;  /* 0x000000588c5a7225 */ /* 0x000fe200078e005a */
[----:B------:R-:W-:Y:S02]  /*28d0*/  LEA.HI R12, R8, R5, RZ, 0x3 ;  /* 0x00000005080c7211 */ /* 0x000fe400078f18ff */
[----:B------:R-:W-:-:S02]  /*28e0*/  SHF.R.S32.HI R0, RZ, 0x6, R0 ;  /* 0x00000006ff007819 */ /* 0x000fc40000011400 */
[----:B------:R-:W-:Y:S02]  /*28f0*/  SHF.R.S32.HI R8, RZ, 0x6, R3 ;  /* 0x00000006ff087819 */ /* 0x000fe40000011403 */
[----:B------:R-:W-:Y:S01]  /*2900*/  LOP3.LUT R3, R185, 0x38, R6, 0xf8, !PT ;  /* 0x00000038b9037812 */ /* 0x000fe200078ef806 */
[C---:B------:R-:W-:Y:S01]  /*2910*/  IMAD R139, R0.reuse, 0x1800, R187 ;  /* 0x00001800008b7824 */ /* 0x040fe200078e02bb */
[----:B------:R-:W-:Y:S01]  /*2920*/  SHF.R.S32.HI R14, RZ, 0x1f, R11 ;  /* 0x0000001fff0e7819 */ /* 0x000fe2000001140b */
[----:B------:R-:W-:Y:S01]  /*2930*/  IMAD R137, R0, 0x1800, R201 ;  /* 0x0000180000897824 */ /* 0x000fe200078e02c9 */
[----:B------:R-:W-:Y:S01]  /*2940*/  LOP3.LUT R0, R3, R186, RZ, 0x3c, !PT ;  /* 0x000000ba03007212 */ /* 0x000fe200078e3cff */
[----:B------:R-:W-:Y:S01]  /*2950*/  IMAD R138, R8, 0x1800, R187 ;  /* 0x00001800088a7824 */ /* 0x000fe200078e02bb */
[-C--:B------:R-:W-:Y:S01]  /*2960*/  LEA.HI R20, R14, R11.reuse, RZ, 0x3 ;  /* 0x0000000b0e147211 */ /* 0x080fe200078f18ff */
[----:B------:R-:W-:Y:S01]  /*2970*/  IMAD R135, R8, 0x1800, R201 ;  /* 0x0000180008877824 */ /* 0x000fe200078e02c9 */
[----:B------:R-:W-:Y:S01]  /*2980*/  LEA.HI R11, R14, R11, RZ, 0x6 ;  /* 0x0000000b0e0b7211 */ /* 0x000fe200078f30ff */
[----:B------:R-:W-:Y:S01]  /*2990*/  IMAD.IADD R139, R139, 0x1, R0 ;  /* 0x000000018b8b7824 */ /* 0x000fe200078e0200 */
[----:B------:R-:W-:-:S02]  /*29a0*/  LOP3.LUT R5, R185, 0x38, R12, 0xf8, !PT ;  /* 0x00000038b9057812 */ /* 0x000fc400078ef80c */
[----:B------:R-:W-:Y:S02]  /*29b0*/  SHF.R.S32.HI R0, RZ, 0x6, R11 ;  /* 0x00000006ff007819 */ /* 0x000fe4000001140b */
[----:B------:R-:W-:Y:S02]  /*29c0*/  LOP3.LUT R3, R185, 0x38, R20, 0xf8, !PT ;  /* 0x00000038b9037812 */ /* 0x000fe400078ef814 */
[-C--:B------:R-:W-:Y:S01]  /*29d0*/  LOP3.LUT R5, R5, R186.reuse, RZ, 0x3c, !PT ;  /* 0x000000ba05057212 */ /* 0x080fe200078e3cff */
[C---:B------:R-:W-:Y:S01]  /*29e0*/  IMAD R136, R0.reuse, 0x1800, R187 ;  /* 0x0000180000887824 */ /* 0x040fe200078e02bb */
[----:B------:R-:W-:Y:S01]  /*29f0*/  LOP3.LUT R9, R181, 0x38, R6, 0xf8, !PT ;  /* 0x00000038b5097812 */ /* 0x000fe200078ef806 */
[----:B------:R-:W-:Y:S01]  /*2a00*/  IMAD R134, R0, 0x1800, R201 ;  /* 0x0000180000867824 */ /* 0x000fe200078e02c9 */
[----:B------:R-:W-:Y:S01]  /*2a10*/  LOP3.LUT R3, R3, R186, RZ, 0x3c, !PT ;  /* 0x000000ba03037212 */ /* 0x000fe200078e3cff */
[----:B------:R-:W-:Y:S01]  /*2a20*/  IMAD.IADD R138, R138, 0x1, R5 ;  /* 0x000000018a8a7824 */ /* 0x000fe200078e0205 */
[----:B------:R-:W-:Y:S01]  /*2a30*/  LOP3.LUT R5, R181, 0x38, R12, 0xf8, !PT ;  /* 0x00000038b5057812 */ /* 0x000fe200078ef80c */
[----:B------:R-:W-:Y:S01]  /*2a40*/  IMAD R0, R13, R94, RZ ;  /* 0x0000005e0d007224 */ /* 0x000fe200078e02ff */
[----:B------:R-:W-:Y:S01]  /*2a50*/  LOP3.LUT R10, R9, R21, RZ, 0x3c, !PT ;  /* 0x00000015090a7212 */ /* 0x000fe200078e3cff */
[----:B------:R-:W-:Y:S01]  /*2a60*/  IMAD.IADD R136, R136, 0x1, R3 ;  /* 0x0000000188887824 */ /* 0x000fe200078e0203 */
[----:B------:R-:W-:Y:S01]  /*2a70*/  LOP3.LUT R9, R181, 0x38, R20, 0xf8, !PT ;  /* 0x00000038b5097812 */ /* 0x000fe200078ef814 */
[----:B------:R-:W-:Y:S01]  /*2a80*/  IMAD R11, R140, R95, R0 ;  /* 0x0000005f8c0b7224 */ /* 0x000fe200078e0200 */
[----:B------:R-:W-:Y:S01]  /*2a90*/  LOP3.LUT R3, R185, 0x18, R18, 0xf8, !PT ;  /* 0x00000018b9037812 */ /* 0x000fe200078ef812 */
[----:B------:R-:W-:Y:S01]  /*2aa0*/  IMAD R13, R13, R88, RZ ;  /* 0x000000580d0d7224 */ /* 0x000fe200078e02ff */
[-C--:B------:R-:W-:Y:S01]  /*2ab0*/  LOP3.LUT R8, R5, R21.reuse, RZ, 0x3c, !PT ;  /* 0x0000001505087212 */ /* 0x080fe200078e3cff */
[----:B------:R-:W-:Y:S01]  /*2ac0*/  IMAD R5, R95, 0x60, RZ ;  /* 0x000000605f057824 */ /* 0x000fe200078e02ff */
[----:B------:R-:W-:Y:S01]  /*2ad0*/  ISETP.GE.AND P4, PT, R22, UR5, PT ;  /* 0x0000000516007c0c */ /* 0x000fe2000bf86270 */
[----:B------:R-:W-:Y:S01]  /*2ae0*/  IMAD.IADD R137, R137, 0x1, R10 ;  /* 0x0000000189897824 */ /* 0x000fe200078e020a */
[----:B------:R-:W-:Y:S01]  /*2af0*/  LOP3.LUT R9, R9, R21, RZ, 0x3c, !PT ;  /* 0x0000001509097212 */ /* 0x000fe200078e3cff */
[----:B------:R-:W-:Y:S01]  /*2b00*/  IMAD.IADD R135, R135, 0x1, R8 ;  /* 0x0000000187877824 */ /* 0x000fe200078e0208 */
[----:B------:R-:W-:Y:S01]  /*2b10*/  ISETP.GE.AND P0, PT, R161, UR4, PT ;  /* 0x00000004a1007c0c */ /* 0x000fe2000bf06270 */
[----:B------:R-:W-:Y:S01]  /*2b20*/  IMAD R13, R140, R89, R13 ;  /* 0x000000598c0d7224 */ /* 0x000fe200078e020d */
[----:B------:R-:W-:Y:S01]  /*2b30*/  LOP3.LUT R0, R3, R186, RZ, 0x3c, !PT ;  /* 0x000000ba03007212 */ /* 0x000fe200078e3cff */
[----:B------:R-:W-:Y:S01]  /*2b40*/  IMAD.IADD R134, R134, 0x1, R9 ;  /* 0x0000000186867824 */ /* 0x000fe200078e0209 */
[----:B------:R-:W-:Y:S01]  /*2b50*/  SEL R3, RZ, 0x8, P4 ;  /* 0x00000008ff037807 */ /* 0x000fe20002000000 */
[----:B------:R-:W-:Y:S01]  /*2b60*/  IMAD R9, R89, 0x60, RZ ;  /* 0x0000006059097824 */ /* 0x000fe200078e02ff */
[C---:B------:R-:W-:Y:S01]  /*2b70*/  SHF.L.U64.HI R105, R94.reuse, 0x6, R95 ;  /* 0x000000065e697819 */ /* 0x040fe2000001025f */
[----:B------:R-:W-:Y:S01]  /*2b80*/  IMAD.WIDE.U32 R94, R94, 0x60, RZ ;  /* 0x000000605e5e7825 */ /* 0x000fe200078e00ff */
[----:B------:R-:W-:-:S02]  /*2b90*/  LOP3.LUT P5, RZ, R228, 0x4, RZ, 0xc0, !PT ;  /* 0x00000004e4ff7812 */ /* 0x000fc400078ac0ff */
[----:B------:R-:W-:Y:S01]  /*2ba0*/  SEL R8, RZ, 0x20, P0 ;  /* 0x00000020ff087807 */ /* 0x000fe20000000000 */
[----:B------:R-:W-:Y:S01]  /*2bb0*/  IMAD.IADD R130, R95, 0x1, R5 ;  /* 0x000000015f827824 */ /* 0x000fe200078e0205 */
[C---:B------:R-:W-:Y:S01]  /*2bc0*/  SHF.L.U64.HI R107, R88.reuse, 0x6, R89 ;  /* 0x00000006586b7819 */ /* 0x040fe20000010259 */
[----:B------:R-:W-:Y:S01]  /*2bd0*/  IMAD.WIDE.U32 R88, R88, 0x60, RZ ;  /* 0x0000006058587825 */ /* 0x000fe200078e00ff */
[C---:B------:R-:W-:Y:S02]  /*2be0*/  LOP3.LUT R10, R4.reuse, R3, RZ, 0xfc, !PT ;  /* 0x00000003040a7212 */ /* 0x040fe400078efcff */
[----:B------:R-:W-:Y:S01]  /*2bf0*/  LOP3.LUT R3, R4, 0x1, RZ, 0xc0, !PT ;  /* 0x0000000104037812 */ /* 0x000fe200078ec0ff */
[----:B------:R-:W-:Y:S01]  /*2c00*/  IMAD.IADD R0, R187, 0x1, R0 ;  /* 0x00000001bb007824 */ /* 0x000fe200078e0200 */
[----:B------:R-:W-:Y:S01]  /*2c10*/  SEL R126, R126, 0xffffffe0, !P5 ;  /* 0xffffffe07e7e7807 */ /* 0x000fe20006800000 */
[----:B------:R-:W-:Y:S01]  /*2c20*/  IMAD.IADD R132, R89, 0x1, R9 ;  /* 0x0000000159847824 */ /* 0x000fe200078e0209 */
[----:B------:R-:W-:Y:S01]  /*2c30*/  SHF.R.S32.HI R119, RZ, 0x3, R6 ;  /* 0x00000003ff777819 */ /* 0x000fe20000011406 */
[----:B------:R-:W-:Y:S01]  /*2c40*/  IMAD.IADD R104, R99, 0x1, R11 ;  /* 0x0000000163687824 */ /* 0x000fe200078e020b */
        /* <DEDUP_REMOVED lines=8> */
[----:B------:R-:W-:-:S02]  /*2cd0*/  SHF.R.S32.HI R113, RZ, 0x3, R20 ;  /* 0x00000003ff717819 */ /* 0x000fc40000011414 */
[C---:B------:R-:W-:Y:S02]  /*2ce0*/  LOP3.LUT R8, R10.reuse, 0x2, RZ, 0xc0, !PT ;  /* 0x000000020a087812 */ /* 0x040fe400078ec0ff */
[----:B------:R-:W-:Y:S02]  /*2cf0*/  LOP3.LUT R9, R10, 0x4, RZ, 0xc0, !PT ;  /* 0x000000040a097812 */ /* 0x000fe400078ec0ff */
[C---:B------:R-:W-:Y:S02]  /*2d00*/  LOP3.LUT R20, R76.reuse, 0x2, RZ, 0xc0, !PT ;  /* 0x000000024c147812 */ /* 0x040fe400078ec0ff */
[C---:B------:R-:W-:Y:S02]  /*2d10*/  LOP3.LUT R21, R76.reuse, 0x4, RZ, 0xc0, !PT ;  /* 0x000000044c157812 */ /* 0x040fe400078ec0ff */
[C---:B------:R-:W-:Y:S02]  /*2d20*/  LOP3.LUT R26, R76.reuse, 0x8, RZ, 0xc0, !PT ;  /* 0x000000084c1a7812 */ /* 0x040fe400078ec0ff */
[----:B------:R-:W-:-:S02]  /*2d30*/  LOP3.LUT R27, R76, 0x10, RZ, 0xc0, !PT ;  /* 0x000000104c1b7812 */ /* 0x000fc400078ec0ff */
[----:B0-----:R-:W-:Y:S02]  /*2d40*/  LEA.HI R194, R194, 0x8, RZ, 0x19 ;  /* 0x00000008c2c27811 */ /* 0x001fe400078fc8ff */
[----:B------:R-:W-:Y:S02]  /*2d50*/  SHF.R.S32.HI R118, RZ, 0x3, R12 ;  /* 0x00000003ff767819 */ /* 0x000fe4000001140c */
[----:B------:R-:W-:Y:S02]  /*2d60*/  LOP3.LUT R7, R7, 0x1, RZ, 0xc0, !PT ;  /* 0x0000000107077812 */ /* 0x000fe400078ec0ff */
[----:B------:R-:W-:Y:S02]  /*2d70*/  LOP3.LUT R10, R10, 0x8, RZ, 0xc0, !PT ;  /* 0x000000080a0a7812 */ /* 0x000fe400078ec0ff */
[----:B------:R-:W-:Y:S02]  /*2d80*/  SHF.R.S32.HI R111, RZ, 0x1f, R4 ;  /* 0x0000001fff6f7819 */ /* 0x000fe40000011404 */
[----:B------:R-:W-:-:S02]  /*2d90*/  SHF.R.S32.HI R110, RZ, 0x1f, R5 ;  /* 0x0000001fff6e7819 */ /* 0x000fc40000011405 */
[----:B------:R-:W-:Y:S02]  /*2da0*/  SHF.R.S32.HI R109, RZ, 0x1f, R6 ;  /* 0x0000001fff6d7819 */ /* 0x000fe40000011406 */
[----:B------:R-:W-:Y:S02]  /*2db0*/  LOP3.LUT R76, R76, 0x20, RZ, 0xc0, !PT ;  /* 0x000000204c4c7812 */ /* 0x000fe400078ec0ff */
[----:B----4-:R-:W-:-:S07]  /*2dc0*/  SHF.R.S32.HI R128, RZ, 0x1f, R100 ;  /* 0x0000001fff807819 */ /* 0x010fce0000011464 */
.L_x_1670:
[----:B0-----:R-:W0:Y:S01]  /*2dd0*/  LDC R78, c[0x0][0x430] ;  /* 0x00010c00ff4e7b82 */ /* 0x001e220000000800 */
[----:B------:R-:W-:Y:S02]  /*2de0*/  VIADD R24, R24, 0xffffffff ;  /* 0xffffffff18187836 */ /* 0x000fe40000000000 */
[----:B------:R-:W-:Y:S02]  /*2df0*/  IMAD.MOV.U32 R77, RZ, RZ, RZ ;  /* 0x000000ffff4d7224 */ /* 0x000fe400078e00ff */
[----:B------:R-:W-:-:S03]  /*2e00*/  IMAD R12, R24, 0x60, R112 ;  /* 0x00000060180c7824 */ /* 0x000fc600078e0270 */
[----:B-1----:R-:W1:Y:S01]  /*2e10*/  LDC R123, c[0x0][0x3f4] ;  /* 0x0000fd00ff7b7b82 */ /* 0x002e620000000800 */
[----:B------:R-:W-:Y:S01]  /*2e20*/  IMAD.IADD R32, R129, 0x1, R12 ;  /* 0x0000000181207824 */ /* 0x000fe200078e020c */
[----:B------:R-:W-:-:S03]  /*2e30*/  ISETP.GE.AND P0, PT, R12, R25, PT ;  /* 0x000000190c00720c */ /* 0x000fc60003f06270 */
[----:B------:R-:W-:Y:S01]  /*2e40*/  IMAD.MOV.U32 R28, RZ, RZ, R32 ;  /* 0x000000ffff1c7224 */ /* 0x000fe200078e0020 */
[----:B------:R-:W-:Y:S02]  /*2e50*/  ISETP.GT.OR P0, PT, R112, 0x5f, P0 ;  /* 0x0000005f7000780c */ /* 0x000fe40000704670 */
[----:B0-----:R-:W-:-:S11]  /*2e60*/  ISETP.NE.AND P4, PT, R78, 0x1, PT ;  /* 0x000000014e00780c */ /* 0x001fd60003f85270 */
[----:B------:R-:W0:Y:S08]  /*2e70*/  @!P0 LDC.64 R14, c[0x0][0x428] ;  /* 0x00010a00ff0e8b82 */ /* 0x000e300000000a00 */
[----:B------:R-:W2:Y:S08]  /*2e80*/  @!P0 LDC.64 R12, c[0x0][0x418] ;  /* 0x00010600ff0c8b82 */ /* 0x000eb00000000a00 */
[----:B------:R-:W3:Y:S08]  /*2e90*/  @P4 LDC R11, c[0x0][0x434] ;  /* 0x00010d00ff0b4b82 */ /* 0x000ef00000000800 */
[----:B----4-:R-:W4:Y:S01]  /*2ea0*/  @P4 LDC R30, c[0x0][0x438] ;  /* 0x00010e00ff1e4b82 */ /* 0x010f220000000800 */
[----:B---3--:R-:W-:-:S05]  /*2eb0*/  @P4 IMAD.HI.U32 R11, R32, R11, RZ ;  /* 0x0000000b200b4227 */ /* 0x008fca00078e00ff */
[----:B----4-:R-:W-:Y:S01]  /*2ec0*/  @P4 SHF.R.U32.HI R28, RZ, R30, R11 ;  /* 0x0000001eff1c4219 */ /* 0x010fe2000001160b */
[----:B0-----:R-:W-:-:S03]  /*2ed0*/  @!P0 IMAD R11, R128, R14, RZ ;  /* 0x0000000e800b8224 */ /* 0x001fc600078e02ff */
[--C-:B------:R-:W-:Y:S01]  /*2ee0*/  @!P0 SHF.R.S32.HI R29, RZ, 0x1f, R28.reuse ;  /* 0x0000001fff1d8819 */ /* 0x100fe2000001141c */
[C---:B------:R-:W-:Y:S02]  /*2ef0*/  @!P0 IMAD R11, R100.reuse, R15, R11 ;  /* 0x0000000f640b8224 */ /* 0x040fe400078e020b */
[----:B------:R-:W-:-:S04]  /*2f00*/  @!P0 IMAD.WIDE.U32 R14, R100, R14, R28 ;  /* 0x0000000e640e8225 */ /* 0x000fc800078e001c */
[----:B------:R-:W-:Y:S01]  /*2f10*/  @!P0 IMAD.IADD R11, R15, 0x1, R11 ;  /* 0x000000010f0b8824 */ /* 0x000fe200078e020b */
[----:B--2---:R-:W-:-:S04]  /*2f20*/  @!P0 LEA R12, P4, R14, R12, 0x2 ;  /* 0x0000000c0e0c8211 */ /* 0x004fc800078810ff */
[----:B------:R-:W-:-:S05]  /*2f30*/  @!P0 LEA.HI.X R13, R14, R13, R11, 0x2, P4 ;  /* 0x0000000d0e0d8211 */ /* 0x000fca00020f140b */
[----:B------:R0:W5:Y:S01]  /*2f40*/  @!P0 LDG.E R77, desc[UR60][R12.64] ;  /* 0x0000003c0c4d8981 */ /* 0x000162000c1e1900 */
[----:B-1----:R-:W-:Y:S01]  /*2f50*/  ISETP.GE.AND P0, PT, R123, 0x1, PT ;  /* 0x000000017b00780c */ /* 0x002fe20003f06270 */
[----:B------:R-:W-:Y:S01]  /*2f60*/  IMAD.MOV R11, RZ, RZ, -R28 ;  /* 0x000000ffff0b7224 */ /* 0x000fe200078e0a1c */
[----:B------:R-:W-:Y:S01]  /*2f70*/  ISETP.GT.AND P4, PT, R24, R125, PT ;  /* 0x0000007d1800720c */ /* 0x000fe20003f84270 */
[C---:B------:R-:W-:Y:S01]  /*2f80*/  IMAD R14, R17.reuse, 0x4800, R0 ;  /* 0x00004800110e7824 */ /* 0x040fe200078e0200 */
[----:B------:R-:W-:Y:S05]  /*2f90*/  YIELD ;  /* 0x0000000000007946 */ /* 0x000fea0003800000 */
[----:B------:R-:W-:Y:S01]  /*2fa0*/  IMAD R28, R17, 0x4800, R133 ;  /* 0x00004800111c7824 */ /* 0x000fe200078e0285 */
[----:B------:R-:W-:Y:S01]  /*2fb0*/  BSSY B0, `(.L_x_1565) ;  /* 0x00007ef000007945 */ /* 0x000fe20003800000 */
[----:B------:R-:W-:Y:S01]  /*2fc0*/  IMAD R78, R78, R11, R32 ;  /* 0x0000000b4e4e7224 */ /* 0x000fe200078e0220 */
[----:B------:R-:W-:Y:S01]  /*2fd0*/  P2R R122, PR, RZ, 0x10 ;  /* 0x00000010ff7a7803 */ /* 0x000fe20000000000 */
[----:B------:R-:W-:-:S02]  /*2fe0*/  IMAD R29, R14, 0x2, R121 ;  /* 0x000000020e1d7824 */ /* 0x000fc400078e0279 */
[----:B------:R-:W-:Y:S01]  /*2ff0*/  IMAD R28, R28, 0x2, R121 ;  /* 0x000000021c1c7824 */ /* 0x000fe200078e0279 */
[----:B0-----:R-:W-:Y:S06]  /*3000*/  @!P0 BRA `(.L_x_1566) ;  /* 0x0000007400d08947 */ /* 0x001fec0003800000 */
[----:B------:R-:W-:Y:S01]  /*3010*/  SHF.R.S32.HI R79, RZ, 0x1f, R78 ;  /* 0x0000001fff4f7819 */ /* 0x000fe2000001144e */
[----:B------:R-:W-:Y:S01]  /*3020*/  ULDC.64 UR4, c[0x0][0x300] ;  /* 0x0000c00000047ab9 */ /* 0x000fe20000000a00 */
[----:B-----5:R-:W-:Y:S01]  /*3030*/  SHF.R.S32.HI R84, RZ, 0x1f, R77 ;  /* 0x0000001fff547819 */ /* 0x020fe2000001144d */
[----:B------:R-:W-:Y:S01]  /*3040*/  IMAD.WIDE.U32 R12, R78, UR4, RZ ;  /* 0x000000044e0c7c25 */ /* 0x000fe2000f8e00ff */
[----:B------:R-:W-:Y:S02]  /*3050*/  ULDC.U8 UR6, c[0x0][0x410] ;  /* 0x0001040000067ab9 */ /* 0x000fe40000000000 */
[----:B------:R-:W-:Y:S01]  /*3060*/  ISETP.NE.AND P0, PT, RZ, UR6, PT ;  /* 0x00000006ff007c0c */ /* 0x000fe2000bf05270 */
[----:B------:R-:W-:Y:S02]  /*3070*/  IMAD R11, R79, UR4, RZ ;  /* 0x000000044f0b7c24 */ /* 0x000fe4000f8e02ff */
[----:B------:R-:W-:Y:S02]  /*3080*/  IMAD R15, R132, R24, RZ ;  /* 0x00000018840f7224 */ /* 0x000fe400078e02ff */
[----:B------:R-:W-:Y:S01]  /*3090*/  IMAD R11, R78, UR5, R11 ;  /* 0x000000054e0b7c24 */ /* 0x000fe2000f8e020b */
[----:B------:R-:W-:Y:S01]  /*30a0*/  ULDC.64 UR4, c[0x0][0x310] ;  /* 0x0000c40000047ab9 */ /* 0x000fe20000000a00 */
[----:B------:R-:W-:-:S02]  /*30b0*/  IMAD R85, R24, -0x60, R25 ;  /* 0xffffffa018557824 */ /* 0x000fc400078e0219 */
[----:B------:R-:W-:Y:S02]  /*30c0*/  IMAD R14, R84, UR4, RZ ;  /* 0x00000004540e7c24 */ /* 0x000fe4000f8e02ff */
[----:B------:R-:W-:Y:S01]  /*30d0*/  IMAD.IADD R13, R13, 0x1, R11 ;  /* 0x000000010d0d7824 */ /* 0x000fe200078e020b */
[----:B------:R-:W-:Y:S01]  /*30e0*/  VIMNMX R85, R85, 0x60, PT ;  /* 0x0000006055557848 */ /* 0x000fe20003fe0100 */
[C---:B------:R-:W-:Y:S02]  /*30f0*/  IMAD R11, R77.reuse, UR5, R14 ;  /* 0x000000054d0b7c24 */ /* 0x040fe4000f8e020e */
[----:B------:R-:W-:Y:S01]  /*3100*/  IMAD.WIDE.U32 R12, R77, UR4, R12 ;  /* 0x000000044d0c7c25 */ /* 0x000fe2000f8e000c */
[----:B------:R-:W-:-:S03]  /*3110*/  ULDC.64 UR4, c[0x0][0x308] ;  /* 0x0000c20000047ab9 */ /* 0x000fc60000000a00 */
[----:B------:R-:W-:Y:S01]  /*3120*/  IMAD.IADD R13, R13, 0x1, R11 ;  /* 0x000000010d0d7824 */ /* 0x000fe200078e020b */
[----:B------:R-:W-:Y:S01]  /*3130*/  SHF.R.S32.HI R11, RZ, 0x1f, R24 ;  /* 0x0000001fff0b7819 */ /* 0x000fe20000011418 */
[----:B------:R-:W-:Y:S02]  /*3140*/  IMAD R14, R130, R24, RZ ;  /* 0x00000018820e7224 */ /* 0x000fe400078e02ff */
[----:B------:R-:W-:-:S04]  /*3150*/  IMAD.WIDE.U32 R116, R169, UR4, R12 ;  /* 0x00000004a9747c25 */ /* 0x000fc8000f8e000c */
[C---:B------:R-:W-:Y:S02]  /*3160*/  IMAD R31, R11.reuse, R94, R14 ;  /* 0x0000005e0b1f7224 */ /* 0x040fe400078e020e */
[----:B------:R-:W-:Y:S02]  /*3170*/  IMAD R33, R11, R88, R15 ;  /* 0x000000580b217224 */ /* 0x000fe400078e020f */
[----:B------:R-:W-:Y:S01]  /*3180*/  IMAD R11, R169, UR5, R117 ;  /* 0x00000005a90b7c24 */ /* 0x000fe2000f8e0275 */
[----:B------:R-:W-:Y:S01]  /*3190*/  ULDC.64 UR4, c[0x0][0x2e8] ;  /* 0x0000ba0000047ab9 */ /* 0x000fe20000000a00 */
[----:B------:R-:W-:Y:S01]  /*31a0*/  IMAD.WIDE.U32 R14, R94, R24, RZ ;  /* 0x000000185e0e7225 */ /* 0x000fe200078e00ff */
[----:B------:R-:W-:-:S03]  /*31b0*/  LEA R117, P4, R116, UR4, 0x1 ;  /* 0x0000000474757c11 */ /* 0x000fc6000f8808ff */
[----:B------:R-:W-:Y:S01]  /*31c0*/  IMAD.WIDE.U32 R12, R88, R24, RZ ;  /* 0x00000018580c7225 */ /* 0x000fe200078e00ff */
[----:B------:R-:W-:-:S03]  /*31d0*/  LEA.HI.X R116, R116, UR5, R11, 0x1, P4 ;  /* 0x0000000574747c11 */ /* 0x000fc6000a0f0c0b */
        /* <DEDUP_REMOVED lines=21> */
[----:B------:R-:W-:Y:S01]  /*3330*/  IADD3 R35, P0, R92, R12, RZ ;  /* 0x0000000c5c237210 */ /* 0x000fe20007f1e0ff */
[----:B------:R-:W-:Y:S01]  /*3340*/  ULDC.64 UR6, c[0x0][0x400] ;  /* 0x0001000000067ab9 */ /* 0x000fe20000000a00 */
[----:B------:R-:W-:Y:S01]  /*3350*/  CS2R R74, SRZ ;  /* 0x00000000004a7805 */ /* 0x000fe2000001ff00 */
[----:B------:R-:W-:Y:S01]  /*3360*/  IMAD.X R34, R11, 0x1, R104, P5 ;  /* 0x000000010b227824 */ /* 0x000fe200028e0668 */
[----:B------:R-:W-:Y:S01]  /*3370*/  LEA R32, P5, R33, UR4, 0x1 ;  /* 0x0000000421207c11 */ /* 0x000fe2000f8a08ff */
[----:B------:R-:W-:Y:S01]  /*3380*/  IMAD.X R36, R82, 0x1, R103, P0 ;  /* 0x0000000152247824 */ /* 0x000fe200000e0667 */
[----:B------:R-:W-:Y:S02]  /*3390*/  ISETP.GE.AND P0, PT, R162, R123, PT ;  /* 0x0000007ba200720c */ /* 0x000fe40003f06270 */
[----:B------:R-:W-:-:S02]  /*33a0*/  CS2R R70, SRZ ;  /* 0x0000000000467805 */ /* 0x000fc4000001ff00 */
[----:B------:R-:W-:Y:S02]  /*33b0*/  LEA.HI.X R33, R33, UR5, R34, 0x1, P5 ;  /* 0x0000000521217c11 */ /* 0x000fe4000a8f0c22 */
[----:B------:R-:W-:Y:S02]  /*33c0*/  CS2R R80, SRZ ;  /* 0x0000000000507805 */ /* 0x000fe4000001ff00 */
[C---:B------:R-:W-:Y:S02]  /*33d0*/  LEA R34, P5, R35.reuse, UR6, 0x1 ;  /* 0x0000000623227c11 */ /* 0x040fe4000f8a08ff */
[----:B------:R-:W-:Y:S02]  /*33e0*/  CS2R R72, SRZ ;  /* 0x0000000000487805 */ /* 0x000fe4000001ff00 */
[----:B------:R-:W-:Y:S02]  /*33f0*/  LEA.HI.X R35, R35, UR7, R36, 0x1, P5 ;  /* 0x0000000723237c11 */ /* 0x000fe4000a8f0c24 */
[-C--:B------:R-:W-:Y:S01]  /*3400*/  ISETP.GE.AND P5, PT, R179, R123.reuse, PT ;  /* 0x0000007bb300720c */ /* 0x080fe20003fa6270 */
[----:B------:R0:W5:Y:S04]  /*3410*/  @!P0 LDG.E.64 R74, desc[UR60][R32.64] ;  /* 0x0000003c204a8981 */ /* 0x000168000c1e1b00 */
[----:B------:R0:W5:Y:S01]  /*3420*/  @!P0 LDG.E.64 R80, desc[UR60][R34.64] ;  /* 0x0000003c22508981 */ /* 0x000162000c1e1b00 */
[----:B------:R-:W-:-:S07]  /*3430*/  ISETP.GE.AND P0, PT, R177, R123, PT ;  /* 0x0000007bb100720c */ /* 0x000fce0003f06270 */
[----:B------:R0:W5:Y:S04]  /*3440*/  @!P5 LDG.E.64 R70, desc[UR60][R32.64+0x20] ;  /* 0x0000203c2046d981 */ /* 0x000168000c1e1b00 */
[----:B------:R0:W5:Y:S01]  /*3450*/  @!P5 LDG.E.64 R72, desc[UR60][R34.64+0x20] ;  /* 0x0000203c2248d981 */ /* 0x000162000c1e1b00 */
[----:B------:R-:W-:Y:S02]  /*3460*/  ISETP.GE.AND P5, PT, R178, R123, PT ;  /* 0x0000007bb200720c */ /* 0x000fe40003fa6270 */
[----:B------:R-:W-:Y:S02]  /*3470*/  CS2R R66, SRZ ;  /* 0x0000000000427805 */ /* 0x000fe4000001ff00 */
[----:B------:R-:W-:Y:S02]  /*3480*/  CS2R R68, SRZ ;  /* 0x0000000000447805 */ /* 0x000fe4000001ff00 */
[----:B------:R-:W-:-:S02]  /*3490*/  CS2R R62, SRZ ;  /* 0x00000000003e7805 */ /* 0x000fc4000001ff00 */
[----:B------:R-:W-:Y:S01]  /*34a0*/  CS2R R64, SRZ ;  /* 0x0000000000407805 */ /* 0x000fe2000001ff00 */
[----:B------:R0:W5:Y:S04]  /*34b0*/  @!P0 LDG.E.64 R66, desc[UR60][R32.64+0x40] ;  /* 0x0000403c20428981 */ /* 0x000168000c1e1b00 */
[----:B------:R0:W5:Y:S01]  /*34c0*/  @!P0 LDG.E.64 R68, desc[UR60][R34.64+0x40] ;  /* 0x0000403c22448981 */ /* 0x000162000c1e1b00 */
[----:B------:R-:W-:-:S03]  /*34d0*/  ISETP.GE.AND P0, PT, R176, R123, PT ;  /* 0x0000007bb000720c */ /* 0x000fc60003f06270 */
        /* <DEDUP_REMOVED lines=8> */
[----:B------:R0:W5:Y:S04]  /*3560*/  @!P0 LDG.E.64 R60, desc[UR60][R34.64+0x80] ;  /* 0x0000803c223c8981 */ /* 0x000168000c1e1b00 */
[----:B------:R0:W5:Y:S04]  /*3570*/  @!P5 LDG.E.64 R54, desc[UR60][R32.64+0xa0] ;  /* 0x0000a03c2036d981 */ /* 0x000168000c1e1b00 */
[----:B------:R0:W5:Y:S02]  /*3580*/  @!P5 LDG.E.64 R56, desc[UR60][R34.64+0xa0] ;  /* 0x0000a03c2238d981 */ /* 0x000164000c1e1b00 */
.L_x_1569:
[----:B------:R-:W-:Y:S05]  /*3590*/  BSYNC B1 ;  /* 0x0000000000017941 */ /* 0x000fea0003800000 */
.L_x_1568:
        /* <DEDUP_REMOVED lines=12> */
[----:B------:R-:W-:Y:S01]  /*3660*/  CS2R R48, SRZ ;  /* 0x0000000000307805 */ /* 0x000fe2000001ff00 */
[----:B-----5:R-:W-:Y:S01]  /*3670*/  IMAD.MOV.U32 R83, RZ, RZ, R54 ;  /* 0x000000ffff537224 */ /* 0x020fe200078e0036 */
[----:B------:R-:W-:Y:S01]  /*3680*/  CS2R R52, SRZ ;  /* 0x0000000000347805 */ /* 0x000fe2000001ff00 */
[----:B------:R-:W-:Y:S06]  /*3690*/  @P5 BRA `(.L_x_1571) ;  /* 0x0000000000a05947 */ /* 0x000fec0003800000 */
[----:B------:R-:W-:Y:S01]  /*36a0*/  IADD3 R14, P0, P6, R98, R14, R106 ;  /* 0x0000000e620e7210 */ /* 0x000fe20007e1e06a */
[----:B------:R-:W-:Y:S01]  /*36b0*/  ULDC.64 UR4, c[0x0][0x3e8] ;  /* 0x0000fa0000047ab9 */ /* 0x000fe20000000a00 */
[----:B------:R-:W-:Y:S01]  /*36c0*/  ULDC.64 UR6, c[0x0][0x400] ;  /* 0x0001000000067ab9 */ /* 0x000fe20000000a00 */
[----:B------:R-:W-:Y:S02]  /*36d0*/  CS2R R50, SRZ ;  /* 0x0000000000327805 */ /* 0x000fe4000001ff00 */
[----:B------:R-:W-:Y:S02]  /*36e0*/  IADD3.X R13, R104, R11, R105, P0, P6 ;  /* 0x0000000b680d7210 */ /* 0x000fe400007ec469 */
[----:B------:R-:W-:Y:S02]  /*36f0*/  CS2R R52, SRZ ;  /* 0x0000000000347805 */ /* 0x000fe4000001ff00 */
[----:B------:R-:W-:-:S04]  /*3700*/  IADD3 R11, P0, P6, R92, R12, R108 ;  /* 0x0000000c5c0b7210 */ /* 0x000fc80007e1e06c */
[----:B------:R-:W-:Y:S02]  /*3710*/  IADD3.X R82, R103, R82, R107, P0, P6 ;  /* 0x0000005267527210 */ /* 0x000fe400007ec46b */
[----:B------:R-:W-:-:S04]  /*3720*/  LEA R12, P0, R14, UR4, 0x1 ;  /* 0x000000040e0c7c11 */ /* 0x000fc8000f8008ff */
[----:B------:R-:W-:Y:S02]  /*3730*/  LEA.HI.X R13, R14, UR5, R13, 0x1, P0 ;  /* 0x000000050e0d7c11 */ /* 0x000fe400080f0c0d */
        /* <DEDUP_REMOVED lines=30> */
.L_x_1571:
[----:B------:R-:W-:Y:S05]  /*3920*/  BSYNC B1 ;  /* 0x0000000000017941 */ /* 0x000fea0003800000 */
.L_x_1570:
[----:B------:R-:W2:Y:S01]  /*3930*/  LDL R11, [R1+0x30] ;  /* 0x00003000010b7983 */ /* 0x000ea20000100800 */
[----:B0-----:R-:W-:Y:S02]  /*3940*/  IMAD.MOV.U32 R12, RZ, RZ, R58 ;  /* 0x000000ffff0c7224 */ /* 0x001fe400078e003a */
[----:B------:R-:W-:Y:S02]  /*3950*/  IMAD.MOV.U32 R13, RZ, RZ, R55 ;  /* 0x000000ffff0d7224 */ /* 0x000fe400078e0037 */
        /* <DEDUP_REMOVED lines=10> */
[----:B------:R-:W-:-:S03]  /*3a00*/  IMAD.MOV.U32 R13, RZ, RZ, R74 ;  /* 0x000000ffff0d7224 */ /* 0x000fc600078e004a */
[----:B------:R-:W-:Y:S01]  /*3a10*/  PRMT R192, R192, 0x5410, R12 ;  /* 0x00005410c0c07816 */ /* 0x000fe2000000000c */
[----:B------:R-:W-:Y:S01]  /*3a20*/  IMAD.MOV.U32 R12, RZ, RZ, R56 ;  /* 0x000000ffff0c7224 */ /* 0x000fe200078e0038 */
[----:B------:R-:W-:Y:S02]  /*3a30*/  PRMT R144, R14, 0x5410, R13 ;  /* 0x000054100e907816 */ /* 0x000fe4000000000d */
[----:B--2---:R-:W-:Y:S01]  /*3a40*/  R2UR UR4, R11 ;  /* 0x000000000b0472ca */ /* 0x004fe200000e0000 */
[----:B------:R-:W-:-:S05]  /*3a50*/  IMAD.MOV.U32 R11, RZ, RZ, R59 ;  /* 0x000000ffff0b7224 */ /* 0x000fca00078e003b */
[----:B------:R-:W-:Y:S01]  /*3a60*/  PRMT R156, R11, 0x7610, R156 ;  /* 0x000076100b9c7816 */ /* 0x000fe2000000009c */
[----:B------:R-:W-:-:S05]  /*3a70*/  IMAD.MOV.U32 R11, RZ, RZ, R66 ;  /* 0x000000ffff0b7224 */ /* 0x000fca00078e0042 */
[----:B------:R-:W-:Y:S01]  /*3a80*/  PRMT R189, R189, 0x5410, R11 ;  /* 0x00005410bdbd7816 */ /* 0x000fe2000000000b */
[----:B------:R-:W-:Y:S01]  /*3a90*/  IMAD.MOV.U32 R11, RZ, RZ, R70 ;  /* 0x000000ffff0b7224 */ /* 0x000fe200078e0046 */
[----:B------:R-:W-:-:S04]  /*3aa0*/  UISETP.NE.AND UP0, UPT, UR4, 0x3, UPT ;  /* 0x000000030400788c */ /* 0x000fc8000bf05270 */
[----:B------:R-:W-:Y:S01]  /*3ab0*/  PRMT R191, R191, 0x5410, R11 ;  /* 0x00005410bfbf7816 */ /* 0x000fe2000000000b */
[----:B------:R-:W-:Y:S01]  /*3ac0*/  IMAD.MOV.U32 R11, RZ, RZ, R57 ;  /* 0x000000ffff0b7224 */ /* 0x000fe200078e0039 */
[----:B------:R-:W-:-:S04]  /*3ad0*/  PLOP3.LUT P0, PT, PT, PT, UP0, 0x80, 0x0 ;  /* 0x000000000000781c */ /* 0x000fc80003f0f008 */
        /* <DEDUP_REMOVED lines=20> */
[----:B-----5:R-:W-:Y:S02]  /*3c20*/  IMAD.MOV.U32 R12, RZ, RZ, R30 ;  /* 0x000000ffff0c7224 */ /* 0x020fe400078e001e */
        /* <DEDUP_REMOVED lines=40> */
.L_x_1572:
[----:B------:R-:W-:Y:S01]  /*3eb0*/  IMAD R86, R17, 0x8, R2 ;  /* 0x0000000811567824 */ /* 0x000fe200078e0202 */
[----:B------:R-:W-:Y:S01]  /*3ec0*/  SHF.L.U32 R87, R175, 0x1f, RZ ;  /* 0x0000001faf577819 */ /* 0x000fe200000006ff */
[----:B------:R-:W-:Y:S03]  /*3ed0*/  BSSY B1, `(.L_x_1573) ;  /* 0x0000003000017945 */ /* 0x000fe60003800000 */
[----:B------:R-:W0:Y:S02]  /*3ee0*/  SYNCS.PHASECHK.TRANS64.TRYWAIT P6, [R86+URZ+0x2a890], R87 ;  /* 0x02a89057560075a7 */ /* 0x000e2400080c017f */
[----:B0-----:R-:W-:Y:S05]  /*3ef0*/  @!P6 BRA `(.L_x_1574) ;  /* 0x0000026c00fce947 */ /* 0x001fea0003800000 */
.L_x_1996:
[----:B------:R-:W-:Y:S05]  /*3f00*/  BSYNC B1 ;  /* 0x0000000000017941 */ /* 0x000fea0003800000 */
.L_x_1573:
[----:B------:R-:W-:-:S03]  /*3f10*/  UMOV UR4, 0xffffffff ;  /* 0xffffffff00047882 */ /* 0x000fc60000000000 */
[----:B------:R-:W-:Y:S05]  /*3f20*/  BRA.DIV UR4, `(.L_x_1575) ;  /* 0x0000027204047947 */ /* 0x000fea000b800000 */
[----:B------:R1:W2:Y:S04]  /*3f30*/  SHFL.IDX PT, R82, R116, RZ, 0x1c1f ;  /* 0x001c1fff74527589 */ /* 0x0002a800000e0000 */
[----:B------:R1:W3:Y:S02]  /*3f40*/  SHFL.IDX PT, R11, R117, RZ, 0x1c1f ;  /* 0x001c1fff750b7589 */ /* 0x0002e400000e0000 */
.L_x_2000:
        /* <DEDUP_REMOVED lines=13> */
[C---:B------:R-:W-:Y:S02]  /*4020*/  PRMT R81, R145.reuse, 0x5410, R75 ;  /* 0x0000541091517816 */ /* 0x040fe4000000004b */
[----:B------:R-:W-:-:S02]  /*4030*/  PRMT R75, R145, 0x5432, R80 ;  /* 0x00005432914b7816 */ /* 0x000fc40000000050 */
[C---:B------:R-:W-:Y:S02]  /*4040*/  PRMT R74, R144.reuse, 0x5432, R74 ;  /* 0x00005432904a7816 */ /* 0x040fe4000000004a */
[----:B0-----:R-:W-:Y:S02]  /*4050*/  LOP3.LUT R146, R13, 0xffff0000, RZ, 0xc0, !PT ;  /* 0xffff00000d927812 */ /* 0x001fe400078ec0ff */
[C---:B------:R-:W-:Y:S01]  /*4060*/  LOP3.LUT R145, R81.reuse, 0xffff0000, RZ, 0xc0, !PT ;  /* 0xffff000051917812 */ /* 0x040fe200078ec0ff */
[----:B------:R-:W-:Y:S01]  /*4070*/  IMAD.U32 R81, R81, 0x10000, RZ ;  /* 0x0001000051517824 */ /* 0x000fe200078e00ff */
[----:B------:R-:W-:Y:S01]  /*4080*/  PRMT R143, R144, 0x5410, R143 ;  /* 0x00005410908f7816 */ /* 0x000fe2000000008f */
[----:B------:R-:W-:Y:S01]  /*4090*/  IMAD.U32 R144, R13, 0x10000, RZ ;  /* 0x000100000d907824 */ /* 0x000fe200078e00ff */
[----:B------:R-:W-:Y:S01]  /*40a0*/  LOP3.LUT R13, R74, 0xffff0000, RZ, 0xc0, !PT ;  /* 0xffff00004a0d7812 */ /* 0x000fe200078ec0ff */
[----:B------:R-:W-:Y:S01]  /*40b0*/  FMUL.FTZ R80, R146, R145 ;  /* 0x0000009192507220 */ /* 0x000fe20000410000 */
[----:B------:R-:W-:-:S03]  /*40c0*/  IMAD.U32 R74, R74, 0x10000, RZ ;  /* 0x000100004a4a7824 */ /* 0x000fc600078e00ff */
        /* <DEDUP_REMOVED lines=32> */
.L_x_1581:
[----:B------:R-:W-:Y:S05]  /*42d0*/  BSYNC B3 ;  /* 0x0000000000037941 */ /* 0x000fea0003800000 */
.L_x_1580:
[----:B---3--:R-:W-:-:S04]  /*42e0*/  LEA R74, P4, R18, R11, 0x1 ;  /* 0x0000000b124a7211 */ /* 0x008fc800078808ff */
[----:B--2---:R-:W-:-:S05]  /*42f0*/  LEA.HI.X R75, R18, R82, R19, 0x1, P4 ;  /* 0x00000052124b7211 */ /* 0x004fca00020f0c13 */
[----:B0-----:R4:W-:Y:S04]  /*4300*/  ST.E.128 desc[UR60][R74.64], R12 ;  /* 0x0000000c4a007985 */ /* 0x0019e8000c101d3c */
.L_x_1579:
[----:B------:R-:W-:Y:S05]  /*4310*/  BSYNC B2 ;  /* 0x0000000000027941 */ /* 0x000fea0003800000 */
.L_x_1578:
        /* <DEDUP_REMOVED lines=54> */
.L_x_1585:
[----:B------:R-:W-:Y:S05]  /*4680*/  BSYNC B3 ;  /* 0x0000000000037941 */ /* 0x000fea0003800000 */
.L_x_1584:
[----:B------:R-:W-:Y:S02]  /*4690*/  IMAD.SHL.U32 R72, R170, 0x8, RZ ;  /* 0x00000008aa487824 */ /* 0x000fe400078e00ff */
[----:B---3--:R-:W-:Y:S02]  /*46a0*/  IMAD.MOV.U32 R70, RZ, RZ, R11 ;  /* 0x000000ffff467224 */ /* 0x008fe400078e000b */
[----:B--2---:R-:W-:Y:S02]  /*46b0*/  IMAD.MOV.U32 R71, RZ, RZ, R82 ;  /* 0x000000ffff477224 */ /* 0x004fe400078e0052 */
[----:B------:R-:W-:-:S05]  /*46c0*/  IMAD.WIDE R70, R72, 0x2, R70 ;  /* 0x0000000248467825 */ /* 0x000fca00078e0246 */
[----:B0-----:R0:W-:Y:S02]  /*46d0*/  ST.E.128 desc[UR60][R70.64], R12 ;  /* 0x0000000c46007985 */ /* 0x0011e4000c101d3c */
.L_x_1583:
[----:B------:R-:W-:Y:S05]  /*46e0*/  BSYNC B2 ;  /* 0x0000000000027941 */ /* 0x000fea0003800000 */
.L_x_1582:
        /* <DEDUP_REMOVED lines=54> */
.L_x_1589:
[----:B------:R-:W-:Y:S05]  /*4a50*/  BSYNC B3 ;  /* 0x0000000000037941 */ /* 0x000fea0003800000 */
.L_x_1588:
[----:B------:R-:W-:Y:S02]  /*4a60*/  IMAD.SHL.U32 R68, R171, 0x8, RZ ;  /* 0x00000008ab447824 */ /* 0x000fe400078e00ff */
[----:B---3--:R-:W-:Y:S02]  /*4a70*/  IMAD.MOV.U32 R66, RZ, RZ, R11 ;  /* 0x000000ffff427224 */ /* 0x008fe400078e000b */
[----:B--2---:R-:W-:Y:S02]  /*4a80*/  IMAD.MOV.U32 R67, RZ, RZ, R82 ;  /* 0x000000ffff437224 */ /* 0x004fe400078e0052 */
[----:B------:R-:W-:-:S05]  /*4a90*/  IMAD.WIDE R66, R68, 0x2, R66 ;  /* 0x0000000244427825 */ /* 0x000fca00078e0242 */
[----:B----4-:R0:W-:Y:S02]  /*4aa0*/  ST.E.128 desc[UR60][R66.64], R12 ;  /* 0x0000000c42007985 */ /* 0x0101e4000c101d3c */
.L_x_1587:
[----:B------:R-:W-:Y:S05]  /*4ab0*/  BSYNC B2 ;  /* 0x0000000000027941 */ /* 0x000fea0003800000 */
.L_x_1586:
[----:B------:R-:W-:Y:S01]  /*4ac0*/  ISETP.NE.AND P4, PT, R26, RZ, PT ;  /* 0x000000ff1a00720c */ /* 0x000fe20003f85270 */
[----:B------:R-:W-:-:S12]  /*4ad0*/  BSSY B2, `(.L_x_1590) ;  /* 0x000003a000027945 */ /* 0x000fd80003800000 */
[----:B------:R-:W-:Y:S05]  /*4ae0*/  @!P4 BRA `(.L_x_1591) ;  /* 0x0000000000e0c947 */ /* 0x000fea0003800000 */
[----:B0---4-:R0:W4:Y:S01]  /*4af0*/  LDS.128 R12, [R28+0x3000] ;  /* 0x003000001c0c7984 */ /* 0x0111220000000c00 */
[----:B------:R-:W-:Y:S01]  /*4b00*/  ISETP.GE.AND P4, PT, R178, R123, PT ;  /* 0x0000007bb200720c */ /* 0x000fe20003f86270 */
[----:B------:R-:W-:-:S12]  /*4b10*/  BSSY B3, `(.L_x_1592) ;  /* 0x0000032000037945 */ /* 0x000fd80003800000 */
[----:B0-----:R-:W-:Y:S05]  /*4b20*/  @P4 BRA `(.L_x_1593) ;  /* 0x0000000000c04947 */ /* 0x001fea0003800000 */
[--C-:B------:R-:W-:Y:S02]  /*4b30*/  SHF.R.U64 R62, R62, 0x10, R63.reuse ;  /* 0x000000103e3e7819 */ /* 0x100fe4000000123f */
[----:B------:R-:W-:Y:S02]  /*4b40*/  SHF.R.U32.HI R66, RZ, 0x10, R63 ;  /* 0x00000010ff427819 */ /* 0x000fe4000001163f */
[--C-:B------:R-:W-:Y:S02]  /*4b50*/  SHF.R.U64 R63, R64, 0x10, R65.reuse ;  /* 0x00000010403f7819 */ /* 0x100fe40000001241 */
[----:B------:R-:W-:Y:S02]  /*4b60*/  SHF.R.U32.HI R67, RZ, 0x10, R65 ;  /* 0x00000010ff437819 */ /* 0x000fe40000011641 */
[----:B------:R-:W-:Y:S01]  /*4b70*/  PRMT R65, R159, 0x5432, R63 ;  /* 0x000054329f417816 */ /* 0x000fe2000000003f */
[----:B----4-:R-:W-:Y:S01]  /*4b80*/  IMAD.U32 R63, R13, 0x10000, RZ ;  /* 0x000100000d3f7824 */ /* 0x010fe200078e00ff */
[----:B------:R-:W-:-:S02]  /*4b90*/  PRMT R62, R159, 0x5410, R62 ;  /* 0x000054109f3e7816 */ /* 0x000fc4000000003e */
[----:B------:R-:W-:Y:S02]  /*4ba0*/  LOP3.LUT R70, R13, 0xffff0000, RZ, 0xc0, !PT ;  /* 0xffff00000d467812 */ /* 0x000fe400078ec0ff */
[C---:B------:R-:W-:Y:S01]  /*4bb0*/  LOP3.LUT R68, R65.reuse, 0xffff0000, RZ, 0xc0, !PT ;  /* 0xffff000041447812 */ /* 0x040fe200078ec0ff */
[----:B------:R-:W-:Y:S01]  /*4bc0*/  IMAD.U32 R65, R65, 0x10000, RZ ;  /* 0x0001000041417824 */ /* 0x000fe200078e00ff */
[C---:B------:R-:W-:Y:S01]  /*4bd0*/  LOP3.LUT R64, R62.reuse, 0xffff0000, RZ, 0xc0, !PT ;  /* 0xffff00003e407812 */ /* 0x040fe200078ec0ff */
[----:B------:R-:W-:Y:S02]  /*4be0*/  IMAD.U32 R62, R62, 0x10000, RZ ;  /* 0x000100003e3e7824 */ /* 0x000fe400078e00ff */
[C---:B------:R-:W-:Y:S02]  /*4bf0*/  FMUL.FTZ R69, R70.reuse, R68 ;  /* 0x0000004446457220 */ /* 0x040fe40000410000 */
[-C--:B------:R-:W-:Y:S02]  /*4c00*/  FMUL.FTZ R13, R70, R64.reuse ;  /* 0x00000040460d7220 */ /* 0x080fe40000410000 */
[----:B------:R-:W-:-:S02]  /*4c10*/  FFMA.FTZ R64, R63, R64, -R69 ;  /* 0x000000403f407223 */ /* 0x000fc40000010845 */
[----:B------:R-:W-:Y:S01]  /*4c20*/  FFMA.FTZ R63, R63, R68, R13 ;  /* 0x000000443f3f7223 */ /* 0x000fe2000001000d */
[C---:B------:R-:W-:Y:S02]  /*4c30*/  PRMT R13, R158.reuse, 0x5432, R66 ;  /* 0x000054329e0d7816 */ /* 0x040fe40000000042 */
[----:B------:R-:W-:Y:S02]  /*4c40*/  PRMT R66, R158, 0x5410, R67 ;  /* 0x000054109e427816 */ /* 0x000fe40000000043 */
[----:B------:R-:W-:Y:S01]  /*4c50*/  LOP3.LUT R68, R14, 0xffff0000, RZ, 0xc0, !PT ;  /* 0xffff00000e447812 */ /* 0x000fe200078ec0ff */
[C---:B------:R-:W-:Y:S01]  /*4c60*/  IMAD.U32 R69, R13.reuse, 0x10000, RZ ;  /* 0x000100000d457824 */ /* 0x040fe200078e00ff */
[----:B------:R-:W-:Y:S01]  /*4c70*/  LOP3.LUT R13, R13, 0xffff0000, RZ, 0xc0, !PT ;  /* 0xffff00000d0d7812 */ /* 0x000fe200078ec0ff */
        /* <DEDUP_REMOVED lines=14> */
[C---:B------:R-:W-:Y:S01]  /*4d60*/  LOP3.LUT R13, R12.reuse, 0xffff0000, RZ, 0xc0, !PT ;  /* 0xffff00000c0d7812 */ /* 0x040fe200078ec0ff */
[----:B------:R-:W-:Y:S01]  /*4d70*/  FFMA.FTZ R14, R15, R66, R14 ;  /* 0x000000420f0e7223 */ /* 0x000fe2000001000e */
[----:B------:R-:W-:-:S03]  /*4d80*/  IMAD.U32 R12, R12, 0x10000, RZ ;  /* 0x000100000c0c7824 */ /* 0x000fc600078e00ff */
[C---:B------:R-:W-:Y:S01]  /*4d90*/  FMUL.FTZ R15, R13.reuse, R65 ;  /* 0x000000410d0f7220 */ /* 0x040fe20000410000 */
[-C--:B------:R-:W-:Y:S01]  /*4da0*/  FMUL.FTZ R13, R13, R62.reuse ;  /* 0x0000003e0d0d7220 */ /* 0x080fe20000410000 */
[----:B------:R-:W-:Y:S02]  /*4db0*/  F2FP.BF16.F32.PACK_AB R14, R14, R67 ;  /* 0x000000430e0e723e */ /* 0x000fe400000010ff */
[C---:B------:R-:W-:Y:S01]  /*4dc0*/  FFMA.FTZ R15, R12.reuse, R62, -R15 ;  /* 0x0000003e0c0f7223 */ /* 0x040fe2000001080f */
[----:B------:R-:W-:-:S05]  /*4dd0*/  FFMA.FTZ R13, R12, R65, R13 ;  /* 0x000000410c0d7223 */ /* 0x000fca000001000d */
[----:B------:R-:W-:Y:S01]  /*4de0*/  F2FP.BF16.F32.PACK_AB R13, R13, R15 ;  /* 0x0000000f0d0d723e */ /* 0x000fe200000010ff */
[----:B------:R-:W-:Y:S02]  /*4df0*/  IMAD.MOV.U32 R15, RZ, RZ, R14 ;  /* 0x000000ffff0f7224 */ /* 0x000fe400078e000e */
[----:B------:R-:W-:Y:S02]  /*4e00*/  IMAD.MOV.U32 R14, RZ, RZ, R68 ;  /* 0x000000ffff0e7224 */ /* 0x000fe400078e0044 */
[----:B------:R-:W-:Y:S02]  /*4e10*/  IMAD.MOV.U32 R12, RZ, RZ, R13 ;  /* 0x000000ffff0c7224 */ /* 0x000fe400078e000d */
[----:B------:R-:W-:-:S07]  /*4e20*/  IMAD.MOV.U32 R13, RZ, RZ, R63 ;  /* 0x000000ffff0d7224 */ /* 0x000fce00078e003f */
.L_x_1593:
[----:B------:R-:W-:Y:S05]  /*4e30*/  BSYNC B3 ;  /* 0x0000000000037941 */ /* 0x000fea0003800000 */
.L_x_1592:
[----:B---3--:R-:W-:-:S04]  /*4e40*/  LEA R62, P4, R22, R11, 0x1 ;  /* 0x0000000b163e7211 */ /* 0x008fc800078808ff */
[----:B--2---:R-:W-:-:S05]  /*4e50*/  LEA.HI.X R63, R22, R82, R173, 0x1, P4 ;  /* 0x00000052163f7211 */ /* 0x004fca00020f0cad */
[----:B----4-:R0:W-:Y:S04]  /*4e60*/  ST.E.128 desc[UR60][R62.64], R12 ;  /* 0x0000000c3e007985 */ /* 0x0101e8000c101d3c */
.L_x_1591:
[----:B------:R-:W-:Y:S05]  /*4e70*/  BSYNC B2 ;  /* 0x0000000000027941 */ /* 0x000fea0003800000 */
.L_x_1590:
[----:B------:R-:W-:Y:S01]  /*4e80*/  ISETP.NE.AND P4, PT, R27, RZ, PT ;  /* 0x000000ff1b00720c */ /* 0x000fe20003f85270 */
[----:B------:R-:W-:-:S12]  /*4e90*/  BSSY B2, `(.L_x_1594) ;  /* 0x0000039000027945 */ /* 0x000fd80003800000 */
[----:B------:R-:W-:Y:S05]  /*4ea0*/  @!P4 BRA `(.L_x_1595) ;  /* 0x0000000000dcc947 */ /* 0x000fea0003800000 */
[----:B0---4-:R0:W4:Y:S01]  /*4eb0*/  LDS.128 R12, [R29+0x6000] ;  /* 0x006000001d0c7984 */ /* 0x0111220000000c00 */
[----:B------:R-:W-:Y:S01]  /*4ec0*/  ISETP.GE.AND P4, PT, R176, R123, PT ;  /* 0x0000007bb000720c */ /* 0x000fe20003f86270 */
[----:B------:R-:W-:-:S12]  /*4ed0*/  BSSY B3, `(.L_x_1596) ;  /* 0x0000031000037945 */ /* 0x000fd80003800000 */
[----:B0-----:R-:W-:Y:S05]  /*4ee0*/  @P4 BRA `(.L_x_1597) ;  /* 0x0000000000bc4947 */ /* 0x001fea0003800000 */
[----:B------:R-:W-:Y:S02]  /*4ef0*/  SHF.R.U64 R58, R58, 0x10, R59 ;  /* 0x000000103a3a7819 */ /* 0x000fe4000000123b */
[--C-:B------:R-:W-:Y:S02]  /*4f00*/  SHF.R.U64 R62, R60, 0x10, R61.reuse ;  /* 0x000000103c3e7819 */ /* 0x100fe4000000123d */
[C---:B------:R-:W-:Y:S02]  /*4f10*/  PRMT R58, R157.reuse, 0x5432, R58 ;  /* 0x000054329d3a7816 */ /* 0x040fe4000000003a */
[----:B------:R-:W-:Y:S02]  /*4f20*/  PRMT R157, R157, 0x5410, R62 ;  /* 0x000054109d9d7816 */ /* 0x000fe4000000003e */
[----:B------:R-:W-:Y:S02]  /*4f30*/  SHF.R.U32.HI R60, RZ, 0x10, R61 ;  /* 0x00000010ff3c7819 */ /* 0x000fe4000001163d */
[C---:B----4-:R-:W-:Y:S01]  /*4f40*/  LOP3.LUT R64, R13.reuse, 0xffff0000, RZ, 0xc0, !PT ;  /* 0xffff00000d407812 */ /* 0x050fe200078ec0ff */
[----:B------:R-:W-:Y:S01]  /*4f50*/  IMAD.U32 R13, R13, 0x10000, RZ ;  /* 0x000100000d0d7824 */ /* 0x000fe200078e00ff */
[C---:B------:R-:W-:Y:S01]  /*4f60*/  LOP3.LUT R61, R157.reuse, 0xffff0000, RZ, 0xc0, !PT ;  /* 0xffff00009d3d7812 */ /* 0x040fe200078ec0ff */
[----:B------:R-:W-:Y:S01]  /*4f70*/  IMAD.U32 R157, R157, 0x10000, RZ ;  /* 0x000100009d9d7824 */ /* 0x000fe200078e00ff */
[C---:B------:R-:W-:Y:S01]  /*4f80*/  LOP3.LUT R62, R58.reuse, 0xffff0000, RZ, 0xc0, !PT ;  /* 0xffff00003a3e7812 */ /* 0x040fe200078ec0ff */
[----:B------:R-:W-:Y:S01]  /*4f90*/  IMAD.U32 R58, R58, 0x10000, RZ ;  /* 0x000100003a3a7824 */ /* 0x000fe200078e00ff */
[----:B------:R-:W-:Y:S01]  /*4fa0*/  SHF.R.U32.HI R59, RZ, 0x10, R59 ;  /* 0x00000010ff3b7819 */ /* 0x000fe2000001163b */
[-C--:B------:R-:W-:Y:S01]  /*4fb0*/  FMUL.FTZ R63, R64, R61.reuse ;  /* 0x0000003d403f7220 */ /* 0x080fe20000410000 */
[----:B------:R-:W-:Y:S01]  /*4fc0*/  PRMT R60, R156, 0x5432, R60 ;  /* 0x000054329c3c7816 */ /* 0x000fe2000000003c */
[-C--:B------:R-:W-:Y:S01]  /*4fd0*/  FMUL.FTZ R64, R64, R62.reuse ;  /* 0x0000003e40407220 */ /* 0x080fe20000410000 */
[----:B------:R-:W-:Y:S01]  /*4fe0*/  PRMT R59, R156, 0x5410, R59 ;  /* 0x000054109c3b7816 */ /* 0x000fe2000000003b */
[C---:B------:R-:W-:Y:S01]  /*4ff0*/  FFMA.FTZ R63, R13.reuse, R62, -R63 ;  /* 0x0000003e0d3f7223 */ /* 0x040fe2000001083f */
[----:B------:R-:W-:Y:S01]  /*5000*/  LOP3.LUT R65, R14, 0xffff0000, RZ, 0xc0, !PT ;  /* 0xffff00000e417812 */ /* 0x000fe200078ec0ff */
[----:B------:R-:W-:Y:S01]  /*5010*/  FFMA.FTZ R64, R13, R61, R64 ;  /* 0x0000003d0d407223 */ /* 0x000fe20000010040 */
[C---:B------:R-:W-:Y:S01]  /*5020*/  IMAD.U32 R61, R60.reuse, 0x10000, RZ ;  /* 0x000100003c3d7824 */ /* 0x040fe200078e00ff */
[----:B------:R-:W-:Y:S01]  /*5030*/  LOP3.LUT R60, R60, 0xffff0000, RZ, 0xc0, !PT ;  /* 0xffff00003c3c7812 */ /* 0x000fe200078ec0ff */
[C---:B------:R-:W-:Y:S01]  /*5040*/  IMAD.U32 R62, R59.reuse, 0x10000, RZ ;  /* 0x000100003b3e7824 */ /* 0x040fe200078e00ff */
[----:B------:R-:W-:Y:S01]  /*5050*/  LOP3.LUT R59, R59, 0xffff0000, RZ, 0xc0, !PT ;  /* 0xffff00003b3b7812 */ /* 0x000fe200078ec0ff */
[----:B------:R-:W-:-:S02]  /*5060*/  IMAD.U32 R13, R14, 0x10000, RZ ;  /* 0x000100000e0d7824 */ /* 0x000fc400078e00ff */
        /* <DEDUP_REMOVED lines=23> */
.L_x_1597:
[----:B------:R-:W-:Y:S05]  /*51e0*/  BSYNC B3 ;  /* 0x0000000000037941 */ /* 0x000fea0003800000 */
.L_x_1596:
[----:B---3--:R-:W-:-:S04]  /*51f0*/  LEA R58, P4, R160, R11, 0x1 ;  /* 0x0000000ba03a7211 */ /* 0x008fc800078808ff */
[----:B--2---:R-:W-:-:S05]  /*5200*/  LEA.HI.X R59, R160, R82, R184, 0x1, P4 ;  /* 0x00000052a03b7211 */ /* 0x004fca00020f0cb8 */
[----:B----4-:R0:W-:Y:S04]  /*5210*/  ST.E.128 desc[UR60][R58.64], R12 ;  /* 0x0000000c3a007985 */ /* 0x0101e8000c101d3c */
.L_x_1595:
[----:B------:R-:W-:Y:S05]  /*5220*/  BSYNC B2 ;  /* 0x0000000000027941 */ /* 0x000fea0003800000 */
.L_x_1594:
        /* <DEDUP_REMOVED lines=9> */
[----:B------:R-:W-:Y:S02]  /*52c0*/  SHF.R.U64 R54, R54, 0x10, R55 ;  /* 0x0000001036367819 */ /* 0x000fe40000001237 */
[----:B------:R-:W-:Y:S02]  /*52d0*/  PRMT R11, R155, 0x5410, R11 ;  /* 0x000054109b0b7816 */ /* 0x000fe4000000000b */
        /* <DEDUP_REMOVED lines=9> */
[CC--:B------:R-:W-:Y:S01]  /*5370*/  FMUL.FTZ R61, R62.reuse, R57.reuse ;  /* 0x000000393e3d7220 */ /* 0x0c0fe20000410000 */
        /* <DEDUP_REMOVED lines=34> */
.L_x_1599:
[----:B------:R-:W-:Y:S05]  /*55a0*/  BSYNC B2 ;  /* 0x0000000000027941 */ /* 0x000fea0003800000 */
.L_x_1598:
[----:B----4-:R0:W-:Y:S02]  /*55b0*/  ST.E.128 desc[UR60][R58.64], R12 ;  /* 0x0000000c3a007985 */ /* 0x0101e4000c101d3c */
.L_x_1577:
[----:B------:R-:W-:Y:S05]  /*55c0*/  BSYNC B1 ;  /* 0x0000000000017941 */ /* 0x000fea0003800000 */
.L_x_1576:
[----:B------:R-:W-:-:S03]  /*55d0*/  UMOV UR4, 0xffffffff ;  /* 0xffffffff00047882 */ /* 0x000fc60000000000 */
[----:B------:R-:W-:Y:S05]  /*55e0*/  BRA.DIV UR4, `(.L_x_1600) ;  /* 0x0000025a04a07947 */ /* 0x000fea000b800000 */
[----:B-1----:R-:W1:Y:S04]  /*55f0*/  SHFL.IDX PT, R116, R116, 0x1, 0x1c1f ;  /* 0x003c1f0074747f89 */ /* 0x002e6800000e0000 */
[----:B------:R-:W0:Y:S02]  /*5600*/  SHFL.IDX PT, R117, R117, 0x1, 0x1c1f ;  /* 0x003c1f0075757f89 */ /* 0x000e2400000e0000 */
.L_x_2004:
[----:B------:R-:W-:Y:S05]  /*5610*/  @P5 BRA `(.L_x_1601) ;  /* 0x0000005800205947 */ /* 0x000fea0003800000 */
[----:B------:R-:W-:Y:S01]  /*5620*/  ISETP.NE.AND P4, PT, R7, RZ, PT ;  /* 0x000000ff0700720c */ /* 0x000fe20003f85270 */
[----:B------:R-:W-:-:S12]  /*5630*/  BSSY B1, `(.L_x_1602) ;  /* 0x0000036000017945 */ /* 0x000fd80003800000 */
[----:B------:R-:W-:Y:S05]  /*5640*/  @!P4 BRA `(.L_x_1603) ;  /* 0x0000000000d0c947 */ /* 0x000fea0003800000 */
[----:B0---4-:R0:W4:Y:S01]  /*5650*/  LDS.128 R12, [R29+0x2000] ;  /* 0x002000001d0c7984 */ /* 0x0111220000000c00 */
[----:B------:R-:W-:Y:S01]  /*5660*/  ISETP.GE.AND P5, PT, R162, R123, PT ;  /* 0x0000007ba200720c */ /* 0x000fe20003fa6270 */
[----:B------:R-:W-:Y:S01]  /*5670*/  BSSY B2, `(.L_x_1604) ;  /* 0x0000030000027945 */ /* 0x000fe20003800000 */
[----:B------:R-:W-:-:S04]  /*5680*/  LEA R54, P4, R18, R117, 0x1 ;  /* 0x0000007512367211 */ /* 0x000fc800078808ff */
[----:B-1----:R-:W-:-:S07]  /*5690*/  LEA.HI.X R55, R18, R116, R19, 0x1, P4 ;  /* 0x0000007412377211 */ /* 0x002fce00020f0c13 */
[----:B0-----:R-:W-:Y:S05]  /*56a0*/  @P5 BRA `(.L_x_1605) ;  /* 0x0000000000b05947 */ /* 0x001fea0003800000 */
[----:B---3--:R-:W-:Y:S01]  /*56b0*/  SHF.R.U64 R11, R50, 0x10, R51 ;  /* 0x00000010320b7819 */ /* 0x008fe20000001233 */
[----:B----4-:R-:W-:Y:S01]  /*56c0*/  IMAD.U32 R58, R15, 0x10000, RZ ;  /* 0x000100000f3a7824 */ /* 0x010fe200078e00ff */
[--C-:B------:R-:W-:Y:S01]  /*56d0*/  SHF.R.U64 R50, R52, 0x10, R53.reuse ;  /* 0x0000001034327819 */ /* 0x100fe20000001235 */
[----:B------:R-:W-:Y:S01]  /*56e0*/  IMAD.U32 R56, R14, 0x10000, RZ ;  /* 0x000100000e387824 */ /* 0x000fe200078e00ff */
[----:B------:R-:W-:Y:S01]  /*56f0*/  SHF.R.U32.HI R53, RZ, 0x10, R53 ;  /* 0x00000010ff357819 */ /* 0x000fe20000011635 */
[----:B------:R-:W-:Y:S01]  /*5700*/  IMAD.U32 R57, R12, 0x10000, RZ ;  /* 0x000100000c397824 */ /* 0x000fe200078e00ff */
[----:B------:R-:W-:Y:S02]  /*5710*/  PRMT R50, R153, 0x5410, R50 ;  /* 0x0000541099327816 */ /* 0x000fe40000000032 */
[----:B------:R-:W-:Y:S02]  /*5720*/  SHF.R.U32.HI R51, RZ, 0x10, R51 ;  /* 0x00000010ff337819 */ /* 0x000fe40000011633 */
[----:B------:R-:W-:Y:S01]  /*5730*/  LOP3.LUT R52, R15, 0xffff0000, RZ, 0xc0, !PT ;  /* 0xffff00000f347812 */ /* 0x000fe200078ec0ff */
[C---:B------:R-:W-:Y:S01]  /*5740*/  IMAD.U32 R15, R13.reuse, 0x10000, RZ ;  /* 0x000100000d0f7824 */ /* 0x040fe200078e00ff */
[----:B------:R-:W-:-:S02]  /*5750*/  LOP3.LUT R13, R13, 0xffff0000, RZ, 0xc0, !PT ;  /* 0xffff00000d0d7812 */ /* 0x000fc400078ec0ff */
[C---:B------:R-:W-:Y:S01]  /*5760*/  LOP3.LUT R59, R50.reuse, 0xffff0000, RZ, 0xc0, !PT ;  /* 0xffff0000323b7812 */ /* 0x040fe200078ec0ff */
[----:B------:R-:W-:Y:S01]  /*5770*/  IMAD.U32 R50, R50, 0x10000, RZ ;  /* 0x0001000032327824 */ /* 0x000fe200078e00ff */
[C---:B------:R-:W-:Y:S02]  /*5780*/  PRMT R11, R152.reuse, 0x5410, R11 ;  /* 0x00005410980b7816 */ /* 0x040fe4000000000b */
[----:B------:R-:W-:Y:S01]  /*5790*/  PRMT R53, R153, 0x5432, R53 ;  /* 0x0000543299357816 */ /* 0x000fe20000000035 */
[----:B------:R-:W-:Y:S01]  /*57a0*/  FMUL.FTZ R60, R13, R59 ;  /* 0x0000003b0d3c7220 */ /* 0x000fe20000410000 */
[----:B------:R-:W-:Y:S02]  /*57b0*/  PRMT R51, R152, 0x5432, R51 ;  /* 0x0000543298337816 */ /* 0x000fe40000000033 */
[----:B------:R-:W-:Y:S01]  /*57c0*/  LOP3.LUT R62, R11, 0xffff0000, RZ, 0xc0, !PT ;  /* 0xffff00000b3e7812 */ /* 0x000fe200078ec0ff */
[----:B------:R-:W-:Y:S01]  /*57d0*/  IMAD.U32 R61, R53, 0x10000, RZ ;  /* 0x00010000353d7824 */ /* 0x000fe200078e00ff */
[----:B------:R-:W-:Y:S01]  /*57e0*/  LOP3.LUT R14, R14, 0xffff0000, RZ, 0xc0, !PT ;  /* 0xffff00000e0e7812 */ /* 0x000fe200078ec0ff */
[----:B------:R-:W-:Y:S01]  /*57f0*/  IMAD.U32 R63, R51, 0x10000, RZ ;  /* 0x00010000333f7824 */ /* 0x000fe200078e00ff */
[----:B------:R-:W-:Y:S01]  /*5800*/  LOP3.LUT R53, R53, 0xffff0000, RZ, 0xc0, !PT ;  /* 0xffff000035357812 */ /* 0x000fe200078ec0ff */
[-C--:B------:R-:W-:Y:S01]  /*5810*/  FMUL.FTZ R13, R13, R62.reuse ;  /* 0x0000003e0d0d7220 */ /* 0x080fe20000410000 */
[----:B------:R-:W-:Y:S01]  /*5820*/  FFMA.FTZ R60, R15, R62, -R60 ;  /* 0x0000003e0f3c7223 */ /* 0x000fe2000001083c */
[C---:B------:R-:W-:Y:S01]  /*5830*/  FMUL.FTZ R62, R14.reuse, R61 ;  /* 0x0000003d0e3e7220 */ /* 0x040fe20000410000 */
[----:B------:R-:W-:Y:S01]  /*5840*/  FMUL.FTZ R14, R14, R63 ;  /* 0x0000003f0e0e7220 */ /* 0x000fe20000410000 */
[----:B------:R-:W-:Y:S01]  /*5850*/  LOP3.LUT R51, R51, 0xffff0000, RZ, 0xc0, !PT ;  /* 0xffff000033337812 */ /* 0x000fe200078ec0ff */
[----:B------:R-:W-:Y:S01]  /*5860*/  IMAD.U32 R11, R11, 0x10000, RZ ;  /* 0x000100000b0b7824 */ /* 0x000fe200078e00ff */
[----:B------:R-:W-:Y:S01]  /*5870*/  LOP3.LUT R12, R12, 0xffff0000, RZ, 0xc0, !PT ;  /* 0xffff00000c0c7812 */ /* 0x000fe200078ec0ff */
[----:B------:R-:W-:Y:S01]  /*5880*/  FFMA.FTZ R13, R15, R59, R13 ;  /* 0x0000003b0f0d7223 */ /* 0x000fe2000001000d */
[C---:B------:R-:W-:Y:S01]  /*5890*/  FFMA.FTZ R62, R56.reuse, R63, -R62 ;  /* 0x0000003f383e7223 */ /* 0x040fe2000001083e */
[----:B------:R-:W-:Y:S01]  /*58a0*/  FFMA.FTZ R14, R56, R61, R14 ;  /* 0x0000003d380e7223 */ /* 0x000fe2000001000e */
[C---:B------:R-:W-:Y:S01]  /*58b0*/  FMUL.FTZ R15, R52.reuse, R53 ;  /* 0x00000035340f7220 */ /* 0x040fe20000410000 */
[----:B------:R-:W-:Y:S01]  /*58c0*/  FMUL.FTZ R56, R52, R51 ;  /* 0x0000003334387220 */ /* 0x000fe20000410000 */
[CC--:B------:R-:W-:Y:S01]  /*58d0*/  FMUL.FTZ R52, R12.reuse, R50.reuse ;  /* 0x000000320c347220 */ /* 0x0c0fe20000410000 */
[----:B------:R-:W-:Y:S01]  /*58e0*/  FMUL.FTZ R12, R12, R11 ;  /* 0x0000000b0c0c7220 */ /* 0x000fe20000410000 */
[C---:B------:R-:W-:Y:S01]  /*58f0*/  FFMA.FTZ R15, R58.reuse, R51, -R15 ;  /* 0x000000333a0f7223 */ /* 0x040fe2000001080f */
[----:B------:R-:W-:Y:S01]  /*5900*/  FFMA.FTZ R56, R58, R53, R56 ;  /* 0x000000353a387223 */ /* 0x000fe20000010038 */
[C---:B------:R-:W-:Y:S01]  /*5910*/  FFMA.FTZ R52, R57.reuse, R11, -R52 ;  /* 0x0000000b39347223 */ /* 0x040fe20000010834 */
[----:B------:R-:W-:Y:S01]  /*5920*/  FFMA.FTZ R12, R57, R50, R12 ;  /* 0x00000032390c7223 */ /* 0x000fe2000001000c */
[----:B------:R-:W-:-:S02]  /*5930*/  F2FP.BF16.F32.PACK_AB R13, R13, R60 ;  /* 0x0000003c0d0d723e */ /* 0x000fc400000010ff */
[----:B------:R-:W-:Y:S02]  /*5940*/  F2FP.BF16.F32.PACK_AB R15, R56, R15 ;  /* 0x0000000f380f723e */ /* 0x000fe400000010ff */
[----:B------:R-:W-:Y:S02]  /*5950*/  F2FP.BF16.F32.PACK_AB R14, R14, R62 ;  /* 0x0000003e0e0e723e */ /* 0x000fe400000010ff */
[----:B------:R-:W-:-:S07]  /*5960*/  F2FP.BF16.F32.PACK_AB R12, R12, R52 ;  /* 0x000000340c0c723e */ /* 0x000fce00000010ff */
.L_x_1605:
[----:B------:R-:W-:Y:S05]  /*5970*/  BSYNC B2 ;  /* 0x0000000000027941 */ /* 0x000fea0003800000 */
.L_x_1604:
[----:B----4-:R0:W-:Y:S02]  /*5980*/  ST.E.128 desc[UR60][R54.64], R12 ;  /* 0x0000000c36007985 */ /* 0x0101e4000c101d3c */
.L_x_1603:
[----:B------:R-:W-:Y:S05]  /*5990*/  BSYNC B1 ;  /* 0x0000000000017941 */ /* 0x000fea0003800000 */
.L_x_1602:
        /* <DEDUP_REMOVED lines=11> */
[----:B------:R-:W-:Y:S01]  /*5a50*/  SHF.R.U64 R11, R46, 0x10, R47 ;  /* 0x000000102e0b7819 */ /* 0x000fe2000000122f */
[----:B----4-:R-:W-:Y:S01]  /*5a60*/  IMAD.U32 R54, R12, 0x10000, RZ ;  /* 0x000100000c367824 */ /* 0x010fe200078e00ff */
[--C-:B------:R-:W-:Y:S02]  /*5a70*/  SHF.R.U64 R46, R48, 0x10, R49.reuse ;  /* 0x00000010302e7819 */ /* 0x100fe40000001231 */
[----:B------:R-:W-:Y:S01]  /*5a80*/  SHF.R.U32.HI R52, RZ, 0x10, R49 ;  /* 0x00000010ff347819 */ /* 0x000fe20000011631 */
[----:B------:R-:W-:Y:S01]  /*5a90*/  IMAD.U32 R49, R14, 0x10000, RZ ;  /* 0x000100000e317824 */ /* 0x000fe200078e00ff */
[----:B------:R-:W-:Y:S02]  /*5aa0*/  PRMT R46, R151, 0x5410, R46 ;  /* 0x00005410972e7816 */ /* 0x000fe4000000002e */
[----:B------:R-:W-:Y:S02]  /*5ab0*/  SHF.R.U32.HI R47, RZ, 0x10, R47 ;  /* 0x00000010ff2f7819 */ /* 0x000fe4000001162f */
[----:B------:R-:W-:-:S02]  /*5ac0*/  PRMT R11, R150, 0x5410, R11 ;  /* 0x00005410960b7816 */ /* 0x000fc4000000000b */
[----:B------:R-:W-:Y:S01]  /*5ad0*/  PRMT R151, R151, 0x5432, R52 ;  /* 0x0000543297977816 */ /* 0x000fe20000000034 */
[C---:B------:R-:W-:Y:S01]  /*5ae0*/  IMAD.U32 R52, R13.reuse, 0x10000, RZ ;  /* 0x000100000d347824 */ /* 0x040fe200078e00ff */
[----:B------:R-:W-:Y:S02]  /*5af0*/  LOP3.LUT R58, R13, 0xffff0000, RZ, 0xc0, !PT ;  /* 0xffff00000d3a7812 */ /* 0x000fe400078ec0ff */
[----:B------:R-:W-:Y:S01]  /*5b00*/  LOP3.LUT R13, R46, 0xffff0000, RZ, 0xc0, !PT ;  /* 0xffff00002e0d7812 */ /* 0x000fe200078ec0ff */
[----:B------:R-:W-:Y:S01]  /*5b10*/  IMAD.U32 R55, R151, 0x10000, RZ ;  /* 0x0001000097377824 */ /* 0x000fe200078e00ff */
[----:B------:R-:W-:Y:S02]  /*5b20*/  PRMT R47, R150, 0x5432, R47 ;  /* 0x00005432962f7816 */ /* 0x000fe4000000002f */
[----:B------:R-:W-:Y:S01]  /*5b30*/  LOP3.LUT R53, R11, 0xffff0000, RZ, 0xc0, !PT ;  /* 0xffff00000b357812 */ /* 0x000fe200078ec0ff */
[----:B------:R-:W-:Y:S01]  /*5b40*/  FMUL.FTZ R57, R58, R13 ;  /* 0x0000000d3a397220 */ /* 0x000fe20000410000 */
[----:B------:R-:W-:Y:S01]  /*5b50*/  LOP3.LUT R14, R14, 0xffff0000, RZ, 0xc0, !PT ;  /* 0xffff00000e0e7812 */ /* 0x000fe200078ec0ff */
[----:B------:R-:W-:Y:S01]  /*5b60*/  IMAD.U32 R56, R47, 0x10000, RZ ;  /* 0x000100002f387824 */ /* 0x000fe200078e00ff */
[----:B------:R-:W-:Y:S01]  /*5b70*/  LOP3.LUT R48, R15, 0xffff0000, RZ, 0xc0, !PT ;  /* 0xffff00000f307812 */ /* 0x000fe200078ec0ff */
[----:B------:R-:W-:Y:S01]  /*5b80*/  FMUL.FTZ R58, R58, R53 ;  /* 0x000000353a3a7220 */ /* 0x000fe20000410000 */
[----:B------:R-:W-:Y:S01]  /*5b90*/  LOP3.LUT R12, R12, 0xffff0000, RZ, 0xc0, !PT ;  /* 0xffff00000c0c7812 */ /* 0x000fe200078ec0ff */
[C---:B------:R-:W-:Y:S01]  /*5ba0*/  FMUL.FTZ R59, R14.reuse, R55 ;  /* 0x000000370e3b7220 */ /* 0x040fe20000410000 */
[----:B------:R-:W-:Y:S01]  /*5bb0*/  FMUL.FTZ R14, R14, R56 ;  /* 0x000000380e0e7220 */ /* 0x000fe20000410000 */
[----:B------:R-:W-:Y:S01]  /*5bc0*/  FFMA.FTZ R58, R52, R13, R58 ;  /* 0x0000000d343a7223 */ /* 0x000fe2000001003a */
[----:B------:R-:W-:Y:S01]  /*5bd0*/  LOP3.LUT R151, R151, 0xffff0000, RZ, 0xc0, !PT ;  /* 0xffff000097977812 */ /* 0x000fe200078ec0ff */
[----:B------:R-:W-:Y:S01]  /*5be0*/  IMAD.U32 R13, R46, 0x10000, RZ ;  /* 0x000100002e0d7824 */ /* 0x000fe200078e00ff */
[----:B------:R-:W-:Y:S01]  /*5bf0*/  LOP3.LUT R47, R47, 0xffff0000, RZ, 0xc0, !PT ;  /* 0xffff00002f2f7812 */ /* 0x000fe200078ec0ff */
[----:B------:R-:W-:-:S02]  /*5c00*/  IMAD.U32 R11, R11, 0x10000, RZ ;  /* 0x000100000b0b7824 */ /* 0x000fc400078e00ff */
[C---:B------:R-:W-:Y:S01]  /*5c10*/  FFMA.FTZ R59, R49.reuse, R56, -R59 ;  /* 0x00000038313b7223 */ /* 0x040fe2000001083b */
[----:B------:R-:W-:Y:S01]  /*5c20*/  FFMA.FTZ R14, R49, R55, R14 ;  /* 0x00000037310e7223 */ /* 0x000fe2000001000e */
[----:B------:R-:W-:Y:S02]  /*5c30*/  IMAD.U32 R15, R15, 0x10000, RZ ;  /* 0x000100000f0f7824 */ /* 0x000fe400078e00ff */
[----:B------:R-:W-:Y:S01]  /*5c40*/  FMUL.FTZ R46, R48, R151 ;  /* 0x00000097302e7220 */ /* 0x000fe20000410000 */
[----:B------:R-:W-:Y:S01]  /*5c50*/  FMUL.FTZ R49, R12, R13 ;  /* 0x0000000d0c317220 */ /* 0x000fe20000410000 */
[----:B------:R-:W-:Y:S01]  /*5c60*/  FMUL.FTZ R48, R48, R47 ;  /* 0x0000002f30307220 */ /* 0x000fe20000410000 */
[----:B------:R-:W-:Y:S01]  /*5c70*/  FMUL.FTZ R12, R12, R11 ;  /* 0x0000000b0c0c7220 */ /* 0x000fe20000410000 */
[C---:B------:R-:W-:Y:S01]  /*5c80*/  FFMA.FTZ R46, R15.reuse, R47, -R46 ;  /* 0x0000002f0f2e7223 */ /* 0x040fe2000001082e */
[----:B------:R-:W-:Y:S01]  /*5c90*/  FFMA.FTZ R57, R52, R53, -R57 ;  /* 0x0000003534397223 */ /* 0x000fe20000010839 */
[----:B------:R-:W-:Y:S01]  /*5ca0*/  FFMA.FTZ R15, R15, R151, R48 ;  /* 0x000000970f0f7223 */ /* 0x000fe20000010030 */
[C---:B------:R-:W-:Y:S01]  /*5cb0*/  FFMA.FTZ R49, R54.reuse, R11, -R49 ;  /* 0x0000000b36317223 */ /* 0x040fe20000010831 */
[----:B------:R-:W-:Y:S01]  /*5cc0*/  FFMA.FTZ R12, R54, R13, R12 ;  /* 0x0000000d360c7223 */ /* 0x000fe2000001000c */
[----:B------:R-:W-:-:S02]  /*5cd0*/  F2FP.BF16.F32.PACK_AB R14, R14, R59 ;  /* 0x0000003b0e0e723e */ /* 0x000fc400000010ff */
[----:B------:R-:W-:Y:S02]  /*5ce0*/  F2FP.BF16.F32.PACK_AB R13, R58, R57 ;  /* 0x000000393a0d723e */ /* 0x000fe400000010ff */
[----:B------:R-:W-:Y:S02]  /*5cf0*/  F2FP.BF16.F32.PACK_AB R15, R15, R46 ;  /* 0x0000002e0f0f723e */ /* 0x000fe400000010ff */
[----:B------:R-:W-:-:S07]  /*5d00*/  F2FP.BF16.F32.PACK_AB R12, R12, R49 ;  /* 0x000000310c0c723e */ /* 0x000fce00000010ff */
.L_x_1609:
[----:B------:R-:W-:Y:S05]  /*5d10*/  BSYNC B2 ;  /* 0x0000000000027941 */ /* 0x000fea0003800000 */
.L_x_1608:
[----:B----4-:R0:W-:Y:S02]  /*5d20*/  ST.E.128 desc[UR60][R50.64], R12 ;  /* 0x0000000c32007985 */ /* 0x0101e4000c101d3c */
.L_x_1607:
[----:B------:R-:W-:Y:S05]  /*5d30*/  BSYNC B1 ;  /* 0x0000000000017941 */ /* 0x000fea0003800000 */
.L_x_1606:
        /* <DEDUP_REMOVED lines=11> */
[----:B------:R-:W-:Y:S02]  /*5df0*/  SHF.R.U64 R44, R44, 0x10, R45 ;  /* 0x000000102c2c7819 */ /* 0x000fe4000000122d */
[----:B------:R-:W-:Y:S01]  /*5e00*/  SHF.R.U64 R51, R42, 0x10, R43 ;  /* 0x000000102a337819 */ /* 0x000fe2000000122b */
[----:B----4-:R-:W-:Y:S01]  /*5e10*/  IMAD.U32 R42, R14, 0x10000, RZ ;  /* 0x000100000e2a7824 */ /* 0x010fe200078e00ff */
[----:B------:R-:W-:Y:S02]  /*5e20*/  SHF.R.U32.HI R48, RZ, 0x10, R45 ;  /* 0x00000010ff307819 */ /* 0x000fe4000001162d */
[----:B------:R-:W-:Y:S02]  /*5e30*/  SHF.R.U32.HI R49, RZ, 0x10, R43 ;  /* 0x00000010ff317819 */ /* 0x000fe4000001162b */
[----:B------:R-:W-:Y:S02]  /*5e40*/  PRMT R44, R149, 0x5410, R44 ;  /* 0x00005410952c7816 */ /* 0x000fe4000000002c */
[----:B------:R-:W-:-:S02]  /*5e50*/  PRMT R43, R148, 0x5410, R51 ;  /* 0x00005410942b7816 */ /* 0x000fc40000000033 */
[----:B------:R-:W-:Y:S02]  /*5e60*/  PRMT R149, R149, 0x5432, R48 ;  /* 0x0000543295957816 */ /* 0x000fe40000000030 */
[----:B------:R-:W-:Y:S02]  /*5e70*/  LOP3.LUT R48, R13, 0xffff0000, RZ, 0xc0, !PT ;  /* 0xffff00000d307812 */ /* 0x000fe400078ec0ff */
[C---:B------:R-:W-:Y:S01]  /*5e80*/  LOP3.LUT R52, R44.reuse, 0xffff0000, RZ, 0xc0, !PT ;  /* 0xffff00002c347812 */ /* 0x040fe200078ec0ff */
[----:B------:R-:W-:Y:S01]  /*5e90*/  IMAD.U32 R45, R149, 0x10000, RZ ;  /* 0x00010000952d7824 */ /* 0x000fe200078e00ff */
[----:B------:R-:W-:Y:S01]  /*5ea0*/  LOP3.LUT R50, R43, 0xffff0000, RZ, 0xc0, !PT ;  /* 0xffff00002b327812 */ /* 0x000fe200078ec0ff */
[----:B------:R-:W-:Y:S01]  /*5eb0*/  IMAD.U32 R44, R44, 0x10000, RZ ;  /* 0x000100002c2c7824 */ /* 0x000fe200078e00ff */
[----:B------:R-:W-:Y:S01]  /*5ec0*/  PRMT R148, R148, 0x5432, R49 ;  /* 0x0000543294947816 */ /* 0x000fe20000000031 */
[----:B------:R-:W-:Y:S02]  /*5ed0*/  IMAD.U32 R49, R13, 0x10000, RZ ;  /* 0x000100000d317824 */ /* 0x000fe400078e00ff */
[----:B------:R-:W-:Y:S01]  /*5ee0*/  FMUL.FTZ R54, R48, R52 ;  /* 0x0000003430367220 */ /* 0x000fe20000410000 */
[----:B------:R-:W-:Y:S01]  /*5ef0*/  LOP3.LUT R14, R14, 0xffff0000, RZ, 0xc0, !PT ;  /* 0xffff00000e0e7812 */ /* 0x000fe200078ec0ff */
[----:B------:R-:W-:Y:S01]  /*5f00*/  FMUL.FTZ R53, R48, R50 ;  /* 0x0000003230357220 */ /* 0x000fe20000410000 */
[----:B------:R-:W-:Y:S01]  /*5f10*/  IMAD.U32 R51, R148, 0x10000, RZ ;  /* 0x0001000094337824 */ /* 0x000fe200078e00ff */
[C---:B------:R-:W-:Y:S01]  /*5f20*/  LOP3.LUT R48, R12.reuse, 0xffff0000, RZ, 0xc0, !PT ;  /* 0xffff00000c307812 */ /* 0x040fe200078ec0ff */
[----:B------:R-:W-:-:S02]  /*5f30*/  IMAD.U32 R13, R12, 0x10000, RZ ;  /* 0x000100000c0d7824 */ /* 0x000fc400078e00ff */
[C---:B------:R-:W-:Y:S01]  /*5f40*/  FFMA.FTZ R12, R49.reuse, R50, -R54 ;  /* 0x00000032310c7223 */ /* 0x040fe20000010836 */
[----:B------:R-:W-:Y:S01]  /*5f50*/  FFMA.FTZ R49, R49, R52, R53 ;  /* 0x0000003431317223 */ /* 0x000fe20000010035 */
[C---:B------:R-:W-:Y:S01]  /*5f60*/  FMUL.FTZ R55, R14.reuse, R45 ;  /* 0x0000002d0e377220 */ /* 0x040fe20000410000 */
[----:B------:R-:W-:Y:S01]  /*5f70*/  FMUL.FTZ R53, R14, R51 ;  /* 0x000000330e357220 */ /* 0x000fe20000410000 */
[----:B------:R-:W-:Y:S01]  /*5f80*/  LOP3.LUT R11, R15, 0xffff0000, RZ, 0xc0, !PT ;  /* 0xffff00000f0b7812 */ /* 0x000fe200078ec0ff */
[----:B------:R-:W-:Y:S01]  /*5f90*/  IMAD.U32 R43, R43, 0x10000, RZ ;  /* 0x000100002b2b7824 */ /* 0x000fe200078e00ff */
[----:B------:R-:W-:Y:S01]  /*5fa0*/  LOP3.LUT R14, R149, 0xffff0000, RZ, 0xc0, !PT ;  /* 0xffff0000950e7812 */ /* 0x000fe200078ec0ff */
[----:B------:R-:W-:Y:S01]  /*5fb0*/  FFMA.FTZ R50, R42, R45, R53 ;  /* 0x0000002d2a327223 */ /* 0x000fe20000010035 */
[----:B------:R-:W-:Y:S01]  /*5fc0*/  LOP3.LUT R148, R148, 0xffff0000, RZ, 0xc0, !PT ;  /* 0xffff000094947812 */ /* 0x000fe200078ec0ff */
[----:B------:R-:W-:Y:S01]  /*5fd0*/  FFMA.FTZ R51, R42, R51, -R55 ;  /* 0x000000332a337223 */ /* 0x000fe20000010837 */
[----:B------:R-:W-:-:S02]  /*5fe0*/  IMAD.U32 R15, R15, 0x10000, RZ ;  /* 0x000100000f0f7824 */ /* 0x000fc400078e00ff */
[C---:B------:R-:W-:Y:S01]  /*5ff0*/  FMUL.FTZ R52, R11.reuse, R14 ;  /* 0x0000000e0b347220 */ /* 0x040fe20000410000 */
[C---:B------:R-:W-:Y:S01]  /*6000*/  FMUL.FTZ R42, R48.reuse, R44 ;  /* 0x0000002c302a7220 */ /* 0x040fe20000410000 */
[-C--:B------:R-:W-:Y:S01]  /*6010*/  FMUL.FTZ R45, R11, R148.reuse ;  /* 0x000000940b2d7220 */ /* 0x080fe20000410000 */
[-C--:B------:R-:W-:Y:S01]  /*6020*/  FMUL.FTZ R11, R48, R43.reuse ;  /* 0x0000002b300b7220 */ /* 0x080fe20000410000 */
[----:B------:R-:W-:Y:S01]  /*6030*/  FFMA.FTZ R52, R15, R148, -R52 ;  /* 0x000000940f347223 */ /* 0x000fe20000010834 */
[----:B------:R-:W-:Y:S01]  /*6040*/  FFMA.FTZ R42, R13, R43, -R42 ;  /* 0x0000002b0d2a7223 */ /* 0x000fe2000001082a */
[----:B------:R-:W-:Y:S01]  /*6050*/  FFMA.FTZ R45, R15, R14, R45 ;  /* 0x0000000e0f2d7223 */ /* 0x000fe2000001002d */
[----:B------:R-:W-:Y:S01]  /*6060*/  FFMA.FTZ R11, R13, R44, R11 ;  /* 0x0000002c0d0b7223 */ /* 0x000fe2000001000b */
[----:B------:R-:W-:Y:S02]  /*6070*/  F2FP.BF16.F32.PACK_AB R13, R49, R12 ;  /* 0x0000000c310d723e */ /* 0x000fe400000010ff */
[----:B------:R-:W-:-:S02]  /*6080*/  F2FP.BF16.F32.PACK_AB R14, R50, R51 ;  /* 0x00000033320e723e */ /* 0x000fc400000010ff */
[----:B------:R-:W-:Y:S02]  /*6090*/  F2FP.BF16.F32.PACK_AB R15, R45, R52 ;  /* 0x000000342d0f723e */ /* 0x000fe400000010ff */
[----:B------:R-:W-:-:S07]  /*60a0*/  F2FP.BF16.F32.PACK_AB R12, R11, R42 ;  /* 0x0000002a0b0c723e */ /* 0x000fce00000010ff */
.L_x_1613:
[----:B------:R-:W-:Y:S05]  /*60b0*/  BSYNC B2 ;  /* 0x0000000000027941 */ /* 0x000fea0003800000 */
.L_x_1612:
[----:B----4-:R0:W-:Y:S02]  /*60c0*/  ST.E.128 desc[UR60][R46.64], R12 ;  /* 0x0000000c2e007985 */ /* 0x0101e4000c101d3c */
.L_x_1611:
[----:B------:R-:W-:Y:S05]  /*60d0*/  BSYNC B1 ;  /* 0x0000000000017941 */ /* 0x000fea0003800000 */
.L_x_1610:
        /* <DEDUP_REMOVED lines=9> */
[--C-:B------:R-:W-:Y:S01]  /*6170*/  SHF.R.U64 R46, R38, 0x10, R39.reuse ;  /* 0x00000010262e7819 */ /* 0x100fe20000001227 */
[----:B----4-:R-:W-:Y:S01]  /*6180*/  IMAD.U32 R38, R14, 0x10000, RZ ;  /* 0x000100000e267824 */ /* 0x010fe200078e00ff */
[----:B------:R-:W-:Y:S02]  /*6190*/  SHF.R.U32.HI R44, RZ, 0x10, R39 ;  /* 0x00000010ff2c7819 */ /* 0x000fe40000011627 */
[--C-:B------:R-:W-:Y:S02]  /*61a0*/  SHF.R.U64 R45, R40, 0x10, R41.reuse ;  /* 0x00000010282d7819 */ /* 0x100fe40000001229 */
[----:B------:R-:W-:Y:S02]  /*61b0*/  SHF.R.U32.HI R41, RZ, 0x10, R41 ;  /* 0x00000010ff297819 */ /* 0x000fe40000011629 */
[----:B------:R-:W-:Y:S01]  /*61c0*/  LOP3.LUT R39, R14, 0xffff0000, RZ, 0xc0, !PT ;  /* 0xffff00000e277812 */ /* 0x000fe200078ec0ff */
[C---:B------:R-:W-:Y:S01]  /*61d0*/  IMAD.U32 R14, R15.reuse, 0x10000, RZ ;  /* 0x000100000f0e7824 */ /* 0x040fe200078e00ff */
[----:B---3--:R-:W-:-:S02]  /*61e0*/  LOP3.LUT R11, R15, 0xffff0000, RZ, 0xc0, !PT ;  /* 0xffff00000f0b7812 */ /* 0x008fc400078ec0ff */
[----:B------:R-:W-:Y:S02]  /*61f0*/  PRMT R15, R131, 0x5410, R46 ;  /* 0x00005410830f7816 */ /* 0x000fe4000000002e */
[C---:B------:R-:W-:Y:S02]  /*6200*/  PRMT R46, R142.reuse, 0x5410, R45 ;  /* 0x000054108e2e7816 */ /* 0x040fe4000000002d */
[----:B------:R-:W-:Y:S01]  /*6210*/  PRMT R142, R142, 0x5432, R41 ;  /* 0x000054328e8e7816 */ /* 0x000fe20000000029 */
[----:B------:R-:W-:Y:S01]  /*6220*/  IMAD.U32 R41, R13, 0x10000, RZ ;  /* 0x000100000d297824 */ /* 0x000fe200078e00ff */
[----:B------:R-:W-:Y:S02]  /*6230*/  PRMT R131, R131, 0x5432, R44 ;  /* 0x0000543283837816 */ /* 0x000fe4000000002c */
[----:B------:R-:W-:Y:S01]  /*6240*/  LOP3.LUT R40, R13, 0xffff0000, RZ, 0xc0, !PT ;  /* 0xffff00000d287812 */ /* 0x000fe200078ec0ff */
[----:B------:R-:W-:Y:S01]  /*6250*/  IMAD.U32 R48, R142, 0x10000, RZ ;  /* 0x000100008e307824 */ /* 0x000fe200078e00ff */
[----:B------:R-:W-:Y:S01]  /*6260*/  LOP3.LUT R47, R46, 0xffff0000, RZ, 0xc0, !PT ;  /* 0xffff00002e2f7812 */ /* 0x000fe200078ec0ff */
[----:B------:R-:W-:Y:S01]  /*6270*/  IMAD.U32 R45, R131, 0x10000, RZ ;  /* 0x00010000832d7824 */ /* 0x000fe200078e00ff */
[----:B------:R-:W-:Y:S01]  /*6280*/  LOP3.LUT R44, R15, 0xffff0000, RZ, 0xc0, !PT ;  /* 0xffff00000f2c7812 */ /* 0x000fe200078ec0ff */
[C---:B------:R-:W-:Y:S01]  /*6290*/  FMUL.FTZ R49, R39.reuse, R48 ;  /* 0x0000003027317220 */ /* 0x040fe20000410000 */
[----:B------:R-:W-:Y:S01]  /*62a0*/  LOP3.LUT R142, R142, 0xffff0000, RZ, 0xc0, !PT ;  /* 0xffff00008e8e7812 */ /* 0x000fe200078ec0ff */
[----:B------:R-:W-:Y:S01]  /*62b0*/  FMUL.FTZ R39, R39, R45 ;  /* 0x0000002d27277220 */ /* 0x000fe20000410000 */
[C---:B------:R-:W-:Y:S01]  /*62c0*/  FMUL.FTZ R50, R40.reuse, R47 ;  /* 0x0000002f28327220 */ /* 0x040fe20000410000 */
[----:B------:R-:W-:Y:S01]  /*62d0*/  FMUL.FTZ R52, R40, R44 ;  /* 0x0000002c28347220 */ /* 0x000fe20000410000 */
[----:B------:R-:W-:Y:S01]  /*62e0*/  LOP3.LUT R131, R131, 0xffff0000, RZ, 0xc0, !PT ;  /* 0xffff000083837812 */ /* 0x000fe200078ec0ff */
[----:B------:R-:W-:Y:S01]  /*62f0*/  IMAD.U32 R46, R46, 0x10000, RZ ;  /* 0x000100002e2e7824 */ /* 0x000fe200078e00ff */
[----:B------:R-:W-:Y:S01]  /*6300*/  LOP3.LUT R40, R12, 0xffff0000, RZ, 0xc0, !PT ;  /* 0xffff00000c287812 */ /* 0x000fe200078ec0ff */
[----:B------:R-:W-:-:S02]  /*6310*/  IMAD.U32 R15, R15, 0x10000, RZ ;  /* 0x000100000f0f7824 */ /* 0x000fc400078e00ff */
[C---:B------:R-:W-:Y:S01]  /*6320*/  FFMA.FTZ R48, R38.reuse, R48, R39 ;  /* 0x0000003026307223 */ /* 0x040fe20000010027 */
[----:B------:R-:W-:Y:S01]  /*6330*/  FFMA.FTZ R49, R38, R45, -R49 ;  /* 0x0000002d26317223 */ /* 0x000fe20000010831 */
[C---:B------:R-:W-:Y:S01]  /*6340*/  FMUL.FTZ R39, R11.reuse, R142 ;  /* 0x0000008e0b277220 */ /* 0x040fe20000410000 */
[----:B------:R-:W-:Y:S01]  /*6350*/  FMUL.FTZ R45, R11, R131 ;  /* 0x000000830b2d7220 */ /* 0x000fe20000410000 */
[----:B------:R-:W-:Y:S02]  /*6360*/  IMAD.U32 R13, R12, 0x10000, RZ ;  /* 0x000100000c0d7824 */ /* 0x000fe400078e00ff */
[C---:B------:R-:W-:Y:S01]  /*6370*/  FMUL.FTZ R38, R40.reuse, R46 ;  /* 0x0000002e28267220 */ /* 0x040fe20000410000 */
[----:B------:R-:W-:Y:S01]  /*6380*/  FMUL.FTZ R11, R40, R15 ;  /* 0x0000000f280b7220 */ /* 0x000fe20000410000 */
[C---:B------:R-:W-:Y:S01]  /*6390*/  FFMA.FTZ R12, R41.reuse, R44, -R50 ;  /* 0x0000002c290c7223 */ /* 0x040fe20000010832 */
[C---:B------:R-:W-:Y:S01]  /*63a0*/  FFMA.FTZ R39, R14.reuse, R131, -R39 ;  /* 0x000000830e277223 */ /* 0x040fe20000010827 */
[----:B------:R-:W-:Y:S01]  /*63b0*/  FFMA.FTZ R41, R41, R47, R52 ;  /* 0x0000002f29297223 */ /* 0x000fe20000010034 */
[----:B------:R-:W-:Y:S01]  /*63c0*/  FFMA.FTZ R14, R14, R142, R45 ;  /* 0x0000008e0e0e7223 */ /* 0x000fe2000001002d */
[C---:B------:R-:W-:Y:S01]  /*63d0*/  FFMA.FTZ R38, R13.reuse, R15, -R38 ;  /* 0x0000000f0d267223 */ /* 0x040fe20000010826 */
[----:B------:R-:W-:-:S02]  /*63e0*/  FFMA.FTZ R11, R13, R46, R11 ;  /* 0x0000002e0d0b7223 */ /* 0x000fc4000001000b */
[----:B------:R-:W-:Y:S02]  /*63f0*/  F2FP.BF16.F32.PACK_AB R13, R41, R12 ;  /* 0x0000000c290d723e */ /* 0x000fe400000010ff */
[----:B------:R-:W-:Y:S02]  /*6400*/  F2FP.BF16.F32.PACK_AB R15, R14, R39 ;  /* 0x000000270e0f723e */ /* 0x000fe400000010ff */
[----:B------:R-:W-:Y:S02]  /*6410*/  F2FP.BF16.F32.PACK_AB R14, R48, R49 ;  /* 0x00000031300e723e */ /* 0x000fe400000010ff */
[----:B------:R-:W-:-:S07]  /*6420*/  F2FP.BF16.F32.PACK_AB R12, R11, R38 ;  /* 0x000000260b0c723e */ /* 0x000fce00000010ff */
.L_x_1617:
[----:B------:R-:W-:Y:S05]  /*6430*/  BSYNC B2 ;  /* 0x0000000000027941 */ /* 0x000fea0003800000 */
.L_x_1616:
[----:B----4-:R0:W-:Y:S02]  /*6440*/  ST.E.128 desc[UR60][R42.64], R12 ;  /* 0x0000000c2a007985 */ /* 0x0101e4000c101d3c */
.L_x_1615:
[----:B------:R-:W-:Y:S05]  /*6450*/  BSYNC B1 ;  /* 0x0000000000017941 */ /* 0x000fea0003800000 */
.L_x_1614:
        /* <DEDUP_REMOVED lines=17> */
[----:B------:R-:W-:Y:S02]  /*6570*/  PRMT R115, R115, 0x5432, R44 ;  /* 0x0000543273737816 */ /* 0x000fe4000000002c */
[----:B------:R-:W-:Y:S01]  /*6580*/  LOP3.LUT R35, R14, 0xffff0000, RZ, 0xc0, !PT ;  /* 0xffff00000e237812 */ /* 0x000fe200078ec0ff */
[----:B------:R-:W-:Y:S01]  /*6590*/  IMAD.U32 R43, R127, 0x10000, RZ ;  /* 0x000100007f2b7824 */ /* 0x000fe200078e00ff */
[----:B------:R-:W-:Y:S01]  /*65a0*/  LOP3.LUT R29, R13, 0xffff0000, RZ, 0xc0, !PT ;  /* 0xffff00000d1d7812 */ /* 0x000fe200078ec0ff */
[----:B------:R-:W-:Y:S01]  /*65b0*/  IMAD.U32 R37, R115, 0x10000, RZ ;  /* 0x0001000073257824 */ /* 0x000fe200078e00ff */
[----:B------:R-:W-:Y:S01]  /*65c0*/  LOP3.LUT R42, R41, 0xffff0000, RZ, 0xc0, !PT ;  /* 0xffff0000292a7812 */ /* 0x000fe200078ec0ff */
[C---:B------:R-:W-:Y:S01]  /*65d0*/  IMAD.U32 R14, R15.reuse, 0x10000, RZ ;  /* 0x000100000f0e7824 */ /* 0x040fe200078e00ff */
[----:B---3--:R-:W-:Y:S01]  /*65e0*/  LOP3.LUT R11, R15, 0xffff0000, RZ, 0xc0, !PT ;  /* 0xffff00000f0b7812 */ /* 0x008fe200078ec0ff */
[----:B------:R-:W-:Y:S01]  /*65f0*/  IMAD.U32 R15, R13, 0x10000, RZ ;  /* 0x000100000d0f7824 */ /* 0x000fe200078e00ff */
[----:B------:R-:W-:Y:S01]  /*6600*/  LOP3.LUT R40, R36, 0xffff0000, RZ, 0xc0, !PT ;  /* 0xffff000024287812 */ /* 0x000fe200078ec0ff */
[----:B------:R-:W-:-:S02]  /*6610*/  IMAD.U32 R13, R12, 0x10000, RZ ;  /* 0x000100000c0d7824 */ /* 0x000fc400078e00ff */
[----:B------:R-:W-:Y:S01]  /*6620*/  FMUL.FTZ R44, R29, R42 ;  /* 0x0000002a1d2c7220 */ /* 0x000fe20000410000 */
[C---:B------:R-:W-:Y:S01]  /*6630*/  FMUL.FTZ R45, R35.reuse, R43 ;  /* 0x0000002b232d7220 */ /* 0x040fe20000410000 */
[----:B------:R-:W-:Y:S01]  /*6640*/  LOP3.LUT R12, R12, 0xffff0000, RZ, 0xc0, !PT ;  /* 0xffff00000c0c7812 */ /* 0x000fe200078ec0ff */
[-C--:B------:R-:W-:Y:S01]  /*6650*/  FMUL.FTZ R35, R35, R37.reuse ;  /* 0x0000002523237220 */ /* 0x080fe20000410000 */
[----:B------:R-:W-:Y:S02]  /*6660*/  IMAD.U32 R41, R41, 0x10000, RZ ;  /* 0x0001000029297824 */ /* 0x000fe400078e00ff */
[-C--:B------:R-:W-:Y:S01]  /*6670*/  FMUL.FTZ R29, R29, R40.reuse ;  /* 0x000000281d1d7220 */ /* 0x080fe20000410000 */
[----:B------:R-:W-:Y:S01]  /*6680*/  LOP3.LUT R127, R127, 0xffff0000, RZ, 0xc0, !PT ;  /* 0xffff00007f7f7812 */ /* 0x000fe200078ec0ff */
[----:B------:R-:W-:Y:S01]  /*6690*/  IMAD.U32 R36, R36, 0x10000, RZ ;  /* 0x0001000024247824 */ /* 0x000fe200078e00ff */
[----:B------:R-:W-:Y:S01]  /*66a0*/  LOP3.LUT R115, R115, 0xffff0000, RZ, 0xc0, !PT ;  /* 0xffff000073737812 */ /* 0x000fe200078ec0ff */
[C---:B------:R-:W-:Y:S01]  /*66b0*/  FFMA.FTZ R44, R15.reuse, R40, -R44 ;  /* 0x000000280f2c7223 */ /* 0x040fe2000001082c */
[C---:B------:R-:W-:Y:S01]  /*66c0*/  FFMA.FTZ R45, R34.reuse, R37, -R45 ;  /* 0x00000025222d7223 */ /* 0x040fe2000001082d */
[----:B------:R-:W-:Y:S01]  /*66d0*/  FFMA.FTZ R40, R34, R43, R35 ;  /* 0x0000002b22287223 */ /* 0x000fe20000010023 */
[C---:B------:R-:W-:Y:S01]  /*66e0*/  FMUL.FTZ R34, R12.reuse, R41 ;  /* 0x000000290c227220 */ /* 0x040fe20000410000 */
[----:B------:R-:W-:Y:S01]  /*66f0*/  FFMA.FTZ R29, R15, R42, R29 ;  /* 0x0000002a0f1d7223 */ /* 0x000fe2000001001d */
[-C--:B------:R-:W-:Y:S01]  /*6700*/  FMUL.FTZ R12, R12, R36.reuse ;  /* 0x000000240c0c7220 */ /* 0x080fe20000410000 */
        /* <DEDUP_REMOVED lines=11> */
.L_x_1621:
[----:B------:R-:W-:Y:S05]  /*67c0*/  BSYNC B2 ;  /* 0x0000000000027941 */ /* 0x000fea0003800000 */
.L_x_1620:
[----:B----4-:R0:W-:Y:S02]  /*67d0*/  ST.E.128 desc[UR60][R38.64], R12 ;  /* 0x0000000c26007985 */ /* 0x0101e4000c101d3c */
.L_x_1619:
[----:B------:R-:W-:Y:S05]  /*67e0*/  BSYNC B1 ;  /* 0x0000000000017941 */ /* 0x000fea0003800000 */
.L_x_1618:
[----:B------:R-:W-:-:S13]  /*67f0*/  ISETP.NE.AND P4, PT, R76, RZ, PT ;  /* 0x000000ff4c00720c */ /* 0x000fda0003f85270 */
        /* <DEDUP_REMOVED lines=10> */
[--C-:B---3--:R-:W-:Y:S02]  /*68a0*/  SHF.R.U64 R11, R32, 0x10, R33.reuse ;  /* 0x00000010200b7819 */ /* 0x108fe40000001221 */
[----:B------:R-:W-:Y:S02]  /*68b0*/  SHF.R.U32.HI R33, RZ, 0x10, R33 ;  /* 0x00000010ff217819 */ /* 0x000fe40000011621 */
[C---:B------:R-:W-:Y:S02]  /*68c0*/  PRMT R31, R83.reuse, 0x5410, R38 ;  /* 0x00005410531f7816 */ /* 0x040fe40000000026 */
[----:B------:R-:W-:-:S02]  /*68d0*/  PRMT R83, R83, 0x5432, R36 ;  /* 0x0000543253537816 */ /* 0x000fc40000000024 */
[----:B------:R-:W-:Y:S01]  /*68e0*/  PRMT R36, R114, 0x5410, R11 ;  /* 0x0000541072247816 */ /* 0x000fe2000000000b */
[----:B------:R-:W-:Y:S01]  /*68f0*/  IMAD.U32 R11, R12, 0x10000, RZ ;  /* 0x000100000c0b7824 */ /* 0x000fe200078e00ff */
[----:B------:R-:W-:Y:S01]  /*6900*/  PRMT R114, R114, 0x5432, R33 ;  /* 0x0000543272727816 */ /* 0x000fe20000000021 */
[----:B------:R-:W-:Y:S01]  /*6910*/  IMAD.U32 R33, R83, 0x10000, RZ ;  /* 0x0001000053217824 */ /* 0x000fe200078e00ff */
[----:B------:R-:W-:Y:S01]  /*6920*/  LOP3.LUT R29, R14, 0xffff0000, RZ, 0xc0, !PT ;  /* 0xffff00000e1d7812 */ /* 0x000fe200078ec0ff */
[C---:B------:R-:W-:Y:S01]  /*6930*/  IMAD.U32 R14, R13.reuse, 0x10000, RZ ;  /* 0x000100000d0e7824 */ /* 0x040fe200078e00ff */
[----:B------:R-:W-:Y:S01]  /*6940*/  LOP3.LUT R13, R13, 0xffff0000, RZ, 0xc0, !PT ;  /* 0xffff00000d0d7812 */ /* 0x000fe200078ec0ff */
[----:B------:R-:W-:Y:S01]  /*6950*/  IMAD.U32 R38, R114, 0x10000, RZ ;  /* 0x0001000072267824 */ /* 0x000fe200078e00ff */
[C---:B------:R-:W-:Y:S01]  /*6960*/  LOP3.LUT R37, R36.reuse, 0xffff0000, RZ, 0xc0, !PT ;  /* 0xffff000024257812 */ /* 0x040fe200078ec0ff */
[----:B------:R-:W-:Y:S01]  /*6970*/  IMAD.U32 R36, R36, 0x10000, RZ ;  /* 0x0001000024247824 */ /* 0x000fe200078e00ff */
[C---:B------:R-:W-:Y:S01]  /*6980*/  LOP3.LUT R32, R31.reuse, 0xffff0000, RZ, 0xc0, !PT ;  /* 0xffff00001f207812 */ /* 0x040fe200078ec0ff */
[----:B------:R-:W-:Y:S01]  /*6990*/  IMAD.U32 R31, R31, 0x10000, RZ ;  /* 0x000100001f1f7824 */ /* 0x000fe200078e00ff */
[----:B------:R-:W-:Y:S01]  /*69a0*/  LOP3.LUT R12, R12, 0xffff0000, RZ, 0xc0, !PT ;  /* 0xffff00000c0c7812 */ /* 0x000fe200078ec0ff */
[----:B------:R-:W-:Y:S01]  /*69b0*/  FMUL.FTZ R39, R13, R37 ;  /* 0x000000250d277220 */ /* 0x000fe20000410000 */
[----:B------:R-:W-:Y:S01]  /*69c0*/  LOP3.LUT R30, R15, 0xffff0000, RZ, 0xc0, !PT ;  /* 0xffff00000f1e7812 */ /* 0x000fe200078ec0ff */
[----:B------:R-:W-:Y:S01]  /*69d0*/  FMUL.FTZ R40, R13, R32 ;  /* 0x000000200d287220 */ /* 0x000fe20000410000 */
[C---:B------:R-:W-:Y:S01]  /*69e0*/  FMUL.FTZ R13, R29.reuse, R38 ;  /* 0x000000261d0d7220 */ /* 0x040fe20000410000 */
[----:B------:R-:W-:Y:S01]  /*69f0*/  FMUL.FTZ R29, R29, R33 ;  /* 0x000000211d1d7220 */ /* 0x000fe20000410000 */
[----:B------:R-:W-:Y:S01]  /*6a00*/  LOP3.LUT R114, R114, 0xffff0000, RZ, 0xc0, !PT ;  /* 0xffff000072727812 */ /* 0x000fe200078ec0ff */
[C---:B------:R-:W-:Y:S01]  /*6a10*/  FFMA.FTZ R39, R14.reuse, R32, -R39 ;  /* 0x000000200e277223 */ /* 0x040fe20000010827 */
[----:B------:R-:W-:Y:S01]  /*6a20*/  LOP3.LUT R83, R83, 0xffff0000, RZ, 0xc0, !PT ;  /* 0xffff000053537812 */ /* 0x000fe200078ec0ff */
[----:B------:R-:W-:Y:S01]  /*6a30*/  FFMA.FTZ R40, R14, R37, R40 ;  /* 0x000000250e287223 */ /* 0x000fe20000010028 */
[C---:B------:R-:W-:Y:S01]  /*6a40*/  FFMA.FTZ R33, R28.reuse, R33, -R13 ;  /* 0x000000211c217223 */ /* 0x040fe2000001080d */
[----:B------:R-:W-:Y:S01]  /*6a50*/  FFMA.FTZ R28, R28, R38, R29 ;  /* 0x000000261c1c7223 */ /* 0x000fe2000001001d */
[C---:B------:R-:W-:Y:S01]  /*6a60*/  FMUL.FTZ R14, R12.reuse, R36 ;  /* 0x000000240c0e7220 */ /* 0x040fe20000410000 */
[----:B------:R-:W-:Y:S01]  /*6a70*/  FMUL.FTZ R13, R12, R31 ;  /* 0x0000001f0c0d7220 */ /* 0x000fe20000410000 */
[----:B------:R-:W-:-:S02]  /*6a80*/  IMAD.U32 R15, R15, 0x10000, RZ ;  /* 0x000100000f0f7824 */ /* 0x000fc400078e00ff */
[C---:B------:R-:W-:Y:S01]  /*6a90*/  FMUL.FTZ R32, R30.reuse, R114 ;  /* 0x000000721e207220 */ /* 0x040fe20000410000 */
[----:B------:R-:W-:Y:S01]  /*6aa0*/  FMUL.FTZ R29, R30, R83 ;  /* 0x000000531e1d7220 */ /* 0x000fe20000410000 */
[C---:B------:R-:W-:Y:S01]  /*6ab0*/  FFMA.FTZ R14, R11.reuse, R31, -R14 ;  /* 0x0000001f0b0e7223 */ /* 0x040fe2000001080e */
[----:B------:R-:W-:Y:S01]  /*6ac0*/  FFMA.FTZ R13, R11, R36, R13 ;  /* 0x000000240b0d7223 */ /* 0x000fe2000001000d */
[C---:B------:R-:W-:Y:S01]  /*6ad0*/  FFMA.FTZ R32, R15.reuse, R83, -R32 ;  /* 0x000000530f207223 */ /* 0x040fe20000010820 */
[----:B------:R-:W-:Y:S01]  /*6ae0*/  FFMA.FTZ R29, R15, R114, R29 ;  /* 0x000000720f1d7223 */ /* 0x000fe2000001001d */
[----:B------:R-:W-:Y:S02]  /*6af0*/  F2FP.BF16.F32.PACK_AB R39, R40, R39 ;  /* 0x000000272827723e */ /* 0x000fe400000010ff */
[----:B------:R-:W-:Y:S02]  /*6b00*/  F2FP.BF16.F32.PACK_AB R28, R28, R33 ;  /* 0x000000211c1c723e */ /* 0x000fe400000010ff */
[----:B------:R-:W-:Y:S01]  /*6b10*/  F2FP.BF16.F32.PACK_AB R12, R13, R14 ;  /* 0x0000000e0d0c723e */ /* 0x000fe200000010ff */
[----:B------:R-:W-:Y:S01]  /*6b20*/  IMAD.MOV.U32 R13, RZ, RZ, R39 ;  /* 0x000000ffff0d7224 */ /* 0x000fe200078e0027 */
[----:B------:R-:W-:Y:S01]  /*6b30*/  F2FP.BF16.F32.PACK_AB R15, R29, R32 ;  /* 0x000000201d0f723e */ /* 0x000fe200000010ff */
[----:B------:R-:W-:-:S07]  /*6b40*/  IMAD.MOV.U32 R14, RZ, RZ, R28 ;  /* 0x000000ffff0e7224 */ /* 0x000fce00078e001c */
.L_x_1623:
[----:B------:R-:W-:Y:S05]  /*6b50*/  BSYNC B1 ;  /* 0x0000000000017941 */ /* 0x000fea0003800000 */
.L_x_1622:
[----:B----4-:R0:W-:Y:S01]  /*6b60*/  ST.E.128 desc[UR60][R34.64], R12 ;  /* 0x0000000c22007985 */ /* 0x0101e2000c101d3c */
[----:B------:R-:W-:Y:S05]  /*6b70*/  BRA `(.L_x_1601) ;  /* 0x0000004000c87947 */ /* 0x000fea0003800000 */
.L_x_1567:
        /* <DEDUP_REMOVED lines=18> */
[----:B------:R-:W-:Y:S02]  /*6ca0*/  IADD3 R28, P5, R90, R12, RZ ;  /* 0x0000000c5a1c7210 */ /* 0x000fe40007fbe0ff */
[----:B------:R-:W-:Y:S02]  /*6cb0*/  CS2R R38, SRZ ;  /* 0x0000000000267805 */ /* 0x000fe4000001ff00 */
[----:B------:R-:W-:Y:S01]  /*6cc0*/  CS2R R36, SRZ ;  /* 0x0000000000247805 */ /* 0x000fe2000001ff00 */
[----:B------:R-:W-:Y:S01]  /*6cd0*/  IMAD.X R30, R11, 0x1, R102, P0 ;  /* 0x000000010b1e7824 */ /* 0x000fe200000e0666 */
[----:B------:R-:W-:Y:S02]  /*6ce0*/  LEA R52, P0, R29, UR4, 0x1 ;  /* 0x000000041d347c11 */ /* 0x000fe4000f8008ff */
[----:B------:R-:W-:-:S02]  /*6cf0*/  CS2R R50, SRZ ;  /* 0x0000000000327805 */ /* 0x000fc4000001ff00 */
[----:B------:R-:W-:Y:S02]  /*6d00*/  CS2R R48, SRZ ;  /* 0x0000000000307805 */ /* 0x000fe4000001ff00 */
[----:B------:R-:W-:Y:S01]  /*6d10*/  LEA.HI.X R53, R29, UR5, R30, 0x1, P0 ;  /* 0x000000051d357c11 */ /* 0x000fe200080f0c1e */
[----:B------:R-:W-:Y:S01]  /*6d20*/  ULDC.64 UR4, c[0x0][0x400] ;  /* 0x0001000000047ab9 */ /* 0x000fe20000000a00 */
[----:B------:R-:W-:Y:S01]  /*6d30*/  ISETP.GE.AND P0, PT, R18, R123, PT ;  /* 0x0000007b1200720c */ /* 0x000fe20003f06270 */
[----:B------:R-:W-:Y:S01]  /*6d40*/  IMAD.X R29, R82, 0x1, R101, P5 ;  /* 0x00000001521d7824 */ /* 0x000fe200028e0665 */
[----:B------:R-:W-:-:S04]  /*6d50*/  LEA R56, P5, R28, UR4, 0x1 ;  /* 0x000000041c387c11 */ /* 0x000fc8000f8a08ff */
[----:B------:R-:W-:Y:S02]  /*6d60*/  LEA.HI.X R57, R28, UR5, R29, 0x1, P5 ;  /* 0x000000051c397c11 */ /* 0x000fe4000a8f0c1d */
[----:B------:R-:W-:-:S05]  /*6d70*/  ISETP.GE.AND P5, PT, R167, R123, PT ;  /* 0x0000007ba700720c */ /* 0x000fca0003fa6270 */
[----:B------:R0:W5:Y:S04]  /*6d80*/  @!P0 LDG.E.128 R36, desc[UR60][R52.64] ;  /* 0x0000003c34248981 */ /* 0x000168000c1e1d00 */
[----:B------:R0:W5:Y:S01]  /*6d90*/  @!P0 LDG.E.128 R48, desc[UR60][R56.64] ;  /* 0x0000003c38308981 */ /* 0x000162000c1e1d00 */
[----:B------:R-:W-:Y:S02]  /*6da0*/  ISETP.GE.AND P0, PT, R168, R123, PT ;  /* 0x0000007ba800720c */ /* 0x000fe40003f06270 */
        /* <DEDUP_REMOVED lines=8> */
[----:B------:R0:W5:Y:S04]  /*6e30*/  @!P5 LDG.E.128 R32, desc[UR60][R52.64+0x40] ;  /* 0x0000403c3420d981 */ /* 0x000168000c1e1d00 */
[----:B------:R0:W5:Y:S04]  /*6e40*/  @!P0 LDG.E.128 R28, desc[UR60][R52.64+0x80] ;  /* 0x0000803c341c8981 */ /* 0x000168000c1e1d00 */
[----:B------:R0:W5:Y:S04]  /*6e50*/  @!P5 LDG.E.128 R44, desc[UR60][R56.64+0x40] ;  /* 0x0000403c382cd981 */ /* 0x000168000c1e1d00 */
[----:B------:R0:W5:Y:S02]  /*6e60*/  @!P0 LDG.E.128 R40, desc[UR60][R56.64+0x80] ;  /* 0x0000803c38288981 */ /* 0x000164000c1e1d00 */
.L_x_1625:
[----:B------:R-:W-:Y:S05]  /*6e70*/  BSYNC B1 ;  /* 0x0000000000017941 */ /* 0x000fea0003800000 */
.L_x_1624:
        /* <DEDUP_REMOVED lines=22> */
[----:B------:R-:W-:Y:S02]  /*6fe0*/  IADD3 R11, P0, P6, R90, R12, R108 ;  /* 0x0000000c5a0b7210 */ /* 0x000fe40007e1e06c */
[----:B------:R-:W-:-:S02]  /*6ff0*/  CS2R R74, SRZ ;  /* 0x00000000004a7805 */ /* 0x000fc4000001ff00 */
[----:B------:R-:W-:Y:S02]  /*7000*/  CS2R R72, SRZ ;  /* 0x0000000000487805 */ /* 0x000fe4000001ff00 */
[----:B------:R-:W-:Y:S02]  /*7010*/  IADD3.X R82, R101, R82, R107, P0, P6 ;  /* 0x0000005265527210 */ /* 0x000fe400007ec46b */
[----:B------:R-:W-:-:S04]  /*7020*/  LEA R12, P0, R14, UR4, 0x1 ;  /* 0x000000040e0c7c11 */ /* 0x000fc8000f8008ff */
[----:B------:R-:W-:Y:S02]  /*7030*/  LEA.HI.X R13, R14, UR5, R13, 0x1, P0 ;  /* 0x000000050e0d7c11 */ /* 0x000fe400080f0c0d */
        /* <DEDUP_REMOVED lines=19> */
.L_x_1627:
[----:B------:R-:W-:Y:S05]  /*7170*/  BSYNC B1 ;  /* 0x0000000000017941 */ /* 0x000fea0003800000 */
.L_x_1626:
[----:B------:R-:W2:Y:S01]  /*7180*/  LDL R11, [R1+0x30] ;  /* 0x00003000010b7983 */ /* 0x000ea20000100800 */
[----:B0-----:R-:W-:Y:S02]  /*7190*/  IMAD.MOV.U32 R12, RZ, RZ, R28 ;  /* 0x000000ffff0c7224 */ /* 0x001fe400078e001c */
[----:B------:R-:W-:Y:S02]  /*71a0*/  IMAD.MOV.U32 R13, RZ, RZ, R31 ;  /* 0x000000ffff0d7224 */ /* 0x000fe400078e001f */
[----:B------:R-:W-:-:S03]  /*71b0*/  IMAD.MOV.U32 R14, RZ, RZ, R34 ;  /* 0x000000ffff0e7224 */ /* 0x000fc600078e0022 */
[----:B------:R-:W-:Y:S01]  /*71c0*/  PRMT R189, R80, 0x5410, R13 ;  /* 0x0000541050bd7816 */ /* 0x000fe2000000000d */
[----:B------:R-:W-:-:S05]  /*71d0*/  IMAD.MOV.U32 R13, RZ, RZ, R35 ;  /* 0x000000ffff0d7224 */ /* 0x000fca00078e0023 */
[----:B------:R-:W-:Y:S01]  /*71e0*/  PRMT R195, R14, 0x5410, R13 ;  /* 0x000054100ec37816 */ /* 0x000fe2000000000d */
[----:B------:R-:W-:Y:S02]  /*71f0*/  IMAD.MOV.U32 R13, RZ, RZ, R36 ;  /* 0x000000ffff0d7224 */ /* 0x000fe400078e0024 */
[----:B------:R-:W-:-:S05]  /*7200*/  IMAD.MOV.U32 R14, RZ, RZ, R37 ;  /* 0x000000ffff0e7224 */ /* 0x000fca00078e0025 */
[----:B------:R-:W-:Y:S02]  /*7210*/  PRMT R151, R14, 0x5410, R13 ;  /* 0x000054100e977816 */ /* 0x000fe4000000000d */
[----:B--2---:R-:W-:Y:S01]  /*7220*/  R2UR UR4, R11 ;  /* 0x000000000b0472ca */ /* 0x004fe200000e0000 */
[----:B------:R-:W-:-:S05]  /*7230*/  IMAD.MOV.U32 R11, RZ, RZ, R29 ;  /* 0x000000ffff0b7224 */ /* 0x000fca00078e001d */
[----:B------:R-:W-:Y:S01]  /*7240*/  PRMT R190, R12, 0x5410, R11 ;  /* 0x000054100cbe7816 */ /* 0x000fe2000000000b */
[----:B------:R-:W-:Y:S02]  /*7250*/  IMAD.MOV.U32 R11, RZ, RZ, R32 ;  /* 0x000000ffff0b7224 */ /* 0x000fe400078e0020 */
[----:B------:R-:W-:-:S03]  /*7260*/  IMAD.MOV.U32 R12, RZ, RZ, R33 ;  /* 0x000000ffff0c7224 */ /* 0x000fc600078e0021 */
[----:B------:R-:W-:Y:S01]  /*7270*/  PRMT R198, R198, 0x5410, R11 ;  /* 0x00005410c6c67816 */ /* 0x000fe2000000000b */
[----:B------:R-:W-:Y:S01]  /*7280*/  IMAD.MOV.U32 R11, RZ, RZ, R38 ;  /* 0x000000ffff0b7224 */ /* 0x000fe200078e0026 */
[----:B------:R-:W-:Y:S01]  /*7290*/  PRMT R196, R12, 0x7610, R196 ;  /* 0x000076100cc47816 */ /* 0x000fe200000000c4 */
[----:B------:R-:W-:Y:S01]  /*72a0*/  IMAD.MOV.U32 R12, RZ, RZ, R39 ;  /* 0x000000ffff0c7224 */ /* 0x000fe200078e0027 */
[----:B------:R-:W-:-:S04]  /*72b0*/  UISETP.NE.AND UP0, UPT, UR4, 0x3, UPT ;  /* 0x000000030400788c */ /* 0x000fc8000bf05270 */
[----:B------:R-:W-:Y:S01]  /*72c0*/  PRMT R153, R12, 0x5410, R11 ;  /* 0x000054100c997816 */ /* 0x000fe2000000000b */
[----:B------:R-:W-:Y:S01]  /*72d0*/  IMAD.MOV.U32 R12, RZ, RZ, R42 ;  /* 0x000000ffff0c7224 */ /* 0x000fe200078e002a */
[----:B------:R-:W-:Y:S01]  /*72e0*/  PLOP3.LUT P0, PT, PT, PT, UP0, 0x80, 0x0 ;  /* 0x000000000000781c */ /* 0x000fe20003f0f008 */
        /* <DEDUP_REMOVED lines=20> */
[----:B-----5:R-:W-:Y:S01]  /*7430*/  IMAD.MOV.U32 R11, RZ, RZ, R55 ;  /* 0x000000ffff0b7224 */ /* 0x020fe200078e0037 */
        /* <DEDUP_REMOVED lines=41> */
.L_x_1628:
[----:B------:R-:W-:Y:S01]  /*76d0*/  IMAD R86, R17, 0x8, R2 ;  /* 0x0000000811567824 */ /* 0x000fe200078e0202 */
[----:B------:R-:W-:Y:S01]  /*76e0*/  SHF.L.U32 R87, R175, 0x1f, RZ ;  /* 0x0000001faf577819 */ /* 0x000fe200000006ff */
[----:B------:R-:W-:Y:S03]  /*76f0*/  BSSY B1, `(.L_x_1629) ;  /* 0x0000003000017945 */ /* 0x000fe60003800000 */
[----:B------:R-:W0:Y:S02]  /*7700*/  SYNCS.PHASECHK.TRANS64.TRYWAIT P6, [R86+URZ+0x2a890], R87 ;  /* 0x02a89057560075a7 */ /* 0x000e2400080c017f */
[----:B0-----:R-:W-:Y:S05]  /*7710*/  @!P6 BRA `(.L_x_1630) ;  /* 0x0000023800a0e947 */ /* 0x001fea0003800000 */
.L_x_2005:
[----:B------:R-:W-:Y:S05]  /*7720*/  BSYNC B1 ;  /* 0x0000000000017941 */ /* 0x000fea0003800000 */
.L_x_1629:
[----:B------:R-:W1:Y:S01]  /*7730*/  LDC R127, c[0x0][0x2f4] ;  /* 0x0000bd00ff7f7b82 */ /* 0x000e620000000800 */
[----:B------:R-:W-:Y:S01]  /*7740*/  UMOV UR4, 0xffffffff ;  /* 0xffffffff00047882 */ /* 0x000fe20000000000 */
[----:B-1----:R-:W-:Y:S02]  /*7750*/  IMAD.IADD R131, R127, 0x1, -R124 ;  /* 0x000000017f837824 */ /* 0x002fe400078e0a7c */
[----:B------:R-:W-:Y:S05]  /*7760*/  BRA.DIV UR4, `(.L_x_1631) ;  /* 0x0000023a04a07947 */ /* 0x000fea000b800000 */
[----:B------:R1:W2:Y:S04]  /*7770*/  SHFL.IDX PT, R115, R116, RZ, 0x1c1f ;  /* 0x001c1fff74737589 */ /* 0x0002a800000e0000 */
[----:B------:R1:W3:Y:S02]  /*7780*/  SHFL.IDX PT, R11, R117, RZ, 0x1c1f ;  /* 0x001c1fff750b7589 */ /* 0x0002e400000e0000 */
.L_x_2009:
        /* <DEDUP_REMOVED lines=29> */
[C---:B------:R-:W-:Y:S02]  /*7960*/  PRMT R36, R151.reuse, 0x5432, R36 ;  /* 0x0000543297247816 */ /* 0x040fe40000000024 */
[----:B------:R-:W-:Y:S02]  /*7970*/  PRMT R37, R151, 0x5410, R37 ;  /* 0x0000541097257816 */ /* 0x000fe40000000025 */
[----:B------:R-:W-:Y:S02]  /*7980*/  SHF.R.U32.HI R152, RZ, 0x10, R49 ;  /* 0x00000010ff987819 */ /* 0x000fe40000011631 */
[----:B------:R-:W-:-:S02]  /*7990*/  SHF.R.U64 R38, R38, 0x10, R39 ;  /* 0x0000001026267819 */ /* 0x000fc40000001227 */
[----:B------:R-:W-:Y:S02]  /*79a0*/  SHF.R.U32.HI R151, RZ, 0x10, R39 ;  /* 0x00000010ff977819 */ /* 0x000fe40000011627 */
[----:B------:R-:W-:Y:S02]  /*79b0*/  SHF.R.U64 R39, R48, 0x10, R49 ;  /* 0x0000001030277819 */ /* 0x000fe40000001231 */
[--C-:B------:R-:W-:Y:S02]  /*79c0*/  SHF.R.U64 R48, R50, 0x10, R51.reuse ;  /* 0x0000001032307819 */ /* 0x100fe40000001233 */
[----:B------:R-:W-:Y:S01]  /*79d0*/  SHF.R.U32.HI R50, RZ, 0x10, R51 ;  /* 0x00000010ff327819 */ /* 0x000fe20000011633 */
[----:B------:R-:W-:Y:S01]  /*79e0*/  IMAD.U32 R51, R37, 0x10000, RZ ;  /* 0x0001000025337824 */ /* 0x000fe200078e00ff */
[----:B------:R-:W-:Y:S02]  /*79f0*/  PRMT R152, R200, 0x5432, R152 ;  /* 0x00005432c8987816 */ /* 0x000fe40000000098 */
[----:B------:R-:W-:-:S02]  /*7a00*/  PRMT R39, R154, 0x5410, R39 ;  /* 0x000054109a277816 */ /* 0x000fc40000000027 */
[----:B------:R-:W-:Y:S01]  /*7a10*/  PRMT R48, R154, 0x5432, R48 ;  /* 0x000054329a307816 */ /* 0x000fe20000000030 */
[C---:B------:R-:W-:Y:S01]  /*7a20*/  IMAD.U32 R154, R152.reuse, 0x10000, RZ ;  /* 0x00010000989a7824 */ /* 0x040fe200078e00ff */
[----:B------:R-:W-:Y:S01]  /*7a30*/  PRMT R50, R155, 0x5432, R50 ;  /* 0x000054329b327816 */ /* 0x000fe20000000032 */
[----:B---3--:R-:W-:Y:S01]  /*7a40*/  IMAD.U32 R155, R81, 0x10000, RZ ;  /* 0x00010000519b7824 */ /* 0x008fe200078e00ff */
[C---:B------:R-:W-:Y:S02]  /*7a50*/  PRMT R49, R153.reuse, 0x5432, R38 ;  /* 0x0000543299317816 */ /* 0x040fe40000000026 */
[----:B------:R-:W-:Y:S01]  /*7a60*/  PRMT R38, R153, 0x5410, R151 ;  /* 0x0000541099267816 */ /* 0x000fe20000000097 */
[----:B----4-:R-:W-:Y:S02]  /*7a70*/  IMAD.U32 R153, R13, 0x10000, RZ ;  /* 0x000100000d997824 */ /* 0x010fe400078e00ff */
[----:B------:R-:W-:Y:S01]  /*7a80*/  FMUL.FTZ R151, R155, R154 ;  /* 0x0000009a9b977220 */ /* 0x000fe20000410000 */
[----:B------:R-:W-:-:S02]  /*7a90*/  LOP3.LUT R152, R152, 0xffff0000, RZ, 0xc0, !PT ;  /* 0xffff000098987812 */ /* 0x000fc400078ec0ff */
[----:B------:R-:W-:Y:S01]  /*7aa0*/  LOP3.LUT R81, R81, 0xffff0000, RZ, 0xc0, !PT ;  /* 0xffff000051517812 */ /* 0x000fe200078ec0ff */
[-C--:B------:R-:W-:Y:S01]  /*7ab0*/  FFMA.FTZ R151, R153, R51.reuse, -R151 ;  /* 0x0000003399977223 */ /* 0x080fe20000010897 */
[----:B------:R-:W-:Y:S01]  /*7ac0*/  FMUL.FTZ R51, R155, R51 ;  /* 0x000000339b337220 */ /* 0x000fe20000410000 */
[----:B------:R-:W-:Y:S01]  /*7ad0*/  LOP3.LUT R37, R37, 0xffff0000, RZ, 0xc0, !PT ;  /* 0xffff000025257812 */ /* 0x000fe200078ec0ff */
[C---:B------:R-:W-:Y:S01]  /*7ae0*/  IMAD.U32 R155, R83.reuse, 0x10000, RZ ;  /* 0x00010000539b7824 */ /* 0x040fe200078e00ff */
[----:B------:R-:W-:Y:S01]  /*7af0*/  LOP3.LUT R83, R83, 0xffff0000, RZ, 0xc0, !PT ;  /* 0xffff000053537812 */ /* 0x000fe200078ec0ff */
[----:B------:R-:W-:Y:S01]  /*7b00*/  FFMA.FTZ R51, R153, R154, R51 ;  /* 0x0000009a99337223 */ /* 0x000fe20000010033 */
[----:B------:R-:W-:Y:S01]  /*7b10*/  LOP3.LUT R153, R13, 0xffff0000, RZ, 0xc0, !PT ;  /* 0xffff00000d997812 */ /* 0x000fe200078ec0ff */
[----:B------:R-:W-:Y:S01]  /*7b20*/  FMUL.FTZ R13, R81, R152 ;  /* 0x00000098510d7220 */ /* 0x000fe20000410000 */
[C---:B------:R-:W-:Y:S01]  /*7b30*/  IMAD.U32 R154, R50.reuse, 0x10000, RZ ;  /* 0x00010000329a7824 */ /* 0x040fe200078e00ff */
[----:B------:R-:W-:-:S02]  /*7b40*/  LOP3.LUT R50, R50, 0xffff0000, RZ, 0xc0, !PT ;  /* 0xffff000032327812 */ /* 0x000fc400078ec0ff */
        /* <DEDUP_REMOVED lines=25> */
[-C--:B------:R-:W-:Y:S01]  /*7ce0*/  FMUL.FTZ R51, R51, R81.reuse ;  /* 0x0000005133337220 */ /* 0x080fe20000410000 */
        /* <DEDUP_REMOVED lines=35> */
.L_x_1637:
[----:B------:R-:W-:Y:S05]  /*7f20*/  BSYNC B3 ;  /* 0x0000000000037941 */ /* 0x000fea0003800000 */
.L_x_1636:
[----:B------:R-:W-:-:S04]  /*7f30*/  LEA R36, P4, R4, R11, 0x1 ;  /* 0x0000000b04247211 */ /* 0x000fc800078808ff */
[----:B--2---:R-:W-:Y:S02]  /*7f40*/  LEA.HI.X R37, R4, R115, R111, 0x1, P4 ;  /* 0x0000007304257211 */ /* 0x004fe400020f0c6f */
[----:B------:R-:W-:-:S03]  /*7f50*/  ISETP.GE.AND P4, PT, R150, R127, PT ;  /* 0x0000007f9600720c */ /* 0x000fc60003f86270 */
[----:B----4-:R2:W-:Y:S10]  /*7f60*/  ST.E.128 desc[UR60][R36.64], R12 ;  /* 0x0000000c24007985 */ /* 0x0105f4000c101d3c */
[----:B--2---:R-:W-:-:S05]  /*7f70*/  @!P4 IMAD.WIDE R12, R150, 0x2, R114 ;  /* 0x00000002960cc825 */ /* 0x004fca00078e0272 */
[----:B---3--:R3:W-:Y:S02]  /*7f80*/  @!P4 ST.E.128 desc[UR60][R12.64], R80 ;  /* 0x000000500c00c985 */ /* 0x0087e4000c101d3c */
.L_x_1635:
[----:B------:R-:W-:Y:S05]  /*7f90*/  BSYNC B2 ;  /* 0x0000000000027941 */ /* 0x000fea0003800000 */
.L_x_1634:
        /* <DEDUP_REMOVED lines=24> */
[----:B------:R-:W-:Y:S01]  /*8120*/  SHF.R.U32.HI R50, RZ, 0x10, R45 ;  /* 0x00000010ff327819 */ /* 0x000fe2000001162d */
[----:B---3--:R-:W-:Y:S01]  /*8130*/  IMAD.U32 R81, R37, 0x10000, RZ ;  /* 0x0001000025517824 */ /* 0x008fe200078e00ff */
[--C-:B------:R-:W-:Y:S01]  /*8140*/  SHF.R.U64 R32, R32, 0x10, R33.reuse ;  /* 0x0000001020207819 */ /* 0x100fe20000001221 */
[----:B----4-:R-:W-:Y:S01]  /*8150*/  IMAD.U32 R51, R13, 0x10000, RZ ;  /* 0x000100000d337824 */ /* 0x010fe200078e00ff */
[----:B------:R-:W-:Y:S02]  /*8160*/  SHF.R.U32.HI R33, RZ, 0x10, R33 ;  /* 0x00000010ff217819 */ /* 0x000fe40000011621 */
[----:B------:R-:W-:Y:S02]  /*8170*/  PRMT R50, R199, 0x5432, R50 ;  /* 0x00005432c7327816 */ /* 0x000fe40000000032 */
[----:B------:R-:W-:Y:S02]  /*8180*/  SHF.R.U64 R34, R34, 0x10, R35 ;  /* 0x0000001022227819 */ /* 0x000fe40000001223 */
[----:B------:R-:W-:Y:S01]  /*8190*/  PRMT R33, R196, 0x5410, R33 ;  /* 0x00005410c4217816 */ /* 0x000fe20000000021 */
[----:B------:R-:W-:Y:S01]  /*81a0*/  IMAD.U32 R80, R50, 0x10000, RZ ;  /* 0x0001000032507824 */ /* 0x000fe200078e00ff */
[----:B------:R-:W-:-:S02]  /*81b0*/  SHF.R.U32.HI R49, RZ, 0x10, R35 ;  /* 0x00000010ff317819 */ /* 0x000fc40000011623 */
[----:B------:R-:W-:Y:S02]  /*81c0*/  SHF.R.U64 R35, R44, 0x10, R45 ;  /* 0x000000102c237819 */ /* 0x000fe4000000122d */
[--C-:B------:R-:W-:Y:S02]  /*81d0*/  SHF.R.U64 R44, R46, 0x10, R47.reuse ;  /* 0x000000102e2c7819 */ /* 0x100fe4000000122f */
[----:B------:R-:W-:Y:S02]  /*81e0*/  PRMT R45, R195, 0x5410, R34 ;  /* 0x00005410c32d7816 */ /* 0x000fe40000000022 */
[----:B------:R-:W-:Y:S01]  /*81f0*/  SHF.R.U32.HI R46, RZ, 0x10, R47 ;  /* 0x00000010ff2e7819 */ /* 0x000fe2000001162f */
[----:B------:R-:W-:Y:S01]  /*8200*/  IMAD.U32 R47, R33, 0x10000, RZ ;  /* 0x00010000212f7824 */ /* 0x000fe200078e00ff */
[----:B------:R-:W-:Y:S01]  /*8210*/  PRMT R34, R195, 0x5432, R49 ;  /* 0x00005432c3227816 */ /* 0x000fe20000000031 */
[----:B------:R-:W-:Y:S01]  /*8220*/  FMUL.FTZ R49, R81, R80 ;  /* 0x0000005051317220 */ /* 0x000fe20000410000 */
[----:B------:R-:W-:-:S02]  /*8230*/  LOP3.LUT R50, R50, 0xffff0000, RZ, 0xc0, !PT ;  /* 0xffff000032327812 */ /* 0x000fc400078ec0ff */
[----:B------:R-:W-:Y:S01]  /*8240*/  LOP3.LUT R37, R37, 0xffff0000, RZ, 0xc0, !PT ;  /* 0xffff000025257812 */ /* 0x000fe200078ec0ff */
[-C--:B------:R-:W-:Y:S01]  /*8250*/  FFMA.FTZ R49, R51, R47.reuse, -R49 ;  /* 0x0000002f33317223 */ /* 0x080fe20000010831 */
[----:B------:R-:W-:Y:S01]  /*8260*/  FMUL.FTZ R47, R81, R47 ;  /* 0x0000002f512f7220 */ /* 0x000fe20000410000 */
[----:B------:R-:W-:Y:S01]  /*8270*/  LOP3.LUT R33, R33, 0xffff0000, RZ, 0xc0, !PT ;  /* 0xffff000021217812 */ /* 0x000fe200078ec0ff */
[----:B------:R-:W-:Y:S01]  /*8280*/  IMAD.U32 R81, R39, 0x10000, RZ ;  /* 0x0001000027517824 */ /* 0x000fe200078e00ff */
[----:B------:R-:W-:Y:S01]  /*8290*/  PRMT R46, R197, 0x5432, R46 ;  /* 0x00005432c52e7816 */ /* 0x000fe2000000002e */
[----:B------:R-:W-:Y:S01]  /*82a0*/  FFMA.FTZ R47, R51, R80, R47 ;  /* 0x00000050332f7223 */ /* 0x000fe2000001002f */
[----:B------:R-:W-:Y:S01]  /*82b0*/  LOP3.LUT R51, R13, 0xffff0000, RZ, 0xc0, !PT ;  /* 0xffff00000d337812 */ /* 0x000fe200078ec0ff */
[----:B------:R-:W-:Y:S01]  /*82c0*/  FMUL.FTZ R13, R37, R50 ;  /* 0x00000032250d7220 */ /* 0x000fe20000410000 */
[----:B------:R-:W-:Y:S01]  /*82d0*/  LOP3.LUT R39, R39, 0xffff0000, RZ, 0xc0, !PT ;  /* 0xffff000027277812 */ /* 0x000fe200078ec0ff */
[C---:B------:R-:W-:Y:S01]  /*82e0*/  IMAD.U32 R80, R46.reuse, 0x10000, RZ ;  /* 0x000100002e507824 */ /* 0x040fe200078e00ff */
[----:B------:R-:W-:Y:S01]  /*82f0*/  LOP3.LUT R46, R46, 0xffff0000, RZ, 0xc0, !PT ;  /* 0xffff00002e2e7812 */ /* 0x000fe200078ec0ff */
[-C--:B------:R-:W-:Y:S01]  /*8300*/  FFMA.FTZ R13, R51, R33.reuse, -R13 ;  /* 0x00000021330d7223 */ /* 0x080fe2000001080d */
[----:B------:R-:W-:Y:S01]  /*8310*/  FMUL.FTZ R33, R37, R33 ;  /* 0x0000002125217220 */ /* 0x000fe20000410000 */
[----:B------:R-:W-:Y:S01]  /*8320*/  FMUL.FTZ R37, R81, R80 ;  /* 0x0000005051257220 */ /* 0x000fe20000410000 */
[----:B------:R-:W-:-:S02]  /*8330*/  PRMT R35, R197, 0x5410, R35 ;  /* 0x00005410c5237816 */ /* 0x000fc40000000023 */
[----:B------:R-:W-:Y:S01]  /*8340*/  FFMA.FTZ R33, R51, R50, R33 ;  /* 0x0000003233217223 */ /* 0x000fe20000010021 */
[C---:B------:R-:W-:Y:S01]  /*8350*/  IMAD.U32 R51, R15.reuse, 0x10000, RZ ;  /* 0x000100000f337824 */ /* 0x040fe200078e00ff */
[----:B------:R-:W-:Y:S01]  /*8360*/  LOP3.LUT R15, R15, 0xffff0000, RZ, 0xc0, !PT ;  /* 0xffff00000f0f7812 */ /* 0x000fe200078ec0ff */
[C---:B------:R-:W-:Y:S01]  /*8370*/  IMAD.U32 R50, R34.reuse, 0x10000, RZ ;  /* 0x0001000022327824 */ /* 0x040fe200078e00ff */
[----:B------:R-:W-:Y:S02]  /*8380*/  LOP3.LUT R34, R34, 0xffff0000, RZ, 0xc0, !PT ;  /* 0xffff000022227812 */ /* 0x000fe400078ec0ff */
[----:B------:R-:W-:Y:S01]  /*8390*/  PRMT R32, R198, 0x5432, R32 ;  /* 0x00005432c6207816 */ /* 0x000fe20000000020 */
[-C--:B------:R-:W-:Y:S01]  /*83a0*/  FFMA.FTZ R37, R51, R50.reuse, -R37 ;  /* 0x0000003233257223 */ /* 0x080fe20000010825 */
[----:B------:R-:W-:Y:S01]  /*83b0*/  FMUL.FTZ R50, R81, R50 ;  /* 0x0000003251327220 */ /* 0x000fe20000410000 */
[----:B------:R-:W-:Y:S02]  /*83c0*/  F2FP.BF16.F32.PACK_AB R33, R33, R47 ;  /* 0x0000002f2121723e */ /* 0x000fe400000010ff */
[----:B------:R-:W-:Y:S01]  /*83d0*/  PRMT R44, R196, 0x5432, R44 ;  /* 0x00005432c42c7816 */ /* 0x000fe2000000002c */
[----:B------:R-:W-:Y:S01]  /*83e0*/  FFMA.FTZ R50, R51, R80, R50 ;  /* 0x0000005033327223 */ /* 0x000fe20000010032 */
[----:B------:R-:W-:Y:S01]  /*83f0*/  FMUL.FTZ R51, R39, R46 ;  /* 0x0000002e27337220 */ /* 0x000fe20000410000 */
[----:B------:R-:W-:-:S03]  /*8400*/  F2FP.BF16.F32.PACK_AB R13, R13, R49 ;  /* 0x000000310d0d723e */ /* 0x000fc600000010ff */
        /* <DEDUP_REMOVED lines=47> */
.L_x_1641:
[----:B------:R-:W-:Y:S05]  /*8700*/  BSYNC B3 ;  /* 0x0000000000037941 */ /* 0x000fea0003800000 */
.L_x_1640:
[----:B------:R-:W-:-:S04]  /*8710*/  LEA R32, P4, R5, R11, 0x1 ;  /* 0x0000000b05207211 */ /* 0x000fc800078808ff */
[----:B--2---:R-:W-:Y:S02]  /*8720*/  LEA.HI.X R33, R5, R115, R110, 0x1, P4 ;  /* 0x0000007305217211 */ /* 0x004fe400020f0c6e */
[----:B------:R-:W-:-:S03]  /*8730*/  ISETP.GE.AND P4, PT, R48, R127, PT ;  /* 0x0000007f3000720c */ /* 0x000fc60003f86270 */
[----:B----4-:R2:W-:Y:S10]  /*8740*/  ST.E.128 desc[UR60][R32.64], R12 ;  /* 0x0000000c20007985 */ /* 0x0105f4000c101d3c */
[----:B--2---:R-:W-:-:S05]  /*8750*/  @!P4 IMAD.WIDE R12, R48, 0x2, R114 ;  /* 0x00000002300cc825 */ /* 0x004fca00078e0272 */
[----:B---3--:R4:W-:Y:S02]  /*8760*/  @!P4 ST.E.128 desc[UR60][R12.64], R36 ;  /* 0x000000240c00c985 */ /* 0x0089e4000c101d3c */
.L_x_1639:
[----:B------:R-:W-:Y:S05]  /*8770*/  BSYNC B2 ;  /* 0x0000000000027941 */ /* 0x000fea0003800000 */
.L_x_1638:
[----:B------:R-:W-:-:S13]  /*8780*/  ISETP.NE.AND P4, PT, R21, RZ, PT ;  /* 0x000000ff1500720c */ /* 0x000fda0003f85270 */
[----:B------:R-:W-:Y:S05]  /*8790*/  @!P4 BRA `(.L_x_1633) ;  /* 0x0000000400e4c947 */ /* 0x000fea0003800000 */
[----:B---34-:R-:W-:Y:S01]  /*87a0*/  SEL R12, R124, R131, !P1 ;  /* 0x000000837c0c7207 */ /* 0x018fe20004800000 */
        /* <DEDUP_REMOVED lines=20> */
[----:B------:R-:W-:Y:S01]  /*88f0*/  SHF.R.U64 R37, R40, 0x10, R41 ;  /* 0x0000001028257819 */ /* 0x000fe20000001229 */
[----:B----4-:R-:W-:Y:S01]  /*8900*/  IMAD.U32 R39, R13, 0x10000, RZ ;  /* 0x000100000d277824 */ /* 0x010fe200078e00ff */
[----:B------:R-:W-:Y:S02]  /*8910*/  SHF.R.U64 R28, R28, 0x10, R29 ;  /* 0x000000101c1c7819 */ /* 0x000fe4000000121d */
[----:B------:R-:W-:Y:S02]  /*8920*/  SHF.R.U32.HI R40, RZ, 0x10, R41 ;  /* 0x00000010ff287819 */ /* 0x000fe40000011629 */
[----:B------:R-:W-:Y:S02]  /*8930*/  SHF.R.U32.HI R29, RZ, 0x10, R29 ;  /* 0x00000010ff1d7819 */ /* 0x000fe4000001161d */
[----:B------:R-:W-:Y:S02]  /*8940*/  PRMT R40, R192, 0x5432, R40 ;  /* 0x00005432c0287816 */ /* 0x000fe40000000028 */
[----:B------:R-:W-:-:S02]  /*8950*/  PRMT R29, R190, 0x5432, R29 ;  /* 0x00005432be1d7816 */ /* 0x000fc4000000001d */
[--C-:B------:R-:W-:Y:S01]  /*8960*/  SHF.R.U64 R38, R42, 0x10, R43.reuse ;  /* 0x000000102a267819 */ /* 0x100fe2000000122b */
[C---:B------:R-:W-:Y:S01]  /*8970*/  IMAD.U32 R41, R40.reuse, 0x10000, RZ ;  /* 0x0001000028297824 */ /* 0x040fe200078e00ff */
[----:B------:R-:W-:Y:S01]  /*8980*/  SHF.R.U32.HI R42, RZ, 0x10, R43 ;  /* 0x00000010ff2a7819 */ /* 0x000fe2000001162b */
[----:B---3--:R-:W-:Y:S01]  /*8990*/  IMAD.U32 R43, R33, 0x10000, RZ ;  /* 0x00010000212b7824 */ /* 0x008fe200078e00ff */
[----:B------:R-:W-:Y:S01]  /*89a0*/  LOP3.LUT R40, R40, 0xffff0000, RZ, 0xc0, !PT ;  /* 0xffff000028287812 */ /* 0x000fe200078ec0ff */
[C---:B------:R-:W-:Y:S01]  /*89b0*/  IMAD.U32 R44, R29.reuse, 0x10000, RZ ;  /* 0x000100001d2c7824 */ /* 0x040fe200078e00ff */
[----:B------:R-:W-:Y:S01]  /*89c0*/  LOP3.LUT R29, R29, 0xffff0000, RZ, 0xc0, !PT ;  /* 0xffff00001d1d7812 */ /* 0x000fe200078ec0ff */
[CC--:B------:R-:W-:Y:S01]  /*89d0*/  FMUL.FTZ R45, R43.reuse, R41.reuse ;  /* 0x000000292b2d7220 */ /* 0x0c0fe20000410000 */
[--C-:B------:R-:W-:Y:S01]  /*89e0*/  SHF.R.U64 R30, R30, 0x10, R31.reuse ;  /* 0x000000101e1e7819 */ /* 0x100fe2000000121f */
[-C--:B------:R-:W-:Y:S01]  /*89f0*/  FMUL.FTZ R43, R43, R44.reuse ;  /* 0x0000002c2b2b7220 */ /* 0x080fe20000410000 */
[----:B------:R-:W-:Y:S01]  /*8a00*/  SHF.R.U32.HI R31, RZ, 0x10, R31 ;  /* 0x00000010ff1f7819 */ /* 0x000fe2000001161f */
[----:B------:R-:W-:Y:S01]  /*8a10*/  FFMA.FTZ R45, R39, R44, -R45 ;  /* 0x0000002c272d7223 */ /* 0x000fe2000001082d */
[----:B------:R-:W-:Y:S01]  /*8a20*/  LOP3.LUT R13, R13, 0xffff0000, RZ, 0xc0, !PT ;  /* 0xffff00000d0d7812 */ /* 0x000fe200078ec0ff */
[----:B------:R-:W-:Y:S01]  /*8a30*/  FFMA.FTZ R43, R39, R41, R43 ;  /* 0x00000029272b7223 */ /* 0x000fe2000001002b */
[----:B------:R-:W-:Y:S01]  /*8a40*/  LOP3.LUT R39, R33, 0xffff0000, RZ, 0xc0, !PT ;  /* 0xffff000021277812 */ /* 0x000fe200078ec0ff */
[----:B------:R-:W-:Y:S01]  /*8a50*/  IMAD.U32 R41, R35, 0x10000, RZ ;  /* 0x0001000023297824 */ /* 0x000fe200078e00ff */
[----:B------:R-:W-:-:S02]  /*8a60*/  PRMT R42, R191, 0x5432, R42 ;  /* 0x00005432bf2a7816 */ /* 0x000fc4000000002a */
[----:B------:R-:W-:Y:S01]  /*8a70*/  PRMT R31, R189, 0x5432, R31 ;  /* 0x00005432bd1f7816 */ /* 0x000fe2000000001f */
[CC--:B------:R-:W-:Y:S01]  /*8a80*/  FMUL.FTZ R33, R39.reuse, R40.reuse ;  /* 0x0000002827217220 */ /* 0x0c0fe20000410000 */
[-C--:B------:R-:W-:Y:S01]  /*8a90*/  FMUL.FTZ R39, R39, R29.reuse ;  /* 0x0000001d27277220 */ /* 0x080fe20000410000 */
[----:B------:R-:W-:Y:S02]  /*8aa0*/  LOP3.LUT R35, R35, 0xffff0000, RZ, 0xc0, !PT ;  /* 0xffff000023237812 */ /* 0x000fe400078ec0ff */
[C---:B------:R-:W-:Y:S01]  /*8ab0*/  FFMA.FTZ R33, R13.reuse, R29, -R33 ;  /* 0x0000001d0d217223 */ /* 0x040fe20000010821 */
[----:B------:R-:W-:Y:S01]  /*8ac0*/  FFMA.FTZ R39, R13, R40, R39 ;  /* 0x000000280d277223 */ /* 0x000fe20000010027 */
[----:B------:R-:W-:Y:S01]  /*8ad0*/  IMAD.U32 R40, R42, 0x10000, RZ ;  /* 0x000100002a287824 */ /* 0x000fe200078e00ff */
[----:B------:R-:W-:Y:S01]  /*8ae0*/  PRMT R37, R192, 0x5410, R37 ;  /* 0x00005410c0257816 */ /* 0x000fe20000000025 */
[C---:B------:R-:W-:Y:S01]  /*8af0*/  IMAD.U32 R29, R31.reuse, 0x10000, RZ ;  /* 0x000100001f1d7824 */ /* 0x040fe200078e00ff */
[----:B------:R-:W-:Y:S01]  /*8b00*/  LOP3.LUT R31, R31, 0xffff0000, RZ, 0xc0, !PT ;  /* 0xffff00001f1f7812 */ /* 0x000fe200078ec0ff */
[----:B------:R-:W-:-:S02]  /*8b10*/  IMAD.U32 R13, R15, 0x10000, RZ ;  /* 0x000100000f0d7824 */ /* 0x000fc400078e00ff */
[CC--:B------:R-:W-:Y:S01]  /*8b20*/  FMUL.FTZ R44, R41.reuse, R40.reuse ;  /* 0x00000028292c7220 */ /* 0x0c0fe20000410000 */
[-C--:B------:R-:W-:Y:S01]  /*8b30*/  FMUL.FTZ R41, R41, R29.reuse ;  /* 0x0000001d29297220 */ /* 0x080fe20000410000 */
[----:B------:R-:W-:Y:S02]  /*8b40*/  LOP3.LUT R15, R15, 0xffff0000, RZ, 0xc0, !PT ;  /* 0xffff00000f0f7812 */ /* 0x000fe400078ec0ff */
[C---:B------:R-:W-:Y:S01]  /*8b50*/  FFMA.FTZ R29, R13.reuse, R29, -R44 ;  /* 0x0000001d0d1d7223 */ /* 0x040fe2000001082c */
[----:B------:R-:W-:Y:S01]  /*8b60*/  FFMA.FTZ R13, R13, R40, R41 ;  /* 0x000000280d0d7223 */ /* 0x000fe20000010029 */
[----:B------:R-:W-:Y:S02]  /*8b70*/  LOP3.LUT R40, R42, 0xffff0000, RZ, 0xc0, !PT ;  /* 0xffff00002a287812 */ /* 0x000fe400078ec0ff */
[----:B------:R-:W-:Y:S02]  /*8b80*/  PRMT R28, R190, 0x5410, R28 ;  /* 0x00005410be1c7816 */ /* 0x000fe4000000001c */
[----:B------:R-:W-:Y:S01]  /*8b90*/  PRMT R38, R191, 0x5410, R38 ;  /* 0x00005410bf267816 */ /* 0x000fe20000000026 */
[CC--:B------:R-:W-:Y:S01]  /*8ba0*/  FMUL.FTZ R41, R35.reuse, R40.reuse ;  /* 0x0000002823297220 */ /* 0x0c0fe20000410000 */
[-C--:B------:R-:W-:Y:S01]  /*8bb0*/  FMUL.FTZ R35, R35, R31.reuse ;  /* 0x0000001f23237220 */ /* 0x080fe20000410000 */
[C---:B------:R-:W-:Y:S01]  /*8bc0*/  IMAD.U32 R42, R28.reuse, 0x10000, RZ ;  /* 0x000100001c2a7824 */ /* 0x040fe200078e00ff */
[----:B------:R-:W-:Y:S01]  /*8bd0*/  LOP3.LUT R28, R28, 0xffff0000, RZ, 0xc0, !PT ;  /* 0xffff00001c1c7812 */ /* 0x000fe200078ec0ff */
[C---:B------:R-:W-:Y:S01]  /*8be0*/  FFMA.FTZ R31, R15.reuse, R31, -R41 ;  /* 0x0000001f0f1f7223 */ /* 0x040fe20000010829 */
[----:B------:R-:W-:Y:S01]  /*8bf0*/  FFMA.FTZ R15, R15, R40, R35 ;  /* 0x000000280f0f7223 */ /* 0x000fe20000010023 */
[C---:B------:R-:W-:Y:S01]  /*8c00*/  IMAD.U32 R41, R32.reuse, 0x10000, RZ ;  /* 0x0001000020297824 */ /* 0x040fe200078e00ff */
[----:B------:R-:W-:Y:S01]  /*8c10*/  LOP3.LUT R32, R32, 0xffff0000, RZ, 0xc0, !PT ;  /* 0xffff000020207812 */ /* 0x000fe200078ec0ff */
[C---:B------:R-:W-:Y:S01]  /*8c20*/  IMAD.U32 R40, R37.reuse, 0x10000, RZ ;  /* 0x0001000025287824 */ /* 0x040fe200078e00ff */
[----:B------:R-:W-:Y:S01]  /*8c30*/  LOP3.LUT R37, R37, 0xffff0000, RZ, 0xc0, !PT ;  /* 0xffff000025257812 */ /* 0x000fe200078ec0ff */
[----:B------:R-:W-:Y:S01]  /*8c40*/  IMAD.U32 R35, R12, 0x10000, RZ ;  /* 0x000100000c237824 */ /* 0x000fe200078e00ff */
[----:B------:R-:W-:Y:S01]  /*8c50*/  PRMT R30, R189, 0x5410, R30 ;  /* 0x00005410bd1e7816 */ /* 0x000fe2000000001e */
[C---:B------:R-:W-:Y:S01]  /*8c60*/  FMUL.FTZ R44, R41.reuse, R40 ;  /* 0x00000028292c7220 */ /* 0x040fe20000410000 */
[----:B------:R-:W-:Y:S01]  /*8c70*/  FMUL.FTZ R41, R41, R42 ;  /* 0x0000002a29297220 */ /* 0x000fe20000410000 */
[----:B------:R-:W-:-:S02]  /*8c80*/  F2FP.BF16.F32.PACK_AB R33, R33, R45 ;  /* 0x0000002d2121723e */ /* 0x000fc400000010ff */
[C---:B------:R-:W-:Y:S01]  /*8c90*/  FFMA.FTZ R44, R35.reuse, R42, -R44 ;  /* 0x0000002a232c7223 */ /* 0x040fe2000001082c */
[----:B------:R-:W-:Y:S01]  /*8ca0*/  FFMA.FTZ R41, R35, R40, R41 ;  /* 0x0000002823297223 */ /* 0x000fe20000010029 */
[----:B------:R-:W-:Y:S01]  /*8cb0*/  LOP3.LUT R35, R12, 0xffff0000, RZ, 0xc0, !PT ;  /* 0xffff00000c237812 */ /* 0x000fe200078ec0ff */
        /* <DEDUP_REMOVED lines=18> */
[----:B------:R-:W-:Y:S02]  /*8de0*/  F2FP.BF16.F32.PACK_AB R29, R31, R29 ;  /* 0x0000001d1f1d723e */ /* 0x000fe400000010ff */
[C---:B------:R-:W-:Y:S01]  /*8df0*/  FFMA.FTZ R32, R14.reuse, R30, -R32 ;  /* 0x0000001e0e207223 */ /* 0x040fe20000010820 */
[----:B------:R-:W-:Y:S01]  /*8e00*/  FFMA.FTZ R34, R14, R38, R34 ;  /* 0x000000260e227223 */ /* 0x000fe20000010022 */
[----:B------:R-:W-:-:S02]  /*8e10*/  F2FP.BF16.F32.PACK_AB R39, R39, R43 ;  /* 0x0000002b2727723e */ /* 0x000fc400000010ff */
[----:B------:R-:W-:Y:S02]  /*8e20*/  F2FP.BF16.F32.PACK_AB R28, R28, R41 ;  /* 0x000000291c1c723e */ /* 0x000fe400000010ff */
[----:B------:R-:W-:Y:S02]  /*8e30*/  F2FP.BF16.F32.PACK_AB R40, R32, R40 ;  /* 0x000000282028723e */ /* 0x000fe400000010ff */
[----:B------:R-:W-:Y:S01]  /*8e40*/  F2FP.BF16.F32.PACK_AB R35, R15, R13 ;  /* 0x0000000d0f23723e */ /* 0x000fe200000010ff */
[----:B------:R-:W-:Y:S01]  /*8e50*/  IMAD.MOV.U32 R13, RZ, RZ, R33 ;  /* 0x000000ffff0d7224 */ /* 0x000fe200078e0021 */
[----:B------:R-:W-:Y:S01]  /*8e60*/  F2FP.BF16.F32.PACK_AB R12, R12, R44 ;  /* 0x0000002c0c0c723e */ /* 0x000fe200000010ff */
[----:B------:R-:W-:Y:S01]  /*8e70*/  IMAD.MOV.U32 R32, RZ, RZ, R28 ;  /* 0x000000ffff207224 */ /* 0x000fe200078e001c */
[----:B------:R-:W-:Y:S01]  /*8e80*/  F2FP.BF16.F32.PACK_AB R34, R34, R42 ;  /* 0x0000002a2222723e */ /* 0x000fe200000010ff */
[----:B------:R-:W-:Y:S02]  /*8e90*/  IMAD.MOV.U32 R33, RZ, RZ, R39 ;  /* 0x000000ffff217224 */ /* 0x000fe400078e0027 */
[----:B------:R-:W-:-:S02]  /*8ea0*/  IMAD.MOV.U32 R14, RZ, RZ, R40 ;  /* 0x000000ffff0e7224 */ /* 0x000fc400078e0028 */
[----:B------:R-:W-:-:S07]  /*8eb0*/  IMAD.MOV.U32 R15, RZ, RZ, R29 ;  /* 0x000000ffff0f7224 */ /* 0x000fce00078e001d */
.L_x_1643:
[----:B------:R-:W-:Y:S05]  /*8ec0*/  BSYNC B2 ;  /* 0x0000000000027941 */ /* 0x000fea0003800000 */
.L_x_1642:
[----:B------:R-:W-:-:S04]  /*8ed0*/  LEA R28, P4, R6, R11, 0x1 ;  /* 0x0000000b061c7211 */ /* 0x000fc800078808ff */
[----:B--2---:R-:W-:Y:S02]  /*8ee0*/  LEA.HI.X R29, R6, R115, R109, 0x1, P4 ;  /* 0x00000073061d7211 */ /* 0x004fe400020f0c6d */
[----:B------:R-:W-:-:S03]  /*8ef0*/  ISETP.GE.AND P4, PT, R36, R127, PT ;  /* 0x0000007f2400720c */ /* 0x000fc60003f86270 */
[----:B----4-:R2:W-:Y:S10]  /*8f00*/  ST.E.128 desc[UR60][R28.64], R12 ;  /* 0x0000000c1c007985 */ /* 0x0105f4000c101d3c */
[----:B------:R-:W-:-:S05]  /*8f10*/  @!P4 IMAD.WIDE R114, R36, 0x2, R114 ;  /* 0x000000022472c825 */ /* 0x000fca00078e0272 */
[----:B---3--:R2:W-:Y:S02]  /*8f20*/  @!P4 ST.E.128 desc[UR60][R114.64], R32 ;  /* 0x000000207200c985 */ /* 0x0085e4000c101d3c */
.L_x_1633:
[----:B------:R-:W-:Y:S05]  /*8f30*/  BSYNC B1 ;  /* 0x0000000000017941 */ /* 0x000fea0003800000 */
.L_x_1632:
[----:B------:R-:W-:-:S03]  /*8f40*/  UMOV UR4, 0xffffffff ;  /* 0xffffffff00047882 */ /* 0x000fc60000000000 */
[----:B------:R-:W-:Y:S05]  /*8f50*/  BRA.DIV UR4, `(.L_x_1644) ;  /* 0x0000022204f07947 */ /* 0x000fea000b800000 */
[----:B-1----:R-:W1:Y:S04]  /*8f60*/  SHFL.IDX PT, R116, R116, 0x1, 0x1c1f ;  /* 0x003c1f0074747f89 */ /* 0x002e6800000e0000 */
[----:B------:R-:W0:Y:S02]  /*8f70*/  SHFL.IDX PT, R117, R117, 0x1, 0x1c1f ;  /* 0x003c1f0075757f89 */ /* 0x000e2400000e0000 */
.L_x_2013:
        /* <DEDUP_REMOVED lines=10> */
[----:B------:R-:W-:Y:S02]  /*9020*/  LEA R34, P5, R4, R117, 0x1 ;  /* 0x0000007504227211 */ /* 0x000fe400078a08ff */
[----:B------:R-:W-:Y:S02]  /*9030*/  LEA.HI R12, R12, R11, RZ, 0x4 ;  /* 0x0000000b0c0c7211 */ /* 0x000fe400078f20ff */
[----:B------:R-:W-:-:S02]  /*9040*/  LEA.HI.X R35, R4, R116, R111, 0x1, P5 ;  /* 0x0000007404237211 */ /* 0x000fc400028f0c6f */
[----:B------:R-:W-:Y:S02]  /*9050*/  LEA.HI.SX32 R36, R12, R119, 0x1c ;  /* 0x000000770c247211 */ /* 0x000fe400078fe2ff */
[----:B------:R-:W-:Y:S02]  /*9060*/  ISETP.GE.AND P5, PT, R18, R123, PT ;  /* 0x0000007b1200720c */ /* 0x000fe40003fa6270 */
[----:B------:R-:W-:-:S04]  /*9070*/  SHF.R.S32.HI R12, RZ, 0x1f, R36 ;  /* 0x0000001fff0c7819 */ /* 0x000fc80000011424 */
[----:B------:R-:W-:Y:S01]  /*9080*/  LEA.HI R12, R12, R36, RZ, 0x3 ;  /* 0x000000240c0c7211 */ /* 0x000fe200078f18ff */
[----:B------:R-:W-:-:S03]  /*9090*/  IMAD.SHL.U32 R36, R36, 0x8, RZ ;  /* 0x0000000824247824 */ /* 0x000fc600078e00ff */
[----:B------:R-:W-:Y:S02]  /*90a0*/  SHF.R.S32.HI R12, RZ, 0x3, R12 ;  /* 0x00000003ff0c7819 */ /* 0x000fe4000001140c */
[----:B------:R-:W-:Y:S02]  /*90b0*/  LOP3.LUT R11, R181, 0x38, R36, 0xf8, !PT ;  /* 0x00000038b50b7812 */ /* 0x000fe400078ef824 */
[----:B------:R-:W-:Y:S01]  /*90c0*/  ISETP.GE.AND P4, PT, R36, R127, PT ;  /* 0x0000007f2400720c */ /* 0x000fe20003f86270 */
[----:B------:R-:W-:Y:S01]  /*90d0*/  IMAD R12, R12, 0x1800, R201 ;  /* 0x000018000c0c7824 */ /* 0x000fe200078e02c9 */
[----:B------:R-:W-:-:S05]  /*90e0*/  LOP3.LUT R11, R11, R13, RZ, 0x3c, !PT ;  /* 0x0000000d0b0b7212 */ /* 0x000fca00078e3cff */
[----:B------:R-:W-:Y:S02]  /*90f0*/  IMAD.IADD R11, R12, 0x1, R11 ;  /* 0x000000010c0b7824 */ /* 0x000fe400078e020b */
[C---:B------:R-:W-:Y:S02]  /*9100*/  IMAD R12, R17.reuse, 0x4800, R137 ;  /* 0x00004800110c7824 */ /* 0x040fe400078e0289 */
[----:B------:R-:W-:Y:S02]  /*9110*/  IMAD R28, R17, 0x4800, R11 ;  /* 0x00004800111c7824 */ /* 0x000fe400078e020b */
[--C-:B------:R-:W-:Y:S02]  /*9120*/  IMAD R12, R12, 0x2, R2.reuse ;  /* 0x000000020c0c7824 */ /* 0x100fe400078e0202 */
[----:B------:R-:W-:Y:S02]  /*9130*/  IMAD R28, R28, 0x2, R2 ;  /* 0x000000021c1c7824 */ /* 0x000fe400078e0202 */
[----:B------:R-:W-:-:S02]  /*9140*/  @!P4 IMAD.WIDE R36, R36, 0x2, R32 ;  /* 0x000000022424c825 */ /* 0x000fc400078e0220 */
        /* <DEDUP_REMOVED lines=20> */
[C---:B------:R-:W-:Y:S01]  /*9290*/  FFMA.FTZ R39, R38.reuse, R39, -R43 ;  /* 0x0000002726277223 */ /* 0x040fe2000001082b */
        /* <DEDUP_REMOVED lines=9> */
[C---:B------:R-:W-:Y:S01]  /*9330*/  IMAD.U32 R41, R15.reuse, 0x10000, RZ ;  /* 0x000100000f297824 */ /* 0x040fe200078e00ff */
        /* <DEDUP_REMOVED lines=8> */
[C---:B------:R-:W-:Y:S01]  /*93c0*/  FMUL.FTZ R44, R45.reuse, R42 ;  /* 0x0000002a2d2c7220 */ /* 0x040fe20000410000 */
        /* <DEDUP_REMOVED lines=9> */
[CC--:B------:R-:W-:Y:S01]  /*9460*/  FMUL.FTZ R31, R41.reuse, R40.reuse ;  /* 0x00000028291f7220 */ /* 0x0c0fe20000410000 */
        /* <DEDUP_REMOVED lines=21> */
[----:B------:R-:W-:Y:S01]  /*95c0*/  FMUL.FTZ R46, R47, R29 ;  /* 0x0000001d2f2e7220 */ /* 0x000fe20000410000 */
[----:B------:R-:W-:-:S02]  /*95d0*/  IMAD.U32 R12, R14, 0x10000, RZ ;  /* 0x000100000e0c7824 */ /* 0x000fc400078e00ff */
[-C--:B------:R-:W-:Y:S01]  /*95e0*/  FMUL.FTZ R47, R47, R40.reuse ;  /* 0x000000282f2f7220 */ /* 0x080fe20000410000 */
[----:B------:R-:W-:Y:S01]  /*95f0*/  LOP3.LUT R74, R74, 0xffff0000, RZ, 0xc0, !PT ;  /* 0xffff00004a4a7812 */ /* 0x000fe200078ec0ff */
[C---:B------:R-:W-:Y:S02]  /*9600*/  FFMA.FTZ R46, R12.reuse, R40, -R46 ;  /* 0x000000280c2e7223 */ /* 0x040fe4000001082e */
[----:B------:R-:W-:Y:S01]  /*9610*/  FFMA.FTZ R47, R12, R29, R47 ;  /* 0x0000001d0c2f7223 */ /* 0x000fe2000001002f */
[----:B------:R-:W-:Y:S01]  /*9620*/  LOP3.LUT R62, R62, 0xffff0000, RZ, 0xc0, !PT ;  /* 0xffff00003e3e7812 */ /* 0x000fe200078ec0ff */
[----:B------:R-:W-:Y:S01]  /*9630*/  FMUL.FTZ R12, R30, R74 ;  /* 0x0000004a1e0c7220 */ /* 0x000fe20000410000 */
[----:B------:R-:W-:Y:S02]  /*9640*/  LOP3.LUT R14, R14, 0xffff0000, RZ, 0xc0, !PT ;  /* 0xffff00000e0e7812 */ /* 0x000fe400078ec0ff */
[----:B------:R-:W-:Y:S01]  /*9650*/  F2FP.BF16.F32.PACK_AB R15, R15, R42 ;  /* 0x0000002a0f0f723e */ /* 0x000fe200000010ff */
[----:B------:R-:W-:Y:S01]  /*9660*/  FMUL.FTZ R30, R30, R62 ;  /* 0x0000003e1e1e7220 */ /* 0x000fe20000410000 */
[----:B------:R-:W-:Y:S01]  /*9670*/  F2FP.BF16.F32.PACK_AB R31, R31, R44 ;  /* 0x0000002c1f1f723e */ /* 0x000fe200000010ff */
        /* <DEDUP_REMOVED lines=11> */
[----:B------:R-:W-:Y:S02]  /*9730*/  IMAD.MOV.U32 R14, RZ, RZ, R46 ;  /* 0x000000ffff0e7224 */ /* 0x000fe400078e002e */
[----:B------:R-:W-:-:S07]  /*9740*/  IMAD.MOV.U32 R31, RZ, RZ, R41 ;  /* 0x000000ffff1f7224 */ /* 0x000fce00078e0029 */
.L_x_1648:
[----:B------:R-:W-:Y:S05]  /*9750*/  BSYNC B2 ;  /* 0x0000000000027941 */ /* 0x000fea0003800000 */
.L_x_1647:
[----:B0-----:R0:W-:Y:S04]  /*9760*/  ST.E.128 desc[UR60][R34.64], R12 ;  /* 0x0000000c22007985 */ /* 0x0011e8000c101d3c */
[----:B-1----:R0:W-:Y:S02]  /*9770*/  @!P4 ST.E.128 desc[UR60][R36.64], R28 ;  /* 0x0000001c2400c985 */ /* 0x0021e4000c101d3c */
.L_x_1646:
[----:B------:R-:W-:Y:S05]  /*9780*/  BSYNC B1 ;  /* 0x0000000000017941 */ /* 0x000fea0003800000 */
.L_x_1645:
[----:B------:R-:W-:Y:S01]  /*9790*/  ISETP.NE.AND P4, PT, R20, RZ, PT ;  /* 0x000000ff1400720c */ /* 0x000fe20003f85270 */
[----:B------:R-:W-:-:S12]  /*97a0*/  BSSY B1, `(.L_x_1649) ;  /* 0x000007c000017945 */ /* 0x000fd80003800000 */
[----:B------:R-:W-:Y:S05]  /*97b0*/  @!P4 BRA `(.L_x_1650) ;  /* 0x0000000400e8c947 */ /* 0x000fea0003800000 */
[----:B---3--:R-:W-:Y:S01]  /*97c0*/  SEL R11, R124, R131, !P2 ;  /* 0x000000837c0b7207 */ /* 0x008fe20005000000 */
[----:B------:R-:W-:Y:S01]  /*97d0*/  BSSY B2, `(.L_x_1651) ;  /* 0x0000076000027945 */ /* 0x000fe20003800000 */
[----:B0---4-:R-:W-:Y:S02]  /*97e0*/  SHF.R.U32.HI R13, RZ, 0x3, R181 ;  /* 0x00000003ff0d7819 */ /* 0x011fe400000116b5 */
[----:B------:R-:W-:Y:S02]  /*97f0*/  SHF.R.S32.HI R12, RZ, 0x1f, R11 ;  /* 0x0000001fff0c7819 */ /* 0x000fe4000001140b */
[C---:B------:R-:W-:Y:S02]  /*9800*/  LEA R34, P5, R5.reuse, R117, 0x1 ;  /* 0x0000007505227211 */ /* 0x040fe400078a08ff */
[----:B------:R-:W-:Y:S02]  /*9810*/  LEA.HI R11, R12, R11, RZ, 0x4 ;  /* 0x0000000b0c0b7211 */ /* 0x000fe400078f20ff */
[----:B------:R-:W-:-:S02]  /*9820*/  LEA.HI.X R35, R5, R116, R110, 0x1, P5 ;  /* 0x0000007405237211 */ /* 0x000fc400028f0c6e */
[----:B------:R-:W-:Y:S02]  /*9830*/  LEA.HI.SX32 R11, R11, R118, 0x1c ;  /* 0x000000760b0b7211 */ /* 0x000fe400078fe2ff */
[----:B------:R-:W-:Y:S02]  /*9840*/  ISETP.GE.AND P5, PT, R167, R123, PT ;  /* 0x0000007ba700720c */ /* 0x000fe40003fa6270 */
[----:B------:R-:W-:Y:S01]  /*9850*/  SHF.R.S32.HI R12, RZ, 0x1f, R11 ;  /* 0x0000001fff0c7819 */ /* 0x000fe2000001140b */
[----:B------:R-:W-:-:S03]  /*9860*/  IMAD.SHL.U32 R36, R11, 0x8, RZ ;  /* 0x000000080b247824 */ /* 0x000fc600078e00ff */
[----:B------:R-:W-:Y:S02]  /*9870*/  LEA.HI R12, R12, R11, RZ, 0x3 ;  /* 0x0000000b0c0c7211 */ /* 0x000fe400078f18ff */
[----:B------:R-:W-:Y:S02]  /*9880*/  LOP3.LUT R11, R181, 0x38, R36, 0xf8, !PT ;  /* 0x00000038b50b7812 */ /* 0x000fe400078ef824 */
[----:B------:R-:W-:Y:S02]  /*9890*/  SHF.R.S32.HI R12, RZ, 0x3, R12 ;  /* 0x00000003ff0c7819 */ /* 0x000fe4000001140c */
[----:B------:R-:W-:Y:S02]  /*98a0*/  LOP3.LUT R11, R11, R13, RZ, 0x3c, !PT ;  /* 0x0000000d0b0b7212 */ /* 0x000fe400078e3cff */
[----:B------:R-:W-:Y:S01]  /*98b0*/  ISETP.GE.AND P4, PT, R36, R127, PT ;  /* 0x0000007f2400720c */ /* 0x000fe20003f86270 */
[----:B------:R-:W-:-:S04]  /*98c0*/  IMAD R12, R12, 0x1800, R201 ;  /* 0x000018000c0c7824 */ /* 0x000fc800078e02c9 */
[----:B------:R-:W-:Y:S02]  /*98d0*/  IMAD.IADD R12, R12, 0x1, R11 ;  /* 0x000000010c0c7824 */ /* 0x000fe400078e020b */
[C---:B------:R-:W-:Y:S02]  /*98e0*/  IMAD R11, R17.reuse, 0x4800, R135 ;  /* 0x00004800110b7824 */ /* 0x040fe400078e0287 */
[----:B------:R-:W-:Y:S02]  /*98f0*/  IMAD R13, R17, 0x4800, R12 ;  /* 0x00004800110d7824 */ /* 0x000fe400078e020c */
[--C-:B------:R-:W-:Y:S02]  /*9900*/  IMAD R11, R11, 0x2, R2.reuse ;  /* 0x000000020b0b7824 */ /* 0x100fe400078e0202 */
[----:B------:R-:W-:Y:S02]  /*9910*/  IMAD R28, R13, 0x2, R2 ;  /* 0x000000020d1c7824 */ /* 0x000fe400078e0202 */
[----:B------:R-:W-:Y:S01]  /*9920*/  @!P4 IMAD.WIDE R36, R36, 0x2, R32 ;  /* 0x000000022424c825 */ /* 0x000fe200078e0220 */
[----:B------:R0:W1:Y:S04]  /*9930*/  LDS.128 R12, [R11+0x18400] ;  /* 0x018400000b0c7984 */ /* 0x0000680000000c00 */
[----:B------:R-:W2:Y:S01]  /*9940*/  LDS.128 R28, [R28+0x18400] ;  /* 0x018400001c1c7984 */ /* 0x000ea20000000c00 */
[----:B------:R-:W-:Y:S05]  /*9950*/  @P5 BRA `(.L_x_1652) ;  /* 0x0000000400745947 */ /* 0x000fea0003800000 */
[----:B------:R-:W-:Y:S01]  /*9960*/  SHF.R.U64 R39, R68, 0x10, R69 ;  /* 0x0000001044277819 */ /* 0x000fe20000001245 */
[----:B--2---:R-:W-:Y:S01]  /*9970*/  IMAD.U32 R43, R29, 0x10000, RZ ;  /* 0x000100001d2b7824 */ /* 0x004fe200078e00ff */
[----:B0-----:R-:W-:Y:S01]  /*9980*/  SHF.R.U64 R11, R56, 0x10, R57 ;  /* 0x00000010380b7819 */ /* 0x001fe20000001239 */
[----:B-1----:R-:W-:Y:S01]  /*9990*/  IMAD.U32 R41, R13, 0x10000, RZ ;  /* 0x000100000d297824 */ /* 0x002fe200078e00ff */
[----:B------:R-:W-:Y:S01]  /*99a0*/  SHF.R.U32.HI R68, RZ, 0x10, R69 ;  /* 0x00000010ff447819 */ /* 0x000fe20000011645 */
[----:B------:R-:W-:Y:S01]  /*99b0*/  IMAD.U32 R47, R31, 0x10000, RZ ;  /* 0x000100001f2f7824 */ /* 0x000fe200078e00ff */
[----:B------:R-:W-:Y:S01]  /*99c0*/  SHF.R.U32.HI R56, RZ, 0x10, R57 ;  /* 0x00000010ff387819 */ /* 0x000fe20000011639 */
[----:B------:R-:W-:Y:S01]  /*99d0*/  IMAD.U32 R46, R15, 0x10000, RZ ;  /* 0x000100000f2e7824 */ /* 0x000fe200078e00ff */
[----:B------:R-:W-:Y:S01]  /*99e0*/  PRMT R68, R149, 0x5432, R68 ;  /* 0x0000543295447816 */ /* 0x000fe20000000044 */
[----:B------:R-:W-:Y:S01]  /*99f0*/  IMAD.U32 R48, R30, 0x10000, RZ ;  /* 0x000100001e307824 */ /* 0x000fe200078e00ff */
[----:B------:R-:W-:Y:S01]  /*9a00*/  PRMT R56, R147, 0x5432, R56 ;  /* 0x0000543293387816 */ /* 0x000fe20000000038 */
[----:B------:R-:W-:Y:S01]  /*9a10*/  IMAD.U32 R45, R14, 0x10000, RZ ;  /* 0x000100000e2d7824 */ /* 0x000fe200078e00ff */
[----:B------:R-:W-:Y:S01]  /*9a20*/  SHF.R.U64 R40, R70, 0x10, R71 ;  /* 0x0000001046287819 */ /* 0x000fe20000001247 */
[----:B------:R-:W-:Y:S01]  /*9a30*/  IMAD.U32 R49, R68, 0x10000, RZ ;  /* 0x0001000044317824 */ /* 0x000fe200078e00ff */
[----:B------:R-:W-:Y:S01]  /*9a40*/  SHF.R.U64 R38, R58, 0x10, R59 ;  /* 0x000000103a267819 */ /* 0x000fe2000000123b */
[----:B------:R-:W-:Y:S01]  /*9a50*/  IMAD.U32 R50, R56, 0x10000, RZ ;  /* 0x0001000038327824 */ /* 0x000fe200078e00ff */
[----:B------:R-:W-:-:S02]  /*9a60*/  SHF.R.U32.HI R70, RZ, 0x10, R71 ;  /* 0x00000010ff467819 */ /* 0x000fc40000011647 */
[----:B------:R-:W-:Y:S02]  /*9a70*/  SHF.R.U32.HI R58, RZ, 0x10, R59 ;  /* 0x00000010ff3a7819 */ /* 0x000fe4000001163b */
[----:B------:R-:W-:Y:S01]  /*9a80*/  LOP3.LUT R44, R29, 0xffff0000, RZ, 0xc0, !PT ;  /* 0xffff00001d2c7812 */ /* 0x000fe200078ec0ff */
[----:B------:R-:W-:Y:S01]  /*9a90*/  IMAD.U32 R29, R28, 0x10000, RZ ;  /* 0x000100001c1d7824 */ /* 0x000fe200078e00ff */
[----:B------:R-:W-:Y:S01]  /*9aa0*/  PRMT R51, R148, 0x5410, R40 ;  /* 0x0000541094337816 */ /* 0x000fe20000000028 */
[CC--:B------:R-:W-:Y:S01]  /*9ab0*/  FMUL.FTZ R40, R43.reuse, R49.reuse ;  /* 0x000000312b287220 */ /* 0x0c0fe20000410000 */
[----:B------:R-:W-:Y:S01]  /*9ac0*/  LOP3.LUT R68, R68, 0xffff0000, RZ, 0xc0, !PT ;  /* 0xffff000044447812 */ /* 0x000fe200078ec0ff */
[-C--:B------:R-:W-:Y:S01]  /*9ad0*/  FMUL.FTZ R43, R43, R50.reuse ;  /* 0x000000322b2b7220 */ /* 0x080fe20000410000 */
[----:B------:R-:W-:Y:S01]  /*9ae0*/  PRMT R70, R148, 0x5432, R70 ;  /* 0x0000543294467816 */ /* 0x000fe20000000046 */
[----:B------:R-:W-:Y:S01]  /*9af0*/  FFMA.FTZ R40, R41, R50, -R40 ;  /* 0x0000003229287223 */ /* 0x000fe20000010828 */
[----:B------:R-:W-:Y:S01]  /*9b00*/  PRMT R58, R146, 0x5432, R58 ;  /* 0x00005432923a7816 */ /* 0x000fe2000000003a */
[----:B------:R-:W-:Y:S01]  /*9b10*/  FMUL.FTZ R57, R44, R68 ;  /* 0x000000442c397220 */ /* 0x000fe20000410000 */
[----:B------:R-:W-:Y:S01]  /*9b20*/  LOP3.LUT R42, R13, 0xffff0000, RZ, 0xc0, !PT ;  /* 0xffff00000d2a7812 */ /* 0x000fe200078ec0ff */
[----:B------:R-:W-:Y:S01]  /*9b30*/  IMAD.U32 R50, R70, 0x10000, RZ ;  /* 0x0001000046327824 */ /* 0x000fe200078e00ff */
[----:B------:R-:W-:Y:S01]  /*9b40*/  LOP3.LUT R56, R56, 0xffff0000, RZ, 0xc0, !PT ;  /* 0xffff000038387812 */ /* 0x000fe200078ec0ff */
[----:B------:R-:W-:Y:S01]  /*9b50*/  FFMA.FTZ R43, R41, R49, R43 ;  /* 0x00000031292b7223 */ /* 0x000fe2000001002b */
[----:B------:R-:W-:Y:S01]  /*9b60*/  IMAD.U32 R41, R58, 0x10000, RZ ;  /* 0x000100003a297824 */ /* 0x000fe200078e00ff */
[----:B------:R-:W-:Y:S01]  /*9b70*/  PRMT R39, R149, 0x5410, R39 ;  /* 0x0000541095277816 */ /* 0x000fe20000000027 */
[----:B------:R-:W-:-:S02]  /*9b80*/  IMAD.U32 R13, R12, 0x10000, RZ ;  /* 0x000100000c0d7824 */ /* 0x000fc400078e00ff */
[----:B------:R-:W-:Y:S01]  /*9b90*/  FFMA.FTZ R59, R42, R56, -R57 ;  /* 0x000000382a3b7223 */ /* 0x000fe20000010839 */
[C---:B------:R-:W-:Y:S01]  /*9ba0*/  FMUL.FTZ R57, R47.reuse, R50 ;  /* 0x000000322f397220 */ /* 0x040fe20000410000 */
[-C--:B------:R-:W-:Y:S01]  /*9bb0*/  FMUL.FTZ R47, R47, R41.reuse ;  /* 0x000000292f2f7220 */ /* 0x080fe20000410000 */
[----:B------:R-:W-:Y:S01]  /*9bc0*/  LOP3.LUT R31, R31, 0xffff0000, RZ, 0xc0, !PT ;  /* 0xffff00001f1f7812 */ /* 0x000fe200078ec0ff */
[----:B------:R-:W-:Y:S01]  /*9bd0*/  FMUL.FTZ R49, R44, R56 ;  /* 0x000000382c317220 */ /* 0x000fe20000410000 */
[----:B------:R-:W-:Y:S01]  /*9be0*/  LOP3.LUT R70, R70, 0xffff0000, RZ, 0xc0, !PT ;  /* 0xffff000046467812 */ /* 0x000fe200078ec0ff */
[----:B------:R-:W-:Y:S01]  /*9bf0*/  FFMA.FTZ R57, R46, R41, -R57 ;  /* 0x000000292e397223 */ /* 0x000fe20000010839 */
[----:B------:R-:W-:Y:S01]  /*9c00*/  LOP3.LUT R58, R58, 0xffff0000, RZ, 0xc0, !PT ;  /* 0xffff00003a3a7812 */ /* 0x000fe200078ec0ff */
[----:B------:R-:W-:Y:S01]  /*9c10*/  FFMA.FTZ R47, R46, R50, R47 ;  /* 0x000000322e2f7223 */ /* 0x000fe2000001002f */
[----:B------:R-:W-:Y:S01]  /*9c20*/  PRMT R11, R147, 0x5410, R11 ;  /* 0x00005410930b7816 */ /* 0x000fe2000000000b */
[----:B------:R-:W-:Y:S01]  /*9c30*/  IMAD.U32 R46, R39, 0x10000, RZ ;  /* 0x00010000272e7824 */ /* 0x000fe200078e00ff */
[----:B------:R-:W-:Y:S01]  /*9c40*/  LOP3.LUT R15, R15, 0xffff0000, RZ, 0xc0, !PT ;  /* 0xffff00000f0f7812 */ /* 0x000fe200078ec0ff */
[C---:B------:R-:W-:Y:S01]  /*9c50*/  FMUL.FTZ R56, R31.reuse, R70 ;  /* 0x000000461f387220 */ /* 0x040fe20000410000 */
[----:B------:R-:W-:Y:S01]  /*9c60*/  LOP3.LUT R28, R28, 0xffff0000, RZ, 0xc0, !PT ;  /* 0xffff00001c1c7812 */ /* 0x000fe200078ec0ff */
[-C--:B------:R-:W-:Y:S01]  /*9c70*/  FMUL.FTZ R50, R31, R58.reuse ;  /* 0x0000003a1f327220 */ /* 0x080fe20000410000 */
[----:B------:R-:W-:Y:S01]  /*9c80*/  LOP3.LUT R39, R39, 0xffff0000, RZ, 0xc0, !PT ;  /* 0xffff000027277812 */ /* 0x000fe200078ec0ff */
[C---:B------:R-:W-:Y:S01]  /*9c90*/  IMAD.U32 R44, R11.reuse, 0x10000, RZ ;  /* 0x000100000b2c7824 */ /* 0x040fe200078e00ff */
[----:B------:R-:W-:Y:S01]  /*9ca0*/  LOP3.LUT R11, R11, 0xffff0000, RZ, 0xc0, !PT ;  /* 0xffff00000b0b7812 */ /* 0x000fe200078ec0ff */
[C---:B------:R-:W-:Y:S01]  /*9cb0*/  FFMA.FTZ R58, R15.reuse, R58, -R56 ;  /* 0x0000003a0f3a7223 */ /* 0x040fe20000010838 */
[----:B------:R-:W-:Y:S01]  /*9cc0*/  LOP3.LUT R12, R12, 0xffff0000, RZ, 0xc0, !PT ;  /* 0xffff00000c0c7812 */ /* 0x000fe200078ec0ff */
[----:B------:R-:W-:Y:S01]  /*9cd0*/  FFMA.FTZ R50, R15, R70, R50 ;  /* 0x000000460f327223 */ /* 0x000fe20000010032 */
[----:B------:R-:W-:Y:S01]  /*9ce0*/  FMUL.FTZ R15, R28, R39 ;  /* 0x000000271c0f7220 */ /* 0x000fe20000410000 */
[C---:B------:R-:W-:Y:S01]  /*9cf0*/  FMUL.FTZ R56, R29.reuse, R46 ;  /* 0x0000002e1d387220 */ /* 0x040fe20000410000 */
[-C--:B------:R-:W-:Y:S01]  /*9d00*/  FMUL.FTZ R29, R29, R44.reuse ;  /* 0x0000002c1d1d7220 */ /* 0x080fe20000410000 */
[----:B------:R-:W-:Y:S01]  /*9d10*/  PRMT R38, R146, 0x5410, R38 ;  /* 0x0000541092267816 */ /* 0x000fe20000000026 */
[-C--:B------:R-:W-:Y:S01]  /*9d20*/  FMUL.FTZ R31, R28, R11.reuse ;  /* 0x0000000b1c1f7220 */ /* 0x080fe20000410000 */
[----:B------:R-:W-:Y:S01]  /*9d30*/  FFMA.FTZ R11, R12, R11, -R15 ;  /* 0x0000000b0c0b7223 */ /* 0x000fe2000001080f */
[----:B------:R-:W-:Y:S01]  /*9d40*/  FFMA.FTZ R44, R13, R44, -R56 ;  /* 0x0000002c0d2c7223 */ /* 0x000fe20000010838 */
[----:B------:R-:W-:Y:S01]  /*9d50*/  IMAD.U32 R15, R51, 0x10000, RZ ;  /* 0x00010000330f7824 */ /* 0x000fe200078e00ff */
[----:B------:R-:W-:Y:S01]  /*9d60*/  LOP3.LUT R30, R30, 0xffff0000, RZ, 0xc0, !PT ;  /* 0xffff00001e1e7812 */ /* 0x000fe200078ec0ff */
[----:B------:R-:W-:Y:S01]  /*9d70*/  FFMA.FTZ R13, R13, R46, R29 ;  /* 0x0000002e0d0d7223 */ /* 0x000fe2000001001d */
[----:B------:R-:W-:Y:S01]  /*9d80*/  LOP3.LUT R51, R51, 0xffff0000, RZ, 0xc0, !PT ;  /* 0xffff000033337812 */ /* 0x000fe200078ec0ff */
[C---:B------:R-:W-:Y:S01]  /*9d90*/  IMAD.U32 R28, R38.reuse, 0x10000, RZ ;  /* 0x00010000261c7824 */ /* 0x040fe200078e00ff */
[----:B------:R-:W-:Y:S01]  /*9da0*/  LOP3.LUT R29, R38, 0xffff0000, RZ, 0xc0, !PT ;  /* 0xffff0000261d7812 */ /* 0x000fe200078ec0ff */
[----:B------:R-:W-:Y:S01]  /*9db0*/  FFMA.FTZ R12, R12, R39, R31 ;  /* 0x000000270c0c7223 */ /* 0x000fe2000001001f */
[----:B------:R-:W-:Y:S01]  /*9dc0*/  LOP3.LUT R14, R14, 0xffff0000, RZ, 0xc0, !PT ;  /* 0xffff00000e0e7812 */ /* 0x000fe200078ec0ff */
[----:B------:R-:W-:Y:S01]  /*9dd0*/  FMUL.FTZ R38, R48, R15 ;  /* 0x0000000f30267220 */ /* 0x000fe20000410000 */
[----:B------:R-:W-:Y:S01]  /*9de0*/  FMUL.FTZ R31, R30, R51 ;  /* 0x000000331e1f7220 */ /* 0x000fe20000410000 */
[-C--:B------:R-:W-:Y:S01]  /*9df0*/  FMUL.FTZ R48, R48, R28.reuse ;  /* 0x0000001c30307220 */ /* 0x080fe20000410000 */
[-C--:B------:R-:W-:Y:S01]  /*9e00*/  FMUL.FTZ R30, R30, R29.reuse ;  /* 0x0000001d1e1e7220 */ /* 0x080fe20000410000 */
[C---:B------:R-:W-:Y:S01]  /*9e10*/  FFMA.FTZ R28, R45.reuse, R28, -R38 ;  /* 0x0000001c2d1c7223 */ /* 0x040fe20000010826 */
[C---:B------:R-:W-:Y:S01]  /*9e20*/  FFMA.FTZ R31, R14.reuse, R29, -R31 ;  /* 0x0000001d0e1f7223 */ /* 0x040fe2000001081f */
[----:B------:R-:W-:Y:S01]  /*9e30*/  FFMA.FTZ R15, R45, R15, R48 ;  /* 0x0000000f2d0f7223 */ /* 0x000fe20000010030 */
[----:B------:R-:W-:Y:S01]  /*9e40*/  FFMA.FTZ R30, R14, R51, R30 ;  /* 0x000000330e1e7223 */ /* 0x000fe2000001001e */
[----:B------:R-:W-:Y:S01]  /*9e50*/  FFMA.FTZ R42, R42, R68, R49 ;  /* 0x000000442a2a7223 */ /* 0x000fe20000010031 */
        /* <DEDUP_REMOVED lines=9> */
[----:B------:R-:W-:Y:S01]  /*9ef0*/  IMAD.MOV.U32 R28, RZ, RZ, R38 ;  /* 0x000000ffff1c7224 */ /* 0x000fe200078e0026 */
[----:B------:R-:W-:Y:S01]  /*9f00*/  F2FP.BF16.F32.PACK_AB R29, R42, R43 ;  /* 0x0000002b2a1d723e */ /* 0x000fe200000010ff */
[----:B------:R-:W-:-:S02]  /*9f10*/  IMAD.MOV.U32 R15, RZ, RZ, R57 ;  /* 0x000000ffff0f7224 */ /* 0x000fc400078e0039 */
[----:B------:R-:W-:-:S07]  /*9f20*/  IMAD.MOV.U32 R31, RZ, RZ, R47 ;  /* 0x000000ffff1f7224 */ /* 0x000fce00078e002f */
.L_x_1652:
[----:B------:R-:W-:Y:S05]  /*9f30*/  BSYNC B2 ;  /* 0x0000000000027941 */ /* 0x000fea0003800000 */
.L_x_1651:
[----:B-1----:R1:W-:Y:S04]  /*9f40*/  ST.E.128 desc[UR60][R34.64], R12 ;  /* 0x0000000c22007985 */ /* 0x0023e8000c101d3c */
[----:B--2---:R1:W-:Y:S02]  /*9f50*/  @!P4 ST.E.128 desc[UR60][R36.64], R28 ;  /* 0x0000001c2400c985 */ /* 0x0043e4000c101d3c */
.L_x_1650:
[----:B------:R-:W-:Y:S05]  /*9f60*/  BSYNC B1 ;  /* 0x0000000000017941 */ /* 0x000fea0003800000 */
.L_x_1649:
[----:B------:R-:W-:-:S13]  /*9f70*/  ISETP.NE.AND P4, PT, R21, RZ, PT ;  /* 0x000000ff1500720c */ /* 0x000fda0003f85270 */
[----:B------:R-:W-:Y:S05]  /*9f80*/  @!P4 BRA `(.L_x_1601) ;  /* 0x0000000c00c4c947 */ /* 0x000fea0003800000 */
[----:B------:R-:W-:Y:S01]  /*9f90*/  SEL R131, R124, R131, !P1 ;  /* 0x000000837c837207 */ /* 0x000fe20004800000 */
[----:B------:R-:W-:Y:S01]  /*9fa0*/  BSSY B1, `(.L_x_1653) ;  /* 0x0000074000017945 */ /* 0x000fe20003800000 */
[----:B01-34-:R-:W-:Y:S02]  /*9fb0*/  SHF.R.U32.HI R13, RZ, 0x3, R181 ;  /* 0x00000003ff0d7819 */ /* 0x01bfe400000116b5 */
[----:B------:R-:W-:Y:S02]  /*9fc0*/  SHF.R.S32.HI R12, RZ, 0x1f, R131 ;  /* 0x0000001fff0c7819 */ /* 0x000fe40000011483 */
[----:B------:R-:W-:Y:S02]  /*9fd0*/  ISETP.GE.AND P5, PT, R168, R123, PT ;  /* 0x0000007ba800720c */ /* 0x000fe40003fa6270 */
[----:B------:R-:W-:Y:S02]  /*9fe0*/  LEA.HI R12, R12, R131, RZ, 0x4 ;  /* 0x000000830c0c7211 */ /* 0x000fe400078f20ff */
[----:B------:R-:W-:-:S02]  /*9ff0*/  LEA R34, P4, R6, R117, 0x1 ;  /* 0x0000007506227211 */ /* 0x000fc400078808ff */
[----:B------:R-:W-:Y:S02]  /*a000*/  LEA.HI.SX32 R12, R12, R113, 0x1c ;  /* 0x000000710c0c7211 */ /* 0x000fe400078fe2ff */
[----:B------:R-:W-:Y:S02]  /*a010*/  LEA.HI.X R35, R6, R116, R109, 0x1, P4 ;  /* 0x0000007406237211 */ /* 0x000fe400020f0c6d */
[----:B------:R-:W-:Y:S01]  /*a020*/  SHF.R.S32.HI R11, RZ, 0x1f, R12 ;  /* 0x0000001fff0b7819 */ /* 0x000fe2000001140c */
[----:B------:R-:W-:-:S03]  /*a030*/  IMAD.SHL.U32 R36, R12, 0x8, RZ ;  /* 0x000000080c247824 */ /* 0x000fc600078e00ff */
[----:B------:R-:W-:-:S04]  /*a040*/  LEA.HI R11, R11, R12, RZ, 0x3 ;  /* 0x0000000c0b0b7211 */ /* 0x000fc800078f18ff */
        /* <DEDUP_REMOVED lines=8> */
[----:B------:R-:W-:-:S03]  /*a0d0*/  IMAD R28, R13, 0x2, R2 ;  /* 0x000000020d1c7824 */ /* 0x000fc600078e0202 */
[----:B------:R0:W1:Y:S04]  /*a0e0*/  LDS.128 R12, [R11+0x18400] ;  /* 0x018400000b0c7984 */ /* 0x0000680000000c00 */
[----:B------:R-:W2:Y:S01]  /*a0f0*/  LDS.128 R28, [R28+0x18400] ;  /* 0x018400001c1c7984 */ /* 0x000ea20000000c00 */
[----:B------:R-:W-:Y:S05]  /*a100*/  @P5 BRA `(.L_x_1654) ;  /* 0x0000000400745947 */ /* 0x000fea0003800000 */
[--C-:B------:R-:W-:Y:S01]  /*a110*/  SHF.R.U64 R44, R64, 0x10, R65.reuse ;  /* 0x00000010402c7819 */ /* 0x100fe20000001241 */
[----:B--2---:R-:W-:Y:S01]  /*a120*/  IMAD.U32 R47, R29, 0x10000, RZ ;  /* 0x000100001d2f7824 */ /* 0x004fe200078e00ff */
[----:B------:R-:W-:Y:S01]  /*a130*/  SHF.R.U32.HI R64, RZ, 0x10, R65 ;  /* 0x00000010ff407819 */ /* 0x000fe20000011641 */
[----:B-1----:R-:W-:Y:S01]  /*a140*/  IMAD.U32 R42, R13, 0x10000, RZ ;  /* 0x000100000d2a7824 */ /* 0x002fe200078e00ff */
[--C-:B------:R-:W-:Y:S01]  /*a150*/  SHF.R.U64 R40, R52, 0x10, R53.reuse ;  /* 0x0000001034287819 */ /* 0x100fe20000001235 */
[----:B------:R-:W-:Y:S01]  /*a160*/  IMAD.U32 R46, R31, 0x10000, RZ ;  /* 0x000100001f2e7824 */ /* 0x000fe200078e00ff */
[----:B------:R-:W-:Y:S01]  /*a170*/  SHF.R.U32.HI R52, RZ, 0x10, R53 ;  /* 0x00000010ff347819 */ /* 0x000fe20000011635 */
[----:B------:R-:W-:Y:S01]  /*a180*/  IMAD.U32 R39, R15, 0x10000, RZ ;  /* 0x000100000f277824 */ /* 0x000fe200078e00ff */
[----:B------:R-:W-:Y:S01]  /*a190*/  PRMT R49, R145, 0x5432, R64 ;  /* 0x0000543291317816 */ /* 0x000fe20000000040 */
[----:B0-----:R-:W-:Y:S01]  /*a1a0*/  IMAD.U32 R11, R12, 0x10000, RZ ;  /* 0x000100000c0b7824 */ /* 0x001fe200078e00ff */
[----:B------:R-:W-:-:S02]  /*a1b0*/  PRMT R40, R143, 0x5410, R40 ;  /* 0x000054108f287816 */ /* 0x000fc40000000028 */
[--C-:B------:R-:W-:Y:S01]  /*a1c0*/  SHF.R.U64 R45, R66, 0x10, R67.reuse ;  /* 0x00000010422d7819 */ /* 0x100fe20000001243 */
[----:B------:R-:W-:Y:S01]  /*a1d0*/  IMAD.U32 R50, R49, 0x10000, RZ ;  /* 0x0001000031327824 */ /* 0x000fe200078e00ff */
[----:B------:R-:W-:Y:S02]  /*a1e0*/  PRMT R143, R143, 0x5432, R52 ;  /* 0x000054328f8f7816 */ /* 0x000fe40000000034 */
[----:B------:R-:W-:Y:S02]  /*a1f0*/  SHF.R.U32.HI R67, RZ, 0x10, R67 ;  /* 0x00000010ff437819 */ /* 0x000fe40000011643 */
[----:B------:R-:W-:Y:S01]  /*a200*/  PRMT R145, R145, 0x5410, R44 ;  /* 0x0000541091917816 */ /* 0x000fe2000000002c */
[----:B------:R-:W-:Y:S01]  /*a210*/  IMAD.U32 R48, R143, 0x10000, RZ ;  /* 0x000100008f307824 */ /* 0x000fe200078e00ff */
[----:B------:R-:W-:Y:S01]  /*a220*/  PRMT R44, R144, 0x5410, R45 ;  /* 0x00005410902c7816 */ /* 0x000fe2000000002d */
[C---:B------:R-:W-:Y:S01]  /*a230*/  FMUL.FTZ R45, R47.reuse, R50 ;  /* 0x000000322f2d7220 */ /* 0x040fe20000410000 */
[--C-:B------:R-:W-:Y:S01]  /*a240*/  SHF.R.U64 R41, R54, 0x10, R55.reuse ;  /* 0x0000001036297819 */ /* 0x100fe20000001237 */
[-C--:B------:R-:W-:Y:S01]  /*a250*/  FMUL.FTZ R47, R47, R48.reuse ;  /* 0x000000302f2f7220 */ /* 0x080fe20000410000 */
[----:B------:R-:W-:Y:S01]  /*a260*/  SHF.R.U32.HI R55, RZ, 0x10, R55 ;  /* 0x00000010ff377819 */ /* 0x000fe20000011637 */
[----:B------:R-:W-:Y:S01]  /*a270*/  FFMA.FTZ R45, R42, R48, -R45 ;  /* 0x000000302a2d7223 */ /* 0x000fe2000001082d */
[----:B------:R-:W-:Y:S01]  /*a280*/  PRMT R67, R144, 0x5432, R67 ;  /* 0x0000543290437816 */ /* 0x000fe20000000043 */
[----:B------:R-:W-:Y:S01]  /*a290*/  FFMA.FTZ R42, R42, R50, R47 ;  /* 0x000000322a2a7223 */ /* 0x000fe2000001002f */
[----:B------:R-:W-:Y:S01]  /*a2a0*/  LOP3.LUT R43, R29, 0xffff0000, RZ, 0xc0, !PT ;  /* 0xffff00001d2b7812 */ /* 0x000fe200078ec0ff */
[----:B------:R-:W-:Y:S01]  /*a2b0*/  IMAD.U32 R52, R145, 0x10000, RZ ;  /* 0x0001000091347824 */ /* 0x000fe200078e00ff */
[----:B------:R-:W-:Y:S01]  /*a2c0*/  LOP3.LUT R49, R49, 0xffff0000, RZ, 0xc0, !PT ;  /* 0xffff000031317812 */ /* 0x000fe200078ec0ff */
[----:B------:R-:W-:Y:S01]  /*a2d0*/  IMAD.U32 R51, R67, 0x10000, RZ ;  /* 0x0001000043337824 */ /* 0x000fe200078e00ff */
[----:B------:R-:W-:-:S02]  /*a2e0*/  LOP3.LUT R48, R143, 0xffff0000, RZ, 0xc0, !PT ;  /* 0xffff00008f307812 */ /* 0x000fc400078ec0ff */
[----:B------:R-:W-:Y:S01]  /*a2f0*/  PRMT R55, R142, 0x5432, R55 ;  /* 0x000054328e377816 */ /* 0x000fe20000000037 */
[----:B------:R-:W-:Y:S01]  /*a300*/  FMUL.FTZ R53, R43, R49 ;  /* 0x000000312b357220 */ /* 0x000fe20000410000 */
[----:B------:R-:W-:Y:S01]  /*a310*/  LOP3.LUT R38, R13, 0xffff0000, RZ, 0xc0, !PT ;  /* 0xffff00000d267812 */ /* 0x000fe200078ec0ff */
[-C--:B------:R-:W-:Y:S01]  /*a320*/  FMUL.FTZ R43, R43, R48.reuse ;  /* 0x000000302b2b7220 */ /* 0x080fe20000410000 */
[----:B------:R-:W-:Y:S01]  /*a330*/  FMUL.FTZ R50, R46, R51 ;  /* 0x000000332e327220 */ /* 0x000fe20000410000 */
[----:B------:R-:W-:Y:S01]  /*a340*/  IMAD.U32 R47, R55, 0x10000, RZ ;  /* 0x00010000372f7824 */ /* 0x000fe200078e00ff */
[----:B------:R-:W-:Y:S01]  /*a350*/  LOP3.LUT R31, R31, 0xffff0000, RZ, 0xc0, !PT ;  /* 0xffff00001f1f7812 */ /* 0x000fe200078ec0ff */
[C---:B------:R-:W-:Y:S01]  /*a360*/  FFMA.FTZ R48, R38.reuse, R48, -R53 ;  /* 0x0000003026307223 */ /* 0x040fe20000010835 */
[----:B------:R-:W-:Y:S01]  /*a370*/  FFMA.FTZ R43, R38, R49, R43 ;  /* 0x00000031262b7223 */ /* 0x000fe2000001002b */
[-C--:B------:R-:W-:Y:S01]  /*a380*/  FMUL.FTZ R46, R46, R47.reuse ;  /* 0x0000002f2e2e7220 */ /* 0x080fe20000410000 */
[----:B------:R-:W-:Y:S01]  /*a390*/  FFMA.FTZ R38, R39, R47, -R50 ;  /* 0x0000002f27267223 */ /* 0x000fe20000010832 */
[----:B------:R-:W-:Y:S01]  /*a3a0*/  LOP3.LUT R54, R67, 0xffff0000, RZ, 0xc0, !PT ;  /* 0xffff000043367812 */ /* 0x000fe200078ec0ff */
[----:B------:R-:W-:Y:S01]  /*a3b0*/  IMAD.U32 R13, R28, 0x10000, RZ ;  /* 0x000100001c0d7824 */ /* 0x000fe200078e00ff */
[----:B------:R-:W-:Y:S01]  /*a3c0*/  LOP3.LUT R50, R55, 0xffff0000, RZ, 0xc0, !PT ;  /* 0xffff000037327812 */ /* 0x000fe200078ec0ff */
[----:B------:R-:W-:Y:S01]  /*a3d0*/  FFMA.FTZ R39, R39, R51, R46 ;  /* 0x0000003327277223 */ /* 0x000fe2000001002e */
[----:B------:R-:W-:-:S02]  /*a3e0*/  IMAD.U32 R46, R40, 0x10000, RZ ;  /* 0x00010000282e7824 */ /* 0x000fc400078e00ff */
[----:B------:R-:W-:Y:S01]  /*a3f0*/  FMUL.FTZ R56, R31, R54 ;  /* 0x000000361f387220 */ /* 0x000fe20000410000 */
[----:B------:R-:W-:Y:S01]  /*a400*/  LOP3.LUT R29, R15, 0xffff0000, RZ, 0xc0, !PT ;  /* 0xffff00000f1d7812 */ /* 0x000fe200078ec0ff */
[----:B------:R-:W-:Y:S01]  /*a410*/  FMUL.FTZ R58, R31, R50 ;  /* 0x000000321f3a7220 */ /* 0x000fe20000410000 */
[----:B------:R-:W-:Y:S01]  /*a420*/  LOP3.LUT R31, R40, 0xffff0000, RZ, 0xc0, !PT ;  /* 0xffff0000281f7812 */ /* 0x000fe200078ec0ff */
[C---:B------:R-:W-:Y:S01]  /*a430*/  FMUL.FTZ R40, R13.reuse, R52 ;  /* 0x000000340d287220 */ /* 0x040fe20000410000 */
[----:B------:R-:W-:Y:S01]  /*a440*/  FMUL.FTZ R13, R13, R46 ;  /* 0x0000002e0d0d7220 */ /* 0x000fe20000410000 */
[----:B------:R-:W-:Y:S01]  /*a450*/  LOP3.LUT R28, R28, 0xffff0000, RZ, 0xc0, !PT ;  /* 0xffff00001c1c7812 */ /* 0x000fe200078ec0ff */
[----:B------:R-:W-:Y:S01]  /*a460*/  IMAD.U32 R15, R14, 0x10000, RZ ;  /* 0x000100000e0f7824 */ /* 0x000fe200078e00ff */
[----:B------:R-:W-:Y:S01]  /*a470*/  PRMT R41, R142, 0x5410, R41 ;  /* 0x000054108e297816 */ /* 0x000fe20000000029 */
[----:B------:R-:W-:Y:S01]  /*a480*/  FFMA.FTZ R52, R11, R52, R13 ;  /* 0x000000340b347223 */ /* 0x000fe2000001000d */
[----:B------:R-:W-:Y:S01]  /*a490*/  LOP3.LUT R145, R145, 0xffff0000, RZ, 0xc0, !PT ;  /* 0xffff000091917812 */ /* 0x000fe200078ec0ff */
[C---:B------:R-:W-:Y:S01]  /*a4a0*/  FFMA.FTZ R49, R29.reuse, R50, -R56 ;  /* 0x000000321d317223 */ /* 0x040fe20000010838 */
[----:B------:R-:W-:Y:S01]  /*a4b0*/  LOP3.LUT R37, R14, 0xffff0000, RZ, 0xc0, !PT ;  /* 0xffff00000e257812 */ /* 0x000fe200078ec0ff */
[----:B------:R-:W-:Y:S01]  /*a4c0*/  IMAD.U32 R14, R30, 0x10000, RZ ;  /* 0x000100001e0e7824 */ /* 0x000fe200078e00ff */
[----:B------:R-:W-:Y:S01]  /*a4d0*/  LOP3.LUT R12, R12, 0xffff0000, RZ, 0xc0, !PT ;  /* 0xffff00000c0c7812 */ /* 0x000fe200078ec0ff */
[----:B------:R-:W-:Y:S01]  /*a4e0*/  FFMA.FTZ R58, R29, R54, R58 ;  /* 0x000000361d3a7223 */ /* 0x000fe2000001003a */
[----:B------:R-:W-:Y:S01]  /*a4f0*/  FFMA.FTZ R40, R11, R46, -R40 ;  /* 0x0000002e0b287223 */ /* 0x000fe20000010828 */
[----:B------:R-:W-:Y:S01]  /*a500*/  IMAD.U32 R13, R44, 0x10000, RZ ;  /* 0x000100002c0d7824 */ /* 0x000fe200078e00ff */
[----:B------:R-:W-:Y:S01]  /*a510*/  LOP3.LUT R30, R30, 0xffff0000, RZ, 0xc0, !PT ;  /* 0xffff00001e1e7812 */ /* 0x000fe200078ec0ff */
[C---:B------:R-:W-:Y:S01]  /*a520*/  FMUL.FTZ R29, R28.reuse, R145 ;  /* 0x000000911c1d7220 */ /* 0x040fe20000410000 */
[-C--:B------:R-:W-:Y:S01]  /*a530*/  FMUL.FTZ R47, R28, R31.reuse ;  /* 0x0000001f1c2f7220 */ /* 0x080fe20000410000 */
[C---:B------:R-:W-:Y:S01]  /*a540*/  IMAD.U32 R11, R41.reuse, 0x10000, RZ ;  /* 0x00010000290b7824 */ /* 0x040fe200078e00ff */
[----:B------:R-:W-:Y:S01]  /*a550*/  LOP3.LUT R44, R44, 0xffff0000, RZ, 0xc0, !PT ;  /* 0xffff00002c2c7812 */ /* 0x000fe200078ec0ff */
[C---:B------:R-:W-:Y:S01]  /*a560*/  FFMA.FTZ R29, R12.reuse, R31, -R29 ;  /* 0x0000001f0c1d7223 */ /* 0x040fe2000001081d */
[----:B------:R-:W-:Y:S01]  /*a570*/  LOP3.LUT R41, R41, 0xffff0000, RZ, 0xc0, !PT ;  /* 0xffff000029297812 */ /* 0x000fe200078ec0ff */
[----:B------:R-:W-:Y:S01]  /*a580*/  FFMA.FTZ R47, R12, R145, R47 ;  /* 0x000000910c2f7223 */ /* 0x000fe2000001002f */
[----:B------:R-:W-:Y:S01]  /*a590*/  FMUL.FTZ R12, R14, R13 ;  /* 0x0000000d0e0c7220 */ /* 0x000fe20000410000 */
        /* <DEDUP_REMOVED lines=20> */
.L_x_1654:
[----:B------:R-:W-:Y:S05]  /*a6e0*/  BSYNC B1 ;  /* 0x0000000000017941 */ /* 0x000fea0003800000 */
.L_x_1653:
[----:B-1----:R1:W-:Y:S01]  /*a6f0*/  ST.E.128 desc[UR60][R34.64], R12 ;  /* 0x0000000c22007985 */ /* 0x0023e2000c101d3c */
[----:B------:R-:W-:-:S13]  /*a700*/  ISETP.GE.AND P4, PT, R36, R127, PT ;  /* 0x0000007f2400720c */ /* 0x000fda0003f86270 */
[----:B------:R-:W-:Y:S05]  /*a710*/  @P4 BRA `(.L_x_1601) ;  /* 0x0000000400e04947 */ /* 0x000fea0003800000 */
[----:B------:R-:W-:-:S05]  /*a720*/  IMAD.WIDE R32, R36, 0x2, R32 ;  /* 0x0000000224207825 */ /* 0x000fca00078e0220 */
[----:B--2---:R2:W-:Y:S01]  /*a730*/  ST.E.128 desc[UR60][R32.64], R28 ;  /* 0x0000001c20007985 */ /* 0x0045e2000c101d3c */
[----:B------:R-:W-:Y:S05]  /*a740*/  BRA `(.L_x_1601) ;  /* 0x0000000400d47947 */ /* 0x000fea0003800000 */
.L_x_1566:
[----:B------:R-:W2:Y:S02]  /*a750*/  LDL R11, [R1+0x30] ;  /* 0x00003000010b7983 */ /* 0x000ea40000100800 */
[----:B--2---:R-:W-:-:S13]  /*a760*/  R2UR UR4, R11 ;  /* 0x000000000b0472ca */ /* 0x004fda00000e0000 */
[----:B------:R-:W-:-:S06]  /*a770*/  UISETP.NE.AND UP0, UPT, UR4, 0x3, UPT ;  /* 0x000000030400788c */ /* 0x000fcc000bf05270 */
[----:B------:R-:W-:-:S13]  /*a780*/  PLOP3.LUT P0, PT, PT, PT, UP0, 0x80, 0x0 ;  /* 0x000000000000781c */ /* 0x000fda0003f0f008 */
[----:B------:R-:W-:Y:S05]  /*a790*/  @!P0 BRA `(.L_x_1655) ;  /* 0x0000000000048947 */ /* 0x000fea0003800000 */
[----:B------:R-:W-:Y:S01]  /*a7a0*/  BPT.TRAP 0x1 ;  /* 0x000000040000795c */ /* 0x000fe20000300000 */
.L_x_1655:
[----:B------:R-:W-:Y:S01]  /*a7b0*/  IMAD R86, R17, 0x8, R2 ;  /* 0x0000000811567824 */ /* 0x000fe200078e0202 */
[----:B------:R-:W-:Y:S01]  /*a7c0*/  SHF.L.U32 R87, R175, 0x1f, RZ ;  /* 0x0000001faf577819 */ /* 0x000fe200000006ff */
[----:B------:R-:W-:Y:S01]  /*a7d0*/  BSSY B1, `(.L_x_1656) ;  /* 0x0000004000017945 */ /* 0x000fe20003800000 */
[----:B------:R-:W-:Y:S02]  /*a7e0*/  SHF.R.S32.HI R79, RZ, 0x1f, R78 ;  /* 0x0000001fff4f7819 */ /* 0x000fe4000001144e */
[----:B------:R-:W0:Y:S02]  /*a7f0*/  SYNCS.PHASECHK.TRANS64.TRYWAIT P4, [R86+URZ+0x2a890], R87 ;  /* 0x02a89057560075a7 */ /* 0x000e24000808017f */
[----:B0-----:R-:W-:Y:S05]  /*a800*/  @!P4 BRA `(.L_x_1657) ;  /* 0x0000020c0010c947 */ /* 0x001fea0003800000 */
.L_x_2014:
[----:B------:R-:W-:Y:S05]  /*a810*/  BSYNC B1 ;  /* 0x0000000000017941 */ /* 0x000fea0003800000 */
.L_x_1656:
[----:B------:R-:W-:Y:S01]  /*a820*/  ULDC.64 UR4, c[0x0][0x300] ;  /* 0x0000c00000047ab9 */ /* 0x000fe20000000a00 */
[----:B-----5:R-:W-:Y:S01]  /*a830*/  SHF.R.S32.HI R84, RZ, 0x1f, R77 ;  /* 0x0000001fff547819 */ /* 0x020fe2000001144d */
[----:B------:R-:W-:Y:S01]  /*a840*/  IMAD R11, R79, UR4, RZ ;  /* 0x000000044f0b7c24 */ /* 0x000fe2000f8e02ff */
[----:B------:R-:W-:Y:S01]  /*a850*/  ULDC.64 UR6, c[0x0][0x2e8] ;  /* 0x0000ba0000067ab9 */ /* 0x000fe20000000a00 */
[----:B------:R-:W-:-:S04]  /*a860*/  IMAD.WIDE.U32 R12, R78, UR4, RZ ;  /* 0x000000044e0c7c25 */ /* 0x000fc8000f8e00ff */
        /* <DEDUP_REMOVED lines=8> */
[----:B------:R-:W-:-:S03]  /*a8f0*/  ULDC.64 UR4, c[0x0][0x308] ;  /* 0x0000c20000047ab9 */ /* 0x000fc60000000a00 */
[----:B------:R-:W-:Y:S02]  /*a900*/  IMAD.IADD R13, R13, 0x1, R11 ;  /* 0x000000010d0d7824 */ /* 0x000fe400078e020b */
[----:B------:R-:W-:Y:S02]  /*a910*/  IMAD.IADD R36, R85, 0x1, -R174 ;  /* 0x0000000155247824 */ /* 0x000fe400078e0aae */
        /* <DEDUP_REMOVED lines=9> */
.L_x_2018:
[----:B------:R-:W-:Y:S04]  /*a9b0*/  BSSY B1, `(.L_x_1659) ;  /* 0x0000025000017945 */ /* 0x000fe80003800000 */
[----:B------:R-:W-:Y:S05]  /*a9c0*/  @!P4 BRA `(.L_x_1660) ;  /* 0x00000000008cc947 */ /* 0x000fea0003800000 */
[----:B------:R-:W-:Y:S02]  /*a9d0*/  ULDC UR4, c[0x0][0x2f4] ;  /* 0x0000bd0000047ab9 */ /* 0x000fe40000000800 */
[----:B------:R-:W-:-:S13]  /*a9e0*/  ISETP.GE.AND P4, PT, R18, UR4, PT ;  /* 0x0000000412007c0c */ /* 0x000fda000bf86270 */
[----:B------:R-:W4:Y:S01]  /*a9f0*/  @!P4 LDS.128 R12, [R29] ;  /* 0x000000001d0cc984 */ /* 0x000f220000000c00 */
[----:B---3--:R-:W-:-:S04]  /*aa00*/  @!P4 LEA R30, P5, R18, R34, 0x1 ;  /* 0x00000022121ec211 */ /* 0x008fc800078a08ff */
[----:B--2---:R-:W-:Y:S02]  /*aa10*/  @!P4 LEA.HI.X R31, R18, R35, R19, 0x1, P5 ;  /* 0x00000023121fc211 */ /* 0x004fe400028f0c13 */
[----:B------:R-:W-:-:S13]  /*aa20*/  ISETP.GE.AND P5, PT, R167, UR4, PT ;  /* 0x00000004a7007c0c */ /* 0x000fda000bfa6270 */
[----:B------:R-:W-:Y:S01]  /*aa30*/  @!P5 IMAD.SHL.U32 R11, R170, 0x8, RZ ;  /* 0x00000008aa0bd824 */ /* 0x000fe200078e00ff */
[----:B----4-:R2:W-:Y:S01]  /*aa40*/  @!P4 ST.E.128 desc[UR60][R30.64], R12 ;  /* 0x0000000c1e00c985 */ /* 0x0105e2000c101d3c */
[----:B------:R-:W-:-:S03]  /*aa50*/  ISETP.GE.AND P4, PT, R168, UR4, PT ;  /* 0x00000004a8007c0c */ /* 0x000fc6000bf86270 */
[----:B------:R-:W3:Y:S01]  /*aa60*/  @!P5 LDS.128 R12, [R28] ;  /* 0x000000001c0cd984 */ /* 0x000ee20000000c00 */
[----:B--2---:R-:W-:Y:S02]  /*aa70*/  @!P5 IMAD.MOV.U32 R30, RZ, RZ, R34 ;  /* 0x000000ffff1ed224 */ /* 0x004fe400078e0022 */
[----:B------:R-:W-:Y:S02]  /*aa80*/  @!P5 IMAD.MOV.U32 R31, RZ, RZ, R35 ;  /* 0x000000ffff1fd224 */ /* 0x000fe400078e0023 */
[----:B------:R-:W-:-:S05]  /*aa90*/  @!P5 IMAD.WIDE R30, R11, 0x2, R30 ;  /* 0x000000020b1ed825 */ /* 0x000fca00078e021e */
[----:B------:R-:W-:Y:S01]  /*aaa0*/  @!P4 IMAD.SHL.U32 R11, R171, 0x8, RZ ;  /* 0x00000008ab0bc824 */ /* 0x000fe200078e00ff */
[----:B---3--:R2:W-:Y:S01]  /*aab0*/  @!P5 ST.E.128 desc[UR60][R30.64], R12 ;  /* 0x0000000c1e00d985 */ /* 0x0085e2000c101d3c */
[----:B------:R-:W-:-:S03]  /*aac0*/  ISETP.GE.AND P5, PT, R22, UR4, PT ;  /* 0x0000000416007c0c */ /* 0x000fc6000bfa6270 */
[----:B------:R-:W3:Y:S01]  /*aad0*/  @!P4 LDS.128 R12, [R29+0x3000] ;  /* 0x003000001d0cc984 */ /* 0x000ee20000000c00 */
[----:B--2---:R-:W-:Y:S02]  /*aae0*/  @!P4 IMAD.MOV.U32 R30, RZ, RZ, R34 ;  /* 0x000000ffff1ec224 */ /* 0x004fe400078e0022 */
[----:B------:R-:W-:Y:S02]  /*aaf0*/  @!P4 IMAD.MOV.U32 R31, RZ, RZ, R35 ;  /* 0x000000ffff1fc224 */ /* 0x000fe400078e0023 */
[----:B------:R-:W-:-:S05]  /*ab00*/  @!P4 IMAD.WIDE R30, R11, 0x2, R30 ;  /* 0x000000020b1ec825 */ /* 0x000fca00078e021e */
[----:B---3--:R2:W-:Y:S04]  /*ab10*/  @!P4 ST.E.128 desc[UR60][R30.64], R12 ;  /* 0x0000000c1e00c985 */ /* 0x0085e8000c101d3c */
[----:B------:R-:W3:Y:S01]  /*ab20*/  @!P5 LDS.128 R12, [R28+0x3000] ;  /* 0x003000001c0cd984 */ /* 0x000ee20000000c00 */
[----:B--2---:R-:W-:-:S04]  /*ab30*/  @!P5 LEA R30, P4, R22, R34, 0x1 ;  /* 0x00000022161ed211 */ /* 0x004fc800078808ff */
[----:B------:R-:W-:Y:S02]  /*ab40*/  @!P5 LEA.HI.X R31, R22, R35, R173, 0x1, P4 ;  /* 0x00000023161fd211 */ /* 0x000fe400020f0cad */
[----:B------:R-:W-:-:S03]  /*ab50*/  ISETP.GE.AND P4, PT, R160, UR4, PT ;  /* 0x00000004a0007c0c */ /* 0x000fc6000bf86270 */
[----:B---3--:R2:W-:Y:S10]  /*ab60*/  @!P5 ST.E.128 desc[UR60][R30.64], R12 ;  /* 0x0000000c1e00d985 */ /* 0x0085f4000c101d3c */
[----:B------:R-:W3:Y:S01]  /*ab70*/  @!P4 LDS.128 R12, [R29+0x6000] ;  /* 0x006000001d0cc984 */ /* 0x000ee20000000c00 */
[----:B--2---:R-:W-:-:S04]  /*ab80*/  @!P4 LEA R30, P5, R160, R34, 0x1 ;  /* 0x00000022a01ec211 */ /* 0x004fc800078a08ff */
[----:B------:R-:W-:Y:S02]  /*ab90*/  @!P4 LEA.HI.X R31, R160, R35, R184, 0x1, P5 ;  /* 0x00000023a01fc211 */ /* 0x000fe400028f0cb8 */
[----:B------:R-:W-:-:S03]  /*aba0*/  ISETP.GE.AND P5, PT, R161, UR4, PT ;  /* 0x00000004a1007c0c */ /* 0x000fc6000bfa6270 */
[----:B---3--:R2:W-:Y:S10]  /*abb0*/  @!P4 ST.E.128 desc[UR60][R30.64], R12 ;  /* 0x0000000c1e00c985 */ /* 0x0085f4000c101d3c */
[----:B------:R-:W3:Y:S01]  /*abc0*/  @!P5 LDS.128 R12, [R28+0x6000] ;  /* 0x006000001c0cd984 */ /* 0x000ee20000000c00 */
[----:B--2---:R-:W-:-:S04]  /*abd0*/  @!P5 LEA R30, P4, R161, R34, 0x1 ;  /* 0x00000022a11ed211 */ /* 0x004fc800078808ff */
[----:B------:R-:W-:-:S05]  /*abe0*/  @!P5 LEA.HI.X R31, R161, R35, R183, 0x1, P4 ;  /* 0x00000023a11fd211 */ /* 0x000fca00020f0cb7 */
[----:B---3--:R4:W-:Y:S04]  /*abf0*/  @!P5 ST.E.128 desc[UR60][R30.64], R12 ;  /* 0x0000000c1e00d985 */ /* 0x0089e8000c101d3c */
.L_x_1660:
[----:B------:R-:W-:Y:S05]  /*ac00*/  BSYNC B1 ;  /* 0x0000000000017941 */ /* 0x000fea0003800000 */
.L_x_1659:
[----:B------:R-:W-:-:S03]  /*ac10*/  UMOV UR4, 0xffffffff ;  /* 0xffffffff00047882 */ /* 0x000fc60000000000 */
[----:B------:R-:W-:Y:S05]  /*ac20*/  BRA.DIV UR4, `(.L_x_1661) ;  /* 0x0000020a04687947 */ /* 0x000fea000b800000 */
[----:B-1----:R-:W1:Y:S04]  /*ac30*/  SHFL.IDX PT, R33, R33, 0x1, 0x1c1f ;  /* 0x003c1f0021217f89 */ /* 0x002e6800000e0000 */
[----:B------:R-:W0:Y:S02]  /*ac40*/  SHFL.IDX PT, R32, R32, 0x1, 0x1c1f ;  /* 0x003c1f0020207f89 */ /* 0x000e2400000e0000 */
.L_x_2022:
[----:B------:R-:W-:-:S13]  /*ac50*/  ISETP.GE.AND P4, PT, R36, 0x41, PT ;  /* 0x000000412400780c */ /* 0x000fda0003f86270 */
[----:B------:R-:W-:Y:S05]  /*ac60*/  @!P4 BRA `(.L_x_1601) ;  /* 0x00000000008cc947 */ /* 0x000fea0003800000 */
[----:B------:R-:W-:Y:S02]  /*ac70*/  ULDC UR4, c[0x0][0x2f4] ;  /* 0x0000bd0000047ab9 */ /* 0x000fe40000000800 */
[----:B------:R-:W-:-:S13]  /*ac80*/  ISETP.GE.AND P4, PT, R18, UR4, PT ;  /* 0x0000000412007c0c */ /* 0x000fda000bf86270 */
[----:B----4-:R-:W4:Y:S01]  /*ac90*/  @!P4 LDS.128 R12, [R29+0x2000] ;  /* 0x002000001d0cc984 */ /* 0x010f220000000c00 */
[----:B0-----:R-:W-:-:S04]  /*aca0*/  @!P4 LEA R30, P5, R18, R32, 0x1 ;  /* 0x00000020121ec211 */ /* 0x001fc800078a08ff */
[----:B-1----:R-:W-:Y:S02]  /*acb0*/  @!P4 LEA.HI.X R31, R18, R33, R19, 0x1, P5 ;  /* 0x00000021121fc211 */ /* 0x002fe400028f0c13 */
[----:B------:R-:W-:-:S13]  /*acc0*/  ISETP.GE.AND P5, PT, R167, UR4, PT ;  /* 0x00000004a7007c0c */ /* 0x000fda000bfa6270 */
[----:B------:R-:W-:Y:S01]  /*acd0*/  @!P5 IMAD.SHL.U32 R11, R170, 0x8, RZ ;  /* 0x00000008aa0bd824 */ /* 0x000fe200078e00ff */
[----:B----4-:R0:W-:Y:S01]  /*ace0*/  @!P4 ST.E.128 desc[UR60][R30.64], R12 ;  /* 0x0000000c1e00c985 */ /* 0x0101e2000c101d3c */
[----:B------:R-:W-:-:S03]  /*acf0*/  ISETP.GE.AND P4, PT, R168, UR4, PT ;  /* 0x00000004a8007c0c */ /* 0x000fc6000bf86270 */
[----:B------:R-:W1:Y:S01]  /*ad00*/  @!P5 LDS.128 R12, [R28+0x2000] ;  /* 0x002000001c0cd984 */ /* 0x000e620000000c00 */
[----:B0-----:R-:W-:Y:S02]  /*ad10*/  @!P5 IMAD.MOV.U32 R30, RZ, RZ, R32 ;  /* 0x000000ffff1ed224 */ /* 0x001fe400078e0020 */
[----:B------:R-:W-:Y:S02]  /*ad20*/  @!P5 IMAD.MOV.U32 R31, RZ, RZ, R33 ;  /* 0x000000ffff1fd224 */ /* 0x000fe400078e0021 */
[----:B------:R-:W-:-:S05]  /*ad30*/  @!P5 IMAD.WIDE R30, R11, 0x2, R30 ;  /* 0x000000020b1ed825 */ /* 0x000fca00078e021e */
[----:B------:R-:W-:Y:S01]  /*ad40*/  @!P4 IMAD.SHL.U32 R11, R171, 0x8, RZ ;  /* 0x00000008ab0bc824 */ /* 0x000fe200078e00ff */
[----:B-1----:R0:W-:Y:S01]  /*ad50*/  @!P5 ST.E.128 desc[UR60][R30.64], R12 ;  /* 0x0000000c1e00d985 */ /* 0x0021e2000c101d3c */
[----:B------:R-:W-:-:S03]  /*ad60*/  ISETP.GE.AND P5, PT, R22, UR4, PT ;  /* 0x0000000416007c0c */ /* 0x000fc6000bfa6270 */
[----:B------:R-:W1:Y:S01]  /*ad70*/  @!P4 LDS.128 R12, [R29+0x5000] ;  /* 0x005000001d0cc984 */ /* 0x000e620000000c00 */
[----:B0-----:R-:W-:Y:S02]  /*ad80*/  @!P4 IMAD.MOV.U32 R30, RZ, RZ, R32 ;  /* 0x000000ffff1ec224 */ /* 0x001fe400078e0020 */
[----:B------:R-:W-:Y:S02]  /*ad90*/  @!P4 IMAD.MOV.U32 R31, RZ, RZ, R33 ;  /* 0x000000ffff1fc224 */ /* 0x000fe400078e0021 */
[----:B------:R-:W-:-:S05]  /*ada0*/  @!P4 IMAD.WIDE R30, R11, 0x2, R30 ;  /* 0x000000020b1ec825 */ /* 0x000fca00078e021e */
[----:B-1----:R0:W-:Y:S04]  /*adb0*/  @!P4 ST.E.128 desc[UR60][R30.64], R12 ;  /* 0x0000000c1e00c985 */ /* 0x0021e8000c101d3c */
[----:B------:R-:W1:Y:S01]  /*adc0*/  @!P5 LDS.128 R12, [R28+0x5000] ;  /* 0x005000001c0cd984 */ /* 0x000e620000000c00 */
[----:B0-----:R-:W-:-:S04]  /*add0*/  @!P5 LEA R30, P4, R22, R32, 0x1 ;  /* 0x00000020161ed211 */ /* 0x001fc800078808ff */
[----:B------:R-:W-:Y:S02]  /*ade0*/  @!P5 LEA.HI.X R31, R22, R33, R173, 0x1, P4 ;  /* 0x00000021161fd211 */ /* 0x000fe400020f0cad */
[----:B------:R-:W-:-:S03]  /*adf0*/  ISETP.GE.AND P4, PT, R160, UR4, PT ;  /* 0x00000004a0007c0c */ /* 0x000fc6000bf86270 */
[----:B-1----:R0:W-:Y:S10]  /*ae00*/  @!P5 ST.E.128 desc[UR60][R30.64], R12 ;  /* 0x0000000c1e00d985 */ /* 0x0021f4000c101d3c */
[----:B------:R-:W1:Y:S01]  /*ae10*/  @!P4 LDS.128 R12, [R29+0x8000] ;  /* 0x008000001d0cc984 */ /* 0x000e620000000c00 */
[----:B0-----:R-:W-:-:S04]  /*ae20*/  @!P4 LEA R30, P5, R160, R32, 0x1 ;  /* 0x00000020a01ec211 */ /* 0x001fc800078a08ff */
[----:B------:R-:W-:Y:S02]  /*ae30*/  @!P4 LEA.HI.X R31, R160, R33, R184, 0x1, P5 ;  /* 0x00000021a01fc211 */ /* 0x000fe400028f0cb8 */
[----:B------:R-:W-:-:S03]  /*ae40*/  ISETP.GE.AND P5, PT, R161, UR4, PT ;  /* 0x00000004a1007c0c */ /* 0x000fc6000bfa6270 */
[----:B-1----:R-:W-:Y:S10]  /*ae50*/  @!P4 ST.E.128 desc[UR60][R30.64], R12 ;  /* 0x0000000c1e00c985 */ /* 0x002ff4000c101d3c */
[----:B------:R0:W1:Y:S02]  /*ae60*/  @!P5 LDS.128 R12, [R28+0x8000] ;  /* 0x008000001c0cd984 */ /* 0x0000640000000c00 */
[----:B0-----:R-:W-:-:S04]  /*ae70*/  @!P5 LEA R28, P4, R161, R32, 0x1 ;  /* 0x00000020a11cd211 */ /* 0x001fc800078808ff */
[----:B------:R-:W-:-:S05]  /*ae80*/  @!P5 LEA.HI.X R29, R161, R33, R183, 0x1, P4 ;  /* 0x00000021a11dd211 */ /* 0x000fca00020f0cb7 */
[----:B-1----:R0:W-:Y:S04]  /*ae90*/  @!P5 ST.E.128 desc[UR60][R28.64], R12 ;  /* 0x0000000c1c00d985 */ /* 0x0021e8000c101d3c */
.L_x_1601:
[----:B------:R-:W-:Y:S05]  /*aea0*/  BSYNC B0 ;  /* 0x0000000000007941 */ /* 0x000fea0003800000 */
.L_x_1565:
[----:B0--3--:R-:W0:Y:S01]  /*aeb0*/  S2R R11, SR_TID.X ;  /* 0x00000000000b7919 */ /* 0x009e220000002100 */
[----:B------:R-:W-:Y:S01]  /*aec0*/  @!PT LDS RZ, [RZ] ;  /* 0x00000000fffff984 */ /* 0x000fe20000000800 */
[----:B------:R-:W-:Y:S01]  /*aed0*/  @!PT LDS RZ, [RZ] ;  /* 0x00000000fffff984 */ /* 0x000fe20000000800 */
[----:B------:R-:W-:Y:S01]  /*aee0*/  @!PT LDS RZ, [RZ] ;  /* 0x00000000fffff984 */ /* 0x000fe20000000800 */
[----:B------:R-:W-:Y:S01]  /*aef0*/  @!PT LDS RZ, [RZ] ;  /* 0x00000000fffff984 */ /* 0x000fe20000000800 */
[----:B------:R3:W-:Y:S06]  /*af00*/  MEMBAR.ALL.CTA ;  /* 0x0000000000007992 */ /* 0x0007ec0000008000 */
[----:B---3--:R-:W3:Y:S01]  /*af10*/  FENCE.VIEW.ASYNC.S ;  /* 0x00000000000073c6 */ /* 0x008ee20000000000 */
[----:B------:R-:W-:Y:S05]  /*af20*/  WARPSYNC.ALL ;  /* 0x0000000000007948 */ /* 0x000fea0003800000 */
[----:B------:R-:W-:Y:S01]  /*af30*/  BSSY B0, `(.L_x_1662) ;  /* 0x0000009000007945 */ /* 0x000fe20003800000 */
[----:B0-----:R-:W-:Y:S01]  /*af40*/  LOP3.LUT R11, R11, 0x7f, RZ, 0xc0, !PT ;  /* 0x0000007f0b0b7812 */ /* 0x001fe200078ec0ff */
[----:B---3--:R0:W-:Y:S03]  /*af50*/  BAR.SYNC.DEFER_BLOCKING R194, 0x80 ;  /* 0x000200c20000751d */ /* 0x0081e60000010000 */
[----:B------:R-:W-:-:S13]  /*af60*/  ISETP.NE.AND P4, PT, R11, RZ, PT ;  /* 0x000000ff0b00720c */ /* 0x000fda0003f85270 */
[----:B------:R-:W-:-:S05]  /*af70*/  @!P4 VIADD R11, R86, 0x2a8a0 ;  /* 0x0002a8a0560bc836 */ /* 0x000fca0000000000 */
[----:B------:R-:W-:-:S04]  /*af80*/  @!P4 PRMT R11, RZ, 0x654, R11 ;  /* 0x00000654ff0bc816 */ /* 0x000fc8000000000b */
[----:B------:R0:W-:Y:S01]  /*af90*/  @!P4 SYNCS.ARRIVE.TRANS64.RED.A1T0 RZ, [R11+URZ], RZ ;  /* 0x000000ff0bffc9a7 */ /* 0x0001e2000810043f */
[----:B------:R-:W-:Y:S05]  /*afa0*/  @!P0 BRA `(.L_x_1663) ;  /* 0x0000000000048947 */ /* 0x000fea0003800000 */
[----:B------:R-:W-:Y:S01]  /*afb0*/  BPT.TRAP 0x1 ;  /* 0x000000040000795c */ /* 0x000fe20000300000 */
.L_x_1663:
[----:B------:R-:W-:Y:S05]  /*afc0*/  BSYNC B0 ;  /* 0x0000000000007941 */ /* 0x000fea0003800000 */
.L_x_1662:
[----:B------:R-:W3:Y:S01]  /*afd0*/  SYNCS.PHASECHK.TRANS64.TRYWAIT P0, [R86+URZ+0x2a8b0], R87 ;  /* 0x02a8b057560075a7 */ /* 0x000ee2000800017f */
[----:B------:R-:W-:Y:S04]  /*afe0*/  BSSY B0, `(.L_x_1664) ;  /* 0x0000002000007945 */ /* 0x000fe80003800000 */
[----:B---3--:R-:W-:Y:S05]  /*aff0*/  @!P0 BRA `(.L_x_1665) ;  /* 0x0000020400c08947 */ /* 0x008fea0003800000 */
.L_x_2023:
[----:B------:R-:W-:Y:S05]  /*b000*/  BSYNC B0 ;  /* 0x0000000000007941 */ /* 0x000fea0003800000 */
.L_x_1664:
[----:B------:R-:W-:Y:S01]  /*b010*/  ULDC.64 UR4, c[0x0][0x328] ;  /* 0x0000ca0000047ab9 */ /* 0x000fe20000000a00 */
[----:B------:R-:W-:Y:S01]  /*b020*/  IMAD.IADD R85, R85, 0x1, -R174 ;  /* 0x0000000155557824 */ /* 0x000fe200078e0aae */
[----:B------:R-:W-:Y:S01]  /*b030*/  ULDC.64 UR6, c[0x0][0x318] ;  /* 0x0000c60000067ab9 */ /* 0x000fe20000000a00 */
[----:B------:R-:W-:Y:S01]  /*b040*/  IMAD R79, R79, UR4, RZ ;  /* 0x000000044f4f7c24 */ /* 0x000fe2000f8e02ff */
[----:B------:R-:W-:Y:S01]  /*b050*/  BSSY B0, `(.L_x_1666) ;  /* 0x000002a000007945 */ /* 0x000fe20003800000 */
[----:B-12-4-:R-:W-:Y:S01]  /*b060*/  IMAD.WIDE.U32 R12, R78, UR4, RZ ;  /* 0x000000044e0c7c25 */ /* 0x016fe2000f8e00ff */
[----:B------:R-:W-:-:S03]  /*b070*/  ISETP.GE.AND P0, PT, R85, 0x1, PT ;  /* 0x000000015500780c */ /* 0x000fc60003f06270 */
[----:B------:R-:W-:Y:S01]  /*b080*/  IMAD R79, R78, UR5, R79 ;  /* 0x000000054e4f7c24 */ /* 0x000fe2000f8e024f */
[----:B------:R-:W-:Y:S02]  /*b090*/  ULDC.64 UR4, c[0x0][0x338] ;  /* 0x0000ce0000047ab9 */ /* 0x000fe40000000a00 */
[----:B------:R-:W-:Y:S02]  /*b0a0*/  IMAD R84, R84, UR4, RZ ;  /* 0x0000000454547c24 */ /* 0x000fe4000f8e02ff */
[----:B------:R-:W-:Y:S02]  /*b0b0*/  IMAD.IADD R13, R13, 0x1, R79 ;  /* 0x000000010d0d7824 */ /* 0x000fe400078e024f */
[C---:B0-----:R-:W-:Y:S02]  /*b0c0*/  IMAD R11, R77.reuse, UR5, R84 ;  /* 0x000000054d0b7c24 */ /* 0x041fe4000f8e0254 */
[----:B------:R-:W-:Y:S01]  /*b0d0*/  IMAD.WIDE.U32 R12, R77, UR4, R12 ;  /* 0x000000044d0c7c25 */ /* 0x000fe2000f8e000c */
[----:B------:R-:W-:-:S03]  /*b0e0*/  ULDC.64 UR4, c[0x0][0x330] ;  /* 0x0000cc0000047ab9 */ /* 0x000fc60000000a00 */
[----:B------:R-:W-:Y:S02]  /*b0f0*/  IMAD.IADD R13, R13, 0x1, R11 ;  /* 0x000000010d0d7824 */ /* 0x000fe400078e020b */
[----:B------:R-:W-:Y:S02]  /*b100*/  IMAD R11, R17, 0x3000, R0 ;  /* 0x00003000110b7824 */ /* 0x000fe400078e0200 */
[----:B------:R-:W-:-:S04]  /*b110*/  IMAD.WIDE.U32 R12, R169, UR4, R12 ;  /* 0x00000004a90c7c25 */ /* 0x000fc8000f8e000c */
[----:B------:R-:W-:Y:S01]  /*b120*/  IMAD R15, R169, UR5, R13 ;  /* 0x00000005a90f7c24 */ /* 0x000fe2000f8e020d */
[----:B------:R-:W-:Y:S01]  /*b130*/  LEA R32, P5, R12, UR6, 0x1 ;  /* 0x000000060c207c11 */ /* 0x000fe2000f8a08ff */
[----:B------:R-:W-:Y:S02]  /*b140*/  IMAD.IADD R13, R126, 0x1, R11 ;  /* 0x000000017e0d7824 */ /* 0x000fe400078e020b */
[--C-:B------:R-:W-:Y:S01]  /*b150*/  IMAD R11, R11, 0x2, R120.reuse ;  /* 0x000000020b0b7824 */ /* 0x100fe200078e0278 */
[----:B------:R-:W-:Y:S01]  /*b160*/  LEA.HI.X R33, R12, UR7, R15, 0x1, P5 ;  /* 0x000000070c217c11 */ /* 0x000fe2000a8f0c0f */
[----:B------:R0:W1:Y:S01]  /*b170*/  SHFL.IDX PT, R28, R32, RZ, 0x1c1f ;  /* 0x001c1fff201c7589 */ /* 0x00006200000e0000 */
[----:B------:R-:W-:-:S03]  /*b180*/  IMAD R34, R13, 0x2, R120 ;  /* 0x000000020d227824 */ /* 0x000fc600078e0278 */
[----:B------:R0:W2:Y:S01]  /*b190*/  SHFL.IDX PT, R29, R33, RZ, 0x1c1f ;  /* 0x001c1fff211d7589 */ /* 0x0000a200000e0000 */
[----:B------:R-:W-:Y:S05]  /*b1a0*/  @!P0 BRA `(.L_x_1667) ;  /* 0x0000000000508947 */ /* 0x000fea0003800000 */
[----:B------:R-:W-:-:S13]  /*b1b0*/  ISETP.NE.AND P5, PT, R3, RZ, PT ;  /* 0x000000ff0300720c */ /* 0x000fda0003fa5270 */
[----:B------:R-:W4:Y:S01]  /*b1c0*/  @P5 LDS.128 R12, [R11] ;  /* 0x000000000b0c5984 */ /* 0x000f220000000c00 */
[----:B-1----:R-:W-:-:S04]  /*b1d0*/  @P5 LEA R30, P0, R18, R28, 0x1 ;  /* 0x0000001c121e5211 */ /* 0x002fc800078008ff */
[----:B--2---:R-:W-:Y:S02]  /*b1e0*/  @P5 LEA.HI.X R31, R18, R29, R19, 0x1, P0 ;  /* 0x0000001d121f5211 */ /* 0x004fe400000f0c13 */
[----:B------:R-:W-:-:S13]  /*b1f0*/  ISETP.NE.AND P0, PT, R8, RZ, PT ;  /* 0x000000ff0800720c */ /* 0x000fda0003f05270 */
[----:B------:R-:W-:Y:S01]  /*b200*/  @P0 IMAD.SHL.U32 R35, R170, 0x8, RZ ;  /* 0x00000008aa230824 */ /* 0x000fe200078e00ff */
[----:B----4-:R1:W-:Y:S01]  /*b210*/  @P5 ST.E.128 desc[UR60][R30.64], R12 ;  /* 0x0000000c1e005985 */ /* 0x0103e2000c101d3c */
[----:B------:R-:W-:-:S03]  /*b220*/  ISETP.NE.AND P5, PT, R9, RZ, PT ;  /* 0x000000ff0900720c */ /* 0x000fc60003fa5270 */
[----:B------:R-:W2:Y:S01]  /*b230*/  @P0 LDS.128 R12, [R34] ;  /* 0x00000000220c0984 */ /* 0x000ea20000000c00 */
[----:B-1----:R-:W-:-:S09]  /*b240*/  @P0 IMAD.WIDE R30, R35, 0x2, R28 ;  /* 0x00000002231e0825 */ /* 0x002fd200078e021c */
[----:B------:R-:W-:Y:S01]  /*b250*/  @P5 IMAD.SHL.U32 R35, R171, 0x8, RZ ;  /* 0x00000008ab235824 */ /* 0x000fe200078e00ff */
[----:B--2---:R1:W-:Y:S01]  /*b260*/  @P0 ST.E.128 desc[UR60][R30.64], R12 ;  /* 0x0000000c1e000985 */ /* 0x0043e2000c101d3c */
[----:B------:R-:W-:-:S03]  /*b270*/  ISETP.NE.AND P0, PT, R10, RZ, PT ;  /* 0x000000ff0a00720c */ /* 0x000fc60003f05270 */
[----:B------:R-:W2:Y:S01]  /*b280*/  @P5 LDS.128 R12, [R11+0x3000] ;  /* 0x003000000b0c5984 */ /* 0x000ea20000000c00 */
[----:B-1----:R-:W-:-:S05]  /*b290*/  @P5 IMAD.WIDE R30, R35, 0x2, R28 ;  /* 0x00000002231e5825 */ /* 0x002fca00078e021c */
[----:B--2---:R-:W-:Y:S04]  /*b2a0*/  @P5 ST.E.128 desc[UR60][R30.64], R12 ;  /* 0x0000000c1e005985 */ /* 0x004fe8000c101d3c */
[C---:B------:R-:W-:Y:S01]  /*b2b0*/  @P0 LEA R28, P5, R22.reuse, R28, 0x1 ;  /* 0x0000001c161c0211 */ /* 0x040fe200078a08ff */
[----:B------:R-:W1:Y:S03]  /*b2c0*/  @P0 LDS.128 R12, [R34+0x3000] ;  /* 0x00300000220c0984 */ /* 0x000e660000000c00 */
[----:B------:R-:W-:-:S05]  /*b2d0*/  @P0 LEA.HI.X R29, R22, R29, R173, 0x1, P5 ;  /* 0x0000001d161d0211 */ /* 0x000fca00028f0cad */
[----:B-1----:R4:W-:Y:S04]  /*b2e0*/  @P0 ST.E.128 desc[UR60][R28.64], R12 ;  /* 0x0000000c1c000985 */ /* 0x0029e8000c101d3c */
.L_x_1667:
[----:B------:R-:W-:Y:S05]  /*b2f0*/  BSYNC B0 ;  /* 0x0000000000007941 */ /* 0x000fea0003800000 */
.L_x_1666:
[----:B------:R-:W-:Y:S01]  /*b300*/  ISETP.GE.AND P0, PT, R85, 0x41, PT ;  /* 0x000000415500780c */ /* 0x000fe20003f06270 */
[----:B--2-4-:R2:W4:Y:S01]  /*b310*/  SHFL.IDX PT, R29, R33, 0x1, 0x1c1f ;  /* 0x003c1f00211d7f89 */ /* 0x01452200000e0000 */
[----:B------:R-:W-:Y:S03]  /*b320*/  BSSY B0, `(.L_x_1668) ;  /* 0x0000017000007945 */ /* 0x000fe60003800000 */
[----:B-1----:R2:W1:Y:S08]  /*b330*/  SHFL.IDX PT, R28, R32, 0x1, 0x1c1f ;  /* 0x003c1f00201c7f89 */ /* 0x00247000000e0000 */
[----:B--2---:R-:W-:Y:S05]  /*b340*/  @!P0 BRA `(.L_x_1669) ;  /* 0x0000000000508947 */ /* 0x004fea0003800000 */
[----:B------:R-:W-:-:S13]  /*b350*/  ISETP.NE.AND P5, PT, R3, RZ, PT ;  /* 0x000000ff0300720c */ /* 0x000fda0003fa5270 */
[----:B------:R-:W2:Y:S01]  /*b360*/  @P5 LDS.128 R12, [R11+0x2000] ;  /* 0x002000000b0c5984 */ /* 0x000ea20000000c00 */
[----:B-1----:R-:W-:-:S04]  /*b370*/  @P5 LEA R30, P0, R18, R28, 0x1 ;  /* 0x0000001c121e5211 */ /* 0x002fc800078008ff */
[----:B----4-:R-:W-:Y:S02]  /*b380*/  @P5 LEA.HI.X R31, R18, R29, R19, 0x1, P0 ;  /* 0x0000001d121f5211 */ /* 0x010fe400000f0c13 */
[----:B------:R-:W-:-:S13]  /*b390*/  ISETP.NE.AND P0, PT, R8, RZ, PT ;  /* 0x000000ff0800720c */ /* 0x000fda0003f05270 */
[----:B0-----:R-:W-:Y:S01]  /*b3a0*/  @P0 IMAD.SHL.U32 R33, R170, 0x8, RZ ;  /* 0x00000008aa210824 */ /* 0x001fe200078e00ff */
[----:B--2---:R0:W-:Y:S01]  /*b3b0*/  @P5 ST.E.128 desc[UR60][R30.64], R12 ;  /* 0x0000000c1e005985 */ /* 0x0041e2000c101d3c */
[----:B------:R-:W-:-:S03]  /*b3c0*/  ISETP.NE.AND P5, PT, R9, RZ, PT ;  /* 0x000000ff0900720c */ /* 0x000fc60003fa5270 */
[----:B------:R-:W1:Y:S01]  /*b3d0*/  @P0 LDS.128 R12, [R34+0x2000] ;  /* 0x00200000220c0984 */ /* 0x000e620000000c00 */
[----:B0-----:R-:W-:-:S09]  /*b3e0*/  @P0 IMAD.WIDE R30, R33, 0x2, R28 ;  /* 0x00000002211e0825 */ /* 0x001fd200078e021c */
[----:B------:R-:W-:Y:S01]  /*b3f0*/  @P5 IMAD.SHL.U32 R33, R171, 0x8, RZ ;  /* 0x00000008ab215824 */ /* 0x000fe200078e00ff */
[----:B-1----:R0:W-:Y:S01]  /*b400*/  @P0 ST.E.128 desc[UR60][R30.64], R12 ;  /* 0x0000000c1e000985 */ /* 0x0021e2000c101d3c */
[----:B------:R-:W-:-:S03]  /*b410*/  ISETP.NE.AND P0, PT, R10, RZ, PT ;  /* 0x000000ff0a00720c */ /* 0x000fc60003f05270 */
[----:B------:R-:W1:Y:S01]  /*b420*/  @P5 LDS.128 R12, [R11+0x5000] ;  /* 0x005000000b0c5984 */ /* 0x000e620000000c00 */
[----:B0-----:R-:W-:-:S05]  /*b430*/  @P5 IMAD.WIDE R30, R33, 0x2, R28 ;  /* 0x00000002211e5825 */ /* 0x001fca00078e021c */
[----:B-1----:R-:W-:Y:S04]  /*b440*/  @P5 ST.E.128 desc[UR60][R30.64], R12 ;  /* 0x0000000c1e005985 */ /* 0x002fe8000c101d3c */
[C---:B------:R-:W-:Y:S01]  /*b450*/  @P0 LEA R28, P5, R22.reuse, R28, 0x1 ;  /* 0x0000001c161c0211 */ /* 0x040fe200078a08ff */
[----:B------:R-:W0:Y:S03]  /*b460*/  @P0 LDS.128 R12, [R34+0x5000] ;  /* 0x00500000220c0984 */ /* 0x000e260000000c00 */
[----:B------:R-:W-:-:S05]  /*b470*/  @P0 LEA.HI.X R29, R22, R29, R173, 0x1, P5 ;  /* 0x0000001d161d0211 */ /* 0x000fca00028f0cad */
[----:B0-----:R2:W-:Y:S04]  /*b480*/  @P0 ST.E.128 desc[UR60][R28.64], R12 ;  /* 0x0000000c1c000985 */ /* 0x0015e8000c101d3c */
.L_x_1669:
[----:B------:R-:W-:Y:S05]  /*b490*/  BSYNC B0 ;  /* 0x0000000000007941 */ /* 0x000fea0003800000 */
.L_x_1668:
[----:B------:R-:W-:Y:S01]  /*b4a0*/  @!PT LDS RZ, [RZ] ;  /* 0x00000000fffff984 */ /* 0x000fe20000000800 */
[----:B------:R-:W-:Y:S01]  /*b4b0*/  @!PT LDS RZ, [RZ] ;  /* 0x00000000fffff984 */ /* 0x000fe20000000800 */
[----:B------:R-:W-:Y:S01]  /*b4c0*/  @!PT LDS RZ, [RZ] ;  /* 0x00000000fffff984 */ /* 0x000fe20000000800 */
[----:B------:R-:W-:Y:S01]  /*b4d0*/  @!PT LDS RZ, [RZ] ;  /* 0x00000000fffff984 */ /* 0x000fe20000000800 */
[----:B------:R5:W-:Y:S06]  /*b4e0*/  MEMBAR.ALL.CTA ;  /* 0x0000000000007992 */ /* 0x000bec0000008000 */
[----:B-----5:R-:W5:Y:S01]  /*b4f0*/  FENCE.VIEW.ASYNC.S ;  /* 0x00000000000073c6 */ /* 0x020f620000000000 */
[----:B---3--:R-:W-:Y:S01]  /*b500*/  @!P4 VIADD R86, R86, 0x2a8c0 ;  /* 0x0002a8c05656c836 */ /* 0x008fe20000000000 */
[----:B-----5:R3:W-:Y:S01]  /*b510*/  BAR.SYNC.DEFER_BLOCKING R194, 0x80 ;  /* 0x000200c20000751d */ /* 0x0207e20000010000 */
[----:B------:R-:W-:Y:S01]  /*b520*/  ISETP.NE.AND P5, PT, R122, RZ, PT ;  /* 0x000000ff7a00720c */ /* 0x000fe20003fa5270 */
[----:B------:R-:W-:-:S02]  /*b530*/  VIADD R17, R17, 0x1 ;  /* 0x0000000111117836 */ /* 0x000fc40000000000 */
[----:B------:R-:W-:Y:S02]  /*b540*/  @!P4 PRMT R86, RZ, 0x654, R86 ;  /* 0x00000654ff56c816 */ /* 0x000fe40000000056 */
[----:B------:R-:W-:Y:S02]  /*b550*/  PLOP3.LUT P0, PT, PT, PT, PT, 0x8, 0x0 ;  /* 0x000000000000781c */ /* 0x000fe40003f0e170 */
[----:B------:R3:W-:Y:S01]  /*b560*/  @!P4 SYNCS.ARRIVE.TRANS64.RED.A1T0 RZ, [R86+URZ], RZ ;  /* 0x000000ff56ffc9a7 */ /* 0x0007e2000810043f */
[----:B------:R-:W-:-:S04]  /*b570*/  ISETP.NE.AND P4, PT, R17, 0x2, PT ;  /* 0x000000021100780c */ /* 0x000fc80003f85270 */
[----:B--2---:R-:W-:Y:S02]  /*b580*/  SEL R12, RZ, 0x1, P4 ;  /* 0x00000001ff0c7807 */ /* 0x004fe40002000000 */
[----:B------:R-:W-:Y:S02]  /*b590*/  SEL R17, R17, RZ, P4 ;  /* 0x000000ff11117207 */ /* 0x000fe40002000000 */
[----:B------:R-:W-:Y:S01]  /*b5a0*/  LOP3.LUT R175, R175, R12, RZ, 0x3c, !PT ;  /* 0x0000000cafaf7212 */ /* 0x000fe200078e3cff */
[----:B---3--:R-:W-:Y:S06]  /*b5b0*/  @P5 BRA `(.L_x_1670) ;  /* 0xffffff7800045947 */ /* 0x008fec000383ffff */
.L_x_1560:
[----:B------:R-:W2:Y:S01]  /*b5c0*/  LDC R0, c[0x0][0x448] ;  /* 0x00011200ff007b82 */ /* 0x000ea20000000800 */
[----:B------:R-:W-:Y:S01]  /*b5d0*/  IADD3 R7, R166, 0x1, -R165 ;  /* 0x00000001a6077810 */ /* 0x000fe20007ffe8a5 */
[----:B------:R-:W-:Y:S06]  /*b5e0*/  BSSY B0, `(.L_x_1671) ;  /* 0x000000d000007945 */ /* 0x000fec0003800000 */
[----:B------:R-:W3:Y:S01]  /*b5f0*/  LDC.64 R4, c[0x0][0x9e0] ;  /* 0x00027800ff047b82 */ /* 0x000ee20000000a00 */
[----:B--2---:R-:W-:Y:S01]  /*b600*/  ISETP.NE.AND P1, PT, R0, 0x1, PT ;  /* 0x000000010000780c */ /* 0x004fe20003f25270 */
[----:B------:R-:W-:Y:S01]  /*b610*/  VIADD R0, R188, 0x7f ;  /* 0x0000007fbc007836 */ /* 0x000fe20000000000 */
[----:B---3--:R-:W-:-:S11]  /*b620*/  ISETP.GE.AND P2, PT, R5, 0x1, PT ;  /* 0x000000010500780c */ /* 0x008fd60003f46270 */
[----:B------:R-:W2:Y:S08]  /*b630*/  @P1 LDC R3, c[0x0][0x44c] ;  /* 0x00011300ff031b82 */ /* 0x000eb00000000800 */
[----:B------:R-:W3:Y:S01]  /*b640*/  @P1 LDC R6, c[0x0][0x450] ;  /* 0x00011400ff061b82 */ /* 0x000ee20000000800 */
[----:B--2---:R-:W-:-:S05]  /*b650*/  @P1 IMAD.HI.U32 R3, R0, R3, RZ ;  /* 0x0000000300031227 */ /* 0x004fca00078e00ff */
[----:B---3--:R-:W-:-:S05]  /*b660*/  @P1 SHF.R.U32.HI R0, RZ, R6, R3 ;  /* 0x00000006ff001219 */ /* 0x008fca0000011603 */
[----:B------:R-:W-:Y:S01]  /*b670*/  IMAD.IADD R3, R7, 0x1, R0 ;  /* 0x0000000107037824 */ /* 0x000fe200078e0200 */
[----:B------:R-:W-:Y:S06]  /*b680*/  @P0 BRA `(.L_x_1672) ;  /* 0x0000000000080947 */ /* 0x000fec0003800000 */
[----:B------:R-:W2:Y:S02]  /*b690*/  FENCE.VIEW.ASYNC.G ;  /* 0x00000000000073c6 */ /* 0x000ea40000000100 */
[----:B--2---:R-:W-:Y:S06]  /*b6a0*/  BAR.ARV 0xc, 0x180 ;  /* 0x0306000000007b1d */ /* 0x004fec0000002000 */
.L_x_1672:
[----:B------:R-:W-:Y:S05]  /*b6b0*/  BSYNC B0 ;  /* 0x0000000000007941 */ /* 0x000fea0003800000 */
.L_x_1671:
        /* <DEDUP_REMOVED lines=8> */
[----:B------:R-:W2:Y:S02]  /*b740*/  @P0 LDC.64 R6, c[0x0][0x9e8] ;  /* 0x00027a00ff060b82 */ /* 0x000ea40000000a00 */
[----:B--2---:R-:W-:-:S05]  /*b750*/  @P0 IMAD.HI.U32 R0, R3, R6, RZ ;  /* 0x0000000603000227 */ /* 0x004fca00078e00ff */
[----:B------:R-:W-:-:S04]  /*b760*/  @P0 SHF.R.U32.HI R3, RZ, R7, R0 ;  /* 0x00000007ff030219 */ /* 0x000fc80000011600 */
[----:B------:R-:W-:Y:S01]  /*b770*/  LOP3.LUT R0, RZ, R3, RZ, 0x33, !PT ;  /* 0x00000003ff007212 */ /* 0x000fe200078e33ff */
[----:B------:R-:W-:Y:S06]  /*b780*/  BRA `(.L_x_1676) ;  /* 0x0000000000107947 */ /* 0x000fec0003800000 */
.L_x_1675:
[----:B------:R-:W-:-:S13]  /*b790*/  ISETP.NE.AND P0, PT, R5, 0x1, PT ;  /* 0x000000010500780c */ /* 0x000fda0003f05270 */
[----:B------:R-:W2:Y:S02]  /*b7a0*/  @P0 LDC.64 R6, c[0x0][0x9e8] ;  /* 0x00027a00ff060b82 */ /* 0x000ea40000000a00 */
[----:B--2---:R-:W-:-:S05]  /*b7b0*/  @P0 IMAD.HI.U32 R6, R0, R6, RZ ;  /* 0x0000000600060227 */ /* 0x004fca00078e00ff */
[----:B------:R-:W-:-:S07]  /*b7c0*/  @P0 SHF.R.U32.HI R0, RZ, R7, R6 ;  /* 0x00000007ff000219 */ /* 0x000fce0000011606 */
.L_x_1676:
[----:B------:R-:W-:Y:S05]  /*b7d0*/  BSYNC B0 ;  /* 0x0000000000007941 */ /* 0x000fea0003800000 */
.L_x_1674:
[----:B------:R-:W-:-:S05]  /*b7e0*/  IMAD R3, R0, R5, R5 ;  /* 0x0000000500037224 */ /* 0x000fca00078e0205 */
[----:B------:R-:W-:-:S07]  /*b7f0*/  VIMNMX R4, R4, R3, PT ;  /* 0x0000000304047248 */ /* 0x000fce0003fe0100 */
.L_x_1673:
[----:B------:R-:W2:Y:S01]  /*b800*/  @P1 LDC R3, c[0x0][0x44c] ;  /* 0x00011300ff031b82 */ /* 0x000ea20000000800 */
[----:B------:R-:W-:Y:S01]  /*b810*/  VIADD R4, R4, 0x5f ;  /* 0x0000005f04047836 */ /* 0x000fe20000000000 */
[----:B------:R-:W-:Y:S01]  /*b820*/  ULDC UR4, c[0x0][0x9dc] ;  /* 0x0002770000047ab9 */ /* 0x000fe20000000800 */
[----:B------:R-:W-:Y:S02]  /*b830*/  IMAD.MOV.U32 R0, RZ, RZ, R188 ;  /* 0x000000ffff007224 */ /* 0x000fe400078e00bc */
[----:B------:R-:W-:-:S03]  /*b840*/  IMAD.HI R4, R4, 0x2aaaaaab, RZ ;  /* 0x2aaaaaab04047827 */ /* 0x000fc600078e02ff */
[----:B------:R-:W3:Y:S01]  /*b850*/  @P1 LDC R7, c[0x0][0x450] ;  /* 0x00011400ff071b82 */ /* 0x000ee20000000800 */
[----:B--2---:R-:W-:Y:S01]  /*b860*/  @P1 IMAD.HI.U32 R6, R188, R3, RZ ;  /* 0x00000003bc061227 */ /* 0x004fe200078e00ff */
[----:B------:R-:W-:-:S04]  /*b870*/  SHF.R.U32.HI R3, RZ, 0x1f, R4 ;  /* 0x0000001fff037819 */ /* 0x000fc80000011604 */
[----:B------:R-:W-:Y:S02]  /*b880*/  LEA.HI.SX32 R4, R4, R3, 0x1c ;  /* 0x0000000304047211 */ /* 0x000fe400078fe2ff */
[----:B---3--:R-:W-:Y:S02]  /*b890*/  @P1 SHF.R.U32.HI R0, RZ, R7, R6 ;  /* 0x00000007ff001219 */ /* 0x008fe40000011606 */
        /* <DEDUP_REMOVED lines=9> */
[----:B------:R-:W2:Y:S02]  /*b930*/  @P0 LDC.64 R8, c[0x0][0x9e8] ;  /* 0x00027a00ff080b82 */ /* 0x000ea40000000a00 */
[----:B--2---:R-:W-:-:S05]  /*b940*/  @P0 IMAD.HI.U32 R0, R7, R8, RZ ;  /* 0x0000000807000227 */ /* 0x004fca00078e00ff */
[----:B------:R-:W-:-:S04]  /*b950*/  @P0 SHF.R.U32.HI R7, RZ, R9, R0 ;  /* 0x00000009ff070219 */ /* 0x000fc80000011600 */
[----:B------:R-:W-:Y:S01]  /*b960*/  LOP3.LUT R0, RZ, R7, RZ, 0x33, !PT ;  /* 0x00000007ff007212 */ /* 0x000fe200078e33ff */
[----:B------:R-:W-:Y:S06]  /*b970*/  BRA `(.L_x_1680) ;  /* 0x0000000000107947 */ /* 0x000fec0003800000 */
.L_x_1679:
[----:B------:R-:W-:-:S13]  /*b980*/  ISETP.NE.AND P0, PT, R5, 0x1, PT ;  /* 0x000000010500780c */ /* 0x000fda0003f05270 */
[----:B------:R-:W2:Y:S02]  /*b990*/  @P0 LDC.64 R6, c[0x0][0x9e8] ;  /* 0x00027a00ff060b82 */ /* 0x000ea40000000a00 */
[----:B--2---:R-:W-:-:S05]  /*b9a0*/  @P0 IMAD.HI.U32 R4, R0, R6, RZ ;  /* 0x0000000600040227 */ /* 0x004fca00078e00ff */
[----:B------:R-:W-:-:S07]  /*b9b0*/  @P0 SHF.R.U32.HI R0, RZ, R7, R4 ;  /* 0x00000007ff000219 */ /* 0x000fce0000011604 */
.L_x_1680:
[----:B------:R-:W-:Y:S05]  /*b9c0*/  BSYNC B0 ;  /* 0x0000000000007941 */ /* 0x000fea0003800000 */
.L_x_1678:
[----:B------:R-:W-:-:S05]  /*b9d0*/  IMAD R0, R0, R5, RZ ;  /* 0x0000000500007224 */ /* 0x000fca00078e02ff */
[----:B------:R-:W-:-:S07]  /*b9e0*/  VIMNMX R3, R3, R0, !PT ;  /* 0x0000000003037248 */ /* 0x000fce0007fe0100 */
.L_x_1677:
[----:B------:R-:W-:Y:S01]  /*b9f0*/  IMAD.HI R3, R3, 0x2aaaaaab, RZ ;  /* 0x2aaaaaab03037827 */ /* 0x000fe200078e02ff */
[----:B------:R-:W-:Y:S03]  /*ba00*/  BSSY B0, `(.L_x_1681) ;  /* 0x0000026000007945 */ /* 0x000fe60003800000 */
[----:B------:R-:W-:Y:S01]  /*ba10*/  IMAD.MOV.U32 R72, RZ, RZ, RZ ;  /* 0x000000ffff487224 */ /* 0x000fe200078e00ff */
[----:B------:R-:W-:-:S04]  /*ba20*/  SHF.R.U32.HI R0, RZ, 0x1f, R3 ;  /* 0x0000001fff007819 */ /* 0x000fc80000011603 */
[----:B------:R-:W-:-:S04]  /*ba30*/  LEA.HI.SX32 R0, R3, R0, 0x1c ;  /* 0x0000000003007211 */ /* 0x000fc800078fe2ff */
[----:B------:R-:W-:-:S04]  /*ba40*/  VIMNMX R202, RZ, R0, !PT ;  /* 0x00000000ffca7248 */ /* 0x000fc80007fe0100 */
[----:B------:R-:W-:-:S13]  /*ba50*/  ISETP.GT.AND P0, PT, R141, R202, PT ;  /* 0x000000ca8d00720c */ /* 0x000fda0003f04270 */
[----:B------:R-:W-:Y:S05]  /*ba60*/  @!P0 BRA `(.L_x_1682) ;  /* 0x00000000007c8947 */ /* 0x000fea0003800000 */
[----:B------:R-:W-:Y:S01]  /*ba70*/  ISETP.NE.AND P0, PT, R207, RZ, PT ;  /* 0x000000ffcf00720c */ /* 0x000fe20003f05270 */
[----:B------:R-:W-:-:S03]  /*ba80*/  ULDC UR4, c[0x0][0x9f0] ;  /* 0x00027c0000047ab9 */ /* 0x000fc60000000800 */
[----:B------:R-:W-:-:S04]  /*ba90*/  SEL R8, R207, UR4, P0 ;  /* 0x00000004cf087c07 */ /* 0x000fc80008000000 */
[-C--:B------:R-:W-:Y:S02]  /*baa0*/  IABS R6, R8.reuse ;  /* 0x0000000800067213 */ /* 0x080fe40000000000 */
[----:B------:R-:W-:Y:S02]  /*bab0*/  IADD3 R0, R8, -0x1, R141 ;  /* 0xffffffff08007810 */ /* 0x000fe40007ffe08d */
[----:B------:R-:W2:Y:S01]  /*bac0*/  I2F.RP R3, R6 ;  /* 0x0000000600037306 */ /* 0x000ea20000209400 */
[----:B------:R-:W-:Y:S02]  /*bad0*/  IABS R10, R8 ;  /* 0x00000008000a7213 */ /* 0x000fe40000000000 */
[----:B------:R-:W-:-:S05]  /*bae0*/  IMAD.IADD R0, R0, 0x1, -R202 ;  /* 0x0000000100007824 */ /* 0x000fca00078e0aca */
[----:B------:R-:W-:Y:S02]  /*baf0*/  IABS R9, R0 ;  /* 0x0000000000097213 */ /* 0x000fe40000000000 */
[----:B------:R-:W-:-:S04]  /*bb00*/  LOP3.LUT R0, R0, R8, RZ, 0x3c, !PT ;  /* 0x0000000800007212 */ /* 0x000fc800078e3cff */
[----:B------:R-:W-:Y:S01]  /*bb10*/  ISETP.GE.AND P2, PT, R0, RZ, PT ;  /* 0x000000ff0000720c */ /* 0x000fe20003f46270 */
[----:B--2---:R-:W2:Y:S02]  /*bb20*/  MUFU.RCP R3, R3 ;  /* 0x0000000300037308 */ /* 0x004ea40000001000 */
[----:B--2---:R-:W-:Y:S02]  /*bb30*/  VIADD R4, R3, 0xffffffe ;  /* 0x0ffffffe03047836 */ /* 0x004fe40000000000 */
[----:B------:R-:W-:-:S04]  /*bb40*/  IMAD.MOV R3, RZ, RZ, -R10 ;  /* 0x000000ffff037224 */ /* 0x000fc800078e0a0a */
[----:B------:R2:W3:Y:S02]  /*bb50*/  F2I.FTZ.U32.TRUNC.NTZ R5, R4 ;  /* 0x0000000400057305 */ /* 0x0004e4000021f000 */
[----:B--2---:R-:W-:Y:S02]  /*bb60*/  IMAD.MOV.U32 R4, RZ, RZ, RZ ;  /* 0x000000ffff047224 */ /* 0x004fe400078e00ff */
[----:B---3--:R-:W-:-:S04]  /*bb70*/  IMAD.MOV R7, RZ, RZ, -R5 ;  /* 0x000000ffff077224 */ /* 0x008fc800078e0a05 */
        /* <DEDUP_REMOVED lines=14> */
.L_x_1682:
[----:B------:R-:W-:Y:S05]  /*bc60*/  BSYNC B0 ;  /* 0x0000000000007941 */ /* 0x000fea0003800000 */
.L_x_1681:
[-C--:B------:R-:W-:Y:S01]  /*bc70*/  IMAD R202, R211, R72.reuse, R202 ;  /* 0x00000048d3ca7224 */ /* 0x080fe200078e02ca */
        /* <DEDUP_REMOVED lines=37> */
[----:B------:R-:W2:Y:S04]  /*bed0*/  LDL R0, [R1+0x4c] ;  /* 0x00004c0001007983 */ /* 0x000ea80000100800 */
[----:B------:R-:W3:Y:S04]  /*bee0*/  LDL R3, [R1+0x48] ;  /* 0x0000480001037983 */ /* 0x000ee80000100800 */
[----:B--2---:R-:W2:Y:S01]  /*bef0*/  SHFL.IDX PT, R0, R0, RZ, 0x1f ;  /* 0x00001fff00007589 */ /* 0x004ea200000e0000 */
[----:B---3--:R-:W-:-:S13]  /*bf00*/  R2UR UR4, R3 ;  /* 0x00000000030472ca */ /* 0x008fda00000e0000 */
[----:B------:R-:W-:Y:S01]  /*bf10*/  ULOP3.LUT UP0, URZ, UR4, 0x1bf, URZ, 0xc0, !UPT ;  /* 0x000001bf043f7892 */ /* 0x000fe2000f80c03f */
[----:B--2---:R-:W-:-:S04]  /*bf20*/  LEA.HI R3, R0, R0, RZ, 0x1 ;  /* 0x0000000000037211 */ /* 0x004fc800078f08ff */
[----:B------:R-:W-:Y:S02]  /*bf30*/  LOP3.LUT R3, R3, 0x1e, RZ, 0xc0, !PT ;  /* 0x0000001e03037812 */ /* 0x000fe400078ec0ff */
[----:B------:R-:W-:-:S03]  /*bf40*/  PLOP3.LUT P0, PT, PT, PT, UP0, 0x80, 0x0 ;  /* 0x000000000000781c */ /* 0x000fc60003f0f008 */
[----:B------:R-:W-:-:S05]  /*bf50*/  IMAD.IADD R3, R0, 0x1, -R3 ;  /* 0x0000000100037824 */ /* 0x000fca00078e0a03 */
[----:B------:R-:W-:-:S04]  /*bf60*/  LEA R3, R3, UR4, 0xd ;  /* 0x0000000403037c11 */ /* 0x000fc8000f8e68ff */
[----:B------:R-:W-:-:S04]  /*bf70*/  SHF.R.U32.HI R3, RZ, 0x4, R3 ;  /* 0x00000004ff037819 */ /* 0x000fc80000011603 */
[----:B------:R-:W-:Y:S01]  /*bf80*/  LOP3.LUT R68, R3, 0x3fff, RZ, 0xc0, !PT ;  /* 0x00003fff03447812 */ /* 0x000fe200078ec0ff */
[----:B------:R-:W-:Y:S06]  /*bf90*/  @!P0 BRA `(.L_x_1684) ;  /* 0x0000000000408947 */ /* 0x000fec0003800000 */
[----:B------:R-:W-:Y:S01]  /*bfa0*/  MOV R0, 0x0 ;  /* 0x0000000000007802 */ /* 0x000fe20000000f00 */
[----:B------:R-:W-:Y:S01]  /*bfb0*/  ULDC.64 UR4, c[0x4][0xf0] ;  /* 0x01003c0000047ab9 */ /* 0x000fe20000000a00 */
[----:B------:R-:W-:Y:S01]  /*bfc0*/  ULDC.64 UR6, c[0x4][0xf8] ;  /* 0x01003e0000067ab9 */ /* 0x000fe20000000a00 */
[----:B------:R-:W-:Y:S01]  /*bfd0*/  IMAD.U32 R4, RZ, RZ, UR4 ;  /* 0x00000004ff047e24 */ /* 0x000fe2000f8e00ff */
[----:B------:R2:W3:Y:S01]  /*bfe0*/  LDC.64 R14, c[0x4][R0] ;  /* 0x01000000000e7b82 */ /* 0x0004e20000000a00 */
        /* <DEDUP_REMOVED lines=8> */
[----:B--2---:R-:W-:-:S07]  /*c070*/  IMAD.MOV.U32 R13, RZ, RZ, RZ ;  /* 0x000000ffff0d7224 */ /* 0x004fce00078e00ff */
[----:B------:R-:W-:-:S07]  /*c080*/  LEPC R20, `(.L_x_1684) ;  /* 0x000000001014794e */ /* 0x000fce0000000000 */
[----:B01-345:R-:W-:Y:S05]  /*c090*/  CALL.ABS.NOINC R14 ;  /* 0x000000000e007343 */ /* 0x03bfea0003c00000 */
.L_x_1684:
[----:B------:R-:W-:Y:S02]  /*c0a0*/  ULDC UR4, c[0x0][0x3f4] ;  /* 0x0000fd0000047ab9 */ /* 0x000fe40000000800 */
[----:B------:R-:W-:-:S13]  /*c0b0*/  ISETP.LT.AND P0, PT, RZ, UR4, PT ;  /* 0x00000004ff007c0c */ /* 0x000fda000bf01270 */
[----:B------:R-:W-:Y:S05]  /*c0c0*/  @P0 BRA `(.L_x_1685) ;  /* 0x00000000003c0947 */ /* 0x000fea0003800000 */
[----:B------:R-:W-:-:S04]  /*c0d0*/  LEA.HI R0, R209, R209, RZ, 0x1 ;  /* 0x000000d1d1007211 */ /* 0x000fc800078f08ff */
[----:B------:R-:W-:-:S05]  /*c0e0*/  LOP3.LUT R0, R0, 0xfffffffe, RZ, 0xc0, !PT ;  /* 0xfffffffe00007812 */ /* 0x000fca00078ec0ff */
[----:B------:R-:W-:-:S05]  /*c0f0*/  IMAD.IADD R0, R209, 0x1, -R0 ;  /* 0x00000001d1007824 */ /* 0x000fca00078e0a00 */
[----:B------:R-:W-:-:S04]  /*c100*/  SHF.L.U32 R3, R0, 0x1f, RZ ;  /* 0x0000001f00037819 */ /* 0x000fc800000006ff */
[----:B------:R2:W3:Y:S03]  /*c110*/  SYNCS.PHASECHK.TRANS64.TRYWAIT P0, [R2+URZ+0x2a800], R3 ;  /* 0x02a80003020075a7 */ /* 0x0004e6000800017f */
[----:B---3--:R-:W-:Y:S05]  /*c120*/  @!P0 NANOSLEEP.SYNCS 0x989680 ;  /* 0x009896800000895d */ /* 0x008fea0003900000 */
[----:B------:R-:W3:Y:S01]  /*c130*/  @!P0 SYNCS.PHASECHK.TRANS64 P0, [R2+URZ+0x2a800], R3 ;  /* 0x02a80003020085a7 */ /* 0x000ee2000800007f */
[----:B------:R-:W-:Y:S04]  /*c140*/  BSSY B0, `(.L_x_1686) ;  /* 0x0000006000007945 */ /* 0x000fe80003800000 */
[----:B---3--:R-:W-:Y:S05]  /*c150*/  @P0 BRA `(.L_x_1687) ;  /* 0x0000000000100947 */ /* 0x008fea0003800000 */
.L_x_1688:
[----:B---3--:R3:W0:Y:S02]  /*c160*/  SYNCS.PHASECHK.TRANS64.TRYWAIT P0, [R2+URZ+0x2a800], R3 ;  /* 0x02a80003020075a7 */ /* 0x008624000800017f */
[----:B0-----:R-:W-:Y:S05]  /*c170*/  @!P0 NANOSLEEP.SYNCS 0x989680 ;  /* 0x009896800000895d */ /* 0x001fea0003900000 */
[----:B------:R-:W0:Y:S02]  /*c180*/  @!P0 SYNCS.PHASECHK.TRANS64 P0, [R2+URZ+0x2a800], R3 ;  /* 0x02a80003020085a7 */ /* 0x000e24000800007f */
[----:B0-----:R-:W-:Y:S05]  /*c190*/  @!P0 BRA `(.L_x_1688) ;  /* 0xfffffffc00f08947 */ /* 0x001fea000383ffff */
.L_x_1687:
[----:B------:R-:W-:Y:S05]  /*c1a0*/  BSYNC B0 ;  /* 0x0000000000007941 */ /* 0x000fea0003800000 */
.L_x_1686:
[----:B------:R-:W-:Y:S05]  /*c1b0*/  BRA `(.L_x_1689) ;  /* 0x0000007400647947 */ /* 0x000fea0003800000 */
.L_x_1685:
[----:B------:R-:W2:Y:S01]  /*c1c0*/  LDL R0, [R1+0x48] ;  /* 0x0000480001007983 */ /* 0x000ea20000100800 */
[----:B------:R-:W-:Y:S01]  /*c1d0*/  ULDC.64 UR6, c[0x0][0x408] ;  /* 0x0001020000067ab9 */ /* 0x000fe20000000a00 */
[----:B--2---:R-:W-:Y:S02]  /*c1e0*/  R2UR UR4, R0 ;  /* 0x00000000000472ca */ /* 0x004fe400000e0000 */
[----:B-----5:R-:W-:-:S05]  /*c1f0*/  SHF.R.S32.HI R0, RZ, 0x1f, R140 ;  /* 0x0000001fff007819 */ /* 0x020fca000001148c */
[----:B------:R-:W-:-:S04]  /*c200*/  IMAD R5, R0, UR6, RZ ;  /* 0x0000000600057c24 */ /* 0x000fc8000f8e02ff */
[----:B------:R-:W-:Y:S02]  /*c210*/  IMAD R5, R140, UR7, R5 ;  /* 0x000000078c057c24 */ /* 0x000fe4000f8e0205 */
[----:B------:R-:W-:-:S03]  /*c220*/  ULOP3.LUT UP0, URZ, UR4, 0x3ff, URZ, 0xc0, !UPT ;  /* 0x000003ff043f7892 */ /* 0x000fc6000f80c03f */
[----:B------:R-:W-:Y:S02]  /*c230*/  ULDC.64 UR4, c[0x0][0x3f8] ;  /* 0x0000fe0000047ab9 */ /* 0x000fe40000000a00 */
[----:B------:R-:W-:Y:S01]  /*c240*/  IMAD R3, R0, UR4, RZ ;  /* 0x0000000400037c24 */ /* 0x000fe2000f8e02ff */
[----:B------:R-:W-:Y:S01]  /*c250*/  PLOP3.LUT P0, PT, PT, PT, UP0, 0x80, 0x0 ;  /* 0x000000000000781c */ /* 0x000fe20003f0f008 */
[----:B------:R-:W-:-:S04]  /*c260*/  IMAD.WIDE.U32 R24, R140, UR4, RZ ;  /* 0x000000048c187c25 */ /* 0x000fc8000f8e00ff */
[C---:B------:R-:W-:Y:S02]  /*c270*/  IMAD R3, R140.reuse, UR5, R3 ;  /* 0x000000058c037c24 */ /* 0x040fe4000f8e0203 */
[----:B------:R-:W-:-:S04]  /*c280*/  IMAD.WIDE.U32 R140, R140, UR6, RZ ;  /* 0x000000068c8c7c25 */ /* 0x000fc8000f8e00ff */
[----:B------:R-:W-:Y:S02]  /*c290*/  IMAD.IADD R27, R3, 0x1, R25 ;  /* 0x00000001031b7824 */ /* 0x000fe400078e0219 */
[----:B----4-:R-:W-:Y:S01]  /*c2a0*/  IMAD.IADD R29, R5, 0x1, R141 ;  /* 0x00000001051d7824 */ /* 0x010fe200078e028d */
[----:B------:R-:W-:Y:S06]  /*c2b0*/  @!P0 BRA `(.L_x_1690) ;  /* 0x0000000000408947 */ /* 0x000fec0003800000 */
[----:B------:R-:W-:Y:S01]  /*c2c0*/  MOV R14, 0x0 ;  /* 0x00000000000e7802 */ /* 0x000fe20000000f00 */
[----:B------:R-:W-:Y:S01]  /*c2d0*/  ULDC.64 UR4, c[0x4][0xf0] ;  /* 0x01003c0000047ab9 */ /* 0x000fe20000000a00 */
[----:B------:R-:W-:Y:S01]  /*c2e0*/  ULDC.64 UR6, c[0x4][0xf8] ;  /* 0x01003e0000067ab9 */ /* 0x000fe20000000a00 */
[----:B------:R-:W-:Y:S02]  /*c2f0*/  IMAD.U32 R4, RZ, RZ, UR4 ;  /* 0x00000004ff047e24 */ /* 0x000fe4000f8e00ff */
[----:B------:R-:W-:Y:S01]  /*c300*/  IMAD.U32 R5, RZ, RZ, UR5 ;  /* 0x00000005ff057e24 */ /* 0x000fe2000f8e00ff */
[----:B------:R-:W2:Y:S01]  /*c310*/  LDC.64 R14, c[0x4][R14] ;  /* 0x010000000e0e7b82 */ /* 0x000ea20000000a00 */
        /* <DEDUP_REMOVED lines=9> */
[----:B012---:R-:W-:Y:S05]  /*c3b0*/  CALL.ABS.NOINC R14 ;  /* 0x000000000e007343 */ /* 0x007fea0003c00000 */
.L_x_1690:
[----:B------:R-:W-:Y:S01]  /*c3c0*/  ULDC.U8 UR4, c[0x0][0x410] ;  /* 0x0001040000047ab9 */ /* 0x000fe20000000000 */
[----:B------:R-:W-:Y:S01]  /*c3d0*/  BSSY B0, `(.L_x_1691) ;  /* 0x000072f000007945 */ /* 0x000fe20003800000 */
[----:B------:R-:W-:Y:S01]  /*c3e0*/  ISETP.NE.AND P0, PT, RZ, UR4, PT ;  /* 0x00000004ff007c0c */ /* 0x000fe2000bf05270 */
[----:B------:R-:W-:-:S12]  /*c3f0*/  IMAD.IADD R69, R174, 0x1, R188 ;  /* 0x00000001ae457824 */ /* 0x000fd800078e02bc */
[----:B------:R-:W-:Y:S05]  /*c400*/  @!P0 BRA `(.L_x_1692) ;  /* 0x0000003800888947 */ /* 0x000fea0003800000 */
[----:B------:R-:W2:Y:S01]  /*c410*/  LDC R10, c[0x0][0x448] ;  /* 0x00011200ff0a7b82 */ /* 0x000ea20000000800 */
[----:B------:R-:W-:Y:S01]  /*c420*/  IMAD R3, R210, 0x40, R69 ;  /* 0x00000040d2037824 */ /* 0x000fe200078e0245 */
[----:B------:R-:W-:Y:S01]  /*c430*/  ULDC.64 UR4, c[0x0][0x3f8] ;  /* 0x0000fe0000047ab9 */ /* 0x000fe20000000a00 */
[----:B------:R-:W-:Y:S01]  /*c440*/  ULDC.64 UR6, c[0x0][0x408] ;  /* 0x0001020000067ab9 */ /* 0x000fe20000000a00 */
[----:B------:R-:W-:Y:S01]  /*c450*/  IMAD.MOV.U32 R4, RZ, RZ, R24 ;  /* 0x000000ffff047224 */ /* 0x000fe200078e0018 */
[----:B------:R-:W-:Y:S01]  /*c460*/  SHF.R.S32.HI R76, RZ, 0x1f, R179 ;  /* 0x0000001fff4c7819 */ /* 0x000fe200000114b3 */
[----:B------:R-:W-:Y:S01]  /*c470*/  IMAD.MOV.U32 R6, RZ, RZ, R140 ;  /* 0x000000ffff067224 */ /* 0x000fe200078e008c */
[----:B------:R-:W-:Y:S01]  /*c480*/  SHF.R.S32.HI R64, RZ, 0x1f, R177 ;  /* 0x0000001fff407819 */ /* 0x000fe200000114b1 */
[----:B------:R-:W-:Y:S01]  /*c490*/  IMAD.MOV.U32 R7, RZ, RZ, R29 ;  /* 0x000000ffff077224 */ /* 0x000fe200078e001d */
[----:B------:R-:W-:Y:S02]  /*c4a0*/  SHF.R.S32.HI R81, RZ, 0x1f, R178 ;  /* 0x0000001fff517819 */ /* 0x000fe400000114b2 */
[----:B------:R-:W-:-:S02]  /*c4b0*/  SHF.R.S32.HI R75, RZ, 0x1f, R176 ;  /* 0x0000001fff4b7819 */ /* 0x000fc400000114b0 */
[----:B------:R-:W-:Y:S02]  /*c4c0*/  SHF.R.S32.HI R71, RZ, 0x1f, R180 ;  /* 0x0000001fff477819 */ /* 0x000fe400000114b4 */
[----:B--2---:R-:W-:-:S13]  /*c4d0*/  ISETP.NE.AND P0, PT, R10, 0x1, PT ;  /* 0x000000010a00780c */ /* 0x004fda0003f05270 */
[----:B------:R-:W2:Y:S08]  /*c4e0*/  @P0 LDC R0, c[0x0][0x44c] ;  /* 0x00011300ff000b82 */ /* 0x000eb00000000800 */
[----:B------:R-:W3:Y:S01]  /*c4f0*/  @P0 LDC R5, c[0x0][0x450] ;  /* 0x00011400ff050b82 */ /* 0x000ee20000000800 */
[----:B--2---:R-:W-:-:S05]  /*c500*/  @P0 IMAD.HI.U32 R0, R3, R0, RZ ;  /* 0x0000000003000227 */ /* 0x004fca00078e00ff */
[----:B---3--:R-:W-:Y:S01]  /*c510*/  @P0 SHF.R.U32.HI R3, RZ, R5, R0 ;  /* 0x00000005ff030219 */ /* 0x008fe20000011600 */
[----:B------:R-:W-:-:S03]  /*c520*/  IMAD.MOV.U32 R5, RZ, RZ, R27 ;  /* 0x000000ffff057224 */ /* 0x000fc600078e001b */
[----:B------:R-:W-:Y:S01]  /*c530*/  SHF.R.S32.HI R0, RZ, 0x1f, R3 ;  /* 0x0000001fff007819 */ /* 0x000fe20000011403 */
[----:B------:R-:W-:-:S04]  /*c540*/  IMAD.WIDE.U32 R4, R3, UR4, R4 ;  /* 0x0000000403047c25 */ /* 0x000fc8000f8e0004 */
[C---:B------:R-:W-:Y:S02]  /*c550*/  IMAD R8, R0.reuse, UR4, RZ ;  /* 0x0000000400087c24 */ /* 0x040fe4000f8e02ff */
[----:B------:R-:W-:Y:S02]  /*c560*/  IMAD R0, R0, UR6, RZ ;  /* 0x0000000600007c24 */ /* 0x000fe4000f8e02ff */
[C---:B------:R-:W-:Y:S01]  /*c570*/  IMAD R9, R3.reuse, UR5, R8 ;  /* 0x0000000503097c24 */ /* 0x040fe2000f8e0208 */
[----:B------:R-:W-:Y:S01]  /*c580*/  ULDC.64 UR4, c[0x0][0x3e8] ;  /* 0x0000fa0000047ab9 */ /* 0x000fe20000000a00 */
[C---:B------:R-:W-:Y:S01]  /*c590*/  IMAD.WIDE.U32 R6, R3.reuse, UR6, R6 ;  /* 0x0000000603067c25 */ /* 0x040fe2000f8e0006 */
[----:B------:R-:W-:Y:S01]  /*c5a0*/  LEA R63, P0, R4, UR4, 0x1 ;  /* 0x00000004043f7c11 */ /* 0x000fe2000f8008ff */
[----:B------:R-:W-:Y:S02]  /*c5b0*/  UMOV UR4, 0xffffffff ;  /* 0xffffffff00047882 */ /* 0x000fe40000000000 */
[----:B------:R-:W-:Y:S01]  /*c5c0*/  IMAD R3, R3, UR7, R0 ;  /* 0x0000000703037c24 */ /* 0x000fe2000f8e0200 */
[----:B------:R-:W-:Y:S01]  /*c5d0*/  ULDC.64 UR6, c[0x0][0x400] ;  /* 0x0001000000067ab9 */ /* 0x000fe20000000a00 */
[----:B------:R-:W-:Y:S01]  /*c5e0*/  IMAD.IADD R5, R5, 0x1, R9 ;  /* 0x0000000105057824 */ /* 0x000fe200078e0209 */
[----:B------:R-:W-:Y:S01]  /*c5f0*/  LEA R65, P1, R6, UR6, 0x1 ;  /* 0x0000000606417c11 */ /* 0x000fe2000f8208ff */
[----:B------:R-:W-:-:S03]  /*c600*/  IMAD.IADD R3, R7, 0x1, R3 ;  /* 0x0000000107037824 */ /* 0x000fc600078e0203 */
[----:B------:R-:W-:Y:S02]  /*c610*/  LEA.HI.X R62, R4, UR5, R5, 0x1, P0 ;  /* 0x00000005043e7c11 */ /* 0x000fe400080f0c05 */
[----:B------:R-:W-:Y:S01]  /*c620*/  LEA.HI.X R0, R6, UR7, R3, 0x1, P1 ;  /* 0x0000000706007c11 */ /* 0x000fe200088f0c03 */
[----:B------:R-:W-:Y:S06]  /*c630*/  BRA.DIV UR4, `(.L_x_1693) ;  /* 0x000001f204447947 */ /* 0x000fec000b800000 */
[----:B------:R2:W3:Y:S04]  /*c640*/  SHFL.IDX PT, R3, R62, RZ, 0x1c1f ;  /* 0x001c1fff3e037589 */ /* 0x0004e800000e0000 */
[----:B------:R2:W4:Y:S04]  /*c650*/  SHFL.IDX PT, R6, R63, RZ, 0x1c1f ;  /* 0x001c1fff3f067589 */ /* 0x00052800000e0000 */
[----:B------:R2:W0:Y:S04]  /*c660*/  SHFL.IDX PT, R9, R0, RZ, 0x1c1f ;  /* 0x001c1fff00097589 */ /* 0x00042800000e0000 */
[----:B------:R2:W0:Y:S02]  /*c670*/  SHFL.IDX PT, R8, R65, RZ, 0x1c1f ;  /* 0x001c1fff41087589 */ /* 0x00042400000e0000 */
.L_x_2029:
[----:B------:R-:W-:Y:S01]  /*c680*/  IMAD R67, R165, R10, RZ ;  /* 0x0000000aa5437224 */ /* 0x000fe200078e02ff */
        /* <DEDUP_REMOVED lines=15> */
[----:B------:R-:W-:Y:S01]  /*c780*/  ULDC UR4, c[0x0][0x3f4] ;  /* 0x0000fd0000047ab9 */ /* 0x000fe20000000800 */
[----:B------:R-:W-:Y:S02]  /*c790*/  CS2R R60, SRZ ;  /* 0x00000000003c7805 */ /* 0x000fe4000001ff00 */
[----:B------:R-:W-:Y:S02]  /*c7a0*/  ISETP.GE.AND P3, PT, R179, UR4, PT ;  /* 0x00000004b3007c0c */ /* 0x000fe4000bf66270 */
[----:B------:R-:W-:Y:S02]  /*c7b0*/  CS2R R58, SRZ ;  /* 0x00000000003a7805 */ /* 0x000fe4000001ff00 */
[----:B------:R-:W-:Y:S02]  /*c7c0*/  ISETP.GE.AND P2, PT, R177, UR4, PT ;  /* 0x00000004b1007c0c */ /* 0x000fe4000bf46270 */
[----:B------:R-:W-:Y:S02]  /*c7d0*/  ISETP.GE.AND P1, PT, R178, UR4, PT ;  /* 0x00000004b2007c0c */ /* 0x000fe4000bf26270 */
[----:B------:R-:W-:-:S02]  /*c7e0*/  ISETP.GE.AND P0, PT, R176, UR4, PT ;  /* 0x00000004b0007c0c */ /* 0x000fc4000bf06270 */
[----:B------:R-:W-:-:S03]  /*c7f0*/  ISETP.GE.AND P4, PT, R162, UR4, PT ;  /* 0x00000004a2007c0c */ /* 0x000fc6000bf86270 */
[C---:B------:R-:W-:Y:S01]  /*c800*/  @!P3 IMAD.SHL.U32 R27, R179.reuse, 0x2, RZ ;  /* 0x00000002b31bb824 */ /* 0x040fe200078e00ff */
[----:B------:R-:W-:-:S03]  /*c810*/  @!P3 SHF.L.U64.HI R4, R179, 0x1, R76 ;  /* 0x00000001b304b819 */ /* 0x000fc6000001024c */
[C---:B------:R-:W-:Y:S01]  /*c820*/  @!P2 IMAD.SHL.U32 R21, R177.reuse, 0x2, RZ ;  /* 0x00000002b115a824 */ /* 0x040fe200078e00ff */
[----:B------:R-:W-:Y:S01]  /*c830*/  @!P2 SHF.L.U64.HI R10, R177, 0x1, R64 ;  /* 0x00000001b10aa819 */ /* 0x000fe20000010240 */
[----:B------:R-:W-:Y:S01]  /*c840*/  @!P1 IMAD.SHL.U32 R13, R178, 0x2, RZ ;  /* 0x00000002b20d9824 */ /* 0x000fe200078e00ff */
[-C--:B-1--4-:R-:W-:Y:S01]  /*c850*/  @!P3 IADD3 R28, P6, R6, R27.reuse, RZ ;  /* 0x0000001b061cb210 */ /* 0x092fe20007fde0ff */
[----:B------:R-:W-:Y:S01]  /*c860*/  @!P0 IMAD.SHL.U32 R35, R176, 0x2, RZ ;  /* 0x00000002b0238824 */ /* 0x000fe200078e00ff */
[----:B0-----:R-:W-:Y:S01]  /*c870*/  @!P3 IADD3 R26, P5, R8, R27, RZ ;  /* 0x0000001b081ab210 */ /* 0x001fe20007fbe0ff */
[----:B------:R-:W-:Y:S01]  /*c880*/  @!P4 IMAD.MOV.U32 R5, RZ, RZ, R9 ;  /* 0x000000ffff05c224 */ /* 0x000fe200078e0009 */
[----:B------:R-:W-:Y:S01]  /*c890*/  @!P0 SHF.L.U64.HI R36, R176, 0x1, R75 ;  /* 0x00000001b0248819 */ /* 0x000fe2000001024b */
[--C-:B---3--:R-:W-:Y:S01]  /*c8a0*/  @!P3 IMAD.X R29, R3, 0x1, R4.reuse, P6 ;  /* 0x00000001031db824 */ /* 0x108fe200030e0604 */
[-C--:B------:R-:W-:Y:S01]  /*c8b0*/  @!P2 IADD3 R24, P6, R6, R21.reuse, RZ ;  /* 0x000000150618a210 */ /* 0x080fe20007fde0ff */
[----:B------:R-:W-:Y:S01]  /*c8c0*/  @!P3 IMAD.X R27, R9, 0x1, R4, P5 ;  /* 0x00000001091bb824 */ /* 0x000fe200028e0604 */
[----:B------:R-:W-:Y:S01]  /*c8d0*/  @!P2 IADD3 R20, P5, R8, R21, RZ ;  /* 0x000000150814a210 */ /* 0x000fe20007fbe0ff */
[----:B------:R-:W-:Y:S01]  /*c8e0*/  @!P4 IMAD.MOV.U32 R7, RZ, RZ, R3 ;  /* 0x000000ffff07c224 */ /* 0x000fe200078e0003 */
[----:B------:R-:W-:Y:S01]  /*c8f0*/  @!P1 SHF.L.U64.HI R4, R178, 0x1, R81 ;  /* 0x00000001b2049819 */ /* 0x000fe20000010251 */
[--C-:B------:R-:W-:Y:S01]  /*c900*/  @!P2 IMAD.X R25, R3, 0x1, R10.reuse, P6 ;  /* 0x000000010319a824 */ /* 0x100fe200030e060a */
[----:B------:R-:W-:Y:S01]  /*c910*/  @!P1 IADD3 R14, P6, R6, R13, RZ ;  /* 0x0000000d060e9210 */ /* 0x000fe20007fde0ff */
[----:B------:R-:W-:Y:S01]  /*c920*/  @!P2 IMAD.X R21, R9, 0x1, R10, P5 ;  /* 0x000000010915a824 */ /* 0x000fe200028e060a */
[----:B------:R-:W-:Y:S01]  /*c930*/  ISETP.GE.AND P5, PT, R180, UR4, PT ;  /* 0x00000004b4007c0c */ /* 0x000fe2000bfa6270 */
[----:B------:R-:W-:-:S04]  /*c940*/  @!P4 IMAD.WIDE R32, R162, 0x2, R6 ;  /* 0x00000002a220c825 */ /* 0x000fc800078e0206 */
[--C-:B------:R-:W-:Y:S01]  /*c950*/  @!P1 IMAD.X R15, R3, 0x1, R4.reuse, P6 ;  /* 0x00000001030f9824 */ /* 0x100fe200030e0604 */
[----:B------:R-:W-:Y:S01]  /*c960*/  @!P1 IADD3 R12, P6, R8, R13, RZ ;  /* 0x0000000d080c9210 */ /* 0x000fe20007fde0ff */
[----:B------:R0:W5:Y:S04]  /*c970*/  @!P4 LD.E.64 R60, desc[UR60][R32.64] ;  /* 0x0000003c203cc980 */ /* 0x000168000c101b00 */
[----:B------:R-:W-:Y:S01]  /*c980*/  @!P1 IMAD.X R13, R9, 0x1, R4, P6 ;  /* 0x00000001090d9824 */ /* 0x000fe200030e0604 */
[----:B------:R-:W-:Y:S01]  /*c990*/  @!P0 IADD3 R10, P6, R6, R35, RZ ;  /* 0x00000023060a8210 */ /* 0x000fe20007fde0ff */
[----:B------:R-:W-:Y:S02]  /*c9a0*/  @!P4 IMAD.MOV.U32 R4, RZ, RZ, R8 ;  /* 0x000000ffff04c224 */ /* 0x000fe400078e0008 */
[----:B------:R-:W-:-:S02]  /*c9b0*/  @!P5 IMAD.SHL.U32 R7, R180, 0x2, RZ ;  /* 0x00000002b407d824 */ /* 0x000fc400078e00ff */
[----:B------:R-:W-:-:S04]  /*c9c0*/  @!P4 IMAD.WIDE R30, R162, 0x2, R4 ;  /* 0x00000002a21ec825 */ /* 0x000fc800078e0204 */
[--C-:B------:R-:W-:Y:S01]  /*c9d0*/  @!P0 IMAD.X R11, R3, 0x1, R36.reuse, P6 ;  /* 0x00000001030b8824 */ /* 0x100fe200030e0624 */
[----:B------:R-:W-:Y:S01]  /*c9e0*/  @!P0 IADD3 R4, P6, R8, R35, RZ ;  /* 0x0000002308048210 */ /* 0x000fe20007fde0ff */
[----:B------:R0:W5:Y:S01]  /*c9f0*/  @!P4 LD.E.64 R58, desc[UR60][R30.64] ;  /* 0x0000003c1e3ac980 */ /* 0x000162000c101b00 */
[----:B------:R-:W-:Y:S02]  /*ca00*/  @!P5 SHF.L.U64.HI R34, R180, 0x1, R71 ;  /* 0x00000001b422d819 */ /* 0x000fe40000010247 */
[-C--:B------:R-:W-:Y:S01]  /*ca10*/  @!P5 IADD3 R6, P4, R6, R7.reuse, RZ ;  /* 0x000000070606d210 */ /* 0x080fe20007f9e0ff */
[----:B------:R-:W-:Y:S01]  /*ca20*/  @!P0 IMAD.X R5, R9, 0x1, R36, P6 ;  /* 0x0000000109058824 */ /* 0x000fe200030e0624 */
[----:B------:R-:W-:Y:S02]  /*ca30*/  @!P5 IADD3 R8, P6, R8, R7, RZ ;  /* 0x000000070808d210 */ /* 0x000fe40007fde0ff */
[----:B------:R-:W-:Y:S02]  /*ca40*/  CS2R R56, SRZ ;  /* 0x0000000000387805 */ /* 0x000fe4000001ff00 */
[----:B------:R-:W-:Y:S01]  /*ca50*/  CS2R R54, SRZ ;  /* 0x0000000000367805 */ /* 0x000fe2000001ff00 */
[--C-:B------:R-:W-:Y:S01]  /*ca60*/  @!P5 IMAD.X R7, R3, 0x1, R34.reuse, P4 ;  /* 0x000000010307d824 */ /* 0x100fe200020e0622 */
[----:B------:R-:W-:Y:S01]  /*ca70*/  CS2R R52, SRZ ;  /* 0x0000000000347805 */ /* 0x000fe2000001ff00 */
[----:B------:R-:W-:Y:S01]  /*ca80*/  @!P5 IMAD.X R9, R9, 0x1, R34, P6 ;  /* 0x000000010909d824 */ /* 0x000fe200030e0622 */
[----:B------:R-:W-:-:S02]  /*ca90*/  CS2R R50, SRZ ;  /* 0x0000000000327805 */ /* 0x000fc4000001ff00 */
[----:B------:R-:W-:Y:S02]  /*caa0*/  CS2R R48, SRZ ;  /* 0x0000000000307805 */ /* 0x000fe4000001ff00 */
[----:B------:R-:W-:Y:S02]  /*cab0*/  CS2R R46, SRZ ;  /* 0x00000000002e7805 */ /* 0x000fe4000001ff00 */
[----:B------:R-:W-:Y:S02]  /*cac0*/  CS2R R44, SRZ ;  /* 0x00000000002c7805 */ /* 0x000fe4000001ff00 */
[----:B------:R-:W-:Y:S02]  /*cad0*/  CS2R R42, SRZ ;  /* 0x00000000002a7805 */ /* 0x000fe4000001ff00 */
[----:B------:R-:W-:Y:S02]  /*cae0*/  CS2R R34, SRZ ;  /* 0x0000000000227805 */ /* 0x000fe4000001ff00 */
[----:B------:R-:W-:Y:S01]  /*caf0*/  CS2R R36, SRZ ;  /* 0x0000000000247805 */ /* 0x000fe2000001ff00 */
[----:B------:R0:W5:Y:S04]  /*cb00*/  @!P3 LD.E.64 R56, desc[UR60][R28.64] ;  /* 0x0000003c1c38b980 */ /* 0x000168000c101b00 */
        /* <DEDUP_REMOVED lines=8> */
[----:B------:R0:W5:Y:S02]  /*cb90*/  @!P5 LD.E.64 R36, desc[UR60][R8.64] ;  /* 0x0000003c0824d980 */ /* 0x000164000c101b00 */
.L_x_1695:
[----:B------:R-:W-:Y:S05]  /*cba0*/  BSYNC B1 ;  /* 0x0000000000017941 */ /* 0x000fea0003800000 */
.L_x_1694:
[----:B---3-5:R-:W-:Y:S01]  /*cbb0*/  IMAD.MOV.U32 R3, RZ, RZ, R36 ;  /* 0x000000ffff037224 */ /* 0x028fe200078e0024 */
[----:B------:R-:W-:Y:S01]  /*cbc0*/  UMOV UR4, 0xffffffff ;  /* 0xffffffff00047882 */ /* 0x000fe20000000000 */
[----:B0-----:R-:W-:Y:S01]  /*cbd0*/  IMAD.MOV.U32 R4, RZ, RZ, R37 ;  /* 0x000000ffff047224 */ /* 0x001fe200078e0025 */
[----:B------:R-:W-:Y:S01]  /*cbe0*/  CS2R R20, SRZ ;  /* 0x0000000000147805 */ /* 0x000fe2000001ff00 */
[----:B------:R-:W-:Y:S01]  /*cbf0*/  IMAD.MOV.U32 R5, RZ, RZ, R42 ;  /* 0x000000ffff057224 */ /* 0x000fe200078e002a */
[----:B------:R-:W-:Y:S01]  /*cc00*/  PRMT R74, R3, 0x7610, R74 ;  /* 0x00007610034a7816 */ /* 0x000fe2000000004a */
[----:B----4-:R-:W-:Y:S01]  /*cc10*/  IMAD.MOV.U32 R6, RZ, RZ, R43 ;  /* 0x000000ffff067224 */ /* 0x010fe200078e002b */
        /* <DEDUP_REMOVED lines=41> */
[----:B------:R-:W-:Y:S02]  /*ceb0*/  PRMT R70, R5, 0x7610, R70 ;  /* 0x0000761005467816 */ /* 0x000fe40000000046 */
[----:B------:R-:W-:Y:S01]  /*cec0*/  PRMT R66, R6, 0x7610, R66 ;  /* 0x0000761006427816 */ /* 0x000fe20000000042 */
[----:B------:R-:W-:Y:S06]  /*ced0*/  BRA.DIV UR4, `(.L_x_1696) ;  /* 0x000001ea04907947 */ /* 0x000fec000b800000 */
[----:B--2---:R-:W0:Y:S04]  /*cee0*/  SHFL.IDX PT, R62, R62, 0x1, 0x1c1f ;  /* 0x003c1f003e3e7f89 */ /* 0x004e2800000e0000 */
[----:B------:R-:W2:Y:S04]  /*cef0*/  SHFL.IDX PT, R63, R63, 0x1, 0x1c1f ;  /* 0x003c1f003f3f7f89 */ /* 0x000ea800000e0000 */
[----:B------:R-:W3:Y:S04]  /*cf00*/  SHFL.IDX PT, R0, R0, 0x1, 0x1c1f ;  /* 0x003c1f0000007f89 */ /* 0x000ee800000e0000 */
[----:B------:R-:W4:Y:S02]  /*cf10*/  SHFL.IDX PT, R65, R65, 0x1, 0x1c1f ;  /* 0x003c1f0041417f89 */ /* 0x000f2400000e0000 */
.L_x_2035:
[----:B------:R-:W-:Y:S01]  /*cf20*/  VIADD R4, R69, 0x40 ;  /* 0x0000004045047836 */ /* 0x000fe20000000000 */
[----:B------:R-:W-:Y:S01]  /*cf30*/  LOP3.LUT R3, R185, 0x18, R18, 0xf8, !PT ;  /* 0x00000018b9037812 */ /* 0x000fe200078ef812 */
[----:B------:R-:W-:Y:S01]  /*cf40*/  BSSY B1, `(.L_x_1697) ;  /* 0x0000055000017945 */ /* 0x000fe20003800000 */
[----:B------:R-:W-:Y:S02]  /*cf50*/  LOP3.LUT P0, RZ, R228, 0x4, RZ, 0xc0, !PT ;  /* 0x00000004e4ff7812 */ /* 0x000fe4000780c0ff */
[----:B------:R-:W-:Y:S02]  /*cf60*/  CS2R R30, SRZ ;  /* 0x00000000001e7805 */ /* 0x000fe4000001ff00 */
[----:B------:R-:W-:Y:S02]  /*cf70*/  ISETP.GE.AND P1, PT, R4, R67, PT ;  /* 0x000000430400720c */ /* 0x000fe40003f26270 */
[----:B------:R-:W-:Y:S02]  /*cf80*/  CS2R R38, SRZ ;  /* 0x0000000000267805 */ /* 0x000fe4000001ff00 */
[----:B------:R-:W-:-:S02]  /*cf90*/  LOP3.LUT R4, R3, R186, RZ, 0x3c, !PT ;  /* 0x000000ba03047212 */ /* 0x000fc400078e3cff */
[----:B------:R-:W-:Y:S02]  /*cfa0*/  CS2R R24, SRZ ;  /* 0x0000000000187805 */ /* 0x000fe4000001ff00 */
[----:B------:R-:W-:Y:S02]  /*cfb0*/  CS2R R12, SRZ ;  /* 0x00000000000c7805 */ /* 0x000fe4000001ff00 */
[----:B------:R-:W-:Y:S02]  /*cfc0*/  CS2R R8, SRZ ;  /* 0x0000000000087805 */ /* 0x000fe4000001ff00 */
[----:B------:R-:W-:Y:S01]  /*cfd0*/  CS2R R40, SRZ ;  /* 0x0000000000287805 */ /* 0x000fe2000001ff00 */
[----:B------:R-:W-:Y:S01]  /*cfe0*/  IMAD.IADD R3, R187, 0x1, R4 ;  /* 0x00000001bb037824 */ /* 0x000fe200078e0204 */
[----:B------:R-:W-:Y:S02]  /*cff0*/  CS2R R32, SRZ ;  /* 0x0000000000207805 */ /* 0x000fe4000001ff00 */
[----:B-1----:R-:W-:-:S02]  /*d000*/  CS2R R28, SRZ ;  /* 0x00000000001c7805 */ /* 0x002fc4000001ff00 */
[----:B------:R-:W-:Y:S02]  /*d010*/  CS2R R26, SRZ ;  /* 0x00000000001a7805 */ /* 0x000fe4000001ff00 */
[----:B------:R-:W-:Y:S01]  /*d020*/  CS2R R14, SRZ ;  /* 0x00000000000e7805 */ /* 0x000fe2000001ff00 */
[----:B------:R-:W-:Y:S01]  /*d030*/  IMAD R3, R3, 0x2, R2 ;  /* 0x0000000203037824 */ /* 0x000fe200078e0202 */
        /* <DEDUP_REMOVED lines=8> */
[----:B------:R-:W-:-:S05]  /*d0c0*/  ISETP.GE.AND P1, PT, R176, UR4, PT ;  /* 0x00000004b0007c0c */ /* 0x000fca000bf26270 */
[C---:B------:R-:W-:Y:S01]  /*d0d0*/  @!P4 IMAD.SHL.U32 R20, R179.reuse, 0x2, RZ ;  /* 0x00000002b314c824 */ /* 0x040fe200078e00ff */
[----:B------:R-:W-:-:S03]  /*d0e0*/  @!P4 SHF.L.U64.HI R5, R179, 0x1, R76 ;  /* 0x00000001b305c819 */ /* 0x000fc6000001024c */
[C---:B------:R-:W-:Y:S01]  /*d0f0*/  @!P3 IMAD.SHL.U32 R14, R177.reuse, 0x2, RZ ;  /* 0x00000002b10eb824 */ /* 0x040fe200078e00ff */
[----:B------:R-:W-:Y:S01]  /*d100*/  @!P3 SHF.L.U64.HI R7, R177, 0x1, R64 ;  /* 0x00000001b107b819 */ /* 0x000fe20000010240 */
[----:B------:R-:W-:Y:S01]  /*d110*/  @!P2 IMAD.SHL.U32 R10, R178, 0x2, RZ ;  /* 0x00000002b20aa824 */ /* 0x000fe200078e00ff */
[-C--:B--2---:R-:W-:Y:S01]  /*d120*/  @!P4 IADD3 R26, P5, R63, R20.reuse, RZ ;  /* 0x000000143f1ac210 */ /* 0x084fe20007fbe0ff */
[----:B------:R-:W-:Y:S01]  /*d130*/  @!P1 IMAD.SHL.U32 R4, R176, 0x2, RZ ;  /* 0x00000002b0049824 */ /* 0x000fe200078e00ff */
[----:B----4-:R-:W-:Y:S02]  /*d140*/  @!P4 IADD3 R20, P6, R65, R20, RZ ;  /* 0x000000144114c210 */ /* 0x010fe40007fde0ff */
[----:B------:R-:W-:Y:S01]  /*d150*/  @!P2 SHF.L.U64.HI R81, R178, 0x1, R81 ;  /* 0x00000001b251a819 */ /* 0x000fe20000010251 */
[--C-:B0-----:R-:W-:Y:S01]  /*d160*/  @!P4 IMAD.X R27, R62, 0x1, R5.reuse, P5 ;  /* 0x000000013e1bc824 */ /* 0x101fe200028e0605 */
[-C--:B------:R-:W-:Y:S01]  /*d170*/  @!P3 IADD3 R24, P5, R63, R14.reuse, RZ ;  /* 0x0000000e3f18b210 */ /* 0x080fe20007fbe0ff */
[----:B---3--:R-:W-:Y:S01]  /*d180*/  @!P4 IMAD.X R21, R0, 0x1, R5, P6 ;  /* 0x000000010015c824 */ /* 0x008fe200030e0605 */
[----:B------:R-:W-:-:S02]  /*d190*/  @!P3 IADD3 R14, P6, R65, R14, RZ ;  /* 0x0000000e410eb210 */ /* 0x000fc40007fde0ff */
[----:B------:R-:W-:Y:S01]  /*d1a0*/  @!P1 SHF.L.U64.HI R75, R176, 0x1, R75 ;  /* 0x00000001b04b9819 */ /* 0x000fe2000001024b */
[--C-:B------:R-:W-:Y:S01]  /*d1b0*/  @!P3 IMAD.X R25, R62, 0x1, R7.reuse, P5 ;  /* 0x000000013e19b824 */ /* 0x100fe200028e0607 */
[-C--:B------:R-:W-:Y:S01]  /*d1c0*/  @!P2 IADD3 R12, P5, R63, R10.reuse, RZ ;  /* 0x0000000a3f0ca210 */ /* 0x080fe20007fbe0ff */
[----:B------:R-:W-:Y:S01]  /*d1d0*/  @!P3 IMAD.X R15, R0, 0x1, R7, P6 ;  /* 0x00000001000fb824 */ /* 0x000fe200030e0607 */
[----:B------:R-:W-:-:S03]  /*d1e0*/  @!P2 IADD3 R10, P6, R65, R10, RZ ;  /* 0x0000000a410aa210 */ /* 0x000fc60007fde0ff */
[--C-:B------:R-:W-:Y:S01]  /*d1f0*/  @!P2 IMAD.X R13, R62, 0x1, R81.reuse, P5 ;  /* 0x000000013e0da824 */ /* 0x100fe200028e0651 */
[----:B------:R-:W-:Y:S01]  /*d200*/  @!P1 IADD3 R8, P5, R63, R4, RZ ;  /* 0x000000043f089210 */ /* 0x000fe20007fbe0ff */
[----:B------:R-:W-:Y:S01]  /*d210*/  @!P2 IMAD.X R11, R0, 0x1, R81, P6 ;  /* 0x00000001000ba824 */ /* 0x000fe200030e0651 */
[----:B------:R-:W-:-:S03]  /*d220*/  ISETP.GE.AND P6, PT, R162, UR4, PT ;  /* 0x00000004a2007c0c */ /* 0x000fc6000bfc6270 */
[----:B------:R-:W-:Y:S01]  /*d230*/  @!P1 IMAD.X R9, R62, 0x1, R75, P5 ;  /* 0x000000013e099824 */ /* 0x000fe200028e064b */
[----:B------:R-:W-:-:S05]  /*d240*/  @!P1 IADD3 R4, P5, R65, R4, RZ ;  /* 0x0000000441049210 */ /* 0x000fca0007fbe0ff */
[----:B------:R-:W-:Y:S01]  /*d250*/  @!P1 IMAD.X R5, R0, 0x1, R75, P5 ;  /* 0x0000000100059824 */ /* 0x000fe200028e064b */
[----:B------:R-:W-:-:S03]  /*d260*/  ISETP.GE.AND P5, PT, R180, UR4, PT ;  /* 0x00000004b4007c0c */ /* 0x000fc6000bfa6270 */
[----:B------:R-:W-:Y:S02]  /*d270*/  @!P6 IMAD.MOV.U32 R28, RZ, RZ, R63 ;  /* 0x000000ffff1ce224 */ /* 0x000fe400078e003f */
[----:B------:R-:W-:Y:S02]  /*d280*/  @!P6 IMAD.MOV.U32 R29, RZ, RZ, R62 ;  /* 0x000000ffff1de224 */ /* 0x000fe400078e003e */
[----:B------:R-:W-:Y:S02]  /*d290*/  @!P6 IMAD.MOV.U32 R6, RZ, RZ, R65 ;  /* 0x000000ffff06e224 */ /* 0x000fe400078e0041 */
[----:B------:R-:W-:Y:S02]  /*d2a0*/  @!P6 IMAD.MOV.U32 R7, RZ, RZ, R0 ;  /* 0x000000ffff07e224 */ /* 0x000fe400078e0000 */
[----:B------:R-:W-:-:S04]  /*d2b0*/  @!P6 IMAD.WIDE R28, R162, 0x2, R28 ;  /* 0x00000002a21ce825 */ /* 0x000fc800078e021c */
[----:B------:R-:W-:Y:S01]  /*d2c0*/  @!P6 IMAD.WIDE R6, R162, 0x2, R6 ;  /* 0x00000002a206e825 */ /* 0x000fe200078e0206 */
[----:B------:R-:W5:Y:S03]  /*d2d0*/  @!P6 LD.E.64 R40, desc[UR60][R28.64] ;  /* 0x0000003c1c28e980 */ /* 0x000f66000c101b00 */
[C---:B------:R-:W-:Y:S01]  /*d2e0*/  @!P5 IMAD.SHL.U32 R30, R180.reuse, 0x2, RZ ;  /* 0x00000002b41ed824 */ /* 0x040fe200078e00ff */
[----:B------:R0:W5:Y:S01]  /*d2f0*/  @!P6 LD.E.64 R38, desc[UR60][R6.64] ;  /* 0x0000003c0626e980 */ /* 0x000162000c101b00 */
[----:B------:R-:W-:-:S03]  /*d300*/  @!P5 SHF.L.U64.HI R71, R180, 0x1, R71 ;  /* 0x00000001b447d819 */ /* 0x000fc60000010247 */
[----:B0-----:R-:W-:-:S05]  /*d310*/  @!P5 IADD3 R6, P6, R63, R30, RZ ;  /* 0x0000001e3f06d210 */ /* 0x001fca0007fde0ff */
[----:B------:R-:W-:Y:S01]  /*d320*/  @!P5 IMAD.X R7, R62, 0x1, R71, P6 ;  /* 0x000000013e07d824 */ /* 0x000fe200030e0647 */
[----:B------:R-:W-:Y:S02]  /*d330*/  @!P5 IADD3 R62, P6, R65, R30, RZ ;  /* 0x0000001e413ed210 */ /* 0x000fe40007fde0ff */
[----:B------:R-:W-:Y:S02]  /*d340*/  CS2R R30, SRZ ;  /* 0x00000000001e7805 */ /* 0x000fe4000001ff00 */
[----:B------:R-:W-:Y:S02]  /*d350*/  CS2R R32, SRZ ;  /* 0x0000000000207805 */ /* 0x000fe4000001ff00 */
[----:B------:R-:W-:Y:S02]  /*d360*/  CS2R R28, SRZ ;  /* 0x00000000001c7805 */ /* 0x000fe4000001ff00 */
[----:B------:R0:W5:Y:S04]  /*d370*/  @!P4 LD.E.64 R30, desc[UR60][R20.64] ;  /* 0x0000003c141ec980 */ /* 0x000168000c101b00 */
[----:B------:R1:W5:Y:S04]  /*d380*/  @!P4 LD.E.64 R32, desc[UR60][R26.64] ;  /* 0x0000003c1a20c980 */ /* 0x000368000c101b00 */
[----:B------:R2:W5:Y:S01]  /*d390*/  @!P3 LD.E.64 R28, desc[UR60][R24.64] ;  /* 0x0000003c181cb980 */ /* 0x000562000c101b00 */
[----:B0-----:R-:W-:-:S02]  /*d3a0*/  CS2R R20, SRZ ;  /* 0x0000000000147805 */ /* 0x001fc4000001ff00 */
[----:B-1----:R-:W-:-:S04]  /*d3b0*/  CS2R R26, SRZ ;  /* 0x00000000001a7805 */ /* 0x002fc8000001ff00 */
[----:B------:R0:W5:Y:S01]  /*d3c0*/  @!P3 LD.E.64 R20, desc[UR60][R14.64] ;  /* 0x0000003c0e14b980 */ /* 0x000162000c101b00 */
[----:B--2---:R-:W-:-:S03]  /*d3d0*/  CS2R R24, SRZ ;  /* 0x0000000000187805 */ /* 0x004fc6000001ff00 */
[----:B------:R1:W5:Y:S01]  /*d3e0*/  @!P2 LD.E.64 R26, desc[UR60][R12.64] ;  /* 0x0000003c0c1aa980 */ /* 0x000362000c101b00 */
[----:B------:R-:W-:-:S03]  /*d3f0*/  @!P5 IMAD.X R63, R0, 0x1, R71, P6 ;  /* 0x00000001003fd824 */ /* 0x000fc600030e0647 */
[----:B------:R2:W5:Y:S01]  /*d400*/  @!P2 LD.E.64 R24, desc[UR60][R10.64] ;  /* 0x0000003c0a18a980 */ /* 0x000562000c101b00 */
[----:B0-----:R-:W-:Y:S02]  /*d410*/  CS2R R14, SRZ ;  /* 0x00000000000e7805 */ /* 0x001fe4000001ff00 */
[----:B-1----:R-:W-:-:S04]  /*d420*/  CS2R R12, SRZ ;  /* 0x00000000000c7805 */ /* 0x002fc8000001ff00 */
[----:B------:R0:W5:Y:S01]  /*d430*/  @!P1 LD.E.64 R14, desc[UR60][R8.64] ;  /* 0x0000003c080e9980 */ /* 0x000162000c101b00 */
[----:B--2---:R-:W-:-:S03]  /*d440*/  CS2R R10, SRZ ;  /* 0x00000000000a7805 */ /* 0x004fc6000001ff00 */
[----:B------:R1:W5:Y:S04]  /*d450*/  @!P1 LD.E.64 R12, desc[UR60][R4.64] ;  /* 0x0000003c040c9980 */ /* 0x000368000c101b00 */
[----:B------:R1:W5:Y:S01]  /*d460*/  @!P5 LD.E.64 R10, desc[UR60][R6.64] ;  /* 0x0000003c060ad980 */ /* 0x000362000c101b00 */
[----:B0-----:R-:W-:-:S06]  /*d470*/  CS2R R8, SRZ ;  /* 0x0000000000087805 */ /* 0x001fcc000001ff00 */
[----:B------:R1:W5:Y:S02]  /*d480*/  @!P5 LD.E.64 R8, desc[UR60][R62.64] ;  /* 0x0000003c3e08d980 */ /* 0x000364000c101b00 */
.L_x_1698:
[----:B------:R-:W-:Y:S05]  /*d490*/  BSYNC B1 ;  /* 0x0000000000017941 */ /* 0x000fea0003800000 */
.L_x_1697:
[----:B-1----:R-:W-:Y:S01]  /*d4a0*/  LEA.HI R4, R209, R209, RZ, 0x1 ;  /* 0x000000d1d1047211 */ /* 0x002fe200078f08ff */
[----:B-----5:R-:W-:Y:S01]  /*d4b0*/  IMAD.MOV.U32 R5, RZ, RZ, R20 ;  /* 0x000000ffff057224 */ /* 0x020fe200078e0014 */
[----:B------:R-:W-:Y:S01]  /*d4c0*/  VIADDMNMX R67, R67, -R188, 0x80, PT ;  /* 0x0000008043437446 */ /* 0x000fe200038009bc */
[C---:B------:R-:W-:Y:S01]  /*d4d0*/  VIADD R6, R3.reuse, 0xc400 ;  /* 0x0000c40003067836 */ /* 0x040fe20000000000 */
[----:B------:R-:W-:Y:S01]  /*d4e0*/  LOP3.LUT R4, R4, 0xfffffffe, RZ, 0xc0, !PT ;  /* 0xfffffffe04047812 */ /* 0x000fe200078ec0ff */
[----:B---3--:R-:W-:Y:S01]  /*d4f0*/  VIADD R0, R3, 0xc440 ;  /* 0x0000c44003007836 */ /* 0x008fe20000000000 */
[----:B------:R-:W-:Y:S01]  /*d500*/  PRMT R90, R5, 0x7610, R90 ;  /* 0x00007610055a7816 */ /* 0x000fe2000000005a */
[----:B------:R-:W-:Y:S01]  /*d510*/  IMAD.MOV.U32 R5, RZ, RZ, R21 ;  /* 0x000000ffff057224 */ /* 0x000fe200078e0015 */
[----:B------:R-:W-:Y:S01]  /*d520*/  BSSY B1, `(.L_x_1699) ;  /* 0x0000031000017945 */ /* 0x000fe20003800000 */
[----:B------:R-:W-:Y:S01]  /*d530*/  IMAD.IADD R4, R209, 0x1, -R4 ;  /* 0x00000001d1047824 */ /* 0x000fe200078e0a04 */
[----:B------:R-:W-:Y:S01]  /*d540*/  ISETP.GE.AND P1, PT, R174, R67, PT ;  /* 0x00000043ae00720c */ /* 0x000fe20003f26270 */
[----:B------:R-:W-:Y:S01]  /*d550*/  @P0 VIADD R0, R6, 0xffffffc0 ;  /* 0xffffffc006000836 */ /* 0x000fe20000000000 */
[----:B------:R-:W-:Y:S01]  /*d560*/  PRMT R89, R5, 0x7610, R89 ;  /* 0x0000761005597816 */ /* 0x000fe20000000059 */
[----:B------:R-:W-:Y:S01]  /*d570*/  IMAD.MOV.U32 R6, RZ, RZ, R30 ;  /* 0x000000ffff067224 */ /* 0x000fe200078e001e */
[----:B------:R-:W-:Y:S01]  /*d580*/  SHF.L.U32 R5, R4, 0x1f, RZ ;  /* 0x0000001f04057819 */ /* 0x000fe200000006ff */
[----:B------:R-:W-:-:S02]  /*d590*/  IMAD.MOV.U32 R7, RZ, RZ, R31 ;  /* 0x000000ffff077224 */ /* 0x000fc400078e001f */
[----:B------:R-:W-:Y:S01]  /*d5a0*/  IMAD.MOV.U32 R4, RZ, RZ, R25 ;  /* 0x000000ffff047224 */ /* 0x000fe200078e0019 */
[----:B------:R-:W1:Y:S01]  /*d5b0*/  SYNCS.PHASECHK.TRANS64.TRYWAIT P0, [R2+URZ+0x2a800], R5 ;  /* 0x02a80005020075a7 */ /* 0x000e62000800017f */
        /* <DEDUP_REMOVED lines=10> */
[----:B--2---:R-:W-:Y:S01]  /*d660*/  PRMT R63, R4, 0x7610, R63 ;  /* 0x00007610043f7816 */ /* 0x004fe2000000003f */
        /* <DEDUP_REMOVED lines=12> */
[----:B0-----:R-:W-:Y:S01]  /*d730*/  IMAD.MOV.U32 R62, RZ, RZ, R24 ;  /* 0x000000ffff3e7224 */ /* 0x001fe200078e0018 */
        /* <DEDUP_REMOVED lines=14> */
[----:B-1----:R-:W-:Y:S06]  /*d820*/  @!P0 BRA `(.L_x_1700) ;  /* 0x000001e000b08947 */ /* 0x002fec0003800000 */
.L_x_2036:
[----:B------:R-:W-:Y:S05]  /*d830*/  BSYNC B1 ;  /* 0x0000000000017941 */ /* 0x000fea0003800000 */
.L_x_1699:
[----:B------:R-:W-:Y:S01]  /*d840*/  BSSY B1, `(.L_x_1701) ;  /* 0x000012f000017945 */ /* 0x000fe20003800000 */
[----:B------:R-:W-:Y:S02]  /*d850*/  PRMT R64, R4, 0x7610, R64 ;  /* 0x0000761004407816 */ /* 0x000fe40000000040 */
[----:B----4-:R-:W-:Y:S01]  /*d860*/  PRMT R65, R6, 0x7610, R65 ;  /* 0x0000761006417816 */ /* 0x010fe20000000041 */
[----:B------:R-:W-:Y:S06]  /*d870*/  @P1 BRA `(.L_x_1702) ;  /* 0x0000001000ac1947 */ /* 0x000fec0003800000 */
[----:B0-----:R-:W0:Y:S01]  /*d880*/  LDC R5, c[0x0][0x3f4] ;  /* 0x0000fd00ff057b82 */ /* 0x001e220000000800 */
        /* <DEDUP_REMOVED lines=9> */
[----:B------:R-:W-:Y:S02]  /*d920*/  SHF.R.U64 R115, R60, 0x10, R61 ;  /* 0x000000103c737819 */ /* 0x000fe4000000123d */
[----:B------:R-:W-:Y:S02]  /*d930*/  SHF.R.U32.HI R112, RZ, 0x10, R59 ;  /* 0x00000010ff707819 */ /* 0x000fe4000001163b */
[----:B------:R-:W-:Y:S02]  /*d940*/  SHF.R.U32.HI R60, RZ, 0x10, R61 ;  /* 0x00000010ff3c7819 */ /* 0x000fe4000001163d */
[----:B------:R-:W-:Y:S02]  /*d950*/  PRMT R112, R109, 0x5410, R112 ;  /* 0x000054106d707816 */ /* 0x000fe40000000070 */
[----:B------:R-:W-:Y:S02]  /*d960*/  SHF.R.U64 R113, R58, 0x10, R59 ;  /* 0x000000103a717819 */ /* 0x000fe4000000123b */
[----:B------:R-:W-:Y:S01]  /*d970*/  PRMT R111, R111, 0x5410, R60 ;  /* 0x000054106f6f7816 */ /* 0x000fe2000000003c */
[----:B------:R-:W-:Y:S01]  /*d980*/  IMAD.U32 R114, R112, 0x10000, RZ ;  /* 0x0001000070727824 */ /* 0x000fe200078e00ff */
[----:B------:R-:W-:-:S02]  /*d990*/  PRMT R113, R110, 0x5410, R113 ;  /* 0x000054106e717816 */ /* 0x000fc40000000071 */
[----:B------:R-:W-:Y:S01]  /*d9a0*/  LOP3.LUT R116, R112, 0xffff0000, RZ, 0xc0, !PT ;  /* 0xffff000070747812 */ /* 0x000fe200078ec0ff */
[C---:B------:R-:W-:Y:S01]  /*d9b0*/  IMAD.U32 R110, R111.reuse, 0x10000, RZ ;  /* 0x000100006f6e7824 */ /* 0x040fe200078e00ff */
[----:B------:R-:W-:Y:S02]  /*d9c0*/  LOP3.LUT R112, R111, 0xffff0000, RZ, 0xc0, !PT ;  /* 0xffff00006f707812 */ /* 0x000fe400078ec0ff */
[----:B------:R-:W-:Y:S02]  /*d9d0*/  PRMT R58, R66, 0x5432, R115 ;  /* 0x00005432423a7816 */ /* 0x000fe40000000073 */
[C---:B0-----:R-:W-:Y:S01]  /*d9e0*/  LOP3.LUT R60, R6.reuse, 0xffff0000, RZ, 0xc0, !PT ;  /* 0xffff0000063c7812 */ /* 0x041fe200078ec0ff */
[----:B------:R-:W-:Y:S01]  /*d9f0*/  IMAD.U32 R59, R6, 0x10000, RZ ;  /* 0x00010000063b7824 */ /* 0x000fe200078e00ff */
[C---:B------:R-:W-:Y:S01]  /*da00*/  LOP3.LUT R109, R7.reuse, 0xffff0000, RZ, 0xc0, !PT ;  /* 0xffff0000076d7812 */ /* 0x040fe200078ec0ff */
[----:B------:R-:W-:Y:S01]  /*da10*/  IMAD.U32 R61, R7, 0x10000, RZ ;  /* 0x00010000073d7824 */ /* 0x000fe200078e00ff */
[----:B------:R-:W-:Y:S01]  /*da20*/  LOP3.LUT R7, R4, 0xffff0000, RZ, 0xc0, !PT ;  /* 0xffff000004077812 */ /* 0x000fe200078ec0ff */
[C---:B------:R-:W-:Y:S01]  /*da30*/  FMUL.FTZ R118, R60.reuse, R114 ;  /* 0x000000723c767220 */ /* 0x040fe20000410000 */
[----:B------:R-:W-:Y:S01]  /*da40*/  FMUL.FTZ R111, R60, R110 ;  /* 0x0000006e3c6f7220 */ /* 0x000fe20000410000 */
[----:B------:R-:W-:Y:S01]  /*da50*/  FMUL.FTZ R60, R109, R116 ;  /* 0x000000746d3c7220 */ /* 0x000fe20000410000 */
[----:B------:R-:W-:-:S02]  /*da60*/  IMAD.U32 R6, R4, 0x10000, RZ ;  /* 0x0001000004067824 */ /* 0x000fc400078e00ff */
[----:B------:R-:W-:Y:S01]  /*da70*/  FFMA.FTZ R118, R59, R110, -R118 ;  /* 0x0000006e3b767223 */ /* 0x000fe20000010876 */
[----:B------:R-:W-:Y:S01]  /*da80*/  FMUL.FTZ R110, R109, R112 ;  /* 0x000000706d6e7220 */ /* 0x000fe20000410000 */
[----:B------:R-:W-:Y:S01]  /*da90*/  FFMA.FTZ R111, R59, R114, R111 ;  /* 0x000000723b6f7223 */ /* 0x000fe2000001006f */
[----:B------:R-:W-:Y:S01]  /*daa0*/  FFMA.FTZ R112, R61, R112, -R60 ;  /* 0x000000703d707223 */ /* 0x000fe2000001083c */
[C---:B------:R-:W-:Y:S01]  /*dab0*/  IMAD.U32 R4, R5.reuse, 0x10000, RZ ;  /* 0x0001000005047824 */ /* 0x040fe200078e00ff */
[----:B------:R-:W-:Y:S01]  /*dac0*/  LOP3.LUT R5, R5, 0xffff0000, RZ, 0xc0, !PT ;  /* 0xffff000005057812 */ /* 0x000fe200078ec0ff */
[C---:B------:R-:W-:Y:S01]  /*dad0*/  IMAD.U32 R60, R113.reuse, 0x10000, RZ ;  /* 0x00010000713c7824 */ /* 0x040fe200078e00ff */
[----:B------:R-:W-:Y:S01]  /*dae0*/  LOP3.LUT R113, R113, 0xffff0000, RZ, 0xc0, !PT ;  /* 0xffff000071717812 */ /* 0x000fe200078ec0ff */
[C---:B------:R-:W-:Y:S01]  /*daf0*/  IMAD.U32 R59, R58.reuse, 0x10000, RZ ;  /* 0x000100003a3b7824 */ /* 0x040fe200078e00ff */
[----:B------:R-:W-:Y:S01]  /*db00*/  LOP3.LUT R58, R58, 0xffff0000, RZ, 0xc0, !PT ;  /* 0xffff00003a3a7812 */ /* 0x000fe200078ec0ff */
[----:B------:R-:W-:Y:S01]  /*db10*/  FFMA.FTZ R115, R61, R116, R110 ;  /* 0x000000743d737223 */ /* 0x000fe2000001006e */
[C---:B------:R-:W-:Y:S01]  /*db20*/  FMUL.FTZ R61, R7.reuse, R60 ;  /* 0x0000003c073d7220 */ /* 0x040fe20000410000 */
        /* <DEDUP_REMOVED lines=12> */
.L_x_1704:
[----:B------:R-:W-:Y:S05]  /*dbf0*/  BSYNC B2 ;  /* 0x0000000000027941 */ /* 0x000fea0003800000 */
.L_x_1703:
[----:B------:R-:W-:Y:S04]  /*dc00*/  BSSY B2, `(.L_x_1705) ;  /* 0x0000030000027945 */ /* 0x000fe80003800000 */
[----:B------:R-:W-:Y:S05]  /*dc10*/  @P1 BRA `(.L_x_1706) ;  /* 0x0000000000b81947 */ /* 0x000fea0003800000 */
[----:B0-----:R-:W0:Y:S01]  /*dc20*/  LDS.128 R4, [R0] ;  /* 0x0000000000047984 */ /* 0x001e220000000c00 */
[--C-:B------:R-:W-:Y:S02]  /*dc30*/  SHF.R.U64 R59, R56, 0x10, R57.reuse ;  /* 0x00000010383b7819 */ /* 0x100fe40000001239 */
[----:B------:R-:W-:Y:S02]  /*dc40*/  SHF.R.U32.HI R56, RZ, 0x10, R57 ;  /* 0x00000010ff387819 */ /* 0x000fe40000011639 */
[--C-:B------:R-:W-:Y:S02]  /*dc50*/  SHF.R.U64 R57, R54, 0x10, R55.reuse ;  /* 0x0000001036397819 */ /* 0x100fe40000001237 */
[----:B------:R-:W-:Y:S02]  /*dc60*/  SHF.R.U32.HI R54, RZ, 0x10, R55 ;  /* 0x00000010ff367819 */ /* 0x000fe40000011637 */
[----:B------:R-:W-:Y:S02]  /*dc70*/  PRMT R103, R103, 0x5410, R56 ;  /* 0x0000541067677816 */ /* 0x000fe40000000038 */
[----:B------:R-:W-:-:S02]  /*dc80*/  PRMT R101, R101, 0x5410, R54 ;  /* 0x0000541065657816 */ /* 0x000fc40000000036 */
[----:B------:R-:W-:Y:S01]  /*dc90*/  PRMT R102, R102, 0x5410, R59 ;  /* 0x0000541066667816 */ /* 0x000fe2000000003b */
[----:B------:R-:W-:Y:S01]  /*dca0*/  IMAD.U32 R58, R103, 0x10000, RZ ;  /* 0x00010000673a7824 */ /* 0x000fe200078e00ff */
[----:B------:R-:W-:Y:S01]  /*dcb0*/  PRMT R100, R100, 0x5410, R57 ;  /* 0x0000541064647816 */ /* 0x000fe20000000039 */
[C---:B------:R-:W-:Y:S01]  /*dcc0*/  IMAD.U32 R59, R101.reuse, 0x10000, RZ ;  /* 0x00010000653b7824 */ /* 0x040fe200078e00ff */
[----:B------:R-:W-:Y:S02]  /*dcd0*/  LOP3.LUT R101, R101, 0xffff0000, RZ, 0xc0, !PT ;  /* 0xffff000065657812 */ /* 0x000fe400078ec0ff */
[----:B------:R-:W-:Y:S02]  /*dce0*/  LOP3.LUT R103, R103, 0xffff0000, RZ, 0xc0, !PT ;  /* 0xffff000067677812 */ /* 0x000fe400078ec0ff */
[C---:B0-----:R-:W-:Y:S01]  /*dcf0*/  LOP3.LUT R55, R6.reuse, 0xffff0000, RZ, 0xc0, !PT ;  /* 0xffff000006377812 */ /* 0x041fe200078ec0ff */
[----:B------:R-:W-:Y:S01]  /*dd00*/  IMAD.U32 R54, R6, 0x10000, RZ ;  /* 0x0001000006367824 */ /* 0x000fe200078e00ff */
[C---:B------:R-:W-:Y:S01]  /*dd10*/  LOP3.LUT R57, R7.reuse, 0xffff0000, RZ, 0xc0, !PT ;  /* 0xffff000007397812 */ /* 0x040fe200078ec0ff */
[----:B------:R-:W-:-:S02]  /*dd20*/  IMAD.U32 R56, R7, 0x10000, RZ ;  /* 0x0001000007387824 */ /* 0x000fc400078e00ff */
[CC--:B------:R-:W-:Y:S01]  /*dd30*/  FMUL.FTZ R60, R55.reuse, R58.reuse ;  /* 0x0000003a373c7220 */ /* 0x0c0fe20000410000 */
[----:B------:R-:W-:Y:S01]  /*dd40*/  FMUL.FTZ R61, R55, R59 ;  /* 0x0000003b373d7220 */ /* 0x000fe20000410000 */
[C---:B------:R-:W-:Y:S01]  /*dd50*/  FMUL.FTZ R55, R57.reuse, R101 ;  /* 0x0000006539377220 */ /* 0x040fe20000410000 */
[----:B------:R-:W-:Y:S02]  /*dd60*/  IMAD.U32 R6, R4, 0x10000, RZ ;  /* 0x0001000004067824 */ /* 0x000fe400078e00ff */
[----:B------:R-:W-:Y:S01]  /*dd70*/  FFMA.FTZ R109, R54, R59, R60 ;  /* 0x0000003b366d7223 */ /* 0x000fe2000001003c */
[-C--:B------:R-:W-:Y:S01]  /*dd80*/  FMUL.FTZ R59, R57, R103.reuse ;  /* 0x00000067393b7220 */ /* 0x080fe20000410000 */
[----:B------:R-:W-:Y:S01]  /*dd90*/  FFMA.FTZ R103, R56, R103, -R55 ;  /* 0x0000006738677223 */ /* 0x000fe20000010837 */
[C---:B------:R-:W-:Y:S01]  /*dda0*/  IMAD.U32 R7, R5.reuse, 0x10000, RZ ;  /* 0x0001000005077824 */ /* 0x040fe200078e00ff */
[----:B------:R-:W-:Y:S01]  /*ddb0*/  LOP3.LUT R4, R4, 0xffff0000, RZ, 0xc0, !PT ;  /* 0xffff000004047812 */ /* 0x000fe200078ec0ff */
[----:B------:R-:W-:Y:S01]  /*ddc0*/  IMAD.U32 R57, R100, 0x10000, RZ ;  /* 0x0001000064397824 */ /* 0x000fe200078e00ff */
[----:B------:R-:W-:Y:S01]  /*ddd0*/  LOP3.LUT R5, R5, 0xffff0000, RZ, 0xc0, !PT ;  /* 0xffff000005057812 */ /* 0x000fe200078ec0ff */
[----:B------:R-:W-:Y:S01]  /*dde0*/  IMAD.U32 R55, R102, 0x10000, RZ ;  /* 0x0001000066377824 */ /* 0x000fe200078e00ff */
[----:B------:R-:W-:Y:S01]  /*ddf0*/  LOP3.LUT R100, R100, 0xffff0000, RZ, 0xc0, !PT ;  /* 0xffff000064647812 */ /* 0x000fe200078ec0ff */
[----:B------:R-:W-:Y:S01]  /*de00*/  FFMA.FTZ R58, R54, R58, -R61 ;  /* 0x0000003a363a7223 */ /* 0x000fe2000001083d */
[----:B------:R-:W-:Y:S01]  /*de10*/  LOP3.LUT R102, R102, 0xffff0000, RZ, 0xc0, !PT ;  /* 0xffff000066667812 */ /* 0x000fe200078ec0ff */
        /* <DEDUP_REMOVED lines=14> */
.L_x_1706:
[----:B------:R-:W-:Y:S05]  /*df00*/  BSYNC B2 ;  /* 0x0000000000027941 */ /* 0x000fea0003800000 */
.L_x_1705:
[----:B------:R-:W-:Y:S04]  /*df10*/  BSSY B2, `(.L_x_1707) ;  /* 0x0000030000027945 */ /* 0x000fe80003800000 */
[----:B------:R-:W-:Y:S05]  /*df20*/  @P2 BRA `(.L_x_1708) ;  /* 0x0000000000b82947 */ /* 0x000fea0003800000 */
[----:B01----:R-:W0:Y:S01]  /*df30*/  LDS.128 R4, [R3+0x10400] ;  /* 0x0104000003047984 */ /* 0x003e220000000c00 */
        /* <DEDUP_REMOVED lines=45> */
.L_x_1708:
[----:B------:R-:W-:Y:S05]  /*e210*/  BSYNC B2 ;  /* 0x0000000000027941 */ /* 0x000fea0003800000 */
.L_x_1707:
[----:B------:R-:W-:Y:S04]  /*e220*/  BSSY B2, `(.L_x_1709) ;  /* 0x0000030000027945 */ /* 0x000fe80003800000 */
[----:B------:R-:W-:Y:S05]  /*e230*/  @P3 BRA `(.L_x_1710) ;  /* 0x0000000000b83947 */ /* 0x000fea0003800000 */
[----:B012---:R-:W0:Y:S01]  /*e240*/  LDS.128 R4, [R0+0x4000] ;  /* 0x0040000000047984 */ /* 0x007e220000000c00 */
[--C-:B------:R-:W-:Y:S02]  /*e250*/  SHF.R.U64 R48, R48, 0x10, R49.reuse ;  /* 0x0000001030307819 */ /* 0x100fe40000001231 */
[----:B------:R-:W-:Y:S02]  /*e260*/  SHF.R.U32.HI R51, RZ, 0x10, R49 ;  /* 0x00000010ff337819 */ /* 0x000fe40000011631 */
[--C-:B------:R-:W-:Y:S02]  /*e270*/  SHF.R.U64 R49, R46, 0x10, R47.reuse ;  /* 0x000000102e317819 */ /* 0x100fe4000000122f */
[----:B------:R-:W-:Y:S02]  /*e280*/  SHF.R.U32.HI R46, RZ, 0x10, R47 ;  /* 0x00000010ff2e7819 */ /* 0x000fe4000001162f */
[----:B------:R-:W-:Y:S02]  /*e290*/  PRMT R86, R86, 0x5410, R51 ;  /* 0x0000541056567816 */ /* 0x000fe40000000033 */
[----:B------:R-:W-:-:S02]  /*e2a0*/  PRMT R83, R83, 0x5410, R46 ;  /* 0x0000541053537816 */ /* 0x000fc4000000002e */
[----:B------:R-:W-:Y:S01]  /*e2b0*/  PRMT R84, R84, 0x5410, R49 ;  /* 0x0000541054547816 */ /* 0x000fe20000000031 */
[C---:B------:R-:W-:Y:S01]  /*e2c0*/  IMAD.U32 R50, R86.reuse, 0x10000, RZ ;  /* 0x0001000056327824 */ /* 0x040fe200078e00ff */
[----:B------:R-:W-:Y:S01]  /*e2d0*/  LOP3.LUT R86, R86, 0xffff0000, RZ, 0xc0, !PT ;  /* 0xffff000056567812 */ /* 0x000fe200078ec0ff */
[C---:B------:R-:W-:Y:S01]  /*e2e0*/  IMAD.U32 R51, R83.reuse, 0x10000, RZ ;  /* 0x0001000053337824 */ /* 0x040fe200078e00ff */
[----:B------:R-:W-:Y:S02]  /*e2f0*/  LOP3.LUT R83, R83, 0xffff0000, RZ, 0xc0, !PT ;  /* 0xffff000053537812 */ /* 0x000fe400078ec0ff */
[----:B------:R-:W-:Y:S02]  /*e300*/  PRMT R85, R85, 0x5410, R48 ;  /* 0x0000541055557816 */ /* 0x000fe40000000030 */
[C---:B0-----:R-:W-:Y:S01]  /*e310*/  LOP3.LUT R47, R6.reuse, 0xffff0000, RZ, 0xc0, !PT ;  /* 0xffff0000062f7812 */ /* 0x041fe200078ec0ff */
[----:B------:R-:W-:Y:S01]  /*e320*/  IMAD.U32 R46, R6, 0x10000, RZ ;  /* 0x00010000062e7824 */ /* 0x000fe200078e00ff */
[C---:B------:R-:W-:Y:S01]  /*e330*/  LOP3.LUT R49, R7.reuse, 0xffff0000, RZ, 0xc0, !PT ;  /* 0xffff000007317812 */ /* 0x040fe200078ec0ff */
[----:B------:R-:W-:-:S02]  /*e340*/  IMAD.U32 R48, R7, 0x10000, RZ ;  /* 0x0001000007307824 */ /* 0x000fc400078e00ff */
[C---:B------:R-:W-:Y:S01]  /*e350*/  FMUL.FTZ R54, R47.reuse, R50 ;  /* 0x000000322f367220 */ /* 0x040fe20000410000 */
[----:B------:R-:W-:Y:S01]  /*e360*/  FMUL.FTZ R53, R47, R51 ;  /* 0x000000332f357220 */ /* 0x000fe20000410000 */
[C---:B------:R-:W-:Y:S01]  /*e370*/  FMUL.FTZ R47, R49.reuse, R83 ;  /* 0x00000053312f7220 */ /* 0x040fe20000410000 */
[----:B------:R-:W-:Y:S02]  /*e380*/  IMAD.U32 R6, R4, 0x10000, RZ ;  /* 0x0001000004067824 */ /* 0x000fe400078e00ff */
[C---:B------:R-:W-:Y:S01]  /*e390*/  FFMA.FTZ R55, R46.reuse, R51, R54 ;  /* 0x000000332e377223 */ /* 0x040fe20000010036 */
[----:B------:R-:W-:Y:S01]  /*e3a0*/  FMUL.FTZ R51, R49, R86 ;  /* 0x0000005631337220 */ /* 0x000fe20000410000 */
[C---:B------:R-:W-:Y:S02]  /*e3b0*/  IMAD.U32 R7, R5.reuse, 0x10000, RZ ;  /* 0x0001000005077824 */ /* 0x040fe400078e00ff */
[----:B------:R-:W-:Y:S01]  /*e3c0*/  FFMA.FTZ R52, R46, R50, -R53 ;  /* 0x000000322e347223 */ /* 0x000fe20000010835 */
[----:B------:R-:W-:Y:S01]  /*e3d0*/  IMAD.U32 R49, R84, 0x10000, RZ ;  /* 0x0001000054317824 */ /* 0x000fe200078e00ff */
[----:B------:R-:W-:Y:S01]  /*e3e0*/  LOP3.LUT R4, R4, 0xffff0000, RZ, 0xc0, !PT ;  /* 0xffff000004047812 */ /* 0x000fe200078ec0ff */
[----:B------:R-:W-:Y:S01]  /*e3f0*/  FFMA.FTZ R86, R48, R86, -R47 ;  /* 0x0000005630567223 */ /* 0x000fe2000001082f */
[----:B------:R-:W-:Y:S01]  /*e400*/  LOP3.LUT R5, R5, 0xffff0000, RZ, 0xc0, !PT ;  /* 0xffff000005057812 */ /* 0x000fe200078ec0ff */
[C---:B------:R-:W-:Y:S01]  /*e410*/  IMAD.U32 R47, R85.reuse, 0x10000, RZ ;  /* 0x00010000552f7824 */ /* 0x040fe200078e00ff */
        /* <DEDUP_REMOVED lines=16> */
.L_x_1710:
[----:B------:R-:W-:Y:S05]  /*e520*/  BSYNC B2 ;  /* 0x0000000000027941 */ /* 0x000fea0003800000 */
.L_x_1709:
[----:B------:R-:W-:Y:S04]  /*e530*/  BSSY B2, `(.L_x_1711) ;  /* 0x0000030000027945 */ /* 0x000fe80003800000 */
[----:B------:R-:W-:Y:S05]  /*e540*/  @P4 BRA `(.L_x_1712) ;  /* 0x0000000000b84947 */ /* 0x000fea0003800000 */
[----:B0123--:R-:W0:Y:S01]  /*e550*/  LDS.128 R4, [R3+0x14400] ;  /* 0x0144000003047984 */ /* 0x00fe220000000c00 */
        /* <DEDUP_REMOVED lines=45> */
.L_x_1712:
[----:B------:R-:W-:Y:S05]  /*e830*/  BSYNC B2 ;  /* 0x0000000000027941 */ /* 0x000fea0003800000 */
.L_x_1711:
[----:B------:R-:W-:Y:S05]  /*e840*/  @P5 BRA `(.L_x_1702) ;  /* 0x0000000000b85947 */ /* 0x000fea0003800000 */
[----:B01234-:R-:W0:Y:S01]  /*e850*/  LDS.128 R4, [R0+0x8000] ;  /* 0x0080000000047984 */ /* 0x01fe220000000c00 */
        /* <DEDUP_REMOVED lines=45> */
.L_x_1702:
[----:B------:R-:W-:Y:S05]  /*eb30*/  BSYNC B1 ;  /* 0x0000000000017941 */ /* 0x000fea0003800000 */
.L_x_1701:
        /* <DEDUP_REMOVED lines=14> */
[----:B------:R-:W-:Y:S02]  /*ec20*/  SHF.R.U64 R34, R38, 0x10, R39 ;  /* 0x0000001026227819 */ /* 0x000fe40000001227 */
[----:B------:R-:W-:Y:S02]  /*ec30*/  SHF.R.U32.HI R41, RZ, 0x10, R41 ;  /* 0x00000010ff297819 */ /* 0x000fe40000011629 */
        /* <DEDUP_REMOVED lines=14> */
[-C--:B------:R-:W-:Y:S01]  /*ed20*/  FMUL.FTZ R41, R35, R39.reuse ;  /* 0x0000002723297220 */ /* 0x080fe20000410000 */
[----:B------:R-:W-:Y:S01]  /*ed30*/  FMUL.FTZ R35, R37, R106 ;  /* 0x0000006a25237220 */ /* 0x000fe20000410000 */
[----:B------:R-:W-:Y:S02]  /*ed40*/  IMAD.U32 R6, R4, 0x10000, RZ ;  /* 0x0001000004067824 */ /* 0x000fe400078e00ff */
[C---:B------:R-:W-:Y:S01]  /*ed50*/  FFMA.FTZ R43, R34.reuse, R39, R40 ;  /* 0x00000027222b7223 */ /* 0x040fe20000010028 */
[----:B------:R-:W-:Y:S02]  /*ed60*/  IMAD.U32 R7, R5, 0x10000, RZ ;  /* 0x0001000005077824 */ /* 0x000fe400078e00ff */
[----:B------:R-:W-:Y:S01]  /*ed70*/  FFMA.FTZ R42, R34, R38, -R41 ;  /* 0x00000026222a7223 */ /* 0x000fe20000010829 */
[-C--:B------:R-:W-:Y:S01]  /*ed80*/  FMUL.FTZ R39, R37, R108.reuse ;  /* 0x0000006c25277220 */ /* 0x080fe20000410000 */
[----:B------:R-:W-:Y:S01]  /*ed90*/  LOP3.LUT R4, R4, 0xffff0000, RZ, 0xc0, !PT ;  /* 0xffff000004047812 */ /* 0x000fe200078ec0ff */
[C---:B------:R-:W-:Y:S01]  /*eda0*/  FFMA.FTZ R108, R36.reuse, R108, -R35 ;  /* 0x0000006c246c7223 */ /* 0x040fe20000010823 */
[----:B------:R-:W-:Y:S01]  /*edb0*/  LOP3.LUT R5, R5, 0xffff0000, RZ, 0xc0, !PT ;  /* 0xffff000005057812 */ /* 0x000fe200078ec0ff */
[C---:B------:R-:W-:Y:S01]  /*edc0*/  IMAD.U32 R37, R105.reuse, 0x10000, RZ ;  /* 0x0001000069257824 */ /* 0x040fe200078e00ff */
[----:B------:R-:W-:Y:S01]  /*edd0*/  LOP3.LUT R38, R105, 0xffff0000, RZ, 0xc0, !PT ;  /* 0xffff000069267812 */ /* 0x000fe200078ec0ff */
[C---:B------:R-:W-:Y:S01]  /*ede0*/  IMAD.U32 R35, R107.reuse, 0x10000, RZ ;  /* 0x000100006b237824 */ /* 0x040fe200078e00ff */
        /* <DEDUP_REMOVED lines=15> */
.L_x_1715:
[----:B------:R-:W-:Y:S05]  /*eee0*/  BSYNC B1 ;  /* 0x0000000000017941 */ /* 0x000fea0003800000 */
.L_x_1714:
[----:B------:R-:W-:Y:S04]  /*eef0*/  BSSY B1, `(.L_x_1716) ;  /* 0x0000030000017945 */ /* 0x000fe80003800000 */
[----:B------:R-:W-:Y:S05]  /*ef00*/  @P1 BRA `(.L_x_1717) ;  /* 0x0000000000b81947 */ /* 0x000fea0003800000 */
[----:B0-----:R-:W0:Y:S01]  /*ef10*/  LDS.128 R4, [R0+0x2000] ;  /* 0x0020000000047984 */ /* 0x001e220000000c00 */
        /* <DEDUP_REMOVED lines=45> */
.L_x_1717:
[----:B------:R-:W-:Y:S05]  /*f1f0*/  BSYNC B1 ;  /* 0x0000000000017941 */ /* 0x000fea0003800000 */
.L_x_1716:
        /* <DEDUP_REMOVED lines=48> */
.L_x_1719:
[----:B------:R-:W-:Y:S05]  /*f500*/  BSYNC B1 ;  /* 0x0000000000017941 */ /* 0x000fea0003800000 */
.L_x_1718:
        /* <DEDUP_REMOVED lines=48> */
.L_x_1721:
[----:B------:R-:W-:Y:S05]  /*f810*/  BSYNC B1 ;  /* 0x0000000000017941 */ /* 0x000fea0003800000 */
.L_x_1720:
[----:B------:R-:W-:Y:S04]  /*f820*/  BSSY B1, `(.L_x_1722) ;  /* 0x0000030000017945 */ /* 0x000fe80003800000 */
[----:B------:R-:W-:Y:S05]  /*f830*/  @P4 BRA `(.L_x_1723) ;  /* 0x0000000000b84947 */ /* 0x000fea0003800000 */
[----:B0123--:R-:W0:Y:S01]  /*f840*/  LDS.128 R4, [R3+0x16400] ;  /* 0x0164000003047984 */ /* 0x00fe220000000c00 */
        /* <DEDUP_REMOVED lines=16> */
[CC--:B------:R-:W-:Y:S01]  /*f950*/  FMUL.FTZ R24, R13.reuse, R20.reuse ;  /* 0x000000140d187220 */ /* 0x0c0fe20000410000 */
[----:B------:R-:W-:Y:S01]  /*f960*/  FMUL.FTZ R25, R13, R21 ;  /* 0x000000150d197220 */ /* 0x000fe20000410000 */
        /* <DEDUP_REMOVED lines=27> */
.L_x_1723:
[----:B------:R-:W-:Y:S05]  /*fb20*/  BSYNC B1 ;  /* 0x0000000000017941 */ /* 0x000fea0003800000 */
.L_x_1722:
[----:B------:R-:W-:Y:S05]  /*fb30*/  @P5 BRA `(.L_x_1713) ;  /* 0x0000003800e05947 */ /* 0x000fea0003800000 */
[----:B01234-:R-:W0:Y:S01]  /*fb40*/  LDS.128 R4, [R0+0xa000] ;  /* 0x00a0000000047984 */ /* 0x01fe220000000c00 */
        /* <DEDUP_REMOVED lines=13> */
[C---:B------:R-:W-:Y:S01]  /*fc20*/  IMAD.U32 R10, R7.reuse, 0x10000, RZ ;  /* 0x00010000070a7824 */ /* 0x040fe200078e00ff */
[----:B------:R-:W-:Y:S01]  /*fc30*/  LOP3.LUT R7, R7, 0xffff0000, RZ, 0xc0, !PT ;  /* 0xffff000007077812 */ /* 0x000fe200078ec0ff */
[----:B------:R-:W-:-:S02]  /*fc40*/  IMAD.U32 R8, R6, 0x10000, RZ ;  /* 0x0001000006087824 */ /* 0x000fc400078e00ff */
[CC--:B------:R-:W-:Y:S01]  /*fc50*/  FMUL.FTZ R13, R9.reuse, R12.reuse ;  /* 0x0000000c090d7220 */ /* 0x0c0fe20000410000 */
[----:B------:R-:W-:Y:S01]  /*fc60*/  FMUL.FTZ R9, R9, R11 ;  /* 0x0000000b09097220 */ /* 0x000fe20000410000 */
[C---:B------:R-:W-:Y:S01]  /*fc70*/  FMUL.FTZ R21, R7.reuse, R63 ;  /* 0x0000003f07157220 */ /* 0x040fe20000410000 */
[----:B------:R-:W-:Y:S02]  /*fc80*/  IMAD.U32 R3, R4, 0x10000, RZ ;  /* 0x0001000004037824 */ /* 0x000fe400078e00ff */
[C---:B------:R-:W-:Y:S01]  /*fc90*/  FFMA.FTZ R14, R8.reuse, R11, -R13 ;  /* 0x0000000b080e7223 */ /* 0x040fe2000001080d */
[----:B------:R-:W-:Y:S01]  /*fca0*/  FFMA.FTZ R15, R8, R12, R9 ;  /* 0x0000000c080f7223 */ /* 0x000fe20000010009 */
[-C--:B------:R-:W-:Y:S01]  /*fcb0*/  FMUL.FTZ R9, R7, R65.reuse ;  /* 0x0000004107097220 */ /* 0x080fe20000410000 */
        /* <DEDUP_REMOVED lines=21> */
[----:B------:R0:W-:Y:S01]  /*fe10*/  STS.128 [R0+0xa000], R4 ;  /* 0x00a0000400007388 */ /* 0x0001e20000000c00 */
[----:B------:R-:W-:Y:S05]  /*fe20*/  BRA `(.L_x_1713) ;  /* 0x0000003800247947 */ /* 0x000fea0003800000 */
.L_x_1692:
[----:B------:R-:W2:Y:S01]  /*fe30*/  LDC R64, c[0x0][0x448] ;  /* 0x00011200ff407b82 */ /* 0x000ea20000000800 */
[----:B------:R-:W-:Y:S01]  /*fe40*/  IMAD R3, R210, 0x40, R69 ;  /* 0x00000040d2037824 */ /* 0x000fe200078e0245 */
[----:B------:R-:W-:Y:S01]  /*fe50*/  ULDC.64 UR4, c[0x0][0x3f8] ;  /* 0x0000fe0000047ab9 */ /* 0x000fe20000000a00 */
[----:B------:R-:W-:Y:S01]  /*fe60*/  ULDC.64 UR6, c[0x0][0x408] ;  /* 0x0001020000067ab9 */ /* 0x000fe20000000a00 */
[----:B------:R-:W-:Y:S02]  /*fe70*/  IMAD.MOV.U32 R4, RZ, RZ, R24 ;  /* 0x000000ffff047224 */ /* 0x000fe400078e0018 */
[----:B------:R-:W-:Y:S02]  /*fe80*/  IMAD.MOV.U32 R6, RZ, RZ, R140 ;  /* 0x000000ffff067224 */ /* 0x000fe400078e008c */
[----:B------:R-:W-:Y:S01]  /*fe90*/  IMAD.MOV.U32 R7, RZ, RZ, R29 ;  /* 0x000000ffff077224 */ /* 0x000fe200078e001d */
        /* <DEDUP_REMOVED lines=27> */
.L_x_2042:
        /* <DEDUP_REMOVED lines=9> */
[----:B0-----:R-:W-:Y:S02]  /*100e0*/  CS2R R32, SRZ ;  /* 0x0000000000207805 */ /* 0x001fe4000001ff00 */
[----:B------:R-:W-:Y:S02]  /*100f0*/  CS2R R34, SRZ ;  /* 0x0000000000227805 */ /* 0x000fe4000001ff00 */
[----:B-1----:R-:W-:Y:S02]  /*10100*/  CS2R R28, SRZ ;  /* 0x00000000001c7805 */ /* 0x002fe4000001ff00 */
[----:B------:R-:W-:-:S02]  /*10110*/  CS2R R30, SRZ ;  /* 0x00000000001e7805 */ /* 0x000fc4000001ff00 */
[----:B------:R-:W-:Y:S02]  /*10120*/  CS2R R24, SRZ ;  /* 0x0000000000187805 */ /* 0x000fe4000001ff00 */
[----:B------:R-:W-:Y:S01]  /*10130*/  CS2R R26, SRZ ;  /* 0x00000000001a7805 */ /* 0x000fe2000001ff00 */
[----:B------:R-:W-:Y:S06]  /*10140*/  @P0 BRA `(.L_x_1726) ;  /* 0x0000000000980947 */ /* 0x000fec0003800000 */
[----:B------:R-:W-:Y:S01]  /*10150*/  ULDC UR4, c[0x0][0x3f4] ;  /* 0x0000fd0000047ab9 */ /* 0x000fe20000000800 */
[----:B----4-:R-:W-:Y:S01]  /*10160*/  IMAD.MOV.U32 R8, RZ, RZ, R0 ;  /* 0x000000ffff087224 */ /* 0x010fe200078e0000 */
[----:B------:R-:W-:Y:S01]  /*10170*/  ISETP.GE.AND P2, PT, R18, UR4, PT ;  /* 0x0000000412007c0c */ /* 0x000fe2000bf46270 */
[----:B---3--:R-:W-:Y:S01]  /*10180*/  IMAD.MOV.U32 R9, RZ, RZ, R3 ;  /* 0x000000ffff097224 */ /* 0x008fe200078e0003 */
[----:B------:R-:W-:Y:S01]  /*10190*/  ISETP.GE.AND P3, PT, R167, UR4, PT ;  /* 0x00000004a7007c0c */ /* 0x000fe2000bf66270 */
[----:B------:R-:W-:Y:S01]  /*101a0*/  IMAD.MOV.U32 R24, RZ, RZ, R14 ;  /* 0x000000ffff187224 */ /* 0x000fe200078e000e */
[----:B------:R-:W-:Y:S01]  /*101b0*/  ISETP.GE.AND P4, PT, R168, UR4, PT ;  /* 0x00000004a8007c0c */ /* 0x000fe2000bf86270 */
[----:B------:R-:W-:Y:S01]  /*101c0*/  IMAD.MOV.U32 R25, RZ, RZ, R7 ;  /* 0x000000ffff197224 */ /* 0x000fe200078e0007 */
[----:B------:R-:W-:Y:S02]  /*101d0*/  CS2R R28, SRZ ;  /* 0x00000000001c7805 */ /* 0x000fe4000001ff00 */
[----:B------:R-:W-:-:S02]  /*101e0*/  CS2R R30, SRZ ;  /* 0x00000000001e7805 */ /* 0x000fc4000001ff00 */
        /* <DEDUP_REMOVED lines=10> */
[----:B------:R-:W-:Y:S02]  /*10290*/  CS2R R36, SRZ ;  /* 0x0000000000247805 */ /* 0x000fe4000001ff00 */
[----:B------:R-:W-:Y:S02]  /*102a0*/  CS2R R38, SRZ ;  /* 0x0000000000267805 */ /* 0x000fe4000001ff00 */
[----:B------:R-:W-:Y:S01]  /*102b0*/  CS2R R32, SRZ ;  /* 0x0000000000207805 */ /* 0x000fe2000001ff00 */
[----:B------:R-:W-:Y:S01]  /*102c0*/  @!P3 IMAD.WIDE R14, R15, 0x2, R24 ;  /* 0x000000020f0eb825 */ /* 0x000fe200078e0218 */
[----:B------:R-:W-:Y:S02]  /*102d0*/  CS2R R34, SRZ ;  /* 0x0000000000227805 */ /* 0x000fe4000001ff00 */
[----:B------:R-:W-:-:S02]  /*102e0*/  CS2R R44, SRZ ;  /* 0x00000000002c7805 */ /* 0x000fc4000001ff00 */
[----:B------:R-:W-:Y:S01]  /*102f0*/  CS2R R46, SRZ ;  /* 0x00000000002e7805 */ /* 0x000fe2000001ff00 */
[----:B------:R-:W-:Y:S01]  /*10300*/  @!P4 IMAD.WIDE R8, R27, 0x2, R24 ;  /* 0x000000021b08c825 */ /* 0x000fe200078e0218 */
[----:B------:R-:W-:Y:S02]  /*10310*/  CS2R R24, SRZ ;  /* 0x0000000000187805 */ /* 0x000fe4000001ff00 */
[----:B------:R-:W-:Y:S01]  /*10320*/  CS2R R26, SRZ ;  /* 0x00000000001a7805 */ /* 0x000fe2000001ff00 */
[----:B------:R0:W5:Y:S01]  /*10330*/  @!P3 LD.E.128 R28, desc[UR60][R10.64] ;  /* 0x0000003c0a1cb980 */ /* 0x000162000c101d00 */
[--C-:B------:R-:W-:Y:S02]  /*10340*/  @!P2 IMAD.X R5, R3, 0x1, R0.reuse, P0 ;  /* 0x000000010305a824 */ /* 0x100fe400000e0600 */
[----:B------:R-:W-:Y:S01]  /*10350*/  @!P2 IMAD.X R7, R7, 0x1, R0, P1 ;  /* 0x000000010707a824 */ /* 0x000fe200008e0600 */
[----:B------:R0:W5:Y:S04]  /*10360*/  @!P3 LD.E.128 R40, desc[UR60][R14.64] ;  /* 0x0000003c0e28b980 */ /* 0x000168000c101d00 */
[----:B------:R0:W5:Y:S04]  /*10370*/  @!P4 LD.E.128 R24, desc[UR60][R12.64] ;  /* 0x0000003c0c18c980 */ /* 0x000168000c101d00 */
[----:B------:R0:W5:Y:S04]  /*10380*/  @!P4 LD.E.128 R36, desc[UR60][R8.64] ;  /* 0x0000003c0824c980 */ /* 0x000168000c101d00 */
[----:B------:R0:W5:Y:S04]  /*10390*/  @!P2 LD.E.128 R32, desc[UR60][R4.64] ;  /* 0x0000003c0420a980 */ /* 0x000168000c101d00 */
[----:B------:R0:W5:Y:S02]  /*103a0*/  @!P2 LD.E.128 R44, desc[UR60][R6.64] ;  /* 0x0000003c062ca980 */ /* 0x000164000c101d00 */
.L_x_1726:
[----:B------:R-:W-:Y:S05]  /*103b0*/  BSYNC B1 ;  /* 0x0000000000017941 */ /* 0x000fea0003800000 */
.L_x_1725:
[----:B0----5:R-:W-:Y:S01]  /*103c0*/  IMAD.MOV.U32 R4, RZ, RZ, R46 ;  /* 0x000000ffff047224 */ /* 0x021fe200078e002e */
[----:B------:R-:W-:Y:S01]  /*103d0*/  UMOV UR4, 0xffffffff ;  /* 0xffffffff00047882 */ /* 0x000fe20000000000 */
[----:B------:R-:W-:Y:S02]  /*103e0*/  IMAD.MOV.U32 R5, RZ, RZ, R47 ;  /* 0x000000ffff057224 */ /* 0x000fe400078e002f */
[----:B----4-:R-:W-:Y:S01]  /*103f0*/  IMAD.MOV.U32 R0, RZ, RZ, R44 ;  /* 0x000000ffff007224 */ /* 0x010fe200078e002c */
[----:B------:R-:W-:Y:S01]  /*10400*/  PRMT R71, R71, 0x5410, R4 ;  /* 0x0000541047477816 */ /* 0x000fe20000000004 */
[----:B---3--:R-:W-:Y:S01]  /*10410*/  IMAD.MOV.U32 R3, RZ, RZ, R45 ;  /* 0x000000ffff037224 */ /* 0x008fe200078e002d */
        /* <DEDUP_REMOVED lines=41> */
[----:B------:R-:W-:Y:S02]  /*106b0*/  CS2R R4, SRZ ;  /* 0x0000000000047805 */ /* 0x000fe4000001ff00 */
[----:B------:R-:W-:Y:S02]  /*106c0*/  PRMT R88, R0, 0x7610, R88 ;  /* 0x0000761000587816 */ /* 0x000fe40000000058 */
[----:B------:R-:W-:Y:S01]  /*106d0*/  PRMT R89, R3, 0x7610, R89 ;  /* 0x0000761003597816 */ /* 0x000fe20000000059 */
[----:B------:R-:W-:Y:S06]  /*106e0*/  BRA.DIV UR4, `(.L_x_1727) ;  /* 0x000001b604847947 */ /* 0x000fec000b800000 */
[----:B------:R0:W1:Y:S04]  /*106f0*/  SHFL.IDX PT, R0, R21, 0x1, 0x1c1f ;  /* 0x003c1f0015007f89 */ /* 0x00006800000e0000 */
[----:B------:R0:W3:Y:S04]  /*10700*/  SHFL.IDX PT, R3, R20, 0x1, 0x1c1f ;  /* 0x003c1f0014037f89 */ /* 0x0000e800000e0000 */
[----:B--2---:R-:W2:Y:S04]  /*10710*/  SHFL.IDX PT, R61, R61, 0x1, 0x1c1f ;  /* 0x003c1f003d3d7f89 */ /* 0x004ea800000e0000 */
[----:B0-----:R-:W4:Y:S02]  /*10720*/  SHFL.IDX PT, R62, R62, 0x1, 0x1c1f ;  /* 0x003c1f003e3e7f89 */ /* 0x001f2400000e0000 */
.L_x_2048:
[----:B------:R-:W-:Y:S01]  /*10730*/  VIADD R69, R69, 0x40 ;  /* 0x0000004045457836 */ /* 0x000fe20000000000 */
        /* <DEDUP_REMOVED lines=14> */
[----:B------:R-:W-:Y:S01]  /*10820*/  ULDC UR4, c[0x0][0x3f4] ;  /* 0x0000fd0000047ab9 */ /* 0x000fe20000000800 */
[----:B---3--:R-:W-:Y:S01]  /*10830*/  IMAD.MOV.U32 R6, RZ, RZ, R3 ;  /* 0x000000ffff067224 */ /* 0x008fe200078e0003 */
[----:B------:R-:W-:Y:S01]  /*10840*/  ISETP.GE.AND P2, PT, R18, UR4, PT ;  /* 0x0000000412007c0c */ /* 0x000fe2000bf46270 */
[----:B-1----:R-:W-:Y:S01]  /*10850*/  IMAD.MOV.U32 R7, RZ, RZ, R0 ;  /* 0x000000ffff077224 */ /* 0x002fe200078e0000 */
[----:B------:R-:W-:Y:S01]  /*10860*/  ISETP.GE.AND P3, PT, R167, UR4, PT ;  /* 0x00000004a7007c0c */ /* 0x000fe2000bf66270 */
[----:B----4-:R-:W-:Y:S01]  /*10870*/  IMAD.MOV.U32 R8, RZ, RZ, R62 ;  /* 0x000000ffff087224 */ /* 0x010fe200078e003e */
[----:B------:R-:W-:Y:S01]  /*10880*/  ISETP.GE.AND P4, PT, R168, UR4, PT ;  /* 0x00000004a8007c0c */ /* 0x000fe2000bf86270 */
[----:B--2---:R-:W-:Y:S01]  /*10890*/  IMAD.MOV.U32 R9, RZ, RZ, R61 ;  /* 0x000000ffff097224 */ /* 0x004fe200078e003d */
[----:B------:R-:W-:Y:S02]  /*108a0*/  CS2R R52, SRZ ;  /* 0x0000000000347805 */ /* 0x000fe4000001ff00 */
        /* <DEDUP_REMOVED lines=29> */
.L_x_1729:
[----:B------:R-:W-:Y:S05]  /*10a80*/  BSYNC B1 ;  /* 0x0000000000017941 */ /* 0x000fea0003800000 */
.L_x_1728:
[----:B-1----:R-:W-:Y:S01]  /*10a90*/  LEA.HI R0, R209, R209, RZ, 0x1 ;  /* 0x000000d1d1007211 */ /* 0x002fe200078f08ff */
[----:B---3-5:R-:W-:Y:S01]  /*10aa0*/  IMAD.MOV.U32 R3, RZ, RZ, R4 ;  /* 0x000000ffff037224 */ /* 0x028fe200078e0004 */
[----:B------:R-:W-:Y:S01]  /*10ab0*/  VIADDMNMX R69, R64, -R188, 0x80, PT ;  /* 0x0000008040457446 */ /* 0x000fe200038009bc */
[----:B------:R-:W-:Y:S01]  /*10ac0*/  IMAD.MOV.U32 R20, RZ, RZ, R5 ;  /* 0x000000ffff147224 */ /* 0x000fe200078e0005 */
[----:B------:R-:W-:Y:S01]  /*10ad0*/  LOP3.LUT R0, R0, 0xfffffffe, RZ, 0xc0, !PT ;  /* 0xfffffffe00007812 */ /* 0x000fe200078ec0ff */
[----:B------:R-:W-:Y:S01]  /*10ae0*/  IMAD.MOV.U32 R21, RZ, RZ, R7 ;  /* 0x000000ffff157224 */ /* 0x000fe200078e0007 */
[----:B------:R-:W-:Y:S01]  /*10af0*/  PRMT R92, R3, 0x7610, R92 ;  /* 0x00007610035c7816 */ /* 0x000fe2000000005c */
[----:B------:R-:W-:Y:S01]  /*10b00*/  IMAD.MOV.U32 R3, RZ, RZ, R6 ;  /* 0x000000ffff037224 */ /* 0x000fe200078e0006 */
[----:B------:R-:W-:Y:S01]  /*10b10*/  PRMT R93, R20, 0x7610, R93 ;  /* 0x00007610145d7816 */ /* 0x000fe2000000005d */
[----:B------:R-:W-:Y:S01]  /*10b20*/  IMAD.IADD R0, R209, 0x1, -R0 ;  /* 0x00000001d1007824 */ /* 0x000fe200078e0a00 */
[----:B------:R-:W-:Y:S01]  /*10b30*/  PRMT R95, R21, 0x7610, R95 ;  /* 0x00007610155f7816 */ /* 0x000fe2000000005f */
[----:B------:R-:W-:Y:S01]  /*10b40*/  IMAD.MOV.U32 R60, RZ, RZ, R48 ;  /* 0x000000ffff3c7224 */ /* 0x000fe200078e0030 */
[----:B------:R-:W-:Y:S01]  /*10b50*/  PRMT R94, R3, 0x7610, R94 ;  /* 0x00007610035e7816 */ /* 0x000fe2000000005e */
[----:B----4-:R-:W-:Y:S01]  /*10b60*/  IMAD.MOV.U32 R62, RZ, RZ, R49 ;  /* 0x000000ffff3e7224 */ /* 0x010fe200078e0031 */
[----:B--2---:R-:W-:Y:S01]  /*10b70*/  SHF.L.U32 R61, R0, 0x1f, RZ ;  /* 0x0000001f003d7819 */ /* 0x004fe200000006ff */
[----:B------:R-:W-:Y:S01]  /*10b80*/  IMAD.MOV.U32 R63, RZ, RZ, R50 ;  /* 0x000000ffff3f7224 */ /* 0x000fe200078e0032 */
[----:B------:R-:W-:Y:S01]  /*10b90*/  PRMT R96, R60, 0x7610, R96 ;  /* 0x000076103c607816 */ /* 0x000fe20000000060 */
[----:B------:R-:W-:Y:S01]  /*10ba0*/  IMAD.MOV.U32 R3, RZ, RZ, R8 ;  /* 0x000000ffff037224 */ /* 0x000fe200078e0008 */
[----:B------:R-:W0:Y:S01]  /*10bb0*/  SYNCS.PHASECHK.TRANS64.TRYWAIT P0, [R2+URZ+0x2a800], R61 ;  /* 0x02a8003d020075a7 */ /* 0x000e22000800017f */
        /* <DEDUP_REMOVED lines=21> */
[----:B------:R-:W-:Y:S01]  /*10d10*/  BSSY B1, `(.L_x_1730) ;  /* 0x000000e000017945 */ /* 0x000fe20003800000 */
        /* <DEDUP_REMOVED lines=9> */
[----:B------:R-:W-:-:S02]  /*10db0*/  ISETP.GE.AND P1, PT, R174, R69, PT ;  /* 0x00000045ae00720c */ /* 0x000fc40003f26270 */
[----:B------:R-:W-:Y:S02]  /*10dc0*/  PRMT R70, R63, 0x7610, R70 ;  /* 0x000076103f467816 */ /* 0x000fe40000000046 */
[----:B------:R-:W-:Y:S01]  /*10dd0*/  PRMT R71, R64, 0x7610, R71 ;  /* 0x0000761040477816 */ /* 0x000fe20000000047 */
[----:B0-----:R-:W-:Y:S08]  /*10de0*/  @!P0 BRA `(.L_x_1731) ;  /* 0x000001b000388947 */ /* 0x001ff00003800000 */
.L_x_2049:
[----:B------:R-:W-:Y:S05]  /*10df0*/  BSYNC B1 ;  /* 0x0000000000017941 */ /* 0x000fea0003800000 */
.L_x_1730:
[----:B------:R-:W-:Y:S01]  /*10e00*/  BSSY B1, `(.L_x_1732) ;  /* 0x0000147000017945 */ /* 0x000fe20003800000 */
[----:B------:R-:W-:Y:S02]  /*10e10*/  PRMT R73, R60, 0x7610, R73 ;  /* 0x000076103c497816 */ /* 0x000fe40000000049 */
[----:B------:R-:W-:Y:S01]  /*10e20*/  PRMT R74, R62, 0x7610, R74 ;  /* 0x000076103e4a7816 */ /* 0x000fe2000000004a */
[----:B------:R-:W-:Y:S06]  /*10e30*/  @P1 BRA `(.L_x_1733) ;  /* 0x00000014000c1947 */ /* 0x000fec0003800000 */
[----:B------:R-:W1:Y:S01]  /*10e40*/  LDC R83, c[0x0][0x3f4] ;  /* 0x0000fd00ff537b82 */ /* 0x000e620000000800 */
[----:B------:R-:W-:Y:S01]  /*10e50*/  BSSY B2, `(.L_x_1734) ;  /* 0x000006f000027945 */ /* 0x000fe20003800000 */
[-C--:B-1----:R-:W-:Y:S02]  /*10e60*/  ISETP.GE.AND P0, PT, R18, R83.reuse, PT ;  /* 0x000000531200720c */ /* 0x082fe40003f06270 */
[-C--:B------:R-:W-:Y:S02]  /*10e70*/  ISETP.GE.AND P1, PT, R167, R83.reuse, PT ;  /* 0x00000053a700720c */ /* 0x080fe40003f26270 */
[----:B------:R-:W-:-:S09]  /*10e80*/  ISETP.GE.AND P2, PT, R168, R83, PT ;  /* 0x00000053a800720c */ /* 0x000fd20003f46270 */
[----:B------:R-:W-:Y:S05]  /*10e90*/  @P0 BRA `(.L_x_1735) ;  /* 0x0000000400a80947 */ /* 0x000fea0003800000 */
[----:B------:R-:W-:Y:S02]  /*10ea0*/  LEA.HI R62, R83, R210, RZ, 0x1d ;  /* 0x000000d2533e7211 */ /* 0x000fe400078fe8ff */
[----:B0-----:R-:W-:Y:S02]  /*10eb0*/  LOP3.LUT R61, R185, 0x38, R18, 0xf8, !PT ;  /* 0x00000038b93d7812 */ /* 0x001fe400078ef812 */
[----:B------:R-:W-:Y:S01]  /*10ec0*/  SHF.R.S32.HI R63, RZ, 0x1f, R62 ;  /* 0x0000001fff3f7819 */ /* 0x000fe2000001143e */
[----:B------:R-:W-:Y:S01]  /*10ed0*/  IMAD.SHL.U32 R64, R62, 0x8, RZ ;  /* 0x000000083e407824 */ /* 0x000fe200078e00ff */
[----:B------:R-:W-:Y:S02]  /*10ee0*/  LOP3.LUT R60, R61, R186, RZ, 0x3c, !PT ;  /* 0x000000ba3d3c7212 */ /* 0x000fe400078e3cff */
[----:B------:R-:W-:Y:S02]  /*10ef0*/  LEA.HI R62, R63, R62, RZ, 0x3 ;  /* 0x0000003e3f3e7211 */ /* 0x000fe400078f18ff */
[----:B------:R-:W-:Y:S01]  /*10f00*/  LOP3.LUT R63, R185, 0x38, R64, 0xf8, !PT ;  /* 0x00000038b93f7812 */ /* 0x000fe200078ef840 */
[----:B------:R-:W-:Y:S01]  /*10f10*/  IMAD.IADD R61, R187, 0x1, R60 ;  /* 0x00000001bb3d7824 */ /* 0x000fe200078e023c */
[----:B------:R-:W-:Y:S01]  /*10f20*/  SHF.R.U64 R116, R32, 0x10, R33 ;  /* 0x0000001020747819 */ /* 0x000fe20000001221 */
[----:B------:R-:W-:Y:S01]  /*10f30*/  IMAD.SHL.U32 R62, R62, 0x400, RZ ;  /* 0x000004003e3e7824 */ /* 0x000fe200078e00ff */
[----:B------:R-:W-:Y:S01]  /*10f40*/  LOP3.LUT R63, R63, R186, RZ, 0x3c, !PT ;  /* 0x000000ba3f3f7212 */ /* 0x000fe200078e3cff */
[----:B------:R-:W-:Y:S01]  /*10f50*/  IMAD R100, R61, 0x2, R2 ;  /* 0x000000023d647824 */ /* 0x000fe200078e0202 */
[----:B------:R-:W-:-:S02]  /*10f60*/  SHF.R.U64 R115, R44, 0x10, R45 ;  /* 0x000000102c737819 */ /* 0x000fc4000000122d */
[----:B------:R-:W-:Y:S02]  /*10f70*/  LOP3.LUT R62, R62, 0x7fffe000, RZ, 0xc0, !PT ;  /* 0x7fffe0003e3e7812 */ /* 0x000fe400078ec0ff */
[----:B------:R-:W-:Y:S02]  /*10f80*/  SHF.R.U32.HI R32, RZ, 0x10, R35 ;  /* 0x00000010ff207819 */ /* 0x000fe40000011623 */
[----:B------:R-:W-:Y:S02]  /*10f90*/  IADD3 R101, R63, R62, R187 ;  /* 0x0000003e3f657210 */ /* 0x000fe40007ffe0bb */
[----:B------:R-:W0:Y:S01]  /*10fa0*/  LDS.128 R60, [R100+0xc400] ;  /* 0x00c40000643c7984 */ /* 0x000e220000000c00 */
[----:B------:R-:W-:Y:S02]  /*10fb0*/  SHF.R.U32.HI R113, RZ, 0x10, R45 ;  /* 0x00000010ff717819 */ /* 0x000fe4000001162d */
[----:B------:R-:W-:Y:S01]  /*10fc0*/  IMAD R101, R101, 0x2, R2 ;  /* 0x0000000265657824 */ /* 0x000fe200078e0202 */
[----:B------:R-:W-:-:S02]  /*10fd0*/  SHF.R.U32.HI R45, RZ, 0x10, R47 ;  /* 0x00000010ff2d7819 */ /* 0x000fc4000001162f */
[----:B------:R-:W-:Y:S02]  /*10fe0*/  PRMT R111, R111, 0x5410, R116 ;  /* 0x000054106f6f7816 */ /* 0x000fe40000000074 */
[----:B------:R-:W1:Y:S01]  /*10ff0*/  LDS.128 R64, [R101+0xc400] ;  /* 0x00c4000065407984 */ /* 0x000e620000000c00 */
[----:B------:R-:W-:Y:S02]  /*11000*/  SHF.R.U32.HI R114, RZ, 0x10, R33 ;  /* 0x00000010ff727819 */ /* 0x000fe40000011621 */
[----:B------:R-:W-:Y:S02]  /*11010*/  SHF.R.U64 R33, R34, 0x10, R35 ;  /* 0x0000001022217819 */ /* 0x000fe40000001223 */
[----:B------:R-:W-:Y:S02]  /*11020*/  PRMT R112, R112, 0x5410, R115 ;  /* 0x0000541070707816 */ /* 0x000fe40000000073 */
[----:B------:R-:W-:Y:S02]  /*11030*/  PRMT R35, R73, 0x5432, R32 ;  /* 0x0000543249237816 */ /* 0x000fe40000000020 */
[----:B------:R-:W-:Y:S01]  /*11040*/  PRMT R110, R110, 0x5410, R113 ;  /* 0x000054106e6e7816 */ /* 0x000fe20000000071 */
[----:B------:R-:W-:Y:S01]  /*11050*/  IMAD.U32 R122, R112, 0x10000, RZ ;  /* 0x00010000707a7824 */ /* 0x000fe200078e00ff */
[----:B------:R-:W-:-:S02]  /*11060*/  SHF.R.U64 R34, R46, 0x10, R47 ;  /* 0x000000102e227819 */ /* 0x000fc4000000122f */
[----:B------:R-:W-:Y:S01]  /*11070*/  PRMT R32, R70, 0x5432, R45 ;  /* 0x0000543246207816 */ /* 0x000fe2000000002d */
[----:B------:R-:W-:Y:S01]  /*11080*/  IMAD.U32 R121, R110, 0x10000, RZ ;  /* 0x000100006e797824 */ /* 0x000fe200078e00ff */
[----:B------:R-:W-:Y:S02]  /*11090*/  PRMT R47, R75, 0x5432, R114 ;  /* 0x000054324b2f7816 */ /* 0x000fe40000000072 */
[----:B------:R-:W-:Y:S01]  /*110a0*/  PRMT R34, R71, 0x5432, R34 ;  /* 0x0000543247227816 */ /* 0x000fe20000000022 */
[----:B------:R-:W-:Y:S01]  /*110b0*/  IMAD.U32 R120, R32, 0x10000, RZ ;  /* 0x0001000020787824 */ /* 0x000fe200078e00ff */
[----:B------:R-:W-:Y:S01]  /*110c0*/  PRMT R33, R74, 0x5432, R33 ;  /* 0x000054324a217816 */ /* 0x000fe20000000021 */
        /* <DEDUP_REMOVED lines=8> */
[C---:B-1----:R-:W-:Y:S01]  /*11150*/  IMAD.U32 R118, R65.reuse, 0x10000, RZ ;  /* 0x0001000041767824 */ /* 0x042fe200078e00ff */
[----:B------:R-:W-:Y:S01]  /*11160*/  LOP3.LUT R115, R65, 0xffff0000, RZ, 0xc0, !PT ;  /* 0xffff000041737812 */ /* 0x000fe200078ec0ff */
[----:B------:R-:W-:Y:S01]  /*11170*/  IMAD.U32 R119, R64, 0x10000, RZ ;  /* 0x0001000040777824 */ /* 0x000fe200078e00ff */
[----:B------:R-:W-:Y:S01]  /*11180*/  LOP3.LUT R61, R66, 0xffff0000, RZ, 0xc0, !PT ;  /* 0xffff0000423d7812 */ /* 0x000fe200078ec0ff */
[----:B------:R-:W-:-:S02]  /*11190*/  IMAD.U32 R65, R111, 0x10000, RZ ;  /* 0x000100006f417824 */ /* 0x000fc400078e00ff */
[----:B------:R-:W-:Y:S01]  /*111a0*/  FMUL.FTZ R124, R118, R121 ;  /* 0x00000079767c7220 */ /* 0x000fe20000410000 */
[----:B------:R-:W-:Y:S01]  /*111b0*/  IMAD.U32 R63, R66, 0x10000, RZ ;  /* 0x00010000423f7824 */ /* 0x000fe200078e00ff */
[C---:B------:R-:W-:Y:S01]  /*111c0*/  LOP3.LUT R66, R67.reuse, 0xffff0000, RZ, 0xc0, !PT ;  /* 0xffff000043427812 */ /* 0x040fe200078ec0ff */
[----:B------:R-:W-:Y:S02]  /*111d0*/  IMAD.U32 R117, R67, 0x10000, RZ ;  /* 0x0001000043757824 */ /* 0x000fe400078e00ff */
[C---:B------:R-:W-:Y:S01]  /*111e0*/  FMUL.FTZ R67, R119.reuse, R65 ;  /* 0x0000004177437220 */ /* 0x040fe20000410000 */
[-C--:B------:R-:W-:Y:S01]  /*111f0*/  FMUL.FTZ R123, R119, R122.reuse ;  /* 0x0000007a777b7220 */ /* 0x080fe20000410000 */
[----:B------:R-:W-:Y:S01]  /*11200*/  IMAD.U32 R119, R47, 0x10000, RZ ;  /* 0x000100002f777824 */ /* 0x000fe200078e00ff */
[----:B------:R-:W-:Y:S01]  /*11210*/  LOP3.LUT R64, R64, 0xffff0000, RZ, 0xc0, !PT ;  /* 0xffff000040407812 */ /* 0x000fe200078ec0ff */
[----:B------:R-:W-:Y:S01]  /*11220*/  FFMA.FTZ R67, R116, R122, R67 ;  /* 0x0000007a74437223 */ /* 0x000fe20000010043 */
[----:B------:R-:W-:-:S02]  /*11230*/  IMAD.U32 R122, R35, 0x10000, RZ ;  /* 0x00010000237a7824 */ /* 0x000fc400078e00ff */
[----:B------:R-:W-:Y:S01]  /*11240*/  FFMA.FTZ R65, R116, R65, -R123 ;  /* 0x0000004174417223 */ /* 0x000fe2000001087b */
[-C--:B------:R-:W-:Y:S01]  /*11250*/  FMUL.FTZ R118, R118, R119.reuse ;  /* 0x0000007776767220 */ /* 0x080fe20000410000 */
[----:B------:R-:W-:Y:S01]  /*11260*/  FFMA.FTZ R116, R113, R119, -R124 ;  /* 0x0000007771747223 */ /* 0x000fe2000001087c */
[C---:B------:R-:W-:Y:S01]  /*11270*/  FMUL.FTZ R123, R117.reuse, R120 ;  /* 0x00000078757b7220 */ /* 0x040fe20000410000 */
[----:B------:R-:W-:Y:S01]  /*11280*/  LOP3.LUT R119, R112, 0xffff0000, RZ, 0xc0, !PT ;  /* 0xffff000070777812 */ /* 0x000fe200078ec0ff */
[-C--:B------:R-:W-:Y:S01]  /*11290*/  FMUL.FTZ R117, R117, R122.reuse ;  /* 0x0000007a75757220 */ /* 0x080fe20000410000 */
[----:B------:R-:W-:Y:S01]  /*112a0*/  LOP3.LUT R111, R111, 0xffff0000, RZ, 0xc0, !PT ;  /* 0xffff00006f6f7812 */ /* 0x000fe200078ec0ff */
[----:B------:R-:W-:Y:S01]  /*112b0*/  FFMA.FTZ R113, R113, R121, R118 ;  /* 0x0000007971717223 */ /* 0x000fe20000010076 */
[C---:B------:R-:W-:Y:S01]  /*112c0*/  FFMA.FTZ R112, R114.reuse, R122, -R123 ;  /* 0x0000007a72707223 */ /* 0x040fe2000001087b */
[----:B------:R-:W-:Y:S01]  /*112d0*/  FFMA.FTZ R114, R114, R120, R117 ;  /* 0x0000007872727223 */ /* 0x000fe20000010075 */
[----:B------:R-:W-:Y:S01]  /*112e0*/  FMUL.FTZ R121, R64, R119 ;  /* 0x0000007740797220 */ /* 0x000fe20000410000 */
[----:B------:R-:W-:Y:S01]  /*112f0*/  LOP3.LUT R117, R110, 0xffff0000, RZ, 0xc0, !PT ;  /* 0xffff00006e757812 */ /* 0x000fe200078ec0ff */
[-C--:B------:R-:W-:Y:S01]  /*11300*/  FMUL.FTZ R123, R64, R111.reuse ;  /* 0x0000006f407b7220 */ /* 0x080fe20000410000 */
[----:B------:R-:W-:Y:S01]  /*11310*/  LOP3.LUT R47, R47, 0xffff0000, RZ, 0xc0, !PT ;  /* 0xffff00002f2f7812 */ /* 0x000fe200078ec0ff */
[----:B------:R-:W-:Y:S01]  /*11320*/  FFMA.FTZ R64, R44, R111, -R121 ;  /* 0x0000006f2c407223 */ /* 0x000fe20000010879 */
[----:B------:R-:W-:-:S02]  /*11330*/  IMAD.U32 R111, R34, 0x10000, RZ ;  /* 0x00010000226f7824 */ /* 0x000fc400078e00ff */
[----:B------:R-:W-:Y:S01]  /*11340*/  FMUL.FTZ R121, R115, R117 ;  /* 0x0000007573797220 */ /* 0x000fe20000410000 */
[----:B------:R-:W-:Y:S02]  /*11350*/  IMAD.U32 R110, R33, 0x10000, RZ ;  /* 0x00010000216e7824 */ /* 0x000fe400078e00ff */
[----:B------:R-:W-:Y:S01]  /*11360*/  FMUL.FTZ R118, R115, R47 ;  /* 0x0000002f73767220 */ /* 0x000fe20000410000 */
[----:B------:R-:W-:Y:S01]  /*11370*/  FMUL.FTZ R115, R63, R111 ;  /* 0x0000006f3f737220 */ /* 0x000fe20000410000 */
[C---:B------:R-:W-:Y:S01]  /*11380*/  FFMA.FTZ R47, R60.reuse, R47, -R121 ;  /* 0x0000002f3c2f7223 */ /* 0x040fe20000010879 */
[----:B------:R-:W-:Y:S01]  /*11390*/  LOP3.LUT R35, R35, 0xffff0000, RZ, 0xc0, !PT ;  /* 0xffff000023237812 */ /* 0x000fe200078ec0ff */
[----:B------:R-:W-:Y:S01]  /*113a0*/  FFMA.FTZ R60, R60, R117, R118 ;  /* 0x000000753c3c7223 */ /* 0x000fe20000010076 */
[-C--:B------:R-:W-:Y:S01]  /*113b0*/  FMUL.FTZ R117, R63, R110.reuse ;  /* 0x0000006e3f757220 */ /* 0x080fe20000410000 */
[----:B------:R-:W-:Y:S01]  /*113c0*/  FFMA.FTZ R63, R46, R110, -R115 ;  /* 0x0000006e2e3f7223 */ /* 0x000fe20000010873 */
[----:B------:R-:W-:Y:S01]  /*113d0*/  LOP3.LUT R110, R34, 0xffff0000, RZ, 0xc0, !PT ;  /* 0xffff0000226e7812 */ /* 0x000fe200078ec0ff */
[----:B------:R-:W-:Y:S01]  /*113e0*/  FFMA.FTZ R44, R44, R119, R123 ;  /* 0x000000772c2c7223 */ /* 0x000fe2000001007b */
[----:B------:R-:W-:Y:S01]  /*113f0*/  LOP3.LUT R34, R33, 0xffff0000, RZ, 0xc0, !PT ;  /* 0xffff000021227812 */ /* 0x000fe200078ec0ff */
[----:B------:R-:W-:Y:S01]  /*11400*/  FFMA.FTZ R46, R46, R111, R117 ;  /* 0x0000006f2e2e7223 */ /* 0x000fe20000010075 */
[----:B------:R-:W-:Y:S01]  /*11410*/  LOP3.LUT R33, R32, 0xffff0000, RZ, 0xc0, !PT ;  /* 0xffff000020217812 */ /* 0x000fe200078ec0ff */
[C---:B------:R-:W-:Y:S01]  /*11420*/  FMUL.FTZ R32, R61.reuse, R110 ;  /* 0x0000006e3d207220 */ /* 0x040fe20000410000 */
[----:B------:R-:W-:Y:S01]  /*11430*/  F2FP.BF16.F32.PACK_AB R44, R44, R67 ;  /* 0x000000432c2c723e */ /* 0x000fe200000010ff */
[----:B------:R-:W-:-:S02]  /*11440*/  FMUL.FTZ R61, R61, R34 ;  /* 0x000000223d3d7220 */ /* 0x000fc40000410000 */
[C---:B------:R-:W-:Y:S01]  /*11450*/  FMUL.FTZ R111, R66.reuse, R33 ;  /* 0x00000021426f7220 */ /* 0x040fe20000410000 */
[-C--:B------:R-:W-:Y:S01]  /*11460*/  FMUL.FTZ R66, R66, R35.reuse ;  /* 0x0000002342427220 */ /* 0x080fe20000410000 */
[C---:B------:R-:W-:Y:S01]  /*11470*/  FFMA.FTZ R34, R45.reuse, R34, -R32 ;  /* 0x000000222d227223 */ /* 0x040fe20000010820 */
[----:B------:R-:W-:Y:S01]  /*11480*/  FFMA.FTZ R61, R45, R110, R61 ;  /* 0x0000006e2d3d7223 */ /* 0x000fe2000001003d */
[C---:B------:R-:W-:Y:S01]  /*11490*/  FFMA.FTZ R35, R62.reuse, R35, -R111 ;  /* 0x000000233e237223 */ /* 0x040fe2000001086f */
[----:B------:R-:W-:Y:S01]  /*114a0*/  FFMA.FTZ R111, R62, R33, R66 ;  /* 0x000000213e6f7223 */ /* 0x000fe20000010042 */
[----:B------:R-:W-:Y:S02]  /*114b0*/  F2FP.BF16.F32.PACK_AB R32, R64, R65 ;  /* 0x000000414020723e */ /* 0x000fe400000010ff */
[----:B------:R-:W-:Y:S02]  /*114c0*/  F2FP.BF16.F32.PACK_AB R33, R47, R116 ;  /* 0x000000742f21723e */ /* 0x000fe400000010ff */
[----:B------:R-:W-:-:S02]  /*114d0*/  F2FP.BF16.F32.PACK_AB R34, R34, R63 ;  /* 0x0000003f2222723e */ /* 0x000fc400000010ff */
[----:B------:R-:W-:Y:S02]  /*114e0*/  F2FP.BF16.F32.PACK_AB R35, R35, R112 ;  /* 0x000000702323723e */ /* 0x000fe400000010ff */
[----:B------:R-:W-:Y:S02]  /*114f0*/  F2FP.BF16.F32.PACK_AB R45, R60, R113 ;  /* 0x000000713c2d723e */ /* 0x000fe400000010ff */
[----:B------:R-:W-:Y:S01]  /*11500*/  F2FP.BF16.F32.PACK_AB R46, R61, R46 ;  /* 0x0000002e3d2e723e */ /* 0x000fe200000010ff */
[----:B------:R1:W-:Y:S01]  /*11510*/  STS.128 [R100+0xc400], R32 ;  /* 0x00c4002064007388 */ /* 0x0003e20000000c00 */
[----:B------:R-:W-:-:S05]  /*11520*/  F2FP.BF16.F32.PACK_AB R47, R111, R114 ;  /* 0x000000726f2f723e */ /* 0x000fca00000010ff */
[----:B------:R1:W-:Y:S02]  /*11530*/  STS.128 [R101+0xc400], R44 ;  /* 0x00c4002c65007388 */ /* 0x0003e40000000c00 */
.L_x_1735:
[----:B------:R-:W-:Y:S05]  /*11540*/  BSYNC B2 ;  /* 0x0000000000027941 */ /* 0x000fea0003800000 */
.L_x_1734:
[----:B------:R-:W-:Y:S04]  /*11550*/  BSSY B2, `(.L_x_1736) ;  /* 0x0000069000027945 */ /* 0x000fe80003800000 */
[----:B------:R-:W-:Y:S05]  /*11560*/  @P1 BRA `(.L_x_1737) ;  /* 0x00000004009c1947 */ /* 0x000fea0003800000 */
[----:B------:R-:W2:Y:S01]  /*11570*/  LDL R67, [R1+0x44] ;  /* 0x0000440001437983 */ /* 0x000ea20000100800 */
[----:B-1----:R-:W-:Y:S02]  /*11580*/  LEA.HI R32, R83, R170, RZ, 0x1d ;  /* 0x000000aa53207211 */ /* 0x002fe400078fe8ff */
[--C-:B0-----:R-:W-:Y:S02]  /*11590*/  SHF.R.U64 R61, R30, 0x10, R31.reuse ;  /* 0x000000101e3d7819 */ /* 0x101fe4000000121f */
[----:B------:R-:W-:Y:S01]  /*115a0*/  SHF.R.S32.HI R33, RZ, 0x1f, R32 ;  /* 0x0000001fff217819 */ /* 0x000fe20000011420 */
[----:B------:R-:W-:Y:S01]  /*115b0*/  IMAD.SHL.U32 R34, R32, 0x8, RZ ;  /* 0x0000000820227824 */ /* 0x000fe200078e00ff */
[----:B------:R-:W-:Y:S02]  /*115c0*/  SHF.R.U32.HI R30, RZ, 0x10, R31 ;  /* 0x00000010ff1e7819 */ /* 0x000fe4000001161f */
[----:B------:R-:W-:Y:S02]  /*115d0*/  LEA.HI R32, R33, R32, RZ, 0x3 ;  /* 0x0000002021207211 */ /* 0x000fe400078f18ff */
[----:B------:R-:W-:-:S02]  /*115e0*/  LOP3.LUT R33, R185, 0x38, R34, 0xf8, !PT ;  /* 0x00000038b9217812 */ /* 0x000fc400078ef822 */
[----:B------:R-:W-:Y:S01]  /*115f0*/  SHF.R.U64 R63, R28, 0x10, R29 ;  /* 0x000000101c3f7819 */ /* 0x000fe2000000121d */
[----:B------:R-:W-:Y:S01]  /*11600*/  IMAD.SHL.U32 R32, R32, 0x400, RZ ;  /* 0x0000040020207824 */ /* 0x000fe200078e00ff */
[----:B------:R-:W-:Y:S02]  /*11610*/  LOP3.LUT R33, R33, R186, RZ, 0x3c, !PT ;  /* 0x000000ba21217212 */ /* 0x000fe400078e3cff */
[----:B------:R-:W-:Y:S02]  /*11620*/  SHF.R.U64 R31, R40, 0x10, R41 ;  /* 0x00000010281f7819 */ /* 0x000fe40000001229 */
[----:B------:R-:W-:Y:S02]  /*11630*/  LOP3.LUT R32, R32, 0x7fffe000, RZ, 0xc0, !PT ;  /* 0x7fffe00020207812 */ /* 0x000fe400078ec0ff */
[----:B------:R-:W-:Y:S02]  /*11640*/  SHF.R.U32.HI R28, RZ, 0x10, R29 ;  /* 0x00000010ff1c7819 */ /* 0x000fe4000001161d */
[----:B------:R-:W-:-:S02]  /*11650*/  IADD3 R45, R33, R32, R187 ;  /* 0x00000020212d7210 */ /* 0x000fc40007ffe0bb */
[----:B------:R-:W-:Y:S02]  /*11660*/  SHF.R.U64 R29, R42, 0x10, R43 ;  /* 0x000000102a1d7819 */ /* 0x000fe4000000122b */
[----:B------:R-:W-:Y:S01]  /*11670*/  PRMT R102, R102, 0x5410, R31 ;  /* 0x0000541066667816 */ /* 0x000fe2000000001f */
[----:B------:R-:W-:Y:S01]  /*11680*/  IMAD R60, R45, 0x2, R2 ;  /* 0x000000022d3c7824 */ /* 0x000fe200078e0202 */
[----:B------:R-:W-:Y:S02]  /*11690*/  SHF.R.U32.HI R40, RZ, 0x10, R41 ;  /* 0x00000010ff287819 */ /* 0x000fe40000011629 */
[----:B------:R-:W-:Y:S02]  /*116a0*/  PRMT R107, R107, 0x5410, R28 ;  /* 0x000054106b6b7816 */ /* 0x000fe4000000001c */
[----:B------:R-:W0:Y:S01]  /*116b0*/  LDS.128 R44, [R60+0xc400] ;  /* 0x00c400003c2c7984 */ /* 0x000e220000000c00 */
[----:B------:R-:W-:Y:S02]  /*116c0*/  PRMT R104, R104, 0x5410, R29 ;  /* 0x0000541068687816 */ /* 0x000fe4000000001d */
[----:B------:R-:W-:Y:S01]  /*116d0*/  PRMT R106, R106, 0x5410, R63 ;  /* 0x000054106a6a7816 */ /* 0x000fe2000000003f */
[----:B------:R-:W-:Y:S01]  /*116e0*/  IMAD.U32 R63, R102, 0x10000, RZ ;  /* 0x00010000663f7824 */ /* 0x000fe200078e00ff */
[----:B------:R-:W-:-:S02]  /*116f0*/  PRMT R108, R108, 0x5410, R61 ;  /* 0x000054106c6c7816 */ /* 0x000fc4000000003d */
[----:B------:R-:W-:Y:S02]  /*11700*/  SHF.R.U32.HI R42, RZ, 0x10, R43 ;  /* 0x00000010ff2a7819 */ /* 0x000fe4000001162b */
[----:B------:R-:W-:Y:S02]  /*11710*/  PRMT R103, R103, 0x5410, R40 ;  /* 0x0000541067677816 */ /* 0x000fe40000000028 */
[----:B------:R-:W-:Y:S02]  /*11720*/  PRMT R109, R109, 0x5410, R30 ;  /* 0x000054106d6d7816 */ /* 0x000fe4000000001e */
[----:B------:R-:W-:Y:S01]  /*11730*/  PRMT R105, R105, 0x5410, R42 ;  /* 0x0000541069697816 */ /* 0x000fe2000000002a */
[C---:B------:R-:W-:Y:S01]  /*11740*/  IMAD.U32 R64, R103.reuse, 0x10000, RZ ;  /* 0x0001000067407824 */ /* 0x040fe200078e00ff */
[----:B------:R-:W-:Y:S02]  /*11750*/  LOP3.LUT R103, R103, 0xffff0000, RZ, 0xc0, !PT ;  /* 0xffff000067677812 */ /* 0x000fe400078ec0ff */
[----:B0-----:R-:W-:Y:S01]  /*11760*/  LOP3.LUT R62, R44, 0xffff0000, RZ, 0xc0, !PT ;  /* 0xffff00002c3e7812 */ /* 0x001fe200078ec0ff */
[----:B------:R-:W-:Y:S01]  /*11770*/  IMAD.U32 R41, R45, 0x10000, RZ ;  /* 0x000100002d297824 */ /* 0x000fe200078e00ff */
[----:B------:R-:W-:Y:S01]  /*11780*/  LOP3.LUT R31, R46, 0xffff0000, RZ, 0xc0, !PT ;  /* 0xffff00002e1f7812 */ /* 0x000fe200078ec0ff */
[----:B------:R-:W-:Y:S01]  /*11790*/  IMAD.U32 R42, R47, 0x10000, RZ ;  /* 0x000100002f2a7824 */ /* 0x000fe200078e00ff */
[----:B------:R-:W-:Y:S01]  /*117a0*/  LOP3.LUT R45, R45, 0xffff0000, RZ, 0xc0, !PT ;  /* 0xffff00002d2d7812 */ /* 0x000fe200078ec0ff */
[----:B------:R-:W-:Y:S01]  /*117b0*/  FMUL.FTZ R66, R41, R64 ;  /* 0x0000004029427220 */ /* 0x000fe20000410000 */
[----:B--2---:R-:W0:Y:S02]  /*117c0*/  LDS.128 R32, [R67] ;  /* 0x0000000043207984 */ /* 0x004e240000000c00 */
[C---:B0-----:R-:W-:Y:S01]  /*117d0*/  IMAD.U32 R29, R34.reuse, 0x10000, RZ ;  /* 0x00010000221d7824 */ /* 0x041fe200078e00ff */
[----:B------:R-:W-:Y:S01]  /*117e0*/  LOP3.LUT R28, R34, 0xffff0000, RZ, 0xc0, !PT ;  /* 0xffff0000221c7812 */ /* 0x000fe200078ec0ff */
[C---:B------:R-:W-:Y:S01]  /*117f0*/  IMAD.U32 R61, R35.reuse, 0x10000, RZ ;  /* 0x00010000233d7824 */ /* 0x040fe200078e00ff */
[----:B------:R-:W-:Y:S01]  /*11800*/  LOP3.LUT R34, R35, 0xffff0000, RZ, 0xc0, !PT ;  /* 0xffff000023227812 */ /* 0x000fe200078ec0ff */
[----:B------:R-:W-:Y:S01]  /*11810*/  IMAD.U32 R35, R44, 0x10000, RZ ;  /* 0x000100002c237824 */ /* 0x000fe200078e00ff */
[C---:B------:R-:W-:Y:S01]  /*11820*/  LOP3.LUT R30, R32.reuse, 0xffff0000, RZ, 0xc0, !PT ;  /* 0xffff0000201e7812 */ /* 0x040fe200078ec0ff */
[----:B------:R-:W-:Y:S01]  /*11830*/  IMAD.U32 R40, R32, 0x10000, RZ ;  /* 0x0001000020287824 */ /* 0x000fe200078e00ff */
[----:B------:R-:W-:Y:S01]  /*11840*/  LOP3.LUT R32, R33, 0xffff0000, RZ, 0xc0, !PT ;  /* 0xffff000021207812 */ /* 0x000fe200078ec0ff */
[----:B------:R-:W-:-:S02]  /*11850*/  IMAD.U32 R44, R106, 0x10000, RZ ;  /* 0x000100006a2c7824 */ /* 0x000fc400078e00ff */
[-C--:B------:R-:W-:Y:S01]  /*11860*/  FMUL.FTZ R65, R35, R63.reuse ;  /* 0x0000003f23417220 */ /* 0x080fe20000410000 */
[----:B------:R-:W-:Y:S02]  /*11870*/  IMAD.U32 R43, R33, 0x10000, RZ ;  /* 0x00010000212b7824 */ /* 0x000fe400078e00ff */
[----:B------:R-:W-:Y:S01]  /*11880*/  IMAD.U32 R33, R46, 0x10000, RZ ;  /* 0x000100002e217824 */ /* 0x000fe200078e00ff */
[----:B------:R-:W-:Y:S01]  /*11890*/  LOP3.LUT R46, R47, 0xffff0000, RZ, 0xc0, !PT ;  /* 0xffff00002f2e7812 */ /* 0x000fe200078ec0ff */
[-C--:B------:R-:W-:Y:S01]  /*118a0*/  FMUL.FTZ R47, R35, R44.reuse ;  /* 0x0000002c232f7220 */ /* 0x080fe20000410000 */
[C---:B------:R-:W-:Y:S01]  /*118b0*/  FFMA.FTZ R35, R40.reuse, R44, -R65 ;  /* 0x0000002c28237223 */ /* 0x040fe20000010841 */
[C---:B------:R-:W-:Y:S01]  /*118c0*/  IMAD.U32 R44, R107.reuse, 0x10000, RZ ;  /* 0x000100006b2c7824 */ /* 0x040fe200078e00ff */
[----:B------:R-:W-:Y:S01]  /*118d0*/  LOP3.LUT R107, R107, 0xffff0000, RZ, 0xc0, !PT ;  /* 0xffff00006b6b7812 */ /* 0x000fe200078ec0ff */
[----:B------:R-:W-:Y:S02]  /*118e0*/  IMAD.U32 R65, R105, 0x10000, RZ ;  /* 0x0001000069417824 */ /* 0x000fe400078e00ff */
[----:B------:R-:W-:Y:S01]  /*118f0*/  FFMA.FTZ R40, R40, R63, R47 ;  /* 0x0000003f28287223 */ /* 0x000fe2000001002f */
[----:B------:R-:W-:-:S02]  /*11900*/  IMAD.U32 R47, R109, 0x10000, RZ ;  /* 0x000100006d2f7824 */ /* 0x000fc400078e00ff */
[-C--:B------:R-:W-:Y:S01]  /*11910*/  FMUL.FTZ R100, R41, R44.reuse ;  /* 0x0000002c29647220 */ /* 0x080fe20000410000 */
[C---:B------:R-:W-:Y:S01]  /*11920*/  FFMA.FTZ R41, R43.reuse, R44, -R66 ;  /* 0x0000002c2b297223 */ /* 0x040fe20000010842 */
[----:B------:R-:W-:Y:S01]  /*11930*/  FMUL.FTZ R44, R42, R65 ;  /* 0x000000412a2c7220 */ /* 0x000fe20000410000 */
[----:B------:R-:W-:Y:S01]  /*11940*/  LOP3.LUT R63, R102, 0xffff0000, RZ, 0xc0, !PT ;  /* 0xffff0000663f7812 */ /* 0x000fe200078ec0ff */
[-C--:B------:R-:W-:Y:S01]  /*11950*/  FMUL.FTZ R66, R42, R47.reuse ;  /* 0x0000002f2a427220 */ /* 0x080fe20000410000 */
[----:B------:R-:W-:Y:S01]  /*11960*/  FFMA.FTZ R43, R43, R64, R100 ;  /* 0x000000402b2b7223 */ /* 0x000fe20000010064 */
[C---:B------:R-:W-:Y:S01]  /*11970*/  FFMA.FTZ R42, R61.reuse, R47, -R44 ;  /* 0x0000002f3d2a7223 */ /* 0x040fe2000001082c */
[----:B------:R-:W-:Y:S01]  /*11980*/  LOP3.LUT R47, R106, 0xffff0000, RZ, 0xc0, !PT ;  /* 0xffff00006a2f7812 */ /* 0x000fe200078ec0ff */
[----:B------:R-:W-:Y:S01]  /*11990*/  FFMA.FTZ R44, R61, R65, R66 ;  /* 0x000000413d2c7223 */ /* 0x000fe20000010042 */
[----:B------:R-:W-:Y:S01]  /*119a0*/  FMUL.FTZ R61, R62, R63 ;  /* 0x0000003f3e3d7220 */ /* 0x000fe20000410000 */
[----:B------:R-:W-:Y:S01]  /*119b0*/  FMUL.FTZ R100, R45, R107 ;  /* 0x0000006b2d647220 */ /* 0x000fe20000410000 */
[----:B------:R-:W-:-:S02]  /*119c0*/  IMAD.U32 R64, R104, 0x10000, RZ ;  /* 0x0001000068407824 */ /* 0x000fc400078e00ff */
[-C--:B------:R-:W-:Y:S01]  /*119d0*/  FMUL.FTZ R65, R62, R47.reuse ;  /* 0x0000002f3e417220 */ /* 0x080fe20000410000 */
[----:B------:R-:W-:Y:S01]  /*119e0*/  FFMA.FTZ R66, R30, R47, -R61 ;  /* 0x0000002f1e427223 */ /* 0x000fe2000001083d */
[----:B------:R-:W-:Y:S01]  /*119f0*/  FMUL.FTZ R47, R45, R103 ;  /* 0x000000672d2f7220 */ /* 0x000fe20000410000 */
[----:B------:R-:W-:Y:S02]  /*11a00*/  IMAD.U32 R62, R108, 0x10000, RZ ;  /* 0x000100006c3e7824 */ /* 0x000fe400078e00ff */
[----:B------:R-:W-:Y:S01]  /*11a10*/  FFMA.FTZ R65, R30, R63, R65 ;  /* 0x0000003f1e417223 */ /* 0x000fe20000010041 */
[C---:B------:R-:W-:Y:S01]  /*11a20*/  FFMA.FTZ R100, R32.reuse, R103, R100 ;  /* 0x0000006720647223 */ /* 0x040fe20000010064 */
[----:B------:R-:W-:Y:S01]  /*11a30*/  FFMA.FTZ R30, R32, R107, -R47 ;  /* 0x0000006b201e7223 */ /* 0x000fe2000001082f */
[C---:B------:R-:W-:Y:S01]  /*11a40*/  FMUL.FTZ R102, R33.reuse, R64 ;  /* 0x0000004021667220 */ /* 0x040fe20000410000 */
[----:B------:R-:W-:Y:S01]  /*11a50*/  FMUL.FTZ R32, R33, R62 ;  /* 0x0000003e21207220 */ /* 0x000fe20000410000 */
[----:B------:R-:W-:-:S02]  /*11a60*/  LOP3.LUT R104, R104, 0xffff0000, RZ, 0xc0, !PT ;  /* 0xffff000068687812 */ /* 0x000fc400078ec0ff */
[----:B------:R-:W-:Y:S01]  /*11a70*/  LOP3.LUT R105, R105, 0xffff0000, RZ, 0xc0, !PT ;  /* 0xffff000069697812 */ /* 0x000fe200078ec0ff */
[C---:B------:R-:W-:Y:S01]  /*11a80*/  FFMA.FTZ R102, R29.reuse, R62, -R102 ;  /* 0x0000003e1d667223 */ /* 0x040fe20000010866 */
[----:B------:R-:W-:Y:S01]  /*11a90*/  LOP3.LUT R108, R108, 0xffff0000, RZ, 0xc0, !PT ;  /* 0xffff00006c6c7812 */ /* 0x000fe200078ec0ff */
[----:B------:R-:W-:Y:S01]  /*11aa0*/  FFMA.FTZ R64, R29, R64, R32 ;  /* 0x000000401d407223 */ /* 0x000fe20000010020 */
[----:B------:R-:W-:Y:S01]  /*11ab0*/  LOP3.LUT R109, R109, 0xffff0000, RZ, 0xc0, !PT ;  /* 0xffff00006d6d7812 */ /* 0x000fe200078ec0ff */
[C---:B------:R-:W-:Y:S01]  /*11ac0*/  FMUL.FTZ R29, R31.reuse, R104 ;  /* 0x000000681f1d7220 */ /* 0x040fe20000410000 */
[C---:B------:R-:W-:Y:S01]  /*11ad0*/  FMUL.FTZ R47, R46.reuse, R105 ;  /* 0x000000692e2f7220 */ /* 0x040fe20000410000 */
[----:B------:R-:W-:Y:S01]  /*11ae0*/  FMUL.FTZ R33, R31, R108 ;  /* 0x0000006c1f217220 */ /* 0x000fe20000410000 */
[----:B------:R-:W-:Y:S01]  /*11af0*/  F2FP.BF16.F32.PACK_AB R32, R65, R40 ;  /* 0x000000284120723e */ /* 0x000fe200000010ff */
[-C--:B------:R-:W-:Y:S01]  /*11b00*/  FMUL.FTZ R46, R46, R109.reuse ;  /* 0x0000006d2e2e7220 */ /* 0x080fe20000410000 */
        /* <DEDUP_REMOVED lines=13> */
.L_x_1737:
[----:B------:R-:W-:Y:S05]  /*11be0*/  BSYNC B2 ;  /* 0x0000000000027941 */ /* 0x000fea0003800000 */
.L_x_1736:
[----:B------:R-:W-:Y:S05]  /*11bf0*/  @P2 BRA `(.L_x_1733) ;  /* 0x00000004009c2947 */ /* 0x000fea0003800000 */
[----:B------:R-:W3:Y:S01]  /*11c00*/  LDL R43, [R1+0x3c] ;  /* 0x00003c00012b7983 */ /* 0x000ee20000100800 */
[----:B------:R-:W-:Y:S02]  /*11c10*/  LEA.HI R83, R83, R171, RZ, 0x1d ;  /* 0x000000ab53537211 */ /* 0x000fe400078fe8ff */
[----:B------:R-:W-:Y:S02]  /*11c20*/  SHF.R.U64 R41, R24, 0x10, R25 ;  /* 0x0000001018297819 */ /* 0x000fe40000001219 */
[----:B--2---:R-:W-:Y:S01]  /*11c30*/  SHF.R.S32.HI R30, RZ, 0x1f, R83 ;  /* 0x0000001fff1e7819 */ /* 0x004fe20000011453 */
[----:B------:R-:W-:Y:S01]  /*11c40*/  IMAD.SHL.U32 R28, R83, 0x8, RZ ;  /* 0x00000008531c7824 */ /* 0x000fe200078e00ff */
[----:B-1----:R-:W-:Y:S02]  /*11c50*/  SHF.R.U32.HI R44, RZ, 0x10, R25 ;  /* 0x00000010ff2c7819 */ /* 0x002fe40000011619 */
[----:B------:R-:W-:Y:S02]  /*11c60*/  LEA.HI R30, R30, R83, RZ, 0x3 ;  /* 0x000000531e1e7211 */ /* 0x000fe400078f18ff */
[----:B------:R-:W-:-:S02]  /*11c70*/  LOP3.LUT R29, R185, 0x38, R28, 0xf8, !PT ;  /* 0x00000038b91d7812 */ /* 0x000fc400078ef81c */
[----:B------:R-:W-:Y:S01]  /*11c80*/  SHF.R.U64 R25, R26, 0x10, R27 ;  /* 0x000000101a197819 */ /* 0x000fe2000000121b */
[----:B------:R-:W-:Y:S01]  /*11c90*/  IMAD.SHL.U32 R30, R30, 0x400, RZ ;  /* 0x000004001e1e7824 */ /* 0x000fe200078e00ff */
[----:B------:R-:W-:Y:S02]  /*11ca0*/  LOP3.LUT R29, R29, R186, RZ, 0x3c, !PT ;  /* 0x000000ba1d1d7212 */ /* 0x000fe400078e3cff */
[----:B------:R-:W-:Y:S02]  /*11cb0*/  SHF.R.U64 R26, R36, 0x10, R37 ;  /* 0x00000010241a7819 */ /* 0x000fe40000001225 */
[----:B------:R-:W-:Y:S02]  /*11cc0*/  LOP3.LUT R30, R30, 0x7fffe000, RZ, 0xc0, !PT ;  /* 0x7fffe0001e1e7812 */ /* 0x000fe400078ec0ff */
[----:B------:R-:W-:Y:S02]  /*11cd0*/  SHF.R.U64 R24, R38, 0x10, R39 ;  /* 0x0000001026187819 */ /* 0x000fe40000001227 */
[----:B------:R-:W-:-:S02]  /*11ce0*/  IADD3 R33, R29, R30, R187 ;  /* 0x0000001e1d217210 */ /* 0x000fc40007ffe0bb */
[----:B------:R-:W-:Y:S02]  /*11cf0*/  PRMT R90, R90, 0x5410, R25 ;  /* 0x000054105a5a7816 */ /* 0x000fe40000000019 */
[----:B------:R-:W-:Y:S01]  /*11d00*/  PRMT R87, R87, 0x5410, R26 ;  /* 0x0000541057577816 */ /* 0x000fe2000000001a */
[----:B------:R-:W-:Y:S01]  /*11d10*/  IMAD R40, R33, 0x2, R2 ;  /* 0x0000000221287824 */ /* 0x000fe200078e0202 */
[----:B------:R-:W-:Y:S02]  /*11d20*/  SHF.R.U32.HI R42, RZ, 0x10, R27 ;  /* 0x00000010ff2a7819 */ /* 0x000fe4000001161b */
[----:B------:R-:W-:Y:S02]  /*11d30*/  PRMT R85, R85, 0x5410, R24 ;  /* 0x0000541055557816 */ /* 0x000fe40000000018 */
[----:B------:R-:W1:Y:S01]  /*11d40*/  LDS.128 R32, [R40+0xc400] ;  /* 0x00c4000028207984 */ /* 0x000e620000000c00 */
[----:B------:R-:W-:Y:S02]  /*11d50*/  PRMT R88, R88, 0x5410, R41 ;  /* 0x0000541058587816 */ /* 0x000fe40000000029 */
[----:B------:R-:W-:Y:S01]  /*11d60*/  PRMT R89, R89, 0x5410, R44 ;  /* 0x0000541059597816 */ /* 0x000fe2000000002c */
[----:B------:R-:W-:Y:S01]  /*11d70*/  IMAD.U32 R44, R87, 0x10000, RZ ;  /* 0x00010000572c7824 */ /* 0x000fe200078e00ff */
[----:B------:R-:W-:-:S02]  /*11d80*/  SHF.R.U32.HI R37, RZ, 0x10, R37 ;  /* 0x00000010ff257819 */ /* 0x000fc40000011625 */
[----:B------:R-:W-:Y:S02]  /*11d90*/  SHF.R.U32.HI R39, RZ, 0x10, R39 ;  /* 0x00000010ff277819 */ /* 0x000fe40000011627 */
[----:B------:R-:W-:Y:S01]  /*11da0*/  PRMT R91, R91, 0x5410, R42 ;  /* 0x000054105b5b7816 */ /* 0x000fe2000000002a */
[----:B------:R-:W-:Y:S01]  /*11db0*/  IMAD.U32 R42, R88, 0x10000, RZ ;  /* 0x00010000582a7824 */ /* 0x000fe200078e00ff */
[----:B------:R-:W-:Y:S02]  /*11dc0*/  PRMT R86, R86, 0x5410, R37 ;  /* 0x0000541056567816 */ /* 0x000fe40000000025 */
[----:B------:R-:W-:Y:S02]  /*11dd0*/  PRMT R84, R84, 0x5410, R39 ;  /* 0x0000541054547816 */ /* 0x000fe40000000027 */
[----:B------:R-:W-:Y:S01]  /*11de0*/  LOP3.LUT R87, R87, 0xffff0000, RZ, 0xc0, !PT ;  /* 0xffff000057577812 */ /* 0x000fe200078ec0ff */
[C---:B------:R-:W-:Y:S01]  /*11df0*/  IMAD.U32 R46, R86.reuse, 0x10000, RZ ;  /* 0x00010000562e7824 */ /* 0x040fe200078e00ff */
[----:B------:R-:W-:Y:S01]  /*11e00*/  LOP3.LUT R86, R86, 0xffff0000, RZ, 0xc0, !PT ;  /* 0xffff000056567812 */ /* 0x000fe200078ec0ff */
[C---:B-1----:R-:W-:Y:S01]  /*11e10*/  IMAD.U32 R37, R33.reuse, 0x10000, RZ ;  /* 0x0001000021257824 */ /* 0x042fe200078e00ff */
[----:B------:R-:W-:Y:S01]  /*11e20*/  LOP3.LUT R33, R33, 0xffff0000, RZ, 0xc0, !PT ;  /* 0xffff000021217812 */ /* 0x000fe200078ec0ff */
[C---:B------:R-:W-:Y:S01]  /*11e30*/  IMAD.U32 R39, R35.reuse, 0x10000, RZ ;  /* 0x0001000023277824 */ /* 0x040fe200078e00ff */
[----:B------:R-:W-:Y:S01]  /*11e40*/  LOP3.LUT R35, R35, 0xffff0000, RZ, 0xc0, !PT ;  /* 0xffff000023237812 */ /* 0x000fe200078ec0ff */
[----:B------:R-:W-:Y:S01]  /*11e50*/  FMUL.FTZ R64, R37, R46 ;  /* 0x0000002e25407220 */ /* 0x000fe20000410000 */
[C---:B------:R-:W-:Y:S01]  /*11e60*/  IMAD.U32 R38, R34.reuse, 0x10000, RZ ;  /* 0x0001000022267824 */ /* 0x040fe200078e00ff */
[----:B------:R-:W-:Y:S01]  /*11e70*/  LOP3.LUT R34, R34, 0xffff0000, RZ, 0xc0, !PT ;  /* 0xffff000022227812 */ /* 0x000fe200078ec0ff */
[----:B---3--:R-:W1:Y:S02]  /*11e80*/  LDS.128 R28, [R43] ;  /* 0x000000002b1c7984 */ /* 0x008e640000000c00 */
[C---:B-1----:R-:W-:Y:S01]  /*11e90*/  IMAD.U32 R25, R28.reuse, 0x10000, RZ ;  /* 0x000100001c197824 */ /* 0x042fe200078e00ff */
[----:B------:R-:W-:Y:S01]  /*11ea0*/  LOP3.LUT R26, R28, 0xffff0000, RZ, 0xc0, !PT ;  /* 0xffff00001c1a7812 */ /* 0x000fe200078ec0ff */
[C---:B------:R-:W-:Y:S01]  /*11eb0*/  IMAD.U32 R27, R29.reuse, 0x10000, RZ ;  /* 0x000100001d1b7824 */ /* 0x040fe200078e00ff */
[----:B------:R-:W-:Y:S01]  /*11ec0*/  LOP3.LUT R28, R29, 0xffff0000, RZ, 0xc0, !PT ;  /* 0xffff00001d1c7812 */ /* 0x000fe200078ec0ff */
[C---:B------:R-:W-:Y:S01]  /*11ed0*/  IMAD.U32 R29, R30.reuse, 0x10000, RZ ;  /* 0x000100001e1d7824 */ /* 0x040fe200078e00ff */
[----:B------:R-:W-:Y:S01]  /*11ee0*/  LOP3.LUT R24, R30, 0xffff0000, RZ, 0xc0, !PT ;  /* 0xffff00001e187812 */ /* 0x000fe200078ec0ff */
[C---:B------:R-:W-:Y:S01]  /*11ef0*/  IMAD.U32 R36, R31.reuse, 0x10000, RZ ;  /* 0x000100001f247824 */ /* 0x040fe200078e00ff */
[----:B------:R-:W-:Y:S01]  /*11f00*/  LOP3.LUT R30, R31, 0xffff0000, RZ, 0xc0, !PT ;  /* 0xffff00001f1e7812 */ /* 0x000fe200078ec0ff */
[C---:B------:R-:W-:Y:S01]  /*11f10*/  IMAD.U32 R31, R32.reuse, 0x10000, RZ ;  /* 0x00010000201f7824 */ /* 0x040fe200078e00ff */
[----:B------:R-:W-:-:S03]  /*11f20*/  LOP3.LUT R32, R32, 0xffff0000, RZ, 0xc0, !PT ;  /* 0xffff000020207812 */ /* 0x000fc600078ec0ff */
[C---:B------:R-:W-:Y:S01]  /*11f30*/  FMUL.FTZ R60, R31.reuse, R44 ;  /* 0x0000002c1f3c7220 */ /* 0x040fe20000410000 */
[-C--:B------:R-:W-:Y:S01]  /*11f40*/  FMUL.FTZ R62, R31, R42.reuse ;  /* 0x0000002a1f3e7220 */ /* 0x080fe20000410000 */
[C---:B------:R-:W-:Y:S01]  /*11f50*/  IMAD.U32 R31, R84.reuse, 0x10000, RZ ;  /* 0x00010000541f7824 */ /* 0x040fe200078e00ff */
[----:B------:R-:W-:Y:S01]  /*11f60*/  LOP3.LUT R84, R84, 0xffff0000, RZ, 0xc0, !PT ;  /* 0xffff000054547812 */ /* 0x000fe200078ec0ff */
[----:B------:R-:W-:Y:S01]  /*11f70*/  FFMA.FTZ R60, R25, R42, -R60 ;  /* 0x0000002a193c7223 */ /* 0x000fe2000001083c */
[----:B------:R-:W-:Y:S02]  /*11f80*/  IMAD.U32 R42, R89, 0x10000, RZ ;  /* 0x00010000592a7824 */ /* 0x000fe400078e00ff */
[----:B------:R-:W-:Y:S01]  /*11f90*/  FFMA.FTZ R62, R25, R44, R62 ;  /* 0x0000002c193e7223 */ /* 0x000fe2000001003e */
[----:B------:R-:W-:Y:S01]  /*11fa0*/  IMAD.U32 R25, R91, 0x10000, RZ ;  /* 0x000100005b197824 */ /* 0x000fe200078e00ff */
[----:B------:R-:W-:Y:S01]  /*11fb0*/  LOP3.LUT R89, R89, 0xffff0000, RZ, 0xc0, !PT ;  /* 0xffff000059597812 */ /* 0x000fe200078ec0ff */
[-C--:B------:R-:W-:Y:S01]  /*11fc0*/  FMUL.FTZ R44, R37, R42.reuse ;  /* 0x0000002a252c7220 */ /* 0x080fe20000410000 */
[----:B------:R-:W-:Y:S01]  /*11fd0*/  FMUL.FTZ R37, R39, R31 ;  /* 0x0000001f27257220 */ /* 0x000fe20000410000 */
[----:B------:R-:W-:Y:S01]  /*11fe0*/  FFMA.FTZ R64, R27, R42, -R64 ;  /* 0x0000002a1b407223 */ /* 0x000fe20000010840 */
[-C--:B------:R-:W-:Y:S01]  /*11ff0*/  FMUL.FTZ R42, R39, R25.reuse ;  /* 0x00000019272a7220 */ /* 0x080fe20000410000 */
[----:B------:R-:W-:Y:S01]  /*12000*/  FFMA.FTZ R44, R27, R46, R44 ;  /* 0x0000002e1b2c7223 */ /* 0x000fe2000001002c */
[----:B------:R-:W-:Y:S01]  /*12010*/  FFMA.FTZ R41, R36, R25, -R37 ;  /* 0x0000001924297223 */ /* 0x000fe20000010825 */
[----:B------:R-:W-:Y:S01]  /*12020*/  LOP3.LUT R25, R88, 0xffff0000, RZ, 0xc0, !PT ;  /* 0xffff000058197812 */ /* 0x000fe200078ec0ff */
[----:B------:R-:W-:Y:S01]  /*12030*/  FMUL.FTZ R27, R32, R87 ;  /* 0x00000057201b7220 */ /* 0x000fe20000410000 */
[----:B------:R-:W-:Y:S01]  /*12040*/  FFMA.FTZ R42, R36, R31, R42 ;  /* 0x0000001f242a7223 */ /* 0x000fe2000001002a */
[----:B------:R-:W-:Y:S01]  /*12050*/  LOP3.LUT R91, R91, 0xffff0000, RZ, 0xc0, !PT ;  /* 0xffff00005b5b7812 */ /* 0x000fe200078ec0ff */
[----:B------:R-:W-:Y:S01]  /*12060*/  FMUL.FTZ R39, R33, R86 ;  /* 0x0000005621277220 */ /* 0x000fe20000410000 */
[-C--:B------:R-:W-:Y:S01]  /*12070*/  FMUL.FTZ R37, R32, R25.reuse ;  /* 0x0000001920257220 */ /* 0x080fe20000410000 */
[----:B------:R-:W-:Y:S01]  /*12080*/  FFMA.FTZ R31, R26, R25, -R27 ;  /* 0x000000191a1f7223 */ /* 0x000fe2000001081b */
[C---:B------:R-:W-:Y:S01]  /*12090*/  IMAD.U32 R27, R85.reuse, 0x10000, RZ ;  /* 0x00010000551b7824 */ /* 0x040fe200078e00ff */
[----:B------:R-:W-:Y:S01]  /*120a0*/  LOP3.LUT R85, R85, 0xffff0000, RZ, 0xc0, !PT ;  /* 0xffff000055557812 */ /* 0x000fe200078ec0ff */
[----:B------:R-:W-:-:S02]  /*120b0*/  IMAD.U32 R25, R90, 0x10000, RZ ;  /* 0x000100005a197824 */ /* 0x000fc400078e00ff */
[----:B------:R-:W-:Y:S01]  /*120c0*/  FFMA.FTZ R37, R26, R87, R37 ;  /* 0x000000571a257223 */ /* 0x000fe20000010025 */
[C---:B------:R-:W-:Y:S01]  /*120d0*/  FMUL.FTZ R26, R38.reuse, R27 ;  /* 0x0000001b261a7220 */ /* 0x040fe20000410000 */
[----:B------:R-:W-:Y:S01]  /*120e0*/  FMUL.FTZ R33, R33, R89 ;  /* 0x0000005921217220 */ /* 0x000fe20000410000 */
[----:B------:R-:W-:Y:S01]  /*120f0*/  FMUL.FTZ R38, R38, R25 ;  /* 0x0000001926267220 */ /* 0x000fe20000410000 */
[----:B------:R-:W-:Y:S01]  /*12100*/  FFMA.FTZ R39, R28, R89, -R39 ;  /* 0x000000591c277223 */ /* 0x000fe20000010827 */
[C---:B------:R-:W-:Y:S01]  /*12110*/  FFMA.FTZ R26, R29.reuse, R25, -R26 ;  /* 0x000000191d1a7223 */ /* 0x040fe2000001081a */
[----:B------:R-:W-:Y:S01]  /*12120*/  LOP3.LUT R25, R90, 0xffff0000, RZ, 0xc0, !PT ;  /* 0xffff00005a197812 */ /* 0x000fe200078ec0ff */
[----:B------:R-:W-:Y:S01]  /*12130*/  FFMA.FTZ R38, R29, R27, R38 ;  /* 0x0000001b1d267223 */ /* 0x000fe20000010026 */
[C---:B------:R-:W-:Y:S01]  /*12140*/  FMUL.FTZ R27, R34.reuse, R85 ;  /* 0x00000055221b7220 */ /* 0x040fe20000410000 */
[C---:B------:R-:W-:Y:S01]  /*12150*/  FMUL.FTZ R29, R35.reuse, R84 ;  /* 0x00000054231d7220 */ /* 0x040fe20000410000 */
[----:B------:R-:W-:Y:S01]  /*12160*/  FMUL.FTZ R35, R35, R91 ;  /* 0x0000005b23237220 */ /* 0x000fe20000410000 */
[-C--:B------:R-:W-:Y:S01]  /*12170*/  FMUL.FTZ R34, R34, R25.reuse ;  /* 0x0000001922227220 */ /* 0x080fe20000410000 */
        /* <DEDUP_REMOVED lines=15> */
.L_x_1733:
[----:B------:R-:W-:Y:S05]  /*12270*/  BSYNC B1 ;  /* 0x0000000000017941 */ /* 0x000fea0003800000 */
.L_x_1732:
[----:B---3--:R-:W-:-:S05]  /*12280*/  VIADD R24, R174, 0x40 ;  /* 0x00000040ae187836 */ /* 0x008fca0000000000 */
[----:B------:R-:W-:-:S13]  /*12290*/  ISETP.GE.AND P0, PT, R24, R69, PT ;  /* 0x000000451800720c */ /* 0x000fda0003f06270 */
[----:B------:R-:W-:Y:S05]  /*122a0*/  @P0 BRA `(.L_x_1713) ;  /* 0x0000001400040947 */ /* 0x000fea0003800000 */
[----:B-12---:R-:W1:Y:S01]  /*122b0*/  LDC R33, c[0x0][0x3f4] ;  /* 0x0000fd00ff217b82 */ /* 0x006e620000000800 */
[----:B------:R-:W-:Y:S01]  /*122c0*/  BSSY B1, `(.L_x_1738) ;  /* 0x000006d000017945 */ /* 0x000fe20003800000 */
[----:B------:R-:W-:Y:S02]  /*122d0*/  SHF.R.U32.HI R44, RZ, 0x3, R181 ;  /* 0x00000003ff2c7819 */ /* 0x000fe400000116b5 */
[-C--:B-1----:R-:W-:Y:S02]  /*122e0*/  ISETP.GE.AND P0, PT, R18, R33.reuse, PT ;  /* 0x000000211200720c */ /* 0x082fe40003f06270 */
[-C--:B------:R-:W-:Y:S02]  /*122f0*/  ISETP.GE.AND P1, PT, R167, R33.reuse, PT ;  /* 0x00000021a700720c */ /* 0x080fe40003f26270 */
[----:B------:R-:W-:-:S09]  /*12300*/  ISETP.GE.AND P2, PT, R168, R33, PT ;  /* 0x00000021a800720c */ /* 0x000fd20003f46270 */
[----:B------:R-:W-:Y:S05]  /*12310*/  @P0 BRA `(.L_x_1739) ;  /* 0x00000004009c0947 */ /* 0x000fea0003800000 */
[----:B------:R-:W2:Y:S01]  /*12320*/  LDL R46, [R1+0x40] ;  /* 0x00004000012e7983 */ /* 0x000ea20000100800 */
[----:B------:R-:W-:Y:S02]  /*12330*/  LEA.HI R24, R33, R210, RZ, 0x1d ;  /* 0x000000d221187211 */ /* 0x000fe400078fe8ff */
[--C-:B------:R-:W-:Y:S02]  /*12340*/  SHF.R.U64 R35, R4, 0x10, R5.reuse ;  /* 0x0000001004237819 */ /* 0x100fe40000001205 */
[----:B------:R-:W-:Y:S01]  /*12350*/  SHF.R.S32.HI R25, RZ, 0x1f, R24 ;  /* 0x0000001fff197819 */ /* 0x000fe20000011418 */
[----:B------:R-:W-:Y:S01]  /*12360*/  IMAD.SHL.U32 R26, R24, 0x8, RZ ;  /* 0x00000008181a7824 */ /* 0x000fe200078e00ff */
[----:B------:R-:W-:Y:S02]  /*12370*/  SHF.R.U32.HI R4, RZ, 0x10, R5 ;  /* 0x00000010ff047819 */ /* 0x000fe40000011605 */
[----:B------:R-:W-:Y:S02]  /*12380*/  LEA.HI R25, R25, R24, RZ, 0x3 ;  /* 0x0000001819197211 */ /* 0x000fe400078f18ff */
[----:B------:R-:W-:-:S02]  /*12390*/  LOP3.LUT R24, R181, 0x38, R26, 0xf8, !PT ;  /* 0x00000038b5187812 */ /* 0x000fc400078ef81a */
[--C-:B------:R-:W-:Y:S01]  /*123a0*/  SHF.R.U64 R5, R6, 0x10, R7.reuse ;  /* 0x0000001006057819 */ /* 0x100fe20000001207 */
[----:B------:R-:W-:Y:S01]  /*123b0*/  IMAD.SHL.U32 R25, R25, 0x400, RZ ;  /* 0x0000040019197824 */ /* 0x000fe200078e00ff */
[----:B------:R-:W-:Y:S02]  /*123c0*/  LOP3.LUT R24, R24, R44, RZ, 0x3c, !PT ;  /* 0x0000002c18187212 */ /* 0x000fe400078e3cff */
[----:B------:R-:W-:Y:S02]  /*123d0*/  SHF.R.U32.HI R6, RZ, 0x10, R7 ;  /* 0x00000010ff067819 */ /* 0x000fe40000011607 */
[----:B------:R-:W-:Y:S02]  /*123e0*/  LOP3.LUT R25, R25, 0x7fffe000, RZ, 0xc0, !PT ;  /* 0x7fffe00019197812 */ /* 0x000fe400078ec0ff */
[----:B------:R-:W-:Y:S02]  /*123f0*/  SHF.R.U64 R39, R48, 0x10, R49 ;  /* 0x0000001030277819 */ /* 0x000fe40000001231 */
[----:B------:R-:W-:-:S02]  /*12400*/  IADD3 R29, R24, R25, R201 ;  /* 0x00000019181d7210 */ /* 0x000fc40007ffe0c9 */
[----:B------:R-:W-:Y:S02]  /*12410*/  PRMT R92, R92, 0x5410, R35 ;  /* 0x000054105c5c7816 */ /* 0x000fe40000000023 */
[----:B------:R-:W-:Y:S01]  /*12420*/  PRMT R93, R93, 0x5410, R4 ;  /* 0x000054105d5d7816 */ /* 0x000fe20000000004 */
[----:B------:R-:W-:Y:S01]  /*12430*/  IMAD R32, R29, 0x2, R2 ;  /* 0x000000021d207824 */ /* 0x000fe200078e0202 */
[----:B------:R-:W-:Y:S02]  /*12440*/  PRMT R94, R94, 0x5410, R5 ;  /* 0x000054105e5e7816 */ /* 0x000fe40000000005 */
[----:B------:R-:W-:Y:S01]  /*12450*/  PRMT R95, R95, 0x5410, R6 ;  /* 0x000054105f5f7816 */ /* 0x000fe20000000006 */
[----:B------:R-:W-:Y:S01]  /*12460*/  IMAD.U32 R40, R93, 0x10000, RZ ;  /* 0x000100005d287824 */ /* 0x000fe200078e00ff */
[----:B------:R-:W1:Y:S01]  /*12470*/  LDS.128 R28, [R32+0xc400] ;  /* 0x00c40000201c7984 */ /* 0x000e620000000c00 */
[----:B------:R-:W-:Y:S01]  /*12480*/  PRMT R96, R96, 0x5410, R39 ;  /* 0x0000541060607816 */ /* 0x000fe20000000027 */
[----:B------:R-:W-:Y:S01]  /*12490*/  IMAD.U32 R39, R92, 0x10000, RZ ;  /* 0x000100005c277824 */ /* 0x000fe200078e00ff */
[----:B------:R-:W-:-:S02]  /*124a0*/  SHF.R.U32.HI R48, RZ, 0x10, R49 ;  /* 0x00000010ff307819 */ /* 0x000fc40000011631 */
[--C-:B------:R-:W-:Y:S01]  /*124b0*/  SHF.R.U64 R37, R50, 0x10, R51.reuse ;  /* 0x0000001032257819 */ /* 0x100fe20000001233 */
[----:B------:R-:W-:Y:S01]  /*124c0*/  IMAD.U32 R38, R96, 0x10000, RZ ;  /* 0x0001000060267824 */ /* 0x000fe200078e00ff */
[----:B------:R-:W-:Y:S02]  /*124d0*/  SHF.R.U32.HI R50, RZ, 0x10, R51 ;  /* 0x00000010ff327819 */ /* 0x000fe40000011633 */
[----:B------:R-:W-:Y:S02]  /*124e0*/  PRMT R97, R97, 0x5410, R48 ;  /* 0x0000541061617816 */ /* 0x000fe40000000030 */
[----:B------:R-:W-:Y:S02]  /*124f0*/  PRMT R99, R99, 0x5410, R50 ;  /* 0x0000541063637816 */ /* 0x000fe40000000032 */
[----:B------:R-:W-:Y:S02]  /*12500*/  PRMT R98, R98, 0x5410, R37 ;  /* 0x0000541062627816 */ /* 0x000fe40000000025 */
[----:B------:R-:W-:-:S02]  /*12510*/  LOP3.LUT R92, R92, 0xffff0000, RZ, 0xc0, !PT ;  /* 0xffff00005c5c7812 */ /* 0x000fc400078ec0ff */
[----:B------:R-:W-:Y:S02]  /*12520*/  LOP3.LUT R96, R96, 0xffff0000, RZ, 0xc0, !PT ;  /* 0xffff000060607812 */ /* 0x000fe400078ec0ff */
        /* <DEDUP_REMOVED lines=8> */
[----:B--2---:R-:W1:Y:S02]  /*125b0*/  LDS.128 R24, [R46] ;  /* 0x000000002e187984 */ /* 0x004e640000000c00 */
        /* <DEDUP_REMOVED lines=10> */
[CC--:B------:R-:W-:Y:S01]  /*12660*/  FMUL.FTZ R41, R27.reuse, R39.reuse ;  /* 0x000000271b297220 */ /* 0x0c0fe20000410000 */
[-C--:B------:R-:W-:Y:S01]  /*12670*/  FMUL.FTZ R43, R27, R38.reuse ;  /* 0x000000261b2b7220 */ /* 0x080fe20000410000 */
[C---:B------:R-:W-:Y:S01]  /*12680*/  IMAD.U32 R27, R97.reuse, 0x10000, RZ ;  /* 0x00010000611b7824 */ /* 0x040fe200078e00ff */
[----:B------:R-:W-:Y:S01]  /*12690*/  LOP3.LUT R97, R97, 0xffff0000, RZ, 0xc0, !PT ;  /* 0xffff000061617812 */ /* 0x000fe200078ec0ff */
[C---:B------:R-:W-:Y:S01]  /*126a0*/  FFMA.FTZ R41, R4.reuse, R38, -R41 ;  /* 0x0000002604297223 */ /* 0x040fe20000010829 */
[----:B------:R-:W-:Y:S02]  /*126b0*/  IMAD.U32 R38, R95, 0x10000, RZ ;  /* 0x000100005f267824 */ /* 0x000fe400078e00ff */
[----:B------:R-:W-:Y:S01]  /*126c0*/  FFMA.FTZ R43, R4, R39, R43 ;  /* 0x00000027042b7223 */ /* 0x000fe2000001002b */
[----:B------:R-:W-:Y:S02]  /*126d0*/  IMAD.U32 R4, R99, 0x10000, RZ ;  /* 0x0001000063047824 */ /* 0x000fe400078e00ff */
[-C--:B------:R-:W-:Y:S01]  /*126e0*/  FMUL.FTZ R35, R35, R27.reuse ;  /* 0x0000001b23237220 */ /* 0x080fe20000410000 */
[C---:B------:R-:W-:Y:S01]  /*126f0*/  FFMA.FTZ R45, R6.reuse, R27, -R45 ;  /* 0x0000001b062d7223 */ /* 0x040fe2000001082d */
[C---:B------:R-:W-:Y:S01]  /*12700*/  FMUL.FTZ R27, R37.reuse, R38 ;  /* 0x00000026251b7220 */ /* 0x040fe20000410000 */
[----:B------:R-:W-:Y:S01]  /*12710*/  FMUL.FTZ R39, R37, R4 ;  /* 0x0000000425277220 */ /* 0x000fe20000410000 */
[----:B------:R-:W-:Y:S01]  /*12720*/  FFMA.FTZ R35, R6, R40, R35 ;  /* 0x0000002806237223 */ /* 0x000fe20000010023 */
[----:B------:R-:W-:-:S02]  /*12730*/  IMAD.U32 R6, R94, 0x10000, RZ ;  /* 0x000100005e067824 */ /* 0x000fc400078e00ff */
[----:B------:R-:W-:Y:S01]  /*12740*/  FFMA.FTZ R37, R34, R4, -R27 ;  /* 0x0000000422257223 */ /* 0x000fe2000001081b */
[C---:B------:R-:W-:Y:S01]  /*12750*/  FMUL.FTZ R4, R28.reuse, R92 ;  /* 0x0000005c1c047220 */ /* 0x040fe20000410000 */
[----:B------:R-:W-:Y:S01]  /*12760*/  FMUL.FTZ R28, R28, R96 ;  /* 0x000000601c1c7220 */ /* 0x000fe20000410000 */
[----:B------:R-:W-:Y:S01]  /*12770*/  FMUL.FTZ R40, R36, R6 ;  /* 0x0000000624287220 */ /* 0x000fe20000410000 */
[----:B------:R-:W-:Y:S01]  /*12780*/  LOP3.LUT R94, R94, 0xffff0000, RZ, 0xc0, !PT ;  /* 0xffff00005e5e7812 */ /* 0x000fe200078ec0ff */
[----:B------:R-:W-:Y:S01]  /*12790*/  FFMA.FTZ R96, R5, R96, -R4 ;  /* 0x0000006005607223 */ /* 0x000fe20000010804 */
[C---:B------:R-:W-:Y:S01]  /*127a0*/  IMAD.U32 R4, R98.reuse, 0x10000, RZ ;  /* 0x0001000062047824 */ /* 0x040fe200078e00ff */
[----:B------:R-:W-:Y:S01]  /*127b0*/  LOP3.LUT R98, R98, 0xffff0000, RZ, 0xc0, !PT ;  /* 0xffff000062627812 */ /* 0x000fe200078ec0ff */
[----:B------:R-:W-:Y:S01]  /*127c0*/  FFMA.FTZ R39, R34, R38, R39 ;  /* 0x0000002622277223 */ /* 0x000fe20000010027 */
[----:B------:R-:W-:Y:S01]  /*127d0*/  LOP3.LUT R95, R95, 0xffff0000, RZ, 0xc0, !PT ;  /* 0xffff00005f5f7812 */ /* 0x000fe200078ec0ff */
[-C--:B------:R-:W-:Y:S01]  /*127e0*/  FMUL.FTZ R36, R36, R4.reuse ;  /* 0x0000000424247220 */ /* 0x080fe20000410000 */
[----:B------:R-:W-:Y:S01]  /*127f0*/  LOP3.LUT R99, R99, 0xffff0000, RZ, 0xc0, !PT ;  /* 0xffff000063637812 */ /* 0x000fe200078ec0ff */
[----:B------:R-:W-:Y:S01]  /*12800*/  FFMA.FTZ R40, R7, R4, -R40 ;  /* 0x0000000407287223 */ /* 0x000fe20000010828 */
[C---:B------:R-:W-:Y:S01]  /*12810*/  FMUL.FTZ R27, R29.reuse, R93 ;  /* 0x0000005d1d1b7220 */ /* 0x040fe20000410000 */
[----:B------:R-:W-:Y:S01]  /*12820*/  FMUL.FTZ R38, R29, R97 ;  /* 0x000000611d267220 */ /* 0x000fe20000410000 */
[----:B------:R-:W-:Y:S01]  /*12830*/  FFMA.FTZ R28, R5, R92, R28 ;  /* 0x0000005c051c7223 */ /* 0x000fe2000001001c */
[C---:B------:R-:W-:Y:S01]  /*12840*/  FMUL.FTZ R4, R30.reuse, R94 ;  /* 0x0000005e1e047220 */ /* 0x040fe20000410000 */
[----:B------:R-:W-:Y:S01]  /*12850*/  FFMA.FTZ R36, R7, R6, R36 ;  /* 0x0000000607247223 */ /* 0x000fe20000010024 */
[-C--:B------:R-:W-:Y:S01]  /*12860*/  FMUL.FTZ R5, R30, R98.reuse ;  /* 0x000000621e057220 */ /* 0x080fe20000410000 */
[C---:B------:R-:W-:Y:S01]  /*12870*/  FMUL.FTZ R29, R31.reuse, R95 ;  /* 0x0000005f1f1d7220 */ /* 0x040fe20000410000 */
[----:B------:R-:W-:Y:S01]  /*12880*/  FMUL.FTZ R6, R31, R99 ;  /* 0x000000631f067220 */ /* 0x000fe20000410000 */
[----:B------:R-:W-:Y:S01]  /*12890*/  FFMA.FTZ R34, R24, R97, -R27 ;  /* 0x0000006118227223 */ /* 0x000fe2000001081b */
[C---:B------:R-:W-:Y:S01]  /*128a0*/  FFMA.FTZ R7, R25.reuse, R98, -R4 ;  /* 0x0000006219077223 */ /* 0x040fe20000010804 */
[----:B------:R-:W-:Y:S01]  /*128b0*/  FFMA.FTZ R27, R25, R94, R5 ;  /* 0x0000005e191b7223 */ /* 0x000fe20000010005 */
        /* <DEDUP_REMOVED lines=13> */
.L_x_1739:
[----:B------:R-:W-:Y:S05]  /*12990*/  BSYNC B1 ;  /* 0x0000000000017941 */ /* 0x000fea0003800000 */
.L_x_1738:
[----:B------:R-:W-:Y:S04]  /*129a0*/  BSSY B1, `(.L_x_1740) ;  /* 0x0000069000017945 */ /* 0x000fe80003800000 */
[----:B------:R-:W-:Y:S05]  /*129b0*/  @P1 BRA `(.L_x_1741) ;  /* 0x00000004009c1947 */ /* 0x000fea0003800000 */
[----:B------:R-:W2:Y:S01]  /*129c0*/  LDL R41, [R1+0x38] ;  /* 0x0000380001297983 */ /* 0x000ea20000100800 */
[----:B-1----:R-:W-:Y:S02]  /*129d0*/  LEA.HI R4, R33, R170, RZ, 0x1d ;  /* 0x000000aa21047211 */ /* 0x002fe400078fe8ff */
[----:B------:R-:W-:Y:S02]  /*129e0*/  SHF.R.U64 R34, R52, 0x10, R53 ;  /* 0x0000001034227819 */ /* 0x000fe40000001235 */
[----:B------:R-:W-:Y:S01]  /*129f0*/  SHF.R.S32.HI R5, RZ, 0x1f, R4 ;  /* 0x0000001fff057819 */ /* 0x000fe20000011404 */
[----:B------:R-:W-:Y:S01]  /*12a00*/  IMAD.SHL.U32 R6, R4, 0x8, RZ ;  /* 0x0000000804067824 */ /* 0x000fe200078e00ff */
[----:B------:R-:W-:Y:S02]  /*12a10*/  SHF.R.U64 R30, R8, 0x10, R9 ;  /* 0x00000010081e7819 */ /* 0x000fe40000001209 */
[----:B------:R-:W-:Y:S02]  /*12a20*/  LEA.HI R5, R5, R4, RZ, 0x3 ;  /* 0x0000000405057211 */ /* 0x000fe400078f18ff */
[----:B------:R-:W-:-:S02]  /*12a30*/  LOP3.LUT R4, R181, 0x38, R6, 0xf8, !PT ;  /* 0x00000038b5047812 */ /* 0x000fc400078ef806 */
[----:B------:R-:W-:Y:S01]  /*12a40*/  SHF.R.U32.HI R9, RZ, 0x10, R9 ;  /* 0x00000010ff097819 */ /* 0x000fe20000011609 */
[----:B------:R-:W-:Y:S01]  /*12a50*/  IMAD.SHL.U32 R5, R5, 0x400, RZ ;  /* 0x0000040005057824 */ /* 0x000fe200078e00ff */
[----:B------:R-:W-:Y:S02]  /*12a60*/  LOP3.LUT R4, R4, R44, RZ, 0x3c, !PT ;  /* 0x0000002c04047212 */ /* 0x000fe400078e3cff */
[----:B------:R-:W-:Y:S02]  /*12a70*/  PRMT R79, R79, 0x5410, R34 ;  /* 0x000054104f4f7816 */ /* 0x000fe40000000022 */
[----:B------:R-:W-:Y:S02]  /*12a80*/  LOP3.LUT R5, R5, 0x7fffe000, RZ, 0xc0, !PT ;  /* 0x7fffe00005057812 */ /* 0x000fe400078ec0ff */
[----:B------:R-:W-:Y:S01]  /*12a90*/  PRMT R75, R75, 0x5410, R30 ;  /* 0x000054104b4b7816 */ /* 0x000fe2000000001e */
[----:B------:R-:W-:Y:S01]  /*12aa0*/  IMAD.U32 R34, R79, 0x10000, RZ ;  /* 0x000100004f227824 */ /* 0x000fe200078e00ff */
[----:B------:R-:W-:-:S02]  /*12ab0*/  IADD3 R25, R4, R5, R201 ;  /* 0x0000000504197210 */ /* 0x000fc40007ffe0c9 */
[----:B------:R-:W-:Y:S01]  /*12ac0*/  SHF.R.U32.HI R53, RZ, 0x10, R53 ;  /* 0x00000010ff357819 */ /* 0x000fe20000011635 */
[----:B------:R-:W-:Y:S01]  /*12ad0*/  IMAD.U32 R35, R75, 0x10000, RZ ;  /* 0x000100004b237824 */ /* 0x000fe200078e00ff */
[----:B------:R-:W-:Y:S01]  /*12ae0*/  SHF.R.U64 R32, R54, 0x10, R55 ;  /* 0x0000001036207819 */ /* 0x000fe20000001237 */
[----:B------:R-:W-:Y:S01]  /*12af0*/  IMAD R28, R25, 0x2, R2 ;  /* 0x00000002191c7824 */ /* 0x000fe200078e0202 */
[----:B------:R-:W-:Y:S02]  /*12b00*/  SHF.R.U64 R8, R10, 0x10, R11 ;  /* 0x000000100a087819 */ /* 0x000fe4000000120b */
[----:B------:R-:W-:Y:S02]  /*12b10*/  PRMT R76, R76, 0x5410, R9 ;  /* 0x000054104c4c7816 */ /* 0x000fe40000000009 */
[----:B------:R-:W1:Y:S01]  /*12b20*/  LDS.128 R24, [R28+0xc400] ;  /* 0x00c400001c187984 */ /* 0x000e620000000c00 */
[----:B------:R-:W-:Y:S02]  /*12b30*/  SHF.R.U32.HI R55, RZ, 0x10, R55 ;  /* 0x00000010ff377819 */ /* 0x000fe40000011637 */
[----:B------:R-:W-:Y:S01]  /*12b40*/  SHF.R.U32.HI R11, RZ, 0x10, R11 ;  /* 0x00000010ff0b7819 */ /* 0x000fe2000001160b */
[----:B------:R-:W-:Y:S01]  /*12b50*/  IMAD.U32 R36, R76, 0x10000, RZ ;  /* 0x000100004c247824 */ /* 0x000fe200078e00ff */
[----:B------:R-:W-:-:S02]  /*12b60*/  PRMT R80, R80, 0x5410, R53 ;  /* 0x0000541050507816 */ /* 0x000fc40000000035 */
[----:B------:R-:W-:Y:S02]  /*12b70*/  PRMT R77, R77, 0x5410, R8 ;  /* 0x000054104d4d7816 */ /* 0x000fe40000000008 */
[----:B------:R-:W-:Y:S02]  /*12b80*/  PRMT R82, R82, 0x5410, R55 ;  /* 0x0000541052527816 */ /* 0x000fe40000000037 */
[----:B------:R-:W-:Y:S02]  /*12b90*/  PRMT R78, R78, 0x5410, R11 ;  /* 0x000054104e4e7816 */ /* 0x000fe4000000000b */
[----:B------:R-:W-:Y:S02]  /*12ba0*/  PRMT R81, R81, 0x5410, R32 ;  /* 0x0000541051517816 */ /* 0x000fe40000000020 */
[----:B------:R-:W-:Y:S02]  /*12bb0*/  LOP3.LUT R75, R75, 0xffff0000, RZ, 0xc0, !PT ;  /* 0xffff00004b4b7812 */ /* 0x000fe400078ec0ff */
[----:B------:R-:W-:-:S02]  /*12bc0*/  LOP3.LUT R79, R79, 0xffff0000, RZ, 0xc0, !PT ;  /* 0xffff00004f4f7812 */ /* 0x000fc400078ec0ff */
[----:B------:R-:W-:Y:S01]  /*12bd0*/  LOP3.LUT R76, R76, 0xffff0000, RZ, 0xc0, !PT ;  /* 0xffff00004c4c7812 */ /* 0x000fe200078ec0ff */
[C---:B-1----:R-:W-:Y:S01]  /*12be0*/  IMAD.U32 R29, R24.reuse, 0x10000, RZ ;  /* 0x00010000181d7824 */ /* 0x042fe200078e00ff */
[----:B------:R-:W-:Y:S01]  /*12bf0*/  LOP3.LUT R24, R24, 0xffff0000, RZ, 0xc0, !PT ;  /* 0xffff000018187812 */ /* 0x000fe200078ec0ff */
[C---:B------:R-:W-:Y:S01]  /*12c00*/  IMAD.U32 R30, R25.reuse, 0x10000, RZ ;  /* 0x00010000191e7824 */ /* 0x040fe200078e00ff */
[----:B------:R-:W-:Y:S01]  /*12c10*/  LOP3.LUT R25, R25, 0xffff0000, RZ, 0xc0, !PT ;  /* 0xffff000019197812 */ /* 0x000fe200078ec0ff */
[C---:B------:R-:W-:Y:S01]  /*12c20*/  FMUL.FTZ R37, R29.reuse, R35 ;  /* 0x000000231d257220 */ /* 0x040fe20000410000 */
[----:B------:R-:W-:Y:S01]  /*12c30*/  FMUL.FTZ R39, R29, R34 ;  /* 0x000000221d277220 */ /* 0x000fe20000410000 */
[----:B------:R-:W-:Y:S02]  /*12c40*/  IMAD.U32 R29, R80, 0x10000, RZ ;  /* 0x00010000501d7824 */ /* 0x000fe400078e00ff */
[----:B------:R-:W-:Y:S01]  /*12c50*/  FMUL.FTZ R38, R30, R36 ;  /* 0x000000241e267220 */ /* 0x000fe20000410000 */
[----:B------:R-:W-:Y:S01]  /*12c60*/  IMAD.U32 R32, R27, 0x10000, RZ ;  /* 0x000100001b207824 */ /* 0x000fe200078e00ff */
[----:B------:R-:W-:Y:S01]  /*12c70*/  LOP3.LUT R80, R80, 0xffff0000, RZ, 0xc0, !PT ;  /* 0xffff000050507812 */ /* 0x000fe200078ec0ff */
[----:B------:R-:W-:Y:S01]  /*12c80*/  FMUL.FTZ R30, R30, R29 ;  /* 0x0000001d1e1e7220 */ /* 0x000fe20000410000 */
[C---:B------:R-:W-:Y:S01]  /*12c90*/  IMAD.U32 R31, R26.reuse, 0x10000, RZ ;  /* 0x000100001a1f7824 */ /* 0x040fe200078e00ff */
[----:B------:R-:W-:-:S02]  /*12ca0*/  LOP3.LUT R26, R26, 0xffff0000, RZ, 0xc0, !PT ;  /* 0xffff00001a1a7812 */ /* 0x000fc400078ec0ff */
[----:B------:R-:W-:Y:S01]  /*12cb0*/  LOP3.LUT R27, R27, 0xffff0000, RZ, 0xc0, !PT ;  /* 0xffff00001b1b7812 */ /* 0x000fe200078ec0ff */
[----:B--2---:R-:W1:Y:S02]  /*12cc0*/  LDS.128 R4, [R41] ;  /* 0x0000000029047984 */ /* 0x004e640000000c00 */
[C---:B-1----:R-:W-:Y:S01]  /*12cd0*/  IMAD.U32 R8, R4.reuse, 0x10000, RZ ;  /* 0x0001000004087824 */ /* 0x042fe200078e00ff */
[----:B------:R-:W-:Y:S01]  /*12ce0*/  LOP3.LUT R4, R4, 0xffff0000, RZ, 0xc0, !PT ;  /* 0xffff000004047812 */ /* 0x000fe200078ec0ff */
[C---:B------:R-:W-:Y:S01]  /*12cf0*/  IMAD.U32 R9, R5.reuse, 0x10000, RZ ;  /* 0x0001000005097824 */ /* 0x040fe200078e00ff */
[----:B------:R-:W-:Y:S01]  /*12d00*/  LOP3.LUT R5, R5, 0xffff0000, RZ, 0xc0, !PT ;  /* 0xffff000005057812 */ /* 0x000fe200078ec0ff */
[C---:B------:R-:W-:Y:S01]  /*12d10*/  FFMA.FTZ R37, R8.reuse, R34, -R37 ;  /* 0x0000002208257223 */ /* 0x040fe20000010825 */
[----:B------:R-:W-:Y:S01]  /*12d20*/  FFMA.FTZ R39, R8, R35, R39 ;  /* 0x0000002308277223 */ /* 0x000fe20000010027 */
[----:B------:R-:W-:Y:S02]  /*12d30*/  IMAD.U32 R34, R78, 0x10000, RZ ;  /* 0x000100004e227824 */ /* 0x000fe400078e00ff */
[----:B------:R-:W-:Y:S01]  /*12d40*/  FFMA.FTZ R38, R9, R29, -R38 ;  /* 0x0000001d09267223 */ /* 0x000fe20000010826 */
[----:B------:R-:W-:-:S02]  /*12d50*/  IMAD.U32 R8, R82, 0x10000, RZ ;  /* 0x0001000052087824 */ /* 0x000fc400078e00ff */
[----:B------:R-:W-:Y:S01]  /*12d60*/  FFMA.FTZ R36, R9, R36, R30 ;  /* 0x0000002409247223 */ /* 0x000fe2000001001e */
[----:B------:R-:W-:Y:S02]  /*12d70*/  IMAD.U32 R11, R7, 0x10000, RZ ;  /* 0x00010000070b7824 */ /* 0x000fe400078e00ff */
[C---:B------:R-:W-:Y:S01]  /*12d80*/  FMUL.FTZ R40, R32.reuse, R34 ;  /* 0x0000002220287220 */ /* 0x040fe20000410000 */
[----:B------:R-:W-:Y:S01]  /*12d90*/  FMUL.FTZ R29, R32, R8 ;  /* 0x00000008201d7220 */ /* 0x000fe20000410000 */
[C---:B------:R-:W-:Y:S01]  /*12da0*/  FMUL.FTZ R9, R24.reuse, R75 ;  /* 0x0000004b18097220 */ /* 0x040fe20000410000 */
[----:B------:R-:W-:Y:S01]  /*12db0*/  FMUL.FTZ R32, R25, R76 ;  /* 0x0000004c19207220 */ /* 0x000fe20000410000 */
[C---:B------:R-:W-:Y:S01]  /*12dc0*/  FFMA.FTZ R40, R11.reuse, R8, -R40 ;  /* 0x000000080b287223 */ /* 0x040fe20000010828 */
[----:B------:R-:W-:Y:S01]  /*12dd0*/  FFMA.FTZ R34, R11, R34, R29 ;  /* 0x000000220b227223 */ /* 0x000fe2000001001d */
[-C--:B------:R-:W-:Y:S01]  /*12de0*/  FMUL.FTZ R11, R24, R79.reuse ;  /* 0x0000004f180b7220 */ /* 0x080fe20000410000 */
[----:B------:R-:W-:Y:S01]  /*12df0*/  FFMA.FTZ R24, R4, R79, -R9 ;  /* 0x0000004f04187223 */ /* 0x000fe20000010809 */
[----:B------:R-:W-:-:S02]  /*12e00*/  IMAD.U32 R9, R77, 0x10000, RZ ;  /* 0x000100004d097824 */ /* 0x000fc400078e00ff */
[----:B------:R-:W-:Y:S01]  /*12e10*/  FMUL.FTZ R25, R25, R80 ;  /* 0x0000005019197220 */ /* 0x000fe20000410000 */
[----:B------:R-:W-:Y:S01]  /*12e20*/  IMAD.U32 R8, R81, 0x10000, RZ ;  /* 0x0001000051087824 */ /* 0x000fe200078e00ff */
[----:B------:R-:W-:Y:S01]  /*12e30*/  LOP3.LUT R77, R77, 0xffff0000, RZ, 0xc0, !PT ;  /* 0xffff00004d4d7812 */ /* 0x000fe200078ec0ff */
[----:B------:R-:W-:Y:S02]  /*12e40*/  IMAD.U32 R10, R6, 0x10000, RZ ;  /* 0x00010000060a7824 */ /* 0x000fe400078e00ff */
[C---:B------:R-:W-:Y:S01]  /*12e50*/  FMUL.FTZ R29, R31.reuse, R9 ;  /* 0x000000091f1d7220 */ /* 0x040fe20000410000 */
[----:B------:R-:W-:Y:S01]  /*12e60*/  LOP3.LUT R78, R78, 0xffff0000, RZ, 0xc0, !PT ;  /* 0xffff00004e4e7812 */ /* 0x000fe200078ec0ff */
[----:B------:R-:W-:Y:S01]  /*12e70*/  FMUL.FTZ R31, R31, R8 ;  /* 0x000000081f1f7220 */ /* 0x000fe20000410000 */
[----:B------:R-:W-:Y:S01]  /*12e80*/  LOP3.LUT R81, R81, 0xffff0000, RZ, 0xc0, !PT ;  /* 0xffff000051517812 */ /* 0x000fe200078ec0ff */
[----:B------:R-:W-:Y:S01]  /*12e90*/  FFMA.FTZ R30, R4, R75, R11 ;  /* 0x0000004b041e7223 */ /* 0x000fe2000001000b */
[----:B------:R-:W-:Y:S01]  /*12ea0*/  LOP3.LUT R82, R82, 0xffff0000, RZ, 0xc0, !PT ;  /* 0xffff000052527812 */ /* 0x000fe200078ec0ff */
[C---:B------:R-:W-:Y:S01]  /*12eb0*/  FFMA.FTZ R11, R5.reuse, R80, -R32 ;  /* 0x00000050050b7223 */ /* 0x040fe20000010820 */
[----:B------:R-:W-:Y:S01]  /*12ec0*/  LOP3.LUT R6, R6, 0xffff0000, RZ, 0xc0, !PT ;  /* 0xffff000006067812 */ /* 0x000fe200078ec0ff */
[----:B------:R-:W-:Y:S01]  /*12ed0*/  FFMA.FTZ R25, R5, R76, R25 ;  /* 0x0000004c05197223 */ /* 0x000fe20000010019 */
[----:B------:R-:W-:Y:S01]  /*12ee0*/  LOP3.LUT R7, R7, 0xffff0000, RZ, 0xc0, !PT ;  /* 0xffff000007077812 */ /* 0x000fe200078ec0ff */
[C---:B------:R-:W-:Y:S01]  /*12ef0*/  FFMA.FTZ R29, R10.reuse, R8, -R29 ;  /* 0x000000080a1d7223 */ /* 0x040fe2000001081d */
[----:B------:R-:W-:Y:S01]  /*12f00*/  FFMA.FTZ R10, R10, R9, R31 ;  /* 0x000000090a0a7223 */ /* 0x000fe2000001001f */
[C---:B------:R-:W-:Y:S01]  /*12f10*/  FMUL.FTZ R5, R26.reuse, R77 ;  /* 0x0000004d1a057220 */ /* 0x040fe20000410000 */
[C---:B------:R-:W-:Y:S01]  /*12f20*/  FMUL.FTZ R8, R27.reuse, R78 ;  /* 0x0000004e1b087220 */ /* 0x040fe20000410000 */
[-C--:B------:R-:W-:Y:S01]  /*12f30*/  FMUL.FTZ R4, R26, R81.reuse ;  /* 0x000000511a047220 */ /* 0x080fe20000410000 */
[-C--:B------:R-:W-:Y:S01]  /*12f40*/  FMUL.FTZ R9, R27, R82.reuse ;  /* 0x000000521b097220 */ /* 0x080fe20000410000 */
[C---:B------:R-:W-:Y:S01]  /*12f50*/  FFMA.FTZ R26, R6.reuse, R81, -R5 ;  /* 0x00000051061a7223 */ /* 0x040fe20000010805 */
[C---:B------:R-:W-:Y:S01]  /*12f60*/  FFMA.FTZ R27, R7.reuse, R82, -R8 ;  /* 0x00000052071b7223 */ /* 0x040fe20000010808 */
        /* <DEDUP_REMOVED lines=12> */
.L_x_1741:
[----:B------:R-:W-:Y:S05]  /*13030*/  BSYNC B1 ;  /* 0x0000000000017941 */ /* 0x000fea0003800000 */
.L_x_1740:
[----:B------:R-:W-:Y:S05]  /*13040*/  @P2 BRA `(.L_x_1713) ;  /* 0x00000004009c2947 */ /* 0x000fea0003800000 */
[----:B------:R-:W3:Y:S01]  /*13050*/  LDL R34, [R1+0x34] ;  /* 0x0000340001227983 */ /* 0x000ee20000100800 */
[----:B------:R-:W-:Y:S02]  /*13060*/  LEA.HI R33, R33, R171, RZ, 0x1d ;  /* 0x000000ab21217211 */ /* 0x000fe400078fe8ff */
[----:B-1----:R-:W-:Y:S02]  /*13070*/  SHF.R.U64 R26, R58, 0x10, R59 ;  /* 0x000000103a1a7819 */ /* 0x002fe4000000123b */
[----:B--2---:R-:W-:Y:S01]  /*13080*/  SHF.R.S32.HI R6, RZ, 0x1f, R33 ;  /* 0x0000001fff067819 */ /* 0x004fe20000011421 */
[----:B------:R-:W-:Y:S01]  /*13090*/  IMAD.SHL.U32 R4, R33, 0x8, RZ ;  /* 0x0000000821047824 */ /* 0x000fe200078e00ff */
[----:B------:R-:W-:Y:S02]  /*130a0*/  SHF.R.U64 R25, R12, 0x10, R13 ;  /* 0x000000100c197819 */ /* 0x000fe4000000120d */
[----:B------:R-:W-:Y:S02]  /*130b0*/  LEA.HI R6, R6, R33, RZ, 0x3 ;  /* 0x0000002106067211 */ /* 0x000fe400078f18ff */
[----:B------:R-:W-:-:S02]  /*130c0*/  LOP3.LUT R4, R181, 0x38, R4, 0xf8, !PT ;  /* 0x00000038b5047812 */ /* 0x000fc400078ef804 */
[----:B------:R-:W-:Y:S01]  /*130d0*/  SHF.R.U32.HI R28, RZ, 0x10, R13 ;  /* 0x00000010ff1c7819 */ /* 0x000fe2000001160d */
[----:B------:R-:W-:Y:S01]  /*130e0*/  IMAD.SHL.U32 R6, R6, 0x400, RZ ;  /* 0x0000040006067824 */ /* 0x000fe200078e00ff */
[----:B------:R-:W-:Y:S02]  /*130f0*/  LOP3.LUT R4, R4, R44, RZ, 0x3c, !PT ;  /* 0x0000002c04047212 */ /* 0x000fe400078e3cff */
[----:B------:R-:W-:Y:S02]  /*13100*/  SHF.R.U64 R13, R14, 0x10, R15 ;  /* 0x000000100e0d7819 */ /* 0x000fe4000000120f */
[----:B------:R-:W-:Y:S02]  /*13110*/  LOP3.LUT R6, R6, 0x7fffe000, RZ, 0xc0, !PT ;  /* 0x7fffe00006067812 */ /* 0x000fe400078ec0ff */
[----:B------:R-:W-:Y:S02]  /*13120*/  PRMT R73, R73, 0x5410, R26 ;  /* 0x0000541049497816 */ /* 0x000fe4000000001a */
[----:B------:R-:W-:-:S02]  /*13130*/  IADD3 R9, R4, R6, R201 ;  /* 0x0000000604097210 */ /* 0x000fc40007ffe0c9 */
[----:B------:R-:W-:Y:S02]  /*13140*/  SHF.R.U64 R27, R56, 0x10, R57 ;  /* 0x00000010381b7819 */ /* 0x000fe40000001239 */
[----:B------:R-:W-:Y:S01]  /*13150*/  SHF.R.U32.HI R14, RZ, 0x10, R15 ;  /* 0x00000010ff0e7819 */ /* 0x000fe2000001160f */
[----:B------:R-:W-:Y:S01]  /*13160*/  IMAD R24, R9, 0x2, R2 ;  /* 0x0000000209187824 */ /* 0x000fe200078e0202 */
[----:B------:R-:W-:Y:S02]  /*13170*/  PRMT R26, R0, 0x5410, R25 ;  /* 0x00005410001a7816 */ /* 0x000fe40000000019 */
[----:B------:R-:W-:Y:S02]  /*13180*/  PRMT R70, R70, 0x5410, R27 ;  /* 0x0000541046467816 */ /* 0x000fe4000000001b */
[----:B------:R-:W1:Y:S01]  /*13190*/  LDS.128 R8, [R24+0xc400] ;  /* 0x00c4000018087984 */ /* 0x000e620000000c00 */
[----:B------:R-:W-:Y:S01]  /*131a0*/  PRMT R31, R21, 0x5410, R14 ;  /* 0x00005410151f7816 */ /* 0x000fe2000000000e */
[----:B------:R-:W-:Y:S01]  /*131b0*/  IMAD.U32 R27, R26, 0x10000, RZ ;  /* 0x000100001a1b7824 */ /* 0x000fe200078e00ff */
[----:B------:R-:W-:Y:S01]  /*131c0*/  SHF.R.U32.HI R56, RZ, 0x10, R57 ;  /* 0x00000010ff387819 */ /* 0x000fe20000011639 */
[----:B------:R-:W-:Y:S01]  /*131d0*/  IMAD.U32 R25, R70, 0x10000, RZ ;  /* 0x0001000046197824 */ /* 0x000fe200078e00ff */
[----:B------:R-:W-:Y:S01]  /*131e0*/  PRMT R28, R3, 0x5410, R28 ;  /* 0x00005410031c7816 */ /* 0x000fe2000000001c */
[----:B------:R-:W-:Y:S01]  /*131f0*/  IMAD.U32 R32, R31, 0x10000, RZ ;  /* 0x000100001f207824 */ /* 0x000fe200078e00ff */
[----:B------:R-:W-:-:S02]  /*13200*/  SHF.R.U32.HI R59, RZ, 0x10, R59 ;  /* 0x00000010ff3b7819 */ /* 0x000fc4000001163b */
[----:B------:R-:W-:Y:S01]  /*13210*/  PRMT R71, R71, 0x5410, R56 ;  /* 0x0000541047477816 */ /* 0x000fe20000000038 */
[----:B------:R-:W-:Y:S01]  /*13220*/  IMAD.U32 R29, R28, 0x10000, RZ ;  /* 0x000100001c1d7824 */ /* 0x000fe200078e00ff */
[----:B------:R-:W-:Y:S02]  /*13230*/  PRMT R74, R74, 0x5410, R59 ;  /* 0x000054104a4a7816 */ /* 0x000fe4000000003b */
[----:B------:R-:W-:Y:S02]  /*13240*/  PRMT R30, R20, 0x5410, R13 ;  /* 0x00005410141e7816 */ /* 0x000fe4000000000d */
[----:B------:R-:W-:Y:S02]  /*13250*/  LOP3.LUT R26, R26, 0xffff0000, RZ, 0xc0, !PT ;  /* 0xffff00001a1a7812 */ /* 0x000fe400078ec0ff */
[----:B------:R-:W-:Y:S02]  /*13260*/  LOP3.LUT R70, R70, 0xffff0000, RZ, 0xc0, !PT ;  /* 0xffff000046467812 */ /* 0x000fe400078ec0ff */
[----:B------:R-:W-:Y:S01]  /*13270*/  LOP3.LUT R28, R28, 0xffff0000, RZ, 0xc0, !PT ;  /* 0xffff00001c1c7812 */ /* 0x000fe200078ec0ff */
[C---:B-1----:R-:W-:Y:S01]  /*13280*/  IMAD.U32 R14, R8.reuse, 0x10000, RZ ;  /* 0x00010000080e7824 */ /* 0x042fe200078e00ff */
[----:B------:R-:W-:Y:S01]  /*13290*/  LOP3.LUT R8, R8, 0xffff0000, RZ, 0xc0, !PT ;  /* 0xffff000008087812 */ /* 0x000fe200078ec0ff */
[C---:B------:R-:W-:Y:S01]  /*132a0*/  IMAD.U32 R15, R9.reuse, 0x10000, RZ ;  /* 0x00010000090f7824 */ /* 0x040fe200078e00ff */
[----:B------:R-:W-:Y:S01]  /*132b0*/  LOP3.LUT R9, R9, 0xffff0000, RZ, 0xc0, !PT ;  /* 0xffff000009097812 */ /* 0x000fe200078ec0ff */
[C---:B------:R-:W-:Y:S01]  /*132c0*/  FMUL.FTZ R33, R14.reuse, R27 ;  /* 0x0000001b0e217220 */ /* 0x040fe20000410000 */
[-C--:B------:R-:W-:Y:S01]  /*132d0*/  FMUL.FTZ R35, R14, R25.reuse ;  /* 0x000000190e237220 */ /* 0x080fe20000410000 */
[C---:B------:R-:W-:Y:S01]  /*132e0*/  IMAD.U32 R14, R71.reuse, 0x10000, RZ ;  /* 0x00010000470e7824 */ /* 0x040fe200078e00ff */
[----:B------:R-:W-:Y:S01]  /*132f0*/  LOP3.LUT R71, R71, 0xffff0000, RZ, 0xc0, !PT ;  /* 0xffff000047477812 */ /* 0x000fe200078ec0ff */
[C---:B------:R-:W-:Y:S01]  /*13300*/  IMAD.U32 R21, R11.reuse, 0x10000, RZ ;  /* 0x000100000b157824 */ /* 0x040fe200078e00ff */
[----:B------:R-:W-:Y:S01]  /*13310*/  LOP3.LUT R11, R11, 0xffff0000, RZ, 0xc0, !PT ;  /* 0xffff00000b0b7812 */ /* 0x000fe200078ec0ff */
[C---:B------:R-:W-:Y:S01]  /*13320*/  IMAD.U32 R20, R10.reuse, 0x10000, RZ ;  /* 0x000100000a147824 */ /* 0x040fe200078e00ff */
[----:B------:R-:W-:Y:S01]  /*13330*/  LOP3.LUT R10, R10, 0xffff0000, RZ, 0xc0, !PT ;  /* 0xffff00000a0a7812 */ /* 0x000fe200078ec0ff */
[----:B---3--:R-:W1:Y:S02]  /*13340*/  LDS.128 R4, [R34] ;  /* 0x0000000022047984 */ /* 0x008e640000000c00 */
[C---:B-1----:R-:W-:Y:S01]  /*13350*/  IMAD.U32 R0, R4.reuse, 0x10000, RZ ;  /* 0x0001000004007824 */ /* 0x042fe200078e00ff */
[----:B------:R-:W-:Y:S01]  /*13360*/  LOP3.LUT R3, R4, 0xffff0000, RZ, 0xc0, !PT ;  /* 0xffff000004037812 */ /* 0x000fe200078ec0ff */
[C---:B------:R-:W-:Y:S01]  /*13370*/  IMAD.U32 R12, R5.reuse, 0x10000, RZ ;  /* 0x00010000050c7824 */ /* 0x040fe200078e00ff */
[----:B------:R-:W-:Y:S01]  /*13380*/  LOP3.LUT R4, R5, 0xffff0000, RZ, 0xc0, !PT ;  /* 0xffff000005047812 */ /* 0x000fe200078ec0ff */
[C---:B------:R-:W-:Y:S01]  /*13390*/  FFMA.FTZ R33, R0.reuse, R25, -R33 ;  /* 0x0000001900217223 */ /* 0x040fe20000010821 */
[----:B------:R-:W-:Y:S01]  /*133a0*/  FMUL.FTZ R25, R15, R29 ;  /* 0x0000001d0f197220 */ /* 0x000fe20000410000 */
[----:B------:R-:W-:Y:S01]  /*133b0*/  FFMA.FTZ R35, R0, R27, R35 ;  /* 0x0000001b00237223 */ /* 0x000fe20000010023 */
[----:B------:R-:W-:-:S02]  /*133c0*/  IMAD.U32 R0, R74, 0x10000, RZ ;  /* 0x000100004a007824 */ /* 0x000fc400078e00ff */
[-C--:B------:R-:W-:Y:S01]  /*133d0*/  FMUL.FTZ R15, R15, R14.reuse ;  /* 0x0000000e0f0f7220 */ /* 0x080fe20000410000 */
[C---:B------:R-:W-:Y:S01]  /*133e0*/  FFMA.FTZ R25, R12.reuse, R14, -R25 ;  /* 0x0000000e0c197223 */ /* 0x040fe20000010819 */
[----:B------:R-:W-:Y:S02]  /*133f0*/  IMAD.U32 R13, R7, 0x10000, RZ ;  /* 0x00010000070d7824 */ /* 0x000fe400078e00ff */
[C---:B------:R-:W-:Y:S01]  /*13400*/  FMUL.FTZ R14, R21.reuse, R32 ;  /* 0x00000020150e7220 */ /* 0x040fe20000410000 */
[----:B------:R-:W-:Y:S01]  /*13410*/  FMUL.FTZ R27, R21, R0 ;  /* 0x00000000151b7220 */ /* 0x000fe20000410000 */
[----:B------:R-:W-:Y:S01]  /*13420*/  FFMA.FTZ R15, R12, R29, R15 ;  /* 0x0000001d0c0f7223 */ /* 0x000fe2000001000f */
[C---:B------:R-:W-:Y:S01]  /*13430*/  FMUL.FTZ R12, R8.reuse, R70 ;  /* 0x00000046080c7220 */ /* 0x040fe20000410000 */
[----:B------:R-:W-:Y:S01]  /*13440*/  FFMA.FTZ R21, R13, R0, -R14 ;  /* 0x000000000d157223 */ /* 0x000fe2000001080e */
[----:B------:R-:W-:Y:S01]  /*13450*/  FMUL.FTZ R0, R8, R26 ;  /* 0x0000001a08007220 */ /* 0x000fe20000410000 */
[----:B------:R-:W-:-:S02]  /*13460*/  IMAD.U32 R8, R30, 0x10000, RZ ;  /* 0x000100001e087824 */ /* 0x000fc400078e00ff */
[C---:B------:R-:W-:Y:S01]  /*13470*/  FFMA.FTZ R12, R3.reuse, R26, R12 ;  /* 0x0000001a030c7223 */ /* 0x040fe2000001000c */
[----:B------:R-:W-:Y:S02]  /*13480*/  IMAD.U32 R5, R6, 0x10000, RZ ;  /* 0x0001000006057824 */ /* 0x000fe400078e00ff */
[----:B------:R-:W-:Y:S01]  /*13490*/  FFMA.FTZ R70, R3, R70, -R0 ;  /* 0x0000004603467223 */ /* 0x000fe20000010800 */
[----:B------:R-:W-:Y:S02]  /*134a0*/  IMAD.U32 R0, R73, 0x10000, RZ ;  /* 0x0001000049007824 */ /* 0x000fe400078e00ff */
[C---:B------:R-:W-:Y:S01]  /*134b0*/  FMUL.FTZ R26, R20.reuse, R8 ;  /* 0x00000008141a7220 */ /* 0x040fe20000410000 */
[----:B------:R-:W-:Y:S01]  /*134c0*/  FFMA.FTZ R27, R13, R32, R27 ;  /* 0x000000200d1b7223 */ /* 0x000fe2000001001b */
[----:B------:R-:W-:Y:S01]  /*134d0*/  FMUL.FTZ R13, R9, R28 ;  /* 0x0000001c090d7220 */ /* 0x000fe20000410000 */
[-C--:B------:R-:W-:Y:S01]  /*134e0*/  FMUL.FTZ R20, R20, R0.reuse ;  /* 0x0000000014147220 */ /* 0x080fe20000410000 */
[----:B------:R-:W-:Y:S01]  /*134f0*/  FFMA.FTZ R26, R5, R0, -R26 ;  /* 0x00000000051a7223 */ /* 0x000fe2000001081a */
[-C--:B------:R-:W-:Y:S01]  /*13500*/  FMUL.FTZ R9, R9, R71.reuse ;  /* 0x0000004709097220 */ /* 0x080fe20000410000 */
[----:B------:R-:W-:Y:S01]  /*13510*/  LOP3.LUT R3, R30, 0xffff0000, RZ, 0xc0, !PT ;  /* 0xffff00001e037812 */ /* 0x000fe200078ec0ff */
[C---:B------:R-:W-:Y:S01]  /*13520*/  FFMA.FTZ R14, R4.reuse, R71, -R13 ;  /* 0x00000047040e7223 */ /* 0x040fe2000001080d */
[----:B------:R-:W-:Y:S01]  /*13530*/  LOP3.LUT R0, R31, 0xffff0000, RZ, 0xc0, !PT ;  /* 0xffff00001f007812 */ /* 0x000fe200078ec0ff */
[----:B------:R-:W-:Y:S01]  /*13540*/  FFMA.FTZ R28, R4, R28, R9 ;  /* 0x0000001c041c7223 */ /* 0x000fe20000010009 */
[----:B------:R-:W-:Y:S01]  /*13550*/  LOP3.LUT R73, R73, 0xffff0000, RZ, 0xc0, !PT ;  /* 0xffff000049497812 */ /* 0x000fe200078ec0ff */
[----:B------:R-:W-:Y:S01]  /*13560*/  FFMA.FTZ R20, R5, R8, R20 ;  /* 0x0000000805147223 */ /* 0x000fe20000010014 */
[----:B------:R-:W-:Y:S01]  /*13570*/  LOP3.LUT R74, R74, 0xffff0000, RZ, 0xc0, !PT ;  /* 0xffff00004a4a7812 */ /* 0x000fe200078ec0ff */
[----:B------:R-:W-:Y:S01]  /*13580*/  FMUL.FTZ R5, R10, R3 ;  /* 0x000000030a057220 */ /* 0x000fe20000410000 */
[----:B------:R-:W-:Y:S01]  /*13590*/  LOP3.LUT R6, R6, 0xffff0000, RZ, 0xc0, !PT ;  /* 0xffff000006067812 */ /* 0x000fe200078ec0ff */
[----:B------:R-:W-:Y:S01]  /*135a0*/  FMUL.FTZ R4, R11, R0 ;  /* 0x000000000b047220 */ /* 0x000fe20000410000 */
[----:B------:R-:W-:Y:S01]  /*135b0*/  LOP3.LUT R7, R7, 0xffff0000, RZ, 0xc0, !PT ;  /* 0xffff000007077812 */ /* 0x000fe200078ec0ff */
[-C--:B------:R-:W-:Y:S01]  /*135c0*/  FMUL.FTZ R10, R10, R73.reuse ;  /* 0x000000490a0a7220 */ /* 0x080fe20000410000 */
[-C--:B------:R-:W-:Y:S01]  /*135d0*/  FMUL.FTZ R11, R11, R74.reuse ;  /* 0x0000004a0b0b7220 */ /* 0x080fe20000410000 */
[----:B------:R-:W-:Y:S01]  /*135e0*/  FFMA.FTZ R73, R6, R73, -R5 ;  /* 0x0000004906497223 */ /* 0x000fe20000010805 */
[----:B------:R-:W-:Y:S01]  /*135f0*/  F2FP.BF16.F32.PACK_AB R5, R14, R25 ;  /* 0x000000190e05723e */ /* 0x000fe200000010ff */
[C---:B------:R-:W-:Y:S01]  /*13600*/  FFMA.FTZ R74, R7.reuse, R74, -R4 ;  /* 0x0000004a074a7223 */ /* 0x040fe20000010804 */
        /* <DEDUP_REMOVED lines=11> */
.L_x_1713:
[----:B------:R-:W-:Y:S05]  /*136c0*/  BSYNC B0 ;  /* 0x0000000000007941 */ /* 0x000fea0003800000 */
.L_x_1691:
        /* <DEDUP_REMOVED lines=8> */
.L_x_1689:
[----:B01-3--:R-:W3:Y:S02]  /*13750*/  LDL R0, [R1+0x30] ;  /* 0x0000300001007983 */ /* 0x00bee40000100800 */
[----:B---3--:R-:W-:-:S13]  /*13760*/  R2UR UR4, R0 ;  /* 0x00000000000472ca */ /* 0x008fda00000e0000 */
[----:B------:R-:W-:-:S05]  /*13770*/  IMAD.U32 R0, RZ, RZ, UR4 ;  /* 0x00000004ff007e24 */ /* 0x000fca000f8e00ff */
[----:B------:R-:W-:-:S13]  /*13780*/  ISETP.NE.AND P0, PT, R0, 0x3, PT ;  /* 0x000000030000780c */ /* 0x000fda0003f05270 */
[----:B------:R-:W-:Y:S05]  /*13790*/  @!P0 BRA `(.L_x_1742) ;  /* 0x0000000000048947 */ /* 0x000fea0003800000 */
[----:B------:R-:W-:Y:S01]  /*137a0*/  BPT.TRAP 0x1 ;  /* 0x000000040000795c */ /* 0x000fe20000300000 */
.L_x_1742:
[----:B--2---:R-:W-:Y:S01]  /*137b0*/  IMAD R9, R23, 0x8, R2 ;  /* 0x0000000817097824 */ /* 0x004fe200078e0202 */
[----:B------:R-:W-:-:S04]  /*137c0*/  SHF.L.U32 R0, R164, 0x1f, RZ ;  /* 0x0000001fa4007819 */ /* 0x000fc800000006ff */
[----:B------:R0:W1:Y:S01]  /*137d0*/  SYNCS.PHASECHK.TRANS64.TRYWAIT P1, [R9+URZ+0x2a830], R0 ;  /* 0x02a83000090075a7 */ /* 0x000062000802017f */
[----:B------:R-:W-:Y:S05]  /*137e0*/  @!P0 BRA `(.L_x_1743) ;  /* 0x0000000000048947 */ /* 0x000fea0003800000 */
[----:B------:R-:W-:Y:S01]  /*137f0*/  BPT.TRAP 0x1 ;  /* 0x000000040000795c */ /* 0x000fe20000300000 */
.L_x_1743:
[----:B-1----:R-:W-:Y:S05]  /*13800*/  @P1 BRA `(.L_x_1744) ;  /* 0x0000000000081947 */ /* 0x002fea0003800000 */
[----:B------:R-:W1:Y:S02]  /*13810*/  SYNCS.PHASECHK.TRANS64.TRYWAIT P1, [R9+URZ+0x2a830], R0 ;  /* 0x02a83000090075a7 */ /* 0x000e64000802017f */
[----:B-1----:R-:W-:Y:S05]  /*13820*/  @!P1 BRA `(.L_x_1745) ;  /* 0x0000018400bc9947 */ /* 0x002fea0003800000 */
.L_x_1744:
        /* <DEDUP_REMOVED lines=40> */
[----:B------:R-:W-:Y:S01]  /*13ab0*/  UIADD3 UR36, UR4, 0x806, URZ ;  /* 0x0000080604247890 */ /* 0x000fe2000fffe03f */
[----:B0-----:R-:W-:Y:S01]  /*13ac0*/  IMAD.U32 R10, RZ, RZ, UR8 ;  /* 0x00000008ff0a7e24 */ /* 0x001fe2000f8e00ff */
[----:B------:R-:W-:Y:S01]  /*13ad0*/  UMOV UR37, 0x40000040 ;  /* 0x4000004000257882 */ /* 0x000fe20000000000 */
        /* <DEDUP_REMOVED lines=64> */
[----:B------:R-:W-:-:S03]  /*13ee0*/  IMAD.MOV.U32 R7, RZ, RZ, 0x40000040 ;  /* 0x40000040ff077424 */ /* 0x000fc600078e00ff */
[----:B------:R-:W-:Y:S01]  /*13ef0*/  R2UR UR46, R6 ;  /* 0x00000000062e72ca */ /* 0x000fe200000e0000 */
[C---:B------:R-:W-:Y:S01]  /*13f00*/  VIADD R6, R4.reuse, 0x604 ;  /* 0x0000060404067836 */ /* 0x040fe20000000000 */
[----:B------:R-:W-:Y:S01]  /*13f10*/  R2UR UR47, R7 ;  /* 0x00000000072f72ca */ /* 0x000fe200000e0000 */
[----:B------:R-:W-:Y:S02]  /*13f20*/  IMAD.MOV.U32 R7, RZ, RZ, 0x40000040 ;  /* 0x40000040ff077424 */ /* 0x000fe400078e00ff */
[----:B------:R-:W-:Y:S01]  /*13f30*/  VIADD R4, R4, 0x606 ;  /* 0x0000060604047836 */ /* 0x000fe20000000000 */
[----:B------:R-:W-:Y:S02]  /*13f40*/  R2UR UR42, R6 ;  /* 0x00000000062a72ca */ /* 0x000fe400000e0000 */
[----:B------:R-:W-:Y:S02]  /*13f50*/  R2UR UR43, R7 ;  /* 0x00000000072b72ca */ /* 0x000fe400000e0000 */
[----:B------:R-:W-:Y:S01]  /*13f60*/  R2UR UR38, R4 ;  /* 0x00000000042672ca */ /* 0x000fe200000e0000 */
        /* <DEDUP_REMOVED lines=24> */
.L_x_1746:
[----:B------:R-:W0:Y:S01]  /*140f0*/  LDC R225, c[0x0][0x448] ;  /* 0x00011200ffe17b82 */ /* 0x000e220000000800 */
[----:B------:R-:W-:Y:S01]  /*14100*/  IMAD.IADD R3, R203, 0x1, R188 ;  /* 0x00000001cb037824 */ /* 0x000fe200078e02bc */
[----:B------:R-:W-:Y:S01]  /*14110*/  LOP3.LUT R16, R16, 0xffefffff, RZ, 0xc0, !PT ;  /* 0xffefffff10107812 */ /* 0x000fe200078ec0ff */
[----:B------:R-:W-:Y:S01]  /*14120*/  IMAD.MOV.U32 R7, RZ, RZ, -0x60 ;  /* 0xffffffa0ff077424 */ /* 0x000fe200078e00ff */
[----:B------:R-:W-:-:S03]  /*14130*/  ULDC UR4, c[0x0][0x9dc] ;  /* 0x0002770000047ab9 */ /* 0x000fc60000000800 */
[----:B------:R-:W-:Y:S01]  /*14140*/  IMAD R7, R72, R7, 0x61 ;  /* 0x0000006148077424 */ /* 0x000fe200078e0207 */
[----:B------:R-:W1:Y:S03]  /*14150*/  LDC.64 R12, c[0x0][0x9e0] ;  /* 0x00027800ff0c7b82 */ /* 0x000e660000000a00 */
[----:B------:R-:W-:-:S04]  /*14160*/  VIADD R89, R7, 0xffffffff ;  /* 0xffffffff07597836 */ /* 0x000fc80000000000 */
[----:B------:R-:W-:Y:S01]  /*14170*/  IMAD.IADD R10, R89, 0x1, -R182 ;  /* 0x00000001590a7824 */ /* 0x000fe200078e0ab6 */
[----:B0-----:R-:W-:-:S13]  /*14180*/  ISETP.NE.AND P1, PT, R225, 0x1, PT ;  /* 0x00000001e100780c */ /* 0x001fda0003f25270 */
[----:B------:R-:W0:Y:S01]  /*14190*/  @P1 LDC R0, c[0x0][0x44c] ;  /* 0x00011300ff001b82 */ /* 0x000e220000000800 */
[----:B------:R-:W-:-:S04]  /*141a0*/  @P1 LOP3.LUT R16, R16, 0x100000, RZ, 0xfc, !PT ;  /* 0x0010000010101812 */ /* 0x000fc800078efcff */
[----:B------:R-:W-:-:S03]  /*141b0*/  LOP3.LUT R16, R16, 0xfff7ffff, RZ, 0xc0, !PT ;  /* 0xfff7ffff10107812 */ /* 0x000fc600078ec0ff */
[----:B------:R-:W2:Y:S01]  /*141c0*/  @P1 LDC R5, c[0x0][0x450] ;  /* 0x00011400ff051b82 */ /* 0x000ea20000000800 */
[----:B0-----:R-:W-:-:S05]  /*141d0*/  @P1 IMAD.HI.U32 R0, R3, R0, RZ ;  /* 0x0000000003001227 */ /* 0x001fca00078e00ff */
[----:B--2---:R-:W-:Y:S01]  /*141e0*/  @P1 SHF.R.U32.HI R3, RZ, R5, R0 ;  /* 0x00000005ff031219 */ /* 0x004fe20000011600 */
[----:B------:R-:W-:Y:S01]  /*141f0*/  VIADD R5, R9, 0x2a840 ;  /* 0x0002a84009057836 */ /* 0x000fe20000000000 */
[----:B-1----:R-:W-:Y:S01]  /*14200*/  ISETP.GE.AND P1, PT, R13, 0x1, PT ;  /* 0x000000010d00780c */ /* 0x002fe20003f26270 */
[----:B------:R-:W-:Y:S01]  /*14210*/  IMAD.U32 R9, RZ, RZ, UR4 ;  /* 0x00000004ff097e24 */ /* 0x000fe2000f8e00ff */
[----:B------:R-:W-:Y:S01]  /*14220*/  IADD3 R0, R166, R7, -R182 ;  /* 0x00000007a6007210 */ /* 0x000fe20007ffe8b6 */
[----:B------:R-:W0:Y:S01]  /*14230*/  SHFL.IDX PT, R15, R3, RZ, 0x1c1f ;  /* 0x001c1fff030f7589 */ /* 0x000e2200000e0000 */
[----:B------:R-:W-:Y:S02]  /*14240*/  PRMT R5, R172, 0x654, R5 ;  /* 0x00000654ac057816 */ /* 0x000fe40000000005 */
[----:B------:R-:W-:Y:S01]  /*14250*/  LOP3.LUT R4, RZ, R9, RZ, 0x33, !PT ;  /* 0x00000009ff047212 */ /* 0x000fe200078e33ff */
[----:B------:R-:W-:Y:S01]  /*14260*/  IMAD.IADD R11, R0, 0x1, -R165 ;  /* 0x00000001000b7824 */ /* 0x000fe200078e0aa5 */
[----:B------:R1:W-:Y:S03]  /*14270*/  SYNCS.ARRIVE.TRANS64.RED.A1T0 RZ, [R5+URZ], RZ ;  /* 0x000000ff05ff79a7 */ /* 0x0003e6000810043f */
[----:B------:R-:W-:-:S02]  /*14280*/  IMAD.IADD R87, R11, 0x1, R12 ;  /* 0x000000010b577824 */ /* 0x000fc400078e020c */
[----:B------:R-:W-:Y:S01]  /*14290*/  IMAD.IADD R20, R11, 0x1, R4 ;  /* 0x000000010b147824 */ /* 0x000fe200078e0204 */
[----:B------:R-:W-:Y:S01]  /*142a0*/  @P1 LOP3.LUT R16, R16, 0x80000, RZ, 0xfc, !PT ;  /* 0x0008000010101812 */ /* 0x000fe200078efcff */
[----:B-1----:R-:W-:-:S05]  /*142b0*/  IMAD R5, R72, -0x60, R166 ;  /* 0xffffffa048057824 */ /* 0x002fca00078e02a6 */
[----:B------:R-:W-:Y:S01]  /*142c0*/  IADD3 R14, -R182, 0x60, R5 ;  /* 0x00000060b60e7810 */ /* 0x000fe20007ffe105 */
[----:B0-----:R-:W-:-:S03]  /*142d0*/  IMAD.IADD R6, R20, 0x1, R15 ;  /* 0x0000000114067824 */ /* 0x001fc600078e020f */
[----:B------:R-:W-:Y:S01]  /*142e0*/  VIADDMNMX R0, R15, R87, R14, PT ;  /* 0x000000570f007246 */ /* 0x000fe2000380010e */
[----:B------:R-:W-:Y:S06]  /*142f0*/  @!P1 BRA `(.L_x_1747) ;  /* 0x00000000004c9947 */ /* 0x000fec0003800000 */
[----:B------:R-:W-:Y:S01]  /*14300*/  IADD3 R7, -R165, R166, R15 ;  /* 0x000000a6a5077210 */ /* 0x000fe20007ffe10f */
[----:B------:R-:W-:Y:S03]  /*14310*/  BSSY B0, `(.L_x_1748) ;  /* 0x000000e000007945 */ /* 0x000fe60003800000 */
        /* <DEDUP_REMOVED lines=9> */
.L_x_1749:
[----:B------:R-:W-:-:S13]  /*143b0*/  ISETP.NE.AND P1, PT, R13, 0x1, PT ;  /* 0x000000010d00780c */ /* 0x000fda0003f25270 */
[----:B------:R-:W0:Y:S02]  /*143c0*/  @P1 LDC.64 R4, c[0x0][0x9e8] ;  /* 0x00027a00ff041b82 */ /* 0x000e240000000a00 */
[----:B0-----:R-:W-:-:S05]  /*143d0*/  @P1 IMAD.HI.U32 R4, R7, R4, RZ ;  /* 0x0000000407041227 */ /* 0x001fca00078e00ff */
[----:B------:R-:W-:-:S07]  /*143e0*/  @P1 SHF.R.U32.HI R7, RZ, R5, R4 ;  /* 0x00000005ff071219 */ /* 0x000fce0000011604 */
.L_x_1750:
[----:B------:R-:W-:Y:S05]  /*143f0*/  BSYNC B0 ;  /* 0x0000000000007941 */ /* 0x000fea0003800000 */
.L_x_1748:
[----:B------:R-:W-:-:S05]  /*14400*/  IMAD R7, R7, R13, R10 ;  /* 0x0000000d07077224 */ /* 0x000fca00078e020a */
[----:B------:R-:W-:Y:S02]  /*14410*/  VIMNMX R6, R6, R7, !PT ;  /* 0x0000000706067248 */ /* 0x000fe40007fe0100 */
[----:B------:R-:W-:-:S07]  /*14420*/  VIADDMNMX R0, R7, R13, R0, PT ;  /* 0x0000000d07007246 */ /* 0x000fce0003800100 */
.L_x_1747:
        /* <DEDUP_REMOVED lines=118> */
[----:B------:R-:W-:-:S13]  /*14b90*/  ISETP.GE.AND P5, PT, R13, 0x1, PT ;  /* 0x000000010d00780c */ /* 0x000fda0003fa6270 */
[----:B------:R-:W-:Y:S05]  /*14ba0*/  @!P5 BRA `(.L_x_1751) ;  /* 0x00000000004cd947 */ /* 0x000fea0003800000 */
        /* <DEDUP_REMOVED lines=11> */
.L_x_1753:
[----:B------:R-:W-:-:S13]  /*14c60*/  ISETP.NE.AND P5, PT, R13, 0x1, PT ;  /* 0x000000010d00780c */ /* 0x000fda0003fa5270 */
[----:B------:R-:W0:Y:S02]  /*14c70*/  @P5 LDC.64 R4, c[0x0][0x9e8] ;  /* 0x00027a00ff045b82 */ /* 0x000e240000000a00 */
[----:B0-----:R-:W-:-:S05]  /*14c80*/  @P5 IMAD.HI.U32 R4, R3, R4, RZ ;  /* 0x0000000403045227 */ /* 0x001fca00078e00ff */
[----:B------:R-:W-:-:S07]  /*14c90*/  @P5 SHF.R.U32.HI R3, RZ, R5, R4 ;  /* 0x00000005ff035219 */ /* 0x000fce0000011604 */
.L_x_1754:
[----:B------:R-:W-:Y:S05]  /*14ca0*/  BSYNC B0 ;  /* 0x0000000000007941 */ /* 0x000fea0003800000 */
.L_x_1752:
[----:B------:R-:W-:-:S05]  /*14cb0*/  IMAD R3, R3, R13, R10 ;  /* 0x0000000d03037224 */ /* 0x000fca00078e020a */
[----:B------:R-:W-:Y:S02]  /*14cc0*/  VIMNMX R6, R6, R3, !PT ;  /* 0x0000000306067248 */ /* 0x000fe40007fe0100 */
[----:B------:R-:W-:-:S07]  /*14cd0*/  VIADDMNMX R0, R3, R13, R0, PT ;  /* 0x0000000d03007246 */ /* 0x000fce0003800100 */
.L_x_1751:
        /* <DEDUP_REMOVED lines=14> */
[----:B------:R-:W-:Y:S02]  /*14dc0*/  FSEL R5, R30, -INF , !P6 ;  /* 0xff8000001e057808 */ /* 0x000fe40007000000 */
[----:B------:R-:W-:Y:S02]  /*14dd0*/  ISETP.GT.AND P1, PT, R6, 0x10, !P1 ;  /* 0x000000100600780c */ /* 0x000fe40004f24270 */
[----:B------:R-:W-:Y:S02]  /*14de0*/  ISETP.NE.AND P6, PT, R78, RZ, PT ;  /* 0x000000ff4e00720c */ /* 0x000fe40003fc5270 */
[----:B------:R-:W-:Y:S02]  /*14df0*/  ISETP.LT.OR P1, PT, R0, 0x11, P1 ;  /* 0x000000110000780c */ /* 0x000fe40000f21670 */
[----:B------:R-:W-:-:S02]  /*14e00*/  FMNMX.FTZ R4, R81, R4, !PT ;  /* 0x0000000451047209 */ /* 0x000fc40007810000 */
[----:B------:R-:W-:Y:S02]  /*14e10*/  FSEL R27, R34, -INF , !P1 ;  /* 0xff800000221b7808 */ /* 0x000fe40004800000 */
[----:B------:R-:W-:Y:S02]  /*14e20*/  ISETP.NE.AND P1, PT, R32, RZ, PT ;  /* 0x000000ff2000720c */ /* 0x000fe40003f25270 */
[----:B------:R-:W-:Y:S02]  /*14e30*/  FMNMX.FTZ R4, R75, R4, !PT ;  /* 0x000000044b047209 */ /* 0x000fe40007810000 */
        /* <DEDUP_REMOVED lines=22> */
[----:B------:R-:W-:Y:S01]  /*14fa0*/  ISETP.NE.AND P1, PT, R40, RZ, PT ;  /* 0x000000ff2800720c */ /* 0x000fe20003f25270 */
[----:B------:R-:W-:Y:S01]  /*14fb0*/  IMAD.MOV.U32 R40, RZ, RZ, R188 ;  /* 0x000000ffff287224 */ /* 0x000fe200078e00bc */
        /* <DEDUP_REMOVED lines=21> */
[----:B------:R-:W-:Y:S01]  /*15110*/  FMNMX.FTZ R14, R69, R4, !PT ;  /* 0x00000004450e7209 */ /* 0x000fe20007810000 */
[----:B------:R-:W-:Y:S01]  /*15120*/  IMAD.U32 R4, RZ, RZ, UR4 ;  /* 0x00000004ff047e24 */ /* 0x000fe2000f8e00ff */
[----:B------:R-:W-:-:S02]  /*15130*/  ISETP.GT.AND P1, PT, R6, 0x30, !P1 ;  /* 0x000000300600780c */ /* 0x000fc40004f24270 */
[----:B------:R-:W-:Y:S01]  /*15140*/  ISETP.GT.AND P4, PT, R6, RZ, !P4 ;  /* 0x000000ff0600720c */ /* 0x000fe20006784270 */
[----:B------:R-:W0:Y:S01]  /*15150*/  SHFL.BFLY PT, R3, R14, 0x2, 0x1f ;  /* 0x0c401f000e037f89 */ /* 0x000e2200000e0000 */
[C---:B------:R-:W-:Y:S02]  /*15160*/  ISETP.LT.OR P1, PT, R0.reuse, 0x31, P1 ;  /* 0x000000310000780c */ /* 0x040fe40000f21670 */
[----:B------:R-:W-:Y:S02]  /*15170*/  ISETP.LT.OR P4, PT, R0, 0x1, P4 ;  /* 0x000000010000780c */ /* 0x000fe40002781670 */
[----:B------:R-:W-:Y:S02]  /*15180*/  FSEL R39, R50, -INF , !P1 ;  /* 0xff80000032277808 */ /* 0x000fe40004800000 */
[----:B------:R-:W-:Y:S02]  /*15190*/  ISETP.NE.AND P1, PT, R48, RZ, PT ;  /* 0x000000ff3000720c */ /* 0x000fe40003f25270 */
[----:B------:R-:W-:-:S02]  /*151a0*/  FSEL R26, R26, -INF , !P4 ;  /* 0xff8000001a1a7808 */ /* 0x000fc40006000000 */
[----:B------:R-:W-:Y:S02]  /*151b0*/  ISETP.GT.AND P1, PT, R6, 0x31, !P1 ;  /* 0x000000310600780c */ /* 0x000fe40004f24270 */
[----:B------:R-:W-:Y:S02]  /*151c0*/  ISETP.NE.AND P6, PT, R56, RZ, PT ;  /* 0x000000ff3800720c */ /* 0x000fe40003fc5270 */
[----:B------:R-:W-:Y:S02]  /*151d0*/  ISETP.LT.OR P1, PT, R0, 0x32, P1 ;  /* 0x000000320000780c */ /* 0x000fe40000f21670 */
[----:B------:R-:W-:Y:S02]  /*151e0*/  ISETP.NE.AND P5, PT, R90, RZ, PT ;  /* 0x000000ff5a00720c */ /* 0x000fe40003fa5270 */
[----:B------:R-:W-:Y:S02]  /*151f0*/  FSEL R51, R51, -INF , !P1 ;  /* 0xff80000033337808 */ /* 0x000fe40004800000 */
[----:B------:R-:W-:-:S02]  /*15200*/  ISETP.NE.AND P1, PT, R86, RZ, PT ;  /* 0x000000ff5600720c */ /* 0x000fc40003f25270 */
        /* <DEDUP_REMOVED lines=29> */
[----:B0-----:R-:W-:Y:S02]  /*153e0*/  FMNMX.FTZ R3, R20, R3, !PT ;  /* 0x0000000314037209 */ /* 0x001fe40007810000 */
        /* <DEDUP_REMOVED lines=13> */
[-CC-:B------:R-:W-:Y:S01]  /*154c0*/  FFMA.FTZ R154, R79, R4.reuse, -R10.reuse ;  /* 0x000000044f9a7223 */ /* 0x180fe2000001080a */
[----:B------:R-:W-:Y:S01]  /*154d0*/  ISETP.NE.AND P6, PT, R28, RZ, PT ;  /* 0x000000ff1c00720c */ /* 0x000fe20003fc5270 */
[--C-:B------:R-:W-:Y:S01]  /*154e0*/  FFMA.FTZ R150, R11, R4, -R10.reuse ;  /* 0x000000040b967223 */ /* 0x100fe2000001080a */
[----:B------:R-:W-:Y:S01]  /*154f0*/  FMNMX.FTZ R14, R47, R14, !PT ;  /* 0x0000000e2f0e7209 */ /* 0x000fe20007810000 */
[-CC-:B------:R-:W-:Y:S01]  /*15500*/  FFMA.FTZ R11, R45, R4.reuse, -R10.reuse ;  /* 0x000000042d0b7223 */ /* 0x180fe2000001080a */
[----:B------:R-:W-:Y:S01]  /*15510*/  FSEL R63, R63, -INF , !P1 ;  /* 0xff8000003f3f7808 */ /* 0x000fe20004800000 */
[-CC-:B------:R-:W-:Y:S01]  /*15520*/  FFMA.FTZ R156, R103, R4.reuse, -R10.reuse ;  /* 0x00000004679c7223 */ /* 0x180fe2000001080a */
[----:B------:R-:W-:Y:S01]  /*15530*/  ISETP.GT.AND P1, PT, R6, 0x50, !P6 ;  /* 0x000000500600780c */ /* 0x000fe20007724270 */
[--C-:B------:R-:W-:Y:S01]  /*15540*/  FFMA.FTZ R85, R85, R4, -R10.reuse ;  /* 0x0000000455557223 */ /* 0x100fe2000001080a */
[----:B------:R-:W-:Y:S01]  /*15550*/  FMNMX.FTZ R14, R59, R14, !PT ;  /* 0x0000000e3b0e7209 */ /* 0x000fe20007810000 */
[--C-:B------:R-:W-:Y:S01]  /*15560*/  FFMA.FTZ R158, R83, R4, -R10.reuse ;  /* 0x00000004539e7223 */ /* 0x100fe2000001080a */
[----:B------:R-:W-:Y:S01]  /*15570*/  ISETP.LT.OR P1, PT, R0, 0x51, P1 ;  /* 0x000000510000780c */ /* 0x000fe20000f21670 */
[----:B------:R-:W-:Y:S01]  /*15580*/  MUFU.EX2 R156, R156 ;  /* 0x0000009c009c7308 */ /* 0x000fe20000000800 */
[----:B------:R-:W-:Y:S01]  /*15590*/  FMNMX.FTZ R14, R101, R14, !PT ;  /* 0x0000000e650e7209 */ /* 0x000fe20007810000 */
[-CC-:B------:R-:W-:Y:S01]  /*155a0*/  FFMA.FTZ R73, R73, R4.reuse, -R10.reuse ;  /* 0x0000000449497223 */ /* 0x180fe2000001080a */
[----:B------:R-:W-:Y:S01]  /*155b0*/  ISETP.NE.AND P5, PT, R24, RZ, PT ;  /* 0x000000ff1800720c */ /* 0x000fe20003fa5270 */
[-CC-:B------:R-:W-:Y:S01]  /*155c0*/  FFMA.FTZ R152, R81, R4.reuse, -R10.reuse ;  /* 0x0000000451987223 */ /* 0x180fe2000001080a */
[----:B------:R-:W-:Y:S01]  /*155d0*/  ISETP.GT.AND P3, PT, R6, 0x58, !P3 ;  /* 0x000000580600780c */ /* 0x000fe20005f64270 */
[-CC-:B------:R-:W-:Y:S01]  /*155e0*/  FFMA.FTZ R144, R29, R4.reuse, -R10.reuse ;  /* 0x000000041d907223 */ /* 0x180fe2000001080a */
[----:B------:R-:W-:Y:S01]  /*155f0*/  ISETP.LT.OR P2, PT, R0, 0x52, P2 ;  /* 0x000000520000780c */ /* 0x000fe20001741670 */
[----:B------:R-:W0:Y:S01]  /*15600*/  MUFU.EX2 R85, R85 ;  /* 0x0000005500557308 */ /* 0x000e220000000800 */
[----:B------:R-:W-:Y:S01]  /*15610*/  FSEL R77, R66, -INF , !P1 ;  /* 0xff800000424d7808 */ /* 0x000fe20004800000 */
[--C-:B------:R-:W-:Y:S01]  /*15620*/  FFMA.FTZ R146, R15, R4, -R10.reuse ;  /* 0x000000040f927223 */ /* 0x100fe2000001080a */
[----:B------:R-:W-:Y:S01]  /*15630*/  FMNMX.FTZ R14, R63, R14, !PT ;  /* 0x0000000e3f0e7209 */ /* 0x000fe20007810000 */
[-CC-:B-----5:R-:W-:Y:S01]  /*15640*/  FFMA.FTZ R140, R25, R4.reuse, -R10.reuse ;  /* 0x00000004198c7223 */ /* 0x1a0fe2000001080a */
[----:B------:R-:W-:Y:S01]  /*15650*/  ISETP.GT.AND P4, PT, R6, 0x59, !P5 ;  /* 0x000000590600780c */ /* 0x000fe20006f84270 */
[-CC-:B------:R-:W-:Y:S01]  /*15660*/  FFMA.FTZ R142, R33, R4.reuse, -R10.reuse ;  /* 0x00000004218e7223 */ /* 0x180fe2000001080a */
[C---:B------:R-:W-:Y:S01]  /*15670*/  ISETP.LT.OR P3, PT, R0.reuse, 0x59, P3 ;  /* 0x000000590000780c */ /* 0x040fe20001f61670 */
[----:B------:R-:W1:Y:S01]  /*15680*/  MUFU.EX2 R158, R158 ;  /* 0x0000009e009e7308 */ /* 0x000e620000000800 */
[----:B------:R-:W-:Y:S01]  /*15690*/  FSEL R67, R67, -INF , !P2 ;  /* 0xff80000043437808 */ /* 0x000fe20005000000 */
[--C-:B------:R-:W-:Y:S01]  /*156a0*/  FFMA.FTZ R136, R21, R4, -R10.reuse ;  /* 0x0000000415887223 */ /* 0x100fe2000001080a */
[----:B------:R-:W-:Y:S01]  /*156b0*/  FMNMX.FTZ R14, R77, R14, !PT ;  /* 0x0000000e4d0e7209 */ /* 0x000fe20007810000 */
[-CC-:B------:R-:W-:Y:S01]  /*156c0*/  FFMA.FTZ R75, R75, R4.reuse, -R10.reuse ;  /* 0x000000044b4b7223 */ /* 0x180fe2000001080a */
[----:B------:R-:W-:Y:S01]  /*156d0*/  ISETP.LT.OR P4, PT, R0, 0x5a, P4 ;  /* 0x0000005a0000780c */ /* 0x000fe20002781670 */
[--C-:B------:R-:W-:Y:S01]  /*156e0*/  FFMA.FTZ R37, R37, R4, -R10.reuse ;  /* 0x0000000425257223 */ /* 0x100fe2000001080a */
[----:B------:R-:W-:Y:S01]  /*156f0*/  FSEL R79, R70, -INF , !P3 ;  /* 0xff800000464f7808 */ /* 0x000fe20005800000 */
[----:B------:R-:W2:Y:S01]  /*15700*/  MUFU.EX2 R73, R73 ;  /* 0x0000004900497308 */ /* 0x000ea20000000800 */
        /* <DEDUP_REMOVED lines=12> */
[----:B------:R-:W-:Y:S01]  /*157d0*/  ISETP.NE.AND P5, PT, R225, 0x1, PT ;  /* 0x00000001e100780c */ /* 0x000fe20003fa5270 */
[----:B------:R-:W4:Y:S06]  /*157e0*/  SHFL.BFLY PT, R45, R14, 0x2, 0x1f ;  /* 0x0c401f000e2d7f89 */ /* 0x000f2c00000e0000 */
[----:B------:R-:W3:Y:S06]  /*157f0*/  MUFU.EX2 R75, R75 ;  /* 0x0000004b004b7308 */ /* 0x000eec0000000800 */
[----:B------:R-:W3:Y:S02]  /*15800*/  @P5 LDC R42, c[0x0][0x450] ;  /* 0x00011400ff2a5b82 */ /* 0x000ee40000000800 */
[----:B------:R-:W3:Y:S08]  /*15810*/  MUFU.EX2 R154, R154 ;  /* 0x0000009a009a7308 */ /* 0x000ef00000000800 */
[----:B------:R-:W3:Y:S01]  /*15820*/  MUFU.EX2 R37, R37 ;  /* 0x0000002500257308 */ /* 0x000ee20000000800 */
[----:B----4-:R-:W-:-:S05]  /*15830*/  FMNMX.FTZ R45, R14, R45, !PT ;  /* 0x0000002d0e2d7209 */ /* 0x010fca0007810000 */
[----:B------:R-:W4:Y:S02]  /*15840*/  SHFL.BFLY PT, R0, R45, 0x1, 0x1f ;  /* 0x0c201f002d007f89 */ /* 0x000f2400000e0000 */
[----:B------:R-:W-:Y:S08]  /*15850*/  MUFU.EX2 R148, R148 ;  /* 0x0000009400947308 */ /* 0x000ff00000000800 */
[----:B------:R-:W-:Y:S08]  /*15860*/  MUFU.EX2 R41, R41 ;  /* 0x0000002900297308 */ /* 0x000ff00000000800 */
[----:B------:R-:W-:Y:S01]  /*15870*/  MUFU.EX2 R150, R150 ;  /* 0x0000009600967308 */ /* 0x000fe20000000800 */
[----:B----4-:R-:W-:Y:S01]  /*15880*/  FMNMX.FTZ R0, R45, R0, !PT ;  /* 0x000000002d007209 */ /* 0x010fe20007810000 */
[----:B------:R-:W-:-:S06]  /*15890*/  FFMA.FTZ R45, R69, R4, -R10 ;  /* 0x00000004452d7223 */ /* 0x000fcc000001080a */
[----:B------:R-:W-:Y:S01]  /*158a0*/  MUFU.EX2 R11, R11 ;  /* 0x0000000b000b7308 */ /* 0x000fe20000000800 */
[C---:B------:R-:W-:Y:S01]  /*158b0*/  FSETP.NEU.FTZ.AND P1, PT, R0.reuse, -INF , PT ;  /* 0xff8000000000780b */ /* 0x040fe20003f3d000 */
[----:B------:R-:W-:-:S05]  /*158c0*/  FMUL.FTZ R32, R0, R4 ;  /* 0x0000000400207220 */ /* 0x000fca0000410000 */
[----:B------:R-:W-:Y:S01]  /*158d0*/  FSEL R32, R32, RZ, P1 ;  /* 0x000000ff20207208 */ /* 0x000fe20000800000 */
[----:B------:R-:W-:Y:S04]  /*158e0*/  MUFU.EX2 R144, R144 ;  /* 0x0000009000907308 */ /* 0x000fe80000000800 */
[-CC-:B------:R-:W-:Y:S01]  /*158f0*/  FFMA.FTZ R157, R26, R4.reuse, -R32.reuse ;  /* 0x000000041a9d7223 */ /* 0x180fe20000010820 */
[-CC-:B------:R-:W-:Y:S01]  /*15900*/  FFMA.FTZ R6, R99, R4.reuse, -R32.reuse ;  /* 0x0000000463067223 */ /* 0x180fe20000010820 */
[-CC-:B------:R-:W-:Y:S01]  /*15910*/  FFMA.FTZ R159, R5, R4.reuse, -R32.reuse ;  /* 0x00000004059f7223 */ /* 0x180fe20000010820 */
[-CC-:B------:R-:W-:Y:S01]  /*15920*/  FFMA.FTZ R10, R97, R4.reuse, -R32.reuse ;  /* 0x00000004610a7223 */ /* 0x180fe20000010820 */
[-CC-:B------:R-:W-:Y:S01]  /*15930*/  FFMA.FTZ R153, R27, R4.reuse, -R32.reuse ;  /* 0x000000041b997223 */ /* 0x180fe20000010820 */
[----:B0-----:R-:W-:Y:S01]  /*15940*/  FADD.FTZ R5, R156, R85 ;  /* 0x000000559c057221 */ /* 0x001fe20000010000 */
[----:B------:R-:W-:Y:S01]  /*15950*/  MUFU.EX2 R157, R157 ;  /* 0x0000009d009d7308 */ /* 0x000fe20000000800 */
[-CC-:B------:R-:W-:Y:S01]  /*15960*/  FFMA.FTZ R14, R95, R4.reuse, -R32.reuse ;  /* 0x000000045f0e7223 */ /* 0x180fe20000010820 */
[-CC-:B------:R-:W-:Y:S01]  /*15970*/  FFMA.FTZ R155, R87, R4.reuse, -R32.reuse ;  /* 0x00000004579b7223 */ /* 0x180fe20000010820 */
[----:B-1----:R-:W-:Y:S01]  /*15980*/  FADD.FTZ R30, R158, R5 ;  /* 0x000000059e1e7221 */ /* 0x002fe20000010000 */
[-CC-:B------:R-:W-:Y:S01]  /*15990*/  FFMA.FTZ R20, R93, R4.reuse, -R32.reuse ;  /* 0x000000045d147223 */ /* 0x180fe20000010820 */
[-CC-:B------:R-:W-:Y:S01]  /*159a0*/  FFMA.FTZ R149, R31, R4.reuse, -R32.reuse ;  /* 0x000000041f957223 */ /* 0x180fe20000010820 */
[-C--:B------:R-:W-:Y:S01]  /*159b0*/  FFMA.FTZ R24, R91, R4.reuse, -R32 ;  /* 0x000000045b187223 */ /* 0x080fe20000010820 */
[----:B--2---:R-:W-:Y:S01]  /*159c0*/  FADD.FTZ R5, R73, R30 ;  /* 0x0000001e49057221 */ /* 0x004fe20000010000 */
[----:B------:R-:W0:Y:S01]  /*159d0*/  MUFU.EX2 R6, R6 ;  /* 0x0000000600067308 */ /* 0x000e220000000800 */
[-CC-:B------:R-:W-:Y:S01]  /*159e0*/  FFMA.FTZ R151, R35, R4.reuse, -R32.reuse ;  /* 0x0000000423977223 */ /* 0x180fe20000010820 */
[-CC-:B------:R-:W-:Y:S01]  /*159f0*/  FFMA.FTZ R26, R89, R4.reuse, -R32.reuse ;  /* 0x00000004591a7223 */ /* 0x180fe20000010820 */
[----:B---3--:R-:W-:Y:S01]  /*15a00*/  FADD.FTZ R30, R152, R5 ;  /* 0x00000005981e7221 */ /* 0x008fe20000010000 */
[-CC-:B------:R-:W-:Y:S01]  /*15a10*/  FFMA.FTZ R145, R39, R4.reuse, -R32.reuse ;  /* 0x0000000427917223 */ /* 0x180fe20000010820 */
[----:B------:R-:W1:Y:S01]  /*15a20*/  @P5 LDC R27, c[0x0][0x44c] ;  /* 0x00011300ff1b5b82 */ /* 0x000e620000000800 */
[-C--:B------:R-:W-:Y:S01]  /*15a30*/  FFMA.FTZ R28, R51, R4.reuse, -R32 ;  /* 0x00000004331c7223 */ /* 0x080fe20000010820 */
[----:B------:R-:W-:Y:S01]  /*15a40*/  FADD.FTZ R7, R75, R30 ;  /* 0x0000001e4b077221 */ /* 0x000fe20000010000 */
[----:B------:R-:W2:Y:S01]  /*15a50*/  MUFU.EX2 R159, R159 ;  /* 0x0000009f009f7308 */ /* 0x000ea20000000800 */
[-CC-:B------:R-:W-:Y:S01]  /*15a60*/  FFMA.FTZ R147, R43, R4.reuse, -R32.reuse ;  /* 0x000000042b937223 */ /* 0x180fe20000010820 */
[-CC-:B------:R-:W-:Y:S01]  /*15a70*/  FFMA.FTZ R30, R55, R4.reuse, -R32.reuse ;  /* 0x00000004371e7223 */ /* 0x180fe20000010820 */
[----:B------:R-:W-:Y:S01]  /*15a80*/  FADD.FTZ R36, R154, R7 ;  /* 0x000000079a247221 */ /* 0x000fe20000010000 */
[-CC-:B------:R-:W-:Y:S01]  /*15a90*/  FFMA.FTZ R141, R47, R4.reuse, -R32.reuse ;  /* 0x000000042f8d7223 */ /* 0x180fe20000010820 */
[-CC-:B------:R-:W-:Y:S01]  /*15aa0*/  FFMA.FTZ R59, R59, R4.reuse, -R32.reuse ;  /* 0x000000043b3b7223 */ /* 0x180fe20000010820 */
[-C--:B------:R-:W-:Y:S01]  /*15ab0*/  FFMA.FTZ R101, R101, R4.reuse, -R32 ;  /* 0x0000000465657223 */ /* 0x080fe20000010820 */
[----:B------:R-:W-:Y:S01]  /*15ac0*/  FADD.FTZ R7, R37, R36 ;  /* 0x0000002425077221 */ /* 0x000fe20000010000 */
[----:B------:R-:W3:Y:S01]  /*15ad0*/  MUFU.EX2 R10, R10 ;  /* 0x0000000a000a7308 */ /* 0x000ee20000000800 */
[----:B0-----:R-:W-:Y:S01]  /*15ae0*/  FADD.FTZ R34, R157, R6 ;  /* 0x000000069d227221 */ /* 0x001fe20000010000 */
[-CC-:B------:R-:W-:Y:S01]  /*15af0*/  FFMA.FTZ R63, R63, R4.reuse, -R32.reuse ;  /* 0x000000043f3f7223 */ /* 0x180fe20000010820 */
[----:B------:R-:W-:Y:S01]  /*15b00*/  FADD.FTZ R36, R148, R7 ;  /* 0x0000000794247221 */ /* 0x000fe20000010000 */
[-CC-:B------:R-:W-:Y:S01]  /*15b10*/  FFMA.FTZ R77, R77, R4.reuse, -R32.reuse ;  /* 0x000000044d4d7223 */ /* 0x180fe20000010820 */
[-CC-:B------:R-:W-:Y:S01]  /*15b20*/  FFMA.FTZ R67, R67, R4.reuse, -R32.reuse ;  /* 0x0000000443437223 */ /* 0x180fe20000010820 */
[-C--:B------:R-:W-:Y:S01]  /*15b30*/  FFMA.FTZ R79, R79, R4.reuse, -R32 ;  /* 0x000000044f4f7223 */ /* 0x080fe20000010820 */
[----:B------:R-:W-:Y:S01]  /*15b40*/  FADD.FTZ R7, R41, R36 ;  /* 0x0000002429077221 */ /* 0x000fe20000010000 */
[----:B------:R-:W0:Y:S01]  /*15b50*/  MUFU.EX2 R153, R153 ;  /* 0x0000009900997308 */ /* 0x000e220000000800 */
[----:B--2---:R-:W-:Y:S01]  /*15b60*/  FADD.FTZ R5, R159, R34 ;  /* 0x000000229f057221 */ /* 0x004fe20000010000 */
[----:B------:R-:W-:Y:S01]  /*15b70*/  FFMA.FTZ R71, R71, R4, -R32 ;  /* 0x0000000447477223 */ /* 0x000fe20000010820 */
[----:B------:R-:W-:Y:S01]  /*15b80*/  FADD.FTZ R38, R150, R7 ;  /* 0x0000000796267221 */ /* 0x000fe20000010000 */
[----:B------:R-:W-:Y:S01]  /*15b90*/  F2FP.BF16.F32.PACK_AB R157, R6, R157 ;  /* 0x0000009d069d723e */ /* 0x000fe200000010ff */
[----:B-1----:R-:W-:Y:S01]  /*15ba0*/  @P5 IMAD.HI.U32 R27, R188, R27, RZ ;  /* 0x0000001bbc1b5227 */ /* 0x002fe200078e00ff */
[----:B------:R-:W-:-:S03]  /*15bb0*/  F2FP.BF16.F32.PACK_AB R156, R85, R156 ;  /* 0x0000009c559c723e */ /* 0x000fc600000010ff */
[----:B------:R-:W-:Y:S01]  /*15bc0*/  FADD.FTZ R7, R11, R38 ;  /* 0x000000260b077221 */ /* 0x000fe20000010000 */
[----:B------:R-:W1:Y:S01]  /*15bd0*/  MUFU.EX2 R14, R14 ;  /* 0x0000000e000e7308 */ /* 0x000e620000000800 */
[----:B---3--:R-:W-:Y:S01]  /*15be0*/  FADD.FTZ R34, R10, R5 ;  /* 0x000000050a227221 */ /* 0x008fe20000010000 */
[----:B------:R-:W-:Y:S01]  /*15bf0*/  @P5 SHF.R.U32.HI R40, RZ, R42, R27 ;  /* 0x0000002aff285219 */ /* 0x000fe2000001161b */
[----:B------:R-:W-:Y:S01]  /*15c00*/  FADD.FTZ R38, R144, R7 ;  /* 0x0000000790267221 */ /* 0x000fe20000010000 */
[----:B------:R-:W-:Y:S02]  /*15c10*/  ISETP.GE.AND P5, PT, R13, 0x1, PT ;  /* 0x000000010d00780c */ /* 0x000fe40003fa6270 */
[----:B------:R-:W-:Y:S01]  /*15c20*/  F2FP.BF16.F32.PACK_AB R159, R10, R159 ;  /* 0x0000009f0a9f723e */ /* 0x000fe200000010ff */
[----:B------:R-:W-:Y:S01]  /*15c30*/  IMAD.IADD R193, R193, 0x1, R40 ;  /* 0x00000001c1c17824 */ /* 0x000fe200078e0228 */
[----:B------:R-:W2:Y:S01]  /*15c40*/  MUFU.EX2 R155, R155 ;  /* 0x0000009b009b7308 */ /* 0x000ea20000000800 */
[----:B0-----:R-:W-:Y:S01]  /*15c50*/  FADD.FTZ R5, R153, R34 ;  /* 0x0000002299057221 */ /* 0x001fe20000010000 */
[----:B------:R-:W-:Y:S01]  /*15c60*/  F2FP.BF16.F32.PACK_AB R158, R73, R158 ;  /* 0x0000009e499e723e */ /* 0x000fe200000010ff */
[----:B------:R-:W-:Y:S01]  /*15c70*/  VIADD R10, R72, 0xfffffffe ;  /* 0xfffffffe480a7836 */ /* 0x000fe20000000000 */
[----:B------:R-:W-:Y:S01]  /*15c80*/  F2FP.BF16.F32.PACK_AB R152, R75, R152 ;  /* 0x000000984b98723e */ /* 0x000fe200000010ff */
[----:B------:R-:W-:Y:S01]  /*15c90*/  IMAD.IADD R12, R193, 0x1, R12 ;  /* 0x00000001c10c7824 */ /* 0x000fe200078e020c */
[----:B------:R-:W-:-:S02]  /*15ca0*/  F2FP.BF16.F32.PACK_AB R154, R37, R154 ;  /* 0x0000009a259a723e */ /* 0x000fc400000010ff */
[----:B------:R-:W0:Y:S01]  /*15cb0*/  MUFU.EX2 R20, R20 ;  /* 0x0000001400147308 */ /* 0x000e220000000800 */
[C---:B-1----:R-:W-:Y:S01]  /*15cc0*/  FADD.FTZ R34, R14.reuse, R5 ;  /* 0x000000050e227221 */ /* 0x042fe20000010000 */
[----:B------:R-:W-:Y:S02]  /*15cd0*/  F2FP.BF16.F32.PACK_AB R148, R41, R148 ;  /* 0x000000942994723e */ /* 0x000fe400000010ff */
[----:B------:R-:W-:Y:S02]  /*15ce0*/  F2FP.BF16.F32.PACK_AB R150, R11, R150 ;  /* 0x000000960b96723e */ /* 0x000fe400000010ff */
[----:B------:R-:W-:Y:S02]  /*15cf0*/  F2FP.BF16.F32.PACK_AB R153, R14, R153 ;  /* 0x000000990e99723e */ /* 0x000fe400000010ff */
[----:B------:R-:W1:Y:S01]  /*15d00*/  MUFU.EX2 R149, R149 ;  /* 0x0000009500957308 */ /* 0x000e620000000800 */
[----:B--2---:R-:W-:-:S07]  /*15d10*/  FADD.FTZ R5, R155, R34 ;  /* 0x000000229b057221 */ /* 0x004fce0000010000 */
[----:B------:R-:W2:Y:S01]  /*15d20*/  MUFU.EX2 R24, R24 ;  /* 0x0000001800187308 */ /* 0x000ea20000000800 */
[C---:B0-----:R-:W-:Y:S01]  /*15d30*/  FADD.FTZ R36, R20.reuse, R5 ;  /* 0x0000000514247221 */ /* 0x041fe20000010000 */
[----:B------:R-:W-:-:S06]  /*15d40*/  F2FP.BF16.F32.PACK_AB R155, R20, R155 ;  /* 0x0000009b149b723e */ /* 0x000fcc00000010ff */
        /* <DEDUP_REMOVED lines=11> */
[C---:B--2---:R-:W-:Y:S01]  /*15e00*/  FADD.FTZ R36, R26.reuse, R5 ;  /* 0x000000051a247221 */ /* 0x044fe20000010000 */
[----:B------:R-:W-:-:S06]  /*15e10*/  F2FP.BF16.F32.PACK_AB R151, R26, R151 ;  /* 0x000000971a97723e */ /* 0x000fcc00000010ff */
[----:B------:R-:W2:Y:S01]  /*15e20*/  MUFU.EX2 R15, R15 ;  /* 0x0000000f000f7308 */ /* 0x000ea20000000800 */
[----:B0-----:R-:W-:-:S07]  /*15e30*/  FADD.FTZ R38, R146, R7 ;  /* 0x0000000792267221 */ /* 0x001fce0000010000 */
[----:B------:R-:W0:Y:S01]  /*15e40*/  MUFU.EX2 R28, R28 ;  /* 0x0000001c001c7308 */ /* 0x000e220000000800 */
[----:B-1----:R-:W-:-:S07]  /*15e50*/  FADD.FTZ R5, R145, R36 ;  /* 0x0000002491057221 */ /* 0x002fce0000010000 */
[----:B------:R-:W1:Y:S01]  /*15e60*/  MUFU.EX2 R140, R140 ;  /* 0x0000008c008c7308 */ /* 0x000e620000000800 */
[C---:B--2---:R-:W-:Y:S01]  /*15e70*/  FADD.FTZ R7, R15.reuse, R38 ;  /* 0x000000260f077221 */ /* 0x044fe20000010000 */
[----:B------:R-:W-:-:S06]  /*15e80*/  F2FP.BF16.F32.PACK_AB R146, R15, R146 ;  /* 0x000000920f92723e */ /* 0x000fcc00000010ff */
[----:B------:R-:W2:Y:S01]  /*15e90*/  MUFU.EX2 R147, R147 ;  /* 0x0000009300937308 */ /* 0x000ea20000000800 */
[C---:B0-----:R-:W-:Y:S01]  /*15ea0*/  FADD.FTZ R36, R28.reuse, R5 ;  /* 0x000000051c247221 */ /* 0x041fe20000010000 */
[----:B------:R-:W-:-:S06]  /*15eb0*/  F2FP.BF16.F32.PACK_AB R145, R28, R145 ;  /* 0x000000911c91723e */ /* 0x000fcc00000010ff */
[----:B------:R-:W0:Y:S01]  /*15ec0*/  MUFU.EX2 R25, R25 ;  /* 0x0000001900197308 */ /* 0x000e220000000800 */
[----:B-1----:R-:W-:-:S07]  /*15ed0*/  FADD.FTZ R38, R140, R7 ;  /* 0x000000078c267221 */ /* 0x002fce0000010000 */
[----:B------:R-:W1:Y:S01]  /*15ee0*/  MUFU.EX2 R30, R30 ;  /* 0x0000001e001e7308 */ /* 0x000e620000000800 */
[----:B--2---:R-:W-:-:S07]  /*15ef0*/  FADD.FTZ R5, R147, R36 ;  /* 0x0000002493057221 */ /* 0x004fce0000010000 */
[----:B------:R-:W2:Y:S01]  /*15f00*/  MUFU.EX2 R142, R142 ;  /* 0x0000008e008e7308 */ /* 0x000ea20000000800 */
[C---:B0-----:R-:W-:Y:S01]  /*15f10*/  FADD.FTZ R7, R25.reuse, R38 ;  /* 0x0000002619077221 */ /* 0x041fe20000010000 */
[----:B------:R-:W-:-:S06]  /*15f20*/  F2FP.BF16.F32.PACK_AB R140, R25, R140 ;  /* 0x0000008c198c723e */ /* 0x000fcc00000010ff */
[----:B------:R-:W0:Y:S01]  /*15f30*/  MUFU.EX2 R141, R141 ;  /* 0x0000008d008d7308 */ /* 0x000e220000000800 */
[C---:B-1----:R-:W-:Y:S01]  /*15f40*/  FADD.FTZ R38, R30.reuse, R5 ;  /* 0x000000051e267221 */ /* 0x042fe20000010000 */
[----:B------:R-:W-:-:S06]  /*15f50*/  F2FP.BF16.F32.PACK_AB R147, R30, R147 ;  /* 0x000000931e93723e */ /* 0x000fcc00000010ff */
[----:B------:R-:W1:Y:S01]  /*15f60*/  MUFU.EX2 R33, R33 ;  /* 0x0000002100217308 */ /* 0x000e620000000800 */
[----:B--2---:R-:W-:-:S07]  /*15f70*/  FADD.FTZ R40, R142, R7 ;  /* 0x000000078e287221 */ /* 0x004fce0000010000 */
        /* <DEDUP_REMOVED lines=26> */
[----:B-1----:R-:W-:Y:S01]  /*16120*/  FADD.FTZ R5, R79, R6 ;  /* 0x000000064f057221 */ /* 0x002fe20000010000 */
[C---:B--2---:R-:W-:Y:S01]  /*16130*/  FADD.FTZ R7, R45.reuse, R42 ;  /* 0x0000002a2d077221 */ /* 0x044fe20000010000 */
[----:B------:R-:W-:Y:S02]  /*16140*/  F2FP.BF16.F32.PACK_AB R138, R45, R138 ;  /* 0x0000008a2d8a723e */ /* 0x000fe400000010ff */
[C---:B0-----:R-:W-:Y:S01]  /*16150*/  FADD.FTZ R6, R38.reuse, R5 ;  /* 0x0000000526067221 */ /* 0x041fe20000010000 */
[----:B------:R-:W-:Y:S01]  /*16160*/  F2FP.BF16.F32.PACK_AB R139, R38, R79 ;  /* 0x0000004f268b723e */ /* 0x000fe200000010ff */
        /* <DEDUP_REMOVED lines=12> */
.L_x_1757:
[----:B------:R-:W-:-:S13]  /*16230*/  ISETP.NE.AND P1, PT, R13, 0x1, PT ;  /* 0x000000010d00780c */ /* 0x000fda0003f25270 */
[----:B------:R-:W0:Y:S02]  /*16240*/  @P1 LDC.64 R14, c[0x0][0x9e8] ;  /* 0x00027a00ff0e1b82 */ /* 0x000e240000000a00 */
[----:B0-----:R-:W-:-:S05]  /*16250*/  @P1 IMAD.HI.U32 R14, R5, R14, RZ ;  /* 0x0000000e050e1227 */ /* 0x001fca00078e00ff */
[----:B------:R-:W-:-:S07]  /*16260*/  @P1 SHF.R.U32.HI R5, RZ, R15, R14 ;  /* 0x0000000fff051219 */ /* 0x000fce000001160e */
.L_x_1758:
[----:B------:R-:W-:Y:S05]  /*16270*/  BSYNC B0 ;  /* 0x0000000000007941 */ /* 0x000fea0003800000 */
.L_x_1756:
[----:B------:R-:W-:-:S05]  /*16280*/  IMAD R5, R5, R13, R13 ;  /* 0x0000000d05057224 */ /* 0x000fca00078e020d */
[----:B------:R-:W-:-:S07]  /*16290*/  VIMNMX R12, R12, R5, PT ;  /* 0x000000050c0c7248 */ /* 0x000fce0003fe0100 */
.L_x_1755:
[----:B------:R-:W-:Y:S01]  /*162a0*/  IMAD.HI R12, R12, 0x2aaaaaab, RZ ;  /* 0x2aaaaaab0c0c7827 */ /* 0x000fe200078e02ff */
[----:B------:R-:W-:Y:S01]  /*162b0*/  ULDC UR39, c[0x0][0x9e4] ;  /* 0x0002790000277ab9 */ /* 0x000fe20000000800 */
[----:B------:R-:W-:Y:S01]  /*162c0*/  ULDC UR38, c[0x0][0x9e4] ;  /* 0x0002790000267ab9 */ /* 0x000fe20000000800 */
[----:B------:R-:W-:Y:S01]  /*162d0*/  ULDC UR50, c[0x0][0x9dc] ;  /* 0x0002770000327ab9 */ /* 0x000fe20000000800 */
[----:B------:R-:W-:Y:S01]  /*162e0*/  ULDC UR42, c[0x0][0x9dc] ;  /* 0x00027700002a7ab9 */ /* 0x000fe20000000800 */
[----:B------:R-:W-:Y:S01]  /*162f0*/  SHF.R.U32.HI R5, RZ, 0x1f, R12 ;  /* 0x0000001fff057819 */ /* 0x000fe2000001160c */
[----:B------:R-:W-:Y:S01]  /*16300*/  ULDC UR43, c[0x0][0x988] ;  /* 0x00026200002b7ab9 */ /* 0x000fe20000000800 */
[----:B------:R-:W-:Y:S01]  /*16310*/  ULDC UR47, c[0x0][0x988] ;  /* 0x00026200002f7ab9 */ /* 0x000fe20000000800 */
[----:B------:R-:W-:Y:S01]  /*16320*/  ULDC UR46, c[0x0][0x988] ;  /* 0x00026200002e7ab9 */ /* 0x000fe20000000800 */
[----:B------:R-:W-:Y:S01]  /*16330*/  LEA.HI.SX32 R11, R12, R5, 0x1c ;  /* 0x000000050c0b7211 */ /* 0x000fe200078fe2ff */
[----:B------:R-:W-:Y:S01]  /*16340*/  ULDC UR54, c[0x0][0x9e0] ;  /* 0x0002780000367ab9 */ /* 0x000fe20000000800 */
[----:B------:R-:W-:Y:S01]  /*16350*/  ULDC UR51, c[0x0][0x9e0] ;  /* 0x0002780000337ab9 */ /* 0x000fe20000000800 */
[----:B------:R-:W-:Y:S01]  /*16360*/  BSSY B1, `(.L_x_1759) ;  /* 0x0000367000017945 */ /* 0x000fe20003800000 */
[----:B------:R-:W-:Y:S01]  /*16370*/  VIMNMX R11, R202, R11, !PT ;  /* 0x0000000bca0b7248 */ /* 0x000fe20007fe0100 */
[----:B------:R-:W-:Y:S01]  /*16380*/  IMAD.MOV.U32 R5, RZ, RZ, 0x3f800000 ;  /* 0x3f800000ff057424 */ /* 0x000fe200078e00ff */
[----:B------:R-:W-:Y:S01]  /*16390*/  CS2R R86, SRZ ;  /* 0x0000000000567805 */ /* 0x000fe2000001ff00 */
[----:B------:R-:W-:Y:S01]  /*163a0*/  IMAD.MOV.U32 R12, RZ, RZ, 0x3f800000 ;  /* 0x3f800000ff0c7424 */ /* 0x000fe200078e00ff */
[----:B------:R-:W-:-:S02]  /*163b0*/  ISETP.GE.AND P1, PT, R10, R11, PT ;  /* 0x0000000b0a00720c */ /* 0x000fc40003f26270 */
        /* <DEDUP_REMOVED lines=32> */
[----:B------:R-:W-:Y:S01]  /*165c0*/  BSSY B0, `(.L_x_1761) ;  /* 0x000033c000007945 */ /* 0x000fe20003800000 */
[----:B------:R-:W-:Y:S02]  /*165d0*/  IMAD.MOV.U32 R5, RZ, RZ, 0x3f800000 ;  /* 0x3f800000ff057424 */ /* 0x000fe400078e00ff */
[----:B------:R-:W-:-:S07]  /*165e0*/  IMAD.MOV.U32 R87, RZ, RZ, RZ ;  /* 0x000000ffff577224 */ /* 0x000fce00078e00ff */
.L_x_1782:
[----:B------:R-:W-:-:S05]  /*165f0*/  VIADD R13, R23, 0x1 ;  /* 0x00000001170d7836 */ /* 0x000fca0000000000 */
[----:B------:R-:W-:-:S04]  /*16600*/  ISETP.NE.AND P1, PT, R13, 0x2, PT ;  /* 0x000000020d00780c */ /* 0x000fc80003f25270 */
[----:B------:R-:W-:Y:S02]  /*16610*/  SEL R9, RZ, 0x1, P1 ;  /* 0x00000001ff097807 */ /* 0x000fe40000800000 */
[----:B------:R-:W-:Y:S02]  /*16620*/  SEL R13, R13, RZ, P1 ;  /* 0x000000ff0d0d7207 */ /* 0x000fe40000800000 */
[----:B------:R-:W-:Y:S01]  /*16630*/  LOP3.LUT R20, R164, R9, RZ, 0x3c, !PT ;  /* 0x00000009a4147212 */ /* 0x000fe200078e3cff */
[----:B------:R-:W-:Y:S06]  /*16640*/  @!P0 BRA `(.L_x_1762) ;  /* 0x0000000000048947 */ /* 0x000fec0003800000 */
[----:B------:R-:W-:Y:S01]  /*16650*/  BPT.TRAP 0x1 ;  /* 0x000000040000795c */ /* 0x000fe20000300000 */
.L_x_1762:
[----:B------:R-:W-:Y:S01]  /*16660*/  IMAD R9, R13, 0x8, R2 ;  /* 0x000000080d097824 */ /* 0x000fe200078e0202 */
[----:B------:R-:W-:-:S04]  /*16670*/  SHF.L.U32 R4, R20, 0x1f, RZ ;  /* 0x0000001f14047819 */ /* 0x000fc800000006ff */
[----:B------:R0:W1:Y:S01]  /*16680*/  SYNCS.PHASECHK.TRANS64.TRYWAIT P1, [R9+URZ+0x2a830], R4 ;  /* 0x02a83004090075a7 */ /* 0x000062000802017f */
[----:B------:R-:W-:Y:S05]  /*16690*/  @!P0 BRA `(.L_x_1763) ;  /* 0x0000000000048947 */ /* 0x000fea0003800000 */
[----:B------:R-:W-:Y:S01]  /*166a0*/  BPT.TRAP 0x1 ;  /* 0x000000040000795c */ /* 0x000fe20000300000 */
.L_x_1763:
[----:B------:R-:W-:Y:S01]  /*166b0*/  IMAD R94, R13, 0x900, R8 ;  /* 0x000009000d5e7824 */ /* 0x000fe200078e0208 */
[----:B------:R-:W-:Y:S03]  /*166c0*/  BSSY B2, `(.L_x_1764) ;  /* 0x0000006000027945 */ /* 0x000fe60003800000 */
[C---:B------:R-:W-:Y:S02]  /*166d0*/  VIADD R90, R94.reuse, 0x2 ;  /* 0x000000025e5a7836 */ /* 0x040fe40000000000 */
[----:B------:R-:W-:Y:S01]  /*166e0*/  VIADD R93, R94, 0x4 ;  /* 0x000000045e5d7836 */ /* 0x000fe20000000000 */
[----:B-1----:R-:W-:Y:S06]  /*166f0*/  @P1 BRA `(.L_x_1765) ;  /* 0x0000000000081947 */ /* 0x002fec0003800000 */
[----:B------:R-:W1:Y:S02]  /*16700*/  SYNCS.PHASECHK.TRANS64.TRYWAIT P1, [R9+URZ+0x2a830], R4 ;  /* 0x02a83004090075a7 */ /* 0x000e64000802017f */
[----:B-1----:R-:W-:Y:S05]  /*16710*/  @!P1 BRA `(.L_x_1766) ;  /* 0x0000015800149947 */ /* 0x002fea0003800000 */
.L_x_1765:
[----:B------:R-:W-:Y:S05]  /*16720*/  BSYNC B2 ;  /* 0x0000000000027941 */ /* 0x000fea0003800000 */
.L_x_1764:
[----:B------:R-:W2:Y:S01]  /*16730*/  LDL.64 R96, [R1+0x28] ;  /* 0x0000280001607983 */ /* 0x000ea20000100a00 */
[----:B------:R-:W-:Y:S01]  /*16740*/  IMAD.MOV.U32 R88, RZ, RZ, R94 ;  /* 0x000000ffff587224 */ /* 0x000fe200078e005e */
[----:B------:R-:W-:Y:S01]  /*16750*/  MOV R198, UR50 ;  /* 0x0000003200c67c02 */ /* 0x000fe20008000f00 */
[----:B------:R-:W-:Y:S01]  /*16760*/  IMAD.MOV.U32 R89, RZ, RZ, 0x40000040 ;  /* 0x40000040ff597424 */ /* 0x000fe200078e00ff */
[----:B------:R-:W-:Y:S01]  /*16770*/  MOV R194, UR46 ;  /* 0x0000002e00c27c02 */ /* 0x000fe20008000f00 */
[----:B------:R-:W-:Y:S01]  /*16780*/  VIADD R92, R94, 0x300 ;  /* 0x000003005e5c7836 */ /* 0x000fe20000000000 */
[----:B------:R-:W-:Y:S01]  /*16790*/  R2UR UR50, R88 ;  /* 0x00000000583272ca */ /* 0x000fe200000e0000 */
[----:B------:R-:W-:Y:S01]  /*167a0*/  IMAD.MOV.U32 R88, RZ, RZ, R93 ;  /* 0x000000ffff587224 */ /* 0x000fe200078e005d */
[----:B------:R-:W-:Y:S01]  /*167b0*/  R2UR UR46, R90 ;  /* 0x000000005a2e72ca */ /* 0x000fe200000e0000 */
[----:B------:R-:W-:Y:S01]  /*167c0*/  VIADD R90, R94, 0x6 ;  /* 0x000000065e5a7836 */ /* 0x000fe20000000000 */
[----:B------:R-:W-:Y:S01]  /*167d0*/  MOV R190, UR42 ;  /* 0x0000002a00be7c02 */ /* 0x000fe20008000f00 */
[----:B------:R-:W-:Y:S01]  /*167e0*/  IMAD.MOV.U32 R91, RZ, RZ, 0x40000040 ;  /* 0x40000040ff5b7424 */ /* 0x000fe200078e00ff */
[----:B------:R-:W-:Y:S01]  /*167f0*/  MOV R14, UR38 ;  /* 0x00000026000e7c02 */ /* 0x000fe20008000f00 */
[----:B------:R-:W-:Y:S01]  /*16800*/  IMAD.MOV.U32 R93, RZ, RZ, 0x40000040 ;  /* 0x40000040ff5d7424 */ /* 0x000fe200078e00ff */
[----:B------:R-:W-:Y:S01]  /*16810*/  R2UR UR42, R88 ;  /* 0x00000000582a72ca */ /* 0x000fe200000e0000 */
[----:B------:R-:W-:Y:S01]  /*16820*/  VIADD R88, R94, 0x302 ;  /* 0x000003025e587836 */ /* 0x000fe20000000000 */
[----:B------:R-:W-:Y:S01]  /*16830*/  R2UR UR38, R90 ;  /* 0x000000005a2672ca */ /* 0x000fe200000e0000 */
[----:B------:R-:W-:Y:S01]  /*16840*/  VIADD R90, R94, 0x304 ;  /* 0x000003045e5a7836 */ /* 0x000fe20000000000 */
[----:B------:R-:W-:Y:S01]  /*16850*/  MOV R197, UR51 ;  /* 0x0000003300c57c02 */ /* 0x000fe20008000f00 */
[-C--:B------:R-:W-:Y:S01]  /*16860*/  FMUL.FTZ R24, R24, R12.reuse ;  /* 0x0000000c18187220 */ /* 0x080fe20000410000 */
[----:B------:R-:W-:Y:S01]  /*16870*/  R2UR UR30, R88 ;  /* 0x00000000581e72ca */ /* 0x000fe200000e0000 */
[----:B------:R-:W-:Y:S01]  /*16880*/  VIADD R88, R94, 0x600 ;  /* 0x000006005e587836 */ /* 0x000fe20000000000 */
[----:B------:R-:W-:Y:S01]  /*16890*/  R2UR UR26, R90 ;  /* 0x000000005a1a72ca */ /* 0x000fe200000e0000 */
[----:B------:R-:W-:Y:S01]  /*168a0*/  VIADD R90, R94, 0x602 ;  /* 0x000006025e5a7836 */ /* 0x000fe20000000000 */
[----:B------:R-:W-:Y:S01]  /*168b0*/  MOV R199, UR49 ;  /* 0x0000003100c77c02 */ /* 0x000fe20008000f00 */
[-C--:B------:R-:W-:Y:S01]  /*168c0*/  FMUL.FTZ R25, R25, R12.reuse ;  /* 0x0000000c19197220 */ /* 0x080fe20000410000 */
[----:B------:R-:W-:Y:S01]  /*168d0*/  MOV R200, UR48 ;  /* 0x0000003000c87c02 */ /* 0x000fe20008000f00 */
[-C--:B------:R-:W-:Y:S01]  /*168e0*/  FMUL.FTZ R28, R28, R12.reuse ;  /* 0x0000000c1c1c7220 */ /* 0x080fe20000410000 */
[----:B------:R-:W-:Y:S01]  /*168f0*/  R2UR UR51, R89 ;  /* 0x00000000593372ca */ /* 0x000fe200000e0000 */
[-C--:B------:R-:W-:Y:S01]  /*16900*/  FMUL.FTZ R29, R29, R12.reuse ;  /* 0x0000000c1d1d7220 */ /* 0x080fe20000410000 */
[----:B------:R-:W-:Y:S01]  /*16910*/  R2UR UR34, R92 ;  /* 0x000000005c2272ca */ /* 0x000fe200000e0000 */
[----:B------:R-:W-:Y:S01]  /*16920*/  VIADD R92, R94, 0x306 ;  /* 0x000003065e5c7836 */ /* 0x000fe20000000000 */
        /* <DEDUP_REMOVED lines=8> */
[----:B01----:R-:W-:Y:S01]  /*169b0*/  MOV R4, UR39 ;  /* 0x0000002700047c02 */ /* 0x003fe20008000f00 */
        /* <DEDUP_REMOVED lines=82> */
[----:B------:R-:W-:Y:S02]  /*16ee0*/  R2UR UR50, R198 ;  /* 0x00000000c63272ca */ /* 0x000fe400000e0000 */
[----:B------:R-:W-:Y:S02]  /*16ef0*/  R2UR UR49, R199 ;  /* 0x00000000c73172ca */ /* 0x000fe400000e0000 */
[----:B------:R-:W2:Y:S01]  /*16f00*/  LDL.64 R198, [R1+0x20] ;  /* 0x0000200001c67983 */ /* 0x000ea20000100a00 */
[----:B------:R-:W-:Y:S01]  /*16f10*/  R2UR UR51, R197 ;  /* 0x00000000c53372ca */ /* 0x000fe200000e0000 */
[----:B------:R-:W-:Y:S02]  /*16f20*/  WARPGROUP.DEPBAR.LE gsb0, 0x0 ;  /* 0x00008000000079c5 */ /* 0x000fe40000010000 */
[----:B------:R-:W-:Y:S01]  /*16f30*/  WARPGROUP.ARRIVE ;  /* 0x00000000000079c5 */ /* 0x000fe20000000000 */
[----:B--2---:R-:W-:-:S02]  /*16f40*/  R2UR UR44, R198 ;  /* 0x00000000c62c72ca */ /* 0x004fc400000e0000 */
[----:B------:R-:W-:Y:S02]  /*16f50*/  R2UR UR45, R199 ;  /* 0x00000000c72d72ca */ /* 0x000fe400000e0000 */
[----:B------:R-:W2:Y:S11]  /*16f60*/  LDL.64 R198, [R1+0x8] ;  /* 0x0000080001c67983 */ /* 0x000eb60000100a00 */
[----:B------:R-:W-:Y:S01]  /*16f70*/  HGMMA.64x96x16.F32.BF16 R88, gdesc[UR44], R88, gsb0 ;  /* 0x016000002c5879f0 */ /* 0x000fe20008001858 */
[----:B------:R-:W-:-:S02]  /*16f80*/  R2UR UR46, R194 ;  /* 0x00000000c22e72ca */ /* 0x000fc400000e0000 */
[----:B------:R-:W-:Y:S02]  /*16f90*/  R2UR UR45, R195 ;  /* 0x00000000c32d72ca */ /* 0x000fe400000e0000 */
[----:B------:R-:W3:Y:S01]  /*16fa0*/  LDL.64 R194, [R1+0x18] ;  /* 0x0000180001c27983 */ /* 0x000ee20000100a00 */
[----:B------:R-:W-:-:S03]  /*16fb0*/  R2UR UR44, R196 ;  /* 0x00000000c42c72ca */ /* 0x000fc600000e0000 */
[----:B------:R-:W4:Y:S01]  /*16fc0*/  LDL.64 R196, [R1+0x10] ;  /* 0x0000100001c47983 */ /* 0x000f220000100a00 */
[----:B------:R-:W-:Y:S02]  /*16fd0*/  WARPGROUP.DEPBAR.LE gsb0, 0x0 ;  /* 0x00008000000079c5 */ /* 0x000fe40000010000 */
[----:B------:R-:W-:Y:S01]  /*16fe0*/  WARPGROUP.ARRIVE ;  /* 0x00000000000079c5 */ /* 0x000fe20000000000 */
[----:B---3--:R-:W-:Y:S02]  /*16ff0*/  R2UR UR40, R194 ;  /* 0x00000000c22872ca */ /* 0x008fe400000e0000 */
[----:B------:R-:W-:Y:S02]  /*17000*/  R2UR UR41, R195 ;  /* 0x00000000c32972ca */ /* 0x000fe400000e0000 */
[----:B------:R-:W3:Y:S11]  /*17010*/  LDL.64 R194, [R1] ;  /* 0x0000000001c27983 */ /* 0x000ef60000100a00 */
[----:B------:R-:W-:Y:S01]  /*17020*/  HGMMA.64x96x16.F32.BF16 R88, gdesc[UR40], R88, gsb0 ;  /* 0x01600000285879f0 */ /* 0x000fe20008001858 */
[----:B----4-:R-:W-:-:S02]  /*17030*/  R2UR UR36, R196 ;  /* 0x00000000c42472ca */ /* 0x010fc400000e0000 */
[----:B------:R-:W-:Y:S02]  /*17040*/  R2UR UR37, R197 ;  /* 0x00000000c52572ca */ /* 0x000fe400000e0000 */
        /* <DEDUP_REMOVED lines=8> */
[----:B---3--:R-:W-:Y:S02]  /*170d0*/  R2UR UR28, R194 ;  /* 0x00000000c21c72ca */ /* 0x008fe400000e0000 */
[----:B------:R-:W-:Y:S01]  /*170e0*/  R2UR UR29, R195 ;  /* 0x00000000c31d72ca */ /* 0x000fe200000e0000 */
[----:B------:R-:W-:Y:S02]  /*170f0*/  WARPGROUP.DEPBAR.LE gsb0, 0x0 ;  /* 0x00008000000079c5 */ /* 0x000fe40000010000 */
[----:B------:R-:W-:-:S10]  /*17100*/  WARPGROUP.ARRIVE ;  /* 0x00000000000079c5 */ /* 0x000fd40000000000 */
        /* <DEDUP_REMOVED lines=39> */
[----:B------:R-:W-:Y:S02]  /*17380*/  R2UR UR39, R4 ;  /* 0x00000000042772ca */ /* 0x000fe400000e0000 */
[----:B------:R-:W-:Y:S01]  /*17390*/  R2UR UR38, R14 ;  /* 0x000000000e2672ca */ /* 0x000fe200000e0000 */
[----:B------:R-:W-:Y:S02]  /*173a0*/  WARPGROUP.DEPBAR.LE gsb0, 0x0 ;  /* 0x00008000000079c5 */ /* 0x000fe40000010000 */
[----:B------:R-:W-:-:S12]  /*173b0*/  @!P0 BRA `(.L_x_1767) ;  /* 0x0000000000048947 */ /* 0x000fd80003800000 */
[----:B------:R-:W-:Y:S01]  /*173c0*/  BPT.TRAP 0x1 ;  /* 0x000000040000795c */ /* 0x000fe20000300000 */
.L_x_1767:
[----:B------:R-:W-:Y:S01]  /*173d0*/  SHF.L.U32 R4, R164, 0x1f, RZ ;  /* 0x0000001fa4047819 */ /* 0x000fe200000006ff */
[----:B------:R-:W-:-:S04]  /*173e0*/  IMAD R21, R23, 0x8, R2 ;  /* 0x0000000817157824 */ /* 0x000fc800078e0202 */
[----:B------:R0:W1:Y:S01]  /*173f0*/  SYNCS.PHASECHK.TRANS64.TRYWAIT P1, [R21+URZ+0x2a850], R4 ;  /* 0x02a85004150075a7 */ /* 0x000062000802017f */
[----:B------:R-:W-:Y:S05]  /*17400*/  @!P0 BRA `(.L_x_1768) ;  /* 0x0000000000048947 */ /* 0x000fea0003800000 */
[----:B------:R-:W-:Y:S01]  /*17410*/  BPT.TRAP 0x1 ;  /* 0x000000040000795c */ /* 0x000fe20000300000 */
.L_x_1768:
[----:B------:R-:W-:Y:S04]  /*17420*/  BSSY B2, `(.L_x_1769) ;  /* 0x0000004000027945 */ /* 0x000fe80003800000 */
[----:B-1----:R-:W-:Y:S05]  /*17430*/  @P1 BRA `(.L_x_1770) ;  /* 0x0000000000081947 */ /* 0x002fea0003800000 */
[----:B------:R-:W1:Y:S02]  /*17440*/  SYNCS.PHASECHK.TRANS64.TRYWAIT P1, [R21+URZ+0x2a850], R4 ;  /* 0x02a85004150075a7 */ /* 0x000e64000802017f */
[----:B-1----:R-:W-:Y:S05]  /*17450*/  @!P1 BRA `(.L_x_1771) ;  /* 0x0000014800d89947 */ /* 0x002fea0003800000 */
.L_x_1770:
[----:B------:R-:W-:Y:S05]  /*17460*/  BSYNC B2 ;  /* 0x0000000000027941 */ /* 0x000fea0003800000 */
.L_x_1769:
[----:B01----:R-:W-:Y:S01]  /*17470*/  VIADD R4, R2, 0x400 ;  /* 0x0000040002047836 */ /* 0x003fe20000000000 */
[----:B------:R-:W-:Y:S01]  /*17480*/  WARPGROUP.ARRIVE ;  /* 0x00000000000079c5 */ /* 0x000fe20000000000 */
[----:B------:R-:W-:Y:S02]  /*17490*/  IMAD.MOV.U32 R5, RZ, RZ, 0x40000040 ;  /* 0x40000040ff057424 */ /* 0x000fe400078e00ff */
[----:B------:R-:W-:Y:S01]  /*174a0*/  IMAD.MOV.U32 R15, RZ, RZ, 0x40000040 ;  /* 0x40000040ff0f7424 */ /* 0x000fe200078e00ff */
[----:B------:R-:W-:Y:S02]  /*174b0*/  SHF.R.U32.HI R4, RZ, 0x4, R4 ;  /* 0x00000004ff047819 */ /* 0x000fe40000011604 */
[----:B------:R-:W-:Y:S01]  /*174c0*/  R2UR UR7, R5 ;  /* 0x00000000050772ca */ /* 0x000fe200000e0000 */
[----:B------:R-:W-:Y:S01]  /*174d0*/  IMAD.MOV.U32 R5, RZ, RZ, 0x40000040 ;  /* 0x40000040ff057424 */ /* 0x000fe200078e00ff */
[----:B------:R-:W-:-:S04]  /*174e0*/  LOP3.LUT R4, R4, 0x3fff, RZ, 0xc0, !PT ;  /* 0x00003fff04047812 */ /* 0x000fc800078ec0ff */
[----:B------:R-:W-:-:S05]  /*174f0*/  LOP3.LUT R4, R4, 0x3000000, RZ, 0xfc, !PT ;  /* 0x0300000004047812 */ /* 0x000fca00078efcff */
[----:B------:R-:W-:-:S04]  /*17500*/  IMAD R4, R23, 0x600, R4 ;  /* 0x0000060017047824 */ /* 0x000fc800078e0204 */
        /* <DEDUP_REMOVED lines=38> */
.L_x_1772:
[----:B------:R-:W-:Y:S01]  /*17770*/  ISETP.NE.AND P2, PT, R225, 0x1, PT ;  /* 0x00000001e100780c */ /* 0x000fe20003f45270 */
[----:B------:R-:W-:Y:S01]  /*17780*/  IMAD.IADD R14, R203, 0x1, R188 ;  /* 0x00000001cb0e7824 */ /* 0x000fe200078e02bc */
[----:B------:R-:W-:Y:S01]  /*17790*/  LOP3.LUT P1, RZ, R16, 0x80000, RZ, 0xc0, !PT ;  /* 0x0008000010ff7812 */ /* 0x000fe2000782c0ff */
[----:B------:R-:W-:Y:S02]  /*177a0*/  VIADD R9, R9, 0x2a840 ;  /* 0x0002a84009097836 */ /* 0x000fe40000000000 */
[----:B------:R-:W-:-:S03]  /*177b0*/  IMAD R138, R10, -0x60, RZ ;  /* 0xffffffa00a8a7824 */ /* 0x000fc600078e02ff */
[----:B------:R-:W-:Y:S01]  /*177c0*/  PRMT R9, R172, 0x654, R9 ;  /* 0x00000654ac097816 */ /* 0x000fe20000000009 */
[----:B------:R-:W-:Y:S01]  /*177d0*/  IMAD.IADD R12, R138, 0x1, -R182 ;  /* 0x000000018a0c7824 */ /* 0x000fe200078e0ab6 */
[----:B------:R-:W-:Y:S02]  /*177e0*/  IADD3 R136, -R182, 0x1, R138 ;  /* 0x00000001b6887810 */ /* 0x000fe40007ffe18a */
[----:B------:R0:W-:Y:S02]  /*177f0*/  SYNCS.ARRIVE.TRANS64.RED.A1T0 RZ, [R9+URZ], RZ ;  /* 0x000000ff09ff79a7 */ /* 0x0001e4000810043f */
[----:B------:R-:W-:Y:S01]  /*17800*/  IADD3 R136, -R165, R136, R166 ;  /* 0x00000088a5887210 */ /* 0x000fe20007ffe1a6 */
[----:B------:R-:W1:Y:S01]  /*17810*/  @P2 LDC R5, c[0x0][0x44c] ;  /* 0x00011300ff052b82 */ /* 0x000e620000000800 */
[----:B0-----:R-:W-:-:S05]  /*17820*/  IMAD.U32 R9, RZ, RZ, UR50 ;  /* 0x00000032ff097e24 */ /* 0x001fca000f8e00ff */
[----:B------:R-:W-:Y:S02]  /*17830*/  LOP3.LUT R137, RZ, R9, RZ, 0x33, !PT ;  /* 0x00000009ff897212 */ /* 0x000fe400078e33ff */
[----:B------:R-:W0:Y:S03]  /*17840*/  @P2 LDC R4, c[0x0][0x450] ;  /* 0x00011400ff042b82 */ /* 0x000e260000000800 */
[----:B------:R-:W-:Y:S02]  /*17850*/  IMAD.IADD R137, R137, 0x1, R136 ;  /* 0x0000000189897824 */ /* 0x000fe400078e0288 */
[----:B------:R-:W-:Y:S02]  /*17860*/  VIADD R136, R136, UR54 ;  /* 0x0000003688887c36 */ /* 0x000fe40008000000 */
[----:B-1----:R-:W-:-:S05]  /*17870*/  @P2 IMAD.HI.U32 R5, R14, R5, RZ ;  /* 0x000000050e052227 */ /* 0x002fca00078e00ff */
[----:B0-----:R-:W-:-:S05]  /*17880*/  @P2 SHF.R.U32.HI R14, RZ, R4, R5 ;  /* 0x00000004ff0e2219 */ /* 0x001fca0000011605 */
[----:B------:R-:W0:Y:S02]  /*17890*/  SHFL.IDX PT, R139, R14, RZ, 0x1c1f ;  /* 0x001c1fff0e8b7589 */ /* 0x000e2400000e0000 */
[--C-:B0-----:R-:W-:Y:S02]  /*178a0*/  IMAD.IADD R23, R136, 0x1, R139.reuse ;  /* 0x0000000188177824 */ /* 0x101fe400078e028b */
[----:B------:R-:W-:Y:S01]  /*178b0*/  IMAD.IADD R15, R137, 0x1, R139 ;  /* 0x00000001890f7824 */ /* 0x000fe200078e028b */
[----:B------:R-:W-:Y:S06]  /*178c0*/  @!P1 BRA `(.L_x_1773) ;  /* 0x0000000000549947 */ /* 0x000fec0003800000 */
        /* <DEDUP_REMOVED lines=12> */
.L_x_1775:
[----:B------:R-:W-:-:S05]  /*17990*/  IMAD.U32 R140, RZ, RZ, UR39 ;  /* 0x00000027ff8c7e24 */ /* 0x000fca000f8e00ff */
[----:B------:R-:W-:-:S13]  /*179a0*/  ISETP.NE.AND P1, PT, R140, 0x1, PT ;  /* 0x000000018c00780c */ /* 0x000fda0003f25270 */
[----:B------:R-:W0:Y:S02]  /*179b0*/  @P1 LDC.64 R4, c[0x0][0x9e8] ;  /* 0x00027a00ff041b82 */ /* 0x000e240000000a00 */
[----:B0-----:R-:W-:-:S05]  /*179c0*/  @P1 IMAD.HI.U32 R4, R139, R4, RZ ;  /* 0x000000048b041227 */ /* 0x001fca00078e00ff */
[----:B------:R-:W-:-:S07]  /*179d0*/  @P1 SHF.R.U32.HI R139, RZ, R5, R4 ;  /* 0x00000005ff8b1219 */ /* 0x000fce0000011604 */
.L_x_1776:
[----:B------:R-:W-:Y:S05]  /*179e0*/  BSYNC B2 ;  /* 0x0000000000027941 */ /* 0x000fea0003800000 */
.L_x_1774:
[----:B------:R-:W-:-:S05]  /*179f0*/  IMAD R139, R139, R140, R12 ;  /* 0x0000008c8b8b7224 */ /* 0x000fca00078e020c */
[----:B------:R-:W-:Y:S02]  /*17a00*/  VIADDMNMX R23, R139, R140, R23, PT ;  /* 0x0000008c8b177246 */ /* 0x000fe40003800117 */
[----:B------:R-:W-:-:S07]  /*17a10*/  VIMNMX R15, R15, R139, !PT ;  /* 0x0000008b0f0f7248 */ /* 0x000fce0007fe0100 */
.L_x_1773:
[C---:B------:R-:W-:Y:S01]  /*17a20*/  ISETP.GE.AND P1, PT, R138.reuse, 0x2, PT ;  /* 0x000000028a00780c */ /* 0x040fe20003f26270 */
[----:B------:R-:W0:Y:S01]  /*17a30*/  SHFL.IDX PT, R14, R14, 0x1, 0x1c1f ;  /* 0x003c1f000e0e7f89 */ /* 0x000e2200000e0000 */
[C---:B------:R-:W-:Y:S02]  /*17a40*/  ISETP.GE.AND P2, PT, R138.reuse, 0x9, PT ;  /* 0x000000098a00780c */ /* 0x040fe40003f46270 */
[C---:B------:R-:W-:Y:S02]  /*17a50*/  ISETP.GT.AND P4, PT, R15.reuse, 0x1, !P1 ;  /* 0x000000010f00780c */ /* 0x040fe40004f84270 */
[----:B------:R-:W-:Y:S02]  /*17a60*/  ISETP.GE.AND P5, PT, R138, 0xa, PT ;  /* 0x0000000a8a00780c */ /* 0x000fe40003fa6270 */
[----:B------:R-:W-:Y:S02]  /*17a70*/  ISETP.GT.AND P3, PT, R15, 0x8, !P2 ;  /* 0x000000080f00780c */ /* 0x000fe40005764270 */
[----:B------:R-:W-:-:S02]  /*17a80*/  ISETP.LT.OR P4, PT, R23, 0x2, P4 ;  /* 0x000000021700780c */ /* 0x000fc40002781670 */
[----:B------:R-:W-:Y:S02]  /*17a90*/  ISETP.LT.OR P3, PT, R23, 0x9, P3 ;  /* 0x000000091700780c */ /* 0x000fe40001f61670 */
[----:B------:R-:W-:Y:S02]  /*17aa0*/  FSEL R89, R89, -INF , !P4 ;  /* 0xff80000059597808 */ /* 0x000fe40006000000 */
[----:B------:R-:W-:Y:S02]  /*17ab0*/  ISETP.GE.AND P4, PT, R138, 0x11, PT ;  /* 0x000000118a00780c */ /* 0x000fe40003f86270 */
[----:B------:R-:W-:Y:S02]  /*17ac0*/  LOP3.LUT R16, R16, 0xfffffffb, RZ, 0xc0, !PT ;  /* 0xfffffffb10107812 */ /* 0x000fe400078ec0ff */
[----:B------:R-:W-:Y:S02]  /*17ad0*/  FSEL R92, R92, -INF , !P3 ;  /* 0xff8000005c5c7808 */ /* 0x000fe40005800000 */
[----:B------:R-:W-:-:S02]  /*17ae0*/  ISETP.GT.AND P3, PT, R15, 0x9, !P5 ;  /* 0x000000090f00780c */ /* 0x000fc40006f64270 */
[----:B------:R-:W-:Y:S01]  /*17af0*/  @P5 LOP3.LUT R16, R16, 0x4, RZ, 0xfc, !PT ;  /* 0x0000000410105812 */ /* 0x000fe200078efcff */
[--C-:B0-----:R-:W-:Y:S01]  /*17b00*/  IMAD.IADD R136, R136, 0x1, R14.reuse ;  /* 0x0000000188887824 */ /* 0x101fe200078e020e */
[----:B------:R-:W-:Y:S01]  /*17b10*/  ISETP.LT.OR P3, PT, R23, 0xa, P3 ;  /* 0x0000000a1700780c */ /* 0x000fe20001f61670 */
[----:B------:R-:W-:Y:S01]  /*17b20*/  IMAD.IADD R137, R137, 0x1, R14 ;  /* 0x0000000189897824 */ /* 0x000fe200078e020e */
[----:B------:R-:W-:Y:S02]  /*17b30*/  LOP3.LUT R16, R16, 0xfffffff7, RZ, 0xc0, !PT ;  /* 0xfffffff710107812 */ /* 0x000fe400078ec0ff */
[----:B------:R-:W-:Y:S02]  /*17b40*/  FSEL R93, R93, -INF , !P3 ;  /* 0xff8000005d5d7808 */ /* 0x000fe40005800000 */
[----:B------:R-:W-:Y:S02]  /*17b50*/  @P4 LOP3.LUT R16, R16, 0x8, RZ, 0xfc, !PT ;  /* 0x0000000810104812 */ /* 0x000fe400078efcff */
[----:B------:R-:W-:-:S02]  /*17b60*/  ISETP.GT.AND P3, PT, R15, 0x10, !P4 ;  /* 0x000000100f00780c */ /* 0x000fc40006764270 */
[----:B------:R-:W-:Y:S02]  /*17b70*/  ISETP.GE.AND P4, PT, R138, 0x12, PT ;  /* 0x000000128a00780c */ /* 0x000fe40003f86270 */
[----:B------:R-:W-:Y:S02]  /*17b80*/  ISETP.LT.OR P3, PT, R23, 0x11, P3 ;  /* 0x000000111700780c */ /* 0x000fe40001f61670 */
[----:B------:R-:W-:Y:S02]  /*17b90*/  LOP3.LUT R16, R16, 0xffffffef, RZ, 0xc0, !PT ;  /* 0xffffffef10107812 */ /* 0x000fe400078ec0ff */
[----:B------:R-:W-:Y:S02]  /*17ba0*/  FSEL R96, R96, -INF , !P3 ;  /* 0xff80000060607808 */ /* 0x000fe40005800000 */
[----:B------:R-:W-:-:S04]  /*17bb0*/  ISETP.GT.AND P3, PT, R15, 0x11, !P4 ;  /* 0x000000110f00780c */ /* 0x000fc80006764270 */
[----:B------:R-:W-:Y:S02]  /*17bc0*/  ISETP.LT.OR P3, PT, R23, 0x12, P3 ;  /* 0x000000121700780c */ /* 0x000fe40001f61670 */
[----:B------:R-:W-:Y:S02]  /*17bd0*/  @P4 LOP3.LUT R16, R16, 0x10, RZ, 0xfc, !PT ;  /* 0x0000001010104812 */ /* 0x000fe400078efcff */
[----:B------:R-:W-:Y:S02]  /*17be0*/  ISETP.GE.AND P4, PT, R138, 0x19, PT ;  /* 0x000000198a00780c */ /* 0x000fe40003f86270 */
[----:B------:R-:W-:Y:S02]  /*17bf0*/  LOP3.LUT R16, R16, 0xfffbffff, RZ, 0xc0, !PT ;  /* 0xfffbffff10107812 */ /* 0x000fe400078ec0ff */
[----:B------:R-:W-:Y:S02]  /*17c00*/  FSEL R97, R97, -INF , !P3 ;  /* 0xff80000061617808 */ /* 0x000fe40005800000 */
[----:B------:R-:W-:-:S04]  /*17c10*/  ISETP.GT.AND P3, PT, R15, 0x18, !P4 ;  /* 0x000000180f00780c */ /* 0x000fc80006764270 */
[----:B------:R-:W-:-:S03]  /*17c20*/  ISETP.LT.OR P3, PT, R23, 0x19, P3 ;  /* 0x000000191700780c */ /* 0x000fc60001f61670 */
        /* <DEDUP_REMOVED lines=68> */
[----:B------:R-:W-:Y:S02]  /*18070*/  FSEL R121, R121, -INF , !P3 ;  /* 0xff80000079797808 */ /* 0x000fe40005800000 */
[----:B------:R-:W-:Y:S02]  /*18080*/  LOP3.LUT R16, R16, 0xffffffbf, RZ, 0xc0, !PT ;  /* 0xffffffbf10107812 */ /* 0x000fe400078ec0ff */
[----:B------:R-:W-:-:S04]  /*18090*/  ISETP.GT.AND P3, PT, R15, 0x48, !P4 ;  /* 0x000000480f00780c */ /* 0x000fc80006764270 */
[----:B------:R-:W-:-:S03]  /*180a0*/  ISETP.LT.OR P3, PT, R23, 0x49, P3 ;  /* 0x000000491700780c */ /* 0x000fc60001f61670 */
[----:B------:R-:W-:Y:S02]  /*180b0*/  @P4 LOP3.LUT R16, R16, 0x40, RZ, 0xfc, !PT ;  /* 0x0000004010104812 */ /* 0x000fe400078efcff */
[----:B------:R-:W-:Y:S02]  /*180c0*/  ISETP.GE.AND P4, PT, R138, 0x4a, PT ;  /* 0x0000004a8a00780c */ /* 0x000fe40003f86270 */
[----:B------:R-:W-:Y:S02]  /*180d0*/  FSEL R124, R124, -INF , !P3 ;  /* 0xff8000007c7c7808 */ /* 0x000fe40005800000 */
[----:B------:R-:W-:Y:S02]  /*180e0*/  ISETP.GT.AND P3, PT, R15, 0x49, !P4 ;  /* 0x000000490f00780c */ /* 0x000fe40006764270 */
[----:B------:R-:W-:Y:S02]  /*180f0*/  LOP3.LUT R16, R16, 0xffffffdf, RZ, 0xc0, !PT ;  /* 0xffffffdf10107812 */ /* 0x000fe400078ec0ff */
[----:B------:R-:W-:-:S04]  /*18100*/  ISETP.LT.OR P3, PT, R23, 0x4a, P3 ;  /* 0x0000004a1700780c */ /* 0x000fc80001f61670 */
[----:B------:R-:W-:Y:S02]  /*18110*/  FSEL R125, R125, -INF , !P3 ;  /* 0xff8000007d7d7808 */ /* 0x000fe40005800000 */
[----:B------:R-:W-:Y:S02]  /*18120*/  ISETP.GE.AND P3, PT, R138, 0x51, PT ;  /* 0x000000518a00780c */ /* 0x000fe40003f66270 */
[----:B------:R-:W-:Y:S02]  /*18130*/  @P4 LOP3.LUT R16, R16, 0x20, RZ, 0xfc, !PT ;  /* 0x0000002010104812 */ /* 0x000fe400078efcff */
[----:B------:R-:W-:Y:S02]  /*18140*/  ISETP.GT.AND P4, PT, R15, 0x50, !P3 ;  /* 0x000000500f00780c */ /* 0x000fe40005f84270 */
[----:B------:R-:W-:Y:S02]  /*18150*/  LOP3.LUT R16, R16, 0xfffffffd, RZ, 0xc0, !PT ;  /* 0xfffffffd10107812 */ /* 0x000fe400078ec0ff */
        /* <DEDUP_REMOVED lines=10> */
[----:B------:R-:W-:-:S13]  /*18200*/  ISETP.GE.AND P6, PT, R138, 0x1, PT ;  /* 0x000000018a00780c */ /* 0x000fda0003fc6270 */
[----:B------:R-:W-:Y:S02]  /*18210*/  @P6 LOP3.LUT R16, R16, 0x2, RZ, 0xfc, !PT ;  /* 0x0000000210106812 */ /* 0x000fe400078efcff */
[----:B------:R-:W-:Y:S02]  /*18220*/  ISETP.GT.AND P6, PT, R15, RZ, !P6 ;  /* 0x000000ff0f00720c */ /* 0x000fe400077c4270 */
[----:B------:R-:W-:Y:S02]  /*18230*/  LOP3.LUT R16, R16, 0xfffffffe, RZ, 0xc0, !PT ;  /* 0xfffffffe10107812 */ /* 0x000fe400078ec0ff */
[----:B------:R-:W-:-:S04]  /*18240*/  ISETP.LT.OR P6, PT, R23, 0x1, P6 ;  /* 0x000000011700780c */ /* 0x000fc800037c1670 */
[----:B------:R-:W-:Y:S02]  /*18250*/  FSEL R88, R88, -INF , !P6 ;  /* 0xff80000058587808 */ /* 0x000fe40007000000 */
[----:B------:R-:W-:-:S13]  /*18260*/  ISETP.GE.AND P6, PT, R138, 0x5a, PT ;  /* 0x0000005a8a00780c */ /* 0x000fda0003fc6270 */
[----:B------:R-:W-:Y:S02]  /*18270*/  @P6 LOP3.LUT R16, R16, 0x1, RZ, 0xfc, !PT ;  /* 0x0000000110106812 */ /* 0x000fe400078efcff */
[----:B------:R-:W-:-:S04]  /*18280*/  ISETP.GT.AND P6, PT, R15, 0x59, !P6 ;  /* 0x000000590f00780c */ /* 0x000fc800077c4270 */
[----:B------:R-:W-:-:S04]  /*18290*/  ISETP.LT.OR P6, PT, R23, 0x5a, P6 ;  /* 0x0000005a1700780c */ /* 0x000fc800037c1670 */
[----:B------:R-:W-:Y:S02]  /*182a0*/  FSEL R133, R133, -INF , !P6 ;  /* 0xff80000085857808 */ /* 0x000fe40007000000 */
[----:B------:R-:W-:-:S13]  /*182b0*/  LOP3.LUT P6, RZ, R16, 0x80000, RZ, 0xc0, !PT ;  /* 0x0008000010ff7812 */ /* 0x000fda00078cc0ff */
[----:B------:R-:W-:Y:S05]  /*182c0*/  @!P6 BRA `(.L_x_1777) ;  /* 0x000000000054e947 */ /* 0x000fea0003800000 */
        /* <DEDUP_REMOVED lines=12> */
.L_x_1779:
[----:B------:R-:W-:-:S05]  /*18390*/  IMAD.U32 R15, RZ, RZ, UR39 ;  /* 0x00000027ff0f7e24 */ /* 0x000fca000f8e00ff */
[----:B------:R-:W-:-:S13]  /*183a0*/  ISETP.NE.AND P6, PT, R15, 0x1, PT ;  /* 0x000000010f00780c */ /* 0x000fda0003fc5270 */
[----:B------:R-:W0:Y:S02]  /*183b0*/  @P6 LDC.64 R4, c[0x0][0x9e8] ;  /* 0x00027a00ff046b82 */ /* 0x000e240000000a00 */
[----:B0-----:R-:W-:-:S05]  /*183c0*/  @P6 IMAD.HI.U32 R4, R14, R4, RZ ;  /* 0x000000040e046227 */ /* 0x001fca00078e00ff */
[----:B------:R-:W-:-:S07]  /*183d0*/  @P6 SHF.R.U32.HI R14, RZ, R5, R4 ;  /* 0x00000005ff0e6219 */ /* 0x000fce0000011604 */
.L_x_1780:
[----:B------:R-:W-:Y:S05]  /*183e0*/  BSYNC B2 ;  /* 0x0000000000027941 */ /* 0x000fea0003800000 */
.L_x_1778:
[----:B------:R-:W-:-:S05]  /*183f0*/  IMAD R12, R14, R15, R12 ;  /* 0x0000000f0e0c7224 */ /* 0x000fca00078e020c */
[----:B------:R-:W-:Y:S02]  /*18400*/  VIADDMNMX R136, R12, R15, R136, PT ;  /* 0x0000000f0c887246 */ /* 0x000fe40003800188 */
[----:B------:R-:W-:-:S07]  /*18410*/  VIMNMX R137, R137, R12, !PT ;  /* 0x0000000c89897248 */ /* 0x000fce0007fe0100 */
.L_x_1777:
[C---:B------:R-:W-:Y:S02]  /*18420*/  ISETP.GT.AND P1, PT, R137.reuse, 0x1, !P1 ;  /* 0x000000018900780c */ /* 0x040fe40004f24270 */
[----:B------:R-:W-:Y:S02]  /*18430*/  ISETP.GT.AND P2, PT, R137, 0x8, !P2 ;  /* 0x000000088900780c */ /* 0x000fe40005744270 */
[C---:B------:R-:W-:Y:S02]  /*18440*/  ISETP.LT.OR P1, PT, R136.reuse, 0x2, P1 ;  /* 0x000000028800780c */ /* 0x040fe40000f21670 */
[----:B------:R-:W-:Y:S02]  /*18450*/  ISETP.LT.OR P2, PT, R136, 0x9, P2 ;  /* 0x000000098800780c */ /* 0x000fe40001741670 */
[----:B------:R-:W-:Y:S02]  /*18460*/  FSEL R91, R91, -INF , !P1 ;  /* 0xff8000005b5b7808 */ /* 0x000fe40004800000 */
[----:B------:R-:W-:-:S02]  /*18470*/  LOP3.LUT P1, RZ, R16, 0x4, RZ, 0xc0, !PT ;  /* 0x0000000410ff7812 */ /* 0x000fc4000782c0ff */
[----:B------:R-:W-:Y:S02]  /*18480*/  FSEL R94, R94, -INF , !P2 ;  /* 0xff8000005e5e7808 */ /* 0x000fe40005000000 */
[----:B------:R-:W-:Y:S02]  /*18490*/  ISETP.GT.AND P1, PT, R137, 0x9, !P1 ;  /* 0x000000098900780c */ /* 0x000fe40004f24270 */
[----:B------:R-:W-:Y:S02]  /*184a0*/  LOP3.LUT P2, RZ, R16, 0x20000, RZ, 0xc0, !PT ;  /* 0x0002000010ff7812 */ /* 0x000fe4000784c0ff */
[----:B------:R-:W-:Y:S02]  /*184b0*/  ISETP.LT.OR P1, PT, R136, 0xa, P1 ;  /* 0x0000000a8800780c */ /* 0x000fe40000f21670 */
[----:B------:R-:W-:Y:S02]  /*184c0*/  LOP3.LUT P6, RZ, R16, 0x10000, RZ, 0xc0, !PT ;  /* 0x0001000010ff7812 */ /* 0x000fe400078cc0ff */
[----:B------:R-:W-:-:S02]  /*184d0*/  FSEL R95, R95, -INF , !P1 ;  /* 0xff8000005f5f7808 */ /* 0x000fc40004800000 */
[----:B------:R-:W-:Y:S02]  /*184e0*/  LOP3.LUT P1, RZ, R16, 0x8, RZ, 0xc0, !PT ;  /* 0x0000000810ff7812 */ /* 0x000fe4000782c0ff */
[----:B------:R-:W-:Y:S02]  /*184f0*/  FMNMX.FTZ R4, R88, R3, !PT ;  /* 0x0000000358047209 */ /* 0x000fe40007810000 */
[----:B------:R-:W-:Y:S02]  /*18500*/  ISETP.GT.AND P1, PT, R137, 0x10, !P1 ;  /* 0x000000108900780c */ /* 0x000fe40004f24270 */
[----:B------:R-:W-:Y:S02]  /*18510*/  FMNMX.FTZ R5, R89, R4, !PT ;  /* 0x0000000459057209 */ /* 0x000fe40007810000 */
[----:B------:R-:W-:Y:S02]  /*18520*/  ISETP.LT.OR P1, PT, R136, 0x11, P1 ;  /* 0x000000118800780c */ /* 0x000fe40000f21670 */
[----:B------:R-:W-:-:S02]  /*18530*/  FMNMX.FTZ R4, R92, R5, !PT ;  /* 0x000000055c047209 */ /* 0x000fc40007810000 */
[----:B------:R-:W-:Y:S02]  /*18540*/  FSEL R98, R98, -INF , !P1 ;  /* 0xff80000062627808 */ /* 0x000fe40004800000 */
[----:B------:R-:W-:Y:S02]  /*18550*/  LOP3.LUT P1, RZ, R16, 0x10, RZ, 0xc0, !PT ;  /* 0x0000001010ff7812 */ /* 0x000fe4000782c0ff */
[----:B------:R-:W-:Y:S02]  /*18560*/  FMNMX.FTZ R5, R93, R4, !PT ;  /* 0x000000045d057209 */ /* 0x000fe40007810000 */
[----:B------:R-:W-:Y:S02]  /*18570*/  ISETP.GT.AND P1, PT, R137, 0x11, !P1 ;  /* 0x000000118900780c */ /* 0x000fe40004f24270 */
[----:B------:R-:W-:Y:S02]  /*18580*/  FMNMX.FTZ R4, R96, R5, !PT ;  /* 0x0000000560047209 */ /* 0x000fe40007810000 */
[----:B------:R-:W-:-:S02]  /*18590*/  ISETP.LT.OR P1, PT, R136, 0x12, P1 ;  /* 0x000000128800780c */ /* 0x000fc40000f21670 */
[----:B------:R-:W-:Y:S02]  /*185a0*/  FMNMX.FTZ R5, R97, R4, !PT ;  /* 0x0000000461057209 */ /* 0x000fe40007810000 */
[----:B------:R-:W-:Y:S02]  /*185b0*/  FSEL R99, R99, -INF , !P1 ;  /* 0xff80000063637808 */ /* 0x000fe40004800000 */
[----:B------:R-:W-:Y:S02]  /*185c0*/  LOP3.LUT P1, RZ, R16, 0x40000, RZ, 0xc0, !PT ;  /* 0x0004000010ff7812 */ /* 0x000fe4000782c0ff */
[----:B------:R-:W-:Y:S02]  /*185d0*/  FMNMX.FTZ R4, R100, R5, !PT ;  /* 0x0000000564047209 */ /* 0x000fe40007810000 */
[----:B------:R-:W-:Y:S02]  /*185e0*/  ISETP.GT.AND P1, PT, R137, 0x18, !P1 ;  /* 0x000000188900780c */ /* 0x000fe40004f24270 */
[----:B------:R-:W-:-:S02]  /*185f0*/  FMNMX.FTZ R5, R101, R4, !PT ;  /* 0x0000000465057209 */ /* 0x000fc40007810000 */
[----:B------:R-:W-:Y:S02]  /*18600*/  ISETP.LT.OR P1, PT, R136, 0x19, P1 ;  /* 0x000000198800780c */ /* 0x000fe40000f21670 */
[----:B------:R-:W-:Y:S02]  /*18610*/  FMNMX.FTZ R4, R104, R5, !PT ;  /* 0x0000000568047209 */ /* 0x000fe40007810000 */
[----:B------:R-:W-:Y:S02]  /*18620*/  FSEL R102, R102, -INF , !P1 ;  /* 0xff80000066667808 */ /* 0x000fe40004800000 */
[----:B------:R-:W-:Y:S02]  /*18630*/  ISETP.GT.AND P1, PT, R137, 0x19, !P2 ;  /* 0x000000198900780c */ /* 0x000fe40005724270 */
[----:B------:R-:W-:Y:S02]  /*18640*/  LOP3.LUT P2, RZ, R16, 0x40, RZ, 0xc0, !PT ;  /* 0x0000004010ff7812 */ /* 0x000fe4000784c0ff */
[----:B------:R-:W-:-:S02]  /*18650*/  ISETP.LT.OR P1, PT, R136, 0x1a, P1 ;  /* 0x0000001a8800780c */ /* 0x000fc40000f21670 */
[----:B------:R-:W-:Y:S02]  /*18660*/  FMNMX.FTZ R5, R105, R4, !PT ;  /* 0x0000000469057209 */ /* 0x000fe40007810000 */
[----:B------:R-:W-:Y:S02]  /*18670*/  FSEL R103, R103, -INF , !P1 ;  /* 0xff80000067677808 */ /* 0x000fe40004800000 */
[----:B------:R-:W-:Y:S02]  /*18680*/  ISETP.GT.AND P1, PT, R137, 0x20, !P6 ;  /* 0x000000208900780c */ /* 0x000fe40007724270 */
[----:B------:R-:W-:Y:S02]  /*18690*/  FMNMX.FTZ R4, R108, R5, !PT ;  /* 0x000000056c047209 */ /* 0x000fe40007810000 */
[----:B------:R-:W-:Y:S02]  /*186a0*/  ISETP.LT.OR P1, PT, R136, 0x21, P1 ;  /* 0x000000218800780c */ /* 0x000fe40000f21670 */
[----:B------:R-:W-:-:S02]  /*186b0*/  LOP3.LUT P6, RZ, R16, 0x20, RZ, 0xc0, !PT ;  /* 0x0000002010ff7812 */ /* 0x000fc400078cc0ff */
        /* <DEDUP_REMOVED lines=15> */
[----:B------:R-:W-:Y:S02]  /*187b0*/  LOP3.LUT P1, RZ, R16, 0x2000, RZ, 0xc0, !PT ;  /* 0x0000200010ff7812 */ /* 0x000fe4000782c0ff */
[----:B------:R-:W-:Y:S02]  /*187c0*/  FMNMX.FTZ R5, R121, R4, !PT ;  /* 0x0000000479057209 */ /* 0x000fe40007810000 */
[----:B------:R-:W-:-:S02]  /*187d0*/  ISETP.GT.AND P1, PT, R137, 0x29, !P1 ;  /* 0x000000298900780c */ /* 0x000fc40004f24270 */
[----:B------:R-:W-:Y:S02]  /*187e0*/  FMNMX.FTZ R4, R124, R5, !PT ;  /* 0x000000057c047209 */ /* 0x000fe40007810000 */
[----:B------:R-:W-:Y:S02]  /*187f0*/  ISETP.LT.OR P1, PT, R136, 0x2a, P1 ;  /* 0x0000002a8800780c */ /* 0x000fe40000f21670 */
[----:B------:R-:W-:Y:S02]  /*18800*/  FMNMX.FTZ R5, R125, R4, !PT ;  /* 0x000000047d057209 */ /* 0x000fe40007810000 */
[----:B------:R-:W-:Y:S02]  /*18810*/  FSEL R111, R111, -INF , !P1 ;  /* 0xff8000006f6f7808 */ /* 0x000fe40004800000 */
[----:B------:R-:W-:Y:S02]  /*18820*/  LOP3.LUT P1, RZ, R16, 0x1000, RZ, 0xc0, !PT ;  /* 0x0000100010ff7812 */ /* 0x000fe4000782c0ff */
[----:B------:R-:W-:-:S02]  /*18830*/  FMNMX.FTZ R4, R128, R5, !PT ;  /* 0x0000000580047209 */ /* 0x000fc40007810000 */
[----:B------:R-:W-:Y:S02]  /*18840*/  ISETP.GT.AND P1, PT, R137, 0x30, !P1 ;  /* 0x000000308900780c */ /* 0x000fe40004f24270 */
[----:B------:R-:W-:Y:S02]  /*18850*/  FMNMX.FTZ R5, R129, R4, !PT ;  /* 0x0000000481057209 */ /* 0x000fe40007810000 */
[----:B------:R-:W-:Y:S02]  /*18860*/  ISETP.LT.OR P1, PT, R136, 0x31, P1 ;  /* 0x000000318800780c */ /* 0x000fe40000f21670 */
[----:B------:R-:W-:Y:S02]  /*18870*/  FMNMX.FTZ R4, R132, R5, !PT ;  /* 0x0000000584047209 */ /* 0x000fe40007810000 */
[----:B------:R-:W-:Y:S02]  /*18880*/  FSEL R114, R114, -INF , !P1 ;  /* 0xff80000072727808 */ /* 0x000fe40004800000 */
[----:B------:R-:W-:-:S02]  /*18890*/  LOP3.LUT P1, RZ, R16, 0x800, RZ, 0xc0, !PT ;  /* 0x0000080010ff7812 */ /* 0x000fc4000782c0ff */
[----:B------:R-:W-:Y:S02]  /*188a0*/  FMNMX.FTZ R4, R133, R4, !PT ;  /* 0x0000000485047209 */ /* 0x000fe40007810000 */
[C---:B------:R-:W-:Y:S02]  /*188b0*/  ISETP.GT.AND P1, PT, R137.reuse, 0x31, !P1 ;  /* 0x000000318900780c */ /* 0x040fe40004f24270 */
[----:B------:R-:W-:Y:S01]  /*188c0*/  ISETP.GT.AND P3, PT, R137, 0x50, !P3 ;  /* 0x000000508900780c */ /* 0x000fe20005f64270 */
[----:B------:R-:W0:Y:S01]  /*188d0*/  SHFL.BFLY PT, R5, R4, 0x2, 0x1f ;  /* 0x0c401f0004057f89 */ /* 0x000e2200000e0000 */
[C---:B------:R-:W-:Y:S02]  /*188e0*/  ISETP.LT.OR P1, PT, R136.reuse, 0x32, P1 ;  /* 0x000000328800780c */ /* 0x040fe40000f21670 */
[----:B------:R-:W-:Y:S02]  /*188f0*/  ISETP.LT.OR P3, PT, R136, 0x51, P3 ;  /* 0x000000518800780c */ /* 0x000fe40001f61670 */
[----:B------:R-:W-:-:S02]  /*18900*/  FSEL R115, R115, -INF , !P1 ;  /* 0xff80000073737808 */ /* 0x000fc40004800000 */
[----:B------:R-:W-:Y:S02]  /*18910*/  LOP3.LUT P1, RZ, R16, 0x400, RZ, 0xc0, !PT ;  /* 0x0000040010ff7812 */ /* 0x000fe4000782c0ff */
[C---:B------:R-:W-:Y:S02]  /*18920*/  ISETP.GT.AND P4, PT, R137.reuse, 0x51, !P4 ;  /* 0x000000518900780c */ /* 0x040fe40006784270 */
[C---:B------:R-:W-:Y:S02]  /*18930*/  ISETP.GT.AND P1, PT, R137.reuse, 0x38, !P1 ;  /* 0x000000388900780c */ /* 0x040fe40004f24270 */
[----:B------:R-:W-:Y:S02]  /*18940*/  FSEL R130, R130, -INF , !P3 ;  /* 0xff80000082827808 */ /* 0x000fe40005800000 */
[----:B------:R-:W-:Y:S02]  /*18950*/  ISETP.LT.OR P1, PT, R136, 0x39, P1 ;  /* 0x000000398800780c */ /* 0x000fe40000f21670 */
[----:B------:R-:W-:-:S02]  /*18960*/  ISETP.GT.AND P5, PT, R137, 0x58, !P5 ;  /* 0x000000588900780c */ /* 0x000fc40006fa4270 */
[----:B------:R-:W-:Y:S02]  /*18970*/  FSEL R118, R118, -INF , !P1 ;  /* 0xff80000076767808 */ /* 0x000fe40004800000 */
[----:B------:R-:W-:Y:S02]  /*18980*/  LOP3.LUT P1, RZ, R16, 0x200, RZ, 0xc0, !PT ;  /* 0x0000020010ff7812 */ /* 0x000fe4000782c0ff */
[----:B------:R-:W-:Y:S02]  /*18990*/  ISETP.LT.OR P4, PT, R136, 0x52, P4 ;  /* 0x000000528800780c */ /* 0x000fe40002781670 */
[----:B------:R-:W-:Y:S02]  /*189a0*/  ISETP.GT.AND P1, PT, R137, 0x39, !P1 ;  /* 0x000000398900780c */ /* 0x000fe40004f24270 */
[----:B0-----:R-:W-:Y:S01]  /*189b0*/  FMNMX.FTZ R5, R4, R5, !PT ;  /* 0x0000000504057209 */ /* 0x001fe20007810000 */
[----:B------:R-:W-:Y:S01]  /*189c0*/  IMAD.U32 R4, RZ, RZ, UR47 ;  /* 0x0000002fff047e24 */ /* 0x000fe2000f8e00ff */
[----:B------:R-:W-:-:S02]  /*189d0*/  ISETP.LT.OR P1, PT, R136, 0x3a, P1 ;  /* 0x0000003a8800780c */ /* 0x000fc40000f21670 */
[----:B------:R-:W-:Y:S01]  /*189e0*/  ISETP.LT.OR P5, PT, R136, 0x59, P5 ;  /* 0x000000598800780c */ /* 0x000fe20002fa1670 */
[----:B------:R-:W0:Y:S01]  /*189f0*/  SHFL.BFLY PT, R14, R5, 0x1, 0x1f ;  /* 0x0c201f00050e7f89 */ /* 0x000e2200000e0000 */
[----:B------:R-:W-:Y:S02]  /*18a00*/  FSEL R119, R119, -INF , !P1 ;  /* 0xff80000077777808 */ /* 0x000fe40004800000 */
[----:B------:R-:W-:Y:S02]  /*18a10*/  LOP3.LUT P1, RZ, R16, 0x100, RZ, 0xc0, !PT ;  /* 0x0000010010ff7812 */ /* 0x000fe4000782c0ff */
[----:B------:R-:W-:Y:S02]  /*18a20*/  FSEL R131, R131, -INF , !P4 ;  /* 0xff80000083837808 */ /* 0x000fe40006000000 */
[----:B------:R-:W-:Y:S02]  /*18a30*/  ISETP.GT.AND P1, PT, R137, 0x40, !P1 ;  /* 0x000000408900780c */ /* 0x000fe40004f24270 */
[----:B------:R-:W-:-:S02]  /*18a40*/  FSEL R134, R134, -INF , !P5 ;  /* 0xff80000086867808 */ /* 0x000fc40006800000 */
[----:B------:R-:W-:-:S04]  /*18a50*/  ISETP.LT.OR P1, PT, R136, 0x41, P1 ;  /* 0x000000418800780c */ /* 0x000fc80000f21670 */
[----:B------:R-:W-:Y:S02]  /*18a60*/  FSEL R122, R122, -INF , !P1 ;  /* 0xff8000007a7a7808 */ /* 0x000fe40004800000 */
[----:B------:R-:W-:-:S04]  /*18a70*/  LOP3.LUT P1, RZ, R16, 0x80, RZ, 0xc0, !PT ;  /* 0x0000008010ff7812 */ /* 0x000fc8000782c0ff */
[----:B------:R-:W-:Y:S02]  /*18a80*/  ISETP.GT.AND P1, PT, R137, 0x41, !P1 ;  /* 0x000000418900780c */ /* 0x000fe40004f24270 */
[----:B0-----:R-:W-:Y:S02]  /*18a90*/  FMNMX.FTZ R14, R5, R14, !PT ;  /* 0x0000000e050e7209 */ /* 0x001fe40007810000 */
[----:B------:R-:W-:-:S03]  /*18aa0*/  ISETP.LT.OR P1, PT, R136, 0x42, P1 ;  /* 0x000000428800780c */ /* 0x000fc60000f21670 */
[----:B------:R-:W-:Y:S01]  /*18ab0*/  FMUL.FTZ R5, R14, R4 ;  /* 0x000000040e057220 */ /* 0x000fe20000410000 */
[----:B------:R-:W-:Y:S02]  /*18ac0*/  FSEL R123, R123, -INF , !P1 ;  /* 0xff8000007b7b7808 */ /* 0x000fe40004800000 */
[----:B------:R-:W-:Y:S02]  /*18ad0*/  ISETP.GT.AND P1, PT, R137, 0x48, !P2 ;  /* 0x000000488900780c */ /* 0x000fe40005724270 */
[----:B------:R-:W-:Y:S02]  /*18ae0*/  LOP3.LUT P2, RZ, R16, 0x2, RZ, 0xc0, !PT ;  /* 0x0000000210ff7812 */ /* 0x000fe4000784c0ff */
[----:B------:R-:W-:-:S04]  /*18af0*/  ISETP.LT.OR P1, PT, R136, 0x49, P1 ;  /* 0x000000498800780c */ /* 0x000fc80000f21670 */
[----:B------:R-:W-:Y:S02]  /*18b00*/  FSEL R126, R126, -INF , !P1 ;  /* 0xff8000007e7e7808 */ /* 0x000fe40004800000 */
[----:B------:R-:W-:Y:S02]  /*18b10*/  ISETP.GT.AND P1, PT, R137, 0x49, !P6 ;  /* 0x000000498900780c */ /* 0x000fe40007724270 */
[----:B------:R-:W-:Y:S02]  /*18b20*/  LOP3.LUT P6, RZ, R16, 0x1, RZ, 0xc0, !PT ;  /* 0x0000000110ff7812 */ /* 0x000fe400078cc0ff */
[----:B------:R-:W-:-:S04]  /*18b30*/  ISETP.LT.OR P1, PT, R136, 0x4a, P1 ;  /* 0x0000004a8800780c */ /* 0x000fc80000f21670 */
[----:B------:R-:W-:Y:S02]  /*18b40*/  FSEL R127, R127, -INF , !P1 ;  /* 0xff8000007f7f7808 */ /* 0x000fe40004800000 */
[C---:B------:R-:W-:Y:S02]  /*18b50*/  ISETP.GT.AND P1, PT, R137.reuse, RZ, !P2 ;  /* 0x000000ff8900720c */ /* 0x040fe40005724270 */
[----:B------:R-:W-:Y:S02]  /*18b60*/  ISETP.GT.AND P2, PT, R137, 0x59, !P6 ;  /* 0x000000598900780c */ /* 0x000fe40007744270 */
[C---:B------:R-:W-:Y:S02]  /*18b70*/  ISETP.LT.OR P1, PT, R136.reuse, 0x1, P1 ;  /* 0x000000018800780c */ /* 0x040fe40000f21670 */
[----:B------:R-:W-:Y:S02]  /*18b80*/  ISETP.LT.OR P2, PT, R136, 0x5a, P2 ;  /* 0x0000005a8800780c */ /* 0x000fe40001741670 */
[----:B------:R-:W-:-:S02]  /*18b90*/  FSEL R90, R90, -INF , !P1 ;  /* 0xff8000005a5a7808 */ /* 0x000fc40004800000 */
[----:B------:R-:W-:Y:S02]  /*18ba0*/  FSETP.NEU.FTZ.AND P1, PT, R14, -INF , PT ;  /* 0xff8000000e00780b */ /* 0x000fe40003f3d000 */
[----:B------:R-:W-:Y:S02]  /*18bb0*/  FMNMX.FTZ R12, R90, R0, !PT ;  /* 0x000000005a0c7209 */ /* 0x000fe40007810000 */
[----:B------:R-:W-:Y:S02]  /*18bc0*/  FSEL R135, R135, -INF , !P2 ;  /* 0xff80000087877808 */ /* 0x000fe40005000000 */
[----:B------:R-:W-:Y:S02]  /*18bd0*/  FMNMX.FTZ R12, R91, R12, !PT ;  /* 0x0000000c5b0c7209 */ /* 0x000fe40007810000 */
[----:B------:R-:W-:Y:S02]  /*18be0*/  FSEL R5, R5, RZ, P1 ;  /* 0x000000ff05057208 */ /* 0x000fe40000800000 */
[----:B------:R-:W-:-:S03]  /*18bf0*/  FMNMX.FTZ R12, R94, R12, !PT ;  /* 0x0000000c5e0c7209 */ /* 0x000fc60007810000 */
        /* <DEDUP_REMOVED lines=32> */
[----:B------:R-:W-:Y:S01]  /*18e00*/  MUFU.EX2 R156, R156 ;  /* 0x0000009c009c7308 */ /* 0x000fe20000000800 */
        /* <DEDUP_REMOVED lines=18> */
[----:B------:R-:W-:-:S05]  /*18f30*/  FMNMX.FTZ R12, R135, R12, !PT ;  /* 0x0000000c870c7209 */ /* 0x000fca0007810000 */
[----:B------:R-:W0:Y:S02]  /*18f40*/  SHFL.BFLY PT, R92, R12, 0x2, 0x1f ;  /* 0x0c401f000c5c7f89 */ /* 0x000e2400000e0000 */
[----:B------:R-:W-:Y:S08]  /*18f50*/  MUFU.EX2 R23, R23 ;  /* 0x0000001700177308 */ /* 0x000ff00000000800 */
[----:B------:R-:W-:Y:S08]  /*18f60*/  MUFU.EX2 R148, R148 ;  /* 0x0000009400947308 */ /* 0x000ff00000000800 */
[----:B------:R-:W-:Y:S01]  /*18f70*/  MUFU.EX2 R15, R15 ;  /* 0x0000000f000f7308 */ /* 0x000fe20000000800 */
[----:B0-----:R-:W-:-:S07]  /*18f80*/  FMNMX.FTZ R12, R12, R92, !PT ;  /* 0x0000005c0c0c7209 */ /* 0x001fce0007810000 */
[----:B------:R-:W-:Y:S01]  /*18f90*/  MUFU.EX2 R150, R150 ;  /* 0x0000009600967308 */ /* 0x000fe20000000800 */
[----:B------:R-:W0:Y:S07]  /*18fa0*/  SHFL.BFLY PT, R92, R12, 0x1, 0x1f ;  /* 0x0c201f000c5c7f89 */ /* 0x000e2e00000e0000 */
[----:B------:R-:W-:Y:S08]  /*18fb0*/  MUFU.EX2 R96, R96 ;  /* 0x0000006000607308 */ /* 0x000ff00000000800 */
[----:B------:R-:W-:Y:S08]  /*18fc0*/  MUFU.EX2 R144, R144 ;  /* 0x0000009000907308 */ /* 0x000ff00000000800 */
[----:B------:R-:W-:Y:S01]  /*18fd0*/  MUFU.EX2 R105, R105 ;  /* 0x0000006900697308 */ /* 0x000fe20000000800 */
[----:B0-----:R-:W-:-:S02]  /*18fe0*/  FMNMX.FTZ R92, R12, R92, !PT ;  /* 0x0000005c0c5c7209 */ /* 0x001fc40007810000 */
[----:B------:R-:W-:Y:S02]  /*18ff0*/  FSEL R12, R14, RZ, P1 ;  /* 0x000000ff0e0c7208 */ /* 0x000fe40000800000 */
[C---:B------:R-:W-:Y:S01]  /*19000*/  FSETP.NEU.FTZ.AND P1, PT, R92.reuse, -INF , PT ;  /* 0xff8000005c00780b */ /* 0x040fe20003f3d000 */
[-C--:B------:R-:W-:Y:S02]  /*19010*/  FMUL.FTZ R109, R92, R4.reuse ;  /* 0x000000045c6d7220 */ /* 0x080fe40000410000 */
[----:B------:R-:W-:Y:S01]  /*19020*/  MUFU.EX2 R146, R146 ;  /* 0x0000009200927308 */ /* 0x000fe20000000800 */
[----:B------:R-:W-:Y:S02]  /*19030*/  FADD.FTZ R12, -R12, R3 ;  /* 0x000000030c0c7221 */ /* 0x000fe40000010100 */
[----:B------:R-:W-:Y:S02]  /*19040*/  FSEL R109, R109, RZ, P1 ;  /* 0x000000ff6d6d7208 */ /* 0x000fe40000800000 */
[----:B------:R-:W-:-:S03]  /*19050*/  FMUL.FTZ R12, R12, R4 ;  /* 0x000000040c0c7220 */ /* 0x000fc60000410000 */
        /* <DEDUP_REMOVED lines=9> */
[----:B0-----:R-:W-:Y:S01]  /*190f0*/  FSEL R5, R92, RZ, P1 ;  /* 0x000000ff5c057208 */ /* 0x001fe20000800000 */
[-CC-:B------:R-:W-:Y:S01]  /*19100*/  FFMA.FTZ R91, R103, R4.reuse, -R109.reuse ;  /* 0x00000004675b7223 */ /* 0x180fe2000001086d */
[-CC-:B------:R-:W-:Y:S01]  /*19110*/  FFMA.FTZ R149, R106, R4.reuse, -R109.reuse ;  /* 0x000000046a957223 */ /* 0x180fe2000001086d */
[-CC-:B------:R-:W-:Y:S01]  /*19120*/  FFMA.FTZ R90, R107, R4.reuse, -R109.reuse ;  /* 0x000000046b5a7223 */ /* 0x180fe2000001086d */
[-CC-:B------:R-:W-:Y:S01]  /*19130*/  FFMA.FTZ R151, R110, R4.reuse, -R109.reuse ;  /* 0x000000046e977223 */ /* 0x180fe2000001086d */
[----:B------:R-:W-:Y:S01]  /*19140*/  FADD.FTZ R5, -R5, R0 ;  /* 0x0000000005057221 */ /* 0x000fe20000010100 */
[-CC-:B------:R-:W-:Y:S01]  /*19150*/  FFMA.FTZ R106, R111, R4.reuse, -R109.reuse ;  /* 0x000000046f6a7223 */ /* 0x180fe2000001086d */
[----:B------:R-:W-:Y:S01]  /*19160*/  MUFU.EX2 R157, R157 ;  /* 0x0000009d009d7308 */ /* 0x000fe20000000800 */
[-CC-:B------:R-:W-:Y:S01]  /*19170*/  FFMA.FTZ R145, R114, R4.reuse, -R109.reuse ;  /* 0x0000000472917223 */ /* 0x180fe2000001086d */
[-C--:B------:R-:W-:Y:S01]  /*19180*/  FMUL.FTZ R5, R5, R4.reuse ;  /* 0x0000000405057220 */ /* 0x080fe20000410000 */
[-CC-:B------:R-:W-:Y:S01]  /*19190*/  FFMA.FTZ R103, R115, R4.reuse, -R109.reuse ;  /* 0x0000000473677223 */ /* 0x180fe2000001086d */
[-CC-:B------:R-:W-:Y:S01]  /*191a0*/  FFMA.FTZ R147, R118, R4.reuse, -R109.reuse ;  /* 0x0000000476937223 */ /* 0x180fe2000001086d */
[-CC-:B------:R-:W-:Y:S01]  /*191b0*/  FFMA.FTZ R102, R119, R4.reuse, -R109.reuse ;  /* 0x0000000477667223 */ /* 0x180fe2000001086d */
[-CC-:B------:R-:W-:Y:S01]  /*191c0*/  FFMA.FTZ R141, R122, R4.reuse, -R109.reuse ;  /* 0x000000047a8d7223 */ /* 0x180fe2000001086d */
[-CC-:B------:R-:W-:Y:S01]  /*191d0*/  FFMA.FTZ R99, R123, R4.reuse, -R109.reuse ;  /* 0x000000047b637223 */ /* 0x180fe2000001086d */
[----:B------:R-:W0:Y:S01]  /*191e0*/  MUFU.EX2 R5, R5 ;  /* 0x0000000500057308 */ /* 0x000e220000000800 */
[----:B-1----:R-:W-:Y:S01]  /*191f0*/  FFMA.FTZ R7, R12, R7, R156 ;  /* 0x000000070c077223 */ /* 0x002fe2000001009c */
[-CC-:B------:R-:W-:Y:S01]  /*19200*/  FFMA.FTZ R143, R126, R4.reuse, -R109.reuse ;  /* 0x000000047e8f7223 */ /* 0x180fe2000001086d */
[-CC-:B------:R-:W-:Y:S01]  /*19210*/  FFMA.FTZ R98, R127, R4.reuse, -R109.reuse ;  /* 0x000000047f627223 */ /* 0x180fe2000001086d */
[-C--:B------:R-:W-:Y:S01]  /*19220*/  FFMA.FTZ R137, R130, R4.reuse, -R109 ;  /* 0x0000000482897223 */ /* 0x080fe2000001086d */
[----:B------:R-:W-:Y:S01]  /*19230*/  FADD.FTZ R7, R136, R7 ;  /* 0x0000000788077221 */ /* 0x000fe20000010000 */
[-CC-:B------:R-:W-:Y:S01]  /*19240*/  FFMA.FTZ R0, R131, R4.reuse, -R109.reuse ;  /* 0x0000000483007223 */ /* 0x180fe2000001086d */
[-C--:B------:R-:W-:Y:S01]  /*19250*/  FFMA.FTZ R139, R134, R4.reuse, -R109 ;  /* 0x00000004868b7223 */ /* 0x080fe2000001086d */
[----:B------:R-:W1:Y:S01]  /*19260*/  MUFU.EX2 R108, R108 ;  /* 0x0000006c006c7308 */ /* 0x000e620000000800 */
[----:B------:R-:W-:Y:S01]  /*19270*/  FADD.FTZ R7, R158, R7 ;  /* 0x000000079e077221 */ /* 0x000fe20000010000 */
[----:B------:R-:W-:-:S03]  /*19280*/  FFMA.FTZ R107, R135, R4, -R109 ;  /* 0x00000004876b7223 */ /* 0x000fc6000001086d */
[----:B------:R-:W-:-:S03]  /*19290*/  FADD.FTZ R7, R89, R7 ;  /* 0x0000000759077221 */ /* 0x000fc60000010000 */
[----:B------:R-:W2:Y:S01]  /*192a0*/  MUFU.EX2 R159, R159 ;  /* 0x0000009f009f7308 */ /* 0x000ea20000000800 */
[----:B0-----:R-:W-:Y:S01]  /*192b0*/  FFMA.FTZ R6, R5, R6, R157 ;  /* 0x0000000605067223 */ /* 0x001fe2000001009d */
[----:B------:R-:W-:-:S04]  /*192c0*/  FADD.FTZ R7, R152, R7 ;  /* 0x0000000798077221 */ /* 0x000fc80000010000 */
[----:B------:R-:W-:Y:S02]  /*192d0*/  FADD.FTZ R7, R88, R7 ;  /* 0x0000000758077221 */ /* 0x000fe40000010000 */
[----:B------:R-:W0:Y:S01]  /*192e0*/  MUFU.EX2 R95, R95 ;  /* 0x0000005f005f7308 */ /* 0x000e220000000800 */
[----:B-1----:R-:W-:Y:S01]  /*192f0*/  FADD.FTZ R6, R108, R6 ;  /* 0x000000066c067221 */ /* 0x002fe20000010000 */
[----:B------:R-:W-:-:S04]  /*19300*/  FADD.FTZ R7, R154, R7 ;  /* 0x000000079a077221 */ /* 0x000fc80000010000 */
[----:B------:R-:W-:Y:S02]  /*19310*/  FADD.FTZ R7, R23, R7 ;  /* 0x0000000717077221 */ /* 0x000fe40000010000 */
[----:B------:R-:W1:Y:S01]  /*19320*/  MUFU.EX2 R153, R153 ;  /* 0x0000009900997308 */ /* 0x000e620000000800 */
[----:B--2---:R-:W-:Y:S01]  /*19330*/  FADD.FTZ R6, R159, R6 ;  /* 0x000000069f067221 */ /* 0x004fe20000010000 */
[----:B------:R-:W-:-:S04]  /*19340*/  FADD.FTZ R7, R148, R7 ;  /* 0x0000000794077221 */ /* 0x000fc80000010000 */
[----:B------:R-:W-:Y:S02]  /*19350*/  FADD.FTZ R7, R15, R7 ;  /* 0x000000070f077221 */ /* 0x000fe40000010000 */
[----:B------:R-:W2:Y:S01]  /*19360*/  MUFU.EX2 R94, R94 ;  /* 0x0000005e005e7308 */ /* 0x000ea20000000800 */
[----:B0-----:R-:W-:Y:S01]  /*19370*/  FADD.FTZ R6, R95, R6 ;  /* 0x000000065f067221 */ /* 0x001fe20000010000 */
        /* <DEDUP_REMOVED lines=8> */
[----:B------:R-:W-:-:S06]  /*19400*/  FADD.FTZ R7, R146, R7 ;  /* 0x0000000792077221 */ /* 0x000fcc0000010000 */
        /* <DEDUP_REMOVED lines=47> */
[----:B--2---:R-:W-:-:S04]  /*19700*/  FADD.FTZ R7, R138, R7 ;  /* 0x000000078a077221 */ /* 0x004fc80000010000 */
[----:B------:R-:W-:Y:S01]  /*19710*/  FADD.FTZ R7, R3, R7 ;  /* 0x0000000703077221 */ /* 0x000fe20000010000 */
[----:B0-----:R-:W-:-:S04]  /*19720*/  FADD.FTZ R6, R139, R6 ;  /* 0x000000068b067221 */ /* 0x001fc80000010000 */
[----:B-1----:R-:W-:Y:S01]  /*19730*/  FADD.FTZ R6, R107, R6 ;  /* 0x000000066b067221 */ /* 0x002fe20000010000 */
[----:B------:R-:W-:Y:S06]  /*19740*/  @!P0 BRA `(.L_x_1781) ;  /* 0x0000000000048947 */ /* 0x000fec0003800000 */
[----:B------:R-:W-:Y:S01]  /*19750*/  BPT.TRAP 0x1 ;  /* 0x000000040000795c */ /* 0x000fe20000300000 */
.L_x_1781:
[----:B------:R-:W-:Y:S01]  /*19760*/  ISETP.GT.AND P1, PT, R10, R11, PT ;  /* 0x0000000b0a00720c */ /* 0x000fe20003f24270 */
[----:B------:R-:W-:Y:S01]  /*19770*/  VIADD R21, R21, 0x2a860 ;  /* 0x0002a86015157836 */ /* 0x000fe20000000000 */
[----:B------:R-:W-:Y:S01]  /*19780*/  F2FP.BF16.F32.PACK_AB R156, R136, R156 ;  /* 0x0000009c889c723e */ /* 0x000fe200000010ff */
[----:B------:R-:W-:Y:S01]  /*19790*/  VIADD R10, R10, 0xffffffff ;  /* 0xffffffff0a0a7836 */ /* 0x000fe20000000000 */
[----:B------:R-:W-:Y:S01]  /*197a0*/  F2FP.BF16.F32.PACK_AB R154, R23, R154 ;  /* 0x0000009a179a723e */ /* 0x000fe200000010ff */
[----:B------:R-:W-:Y:S01]  /*197b0*/  IMAD.MOV.U32 R164, RZ, RZ, R20 ;  /* 0x000000ffffa47224 */ /* 0x000fe200078e0014 */
[----:B------:R-:W-:Y:S01]  /*197c0*/  PRMT R21, R172, 0x654, R21 ;  /* 0x00000654ac157816 */ /* 0x000fe20000000015 */
[----:B------:R-:W-:Y:S01]  /*197d0*/  IMAD.MOV.U32 R23, RZ, RZ, R13 ;  /* 0x000000ffff177224 */ /* 0x000fe200078e000d */
[----:B------:R-:W-:Y:S01]  /*197e0*/  F2FP.BF16.F32.PACK_AB R137, R0, R137 ;  /* 0x000000890089723e */ /* 0x000fe200000010ff */
[----:B------:R-:W-:Y:S01]  /*197f0*/  IMAD.MOV.U32 R0, RZ, RZ, R92 ;  /* 0x000000ffff007224 */ /* 0x000fe200078e005c */
[----:B------:R0:W-:Y:S01]  /*19800*/  SYNCS.ARRIVE.TRANS64.RED.A1T0 RZ, [R21+URZ], RZ ;  /* 0x000000ff15ff79a7 */ /* 0x0001e2000810043f */
        /* <DEDUP_REMOVED lines=22> */
[----:B0-----:R-:W-:Y:S06]  /*19970*/  @P1 BRA `(.L_x_1782) ;  /* 0xffffffcc001c1947 */ /* 0x001fec000383ffff */
[----:B------:R-:W-:Y:S05]  /*19980*/  BSYNC B0 ;  /* 0x0000000000007941 */ /* 0x000fea0003800000 */
.L_x_1761:
[----:B------:R-:W-:Y:S02]  /*19990*/  IMAD.MOV.U32 R0, RZ, RZ, R92 ;  /* 0x000000ffff007224 */ /* 0x000fe400078e005c */
[----:B------:R-:W-:Y:S02]  /*199a0*/  IMAD.MOV.U32 R3, RZ, RZ, R14 ;  /* 0x000000ffff037224 */ /* 0x000fe400078e000e */
[----:B------:R-:W-:Y:S02]  /*199b0*/  IMAD.MOV.U32 R23, RZ, RZ, R13 ;  /* 0x000000ffff177224 */ /* 0x000fe400078e000d */
[----:B------:R-:W-:-:S07]  /*199c0*/  IMAD.MOV.U32 R164, RZ, RZ, R20 ;  /* 0x000000ffffa47224 */ /* 0x000fce00078e0014 */
.L_x_1760:
[----:B------:R-:W-:Y:S05]  /*199d0*/  BSYNC B1 ;  /* 0x0000000000017941 */ /* 0x000fea0003800000 */
.L_x_1759:
[----:B------:R-:W0:Y:S01]  /*199e0*/  LDC R227, c[0x0][0x448] ;  /* 0x00011200ffe37b82 */ /* 0x000e220000000800 */
[----:B------:R-:W-:Y:S01]  /*199f0*/  VIADD R11, R188, 0x7f ;  /* 0x0000007fbc0b7836 */ /* 0x000fe20000000000 */
[----:B------:R-:W-:Y:S02]  /*19a00*/  LOP3.LUT R16, R16, 0xfff7ffff, RZ, 0xc0, !PT ;  /* 0xfff7ffff10107812 */ /* 0x000fe400078ec0ff */
[----:B------:R-:W-:-:S04]  /*19a10*/  IADD3 R20, R166, 0x1, -R165 ;  /* 0x00000001a6147810 */ /* 0x000fc80007ffe8a5 */
[----:B------:R-:W1:Y:S01]  /*19a20*/  LDC R225, c[0x0][0x9e4] ;  /* 0x00027900ffe17b82 */ /* 0x000e620000000800 */
[----:B0-----:R-:W-:-:S13]  /*19a30*/  ISETP.NE.AND P1, PT, R227, 0x1, PT ;  /* 0x00000001e300780c */ /* 0x001fda0003f25270 */
[----:B------:R-:W0:Y:S01]  /*19a40*/  @P1 LDC R14, c[0x0][0x44c] ;  /* 0x00011300ff0e1b82 */ /* 0x000e220000000800 */
[----:B------:R-:W-:-:S04]  /*19a50*/  @P1 LOP3.LUT R16, R16, 0x80000, RZ, 0xfc, !PT ;  /* 0x0008000010101812 */ /* 0x000fc800078efcff */
[----:B------:R-:W-:-:S03]  /*19a60*/  LOP3.LUT R16, R16, 0xffefffff, RZ, 0xc0, !PT ;  /* 0xffefffff10107812 */ /* 0x000fc600078ec0ff */
[----:B------:R-:W2:Y:S01]  /*19a70*/  @P1 LDC R13, c[0x0][0x450] ;  /* 0x00011400ff0d1b82 */ /* 0x000ea20000000800 */
[----:B0-----:R-:W-:-:S05]  /*19a80*/  @P1 IMAD.HI.U32 R14, R11, R14, RZ ;  /* 0x0000000e0b0e1227 */ /* 0x001fca00078e00ff */
[----:B--2---:R-:W-:Y:S02]  /*19a90*/  @P1 SHF.R.U32.HI R11, RZ, R13, R14 ;  /* 0x0000000dff0b1219 */ /* 0x004fe4000001160e */
[----:B-1----:R-:W-:-:S03]  /*19aa0*/  ISETP.GE.AND P1, PT, R225, 0x1, PT ;  /* 0x00000001e100780c */ /* 0x002fc60003f26270 */
[----:B------:R-:W-:-:S04]  /*19ab0*/  IMAD.IADD R14, R20, 0x1, R11 ;  /* 0x00000001140e7824 */ /* 0x000fc800078e020b */
[----:B------:R-:W-:-:S06]  /*19ac0*/  IMAD.IADD R11, R14, 0x1, -R9 ;  /* 0x000000010e0b7824 */ /* 0x000fcc00078e0a09 */
[----:B------:R-:W-:Y:S01]  /*19ad0*/  @P1 LOP3.LUT R16, R16, 0x100000, RZ, 0xfc, !PT ;  /* 0x0010000010101812 */ /* 0x000fe200078efcff */
[----:B------:R-:W-:Y:S06]  /*19ae0*/  @!P1 BRA `(.L_x_1783) ;  /* 0x0000000000489947 */ /* 0x000fec0003800000 */
[----:B------:R-:W-:Y:S01]  /*19af0*/  IMAD.MOV.U32 R9, RZ, RZ, R14 ;  /* 0x000000ffff097224 */ /* 0x000fe200078e000e */
[----:B------:R-:W-:Y:S04]  /*19b00*/  BSSY B0, `(.L_x_1784) ;  /* 0x000000e000007945 */ /* 0x000fe80003800000 */
        /* <DEDUP_REMOVED lines=9> */
.L_x_1785:
[----:B------:R-:W-:-:S13]  /*19ba0*/  ISETP.NE.AND P1, PT, R225, 0x1, PT ;  /* 0x00000001e100780c */ /* 0x000fda0003f25270 */
[----:B------:R-:W0:Y:S02]  /*19bb0*/  @P1 LDC.64 R14, c[0x0][0x9e8] ;  /* 0x00027a00ff0e1b82 */ /* 0x000e240000000a00 */
[----:B0-----:R-:W-:-:S05]  /*19bc0*/  @P1 IMAD.HI.U32 R14, R9, R14, RZ ;  /* 0x0000000e090e1227 */ /* 0x001fca00078e00ff */
[----:B------:R-:W-:-:S07]  /*19bd0*/  @P1 SHF.R.U32.HI R9, RZ, R15, R14 ;  /* 0x0000000fff091219 */ /* 0x000fce000001160e */
.L_x_1786:
[----:B------:R-:W-:Y:S05]  /*19be0*/  BSYNC B0 ;  /* 0x0000000000007941 */ /* 0x000fea0003800000 */
.L_x_1784:
[----:B------:R-:W-:-:S05]  /*19bf0*/  IMAD R14, R9, R225, RZ ;  /* 0x000000e1090e7224 */ /* 0x000fca00078e02ff */
[----:B------:R-:W-:-:S07]  /*19c00*/  VIMNMX R11, R11, R14, !PT ;  /* 0x0000000e0b0b7248 */ /* 0x000fce0007fe0100 */
.L_x_1783:
[----:B------:R-:W-:Y:S01]  /*19c10*/  VIADD R11, R11, 0x5f ;  /* 0x0000005f0b0b7836 */ /* 0x000fe20000000000 */
[----:B------:R-:W-:Y:S03]  /*19c20*/  BSSY B0, `(.L_x_1787) ;  /* 0x000021e000007945 */ /* 0x000fe60003800000 */
[----:B------:R-:W-:-:S05]  /*19c30*/  IMAD.HI R11, R11, 0x2aaaaaab, RZ ;  /* 0x2aaaaaab0b0b7827 */ /* 0x000fca00078e02ff */
[----:B------:R-:W-:-:S04]  /*19c40*/  SHF.R.U32.HI R14, RZ, 0x1f, R11 ;  /* 0x0000001fff0e7819 */ /* 0x000fc8000001160b */
[----:B------:R-:W-:-:S04]  /*19c50*/  LEA.HI.SX32 R9, R11, R14, 0x1c ;  /* 0x0000000e0b097211 */ /* 0x000fc800078fe2ff */
[----:B------:R-:W-:-:S04]  /*19c60*/  VIMNMX R9, R202, R9, !PT ;  /* 0x00000009ca097248 */ /* 0x000fc80007fe0100 */
[----:B------:R-:W-:-:S13]  /*19c70*/  ISETP.GE.AND P1, PT, R10, R9, PT ;  /* 0x000000090a00720c */ /* 0x000fda0003f26270 */
[----:B------:R-:W-:Y:S05]  /*19c80*/  @!P1 BRA `(.L_x_1788) ;  /* 0x00000020005c9947 */ /* 0x000fea0003800000 */
[----:B------:R-:W-:Y:S01]  /*19c90*/  BSSY B1, `(.L_x_1788) ;  /* 0x0000216000017945 */ /* 0x000fe20003800000 */
[----:B------:R-:W-:Y:S02]  /*19ca0*/  IMAD.MOV.U32 R11, RZ, RZ, R0 ;  /* 0x000000ffff0b7224 */ /* 0x000fe400078e0000 */
[----:B------:R-:W-:Y:S02]  /*19cb0*/  IMAD.MOV.U32 R13, RZ, RZ, R3 ;  /* 0x000000ffff0d7224 */ /* 0x000fe400078e0003 */
[----:B------:R-:W-:Y:S02]  /*19cc0*/  IMAD.MOV.U32 R14, RZ, RZ, R164 ;  /* 0x000000ffff0e7224 */ /* 0x000fe400078e00a4 */
[----:B------:R-:W-:-:S07]  /*19cd0*/  IMAD.MOV.U32 R15, RZ, RZ, R23 ;  /* 0x000000ffff0f7224 */ /* 0x000fce00078e0017 */
.L_x_1801:
[----:B------:R-:W-:-:S04]  /*19ce0*/  ISETP.NE.AND P1, PT, R15, 0x1, PT ;  /* 0x000000010f00780c */ /* 0x000fc80003f25270 */
[----:B------:R-:W-:-:S04]  /*19cf0*/  SEL R3, RZ, 0x1, P1 ;  /* 0x00000001ff037807 */ /* 0x000fc80000800000 */
[----:B------:R-:W-:Y:S01]  /*19d00*/  LOP3.LUT R164, R14, R3, RZ, 0x3c, !PT ;  /* 0x000000030ea47212 */ /* 0x000fe200078e3cff */
[----:B------:R-:W-:Y:S06]  /*19d10*/  @!P0 BRA `(.L_x_1789) ;  /* 0x0000000000048947 */ /* 0x000fec0003800000 */
[----:B------:R-:W-:Y:S01]  /*19d20*/  BPT.TRAP 0x1 ;  /* 0x000000040000795c */ /* 0x000fe20000300000 */
.L_x_1789:
        /* <DEDUP_REMOVED lines=8> */
.L_x_1790:
[----:B------:R-:W-:Y:S01]  /*19db0*/  IMAD R94, R23, 0x900, R8 ;  /* 0x00000900175e7824 */ /* 0x000fe200078e0208 */
[----:B------:R-:W-:Y:S03]  /*19dc0*/  BSSY B2, `(.L_x_1791) ;  /* 0x0000006000027945 */ /* 0x000fe60003800000 */
[C---:B------:R-:W-:Y:S02]  /*19dd0*/  VIADD R90, R94.reuse, 0x2 ;  /* 0x000000025e5a7836 */ /* 0x040fe40000000000 */
[----:B------:R-:W-:Y:S01]  /*19de0*/  VIADD R93, R94, 0x4 ;  /* 0x000000045e5d7836 */ /* 0x000fe20000000000 */
[----:B-1----:R-:W-:Y:S06]  /*19df0*/  @P1 BRA `(.L_x_1792) ;  /* 0x0000000000081947 */ /* 0x002fec0003800000 */
[----:B------:R-:W1:Y:S02]  /*19e00*/  SYNCS.PHASECHK.TRANS64.TRYWAIT P1, [R20+URZ+0x2a830], R3 ;  /* 0x02a83003140075a7 */ /* 0x000e64000802017f */
[----:B-1----:R-:W-:Y:S05]  /*19e10*/  @!P1 BRA `(.L_x_1793) ;  /* 0x00000120007c9947 */ /* 0x002fea0003800000 */
.L_x_1792:
[----:B------:R-:W-:Y:S05]  /*19e20*/  BSYNC B2 ;  /* 0x0000000000027941 */ /* 0x000fea0003800000 */
.L_x_1791:
        /* <DEDUP_REMOVED lines=12> */
[----:B01----:R-:W-:Y:S01]  /*19ef0*/  MOV R3, UR38 ;  /* 0x0000002600037c02 */ /* 0x003fe20008000f00 */
        /* <DEDUP_REMOVED lines=27> */
[----:B------:R-:W-:Y:S01]  /*1a0b0*/  MOV R0, UR39 ;  /* 0x0000002700007c02 */ /* 0x000fe20008000f00 */
        /* <DEDUP_REMOVED lines=161> */
.L_x_1794:
[----:B------:R-:W-:Y:S01]  /*1aad0*/  SHF.L.U32 R0, R14, 0x1f, RZ ;  /* 0x0000001f0e007819 */ /* 0x000fe200000006ff */
[----:B------:R-:W-:-:S04]  /*1aae0*/  IMAD R21, R15, 0x8, R2 ;  /* 0x000000080f157824 */ /* 0x000fc800078e0202 */
[----:B------:R0:W1:Y:S01]  /*1aaf0*/  SYNCS.PHASECHK.TRANS64.TRYWAIT P1, [R21+URZ+0x2a850], R0 ;  /* 0x02a85000150075a7 */ /* 0x000062000802017f */
[----:B------:R-:W-:Y:S05]  /*1ab00*/  @!P0 BRA `(.L_x_1795) ;  /* 0x0000000000048947 */ /* 0x000fea0003800000 */
[----:B------:R-:W-:Y:S01]  /*1ab10*/  BPT.TRAP 0x1 ;  /* 0x000000040000795c */ /* 0x000fe20000300000 */
.L_x_1795:
[----:B------:R-:W-:Y:S04]  /*1ab20*/  BSSY B2, `(.L_x_1796) ;  /* 0x0000004000027945 */ /* 0x000fe80003800000 */
[----:B-1----:R-:W-:Y:S05]  /*1ab30*/  @P1 BRA `(.L_x_1797) ;  /* 0x0000000000081947 */ /* 0x002fea0003800000 */
[----:B------:R-:W1:Y:S02]  /*1ab40*/  SYNCS.PHASECHK.TRANS64.TRYWAIT P1, [R21+URZ+0x2a850], R0 ;  /* 0x02a85000150075a7 */ /* 0x000e64000802017f */
[----:B-1----:R-:W-:Y:S05]  /*1ab50*/  @!P1 BRA `(.L_x_1798) ;  /* 0x0000011400409947 */ /* 0x002fea0003800000 */
.L_x_1797:
[----:B------:R-:W-:Y:S05]  /*1ab60*/  BSYNC B2 ;  /* 0x0000000000027941 */ /* 0x000fea0003800000 */
.L_x_1796:
[----:B01----:R-:W-:Y:S01]  /*1ab70*/  VIADD R0, R2, 0x400 ;  /* 0x0000040002007836 */ /* 0x003fe20000000000 */
[----:B------:R-:W-:Y:S01]  /*1ab80*/  WARPGROUP.ARRIVE ;  /* 0x00000000000079c5 */ /* 0x000fe20000000000 */
[----:B------:R-:W-:-:S03]  /*1ab90*/  IMAD.MOV.U32 R5, RZ, RZ, 0x40000040 ;  /* 0x40000040ff057424 */ /* 0x000fc600078e00ff */
[----:B------:R-:W-:Y:S02]  /*1aba0*/  SHF.R.U32.HI R0, RZ, 0x4, R0 ;  /* 0x00000004ff007819 */ /* 0x000fe40000011600 */
[----:B------:R-:W-:Y:S01]  /*1abb0*/  R2UR UR7, R5 ;  /* 0x00000000050772ca */ /* 0x000fe200000e0000 */
[----:B------:R-:W-:Y:S01]  /*1abc0*/  IMAD.MOV.U32 R5, RZ, RZ, 0x40000040 ;  /* 0x40000040ff057424 */ /* 0x000fe200078e00ff */
[----:B------:R-:W-:-:S04]  /*1abd0*/  LOP3.LUT R0, R0, 0x3fff, RZ, 0xc0, !PT ;  /* 0x00003fff00007812 */ /* 0x000fc800078ec0ff */
        /* <DEDUP_REMOVED lines=41> */
.L_x_1799:
        /* <DEDUP_REMOVED lines=54> */
[----:B0-----:R-:W-:Y:S01]  /*1b1d0*/  FMNMX.FTZ R0, R0, R4, !PT ;  /* 0x0000000400007209 */ /* 0x001fe20007810000 */
[----:B------:R-:W-:Y:S01]  /*1b1e0*/  IMAD.U32 R4, RZ, RZ, UR46 ;  /* 0x0000002eff047e24 */ /* 0x000fe2000f8e00ff */
[----:B-1----:R-:W-:-:S03]  /*1b1f0*/  FMNMX.FTZ R3, R3, R5, !PT ;  /* 0x0000000503037209 */ /* 0x002fc60007810000 */
[----:B------:R-:W-:Y:S02]  /*1b200*/  FADD.FTZ R5, -R0, R11 ;  /* 0x0000000b00057221 */ /* 0x000fe40000010100 */
[CC--:B------:R-:W-:Y:S01]  /*1b210*/  FMUL.FTZ R11, R3.reuse, R4.reuse ;  /* 0x00000004030b7220 */ /* 0x0c0fe20000410000 */
[----:B------:R-:W-:Y:S01]  /*1b220*/  FADD.FTZ R12, -R3, R13 ;  /* 0x0000000d030c7221 */ /* 0x000fe20000010100 */
[-C--:B------:R-:W-:Y:S02]  /*1b230*/  FMUL.FTZ R5, R5, R4.reuse ;  /* 0x0000000405057220 */ /* 0x080fe40000410000 */
[-CC-:B------:R-:W-:Y:S01]  /*1b240*/  FFMA.FTZ R152, R96, R4.reuse, -R11.reuse ;  /* 0x0000000460987223 */ /* 0x180fe2000001080b */
[-CC-:B------:R-:W-:Y:S01]  /*1b250*/  FFMA.FTZ R96, R101, R4.reuse, -R11.reuse ;  /* 0x0000000465607223 */ /* 0x180fe2000001080b */
[-C--:B------:R-:W-:Y:S01]  /*1b260*/  FMUL.FTZ R101, R0, R4.reuse ;  /* 0x0000000400657220 */ /* 0x080fe20000410000 */
[-C--:B------:R-:W-:Y:S01]  /*1b270*/  FMUL.FTZ R12, R12, R4.reuse ;  /* 0x000000040c0c7220 */ /* 0x080fe20000410000 */
        /* <DEDUP_REMOVED lines=8> */
[-CC-:B------:R-:W-:Y:S01]  /*1b300*/  FFMA.FTZ R137, R93, R4.reuse, -R11.reuse ;  /* 0x000000045d897223 */ /* 0x180fe2000001080b */
[-C--:B------:R-:W-:Y:S01]  /*1b310*/  FFMA.FTZ R93, R105, R4.reuse, -R11 ;  /* 0x00000004695d7223 */ /* 0x080fe2000001080b */
[-CC-:B------:R-:W-:Y:S01]  /*1b320*/  FFMA.FTZ R105, R95, R4.reuse, -R101.reuse ;  /* 0x000000045f697223 */ /* 0x180fe20000010865 */
[-C--:B------:R-:W-:Y:S01]  /*1b330*/  FFMA.FTZ R153, R98, R4.reuse, -R101 ;  /* 0x0000000462997223 */ /* 0x080fe20000010865 */
[-CC-:B------:R-:W-:Y:S01]  /*1b340*/  FFMA.FTZ R148, R104, R4.reuse, -R11.reuse ;  /* 0x0000000468947223 */ /* 0x180fe2000001080b */
        /* <DEDUP_REMOVED lines=42> */
[----:B------:R-:W-:Y:S01]  /*1b5f0*/  FFMA.FTZ R101, R135, R4, -R101 ;  /* 0x0000000487657223 */ /* 0x000fe20000010865 */
[----:B------:R-:W-:-:S05]  /*1b600*/  VIADD R106, R20, 0x2a840 ;  /* 0x0002a840146a7836 */ /* 0x000fca0000000000 */
[----:B------:R-:W2:Y:S01]  /*1b610*/  MUFU.EX2 R159, R159 ;  /* 0x0000009f009f7308 */ /* 0x000ea20000000800 */
[----:B0-----:R-:W-:Y:S01]  /*1b620*/  FADD.FTZ R6, R108, R6 ;  /* 0x000000066c067221 */ /* 0x001fe20000010000 */
[----:B------:R-:W-:-:S04]  /*1b630*/  PRMT R106, R172, 0x654, R106 ;  /* 0x00000654ac6a7816 */ /* 0x000fc8000000006a */
[----:B------:R0:W-:Y:S02]  /*1b640*/  SYNCS.ARRIVE.TRANS64.RED.A1T0 RZ, [R106+URZ], RZ ;  /* 0x000000ff6aff79a7 */ /* 0x0001e4000810043f */
[----:B------:R-:W3:Y:S01]  /*1b650*/  MUFU.EX2 R137, R137 ;  /* 0x0000008900897308 */ /* 0x000ee20000000800 */
[----:B-1----:R-:W-:-:S07]  /*1b660*/  FADD.FTZ R7, R158, R7 ;  /* 0x000000079e077221 */ /* 0x002fce0000010000 */
[----:B------:R-:W1:Y:S01]  /*1b670*/  MUFU.EX2 R105, R105 ;  /* 0x0000006900697308 */ /* 0x000e620000000800 */
[----:B--2---:R-:W-:-:S07]  /*1b680*/  FADD.FTZ R6, R159, R6 ;  /* 0x000000069f067221 */ /* 0x004fce0000010000 */
[----:B------:R-:W2:Y:S01]  /*1b690*/  MUFU.EX2 R152, R152 ;  /* 0x0000009800987308 */ /* 0x000ea20000000800 */
[----:B---3--:R-:W-:-:S07]  /*1b6a0*/  FADD.FTZ R7, R137, R7 ;  /* 0x0000000789077221 */ /* 0x008fce0000010000 */
        /* <DEDUP_REMOVED lines=77> */
[----:B---3--:R-:W-:Y:S01]  /*1bb80*/  FADD.FTZ R6, R20, R6 ;  /* 0x0000000614067221 */ /* 0x008fe20000010000 */
[----:B-1----:R-:W-:-:S03]  /*1bb90*/  FADD.FTZ R7, R11, R7 ;  /* 0x000000070b077221 */ /* 0x002fc60000010000 */
[----:B--2---:R-:W-:Y:S01]  /*1bba0*/  FADD.FTZ R6, R101, R6 ;  /* 0x0000000665067221 */ /* 0x004fe20000010000 */
[----:B0-----:R-:W-:Y:S06]  /*1bbb0*/  @!P0 BRA `(.L_x_1800) ;  /* 0x0000000000048947 */ /* 0x001fec0003800000 */
[----:B------:R-:W-:Y:S01]  /*1bbc0*/  BPT.TRAP 0x1 ;  /* 0x000000040000795c */ /* 0x000fe20000300000 */
.L_x_1800:
[C---:B------:R-:W-:Y:S01]  /*1bbd0*/  ISETP.GT.AND P1, PT, R10.reuse, R9, PT ;  /* 0x000000090a00720c */ /* 0x040fe20003f24270 */
        /* <DEDUP_REMOVED lines=33> */
[----:B------:R-:W-:Y:S05]  /*1bdf0*/  BSYNC B1 ;  /* 0x0000000000017941 */ /* 0x000fea0003800000 */
.L_x_1788:
[----:B------:R-:W-:Y:S05]  /*1be00*/  BSYNC B0 ;  /* 0x0000000000007941 */ /* 0x000fea0003800000 */
.L_x_1787:
[----:B------:R-:W-:Y:S01]  /*1be10*/  ISETP.GE.AND P1, PT, R10, R202, PT ;  /* 0x000000ca0a00720c */ /* 0x000fe20003f26270 */
[----:B------:R-:W-:-:S12]  /*1be20*/  BSSY B0, `(.L_x_1802) ;  /* 0x000033f000007945 */ /* 0x000fd80003800000 */
[----:B------:R-:W-:Y:S05]  /*1be30*/  @!P1 BRA `(.L_x_1803) ;  /* 0x0000003000f49947 */ /* 0x000fea0003800000 */
[----:B------:R-:W-:Y:S02]  /*1be40*/  IMAD.MOV.U32 R9, RZ, RZ, R0 ;  /* 0x000000ffff097224 */ /* 0x000fe400078e0000 */
[----:B------:R-:W-:Y:S02]  /*1be50*/  IMAD.MOV.U32 R11, RZ, RZ, R3 ;  /* 0x000000ffff0b7224 */ /* 0x000fe400078e0003 */
[----:B------:R-:W-:Y:S02]  /*1be60*/  IMAD.MOV.U32 R13, RZ, RZ, R164 ;  /* 0x000000ffff0d7224 */ /* 0x000fe400078e00a4 */
[----:B------:R-:W-:-:S07]  /*1be70*/  IMAD.MOV.U32 R14, RZ, RZ, R23 ;  /* 0x000000ffff0e7224 */ /* 0x000fce00078e0017 */
.L_x_1824:
[----:B------:R-:W-:-:S04]  /*1be80*/  ISETP.NE.AND P1, PT, R14, 0x1, PT ;  /* 0x000000010e00780c */ /* 0x000fc80003f25270 */
[----:B------:R-:W-:-:S04]  /*1be90*/  SEL R164, RZ, 0x1, P1 ;  /* 0x00000001ffa47807 */ /* 0x000fc80000800000 */
[----:B------:R-:W-:Y:S01]  /*1bea0*/  LOP3.LUT R164, R13, R164, RZ, 0x3c, !PT ;  /* 0x000000a40da47212 */ /* 0x000fe200078e3cff */
[----:B------:R-:W-:Y:S06]  /*1beb0*/  @!P0 BRA `(.L_x_1804) ;  /* 0x0000000000048947 */ /* 0x000fec0003800000 */
[----:B------:R-:W-:Y:S01]  /*1bec0*/  BPT.TRAP 0x1 ;  /* 0x000000040000795c */ /* 0x000fe20000300000 */
.L_x_1804:
        /* <DEDUP_REMOVED lines=8> */
.L_x_1805:
[----:B------:R-:W-:Y:S01]  /*1bf50*/  IMAD R94, R23, 0x900, R8 ;  /* 0x00000900175e7824 */ /* 0x000fe200078e0208 */
[----:B------:R-:W-:Y:S03]  /*1bf60*/  BSSY B1, `(.L_x_1806) ;  /* 0x0000006000017945 */ /* 0x000fe60003800000 */
[C---:B------:R-:W-:Y:S02]  /*1bf70*/  VIADD R90, R94.reuse, 0x2 ;  /* 0x000000025e5a7836 */ /* 0x040fe40000000000 */
[----:B------:R-:W-:Y:S01]  /*1bf80*/  VIADD R93, R94, 0x4 ;  /* 0x000000045e5d7836 */ /* 0x000fe20000000000 */
[----:B-1----:R-:W-:Y:S06]  /*1bf90*/  @P1 BRA `(.L_x_1807) ;  /* 0x0000000000081947 */ /* 0x002fec0003800000 */
[----:B------:R-:W1:Y:S02]  /*1bfa0*/  SYNCS.PHASECHK.TRANS64.TRYWAIT P1, [R0+URZ+0x2a830], R3 ;  /* 0x02a83003000075a7 */ /* 0x000e64000802017f */
[----:B-1----:R-:W-:Y:S05]  /*1bfb0*/  @!P1 BRA `(.L_x_1808) ;  /* 0x00000100003c9947 */ /* 0x002fea0003800000 */
.L_x_1807:
[----:B------:R-:W-:Y:S05]  /*1bfc0*/  BSYNC B1 ;  /* 0x0000000000017941 */ /* 0x000fea0003800000 */
.L_x_1806:
        /* <DEDUP_REMOVED lines=126> */
[----:B------:R-:W-:Y:S02]  /*1c7b0*/  WARPGROUP.DEPBAR.LE gsb0, 0x0 ;  /* 0x00008000000079c5 */ /* 0x000fe40000010000 */
[----:B------:R-:W-:Y:S01]  /*1c7c0*/  WARPGROUP.ARRIVE ;  /* 0x00000000000079c5 */ /* 0x000fe20000000000 */
[----:B--2---:R-:W-:Y:S02]  /*1c7d0*/  R2UR UR44, R196 ;  /* 0x00000000c42c72ca */ /* 0x004fe400000e0000 */
[----:B------:R-:W-:-:S02]  /*1c7e0*/  R2UR UR45, R197 ;  /* 0x00000000c52d72ca */ /* 0x000fc400000e0000 */
[----:B------:R-:W-:Y:S01]  /*1c7f0*/  R2UR UR49, R198 ;  /* 0x00000000c63172ca */ /* 0x000fe200000e0000 */
[----:B------:R-:W2:Y:S10]  /*1c800*/  LDL.64 R196, [R1] ;  /* 0x0000000001c47983 */ /* 0x000eb40000100a00 */
[----:B------:R-:W-:Y:S01]  /*1c810*/  HGMMA.64x96x16.F32.BF16 R88, gdesc[UR44], R88, gsb0 ;  /* 0x016000002c5879f0 */ /* 0x000fe20008001858 */
[----:B------:R-:W-:-:S02]  /*1c820*/  R2UR UR45, R194 ;  /* 0x00000000c22d72ca */ /* 0x000fc400000e0000 */
[----:B------:R-:W-:Y:S02]  /*1c830*/  R2UR UR44, R195 ;  /* 0x00000000c32c72ca */ /* 0x000fe400000e0000 */
[----:B------:R-:W3:Y:S01]  /*1c840*/  LDL.64 R194, [R1+0x18] ;  /* 0x0000180001c27983 */ /* 0x000ee20000100a00 */
[----:B------:R-:W-:Y:S02]  /*1c850*/  R2UR UR47, R192 ;  /* 0x00000000c02f72ca */ /* 0x000fe400000e0000 */
[----:B------:R-:W-:Y:S02]  /*1c860*/  R2UR UR46, R193 ;  /* 0x00000000c12e72ca */ /* 0x000fe400000e0000 */
[----:B------:R-:W4:Y:S01]  /*1c870*/  LDL.64 R192, [R1+0x10] ;  /* 0x0000100001c07983 */ /* 0x000f220000100a00 */
[----:B------:R-:W-:-:S03]  /*1c880*/  R2UR UR48, R199 ;  /* 0x00000000c73072ca */ /* 0x000fc600000e0000 */
[----:B------:R-:W5:Y:S01]  /*1c890*/  LDL.64 R198, [R1+0x8] ;  /* 0x0000080001c67983 */ /* 0x000f620000100a00 */
[----:B------:R-:W-:Y:S02]  /*1c8a0*/  WARPGROUP.DEPBAR.LE gsb0, 0x0 ;  /* 0x00008000000079c5 */ /* 0x000fe40000010000 */
[----:B------:R-:W-:Y:S01]  /*1c8b0*/  WARPGROUP.ARRIVE ;  /* 0x00000000000079c5 */ /* 0x000fe20000000000 */
[----:B---3--:R-:W-:Y:S02]  /*1c8c0*/  R2UR UR40, R194 ;  /* 0x00000000c22872ca */ /* 0x008fe400000e0000 */
[----:B------:R-:W-:-:S13]  /*1c8d0*/  R2UR UR41, R195 ;  /* 0x00000000c32972ca */ /* 0x000fda00000e0000 */
[----:B------:R-:W-:Y:S01]  /*1c8e0*/  HGMMA.64x96x16.F32.BF16 R88, gdesc[UR40], R88, gsb0 ;  /* 0x01600000285879f0 */ /* 0x000fe20008001858 */
[----:B----4-:R-:W-:Y:S02]  /*1c8f0*/  R2UR UR36, R192 ;  /* 0x00000000c02472ca */ /* 0x010fe400000e0000 */
[----:B------:R-:W-:Y:S02]  /*1c900*/  R2UR UR37, R193 ;  /* 0x00000000c12572ca */ /* 0x000fe400000e0000 */
[----:B-----5:R-:W-:Y:S02]  /*1c910*/  R2UR UR32, R198 ;  /* 0x00000000c62072ca */ /* 0x020fe400000e0000 */
[----:B------:R-:W-:Y:S01]  /*1c920*/  R2UR UR33, R199 ;  /* 0x00000000c72172ca */ /* 0x000fe200000e0000 */
[----:B------:R-:W-:Y:S02]  /*1c930*/  WARPGROUP.DEPBAR.LE gsb0, 0x0 ;  /* 0x00008000000079c5 */ /* 0x000fe40000010000 */
[----:B------:R-:W-:-:S06]  /*1c940*/  WARPGROUP.ARRIVE ;  /* 0x00000000000079c5 */ /* 0x000fcc0000000000 */
        /* <DEDUP_REMOVED lines=48> */
[----:B------:R-:W-:-:S12]  /*1cc50*/  @!P0 BRA `(.L_x_1809) ;  /* 0x0000000000048947 */ /* 0x000fd80003800000 */
[----:B------:R-:W-:Y:S01]  /*1cc60*/  BPT.TRAP 0x1 ;  /* 0x000000040000795c */ /* 0x000fe20000300000 */
.L_x_1809:
[----:B------:R-:W-:Y:S01]  /*1cc70*/  SHF.L.U32 R3, R13, 0x1f, RZ ;  /* 0x0000001f0d037819 */ /* 0x000fe200000006ff */
[----:B------:R-:W-:-:S04]  /*1cc80*/  IMAD R15, R14, 0x8, R2 ;  /* 0x000000080e0f7824 */ /* 0x000fc800078e0202 */
[----:B------:R0:W1:Y:S01]  /*1cc90*/  SYNCS.PHASECHK.TRANS64.TRYWAIT P1, [R15+URZ+0x2a850], R3 ;  /* 0x02a850030f0075a7 */ /* 0x000062000802017f */
[----:B------:R-:W-:Y:S05]  /*1cca0*/  @!P0 BRA `(.L_x_1810) ;  /* 0x0000000000048947 */ /* 0x000fea0003800000 */
[----:B------:R-:W-:Y:S01]  /*1ccb0*/  BPT.TRAP 0x1 ;  /* 0x000000040000795c */ /* 0x000fe20000300000 */
.L_x_1810:
[----:B------:R-:W-:Y:S04]  /*1ccc0*/  BSSY B1, `(.L_x_1811) ;  /* 0x0000004000017945 */ /* 0x000fe80003800000 */
[----:B-1----:R-:W-:Y:S05]  /*1ccd0*/  @P1 BRA `(.L_x_1812) ;  /* 0x0000000000081947 */ /* 0x002fea0003800000 */
[----:B------:R-:W1:Y:S02]  /*1cce0*/  SYNCS.PHASECHK.TRANS64.TRYWAIT P1, [R15+URZ+0x2a850], R3 ;  /* 0x02a850030f0075a7 */ /* 0x000e64000802017f */
[----:B-1----:R-:W-:Y:S05]  /*1ccf0*/  @!P1 BRA `(.L_x_1813) ;  /* 0x000000f400009947 */ /* 0x002fea0003800000 */
.L_x_1812:
[----:B------:R-:W-:Y:S05]  /*1cd00*/  BSYNC B1 ;  /* 0x0000000000017941 */ /* 0x000fea0003800000 */
.L_x_1811:
        /* <DEDUP_REMOVED lines=48> */
.L_x_1814:
[----:B------:R-:W-:Y:S01]  /*1d010*/  ISETP.NE.AND P1, PT, R227, 0x1, PT ;  /* 0x00000001e300780c */ /* 0x000fe20003f25270 */
[----:B------:R-:W-:Y:S01]  /*1d020*/  IMAD.IADD R3, R203, 0x1, R188 ;  /* 0x00000001cb037824 */ /* 0x000fe200078e02bc */
[----:B------:R-:W-:Y:S01]  /*1d030*/  ULOP3.LUT UR4, URZ, UR42, URZ, 0x33, !UPT ;  /* 0x0000002a3f047292 */ /* 0x000fe2000f8e333f */
[----:B------:R-:W-:-:S05]  /*1d040*/  IMAD R21, R10, -0x60, RZ ;  /* 0xffffffa00a157824 */ /* 0x000fca00078e02ff */
[----:B------:R-:W-:-:S04]  /*1d050*/  IADD3 R14, -R182, 0x1, R21 ;  /* 0x00000001b60e7810 */ /* 0x000fc80007ffe115 */
[----:B------:R-:W-:Y:S01]  /*1d060*/  IADD3 R14, -R165, R14, R166 ;  /* 0x0000000ea50e7210 */ /* 0x000fe20007ffe1a6 */
[----:B------:R-:W0:Y:S04]  /*1d070*/  @P1 LDC R12, c[0x0][0x44c] ;  /* 0x00011300ff0c1b82 */ /* 0x000e280000000800 */
[C---:B------:R-:W-:Y:S02]  /*1d080*/  VIADD R20, R14.reuse, UR51 ;  /* 0x000000330e147c36 */ /* 0x040fe40008000000 */
[----:B------:R-:W-:Y:S02]  /*1d090*/  VIADD R14, R14, UR4 ;  /* 0x000000040e0e7c36 */ /* 0x000fe40008000000 */
[----:B------:R-:W1:Y:S01]  /*1d0a0*/  @P1 LDC R4, c[0x0][0x450] ;  /* 0x00011400ff041b82 */ /* 0x000e620000000800 */
[----:B0-----:R-:W-:-:S05]  /*1d0b0*/  @P1 IMAD.HI.U32 R5, R3, R12, RZ ;  /* 0x0000000c03051227 */ /* 0x001fca00078e00ff */
[----:B-1----:R-:W-:Y:S01]  /*1d0c0*/  @P1 SHF.R.U32.HI R3, RZ, R4, R5 ;  /* 0x00000004ff031219 */ /* 0x002fe20000011605 */
[----:B------:R-:W-:Y:S01]  /*1d0d0*/  VIADD R5, R0, 0x2a840 ;  /* 0x0002a84000057836 */ /* 0x000fe20000000000 */
[----:B------:R-:W-:Y:S01]  /*1d0e0*/  ISETP.GE.AND P1, PT, R225, 0x1, PT ;  /* 0x00000001e100780c */ /* 0x000fe20003f26270 */
[----:B------:R-:W-:Y:S02]  /*1d0f0*/  IMAD.IADD R0, R21, 0x1, -R182 ;  /* 0x0000000115007824 */ /* 0x000fe400078e0ab6 */
[----:B------:R-:W0:Y:S01]  /*1d100*/  SHFL.IDX PT, R136, R3, RZ, 0x1c1f ;  /* 0x001c1fff03887589 */ /* 0x000e2200000e0000 */
[----:B------:R-:W-:-:S04]  /*1d110*/  PRMT R5, R172, 0x654, R5 ;  /* 0x00000654ac057816 */ /* 0x000fc80000000005 */
[----:B------:R1:W-:Y:S01]  /*1d120*/  SYNCS.ARRIVE.TRANS64.RED.A1T0 RZ, [R5+URZ], RZ ;  /* 0x000000ff05ff79a7 */ /* 0x0003e2000810043f */
[--C-:B0-----:R-:W-:Y:S02]  /*1d130*/  IMAD.IADD R13, R20, 0x1, R136.reuse ;  /* 0x00000001140d7824 */ /* 0x101fe400078e0288 */
[----:B------:R-:W-:Y:S02]  /*1d140*/  IMAD.IADD R12, R14, 0x1, R136 ;  /* 0x000000010e0c7824 */ /* 0x000fe400078e0288 */
[----:B-1----:R-:W-:Y:S05]  /*1d150*/  @!P1 BRA `(.L_x_1815) ;  /* 0x0000000000549947 */ /* 0x002fea0003800000 */
        /* <DEDUP_REMOVED lines=12> */
.L_x_1817:
[----:B------:R-:W-:-:S05]  /*1d220*/  IMAD.U32 R137, RZ, RZ, UR38 ;  /* 0x00000026ff897e24 */ /* 0x000fca000f8e00ff */
[----:B------:R-:W-:-:S13]  /*1d230*/  ISETP.NE.AND P1, PT, R137, 0x1, PT ;  /* 0x000000018900780c */ /* 0x000fda0003f25270 */
[----:B------:R-:W0:Y:S02]  /*1d240*/  @P1 LDC.64 R4, c[0x0][0x9e8] ;  /* 0x00027a00ff041b82 */ /* 0x000e240000000a00 */
[----:B0-----:R-:W-:-:S05]  /*1d250*/  @P1 IMAD.HI.U32 R4, R136, R4, RZ ;  /* 0x0000000488041227 */ /* 0x001fca00078e00ff */
[----:B------:R-:W-:-:S07]  /*1d260*/  @P1 SHF.R.U32.HI R136, RZ, R5, R4 ;  /* 0x00000005ff881219 */ /* 0x000fce0000011604 */
.L_x_1818:
[----:B------:R-:W-:Y:S05]  /*1d270*/  BSYNC B1 ;  /* 0x0000000000017941 */ /* 0x000fea0003800000 */
.L_x_1816:
[----:B------:R-:W-:-:S05]  /*1d280*/  IMAD R136, R136, R137, R0 ;  /* 0x0000008988887224 */ /* 0x000fca00078e0200 */
[----:B------:R-:W-:Y:S02]  /*1d290*/  VIADDMNMX R13, R136, R137, R13, PT ;  /* 0x00000089880d7246 */ /* 0x000fe4000380010d */
[----:B------:R-:W-:-:S07]  /*1d2a0*/  VIMNMX R12, R12, R136, !PT ;  /* 0x000000880c0c7248 */ /* 0x000fce0007fe0100 */
.L_x_1815:
        /* <DEDUP_REMOVED lines=137> */
[----:B------:R-:W-:-:S13]  /*1db40*/  ISETP.GE.AND P6, PT, R225, 0x1, PT ;  /* 0x00000001e100780c */ /* 0x000fda0003fc6270 */
        /* <DEDUP_REMOVED lines=13> */
.L_x_1821:
[----:B------:R-:W-:-:S05]  /*1dc20*/  IMAD.U32 R12, RZ, RZ, UR38 ;  /* 0x00000026ff0c7e24 */ /* 0x000fca000f8e00ff */
[----:B------:R-:W-:-:S13]  /*1dc30*/  ISETP.NE.AND P6, PT, R12, 0x1, PT ;  /* 0x000000010c00780c */ /* 0x000fda0003fc5270 */
[----:B------:R-:W0:Y:S02]  /*1dc40*/  @P6 LDC.64 R4, c[0x0][0x9e8] ;  /* 0x00027a00ff046b82 */ /* 0x000e240000000a00 */
[----:B0-----:R-:W-:-:S05]  /*1dc50*/  @P6 IMAD.HI.U32 R4, R3, R4, RZ ;  /* 0x0000000403046227 */ /* 0x001fca00078e00ff */
[----:B------:R-:W-:-:S07]  /*1dc60*/  @P6 SHF.R.U32.HI R3, RZ, R5, R4 ;  /* 0x00000005ff036219 */ /* 0x000fce0000011604 */
.L_x_1822:
[----:B------:R-:W-:Y:S05]  /*1dc70*/  BSYNC B1 ;  /* 0x0000000000017941 */ /* 0x000fea0003800000 */
.L_x_1820:
[----:B------:R-:W-:-:S05]  /*1dc80*/  IMAD R3, R3, R12, R0 ;  /* 0x0000000c03037224 */ /* 0x000fca00078e0200 */
[----:B------:R-:W-:Y:S02]  /*1dc90*/  VIADDMNMX R20, R3, R12, R20, PT ;  /* 0x0000000c03147246 */ /* 0x000fe40003800114 */
[----:B------:R-:W-:-:S07]  /*1dca0*/  VIMNMX R14, R14, R3, !PT ;  /* 0x000000030e0e7248 */ /* 0x000fce0007fe0100 */
.L_x_1819:
[C---:B------:R-:W-:Y:S01]  /*1dcb0*/  ISETP.GT.AND P1, PT, R14.reuse, 0x1, !P1 ;  /* 0x000000010e00780c */ /* 0x040fe20004f24270 */
[----:B------:R-:W-:Y:S01]  /*1dcc0*/  IMAD.U32 R4, RZ, RZ, UR43 ;  /* 0x0000002bff047e24 */ /* 0x000fe2000f8e00ff */
        /* <DEDUP_REMOVED lines=63> */
[C---:B------:R-:W-:Y:S02]  /*1e0c0*/  LOP3.LUT P1, RZ, R16.reuse, 0x1000, RZ, 0xc0, !PT ;  /* 0x0000100010ff7812 */ /* 0x040fe4000782c0ff */
[----:B------:R-:W-:-:S02]  /*1e0d0*/  LOP3.LUT P2, RZ, R16, 0x40, RZ, 0xc0, !PT ;  /* 0x0000004010ff7812 */ /* 0x000fc4000784c0ff */
[----:B------:R-:W-:Y:S02]  /*1e0e0*/  ISETP.GT.AND P1, PT, R14, 0x30, !P1 ;  /* 0x000000300e00780c */ /* 0x000fe40004f24270 */
[----:B------:R-:W-:Y:S02]  /*1e0f0*/  FMNMX.FTZ R0, R132, R3, !PT ;  /* 0x0000000384007209 */ /* 0x000fe40007810000 */
[----:B------:R-:W-:Y:S02]  /*1e100*/  ISETP.LT.OR P1, PT, R20, 0x31, P1 ;  /* 0x000000311400780c */ /* 0x000fe40000f21670 */
[----:B------:R-:W-:Y:S02]  /*1e110*/  FMNMX.FTZ R0, R133, R0, !PT ;  /* 0x0000000085007209 */ /* 0x000fe40007810000 */
[----:B------:R-:W-:Y:S02]  /*1e120*/  FSEL R114, R114, -INF , !P1 ;  /* 0xff80000072727808 */ /* 0x000fe40004800000 */
[C---:B------:R-:W-:Y:S01]  /*1e130*/  LOP3.LUT P1, RZ, R16.reuse, 0x800, RZ, 0xc0, !PT ;  /* 0x0000080010ff7812 */ /* 0x040fe2000782c0ff */
[----:B------:R-:W0:Y:S01]  /*1e140*/  SHFL.BFLY PT, R3, R0, 0x2, 0x1f ;  /* 0x0c401f0000037f89 */ /* 0x000e2200000e0000 */
[----:B------:R-:W-:-:S02]  /*1e150*/  LOP3.LUT P6, RZ, R16, 0x20, RZ, 0xc0, !PT ;  /* 0x0000002010ff7812 */ /* 0x000fc400078cc0ff */
[C---:B------:R-:W-:Y:S02]  /*1e160*/  ISETP.GT.AND P1, PT, R14.reuse, 0x31, !P1 ;  /* 0x000000310e00780c */ /* 0x040fe40004f24270 */
[----:B------:R-:W-:Y:S02]  /*1e170*/  ISETP.GT.AND P3, PT, R14, 0x50, !P3 ;  /* 0x000000500e00780c */ /* 0x000fe40005f64270 */
[C---:B------:R-:W-:Y:S02]  /*1e180*/  ISETP.LT.OR P1, PT, R20.reuse, 0x32, P1 ;  /* 0x000000321400780c */ /* 0x040fe40000f21670 */
[----:B------:R-:W-:Y:S02]  /*1e190*/  ISETP.LT.OR P3, PT, R20, 0x51, P3 ;  /* 0x000000511400780c */ /* 0x000fe40001f61670 */
[----:B------:R-:W-:Y:S02]  /*1e1a0*/  FSEL R115, R115, -INF , !P1 ;  /* 0xff80000073737808 */ /* 0x000fe40004800000 */
[----:B------:R-:W-:-:S02]  /*1e1b0*/  LOP3.LUT P1, RZ, R16, 0x400, RZ, 0xc0, !PT ;  /* 0x0000040010ff7812 */ /* 0x000fc4000782c0ff */
[C---:B------:R-:W-:Y:S02]  /*1e1c0*/  ISETP.GT.AND P4, PT, R14.reuse, 0x51, !P4 ;  /* 0x000000510e00780c */ /* 0x040fe40006784270 */
[----:B------:R-:W-:Y:S02]  /*1e1d0*/  ISETP.GT.AND P1, PT, R14, 0x38, !P1 ;  /* 0x000000380e00780c */ /* 0x000fe40004f24270 */
[----:B------:R-:W-:Y:S02]  /*1e1e0*/  FSEL R130, R130, -INF , !P3 ;  /* 0xff80000082827808 */ /* 0x000fe40005800000 */
[----:B------:R-:W-:Y:S02]  /*1e1f0*/  ISETP.LT.OR P1, PT, R20, 0x39, P1 ;  /* 0x000000391400780c */ /* 0x000fe40000f21670 */
[----:B------:R-:W-:Y:S02]  /*1e200*/  ISETP.GT.AND P5, PT, R14, 0x58, !P5 ;  /* 0x000000580e00780c */ /* 0x000fe40006fa4270 */
[----:B------:R-:W-:-:S02]  /*1e210*/  FSEL R118, R118, -INF , !P1 ;  /* 0xff80000076767808 */ /* 0x000fc40004800000 */
[----:B------:R-:W-:Y:S02]  /*1e220*/  LOP3.LUT P1, RZ, R16, 0x200, RZ, 0xc0, !PT ;  /* 0x0000020010ff7812 */ /* 0x000fe4000782c0ff */
[----:B0-----:R-:W-:Y:S02]  /*1e230*/  FMNMX.FTZ R12, R0, R3, !PT ;  /* 0x00000003000c7209 */ /* 0x001fe40007810000 */
[----:B------:R-:W-:Y:S02]  /*1e240*/  ISETP.GT.AND P1, PT, R14, 0x39, !P1 ;  /* 0x000000390e00780c */ /* 0x000fe40004f24270 */
[C---:B------:R-:W-:Y:S01]  /*1e250*/  ISETP.LT.OR P4, PT, R20.reuse, 0x52, P4 ;  /* 0x000000521400780c */ /* 0x040fe20002781670 */
[----:B------:R-:W0:Y:S01]  /*1e260*/  SHFL.BFLY PT, R3, R12, 0x1, 0x1f ;  /* 0x0c201f000c037f89 */ /* 0x000e2200000e0000 */
[C---:B------:R-:W-:Y:S02]  /*1e270*/  ISETP.LT.OR P1, PT, R20.reuse, 0x3a, P1 ;  /* 0x0000003a1400780c */ /* 0x040fe40000f21670 */
[----:B------:R-:W-:-:S02]  /*1e280*/  ISETP.LT.OR P5, PT, R20, 0x59, P5 ;  /* 0x000000591400780c */ /* 0x000fc40002fa1670 */
[----:B------:R-:W-:Y:S02]  /*1e290*/  FSEL R119, R119, -INF , !P1 ;  /* 0xff80000077777808 */ /* 0x000fe40004800000 */
[----:B------:R-:W-:Y:S02]  /*1e2a0*/  LOP3.LUT P1, RZ, R16, 0x100, RZ, 0xc0, !PT ;  /* 0x0000010010ff7812 */ /* 0x000fe4000782c0ff */
[----:B------:R-:W-:Y:S02]  /*1e2b0*/  FSEL R131, R131, -INF , !P4 ;  /* 0xff80000083837808 */ /* 0x000fe40006000000 */
[----:B------:R-:W-:Y:S02]  /*1e2c0*/  ISETP.GT.AND P1, PT, R14, 0x40, !P1 ;  /* 0x000000400e00780c */ /* 0x000fe40004f24270 */
[----:B------:R-:W-:Y:S02]  /*1e2d0*/  FSEL R134, R134, -INF , !P5 ;  /* 0xff80000086867808 */ /* 0x000fe40006800000 */
[----:B------:R-:W-:-:S04]  /*1e2e0*/  ISETP.LT.OR P1, PT, R20, 0x41, P1 ;  /* 0x000000411400780c */ /* 0x000fc80000f21670 */
[----:B------:R-:W-:Y:S02]  /*1e2f0*/  FSEL R122, R122, -INF , !P1 ;  /* 0xff8000007a7a7808 */ /* 0x000fe40004800000 */
[----:B------:R-:W-:Y:S02]  /*1e300*/  LOP3.LUT P1, RZ, R16, 0x80, RZ, 0xc0, !PT ;  /* 0x0000008010ff7812 */ /* 0x000fe4000782c0ff */
[----:B0-----:R-:W-:Y:S02]  /*1e310*/  FMNMX.FTZ R3, R12, R3, !PT ;  /* 0x000000030c037209 */ /* 0x001fe40007810000 */
[----:B------:R-:W-:-:S03]  /*1e320*/  ISETP.GT.AND P1, PT, R14, 0x41, !P1 ;  /* 0x000000410e00780c */ /* 0x000fc60004f24270 */
[----:B------:R-:W-:Y:S01]  /*1e330*/  FMUL.FTZ R5, R3, R4 ;  /* 0x0000000403057220 */ /* 0x000fe20000410000 */
[----:B------:R-:W-:-:S04]  /*1e340*/  ISETP.LT.OR P1, PT, R20, 0x42, P1 ;  /* 0x000000421400780c */ /* 0x000fc80000f21670 */
[----:B------:R-:W-:Y:S02]  /*1e350*/  FSEL R123, R123, -INF , !P1 ;  /* 0xff8000007b7b7808 */ /* 0x000fe40004800000 */
[----:B------:R-:W-:-:S04]  /*1e360*/  ISETP.GT.AND P1, PT, R14, 0x48, !P2 ;  /* 0x000000480e00780c */ /* 0x000fc80005724270 */
[----:B------:R-:W-:-:S04]  /*1e370*/  ISETP.LT.OR P1, PT, R20, 0x49, P1 ;  /* 0x000000491400780c */ /* 0x000fc80000f21670 */
[----:B------:R-:W-:Y:S02]  /*1e380*/  FSEL R126, R126, -INF , !P1 ;  /* 0xff8000007e7e7808 */ /* 0x000fe40004800000 */
[----:B------:R-:W-:Y:S02]  /*1e390*/  ISETP.GT.AND P1, PT, R14, 0x49, !P6 ;  /* 0x000000490e00780c */ /* 0x000fe40007724270 */
[----:B------:R-:W-:Y:S02]  /*1e3a0*/  LOP3.LUT P6, RZ, R16, 0x2, RZ, 0xc0, !PT ;  /* 0x0000000210ff7812 */ /* 0x000fe400078cc0ff */
[----:B------:R-:W-:-:S04]  /*1e3b0*/  ISETP.LT.OR P1, PT, R20, 0x4a, P1 ;  /* 0x0000004a1400780c */ /* 0x000fc80000f21670 */
[----:B------:R-:W-:Y:S02]  /*1e3c0*/  FSEL R127, R127, -INF , !P1 ;  /* 0xff8000007f7f7808 */ /* 0x000fe40004800000 */
[----:B------:R-:W-:Y:S02]  /*1e3d0*/  ISETP.GT.AND P1, PT, R14, RZ, !P6 ;  /* 0x000000ff0e00720c */ /* 0x000fe40007724270 */
[----:B------:R-:W-:Y:S02]  /*1e3e0*/  LOP3.LUT P6, RZ, R16, 0x1, RZ, 0xc0, !PT ;  /* 0x0000000110ff7812 */ /* 0x000fe400078cc0ff */
[----:B------:R-:W-:Y:S02]  /*1e3f0*/  ISETP.LT.OR P1, PT, R20, 0x1, P1 ;  /* 0x000000011400780c */ /* 0x000fe40000f21670 */
[----:B------:R-:W-:Y:S02]  /*1e400*/  ISETP.GT.AND P2, PT, R14, 0x59, !P6 ;  /* 0x000000590e00780c */ /* 0x000fe40007744270 */
[----:B------:R-:W-:-:S02]  /*1e410*/  FSEL R90, R90, -INF , !P1 ;  /* 0xff8000005a5a7808 */ /* 0x000fc40004800000 */
[----:B------:R-:W-:Y:S02]  /*1e420*/  ISETP.LT.OR P2, PT, R20, 0x5a, P2 ;  /* 0x0000005a1400780c */ /* 0x000fe40001741670 */
[----:B------:R-:W-:Y:S02]  /*1e430*/  FMNMX.FTZ R0, R90, R9, !PT ;  /* 0x000000095a007209 */ /* 0x000fe40007810000 */
[----:B------:R-:W-:Y:S02]  /*1e440*/  FSEL R135, R135, -INF , !P2 ;  /* 0xff80000087877808 */ /* 0x000fe40005000000 */
[----:B------:R-:W-:Y:S02]  /*1e450*/  FMNMX.FTZ R0, R91, R0, !PT ;  /* 0x000000005b007209 */ /* 0x000fe40007810000 */
[----:B------:R-:W-:Y:S02]  /*1e460*/  FSETP.NEU.FTZ.AND P1, PT, R3, -INF , PT ;  /* 0xff8000000300780b */ /* 0x000fe40003f3d000 */
[----:B------:R-:W-:-:S02]  /*1e470*/  FMNMX.FTZ R0, R94, R0, !PT ;  /* 0x000000005e007209 */ /* 0x000fc40007810000 */
        /* <DEDUP_REMOVED lines=13> */
[----:B------:R-:W-:Y:S01]  /*1e550*/  FSEL R101, R3, RZ, P1 ;  /* 0x000000ff03657208 */ /* 0x000fe20000800000 */
        /* <DEDUP_REMOVED lines=22> */
[----:B------:R-:W-:Y:S01]  /*1e6c0*/  FADD.FTZ R101, -R101, R11 ;  /* 0x0000000b65657221 */ /* 0x000fe20000010100 */
[----:B------:R-:W-:Y:S02]  /*1e6d0*/  MUFU.EX2 R156, R156 ;  /* 0x0000009c009c7308 */ /* 0x000fe40000000800 */
[----:B------:R-:W-:-:S04]  /*1e6e0*/  FMNMX.FTZ R0, R115, R0, !PT ;  /* 0x0000000073007209 */ /* 0x000fc80007810000 */
[----:B------:R-:W-:Y:S02]  /*1e6f0*/  FMNMX.FTZ R0, R118, R0, !PT ;  /* 0x0000000076007209 */ /* 0x000fe40007810000 */
[----:B------:R0:W-:Y:S02]  /*1e700*/  MUFU.EX2 R11, R5 ;  /* 0x00000005000b7308 */ /* 0x0001e40000000800 */
[----:B------:R-:W-:-:S04]  /*1e710*/  FMNMX.FTZ R0, R119, R0, !PT ;  /* 0x0000000077007209 */ /* 0x000fc80007810000 */
[----:B------:R-:W-:Y:S02]  /*1e720*/  FMNMX.FTZ R0, R122, R0, !PT ;  /* 0x000000007a007209 */ /* 0x000fe40007810000 */
[----:B------:R-:W-:Y:S02]  /*1e730*/  MUFU.EX2 R89, R89 ;  /* 0x0000005900597308 */ /* 0x000fe40000000800 */
        /* <DEDUP_REMOVED lines=17> */
[----:B------:R2:W-:Y:S08]  /*1e850*/  MUFU.EX2 R14, R105 ;  /* 0x00000069000e7308 */ /* 0x0005f00000000800 */
        /* <DEDUP_REMOVED lines=11> */
[-C--:B------:R-:W-:Y:S01]  /*1e910*/  FFMA.FTZ R104, R91, R4.reuse, -R101 ;  /* 0x000000045b687223 */ /* 0x080fe20000010865 */
        /* <DEDUP_REMOVED lines=12> */
[-CC-:B--2---:R-:W-:Y:S01]  /*1e9e0*/  FFMA.FTZ R105, R111, R4.reuse, -R101.reuse ;  /* 0x000000046f697223 */ /* 0x184fe20000010865 */
[----:B------:R-:W1:Y:S01]  /*1e9f0*/  MUFU.EX2 R5, R5 ;  /* 0x0000000500057308 */ /* 0x000e620000000800 */
[----:B0-----:R-:W-:Y:S01]  /*1ea00*/  FFMA.FTZ R7, R12, R7, R156 ;  /* 0x000000070c077223 */ /* 0x001fe2000001009c */
[-CC-:B------:R-:W-:Y:S01]  /*1ea10*/  FFMA.FTZ R145, R114, R4.reuse, -R101.reuse ;  /* 0x0000000472917223 */ /* 0x180fe20000010865 */
[-CC-:B------:R-:W-:Y:S01]  /*1ea20*/  FFMA.FTZ R103, R115, R4.reuse, -R101.reuse ;  /* 0x0000000473677223 */ /* 0x180fe20000010865 */
[-C--:B------:R-:W-:Y:S01]  /*1ea30*/  FFMA.FTZ R147, R118, R4.reuse, -R101 ;  /* 0x0000000476937223 */ /* 0x080fe20000010865 */
[----:B------:R-:W-:Y:S01]  /*1ea40*/  FADD.FTZ R7, R89, R7 ;  /* 0x0000000759077221 */ /* 0x000fe20000010000 */
[-CC-:B------:R-:W-:Y:S01]  /*1ea50*/  FFMA.FTZ R102, R119, R4.reuse, -R101.reuse ;  /* 0x0000000477667223 */ /* 0x180fe20000010865 */
[-C--:B------:R-:W-:Y:S01]  /*1ea60*/  FFMA.FTZ R141, R122, R4.reuse, -R101 ;  /* 0x000000047a8d7223 */ /* 0x080fe20000010865 */
[----:B------:R-:W0:Y:S01]  /*1ea70*/  MUFU.EX2 R104, R104 ;  /* 0x0000006800687308 */ /* 0x000e220000000800 */
[----:B------:R-:W-:Y:S01]  /*1ea80*/  FADD.FTZ R7, R158, R7 ;  /* 0x000000079e077221 */ /* 0x000fe20000010000 */
[-CC-:B------:R-:W-:Y:S01]  /*1ea90*/  FFMA.FTZ R99, R123, R4.reuse, -R101.reuse ;  /* 0x000000047b637223 */ /* 0x180fe20000010865 */
[-CC-:B------:R-:W-:Y:S01]  /*1eaa0*/  FFMA.FTZ R143, R126, R4.reuse, -R101.reuse ;  /* 0x000000047e8f7223 */ /* 0x180fe20000010865 */
[-C--:B------:R-:W-:Y:S01]  /*1eab0*/  FFMA.FTZ R98, R127, R4.reuse, -R101 ;  /* 0x000000047f627223 */ /* 0x080fe20000010865 */
[----:B------:R-:W-:Y:S01]  /*1eac0*/  FADD.FTZ R7, R88, R7 ;  /* 0x0000000758077221 */ /* 0x000fe20000010000 */
[-CC-:B------:R-:W-:Y:S01]  /*1ead0*/  FFMA.FTZ R137, R130, R4.reuse, -R101.reuse ;  /* 0x0000000482897223 */ /* 0x180fe20000010865 */
[----:B------:R-:W-:Y:S01]  /*1eae0*/  FFMA.FTZ R9, R131, R4, -R101 ;  /* 0x0000000483097223 */ /* 0x000fe20000010865 */
[----:B------:R-:W2:Y:S01]  /*1eaf0*/  MUFU.EX2 R159, R159 ;  /* 0x0000009f009f7308 */ /* 0x000ea20000000800 */
[----:B-1----:R-:W-:Y:S01]  /*1eb00*/  FFMA.FTZ R6, R5, R6, R157 ;  /* 0x0000000605067223 */ /* 0x002fe2000001009d */
[----:B------:R-:W-:Y:S01]  /*1eb10*/  FADD.FTZ R7, R152, R7 ;  /* 0x0000000798077221 */ /* 0x000fe20000010000 */
[-CC-:B------:R-:W-:Y:S01]  /*1eb20*/  FFMA.FTZ R139, R134, R4.reuse, -R101.reuse ;  /* 0x00000004868b7223 */ /* 0x180fe20000010865 */
[----:B------:R-:W-:-:S02]  /*1eb30*/  FFMA.FTZ R101, R135, R4, -R101 ;  /* 0x0000000487657223 */ /* 0x000fc40000010865 */
        /* <DEDUP_REMOVED lines=15> */
[----:B------:R-:W-:-:S06]  /*1ec30*/  FADD.FTZ R7, R144, R7 ;  /* 0x0000000790077221 */ /* 0x000fcc0000010000 */
        /* <DEDUP_REMOVED lines=53> */
[----:B0-----:R-:W-:-:S04]  /*1ef90*/  FADD.FTZ R106, R138, R7 ;  /* 0x000000078a6a7221 */ /* 0x001fc80000010000 */
[----:B------:R-:W-:Y:S01]  /*1efa0*/  FADD.FTZ R7, R11, R106 ;  /* 0x0000006a0b077221 */ /* 0x000fe20000010000 */
[----:B--2---:R-:W-:-:S04]  /*1efb0*/  FADD.FTZ R6, R139, R6 ;  /* 0x000000068b067221 */ /* 0x004fc80000010000 */
[----:B-1----:R-:W-:Y:S01]  /*1efc0*/  FADD.FTZ R6, R101, R6 ;  /* 0x0000000665067221 */ /* 0x002fe20000010000 */
[----:B------:R-:W-:Y:S06]  /*1efd0*/  @!P0 BRA `(.L_x_1823) ;  /* 0x0000000000048947 */ /* 0x000fec0003800000 */
[----:B------:R-:W-:Y:S01]  /*1efe0*/  BPT.TRAP 0x1 ;  /* 0x000000040000795c */ /* 0x000fe20000300000 */
.L_x_1823:
[C---:B------:R-:W-:Y:S01]  /*1eff0*/  ISETP.GT.AND P1, PT, R10.reuse, R202, PT ;  /* 0x000000ca0a00720c */ /* 0x040fe20003f24270 */
        /* <DEDUP_REMOVED lines=33> */
.L_x_1803:
[----:B------:R-:W-:Y:S05]  /*1f210*/  BSYNC B0 ;  /* 0x0000000000007941 */ /* 0x000fea0003800000 */
.L_x_1802:
        /* <DEDUP_REMOVED lines=67> */
.L_x_1825:
[----:B------:R-:W-:Y:S01]  /*1f650*/  IMAD R5, R23, 0x8, R2 ;  /* 0x0000000817057824 */ /* 0x000fe200078e0202 */
[----:B------:R-:W-:-:S04]  /*1f660*/  SHF.L.U32 R8, R164, 0x1f, RZ ;  /* 0x0000001fa4087819 */ /* 0x000fc800000006ff */
[----:B------:R0:W1:Y:S01]  /*1f670*/  SYNCS.PHASECHK.TRANS64.TRYWAIT P1, [R5+URZ+0x2a850], R8 ;  /* 0x02a85008050075a7 */ /* 0x000062000802017f */
[----:B------:R-:W-:Y:S05]  /*1f680*/  @!P0 BRA `(.L_x_1826) ;  /* 0x0000000000048947 */ /* 0x000fea0003800000 */
[----:B------:R-:W-:Y:S01]  /*1f690*/  BPT.TRAP 0x1 ;  /* 0x000000040000795c */ /* 0x000fe20000300000 */
.L_x_1826:
        /* <DEDUP_REMOVED lines=9> */
.L_x_1828:
[----:B------:R-:W-:Y:S05]  /*1f730*/  BSYNC B0 ;  /* 0x0000000000007941 */ /* 0x000fea0003800000 */
.L_x_1827:
[----:B01----:R-:W-:Y:S01]  /*1f740*/  IMAD.MOV.U32 R8, RZ, RZ, R2 ;  /* 0x000000ffff087224 */ /* 0x003fe200078e0002 */
[----:B------:R-:W-:Y:S01]  /*1f750*/  WARPGROUP.ARRIVE ;  /* 0x00000000000079c5 */ /* 0x000fe20000000000 */
[----:B------:R-:W-:Y:S02]  /*1f760*/  IMAD.MOV.U32 R9, RZ, RZ, 0x40000040 ;  /* 0x40000040ff097424 */ /* 0x000fe400078e00ff */
        /* <DEDUP_REMOVED lines=65> */
.L_x_1830:
        /* <DEDUP_REMOVED lines=73> */
[----:B--2---:R-:W-:-:S07]  /*20010*/  SEL R23, R23, RZ, P1 ;  /* 0x000000ff17177207 */ /* 0x004fce0000800000 */
.L_x_1683:
[----:B------:R-:W2:Y:S08]  /*20020*/  S2UR UR4, SR_CgaCtaId ;  /* 0x00000000000479c3 */ /* 0x000eb00000008800 */
[----:B------:R-:W-:Y:S01]  /*20030*/  BAR.SYNC.DEFER_BLOCKING 0x5, 0x180 ;  /* 0x0146000000007b1d */ /* 0x000fe20000010000 */
[----:B------:R-:W-:-:S05]  /*20040*/  MOV R3, 0x400 ;  /* 0x0000040000037802 */ /* 0x000fca0000000f00 */
[----:B------:R-:W-:Y:S01]  /*20050*/  BSSY B0, `(.L_x_1831) ;  /* 0x00002db000007945 */ /* 0x000fe20003800000 */
[----:B--2---:R-:W-:-:S05]  /*20060*/  IMAD.U32 R172, RZ, RZ, UR4 ;  /* 0x00000004ffac7e24 */ /* 0x004fca000f8e00ff */
[----:B------:R-:W-:-:S05]  /*20070*/  LEA R2, R172, R3, 0x18 ;  /* 0x00000003ac027211 */ /* 0x000fca00078ec0ff */
[----:B-1--4-:R1:W2:Y:S01]  /*20080*/  LDS.128 R28, [R2+0x2a8d0] ;  /* 0x02a8d000021c7984 */ /* 0x0122a20000000c00 */
[----:B------:R-:W-:Y:S06]  /*20090*/  BAR.ARV 0x4, 0x180 ;  /* 0x0106000000007b1d */ /* 0x000fec0000002000 */
[----:B------:R-:W-:Y:S05]  /*200a0*/  @P0 BRA `(.L_x_1832) ;  /* 0x00000020006c0947 */ /* 0x000fea0003800000 */
[----:B------:R-:W3:Y:S01]  /*200b0*/  LDL R0, [R1+0x54] ;  /* 0x0000540001007983 */ /* 0x000ee20000100800 */
[----:B------:R-:W-:Y:S01]  /*200c0*/  F2FP.BF16.F32.PACK_AB R34, R69, R68 ;  /* 0x000000444522723e */ /* 0x000fe200000010ff */
[----:B------:R-:W-:Y:S01]  /*200d0*/  ULDC.64 UR6, c[0x0][0xc00] ;  /* 0x0003000000067ab9 */ /* 0x000fe20000000a00 */
[----:B------:R-:W-:Y:S01]  /*200e0*/  ULDC.64 UR4, c[0x0][0xc08] ;  /* 0x0003020000047ab9 */ /* 0x000fe20000000a00 */
[----:B------:R-:W4:Y:S01]  /*200f0*/  S2R R3, SR_SWINHI ;  /* 0x0000000000037919 */ /* 0x000f220000002f00 */
[----:B------:R-:W-:Y:S02]  /*20100*/  MOV R72, R2 ;  /* 0x0000000200487202 */ /* 0x000fe40000000f00 */
[----:B----4-:R-:W-:Y:S01]  /*20110*/  MOV R73, R3 ;  /* 0x0000000300497202 */ /* 0x010fe20000000f00 */
[----:B------:R-:W-:Y:S02]  /*20120*/  BAR.SYNC.DEFER_BLOCKING 0x1, 0x100 ;  /* 0x0044000000007b1d */ /* 0x000fe40000010000 */
[----:B---3--:R-:W-:-:S03]  /*20130*/  IMAD.WIDE R4, R0, 0x2, R72 ;  /* 0x0000000200047825 */ /* 0x008fc600078e0248 */
        /* <DEDUP_REMOVED lines=14> */
[----:B------:R-:W-:Y:S01]  /*20220*/  LOP3.LUT R0, R7, 0x380, RZ, 0xc0, !PT ;  /* 0x0000038007007812 */ /* 0x000fe200078ec0ff */
[--C-:B------:R-:W-:Y:S01]  /*20230*/  IMAD.X R27, RZ, RZ, R5.reuse, P1 ;  /* 0x000000ffff1b7224 */ /* 0x100fe200008e0605 */
[----:B------:R-:W-:Y:S01]  /*20240*/  LOP3.LUT R4, R3, R4, RZ, 0x3c, !PT ;  /* 0x0000000403047212 */ /* 0x000fe200078e3cff */
[----:B0-----:R-:W-:Y:S01]  /*20250*/  IMAD.X R33, RZ, RZ, R5, P0 ;  /* 0x000000ffff217224 */ /* 0x001fe200000e0605 */
[----:B------:R-:W-:-:S02]  /*20260*/  LOP3.LUT R3, R6, 0x380, RZ, 0xc0, !PT ;  /* 0x0000038006037812 */ /* 0x000fc400078ec0ff */
[----:B------:R-:W-:Y:S02]  /*20270*/  SHF.R.U64 R0, R0, 0x3, RZ ;  /* 0x0000000300007819 */ /* 0x000fe400000012ff */
[----:B------:R-:W-:Y:S02]  /*20280*/  SHF.R.U64 R3, R3, 0x3, RZ ;  /* 0x0000000303037819 */ /* 0x000fe400000012ff */
[----:B------:R-:W-:Y:S02]  /*20290*/  LOP3.LUT R12, R35, 0x380, RZ, 0xc0, !PT ;  /* 0x00000380230c7812 */ /* 0x000fe400078ec0ff */
[----:B------:R-:W-:Y:S02]  /*202a0*/  LOP3.LUT R14, R103, 0x380, RZ, 0xc0, !PT ;  /* 0x00000380670e7812 */ /* 0x000fe400078ec0ff */
[----:B------:R-:W-:Y:S02]  /*202b0*/  LOP3.LUT R8, R0, R7, RZ, 0x3c, !PT ;  /* 0x0000000700087212 */ /* 0x000fe400078e3cff */
[----:B------:R-:W-:-:S02]  /*202c0*/  LOP3.LUT R0, R105, 0x380, RZ, 0xc0, !PT ;  /* 0x0000038069007812 */ /* 0x000fc400078ec0ff */
[----:B------:R-:W-:Y:S02]  /*202d0*/  LOP3.LUT R26, R107, 0x380, RZ, 0xc0, !PT ;  /* 0x000003806b1a7812 */ /* 0x000fe400078ec0ff */
[----:B------:R-:W-:Y:S02]  /*202e0*/  LOP3.LUT R10, R3, R6, RZ, 0x3c, !PT ;  /* 0x00000006030a7212 */ /* 0x000fe400078e3cff */
[----:B--2---:R-:W-:Y:S02]  /*202f0*/  LOP3.LUT R28, R109, 0x380, RZ, 0xc0, !PT ;  /* 0x000003806d1c7812 */ /* 0x004fe400078ec0ff */
[----:B------:R-:W-:Y:S02]  /*20300*/  MOV R3, R4 ;  /* 0x0000000400037202 */ /* 0x000fe40000000f00 */
[----:B------:R-:W-:Y:S02]  /*20310*/  SHF.R.U64 R12, R12, 0x3, RZ ;  /* 0x000000030c0c7819 */ /* 0x000fe400000012ff */
[----:B------:R-:W-:-:S02]  /*20320*/  SHF.R.U64 R14, R14, 0x3, RZ ;  /* 0x000000030e0e7819 */ /* 0x000fc400000012ff */
[----:B------:R-:W-:Y:S02]  /*20330*/  F2FP.BF16.F32.PACK_AB R4, R89, R88 ;  /* 0x000000585904723e */ /* 0x000fe400000010ff */
[----:B------:R-:W-:Y:S02]  /*20340*/  F2FP.BF16.F32.PACK_AB R5, R97, R96 ;  /* 0x000000606105723e */ /* 0x000fe400000010ff */
[----:B------:R-:W-:Y:S02]  /*20350*/  F2FP.BF16.F32.PACK_AB R6, R91, R90 ;  /* 0x0000005a5b06723e */ /* 0x000fe400000010ff */
[----:B------:R-:W-:Y:S02]  /*20360*/  F2FP.BF16.F32.PACK_AB R7, R99, R98 ;  /* 0x000000626307723e */ /* 0x000fe400000010ff */
[----:B------:R-:W-:Y:S02]  /*20370*/  SHF.R.U64 R0, R0, 0x3, RZ ;  /* 0x0000000300007819 */ /* 0x000fe400000012ff */
[----:B------:R-:W-:Y:S01]  /*20380*/  SHF.R.U64 R26, R26, 0x3, RZ ;  /* 0x000000031a1a7819 */ /* 0x000fe200000012ff */
[----:B------:R0:W-:Y:S01]  /*20390*/  STSM.16.M88.4 [R3], R4 ;  /* 0x0000000403007844 */ /* 0x0001e20000000200 */
[----:B------:R-:W-:-:S02]  /*203a0*/  SHF.R.U64 R28, R28, 0x3, RZ ;  /* 0x000000031c1c7819 */ /* 0x000fc400000012ff */
[----:B------:R-:W-:Y:S02]  /*203b0*/  LOP3.LUT R12, R12, R35, RZ, 0x3c, !PT ;  /* 0x000000230c0c7212 */ /* 0x000fe400078e3cff */
[----:B------:R-:W-:Y:S02]  /*203c0*/  LOP3.LUT R14, R14, R103, RZ, 0x3c, !PT ;  /* 0x000000670e0e7212 */ /* 0x000fe400078e3cff */
[----:B------:R-:W-:Y:S01]  /*203d0*/  LOP3.LUT R24, R0, R105, RZ, 0x3c, !PT ;  /* 0x0000006900187212 */ /* 0x000fe200078e3cff */
[----:B------:R-:W2:Y:S01]  /*203e0*/  LDC.64 R102, c[0x0][0xc00] ;  /* 0x00030000ff667b82 */ /* 0x000ea20000000a00 */
[----:B------:R-:W-:Y:S02]  /*203f0*/  LOP3.LUT R26, R26, R107, RZ, 0x3c, !PT ;  /* 0x0000006b1a1a7212 */ /* 0x000fe400078e3cff */
[----:B------:R-:W-:Y:S02]  /*20400*/  LOP3.LUT R32, R28, R109, RZ, 0x3c, !PT ;  /* 0x0000006d1c207212 */ /* 0x000fe400078e3cff */
[----:B------:R-:W-:-:S02]  /*20410*/  MOV R107, R8 ;  /* 0x00000008006b7202 */ /* 0x000fc40000000f00 */
[----:B------:R-:W-:Y:S02]  /*20420*/  MOV R106, R10 ;  /* 0x0000000a006a7202 */ /* 0x000fe40000000f00 */
[----:B0-----:R-:W-:Y:S02]  /*20430*/  F2FP.BF16.F32.PACK_AB R4, R93, R92 ;  /* 0x0000005c5d04723e */ /* 0x001fe400000010ff */
[----:B------:R-:W-:Y:S02]  /*20440*/  F2FP.BF16.F32.PACK_AB R5, R101, R100 ;  /* 0x000000646505723e */ /* 0x000fe400000010ff */
[----:B------:R-:W-:Y:S02]  /*20450*/  F2FP.BF16.F32.PACK_AB R6, R37, R36 ;  /* 0x000000242506723e */ /* 0x000fe400000010ff */
[----:B------:R-:W-:Y:S02]  /*20460*/  F2FP.BF16.F32.PACK_AB R7, R39, R38 ;  /* 0x000000262707723e */ /* 0x000fe400000010ff */
[----:B------:R-:W-:-:S02]  /*20470*/  F2FP.BF16.F32.PACK_AB R8, R41, R40 ;  /* 0x000000282908723e */ /* 0x000fc400000010ff */
[----:B------:R-:W-:Y:S01]  /*20480*/  F2FP.BF16.F32.PACK_AB R9, R43, R42 ;  /* 0x0000002a2b09723e */ /* 0x000fe200000010ff */
[----:B------:R0:W-:Y:S01]  /*20490*/  STSM.16.M88.4 [R107], R4 ;  /* 0x000000046b007844 */ /* 0x0001e20000000200 */
[----:B------:R-:W-:Y:S02]  /*204a0*/  F2FP.BF16.F32.PACK_AB R10, R45, R44 ;  /* 0x0000002c2d0a723e */ /* 0x000fe400000010ff */
[----:B------:R-:W-:Y:S02]  /*204b0*/  F2FP.BF16.F32.PACK_AB R11, R47, R46 ;  /* 0x0000002e2f0b723e */ /* 0x000fe400000010ff */
[----:B------:R-:W-:Y:S02]  /*204c0*/  MOV R105, R12 ;  /* 0x0000000c00697202 */ /* 0x000fe40000000f00 */
[----:B------:R-:W-:Y:S01]  /*204d0*/  MOV R0, R14 ;  /* 0x0000000e00007202 */ /* 0x000fe20000000f00 */
[----:B------:R-:W-:Y:S01]  /*204e0*/  STSM.16.M88.4 [R106], R8 ;  /* 0x000000086a007844 */ /* 0x000fe20000000200 */
[----:B------:R-:W-:-:S02]  /*204f0*/  MOV R104, R24 ;  /* 0x0000001800687202 */ /* 0x000fc40000000f00 */
[----:B------:R-:W-:Y:S02]  /*20500*/  MOV R28, R26 ;  /* 0x0000001a001c7202 */ /* 0x000fe40000000f00 */
[----:B------:R-:W-:Y:S02]  /*20510*/  F2FP.BF16.F32.PACK_AB R12, R49, R48 ;  /* 0x00000030310c723e */ /* 0x000fe400000010ff */
        /* <DEDUP_REMOVED lines=9> */
[----:B------:R-:W-:Y:S01]  /*205b0*/  F2FP.BF16.F32.PACK_AB R32, R65, R64 ;  /* 0x000000404120723e */ /* 0x000fe200000010ff */
[----:B------:R3:W-:Y:S01]  /*205c0*/  STSM.16.M88.4 [R0], R24 ;  /* 0x0000001800007844 */ /* 0x0007e20000000200 */
[----:B------:R-:W-:-:S02]  /*205d0*/  F2FP.BF16.F32.PACK_AB R33, R67, R66 ;  /* 0x000000424321723e */ /* 0x000fc400000010ff */
[----:B------:R-:W-:Y:S02]  /*205e0*/  F2FP.BF16.F32.PACK_AB R35, R71, R70 ;  /* 0x000000464723723e */ /* 0x000fe400000010ff */
[----:B0-----:R-:W-:Y:S02]  /*205f0*/  F2FP.BF16.F32.PACK_AB R4, R95, R94 ;  /* 0x0000005e5f04723e */ /* 0x001fe400000010ff */
[----:B------:R-:W-:Y:S01]  /*20600*/  F2FP.BF16.F32.PACK_AB R5, R75, R74 ;  /* 0x0000004a4b05723e */ /* 0x000fe200000010ff */
[----:B------:R-:W-:Y:S01]  /*20610*/  STSM.16.M88.4 [R104], R32 ;  /* 0x0000002068007844 */ /* 0x000fe20000000200 */
[----:B------:R-:W-:Y:S01]  /*20620*/  F2FP.BF16.F32.PACK_AB R6, R77, R76 ;  /* 0x0000004c4d06723e */ /* 0x000fe200000010ff */
[----:B--2---:R-:W-:Y:S01]  /*20630*/  IMAD.WIDE R12, R208, 0x4, R102 ;  /* 0x00000004d00c7825 */ /* 0x004fe200078e0266 */
[----:B------:R-:W-:Y:S01]  /*20640*/  F2FP.BF16.F32.PACK_AB R7, R79, R78 ;  /* 0x0000004e4f07723e */ /* 0x000fe200000010ff */
[----:B------:R-:W0:Y:S01]  /*20650*/  LDC R102, c[0x0][0xbe8] ;  /* 0x0002fa00ff667b82 */ /* 0x000e220000000800 */
[----:B------:R-:W-:-:S02]  /*20660*/  F2FP.BF16.F32.PACK_AB R8, R81, R80 ;  /* 0x000000505108723e */ /* 0x000fc400000010ff */
[----:B------:R-:W-:Y:S01]  /*20670*/  F2FP.BF16.F32.PACK_AB R9, R83, R82 ;  /* 0x000000525309723e */ /* 0x000fe200000010ff */
[----:B------:R2:W-:Y:S01]  /*20680*/  STSM.16.M88.4 [R28], R4 ;  /* 0x000000041c007844 */ /* 0x0005e20000000200 */
[----:B------:R-:W-:Y:S01]  /*20690*/  F2FP.BF16.F32.PACK_AB R10, R85, R84 ;  /* 0x00000054550a723e */ /* 0x000fe200000010ff */
[----:B---3--:R-:W-:Y:S01]  /*206a0*/  IMAD.MOV.U32 R0, RZ, RZ, RZ ;  /* 0x000000ffff007224 */ /* 0x008fe200078e00ff */
[----:B------:R-:W-:Y:S01]  /*206b0*/  F2FP.BF16.F32.PACK_AB R11, R87, R86 ;  /* 0x00000056570b723e */ /* 0x000fe200000010ff */
[----:B------:R-:W3:Y:S01]  /*206c0*/  LDC.64 R14, c[0x0][0xba8] ;  /* 0x0002ea00ff0e7b82 */ /* 0x000ee20000000a00 */
[----:B------:R-:W-:-:S03]  /*206d0*/  ISETP.NE.U32.AND P0, PT, RZ, UR6, PT ;  /* 0x00000006ff007c0c */ /* 0x000fc6000bf05070 */
[----:B------:R4:W-:Y:S04]  /*206e0*/  STSM.16.M88.4 [R3], R8 ;  /* 0x0000000803007844 */ /* 0x0009e80000000200 */
[----:B------:R-:W-:Y:S01]  /*206f0*/  BAR.SYNC.DEFER_BLOCKING 0x1, 0x100 ;  /* 0x0044000000007b1d */ /* 0x000fe20000010000 */
[----:B------:R-:W-:-:S13]  /*20700*/  ISETP.NE.AND.EX P0, PT, RZ, UR7, PT, P0 ;  /* 0x00000007ff007c0c */ /* 0x000fda000bf05300 */
[----:B------:R-:W3:Y:S01]  /*20710*/  @P0 LDG.E R0, desc[UR60][R12.64] ;  /* 0x0000003c0c000981 */ /* 0x000ee2000c1e1900 */
[----:B------:R-:W-:Y:S01]  /*20720*/  ISETP.NE.U32.AND P1, PT, RZ, UR4, PT ;  /* 0x00000004ff007c0c */ /* 0x000fe2000bf25070 */
[----:B------:R-:W-:Y:S01]  /*20730*/  ULDC UR4, c[0x0][0xa88] ;  /* 0x0002a20000047ab9 */ /* 0x000fe20000000800 */
[C---:B------:R-:W-:Y:S01]  /*20740*/  ISETP.NE.AND P2, PT, R207.reuse, RZ, PT ;  /* 0x000000ffcf00720c */ /* 0x040fe20003f45270 */
[----:B------:R-:W-:Y:S01]  /*20750*/  IMAD.U32 R27, RZ, RZ, UR4 ;  /* 0x00000004ff1b7e24 */ /* 0x000fe2000f8e00ff */
[----:B------:R-:W-:Y:S01]  /*20760*/  ULDC UR4, c[0x0][0xad4] ;  /* 0x0002b50000047ab9 */ /* 0x000fe20000000800 */
[----:B------:R-:W-:Y:S02]  /*20770*/  ISETP.NE.AND.EX P1, PT, RZ, UR5, PT, P1 ;  /* 0x00000005ff007c0c */ /* 0x000fe4000bf25310 */
[----:B------:R-:W-:Y:S01]  /*20780*/  SEL R207, R207, UR4, P2 ;  /* 0x00000004cfcf7c07 */ /* 0x000fe20009000000 */
[----:B------:R-:W-:-:S03]  /*20790*/  IMAD.MOV.U32 R26, RZ, RZ, 0x9b8 ;  /* 0x000009b8ff1a7424 */ /* 0x000fc600078e00ff */
[----:B------:R-:W-:-:S04]  /*207a0*/  ISETP.GT.AND P3, PT, R207, 0x1, PT ;  /* 0x00000001cf00780c */ /* 0x000fc80003f64270 */
[----:B------:R-:W-:-:S03]  /*207b0*/  SEL R26, R26, 0x978, P3 ;  /* 0x000009781a1a7807 */ /* 0x000fc60001800000 */
[----:B--2---:R-:W2:Y:S08]  /*207c0*/  @P1 LDC.64 R4, c[0x0][0xc08] ;  /* 0x00030200ff041b82 */ /* 0x004eb00000000a00 */
[----:B------:R-:W1:Y:S08]  /*207d0*/  LDC.64 R6, c[0x0][R26+0x220] ;  /* 0x000088001a067b82 */ /* 0x000e700000000a00 */
[----:B----4-:R-:W4:Y:S01]  /*207e0*/  LDC.64 R8, c[0x0][R26+0x218] ;  /* 0x000086001a087b82 */ /* 0x010f220000000a00 */
[----:B0-----:R-:W-:-:S07]  /*207f0*/  ISETP.NE.AND P4, PT, R102, 0x1, PT ;  /* 0x000000016600780c */ /* 0x001fce0003f85270 */
[----:B------:R-:W0:Y:S01]  /*20800*/  LDC.64 R10, c[0x0][R26+0x228] ;  /* 0x00008a001a0a7b82 */ /* 0x000e220000000a00 */
[----:B--2---:R-:W-:-:S05]  /*20810*/  @P1 IMAD.WIDE R4, R208, 0x4, R4 ;  /* 0x00000004d0041825 */ /* 0x004fca00078e0204 */
[----:B------:R2:W5:Y:S01]  /*20820*/  @P1 LDG.E R27, desc[UR60][R4.64] ;  /* 0x0000003c041b1981 */ /* 0x000562000c1e1900 */
[----:B------:R-:W-:Y:S01]  /*20830*/  ISETP.NE.U32.AND P2, PT, RZ, UR6, PT ;  /* 0x00000006ff007c0c */ /* 0x000fe2000bf45070 */
[----:B------:R-:W0:Y:S01]  /*20840*/  @P4 LDC R28, c[0x0][0xbec] ;  /* 0x0002fb00ff1c4b82 */ /* 0x000e220000000800 */
[----:B------:R-:W-:Y:S02]  /*20850*/  SHF.R.S32.HI R24, RZ, 0x1f, R208 ;  /* 0x0000001fff187819 */ /* 0x000fe400000114d0 */
[----:B------:R-:W-:Y:S02]  /*20860*/  ISETP.NE.AND.EX P2, PT, RZ, UR7, PT, P2 ;  /* 0x00000007ff007c0c */ /* 0x000fe4000bf45320 */
[----:B------:R-:W-:Y:S02]  /*20870*/  SEL R33, R211, RZ, P3 ;  /* 0x000000ffd3217207 */ /* 0x000fe40001800000 */
[----:B------:R-:W-:Y:S01]  /*20880*/  SEL R3, R208, RZ, !P2 ;  /* 0x000000ffd0037207 */ /* 0x000fe20005000000 */
[----:B--2---:R-:W2:Y:S01]  /*20890*/  LDC.64 R4, c[0x0][R26+0x210] ;  /* 0x000084001a047b82 */ /* 0x004ea20000000a00 */
[----:B------:R-:W-:-:S07]  /*208a0*/  SEL R25, R24, RZ, !P2 ;  /* 0x000000ff18197207 */ /* 0x000fce0005000000 */
[----:B------:R-:W2:Y:S01]  /*208b0*/  @P4 LDC R105, c[0x0][0xbf0] ;  /* 0x0002fc00ff694b82 */ /* 0x000ea20000000800 */
[----:B-1----:R-:W-:-:S07]  /*208c0*/  IMAD R7, R7, R3, RZ ;  /* 0x0000000307077224 */ /* 0x002fce00078e02ff */
[----:B---3--:R-:W1:Y:S01]  /*208d0*/  @!P3 LDC R14, c[0x0][0xb50] ;  /* 0x0002d400ff0ebb82 */ /* 0x008e620000000800 */
[C---:B------:R-:W-:Y:S02]  /*208e0*/  IMAD R103, R6.reuse, R25, R7 ;  /* 0x0000001906677224 */ /* 0x040fe400078e0207 */
[----:B------:R-:W-:-:S05]  /*208f0*/  IMAD.WIDE.U32 R6, R6, R3, RZ ;  /* 0x0000000306067225 */ /* 0x000fca00078e00ff */
[----:B------:R-:W3:Y:S01]  /*20900*/  @!P3 LDC R15, c[0x0][0xb54] ;  /* 0x0002d500ff0fbb82 */ /* 0x000ee20000000800 */
[-C--:B----4-:R-:W-:Y:S02]  /*20910*/  IMAD R35, R9, R169.reuse, RZ ;  /* 0x000000a909237224 */ /* 0x090fe400078e02ff */
[----:B------:R-:W-:-:S04]  /*20920*/  IMAD.WIDE.U32 R8, R8, R169, RZ ;  /* 0x000000a908087225 */ /* 0x000fc800078e00ff */
[----:B------:R-:W-:Y:S02]  /*20930*/  IMAD.IADD R25, R203, 0x1, R188 ;  /* 0x00000001cb197824 */ /* 0x000fe400078e02bc */
[----:B------:R-:W-:Y:S02]  /*20940*/  IMAD.IADD R24, R9, 0x1, R35 ;  /* 0x0000000109187824 */ /* 0x000fe400078e0223 */
[----:B------:R-:W-:Y:S02]  /*20950*/  IMAD.IADD R9, R7, 0x1, R103 ;  /* 0x0000000107097824 */ /* 0x000fe400078e0267 */
[----:B------:R-:W-:Y:S02]  /*20960*/  IMAD.MOV.U32 R7, RZ, RZ, R25 ;  /* 0x000000ffff077224 */ /* 0x000fe400078e0019 */
[-C--:B0-----:R-:W-:Y:S02]  /*20970*/  IMAD R35, R11, R33.reuse, RZ ;  /* 0x000000210b237224 */ /* 0x081fe400078e02ff */
[----:B------:R-:W-:-:S04]  /*20980*/  IMAD.WIDE.U32 R10, R10, R33, RZ ;  /* 0x000000210a0a7225 */ /* 0x000fc800078e00ff */
[----:B------:R-:W-:Y:S01]  /*20990*/  IMAD.IADD R35, R11, 0x1, R35 ;  /* 0x000000010b237824 */ /* 0x000fe200078e0223 */
[--C-:B------:R-:W-:Y:S01]  /*209a0*/  IADD3 R8, P2, P5, R6, R8, R0.reuse ;  /* 0x0000000806087210 */ /* 0x100fe20007d5e000 */
[----:B------:R-:W-:Y:S01]  /*209b0*/  @P4 IMAD.HI.U32 R6, R25, R28, RZ ;  /* 0x0000001c19064227 */ /* 0x000fe200078e00ff */
[----:B------:R-:W-:-:S04]  /*209c0*/  SHF.R.S32.HI R103, RZ, 0x1f, R0 ;  /* 0x0000001fff677819 */ /* 0x000fc80000011400 */
[----:B--2---:R-:W-:Y:S02]  /*209d0*/  @P4 SHF.R.U32.HI R7, RZ, R105, R6 ;  /* 0x00000069ff074219 */ /* 0x004fe40000011606 */
[----:B------:R-:W-:Y:S02]  /*209e0*/  IADD3.X R9, R9, R24, R103, P2, P5 ;  /* 0x0000001809097210 */ /* 0x000fe400017ea467 */
[----:B------:R-:W-:Y:S01]  /*209f0*/  IADD3 R10, P2, P5, R7, R8, R10 ;  /* 0x00000008070a7210 */ /* 0x000fe20007d5e00a */
[--C-:B------:R-:W-:Y:S01]  /*20a00*/  IMAD.MOV R24, RZ, RZ, -R7.reuse ;  /* 0x000000ffff187224 */ /* 0x100fe200078e0a07 */
[----:B------:R-:W-:-:S03]  /*20a10*/  SHF.R.S32.HI R6, RZ, 0x1f, R7 ;  /* 0x0000001fff067819 */ /* 0x000fc60000011407 */
[----:B------:R-:W-:Y:S01]  /*20a20*/  IMAD R7, R102, R24, R25 ;  /* 0x0000001866077224 */ /* 0x000fe200078e0219 */
[----:B------:R-:W-:-:S03]  /*20a30*/  IADD3.X R11, R6, R9, R35, P2, P5 ;  /* 0x00000009060b7210 */ /* 0x000fc600017ea423 */
[-C--:B------:R-:W-:Y:S01]  /*20a40*/  IMAD R5, R5, R7.reuse, RZ ;  /* 0x0000000705057224 */ /* 0x080fe200078e02ff */
[----:B------:R-:W-:Y:S01]  /*20a50*/  SHF.R.S32.HI R9, RZ, 0x1f, R7 ;  /* 0x0000001fff097819 */ /* 0x000fe20000011407 */
[----:B------:R-:W-:-:S04]  /*20a60*/  IMAD.WIDE.U32 R10, R4, R7, R10 ;  /* 0x00000007040a7225 */ /* 0x000fc800078e000a */
[----:B------:R-:W-:Y:S01]  /*20a70*/  IMAD R5, R4, R9, R5 ;  /* 0x0000000904057224 */ /* 0x000fe200078e0205 */
[----:B-1----:R-:W-:-:S03]  /*20a80*/  LEA R14, P2, R10, R14, 0x2 ;  /* 0x0000000e0a0e7211 */ /* 0x002fc600078410ff */
[----:B------:R-:W-:-:S05]  /*20a90*/  IMAD.IADD R4, R11, 0x1, R5 ;  /* 0x000000010b047824 */ /* 0x000fca00078e0205 */
[----:B---3--:R-:W-:Y:S01]  /*20aa0*/  LEA.HI.X R15, R10, R15, R4, 0x2, P2 ;  /* 0x0000000f0a0f7211 */ /* 0x008fe200010f1404 */
[----:B------:R-:W-:Y:S06]  /*20ab0*/  @P1 BRA `(.L_x_1833) ;  /* 0x0000000000101947 */ /* 0x000fec0003800000 */
[----:B------:R-:W-:Y:S05]  /*20ac0*/  @!P0 BRA `(.L_x_1833) ;  /* 0x00000000000c8947 */ /* 0x000fea0003800000 */
[----:B------:R-:W2:Y:S04]  /*20ad0*/  LDG.E R4, desc[UR60][R12.64] ;  /* 0x0000003c0c047981 */ /* 0x000ea8000c1e1900 */
[----:B-----5:R-:W2:Y:S02]  /*20ae0*/  LDG.E R27, desc[UR60][R12.64+0x4] ;  /* 0x0000043c0c1b7981 */ /* 0x020ea4000c1e1900 */
[----:B--2---:R-:W-:-:S07]  /*20af0*/  IMAD.IADD R27, R27, 0x1, -R4 ;  /* 0x000000011b1b7824 */ /* 0x004fce00078e0a04 */
.L_x_1833:
[----:B------:R-:W2:Y:S01]  /*20b00*/  LDL R8, [R1+0x50] ;  /* 0x0000500001087983 */ /* 0x000ea20000100800 */
[----:B-----5:R-:W-:Y:S01]  /*20b10*/  IMAD R28, R27, R102, RZ ;  /* 0x000000661b1c7224 */ /* 0x020fe200078e02ff */
[----:B------:R-:W-:Y:S02]  /*20b20*/  LOP3.LUT P0, RZ, R229, 0x3, RZ, 0xc0, !PT ;  /* 0x00000003e5ff7812 */ /* 0x000fe4000780c0ff */
[----:B------:R-:W-:Y:S04]  /*20b30*/  SHFL.IDX PT, R4, R14, RZ, 0x1c1f ;  /* 0x001c1fff0e047589 */ /* 0x000fe800000e0000 */
[----:B------:R-:W0:Y:S04]  /*20b40*/  SHFL.IDX PT, R5, R15, RZ, 0x1c1f ;  /* 0x001c1fff0f057589 */ /* 0x000e2800000e0000 */
[----:B------:R-:W-:Y:S04]  /*20b50*/  SHFL.IDX PT, R6, R14, 0x1, 0x1c1f ;  /* 0x003c1f000e067f89 */ /* 0x000fe800000e0000 */
[----:B------:R-:W1:Y:S01]  /*20b60*/  SHFL.IDX PT, R7, R15, 0x1, 0x1c1f ;  /* 0x003c1f000f077f89 */ /* 0x000e6200000e0000 */
[----:B--2---:R-:W-:-:S04]  /*20b70*/  IMAD.IADD R11, R8, 0x1, R188 ;  /* 0x00000001080b7824 */ /* 0x004fc800078e02bc */
[C---:B------:R-:W-:Y:S01]  /*20b80*/  VIADD R12, R11.reuse, 0x8 ;  /* 0x000000080b0c7836 */ /* 0x040fe20000000000 */
[----:B------:R-:W-:-:S04]  /*20b90*/  ISETP.GE.OR P1, PT, R11, R28, P0 ;  /* 0x0000001c0b00720c */ /* 0x000fc80000726670 */
[----:B------:R-:W-:-:S09]  /*20ba0*/  ISETP.GE.OR P0, PT, R12, R28, P0 ;  /* 0x0000001c0c00720c */ /* 0x000fd20000706670 */
[----:B0-----:R0:W-:Y:S04]  /*20bb0*/  @!P1 ST.E desc[UR60][R4.64], R20 ;  /* 0x0000001404009985 */ /* 0x0011e8000c10193c */
[----:B-1----:R0:W-:Y:S01]  /*20bc0*/  @!P0 ST.E desc[UR60][R6.64], R21 ;  /* 0x0000001506008985 */ /* 0x0021e2000c10193c */
[----:B------:R-:W-:Y:S05]  /*20bd0*/  @P3 BRA `(.L_x_1834) ;  /* 0x0000000800843947 */ /* 0x000fea0003800000 */
[----:B0-----:R-:W-:Y:S01]  /*20be0*/  IMAD R5, R226, 0x40, R204 ;  /* 0x00000040e2057824 */ /* 0x001fe200078e02cc */
[----:B------:R-:W0:Y:S01]  /*20bf0*/  @P4 LDC R51, c[0x0][0xbec] ;  /* 0x0002fb00ff334b82 */ /* 0x000e220000000800 */
[----:B------:R-:W-:Y:S02]  /*20c00*/  ULDC.64 UR4, c[0x0][0xaa0] ;  /* 0x0002a80000047ab9 */ /* 0x000fe40000000a00 */
[----:B------:R-:W-:-:S05]  /*20c10*/  IMAD.WIDE R72, R5, 0x2, R72 ;  /* 0x0000000205487825 */ /* 0x000fca00078e0248 */
        /* <DEDUP_REMOVED lines=15> */
[----:B------:R-:W-:Y:S01]  /*20d10*/  IMAD.IADD R50, R188, 0x1, R49 ;  /* 0x00000001bc327824 */ /* 0x000fe200078e0231 */
        /* <DEDUP_REMOVED lines=27> */
[C---:B------:R-:W-:Y:S01]  /*20ed0*/  IMAD R51, R3.reuse, UR5, R48 ;  /* 0x0000000503337c24 */ /* 0x040fe2000f8e0230 */
        /* <DEDUP_REMOVED lines=17> */
[----:B------:R-:W-:-:S02]  /*20ff0*/  IMAD R0, R0, UR4, RZ ;  /* 0x0000000400007c24 */ /* 0x000fc4000f8e02ff */
[----:B------:R-:W-:Y:S01]  /*21000*/  IMAD R3, R102, R3, R50 ;  /* 0x0000000366037224 */ /* 0x000fe200078e0232 */
[----:B------:R0:W5:Y:S01]  /*21010*/  LD.E.128 R4, desc[UR60][R72.64] ;  /* 0x0000003c48047980 */ /* 0x000162000c101d00 */
[----:B------:R-:W-:-:S03]  /*21020*/  IMAD.IADD R21, R21, 0x1, R51 ;  /* 0x0000000115157824 */ /* 0x000fc600078e0233 */
        /* <DEDUP_REMOVED lines=15> */
[----:B------:R-:W-:-:S02]  /*21120*/  IMAD.IADD R21, R21, 0x1, R51 ;  /* 0x0000000115157824 */ /* 0x000fc400078e0233 */
[----:B------:R-:W-:Y:S02]  /*21130*/  IMAD R0, R0, UR4, RZ ;  /* 0x0000000400007c24 */ /* 0x000fe4000f8e02ff */
[----:B------:R-:W-:Y:S02]  /*21140*/  IMAD.IADD R53, R226, 0x1, R188 ;  /* 0x00000001e2357824 */ /* 0x000fe400078e02bc */
[C---:B------:R-:W-:Y:S02]  /*21150*/  IMAD R51, R3.reuse, UR5, R0 ;  /* 0x0000000503337c24 */ /* 0x040fe4000f8e0200 */
[----:B------:R-:W-:Y:S01]  /*21160*/  IMAD.WIDE.U32 R20, R3, UR4, R20 ;  /* 0x0000000403147c25 */ /* 0x000fe2000f8e0014 */
[----:B------:R-:W-:Y:S01]  /*21170*/  ISETP.GE.AND P2, PT, R53, R28, PT ;  /* 0x0000001c3500720c */ /* 0x000fe20003f46270 */
[----:B------:R-:W-:Y:S02]  /*21180*/  ULDC.64 UR4, c[0x0][0xa80] ;  /* 0x0002a00000047ab9 */ /* 0x000fe40000000a00 */
[----:B------:R-:W-:Y:S01]  /*21190*/  VIADD R0, R2, 0x2a820 ;  /* 0x0002a82002007836 */ /* 0x000fe20000000000 */
[----:B------:R-:W-:Y:S01]  /*211a0*/  LEA R50, P3, R20, UR4, 0x1 ;  /* 0x0000000414327c11 */ /* 0x000fe2000f8608ff */
[----:B------:R-:W-:-:S03]  /*211b0*/  IMAD.IADD R21, R21, 0x1, R51 ;  /* 0x0000000115157824 */ /* 0x000fc600078e0233 */
[----:B------:R-:W-:Y:S02]  /*211c0*/  PRMT R0, RZ, 0x654, R0 ;  /* 0x00000654ff007816 */ /* 0x000fe40000000000 */
[----:B------:R-:W-:Y:S01]  /*211d0*/  LEA.HI.X R51, R20, UR5, R21, 0x1, P3 ;  /* 0x0000000514337c11 */ /* 0x000fe200098f0c15 */
[C---:B------:R-:W-:Y:S02]  /*211e0*/  VIADD R49, R53.reuse, 0x20 ;  /* 0x0000002035317836 */ /* 0x040fe40000000000 */
[----:B------:R-:W-:Y:S01]  /*211f0*/  VIADD R3, R53, 0x40 ;  /* 0x0000004035037836 */ /* 0x000fe20000000000 */
[----:B-1----:R1:W-:Y:S01]  /*21200*/  SYNCS.ARRIVE.TRANS64.RED.A1T0 RZ, [R0+URZ], RZ ;  /* 0x000000ff00ff79a7 */ /* 0x0023e2000810043f */
[----:B------:R0:W2:Y:S01]  /*21210*/  SHFL.IDX PT, R48, R50, RZ, 0x181f ;  /* 0x00181fff32307589 */ /* 0x0000a200000e0000 */
[----:B------:R-:W-:Y:S01]  /*21220*/  BSSY B1, `(.L_x_1835) ;  /* 0x0000010000017945 */ /* 0x000fe20003800000 */
[-C--:B------:R-:W-:Y:S02]  /*21230*/  ISETP.GE.AND P0, PT, R49, R28.reuse, PT ;  /* 0x0000001c3100720c */ /* 0x080fe40003f06270 */
[----:B------:R-:W-:Y:S01]  /*21240*/  ISETP.GE.AND P1, PT, R3, R28, PT ;  /* 0x0000001c0300720c */ /* 0x000fe20003f26270 */
[----:B-1----:R0:W1:Y:S01]  /*21250*/  SHFL.IDX PT, R0, R51, RZ, 0x181f ;  /* 0x00181fff33007589 */ /* 0x00206200000e0000 */
[----:B------:R-:W-:-:S02]  /*21260*/  SHF.R.S32.HI R104, RZ, 0x1f, R205 ;  /* 0x0000001fff687819 */ /* 0x000fc400000114cd */
[----:B------:R-:W-:Y:S01]  /*21270*/  SHF.R.S32.HI R105, RZ, 0x1f, R204 ;  /* 0x0000001fff697819 */ /* 0x000fe200000114cc */
[----:B------:R-:W-:Y:S08]  /*21280*/  @P2 BRA `(.L_x_1836) ;  /* 0x0000000000242947 */ /* 0x000ff00003800000 */
        /* <DEDUP_REMOVED lines=9> */
.L_x_1836:
[----:B------:R-:W-:Y:S05]  /*21320*/  BSYNC B1 ;  /* 0x0000000000017941 */ /* 0x000fea0003800000 */
.L_x_1835:
        /* <DEDUP_REMOVED lines=13> */
.L_x_1838:
[----:B------:R-:W-:Y:S05]  /*21400*/  BSYNC B1 ;  /* 0x0000000000017941 */ /* 0x000fea0003800000 */
.L_x_1837:
        /* <DEDUP_REMOVED lines=13> */
.L_x_1840:
[----:B------:R-:W-:Y:S05]  /*214e0*/  BSYNC B1 ;  /* 0x0000000000017941 */ /* 0x000fea0003800000 */
.L_x_1839:
[----:B------:R-:W-:Y:S01]  /*214f0*/  VIADD R3, R53, 0x60 ;  /* 0x0000006035037836 */ /* 0x000fe20000000000 */
[----:B01--4-:R-:W0:Y:S04]  /*21500*/  SHFL.IDX PT, R51, R51, 0x3, 0x181f ;  /* 0x00781f0033337f89 */ /* 0x013e2800000e0000 */
        /* <DEDUP_REMOVED lines=14> */
.L_x_1834:
[----:B0-----:R-:W0:Y:S01]  /*215f0*/  @P4 LDC R6, c[0x0][0xbec] ;  /* 0x0002fb00ff064b82 */ /* 0x001e220000000800 */
[----:B------:R-:W-:Y:S01]  /*21600*/  ULDC.64 UR4, c[0x0][0xb08] ;  /* 0x0002c20000047ab9 */ /* 0x000fe20000000a00 */
[----:B------:R-:W-:Y:S01]  /*21610*/  ULDC.64 UR6, c[0x0][0xb30] ;  /* 0x0002cc0000067ab9 */ /* 0x000fe20000000a00 */
[----:B------:R-:W-:Y:S01]  /*21620*/  IMAD R103, R103, UR4, RZ ;  /* 0x0000000467677c24 */ /* 0x000fe2000f8e02ff */
[----:B------:R-:W-:Y:S01]  /*21630*/  ISETP.GE.AND P0, PT, R11, R28, PT ;  /* 0x0000001c0b00720c */ /* 0x000fe20003f06270 */
[C---:B------:R-:W-:Y:S01]  /*21640*/  IMAD.WIDE.U32 R4, R0.reuse, UR4, RZ ;  /* 0x0000000400047c25 */ /* 0x040fe2000f8e00ff */
[----:B------:R-:W-:Y:S01]  /*21650*/  BSSY B1, `(.L_x_1842) ;  /* 0x000007a000017945 */ /* 0x000fe20003800000 */
[----:B------:R-:W-:Y:S01]  /*21660*/  SHF.R.S32.HI R24, RZ, 0x1f, R212 ;  /* 0x0000001fff187819 */ /* 0x000fe200000114d4 */
[----:B------:R-:W1:Y:S01]  /*21670*/  @P4 LDC R9, c[0x0][0xbf0] ;  /* 0x0002fc00ff094b82 */ /* 0x000e620000000800 */
[----:B------:R-:W-:Y:S01]  /*21680*/  IMAD R103, R0, UR5, R103 ;  /* 0x0000000500677c24 */ /* 0x000fe2000f8e0267 */
[----:B------:R-:W-:Y:S01]  /*21690*/  ULDC.64 UR4, c[0x0][0xb38] ;  /* 0x0002ce0000047ab9 */ /* 0x000fe20000000a00 */
[----:B------:R-:W-:Y:S01]  /*216a0*/  SHF.R.S32.HI R0, RZ, 0x1f, R3 ;  /* 0x0000001fff007819 */ /* 0x000fe20000011403 */
[C---:B------:R-:W-:Y:S01]  /*216b0*/  VIADD R13, R182.reuse, 0x8 ;  /* 0x00000008b60d7836 */ /* 0x040fe20000000000 */
        /* <DEDUP_REMOVED lines=10> */
[----:B0-----:R-:W-:Y:S01]  /*21760*/  @P4 IMAD.HI.U32 R6, R25, R6, RZ ;  /* 0x0000000619064227 */ /* 0x001fe200078e00ff */
[----:B------:R-:W-:Y:S02]  /*21770*/  SHF.R.S32.HI R33, RZ, 0x1f, R216 ;  /* 0x0000001fff217819 */ /* 0x000fe400000114d8 */
[----:B------:R-:W-:Y:S01]  /*21780*/  SHF.R.S32.HI R34, RZ, 0x1f, R217 ;  /* 0x0000001fff227819 */ /* 0x000fe200000114d9 */
[----:B------:R-:W-:Y:S01]  /*21790*/  IMAD R0, R0, UR4, RZ ;  /* 0x0000000400007c24 */ /* 0x000fe2000f8e02ff */
[----:B------:R-:W-:Y:S01]  /*217a0*/  SHF.R.S32.HI R35, RZ, 0x1f, R218 ;  /* 0x0000001fff237819 */ /* 0x000fe200000114da */
[----:B------:R-:W-:Y:S01]  /*217b0*/  IMAD.WIDE.U32 R4, R3, UR4, R4 ;  /* 0x0000000403047c25 */ /* 0x000fe2000f8e0004 */
[----:B------:R-:W-:-:S02]  /*217c0*/  SHF.R.S32.HI R72, RZ, 0x1f, R219 ;  /* 0x0000001fff487819 */ /* 0x000fc400000114db */
[----:B------:R-:W-:Y:S01]  /*217d0*/  SHF.R.S32.HI R73, RZ, 0x1f, R220 ;  /* 0x0000001fff497819 */ /* 0x000fe200000114dc */
[----:B------:R-:W-:Y:S01]  /*217e0*/  IMAD R7, R3, UR5, R0 ;  /* 0x0000000503077c24 */ /* 0x000fe2000f8e0200 */
[----:B------:R-:W-:Y:S01]  /*217f0*/  ULDC.64 UR4, c[0x0][0xb48] ;  /* 0x0002d20000047ab9 */ /* 0x000fe20000000a00 */
        /* <DEDUP_REMOVED lines=9> */
[----:B------:R-:W-:-:S02]  /*21890*/  PRMT R6, RZ, 0x654, R6 ;  /* 0x00000654ff067816 */ /* 0x000fc40000000006 */
        /* <DEDUP_REMOVED lines=28> */
[-C--:B------:R-:W-:Y:S01]  /*21a60*/  @!P1 LEA R8, P5, R15, R4.reuse, 0x2 ;  /* 0x000000040f089211 */ /* 0x080fe200078a10ff */
        /* <DEDUP_REMOVED lines=56> */
.L_x_1843:
[----:B------:R-:W-:Y:S05]  /*21df0*/  BSYNC B1 ;  /* 0x0000000000017941 */ /* 0x000fea0003800000 */
.L_x_1842:
        /* <DEDUP_REMOVED lines=10> */
[-C--:B-1----:R-:W-:Y:S02]  /*21ea0*/  @!P1 LEA R8, P5, R13, R4.reuse, 0x2 ;  /* 0x000000040d089211 */ /* 0x082fe400078a10ff */
[-C--:B------:R-:W-:Y:S02]  /*21eb0*/  @!P0 LEA R10, P6, R15, R4.reuse, 0x2 ;  /* 0x000000040f0a8211 */ /* 0x080fe400078c10ff */
[-C--:B---3--:R-:W-:Y:S01]  /*21ec0*/  @!P1 LEA.HI.X R9, R13, R5.reuse, R14, 0x2, P5 ;  /* 0x000000050d099211 */ /* 0x088fe200028f140e */
[----:B0-----:R-:W-:Y:S01]  /*21ed0*/  @!P2 IMAD.WIDE R6, R182, 0x4, R4 ;  /* 0x00000004b606a825 */ /* 0x001fe200078e0204 */
        /* <DEDUP_REMOVED lines=18> */
[-C--:B-1----:R-:W-:Y:S01]  /*22000*/  @!P2 LEA R10, P6, R219, R4.reuse, 0x2 ;  /* 0x00000004db0aa211 */ /* 0x082fe200078c10ff */
[----:B------:R-:W-:Y:S01]  /*22010*/  @!P5 ST.E.64 desc[UR60][R20.64], R46 ;  /* 0x0000002e1400d985 */ /* 0x000fe2000c101b3c */
[----:B------:R-:W-:Y:S02]  /*22020*/  @!P1 LEA R8, P5, R220, R4, 0x2 ;  /* 0x00000004dc089211 */ /* 0x000fe400078a10ff */
        /* <DEDUP_REMOVED lines=35> */
.L_x_1832:
[----:B------:R-:W-:Y:S01]  /*22260*/  ULDC.64 UR4, c[0x0][0xc08] ;  /* 0x0003020000047ab9 */ /* 0x000fe20000000a00 */
[----:B------:R-:W3:Y:S01]  /*22270*/  LDC.64 R4, c[0x0][0xc00] ;  /* 0x00030000ff047b82 */ /* 0x000ee20000000a00 */
[----:B------:R-:W-:Y:S01]  /*22280*/  ISETP.NE.U32.AND P0, PT, RZ, UR4, PT ;  /* 0x00000004ff007c0c */ /* 0x000fe2000bf05070 */
[----:B------:R-:W-:-:S03]  /*22290*/  IMAD.MOV.U32 R3, RZ, RZ, RZ ;  /* 0x000000ffff037224 */ /* 0x000fc600078e00ff */
[----:B------:R-:W-:Y:S01]  /*222a0*/  ISETP.NE.AND.EX P1, PT, RZ, UR5, PT, P0 ;  /* 0x00000005ff007c0c */ /* 0x000fe2000bf25300 */
[----:B------:R-:W-:Y:S02]  /*222b0*/  ULDC.64 UR4, c[0x0][0xc00] ;  /* 0x0003000000047ab9 */ /* 0x000fe40000000a00 */
[----:B------:R-:W-:-:S04]  /*222c0*/  ISETP.NE.U32.AND P0, PT, RZ, UR4, PT ;  /* 0x00000004ff007c0c */ /* 0x000fc8000bf05070 */
[----:B------:R-:W-:-:S06]  /*222d0*/  ISETP.NE.AND.EX P0, PT, RZ, UR5, PT, P0 ;  /* 0x00000005ff007c0c */ /* 0x000fcc000bf05300 */
[----:B------:R-:W4:Y:S01]  /*222e0*/  @P1 LDC.64 R6, c[0x0][0xc08] ;  /* 0x00030200ff061b82 */ /* 0x000f220000000a00 */
[----:B------:R-:W-:Y:S02]  /*222f0*/  ULDC UR4, c[0x0][0xa88] ;  /* 0x0002a20000047ab9 */ /* 0x000fe40000000800 */
[----:B------:R-:W-:Y:S02]  /*22300*/  IMAD.U32 R0, RZ, RZ, UR4 ;  /* 0x00000004ff007e24 */ /* 0x000fe4000f8e00ff */
[----:B---3--:R-:W-:-:S05]  /*22310*/  IMAD.WIDE R4, R208, 0x4, R4 ;  /* 0x00000004d0047825 */ /* 0x008fca00078e0204 */
[----:B------:R3:W5:Y:S01]  /*22320*/  @P0 LDG.E R3, desc[UR60][R4.64] ;  /* 0x0000003c04030981 */ /* 0x000762000c1e1900 */
[----:B----4-:R-:W-:-:S05]  /*22330*/  @P1 IMAD.WIDE R6, R208, 0x4, R6 ;  /* 0x00000004d0061825 */ /* 0x010fca00078e0206 */
[----:B------:R3:W5:Y:S01]  /*22340*/  @P1 LDG.E R0, desc[UR60][R6.64] ;  /* 0x0000003c06001981 */ /* 0x000762000c1e1900 */
[----:B------:R-:W-:Y:S02]  /*22350*/  ISETP.NE.AND P2, PT, R207, RZ, PT ;  /* 0x000000ffcf00720c */ /* 0x000fe40003f45270 */
[----:B--2---:R-:W-:Y:S01]  /*22360*/  SHF.R.S32.HI R28, RZ, 0x1f, R208 ;  /* 0x0000001fff1c7819 */ /* 0x004fe200000114d0 */
[----:B0-----:R-:W0:Y:S10]  /*22370*/  S2R R33, SR_TID.X ;  /* 0x0000000000217919 */ /* 0x001e340000002100 */
[----:B------:R-:W2:Y:S01]  /*22380*/  @!P2 LDC R207, c[0x0][0xad4] ;  /* 0x0002b500ffcfab82 */ /* 0x000ea20000000800 */
[----:B0-----:R-:W-:Y:S01]  /*22390*/  VIADD R8, R33, 0xffffff80 ;  /* 0xffffff8021087836 */ /* 0x001fe20000000000 */
[----:B--2---:R-:W-:-:S04]  /*223a0*/  ISETP.GT.AND P2, PT, R207, 0x1, PT ;  /* 0x00000001cf00780c */ /* 0x004fc80003f44270 */
[----:B------:R-:W-:Y:S01]  /*223b0*/  ISETP.GT.AND P3, PT, R8, 0x7f, PT ;  /* 0x0000007f0800780c */ /* 0x000fe20003f64270 */
[----:B---3--:R-:W-:-:S12]  /*223c0*/  @P1 BRA `(.L_x_1844) ;  /* 0x0000000000101947 */ /* 0x008fd80003800000 */
[----:B------:R-:W-:Y:S05]  /*223d0*/  @!P0 BRA `(.L_x_1844) ;  /* 0x00000000000c8947 */ /* 0x000fea0003800000 */
[----:B------:R-:W2:Y:S04]  /*223e0*/  LDG.E R7, desc[UR60][R4.64] ;  /* 0x0000003c04077981 */ /* 0x000ea8000c1e1900 */
[----:B-----5:R-:W2:Y:S02]  /*223f0*/  LDG.E R0, desc[UR60][R4.64+0x4] ;  /* 0x0000043c04007981 */ /* 0x020ea4000c1e1900 */
[----:B--2---:R-:W-:-:S07]  /*22400*/  IMAD.IADD R0, R0, 0x1, -R7 ;  /* 0x0000000100007824 */ /* 0x004fce00078e0a07 */
.L_x_1844:
[----:B------:R-:W-:Y:S01]  /*22410*/  BSSY B1, `(.L_x_1845) ;  /* 0x0000035000017945 */ /* 0x000fe20003800000 */
[----:B------:R-:W-:Y:S02]  /*22420*/  SEL R27, R208, RZ, !P0 ;  /* 0x000000ffd01b7207 */ /* 0x000fe40004000000 */
[----:B------:R-:W-:Y:S02]  /*22430*/  SEL R28, R28, RZ, !P0 ;  /* 0x000000ff1c1c7207 */ /* 0x000fe40004000000 */
[----:B-----5:R-:W-:Y:S01]  /*22440*/  SHF.R.S32.HI R26, RZ, 0x1f, R3 ;  /* 0x0000001fff1a7819 */ /* 0x020fe20000011403 */
[----:B------:R-:W-:Y:S06]  /*22450*/  @P3 BRA `(.L_x_1846) ;  /* 0x0000000000c03947 */ /* 0x000fec0003800000 */
[----:B------:R-:W0:Y:S01]  /*22460*/  LDC R35, c[0x0][0xbe8] ;  /* 0x0002fa00ff237b82 */ /* 0x000e220000000800 */
[----:B------:R-:W-:Y:S01]  /*22470*/  IADD3 R33, R188, -0x80, R33 ;  /* 0xffffff80bc217810 */ /* 0x000fe20007ffe021 */
        /* <DEDUP_REMOVED lines=8> */
[----:B------:R-:W-:Y:S02]  /*22500*/  SEL R24, R24, 0x978, P0 ;  /* 0x0000097818187807 */ /* 0x000fe40000000000 */
[----:B------:R-:W-:-:S03]  /*22510*/  SEL R211, R211, RZ, P0 ;  /* 0x000000ffd3d37207 */ /* 0x000fc60000000000 */
[----:B------:R-:W2:Y:S08]  /*22520*/  LDC.64 R12, c[0x0][R24+0x220] ;  /* 0x00008800180c7b82 */ /* 0x000eb00000000a00 */
[----:B------:R-:W3:Y:S08]  /*22530*/  LDC.64 R10, c[0x0][R24+0x218] ;  /* 0x00008600180a7b82 */ /* 0x000ef00000000a00 */
[----:B------:R-:W4:Y:S08]  /*22540*/  LDC.64 R8, c[0x0][R24+0x228] ;  /* 0x00008a0018087b82 */ /* 0x000f300000000a00 */
[----:B------:R-:W5:Y:S08]  /*22550*/  LDC.64 R6, c[0x0][R24+0x210] ;  /* 0x0000840018067b82 */ /* 0x000f700000000a00 */
[----:B------:R-:W1:Y:S08]  /*22560*/  @P1 LDC R20, c[0x0][0xbec] ;  /* 0x0002fb00ff141b82 */ /* 0x000e700000000800 */
[----:B------:R-:W4:Y:S01]  /*22570*/  @P1 LDC R37, c[0x0][0xbf0] ;  /* 0x0002fc00ff251b82 */ /* 0x000f220000000800 */
[----:B--2---:R-:W-:-:S07]  /*22580*/  IMAD R13, R13, R27, RZ ;  /* 0x0000001b0d0d7224 */ /* 0x004fce00078e02ff */
[----:B0-----:R-:W0:Y:S01]  /*22590*/  @!P0 LDC R4, c[0x0][0xb50] ;  /* 0x0002d400ff048b82 */ /* 0x001e220000000800 */
[----:B------:R-:W-:Y:S02]  /*225a0*/  IMAD R13, R12, R28, R13 ;  /* 0x0000001c0c0d7224 */ /* 0x000fe400078e020d */
[----:B-1----:R-:W-:-:S05]  /*225b0*/  @P1 IMAD.HI.U32 R20, R33, R20, RZ ;  /* 0x0000001421141227 */ /* 0x002fca00078e00ff */
[----:B------:R-:W1:Y:S01]  /*225c0*/  @!P0 LDC R5, c[0x0][0xb54] ;  /* 0x0002d500ff058b82 */ /* 0x000e620000000800 */
[-C--:B---3--:R-:W-:Y:S02]  /*225d0*/  IMAD R25, R11, R169.reuse, RZ ;  /* 0x000000a90b197224 */ /* 0x088fe400078e02ff */
[----:B------:R-:W-:Y:S01]  /*225e0*/  IMAD.WIDE.U32 R14, R10, R169, RZ ;  /* 0x000000a90a0e7225 */ /* 0x000fe200078e00ff */
[----:B----4-:R-:W-:-:S03]  /*225f0*/  @P1 SHF.R.U32.HI R21, RZ, R37, R20 ;  /* 0x00000025ff151219 */ /* 0x010fc60000011614 */
[----:B------:R-:W-:-:S04]  /*22600*/  IMAD.WIDE.U32 R10, R12, R27, RZ ;  /* 0x0000001b0c0a7225 */ /* 0x000fc800078e00ff */
[----:B------:R-:W-:Y:S01]  /*22610*/  IMAD.IADD R12, R11, 0x1, R13 ;  /* 0x000000010b0c7824 */ /* 0x000fe200078e020d */
[----:B------:R-:W-:Y:S01]  /*22620*/  IADD3 R14, P1, P3, R10, R14, R3 ;  /* 0x0000000e0a0e7210 */ /* 0x000fe20007b3e003 */
[----:B------:R-:W-:Y:S02]  /*22630*/  IMAD.IADD R25, R15, 0x1, R25 ;  /* 0x000000010f197824 */ /* 0x000fe400078e0219 */
[----:B------:R-:W-:Y:S02]  /*22640*/  IMAD.MOV R10, RZ, RZ, -R21 ;  /* 0x000000ffff0a7224 */ /* 0x000fe400078e0a15 */
[-C--:B------:R-:W-:Y:S02]  /*22650*/  IMAD R13, R9, R211.reuse, RZ ;  /* 0x000000d3090d7224 */ /* 0x080fe400078e02ff */
[----:B------:R-:W-:-:S04]  /*22660*/  IMAD.WIDE.U32 R8, R8, R211, RZ ;  /* 0x000000d308087225 */ /* 0x000fc800078e00ff */
[----:B------:R-:W-:Y:S01]  /*22670*/  IMAD R11, R35, R10, R33 ;  /* 0x0000000a230b7224 */ /* 0x000fe200078e0221 */
[----:B------:R-:W-:Y:S01]  /*22680*/  IADD3.X R10, R12, R25, R26, P1, P3 ;  /* 0x000000190c0a7210 */ /* 0x000fe20000fe641a */
[----:B------:R-:W-:Y:S01]  /*22690*/  IMAD.IADD R13, R9, 0x1, R13 ;  /* 0x00000001090d7824 */ /* 0x000fe200078e020d */
[----:B------:R-:W-:Y:S01]  /*226a0*/  IADD3 R8, P0, P1, R21, R14, R8 ;  /* 0x0000000e15087210 */ /* 0x000fe2000791e008 */
[----:B-----5:R-:W-:Y:S01]  /*226b0*/  IMAD R7, R7, R11, RZ ;  /* 0x0000000b07077224 */ /* 0x020fe200078e02ff */
[----:B------:R-:W-:-:S04]  /*226c0*/  SHF.R.S32.HI R21, RZ, 0x1f, R21 ;  /* 0x0000001fff157819 */ /* 0x000fc80000011415 */
[----:B------:R-:W-:Y:S02]  /*226d0*/  IADD3.X R9, R21, R10, R13, P0, P1 ;  /* 0x0000000a15097210 */ /* 0x000fe400007e240d */
[----:B------:R-:W-:-:S05]  /*226e0*/  SHF.R.S32.HI R13, RZ, 0x1f, R11 ;  /* 0x0000001fff0d7819 */ /* 0x000fca000001140b */
[C---:B------:R-:W-:Y:S02]  /*226f0*/  IMAD R13, R6.reuse, R13, R7 ;  /* 0x0000000d060d7224 */ /* 0x040fe400078e0207 */
[----:B------:R-:W-:-:S04]  /*22700*/  IMAD.WIDE.U32 R6, R6, R11, R8 ;  /* 0x0000000b06067225 */ /* 0x000fc800078e0008 */
[----:B------:R-:W-:Y:S01]  /*22710*/  IMAD.IADD R7, R7, 0x1, R13 ;  /* 0x0000000107077824 */ /* 0x000fe200078e020d */
[----:B0-----:R-:W-:-:S04]  /*22720*/  LEA R4, P0, R6, R4, 0x2 ;  /* 0x0000000406047211 */ /* 0x001fc800078010ff */
[----:B-1----:R-:W-:Y:S01]  /*22730*/  LEA.HI.X R5, R6, R5, R7, 0x2, P0 ;  /* 0x0000000506057211 */ /* 0x002fe200000f1407 */
[----:B------:R-:W-:-:S05]  /*22740*/  IMAD.MOV.U32 R7, RZ, RZ, -0x800000 ;  /* 0xff800000ff077424 */ /* 0x000fca00078e00ff */
[----:B------:R0:W-:Y:S03]  /*22750*/  STG.E desc[UR60][R4.64], R7 ;  /* 0x0000000704007986 */ /* 0x0001e6000c10193c */
.L_x_1846:
[----:B------:R-:W-:Y:S05]  /*22760*/  BSYNC B1 ;  /* 0x0000000000017941 */ /* 0x000fea0003800000 */
.L_x_1845:
[----:B------:R-:W-:Y:S05]  /*22770*/  @P2 BRA `(.L_x_1841) ;  /* 0x0000000400a02947 */ /* 0x000fea0003800000 */
[----:B------:R-:W2:Y:S01]  /*22780*/  LDC R11, c[0x0][0xbe8] ;  /* 0x0002fa00ff0b7b82 */ /* 0x000ea20000000800 */
        /* <DEDUP_REMOVED lines=11> */
[----:B------:R-:W-:Y:S02]  /*22840*/  IMAD.IADD R9, R188, 0x1, R3 ;  /* 0x00000001bc097824 */ /* 0x000fe400078e0203 */
[----:B------:R-:W-:-:S04]  /*22850*/  IMAD.WIDE.U32 R4, R169, UR4, R4 ;  /* 0x00000004a9047c25 */ /* 0x000fc8000f8e0004 */
[----:B------:R-:W-:Y:S01]  /*22860*/  IMAD.MOV.U32 R3, RZ, RZ, R9 ;  /* 0x000000ffff037224 */ /* 0x000fe200078e0009 */
[----:B--2---:R-:W-:Y:S01]  /*22870*/  ISETP.NE.AND P0, PT, R11, 0x1, PT ;  /* 0x000000010b00780c */ /* 0x004fe20003f05270 */
[----:B------:R-:W-:Y:S02]  /*22880*/  IMAD R7, R28, UR6, RZ ;  /* 0x000000061c077c24 */ /* 0x000fe4000f8e02ff */
[----:B------:R-:W-:Y:S01]  /*22890*/  IMAD R5, R169, UR5, R5 ;  /* 0x00000005a9057c24 */ /* 0x000fe2000f8e0205 */
[----:B------:R-:W-:Y:S01]  /*228a0*/  ULDC.64 UR4, c[0x0][0xae0] ;  /* 0x0002b80000047ab9 */ /* 0x000fe20000000a00 */
[C---:B------:R-:W-:Y:S02]  /*228b0*/  IMAD R7, R27.reuse, UR7, R7 ;  /* 0x000000071b077c24 */ /* 0x040fe4000f8e0207 */
[----:B------:R-:W-:-:S04]  /*228c0*/  IMAD.WIDE.U32 R4, R27, UR6, R4 ;  /* 0x000000061b047c25 */ /* 0x000fc8000f8e0004 */
[----:B------:R-:W-:Y:S02]  /*228d0*/  IMAD.IADD R5, R5, 0x1, R7 ;  /* 0x0000000105057824 */ /* 0x000fe400078e0207 */
[----:B------:R-:W0:Y:S01]  /*228e0*/  @P0 LDC R6, c[0x0][0xbec] ;  /* 0x0002fb00ff060b82 */ /* 0x000e220000000800 */
[----:B------:R-:W-:-:S07]  /*228f0*/  IMAD.IADD R188, R226, 0x1, R188 ;  /* 0x00000001e2bc7824 */ /* 0x000fce00078e02bc */
[----:B------:R-:W2:Y:S01]  /*22900*/  @P0 LDC R13, c[0x0][0xbf0] ;  /* 0x0002fc00ff0d0b82 */ /* 0x000ea20000000800 */
[----:B0-----:R-:W-:-:S05]  /*22910*/  @P0 IMAD.HI.U32 R6, R9, R6, RZ ;  /* 0x0000000609060227 */ /* 0x001fca00078e00ff */
[----:B--2---:R-:W-:-:S04]  /*22920*/  @P0 SHF.R.U32.HI R3, RZ, R13, R6 ;  /* 0x0000000dff030219 */ /* 0x004fc80000011606 */
[--C-:B------:R-:W-:Y:S01]  /*22930*/  SHF.R.S32.HI R6, RZ, 0x1f, R3.reuse ;  /* 0x0000001fff067819 */ /* 0x100fe20000011403 */
[----:B------:R-:W-:Y:S02]  /*22940*/  IMAD.MOV R8, RZ, RZ, -R3 ;  /* 0x000000ffff087224 */ /* 0x000fe400078e0a03 */
[----:B------:R-:W-:-:S04]  /*22950*/  IMAD.WIDE.U32 R4, R3, UR4, R4 ;  /* 0x0000000403047c25 */ /* 0x000fc8000f8e0004 */
[----:B------:R-:W-:Y:S02]  /*22960*/  IMAD R6, R6, UR4, RZ ;  /* 0x0000000406067c24 */ /* 0x000fe4000f8e02ff */
[----:B------:R-:W-:Y:S02]  /*22970*/  IMAD R7, R11, R8, R9 ;  /* 0x000000080b077224 */ /* 0x000fe400078e0209 */
        /* <DEDUP_REMOVED lines=17> */
[----:B------:R0:W2:Y:S04]  /*22a90*/  SHFL.IDX PT, R4, R6, RZ, 0x181f ;  /* 0x00181fff06047589 */ /* 0x0000a800000e0000 */
[----:B------:R0:W3:Y:S01]  /*22aa0*/  SHFL.IDX PT, R0, R3, RZ, 0x181f ;  /* 0x00181fff03007589 */ /* 0x0000e200000e0000 */
[----:B------:R-:W-:Y:S05]  /*22ab0*/  @P2 BRA `(.L_x_1848) ;  /* 0x0000000000242947 */ /* 0x000fea0003800000 */
[----:B------:R-:W-:Y:S02]  /*22ac0*/  ULDC UR4, c[0x0][0xac8] ;  /* 0x0002b20000047ab9 */ /* 0x000fe40000000800 */
[----:B------:R-:W-:Y:S02]  /*22ad0*/  ISETP.GE.AND P4, PT, R204, UR4, PT ;  /* 0x00000004cc007c0c */ /* 0x000fe4000bf86270 */
[----:B------:R-:W-:-:S11]  /*22ae0*/  ISETP.GE.AND P5, PT, R205, UR4, PT ;  /* 0x00000004cd007c0c */ /* 0x000fd6000bfa6270 */
[CC--:B--2---:R-:W-:Y:S02]  /*22af0*/  @!P4 LEA R8, P2, R204.reuse, R4.reuse, 0x1 ;  /* 0x00000004cc08c211 */ /* 0x0c4fe400078408ff */
[C---:B------:R-:W-:Y:S02]  /*22b00*/  @!P5 LEA R4, P3, R205.reuse, R4, 0x1 ;  /* 0x00000004cd04d211 */ /* 0x040fe400078608ff */
[-C--:B---3--:R-:W-:Y:S02]  /*22b10*/  @!P4 LEA.HI.X R9, R204, R0.reuse, R12, 0x1, P2 ;  /* 0x00000000cc09c211 */ /* 0x088fe400010f0c0c */
[----:B------:R-:W-:-:S03]  /*22b20*/  @!P5 LEA.HI.X R5, R205, R0, R10, 0x1, P3 ;  /* 0x00000000cd05d211 */ /* 0x000fc600018f0c0a */
[----:B------:R4:W-:Y:S04]  /*22b30*/  @!P4 ST.E.128 desc[UR60][R8.64], RZ ;  /* 0x000000ff0800c985 */ /* 0x0009e8000c101d3c */
[----:B------:R4:W-:Y:S02]  /*22b40*/  @!P5 ST.E.128 desc[UR60][R4.64], RZ ;  /* 0x000000ff0400d985 */ /* 0x0009e4000c101d3c */
.L_x_1848:
[----:B------:R-:W-:Y:S05]  /*22b50*/  BSYNC B1 ;  /* 0x0000000000017941 */ /* 0x000fea0003800000 */
.L_x_1847:
[----:B---3--:R3:W0:Y:S01]  /*22b60*/  SHFL.IDX PT, R0, R3, 0x1, 0x181f ;  /* 0x00381f0003007f89 */ /* 0x00862200000e0000 */
[----:B------:R-:W-:Y:S03]  /*22b70*/  BSSY B1, `(.L_x_1849) ;  /* 0x000000c000017945 */ /* 0x000fe60003800000 */
[----:B--2-4-:R3:W2:Y:S01]  /*22b80*/  SHFL.IDX PT, R4, R6, 0x1, 0x181f ;  /* 0x00381f0006047f89 */ /* 0x0146a200000e0000 */
[----:B------:R-:W-:Y:S05]  /*22b90*/  @P1 BRA `(.L_x_1850) ;  /* 0x0000000000241947 */ /* 0x000fea0003800000 */
[----:B------:R-:W-:Y:S02]  /*22ba0*/  ULDC UR4, c[0x0][0xac8] ;  /* 0x0002b20000047ab9 */ /* 0x000fe40000000800 */
[----:B------:R-:W-:Y:S02]  /*22bb0*/  ISETP.GE.AND P3, PT, R204, UR4, PT ;  /* 0x00000004cc007c0c */ /* 0x000fe4000bf66270 */
[----:B------:R-:W-:-:S11]  /*22bc0*/  ISETP.GE.AND P4, PT, R205, UR4, PT ;  /* 0x00000004cd007c0c */ /* 0x000fd6000bf86270 */
[CC--:B--2---:R-:W-:Y:S02]  /*22bd0*/  @!P3 LEA R8, P1, R204.reuse, R4.reuse, 0x1 ;  /* 0x00000004cc08b211 */ /* 0x0c4fe400078208ff */
[C---:B------:R-:W-:Y:S02]  /*22be0*/  @!P4 LEA R4, P2, R205.reuse, R4, 0x1 ;  /* 0x00000004cd04c211 */ /* 0x040fe400078408ff */
[-C--:B0-----:R-:W-:Y:S02]  /*22bf0*/  @!P3 LEA.HI.X R9, R204, R0.reuse, R12, 0x1, P1 ;  /* 0x00000000cc09b211 */ /* 0x081fe400008f0c0c */
[----:B------:R-:W-:-:S03]  /*22c00*/  @!P4 LEA.HI.X R5, R205, R0, R10, 0x1, P2 ;  /* 0x00000000cd05c211 */ /* 0x000fc600010f0c0a */
[----:B------:R4:W-:Y:S04]  /*22c10*/  @!P3 ST.E.128 desc[UR60][R8.64], RZ ;  /* 0x000000ff0800b985 */ /* 0x0009e8000c101d3c */
[----:B------:R4:W-:Y:S02]  /*22c20*/  @!P4 ST.E.128 desc[UR60][R4.64], RZ ;  /* 0x000000ff0400c985 */ /* 0x0009e4000c101d3c */
.L_x_1850:
[----:B------:R-:W-:Y:S05]  /*22c30*/  BSYNC B1 ;  /* 0x0000000000017941 */ /* 0x000fea0003800000 */
.L_x_1849:
[----:B0-----:R0:W0:Y:S01]  /*22c40*/  SHFL.IDX PT, R0, R3, 0x2, 0x181f ;  /* 0x00581f0003007f89 */ /* 0x00102200000e0000 */
[----:B------:R-:W-:Y:S03]  /*22c50*/  BSSY B1, `(.L_x_1851) ;  /* 0x000000c000017945 */ /* 0x000fe60003800000 */
[----:B--2-4-:R2:W4:Y:S01]  /*22c60*/  SHFL.IDX PT, R4, R6, 0x2, 0x181f ;  /* 0x00581f0006047f89 */ /* 0x01452200000e0000 */
[----:B------:R-:W-:Y:S05]  /*22c70*/  @P0 BRA `(.L_x_1852) ;  /* 0x0000000000240947 */ /* 0x000fea0003800000 */
[----:B------:R-:W-:Y:S02]  /*22c80*/  ULDC UR4, c[0x0][0xac8] ;  /* 0x0002b20000047ab9 */ /* 0x000fe40000000800 */
[----:B------:R-:W-:Y:S02]  /*22c90*/  ISETP.GE.AND P2, PT, R204, UR4, PT ;  /* 0x00000004cc007c0c */ /* 0x000fe4000bf46270 */
[----:B------:R-:W-:-:S11]  /*22ca0*/  ISETP.GE.AND P3, PT, R205, UR4, PT ;  /* 0x00000004cd007c0c */ /* 0x000fd6000bf66270 */
[CC--:B----4-:R-:W-:Y:S02]  /*22cb0*/  @!P2 LEA R8, P0, R204.reuse, R4.reuse, 0x1 ;  /* 0x00000004cc08a211 */ /* 0x0d0fe400078008ff */
[C---:B------:R-:W-:Y:S02]  /*22cc0*/  @!P3 LEA R4, P1, R205.reuse, R4, 0x1 ;  /* 0x00000004cd04b211 */ /* 0x040fe400078208ff */
[-C--:B0-----:R-:W-:Y:S02]  /*22cd0*/  @!P2 LEA.HI.X R9, R204, R0.reuse, R12, 0x1, P0 ;  /* 0x00000000cc09a211 */ /* 0x081fe400000f0c0c */
[----:B------:R-:W-:-:S03]  /*22ce0*/  @!P3 LEA.HI.X R5, R205, R0, R10, 0x1, P1 ;  /* 0x00000000cd05b211 */ /* 0x000fc600008f0c0a */
[----:B------:R0:W-:Y:S04]  /*22cf0*/  @!P2 ST.E.128 desc[UR60][R8.64], RZ ;  /* 0x000000ff0800a985 */ /* 0x0001e8000c101d3c */
[----:B------:R0:W-:Y:S02]  /*22d00*/  @!P3 ST.E.128 desc[UR60][R4.64], RZ ;  /* 0x000000ff0400b985 */ /* 0x0001e4000c101d3c */
.L_x_1852:
[----:B------:R-:W-:Y:S05]  /*22d10*/  BSYNC B1 ;  /* 0x0000000000017941 */ /* 0x000fea0003800000 */
.L_x_1851:
[----:B0-----:R-:W-:Y:S01]  /*22d20*/  VIADD R0, R188, 0x60 ;  /* 0x00000060bc007836 */ /* 0x001fe20000000000 */
[----:B---3--:R-:W0:Y:S04]  /*22d30*/  SHFL.IDX PT, R3, R3, 0x3, 0x181f ;  /* 0x00781f0003037f89 */ /* 0x008e2800000e0000 */
[----:B------:R-:W-:Y:S01]  /*22d40*/  ISETP.GE.AND P0, PT, R0, R11, PT ;  /* 0x0000000b0000720c */ /* 0x000fe20003f06270 */
[----:B----4-:R3:W4:-:S12]  /*22d50*/  SHFL.IDX PT, R4, R6, 0x3, 0x181f ;  /* 0x00781f0006047f89 */ /* 0x01071800000e0000 */
[----:B---3--:R-:W-:Y:S05]  /*22d60*/  @P0 BRA `(.L_x_1841) ;  /* 0x0000000000240947 */ /* 0x008fea0003800000 */
[----:B------:R-:W-:Y:S02]  /*22d70*/  ULDC UR4, c[0x0][0xac8] ;  /* 0x0002b20000047ab9 */ /* 0x000fe40000000800 */
[----:B------:R-:W-:Y:S02]  /*22d80*/  ISETP.GE.AND P2, PT, R204, UR4, PT ;  /* 0x00000004cc007c0c */ /* 0x000fe4000bf46270 */
[----:B------:R-:W-:-:S11]  /*22d90*/  ISETP.GE.AND P3, PT, R205, UR4, PT ;  /* 0x00000004cd007c0c */ /* 0x000fd6000bf66270 */
[CC--:B--2-4-:R-:W-:Y:S02]  /*22da0*/  @!P2 LEA R6, P0, R204.reuse, R4.reuse, 0x1 ;  /* 0x00000004cc06a211 */ /* 0x0d4fe400078008ff */
[C---:B------:R-:W-:Y:S02]  /*22db0*/  @!P3 LEA R4, P1, R205.reuse, R4, 0x1 ;  /* 0x00000004cd04b211 */ /* 0x040fe400078208ff */
[-C--:B0-----:R-:W-:Y:S02]  /*22dc0*/  @!P2 LEA.HI.X R7, R204, R3.reuse, R12, 0x1, P0 ;  /* 0x00000003cc07a211 */ /* 0x081fe400000f0c0c */
[----:B------:R-:W-:-:S03]  /*22dd0*/  @!P3 LEA.HI.X R5, R205, R3, R10, 0x1, P1 ;  /* 0x00000003cd05b211 */ /* 0x000fc600008f0c0a */
[----:B------:R0:W-:Y:S04]  /*22de0*/  @!P2 ST.E.128 desc[UR60][R6.64], RZ ;  /* 0x000000ff0600a985 */ /* 0x0001e8000c101d3c */
[----:B------:R0:W-:Y:S02]  /*22df0*/  @!P3 ST.E.128 desc[UR60][R4.64], RZ ;  /* 0x000000ff0400b985 */ /* 0x0001e4000c101d3c */
.L_x_1841:
[----:B------:R-:W-:Y:S05]  /*22e00*/  BSYNC B0 ;  /* 0x0000000000007941 */ /* 0x000fea0003800000 */
.L_x_1831:
[----:B------:R-:W-:Y:S02]  /*22e10*/  ULDC UR4, c[0x0][0xc3c] ;  /* 0x00030f0000047ab9 */ /* 0x000fe40000000800 */
[----:B------:R-:W-:-:S13]  /*22e20*/  ISETP.GE.AND P0, PT, R31, UR4, PT ;  /* 0x000000041f007c0c */ /* 0x000fda000bf06270 */
[----:B------:R-:W-:Y:S05]  /*22e30*/  @!P0 BRA `(.L_x_1853) ;  /* 0xfffffde4009c8947 */ /* 0x000fea000383ffff */
[----:B------:R-:W-:Y:S05]  /*22e40*/  BRA `(.L_x_1546) ;  /* 0x0000008000207947 */ /* 0x000fea0003800000 */
.L_x_1544:
        /* <DEDUP_REMOVED lines=16> */
.L_x_1854:
        /* <DEDUP_REMOVED lines=43> */
.L_x_1858:
[----:B------:R-:W0:Y:S01]  /*23200*/  LDC R2, c[0x0][0xc3c] ;  /* 0x00030f00ff027b82 */ /* 0x000e220000000800 */
[----:B------:R-:W-:Y:S01]  /*23210*/  UIADD3 UR4, UR4, 0x1f, URZ ;  /* 0x0000001f04047890 */ /* 0x000fe2000fffe03f */
[----:B------:R-:W-:Y:S02]  /*23220*/  ULDC UR7, c[0x0][0xc3c] ;  /* 0x00030f0000077ab9 */ /* 0x000fe40000000800 */
[----:B------:R-:W-:-:S03]  /*23230*/  IMAD.U32 R27, RZ, RZ, UR7 ;  /* 0x00000007ff1b7e24 */ /* 0x000fc6000f8e00ff */
[----:B0-----:R-:W-:-:S13]  /*23240*/  ISETP.LE.AND P6, PT, R2, UR4, PT ;  /* 0x0000000402007c0c */ /* 0x001fda000bfc3270 */
[----:B------:R-:W-:Y:S05]  /*23250*/  @P6 BRA `(.L_x_1857) ;  /* 0x0000000800a86947 */ /* 0x000fea0003800000 */
[----:B------:R-:W-:Y:S02]  /*23260*/  VIADD R11, R6, UR4 ;  /* 0x00000004060b7c36 */ /* 0x000fe40008000000 */
[----:B------:R-:W-:Y:S02]  /*23270*/  IMAD.MOV.U32 R7, RZ, RZ, RZ ;  /* 0x000000ffff077224 */ /* 0x000fe400078e00ff */
[----:B------:R-:W-:Y:S01]  /*23280*/  IMAD.MOV.U32 R8, RZ, RZ, RZ ;  /* 0x000000ffff087224 */ /* 0x000fe200078e00ff */
[----:B------:R-:W-:-:S13]  /*23290*/  ISETP.GE.OR P6, PT, R11, R2, !P0 ;  /* 0x000000020b00720c */ /* 0x000fda00047c6670 */
[----:B------:R-:W0:Y:S08]  /*232a0*/  @!P6 LDC.64 R4, c[0x0][0xc80] ;  /* 0x00032000ff04eb82 */ /* 0x000e300000000a00 */
[----:B------:R-:W1:Y:S01]  /*232b0*/  @!P6 LDC.64 R2, c[0x0][0xc78] ;  /* 0x00031e00ff02eb82 */ /* 0x000e620000000a00 */
[----:B0-----:R-:W-:-:S05]  /*232c0*/  @!P6 IMAD.WIDE R4, R11, 0x4, R4 ;  /* 0x000000040b04e825 */ /* 0x001fca00078e0204 */
[----:B------:R-:W2:Y:S01]  /*232d0*/  @!P6 LDG.E R7, desc[UR60][R4.64] ;  /* 0x0000003c0407e981 */ /* 0x000ea2000c1e1900 */
[----:B-1----:R-:W-:-:S05]  /*232e0*/  @!P6 IMAD.WIDE R2, R11, 0x4, R2 ;  /* 0x000000040b02e825 */ /* 0x002fca00078e0202 */
        /* <DEDUP_REMOVED lines=22> */
.L_x_1856:
        /* <DEDUP_REMOVED lines=11> */
[----:B------:R-:W-:-:S05]  /*23500*/  VIADD R3, R27, 0xffffffff ;  /* 0xffffffff1b037836 */ /* 0x000fca0000000000 */
[----:B------:R0:W1:Y:S02]  /*23510*/  SHFL.IDX PT, R24, R2, R3, 0x1f ;  /* 0x00001f0302187589 */ /* 0x00006400000e0000 */
.L_x_1859:
[----:B-1----:R-:W-:Y:S02]  /*23520*/  IMAD R24, R24, UR5, R5 ;  /* 0x0000000518187c24 */ /* 0x002fe4000f8e0205 */
[----:B------:R-:W-:-:S03]  /*23530*/  VIADD R27, R27, UR4 ;  /* 0x000000041b1b7c36 */ /* 0x000fc60008000000 */
[----:B------:R-:W-:Y:S01]  /*23540*/  IADD3 R4, -R24, UR6, RZ ;  /* 0x0000000618047c10 */ /* 0x000fe2000fffe1ff */
[----:B------:R-:W-:Y:S06]  /*23550*/  @!P1 BRA `(.L_x_1860) ;  /* 0x0000000000e89947 */ /* 0x000fec0003800000 */
[-C--:B--2---:R-:W-:Y:S02]  /*23560*/  IABS R12, R7.reuse ;  /* 0x00000007000c7213 */ /* 0x084fe40000000000 */
[----:B------:R-:W-:Y:S02]  /*23570*/  IABS R5, R8 ;  /* 0x0000000800057213 */ /* 0x000fe40000000000 */
[----:B------:R-:W1:Y:S01]  /*23580*/  I2F.RP R9, R12 ;  /* 0x0000000c00097306 */ /* 0x000e620000209400 */
[----:B------:R-:W-:-:S07]  /*23590*/  IABS R13, R7 ;  /* 0x00000007000d7213 */ /* 0x000fce0000000000 */
[----:B------:R-:W2:Y:S08]  /*235a0*/  I2F.RP R10, R5 ;  /* 0x00000005000a7306 */ /* 0x000eb00000209400 */
[----:B-1----:R-:W0:Y:S08]  /*235b0*/  MUFU.RCP R9, R9 ;  /* 0x0000000900097308 */ /* 0x002e300000001000 */
[----:B--2---:R-:W-:Y:S01]  /*235c0*/  MUFU.RCP R10, R10 ;  /* 0x0000000a000a7308 */ /* 0x004fe20000001000 */
        /* <DEDUP_REMOVED lines=18> */
[----:B------:R-:W0:Y:S01]  /*236f0*/  F2I.FTZ.U32.TRUNC.NTZ R3, R11 ;  /* 0x0000000b00037305 */ /* 0x000e22000021f000 */
[----:B------:R-:W-:-:S05]  /*23700*/  IABS R12, R8 ;  /* 0x00000008000c7213 */ /* 0x000fca0000000000 */
[----:B------:R-:W-:-:S05]  /*23710*/  IMAD.MOV R12, RZ, RZ, -R12 ;  /* 0x000000ffff0c7224 */ /* 0x000fca00078e0a0c */
[----:B------:R-:W-:-:S04]  /*23720*/  @P0 VIADD R2, R2, 0x1 ;  /* 0x0000000102020836 */ /* 0x000fc80000000000 */
[----:B------:R-:W-:Y:S02]  /*23730*/  IMAD.MOV.U32 R13, RZ, RZ, R2 ;  /* 0x000000ffff0d7224 */ /* 0x000fe400078e0002 */
[----:B0-----:R-:W-:Y:S02]  /*23740*/  IMAD.MOV R2, RZ, RZ, -R3 ;  /* 0x000000ffff027224 */ /* 0x001fe400078e0a03 */
[----:B------:R-:W-:Y:S01]  /*23750*/  @!P2 IMAD.MOV R13, RZ, RZ, -R13 ;  /* 0x000000ffff0da224 */ /* 0x000fe200078e0a0d */
[----:B------:R-:W-:Y:S01]  /*23760*/  @!P1 LOP3.LUT R13, RZ, R7, RZ, 0x33, !PT ;  /* 0x00000007ff0d9212 */ /* 0x000fe200078e33ff */
[----:B------:R-:W-:Y:S02]  /*23770*/  IMAD R9, R2, R5, RZ ;  /* 0x0000000502097224 */ /* 0x000fe400078e02ff */
[----:B------:R-:W-:Y:S01]  /*23780*/  IMAD.MOV.U32 R2, RZ, RZ, RZ ;  /* 0x000000ffff027224 */ /* 0x000fe200078e00ff */
[----:B------:R-:W-:-:S03]  /*23790*/  IABS R10, R13 ;  /* 0x0000000d000a7213 */ /* 0x000fc60000000000 */
[----:B------:R-:W-:-:S04]  /*237a0*/  IMAD.HI.U32 R2, R3, R9, R2 ;  /* 0x0000000903027227 */ /* 0x000fc800078e0002 */
[----:B------:R-:W-:Y:S02]  /*237b0*/  IMAD.MOV.U32 R3, RZ, RZ, R10 ;  /* 0x000000ffff037224 */ /* 0x000fe400078e000a */
[----:B------:R-:W-:Y:S02]  /*237c0*/  IMAD.MOV.U32 R10, RZ, RZ, R12 ;  /* 0x000000ffff0a7224 */ /* 0x000fe400078e000c */
[----:B------:R-:W-:-:S04]  /*237d0*/  IMAD.HI.U32 R2, R2, R3, RZ ;  /* 0x0000000302027227 */ /* 0x000fc800078e00ff */
[----:B------:R-:W-:Y:S01]  /*237e0*/  IMAD R10, R2, R10, R3 ;  /* 0x0000000a020a7224 */ /* 0x000fe200078e0203 */
[----:B------:R-:W-:-:S04]  /*237f0*/  LOP3.LUT R3, R13, R8, RZ, 0x3c, !PT ;  /* 0x000000080d037212 */ /* 0x000fc800078e3cff */
[----:B------:R-:W-:Y:S02]  /*23800*/  ISETP.GT.U32.AND P1, PT, R5, R10, PT ;  /* 0x0000000a0500720c */ /* 0x000fe40003f24070 */
[----:B------:R-:W-:-:S11]  /*23810*/  ISETP.GE.AND P2, PT, R3, RZ, PT ;  /* 0x000000ff0300720c */ /* 0x000fd60003f46270 */
[----:B------:R-:W-:Y:S02]  /*23820*/  @!P1 IMAD.IADD R10, R10, 0x1, -R5 ;  /* 0x000000010a0a9824 */ /* 0x000fe400078e0a05 */
[----:B------:R-:W-:Y:S01]  /*23830*/  @!P1 VIADD R2, R2, 0x1 ;  /* 0x0000000102029836 */ /* 0x000fe20000000000 */
[----:B------:R-:W-:Y:S02]  /*23840*/  ISETP.NE.AND P1, PT, R8, RZ, PT ;  /* 0x000000ff0800720c */ /* 0x000fe40003f25270 */
[----:B------:R-:W-:Y:S01]  /*23850*/  ISETP.GE.U32.AND P0, PT, R10, R5, PT ;  /* 0x000000050a00720c */ /* 0x000fe20003f06070 */
[----:B------:R-:W-:-:S12]  /*23860*/  IMAD.MOV R5, RZ, RZ, -R13 ;  /* 0x000000ffff057224 */ /* 0x000fd800078e0a0d */
[----:B------:R-:W-:-:S04]  /*23870*/  @P0 VIADD R2, R2, 0x1 ;  /* 0x0000000102020836 */ /* 0x000fc80000000000 */
        /* <DEDUP_REMOVED lines=8> */
.L_x_1860:
[----:B0-----:R-:W0:Y:S02]  /*23900*/  LDC.64 R2, c[0x0][0xc90] ;  /* 0x00032400ff027b82 */ /* 0x001e240000000a00 */
        /* <DEDUP_REMOVED lines=32> */
[----:B------:R-:W-:Y:S02]  /*23b10*/  VIADDMNMX R8, R8, UR5, R13, PT ;  /* 0x0000000508087c46 */ /* 0x000fe4000b80010d */
[----:B------:R-:W-:-:S02]  /*23b20*/  IADD3 R9, R9, 0x1000000, R4 ;  /* 0x0100000009097810 */ /* 0x000fc40007ffe004 */
        /* <DEDUP_REMOVED lines=25> */
[----:B------:R-:W-:-:S07]  /*23cc0*/  IMAD R26, R2, R26, R9 ;  /* 0x0000001a021a7224 */ /* 0x000fce00078e0209 */
.L_x_1861:
[----:B------:R-:W-:-:S05]  /*23cd0*/  LOP3.LUT R2, RZ, R2, RZ, 0x33, !PT ;  /* 0x00000002ff027212 */ /* 0x000fca00078e33ff */
[----:B------:R-:W-:Y:S01]  /*23ce0*/  IMAD.IADD R25, R7, 0x1, R2 ;  /* 0x0000000107197824 */ /* 0x000fe200078e0202 */
[----:B------:R-:W-:Y:S06]  /*23cf0*/  BRA `(.L_x_1862) ;  /* 0x00000000000c7947 */ /* 0x000fec0003800000 */
.L_x_1857:
[----:B------:R-:W-:Y:S02]  /*23d00*/  IMAD.MOV.U32 R25, RZ, RZ, RZ ;  /* 0x000000ffff197224 */ /* 0x000fe400078e00ff */
[----:B------:R-:W-:Y:S02]  /*23d10*/  IMAD.U32 R24, RZ, RZ, UR6 ;  /* 0x00000006ff187e24 */ /* 0x000fe4000f8e00ff */
[----:B------:R-:W-:-:S07]  /*23d20*/  IMAD.MOV.U32 R26, RZ, RZ, RZ ;  /* 0x000000ffff1a7224 */ /* 0x000fce00078e00ff */
.L_x_1862:
[----:B------:R-:W-:-:S13]  /*23d30*/  ISETP.NE.AND P0, PT, R6, RZ, PT ;  /* 0x000000ff0600720c */ /* 0x000fda0003f05270 */
[----:B------:R-:W0:Y:S01]  /*23d40*/  @!P0 S2R R3, SR_CgaCtaId ;  /* 0x0000000000038919 */ /* 0x000e220000008800 */
[----:B------:R-:W-:-:S04]  /*23d50*/  @!P0 MOV R2, 0x400 ;  /* 0x0000040000028802 */ /* 0x000fc80000000f00 */
[----:B0-----:R-:W-:-:S05]  /*23d60*/  @!P0 LEA R2, R3, R2, 0x18 ;  /* 0x0000000203028211 */ /* 0x001fca00078ec0ff */
[----:B------:R0:W-:Y:S01]  /*23d70*/  @!P0 STS.128 [R2+0x2a8d0], R24 ;  /* 0x02a8d01802008388 */ /* 0x0001e20000000c00 */
[----:B------:R-:W-:Y:S06]  /*23d80*/  BAR.ARV 0x5, 0x180 ;  /* 0x0146000000007b1d */ /* 0x000fec0000002000 */
.L_x_1855:
        /* <DEDUP_REMOVED lines=12> */
[----:B------:R-:W-:Y:S01]  /*23e50*/  ULDC.64 UR36, c[0x0][0x198] ;  /* 0x0000660000247ab9 */ /* 0x000fe20000000a00 */
[----:B------:R-:W-:Y:S01]  /*23e60*/  IMAD.SHL.U32 R34, R4, 0x8, RZ ;  /* 0x0000000804227824 */ /* 0x000fe200078e00ff */
[----:B------:R-:W-:Y:S01]  /*23e70*/  ULDC UR38, c[0x0][0xc] ;  /* 0x0000030000267ab9 */ /* 0x000fe20000000800 */
[----:B------:R-:W-:Y:S02]  /*23e80*/  IMAD.MOV.U32 R22, RZ, RZ, RZ ;  /* 0x000000ffff167224 */ /* 0x000fe400078e00ff */
[----:B------:R-:W-:-:S02]  /*23e90*/  IMAD.MOV.U32 R28, RZ, RZ, RZ ;  /* 0x000000ffff1c7224 */ /* 0x000fc400078e00ff */
[----:B------:R-:W-:Y:S01]  /*23ea0*/  IMAD.MOV.U32 R30, RZ, RZ, 0x1 ;  /* 0x00000001ff1e7424 */ /* 0x000fe200078e00ff */
        /* <DEDUP_REMOVED lines=9> */
[----:B------:R-:W-:Y:S01]  /*23f40*/  SHF.R.U32.HI R3, RZ, 0x3, R4 ;  /* 0x00000003ff037819 */ /* 0x000fe20000011604 */
[----:B0-----:R-:W-:-:S03]  /*23f50*/  ULEA UR4, UR5, UR4, 0x18 ;  /* 0x0000000405047291 */ /* 0x001fc6000f8ec03f */
[----:B------:R-:W-:Y:S02]  /*23f60*/  LOP3.LUT R4, R3, 0x70, R0, 0xf8, !PT ;  /* 0x0000007003047812 */ /* 0x000fe400078ef800 */
[C---:B------:R-:W-:Y:S01]  /*23f70*/  LOP3.LUT R3, R2.reuse, 0x40, RZ, 0xfc, !PT ;  /* 0x0000004002037812 */ /* 0x040fe200078efcff */
[----:B------:R-:W-:Y:S01]  /*23f80*/  IMAD.U32 R17, RZ, RZ, UR4 ;  /* 0x00000004ff117e24 */ /* 0x000fe2000f8e00ff */
[----:B------:R-:W-:-:S03]  /*23f90*/  LOP3.LUT R0, R2, 0x80, RZ, 0xfc, !PT ;  /* 0x0000008002007812 */ /* 0x000fc600078efcff */
[----:B-1----:R-:W-:-:S07]  /*23fa0*/  IMAD R36, R34, 0x2, R17 ;  /* 0x0000000222247824 */ /* 0x002fce00078e0211 */
.L_x_1984:
[----:B------:R-:W-:Y:S05]  /*23fb0*/  YIELD ;  /* 0x0000000000007946 */ /* 0x000fea0003800000 */
[----:B------:R-:W-:Y:S01]  /*23fc0*/  ULDC.64 UR4, c[0x0][0xa28] ;  /* 0x00028a0000047ab9 */ /* 0x000fe20000000a00 */
[----:B------:R-:W-:Y:S01]  /*23fd0*/  IMAD.MOV.U32 R11, RZ, RZ, RZ ;  /* 0x000000ffff0b7224 */ /* 0x000fe200078e00ff */
[----:B------:R-:W-:Y:S01]  /*23fe0*/  ISETP.NE.U32.AND P0, PT, RZ, UR4, PT ;  /* 0x00000004ff007c0c */ /* 0x000fe2000bf05070 */
[----:B0-----:R-:W0:Y:S01]  /*23ff0*/  LDC.64 R4, c[0x0][0xa00] ;  /* 0x00028000ff047b82 */ /* 0x001e220000000a00 */
[----:B------:R-:W-:Y:S02]  /*24000*/  ULDC.64 UR6, c[0x0][0xa10] ;  /* 0x0002840000067ab9 */ /* 0x000fe40000000a00 */
[----:B------:R-:W-:Y:S01]  /*24010*/  ISETP.NE.AND.EX P0, PT, RZ, UR5, PT, P0 ;  /* 0x00000005ff007c0c */ /* 0x000fe2000bf05300 */
[----:B------:R-:W-:-:S12]  /*24020*/  ULDC.64 UR4, c[0x0][0xa18] ;  /* 0x0002860000047ab9 */ /* 0x000fd80000000a00 */
[----:B-1----:R-:W1:Y:S01]  /*24030*/  @P0 LDC.64 R2, c[0x0][0xa28] ;  /* 0x00028a00ff020b82 */ /* 0x002e620000000a00 */
[----:B------:R-:W-:Y:S01]  /*24040*/  ISETP.NE.U32.AND P1, PT, RZ, UR6, PT ;  /* 0x00000006ff007c0c */ /* 0x000fe2000bf25070 */
[----:B-1----:R-:W-:-:S05]  /*24050*/  @P0 IMAD.WIDE R2, R27, 0x4, R2 ;  /* 0x000000041b020825 */ /* 0x002fca00078e0202 */
[----:B------:R1:W2:Y:S01]  /*24060*/  @P0 LDG.E R11, desc[UR60][R2.64] ;  /* 0x0000003c020b0981 */ /* 0x0002a2000c1e1900 */
[----:B------:R-:W-:Y:S01]  /*24070*/  ISETP.NE.U32.AND P0, PT, RZ, UR4, PT ;  /* 0x00000004ff007c0c */ /* 0x000fe2000bf05070 */
[----:B------:R-:W-:Y:S01]  /*24080*/  IMAD.MOV.U32 R35, RZ, RZ, RZ ;  /* 0x000000ffff237224 */ /* 0x000fe200078e00ff */
[----:B------:R-:W-:Y:S01]  /*24090*/  ISETP.NE.AND.EX P1, PT, RZ, UR7, PT, P1 ;  /* 0x00000007ff007c0c */ /* 0x000fe2000bf25310 */
[----:B------:R-:W-:Y:S01]  /*240a0*/  IMAD.MOV.U32 R0, RZ, RZ, RZ ;  /* 0x000000ffff007224 */ /* 0x000fe200078e00ff */
[----:B------:R-:W-:Y:S01]  /*240b0*/  ISETP.NE.AND.EX P2, PT, RZ, UR5, PT, P0 ;  /* 0x00000005ff007c0c */ /* 0x000fe2000bf45300 */
[----:B------:R-:W-:Y:S01]  /*240c0*/  ULDC.64 UR4, c[0x0][0xa00] ;  /* 0x0002800000047ab9 */ /* 0x000fe20000000a00 */
[----:B0-----:R-:W-:Y:S01]  /*240d0*/  IMAD.WIDE R4, R27, 0x4, R4 ;  /* 0x000000041b047825 */ /* 0x001fe200078e0204 */
[----:B------:R-:W-:Y:S01]  /*240e0*/  ISETP.NE.U32.AND P0, PT, RZ, UR4, PT ;  /* 0x00000004ff007c0c */ /* 0x000fe2000bf05070 */
[----:B-1----:R-:W0:Y:S03]  /*240f0*/  LDC.64 R2, c[0x0][0xa10] ;  /* 0x00028400ff027b82 */ /* 0x002e260000000a00 */
[----:B------:R-:W-:-:S06]  /*24100*/  ISETP.NE.AND.EX P0, PT, RZ, UR5, PT, P0 ;  /* 0x00000005ff007c0c */ /* 0x000fcc000bf05300 */
[----:B------:R-:W1:Y:S07]  /*24110*/  @P2 LDC.64 R6, c[0x0][0xa18] ;  /* 0x00028600ff062b82 */ /* 0x000e6e0000000a00 */
[----:B------:R-:W5:Y:S01]  /*24120*/  @P0 LDG.E R35, desc[UR60][R4.64] ;  /* 0x0000003c04230981 */ /* 0x000f62000c1e1900 */
[----:B0-----:R-:W-:-:S05]  /*24130*/  IMAD.WIDE R2, R27, 0x4, R2 ;  /* 0x000000041b027825 */ /* 0x001fca00078e0202 */
[----:B------:R-:W5:Y:S01]  /*24140*/  @P1 LDG.E R0, desc[UR60][R2.64] ;  /* 0x0000003c02001981 */ /* 0x000f62000c1e1900 */
[----:B------:R-:W-:Y:S02]  /*24150*/  ULDC UR4, c[0x0][0x288] ;  /* 0x0000a20000047ab9 */ /* 0x000fe40000000800 */
[----:B------:R-:W-:Y:S01]  /*24160*/  IMAD.U32 R32, RZ, RZ, UR4 ;  /* 0x00000004ff207e24 */ /* 0x000fe2000f8e00ff */
[----:B------:R-:W-:Y:S02]  /*24170*/  ULDC.64 UR4, c[0x0][0x418] ;  /* 0x0001060000047ab9 */ /* 0x000fe40000000a00 */
[----:B------:R-:W-:-:S03]  /*24180*/  UISETP.NE.U32.AND UP0, UPT, UR4, URZ, UPT ;  /* 0x0000003f0400728c */ /* 0x000fc6000bf05070 */
[----:B------:R-:W-:Y:S01]  /*24190*/  ULDC UR4, c[0x0][0x424] ;  /* 0x0001090000047ab9 */ /* 0x000fe20000000800 */
[----:B------:R-:W-:Y:S01]  /*241a0*/  UISETP.NE.AND.EX UP0, UPT, UR5, URZ, UPT, UP0 ;  /* 0x0000003f0500728c */ /* 0x000fe2000bf05300 */
[----:B-1----:R-:W-:Y:S02]  /*241b0*/  @P2 IMAD.WIDE R6, R27, 0x4, R6 ;  /* 0x000000041b062825 */ /* 0x002fe400078e0206 */
[----:B------:R-:W-:Y:S01]  /*241c0*/  ULDC UR5, c[0x0][0x2f0] ;  /* 0x0000bc0000057ab9 */ /* 0x000fe20000000800 */
[----:B------:R-:W-:Y:S02]  /*241d0*/  USEL UR4, UR4, 0x1, UP0 ;  /* 0x0000000104047887 */ /* 0x000fe40008000000 */
[----:B------:R0:W5:Y:S02]  /*241e0*/  @P2 LDG.E R32, desc[UR60][R6.64] ;  /* 0x0000003c06202981 */ /* 0x000164000c1e1900 */
[----:B------:R-:W-:-:S03]  /*241f0*/  UIMAD UR4, UR4, UR5, URZ ;  /* 0x00000005040472a4 */ /* 0x000fc6000f8e023f */
[----:B------:R-:W-:-:S03]  /*24200*/  ULDC UR5, c[0x0][0x348] ;  /* 0x0000d20000057ab9 */ /* 0x000fc60000000800 */
[----:B------:R-:W-:Y:S02]  /*24210*/  IMAD.U32 R10, RZ, RZ, UR4 ;  /* 0x00000004ff0a7e24 */ /* 0x000fe4000f8e00ff */
[----:B0-----:R-:W-:Y:S01]  /*24220*/  IMAD.U32 R7, RZ, RZ, UR5 ;  /* 0x00000005ff077e24 */ /* 0x001fe2000f8e00ff */
[----:B--2---:R0:W-:Y:S01]  /*24230*/  STL [R1+0x4], R11 ;  /* 0x0000040b01007387 */ /* 0x0041e20000100800 */
[----:B---3--:R-:W-:Y:S05]  /*24240*/  @P2 BRA `(.L_x_1864) ;  /* 0x0000000000102947 */ /* 0x008fea0003800000 */
[----:B------:R-:W-:Y:S05]  /*24250*/  @!P0 BRA `(.L_x_1864) ;  /* 0x00000000000c8947 */ /* 0x000fea0003800000 */
[----:B------:R-:W2:Y:S04]  /*24260*/  LDG.E R9, desc[UR60][R4.64] ;  /* 0x0000003c04097981 */ /* 0x000ea8000c1e1900 */
[----:B-----5:R-:W2:Y:S02]  /*24270*/  LDG.E R32, desc[UR60][R4.64+0x4] ;  /* 0x0000043c04207981 */ /* 0x020ea4000c1e1900 */
[----:B--2---:R-:W-:-:S07]  /*24280*/  IMAD.IADD R32, R32, 0x1, -R9 ;  /* 0x0000000120207824 */ /* 0x004fce00078e0a09 */
.L_x_1864:
[----:B------:R-:W-:Y:S01]  /*24290*/  ULDC.64 UR4, c[0x0][0xa20] ;  /* 0x0002880000047ab9 */ /* 0x000fe20000000a00 */
[C---:B------:R-:W-:Y:S02]  /*242a0*/  LOP3.LUT R4, R26.reuse, 0xff000000, RZ, 0xc0, !PT ;  /* 0xff0000001a047812 */ /* 0x040fe400078ec0ff */
[----:B------:R-:W-:Y:S02]  /*242b0*/  ISETP.NE.U32.AND P0, PT, RZ, UR4, PT ;  /* 0x00000004ff007c0c */ /* 0x000fe4000bf05070 */
[----:B------:R-:W-:Y:S02]  /*242c0*/  SHF.R.U32.HI R5, RZ, 0x8, R4 ;  /* 0x00000008ff057819 */ /* 0x000fe40000011604 */
[----:B------:R-:W-:Y:S02]  /*242d0*/  ISETP.NE.AND.EX P0, PT, RZ, UR5, PT, P0 ;  /* 0x00000005ff007c0c */ /* 0x000fe4000bf05300 */
[C---:B------:R-:W-:Y:S02]  /*242e0*/  LOP3.LUT R6, R26.reuse, 0xff0000, RZ, 0xc0, !PT ;  /* 0x00ff00001a067812 */ /* 0x040fe400078ec0ff */
[----:B------:R-:W-:-:S02]  /*242f0*/  LOP3.LUT R26, R26, 0xffff, RZ, 0xc0, !PT ;  /* 0x0000ffff1a1a7812 */ /* 0x000fc400078ec0ff */
[----:B------:R-:W-:-:S07]  /*24300*/  LEA.HI R6, R6, R5, RZ, 0x10 ;  /* 0x0000000506067211 */ /* 0x000fce00078f80ff */
[----:B------:R-:W-:Y:S05]  /*24310*/  @!P0 BRA `(.L_x_1865) ;  /* 0x0000000000108947 */ /* 0x000fea0003800000 */
[----:B------:R-:W1:Y:S02]  /*24320*/  LDC.64 R4, c[0x0][0xa20] ;  /* 0x00028800ff047b82 */ /* 0x000e640000000a00 */
[----:B-1----:R-:W-:-:S05]  /*24330*/  IMAD.WIDE R4, R27, 0x4, R4 ;  /* 0x000000041b047825 */ /* 0x002fca00078e0204 */
[----:B------:R1:W5:Y:S01]  /*24340*/  LDG.E R10, desc[UR60][R4.64] ;  /* 0x0000003c040a7981 */ /* 0x000362000c1e1900 */
[----:B------:R-:W-:Y:S05]  /*24350*/  BRA `(.L_x_1866) ;  /* 0x0000000000247947 */ /* 0x000fea0003800000 */
.L_x_1865:
[----:B------:R-:W-:Y:S02]  /*24360*/  ULDC.64 UR4, c[0x0][0xa08] ;  /* 0x0002820000047ab9 */ /* 0x000fe40000000a00 */
[----:B------:R-:W-:-:S04]  /*24370*/  ISETP.NE.U32.AND P0, PT, RZ, UR4, PT ;  /* 0x00000004ff007c0c */ /* 0x000fc8000bf05070 */
[----:B------:R-:W-:-:S13]  /*24380*/  ISETP.NE.AND.EX P0, PT, RZ, UR5, PT, P0 ;  /* 0x00000005ff007c0c */ /* 0x000fda000bf05300 */
[----:B------:R-:W-:Y:S05]  /*24390*/  @!P0 BRA `(.L_x_1866) ;  /* 0x0000000000148947 */ /* 0x000fea0003800000 */
[----:B------:R-:W1:Y:S02]  /*243a0*/  LDC.64 R4, c[0x0][0xa08] ;  /* 0x00028200ff047b82 */ /* 0x000e640000000a00 */
[----:B-1----:R-:W-:-:S05]  /*243b0*/  IMAD.WIDE R4, R27, 0x4, R4 ;  /* 0x000000041b047825 */ /* 0x002fca00078e0204 */
[----:B------:R-:W2:Y:S04]  /*243c0*/  LDG.E R10, desc[UR60][R4.64] ;  /* 0x0000003c040a7981 */ /* 0x000ea8000c1e1900 */
[----:B------:R-:W2:Y:S02]  /*243d0*/  LDG.E R9, desc[UR60][R4.64+0x4] ;  /* 0x0000043c04097981 */ /* 0x000ea4000c1e1900 */
[----:B--2---:R-:W-:-:S07]  /*243e0*/  IMAD.IADD R10, R9, 0x1, -R10 ;  /* 0x00000001090a7824 */ /* 0x004fce00078e0a0a */
.L_x_1866:
[----:B-1----:R-:W2:Y:S01]  /*243f0*/  @P1 LDG.E R5, desc[UR60][R2.64] ;  /* 0x0000003c02051981 */ /* 0x002ea2000c1e1900 */
[----:B------:R-:W1:Y:S03]  /*24400*/  LDC R8, c[0x0][0x448] ;  /* 0x00011200ff087b82 */ /* 0x000e660000000800 */
[----:B------:R3:W2:Y:S01]  /*24410*/  @P1 LDG.E R4, desc[UR60][R2.64+0x4] ;  /* 0x0000043c02041981 */ /* 0x0006a2000c1e1900 */
[----:B------:R-:W-:Y:S02]  /*24420*/  IMAD.SHL.U32 R25, R25, 0x80, RZ ;  /* 0x0000008019197824 */ /* 0x000fe400078e00ff */
[----:B-----5:R-:W-:Y:S02]  /*24430*/  IMAD.IADD R10, R10, 0x1, -R11 ;  /* 0x000000010a0a7824 */ /* 0x020fe400078e0a0b */
[----:B---3--:R-:W3:Y:S01]  /*24440*/  LDC.64 R2, c[0x0][0x9e0] ;  /* 0x00027800ff027b82 */ /* 0x008ee20000000a00 */
[----:B-1----:R-:W-:-:S13]  /*24450*/  ISETP.NE.AND P2, PT, R8, 0x1, PT ;  /* 0x000000010800780c */ /* 0x002fda0003f45270 */
[----:B------:R-:W1:Y:S01]  /*24460*/  @P2 LDC R8, c[0x0][0x44c] ;  /* 0x00011300ff082b82 */ /* 0x000e620000000800 */
[----:B---3--:R-:W-:-:S07]  /*24470*/  ISETP.GE.AND P3, PT, R3, 0x1, PT ;  /* 0x000000010300780c */ /* 0x008fce0003f66270 */
[----:B------:R-:W3:Y:S01]  /*24480*/  @P2 LDC R9, c[0x0][0x450] ;  /* 0x00011400ff092b82 */ /* 0x000ee20000000800 */
[----:B--2---:R-:W-:Y:S02]  /*24490*/  @P1 IMAD.IADD R7, R4, 0x1, -R5 ;  /* 0x0000000104071824 */ /* 0x004fe400078e0a05 */
[----:B------:R-:W-:Y:S02]  /*244a0*/  VIADD R5, R25, 0x7f ;  /* 0x0000007f19057836 */ /* 0x000fe40000000000 */
[----:B------:R-:W-:Y:S02]  /*244b0*/  IMAD.IADD R37, R10, 0x1, R7 ;  /* 0x000000010a257824 */ /* 0x000fe400078e0207 */
[----:B-1----:R-:W-:-:S03]  /*244c0*/  @P2 IMAD.HI.U32 R4, R5, R8, RZ ;  /* 0x0000000805042227 */ /* 0x002fc600078e00ff */
[C---:B------:R-:W-:Y:S02]  /*244d0*/  IADD3 R18, R37.reuse, 0x1, -R32 ;  /* 0x0000000125127810 */ /* 0x040fe40007ffe820 */
[----:B---3--:R-:W-:Y:S01]  /*244e0*/  @P2 SHF.R.U32.HI R5, RZ, R9, R4 ;  /* 0x00000009ff052219 */ /* 0x008fe20000011604 */
[----:B------:R-:W-:-:S04]  /*244f0*/  VIADD R4, R37, 0x5f ;  /* 0x0000005f25047836 */ /* 0x000fc80000000000 */
[----:B------:R-:W-:-:S04]  /*24500*/  IMAD.HI R4, R4, 0x2aaaaaab, RZ ;  /* 0x2aaaaaab04047827 */ /* 0x000fc800078e02ff */
[----:B------:R-:W-:Y:S01]  /*24510*/  IMAD.IADD R8, R18, 0x1, R5 ;  /* 0x0000000112087824 */ /* 0x000fe200078e0205 */
[----:B------:R-:W-:-:S03]  /*24520*/  SHF.R.U32.HI R19, RZ, 0x1f, R4 ;  /* 0x0000001fff137819 */ /* 0x000fc60000011604 */
[----:B------:R-:W-:Y:S01]  /*24530*/  IMAD.IADD R2, R8, 0x1, R2 ;  /* 0x0000000108027824 */ /* 0x000fe200078e0202 */
[----:B------:R-:W-:Y:S01]  /*24540*/  LEA.HI.SX32 R19, R4, R19, 0x1c ;  /* 0x0000001304137211 */ /* 0x000fe200078fe2ff */
[----:B------:R-:W-:Y:S06]  /*24550*/  @!P3 BRA `(.L_x_1867) ;  /* 0x000000000048b947 */ /* 0x000fec0003800000 */
[C---:B------:R-:W-:Y:S01]  /*24560*/  ISETP.GT.AND P0, PT, R8.reuse, RZ, PT ;  /* 0x000000ff0800720c */ /* 0x040fe20003f04270 */
[----:B------:R-:W-:Y:S01]  /*24570*/  BSSY B0, `(.L_x_1868) ;  /* 0x000000e000007945 */ /* 0x000fe20003800000 */
[----:B------:R-:W-:-:S11]  /*24580*/  VIADD R9, R8, 0xffffffff ;  /* 0xffffffff08097836 */ /* 0x000fd60000000000 */
[----:B------:R-:W-:Y:S05]  /*24590*/  @P0 BRA `(.L_x_1869) ;  /* 0x00000000001c0947 */ /* 0x000fea0003800000 */
[----:B------:R-:W-:Y:S01]  /*245a0*/  ISETP.NE.AND P0, PT, R3, 0x1, PT ;  /* 0x000000010300780c */ /* 0x000fe20003f05270 */
[----:B------:R-:W-:-:S12]  /*245b0*/  IMAD.MOV R9, RZ, RZ, -R8 ;  /* 0x000000ffff097224 */ /* 0x000fd800078e0a08 */
[----:B------:R-:W1:Y:S02]  /*245c0*/  @P0 LDC.64 R4, c[0x0][0x9e8] ;  /* 0x00027a00ff040b82 */ /* 0x000e640000000a00 */
[----:B-1----:R-:W-:-:S05]  /*245d0*/  @P0 IMAD.HI.U32 R4, R9, R4, RZ ;  /* 0x0000000409040227 */ /* 0x002fca00078e00ff */
[----:B------:R-:W-:-:S04]  /*245e0*/  @P0 SHF.R.U32.HI R9, RZ, R5, R4 ;  /* 0x00000005ff090219 */ /* 0x000fc80000011604 */
[----:B------:R-:W-:Y:S01]  /*245f0*/  LOP3.LUT R9, RZ, R9, RZ, 0x33, !PT ;  /* 0x00000009ff097212 */ /* 0x000fe200078e33ff */
[----:B------:R-:W-:Y:S06]  /*24600*/  BRA `(.L_x_1870) ;  /* 0x0000000000107947 */ /* 0x000fec0003800000 */
.L_x_1869:
[----:B------:R-:W-:-:S13]  /*24610*/  ISETP.NE.AND P0, PT, R3, 0x1, PT ;  /* 0x000000010300780c */ /* 0x000fda0003f05270 */
[----:B------:R-:W1:Y:S02]  /*24620*/  @P0 LDC.64 R4, c[0x0][0x9e8] ;  /* 0x00027a00ff040b82 */ /* 0x000e640000000a00 */
[----:B-1----:R-:W-:-:S05]  /*24630*/  @P0 IMAD.HI.U32 R4, R9, R4, RZ ;  /* 0x0000000409040227 */ /* 0x002fca00078e00ff */
[----:B------:R-:W-:-:S07]  /*24640*/  @P0 SHF.R.U32.HI R9, RZ, R5, R4 ;  /* 0x00000005ff090219 */ /* 0x000fce0000011604 */
.L_x_1870:
[----:B------:R-:W-:Y:S05]  /*24650*/  BSYNC B0 ;  /* 0x0000000000007941 */ /* 0x000fea0003800000 */
.L_x_1868:
[----:B------:R-:W-:-:S05]  /*24660*/  IMAD R9, R9, R3, R3 ;  /* 0x0000000309097224 */ /* 0x000fca00078e0203 */
[----:B------:R-:W-:-:S07]  /*24670*/  VIMNMX R2, R2, R9, PT ;  /* 0x0000000902027248 */ /* 0x000fce0003fe0100 */
.L_x_1867:
[----:B------:R-:W1:Y:S01]  /*24680*/  @P2 LDC R8, c[0x0][0x44c] ;  /* 0x00011300ff082b82 */ /* 0x000e620000000800 */
[----:B------:R-:W-:Y:S01]  /*24690*/  VIADD R2, R2, 0x5f ;  /* 0x0000005f02027836 */ /* 0x000fe20000000000 */
[----:B------:R-:W-:Y:S01]  /*246a0*/  ULDC UR4, c[0x0][0x9dc] ;  /* 0x0002770000047ab9 */ /* 0x000fe20000000800 */
[----:B------:R-:W-:Y:S02]  /*246b0*/  IMAD.MOV.U32 R5, RZ, RZ, R25 ;  /* 0x000000ffff057224 */ /* 0x000fe400078e0019 */
[----:B------:R-:W-:-:S03]  /*246c0*/  IMAD.HI R2, R2, 0x2aaaaaab, RZ ;  /* 0x2aaaaaab02027827 */ /* 0x000fc600078e02ff */
[----:B------:R-:W2:Y:S01]  /*246d0*/  @P2 LDC R4, c[0x0][0x450] ;  /* 0x00011400ff042b82 */ /* 0x000ea20000000800 */
[----:B-1----:R-:W-:-:S04]  /*246e0*/  @P2 IMAD.HI.U32 R9, R25, R8, RZ ;  /* 0x0000000819092227 */ /* 0x002fc800078e00ff */
[----:B------:R-:W-:Y:S01]  /*246f0*/  IMAD.IADD R8, R37, 0x1, -R32 ;  /* 0x0000000125087824 */ /* 0x000fe200078e0a20 */
[----:B--2---:R-:W-:Y:S02]  /*24700*/  @P2 SHF.R.U32.HI R5, RZ, R4, R9 ;  /* 0x00000004ff052219 */ /* 0x004fe40000011609 */
[----:B------:R-:W-:-:S04]  /*24710*/  SHF.R.U32.HI R9, RZ, 0x1f, R2 ;  /* 0x0000001fff097819 */ /* 0x000fc80000011602 */
[----:B------:R-:W-:Y:S01]  /*24720*/  LEA.HI.SX32 R2, R2, R9, 0x1c ;  /* 0x0000000902027211 */ /* 0x000fe200078fe2ff */
[----:B------:R-:W-:-:S03]  /*24730*/  IMAD.IADD R9, R8, 0x1, R5 ;  /* 0x0000000108097824 */ /* 0x000fc600078e0205 */
[----:B0-----:R-:W-:Y:S01]  /*24740*/  VIMNMX R11, R19, R2, PT ;  /* 0x00000002130b7248 */ /* 0x001fe20003fe0100 */
        /* <DEDUP_REMOVED lines=12> */
.L_x_1873:
[----:B------:R-:W-:-:S13]  /*24810*/  ISETP.NE.AND P0, PT, R3, 0x1, PT ;  /* 0x000000010300780c */ /* 0x000fda0003f05270 */
[----:B------:R-:W0:Y:S02]  /*24820*/  @P0 LDC.64 R4, c[0x0][0x9e8] ;  /* 0x00027a00ff040b82 */ /* 0x000e240000000a00 */
[----:B0-----:R-:W-:-:S05]  /*24830*/  @P0 IMAD.HI.U32 R4, R9, R4, RZ ;  /* 0x0000000409040227 */ /* 0x001fca00078e00ff */
[----:B------:R-:W-:-:S07]  /*24840*/  @P0 SHF.R.U32.HI R9, RZ, R5, R4 ;  /* 0x00000005ff090219 */ /* 0x000fce0000011604 */
.L_x_1874:
[----:B------:R-:W-:Y:S05]  /*24850*/  BSYNC B0 ;  /* 0x0000000000007941 */ /* 0x000fea0003800000 */
.L_x_1872:
[----:B------:R-:W-:-:S05]  /*24860*/  IMAD R3, R9, R3, RZ ;  /* 0x0000000309037224 */ /* 0x000fca00078e02ff */
[----:B------:R-:W-:-:S07]  /*24870*/  VIMNMX R2, R2, R3, !PT ;  /* 0x0000000302027248 */ /* 0x000fce0007fe0100 */
.L_x_1871:
[----:B------:R-:W-:Y:S01]  /*24880*/  IMAD.HI R2, R2, 0x2aaaaaab, RZ ;  /* 0x2aaaaaab02027827 */ /* 0x000fe200078e02ff */
[----:B------:R-:W-:Y:S01]  /*24890*/  BSSY B0, `(.L_x_1875) ;  /* 0x0000026000007945 */ /* 0x000fe20003800000 */
[----:B------:R-:W-:Y:S02]  /*248a0*/  LOP3.LUT R9, R6, 0xff, RZ, 0xc0, !PT ;  /* 0x000000ff06097812 */ /* 0x000fe400078ec0ff */
[----:B------:R-:W-:Y:S01]  /*248b0*/  SHF.R.U32.HI R6, RZ, 0x10, R6 ;  /* 0x00000010ff067819 */ /* 0x000fe20000011606 */
        /* <DEDUP_REMOVED lines=9> */
[----:B------:R-:W-:Y:S02]  /*24950*/  IABS R13, R5 ;  /* 0x00000005000d7213 */ /* 0x000fe40000000000 */
[----:B------:R-:W-:Y:S02]  /*24960*/  IADD3 R12, R5, -0x1, R11 ;  /* 0xffffffff050c7810 */ /* 0x000fe40007ffe00b */
[----:B------:R-:W0:Y:S03]  /*24970*/  I2F.RP R2, R13 ;  /* 0x0000000d00027306 */ /* 0x000e260000209400 */
[----:B------:R-:W-:-:S05]  /*24980*/  IMAD.IADD R12, R12, 0x1, -R4 ;  /* 0x000000010c0c7824 */ /* 0x000fca00078e0a04 */
[----:B0-----:R-:W0:Y:S02]  /*24990*/  MUFU.RCP R2, R2 ;  /* 0x0000000200027308 */ /* 0x001e240000001000 */
[----:B0-----:R-:W-:-:S06]  /*249a0*/  VIADD R2, R2, 0xffffffe ;  /* 0x0ffffffe02027836 */ /* 0x001fcc0000000000 */
[----:B------:R0:W1:Y:S02]  /*249b0*/  F2I.FTZ.U32.TRUNC.NTZ R3, R2 ;  /* 0x0000000200037305 */ /* 0x000064000021f000 */
[----:B0-----:R-:W-:-:S04]  /*249c0*/  LOP3.LUT R2, R12, R5, RZ, 0x3c, !PT ;  /* 0x000000050c027212 */ /* 0x001fc800078e3cff */
[----:B------:R-:W-:Y:S01]  /*249d0*/  ISETP.GE.AND P3, PT, R2, RZ, PT ;  /* 0x000000ff0200720c */ /* 0x000fe20003f66270 */
[----:B-1----:R-:W-:-:S04]  /*249e0*/  IMAD.MOV R2, RZ, RZ, -R3 ;  /* 0x000000ffff027224 */ /* 0x002fc800078e0a03 */
[----:B------:R-:W-:Y:S02]  /*249f0*/  IMAD R14, R2, R13, RZ ;  /* 0x0000000d020e7224 */ /* 0x000fe400078e02ff */
[----:B------:R-:W-:-:S04]  /*24a00*/  IMAD.MOV.U32 R2, RZ, RZ, RZ ;  /* 0x000000ffff027224 */ /* 0x000fc800078e00ff */
        /* <DEDUP_REMOVED lines=13> */
[----:B------:R-:W-:-:S07]  /*24ae0*/  @!P2 LOP3.LUT R14, RZ, R5, RZ, 0x33, !PT ;  /* 0x00000005ff0ea212 */ /* 0x000fce00078e33ff */
.L_x_1876:
[----:B------:R-:W-:Y:S05]  /*24af0*/  BSYNC B0 ;  /* 0x0000000000007941 */ /* 0x000fea0003800000 */
.L_x_1875:
[-C--:B------:R-:W-:Y:S01]  /*24b00*/  IMAD R3, R9, R14.reuse, R4 ;  /* 0x0000000e09037224 */ /* 0x080fe200078e0204 */
        /* <DEDUP_REMOVED lines=24> */
.L_x_2052:
[----:B-1----:R-:W-:Y:S02]  /*24c90*/  ISETP.NE.AND P0, PT, R14, RZ, PT ;  /* 0x000000ff0e00720c */ /* 0x002fe40003f05270 */
[----:B------:R-:W-:-:S11]  /*24ca0*/  PLOP3.LUT P6, PT, PT, PT, PT, 0x8, 0x0 ;  /* 0x000000000000781c */ /* 0x000fd60003fce170 */
[----:B------:R-:W-:Y:S05]  /*24cb0*/  @P0 BRA `(.L_x_1880) ;  /* 0x00000000000c0947 */ /* 0x000fea0003800000 */
[----:B------:R-:W-:-:S03]  /*24cc0*/  UMOV UR4, 0xffffffff ;  /* 0xffffffff00047882 */ /* 0x000fc60000000000 */
[----:B------:R-:W-:Y:S05]  /*24cd0*/  BRA.DIV UR4, `(.L_x_1881) ;  /* 0x0000007604647947 */ /* 0x000fea000b800000 */
[----:B------:R-:W-:-:S13]  /*24ce0*/  ELECT P6, URZ, PT ;  /* 0x00000000003f782f */ /* 0x000fda00038c0000 */
.L_x_1880:
        /* <DEDUP_REMOVED lines=9> */
.L_x_2055:
[----:B------:R-:W-:Y:S05]  /*24d80*/  BSYNC B1 ;  /* 0x0000000000017941 */ /* 0x000fea0003800000 */
.L_x_1882:
        /* <DEDUP_REMOVED lines=10> */
.L_x_2056:
[----:B------:R-:W-:Y:S05]  /*24e30*/  BSYNC B2 ;  /* 0x0000000000027941 */ /* 0x000fea0003800000 */
.L_x_1886:
[----:B------:R-:W-:Y:S04]  /*24e40*/  BSSY B2, `(.L_x_1888) ;  /* 0x0000009000027945 */ /* 0x000fe80003800000 */
[----:B------:R-:W-:Y:S05]  /*24e50*/  @P1 BRA `(.L_x_1889) ;  /* 0x00000000001c1947 */ /* 0x000fea0003800000 */
[----:B------:R-:W2:Y:S01]  /*24e60*/  S2R R7, SR_TID.X ;  /* 0x0000000000077919 */ /* 0x000ea20000002100 */
[----:B------:R-:W-:-:S04]  /*24e70*/  IMAD.MOV.U32 R3, RZ, RZ, 0x9000 ;  /* 0x00009000ff037424 */ /* 0x000fc800078e00ff */
[----:B------:R3:W-:Y:S01]  /*24e80*/  SYNCS.ARRIVE.TRANS64 RZ, [R12+URZ+0x2a890], R3 ;  /* 0x02a890030cff79a7 */ /* 0x0007e2000800003f */
[----:B--2---:R-:W-:-:S04]  /*24e90*/  LOP3.LUT R7, R7, 0x1f, RZ, 0xc0, !PT ;  /* 0x0000001f07077812 */ /* 0x004fc800078ec0ff */
[----:B------:R-:W-:-:S13]  /*24ea0*/  ISETP.NE.AND P0, PT, R7, RZ, PT ;  /* 0x000000ff0700720c */ /* 0x000fda0003f05270 */
[----:B---3--:R-:W-:Y:S05]  /*24eb0*/  @!P0 BRA `(.L_x_1889) ;  /* 0x0000000000048947 */ /* 0x008fea0003800000 */
[----:B------:R-:W-:Y:S01]  /*24ec0*/  BPT.TRAP 0x1 ;  /* 0x000000040000795c */ /* 0x000fe20000300000 */
.L_x_1889:
[----:B------:R-:W-:Y:S05]  /*24ed0*/  BSYNC B2 ;  /* 0x0000000000027941 */ /* 0x000fea0003800000 */
.L_x_1888:
        /* <DEDUP_REMOVED lines=10> */
[----:B------:R-:W-:Y:S01]  /*24f80*/  VIADD R13, R10, 0x18400 ;  /* 0x000184000a0d7836 */ /* 0x000fe20000000000 */
[----:B------:R-:W-:-:S09]  /*24f90*/  UMOV UR7, 0x12f00000 ;  /* 0x12f0000000077882 */ /* 0x000fd20000000000 */
.L_x_1890:
        /* <DEDUP_REMOVED lines=12> */
[----:B------:R-:W-:Y:S01]  /*25060*/  VIADD R13, R10, 0x1b400 ;  /* 0x0001b4000a0d7836 */ /* 0x000fe20000000000 */
[----:B------:R-:W-:Y:S01]  /*25070*/  UMOV UR6, 0x0 ;  /* 0x0000000000067882 */ /* 0x000fe20000000000 */
[----:B------:R-:W-:Y:S01]  /*25080*/  UMOV UR7, 0x12f00000 ;  /* 0x12f0000000077882 */ /* 0x000fe20000000000 */
[----:B------:R-:W-:-:S15]  /*25090*/  R2UR UR10, R21 ;  /* 0x00000000150a72ca */ /* 0x000fde00000e0000 */
.L_x_1891:
        /* <DEDUP_REMOVED lines=15> */
.L_x_1892:
        /* <DEDUP_REMOVED lines=13> */
.L_x_2057:
[----:B------:R-:W-:Y:S05]  /*25260*/  BSYNC B2 ;  /* 0x0000000000027941 */ /* 0x000fea0003800000 */
.L_x_1893:
        /* <DEDUP_REMOVED lines=11> */
.L_x_1896:
[----:B------:R-:W-:Y:S05]  /*25320*/  BSYNC B2 ;  /* 0x0000000000027941 */ /* 0x000fea0003800000 */
.L_x_1895:
        /* <DEDUP_REMOVED lines=9> */
.L_x_1897:
        /* <DEDUP_REMOVED lines=15> */
.L_x_1898:
        /* <DEDUP_REMOVED lines=10> */
.L_x_1885:
[----:B------:R-:W-:Y:S05]  /*25550*/  BSYNC B1 ;  /* 0x0000000000017941 */ /* 0x000fea0003800000 */
.L_x_1884:
        /* <DEDUP_REMOVED lines=9> */
.L_x_1914:
[----:B------:R-:W-:Y:S05]  /*255f0*/  YIELD ;  /* 0x0000000000007946 */ /* 0x000fea0003800000 */
[----:B------:R-:W-:Y:S04]  /*25600*/  BSSY B1, `(.L_x_1899) ;  /* 0x000007b000017945 */ /* 0x000fe80003800000 */
[----:B------:R-:W-:Y:S05]  /*25610*/  @!P6 BRA `(.L_x_1900) ;  /* 0x0000000400e4e947 */ /* 0x000fea0003800000 */
[----:B0-----:R-:W-:Y:S01]  /*25620*/  IMAD R10, R22, 0x8, R17 ;  /* 0x00000008160a7824 */ /* 0x001fe200078e0211 */
[----:B------:R-:W-:Y:S01]  /*25630*/  SHF.L.U32 R2, R31, 0x1f, RZ ;  /* 0x0000001f1f027819 */ /* 0x000fe200000006ff */
[----:B------:R-:W0:Y:S01]  /*25640*/  S2R R3, SR_TID.X ;  /* 0x0000000000037919 */ /* 0x000e220000002100 */
[----:B------:R-:W-:Y:S02]  /*25650*/  BSSY B2, `(.L_x_1901) ;  /* 0x0000005000027945 */ /* 0x000fe40003800000 */
[----:B------:R-:W1:Y:S01]  /*25660*/  SYNCS.PHASECHK.TRANS64.TRYWAIT P1, [R10+URZ+0x2a8a0], R2 ;  /* 0x02a8a0020a0075a7 */ /* 0x000e62000802017f */
[----:B0-----:R-:W-:-:S04]  /*25670*/  LOP3.LUT R3, R3, 0x7f, RZ, 0xc0, !PT ;  /* 0x0000007f03037812 */ /* 0x001fc800078ec0ff */
[----:B------:R-:W-:Y:S01]  /*25680*/  ISETP.NE.AND P2, PT, R3, RZ, PT ;  /* 0x000000ff0300720c */ /* 0x000fe20003f45270 */
[----:B-1----:R-:W-:-:S12]  /*25690*/  @!P1 BRA `(.L_x_1902) ;  /* 0x0000006c00509947 */ /* 0x002fd80003800000 */
.L_x_2058:
[----:B------:R-:W-:Y:S05]  /*256a0*/  BSYNC B2 ;  /* 0x0000000000027941 */ /* 0x000fea0003800000 */
.L_x_1901:
[----:B------:R-:W-:Y:S04]  /*256b0*/  BSSY B2, `(.L_x_1903) ;  /* 0x0000009000027945 */ /* 0x000fe80003800000 */
[----:B------:R-:W-:Y:S05]  /*256c0*/  @P2 BRA `(.L_x_1904) ;  /* 0x00000000001c2947 */ /* 0x000fea0003800000 */
[----:B------:R-:W1:Y:S01]  /*256d0*/  S2R R7, SR_TID.X ;  /* 0x0000000000077919 */ /* 0x000e620000002100 */
[----:B------:R-:W-:-:S04]  /*256e0*/  IMAD.MOV.U32 R3, RZ, RZ, 0x9000 ;  /* 0x00009000ff037424 */ /* 0x000fc800078e00ff */
[----:B------:R2:W-:Y:S01]  /*256f0*/  SYNCS.ARRIVE.TRANS64 RZ, [R10+URZ+0x2a890], R3 ;  /* 0x02a890030aff79a7 */ /* 0x0005e2000800003f */
[----:B-1----:R-:W-:-:S04]  /*25700*/  LOP3.LUT R7, R7, 0x1f, RZ, 0xc0, !PT ;  /* 0x0000001f07077812 */ /* 0x002fc800078ec0ff */
[----:B------:R-:W-:-:S13]  /*25710*/  ISETP.NE.AND P1, PT, R7, RZ, PT ;  /* 0x000000ff0700720c */ /* 0x000fda0003f25270 */
[----:B--2---:R-:W-:Y:S05]  /*25720*/  @!P1 BRA `(.L_x_1904) ;  /* 0x0000000000049947 */ /* 0x004fea0003800000 */
[----:B------:R-:W-:Y:S01]  /*25730*/  BPT.TRAP 0x1 ;  /* 0x000000040000795c */ /* 0x000fe20000300000 */
.L_x_1904:
[----:B------:R-:W-:Y:S05]  /*25740*/  BSYNC B2 ;  /* 0x0000000000027941 */ /* 0x000fea0003800000 */
.L_x_1903:
        /* <DEDUP_REMOVED lines=8> */
[----:B------:R-:W-:Y:S01]  /*257d0*/  VIADD R12, R3, 0x18400 ;  /* 0x00018400030c7836 */ /* 0x000fe20000000000 */
[----:B------:R-:W-:Y:S01]  /*257e0*/  UMOV UR6, 0x0 ;  /* 0x0000000000067882 */ /* 0x000fe20000000000 */
[----:B------:R-:W-:-:S10]  /*257f0*/  UMOV UR7, 0x12f00000 ;  /* 0x12f0000000077882 */ /* 0x000fd40000000000 */
.L_x_1905:
        /* <DEDUP_REMOVED lines=10> */
[----:B------:R-:W-:Y:S01]  /*258a0*/  IMAD.MOV.U32 R12, RZ, RZ, 0x40 ;  /* 0x00000040ff0c7424 */ /* 0x000fe200078e00ff */
[----:B------:R-:W-:Y:S01]  /*258b0*/  PLOP3.LUT P1, PT, PT, PT, PT, 0x80, 0x0 ;  /* 0x000000000000781c */ /* 0x000fe20003f2f070 */
[----:B------:R-:W-:Y:S01]  /*258c0*/  VIADD R14, R3, 0x1b400 ;  /* 0x0001b400030e7836 */ /* 0x000fe20000000000 */
[----:B------:R-:W-:Y:S01]  /*258d0*/  UMOV UR6, 0x0 ;  /* 0x0000000000067882 */ /* 0x000fe20000000000 */
[----:B------:R-:W-:Y:S01]  /*258e0*/  UMOV UR7, 0x12f00000 ;  /* 0x12f0000000077882 */ /* 0x000fe20000000000 */
[----:B------:R-:W-:-:S15]  /*258f0*/  R2UR UR10, R12 ;  /* 0x000000000c0a72ca */ /* 0x000fde00000e0000 */
.L_x_1906:
        /* <DEDUP_REMOVED lines=10> */
[----:B------:R-:W-:Y:S01]  /*259a0*/  PLOP3.LUT P1, PT, PT, PT, PT, 0x80, 0x0 ;  /* 0x000000000000781c */ /* 0x000fe20003f2f070 */
[----:B------:R-:W-:Y:S01]  /*259b0*/  VIADD R3, R3, 0x1e400 ;  /* 0x0001e40003037836 */ /* 0x000fe20000000000 */
[----:B------:R-:W-:Y:S01]  /*259c0*/  UMOV UR6, 0x0 ;  /* 0x0000000000067882 */ /* 0x000fe20000000000 */
[----:B------:R-:W-:Y:S01]  /*259d0*/  UMOV UR7, 0x12f00000 ;  /* 0x12f0000000077882 */ /* 0x000fe20000000000 */
[----:B------:R-:W-:-:S09]  /*259e0*/  UMOV UR10, 0x80 ;  /* 0x00000080000a7882 */ /* 0x000fd20000000000 */
.L_x_1907:
        /* <DEDUP_REMOVED lines=10> */
[----:B------:R-:W1:Y:S01]  /*25a90*/  SYNCS.PHASECHK.TRANS64.TRYWAIT P1, [R10+URZ+0x2a8c0], R2 ;  /* 0x02a8c0020a0075a7 */ /* 0x000e62000802017f */
[----:B------:R-:W-:Y:S04]  /*25aa0*/  BSSY B2, `(.L_x_1908) ;  /* 0x0000002000027945 */ /* 0x000fe80003800000 */
[----:B-1----:R-:W-:Y:S05]  /*25ab0*/  @!P1 BRA `(.L_x_1909) ;  /* 0x00000068005c9947 */ /* 0x002fea0003800000 */
.L_x_2059:
[----:B------:R-:W-:Y:S05]  /*25ac0*/  BSYNC B2 ;  /* 0x0000000000027941 */ /* 0x000fea0003800000 */
.L_x_1908:
[----:B------:R-:W-:Y:S01]  /*25ad0*/  BSSY B2, `(.L_x_1910) ;  /* 0x000000b000027945 */ /* 0x000fe20003800000 */
[----:B01----:R-:W-:Y:S02]  /*25ae0*/  IMAD.MOV.U32 R2, RZ, RZ, 0x0 ;  /* 0x00000000ff027424 */ /* 0x003fe400078e00ff */
[----:B------:R-:W-:Y:S01]  /*25af0*/  IMAD.MOV.U32 R3, RZ, RZ, 0x12f00000 ;  /* 0x12f00000ff037424 */ /* 0x000fe200078e00ff */
[----:B------:R-:W-:Y:S06]  /*25b00*/  @P2 BRA `(.L_x_1911) ;  /* 0x00000000001c2947 */ /* 0x000fec0003800000 */
[----:B------:R-:W0:Y:S01]  /*25b10*/  S2R R14, SR_TID.X ;  /* 0x00000000000e7919 */ /* 0x000e220000002100 */
[----:B------:R-:W-:-:S04]  /*25b20*/  IMAD.MOV.U32 R13, RZ, RZ, 0x6000 ;  /* 0x00006000ff0d7424 */ /* 0x000fc800078e00ff */
[----:B------:R1:W-:Y:S01]  /*25b30*/  SYNCS.ARRIVE.TRANS64 RZ, [R10+URZ+0x2a8b0], R13 ;  /* 0x02a8b00d0aff79a7 */ /* 0x0003e2000800003f */
[----:B0-----:R-:W-:-:S04]  /*25b40*/  LOP3.LUT R14, R14, 0x1f, RZ, 0xc0, !PT ;  /* 0x0000001f0e0e7812 */ /* 0x001fc800078ec0ff */
[----:B------:R-:W-:-:S13]  /*25b50*/  ISETP.NE.AND P1, PT, R14, RZ, PT ;  /* 0x000000ff0e00720c */ /* 0x000fda0003f25270 */
[----:B-1----:R-:W-:Y:S05]  /*25b60*/  @!P1 BRA `(.L_x_1911) ;  /* 0x0000000000049947 */ /* 0x002fea0003800000 */
[----:B------:R-:W-:Y:S01]  /*25b70*/  BPT.TRAP 0x1 ;  /* 0x000000040000795c */ /* 0x000fe20000300000 */
.L_x_1911:
[----:B------:R-:W-:Y:S05]  /*25b80*/  BSYNC B2 ;  /* 0x0000000000027941 */ /* 0x000fea0003800000 */
.L_x_1910:
[----:B------:R-:W-:Y:S01]  /*25b90*/  R2UR UR10, R15 ;  /* 0x000000000f0a72ca */ /* 0x000fe200000e0000 */
[----:B------:R-:W-:Y:S01]  /*25ba0*/  IMAD R13, R22, 0x6000, R17 ;  /* 0x00006000160d7824 */ /* 0x000fe200078e0211 */
[----:B------:R-:W-:Y:S01]  /*25bb0*/  R2UR UR6, R2 ;  /* 0x00000000020672ca */ /* 0x000fe200000e0000 */
[----:B------:R-:W-:Y:S01]  /*25bc0*/  UIADD3 UR4, UP0, UR36, 0x670, URZ ;  /* 0x0000067024047890 */ /* 0x000fe2000ff1e03f */
[----:B------:R-:W-:Y:S01]  /*25bd0*/  R2UR UR7, R3 ;  /* 0x00000000030772ca */ /* 0x000fe200000e0000 */
[----:B------:R-:W-:Y:S01]  /*25be0*/  VIADD R10, R10, 0x2a8b0 ;  /* 0x0002a8b00a0a7836 */ /* 0x000fe20000000000 */
[----:B------:R-:W-:Y:S01]  /*25bf0*/  PLOP3.LUT P1, PT, PT, PT, PT, 0x80, 0x0 ;  /* 0x000000000000781c */ /* 0x000fe20003f2f070 */
[----:B------:R-:W-:Y:S01]  /*25c00*/  VIADD R14, R13, 0x400 ;  /* 0x000004000d0e7836 */ /* 0x000fe20000000000 */
[----:B------:R-:W-:-:S12]  /*25c10*/  UIADD3.X UR5, URZ, UR37, URZ, UP0, !UPT ;  /* 0x000000253f057290 */ /* 0x000fd800087fe43f */
.L_x_1912:
        /* <DEDUP_REMOVED lines=15> */
.L_x_1913:
        /* <DEDUP_REMOVED lines=10> */
.L_x_1900:
[----:B------:R-:W-:Y:S05]  /*25db0*/  BSYNC B1 ;  /* 0x0000000000017941 */ /* 0x000fea0003800000 */
.L_x_1899:
[C---:B------:R-:W-:Y:S01]  /*25dc0*/  ISETP.GT.AND P2, PT, R11.reuse, R5, PT ;  /* 0x000000050b00720c */ /* 0x040fe20003f44270 */
[----:B------:R-:W-:Y:S02]  /*25dd0*/  VIADD R22, R22, 0x1 ;  /* 0x0000000116167836 */ /* 0x000fe40000000000 */
[----:B------:R-:W-:-:S03]  /*25de0*/  VIADD R11, R11, 0xffffffff ;  /* 0xffffffff0b0b7836 */ /* 0x000fc60000000000 */
[----:B------:R-:W-:-:S04]  /*25df0*/  ISETP.NE.AND P1, PT, R22, 0x2, PT ;  /* 0x000000021600780c */ /* 0x000fc80003f25270 */
[----:B------:R-:W-:Y:S02]  /*25e00*/  SEL R2, RZ, 0x1, P1 ;  /* 0x00000001ff027807 */ /* 0x000fe40000800000 */
[----:B------:R-:W-:Y:S02]  /*25e10*/  SEL R22, R22, RZ, P1 ;  /* 0x000000ff16167207 */ /* 0x000fe40000800000 */
[----:B------:R-:W-:Y:S01]  /*25e20*/  LOP3.LUT R31, R31, R2, RZ, 0x3c, !PT ;  /* 0x000000021f1f7212 */ /* 0x000fe200078e3cff */
[----:B------:R-:W-:Y:S06]  /*25e30*/  @P2 BRA `(.L_x_1914) ;  /* 0xfffffff400ec2947 */ /* 0x000fec000383ffff */
.L_x_1878:
[----:B------:R-:W-:Y:S05]  /*25e40*/  BSYNC B0 ;  /* 0x0000000000007941 */ /* 0x000fea0003800000 */
.L_x_1877:
[----:B------:R-:W1:Y:S01]  /*25e50*/  LDC R0, c[0x0][0x448] ;  /* 0x00011200ff007b82 */ /* 0x000e620000000800 */
[----:B------:R-:W-:Y:S01]  /*25e60*/  VIADD R5, R25, 0x7f ;  /* 0x0000007f19057836 */ /* 0x000fe20000000000 */
[----:B------:R-:W-:Y:S06]  /*25e70*/  @!P0 WARPSYNC.ALL ;  /* 0x0000000000008948 */ /* 0x000fec0003800000 */
[----:B------:R-:W2:Y:S08]  /*25e80*/  LDC.64 R2, c[0x0][0x9e0] ;  /* 0x00027800ff027b82 */ /* 0x000eb00000000a00 */
[----:B------:R-:W-:Y:S01]  /*25e90*/  @!P0 BAR.SYNC.DEFER_BLOCKING 0xc, 0x180 ;  /* 0x0306000000008b1d */ /* 0x000fe20000010000 */
[----:B-1----:R-:W-:-:S02]  /*25ea0*/  ISETP.NE.AND P1, PT, R0, 0x1, PT ;  /* 0x000000010000780c */ /* 0x002fc40003f25270 */
[----:B--2---:R-:W-:-:S11]  /*25eb0*/  ISETP.GE.AND P2, PT, R3, 0x1, PT ;  /* 0x000000010300780c */ /* 0x004fd60003f46270 */
[----:B------:R-:W1:Y:S08]  /*25ec0*/  @P1 LDC R4, c[0x0][0x44c] ;  /* 0x00011300ff041b82 */ /* 0x000e700000000800 */
[----:B------:R-:W2:Y:S01]  /*25ed0*/  @P1 LDC R0, c[0x0][0x450] ;  /* 0x00011400ff001b82 */ /* 0x000ea20000000800 */
[----:B-1----:R-:W-:-:S05]  /*25ee0*/  @P1 IMAD.HI.U32 R7, R5, R4, RZ ;  /* 0x0000000405071227 */ /* 0x002fca00078e00ff */
[----:B--2---:R-:W-:-:S05]  /*25ef0*/  @P1 SHF.R.U32.HI R5, RZ, R0, R7 ;  /* 0x00000000ff051219 */ /* 0x004fca0000011607 */
        /* <DEDUP_REMOVED lines=14> */
.L_x_1917:
[----:B------:R-:W-:-:S13]  /*25fe0*/  ISETP.NE.AND P0, PT, R3, 0x1, PT ;  /* 0x000000010300780c */ /* 0x000fda0003f05270 */
[----:B------:R-:W1:Y:S02]  /*25ff0*/  @P0 LDC.64 R4, c[0x0][0x9e8] ;  /* 0x00027a00ff040b82 */ /* 0x000e640000000a00 */
[----:B-1----:R-:W-:-:S05]  /*26000*/  @P0 IMAD.HI.U32 R4, R0, R4, RZ ;  /* 0x0000000400040227 */ /* 0x002fca00078e00ff */
[----:B------:R-:W-:-:S07]  /*26010*/  @P0 SHF.R.U32.HI R0, RZ, R5, R4 ;  /* 0x00000005ff000219 */ /* 0x000fce0000011604 */
.L_x_1918:
[----:B------:R-:W-:Y:S05]  /*26020*/  BSYNC B0 ;  /* 0x0000000000007941 */ /* 0x000fea0003800000 */
.L_x_1916:
[----:B------:R-:W-:-:S05]  /*26030*/  IMAD R5, R0, R3, R3 ;  /* 0x0000000300057224 */ /* 0x000fca00078e0203 */
[----:B------:R-:W-:-:S07]  /*26040*/  VIMNMX R2, R2, R5, PT ;  /* 0x0000000502027248 */ /* 0x000fce0003fe0100 */
.L_x_1915:
[----:B------:R-:W1:Y:S01]  /*26050*/  @P1 LDC R0, c[0x0][0x44c] ;  /* 0x00011300ff001b82 */ /* 0x000e620000000800 */
[----:B------:R-:W-:Y:S01]  /*26060*/  VIADD R2, R2, 0x5f ;  /* 0x0000005f02027836 */ /* 0x000fe20000000000 */
[----:B------:R-:W-:Y:S01]  /*26070*/  ULDC UR4, c[0x0][0x9dc] ;  /* 0x0002770000047ab9 */ /* 0x000fe20000000800 */
[----:B------:R-:W-:Y:S02]  /*26080*/  IMAD.MOV.U32 R5, RZ, RZ, R25 ;  /* 0x000000ffff057224 */ /* 0x000fe400078e0019 */
[----:B------:R-:W-:-:S03]  /*26090*/  IMAD.HI R2, R2, 0x2aaaaaab, RZ ;  /* 0x2aaaaaab02027827 */ /* 0x000fc600078e02ff */
[----:B------:R-:W2:Y:S01]  /*260a0*/  @P1 LDC R7, c[0x0][0x450] ;  /* 0x00011400ff071b82 */ /* 0x000ea20000000800 */
[----:B-1----:R-:W-:-:S05]  /*260b0*/  @P1 IMAD.HI.U32 R0, R25, R0, RZ ;  /* 0x0000000019001227 */ /* 0x002fca00078e00ff */
[----:B--2---:R-:W-:Y:S02]  /*260c0*/  @P1 SHF.R.U32.HI R5, RZ, R7, R0 ;  /* 0x00000007ff051219 */ /* 0x004fe40000011600 */
[----:B------:R-:W-:-:S03]  /*260d0*/  SHF.R.U32.HI R7, RZ, 0x1f, R2 ;  /* 0x0000001fff077819 */ /* 0x000fc60000011602 */
[----:B------:R-:W-:Y:S01]  /*260e0*/  IMAD.IADD R8, R8, 0x1, R5 ;  /* 0x0000000108087824 */ /* 0x000fe200078e0205 */
[----:B------:R-:W-:-:S03]  /*260f0*/  LEA.HI.SX32 R2, R2, R7, 0x1c ;  /* 0x0000000702027211 */ /* 0x000fc600078fe2ff */
[----:B------:R-:W-:Y:S01]  /*26100*/  VIADD R0, R8, -UR4 ;  /* 0x8000000408007c36 */ /* 0x000fe20008000000 */
[----:B------:R-:W-:Y:S01]  /*26110*/  VIMNMX R19, R19, R2, PT ;  /* 0x0000000213137248 */ /* 0x000fe20003fe0100 */
[----:B------:R-:W-:Y:S06]  /*26120*/  @!P2 BRA `(.L_x_1919) ;  /* 0x000000000044a947 */ /* 0x000fec0003800000 */
[----:B------:R-:W-:Y:S01]  /*26130*/  ISETP.GT.AND P0, PT, R8, -0x1, PT ;  /* 0xffffffff0800780c */ /* 0x000fe20003f04270 */
[----:B------:R-:W-:-:S12]  /*26140*/  BSSY B0, `(.L_x_1920) ;  /* 0x000000d000007945 */ /* 0x000fd80003800000 */
[----:B------:R-:W-:Y:S05]  /*26150*/  @P0 BRA `(.L_x_1921) ;  /* 0x00000000001c0947 */ /* 0x000fea0003800000 */
[----:B------:R-:W-:Y:S02]  /*26160*/  ISETP.NE.AND P0, PT, R3, 0x1, PT ;  /* 0x000000010300780c */ /* 0x000fe40003f05270 */
[----:B------:R-:W-:-:S11]  /*26170*/  LOP3.LUT R7, RZ, R8, RZ, 0x33, !PT ;  /* 0x00000008ff077212 */ /* 0x000fd600078e33ff */
[----:B------:R-:W1:Y:S02]  /*26180*/  @P0 LDC.64 R4, c[0x0][0x9e8] ;  /* 0x00027a00ff040b82 */ /* 0x000e640000000a00 */
[----:B-1----:R-:W-:-:S05]  /*26190*/  @P0 IMAD.HI.U32 R4, R7, R4, RZ ;  /* 0x0000000407040227 */ /* 0x002fca00078e00ff */
[----:B------:R-:W-:-:S04]  /*261a0*/  @P0 SHF.R.U32.HI R7, RZ, R5, R4 ;  /* 0x00000005ff070219 */ /* 0x000fc80000011604 */
[----:B------:R-:W-:Y:S01]  /*261b0*/  LOP3.LUT R8, RZ, R7, RZ, 0x33, !PT ;  /* 0x00000007ff087212 */ /* 0x000fe200078e33ff */
[----:B------:R-:W-:Y:S06]  /*261c0*/  BRA `(.L_x_1922) ;  /* 0x0000000000107947 */ /* 0x000fec0003800000 */
.L_x_1921:
[----:B------:R-:W-:-:S13]  /*261d0*/  ISETP.NE.AND P0, PT, R3, 0x1, PT ;  /* 0x000000010300780c */ /* 0x000fda0003f05270 */
[----:B------:R-:W1:Y:S02]  /*261e0*/  @P0 LDC.64 R4, c[0x0][0x9e8] ;  /* 0x00027a00ff040b82 */ /* 0x000e640000000a00 */
[----:B-1----:R-:W-:-:S05]  /*261f0*/  @P0 IMAD.HI.U32 R4, R8, R4, RZ ;  /* 0x0000000408040227 */ /* 0x002fca00078e00ff */
[----:B------:R-:W-:-:S07]  /*26200*/  @P0 SHF.R.U32.HI R8, RZ, R5, R4 ;  /* 0x00000005ff080219 */ /* 0x000fce0000011604 */
.L_x_1922:
[----:B------:R-:W-:Y:S05]  /*26210*/  BSYNC B0 ;  /* 0x0000000000007941 */ /* 0x000fea0003800000 */
.L_x_1920:
[----:B------:R-:W-:-:S05]  /*26220*/  IMAD R3, R8, R3, RZ ;  /* 0x0000000308037224 */ /* 0x000fca00078e02ff */
[----:B------:R-:W-:-:S07]  /*26230*/  VIMNMX R0, R0, R3, !PT ;  /* 0x0000000300007248 */ /* 0x000fce0007fe0100 */
.L_x_1919:
[----:B------:R-:W-:Y:S01]  /*26240*/  ISETP.NE.AND P1, PT, R6, RZ, PT ;  /* 0x000000ff0600720c */ /* 0x000fe20003f25270 */
[----:B------:R-:W-:Y:S01]  /*26250*/  IMAD.HI R0, R0, 0x2aaaaaab, RZ ;  /* 0x2aaaaaab00007827 */ /* 0x000fe200078e02ff */
[----:B------:R-:W-:Y:S03]  /*26260*/  BSSY B0, `(.L_x_1923) ;  /* 0x0000022000007945 */ /* 0x000fe60003800000 */
[----:B------:R-:W-:Y:S01]  /*26270*/  IMAD.MOV.U32 R2, RZ, RZ, RZ ;  /* 0x000000ffff027224 */ /* 0x000fe200078e00ff */
[----:B------:R-:W-:-:S04]  /*26280*/  SHF.R.U32.HI R3, RZ, 0x1f, R0 ;  /* 0x0000001fff037819 */ /* 0x000fc80000011600 */
[----:B------:R-:W-:-:S03]  /*26290*/  LEA.HI.SX32 R0, R0, R3, 0x1c ;  /* 0x0000000300007211 */ /* 0x000fc600078fe2ff */
[----:B------:R-:W1:Y:S01]  /*262a0*/  @!P1 LDC R6, c[0x0][0x9f0] ;  /* 0x00027c00ff069b82 */ /* 0x000e620000000800 */
[----:B------:R-:W-:-:S04]  /*262b0*/  VIMNMX R0, RZ, R0, !PT ;  /* 0x00000000ff007248 */ /* 0x000fc80007fe0100 */
[----:B------:R-:W-:-:S13]  /*262c0*/  ISETP.GT.AND P0, PT, R19, R0, PT ;  /* 0x000000001300720c */ /* 0x000fda0003f04270 */
[----:B------:R-:W-:Y:S05]  /*262d0*/  @!P0 BRA `(.L_x_1924) ;  /* 0x0000000000688947 */ /* 0x000fea0003800000 */
[-C--:B-1----:R-:W-:Y:S01]  /*262e0*/  IABS R4, R6.reuse ;  /* 0x0000000600047213 */ /* 0x082fe20000000000 */
[----:B------:R-:W-:Y:S01]  /*262f0*/  IMAD.MOV.U32 R2, RZ, RZ, RZ ;  /* 0x000000ffff027224 */ /* 0x000fe200078e00ff */
[----:B------:R-:W-:Y:S02]  /*26300*/  IABS R8, R6 ;  /* 0x0000000600087213 */ /* 0x000fe40000000000 */
[----:B------:R-:W1:Y:S08]  /*26310*/  I2F.RP R5, R4 ;  /* 0x0000000400057306 */ /* 0x000e700000209400 */
[----:B-1----:R-:W1:Y:S02]  /*26320*/  MUFU.RCP R5, R5 ;  /* 0x0000000500057308 */ /* 0x002e640000001000 */
[----:B-1----:R-:W-:-:S06]  /*26330*/  VIADD R7, R5, 0xffffffe ;  /* 0x0ffffffe05077836 */ /* 0x002fcc0000000000 */
[----:B------:R1:W2:Y:S02]  /*26340*/  F2I.FTZ.U32.TRUNC.NTZ R3, R7 ;  /* 0x0000000700037305 */ /* 0x0002a4000021f000 */
[----:B-1----:R-:W-:Y:S02]  /*26350*/  IMAD.MOV R7, RZ, RZ, -R8 ;  /* 0x000000ffff077224 */ /* 0x002fe400078e0a08 */
[----:B--2---:R-:W-:-:S04]  /*26360*/  IMAD.MOV R11, RZ, RZ, -R3 ;  /* 0x000000ffff0b7224 */ /* 0x004fc800078e0a03 */
        /* <DEDUP_REMOVED lines=17> */
.L_x_1924:
[----:B------:R-:W-:Y:S05]  /*26480*/  BSYNC B0 ;  /* 0x0000000000007941 */ /* 0x000fea0003800000 */
.L_x_1923:
[-C--:B------:R-:W-:Y:S01]  /*26490*/  IMAD R0, R9, R2.reuse, R0 ;  /* 0x0000000209007224 */ /* 0x080fe200078e0200 */
[----:B------:R-:W-:Y:S04]  /*264a0*/  BSSY B7, `(.L_x_1925) ;  /* 0x0000365000077945 */ /* 0x000fe80003800000 */
[----:B------:R-:W-:Y:S01]  /*264b0*/  VIADDMNMX R19, R0, R2, R19, PT ;  /* 0x0000000200137246 */ /* 0x000fe20003800113 */
[----:B------:R2:W-:Y:S03]  /*264c0*/  STL [R1], R0 ;  /* 0x0000000001007387 */ /* 0x0005e60000100800 */
[----:B------:R-:W-:Y:S01]  /*264d0*/  ISETP.GT.AND P0, PT, R19, R0, PT ;  /* 0x000000001300720c */ /* 0x000fe20003f04270 */
[----:B------:R2:W-:-:S12]  /*264e0*/  STL [R1+0x20], R19 ;  /* 0x0000201301007387 */ /* 0x0005d80000100800 */
[----:B--2---:R-:W-:Y:S05]  /*264f0*/  @P0 BRA `(.L_x_1926) ;  /* 0x0000000000440947 */ /* 0x004fea0003800000 */
[----:B------:R-:W2:Y:S02]  /*26500*/  S2R R3, SR_TID.X ;  /* 0x0000000000037919 */ /* 0x000ea40000002100 */
[----:B--2---:R-:W-:-:S04]  /*26510*/  LOP3.LUT R3, R3, 0x7f, RZ, 0xc0, !PT ;  /* 0x0000007f03037812 */ /* 0x004fc800078ec0ff */
[----:B------:R-:W-:-:S13]  /*26520*/  ISETP.NE.AND P0, PT, R3, RZ, PT ;  /* 0x000000ff0300720c */ /* 0x000fda0003f05270 */
[----:B------:R-:W-:Y:S05]  /*26530*/  @P0 BRA `(.L_x_1927) ;  /* 0x00000034006c0947 */ /* 0x000fea0003800000 */
[----:B------:R-:W2:Y:S01]  /*26540*/  S2R R5, SR_LANEID ;  /* 0x0000000000057919 */ /* 0x000ea20000000000 */
[----:B------:R-:W-:Y:S01]  /*26550*/  VOTEU.ANY UR4, UPT, PT ;  /* 0x0000000000047886 */ /* 0x000fe200038e0100 */
[----:B------:R-:W3:Y:S01]  /*26560*/  LDC.64 R2, c[0x0][0xc60] ;  /* 0x00031800ff027b82 */ /* 0x000ee20000000a00 */
[----:B------:R-:W2:Y:S02]  /*26570*/  FLO.U32 R0, UR4 ;  /* 0x0000000400007d00 */ /* 0x000ea400080e0000 */
[----:B--2---:R-:W-:-:S06]  /*26580*/  ISETP.EQ.U32.AND P0, PT, R0, R5, PT ;  /* 0x000000050000720c */ /* 0x004fcc0003f02070 */
[----:B------:R-:W3:Y:S07]  /*26590*/  POPC R5, UR4 ;  /* 0x0000000400057d09 */ /* 0x000eee0008000000 */
[----:B---3--:R-:W2:Y:S01]  /*265a0*/  @P0 ATOMG.E.ADD.STRONG.GPU PT, R3, desc[UR60][R2.64], R5 ;  /* 0x00000005020309a8 */ /* 0x008ea200081ee1fc */
[----:B------:R-:W3:Y:S02]  /*265b0*/  S2R R4, SR_LTMASK ;  /* 0x0000000000047919 */ /* 0x000ee40000003900 */
[----:B---3--:R-:W-:-:S04]  /*265c0*/  LOP3.LUT R4, R4, UR4, RZ, 0xc0, !PT ;  /* 0x0000000404047c12 */ /* 0x008fc8000f8ec0ff */
[----:B------:R-:W3:Y:S01]  /*265d0*/  POPC R7, R4 ;  /* 0x0000000400077309 */ /* 0x000ee20000000000 */
[----:B--2---:R-:W3:Y:S02]  /*265e0*/  SHFL.IDX PT, R0, R3, R0, 0x1f ;  /* 0x00001f0003007589 */ /* 0x004ee400000e0000 */
[----:B---3--:R-:W-:Y:S01]  /*265f0*/  IADD3 R24, R0, UR38, R7 ;  /* 0x0000002600187c10 */ /* 0x008fe2000fffe007 */
[----:B------:R-:W-:Y:S06]  /*26600*/  BRA `(.L_x_1927) ;  /* 0x0000003400387947 */ /* 0x000fec0003800000 */
.L_x_1926:
        /* <DEDUP_REMOVED lines=9> */
[----:B------:R-:W2:Y:S01]  /*266a0*/  LDC.64 R2, c[0x4][R2] ;  /* 0x0100000002027b82 */ /* 0x000ea20000000a00 */
[----:B------:R-:W-:Y:S02]  /*266b0*/  IMAD.U32 R5, RZ, RZ, UR7 ;  /* 0x00000007ff057e24 */ /* 0x000fe4000f8e00ff */
[----:B-1----:R-:W-:Y:S02]  /*266c0*/  IMAD.U32 R6, RZ, RZ, UR8 ;  /* 0x00000008ff067e24 */ /* 0x002fe4000f8e00ff */
[----:B------:R-:W-:-:S02]  /*266d0*/  IMAD.U32 R7, RZ, RZ, UR9 ;  /* 0x00000009ff077e24 */ /* 0x000fc4000f8e00ff */
[----:B0-----:R-:W-:Y:S02]  /*266e0*/  IMAD.U32 R10, RZ, RZ, UR4 ;  /* 0x00000004ff0a7e24 */ /* 0x001fe4000f8e00ff */
[----:B------:R-:W-:Y:S02]  /*266f0*/  IMAD.U32 R11, RZ, RZ, UR5 ;  /* 0x00000005ff0b7e24 */ /* 0x000fe4000f8e00ff */
[----:B------:R-:W-:Y:S02]  /*26700*/  IMAD.MOV.U32 R8, RZ, RZ, 0x70 ;  /* 0x00000070ff087424 */ /* 0x000fe400078e00ff */
[----:B------:R-:W-:Y:S02]  /*26710*/  IMAD.MOV.U32 R12, RZ, RZ, 0x1 ;  /* 0x00000001ff0c7424 */ /* 0x000fe400078e00ff */
[----:B------:R-:W-:-:S07]  /*26720*/  IMAD.MOV.U32 R13, RZ, RZ, RZ ;  /* 0x000000ffff0d7224 */ /* 0x000fce00078e00ff */
[----:B------:R-:W-:-:S07]  /*26730*/  LEPC R20, `(.L_x_1929) ;  /* 0x000000001014794e */ /* 0x000fce0000000000 */
[----:B--2---:R-:W-:Y:S05]  /*26740*/  CALL.ABS.NOINC R2 ;  /* 0x0000000002007343 */ /* 0x004fea0003c00000 */
.L_x_1929:
[----:B------:R-:W-:Y:S05]  /*26750*/  BSYNC B6 ;  /* 0x0000000000067941 */ /* 0x000fea0003800000 */
.L_x_1928:
        /* <DEDUP_REMOVED lines=8> */
[----:B------:R2:W3:Y:S01]  /*267e0*/  LDC.64 R2, c[0x4][R18] ;  /* 0x0100000012027b82 */ /* 0x0004e20000000a00 */
[----:B------:R-:W-:Y:S02]  /*267f0*/  IMAD.U32 R4, RZ, RZ, UR6 ;  /* 0x00000006ff047e24 */ /* 0x000fe4000f8e00ff */
[----:B------:R-:W-:Y:S02]  /*26800*/  IMAD.U32 R5, RZ, RZ, UR7 ;  /* 0x00000007ff057e24 */ /* 0x000fe4000f8e00ff */
[----:B-1----:R-:W-:Y:S02]  /*26810*/  IMAD.U32 R6, RZ, RZ, UR8 ;  /* 0x00000008ff067e24 */ /* 0x002fe4000f8e00ff */
[----:B------:R-:W-:-:S02]  /*26820*/  IMAD.U32 R7, RZ, RZ, UR9 ;  /* 0x00000009ff077e24 */ /* 0x000fc4000f8e00ff */
[----:B0-----:R-:W-:Y:S02]  /*26830*/  IMAD.U32 R10, RZ, RZ, UR4 ;  /* 0x00000004ff0a7e24 */ /* 0x001fe4000f8e00ff */
[----:B------:R-:W-:Y:S02]  /*26840*/  IMAD.U32 R11, RZ, RZ, UR5 ;  /* 0x00000005ff0b7e24 */ /* 0x000fe4000f8e00ff */
[----:B------:R-:W-:Y:S02]  /*26850*/  IMAD.MOV.U32 R8, RZ, RZ, 0x70 ;  /* 0x00000070ff087424 */ /* 0x000fe400078e00ff */
[----:B------:R-:W-:Y:S02]  /*26860*/  IMAD.MOV.U32 R12, RZ, RZ, 0x1 ;  /* 0x00000001ff0c7424 */ /* 0x000fe400078e00ff */
[----:B--2---:R-:W-:-:S07]  /*26870*/  IMAD.MOV.U32 R13, RZ, RZ, RZ ;  /* 0x000000ffff0d7224 */ /* 0x004fce00078e00ff */
[----:B------:R-:W-:-:S07]  /*26880*/  LEPC R20, `(.L_x_1932) ;  /* 0x000000001014794e */ /* 0x000fce0000000000 */
[----:B---3--:R-:W-:Y:S05]  /*26890*/  CALL.ABS.NOINC R2 ;  /* 0x0000000002007343 */ /* 0x008fea0003c00000 */
.L_x_1932:
        /* <DEDUP_REMOVED lines=15> */
.L_x_1931:
[----:B------:R-:W-:Y:S05]  /*26990*/  BSYNC B6 ;  /* 0x0000000000067941 */ /* 0x000fea0003800000 */
.L_x_1930:
[----:B------:R-:W-:Y:S01]  /*269a0*/  ULDC.64 UR4, c[0x0][0x9f8] ;  /* 0x00027e0000047ab9 */ /* 0x000fe20000000a00 */
[----:B------:R-:W2:Y:S01]  /*269b0*/  LDL R18, [R1+0x4] ;  /* 0x0000040001127983 */ /* 0x000ea20000100800 */
[----:B------:R-:W-:Y:S01]  /*269c0*/  ISETP.NE.U32.AND P0, PT, RZ, UR4, PT ;  /* 0x00000004ff007c0c */ /* 0x000fe2000bf05070 */
[----:B------:R-:W-:Y:S01]  /*269d0*/  IMAD.MOV.U32 R33, RZ, RZ, R27 ;  /* 0x000000ffff217224 */ /* 0x000fe200078e001b */
[----:B------:R-:W3:Y:S01]  /*269e0*/  LDC R0, c[0x0][0x430] ;  /* 0x00010c00ff007b82 */ /* 0x000ee20000000800 */
[----:B------:R-:W4:Y:S01]  /*269f0*/  S2R R20, SR_TID.X ;  /* 0x0000000000147919 */ /* 0x000f220000002100 */
[----:B------:R-:W-:Y:S01]  /*26a00*/  ISETP.NE.AND.EX P0, PT, RZ, UR5, PT, P0 ;  /* 0x00000005ff007c0c */ /* 0x000fe2000bf05300 */
[----:B------:R-:W-:Y:S01]  /*26a10*/  VIADD R23, R19, 0xffffffff ;  /* 0xffffffff13177836 */ /* 0x000fe20000000000 */
[----:B------:R-:W-:-:S11]  /*26a20*/  ULDC UR4, c[0x0][0x320] ;  /* 0x0000c80000047ab9 */ /* 0x000fd60000000800 */
[----:B------:R-:W0:Y:S01]  /*26a30*/  @P0 LDC.64 R2, c[0x0][0x9f8] ;  /* 0x00027e00ff020b82 */ /* 0x000e220000000a00 */
[----:B----4-:R-:W-:Y:S01]  /*26a40*/  LOP3.LUT R20, R20, 0x7f, RZ, 0xc0, !PT ;  /* 0x0000007f14147812 */ /* 0x010fe200078ec0ff */
[----:B0-----:R-:W-:-:S05]  /*26a50*/  @P0 IMAD.WIDE R2, R27, 0x4, R2 ;  /* 0x000000041b020825 */ /* 0x001fca00078e0202 */
[----:B------:R0:W4:Y:S01]  /*26a60*/  @P0 LDG.E R33, desc[UR60][R2.64] ;  /* 0x0000003c02210981 */ /* 0x000122000c1e1900 */
[----:B------:R-:W-:Y:S02]  /*26a70*/  SHF.R.U32.HI R21, RZ, 0x3, R20 ;  /* 0x00000003ff157819 */ /* 0x000fe40000011614 */
[----:B---3--:R-:W-:Y:S01]  /*26a80*/  ISETP.NE.AND P1, PT, R0, 0x1, PT ;  /* 0x000000010000780c */ /* 0x008fe20003f25270 */
[----:B------:R-:W3:Y:S01]  /*26a90*/  S2R R20, SR_TID.X ;  /* 0x0000000000147919 */ /* 0x000ee20000002100 */
[----:B------:R-:W0:Y:S11]  /*26aa0*/  S2R R19, SR_TID.X ;  /* 0x0000000000137919 */ /* 0x000e360000002100 */
[----:B-1----:R-:W1:Y:S08]  /*26ab0*/  @P1 LDC R6, c[0x0][0x434] ;  /* 0x00010d00ff061b82 */ /* 0x002e700000000800 */
[----:B------:R-:W1:Y:S01]  /*26ac0*/  @P1 LDC R7, c[0x0][0x438] ;  /* 0x00010e00ff071b82 */ /* 0x000e620000000800 */
[----:B---3--:R-:W-:-:S02]  /*26ad0*/  IMAD.SHL.U32 R20, R20, 0x10, RZ ;  /* 0x0000001014147824 */ /* 0x008fc400078e00ff */
[----:B0-----:R-:W-:-:S03]  /*26ae0*/  IMAD.SHL.U32 R19, R19, 0x8, RZ ;  /* 0x0000000813137824 */ /* 0x001fc600078e00ff */
[----:B------:R-:W-:Y:S02]  /*26af0*/  LOP3.LUT R20, R21, 0x70, R20, 0xf8, !PT ;  /* 0x0000007015147812 */ /* 0x000fe400078ef814 */
[----:B------:R-:W-:-:S03]  /*26b00*/  LOP3.LUT R19, R19, 0x38, RZ, 0xc0, !PT ;  /* 0x0000003813137812 */ /* 0x000fc600078ec0ff */
[----:B------:R-:W-:-:S05]  /*26b10*/  IMAD R4, R23, 0x60, R20 ;  /* 0x0000006017047824 */ /* 0x000fca00078e0214 */
[----:B------:R-:W-:-:S04]  /*26b20*/  ISETP.GE.AND P0, PT, R4, R37, PT ;  /* 0x000000250400720c */ /* 0x000fc80003f06270 */
[----:B------:R-:W-:Y:S02]  /*26b30*/  ISETP.GT.U32.OR P0, PT, R20, 0x5f, P0 ;  /* 0x0000005f1400780c */ /* 0x000fe40000704470 */
[----:B------:R-:W-:Y:S01]  /*26b40*/  LOP3.LUT R16, R16, 0xfffffff7, RZ, 0xc0, !PT ;  /* 0xfffffff710107812 */ /* 0x000fe200078ec0ff */
[----:B------:R-:W-:Y:S01]  /*26b50*/  UMOV UR5, 0xffffffff ;  /* 0xffffffff00057882 */ /* 0x000fe20000000000 */
[----:B--2---:R-:W-:Y:S01]  /*26b60*/  IMAD.IADD R5, R4, 0x1, R18 ;  /* 0x0000000104057824 */ /* 0x004fe200078e0212 */
[----:B------:R-:W-:-:S03]  /*26b70*/  LOP3.LUT R18, R19, 0x40, RZ, 0xfc, !PT ;  /* 0x0000004013127812 */ /* 0x000fc600078efcff */
[----:B-1----:R-:W-:Y:S01]  /*26b80*/  @P1 IMAD.HI.U32 R6, R5, R6, RZ ;  /* 0x0000000605061227 */ /* 0x002fe200078e00ff */
[----:B------:R-:W-:-:S03]  /*26b90*/  ISETP.GE.AND P2, PT, R18, UR4, PT ;  /* 0x0000000412007c0c */ /* 0x000fc6000bf46270 */
[----:B------:R-:W-:Y:S01]  /*26ba0*/  IMAD.MOV.U32 R4, RZ, RZ, R5 ;  /* 0x000000ffff047224 */ /* 0x000fe200078e0005 */
[----:B------:R-:W-:Y:S02]  /*26bb0*/  @P1 SHF.R.U32.HI R4, RZ, R7, R6 ;  /* 0x00000007ff041219 */ /* 0x000fe40000011606 */
[----:B------:R-:W-:Y:S01]  /*26bc0*/  ISETP.GE.AND P1, PT, R19, UR4, PT ;  /* 0x0000000413007c0c */ /* 0x000fe2000bf26270 */
[----:B------:R-:W-:Y:S02]  /*26bd0*/  ULDC UR4, c[0x0][0x2f4] ;  /* 0x0000bd0000047ab9 */ /* 0x000fe40000000800 */
[----:B------:R-:W-:Y:S01]  /*26be0*/  IMAD.MOV R2, RZ, RZ, -R4 ;  /* 0x000000ffff027224 */ /* 0x000fe200078e0a04 */
[----:B------:R-:W-:-:S03]  /*26bf0*/  SEL R29, RZ, 0x1, P1 ;  /* 0x00000001ff1d7807 */ /* 0x000fc60000800000 */
[----:B------:R-:W-:Y:S01]  /*26c00*/  IMAD R0, R0, R2, R5 ;  /* 0x0000000200007224 */ /* 0x000fe200078e0205 */
[----:B------:R-:W-:Y:S01]  /*26c10*/  SEL R5, RZ, 0xffffffff, P2 ;  /* 0xffffffffff057807 */ /* 0x000fe20001000000 */
[----:B------:R-:W0:Y:S04]  /*26c20*/  @!P0 LDC.64 R2, c[0x0][0x428] ;  /* 0x00010a00ff028b82 */ /* 0x000e280000000a00 */
[----:B------:R-:W-:Y:S01]  /*26c30*/  IMAD.SHL.U32 R6, R5, 0x2, RZ ;  /* 0x0000000205067824 */ /* 0x000fe200078e00ff */
[----:B------:R-:W-:-:S04]  /*26c40*/  @!P0 SHF.R.S32.HI R5, RZ, 0x1f, R4 ;  /* 0x0000001fff058819 */ /* 0x000fc80000011404 */
[----:B------:R-:W-:Y:S02]  /*26c50*/  LOP3.LUT R29, R6, 0x2, R29, 0xe2, !PT ;  /* 0x00000002061d7812 */ /* 0x000fe400078ee21d */
[----:B----4-:R-:W-:Y:S01]  /*26c60*/  SHF.R.S32.HI R8, RZ, 0x1f, R33 ;  /* 0x0000001fff087819 */ /* 0x010fe20000011421 */
[----:B0-----:R-:W-:-:S04]  /*26c70*/  @!P0 IMAD.WIDE.U32 R4, R33, R2, R4 ;  /* 0x0000000221048225 */ /* 0x001fc800078e0004 */
[----:B------:R-:W-:Y:S01]  /*26c80*/  @!P0 IMAD R6, R8, R2, RZ ;  /* 0x0000000208068224 */ /* 0x000fe200078e02ff */
[----:B------:R-:W-:Y:S01]  /*26c90*/  ISETP.GE.AND P2, PT, R19, UR4, PT ;  /* 0x0000000413007c0c */ /* 0x000fe2000bf46270 */
[----:B------:R0:W-:Y:S02]  /*26ca0*/  STL [R1+0x8], R8 ;  /* 0x0000080801007387 */ /* 0x0001e40000100800 */
[----:B------:R-:W-:Y:S02]  /*26cb0*/  @!P0 IMAD R6, R33, R3, R6 ;  /* 0x0000000321068224 */ /* 0x000fe400078e0206 */
[----:B------:R-:W1:Y:S02]  /*26cc0*/  @!P0 LDC.64 R2, c[0x0][0x418] ;  /* 0x00010600ff028b82 */ /* 0x000e640000000a00 */
[----:B------:R-:W-:Y:S02]  /*26cd0*/  @!P0 IMAD.IADD R6, R5, 0x1, R6 ;  /* 0x0000000105068824 */ /* 0x000fe400078e0206 */
[----:B------:R-:W-:Y:S01]  /*26ce0*/  IMAD.U32 R5, RZ, RZ, UR39 ;  /* 0x00000027ff057e24 */ /* 0x000fe2000f8e00ff */
[----:B-1----:R-:W-:-:S04]  /*26cf0*/  @!P0 LEA R2, P1, R4, R2, 0x2 ;  /* 0x0000000204028211 */ /* 0x002fc800078210ff */
[----:B------:R-:W-:Y:S01]  /*26d00*/  @!P0 LEA.HI.X R3, R4, R3, R6, 0x2, P1 ;  /* 0x0000000304038211 */ /* 0x000fe200008f1406 */
[----:B------:R-:W-:-:S06]  /*26d10*/  IMAD.MOV.U32 R4, RZ, RZ, RZ ;  /* 0x000000ffff047224 */ /* 0x000fcc00078e00ff */
[----:B------:R1:W5:Y:S01]  /*26d20*/  @!P0 LDG.E R4, desc[UR60][R2.64] ;  /* 0x0000003c02048981 */ /* 0x000362000c1e1900 */
[----:B------:R-:W-:Y:S02]  /*26d30*/  ISETP.GT.U32.AND P0, PT, R20, 0x5f, PT ;  /* 0x0000005f1400780c */ /* 0x000fe40003f04070 */
[----:B------:R-:W-:Y:S02]  /*26d40*/  ISETP.NE.AND P3, PT, R5, 0x3, PT ;  /* 0x000000030500780c */ /* 0x000fe40003f65270 */
[----:B0-----:R-:W-:Y:S02]  /*26d50*/  LOP3.LUT R8, R19, 0x80, RZ, 0xfc, !PT ;  /* 0x0000008013087812 */ /* 0x001fe400078efcff */
[----:B------:R-:W-:-:S07]  /*26d60*/  ISETP.GE.AND P1, PT, R18, UR4, PT ;  /* 0x0000000412007c0c */ /* 0x000fce000bf26270 */
[----:B------:R-:W-:Y:S02]  /*26d70*/  @P0 LOP3.LUT R16, R16, 0x8, RZ, 0xfc, !PT ;  /* 0x0000000810100812 */ /* 0x000fe400078efcff */
[----:B------:R-:W-:Y:S02]  /*26d80*/  ISETP.GE.AND P0, PT, R8, UR4, PT ;  /* 0x0000000408007c0c */ /* 0x000fe4000bf06270 */
[----:B------:R-:W-:-:S04]  /*26d90*/  LOP3.LUT R16, R16, 0xffffffef, RZ, 0xc0, !PT ;  /* 0xffffffef10107812 */ /* 0x000fc800078ec0ff */
[----:B------:R-:W-:-:S04]  /*26da0*/  @P3 LOP3.LUT R16, R16, 0x10, RZ, 0xfc, !PT ;  /* 0x0000001010103812 */ /* 0x000fc800078efcff */
[----:B------:R-:W-:-:S04]  /*26db0*/  LOP3.LUT R16, R16, 0xfffffffb, RZ, 0xc0, !PT ;  /* 0xfffffffb10107812 */ /* 0x000fc800078ec0ff */
[----:B------:R-:W-:-:S04]  /*26dc0*/  @P2 LOP3.LUT R16, R16, 0x4, RZ, 0xfc, !PT ;  /* 0x0000000410102812 */ /* 0x000fc800078efcff */
[----:B------:R-:W-:-:S04]  /*26dd0*/  LOP3.LUT R16, R16, 0xfffffffe, RZ, 0xc0, !PT ;  /* 0xfffffffe10107812 */ /* 0x000fc800078ec0ff */
[----:B------:R-:W-:-:S04]  /*26de0*/  LOP3.LUT R16, R16, 0xfffffffd, RZ, 0xc0, !PT ;  /* 0xfffffffd10107812 */ /* 0x000fc800078ec0ff */
[----:B------:R-:W-:-:S04]  /*26df0*/  @P1 LOP3.LUT R16, R16, 0x2, RZ, 0xfc, !PT ;  /* 0x0000000210101812 */ /* 0x000fc800078efcff */
[----:B------:R-:W-:Y:S01]  /*26e00*/  @P0 LOP3.LUT R16, R16, 0x1, RZ, 0xfc, !PT ;  /* 0x0000000110100812 */ /* 0x000fe200078efcff */
[----:B-1----:R-:W-:Y:S06]  /*26e10*/  BRA.DIV UR5, `(.L_x_1933) ;  /* 0x0000005605987947 */ /* 0x002fec000b800000 */
.L_x_2062:
[----:B------:R-:W-:Y:S05]  /*26e20*/  @!P3 BRA `(.L_x_1934) ;  /* 0x000000000004b947 */ /* 0x000fea0003800000 */
[----:B------:R-:W-:Y:S01]  /*26e30*/  BPT.TRAP 0x1 ;  /* 0x000000040000795c */ /* 0x000fe20000300000 */
.L_x_1934:
        /* <DEDUP_REMOVED lines=23> */
.L_x_2063:
[----:B------:R-:W-:Y:S05]  /*26fb0*/  BSYNC B0 ;  /* 0x0000000000007941 */ /* 0x000fea0003800000 */
.L_x_1935:
[----:B------:R-:W1:Y:S01]  /*26fc0*/  S2R R8, SR_TID.X ;  /* 0x0000000000087919 */ /* 0x000e620000002100 */
[----:B------:R-:W-:Y:S01]  /*26fd0*/  ULDC.64 UR4, c[0x0][0x300] ;  /* 0x0000c00000047ab9 */ /* 0x000fe20000000a00 */
[----:B------:R-:W-:Y:S01]  /*26fe0*/  ULDC.64 UR6, c[0x0][0x2e8] ;  /* 0x0000ba0000067ab9 */ /* 0x000fe20000000a00 */
[----:B------:R-:W-:Y:S01]  /*26ff0*/  IMAD R5, R5, UR4, RZ ;  /* 0x0000000405057c24 */ /* 0x000fe2000f8e02ff */
[----:B------:R-:W2:Y:S01]  /*27000*/  S2R R9, SR_TID.X ;  /* 0x0000000000097919 */ /* 0x000ea20000002100 */
[----:B0-----:R-:W-:Y:S01]  /*27010*/  IMAD.WIDE.U32 R2, R0, UR4, RZ ;  /* 0x0000000400027c25 */ /* 0x001fe2000f8e00ff */
[C---:B------:R-:W-:Y:S02]  /*27020*/  LOP3.LUT P4, RZ, R16.reuse, 0x4, RZ, 0xc0, !PT ;  /* 0x0000000410ff7812 */ /* 0x040fe4000788c0ff */
[----:B------:R-:W-:Y:S01]  /*27030*/  LOP3.LUT P3, RZ, R16, 0x2, RZ, 0xc0, !PT ;  /* 0x0000000210ff7812 */ /* 0x000fe2000786c0ff */
        /* <DEDUP_REMOVED lines=85> */
.L_x_2077:
        /* <DEDUP_REMOVED lines=12> */
.L_x_1938:
        /* <DEDUP_REMOVED lines=10> */
.L_x_1939:
[----:B------:R2:W-:Y:S02]  /*276f0*/  SYNCS.ARRIVE.TRANS64.A1T0 RZ, [R7+URZ+0x2a830], RZ ;  /* 0x02a830ff07ff79a7 */ /* 0x0005e4000810003f */
[----:B------:R-:W-:Y:S05]  /*27700*/  WARPSYNC.ALL ;  /* 0x0000000000007948 */ /* 0x000fea0003800000 */
[----:B------:R-:W-:Y:S01]  /*27710*/  ULDC.64 UR4, c[0x0][0xa00] ;  /* 0x0002800000047ab9 */ /* 0x000fe20000000a00 */
[----:B-1----:R-:W-:Y:S01]  /*27720*/  VIADD R2, R17, 0xc400 ;  /* 0x0000c40011027836 */ /* 0x002fe20000000000 */
[----:B------:R-:W-:Y:S01]  /*27730*/  BAR.SYNC.DEFER_BLOCKING 0x8, 0x180 ;  /* 0x0206000000007b1d */ /* 0x000fe20000010000 */
[----:B------:R-:W-:Y:S02]  /*27740*/  ISETP.NE.U32.AND P0, PT, RZ, UR4, PT ;  /* 0x00000004ff007c0c */ /* 0x000fe4000bf05070 */
[----:B------:R-:W-:-:S02]  /*27750*/  SHF.R.S32.HI R0, RZ, 0x1f, R27 ;  /* 0x0000001fff007819 */ /* 0x000fc4000001141b */
[----:B------:R-:W-:Y:S01]  /*27760*/  ISETP.NE.AND.EX P0, PT, RZ, UR5, PT, P0 ;  /* 0x00000005ff007c0c */ /* 0x000fe2000bf05300 */
[----:B------:R-:W-:Y:S01]  /*27770*/  ULDC.64 UR4, c[0x0][0x298] ;  /* 0x0000a60000047ab9 */ /* 0x000fe20000000a00 */
[----:B------:R-:W-:Y:S01]  /*27780*/  LOP3.LUT P1, RZ, R2, 0x3ff, RZ, 0xc0, !PT ;  /* 0x000003ff02ff7812 */ /* 0x000fe2000782c0ff */
[----:B------:R-:W-:Y:S01]  /*27790*/  BSSY B6, `(.L_x_1940) ;  /* 0x000001c000067945 */ /* 0x000fe20003800000 */
[----:B------:R-:W-:Y:S02]  /*277a0*/  SEL R0, R0, RZ, !P0 ;  /* 0x000000ff00007207 */ /* 0x000fe40004000000 */
[----:B------:R-:W-:-:S03]  /*277b0*/  SEL R2, R27, RZ, !P0 ;  /* 0x000000ff1b027207 */ /* 0x000fc60004000000 */
[----:B------:R1:W-:Y:S04]  /*277c0*/  STL [R1+0x28], R0 ;  /* 0x0000280001007387 */ /* 0x0003e80000100800 */
[----:B------:R3:W-:Y:S01]  /*277d0*/  STL [R1+0x14], R2 ;  /* 0x0000140201007387 */ /* 0x0007e20000100800 */
[----:B-1----:R-:W-:Y:S01]  /*277e0*/  SHF.R.S32.HI R0, RZ, 0x1f, R35 ;  /* 0x0000001fff007819 */ /* 0x002fe20000011423 */
[----:B---3--:R-:W-:-:S04]  /*277f0*/  IMAD.WIDE.U32 R2, R35, UR4, RZ ;  /* 0x0000000423027c25 */ /* 0x008fc8000f8e00ff */
[----:B------:R-:W-:Y:S01]  /*27800*/  IMAD R0, R0, UR4, RZ ;  /* 0x0000000400007c24 */ /* 0x000fe2000f8e02ff */
[----:B------:R1:W-:Y:S03]  /*27810*/  STL.64 [R1+0x18], R2 ;  /* 0x0000180201007387 */ /* 0x0003e60000100a00 */
[----:B------:R-:W-:-:S04]  /*27820*/  IMAD R0, R35, UR5, R0 ;  /* 0x0000000523007c24 */ /* 0x000fc8000f8e0200 */
[----:B------:R-:W-:Y:S01]  /*27830*/  IMAD.IADD R35, R3, 0x1, R0 ;  /* 0x0000000103237824 */ /* 0x000fe200078e0200 */
[----:B------:R-:W-:Y:S06]  /*27840*/  @!P1 BRA `(.L_x_1941) ;  /* 0x0000000000409947 */ /* 0x000fec0003800000 */
[----:B-1----:R-:W-:Y:S01]  /*27850*/  MOV R2, 0x0 ;  /* 0x0000000000027802 */ /* 0x002fe20000000f00 */
        /* <DEDUP_REMOVED lines=15> */
.L_x_1941:
[----:B------:R-:W-:Y:S05]  /*27950*/  BSYNC B6 ;  /* 0x0000000000067941 */ /* 0x000fea0003800000 */
.L_x_1940:
[----:B------:R-:W3:Y:S01]  /*27960*/  LDL.LU R20, [R1+0x28] ;  /* 0x0000280001147983 */ /* 0x000ee20000300800 */
[----:B------:R-:W-:Y:S01]  /*27970*/  ULDC.64 UR4, c[0x0][0x2d8] ;  /* 0x0000b60000047ab9 */ /* 0x000fe20000000a00 */
[----:B--2---:R-:W2:Y:S02]  /*27980*/  LDC R7, c[0x0][0x448] ;  /* 0x00011200ff077b82 */ /* 0x004ea40000000800 */
[----:B------:R-:W4:Y:S04]  /*27990*/  LDL.LU R21, [R1+0x14] ;  /* 0x0000140001157983 */ /* 0x000f280000300800 */
[----:B-1----:R-:W5:Y:S01]  /*279a0*/  LDL.LU.64 R2, [R1+0x18] ;  /* 0x0000180001027983 */ /* 0x002f620000300a00 */
[----:B------:R-:W1:Y:S01]  /*279b0*/  S2R R8, SR_TID.X ;  /* 0x0000000000087919 */ /* 0x000e620000002100 */
[----:B--2---:R-:W-:-:S13]  /*279c0*/  ISETP.NE.AND P0, PT, R7, 0x1, PT ;  /* 0x000000010700780c */ /* 0x004fda0003f05270 */
[----:B------:R-:W2:Y:S01]  /*279d0*/  @P0 LDC R6, c[0x0][0x44c] ;  /* 0x00011300ff060b82 */ /* 0x000ea20000000800 */
[----:B-1----:R-:W-:-:S05]  /*279e0*/  IMAD.SHL.U32 R8, R8, 0x8, RZ ;  /* 0x0000000808087824 */ /* 0x002fca00078e00ff */
[----:B------:R-:W-:Y:S01]  /*279f0*/  LOP3.LUT R8, R8, 0x38, RZ, 0xc0, !PT ;  /* 0x0000003808087812 */ /* 0x000fe200078ec0ff */
[----:B-----5:R-:W-:Y:S02]  /*27a00*/  IMAD.MOV.U32 R3, RZ, RZ, R35 ;  /* 0x000000ffff037224 */ /* 0x020fe400078e0023 */
[----:B------:R-:W-:-:S04]  /*27a10*/  IMAD.WIDE.U32 R2, R26, UR4, R2 ;  /* 0x000000041a027c25 */ /* 0x000fc8000f8e0002 */
[----:B------:R-:W-:Y:S01]  /*27a20*/  IMAD R3, R26, UR5, R3 ;  /* 0x000000051a037c24 */ /* 0x000fe2000f8e0203 */
[----:B------:R-:W-:Y:S02]  /*27a30*/  ULDC.64 UR4, c[0x0][0x2e0] ;  /* 0x0000b80000047ab9 */ /* 0x000fe40000000a00 */
[----:B---3--:R-:W-:Y:S02]  /*27a40*/  IMAD R0, R20, UR4, RZ ;  /* 0x0000000414007c24 */ /* 0x008fe4000f8e02ff */
[----:B------:R-:W1:Y:S01]  /*27a50*/  S2R R20, SR_TID.X ;  /* 0x0000000000147919 */ /* 0x000e620000002100 */
[----:B----4-:R-:W-:-:S04]  /*27a60*/  IMAD.WIDE.U32 R2, R21, UR4, R2 ;  /* 0x0000000415027c25 */ /* 0x010fc8000f8e0002 */
[----:B------:R-:W-:Y:S01]  /*27a70*/  IMAD R0, R21, UR5, R0 ;  /* 0x0000000515007c24 */ /* 0x000fe2000f8e0200 */
[----:B------:R-:W-:-:S03]  /*27a80*/  ULDC.64 UR4, c[0x0][0x2d0] ;  /* 0x0000b40000047ab9 */ /* 0x000fc60000000a00 */
[----:B------:R-:W-:Y:S02]  /*27a90*/  IMAD.IADD R3, R3, 0x1, R0 ;  /* 0x0000000103037824 */ /* 0x000fe400078e0200 */
[----:B------:R-:W3:Y:S01]  /*27aa0*/  @P0 LDC R0, c[0x0][0x450] ;  /* 0x00011400ff000b82 */ /* 0x000ee20000000800 */
[----:B-1----:R-:W-:-:S04]  /*27ab0*/  LOP3.LUT R20, R20, 0x7f, RZ, 0xc0, !PT ;  /* 0x0000007f14147812 */ /* 0x002fc800078ec0ff */
[----:B------:R-:W-:Y:S02]  /*27ac0*/  SHF.R.U32.HI R21, RZ, 0x3, R20 ;  /* 0x00000003ff157819 */ /* 0x000fe40000011614 */
[----:B------:R-:W1:Y:S02]  /*27ad0*/  S2R R20, SR_TID.X ;  /* 0x0000000000147919 */ /* 0x000e640000002100 */
[----:B-1----:R-:W-:-:S05]  /*27ae0*/  IMAD.SHL.U32 R20, R20, 0x10, RZ ;  /* 0x0000001014147824 */ /* 0x002fca00078e00ff */
[----:B------:R-:W-:Y:S02]  /*27af0*/  LOP3.LUT R20, R21, 0x70, R20, 0xf8, !PT ;  /* 0x0000007015147812 */ /* 0x000fe400078ef814 */
[----:B------:R-:W1:Y:S03]  /*27b00*/  S2R R21, SR_TID.X ;  /* 0x0000000000157919 */ /* 0x000e660000002100 */
[----:B------:R-:W-:Y:S02]  /*27b10*/  IMAD.IADD R5, R20, 0x1, R25 ;  /* 0x0000000114057824 */ /* 0x000fe400078e0219 */
[----:B------:R-:W4:Y:S02]  /*27b20*/  S2R R20, SR_TID.X ;  /* 0x0000000000147919 */ /* 0x000f240000002100 */
[----:B--2---:R-:W-:-:S04]  /*27b30*/  @P0 IMAD.HI.U32 R6, R5, R6, RZ ;  /* 0x0000000605060227 */ /* 0x004fc800078e00ff */
[----:B0-----:R-:W-:Y:S01]  /*27b40*/  IMAD.MOV.U32 R4, RZ, RZ, R5 ;  /* 0x000000ffff047224 */ /* 0x001fe200078e0005 */
[----:B---3--:R-:W-:-:S05]  /*27b50*/  @P0 SHF.R.U32.HI R4, RZ, R0, R6 ;  /* 0x00000000ff040219 */ /* 0x008fca0000011606 */
[----:B------:R-:W-:Y:S02]  /*27b60*/  IMAD.MOV R0, RZ, RZ, -R4 ;  /* 0x000000ffff007224 */ /* 0x000fe400078e0a04 */
[----:B------:R-:W-:-:S04]  /*27b70*/  IMAD.WIDE.U32 R2, R4, UR4, R2 ;  /* 0x0000000404027c25 */ /* 0x000fc8000f8e0002 */
[----:B------:R-:W-:Y:S01]  /*27b80*/  IMAD R0, R7, R0, R5 ;  /* 0x0000000007007224 */ /* 0x000fe200078e0205 */
[----:B------:R-:W-:-:S05]  /*27b90*/  SHF.R.S32.HI R5, RZ, 0x1f, R4 ;  /* 0x0000001fff057819 */ /* 0x000fca0000011404 */
[----:B------:R-:W-:Y:S02]  /*27ba0*/  IMAD R5, R5, UR4, RZ ;  /* 0x0000000405057c24 */ /* 0x000fe4000f8e02ff */
[----:B-1----:R-:W-:Y:S02]  /*27bb0*/  IMAD.SHL.U32 R21, R21, 0x8, RZ ;  /* 0x0000000815157824 */ /* 0x002fe400078e00ff */
[----:B------:R-:W-:Y:S01]  /*27bc0*/  IMAD R5, R4, UR5, R5 ;  /* 0x0000000504057c24 */ /* 0x000fe2000f8e0205 */
[----:B------:R-:W-:Y:S01]  /*27bd0*/  SHF.R.S32.HI R4, RZ, 0x1f, R0 ;  /* 0x0000001fff047819 */ /* 0x000fe20000011400 */
[----:B------:R-:W-:Y:S01]  /*27be0*/  ULDC.64 UR4, c[0x0][0x2c8] ;  /* 0x0000b20000047ab9 */ /* 0x000fe20000000a00 */
[----:B------:R-:W-:Y:S01]  /*27bf0*/  LOP3.LUT R21, R21, 0x38, RZ, 0xc0, !PT ;  /* 0x0000003815157812 */ /* 0x000fe200078ec0ff */
[----:B------:R-:W-:Y:S01]  /*27c00*/  IMAD.IADD R3, R3, 0x1, R5 ;  /* 0x0000000103037824 */ /* 0x000fe200078e0205 */
[----:B----4-:R-:W-:Y:S01]  /*27c10*/  LOP3.LUT R20, R20, 0x7f, RZ, 0xc0, !PT ;  /* 0x0000007f14147812 */ /* 0x010fe200078ec0ff */
[----:B------:R-:W-:Y:S01]  /*27c20*/  IMAD R4, R4, UR4, RZ ;  /* 0x0000000404047c24 */ /* 0x000fe2000f8e02ff */
[C---:B------:R-:W-:Y:S01]  /*27c30*/  LOP3.LUT R9, R21.reuse, 0x40, RZ, 0xfc, !PT ;  /* 0x0000004015097812 */ /* 0x040fe200078efcff */
[----:B------:R-:W-:Y:S01]  /*27c40*/  IMAD.WIDE.U32 R2, R0, UR4, R2 ;  /* 0x0000000400027c25 */ /* 0x000fe2000f8e0002 */
[----:B------:R-:W-:-:S03]  /*27c50*/  LOP3.LUT R10, R21, 0x80, RZ, 0xfc, !PT ;  /* 0x00000080150a7812 */ /* 0x000fc600078efcff */
        /* <DEDUP_REMOVED lines=9> */
[----:B------:R-:W-:Y:S02]  /*27cf0*/  ISETP.GE.AND P0, PT, R10, UR4, PT ;  /* 0x000000040a007c0c */ /* 0x000fe4000bf06270 */
[----:B------:R-:W-:Y:S01]  /*27d00*/  SHF.R.U32.HI R9, RZ, 0x3, R20 ;  /* 0x00000003ff097819 */ /* 0x000fe20000011614 */
[----:B------:R-:W-:Y:S10]  /*27d10*/  BRA.DIV UR5, `(.L_x_1942) ;  /* 0x0000005205487947 */ /* 0x000ff4000b800000 */
[----:B------:R-:W0:Y:S01]  /*27d20*/  SHFL.IDX PT, R3, R0, RZ, 0x181f ;  /* 0x00181fff00037589 */ /* 0x000e2200000e0000 */
[----:B------:R-:W-:Y:S02]  /*27d30*/  IMAD R32, R32, R7, RZ ;  /* 0x0000000720207224 */ /* 0x000fe400078e02ff */
[----:B------:R-:W-:Y:S01]  /*27d40*/  IMAD.IADD R25, R9, 0x1, R25 ;  /* 0x0000000109197824 */ /* 0x000fe200078e0219 */
[----:B------:R-:W1:Y:S04]  /*27d50*/  SHFL.IDX PT, R2, R4, RZ, 0x181f ;  /* 0x00181fff04027589 */ /* 0x000e6800000e0000 */
[----:B------:R-:W-:Y:S01]  /*27d60*/  ISETP.GE.AND P1, PT, R25, R32, PT ;  /* 0x000000201900720c */ /* 0x000fe20003f26270 */
[----:B------:R-:W-:-:S12]  /*27d70*/  SHFL.IDX PT, R14, R0, 0x7, 0x181f ;  /* 0x00f81f00000e7f89 */ /* 0x000fd800000e0000 */
[----:B0-----:R-:W-:-:S05]  /*27d80*/  @!P1 LEA R5, P4, R8, R3, 0x1 ;  /* 0x0000000308059211 */ /* 0x001fca00078808ff */
[----:B-1----:R-:W-:Y:S02]  /*27d90*/  @!P1 IMAD.X R3, RZ, RZ, R2, P4 ;  /* 0x000000ffff039224 */ /* 0x002fe400020e0602 */
        /* <DEDUP_REMOVED lines=71> */
.L_x_2094:
[----:B------:R-:W-:Y:S01]  /*28210*/  VIADD R25, R25, 0x70 ;  /* 0x0000007019197836 */ /* 0x000fe20000000000 */
[----:B------:R-:W-:Y:S04]  /*28220*/  BSSY B0, `(.L_x_1943) ;  /* 0x000000b000007945 */ /* 0x000fe80003800000 */
[----:B------:R-:W-:-:S13]  /*28230*/  ISETP.GE.AND P1, PT, R25, R32, PT ;  /* 0x000000201900720c */ /* 0x000fda0003f26270 */
[----:B------:R-:W-:Y:S05]  /*28240*/  @P1 BRA `(.L_x_1944) ;  /* 0x0000000000201947 */ /* 0x000fea0003800000 */
[----:B0-----:R-:W-:-:S05]  /*28250*/  LEA R2, P1, R8, R14, 0x1 ;  /* 0x0000000e08027211 */ /* 0x001fca00078208ff */
[----:B------:R-:W-:-:S05]  /*28260*/  IMAD.X R3, RZ, RZ, R4, P1 ;  /* 0x000000ffff037224 */ /* 0x000fca00008e0604 */
[----:B------:R-:W-:Y:S01]  /*28270*/  @!PT LDS RZ, [RZ] ;  /* 0x00000000fffff984 */ /* 0x000fe20000000800 */
[----:B------:R-:W-:Y:S01]  /*28280*/  @!PT LDS RZ, [RZ] ;  /* 0x00000000fffff984 */ /* 0x000fe20000000800 */
[----:B------:R-:W-:Y:S01]  /*28290*/  @!PT LDS RZ, [RZ] ;  /* 0x00000000fffff984 */ /* 0x000fe20000000800 */
[----:B------:R1:W-:Y:S04]  /*282a0*/  LDGSTS.E.BYPASS.LTC128B.128 [R36+0xfc00], desc[UR60][R2.64], !P3 ;  /* 0x0fc0000002247fae */ /* 0x0003e8000d901d7c */
[----:B------:R1:W-:Y:S04]  /*282b0*/  LDGSTS.E.BYPASS.LTC128B.128 [R36+0x13c00], desc[UR60][R2.64+0x80], !P2 ;  /* 0x13c0008002247fae */ /* 0x0003e8000d101d7c */
[----:B------:R1:W-:Y:S02]  /*282c0*/  LDGSTS.E.BYPASS.LTC128B.128 [R36+0x17c00], desc[UR60][R2.64+0x100], !P0 ;  /* 0x17c0010002247fae */ /* 0x0003e4000c101d7c */
.L_x_1944:
[----:B------:R-:W-:Y:S05]  /*282d0*/  BSYNC B0 ;  /* 0x0000000000007941 */ /* 0x000fea0003800000 */
.L_x_1943:
[----:B------:R-:W-:Y:S01]  /*282e0*/  NOP ;  /* 0x0000000000007918 */ /* 0x000fe20000000000 */
[----:B------:R-:W-:-:S13]  /*282f0*/  PLOP3.LUT P0, PT, PT, PT, PT, 0x80, 0x0 ;  /* 0x000000000000781c */ /* 0x000fda0003f0f070 */
.L_x_1945:
[----:B------:R-:W-:Y:S02]  /*28300*/  PLOP3.LUT P1, PT, P1, P0, PT, 0xa2, 0x0 ;  /* 0x000000000000781c */ /* 0x000fe40000f21472 */
[----:B------:R-:W-:-:S08]  /*28310*/  @P0 R2UR P1, UR4, R17 ;  /* 0x00000000110402ca */ /* 0x000fd00000020000 */
[----:B------:R-:W-:-:S05]  /*28320*/  @P0 PLOP3.LUT P0, PT, P1, PT, PT, 0x80, 0x0 ;  /* 0x000000000000081c */ /* 0x000fca0000f0f070 */
[----:B------:R-:W-:Y:S01]  /*28330*/  @!P1 SYNCS.ARRIVE.TRANS64.RED.A0T1 RZ, [UR4+0x2a800], RZ ;  /* 0x02a800ffffff99a7 */ /* 0x000fe20008200404 */
[----:B------:R-:W-:Y:S07]  /*28340*/  @!P1 ARRIVES.LDGSTSBAR.64.TRANSCNT [UR4+0x2a800] ;  /* 0x02a80000ff0099b0 */ /* 0x000fee0008000a84 */
[----:B------:R-:W-:Y:S05]  /*28350*/  @P0 BRA.U.ANY `(.L_x_1945) ;  /* 0xfffffffd00e80947 */ /* 0x000fea000393ffff */
[----:B01----:R-:W2:Y:S02]  /*28360*/  LDL.LU R2, [R1+0x24] ;  /* 0x0000240001027983 */ /* 0x003ea40000300800 */
[----:B--2---:R-:W-:-:S05]  /*28370*/  VIADD R2, R2, 0x1 ;  /* 0x0000000102027836 */ /* 0x004fca0000000000 */
[----:B------:R-:W-:Y:S01]  /*28380*/  LEA.HI R0, R2, R2, RZ, 0x1 ;  /* 0x0000000202007211 */ /* 0x000fe200078f08ff */
[----:B------:R0:W-:Y:S03]  /*28390*/  STL [R1+0x24], R2 ;  /* 0x0000240201007387 */ /* 0x0001e60000100800 */
[----:B------:R-:W-:-:S05]  /*283a0*/  LOP3.LUT R0, R0, 0xfffffffe, RZ, 0xc0, !PT ;  /* 0xfffffffe00007812 */ /* 0x000fca00078ec0ff */
[----:B------:R-:W-:-:S05]  /*283b0*/  IMAD.IADD R0, R2, 0x1, -R0 ;  /* 0x0000000102007824 */ /* 0x000fca00078e0a00 */
[----:B0-----:R-:W-:Y:S01]  /*283c0*/  SHF.L.U32 R2, R0, 0x1f, RZ ;  /* 0x0000001f00027819 */ /* 0x001fe200000006ff */
[----:B------:R-:W-:Y:S01]  /*283d0*/  NOP ;  /* 0x0000000000007918 */ /* 0x000fe20000000000 */
[----:B------:R-:W2:Y:S01]  /*283e0*/  LDL.LU R3, [R1+0x20] ;  /* 0x0000200001037983 */ /* 0x000ea20000300800 */
[----:B------:R0:W-:Y:S01]  /*283f0*/  SYNCS.ARRIVE.TRANS64.A1T0 RZ, [R17+URZ+0x2a800], RZ ;  /* 0x02a800ff11ff79a7 */ /* 0x0001e2000810003f */
[----:B------:R-:W-:Y:S01]  /*28400*/  BSSY B0, `(.L_x_1946) ;  /* 0x0000004000007945 */ /* 0x000fe20003800000 */
[----:B------:R-:W1:Y:S01]  /*28410*/  SYNCS.PHASECHK.TRANS64.TRYWAIT P0, [R17+URZ+0x2a820], R2 ;  /* 0x02a82002110075a7 */ /* 0x000e62000800017f */
[----:B--2---:R-:W-:Y:S02]  /*28420*/  VIADD R0, R3, 0xfffffffe ;  /* 0xfffffffe03007836 */ /* 0x004fe40000000000 */
[----:B01----:R-:W-:Y:S05]  /*28430*/  @!P0 BRA `(.L_x_1947) ;  /* 0x0000005400388947 */ /* 0x003fea0003800000 */
.L_x_2095:
[----:B------:R-:W-:Y:S05]  /*28440*/  BSYNC B0 ;  /* 0x0000000000007941 */ /* 0x000fea0003800000 */
.L_x_1946:
[----:B------:R-:W2:Y:S01]  /*28450*/  LDL R3, [R1] ;  /* 0x0000000001037983 */ /* 0x000ea20000100800 */
[----:B------:R-:W-:Y:S01]  /*28460*/  BSSY B0, `(.L_x_1948) ;  /* 0x00000f8000007945 */ /* 0x000fe20003800000 */
[----:B--2---:R-:W-:-:S13]  /*28470*/  ISETP.GE.AND P0, PT, R0, R3, PT ;  /* 0x000000030000720c */ /* 0x004fda0003f06270 */
[----:B------:R-:W-:Y:S05]  /*28480*/  @!P0 BRA `(.L_x_1949) ;  /* 0x0000000c00d48947 */ /* 0x000fea0003800000 */
[----:B------:R-:W-:Y:S02]  /*28490*/  IMAD.MOV.U32 R10, RZ, RZ, R28 ;  /* 0x000000ffff0a7224 */ /* 0x000fe400078e001c */
[----:B------:R-:W-:Y:S02]  /*284a0*/  IMAD.MOV.U32 R20, RZ, RZ, R30 ;  /* 0x000000ffff147224 */ /* 0x000fe400078e001e */
[----:B------:R-:W-:-:S07]  /*284b0*/  IMAD.MOV.U32 R32, RZ, RZ, R23 ;  /* 0x000000ffff207224 */ /* 0x000fce00078e0017 */
.L_x_1962:
[----:B0-----:R-:W2:Y:S01]  /*284c0*/  LDL R2, [R1+0x4] ;  /* 0x0000040001027983 */ /* 0x001ea20000100800 */
[----:B------:R-:W0:Y:S03]  /*284d0*/  LDC R7, c[0x0][0x430] ;  /* 0x00010c00ff077b82 */ /* 0x000e260000000800 */
[----:B------:R-:W3:Y:S01]  /*284e0*/  LDL R8, [R1+0x8] ;  /* 0x0000080001087983 */ /* 0x000ee20000100800 */
[----:B------:R-:W1:Y:S01]  /*284f0*/  S2R R3, SR_TID.X ;  /* 0x0000000000037919 */ /* 0x000e620000002100 */
[----:B------:R-:W4:Y:S01]  /*28500*/  S2R R9, SR_TID.X ;  /* 0x0000000000097919 */ /* 0x000f220000002100 */
[----:B0-----:R-:W-:-:S13]  /*28510*/  ISETP.NE.AND P0, PT, R7, 0x1, PT ;  /* 0x000000010700780c */ /* 0x001fda0003f05270 */
[----:B------:R-:W0:Y:S01]  /*28520*/  @P0 LDC R5, c[0x0][0x434] ;  /* 0x00010d00ff050b82 */ /* 0x000e220000000800 */
[----:B-1----:R-:W-:-:S04]  /*28530*/  LOP3.LUT R3, R3, 0x7f, RZ, 0xc0, !PT ;  /* 0x0000007f03037812 */ /* 0x002fc800078ec0ff */
[----:B------:R-:W-:Y:S01]  /*28540*/  SHF.R.U32.HI R3, RZ, 0x3, R3 ;  /* 0x00000003ff037819 */ /* 0x000fe20000011603 */
[----:B----4-:R-:W-:-:S05]  /*28550*/  IMAD.SHL.U32 R9, R9, 0x10, RZ ;  /* 0x0000001009097824 */ /* 0x010fca00078e00ff */
[----:B------:R-:W-:Y:S02]  /*28560*/  LOP3.LUT R9, R3, 0x70, R9, 0xf8, !PT ;  /* 0x0000007003097812 */ /* 0x000fe400078ef809 */
[----:B------:R-:W1:Y:S02]  /*28570*/  @P0 LDC R3, c[0x0][0x438] ;  /* 0x00010e00ff030b82 */ /* 0x000e640000000800 */
[----:B------:R-:W-:Y:S01]  /*28580*/  ISETP.GT.U32.AND P2, PT, R9, 0x5f, PT ;  /* 0x0000005f0900780c */ /* 0x000fe20003f44070 */
[----:B--2---:R-:W-:-:S04]  /*28590*/  IMAD R4, R0, 0x60, R2 ;  /* 0x0000006000047824 */ /* 0x004fc800078e0202 */
[----:B------:R-:W-:-:S04]  /*285a0*/  IMAD.IADD R4, R9, 0x1, R4 ;  /* 0x0000000109047824 */ /* 0x000fc800078e0204 */
[----:B0-----:R-:W-:-:S04]  /*285b0*/  @P0 IMAD.HI.U32 R6, R4, R5, RZ ;  /* 0x0000000504060227 */ /* 0x001fc800078e00ff */
[----:B------:R-:W-:Y:S01]  /*285c0*/  IMAD.MOV.U32 R2, RZ, RZ, R4 ;  /* 0x000000ffff027224 */ /* 0x000fe200078e0004 */
[----:B-1----:R-:W-:-:S05]  /*285d0*/  @P0 SHF.R.U32.HI R2, RZ, R3, R6 ;  /* 0x00000003ff020219 */ /* 0x002fca0000011606 */
        /* <DEDUP_REMOVED lines=13> */
[----:B------:R-:W-:Y:S01]  /*286b0*/  LOP3.LUT P1, RZ, R16, 0x10, RZ, 0xc0, !PT ;  /* 0x0000001010ff7812 */ /* 0x000fe2000782c0ff */
[----:B------:R-:W-:-:S05]  /*286c0*/  VIADD R28, R10, 0x1 ;  /* 0x000000010a1c7836 */ /* 0x000fca0000000000 */
[C---:B------:R-:W-:Y:S01]  /*286d0*/  ISETP.NE.AND P0, PT, R28.reuse, 0x2, PT ;  /* 0x000000021c00780c */ /* 0x040fe20003f05270 */
[----:B------:R-:W-:Y:S05]  /*286e0*/  YIELD ;  /* 0x0000000000007946 */ /* 0x000fea0003800000 */
[----:B------:R-:W-:Y:S01]  /*286f0*/  SEL R3, RZ, 0x1, P0 ;  /* 0x00000001ff037807 */ /* 0x000fe20000000000 */
[----:B------:R-:W-:Y:S01]  /*28700*/  IMAD.MOV.U32 R23, RZ, RZ, R0 ;  /* 0x000000ffff177224 */ /* 0x000fe200078e0000 */
[----:B------:R-:W-:Y:S02]  /*28710*/  SEL R28, R28, RZ, P0 ;  /* 0x000000ff1c1c7207 */ /* 0x000fe40000000000 */
[----:B------:R-:W-:Y:S01]  /*28720*/  LOP3.LUT R30, R20, R3, RZ, 0x3c, !PT ;  /* 0x00000003141e7212 */ /* 0x000fe200078e3cff */
[----:B0-----:R-:W-:Y:S06]  /*28730*/  @!P1 BRA `(.L_x_1950) ;  /* 0x0000000000049947 */ /* 0x001fec0003800000 */
[----:B------:R-:W-:Y:S01]  /*28740*/  BPT.TRAP 0x1 ;  /* 0x000000040000795c */ /* 0x000fe20000300000 */
.L_x_1950:
[----:B------:R-:W-:Y:S01]  /*28750*/  IMAD R5, R28, 0x8, R17 ;  /* 0x000000081c057824 */ /* 0x000fe200078e0211 */
[----:B------:R-:W-:Y:S01]  /*28760*/  SHF.L.U32 R0, R30, 0x1f, RZ ;  /* 0x0000001f1e007819 */ /* 0x000fe200000006ff */
[----:B------:R-:W-:Y:S03]  /*28770*/  BSSY B1, `(.L_x_1951) ;  /* 0x0000003000017945 */ /* 0x000fe60003800000 */
[----:B------:R-:W0:Y:S02]  /*28780*/  SYNCS.PHASECHK.TRANS64.TRYWAIT P0, [R5+URZ+0x2a840], R0 ;  /* 0x02a84000050075a7 */ /* 0x000e24000800017f */
[----:B0-----:R-:W-:Y:S05]  /*28790*/  @!P0 BRA `(.L_x_1952) ;  /* 0x0000005000748947 */ /* 0x001fea0003800000 */
.L_x_2096:
[----:B------:R-:W-:Y:S05]  /*287a0*/  BSYNC B1 ;  /* 0x0000000000017941 */ /* 0x000fea0003800000 */
.L_x_1951:
[----:B------:R-:W-:Y:S01]  /*287b0*/  SHF.R.S32.HI R21, RZ, 0x1f, R7 ;  /* 0x0000001fff157819 */ /* 0x000fe20000011407 */
[----:B------:R-:W-:Y:S01]  /*287c0*/  ULDC.64 UR4, c[0x0][0x300] ;  /* 0x0000c00000047ab9 */ /* 0x000fe20000000a00 */
[----:B-----5:R-:W-:Y:S01]  /*287d0*/  SHF.R.S32.HI R25, RZ, 0x1f, R6 ;  /* 0x0000001fff197819 */ /* 0x020fe20000011406 */
[----:B------:R-:W-:Y:S01]  /*287e0*/  IMAD.WIDE.U32 R2, R7, UR4, RZ ;  /* 0x0000000407027c25 */ /* 0x000fe2000f8e00ff */
[----:B------:R-:W-:Y:S01]  /*287f0*/  ULDC.64 UR6, c[0x0][0x2e8] ;  /* 0x0000ba0000067ab9 */ /* 0x000fe20000000a00 */
[C---:B------:R-:W-:Y:S02]  /*28800*/  LOP3.LUT P3, RZ, R16.reuse, 0x4, RZ, 0xc0, !PT ;  /* 0x0000000410ff7812 */ /* 0x040fe4000786c0ff */
[----:B0-----:R-:W-:Y:S01]  /*28810*/  IMAD R0, R21, UR4, RZ ;  /* 0x0000000415007c24 */ /* 0x001fe2000f8e02ff */
        /* <DEDUP_REMOVED lines=59> */
.L_x_2110:
[----:B--2---:R-:W-:-:S05]  /*28bd0*/  IADD3 R2, P0, R2, R0, RZ ;  /* 0x0000000002027210 */ /* 0x004fca0007f1e0ff */
        /* <DEDUP_REMOVED lines=9> */
.L_x_1954:
        /* <DEDUP_REMOVED lines=10> */
.L_x_1955:
[----:B------:R2:W-:Y:S01]  /*28d10*/  SYNCS.ARRIVE.TRANS64.A1T0 RZ, [R5+URZ+0x2a830], RZ ;  /* 0x02a830ff05ff79a7 */ /* 0x0005e2000810003f */
[----:B------:R-:W-:Y:S05]  /*28d20*/  @!P2 BRA `(.L_x_1956) ;  /* 0x000000000004a947 */ /* 0x000fea0003800000 */
[----:B------:R-:W-:Y:S01]  /*28d30*/  BPT.TRAP 0x1 ;  /* 0x000000040000795c */ /* 0x000fe20000300000 */
.L_x_1956:
[----:B-1----:R-:W-:Y:S01]  /*28d40*/  SHF.L.U32 R2, R20, 0x1f, RZ ;  /* 0x0000001f14027819 */ /* 0x002fe200000006ff */
[----:B--2---:R-:W-:Y:S01]  /*28d50*/  IMAD R5, R10, 0x8, R17 ;  /* 0x000000080a057824 */ /* 0x004fe200078e0211 */
[----:B------:R-:W-:Y:S03]  /*28d60*/  BSSY B1, `(.L_x_1957) ;  /* 0x0000003000017945 */ /* 0x000fe60003800000 */
[----:B------:R-:W1:Y:S02]  /*28d70*/  SYNCS.PHASECHK.TRANS64.TRYWAIT P0, [R5+URZ+0x2a860], R2 ;  /* 0x02a86002050075a7 */ /* 0x000e64000800017f */
[----:B-1----:R-:W-:Y:S05]  /*28d80*/  @!P0 BRA `(.L_x_1958) ;  /* 0x0000005000e88947 */ /* 0x002fea0003800000 */
.L_x_2111:
[----:B------:R-:W-:Y:S05]  /*28d90*/  BSYNC B1 ;  /* 0x0000000000017941 */ /* 0x000fea0003800000 */
.L_x_1957:
[----:B------:R-:W2:Y:S01]  /*28da0*/  S2R R3, SR_TID.X ;  /* 0x0000000000037919 */ /* 0x000ea20000002100 */
[----:B------:R-:W-:Y:S01]  /*28db0*/  UMOV UR4, 0xffffffff ;  /* 0xffffffff00047882 */ /* 0x000fe20000000000 */
[----:B0-----:R-:W-:Y:S01]  /*28dc0*/  IMAD R8, R32, -0x60, R37 ;  /* 0xffffffa020087824 */ /* 0x001fe200078e0225 */
[----:B------:R-:W-:Y:S01]  /*28dd0*/  LOP3.LUT P0, RZ, R29, 0x2, RZ, 0xc0, !PT ;  /* 0x000000021dff7812 */ /* 0x000fe2000780c0ff */
[----:B------:R-:W-:Y:S01]  /*28de0*/  IMAD R4, R10, 0x3000, R34 ;  /* 0x000030000a047824 */ /* 0x000fe200078e0222 */
[----:B--2---:R-:W-:-:S04]  /*28df0*/  LOP3.LUT R3, R3, 0x7f, RZ, 0xc0, !PT ;  /* 0x0000007f03037812 */ /* 0x004fc800078ec0ff */
[----:B------:R-:W-:-:S05]  /*28e00*/  SHF.R.U32.HI R3, RZ, 0x3, R3 ;  /* 0x00000003ff037819 */ /* 0x000fca0000011603 */
[----:B------:R-:W-:Y:S01]  /*28e10*/  IMAD.IADD R8, R8, 0x1, -R3 ;  /* 0x0000000108087824 */ /* 0x000fe200078e0a03 */
[----:B------:R-:W-:Y:S06]  /*28e20*/  BRA.DIV UR4, `(.L_x_1959) ;  /* 0x0000005204d47947 */ /* 0x000fec000b800000 */
[----:B-1----:R-:W0:Y:S01]  /*28e30*/  SHFL.IDX PT, R2, R18, RZ, 0x181f ;  /* 0x00181fff12027589 */ /* 0x002e2200000e0000 */
        /* <DEDUP_REMOVED lines=44> */
.L_x_2125:
[C---:B------:R-:W-:Y:S01]  /*29100*/  ISETP.LT.OR P1, PT, R8.reuse, 0x51, !P1 ;  /* 0x000000510800780c */ /* 0x040fe20004f21670 */
[----:B------:R-:W-:Y:S01]  /*29110*/  ULDC.64 UR4, c[0x0][0x328] ;  /* 0x0000ca0000047ab9 */ /* 0x000fe20000000a00 */
[----:B------:R-:W-:Y:S02]  /*29120*/  ISETP.LT.OR P0, PT, R8, 0x51, !P0 ;  /* 0x000000510800780c */ /* 0x000fe40004701670 */
[----:B-1----:R-:W-:Y:S01]  /*29130*/  IADD3 R2, P2, R2, R0, RZ ;  /* 0x0000000002027210 */ /* 0x002fe20007f5e0ff */
        /* <DEDUP_REMOVED lines=17> */
.L_x_1960:
        /* <DEDUP_REMOVED lines=10> */
.L_x_1961:
[----:B------:R-:W2:Y:S01]  /*292f0*/  LDL R0, [R1] ;  /* 0x0000000001007983 */ /* 0x000ea20000100800 */
[----:B------:R-:W-:Y:S01]  /*29300*/  IMAD.MOV.U32 R3, RZ, RZ, R25 ;  /* 0x000000ffff037224 */ /* 0x000fe200078e0019 */
[----:B------:R-:W-:Y:S01]  /*29310*/  ULDC.64 UR4, c[0x0][0x330] ;  /* 0x0000cc0000047ab9 */ /* 0x000fe20000000a00 */
[----:B------:R-:W-:Y:S01]  /*29320*/  ULDC.64 UR6, c[0x0][0x318] ;  /* 0x0000c60000067ab9 */ /* 0x000fe20000000a00 */
[----:B------:R1:W-:Y:S01]  /*29330*/  SYNCS.ARRIVE.TRANS64.A1T0 RZ, [R5+URZ+0x2a850], RZ ;  /* 0x02a850ff05ff79a7 */ /* 0x0003e2000810003f */
[----:B------:R-:W-:-:S04]  /*29340*/  IMAD.WIDE.U32 R2, R26, UR4, R2 ;  /* 0x000000041a027c25 */ /* 0x000fc8000f8e0002 */
[----:B------:R-:W-:Y:S01]  /*29350*/  IMAD R19, R26, UR5, R3 ;  /* 0x000000051a137c24 */ /* 0x000fe2000f8e0203 */
[C---:B0-----:R-:W-:Y:S01]  /*29360*/  LEA R18, P0, R2.reuse, UR6, 0x1 ;  /* 0x0000000602127c11 */ /* 0x041fe2000f8008ff */
[----:B------:R-:W-:Y:S02]  /*29370*/  IMAD.MOV.U32 R10, RZ, RZ, R28 ;  /* 0x000000ffff0a7224 */ /* 0x000fe400078e001c */
[----:B------:R-:W-:Y:S01]  /*29380*/  IMAD.MOV.U32 R20, RZ, RZ, R30 ;  /* 0x000000ffff147224 */ /* 0x000fe200078e001e */
[----:B------:R-:W-:Y:S01]  /*29390*/  LEA.HI.X R19, R2, UR7, R19, 0x1, P0 ;  /* 0x0000000702137c11 */ /* 0x000fe200080f0c13 */
[----:B------:R-:W-:Y:S01]  /*293a0*/  IMAD.MOV.U32 R32, RZ, RZ, R23 ;  /* 0x000000ffff207224 */ /* 0x000fe200078e0017 */
[C---:B--2---:R-:W-:Y:S01]  /*293b0*/  ISETP.GT.AND P0, PT, R23.reuse, R0, PT ;  /* 0x000000001700720c */ /* 0x044fe20003f04270 */
[----:B------:R-:W-:-:S12]  /*293c0*/  VIADD R0, R23, 0xffffffff ;  /* 0xffffffff17007836 */ /* 0x000fd80000000000 */
[----:B-1----:R-:W-:Y:S05]  /*293d0*/  @P0 BRA `(.L_x_1962) ;  /* 0xfffffff000380947 */ /* 0x002fea000383ffff */
.L_x_1949:
[----:B------:R-:W-:Y:S05]  /*293e0*/  BSYNC B0 ;  /* 0x0000000000007941 */ /* 0x000fea0003800000 */
.L_x_1948:
[----:B0-----:R-:W0:Y:S01]  /*293f0*/  S2R R2, SR_TID.X ;  /* 0x0000000000027919 */ /* 0x001e220000002100 */
[----:B------:R-:W-:Y:S01]  /*29400*/  BSSY B0, `(.L_x_1963) ;  /* 0x0000010000007945 */ /* 0x000fe20003800000 */
[----:B0-----:R-:W-:-:S04]  /*29410*/  LOP3.LUT R2, R2, 0x7f, RZ, 0xc0, !PT ;  /* 0x0000007f02027812 */ /* 0x001fc800078ec0ff */
[----:B------:R-:W-:-:S13]  /*29420*/  ISETP.NE.AND P0, PT, R2, RZ, PT ;  /* 0x000000ff0200720c */ /* 0x000fda0003f05270 */
[----:B------:R-:W-:Y:S05]  /*29430*/  @P0 BRA `(.L_x_1964) ;  /* 0x0000000000300947 */ /* 0x000fea0003800000 */
[----:B------:R-:W0:Y:S01]  /*29440*/  S2R R5, SR_LANEID ;  /* 0x0000000000057919 */ /* 0x000e220000000000 */
[----:B------:R-:W-:Y:S01]  /*29450*/  VOTEU.ANY UR4, UPT, PT ;  /* 0x0000000000047886 */ /* 0x000fe200038e0100 */
[----:B------:R-:W1:Y:S01]  /*29460*/  LDC.64 R2, c[0x0][0xc60] ;  /* 0x00031800ff027b82 */ /* 0x000e620000000a00 */
[----:B------:R-:W0:Y:S02]  /*29470*/  FLO.U32 R0, UR4 ;  /* 0x0000000400007d00 */ /* 0x000e2400080e0000 */
[----:B0-----:R-:W-:-:S06]  /*29480*/  ISETP.EQ.U32.AND P0, PT, R0, R5, PT ;  /* 0x000000050000720c */ /* 0x001fcc0003f02070 */
[----:B------:R-:W1:Y:S07]  /*29490*/  POPC R5, UR4 ;  /* 0x0000000400057d09 */ /* 0x000e6e0008000000 */
[----:B-1----:R-:W2:Y:S01]  /*294a0*/  @P0 ATOMG.E.ADD.STRONG.GPU PT, R3, desc[UR60][R2.64], R5 ;  /* 0x00000005020309a8 */ /* 0x002ea200081ee1fc */
[----:B------:R-:W0:Y:S02]  /*294b0*/  S2R R4, SR_LTMASK ;  /* 0x0000000000047919 */ /* 0x000e240000003900 */
[----:B0-----:R-:W-:-:S04]  /*294c0*/  LOP3.LUT R4, R4, UR4, RZ, 0xc0, !PT ;  /* 0x0000000404047c12 */ /* 0x001fc8000f8ec0ff */
[----:B------:R-:W0:Y:S01]  /*294d0*/  POPC R7, R4 ;  /* 0x0000000400077309 */ /* 0x000e220000000000 */
[----:B--2---:R-:W0:Y:S02]  /*294e0*/  SHFL.IDX PT, R0, R3, R0, 0x1f ;  /* 0x00001f0003007589 */ /* 0x004e2400000e0000 */
[----:B0-----:R-:W-:-:S07]  /*294f0*/  IADD3 R24, R0, UR38, R7 ;  /* 0x0000002600187c10 */ /* 0x001fce000fffe007 */
.L_x_1964:
[----:B------:R-:W-:Y:S05]  /*29500*/  BSYNC B0 ;  /* 0x0000000000007941 */ /* 0x000fea0003800000 */
.L_x_1963:
[----:B------:R-:W-:-:S13]  /*29510*/  LOP3.LUT P0, RZ, R16, 0x10, RZ, 0xc0, !PT ;  /* 0x0000001010ff7812 */ /* 0x000fda000780c0ff */
[----:B------:R-:W-:Y:S05]  /*29520*/  @!P0 BRA `(.L_x_1965) ;  /* 0x0000000000048947 */ /* 0x000fea0003800000 */
[----:B------:R-:W-:Y:S01]  /*29530*/  BPT.TRAP 0x1 ;  /* 0x000000040000795c */ /* 0x000fe20000300000 */
.L_x_1965:
[----:B------:R-:W-:Y:S01]  /*29540*/  IMAD R0, R28, 0x8, R17 ;  /* 0x000000081c007824 */ /* 0x000fe200078e0211 */
[----:B------:R-:W-:Y:S01]  /*29550*/  SHF.L.U32 R3, R30, 0x1f, RZ ;  /* 0x0000001f1e037819 */ /* 0x000fe200000006ff */
[----:B------:R-:W-:Y:S01]  /*29560*/  BSSY B0, `(.L_x_1966) ;  /* 0x0000004000007945 */ /* 0x000fe20003800000 */
[----:B------:R-:W-:Y:S02]  /*29570*/  IMAD R6, R23, -0x60, R37 ;  /* 0xffffffa017067824 */ /* 0x000fe400078e0225 */
[----:B------:R-:W0:Y:S02]  /*29580*/  SYNCS.PHASECHK.TRANS64.TRYWAIT P0, [R0+URZ+0x2a860], R3 ;  /* 0x02a86003000075a7 */ /* 0x000e24000800017f */
[----:B0-----:R-:W-:Y:S05]  /*29590*/  @!P0 BRA `(.L_x_1967) ;  /* 0x0000005000e88947 */ /* 0x001fea0003800000 */
.L_x_2126:
[----:B------:R-:W-:Y:S05]  /*295a0*/  BSYNC B0 ;  /* 0x0000000000007941 */ /* 0x000fea0003800000 */
.L_x_1966:
        /* <DEDUP_REMOVED lines=57> */
.L_x_2140:
        /* <DEDUP_REMOVED lines=11> */
.L_x_1969:
        /* <DEDUP_REMOVED lines=10> */
.L_x_1970:
[----:B------:R2:W-:Y:S01]  /*29a90*/  SYNCS.ARRIVE.TRANS64.A1T0 RZ, [R0+URZ+0x2a850], RZ ;  /* 0x02a850ff00ff79a7 */ /* 0x0005e2000810003f */
[----:B------:R-:W-:-:S05]  /*29aa0*/  VIADD R28, R28, 0x1 ;  /* 0x000000011c1c7836 */ /* 0x000fca0000000000 */
[----:B------:R-:W-:-:S04]  /*29ab0*/  ISETP.NE.AND P0, PT, R28, 0x2, PT ;  /* 0x000000021c00780c */ /* 0x000fc80003f05270 */
[----:B0-----:R-:W-:Y:S02]  /*29ac0*/  SEL R3, RZ, 0x1, P0 ;  /* 0x00000001ff037807 */ /* 0x001fe40000000000 */
[----:B------:R-:W-:Y:S02]  /*29ad0*/  SEL R28, R28, RZ, P0 ;  /* 0x000000ff1c1c7207 */ /* 0x000fe40000000000 */
[----:B--2---:R-:W-:-:S07]  /*29ae0*/  LOP3.LUT R30, R30, R3, RZ, 0x3c, !PT ;  /* 0x000000031e1e7212 */ /* 0x004fce00078e3cff */
.L_x_1927:
[----:B------:R-:W-:Y:S05]  /*29af0*/  BSYNC B7 ;  /* 0x0000000000077941 */ /* 0x000fea0003800000 */
.L_x_1925:
[----:B------:R-:W-:-:S13]  /*29b00*/  LOP3.LUT P0, RZ, R16, 0x20, RZ, 0xc0, !PT ;  /* 0x0000002010ff7812 */ /* 0x000fda000780c0ff */
[----:B------:R-:W-:Y:S05]  /*29b10*/  @!P0 BRA `(.L_x_1971) ;  /* 0x0000000000248947 */ /* 0x000fea0003800000 */
[----:B------:R-:W-:Y:S05]  /*29b20*/  WARPSYNC.ALL ;  /* 0x0000000000007948 */ /* 0x000fea0003800000 */
[----:B------:R-:W2:Y:S08]  /*29b30*/  S2UR UR5, SR_CgaCtaId ;  /* 0x00000000000579c3 */ /* 0x000eb00000008800 */
[----:B------:R-:W-:Y:S06]  /*29b40*/  BAR.SYNC.DEFER_BLOCKING 0x5, 0x180 ;  /* 0x0146000000007b1d */ /* 0x000fec0000010000 */
[----:B------:R-:W-:-:S02]  /*29b50*/  UMOV UR4, 0x400 ;  /* 0x0000040000047882 */ /* 0x000fc40000000000 */
[----:B--2---:R-:W-:-:S06]  /*29b60*/  ULEA UR4, UR5, UR4, 0x18 ;  /* 0x0000000405047291 */ /* 0x004fcc000f8ec03f */
[----:B0-----:R-:W-:-:S05]  /*29b70*/  IMAD.U32 R17, RZ, RZ, UR4 ;  /* 0x00000004ff117e24 */ /* 0x001fca000f8e00ff */
[----:B------:R0:W2:Y:S01]  /*29b80*/  LDS.128 R24, [R17+0x2a8d0] ;  /* 0x02a8d00011187984 */ /* 0x0000a20000000c00 */
[----:B------:R-:W-:Y:S06]  /*29b90*/  BAR.ARV 0x4, 0x180 ;  /* 0x0106000000007b1d */ /* 0x000fec0000002000 */
[----:B------:R-:W-:Y:S05]  /*29ba0*/  BRA `(.L_x_1972) ;  /* 0x0000000c00d47947 */ /* 0x000fea0003800000 */
.L_x_1971:
[----:B------:R-:W2:Y:S01]  /*29bb0*/  S2R R8, SR_TID.X ;  /* 0x0000000000087919 */ /* 0x000ea20000002100 */
[----:B------:R-:W-:Y:S01]  /*29bc0*/  UMOV UR4, 0xffffffff ;  /* 0xffffffff00047882 */ /* 0x000fe20000000000 */
[----:B--2---:R-:W-:-:S04]  /*29bd0*/  LOP3.LUT R8, R8, 0x1f, RZ, 0xc0, !PT ;  /* 0x0000001f08087812 */ /* 0x004fc800078ec0ff */
[----:B------:R-:W-:Y:S01]  /*29be0*/  ISETP.NE.AND P0, PT, R8, 0x1f, PT ;  /* 0x0000001f0800780c */ /* 0x000fe20003f05270 */
[----:B------:R-:W-:-:S12]  /*29bf0*/  BRA.DIV UR4, `(.L_x_1973) ;  /* 0x0000005604507947 */ /* 0x000fd8000b800000 */
[----:B------:R-:W-:Y:S01]  /*29c00*/  IMAD.IADD R7, R27, 0x1, R8 ;  /* 0x000000011b077824 */ /* 0x000fe200078e0208 */
[----:B------:R-:W-:-:S04]  /*29c10*/  ULDC UR4, c[0x0][0xc3c] ;  /* 0x00030f0000047ab9 */ /* 0x000fc80000000800 */
[----:B------:R-:W-:-:S13]  /*29c20*/  ISETP.GE.OR P1, PT, R7, UR4, !P0 ;  /* 0x0000000407007c0c */ /* 0x000fda000c726670 */
[----:B------:R-:W2:Y:S08]  /*29c30*/  @!P1 LDC.64 R2, c[0x0][0xc80] ;  /* 0x00032000ff029b82 */ /* 0x000eb00000000a00 */
[----:B------:R-:W3:Y:S01]  /*29c40*/  @!P1 LDC.64 R4, c[0x0][0xc78] ;  /* 0x00031e00ff049b82 */ /* 0x000ee20000000a00 */
[----:B--2---:R-:W-:-:S05]  /*29c50*/  @!P1 IMAD.WIDE R2, R7, 0x4, R2 ;  /* 0x0000000407029825 */ /* 0x004fca00078e0202 */
[----:B-1----:R3:W2:Y:S02]  /*29c60*/  @!P1 LDG.E R6, desc[UR60][R2.64] ;  /* 0x0000003c02069981 */ /* 0x0026a4000c1e1900 */
[----:B---3--:R-:W-:-:S05]  /*29c70*/  @!P1 IMAD.WIDE R2, R7, 0x4, R4 ;  /* 0x0000000407029825 */ /* 0x008fca00078e0204 */
        /* <DEDUP_REMOVED lines=10> */
[----:B------:R-:W-:Y:S02]  /*29d20*/  IMAD.MOV.U32 R6, RZ, RZ, RZ ;  /* 0x000000ffff067224 */ /* 0x000fe400078e00ff */
[----:B---3--:R-:W-:Y:S01]  /*29d30*/  @!P1 IMAD.MOV.U32 R4, RZ, RZ, R5 ;  /* 0x000000ffff049224 */ /* 0x008fe200078e0005 */
[----:B------:R-:W-:-:S03]  /*29d40*/  ISETP.NE.AND P1, PT, R8, RZ, PT ;  /* 0x000000ff0800720c */ /* 0x000fc60003f25270 */
[----:B------:R-:W-:-:S05]  /*29d50*/  IMAD R13, R4, R25, RZ ;  /* 0x00000019040d7224 */ /* 0x000fca00078e02ff */
        /* <DEDUP_REMOVED lines=15> */
[----:B------:R1:W2:Y:S02]  /*29e50*/  SHFL.IDX PT, R14, R2, 0x1f, 0x1f ;  /* 0x03e01f00020e7f89 */ /* 0x0002a400000e0000 */
.L_x_2150:
[----:B------:R-:W-:Y:S02]  /*29e60*/  ULDC UR4, c[0x0][0xc38] ;  /* 0x00030e0000047ab9 */ /* 0x000fe40000000800 */
[----:B------:R-:W-:-:S04]  /*29e70*/  IMAD.U32 R5, RZ, RZ, UR4 ;  /* 0x00000004ff057e24 */ /* 0x000fc8000f8e00ff */
[----:B--2---:R-:W-:-:S04]  /*29e80*/  IMAD R14, R14, R5, RZ ;  /* 0x000000050e0e7224 */ /* 0x004fc800078e02ff */
[----:B------:R-:W-:-:S05]  /*29e90*/  IMAD.IADD R7, R7, 0x1, R14 ;  /* 0x0000000107077824 */ /* 0x000fca00078e020e */
[----:B------:R-:W-:-:S13]  /*29ea0*/  ISETP.GT.AND P6, PT, R7, R0, PT ;  /* 0x000000000700720c */ /* 0x000fda0003fc4270 */
[----:B------:R-:W-:Y:S05]  /*29eb0*/  @P6 BRA `(.L_x_1974) ;  /* 0x0000000000a46947 */ /* 0x000fea0003800000 */
.L_x_1977:
[----:B-1----:R-:W1:Y:S01]  /*29ec0*/  LDC R2, c[0x0][0xc3c] ;  /* 0x00030f00ff027b82 */ /* 0x002e620000000800 */
[----:B------:R-:W-:-:S05]  /*29ed0*/  VIADD R27, R27, 0x1f ;  /* 0x0000001f1b1b7836 */ /* 0x000fca0000000000 */
[----:B-1----:R-:W-:-:S13]  /*29ee0*/  ISETP.GE.AND P6, PT, R27, R2, PT ;  /* 0x000000021b00720c */ /* 0x002fda0003fc6270 */
[----:B------:R-:W-:Y:S05]  /*29ef0*/  @P6 BRA `(.L_x_1975) ;  /* 0x0000000800bc6947 */ /* 0x000fea0003800000 */
[----:B------:R-:W1:Y:S01]  /*29f00*/  S2R R3, SR_TID.X ;  /* 0x0000000000037919 */ /* 0x000e620000002100 */
[----:B------:R-:W-:Y:S01]  /*29f10*/  IMAD.MOV.U32 R25, RZ, RZ, RZ ;  /* 0x000000ffff197224 */ /* 0x000fe200078e00ff */
[----:B-1----:R-:W-:-:S05]  /*29f20*/  LOP3.LUT R3, R3, 0x1f, RZ, 0xc0, !PT ;  /* 0x0000001f03037812 */ /* 0x002fca00078ec0ff */
[----:B------:R-:W-:-:S05]  /*29f30*/  IMAD.IADD R9, R27, 0x1, R3 ;  /* 0x000000011b097824 */ /* 0x000fca00078e0203 */
[----:B------:R-:W-:-:S13]  /*29f40*/  ISETP.GE.OR P6, PT, R9, R2, !P0 ;  /* 0x000000020900720c */ /* 0x000fda00047c6670 */
[----:B------:R-:W1:Y:S08]  /*29f50*/  @!P6 LDC.64 R2, c[0x0][0xc80] ;  /* 0x00032000ff02eb82 */ /* 0x000e700000000a00 */
[----:B------:R-:W2:Y:S01]  /*29f60*/  @!P6 LDC.64 R4, c[0x0][0xc78] ;  /* 0x00031e00ff04eb82 */ /* 0x000ea20000000a00 */
[----:B-1----:R-:W-:-:S05]  /*29f70*/  @!P6 IMAD.WIDE R2, R9, 0x4, R2 ;  /* 0x000000040902e825 */ /* 0x002fca00078e0202 */
[----:B------:R2:W3:Y:S02]  /*29f80*/  @!P6 LDG.E R25, desc[UR60][R2.64] ;  /* 0x0000003c0219e981 */ /* 0x0004e4000c1e1900 */
[----:B--2---:R-:W-:-:S04]  /*29f90*/  @!P6 IMAD.WIDE R2, R9, 0x4, R4 ;  /* 0x000000040902e825 */ /* 0x004fc800078e0204 */
[----:B------:R-:W-:-:S06]  /*29fa0*/  IMAD.MOV.U32 R4, RZ, RZ, RZ ;  /* 0x000000ffff047224 */ /* 0x000fcc00078e00ff */
[----:B------:R-:W3:Y:S01]  /*29fb0*/  @!P6 LDG.E R4, desc[UR60][R2.64] ;  /* 0x0000003c0204e981 */ /* 0x000ee2000c1e1900 */
[----:B------:R-:W-:Y:S01]  /*29fc0*/  UMOV UR4, 0xffffffff ;  /* 0xffffffff00047882 */ /* 0x000fe20000000000 */
[----:B---3--:R-:W-:Y:S02]  /*29fd0*/  IMAD R13, R4, R25, RZ ;  /* 0x00000019040d7224 */ /* 0x008fe400078e02ff */
[----:B------:R-:W-:Y:S05]  /*29fe0*/  BRA.DIV UR4, `(.L_x_1976) ;  /* 0x0000005604907947 */ /* 0x000fea000b800000 */
        /* <DEDUP_REMOVED lines=16> */
.L_x_2158:
[----:B------:R-:W-:Y:S02]  /*2a0f0*/  ULDC UR4, c[0x0][0xc38] ;  /* 0x00030e0000047ab9 */ /* 0x000fe40000000800 */
[----:B------:R-:W-:-:S04]  /*2a100*/  IMAD.U32 R5, RZ, RZ, UR4 ;  /* 0x00000004ff057e24 */ /* 0x000fc8000f8e00ff */
[----:B--2---:R-:W-:-:S04]  /*2a110*/  IMAD R14, R14, R5, RZ ;  /* 0x000000050e0e7224 */ /* 0x004fc800078e02ff */
[----:B------:R-:W-:-:S05]  /*2a120*/  IMAD.IADD R7, R14, 0x1, R7 ;  /* 0x000000010e077824 */ /* 0x000fca00078e0207 */
[----:B------:R-:W-:-:S13]  /*2a130*/  ISETP.GT.AND P6, PT, R7, R0, PT ;  /* 0x000000000700720c */ /* 0x000fda0003fc4270 */
[----:B------:R-:W-:Y:S05]  /*2a140*/  @!P6 BRA `(.L_x_1977) ;  /* 0xfffffffc005ce947 */ /* 0x000fea000383ffff */
.L_x_1974:
[----:B------:R-:W-:Y:S01]  /*2a150*/  IMAD.IADD R7, R7, 0x1, -R14 ;  /* 0x0000000107077824 */ /* 0x000fe200078e0a0e */
[----:B------:R-:W-:-:S03]  /*2a160*/  UMOV UR4, 0xffffffff ;  /* 0xffffffff00047882 */ /* 0x000fc60000000000 */
[----:B------:R-:W-:-:S05]  /*2a170*/  IMAD R3, R2, R5, R7 ;  /* 0x0000000502037224 */ /* 0x000fca00078e0207 */
[----:B------:R-:W-:Y:S01]  /*2a180*/  ISETP.GT.AND P6, PT, R3, R0, PT ;  /* 0x000000000300720c */ /* 0x000fe20003fc4270 */
[----:B------:R-:W-:-:S12]  /*2a190*/  BRA.DIV UR4, `(.L_x_1978) ;  /* 0x0000005604dc7947 */ /* 0x000fd8000b800000 */
[----:B------:R-:W-:-:S04]  /*2a1a0*/  VOTE.ANY R3, PT, !P6 ;  /* 0x0000000000037806 */ /* 0x000fc800070e0100 */
[----:B------:R-:W2:Y:S02]  /*2a1b0*/  POPC R12, R3 ;  /* 0x00000003000c7309 */ /* 0x000ea40000000000 */
[----:B--2---:R2:W3:Y:S01]  /*2a1c0*/  SHFL.IDX PT, R25, R25, R12, 0x1f ;  /* 0x00001f0c19197589 */ /* 0x0044e200000e0000 */
[----:B------:R-:W-:-:S03]  /*2a1d0*/  IMAD.IADD R27, R12, 0x1, R27 ;  /* 0x000000010c1b7824 */ /* 0x000fc600078e021b */
[----:B------:R2:W4:Y:S04]  /*2a1e0*/  SHFL.IDX PT, R4, R4, R12, 0x1f ;  /* 0x00001f0c04047589 */ /* 0x00052800000e0000 */
.L_x_2163:
[----:B------:R-:W-:-:S13]  /*2a1f0*/  ISETP.NE.AND P0, PT, R3, RZ, PT ;  /* 0x000000ff0300720c */ /* 0x000fda0003f05270 */
[----:B------:R-:W-:Y:S05]  /*2a200*/  @!P0 BRA `(.L_x_1979) ;  /* 0x0000000000108947 */ /* 0x000fea0003800000 */
[----:B------:R-:W-:Y:S01]  /*2a210*/  UMOV UR4, 0xffffffff ;  /* 0xffffffff00047882 */ /* 0x000fe20000000000 */
[----:B--2---:R-:W-:Y:S02]  /*2a220*/  VIADD R12, R12, 0xffffffff ;  /* 0xffffffff0c0c7836 */ /* 0x004fe40000000000 */
[----:B------:R-:W-:Y:S05]  /*2a230*/  BRA.DIV UR4, `(.L_x_1980) ;  /* 0x0000005a04107947 */ /* 0x000fea000b800000 */
[----:B------:R2:W0:Y:S02]  /*2a240*/  SHFL.IDX PT, R6, R2, R12, 0x1f ;  /* 0x00001f0c02067589 */ /* 0x00042400000e0000 */
.L_x_1979:
[----:B----4-:R-:W-:Y:S01]  /*2a250*/  ISETP.NE.AND P0, PT, R4, 0x1, PT ;  /* 0x000000010400780c */ /* 0x010fe20003f05270 */
[----:B0-----:R-:W-:-:S04]  /*2a260*/  IMAD R24, R6, R5, R7 ;  /* 0x0000000506187224 */ /* 0x001fc800078e0207 */
[----:B------:R-:W-:-:S08]  /*2a270*/  IMAD.IADD R0, R0, 0x1, -R24 ;  /* 0x0000000100007824 */ /* 0x000fd000078e0a18 */
[----:B------:R-:W-:Y:S05]  /*2a280*/  @!P0 BRA `(.L_x_1981) ;  /* 0x0000000000dc8947 */ /* 0x000fea0003800000 */
[-C--:B---3--:R-:W-:Y:S02]  /*2a290*/  IABS R5, R25.reuse ;  /* 0x0000001900057213 */ /* 0x088fe40000000000 */
[----:B------:R-:W-:Y:S02]  /*2a2a0*/  IABS R6, R4 ;  /* 0x0000000400067213 */ /* 0x000fe40000000000 */
[----:B------:R-:W0:Y:S08]  /*2a2b0*/  I2F.RP R7, R5 ;  /* 0x0000000500077306 */ /* 0x000e300000209400 */
[----:B------:R-:W3:Y:S08]  /*2a2c0*/  I2F.RP R8, R6 ;  /* 0x0000000600087306 */ /* 0x000ef00000209400 */
[----:B0-----:R-:W1:Y:S08]  /*2a2d0*/  MUFU.RCP R7, R7 ;  /* 0x0000000700077308 */ /* 0x001e700000001000 */
[----:B---3--:R-:W-:Y:S01]  /*2a2e0*/  MUFU.RCP R8, R8 ;  /* 0x0000000800087308 */ /* 0x008fe20000001000 */
[----:B-12---:R-:W-:Y:S01]  /*2a2f0*/  VIADD R2, R7, 0xffffffe ;  /* 0x0ffffffe07027836 */ /* 0x006fe20000000000 */
        /* <DEDUP_REMOVED lines=43> */
[--C-:B------:R-:W-:Y:S02]  /*2a5b0*/  IMAD R4, R4, R2, R7.reuse ;  /* 0x0000000204047224 */ /* 0x100fe400078e0207 */
[----:B------:R-:W-:Y:S02]  /*2a5c0*/  IMAD.MOV R2, RZ, RZ, -R7 ;  /* 0x000000ffff027224 */ /* 0x000fe400078e0a07 */
[----:B------:R-:W-:Y:S02]  /*2a5d0*/  IMAD R26, R4, 0x10000, R5 ;  /* 0x00010000041a7824 */ /* 0x000fe400078e0205 */
[----:B------:R-:W-:Y:S01]  /*2a5e0*/  IMAD R2, R25, R2, R0 ;  /* 0x0000000219027224 */ /* 0x000fe200078e0200 */
[----:B------:R-:W-:Y:S06]  /*2a5f0*/  BRA `(.L_x_1982) ;  /* 0x0000000000f07947 */ /* 0x000fec0003800000 */
.L_x_1981:
[----:B-12---:R-:W0:Y:S02]  /*2a600*/  LDC.64 R2, c[0x0][0xc90] ;  /* 0x00032400ff027b82 */ /* 0x006e240000000a00 */
[----:B0-----:R-:W-:-:S05]  /*2a610*/  IMAD.WIDE R2, R27, 0x4, R2 ;  /* 0x000000041b027825 */ /* 0x001fca00078e0202 */
[----:B------:R0:W3:Y:S02]  /*2a620*/  LDG.E R6, desc[UR60][R2.64] ;  /* 0x0000003c02067981 */ /* 0x0000e4000c1e1900 */
[----:B0-----:R-:W-:Y:S02]  /*2a630*/  IMAD.MOV.U32 R2, RZ, RZ, RZ ;  /* 0x000000ffff027224 */ /* 0x001fe400078e00ff */
[----:B---3--:R-:W-:-:S05]  /*2a640*/  IMAD R7, R25, R6, RZ ;  /* 0x0000000619077224 */ /* 0x008fca00078e02ff */
        /* <DEDUP_REMOVED lines=55> */
.L_x_1982:
[----:B------:R-:W-:-:S05]  /*2a9c0*/  LOP3.LUT R2, RZ, R2, RZ, 0x33, !PT ;  /* 0x00000002ff027212 */ /* 0x000fca00078e33ff */
[----:B------:R-:W-:Y:S01]  /*2a9d0*/  IMAD.IADD R25, R25, 0x1, R2 ;  /* 0x0000000119197824 */ /* 0x000fe200078e0202 */
[----:B------:R-:W-:Y:S06]  /*2a9e0*/  BRA `(.L_x_1983) ;  /* 0x00000000001c7947 */ /* 0x000fec0003800000 */
.L_x_1975:
[----:B------:R-:W-:Y:S01]  /*2a9f0*/  UMOV UR4, URZ ;  /* 0x0000003f00047c82 */ /* 0x000fe20008000000 */
[----:B------:R-:W-:Y:S01]  /*2aa00*/  UMOV UR5, URZ ;  /* 0x0000003f00057c82 */ /* 0x000fe20008000000 */
[----:B------:R-:W-:Y:S01]  /*2aa10*/  ULDC UR6, c[0x0][0xc3c] ;  /* 0x00030f0000067ab9 */ /* 0x000fe20000000800 */
[----:B------:R-:W-:Y:S02]  /*2aa20*/  IMAD.MOV.U32 R24, RZ, RZ, R0 ;  /* 0x000000ffff187224 */ /* 0x000fe400078e0000 */
[----:B------:R-:W-:Y:S02]  /*2aa30*/  IMAD.U32 R25, RZ, RZ, UR4 ;  /* 0x00000004ff197e24 */ /* 0x000fe4000f8e00ff */
[----:B------:R-:W-:Y:S02]  /*2aa40*/  IMAD.U32 R26, RZ, RZ, UR5 ;  /* 0x00000005ff1a7e24 */ /* 0x000fe4000f8e00ff */
[----:B------:R-:W-:-:S07]  /*2aa50*/  IMAD.U32 R27, RZ, RZ, UR6 ;  /* 0x00000006ff1b7e24 */ /* 0x000fce000f8e00ff */
.L_x_1983:
[----:B------:R-:W1:Y:S01]  /*2aa60*/  S2R R0, SR_TID.X ;  /* 0x0000000000007919 */ /* 0x000e620000002100 */
[----:B------:R-:W-:Y:S05]  /*2aa70*/  WARPSYNC.ALL ;  /* 0x0000000000007948 */ /* 0x000fea0003800000 */
[----:B------:R-:W-:Y:S01]  /*2aa80*/  BAR.SYNC.DEFER_BLOCKING 0x4, 0x180 ;  /* 0x0106000000007b1d */ /* 0x000fe20000010000 */
[----:B-1----:R-:W-:-:S04]  /*2aa90*/  LOP3.LUT R0, R0, 0x1f, RZ, 0xc0, !PT ;  /* 0x0000001f00007812 */ /* 0x002fc800078ec0ff */
[----:B------:R-:W-:-:S13]  /*2aaa0*/  ISETP.NE.AND P0, PT, R0, RZ, PT ;  /* 0x000000ff0000720c */ /* 0x000fda0003f05270 */
[----:B------:R-:W0:Y:S01]  /*2aab0*/  @!P0 S2R R3, SR_CgaCtaId ;  /* 0x0000000000038919 */ /* 0x000e220000008800 */
[----:B------:R-:W-:-:S04]  /*2aac0*/  @!P0 MOV R0, 0x400 ;  /* 0x0000040000008802 */ /* 0x000fc80000000f00 */
[----:B0-----:R-:W-:-:S05]  /*2aad0*/  @!P0 LEA R17, R3, R0, 0x18 ;  /* 0x0000000003118211 */ /* 0x001fca00078ec0ff */
[----:B------:R3:W-:Y:S01]  /*2aae0*/  @!P0 STS.128 [R17+0x2a8d0], R24 ;  /* 0x02a8d01811008388 */ /* 0x0007e20000000c00 */
[----:B------:R-:W-:Y:S06]  /*2aaf0*/  BAR.ARV 0x5, 0x180 ;  /* 0x0146000000007b1d */ /* 0x000fec0000002000 */
.L_x_1972:
[----:B------:R-:W-:Y:S02]  /*2ab00*/  ULDC UR4, c[0x0][0xc3c] ;  /* 0x00030f0000047ab9 */ /* 0x000fe40000000800 */
[----:B--2---:R-:W-:-:S13]  /*2ab10*/  ISETP.GE.AND P0, PT, R27, UR4, PT ;  /* 0x000000041b007c0c */ /* 0x004fda000bf06270 */
[----:B------:R-:W-:Y:S05]  /*2ab20*/  @!P0 BRA `(.L_x_1984) ;  /* 0xffffff9400208947 */ /* 0x000fea000383ffff */
[----:B------:R-:W-:Y:S05]  /*2ab30*/  BSYNC B8 ;  /* 0x0000000000087941 */ /* 0x000fea0003800000 */
.L_x_1863:
[----:B------:R-:W2:Y:S01]  /*2ab40*/  LDL.LU R0, [R1+0x24] ;  /* 0x0000240001007983 */ /* 0x000ea20000300800 */
[----:B------:R-:W-:Y:S01]  /*2ab50*/  BSSY B0, `(.L_x_1985) ;  /* 0x000000b000007945 */ /* 0x000fe20003800000 */
[----:B------:R-:W4:Y:S01]  /*2ab60*/  S2R R5, SR_CgaCtaId ;  /* 0x0000000000057919 */ /* 0x000f220000008800 */
[----:B--2---:R-:W-:-:S05]  /*2ab70*/  VIADD R0, R0, 0x1 ;  /* 0x0000000100007836 */ /* 0x004fca0000000000 */
        /* <DEDUP_REMOVED lines=8> */
.L_x_2166:
[----:B------:R-:W-:Y:S05]  /*2ac00*/  BSYNC B0 ;  /* 0x0000000000007941 */ /* 0x000fea0003800000 */
.L_x_1985:
[----:B------:R-:W-:-:S03]  /*2ac10*/  UMOV UR4, 0xffffffff ;  /* 0xffffffff00047882 */ /* 0x000fc60000000000 */
[----:B------:R-:W-:Y:S05]  /*2ac20*/  BRA.DIV UR4, `(.L_x_1987) ;  /* 0x0000004e04d07947 */ /* 0x000fea000b800000 */
[----:B0-----:R-:W0:Y:S02]  /*2ac30*/  S2R R0, SR_TID.X ;  /* 0x0000000000007919 */ /* 0x001e240000002100 */
[----:B0-----:R-:W-:-:S04]  /*2ac40*/  SHF.R.U32.HI R0, RZ, 0x5, R0 ;  /* 0x00000005ff007819 */ /* 0x001fc80000011600 */
[----:B------:R-:W-:-:S05]  /*2ac50*/  LOP3.LUT R0, R0, 0x3, RZ, 0xc0, !PT ;  /* 0x0000000300007812 */ /* 0x000fca00078ec0ff */
[----:B------:R0:W2:Y:S02]  /*2ac60*/  SHFL.IDX PT, R14, R0, RZ, 0x1f ;  /* 0x00001fff000e7589 */ /* 0x0000a400000e0000 */
.L_x_2169:
[----:B--2---:R-:W-:-:S13]  /*2ac70*/  ISETP.NE.AND P0, PT, R14, RZ, PT ;  /* 0x000000ff0e00720c */ /* 0x004fda0003f05270 */
[----:B------:R-:W-:Y:S05]  /*2ac80*/  @P0 BRA `(.L_x_1546) ;  /* 0x0000000000900947 */ /* 0x000fea0003800000 */
[----:B------:R-:W-:-:S03]  /*2ac90*/  UMOV UR4, 0xffffffff ;  /* 0xffffffff00047882 */ /* 0x000fc60000000000 */
[----:B------:R-:W-:Y:S05]  /*2aca0*/  BRA.DIV UR4, `(.L_x_1988) ;  /* 0x0000004e04e47947 */ /* 0x000fea000b800000 */
[----:B------:R-:W-:-:S13]  /*2acb0*/  ELECT P6, URZ, PT ;  /* 0x00000000003f782f */ /* 0x000fda00038c0000 */
.L_x_2172:
[----:B------:R-:W-:Y:S05]  /*2acc0*/  @!P6 BRA `(.L_x_1546) ;  /* 0x000000000080e947 */ /* 0x000fea0003800000 */
[----:B0-----:R-:W2:Y:S02]  /*2acd0*/  LDL R0, [R1+0x58] ;  /* 0x0000580001007983 */ /* 0x001ea40000100800 */
[----:B--2---:R-:W-:-:S13]  /*2ace0*/  R2UR UR4, R0 ;  /* 0x00000000000472ca */ /* 0x004fda00000e0000 */
[----:B------:R-:W-:-:S06]  /*2acf0*/  ULOP3.LUT UR4, UR4, 0x2, URZ, 0xfc, !UPT ;  /* 0x0000000204047892 */ /* 0x000fcc000f8efc3f */
[----:B------:R-:W-:-:S05]  /*2ad00*/  IMAD.U32 R0, RZ, RZ, UR4 ;  /* 0x00000004ff007e24 */ /* 0x000fca000f8e00ff */
[----:B------:R-:W-:-:S13]  /*2ad10*/  ISETP.NE.AND P0, PT, R0, 0x3, PT ;  /* 0x000000030000780c */ /* 0x000fda0003f05270 */
[----:B------:R-:W-:Y:S05]  /*2ad20*/  @!P0 BRA `(.L_x_1989) ;  /* 0x0000000000048947 */ /* 0x000fea0003800000 */
[----:B------:R-:W-:Y:S01]  /*2ad30*/  BPT.TRAP 0x1 ;  /* 0x000000040000795c */ /* 0x000fe20000300000 */
.L_x_1989:
[----:B------:R-:W-:Y:S01]  /*2ad40*/  IMAD R5, R28, 0x8, R7 ;  /* 0x000000081c057824 */ /* 0x000fe200078e0207 */
[----:B------:R-:W-:Y:S01]  /*2ad50*/  SHF.L.U32 R0, R30, 0x1f, RZ ;  /* 0x0000001f1e007819 */ /* 0x000fe200000006ff */
[----:B------:R-:W-:-:S03]  /*2ad60*/  VIADD R28, R28, 0x1 ;  /* 0x000000011c1c7836 */ /* 0x000fc60000000000 */
[----:B------:R-:W0:Y:S02]  /*2ad70*/  SYNCS.PHASECHK.TRANS64.TRYWAIT P1, [R5+URZ+0x2a840], R0 ;  /* 0x02a84000050075a7 */ /* 0x000e24000802017f */
[----:B------:R-:W-:-:S04]  /*2ad80*/  ISETP.NE.AND P2, PT, R28, 0x2, PT ;  /* 0x000000021c00780c */ /* 0x000fc80003f45270 */
[----:B------:R-:W-:Y:S01]  /*2ad90*/  SEL R3, RZ, 0x1, P2 ;  /* 0x00000001ff037807 */ /* 0x000fe20001000000 */
[----:B0-----:R-:W-:Y:S08]  /*2ada0*/  @!P1 BRA `(.L_x_1990) ;  /* 0x0000004c00c49947 */ /* 0x001ff00003800000 */
.L_x_2173:
[----:B------:R-:W-:Y:S02]  /*2adb0*/  SEL R28, R28, RZ, P2 ;  /* 0x000000ff1c1c7207 */ /* 0x000fe40001000000 */
[----:B------:R-:W-:Y:S01]  /*2adc0*/  LOP3.LUT R2, R30, R3, RZ, 0x3c, !PT ;  /* 0x000000031e027212 */ /* 0x000fe200078e3cff */
[----:B------:R-:W-:Y:S06]  /*2add0*/  @!P0 BRA `(.L_x_1991) ;  /* 0x0000000000048947 */ /* 0x000fec0003800000 */
[----:B------:R-:W-:Y:S01]  /*2ade0*/  BPT.TRAP 0x1 ;  /* 0x000000040000795c */ /* 0x000fe20000300000 */
.L_x_1991:
[----:B------:R-:W-:Y:S01]  /*2adf0*/  IMAD R3, R28, 0x8, R7 ;  /* 0x000000081c037824 */ /* 0x000fe200078e0207 */
[----:B------:R-:W-:-:S04]  /*2ae00*/  SHF.L.U32 R2, R2, 0x1f, RZ ;  /* 0x0000001f02027819 */ /* 0x000fc800000006ff */
[----:B------:R-:W2:Y:S02]  /*2ae10*/  SYNCS.PHASECHK.TRANS64.TRYWAIT P1, [R3+URZ+0x2a840], R2 ;  /* 0x02a84002030075a7 */ /* 0x000ea4000802017f */
[----:B--2---:R-:W-:Y:S05]  /*2ae20*/  @!P1 BRA `(.L_x_1992) ;  /* 0x0000004c00b89947 */ /* 0x004fea0003800000 */
.L_x_2174:
[----:B------:R-:W-:Y:S05]  /*2ae30*/  @!P0 BRA `(.L_x_1993) ;  /* 0x0000000000048947 */ /* 0x000fea0003800000 */
[----:B------:R-:W-:Y:S01]  /*2ae40*/  BPT.TRAP 0x1 ;  /* 0x000000040000795c */ /* 0x000fe20000300000 */
.L_x_1993:
[----:B------:R-:W4:Y:S02]  /*2ae50*/  SYNCS.PHASECHK.TRANS64.TRYWAIT P1, [R5+URZ+0x2a860], R0 ;  /* 0x02a86000050075a7 */ /* 0x000f24000802017f */
[----:B----4-:R-:W-:Y:S05]  /*2ae60*/  @!P1 BRA `(.L_x_1994) ;  /* 0x0000004c00bc9947 */ /* 0x010fea0003800000 */
.L_x_2175:
[----:B------:R-:W-:Y:S05]  /*2ae70*/  @!P0 BRA `(.L_x_1995) ;  /* 0x0000000000048947 */ /* 0x000fea0003800000 */
[----:B------:R-:W-:Y:S01]  /*2ae80*/  BPT.TRAP 0x1 ;  /* 0x000000040000795c */ /* 0x000fe20000300000 */
.L_x_1995:
[----:B------:R0:W0:Y:S02]  /*2ae90*/  SYNCS.PHASECHK.TRANS64.TRYWAIT P0, [R3+URZ+0x2a860], R2 ;  /* 0x02a86002030075a7 */ /* 0x000024000800017f */
[----:B0-----:R-:W-:Y:S05]  /*2aea0*/  @!P0 NANOSLEEP.SYNCS 0x989680 ;  /* 0x009896800000895d */ /* 0x001fea0003900000 */
[----:B------:R-:W0:Y:S02]  /*2aeb0*/  @!P0 SYNCS.PHASECHK.TRANS64 P0, [R3+URZ+0x2a860], R2 ;  /* 0x02a86002030085a7 */ /* 0x000e24000800007f */
[----:B0-----:R-:W-:Y:S05]  /*2aec0*/  @!P0 BRA `(.L_x_1995) ;  /* 0xfffffffc00f08947 */ /* 0x001fea000383ffff */
.L_x_1546:
[----:B------:R-:W-:Y:S05]  /*2aed0*/  BSYNC B9 ;  /* 0x0000000000097941 */ /* 0x000fea0003800000 */
.L_x_1543:
[----:B------:R-:W-:Y:S05]  /*2aee0*/  EXIT ;  /* 0x000000000000794d */ /* 0x000fea0003800000 */
.L_x_1574:
[----:B0-----:R0:W1:Y:S02]  /*2aef0*/  SYNCS.PHASECHK.TRANS64.TRYWAIT P6, [R86+URZ+0x2a890], R87 ;  /* 0x02a89057560075a7 */ /* 0x00106400080c017f */
[----:B-1----:R-:W-:Y:S05]  /*2af00*/  @!P6 NANOSLEEP.SYNCS 0x989680 ;  /* 0x009896800000e95d */ /* 0x002fea0003900000 */
[----:B------:R-:W1:Y:S02]  /*2af10*/  @!P6 SYNCS.PHASECHK.TRANS64 P6, [R86+URZ+0x2a890], R87 ;  /* 0x02a890575600e5a7 */ /* 0x000e6400080c007f */
[----:B-1----:R-:W-:Y:S05]  /*2af20*/  @!P6 BRA `(.L_x_1574) ;  /* 0xfffffffc00f0e947 */ /* 0x002fea000383ffff */
[----:B------:R-:W-:Y:S05]  /*2af30*/  BRA `(.L_x_1996) ;  /* 0xfffffd8c00f07947 */ /* 0x000fea000383ffff */
.L_x_1575:
        /* <DEDUP_REMOVED lines=8> */
.L_x_1998:
[----:B------:R-:W-:Y:S05]  /*2afc0*/  BSYNC B1 ;  /* 0x0000000000017941 */ /* 0x000fea0003800000 */
.L_x_1997:
        /* <DEDUP_REMOVED lines=8> */
.L_x_1999:
[----:B------:R-:W-:Y:S01]  /*2b050*/  IMAD.MOV.U32 R11, RZ, RZ, R14 ;  /* 0x000000ffff0b7224 */ /* 0x000fe200078e000e */
[----:B------:R-:W-:Y:S06]  /*2b060*/  BRA `(.L_x_2000) ;  /* 0xfffffd8c00b87947 */ /* 0x000fec000383ffff */
.L_x_1600:
        /* <DEDUP_REMOVED lines=8> */
.L_x_2002:
[----:B------:R-:W-:Y:S05]  /*2b0f0*/  BSYNC B1 ;  /* 0x0000000000017941 */ /* 0x000fea0003800000 */
.L_x_2001:
        /* <DEDUP_REMOVED lines=8> */
.L_x_2003:
[----:B------:R-:W-:Y:S01]  /*2b180*/  IMAD.MOV.U32 R117, RZ, RZ, R14 ;  /* 0x000000ffff757224 */ /* 0x000fe200078e000e */
[----:B------:R-:W-:Y:S06]  /*2b190*/  BRA `(.L_x_2004) ;  /* 0xfffffda4001c7947 */ /* 0x000fec000383ffff */
.L_x_1630:
[----:B0-----:R0:W1:Y:S02]  /*2b1a0*/  SYNCS.PHASECHK.TRANS64.TRYWAIT P6, [R86+URZ+0x2a890], R87 ;  /* 0x02a89057560075a7 */ /* 0x00106400080c017f */
[----:B-1----:R-:W-:Y:S05]  /*2b1b0*/  @!P6 NANOSLEEP.SYNCS 0x989680 ;  /* 0x009896800000e95d */ /* 0x002fea0003900000 */
[----:B------:R-:W1:Y:S02]  /*2b1c0*/  @!P6 SYNCS.PHASECHK.TRANS64 P6, [R86+URZ+0x2a890], R87 ;  /* 0x02a890575600e5a7 */ /* 0x000e6400080c007f */
[----:B-1----:R-:W-:Y:S05]  /*2b1d0*/  @!P6 BRA `(.L_x_1630) ;  /* 0xfffffffc00f0e947 */ /* 0x002fea000383ffff */
[----:B------:R-:W-:Y:S05]  /*2b1e0*/  BRA `(.L_x_2005) ;  /* 0xfffffdc4004c7947 */ /* 0x000fea000383ffff */
.L_x_1631:
        /* <DEDUP_REMOVED lines=8> */
.L_x_2007:
[----:B------:R-:W-:Y:S05]  /*2b270*/  BSYNC B1 ;  /* 0x0000000000017941 */ /* 0x000fea0003800000 */
.L_x_2006:
        /* <DEDUP_REMOVED lines=8> */
.L_x_2008:
[----:B------:R-:W-:Y:S01]  /*2b300*/  IMAD.MOV.U32 R11, RZ, RZ, R14 ;  /* 0x000000ffff0b7224 */ /* 0x000fe200078e000e */
[----:B------:R-:W-:Y:S06]  /*2b310*/  BRA `(.L_x_2009) ;  /* 0xfffffdc4001c7947 */ /* 0x000fec000383ffff */
.L_x_1644:
[----:B------:R-:W-:Y:S01]  /*2b320*/  BSSY B1, `(.L_x_2010) ;  /* 0x0000008000017945 */ /* 0x000fe20003800000 */
[----:B--234-:R-:W-:Y:S02]  /*2b330*/  IMAD.MOV.U32 R13, RZ, RZ, R116 ;  /* 0x000000ffff0d7224 */ /* 0x01cfe400078e0074 */
[----:B------:R-:W-:Y:S02]  /*2b340*/  IMAD.MOV.U32 R12, RZ, RZ, 0x1 ;  /* 0x00000001ff0c7424 */ /* 0x000fe400078e00ff */
[----:B------:R-:W-:Y:S02]  /*2b350*/  IMAD.MOV.U32 R11, RZ, RZ, 0x1c1f ;  /* 0x00001c1fff0b7424 */ /* 0x000fe400078e00ff */
[----:B------:R-:W-:-:S07]  /*2b360*/  IMAD.MOV.U32 R15, RZ, RZ, -0x1 ;  /* 0xffffffffff0f7424 */ /* 0x000fce00078e00ff */
[----:B01----:R-:W-:Y:S05]  /*2b370*/  WARPSYNC.COLLECTIVE R15, `(.L_x_2011) ;  /* 0x000000000f087348 */ /* 0x003fea0003c00000 */
[----:B------:R2:W3:Y:S02]  /*2b380*/  SHFL.IDX P6, R14, R13, R12, R11 ;  /* 0x0000000c0d0e7389 */ /* 0x0004e400000c000b */
[----:B0123--:R-:W-:Y:S01]  /*2b390*/  ENDCOLLECTIVE ;  /* 0x000000000000791b */ /* 0x00ffe20003800000 */
.L_x_2011:
[----:B------:R-:W-:Y:S05]  /*2b3a0*/  BSYNC B1 ;  /* 0x0000000000017941 */ /* 0x000fea0003800000 */
.L_x_2010:
        /* <DEDUP_REMOVED lines=8> */
.L_x_2012:
[----:B------:R-:W-:Y:S01]  /*2b430*/  IMAD.MOV.U32 R117, RZ, RZ, R14 ;  /* 0x000000ffff757224 */ /* 0x000fe200078e000e */
[----:B------:R-:W-:Y:S06]  /*2b440*/  BRA `(.L_x_2013) ;  /* 0xfffffdd800cc7947 */ /* 0x000fec000383ffff */
.L_x_1657:
[----:B0-----:R0:W1:Y:S02]  /*2b450*/  SYNCS.PHASECHK.TRANS64.TRYWAIT P4, [R86+URZ+0x2a890], R87 ;  /* 0x02a89057560075a7 */ /* 0x001064000808017f */
[----:B-1----:R-:W-:Y:S05]  /*2b460*/  @!P4 NANOSLEEP.SYNCS 0x989680 ;  /* 0x009896800000c95d */ /* 0x002fea0003900000 */
[----:B------:R-:W1:Y:S02]  /*2b470*/  @!P4 SYNCS.PHASECHK.TRANS64 P4, [R86+URZ+0x2a890], R87 ;  /* 0x02a890575600c5a7 */ /* 0x000e64000808007f */
[----:B-1----:R-:W-:Y:S05]  /*2b480*/  @!P4 BRA `(.L_x_1657) ;  /* 0xfffffffc00f0c947 */ /* 0x002fea000383ffff */
[----:B------:R-:W-:Y:S05]  /*2b490*/  BRA `(.L_x_2014) ;  /* 0xfffffdf000dc7947 */ /* 0x000fea000383ffff */
.L_x_1658:
        /* <DEDUP_REMOVED lines=8> */
.L_x_2016:
[----:B------:R-:W-:Y:S05]  /*2b520*/  BSYNC B1 ;  /* 0x0000000000017941 */ /* 0x000fea0003800000 */
.L_x_2015:
        /* <DEDUP_REMOVED lines=8> */
.L_x_2017:
[----:B------:R-:W-:Y:S01]  /*2b5b0*/  IMAD.MOV.U32 R34, RZ, RZ, R14 ;  /* 0x000000ffff227224 */ /* 0x000fe200078e000e */
[----:B------:R-:W-:Y:S06]  /*2b5c0*/  BRA `(.L_x_2018) ;  /* 0xfffffdf000f87947 */ /* 0x000fec000383ffff */
.L_x_1661:
        /* <DEDUP_REMOVED lines=8> */
.L_x_2020:
[----:B------:R-:W-:Y:S05]  /*2b650*/  BSYNC B1 ;  /* 0x0000000000017941 */ /* 0x000fea0003800000 */
.L_x_2019:
        /* <DEDUP_REMOVED lines=8> */
.L_x_2021:
[----:B------:R-:W-:Y:S01]  /*2b6e0*/  IMAD.MOV.U32 R32, RZ, RZ, R14 ;  /* 0x000000ffff207224 */ /* 0x000fe200078e000e */
[----:B------:R-:W-:Y:S06]  /*2b6f0*/  BRA `(.L_x_2022) ;  /* 0xfffffdf400547947 */ /* 0x000fec000383ffff */
.L_x_1665:
[----:B---3--:R3:W0:Y:S02]  /*2b700*/  SYNCS.PHASECHK.TRANS64.TRYWAIT P0, [R86+URZ+0x2a8b0], R87 ;  /* 0x02a8b057560075a7 */ /* 0x008624000800017f */
[----:B0-----:R-:W-:Y:S05]  /*2b710*/  @!P0 NANOSLEEP.SYNCS 0x989680 ;  /* 0x009896800000895d */ /* 0x001fea0003900000 */
[----:B------:R-:W0:Y:S02]  /*2b720*/  @!P0 SYNCS.PHASECHK.TRANS64 P0, [R86+URZ+0x2a8b0], R87 ;  /* 0x02a8b057560085a7 */ /* 0x000e24000800007f */
[----:B0-----:R-:W-:Y:S05]  /*2b730*/  @!P0 BRA `(.L_x_1665) ;  /* 0xfffffffc00f08947 */ /* 0x001fea000383ffff */
[----:B------:R-:W-:Y:S05]  /*2b740*/  BRA `(.L_x_2023) ;  /* 0xfffffdf8002c7947 */ /* 0x000fea000383ffff */
.L_x_1693:
        /* <DEDUP_REMOVED lines=8> */
.L_x_2025:
[----:B------:R-:W-:Y:S05]  /*2b7d0*/  BSYNC B1 ;  /* 0x0000000000017941 */ /* 0x000fea0003800000 */
.L_x_2024:
        /* <DEDUP_REMOVED lines=8> */
.L_x_2026:
[----:B------:R-:W-:Y:S02]  /*2b860*/  IMAD.MOV.U32 R13, RZ, RZ, R0 ;  /* 0x000000ffff0d7224 */ /* 0x000fe400078e0000 */
[----:B------:R-:W-:-:S07]  /*2b870*/  IMAD.MOV.U32 R6, RZ, RZ, R14 ;  /* 0x000000ffff067224 */ /* 0x000fce00078e000e */
[----:B------:R-:W-:Y:S05]  /*2b880*/  WARPSYNC.COLLECTIVE R15, `(.L_x_2027) ;  /* 0x000000000f087348 */ /* 0x000fea0003c00000 */
[----:B------:R0:W1:Y:S02]  /*2b890*/  SHFL.IDX P6, R14, R13, R12, R11 ;  /* 0x0000000c0d0e7389 */ /* 0x00006400000c000b */
[----:B01----:R-:W-:Y:S01]  /*2b8a0*/  ENDCOLLECTIVE ;  /* 0x000000000000791b */ /* 0x003fe20003800000 */
.L_x_2027:
[----:B------:R-:W-:Y:S02]  /*2b8b0*/  IMAD.MOV.U32 R13, RZ, RZ, R65 ;  /* 0x000000ffff0d7224 */ /* 0x000fe400078e0041 */
[----:B------:R-:W-:-:S07]  /*2b8c0*/  IMAD.MOV.U32 R9, RZ, RZ, R14 ;  /* 0x000000ffff097224 */ /* 0x000fce00078e000e */
[----:B------:R-:W-:Y:S05]  /*2b8d0*/  WARPSYNC.COLLECTIVE R15, `(.L_x_2028) ;  /* 0x000000000f087348 */ /* 0x000fea0003c00000 */
[----:B------:R0:W1:Y:S02]  /*2b8e0*/  SHFL.IDX P6, R14, R13, R12, R11 ;  /* 0x0000000c0d0e7389 */ /* 0x00006400000c000b */
[----:B01----:R-:W-:Y:S01]  /*2b8f0*/  ENDCOLLECTIVE ;  /* 0x000000000000791b */ /* 0x003fe20003800000 */
.L_x_2028:
[----:B------:R-:W-:Y:S01]  /*2b900*/  IMAD.MOV.U32 R8, RZ, RZ, R14 ;  /* 0x000000ffff087224 */ /* 0x000fe200078e000e */
[----:B------:R-:W-:Y:S06]  /*2b910*/  BRA `(.L_x_2029) ;  /* 0xfffffe0c00587947 */ /* 0x000fec000383ffff */
.L_x_1696:
[----:B------:R-:W-:Y:S01]  /*2b920*/  BSSY B1, `(.L_x_2030) ;  /* 0x0000008000017945 */ /* 0x000fe20003800000 */
[----:B------:R-:W-:Y:S02]  /*2b930*/  IMAD.MOV.U32 R13, RZ, RZ, R62 ;  /* 0x000000ffff0d7224 */ /* 0x000fe400078e003e */
[----:B------:R-:W-:Y:S02]  /*2b940*/  IMAD.MOV.U32 R12, RZ, RZ, 0x1 ;  /* 0x00000001ff0c7424 */ /* 0x000fe400078e00ff */
[----:B------:R-:W-:Y:S02]  /*2b950*/  IMAD.MOV.U32 R11, RZ, RZ, 0x1c1f ;  /* 0x00001c1fff0b7424 */ /* 0x000fe400078e00ff */
[----:B------:R-:W-:-:S07]  /*2b960*/  IMAD.MOV.U32 R15, RZ, RZ, -0x1 ;  /* 0xffffffffff0f7424 */ /* 0x000fce00078e00ff */
[----:B-12---:R-:W-:Y:S05]  /*2b970*/  WARPSYNC.COLLECTIVE R15, `(.L_x_2031) ;  /* 0x000000000f087348 */ /* 0x006fea0003c00000 */
[----:B------:R0:W3:Y:S02]  /*2b980*/  SHFL.IDX P6, R14, R13, R12, R11 ;  /* 0x0000000c0d0e7389 */ /* 0x0000e400000c000b */
[----:B0123--:R-:W-:Y:S01]  /*2b990*/  ENDCOLLECTIVE ;  /* 0x000000000000791b */ /* 0x00ffe20003800000 */
.L_x_2031:
[----:B------:R-:W-:Y:S05]  /*2b9a0*/  BSYNC B1 ;  /* 0x0000000000017941 */ /* 0x000fea0003800000 */
.L_x_2030:
        /* <DEDUP_REMOVED lines=8> */
.L_x_2032:
[----:B------:R-:W-:Y:S02]  /*2ba30*/  IMAD.MOV.U32 R13, RZ, RZ, R0 ;  /* 0x000000ffff0d7224 */ /* 0x000fe400078e0000 */
[----:B------:R-:W-:-:S07]  /*2ba40*/  IMAD.MOV.U32 R63, RZ, RZ, R14 ;  /* 0x000000ffff3f7224 */ /* 0x000fce00078e000e */
[----:B------:R-:W-:Y:S05]  /*2ba50*/  WARPSYNC.COLLECTIVE R15, `(.L_x_2033) ;  /* 0x000000000f087348 */ /* 0x000fea0003c00000 */
[----:B------:R0:W1:Y:S02]  /*2ba60*/  SHFL.IDX P6, R14, R13, R12, R11 ;  /* 0x0000000c0d0e7389 */ /* 0x00006400000c000b */
[----:B01----:R-:W-:Y:S01]  /*2ba70*/  ENDCOLLECTIVE ;  /* 0x000000000000791b */ /* 0x003fe20003800000 */
.L_x_2033:
[----:B------:R-:W-:Y:S02]  /*2ba80*/  IMAD.MOV.U32 R13, RZ, RZ, R65 ;  /* 0x000000ffff0d7224 */ /* 0x000fe400078e0041 */
[----:B------:R-:W-:-:S07]  /*2ba90*/  IMAD.MOV.U32 R0, RZ, RZ, R14 ;  /* 0x000000ffff007224 */ /* 0x000fce00078e000e */
[----:B------:R-:W-:Y:S05]  /*2baa0*/  WARPSYNC.COLLECTIVE R15, `(.L_x_2034) ;  /* 0x000000000f087348 */ /* 0x000fea0003c00000 */
[----:B------:R0:W1:Y:S02]  /*2bab0*/  SHFL.IDX P6, R14, R13, R12, R11 ;  /* 0x0000000c0d0e7389 */ /* 0x00006400000c000b */
[----:B01----:R-:W-:Y:S01]  /*2bac0*/  ENDCOLLECTIVE ;  /* 0x000000000000791b */ /* 0x003fe20003800000 */
.L_x_2034:
[----:B------:R-:W-:Y:S01]  /*2bad0*/  IMAD.MOV.U32 R65, RZ, RZ, R14 ;  /* 0x000000ffff417224 */ /* 0x000fe200078e000e */
[----:B------:R-:W-:Y:S06]  /*2bae0*/  BRA `(.L_x_2035) ;  /* 0xfffffe14000c7947 */ /* 0x000fec000383ffff */
.L_x_1700:
[----:B0-----:R0:W1:Y:S02]  /*2baf0*/  SYNCS.PHASECHK.TRANS64.TRYWAIT P0, [R2+URZ+0x2a800], R5 ;  /* 0x02a80005020075a7 */ /* 0x001064000800017f */
[----:B-1----:R-:W-:Y:S05]  /*2bb00*/  @!P0 NANOSLEEP.SYNCS 0x989680 ;  /* 0x009896800000895d */ /* 0x002fea0003900000 */
[----:B------:R-:W1:Y:S02]  /*2bb10*/  @!P0 SYNCS.PHASECHK.TRANS64 P0, [R2+URZ+0x2a800], R5 ;  /* 0x02a80005020085a7 */ /* 0x000e64000800007f */
[----:B-1----:R-:W-:Y:S05]  /*2bb20*/  @!P0 BRA `(.L_x_1700) ;  /* 0xfffffffc00f08947 */ /* 0x002fea000383ffff */
[----:B------:R-:W-:Y:S05]  /*2bb30*/  BRA `(.L_x_2036) ;  /* 0xfffffe1c003c7947 */ /* 0x000fea000383ffff */
.L_x_1724:
        /* <DEDUP_REMOVED lines=8> */
.L_x_2038:
[----:B------:R-:W-:Y:S05]  /*2bbc0*/  BSYNC B1 ;  /* 0x0000000000017941 */ /* 0x000fea0003800000 */
.L_x_2037:
        /* <DEDUP_REMOVED lines=8> */
.L_x_2039:
[----:B------:R-:W-:Y:S02]  /*2bc50*/  IMAD.MOV.U32 R13, RZ, RZ, R61 ;  /* 0x000000ffff0d7224 */ /* 0x000fe400078e003d */
[----:B------:R-:W-:-:S07]  /*2bc60*/  IMAD.MOV.U32 R0, RZ, RZ, R14 ;  /* 0x000000ffff007224 */ /* 0x000fce00078e000e */
[----:B------:R-:W-:Y:S05]  /*2bc70*/  WARPSYNC.COLLECTIVE R15, `(.L_x_2040) ;  /* 0x000000000f087348 */ /* 0x000fea0003c00000 */
[----:B------:R0:W1:Y:S02]  /*2bc80*/  SHFL.IDX P6, R14, R13, R12, R11 ;  /* 0x0000000c0d0e7389 */ /* 0x00006400000c000b */
[----:B01----:R-:W-:Y:S01]  /*2bc90*/  ENDCOLLECTIVE ;  /* 0x000000000000791b */ /* 0x003fe20003800000 */
.L_x_2040:
[----:B------:R-:W-:Y:S02]  /*2bca0*/  IMAD.MOV.U32 R13, RZ, RZ, R62 ;  /* 0x000000ffff0d7224 */ /* 0x000fe400078e003e */
[----:B------:R-:W-:-:S07]  /*2bcb0*/  IMAD.MOV.U32 R7, RZ, RZ, R14 ;  /* 0x000000ffff077224 */ /* 0x000fce00078e000e */
[----:B------:R-:W-:Y:S05]  /*2bcc0*/  WARPSYNC.COLLECTIVE R15, `(.L_x_2041) ;  /* 0x000000000f087348 */ /* 0x000fea0003c00000 */
[----:B------:R0:W1:Y:S02]  /*2bcd0*/  SHFL.IDX P6, R14, R13, R12, R11 ;  /* 0x0000000c0d0e7389 */ /* 0x00006400000c000b */
[----:B01----:R-:W-:Y:S01]  /*2bce0*/  ENDCOLLECTIVE ;  /* 0x000000000000791b */ /* 0x003fe20003800000 */
.L_x_2041:
[----:B------:R-:W-:Y:S05]  /*2bcf0*/  BRA `(.L_x_2042) ;  /* 0xfffffe4000d47947 */ /* 0x000fea000383ffff */
.L_x_1727:
[----:B------:R-:W-:Y:S01]  /*2bd00*/  BSSY B1, `(.L_x_2043) ;  /* 0x0000008000017945 */ /* 0x000fe20003800000 */
[----:B------:R-:W-:Y:S02]  /*2bd10*/  IMAD.MOV.U32 R13, RZ, RZ, R21 ;  /* 0x000000ffff0d7224 */ /* 0x000fe400078e0015 */
[----:B------:R-:W-:Y:S02]  /*2bd20*/  IMAD.MOV.U32 R12, RZ, RZ, 0x1 ;  /* 0x00000001ff0c7424 */ /* 0x000fe400078e00ff */
[----:B------:R-:W-:Y:S02]  /*2bd30*/  IMAD.MOV.U32 R11, RZ, RZ, 0x1c1f ;  /* 0x00001c1fff0b7424 */ /* 0x000fe400078e00ff */
[----:B------:R-:W-:-:S07]  /*2bd40*/  IMAD.MOV.U32 R15, RZ, RZ, -0x1 ;  /* 0xffffffffff0f7424 */ /* 0x000fce00078e00ff */
[----:B--2---:R-:W-:Y:S05]  /*2bd50*/  WARPSYNC.COLLECTIVE R15, `(.L_x_2044) ;  /* 0x000000000f087348 */ /* 0x004fea0003c00000 */
[----:B------:R0:W1:Y:S02]  /*2bd60*/  SHFL.IDX P6, R14, R13, R12, R11 ;  /* 0x0000000c0d0e7389 */ /* 0x00006400000c000b */
[----:B012---:R-:W-:Y:S01]  /*2bd70*/  ENDCOLLECTIVE ;  /* 0x000000000000791b */ /* 0x007fe20003800000 */
.L_x_2044:
[----:B------:R-:W-:Y:S05]  /*2bd80*/  BSYNC B1 ;  /* 0x0000000000017941 */ /* 0x000fea0003800000 */
.L_x_2043:
        /* <DEDUP_REMOVED lines=8> */
.L_x_2045:
[----:B------:R-:W-:Y:S02]  /*2be10*/  IMAD.MOV.U32 R13, RZ, RZ, R61 ;  /* 0x000000ffff0d7224 */ /* 0x000fe400078e003d */
[----:B------:R-:W-:-:S07]  /*2be20*/  IMAD.MOV.U32 R3, RZ, RZ, R14 ;  /* 0x000000ffff037224 */ /* 0x000fce00078e000e */
[----:B------:R-:W-:Y:S05]  /*2be30*/  WARPSYNC.COLLECTIVE R15, `(.L_x_2046) ;  /* 0x000000000f087348 */ /* 0x000fea0003c00000 */
[----:B------:R0:W1:Y:S02]  /*2be40*/  SHFL.IDX P6, R14, R13, R12, R11 ;  /* 0x0000000c0d0e7389 */ /* 0x00006400000c000b */
[----:B01----:R-:W-:Y:S01]  /*2be50*/  ENDCOLLECTIVE ;  /* 0x000000000000791b */ /* 0x003fe20003800000 */
.L_x_2046:
[----:B------:R-:W-:Y:S02]  /*2be60*/  IMAD.MOV.U32 R13, RZ, RZ, R62 ;  /* 0x000000ffff0d7224 */ /* 0x000fe400078e003e */
[----:B------:R-:W-:-:S07]  /*2be70*/  IMAD.MOV.U32 R61, RZ, RZ, R14 ;  /* 0x000000ffff3d7224 */ /* 0x000fce00078e000e */
[----:B------:R-:W-:Y:S05]  /*2be80*/  WARPSYNC.COLLECTIVE R15, `(.L_x_2047) ;  /* 0x000000000f087348 */ /* 0x000fea0003c00000 */
[----:B------:R0:W1:Y:S02]  /*2be90*/  SHFL.IDX P6, R14, R13, R12, R11 ;  /* 0x0000000c0d0e7389 */ /* 0x00006400000c000b */
[----:B01----:R-:W-:Y:S01]  /*2bea0*/  ENDCOLLECTIVE ;  /* 0x000000000000791b */ /* 0x003fe20003800000 */
.L_x_2047:
[----:B------:R-:W-:Y:S01]  /*2beb0*/  IMAD.MOV.U32 R62, RZ, RZ, R14 ;  /* 0x000000ffff3e7224 */ /* 0x000fe200078e000e */
[----:B------:R-:W-:Y:S06]  /*2bec0*/  BRA `(.L_x_2048) ;  /* 0xfffffe4800187947 */ /* 0x000fec000383ffff */
.L_x_1731:
[----:B0-----:R0:W1:Y:S02]  /*2bed0*/  SYNCS.PHASECHK.TRANS64.TRYWAIT P0, [R2+URZ+0x2a800], R61 ;  /* 0x02a8003d020075a7 */ /* 0x001064000800017f */
[----:B-1----:R-:W-:Y:S05]  /*2bee0*/  @!P0 NANOSLEEP.SYNCS 0x989680 ;  /* 0x009896800000895d */ /* 0x002fea0003900000 */
[----:B------:R-:W1:Y:S02]  /*2bef0*/  @!P0 SYNCS.PHASECHK.TRANS64 P0, [R2+URZ+0x2a800], R61 ;  /* 0x02a8003d020085a7 */ /* 0x000e64000800007f */
[----:B-1----:R-:W-:Y:S05]  /*2bf00*/  @!P0 BRA `(.L_x_1731) ;  /* 0xfffffffc00f08947 */ /* 0x002fea000383ffff */
[----:B------:R-:W-:Y:S05]  /*2bf10*/  BRA `(.L_x_2049) ;  /* 0xfffffe4c00b47947 */ /* 0x000fea000383ffff */
.L_x_1745:
[----:B-1----:R1:W2:Y:S02]  /*2bf20*/  SYNCS.PHASECHK.TRANS64.TRYWAIT P1, [R9+URZ+0x2a830], R0 ;  /* 0x02a83000090075a7 */ /* 0x0022a4000802017f */
[----:B--2---:R-:W-:Y:S05]  /*2bf30*/  @!P1 NANOSLEEP.SYNCS 0x989680 ;  /* 0x009896800000995d */ /* 0x004fea0003900000 */
[----:B------:R-:W2:Y:S02]  /*2bf40*/  @!P1 SYNCS.PHASECHK.TRANS64 P1, [R9+URZ+0x2a830], R0 ;  /* 0x02a83000090095a7 */ /* 0x000ea4000802007f */
[----:B--2---:R-:W-:Y:S05]  /*2bf50*/  @!P1 BRA `(.L_x_1745) ;  /* 0xfffffffc00f09947 */ /* 0x004fea000383ffff */
[----:B------:R-:W-:Y:S05]  /*2bf60*/  BRA `(.L_x_1744) ;  /* 0xfffffe7800307947 */ /* 0x000fea000383ffff */
.L_x_1766:
[----:B-1----:R1:W2:Y:S02]  /*2bf70*/  SYNCS.PHASECHK.TRANS64.TRYWAIT P1, [R9+URZ+0x2a830], R4 ;  /* 0x02a83004090075a7 */ /* 0x0022a4000802017f */
[----:B--2---:R-:W-:Y:S05]  /*2bf80*/  @!P1 NANOSLEEP.SYNCS 0x989680 ;  /* 0x009896800000995d */ /* 0x004fea0003900000 */
[----:B------:R-:W2:Y:S02]  /*2bf90*/  @!P1 SYNCS.PHASECHK.TRANS64 P1, [R9+URZ+0x2a830], R4 ;  /* 0x02a83004090095a7 */ /* 0x000ea4000802007f */
[----:B--2---:R-:W-:Y:S05]  /*2bfa0*/  @!P1 BRA `(.L_x_1766) ;  /* 0xfffffffc00f09947 */ /* 0x004fea000383ffff */
[----:B------:R-:W-:Y:S05]  /*2bfb0*/  BRA `(.L_x_1765) ;  /* 0xfffffea400d87947 */ /* 0x000fea000383ffff */
.L_x_1771:
[----:B-1----:R1:W2:Y:S02]  /*2bfc0*/  SYNCS.PHASECHK.TRANS64.TRYWAIT P1, [R21+URZ+0x2a850], R4 ;  /* 0x02a85004150075a7 */ /* 0x0022a4000802017f */
[----:B--2---:R-:W-:Y:S05]  /*2bfd0*/  @!P1 NANOSLEEP.SYNCS 0x989680 ;  /* 0x009896800000995d */ /* 0x004fea0003900000 */
[----:B------:R-:W2:Y:S02]  /*2bfe0*/  @!P1 SYNCS.PHASECHK.TRANS64 P1, [R21+URZ+0x2a850], R4 ;  /* 0x02a85004150095a7 */ /* 0x000ea4000802007f */
[----:B--2---:R-:W-:Y:S05]  /*2bff0*/  @!P1 BRA `(.L_x_1771) ;  /* 0xfffffffc00f09947 */ /* 0x004fea000383ffff */
[----:B------:R-:W-:Y:S05]  /*2c000*/  BRA `(.L_x_1770) ;  /* 0xfffffeb400147947 */ /* 0x000fea000383ffff */
.L_x_1793:
[----:B-1----:R1:W2:Y:S02]  /*2c010*/  SYNCS.PHASECHK.TRANS64.TRYWAIT P1, [R20+URZ+0x2a830], R3 ;  /* 0x02a83003140075a7 */ /* 0x0022a4000802017f */
[----:B--2---:R-:W-:Y:S05]  /*2c020*/  @!P1 NANOSLEEP.SYNCS 0x989680 ;  /* 0x009896800000995d */ /* 0x004fea0003900000 */
[----:B------:R-:W2:Y:S02]  /*2c030*/  @!P1 SYNCS.PHASECHK.TRANS64 P1, [R20+URZ+0x2a830], R3 ;  /* 0x02a83003140095a7 */ /* 0x000ea4000802007f */
[----:B--2---:R-:W-:Y:S05]  /*2c040*/  @!P1 BRA `(.L_x_1793) ;  /* 0xfffffffc00f09947 */ /* 0x004fea000383ffff */
[----:B------:R-:W-:Y:S05]  /*2c050*/  BRA `(.L_x_1792) ;  /* 0xfffffedc00707947 */ /* 0x000fea000383ffff */
.L_x_1798:
[----:B-1----:R1:W2:Y:S02]  /*2c060*/  SYNCS.PHASECHK.TRANS64.TRYWAIT P1, [R21+URZ+0x2a850], R0 ;  /* 0x02a85000150075a7 */ /* 0x0022a4000802017f */
[----:B--2---:R-:W-:Y:S05]  /*2c070*/  @!P1 NANOSLEEP.SYNCS 0x989680 ;  /* 0x009896800000995d */ /* 0x004fea0003900000 */
[----:B------:R-:W2:Y:S02]  /*2c080*/  @!P1 SYNCS.PHASECHK.TRANS64 P1, [R21+URZ+0x2a850], R0 ;  /* 0x02a85000150095a7 */ /* 0x000ea4000802007f */
[----:B--2---:R-:W-:Y:S05]  /*2c090*/  @!P1 BRA `(.L_x_1798) ;  /* 0xfffffffc00f09947 */ /* 0x004fea000383ffff */
[----:B------:R-:W-:Y:S05]  /*2c0a0*/  BRA `(.L_x_1797) ;  /* 0xfffffee800ac7947 */ /* 0x000fea000383ffff */
.L_x_1808:
[----:B-1----:R1:W2:Y:S02]  /*2c0b0*/  SYNCS.PHASECHK.TRANS64.TRYWAIT P1, [R0+URZ+0x2a830], R3 ;  /* 0x02a83003000075a7 */ /* 0x0022a4000802017f */
[----:B--2---:R-:W-:Y:S05]  /*2c0c0*/  @!P1 NANOSLEEP.SYNCS 0x989680 ;  /* 0x009896800000995d */ /* 0x004fea0003900000 */
[----:B------:R-:W2:Y:S02]  /*2c0d0*/  @!P1 SYNCS.PHASECHK.TRANS64 P1, [R0+URZ+0x2a830], R3 ;  /* 0x02a83003000095a7 */ /* 0x000ea4000802007f */
[----:B--2---:R-:W-:Y:S05]  /*2c0e0*/  @!P1 BRA `(.L_x_1808) ;  /* 0xfffffffc00f09947 */ /* 0x004fea000383ffff */
[----:B------:R-:W-:Y:S05]  /*2c0f0*/  BRA `(.L_x_1807) ;  /* 0xfffffefc00b07947 */ /* 0x000fea000383ffff */
.L_x_1813:
[----:B-1----:R1:W2:Y:S02]  /*2c100*/  SYNCS.PHASECHK.TRANS64.TRYWAIT P1, [R15+URZ+0x2a850], R3 ;  /* 0x02a850030f0075a7 */ /* 0x0022a4000802017f */
[----:B--2---:R-:W-:Y:S05]  /*2c110*/  @!P1 NANOSLEEP.SYNCS 0x989680 ;  /* 0x009896800000995d */ /* 0x004fea0003900000 */
[----:B------:R-:W2:Y:S02]  /*2c120*/  @!P1 SYNCS.PHASECHK.TRANS64 P1, [R15+URZ+0x2a850], R3 ;  /* 0x02a850030f0095a7 */ /* 0x000ea4000802007f */
[----:B--2---:R-:W-:Y:S05]  /*2c130*/  @!P1 BRA `(.L_x_1813) ;  /* 0xfffffffc00f09947 */ /* 0x004fea000383ffff */
[----:B------:R-:W-:Y:S05]  /*2c140*/  BRA `(.L_x_1812) ;  /* 0xffffff0800ec7947 */ /* 0x000fea000383ffff */
.L_x_1829:
[----:B-1----:R1:W2:Y:S02]  /*2c150*/  SYNCS.PHASECHK.TRANS64.TRYWAIT P1, [R5+URZ+0x2a850], R8 ;  /* 0x02a85008050075a7 */ /* 0x0022a4000802017f */
[----:B--2---:R-:W-:Y:S05]  /*2c160*/  @!P1 NANOSLEEP.SYNCS 0x989680 ;  /* 0x009896800000995d */ /* 0x004fea0003900000 */
[----:B------:R-:W2:Y:S02]  /*2c170*/  @!P1 SYNCS.PHASECHK.TRANS64 P1, [R5+URZ+0x2a850], R8 ;  /* 0x02a85008050095a7 */ /* 0x000ea4000802007f */
[----:B--2---:R-:W-:Y:S05]  /*2c180*/  @!P1 BRA `(.L_x_1829) ;  /* 0xfffffffc00f09947 */ /* 0x004fea000383ffff */
[----:B------:R-:W-:Y:S05]  /*2c190*/  BRA `(.L_x_1828) ;  /* 0xffffff3400647947 */ /* 0x000fea000383ffff */
.L_x_1879:
[----:B------:R-:W0:Y:S01]  /*2c1a0*/  S2R R12, SR_TID.X ;  /* 0x00000000000c7919 */ /* 0x000e220000002100 */
[----:B------:R-:W-:Y:S01]  /*2c1b0*/  BSSY B1, `(.L_x_2050) ;  /* 0x000000a000017945 */ /* 0x000fe20003800000 */
[----:B------:R-:W-:Y:S02]  /*2c1c0*/  IMAD.MOV.U32 R11, RZ, RZ, 0x1f ;  /* 0x0000001fff0b7424 */ /* 0x000fe400078e00ff */
[----:B------:R-:W-:Y:S01]  /*2c1d0*/  IMAD.MOV.U32 R15, RZ, RZ, -0x1 ;  /* 0xffffffffff0f7424 */ /* 0x000fe200078e00ff */
[----:B0-----:R-:W-:-:S04]  /*2c1e0*/  SHF.R.U32.HI R12, RZ, 0x5, R12 ;  /* 0x00000005ff0c7819 */ /* 0x001fc8000001160c */
[----:B------:R-:W-:-:S05]  /*2c1f0*/  LOP3.LUT R12, R12, 0x3, RZ, 0xc0, !PT ;  /* 0x000000030c0c7812 */ /* 0x000fca00078ec0ff */
[----:B------:R-:W-:Y:S02]  /*2c200*/  IMAD.MOV.U32 R13, RZ, RZ, R12 ;  /* 0x000000ffff0d7224 */ /* 0x000fe400078e000c */
[----:B------:R-:W-:-:S07]  /*2c210*/  IMAD.MOV.U32 R12, RZ, RZ, RZ ;  /* 0x000000ffff0c7224 */ /* 0x000fce00078e00ff */
[----:B------:R-:W-:Y:S05]  /*2c220*/  WARPSYNC.COLLECTIVE R15, `(.L_x_2051) ;  /* 0x000000000f087348 */ /* 0x000fea0003c00000 */
[----:B------:R0:W1:Y:S02]  /*2c230*/  SHFL.IDX P6, R14, R13, R12, R11 ;  /* 0x0000000c0d0e7389 */ /* 0x00006400000c000b */
[----:B01----:R-:W-:Y:S01]  /*2c240*/  ENDCOLLECTIVE ;  /* 0x000000000000791b */ /* 0x003fe20003800000 */
.L_x_2051:
[----:B------:R-:W-:Y:S05]  /*2c250*/  BSYNC B1 ;  /* 0x0000000000017941 */ /* 0x000fea0003800000 */
.L_x_2050:
[----:B------:R-:W-:Y:S05]  /*2c260*/  BRA `(.L_x_2052) ;  /* 0xffffff8800887947 */ /* 0x000fea000383ffff */
.L_x_1881:
[----:B------:R-:W-:Y:S01]  /*2c270*/  BSSY B1, `(.L_x_2053) ;  /* 0x0000006000017945 */ /* 0x000fe20003800000 */
[----:B------:R-:W-:-:S07]  /*2c280*/  IMAD.MOV.U32 R15, RZ, RZ, -0x1 ;  /* 0xffffffffff0f7424 */ /* 0x000fce00078e00ff */
[----:B0-----:R-:W-:Y:S05]  /*2c290*/  WARPSYNC.COLLECTIVE R15, `(.L_x_2054) ;  /* 0x000000000f0c7348 */ /* 0x001fea0003c00000 */
[----:B------:R-:W-:Y:S02]  /*2c2a0*/  ELECT P6, UR62, PT ;  /* 0x00000000003e782f */ /* 0x000fe400038c0000 */
[----:B------:R-:W-:Y:S01]  /*2c2b0*/  MOV R14, UR62 ;  /* 0x0000003e000e7c02 */ /* 0x000fe20008000f00 */
[----:B0-----:R-:W-:Y:S10]  /*2c2c0*/  ENDCOLLECTIVE ;  /* 0x000000000000791b */ /* 0x001ff40003800000 */
.L_x_2054:
[----:B------:R-:W-:Y:S05]  /*2c2d0*/  BSYNC B1 ;  /* 0x0000000000017941 */ /* 0x000fea0003800000 */
.L_x_2053:
[----:B------:R-:W-:Y:S05]  /*2c2e0*/  BRA `(.L_x_1880) ;  /* 0xffffff8800807947 */ /* 0x000fea000383ffff */
.L_x_1883:
[----:B0-----:R0:W1:Y:S02]  /*2c2f0*/  SYNCS.PHASECHK.TRANS64.TRYWAIT P0, [R17+URZ+0x2a820], R10 ;  /* 0x02a8200a110075a7 */ /* 0x001064000800017f */
[----:B-1----:R-:W-:Y:S05]  /*2c300*/  @!P0 NANOSLEEP.SYNCS 0x989680 ;  /* 0x009896800000895d */ /* 0x002fea0003900000 */
[----:B------:R-:W1:Y:S02]  /*2c310*/  @!P0 SYNCS.PHASECHK.TRANS64 P0, [R17+URZ+0x2a820], R10 ;  /* 0x02a8200a110085a7 */ /* 0x000e64000800007f */
[----:B-1----:R-:W-:Y:S05]  /*2c320*/  @!P0 BRA `(.L_x_1883) ;  /* 0xfffffffc00f08947 */ /* 0x002fea000383ffff */
[----:B------:R-:W-:Y:S05]  /*2c330*/  BRA `(.L_x_2055) ;  /* 0xffffff8800907947 */ /* 0x000fea000383ffff */
.L_x_1887:
[----:B-1----:R1:W2:Y:S02]  /*2c340*/  SYNCS.PHASECHK.TRANS64.TRYWAIT P0, [R12+URZ+0x2a8a0], R11 ;  /* 0x02a8a00b0c0075a7 */ /* 0x0022a4000800017f */
[----:B--2---:R-:W-:Y:S05]  /*2c350*/  @!P0 NANOSLEEP.SYNCS 0x989680 ;  /* 0x009896800000895d */ /* 0x004fea0003900000 */
[----:B------:R-:W2:Y:S02]  /*2c360*/  @!P0 SYNCS.PHASECHK.TRANS64 P0, [R12+URZ+0x2a8a0], R11 ;  /* 0x02a8a00b0c0085a7 */ /* 0x000ea4000800007f */
[----:B--2---:R-:W-:Y:S05]  /*2c370*/  @!P0 BRA `(.L_x_1887) ;  /* 0xfffffffc00f08947 */ /* 0x004fea000383ffff */
[----:B------:R-:W-:Y:S05]  /*2c380*/  BRA `(.L_x_2056) ;  /* 0xffffff8800a87947 */ /* 0x000fea000383ffff */
.L_x_1894:
[----:B0-----:R0:W2:Y:S02]  /*2c390*/  SYNCS.PHASECHK.TRANS64.TRYWAIT P0, [R12+URZ+0x2a8c0], R11 ;  /* 0x02a8c00b0c0075a7 */ /* 0x0010a4000800017f */
[----:B--2---:R-:W-:Y:S05]  /*2c3a0*/  @!P0 NANOSLEEP.SYNCS 0x989680 ;  /* 0x009896800000895d */ /* 0x004fea0003900000 */
[----:B------:R-:W2:Y:S02]  /*2c3b0*/  @!P0 SYNCS.PHASECHK.TRANS64 P0, [R12+URZ+0x2a8c0], R11 ;  /* 0x02a8c00b0c0085a7 */ /* 0x000ea4000800007f */
[----:B--2---:R-:W-:Y:S05]  /*2c3c0*/  @!P0 BRA `(.L_x_1894) ;  /* 0xfffffffc00f08947 */ /* 0x004fea000383ffff */
[----:B------:R-:W-:Y:S05]  /*2c3d0*/  BRA `(.L_x_2057) ;  /* 0xffffff8c00a07947 */ /* 0x000fea000383ffff */
.L_x_1902:
[----:B0-----:R0:W1:Y:S02]  /*2c3e0*/  SYNCS.PHASECHK.TRANS64.TRYWAIT P1, [R10+URZ+0x2a8a0], R2 ;  /* 0x02a8a0020a0075a7 */ /* 0x001064000802017f */
[----:B-1----:R-:W-:Y:S05]  /*2c3f0*/  @!P1 NANOSLEEP.SYNCS 0x989680 ;  /* 0x009896800000995d */ /* 0x002fea0003900000 */
[----:B------:R-:W1:Y:S02]  /*2c400*/  @!P1 SYNCS.PHASECHK.TRANS64 P1, [R10+URZ+0x2a8a0], R2 ;  /* 0x02a8a0020a0095a7 */ /* 0x000e64000802007f */
[----:B-1----:R-:W-:Y:S05]  /*2c410*/  @!P1 BRA `(.L_x_1902) ;  /* 0xfffffffc00f09947 */ /* 0x002fea000383ffff */
[----:B------:R-:W-:Y:S05]  /*2c420*/  BRA `(.L_x_2058) ;  /* 0xffffff90009c7947 */ /* 0x000fea000383ffff */
.L_x_1909:
[----:B-1----:R1:W2:Y:S02]  /*2c430*/  SYNCS.PHASECHK.TRANS64.TRYWAIT P1, [R10+URZ+0x2a8c0], R2 ;  /* 0x02a8c0020a0075a7 */ /* 0x0022a4000802017f */
[----:B--2---:R-:W-:Y:S05]  /*2c440*/  @!P1 NANOSLEEP.SYNCS 0x989680 ;  /* 0x009896800000995d */ /* 0x004fea0003900000 */
[----:B------:R-:W2:Y:S02]  /*2c450*/  @!P1 SYNCS.PHASECHK.TRANS64 P1, [R10+URZ+0x2a8c0], R2 ;  /* 0x02a8c0020a0095a7 */ /* 0x000ea4000802007f */
[----:B--2---:R-:W-:Y:S05]  /*2c460*/  @!P1 BRA `(.L_x_1909) ;  /* 0xfffffffc00f09947 */ /* 0x004fea000383ffff */
[----:B------:R-:W-:Y:S05]  /*2c470*/  BRA `(.L_x_2059) ;  /* 0xffffff9400907947 */ /* 0x000fea000383ffff */
.L_x_1933:
        /* <DEDUP_REMOVED lines=11> */
.L_x_2061:
[----:B------:R-:W-:Y:S05]  /*2c530*/  BSYNC B0 ;  /* 0x0000000000007941 */ /* 0x000fea0003800000 */
.L_x_2060:
[----:B------:R-:W-:Y:S05]  /*2c540*/  BRA `(.L_x_2062) ;  /* 0xffffffa800347947 */ /* 0x000fea000383ffff */
.L_x_1936:
[----:B0-----:R0:W1:Y:S02]  /*2c550*/  SYNCS.PHASECHK.TRANS64.TRYWAIT P0, [R7+URZ+0x2a840], R2 ;  /* 0x02a84002070075a7 */ /* 0x001064000800017f */
[----:B-1----:R-:W-:Y:S05]  /*2c560*/  @!P0 NANOSLEEP.SYNCS 0x989680 ;  /* 0x009896800000895d */ /* 0x002fea0003900000 */
[----:B------:R-:W1:Y:S02]  /*2c570*/  @!P0 SYNCS.PHASECHK.TRANS64 P0, [R7+URZ+0x2a840], R2 ;  /* 0x02a84002070085a7 */ /* 0x000e64000800007f */
[----:B-1----:R-:W-:Y:S05]  /*2c580*/  @!P0 BRA `(.L_x_1936) ;  /* 0xfffffffc00f08947 */ /* 0x002fea000383ffff */
[----:B------:R-:W-:Y:S05]  /*2c590*/  BRA `(.L_x_2063) ;  /* 0xffffffa800847947 */ /* 0x000fea000383ffff */
.L_x_1937:
        /* <DEDUP_REMOVED lines=8> */
.L_x_2065:
[----:B------:R-:W-:Y:S05]  /*2c620*/  BSYNC B0 ;  /* 0x0000000000007941 */ /* 0x000fea0003800000 */
.L_x_2064:
        /* <DEDUP_REMOVED lines=9> */
.L_x_2066:
[----:B------:R-:W-:Y:S02]  /*2c6c0*/  IMAD.MOV.U32 R13, RZ, RZ, R0 ;  /* 0x000000ffff0d7224 */ /* 0x000fe400078e0000 */
[----:B------:R-:W-:Y:S02]  /*2c6d0*/  IMAD.MOV.U32 R12, RZ, RZ, 0x1 ;  /* 0x00000001ff0c7424 */ /* 0x000fe400078e00ff */
[----:B------:R-:W-:-:S07]  /*2c6e0*/  IMAD.MOV.U32 R3, RZ, RZ, R14 ;  /* 0x000000ffff037224 */ /* 0x000fce00078e000e */
[----:B------:R-:W-:Y:S05]  /*2c6f0*/  WARPSYNC.COLLECTIVE R15, `(.L_x_2067) ;  /* 0x000000000f087348 */ /* 0x000fea0003c00000 */
[----:B------:R0:W1:Y:S02]  /*2c700*/  SHFL.IDX P6, R14, R13, R12, R11 ;  /* 0x0000000c0d0e7389 */ /* 0x00006400000c000b */
[----:B01----:R-:W-:Y:S01]  /*2c710*/  ENDCOLLECTIVE ;  /* 0x000000000000791b */ /* 0x003fe20003800000 */
.L_x_2067:
        /* <DEDUP_REMOVED lines=17> */
.L_x_2068:
[----:B------:R-:W-:Y:S02]  /*2c830*/  @P1 IMAD R8, R5, 0x2, R17 ;  /* 0x0000000205081824 */ /* 0x000fe400078e0211 */
[----:B------:R-:W-:Y:S02]  /*2c840*/  IMAD.MOV.U32 R13, RZ, RZ, R0 ;  /* 0x000000ffff0d7224 */ /* 0x000fe400078e0000 */
[----:B------:R-:W-:Y:S02]  /*2c850*/  IMAD.MOV.U32 R12, RZ, RZ, 0x2 ;  /* 0x00000002ff0c7424 */ /* 0x000fe400078e00ff */
[----:B------:R-:W-:-:S07]  /*2c860*/  IMAD.MOV.U32 R3, RZ, RZ, R14 ;  /* 0x000000ffff037224 */ /* 0x000fce00078e000e */
[----:B------:R-:W-:Y:S05]  /*2c870*/  WARPSYNC.COLLECTIVE R15, `(.L_x_2069) ;  /* 0x000000000f087348 */ /* 0x000fea0003c00000 */
[----:B------:R0:W1:Y:S02]  /*2c880*/  SHFL.IDX P6, R14, R13, R12, R11 ;  /* 0x0000000c0d0e7389 */ /* 0x00006400000c000b */
[----:B01----:R-:W-:Y:S01]  /*2c890*/  ENDCOLLECTIVE ;  /* 0x000000000000791b */ /* 0x003fe20003800000 */
.L_x_2069:
        /* <DEDUP_REMOVED lines=17> */
.L_x_2070:
[----:B------:R-:W-:Y:S02]  /*2c9b0*/  @P1 IMAD R8, R5, 0x2, R17 ;  /* 0x0000000205081824 */ /* 0x000fe400078e0211 */
[----:B------:R-:W-:Y:S02]  /*2c9c0*/  IMAD.MOV.U32 R13, RZ, RZ, R0 ;  /* 0x000000ffff0d7224 */ /* 0x000fe400078e0000 */
[----:B------:R-:W-:Y:S02]  /*2c9d0*/  IMAD.MOV.U32 R12, RZ, RZ, 0x3 ;  /* 0x00000003ff0c7424 */ /* 0x000fe400078e00ff */
[----:B------:R-:W-:-:S07]  /*2c9e0*/  IMAD.MOV.U32 R3, RZ, RZ, R14 ;  /* 0x000000ffff037224 */ /* 0x000fce00078e000e */
[----:B------:R-:W-:Y:S05]  /*2c9f0*/  WARPSYNC.COLLECTIVE R15, `(.L_x_2071) ;  /* 0x000000000f087348 */ /* 0x000fea0003c00000 */
[----:B------:R0:W1:Y:S02]  /*2ca00*/  SHFL.IDX P6, R14, R13, R12, R11 ;  /* 0x0000000c0d0e7389 */ /* 0x00006400000c000b */
[----:B01----:R-:W-:Y:S01]  /*2ca10*/  ENDCOLLECTIVE ;  /* 0x000000000000791b */ /* 0x003fe20003800000 */
.L_x_2071:
        /* <DEDUP_REMOVED lines=17> */
.L_x_2072:
[----:B------:R-:W-:Y:S02]  /*2cb30*/  @P1 IMAD R8, R5, 0x2, R17 ;  /* 0x0000000205081824 */ /* 0x000fe400078e0211 */
[----:B------:R-:W-:Y:S02]  /*2cb40*/  IMAD.MOV.U32 R13, RZ, RZ, R0 ;  /* 0x000000ffff0d7224 */ /* 0x000fe400078e0000 */
[----:B------:R-:W-:Y:S02]  /*2cb50*/  IMAD.MOV.U32 R12, RZ, RZ, 0x4 ;  /* 0x00000004ff0c7424 */ /* 0x000fe400078e00ff */
[----:B------:R-:W-:-:S07]  /*2cb60*/  IMAD.MOV.U32 R3, RZ, RZ, R14 ;  /* 0x000000ffff037224 */ /* 0x000fce00078e000e */
[----:B------:R-:W-:Y:S05]  /*2cb70*/  WARPSYNC.COLLECTIVE R15, `(.L_x_2073) ;  /* 0x000000000f087348 */ /* 0x000fea0003c00000 */
[----:B------:R0:W1:Y:S02]  /*2cb80*/  SHFL.IDX P6, R14, R13, R12, R11 ;  /* 0x0000000c0d0e7389 */ /* 0x00006400000c000b */
[----:B01----:R-:W-:Y:S01]  /*2cb90*/  ENDCOLLECTIVE ;  /* 0x000000000000791b */ /* 0x003fe20003800000 */
.L_x_2073:
        /* <DEDUP_REMOVED lines=17> */
.L_x_2074:
[----:B------:R-:W-:Y:S02]  /*2ccb0*/  @P1 IMAD R8, R5, 0x2, R17 ;  /* 0x0000000205081824 */ /* 0x000fe400078e0211 */
[----:B------:R-:W-:Y:S02]  /*2ccc0*/  IMAD.MOV.U32 R13, RZ, RZ, R0 ;  /* 0x000000ffff0d7224 */ /* 0x000fe400078e0000 */
[----:B------:R-:W-:Y:S02]  /*2ccd0*/  IMAD.MOV.U32 R12, RZ, RZ, 0x5 ;  /* 0x00000005ff0c7424 */ /* 0x000fe400078e00ff */
[----:B------:R-:W-:-:S07]  /*2cce0*/  IMAD.MOV.U32 R3, RZ, RZ, R14 ;  /* 0x000000ffff037224 */ /* 0x000fce00078e000e */
[----:B------:R-:W-:Y:S05]  /*2ccf0*/  WARPSYNC.COLLECTIVE R15, `(.L_x_2075) ;  /* 0x000000000f087348 */ /* 0x000fea0003c00000 */
[----:B------:R0:W1:Y:S02]  /*2cd00*/  SHFL.IDX P6, R14, R13, R12, R11 ;  /* 0x0000000c0d0e7389 */ /* 0x00006400000c000b */
[----:B01----:R-:W-:Y:S01]  /*2cd10*/  ENDCOLLECTIVE ;  /* 0x000000000000791b */ /* 0x003fe20003800000 */
.L_x_2075:
        /* <DEDUP_REMOVED lines=10> */
.L_x_2076:
        /* <DEDUP_REMOVED lines=8> */
.L_x_1942:
        /* <DEDUP_REMOVED lines=9> */
.L_x_2078:
[----:B------:R-:W-:Y:S01]  /*2ced0*/  ISETP.GE.AND P1, PT, R25, R32, PT ;  /* 0x000000201900720c */ /* 0x000fe20003f26270 */
[----:B------:R-:W-:Y:S02]  /*2cee0*/  IMAD.MOV.U32 R13, RZ, RZ, R0 ;  /* 0x000000ffff0d7224 */ /* 0x000fe400078e0000 */
[----:B------:R-:W-:-:S10]  /*2cef0*/  IMAD.MOV.U32 R2, RZ, RZ, R14 ;  /* 0x000000ffff027224 */ /* 0x000fd400078e000e */
[----:B------:R-:W-:Y:S05]  /*2cf00*/  WARPSYNC.COLLECTIVE R15, `(.L_x_2079) ;  /* 0x000000000f087348 */ /* 0x000fea0003c00000 */
[----:B------:R0:W1:Y:S02]  /*2cf10*/  SHFL.IDX P6, R14, R13, R12, R11 ;  /* 0x0000000c0d0e7389 */ /* 0x00006400000c000b */
[----:B01----:R-:W-:Y:S01]  /*2cf20*/  ENDCOLLECTIVE ;  /* 0x000000000000791b */ /* 0x003fe20003800000 */
.L_x_2079:
[----:B------:R-:W-:Y:S02]  /*2cf30*/  IMAD.MOV.U32 R13, RZ, RZ, R4 ;  /* 0x000000ffff0d7224 */ /* 0x000fe400078e0004 */
[----:B------:R-:W-:Y:S02]  /*2cf40*/  IMAD.MOV.U32 R12, RZ, RZ, 0x1 ;  /* 0x00000001ff0c7424 */ /* 0x000fe400078e00ff */
[----:B------:R-:W-:-:S07]  /*2cf50*/  IMAD.MOV.U32 R3, RZ, RZ, R14 ;  /* 0x000000ffff037224 */ /* 0x000fce00078e000e */
[----:B------:R-:W-:Y:S05]  /*2cf60*/  WARPSYNC.COLLECTIVE R15, `(.L_x_2080) ;  /* 0x000000000f087348 */ /* 0x000fea0003c00000 */
[----:B------:R0:W1:Y:S02]  /*2cf70*/  SHFL.IDX P6, R14, R13, R12, R11 ;  /* 0x0000000c0d0e7389 */ /* 0x00006400000c000b */
[----:B01----:R-:W-:Y:S01]  /*2cf80*/  ENDCOLLECTIVE ;  /* 0x000000000000791b */ /* 0x003fe20003800000 */
.L_x_2080:
[----:B------:R-:W-:-:S05]  /*2cf90*/  @!P1 LEA R5, P4, R8, R3, 0x1 ;  /* 0x0000000308059211 */ /* 0x000fca00078808ff */
[----:B------:R-:W-:Y:S02]  /*2cfa0*/  @!P1 IMAD.X R3, RZ, RZ, R2, P4 ;  /* 0x000000ffff039224 */ /* 0x000fe400020e0602 */
        /* <DEDUP_REMOVED lines=14> */
.L_x_2081:
[----:B------:R-:W-:Y:S02]  /*2d090*/  IMAD.MOV.U32 R13, RZ, RZ, R4 ;  /* 0x000000ffff0d7224 */ /* 0x000fe400078e0004 */
[----:B------:R-:W-:Y:S02]  /*2d0a0*/  IMAD.MOV.U32 R12, RZ, RZ, 0x2 ;  /* 0x00000002ff0c7424 */ /* 0x000fe400078e00ff */
[----:B------:R-:W-:-:S07]  /*2d0b0*/  IMAD.MOV.U32 R3, RZ, RZ, R14 ;  /* 0x000000ffff037224 */ /* 0x000fce00078e000e */
[----:B------:R-:W-:Y:S05]  /*2d0c0*/  WARPSYNC.COLLECTIVE R15, `(.L_x_2082) ;  /* 0x000000000f087348 */ /* 0x000fea0003c00000 */
[----:B------:R0:W1:Y:S02]  /*2d0d0*/  SHFL.IDX P6, R14, R13, R12, R11 ;  /* 0x0000000c0d0e7389 */ /* 0x00006400000c000b */
[----:B01----:R-:W-:Y:S01]  /*2d0e0*/  ENDCOLLECTIVE ;  /* 0x000000000000791b */ /* 0x003fe20003800000 */
.L_x_2082:
        /* <DEDUP_REMOVED lines=17> */
.L_x_2083:
[----:B------:R-:W-:Y:S02]  /*2d200*/  IMAD.MOV.U32 R13, RZ, RZ, R4 ;  /* 0x000000ffff0d7224 */ /* 0x000fe400078e0004 */
[----:B------:R-:W-:Y:S02]  /*2d210*/  IMAD.MOV.U32 R12, RZ, RZ, 0x3 ;  /* 0x00000003ff0c7424 */ /* 0x000fe400078e00ff */
[----:B------:R-:W-:-:S07]  /*2d220*/  IMAD.MOV.U32 R3, RZ, RZ, R14 ;  /* 0x000000ffff037224 */ /* 0x000fce00078e000e */
[----:B------:R-:W-:Y:S05]  /*2d230*/  WARPSYNC.COLLECTIVE R15, `(.L_x_2084) ;  /* 0x000000000f087348 */ /* 0x000fea0003c00000 */
[----:B------:R0:W1:Y:S02]  /*2d240*/  SHFL.IDX P6, R14, R13, R12, R11 ;  /* 0x0000000c0d0e7389 */ /* 0x00006400000c000b */
[----:B01----:R-:W-:Y:S01]  /*2d250*/  ENDCOLLECTIVE ;  /* 0x000000000000791b */ /* 0x003fe20003800000 */
.L_x_2084:
        /* <DEDUP_REMOVED lines=17> */
.L_x_2085:
[----:B------:R-:W-:Y:S02]  /*2d370*/  IMAD.MOV.U32 R13, RZ, RZ, R4 ;  /* 0x000000ffff0d7224 */ /* 0x000fe400078e0004 */
[----:B------:R-:W-:Y:S02]  /*2d380*/  IMAD.MOV.U32 R12, RZ, RZ, 0x4 ;  /* 0x00000004ff0c7424 */ /* 0x000fe400078e00ff */
[----:B------:R-:W-:-:S07]  /*2d390*/  IMAD.MOV.U32 R3, RZ, RZ, R14 ;  /* 0x000000ffff037224 */ /* 0x000fce00078e000e */
[----:B------:R-:W-:Y:S05]  /*2d3a0*/  WARPSYNC.COLLECTIVE R15, `(.L_x_2086) ;  /* 0x000000000f087348 */ /* 0x000fea0003c00000 */
[----:B------:R0:W1:Y:S02]  /*2d3b0*/  SHFL.IDX P6, R14, R13, R12, R11 ;  /* 0x0000000c0d0e7389 */ /* 0x00006400000c000b */
[----:B01----:R-:W-:Y:S01]  /*2d3c0*/  ENDCOLLECTIVE ;  /* 0x000000000000791b */ /* 0x003fe20003800000 */
.L_x_2086:
        /* <DEDUP_REMOVED lines=17> */
.L_x_2087:
[----:B------:R-:W-:Y:S02]  /*2d4e0*/  IMAD.MOV.U32 R13, RZ, RZ, R4 ;  /* 0x000000ffff0d7224 */ /* 0x000fe400078e0004 */
[----:B------:R-:W-:Y:S02]  /*2d4f0*/  IMAD.MOV.U32 R12, RZ, RZ, 0x5 ;  /* 0x00000005ff0c7424 */ /* 0x000fe400078e00ff */
[----:B------:R-:W-:-:S07]  /*2d500*/  IMAD.MOV.U32 R3, RZ, RZ, R14 ;  /* 0x000000ffff037224 */ /* 0x000fce00078e000e */
[----:B------:R-:W-:Y:S05]  /*2d510*/  WARPSYNC.COLLECTIVE R15, `(.L_x_2088) ;  /* 0x000000000f087348 */ /* 0x000fea0003c00000 */
[----:B------:R0:W1:Y:S02]  /*2d520*/  SHFL.IDX P6, R14, R13, R12, R11 ;  /* 0x0000000c0d0e7389 */ /* 0x00006400000c000b */
[----:B01----:R-:W-:Y:S01]  /*2d530*/  ENDCOLLECTIVE ;  /* 0x000000000000791b */ /* 0x003fe20003800000 */
.L_x_2088:
        /* <DEDUP_REMOVED lines=17> */
.L_x_2089:
[----:B------:R-:W-:Y:S02]  /*2d650*/  IMAD.MOV.U32 R13, RZ, RZ, R4 ;  /* 0x000000ffff0d7224 */ /* 0x000fe400078e0004 */
[----:B------:R-:W-:Y:S02]  /*2d660*/  IMAD.MOV.U32 R12, RZ, RZ, 0x6 ;  /* 0x00000006ff0c7424 */ /* 0x000fe400078e00ff */
[----:B------:R-:W-:-:S07]  /*2d670*/  IMAD.MOV.U32 R3, RZ, RZ, R14 ;  /* 0x000000ffff037224 */ /* 0x000fce00078e000e */
[----:B------:R-:W-:Y:S05]  /*2d680*/  WARPSYNC.COLLECTIVE R15, `(.L_x_2090) ;  /* 0x000000000f087348 */ /* 0x000fea0003c00000 */
[----:B------:R0:W1:Y:S02]  /*2d690*/  SHFL.IDX P6, R14, R13, R12, R11 ;  /* 0x0000000c0d0e7389 */ /* 0x00006400000c000b */
[----:B01----:R-:W-:Y:S01]  /*2d6a0*/  ENDCOLLECTIVE ;  /* 0x000000000000791b */ /* 0x003fe20003800000 */
.L_x_2090:
        /* <DEDUP_REMOVED lines=17> */
.L_x_2091:
[----:B------:R-:W-:Y:S02]  /*2d7c0*/  IMAD.MOV.U32 R13, RZ, RZ, R4 ;  /* 0x000000ffff0d7224 */ /* 0x000fe400078e0004 */
[----:B------:R-:W-:Y:S02]  /*2d7d0*/  IMAD.MOV.U32 R12, RZ, RZ, 0x7 ;  /* 0x00000007ff0c7424 */ /* 0x000fe400078e00ff */
[----:B------:R-:W-:-:S07]  /*2d7e0*/  IMAD.MOV.U32 R3, RZ, RZ, R14 ;  /* 0x000000ffff037224 */ /* 0x000fce00078e000e */
[----:B------:R-:W-:Y:S05]  /*2d7f0*/  WARPSYNC.COLLECTIVE R15, `(.L_x_2092) ;  /* 0x000000000f087348 */ /* 0x000fea0003c00000 */
[----:B------:R0:W1:Y:S02]  /*2d800*/  SHFL.IDX P6, R14, R13, R12, R11 ;  /* 0x0000000c0d0e7389 */ /* 0x00006400000c000b */
[----:B01----:R-:W-:Y:S01]  /*2d810*/  ENDCOLLECTIVE ;  /* 0x000000000000791b */ /* 0x003fe20003800000 */
.L_x_2092:
        /* <DEDUP_REMOVED lines=15> */
.L_x_2093:
[----:B------:R-:W-:Y:S05]  /*2d910*/  BRA `(.L_x_2094) ;  /* 0xffffffa8003c7947 */ /* 0x000fea000383ffff */
.L_x_1947:
[----:B0-----:R0:W1:Y:S02]  /*2d920*/  SYNCS.PHASECHK.TRANS64.TRYWAIT P0, [R17+URZ+0x2a820], R2 ;  /* 0x02a82002110075a7 */ /* 0x001064000800017f */
[----:B-1----:R-:W-:Y:S05]  /*2d930*/  @!P0 NANOSLEEP.SYNCS 0x989680 ;  /* 0x009896800000895d */ /* 0x002fea0003900000 */
[----:B------:R-:W1:Y:S02]  /*2d940*/  @!P0 SYNCS.PHASECHK.TRANS64 P0, [R17+URZ+0x2a820], R2 ;  /* 0x02a82002110085a7 */ /* 0x000e64000800007f */
[----:B-1----:R-:W-:Y:S05]  /*2d950*/  @!P0 BRA `(.L_x_1947) ;  /* 0xfffffffc00f08947 */ /* 0x002fea000383ffff */
[----:B------:R-:W-:Y:S05]  /*2d960*/  BRA `(.L_x_2095) ;  /* 0xffffffa800b47947 */ /* 0x000fea000383ffff */
.L_x_1952:
[----:B0-----:R0:W1:Y:S02]  /*2d970*/  SYNCS.PHASECHK.TRANS64.TRYWAIT P0, [R5+URZ+0x2a840], R0 ;  /* 0x02a84000050075a7 */ /* 0x001064000800017f */
[----:B-1----:R-:W-:Y:S05]  /*2d980*/  @!P0 NANOSLEEP.SYNCS 0x989680 ;  /* 0x009896800000895d */ /* 0x002fea0003900000 */
[----:B------:R-:W1:Y:S02]  /*2d990*/  @!P0 SYNCS.PHASECHK.TRANS64 P0, [R5+URZ+0x2a840], R0 ;  /* 0x02a84000050085a7 */ /* 0x000e64000800007f */
[----:B-1----:R-:W-:Y:S05]  /*2d9a0*/  @!P0 BRA `(.L_x_1952) ;  /* 0xfffffffc00f08947 */ /* 0x002fea000383ffff */
[----:B------:R-:W-:Y:S05]  /*2d9b0*/  BRA `(.L_x_2096) ;  /* 0xffffffac00787947 */ /* 0x000fea000383ffff */
.L_x_1953:
        /* <DEDUP_REMOVED lines=8> */
.L_x_2098:
[----:B------:R-:W-:Y:S05]  /*2da40*/  BSYNC B1 ;  /* 0x0000000000017941 */ /* 0x000fea0003800000 */
.L_x_2097:
        /* <DEDUP_REMOVED lines=10> */
.L_x_2099:
        /* <DEDUP_REMOVED lines=8> */
.L_x_2100:
        /* <DEDUP_REMOVED lines=14> */
.L_x_2101:
[----:B------:R-:W-:Y:S02]  /*2dc50*/  IMAD.MOV.U32 R13, RZ, RZ, R8 ;  /* 0x000000ffff0d7224 */ /* 0x000fe400078e0008 */
[----:B------:R-:W-:Y:S02]  /*2dc60*/  IMAD.MOV.U32 R12, RZ, RZ, 0x2 ;  /* 0x00000002ff0c7424 */ /* 0x000fe400078e00ff */
[----:B------:R-:W-:-:S07]  /*2dc70*/  IMAD.MOV.U32 R2, RZ, RZ, R14 ;  /* 0x000000ffff027224 */ /* 0x000fce00078e000e */
[----:B------:R-:W-:Y:S05]  /*2dc80*/  WARPSYNC.COLLECTIVE R15, `(.L_x_2102) ;  /* 0x000000000f087348 */ /* 0x000fea0003c00000 */
[----:B------:R0:W1:Y:S02]  /*2dc90*/  SHFL.IDX P6, R14, R13, R12, R11 ;  /* 0x0000000c0d0e7389 */ /* 0x00006400000c000b */
[----:B01----:R-:W-:Y:S01]  /*2dca0*/  ENDCOLLECTIVE ;  /* 0x000000000000791b */ /* 0x003fe20003800000 */
.L_x_2102:
        /* <DEDUP_REMOVED lines=13> */
.L_x_2103:
[----:B------:R-:W-:Y:S02]  /*2dd80*/  IMAD.MOV.U32 R13, RZ, RZ, R8 ;  /* 0x000000ffff0d7224 */ /* 0x000fe400078e0008 */
[----:B------:R-:W-:Y:S02]  /*2dd90*/  IMAD.MOV.U32 R12, RZ, RZ, 0x3 ;  /* 0x00000003ff0c7424 */ /* 0x000fe400078e00ff */
[----:B------:R-:W-:-:S07]  /*2dda0*/  IMAD.MOV.U32 R2, RZ, RZ, R14 ;  /* 0x000000ffff027224 */ /* 0x000fce00078e000e */
[----:B------:R-:W-:Y:S05]  /*2ddb0*/  WARPSYNC.COLLECTIVE R15, `(.L_x_2104) ;  /* 0x000000000f087348 */ /* 0x000fea0003c00000 */
[----:B------:R0:W1:Y:S02]  /*2ddc0*/  SHFL.IDX P6, R14, R13, R12, R11 ;  /* 0x0000000c0d0e7389 */ /* 0x00006400000c000b */
[----:B01----:R-:W-:Y:S01]  /*2ddd0*/  ENDCOLLECTIVE ;  /* 0x000000000000791b */ /* 0x003fe20003800000 */
.L_x_2104:
        /* <DEDUP_REMOVED lines=13> */
.L_x_2105:
[----:B------:R-:W-:Y:S02]  /*2deb0*/  IMAD.MOV.U32 R13, RZ, RZ, R8 ;  /* 0x000000ffff0d7224 */ /* 0x000fe400078e0008 */
[----:B------:R-:W-:Y:S02]  /*2dec0*/  IMAD.MOV.U32 R12, RZ, RZ, 0x4 ;  /* 0x00000004ff0c7424 */ /* 0x000fe400078e00ff */
[----:B------:R-:W-:-:S07]  /*2ded0*/  IMAD.MOV.U32 R2, RZ, RZ, R14 ;  /* 0x000000ffff027224 */ /* 0x000fce00078e000e */
[----:B------:R-:W-:Y:S05]  /*2dee0*/  WARPSYNC.COLLECTIVE R15, `(.L_x_2106) ;  /* 0x000000000f087348 */ /* 0x000fea0003c00000 */
[----:B------:R0:W1:Y:S02]  /*2def0*/  SHFL.IDX P6, R14, R13, R12, R11 ;  /* 0x0000000c0d0e7389 */ /* 0x00006400000c000b */
[----:B01----:R-:W-:Y:S01]  /*2df00*/  ENDCOLLECTIVE ;  /* 0x000000000000791b */ /* 0x003fe20003800000 */
.L_x_2106:
        /* <DEDUP_REMOVED lines=13> */
.L_x_2107:
[----:B------:R-:W-:Y:S02]  /*2dfe0*/  IMAD.MOV.U32 R13, RZ, RZ, R8 ;  /* 0x000000ffff0d7224 */ /* 0x000fe400078e0008 */
[----:B------:R-:W-:Y:S02]  /*2dff0*/  IMAD.MOV.U32 R12, RZ, RZ, 0x5 ;  /* 0x00000005ff0c7424 */ /* 0x000fe400078e00ff */
[----:B------:R-:W-:-:S07]  /*2e000*/  IMAD.MOV.U32 R2, RZ, RZ, R14 ;  /* 0x000000ffff027224 */ /* 0x000fce00078e000e */
[----:B------:R-:W-:Y:S05]  /*2e010*/  WARPSYNC.COLLECTIVE R15, `(.L_x_2108) ;  /* 0x000000000f087348 */ /* 0x000fea0003c00000 */
[----:B------:R0:W1:Y:S02]  /*2e020*/  SHFL.IDX P6, R14, R13, R12, R11 ;  /* 0x0000000c0d0e7389 */ /* 0x00006400000c000b */
[----:B01----:R-:W-:Y:S01]  /*2e030*/  ENDCOLLECTIVE ;  /* 0x000000000000791b */ /* 0x003fe20003800000 */
.L_x_2108:
        /* <DEDUP_REMOVED lines=13> */
.L_x_2109:
[----:B------:R-:W-:Y:S01]  /*2e110*/  IMAD.MOV.U32 R2, RZ, RZ, R14 ;  /* 0x000000ffff027224 */ /* 0x000fe200078e000e */
[----:B------:R-:W-:Y:S06]  /*2e120*/  BRA `(.L_x_2110) ;  /* 0xffffffa800a87947 */ /* 0x000fec000383ffff */
.L_x_1958:
[----:B-1----:R1:W2:Y:S02]  /*2e130*/  SYNCS.PHASECHK.TRANS64.TRYWAIT P0, [R5+URZ+0x2a860], R2 ;  /* 0x02a86002050075a7 */ /* 0x0022a4000800017f */
[----:B--2---:R-:W-:Y:S05]  /*2e140*/  @!P0 NANOSLEEP.SYNCS 0x989680 ;  /* 0x009896800000895d */ /* 0x004fea0003900000 */
[----:B------:R-:W2:Y:S02]  /*2e150*/  @!P0 SYNCS.PHASECHK.TRANS64 P0, [R5+URZ+0x2a860], R2 ;  /* 0x02a86002050085a7 */ /* 0x000ea4000800007f */
[----:B--2---:R-:W-:Y:S05]  /*2e160*/  @!P0 BRA `(.L_x_1958) ;  /* 0xfffffffc00f08947 */ /* 0x004fea000383ffff */
[----:B------:R-:W-:Y:S05]  /*2e170*/  BRA `(.L_x_2111) ;  /* 0xffffffac00047947 */ /* 0x000fea000383ffff */
.L_x_1959:
        /* <DEDUP_REMOVED lines=8> */
.L_x_2113:
[----:B------:R-:W-:Y:S05]  /*2e200*/  BSYNC B1 ;  /* 0x0000000000017941 */ /* 0x000fea0003800000 */
.L_x_2112:
        /* <DEDUP_REMOVED lines=9> */
.L_x_2114:
[----:B------:R-:W-:Y:S02]  /*2e2a0*/  IMAD.MOV.U32 R13, RZ, RZ, R19 ;  /* 0x000000ffff0d7224 */ /* 0x000fe400078e0013 */
[----:B------:R-:W-:Y:S02]  /*2e2b0*/  IMAD.MOV.U32 R12, RZ, RZ, 0x1 ;  /* 0x00000001ff0c7424 */ /* 0x000fe400078e00ff */
[----:B------:R-:W-:-:S07]  /*2e2c0*/  IMAD.MOV.U32 R2, RZ, RZ, R14 ;  /* 0x000000ffff027224 */ /* 0x000fce00078e000e */
[----:B------:R-:W-:Y:S05]  /*2e2d0*/  WARPSYNC.COLLECTIVE R15, `(.L_x_2115) ;  /* 0x000000000f087348 */ /* 0x000fea0003c00000 */
[----:B------:R0:W1:Y:S02]  /*2e2e0*/  SHFL.IDX P6, R14, R13, R12, R11 ;  /* 0x0000000c0d0e7389 */ /* 0x00006400000c000b */
[----:B01----:R-:W-:Y:S01]  /*2e2f0*/  ENDCOLLECTIVE ;  /* 0x000000000000791b */ /* 0x003fe20003800000 */
.L_x_2115:
        /* <DEDUP_REMOVED lines=15> */
.L_x_2116:
[----:B------:R-:W-:Y:S02]  /*2e3f0*/  IMAD.MOV.U32 R13, RZ, RZ, R19 ;  /* 0x000000ffff0d7224 */ /* 0x000fe400078e0013 */
[----:B------:R-:W-:Y:S02]  /*2e400*/  IMAD.MOV.U32 R12, RZ, RZ, 0x2 ;  /* 0x00000002ff0c7424 */ /* 0x000fe400078e00ff */
[----:B------:R-:W-:-:S07]  /*2e410*/  IMAD.MOV.U32 R2, RZ, RZ, R14 ;  /* 0x000000ffff027224 */ /* 0x000fce00078e000e */
[----:B------:R-:W-:Y:S05]  /*2e420*/  WARPSYNC.COLLECTIVE R15, `(.L_x_2117) ;  /* 0x000000000f087348 */ /* 0x000fea0003c00000 */
[----:B------:R0:W1:Y:S02]  /*2e430*/  SHFL.IDX P6, R14, R13, R12, R11 ;  /* 0x0000000c0d0e7389 */ /* 0x00006400000c000b */
[----:B01----:R-:W-:Y:S01]  /*2e440*/  ENDCOLLECTIVE ;  /* 0x000000000000791b */ /* 0x003fe20003800000 */
.L_x_2117:
        /* <DEDUP_REMOVED lines=14> */
.L_x_2118:
[----:B------:R-:W-:Y:S02]  /*2e530*/  IMAD.MOV.U32 R13, RZ, RZ, R19 ;  /* 0x000000ffff0d7224 */ /* 0x000fe400078e0013 */
[----:B------:R-:W-:Y:S02]  /*2e540*/  IMAD.MOV.U32 R12, RZ, RZ, 0x3 ;  /* 0x00000003ff0c7424 */ /* 0x000fe400078e00ff */
[----:B------:R-:W-:-:S07]  /*2e550*/  IMAD.MOV.U32 R2, RZ, RZ, R14 ;  /* 0x000000ffff027224 */ /* 0x000fce00078e000e */
[----:B------:R-:W-:Y:S05]  /*2e560*/  WARPSYNC.COLLECTIVE R15, `(.L_x_2119) ;  /* 0x000000000f087348 */ /* 0x000fea0003c00000 */
[----:B------:R0:W1:Y:S02]  /*2e570*/  SHFL.IDX P6, R14, R13, R12, R11 ;  /* 0x0000000c0d0e7389 */ /* 0x00006400000c000b */
[----:B01----:R-:W-:Y:S01]  /*2e580*/  ENDCOLLECTIVE ;  /* 0x000000000000791b */ /* 0x003fe20003800000 */
.L_x_2119:
        /* <DEDUP_REMOVED lines=14> */
.L_x_2120:
[----:B------:R-:W-:Y:S02]  /*2e670*/  IMAD.MOV.U32 R13, RZ, RZ, R19 ;  /* 0x000000ffff0d7224 */ /* 0x000fe400078e0013 */
[----:B------:R-:W-:Y:S02]  /*2e680*/  IMAD.MOV.U32 R12, RZ, RZ, 0x4 ;  /* 0x00000004ff0c7424 */ /* 0x000fe400078e00ff */
[----:B------:R-:W-:-:S07]  /*2e690*/  IMAD.MOV.U32 R2, RZ, RZ, R14 ;  /* 0x000000ffff027224 */ /* 0x000fce00078e000e */
[----:B------:R-:W-:Y:S05]  /*2e6a0*/  WARPSYNC.COLLECTIVE R15, `(.L_x_2121) ;  /* 0x000000000f087348 */ /* 0x000fea0003c00000 */
[----:B------:R0:W1:Y:S02]  /*2e6b0*/  SHFL.IDX P6, R14, R13, R12, R11 ;  /* 0x0000000c0d0e7389 */ /* 0x00006400000c000b */
[----:B01----:R-:W-:Y:S01]  /*2e6c0*/  ENDCOLLECTIVE ;  /* 0x000000000000791b */ /* 0x003fe20003800000 */
.L_x_2121:
        /* <DEDUP_REMOVED lines=14> */
.L_x_2122:
[----:B------:R-:W-:Y:S02]  /*2e7b0*/  IMAD.MOV.U32 R13, RZ, RZ, R19 ;  /* 0x000000ffff0d7224 */ /* 0x000fe400078e0013 */
[----:B------:R-:W-:Y:S02]  /*2e7c0*/  IMAD.MOV.U32 R12, RZ, RZ, 0x5 ;  /* 0x00000005ff0c7424 */ /* 0x000fe400078e00ff */
[----:B------:R-:W-:-:S07]  /*2e7d0*/  IMAD.MOV.U32 R2, RZ, RZ, R14 ;  /* 0x000000ffff027224 */ /* 0x000fce00078e000e */
[----:B------:R-:W-:Y:S05]  /*2e7e0*/  WARPSYNC.COLLECTIVE R15, `(.L_x_2123) ;  /* 0x000000000f087348 */ /* 0x000fea0003c00000 */
[----:B------:R0:W1:Y:S02]  /*2e7f0*/  SHFL.IDX P6, R14, R13, R12, R11 ;  /* 0x0000000c0d0e7389 */ /* 0x00006400000c000b */
[----:B01----:R-:W-:Y:S01]  /*2e800*/  ENDCOLLECTIVE ;  /* 0x000000000000791b */ /* 0x003fe20003800000 */
.L_x_2123:
        /* <DEDUP_REMOVED lines=13> */
.L_x_2124:
[----:B------:R-:W-:Y:S01]  /*2e8e0*/  @!PT LDS RZ, [RZ] ;  /* 0x00000000fffff984 */ /* 0x000fe20000000800 */
[----:B------:R-:W-:Y:S01]  /*2e8f0*/  @!PT LDS RZ, [RZ] ;  /* 0x00000000fffff984 */ /* 0x000fe20000000800 */
[----:B------:R-:W-:Y:S01]  /*2e900*/  @!PT LDS RZ, [RZ] ;  /* 0x00000000fffff984 */ /* 0x000fe20000000800 */
[----:B------:R0:W-:Y:S02]  /*2e910*/  LDGSTS.E.BYPASS.LTC128B.128 [R4+0x5400], desc[UR60][R2.64+0x80], !P2 ;  /* 0x0540008002047fae */ /* 0x0001e4000d101d7c */
[----:B0-----:R-:W-:Y:S01]  /*2e920*/  IMAD.MOV.U32 R2, RZ, RZ, R14 ;  /* 0x000000ffff027224 */ /* 0x001fe200078e000e */
[----:B------:R-:W-:Y:S06]  /*2e930*/  BRA `(.L_x_2125) ;  /* 0xffffffa400f07947 */ /* 0x000fec000383ffff */
.L_x_1967:
[----:B0-----:R0:W1:Y:S02]  /*2e940*/  SYNCS.PHASECHK.TRANS64.TRYWAIT P0, [R0+URZ+0x2a860], R3 ;  /* 0x02a86003000075a7 */ /* 0x001064000800017f */
[----:B-1----:R-:W-:Y:S05]  /*2e950*/  @!P0 NANOSLEEP.SYNCS 0x989680 ;  /* 0x009896800000895d */ /* 0x002fea0003900000 */
[----:B------:R-:W1:Y:S02]  /*2e960*/  @!P0 SYNCS.PHASECHK.TRANS64 P0, [R0+URZ+0x2a860], R3 ;  /* 0x02a86003000085a7 */ /* 0x000e64000800007f */
[----:B-1----:R-:W-:Y:S05]  /*2e970*/  @!P0 BRA `(.L_x_1967) ;  /* 0xfffffffc00f08947 */ /* 0x002fea000383ffff */
[----:B------:R-:W-:Y:S05]  /*2e980*/  BRA `(.L_x_2126) ;  /* 0xffffffac00047947 */ /* 0x000fea000383ffff */
.L_x_1968:
        /* <DEDUP_REMOVED lines=8> */
.L_x_2128:
[----:B------:R-:W-:Y:S05]  /*2ea10*/  BSYNC B0 ;  /* 0x0000000000007941 */ /* 0x000fea0003800000 */
.L_x_2127:
        /* <DEDUP_REMOVED lines=15> */
.L_x_2129:
[----:B------:R-:W-:Y:S02]  /*2eb10*/  IMAD.MOV.U32 R13, RZ, RZ, R19 ;  /* 0x000000ffff0d7224 */ /* 0x000fe400078e0013 */
[----:B------:R-:W-:Y:S02]  /*2eb20*/  IMAD.MOV.U32 R12, RZ, RZ, 0x1 ;  /* 0x00000001ff0c7424 */ /* 0x000fe400078e00ff */
[----:B------:R-:W-:-:S05]  /*2eb30*/  IMAD.SHL.U32 R5, R5, 0x8, RZ ;  /* 0x0000000805057824 */ /* 0x000fca00078e00ff */
[----:B------:R-:W-:-:S05]  /*2eb40*/  LOP3.LUT R5, R5, 0x38, RZ, 0xc0, !PT ;  /* 0x0000003805057812 */ /* 0x000fca00078ec0ff */
[----:B------:R-:W-:-:S05]  /*2eb50*/  IMAD.SHL.U32 R5, R5, 0x2, RZ ;  /* 0x0000000205057824 */ /* 0x000fca00078e00ff */
[----:B------:R-:W-:-:S13]  /*2eb60*/  IADD3 R2, P2, R14, R5, RZ ;  /* 0x000000050e027210 */ /* 0x000fda0007f5e0ff */
[----:B------:R-:W-:Y:S05]  /*2eb70*/  WARPSYNC.COLLECTIVE R15, `(.L_x_2130) ;  /* 0x000000000f087348 */ /* 0x000fea0003c00000 */
[----:B------:R0:W1:Y:S02]  /*2eb80*/  SHFL.IDX P6, R14, R13, R12, R11 ;  /* 0x0000000c0d0e7389 */ /* 0x00006400000c000b */
[----:B01----:R-:W-:Y:S01]  /*2eb90*/  ENDCOLLECTIVE ;  /* 0x000000000000791b */ /* 0x003fe20003800000 */
.L_x_2130:
        /* <DEDUP_REMOVED lines=13> */
.L_x_2131:
[----:B------:R-:W-:Y:S02]  /*2ec70*/  IMAD.MOV.U32 R13, RZ, RZ, R19 ;  /* 0x000000ffff0d7224 */ /* 0x000fe400078e0013 */
[----:B------:R-:W-:Y:S01]  /*2ec80*/  IMAD.MOV.U32 R12, RZ, RZ, 0x2 ;  /* 0x00000002ff0c7424 */ /* 0x000fe200078e00ff */
[----:B------:R-:W-:-:S13]  /*2ec90*/  IADD3 R2, P2, R14, R5, RZ ;  /* 0x000000050e027210 */ /* 0x000fda0007f5e0ff */
[----:B------:R-:W-:Y:S05]  /*2eca0*/  WARPSYNC.COLLECTIVE R15, `(.L_x_2132) ;  /* 0x000000000f087348 */ /* 0x000fea0003c00000 */
[----:B------:R0:W1:Y:S02]  /*2ecb0*/  SHFL.IDX P6, R14, R13, R12, R11 ;  /* 0x0000000c0d0e7389 */ /* 0x00006400000c000b */
[----:B01----:R-:W-:Y:S01]  /*2ecc0*/  ENDCOLLECTIVE ;  /* 0x000000000000791b */ /* 0x003fe20003800000 */
.L_x_2132:
        /* <DEDUP_REMOVED lines=13> */
.L_x_2133:
[----:B------:R-:W-:Y:S02]  /*2eda0*/  IMAD.MOV.U32 R13, RZ, RZ, R19 ;  /* 0x000000ffff0d7224 */ /* 0x000fe400078e0013 */
[----:B------:R-:W-:Y:S02]  /*2edb0*/  IMAD.MOV.U32 R12, RZ, RZ, 0x3 ;  /* 0x00000003ff0c7424 */ /* 0x000fe400078e00ff */
[----:B------:R-:W-:-:S07]  /*2edc0*/  IMAD.MOV.U32 R10, RZ, RZ, R14 ;  /* 0x000000ffff0a7224 */ /* 0x000fce00078e000e */
[----:B------:R-:W-:Y:S05]  /*2edd0*/  WARPSYNC.COLLECTIVE R15, `(.L_x_2134) ;  /* 0x000000000f087348 */ /* 0x000fea0003c00000 */
[----:B------:R0:W1:Y:S02]  /*2ede0*/  SHFL.IDX P6, R14, R13, R12, R11 ;  /* 0x0000000c0d0e7389 */ /* 0x00006400000c000b */
[----:B01----:R-:W-:Y:S01]  /*2edf0*/  ENDCOLLECTIVE ;  /* 0x000000000000791b */ /* 0x003fe20003800000 */
.L_x_2134:
        /* <DEDUP_REMOVED lines=14> */
.L_x_2135:
[----:B------:R-:W-:Y:S02]  /*2eee0*/  IMAD.MOV.U32 R13, RZ, RZ, R19 ;  /* 0x000000ffff0d7224 */ /* 0x000fe400078e0013 */
[----:B------:R-:W-:Y:S01]  /*2eef0*/  IMAD.MOV.U32 R12, RZ, RZ, 0x4 ;  /* 0x00000004ff0c7424 */ /* 0x000fe200078e00ff */
[----:B------:R-:W-:-:S13]  /*2ef00*/  IADD3 R2, P2, R14, R5, RZ ;  /* 0x000000050e027210 */ /* 0x000fda0007f5e0ff */
[----:B------:R-:W-:Y:S05]  /*2ef10*/  WARPSYNC.COLLECTIVE R15, `(.L_x_2136) ;  /* 0x000000000f087348 */ /* 0x000fea0003c00000 */
[----:B------:R0:W1:Y:S02]  /*2ef20*/  SHFL.IDX P6, R14, R13, R12, R11 ;  /* 0x0000000c0d0e7389 */ /* 0x00006400000c000b */
[----:B01----:R-:W-:Y:S01]  /*2ef30*/  ENDCOLLECTIVE ;  /* 0x000000000000791b */ /* 0x003fe20003800000 */
.L_x_2136:
        /* <DEDUP_REMOVED lines=13> */
.L_x_2137:
[----:B------:R-:W-:Y:S02]  /*2f010*/  IMAD.MOV.U32 R13, RZ, RZ, R19 ;  /* 0x000000ffff0d7224 */ /* 0x000fe400078e0013 */
[----:B------:R-:W-:Y:S02]  /*2f020*/  IMAD.MOV.U32 R12, RZ, RZ, 0x5 ;  /* 0x00000005ff0c7424 */ /* 0x000fe400078e00ff */
[----:B------:R-:W-:-:S07]  /*2f030*/  IMAD.MOV.U32 R10, RZ, RZ, R14 ;  /* 0x000000ffff0a7224 */ /* 0x000fce00078e000e */
[----:B------:R-:W-:Y:S05]  /*2f040*/  WARPSYNC.COLLECTIVE R15, `(.L_x_2138) ;  /* 0x000000000f087348 */ /* 0x000fea0003c00000 */
[----:B------:R0:W1:Y:S02]  /*2f050*/  SHFL.IDX P6, R14, R13, R12, R11 ;  /* 0x0000000c0d0e7389 */ /* 0x00006400000c000b */
[----:B01----:R-:W-:Y:S01]  /*2f060*/  ENDCOLLECTIVE ;  /* 0x000000000000791b */ /* 0x003fe20003800000 */
.L_x_2138:
        /* <DEDUP_REMOVED lines=12> */
.L_x_2139:
[----:B------:R-:W-:Y:S05]  /*2f130*/  BRA `(.L_x_2140) ;  /* 0xffffffa800007947 */ /* 0x000fea000383ffff */
.L_x_1973:
        /* <DEDUP_REMOVED lines=8> */
.L_x_2142:
[----:B------:R-:W-:Y:S05]  /*2f1c0*/  BSYNC B0 ;  /* 0x0000000000007941 */ /* 0x000fea0003800000 */
.L_x_2141:
        /* <DEDUP_REMOVED lines=9> */
.L_x_2143:
[----:B------:R-:W-:Y:S02]  /*2f260*/  ULDC UR4, c[0x0][0xc3c] ;  /* 0x00030f0000047ab9 */ /* 0x000fe40000000800 */
[----:B------:R-:W-:-:S13]  /*2f270*/  ISETP.GE.OR P1, PT, R9, UR4, !P0 ;  /* 0x0000000409007c0c */ /* 0x000fda000c726670 */
[----:B------:R-:W0:Y:S08]  /*2f280*/  @!P1 LDC.64 R2, c[0x0][0xc80] ;  /* 0x00032000ff029b82 */ /* 0x000e300000000a00 */
[----:B------:R-:W1:Y:S01]  /*2f290*/  @!P1 LDC.64 R4, c[0x0][0xc78] ;  /* 0x00031e00ff049b82 */ /* 0x000e620000000a00 */
[----:B------:R-:W-:Y:S02]  /*2f2a0*/  IMAD.MOV.U32 R25, RZ, RZ, RZ ;  /* 0x000000ffff197224 */ /* 0x000fe400078e00ff */
[----:B------:R-:W-:-:S02]  /*2f2b0*/  IMAD.MOV.U32 R11, RZ, RZ, RZ ;  /* 0x000000ffff0b7224 */ /* 0x000fc400078e00ff */
[----:B------:R-:W-:Y:S02]  /*2f2c0*/  IMAD.MOV.U32 R7, RZ, RZ, R14 ;  /* 0x000000ffff077224 */ /* 0x000fe400078e000e */
[----:B0-----:R-:W-:-:S05]  /*2f2d0*/  @!P1 IMAD.WIDE R2, R9, 0x4, R2 ;  /* 0x0000000409029825 */ /* 0x001fca00078e0202 */
[----:B------:R1:W2:Y:S02]  /*2f2e0*/  @!P1 LDG.E R6, desc[UR60][R2.64] ;  /* 0x0000003c02069981 */ /* 0x0002a4000c1e1900 */
[----:B-1----:R-:W-:-:S05]  /*2f2f0*/  @!P1 IMAD.WIDE R2, R9, 0x4, R4 ;  /* 0x0000000409029825 */ /* 0x002fca00078e0204 */
[----:B------:R-:W3:Y:S01]  /*2f300*/  @!P1 LDG.E R5, desc[UR60][R2.64] ;  /* 0x0000003c02059981 */ /* 0x000ee2000c1e1900 */
[----:B------:R-:W-:Y:S01]  /*2f310*/  IMAD.MOV.U32 R4, RZ, RZ, RZ ;  /* 0x000000ffff047224 */ /* 0x000fe200078e00ff */
[C---:B------:R-:W-:Y:S02]  /*2f320*/  ISETP.GE.U32.AND P2, PT, R8.reuse, 0x2, PT ;  /* 0x000000020800780c */ /* 0x040fe40003f46070 */
        /* <DEDUP_REMOVED lines=11> */
.L_x_2144:
[----:B------:R-:W-:Y:S01]  /*2f3e0*/  IMAD.MOV.U32 R12, RZ, RZ, 0x2 ;  /* 0x00000002ff0c7424 */ /* 0x000fe200078e00ff */
[----:B------:R-:W-:-:S05]  /*2f3f0*/  SEL R14, R14, RZ, P1 ;  /* 0x000000ff0e0e7207 */ /* 0x000fca0000800000 */
[----:B------:R-:W-:-:S04]  /*2f400*/  IMAD.IADD R5, R13, 0x1, R14 ;  /* 0x000000010d057824 */ /* 0x000fc800078e020e */
[----:B------:R-:W-:-:S07]  /*2f410*/  IMAD.MOV.U32 R13, RZ, RZ, R5 ;  /* 0x000000ffff0d7224 */ /* 0x000fce00078e0005 */
[----:B------:R-:W-:Y:S05]  /*2f420*/  WARPSYNC.COLLECTIVE R15, `(.L_x_2145) ;  /* 0x000000000f087348 */ /* 0x000fea0003c00000 */
[----:B------:R0:W1:Y:S02]  /*2f430*/  SHFL.UP P6, R14, R13, R12, R11 ;  /* 0x0400000c0d0e7389 */ /* 0x00006400000c000b */
[----:B01----:R-:W-:Y:S01]  /*2f440*/  ENDCOLLECTIVE ;  /* 0x000000000000791b */ /* 0x003fe20003800000 */
.L_x_2145:
[----:B------:R-:W-:Y:S01]  /*2f450*/  IMAD.MOV.U32 R12, RZ, RZ, 0x4 ;  /* 0x00000004ff0c7424 */ /* 0x000fe200078e00ff */
[----:B------:R-:W-:-:S05]  /*2f460*/  SEL R2, R14, RZ, P2 ;  /* 0x000000ff0e027207 */ /* 0x000fca0001000000 */
[----:B------:R-:W-:-:S04]  /*2f470*/  IMAD.IADD R2, R5, 0x1, R2 ;  /* 0x0000000105027824 */ /* 0x000fc800078e0202 */
[----:B------:R-:W-:-:S07]  /*2f480*/  IMAD.MOV.U32 R13, RZ, RZ, R2 ;  /* 0x000000ffff0d7224 */ /* 0x000fce00078e0002 */
[----:B------:R-:W-:Y:S05]  /*2f490*/  WARPSYNC.COLLECTIVE R15, `(.L_x_2146) ;  /* 0x000000000f087348 */ /* 0x000fea0003c00000 */
[----:B------:R0:W1:Y:S02]  /*2f4a0*/  SHFL.UP P6, R14, R13, R12, R11 ;  /* 0x0400000c0d0e7389 */ /* 0x00006400000c000b */
[----:B01----:R-:W-:Y:S01]  /*2f4b0*/  ENDCOLLECTIVE ;  /* 0x000000000000791b */ /* 0x003fe20003800000 */
.L_x_2146:
[----:B------:R-:W-:Y:S01]  /*2f4c0*/  IMAD.MOV.U32 R12, RZ, RZ, 0x8 ;  /* 0x00000008ff0c7424 */ /* 0x000fe200078e00ff */
[----:B------:R-:W-:-:S05]  /*2f4d0*/  SEL R3, R14, RZ, P3 ;  /* 0x000000ff0e037207 */ /* 0x000fca0001800000 */
[----:B------:R-:W-:-:S04]  /*2f4e0*/  IMAD.IADD R3, R2, 0x1, R3 ;  /* 0x0000000102037824 */ /* 0x000fc800078e0203 */
[----:B------:R-:W-:-:S07]  /*2f4f0*/  IMAD.MOV.U32 R13, RZ, RZ, R3 ;  /* 0x000000ffff0d7224 */ /* 0x000fce00078e0003 */
[----:B------:R-:W-:Y:S05]  /*2f500*/  WARPSYNC.COLLECTIVE R15, `(.L_x_2147) ;  /* 0x000000000f087348 */ /* 0x000fea0003c00000 */
[----:B------:R0:W1:Y:S02]  /*2f510*/  SHFL.UP P6, R14, R13, R12, R11 ;  /* 0x0400000c0d0e7389 */ /* 0x00006400000c000b */
[----:B01----:R-:W-:Y:S01]  /*2f520*/  ENDCOLLECTIVE ;  /* 0x000000000000791b */ /* 0x003fe20003800000 */
.L_x_2147:
[----:B------:R-:W-:Y:S01]  /*2f530*/  IMAD.MOV.U32 R12, RZ, RZ, 0x10 ;  /* 0x00000010ff0c7424 */ /* 0x000fe200078e00ff */
[----:B------:R-:W-:-:S05]  /*2f540*/  SEL R14, R14, RZ, P4 ;  /* 0x000000ff0e0e7207 */ /* 0x000fca0002000000 */
[----:B------:R-:W-:-:S04]  /*2f550*/  IMAD.IADD R5, R3, 0x1, R14 ;  /* 0x0000000103057824 */ /* 0x000fc800078e020e */
[----:B------:R-:W-:-:S07]  /*2f560*/  IMAD.MOV.U32 R13, RZ, RZ, R5 ;  /* 0x000000ffff0d7224 */ /* 0x000fce00078e0005 */
[----:B------:R-:W-:Y:S05]  /*2f570*/  WARPSYNC.COLLECTIVE R15, `(.L_x_2148) ;  /* 0x000000000f087348 */ /* 0x000fea0003c00000 */
[----:B------:R0:W1:Y:S02]  /*2f580*/  SHFL.UP P6, R14, R13, R12, R11 ;  /* 0x0400000c0d0e7389 */ /* 0x00006400000c000b */
[----:B01----:R-:W-:Y:S01]  /*2f590*/  ENDCOLLECTIVE ;  /* 0x000000000000791b */ /* 0x003fe20003800000 */
.L_x_2148:
        /* <DEDUP_REMOVED lines=8> */
.L_x_2149:
[----:B------:R-:W-:Y:S05]  /*2f620*/  BRA `(.L_x_2150) ;  /* 0xffffffa8000c7947 */ /* 0x000fea000383ffff */
.L_x_1976:
[----:B------:R-:W-:Y:S01]  /*2f630*/  BSSY B0, `(.L_x_2151) ;  /* 0x0000007000007945 */ /* 0x000fe20003800000 */
[----:B------:R-:W-:Y:S02]  /*2f640*/  IMAD.MOV.U32 R12, RZ, RZ, 0x1 ;  /* 0x00000001ff0c7424 */ /* 0x000fe400078e00ff */
[----:B------:R-:W-:Y:S02]  /*2f650*/  IMAD.MOV.U32 R11, RZ, RZ, RZ ;  /* 0x000000ffff0b7224 */ /* 0x000fe400078e00ff */
[----:B------:R-:W-:-:S07]  /*2f660*/  IMAD.MOV.U32 R15, RZ, RZ, -0x1 ;  /* 0xffffffffff0f7424 */ /* 0x000fce00078e00ff */
[----:B0-----:R-:W-:Y:S05]  /*2f670*/  WARPSYNC.COLLECTIVE R15, `(.L_x_2152) ;  /* 0x000000000f087348 */ /* 0x001fea0003c00000 */
[----:B------:R1:W2:Y:S02]  /*2f680*/  SHFL.UP P6, R14, R13, R12, R11 ;  /* 0x0400000c0d0e7389 */ /* 0x0002a400000c000b */
[----:B012---:R-:W-:Y:S01]  /*2f690*/  ENDCOLLECTIVE ;  /* 0x000000000000791b */ /* 0x007fe20003800000 */
.L_x_2152:
[----:B------:R-:W-:Y:S05]  /*2f6a0*/  BSYNC B0 ;  /* 0x0000000000007941 */ /* 0x000fea0003800000 */
.L_x_2151:
        /* <DEDUP_REMOVED lines=8> */
.L_x_2153:
[----:B------:R-:W-:Y:S01]  /*2f730*/  IMAD.MOV.U32 R12, RZ, RZ, 0x4 ;  /* 0x00000004ff0c7424 */ /* 0x000fe200078e00ff */
[----:B------:R-:W-:-:S05]  /*2f740*/  SEL R2, R14, RZ, P2 ;  /* 0x000000ff0e027207 */ /* 0x000fca0001000000 */
[----:B------:R-:W-:-:S04]  /*2f750*/  IMAD.IADD R2, R13, 0x1, R2 ;  /* 0x000000010d027824 */ /* 0x000fc800078e0202 */
[----:B------:R-:W-:-:S07]  /*2f760*/  IMAD.MOV.U32 R13, RZ, RZ, R2 ;  /* 0x000000ffff0d7224 */ /* 0x000fce00078e0002 */
[----:B------:R-:W-:Y:S05]  /*2f770*/  WARPSYNC.COLLECTIVE R15, `(.L_x_2154) ;  /* 0x000000000f087348 */ /* 0x000fea0003c00000 */
[----:B------:R0:W1:Y:S02]  /*2f780*/  SHFL.UP P6, R14, R13, R12, R11 ;  /* 0x0400000c0d0e7389 */ /* 0x00006400000c000b */
[----:B01----:R-:W-:Y:S01]  /*2f790*/  ENDCOLLECTIVE ;  /* 0x000000000000791b */ /* 0x003fe20003800000 */
.L_x_2154:
[----:B------:R-:W-:Y:S01]  /*2f7a0*/  IMAD.MOV.U32 R12, RZ, RZ, 0x8 ;  /* 0x00000008ff0c7424 */ /* 0x000fe200078e00ff */
[----:B------:R-:W-:-:S05]  /*2f7b0*/  SEL R3, R14, RZ, P3 ;  /* 0x000000ff0e037207 */ /* 0x000fca0001800000 */
[----:B------:R-:W-:-:S04]  /*2f7c0*/  IMAD.IADD R3, R2, 0x1, R3 ;  /* 0x0000000102037824 */ /* 0x000fc800078e0203 */
[----:B------:R-:W-:-:S07]  /*2f7d0*/  IMAD.MOV.U32 R13, RZ, RZ, R3 ;  /* 0x000000ffff0d7224 */ /* 0x000fce00078e0003 */
[----:B------:R-:W-:Y:S05]  /*2f7e0*/  WARPSYNC.COLLECTIVE R15, `(.L_x_2155) ;  /* 0x000000000f087348 */ /* 0x000fea0003c00000 */
[----:B------:R0:W1:Y:S02]  /*2f7f0*/  SHFL.UP P6, R14, R13, R12, R11 ;  /* 0x0400000c0d0e7389 */ /* 0x00006400000c000b */
[----:B01----:R-:W-:Y:S01]  /*2f800*/  ENDCOLLECTIVE ;  /* 0x000000000000791b */ /* 0x003fe20003800000 */
.L_x_2155:
[----:B------:R-:W-:Y:S01]  /*2f810*/  IMAD.MOV.U32 R12, RZ, RZ, 0x10 ;  /* 0x00000010ff0c7424 */ /* 0x000fe200078e00ff */
[----:B------:R-:W-:-:S05]  /*2f820*/  SEL R14, R14, RZ, P4 ;  /* 0x000000ff0e0e7207 */ /* 0x000fca0002000000 */
[----:B------:R-:W-:-:S04]  /*2f830*/  IMAD.IADD R5, R3, 0x1, R14 ;  /* 0x0000000103057824 */ /* 0x000fc800078e020e */
[----:B------:R-:W-:-:S07]  /*2f840*/  IMAD.MOV.U32 R13, RZ, RZ, R5 ;  /* 0x000000ffff0d7224 */ /* 0x000fce00078e0005 */
[----:B------:R-:W-:Y:S05]  /*2f850*/  WARPSYNC.COLLECTIVE R15, `(.L_x_2156) ;  /* 0x000000000f087348 */ /* 0x000fea0003c00000 */
[----:B------:R0:W1:Y:S02]  /*2f860*/  SHFL.UP P6, R14, R13, R12, R11 ;  /* 0x0400000c0d0e7389 */ /* 0x00006400000c000b */
[----:B01----:R-:W-:Y:S01]  /*2f870*/  ENDCOLLECTIVE ;  /* 0x000000000000791b */ /* 0x003fe20003800000 */
.L_x_2156:
        /* <DEDUP_REMOVED lines=8> */
.L_x_2157:
[----:B------:R-:W-:Y:S05]  /*2f900*/  BRA `(.L_x_2158) ;  /* 0xffffffa400f87947 */ /* 0x000fea000383ffff */
.L_x_1978:
[----:B------:R-:W-:Y:S01]  /*2f910*/  BSSY B0, `(.L_x_2159) ;  /* 0x0000006000007945 */ /* 0x000fe20003800000 */
[----:B------:R-:W-:Y:S01]  /*2f920*/  PLOP3.LUT P6, PT, P6, PT, PT, 0x8, 0x0 ;  /* 0x000000000000781c */ /* 0x000fe200037ce170 */
[----:B------:R-:W-:-:S12]  /*2f930*/  IMAD.MOV.U32 R15, RZ, RZ, -0x1 ;  /* 0xffffffffff0f7424 */ /* 0x000fd800078e00ff */
[----:B01----:R-:W-:Y:S05]  /*2f940*/  WARPSYNC.COLLECTIVE R15, `(.L_x_2160) ;  /* 0x000000000f087348 */ /* 0x003fea0003c00000 */
[----:B------:R-:W-:Y:S01]  /*2f950*/  VOTE.ANY R14, PT, P6 ;  /* 0x00000000000e7806 */ /* 0x000fe200030e0100 */
[----:B01----:R-:W-:Y:S06]  /*2f960*/  ENDCOLLECTIVE ;  /* 0x000000000000791b */ /* 0x003fec0003800000 */
.L_x_2160:
[----:B------:R-:W-:Y:S05]  /*2f970*/  BSYNC B0 ;  /* 0x0000000000007941 */ /* 0x000fea0003800000 */
.L_x_2159:
        /* <DEDUP_REMOVED lines=8> */
.L_x_2161:
[----:B------:R-:W-:Y:S02]  /*2fa00*/  IMAD.IADD R27, R12, 0x1, R27 ;  /* 0x000000010c1b7824 */ /* 0x000fe400078e021b */
[----:B------:R-:W-:Y:S02]  /*2fa10*/  IMAD.MOV.U32 R13, RZ, RZ, R4 ;  /* 0x000000ffff0d7224 */ /* 0x000fe400078e0004 */
[----:B------:R-:W-:-:S07]  /*2fa20*/  IMAD.MOV.U32 R25, RZ, RZ, R14 ;  /* 0x000000ffff197224 */ /* 0x000fce00078e000e */
[----:B------:R-:W-:Y:S05]  /*2fa30*/  WARPSYNC.COLLECTIVE R15, `(.L_x_2162) ;  /* 0x000000000f087348 */ /* 0x000fea0003c00000 */
[----:B------:R0:W1:Y:S02]  /*2fa40*/  SHFL.IDX P6, R14, R13, R12, R11 ;  /* 0x0000000c0d0e7389 */ /* 0x00006400000c000b */
[----:B01----:R-:W-:Y:S01]  /*2fa50*/  ENDCOLLECTIVE ;  /* 0x000000000000791b */ /* 0x003fe20003800000 */
.L_x_2162:
[----:B------:R-:W-:Y:S01]  /*2fa60*/  IMAD.MOV.U32 R4, RZ, RZ, R14 ;  /* 0x000000ffff047224 */ /* 0x000fe200078e000e */
[----:B------:R-:W-:Y:S06]  /*2fa70*/  BRA `(.L_x_2163) ;  /* 0xffffffa400dc7947 */ /* 0x000fec000383ffff */
.L_x_1980:
[----:B------:R-:W-:Y:S01]  /*2fa80*/  BSSY B0, `(.L_x_2164) ;  /* 0x0000007000007945 */ /* 0x000fe20003800000 */
[----:B------:R-:W-:Y:S02]  /*2fa90*/  IMAD.MOV.U32 R13, RZ, RZ, R2 ;  /* 0x000000ffff0d7224 */ /* 0x000fe400078e0002 */
[----:B------:R-:W-:Y:S02]  /*2faa0*/  IMAD.MOV.U32 R11, RZ, RZ, 0x1f ;  /* 0x0000001fff0b7424 */ /* 0x000fe400078e00ff */
[----:B------:R-:W-:-:S07]  /*2fab0*/  IMAD.MOV.U32 R15, RZ, RZ, -0x1 ;  /* 0xffffffffff0f7424 */ /* 0x000fce00078e00ff */
[----:B01-34-:R-:W-:Y:S05]  /*2fac0*/  WARPSYNC.COLLECTIVE R15, `(.L_x_2165) ;  /* 0x000000000f087348 */ /* 0x01bfea0003c00000 */
[----:B------:R2:W0:Y:S02]  /*2fad0*/  SHFL.IDX P6, R14, R13, R12, R11 ;  /* 0x0000000c0d0e7389 */ /* 0x00042400000c000b */
[----:B01234-:R-:W-:Y:S01]  /*2fae0*/  ENDCOLLECTIVE ;  /* 0x000000000000791b */ /* 0x01ffe20003800000 */
.L_x_2165:
[----:B------:R-:W-:Y:S05]  /*2faf0*/  BSYNC B0 ;  /* 0x0000000000007941 */ /* 0x000fea0003800000 */
.L_x_2164:
[----:B------:R-:W-:Y:S01]  /*2fb00*/  IMAD.MOV.U32 R6, RZ, RZ, R14 ;  /* 0x000000ffff067224 */ /* 0x000fe200078e000e */
[----:B------:R-:W-:Y:S06]  /*2fb10*/  BRA `(.L_x_1979) ;  /* 0xffffffa400cc7947 */ /* 0x000fec000383ffff */
.L_x_1986:
[----:B0-----:R0:W2:Y:S02]  /*2fb20*/  SYNCS.PHASECHK.TRANS64.TRYWAIT P0, [R7+URZ+0x2a820], R0 ;  /* 0x02a82000070075a7 */ /* 0x0010a4000800017f */
[----:B--2---:R-:W-:Y:S05]  /*2fb30*/  @!P0 NANOSLEEP.SYNCS 0x989680 ;  /* 0x009896800000895d */ /* 0x004fea0003900000 */
[----:B------:R-:W2:Y:S02]  /*2fb40*/  @!P0 SYNCS.PHASECHK.TRANS64 P0, [R7+URZ+0x2a820], R0 ;  /* 0x02a82000070085a7 */ /* 0x000ea4000800007f */
[----:B--2---:R-:W-:Y:S05]  /*2fb50*/  @!P0 BRA `(.L_x_1986) ;  /* 0xfffffffc00f08947 */ /* 0x004fea000383ffff */
[----:B------:R-:W-:Y:S05]  /*2fb60*/  BRA `(.L_x_2166) ;  /* 0xffffffb000247947 */ /* 0x000fea000383ffff */
.L_x_1987:
[----:B------:R-:W2:Y:S01]  /*2fb70*/  S2R R2, SR_TID.X ;  /* 0x0000000000027919 */ /* 0x000ea20000002100 */
[----:B------:R-:W-:Y:S01]  /*2fb80*/  BSSY B0, `(.L_x_2167) ;  /* 0x000000a000007945 */ /* 0x000fe20003800000 */
[----:B------:R-:W-:Y:S02]  /*2fb90*/  IMAD.MOV.U32 R12, RZ, RZ, RZ ;  /* 0x000000ffff0c7224 */ /* 0x000fe400078e00ff */
[----:B------:R-:W-:Y:S02]  /*2fba0*/  IMAD.MOV.U32 R11, RZ, RZ, 0x1f ;  /* 0x0000001fff0b7424 */ /* 0x000fe400078e00ff */
[----:B------:R-:W-:Y:S01]  /*2fbb0*/  IMAD.MOV.U32 R15, RZ, RZ, -0x1 ;  /* 0xffffffffff0f7424 */ /* 0x000fe200078e00ff */
[----:B--2---:R-:W-:-:S04]  /*2fbc0*/  SHF.R.U32.HI R2, RZ, 0x5, R2 ;  /* 0x00000005ff027819 */ /* 0x004fc80000011602 */
[----:B------:R-:W-:-:S05]  /*2fbd0*/  LOP3.LUT R2, R2, 0x3, RZ, 0xc0, !PT ;  /* 0x0000000302027812 */ /* 0x000fca00078ec0ff */
[----:B------:R-:W-:-:S07]  /*2fbe0*/  IMAD.MOV.U32 R13, RZ, RZ, R2 ;  /* 0x000000ffff0d7224 */ /* 0x000fce00078e0002 */
[----:B01-3--:R-:W-:Y:S05]  /*2fbf0*/  WARPSYNC.COLLECTIVE R15, `(.L_x_2168) ;  /* 0x000000000f087348 */ /* 0x00bfea0003c00000 */
[----:B------:R2:W4:Y:S02]  /*2fc00*/  SHFL.IDX P6, R14, R13, R12, R11 ;  /* 0x0000000c0d0e7389 */ /* 0x00052400000c000b */
[----:B01234-:R-:W-:Y:S01]  /*2fc10*/  ENDCOLLECTIVE ;  /* 0x000000000000791b */ /* 0x01ffe20003800000 */
.L_x_2168:
[----:B------:R-:W-:Y:S05]  /*2fc20*/  BSYNC B0 ;  /* 0x0000000000007941 */ /* 0x000fea0003800000 */
.L_x_2167:
[----:B------:R-:W-:Y:S05]  /*2fc30*/  BRA `(.L_x_2169) ;  /* 0xffffffb0000c7947 */ /* 0x000fea000383ffff */
.L_x_1988:
[----:B------:R-:W-:Y:S01]  /*2fc40*/  BSSY B0, `(.L_x_2170) ;  /* 0x0000006000007945 */ /* 0x000fe20003800000 */
[----:B------:R-:W-:-:S07]  /*2fc50*/  IMAD.MOV.U32 R15, RZ, RZ, -0x1 ;  /* 0xffffffffff0f7424 */ /* 0x000fce00078e00ff */
[----:B01-3--:R-:W-:Y:S05]  /*2fc60*/  WARPSYNC.COLLECTIVE R15, `(.L_x_2171) ;  /* 0x000000000f0c7348 */ /* 0x00bfea0003c00000 */
[----:B------:R-:W-:Y:S02]  /*2fc70*/  ELECT P6, UR62, PT ;  /* 0x00000000003e782f */ /* 0x000fe400038c0000 */
[----:B------:R-:W-:Y:S01]  /*2fc80*/  MOV R14, UR62 ;  /* 0x0000003e000e7c02 */ /* 0x000fe20008000f00 */
[----:B01-3--:R-:W-:Y:S10]  /*2fc90*/  ENDCOLLECTIVE ;  /* 0x000000000000791b */ /* 0x00bff40003800000 */
.L_x_2171:
[----:B------:R-:W-:Y:S05]  /*2fca0*/  BSYNC B0 ;  /* 0x0000000000007941 */ /* 0x000fea0003800000 */
.L_x_2170:
[----:B------:R-:W-:Y:S05]  /*2fcb0*/  BRA `(.L_x_2172) ;  /* 0xffffffb000007947 */ /* 0x000fea000383ffff */
.L_x_1990:
[----:B0-----:R0:W2:Y:S02]  /*2fcc0*/  SYNCS.PHASECHK.TRANS64.TRYWAIT P1, [R5+URZ+0x2a840], R0 ;  /* 0x02a84000050075a7 */ /* 0x0010a4000802017f */
[----:B--2---:R-:W-:Y:S05]  /*2fcd0*/  @!P1 NANOSLEEP.SYNCS 0x989680 ;  /* 0x009896800000995d */ /* 0x004fea0003900000 */
[----:B------:R-:W2:Y:S02]  /*2fce0*/  @!P1 SYNCS.PHASECHK.TRANS64 P1, [R5+URZ+0x2a840], R0 ;  /* 0x02a84000050095a7 */ /* 0x000ea4000802007f */
[----:B--2---:R-:W-:Y:S05]  /*2fcf0*/  @!P1 BRA `(.L_x_1990) ;  /* 0xfffffffc00f09947 */ /* 0x004fea000383ffff */
[----:B------:R-:W-:Y:S05]  /*2fd00*/  BRA `(.L_x_2173) ;  /* 0xffffffb000287947 */ /* 0x000fea000383ffff */
.L_x_1992:
[----:B--2---:R2:W4:Y:S02]  /*2fd10*/  SYNCS.PHASECHK.TRANS64.TRYWAIT P1, [R3+URZ+0x2a840], R2 ;  /* 0x02a84002030075a7 */ /* 0x004524000802017f */
[----:B----4-:R-:W-:Y:S05]  /*2fd20*/  @!P1 NANOSLEEP.SYNCS 0x989680 ;  /* 0x009896800000995d */ /* 0x010fea0003900000 */
[----:B------:R-:W4:Y:S02]  /*2fd30*/  @!P1 SYNCS.PHASECHK.TRANS64 P1, [R3+URZ+0x2a840], R2 ;  /* 0x02a84002030095a7 */ /* 0x000f24000802007f */
[----:B----4-:R-:W-:Y:S05]  /*2fd40*/  @!P1 BRA `(.L_x_1992) ;  /* 0xfffffffc00f09947 */ /* 0x010fea000383ffff */
[----:B------:R-:W-:Y:S05]  /*2fd50*/  BRA `(.L_x_2174) ;  /* 0xffffffb000347947 */ /* 0x000fea000383ffff */
.L_x_1994:
[----:B----4-:R4:W0:Y:S02]  /*2fd60*/  SYNCS.PHASECHK.TRANS64.TRYWAIT P1, [R5+URZ+0x2a860], R0 ;  /* 0x02a86000050075a7 */ /* 0x010824000802017f */
[----:B0-----:R-:W-:Y:S05]  /*2fd70*/  @!P1 NANOSLEEP.SYNCS 0x989680 ;  /* 0x009896800000995d */ /* 0x001fea0003900000 */
[----:B------:R-:W0:Y:S02]  /*2fd80*/  @!P1 SYNCS.PHASECHK.TRANS64 P1, [R5+URZ+0x2a860], R0 ;  /* 0x02a86000050095a7 */ /* 0x000e24000802007f */
[----:B0-----:R-:W-:Y:S05]  /*2fd90*/  @!P1 BRA `(.L_x_1994) ;  /* 0xfffffffc00f09947 */ /* 0x001fea000383ffff */
[----:B------:R-:W-:Y:S05]  /*2fda0*/  BRA `(.L_x_2175) ;  /* 0xffffffb000307947 */ /* 0x000fea000383ffff */
.L_x_2176:
        /* <DEDUP_REMOVED lines=13> */
.L_x_15636:


//--------------------- .text._ZN7cutlass13device_kernelIN5flash11enable_sm90INS1_16FlashAttnFwdSm90INS1_25CollectiveMainloopFwdSm90ILi2EN4cute5tupleIJNS5_1CILi1EEES8_S8_EEENS6_IJNS7_ILi128EEENS7_ILi96EEENS7_ILi192EEEEEELi128ENS_10bfloat16_tEfNS_4arch4Sm90ELb1ELb0ELb0ELb0ELb1ELb0ELb0ELb1ELb1ELb1ELb1ELb0EEENS1_21CollectiveEpilogueFwdINS6_IJSA_SA_SB_EEES9_SE_SG_Li256ELb0ELb1ELb1ELb0EEENS1_19SingleTileSchedulerILb0ELb1ELb1ELi128EEEEEEEEEvNT_6ParamsE --------------------------
	.section	.text._ZN7cutlass13device_kernelIN5flash11enable_sm90INS1_16FlashAttnFwdSm90INS1_25CollectiveMainloopFwdSm90ILi2EN4cute5tupleIJNS5_1CILi1EEES8_S8_EEENS6_IJNS7_ILi128EEENS7_ILi96EEENS7_ILi192EEEEEELi128ENS_10bfloat16_tEfNS_4arch4Sm90ELb1ELb0ELb0ELb0ELb1ELb0ELb0ELb1ELb1ELb1ELb1ELb0EEENS1_21CollectiveEpilogueFwdINS6_IJSA_SA_SB_EEES9_SE_SG_Li256ELb0ELb1ELb1ELb0EEENS1_19SingleTileSchedulerILb0ELb1ELb1ELi128EEEEEEEEEvNT_6ParamsE,"ax",@progbits
	.align	128
.text._ZN7cutlass13device_kernelIN5flash11enable_sm90INS1_16FlashAttnFwdSm90INS1_25CollectiveMainloopFwdSm90ILi2EN4cute5tupleIJNS5_1CILi1EEES8_S8_EEENS6_IJNS7_ILi128EEENS7_ILi96EEENS7_ILi192EEEEEELi128ENS_10bfloat16_tEfNS_4arch4Sm90ELb1ELb0ELb0ELb0ELb1ELb0ELb0ELb1ELb1ELb1ELb1ELb0EEENS1_21CollectiveEpilogueFwdINS6_IJSA_SA_SB_EEES9_SE_SG_Li256ELb0ELb1ELb1ELb0EEENS1_19SingleTileSchedulerILb0ELb1ELb1ELi128EEEEEEEEEvNT_6ParamsE:
        .type           _ZN7cutlass13device_kernelIN5flash11enable_sm90INS1_16FlashAttnFwdSm90INS1_25CollectiveMainloopFwdSm90ILi2EN4cute5tupleIJNS5_1CILi1EEES8_S8_EEENS6_IJNS7_ILi128EEENS7_ILi96EEENS7_ILi192EEEEEELi128ENS_10bfloat16_tEfNS_4arch4Sm90ELb1ELb0ELb0ELb0ELb1ELb0ELb0ELb1ELb1ELb1ELb1ELb0EEENS1_21CollectiveEpilogueFwdINS6_IJSA_SA_SB_EEES9_SE_SG_Li256ELb0ELb1ELb1ELb0EEENS1_19SingleTileSchedulerILb0ELb1ELb1ELi128EEEEEEEEEvNT_6ParamsE,@function
        .size           _ZN7cutlass13device_kernelIN5flash11enable_sm90INS1_16FlashAttnFwdSm90INS1_25CollectiveMainloopFwdSm90ILi2EN4cute5tupleIJNS5_1CILi1EEES8_S8_EEENS6_IJNS7_ILi128EEENS7_ILi96EEENS7_ILi192EEEEEELi128ENS_10bfloat16_tEfNS_4arch4Sm90ELb1ELb0ELb0ELb0ELb1ELb0ELb0ELb1ELb1ELb1ELb1ELb0EEENS1_21CollectiveEpilogueFwdINS6_IJSA_SA_SB_EEES9_SE_SG_Li256ELb0ELb1ELb1ELb0EEENS1_19SingleTileSchedulerILb0ELb1ELb1ELi128EEEEEEEEEvNT_6ParamsE,(.L_x_15637 - _ZN7cutlass13device_kernelIN5flash11enable_sm90INS1_16FlashAttnFwdSm90INS1_25CollectiveMainloopFwdSm90ILi2EN4cute5tupleIJNS5_1CILi1EEES8_S8_EEENS6_IJNS7_ILi128EEENS7_ILi96EEENS7_ILi192EEEEEELi128ENS_10bfloat16_tEfNS_4arch4Sm90ELb1ELb0ELb0ELb0ELb1ELb0ELb0ELb1ELb1ELb1ELb1ELb0EEENS1_21CollectiveEpilogueFwdINS6_IJSA_SA_SB_EEES9_SE_SG_Li256ELb0ELb1ELb1ELb0EEENS1_19SingleTileSchedulerILb0ELb1ELb1ELi128EEEEEEEEEvNT_6ParamsE)
        .other          _ZN7cutlass13device_kernelIN5flash11enable_sm90INS1_16FlashAttnFwdSm90INS1_25CollectiveMainloopFwdSm90ILi2EN4cute5tupleIJNS5_1CILi1EEES8_S8_EEENS6_IJNS7_ILi128EEENS7_ILi96EEENS7_ILi192EEEEEELi128ENS_10bfloat16_tEfNS_4arch4Sm90ELb1ELb0ELb0ELb0ELb1ELb0ELb0ELb1ELb1ELb1ELb1ELb0EEENS1_21CollectiveEpilogueFwdINS6_IJSA_SA_SB_EEES9_SE_SG_Li256ELb0ELb1ELb1ELb0EEENS1_19SingleTileSchedulerILb0ELb1ELb1ELi128EEEEEEEEEvNT_6ParamsE,@"STO_CUDA_ENTRY STV_DEFAULT"
_ZN7cutlass13device_kernelIN5flash11enable_sm90INS1_16FlashAttnFwdSm90INS1_25CollectiveMainloopFwdSm90ILi2EN4cute5tupleIJNS5_1CILi1EEES8_S8_EEENS6_IJNS7_ILi128EEENS7_ILi96EEENS7_ILi192EEEEEELi128ENS_10bfloat16_tEfNS_4arch4Sm90ELb1ELb0ELb0ELb0ELb1ELb0ELb0ELb1ELb1ELb1ELb1ELb0EEENS1_21CollectiveEpilogueFwdINS6_IJSA_SA_SB_EEES9_SE_SG_Li256ELb0ELb1ELb1ELb0EEENS1_19SingleTileSchedulerILb0ELb1ELb1ELi128EEEEEEEEEvNT_6ParamsE:
        /* <DEDUP_REMOVED lines=44> */
.L_x_2177:
        /* <DEDUP_REMOVED lines=22> */
.L_x_2178:
        /* <DEDUP_REMOVED lines=18> */
.L_x_2179:
        /* <DEDUP_REMOVED lines=22> */
.L_x_2180:
        /* <DEDUP_REMOVED lines=23> */
.L_x_2181:
        /* <DEDUP_REMOVED lines=8> */
[----:B------:R-:W-:-:S10]  /*0890*/  IMAD.U32 R2, RZ, RZ, UR4 ;  /* 0x00000004ff027e24 */ /* 0x000fd4000f8e00ff */
[----:B------:R-:W-:Y:S05]  /*08a0*/  @!P0 BRA `(.L_x_2183) ;  /* 0x0000008c00f08947 */ /* 0x000fea0003800000 */
.L_x_2184:
        /* <DEDUP_REMOVED lines=18> */
[----:B------:R-:W0:Y:S01]  /*09d0*/  S2UR UR42, SR_CTAID.X ;  /* 0x00000000002a79c3 */ /* 0x000e220000002500 */
[----:B------:R-:W-:Y:S01]  /*09e0*/  ULDC UR4, c[0x0][0x448] ;  /* 0x0001120000047ab9 */ /* 0x000fe20000000800 */
[----:B------:R-:W-:Y:S01]  /*09f0*/  SHF.R.U32.HI R6, RZ, 0x10, R17 ;  /* 0x00000010ff067819 */ /* 0x000fe20000011611 */
[----:B------:R-:W-:Y:S01]  /*0a00*/  UISETP.NE.AND UP0, UPT, UR4, 0x1, UPT ;  /* 0x000000010400788c */ /* 0x000fe2000bf05270 */
[----:B------:R-:W-:Y:S02]  /*0a10*/  LOP3.LUT R17, R17, 0xffff, RZ, 0xc0, !PT ;  /* 0x0000ffff11117812 */ /* 0x000fe400078ec0ff */
[----:B------:R-:W-:Y:S01]  /*0a20*/  MOV R22, RZ ;  /* 0x000000ff00167202 */ /* 0x000fe20000000f00 */
[----:B------:R-:W-:Y:S01]  /*0a30*/  UP2UR UR60, UPR, URZ, 0x1 ;  /* 0x000000013f3c7883 */ /* 0x000fe20008000000 */
[----:B------:R-:W1:Y:S06]  /*0a40*/  LDC.64 R4, c[0x0][0x418] ;  /* 0x00010600ff047b82 */ /* 0x000e6c0000000a00 */
[----:B------:R-:W-:Y:S01]  /*0a50*/  @UP0 ULDC UR5, c[0x0][0x44c] ;  /* 0x0001130000050ab9 */ /* 0x000fe20000000800 */
[----:B------:R-:W-:Y:S01]  /*0a60*/  @UP0 ULDC UR7, c[0x0][0x450] ;  /* 0x0001140000070ab9 */ /* 0x000fe20000000800 */
[----:B------:R-:W2:Y:S08]  /*0a70*/  LDC R3, c[0x0][0x288] ;  /* 0x0000a200ff037b82 */ /* 0x000eb00000000800 */
[----:B------:R-:W3:Y:S01]  /*0a80*/  LDC R18, c[0x0][0x424] ;  /* 0x00010900ff127b82 */ /* 0x000ee20000000800 */
[----:B0-----:R-:W-:-:S04]  /*0a90*/  USHF.L.U32 UR42, UR42, 0x7, URZ ;  /* 0x000000072a2a7899 */ /* 0x001fc8000800063f */
[----:B------:R-:W-:Y:S02]  /*0aa0*/  @UP0 UIADD3 UR4, UR42, 0x7f, URZ ;  /* 0x0000007f2a040890 */ /* 0x000fe4000fffe03f */
[----:B------:R-:W-:Y:S01]  /*0ab0*/  UIADD3 UR6, UR42, 0x7f, URZ ;  /* 0x0000007f2a067890 */ /* 0x000fe2000fffe03f */
[----:B------:R-:W0:Y:S01]  /*0ac0*/  LDC R7, c[0x0][0x2f0] ;  /* 0x0000bc00ff077b82 */ /* 0x000e220000000800 */
[----:B-1----:R-:W-:Y:S01]  /*0ad0*/  ISETP.NE.U32.AND P0, PT, R4, RZ, PT ;  /* 0x000000ff0400720c */ /* 0x002fe20003f05070 */
[----:B------:R-:W-:-:S03]  /*0ae0*/  UIMAD.WIDE.U32 UR4, UR4, UR5, URZ ;  /* 0x00000005040472a5 */ /* 0x000fc6000f8e003f */
[----:B------:R-:W-:Y:S01]  /*0af0*/  ISETP.NE.AND.EX P0, PT, R5, RZ, PT, P0 ;  /* 0x000000ff0500720c */ /* 0x000fe20003f05300 */
[----:B------:R-:W-:Y:S01]  /*0b00*/  @UP0 USHF.R.U32.HI UR6, URZ, UR7, UR5 ;  /* 0x000000073f060299 */ /* 0x000fe20008011605 */
[----:B--2---:R-:W-:Y:S02]  /*0b10*/  IADD3 R3, -R3, 0x60, RZ ;  /* 0x0000006003037810 */ /* 0x004fe40007ffe1ff */
[----:B---3--:R-:W-:Y:S02]  /*0b20*/  SEL R18, R18, 0x1, P0 ;  /* 0x0000000112127807 */ /* 0x008fe40000000000 */
[----:B------:R-:W-:-:S03]  /*0b30*/  ISETP.NE.AND P0, PT, R6, RZ, PT ;  /* 0x000000ff0600720c */ /* 0x000fc60003f05270 */
[CC--:B0-----:R-:W-:Y:S02]  /*0b40*/  IMAD R3, R18.reuse, R7.reuse, R3 ;  /* 0x0000000712037224 */ /* 0x0c1fe400078e0203 */
[----:B------:R-:W-:Y:S02]  /*0b50*/  IMAD R0, R18, R7, 0x5f ;  /* 0x0000005f12007424 */ /* 0x000fe400078e0207 */
[----:B------:R-:W-:Y:S02]  /*0b60*/  VIADD R3, R3, UR6 ;  /* 0x0000000603037c36 */ /* 0x000fe40008000000 */
[----:B------:R-:W-:-:S04]  /*0b70*/  IMAD.HI R0, R0, 0x2aaaaaab, RZ ;  /* 0x2aaaaaab00007827 */ /* 0x000fc800078e02ff */
[----:B------:R-:W0:Y:S01]  /*0b80*/  @!P0 LDC R6, c[0x0][0x9f0] ;  /* 0x00027c00ff068b82 */ /* 0x000e220000000800 */
[----:B------:R-:W-:Y:S01]  /*0b90*/  IMAD.HI R4, R3, 0x2aaaaaab, RZ ;  /* 0x2aaaaaab03047827 */ /* 0x000fe200078e02ff */
[----:B------:R-:W-:-:S04]  /*0ba0*/  SHF.R.U32.HI R3, RZ, 0x1f, R0 ;  /* 0x0000001fff037819 */ /* 0x000fc80000011600 */
[----:B------:R-:W-:Y:S02]  /*0bb0*/  SHF.R.U32.HI R5, RZ, 0x1f, R4 ;  /* 0x0000001fff057819 */ /* 0x000fe40000011604 */
[----:B------:R-:W-:Y:S02]  /*0bc0*/  LEA.HI.SX32 R3, R0, R3, 0x1c ;  /* 0x0000000300037211 */ /* 0x000fe400078fe2ff */
[----:B------:R-:W-:-:S04]  /*0bd0*/  LEA.HI.SX32 R4, R4, R5, 0x1c ;  /* 0x0000000504047211 */ /* 0x000fc800078fe2ff */
[----:B------:R-:W-:-:S04]  /*0be0*/  VIMNMX R13, R3, R4, PT ;  /* 0x00000004030d7248 */ /* 0x000fc80003fe0100 */
[----:B------:R-:W-:-:S13]  /*0bf0*/  ISETP.GE.AND P1, PT, R13, 0x1, PT ;  /* 0x000000010d00780c */ /* 0x000fda0003f26270 */
[----:B------:R-:W-:Y:S05]  /*0c00*/  @!P1 BRA `(.L_x_2186) ;  /* 0x00000000006c9947 */ /* 0x000fea0003800000 */
[-C--:B0-----:R-:W-:Y:S02]  /*0c10*/  IABS R9, R6.reuse ;  /* 0x0000000600097213 */ /* 0x081fe40000000000 */
[----:B------:R-:W-:Y:S02]  /*0c20*/  IABS R10, R6 ;  /* 0x00000006000a7213 */ /* 0x000fe40000000000 */
[----:B------:R-:W0:Y:S01]  /*0c30*/  I2F.RP R0, R9 ;  /* 0x0000000900007306 */ /* 0x000e220000209400 */
[----:B------:R-:W-:Y:S02]  /*0c40*/  IADD3 R3, R6, -0x1, R13 ;  /* 0xffffffff06037810 */ /* 0x000fe40007ffe00d */
[----:B------:R-:W-:-:S05]  /*0c50*/  IMAD.MOV R10, RZ, RZ, -R10 ;  /* 0x000000ffff0a7224 */ /* 0x000fca00078e0a0a */
[----:B0-----:R-:W0:Y:S02]  /*0c60*/  MUFU.RCP R0, R0 ;  /* 0x0000000000007308 */ /* 0x001e240000001000 */
[----:B0-----:R-:W-:Y:S01]  /*0c70*/  VIADD R4, R0, 0xffffffe ;  /* 0x0ffffffe00047836 */ /* 0x001fe20000000000 */
[----:B------:R-:W-:Y:S02]  /*0c80*/  IABS R0, R3 ;  /* 0x0000000300007213 */ /* 0x000fe40000000000 */
[----:B------:R-:W-:-:S03]  /*0c90*/  LOP3.LUT R3, R3, R6, RZ, 0x3c, !PT ;  /* 0x0000000603037212 */ /* 0x000fc600078e3cff */
[----:B------:R0:W1:Y:S01]  /*0ca0*/  F2I.FTZ.U32.TRUNC.NTZ R5, R4 ;  /* 0x0000000400057305 */ /* 0x000062000021f000 */
[----:B------:R-:W-:Y:S01]  /*0cb0*/  ISETP.GE.AND P2, PT, R3, RZ, PT ;  /* 0x000000ff0300720c */ /* 0x000fe20003f46270 */
[----:B0-----:R-:W-:Y:S02]  /*0cc0*/  IMAD.MOV.U32 R4, RZ, RZ, RZ ;  /* 0x000000ffff047224 */ /* 0x001fe400078e00ff */
[----:B-1----:R-:W-:-:S04]  /*0cd0*/  IMAD.MOV R8, RZ, RZ, -R5 ;  /* 0x000000ffff087224 */ /* 0x002fc800078e0a05 */
[----:B------:R-:W-:-:S04]  /*0ce0*/  IMAD R11, R8, R9, RZ ;  /* 0x00000009080b7224 */ /* 0x000fc800078e02ff */
[----:B------:R-:W-:Y:S01]  /*0cf0*/  IMAD.HI.U32 R5, R5, R11, R4 ;  /* 0x0000000b05057227 */ /* 0x000fe200078e0004 */
[----:B------:R-:W-:-:S05]  /*0d00*/  MOV R4, R10 ;  /* 0x0000000a00047202 */ /* 0x000fca0000000f00 */
        /* <DEDUP_REMOVED lines=9> */
[----:B------:R-:W-:-:S04]  /*0da0*/  @!P1 LOP3.LUT R5, RZ, R6, RZ, 0x33, !PT ;  /* 0x00000006ff059212 */ /* 0x000fc800078e33ff */
[----:B------:R-:W-:-:S07]  /*0db0*/  MOV R22, R5 ;  /* 0x0000000500167202 */ /* 0x000fce0000000f00 */
.L_x_2186:
[-C--:B------:R-:W-:Y:S01]  /*0dc0*/  IMAD R17, R17, R22.reuse, RZ ;  /* 0x0000001611117224 */ /* 0x080fe200078e02ff */
[----:B------:R-:W-:Y:S01]  /*0dd0*/  PLOP3.LUT P0, PT, PT, PT, PT, 0x80, 0x0 ;  /* 0x000000000000781c */ /* 0x000fe20003f0f070 */
[----:B------:R-:W-:Y:S01]  /*0de0*/  VIADD R23, R19, 0xffffff80 ;  /* 0xffffff8013177836 */ /* 0x000fe20000000000 */
[----:B------:R-:W-:Y:S01]  /*0df0*/  CS2R R86, SRZ ;  /* 0x0000000000567805 */ /* 0x000fe2000001ff00 */
[----:B------:R-:W-:Y:S01]  /*0e00*/  IMAD.MOV.U32 R0, RZ, RZ, RZ ;  /* 0x000000ffff007224 */ /* 0x000fe200078e00ff */
[----:B------:R-:W-:Y:S01]  /*0e10*/  VIADDMNMX R22, R17, R22, R13, PT ;  /* 0x0000001611167246 */ /* 0x000fe2000380010d */
[----:B------:R-:W-:Y:S01]  /*0e20*/  IMAD.MOV.U32 R3, RZ, RZ, RZ ;  /* 0x000000ffff037224 */ /* 0x000fe200078e00ff */
[----:B------:R-:W-:Y:S02]  /*0e30*/  CS2R R84, SRZ ;  /* 0x0000000000547805 */ /* 0x000fe4000001ff00 */
[----:B------:R-:W-:Y:S02]  /*0e40*/  CS2R R82, SRZ ;  /* 0x0000000000527805 */ /* 0x000fe4000001ff00 */
[----:B------:R-:W-:-:S02]  /*0e50*/  ISETP.GT.AND P1, PT, R22, R17, PT ;  /* 0x000000111600720c */ /* 0x000fc40003f24270 */
        /* <DEDUP_REMOVED lines=29> */
[----:B------:R-:W-:Y:S01]  /*1030*/  IMAD R19, R18, R7, RZ ;  /* 0x0000000712137224 */ /* 0x000fe200078e02ff */
[----:B------:R-:W-:Y:S06]  /*1040*/  @!P1 BRA `(.L_x_2187) ;  /* 0x0000006c00ec9947 */ /* 0x000fec0003800000 */
[----:B------:R-:W-:Y:S01]  /*1050*/  SHF.R.S32.HI R72, RZ, 0x1f, R23 ;  /* 0x0000001fff487819 */ /* 0x000fe20000011417 */
[----:B------:R-:W1:Y:S01]  /*1060*/  S2UR UR6, SR_CgaCtaId ;  /* 0x00000000000679c3 */ /* 0x000e620000008800 */
[----:B------:R-:W-:Y:S02]  /*1070*/  UMOV UR38, 0x400 ;  /* 0x0000040000267882 */ /* 0x000fe40000000000 */
[----:B------:R-:W-:-:S04]  /*1080*/  LEA.HI R73, R72, R23, RZ, 0x7 ;  /* 0x0000001748497211 */ /* 0x000fc800078f38ff */
[----:B------:R-:W-:-:S05]  /*1090*/  SHF.R.S32.HI R74, RZ, 0x7, R73 ;  /* 0x00000007ff4a7819 */ /* 0x000fca0000011449 */
[----:B------:R-:W2:Y:S01]  /*10a0*/  SHFL.IDX PT, R0, R74, RZ, 0x1f ;  /* 0x00001fff4a007589 */ /* 0x000ea200000e0000 */
[----:B-1----:R-:W-:-:S04]  /*10b0*/  ULEA UR38, UR6, UR38, 0x18 ;  /* 0x0000002606267291 */ /* 0x002fc8000f8ec03f */
[----:B------:R-:W-:-:S04]  /*10c0*/  UIADD3 UR6, UR38, 0xc400, URZ ;  /* 0x0000c40026067890 */ /* 0x000fc8000fffe03f */
[----:B------:R-:W-:Y:S01]  /*10d0*/  ULOP3.LUT UP0, URZ, UR6, 0x1bf, URZ, 0xc0, !UPT ;  /* 0x000001bf063f7892 */ /* 0x000fe2000f80c03f */
[----:B--2---:R-:W-:-:S05]  /*10e0*/  R2UR UR4, R0 ;  /* 0x00000000000472ca */ /* 0x004fca00000e0000 */
        /* <DEDUP_REMOVED lines=12> */
[----:B------:R1:W2:Y:S01]  /*11b0*/  LDC.64 R14, c[0x4][R0] ;  /* 0x01000000000e7b82 */ /* 0x0002a20000000a00 */
[----:B------:R-:W-:Y:S01]  /*11c0*/  MOV R5, UR5 ;  /* 0x0000000500057c02 */ /* 0x000fe20008000f00 */
[----:B------:R-:W-:Y:S01]  /*11d0*/  ULDC.64 UR4, c[0x4][0xf8] ;  /* 0x01003e0000047ab9 */ /* 0x000fe20000000a00 */
[----:B------:R-:W-:Y:S01]  /*11e0*/  IMAD.U32 R10, RZ, RZ, UR6 ;  /* 0x00000006ff0a7e24 */ /* 0x000fe2000f8e00ff */
[----:B------:R-:W-:Y:S01]  /*11f0*/  MOV R8, 0x70 ;  /* 0x0000007000087802 */ /* 0x000fe20000000f00 */
[----:B0-----:R-:W-:Y:S02]  /*1200*/  IMAD.U32 R6, RZ, RZ, UR4 ;  /* 0x00000004ff067e24 */ /* 0x001fe4000f8e00ff */
[----:B------:R-:W-:-:S02]  /*1210*/  IMAD.U32 R7, RZ, RZ, UR5 ;  /* 0x00000005ff077e24 */ /* 0x000fc4000f8e00ff */
[----:B------:R-:W-:Y:S02]  /*1220*/  IMAD.U32 R11, RZ, RZ, UR7 ;  /* 0x00000007ff0b7e24 */ /* 0x000fe4000f8e00ff */
[----:B------:R-:W-:Y:S02]  /*1230*/  IMAD.MOV.U32 R12, RZ, RZ, 0x1 ;  /* 0x00000001ff0c7424 */ /* 0x000fe400078e00ff */
[----:B-1----:R-:W-:-:S07]  /*1240*/  IMAD.MOV.U32 R13, RZ, RZ, RZ ;  /* 0x000000ffff0d7224 */ /* 0x002fce00078e00ff */
[----:B------:R-:W-:-:S07]  /*1250*/  LEPC R20, `(.L_x_2188) ;  /* 0x000000001014794e */ /* 0x000fce0000000000 */
[----:B--2---:R-:W-:Y:S05]  /*1260*/  CALL.ABS.NOINC R14 ;  /* 0x000000000e007343 */ /* 0x004fea0003c00000 */
.L_x_2188:
[----:B------:R-:W-:-:S04]  /*1270*/  SHF.L.U32 R0, RZ, 0x1f, RZ ;  /* 0x0000001fff007819 */ /* 0x000fc800000006ff */
[----:B------:R-:W1:Y:S02]  /*1280*/  SYNCS.PHASECHK.TRANS64.TRYWAIT P0, [UR38+0x2a800], R0 ;  /* 0x02a80000ff0075a7 */ /* 0x000e640008000166 */
[----:B-1----:R-:W-:Y:S05]  /*1290*/  @!P0 BRA `(.L_x_2189) ;  /* 0x000000c000288947 */ /* 0x002fea0003800000 */
.L_x_2274:
[----:B------:R-:W-:-:S13]  /*12a0*/  R2UR UR4, R2 ;  /* 0x00000000020472ca */ /* 0x000fda00000e0000 */
[----:B------:R-:W-:-:S06]  /*12b0*/  ULOP3.LUT UR4, UR4, 0x1, URZ, 0xfc, !UPT ;  /* 0x0000000104047892 */ /* 0x000fcc000f8efc3f */
[----:B-1----:R-:W-:-:S05]  /*12c0*/  IMAD.U32 R3, RZ, RZ, UR4 ;  /* 0x00000004ff037e24 */ /* 0x002fca000f8e00ff */
[----:B------:R-:W-:-:S13]  /*12d0*/  ISETP.NE.AND P0, PT, R3, 0x3, PT ;  /* 0x000000030300780c */ /* 0x000fda0003f05270 */
[----:B------:R-:W-:Y:S05]  /*12e0*/  @!P0 BRA `(.L_x_2190) ;  /* 0x0000000000048947 */ /* 0x000fea0003800000 */
[----:B------:R-:W-:Y:S01]  /*12f0*/  BPT.TRAP 0x1 ;  /* 0x000000040000795c */ /* 0x000fe20000300000 */
.L_x_2190:
[----:B------:R1:W2:Y:S01]  /*1300*/  SYNCS.PHASECHK.TRANS64.TRYWAIT P1, [UR38+0x2a830], R0 ;  /* 0x02a83000ff0075a7 */ /* 0x0002a20008020166 */
[----:B------:R-:W-:Y:S05]  /*1310*/  @!P0 BRA `(.L_x_2191) ;  /* 0x0000000000048947 */ /* 0x000fea0003800000 */
[----:B------:R-:W-:Y:S01]  /*1320*/  BPT.TRAP 0x1 ;  /* 0x000000040000795c */ /* 0x000fe20000300000 */
.L_x_2191:
[----:B------:R-:W-:-:S05]  /*1330*/  IMAD.U32 R12, RZ, RZ, UR39 ;  /* 0x00000027ff0c7e24 */ /* 0x000fca000f8e00ff */
[----:B------:R-:W-:Y:S01]  /*1340*/  LOP3.LUT R12, R12, 0x10000, RZ, 0xfc, !PT ;  /* 0x000100000c0c7812 */ /* 0x000fe200078efcff */
[----:B--2---:R-:W-:Y:S06]  /*1350*/  @P1 BRA `(.L_x_2192) ;  /* 0x0000000000081947 */ /* 0x004fec0003800000 */
[----:B------:R-:W2:Y:S02]  /*1360*/  SYNCS.PHASECHK.TRANS64.TRYWAIT P1, [UR38+0x2a830], R0 ;  /* 0x02a83000ff0075a7 */ /* 0x000ea40008020166 */
[----:B--2---:R-:W-:Y:S05]  /*1370*/  @!P1 BRA `(.L_x_2193) ;  /* 0x000000c000089947 */ /* 0x004fea0003800000 */
.L_x_2192:
[----:B------:R-:W-:Y:S05]  /*1380*/  WARPSYNC.ALL ;  /* 0x0000000000007948 */ /* 0x000fea0003800000 */
[----:B------:R-:W-:Y:S01]  /*1390*/  MOV R13, 0x40000040 ;  /* 0x40000040000d7802 */ /* 0x000fe20000000f00 */
[----:B------:R-:W-:Y:S01]  /*13a0*/  UIADD3 UR4, UR38, 0x18400, URZ ;  /* 0x0001840026047890 */ /* 0x000fe2000fffe03f */
[----:B------:R-:W-:Y:S01]  /*13b0*/  R2UR UR8, R12 ;  /* 0x000000000c0872ca */ /* 0x000fe200000e0000 */
[----:B------:R-:W-:Y:S01]  /*13c0*/  WARPGROUP.ARRIVE ;  /* 0x00000000000079c5 */ /* 0x000fe20000000000 */
[----:B------:R-:W-:Y:S01]  /*13d0*/  R2UR UR9, R13 ;  /* 0x000000000d0972ca */ /* 0x000fe200000e0000 */
[----:B------:R-:W-:-:S04]  /*13e0*/  USHF.R.U32.HI UR4, URZ, 0x4, UR4 ;  /* 0x000000043f047899 */ /* 0x000fc80008011604 */
[----:B------:R-:W3:Y:S01]  /*13f0*/  S2UR UR61, SR_CgaCtaId ;  /* 0x00000000003d79c3 */ /* 0x000ee20000008800 */
[----:B------:R-:W-:Y:S01]  /*1400*/  UMOV UR11, 0x40000040 ;  /* 0x40000040000b7882 */ /* 0x000fe20000000000 */
[----:B------:R-:W-:Y:S01]  /*1410*/  UMOV UR7, 0x40000040 ;  /* 0x4000004000077882 */ /* 0x000fe20000000000 */
[----:B------:R-:W-:Y:S01]  /*1420*/  ULOP3.LUT UR4, UR4, 0x3fff, URZ, 0xc0, !UPT ;  /* 0x00003fff04047892 */ /* 0x000fe2000f8ec03f */
[----:B------:R-:W-:Y:S01]  /*1430*/  UMOV UR13, 0x40000040 ;  /* 0x40000040000d7882 */ /* 0x000fe20000000000 */
[----:B------:R-:W-:Y:S02]  /*1440*/  UMOV UR15, 0x40000040 ;  /* 0x40000040000f7882 */ /* 0x000fe40000000000 */
[----:B------:R-:W-:Y:S01]  /*1450*/  ULOP3.LUT UR39, UR4, 0x10000, URZ, 0xfc, !UPT ;  /* 0x0001000004277892 */ /* 0x000fe2000f8efc3f */
[----:B------:R-:W-:Y:S01]  /*1460*/  UMOV UR17, 0x40000040 ;  /* 0x4000004000117882 */ /* 0x000fe20000000000 */
[----:B------:R-:W-:Y:S02]  /*1470*/  UMOV UR19, 0x40000040 ;  /* 0x4000004000137882 */ /* 0x000fe40000000000 */
[----:B------:R-:W-:-:S02]  /*1480*/  UIADD3 UR6, UR39, 0x2, URZ ;  /* 0x0000000227067890 */ /* 0x000fc4000fffe03f */
[----:B------:R-:W-:Y:S02]  /*1490*/  UIADD3 UR14, UR39, 0x4, URZ ;  /* 0x00000004270e7890 */ /* 0x000fe4000fffe03f */
[----:B------:R-:W-:Y:S01]  /*14a0*/  UMOV UR10, UR39 ;  /* 0x00000027000a7c82 */ /* 0x000fe20008000000 */
[----:B------:R-:W-:Y:S01]  /*14b0*/  UIADD3 UR18, UR39, 0x6, URZ ;  /* 0x0000000627127890 */ /* 0x000fe2000fffe03f */
[----:B------:R-:W-:Y:S01]  /*14c0*/  HGMMA.64x96x16.F32.BF16 R24, gdesc[UR8], RZ, !UPT, gsb0 ;  /* 0x01600000081879f0 */ /* 0x000fe2000c0018ff */
[----:B------:R-:W-:Y:S01]  /*14d0*/  R2UR UR10, R12 ;  /* 0x000000000c0a72ca */ /* 0x000fe200000e0000 */
[----:B------:R-:W-:Y:S01]  /*14e0*/  UMOV UR9, 0x40000040 ;  /* 0x4000004000097882 */ /* 0x000fe20000000000 */
[----:B------:R-:W-:Y:S01]  /*14f0*/  UIADD3 UR22, UR39, 0x300, URZ ;  /* 0x0000030027167890 */ /* 0x000fe2000fffe03f */
[----:B------:R-:W-:Y:S01]  /*1500*/  UMOV UR5, UR9 ;  /* 0x0000000900057c82 */ /* 0x000fe20008000000 */
[----:B------:R-:W-:Y:S01]  /*1510*/  UMOV UR21, 0x40000040 ;  /* 0x4000004000157882 */ /* 0x000fe20000000000 */
[----:B------:R-:W-:Y:S01]  /*1520*/  UMOV UR23, 0x40000040 ;  /* 0x4000004000177882 */ /* 0x000fe20000000000 */
[----:B------:R-:W-:Y:S01]  /*1530*/  UIADD3 UR26, UR39, 0x302, URZ ;  /* 0x00000302271a7890 */ /* 0x000fe2000fffe03f */
[----:B------:R-:W-:Y:S01]  /*1540*/  UMOV UR25, 0x40000040 ;  /* 0x4000004000197882 */ /* 0x000fe20000000000 */
[----:B------:R-:W-:Y:S01]  /*1550*/  UMOV UR27, 0x40000040 ;  /* 0x40000040001b7882 */ /* 0x000fe20000000000 */
[----:B------:R-:W-:-:S04]  /*1560*/  UIADD3 UR30, UR39, 0x304, URZ ;  /* 0x00000304271e7890 */ /* 0x000fc8000fffe03f */
[----:B------:R-:W-:Y:S02]  /*1570*/  UIADD3 UR8, UR10, 0x2, URZ ;  /* 0x000000020a087890 */ /* 0x000fe4000fffe03f */
[----:B------:R-:W-:Y:S02]  /*1580*/  UIADD3 UR12, UR10, 0x4, URZ ;  /* 0x000000040a0c7890 */ /* 0x000fe4000fffe03f */
[----:B------:R-:W-:Y:S02]  /*1590*/  UIADD3 UR16, UR10, 0x6, URZ ;  /* 0x000000060a107890 */ /* 0x000fe4000fffe03f */
[----:B------:R-:W-:Y:S01]  /*15a0*/  UIADD3 UR20, UR10, 0x400, URZ ;  /* 0x000004000a147890 */ /* 0x000fe2000fffe03f */
[----:B------:R-:W-:Y:S01]  /*15b0*/  UMOV UR4, UR8 ;  /* 0x0000000800047c82 */ /* 0x000fe20008000000 */
        /* <DEDUP_REMOVED lines=8> */
[----:B------:R-:W-:Y:S01]  /*1640*/  UIADD3 UR40, UR10, 0x800, URZ ;  /* 0x000008000a287890 */ /* 0x000fe2000fffe03f */
[----:B------:R-:W-:Y:S01]  /*1650*/  UMOV UR41, 0x40000040 ;  /* 0x4000004000297882 */ /* 0x000fe20000000000 */
[----:B------:R-:W-:Y:S01]  /*1660*/  UIADD3 UR44, UR10, 0x802, URZ ;  /* 0x000008020a2c7890 */ /* 0x000fe2000fffe03f */
[----:B------:R-:W-:Y:S01]  /*1670*/  UMOV UR45, 0x40000040 ;  /* 0x40000040002d7882 */ /* 0x000fe20000000000 */
[----:B------:R-:W-:Y:S01]  /*1680*/  UIADD3 UR48, UR10, 0x804, URZ ;  /* 0x000008040a307890 */ /* 0x000fe2000fffe03f */
[----:B------:R-:W-:Y:S01]  /*1690*/  UMOV UR49, 0x40000040 ;  /* 0x4000004000317882 */ /* 0x000fe20000000000 */
[----:B------:R-:W-:Y:S01]  /*16a0*/  UIADD3 UR52, UR10, 0x806, URZ ;  /* 0x000008060a347890 */ /* 0x000fe2000fffe03f */
[----:B------:R-:W-:Y:S01]  /*16b0*/  UMOV UR53, 0x40000040 ;  /* 0x4000004000357882 */ /* 0x000fe20000000000 */
        /* <DEDUP_REMOVED lines=50> */
[----:B---3--:R-:W-:Y:S05]  /*19e0*/  @!P0 BRA `(.L_x_2194) ;  /* 0x0000000000048947 */ /* 0x008fea0003800000 */
[----:B------:R-:W-:Y:S01]  /*19f0*/  BPT.TRAP 0x1 ;  /* 0x000000040000795c */ /* 0x000fe20000300000 */
.L_x_2194:
[----:B-12---:R-:W-:Y:S01]  /*1a00*/  LOP3.LUT R0, R73, 0xffffff80, RZ, 0xc0, !PT ;  /* 0xffffff8049007812 */ /* 0x006fe200078ec0ff */
[----:B------:R-:W-:Y:S01]  /*1a10*/  UISETP.NE.AND UP0, UPT, UR60, URZ, UPT ;  /* 0x0000003f3c00728c */ /* 0x000fe2000bf05270 */
[----:B------:R-:W-:Y:S01]  /*1a20*/  LEA.HI R72, R72, R23, RZ, 0x2 ;  /* 0x0000001748487211 */ /* 0x000fe200078f10ff */
[----:B------:R-:W-:Y:S01]  /*1a30*/  IMAD.MOV.U32 R15, RZ, RZ, -0x60 ;  /* 0xffffffa0ff0f7424 */ /* 0x000fe200078e00ff */
[----:B0-----:R-:W-:Y:S01]  /*1a40*/  LEA.HI R6, R74, R74, RZ, 0x1 ;  /* 0x0000004a4a067211 */ /* 0x001fe200078f08ff */
[C---:B------:R-:W-:Y:S01]  /*1a50*/  IMAD.IADD R11, R23.reuse, 0x1, -R0 ;  /* 0x00000001170b7824 */ /* 0x040fe200078e0a00 */
[----:B------:R-:W-:Y:S02]  /*1a60*/  LOP3.LUT R72, R72, 0xfffffffc, RZ, 0xc0, !PT ;  /* 0xfffffffc48487812 */ /* 0x000fe400078ec0ff */
[----:B------:R-:W-:Y:S02]  /*1a70*/  LOP3.LUT R7, R6, 0x3fffffe, RZ, 0xc0, !PT ;  /* 0x03fffffe06077812 */ /* 0x000fe400078ec0ff */
[----:B------:R-:W-:Y:S01]  /*1a80*/  SHF.R.S32.HI R0, RZ, 0x1f, R11 ;  /* 0x0000001fff007819 */ /* 0x000fe2000001140b */
[----:B------:R-:W-:Y:S01]  /*1a90*/  IMAD.IADD R72, R23, 0x1, -R72 ;  /* 0x0000000117487824 */ /* 0x000fe200078e0a48 */
[----:B------:R-:W-:Y:S01]  /*1aa0*/  PLOP3.LUT P1, PT, PT, PT, UP0, 0x80, 0x0 ;  /* 0x000000000000781c */ /* 0x000fe20003f2f008 */
[----:B------:R-:W-:Y:S01]  /*1ab0*/  IMAD.IADD R7, R74, 0x1, -R7 ;  /* 0x000000014a077824 */ /* 0x000fe200078e0a07 */
[CC--:B------:R-:W-:Y:S01]  /*1ac0*/  LEA.HI R3, R0.reuse, R11.reuse, RZ, 0x2 ;  /* 0x0000000b00037211 */ /* 0x0c0fe200078f10ff */
[----:B------:R-:W-:Y:S01]  /*1ad0*/  @UP0 ULDC UR4, c[0x0][0x44c] ;  /* 0x0001130000040ab9 */ /* 0x000fe20000000800 */
[----:B------:R-:W-:Y:S01]  /*1ae0*/  LEA.HI R4, R0, R11, RZ, 0x5 ;  /* 0x0000000b00047211 */ /* 0x000fe200078f28ff */
[----:B------:R-:W-:Y:S01]  /*1af0*/  @UP0 ULDC UR6, c[0x0][0x450] ;  /* 0x0001140000060ab9 */ /* 0x000fe20000000800 */
[----:B------:R-:W-:-:S02]  /*1b00*/  SHF.R.S32.HI R0, RZ, 0x2, R3 ;  /* 0x00000002ff007819 */ /* 0x000fc40000011403 */
[----:B------:R-:W-:Y:S02]  /*1b10*/  SHF.R.S32.HI R5, RZ, 0x1f, R3 ;  /* 0x0000001fff057819 */ /* 0x000fe40000011403 */
[----:B------:R-:W-:Y:S02]  /*1b20*/  SHF.R.S32.HI R4, RZ, 0x5, R4 ;  /* 0x00000005ff047819 */ /* 0x000fe40000011404 */
[----:B------:R-:W-:Y:S02]  /*1b30*/  LEA.HI R5, R5, R0, RZ, 0x3 ;  /* 0x0000000005057211 */ /* 0x000fe400078f18ff */
[----:B------:R-:W-:Y:S02]  /*1b40*/  LEA.HI R6, R72, R72, RZ, 0x1 ;  /* 0x0000004848067211 */ /* 0x000fe400078f08ff */
[----:B------:R-:W-:Y:S02]  /*1b50*/  LEA R4, R4, UR42, 0x4 ;  /* 0x0000002a04047c11 */ /* 0x000fe4000f8e20ff */
[----:B------:R-:W-:-:S02]  /*1b60*/  LOP3.LUT R5, R5, 0xfffffff8, RZ, 0xc0, !PT ;  /* 0xfffffff805057812 */ /* 0x000fc400078ec0ff */
[----:B------:R-:W-:Y:S01]  /*1b70*/  LOP3.LUT R9, R6, 0x1ffffffe, RZ, 0xc0, !PT ;  /* 0x1ffffffe06097812 */ /* 0x000fe200078ec0ff */
[----:B------:R-:W-:Y:S01]  /*1b80*/  IMAD R6, R22, R15, 0x61 ;  /* 0x0000006116067424 */ /* 0x000fe200078e020f */
[----:B------:R-:W-:Y:S02]  /*1b90*/  IADD3 R4, R4, R0, -R5 ;  /* 0x0000000004047210 */ /* 0x000fe40007ffe805 */
[----:B------:R-:W-:Y:S01]  /*1ba0*/  PLOP3.LUT P2, PT, PT, PT, UP0, 0x80, 0x0 ;  /* 0x000000000000781c */ /* 0x000fe20003f4f008 */
[----:B------:R-:W-:Y:S01]  /*1bb0*/  IMAD.IADD R9, R72, 0x1, -R9 ;  /* 0x0000000148097824 */ /* 0x000fe200078e0a09 */
[----:B------:R-:W-:-:S05]  /*1bc0*/  LEA R4, R7, R4, 0x6 ;  /* 0x0000000407047211 */ /* 0x000fca00078e30ff */
[----:B------:R-:W-:Y:S01]  /*1bd0*/  IMAD R9, R9, 0x8, R4 ;  /* 0x0000000809097824 */ /* 0x000fe200078e0204 */
[----:B------:R-:W-:Y:S01]  /*1be0*/  LOP3.LUT R4, R3, 0x7ffffffc, RZ, 0xc0, !PT ;  /* 0x7ffffffc03047812 */ /* 0x000fe200078ec0ff */
[----:B------:R-:W-:Y:S02]  /*1bf0*/  IMAD R3, R22, -0x60, R19 ;  /* 0xffffffa016037824 */ /* 0x000fe400078e0213 */
[----:B------:R-:W-:Y:S01]  /*1c00*/  @P1 IMAD.HI.U32 R0, R9, UR4, RZ ;  /* 0x0000000409001c27 */ /* 0x000fe2000f8e00ff */
[----:B------:R-:W-:-:S03]  /*1c10*/  @UP0 ULDC UR4, c[0x0][0x450] ;  /* 0x0001140000040ab9 */ /* 0x000fc60000000800 */
[----:B------:R-:W-:Y:S01]  /*1c20*/  IMAD.MOV.U32 R5, RZ, RZ, R9 ;  /* 0x000000ffff057224 */ /* 0x000fe200078e0009 */
[----:B------:R-:W-:Y:S01]  /*1c30*/  @P2 SHF.R.U32.HI R5, RZ, UR4, R0 ;  /* 0x00000004ff052c19 */ /* 0x000fe20008011600 */
[----:B------:R-:W-:Y:S01]  /*1c40*/  IMAD.IADD R11, R11, 0x1, -R4 ;  /* 0x000000010b0b7824 */ /* 0x000fe200078e0a04 */
[----:B------:R-:W0:Y:S01]  /*1c50*/  LDC R0, c[0x0][0x288] ;  /* 0x0000a200ff007b82 */ /* 0x000e220000000800 */
[----:B------:R-:W-:Y:S01]  /*1c60*/  IADD3 R4, R3, 0x60, RZ ;  /* 0x0000006003047810 */ /* 0x000fe20007ffe0ff */
[----:B------:R-:W-:Y:S01]  /*1c70*/  ULDC UR4, c[0x0][0x988] ;  /* 0x0002620000047ab9 */ /* 0x000fe20000000800 */
[----:B------:R-:W1:Y:S01]  /*1c80*/  SHFL.IDX PT, R7, R5, 0x1, 0x1c1f ;  /* 0x003c1f0005077f89 */ /* 0x000e6200000e0000 */
[C---:B------:R-:W-:Y:S02]  /*1c90*/  IMAD R6, R11.reuse, -0x2, R6 ;  /* 0xfffffffe0b067824 */ /* 0x040fe400078e0206 */
[----:B------:R-:W-:Y:S01]  /*1ca0*/  IMAD R4, R11, -0x2, R4 ;  /* 0xfffffffe0b047824 */ /* 0x000fe200078e0204 */
[----:B------:R-:W2:Y:S02]  /*1cb0*/  SHFL.IDX PT, R5, R5, RZ, 0x1c1f ;  /* 0x001c1fff05057589 */ /* 0x000ea400000e0000 */
[----:B0-----:R-:W-:-:S04]  /*1cc0*/  IADD3 R3, R6, -R0, R19 ;  /* 0x8000000006037210 */ /* 0x001fc80007ffe013 */
[-CC-:B-1----:R-:W-:Y:S02]  /*1cd0*/  VIADDMNMX R7, R7, R3.reuse, R4.reuse, PT ;  /* 0x0000000307077246 */ /* 0x182fe40003800104 */
[----:B--2---:R-:W-:Y:S01]  /*1ce0*/  VIADDMNMX R3, R5, R3, R4, PT ;  /* 0x0000000305037246 */ /* 0x004fe20003800104 */
[----:B------:R-:W-:Y:S01]  /*1cf0*/  IMAD.U32 R5, RZ, RZ, UR4 ;  /* 0x00000004ff057e24 */ /* 0x000fe2000f8e00ff */
[C---:B------:R-:W-:Y:S01]  /*1d00*/  ISETP.GT.AND P1, PT, R7.reuse, RZ, PT ;  /* 0x000000ff0700720c */ /* 0x040fe20003f24270 */
[----:B------:R-:W-:Y:S01]  /*1d10*/  @UP0 ULDC UR4, c[0x0][0x44c] ;  /* 0x0001130000040ab9 */ /* 0x000fe20000000800 */
[C---:B------:R-:W-:Y:S01]  /*1d20*/  ISETP.GT.AND P2, PT, R7.reuse, 0x1, PT ;  /* 0x000000010700780c */ /* 0x040fe20003f44270 */
[----:B------:R-:W-:Y:S01]  /*1d30*/  UIMAD.WIDE.U32 UR4, UR42, UR4, URZ ;  /* 0x000000042a0472a5 */ /* 0x000fe2000f8e003f */
[----:B------:R-:W-:Y:S01]  /*1d40*/  ISETP.GT.AND P3, PT, R7, 0x8, PT ;  /* 0x000000080700780c */ /* 0x000fe20003f64270 */
[----:B------:R-:W-:Y:S01]  /*1d50*/  UIADD3 UR4, UR38, 0x2a840, URZ ;  /* 0x0002a84026047890 */ /* 0x000fe2000fffe03f */
[----:B------:R-:W-:Y:S01]  /*1d60*/  FSEL R26, R26, -INF , P1 ;  /* 0xff8000001a1a7808 */ /* 0x000fe20000800000 */
[----:B------:R-:W-:Y:S01]  /*1d70*/  @UP0 USHF.R.U32.HI UR42, URZ, UR6, UR5 ;  /* 0x000000063f2a0299 */ /* 0x000fe20008011605 */
[----:B------:R-:W-:Y:S01]  /*1d80*/  FSEL R27, R27, -INF , P2 ;  /* 0xff8000001b1b7808 */ /* 0x000fe20001000000 */
[----:B------:R-:W-:Y:S01]  /*1d90*/  UPRMT UR4, UR61, 0x654, UR4 ;  /* 0x000006543d047896 */ /* 0x000fe20008000004 */
[----:B------:R-:W-:-:S02]  /*1da0*/  ISETP.GT.AND P1, PT, R7, 0x9, PT ;  /* 0x000000090700780c */ /* 0x000fc40003f24270 */
[----:B------:R-:W-:Y:S02]  /*1db0*/  FSEL R30, R30, -INF , P3 ;  /* 0xff8000001e1e7808 */ /* 0x000fe40001800000 */
[----:B------:R-:W-:Y:S02]  /*1dc0*/  FMNMX.FTZ R15, R26, R27, !PT ;  /* 0x0000001b1a0f7209 */ /* 0x000fe40007810000 */
[----:B------:R-:W-:Y:S02]  /*1dd0*/  ISETP.GT.AND P2, PT, R7, 0x10, PT ;  /* 0x000000100700780c */ /* 0x000fe40003f44270 */
[----:B------:R-:W-:Y:S01]  /*1de0*/  FSEL R10, R31, -INF , P1 ;  /* 0xff8000001f0a7808 */ /* 0x000fe20000800000 */
[----:B------:R-:W-:Y:S01]  /*1df0*/  SYNCS.ARRIVE.TRANS64.RED.A1T0 RZ, [UR4], RZ ;  /* 0x000000ffffff79a7 */ /* 0x000fe20008100404 */
[----:B------:R-:W-:Y:S01]  /*1e00*/  FMNMX.FTZ R15, R30, R15, !PT ;  /* 0x0000000f1e0f7209 */ /* 0x000fe20007810000 */
[----:B------:R-:W-:Y:S01]  /*1e10*/  UMOV UR4, URZ ;  /* 0x0000003f00047c82 */ /* 0x000fe20008000000 */
        /* <DEDUP_REMOVED lines=58> */
[----:B------:R-:W-:Y:S02]  /*21c0*/  FMNMX.FTZ R15, R70, R15, !PT ;  /* 0x0000000f460f7209 */ /* 0x000fe40007810000 */
[----:B------:R-:W-:Y:S02]  /*21d0*/  ISETP.GT.AND P1, PT, R3, RZ, PT ;  /* 0x000000ff0300720c */ /* 0x000fe40003f24270 */
[----:B------:R-:W-:-:S02]  /*21e0*/  FMNMX.FTZ R15, R100, R15, !PT ;  /* 0x0000000f640f7209 */ /* 0x000fc40007810000 */
[C---:B------:R-:W-:Y:S02]  /*21f0*/  ISETP.GT.AND P2, PT, R3.reuse, 0x1, PT ;  /* 0x000000010300780c */ /* 0x040fe40003f44270 */
[----:B------:R-:W-:Y:S01]  /*2200*/  ISETP.GT.AND P3, PT, R3, 0x8, PT ;  /* 0x000000080300780c */ /* 0x000fe20003f64270 */
[----:B------:R-:W0:Y:S01]  /*2210*/  SHFL.BFLY PT, R6, R15, 0x2, 0x1f ;  /* 0x0c401f000f067f89 */ /* 0x000e2200000e0000 */
[----:B------:R-:W-:Y:S02]  /*2220*/  FSEL R24, R24, -INF , P1 ;  /* 0xff80000018187808 */ /* 0x000fe40000800000 */
[----:B------:R-:W-:Y:S02]  /*2230*/  FSEL R25, R25, -INF , P2 ;  /* 0xff80000019197808 */ /* 0x000fe40001000000 */
[----:B------:R-:W-:Y:S02]  /*2240*/  ISETP.GT.AND P1, PT, R3, 0x9, PT ;  /* 0x000000090300780c */ /* 0x000fe40003f24270 */
[----:B------:R-:W-:-:S02]  /*2250*/  FSEL R28, R28, -INF , P3 ;  /* 0xff8000001c1c7808 */ /* 0x000fc40001800000 */
[----:B------:R-:W-:Y:S02]  /*2260*/  ISETP.GT.AND P2, PT, R3, 0x10, PT ;  /* 0x000000100300780c */ /* 0x000fe40003f44270 */
[----:B------:R-:W-:Y:S02]  /*2270*/  FSEL R4, R29, -INF , P1 ;  /* 0xff8000001d047808 */ /* 0x000fe40000800000 */
[C---:B------:R-:W-:Y:S02]  /*2280*/  ISETP.GT.AND P1, PT, R3.reuse, 0x11, PT ;  /* 0x000000110300780c */ /* 0x040fe40003f24270 */
[----:B------:R-:W-:Y:S02]  /*2290*/  FSEL R32, R32, -INF , P2 ;  /* 0xff80000020207808 */ /* 0x000fe40001000000 */
[----:B------:R-:W-:Y:S02]  /*22a0*/  ISETP.GT.AND P3, PT, R3, 0x18, PT ;  /* 0x000000180300780c */ /* 0x000fe40003f64270 */
[----:B------:R-:W-:-:S02]  /*22b0*/  IADD3 R0, -R0, UR42, R19 ;  /* 0x0000002a00007c10 */ /* 0x000fc4000fffe113 */
[----:B------:R-:W-:Y:S02]  /*22c0*/  FSEL R36, R36, -INF , P3 ;  /* 0xff80000024247808 */ /* 0x000fe40001800000 */
[----:B0-----:R-:W-:-:S05]  /*22d0*/  FMNMX.FTZ R6, R15, R6, !PT ;  /* 0x000000060f067209 */ /* 0x001fca0007810000 */
[----:B------:R-:W0:Y:S02]  /*22e0*/  SHFL.BFLY PT, R7, R6, 0x1, 0x1f ;  /* 0x0c201f0006077f89 */ /* 0x000e2400000e0000 */
[----:B0-----:R-:W-:Y:S02]  /*22f0*/  FMNMX.FTZ R8, R6, R7, !PT ;  /* 0x0000000706087209 */ /* 0x001fe40007810000 */
[----:B------:R-:W-:Y:S02]  /*2300*/  FMNMX.FTZ R7, R24, R25, !PT ;  /* 0x0000001918077209 */ /* 0x000fe40007810000 */
[----:B------:R-:W-:Y:S01]  /*2310*/  FSEL R6, R33, -INF , P1 ;  /* 0xff80000021067808 */ /* 0x000fe20000800000 */
[----:B------:R-:W-:Y:S01]  /*2320*/  FMUL.FTZ R14, R8, R5 ;  /* 0x00000005080e7220 */ /* 0x000fe20000410000 */
[----:B------:R-:W-:Y:S02]  /*2330*/  FMNMX.FTZ R7, R28, R7, !PT ;  /* 0x000000071c077209 */ /* 0x000fe40007810000 */
[----:B------:R-:W-:-:S02]  /*2340*/  FSETP.NEU.FTZ.AND P2, PT, R8, -INF , PT ;  /* 0xff8000000800780b */ /* 0x000fc40003f5d000 */
[----:B------:R-:W-:Y:S02]  /*2350*/  FMNMX.FTZ R7, R4, R7, !PT ;  /* 0x0000000704077209 */ /* 0x000fe40007810000 */
[C---:B------:R-:W-:Y:S02]  /*2360*/  ISETP.GT.AND P1, PT, R3.reuse, 0x19, PT ;  /* 0x000000190300780c */ /* 0x040fe40003f24270 */
[----:B------:R-:W-:Y:S02]  /*2370*/  FMNMX.FTZ R7, R32, R7, !PT ;  /* 0x0000000720077209 */ /* 0x000fe40007810000 */
[----:B------:R-:W-:Y:S02]  /*2380*/  FSEL R31, R14, RZ, P2 ;  /* 0x000000ff0e1f7208 */ /* 0x000fe40001000000 */
[----:B------:R-:W-:Y:S02]  /*2390*/  FMNMX.FTZ R7, R6, R7, !PT ;  /* 0x0000000706077209 */ /* 0x000fe40007810000 */
[----:B------:R-:W-:Y:S01]  /*23a0*/  ISETP.GT.AND P2, PT, R3, 0x20, PT ;  /* 0x000000200300780c */ /* 0x000fe20003f44270 */
[-CC-:B------:R-:W-:Y:S01]  /*23b0*/  FFMA.FTZ R26, R26, R5.reuse, -R31.reuse ;  /* 0x000000051a1a7223 */ /* 0x180fe2000001081f */
[----:B------:R-:W-:Y:S01]  /*23c0*/  FSEL R14, R37, -INF , P1 ;  /* 0xff800000250e7808 */ /* 0x000fe20000800000 */
[--C-:B------:R-:W-:Y:S01]  /*23d0*/  FFMA.FTZ R15, R30, R5, -R31.reuse ;  /* 0x000000051e0f7223 */ /* 0x100fe2000001081f */
[----:B------:R-:W-:Y:S01]  /*23e0*/  FMNMX.FTZ R7, R36, R7, !PT ;  /* 0x0000000724077209 */ /* 0x000fe20007810000 */
[----:B------:R0:W-:Y:S01]  /*23f0*/  MUFU.EX2 R157, R26 ;  /* 0x0000001a009d7308 */ /* 0x0001e20000000800 */
[----:B------:R-:W-:Y:S01]  /*2400*/  ISETP.GT.AND P1, PT, R3, 0x21, PT ;  /* 0x000000210300780c */ /* 0x000fe20003f24270 */
[-CC-:B------:R-:W-:Y:S01]  /*2410*/  FFMA.FTZ R10, R10, R5.reuse, -R31.reuse ;  /* 0x000000050a0a7223 */ /* 0x180fe2000001081f */
[----:B------:R-:W-:Y:S01]  /*2420*/  FSEL R40, R40, -INF , P2 ;  /* 0xff80000028287808 */ /* 0x000fe20001000000 */
[--C-:B------:R-:W-:Y:S01]  /*2430*/  FFMA.FTZ R27, R27, R5, -R31.reuse ;  /* 0x000000051b1b7223 */ /* 0x100fe2000001081f */
[----:B------:R-:W-:Y:S01]  /*2440*/  FMNMX.FTZ R7, R14, R7, !PT ;  /* 0x000000070e077209 */ /* 0x000fe20007810000 */
[-CC-:B------:R-:W-:Y:S01]  /*2450*/  FFMA.FTZ R72, R72, R5.reuse, -R31.reuse ;  /* 0x0000000548487223 */ /* 0x180fe2000001081f */
[----:B------:R-:W-:Y:S01]  /*2460*/  ISETP.GT.AND P2, PT, R3, 0x28, PT ;  /* 0x000000280300780c */ /* 0x000fe20003f44270 */
[----:B------:R-:W-:Y:S01]  /*2470*/  MUFU.EX2 R104, R10 ;  /* 0x0000000a00687308 */ /* 0x000fe20000000800 */
[----:B------:R-:W-:Y:S01]  /*2480*/  FSEL R20, R41, -INF , P1 ;  /* 0xff80000029147808 */ /* 0x000fe20000800000 */
[--C-:B------:R-:W-:Y:S01]  /*2490*/  FFMA.FTZ R74, R74, R5, -R31.reuse ;  /* 0x000000054a4a7223 */ /* 0x100fe2000001081f */
[----:B------:R-:W-:Y:S01]  /*24a0*/  FMNMX.FTZ R7, R40, R7, !PT ;  /* 0x0000000728077209 */ /* 0x000fe20007810000 */
[-CC-:B------:R-:W-:Y:S01]  /*24b0*/  FFMA.FTZ R76, R76, R5.reuse, -R31.reuse ;  /* 0x000000054c4c7223 */ /* 0x180fe2000001081f */
[C---:B------:R-:W-:Y:S01]  /*24c0*/  ISETP.GT.AND P1, PT, R3.reuse, 0x29, PT ;  /* 0x000000290300780c */ /* 0x040fe20003f24270 */
[--C-:B------:R-:W-:Y:S01]  /*24d0*/  FFMA.FTZ R78, R78, R5, -R31.reuse ;  /* 0x000000054e4e7223 */ /* 0x100fe2000001081f */
[----:B------:R-:W-:Y:S01]  /*24e0*/  FSEL R44, R44, -INF , P2 ;  /* 0xff8000002c2c7808 */ /* 0x000fe20001000000 */
[----:B------:R-:W-:Y:S01]  /*24f0*/  MUFU.EX2 R102, R27 ;  /* 0x0000001b00667308 */ /* 0x000fe20000000800 */
[----:B------:R-:W-:Y:S01]  /*2500*/  FMNMX.FTZ R7, R20, R7, !PT ;  /* 0x0000000714077209 */ /* 0x000fe20007810000 */
[-CC-:B------:R-:W-:Y:S01]  /*2510*/  FFMA.FTZ R80, R80, R5.reuse, -R31.reuse ;  /* 0x0000000550507223 */ /* 0x180fe2000001081f */
[----:B------:R-:W-:Y:S01]  /*2520*/  ISETP.GT.AND P2, PT, R3, 0x30, PT ;  /* 0x000000300300780c */ /* 0x000fe20003f44270 */
[-CC-:B------:R-:W-:Y:S01]  /*2530*/  FFMA.FTZ R82, R82, R5.reuse, -R31.reuse ;  /* 0x0000000552527223 */ /* 0x180fe2000001081f */
[----:B0-----:R-:W-:Y:S01]  /*2540*/  FSEL R26, R45, -INF , P1 ;  /* 0xff8000002d1a7808 */ /* 0x001fe20000800000 */
[--C-:B------:R-:W-:Y:S01]  /*2550*/  FFMA.FTZ R84, R84, R5, -R31.reuse ;  /* 0x0000000554547223 */ /* 0x100fe2000001081f */
[----:B------:R-:W-:Y:S01]  /*2560*/  FMNMX.FTZ R7, R44, R7, !PT ;  /* 0x000000072c077209 */ /* 0x000fe20007810000 */
[----:B------:R-:W-:Y:S01]  /*2570*/  MUFU.EX2 R159, R15 ;  /* 0x0000000f009f7308 */ /* 0x000fe20000000800 */
[C---:B------:R-:W-:Y:S01]  /*2580*/  ISETP.GT.AND P1, PT, R3.reuse, 0x31, PT ;  /* 0x000000310300780c */ /* 0x040fe20003f24270 */
        /* <DEDUP_REMOVED lines=14> */
[----:B------:R0:W-:Y:S01]  /*2670*/  MUFU.EX2 R153, R74 ;  /* 0x0000004a00997308 */ /* 0x0001e20000000800 */
[----:B------:R-:W-:Y:S01]  /*2680*/  FMNMX.FTZ R7, R30, R7, !PT ;  /* 0x000000071e077209 */ /* 0x000fe20007810000 */
[-CC-:B------:R-:W-:Y:S01]  /*2690*/  FFMA.FTZ R94, R94, R5.reuse, -R31.reuse ;  /* 0x000000055e5e7223 */ /* 0x180fe2000001081f */
[----:B------:R-:W-:Y:S01]  /*26a0*/  ISETP.GT.AND P2, PT, R3, 0x40, PT ;  /* 0x000000400300780c */ /* 0x000fe20003f44270 */
[-CC-:B------:R-:W-:Y:S01]  /*26b0*/  FFMA.FTZ R62, R62, R5.reuse, -R31.reuse ;  /* 0x000000053e3e7223 */ /* 0x180fe2000001081f */
[----:B------:R-:W-:Y:S01]  /*26c0*/  FSEL R34, R53, -INF , P1 ;  /* 0xff80000035227808 */ /* 0x000fe20000800000 */
        /* <DEDUP_REMOVED lines=10> */
[----:B------:R1:W-:Y:S01]  /*2770*/  MUFU.EX2 R155, R78 ;  /* 0x0000004e009b7308 */ /* 0x0003e20000000800 */
[----:B------:R-:W-:Y:S01]  /*2780*/  FSEL R38, R57, -INF , P1 ;  /* 0xff80000039267808 */ /* 0x000fe20000800000 */
[----:B------:R-:W-:Y:S01]  /*2790*/  FFMA.FTZ R100, R100, R5, -R31 ;  /* 0x0000000564647223 */ /* 0x000fe2000001081f */
[----:B------:R-:W-:-:S02]  /*27a0*/  FMNMX.FTZ R7, R56, R7, !PT ;  /* 0x0000000738077209 */ /* 0x000fc40007810000 */
[----:B0-----:R-:W-:Y:S02]  /*27b0*/  CS2R R74, SRZ ;  /* 0x00000000004a7805 */ /* 0x001fe4000001ff00 */
[C---:B------:R-:W-:Y:S02]  /*27c0*/  ISETP.GT.AND P1, PT, R3.reuse, 0x49, PT ;  /* 0x000000490300780c */ /* 0x040fe40003f24270 */
[----:B------:R-:W-:Y:S01]  /*27d0*/  FSEL R60, R60, -INF , P2 ;  /* 0xff8000003c3c7808 */ /* 0x000fe20001000000 */
[----:B------:R-:W-:Y:S01]  /*27e0*/  MUFU.EX2 R80, R80 ;  /* 0x0000005000507308 */ /* 0x000fe20000000800 */
[----:B------:R-:W-:Y:S02]  /*27f0*/  FMNMX.FTZ R7, R38, R7, !PT ;  /* 0x0000000726077209 */ /* 0x000fe40007810000 */
[----:B-1----:R-:W-:Y:S02]  /*2800*/  CS2R R78, SRZ ;  /* 0x00000000004e7805 */ /* 0x002fe4000001ff00 */
[----:B------:R-:W-:-:S02]  /*2810*/  ISETP.GT.AND P2, PT, R3, 0x50, PT ;  /* 0x000000500300780c */ /* 0x000fc40003f44270 */
[----:B------:R-:W-:Y:S02]  /*2820*/  FSEL R42, R61, -INF , P1 ;  /* 0xff8000003d2a7808 */ /* 0x000fe40000800000 */
[----:B------:R-:W-:Y:S01]  /*2830*/  FMNMX.FTZ R7, R60, R7, !PT ;  /* 0x000000073c077209 */ /* 0x000fe20007810000 */
[----:B------:R0:W-:Y:S01]  /*2840*/  MUFU.EX2 R149, R82 ;  /* 0x0000005200957308 */ /* 0x0001e20000000800 */
[C---:B------:R-:W-:Y:S02]  /*2850*/  ISETP.GT.AND P1, PT, R3.reuse, 0x51, PT ;  /* 0x000000510300780c */ /* 0x040fe40003f24270 */
[----:B------:R-:W-:Y:S02]  /*2860*/  FSEL R64, R64, -INF , P2 ;  /* 0xff80000040407808 */ /* 0x000fe40001000000 */
[----:B------:R-:W-:Y:S02]  /*2870*/  FMNMX.FTZ R7, R42, R7, !PT ;  /* 0x000000072a077209 */ /* 0x000fe40007810000 */
[----:B------:R-:W-:Y:S01]  /*2880*/  ISETP.GT.AND P2, PT, R3, 0x58, PT ;  /* 0x000000580300780c */ /* 0x000fe20003f44270 */
[----:B------:R-:W-:Y:S01]  /*2890*/  MUFU.EX2 R84, R84 ;  /* 0x0000005400547308 */ /* 0x000fe20000000800 */
[----:B------:R-:W-:-:S02]  /*28a0*/  FSEL R46, R65, -INF , P1 ;  /* 0xff800000412e7808 */ /* 0x000fc40000800000 */
[----:B0-----:R-:W-:Y:S02]  /*28b0*/  CS2R R82, SRZ ;  /* 0x0000000000527805 */ /* 0x001fe4000001ff00 */
[----:B------:R-:W-:Y:S02]  /*28c0*/  FMNMX.FTZ R7, R64, R7, !PT ;  /* 0x0000000740077209 */ /* 0x000fe40007810000 */
[----:B------:R-:W-:Y:S02]  /*28d0*/  ISETP.GT.AND P1, PT, R3, 0x59, PT ;  /* 0x000000590300780c */ /* 0x000fe40003f24270 */
[----:B------:R-:W-:Y:S01]  /*28e0*/  FSEL R68, R68, -INF , P2 ;  /* 0xff80000044447808 */ /* 0x000fe20001000000 */
[----:B------:R0:W-:Y:S01]  /*28f0*/  MUFU.EX2 R151, R86 ;  /* 0x0000005600977308 */ /* 0x0001e20000000800 */
[----:B------:R-:W-:Y:S02]  /*2900*/  FMNMX.FTZ R7, R46, R7, !PT ;  /* 0x000000072e077209 */ /* 0x000fe40007810000 */
[----:B------:R-:W-:-:S02]  /*2910*/  FSEL R50, R69, -INF , P1 ;  /* 0xff80000045327808 */ /* 0x000fc40000800000 */
[----:B------:R-:W-:-:S03]  /*2920*/  FMNMX.FTZ R7, R68, R7, !PT ;  /* 0x0000000744077209 */ /* 0x000fc60007810000 */
[----:B------:R-:W-:Y:S01]  /*2930*/  MUFU.EX2 R88, R88 ;  /* 0x0000005800587308 */ /* 0x000fe20000000800 */
[----:B------:R-:W-:Y:S02]  /*2940*/  FMNMX.FTZ R7, R50, R7, !PT ;  /* 0x0000000732077209 */ /* 0x000fe40007810000 */
[----:B0-----:R-:W-:-:S03]  /*2950*/  CS2R R86, SRZ ;  /* 0x0000000000567805 */ /* 0x001fc6000001ff00 */
        /* <DEDUP_REMOVED lines=10> */
[----:B0-----:R-:W-:-:S04]  /*2a00*/  FMNMX.FTZ R10, R3, R10, !PT ;  /* 0x0000000a030a7209 */ /* 0x001fc80007810000 */
        /* <DEDUP_REMOVED lines=31> */
[----:B------:R-:W-:-:S05]  /*2c00*/  FFMA.FTZ R50, R50, R5, -R3 ;  /* 0x0000000532327223 */ /* 0x000fca0000010803 */
[----:B------:R1:W2:Y:S01]  /*2c10*/  MUFU.EX2 R7, R4 ;  /* 0x0000000400077308 */ /* 0x0002a20000000800 */
[----:B0-----:R-:W-:Y:S01]  /*2c20*/  FADD.FTZ R33, R24, R25 ;  /* 0x0000001918217221 */ /* 0x001fe20000010000 */
[----:B------:R-:W-:Y:S02]  /*2c30*/  F2FP.BF16.F32.PACK_AB R156, R25, R24 ;  /* 0x00000018199c723e */ /* 0x000fe400000010ff */
[----:B------:R-:W-:-:S04]  /*2c40*/  CS2R R24, SRZ ;  /* 0x0000000000187805 */ /* 0x000fc8000001ff00 */
[----:B------:R-:W0:Y:S01]  /*2c50*/  MUFU.EX2 R32, R32 ;  /* 0x0000002000207308 */ /* 0x000e220000000800 */
[----:B-1----:R-:W-:-:S07]  /*2c60*/  FADD.FTZ R4, R28, R33 ;  /* 0x000000211c047221 */ /* 0x002fce0000010000 */
[----:B------:R1:W3:Y:S01]  /*2c70*/  MUFU.EX2 R15, R6 ;  /* 0x00000006000f7308 */ /* 0x0002e20000000800 */
[C---:B--2---:R-:W-:Y:S01]  /*2c80*/  FADD.FTZ R35, R7.reuse, R4 ;  /* 0x0000000407237221 */ /* 0x044fe20000010000 */
[----:B------:R-:W-:-:S06]  /*2c90*/  F2FP.BF16.F32.PACK_AB R158, R7, R28 ;  /* 0x0000001c079e723e */ /* 0x000fcc00000010ff */
[----:B------:R-:W2:Y:S01]  /*2ca0*/  MUFU.EX2 R36, R36 ;  /* 0x0000002400247308 */ /* 0x000ea20000000800 */
[----:B-1----:R-:W-:-:S04]  /*2cb0*/  IMAD.HI R6, R0, 0x2aaaaaab, RZ ;  /* 0x2aaaaaab00067827 */ /* 0x002fc800078e02ff */
[----:B------:R-:W-:Y:S01]  /*2cc0*/  FADD.FTZ R0, R157, R102 ;  /* 0x000000669d007221 */ /* 0x000fe20000010000 */
[----:B------:R-:W-:-:S03]  /*2cd0*/  F2FP.BF16.F32.PACK_AB R157, R102, R157 ;  /* 0x0000009d669d723e */ /* 0x000fc600000010ff */
[----:B------:R-:W-:Y:S01]  /*2ce0*/  FADD.FTZ R33, R159, R0 ;  /* 0x000000009f217221 */ /* 0x000fe20000010000 */
[----:B0-----:R-:W-:Y:S01]  /*2cf0*/  FADD.FTZ R0, R32, R35 ;  /* 0x0000002320007221 */ /* 0x001fe20000010000 */
[----:B------:R0:W1:Y:S01]  /*2d00*/  MUFU.EX2 R21, R14 ;  /* 0x0000000e00157308 */ /* 0x0000620000000800 */
[----:B------:R-:W-:Y:S01]  /*2d10*/  SHF.R.U32.HI R37, RZ, 0x1f, R6 ;  /* 0x0000001fff257819 */ /* 0x000fe20000011606 */
[C---:B------:R-:W-:Y:S01]  /*2d20*/  FADD.FTZ R33, R104.reuse, R33 ;  /* 0x0000002168217221 */ /* 0x040fe20000010000 */
[C---:B---3--:R-:W-:Y:S02]  /*2d30*/  F2FP.BF16.F32.PACK_AB R152, R15.reuse, R32 ;  /* 0x000000200f98723e */ /* 0x048fe400000010ff */
[----:B------:R-:W-:Y:S01]  /*2d40*/  F2FP.BF16.F32.PACK_AB R159, R104, R159 ;  /* 0x0000009f689f723e */ /* 0x000fe200000010ff */
[----:B------:R-:W-:Y:S01]  /*2d50*/  FADD.FTZ R4, R72, R33 ;  /* 0x0000002148047221 */ /* 0x000fe20000010000 */
[----:B------:R-:W-:Y:S01]  /*2d60*/  FADD.FTZ R33, R15, R0 ;  /* 0x000000000f217221 */ /* 0x000fe20000010000 */
[----:B------:R-:W3:Y:S01]  /*2d70*/  MUFU.EX2 R40, R40 ;  /* 0x0000002800287308 */ /* 0x000ee20000000800 */
[----:B0-----:R-:W-:Y:S01]  /*2d80*/  LEA.HI.SX32 R14, R6, R37, 0x1c ;  /* 0x00000025060e7211 */ /* 0x001fe200078fe2ff */
[C---:B------:R-:W-:Y:S01]  /*2d90*/  FADD.FTZ R35, R153.reuse, R4 ;  /* 0x0000000499237221 */ /* 0x040fe20000010000 */
[----:B--2---:R-:W-:Y:S01]  /*2da0*/  FADD.FTZ R0, R36, R33 ;  /* 0x0000002124007221 */ /* 0x004fe20000010000 */
[----:B------:R-:W-:Y:S01]  /*2db0*/  F2FP.BF16.F32.PACK_AB R153, R153, R72 ;  /* 0x000000489999723e */ /* 0x000fe200000010ff */
[----:B------:R-:W-:-:S02]  /*2dc0*/  IMAD.MOV.U32 R6, RZ, RZ, 0x3f800000 ;  /* 0x3f800000ff067424 */ /* 0x000fc400078e00ff */
[----:B------:R-:W-:Y:S01]  /*2dd0*/  FADD.FTZ R4, R76, R35 ;  /* 0x000000234c047221 */ /* 0x000fe20000010000 */
[----:B------:R-:W-:Y:S01]  /*2de0*/  CS2R R72, SRZ ;  /* 0x0000000000487805 */ /* 0x000fe2000001ff00 */
[----:B------:R0:W2:Y:S01]  /*2df0*/  MUFU.EX2 R23, R20 ;  /* 0x0000001400177308 */ /* 0x0000a20000000800 */
[----:B-1----:R-:W-:Y:S01]  /*2e00*/  FADD.FTZ R33, R21, R0 ;  /* 0x0000000015217221 */ /* 0x002fe20000010000 */
[----:B------:R-:W-:Y:S01]  /*2e10*/  FADD.FTZ R35, R155, R4 ;  /* 0x000000049b237221 */ /* 0x000fe20000010000 */
[----:B------:R-:W-:Y:S02]  /*2e20*/  F2FP.BF16.F32.PACK_AB R154, R21, R36 ;  /* 0x00000024159a723e */ /* 0x000fe400000010ff */
[----:B------:R-:W-:Y:S01]  /*2e30*/  F2FP.BF16.F32.PACK_AB R155, R155, R76 ;  /* 0x0000004c9b9b723e */ /* 0x000fe200000010ff */
[----:B------:R-:W-:Y:S01]  /*2e40*/  FADD.FTZ R4, R80, R35 ;  /* 0x0000002350047221 */ /* 0x000fe20000010000 */
[----:B------:R-:W-:Y:S01]  /*2e50*/  CS2R R76, SRZ ;  /* 0x00000000004c7805 */ /* 0x000fe2000001ff00 */
[----:B------:R-:W1:Y:S01]  /*2e60*/  MUFU.EX2 R44, R44 ;  /* 0x0000002c002c7308 */ /* 0x000e620000000800 */
[----:B---3--:R-:W-:Y:S01]  /*2e70*/  FADD.FTZ R0, R40, R33 ;  /* 0x0000002128007221 */ /* 0x008fe20000010000 */
[C---:B------:R-:W-:Y:S01]  /*2e80*/  FADD.FTZ R35, R149.reuse, R4 ;  /* 0x0000000495237221 */ /* 0x040fe20000010000 */
[----:B0-----:R-:W-:Y:S01]  /*2e90*/  VIADD R20, R22, 0xfffffffe ;  /* 0xfffffffe16147836 */ /* 0x001fe20000000000 */
[----:B------:R-:W-:-:S02]  /*2ea0*/  F2FP.BF16.F32.PACK_AB R149, R149, R80 ;  /* 0x000000509595723e */ /* 0x000fc400000010ff */
[----:B------:R-:W-:Y:S01]  /*2eb0*/  CS2R R80, SRZ ;  /* 0x0000000000507805 */ /* 0x000fe2000001ff00 */
[----:B------:R-:W-:Y:S01]  /*2ec0*/  FADD.FTZ R4, R84, R35 ;  /* 0x0000002354047221 */ /* 0x000fe20000010000 */
[----:B------:R-:W0:Y:S01]  /*2ed0*/  MUFU.EX2 R27, R26 ;  /* 0x0000001a001b7308 */ /* 0x000e220000000800 */
[----:B--2---:R-:W-:Y:S02]  /*2ee0*/  FADD.FTZ R33, R23, R0 ;  /* 0x0000000017217221 */ /* 0x004fe40000010000 */
[C---:B------:R-:W-:Y:S01]  /*2ef0*/  FADD.FTZ R35, R151.reuse, R4 ;  /* 0x0000000497237221 */ /* 0x040fe20000010000 */
[----:B------:R-:W-:Y:S02]  /*2f00*/  F2FP.BF16.F32.PACK_AB R151, R151, R84 ;  /* 0x000000549797723e */ /* 0x000fe400000010ff */
[----:B------:R-:W-:Y:S02]  /*2f10*/  CS2R R84, SRZ ;  /* 0x0000000000547805 */ /* 0x000fe4000001ff00 */
[----:B------:R-:W-:Y:S01]  /*2f20*/  F2FP.BF16.F32.PACK_AB R148, R23, R40 ;  /* 0x000000281794723e */ /* 0x000fe200000010ff */
[----:B------:R-:W-:Y:S01]  /*2f30*/  FADD.FTZ R4, R88, R35 ;  /* 0x0000002358047221 */ /* 0x000fe20000010000 */
[----:B------:R-:W-:Y:S01]  /*2f40*/  CS2R R40, SRZ ;  /* 0x0000000000287805 */ /* 0x000fe2000001ff00 */
[----:B------:R-:W2:Y:S01]  /*2f50*/  MUFU.EX2 R48, R48 ;  /* 0x0000003000307308 */ /* 0x000ea20000000800 */
[----:B-1----:R-:W-:Y:S01]  /*2f60*/  FADD.FTZ R0, R44, R33 ;  /* 0x000000212c007221 */ /* 0x002fe20000010000 */
[C---:B------:R-:W-:Y:S01]  /*2f70*/  FADD.FTZ R37, R145.reuse, R4 ;  /* 0x0000000491257221 */ /* 0x040fe20000010000 */
[----:B------:R-:W-:-:S03]  /*2f80*/  F2FP.BF16.F32.PACK_AB R145, R145, R88 ;  /* 0x000000589191723e */ /* 0x000fc600000010ff */
[----:B------:R-:W-:Y:S01]  /*2f90*/  FADD.FTZ R4, R54, R37 ;  /* 0x0000002536047221 */ /* 0x000fe20000010000 */
[----:B------:R-:W-:Y:S01]  /*2fa0*/  CS2R R36, SRZ ;  /* 0x0000000000247805 */ /* 0x000fe2000001ff00 */
[----:B------:R-:W1:Y:S01]  /*2fb0*/  MUFU.EX2 R29, R30 ;  /* 0x0000001e001d7308 */ /* 0x000e620000000800 */
[----:B0-----:R-:W-:Y:S01]  /*2fc0*/  FADD.FTZ R33, R27, R0 ;  /* 0x000000001b217221 */ /* 0x001fe20000010000 */
[----:B------:R-:W-:Y:S01]  /*2fd0*/  FADD.FTZ R15, R147, R4 ;  /* 0x00000004930f7221 */ /* 0x000fe20000010000 */
[----:B------:R-:W-:Y:S02]  /*2fe0*/  F2FP.BF16.F32.PACK_AB R150, R27, R44 ;  /* 0x0000002c1b96723e */ /* 0x000fe400000010ff */
[----:B------:R-:W-:Y:S02]  /*2ff0*/  CS2R R44, SRZ ;  /* 0x00000000002c7805 */ /* 0x000fe4000001ff00 */
[----:B------:R-:W-:Y:S01]  /*3000*/  F2FP.BF16.F32.PACK_AB R147, R147, R54 ;  /* 0x000000369393723e */ /* 0x000fe200000010ff */
[----:B------:R-:W-:Y:S01]  /*3010*/  FADD.FTZ R4, R58, R15 ;  /* 0x0000000f3a047221 */ /* 0x000fe20000010000 */
[----:B------:R-:W-:Y:S01]  /*3020*/  CS2R R54, SRZ ;  /* 0x0000000000367805 */ /* 0x000fe2000001ff00 */
[----:B------:R-:W0:Y:S01]  /*3030*/  MUFU.EX2 R52, R52 ;  /* 0x0000003400347308 */ /* 0x000e220000000800 */
[----:B--2---:R-:W-:Y:S01]  /*3040*/  FADD.FTZ R0, R48, R33 ;  /* 0x0000002130007221 */ /* 0x004fe20000010000 */
[C---:B------:R-:W-:Y:S01]  /*3050*/  FADD.FTZ R21, R141.reuse, R4 ;  /* 0x000000048d157221 */ /* 0x040fe20000010000 */
[----:B------:R-:W-:-:S02]  /*3060*/  F2FP.BF16.F32.PACK_AB R141, R141, R58 ;  /* 0x0000003a8d8d723e */ /* 0x000fc400000010ff */
[----:B------:R-:W-:Y:S02]  /*3070*/  CS2R R58, SRZ ;  /* 0x00000000003a7805 */ /* 0x000fe4000001ff00 */
[----:B------:R-:W-:Y:S01]  /*3080*/  CS2R R26, SRZ ;  /* 0x00000000001a7805 */ /* 0x000fe2000001ff00 */
[----:B------:R-:W-:Y:S01]  /*3090*/  FADD.FTZ R4, R62, R21 ;  /* 0x000000153e047221 */ /* 0x000fe20000010000 */
[----:B------:R2:W3:Y:S01]  /*30a0*/  MUFU.EX2 R19, R34 ;  /* 0x0000002200137308 */ /* 0x0004e20000000800 */
[C---:B-1----:R-:W-:Y:S01]  /*30b0*/  FADD.FTZ R35, R29.reuse, R0 ;  /* 0x000000001d237221 */ /* 0x042fe20000010000 */
[----:B------:R-:W-:Y:S02]  /*30c0*/  F2FP.BF16.F32.PACK_AB R144, R29, R48 ;  /* 0x000000301d90723e */ /* 0x000fe400000010ff */
[----:B------:R-:W-:Y:S02]  /*30d0*/  CS2R R48, SRZ ;  /* 0x0000000000307805 */ /* 0x000fe4000001ff00 */
[----:B------:R-:W-:-:S02]  /*30e0*/  CS2R R28, SRZ ;  /* 0x00000000001c7805 */ /* 0x000fc4000001ff00 */
[----:B------:R-:W1:Y:S01]  /*30f0*/  MUFU.EX2 R56, R56 ;  /* 0x0000003800387308 */ /* 0x000e620000000800 */
[----:B0-----:R-:W-:Y:S01]  /*3100*/  FADD.FTZ R0, R52, R35 ;  /* 0x0000002334007221 */ /* 0x001fe20000010000 */
[----:B--2---:R-:W-:-:S06]  /*3110*/  CS2R R34, SRZ ;  /* 0x0000000000227805 */ /* 0x004fcc000001ff00 */
[----:B------:R0:W2:Y:S01]  /*3120*/  MUFU.EX2 R31, R38 ;  /* 0x00000026001f7308 */ /* 0x0000a20000000800 */
[C---:B---3--:R-:W-:Y:S01]  /*3130*/  FADD.FTZ R7, R19.reuse, R0 ;  /* 0x0000000013077221 */ /* 0x048fe20000010000 */
[----:B------:R-:W-:Y:S01]  /*3140*/  F2FP.BF16.F32.PACK_AB R146, R19, R52 ;  /* 0x000000341392723e */ /* 0x000fe200000010ff */
[C---:B------:R-:W-:Y:S01]  /*3150*/  FADD.FTZ R19, R143.reuse, R4 ;  /* 0x000000048f137221 */ /* 0x040fe20000010000 */
[----:B------:R-:W-:Y:S02]  /*3160*/  F2FP.BF16.F32.PACK_AB R143, R143, R62 ;  /* 0x0000003e8f8f723e */ /* 0x000fe400000010ff */
[----:B------:R-:W-:Y:S02]  /*3170*/  CS2R R62, SRZ ;  /* 0x00000000003e7805 */ /* 0x000fe4000001ff00 */
[----:B------:R-:W-:Y:S01]  /*3180*/  CS2R R52, SRZ ;  /* 0x0000000000347805 */ /* 0x000fe2000001ff00 */
[----:B------:R-:W-:Y:S01]  /*3190*/  FADD.FTZ R4, R66, R19 ;  /* 0x0000001342047221 */ /* 0x000fe20000010000 */
[----:B------:R-:W3:Y:S01]  /*31a0*/  MUFU.EX2 R60, R60 ;  /* 0x0000003c003c7308 */ /* 0x000ee20000000800 */
[----:B-1----:R-:W-:Y:S01]  /*31b0*/  FADD.FTZ R0, R56, R7 ;  /* 0x0000000738007221 */ /* 0x002fe20000010000 */
[----:B0-----:R-:W-:-:S06]  /*31c0*/  CS2R R38, SRZ ;  /* 0x0000000000267805 */ /* 0x001fcc000001ff00 */
[----:B------:R0:W1:Y:S01]  /*31d0*/  MUFU.EX2 R3, R42 ;  /* 0x0000002a00037308 */ /* 0x0000620000000800 */
[C---:B--2---:R-:W-:Y:S01]  /*31e0*/  FADD.FTZ R15, R31.reuse, R0 ;  /* 0x000000001f0f7221 */ /* 0x044fe20000010000 */
[----:B------:R-:W-:Y:S02]  /*31f0*/  F2FP.BF16.F32.PACK_AB R140, R31, R56 ;  /* 0x000000381f8c723e */ /* 0x000fe400000010ff */
[----:B------:R-:W-:Y:S02]  /*3200*/  CS2R R56, SRZ ;  /* 0x0000000000387805 */ /* 0x000fe4000001ff00 */
[----:B------:R-:W-:Y:S02]  /*3210*/  CS2R R30, SRZ ;  /* 0x00000000001e7805 */ /* 0x000fe4000001ff00 */
[----:B------:R-:W2:Y:S01]  /*3220*/  MUFU.EX2 R64, R64 ;  /* 0x0000004000407308 */ /* 0x000ea20000000800 */
[----:B---3--:R-:W-:Y:S01]  /*3230*/  FADD.FTZ R0, R60, R15 ;  /* 0x0000000f3c007221 */ /* 0x008fe20000010000 */
[----:B0-----:R-:W-:-:S06]  /*3240*/  CS2R R42, SRZ ;  /* 0x00000000002a7805 */ /* 0x001fcc000001ff00 */
[----:B------:R0:W3:Y:S01]  /*3250*/  MUFU.EX2 R33, R46 ;  /* 0x0000002e00217308 */ /* 0x0000e20000000800 */
[C---:B-1----:R-:W-:Y:S01]  /*3260*/  FADD.FTZ R15, R3.reuse, R0 ;  /* 0x00000000030f7221 */ /* 0x042fe20000010000 */
[----:B------:R-:W-:Y:S01]  /*3270*/  F2FP.BF16.F32.PACK_AB R142, R3, R60 ;  /* 0x0000003c038e723e */ /* 0x000fe200000010ff */
[C---:B------:R-:W-:Y:S01]  /*3280*/  FADD.FTZ R3, R137.reuse, R4 ;  /* 0x0000000489037221 */ /* 0x040fe20000010000 */
[----:B------:R-:W-:Y:S02]  /*3290*/  F2FP.BF16.F32.PACK_AB R137, R137, R66 ;  /* 0x000000428989723e */ /* 0x000fe400000010ff */
[----:B------:R-:W-:Y:S02]  /*32a0*/  CS2R R66, SRZ ;  /* 0x0000000000427805 */ /* 0x000fe4000001ff00 */
[----:B------:R-:W-:Y:S01]  /*32b0*/  CS2R R60, SRZ ;  /* 0x00000000003c7805 */ /* 0x000fe2000001ff00 */
[----:B------:R-:W1:Y:S01]  /*32c0*/  MUFU.EX2 R68, R68 ;  /* 0x0000004400447308 */ /* 0x000e620000000800 */
[----:B--2---:R-:W-:Y:S01]  /*32d0*/  FADD.FTZ R0, R64, R15 ;  /* 0x0000000f40007221 */ /* 0x004fe20000010000 */
[----:B0-----:R-:W-:-:S06]  /*32e0*/  CS2R R46, SRZ ;  /* 0x00000000002e7805 */ /* 0x001fcc000001ff00 */
[----:B------:R-:W0:Y:S01]  /*32f0*/  MUFU.EX2 R70, R70 ;  /* 0x0000004600467308 */ /* 0x000e220000000800 */
[C---:B---3--:R-:W-:Y:S01]  /*3300*/  FADD.FTZ R15, R33.reuse, R0 ;  /* 0x00000000210f7221 */ /* 0x048fe20000010000 */
[----:B------:R-:W-:Y:S02]  /*3310*/  F2FP.BF16.F32.PACK_AB R136, R33, R64 ;  /* 0x000000402188723e */ /* 0x000fe400000010ff */
[----:B------:R-:W-:Y:S02]  /*3320*/  CS2R R64, SRZ ;  /* 0x0000000000407805 */ /* 0x000fe4000001ff00 */
[----:B------:R-:W-:Y:S02]  /*3330*/  CS2R R32, SRZ ;  /* 0x0000000000207805 */ /* 0x000fe4000001ff00 */
[----:B------:R-:W2:Y:S01]  /*3340*/  MUFU.EX2 R139, R100 ;  /* 0x00000064008b7308 */ /* 0x000ea20000000800 */
[----:B-1----:R-:W-:Y:S01]  /*3350*/  FADD.FTZ R4, R68, R15 ;  /* 0x0000000f44047221 */ /* 0x002fe20000010000 */
[----:B------:R-:W-:-:S04]  /*3360*/  VIMNMX R15, R17, R14, !PT ;  /* 0x0000000e110f7248 */ /* 0x000fc80007fe0100 */
[----:B------:R-:W-:Y:S02]  /*3370*/  ISETP.GE.AND P1, PT, R20, R15, PT ;  /* 0x0000000f1400720c */ /* 0x000fe40003f26270 */
[----:B------:R1:W3:Y:S01]  /*3380*/  MUFU.EX2 R7, R50 ;  /* 0x0000003200077308 */ /* 0x0002e20000000800 */
[----:B0-----:R-:W-:-:S04]  /*3390*/  FADD.FTZ R0, R70, R3 ;  /* 0x0000000346007221 */ /* 0x001fc80000010000 */
[C---:B--2---:R-:W-:Y:S01]  /*33a0*/  FADD.FTZ R3, R139.reuse, R0 ;  /* 0x000000008b037221 */ /* 0x044fe20000010000 */
[----:B------:R-:W-:Y:S02]  /*33b0*/  F2FP.BF16.F32.PACK_AB R139, R139, R70 ;  /* 0x000000468b8b723e */ /* 0x000fe400000010ff */
[----:B------:R-:W-:Y:S02]  /*33c0*/  CS2R R70, SRZ ;  /* 0x0000000000467805 */ /* 0x000fe4000001ff00 */
[----:B------:R-:W-:Y:S02]  /*33d0*/  MOV R0, RZ ;  /* 0x000000ff00007202 */ /* 0x000fe40000000f00 */
[----:B-1----:R-:W-:Y:S01]  /*33e0*/  CS2R R50, SRZ ;  /* 0x0000000000327805 */ /* 0x002fe2000001ff00 */
[C---:B---3--:R-:W-:Y:S01]  /*33f0*/  FADD.FTZ R4, R7.reuse, R4 ;  /* 0x0000000407047221 */ /* 0x048fe20000010000 */
[----:B------:R-:W-:Y:S01]  /*3400*/  F2FP.BF16.F32.PACK_AB R138, R7, R68 ;  /* 0x00000044078a723e */ /* 0x000fe200000010ff */
[----:B------:R-:W-:Y:S01]  /*3410*/  IMAD.MOV.U32 R7, RZ, RZ, 0x3f800000 ;  /* 0x3f800000ff077424 */ /* 0x000fe200078e00ff */
[----:B------:R-:W-:Y:S01]  /*3420*/  CS2R R68, SRZ ;  /* 0x0000000000447805 */ /* 0x000fe2000001ff00 */
[----:B------:R-:W-:Y:S06]  /*3430*/  @!P1 BRA `(.L_x_2195) ;  /* 0x0000002000cc9947 */ /* 0x000fec0003800000 */
[----:B------:R-:W-:Y:S01]  /*3440*/  IMAD.MOV.U32 R14, RZ, RZ, R8 ;  /* 0x000000ffff0e7224 */ /* 0x000fe200078e0008 */
[----:B------:R-:W-:Y:S01]  /*3450*/  MOV R87, RZ ;  /* 0x000000ff00577202 */ /* 0x000fe20000000f00 */
[----:B------:R-:W-:Y:S01]  /*3460*/  IMAD.MOV.U32 R19, RZ, RZ, R10 ;  /* 0x000000ffff137224 */ /* 0x000fe200078e000a */
[----:B------:R-:W-:Y:S01]  /*3470*/  UMOV UR5, URZ ;  /* 0x0000003f00057c82 */ /* 0x000fe20008000000 */
[----:B------:R-:W-:Y:S01]  /*3480*/  IMAD.MOV.U32 R21, RZ, RZ, RZ ;  /* 0x000000ffff157224 */ /* 0x000fe200078e00ff */
[----:B------:R-:W-:Y:S01]  /*3490*/  ULDC UR6, c[0x0][0x288] ;  /* 0x0000a20000067ab9 */ /* 0x000fe20000000800 */
[----:B------:R-:W-:-:S07]  /*34a0*/  IMAD.MOV.U32 R6, RZ, RZ, 0x3f800000 ;  /* 0x3f800000ff067424 */ /* 0x000fce00078e00ff */
.L_x_2206:
[----:B------:R-:W-:-:S04]  /*34b0*/  UISETP.NE.AND UP0, UPT, UR5, 0x1, UPT ;  /* 0x000000010500788c */ /* 0x000fc8000bf05270 */
[----:B------:R-:W-:-:S06]  /*34c0*/  USEL UR4, URZ, 0x1, UP0 ;  /* 0x000000013f047887 */ /* 0x000fcc0008000000 */
[----:B------:R-:W-:Y:S01]  /*34d0*/  LOP3.LUT R0, R21, UR4, RZ, 0x3c, !PT ;  /* 0x0000000415007c12 */ /* 0x000fe2000f8e3cff */
[----:B------:R-:W-:Y:S06]  /*34e0*/  @!P0 BRA `(.L_x_2196) ;  /* 0x0000000000048947 */ /* 0x000fec0003800000 */
[----:B------:R-:W-:Y:S01]  /*34f0*/  BPT.TRAP 0x1 ;  /* 0x000000040000795c */ /* 0x000fe20000300000 */
.L_x_2196:
        /* <DEDUP_REMOVED lines=8> */
.L_x_2197:
[----:B-1----:R-:W-:Y:S05]  /*3580*/  @P1 BRA `(.L_x_2198) ;  /* 0x0000000000081947 */ /* 0x002fea0003800000 */
[----:B------:R-:W1:Y:S02]  /*3590*/  SYNCS.PHASECHK.TRANS64.TRYWAIT P1, [UR7+0x2a830], R5 ;  /* 0x02a83005ff0075a7 */ /* 0x000e640008020147 */
[----:B-1----:R-:W-:Y:S05]  /*35a0*/  @!P1 BRA `(.L_x_2199) ;  /* 0x0000009c00949947 */ /* 0x002fea0003800000 */
.L_x_2198:
        /* <DEDUP_REMOVED lines=129> */
.L_x_2200:
[----:B------:R-:W-:Y:S01]  /*3dc0*/  ULEA UR10, UR5, UR38, 0x3 ;  /* 0x00000026050a7291 */ /* 0x000fe2000f8e183f */
[----:B01----:R-:W-:-:S08]  /*3dd0*/  SHF.L.U32 R5, R21, 0x1f, RZ ;  /* 0x0000001f15057819 */ /* 0x003fd000000006ff */
[----:B------:R0:W1:Y:S01]  /*3de0*/  SYNCS.PHASECHK.TRANS64.TRYWAIT P1, [UR10+0x2a850], R5 ;  /* 0x02a85005ff0075a7 */ /* 0x000062000802014a */
[----:B------:R-:W-:Y:S05]  /*3df0*/  @!P0 BRA `(.L_x_2201) ;  /* 0x0000000000048947 */ /* 0x000fea0003800000 */
[----:B------:R-:W-:Y:S01]  /*3e00*/  BPT.TRAP 0x1 ;  /* 0x000000040000795c */ /* 0x000fe20000300000 */
.L_x_2201:
[----:B-1----:R-:W-:Y:S05]  /*3e10*/  @P1 BRA `(.L_x_2202) ;  /* 0x0000000000081947 */ /* 0x002fea0003800000 */
[----:B------:R-:W1:Y:S02]  /*3e20*/  SYNCS.PHASECHK.TRANS64.TRYWAIT P1, [UR10+0x2a850], R5 ;  /* 0x02a85005ff0075a7 */ /* 0x000e64000802014a */
[----:B-1----:R-:W-:Y:S05]  /*3e30*/  @!P1 BRA `(.L_x_2203) ;  /* 0x0000009400889947 */ /* 0x002fea0003800000 */
.L_x_2202:
[----:B------:R-:W-:Y:S01]  /*3e40*/  UIADD3 UR11, UR38, 0x400, URZ ;  /* 0x00000400260b7890 */ /* 0x000fe2000fffe03f */
[----:B------:R-:W-:Y:S01]  /*3e50*/  WARPGROUP.ARRIVE ;  /* 0x00000000000079c5 */ /* 0x000fe20000000000 */
[----:B------:R-:W-:Y:S01]  /*3e60*/  UMOV UR15, 0x40000040 ;  /* 0x40000040000f7882 */ /* 0x000fe20000000000 */
[----:B------:R-:W-:Y:S01]  /*3e70*/  UMOV UR19, 0x40000040 ;  /* 0x4000004000137882 */ /* 0x000fe20000000000 */
[----:B------:R-:W-:-:S04]  /*3e80*/  USHF.R.U32.HI UR11, URZ, 0x4, UR11 ;  /* 0x000000043f0b7899 */ /* 0x000fc8000801160b */
[----:B------:R-:W-:-:S04]  /*3e90*/  ULOP3.LUT UR11, UR11, 0x3fff, URZ, 0xc0, !UPT ;  /* 0x00003fff0b0b7892 */ /* 0x000fc8000f8ec03f */
[----:B------:R-:W-:-:S04]  /*3ea0*/  ULOP3.LUT UR11, UR11, 0x3000000, URZ, 0xfc, !UPT ;  /* 0x030000000b0b7892 */ /* 0x000fc8000f8efc3f */
[----:B------:R-:W-:-:S04]  /*3eb0*/  UIMAD UR14, UR5, 0x600, UR11 ;  /* 0x00000600050e78a4 */ /* 0x000fc8000f8e020b */
[----:B------:R-:W-:-:S05]  /*3ec0*/  UIADD3 UR18, UR14, 0x80, URZ ;  /* 0x000000800e127890 */ /* 0x000fca000fffe03f */
[----:B------:R-:W-:Y:S01]  /*3ed0*/  HGMMA.64x128x16.F32.BF16 R24, R156, gdesc[UR12].tnspB, R24, gsb0 ;  /* 0x41e0000c9c187df0 */ /* 0x000fe20008001818 */
[----:B------:R-:W-:Y:S02]  /*3ee0*/  UMOV UR15, 0x40000040 ;  /* 0x40000040000f7882 */ /* 0x000fe40000000000 */
        /* <DEDUP_REMOVED lines=18> */
[----:B------:R-:W-:Y:S03]  /*4010*/  HGMMA.64x128x16.F32.BF16 R24, R140, gdesc[UR16].tnspB, R24, gsb0 ;  /* 0x41e000108c187df0 */ /* 0x000fe60008001818 */
[----:B------:R-:W-:Y:S02]  /*4020*/  WARPGROUP.DEPBAR.LE gsb0, 0x0 ;  /* 0x00008000000079c5 */ /* 0x000fe40000010000 */
[----:B------:R-:W-:-:S07]  /*4030*/  WARPGROUP.ARRIVE ;  /* 0x00000000000079c5 */ /* 0x000fce0000000000 */
[----:B------:R-:W-:Y:S03]  /*4040*/  HGMMA.64x128x16.F32.BF16 R24, R136, gdesc[UR12].tnspB, R24, gsb0 ;  /* 0x41e0000c88187df0 */ /* 0x000fe60008001818 */
[----:B------:R-:W-:Y:S02]  /*4050*/  WARPGROUP.DEPBAR.LE gsb0, 0x0 ;  /* 0x00008000000079c5 */ /* 0x000fe40000010000 */
[----:B------:R-:W-:Y:S05]  /*4060*/  @!P0 BRA `(.L_x_2204) ;  /* 0x0000000000048947 */ /* 0x000fea0003800000 */
[----:B------:R-:W-:Y:S01]  /*4070*/  BPT.TRAP 0x1 ;  /* 0x000000040000795c */ /* 0x000fe20000300000 */
.L_x_2204:
[----:B------:R-:W-:Y:S01]  /*4080*/  UISETP.NE.AND UP0, UPT, UR60, URZ, UPT ;  /* 0x0000003f3c00728c */ /* 0x000fe2000bf05270 */
[----:B------:R-:W-:Y:S01]  /*4090*/  IMAD.MOV.U32 R7, RZ, RZ, R9 ;  /* 0x000000ffff077224 */ /* 0x000fe200078e0009 */
[----:B------:R-:W-:Y:S01]  /*40a0*/  ULDC UR11, c[0x0][0x2f0] ;  /* 0x0000bc00000b7ab9 */ /* 0x000fe20000000800 */
[----:B------:R-:W-:-:S03]  /*40b0*/  UIADD3 UR7, UR7, 0x2a840, URZ ;  /* 0x0002a84007077890 */ /* 0x000fc6000fffe03f */
[----:B------:R-:W-:Y:S01]  /*40c0*/  PLOP3.LUT P1, PT, PT, PT, UP0, 0x80, 0x0 ;  /* 0x000000000000781c */ /* 0x000fe20003f2f008 */
[----:B------:R-:W-:Y:S01]  /*40d0*/  UPRMT UR7, UR61, 0x654, UR7 ;  /* 0x000006543d077896 */ /* 0x000fe20008000007 */
[----:B------:R-:W-:-:S03]  /*40e0*/  PLOP3.LUT P2, PT, PT, PT, UP0, 0x80, 0x0 ;  /* 0x000000000000781c */ /* 0x000fc60003f4f008 */
[----:B------:R-:W-:-:S05]  /*40f0*/  @UP0 ULDC UR5, c[0x0][0x44c] ;  /* 0x0001130000050ab9 */ /* 0x000fca0000000800 */
[----:B------:R-:W-:Y:S03]  /*4100*/  SYNCS.ARRIVE.TRANS64.RED.A1T0 RZ, [UR7], RZ ;  /* 0x000000ffffff79a7 */ /* 0x000fe60008100407 */
[----:B01----:R-:W-:Y:S01]  /*4110*/  @P1 IMAD.HI.U32 R5, R9, UR5, RZ ;  /* 0x0000000509051c27 */ /* 0x003fe2000f8e00ff */
[----:B------:R-:W-:-:S04]  /*4120*/  @UP0 ULDC UR5, c[0x0][0x450] ;  /* 0x0001140000050ab9 */ /* 0x000fc80000000800 */
[----:B------:R-:W-:Y:S01]  /*4130*/  @P2 SHF.R.U32.HI R7, RZ, UR5, R5 ;  /* 0x00000005ff072c19 */ /* 0x000fe20008011605 */
[----:B------:R-:W-:-:S04]  /*4140*/  IMAD.MOV.U32 R5, RZ, RZ, -0x60 ;  /* 0xffffffa0ff057424 */ /* 0x000fc800078e00ff */
[----:B------:R-:W0:Y:S01]  /*4150*/  SHFL.IDX PT, R21, R7, RZ, 0x1c1f ;  /* 0x001c1fff07157589 */ /* 0x000e2200000e0000 */
[----:B------:R-:W-:-:S03]  /*4160*/  IMAD R6, R20, R5, 0x1 ;  /* 0x0000000114067424 */ /* 0x000fc600078e0205 */
[----:B------:R-:W1:Y:S01]  /*4170*/  SHFL.IDX PT, R7, R7, 0x1, 0x1c1f ;  /* 0x003c1f0007077f89 */ /* 0x000e6200000e0000 */
[----:B------:R-:W-:-:S04]  /*4180*/  IMAD R5, R11, -0x2, R6 ;  /* 0xfffffffe0b057824 */ /* 0x000fc800078e0206 */
[----:B------:R-:W-:-:S05]  /*4190*/  IMAD R10, R18, UR11, R5 ;  /* 0x0000000b120a7c24 */ /* 0x000fca000f8e0205 */
[----:B0-----:R-:W-:-:S04]  /*41a0*/  IADD3 R21, R21, -UR6, R10 ;  /* 0x8000000615157c10 */ /* 0x001fc8000fffe00a */
[C---:B------:R-:W-:Y:S02]  /*41b0*/  ISETP.GT.AND P1, PT, R21.reuse, RZ, PT ;  /* 0x000000ff1500720c */ /* 0x040fe40003f24270 */
[C---:B------:R-:W-:Y:S02]  /*41c0*/  ISETP.GT.AND P2, PT, R21.reuse, 0x1, PT ;  /* 0x000000011500780c */ /* 0x040fe40003f44270 */
[----:B------:R-:W-:Y:S02]  /*41d0*/  FSEL R140, R88, -INF , P1 ;  /* 0xff800000588c7808 */ /* 0x000fe40000800000 */
[----:B------:R-:W-:Y:S02]  /*41e0*/  ISETP.GT.AND P1, PT, R21, 0x8, PT ;  /* 0x000000081500780c */ /* 0x000fe40003f24270 */
[----:B------:R-:W-:Y:S02]  /*41f0*/  FSEL R142, R89, -INF , P2 ;  /* 0xff800000598e7808 */ /* 0x000fe40001000000 */
[----:B------:R-:W-:-:S02]  /*4200*/  FMNMX.FTZ R5, R140, R19, !PT ;  /* 0x000000138c057209 */ /* 0x000fc40007810000 */
[C---:B------:R-:W-:Y:S02]  /*4210*/  ISETP.GT.AND P2, PT, R21.reuse, 0x9, PT ;  /* 0x000000091500780c */ /* 0x040fe40003f44270 */
[----:B------:R-:W-:Y:S02]  /*4220*/  FSEL R144, R92, -INF , P1 ;  /* 0xff8000005c907808 */ /* 0x000fe40000800000 */
[----:B------:R-:W-:Y:S02]  /*4230*/  FMNMX.FTZ R5, R142, R5, !PT ;  /* 0x000000058e057209 */ /* 0x000fe40007810000 */
        /* <DEDUP_REMOVED lines=61> */
[----:B------:R-:W-:Y:S02]  /*4610*/  FMNMX.FTZ R5, R132, R5, !PT ;  /* 0x0000000584057209 */ /* 0x000fe40007810000 */
[----:B-1----:R-:W-:-:S02]  /*4620*/  IADD3 R93, R7, -UR6, R10 ;  /* 0x80000006075d7c10 */ /* 0x002fc4000fffe00a */
[----:B------:R-:W-:Y:S02]  /*4630*/  FMNMX.FTZ R21, R104, R5, !PT ;  /* 0x0000000568157209 */ /* 0x000fe40007810000 */
[----:B------:R-:W0:Y:S01]  /*4640*/  LDC R5, c[0x0][0x988] ;  /* 0x00026200ff057b82 */ /* 0x000e220000000800 */
[C---:B------:R-:W-:Y:S02]  /*4650*/  ISETP.GT.AND P1, PT, R93.reuse, RZ, PT ;  /* 0x000000ff5d00720c */ /* 0x040fe40003f24270 */
[----:B------:R-:W1:Y:S01]  /*4660*/  SHFL.BFLY PT, R136, R21, 0x2, 0x1f ;  /* 0x0c401f0015887f89 */ /* 0x000e6200000e0000 */
[C---:B------:R-:W-:Y:S02]  /*4670*/  ISETP.GT.AND P2, PT, R93.reuse, 0x1, PT ;  /* 0x000000015d00780c */ /* 0x040fe40003f44270 */
[----:B------:R-:W-:Y:S02]  /*4680*/  FSEL R90, R90, -INF , P1 ;  /* 0xff8000005a5a7808 */ /* 0x000fe40000800000 */
[----:B------:R-:W-:-:S02]  /*4690*/  ISETP.GT.AND P3, PT, R93, 0x8, PT ;  /* 0x000000085d00780c */ /* 0x000fc40003f64270 */
[----:B------:R-:W-:Y:S02]  /*46a0*/  FMNMX.FTZ R7, R90, R14, !PT ;  /* 0x0000000e5a077209 */ /* 0x000fe40007810000 */
[----:B------:R-:W-:Y:S02]  /*46b0*/  ISETP.GT.AND P4, PT, R93, 0x9, PT ;  /* 0x000000095d00780c */ /* 0x000fe40003f84270 */
[----:B------:R-:W-:Y:S02]  /*46c0*/  FSEL R94, R94, -INF , P3 ;  /* 0xff8000005e5e7808 */ /* 0x000fe40001800000 */
[----:B------:R-:W-:Y:S02]  /*46d0*/  FSEL R138, R95, -INF , P4 ;  /* 0xff8000005f8a7808 */ /* 0x000fe40002000000 */
[----:B------:R-:W-:Y:S02]  /*46e0*/  ISETP.GT.AND P3, PT, R93, 0x11, PT ;  /* 0x000000115d00780c */ /* 0x000fe40003f64270 */
[----:B-1----:R-:W-:-:S05]  /*46f0*/  FMNMX.FTZ R23, R21, R136, !PT ;  /* 0x0000008815177209 */ /* 0x002fca0007810000 */
[----:B------:R-:W1:Y:S02]  /*4700*/  SHFL.BFLY PT, R136, R23, 0x1, 0x1f ;  /* 0x0c201f0017887f89 */ /* 0x000e6400000e0000 */
[----:B-1----:R-:W-:Y:S02]  /*4710*/  FMNMX.FTZ R10, R23, R136, !PT ;  /* 0x00000088170a7209 */ /* 0x002fe40007810000 */
[----:B------:R-:W-:Y:S02]  /*4720*/  FSEL R136, R91, -INF , P2 ;  /* 0xff8000005b887808 */ /* 0x000fe40001000000 */
[C---:B------:R-:W-:Y:S01]  /*4730*/  FSETP.NEU.FTZ.AND P1, PT, R10.reuse, -INF , PT ;  /* 0xff8000000a00780b */ /* 0x040fe20003f3d000 */
[----:B0-----:R-:W-:Y:S01]  /*4740*/  FMUL.FTZ R21, R10, R5 ;  /* 0x000000050a157220 */ /* 0x001fe20000410000 */
[----:B------:R-:W-:Y:S02]  /*4750*/  FMNMX.FTZ R7, R136, R7, !PT ;  /* 0x0000000788077209 */ /* 0x000fe40007810000 */
[----:B------:R-:W-:-:S02]  /*4760*/  ISETP.GT.AND P2, PT, R93, 0x10, PT ;  /* 0x000000105d00780c */ /* 0x000fc40003f44270 */
[----:B------:R-:W-:Y:S02]  /*4770*/  FMNMX.FTZ R7, R94, R7, !PT ;  /* 0x000000075e077209 */ /* 0x000fe40007810000 */
[----:B------:R-:W-:Y:S02]  /*4780*/  FSEL R109, R21, RZ, P1 ;  /* 0x000000ff156d7208 */ /* 0x000fe40000800000 */
[----:B------:R-:W-:Y:S02]  /*4790*/  FSEL R98, R98, -INF , P2 ;  /* 0xff80000062627808 */ /* 0x000fe40001000000 */
[----:B------:R-:W-:Y:S01]  /*47a0*/  FMNMX.FTZ R7, R138, R7, !PT ;  /* 0x000000078a077209 */ /* 0x000fe20007810000 */
[-CC-:B------:R-:W-:Y:S01]  /*47b0*/  FFMA.FTZ R156, R140, R5.reuse, -R109.reuse ;  /* 0x000000058c9c7223 */ /* 0x180fe2000001086d */
[----:B------:R-:W-:Y:S01]  /*47c0*/  ISETP.GT.AND P2, PT, R93, 0x18, PT ;  /* 0x000000185d00780c */ /* 0x000fe20003f44270 */
[-CC-:B------:R-:W-:Y:S01]  /*47d0*/  FFMA.FTZ R95, R6, R5.reuse, -R109.reuse ;  /* 0x00000005065f7223 */ /* 0x180fe2000001086d */
[----:B------:R-:W-:Y:S01]  /*47e0*/  FSEL R140, R99, -INF , P3 ;  /* 0xff800000638c7808 */ /* 0x000fe20001800000 */
[--C-:B------:R-:W-:Y:S01]  /*47f0*/  FFMA.FTZ R97, R8, R5, -R109.reuse ;  /* 0x0000000508617223 */ /* 0x100fe2000001086d */
[----:B------:R-:W-:Y:S01]  /*4800*/  FMNMX.FTZ R7, R98, R7, !PT ;  /* 0x0000000762077209 */ /* 0x000fe20007810000 */
[-CC-:B------:R-:W-:Y:S01]  /*4810*/  FFMA.FTZ R21, R142, R5.reuse, -R109.reuse ;  /* 0x000000058e157223 */ /* 0x180fe2000001086d */
[C---:B------:R-:W-:Y:S01]  /*4820*/  ISETP.GT.AND P3, PT, R93.reuse, 0x19, PT ;  /* 0x000000195d00780c */ /* 0x040fe20003f64270 */
[-CC-:B------:R-:W-:Y:S01]  /*4830*/  FFMA.FTZ R158, R144, R5.reuse, -R109.reuse ;  /* 0x00000005909e7223 */ /* 0x180fe2000001086d */
[----:B------:R-:W-:Y:S01]  /*4840*/  FSEL R160, R102, -INF , P2 ;  /* 0xff80000066a07808 */ /* 0x000fe20001000000 */
[--C-:B------:R-:W-:Y:S01]  /*4850*/  FFMA.FTZ R23, R146, R5, -R109.reuse ;  /* 0x0000000592177223 */ /* 0x100fe2000001086d */
        /* <DEDUP_REMOVED lines=32> */
[----:B------:R-:W-:Y:S01]  /*4a60*/  ISETP.GT.AND P3, PT, R93, 0x31, PT ;  /* 0x000000315d00780c */ /* 0x000fe20003f64270 */
[----:B------:R-:W-:Y:S01]  /*4a70*/  FFMA.FTZ R107, R104, R5, -R109 ;  /* 0x00000005686b7223 */ /* 0x000fe2000001086d */
[----:B------:R-:W-:Y:S01]  /*4a80*/  FSEL R166, R114, -INF , P2 ;  /* 0xff80000072a67808 */ /* 0x000fe20001000000 */
[----:B------:R-:W-:Y:S01]  /*4a90*/  MUFU.EX2 R156, R156 ;  /* 0x0000009c009c7308 */ /* 0x000fe20000000800 */
[----:B------:R-:W-:-:S02]  /*4aa0*/  FMNMX.FTZ R7, R110, R7, !PT ;  /* 0x000000076e077209 */ /* 0x000fc40007810000 */
[----:B------:R-:W-:Y:S02]  /*4ab0*/  ISETP.GT.AND P2, PT, R93, 0x38, PT ;  /* 0x000000385d00780c */ /* 0x000fe40003f44270 */
[----:B------:R-:W-:Y:S02]  /*4ac0*/  FSEL R172, R115, -INF , P3 ;  /* 0xff80000073ac7808 */ /* 0x000fe40001800000 */
[----:B------:R-:W-:Y:S01]  /*4ad0*/  FMNMX.FTZ R7, R166, R7, !PT ;  /* 0x00000007a6077209 */ /* 0x000fe20007810000 */
[----:B------:R-:W-:Y:S01]  /*4ae0*/  MUFU.EX2 R21, R21 ;  /* 0x0000001500157308 */ /* 0x000fe20000000800 */
[----:B------:R-:W-:Y:S02]  /*4af0*/  ISETP.GT.AND P3, PT, R93, 0x39, PT ;  /* 0x000000395d00780c */ /* 0x000fe40003f64270 */
[----:B------:R-:W-:Y:S02]  /*4b00*/  FSEL R174, R118, -INF , P2 ;  /* 0xff80000076ae7808 */ /* 0x000fe40001000000 */
[----:B------:R-:W-:-:S02]  /*4b10*/  FMNMX.FTZ R7, R172, R7, !PT ;  /* 0x00000007ac077209 */ /* 0x000fc40007810000 */
[----:B------:R-:W-:Y:S01]  /*4b20*/  ISETP.GT.AND P2, PT, R93, 0x40, PT ;  /* 0x000000405d00780c */ /* 0x000fe20003f44270 */
[----:B------:R-:W-:Y:S01]  /*4b30*/  MUFU.EX2 R158, R158 ;  /* 0x0000009e009e7308 */ /* 0x000fe20000000800 */
[----:B------:R-:W-:Y:S02]  /*4b40*/  FSEL R118, R119, -INF , P3 ;  /* 0xff80000077767808 */ /* 0x000fe40001800000 */
[----:B------:R-:W-:Y:S02]  /*4b50*/  FMNMX.FTZ R7, R174, R7, !PT ;  /* 0x00000007ae077209 */ /* 0x000fe40007810000 */
[----:B------:R-:W-:Y:S02]  /*4b60*/  ISETP.GT.AND P3, PT, R93, 0x41, PT ;  /* 0x000000415d00780c */ /* 0x000fe40003f64270 */
        /* <DEDUP_REMOVED lines=22> */
[----:B------:R-:W-:Y:S01]  /*4cd0*/  ISETP.GT.AND P3, PT, R93, 0x59, PT ;  /* 0x000000595d00780c */ /* 0x000fe20003f64270 */
[----:B------:R-:W-:Y:S01]  /*4ce0*/  FFMA.FTZ R93, R22, R5, -R109 ;  /* 0x00000005165d7223 */ /* 0x000fe2000001086d */
[----:B------:R-:W-:Y:S02]  /*4cf0*/  FSEL R134, R134, -INF , P2 ;  /* 0xff80000086867808 */ /* 0x000fe40001000000 */
[----:B------:R-:W-:-:S02]  /*4d00*/  FMNMX.FTZ R7, R106, R7, !PT ;  /* 0x000000076a077209 */ /* 0x000fc40007810000 */
[----:B------:R-:W-:Y:S01]  /*4d10*/  FSEL R22, R135, -INF , P3 ;  /* 0xff80000087167808 */ /* 0x000fe20001800000 */
[----:B------:R-:W-:Y:S01]  /*4d20*/  MUFU.EX2 R148, R148 ;  /* 0x0000009400947308 */ /* 0x000fe20000000800 */
[----:B------:R-:W-:-:S04]  /*4d30*/  FMNMX.FTZ R7, R134, R7, !PT ;  /* 0x0000000786077209 */ /* 0x000fc80007810000 */
[----:B------:R-:W-:-:S03]  /*4d40*/  FMNMX.FTZ R7, R22, R7, !PT ;  /* 0x0000000716077209 */ /* 0x000fc60007810000 */
[----:B------:R-:W-:Y:S02]  /*4d50*/  MUFU.EX2 R93, R93 ;  /* 0x0000005d005d7308 */ /* 0x000fe40000000800 */
[----:B------:R-:W0:Y:S06]  /*4d60*/  SHFL.BFLY PT, R6, R7, 0x2, 0x1f ;  /* 0x0c401f0007067f89 */ /* 0x000e2c00000e0000 */
        /* <DEDUP_REMOVED lines=13> */
[----:B------:R-:W-:Y:S02]  /*4e40*/  FSEL R109, R6, RZ, P2 ;  /* 0x000000ff066d7208 */ /* 0x000fe40001000000 */
[----:B------:R-:W-:-:S03]  /*4e50*/  FSEL R6, R10, RZ, P1 ;  /* 0x000000ff0a067208 */ /* 0x000fc60000800000 */
[-CC-:B------:R-:W-:Y:S01]  /*4e60*/  FFMA.FTZ R157, R90, R5.reuse, -R109.reuse ;  /* 0x000000055a9d7223 */ /* 0x180fe2000001086d */
[-C--:B------:R-:W-:Y:S01]  /*4e70*/  FFMA.FTZ R90, R136, R5.reuse, -R109 ;  /* 0x00000005885a7223 */ /* 0x080fe2000001086d */
[----:B------:R-:W-:Y:S01]  /*4e80*/  FADD.FTZ R6, -R6, R19 ;  /* 0x0000001306067221 */ /* 0x000fe20000010100 */
[----:B------:R-:W-:Y:S01]  /*4e90*/  FSEL R19, R8, RZ, P2 ;  /* 0x000000ff08137208 */ /* 0x000fe20001000000 */
[-CC-:B------:R-:W-:Y:S01]  /*4ea0*/  FFMA.FTZ R159, R94, R5.reuse, -R109.reuse ;  /* 0x000000055e9f7223 */ /* 0x180fe2000001086d */
[-CC-:B------:R-:W-:Y:S01]  /*4eb0*/  FFMA.FTZ R138, R138, R5.reuse, -R109.reuse ;  /* 0x000000058a8a7223 */ /* 0x180fe2000001086d */
[-C--:B------:R-:W-:Y:S01]  /*4ec0*/  FMUL.FTZ R7, R6, R5.reuse ;  /* 0x0000000506077220 */ /* 0x080fe20000410000 */
[----:B------:R-:W-:Y:S01]  /*4ed0*/  MUFU.EX2 R157, R157 ;  /* 0x0000009d009d7308 */ /* 0x000fe20000000800 */
[----:B------:R-:W-:Y:S01]  /*4ee0*/  FADD.FTZ R6, -R19, R14 ;  /* 0x0000000e13067221 */ /* 0x000fe20000010100 */
[-CC-:B------:R-:W-:Y:S01]  /*4ef0*/  FFMA.FTZ R98, R98, R5.reuse, -R109.reuse ;  /* 0x0000000562627223 */ /* 0x180fe2000001086d */
[-CC-:B------:R-:W-:Y:S01]  /*4f00*/  FFMA.FTZ R140, R140, R5.reuse, -R109.reuse ;  /* 0x000000058c8c7223 */ /* 0x180fe2000001086d */
[-CC-:B------:R-:W-:Y:S01]  /*4f10*/  FFMA.FTZ R160, R160, R5.reuse, -R109.reuse ;  /* 0x00000005a0a07223 */ /* 0x180fe2000001086d */
[-C--:B------:R-:W-:Y:S01]  /*4f20*/  FMUL.FTZ R6, R6, R5.reuse ;  /* 0x0000000506067220 */ /* 0x080fe20000410000 */
        /* <DEDUP_REMOVED lines=14> */
[-CC-:B------:R-:W-:Y:S01]  /*5010*/  FFMA.FTZ R102, R102, R5.reuse, -R109.reuse ;  /* 0x0000000566667223 */ /* 0x180fe2000001086d */
[-CC-:B------:R-:W-:Y:S01]  /*5020*/  FFMA.FTZ R130, R130, R5.reuse, -R109.reuse ;  /* 0x0000000582827223 */ /* 0x180fe2000001086d */
[-CC-:B------:R-:W-:Y:S01]  /*5030*/  FFMA.FTZ R106, R106, R5.reuse, -R109.reuse ;  /* 0x000000056a6a7223 */ /* 0x180fe2000001086d */
[-CC-:B------:R-:W-:Y:S01]  /*5040*/  FFMA.FTZ R134, R134, R5.reuse, -R109.reuse ;  /* 0x0000000586867223 */ /* 0x180fe2000001086d */
[----:B------:R-:W2:Y:S01]  /*5050*/  MUFU.EX2 R90, R90 ;  /* 0x0000005a005a7308 */ /* 0x000ea20000000800 */
[----:B0-----:R-:W-:Y:S01]  /*5060*/  FFMA.FTZ R4, R7, R4, R156 ;  /* 0x0000000407047223 */ /* 0x001fe2000001009c */
[----:B------:R-:W-:-:S03]  /*5070*/  FFMA.FTZ R22, R22, R5, -R109 ;  /* 0x0000000516167223 */ /* 0x000fc6000001086d */
[----:B------:R-:W-:-:S03]  /*5080*/  FADD.FTZ R19, R21, R4 ;  /* 0x0000000415137221 */ /* 0x000fc60000010000 */
[----:B------:R-:W0:Y:S01]  /*5090*/  MUFU.EX2 R159, R159 ;  /* 0x0000009f009f7308 */ /* 0x000e220000000800 */
[----:B-1----:R-:W-:Y:S01]  /*50a0*/  FFMA.FTZ R3, R6, R3, R157 ;  /* 0x0000000306037223 */ /* 0x002fe2000001009d */
[----:B------:R-:W-:-:S06]  /*50b0*/  FADD.FTZ R14, R158, R19 ;  /* 0x000000139e0e7221 */ /* 0x000fcc0000010000 */
        /* <DEDUP_REMOVED lines=30> */
[----:B------:R-:W-:-:S06]  /*52a0*/  FADD.FTZ R3, R101, R14 ;  /* 0x0000000e65037221 */ /* 0x000fcc0000010000 */
        /* <DEDUP_REMOVED lines=42> */
.L_x_2205:
        /* <DEDUP_REMOVED lines=32> */
[----:B------:R-:W-:Y:S01]  /*5750*/  MOV R19, R10 ;  /* 0x0000000a00137202 */ /* 0x000fe20000000f00 */
[----:B------:R-:W-:Y:S06]  /*5760*/  @P1 BRA `(.L_x_2206) ;  /* 0xffffffdc00501947 */ /* 0x000fec000383ffff */
.L_x_2195:
[----:B------:R-:W-:-:S13]  /*5770*/  ISETP.GE.AND P1, PT, R20, R17, PT ;  /* 0x000000111400720c */ /* 0x000fda0003f26270 */
[----:B------:R-:W-:Y:S05]  /*5780*/  @!P1 BRA `(.L_x_2207) ;  /* 0x0000001800e89947 */ /* 0x000fea0003800000 */
[----:B------:R-:W-:Y:S01]  /*5790*/  IMAD.MOV.U32 R9, RZ, RZ, R8 ;  /* 0x000000ffff097224 */ /* 0x000fe200078e0008 */
[----:B------:R-:W-:Y:S01]  /*57a0*/  UMOV UR6, UR4 ;  /* 0x0000000400067c82 */ /* 0x000fe20008000000 */
[----:B------:R-:W-:Y:S02]  /*57b0*/  IMAD.MOV.U32 R11, RZ, RZ, R10 ;  /* 0x000000ffff0b7224 */ /* 0x000fe400078e000a */
[----:B------:R-:W-:-:S07]  /*57c0*/  IMAD.MOV.U32 R14, RZ, RZ, R0 ;  /* 0x000000ffff0e7224 */ /* 0x000fce00078e0000 */
.L_x_2218:
[----:B------:R-:W-:-:S04]  /*57d0*/  UIADD3 UR4, UR6, 0x1, URZ ;  /* 0x0000000106047890 */ /* 0x000fc8000fffe03f */
[----:B------:R-:W-:-:S04]  /*57e0*/  UISETP.NE.AND UP0, UPT, UR4, 0x2, UPT ;  /* 0x000000020400788c */ /* 0x000fc8000bf05270 */
[----:B------:R-:W-:Y:S02]  /*57f0*/  USEL UR5, URZ, 0x1, UP0 ;  /* 0x000000013f057887 */ /* 0x000fe40008000000 */
[----:B------:R-:W-:-:S04]  /*5800*/  USEL UR4, UR4, URZ, UP0 ;  /* 0x0000003f04047287 */ /* 0x000fc80008000000 */
[----:B------:R-:W-:Y:S01]  /*5810*/  LOP3.LUT R0, R14, UR5, RZ, 0x3c, !PT ;  /* 0x000000050e007c12 */ /* 0x000fe2000f8e3cff */
[----:B------:R-:W-:Y:S07]  /*5820*/  @!P0 BRA `(.L_x_2208) ;  /* 0x0000000000048947 */ /* 0x000fee0003800000 */
[----:B------:R-:W-:Y:S01]  /*5830*/  BPT.TRAP 0x1 ;  /* 0x000000040000795c */ /* 0x000fe20000300000 */
.L_x_2208:
[----:B------:R-:W-:Y:S01]  /*5840*/  ULEA UR7, UR4, UR38, 0x3 ;  /* 0x0000002604077291 */ /* 0x000fe2000f8e183f */
[----:B------:R-:W-:-:S08]  /*5850*/  SHF.L.U32 R5, R0, 0x1f, RZ ;  /* 0x0000001f00057819 */ /* 0x000fd000000006ff */
[----:B------:R0:W1:Y:S01]  /*5860*/  SYNCS.PHASECHK.TRANS64.TRYWAIT P1, [UR7+0x2a830], R5 ;  /* 0x02a83005ff0075a7 */ /* 0x0000620008020147 */
[----:B------:R-:W-:Y:S05]  /*5870*/  @!P0 BRA `(.L_x_2209) ;  /* 0x0000000000048947 */ /* 0x000fea0003800000 */
[----:B------:R-:W-:Y:S01]  /*5880*/  BPT.TRAP 0x1 ;  /* 0x000000040000795c */ /* 0x000fe20000300000 */
.L_x_2209:
[----:B-1----:R-:W-:Y:S05]  /*5890*/  @P1 BRA `(.L_x_2210) ;  /* 0x0000000000081947 */ /* 0x002fea0003800000 */
[----:B------:R-:W1:Y:S02]  /*58a0*/  SYNCS.PHASECHK.TRANS64.TRYWAIT P1, [UR7+0x2a830], R5 ;  /* 0x02a83005ff0075a7 */ /* 0x000e640008020147 */
[----:B-1----:R-:W-:Y:S05]  /*58b0*/  @!P1 BRA `(.L_x_2211) ;  /* 0x0000007c00009947 */ /* 0x002fea0003800000 */
.L_x_2210:
        /* <DEDUP_REMOVED lines=129> */
.L_x_2212:
[----:B------:R-:W-:Y:S01]  /*60d0*/  ULEA UR5, UR6, UR38, 0x3 ;  /* 0x0000002606057291 */ /* 0x000fe2000f8e183f */
[----:B01----:R-:W-:-:S08]  /*60e0*/  SHF.L.U32 R5, R14, 0x1f, RZ ;  /* 0x0000001f0e057819 */ /* 0x003fd000000006ff */
[----:B------:R0:W1:Y:S01]  /*60f0*/  SYNCS.PHASECHK.TRANS64.TRYWAIT P1, [UR5+0x2a850], R5 ;  /* 0x02a85005ff0075a7 */ /* 0x0000620008020145 */
[----:B------:R-:W-:Y:S05]  /*6100*/  @!P0 BRA `(.L_x_2213) ;  /* 0x0000000000048947 */ /* 0x000fea0003800000 */
[----:B------:R-:W-:Y:S01]  /*6110*/  BPT.TRAP 0x1 ;  /* 0x000000040000795c */ /* 0x000fe20000300000 */
.L_x_2213:
[----:B-1----:R-:W-:Y:S05]  /*6120*/  @P1 BRA `(.L_x_2214) ;  /* 0x0000000000081947 */ /* 0x002fea0003800000 */
[----:B------:R-:W1:Y:S02]  /*6130*/  SYNCS.PHASECHK.TRANS64.TRYWAIT P1, [UR5+0x2a850], R5 ;  /* 0x02a85005ff0075a7 */ /* 0x000e640008020145 */
[----:B-1----:R-:W-:Y:S05]  /*6140*/  @!P1 BRA `(.L_x_2215) ;  /* 0x0000007000f49947 */ /* 0x002fea0003800000 */
.L_x_2214:
        /* <DEDUP_REMOVED lines=38> */
.L_x_2216:
        /* <DEDUP_REMOVED lines=54> */
[----:B------:R-:W0:Y:S01]  /*6710*/  LDC R5, c[0x0][0x988] ;  /* 0x00026200ff057b82 */ /* 0x000e220000000800 */
[----:B-1----:R-:W-:Y:S02]  /*6720*/  FMNMX.FTZ R18, R7, R8, !PT ;  /* 0x0000000807127209 */ /* 0x002fe40007810000 */
[----:B------:R-:W1:Y:S04]  /*6730*/  SHFL.BFLY PT, R15, R14, 0x1, 0x1f ;  /* 0x0c201f000e0f7f89 */ /* 0x000e6800000e0000 */
[----:B------:R-:W2:Y:S01]  /*6740*/  SHFL.BFLY PT, R19, R18, 0x1, 0x1f ;  /* 0x0c201f0012137f89 */ /* 0x000ea200000e0000 */
[----:B-1----:R-:W-:-:S02]  /*6750*/  FMNMX.FTZ R10, R14, R15, !PT ;  /* 0x0000000f0e0a7209 */ /* 0x002fc40007810000 */
[----:B--2---:R-:W-:-:S03]  /*6760*/  FMNMX.FTZ R8, R18, R19, !PT ;  /* 0x0000001312087209 */ /* 0x004fc60007810000 */
[CC--:B0-----:R-:W-:Y:S01]  /*6770*/  FMUL.FTZ R160, R10.reuse, R5.reuse ;  /* 0x000000050aa07220 */ /* 0x0c1fe20000410000 */
[----:B------:R-:W-:Y:S01]  /*6780*/  FADD.FTZ R22, -R10, R11 ;  /* 0x0000000b0a167221 */ /* 0x000fe20000010100 */
[C---:B------:R-:W-:Y:S01]  /*6790*/  FADD.FTZ R6, -R8.reuse, R9 ;  /* 0x0000000908067221 */ /* 0x040fe20000010100 */
[-C--:B------:R-:W-:Y:S01]  /*67a0*/  FMUL.FTZ R14, R8, R5.reuse ;  /* 0x00000005080e7220 */ /* 0x080fe20000410000 */
[-C--:B------:R-:W-:Y:S01]  /*67b0*/  FFMA.FTZ R156, R88, R5.reuse, -R160 ;  /* 0x00000005589c7223 */ /* 0x080fe200000108a0 */
[-C--:B------:R-:W-:Y:S01]  /*67c0*/  FMUL.FTZ R22, R22, R5.reuse ;  /* 0x0000000516167220 */ /* 0x080fe20000410000 */
        /* <DEDUP_REMOVED lines=43> */
[----:B------:R2:W0:Y:S01]  /*6a80*/  MUFU.EX2 R18, R91 ;  /* 0x0000005b00127308 */ /* 0x0004220000000800 */
        /* <DEDUP_REMOVED lines=12> */
[-C--:B------:R-:W-:Y:S01]  /*6b50*/  FFMA.FTZ R109, R133, R5.reuse, -R160 ;  /* 0x00000005856d7223 */ /* 0x080fe200000108a0 */
[----:B------:R-:W-:-:S02]  /*6b60*/  FFMA.FTZ R14, R135, R5, -R14 ;  /* 0x00000005870e7223 */ /* 0x000fc4000001080e */
        /* <DEDUP_REMOVED lines=90> */
.L_x_2217:
[----:B------:R-:W-:Y:S01]  /*7110*/  UIADD3 UR5, UR5, 0x2a860, URZ ;  /* 0x0002a86005057890 */ /* 0x000fe2000fffe03f */
[----:B------:R-:W-:Y:S01]  /*7120*/  ISETP.GT.AND P1, PT, R20, R17, PT ;  /* 0x000000111400720c */ /* 0x000fe20003f24270 */
[----:B------:R-:W-:Y:S01]  /*7130*/  UMOV UR6, UR4 ;  /* 0x0000000400067c82 */ /* 0x000fe20008000000 */
[----:B------:R-:W-:Y:S01]  /*7140*/  F2FP.BF16.F32.PACK_AB R156, R9, R156 ;  /* 0x0000009c099c723e */ /* 0x000fe200000010ff */
[----:B------:R-:W-:Y:S01]  /*7150*/  UPRMT UR5, UR61, 0x654, UR5 ;  /* 0x000006543d057896 */ /* 0x000fe20008000005 */
[----:B------:R-:W-:Y:S01]  /*7160*/  F2FP.BF16.F32.PACK_AB R158, R11, R158 ;  /* 0x0000009e0b9e723e */ /* 0x000fe200000010ff */
[----:B------:R-:W-:Y:S01]  /*7170*/  IMAD.MOV.U32 R9, RZ, RZ, R8 ;  /* 0x000000ffff097224 */ /* 0x000fe200078e0008 */
        /* <DEDUP_REMOVED lines=25> */
[----:B------:R-:W-:Y:S01]  /*7310*/  IADD3 R20, R20, -0x1, RZ ;  /* 0xffffffff14147810 */ /* 0x000fe20007ffe0ff */
[----:B------:R-:W-:Y:S06]  /*7320*/  @P1 BRA `(.L_x_2218) ;  /* 0xffffffe400281947 */ /* 0x000fec000383ffff */
.L_x_2207:
        /* <DEDUP_REMOVED lines=67> */
.L_x_2219:
[----:B------:R-:W-:Y:S01]  /*7760*/  ULEA UR5, UR4, UR38, 0x3 ;  /* 0x0000002604057291 */ /* 0x000fe2000f8e183f */
[----:B------:R-:W-:-:S08]  /*7770*/  SHF.L.U32 R0, R0, 0x1f, RZ ;  /* 0x0000001f00007819 */ /* 0x000fd000000006ff */
[----:B------:R0:W1:Y:S01]  /*7780*/  SYNCS.PHASECHK.TRANS64.TRYWAIT P1, [UR5+0x2a850], R0 ;  /* 0x02a85000ff0075a7 */ /* 0x0000620008020145 */
[----:B------:R-:W-:Y:S05]  /*7790*/  @!P0 BRA `(.L_x_2220) ;  /* 0x0000000000048947 */ /* 0x000fea0003800000 */
[----:B------:R-:W-:Y:S01]  /*77a0*/  BPT.TRAP 0x1 ;  /* 0x000000040000795c */ /* 0x000fe20000300000 */
.L_x_2220:
[----:B-1----:R-:W-:Y:S05]  /*77b0*/  @P1 BRA `(.L_x_2221) ;  /* 0x0000000000081947 */ /* 0x002fea0003800000 */
[----:B------:R-:W1:Y:S02]  /*77c0*/  SYNCS.PHASECHK.TRANS64.TRYWAIT P1, [UR5+0x2a850], R0 ;  /* 0x02a85000ff0075a7 */ /* 0x000e640008020145 */
[----:B-1----:R-:W-:Y:S05]  /*77d0*/  @!P1 BRA `(.L_x_2222) ;  /* 0x0000005c00689947 */ /* 0x002fea0003800000 */
.L_x_2221:
[----:B------:R-:W-:Y:S01]  /*77e0*/  UIADD3 UR38, UR38, 0x400, URZ ;  /* 0x0000040026267890 */ /* 0x000fe2000fffe03f */
[----:B------:R-:W-:Y:S01]  /*77f0*/  WARPGROUP.ARRIVE ;  /* 0x00000000000079c5 */ /* 0x000fe20000000000 */
[----:B------:R-:W-:Y:S01]  /*7800*/  UMOV UR7, 0x40000040 ;  /* 0x4000004000077882 */ /* 0x000fe20000000000 */
[----:B-1----:R-:W1:Y:S01]  /*7810*/  SHFL.BFLY PT, R7, R4, 0x2, 0x1f ;  /* 0x0c401f0004077f89 */ /* 0x002e6200000e0000 */
[----:B------:R-:W-:Y:S01]  /*7820*/  USHF.R.U32.HI UR38, URZ, 0x4, UR38 ;  /* 0x000000043f267899 */ /* 0x000fe20008011626 */
[----:B------:R-:W-:Y:S02]  /*7830*/  MOV R11, RZ ;  /* 0x000000ff000b7202 */ /* 0x000fe40000000f00 */
        /* <DEDUP_REMOVED lines=56> */
.L_x_2223:
        /* <DEDUP_REMOVED lines=68> */
.L_x_2187:
[----:B------:R-:W-:Y:S05]  /*8000*/  @P0 BRA `(.L_x_2224) ;  /* 0x0000001400340947 */ /* 0x000fea0003800000 */
[----:B------:R-:W1:Y:S01]  /*8010*/  S2R R4, SR_TID.X ;  /* 0x0000000000047919 */ /* 0x000e620000002100 */
[----:B------:R-:W2:Y:S01]  /*8020*/  LDC R18, c[0x0][0xbe8] ;  /* 0x0002fa00ff127b82 */ /* 0x000ea20000000800 */
[----:B------:R-:W-:Y:S01]  /*8030*/  ULDC.64 UR4, c[0x0][0xbd0] ;  /* 0x0002f40000047ab9 */ /* 0x000fe20000000a00 */
[----:B------:R-:W-:Y:S01]  /*8040*/  ULDC.64 UR6, c[0x0][0xb38] ;  /* 0x0002ce0000067ab9 */ /* 0x000fe20000000a00 */
[----:B------:R-:W3:Y:S01]  /*8050*/  S2R R19, SR_CTAID.X ;  /* 0x0000000000137919 */ /* 0x000ee20000002500 */
[----:B------:R-:W-:Y:S04]  /*8060*/  BSSY B0, `(.L_x_2225) ;  /* 0x00000e3000007945 */ /* 0x000fe80003800000 */
[----:B------:R-:W4:Y:S08]  /*8070*/  S2UR UR9, SR_CTAID.Z ;  /* 0x00000000000979c3 */ /* 0x000f300000002700 */
[----:B------:R-:W5:Y:S08]  /*8080*/  LDC.64 R20, c[0x0][0xbd8] ;  /* 0x0002f600ff147b82 */ /* 0x000f700000000a00 */
[----:B------:R-:W-:Y:S01]  /*8090*/  BAR.SYNC.DEFER_BLOCKING 0x1, 0x100 ;  /* 0x0044000000007b1d */ /* 0x000fe20000010000 */
[----:B--2---:R-:W-:-:S07]  /*80a0*/  ISETP.NE.AND P0, PT, R18, 0x1, PT ;  /* 0x000000011200780c */ /* 0x004fce0003f05270 */
[----:B------:R-:W2:Y:S01]  /*80b0*/  S2UR UR8, SR_CTAID.Y ;  /* 0x00000000000879c3 */ /* 0x000ea20000002600 */
[----:B-1----:R-:W-:-:S07]  /*80c0*/  VIADD R4, R4, 0xffffff80 ;  /* 0xffffff8004047836 */ /* 0x002fce0000000000 */
[----:B------:R-:W2:Y:S01]  /*80d0*/  LDC R17, c[0x0][0xc50] ;  /* 0x00031400ff117b82 */ /* 0x000ea20000000800 */
[----:B------:R-:W-:-:S04]  /*80e0*/  SHF.R.S32.HI R5, RZ, 0x1f, R4 ;  /* 0x0000001fff057819 */ /* 0x000fc80000011404 */
[----:B0-----:R-:W-:-:S03]  /*80f0*/  LEA.HI R6, R5, R4, RZ, 0x7 ;  /* 0x0000000405067211 */ /* 0x001fc600078f38ff */
[----:B------:R-:W0:Y:S01]  /*8100*/  @P0 LDC R12, c[0x0][0xbec] ;  /* 0x0002fb00ff0c0b82 */ /* 0x000e220000000800 */
[----:B------:R-:W-:Y:S02]  /*8110*/  LEA.HI R5, R5, R4, RZ, 0x2 ;  /* 0x0000000405057211 */ /* 0x000fe400078f10ff */
[----:B------:R-:W-:Y:S02]  /*8120*/  LOP3.LUT R7, R6, 0xffffff80, RZ, 0xc0, !PT ;  /* 0xffffff8006077812 */ /* 0x000fe400078ec0ff */
[----:B------:R-:W-:-:S03]  /*8130*/  LOP3.LUT R11, R5, 0xfffffffc, RZ, 0xc0, !PT ;  /* 0xfffffffc050b7812 */ /* 0x000fc600078ec0ff */
[C---:B------:R-:W-:Y:S01]  /*8140*/  IMAD.IADD R88, R4.reuse, 0x1, -R7 ;  /* 0x0000000104587824 */ /* 0x040fe200078e0a07 */
[----:B------:R-:W-:Y:S01]  /*8150*/  IADD3 R11, R4, -R11, RZ ;  /* 0x8000000b040b7210 */ /* 0x000fe20007ffe0ff */
[----:B------:R-:W1:Y:S03]  /*8160*/  LDC.64 R22, c[0x0][0xb40] ;  /* 0x0002d000ff167b82 */ /* 0x000e660000000a00 */
[----:B------:R-:W-:-:S04]  /*8170*/  SHF.R.S32.HI R9, RZ, 0x1f, R88 ;  /* 0x0000001fff097819 */ /* 0x000fc80000011458 */
[CC--:B------:R-:W-:Y:S01]  /*8180*/  LEA.HI R89, R9.reuse, R88.reuse, RZ, 0x2 ;  /* 0x0000005809597211 */ /* 0x0c0fe200078f10ff */
[----:B------:R-:W1:Y:S01]  /*8190*/  @P0 LDC R90, c[0x0][0xbec] ;  /* 0x0002fb00ff5a0b82 */ /* 0x000e620000000800 */
[----:B------:R-:W-:Y:S02]  /*81a0*/  LEA.HI R9, R9, R88, RZ, 0x5 ;  /* 0x0000005809097211 */ /* 0x000fe400078f28ff */
[--C-:B------:R-:W-:Y:S02]  /*81b0*/  SHF.R.S32.HI R8, RZ, 0x2, R89.reuse ;  /* 0x00000002ff087819 */ /* 0x100fe40000011459 */
[----:B------:R-:W-:Y:S02]  /*81c0*/  SHF.R.S32.HI R7, RZ, 0x1f, R89 ;  /* 0x0000001fff077819 */ /* 0x000fe40000011459 */
[----:B------:R-:W-:Y:S01]  /*81d0*/  LOP3.LUT R89, R89, 0x7ffffffc, RZ, 0xc0, !PT ;  /* 0x7ffffffc59597812 */ /* 0x000fe200078ec0ff */
[----:B------:R-:W1:Y:S01]  /*81e0*/  @P0 LDC R15, c[0x0][0xbf0] ;  /* 0x0002fc00ff0f0b82 */ /* 0x000e620000000800 */
[----:B------:R-:W-:-:S04]  /*81f0*/  LEA.HI R7, R7, R8, RZ, 0x3 ;  /* 0x0000000807077211 */ /* 0x000fc800078f18ff */
[----:B------:R-:W-:Y:S02]  /*8200*/  LOP3.LUT R5, R7, 0xfffffff8, RZ, 0xc0, !PT ;  /* 0xfffffff807057812 */ /* 0x000fe400078ec0ff */
[----:B------:R-:W-:Y:S01]  /*8210*/  SHF.R.S32.HI R7, RZ, 0x7, R6 ;  /* 0x00000007ff077819 */ /* 0x000fe20000011406 */
[----:B------:R-:W1:Y:S02]  /*8220*/  @P0 LDC R91, c[0x0][0xbf0] ;  /* 0x0002fc00ff5b0b82 */ /* 0x000e640000000800 */
[----:B------:R-:W-:Y:S01]  /*8230*/  IMAD.IADD R5, R8, 0x1, -R5 ;  /* 0x0000000108057824 */ /* 0x000fe200078e0a05 */
[----:B------:R-:W-:Y:S02]  /*8240*/  LEA.HI R8, R11, R11, RZ, 0x1 ;  /* 0x0000000b0b087211 */ /* 0x000fe400078f08ff */
[----:B------:R-:W-:Y:S02]  /*8250*/  LEA.HI R4, R6, R7, RZ, 0x1 ;  /* 0x0000000706047211 */ /* 0x000fe400078f08ff */
[----:B------:R-:W-:-:S02]  /*8260*/  LOP3.LUT R8, R8, 0x1ffffffe, RZ, 0xc0, !PT ;  /* 0x1ffffffe08087812 */ /* 0x000fc400078ec0ff */
[----:B------:R-:W-:Y:S02]  /*8270*/  LOP3.LUT R4, R4, 0x3fffffe, RZ, 0xc0, !PT ;  /* 0x03fffffe04047812 */ /* 0x000fe400078ec0ff */
[----:B------:R-:W-:Y:S01]  /*8280*/  SHF.R.S32.HI R6, RZ, 0x5, R9 ;  /* 0x00000005ff067819 */ /* 0x000fe20000011409 */
[----:B------:R-:W-:Y:S01]  /*8290*/  IMAD.IADD R13, R11, 0x1, -R8 ;  /* 0x000000010b0d7824 */ /* 0x000fe200078e0a08 */
[----:B------:R-:W-:Y:S01]  /*82a0*/  SHF.R.S32.HI R11, RZ, 0x1f, R16 ;  /* 0x0000001fff0b7819 */ /* 0x000fe20000011410 */
[----:B------:R-:W-:Y:S02]  /*82b0*/  IMAD.IADD R4, R7, 0x1, -R4 ;  /* 0x0000000107047824 */ /* 0x000fe400078e0a04 */
[----:B------:R-:W-:Y:S02]  /*82c0*/  IMAD R5, R6, 0x10, R5 ;  /* 0x0000001006057824 */ /* 0x000fe400078e0205 */
[C---:B------:R-:W-:Y:S02]  /*82d0*/  IMAD R7, R11.reuse, UR4, RZ ;  /* 0x000000040b077c24 */ /* 0x040fe4000f8e02ff */
[----:B------:R-:W-:Y:S01]  /*82e0*/  IMAD R11, R11, UR6, RZ ;  /* 0x000000060b0b7c24 */ /* 0x000fe2000f8e02ff */
[----:B------:R-:W-:Y:S01]  /*82f0*/  LEA R8, R4, R5, 0x6 ;  /* 0x0000000504087211 */ /* 0x000fe200078e30ff */
[----:B------:R-:W-:Y:S01]  /*8300*/  IMAD.WIDE.U32 R4, R16, UR4, RZ ;  /* 0x0000000410047c25 */ /* 0x000fe2000f8e00ff */
[----:B----4-:R-:W-:-:S03]  /*8310*/  USHF.R.S32.HI UR4, URZ, 0x1f, UR9 ;  /* 0x0000001f3f047899 */ /* 0x010fc60008011409 */
[C---:B------:R-:W-:Y:S02]  /*8320*/  IMAD R9, R16.reuse, UR5, R7 ;  /* 0x0000000510097c24 */ /* 0x040fe4000f8e0207 */
[----:B------:R-:W-:-:S04]  /*8330*/  IMAD.WIDE.U32 R6, R16, UR6, RZ ;  /* 0x0000000610067c25 */ /* 0x000fc8000f8e00ff */
[----:B------:R-:W-:Y:S02]  /*8340*/  IMAD.IADD R5, R5, 0x1, R9 ;  /* 0x0000000105057824 */ /* 0x000fe400078e0209 */
[C---:B------:R-:W-:Y:S01]  /*8350*/  IMAD R11, R16.reuse, UR7, R11 ;  /* 0x00000007100b7c24 */ /* 0x040fe2000f8e020b */
[----:B------:R-:W-:Y:S01]  /*8360*/  IADD3 R16, -R16, RZ, RZ ;  /* 0x000000ff10107210 */ /* 0x000fe20007ffe1ff */
[----:B------:R-:W-:Y:S01]  /*8370*/  IMAD R9, R13, 0x8, R8 ;  /* 0x000000080d097824 */ /* 0x000fe200078e0208 */
[----:B------:R-:W-:Y:S01]  /*8380*/  ULDC.64 UR6, c[0x0][0xb48] ;  /* 0x0002d20000067ab9 */ /* 0x000fe20000000a00 */
[----:B-----5:R-:W-:Y:S02]  /*8390*/  IMAD R10, R20, UR4, RZ ;  /* 0x00000004140a7c24 */ /* 0x020fe4000f8e02ff */
[----:B---3--:R-:W-:Y:S02]  /*83a0*/  IMAD R9, R19, 0x80, R9 ;  /* 0x0000008013097824 */ /* 0x008fe400078e0209 */
[----:B------:R-:W-:-:S02]  /*83b0*/  IMAD R13, R21, UR9, R10 ;  /* 0x00000009150d7c24 */ /* 0x000fc4000f8e020a */
[----:B--2---:R-:W-:Y:S02]  /*83c0*/  IMAD R21, R17, R16, UR8 ;  /* 0x0000000811157e24 */ /* 0x004fe4000f8e0210 */
[----:B------:R-:W-:-:S03]  /*83d0*/  IMAD.WIDE.U32 R4, R20, UR9, R4 ;  /* 0x0000000914047c25 */ /* 0x000fc6000f8e0004 */
[----:B------:R-:W-:Y:S01]  /*83e0*/  SHF.R.S32.HI R14, RZ, 0x1f, R21 ;  /* 0x0000001fff0e7819 */ /* 0x000fe20000011415 */
[----:B0-----:R-:W-:-:S04]  /*83f0*/  @P0 IMAD.HI.U32 R10, R9, R12, RZ ;  /* 0x0000000c090a0227 */ /* 0x001fc800078e00ff */
[----:B------:R-:W-:Y:S02]  /*8400*/  IMAD.IADD R7, R7, 0x1, R11 ;  /* 0x0000000107077824 */ /* 0x000fe400078e020b */
[----:B------:R-:W-:Y:S02]  /*8410*/  IMAD.IADD R5, R5, 0x1, R13 ;  /* 0x0000000105057824 */ /* 0x000fe400078e020d */
[----:B-1----:R-:W-:Y:S01]  /*8420*/  IMAD R12, R22, UR4, RZ ;  /* 0x00000004160c7c24 */ /* 0x002fe2000f8e02ff */
[----:B------:R-:W-:Y:S01]  /*8430*/  ULDC.64 UR4, c[0x0][0xbe0] ;  /* 0x0002f80000047ab9 */ /* 0x000fe20000000a00 */
[----:B------:R-:W-:-:S04]  /*8440*/  @P0 IMAD.HI.U32 R90, R9, R90, RZ ;  /* 0x0000005a095a0227 */ /* 0x000fc800078e00ff */
[----:B------:R-:W-:Y:S01]  /*8450*/  IMAD.MOV.U32 R11, RZ, RZ, R9 ;  /* 0x000000ffff0b7224 */ /* 0x000fe200078e0009 */
[----:B------:R-:W-:Y:S01]  /*8460*/  @P0 SHF.R.U32.HI R11, RZ, R15, R10 ;  /* 0x0000000fff0b0219 */ /* 0x000fe2000001160a */
[----:B------:R-:W-:Y:S02]  /*8470*/  IMAD R15, R23, UR9, R12 ;  /* 0x00000009170f7c24 */ /* 0x000fe4000f8e020c */
[----:B------:R-:W-:Y:S01]  /*8480*/  IMAD.WIDE.U32 R6, R22, UR9, R6 ;  /* 0x0000000916067c25 */ /* 0x000fe2000f8e0006 */
[----:B------:R-:W-:-:S03]  /*8490*/  ULDC.64 UR8, c[0x0][0xb28] ;  /* 0x0002ca0000087ab9 */ /* 0x000fc60000000a00 */
[----:B------:R-:W-:-:S04]  /*84a0*/  IMAD.WIDE.U32 R4, R21, UR4, R4 ;  /* 0x0000000415047c25 */ /* 0x000fc8000f8e0004 */
[----:B------:R-:W-:Y:S01]  /*84b0*/  IMAD.MOV.U32 R13, RZ, RZ, R9 ;  /* 0x000000ffff0d7224 */ /* 0x000fe200078e0009 */
[----:B------:R-:W-:Y:S01]  /*84c0*/  @P0 SHF.R.U32.HI R13, RZ, R91, R90 ;  /* 0x0000005bff0d0219 */ /* 0x000fe2000001165a */
[C---:B------:R-:W-:Y:S01]  /*84d0*/  IMAD R10, R14.reuse, UR4, RZ ;  /* 0x000000040e0a7c24 */ /* 0x040fe2000f8e02ff */
[----:B------:R-:W-:Y:S01]  /*84e0*/  IADD3 R4, P0, R11, R4, RZ ;  /* 0x000000040b047210 */ /* 0x000fe20007f1e0ff */
[----:B------:R-:W-:Y:S01]  /*84f0*/  IMAD.IADD R7, R7, 0x1, R15 ;  /* 0x0000000107077824 */ /* 0x000fe200078e020f */
[----:B------:R-:W-:Y:S01]  /*8500*/  SHF.R.S32.HI R15, RZ, 0x1f, R11 ;  /* 0x0000001fff0f7819 */ /* 0x000fe2000001140b */
[----:B------:R-:W-:Y:S01]  /*8510*/  IMAD R14, R14, UR6, RZ ;  /* 0x000000060e0e7c24 */ /* 0x000fe2000f8e02ff */
[----:B------:R-:W-:Y:S01]  /*8520*/  IADD3 R11, -R11, RZ, RZ ;  /* 0x000000ff0b0b7210 */ /* 0x000fe20007ffe1ff */
[C---:B------:R-:W-:Y:S01]  /*8530*/  IMAD R12, R21.reuse, UR5, R10 ;  /* 0x00000005150c7c24 */ /* 0x040fe2000f8e020a */
[--C-:B------:R-:W-:Y:S01]  /*8540*/  SHF.R.S32.HI R10, RZ, 0x1f, R13.reuse ;  /* 0x0000001fff0a7819 */ /* 0x100fe2000001140d */
[----:B------:R-:W-:Y:S01]  /*8550*/  IMAD R17, R21, UR7, R14 ;  /* 0x0000000715117c24 */ /* 0x000fe2000f8e020e */
[----:B------:R-:W-:Y:S01]  /*8560*/  ULDC.64 UR4, c[0x0][0xb30] ;  /* 0x0002cc0000047ab9 */ /* 0x000fe20000000a00 */
[----:B------:R-:W-:Y:S01]  /*8570*/  IMAD.MOV R14, RZ, RZ, -R13 ;  /* 0x000000ffff0e7224 */ /* 0x000fe200078e0a0d */
[----:B------:R-:W-:Y:S01]  /*8580*/  IADD3.X R5, R15, R5, R12, P0, !PT ;  /* 0x000000050f057210 */ /* 0x000fe200007fe40c */
[----:B------:R-:W-:-:S02]  /*8590*/  IMAD R10, R10, UR4, RZ ;  /* 0x000000040a0a7c24 */ /* 0x000fc4000f8e02ff */
[----:B------:R-:W-:Y:S02]  /*85a0*/  IMAD R11, R18, R11, R9 ;  /* 0x0000000b120b7224 */ /* 0x000fe400078e0209 */
[----:B------:R-:W-:Y:S01]  /*85b0*/  IMAD.WIDE.U32 R6, R21, UR6, R6 ;  /* 0x0000000615067c25 */ /* 0x000fe2000f8e0006 */
[----:B------:R-:W-:-:S03]  /*85c0*/  ULDC.64 UR6, c[0x0][0xbc8] ;  /* 0x0002f20000067ab9 */ /* 0x000fc60000000a00 */
        /* <DEDUP_REMOVED lines=52> */
[----:B------:R-:W-:Y:S01]  /*8910*/  VIADD R9, R21, 0x28 ;  /* 0x0000002815097836 */ /* 0x000fe20000000000 */
[----:B------:R-:W-:Y:S01]  /*8920*/  ISETP.GE.AND P0, PT, R3, UR4, PT ;  /* 0x0000000403007c0c */ /* 0x000fe2000bf06270 */
[C---:B------:R-:W-:Y:S01]  /*8930*/  VIADD R10, R21.reuse, 0x30 ;  /* 0x00000030150a7836 */ /* 0x040fe20000000000 */
        /* <DEDUP_REMOVED lines=13> */
[----:B------:R-:W-:Y:S01]  /*8a10*/  @!P0 LOP3.LUT R3, R3, 0xfffffffe, RZ, 0xc0, !PT ;  /* 0xfffffffe03038812 */ /* 0x000fe200078ec0ff */
[--C-:B------:R-:W-:Y:S01]  /*8a20*/  @!P3 IMAD.WIDE R6, R7, 0x4, R16.reuse ;  /* 0x000000040706b825 */ /* 0x100fe200078e0210 */
[----:B------:R-:W-:Y:S02]  /*8a30*/  ISETP.GE.AND P2, PT, R0, UR4, PT ;  /* 0x0000000400007c0c */ /* 0x000fe4000bf46270 */
[----:B------:R-:W-:Y:S02]  /*8a40*/  @!P1 LEA.HI R8, R8, R8, RZ, 0x1 ;  /* 0x0000000808089211 */ /* 0x000fe400078f08ff */
[----:B------:R1:W-:Y:S01]  /*8a50*/  @!P3 ST.E.64 desc[UR36][R6.64], R28 ;  /* 0x0000001c0600b985 */ /* 0x0003e2000c101b24 */
[----:B------:R-:W-:Y:S01]  /*8a60*/  ISETP.GE.AND P3, PT, R9, UR4, PT ;  /* 0x0000000409007c0c */ /* 0x000fe2000bf66270 */
[----:B0-----:R-:W-:Y:S01]  /*8a70*/  @!P0 IMAD.WIDE R4, R3, 0x4, R16 ;  /* 0x0000000403048825 */ /* 0x001fe200078e0210 */
[----:B------:R-:W-:Y:S02]  /*8a80*/  @!P4 LEA.HI R10, R10, R10, RZ, 0x1 ;  /* 0x0000000a0a0ac211 */ /* 0x000fe400078f08ff */
[----:B------:R-:W-:-:S02]  /*8a90*/  @!P6 LEA.HI R12, R12, R12, RZ, 0x1 ;  /* 0x0000000c0c0ce211 */ /* 0x000fc400078f08ff */
[----:B------:R0:W-:Y:S01]  /*8aa0*/  @!P0 ST.E.64 desc[UR36][R4.64], R32 ;  /* 0x0000002004008985 */ /* 0x0001e2000c101b24 */
[----:B------:R-:W-:Y:S02]  /*8ab0*/  IADD3 R15, R21, 0x60, RZ ;  /* 0x00000060150f7810 */ /* 0x000fe40007ffe0ff */
[----:B------:R-:W-:-:S04]  /*8ac0*/  @!P2 LEA.HI R0, R0, R0, RZ, 0x1 ;  /* 0x000000000000a211 */ /* 0x000fc800078f08ff */
[----:B------:R-:W-:Y:S02]  /*8ad0*/  @!P3 LEA.HI R3, R9, R9, RZ, 0x1 ;  /* 0x000000090903b211 */ /* 0x000fe400078f08ff */
[----:B-1----:R-:W-:Y:S02]  /*8ae0*/  @!P1 LOP3.LUT R7, R8, 0xfffffffe, RZ, 0xc0, !PT ;  /* 0xfffffffe08079812 */ /* 0x002fe400078ec0ff */
[----:B------:R-:W-:Y:S02]  /*8af0*/  @!P2 LOP3.LUT R9, R0, 0xfffffffe, RZ, 0xc0, !PT ;  /* 0xfffffffe0009a812 */ /* 0x000fe400078ec0ff */
[----:B------:R-:W-:Y:S01]  /*8b00*/  @!P3 LOP3.LUT R3, R3, 0xfffffffe, RZ, 0xc0, !PT ;  /* 0xfffffffe0303b812 */ /* 0x000fe200078ec0ff */
[--C-:B------:R-:W-:Y:S01]  /*8b10*/  @!P1 IMAD.WIDE R6, R7, 0x4, R16.reuse ;  /* 0x0000000407069825 */ /* 0x100fe200078e0210 */
[----:B------:R-:W-:Y:S02]  /*8b20*/  @!P5 LEA.HI R0, R11, R11, RZ, 0x1 ;  /* 0x0000000b0b00d211 */ /* 0x000fe400078f08ff */
[----:B------:R-:W-:Y:S01]  /*8b30*/  @!P4 LOP3.LUT R11, R10, 0xfffffffe, RZ, 0xc0, !PT ;  /* 0xfffffffe0a0bc812 */ /* 0x000fe200078ec0ff */
[--C-:B0-----:R-:W-:Y:S01]  /*8b40*/  @!P3 IMAD.WIDE R4, R3, 0x4, R16.reuse ;  /* 0x000000040304b825 */ /* 0x101fe200078e0210 */
[----:B------:R-:W-:Y:S01]  /*8b50*/  @!P5 LOP3.LUT R13, R0, 0xfffffffe, RZ, 0xc0, !PT ;  /* 0xfffffffe000dd812 */ /* 0x000fe200078ec0ff */
[----:B------:R0:W-:Y:S01]  /*8b60*/  @!P1 ST.E.64 desc[UR36][R6.64], R36 ;  /* 0x0000002406009985 */ /* 0x0001e2000c101b24 */
[----:B------:R-:W-:Y:S01]  /*8b70*/  @!P6 LOP3.LUT R3, R12, 0xfffffffe, RZ, 0xc0, !PT ;  /* 0xfffffffe0c03e812 */ /* 0x000fe200078ec0ff */
[----:B------:R-:W-:-:S04]  /*8b80*/  @!P2 IMAD.WIDE R8, R9, 0x4, R16 ;  /* 0x000000040908a825 */ /* 0x000fc800078e0210 */
[----:B------:R-:W-:Y:S01]  /*8b90*/  VIADD R0, R21, 0x48 ;  /* 0x0000004815007836 */ /* 0x000fe20000000000 */
[----:B------:R-:W-:Y:S01]  /*8ba0*/  @!P2 ST.E.64 desc[UR36][R8.64], R40 ;  /* 0x000000280800a985 */ /* 0x000fe2000c101b24 */
[----:B------:R-:W-:-:S03]  /*8bb0*/  ISETP.GE.AND P2, PT, R14, UR4, PT ;  /* 0x000000040e007c0c */ /* 0x000fc6000bf46270 */
[----:B------:R1:W-:Y:S01]  /*8bc0*/  @!P3 ST.E.64 desc[UR36][R4.64], R44 ;  /* 0x0000002c0400b985 */ /* 0x0003e2000c101b24 */
[----:B------:R-:W-:Y:S01]  /*8bd0*/  ISETP.GE.AND P0, PT, R0, UR4, PT ;  /* 0x0000000400007c0c */ /* 0x000fe2000bf06270 */
[----:B0-----:R-:W-:Y:S01]  /*8be0*/  @!P4 IMAD.WIDE R6, R11, 0x4, R16 ;  /* 0x000000040b06c825 */ /* 0x001fe200078e0210 */
[----:B------:R-:W-:-:S03]  /*8bf0*/  ISETP.GE.AND P3, PT, R15, UR4, PT ;  /* 0x000000040f007c0c */ /* 0x000fc6000bf66270 */
[--C-:B------:R-:W-:Y:S01]  /*8c00*/  @!P5 IMAD.WIDE R10, R13, 0x4, R16.reuse ;  /* 0x000000040d0ad825 */ /* 0x100fe200078e0210 */
[----:B------:R-:W-:Y:S03]  /*8c10*/  @!P4 ST.E.64 desc[UR36][R6.64], R48 ;  /* 0x000000300600c985 */ /* 0x000fe6000c101b24 */
[----:B------:R-:W-:Y:S01]  /*8c20*/  @!P2 LEA.HI R14, R14, R14, RZ, 0x1 ;  /* 0x0000000e0e0ea211 */ /* 0x000fe200078f08ff */
[----:B------:R-:W-:Y:S01]  /*8c30*/  @!P6 IMAD.WIDE R12, R3, 0x4, R16 ;  /* 0x00000004030ce825 */ /* 0x000fe200078e0210 */
[----:B------:R0:W-:Y:S02]  /*8c40*/  @!P5 ST.E.64 desc[UR36][R10.64], R52 ;  /* 0x000000340a00d985 */ /* 0x0001e4000c101b24 */
[----:B------:R-:W-:Y:S01]  /*8c50*/  @!P0 LEA.HI R0, R0, R0, RZ, 0x1 ;  /* 0x0000000000008211 */ /* 0x000fe200078f08ff */
[C---:B------:R-:W-:Y:S01]  /*8c60*/  VIADD R3, R21.reuse, 0x50 ;  /* 0x0000005015037836 */ /* 0x040fe20000000000 */
[----:B------:R2:W-:Y:S01]  /*8c70*/  @!P6 ST.E.64 desc[UR36][R12.64], R56 ;  /* 0x000000380c00e985 */ /* 0x0005e2000c101b24 */
[----:B-1----:R-:W-:Y:S01]  /*8c80*/  VIADD R5, R21, 0x78 ;  /* 0x0000007815057836 */ /* 0x002fe20000000000 */
[----:B------:R-:W-:Y:S01]  /*8c90*/  @!P3 LEA.HI R15, R15, R15, RZ, 0x1 ;  /* 0x0000000f0f0fb211 */ /* 0x000fe200078f08ff */
[----:B------:R-:W-:Y:S01]  /*8ca0*/  VIADD R8, R21, 0x68 ;  /* 0x0000006815087836 */ /* 0x000fe20000000000 */
[----:B------:R-:W-:Y:S01]  /*8cb0*/  ISETP.GE.AND P1, PT, R3, UR4, PT ;  /* 0x0000000403007c0c */ /* 0x000fe2000bf26270 */
[----:B------:R-:W-:Y:S01]  /*8cc0*/  VIADD R9, R21, 0x70 ;  /* 0x0000007015097836 */ /* 0x000fe20000000000 */
[----:B------:R-:W-:-:S02]  /*8cd0*/  ISETP.GE.AND P6, PT, R5, UR4, PT ;  /* 0x0000000405007c0c */ /* 0x000fc4000bfc6270 */
[----:B------:R-:W-:Y:S02]  /*8ce0*/  ISETP.GE.AND P4, PT, R8, UR4, PT ;  /* 0x0000000408007c0c */ /* 0x000fe4000bf86270 */
[----:B------:R-:W-:Y:S02]  /*8cf0*/  ISETP.GE.AND P5, PT, R9, UR4, PT ;  /* 0x0000000409007c0c */ /* 0x000fe4000bfa6270 */
[----:B0-----:R-:W-:-:S05]  /*8d00*/  @!P3 LOP3.LUT R11, R15, 0xfffffffe, RZ, 0xc0, !PT ;  /* 0xfffffffe0f0bb812 */ /* 0x001fca00078ec0ff */
[----:B------:R-:W-:Y:S01]  /*8d10*/  @!P1 LEA.HI R3, R3, R3, RZ, 0x1 ;  /* 0x0000000303039211 */ /* 0x000fe200078f08ff */
[----:B------:R-:W-:Y:S01]  /*8d20*/  @!P3 IMAD.WIDE R10, R11, 0x4, R16 ;  /* 0x000000040b0ab825 */ /* 0x000fe200078e0210 */
[----:B------:R-:W-:Y:S02]  /*8d30*/  @!P6 LEA.HI R6, R5, R5, RZ, 0x1 ;  /* 0x000000050506e211 */ /* 0x000fe400078f08ff */
[----:B------:R-:W-:Y:S02]  /*8d40*/  @!P4 LEA.HI R8, R8, R8, RZ, 0x1 ;  /* 0x000000080808c211 */ /* 0x000fe400078f08ff */
[----:B------:R-:W-:Y:S02]  /*8d50*/  @!P5 LEA.HI R4, R9, R9, RZ, 0x1 ;  /* 0x000000090904d211 */ /* 0x000fe400078f08ff */
[----:B------:R-:W-:Y:S02]  /*8d60*/  @!P0 LOP3.LUT R5, R0, 0xfffffffe, RZ, 0xc0, !PT ;  /* 0xfffffffe00058812 */ /* 0x000fe400078ec0ff */
[----:B------:R-:W-:-:S02]  /*8d70*/  @!P1 LOP3.LUT R3, R3, 0xfffffffe, RZ, 0xc0, !PT ;  /* 0xfffffffe03039812 */ /* 0x000fc400078ec0ff */
[----:B------:R-:W-:Y:S02]  /*8d80*/  @!P2 LOP3.LUT R9, R14, 0xfffffffe, RZ, 0xc0, !PT ;  /* 0xfffffffe0e09a812 */ /* 0x000fe400078ec0ff */
[----:B--2---:R-:W-:Y:S02]  /*8d90*/  @!P4 LOP3.LUT R13, R8, 0xfffffffe, RZ, 0xc0, !PT ;  /* 0xfffffffe080dc812 */ /* 0x004fe400078ec0ff */
        /* <DEDUP_REMOVED lines=15> */
.L_x_2226:
[----:B------:R-:W-:Y:S05]  /*8e90*/  BSYNC B0 ;  /* 0x0000000000007941 */ /* 0x000fea0003800000 */
.L_x_2225:
        /* <DEDUP_REMOVED lines=10> */
[----:B------:R-:W-:Y:S01]  /*8f40*/  VIADD R9, R21, 0x20 ;  /* 0x0000002015097836 */ /* 0x000fe20000000000 */
[----:B------:R-:W-:Y:S01]  /*8f50*/  ISETP.GE.AND P6, PT, R3, UR4, PT ;  /* 0x0000000403007c0c */ /* 0x000fe2000bfc6270 */
[C---:B------:R-:W-:Y:S01]  /*8f60*/  VIADD R11, R21.reuse, 0x30 ;  /* 0x00000030150b7836 */ /* 0x040fe20000000000 */
[C---:B------:R-:W-:Y:S01]  /*8f70*/  IADD3 R10, R21.reuse, 0x28, RZ ;  /* 0x00000028150a7810 */ /* 0x040fe20007ffe0ff */
[----:B------:R-:W-:Y:S01]  /*8f80*/  VIADD R12, R21, 0x38 ;  /* 0x00000038150c7836 */ /* 0x000fe20000000000 */
[----:B------:R-:W-:Y:S01]  /*8f90*/  ISETP.GE.AND P4, PT, R9, UR4, PT ;  /* 0x0000000409007c0c */ /* 0x000fe2000bf86270 */
[C---:B---3--:R-:W-:Y:S01]  /*8fa0*/  VIADD R16, R21.reuse, 0x40 ;  /* 0x0000004015107836 */ /* 0x048fe20000000000 */
[----:B------:R-:W-:Y:S01]  /*8fb0*/  ISETP.GE.AND P3, PT, R10, UR4, PT ;  /* 0x000000040a007c0c */ /* 0x000fe2000bf66270 */
[----:B0-----:R-:W-:Y:S01]  /*8fc0*/  VIADD R20, R21, 0x70 ;  /* 0x0000007015147836 */ /* 0x001fe20000000000 */
        /* <DEDUP_REMOVED lines=10> */
[----:B------:R-:W-:Y:S01]  /*9070*/  @!P3 LEA.HI R10, R10, R10, RZ, 0x1 ;  /* 0x0000000a0a0ab211 */ /* 0x000fe200078f08ff */
[--C-:B------:R-:W-:Y:S01]  /*9080*/  @!P6 IMAD.WIDE R6, R7, 0x4, R14.reuse ;  /* 0x000000040706e825 */ /* 0x100fe200078e020e */
[----:B------:R-:W-:Y:S02]  /*9090*/  @!P2 LEA.HI R0, R11, R11, RZ, 0x1 ;  /* 0x0000000b0b00a211 */ /* 0x000fe400078f08ff */
[----:B------:R-:W-:Y:S01]  /*90a0*/  @!P0 LEA.HI R8, R8, R8, RZ, 0x1 ;  /* 0x0000000808088211 */ /* 0x000fe200078f08ff */
[----:B0-----:R-:W-:Y:S01]  /*90b0*/  @!P5 IMAD.WIDE R4, R3, 0x4, R14 ;  /* 0x000000040304d825 */ /* 0x001fe200078e020e */
[----:B------:R-:W-:Y:S02]  /*90c0*/  @!P1 LEA.HI R12, R12, R12, RZ, 0x1 ;  /* 0x0000000c0c0c9211 */ /* 0x000fe400078f08ff */
[----:B------:R-:W-:Y:S02]  /*90d0*/  @!P0 LOP3.LUT R3, R8, 0xfffffffe, RZ, 0xc0, !PT ;  /* 0xfffffffe08038812 */ /* 0x000fe400078ec0ff */
[----:B------:R-:W-:Y:S01]  /*90e0*/  @!P4 LOP3.LUT R9, R9, 0xfffffffe, RZ, 0xc0, !PT ;  /* 0xfffffffe0909c812 */ /* 0x000fe200078ec0ff */
[----:B------:R0:W-:Y:S01]  /*90f0*/  @!P5 ST.E.64 desc[UR36][R4.64], R30 ;  /* 0x0000001e0400d985 */ /* 0x0001e2000c101b24 */
[----:B------:R-:W-:-:S02]  /*9100*/  @!P3 LOP3.LUT R11, R10, 0xfffffffe, RZ, 0xc0, !PT ;  /* 0xfffffffe0a0bb812 */ /* 0x000fc400078ec0ff */
[----:B------:R-:W-:Y:S01]  /*9110*/  @!P2 LOP3.LUT R13, R0, 0xfffffffe, RZ, 0xc0, !PT ;  /* 0xfffffffe000da812 */ /* 0x000fe200078ec0ff */
[----:B------:R1:W-:Y:S01]  /*9120*/  @!P6 ST.E.64 desc[UR36][R6.64], R34 ;  /* 0x000000220600e985 */ /* 0x0003e2000c101b24 */
[----:B----4-:R-:W-:Y:S01]  /*9130*/  @!P1 LOP3.LUT R17, R12, 0xfffffffe, RZ, 0xc0, !PT ;  /* 0xfffffffe0c119812 */ /* 0x010fe200078ec0ff */
[C---:B------:R-:W-:Y:S01]  /*9140*/  VIADD R0, R21.reuse, 0x50 ;  /* 0x0000005015007836 */ /* 0x040fe20000000000 */
[C---:B------:R-:W-:Y:S02]  /*9150*/  IADD3 R18, R21.reuse, 0x48, RZ ;  /* 0x0000004815127810 */ /* 0x040fe40007ffe0ff */
[----:B------:R-:W-:Y:S02]  /*9160*/  ISETP.GE.AND P5, PT, R16, UR4, PT ;  /* 0x0000000410007c0c */ /* 0x000fe4000bfa6270 */
[----:B------:R-:W-:Y:S02]  /*9170*/  ISETP.GE.AND P6, PT, R18, UR4, PT ;  /* 0x0000000412007c0c */ /* 0x000fe4000bfc6270 */
[----:B------:R-:W-:Y:S01]  /*9180*/  IADD3 R19, R21, 0x68, RZ ;  /* 0x0000006815137810 */ /* 0x000fe20007ffe0ff */
        /* <DEDUP_REMOVED lines=9> */
[----:B------:R-:W-:-:S02]  /*9220*/  ISETP.GE.AND P3, PT, R19, UR4, PT ;  /* 0x0000000413007c0c */ /* 0x000fc4000bf66270 */
[----:B------:R-:W-:Y:S01]  /*9230*/  @!P1 IMAD.WIDE R12, R17, 0x4, R14 ;  /* 0x00000004110c9825 */ /* 0x000fe200078e020e */
[----:B------:R3:W-:Y:S01]  /*9240*/  @!P2 ST.E.64 desc[UR36][R10.64], R50 ;  /* 0x000000320a00a985 */ /* 0x0007e2000c101b24 */
[----:B------:R-:W-:Y:S02]  /*9250*/  @!P5 LEA.HI R16, R16, R16, RZ, 0x1 ;  /* 0x000000101010d211 */ /* 0x000fe400078f08ff */
[C---:B------:R-:W-:Y:S01]  /*9260*/  VIADD R3, R21.reuse, 0x58 ;  /* 0x0000005815037836 */ /* 0x040fe20000000000 */
[----:B------:R4:W-:Y:S01]  /*9270*/  @!P1 ST.E.64 desc[UR36][R12.64], R54 ;  /* 0x000000360c009985 */ /* 0x0009e2000c101b24 */
[C---:B------:R-:W-:Y:S01]  /*9280*/  VIADD R17, R21.reuse, 0x60 ;  /* 0x0000006015117836 */ /* 0x040fe20000000000 */
[----:B------:R-:W-:Y:S01]  /*9290*/  @!P6 LEA.HI R18, R18, R18, RZ, 0x1 ;  /* 0x000000121212e211 */ /* 0x000fe200078f08ff */
        /* <DEDUP_REMOVED lines=10> */
[----:B--2---:R-:W-:Y:S01]  /*9340*/  @!P1 LEA.HI R8, R3, R3, RZ, 0x1 ;  /* 0x0000000303089211 */ /* 0x004fe200078f08ff */
[----:B------:R0:W-:Y:S01]  /*9350*/  @!P5 ST.E.64 desc[UR36][R4.64], R58 ;  /* 0x0000003a0400d985 */ /* 0x0001e2000c101b24 */
[----:B------:R-:W-:-:S02]  /*9360*/  @!P2 LEA.HI R17, R17, R17, RZ, 0x1 ;  /* 0x000000111111a211 */ /* 0x000fc400078f08ff */
[----:B------:R-:W-:Y:S01]  /*9370*/  @!P0 LOP3.LUT R3, R0, 0xfffffffe, RZ, 0xc0, !PT ;  /* 0xfffffffe00038812 */ /* 0x000fe200078ec0ff */
[----:B------:R1:W-:Y:S01]  /*9380*/  @!P6 ST.E.64 desc[UR36][R6.64], R62 ;  /* 0x0000003e0600e985 */ /* 0x0003e2000c101b24 */
[----:B------:R-:W-:Y:S02]  /*9390*/  @!P1 LOP3.LUT R9, R8, 0xfffffffe, RZ, 0xc0, !PT ;  /* 0xfffffffe08099812 */ /* 0x000fe400078ec0ff */
[----:B------:R-:W-:Y:S02]  /*93a0*/  @!P2 LOP3.LUT R17, R17, 0xfffffffe, RZ, 0xc0, !PT ;  /* 0xfffffffe1111a812 */ /* 0x000fe400078ec0ff */
[----:B---3--:R-:W-:Y:S02]  /*93b0*/  @!P3 LOP3.LUT R11, R19, 0xfffffffe, RZ, 0xc0, !PT ;  /* 0xfffffffe130bb812 */ /* 0x008fe400078ec0ff */
        /* <DEDUP_REMOVED lines=18> */
.L_x_2224:
[----:B------:R-:W1:Y:S02]  /*94e0*/  S2R R0, SR_TID.X ;  /* 0x0000000000007919 */ /* 0x000e640000002100 */
[----:B-1----:R-:W-:-:S05]  /*94f0*/  VIADD R3, R0, 0xffffff80 ;  /* 0xffffff8000037836 */ /* 0x002fca0000000000 */
[----:B------:R-:W-:-:S13]  /*9500*/  ISETP.GT.AND P0, PT, R3, 0x7f, PT ;  /* 0x0000007f0300780c */ /* 0x000fda0003f04270 */
[----:B------:R-:W-:Y:S05]  /*9510*/  @P0 BRA `(.L_x_2185) ;  /* 0x0000003c00800947 */ /* 0x000fea0003800000 */
[----:B------:R-:W1:Y:S01]  /*9520*/  S2R R3, SR_CTAID.X ;  /* 0x0000000000037919 */ /* 0x000e620000002500 */
[----:B------:R-:W2:Y:S01]  /*9530*/  LDC R8, c[0x0][0xbe8] ;  /* 0x0002fa00ff087b82 */ /* 0x000ea20000000800 */
[----:B------:R-:W-:Y:S01]  /*9540*/  ULDC UR4, c[0x0][0xa88] ;  /* 0x0002a20000047ab9 */ /* 0x000fe20000000800 */
[----:B-1----:R-:W-:Y:S01]  /*9550*/  LEA R0, R3, R0, 0x7 ;  /* 0x0000000003007211 */ /* 0x002fe200078e38ff */
[----:B--2---:R-:W-:-:S04]  /*9560*/  IMAD R3, R8, UR4, RZ ;  /* 0x0000000408037c24 */ /* 0x004fc8000f8e02ff */
[----:B------:R-:W-:-:S05]  /*9570*/  VIADD R0, R0, 0xffffff80 ;  /* 0xffffff8000007836 */ /* 0x000fca0000000000 */
[----:B------:R-:W-:-:S13]  /*9580*/  ISETP.GE.AND P0, PT, R0, R3, PT ;  /* 0x000000030000720c */ /* 0x000fda0003f06270 */
[----:B------:R-:W-:Y:S05]  /*9590*/  @P0 BRA `(.L_x_2185) ;  /* 0x0000003c00600947 */ /* 0x000fea0003800000 */
[----:B------:R-:W-:Y:S01]  /*95a0*/  ISETP.NE.AND P0, PT, R8, 0x1, PT ;  /* 0x000000010800780c */ /* 0x000fe20003f05270 */
[----:B------:R-:W1:Y:S01]  /*95b0*/  S2UR UR4, SR_CTAID.Z ;  /* 0x00000000000479c3 */ /* 0x000e620000002700 */
[----:B------:R-:W-:Y:S01]  /*95c0*/  SHF.R.S32.HI R3, RZ, 0x1f, R16 ;  /* 0x0000001fff037819 */ /* 0x000fe20000011410 */
[----:B------:R-:W-:Y:S02]  /*95d0*/  ULDC.64 UR6, c[0x0][0xbd0] ;  /* 0x0002f40000067ab9 */ /* 0x000fe40000000a00 */
[----:B------:R-:W-:-:S04]  /*95e0*/  IMAD.WIDE.U32 R4, R16, UR6, RZ ;  /* 0x0000000610047c25 */ /* 0x000fc8000f8e00ff */
[----:B------:R-:W2:Y:S01]  /*95f0*/  LDC.64 R12, c[0x0][0xbd8] ;  /* 0x0002f600ff0c7b82 */ /* 0x000ea20000000a00 */
[----:B------:R-:W-:-:S04]  /*9600*/  IMAD R3, R3, UR6, RZ ;  /* 0x0000000603037c24 */ /* 0x000fc8000f8e02ff */
[----:B------:R-:W-:Y:S02]  /*9610*/  IMAD R3, R16, UR7, R3 ;  /* 0x0000000710037c24 */ /* 0x000fe4000f8e0203 */
[----:B------:R-:W-:Y:S01]  /*9620*/  IMAD.MOV R16, RZ, RZ, -R16 ;  /* 0x000000ffff107224 */ /* 0x000fe200078e0a10 */
[----:B------:R-:W0:Y:S01]  /*9630*/  @P0 LDC R9, c[0x0][0xbec] ;  /* 0x0002fb00ff090b82 */ /* 0x000e220000000800 */
[----:B------:R-:W-:Y:S01]  /*9640*/  IMAD.IADD R5, R5, 0x1, R3 ;  /* 0x0000000105057824 */ /* 0x000fe200078e0203 */
[----:B------:R-:W-:-:S06]  /*9650*/  MOV R3, R0 ;  /* 0x0000000000037202 */ /* 0x000fcc0000000f00 */
[----:B------:R-:W3:Y:S01]  /*9660*/  S2UR UR8, SR_CTAID.Y ;  /* 0x00000000000879c3 */ /* 0x000ee20000002600 */
[----:B-1----:R-:W-:-:S07]  /*9670*/  USHF.R.S32.HI UR5, URZ, 0x1f, UR4 ;  /* 0x0000001f3f057899 */ /* 0x002fce0008011404 */
[----:B------:R-:W3:Y:S01]  /*9680*/  LDC R7, c[0x0][0xc50] ;  /* 0x00031400ff077b82 */ /* 0x000ee20000000800 */
[C---:B--2---:R-:W-:Y:S02]  /*9690*/  IMAD R10, R12.reuse, UR5, RZ ;  /* 0x000000050c0a7c24 */ /* 0x044fe4000f8e02ff */
[----:B------:R-:W-:-:S04]  /*96a0*/  IMAD.WIDE.U32 R4, R12, UR4, R4 ;  /* 0x000000040c047c25 */ /* 0x000fc8000f8e0004 */
[----:B------:R-:W-:Y:S01]  /*96b0*/  IMAD R13, R13, UR4, R10 ;  /* 0x000000040d0d7c24 */ /* 0x000fe2000f8e020a */
[----:B------:R-:W1:Y:S01]  /*96c0*/  @P0 LDC R11, c[0x0][0xbf0] ;  /* 0x0002fc00ff0b0b82 */ /* 0x000e620000000800 */
[----:B0-----:R-:W-:Y:S01]  /*96d0*/  @P0 IMAD.HI.U32 R6, R0, R9, RZ ;  /* 0x0000000900060227 */ /* 0x001fe200078e00ff */
[----:B------:R-:W-:-:S03]  /*96e0*/  ULDC.64 UR4, c[0x0][0xbe0] ;  /* 0x0002f80000047ab9 */ /* 0x000fc60000000a00 */
[----:B------:R-:W-:Y:S02]  /*96f0*/  IMAD.IADD R5, R13, 0x1, R5 ;  /* 0x000000010d057824 */ /* 0x000fe400078e0205 */
[----:B---3--:R-:W-:-:S04]  /*9700*/  IMAD R9, R7, R16, UR8 ;  /* 0x0000000807097e24 */ /* 0x008fc8000f8e0210 */
[----:B------:R-:W-:Y:S01]  /*9710*/  IMAD.WIDE.U32 R4, R9, UR4, R4 ;  /* 0x0000000409047c25 */ /* 0x000fe2000f8e0004 */
[----:B-1----:R-:W-:Y:S02]  /*9720*/  @P0 SHF.R.U32.HI R3, RZ, R11, R6 ;  /* 0x0000000bff030219 */ /* 0x002fe40000011606 */
[----:B------:R-:W-:Y:S02]  /*9730*/  SHF.R.S32.HI R6, RZ, 0x1f, R9 ;  /* 0x0000001fff067819 */ /* 0x000fe40000011409 */
[----:B------:R-:W-:Y:S01]  /*9740*/  IADD3 R4, P0, R3, R4, RZ ;  /* 0x0000000403047210 */ /* 0x000fe20007f1e0ff */
[----:B------:R-:W-:Y:S02]  /*9750*/  IMAD.MOV R7, RZ, RZ, -R3 ;  /* 0x000000ffff077224 */ /* 0x000fe400078e0a03 */
[----:B------:R-:W-:Y:S02]  /*9760*/  IMAD R6, R6, UR4, RZ ;  /* 0x0000000406067c24 */ /* 0x000fe4000f8e02ff */
[----:B------:R-:W-:-:S02]  /*9770*/  IMAD R7, R8, R7, R0 ;  /* 0x0000000708077224 */ /* 0x000fc400078e0200 */
[----:B------:R-:W-:Y:S01]  /*9780*/  IMAD R6, R9, UR5, R6 ;  /* 0x0000000509067c24 */ /* 0x000fe2000f8e0206 */
[----:B------:R-:W-:Y:S01]  /*9790*/  SHF.R.S32.HI R9, RZ, 0x1f, R3 ;  /* 0x0000001fff097819 */ /* 0x000fe20000011403 */
[----:B------:R-:W-:Y:S01]  /*97a0*/  ULDC.64 UR4, c[0x0][0xbc8] ;  /* 0x0002f20000047ab9 */ /* 0x000fe20000000a00 */
        /* <DEDUP_REMOVED lines=8> */
[----:B------:R-:W-:Y:S02]  /*9830*/  LEA.HI.X R7, R4, UR5, R3, 0x2, P0 ;  /* 0x0000000504077c11 */ /* 0x000fe400080f1403 */
[----:B------:R-:W-:-:S05]  /*9840*/  MOV R3, 0xff800000 ;  /* 0xff80000000037802 */ /* 0x000fca0000000f00 */
[----:B------:R1:W-:Y:S01]  /*9850*/  STG.E desc[UR36][R6.64], R3 ;  /* 0x0000000306007986 */ /* 0x0003e2000c101924 */
[----:B------:R-:W-:Y:S05]  /*9860*/  BRA `(.L_x_2185) ;  /* 0x0000003800ac7947 */ /* 0x000fea0003800000 */
.L_x_2183:
        /* <DEDUP_REMOVED lines=18> */
.L_x_2227:
[----:B------:R-:W-:Y:S01]  /*9990*/  ULDC UR44, c[0x0][0xc50] ;  /* 0x00031400002c7ab9 */ /* 0x000fe20000000800 */
[----:B------:R-:W-:Y:S01]  /*99a0*/  UMOV UR41, UR6 ;  /* 0x0000000600297c82 */ /* 0x000fe20008000000 */
[----:B------:R-:W-:-:S11]  /*99b0*/  UISETP.NE.AND UP0, UPT, UR44, 0x1, UPT ;  /* 0x000000012c00788c */ /* 0x000fd6000bf05270 */
[----:B------:R-:W-:Y:S01]  /*99c0*/  @UP0 ULDC UR4, c[0x0][0xc54] ;  /* 0x0003150000040ab9 */ /* 0x000fe20000000800 */
[----:B------:R-:W-:Y:S01]  /*99d0*/  @UP0 ULDC UR7, c[0x0][0xc58] ;  /* 0x0003160000070ab9 */ /* 0x000fe20000000800 */
[----:B------:R-:W-:-:S04]  /*99e0*/  UIMAD.WIDE.U32 UR4, UR6, UR4, URZ ;  /* 0x00000004060472a5 */ /* 0x000fc8000f8e003f */
[----:B------:R-:W-:-:S12]  /*99f0*/  @UP0 USHF.R.U32.HI UR41, URZ, UR7, UR5 ;  /* 0x000000073f290299 */ /* 0x000fd80008011605 */
.L_x_2228:
        /* <DEDUP_REMOVED lines=8> */
[----:B------:R-:W-:Y:S01]  /*9a80*/  ULDC UR4, c[0x0][0x448] ;  /* 0x0001120000047ab9 */ /* 0x000fe20000000800 */
[----:B------:R-:W-:Y:S01]  /*9a90*/  ULDC UR7, c[0x0][0x2f0] ;  /* 0x0000bc0000077ab9 */ /* 0x000fe20000000800 */
[----:B------:R-:W-:-:S05]  /*9aa0*/  MOV R30, RZ ;  /* 0x000000ff001e7202 */ /* 0x000fca0000000f00 */
[----:B------:R-:W1:Y:S01]  /*9ab0*/  S2UR UR48, SR_CTAID.X ;  /* 0x00000000003079c3 */ /* 0x000e620000002500 */
[----:B------:R-:W-:Y:S01]  /*9ac0*/  UISETP.NE.AND UP1, UPT, UR4, 0x1, UPT ;  /* 0x000000010400788c */ /* 0x000fe2000bf25270 */
[----:B------:R-:W-:Y:S02]  /*9ad0*/  ULDC UR8, c[0x0][0x288] ;  /* 0x0000a20000087ab9 */ /* 0x000fe40000000800 */
[----:B------:R-:W-:Y:S02]  /*9ae0*/  ULDC.64 UR4, c[0x0][0x418] ;  /* 0x0001060000047ab9 */ /* 0x000fe40000000a00 */
[----:B------:R-:W-:-:S03]  /*9af0*/  UISETP.NE.U32.AND UP0, UPT, UR4, URZ, UPT ;  /* 0x0000003f0400728c */ /* 0x000fc6000bf05070 */
[----:B------:R-:W-:Y:S01]  /*9b00*/  ULDC UR4, c[0x0][0x424] ;  /* 0x0001090000047ab9 */ /* 0x000fe20000000800 */
[----:B------:R-:W-:-:S03]  /*9b10*/  UISETP.NE.AND.EX UP0, UPT, UR5, URZ, UPT, UP0 ;  /* 0x0000003f0500728c */ /* 0x000fc6000bf05300 */
[----:B------:R-:W-:Y:S01]  /*9b20*/  @UP1 ULDC UR5, c[0x0][0x44c] ;  /* 0x0001130000051ab9 */ /* 0x000fe20000000800 */
[----:B0-----:R-:W-:Y:S01]  /*9b30*/  ISETP.NE.U32.AND P0, PT, R4, RZ, PT ;  /* 0x000000ff0400720c */ /* 0x001fe20003f05070 */
[----:B------:R-:W-:-:S03]  /*9b40*/  USEL UR42, UR4, 0x1, UP0 ;  /* 0x00000001042a7887 */ /* 0x000fc60008000000 */
[----:B------:R-:W-:Y:S01]  /*9b50*/  ISETP.NE.AND.EX P0, PT, R5, RZ, PT, P0 ;  /* 0x000000ff0500720c */ /* 0x000fe20003f05300 */
[----:B-1----:R-:W-:Y:S02]  /*9b60*/  ULEA UR6, UR48, 0x7f, 0x7 ;  /* 0x0000007f30067891 */ /* 0x002fe4000f8e383f */
[----:B------:R-:W-:Y:S02]  /*9b70*/  UIMAD UR42, UR42, UR7, URZ ;  /* 0x000000072a2a72a4 */ /* 0x000fe4000f8e023f */
[----:B------:R-:W-:Y:S01]  /*9b80*/  UIMAD.WIDE.U32 UR4, UR6, UR5, URZ ;  /* 0x00000005060472a5 */ /* 0x000fe2000f8e003f */
[----:B------:R-:W-:-:S03]  /*9b90*/  @UP1 ULDC UR7, c[0x0][0x450] ;  /* 0x0001140000071ab9 */ /* 0x000fc60000000800 */
[----:B------:R-:W-:-:S04]  /*9ba0*/  @UP1 USHF.R.U32.HI UR6, URZ, UR7, UR5 ;  /* 0x000000073f061299 */ /* 0x000fc80008011605 */
[----:B------:R-:W0:Y:S01]  /*9bb0*/  @P0 LDC.64 R4, c[0x0][0xa28] ;  /* 0x00028a00ff040b82 */ /* 0x000e220000000a00 */
[----:B------:R-:W-:Y:S02]  /*9bc0*/  UIADD3 UR5, UR42, 0x60, -UR8 ;  /* 0x000000602a057890 */ /* 0x000fe4000fffe808 */
[----:B------:R-:W-:Y:S02]  /*9bd0*/  UIADD3 UR4, UR42, 0x5f, URZ ;  /* 0x0000005f2a047890 */ /* 0x000fe4000fffe03f */
[----:B------:R-:W-:Y:S02]  /*9be0*/  UIADD3 UR6, UR5, UR6, URZ ;  /* 0x0000000605067290 */ /* 0x000fe4000fffe03f */
[----:B------:R-:W-:Y:S02]  /*9bf0*/  UIMAD.WIDE UR4, UR4, 0x2aaaaaab, URZ ;  /* 0x2aaaaaab040478a5 */ /* 0x000fe4000f8e023f */
[----:B------:R-:W-:Y:S02]  /*9c00*/  UIMAD.WIDE UR6, UR6, 0x2aaaaaab, URZ ;  /* 0x2aaaaaab060678a5 */ /* 0x000fe4000f8e023f */
[----:B------:R-:W-:-:S02]  /*9c10*/  USHF.R.U32.HI UR43, URZ, 0x1f, UR5 ;  /* 0x0000001f3f2b7899 */ /* 0x000fc40008011605 */
[----:B------:R-:W-:Y:S02]  /*9c20*/  USHF.R.U32.HI UR45, URZ, 0x1f, UR7 ;  /* 0x0000001f3f2d7899 */ /* 0x000fe40008011607 */
[----:B------:R-:W-:Y:S02]  /*9c30*/  ULEA.HI.SX32 UR43, UR5, UR43, 0x1c ;  /* 0x0000002b052b7291 */ /* 0x000fe4000f8fe23f */
[----:B------:R-:W-:-:S04]  /*9c40*/  ULEA.HI.SX32 UR45, UR7, UR45, 0x1c ;  /* 0x0000002d072d7291 */ /* 0x000fc8000f8fe23f */
[----:B------:R-:W-:Y:S02]  /*9c50*/  UISETP.LT.AND UP0, UPT, UR43, UR45, UPT ;  /* 0x0000002d2b00728c */ /* 0x000fe4000bf01270 */
[----:B------:R-:W-:Y:S01]  /*9c60*/  UP2UR UR49, UPR, URZ, 0x2 ;  /* 0x000000023f317883 */ /* 0x000fe20008000000 */
[----:B0-----:R-:W-:Y:S01]  /*9c70*/  @P0 IMAD.WIDE R4, R31, 0x4, R4 ;  /* 0x000000041f040825 */ /* 0x001fe200078e0204 */
[----:B------:R-:W-:-:S04]  /*9c80*/  USEL UR11, UR43, UR45, UP0 ;  /* 0x0000002d2b0b7287 */ /* 0x000fc80008000000 */
[----:B------:R-:W-:Y:S01]  /*9c90*/  UISETP.GE.AND UP1, UPT, UR11, 0x1, UPT ;  /* 0x000000010b00788c */ /* 0x000fe2000bf26270 */
[----:B------:R0:W5:Y:S01]  /*9ca0*/  @P0 LDG.E R30, desc[UR36][R4.64] ;  /* 0x00000024041e0981 */ /* 0x000162000c1e1900 */
[----:B------:R-:W-:Y:S02]  /*9cb0*/  USHF.R.U32.HI UR9, URZ, 0x10, UR44 ;  /* 0x000000103f097899 */ /* 0x000fe4000801162c */
[----:B------:R-:W-:Y:S02]  /*9cc0*/  ULOP3.LUT UR44, UR44, 0xffff, URZ, 0xc0, !UPT ;  /* 0x0000ffff2c2c7892 */ /* 0x000fe4000f8ec03f */
[----:B------:R-:W-:Y:S01]  /*9cd0*/  PLOP3.LUT P0, PT, PT, PT, UP1, 0x80, 0x0 ;  /* 0x000000000000781c */ /* 0x000fe20003f0f018 */
[----:B------:R-:W-:Y:S01]  /*9ce0*/  UISETP.NE.AND UP0, UPT, UR9, URZ, UPT ;  /* 0x0000003f0900728c */ /* 0x000fe2000bf05270 */
[----:B------:R-:W-:-:S10]  /*9cf0*/  UMOV UR40, URZ ;  /* 0x0000003f00287c82 */ /* 0x000fd40008000000 */
[----:B------:R-:W-:Y:S01]  /*9d00*/  @!UP0 ULDC UR9, c[0x0][0x9f0] ;  /* 0x00027c0000098ab9 */ /* 0x000fe20000000800 */
[----:B0-----:R-:W-:Y:S05]  /*9d10*/  @!P0 BRA `(.L_x_2230) ;  /* 0x0000000000788947 */ /* 0x001fea0003800000 */
[----:B------:R-:W-:Y:S01]  /*9d20*/  IABS R0, UR9 ;  /* 0x0000000900007c13 */ /* 0x000fe20008000000 */
[----:B------:R-:W-:Y:S02]  /*9d30*/  UIADD3 UR6, UR9, -0x1, UR11 ;  /* 0xffffffff09067890 */ /* 0x000fe4000fffe00b */
[----:B------:R-:W-:Y:S01]  /*9d40*/  IABS R5, UR9 ;  /* 0x0000000900057c13 */ /* 0x000fe20008000000 */
[----:B------:R-:W-:Y:S01]  /*9d50*/  UMOV UR4, URZ ;  /* 0x0000003f00047c82 */ /* 0x000fe20008000000 */
        /* <DEDUP_REMOVED lines=26> */
.L_x_2230:
[----:B------:R-:W-:Y:S02]  /*9f00*/  UIMAD UR50, UR44, UR40, URZ ;  /* 0x000000282c3272a4 */ /* 0x000fe4000f8e023f */
[----:B------:R-:W-:Y:S02]  /*9f10*/  IMAD.U32 R3, RZ, RZ, UR40 ;  /* 0x00000028ff037e24 */ /* 0x000fe4000f8e00ff */
[----:B------:R-:W-:Y:S02]  /*9f20*/  IMAD.MOV.U32 R10, RZ, RZ, 0x1 ;  /* 0x00000001ff0a7424 */ /* 0x000fe400078e00ff */
[----:B------:R-:W-:-:S04]  /*9f30*/  MOV R0, UR50 ;  /* 0x0000003200007c02 */ /* 0x000fc80008000f00 */
        /* <DEDUP_REMOVED lines=18> */
[----:B------:R-:W-:Y:S01]  /*a060*/  ULDC.64 UR4, c[0x4][0x70] ;  /* 0x01001c0000047ab9 */ /* 0x000fe20000000a00 */
[----:B------:R-:W0:Y:S01]  /*a070*/  LDC.64 R14, c[0x4][R14] ;  /* 0x010000000e0e7b82 */ /* 0x000e220000000a00 */
[----:B------:R-:W-:Y:S01]  /*a080*/  IMAD.U32 R6, RZ, RZ, UR6 ;  /* 0x00000006ff067e24 */ /* 0x000fe2000f8e00ff */
[----:B------:R-:W-:Y:S01]  /*a090*/  MOV R11, UR5 ;  /* 0x00000005000b7c02 */ /* 0x000fe20008000f00 */
[----:B------:R-:W-:Y:S02]  /*a0a0*/  IMAD.U32 R7, RZ, RZ, UR7 ;  /* 0x00000007ff077e24 */ /* 0x000fe4000f8e00ff */
[----:B------:R-:W-:-:S02]  /*a0b0*/  IMAD.U32 R10, RZ, RZ, UR4 ;  /* 0x00000004ff0a7e24 */ /* 0x000fc4000f8e00ff */
[----:B------:R-:W-:Y:S02]  /*a0c0*/  IMAD.MOV.U32 R8, RZ, RZ, 0x70 ;  /* 0x00000070ff087424 */ /* 0x000fe400078e00ff */
[----:B------:R-:W-:Y:S02]  /*a0d0*/  IMAD.MOV.U32 R12, RZ, RZ, 0x1 ;  /* 0x00000001ff0c7424 */ /* 0x000fe400078e00ff */
[----:B------:R-:W-:-:S07]  /*a0e0*/  IMAD.MOV.U32 R13, RZ, RZ, RZ ;  /* 0x000000ffff0d7224 */ /* 0x000fce00078e00ff */
[----:B------:R-:W-:-:S07]  /*a0f0*/  LEPC R20, `(.L_x_2231) ;  /* 0x000000001014794e */ /* 0x000fce0000000000 */
[----:B0----5:R-:W-:Y:S05]  /*a100*/  CALL.ABS.NOINC R14 ;  /* 0x000000000e007343 */ /* 0x021fea0003c00000 */
.L_x_2231:
[----:B------:R-:W-:-:S04]  /*a110*/  UIADD3 UR4, UR46, 0x400, URZ ;  /* 0x000004002e047890 */ /* 0x000fc8000fffe03f */
[----:B------:R-:W-:-:S06]  /*a120*/  ULOP3.LUT UP0, URZ, UR4, 0x3ff, URZ, 0xc0, !UPT ;  /* 0x000003ff043f7892 */ /* 0x000fcc000f80c03f */
[----:B------:R-:W-:-:S13]  /*a130*/  PLOP3.LUT P0, PT, PT, PT, UP0, 0x80, 0x0 ;  /* 0x000000000000781c */ /* 0x000fda0003f0f008 */
[----:B------:R-:W-:Y:S05]  /*a140*/  @!P0 BRA `(.L_x_2232) ;  /* 0x00000000007c8947 */ /* 0x000fea0003800000 */
[----:B------:R-:W-:Y:S01]  /*a150*/  MOV R17, 0x0 ;  /* 0x0000000000117802 */ /* 0x000fe20000000f00 */
[----:B------:R-:W-:Y:S01]  /*a160*/  ULDC.64 UR4, c[0x4][0xf0] ;  /* 0x01003c0000047ab9 */ /* 0x000fe20000000a00 */
[----:B------:R-:W-:Y:S01]  /*a170*/  ULDC.64 UR6, c[0x4][0xf8] ;  /* 0x01003e0000067ab9 */ /* 0x000fe20000000a00 */
[----:B------:R-:W-:Y:S01]  /*a180*/  MOV R4, UR4 ;  /* 0x0000000400047c02 */ /* 0x000fe20008000f00 */
[----:B------:R0:W1:Y:S01]  /*a190*/  LDC.64 R14, c[0x4][R17] ;  /* 0x01000000110e7b82 */ /* 0x0000620000000a00 */
[----:B------:R-:W-:Y:S01]  /*a1a0*/  IMAD.U32 R5, RZ, RZ, UR5 ;  /* 0x00000005ff057e24 */ /* 0x000fe2000f8e00ff */
[----:B------:R-:W-:Y:S01]  /*a1b0*/  ULDC.64 UR4, c[0x4][0x78] ;  /* 0x01001e0000047ab9 */ /* 0x000fe20000000a00 */
[----:B------:R-:W-:Y:S01]  /*a1c0*/  IMAD.U32 R6, RZ, RZ, UR6 ;  /* 0x00000006ff067e24 */ /* 0x000fe2000f8e00ff */
[----:B------:R-:W-:Y:S01]  /*a1d0*/  MOV R10, UR4 ;  /* 0x00000004000a7c02 */ /* 0x000fe20008000f00 */
[----:B------:R-:W-:Y:S01]  /*a1e0*/  IMAD.U32 R7, RZ, RZ, UR7 ;  /* 0x00000007ff077e24 */ /* 0x000fe2000f8e00ff */
[----:B------:R-:W-:Y:S01]  /*a1f0*/  MOV R13, RZ ;  /* 0x000000ff000d7202 */ /* 0x000fe20000000f00 */
[----:B------:R-:W-:-:S02]  /*a200*/  IMAD.U32 R11, RZ, RZ, UR5 ;  /* 0x00000005ff0b7e24 */ /* 0x000fc4000f8e00ff */
[----:B------:R-:W-:Y:S02]  /*a210*/  IMAD.MOV.U32 R8, RZ, RZ, 0x70 ;  /* 0x00000070ff087424 */ /* 0x000fe400078e00ff */
[----:B0-----:R-:W-:-:S07]  /*a220*/  IMAD.MOV.U32 R12, RZ, RZ, 0x1 ;  /* 0x00000001ff0c7424 */ /* 0x001fce00078e00ff */
[----:B------:R-:W-:-:S07]  /*a230*/  LEPC R20, `(.L_x_2233) ;  /* 0x000000001014794e */ /* 0x000fce0000000000 */
[----:B-1---5:R-:W-:Y:S05]  /*a240*/  CALL.ABS.NOINC R14 ;  /* 0x000000000e007343 */ /* 0x022fea0003c00000 */
.L_x_2233:
        /* <DEDUP_REMOVED lines=8> */
[----:B------:R-:W-:Y:S01]  /*a2d0*/  MOV R12, 0x1 ;  /* 0x00000001000c7802 */ /* 0x000fe20000000f00 */
[----:B------:R-:W-:Y:S02]  /*a2e0*/  IMAD.U32 R10, RZ, RZ, UR4 ;  /* 0x00000004ff0a7e24 */ /* 0x000fe4000f8e00ff */
[----:B------:R-:W-:-:S02]  /*a2f0*/  IMAD.U32 R11, RZ, RZ, UR5 ;  /* 0x00000005ff0b7e24 */ /* 0x000fc4000f8e00ff */
[----:B------:R-:W-:Y:S02]  /*a300*/  IMAD.MOV.U32 R8, RZ, RZ, 0x70 ;  /* 0x00000070ff087424 */ /* 0x000fe400078e00ff */
[----:B0-----:R-:W-:-:S07]  /*a310*/  IMAD.MOV.U32 R13, RZ, RZ, RZ ;  /* 0x000000ffff0d7224 */ /* 0x001fce00078e00ff */
[----:B------:R-:W-:-:S07]  /*a320*/  LEPC R20, `(.L_x_2232) ;  /* 0x000000001014794e */ /* 0x000fce0000000000 */
[----:B-1----:R-:W-:Y:S05]  /*a330*/  CALL.ABS.NOINC R14 ;  /* 0x000000000e007343 */ /* 0x002fea0003c00000 */
.L_x_2232:
        /* <DEDUP_REMOVED lines=17> */
[----:B------:R-:W-:Y:S02]  /*a450*/  LOP3.LUT R24, R27, 0x80, RZ, 0xfc, !PT ;  /* 0x000000801b187812 */ /* 0x000fe400078efcff */
        /* <DEDUP_REMOVED lines=12> */
.L_x_2276:
[----:B------:R-:W-:Y:S01]  /*a520*/  UIADD3 UR4, UR51, -0x1, URZ ;  /* 0xffffffff33047890 */ /* 0x000fe2000fffe03f */
[----:B------:R-:W-:Y:S02]  /*a530*/  SHF.R.U32.HI R23, RZ, 0x3, R7 ;  /* 0x00000003ff177819 */ /* 0x000fe40000011607 */
[----:B------:R-:W-:Y:S02]  /*a540*/  ISETP.NE.AND P2, PT, R28, 0x1, PT ;  /* 0x000000011c00780c */ /* 0x000fe40003f45270 */
[----:B------:R-:W-:Y:S01]  /*a550*/  LOP3.LUT R22, R26, R23, RZ, 0xfc, !PT ;  /* 0x000000171a167212 */ /* 0x000fe200078efcff */
[----:B------:R-:W-:Y:S01]  /*a560*/  IMAD.U32 R13, RZ, RZ, UR4 ;  /* 0x00000004ff0d7e24 */ /* 0x000fe2000f8e00ff */
[----:B-----5:R-:W-:Y:S02]  /*a570*/  SHF.R.S32.HI R33, RZ, 0x1f, R29 ;  /* 0x0000001fff217819 */ /* 0x020fe4000001141d */
[----:B------:R-:W-:Y:S01]  /*a580*/  LOP3.LUT R36, R36, 0xffffffdf, RZ, 0xc0, !PT ;  /* 0xffffffdf24247812 */ /* 0x000fe200078ec0ff */
[----:B------:R-:W-:Y:S01]  /*a590*/  IMAD R13, R13, 0x60, R22 ;  /* 0x000000600d0d7824 */ /* 0x000fe200078e0216 */
[----:B------:R-:W-:-:S04]  /*a5a0*/  R2UR UR5, R2 ;  /* 0x00000000020572ca */ /* 0x000fc800000e0000 */
[C---:B------:R-:W-:Y:S01]  /*a5b0*/  ISETP.GE.AND P1, PT, R13.reuse, UR42, PT ;  /* 0x0000002a0d007c0c */ /* 0x040fe2000bf26270 */
[----:B------:R-:W0:Y:S01]  /*a5c0*/  @P2 LDC R0, c[0x0][0x434] ;  /* 0x00010d00ff002b82 */ /* 0x000e220000000800 */
[----:B------:R-:W-:Y:S01]  /*a5d0*/  IMAD.IADD R13, R13, 0x1, R30 ;  /* 0x000000010d0d7824 */ /* 0x000fe200078e021e */
[----:B------:R-:W-:Y:S02]  /*a5e0*/  @P2 LOP3.LUT R36, R36, 0x20, RZ, 0xfc, !PT ;  /* 0x0000002024242812 */ /* 0x000fe400078efcff */
[----:B------:R-:W-:Y:S01]  /*a5f0*/  ISETP.GT.U32.OR P1, PT, R22, 0x5f, P1 ;  /* 0x0000005f1600780c */ /* 0x000fe20000f24470 */
[----:B------:R-:W-:-:S03]  /*a600*/  IMAD.MOV.U32 R10, RZ, RZ, R13 ;  /* 0x000000ffff0a7224 */ /* 0x000fc600078e000d */
[----:B------:R-:W1:Y:S09]  /*a610*/  @P2 LDC R3, c[0x0][0x438] ;  /* 0x00010e00ff032b82 */ /* 0x000e720000000800 */
[----:B------:R-:W2:Y:S01]  /*a620*/  @!P1 LDC.64 R4, c[0x0][0x428] ;  /* 0x00010a00ff049b82 */ /* 0x000ea20000000a00 */
[----:B0-----:R-:W-:-:S07]  /*a630*/  @P2 IMAD.HI.U32 R0, R13, R0, RZ ;  /* 0x000000000d002227 */ /* 0x001fce00078e00ff */
[----:B------:R-:W0:Y:S01]  /*a640*/  @!P1 LDC.64 R8, c[0x0][0x418] ;  /* 0x00010600ff089b82 */ /* 0x000e220000000a00 */
[----:B-1----:R-:W-:-:S04]  /*a650*/  @P2 SHF.R.U32.HI R10, RZ, R3, R0 ;  /* 0x00000003ff0a2219 */ /* 0x002fc80000011600 */
[----:B------:R-:W-:Y:S01]  /*a660*/  @!P1 SHF.R.S32.HI R11, RZ, 0x1f, R10 ;  /* 0x0000001fff0b9819 */ /* 0x000fe2000001140a */
[----:B--2---:R-:W-:-:S04]  /*a670*/  @!P1 IMAD R0, R33, R4, RZ ;  /* 0x0000000421009224 */ /* 0x004fc800078e02ff */
[C---:B------:R-:W-:Y:S02]  /*a680*/  @!P1 IMAD R3, R29.reuse, R5, R0 ;  /* 0x000000051d039224 */ /* 0x040fe400078e0200 */
[----:B------:R-:W-:-:S05]  /*a690*/  @!P1 IMAD.WIDE.U32 R4, R29, R4, R10 ;  /* 0x000000041d049225 */ /* 0x000fca00078e000a */
[----:B------:R-:W-:Y:S01]  /*a6a0*/  @!P1 IADD3 R0, R5, R3, RZ ;  /* 0x0000000305009210 */ /* 0x000fe20007ffe0ff */
[----:B------:R-:W-:Y:S01]  /*a6b0*/  IMAD.MOV.U32 R3, RZ, RZ, RZ ;  /* 0x000000ffff037224 */ /* 0x000fe200078e00ff */
[----:B0-----:R-:W-:-:S04]  /*a6c0*/  @!P1 LEA R8, P2, R4, R8, 0x2 ;  /* 0x0000000804089211 */ /* 0x001fc800078410ff */
[----:B------:R-:W-:-:S05]  /*a6d0*/  @!P1 LEA.HI.X R9, R4, R9, R0, 0x2, P2 ;  /* 0x0000000904099211 */ /* 0x000fca00010f1400 */
[----:B------:R0:W5:Y:S01]  /*a6e0*/  @!P1 LDG.E R3, desc[UR36][R8.64] ;  /* 0x0000002408039981 */ /* 0x000162000c1e1900 */
[----:B------:R-:W-:Y:S01]  /*a6f0*/  ULOP3.LUT UR5, UR5, 0x2, URZ, 0xfc, !UPT ;  /* 0x0000000205057892 */ /* 0x000fe2000f8efc3f */
[----:B------:R-:W-:Y:S01]  /*a700*/  SEL R0, RZ, 0xffffffff, P0 ;  /* 0xffffffffff007807 */ /* 0x000fe20000000000 */
[----:B------:R-:W-:Y:S01]  /*a710*/  IMAD.U32 R34, RZ, RZ, UR41 ;  /* 0x00000029ff227e24 */ /* 0x000fe2000f8e00ff */
[----:B------:R-:W-:Y:S01]  /*a720*/  ISETP.GT.U32.AND P0, PT, R22, 0x5f, PT ;  /* 0x0000005f1600780c */ /* 0x000fe20003f04070 */
[----:B------:R-:W-:Y:S01]  /*a730*/  IMAD.MOV R10, RZ, RZ, -R10 ;  /* 0x000000ffff0a7224 */ /* 0x000fe200078e0a0a */
[----:B------:R-:W-:Y:S01]  /*a740*/  LOP3.LUT R36, R36, 0xffffffef, RZ, 0xc0, !PT ;  /* 0xffffffef24247812 */ /* 0x000fe200078ec0ff */
[----:B------:R-:W-:Y:S01]  /*a750*/  IMAD.U32 R4, RZ, RZ, UR5 ;  /* 0x00000005ff047e24 */ /* 0x000fe2000f8e00ff */
[----:B------:R-:W-:Y:S01]  /*a760*/  SEL R32, RZ, 0x1, P3 ;  /* 0x00000001ff207807 */ /* 0x000fe20001800000 */
[----:B------:R-:W-:Y:S01]  /*a770*/  IMAD.U32 R35, RZ, RZ, UR4 ;  /* 0x00000004ff237e24 */ /* 0x000fe2000f8e00ff */
[----:B------:R-:W-:Y:S01]  /*a780*/  SHF.L.U32 R5, R0, 0x1, RZ ;  /* 0x0000000100057819 */ /* 0x000fe200000006ff */
[----:B------:R-:W-:Y:S01]  /*a790*/  IMAD R10, R28, R10, R13 ;  /* 0x0000000a1c0a7224 */ /* 0x000fe200078e020d */
[----:B------:R-:W-:-:S02]  /*a7a0*/  ISETP.NE.AND P4, PT, R4, 0x3, PT ;  /* 0x000000030400780c */ /* 0x000fc40003f85270 */
[----:B------:R-:W-:Y:S02]  /*a7b0*/  LOP3.LUT R32, R5, 0x2, R32, 0xe2, !PT ;  /* 0x0000000205207812 */ /* 0x000fe400078ee220 */
[----:B------:R-:W-:-:S09]  /*a7c0*/  SHF.R.S32.HI R34, RZ, 0x1f, R34 ;  /* 0x0000001fff227819 */ /* 0x000fd20000011422 */
[----:B------:R-:W-:-:S04]  /*a7d0*/  @P4 LOP3.LUT R36, R36, 0x10, RZ, 0xfc, !PT ;  /* 0x0000001024244812 */ /* 0x000fc800078efcff */
[----:B------:R-:W-:-:S04]  /*a7e0*/  LOP3.LUT R36, R36, 0xfffffff7, RZ, 0xc0, !PT ;  /* 0xfffffff724247812 */ /* 0x000fc800078ec0ff */
[----:B------:R-:W-:Y:S01]  /*a7f0*/  @P0 LOP3.LUT R36, R36, 0x8, RZ, 0xfc, !PT ;  /* 0x0000000824240812 */ /* 0x000fe200078efcff */
[----:B0-----:R-:W-:Y:S06]  /*a800*/  @!P4 BRA `(.L_x_2235) ;  /* 0x000000000004c947 */ /* 0x001fec0003800000 */
[----:B------:R-:W-:Y:S01]  /*a810*/  BPT.TRAP 0x1 ;  /* 0x000000040000795c */ /* 0x000fe20000300000 */
.L_x_2235:
[----:B------:R-:W-:Y:S01]  /*a820*/  SHF.R.S32.HI R8, RZ, 0x1f, R10 ;  /* 0x0000001fff087819 */ /* 0x000fe2000001140a */
[----:B------:R-:W-:Y:S01]  /*a830*/  ULDC.64 UR4, c[0x0][0x328] ;  /* 0x0000ca0000047ab9 */ /* 0x000fe20000000a00 */
[----:B-----5:R-:W-:Y:S02]  /*a840*/  SHF.R.S32.HI R0, RZ, 0x1f, R3 ;  /* 0x0000001fff007819 */ /* 0x020fe40000011403 */
[----:B------:R-:W-:Y:S01]  /*a850*/  R2UR UR6, R34 ;  /* 0x00000000220672ca */ /* 0x000fe200000e0000 */
[----:B------:R-:W-:-:S04]  /*a860*/  IMAD R5, R8, UR4, RZ ;  /* 0x0000000408057c24 */ /* 0x000fc8000f8e02ff */
[C---:B------:R-:W-:Y:S02]  /*a870*/  IMAD R9, R10.reuse, UR5, R5 ;  /* 0x000000050a097c24 */ /* 0x040fe4000f8e0205 */
        /* <DEDUP_REMOVED lines=20> */
.L_x_2277:
[----:B------:R-:W-:Y:S01]  /*a9c0*/  ULDC.64 UR4, c[0x0][0x300] ;  /* 0x0000c00000047ab9 */ /* 0x000fe20000000a00 */
[----:B------:R-:W-:Y:S01]  /*a9d0*/  R2UR UR6, R34 ;  /* 0x00000000220672ca */ /* 0x000fe200000e0000 */
[----:B0-----:R-:W-:Y:S01]  /*a9e0*/  IMAD R5, R8, UR4, RZ ;  /* 0x0000000408057c24 */ /* 0x001fe2000f8e02ff */
[----:B------:R-:W-:Y:S01]  /*a9f0*/  MOV R8, 0xffffffa0 ;  /* 0xffffffa000087802 */ /* 0x000fe20000000f00 */
[----:B------:R-:W-:Y:S01]  /*aa00*/  IMAD.SHL.U32 R37, R7, 0x8, RZ ;  /* 0x0000000807257824 */ /* 0x000fe200078e00ff */
[----:B------:R-:W-:Y:S01]  /*aa10*/  LOP3.LUT P3, RZ, R36, 0x4, RZ, 0xc0, !PT ;  /* 0x0000000424ff7812 */ /* 0x000fe2000786c0ff */
[----:B------:R-:W-:Y:S01]  /*aa20*/  IMAD R9, R10, UR5, R5 ;  /* 0x000000050a097c24 */ /* 0x000fe2000f8e0205 */
[----:B------:R-:W-:Y:S01]  /*aa30*/  LOP3.LUT P2, RZ, R36, 0x2, RZ, 0xc0, !PT ;  /* 0x0000000224ff7812 */ /* 0x000fe2000784c0ff */
[----:B------:R-:W-:Y:S01]  /*aa40*/  IMAD.WIDE.U32 R4, R10, UR4, RZ ;  /* 0x000000040a047c25 */ /* 0x000fe2000f8e00ff */
[----:B------:R-:W-:Y:S01]  /*aa50*/  ULDC.64 UR4, c[0x0][0x310] ;  /* 0x0000c40000047ab9 */ /* 0x000fe20000000a00 */
[----:B------:R-:W-:-:S02]  /*aa60*/  LOP3.LUT P1, RZ, R36, 0x1, RZ, 0xc0, !PT ;  /* 0x0000000124ff7812 */ /* 0x000fc4000782c0ff */
[----:B------:R-:W-:Y:S01]  /*aa70*/  IMAD R0, R0, UR4, RZ ;  /* 0x0000000400007c24 */ /* 0x000fe2000f8e02ff */
[----:B------:R-:W-:Y:S01]  /*aa80*/  IADD3 R5, R5, R9, RZ ;  /* 0x0000000905057210 */ /* 0x000fe20007ffe0ff */
[----:B------:R-:W-:Y:S02]  /*aa90*/  IMAD R8, R35, R8, UR42 ;  /* 0x0000002a23087e24 */ /* 0x000fe4000f8e0208 */
[C---:B------:R-:W-:Y:S02]  /*aaa0*/  IMAD R9, R3.reuse, UR5, R0 ;  /* 0x0000000503097c24 */ /* 0x040fe4000f8e0200 */
[----:B------:R-:W-:Y:S01]  /*aab0*/  IMAD.WIDE.U32 R4, R3, UR4, R4 ;  /* 0x0000000403047c25 */ /* 0x000fe2000f8e0004 */
[----:B------:R-:W-:-:S03]  /*aac0*/  ULDC.64 UR4, c[0x0][0x308] ;  /* 0x0000c20000047ab9 */ /* 0x000fc60000000a00 */
[----:B------:R-:W-:Y:S01]  /*aad0*/  IMAD.U32 R3, RZ, RZ, UR4 ;  /* 0x00000004ff037e24 */ /* 0x000fe2000f8e00ff */
[----:B------:R-:W-:Y:S01]  /*aae0*/  UIMAD UR4, UR6, UR4, URZ ;  /* 0x00000004060472a4 */ /* 0x000fe2000f8e023f */
[----:B------:R-:W-:Y:S02]  /*aaf0*/  IMAD.IADD R5, R5, 0x1, R9 ;  /* 0x0000000105057824 */ /* 0x000fe400078e0209 */
[----:B------:R-:W-:Y:S01]  /*ab00*/  ULDC.64 UR6, c[0x0][0x2e8] ;  /* 0x0000ba0000067ab9 */ /* 0x000fe20000000a00 */
[----:B------:R-:W-:Y:S02]  /*ab10*/  UIMAD UR4, UR41, UR5, UR4 ;  /* 0x00000005290472a4 */ /* 0x000fe4000f8e0204 */
[----:B------:R-:W-:-:S04]  /*ab20*/  IMAD.WIDE.U32 R4, R3, UR41, R4 ;  /* 0x0000002903047c25 */ /* 0x000fc8000f8e0004 */
[----:B------:R-:W-:Y:S01]  /*ab30*/  VIADD R3, R5, UR4 ;  /* 0x0000000405037c36 */ /* 0x000fe20008000000 */
[----:B------:R-:W-:Y:S01]  /*ab40*/  LEA R0, P0, R4, UR6, 0x1 ;  /* 0x0000000604007c11 */ /* 0x000fe2000f8008ff */
[----:B------:R-:W-:Y:S01]  /*ab50*/  UMOV UR4, 0xffffffff ;  /* 0xffffffff00047882 */ /* 0x000fe20000000000 */
[----:B------:R-:W-:Y:S02]  /*ab60*/  LOP3.LUT R5, R6, 0x1c0, RZ, 0xc0, !PT ;  /* 0x000001c006057812 */ /* 0x000fe400078ec0ff */
[----:B------:R-:W-:Y:S02]  /*ab70*/  LEA.HI.X R3, R4, UR7, R3, 0x1, P0 ;  /* 0x0000000704037c11 */ /* 0x000fe400080f0c03 */
[----:B------:R-:W-:Y:S01]  /*ab80*/  LOP3.LUT R4, R5, 0x38, R6, 0xf8, !PT ;  /* 0x0000003805047812 */ /* 0x000fe200078ef806 */
[----:B------:R-:W-:-:S03]  /*ab90*/  IMAD.IADD R6, R8, 0x1, -R23 ;  /* 0x0000000108067824 */ /* 0x000fc600078e0a17 */
[----:B------:R-:W-:Y:S02]  /*aba0*/  LOP3.LUT R4, R4, 0x38, R19, 0x78, !PT ;  /* 0x0000003804047812 */ /* 0x000fe400078e7813 */
[----:B------:R-:W-:Y:S02]  /*abb0*/  ISETP.GE.AND P0, PT, R6, 0x1, PT ;  /* 0x000000010600780c */ /* 0x000fe40003f06270 */
[----:B------:R-:W-:Y:S01]  /*abc0*/  LOP3.LUT R37, R4, 0x200, R37, 0xf8, !PT ;  /* 0x0000020004257812 */ /* 0x000fe200078ef825 */
[----:B------:R-:W-:Y:S10]  /*abd0*/  BRA.DIV UR4, `(.L_x_2237) ;  /* 0x0000002a04b87947 */ /* 0x000ff4000b800000 */
[----:B------:R-:W-:Y:S01]  /*abe0*/  SHFL.IDX PT, R5, R3, RZ, 0x181f ;  /* 0x00181fff03057589 */ /* 0x000fe200000e0000 */
[----:B------:R-:W-:-:S03]  /*abf0*/  @P0 LEA R19, R37, UR46, 0x1 ;  /* 0x0000002e25130c11 */ /* 0x000fc6000f8e08ff */
[----:B------:R-:W0:Y:S04]  /*ac00*/  SHFL.IDX PT, R4, R0, RZ, 0x181f ;  /* 0x00181fff00047589 */ /* 0x000e2800000e0000 */
[----:B------:R-:W1:Y:S04]  /*ac10*/  SHFL.IDX PT, R7, R3, 0x1, 0x181f ;  /* 0x00381f0003077f89 */ /* 0x000e6800000e0000 */
[----:B------:R-:W2:Y:S04]  /*ac20*/  SHFL.IDX PT, R14, R0, 0x1, 0x181f ;  /* 0x00381f00000e7f89 */ /* 0x000ea800000e0000 */
[----:B------:R-:W-:Y:S04]  /*ac30*/  SHFL.IDX PT, R10, R3, 0x2, 0x181f ;  /* 0x00581f00030a7f89 */ /* 0x000fe800000e0000 */
[----:B------:R-:W3:Y:S01]  /*ac40*/  SHFL.IDX PT, R21, R0, 0x2, 0x181f ;  /* 0x00581f0000157f89 */ /* 0x000ee200000e0000 */
[----:B0-----:R-:W-:-:S05]  /*ac50*/  @P0 IMAD.WIDE.U32 R4, R27, 0x2, R4 ;  /* 0x000000021b040825 */ /* 0x001fca00078e0004 */
[----:B------:R-:W-:Y:S04]  /*ac60*/  @P0 LDGSTS.E.BYPASS.LTC128B.128 [R19+0x18400], desc[UR36][R4.64], !P3 ;  /* 0x1840000004130fae */ /* 0x000fe8000d901d64 */
[----:B------:R-:W-:Y:S04]  /*ac70*/  @P0 LDGSTS.E.BYPASS.LTC128B.128 [R19+0x1b400], desc[UR36][R4.64+0x80], !P2 ;  /* 0x1b40008004130fae */ /* 0x000fe8000d101d64 */
[----:B------:R1:W-:Y:S01]  /*ac80*/  @P0 LDGSTS.E.BYPASS.LTC128B.128 [R19+0x1e400], desc[UR36][R4.64+0x100], !P1 ;  /* 0x1e40010004130fae */ /* 0x0003e2000c901d64 */
[----:B------:R-:W-:Y:S02]  /*ac90*/  ISETP.GE.AND P0, PT, R6, 0x11, PT ;  /* 0x000000110600780c */ /* 0x000fe40003f06270 */
[----:B-1----:R-:W-:Y:S01]  /*aca0*/  MOV R5, R7 ;  /* 0x0000000700057202 */ /* 0x002fe20000000f00 */
[----:B--2---:R-:W-:-:S10]  /*acb0*/  IMAD.MOV.U32 R4, RZ, RZ, R14 ;  /* 0x000000ffff047224 */ /* 0x004fd400078e000e */
[----:B------:R-:W-:Y:S01]  /*acc0*/  @P0 LEA R20, R37, UR46, 0x1 ;  /* 0x0000002e25140c11 */ /* 0x000fe2000f8e08ff */
[----:B------:R-:W0:Y:S01]  /*acd0*/  SHFL.IDX PT, R7, R3, 0x3, 0x181f ;  /* 0x00781f0003077f89 */ /* 0x000e2200000e0000 */
[----:B------:R-:W-:-:S03]  /*ace0*/  @P0 IMAD.WIDE.U32 R8, R27, 0x2, R4 ;  /* 0x000000021b080825 */ /* 0x000fc600078e0004 */
[----:B------:R-:W1:Y:S01]  /*acf0*/  SHFL.IDX PT, R14, R0, 0x3, 0x181f ;  /* 0x00781f00000e7f89 */ /* 0x000e6200000e0000 */
[----:B---3--:R-:W-:-:S03]  /*ad00*/  IMAD.MOV.U32 R4, RZ, RZ, R21 ;  /* 0x000000ffff047224 */ /* 0x008fc600078e0015 */
[----:B------:R-:W-:Y:S01]  /*ad10*/  @P0 LDGSTS.E.BYPASS.LTC128B.128 [R20+0x18c00], desc[UR36][R8.64], !P3 ;  /* 0x18c0000008140fae */ /* 0x000fe2000d901d64 */
[----:B------:R-:W-:-:S03]  /*ad20*/  IMAD.MOV.U32 R5, RZ, RZ, R10 ;  /* 0x000000ffff057224 */ /* 0x000fc600078e000a */
[----:B------:R-:W-:Y:S04]  /*ad30*/  @P0 LDGSTS.E.BYPASS.LTC128B.128 [R20+0x1bc00], desc[UR36][R8.64+0x80], !P2 ;  /* 0x1bc0008008140fae */ /* 0x000fe8000d101d64 */
[----:B------:R-:W-:Y:S01]  /*ad40*/  @P0 LDGSTS.E.BYPASS.LTC128B.128 [R20+0x1ec00], desc[UR36][R8.64+0x100], !P1 ;  /* 0x1ec0010008140fae */ /* 0x000fe2000c901d64 */
[----:B------:R-:W-:-:S03]  /*ad50*/  ISETP.GE.AND P0, PT, R6, 0x21, PT ;  /* 0x000000210600780c */ /* 0x000fc60003f06270 */
[----:B------:R-:W-:Y:S04]  /*ad60*/  SHFL.IDX PT, R10, R3, 0x4, 0x181f ;  /* 0x00981f00030a7f89 */ /* 0x000fe800000e0000 */
[----:B------:R-:W2:Y:S04]  /*ad70*/  SHFL.IDX PT, R19, R0, 0x4, 0x181f ;  /* 0x00981f0000137f89 */ /* 0x000ea800000e0000 */
[----:B------:R-:W3:Y:S02]  /*ad80*/  SHFL.IDX PT, R3, R3, 0x5, 0x181f ;  /* 0x00b81f0003037f89 */ /* 0x000ee400000e0000 */
[----:B------:R-:W-:Y:S01]  /*ad90*/  @P0 IMAD.WIDE.U32 R4, R27, 0x2, R4 ;  /* 0x000000021b040825 */ /* 0x000fe200078e0004 */
[----:B------:R-:W-:-:S05]  /*ada0*/  @P0 LEA R21, R37, UR46, 0x1 ;  /* 0x0000002e25150c11 */ /* 0x000fca000f8e08ff */
[----:B------:R-:W-:Y:S04]  /*adb0*/  @P0 LDGSTS.E.BYPASS.LTC128B.128 [R21+0x19400], desc[UR36][R4.64], !P3 ;  /* 0x1940000004150fae */ /* 0x000fe8000d901d64 */
[----:B------:R-:W-:Y:S04]  /*adc0*/  @P0 LDGSTS.E.BYPASS.LTC128B.128 [R21+0x1c400], desc[UR36][R4.64+0x80], !P2 ;  /* 0x1c40008004150fae */ /* 0x000fe8000d101d64 */
[----:B------:R0:W-:Y:S01]  /*add0*/  @P0 LDGSTS.E.BYPASS.LTC128B.128 [R21+0x1f400], desc[UR36][R4.64+0x100], !P1 ;  /* 0x1f40010004150fae */ /* 0x0001e2000c901d64 */
[----:B------:R-:W-:Y:S02]  /*ade0*/  ISETP.GE.AND P0, PT, R6, 0x31, PT ;  /* 0x000000310600780c */ /* 0x000fe40003f06270 */
[----:B0-----:R-:W-:Y:S01]  /*adf0*/  MOV R5, R7 ;  /* 0x0000000700057202 */ /* 0x001fe20000000f00 */
[----:B-1----:R-:W-:-:S10]  /*ae00*/  IMAD.MOV.U32 R4, RZ, RZ, R14 ;  /* 0x000000ffff047224 */ /* 0x002fd400078e000e */
[----:B------:R-:W-:Y:S01]  /*ae10*/  @P0 LEA R7, R37, UR46, 0x1 ;  /* 0x0000002e25070c11 */ /* 0x000fe2000f8e08ff */
[----:B------:R0:W1:Y:S01]  /*ae20*/  SHFL.IDX PT, R14, R0, 0x5, 0x181f ;  /* 0x00b81f00000e7f89 */ /* 0x00006200000e0000 */
[----:B------:R-:W-:-:S04]  /*ae30*/  @P0 IMAD.WIDE.U32 R8, R27, 0x2, R4 ;  /* 0x000000021b080825 */ /* 0x000fc800078e0004 */
[----:B--2---:R-:W-:Y:S01]  /*ae40*/  IMAD.MOV.U32 R4, RZ, RZ, R19 ;  /* 0x000000ffff047224 */ /* 0x004fe200078e0013 */
[----:B------:R0:W-:Y:S01]  /*ae50*/  @P0 LDGSTS.E.BYPASS.LTC128B.128 [R7+0x19c00], desc[UR36][R8.64], !P3 ;  /* 0x19c0000008070fae */ /* 0x0001e2000d901d64 */
[----:B------:R-:W-:-:S03]  /*ae60*/  IMAD.MOV.U32 R5, RZ, RZ, R10 ;  /* 0x000000ffff057224 */ /* 0x000fc600078e000a */
        /* <DEDUP_REMOVED lines=8> */
.L_x_2291:
        /* <DEDUP_REMOVED lines=18> */
.L_x_2238:
        /* <DEDUP_REMOVED lines=22> */
[----:B------:R-:W-:Y:S01]  /*b170*/  MOV R12, 0x1 ;  /* 0x00000001000c7802 */ /* 0x000fe20000000f00 */
[----:B------:R-:W-:Y:S02]  /*b180*/  IMAD.U32 R6, RZ, RZ, UR8 ;  /* 0x00000008ff067e24 */ /* 0x000fe4000f8e00ff */
[----:B------:R-:W-:-:S02]  /*b190*/  IMAD.U32 R10, RZ, RZ, UR4 ;  /* 0x00000004ff0a7e24 */ /* 0x000fc4000f8e00ff */
[----:B------:R-:W-:Y:S02]  /*b1a0*/  IMAD.U32 R11, RZ, RZ, UR5 ;  /* 0x00000005ff0b7e24 */ /* 0x000fe4000f8e00ff */
[----:B------:R-:W-:Y:S02]  /*b1b0*/  IMAD.MOV.U32 R8, RZ, RZ, 0x70 ;  /* 0x00000070ff087424 */ /* 0x000fe400078e00ff */
[----:B------:R-:W-:-:S07]  /*b1c0*/  IMAD.MOV.U32 R13, RZ, RZ, RZ ;  /* 0x000000ffff0d7224 */ /* 0x000fce00078e00ff */
[----:B------:R-:W-:-:S07]  /*b1d0*/  LEPC R20, `(.L_x_2239) ;  /* 0x000000001014794e */ /* 0x000fce0000000000 */
[----:B0-----:R-:W-:Y:S05]  /*b1e0*/  CALL.ABS.NOINC R14 ;  /* 0x000000000e007343 */ /* 0x001fea0003c00000 */
.L_x_2239:
[----:B------:R-:W-:Y:S01]  /*b1f0*/  UISETP.NE.AND UP0, UPT, UR49, URZ, UPT ;  /* 0x0000003f3100728c */ /* 0x000fe2000bf05270 */
[----:B------:R-:W-:Y:S01]  /*b200*/  IMAD.U32 R3, RZ, RZ, UR48 ;  /* 0x00000030ff037e24 */ /* 0x000fe2000f8e00ff */
[----:B------:R-:W0:Y:S01]  /*b210*/  LDC R8, c[0x0][0x448] ;  /* 0x00011200ff087b82 */ /* 0x000e220000000800 */
[----:B------:R-:W-:Y:S01]  /*b220*/  IMAD.U32 R4, RZ, RZ, UR38 ;  /* 0x00000026ff047e24 */ /* 0x000fe2000f8e00ff */
[----:B------:R-:W-:Y:S01]  /*b230*/  MOV R7, UR47 ;  /* 0x0000002f00077c02 */ /* 0x000fe20008000f00 */
[----:B------:R-:W-:Y:S01]  /*b240*/  IMAD R3, R3, 0x80, R22 ;  /* 0x0000008003037824 */ /* 0x000fe200078e0216 */
[----:B------:R-:W-:Y:S01]  /*b250*/  PLOP3.LUT P0, PT, PT, PT, UP0, 0x80, 0x0 ;  /* 0x000000000000781c */ /* 0x000fe20003f0f008 */
[----:B------:R-:W-:Y:S01]  /*b260*/  IMAD.MOV.U32 R6, RZ, RZ, R4 ;  /* 0x000000ffff067224 */ /* 0x000fe200078e0004 */
[----:B------:R-:W-:Y:S01]  /*b270*/  ULDC.64 UR4, c[0x0][0x2e0] ;  /* 0x0000b80000047ab9 */ /* 0x000fe20000000a00 */
[----:B------:R-:W-:Y:S01]  /*b280*/  IMAD.U32 R5, RZ, RZ, UR39 ;  /* 0x00000027ff057e24 */ /* 0x000fe2000f8e00ff */
[----:B------:R-:W-:Y:S01]  /*b290*/  MOV R9, R3 ;  /* 0x0000000300097202 */ /* 0x000fe20000000f00 */
[----:B------:R-:W-:Y:S01]  /*b2a0*/  @UP0 ULDC UR6, c[0x0][0x44c] ;  /* 0x0001130000060ab9 */ /* 0x000fe20000000800 */
[----:B------:R-:W-:-:S02]  /*b2b0*/  IMAD R0, R19, UR4, RZ ;  /* 0x0000000413007c24 */ /* 0x000fc4000f8e02ff */
[----:B------:R-:W-:Y:S01]  /*b2c0*/  IMAD.WIDE.U32 R6, R31, UR4, R6 ;  /* 0x000000041f067c25 */ /* 0x000fe2000f8e0006 */
[----:B------:R-:W-:-:S03]  /*b2d0*/  @UP0 ULDC UR4, c[0x0][0x450] ;  /* 0x0001140000040ab9 */ /* 0x000fc60000000800 */
[----:B------:R-:W-:Y:S02]  /*b2e0*/  IMAD R5, R31, UR5, R0 ;  /* 0x000000051f057c24 */ /* 0x000fe4000f8e0200 */
[----:B------:R-:W-:Y:S01]  /*b2f0*/  @P0 IMAD.HI.U32 R10, R3, UR6, RZ ;  /* 0x00000006030a0c27 */ /* 0x000fe2000f8e00ff */
[----:B------:R-:W-:-:S03]  /*b300*/  PLOP3.LUT P0, PT, PT, PT, UP0, 0x80, 0x0 ;  /* 0x000000000000781c */ /* 0x000fc60003f0f008 */
[----:B------:R-:W-:-:S10]  /*b310*/  IMAD.IADD R7, R7, 0x1, R5 ;  /* 0x0000000107077824 */ /* 0x000fd400078e0205 */
        /* <DEDUP_REMOVED lines=16> */
[----:B------:R-:W-:Y:S01]  /*b420*/  ULDC UR4, c[0x0][0x2b8] ;  /* 0x0000ae0000047ab9 */ /* 0x000fe20000000800 */
[----:B------:R-:W-:Y:S02]  /*b430*/  IADD3 R5, R5, R7, RZ ;  /* 0x0000000705057210 */ /* 0x000fe40007ffe0ff */
[----:B------:R-:W-:Y:S02]  /*b440*/  ISETP.GE.AND P2, PT, R25, UR4, PT ;  /* 0x0000000419007c0c */ /* 0x000fe4000bf46270 */
[----:B------:R-:W-:Y:S01]  /*b450*/  LEA.HI.X R0, R4, UR5, R5, 0x1, P0 ;  /* 0x0000000504007c11 */ /* 0x000fe200080f0c05 */
[----:B------:R-:W-:Y:S01]  /*b460*/  UMOV UR5, 0xffffffff ;  /* 0xffffffff00057882 */ /* 0x000fe20000000000 */
[----:B------:R-:W-:-:S02]  /*b470*/  ISETP.GE.AND P0, PT, R24, UR4, PT ;  /* 0x0000000418007c0c */ /* 0x000fc4000bf06270 */
[----:B------:R-:W-:Y:S01]  /*b480*/  ISETP.GE.AND P3, PT, R27, UR4, PT ;  /* 0x000000041b007c0c */ /* 0x000fe2000bf66270 */
[----:B------:R-:W-:-:S12]  /*b490*/  BRA.DIV UR5, `(.L_x_2240) ;  /* 0x0000002a05747947 */ /* 0x000fd8000b800000 */
[----:B------:R-:W-:Y:S01]  /*b4a0*/  SHFL.IDX PT, R5, R0, RZ, 0x181f ;  /* 0x00181fff00057589 */ /* 0x000fe200000e0000 */
[----:B------:R-:W-:Y:S01]  /*b4b0*/  IMAD.U32 R10, RZ, RZ, UR48 ;  /* 0x00000030ff0a7e24 */ /* 0x000fe2000f8e00ff */
[----:B------:R-:W-:Y:S02]  /*b4c0*/  ULDC UR4, c[0x0][0x288] ;  /* 0x0000a20000047ab9 */ /* 0x000fe40000000800 */
[----:B------:R-:W0:Y:S01]  /*b4d0*/  SHFL.IDX PT, R4, R3, RZ, 0x181f ;  /* 0x00181fff03047589 */ /* 0x000e2200000e0000 */
[----:B------:R-:W-:Y:S02]  /*b4e0*/  IMAD R6, R8, UR4, RZ ;  /* 0x0000000408067c24 */ /* 0x000fe4000f8e02ff */
[----:B------:R-:W-:Y:S01]  /*b4f0*/  IMAD R7, R10, 0x80, R23 ;  /* 0x000000800a077824 */ /* 0x000fe200078e0217 */
[----:B------:R-:W-:Y:S03]  /*b500*/  SHFL.IDX PT, R8, R0, 0x1, 0x181f ;  /* 0x00381f0000087f89 */ /* 0x000fe600000e0000 */
[C---:B------:R-:W-:Y:S01]  /*b510*/  VIADD R9, R7.reuse, 0x10 ;  /* 0x0000001007097836 */ /* 0x040fe20000000000 */
[C---:B------:R-:W-:Y:S01]  /*b520*/  ISETP.GE.AND P1, PT, R7.reuse, R6, PT ;  /* 0x000000060700720c */ /* 0x040fe20003f26270 */
[----:B------:R-:W1:Y:S01]  /*b530*/  SHFL.IDX PT, R14, R3, 0x1, 0x181f ;  /* 0x00381f00030e7f89 */ /* 0x000e6200000e0000 */
[----:B------:R-:W-:-:S11]  /*b540*/  VIADD R11, R7, 0x20 ;  /* 0x00000020070b7836 */ /* 0x000fd60000000000 */
[----:B------:R-:W-:Y:S01]  /*b550*/  @!P1 LEA R19, R37, UR46, 0x1 ;  /* 0x0000002e25139c11 */ /* 0x000fe2000f8e08ff */
[----:B0-----:R-:W-:-:S05]  /*b560*/  @!P1 IMAD.WIDE.U32 R4, R27, 0x2, R4 ;  /* 0x000000021b049825 */ /* 0x001fca00078e0004 */
[----:B------:R-:W-:Y:S04]  /*b570*/  @!P1 LDGSTS.E.BYPASS.LTC128B.128 [R19+0xc400], desc[UR36][R4.64], !P3 ;  /* 0x0c40000004139fae */ /* 0x000fe8000d901d64 */
[----:B------:R-:W-:Y:S04]  /*b580*/  @!P1 LDGSTS.E.BYPASS.LTC128B.128 [R19+0x10400], desc[UR36][R4.64+0x80], !P2 ;  /* 0x1040008004139fae */ /* 0x000fe8000d101d64 */
[----:B------:R1:W-:Y:S01]  /*b590*/  @!P1 LDGSTS.E.BYPASS.LTC128B.128 [R19+0x14400], desc[UR36][R4.64+0x100], !P0 ;  /* 0x1440010004139fae */ /* 0x0003e2000c101d64 */
[----:B------:R-:W-:Y:S02]  /*b5a0*/  ISETP.GE.AND P1, PT, R9, R6, PT ;  /* 0x000000060900720c */ /* 0x000fe40003f26270 */
[----:B-1----:R-:W-:Y:S01]  /*b5b0*/  MOV R4, R14 ;  /* 0x0000000e00047202 */ /* 0x002fe20000000f00 */
[----:B------:R-:W-:-:S10]  /*b5c0*/  IMAD.MOV.U32 R5, RZ, RZ, R8 ;  /* 0x000000ffff057224 */ /* 0x000fd400078e0008 */
[----:B------:R-:W-:Y:S01]  /*b5d0*/  @!P1 LEA R21, R37, UR46, 0x1 ;  /* 0x0000002e25159c11 */ /* 0x000fe2000f8e08ff */
[----:B------:R-:W-:Y:S01]  /*b5e0*/  SHFL.IDX PT, R14, R3, 0x3, 0x181f ;  /* 0x00781f00030e7f89 */ /* 0x000fe200000e0000 */
[----:B------:R-:W-:-:S03]  /*b5f0*/  @!P1 IMAD.WIDE.U32 R8, R27, 0x2, R4 ;  /* 0x000000021b089825 */ /* 0x000fc600078e0004 */
[----:B------:R-:W-:Y:S04]  /*b600*/  SHFL.IDX PT, R5, R0, 0x2, 0x181f ;  /* 0x00581f0000057f89 */ /* 0x000fe800000e0000 */
[----:B------:R-:W0:Y:S04]  /*b610*/  SHFL.IDX PT, R4, R3, 0x2, 0x181f ;  /* 0x00581f0003047f89 */ /* 0x000e2800000e0000 */
[----:B------:R-:W-:Y:S04]  /*b620*/  @!P1 LDGSTS.E.BYPASS.LTC128B.128 [R21+0xcc00], desc[UR36][R8.64], !P3 ;  /* 0x0cc0000008159fae */ /* 0x000fe8000d901d64 */
[----:B------:R-:W-:Y:S04]  /*b630*/  @!P1 LDGSTS.E.BYPASS.LTC128B.128 [R21+0x10c00], desc[UR36][R8.64+0x80], !P2 ;  /* 0x10c0008008159fae */ /* 0x000fe8000d101d64 */
[----:B------:R1:W-:Y:S01]  /*b640*/  @!P1 LDGSTS.E.BYPASS.LTC128B.128 [R21+0x14c00], desc[UR36][R8.64+0x100], !P0 ;  /* 0x14c0010008159fae */ /* 0x0003e2000c101d64 */
[----:B------:R-:W-:Y:S01]  /*b650*/  ISETP.GE.AND P1, PT, R11, R6, PT ;  /* 0x000000060b00720c */ /* 0x000fe20003f26270 */
[----:B------:R-:W-:-:S02]  /*b660*/  VIADD R11, R7, 0x40 ;  /* 0x00000040070b7836 */ /* 0x000fc40000000000 */
[----:B-1----:R-:W1:Y:S01]  /*b670*/  SHFL.IDX PT, R8, R0, 0x3, 0x181f ;  /* 0x00781f0000087f89 */ /* 0x002e6200000e0000 */
[----:B------:R-:W-:-:S09]  /*b680*/  VIADD R9, R7, 0x30 ;  /* 0x0000003007097836 */ /* 0x000fd20000000000 */
[----:B------:R-:W-:Y:S01]  /*b690*/  @!P1 LEA R19, R37, UR46, 0x1 ;  /* 0x0000002e25139c11 */ /* 0x000fe2000f8e08ff */
[----:B0-----:R-:W-:-:S05]  /*b6a0*/  @!P1 IMAD.WIDE.U32 R4, R27, 0x2, R4 ;  /* 0x000000021b049825 */ /* 0x001fca00078e0004 */
[----:B------:R-:W-:Y:S04]  /*b6b0*/  @!P1 LDGSTS.E.BYPASS.LTC128B.128 [R19+0xd400], desc[UR36][R4.64], !P3 ;  /* 0x0d40000004139fae */ /* 0x000fe8000d901d64 */
[----:B------:R-:W-:Y:S04]  /*b6c0*/  @!P1 LDGSTS.E.BYPASS.LTC128B.128 [R19+0x11400], desc[UR36][R4.64+0x80], !P2 ;  /* 0x1140008004139fae */ /* 0x000fe8000d101d64 */
[----:B------:R0:W-:Y:S01]  /*b6d0*/  @!P1 LDGSTS.E.BYPASS.LTC128B.128 [R19+0x15400], desc[UR36][R4.64+0x100], !P0 ;  /* 0x1540010004139fae */ /* 0x0001e2000c101d64 */
[----:B------:R-:W-:Y:S02]  /*b6e0*/  ISETP.GE.AND P1, PT, R9, R6, PT ;  /* 0x000000060900720c */ /* 0x000fe40003f26270 */
[----:B0-----:R-:W-:Y:S01]  /*b6f0*/  MOV R4, R14 ;  /* 0x0000000e00047202 */ /* 0x001fe20000000f00 */
[----:B-1----:R-:W-:-:S10]  /*b700*/  IMAD.MOV.U32 R5, RZ, RZ, R8 ;  /* 0x000000ffff057224 */ /* 0x002fd400078e0008 */
        /* <DEDUP_REMOVED lines=35> */
.L_x_2308:
[----:B------:R-:W-:Y:S01]  /*b940*/  VIADD R7, R7, 0x70 ;  /* 0x0000007007077836 */ /* 0x000fe20000000000 */
[----:B------:R-:W-:Y:S01]  /*b950*/  BSSY B0, `(.L_x_2241) ;  /* 0x000000d000007945 */ /* 0x000fe20003800000 */
[----:B-1----:R-:W-:Y:S01]  /*b960*/  MOV R4, R14 ;  /* 0x0000000e00047202 */ /* 0x002fe20000000f00 */
[----:B--2---:R-:W-:Y:S02]  /*b970*/  IMAD.MOV.U32 R5, RZ, RZ, R8 ;  /* 0x000000ffff057224 */ /* 0x004fe400078e0008 */
        /* <DEDUP_REMOVED lines=10> */
.L_x_2242:
[----:B------:R-:W-:Y:S05]  /*ba20*/  BSYNC B0 ;  /* 0x0000000000007941 */ /* 0x000fea0003800000 */
.L_x_2241:
        /* <DEDUP_REMOVED lines=9> */
.L_x_2309:
        /* <DEDUP_REMOVED lines=8> */
[----:B------:R-:W-:Y:S01]  /*bb40*/  ULOP3.LUT UR5, URZ, UR45, URZ, 0x33, !UPT ;  /* 0x0000002d3f057292 */ /* 0x000fe2000f8e333f */
[----:B------:R-:W-:Y:S01]  /*bb50*/  IADD3 R26, R26, R30, R23 ;  /* 0x0000001e1a1a7210 */ /* 0x000fe20007ffe017 */
[----:B------:R-:W-:Y:S01]  /*bb60*/  UIMAD UR4, UR4, UR40, URZ ;  /* 0x00000028040472a4 */ /* 0x000fe2000f8e023f */
[----:B------:R-:W-:Y:S01]  /*bb70*/  IADD3 R5, -R23, UR42, RZ ;  /* 0x0000002a17057c10 */ /* 0x000fe2000fffe1ff */
[----:B------:R-:W-:Y:S01]  /*bb80*/  BSSY B0, `(.L_x_2244) ;  /* 0x00000f0000007945 */ /* 0x000fe20003800000 */
[----:B------:R-:W-:Y:S01]  /*bb90*/  IMAD.SHL.U32 R20, R27, 0x2, RZ ;  /* 0x000000021b147824 */ /* 0x000fe200078e00ff */
[----:B------:R-:W-:Y:S01]  /*bba0*/  MOV R10, RZ ;  /* 0x000000ff000a7202 */ /* 0x000fe20000000f00 */
[----:B------:R-:W-:Y:S01]  /*bbb0*/  VIADD R7, R26, 0xfffffee0 ;  /* 0xfffffee01a077836 */ /* 0x000fe20000000000 */
[----:B------:R-:W-:Y:S01]  /*bbc0*/  LOP3.LUT R3, RZ, UR4, RZ, 0x33, !PT ;  /* 0x00000004ff037c12 */ /* 0x000fe2000f8e33ff */
[----:B------:R-:W-:-:S03]  /*bbd0*/  IMAD.MOV.U32 R19, RZ, RZ, 0x1 ;  /* 0x00000001ff137424 */ /* 0x000fc600078e00ff */
[----:B------:R-:W-:-:S04]  /*bbe0*/  VIMNMX3 R0, R0, UR5, R3, !PT ;  /* 0x0000000500007c0f */ /* 0x000fc8000f800103 */
[C---:B------:R-:W-:Y:S01]  /*bbf0*/  IADD3 R35, -R0.reuse, -0x2, RZ ;  /* 0xfffffffe00237810 */ /* 0x040fe20007ffe1ff */
[C---:B------:R-:W-:Y:S02]  /*bc00*/  IMAD R5, R0.reuse, 0x60, R5 ;  /* 0x0000006000057824 */ /* 0x040fe400078e0205 */
[----:B------:R-:W-:Y:S02]  /*bc10*/  IMAD R7, R0, -0x60, R7 ;  /* 0xffffffa000077824 */ /* 0x000fe400078e0207 */
[----:B------:R-:W-:-:S07]  /*bc20*/  VIADD R6, R5, 0xc0 ;  /* 0x000000c005067836 */ /* 0x000fce0000000000 */
.L_x_2257:
[----:B------:R-:W-:Y:S01]  /*bc30*/  ISETP.NE.AND P0, PT, R28, 0x1, PT ;  /* 0x000000011c00780c */ /* 0x000fe20003f05270 */
[----:B------:R-:W-:Y:S01]  /*bc40*/  IMAD.MOV.U32 R30, RZ, RZ, RZ ;  /* 0x000000ffff1e7224 */ /* 0x000fe200078e00ff */
[----:B------:R-:W-:Y:S02]  /*bc50*/  ISETP.GT.U32.AND P2, PT, R22, 0x5f, PT ;  /* 0x0000005f1600780c */ /* 0x000fe40003f44070 */
[----:B------:R-:W-:-:S09]  /*bc60*/  LOP3.LUT P1, RZ, R36, 0x10, RZ, 0xc0, !PT ;  /* 0x0000001024ff7812 */ /* 0x000fd2000782c0ff */
[----:B------:R-:W0:Y:S08]  /*bc70*/  @P0 LDC R0, c[0x0][0x434] ;  /* 0x00010d00ff000b82 */ /* 0x000e300000000800 */
[----:B-1----:R-:W1:Y:S08]  /*bc80*/  @P0 LDC R12, c[0x0][0x438] ;  /* 0x00010e00ff0c0b82 */ /* 0x002e700000000800 */
[----:B------:R-:W2:Y:S08]  /*bc90*/  @!P2 LDC.64 R4, c[0x0][0x428] ;  /* 0x00010a00ff04ab82 */ /* 0x000eb00000000a00 */
[----:B------:R-:W3:Y:S01]  /*bca0*/  @!P2 LDC.64 R8, c[0x0][0x418] ;  /* 0x00010600ff08ab82 */ /* 0x000ee20000000a00 */
[----:B0-----:R-:W-:-:S04]  /*bcb0*/  @P0 IMAD.HI.U32 R3, R7, R0, RZ ;  /* 0x0000000007030227 */ /* 0x001fc800078e00ff */
[----:B------:R-:W-:Y:S01]  /*bcc0*/  IMAD.MOV.U32 R0, RZ, RZ, R7 ;  /* 0x000000ffff007224 */ /* 0x000fe200078e0007 */
[----:B-1----:R-:W-:-:S04]  /*bcd0*/  @P0 SHF.R.U32.HI R0, RZ, R12, R3 ;  /* 0x0000000cff000219 */ /* 0x002fc80000011603 */
[----:B------:R-:W-:Y:S01]  /*bce0*/  @!P2 SHF.R.S32.HI R13, RZ, 0x1f, R0 ;  /* 0x0000001fff0da819 */ /* 0x000fe20000011400 */
[----:B--2---:R-:W-:-:S04]  /*bcf0*/  @!P2 IMAD R12, R33, R4, RZ ;  /* 0x00000004210ca224 */ /* 0x004fc800078e02ff */
[----:B------:R-:W-:Y:S02]  /*bd00*/  @!P2 IMAD R3, R29, R5, R12 ;  /* 0x000000051d03a224 */ /* 0x000fe400078e020c */
[----:B------:R-:W-:-:S04]  /*bd10*/  @!P2 IMAD.MOV.U32 R12, RZ, RZ, R0 ;  /* 0x000000ffff0ca224 */ /* 0x000fc800078e0000 */
[----:B------:R-:W-:-:S05]  /*bd20*/  @!P2 IMAD.WIDE.U32 R12, R29, R4, R12 ;  /* 0x000000041d0ca225 */ /* 0x000fca00078e000c */
[----:B------:R-:W-:Y:S02]  /*bd30*/  @!P2 IADD3 R3, R3, R13, RZ ;  /* 0x0000000d0303a210 */ /* 0x000fe40007ffe0ff */
[----:B---3--:R-:W-:-:S04]  /*bd40*/  @!P2 LEA R4, P0, R12, R8, 0x2 ;  /* 0x000000080c04a211 */ /* 0x008fc800078010ff */
        /* <DEDUP_REMOVED lines=9> */
.L_x_2245:
[----:B------:R-:W-:Y:S01]  /*bde0*/  LEA R26, R8, UR46, 0x3 ;  /* 0x0000002e081a7c11 */ /* 0x000fe2000f8e18ff */
[----:B------:R-:W-:Y:S01]  /*bdf0*/  BSSY B1, `(.L_x_2246) ;  /* 0x0000004000017945 */ /* 0x000fe20003800000 */
[----:B------:R-:W-:-:S04]  /*be00*/  SHF.L.U32 R3, R9, 0x1f, RZ ;  /* 0x0000001f09037819 */ /* 0x000fc800000006ff */
[----:B------:R-:W0:Y:S02]  /*be10*/  SYNCS.PHASECHK.TRANS64.TRYWAIT P0, [R26+URZ+0x2a840], R3 ;  /* 0x02a840031a0075a7 */ /* 0x000e24000800017f */
[----:B0-----:R-:W-:Y:S05]  /*be20*/  @!P0 BRA `(.L_x_2247) ;  /* 0x0000002800c08947 */ /* 0x001fea0003800000 */
.L_x_2310:
[----:B------:R-:W-:Y:S05]  /*be30*/  BSYNC B1 ;  /* 0x0000000000017941 */ /* 0x000fea0003800000 */
.L_x_2246:
[----:B------:R-:W-:Y:S01]  /*be40*/  ULDC UR4, c[0x0][0x430] ;  /* 0x00010c0000047ab9 */ /* 0x000fe20000000800 */
[----:B-----5:R-:W-:Y:S01]  /*be50*/  SHF.R.S32.HI R21, RZ, 0x1f, R30 ;  /* 0x0000001fff157819 */ /* 0x020fe2000001141e */
[----:B------:R-:W-:Y:S01]  /*be60*/  UIADD3 UR4, -UR4, URZ, URZ ;  /* 0x0000003f04047290 */ /* 0x000fe2000fffe13f */
[----:B------:R-:W-:Y:S02]  /*be70*/  R2UR UR6, R34 ;  /* 0x00000000220672ca */ /* 0x000fe400000e0000 */
[C---:B------:R-:W-:Y:S02]  /*be80*/  LOP3.LUT P3, RZ, R36.reuse, 0x4, RZ, 0xc0, !PT ;  /* 0x0000000424ff7812 */ /* 0x040fe4000786c0ff */
[----:B------:R-:W-:Y:S01]  /*be90*/  LOP3.LUT P2, RZ, R36, 0x2, RZ, 0xc0, !PT ;  /* 0x0000000224ff7812 */ /* 0x000fe2000784c0ff */
[----:B------:R-:W-:Y:S01]  /*bea0*/  IMAD R25, R0, UR4, R7 ;  /* 0x0000000400197c24 */ /* 0x000fe2000f8e0207 */
[----:B------:R-:W-:Y:S01]  /*beb0*/  ULDC.64 UR4, c[0x0][0x300] ;  /* 0x0000c00000047ab9 */ /* 0x000fe20000000a00 */
[----:B------:R-:W-:-:S02]  /*bec0*/  LOP3.LUT P1, RZ, R36, 0x1, RZ, 0xc0, !PT ;  /* 0x0000000124ff7812 */ /* 0x000fc4000782c0ff */
[----:B------:R-:W-:Y:S01]  /*bed0*/  IMAD.WIDE.U32 R4, R25, UR4, RZ ;  /* 0x0000000419047c25 */ /* 0x000fe2000f8e00ff */
[----:B------:R-:W-:-:S05]  /*bee0*/  SHF.R.S32.HI R24, RZ, 0x1f, R25 ;  /* 0x0000001fff187819 */ /* 0x000fca0000011419 */
[----:B------:R-:W-:-:S04]  /*bef0*/  IMAD R0, R24, UR4, RZ ;  /* 0x0000000418007c24 */ /* 0x000fc8000f8e02ff */
[----:B0-----:R-:W-:Y:S01]  /*bf00*/  IMAD R3, R25, UR5, R0 ;  /* 0x0000000519037c24 */ /* 0x001fe2000f8e0200 */
        /* <DEDUP_REMOVED lines=16> */
[----:B------:R-:W-:Y:S01]  /*c010*/  IMAD R5, R8, 0x4800, R37 ;  /* 0x0000480008057824 */ /* 0x000fe200078e0225 */
[----:B------:R-:W-:Y:S06]  /*c020*/  BRA.DIV UR4, `(.L_x_2248) ;  /* 0x0000002a04547947 */ /* 0x000fec000b800000 */
[----:B------:R-:W0:Y:S01]  /*c030*/  SHFL.IDX PT, R14, R3, RZ, 0x181f ;  /* 0x00181fff030e7589 */ /* 0x000e2200000e0000 */
[----:B------:R-:W-:-:S03]  /*c040*/  LEA R5, R5, UR46, 0x1 ;  /* 0x0000002e05057c11 */ /* 0x000fc6000f8e08ff */
[----:B------:R-:W1:Y:S04]  /*c050*/  SHFL.IDX PT, R4, R0, RZ, 0x181f ;  /* 0x00181fff00047589 */ /* 0x000e6800000e0000 */
[----:B------:R-:W-:Y:S04]  /*c060*/  SHFL.IDX PT, R11, R3, 0x2, 0x181f ;  /* 0x00581f00030b7f89 */ /* 0x000fe800000e0000 */
[----:B------:R-:W-:Y:S01]  /*c070*/  SHFL.IDX PT, R31, R0, 0x2, 0x181f ;  /* 0x00581f00001f7f89 */ /* 0x000fe200000e0000 */
[----:B0-----:R-:W-:-:S03]  /*c080*/  IADD3 R12, P0, R14, R20, RZ ;  /* 0x000000140e0c7210 */ /* 0x001fc60007f1e0ff */
[----:B------:R-:W0:Y:S02]  /*c090*/  SHFL.IDX PT, R14, R3, 0x1, 0x181f ;  /* 0x00381f00030e7f89 */ /* 0x000e2400000e0000 */
[----:B-1----:R-:W-:Y:S02]  /*c0a0*/  IMAD.X R13, RZ, RZ, R4, P0 ;  /* 0x000000ffff0d7224 */ /* 0x002fe400000e0604 */
[----:B------:R-:W1:Y:S04]  /*c0b0*/  SHFL.IDX PT, R4, R0, 0x1, 0x181f ;  /* 0x00381f0000047f89 */ /* 0x000e6800000e0000 */
[----:B------:R-:W-:Y:S04]  /*c0c0*/  LDGSTS.E.BYPASS.LTC128B.128 [R5+0x18400], desc[UR36][R12.64], !P3 ;  /* 0x184000000c057fae */ /* 0x000fe8000d901d64 */
[----:B------:R-:W-:Y:S04]  /*c0d0*/  LDGSTS.E.BYPASS.LTC128B.128 [R5+0x1b400], desc[UR36][R12.64+0x80], !P2 ;  /* 0x1b4000800c057fae */ /* 0x000fe8000d101d64 */
[----:B------:R-:W-:Y:S01]  /*c0e0*/  LDGSTS.E.BYPASS.LTC128B.128 [R5+0x1e400], desc[UR36][R12.64+0x100], !P1 ;  /* 0x1e4001000c057fae */ /* 0x000fe2000c901d64 */
[----:B0-----:R-:W-:-:S04]  /*c0f0*/  IADD3 R14, P0, R14, R20, RZ ;  /* 0x000000140e0e7210 */ /* 0x001fc80007f1e0ff */
[----:B-1----:R-:W-:Y:S02]  /*c100*/  IADD3.X R15, RZ, R4, RZ, P0, !PT ;  /* 0x00000004ff0f7210 */ /* 0x002fe400007fe4ff */
[----:B------:R-:W-:Y:S04]  /*c110*/  SHFL.IDX PT, R4, R0, 0x4, 0x181f ;  /* 0x00981f0000047f89 */ /* 0x000fe800000e0000 */
[----:B------:R-:W-:Y:S04]  /*c120*/  LDGSTS.E.BYPASS.LTC128B.128 [R5+0x18c00], desc[UR36][R14.64], !P3 ;  /* 0x18c000000e057fae */ /* 0x000fe8000d901d64 */
[----:B------:R-:W-:Y:S04]  /*c130*/  LDGSTS.E.BYPASS.LTC128B.128 [R5+0x1bc00], desc[UR36][R14.64+0x80], !P2 ;  /* 0x1bc000800e057fae */ /* 0x000fe8000d101d64 */
[----:B------:R0:W-:Y:S02]  /*c140*/  LDGSTS.E.BYPASS.LTC128B.128 [R5+0x1ec00], desc[UR36][R14.64+0x100], !P1 ;  /* 0x1ec001000e057fae */ /* 0x0001e4000c901d64 */
[----:B0-----:R-:W-:-:S02]  /*c150*/  IADD3 R14, P0, R11, R20, RZ ;  /* 0x000000140b0e7210 */ /* 0x001fc40007f1e0ff */
[----:B------:R-:W0:Y:S03]  /*c160*/  SHFL.IDX PT, R11, R3, 0x3, 0x181f ;  /* 0x00781f00030b7f89 */ /* 0x000e2600000e0000 */
[----:B------:R-:W-:Y:S02]  /*c170*/  IMAD.X R15, RZ, RZ, R31, P0 ;  /* 0x000000ffff0f7224 */ /* 0x000fe400000e061f */
[----:B------:R-:W1:Y:S04]  /*c180*/  SHFL.IDX PT, R31, R0, 0x3, 0x181f ;  /* 0x00781f00001f7f89 */ /* 0x000e6800000e0000 */
[----:B------:R-:W-:Y:S04]  /*c190*/  LDGSTS.E.BYPASS.LTC128B.128 [R5+0x19400], desc[UR36][R14.64], !P3 ;  /* 0x194000000e057fae */ /* 0x000fe8000d901d64 */
[----:B------:R-:W-:Y:S04]  /*c1a0*/  LDGSTS.E.BYPASS.LTC128B.128 [R5+0x1c400], desc[UR36][R14.64+0x80], !P2 ;  /* 0x1c4000800e057fae */ /* 0x000fe8000d101d64 */
[----:B------:R2:W-:Y:S04]  /*c1b0*/  LDGSTS.E.BYPASS.LTC128B.128 [R5+0x1f400], desc[UR36][R14.64+0x100], !P1 ;  /* 0x1f4001000e057fae */ /* 0x0005e8000c901d64 */
[----:B------:R-:W-:Y:S01]  /*c1c0*/  SHFL.IDX PT, R0, R0, 0x5, 0x181f ;  /* 0x00b81f0000007f89 */ /* 0x000fe200000e0000 */
[----:B0-----:R-:W-:-:S03]  /*c1d0*/  IADD3 R12, P0, R11, R20, RZ ;  /* 0x000000140b0c7210 */ /* 0x001fc60007f1e0ff */
[----:B--2---:R-:W0:Y:S02]  /*c1e0*/  SHFL.IDX PT, R14, R3, 0x4, 0x181f ;  /* 0x00981f00030e7f89 */ /* 0x004e2400000e0000 */
[----:B-1----:R-:W-:Y:S02]  /*c1f0*/  IMAD.X R13, RZ, RZ, R31, P0 ;  /* 0x000000ffff0d7224 */ /* 0x002fe400000e061f */
[----:B------:R-:W1:Y:S04]  /*c200*/  SHFL.IDX PT, R3, R3, 0x5, 0x181f ;  /* 0x00b81f0003037f89 */ /* 0x000e6800000e0000 */
[----:B------:R2:W-:Y:S04]  /*c210*/  LDGSTS.E.BYPASS.LTC128B.128 [R5+0x19c00], desc[UR36][R12.64], !P3 ;  /* 0x19c000000c057fae */ /* 0x0005e8000d901d64 */
[----:B------:R2:W-:Y:S04]  /*c220*/  LDGSTS.E.BYPASS.LTC128B.128 [R5+0x1cc00], desc[UR36][R12.64+0x80], !P2 ;  /* 0x1cc000800c057fae */ /* 0x0005e8000d101d64 */
[----:B------:R2:W-:Y:S01]  /*c230*/  LDGSTS.E.BYPASS.LTC128B.128 [R5+0x1fc00], desc[UR36][R12.64+0x100], !P1 ;  /* 0x1fc001000c057fae */ /* 0x0005e2000c901d64 */
[----:B0-----:R-:W-:-:S05]  /*c240*/  IADD3 R14, P0, R14, R20, RZ ;  /* 0x000000140e0e7210 */ /* 0x001fca0007f1e0ff */
[----:B------:R-:W-:-:S05]  /*c250*/  IMAD.X R15, RZ, RZ, R4, P0 ;  /* 0x000000ffff0f7224 */ /* 0x000fca00000e0604 */
[----:B------:R2:W-:Y:S04]  /*c260*/  LDGSTS.E.BYPASS.LTC128B.128 [R5+0x1a400], desc[UR36][R14.64], !P3 ;  /* 0x1a4000000e057fae */ /* 0x0005e8000d901d64 */
[----:B------:R2:W-:Y:S04]  /*c270*/  LDGSTS.E.BYPASS.LTC128B.128 [R5+0x1d400], desc[UR36][R14.64+0x80], !P2 ;  /* 0x1d4000800e057fae */ /* 0x0005e8000d101d64 */
[----:B-1----:R2:W-:Y:S02]  /*c280*/  LDGSTS.E.BYPASS.LTC128B.128 [R5+0x20400], desc[UR36][R14.64+0x100], !P1 ;  /* 0x204001000e057fae */ /* 0x0025e4000c901d64 */
.L_x_2324:
        /* <DEDUP_REMOVED lines=10> */
.L_x_2249:
        /* <DEDUP_REMOVED lines=10> */
.L_x_2250:
[----:B------:R1:W-:Y:S01]  /*c3d0*/  SYNCS.ARRIVE.TRANS64.A1T0 RZ, [R26+URZ+0x2a830], RZ ;  /* 0x02a830ff1aff79a7 */ /* 0x0003e2000810003f */
[----:B------:R-:W-:Y:S05]  /*c3e0*/  @!P2 BRA `(.L_x_2251) ;  /* 0x000000000004a947 */ /* 0x000fea0003800000 */
[----:B------:R-:W-:Y:S01]  /*c3f0*/  BPT.TRAP 0x1 ;  /* 0x000000040000795c */ /* 0x000fe20000300000 */
.L_x_2251:
[----:B------:R-:W-:Y:S01]  /*c400*/  SHF.L.U32 R3, R19, 0x1f, RZ ;  /* 0x0000001f13037819 */ /* 0x000fe200000006ff */
[----:B------:R-:W-:Y:S01]  /*c410*/  BSSY B1, `(.L_x_2252) ;  /* 0x0000004000017945 */ /* 0x000fe20003800000 */
[----:B------:R-:W-:-:S04]  /*c420*/  LEA R0, R10, UR46, 0x3 ;  /* 0x0000002e0a007c11 */ /* 0x000fc8000f8e18ff */
[----:B------:R-:W2:Y:S02]  /*c430*/  SYNCS.PHASECHK.TRANS64.TRYWAIT P0, [R0+URZ+0x2a860], R3 ;  /* 0x02a86003000075a7 */ /* 0x000ea4000800017f */
[----:B--2---:R-:W-:Y:S05]  /*c440*/  @!P0 BRA `(.L_x_2253) ;  /* 0x0000002c00288947 */ /* 0x004fea0003800000 */
.L_x_2325:
[----:B------:R-:W-:Y:S05]  /*c450*/  BSYNC B1 ;  /* 0x0000000000017941 */ /* 0x000fea0003800000 */
.L_x_2252:
[----:B------:R-:W-:Y:S01]  /*c460*/  UMOV UR4, 0xffffffff ;  /* 0xffffffff00047882 */ /* 0x000fe20000000000 */
[----:B------:R-:W-:Y:S01]  /*c470*/  LOP3.LUT P0, RZ, R32, 0x2, RZ, 0xc0, !PT ;  /* 0x0000000220ff7812 */ /* 0x000fe2000780c0ff */
[----:B------:R-:W-:Y:S01]  /*c480*/  IMAD R10, R10, 0x3000, R37 ;  /* 0x000030000a0a7824 */ /* 0x000fe200078e0225 */
[----:B------:R-:W-:Y:S11]  /*c490*/  BRA.DIV UR4, `(.L_x_2254) ;  /* 0x0000002e04287947 */ /* 0x000ff6000b800000 */
[----:B------:R-:W3:Y:S04]  /*c4a0*/  SHFL.IDX PT, R14, R17, RZ, 0x181f ;  /* 0x00181fff110e7589 */ /* 0x000ee800000e0000 */
[----:B--2---:R-:W0:Y:S04]  /*c4b0*/  SHFL.IDX PT, R3, R18, RZ, 0x181f ;  /* 0x00181fff12037589 */ /* 0x004e2800000e0000 */
[----:B------:R-:W-:Y:S01]  /*c4c0*/  SHFL.IDX PT, R19, R18, 0x1, 0x181f ;  /* 0x00381f0012137f89 */ /* 0x000fe200000e0000 */
[----:B---3--:R-:W-:-:S03]  /*c4d0*/  IADD3 R4, P1, R14, R20, RZ ;  /* 0x000000140e047210 */ /* 0x008fc60007f3e0ff */
[----:B------:R-:W2:Y:S02]  /*c4e0*/  SHFL.IDX PT, R14, R17, 0x1, 0x181f ;  /* 0x00381f00110e7f89 */ /* 0x000ea400000e0000 */
[----:B0-----:R-:W-:Y:S01]  /*c4f0*/  IMAD.X R5, RZ, RZ, R3, P1 ;  /* 0x000000ffff057224 */ /* 0x001fe200008e0603 */
[----:B------:R-:W-:Y:S02]  /*c500*/  LOP3.LUT P1, RZ, R32, 0x1, RZ, 0xc0, !PT ;  /* 0x0000000120ff7812 */ /* 0x000fe4000782c0ff */
[----:B------:R-:W-:Y:S02]  /*c510*/  LEA R3, R10, UR46, 0x1 ;  /* 0x0000002e0a037c11 */ /* 0x000fe4000f8e08ff */
[----:B------:R-:W-:-:S13]  /*c520*/  ISETP.LT.OR P2, PT, R6, 0x1, !P1 ;  /* 0x000000010600780c */ /* 0x000fda0004f41670 */
[----:B------:R-:W-:Y:S01]  /*c530*/  LDGSTS.E.BYPASS.LTC128B.128 [R3+0x400], desc[UR36][R4.64], !P2 ;  /* 0x0040000004037fae */ /* 0x000fe2000d101d64 */
[----:B------:R-:W-:-:S13]  /*c540*/  ISETP.LT.OR P2, PT, R6, 0x1, !P0 ;  /* 0x000000010600780c */ /* 0x000fda0004741670 */
[----:B------:R0:W-:Y:S01]  /*c550*/  LDGSTS.E.BYPASS.LTC128B.128 [R3+0x3400], desc[UR36][R4.64+0x80], !P2 ;  /* 0x0340008004037fae */ /* 0x0001e2000d101d64 */
[----:B--2---:R-:W-:-:S03]  /*c560*/  IADD3 R10, P2, R14, R20, RZ ;  /* 0x000000140e0a7210 */ /* 0x004fc60007f5e0ff */
[----:B------:R-:W0:Y:S02]  /*c570*/  SHFL.IDX PT, R14, R17, 0x2, 0x181f ;  /* 0x00581f00110e7f89 */ /* 0x000e2400000e0000 */
[----:B------:R-:W-:Y:S01]  /*c580*/  IMAD.X R11, RZ, RZ, R19, P2 ;  /* 0x000000ffff0b7224 */ /* 0x000fe200010e0613 */
[----:B------:R-:W-:Y:S01]  /*c590*/  ISETP.LT.OR P2, PT, R6, 0x11, !P1 ;  /* 0x000000110600780c */ /* 0x000fe20004f41670 */
[----:B------:R-:W2:-:S12]  /*c5a0*/  SHFL.IDX PT, R19, R18, 0x2, 0x181f ;  /* 0x00581f0012137f89 */ /* 0x000e9800000e0000 */
[----:B------:R-:W-:Y:S01]  /*c5b0*/  LDGSTS.E.BYPASS.LTC128B.128 [R3+0xc00], desc[UR36][R10.64], !P2 ;  /* 0x00c000000a037fae */ /* 0x000fe2000d101d64 */
[----:B------:R-:W-:-:S13]  /*c5c0*/  ISETP.LT.OR P2, PT, R6, 0x11, !P0 ;  /* 0x000000110600780c */ /* 0x000fda0004741670 */
[----:B------:R3:W-:Y:S01]  /*c5d0*/  LDGSTS.E.BYPASS.LTC128B.128 [R3+0x3c00], desc[UR36][R10.64+0x80], !P2 ;  /* 0x03c000800a037fae */ /* 0x0007e2000d101d64 */
[----:B0-----:R-:W-:-:S03]  /*c5e0*/  IADD3 R4, P2, R14, R20, RZ ;  /* 0x000000140e047210 */ /* 0x001fc60007f5e0ff */
[----:B------:R-:W3:Y:S02]  /*c5f0*/  SHFL.IDX PT, R14, R17, 0x3, 0x181f ;  /* 0x00781f00110e7f89 */ /* 0x000ee400000e0000 */
[----:B--2---:R-:W-:Y:S01]  /*c600*/  IMAD.X R5, RZ, RZ, R19, P2 ;  /* 0x000000ffff057224 */ /* 0x004fe200010e0613 */
[----:B------:R-:W-:Y:S01]  /*c610*/  ISETP.LT.OR P2, PT, R6, 0x21, !P1 ;  /* 0x000000210600780c */ /* 0x000fe20004f41670 */
[----:B------:R-:W0:-:S12]  /*c620*/  SHFL.IDX PT, R19, R18, 0x3, 0x181f ;  /* 0x00781f0012137f89 */ /* 0x000e1800000e0000 */
[----:B------:R-:W-:Y:S01]  /*c630*/  LDGSTS.E.BYPASS.LTC128B.128 [R3+0x1400], desc[UR36][R4.64], !P2 ;  /* 0x0140000004037fae */ /* 0x000fe2000d101d64 */
[----:B------:R-:W-:-:S13]  /*c640*/  ISETP.LT.OR P2, PT, R6, 0x21, !P0 ;  /* 0x000000210600780c */ /* 0x000fda0004741670 */
[----:B------:R2:W-:Y:S01]  /*c650*/  LDGSTS.E.BYPASS.LTC128B.128 [R3+0x4400], desc[UR36][R4.64+0x80], !P2 ;  /* 0x0440008004037fae */ /* 0x0005e2000d101d64 */
[----:B---3--:R-:W-:-:S03]  /*c660*/  IADD3 R10, P2, R14, R20, RZ ;  /* 0x000000140e0a7210 */ /* 0x008fc60007f5e0ff */
[----:B------:R-:W2:Y:S01]  /*c670*/  SHFL.IDX PT, R14, R17, 0x4, 0x181f ;  /* 0x00981f00110e7f89 */ /* 0x000ea200000e0000 */
[----:B0-----:R-:W-:Y:S02]  /*c680*/  IADD3.X R11, RZ, R19, RZ, P2, !PT ;  /* 0x00000013ff0b7210 */ /* 0x001fe400017fe4ff */
[----:B------:R-:W-:Y:S01]  /*c690*/  ISETP.LT.OR P2, PT, R6, 0x31, !P1 ;  /* 0x000000310600780c */ /* 0x000fe20004f41670 */
[----:B------:R-:W0:-:S12]  /*c6a0*/  SHFL.IDX PT, R19, R18, 0x4, 0x181f ;  /* 0x00981f0012137f89 */ /* 0x000e1800000e0000 */
[----:B------:R3:W-:Y:S01]  /*c6b0*/  LDGSTS.E.BYPASS.LTC128B.128 [R3+0x1c00], desc[UR36][R10.64], !P2 ;  /* 0x01c000000a037fae */ /* 0x0007e2000d101d64 */
[----:B------:R-:W-:-:S13]  /*c6c0*/  ISETP.LT.OR P2, PT, R6, 0x31, !P0 ;  /* 0x000000310600780c */ /* 0x000fda0004741670 */
[----:B------:R3:W-:Y:S01]  /*c6d0*/  LDGSTS.E.BYPASS.LTC128B.128 [R3+0x4c00], desc[UR36][R10.64+0x80], !P2 ;  /* 0x04c000800a037fae */ /* 0x0007e2000d101d64 */
[----:B--2---:R-:W-:-:S03]  /*c6e0*/  IADD3 R4, P2, R14, R20, RZ ;  /* 0x000000140e047210 */ /* 0x004fc60007f5e0ff */
[----:B------:R3:W2:Y:S02]  /*c6f0*/  SHFL.IDX PT, R14, R17, 0x5, 0x181f ;  /* 0x00b81f00110e7f89 */ /* 0x0006a400000e0000 */
[----:B0-----:R-:W-:Y:S01]  /*c700*/  IMAD.X R5, RZ, RZ, R19, P2 ;  /* 0x000000ffff057224 */ /* 0x001fe200010e0613 */
[----:B------:R-:W-:Y:S01]  /*c710*/  ISETP.LT.OR P2, PT, R6, 0x41, !P1 ;  /* 0x000000410600780c */ /* 0x000fe20004f41670 */
[----:B------:R3:W4:-:S12]  /*c720*/  SHFL.IDX PT, R19, R18, 0x5, 0x181f ;  /* 0x00b81f0012137f89 */ /* 0x00071800000e0000 */
[----:B------:R3:W-:Y:S01]  /*c730*/  LDGSTS.E.BYPASS.LTC128B.128 [R3+0x2400], desc[UR36][R4.64], !P2 ;  /* 0x0240000004037fae */ /* 0x0007e2000d101d64 */
[----:B------:R-:W-:-:S13]  /*c740*/  ISETP.LT.OR P2, PT, R6, 0x41, !P0 ;  /* 0x000000410600780c */ /* 0x000fda0004741670 */
[----:B--2-4-:R3:W-:Y:S02]  /*c750*/  LDGSTS.E.BYPASS.LTC128B.128 [R3+0x5400], desc[UR36][R4.64+0x80], !P2 ;  /* 0x0540008004037fae */ /* 0x0147e4000d101d64 */
.L_x_2339:
[C---:B------:R-:W-:Y:S01]  /*c760*/  ISETP.LT.OR P1, PT, R6.reuse, 0x51, !P1 ;  /* 0x000000510600780c */ /* 0x040fe20004f21670 */
[----:B------:R-:W-:Y:S01]  /*c770*/  ULDC.64 UR4, c[0x0][0x328] ;  /* 0x0000ca0000047ab9 */ /* 0x000fe20000000a00 */
[----:B------:R-:W-:Y:S01]  /*c780*/  ISETP.LT.OR P0, PT, R6, 0x51, !P0 ;  /* 0x000000510600780c */ /* 0x000fe20004701670 */
[----:B------:R-:W-:Y:S01]  /*c790*/  IMAD R24, R24, UR4, RZ ;  /* 0x0000000418187c24 */ /* 0x000fe2000f8e02ff */
[----:B0--3--:R-:W-:Y:S01]  /*c7a0*/  IADD3 R4, P2, R14, R20, RZ ;  /* 0x000000140e047210 */ /* 0x009fe20007f5e0ff */
[----:B------:R-:W-:-:S04]  /*c7b0*/  IMAD.WIDE.U32 R10, R25, UR4, RZ ;  /* 0x00000004190a7c25 */ /* 0x000fc8000f8e00ff */
[----:B------:R-:W-:Y:S02]  /*c7c0*/  IMAD.X R5, RZ, RZ, R19, P2 ;  /* 0x000000ffff057224 */ /* 0x000fe400010e0613 */
[----:B------:R-:W-:Y:S01]  /*c7d0*/  IMAD R13, R25, UR5, R24 ;  /* 0x00000005190d7c24 */ /* 0x000fe2000f8e0218 */
[----:B------:R-:W-:Y:S02]  /*c7e0*/  ULDC.64 UR4, c[0x0][0x338] ;  /* 0x0000ce0000047ab9 */ /* 0x000fe40000000a00 */
[----:B------:R-:W-:Y:S01]  /*c7f0*/  @!PT LDS RZ, [RZ] ;  /* 0x00000000fffff984 */ /* 0x000fe20000000800 */
[----:B------:R-:W-:Y:S01]  /*c800*/  @!PT LDS RZ, [RZ] ;  /* 0x00000000fffff984 */ /* 0x000fe20000000800 */
[----:B------:R-:W-:Y:S01]  /*c810*/  @!PT LDS RZ, [RZ] ;  /* 0x00000000fffff984 */ /* 0x000fe20000000800 */
[----:B------:R0:W-:Y:S01]  /*c820*/  LDGSTS.E.BYPASS.LTC128B.128 [R3+0x2c00], desc[UR36][R4.64], !P1 ;  /* 0x02c0000004037fae */ /* 0x0001e2000c901d64 */
[----:B------:R-:W-:Y:S02]  /*c830*/  IMAD.IADD R11, R11, 0x1, R13 ;  /* 0x000000010b0b7824 */ /* 0x000fe400078e020d */
[----:B------:R-:W-:Y:S01]  /*c840*/  IMAD R21, R21, UR4, RZ ;  /* 0x0000000415157c24 */ /* 0x000fe2000f8e02ff */
[----:B------:R0:W-:Y:S01]  /*c850*/  LDGSTS.E.BYPASS.LTC128B.128 [R3+0x5c00], desc[UR36][R4.64+0x80], !P0 ;  /* 0x05c0008004037fae */ /* 0x0001e2000c101d64 */
[----:B------:R-:W-:Y:S01]  /*c860*/  IMAD.WIDE.U32 R10, R30, UR4, R10 ;  /* 0x000000041e0a7c25 */ /* 0x000fe2000f8e000a */
[----:B------:R-:W-:Y:S01]  /*c870*/  PLOP3.LUT P0, PT, PT, PT, PT, 0x80, 0x0 ;  /* 0x000000000000781c */ /* 0x000fe20003f0f070 */
[----:B------:R-:W-:-:S02]  /*c880*/  NOP ;  /* 0x0000000000007918 */ /* 0x000fc40000000000 */
[----:B------:R-:W-:-:S05]  /*c890*/  IMAD R21, R30, UR5, R21 ;  /* 0x000000051e157c24 */ /* 0x000fca000f8e0215 */
[----:B------:R-:W-:-:S07]  /*c8a0*/  IADD3 R21, R11, R21, RZ ;  /* 0x000000150b157210 */ /* 0x000fce0007ffe0ff */
.L_x_2255:
        /* <DEDUP_REMOVED lines=10> */
.L_x_2256:
[----:B------:R-:W-:Y:S01]  /*c950*/  R2UR UR4, R34 ;  /* 0x00000000220472ca */ /* 0x000fe200000e0000 */
[----:B------:R-:W-:Y:S01]  /*c960*/  ULDC.64 UR6, c[0x0][0x330] ;  /* 0x0000cc0000067ab9 */ /* 0x000fe20000000a00 */
[----:B------:R-:W-:Y:S01]  /*c970*/  IMAD.MOV.U32 R11, RZ, RZ, R21 ;  /* 0x000000ffff0b7224 */ /* 0x000fe200078e0015 */
[----:B------:R-:W-:Y:S01]  /*c980*/  IADD3 R35, R35, -0x1, RZ ;  /* 0xffffffff23237810 */ /* 0x000fe20007ffe0ff */
[----:B0-----:R-:W-:Y:S01]  /*c990*/  IMAD.U32 R3, RZ, RZ, UR6 ;  /* 0x00000006ff037e24 */ /* 0x001fe2000f8e00ff */
[----:B------:R0:W-:Y:S01]  /*c9a0*/  SYNCS.ARRIVE.TRANS64.A1T0 RZ, [R0+URZ+0x2a850], RZ ;  /* 0x02a850ff00ff79a7 */ /* 0x0001e2000810003f */
[----:B------:R-:W-:Y:S02]  /*c9b0*/  VIADD R6, R6, 0x60 ;  /* 0x0000006006067836 */ /* 0x000fe40000000000 */
[----:B------:R-:W-:-:S04]  /*c9c0*/  IMAD.WIDE.U32 R10, R3, UR41, R10 ;  /* 0x00000029030a7c25 */ /* 0x000fc8000f8e000a */
[----:B------:R-:W-:Y:S01]  /*c9d0*/  VIADD R7, R7, 0xffffffa0 ;  /* 0xffffffa007077836 */ /* 0x000fe20000000000 */
[----:B------:R-:W-:Y:S01]  /*c9e0*/  UIMAD UR4, UR4, UR6, URZ ;  /* 0x00000006040472a4 */ /* 0x000fe2000f8e023f */
[----:B------:R-:W-:-:S03]  /*c9f0*/  IMAD.MOV.U32 R19, RZ, RZ, R9 ;  /* 0x000000ffff137224 */ /* 0x000fc600078e0009 */
[----:B------:R-:W-:-:S03]  /*ca00*/  UIMAD UR4, UR41, UR7, UR4 ;  /* 0x00000007290472a4 */ /* 0x000fc6000f8e0204 */
[----:B------:R-:W-:Y:S02]  /*ca10*/  ULDC.64 UR6, c[0x0][0x318] ;  /* 0x0000c60000067ab9 */ /* 0x000fe40000000a00 */
[----:B------:R-:W-:Y:S01]  /*ca20*/  LEA R17, P0, R10, UR6, 0x1 ;  /* 0x000000060a117c11 */ /* 0x000fe2000f8008ff */
[----:B------:R-:W-:-:S05]  /*ca30*/  VIADD R3, R11, UR4 ;  /* 0x000000040b037c36 */ /* 0x000fca0008000000 */
[----:B------:R-:W-:Y:S02]  /*ca40*/  LEA.HI.X R18, R10, UR7, R3, 0x1, P0 ;  /* 0x000000070a127c11 */ /* 0x000fe400080f0c03 */
[----:B------:R-:W-:Y:S02]  /*ca50*/  ISETP.GT.AND P0, PT, R35, UR50, PT ;  /* 0x0000003223007c0c */ /* 0x000fe4000bf04270 */
[----:B------:R-:W-:-:S11]  /*ca60*/  MOV R10, R8 ;  /* 0x00000008000a7202 */ /* 0x000fd60000000f00 */
[----:B0-----:R-:W-:Y:S05]  /*ca70*/  @P0 BRA `(.L_x_2257) ;  /* 0xfffffff0006c0947 */ /* 0x001fea000383ffff */
[----:B------:R-:W-:Y:S05]  /*ca80*/  BSYNC B0 ;  /* 0x0000000000007941 */ /* 0x000fea0003800000 */
.L_x_2244:
[----:B------:R-:W-:-:S13]  /*ca90*/  LOP3.LUT P0, RZ, R36, 0x10, RZ, 0xc0, !PT ;  /* 0x0000001024ff7812 */ /* 0x000fda000780c0ff */
[----:B------:R-:W-:Y:S05]  /*caa0*/  @!P0 BRA `(.L_x_2258) ;  /* 0x0000000000048947 */ /* 0x000fea0003800000 */
[----:B------:R-:W-:Y:S01]  /*cab0*/  BPT.TRAP 0x1 ;  /* 0x000000040000795c */ /* 0x000fe20000300000 */
.L_x_2258:
        /* <DEDUP_REMOVED lines=9> */
.L_x_2340:
[----:B------:R-:W-:Y:S05]  /*cb50*/  BSYNC B0 ;  /* 0x0000000000007941 */ /* 0x000fea0003800000 */
.L_x_2259:
[----:B------:R-:W-:-:S03]  /*cb60*/  UMOV UR4, 0xffffffff ;  /* 0xffffffff00047882 */ /* 0x000fc60000000000 */
[----:B------:R-:W-:Y:S05]  /*cb70*/  BRA.DIV UR4, `(.L_x_2261) ;  /* 0x0000002e048c7947 */ /* 0x000fea000b800000 */
[----:B------:R-:W-:Y:S01]  /*cb80*/  SHFL.IDX PT, R5, R18, RZ, 0x181f ;  /* 0x00181fff12057589 */ /* 0x000fe200000e0000 */
[C---:B0-----:R-:W-:Y:S02]  /*cb90*/  LOP3.LUT R3, R32.reuse, 0x1, RZ, 0xc0, !PT ;  /* 0x0000000120037812 */ /* 0x041fe400078ec0ff */
[----:B------:R-:W-:Y:S01]  /*cba0*/  LOP3.LUT P0, RZ, R32, 0x2, RZ, 0xc0, !PT ;  /* 0x0000000220ff7812 */ /* 0x000fe2000780c0ff */
[----:B------:R-:W0:Y:S01]  /*cbb0*/  SHFL.IDX PT, R4, R17, RZ, 0x181f ;  /* 0x00181fff11047589 */ /* 0x000e2200000e0000 */
[----:B------:R-:W-:Y:S02]  /*cbc0*/  ISETP.NE.U32.AND P1, PT, R3, 0x1, PT ;  /* 0x000000010300780c */ /* 0x000fe40003f25070 */
[C---:B------:R-:W-:Y:S01]  /*cbd0*/  ISETP.LT.OR P3, PT, R23.reuse, 0x1, !P0 ;  /* 0x000000011700780c */ /* 0x040fe20004761670 */
[----:B------:R-:W2:Y:S01]  /*cbe0*/  SHFL.IDX PT, R6, R18, 0x1, 0x181f ;  /* 0x00381f0012067f89 */ /* 0x000ea200000e0000 */
[----:B------:R-:W-:Y:S02]  /*cbf0*/  ISETP.LT.OR P2, PT, R23, 0x1, P1 ;  /* 0x000000011700780c */ /* 0x000fe40000f41670 */
[----:B------:R-:W-:Y:S01]  /*cc00*/  LEA R3, R37, UR46, 0x1 ;  /* 0x0000002e25037c11 */ /* 0x000fe2000f8e08ff */
[----:B------:R-:W3:Y:S01]  /*cc10*/  SHFL.IDX PT, R14, R17, 0x1, 0x181f ;  /* 0x00381f00110e7f89 */ /* 0x000ee200000e0000 */
[----:B------:R-:W-:-:S02]  /*cc20*/  ISETP.LT.OR P4, PT, R23, 0x11, P1 ;  /* 0x000000111700780c */ /* 0x000fc40000f81670 */
[----:B------:R-:W-:Y:S01]  /*cc30*/  ISETP.LT.OR P5, PT, R23, 0x11, !P0 ;  /* 0x000000111700780c */ /* 0x000fe200047a1670 */
[----:B------:R-:W4:Y:S04]  /*cc40*/  SHFL.IDX PT, R20, R18, 0x2, 0x181f ;  /* 0x00581f0012147f89 */ /* 0x000f2800000e0000 */
[----:B------:R-:W5:Y:S04]  /*cc50*/  SHFL.IDX PT, R10, R17, 0x2, 0x181f ;  /* 0x00581f00110a7f89 */ /* 0x000f6800000e0000 */
[----:B------:R-:W1:Y:S04]  /*cc60*/  SHFL.IDX PT, R22, R17, 0x3, 0x181f ;  /* 0x00781f0011167f89 */ /* 0x000e6800000e0000 */
[----:B------:R-:W-:Y:S01]  /*cc70*/  SHFL.IDX PT, R19, R18, 0x4, 0x181f ;  /* 0x00981f0012137f89 */ /* 0x000fe200000e0000 */
[----:B0-----:R-:W-:-:S03]  /*cc80*/  IMAD.WIDE.U32 R4, R27, 0x2, R4 ;  /* 0x000000021b047825 */ /* 0x001fc600078e0004 */
[----:B------:R-:W0:Y:S01]  /*cc90*/  SHFL.IDX PT, R24, R17, 0x4, 0x181f ;  /* 0x00981f0011187f89 */ /* 0x000e2200000e0000 */
[----:B--2---:R-:W-:-:S03]  /*cca0*/  MOV R13, R6 ;  /* 0x00000006000d7202 */ /* 0x004fc60000000f00 */
[----:B------:R-:W2:Y:S01]  /*ccb0*/  SHFL.IDX PT, R7, R18, 0x3, 0x181f ;  /* 0x00781f0012077f89 */ /* 0x000ea200000e0000 */
[----:B---3--:R-:W-:-:S03]  /*ccc0*/  IMAD.MOV.U32 R12, RZ, RZ, R14 ;  /* 0x000000ffff0c7224 */ /* 0x008fc600078e000e */
[----:B------:R-:W-:Y:S01]  /*ccd0*/  LDGSTS.E.BYPASS.LTC128B.128 [R3+0x400], desc[UR36][R4.64], !P2 ;  /* 0x0040000004037fae */ /* 0x000fe2000d101d64 */
[C---:B------:R-:W-:Y:S01]  /*cce0*/  ISETP.LT.OR P2, PT, R23.reuse, 0x21, P1 ;  /* 0x000000211700780c */ /* 0x040fe20000f41670 */
[----:B----4-:R-:W-:Y:S02]  /*ccf0*/  IMAD.MOV.U32 R11, RZ, RZ, R20 ;  /* 0x000000ffff0b7224 */ /* 0x010fe400078e0014 */
[----:B------:R0:W-:Y:S01]  /*cd00*/  LDGSTS.E.BYPASS.LTC128B.128 [R3+0x3400], desc[UR36][R4.64+0x80], !P3 ;  /* 0x0340008004037fae */ /* 0x0001e2000d901d64 */
[----:B------:R-:W-:Y:S01]  /*cd10*/  ISETP.LT.OR P3, PT, R23, 0x21, !P0 ;  /* 0x000000211700780c */ /* 0x000fe20004761670 */
[C---:B------:R-:W-:Y:S02]  /*cd20*/  IMAD.WIDE.U32 R12, R27.reuse, 0x2, R12 ;  /* 0x000000021b0c7825 */ /* 0x040fe400078e000c */
[----:B------:R-:W3:Y:S02]  /*cd30*/  SHFL.IDX PT, R18, R18, 0x5, 0x181f ;  /* 0x00b81f0012127f89 */ /* 0x000ee400000e0000 */
[----:B-----5:R-:W-:-:S02]  /*cd40*/  IMAD.WIDE.U32 R10, R27, 0x2, R10 ;  /* 0x000000021b0a7825 */ /* 0x020fc400078e000a */
[----:B------:R-:W-:Y:S01]  /*cd50*/  LDGSTS.E.BYPASS.LTC128B.128 [R3+0xc00], desc[UR36][R12.64], !P4 ;  /* 0x00c000000c037fae */ /* 0x000fe2000e101d64 */
[C---:B------:R-:W-:Y:S01]  /*cd60*/  ISETP.LT.OR P4, PT, R23.reuse, 0x31, P1 ;  /* 0x000000311700780c */ /* 0x040fe20000f81670 */
[----:B-1----:R-:W-:Y:S02]  /*cd70*/  IMAD.MOV.U32 R6, RZ, RZ, R22 ;  /* 0x000000ffff067224 */ /* 0x002fe400078e0016 */
[----:B------:R-:W-:Y:S01]  /*cd80*/  LDGSTS.E.BYPASS.LTC128B.128 [R3+0x3c00], desc[UR36][R12.64+0x80], !P5 ;  /* 0x03c000800c037fae */ /* 0x000fe2000e901d64 */
[C---:B------:R-:W-:Y:S01]  /*cd90*/  ISETP.LT.OR P5, PT, R23.reuse, 0x31, !P0 ;  /* 0x000000311700780c */ /* 0x040fe200047a1670 */
[----:B0-----:R-:W-:Y:S01]  /*cda0*/  IMAD.MOV.U32 R4, RZ, RZ, R24 ;  /* 0x000000ffff047224 */ /* 0x001fe200078e0018 */
[----:B------:R-:W-:Y:S01]  /*cdb0*/  MOV R5, R19 ;  /* 0x0000001300057202 */ /* 0x000fe20000000f00 */
[----:B------:R-:W-:Y:S01]  /*cdc0*/  LDGSTS.E.BYPASS.LTC128B.128 [R3+0x1400], desc[UR36][R10.64], !P2 ;  /* 0x014000000a037fae */ /* 0x000fe2000d101d64 */
[----:B------:R-:W-:Y:S01]  /*cdd0*/  ISETP.LT.OR P2, PT, R23, 0x41, P1 ;  /* 0x000000411700780c */ /* 0x000fe20000f41670 */
[----:B--2---:R-:W-:-:S02]  /*cde0*/  IMAD.WIDE.U32 R6, R27, 0x2, R6 ;  /* 0x000000021b067825 */ /* 0x004fc400078e0006 */
[----:B------:R0:W-:Y:S01]  /*cdf0*/  LDGSTS.E.BYPASS.LTC128B.128 [R3+0x4400], desc[UR36][R10.64+0x80], !P3 ;  /* 0x044000800a037fae */ /* 0x0001e2000d901d64 */
[----:B------:R-:W-:Y:S01]  /*ce00*/  ISETP.LT.OR P3, PT, R23, 0x41, !P0 ;  /* 0x000000411700780c */ /* 0x000fe20004761670 */
[----:B------:R-:W-:Y:S02]  /*ce10*/  IMAD.WIDE.U32 R4, R27, 0x2, R4 ;  /* 0x000000021b047825 */ /* 0x000fe400078e0004 */
[----:B------:R1:W-:Y:S04]  /*ce20*/  LDGSTS.E.BYPASS.LTC128B.128 [R3+0x1c00], desc[UR36][R6.64], !P4 ;  /* 0x01c0000006037fae */ /* 0x0003e8000e101d64 */
[----:B------:R1:W-:Y:S04]  /*ce30*/  LDGSTS.E.BYPASS.LTC128B.128 [R3+0x4c00], desc[UR36][R6.64+0x80], !P5 ;  /* 0x04c0008006037fae */ /* 0x0003e8000e901d64 */
[----:B------:R1:W-:Y:S01]  /*ce40*/  LDGSTS.E.BYPASS.LTC128B.128 [R3+0x2400], desc[UR36][R4.64], !P2 ;  /* 0x0240000004037fae */ /* 0x0003e2000d101d64 */
[----:B0-----:R-:W-:-:S03]  /*ce50*/  IMAD.MOV.U32 R10, RZ, RZ, RZ ;  /* 0x000000ffff0a7224 */ /* 0x001fc600078e00ff */
[----:B------:R1:W0:Y:S04]  /*ce60*/  SHFL.IDX PT, R14, R17, 0x5, 0x181f ;  /* 0x00b81f00110e7f89 */ /* 0x00022800000e0000 */
[----:B---3--:R1:W-:Y:S02]  /*ce70*/  LDGSTS.E.BYPASS.LTC128B.128 [R3+0x5400], desc[UR36][R4.64+0x80], !P3 ;  /* 0x0540008004037fae */ /* 0x0083e4000d901d64 */
.L_x_2354:
[C---:B------:R-:W-:Y:S01]  /*ce80*/  ISETP.LT.OR P1, PT, R23.reuse, 0x51, P1 ;  /* 0x000000511700780c */ /* 0x040fe20000f21670 */
[----:B01----:R-:W-:Y:S01]  /*ce90*/  IMAD.MOV.U32 R4, RZ, RZ, R14 ;  /* 0x000000ffff047224 */ /* 0x003fe200078e000e */
        /* <DEDUP_REMOVED lines=10> */
.L_x_2262:
        /* <DEDUP_REMOVED lines=10> */
.L_x_2263:
[----:B------:R1:W-:Y:S02]  /*cfe0*/  SYNCS.ARRIVE.TRANS64.A1T0 RZ, [R0+URZ+0x2a850], RZ ;  /* 0x02a850ff00ff79a7 */ /* 0x0003e4000810003f */
[----:B-1----:R-:W-:-:S04]  /*cff0*/  IADD3 R0, R8, 0x1, RZ ;  /* 0x0000000108007810 */ /* 0x002fc80007ffe0ff */
[----:B------:R-:W-:-:S04]  /*d000*/  ISETP.NE.AND P0, PT, R0, 0x2, PT ;  /* 0x000000020000780c */ /* 0x000fc80003f05270 */
[----:B0-----:R-:W-:Y:S02]  /*d010*/  SEL R4, RZ, 0x1, P0 ;  /* 0x00000001ff047807 */ /* 0x001fe40000000000 */
[----:B------:R-:W-:Y:S02]  /*d020*/  SEL R0, R0, RZ, P0 ;  /* 0x000000ff00007207 */ /* 0x000fe40000000000 */
[----:B------:R-:W-:-:S07]  /*d030*/  LOP3.LUT R9, R9, R4, RZ, 0x3c, !PT ;  /* 0x0000000409097212 */ /* 0x000fce00078e3cff */
.L_x_2229:
[----:B------:R-:W0:Y:S01]  /*d040*/  S2R R4, SR_CgaCtaId ;  /* 0x0000000000047919 */ /* 0x000e220000008800 */
[----:B------:R-:W-:Y:S02]  /*d050*/  MOV R3, 0x400 ;  /* 0x0000040000037802 */ /* 0x000fe40000000f00 */
[----:B------:R-:W-:Y:S02]  /*d060*/  SHF.L.U32 R10, R10, 0x1f, RZ ;  /* 0x0000001f0a0a7819 */ /* 0x000fe400000006ff */
[----:B0-----:R-:W-:-:S04]  /*d070*/  LEA R5, R4, R3, 0x18 ;  /* 0x0000000304057211 */ /* 0x001fc800078ec0ff */
[----:B------:R-:W0:Y:S02]  /*d080*/  SYNCS.PHASECHK.TRANS64.TRYWAIT P0, [R5+URZ+0x2a820], R10 ;  /* 0x02a8200a050075a7 */ /* 0x000e24000800017f */
[----:B0-----:R-:W-:Y:S05]  /*d090*/  @!P0 BRA `(.L_x_2264) ;  /* 0x0000003000388947 */ /* 0x001fea0003800000 */
.L_x_2355:
[----:B------:R-:W-:-:S03]  /*d0a0*/  UMOV UR4, 0xffffffff ;  /* 0xffffffff00047882 */ /* 0x000fc60000000000 */
[----:B------:R-:W-:Y:S05]  /*d0b0*/  BRA.DIV UR4, `(.L_x_2265) ;  /* 0x0000003204447947 */ /* 0x000fea000b800000 */
[----:B------:R1:W2:Y:S02]  /*d0c0*/  SHFL.IDX PT, R14, R16, RZ, 0x1f ;  /* 0x00001fff100e7589 */ /* 0x0002a400000e0000 */
.L_x_2358:
[----:B--2---:R-:W-:-:S13]  /*d0d0*/  ISETP.NE.AND P0, PT, R14, RZ, PT ;  /* 0x000000ff0e00720c */ /* 0x004fda0003f05270 */
[----:B------:R-:W-:Y:S05]  /*d0e0*/  @P0 BRA `(.L_x_2185) ;  /* 0x00000000008c0947 */ /* 0x000fea0003800000 */
[----:B------:R-:W-:-:S03]  /*d0f0*/  UMOV UR4, 0xffffffff ;  /* 0xffffffff00047882 */ /* 0x000fc60000000000 */
[----:B------:R-:W-:Y:S05]  /*d100*/  BRA.DIV UR4, `(.L_x_2266) ;  /* 0x0000003204587947 */ /* 0x000fea000b800000 */
[----:B------:R-:W-:-:S13]  /*d110*/  ELECT P6, URZ, PT ;  /* 0x00000000003f782f */ /* 0x000fda00038c0000 */
.L_x_2361:
[----:B------:R-:W-:Y:S05]  /*d120*/  @!P6 BRA `(.L_x_2185) ;  /* 0x00000000007ce947 */ /* 0x000fea0003800000 */
[----:B------:R-:W-:-:S13]  /*d130*/  R2UR UR4, R2 ;  /* 0x00000000020472ca */ /* 0x000fda00000e0000 */
[----:B------:R-:W-:-:S06]  /*d140*/  ULOP3.LUT UR4, UR4, 0x2, URZ, 0xfc, !UPT ;  /* 0x0000000204047892 */ /* 0x000fcc000f8efc3f */
[----:B------:R-:W-:-:S05]  /*d150*/  IMAD.U32 R3, RZ, RZ, UR4 ;  /* 0x00000004ff037e24 */ /* 0x000fca000f8e00ff */
[----:B------:R-:W-:-:S13]  /*d160*/  ISETP.NE.AND P0, PT, R3, 0x3, PT ;  /* 0x000000030300780c */ /* 0x000fda0003f05270 */
[----:B------:R-:W-:Y:S05]  /*d170*/  @!P0 BRA `(.L_x_2267) ;  /* 0x0000000000048947 */ /* 0x000fea0003800000 */
[----:B------:R-:W-:Y:S01]  /*d180*/  BPT.TRAP 0x1 ;  /* 0x000000040000795c */ /* 0x000fe20000300000 */
.L_x_2267:
[C---:B------:R-:W-:Y:S01]  /*d190*/  IMAD R6, R0.reuse, 0x8, R5 ;  /* 0x0000000800067824 */ /* 0x040fe200078e0205 */
[----:B------:R-:W-:Y:S01]  /*d1a0*/  SHF.L.U32 R3, R9, 0x1f, RZ ;  /* 0x0000001f09037819 */ /* 0x000fe200000006ff */
[----:B------:R-:W-:-:S03]  /*d1b0*/  VIADD R0, R0, 0x1 ;  /* 0x0000000100007836 */ /* 0x000fc60000000000 */
[----:B------:R-:W2:Y:S02]  /*d1c0*/  SYNCS.PHASECHK.TRANS64.TRYWAIT P1, [R6+URZ+0x2a840], R3 ;  /* 0x02a84003060075a7 */ /* 0x000ea4000802017f */
[----:B------:R-:W-:-:S04]  /*d1d0*/  ISETP.NE.AND P2, PT, R0, 0x2, PT ;  /* 0x000000020000780c */ /* 0x000fc80003f45270 */
[----:B------:R-:W-:Y:S01]  /*d1e0*/  SEL R4, RZ, 0x1, P2 ;  /* 0x00000001ff047807 */ /* 0x000fe20001000000 */
[----:B--2---:R-:W-:Y:S08]  /*d1f0*/  @!P1 BRA `(.L_x_2268) ;  /* 0x00000030003c9947 */ /* 0x004ff00003800000 */
.L_x_2362:
[----:B------:R-:W-:Y:S02]  /*d200*/  SEL R0, R0, RZ, P2 ;  /* 0x000000ff00007207 */ /* 0x000fe40001000000 */
[----:B------:R-:W-:Y:S01]  /*d210*/  LOP3.LUT R4, R9, R4, RZ, 0x3c, !PT ;  /* 0x0000000409047212 */ /* 0x000fe200078e3cff */
[----:B------:R-:W-:Y:S06]  /*d220*/  @!P0 BRA `(.L_x_2269) ;  /* 0x0000000000048947 */ /* 0x000fec0003800000 */
[----:B------:R-:W-:Y:S01]  /*d230*/  BPT.TRAP 0x1 ;  /* 0x000000040000795c */ /* 0x000fe20000300000 */
.L_x_2269:
[----:B0-----:R-:W-:Y:S02]  /*d240*/  LEA R5, R0, R5, 0x3 ;  /* 0x0000000500057211 */ /* 0x001fe400078e18ff */
[----:B------:R-:W-:-:S04]  /*d250*/  SHF.L.U32 R0, R4, 0x1f, RZ ;  /* 0x0000001f04007819 */ /* 0x000fc800000006ff */
[----:B------:R-:W0:Y:S02]  /*d260*/  SYNCS.PHASECHK.TRANS64.TRYWAIT P1, [R5+URZ+0x2a840], R0 ;  /* 0x02a84000050075a7 */ /* 0x000e24000802017f */
[----:B0-----:R-:W-:Y:S05]  /*d270*/  @!P1 BRA `(.L_x_2270) ;  /* 0x0000003000309947 */ /* 0x001fea0003800000 */
.L_x_2363:
[----:B------:R-:W-:Y:S05]  /*d280*/  @!P0 BRA `(.L_x_2271) ;  /* 0x0000000000048947 */ /* 0x000fea0003800000 */
[----:B------:R-:W-:Y:S01]  /*d290*/  BPT.TRAP 0x1 ;  /* 0x000000040000795c */ /* 0x000fe20000300000 */
.L_x_2271:
[----:B------:R-:W3:Y:S02]  /*d2a0*/  SYNCS.PHASECHK.TRANS64.TRYWAIT P1, [R6+URZ+0x2a860], R3 ;  /* 0x02a86003060075a7 */ /* 0x000ee4000802017f */
[----:B---3--:R-:W-:Y:S05]  /*d2b0*/  @!P1 BRA `(.L_x_2272) ;  /* 0x0000003000349947 */ /* 0x008fea0003800000 */
.L_x_2364:
[----:B------:R-:W-:Y:S05]  /*d2c0*/  @!P0 BRA `(.L_x_2273) ;  /* 0x0000000000048947 */ /* 0x000fea0003800000 */
[----:B------:R-:W-:Y:S01]  /*d2d0*/  BPT.TRAP 0x1 ;  /* 0x000000040000795c */ /* 0x000fe20000300000 */
.L_x_2273:
[----:B----4-:R4:W0:Y:S02]  /*d2e0*/  SYNCS.PHASECHK.TRANS64.TRYWAIT P0, [R5+URZ+0x2a860], R0 ;  /* 0x02a86000050075a7 */ /* 0x010824000800017f */
[----:B0-----:R-:W-:Y:S05]  /*d2f0*/  @!P0 NANOSLEEP.SYNCS 0x989680 ;  /* 0x009896800000895d */ /* 0x001fea0003900000 */
[----:B------:R-:W0:Y:S02]  /*d300*/  @!P0 SYNCS.PHASECHK.TRANS64 P0, [R5+URZ+0x2a860], R0 ;  /* 0x02a86000050085a7 */ /* 0x000e24000800007f */
[----:B0-----:R-:W-:Y:S05]  /*d310*/  @!P0 BRA `(.L_x_2273) ;  /* 0xfffffffc00f08947 */ /* 0x001fea000383ffff */
.L_x_2185:
[----:B------:R-:W-:Y:S05]  /*d320*/  BSYNC B6 ;  /* 0x0000000000067941 */ /* 0x000fea0003800000 */
.L_x_2182:
[----:B------:R-:W-:Y:S05]  /*d330*/  EXIT ;  /* 0x000000000000794d */ /* 0x000fea0003800000 */
.L_x_2189:
[----:B-1----:R-:W-:-:S04]  /*d340*/  IMAD.U32 R3, RZ, RZ, UR38 ;  /* 0x00000026ff037e24 */ /* 0x002fc8000f8e00ff */
[----:B------:R1:W2:Y:S03]  /*d350*/  SYNCS.PHASECHK.TRANS64.TRYWAIT P0, [R3+URZ+0x2a800], R0 ;  /* 0x02a80000030075a7 */ /* 0x0002a6000800017f */
[----:B--2---:R-:W-:Y:S05]  /*d360*/  @!P0 NANOSLEEP.SYNCS 0x989680 ;  /* 0x009896800000895d */ /* 0x004fea0003900000 */
[----:B------:R-:W2:Y:S02]  /*d370*/  @!P0 SYNCS.PHASECHK.TRANS64 P0, [R3+URZ+0x2a800], R0 ;  /* 0x02a80000030085a7 */ /* 0x000ea4000800007f */
[----:B--2---:R-:W-:Y:S05]  /*d380*/  @!P0 BRA `(.L_x_2189) ;  /* 0xfffffffc00ec8947 */ /* 0x004fea000383ffff */
[----:B------:R-:W-:Y:S05]  /*d390*/  BRA `(.L_x_2274) ;  /* 0xffffff3c00c07947 */ /* 0x000fea000383ffff */
.L_x_2193:
[----:B--2---:R-:W-:-:S04]  /*d3a0*/  IMAD.U32 R3, RZ, RZ, UR38 ;  /* 0x00000026ff037e24 */ /* 0x004fc8000f8e00ff */
[----:B------:R2:W3:Y:S03]  /*d3b0*/  SYNCS.PHASECHK.TRANS64.TRYWAIT P1, [R3+URZ+0x2a830], R0 ;  /* 0x02a83000030075a7 */ /* 0x0004e6000802017f */
[----:B---3--:R-:W-:Y:S05]  /*d3c0*/  @!P1 NANOSLEEP.SYNCS 0x989680 ;  /* 0x009896800000995d */ /* 0x008fea0003900000 */
[----:B------:R-:W3:Y:S02]  /*d3d0*/  @!P1 SYNCS.PHASECHK.TRANS64 P1, [R3+URZ+0x2a830], R0 ;  /* 0x02a83000030095a7 */ /* 0x000ee4000802007f */
[----:B---3--:R-:W-:Y:S05]  /*d3e0*/  @!P1 BRA `(.L_x_2193) ;  /* 0xfffffffc00ec9947 */ /* 0x008fea000383ffff */
[----:B------:R-:W-:Y:S05]  /*d3f0*/  BRA `(.L_x_2192) ;  /* 0xffffff3c00e07947 */ /* 0x000fea000383ffff */
.L_x_2199:
[----:B-1----:R-:W-:-:S04]  /*d400*/  IMAD.U32 R8, RZ, RZ, UR7 ;  /* 0x00000007ff087e24 */ /* 0x002fc8000f8e00ff */
[----:B------:R1:W2:Y:S03]  /*d410*/  SYNCS.PHASECHK.TRANS64.TRYWAIT P1, [R8+URZ+0x2a830], R5 ;  /* 0x02a83005080075a7 */ /* 0x0002a6000802017f */
[----:B--2---:R-:W-:Y:S05]  /*d420*/  @!P1 NANOSLEEP.SYNCS 0x989680 ;  /* 0x009896800000995d */ /* 0x004fea0003900000 */
[----:B------:R-:W2:Y:S02]  /*d430*/  @!P1 SYNCS.PHASECHK.TRANS64 P1, [R8+URZ+0x2a830], R5 ;  /* 0x02a83005080095a7 */ /* 0x000ea4000802007f */
[----:B--2---:R-:W-:Y:S05]  /*d440*/  @!P1 BRA `(.L_x_2199) ;  /* 0xfffffffc00ec9947 */ /* 0x004fea000383ffff */
[----:B------:R-:W-:Y:S05]  /*d450*/  BRA `(.L_x_2198) ;  /* 0xffffff6000547947 */ /* 0x000fea000383ffff */
.L_x_2203:
[----:B-1----:R-:W-:-:S04]  /*d460*/  MOV R6, UR10 ;  /* 0x0000000a00067c02 */ /* 0x002fc80008000f00 */
[----:B------:R1:W2:Y:S03]  /*d470*/  SYNCS.PHASECHK.TRANS64.TRYWAIT P1, [R6+URZ+0x2a850], R5 ;  /* 0x02a85005060075a7 */ /* 0x0002a6000802017f */
[----:B--2---:R-:W-:Y:S05]  /*d480*/  @!P1 NANOSLEEP.SYNCS 0x989680 ;  /* 0x009896800000995d */ /* 0x004fea0003900000 */
[----:B------:R-:W2:Y:S02]  /*d490*/  @!P1 SYNCS.PHASECHK.TRANS64 P1, [R6+URZ+0x2a850], R5 ;  /* 0x02a85005060095a7 */ /* 0x000ea4000802007f */
[----:B--2---:R-:W-:Y:S05]  /*d4a0*/  @!P1 BRA `(.L_x_2203) ;  /* 0xfffffffc00ec9947 */ /* 0x004fea000383ffff */
[----:B------:R-:W-:Y:S05]  /*d4b0*/  BRA `(.L_x_2202) ;  /* 0xffffff6800607947 */ /* 0x000fea000383ffff */
.L_x_2211:
[----:B-1----:R-:W-:-:S04]  /*d4c0*/  IMAD.U32 R8, RZ, RZ, UR7 ;  /* 0x00000007ff087e24 */ /* 0x002fc8000f8e00ff */
[----:B------:R1:W2:Y:S03]  /*d4d0*/  SYNCS.PHASECHK.TRANS64.TRYWAIT P1, [R8+URZ+0x2a830], R5 ;  /* 0x02a83005080075a7 */ /* 0x0002a6000802017f */
[----:B--2---:R-:W-:Y:S05]  /*d4e0*/  @!P1 NANOSLEEP.SYNCS 0x989680 ;  /* 0x009896800000995d */ /* 0x004fea0003900000 */
[----:B------:R-:W2:Y:S02]  /*d4f0*/  @!P1 SYNCS.PHASECHK.TRANS64 P1, [R8+URZ+0x2a830], R5 ;  /* 0x02a83005080095a7 */ /* 0x000ea4000802007f */
[----:B--2---:R-:W-:Y:S05]  /*d500*/  @!P1 BRA `(.L_x_2211) ;  /* 0xfffffffc00ec9947 */ /* 0x004fea000383ffff */
[----:B------:R-:W-:Y:S05]  /*d510*/  BRA `(.L_x_2210) ;  /* 0xffffff8000e87947 */ /* 0x000fea000383ffff */
.L_x_2215:
[----:B-1----:R-:W-:-:S04]  /*d520*/  IMAD.U32 R6, RZ, RZ, UR5 ;  /* 0x00000005ff067e24 */ /* 0x002fc8000f8e00ff */
[----:B------:R1:W2:Y:S03]  /*d530*/  SYNCS.PHASECHK.TRANS64.TRYWAIT P1, [R6+URZ+0x2a850], R5 ;  /* 0x02a85005060075a7 */ /* 0x0002a6000802017f */
[----:B--2---:R-:W-:Y:S05]  /*d540*/  @!P1 NANOSLEEP.SYNCS 0x989680 ;  /* 0x009896800000995d */ /* 0x004fea0003900000 */
[----:B------:R-:W2:Y:S02]  /*d550*/  @!P1 SYNCS.PHASECHK.TRANS64 P1, [R6+URZ+0x2a850], R5 ;  /* 0x02a85005060095a7 */ /* 0x000ea4000802007f */
[----:B--2---:R-:W-:Y:S05]  /*d560*/  @!P1 BRA `(.L_x_2215) ;  /* 0xfffffffc00ec9947 */ /* 0x004fea000383ffff */
[----:B------:R-:W-:Y:S05]  /*d570*/  BRA `(.L_x_2214) ;  /* 0xffffff8800f47947 */ /* 0x000fea000383ffff */
.L_x_2222:
[----:B-1----:R-:W-:-:S04]  /*d580*/  IMAD.U32 R7, RZ, RZ, UR5 ;  /* 0x00000005ff077e24 */ /* 0x002fc8000f8e00ff */
[----:B------:R1:W2:Y:S03]  /*d590*/  SYNCS.PHASECHK.TRANS64.TRYWAIT P1, [R7+URZ+0x2a850], R0 ;  /* 0x02a85000070075a7 */ /* 0x0002a6000802017f */
[----:B--2---:R-:W-:Y:S05]  /*d5a0*/  @!P1 NANOSLEEP.SYNCS 0x989680 ;  /* 0x009896800000995d */ /* 0x004fea0003900000 */
[----:B------:R-:W2:Y:S02]  /*d5b0*/  @!P1 SYNCS.PHASECHK.TRANS64 P1, [R7+URZ+0x2a850], R0 ;  /* 0x02a85000070095a7 */ /* 0x000ea4000802007f */
[----:B--2---:R-:W-:Y:S05]  /*d5c0*/  @!P1 BRA `(.L_x_2222) ;  /* 0xfffffffc00ec9947 */ /* 0x004fea000383ffff */
[----:B------:R-:W-:Y:S05]  /*d5d0*/  BRA `(.L_x_2221) ;  /* 0xffffffa000807947 */ /* 0x000fea000383ffff */
.L_x_2234:
[----:B------:R-:W-:Y:S01]  /*d5e0*/  MOV R13, R16 ;  /* 0x00000010000d7202 */ /* 0x000fe20000000f00 */
[----:B------:R-:W-:Y:S02]  /*d5f0*/  IMAD.MOV.U32 R12, RZ, RZ, RZ ;  /* 0x000000ffff0c7224 */ /* 0x000fe400078e00ff */
[----:B------:R-:W-:Y:S02]  /*d600*/  IMAD.MOV.U32 R11, RZ, RZ, 0x1f ;  /* 0x0000001fff0b7424 */ /* 0x000fe400078e00ff */
[----:B------:R-:W-:-:S07]  /*d610*/  IMAD.MOV.U32 R15, RZ, RZ, -0x1 ;  /* 0xffffffffff0f7424 */ /* 0x000fce00078e00ff */
[----:B-----5:R-:W-:Y:S05]  /*d620*/  WARPSYNC.COLLECTIVE R15, `(.L_x_2275) ;  /* 0x000000000f087348 */ /* 0x020fea0003c00000 */
[----:B------:R0:W1:Y:S02]  /*d630*/  SHFL.IDX P6, R14, R13, R12, R11 ;  /* 0x0000000c0d0e7389 */ /* 0x00006400000c000b */
[----:B01---5:R-:W-:Y:S01]  /*d640*/  ENDCOLLECTIVE ;  /* 0x000000000000791b */ /* 0x023fe20003800000 */
.L_x_2275:
[----:B------:R-:W-:Y:S05]  /*d650*/  BRA `(.L_x_2276) ;  /* 0xffffffcc00b07947 */ /* 0x000fea000383ffff */
.L_x_2236:
[----:B0-----:R-:W-:-:S04]  /*d660*/  MOV R5, UR46 ;  /* 0x0000002e00057c02 */ /* 0x001fc80008000f00 */
[----:B------:R0:W1:Y:S03]  /*d670*/  SYNCS.PHASECHK.TRANS64.TRYWAIT P0, [R5+URZ+0x2a840], R4 ;  /* 0x02a84004050075a7 */ /* 0x000066000800017f */
[----:B-1----:R-:W-:Y:S05]  /*d680*/  @!P0 NANOSLEEP.SYNCS 0x989680 ;  /* 0x009896800000895d */ /* 0x002fea0003900000 */
[----:B------:R-:W1:Y:S02]  /*d690*/  @!P0 SYNCS.PHASECHK.TRANS64 P0, [R5+URZ+0x2a840], R4 ;  /* 0x02a84004050085a7 */ /* 0x000e64000800007f */
[----:B-1----:R-:W-:Y:S05]  /*d6a0*/  @!P0 BRA `(.L_x_2236) ;  /* 0xfffffffc00ec8947 */ /* 0x002fea000383ffff */
[----:B------:R-:W-:Y:S05]  /*d6b0*/  BRA `(.L_x_2277) ;  /* 0xffffffd000c07947 */ /* 0x000fea000383ffff */
.L_x_2237:
[----:B------:R-:W-:Y:S01]  /*d6c0*/  BSSY B0, `(.L_x_2278) ;  /* 0x0000008000007945 */ /* 0x000fe20003800000 */
[----:B------:R-:W-:Y:S01]  /*d6d0*/  IMAD.MOV.U32 R13, RZ, RZ, R3 ;  /* 0x000000ffff0d7224 */ /* 0x000fe200078e0003 */
[----:B------:R-:W-:Y:S01]  /*d6e0*/  MOV R15, 0xffffffff ;  /* 0xffffffff000f7802 */ /* 0x000fe20000000f00 */
[----:B------:R-:W-:Y:S02]  /*d6f0*/  IMAD.MOV.U32 R12, RZ, RZ, RZ ;  /* 0x000000ffff0c7224 */ /* 0x000fe400078e00ff */
[----:B------:R-:W-:-:S07]  /*d700*/  IMAD.MOV.U32 R11, RZ, RZ, 0x181f ;  /* 0x0000181fff0b7424 */ /* 0x000fce00078e00ff */
[----:B------:R-:W-:Y:S05]  /*d710*/  WARPSYNC.COLLECTIVE R15, `(.L_x_2279) ;  /* 0x000000000f087348 */ /* 0x000fea0003c00000 */
[----:B------:R0:W1:Y:S02]  /*d720*/  SHFL.IDX P6, R14, R13, R12, R11 ;  /* 0x0000000c0d0e7389 */ /* 0x00006400000c000b */
[----:B01----:R-:W-:Y:S01]  /*d730*/  ENDCOLLECTIVE ;  /* 0x000000000000791b */ /* 0x003fe20003800000 */
.L_x_2279:
[----:B------:R-:W-:Y:S05]  /*d740*/  BSYNC B0 ;  /* 0x0000000000007941 */ /* 0x000fea0003800000 */
.L_x_2278:
[----:B------:R-:W-:Y:S01]  /*d750*/  IMAD.MOV.U32 R13, RZ, RZ, R0 ;  /* 0x000000ffff0d7224 */ /* 0x000fe200078e0000 */
[----:B------:R-:W-:Y:S01]  /*d760*/  MOV R11, 0x181f ;  /* 0x0000181f000b7802 */ /* 0x000fe20000000f00 */
[----:B------:R-:W-:Y:S01]  /*d770*/  IMAD.MOV.U32 R12, RZ, RZ, RZ ;  /* 0x000000ffff0c7224 */ /* 0x000fe200078e00ff */
[----:B------:R-:W-:Y:S01]  /*d780*/  @P0 LEA R19, R37, UR46, 0x1 ;  /* 0x0000002e25130c11 */ /* 0x000fe2000f8e08ff */
[----:B------:R-:W-:Y:S02]  /*d790*/  IMAD.MOV.U32 R15, RZ, RZ, -0x1 ;  /* 0xffffffffff0f7424 */ /* 0x000fe400078e00ff */
[----:B------:R-:W-:-:S07]  /*d7a0*/  IMAD.MOV.U32 R5, RZ, RZ, R14 ;  /* 0x000000ffff057224 */ /* 0x000fce00078e000e */
[----:B------:R-:W-:Y:S05]  /*d7b0*/  WARPSYNC.COLLECTIVE R15, `(.L_x_2280) ;  /* 0x000000000f087348 */ /* 0x000fea0003c00000 */
[----:B------:R0:W1:Y:S02]  /*d7c0*/  SHFL.IDX P6, R14, R13, R12, R11 ;  /* 0x0000000c0d0e7389 */ /* 0x00006400000c000b */
[----:B01----:R-:W-:Y:S01]  /*d7d0*/  ENDCOLLECTIVE ;  /* 0x000000000000791b */ /* 0x003fe20003800000 */
.L_x_2280:
[----:B------:R-:W-:Y:S01]  /*d7e0*/  IMAD.MOV.U32 R13, RZ, RZ, R3 ;  /* 0x000000ffff0d7224 */ /* 0x000fe200078e0003 */
[----:B------:R-:W-:Y:S01]  /*d7f0*/  MOV R12, 0x1 ;  /* 0x00000001000c7802 */ /* 0x000fe20000000f00 */
[----:B------:R-:W-:-:S07]  /*d800*/  IMAD.MOV.U32 R4, RZ, RZ, R14 ;  /* 0x000000ffff047224 */ /* 0x000fce00078e000e */
[----:B------:R-:W-:Y:S05]  /*d810*/  WARPSYNC.COLLECTIVE R15, `(.L_x_2281) ;  /* 0x000000000f087348 */ /* 0x000fea0003c00000 */
[----:B------:R0:W1:Y:S02]  /*d820*/  SHFL.IDX P6, R14, R13, R12, R11 ;  /* 0x0000000c0d0e7389 */ /* 0x00006400000c000b */
[----:B01----:R-:W-:Y:S01]  /*d830*/  ENDCOLLECTIVE ;  /* 0x000000000000791b */ /* 0x003fe20003800000 */
.L_x_2281:
        /* <DEDUP_REMOVED lines=13> */
.L_x_2282:
[----:B------:R-:W-:Y:S02]  /*d910*/  MOV R5, R7 ;  /* 0x0000000700057202 */ /* 0x000fe40000000f00 */
[----:B------:R-:W-:Y:S01]  /*d920*/  @P0 LEA R20, R37, UR46, 0x1 ;  /* 0x0000002e25140c11 */ /* 0x000fe2000f8e08ff */
[----:B------:R-:W-:Y:S02]  /*d930*/  IMAD.MOV.U32 R13, RZ, RZ, R3 ;  /* 0x000000ffff0d7224 */ /* 0x000fe400078e0003 */
[----:B------:R-:W-:Y:S02]  /*d940*/  IMAD.MOV.U32 R12, RZ, RZ, 0x2 ;  /* 0x00000002ff0c7424 */ /* 0x000fe400078e00ff */
[----:B------:R-:W-:-:S07]  /*d950*/  IMAD.MOV.U32 R4, RZ, RZ, R14 ;  /* 0x000000ffff047224 */ /* 0x000fce00078e000e */
[----:B------:R-:W-:Y:S05]  /*d960*/  WARPSYNC.COLLECTIVE R15, `(.L_x_2283) ;  /* 0x000000000f087348 */ /* 0x000fea0003c00000 */
[----:B------:R0:W1:Y:S02]  /*d970*/  SHFL.IDX P6, R14, R13, R12, R11 ;  /* 0x0000000c0d0e7389 */ /* 0x00006400000c000b */
[----:B01----:R-:W-:Y:S01]  /*d980*/  ENDCOLLECTIVE ;  /* 0x000000000000791b */ /* 0x003fe20003800000 */
.L_x_2283:
        /* <DEDUP_REMOVED lines=13> */
.L_x_2284:
[----:B------:R-:W-:Y:S01]  /*da60*/  IMAD.MOV.U32 R5, RZ, RZ, R10 ;  /* 0x000000ffff057224 */ /* 0x000fe200078e000a */
[----:B------:R-:W-:Y:S01]  /*da70*/  MOV R13, R3 ;  /* 0x00000003000d7202 */ /* 0x000fe20000000f00 */
[----:B------:R-:W-:Y:S02]  /*da80*/  IMAD.MOV.U32 R12, RZ, RZ, 0x3 ;  /* 0x00000003ff0c7424 */ /* 0x000fe400078e00ff */
[----:B------:R-:W-:-:S07]  /*da90*/  IMAD.MOV.U32 R21, RZ, RZ, R14 ;  /* 0x000000ffff157224 */ /* 0x000fce00078e000e */
[----:B------:R-:W-:Y:S05]  /*daa0*/  WARPSYNC.COLLECTIVE R15, `(.L_x_2285) ;  /* 0x000000000f087348 */ /* 0x000fea0003c00000 */
[----:B------:R0:W1:Y:S02]  /*dab0*/  SHFL.IDX P6, R14, R13, R12, R11 ;  /* 0x0000000c0d0e7389 */ /* 0x00006400000c000b */
[----:B01----:R-:W-:Y:S01]  /*dac0*/  ENDCOLLECTIVE ;  /* 0x000000000000791b */ /* 0x003fe20003800000 */
.L_x_2285:
[----:B------:R-:W-:Y:S01]  /*dad0*/  IMAD.MOV.U32 R4, RZ, RZ, R21 ;  /* 0x000000ffff047224 */ /* 0x000fe200078e0015 */
[----:B------:R-:W-:-:S03]  /*dae0*/  @P0 LEA R21, R37, UR46, 0x1 ;  /* 0x0000002e25150c11 */ /* 0x000fc6000f8e08ff */
        /* <DEDUP_REMOVED lines=13> */
.L_x_2286:
[----:B------:R-:W-:Y:S01]  /*dbc0*/  IMAD.MOV.U32 R5, RZ, RZ, R7 ;  /* 0x000000ffff057224 */ /* 0x000fe200078e0007 */
[----:B------:R-:W-:Y:S01]  /*dbd0*/  @P0 LEA R7, R37, UR46, 0x1 ;  /* 0x0000002e25070c11 */ /* 0x000fe2000f8e08ff */
[----:B------:R-:W-:Y:S02]  /*dbe0*/  IMAD.MOV.U32 R13, RZ, RZ, R3 ;  /* 0x000000ffff0d7224 */ /* 0x000fe400078e0003 */
[----:B------:R-:W-:Y:S01]  /*dbf0*/  IMAD.MOV.U32 R12, RZ, RZ, 0x4 ;  /* 0x00000004ff0c7424 */ /* 0x000fe200078e00ff */
[----:B------:R-:W-:-:S07]  /*dc00*/  MOV R4, R14 ;  /* 0x0000000e00047202 */ /* 0x000fce0000000f00 */
[----:B------:R-:W-:Y:S05]  /*dc10*/  WARPSYNC.COLLECTIVE R15, `(.L_x_2287) ;  /* 0x000000000f087348 */ /* 0x000fea0003c00000 */
[----:B------:R0:W1:Y:S02]  /*dc20*/  SHFL.IDX P6, R14, R13, R12, R11 ;  /* 0x0000000c0d0e7389 */ /* 0x00006400000c000b */
[----:B01----:R-:W-:Y:S01]  /*dc30*/  ENDCOLLECTIVE ;  /* 0x000000000000791b */ /* 0x003fe20003800000 */
.L_x_2287:
        /* <DEDUP_REMOVED lines=8> */
[----:B------:R-:W-:Y:S02]  /*dcc0*/  ISETP.GE.AND P0, PT, R6, 0x41, PT ;  /* 0x000000410600780c */ /* 0x000fe40003f06270 */
[----:B------:R-:W-:-:S11]  /*dcd0*/  MOV R10, R14 ;  /* 0x0000000e000a7202 */ /* 0x000fd60000000f00 */
[----:B0-----:R-:W-:Y:S05]  /*dce0*/  WARPSYNC.COLLECTIVE R15, `(.L_x_2288) ;  /* 0x000000000f087348 */ /* 0x001fea0003c00000 */
[----:B------:R1:W2:Y:S02]  /*dcf0*/  SHFL.IDX P6, R14, R13, R12, R11 ;  /* 0x0000000c0d0e7389 */ /* 0x0002a400000c000b */
[----:B012---:R-:W-:Y:S01]  /*dd00*/  ENDCOLLECTIVE ;  /* 0x000000000000791b */ /* 0x007fe20003800000 */
.L_x_2288:
[----:B------:R-:W-:Y:S01]  /*dd10*/  MOV R5, R10 ;  /* 0x0000000a00057202 */ /* 0x000fe20000000f00 */
[----:B------:R-:W-:Y:S02]  /*dd20*/  IMAD.MOV.U32 R13, RZ, RZ, R3 ;  /* 0x000000ffff0d7224 */ /* 0x000fe400078e0003 */
[----:B------:R-:W-:Y:S02]  /*dd30*/  IMAD.MOV.U32 R12, RZ, RZ, 0x5 ;  /* 0x00000005ff0c7424 */ /* 0x000fe400078e00ff */
[----:B------:R-:W-:-:S07]  /*dd40*/  IMAD.MOV.U32 R19, RZ, RZ, R14 ;  /* 0x000000ffff137224 */ /* 0x000fce00078e000e */
[----:B------:R-:W-:Y:S05]  /*dd50*/  WARPSYNC.COLLECTIVE R15, `(.L_x_2289) ;  /* 0x000000000f087348 */ /* 0x000fea0003c00000 */
[----:B------:R0:W1:Y:S02]  /*dd60*/  SHFL.IDX P6, R14, R13, R12, R11 ;  /* 0x0000000c0d0e7389 */ /* 0x00006400000c000b */
[----:B01----:R-:W-:Y:S01]  /*dd70*/  ENDCOLLECTIVE ;  /* 0x000000000000791b */ /* 0x003fe20003800000 */
.L_x_2289:
[----:B------:R-:W-:Y:S01]  /*dd80*/  IMAD.MOV.U32 R4, RZ, RZ, R19 ;  /* 0x000000ffff047224 */ /* 0x000fe200078e0013 */
[----:B------:R-:W-:-:S03]  /*dd90*/  @P0 LEA R19, R37, UR46, 0x1 ;  /* 0x0000002e25130c11 */ /* 0x000fc6000f8e08ff */
        /* <DEDUP_REMOVED lines=8> */
[----:B------:R-:W-:-:S07]  /*de20*/  IMAD.MOV.U32 R3, RZ, RZ, R14 ;  /* 0x000000ffff037224 */ /* 0x000fce00078e000e */
[----:B0-----:R-:W-:Y:S05]  /*de30*/  WARPSYNC.COLLECTIVE R15, `(.L_x_2290) ;  /* 0x000000000f087348 */ /* 0x001fea0003c00000 */
[----:B------:R1:W2:Y:S02]  /*de40*/  SHFL.IDX P6, R14, R13, R12, R11 ;  /* 0x0000000c0d0e7389 */ /* 0x0002a400000c000b */
[----:B012---:R-:W-:Y:S01]  /*de50*/  ENDCOLLECTIVE ;  /* 0x000000000000791b */ /* 0x007fe20003800000 */
.L_x_2290:
[----:B------:R-:W-:Y:S05]  /*de60*/  BRA `(.L_x_2291) ;  /* 0xffffffd000207947 */ /* 0x000fea000383ffff */
.L_x_2240:
[----:B------:R-:W-:Y:S01]  /*de70*/  IMAD.MOV.U32 R13, RZ, RZ, R0 ;  /* 0x000000ffff0d7224 */ /* 0x000fe200078e0000 */
[----:B------:R-:W-:Y:S01]  /*de80*/  MOV R15, 0xffffffff ;  /* 0xffffffff000f7802 */ /* 0x000fe20000000f00 */
[----:B------:R-:W-:Y:S01]  /*de90*/  IMAD.MOV.U32 R12, RZ, RZ, RZ ;  /* 0x000000ffff0c7224 */ /* 0x000fe200078e00ff */
[----:B------:R-:W-:Y:S01]  /*dea0*/  MOV R10, UR48 ;  /* 0x00000030000a7c02 */ /* 0x000fe20008000f00 */
[----:B------:R-:W-:-:S04]  /*deb0*/  IMAD.MOV.U32 R11, RZ, RZ, 0x181f ;  /* 0x0000181fff0b7424 */ /* 0x000fc800078e00ff */
[----:B------:R-:W-:-:S07]  /*dec0*/  IMAD R7, R10, 0x80, R23 ;  /* 0x000000800a077824 */ /* 0x000fce00078e0217 */
[----:B------:R-:W-:Y:S05]  /*ded0*/  WARPSYNC.COLLECTIVE R15, `(.L_x_2292) ;  /* 0x000000000f087348 */ /* 0x000fea0003c00000 */
[----:B------:R0:W1:Y:S02]  /*dee0*/  SHFL.IDX P6, R14, R13, R12, R11 ;  /* 0x0000000c0d0e7389 */ /* 0x00006400000c000b */
[----:B01----:R-:W-:Y:S01]  /*def0*/  ENDCOLLECTIVE ;  /* 0x000000000000791b */ /* 0x003fe20003800000 */
.L_x_2292:
[----:B------:R-:W-:Y:S02]  /*df00*/  VIADD R9, R7, 0x10 ;  /* 0x0000001007097836 */ /* 0x000fe40000000000 */
[----:B------:R-:W-:Y:S02]  /*df10*/  IMAD.MOV.U32 R13, RZ, RZ, R3 ;  /* 0x000000ffff0d7224 */ /* 0x000fe400078e0003 */
[----:B------:R-:W-:-:S07]  /*df20*/  IMAD.MOV.U32 R5, RZ, RZ, R14 ;  /* 0x000000ffff057224 */ /* 0x000fce00078e000e */
[----:B------:R-:W-:Y:S05]  /*df30*/  WARPSYNC.COLLECTIVE R15, `(.L_x_2293) ;  /* 0x000000000f087348 */ /* 0x000fea0003c00000 */
[----:B------:R0:W1:Y:S02]  /*df40*/  SHFL.IDX P6, R14, R13, R12, R11 ;  /* 0x0000000c0d0e7389 */ /* 0x00006400000c000b */
[----:B01----:R-:W-:Y:S01]  /*df50*/  ENDCOLLECTIVE ;  /* 0x000000000000791b */ /* 0x003fe20003800000 */
.L_x_2293:
[----:B------:R-:W-:Y:S02]  /*df60*/  ULDC UR4, c[0x0][0x288] ;  /* 0x0000a20000047ab9 */ /* 0x000fe40000000800 */
[----:B------:R-:W-:-:S05]  /*df70*/  IMAD R6, R8, UR4, RZ ;  /* 0x0000000408067c24 */ /* 0x000fca000f8e02ff */
[----:B------:R-:W-:Y:S01]  /*df80*/  ISETP.GE.AND P1, PT, R7, R6, PT ;  /* 0x000000060700720c */ /* 0x000fe20003f26270 */
[----:B------:R-:W-:Y:S01]  /*df90*/  IMAD.MOV.U32 R13, RZ, RZ, R0 ;  /* 0x000000ffff0d7224 */ /* 0x000fe200078e0000 */
[----:B------:R-:W-:-:S11]  /*dfa0*/  MOV R12, 0x1 ;  /* 0x00000001000c7802 */ /* 0x000fd60000000f00 */
[----:B------:R-:W-:Y:S01]  /*dfb0*/  @!P1 LEA R19, R37, UR46, 0x1 ;  /* 0x0000002e25139c11 */ /* 0x000fe2000f8e08ff */
[----:B------:R-:W-:-:S07]  /*dfc0*/  IMAD.MOV.U32 R4, RZ, RZ, R14 ;  /* 0x000000ffff047224 */ /* 0x000fce00078e000e */
[----:B------:R-:W-:Y:S05]  /*dfd0*/  WARPSYNC.COLLECTIVE R15, `(.L_x_2294) ;  /* 0x000000000f087348 */ /* 0x000fea0003c00000 */
[----:B------:R0:W1:Y:S02]  /*dfe0*/  SHFL.IDX P6, R14, R13, R12, R11 ;  /* 0x0000000c0d0e7389 */ /* 0x00006400000c000b */
[----:B01----:R-:W-:Y:S01]  /*dff0*/  ENDCOLLECTIVE ;  /* 0x000000000000791b */ /* 0x003fe20003800000 */
.L_x_2294:
        /* <DEDUP_REMOVED lines=13> */
.L_x_2295:
[----:B------:R-:W-:Y:S02]  /*e0d0*/  MOV R5, R8 ;  /* 0x0000000800057202 */ /* 0x000fe40000000f00 */
[----:B------:R-:W-:Y:S01]  /*e0e0*/  @!P1 LEA R21, R37, UR46, 0x1 ;  /* 0x0000002e25159c11 */ /* 0x000fe2000f8e08ff */
[----:B------:R-:W-:Y:S02]  /*e0f0*/  IMAD.MOV.U32 R13, RZ, RZ, R0 ;  /* 0x000000ffff0d7224 */ /* 0x000fe400078e0000 */
[----:B------:R-:W-:Y:S02]  /*e100*/  IMAD.MOV.U32 R12, RZ, RZ, 0x2 ;  /* 0x00000002ff0c7424 */ /* 0x000fe400078e00ff */
[----:B------:R-:W-:-:S07]  /*e110*/  IMAD.MOV.U32 R4, RZ, RZ, R14 ;  /* 0x000000ffff047224 */ /* 0x000fce00078e000e */
[----:B------:R-:W-:Y:S05]  /*e120*/  WARPSYNC.COLLECTIVE R15, `(.L_x_2296) ;  /* 0x000000000f087348 */ /* 0x000fea0003c00000 */
[----:B------:R0:W1:Y:S02]  /*e130*/  SHFL.IDX P6, R14, R13, R12, R11 ;  /* 0x0000000c0d0e7389 */ /* 0x00006400000c000b */
[----:B01----:R-:W-:Y:S01]  /*e140*/  ENDCOLLECTIVE ;  /* 0x000000000000791b */ /* 0x003fe20003800000 */
.L_x_2296:
[----:B------:R-:W-:-:S04]  /*e150*/  @!P1 IMAD.WIDE.U32 R8, R27, 0x2, R4 ;  /* 0x000000021b089825 */ /* 0x000fc800078e0004 */
[----:B------:R-:W-:Y:S01]  /*e160*/  VIADD R5, R7, 0x20 ;  /* 0x0000002007057836 */ /* 0x000fe20000000000 */
        /* <DEDUP_REMOVED lines=12> */
.L_x_2297:
[----:B------:R-:W-:Y:S01]  /*e230*/  VIADD R9, R7, 0x30 ;  /* 0x0000003007097836 */ /* 0x000fe20000000000 */
[----:B------:R-:W-:Y:S02]  /*e240*/  @!P1 LEA R19, R37, UR46, 0x1 ;  /* 0x0000002e25139c11 */ /* 0x000fe4000f8e08ff */
[----:B------:R-:W-:Y:S01]  /*e250*/  MOV R13, R0 ;  /* 0x00000000000d7202 */ /* 0x000fe20000000f00 */
[----:B------:R-:W-:Y:S02]  /*e260*/  IMAD.MOV.U32 R12, RZ, RZ, 0x3 ;  /* 0x00000003ff0c7424 */ /* 0x000fe400078e00ff */
[----:B------:R-:W-:-:S07]  /*e270*/  IMAD.MOV.U32 R4, RZ, RZ, R14 ;  /* 0x000000ffff047224 */ /* 0x000fce00078e000e */
[----:B------:R-:W-:Y:S05]  /*e280*/  WARPSYNC.COLLECTIVE R15, `(.L_x_2298) ;  /* 0x000000000f087348 */ /* 0x000fea0003c00000 */
[----:B------:R0:W1:Y:S02]  /*e290*/  SHFL.IDX P6, R14, R13, R12, R11 ;  /* 0x0000000c0d0e7389 */ /* 0x00006400000c000b */
[----:B01----:R-:W-:Y:S01]  /*e2a0*/  ENDCOLLECTIVE ;  /* 0x000000000000791b */ /* 0x003fe20003800000 */
.L_x_2298:
        /* <DEDUP_REMOVED lines=13> */
.L_x_2299:
[----:B------:R-:W-:Y:S01]  /*e380*/  IMAD.MOV.U32 R5, RZ, RZ, R8 ;  /* 0x000000ffff057224 */ /* 0x000fe200078e0008 */
[----:B------:R-:W-:Y:S01]  /*e390*/  @!P1 LEA R21, R37, UR46, 0x1 ;  /* 0x0000002e25159c11 */ /* 0x000fe2000f8e08ff */
[----:B------:R-:W-:Y:S01]  /*e3a0*/  IMAD.MOV.U32 R13, RZ, RZ, R0 ;  /* 0x000000ffff0d7224 */ /* 0x000fe200078e0000 */
[----:B------:R-:W-:Y:S02]  /*e3b0*/  MOV R12, 0x4 ;  /* 0x00000004000c7802 */ /* 0x000fe40000000f00 */
[----:B------:R-:W-:-:S07]  /*e3c0*/  MOV R4, R14 ;  /* 0x0000000e00047202 */ /* 0x000fce0000000f00 */
[----:B------:R-:W-:Y:S05]  /*e3d0*/  WARPSYNC.COLLECTIVE R15, `(.L_x_2300) ;  /* 0x000000000f087348 */ /* 0x000fea0003c00000 */
[----:B------:R0:W1:Y:S02]  /*e3e0*/  SHFL.IDX P6, R14, R13, R12, R11 ;  /* 0x0000000c0d0e7389 */ /* 0x00006400000c000b */
[----:B01----:R-:W-:Y:S01]  /*e3f0*/  ENDCOLLECTIVE ;  /* 0x000000000000791b */ /* 0x003fe20003800000 */
.L_x_2300:
        /* <DEDUP_REMOVED lines=14> */
.L_x_2301:
        /* <DEDUP_REMOVED lines=8> */
.L_x_2302:
        /* <DEDUP_REMOVED lines=8> */
[----:B------:R-:W-:Y:S01]  /*e5e0*/  ISETP.GE.AND P1, PT, R9, R6, PT ;  /* 0x000000060900720c */ /* 0x000fe20003f26270 */
[----:B------:R-:W-:-:S12]  /*e5f0*/  IMAD.MOV.U32 R8, RZ, RZ, R14 ;  /* 0x000000ffff087224 */ /* 0x000fd800078e000e */
[----:B0-----:R-:W-:Y:S05]  /*e600*/  WARPSYNC.COLLECTIVE R15, `(.L_x_2303) ;  /* 0x000000000f087348 */ /* 0x001fea0003c00000 */
[----:B------:R1:W2:Y:S02]  /*e610*/  SHFL.IDX P6, R14, R13, R12, R11 ;  /* 0x0000000c0d0e7389 */ /* 0x0002a400000c000b */
[----:B012---:R-:W-:Y:S01]  /*e620*/  ENDCOLLECTIVE ;  /* 0x000000000000791b */ /* 0x007fe20003800000 */
.L_x_2303:
[----:B------:R-:W-:Y:S01]  /*e630*/  IMAD.MOV.U32 R5, RZ, RZ, R8 ;  /* 0x000000ffff057224 */ /* 0x000fe200078e0008 */
[----:B------:R-:W-:Y:S02]  /*e640*/  @!P1 LEA R21, R37, UR46, 0x1 ;  /* 0x0000002e25159c11 */ /* 0x000fe4000f8e08ff */
[----:B------:R-:W-:Y:S01]  /*e650*/  MOV R13, R0 ;  /* 0x00000000000d7202 */ /* 0x000fe20000000f00 */
[----:B------:R-:W-:Y:S02]  /*e660*/  IMAD.MOV.U32 R12, RZ, RZ, 0x6 ;  /* 0x00000006ff0c7424 */ /* 0x000fe400078e00ff */
[----:B------:R-:W-:-:S07]  /*e670*/  IMAD.MOV.U32 R4, RZ, RZ, R14 ;  /* 0x000000ffff047224 */ /* 0x000fce00078e000e */
[----:B------:R-:W-:Y:S05]  /*e680*/  WARPSYNC.COLLECTIVE R15, `(.L_x_2304) ;  /* 0x000000000f087348 */ /* 0x000fea0003c00000 */
[----:B------:R0:W1:Y:S02]  /*e690*/  SHFL.IDX P6, R14, R13, R12, R11 ;  /* 0x0000000c0d0e7389 */ /* 0x00006400000c000b */
[----:B01----:R-:W-:Y:S01]  /*e6a0*/  ENDCOLLECTIVE ;  /* 0x000000000000791b */ /* 0x003fe20003800000 */
.L_x_2304:
        /* <DEDUP_REMOVED lines=14> */
.L_x_2305:
[----:B------:R-:W-:Y:S01]  /*e790*/  @!P1 LEA R19, R37, UR46, 0x1 ;  /* 0x0000002e25139c11 */ /* 0x000fe2000f8e08ff */
[----:B------:R-:W-:Y:S02]  /*e7a0*/  IMAD.MOV.U32 R13, RZ, RZ, R0 ;  /* 0x000000ffff0d7224 */ /* 0x000fe400078e0000 */
[----:B------:R-:W-:Y:S01]  /*e7b0*/  IMAD.MOV.U32 R12, RZ, RZ, 0x7 ;  /* 0x00000007ff0c7424 */ /* 0x000fe200078e00ff */
[----:B------:R-:W-:-:S07]  /*e7c0*/  MOV R4, R14 ;  /* 0x0000000e00047202 */ /* 0x000fce0000000f00 */
[----:B------:R-:W-:Y:S05]  /*e7d0*/  WARPSYNC.COLLECTIVE R15, `(.L_x_2306) ;  /* 0x000000000f087348 */ /* 0x000fea0003c00000 */
[----:B------:R0:W1:Y:S02]  /*e7e0*/  SHFL.IDX P6, R14, R13, R12, R11 ;  /* 0x0000000c0d0e7389 */ /* 0x00006400000c000b */
[----:B01----:R-:W-:Y:S01]  /*e7f0*/  ENDCOLLECTIVE ;  /* 0x000000000000791b */ /* 0x003fe20003800000 */
.L_x_2306:
        /* <DEDUP_REMOVED lines=12> */
.L_x_2307:
[----:B------:R-:W-:Y:S05]  /*e8c0*/  BRA `(.L_x_2308) ;  /* 0xffffffd0001c7947 */ /* 0x000fea000383ffff */
.L_x_2243:
[----:B0-----:R-:W-:-:S04]  /*e8d0*/  IMAD.U32 R3, RZ, RZ, UR46 ;  /* 0x0000002eff037e24 */ /* 0x001fc8000f8e00ff */
[----:B------:R0:W1:Y:S03]  /*e8e0*/  SYNCS.PHASECHK.TRANS64.TRYWAIT P0, [R3+URZ+0x2a820], R0 ;  /* 0x02a82000030075a7 */ /* 0x000066000800017f */
[----:B-1----:R-:W-:Y:S05]  /*e8f0*/  @!P0 NANOSLEEP.SYNCS 0x989680 ;  /* 0x009896800000895d */ /* 0x002fea0003900000 */
[----:B------:R-:W1:Y:S02]  /*e900*/  @!P0 SYNCS.PHASECHK.TRANS64 P0, [R3+URZ+0x2a820], R0 ;  /* 0x02a82000030085a7 */ /* 0x000e64000800007f */
[----:B-1----:R-:W-:Y:S05]  /*e910*/  @!P0 BRA `(.L_x_2243) ;  /* 0xfffffffc00ec8947 */ /* 0x002fea000383ffff */
[----:B------:R-:W-:Y:S05]  /*e920*/  BRA `(.L_x_2309) ;  /* 0xffffffd000647947 */ /* 0x000fea000383ffff */
.L_x_2247:
[----:B0-----:R0:W1:Y:S02]  /*e930*/  SYNCS.PHASECHK.TRANS64.TRYWAIT P0, [R26+URZ+0x2a840], R3 ;  /* 0x02a840031a0075a7 */ /* 0x001064000800017f */
[----:B-1----:R-:W-:Y:S05]  /*e940*/  @!P0 NANOSLEEP.SYNCS 0x989680 ;  /* 0x009896800000895d */ /* 0x002fea0003900000 */
[----:B------:R-:W1:Y:S02]  /*e950*/  @!P0 SYNCS.PHASECHK.TRANS64 P0, [R26+URZ+0x2a840], R3 ;  /* 0x02a840031a0085a7 */ /* 0x000e64000800007f */
[----:B-1----:R-:W-:Y:S05]  /*e960*/  @!P0 BRA `(.L_x_2247) ;  /* 0xfffffffc00f08947 */ /* 0x002fea000383ffff */
[----:B------:R-:W-:Y:S05]  /*e970*/  BRA `(.L_x_2310) ;  /* 0xffffffd4002c7947 */ /* 0x000fea000383ffff */
.L_x_2248:
        /* <DEDUP_REMOVED lines=8> */
.L_x_2312:
[----:B------:R-:W-:Y:S05]  /*ea00*/  BSYNC B1 ;  /* 0x0000000000017941 */ /* 0x000fea0003800000 */
.L_x_2311:
[----:B------:R-:W-:Y:S01]  /*ea10*/  IMAD.MOV.U32 R13, RZ, RZ, R3 ;  /* 0x000000ffff0d7224 */ /* 0x000fe200078e0003 */
[----:B------:R-:W-:Y:S01]  /*ea20*/  MOV R12, RZ ;  /* 0x000000ff000c7202 */ /* 0x000fe20000000f00 */
[----:B------:R-:W-:Y:S01]  /*ea30*/  IMAD.MOV.U32 R11, RZ, RZ, 0x181f ;  /* 0x0000181fff0b7424 */ /* 0x000fe200078e00ff */
[----:B------:R-:W-:Y:S01]  /*ea40*/  LEA R5, R5, UR46, 0x1 ;  /* 0x0000002e05057c11 */ /* 0x000fe2000f8e08ff */
[----:B------:R-:W-:Y:S02]  /*ea50*/  IMAD.MOV.U32 R15, RZ, RZ, -0x1 ;  /* 0xffffffffff0f7424 */ /* 0x000fe400078e00ff */
[----:B------:R-:W-:-:S07]  /*ea60*/  IMAD.MOV.U32 R4, RZ, RZ, R14 ;  /* 0x000000ffff047224 */ /* 0x000fce00078e000e */
[----:B------:R-:W-:Y:S05]  /*ea70*/  WARPSYNC.COLLECTIVE R15, `(.L_x_2313) ;  /* 0x000000000f087348 */ /* 0x000fea0003c00000 */
[----:B------:R0:W1:Y:S02]  /*ea80*/  SHFL.IDX P6, R14, R13, R12, R11 ;  /* 0x0000000c0d0e7389 */ /* 0x00006400000c000b */
[----:B01----:R-:W-:Y:S01]  /*ea90*/  ENDCOLLECTIVE ;  /* 0x000000000000791b */ /* 0x003fe20003800000 */
.L_x_2313:
[----:B------:R-:W-:Y:S01]  /*eaa0*/  MOV R13, R0 ;  /* 0x00000000000d7202 */ /* 0x000fe20000000f00 */
[----:B------:R-:W-:Y:S01]  /*eab0*/  IMAD.MOV.U32 R12, RZ, RZ, 0x1 ;  /* 0x00000001ff0c7424 */ /* 0x000fe200078e00ff */
[----:B------:R-:W-:-:S05]  /*eac0*/  IADD3 R14, P0, R14, R20, RZ ;  /* 0x000000140e0e7210 */ /* 0x000fca0007f1e0ff */
[----:B------:R-:W-:-:S05]  /*ead0*/  IMAD.X R15, RZ, RZ, R4, P0 ;  /* 0x000000ffff0f7224 */ /* 0x000fca00000e0604 */
[----:B------:R-:W-:Y:S01]  /*eae0*/  @!PT LDS RZ, [RZ] ;  /* 0x00000000fffff984 */ /* 0x000fe20000000800 */
[----:B------:R-:W-:Y:S01]  /*eaf0*/  @!PT LDS RZ, [RZ] ;  /* 0x00000000fffff984 */ /* 0x000fe20000000800 */
[----:B------:R-:W-:Y:S01]  /*eb00*/  @!PT LDS RZ, [RZ] ;  /* 0x00000000fffff984 */ /* 0x000fe20000000800 */
[----:B------:R-:W-:Y:S04]  /*eb10*/  LDGSTS.E.BYPASS.LTC128B.128 [R5+0x18400], desc[UR36][R14.64], !P3 ;  /* 0x184000000e057fae */ /* 0x000fe8000d901d64 */
[----:B------:R-:W-:Y:S04]  /*eb20*/  LDGSTS.E.BYPASS.LTC128B.128 [R5+0x1b400], desc[UR36][R14.64+0x80], !P2 ;  /* 0x1b4000800e057fae */ /* 0x000fe8000d101d64 */
[----:B------:R0:W-:Y:S02]  /*eb30*/  LDGSTS.E.BYPASS.LTC128B.128 [R5+0x1e400], desc[UR36][R14.64+0x100], !P1 ;  /* 0x1e4001000e057fae */ /* 0x0001e4000c901d64 */
[----:B0-----:R-:W-:-:S07]  /*eb40*/  IMAD.MOV.U32 R15, RZ, RZ, -0x1 ;  /* 0xffffffffff0f7424 */ /* 0x001fce00078e00ff */
[----:B------:R-:W-:Y:S05]  /*eb50*/  WARPSYNC.COLLECTIVE R15, `(.L_x_2314) ;  /* 0x000000000f087348 */ /* 0x000fea0003c00000 */
[----:B------:R0:W1:Y:S02]  /*eb60*/  SHFL.IDX P6, R14, R13, R12, R11 ;  /* 0x0000000c0d0e7389 */ /* 0x00006400000c000b */
[----:B01----:R-:W-:Y:S01]  /*eb70*/  ENDCOLLECTIVE ;  /* 0x000000000000791b */ /* 0x003fe20003800000 */
.L_x_2314:
[----:B------:R-:W-:Y:S01]  /*eb80*/  MOV R13, R3 ;  /* 0x00000003000d7202 */ /* 0x000fe20000000f00 */
[----:B------:R-:W-:-:S07]  /*eb90*/  IMAD.MOV.U32 R4, RZ, RZ, R14 ;  /* 0x000000ffff047224 */ /* 0x000fce00078e000e */
[----:B------:R-:W-:Y:S05]  /*eba0*/  WARPSYNC.COLLECTIVE R15, `(.L_x_2315) ;  /* 0x000000000f087348 */ /* 0x000fea0003c00000 */
[----:B------:R0:W1:Y:S02]  /*ebb0*/  SHFL.IDX P6, R14, R13, R12, R11 ;  /* 0x0000000c0d0e7389 */ /* 0x00006400000c000b */
[----:B01----:R-:W-:Y:S01]  /*ebc0*/  ENDCOLLECTIVE ;  /* 0x000000000000791b */ /* 0x003fe20003800000 */
.L_x_2315:
[----:B------:R-:W-:Y:S02]  /*ebd0*/  IMAD.MOV.U32 R13, RZ, RZ, R0 ;  /* 0x000000ffff0d7224 */ /* 0x000fe400078e0000 */
        /* <DEDUP_REMOVED lines=9> */
[----:B0-----:R-:W-:-:S07]  /*ec70*/  MOV R15, 0xffffffff ;  /* 0xffffffff000f7802 */ /* 0x001fce0000000f00 */
[----:B------:R-:W-:Y:S05]  /*ec80*/  WARPSYNC.COLLECTIVE R15, `(.L_x_2316) ;  /* 0x000000000f087348 */ /* 0x000fea0003c00000 */
[----:B------:R0:W1:Y:S02]  /*ec90*/  SHFL.IDX P6, R14, R13, R12, R11 ;  /* 0x0000000c0d0e7389 */ /* 0x00006400000c000b */
[----:B01----:R-:W-:Y:S01]  /*eca0*/  ENDCOLLECTIVE ;  /* 0x000000000000791b */ /* 0x003fe20003800000 */
.L_x_2316:
[----:B------:R-:W-:Y:S02]  /*ecb0*/  IMAD.MOV.U32 R13, RZ, RZ, R3 ;  /* 0x000000ffff0d7224 */ /* 0x000fe400078e0003 */
[----:B------:R-:W-:-:S07]  /*ecc0*/  IMAD.MOV.U32 R31, RZ, RZ, R14 ;  /* 0x000000ffff1f7224 */ /* 0x000fce00078e000e */
[----:B------:R-:W-:Y:S05]  /*ecd0*/  WARPSYNC.COLLECTIVE R15, `(.L_x_2317) ;  /* 0x000000000f087348 */ /* 0x000fea0003c00000 */
[----:B------:R0:W1:Y:S02]  /*ece0*/  SHFL.IDX P6, R14, R13, R12, R11 ;  /* 0x0000000c0d0e7389 */ /* 0x00006400000c000b */
[----:B01----:R-:W-:Y:S01]  /*ecf0*/  ENDCOLLECTIVE ;  /* 0x000000000000791b */ /* 0x003fe20003800000 */
.L_x_2317:
[----:B------:R-:W-:Y:S02]  /*ed00*/  IMAD.MOV.U32 R13, RZ, RZ, R0 ;  /* 0x000000ffff0d7224 */ /* 0x000fe400078e0000 */
[----:B------:R-:W-:Y:S02]  /*ed10*/  IMAD.MOV.U32 R12, RZ, RZ, 0x3 ;  /* 0x00000003ff0c7424 */ /* 0x000fe400078e00ff */
[----:B------:R-:W-:-:S05]  /*ed20*/  IMAD.MOV.U32 R11, RZ, RZ, R14 ;  /* 0x000000ffff0b7224 */ /* 0x000fca00078e000e */
[----:B------:R-:W-:Y:S01]  /*ed30*/  IADD3 R14, P0, R11, R20, RZ ;  /* 0x000000140b0e7210 */ /* 0x000fe20007f1e0ff */
[----:B------:R-:W-:-:S03]  /*ed40*/  IMAD.MOV.U32 R11, RZ, RZ, 0x181f ;  /* 0x0000181fff0b7424 */ /* 0x000fc600078e00ff */
[----:B------:R-:W-:-:S05]  /*ed50*/  IADD3.X R15, RZ, R31, RZ, P0, !PT ;  /* 0x0000001fff0f7210 */ /* 0x000fca00007fe4ff */
        /* <DEDUP_REMOVED lines=10> */
.L_x_2318:
[----:B------:R-:W-:Y:S02]  /*ee00*/  IMAD.MOV.U32 R13, RZ, RZ, R3 ;  /* 0x000000ffff0d7224 */ /* 0x000fe400078e0003 */
[----:B------:R-:W-:-:S07]  /*ee10*/  IMAD.MOV.U32 R31, RZ, RZ, R14 ;  /* 0x000000ffff1f7224 */ /* 0x000fce00078e000e */
[----:B------:R-:W-:Y:S05]  /*ee20*/  WARPSYNC.COLLECTIVE R15, `(.L_x_2319) ;  /* 0x000000000f087348 */ /* 0x000fea0003c00000 */
[----:B------:R0:W1:Y:S02]  /*ee30*/  SHFL.IDX P6, R14, R13, R12, R11 ;  /* 0x0000000c0d0e7389 */ /* 0x00006400000c000b */
[----:B01----:R-:W-:Y:S01]  /*ee40*/  ENDCOLLECTIVE ;  /* 0x000000000000791b */ /* 0x003fe20003800000 */
.L_x_2319:
        /* <DEDUP_REMOVED lines=16> */
.L_x_2320:
[----:B------:R-:W-:Y:S02]  /*ef50*/  IMAD.MOV.U32 R13, RZ, RZ, R3 ;  /* 0x000000ffff0d7224 */ /* 0x000fe400078e0003 */
[----:B------:R-:W-:-:S07]  /*ef60*/  IMAD.MOV.U32 R4, RZ, RZ, R14 ;  /* 0x000000ffff047224 */ /* 0x000fce00078e000e */
[----:B------:R-:W-:Y:S05]  /*ef70*/  WARPSYNC.COLLECTIVE R15, `(.L_x_2321) ;  /* 0x000000000f087348 */ /* 0x000fea0003c00000 */
[----:B------:R0:W1:Y:S02]  /*ef80*/  SHFL.IDX P6, R14, R13, R12, R11 ;  /* 0x0000000c0d0e7389 */ /* 0x00006400000c000b */
[----:B01----:R-:W-:Y:S01]  /*ef90*/  ENDCOLLECTIVE ;  /* 0x000000000000791b */ /* 0x003fe20003800000 */
.L_x_2321:
        /* <DEDUP_REMOVED lines=14> */
.L_x_2322:
[----:B------:R-:W-:Y:S01]  /*f080*/  MOV R13, R3 ;  /* 0x00000003000d7202 */ /* 0x000fe20000000f00 */
[----:B------:R-:W-:-:S07]  /*f090*/  IMAD.MOV.U32 R0, RZ, RZ, R14 ;  /* 0x000000ffff007224 */ /* 0x000fce00078e000e */
[----:B------:R-:W-:Y:S05]  /*f0a0*/  WARPSYNC.COLLECTIVE R15, `(.L_x_2323) ;  /* 0x000000000f087348 */ /* 0x000fea0003c00000 */
[----:B------:R0:W1:Y:S02]  /*f0b0*/  SHFL.IDX P6, R14, R13, R12, R11 ;  /* 0x0000000c0d0e7389 */ /* 0x00006400000c000b */
[----:B01----:R-:W-:Y:S01]  /*f0c0*/  ENDCOLLECTIVE ;  /* 0x000000000000791b */ /* 0x003fe20003800000 */
.L_x_2323:
[----:B------:R-:W-:Y:S01]  /*f0d0*/  IMAD.MOV.U32 R3, RZ, RZ, R14 ;  /* 0x000000ffff037224 */ /* 0x000fe200078e000e */
[----:B------:R-:W-:Y:S06]  /*f0e0*/  BRA `(.L_x_2324) ;  /* 0xffffffd000687947 */ /* 0x000fec000383ffff */
.L_x_2253:
[----:B--2---:R2:W3:Y:S02]  /*f0f0*/  SYNCS.PHASECHK.TRANS64.TRYWAIT P0, [R0+URZ+0x2a860], R3 ;  /* 0x02a86003000075a7 */ /* 0x0044e4000800017f */
[----:B---3--:R-:W-:Y:S05]  /*f100*/  @!P0 NANOSLEEP.SYNCS 0x989680 ;  /* 0x009896800000895d */ /* 0x008fea0003900000 */
[----:B------:R-:W3:Y:S02]  /*f110*/  @!P0 SYNCS.PHASECHK.TRANS64 P0, [R0+URZ+0x2a860], R3 ;  /* 0x02a86003000085a7 */ /* 0x000ee4000800007f */
[----:B---3--:R-:W-:Y:S05]  /*f120*/  @!P0 BRA `(.L_x_2253) ;  /* 0xfffffffc00f08947 */ /* 0x008fea000383ffff */
[----:B------:R-:W-:Y:S05]  /*f130*/  BRA `(.L_x_2325) ;  /* 0xffffffd000c47947 */ /* 0x000fea000383ffff */
.L_x_2254:
[----:B------:R-:W-:Y:S01]  /*f140*/  BSSY B1, `(.L_x_2326) ;  /* 0x0000008000017945 */ /* 0x000fe20003800000 */
[----:B0-----:R-:W-:Y:S01]  /*f150*/  IMAD.MOV.U32 R13, RZ, RZ, R18 ;  /* 0x000000ffff0d7224 */ /* 0x001fe200078e0012 */
[----:B------:R-:W-:Y:S01]  /*f160*/  MOV R11, 0x181f ;  /* 0x0000181f000b7802 */ /* 0x000fe20000000f00 */
[----:B------:R-:W-:Y:S02]  /*f170*/  IMAD.MOV.U32 R12, RZ, RZ, RZ ;  /* 0x000000ffff0c7224 */ /* 0x000fe400078e00ff */
[----:B------:R-:W-:-:S07]  /*f180*/  IMAD.MOV.U32 R15, RZ, RZ, -0x1 ;  /* 0xffffffffff0f7424 */ /* 0x000fce00078e00ff */
[----:B-12---:R-:W-:Y:S05]  /*f190*/  WARPSYNC.COLLECTIVE R15, `(.L_x_2327) ;  /* 0x000000000f087348 */ /* 0x006fea0003c00000 */
[----:B------:R0:W3:Y:S02]  /*f1a0*/  SHFL.IDX P6, R14, R13, R12, R11 ;  /* 0x0000000c0d0e7389 */ /* 0x0000e400000c000b */
[----:B0123--:R-:W-:Y:S01]  /*f1b0*/  ENDCOLLECTIVE ;  /* 0x000000000000791b */ /* 0x00ffe20003800000 */
.L_x_2327:
[----:B------:R-:W-:Y:S05]  /*f1c0*/  BSYNC B1 ;  /* 0x0000000000017941 */ /* 0x000fea0003800000 */
.L_x_2326:
[----:B------:R-:W-:Y:S01]  /*f1d0*/  IMAD.MOV.U32 R13, RZ, RZ, R17 ;  /* 0x000000ffff0d7224 */ /* 0x000fe200078e0011 */
[----:B------:R-:W-:Y:S01]  /*f1e0*/  MOV R12, RZ ;  /* 0x000000ff000c7202 */ /* 0x000fe20000000f00 */
[----:B------:R-:W-:Y:S02]  /*f1f0*/  IMAD.MOV.U32 R11, RZ, RZ, 0x181f ;  /* 0x0000181fff0b7424 */ /* 0x000fe400078e00ff */
[----:B------:R-:W-:Y:S02]  /*f200*/  IMAD.MOV.U32 R15, RZ, RZ, -0x1 ;  /* 0xffffffffff0f7424 */ /* 0x000fe400078e00ff */
[----:B------:R-:W-:-:S07]  /*f210*/  IMAD.MOV.U32 R3, RZ, RZ, R14 ;  /* 0x000000ffff037224 */ /* 0x000fce00078e000e */
[----:B------:R-:W-:Y:S05]  /*f220*/  WARPSYNC.COLLECTIVE R15, `(.L_x_2328) ;  /* 0x000000000f087348 */ /* 0x000fea0003c00000 */
[----:B------:R0:W1:Y:S02]  /*f230*/  SHFL.IDX P6, R14, R13, R12, R11 ;  /* 0x0000000c0d0e7389 */ /* 0x00006400000c000b */
[----:B01----:R-:W-:Y:S01]  /*f240*/  ENDCOLLECTIVE ;  /* 0x000000000000791b */ /* 0x003fe20003800000 */
.L_x_2328:
[----:B------:R-:W-:Y:S01]  /*f250*/  MOV R13, R18 ;  /* 0x00000012000d7202 */ /* 0x000fe20000000f00 */
[----:B------:R-:W-:Y:S01]  /*f260*/  IMAD.MOV.U32 R12, RZ, RZ, 0x1 ;  /* 0x00000001ff0c7424 */ /* 0x000fe200078e00ff */
[----:B------:R-:W-:-:S13]  /*f270*/  IADD3 R4, P1, R14, R20, RZ ;  /* 0x000000140e047210 */ /* 0x000fda0007f3e0ff */
[----:B------:R-:W-:Y:S05]  /*f280*/  WARPSYNC.COLLECTIVE R15, `(.L_x_2329) ;  /* 0x000000000f087348 */ /* 0x000fea0003c00000 */
[----:B------:R0:W1:Y:S02]  /*f290*/  SHFL.IDX P6, R14, R13, R12, R11 ;  /* 0x0000000c0d0e7389 */ /* 0x00006400000c000b */
[----:B01----:R-:W-:Y:S01]  /*f2a0*/  ENDCOLLECTIVE ;  /* 0x000000000000791b */ /* 0x003fe20003800000 */
.L_x_2329:
[----:B------:R-:W-:Y:S01]  /*f2b0*/  IMAD.X R5, RZ, RZ, R3, P1 ;  /* 0x000000ffff057224 */ /* 0x000fe200008e0603 */
[----:B------:R-:W-:Y:S02]  /*f2c0*/  LOP3.LUT P1, RZ, R32, 0x1, RZ, 0xc0, !PT ;  /* 0x0000000120ff7812 */ /* 0x000fe4000782c0ff */
[----:B------:R-:W-:Y:S02]  /*f2d0*/  LEA R3, R10, UR46, 0x1 ;  /* 0x0000002e0a037c11 */ /* 0x000fe4000f8e08ff */
        /* <DEDUP_REMOVED lines=11> */
.L_x_2330:
        /* <DEDUP_REMOVED lines=10> */
.L_x_2331:
[----:B------:R-:W-:Y:S02]  /*f430*/  IADD3.X R5, RZ, R19, RZ, P2, !PT ;  /* 0x00000013ff057210 */ /* 0x000fe400017fe4ff */
        /* <DEDUP_REMOVED lines=11> */
.L_x_2332:
        /* <DEDUP_REMOVED lines=10> */
.L_x_2333:
[----:B------:R-:W-:Y:S01]  /*f590*/  IMAD.X R5, RZ, RZ, R19, P2 ;  /* 0x000000ffff057224 */ /* 0x000fe200010e0613 */
        /* <DEDUP_REMOVED lines=11> */
.L_x_2334:
        /* <DEDUP_REMOVED lines=10> */
.L_x_2335:
        /* <DEDUP_REMOVED lines=12> */
.L_x_2336:
        /* <DEDUP_REMOVED lines=10> */
.L_x_2337:
        /* <DEDUP_REMOVED lines=12> */
.L_x_2338:
[----:B------:R-:W-:Y:S01]  /*f910*/  @!PT LDS RZ, [RZ] ;  /* 0x00000000fffff984 */ /* 0x000fe20000000800 */
[----:B------:R-:W-:Y:S01]  /*f920*/  @!PT LDS RZ, [RZ] ;  /* 0x00000000fffff984 */ /* 0x000fe20000000800 */
[----:B------:R-:W-:Y:S01]  /*f930*/  @!PT LDS RZ, [RZ] ;  /* 0x00000000fffff984 */ /* 0x000fe20000000800 */
[----:B------:R0:W-:Y:S01]  /*f940*/  LDGSTS.E.BYPASS.LTC128B.128 [R3+0x5400], desc[UR36][R4.64+0x80], !P2 ;  /* 0x0540008004037fae */ /* 0x0001e2000d101d64 */
[----:B------:R-:W-:Y:S05]  /*f950*/  BRA `(.L_x_2339) ;  /* 0xffffffcc00807947 */ /* 0x000fea000383ffff */
.L_x_2260:
[----:B0-----:R0:W2:Y:S02]  /*f960*/  SYNCS.PHASECHK.TRANS64.TRYWAIT P0, [R0+URZ+0x2a860], R3 ;  /* 0x02a86003000075a7 */ /* 0x0010a4000800017f */
[----:B--2---:R-:W-:Y:S05]  /*f970*/  @!P0 NANOSLEEP.SYNCS 0x989680 ;  /* 0x009896800000895d */ /* 0x004fea0003900000 */
[----:B------:R-:W2:Y:S02]  /*f980*/  @!P0 SYNCS.PHASECHK.TRANS64 P0, [R0+URZ+0x2a860], R3 ;  /* 0x02a86003000085a7 */ /* 0x000ea4000800007f */
[----:B--2---:R-:W-:Y:S05]  /*f990*/  @!P0 BRA `(.L_x_2260) ;  /* 0xfffffffc00f08947 */ /* 0x004fea000383ffff */
[----:B------:R-:W-:Y:S05]  /*f9a0*/  BRA `(.L_x_2340) ;  /* 0xffffffd000687947 */ /* 0x000fea000383ffff */
.L_x_2261:
[----:B------:R-:W-:Y:S01]  /*f9b0*/  BSSY B0, `(.L_x_2341) ;  /* 0x0000008000007945 */ /* 0x000fe20003800000 */
[----:B------:R-:W-:Y:S01]  /*f9c0*/  MOV R13, R18 ;  /* 0x00000012000d7202 */ /* 0x000fe20000000f00 */
[----:B------:R-:W-:Y:S02]  /*f9d0*/  IMAD.MOV.U32 R12, RZ, RZ, RZ ;  /* 0x000000ffff0c7224 */ /* 0x000fe400078e00ff */
[----:B------:R-:W-:Y:S02]  /*f9e0*/  IMAD.MOV.U32 R11, RZ, RZ, 0x181f ;  /* 0x0000181fff0b7424 */ /* 0x000fe400078e00ff */
[----:B------:R-:W-:-:S07]  /*f9f0*/  IMAD.MOV.U32 R15, RZ, RZ, -0x1 ;  /* 0xffffffffff0f7424 */ /* 0x000fce00078e00ff */
[----:B01----:R-:W-:Y:S05]  /*fa00*/  WARPSYNC.COLLECTIVE R15, `(.L_x_2342) ;  /* 0x000000000f087348 */ /* 0x003fea0003c00000 */
[----:B------:R2:W3:Y:S02]  /*fa10*/  SHFL.IDX P6, R14, R13, R12, R11 ;  /* 0x0000000c0d0e7389 */ /* 0x0004e400000c000b */
[----:B0123--:R-:W-:Y:S01]  /*fa20*/  ENDCOLLECTIVE ;  /* 0x000000000000791b */ /* 0x00ffe20003800000 */
.L_x_2342:
[----:B------:R-:W-:Y:S05]  /*fa30*/  BSYNC B0 ;  /* 0x0000000000007941 */ /* 0x000fea0003800000 */
.L_x_2341:
[----:B------:R-:W-:Y:S01]  /*fa40*/  IMAD.MOV.U32 R13, RZ, RZ, R17 ;  /* 0x000000ffff0d7224 */ /* 0x000fe200078e0011 */
[----:B------:R-:W-:Y:S01]  /*fa50*/  MOV R15, 0xffffffff ;  /* 0xffffffff000f7802 */ /* 0x000fe20000000f00 */
[----:B------:R-:W-:Y:S01]  /*fa60*/  IMAD.MOV.U32 R12, RZ, RZ, RZ ;  /* 0x000000ffff0c7224 */ /* 0x000fe200078e00ff */
[----:B------:R-:W-:Y:S01]  /*fa70*/  MOV R5, R14 ;  /* 0x0000000e00057202 */ /* 0x000fe20000000f00 */
[----:B------:R-:W-:Y:S01]  /*fa80*/  IMAD.MOV.U32 R11, RZ, RZ, 0x181f ;  /* 0x0000181fff0b7424 */ /* 0x000fe200078e00ff */
[C---:B------:R-:W-:Y:S02]  /*fa90*/  LOP3.LUT R3, R32.reuse, 0x1, RZ, 0xc0, !PT ;  /* 0x0000000120037812 */ /* 0x040fe400078ec0ff */
[----:B------:R-:W-:-:S13]  /*faa0*/  LOP3.LUT P0, RZ, R32, 0x2, RZ, 0xc0, !PT ;  /* 0x0000000220ff7812 */ /* 0x000fda000780c0ff */
[----:B------:R-:W-:Y:S05]  /*fab0*/  WARPSYNC.COLLECTIVE R15, `(.L_x_2343) ;  /* 0x000000000f087348 */ /* 0x000fea0003c00000 */
[----:B------:R0:W1:Y:S02]  /*fac0*/  SHFL.IDX P6, R14, R13, R12, R11 ;  /* 0x0000000c0d0e7389 */ /* 0x00006400000c000b */
[----:B01----:R-:W-:Y:S01]  /*fad0*/  ENDCOLLECTIVE ;  /* 0x000000000000791b */ /* 0x003fe20003800000 */
.L_x_2343:
[----:B------:R-:W-:Y:S02]  /*fae0*/  ISETP.NE.U32.AND P1, PT, R3, 0x1, PT ;  /* 0x000000010300780c */ /* 0x000fe40003f25070 */
[C---:B------:R-:W-:Y:S02]  /*faf0*/  ISETP.LT.OR P3, PT, R23.reuse, 0x1, !P0 ;  /* 0x000000011700780c */ /* 0x040fe40004761670 */
[----:B------:R-:W-:Y:S02]  /*fb00*/  ISETP.LT.OR P2, PT, R23, 0x1, P1 ;  /* 0x000000011700780c */ /* 0x000fe40000f41670 */
[----:B------:R-:W-:Y:S01]  /*fb10*/  LEA R3, R37, UR46, 0x1 ;  /* 0x0000002e25037c11 */ /* 0x000fe2000f8e08ff */
[----:B------:R-:W-:Y:S02]  /*fb20*/  IMAD.MOV.U32 R13, RZ, RZ, R18 ;  /* 0x000000ffff0d7224 */ /* 0x000fe400078e0012 */
[----:B------:R-:W-:Y:S02]  /*fb30*/  IMAD.MOV.U32 R12, RZ, RZ, 0x1 ;  /* 0x00000001ff0c7424 */ /* 0x000fe400078e00ff */
[----:B------:R-:W-:-:S07]  /*fb40*/  IMAD.MOV.U32 R4, RZ, RZ, R14 ;  /* 0x000000ffff047224 */ /* 0x000fce00078e000e */
[----:B------:R-:W-:Y:S05]  /*fb50*/  WARPSYNC.COLLECTIVE R15, `(.L_x_2344) ;  /* 0x000000000f087348 */ /* 0x000fea0003c00000 */
[----:B------:R0:W1:Y:S02]  /*fb60*/  SHFL.IDX P6, R14, R13, R12, R11 ;  /* 0x0000000c0d0e7389 */ /* 0x00006400000c000b */
[----:B01----:R-:W-:Y:S01]  /*fb70*/  ENDCOLLECTIVE ;  /* 0x000000000000791b */ /* 0x003fe20003800000 */
.L_x_2344:
        /* <DEDUP_REMOVED lines=13> */
.L_x_2345:
[----:B------:R-:W-:Y:S01]  /*fc50*/  IMAD.MOV.U32 R5, RZ, RZ, R6 ;  /* 0x000000ffff057224 */ /* 0x000fe200078e0006 */
[----:B------:R-:W-:Y:S01]  /*fc60*/  MOV R13, R18 ;  /* 0x00000012000d7202 */ /* 0x000fe20000000f00 */
[----:B------:R-:W-:Y:S02]  /*fc70*/  IMAD.MOV.U32 R12, RZ, RZ, 0x2 ;  /* 0x00000002ff0c7424 */ /* 0x000fe400078e00ff */
[----:B------:R-:W-:-:S07]  /*fc80*/  IMAD.MOV.U32 R4, RZ, RZ, R14 ;  /* 0x000000ffff047224 */ /* 0x000fce00078e000e */
[----:B------:R-:W-:Y:S05]  /*fc90*/  WARPSYNC.COLLECTIVE R15, `(.L_x_2346) ;  /* 0x000000000f087348 */ /* 0x000fea0003c00000 */
[----:B------:R0:W1:Y:S02]  /*fca0*/  SHFL.IDX P6, R14, R13, R12, R11 ;  /* 0x0000000c0d0e7389 */ /* 0x00006400000c000b */
[----:B01----:R-:W-:Y:S01]  /*fcb0*/  ENDCOLLECTIVE ;  /* 0x000000000000791b */ /* 0x003fe20003800000 */
.L_x_2346:
        /* <DEDUP_REMOVED lines=13> */
.L_x_2347:
[----:B------:R-:W-:Y:S02]  /*fd90*/  IMAD.MOV.U32 R5, RZ, RZ, R20 ;  /* 0x000000ffff057224 */ /* 0x000fe400078e0014 */
[----:B------:R-:W-:Y:S01]  /*fda0*/  IMAD.MOV.U32 R13, RZ, RZ, R18 ;  /* 0x000000ffff0d7224 */ /* 0x000fe200078e0012 */
[----:B------:R-:W-:Y:S02]  /*fdb0*/  MOV R12, 0x3 ;  /* 0x00000003000c7802 */ /* 0x000fe40000000f00 */
[----:B------:R-:W-:-:S07]  /*fdc0*/  MOV R10, R14 ;  /* 0x0000000e000a7202 */ /* 0x000fce0000000f00 */
[----:B------:R-:W-:Y:S05]  /*fdd0*/  WARPSYNC.COLLECTIVE R15, `(.L_x_2348) ;  /* 0x000000000f087348 */ /* 0x000fea0003c00000 */
[----:B------:R0:W1:Y:S02]  /*fde0*/  SHFL.IDX P6, R14, R13, R12, R11 ;  /* 0x0000000c0d0e7389 */ /* 0x00006400000c000b */
[----:B01----:R-:W-:Y:S01]  /*fdf0*/  ENDCOLLECTIVE ;  /* 0x000000000000791b */ /* 0x003fe20003800000 */
.L_x_2348:
[----:B------:R-:W-:Y:S02]  /*fe00*/  IMAD.MOV.U32 R4, RZ, RZ, R10 ;  /* 0x000000ffff047224 */ /* 0x000fe400078e000a */
[----:B------:R-:W-:Y:S02]  /*fe10*/  IMAD.MOV.U32 R10, RZ, RZ, RZ ;  /* 0x000000ffff0a7224 */ /* 0x000fe400078e00ff */
        /* <DEDUP_REMOVED lines=13> */
.L_x_2349:
[----:B------:R-:W-:Y:S02]  /*fef0*/  IMAD.MOV.U32 R5, RZ, RZ, R7 ;  /* 0x000000ffff057224 */ /* 0x000fe400078e0007 */
[----:B------:R-:W-:Y:S02]  /*ff00*/  IMAD.MOV.U32 R13, RZ, RZ, R18 ;  /* 0x000000ffff0d7224 */ /* 0x000fe400078e0012 */
[----:B------:R-:W-:Y:S02]  /*ff10*/  IMAD.MOV.U32 R12, RZ, RZ, 0x4 ;  /* 0x00000004ff0c7424 */ /* 0x000fe400078e00ff */
[----:B------:R-:W-:-:S07]  /*ff20*/  IMAD.MOV.U32 R22, RZ, RZ, R14 ;  /* 0x000000ffff167224 */ /* 0x000fce00078e000e */
[----:B------:R-:W-:Y:S05]  /*ff30*/  WARPSYNC.COLLECTIVE R15, `(.L_x_2350) ;  /* 0x000000000f087348 */ /* 0x000fea0003c00000 */
[----:B------:R0:W1:Y:S02]  /*ff40*/  SHFL.IDX P6, R14, R13, R12, R11 ;  /* 0x0000000c0d0e7389 */ /* 0x00006400000c000b */
[----:B01----:R-:W-:Y:S01]  /*ff50*/  ENDCOLLECTIVE ;  /* 0x000000000000791b */ /* 0x003fe20003800000 */
.L_x_2350:
        /* <DEDUP_REMOVED lines=14> */
.L_x_2351:
[----:B------:R-:W-:Y:S01]  /*10040*/  MOV R5, R19 ;  /* 0x0000001300057202 */ /* 0x000fe20000000f00 */
[----:B------:R-:W-:Y:S02]  /*10050*/  IMAD.MOV.U32 R13, RZ, RZ, R18 ;  /* 0x000000ffff0d7224 */ /* 0x000fe400078e0012 */
[----:B------:R-:W-:Y:S02]  /*10060*/  IMAD.MOV.U32 R12, RZ, RZ, 0x5 ;  /* 0x00000005ff0c7424 */ /* 0x000fe400078e00ff */
[----:B------:R-:W-:-:S07]  /*10070*/  IMAD.MOV.U32 R24, RZ, RZ, R14 ;  /* 0x000000ffff187224 */ /* 0x000fce00078e000e */
[----:B------:R-:W-:Y:S05]  /*10080*/  WARPSYNC.COLLECTIVE R15, `(.L_x_2352) ;  /* 0x000000000f087348 */ /* 0x000fea0003c00000 */
[----:B------:R0:W1:Y:S02]  /*10090*/  SHFL.IDX P6, R14, R13, R12, R11 ;  /* 0x0000000c0d0e7389 */ /* 0x00006400000c000b */
[----:B01----:R-:W-:Y:S01]  /*100a0*/  ENDCOLLECTIVE ;  /* 0x000000000000791b */ /* 0x003fe20003800000 */
.L_x_2352:
[----:B------:R-:W-:-:S04]  /*100b0*/  IMAD.MOV.U32 R4, RZ, RZ, R24 ;  /* 0x000000ffff047224 */ /* 0x000fc800078e0018 */
[----:B------:R-:W-:-:S05]  /*100c0*/  IMAD.WIDE.U32 R4, R27, 0x2, R4 ;  /* 0x000000021b047825 */ /* 0x000fca00078e0004 */
[----:B------:R-:W-:Y:S01]  /*100d0*/  @!PT LDS RZ, [RZ] ;  /* 0x00000000fffff984 */ /* 0x000fe20000000800 */
[----:B------:R-:W-:Y:S01]  /*100e0*/  @!PT LDS RZ, [RZ] ;  /* 0x00000000fffff984 */ /* 0x000fe20000000800 */
[----:B------:R-:W-:Y:S01]  /*100f0*/  @!PT LDS RZ, [RZ] ;  /* 0x00000000fffff984 */ /* 0x000fe20000000800 */
[----:B------:R0:W-:Y:S01]  /*10100*/  LDGSTS.E.BYPASS.LTC128B.128 [R3+0x2400], desc[UR36][R4.64], !P2 ;  /* 0x0240000004037fae */ /* 0x0001e2000d101d64 */
[----:B------:R-:W-:-:S03]  /*10110*/  MOV R13, R17 ;  /* 0x00000011000d7202 */ /* 0x000fc60000000f00 */
[----:B------:R0:W-:Y:S01]  /*10120*/  LDGSTS.E.BYPASS.LTC128B.128 [R3+0x5400], desc[UR36][R4.64+0x80], !P3 ;  /* 0x0540008004037fae */ /* 0x0001e2000d901d64 */
[----:B------:R-:W-:-:S07]  /*10130*/  IMAD.MOV.U32 R18, RZ, RZ, R14 ;  /* 0x000000ffff127224 */ /* 0x000fce00078e000e */
[----:B0-----:R-:W-:Y:S05]  /*10140*/  WARPSYNC.COLLECTIVE R15, `(.L_x_2353) ;  /* 0x000000000f087348 */ /* 0x001fea0003c00000 */
[----:B------:R1:W2:Y:S02]  /*10150*/  SHFL.IDX P6, R14, R13, R12, R11 ;  /* 0x0000000c0d0e7389 */ /* 0x0002a400000c000b */
[----:B012---:R-:W-:Y:S01]  /*10160*/  ENDCOLLECTIVE ;  /* 0x000000000000791b */ /* 0x007fe20003800000 */
.L_x_2353:
[----:B------:R-:W-:Y:S05]  /*10170*/  BRA `(.L_x_2354) ;  /* 0xffffffcc00407947 */ /* 0x000fea000383ffff */
.L_x_2264:
[----:B0-----:R0:W1:Y:S02]  /*10180*/  SYNCS.PHASECHK.TRANS64.TRYWAIT P0, [R5+URZ+0x2a820], R10 ;  /* 0x02a8200a050075a7 */ /* 0x001064000800017f */
[----:B-1----:R-:W-:Y:S05]  /*10190*/  @!P0 NANOSLEEP.SYNCS 0x989680 ;  /* 0x009896800000895d */ /* 0x002fea0003900000 */
[----:B------:R-:W1:Y:S02]  /*101a0*/  @!P0 SYNCS.PHASECHK.TRANS64 P0, [R5+URZ+0x2a820], R10 ;  /* 0x02a8200a050085a7 */ /* 0x000e64000800007f */
[----:B-1----:R-:W-:Y:S05]  /*101b0*/  @!P0 BRA `(.L_x_2264) ;  /* 0xfffffffc00f08947 */ /* 0x002fea000383ffff */
[----:B------:R-:W-:Y:S05]  /*101c0*/  BRA `(.L_x_2355) ;  /* 0xffffffcc00b47947 */ /* 0x000fea000383ffff */
.L_x_2265:
[----:B------:R-:W-:Y:S01]  /*101d0*/  BSSY B0, `(.L_x_2356) ;  /* 0x0000008000007945 */ /* 0x000fe20003800000 */
[----:B------:R-:W-:Y:S01]  /*101e0*/  IMAD.MOV.U32 R13, RZ, RZ, R16 ;  /* 0x000000ffff0d7224 */ /* 0x000fe200078e0010 */
[----:B------:R-:W-:Y:S01]  /*101f0*/  MOV R11, 0x1f ;  /* 0x0000001f000b7802 */ /* 0x000fe20000000f00 */
[----:B------:R-:W-:Y:S02]  /*10200*/  IMAD.MOV.U32 R12, RZ, RZ, RZ ;  /* 0x000000ffff0c7224 */ /* 0x000fe400078e00ff */
[----:B------:R-:W-:-:S07]  /*10210*/  IMAD.MOV.U32 R15, RZ, RZ, -0x1 ;  /* 0xffffffffff0f7424 */ /* 0x000fce00078e00ff */
[----:B0----5:R-:W-:Y:S05]  /*10220*/  WARPSYNC.COLLECTIVE R15, `(.L_x_2357) ;  /* 0x000000000f087348 */ /* 0x021fea0003c00000 */
[----:B------:R1:W2:Y:S02]  /*10230*/  SHFL.IDX P6, R14, R13, R12, R11 ;  /* 0x0000000c0d0e7389 */ /* 0x0002a400000c000b */
[----:B012--5:R-:W-:Y:S01]  /*10240*/  ENDCOLLECTIVE ;  /* 0x000000000000791b */ /* 0x027fe20003800000 */
.L_x_2357:
[----:B------:R-:W-:Y:S05]  /*10250*/  BSYNC B0 ;  /* 0x0000000000007941 */ /* 0x000fea0003800000 */
.L_x_2356:
[----:B------:R-:W-:Y:S05]  /*10260*/  BRA `(.L_x_2358) ;  /* 0xffffffcc00987947 */ /* 0x000fea000383ffff */
.L_x_2266:
[----:B------:R-:W-:Y:S01]  /*10270*/  BSSY B0, `(.L_x_2359) ;  /* 0x0000006000007945 */ /* 0x000fe20003800000 */
[----:B------:R-:W-:-:S07]  /*10280*/  IMAD.MOV.U32 R15, RZ, RZ, -0x1 ;  /* 0xffffffffff0f7424 */ /* 0x000fce00078e00ff */
[----:B01---5:R-:W-:Y:S05]  /*10290*/  WARPSYNC.COLLECTIVE R15, `(.L_x_2360) ;  /* 0x000000000f0c7348 */ /* 0x023fea0003c00000 */
[----:B------:R-:W-:Y:S02]  /*102a0*/  ELECT P6, UR62, PT ;  /* 0x00000000003e782f */ /* 0x000fe400038c0000 */
[----:B------:R-:W-:Y:S01]  /*102b0*/  MOV R14, UR62 ;  /* 0x0000003e000e7c02 */ /* 0x000fe20008000f00 */
[----:B01---5:R-:W-:Y:S10]  /*102c0*/  ENDCOLLECTIVE ;  /* 0x000000000000791b */ /* 0x023ff40003800000 */
.L_x_2360:
[----:B------:R-:W-:Y:S05]  /*102d0*/  BSYNC B0 ;  /* 0x0000000000007941 */ /* 0x000fea0003800000 */
.L_x_2359:
[----:B------:R-:W-:Y:S05]  /*102e0*/  BRA `(.L_x_2361) ;  /* 0xffffffcc008c7947 */ /* 0x000fea000383ffff */
.L_x_2268:
[----:B--2---:R2:W3:Y:S02]  /*102f0*/  SYNCS.PHASECHK.TRANS64.TRYWAIT P1, [R6+URZ+0x2a840], R3 ;  /* 0x02a84003060075a7 */ /* 0x0044e4000802017f */
[----:B---3--:R-:W-:Y:S05]  /*10300*/  @!P1 NANOSLEEP.SYNCS 0x989680 ;  /* 0x009896800000995d */ /* 0x008fea0003900000 */
[----:B------:R-:W3:Y:S02]  /*10310*/  @!P1 SYNCS.PHASECHK.TRANS64 P1, [R6+URZ+0x2a840], R3 ;  /* 0x02a84003060095a7 */ /* 0x000ee4000802007f */
[----:B---3--:R-:W-:Y:S05]  /*10320*/  @!P1 BRA `(.L_x_2268) ;  /* 0xfffffffc00f09947 */ /* 0x008fea000383ffff */
[----:B------:R-:W-:Y:S05]  /*10330*/  BRA `(.L_x_2362) ;  /* 0xffffffcc00b07947 */ /* 0x000fea000383ffff */
.L_x_2270:
[----:B0-----:R0:W3:Y:S02]  /*10340*/  SYNCS.PHASECHK.TRANS64.TRYWAIT P1, [R5+URZ+0x2a840], R0 ;  /* 0x02a84000050075a7 */ /* 0x0010e4000802017f */
[----:B---3--:R-:W-:Y:S05]  /*10350*/  @!P1 NANOSLEEP.SYNCS 0x989680 ;  /* 0x009896800000995d */ /* 0x008fea0003900000 */
[----:B------:R-:W3:Y:S02]  /*10360*/  @!P1 SYNCS.PHASECHK.TRANS64 P1, [R5+URZ+0x2a840], R0 ;  /* 0x02a84000050095a7 */ /* 0x000ee4000802007f */
[----:B---3--:R-:W-:Y:S05]  /*10370*/  @!P1 BRA `(.L_x_2270) ;  /* 0xfffffffc00f09947 */ /* 0x008fea000383ffff */
[----:B------:R-:W-:Y:S05]  /*10380*/  BRA `(.L_x_2363) ;  /* 0xffffffcc00bc7947 */ /* 0x000fea000383ffff */
.L_x_2272:
[----:B---3--:R3:W4:Y:S02]  /*10390*/  SYNCS.PHASECHK.TRANS64.TRYWAIT P1, [R6+URZ+0x2a860], R3 ;  /* 0x02a86003060075a7 */ /* 0x008724000802017f */
[----:B----4-:R-:W-:Y:S05]  /*103a0*/  @!P1 NANOSLEEP.SYNCS 0x989680 ;  /* 0x009896800000995d */ /* 0x010fea0003900000 */
[----:B------:R-:W4:Y:S02]  /*103b0*/  @!P1 SYNCS.PHASECHK.TRANS64 P1, [R6+URZ+0x2a860], R3 ;  /* 0x02a86003060095a7 */ /* 0x000f24000802007f */
[----:B----4-:R-:W-:Y:S05]  /*103c0*/  @!P1 BRA `(.L_x_2272) ;  /* 0xfffffffc00f09947 */ /* 0x010fea000383ffff */
[----:B------:R-:W-:Y:S05]  /*103d0*/  BRA `(.L_x_2364) ;  /* 0xffffffcc00b87947 */ /* 0x000fea000383ffff */
.L_x_2365:
        /* <DEDUP_REMOVED lines=10> */
.L_x_15637:


//--------------------- .text._ZN7cutlass13device_kernelIN5flash11enable_sm90INS1_16FlashAttnFwdSm90INS1_25CollectiveMainloopFwdSm90ILi2EN4cute5tupleIJNS5_1CILi1EEES8_S8_EEENS6_IJNS7_ILi128EEENS7_ILi96EEENS7_ILi192EEEEEELi128ENS_10bfloat16_tEfNS_4arch4Sm90ELb1ELb0ELb0ELb1ELb1ELb0ELb0ELb1ELb1ELb1ELb1ELb0EEENS1_21CollectiveEpilogueFwdINS6_IJSA_SA_SB_EEES9_SE_SG_Li256ELb1ELb1ELb1ELb0EEENS1_36VarlenDynamicPersistentTileSchedulerILi128ELi96ELi256ELi128ELb1ELb1ELb1ELb1ELb1ELb1EEEEEEEEEvNT_6ParamsE --------------------------
	.section	.text._ZN7cutlass13device_kernelIN5flash11enable_sm90INS1_16FlashAttnFwdSm90INS1_25CollectiveMainloopFwdSm90ILi2EN4cute5tupleIJNS5_1CILi1EEES8_S8_EEENS6_IJNS7_ILi128EEENS7_ILi96EEENS7_ILi192EEEEEELi128ENS_10bfloat16_tEfNS_4arch4Sm90ELb1ELb0ELb0ELb1ELb1ELb0ELb0ELb1ELb1ELb1ELb1ELb0EEENS1_21CollectiveEpilogueFwdINS6_IJSA_SA_SB_EEES9_SE_SG_Li256ELb1ELb1ELb1ELb0EEENS1_36VarlenDynamicPersistentTileSchedulerILi128ELi96ELi256ELi128ELb1ELb1ELb1ELb1ELb1ELb1EEEEEEEEEvNT_6ParamsE,"ax",@progbits
	.align	128
.text._ZN7cutlass13device_kernelIN5flash11enable_sm90INS1_16FlashAttnFwdSm90INS1_25CollectiveMainloopFwdSm90ILi2EN4cute5tupleIJNS5_1CILi1EEES8_S8_EEENS6_IJNS7_ILi128EEENS7_ILi96EEENS7_ILi192EEEEEELi128ENS_10bfloat16_tEfNS_4arch4Sm90ELb1ELb0ELb0ELb1ELb1ELb0ELb0ELb1ELb1ELb1ELb1ELb0EEENS1_21CollectiveEpilogueFwdINS6_IJSA_SA_SB_EEES9_SE_SG_Li256ELb1ELb1ELb1ELb0EEENS1_36VarlenDynamicPersistentTileSchedulerILi128ELi96ELi256ELi128ELb1ELb1ELb1ELb1ELb1ELb1EEEEEEEEEvNT_6ParamsE:
        .type           _ZN7cutlass13device_kernelIN5flash11enable_sm90INS1_16FlashAttnFwdSm90INS1_25CollectiveMainloopFwdSm90ILi2EN4cute5tupleIJNS5_1CILi1EEES8_S8_EEENS6_IJNS7_ILi128EEENS7_ILi96EEENS7_ILi192EEEEEELi128ENS_10bfloat16_tEfNS_4arch4Sm90ELb1ELb0ELb0ELb1ELb1ELb0ELb0ELb1ELb1ELb1ELb1ELb0EEENS1_21CollectiveEpilogueFwdINS6_IJSA_SA_SB_EEES9_SE_SG_Li256ELb1ELb1ELb1ELb0EEENS1_36VarlenDynamicPersistentTileSchedulerILi128ELi96ELi256ELi128ELb1ELb1ELb1ELb1ELb1ELb1EEEEEEEEEvNT_6ParamsE,@function
        .size           _ZN7cutlass13device_kernelIN5flash11enable_sm90INS1_16FlashAttnFwdSm90INS1_25CollectiveMainloopFwdSm90ILi2EN4cute5tupleIJNS5_1CILi1EEES8_S8_EEENS6_IJNS7_ILi128EEENS7_ILi96EEENS7_ILi192EEEEEELi128ENS_10bfloat16_tEfNS_4arch4Sm90ELb1ELb0ELb0ELb1ELb1ELb0ELb0ELb1ELb1ELb1ELb1ELb0EEENS1_21CollectiveEpilogueFwdINS6_IJSA_SA_SB_EEES9_SE_SG_Li256ELb1ELb1ELb1ELb0EEENS1_36VarlenDynamicPersistentTileSchedulerILi128ELi96ELi256ELi128ELb1ELb1ELb1ELb1ELb1ELb1EEEEEEEEEvNT_6ParamsE,(.L_x_15638 - _ZN7cutlass13device_kernelIN5flash11enable_sm90INS1_16FlashAttnFwdSm90INS1_25CollectiveMainloopFwdSm90ILi2EN4cute5tupleIJNS5_1CILi1EEES8_S8_EEENS6_IJNS7_ILi128EEENS7_ILi96EEENS7_ILi192EEEEEELi128ENS_10bfloat16_tEfNS_4arch4Sm90ELb1ELb0ELb0ELb1ELb1ELb0ELb0ELb1ELb1ELb1ELb1ELb0EEENS1_21CollectiveEpilogueFwdINS6_IJSA_SA_SB_EEES9_SE_SG_Li256ELb1ELb1ELb1ELb0EEENS1_36VarlenDynamicPersistentTileSchedulerILi128ELi96ELi256ELi128ELb1ELb1ELb1ELb1ELb1ELb1EEEEEEEEEvNT_6ParamsE)
        .other          _ZN7cutlass13device_kernelIN5flash11enable_sm90INS1_16FlashAttnFwdSm90INS1_25CollectiveMainloopFwdSm90ILi2EN4cute5tupleIJNS5_1CILi1EEES8_S8_EEENS6_IJNS7_ILi128EEENS7_ILi96EEENS7_ILi192EEEEEELi128ENS_10bfloat16_tEfNS_4arch4Sm90ELb1ELb0ELb0ELb1ELb1ELb0ELb0ELb1ELb1ELb1ELb1ELb0EEENS1_21CollectiveEpilogueFwdINS6_IJSA_SA_SB_EEES9_SE_SG_Li256ELb1ELb1ELb1ELb0EEENS1_36VarlenDynamicPersistentTileSchedulerILi128ELi96ELi256ELi128ELb1ELb1ELb1ELb1ELb1ELb1EEEEEEEEEvNT_6ParamsE,@"STO_CUDA_ENTRY STV_DEFAULT"
_ZN7cutlass13device_kernelIN5flash11enable_sm90INS1_16FlashAttnFwdSm90INS1_25CollectiveMainloopFwdSm90ILi2EN4cute5tupleIJNS5_1CILi1EEES8_S8_EEENS6_IJNS7_ILi128EEENS7_ILi96EEENS7_ILi192EEEEEELi128ENS_10bfloat16_tEfNS_4arch4Sm90ELb1ELb0ELb0ELb1ELb1ELb0ELb0ELb1ELb1ELb1ELb1ELb0EEENS1_21CollectiveEpilogueFwdINS6_IJSA_SA_SB_EEES9_SE_SG_Li256ELb1ELb1ELb1ELb0EEENS1_36VarlenDynamicPersistentTileSchedulerILi128ELi96ELi256ELi128ELb1ELb1ELb1ELb1ELb1ELb1EEEEEEEEEvNT_6ParamsE:
        /* <DEDUP_REMOVED lines=45> */
.L_x_2366:
        /* <DEDUP_REMOVED lines=22> */
.L_x_2367:
        /* <DEDUP_REMOVED lines=18> */
.L_x_2368:
        /* <DEDUP_REMOVED lines=22> */
.L_x_2369:
        /* <DEDUP_REMOVED lines=23> */
.L_x_2370:
        /* <DEDUP_REMOVED lines=10> */
.L_x_2372:
        /* <DEDUP_REMOVED lines=23> */
[----:B------:R-:W-:Y:S02]  /*0a30*/  LEA.HI R0, R3, R204, RZ, 0x4 ;  /* 0x000000cc03007211 */ /* 0x000fe400078f20ff */
[----:B------:R-:W-:Y:S02]  /*0a40*/  LOP3.LUT R7, R5, 0xffffff80, RZ, 0xc0, !PT ;  /* 0xffffff8005077812 */ /* 0x000fe400078ec0ff */
[----:B------:R-:W-:Y:S02]  /*0a50*/  SHF.R.S32.HI R9, RZ, 0x4, R0 ;  /* 0x00000004ff097819 */ /* 0x000fe40000011400 */
[----:B------:R-:W-:Y:S01]  /*0a60*/  SHF.R.S32.HI R198, RZ, 0x7, R5 ;  /* 0x00000007ffc67819 */ /* 0x000fe20000011405 */
[----:B------:R-:W-:Y:S01]  /*0a70*/  IMAD.IADD R182, R204, 0x1, -R7 ;  /* 0x00000001ccb67824 */ /* 0x000fe200078e0a07 */
[----:B------:R-:W-:-:S02]  /*0a80*/  LOP3.LUT R7, R0, 0x3fffff0, RZ, 0xc0, !PT ;  /* 0x03fffff000077812 */ /* 0x000fc400078ec0ff */
[----:B------:R-:W-:Y:S02]  /*0a90*/  LEA.HI R0, R0, R9, RZ, 0x1 ;  /* 0x0000000900007211 */ /* 0x000fe400078f08ff */
[----:B------:R-:W-:Y:S01]  /*0aa0*/  SHF.R.S32.HI R11, RZ, 0x1f, R182 ;  /* 0x0000001fff0b7819 */ /* 0x000fe200000114b6 */
[----:B------:R-:W-:Y:S01]  /*0ab0*/  IMAD.IADD R7, R204, 0x1, -R7 ;  /* 0x00000001cc077824 */ /* 0x000fe200078e0a07 */
[----:B------:R-:W-:Y:S02]  /*0ac0*/  LOP3.LUT R0, R0, 0x1ffffffe, RZ, 0xc0, !PT ;  /* 0x1ffffffe00007812 */ /* 0x000fe400078ec0ff */
[----:B------:R-:W-:Y:S02]  /*0ad0*/  LEA.HI R4, R11, R182, RZ, 0x2 ;  /* 0x000000b60b047211 */ /* 0x000fe400078f10ff */
[----:B------:R-:W-:Y:S01]  /*0ae0*/  LEA.HI R5, R5, R198, RZ, 0x1 ;  /* 0x000000c605057211 */ /* 0x000fe200078f08ff */
[----:B------:R-:W-:Y:S01]  /*0af0*/  IMAD.IADD R0, R9, 0x1, -R0 ;  /* 0x0000000109007824 */ /* 0x000fe200078e0a00 */
[----:B------:R-:W-:-:S02]  /*0b00*/  SHF.R.S32.HI R6, RZ, 0x2, R4 ;  /* 0x00000002ff067819 */ /* 0x000fc40000011404 */
[----:B------:R-:W-:Y:S02]  /*0b10*/  SHF.R.S32.HI R13, RZ, 0x1f, R4 ;  /* 0x0000001fff0d7819 */ /* 0x000fe40000011404 */
[----:B------:R-:W-:Y:S02]  /*0b20*/  LEA.HI R11, R11, R182, RZ, 0x5 ;  /* 0x000000b60b0b7211 */ /* 0x000fe400078f28ff */
[----:B------:R-:W-:Y:S02]  /*0b30*/  LEA.HI R13, R13, R6, RZ, 0x3 ;  /* 0x000000060d0d7211 */ /* 0x000fe400078f18ff */
[----:B------:R-:W-:Y:S02]  /*0b40*/  SHF.R.S32.HI R11, RZ, 0x5, R11 ;  /* 0x00000005ff0b7819 */ /* 0x000fe4000001140b */
[----:B------:R-:W-:-:S05]  /*0b50*/  LOP3.LUT R13, R13, 0xfffffff8, RZ, 0xc0, !PT ;  /* 0xfffffff80d0d7812 */ /* 0x000fca00078ec0ff */
[----:B------:R-:W-:-:S04]  /*0b60*/  IMAD.IADD R6, R6, 0x1, -R13 ;  /* 0x0000000106067824 */ /* 0x000fc800078e0a0d */
[----:B------:R-:W-:Y:S01]  /*0b70*/  IMAD R6, R11, 0x10, R6 ;  /* 0x000000100b067824 */ /* 0x000fe200078e0206 */
[----:B--2---:R-:W-:Y:S02]  /*0b80*/  R2UR UR4, R2 ;  /* 0x00000000020472ca */ /* 0x004fe400000e0000 */
[----:B------:R-:W-:-:S05]  /*0b90*/  LEA.HI R2, R3, R204, RZ, 0x5 ;  /* 0x000000cc03027211 */ /* 0x000fca00078f28ff */
[----:B------:R-:W-:-:S05]  /*0ba0*/  IMAD.SHL.U32 R2, R2, 0x20, RZ ;  /* 0x0000002002027824 */ /* 0x000fca00078e00ff */
[----:B------:R-:W-:Y:S01]  /*0bb0*/  LOP3.LUT R2, R2, 0xfffffc00, RZ, 0xc0, !PT ;  /* 0xfffffc0002027812 */ /* 0x000fe200078ec0ff */
[----:B------:R-:W-:-:S03]  /*0bc0*/  ULOP3.LUT UR7, UR4, 0x1, URZ, 0xfc, !UPT ;  /* 0x0000000104077892 */ /* 0x000fc6000f8efc3f */
[----:B------:R-:W-:Y:S01]  /*0bd0*/  UMOV UR4, URZ ;  /* 0x0000003f00047c82 */ /* 0x000fe20008000000 */
[----:B------:R-:W-:Y:S01]  /*0be0*/  IMAD R7, R7, 0x40, R2 ;  /* 0x0000004007077824 */ /* 0x000fe200078e0202 */
[CC--:B------:R-:W-:Y:S01]  /*0bf0*/  LEA.HI R2, R3.reuse, R204.reuse, RZ, 0x2 ;  /* 0x000000cc03027211 */ /* 0x0c0fe200078f10ff */
[----:B------:R-:W-:Y:S01]  /*0c00*/  IMAD.U32 R201, RZ, RZ, UR7 ;  /* 0x00000007ffc97e24 */ /* 0x000fe2000f8e00ff */
[----:B------:R-:W-:Y:S01]  /*0c10*/  LEA.HI R3, R3, R204, RZ, 0x3 ;  /* 0x000000cc03037211 */ /* 0x000fe200078f18ff */
[----:B------:R-:W-:Y:S01]  /*0c20*/  IMAD R200, R0, 0x8, R7 ;  /* 0x0000000800c87824 */ /* 0x000fe200078e0207 */
[----:B------:R-:W-:Y:S01]  /*0c30*/  LOP3.LUT R7, R5, 0x3fffffe, RZ, 0xc0, !PT ;  /* 0x03fffffe05077812 */ /* 0x000fe200078ec0ff */
[----:B------:R-:W-:Y:S01]  /*0c40*/  IMAD.U32 R181, RZ, RZ, UR4 ;  /* 0x00000004ffb57e24 */ /* 0x000fe2000f8e00ff */
[----:B------:R-:W-:Y:S02]  /*0c50*/  LOP3.LUT R5, R3, 0xfffffff8, RZ, 0xc0, !PT ;  /* 0xfffffff803057812 */ /* 0x000fe400078ec0ff */
[----:B------:R-:W-:Y:S01]  /*0c60*/  LOP3.LUT R9, R2, 0xfffffffc, RZ, 0xc0, !PT ;  /* 0xfffffffc02097812 */ /* 0x000fe200078ec0ff */
[----:B------:R-:W-:Y:S01]  /*0c70*/  IMAD.IADD R7, R198, 0x1, -R7 ;  /* 0x00000001c6077824 */ /* 0x000fe200078e0a07 */
[----:B------:R-:W-:Y:S01]  /*0c80*/  SHF.R.S32.HI R180, RZ, 0x3, R3 ;  /* 0x00000003ffb47819 */ /* 0x000fe20000011403 */
[----:B------:R-:W-:Y:S01]  /*0c90*/  IMAD.IADD R22, R204, 0x1, -R5 ;  /* 0x00000001cc167824 */ /* 0x000fe200078e0a05 */
[----:B------:R-:W-:Y:S01]  /*0ca0*/  LOP3.LUT R5, R4, 0x7ffffffc, RZ, 0xc0, !PT ;  /* 0x7ffffffc04057812 */ /* 0x000fe200078ec0ff */
[----:B------:R-:W-:-:S02]  /*0cb0*/  IMAD.IADD R9, R204, 0x1, -R9 ;  /* 0x00000001cc097824 */ /* 0x000fc400078e0a09 */
[----:B------:R-:W-:Y:S02]  /*0cc0*/  IMAD.SHL.U32 R16, R22, 0x8, RZ ;  /* 0x0000000816107824 */ /* 0x000fe400078e00ff */
[----:B------:R-:W-:Y:S01]  /*0cd0*/  IMAD.IADD R5, R182, 0x1, -R5 ;  /* 0x00000001b6057824 */ /* 0x000fe200078e0a05 */
[----:B------:R-:W-:Y:S01]  /*0ce0*/  LEA.HI R0, R9, R9, RZ, 0x1 ;  /* 0x0000000909007211 */ /* 0x000fe200078f08ff */
[----:B------:R-:W-:Y:S01]  /*0cf0*/  VIADD R19, R16, 0x40 ;  /* 0x0000004010137836 */ /* 0x000fe20000000000 */
[----:B------:R-:W-:Y:S01]  /*0d00*/  SHF.R.S32.HI R203, RZ, 0x1f, R16 ;  /* 0x0000001fffcb7819 */ /* 0x000fe20000011410 */
[----:B------:R-:W-:Y:S01]  /*0d10*/  IMAD.SHL.U32 R17, R5, 0x2, RZ ;  /* 0x0000000205117824 */ /* 0x000fe200078e00ff */
[----:B------:R-:W-:Y:S01]  /*0d20*/  LOP3.LUT R0, R0, 0x1ffffffe, RZ, 0xc0, !PT ;  /* 0x1ffffffe00007812 */ /* 0x000fe200078ec0ff */
[----:B------:R-:W-:Y:S01]  /*0d30*/  IMAD R199, R7, 0x40, R6 ;  /* 0x0000004007c77824 */ /* 0x000fe200078e0206 */
[----:B------:R-:W-:Y:S01]  /*0d40*/  SHF.R.S32.HI R202, RZ, 0x1f, R19 ;  /* 0x0000001fffca7819 */ /* 0x000fe20000011413 */
[C---:B------:R-:W-:Y:S01]  /*0d50*/  VIADD R177, R17.reuse, 0x8 ;  /* 0x0000000811b17836 */ /* 0x040fe20000000000 */
[C---:B------:R-:W-:Y:S01]  /*0d60*/  IADD3 R175, R17.reuse, 0x18, RZ ;  /* 0x0000001811af7810 */ /* 0x040fe20007ffe0ff */
[----:B------:R-:W-:-:S02]  /*0d70*/  VIADD R176, R17, 0x10 ;  /* 0x0000001011b07836 */ /* 0x000fc40000000000 */
        /* <DEDUP_REMOVED lines=25> */
[----:B------:R-:W-:-:S02]  /*0f10*/  SHF.R.S32.HI R185, RZ, 0x1f, R164 ;  /* 0x0000001fffb97819 */ /* 0x000fc400000114a4 */
[----:B------:R-:W-:Y:S01]  /*0f20*/  SHF.R.S32.HI R184, RZ, 0x1f, R163 ;  /* 0x0000001fffb87819 */ /* 0x000fe200000114a3 */
[----:B------:R-:W-:Y:S01]  /*0f30*/  IMAD R18, R0, 0x8, R199 ;  /* 0x0000000800127824 */ /* 0x000fe200078e02c7 */
[----:B------:R-:W-:-:S07]  /*0f40*/  SHF.R.S32.HI R183, RZ, 0x1f, R162 ;  /* 0x0000001fffb77819 */ /* 0x000fce00000114a2 */
.L_x_2436:
[----:B01-34-:R-:W0:Y:S01]  /*0f50*/  LDC.64 R2, c[0x0][0xc88] ;  /* 0x00032200ff027b82 */ /* 0x01be220000000a00 */
[----:B------:R-:W-:Y:S01]  /*0f60*/  ULDC.64 UR8, c[0x0][0xa28] ;  /* 0x00028a0000087ab9 */ /* 0x000fe20000000a00 */
[----:B------:R-:W-:Y:S01]  /*0f70*/  ULDC.64 UR10, c[0x0][0xa18] ;  /* 0x00028600000a7ab9 */ /* 0x000fe20000000a00 */
[----:B0-----:R-:W-:-:S06]  /*0f80*/  IMAD.WIDE R2, R27, 0x4, R2 ;  /* 0x000000041b027825 */ /* 0x001fcc00078e0202 */
[----:B--2---:R-:W2:Y:S01]  /*0f90*/  LDG.E R2, desc[UR36][R2.64] ;  /* 0x0000002402027981 */ /* 0x004ea2000c1e1900 */
        /* <DEDUP_REMOVED lines=8> */
[----:B------:R-:W-:Y:S01]  /*1020*/  IMAD.U32 R161, RZ, RZ, UR4 ;  /* 0x00000004ffa17e24 */ /* 0x000fe2000f8e00ff */
        /* <DEDUP_REMOVED lines=9> */
[----:B------:R-:W-:Y:S01]  /*10c0*/  ULDC UR4, c[0x0][0x424] ;  /* 0x0001090000047ab9 */ /* 0x000fe20000000800 */
[----:B------:R-:W-:Y:S01]  /*10d0*/  ULDC UR7, c[0x0][0x2f0] ;  /* 0x0000bc0000077ab9 */ /* 0x000fe20000000800 */
[----:B------:R-:W-:Y:S01]  /*10e0*/  IMAD.U32 R5, RZ, RZ, UR11 ;  /* 0x0000000bff057e24 */ /* 0x000fe2000f8e00ff */
[----:B------:R-:W2:Y:S01]  /*10f0*/  @P0 LDG.E R2, desc[UR36][R2.64] ;  /* 0x0000002402020981 */ /* 0x000ea2000c1e1900 */
[----:B------:R-:W-:Y:S01]  /*1100*/  UISETP.NE.U32.AND UP0, UPT, UR8, URZ, UPT ;  /* 0x0000003f0800728c */ /* 0x000fe2000bf05070 */
[----:B------:R-:W-:Y:S02]  /*1110*/  ULDC.64 UR10, c[0x0][0xa20] ;  /* 0x00028800000a7ab9 */ /* 0x000fe40000000a00 */
[----:B------:R-:W3:Y:S01]  /*1120*/  @P2 LDG.E R4, desc[UR36][R4.64] ;  /* 0x0000002404042981 */ /* 0x000ee2000c1e1900 */
[----:B------:R-:W-:Y:S01]  /*1130*/  UISETP.NE.AND.EX UP0, UPT, UR9, URZ, UPT, UP0 ;  /* 0x0000003f0900728c */ /* 0x000fe2000bf05300 */
[----:B------:R-:W-:Y:S01]  /*1140*/  ISETP.NE.U32.AND P1, PT, RZ, UR10, PT ;  /* 0x0000000aff007c0c */ /* 0x000fe2000bf25070 */
[----:B------:R-:W-:-:S02]  /*1150*/  ULOP3.LUT UR8, UR5, 0xffff, URZ, 0xc0, !UPT ;  /* 0x0000ffff05087892 */ /* 0x000fc4000f8ec03f */
[----:B------:R-:W-:Y:S01]  /*1160*/  USEL UR4, UR4, 0x1, UP0 ;  /* 0x0000000104047887 */ /* 0x000fe20008000000 */
[----:B------:R-:W-:Y:S01]  /*1170*/  ISETP.NE.AND.EX P1, PT, RZ, UR11, PT, P1 ;  /* 0x0000000bff007c0c */ /* 0x000fe2000bf25310 */
[----:B------:R-:W-:Y:S02]  /*1180*/  UMOV UR60, URZ ;  /* 0x0000003f003c7c82 */ /* 0x000fe40008000000 */
[----:B------:R-:W-:Y:S01]  /*1190*/  IMAD.U32 R178, RZ, RZ, UR8 ;  /* 0x00000008ffb27e24 */ /* 0x000fe2000f8e00ff */
[----:B------:R-:W-:Y:S01]  /*11a0*/  UIMAD UR4, UR4, UR7, URZ ;  /* 0x00000007040472a4 */ /* 0x000fe2000f8e023f */
[----:B--2---:R-:W-:Y:S02]  /*11b0*/  @P0 R2UR UR60, R2 ;  /* 0x00000000023c02ca */ /* 0x004fe400000e0000 */
[----:B---3--:R-:W-:Y:S01]  /*11c0*/  @P2 R2UR UR42, R4 ;  /* 0x00000000042a22ca */ /* 0x008fe200000e0000 */
[----:B-----5:R-:W-:-:S14]  /*11d0*/  @P2 BRA `(.L_x_2373) ;  /* 0x00000000003c2947 */ /* 0x020fdc0003800000 */
[----:B------:R-:W-:Y:S01]  /*11e0*/  ULDC.64 UR8, c[0x0][0xa00] ;  /* 0x0002800000087ab9 */ /* 0x000fe20000000a00 */
[----:B------:R-:W-:Y:S01]  /*11f0*/  ULDC UR42, c[0x0][0x288] ;  /* 0x0000a200002a7ab9 */ /* 0x000fe20000000800 */
[----:B------:R-:W-:-:S04]  /*1200*/  ISETP.NE.U32.AND P0, PT, RZ, UR8, PT ;  /* 0x00000008ff007c0c */ /* 0x000fc8000bf05070 */
[----:B------:R-:W-:-:S13]  /*1210*/  ISETP.NE.AND.EX P0, PT, RZ, UR9, PT, P0 ;  /* 0x00000009ff007c0c */ /* 0x000fda000bf05300 */
[----:B------:R-:W-:Y:S05]  /*1220*/  @!P0 BRA `(.L_x_2373) ;  /* 0x0000000000288947 */ /* 0x000fea0003800000 */
[----:B------:R-:W-:Y:S01]  /*1230*/  R2UR UR7, R161 ;  /* 0x00000000a10772ca */ /* 0x000fe200000e0000 */
[----:B------:R-:W-:-:S12]  /*1240*/  ULDC.64 UR8, c[0x0][0xa00] ;  /* 0x0002800000087ab9 */ /* 0x000fd80000000a00 */
        /* <DEDUP_REMOVED lines=8> */
.L_x_2373:
[----:B------:R-:W-:Y:S05]  /*12d0*/  @!P1 BRA `(.L_x_2374) ;  /* 0x0000000000249947 */ /* 0x000fea0003800000 */
[----:B------:R-:W-:Y:S02]  /*12e0*/  R2UR UR7, R161 ;  /* 0x00000000a10772ca */ /* 0x000fe400000e0000 */
[----:B------:R-:W-:-:S11]  /*12f0*/  R2UR UR8, R179 ;  /* 0x00000000b30872ca */ /* 0x000fd600000e0000 */
[----:B------:R-:W-:-:S04]  /*1300*/  ULEA UR4, UP0, UR7, UR10, 0x2 ;  /* 0x0000000a07047291 */ /* 0x000fc8000f80103f */
[----:B------:R-:W-:Y:S02]  /*1310*/  ULEA.HI.X UR7, UR7, UR11, UR8, 0x2, UP0 ;  /* 0x0000000b07077291 */ /* 0x000fe400080f1408 */
[----:B------:R-:W-:-:S04]  /*1320*/  IMAD.U32 R2, RZ, RZ, UR4 ;  /* 0x00000004ff027e24 */ /* 0x000fc8000f8e00ff */
[----:B------:R-:W-:-:S05]  /*1330*/  IMAD.U32 R3, RZ, RZ, UR7 ;  /* 0x00000007ff037e24 */ /* 0x000fca000f8e00ff */
[----:B------:R-:W2:Y:S02]  /*1340*/  LDG.E R2, desc[UR36][R2.64] ;  /* 0x0000002402027981 */ /* 0x000ea4000c1e1900 */
[----:B--2---:R-:W-:Y:S01]  /*1350*/  R2UR UR4, R2 ;  /* 0x00000000020472ca */ /* 0x004fe200000e0000 */
[----:B------:R-:W-:-:S14]  /*1360*/  BRA `(.L_x_2375) ;  /* 0x0000000000387947 */ /* 0x000fdc0003800000 */
.L_x_2374:
[----:B------:R-:W-:Y:S02]  /*1370*/  ULDC.64 UR8, c[0x0][0xa08] ;  /* 0x0002820000087ab9 */ /* 0x000fe40000000a00 */
[----:B------:R-:W-:-:S04]  /*1380*/  ISETP.NE.U32.AND P0, PT, RZ, UR8, PT ;  /* 0x00000008ff007c0c */ /* 0x000fc8000bf05070 */
[----:B------:R-:W-:-:S13]  /*1390*/  ISETP.NE.AND.EX P0, PT, RZ, UR9, PT, P0 ;  /* 0x00000009ff007c0c */ /* 0x000fda000bf05300 */
[----:B------:R-:W-:Y:S05]  /*13a0*/  @!P0 BRA `(.L_x_2375) ;  /* 0x0000000000288947 */ /* 0x000fea0003800000 */
[----:B------:R-:W-:Y:S01]  /*13b0*/  R2UR UR4, R161 ;  /* 0x00000000a10472ca */ /* 0x000fe200000e0000 */
[----:B------:R-:W-:-:S12]  /*13c0*/  ULDC.64 UR8, c[0x0][0xa08] ;  /* 0x0002820000087ab9 */ /* 0x000fd80000000a00 */
[----:B------:R-:W-:-:S06]  /*13d0*/  UIMAD.WIDE UR8, UR4, 0x4, UR8 ;  /* 0x00000004040878a5 */ /* 0x000fcc000f8e0208 */
[----:B------:R-:W-:Y:S01]  /*13e0*/  MOV R2, UR8 ;  /* 0x0000000800027c02 */ /* 0x000fe20008000f00 */
[----:B------:R-:W-:-:S05]  /*13f0*/  IMAD.U32 R3, RZ, RZ, UR9 ;  /* 0x00000009ff037e24 */ /* 0x000fca000f8e00ff */
[----:B------:R-:W2:Y:S04]  /*1400*/  LDG.E R4, desc[UR36][R2.64] ;  /* 0x0000002402047981 */ /* 0x000ea8000c1e1900 */
[----:B------:R-:W3:Y:S01]  /*1410*/  LDG.E R0, desc[UR36][R2.64+0x4] ;  /* 0x0000042402007981 */ /* 0x000ee2000c1e1900 */
[----:B--2---:R-:W-:Y:S02]  /*1420*/  R2UR UR4, R4 ;  /* 0x00000000040472ca */ /* 0x004fe400000e0000 */
[----:B---3--:R-:W-:-:S13]  /*1430*/  R2UR UR7, R0 ;  /* 0x00000000000772ca */ /* 0x008fda00000e0000 */
[----:B------:R-:W-:-:S12]  /*1440*/  UIADD3 UR4, -UR4, UR7, URZ ;  /* 0x0000000704047290 */ /* 0x000fd8000fffe13f */
.L_x_2375:
[----:B------:R-:W-:Y:S01]  /*1450*/  ULDC UR7, c[0x0][0x448] ;  /* 0x0001120000077ab9 */ /* 0x000fe20000000800 */
[----:B------:R-:W-:Y:S02]  /*1460*/  USHF.L.U32 UR43, UR6, 0x7, URZ ;  /* 0x00000007062b7899 */ /* 0x000fe4000800063f */
[----:B------:R-:W-:Y:S02]  /*1470*/  UISETP.NE.AND UP0, UPT, UR7, 0x1, UPT ;  /* 0x000000010700788c */ /* 0x000fe4000bf05270 */
[----:B------:R-:W-:Y:S02]  /*1480*/  UIADD3 UR8, UR43, 0x7f, URZ ;  /* 0x0000007f2b087890 */ /* 0x000fe4000fffe03f */
[----:B------:R-:W-:Y:S02]  /*1490*/  UIADD3 UR60, -UR60, UR4, URZ ;  /* 0x000000043c3c7290 */ /* 0x000fe4000fffe13f */
[----:B------:R-:W-:-:S05]  /*14a0*/  UP2UR UR4, UPR, URZ, 0x1 ;  /* 0x000000013f047883 */ /* 0x000fca0008000000 */
[----:B------:R-:W-:Y:S01]  /*14b0*/  @UP0 ULDC UR6, c[0x0][0x44c] ;  /* 0x0001130000060ab9 */ /* 0x000fe20000000800 */
[----:B------:R-:W-:Y:S01]  /*14c0*/  @UP0 ULDC UR9, c[0x0][0x450] ;  /* 0x0001140000090ab9 */ /* 0x000fe20000000800 */
[----:B------:R-:W-:Y:S01]  /*14d0*/  UIMAD.WIDE.U32 UR6, UR8, UR6, URZ ;  /* 0x00000006080672a5 */ /* 0x000fe2000f8e003f */
[----:B------:R-:W-:Y:S01]  /*14e0*/  IMAD.U32 R170, RZ, RZ, UR4 ;  /* 0x00000004ffaa7e24 */ /* 0x000fe2000f8e00ff */
[----:B------:R-:W-:Y:S02]  /*14f0*/  UIADD3 UR4, UR60, 0x60, -UR42 ;  /* 0x000000603c047890 */ /* 0x000fe4000fffe82a */
[----:B------:R-:W-:Y:S02]  /*1500*/  @UP0 USHF.R.U32.HI UR8, URZ, UR9, UR7 ;  /* 0x000000093f080299 */ /* 0x000fe40008011607 */
[----:B------:R-:W-:Y:S02]  /*1510*/  UIADD3 UR6, UR60, 0x5f, URZ ;  /* 0x0000005f3c067890 */ /* 0x000fe4000fffe03f */
[----:B------:R-:W-:-:S02]  /*1520*/  UIADD3 UR8, UR4, UR8, URZ ;  /* 0x0000000804087290 */ /* 0x000fc4000fffe03f */
[----:B------:R-:W-:Y:S02]  /*1530*/  UIMAD.WIDE UR6, UR6, 0x2aaaaaab, URZ ;  /* 0x2aaaaaab060678a5 */ /* 0x000fe4000f8e023f */
[----:B------:R-:W-:Y:S02]  /*1540*/  UIMAD.WIDE UR8, UR8, 0x2aaaaaab, URZ ;  /* 0x2aaaaaab080878a5 */ /* 0x000fe4000f8e023f */
[----:B------:R-:W-:Y:S02]  /*1550*/  USHF.R.U32.HI UR4, URZ, 0x1f, UR7 ;  /* 0x0000001f3f047899 */ /* 0x000fe40008011607 */
[----:B------:R-:W-:Y:S02]  /*1560*/  USHF.R.U32.HI UR6, URZ, 0x1f, UR9 ;  /* 0x0000001f3f067899 */ /* 0x000fe40008011609 */
[----:B------:R-:W-:Y:S02]  /*1570*/  ULEA.HI.SX32 UR7, UR7, UR4, 0x1c ;  /* 0x0000000407077291 */ /* 0x000fe4000f8fe23f */
[----:B------:R-:W-:-:S02]  /*1580*/  ULEA.HI.SX32 UR6, UR9, UR6, 0x1c ;  /* 0x0000000609067291 */ /* 0x000fc4000f8fe23f */
[----:B------:R-:W-:Y:S02]  /*1590*/  ULOP3.LUT UR4, UR5, 0xff000000, URZ, 0xc0, !UPT ;  /* 0xff00000005047892 */ /* 0x000fe4000f8ec03f */
[----:B------:R-:W-:Y:S02]  /*15a0*/  UISETP.LT.AND UP0, UPT, UR7, UR6, UPT ;  /* 0x000000060700728c */ /* 0x000fe4000bf01270 */
[----:B------:R-:W-:Y:S02]  /*15b0*/  ULOP3.LUT UR5, UR5, 0xff0000, URZ, 0xc0, !UPT ;  /* 0x00ff000005057892 */ /* 0x000fe4000f8ec03f */
[----:B------:R-:W-:Y:S02]  /*15c0*/  USEL UR9, UR7, UR6, UP0 ;  /* 0x0000000607097287 */ /* 0x000fe40008000000 */
[----:B------:R-:W-:Y:S02]  /*15d0*/  USHF.R.U32.HI UR4, URZ, 0x8, UR4 ;  /* 0x000000083f047899 */ /* 0x000fe40008011604 */
[----:B------:R-:W-:-:S02]  /*15e0*/  UISETP.GE.AND UP0, UPT, UR9, 0x1, UPT ;  /* 0x000000010900788c */ /* 0x000fc4000bf06270 */
[----:B------:R-:W-:-:S03]  /*15f0*/  ULEA.HI UR5, UR5, UR4, URZ, 0x10 ;  /* 0x0000000405057291 */ /* 0x000fc6000f8f803f */
[----:B------:R-:W-:Y:S01]  /*1600*/  UMOV UR4, URZ ;  /* 0x0000003f00047c82 */ /* 0x000fe20008000000 */
[----:B------:R-:W-:Y:S01]  /*1610*/  PLOP3.LUT P0, PT, PT, PT, UP0, 0x80, 0x0 ;  /* 0x000000000000781c */ /* 0x000fe20003f0f008 */
[----:B------:R-:W-:Y:S02]  /*1620*/  ULOP3.LUT UR6, UR5, 0xff, URZ, 0xc0, !UPT ;  /* 0x000000ff05067892 */ /* 0x000fe4000f8ec03f */
[----:B------:R-:W-:-:S04]  /*1630*/  USHF.R.U32.HI UR5, URZ, 0x10, UR5 ;  /* 0x000000103f057899 */ /* 0x000fc80008011605 */
[----:B------:R-:W-:Y:S02]  /*1640*/  IMAD.U32 R160, RZ, RZ, UR6 ;  /* 0x00000006ffa07e24 */ /* 0x000fe4000f8e00ff */
[----:B------:R-:W-:-:S04]  /*1650*/  IMAD.U32 R23, RZ, RZ, UR5 ;  /* 0x00000005ff177e24 */ /* 0x000fc8000f8e00ff */
[----:B------:R-:W-:Y:S05]  /*1660*/  @!P0 BRA `(.L_x_2376) ;  /* 0x0000000000948947 */ /* 0x000fea0003800000 */
        /* <DEDUP_REMOVED lines=37> */
.L_x_2376:
[----:B------:R-:W-:Y:S01]  /*18c0*/  R2UR UR5, R160 ;  /* 0x00000000a00572ca */ /* 0x000fe200000e0000 */
[----:B------:R-:W-:Y:S01]  /*18d0*/  IMAD.U32 R0, RZ, RZ, UR9 ;  /* 0x00000009ff007e24 */ /* 0x000fe2000f8e00ff */
[----:B------:R-:W-:Y:S01]  /*18e0*/  PLOP3.LUT P0, PT, PT, PT, PT, 0x80, 0x0 ;  /* 0x000000000000781c */ /* 0x000fe20003f0f070 */
[----:B------:R-:W-:Y:S01]  /*18f0*/  IMAD.U32 R3, RZ, RZ, UR4 ;  /* 0x00000004ff037e24 */ /* 0x000fe2000f8e00ff */
[----:B------:R-:W-:Y:S01]  /*1900*/  CS2R R86, SRZ ;  /* 0x0000000000567805 */ /* 0x000fe2000001ff00 */
[----:B------:R-:W-:Y:S01]  /*1910*/  IMAD.MOV.U32 R96, RZ, RZ, RZ ;  /* 0x000000ffff607224 */ /* 0x000fe200078e00ff */
[----:B------:R-:W-:Y:S02]  /*1920*/  CS2R R84, SRZ ;  /* 0x0000000000547805 */ /* 0x000fe4000001ff00 */
[----:B------:R-:W-:Y:S02]  /*1930*/  CS2R R82, SRZ ;  /* 0x0000000000527805 */ /* 0x000fe4000001ff00 */
[----:B------:R-:W-:-:S02]  /*1940*/  CS2R R80, SRZ ;  /* 0x0000000000507805 */ /* 0x000fc4000001ff00 */
[----:B------:R-:W-:Y:S02]  /*1950*/  CS2R R78, SRZ ;  /* 0x00000000004e7805 */ /* 0x000fe4000001ff00 */
[----:B------:R-:W-:Y:S02]  /*1960*/  CS2R R76, SRZ ;  /* 0x00000000004c7805 */ /* 0x000fe4000001ff00 */
[----:B------:R-:W-:Y:S02]  /*1970*/  CS2R R74, SRZ ;  /* 0x00000000004a7805 */ /* 0x000fe4000001ff00 */
[----:B------:R-:W-:Y:S01]  /*1980*/  CS2R R72, SRZ ;  /* 0x0000000000487805 */ /* 0x000fe2000001ff00 */
[----:B------:R-:W-:Y:S01]  /*1990*/  UIMAD UR61, UR5, UR4, URZ ;  /* 0x00000004053d72a4 */ /* 0x000fe2000f8e023f */
[----:B------:R-:W-:Y:S02]  /*19a0*/  CS2R R70, SRZ ;  /* 0x0000000000467805 */ /* 0x000fe4000001ff00 */
[----:B------:R-:W-:-:S02]  /*19b0*/  CS2R R68, SRZ ;  /* 0x0000000000447805 */ /* 0x000fc4000001ff00 */
[----:B------:R-:W-:Y:S02]  /*19c0*/  CS2R R66, SRZ ;  /* 0x0000000000427805 */ /* 0x000fe4000001ff00 */
[----:B------:R-:W-:Y:S02]  /*19d0*/  CS2R R64, SRZ ;  /* 0x0000000000407805 */ /* 0x000fe4000001ff00 */
[----:B------:R-:W-:Y:S02]  /*19e0*/  CS2R R62, SRZ ;  /* 0x00000000003e7805 */ /* 0x000fe4000001ff00 */
[----:B------:R-:W-:Y:S01]  /*19f0*/  VIADDMNMX R3, R3, UR61, R0, PT ;  /* 0x0000003d03037c46 */ /* 0x000fe2000b800100 */
[----:B------:R-:W-:Y:S01]  /*1a00*/  IMAD.MOV.U32 R0, RZ, RZ, RZ ;  /* 0x000000ffff007224 */ /* 0x000fe200078e00ff */
[----:B------:R-:W-:Y:S02]  /*1a10*/  CS2R R60, SRZ ;  /* 0x00000000003c7805 */ /* 0x000fe4000001ff00 */
[----:B------:R-:W-:-:S02]  /*1a20*/  CS2R R58, SRZ ;  /* 0x00000000003a7805 */ /* 0x000fc4000001ff00 */
[----:B------:R-:W-:Y:S02]  /*1a30*/  R2UR UR5, R3 ;  /* 0x00000000030572ca */ /* 0x000fe400000e0000 */
        /* <DEDUP_REMOVED lines=12> */
[----:B------:R-:W-:Y:S02]  /*1b00*/  UISETP.GT.AND UP0, UPT, UR5, UR61, UPT ;  /* 0x0000003d0500728c */ /* 0x000fe4000bf04270 */
[----:B------:R-:W-:Y:S01]  /*1b10*/  IMAD.U32 R97, RZ, RZ, UR5 ;  /* 0x00000005ff617e24 */ /* 0x000fe2000f8e00ff */
[----:B------:R-:W-:Y:S02]  /*1b20*/  CS2R R88, SRZ ;  /* 0x0000000000587805 */ /* 0x000fe4000001ff00 */
[----:B------:R-:W-:Y:S02]  /*1b30*/  CS2R R92, SRZ ;  /* 0x00000000005c7805 */ /* 0x000fe4000001ff00 */
[----:B------:R-:W-:Y:S02]  /*1b40*/  CS2R R20, SRZ ;  /* 0x0000000000147805 */ /* 0x000fe4000001ff00 */
[----:B------:R-:W-:-:S02]  /*1b50*/  CS2R R90, SRZ ;  /* 0x00000000005a7805 */ /* 0x000fc4000001ff00 */
[----:B------:R-:W-:Y:S02]  /*1b60*/  PLOP3.LUT P1, PT, PT, PT, UP0, 0x80, 0x0 ;  /* 0x000000000000781c */ /* 0x000fe40003f2f008 */
[----:B------:R-:W-:-:S11]  /*1b70*/  CS2R R2, SRZ ;  /* 0x0000000000027805 */ /* 0x000fd6000001ff00 */
        /* <DEDUP_REMOVED lines=32> */
.L_x_2378:
[----:B------:R-:W-:Y:S02]  /*1d80*/  R2UR UR6, R181 ;  /* 0x00000000b50672ca */ /* 0x000fe400000e0000 */
[----:B------:R-:W-:-:S11]  /*1d90*/  R2UR UR5, R201 ;  /* 0x00000000c90572ca */ /* 0x000fd600000e0000 */
[----:B------:R-:W-:Y:S02]  /*1da0*/  ULEA.HI UR4, UR6, UR6, URZ, 0x1 ;  /* 0x0000000606047291 */ /* 0x000fe4000f8f083f */
[----:B------:R-:W-:Y:S02]  /*1db0*/  MOV R2, UR5 ;  /* 0x0000000500027c02 */ /* 0x000fe40008000f00 */
[----:B------:R-:W-:Y:S02]  /*1dc0*/  ULOP3.LUT UR4, UR4, 0xfffffffe, URZ, 0xc0, !UPT ;  /* 0xfffffffe04047892 */ /* 0x000fe4000f8ec03f */
[----:B------:R-:W-:Y:S02]  /*1dd0*/  ISETP.NE.AND P0, PT, R2, 0x3, PT ;  /* 0x000000030200780c */ /* 0x000fe40003f05270 */
[----:B------:R-:W-:-:S06]  /*1de0*/  UIADD3 UR4, UR6, -UR4, URZ ;  /* 0x8000000406047290 */ /* 0x000fcc000fffe03f */
[----:B------:R-:W-:-:S05]  /*1df0*/  IMAD.U32 R0, RZ, RZ, UR4 ;  /* 0x00000004ff007e24 */ /* 0x000fca000f8e00ff */
[----:B------:R-:W-:-:S04]  /*1e00*/  SHF.L.U32 R0, R0, 0x1f, RZ ;  /* 0x0000001f00007819 */ /* 0x000fc800000006ff */
[----:B------:R-:W0:Y:S02]  /*1e10*/  SYNCS.PHASECHK.TRANS64.TRYWAIT P1, [UR40+0x2a800], R0 ;  /* 0x02a80000ff0075a7 */ /* 0x000e240008020168 */
[----:B0-----:R-:W-:Y:S05]  /*1e20*/  @!P1 BRA `(.L_x_2379) ;  /* 0x0000010000889947 */ /* 0x001fea0003800000 */
.L_x_2525:
[----:B------:R-:W-:Y:S05]  /*1e30*/  @!P0 BRA `(.L_x_2380) ;  /* 0x0000000000048947 */ /* 0x000fea0003800000 */
[----:B------:R-:W-:Y:S01]  /*1e40*/  BPT.TRAP 0x1 ;  /* 0x000000040000795c */ /* 0x000fe20000300000 */
.L_x_2380:
[----:B0-----:R-:W-:Y:S02]  /*1e50*/  IMAD.U32 R0, RZ, RZ, UR39 ;  /* 0x00000027ff007e24 */ /* 0x001fe4000f8e00ff */
[----:B------:R-:W-:-:S03]  /*1e60*/  IMAD.U32 R3, RZ, RZ, UR38 ;  /* 0x00000026ff037e24 */ /* 0x000fc6000f8e00ff */
[----:B------:R-:W-:Y:S02]  /*1e70*/  LEA R0, R0, UR40, 0x3 ;  /* 0x0000002800007c11 */ /* 0x000fe4000f8e18ff */
[----:B------:R-:W-:-:S04]  /*1e80*/  SHF.L.U32 R3, R3, 0x1f, RZ ;  /* 0x0000001f03037819 */ /* 0x000fc800000006ff */
[----:B------:R0:W1:Y:S01]  /*1e90*/  SYNCS.PHASECHK.TRANS64.TRYWAIT P1, [R0+URZ+0x2a830], R3 ;  /* 0x02a83003000075a7 */ /* 0x000062000802017f */
[----:B------:R-:W-:Y:S05]  /*1ea0*/  @!P0 BRA `(.L_x_2381) ;  /* 0x0000000000048947 */ /* 0x000fea0003800000 */
[----:B------:R-:W-:Y:S01]  /*1eb0*/  BPT.TRAP 0x1 ;  /* 0x000000040000795c */ /* 0x000fe20000300000 */
.L_x_2381:
[----:B-1----:R-:W-:Y:S05]  /*1ec0*/  @P1 BRA `(.L_x_2382) ;  /* 0x0000000000081947 */ /* 0x002fea0003800000 */
[----:B------:R-:W1:Y:S02]  /*1ed0*/  SYNCS.PHASECHK.TRANS64.TRYWAIT P1, [R0+URZ+0x2a830], R3 ;  /* 0x02a83003000075a7 */ /* 0x000e64000802017f */
[----:B-1----:R-:W-:Y:S05]  /*1ee0*/  @!P1 BRA `(.L_x_2383) ;  /* 0x0000010000709947 */ /* 0x002fea0003800000 */
.L_x_2382:
        /* <DEDUP_REMOVED lines=13> */
[----:B------:R-:W-:Y:S02]  /*1fc0*/  ULOP3.LUT UR4, UR44, 0x10000, URZ, 0xfc, !UPT ;  /* 0x000100002c047892 */ /* 0x000fe4000f8efc3f */
[----:B------:R-:W-:Y:S02]  /*1fd0*/  UIMAD UR5, UR39, 0x900, UR41 ;  /* 0x00000900270578a4 */ /* 0x000fe4000f8e0229 */
[----:B------:R-:W-:Y:S02]  /*1fe0*/  UIADD3 UR6, UR4, 0x2, URZ ;  /* 0x0000000204067890 */ /* 0x000fe4000fffe03f */
[----:B------:R-:W-:Y:S01]  /*1ff0*/  UIADD3 UR7, UR5, 0x2, URZ ;  /* 0x0000000205077890 */ /* 0x000fe2000fffe03f */
[----:B------:R-:W-:Y:S02]  /*2000*/  UMOV UR8, UR4 ;  /* 0x0000000400087c82 */ /* 0x000fe40008000000 */
[----:B------:R-:W-:Y:S01]  /*2010*/  UMOV UR10, UR5 ;  /* 0x00000005000a7c82 */ /* 0x000fe20008000000 */
[----:B------:R-:W-:Y:S01]  /*2020*/  IMAD.U32 R6, RZ, RZ, UR8 ;  /* 0x00000008ff067e24 */ /* 0x000fe2000f8e00ff */
[----:B------:R-:W-:Y:S01]  /*2030*/  HGMMA.64x96x16.F32.BF16 R24, gdesc[UR8], RZ, !UPT, gsb0 ;  /* 0x01600000081879f0 */ /* 0x000fe2000c0018ff */
[----:B------:R-:W-:Y:S01]  /*2040*/  UMOV UR8, UR6 ;  /* 0x0000000600087c82 */ /* 0x000fe20008000000 */
[----:B------:R-:W-:Y:S01]  /*2050*/  UMOV UR9, 0x40000040 ;  /* 0x4000004000097882 */ /* 0x000fe20000000000 */
[----:B------:R-:W-:Y:S01]  /*2060*/  UMOV UR10, UR7 ;  /* 0x00000007000a7c82 */ /* 0x000fe20008000000 */
[----:B------:R-:W-:Y:S01]  /*2070*/  UMOV UR11, 0x40000040 ;  /* 0x40000040000b7882 */ /* 0x000fe20000000000 */
[----:B------:R-:W-:Y:S01]  /*2080*/  UIADD3 UR56, UR4, 0x4, URZ ;  /* 0x0000000404387890 */ /* 0x000fe2000fffe03f */
[----:B------:R-:W-:Y:S01]  /*2090*/  IMAD.U32 R2, RZ, RZ, UR8 ;  /* 0x00000008ff027e24 */ /* 0x000fe2000f8e00ff */
[----:B------:R-:W-:Y:S01]  /*20a0*/  UIADD3 UR58, UR5, 0x4, URZ ;  /* 0x00000004053a7890 */ /* 0x000fe2000fffe03f */
[----:B01----:R-:W-:Y:S01]  /*20b0*/  IMAD.U32 R3, RZ, RZ, UR9 ;  /* 0x00000009ff037e24 */ /* 0x003fe2000f8e00ff */
        /* <DEDUP_REMOVED lines=70> */
.L_x_2384:
[----:B------:R-:W-:Y:S01]  /*2520*/  R2UR UR4, R170 ;  /* 0x00000000aa0472ca */ /* 0x000fe200000e0000 */
[----:B------:R-:W-:Y:S01]  /*2530*/  VIADD R4, R18, UR43 ;  /* 0x0000002b12047c36 */ /* 0x000fe20008000000 */
[----:B------:R-:W-:Y:S01]  /*2540*/  R2UR UR6, R97 ;  /* 0x00000000610672ca */ /* 0x000fe200000e0000 */
[----:B------:R-:W-:Y:S01]  /*2550*/  IMAD.U32 R11, RZ, RZ, UR42 ;  /* 0x0000002aff0b7e24 */ /* 0x000fe2000f8e00ff */
[----:B------:R-:W-:Y:S01]  /*2560*/  ULDC UR14, c[0x0][0x988] ;  /* 0x00026200000e7ab9 */ /* 0x000fe20000000800 */
[----:B------:R-:W-:Y:S01]  /*2570*/  R2UR UR10, R0 ;  /* 0x00000000000a72ca */ /* 0x000fe200000e0000 */
[----:B------:R-:W0:Y:S07]  /*2580*/  S2UR UR15, SR_CgaCtaId ;  /* 0x00000000000f79c3 */ /* 0x000e2e0000008800 */
[----:B------:R-:W-:-:S02]  /*2590*/  UISETP.NE.AND UP0, UPT, UR4, URZ, UPT ;  /* 0x0000003f0400728c */ /* 0x000fc4000bf05270 */
[----:B------:R-:W-:-:S04]  /*25a0*/  UIMAD UR5, UR6, -0x60, UR60 ;  /* 0xffffffa0060578a4 */ /* 0x000fc8000f8e023c */
[----:B------:R-:W-:Y:S02]  /*25b0*/  PLOP3.LUT P1, PT, PT, PT, UP0, 0x80, 0x0 ;  /* 0x000000000000781c */ /* 0x000fe40003f2f008 */
[----:B------:R-:W-:Y:S01]  /*25c0*/  PLOP3.LUT P2, PT, PT, PT, UP0, 0x80, 0x0 ;  /* 0x000000000000781c */ /* 0x000fe20003f4f008 */
[----:B------:R-:W-:Y:S01]  /*25d0*/  IMAD.U32 R10, RZ, RZ, UR5 ;  /* 0x00000005ff0a7e24 */ /* 0x000fe2000f8e00ff */
[----:B------:R-:W-:Y:S01]  /*25e0*/  UMOV UR5, UR43 ;  /* 0x0000002b00057c82 */ /* 0x000fe20008000000 */
[----:B------:R-:W-:Y:S01]  /*25f0*/  @UP0 ULDC UR4, c[0x0][0x44c] ;  /* 0x0001130000040ab9 */ /* 0x000fe20000000800 */
[----:B------:R-:W-:-:S07]  /*2600*/  @UP0 ULDC UR11, c[0x0][0x450] ;  /* 0x00011400000b0ab9 */ /* 0x000fce0000000800 */
[----:B------:R-:W-:Y:S01]  /*2610*/  @P1 IMAD.HI.U32 R5, R4, UR4, RZ ;  /* 0x0000000404051c27 */ /* 0x000fe2000f8e00ff */
[----:B------:R-:W-:-:S04]  /*2620*/  @UP0 ULDC UR4, c[0x0][0x450] ;  /* 0x0001140000040ab9 */ /* 0x000fc80000000800 */
[----:B------:R-:W-:Y:S01]  /*2630*/  @P2 SHF.R.U32.HI R4, RZ, UR4, R5 ;  /* 0x00000004ff042c19 */ /* 0x000fe20008011605 */
[----:B------:R-:W-:Y:S01]  /*2640*/  UIMAD UR4, UR6, -0x60, URZ ;  /* 0xffffffa0060478a4 */ /* 0x000fe2000f8e023f */
[----:B------:R-:W-:-:S03]  /*2650*/  IADD3 R5, -R17, 0x60, R10 ;  /* 0x0000006011057810 */ /* 0x000fc60007ffe10a */
[----:B------:R-:W1:Y:S02]  /*2660*/  SHFL.IDX PT, R9, R4, 0x1, 0x1c1f ;  /* 0x003c1f0004097f89 */ /* 0x000e6400000e0000 */
[----:B------:R-:W-:Y:S01]  /*2670*/  IMAD.U32 R8, RZ, RZ, UR4 ;  /* 0x00000004ff087e24 */ /* 0x000fe2000f8e00ff */
[----:B------:R-:W-:Y:S01]  /*2680*/  UIADD3 UR4, UR6, -0x2, URZ ;  /* 0xfffffffe06047890 */ /* 0x000fe2000fffe03f */
[----:B------:R-:W-:Y:S02]  /*2690*/  SHFL.IDX PT, R4, R4, RZ, 0x1c1f ;  /* 0x001c1fff04047589 */ /* 0x000fe400000e0000 */
[----:B------:R-:W-:Y:S01]  /*26a0*/  @UP0 ULDC UR6, c[0x0][0x44c] ;  /* 0x0001130000060ab9 */ /* 0x000fe20000000800 */
[----:B------:R-:W-:Y:S01]  /*26b0*/  IADD3 R8, -R17, 0x61, R8 ;  /* 0x0000006111087810 */ /* 0x000fe20007ffe108 */
[----:B------:R-:W-:-:S03]  /*26c0*/  UIMAD.WIDE.U32 UR6, UR43, UR6, URZ ;  /* 0x000000062b0672a5 */ /* 0x000fc6000f8e003f */
[----:B------:R-:W-:Y:S01]  /*26d0*/  IADD3 R8, -R11, UR60, R8 ;  /* 0x0000003c0b087c10 */ /* 0x000fe2000fffe108 */
[----:B------:R-:W-:-:S04]  /*26e0*/  @UP0 USHF.R.U32.HI UR5, URZ, UR11, UR7 ;  /* 0x0000000b3f050299 */ /* 0x000fc80008011607 */
[----:B------:R-:W-:Y:S02]  /*26f0*/  UIADD3 UR6, UR5, UR60, -UR42 ;  /* 0x0000003c05067290 */ /* 0x000fe4000fffe82a */
[----:B------:R-:W-:Y:S02]  /*2700*/  UIADD3 UR5, UR10, 0x2a840, URZ ;  /* 0x0002a8400a057890 */ /* 0x000fe4000fffe03f */
[----:B------:R-:W-:Y:S02]  /*2710*/  UIMAD.WIDE UR6, UR6, 0x2aaaaaab, URZ ;  /* 0x2aaaaaab060678a5 */ /* 0x000fe4000f8e023f */
[----:B0-----:R-:W-:Y:S01]  /*2720*/  UPRMT UR5, UR15, 0x654, UR5 ;  /* 0x000006540f057896 */ /* 0x001fe20008000005 */
[----:B-1----:R-:W-:Y:S01]  /*2730*/  VIADDMNMX R9, R9, R8, R5, PT ;  /* 0x0000000809097246 */ /* 0x002fe20003800105 */
[----:B------:R-:W-:-:S03]  /*2740*/  USHF.R.U32.HI UR6, URZ, 0x1f, UR7 ;  /* 0x0000001f3f067899 */ /* 0x000fc60008011607 */
[C---:B------:R-:W-:Y:S01]  /*2750*/  ISETP.GT.AND P1, PT, R9.reuse, RZ, PT ;  /* 0x000000ff0900720c */ /* 0x040fe20003f24270 */
[----:B------:R-:W-:Y:S01]  /*2760*/  ULEA.HI.SX32 UR6, UR7, UR6, 0x1c ;  /* 0x0000000607067291 */ /* 0x000fe2000f8fe23f */
[C---:B------:R-:W-:Y:S02]  /*2770*/  ISETP.GT.AND P2, PT, R9.reuse, 0x1, PT ;  /* 0x000000010900780c */ /* 0x040fe40003f44270 */
[----:B------:R-:W-:Y:S01]  /*2780*/  SYNCS.ARRIVE.TRANS64.RED.A1T0 RZ, [UR5], RZ ;  /* 0x000000ffffff79a7 */ /* 0x000fe20008100405 */
[----:B------:R-:W-:Y:S01]  /*2790*/  ISETP.GT.AND P3, PT, R9, 0x8, PT ;  /* 0x000000080900780c */ /* 0x000fe20003f64270 */
[----:B------:R-:W-:Y:S01]  /*27a0*/  UISETP.LT.AND UP0, UPT, UR61, UR6, UPT ;  /* 0x000000063d00728c */ /* 0x000fe2000bf01270 */
[----:B------:R-:W-:Y:S02]  /*27b0*/  FSEL R13, R26, -INF , P1 ;  /* 0xff8000001a0d7808 */ /* 0x000fe40000800000 */
[----:B------:R-:W-:Y:S01]  /*27c0*/  FSEL R27, R27, -INF , P2 ;  /* 0xff8000001b1b7808 */ /* 0x000fe20001000000 */
[----:B------:R-:W-:Y:S01]  /*27d0*/  USEL UR11, UR61, UR6, !UP0 ;  /* 0x000000063d0b7287 */ /* 0x000fe2000c000000 */
[----:B------:R-:W-:-:S02]  /*27e0*/  ISETP.GT.AND P1, PT, R9, 0x9, PT ;  /* 0x000000090900780c */ /* 0x000fc40003f24270 */
[----:B------:R-:W-:Y:S01]  /*27f0*/  FSEL R15, R30, -INF , P3 ;  /* 0xff8000001e0f7808 */ /* 0x000fe20001800000 */
[----:B------:R-:W-:Y:S01]  /*2800*/  UISETP.GE.AND UP0, UPT, UR4, UR11, UPT ;  /* 0x0000000b0400728c */ /* 0x000fe2000bf06270 */
        /* <DEDUP_REMOVED lines=62> */
[----:B------:R-:W-:-:S04]  /*2bf0*/  FMNMX.FTZ R10, R89, R10, !PT ;  /* 0x0000000a590a7209 */ /* 0x000fc80007810000 */
[----:B------:R-:W-:-:S05]  /*2c00*/  FMNMX.FTZ R10, R71, R10, !PT ;  /* 0x0000000a470a7209 */ /* 0x000fca0007810000 */
[----:B------:R-:W0:Y:S02]  /*2c10*/  SHFL.BFLY PT, R9, R10, 0x2, 0x1f ;  /* 0x0c401f000a097f89 */ /* 0x000e2400000e0000 */
[----:B0-----:R-:W-:Y:S02]  /*2c20*/  FMNMX.FTZ R12, R10, R9, !PT ;  /* 0x000000090a0c7209 */ /* 0x001fe40007810000 */
[----:B------:R-:W-:-:S03]  /*2c30*/  VIADDMNMX R9, R4, R8, R5, PT ;  /* 0x0000000804097246 */ /* 0x000fc60003800105 */
[----:B------:R-:W0:Y:S01]  /*2c40*/  SHFL.BFLY PT, R91, R12, 0x1, 0x1f ;  /* 0x0c201f000c5b7f89 */ /* 0x000e2200000e0000 */
        /* <DEDUP_REMOVED lines=12> */
[----:B0-----:R-:W-:Y:S02]  /*2d10*/  FMNMX.FTZ R5, R12, R91, !PT ;  /* 0x0000005b0c057209 */ /* 0x001fe40007810000 */
[----:B------:R-:W-:Y:S02]  /*2d20*/  FSEL R32, R32, -INF , P2 ;  /* 0xff80000020207808 */ /* 0x000fe40001000000 */
[----:B------:R-:W-:Y:S01]  /*2d30*/  FMNMX.FTZ R25, R29, R4, !PT ;  /* 0x000000041d197209 */ /* 0x000fe20007810000 */
[----:B------:R-:W-:Y:S01]  /*2d40*/  FMUL.FTZ R8, R5, UR14 ;  /* 0x0000000e05087c20 */ /* 0x000fe20008410000 */
[----:B------:R-:W-:Y:S02]  /*2d50*/  ISETP.GT.AND P3, PT, R9, 0x18, PT ;  /* 0x000000180900780c */ /* 0x000fe40003f64270 */
[----:B------:R-:W-:Y:S02]  /*2d60*/  FSEL R33, R33, -INF , P1 ;  /* 0xff80000021217808 */ /* 0x000fe40000800000 */
[----:B------:R-:W-:-:S02]  /*2d70*/  FMNMX.FTZ R4, R32, R25, !PT ;  /* 0x0000001920047209 */ /* 0x000fc40007810000 */
[----:B------:R-:W-:Y:S02]  /*2d80*/  FSETP.NEU.FTZ.AND P2, PT, R5, -INF , PT ;  /* 0xff8000000500780b */ /* 0x000fe40003f5d000 */
[----:B------:R-:W-:Y:S02]  /*2d90*/  ISETP.GT.AND P1, PT, R9, 0x19, PT ;  /* 0x000000190900780c */ /* 0x000fe40003f24270 */
[----:B------:R-:W-:Y:S02]  /*2da0*/  FSEL R36, R36, -INF , P3 ;  /* 0xff80000024247808 */ /* 0x000fe40001800000 */
[----:B------:R-:W-:Y:S02]  /*2db0*/  FMNMX.FTZ R25, R33, R4, !PT ;  /* 0x0000000421197209 */ /* 0x000fe40007810000 */
[----:B------:R-:W-:Y:S02]  /*2dc0*/  FSEL R8, R8, RZ, P2 ;  /* 0x000000ff08087208 */ /* 0x000fe40001000000 */
[----:B------:R-:W-:-:S02]  /*2dd0*/  ISETP.GT.AND P2, PT, R9, 0x20, PT ;  /* 0x000000200900780c */ /* 0x000fc40003f44270 */
[----:B------:R-:W-:Y:S01]  /*2de0*/  FSEL R37, R37, -INF , P1 ;  /* 0xff80000025257808 */ /* 0x000fe20000800000 */
[--C-:B------:R-:W-:Y:S01]  /*2df0*/  FFMA.FTZ R157, R13, UR14, -R8.reuse ;  /* 0x0000000e0d9d7c23 */ /* 0x100fe20008010808 */
[----:B------:R-:W-:Y:S01]  /*2e00*/  FMNMX.FTZ R4, R36, R25, !PT ;  /* 0x0000001924047209 */ /* 0x000fe20007810000 */
[--C-:B------:R-:W-:Y:S01]  /*2e10*/  FFMA.FTZ R10, R27, UR14, -R8.reuse ;  /* 0x0000000e1b0a7c23 */ /* 0x100fe20008010808 */
[----:B------:R-:W-:Y:S01]  /*2e20*/  ISETP.GT.AND P1, PT, R9, 0x21, PT ;  /* 0x000000210900780c */ /* 0x000fe20003f24270 */
[--C-:B------:R-:W-:Y:S01]  /*2e30*/  FFMA.FTZ R159, R15, UR14, -R8.reuse ;  /* 0x0000000e0f9f7c23 */ /* 0x100fe20008010808 */
[----:B------:R-:W-:Y:S01]  /*2e40*/  FSEL R40, R40, -INF , P2 ;  /* 0xff80000028287808 */ /* 0x000fe20001000000 */
[----:B------:R-:W-:Y:S01]  /*2e50*/  MUFU.EX2 R157, R157 ;  /* 0x0000009d009d7308 */ /* 0x000fe20000000800 */
[----:B------:R-:W-:Y:S01]  /*2e60*/  FMNMX.FTZ R13, R37, R4, !PT ;  /* 0x00000004250d7209 */ /* 0x000fe20007810000 */
[--C-:B------:R-:W-:Y:S01]  /*2e70*/  FFMA.FTZ R12, R31, UR14, -R8.reuse ;  /* 0x0000000e1f0c7c23 */ /* 0x100fe20008010808 */
[----:B------:R-:W-:Y:S01]  /*2e80*/  ISETP.GT.AND P2, PT, R9, 0x28, PT ;  /* 0x000000280900780c */ /* 0x000fe20003f44270 */
[--C-:B------:R-:W-:Y:S01]  /*2e90*/  FFMA.FTZ R153, R21, UR14, -R8.reuse ;  /* 0x0000000e15997c23 */ /* 0x100fe20008010808 */
[----:B------:R-:W-:Y:S01]  /*2ea0*/  FSEL R41, R41, -INF , P1 ;  /* 0xff80000029297808 */ /* 0x000fe20000800000 */
[--C-:B------:R-:W-:Y:S01]  /*2eb0*/  FFMA.FTZ R35, R35, UR14, -R8.reuse ;  /* 0x0000000e23237c23 */ /* 0x100fe20008010808 */
[----:B------:R-:W-:Y:S01]  /*2ec0*/  FMNMX.FTZ R4, R40, R13, !PT ;  /* 0x0000000d28047209 */ /* 0x000fe20007810000 */
[----:B------:R-:W0:Y:S01]  /*2ed0*/  MUFU.EX2 R10, R10 ;  /* 0x0000000a000a7308 */ /* 0x000e220000000800 */
[----:B------:R-:W-:Y:S01]  /*2ee0*/  ISETP.GT.AND P1, PT, R9, 0x29, PT ;  /* 0x000000290900780c */ /* 0x000fe20003f24270 */
[--C-:B------:R-:W-:Y:S01]  /*2ef0*/  FFMA.FTZ R73, R73, UR14, -R8.reuse ;  /* 0x0000000e49497c23 */ /* 0x100fe20008010808 */
[----:B------:R-:W-:Y:S01]  /*2f00*/  FSEL R44, R44, -INF , P2 ;  /* 0xff8000002c2c7808 */ /* 0x000fe20001000000 */
[--C-:B------:R-:W-:Y:S01]  /*2f10*/  FFMA.FTZ R39, R39, UR14, -R8.reuse ;  /* 0x0000000e27277c23 */ /* 0x100fe20008010808 */
[----:B------:R-:W-:Y:S01]  /*2f20*/  FMNMX.FTZ R13, R41, R4, !PT ;  /* 0x00000004290d7209 */ /* 0x000fe20007810000 */
[--C-:B------:R-:W-:Y:S01]  /*2f30*/  FFMA.FTZ R75, R75, UR14, -R8.reuse ;  /* 0x0000000e4b4b7c23 */ /* 0x100fe20008010808 */
[----:B------:R-:W-:Y:S01]  /*2f40*/  ISETP.GT.AND P2, PT, R9, 0x30, PT ;  /* 0x000000300900780c */ /* 0x000fe20003f44270 */
[----:B------:R-:W-:Y:S01]  /*2f50*/  MUFU.EX2 R159, R159 ;  /* 0x0000009f009f7308 */ /* 0x000fe20000000800 */
[----:B------:R-:W-:Y:S01]  /*2f60*/  FSEL R45, R45, -INF , P1 ;  /* 0xff8000002d2d7808 */ /* 0x000fe20000800000 */
[--C-:B------:R-:W-:Y:S01]  /*2f70*/  FFMA.FTZ R43, R43, UR14, -R8.reuse ;  /* 0x0000000e2b2b7c23 */ /* 0x100fe20008010808 */
[----:B------:R-:W-:Y:S01]  /*2f80*/  FMNMX.FTZ R4, R44, R13, !PT ;  /* 0x0000000d2c047209 */ /* 0x000fe20007810000 */
[--C-:B------:R-:W-:Y:S01]  /*2f90*/  FFMA.FTZ R77, R77, UR14, -R8.reuse ;  /* 0x0000000e4d4d7c23 */ /* 0x100fe20008010808 */
[----:B------:R-:W-:Y:S01]  /*2fa0*/  ISETP.GT.AND P1, PT, R9, 0x31, PT ;  /* 0x000000310900780c */ /* 0x000fe20003f24270 */
[----:B------:R-:W-:Y:S01]  /*2fb0*/  FFMA.FTZ R47, R47, UR14, -R8 ;  /* 0x0000000e2f2f7c23 */ /* 0x000fe20008010808 */
[----:B------:R-:W-:Y:S01]  /*2fc0*/  FSEL R48, R48, -INF , P2 ;  /* 0xff80000030307808 */ /* 0x000fe20001000000 */
[----:B------:R-:W-:Y:S01]  /*2fd0*/  MUFU.EX2 R12, R12 ;  /* 0x0000000c000c7308 */ /* 0x000fe20000000800 */
[----:B------:R-:W-:Y:S01]  /*2fe0*/  FMNMX.FTZ R13, R45, R4, !PT ;  /* 0x000000042d0d7209 */ /* 0x000fe20007810000 */
[----:B0-----:R-:W-:Y:S01]  /*2ff0*/  FADD.FTZ R54, R157, R10 ;  /* 0x0000000a9d367221 */ /* 0x001fe20000010000 */
[----:B------:R-:W-:Y:S01]  /*3000*/  ISETP.GT.AND P2, PT, R9, 0x38, PT ;  /* 0x000000380900780c */ /* 0x000fe20003f44270 */
[--C-:B------:R-:W-:Y:S01]  /*3010*/  FFMA.FTZ R145, R79, UR14, -R8.reuse ;  /* 0x0000000e4f917c23 */ /* 0x100fe20008010808 */
[----:B------:R-:W-:Y:S01]  /*3020*/  FSEL R49, R49, -INF , P1 ;  /* 0xff80000031317808 */ /* 0x000fe20000800000 */
[--C-:B------:R-:W-:Y:S01]  /*3030*/  FFMA.FTZ R14, R51, UR14, -R8.reuse ;  /* 0x0000000e330e7c23 */ /* 0x100fe20008010808 */
[----:B------:R-:W-:Y:S01]  /*3040*/  FMNMX.FTZ R4, R48, R13, !PT ;  /* 0x0000000d30047209 */ /* 0x000fe20007810000 */
[----:B------:R-:W-:Y:S01]  /*3050*/  MUFU.EX2 R153, R153 ;  /* 0x0000009900997308 */ /* 0x000fe20000000800 */
        /* <DEDUP_REMOVED lines=25> */
[----:B------:R-:W-:Y:S01]  /*31f0*/  FFMA.FTZ R8, R71, UR14, -R8 ;  /* 0x0000000e47087c23 */ /* 0x000fe20008010808 */
[----:B------:R-:W-:-:S02]  /*3200*/  FSEL R60, R60, -INF , P2 ;  /* 0xff8000003c3c7808 */ /* 0x000fc40001000000 */
[----:B------:R-:W-:Y:S02]  /*3210*/  CS2R R86, SRZ ;  /* 0x0000000000567805 */ /* 0x000fe4000001ff00 */
[----:B------:R-:W-:Y:S02]  /*3220*/  FMNMX.FTZ R13, R57, R4, !PT ;  /* 0x00000004390d7209 */ /* 0x000fe40007810000 */
[----:B------:R-:W-:Y:S02]  /*3230*/  CS2R R84, SRZ ;  /* 0x0000000000547805 */ /* 0x000fe4000001ff00 */
[----:B------:R-:W-:Y:S01]  /*3240*/  ISETP.GT.AND P2, PT, R9, 0x50, PT ;  /* 0x000000500900780c */ /* 0x000fe20003f44270 */
[----:B------:R-:W-:Y:S01]  /*3250*/  MUFU.EX2 R75, R75 ;  /* 0x0000004b004b7308 */ /* 0x000fe20000000800 */
[----:B------:R-:W-:Y:S02]  /*3260*/  FSEL R61, R61, -INF , P1 ;  /* 0xff8000003d3d7808 */ /* 0x000fe40000800000 */
[----:B------:R-:W-:-:S02]  /*3270*/  CS2R R82, SRZ ;  /* 0x0000000000527805 */ /* 0x000fc4000001ff00 */
[----:B------:R-:W-:Y:S02]  /*3280*/  FMNMX.FTZ R4, R60, R13, !PT ;  /* 0x0000000d3c047209 */ /* 0x000fe40007810000 */
[----:B------:R-:W-:Y:S02]  /*3290*/  CS2R R80, SRZ ;  /* 0x0000000000507805 */ /* 0x000fe4000001ff00 */
[----:B------:R-:W-:Y:S02]  /*32a0*/  ISETP.GT.AND P1, PT, R9, 0x51, PT ;  /* 0x000000510900780c */ /* 0x000fe40003f24270 */
[----:B------:R-:W-:Y:S02]  /*32b0*/  CS2R R78, SRZ ;  /* 0x00000000004e7805 */ /* 0x000fe4000001ff00 */
[----:B------:R-:W-:Y:S01]  /*32c0*/  FSEL R64, R64, -INF , P2 ;  /* 0xff80000040407808 */ /* 0x000fe20001000000 */
[----:B------:R-:W1:Y:S01]  /*32d0*/  MUFU.EX2 R42, R43 ;  /* 0x0000002b002a7308 */ /* 0x000e620000000800 */
[----:B------:R-:W-:-:S02]  /*32e0*/  FMNMX.FTZ R13, R61, R4, !PT ;  /* 0x000000043d0d7209 */ /* 0x000fc40007810000 */
[----:B------:R-:W-:Y:S02]  /*32f0*/  CS2R R70, SRZ ;  /* 0x0000000000467805 */ /* 0x000fe4000001ff00 */
[----:B------:R-:W-:Y:S02]  /*3300*/  ISETP.GT.AND P2, PT, R9, 0x58, PT ;  /* 0x000000580900780c */ /* 0x000fe40003f44270 */
[----:B------:R-:W-:Y:S02]  /*3310*/  CS2R R62, SRZ ;  /* 0x00000000003e7805 */ /* 0x000fe4000001ff00 */
[----:B------:R-:W-:Y:S02]  /*3320*/  FSEL R65, R65, -INF , P1 ;  /* 0xff80000041417808 */ /* 0x000fe40000800000 */
[----:B------:R-:W-:Y:S01]  /*3330*/  FMNMX.FTZ R4, R64, R13, !PT ;  /* 0x0000000d40047209 */ /* 0x000fe20007810000 */
[----:B------:R-:W-:Y:S01]  /*3340*/  MUFU.EX2 R77, R77 ;  /* 0x0000004d004d7308 */ /* 0x000fe20000000800 */
[----:B------:R-:W-:-:S02]  /*3350*/  ISETP.GT.AND P1, PT, R9, 0x59, PT ;  /* 0x000000590900780c */ /* 0x000fc40003f24270 */
[----:B------:R-:W-:Y:S02]  /*3360*/  FSEL R68, R68, -INF , P2 ;  /* 0xff80000044447808 */ /* 0x000fe40001000000 */
[----:B------:R-:W-:Y:S02]  /*3370*/  FMNMX.FTZ R9, R65, R4, !PT ;  /* 0x0000000441097209 */ /* 0x000fe40007810000 */
[----:B------:R-:W-:Y:S01]  /*3380*/  FSEL R69, R69, -INF , P1 ;  /* 0xff80000045457808 */ /* 0x000fe20000800000 */
[----:B------:R-:W2:Y:S01]  /*3390*/  MUFU.EX2 R46, R47 ;  /* 0x0000002f002e7308 */ /* 0x000ea20000000800 */
[----:B------:R-:W-:Y:S02]  /*33a0*/  FMNMX.FTZ R4, R68, R9, !PT ;  /* 0x0000000944047209 */ /* 0x000fe40007810000 */
[----:B------:R-:W-:Y:S02]  /*33b0*/  F2FP.BF16.F32.PACK_AB R157, R10, R157 ;  /* 0x0000009d0a9d723e */ /* 0x000fe400000010ff */
[----:B------:R-:W-:-:S02]  /*33c0*/  FMNMX.FTZ R4, R69, R4, !PT ;  /* 0x0000000445047209 */ /* 0x000fc40007810000 */
[----:B0-----:R-:W-:Y:S01]  /*33d0*/  F2FP.BF16.F32.PACK_AB R155, R38, R73 ;  /* 0x00000049269b723e */ /* 0x001fe200000010ff */
[----:B------:R-:W-:Y:S01]  /*33e0*/  MUFU.EX2 R145, R145 ;  /* 0x0000009100917308 */ /* 0x000fe20000000800 */
[----:B-1----:R-:W-:Y:S01]  /*33f0*/  F2FP.BF16.F32.PACK_AB R149, R42, R75 ;  /* 0x0000004b2a95723e */ /* 0x002fe200000010ff */
[----:B------:R-:W0:Y:S06]  /*3400*/  SHFL.BFLY PT, R9, R4, 0x2, 0x1f ;  /* 0x0c401f0004097f89 */ /* 0x000e2c00000e0000 */
[----:B------:R-:W-:Y:S01]  /*3410*/  MUFU.EX2 R14, R14 ;  /* 0x0000000e000e7308 */ /* 0x000fe20000000800 */
[----:B--2---:R-:W-:-:S07]  /*3420*/  F2FP.BF16.F32.PACK_AB R151, R46, R77 ;  /* 0x0000004d2e97723e */ /* 0x004fce00000010ff */
        /* <DEDUP_REMOVED lines=10> */
[----:B------:R-:W-:-:S06]  /*34d0*/  FMUL.FTZ R9, R4, UR14 ;  /* 0x0000000e04097c20 */ /* 0x000fcc0008410000 */
[----:B------:R-:W-:Y:S01]  /*34e0*/  MUFU.EX2 R137, R137 ;  /* 0x0000008900897308 */ /* 0x000fe20000000800 */
[----:B------:R-:W-:Y:S02]  /*34f0*/  FSEL R9, R9, RZ, P1 ;  /* 0x000000ff09097208 */ /* 0x000fe40000800000 */
[----:B------:R-:W-:-:S03]  /*3500*/  PLOP3.LUT P1, PT, PT, PT, UP0, 0x80, 0x0 ;  /* 0x000000000000781c */ /* 0x000fc60003f2f008 */
[--C-:B------:R-:W-:Y:S01]  /*3510*/  FFMA.FTZ R11, R11, UR14, -R9.reuse ;  /* 0x0000000e0b0b7c23 */ /* 0x100fe20008010809 */
[--C-:B------:R-:W-:Y:S01]  /*3520*/  FFMA.FTZ R30, R30, UR14, -R9.reuse ;  /* 0x0000000e1e1e7c23 */ /* 0x100fe20008010809 */
[--C-:B------:R-:W-:Y:S01]  /*3530*/  FFMA.FTZ R28, R28, UR14, -R9.reuse ;  /* 0x0000000e1c1c7c23 */ /* 0x100fe20008010809 */
[--C-:B------:R-:W-:Y:S01]  /*3540*/  FFMA.FTZ R29, R29, UR14, -R9.reuse ;  /* 0x0000000e1d1d7c23 */ /* 0x100fe20008010809 */
[--C-:B------:R-:W-:Y:S01]  /*3550*/  FFMA.FTZ R32, R32, UR14, -R9.reuse ;  /* 0x0000000e20207c23 */ /* 0x100fe20008010809 */
[--C-:B------:R-:W-:Y:S01]  /*3560*/  FFMA.FTZ R33, R33, UR14, -R9.reuse ;  /* 0x0000000e21217c23 */ /* 0x100fe20008010809 */
[----:B------:R-:W-:Y:S01]  /*3570*/  MUFU.EX2 R11, R11 ;  /* 0x0000000b000b7308 */ /* 0x000fe20000000800 */
[--C-:B------:R-:W-:Y:S01]  /*3580*/  FFMA.FTZ R36, R36, UR14, -R9.reuse ;  /* 0x0000000e24247c23 */ /* 0x100fe20008010809 */
[--C-:B------:R-:W-:Y:S01]  /*3590*/  FFMA.FTZ R37, R37, UR14, -R9.reuse ;  /* 0x0000000e25257c23 */ /* 0x100fe20008010809 */
[--C-:B------:R-:W-:Y:S01]  /*35a0*/  FFMA.FTZ R40, R40, UR14, -R9.reuse ;  /* 0x0000000e28287c23 */ /* 0x100fe20008010809 */
[--C-:B------:R-:W-:Y:S01]  /*35b0*/  FFMA.FTZ R41, R41, UR14, -R9.reuse ;  /* 0x0000000e29297c23 */ /* 0x100fe20008010809 */
[--C-:B------:R-:W-:Y:S01]  /*35c0*/  FFMA.FTZ R44, R44, UR14, -R9.reuse ;  /* 0x0000000e2c2c7c23 */ /* 0x100fe20008010809 */
[--C-:B------:R-:W-:Y:S01]  /*35d0*/  FFMA.FTZ R45, R45, UR14, -R9.reuse ;  /* 0x0000000e2d2d7c23 */ /* 0x100fe20008010809 */
[--C-:B------:R-:W-:Y:S01]  /*35e0*/  FFMA.FTZ R48, R48, UR14, -R9.reuse ;  /* 0x0000000e30307c23 */ /* 0x100fe20008010809 */
[----:B------:R-:W0:Y:S01]  /*35f0*/  MUFU.EX2 R30, R30 ;  /* 0x0000001e001e7308 */ /* 0x000e220000000800 */
[--C-:B------:R-:W-:Y:S01]  /*3600*/  FFMA.FTZ R49, R49, UR14, -R9.reuse ;  /* 0x0000000e31317c23 */ /* 0x100fe20008010809 */
[--C-:B------:R-:W-:Y:S01]  /*3610*/  FFMA.FTZ R52, R52, UR14, -R9.reuse ;  /* 0x0000000e34347c23 */ /* 0x100fe20008010809 */
[--C-:B------:R-:W-:Y:S01]  /*3620*/  FFMA.FTZ R53, R53, UR14, -R9.reuse ;  /* 0x0000000e35357c23 */ /* 0x100fe20008010809 */
[--C-:B------:R-:W-:Y:S01]  /*3630*/  FFMA.FTZ R56, R56, UR14, -R9.reuse ;  /* 0x0000000e38387c23 */ /* 0x100fe20008010809 */
[--C-:B------:R-:W-:Y:S01]  /*3640*/  FFMA.FTZ R57, R57, UR14, -R9.reuse ;  /* 0x0000000e39397c23 */ /* 0x100fe20008010809 */
[--C-:B------:R-:W-:Y:S01]  /*3650*/  FFMA.FTZ R60, R60, UR14, -R9.reuse ;  /* 0x0000000e3c3c7c23 */ /* 0x100fe20008010809 */
[--C-:B------:R-:W-:Y:S01]  /*3660*/  FFMA.FTZ R61, R61, UR14, -R9.reuse ;  /* 0x0000000e3d3d7c23 */ /* 0x100fe20008010809 */
[----:B------:R-:W1:Y:S01]  /*3670*/  MUFU.EX2 R28, R28 ;  /* 0x0000001c001c7308 */ /* 0x000e620000000800 */
[--C-:B------:R-:W-:Y:S01]  /*3680*/  FFMA.FTZ R64, R64, UR14, -R9.reuse ;  /* 0x0000000e40407c23 */ /* 0x100fe20008010809 */
[--C-:B------:R-:W-:Y:S01]  /*3690*/  FFMA.FTZ R65, R65, UR14, -R9.reuse ;  /* 0x0000000e41417c23 */ /* 0x100fe20008010809 */
[--C-:B------:R-:W-:Y:S01]  /*36a0*/  FFMA.FTZ R68, R68, UR14, -R9.reuse ;  /* 0x0000000e44447c23 */ /* 0x100fe20008010809 */
[----:B------:R-:W-:-:S04]  /*36b0*/  FFMA.FTZ R9, R69, UR14, -R9 ;  /* 0x0000000e45097c23 */ /* 0x000fc80008010809 */
[----:B------:R-:W2:Y:S01]  /*36c0*/  MUFU.EX2 R29, R29 ;  /* 0x0000001d001d7308 */ /* 0x000ea20000000800 */
[----:B0-----:R-:W-:Y:S01]  /*36d0*/  FADD.FTZ R13, R11, R30 ;  /* 0x0000001e0b0d7221 */ /* 0x001fe20000010000 */
[----:B------:R-:W-:Y:S02]  /*36e0*/  F2FP.BF16.F32.PACK_AB R156, R30, R11 ;  /* 0x0000000b1e9c723e */ /* 0x000fe400000010ff */
[----:B------:R-:W-:-:S04]  /*36f0*/  CS2R R30, SRZ ;  /* 0x00000000001e7805 */ /* 0x000fc8000001ff00 */
[----:B------:R-:W0:Y:S01]  /*3700*/  MUFU.EX2 R32, R32 ;  /* 0x0000002000207308 */ /* 0x000e220000000800 */
[----:B-1----:R-:W-:Y:S01]  /*3710*/  FADD.FTZ R58, R28, R13 ;  /* 0x0000000d1c3a7221 */ /* 0x002fe20000010000 */
[----:B------:R-:W-:Y:S01]  /*3720*/  FADD.FTZ R13, R159, R54 ;  /* 0x000000369f0d7221 */ /* 0x000fe20000010000 */
[----:B------:R-:W-:-:S03]  /*3730*/  F2FP.BF16.F32.PACK_AB R159, R12, R159 ;  /* 0x0000009f0c9f723e */ /* 0x000fc600000010ff */
[----:B------:R-:W-:Y:S02]  /*3740*/  FADD.FTZ R54, R12, R13 ;  /* 0x0000000d0c367221 */ /* 0x000fe40000010000 */
[----:B------:R-:W1:Y:S01]  /*3750*/  MUFU.EX2 R33, R33 ;  /* 0x0000002100217308 */ /* 0x000e620000000800 */
[----:B--2---:R-:W-:Y:S01]  /*3760*/  FADD.FTZ R15, R29, R58 ;  /* 0x0000003a1d0f7221 */ /* 0x004fe20000010000 */
[----:B------:R-:W-:Y:S01]  /*3770*/  FADD.FTZ R13, R153, R54 ;  /* 0x00000036990d7221 */ /* 0x000fe20000010000 */
[----:B------:R-:W-:Y:S02]  /*3780*/  F2FP.BF16.F32.PACK_AB R153, R34, R153 ;  /* 0x000000992299723e */ /* 0x000fe400000010ff */
[----:B------:R-:W-:Y:S02]  /*3790*/  CS2R R58, SRZ ;  /* 0x00000000003a7805 */ /* 0x000fe4000001ff00 */
[----:B------:R-:W-:Y:S02]  /*37a0*/  F2FP.BF16.F32.PACK_AB R158, R29, R28 ;  /* 0x0000001c1d9e723e */ /* 0x000fe400000010ff */
[----:B------:R-:W-:Y:S01]  /*37b0*/  CS2R R28, SRZ ;  /* 0x00000000001c7805 */ /* 0x000fe2000001ff00 */
[----:B------:R-:W2:Y:S01]  /*37c0*/  MUFU.EX2 R36, R36 ;  /* 0x0000002400247308 */ /* 0x000ea20000000800 */
[----:B0-----:R-:W-:-:S07]  /*37d0*/  FADD.FTZ R0, R32, R15 ;  /* 0x0000000f20007221 */ /* 0x001fce0000010000 */
[----:B------:R-:W0:Y:S01]  /*37e0*/  MUFU.EX2 R37, R37 ;  /* 0x0000002500257308 */ /* 0x000e220000000800 */
[C---:B-1----:R-:W-:Y:S01]  /*37f0*/  FADD.FTZ R15, R33.reuse, R0 ;  /* 0x00000000210f7221 */ /* 0x042fe20000010000 */
[----:B------:R-:W-:Y:S01]  /*3800*/  FADD.FTZ R0, R34, R13 ;  /* 0x0000000d22007221 */ /* 0x000fe20000010000 */
[----:B------:R-:W-:Y:S02]  /*3810*/  F2FP.BF16.F32.PACK_AB R152, R33, R32 ;  /* 0x000000202198723e */ /* 0x000fe400000010ff */
[----:B------:R-:W-:Y:S02]  /*3820*/  CS2R R34, SRZ ;  /* 0x0000000000227805 */ /* 0x000fe4000001ff00 */
[----:B------:R-:W-:Y:S01]  /*3830*/  CS2R R32, SRZ ;  /* 0x0000000000207805 */ /* 0x000fe2000001ff00 */
[----:B------:R-:W-:Y:S01]  /*3840*/  FADD.FTZ R13, R73, R0 ;  /* 0x00000000490d7221 */ /* 0x000fe20000010000 */
[----:B------:R-:W-:Y:S01]  /*3850*/  CS2R R72, SRZ ;  /* 0x0000000000487805 */ /* 0x000fe2000001ff00 */
[----:B------:R-:W1:Y:S01]  /*3860*/  MUFU.EX2 R40, R40 ;  /* 0x0000002800287308 */ /* 0x000e620000000800 */
[----:B--2---:R-:W-:Y:S01]  /*3870*/  FADD.FTZ R54, R36, R15 ;  /* 0x0000000f24367221 */ /* 0x004fe20000010000 */
[----:B------:R-:W-:Y:S01]  /*3880*/  FADD.FTZ R0, R38, R13 ;  /* 0x0000000d26007221 */ /* 0x000fe20000010000 */
[----:B------:R-:W-:-:S03]  /*3890*/  CS2R R38, SRZ ;  /* 0x0000000000267805 */ /* 0x000fc6000001ff00 */
[----:B------:R-:W-:Y:S01]  /*38a0*/  FADD.FTZ R13, R75, R0 ;  /* 0x000000004b0d7221 */ /* 0x000fe20000010000 */
[----:B------:R-:W-:Y:S01]  /*38b0*/  CS2R R74, SRZ ;  /* 0x00000000004a7805 */ /* 0x000fe2000001ff00 */
[----:B------:R-:W2:Y:S01]  /*38c0*/  MUFU.EX2 R41, R41 ;  /* 0x0000002900297308 */ /* 0x000ea20000000800 */
[C---:B0-----:R-:W-:Y:S01]  /*38d0*/  FADD.FTZ R15, R37.reuse, R54 ;  /* 0x00000036250f7221 */ /* 0x041fe20000010000 */
[----:B------:R-:W-:Y:S01]  /*38e0*/  FADD.FTZ R0, R42, R13 ;  /* 0x0000000d2a007221 */ /* 0x000fe20000010000 */
[----:B------:R-:W-:Y:S02]  /*38f0*/  F2FP.BF16.F32.PACK_AB R154, R37, R36 ;  /* 0x00000024259a723e */ /* 0x000fe400000010ff */
[----:B------:R-:W-:Y:S02]  /*3900*/  CS2R R42, SRZ ;  /* 0x00000000002a7805 */ /* 0x000fe4000001ff00 */
[----:B------:R-:W-:Y:S01]  /*3910*/  CS2R R36, SRZ ;  /* 0x0000000000247805 */ /* 0x000fe2000001ff00 */
[----:B------:R-:W-:Y:S01]  /*3920*/  FADD.FTZ R13, R77, R0 ;  /* 0x000000004d0d7221 */ /* 0x000fe20000010000 */
[----:B------:R-:W-:Y:S01]  /*3930*/  CS2R R76, SRZ ;  /* 0x00000000004c7805 */ /* 0x000fe2000001ff00 */
[----:B------:R-:W0:Y:S01]  /*3940*/  MUFU.EX2 R44, R44 ;  /* 0x0000002c002c7308 */ /* 0x000e220000000800 */
[----:B-1----:R-:W-:Y:S01]  /*3950*/  FADD.FTZ R54, R40, R15 ;  /* 0x0000000f28367221 */ /* 0x002fe20000010000 */
[----:B------:R-:W-:Y:S01]  /*3960*/  FADD.FTZ R0, R46, R13 ;  /* 0x0000000d2e007221 */ /* 0x000fe20000010000 */
[----:B------:R-:W-:-:S03]  /*3970*/  CS2R R46, SRZ ;  /* 0x00000000002e7805 */ /* 0x000fc6000001ff00 */
[----:B------:R-:W-:Y:S01]  /*3980*/  FADD.FTZ R13, R145, R0 ;  /* 0x00000000910d7221 */ /* 0x000fe20000010000 */
[C---:B------:R-:W-:Y:S01]  /*3990*/  F2FP.BF16.F32.PACK_AB R145, R14.reuse, R145 ;  /* 0x000000910e91723e */ /* 0x040fe200000010ff */
[----:B------:R-:W1:Y:S01]  /*39a0*/  MUFU.EX2 R45, R45 ;  /* 0x0000002d002d7308 */ /* 0x000e620000000800 */
[C---:B--2---:R-:W-:Y:S01]  /*39b0*/  FADD.FTZ R15, R41.reuse, R54 ;  /* 0x00000036290f7221 */ /* 0x044fe20000010000 */
[----:B------:R-:W-:Y:S01]  /*39c0*/  FADD.FTZ R0, R14, R13 ;  /* 0x0000000d0e007221 */ /* 0x000fe20000010000 */
[----:B------:R-:W-:Y:S02]  /*39d0*/  F2FP.BF16.F32.PACK_AB R148, R41, R40 ;  /* 0x000000282994723e */ /* 0x000fe400000010ff */
[----:B------:R-:W-:Y:S02]  /*39e0*/  CS2R R54, SRZ ;  /* 0x0000000000367805 */ /* 0x000fe4000001ff00 */
[----:B------:R-:W-:Y:S01]  /*39f0*/  CS2R R40, SRZ ;  /* 0x0000000000287805 */ /* 0x000fe2000001ff00 */
[----:B------:R-:W-:Y:S01]  /*3a00*/  FADD.FTZ R11, R147, R0 ;  /* 0x00000000930b7221 */ /* 0x000fe20000010000 */
[----:B------:R-:W-:Y:S01]  /*3a10*/  F2FP.BF16.F32.PACK_AB R147, R20, R147 ;  /* 0x000000931493723e */ /* 0x000fe200000010ff */
[----:B------:R-:W2:Y:S01]  /*3a20*/  MUFU.EX2 R48, R48 ;  /* 0x0000003000307308 */ /* 0x000ea20000000800 */
[----:B0-----:R-:W-:Y:S01]  /*3a30*/  FADD.FTZ R10, R44, R15 ;  /* 0x0000000f2c0a7221 */ /* 0x001fe20000010000 */
[----:B------:R-:W-:-:S06]  /*3a40*/  FADD.FTZ R0, R20, R11 ;  /* 0x0000000b14007221 */ /* 0x000fcc0000010000 */
[----:B------:R-:W0:Y:S01]  /*3a50*/  MUFU.EX2 R49, R49 ;  /* 0x0000003100317308 */ /* 0x000e220000000800 */
[C---:B-1----:R-:W-:Y:S01]  /*3a60*/  FADD.FTZ R15, R45.reuse, R10 ;  /* 0x0000000a2d0f7221 */ /* 0x042fe20000010000 */
[----:B------:R-:W-:Y:S02]  /*3a70*/  F2FP.BF16.F32.PACK_AB R150, R45, R44 ;  /* 0x0000002c2d96723e */ /* 0x000fe400000010ff */
[----:B------:R-:W-:-:S04]  /*3a80*/  CS2R R44, SRZ ;  /* 0x00000000002c7805 */ /* 0x000fc8000001ff00 */
[----:B------:R-:W1:Y:S01]  /*3a90*/  MUFU.EX2 R52, R52 ;  /* 0x0000003400347308 */ /* 0x000e620000000800 */
[----:B--2---:R-:W-:-:S07]  /*3aa0*/  FADD.FTZ R10, R48, R15 ;  /* 0x0000000f300a7221 */ /* 0x004fce0000010000 */
[----:B------:R-:W2:Y:S01]  /*3ab0*/  MUFU.EX2 R53, R53 ;  /* 0x0000003500357308 */ /* 0x000ea20000000800 */
[C---:B0-----:R-:W-:Y:S01]  /*3ac0*/  FADD.FTZ R15, R49.reuse, R10 ;  /* 0x0000000a310f7221 */ /* 0x041fe20000010000 */
[----:B------:R-:W-:Y:S02]  /*3ad0*/  F2FP.BF16.F32.PACK_AB R144, R49, R48 ;  /* 0x000000303190723e */ /* 0x000fe400000010ff */
[----:B------:R-:W-:-:S04]  /*3ae0*/  CS2R R48, SRZ ;  /* 0x0000000000307805 */ /* 0x000fc8000001ff00 */
[----:B------:R-:W0:Y:S01]  /*3af0*/  MUFU.EX2 R56, R56 ;  /* 0x0000003800387308 */ /* 0x000e220000000800 */
[----:B-1----:R-:W-:-:S07]  /*3b00*/  FADD.FTZ R10, R52, R15 ;  /* 0x0000000f340a7221 */ /* 0x002fce0000010000 */
[----:B------:R-:W1:Y:S01]  /*3b10*/  MUFU.EX2 R57, R57 ;  /* 0x0000003900397308 */ /* 0x000e620000000800 */
[C---:B--2---:R-:W-:Y:S01]  /*3b20*/  FADD.FTZ R13, R53.reuse, R10 ;  /* 0x0000000a350d7221 */ /* 0x044fe20000010000 */
[----:B------:R-:W-:Y:S02]  /*3b30*/  F2FP.BF16.F32.PACK_AB R146, R53, R52 ;  /* 0x000000343592723e */ /* 0x000fe400000010ff */
[----:B------:R-:W-:-:S04]  /*3b40*/  CS2R R52, SRZ ;  /* 0x0000000000347805 */ /* 0x000fc8000001ff00 */
[----:B------:R-:W2:Y:S01]  /*3b50*/  MUFU.EX2 R60, R60 ;  /* 0x0000003c003c7308 */ /* 0x000ea20000000800 */
[----:B0-----:R-:W-:Y:S01]  /*3b60*/  FADD.FTZ R10, R56, R13 ;  /* 0x0000000d380a7221 */ /* 0x001fe20000010000 */
[----:B------:R-:W-:Y:S01]  /*3b70*/  FADD.FTZ R13, R141, R0 ;  /* 0x000000008d0d7221 */ /* 0x000fe20000010000 */
[----:B------:R-:W-:-:S03]  /*3b80*/  F2FP.BF16.F32.PACK_AB R141, R24, R141 ;  /* 0x0000008d188d723e */ /* 0x000fc600000010ff */
[----:B------:R-:W-:Y:S01]  /*3b90*/  FADD.FTZ R0, R24, R13 ;  /* 0x0000000d18007221 */ /* 0x000fe20000010000 */
[----:B------:R-:W-:Y:S01]  /*3ba0*/  CS2R R24, SRZ ;  /* 0x0000000000187805 */ /* 0x000fe2000001ff00 */
[----:B------:R-:W0:Y:S01]  /*3bb0*/  MUFU.EX2 R61, R61 ;  /* 0x0000003d003d7308 */ /* 0x000e220000000800 */
[----:B-1----:R-:W-:Y:S01]  /*3bc0*/  FADD.FTZ R15, R57, R10 ;  /* 0x0000000a390f7221 */ /* 0x002fe20000010000 */
[----:B------:R-:W-:Y:S01]  /*3bd0*/  FADD.FTZ R13, R143, R0 ;  /* 0x000000008f0d7221 */ /* 0x000fe20000010000 */
[----:B------:R-:W-:Y:S02]  /*3be0*/  F2FP.BF16.F32.PACK_AB R140, R57, R56 ;  /* 0x00000038398c723e */ /* 0x000fe400000010ff */
[----:B------:R-:W-:Y:S02]  /*3bf0*/  CS2R R56, SRZ ;  /* 0x0000000000387805 */ /* 0x000fe4000001ff00 */
[----:B------:R-:W-:Y:S01]  /*3c00*/  F2FP.BF16.F32.PACK_AB R143, R26, R143 ;  /* 0x0000008f1a8f723e */ /* 0x000fe200000010ff */
[----:B------:R-:W1:Y:S01]  /*3c10*/  MUFU.EX2 R64, R64 ;  /* 0x0000004000407308 */ /* 0x000e620000000800 */
[----:B--2---:R-:W-:-:S07]  /*3c20*/  FADD.FTZ R10, R60, R15 ;  /* 0x0000000f3c0a7221 */ /* 0x004fce0000010000 */
[----:B------:R-:W2:Y:S01]  /*3c30*/  MUFU.EX2 R65, R65 ;  /* 0x0000004100417308 */ /* 0x000ea20000000800 */
[C---:B0-----:R-:W-:Y:S01]  /*3c40*/  FADD.FTZ R15, R61.reuse, R10 ;  /* 0x0000000a3d0f7221 */ /* 0x041fe20000010000 */
[----:B------:R-:W-:Y:S01]  /*3c50*/  FADD.FTZ R10, R26, R13 ;  /* 0x0000000d1a0a7221 */ /* 0x000fe20000010000 */
[----:B------:R-:W-:Y:S02]  /*3c60*/  F2FP.BF16.F32.PACK_AB R142, R61, R60 ;  /* 0x0000003c3d8e723e */ /* 0x000fe400000010ff */
[----:B------:R-:W-:Y:S02]  /*3c70*/  CS2R R60, SRZ ;  /* 0x00000000003c7805 */ /* 0x000fe4000001ff00 */
[----:B------:R-:W-:Y:S01]  /*3c80*/  CS2R R26, SRZ ;  /* 0x00000000001a7805 */ /* 0x000fe2000001ff00 */
[----:B------:R0:W3:Y:S01]  /*3c90*/  MUFU.EX2 R50, R67 ;  /* 0x0000004300327308 */ /* 0x0000e20000000800 */
[----:B-1----:R-:W-:-:S07]  /*3ca0*/  FADD.FTZ R12, R64, R15 ;  /* 0x0000000f400c7221 */ /* 0x002fce0000010000 */
[----:B------:R-:W1:Y:S01]  /*3cb0*/  MUFU.EX2 R68, R68 ;  /* 0x0000004400447308 */ /* 0x000e620000000800 */
[C---:B--2---:R-:W-:Y:S01]  /*3cc0*/  FADD.FTZ R13, R65.reuse, R12 ;  /* 0x0000000c410d7221 */ /* 0x044fe20000010000 */
[----:B------:R-:W-:Y:S02]  /*3cd0*/  F2FP.BF16.F32.PACK_AB R136, R65, R64 ;  /* 0x000000404188723e */ /* 0x000fe400000010ff */
[----:B0-----:R-:W-:Y:S02]  /*3ce0*/  CS2R R66, SRZ ;  /* 0x0000000000427805 */ /* 0x001fe4000001ff00 */
[----:B------:R-:W-:Y:S02]  /*3cf0*/  CS2R R64, SRZ ;  /* 0x0000000000407805 */ /* 0x000fe4000001ff00 */
[----:B------:R-:W0:Y:S08]  /*3d00*/  MUFU.EX2 R89, R89 ;  /* 0x0000005900597308 */ /* 0x000e300000000800 */
[----:B------:R2:W4:Y:S08]  /*3d10*/  MUFU.EX2 R11, R9 ;  /* 0x00000009000b7308 */ /* 0x0005300000000800 */
[----:B------:R1:W5:Y:S01]  /*3d20*/  MUFU.EX2 R0, R8 ;  /* 0x0000000800007308 */ /* 0x0003620000000800 */
[----:B--2---:R-:W-:Y:S01]  /*3d30*/  FADD.FTZ R9, R137, R10 ;  /* 0x0000000a89097221 */ /* 0x004fe20000010000 */
[----:B---3--:R-:W-:-:S03]  /*3d40*/  F2FP.BF16.F32.PACK_AB R137, R50, R137 ;  /* 0x000000893289723e */ /* 0x008fc600000010ff */
[----:B------:R-:W-:Y:S01]  /*3d50*/  FADD.FTZ R10, R50, R9 ;  /* 0x00000009320a7221 */ /* 0x000fe20000010000 */
[----:B------:R-:W-:Y:S01]  /*3d60*/  CS2R R50, SRZ ;  /* 0x0000000000327805 */ /* 0x000fe2000001ff00 */
[----:B-1----:R-:W-:Y:S02]  /*3d70*/  FADD.FTZ R8, R68, R13 ;  /* 0x0000000d44087221 */ /* 0x002fe40000010000 */
[----:B0-----:R-:W-:Y:S01]  /*3d80*/  FADD.FTZ R13, R89, R10 ;  /* 0x0000000a590d7221 */ /* 0x001fe20000010000 */
[C---:B----4-:R-:W-:Y:S01]  /*3d90*/  F2FP.BF16.F32.PACK_AB R138, R11.reuse, R68 ;  /* 0x000000440b8a723e */ /* 0x050fe200000010ff */
[----:B------:R-:W-:Y:S02]  /*3da0*/  IMAD.MOV.U32 R10, RZ, RZ, 0x3f800000 ;  /* 0x3f800000ff0a7424 */ /* 0x000fe400078e00ff */
[----:B------:R-:W-:Y:S01]  /*3db0*/  FADD.FTZ R9, R11, R8 ;  /* 0x000000080b097221 */ /* 0x000fe20000010000 */
[----:B------:R-:W-:Y:S01]  /*3dc0*/  CS2R R68, SRZ ;  /* 0x0000000000447805 */ /* 0x000fe2000001ff00 */
[C---:B-----5:R-:W-:Y:S01]  /*3dd0*/  FADD.FTZ R8, R0.reuse, R13 ;  /* 0x0000000d00087221 */ /* 0x060fe20000010000 */
[----:B------:R-:W-:Y:S01]  /*3de0*/  F2FP.BF16.F32.PACK_AB R139, R0, R89 ;  /* 0x00000059008b723e */ /* 0x000fe200000010ff */
[----:B------:R-:W-:Y:S01]  /*3df0*/  IMAD.MOV.U32 R0, RZ, RZ, 0x3f800000 ;  /* 0x3f800000ff007424 */ /* 0x000fe200078e00ff */
[----:B------:R-:W-:Y:S06]  /*3e00*/  @!P1 BRA `(.L_x_2385) ;  /* 0x0000002400209947 */ /* 0x000fec0003800000 */
[----:B------:R-:W-:Y:S01]  /*3e10*/  IMAD.MOV.U32 R11, RZ, RZ, R5 ;  /* 0x000000ffff0b7224 */ /* 0x000fe200078e0005 */
[----:B------:R-:W-:Y:S01]  /*3e20*/  UMOV UR5, UR38 ;  /* 0x0000002600057c82 */ /* 0x000fe20008000000 */
[----:B------:R-:W-:Y:S01]  /*3e30*/  IMAD.MOV.U32 R12, RZ, RZ, R4 ;  /* 0x000000ffff0c7224 */ /* 0x000fe200078e0004 */
[----:B------:R-:W-:Y:S01]  /*3e40*/  UMOV UR6, UR39 ;  /* 0x0000002700067c82 */ /* 0x000fe20008000000 */
[----:B------:R-:W-:Y:S01]  /*3e50*/  IMAD.MOV.U32 R0, RZ, RZ, 0x3f800000 ;  /* 0x3f800000ff007424 */ /* 0x000fe200078e00ff */
[----:B------:R-:W-:Y:S01]  /*3e60*/  ULDC UR34, c[0x0][0x988] ;  /* 0x0002620000227ab9 */ /* 0x000fe20000000800 */
[----:B------:R-:W-:-:S07]  /*3e70*/  IMAD.MOV.U32 R87, RZ, RZ, RZ ;  /* 0x000000ffff577224 */ /* 0x000fce00078e00ff */
.L_x_2396:
[----:B------:R-:W-:-:S04]  /*3e80*/  UISETP.NE.AND UP0, UPT, UR6, 0x1, UPT ;  /* 0x000000010600788c */ /* 0x000fc8000bf05270 */
[----:B------:R-:W-:-:S04]  /*3e90*/  USEL UR38, URZ, 0x1, UP0 ;  /* 0x000000013f267887 */ /* 0x000fc80008000000 */
[----:B------:R-:W-:Y:S01]  /*3ea0*/  ULOP3.LUT UR38, UR5, UR38, URZ, 0x3c, !UPT ;  /* 0x0000002605267292 */ /* 0x000fe2000f8e3c3f */
[----:B------:R-:W-:Y:S11]  /*3eb0*/  @!P0 BRA `(.L_x_2386) ;  /* 0x0000000000048947 */ /* 0x000ff60003800000 */
[----:B------:R-:W-:Y:S01]  /*3ec0*/  BPT.TRAP 0x1 ;  /* 0x000000040000795c */ /* 0x000fe20000300000 */
.L_x_2386:
        /* <DEDUP_REMOVED lines=9> */
.L_x_2387:
[----:B-1----:R-:W-:Y:S05]  /*3f60*/  @P1 BRA `(.L_x_2388) ;  /* 0x0000000000081947 */ /* 0x002fea0003800000 */
[----:B------:R-:W1:Y:S02]  /*3f70*/  SYNCS.PHASECHK.TRANS64.TRYWAIT P1, [UR7+0x2a830], R4 ;  /* 0x02a83004ff0075a7 */ /* 0x000e640008020147 */
[----:B-1----:R-:W-:Y:S05]  /*3f80*/  @!P1 BRA `(.L_x_2389) ;  /* 0x000000e0005c9947 */ /* 0x002fea0003800000 */
.L_x_2388:
        /* <DEDUP_REMOVED lines=143> */
.L_x_2390:
[----:B------:R-:W-:Y:S01]  /*4880*/  ULEA UR10, UR6, UR40, 0x3 ;  /* 0x00000028060a7291 */ /* 0x000fe2000f8e183f */
[----:B------:R-:W-:-:S05]  /*4890*/  IMAD.U32 R0, RZ, RZ, UR5 ;  /* 0x00000005ff007e24 */ /* 0x000fca000f8e00ff */
[----:B------:R-:W-:-:S04]  /*48a0*/  SHF.L.U32 R0, R0, 0x1f, RZ ;  /* 0x0000001f00007819 */ /* 0x000fc800000006ff */
[----:B------:R2:W3:Y:S01]  /*48b0*/  SYNCS.PHASECHK.TRANS64.TRYWAIT P1, [UR10+0x2a850], R0 ;  /* 0x02a85000ff0075a7 */ /* 0x0004e2000802014a */
[----:B------:R-:W-:Y:S05]  /*48c0*/  @!P0 BRA `(.L_x_2391) ;  /* 0x0000000000048947 */ /* 0x000fea0003800000 */
[----:B------:R-:W-:Y:S01]  /*48d0*/  BPT.TRAP 0x1 ;  /* 0x000000040000795c */ /* 0x000fe20000300000 */
.L_x_2391:
[----:B---3--:R-:W-:Y:S05]  /*48e0*/  @P1 BRA `(.L_x_2392) ;  /* 0x0000000000081947 */ /* 0x008fea0003800000 */
[----:B------:R-:W3:Y:S02]  /*48f0*/  SYNCS.PHASECHK.TRANS64.TRYWAIT P1, [UR10+0x2a850], R0 ;  /* 0x02a85000ff0075a7 */ /* 0x000ee4000802014a */
[----:B---3--:R-:W-:Y:S05]  /*4900*/  @!P1 BRA `(.L_x_2393) ;  /* 0x000000d800149947 */ /* 0x008fea0003800000 */
.L_x_2392:
        /* <DEDUP_REMOVED lines=37> */
.L_x_2394:
[----:B------:R-:W-:Y:S01]  /*4b60*/  R2UR UR5, R170 ;  /* 0x00000000aa0572ca */ /* 0x000fe200000e0000 */
[----:B-12---:R-:W-:Y:S01]  /*4b70*/  VIADD R0, R18, UR43 ;  /* 0x0000002b12007c36 */ /* 0x006fe20008000000 */
[----:B------:R-:W-:Y:S01]  /*4b80*/  UMOV UR14, UR34 ;  /* 0x00000022000e7c82 */ /* 0x000fe20008000000 */
[----:B------:R-:W-:Y:S01]  /*4b90*/  IMAD.U32 R13, RZ, RZ, UR42 ;  /* 0x0000002aff0d7e24 */ /* 0x000fe2000f8e00ff */
[----:B------:R-:W1:Y:S01]  /*4ba0*/  S2UR UR6, SR_CgaCtaId ;  /* 0x00000000000679c3 */ /* 0x000e620000008800 */
[----:B------:R-:W-:-:S08]  /*4bb0*/  UIADD3 UR7, UR7, 0x2a840, URZ ;  /* 0x0002a84007077890 */ /* 0x000fd0000fffe03f */
[----:B------:R-:W-:-:S06]  /*4bc0*/  UISETP.NE.AND UP0, UPT, UR5, URZ, UPT ;  /* 0x0000003f0500728c */ /* 0x000fcc000bf05270 */
[----:B------:R-:W-:Y:S02]  /*4bd0*/  PLOP3.LUT P1, PT, PT, PT, UP0, 0x80, 0x0 ;  /* 0x000000000000781c */ /* 0x000fe40003f2f008 */
[----:B------:R-:W-:-:S03]  /*4be0*/  PLOP3.LUT P2, PT, PT, PT, UP0, 0x80, 0x0 ;  /* 0x000000000000781c */ /* 0x000fc60003f4f008 */
[----:B------:R-:W-:Y:S01]  /*4bf0*/  @UP0 ULDC UR5, c[0x0][0x44c] ;  /* 0x0001130000050ab9 */ /* 0x000fe20000000800 */
[----:B-1----:R-:W-:-:S07]  /*4c00*/  UPRMT UR7, UR6, 0x654, UR7 ;  /* 0x0000065406077896 */ /* 0x002fce0008000007 */
[----:B0-----:R-:W-:Y:S01]  /*4c10*/  @P1 IMAD.HI.U32 R4, R0, UR5, RZ ;  /* 0x0000000500041c27 */ /* 0x001fe2000f8e00ff */
[----:B------:R-:W-:-:S04]  /*4c20*/  @UP0 ULDC UR5, c[0x0][0x450] ;  /* 0x0001140000050ab9 */ /* 0x000fc80000000800 */
[----:B------:R-:W-:Y:S01]  /*4c30*/  @P2 SHF.R.U32.HI R0, RZ, UR5, R4 ;  /* 0x00000005ff002c19 */ /* 0x000fe20008011604 */
[----:B------:R-:W-:Y:S01]  /*4c40*/  UIMAD UR5, UR4, -0x60, URZ ;  /* 0xffffffa0040578a4 */ /* 0x000fe2000f8e023f */
[----:B------:R-:W-:Y:S03]  /*4c50*/  SYNCS.ARRIVE.TRANS64.RED.A1T0 RZ, [UR7], RZ ;  /* 0x000000ffffff79a7 */ /* 0x000fe60008100407 */
[----:B------:R-:W0:Y:S02]  /*4c60*/  SHFL.IDX PT, R5, R0, RZ, 0x1c1f ;  /* 0x001c1fff00057589 */ /* 0x000e2400000e0000 */
[----:B------:R-:W-:-:S05]  /*4c70*/  IMAD.U32 R4, RZ, RZ, UR5 ;  /* 0x00000005ff047e24 */ /* 0x000fca000f8e00ff */
[----:B------:R-:W-:-:S04]  /*4c80*/  IADD3 R4, -R17, 0x1, R4 ;  /* 0x0000000111047810 */ /* 0x000fc80007ffe104 */
[----:B------:R-:W-:-:S05]  /*4c90*/  IADD3 R4, -R13, UR60, R4 ;  /* 0x0000003c0d047c10 */ /* 0x000fca000fffe104 */
[----:B0-----:R-:W-:-:S05]  /*4ca0*/  IMAD.IADD R10, R4, 0x1, R5 ;  /* 0x00000001040a7824 */ /* 0x001fca00078e0205 */
[C---:B------:R-:W-:Y:S02]  /*4cb0*/  ISETP.GT.AND P1, PT, R10.reuse, RZ, PT ;  /* 0x000000ff0a00720c */ /* 0x040fe40003f24270 */
[----:B------:R-:W-:Y:S02]  /*4cc0*/  ISETP.GT.AND P2, PT, R10, 0x1, PT ;  /* 0x000000010a00780c */ /* 0x000fe40003f44270 */
[----:B------:R-:W-:Y:S02]  /*4cd0*/  FSEL R13, R88, -INF , P1 ;  /* 0xff800000580d7808 */ /* 0x000fe40000800000 */
[----:B------:R-:W-:Y:S02]  /*4ce0*/  ISETP.GT.AND P1, PT, R10, 0x8, PT ;  /* 0x000000080a00780c */ /* 0x000fe40003f24270 */
[----:B------:R-:W-:Y:S02]  /*4cf0*/  FSEL R89, R89, -INF , P2 ;  /* 0xff80000059597808 */ /* 0x000fe40001000000 */
[----:B------:R-:W-:-:S02]  /*4d00*/  FMNMX.FTZ R14, R13, R12, !PT ;  /* 0x0000000c0d0e7209 */ /* 0x000fc40007810000 */
        /* <DEDUP_REMOVED lines=65> */
[----:B------:R-:W0:Y:S02]  /*5120*/  SHFL.IDX PT, R15, R0, 0x1, 0x1c1f ;  /* 0x003c1f00000f7f89 */ /* 0x000e2400000e0000 */
[----:B------:R-:W-:-:S05]  /*5130*/  FMNMX.FTZ R14, R133, R10, !PT ;  /* 0x0000000a850e7209 */ /* 0x000fca0007810000 */
[----:B------:R-:W1:Y:S01]  /*5140*/  SHFL.BFLY PT, R21, R14, 0x2, 0x1f ;  /* 0x0c401f000e157f89 */ /* 0x000e6200000e0000 */
[----:B0-----:R-:W-:-:S05]  /*5150*/  IMAD.IADD R10, R4, 0x1, R15 ;  /* 0x00000001040a7824 */ /* 0x001fca00078e020f */
[----:B------:R-:W-:Y:S02]  /*5160*/  ISETP.GT.AND P1, PT, R10, RZ, PT ;  /* 0x000000ff0a00720c */ /* 0x000fe40003f24270 */
[----:B-1----:R-:W-:Y:S02]  /*5170*/  FMNMX.FTZ R21, R14, R21, !PT ;  /* 0x000000150e157209 */ /* 0x002fe40007810000 */
[----:B------:R-:W-:Y:S02]  /*5180*/  ISETP.GT.AND P2, PT, R10, 0x1, PT ;  /* 0x000000010a00780c */ /* 0x000fe40003f44270 */
[----:B------:R-:W-:Y:S01]  /*5190*/  FSEL R90, R90, -INF , P1 ;  /* 0xff8000005a5a7808 */ /* 0x000fe20000800000 */
[----:B------:R-:W0:Y:S01]  /*51a0*/  SHFL.BFLY PT, R20, R21, 0x1, 0x1f ;  /* 0x0c201f0015147f89 */ /* 0x000e2200000e0000 */
[----:B------:R-:W-:Y:S02]  /*51b0*/  ISETP.GT.AND P3, PT, R10, 0x8, PT ;  /* 0x000000080a00780c */ /* 0x000fe40003f64270 */
[----:B------:R-:W-:-:S02]  /*51c0*/  FSEL R91, R91, -INF , P2 ;  /* 0xff8000005b5b7808 */ /* 0x000fc40001000000 */
[----:B------:R-:W-:Y:S02]  /*51d0*/  FMNMX.FTZ R0, R90, R11, !PT ;  /* 0x0000000b5a007209 */ /* 0x000fe40007810000 */
[----:B------:R-:W-:Y:S02]  /*51e0*/  ISETP.GT.AND P4, PT, R10, 0x9, PT ;  /* 0x000000090a00780c */ /* 0x000fe40003f84270 */
[----:B------:R-:W-:Y:S02]  /*51f0*/  FSEL R94, R94, -INF , P3 ;  /* 0xff8000005e5e7808 */ /* 0x000fe40001800000 */
[----:B------:R-:W-:Y:S02]  /*5200*/  FMNMX.FTZ R15, R91, R0, !PT ;  /* 0x000000005b0f7209 */ /* 0x000fe40007810000 */
[----:B------:R-:W-:Y:S02]  /*5210*/  ISETP.GT.AND P2, PT, R10, 0x10, PT ;  /* 0x000000100a00780c */ /* 0x000fe40003f44270 */
[----:B------:R-:W-:-:S02]  /*5220*/  FSEL R95, R95, -INF , P4 ;  /* 0xff8000005f5f7808 */ /* 0x000fc40002000000 */
[----:B------:R-:W-:Y:S02]  /*5230*/  ISETP.GT.AND P3, PT, R10, 0x11, PT ;  /* 0x000000110a00780c */ /* 0x000fe40003f64270 */
[----:B------:R-:W-:Y:S02]  /*5240*/  FSEL R98, R98, -INF , P2 ;  /* 0xff80000062627808 */ /* 0x000fe40001000000 */
[C---:B------:R-:W-:Y:S02]  /*5250*/  ISETP.GT.AND P2, PT, R10.reuse, 0x18, PT ;  /* 0x000000180a00780c */ /* 0x040fe40003f44270 */
[----:B------:R-:W-:Y:S02]  /*5260*/  FSEL R99, R99, -INF , P3 ;  /* 0xff80000063637808 */ /* 0x000fe40001800000 */
[----:B0-----:R-:W-:Y:S02]  /*5270*/  FMNMX.FTZ R4, R21, R20, !PT ;  /* 0x0000001415047209 */ /* 0x001fe40007810000 */
[----:B------:R-:W-:-:S02]  /*5280*/  ISETP.GT.AND P3, PT, R10, 0x19, PT ;  /* 0x000000190a00780c */ /* 0x000fc40003f64270 */
[C---:B------:R-:W-:Y:S01]  /*5290*/  FSETP.NEU.FTZ.AND P1, PT, R4.reuse, -INF , PT ;  /* 0xff8000000400780b */ /* 0x040fe20003f3d000 */
[----:B------:R-:W-:Y:S01]  /*52a0*/  FMUL.FTZ R14, R4, UR14 ;  /* 0x0000000e040e7c20 */ /* 0x000fe20008410000 */
[----:B------:R-:W-:Y:S02]  /*52b0*/  FSEL R102, R102, -INF , P2 ;  /* 0xff80000066667808 */ /* 0x000fe40001000000 */
[----:B------:R-:W-:Y:S02]  /*52c0*/  ISETP.GT.AND P2, PT, R10, 0x20, PT ;  /* 0x000000200a00780c */ /* 0x000fe40003f44270 */
[----:B------:R-:W-:Y:S02]  /*52d0*/  FSEL R0, R14, RZ, P1 ;  /* 0x000000ff0e007208 */ /* 0x000fe40000800000 */
[----:B------:R-:W-:Y:S02]  /*52e0*/  FMNMX.FTZ R14, R94, R15, !PT ;  /* 0x0000000f5e0e7209 */ /* 0x000fe40007810000 */
[----:B------:R-:W-:Y:S01]  /*52f0*/  FSEL R103, R103, -INF , P3 ;  /* 0xff80000067677808 */ /* 0x000fe20001800000 */
[--C-:B------:R-:W-:Y:S01]  /*5300*/  FFMA.FTZ R158, R5, UR14, -R0.reuse ;  /* 0x0000000e059e7c23 */ /* 0x100fe20008010800 */
[----:B------:R-:W-:Y:S01]  /*5310*/  FMNMX.FTZ R15, R95, R14, !PT ;  /* 0x0000000e5f0f7209 */ /* 0x000fe20007810000 */
[--C-:B------:R-:W-:Y:S01]  /*5320*/  FFMA.FTZ R156, R89, UR14, -R0.reuse ;  /* 0x0000000e599c7c23 */ /* 0x100fe20008010800 */
[----:B------:R-:W-:Y:S01]  /*5330*/  ISETP.GT.AND P3, PT, R10, 0x21, PT ;  /* 0x000000210a00780c */ /* 0x000fe20003f64270 */
[--C-:B------:R-:W-:Y:S01]  /*5340*/  FFMA.FTZ R21, R97, UR14, -R0.reuse ;  /* 0x0000000e61157c23 */ /* 0x100fe20008010800 */
[----:B------:R-:W-:Y:S01]  /*5350*/  FMNMX.FTZ R14, R98, R15, !PT ;  /* 0x0000000f620e7209 */ /* 0x000fe20007810000 */
[--C-:B------:R-:W-:Y:S01]  /*5360*/  FFMA.FTZ R89, R101, UR14, -R0.reuse ;  /* 0x0000000e65597c23 */ /* 0x100fe20008010800 */
        /* <DEDUP_REMOVED lines=73> */
[----:B------:R-:W-:Y:S02]  /*5800*/  FSEL R135, R135, -INF , P3 ;  /* 0xff80000087877808 */ /* 0x000fe40001800000 */
        /* <DEDUP_REMOVED lines=15> */
[C---:B------:R-:W-:Y:S02]  /*5900*/  FMUL.FTZ R14, R5.reuse, UR14 ;  /* 0x0000000e050e7c20 */ /* 0x040fe40008410000 */
[----:B------:R-:W-:Y:S01]  /*5910*/  MUFU.EX2 R105, R105 ;  /* 0x0000006900697308 */ /* 0x000fe20000000800 */
[----:B------:R-:W-:Y:S02]  /*5920*/  FSEL R0, R5, RZ, P2 ;  /* 0x000000ff05007208 */ /* 0x000fe40001000000 */
[----:B------:R-:W-:-:S03]  /*5930*/  FSEL R14, R14, RZ, P2 ;  /* 0x000000ff0e0e7208 */ /* 0x000fc60001000000 */
[----:B------:R-:W-:Y:S02]  /*5940*/  FADD.FTZ R0, -R0, R11 ;  /* 0x0000000b00007221 */ /* 0x000fe40000010100 */
[----:B------:R-:W-:Y:S01]  /*5950*/  MUFU.EX2 R140, R140 ;  /* 0x0000008c008c7308 */ /* 0x000fe20000000800 */
[--C-:B------:R-:W-:Y:S01]  /*5960*/  FFMA.FTZ R20, R91, UR14, -R14.reuse ;  /* 0x0000000e5b147c23 */ /* 0x100fe2000801080e */
[----:B------:R-:W-:Y:S01]  /*5970*/  FSEL R91, R4, RZ, P1 ;  /* 0x000000ff045b7208 */ /* 0x000fe20000800000 */
[--C-:B------:R-:W-:Y:S01]  /*5980*/  FFMA.FTZ R157, R90, UR14, -R14.reuse ;  /* 0x0000000e5a9d7c23 */ /* 0x100fe2000801080e */
[----:B------:R-:W-:Y:S01]  /*5990*/  FMUL.FTZ R0, R0, UR14 ;  /* 0x0000000e00007c20 */ /* 0x000fe20008410000 */
[--C-:B------:R-:W-:Y:S01]  /*59a0*/  FFMA.FTZ R159, R94, UR14, -R14.reuse ;  /* 0x0000000e5e9f7c23 */ /* 0x100fe2000801080e */
[----:B------:R-:W-:Y:S01]  /*59b0*/  FFMA.FTZ R88, R95, UR14, -R14 ;  /* 0x0000000e5f587c23 */ /* 0x000fe2000801080e */
[----:B------:R-:W-:Y:S01]  /*59c0*/  FADD.FTZ R91, -R91, R12 ;  /* 0x0000000c5b5b7221 */ /* 0x000fe20000010100 */
[----:B------:R-:W-:Y:S01]  /*59d0*/  MUFU.EX2 R20, R20 ;  /* 0x0000001400147308 */ /* 0x000fe20000000800 */
[--C-:B------:R-:W-:Y:S01]  /*59e0*/  FFMA.FTZ R153, R98, UR14, -R14.reuse ;  /* 0x0000000e62997c23 */ /* 0x100fe2000801080e */
[--C-:B------:R-:W-:Y:S01]  /*59f0*/  FFMA.FTZ R90, R99, UR14, -R14.reuse ;  /* 0x0000000e635a7c23 */ /* 0x100fe2000801080e */
[----:B------:R-:W-:Y:S01]  /*5a00*/  FMUL.FTZ R91, R91, UR14 ;  /* 0x0000000e5b5b7c20 */ /* 0x000fe20008410000 */
        /* <DEDUP_REMOVED lines=17> */
[----:B------:R-:W-:-:S03]  /*5b20*/  FFMA.FTZ R134, R134, UR14, -R14 ;  /* 0x0000000e86867c23 */ /* 0x000fc6000801080e */
[----:B------:R-:W1:Y:S01]  /*5b30*/  MUFU.EX2 R0, R0 ;  /* 0x0000000000007308 */ /* 0x000e620000000800 */
[----:B0-----:R-:W-:-:S04]  /*5b40*/  FFMA.FTZ R9, R10, R9, R13 ;  /* 0x000000090a097223 */ /* 0x001fc8000001000d */
[----:B------:R-:W-:-:S03]  /*5b50*/  FADD.FTZ R9, R156, R9 ;  /* 0x000000099c097221 */ /* 0x000fc60000010000 */
[----:B------:R-:W0:Y:S01]  /*5b60*/  MUFU.EX2 R159, R159 ;  /* 0x0000009f009f7308 */ /* 0x000e220000000800 */
[----:B------:R-:W-:-:S07]  /*5b70*/  FADD.FTZ R100, R158, R9 ;  /* 0x000000099e647221 */ /* 0x000fce0000010000 */
[----:B------:R-:W2:Y:S01]  /*5b80*/  MUFU.EX2 R88, R88 ;  /* 0x0000005800587308 */ /* 0x000ea20000000800 */
[----:B-1----:R-:W-:-:S04]  /*5b90*/  FFMA.FTZ R11, R0, R8, R157 ;  /* 0x00000008000b7223 */ /* 0x002fc8000001009d */
[----:B------:R-:W-:Y:S01]  /*5ba0*/  FADD.FTZ R8, R20, R11 ;  /* 0x0000000b14087221 */ /* 0x000fe20000010000 */
[----:B------:R-:W-:Y:S02]  /*5bb0*/  FADD.FTZ R11, R15, R100 ;  /* 0x000000640f0b7221 */ /* 0x000fe40000010000 */
[----:B------:R-:W1:Y:S01]  /*5bc0*/  MUFU.EX2 R153, R153 ;  /* 0x0000009900997308 */ /* 0x000e620000000800 */
[----:B0-----:R-:W-:Y:S01]  /*5bd0*/  FADD.FTZ R9, R159, R8 ;  /* 0x000000089f097221 */ /* 0x001fe20000010000 */
[----:B------:R-:W-:-:S04]  /*5be0*/  FADD.FTZ R100, R152, R11 ;  /* 0x0000000b98647221 */ /* 0x000fc80000010000 */
[----:B------:R-:W-:Y:S01]  /*5bf0*/  FADD.FTZ R11, R21, R100 ;  /* 0x00000064150b7221 */ /* 0x000fe20000010000 */
[--C-:B------:R-:W-:Y:S01]  /*5c00*/  FFMA.FTZ R100, R123, UR14, -R14.reuse ;  /* 0x0000000e7b647c23 */ /* 0x100fe2000801080e */
[----:B------:R-:W0:Y:S01]  /*5c10*/  MUFU.EX2 R90, R90 ;  /* 0x0000005a005a7308 */ /* 0x000e220000000800 */
[----:B--2---:R-:W-:Y:S01]  /*5c20*/  FADD.FTZ R8, R88, R9 ;  /* 0x0000000958087221 */ /* 0x004fe20000010000 */
[----:B------:R-:W-:Y:S01]  /*5c30*/  FADD.FTZ R102, R154, R11 ;  /* 0x0000000b9a667221 */ /* 0x000fe20000010000 */
[----:B------:R-:W-:-:S03]  /*5c40*/  FFMA.FTZ R14, R135, UR14, -R14 ;  /* 0x0000000e870e7c23 */ /* 0x000fc6000801080e */
        /* <DEDUP_REMOVED lines=64> */
.L_x_2395:
[----:B------:R-:W0:Y:S01]  /*6050*/  S2UR UR5, SR_CgaCtaId ;  /* 0x00000000000579c3 */ /* 0x000e220000008800 */
[----:B------:R-:W-:Y:S01]  /*6060*/  UISETP.GT.AND UP0, UPT, UR4, UR11, UPT ;  /* 0x0000000b0400728c */ /* 0x000fe2000bf04270 */
[----:B------:R-:W-:Y:S01]  /*6070*/  F2FP.BF16.F32.PACK_AB R151, R12, R151 ;  /* 0x000000970c97723e */ /* 0x000fe200000010ff */
[----:B------:R-:W-:Y:S01]  /*6080*/  UIADD3 UR10, UR10, 0x2a860, URZ ;  /* 0x0002a8600a0a7890 */ /* 0x000fe2000fffe03f */
[----:B------:R-:W-:Y:S01]  /*6090*/  F2FP.BF16.F32.PACK_AB R156, R156, R13 ;  /* 0x0000000d9c9c723e */ /* 0x000fe200000010ff */
[----:B------:R-:W-:Y:S01]  /*60a0*/  UIADD3 UR4, UR4, -0x1, URZ ;  /* 0xffffffff04047890 */ /* 0x000fe2000fffe03f */
[----:B------:R-:W-:Y:S01]  /*60b0*/  F2FP.BF16.F32.PACK_AB R157, R20, R157 ;  /* 0x0000009d149d723e */ /* 0x000fe200000010ff */
[----:B------:R-:W-:Y:S01]  /*60c0*/  UMOV UR6, UR39 ;  /* 0x0000002700067c82 */ /* 0x000fe20008000000 */
[----:B------:R-:W-:Y:S01]  /*60d0*/  PLOP3.LUT P1, PT, PT, PT, UP0, 0x80, 0x0 ;  /* 0x000000000000781c */ /* 0x000fe20003f2f008 */
        /* <DEDUP_REMOVED lines=27> */
.L_x_2385:
[----:B------:R-:W-:-:S06]  /*6290*/  UISETP.GE.AND UP0, UPT, UR4, UR61, UPT ;  /* 0x0000003d0400728c */ /* 0x000fcc000bf06270 */
[----:B------:R-:W-:-:S13]  /*62a0*/  PLOP3.LUT P1, PT, PT, PT, UP0, 0x80, 0x0 ;  /* 0x000000000000781c */ /* 0x000fda0003f2f008 */
[----:B------:R-:W-:Y:S05]  /*62b0*/  @!P1 BRA `(.L_x_2397) ;  /* 0x0000001c003c9947 */ /* 0x000fea0003800000 */
[----:B------:R-:W-:Y:S01]  /*62c0*/  IMAD.MOV.U32 R12, RZ, RZ, R5 ;  /* 0x000000ffff0c7224 */ /* 0x000fe200078e0005 */
[----:B------:R-:W-:Y:S01]  /*62d0*/  UMOV UR5, UR38 ;  /* 0x0000002600057c82 */ /* 0x000fe20008000000 */
[----:B------:R-:W-:Y:S01]  /*62e0*/  IMAD.MOV.U32 R11, RZ, RZ, R4 ;  /* 0x000000ffff0b7224 */ /* 0x000fe200078e0004 */
[----:B------:R-:W-:Y:S01]  /*62f0*/  UMOV UR6, UR39 ;  /* 0x0000002700067c82 */ /* 0x000fe20008000000 */
[----:B------:R-:W-:-:S05]  /*6300*/  ULDC UR11, c[0x0][0x988] ;  /* 0x00026200000b7ab9 */ /* 0x000fca0000000800 */
.L_x_2408:
[----:B------:R-:W-:-:S04]  /*6310*/  UIADD3 UR10, UR6, 0x1, URZ ;  /* 0x00000001060a7890 */ /* 0x000fc8000fffe03f */
[----:B------:R-:W-:-:S04]  /*6320*/  UISETP.NE.AND UP0, UPT, UR10, 0x2, UPT ;  /* 0x000000020a00788c */ /* 0x000fc8000bf05270 */
[----:B------:R-:W-:Y:S02]  /*6330*/  USEL UR10, UR10, URZ, UP0 ;  /* 0x0000003f0a0a7287 */ /* 0x000fe40008000000 */
[----:B------:R-:W-:-:S04]  /*6340*/  USEL UR38, URZ, 0x1, UP0 ;  /* 0x000000013f267887 */ /* 0x000fc80008000000 */
[----:B------:R-:W-:Y:S01]  /*6350*/  ULOP3.LUT UR38, UR5, UR38, URZ, 0x3c, !UPT ;  /* 0x0000002605267292 */ /* 0x000fe2000f8e3c3f */
[----:B------:R-:W-:Y:S01]  /*6360*/  UMOV UR39, UR10 ;  /* 0x0000000a00277c82 */ /* 0x000fe20008000000 */
[----:B------:R-:W-:Y:S10]  /*6370*/  @!P0 BRA `(.L_x_2398) ;  /* 0x0000000000048947 */ /* 0x000ff40003800000 */
[----:B------:R-:W-:Y:S01]  /*6380*/  BPT.TRAP 0x1 ;  /* 0x000000040000795c */ /* 0x000fe20000300000 */
.L_x_2398:
[----:B------:R-:W-:Y:S01]  /*6390*/  ULEA UR7, UR39, UR40, 0x3 ;  /* 0x0000002827077291 */ /* 0x000fe2000f8e183f */
[----:B------:R-:W-:-:S05]  /*63a0*/  IMAD.U32 R4, RZ, RZ, UR38 ;  /* 0x00000026ff047e24 */ /* 0x000fca000f8e00ff */
[----:B------:R-:W-:-:S04]  /*63b0*/  SHF.L.U32 R4, R4, 0x1f, RZ ;  /* 0x0000001f04047819 */ /* 0x000fc800000006ff */
[----:B------:R0:W1:Y:S01]  /*63c0*/  SYNCS.PHASECHK.TRANS64.TRYWAIT P1, [UR7+0x2a830], R4 ;  /* 0x02a83004ff0075a7 */ /* 0x0000620008020147 */
[----:B------:R-:W-:Y:S05]  /*63d0*/  @!P0 BRA `(.L_x_2399) ;  /* 0x0000000000048947 */ /* 0x000fea0003800000 */
[----:B------:R-:W-:Y:S01]  /*63e0*/  BPT.TRAP 0x1 ;  /* 0x000000040000795c */ /* 0x000fe20000300000 */
.L_x_2399:
[----:B-1----:R-:W-:Y:S05]  /*63f0*/  @P1 BRA `(.L_x_2400) ;  /* 0x0000000000081947 */ /* 0x002fea0003800000 */
[----:B------:R-:W1:Y:S02]  /*6400*/  SYNCS.PHASECHK.TRANS64.TRYWAIT P1, [UR7+0x2a830], R4 ;  /* 0x02a83004ff0075a7 */ /* 0x000e640008020147 */
[----:B-1----:R-:W-:Y:S05]  /*6410*/  @!P1 BRA `(.L_x_2401) ;  /* 0x000000bc00689947 */ /* 0x002fea0003800000 */
.L_x_2400:
        /* <DEDUP_REMOVED lines=143> */
.L_x_2402:
[----:B------:R-:W-:Y:S01]  /*6d10*/  ULEA UR15, UR6, UR40, 0x3 ;  /* 0x00000028060f7291 */ /* 0x000fe2000f8e183f */
[----:B------:R-:W-:-:S05]  /*6d20*/  IMAD.U32 R0, RZ, RZ, UR5 ;  /* 0x00000005ff007e24 */ /* 0x000fca000f8e00ff */
[----:B------:R-:W-:-:S04]  /*6d30*/  SHF.L.U32 R0, R0, 0x1f, RZ ;  /* 0x0000001f00007819 */ /* 0x000fc800000006ff */
[----:B------:R2:W3:Y:S01]  /*6d40*/  SYNCS.PHASECHK.TRANS64.TRYWAIT P1, [UR15+0x2a850], R0 ;  /* 0x02a85000ff0075a7 */ /* 0x0004e2000802014f */
[----:B------:R-:W-:Y:S05]  /*6d50*/  @!P0 BRA `(.L_x_2403) ;  /* 0x0000000000048947 */ /* 0x000fea0003800000 */
[----:B------:R-:W-:Y:S01]  /*6d60*/  BPT.TRAP 0x1 ;  /* 0x000000040000795c */ /* 0x000fe20000300000 */
.L_x_2403:
[----:B---3--:R-:W-:Y:S05]  /*6d70*/  @P1 BRA `(.L_x_2404) ;  /* 0x0000000000081947 */ /* 0x008fea0003800000 */
[----:B------:R-:W3:Y:S02]  /*6d80*/  SYNCS.PHASECHK.TRANS64.TRYWAIT P1, [UR15+0x2a850], R0 ;  /* 0x02a85000ff0075a7 */ /* 0x000ee4000802014f */
[----:B---3--:R-:W-:Y:S05]  /*6d90*/  @!P1 BRA `(.L_x_2405) ;  /* 0x000000b400209947 */ /* 0x008fea0003800000 */
.L_x_2404:
        /* <DEDUP_REMOVED lines=37> */
.L_x_2406:
[----:B01----:R-:W-:Y:S01]  /*6ff0*/  FMNMX.FTZ R4, R90, R12, !PT ;  /* 0x0000000c5a047209 */ /* 0x003fe20007810000 */
[----:B------:R-:W-:Y:S01]  /*7000*/  UMOV UR14, UR11 ;  /* 0x0000000b000e7c82 */ /* 0x000fe20008000000 */
[----:B--2---:R-:W-:Y:S01]  /*7010*/  FMNMX.FTZ R0, R88, R11, !PT ;  /* 0x0000000b58007209 */ /* 0x004fe20007810000 */
[----:B------:R-:W0:Y:S01]  /*7020*/  S2UR UR6, SR_CgaCtaId ;  /* 0x00000000000679c3 */ /* 0x000e220000008800 */
[----:B------:R-:W-:Y:S01]  /*7030*/  FMNMX.FTZ R13, R91, R4, !PT ;  /* 0x000000045b0d7209 */ /* 0x000fe20007810000 */
[----:B------:R-:W-:Y:S01]  /*7040*/  ULEA UR5, UR10, UR40, 0x3 ;  /* 0x000000280a057291 */ /* 0x000fe2000f8e183f */
[----:B------:R-:W-:Y:S02]  /*7050*/  FMNMX.FTZ R5, R89, R0, !PT ;  /* 0x0000000059057209 */ /* 0x000fe40007810000 */
[----:B------:R-:W-:Y:S01]  /*7060*/  FMNMX.FTZ R4, R94, R13, !PT ;  /* 0x0000000d5e047209 */ /* 0x000fe20007810000 */
[----:B------:R-:W-:Y:S01]  /*7070*/  UIADD3 UR5, UR5, 0x2a840, URZ ;  /* 0x0002a84005057890 */ /* 0x000fe2000fffe03f */
        /* <DEDUP_REMOVED lines=8> */
[----:B------:R-:W-:Y:S01]  /*7100*/  FMNMX.FTZ R0, R100, R5, !PT ;  /* 0x0000000564007209 */ /* 0x000fe20007810000 */
[----:B0-----:R-:W-:Y:S01]  /*7110*/  UPRMT UR5, UR6, 0x654, UR5 ;  /* 0x0000065406057896 */ /* 0x001fe20008000005 */
[----:B------:R-:W-:Y:S02]  /*7120*/  FMNMX.FTZ R13, R103, R4, !PT ;  /* 0x00000004670d7209 */ /* 0x000fe40007810000 */
[----:B------:R-:W-:Y:S02]  /*7130*/  FMNMX.FTZ R5, R101, R0, !PT ;  /* 0x0000000065057209 */ /* 0x000fe40007810000 */
[----:B------:R-:W-:Y:S02]  /*7140*/  FMNMX.FTZ R4, R106, R13, !PT ;  /* 0x0000000d6a047209 */ /* 0x000fe40007810000 */
[----:B------:R-:W-:-:S02]  /*7150*/  FMNMX.FTZ R0, R104, R5, !PT ;  /* 0x0000000568007209 */ /* 0x000fc40007810000 */
[----:B------:R-:W-:Y:S01]  /*7160*/  FMNMX.FTZ R13, R107, R4, !PT ;  /* 0x000000046b0d7209 */ /* 0x000fe20007810000 */
[----:B------:R-:W-:Y:S01]  /*7170*/  SYNCS.ARRIVE.TRANS64.RED.A1T0 RZ, [UR5], RZ ;  /* 0x000000ffffff79a7 */ /* 0x000fe20008100405 */
        /* <DEDUP_REMOVED lines=36> */
[----:B-1----:R-:W-:-:S03]  /*73c0*/  FMNMX.FTZ R4, R13, R4, !PT ;  /* 0x000000040d047209 */ /* 0x002fc60007810000 */
[----:B------:R-:W-:Y:S02]  /*73d0*/  FADD.FTZ R0, -R5, R12 ;  /* 0x0000000c05007221 */ /* 0x000fe40000010100 */
[C---:B------:R-:W-:Y:S01]  /*73e0*/  FMUL.FTZ R12, R4.reuse, UR14 ;  /* 0x0000000e040c7c20 */ /* 0x040fe20008410000 */
[----:B------:R-:W-:Y:S01]  /*73f0*/  FADD.FTZ R11, -R4, R11 ;  /* 0x0000000b040b7221 */ /* 0x000fe20000010100 */
[----:B------:R-:W-:Y:S02]  /*7400*/  FMUL.FTZ R0, R0, UR14 ;  /* 0x0000000e00007c20 */ /* 0x000fe40008410000 */
[--C-:B------:R-:W-:Y:S01]  /*7410*/  FFMA.FTZ R156, R89, UR14, -R12.reuse ;  /* 0x0000000e599c7c23 */ /* 0x100fe2000801080c */
[--C-:B------:R-:W-:Y:S01]  /*7420*/  FFMA.FTZ R13, R93, UR14, -R12.reuse ;  /* 0x0000000e5d0d7c23 */ /* 0x100fe2000801080c */
[--C-:B------:R-:W-:Y:S01]  /*7430*/  FFMA.FTZ R15, R97, UR14, -R12.reuse ;  /* 0x0000000e610f7c23 */ /* 0x100fe2000801080c */
[--C-:B------:R-:W-:Y:S01]  /*7440*/  FFMA.FTZ R21, R101, UR14, -R12.reuse ;  /* 0x0000000e65157c23 */ /* 0x100fe2000801080c */
[----:B------:R-:W-:Y:S01]  /*7450*/  FMUL.FTZ R14, R11, UR14 ;  /* 0x0000000e0b0e7c20 */ /* 0x000fe20008410000 */
[--C-:B------:R-:W-:Y:S01]  /*7460*/  FFMA.FTZ R89, R105, UR14, -R12.reuse ;  /* 0x0000000e69597c23 */ /* 0x100fe2000801080c */
        /* <DEDUP_REMOVED lines=18> */
[----:B------:R-:W-:Y:S01]  /*7590*/  FFMA.FTZ R117, R133, UR14, -R12 ;  /* 0x0000000e85757c23 */ /* 0x000fe2000801080c */
[----:B------:R-:W-:Y:S01]  /*75a0*/  FMUL.FTZ R12, R5, UR14 ;  /* 0x0000000e050c7c20 */ /* 0x000fe20008410000 */
[----:B------:R0:W-:Y:S03]  /*75b0*/  MUFU.EX2 R10, R14 ;  /* 0x0000000e000a7308 */ /* 0x0001e60000000800 */
[--C-:B------:R-:W-:Y:S01]  /*75c0*/  FFMA.FTZ R157, R90, UR14, -R12.reuse ;  /* 0x0000000e5a9d7c23 */ /* 0x100fe2000801080c */
[--C-:B------:R-:W-:Y:S01]  /*75d0*/  FFMA.FTZ R159, R94, UR14, -R12.reuse ;  /* 0x0000000e5e9f7c23 */ /* 0x100fe2000801080c */
[--C-:B------:R-:W-:Y:S01]  /*75e0*/  FFMA.FTZ R20, R95, UR14, -R12.reuse ;  /* 0x0000000e5f147c23 */ /* 0x100fe2000801080c */
[--C-:B------:R-:W-:Y:S01]  /*75f0*/  FFMA.FTZ R153, R98, UR14, -R12.reuse ;  /* 0x0000000e62997c23 */ /* 0x100fe2000801080c */
[--C-:B------:R-:W-:Y:S01]  /*7600*/  FFMA.FTZ R88, R99, UR14, -R12.reuse ;  /* 0x0000000e63587c23 */ /* 0x100fe2000801080c */
[----:B------:R-:W1:Y:S01]  /*7610*/  MUFU.EX2 R11, R11 ;  /* 0x0000000b000b7308 */ /* 0x000e620000000800 */
[--C-:B0-----:R-:W-:Y:S01]  /*7620*/  FFMA.FTZ R14, R91, UR14, -R12.reuse ;  /* 0x0000000e5b0e7c23 */ /* 0x101fe2000801080c */
        /* <DEDUP_REMOVED lines=15> */
[----:B-1----:R-:W-:Y:S01]  /*7720*/  FFMA.FTZ R9, R10, R9, R11 ;  /* 0x000000090a097223 */ /* 0x002fe2000001000b */
[--C-:B------:R-:W-:Y:S01]  /*7730*/  FFMA.FTZ R130, R130, UR14, -R12.reuse ;  /* 0x0000000e82827c23 */ /* 0x100fe2000801080c */
[--C-:B------:R-:W-:Y:S01]  /*7740*/  FFMA.FTZ R131, R131, UR14, -R12.reuse ;  /* 0x0000000e83837c23 */ /* 0x100fe2000801080c */
[----:B------:R-:W-:-:S04]  /*7750*/  FFMA.FTZ R134, R134, UR14, -R12 ;  /* 0x0000000e86867c23 */ /* 0x000fc8000801080c */
[----:B------:R-:W1:Y:S08]  /*7760*/  MUFU.EX2 R156, R156 ;  /* 0x0000009c009c7308 */ /* 0x000e700000000800 */
[----:B------:R-:W2:Y:S01]  /*7770*/  MUFU.EX2 R14, R14 ;  /* 0x0000000e000e7308 */ /* 0x000ea20000000800 */
[----:B0-----:R-:W-:-:S07]  /*7780*/  FFMA.FTZ R91, R0, R8, R157 ;  /* 0x00000008005b7223 */ /* 0x001fce000001009d */
        /* <DEDUP_REMOVED lines=18> */
[--C-:B------:R-:W-:Y:S01]  /*78b0*/  FFMA.FTZ R100, R123, UR14, -R12.reuse ;  /* 0x0000000e7b647c23 */ /* 0x100fe2000801080c */
[----:B------:R-:W-:-:S05]  /*78c0*/  FFMA.FTZ R12, R135, UR14, -R12 ;  /* 0x0000000e870c7c23 */ /* 0x000fca000801080c */
        /* <DEDUP_REMOVED lines=74> */
.L_x_2407:
        /* <DEDUP_REMOVED lines=36> */
.L_x_2397:
        /* <DEDUP_REMOVED lines=67> */
.L_x_2409:
[----:B------:R-:W-:Y:S01]  /*83e0*/  ULEA UR5, UR39, UR40, 0x3 ;  /* 0x0000002827057291 */ /* 0x000fe2000f8e183f */
[----:B------:R-:W-:-:S05]  /*83f0*/  IMAD.U32 R0, RZ, RZ, UR38 ;  /* 0x00000026ff007e24 */ /* 0x000fca000f8e00ff */
[----:B------:R-:W-:-:S04]  /*8400*/  SHF.L.U32 R0, R0, 0x1f, RZ ;  /* 0x0000001f00007819 */ /* 0x000fc800000006ff */
[----:B------:R0:W1:Y:S01]  /*8410*/  SYNCS.PHASECHK.TRANS64.TRYWAIT P1, [UR5+0x2a850], R0 ;  /* 0x02a85000ff0075a7 */ /* 0x0000620008020145 */
[----:B------:R-:W-:Y:S05]  /*8420*/  @!P0 BRA `(.L_x_2410) ;  /* 0x0000000000048947 */ /* 0x000fea0003800000 */
[----:B------:R-:W-:Y:S01]  /*8430*/  BPT.TRAP 0x1 ;  /* 0x000000040000795c */ /* 0x000fe20000300000 */
.L_x_2410:
[----:B-1----:R-:W-:Y:S05]  /*8440*/  @P1 BRA `(.L_x_2411) ;  /* 0x0000000000081947 */ /* 0x002fea0003800000 */
[----:B------:R-:W1:Y:S02]  /*8450*/  SYNCS.PHASECHK.TRANS64.TRYWAIT P1, [UR5+0x2a850], R0 ;  /* 0x02a85000ff0075a7 */ /* 0x000e640008020145 */
[----:B-1----:R-:W-:Y:S05]  /*8460*/  @!P1 BRA `(.L_x_2412) ;  /* 0x0000009c00849947 */ /* 0x002fea0003800000 */
.L_x_2411:
[----:B------:R-:W-:Y:S01]  /*8470*/  UIADD3 UR40, UR40, 0x400, URZ ;  /* 0x0000040028287890 */ /* 0x000fe2000fffe03f */
[----:B------:R-:W-:Y:S01]  /*8480*/  WARPGROUP.ARRIVE ;  /* 0x00000000000079c5 */ /* 0x000fe20000000000 */
[----:B------:R-:W-:Y:S01]  /*8490*/  UMOV UR7, 0x40000040 ;  /* 0x4000004000077882 */ /* 0x000fe20000000000 */
[----:B01----:R-:W0:Y:S01]  /*84a0*/  SHFL.BFLY PT, R0, R9, 0x2, 0x1f ;  /* 0x0c401f0009007f89 */ /* 0x003e2200000e0000 */
[----:B------:R-:W-:Y:S01]  /*84b0*/  USHF.R.U32.HI UR40, URZ, 0x4, UR40 ;  /* 0x000000043f287899 */ /* 0x000fe20008011628 */
[----:B------:R-:W-:Y:S02]  /*84c0*/  IMAD.MOV.U32 R6, RZ, RZ, RZ ;  /* 0x000000ffff067224 */ /* 0x000fe400078e00ff */
[----:B------:R-:W1:Y:S01]  /*84d0*/  SHFL.BFLY PT, R3, R8, 0x2, 0x1f ;  /* 0x0c401f0008037f89 */ /* 0x000e6200000e0000 */
[----:B------:R-:W-:Y:S01]  /*84e0*/  ULOP3.LUT UR40, UR40, 0x3fff, URZ, 0xc0, !UPT ;  /* 0x00003fff28287892 */ /* 0x000fe2000f8ec03f */
[----:B------:R-:W-:Y:S02]  /*84f0*/  IMAD.U32 R13, RZ, RZ, UR14 ;  /* 0x0000000eff0d7e24 */ /* 0x000fe4000f8e00ff */
[----:B------:R-:W-:Y:S01]  /*8500*/  IMAD.MOV.U32 R96, RZ, RZ, -0x800000 ;  /* 0xff800000ff607424 */ /* 0x000fe200078e00ff */
[----:B------:R-:W-:-:S04]  /*8510*/  ULOP3.LUT UR4, UR40, 0x3000000, URZ, 0xfc, !UPT ;  /* 0x0300000028047892 */ /* 0x000fc8000f8efc3f */
[----:B------:R-:W-:-:S07]  /*8520*/  UIMAD UR4, UR39, 0x600, UR4 ;  /* 0x00000600270478a4 */ /* 0x000fce000f8e0204 */
[----:B------:R-:W-:Y:S02]  /*8530*/  UMOV UR6, UR4 ;  /* 0x0000000400067c82 */ /* 0x000fe40008000000 */
[----:B------:R-:W-:Y:S01]  /*8540*/  HGMMA.64x128x16.F32.BF16 R24, R156, gdesc[UR4].tnspB, R24, gsb0 ;  /* 0x41e000049c187df0 */ /* 0x000fe20008001818 */
[----:B------:R-:W-:Y:S01]  /*8550*/  UIADD3 UR6, UR4, 0x80, URZ ;  /* 0x0000008004067890 */ /* 0x000fe2000fffe03f */
[----:B0-----:R-:W-:Y:S01]  /*8560*/  FADD.FTZ R0, R0, R9 ;  /* 0x0000000900007221 */ /* 0x001fe20000010000 */
[----:B------:R-:W-:Y:S01]  /*8570*/  UMOV UR7, 0x40000040 ;  /* 0x4000004000077882 */ /* 0x000fe20000000000 */
[----:B-1----:R-:W-:Y:S01]  /*8580*/  FADD.FTZ R2, R3, R8 ;  /* 0x0000000803027221 */ /* 0x002fe20000010000 */
[----:B------:R-:W-:Y:S02]  /*8590*/  IMAD.MOV.U32 R8, RZ, RZ, RZ ;  /* 0x000000ffff087224 */ /* 0x000fe400078e00ff */
[----:B------:R-:W0:Y:S04]  /*85a0*/  SHFL.BFLY PT, R3, R0, 0x1, 0x1f ;  /* 0x0c201f0000037f89 */ /* 0x000e2800000e0000 */
[----:B------:R-:W1:Y:S01]  /*85b0*/  SHFL.BFLY PT, R7, R2, 0x1, 0x1f ;  /* 0x0c201f0002077f89 */ /* 0x000e6200000e0000 */
[----:B0-----:R-:W-:Y:S01]  /*85c0*/  FADD.FTZ R11, R0, R3 ;  /* 0x00000003000b7221 */ /* 0x001fe20000010000 */
[----:B------:R-:W-:-:S02]  /*85d0*/  IMAD.U32 R3, RZ, RZ, UR14 ;  /* 0x0000000eff037e24 */ /* 0x000fc4000f8e00ff */
[----:B------:R-:W-:Y:S02]  /*85e0*/  IMAD.MOV.U32 R0, RZ, RZ, -0x800000 ;  /* 0xff800000ff007424 */ /* 0x000fe400078e00ff */
[----:B-1----:R-:W-:Y:S01]  /*85f0*/  FADD.FTZ R12, R2, R7 ;  /* 0x00000007020c7221 */ /* 0x002fe20000010000 */
[----:B------:R-:W-:-:S04]  /*8600*/  FSETP.NE.FTZ.AND P1, PT, R11, RZ, PT ;  /* 0x000000ff0b00720b */ /* 0x000fc80003f35000 */
[----:B------:R-:W-:-:S09]  /*8610*/  FSETP.NE.FTZ.AND P2, PT, R12, RZ, PT ;  /* 0x000000ff0c00720b */ /* 0x000fd20003f55000 */
[----:B------:R-:W0:Y:S01]  /*8620*/  @P1 MUFU.LG2 R7, R11 ;  /* 0x0000000b00071308 */ /* 0x000e220000000c00 */
[----:B------:R-:W-:-:S03]  /*8630*/  @P1 FMUL.FTZ R3, R3, 0.69314718246459960938 ;  /* 0x3f31721803031820 */ /* 0x000fc60000410000 */
[----:B------:R-:W-:-:S04]  /*8640*/  @P2 FMUL.FTZ R13, R13, 0.69314718246459960938 ;  /* 0x3f3172180d0d2820 */ /* 0x000fc80000410000 */
        /* <DEDUP_REMOVED lines=31> */
[----:B0-23--:R-:W-:Y:S05]  /*8840*/  @!P0 BRA `(.L_x_2413) ;  /* 0x0000000000048947 */ /* 0x00dfea0003800000 */
[----:B------:R-:W-:Y:S01]  /*8850*/  BPT.TRAP 0x1 ;  /* 0x000000040000795c */ /* 0x000fe20000300000 */
.L_x_2413:
        /* <DEDUP_REMOVED lines=77> */
.L_x_2377:
        /* <DEDUP_REMOVED lines=12> */
[----:B------:R-:W-:Y:S01]  /*8df0*/  ULDC.64 UR10, c[0x0][0xc00] ;  /* 0x00030000000a7ab9 */ /* 0x000fe20000000a00 */
[----:B------:R-:W-:Y:S01]  /*8e00*/  R2UR UR7, R161 ;  /* 0x00000000a10772ca */ /* 0x000fe200000e0000 */
[----:B------:R-:W-:Y:S01]  /*8e10*/  ULDC.64 UR8, c[0x0][0xc00] ;  /* 0x0003000000087ab9 */ /* 0x000fe20000000a00 */
[----:B------:R-:W-:Y:S02]  /*8e20*/  R2UR UR12, R179 ;  /* 0x00000000b30c72ca */ /* 0x000fe400000e0000 */
[----:B------:R-:W-:Y:S02]  /*8e30*/  R2UR UR13, R160 ;  /* 0x00000000a00d72ca */ /* 0x000fe400000e0000 */
[----:B------:R-:W-:-:S07]  /*8e40*/  R2UR UR19, R178 ;  /* 0x00000000b21372ca */ /* 0x000fce00000e0000 */
        /* <DEDUP_REMOVED lines=26> */
[----:B------:R-:W-:Y:S02]  /*8ff0*/  LOP3.LUT R30, R7, R8, RZ, 0x3c, !PT ;  /* 0x00000008071e7212 */ /* 0x000fe400078e3cff */
[----:B------:R-:W-:Y:S02]  /*9000*/  SHF.R.U64 R6, R6, 0x3, RZ ;  /* 0x0000000306067819 */ /* 0x000fe400000012ff */
[----:B------:R-:W-:-:S02]  /*9010*/  SHF.R.U64 R10, R10, 0x3, RZ ;  /* 0x000000030a0a7819 */ /* 0x000fc400000012ff */
[----:B------:R-:W-:Y:S02]  /*9020*/  LOP3.LUT R8, R101, 0x380, RZ, 0xc0, !PT ;  /* 0x0000038065087812 */ /* 0x000fe400078ec0ff */
[----:B------:R-:W-:Y:S02]  /*9030*/  SHF.R.U64 R12, R12, 0x3, RZ ;  /* 0x000000030c0c7819 */ /* 0x000fe400000012ff */
[----:B------:R-:W-:Y:S02]  /*9040*/  LOP3.LUT R32, R6, R23, RZ, 0x3c, !PT ;  /* 0x0000001706207212 */ /* 0x000fe400078e3cff */
[----:B------:R-:W-:Y:S02]  /*9050*/  LOP3.LUT R28, R10, R35, RZ, 0x3c, !PT ;  /* 0x000000230a1c7212 */ /* 0x000fe400078e3cff */
[----:B------:R-:W-:Y:S02]  /*9060*/  SHF.R.U64 R8, R8, 0x3, RZ ;  /* 0x0000000308087819 */ /* 0x000fe400000012ff */
[----:B------:R-:W-:-:S02]  /*9070*/  LOP3.LUT R10, R103, 0x380, RZ, 0xc0, !PT ;  /* 0x00000380670a7812 */ /* 0x000fc400078ec0ff */
[----:B------:R-:W-:Y:S02]  /*9080*/  LOP3.LUT R23, R34, 0x380, RZ, 0xc0, !PT ;  /* 0x0000038022177812 */ /* 0x000fe400078ec0ff */
[----:B------:R-:W-:Y:S02]  /*9090*/  LOP3.LUT R14, R12, R99, RZ, 0x3c, !PT ;  /* 0x000000630c0e7212 */ /* 0x000fe400078e3cff */
[----:B------:R-:W-:Y:S02]  /*90a0*/  LOP3.LUT R12, R8, R101, RZ, 0x3c, !PT ;  /* 0x00000065080c7212 */ /* 0x000fe400078e3cff */
[----:B------:R-:W-:Y:S02]  /*90b0*/  SHF.R.U64 R10, R10, 0x3, RZ ;  /* 0x000000030a0a7819 */ /* 0x000fe400000012ff */
[----:B------:R-:W-:Y:S02]  /*90c0*/  SHF.R.U64 R23, R23, 0x3, RZ ;  /* 0x0000000317177819 */ /* 0x000fe400000012ff */
[----:B------:R-:W-:-:S02]  /*90d0*/  MOV R26, R4 ;  /* 0x00000004001a7202 */ /* 0x000fc40000000f00 */
[----:B------:R-:W-:Y:S02]  /*90e0*/  F2FP.BF16.F32.PACK_AB R4, R3, R2 ;  /* 0x000000020304723e */ /* 0x000fe400000010ff */
[----:B------:R-:W-:Y:S02]  /*90f0*/  F2FP.BF16.F32.PACK_AB R5, R91, R90 ;  /* 0x0000005a5b05723e */ /* 0x000fe400000010ff */
[----:B------:R-:W-:Y:S02]  /*9100*/  F2FP.BF16.F32.PACK_AB R6, R21, R20 ;  /* 0x000000141506723e */ /* 0x000fe400000010ff */
[----:B------:R-:W-:Y:S01]  /*9110*/  F2FP.BF16.F32.PACK_AB R7, R93, R92 ;  /* 0x0000005c5d07723e */ /* 0x000fe200000010ff */
[----:B------:R-:W-:Y:S01]  /*9120*/  BAR.SYNC.DEFER_BLOCKING 0x1, 0x100 ;  /* 0x0044000000007b1d */ /* 0x000fe20000010000 */
[----:B------:R-:W-:Y:S02]  /*9130*/  MOV R99, R14 ;  /* 0x0000000e00637202 */ /* 0x000fe40000000f00 */
[----:B------:R-:W-:-:S02]  /*9140*/  MOV R98, R12 ;  /* 0x0000000c00627202 */ /* 0x000fc40000000f00 */
[----:B------:R-:W-:Y:S02]  /*9150*/  LOP3.LUT R10, R10, R103, RZ, 0x3c, !PT ;  /* 0x000000670a0a7212 */ /* 0x000fe400078e3cff */
[----:B------:R-:W-:Y:S02]  /*9160*/  LOP3.LUT R8, R23, R34, RZ, 0x3c, !PT ;  /* 0x0000002217087212 */ /* 0x000fe400078e3cff */
[----:B------:R-:W-:Y:S02]  /*9170*/  MOV R102, R32 ;  /* 0x0000002000667202 */ /* 0x000fe40000000f00 */
[----:B------:R-:W-:Y:S02]  /*9180*/  MOV R101, R30 ;  /* 0x0000001e00657202 */ /* 0x000fe40000000f00 */
[----:B------:R-:W-:Y:S02]  /*9190*/  MOV R100, R28 ;  /* 0x0000001c00647202 */ /* 0x000fe40000000f00 */
[----:B------:R-:W-:-:S02]  /*91a0*/  F2FP.BF16.F32.PACK_AB R12, R89, R88 ;  /* 0x00000058590c723e */ /* 0x000fc400000010ff */
[----:B------:R-:W-:Y:S02]  /*91b0*/  F2FP.BF16.F32.PACK_AB R13, R95, R94 ;  /* 0x0000005e5f0d723e */ /* 0x000fe400000010ff */
[----:B------:R-:W-:Y:S02]  /*91c0*/  F2FP.BF16.F32.PACK_AB R14, R37, R36 ;  /* 0x00000024250e723e */ /* 0x000fe400000010ff */
[----:B------:R-:W-:Y:S02]  /*91d0*/  F2FP.BF16.F32.PACK_AB R15, R39, R38 ;  /* 0x00000026270f723e */ /* 0x000fe400000010ff */
[----:B------:R-:W-:Y:S01]  /*91e0*/  F2FP.BF16.F32.PACK_AB R28, R41, R40 ;  /* 0x00000028291c723e */ /* 0x000fe200000010ff */
[----:B------:R0:W-:Y:S01]  /*91f0*/  STSM.16.M88.4 [R26], R4 ;  /* 0x000000041a007844 */ /* 0x0001e20000000200 */
[----:B------:R-:W-:Y:S02]  /*9200*/  F2FP.BF16.F32.PACK_AB R29, R43, R42 ;  /* 0x0000002a2b1d723e */ /* 0x000fe400000010ff */
[----:B------:R-:W-:Y:S01]  /*9210*/  F2FP.BF16.F32.PACK_AB R30, R45, R44 ;  /* 0x0000002c2d1e723e */ /* 0x000fe200000010ff */
[----:B------:R-:W-:Y:S01]  /*9220*/  STSM.16.M88.4 [R102], R12 ;  /* 0x0000000c66007844 */ /* 0x000fe20000000200 */
        /* <DEDUP_REMOVED lines=37> */
[----:B------:R-:W-:Y:S01]  /*9480*/  UISETP.NE.U32.AND UP0, UPT, UR8, URZ, UPT ;  /* 0x0000003f0800728c */ /* 0x000fe2000bf05070 */
[----:B------:R-:W-:-:S03]  /*9490*/  ULDC UR4, c[0x0][0xa88] ;  /* 0x0002a20000047ab9 */ /* 0x000fc60000000800 */
[----:B------:R-:W-:Y:S01]  /*94a0*/  UISETP.NE.AND.EX UP0, UPT, UR9, URZ, UPT, UP0 ;  /* 0x0000003f0900728c */ /* 0x000fe2000bf05300 */
[----:B------:R-:W-:Y:S01]  /*94b0*/  IMAD.U32 R23, RZ, RZ, UR4 ;  /* 0x00000004ff177e24 */ /* 0x000fe2000f8e00ff */
[----:B------:R-:W-:-:S04]  /*94c0*/  ULDC UR4, c[0x0][0xad4] ;  /* 0x0002b50000047ab9 */ /* 0x000fc80000000800 */
[----:B------:R-:W-:Y:S02]  /*94d0*/  PLOP3.LUT P4, PT, PT, PT, UP0, 0x80, 0x0 ;  /* 0x000000000000781c */ /* 0x000fe40003f8f008 */
[----:B0-----:R-:W-:-:S03]  /*94e0*/  ISETP.NE.AND P1, PT, R26, 0x1, PT ;  /* 0x000000011a00780c */ /* 0x001fc60003f25270 */
[----:B------:R-:W-:-:S04]  /*94f0*/  @UP0 ULEA UR8, UP1, UR7, UR8, 0x2 ;  /* 0x0000000807080291 */ /* 0x000fc8000f82103f */
[----:B------:R-:W-:Y:S02]  /*9500*/  @UP0 ULEA.HI.X UR9, UR7, UR9, UR12, 0x2, UP1 ;  /* 0x0000000907090291 */ /* 0x000fe400088f140c */
[----:B------:R-:W-:Y:S01]  /*9510*/  UISETP.NE.AND UP0, UPT, UR14, URZ, UPT ;  /* 0x0000003f0e00728c */ /* 0x000fe2000bf05270 */
[----:B------:R-:W-:-:S03]  /*9520*/  MOV R4, UR8 ;  /* 0x0000000800047c02 */ /* 0x000fc60008000f00 */
[----:B------:R-:W0:Y:S01]  /*9530*/  @P1 LDC R6, c[0x0][0xbec] ;  /* 0x0002fb00ff061b82 */ /* 0x000e220000000800 */
[----:B------:R-:W-:Y:S01]  /*9540*/  USEL UR4, UR14, UR4, UP0 ;  /* 0x000000040e047287 */ /* 0x000fe20008000000 */
[----:B------:R-:W-:Y:S01]  /*9550*/  IMAD.U32 R5, RZ, RZ, UR9 ;  /* 0x00000009ff057e24 */ /* 0x000fe2000f8e00ff */
[----:B------:R-:W-:Y:S02]  /*9560*/  UMOV UR18, 0x9b8 ;  /* 0x000009b800127882 */ /* 0x000fe40000000000 */
[----:B------:R-:W-:-:S03]  /*9570*/  UISETP.GT.AND UP1, UPT, UR4, 0x1, UPT ;  /* 0x000000010400788c */ /* 0x000fc6000bf24270 */
[----:B------:R-:W1:Y:S01]  /*9580*/  @P1 LDC R9, c[0x0][0xbf0] ;  /* 0x0002fc00ff091b82 */ /* 0x000e620000000800 */
[----:B------:R-:W-:Y:S01]  /*9590*/  USEL UR18, UR18, 0x978, UP1 ;  /* 0x0000097812127887 */ /* 0x000fe20008800000 */
[----:B------:R-:W-:Y:S01]  /*95a0*/  VIADD R11, R18, UR43 ;  /* 0x0000002b120b7c36 */ /* 0x000fe20008000000 */
[----:B------:R-:W-:Y:S01]  /*95b0*/  UISETP.NE.U32.AND UP0, UPT, UR10, URZ, UPT ;  /* 0x0000003f0a00728c */ /* 0x000fe2000bf05070 */
[----:B------:R0:W5:Y:S01]  /*95c0*/  @P4 LDG.E R23, desc[UR36][R4.64] ;  /* 0x0000002404174981 */ /* 0x000162000c1e1900 */
[----:B------:R-:W-:Y:S01]  /*95d0*/  UMOV UR4, URZ ;  /* 0x0000003f00047c82 */ /* 0x000fe20008000000 */
[----:B------:R-:W-:Y:S01]  /*95e0*/  USEL UR16, UR13, URZ, UP1 ;  /* 0x0000003f0d107287 */ /* 0x000fe20008800000 */
[----:B------:R-:W-:Y:S01]  /*95f0*/  IMAD.MOV.U32 R7, RZ, RZ, R11 ;  /* 0x000000ffff077224 */ /* 0x000fe200078e000b */
[----:B------:R-:W-:-:S04]  /*9600*/  UISETP.NE.AND.EX UP0, UPT, UR11, URZ, UPT, UP0 ;  /* 0x0000003f0b00728c */ /* 0x000fc8000bf05300 */
[----:B------:R-:W-:Y:S01]  /*9610*/  USEL UR7, UR7, URZ, !UP0 ;  /* 0x0000003f07077287 */ /* 0x000fe2000c000000 */
[----:B------:R-:W-:Y:S01]  /*9620*/  ULDC.64 UR10, c[0x0][UR18+0x220] ;  /* 0x00008800120a7abb */ /* 0x000fe20008000a00 */
[----:B------:R-:W-:Y:S01]  /*9630*/  USEL UR17, UR12, URZ, !UP0 ;  /* 0x0000003f0c117287 */ /* 0x000fe2000c000000 */
[----:B0-----:R-:W-:Y:S01]  /*9640*/  @P1 IMAD.HI.U32 R4, R11, R6, RZ ;  /* 0x000000060b041227 */ /* 0x001fe200078e00ff */
[----:B------:R-:W-:Y:S01]  /*9650*/  ULDC.64 UR8, c[0x0][UR18+0x218] ;  /* 0x0000860012087abb */ /* 0x000fe20008000a00 */
[----:B------:R-:W-:Y:S01]  /*9660*/  UIMAD UR11, UR11, UR7, URZ ;  /* 0x000000070b0b72a4 */ /* 0x000fe2000f8e023f */
[----:B------:R-:W-:Y:S01]  /*9670*/  ULDC.64 UR12, c[0x0][UR18+0x228] ;  /* 0x00008a00120c7abb */ /* 0x000fe20008000a00 */
[----:B------:R-:W-:Y:S02]  /*9680*/  UIMAD.WIDE.U32 UR14, UR8, UR19, URZ ;  /* 0x00000013080e72a5 */ /* 0x000fe4000f8e003f */
[----:B------:R-:W-:Y:S01]  /*9690*/  UIMAD UR19, UR9, UR19, URZ ;  /* 0x00000013091372a4 */ /* 0x000fe2000f8e023f */
[----:B-1----:R-:W-:Y:S01]  /*96a0*/  @P1 SHF.R.U32.HI R7, RZ, R9, R4 ;  /* 0x00000009ff071219 */ /* 0x002fe20000011604 */
[----:B------:R-:W-:-:S02]  /*96b0*/  UIMAD.WIDE.U32 UR20, UR12, UR16, URZ ;  /* 0x000000100c1472a5 */ /* 0x000fc4000f8e003f */
[----:B------:R-:W-:Y:S02]  /*96c0*/  UIMAD.WIDE.U32 UR8, UR10, UR7, URZ ;  /* 0x000000070a0872a5 */ /* 0x000fe4000f8e003f */
[----:B------:R-:W-:Y:S01]  /*96d0*/  UIMAD UR12, UR13, UR16, URZ ;  /* 0x000000100d0c72a4 */ /* 0x000fe2000f8e023f */
[----:B------:R-:W-:Y:S01]  /*96e0*/  IMAD.MOV R9, RZ, RZ, -R7 ;  /* 0x000000ffff097224 */ /* 0x000fe200078e0a07 */
[----:B------:R-:W-:Y:S01]  /*96f0*/  UIMAD UR11, UR10, UR17, UR11 ;  /* 0x000000110a0b72a4 */ /* 0x000fe2000f8e020b */
[----:B------:R-:W-:Y:S01]  /*9700*/  IMAD.U32 R4, RZ, RZ, UR20 ;  /* 0x00000014ff047e24 */ /* 0x000fe2000f8e00ff */
[----:B------:R-:W-:Y:S02]  /*9710*/  UIADD3 UR12, UR21, UR12, URZ ;  /* 0x0000000c150c7290 */ /* 0x000fe4000fffe03f */
[----:B------:R-:W-:Y:S01]  /*9720*/  IMAD.U32 R5, RZ, RZ, UR21 ;  /* 0x00000015ff057e24 */ /* 0x000fe2000f8e00ff */
[----:B------:R-:W-:Y:S01]  /*9730*/  UIADD3 UR10, UR9, UR11, URZ ;  /* 0x0000000b090a7290 */ /* 0x000fe2000fffe03f */
[----:B------:R-:W-:Y:S01]  /*9740*/  IMAD R9, R26, R9, R11 ;  /* 0x000000091a097224 */ /* 0x000fe200078e020b */
[----:B------:R-:W-:Y:S01]  /*9750*/  UIADD3 UR19, UR15, UR19, URZ ;  /* 0x000000130f137290 */ /* 0x000fe2000fffe03f */
[----:B------:R-:W-:Y:S01]  /*9760*/  SHF.R.S32.HI R5, RZ, 0x1f, R7 ;  /* 0x0000001fff057819 */ /* 0x000fe20000011407 */
[----:B------:R-:W-:Y:S01]  /*9770*/  IMAD.U32 R8, RZ, RZ, UR12 ;  /* 0x0000000cff087e24 */ /* 0x000fe2000f8e00ff */
[----:B------:R-:W-:Y:S01]  /*9780*/  ULDC.64 UR12, c[0x0][0xba8] ;  /* 0x0002ea00000c7ab9 */ /* 0x000fe20000000a00 */
[----:B------:R-:W-:Y:S01]  /*9790*/  SHF.R.S32.HI R6, RZ, 0x1f, R9 ;  /* 0x0000001fff067819 */ /* 0x000fe20000011409 */
[----:B------:R-:W-:Y:S01]  /*97a0*/  @!UP1 ULDC UR12, c[0x0][0xb50] ;  /* 0x0002d400000c9ab9 */ /* 0x000fe20000000800 */
[----:B------:R-:W-:Y:S01]  /*97b0*/  @!UP1 ULDC UR13, c[0x0][0xb54] ;  /* 0x0002d500000d9ab9 */ /* 0x000fe20000000800 */
[----:B--2---:R-:W-:-:S13]  /*97c0*/  @P0 R2UR UR4, R34 ;  /* 0x00000000220402ca */ /* 0x004fda00000e0000 */
[----:B------:R-:W-:Y:S02]  /*97d0*/  UIADD3 UR14, UP0, UP2, UR8, UR14, UR4 ;  /* 0x0000000e080e7290 */ /* 0x000fe4000fa1e004 */
[----:B------:R-:W-:Y:S01]  /*97e0*/  USHF.R.S32.HI UR11, URZ, 0x1f, UR4 ;  /* 0x0000001f3f0b7899 */ /* 0x000fe20008011404 */
[----:B------:R-:W-:-:S03]  /*97f0*/  ULDC.64 UR8, c[0x0][UR18+0x210] ;  /* 0x0000840012087abb */ /* 0x000fc60008000a00 */
[----:B------:R-:W-:Y:S01]  /*9800*/  UIADD3.X UR10, UR10, UR19, UR11, UP0, UP2 ;  /* 0x000000130a0a7290 */ /* 0x000fe200087e440b */
[----:B------:R-:W-:Y:S01]  /*9810*/  IADD3 R4, P2, P3, R7, UR14, R4 ;  /* 0x0000000e07047c10 */ /* 0x000fe2000fb5e004 */
[----:B------:R-:W-:-:S04]  /*9820*/  IMAD R7, R9, UR9, RZ ;  /* 0x0000000909077c24 */ /* 0x000fc8000f8e02ff */
[----:B------:R-:W-:Y:S01]  /*9830*/  IADD3.X R5, R5, UR10, R8, P2, P3 ;  /* 0x0000000a05057c10 */ /* 0x000fe200097e6408 */
[----:B------:R-:W-:Y:S02]  /*9840*/  IMAD R7, R6, UR8, R7 ;  /* 0x0000000806077c24 */ /* 0x000fe4000f8e0207 */
        /* <DEDUP_REMOVED lines=9> */
.L_x_2416:
[----:B------:R-:W-:Y:S01]  /*98e0*/  SHFL.IDX PT, R4, R9, RZ, 0x1c1f ;  /* 0x001c1fff09047589 */ /* 0x000fe200000e0000 */
[----:B------:R-:W-:Y:S01]  /*98f0*/  VIADD R12, R199, UR43 ;  /* 0x0000002bc70c7c36 */ /* 0x000fe20008000000 */
[----:B------:R-:W-:Y:S01]  /*9900*/  LOP3.LUT P0, RZ, R182, 0x3, RZ, 0xc0, !PT ;  /* 0x00000003b6ff7812 */ /* 0x000fe2000780c0ff */
[----:B-----5:R-:W-:Y:S01]  /*9910*/  IMAD R23, R23, R26, RZ ;  /* 0x0000001a17177224 */ /* 0x020fe200078e02ff */
[----:B------:R-:W0:Y:S01]  /*9920*/  SHFL.IDX PT, R5, R10, RZ, 0x1c1f ;  /* 0x001c1fff0a057589 */ /* 0x000e2200000e0000 */
[C---:B------:R-:W-:Y:S01]  /*9930*/  VIADD R8, R12.reuse, 0x8 ;  /* 0x000000080c087836 */ /* 0x040fe20000000000 */
[----:B------:R-:W-:Y:S02]  /*9940*/  PLOP3.LUT P3, PT, PT, PT, UP1, 0x80, 0x0 ;  /* 0x000000000000781c */ /* 0x000fe40003f6f018 */
[----:B------:R-:W-:Y:S01]  /*9950*/  SHFL.IDX PT, R6, R9, 0x1, 0x1c1f ;  /* 0x003c1f0009067f89 */ /* 0x000fe200000e0000 */
[-C--:B------:R-:W-:Y:S02]  /*9960*/  ISETP.GE.OR P2, PT, R12, R23.reuse, P0 ;  /* 0x000000170c00720c */ /* 0x080fe40000746670 */
[-C--:B------:R-:W-:Y:S01]  /*9970*/  ISETP.GE.OR P0, PT, R8, R23.reuse, P0 ;  /* 0x000000170800720c */ /* 0x080fe20000706670 */
[----:B------:R-:W1:Y:S10]  /*9980*/  SHFL.IDX PT, R7, R10, 0x1, 0x1c1f ;  /* 0x003c1f000a077f89 */ /* 0x000e7400000e0000 */
[----:B0-----:R0:W-:Y:S01]  /*9990*/  @!P2 ST.E desc[UR36][R4.64], R96 ;  /* 0x000000600400a985 */ /* 0x0011e2000c101924 */
[----:B------:R-:W-:-:S03]  /*99a0*/  ISETP.GE.AND P2, PT, R12, R23, PT ;  /* 0x000000170c00720c */ /* 0x000fc60003f46270 */
[----:B-1----:R0:W-:Y:S01]  /*99b0*/  @!P0 ST.E desc[UR36][R6.64], R0 ;  /* 0x0000000006008985 */ /* 0x0021e2000c101924 */
[----:B------:R-:W-:Y:S01]  /*99c0*/  ISETP.GE.AND P0, PT, R8, R23, PT ;  /* 0x000000170800720c */ /* 0x000fe20003f06270 */
[----:B------:R-:W-:-:S12]  /*99d0*/  @P3 BRA `(.L_x_2417) ;  /* 0x00000008008c3947 */ /* 0x000fd80003800000 */
[----:B------:R-:W-:Y:S01]  /*99e0*/  IMAD R3, R180, 0x40, R16 ;  /* 0x00000040b4037824 */ /* 0x000fe200078e0210 */
[----:B------:R-:W-:Y:S01]  /*99f0*/  ULDC.64 UR12, c[0x0][0xaa0] ;  /* 0x0002a800000c7ab9 */ /* 0x000fe20000000a00 */
[----:B------:R-:W-:Y:S02]  /*9a00*/  R2UR UR14, R178 ;  /* 0x00000000b20e72ca */ /* 0x000fe400000e0000 */
[----:B------:R-:W-:-:S03]  /*9a10*/  IMAD.WIDE R24, R3, 0x2, R24 ;  /* 0x0000000203187825 */ /* 0x000fc600078e0218 */
[C---:B------:R-:W-:Y:S02]  /*9a20*/  IADD3 R9, P6, R24.reuse, 0x1000, RZ ;  /* 0x0000100018097810 */ /* 0x040fe40007fde0ff */
[C---:B------:R-:W-:Y:S02]  /*9a30*/  IADD3 R13, P5, R24.reuse, 0x2000, RZ ;  /* 0x00002000180d7810 */ /* 0x040fe40007fbe0ff */
[----:B------:R-:W-:Y:S02]  /*9a40*/  LOP3.LUT R8, R9, 0x380, RZ, 0xc0, !PT ;  /* 0x0000038009087812 */ /* 0x000fe400078ec0ff */
[----:B------:R-:W-:Y:S02]  /*9a50*/  IADD3 R29, P4, R24, 0x3000, RZ ;  /* 0x00003000181d7810 */ /* 0x000fe40007f9e0ff */
[----:B------:R-:W-:Y:S02]  /*9a60*/  SHF.R.U64 R8, R8, 0x3, RZ ;  /* 0x0000000308087819 */ /* 0x000fe400000012ff */
[----:B------:R-:W-:-:S02]  /*9a70*/  IADD3 R33, P3, R24, 0x4000, RZ ;  /* 0x0000400018217810 */ /* 0x000fc40007f7e0ff */
[----:B------:R-:W-:Y:S01]  /*9a80*/  LOP3.LUT R8, R8, R9, RZ, 0x3c, !PT ;  /* 0x0000000908087212 */ /* 0x000fe200078e3cff */
[--C-:B------:R-:W-:Y:S01]  /*9a90*/  IMAD.X R9, RZ, RZ, R25.reuse, P6 ;  /* 0x000000ffff097224 */ /* 0x100fe200030e0619 */
[C---:B------:R-:W-:Y:S02]  /*9aa0*/  IADD3 R3, P6, R24.reuse, 0x7000, RZ ;  /* 0x0000700018037810 */ /* 0x040fe40007fde0ff */
[C---:B------:R-:W-:Y:S02]  /*9ab0*/  IADD3 R37, P2, R24.reuse, 0x5000, RZ ;  /* 0x0000500018257810 */ /* 0x040fe40007f5e0ff */
[C---:B------:R-:W-:Y:S01]  /*9ac0*/  IADD3 R41, P0, R24.reuse, 0x6000, RZ ;  /* 0x0000600018297810 */ /* 0x040fe20007f1e0ff */
[----:B------:R-:W-:Y:S01]  /*9ad0*/  IMAD.X R45, RZ, RZ, R25, P6 ;  /* 0x000000ffff2d7224 */ /* 0x000fe200030e0619 */
[----:B0-----:R-:W-:Y:S01]  /*9ae0*/  LOP3.LUT R5, R24, 0x380, RZ, 0xc0, !PT ;  /* 0x0000038018057812 */ /* 0x001fe200078ec0ff */
[----:B------:R-:W-:Y:S01]  /*9af0*/  UIMAD UR10, UR11, UR12, URZ ;  /* 0x0000000c0b0a72a4 */ /* 0x000fe2000f8e023f */
[----:B------:R-:W-:Y:S01]  /*9b00*/  LOP3.LUT R0, R3, 0x380, RZ, 0xc0, !PT ;  /* 0x0000038003007812 */ /* 0x000fe200078ec0ff */
[----:B------:R-:W-:Y:S01]  /*9b10*/  UIMAD.WIDE.U32 UR8, UR4, UR12, URZ ;  /* 0x0000000c040872a5 */ /* 0x000fe2000f8e003f */
[----:B------:R-:W-:Y:S01]  /*9b20*/  LOP3.LUT R12, R13, 0x380, RZ, 0xc0, !PT ;  /* 0x000003800d0c7812 */ /* 0x000fe200078ec0ff */
[----:B------:R-:W5:Y:S01]  /*9b30*/  LD.E.128 R8, desc[UR36][R8.64] ;  /* 0x0000002408087980 */ /* 0x000f62000c101d00 */
[----:B------:R-:W-:-:S02]  /*9b40*/  LOP3.LUT R28, R29, 0x380, RZ, 0xc0, !PT ;  /* 0x000003801d1c7812 */ /* 0x000fc400078ec0ff */
[----:B------:R-:W-:Y:S02]  /*9b50*/  LOP3.LUT R32, R33, 0x380, RZ, 0xc0, !PT ;  /* 0x0000038021207812 */ /* 0x000fe400078ec0ff */
[----:B------:R-:W-:Y:S02]  /*9b60*/  LOP3.LUT R36, R37, 0x380, RZ, 0xc0, !PT ;  /* 0x0000038025247812 */ /* 0x000fe400078ec0ff */
[----:B------:R-:W-:Y:S02]  /*9b70*/  LOP3.LUT R40, R41, 0x380, RZ, 0xc0, !PT ;  /* 0x0000038029287812 */ /* 0x000fe400078ec0ff */
[----:B------:R-:W-:Y:S02]  /*9b80*/  SHF.R.U64 R5, R5, 0x3, RZ ;  /* 0x0000000305057819 */ /* 0x000fe400000012ff */
[----:B------:R-:W-:Y:S02]  /*9b90*/  SHF.R.U64 R0, R0, 0x3, RZ ;  /* 0x0000000300007819 */ /* 0x000fe400000012ff */
[----:B------:R-:W-:-:S02]  /*9ba0*/  SHF.R.U64 R12, R12, 0x3, RZ ;  /* 0x000000030c0c7819 */ /* 0x000fc400000012ff */
[----:B------:R-:W-:Y:S02]  /*9bb0*/  SHF.R.U64 R28, R28, 0x3, RZ ;  /* 0x000000031c1c7819 */ /* 0x000fe400000012ff */
[----:B------:R-:W-:Y:S02]  /*9bc0*/  SHF.R.U64 R32, R32, 0x3, RZ ;  /* 0x0000000320207819 */ /* 0x000fe400000012ff */
[----:B------:R-:W-:Y:S02]  /*9bd0*/  SHF.R.U64 R36, R36, 0x3, RZ ;  /* 0x0000000324247819 */ /* 0x000fe400000012ff */
[----:B------:R-:W-:Y:S02]  /*9be0*/  SHF.R.U64 R40, R40, 0x3, RZ ;  /* 0x0000000328287819 */ /* 0x000fe400000012ff */
[----:B------:R-:W-:Y:S02]  /*9bf0*/  LOP3.LUT R24, R5, R24, RZ, 0x3c, !PT ;  /* 0x0000001805187212 */ /* 0x000fe400078e3cff */
[----:B------:R-:W-:-:S02]  /*9c00*/  LOP3.LUT R44, R0, R3, RZ, 0x3c, !PT ;  /* 0x00000003002c7212 */ /* 0x000fc400078e3cff */
[----:B------:R-:W0:Y:S01]  /*9c10*/  @P1 LDC R3, c[0x0][0xbec] ;  /* 0x0002fb00ff031b82 */ /* 0x000e220000000800 */
        /* <DEDUP_REMOVED lines=10> */
[----:B------:R1:W5:Y:S01]  /*9cc0*/  LD.E.128 R4, desc[UR36][R24.64] ;  /* 0x0000002418047980 */ /* 0x000362000c101d00 */
[----:B------:R-:W-:Y:S01]  /*9cd0*/  UIMAD UR10, UR4, UR13, UR10 ;  /* 0x0000000d040a72a4 */ /* 0x000fe2000f8e020a */
[----:B------:R-:W-:-:S02]  /*9ce0*/  IMAD R0, R22, 0x20, R180 ;  /* 0x0000002016007824 */ /* 0x000fc400078e02b4 */
[----:B------:R-:W5:Y:S04]  /*9cf0*/  LD.E.128 R12, desc[UR36][R12.64] ;  /* 0x000000240c0c7980 */ /* 0x000f68000c101d00 */
[----:B------:R-:W5:Y:S01]  /*9d00*/  LD.E.128 R28, desc[UR36][R28.64] ;  /* 0x000000241c1c7980 */ /* 0x000f62000c101d00 */
[----:B-1----:R-:W1:Y:S01]  /*9d10*/  @P1 LDC R25, c[0x0][0xbf0] ;  /* 0x0002fc00ff191b82 */ /* 0x002e620000000800 */
[----:B------:R-:W-:Y:S02]  /*9d20*/  UIADD3 UR9, UR9, UR10, URZ ;  /* 0x0000000a09097290 */ /* 0x000fe4000fffe03f */
[----:B------:R-:W5:Y:S01]  /*9d30*/  LD.E.128 R32, desc[UR36][R32.64] ;  /* 0x0000002420207980 */ /* 0x000f62000c101d00 */
[----:B------:R-:W-:Y:S01]  /*9d40*/  ULDC.64 UR10, c[0x0][0xae8] ;  /* 0x0002ba00000a7ab9 */ /* 0x000fe20000000a00 */
[----:B------:R-:W-:Y:S01]  /*9d50*/  VIADD R20, R0, UR43 ;  /* 0x0000002b00147c36 */ /* 0x000fe20008000000 */
[----:B------:R-:W-:Y:S01]  /*9d60*/  UIMAD.WIDE.U32 UR8, UR14, UR10, UR8 ;  /* 0x0000000a0e0872a5 */ /* 0x000fe2000f8e0008 */
[----:B------:R-:W5:Y:S01]  /*9d70*/  LD.E.128 R36, desc[UR36][R36.64] ;  /* 0x0000002424247980 */ /* 0x000f62000c101d00 */
[----:B------:R-:W-:Y:S01]  /*9d80*/  USHF.R.S32.HI UR4, URZ, 0x1f, UR7 ;  /* 0x0000001f3f047899 */ /* 0x000fe20008011407 */
[----:B0-----:R-:W-:Y:S01]  /*9d90*/  @P1 IMAD.HI.U32 R0, R20, R3, RZ ;  /* 0x0000000314001227 */ /* 0x001fe200078e00ff */
[----:B------:R-:W-:Y:S01]  /*9da0*/  UIMAD UR9, UR14, UR11, UR9 ;  /* 0x0000000b0e0972a4 */ /* 0x000fe2000f8e0209 */
[----:B------:R-:W5:Y:S02]  /*9db0*/  LD.E.128 R40, desc[UR36][R40.64] ;  /* 0x0000002428287980 */ /* 0x000f64000c101d00 */
[----:B------:R-:W-:-:S02]  /*9dc0*/  ULDC.64 UR10, c[0x0][0xaf0] ;  /* 0x0002bc00000a7ab9 */ /* 0x000fc40000000a00 */
[----:B------:R-:W-:Y:S01]  /*9dd0*/  UIMAD UR4, UR4, UR10, URZ ;  /* 0x0000000a040472a4 */ /* 0x000fe2000f8e023f */
[----:B------:R-:W-:Y:S01]  /*9de0*/  IMAD.MOV.U32 R21, RZ, RZ, R20 ;  /* 0x000000ffff157224 */ /* 0x000fe200078e0014 */
[----:B------:R-:W-:Y:S01]  /*9df0*/  UIMAD.WIDE.U32 UR8, UR7, UR10, UR8 ;  /* 0x0000000a070872a5 */ /* 0x000fe2000f8e0008 */
[----:B------:R-:W5:Y:S01]  /*9e00*/  LD.E.128 R44, desc[UR36][R44.64] ;  /* 0x000000242c2c7980 */ /* 0x000f62000c101d00 */
[----:B------:R-:W-:-:S03]  /*9e10*/  UIMAD UR4, UR7, UR11, UR4 ;  /* 0x0000000b070472a4 */ /* 0x000fc6000f8e0204 */
[----:B------:R-:W-:Y:S01]  /*9e20*/  ULDC.64 UR10, c[0x0][0xae0] ;  /* 0x0002b800000a7ab9 */ /* 0x000fe20000000a00 */
[----:B-1----:R-:W-:Y:S01]  /*9e30*/  @P1 SHF.R.U32.HI R21, RZ, R25, R0 ;  /* 0x00000019ff151219 */ /* 0x002fe20000011600 */
[----:B------:R-:W-:Y:S02]  /*9e40*/  UIADD3 UR4, UR9, UR4, URZ ;  /* 0x0000000409047290 */ /* 0x000fe4000fffe03f */
[----:B------:R-:W-:Y:S01]  /*9e50*/  MOV R3, UR9 ;  /* 0x0000000900037c02 */ /* 0x000fe20008000f00 */
[----:B------:R-:W-:Y:S01]  /*9e60*/  IMAD.U32 R2, RZ, RZ, UR8 ;  /* 0x00000008ff027e24 */ /* 0x000fe2000f8e00ff */
[--C-:B------:R-:W-:Y:S01]  /*9e70*/  SHF.R.S32.HI R0, RZ, 0x1f, R21.reuse ;  /* 0x0000001fff007819 */ /* 0x100fe20000011415 */
[----:B------:R-:W-:Y:S01]  /*9e80*/  IMAD.MOV R25, RZ, RZ, -R21 ;  /* 0x000000ffff197224 */ /* 0x000fe200078e0a15 */
[----:B------:R-:W-:Y:S01]  /*9e90*/  @!PT LDS RZ, [RZ] ;  /* 0x00000000fffff984 */ /* 0x000fe20000000800 */
[----:B------:R-:W-:Y:S01]  /*9ea0*/  @!PT LDS RZ, [RZ] ;  /* 0x00000000fffff984 */ /* 0x000fe20000000800 */
[----:B------:R-:W-:Y:S01]  /*9eb0*/  @!PT LDS RZ, [RZ] ;  /* 0x00000000fffff984 */ /* 0x000fe20000000800 */
[----:B------:R-:W-:Y:S01]  /*9ec0*/  @!PT LDS RZ, [RZ] ;  /* 0x00000000fffff984 */ /* 0x000fe20000000800 */
[----:B------:R0:W-:Y:S06]  /*9ed0*/  MEMBAR.ALL.CTA ;  /* 0x0000000000007992 */ /* 0x0001ec0000008000 */
[----:B0-----:R-:W0:Y:S01]  /*9ee0*/  FENCE.VIEW.ASYNC.S ;  /* 0x00000000000073c6 */ /* 0x001e220000000000 */
[----:B------:R-:W-:Y:S01]  /*9ef0*/  IMAD.U32 R3, RZ, RZ, UR4 ;  /* 0x00000004ff037e24 */ /* 0x000fe2000f8e00ff */
[----:B------:R-:W-:Y:S01]  /*9f00*/  ULDC.64 UR8, c[0x0][0xad8] ;  /* 0x0002b60000087ab9 */ /* 0x000fe20000000a00 */
[----:B------:R-:W-:-:S02]  /*9f10*/  IMAD R0, R0, UR10, RZ ;  /* 0x0000000a00007c24 */ /* 0x000fc4000f8e02ff */
[----:B------:R-:W-:Y:S02]  /*9f20*/  IMAD R25, R26, R25, R20 ;  /* 0x000000191a197224 */ /* 0x000fe400078e0214 */
[C---:B------:R-:W-:Y:S02]  /*9f30*/  IMAD R49, R21.reuse, UR11, R0 ;  /* 0x0000000b15317c24 */ /* 0x040fe4000f8e0200 */
[----:B------:R-:W-:Y:S01]  /*9f40*/  IMAD.WIDE.U32 R2, R21, UR10, R2 ;  /* 0x0000000a15027c25 */ /* 0x000fe2000f8e0002 */
[----:B------:R-:W-:-:S03]  /*9f50*/  SHF.R.S32.HI R0, RZ, 0x1f, R25 ;  /* 0x0000001fff007819 */ /* 0x000fc60000011419 */
        /* <DEDUP_REMOVED lines=8> */
[----:B------:R-:W-:Y:S01]  /*9fe0*/  LEA R24, P3, R2, UR8, 0x1 ;  /* 0x0000000802187c11 */ /* 0x000fe2000f8608ff */
        /* <DEDUP_REMOVED lines=15> */
[CC--:B-1----:R-:W-:Y:S02]  /*a0e0*/  @!P2 LEA R2, P4, R16.reuse, R20.reuse, 0x1 ;  /* 0x000000141002a211 */ /* 0x0c2fe400078808ff */
[C---:B------:R-:W-:Y:S02]  /*a0f0*/  @!P3 LEA R20, P5, R19.reuse, R20, 0x1 ;  /* 0x000000141314b211 */ /* 0x040fe400078a08ff */
[-C--:B--2---:R-:W-:Y:S02]  /*a100*/  @!P2 LEA.HI.X R3, R16, R0.reuse, R203, 0x1, P4 ;  /* 0x000000001003a211 */ /* 0x084fe400020f0ccb */
[----:B------:R-:W-:-:S03]  /*a110*/  @!P3 LEA.HI.X R21, R19, R0, R202, 0x1, P5 ;  /* 0x000000001315b211 */ /* 0x000fc600028f0cca */
[----:B-----5:R3:W-:Y:S04]  /*a120*/  @!P2 ST.E.128 desc[UR36][R2.64], R4 ;  /* 0x000000040200a985 */ /* 0x0207e8000c101d24 */
[----:B------:R3:W-:Y:S02]  /*a130*/  @!P3 ST.E.128 desc[UR36][R20.64], R32 ;  /* 0x000000201400b985 */ /* 0x0007e4000c101d24 */
.L_x_2419:
[----:B------:R-:W-:Y:S05]  /*a140*/  BSYNC B1 ;  /* 0x0000000000017941 */ /* 0x000fea0003800000 */
.L_x_2418:
[----:B--2---:R2:W4:Y:S01]  /*a150*/  SHFL.IDX PT, R0, R25, 0x1, 0x181f ;  /* 0x00381f0019007f89 */ /* 0x00452200000e0000 */
        /* <DEDUP_REMOVED lines=12> */
.L_x_2421:
[----:B------:R-:W-:Y:S05]  /*a220*/  BSYNC B1 ;  /* 0x0000000000017941 */ /* 0x000fea0003800000 */
.L_x_2420:
        /* <DEDUP_REMOVED lines=13> */
.L_x_2423:
[----:B------:R-:W-:Y:S05]  /*a300*/  BSYNC B1 ;  /* 0x0000000000017941 */ /* 0x000fea0003800000 */
.L_x_2422:
[----:B0-----:R-:W-:Y:S01]  /*a310*/  VIADD R0, R26, 0x60 ;  /* 0x000000601a007836 */ /* 0x001fe20000000000 */
[----:B--2-4-:R-:W4:Y:S04]  /*a320*/  SHFL.IDX PT, R25, R25, 0x3, 0x181f ;  /* 0x00781f0019197f89 */ /* 0x014f2800000e0000 */
[----:B------:R-:W-:Y:S01]  /*a330*/  ISETP.GE.AND P0, PT, R0, R23, PT ;  /* 0x000000170000720c */ /* 0x000fe20003f06270 */
[----:B------:R-:W0:-:S12]  /*a340*/  SHFL.IDX PT, R24, R24, 0x3, 0x181f ;  /* 0x00781f0018187f89 */ /* 0x000e1800000e0000 */
        /* <DEDUP_REMOVED lines=12> */
.L_x_2417:
        /* <DEDUP_REMOVED lines=12> */
[----:B------:R-:W-:Y:S01]  /*a4d0*/  BSSY B1, `(.L_x_2425) ;  /* 0x0000067000017945 */ /* 0x000fe20003800000 */
[----:B------:R-:W-:Y:S01]  /*a4e0*/  ULDC.64 UR10, c[0x0][0xb38] ;  /* 0x0002ce00000a7ab9 */ /* 0x000fe20000000a00 */
[----:B------:R-:W-:Y:S01]  /*a4f0*/  PRMT R97, RZ, 0x654, R97 ;  /* 0x00000654ff617816 */ /* 0x000fe20000000061 */
[----:B------:R-:W-:-:S04]  /*a500*/  UIMAD.WIDE.U32 UR8, UR15, UR10, UR8 ;  /* 0x0000000a0f0872a5 */ /* 0x000fc8000f8e0008 */
[----:B------:R-:W-:Y:S01]  /*a510*/  UIMAD UR9, UR15, UR11, UR9 ;  /* 0x0000000b0f0972a4 */ /* 0x000fe2000f8e0209 */
[----:B------:R2:W-:Y:S02]  /*a520*/  SYNCS.ARRIVE.TRANS64.RED.A1T0 RZ, [R97+URZ], RZ ;  /* 0x000000ff61ff79a7 */ /* 0x0005e4000810043f */
[----:B------:R-:W-:Y:S02]  /*a530*/  ULDC.64 UR10, c[0x0][0xb40] ;  /* 0x0002d000000a7ab9 */ /* 0x000fe40000000a00 */
[----:B------:R-:W-:Y:S02]  /*a540*/  UIMAD UR4, UR4, UR10, URZ ;  /* 0x0000000a040472a4 */ /* 0x000fe4000f8e023f */
[----:B------:R-:W-:Y:S01]  /*a550*/  UIMAD.WIDE.U32 UR8, UR7, UR10, UR8 ;  /* 0x0000000a070872a5 */ /* 0x000fe2000f8e0008 */
[----:B0-----:R-:W-:Y:S01]  /*a560*/  @P1 IMAD.HI.U32 R0, R11, R0, RZ ;  /* 0x000000000b001227 */ /* 0x001fe200078e00ff */
[----:B------:R-:W-:-:S03]  /*a570*/  UIMAD UR4, UR7, UR11, UR4 ;  /* 0x0000000b070472a4 */ /* 0x000fc6000f8e0204 */
        /* <DEDUP_REMOVED lines=33> */
[-C--:B0-----:R-:W-:Y:S02]  /*a790*/  @!P3 LEA R8, P5, R177, R6.reuse, 0x2 ;  /* 0x00000006b108b211 */ /* 0x081fe400078a10ff */
        /* <DEDUP_REMOVED lines=58> */
.L_x_2426:
[----:B------:R-:W-:Y:S05]  /*ab40*/  BSYNC B1 ;  /* 0x0000000000017941 */ /* 0x000fea0003800000 */
.L_x_2425:
        /* <DEDUP_REMOVED lines=10> */
[CC--:B------:R-:W-:Y:S02]  /*abf0*/  @!P0 LEA R8, P6, R176.reuse, R4.reuse, 0x2 ;  /* 0x00000004b0088211 */ /* 0x0c0fe400078c10ff */
        /* <DEDUP_REMOVED lines=19> */
[CC--:B0-----:R-:W-:Y:S02]  /*ad30*/  @!P0 LEA R2, P4, R172.reuse, R4.reuse, 0x2 ;  /* 0x00000004ac028211 */ /* 0x0c1fe400078810ff */
        /* <DEDUP_REMOVED lines=38> */
.L_x_2415:
[----:B------:R-:W-:Y:S01]  /*afa0*/  R2UR UR4, R161 ;  /* 0x00000000a10472ca */ /* 0x000fe200000e0000 */
[----:B------:R-:W-:Y:S01]  /*afb0*/  ULDC.64 UR8, c[0x0][0xc00] ;  /* 0x0003000000087ab9 */ /* 0x000fe20000000a00 */
[----:B------:R-:W-:Y:S01]  /*afc0*/  R2UR UR10, R179 ;  /* 0x00000000b30a72ca */ /* 0x000fe200000e0000 */
[----:B------:R-:W-:Y:S01]  /*afd0*/  UISETP.NE.U32.AND UP0, UPT, UR8, URZ, UPT ;  /* 0x0000003f0800728c */ /* 0x000fe2000bf05070 */
[----:B------:R-:W-:-:S03]  /*afe0*/  R2UR UR7, R23 ;  /* 0x00000000170772ca */ /* 0x000fc600000e0000 */
[----:B------:R-:W-:-:S03]  /*aff0*/  UISETP.NE.AND.EX UP0, UPT, UR9, URZ, UPT, UP0 ;  /* 0x0000003f0900728c */ /* 0x000fc6000bf05300 */
[----:B------:R-:W-:-:S03]  /*b000*/  ULDC.64 UR8, c[0x0][0xc00] ;  /* 0x0003000000087ab9 */ /* 0x000fc60000000a00 */
        /* <DEDUP_REMOVED lines=28> */
.L_x_2427:
[----:B------:R-:W-:Y:S01]  /*b1d0*/  R2UR UR7, R161 ;  /* 0x00000000a10772ca */ /* 0x000fe200000e0000 */
[----:B------:R-:W-:Y:S01]  /*b1e0*/  BSSY B1, `(.L_x_2428) ;  /* 0x000003d000017945 */ /* 0x000fe20003800000 */
[----:B------:R-:W-:-:S11]  /*b1f0*/  R2UR UR8, R179 ;  /* 0x00000000b30872ca */ /* 0x000fd600000e0000 */
[----:B------:R-:W-:Y:S02]  /*b200*/  USEL UR7, UR7, URZ, !UP0 ;  /* 0x0000003f07077287 */ /* 0x000fe4000c000000 */
[----:B------:R-:W-:Y:S01]  /*b210*/  USEL UR10, UR8, URZ, !UP0 ;  /* 0x0000003f080a7287 */ /* 0x000fe2000c000000 */
[----:B------:R-:W-:Y:S11]  /*b220*/  @P0 BRA `(.L_x_2429) ;  /* 0x0000000000e00947 */ /* 0x000ff60003800000 */
[----:B------:R-:W0:Y:S01]  /*b230*/  S2R R3, SR_TID.X ;  /* 0x0000000000037919 */ /* 0x000e220000002100 */
[----:B------:R-:W1:Y:S01]  /*b240*/  LDC R9, c[0x0][0xbe8] ;  /* 0x0002fa00ff097b82 */ /* 0x000e620000000800 */
[----:B------:R-:W-:Y:S02]  /*b250*/  IMAD.U32 R4, RZ, RZ, UR43 ;  /* 0x0000002bff047e24 */ /* 0x000fe4000f8e00ff */
[----:B-1---5:R-:W-:-:S03]  /*b260*/  IMAD R2, R0, R9, RZ ;  /* 0x0000000900027224 */ /* 0x022fc600078e02ff */
[----:B0-----:R-:W-:-:S04]  /*b270*/  IADD3 R4, R4, -0x80, R3 ;  /* 0xffffff8004047810 */ /* 0x001fc80007ffe003 */
[----:B------:R-:W-:-:S13]  /*b280*/  ISETP.GE.AND P0, PT, R4, R2, PT ;  /* 0x000000020400720c */ /* 0x000fda0003f06270 */
[----:B------:R-:W-:Y:S05]  /*b290*/  @P0 BRA `(.L_x_2429) ;  /* 0x0000000000c40947 */ /* 0x000fea0003800000 */
[----:B------:R-:W-:Y:S01]  /*b2a0*/  ISETP.NE.AND P0, PT, R9, 0x1, PT ;  /* 0x000000010900780c */ /* 0x000fe20003f05270 */
[----:B------:R-:W-:Y:S01]  /*b2b0*/  UMOV UR18, 0x9b8 ;  /* 0x000009b800127882 */ /* 0x000fe20000000000 */
[----:B------:R-:W-:Y:S02]  /*b2c0*/  R2UR UR9, R23 ;  /* 0x00000000170972ca */ /* 0x000fe400000e0000 */
[----:B------:R-:W-:Y:S02]  /*b2d0*/  R2UR UR8, R160 ;  /* 0x00000000a00872ca */ /* 0x000fe400000e0000 */
[----:B------:R-:W-:Y:S02]  /*b2e0*/  R2UR UR19, R178 ;  /* 0x00000000b21372ca */ /* 0x000fe400000e0000 */
[----:B------:R-:W-:-:S05]  /*b2f0*/  MOV R5, R4 ;  /* 0x0000000400057202 */ /* 0x000fca0000000f00 */
        /* <DEDUP_REMOVED lines=8> */
[----:B------:R-:W-:Y:S02]  /*b380*/  UIMAD.WIDE.U32 UR16, UR8, UR19, URZ ;  /* 0x00000013081072a5 */ /* 0x000fe4000f8e003f */
[----:B------:R-:W-:Y:S01]  /*b390*/  UIMAD UR13, UR13, UR7, URZ ;  /* 0x000000070d0d72a4 */ /* 0x000fe2000f8e023f */
[----:B0-----:R-:W-:Y:S01]  /*b3a0*/  @P0 IMAD.HI.U32 R2, R4, R3, RZ ;  /* 0x0000000304020227 */ /* 0x001fe200078e00ff */
[----:B------:R-:W-:Y:S02]  /*b3b0*/  UIMAD UR19, UR9, UR19, URZ ;  /* 0x00000013091372a4 */ /* 0x000fe4000f8e023f */
[----:B------:R-:W-:Y:S02]  /*b3c0*/  UIMAD.WIDE.U32 UR8, UR12, UR7, URZ ;  /* 0x000000070c0872a5 */ /* 0x000fe4000f8e003f */
[----:B------:R-:W-:-:S02]  /*b3d0*/  UIMAD.WIDE.U32 UR22, UR14, UR11, URZ ;  /* 0x0000000b0e1672a5 */ /* 0x000fc4000f8e003f */
[----:B------:R-:W-:Y:S01]  /*b3e0*/  UIMAD UR11, UR15, UR11, URZ ;  /* 0x0000000b0f0b72a4 */ /* 0x000fe2000f8e023f */
[----:B-1----:R-:W-:Y:S01]  /*b3f0*/  @P0 SHF.R.U32.HI R5, RZ, R7, R2 ;  /* 0x00000007ff050219 */ /* 0x002fe20000011602 */
[----:B------:R-:W-:Y:S02]  /*b400*/  UIMAD UR13, UR12, UR10, UR13 ;  /* 0x0000000a0c0d72a4 */ /* 0x000fe4000f8e020d */
[----:B------:R-:W-:Y:S01]  /*b410*/  UIADD3 UR16, UP1, UP2, UR8, UR16, UR4 ;  /* 0x0000001008107290 */ /* 0x000fe2000fa3e004 */
[----:B------:R-:W-:Y:S01]  /*b420*/  IMAD.U32 R2, RZ, RZ, UR22 ;  /* 0x00000016ff027e24 */ /* 0x000fe2000f8e00ff */
[----:B------:R-:W-:Y:S01]  /*b430*/  UIADD3 UR8, UR23, UR11, URZ ;  /* 0x0000000b17087290 */ /* 0x000fe2000fffe03f */
[--C-:B------:R-:W-:Y:S01]  /*b440*/  IMAD.MOV R7, RZ, RZ, -R5.reuse ;  /* 0x000000ffff077224 */ /* 0x100fe200078e0a05 */
[----:B------:R-:W-:Y:S01]  /*b450*/  UIADD3 UR19, UR17, UR19, URZ ;  /* 0x0000001311137290 */ /* 0x000fe2000fffe03f */
[----:B------:R-:W-:Y:S01]  /*b460*/  IMAD.U32 R3, RZ, RZ, UR23 ;  /* 0x00000017ff037e24 */ /* 0x000fe2000f8e00ff */
[----:B------:R-:W-:Y:S01]  /*b470*/  UIADD3 UR11, UR9, UR13, URZ ;  /* 0x0000000d090b7290 */ /* 0x000fe2000fffe03f */
[----:B------:R-:W-:Y:S01]  /*b480*/  IMAD R7, R9, R7, R4 ;  /* 0x0000000709077224 */ /* 0x000fe200078e0204 */
[----:B------:R-:W-:Y:S01]  /*b490*/  IADD3 R2, P0, P1, R5, UR16, R2 ;  /* 0x0000001005027c10 */ /* 0x000fe2000f91e002 */
[----:B------:R-:W-:Y:S01]  /*b4a0*/  IMAD.U32 R6, RZ, RZ, UR8 ;  /* 0x00000008ff067e24 */ /* 0x000fe2000f8e00ff */
[----:B------:R-:W-:Y:S01]  /*b4b0*/  UIADD3.X UR11, UR11, UR19, UR20, UP1, UP2 ;  /* 0x000000130b0b7290 */ /* 0x000fe20008fe4414 */
[----:B------:R-:W-:Y:S01]  /*b4c0*/  SHF.R.S32.HI R5, RZ, 0x1f, R5 ;  /* 0x0000001fff057819 */ /* 0x000fe20000011405 */
[----:B------:R-:W-:Y:S01]  /*b4d0*/  ULDC.64 UR8, c[0x0][UR18+0x210] ;  /* 0x0000840012087abb */ /* 0x000fe20008000a00 */
[----:B------:R-:W-:Y:S01]  /*b4e0*/  SHF.R.S32.HI R4, RZ, 0x1f, R7 ;  /* 0x0000001fff047819 */ /* 0x000fe20000011407 */
[----:B------:R-:W-:Y:S01]  /*b4f0*/  IMAD R9, R7, UR9, RZ ;  /* 0x0000000907097c24 */ /* 0x000fe2000f8e02ff */
[----:B------:R-:W-:Y:S01]  /*b500*/  ULDC.64 UR12, c[0x0][0xba8] ;  /* 0x0002ea00000c7ab9 */ /* 0x000fe20000000a00 */
[----:B------:R-:W-:Y:S01]  /*b510*/  IADD3.X R3, R5, UR11, R6, P0, P1 ;  /* 0x0000000b05037c10 */ /* 0x000fe200087e2406 */
[----:B------:R-:W-:Y:S01]  /*b520*/  @!UP0 ULDC UR12, c[0x0][0xb50] ;  /* 0x0002d400000c8ab9 */ /* 0x000fe20000000800 */
[----:B------:R-:W-:Y:S01]  /*b530*/  IMAD R9, R4, UR8, R9 ;  /* 0x0000000804097c24 */ /* 0x000fe2000f8e0209 */
[----:B------:R-:W-:Y:S01]  /*b540*/  @!UP0 ULDC UR13, c[0x0][0xb54] ;  /* 0x0002d500000d8ab9 */ /* 0x000fe20000000800 */
[----:B------:R-:W-:-:S04]  /*b550*/  IMAD.WIDE.U32 R2, R7, UR8, R2 ;  /* 0x0000000807027c25 */ /* 0x000fc8000f8e0002 */
[----:B------:R-:W-:Y:S01]  /*b560*/  IMAD.IADD R3, R3, 0x1, R9 ;  /* 0x0000000103037824 */ /* 0x000fe200078e0209 */
[----:B------:R-:W-:-:S04]  /*b570*/  LEA R4, P0, R2, UR12, 0x2 ;  /* 0x0000000c02047c11 */ /* 0x000fc8000f8010ff */
[----:B------:R-:W-:Y:S01]  /*b580*/  LEA.HI.X R5, R2, UR13, R3, 0x2, P0 ;  /* 0x0000000d02057c11 */ /* 0x000fe200080f1403 */
[----:B------:R-:W-:-:S05]  /*b590*/  IMAD.MOV.U32 R3, RZ, RZ, -0x800000 ;  /* 0xff800000ff037424 */ /* 0x000fca00078e00ff */
[----:B------:R0:W-:Y:S03]  /*b5a0*/  STG.E desc[UR36][R4.64], R3 ;  /* 0x0000000304007986 */ /* 0x0001e6000c101924 */
.L_x_2429:
[----:B------:R-:W-:Y:S05]  /*b5b0*/  BSYNC B1 ;  /* 0x0000000000017941 */ /* 0x000fea0003800000 */
.L_x_2428:
[----:B------:R-:W-:-:S13]  /*b5c0*/  R2UR UR8, R23 ;  /* 0x00000000170872ca */ /* 0x000fda00000e0000 */
[----:B------:R-:W-:-:S06]  /*b5d0*/  UISETP.GT.AND UP0, UPT, UR8, 0x1, UPT ;  /* 0x000000010800788c */ /* 0x000fcc000bf04270 */
[----:B------:R-:W-:-:S13]  /*b5e0*/  PLOP3.LUT P0, PT, PT, PT, UP0, 0x80, 0x0 ;  /* 0x000000000000781c */ /* 0x000fda0003f0f008 */
[----:B------:R-:W-:Y:S05]  /*b5f0*/  @P0 BRA `(.L_x_2424) ;  /* 0x0000000400a80947 */ /* 0x000fea0003800000 */
[----:B------:R-:W1:Y:S01]  /*b600*/  LDC R11, c[0x0][0xbe8] ;  /* 0x0002fa00ff0b7b82 */ /* 0x000e620000000800 */
[----:B------:R-:W-:Y:S01]  /*b610*/  ULDC.64 UR12, c[0x0][0xaa0] ;  /* 0x0002a800000c7ab9 */ /* 0x000fe20000000a00 */
[----:B------:R-:W-:Y:S01]  /*b620*/  R2UR UR14, R178 ;  /* 0x00000000b20e72ca */ /* 0x000fe200000e0000 */
[----:B------:R-:W-:Y:S01]  /*b630*/  UIMAD UR11, UR20, UR12, URZ ;  /* 0x0000000c140b72a4 */ /* 0x000fe2000f8e023f */
[----:B------:R-:W-:Y:S01]  /*b640*/  IMAD R2, R22, 0x20, R180 ;  /* 0x0000002016027824 */ /* 0x000fe200078e02b4 */
[----:B------:R-:W-:Y:S01]  /*b650*/  UIMAD.WIDE.U32 UR8, UR4, UR12, URZ ;  /* 0x0000000c040872a5 */ /* 0x000fe2000f8e003f */
[----:B------:R-:W-:Y:S01]  /*b660*/  BSSY B1, `(.L_x_2430) ;  /* 0x0000039000017945 */ /* 0x000fe20003800000 */
[----:B------:R-:W-:Y:S01]  /*b670*/  UIMAD UR11, UR4, UR13, UR11 ;  /* 0x0000000d040b72a4 */ /* 0x000fe2000f8e020b */
[----:B------:R-:W-:Y:S02]  /*b680*/  VIADD R6, R2, UR43 ;  /* 0x0000002b02067c36 */ /* 0x000fe40008000000 */
[----:B------:R-:W-:Y:S01]  /*b690*/  ULDC.64 UR12, c[0x0][0xae8] ;  /* 0x0002ba00000c7ab9 */ /* 0x000fe20000000a00 */
[----:B------:R-:W-:Y:S01]  /*b6a0*/  UIADD3 UR9, UR9, UR11, URZ ;  /* 0x0000000b09097290 */ /* 0x000fe2000fffe03f */
[----:B0-----:R-:W-:-:S03]  /*b6b0*/  IMAD.MOV.U32 R5, RZ, RZ, R6 ;  /* 0x000000ffff057224 */ /* 0x001fc600078e0006 */
[----:B------:R-:W-:-:S04]  /*b6c0*/  UIMAD.WIDE.U32 UR8, UR14, UR12, UR8 ;  /* 0x0000000c0e0872a5 */ /* 0x000fc8000f8e0008 */
[----:B------:R-:W-:-:S03]  /*b6d0*/  UIMAD UR9, UR14, UR13, UR9 ;  /* 0x0000000d0e0972a4 */ /* 0x000fc6000f8e0209 */
[----:B------:R-:W-:Y:S01]  /*b6e0*/  ULDC.64 UR12, c[0x0][0xaf0] ;  /* 0x0002bc00000c7ab9 */ /* 0x000fe20000000a00 */
[----:B-1----:R-:W-:Y:S01]  /*b6f0*/  ISETP.NE.AND P0, PT, R11, 0x1, PT ;  /* 0x000000010b00780c */ /* 0x002fe20003f05270 */
[----:B------:R-:W-:Y:S02]  /*b700*/  UIMAD UR10, UR10, UR12, URZ ;  /* 0x0000000c0a0a72a4 */ /* 0x000fe4000f8e023f */
[----:B------:R-:W-:Y:S02]  /*b710*/  UIMAD.WIDE.U32 UR8, UR7, UR12, UR8 ;  /* 0x0000000c070872a5 */ /* 0x000fe4000f8e0008 */
[----:B------:R-:W-:-:S03]  /*b720*/  UIMAD UR4, UR7, UR13, UR10 ;  /* 0x0000000d070472a4 */ /* 0x000fc6000f8e020a */
[----:B------:R-:W-:Y:S01]  /*b730*/  ULDC.64 UR10, c[0x0][0xae0] ;  /* 0x0002b800000a7ab9 */ /* 0x000fe20000000a00 */
[----:B------:R-:W-:-:S04]  /*b740*/  UIADD3 UR4, UR9, UR4, URZ ;  /* 0x0000000409047290 */ /* 0x000fc8000fffe03f */
        /* <DEDUP_REMOVED lines=18> */
[----:B-----5:R-:W-:Y:S02]  /*b870*/  IMAD R11, R0, R11, RZ ;  /* 0x0000000b000b7224 */ /* 0x020fe400078e02ff */
[C---:B------:R-:W-:Y:S02]  /*b880*/  IMAD R5, R7.reuse, UR9, R4 ;  /* 0x0000000907057c24 */ /* 0x040fe4000f8e0204 */
[----:B------:R-:W-:Y:S01]  /*b890*/  IMAD.WIDE.U32 R2, R7, UR8, R2 ;  /* 0x0000000807027c25 */ /* 0x000fe2000f8e0002 */
[----:B------:R-:W-:Y:S01]  /*b8a0*/  ISETP.GE.AND P2, PT, R6, R11, PT ;  /* 0x0000000b0600720c */ /* 0x000fe20003f46270 */
[----:B------:R-:W-:-:S02]  /*b8b0*/  ULDC.64 UR8, c[0x0][0xa80] ;  /* 0x0002a00000087ab9 */ /* 0x000fc40000000a00 */
[----:B------:R-:W-:Y:S01]  /*b8c0*/  VIADD R0, R6, 0x20 ;  /* 0x0000002006007836 */ /* 0x000fe20000000000 */
[----:B------:R-:W-:Y:S01]  /*b8d0*/  LEA R4, P3, R2, UR8, 0x1 ;  /* 0x0000000802047c11 */ /* 0x000fe2000f8608ff */
[----:B------:R-:W-:-:S03]  /*b8e0*/  IMAD.IADD R3, R3, 0x1, R5 ;  /* 0x0000000103037824 */ /* 0x000fc600078e0205 */
[-C--:B------:R-:W-:Y:S01]  /*b8f0*/  ISETP.GE.AND P1, PT, R0, R11.reuse, PT ;  /* 0x0000000b0000720c */ /* 0x080fe20003f26270 */
[----:B------:R-:W-:Y:S01]  /*b900*/  VIADD R0, R6, 0x40 ;  /* 0x0000004006007836 */ /* 0x000fe20000000000 */
[----:B------:R-:W-:Y:S02]  /*b910*/  LEA.HI.X R5, R2, UR9, R3, 0x1, P3 ;  /* 0x0000000902057c11 */ /* 0x000fe400098f0c03 */
[----:B------:R0:W1:Y:S02]  /*b920*/  SHFL.IDX PT, R2, R4, RZ, 0x181f ;  /* 0x00181fff04027589 */ /* 0x00006400000e0000 */
[----:B------:R-:W-:Y:S02]  /*b930*/  ISETP.GE.AND P0, PT, R0, R11, PT ;  /* 0x0000000b0000720c */ /* 0x000fe40003f06270 */
[----:B------:R0:W2:Y:S01]  /*b940*/  SHFL.IDX PT, R0, R5, RZ, 0x181f ;  /* 0x00181fff05007589 */ /* 0x0000a200000e0000 */
[----:B------:R-:W-:Y:S10]  /*b950*/  @P2 BRA `(.L_x_2431) ;  /* 0x0000000000242947 */ /* 0x000ff40003800000 */
[----:B------:R-:W-:Y:S02]  /*b960*/  ULDC UR4, c[0x0][0xac8] ;  /* 0x0002b20000047ab9 */ /* 0x000fe40000000800 */
[----:B------:R-:W-:Y:S02]  /*b970*/  ISETP.GE.AND P4, PT, R16, UR4, PT ;  /* 0x0000000410007c0c */ /* 0x000fe4000bf86270 */
[----:B------:R-:W-:-:S11]  /*b980*/  ISETP.GE.AND P5, PT, R19, UR4, PT ;  /* 0x0000000413007c0c */ /* 0x000fd6000bfa6270 */
[CC--:B-1----:R-:W-:Y:S02]  /*b990*/  @!P4 LEA R8, P2, R16.reuse, R2.reuse, 0x1 ;  /* 0x000000021008c211 */ /* 0x0c2fe400078408ff */
[C---:B------:R-:W-:Y:S02]  /*b9a0*/  @!P5 LEA R2, P3, R19.reuse, R2, 0x1 ;  /* 0x000000021302d211 */ /* 0x040fe400078608ff */
[-C--:B--2---:R-:W-:Y:S02]  /*b9b0*/  @!P4 LEA.HI.X R9, R16, R0.reuse, R203, 0x1, P2 ;  /* 0x000000001009c211 */ /* 0x084fe400010f0ccb */
[----:B------:R-:W-:-:S03]  /*b9c0*/  @!P5 LEA.HI.X R3, R19, R0, R202, 0x1, P3 ;  /* 0x000000001303d211 */ /* 0x000fc600018f0cca */
[----:B------:R3:W-:Y:S04]  /*b9d0*/  @!P4 ST.E.128 desc[UR36][R8.64], RZ ;  /* 0x000000ff0800c985 */ /* 0x0007e8000c101d24 */
[----:B------:R3:W-:Y:S02]  /*b9e0*/  @!P5 ST.E.128 desc[UR36][R2.64], RZ ;  /* 0x000000ff0200d985 */ /* 0x0007e4000c101d24 */
.L_x_2431:
[----:B------:R-:W-:Y:S05]  /*b9f0*/  BSYNC B1 ;  /* 0x0000000000017941 */ /* 0x000fea0003800000 */
.L_x_2430:
[----:B--2---:R2:W4:Y:S01]  /*ba00*/  SHFL.IDX PT, R0, R5, 0x1, 0x181f ;  /* 0x00381f0005007f89 */ /* 0x00452200000e0000 */
[----:B------:R-:W-:Y:S03]  /*ba10*/  BSSY B1, `(.L_x_2432) ;  /* 0x000000c000017945 */ /* 0x000fe60003800000 */
[----:B-1-3--:R2:W1:Y:S01]  /*ba20*/  SHFL.IDX PT, R2, R4, 0x1, 0x181f ;  /* 0x00381f0004027f89 */ /* 0x00a46200000e0000 */
[----:B------:R-:W-:Y:S05]  /*ba30*/  @P1 BRA `(.L_x_2433) ;  /* 0x0000000000241947 */ /* 0x000fea0003800000 */
[----:B------:R-:W-:Y:S02]  /*ba40*/  ULDC UR4, c[0x0][0xac8] ;  /* 0x0002b20000047ab9 */ /* 0x000fe40000000800 */
[----:B------:R-:W-:Y:S02]  /*ba50*/  ISETP.GE.AND P3, PT, R16, UR4, PT ;  /* 0x0000000410007c0c */ /* 0x000fe4000bf66270 */
[----:B------:R-:W-:-:S11]  /*ba60*/  ISETP.GE.AND P4, PT, R19, UR4, PT ;  /* 0x0000000413007c0c */ /* 0x000fd6000bf86270 */
[CC--:B-1----:R-:W-:Y:S02]  /*ba70*/  @!P3 LEA R8, P1, R16.reuse, R2.reuse, 0x1 ;  /* 0x000000021008b211 */ /* 0x0c2fe400078208ff */
[C---:B------:R-:W-:Y:S02]  /*ba80*/  @!P4 LEA R2, P2, R19.reuse, R2, 0x1 ;  /* 0x000000021302c211 */ /* 0x040fe400078408ff */
[-C--:B----4-:R-:W-:Y:S02]  /*ba90*/  @!P3 LEA.HI.X R9, R16, R0.reuse, R203, 0x1, P1 ;  /* 0x000000001009b211 */ /* 0x090fe400008f0ccb */
[----:B------:R-:W-:-:S03]  /*baa0*/  @!P4 LEA.HI.X R3, R19, R0, R202, 0x1, P2 ;  /* 0x000000001303c211 */ /* 0x000fc600010f0cca */
[----:B------:R3:W-:Y:S04]  /*bab0*/  @!P3 ST.E.128 desc[UR36][R8.64], RZ ;  /* 0x000000ff0800b985 */ /* 0x0007e8000c101d24 */
[----:B------:R3:W-:Y:S02]  /*bac0*/  @!P4 ST.E.128 desc[UR36][R2.64], RZ ;  /* 0x000000ff0200c985 */ /* 0x0007e4000c101d24 */
.L_x_2433:
[----:B------:R-:W-:Y:S05]  /*bad0*/  BSYNC B1 ;  /* 0x0000000000017941 */ /* 0x000fea0003800000 */
.L_x_2432:
[----:B----4-:R4:W0:Y:S01]  /*bae0*/  SHFL.IDX PT, R0, R5, 0x2, 0x181f ;  /* 0x00581f0005007f89 */ /* 0x01082200000e0000 */
        /* <DEDUP_REMOVED lines=8> */
[-C--:B0-----:R-:W-:Y:S02]  /*bb70*/  @!P2 LEA.HI.X R9, R16, R0.reuse, R203, 0x1, P0 ;  /* 0x000000001009a211 */ /* 0x081fe400000f0ccb */
[----:B------:R-:W-:-:S03]  /*bb80*/  @!P3 LEA.HI.X R3, R19, R0, R202, 0x1, P1 ;  /* 0x000000001303b211 */ /* 0x000fc600008f0cca */
[----:B------:R3:W-:Y:S04]  /*bb90*/  @!P2 ST.E.128 desc[UR36][R8.64], RZ ;  /* 0x000000ff0800a985 */ /* 0x0007e8000c101d24 */
[----:B------:R3:W-:Y:S02]  /*bba0*/  @!P3 ST.E.128 desc[UR36][R2.64], RZ ;  /* 0x000000ff0200b985 */ /* 0x0007e4000c101d24 */
.L_x_2435:
[----:B------:R-:W-:Y:S05]  /*bbb0*/  BSYNC B1 ;  /* 0x0000000000017941 */ /* 0x000fea0003800000 */
.L_x_2434:
[----:B0-----:R-:W-:Y:S01]  /*bbc0*/  VIADD R0, R6, 0x60 ;  /* 0x0000006006007836 */ /* 0x001fe20000000000 */
[----:B--2-4-:R-:W2:Y:S04]  /*bbd0*/  SHFL.IDX PT, R5, R5, 0x3, 0x181f ;  /* 0x00781f0005057f89 */ /* 0x014ea800000e0000 */
[----:B------:R-:W-:Y:S01]  /*bbe0*/  ISETP.GE.AND P0, PT, R0, R11, PT ;  /* 0x0000000b0000720c */ /* 0x000fe20003f06270 */
[----:B-1-3--:R1:W3:-:S12]  /*bbf0*/  SHFL.IDX PT, R2, R4, 0x3, 0x181f ;  /* 0x00781f0004027f89 */ /* 0x00a2d800000e0000 */
[----:B-1----:R-:W-:Y:S05]  /*bc00*/  @P0 BRA `(.L_x_2424) ;  /* 0x0000000000240947 */ /* 0x002fea0003800000 */
[----:B------:R-:W-:Y:S02]  /*bc10*/  ULDC UR4, c[0x0][0xac8] ;  /* 0x0002b20000047ab9 */ /* 0x000fe40000000800 */
[----:B------:R-:W-:Y:S02]  /*bc20*/  ISETP.GE.AND P2, PT, R16, UR4, PT ;  /* 0x0000000410007c0c */ /* 0x000fe4000bf46270 */
[----:B------:R-:W-:-:S11]  /*bc30*/  ISETP.GE.AND P3, PT, R19, UR4, PT ;  /* 0x0000000413007c0c */ /* 0x000fd6000bf66270 */
[CC--:B---3--:R-:W-:Y:S02]  /*bc40*/  @!P2 LEA R6, P0, R16.reuse, R2.reuse, 0x1 ;  /* 0x000000021006a211 */ /* 0x0c8fe400078008ff */
[C---:B------:R-:W-:Y:S02]  /*bc50*/  @!P3 LEA R2, P1, R19.reuse, R2, 0x1 ;  /* 0x000000021302b211 */ /* 0x040fe400078208ff */
[-C--:B--2---:R-:W-:Y:S02]  /*bc60*/  @!P2 LEA.HI.X R7, R16, R5.reuse, R203, 0x1, P0 ;  /* 0x000000051007a211 */ /* 0x084fe400000f0ccb */
[----:B------:R-:W-:-:S03]  /*bc70*/  @!P3 LEA.HI.X R3, R19, R5, R202, 0x1, P1 ;  /* 0x000000051303b211 */ /* 0x000fc600008f0cca */
[----:B------:R1:W-:Y:S04]  /*bc80*/  @!P2 ST.E.128 desc[UR36][R6.64], RZ ;  /* 0x000000ff0600a985 */ /* 0x0003e8000c101d24 */
[----:B------:R1:W-:Y:S02]  /*bc90*/  @!P3 ST.E.128 desc[UR36][R2.64], RZ ;  /* 0x000000ff0200b985 */ /* 0x0003e4000c101d24 */
.L_x_2424:
[----:B------:R-:W-:Y:S05]  /*bca0*/  BSYNC B0 ;  /* 0x0000000000007941 */ /* 0x000fea0003800000 */
.L_x_2414:
[----:B------:R-:W-:Y:S02]  /*bcb0*/  ULDC UR4, c[0x0][0xc3c] ;  /* 0x00030f0000047ab9 */ /* 0x000fe40000000800 */
[----:B------:R-:W-:-:S13]  /*bcc0*/  ISETP.GE.AND P0, PT, R27, UR4, PT ;  /* 0x000000041b007c0c */ /* 0x000fda000bf06270 */
[----:B------:R-:W-:Y:S05]  /*bcd0*/  @!P0 BRA `(.L_x_2436) ;  /* 0xffffff50009c8947 */ /* 0x000fea000383ffff */
[----:B------:R-:W-:Y:S05]  /*bce0*/  EXIT ;  /* 0x000000000000794d */ /* 0x000fea0003800000 */
.L_x_2371:
        /* <DEDUP_REMOVED lines=16> */
.L_x_2437:
        /* <DEDUP_REMOVED lines=44> */
.L_x_2441:
[----:B------:R-:W0:Y:S01]  /*c0b0*/  LDC R0, c[0x0][0xc3c] ;  /* 0x00030f00ff007b82 */ /* 0x000e220000000800 */
[----:B------:R-:W-:-:S06]  /*c0c0*/  UIADD3 UR4, UR4, 0x1f, URZ ;  /* 0x0000001f04047890 */ /* 0x000fcc000fffe03f */
[----:B0-----:R-:W-:-:S13]  /*c0d0*/  ISETP.LE.AND P6, PT, R0, UR4, PT ;  /* 0x0000000400007c0c */ /* 0x001fda000bfc3270 */
[----:B------:R-:W-:Y:S05]  /*c0e0*/  @P6 BRA `(.L_x_2440) ;  /* 0x0000000800a86947 */ /* 0x000fea0003800000 */
[----:B------:R-:W-:-:S05]  /*c0f0*/  VIADD R9, R7, UR4 ;  /* 0x0000000407097c36 */ /* 0x000fca0008000000 */
        /* <DEDUP_REMOVED lines=30> */
.L_x_2439:
        /* <DEDUP_REMOVED lines=13> */
.L_x_2442:
        /* <DEDUP_REMOVED lines=30> */
[----:B------:R-:W-:-:S02]  /*c590*/  @P0 VIADD R2, R2, 0x1 ;  /* 0x0000000102020836 */ /* 0x000fc40000000000 */
[----:B0-----:R-:W-:-:S03]  /*c5a0*/  IMAD.MOV R11, RZ, RZ, -R3 ;  /* 0x000000ffff0b7224 */ /* 0x001fc600078e0a03 */
[----:B------:R-:W-:Y:S02]  /*c5b0*/  MOV R8, R2 ;  /* 0x0000000200087202 */ /* 0x000fe40000000f00 */
[----:B------:R-:W-:Y:S01]  /*c5c0*/  IABS R2, R9 ;  /* 0x0000000900027213 */ /* 0x000fe20000000000 */
[----:B------:R-:W-:Y:S02]  /*c5d0*/  IMAD R11, R11, R4, RZ ;  /* 0x000000040b0b7224 */ /* 0x000fe400078e02ff */
[----:B------:R-:W-:Y:S01]  /*c5e0*/  @!P2 IMAD.MOV R8, RZ, RZ, -R8 ;  /* 0x000000ffff08a224 */ /* 0x000fe200078e0a08 */
[----:B------:R-:W-:Y:S01]  /*c5f0*/  @!P1 LOP3.LUT R8, RZ, R0, RZ, 0x33, !PT ;  /* 0x00000000ff089212 */ /* 0x000fe200078e33ff */
[----:B------:R-:W-:Y:S02]  /*c600*/  IMAD.MOV R10, RZ, RZ, -R2 ;  /* 0x000000ffff0a7224 */ /* 0x000fe400078e0a02 */
[----:B------:R-:W-:Y:S01]  /*c610*/  IMAD.MOV.U32 R2, RZ, RZ, RZ ;  /* 0x000000ffff027224 */ /* 0x000fe200078e00ff */
[----:B------:R-:W-:-:S03]  /*c620*/  IABS R6, R8 ;  /* 0x0000000800067213 */ /* 0x000fc60000000000 */
        /* <DEDUP_REMOVED lines=22> */
.L_x_2443:
        /* <DEDUP_REMOVED lines=28> */
[----:B------:R-:W-:Y:S01]  /*c950*/  IMAD R13, R11, R2, RZ ;  /* 0x000000020b0d7224 */ /* 0x000fe200078e02ff */
[----:B------:R-:W-:-:S03]  /*c960*/  IADD3 R2, -R2, RZ, RZ ;  /* 0x000000ff02027210 */ /* 0x000fc60007ffe1ff */
        /* <DEDUP_REMOVED lines=31> */
.L_x_2444:
[----:B------:R-:W-:-:S05]  /*cb60*/  LOP3.LUT R17, RZ, R2, RZ, 0x33, !PT ;  /* 0x00000002ff117212 */ /* 0x000fca00078e33ff */
[----:B------:R-:W-:Y:S01]  /*cb70*/  IMAD.IADD R17, R0, 0x1, R17 ;  /* 0x0000000100117824 */ /* 0x000fe200078e0211 */
[----:B------:R-:W-:Y:S06]  /*cb80*/  BRA `(.L_x_2445) ;  /* 0x0000000000147947 */ /* 0x000fec0003800000 */
.L_x_2440:
[----:B------:R-:W-:Y:S01]  /*cb90*/  ULDC UR4, c[0x0][0xc3c] ;  /* 0x00030f0000047ab9 */ /* 0x000fe20000000800 */
[----:B------:R-:W-:Y:S02]  /*cba0*/  IMAD.MOV.U32 R17, RZ, RZ, RZ ;  /* 0x000000ffff117224 */ /* 0x000fe400078e00ff */
[----:B------:R-:W-:Y:S02]  /*cbb0*/  IMAD.U32 R16, RZ, RZ, UR6 ;  /* 0x00000006ff107e24 */ /* 0x000fe4000f8e00ff */
[----:B------:R-:W-:Y:S02]  /*cbc0*/  IMAD.MOV.U32 R18, RZ, RZ, RZ ;  /* 0x000000ffff127224 */ /* 0x000fe400078e00ff */
[----:B------:R-:W-:-:S07]  /*cbd0*/  IMAD.U32 R19, RZ, RZ, UR4 ;  /* 0x00000004ff137e24 */ /* 0x000fce000f8e00ff */
.L_x_2445:
[----:B------:R-:W-:-:S13]  /*cbe0*/  ISETP.NE.AND P0, PT, R7, RZ, PT ;  /* 0x000000ff0700720c */ /* 0x000fda0003f05270 */
[----:B------:R-:W0:Y:S01]  /*cbf0*/  @!P0 S2R R3, SR_CgaCtaId ;  /* 0x0000000000038919 */ /* 0x000e220000008800 */
[----:B------:R-:W-:-:S04]  /*cc00*/  @!P0 MOV R0, 0x400 ;  /* 0x0000040000008802 */ /* 0x000fc80000000f00 */
[----:B0-----:R-:W-:-:S05]  /*cc10*/  @!P0 LEA R0, R3, R0, 0x18 ;  /* 0x0000000003008211 */ /* 0x001fca00078ec0ff */
[----:B------:R1:W-:Y:S01]  /*cc20*/  @!P0 STS.128 [R0+0x2a8d0], R16 ;  /* 0x02a8d01000008388 */ /* 0x0003e20000000c00 */
[----:B------:R-:W-:Y:S06]  /*cc30*/  BAR.ARV 0x5, 0x180 ;  /* 0x0146000000007b1d */ /* 0x000fec0000002000 */
.L_x_2438:
        /* <DEDUP_REMOVED lines=14> */
[C---:B-1----:R-:W-:Y:S02]  /*cd20*/  LOP3.LUT R4, R5.reuse, 0x7f, RZ, 0xc0, !PT ;  /* 0x0000007f05047812 */ /* 0x042fe400078ec0ff */
[----:B--2---:R-:W-:Y:S01]  /*cd30*/  R2UR UR4, R0 ;  /* 0x00000000000472ca */ /* 0x004fe200000e0000 */
[----:B------:R-:W-:-:S05]  /*cd40*/  IMAD.SHL.U32 R0, R5, 0x8, RZ ;  /* 0x0000000805007824 */ /* 0x000fca00078e00ff */
        /* <DEDUP_REMOVED lines=14> */
.L_x_2511:
[----:B0-----:R-:W0:Y:S02]  /*ce30*/  LDC.64 R30, c[0x0][0xc88] ;  /* 0x00032200ff1e7b82 */ /* 0x001e240000000a00 */
[----:B0-----:R-:W-:-:S06]  /*ce40*/  IMAD.WIDE R30, R19, 0x4, R30 ;  /* 0x00000004131e7825 */ /* 0x001fcc00078e021e */
[----:B------:R-:W2:Y:S01]  /*ce50*/  LDG.E R30, desc[UR36][R30.64] ;  /* 0x000000241e1e7981 */ /* 0x000ea2000c1e1900 */
        /* <DEDUP_REMOVED lines=8> */
[C---:B------:R-:W-:Y:S02]  /*cee0*/  @P0 LEA R2, P1, R30.reuse, UR4, 0x2 ;  /* 0x000000041e020c11 */ /* 0x040fe4000f8210ff */
[C---:B------:R-:W-:Y:S01]  /*cef0*/  SHF.L.U32 R24, R30.reuse, 0x2, RZ ;  /* 0x000000021e187819 */ /* 0x040fe200000006ff */
[----:B------:R0:W-:Y:S01]  /*cf00*/  STL [R1+0x8], R0 ;  /* 0x0000080001007387 */ /* 0x0001e20000100800 */
[----:B------:R-:W-:Y:S01]  /*cf10*/  @P0 LEA.HI.X R3, R30, UR5, R0, 0x2, P1 ;  /* 0x000000051e030c11 */ /* 0x000fe200088f1400 */
[----:B------:R-:W-:-:S04]  /*cf20*/  ULDC.64 UR4, c[0x0][0xa00] ;  /* 0x0002800000047ab9 */ /* 0x000fc80000000a00 */
[----:B-1----:R1:W5:Y:S01]  /*cf30*/  @P0 LDG.E R37, desc[UR36][R2.64] ;  /* 0x0000002402250981 */ /* 0x002362000c1e1900 */
[----:B------:R-:W-:Y:S02]  /*cf40*/  ISETP.NE.U32.AND P0, PT, RZ, UR4, PT ;  /* 0x00000004ff007c0c */ /* 0x000fe4000bf05070 */
[----:B------:R-:W-:Y:S02]  /*cf50*/  SHF.L.U64.HI R25, R30, 0x2, R0 ;  /* 0x000000021e197819 */ /* 0x000fe40000010200 */
[----:B------:R-:W-:Y:S02]  /*cf60*/  ISETP.NE.AND.EX P2, PT, RZ, UR5, PT, P0 ;  /* 0x00000005ff007c0c */ /* 0x000fe4000bf45300 */
[----:B------:R-:W-:Y:S02]  /*cf70*/  ISETP.NE.U32.AND P0, PT, RZ, UR6, PT ;  /* 0x00000006ff007c0c */ /* 0x000fe4000bf05070 */
[----:B------:R-:W-:Y:S02]  /*cf80*/  LOP3.LUT R23, R23, 0xffffffbf, RZ, 0xc0, !PT ;  /* 0xffffffbf17177812 */ /* 0x000fe400078ec0ff */
[----:B------:R-:W-:-:S02]  /*cf90*/  ISETP.NE.AND.EX P0, PT, RZ, UR7, PT, P0 ;  /* 0x00000007ff007c0c */ /* 0x000fc4000bf05300 */
[----:B-1----:R-:W-:-:S04]  /*cfa0*/  IADD3 R2, P1, R24, UR4, RZ ;  /* 0x0000000418027c10 */ /* 0x002fc8000ff3e0ff */
[----:B------:R-:W-:Y:S01]  /*cfb0*/  IADD3.X R3, R25, UR5, RZ, P1, !PT ;  /* 0x0000000519037c10 */ /* 0x000fe20008ffe4ff */
[----:B------:R-:W-:Y:S01]  /*cfc0*/  ULDC.64 UR4, c[0x0][0x418] ;  /* 0x0001060000047ab9 */ /* 0x000fe20000000a00 */
[----:B------:R-:W-:-:S03]  /*cfd0*/  @P2 LOP3.LUT R23, R23, 0x40, RZ, 0xfc, !PT ;  /* 0x0000004017172812 */ /* 0x000fc600078efcff */
[----:B------:R1:W5:Y:S02]  /*cfe0*/  @P2 LDG.E R35, desc[UR36][R2.64] ;  /* 0x0000002402232981 */ /* 0x000364000c1e1900 */
        /* <DEDUP_REMOVED lines=18> */
[----:B--2---:R-:W-:-:S05]  /*d110*/  IMAD.IADD R0, R0, 0x1, -R5 ;  /* 0x0000000100007824 */ /* 0x004fca00078e0a05 */
[----:B------:R2:W-:Y:S02]  /*d120*/  STL [R1+0x4], R0 ;  /* 0x0000040001007387 */ /* 0x0005e40000100800 */
.L_x_2447:
        /* <DEDUP_REMOVED lines=9> */
.L_x_2448:
        /* <DEDUP_REMOVED lines=9> */
.L_x_2449:
[----:B------:R-:W4:Y:S01]  /*d250*/  LDL R4, [R1+0x4] ;  /* 0x0000040001047983 */ /* 0x000f220000100800 */
[----:B012---:R-:W0:Y:S01]  /*d260*/  LDC R0, c[0x0][0x448] ;  /* 0x00011200ff007b82 */ /* 0x007e220000000800 */
[----:B-----5:R-:W-:Y:S01]  /*d270*/  IMAD.IADD R34, R34, 0x1, -R37 ;  /* 0x0000000122227824 */ /* 0x020fe200078e0a25 */
[----:B------:R-:W-:Y:S01]  /*d280*/  LOP3.LUT R23, R23, 0xffffff7f, RZ, 0xc0, !PT ;  /* 0xffffff7f17177812 */ /* 0x000fe200078ec0ff */
[----:B------:R-:W-:Y:S01]  /*d290*/  BSSY B0, `(.L_x_2450) ;  /* 0x0000038000007945 */ /* 0x000fe20003800000 */
[----:B0-----:R-:W-:Y:S01]  /*d2a0*/  ISETP.NE.AND P0, PT, R0, 0x1, PT ;  /* 0x000000010000780c */ /* 0x001fe20003f05270 */
[----:B------:R-:W-:-:S04]  /*d2b0*/  IMAD.SHL.U32 R0, R17, 0x80, RZ ;  /* 0x0000008011007824 */ /* 0x000fc800078e00ff */
[----:B------:R-:W-:-:S08]  /*d2c0*/  VIADD R0, R0, 0x7f ;  /* 0x0000007f00007836 */ /* 0x000fd00000000000 */
[----:B---3--:R-:W0:Y:S01]  /*d2d0*/  @P0 LDC R3, c[0x0][0x44c] ;  /* 0x00011300ff030b82 */ /* 0x008e220000000800 */
[----:B------:R-:W-:-:S07]  /*d2e0*/  @P0 LOP3.LUT R23, R23, 0x80, RZ, 0xfc, !PT ;  /* 0x0000008017170812 */ /* 0x000fce00078efcff */
[----:B------:R-:W1:Y:S01]  /*d2f0*/  @P0 LDC R5, c[0x0][0x450] ;  /* 0x00011400ff050b82 */ /* 0x000e620000000800 */
[----:B0-----:R-:W-:-:S05]  /*d300*/  @P0 IMAD.HI.U32 R2, R0, R3, RZ ;  /* 0x0000000300020227 */ /* 0x001fca00078e00ff */
[----:B-1----:R-:W-:Y:S01]  /*d310*/  @P0 SHF.R.U32.HI R0, RZ, R5, R2 ;  /* 0x00000005ff000219 */ /* 0x002fe20000011602 */
[----:B------:R-:W-:-:S04]  /*d320*/  VIADD R2, R34, 0x5f ;  /* 0x0000005f22027836 */ /* 0x000fc80000000000 */
[----:B------:R-:W-:Y:S01]  /*d330*/  IMAD.HI R2, R2, 0x2aaaaaab, RZ ;  /* 0x2aaaaaab02027827 */ /* 0x000fe200078e02ff */
[----:B----4-:R-:W-:-:S05]  /*d340*/  IADD3 R3, R34, 0x60, -R4 ;  /* 0x0000006022037810 */ /* 0x010fca0007ffe804 */
[----:B------:R-:W-:Y:S01]  /*d350*/  IMAD.IADD R0, R3, 0x1, R0 ;  /* 0x0000000103007824 */ /* 0x000fe200078e0200 */
[----:B------:R-:W-:-:S03]  /*d360*/  SHF.R.U32.HI R3, RZ, 0x1f, R2 ;  /* 0x0000001fff037819 */ /* 0x000fc60000011602 */
[----:B------:R-:W-:Y:S01]  /*d370*/  IMAD.HI R4, R0, 0x2aaaaaab, RZ ;  /* 0x2aaaaaab00047827 */ /* 0x000fe200078e02ff */
[----:B------:R-:W-:Y:S02]  /*d380*/  LEA.HI.SX32 R0, R2, R3, 0x1c ;  /* 0x0000000302007211 */ /* 0x000fe400078fe2ff */
[----:B------:R-:W-:Y:S02]  /*d390*/  LOP3.LUT R2, R18, 0xff000000, RZ, 0xc0, !PT ;  /* 0xff00000012027812 */ /* 0x000fe400078ec0ff */
[----:B------:R-:W-:Y:S02]  /*d3a0*/  SHF.R.U32.HI R3, RZ, 0x1f, R4 ;  /* 0x0000001fff037819 */ /* 0x000fe40000011604 */
[----:B------:R-:W-:Y:S02]  /*d3b0*/  SHF.R.U32.HI R2, RZ, 0x8, R2 ;  /* 0x00000008ff027819 */ /* 0x000fe40000011602 */
[----:B------:R-:W-:-:S04]  /*d3c0*/  LEA.HI.SX32 R3, R4, R3, 0x1c ;  /* 0x0000000304037211 */ /* 0x000fc800078fe2ff */
[----:B------:R-:W-:Y:S02]  /*d3d0*/  VIMNMX R0, R0, R3, PT ;  /* 0x0000000300007248 */ /* 0x000fe40003fe0100 */
[----:B------:R-:W-:Y:S02]  /*d3e0*/  LOP3.LUT R3, R18, 0xff0000, RZ, 0xc0, !PT ;  /* 0x00ff000012037812 */ /* 0x000fe400078ec0ff */
[----:B------:R-:W-:Y:S02]  /*d3f0*/  ISETP.GE.AND P0, PT, R0, 0x1, PT ;  /* 0x000000010000780c */ /* 0x000fe40003f06270 */
[----:B------:R-:W-:Y:S01]  /*d400*/  LEA.HI R2, R3, R2, RZ, 0x10 ;  /* 0x0000000203027211 */ /* 0x000fe200078f80ff */
[----:B------:R-:W-:-:S03]  /*d410*/  IMAD.MOV.U32 R3, RZ, RZ, RZ ;  /* 0x000000ffff037224 */ /* 0x000fc600078e00ff */
[----:B------:R-:W-:-:S07]  /*d420*/  LOP3.LUT R36, R2, 0xff, RZ, 0xc0, !PT ;  /* 0x000000ff02247812 */ /* 0x000fce00078ec0ff */
[----:B------:R-:W-:Y:S05]  /*d430*/  @!P0 BRA `(.L_x_2451) ;  /* 0x0000000000748947 */ /* 0x000fea0003800000 */
[----:B------:R-:W-:-:S04]  /*d440*/  SHF.R.U32.HI R4, RZ, 0x10, R2 ;  /* 0x00000010ff047819 */ /* 0x000fc80000011602 */
[----:B------:R-:W-:-:S13]  /*d450*/  ISETP.NE.AND P0, PT, R4, RZ, PT ;  /* 0x000000ff0400720c */ /* 0x000fda0003f05270 */
[----:B------:R-:W0:Y:S02]  /*d460*/  @!P0 LDC R4, c[0x0][0x9f0] ;  /* 0x00027c00ff048b82 */ /* 0x000e240000000800 */
[-C--:B0-----:R-:W-:Y:S02]  /*d470*/  IABS R6, R4.reuse ;  /* 0x0000000400067213 */ /* 0x081fe40000000000 */
[----:B------:R-:W-:Y:S02]  /*d480*/  IADD3 R5, R4, -0x1, R0 ;  /* 0xffffffff04057810 */ /* 0x000fe40007ffe000 */
[----:B------:R-:W0:Y:S02]  /*d490*/  I2F.RP R8, R6 ;  /* 0x0000000600087306 */ /* 0x000e240000209400 */
[----:B------:R-:W-:-:S04]  /*d4a0*/  LOP3.LUT R2, R5, R4, RZ, 0x3c, !PT ;  /* 0x0000000405027212 */ /* 0x000fc800078e3cff */
[----:B------:R-:W-:Y:S02]  /*d4b0*/  ISETP.GE.AND P2, PT, R2, RZ, PT ;  /* 0x000000ff0200720c */ /* 0x000fe40003f46270 */
[----:B0-----:R-:W0:Y:S02]  /*d4c0*/  MUFU.RCP R8, R8 ;  /* 0x0000000800087308 */ /* 0x001e240000001000 */
[----:B0-----:R-:W-:-:S06]  /*d4d0*/  VIADD R3, R8, 0xffffffe ;  /* 0x0ffffffe08037836 */ /* 0x001fcc0000000000 */
[----:B------:R-:W0:Y:S02]  /*d4e0*/  F2I.FTZ.U32.TRUNC.NTZ R3, R3 ;  /* 0x0000000300037305 */ /* 0x000e24000021f000 */
[----:B0-----:R-:W-:-:S04]  /*d4f0*/  IMAD.MOV R2, RZ, RZ, -R3 ;  /* 0x000000ffff027224 */ /* 0x001fc800078e0a03 */
        /* <DEDUP_REMOVED lines=17> */
.L_x_2451:
[----:B------:R-:W-:Y:S05]  /*d610*/  BSYNC B0 ;  /* 0x0000000000007941 */ /* 0x000fea0003800000 */
.L_x_2450:
        /* <DEDUP_REMOVED lines=23> */
.L_x_2453:
        /* <DEDUP_REMOVED lines=12> */
[----:B------:R-:W-:Y:S02]  /*d850*/  IMAD.U32 R7, RZ, RZ, UR9 ;  /* 0x00000009ff077e24 */ /* 0x000fe4000f8e00ff */
[----:B------:R-:W-:-:S02]  /*d860*/  IMAD.U32 R10, RZ, RZ, UR4 ;  /* 0x00000004ff0a7e24 */ /* 0x000fc4000f8e00ff */
[----:B------:R-:W-:Y:S02]  /*d870*/  IMAD.U32 R11, RZ, RZ, UR5 ;  /* 0x00000005ff0b7e24 */ /* 0x000fe4000f8e00ff */
[----:B------:R-:W-:Y:S02]  /*d880*/  IMAD.MOV.U32 R8, RZ, RZ, 0x70 ;  /* 0x00000070ff087424 */ /* 0x000fe400078e00ff */
[----:B------:R-:W-:Y:S02]  /*d890*/  IMAD.MOV.U32 R12, RZ, RZ, 0x1 ;  /* 0x00000001ff0c7424 */ /* 0x000fe400078e00ff */
[----:B------:R-:W-:-:S07]  /*d8a0*/  IMAD.MOV.U32 R13, RZ, RZ, RZ ;  /* 0x000000ffff0d7224 */ /* 0x000fce00078e00ff */
[----:B------:R-:W-:-:S07]  /*d8b0*/  LEPC R20, `(.L_x_2456) ;  /* 0x000000001014794e */ /* 0x000fce0000000000 */
[----:B0-----:R-:W-:Y:S05]  /*d8c0*/  CALL.ABS.NOINC R2 ;  /* 0x0000000002007343 */ /* 0x001fea0003c00000 */
.L_x_2456:
[----:B------:R-:W-:Y:S05]  /*d8d0*/  BSYNC B6 ;  /* 0x0000000000067941 */ /* 0x000fea0003800000 */
.L_x_2455:
        /* <DEDUP_REMOVED lines=20> */
.L_x_2459:
[----:B------:R0:W1:Y:S01]  /*da20*/  LDC.64 R2, c[0x4][R26] ;  /* 0x010000001a027b82 */ /* 0x0000620000000a00 */
[----:B------:R-:W-:Y:S01]  /*da30*/  ULDC.64 UR6, c[0x4][0xf0] ;  /* 0x01003c0000067ab9 */ /* 0x000fe20000000a00 */
[----:B------:R-:W-:Y:S01]  /*da40*/  ULDC.64 UR8, c[0x4][0xf8] ;  /* 0x01003e0000087ab9 */ /* 0x000fe20000000a00 */
[----:B------:R-:W-:Y:S01]  /*da50*/  ULDC.64 UR4, c[0x4][0x80] ;  /* 0x0100200000047ab9 */ /* 0x000fe20000000a00 */
        /* <DEDUP_REMOVED lines=11> */
.L_x_2458:
[----:B------:R-:W-:Y:S05]  /*db10*/  BSYNC B6 ;  /* 0x0000000000067941 */ /* 0x000fea0003800000 */
.L_x_2457:
[----:B------:R-:W-:Y:S01]  /*db20*/  ULDC.64 UR4, c[0x0][0x9f8] ;  /* 0x00027e0000047ab9 */ /* 0x000fe20000000a00 */
[----:B------:R-:W0:Y:S01]  /*db30*/  S2R R2, SR_TID.X ;  /* 0x0000000000027919 */ /* 0x000e220000002100 */
[----:B------:R-:W-:Y:S01]  /*db40*/  ISETP.NE.U32.AND P0, PT, RZ, UR4, PT ;  /* 0x00000004ff007c0c */ /* 0x000fe2000bf05070 */
[----:B------:R-:W1:Y:S03]  /*db50*/  LDC R5, c[0x0][0x430] ;  /* 0x00010c00ff057b82 */ /* 0x000e660000000800 */
[----:B------:R-:W-:-:S13]  /*db60*/  ISETP.NE.AND.EX P0, PT, RZ, UR5, PT, P0 ;  /* 0x00000005ff007c0c */ /* 0x000fda000bf05300 */
[----:B------:R-:W-:Y:S01]  /*db70*/  @P0 IADD3 R24, P1, R24, UR4, RZ ;  /* 0x0000000418180c10 */ /* 0x000fe2000ff3e0ff */
[----:B------:R-:W2:Y:S01]  /*db80*/  S2R R21, SR_TID.X ;  /* 0x0000000000157919 */ /* 0x000ea20000002100 */
[----:B------:R-:W-:Y:S01]  /*db90*/  LOP3.LUT R23, R23, 0xffffffdf, RZ, 0xc0, !PT ;  /* 0xffffffdf17177812 */ /* 0x000fe200078ec0ff */
[----:B------:R-:W-:Y:S01]  /*dba0*/  ULDC UR4, c[0x0][0x320] ;  /* 0x0000c80000047ab9 */ /* 0x000fe20000000800 */
[----:B------:R-:W-:-:S05]  /*dbb0*/  @P0 IADD3.X R25, R25, UR5, RZ, P1, !PT ;  /* 0x0000000519190c10 */ /* 0x000fca0008ffe4ff */
[----:B------:R3:W4:Y:S01]  /*dbc0*/  @P0 LDG.E R31, desc[UR36][R24.64] ;  /* 0x00000024181f0981 */ /* 0x000722000c1e1900 */
[----:B-1----:R-:W-:Y:S01]  /*dbd0*/  ISETP.NE.AND P2, PT, R5, 0x1, PT ;  /* 0x000000010500780c */ /* 0x002fe20003f45270 */
[----:B------:R-:W1:Y:S01]  /*dbe0*/  S2R R26, SR_TID.X ;  /* 0x00000000001a7919 */ /* 0x000e620000002100 */
[----:B0-----:R-:W-:-:S04]  /*dbf0*/  LOP3.LUT R2, R2, 0x7f, RZ, 0xc0, !PT ;  /* 0x0000007f02027812 */ /* 0x001fc800078ec0ff */
[----:B------:R-:W-:Y:S01]  /*dc00*/  SHF.R.U32.HI R2, RZ, 0x3, R2 ;  /* 0x00000003ff027819 */ /* 0x000fe20000011602 */
[----:B---3--:R-:W-:-:S06]  /*dc10*/  VIADD R25, R29, 0xffffffff ;  /* 0xffffffff1d197836 */ /* 0x008fcc0000000000 */
[----:B------:R-:W0:Y:S01]  /*dc20*/  @P2 LDC R3, c[0x0][0x434] ;  /* 0x00010d00ff032b82 */ /* 0x000e220000000800 */
[----:B------:R-:W-:Y:S01]  /*dc30*/  @P2 LOP3.LUT R23, R23, 0x20, RZ, 0xfc, !PT ;  /* 0x0000002017172812 */ /* 0x000fe200078efcff */
[----:B--2---:R-:W-:-:S05]  /*dc40*/  IMAD.SHL.U32 R20, R21, 0x10, RZ ;  /* 0x0000001015147824 */ /* 0x004fca00078e00ff */
[----:B------:R-:W-:Y:S02]  /*dc50*/  LOP3.LUT R20, R2, 0x70, R20, 0xf8, !PT ;  /* 0x0000007002147812 */ /* 0x000fe400078ef814 */
[----:B------:R-:W2:Y:S03]  /*dc60*/  @P2 LDC R2, c[0x0][0x438] ;  /* 0x00010e00ff022b82 */ /* 0x000ea60000000800 */
[----:B------:R-:W-:Y:S02]  /*dc70*/  IMAD R4, R25, 0x60, R20 ;  /* 0x0000006019047824 */ /* 0x000fe400078e0214 */
[----:B-1----:R-:W-:Y:S02]  /*dc80*/  IMAD.SHL.U32 R9, R26, 0x8, RZ ;  /* 0x000000081a097824 */ /* 0x002fe400078e00ff */
[C---:B------:R-:W-:Y:S01]  /*dc90*/  IMAD.IADD R0, R4.reuse, 0x1, R37 ;  /* 0x0000000104007824 */ /* 0x040fe200078e0225 */
[----:B------:R-:W-:-:S02]  /*dca0*/  ISETP.GE.AND P0, PT, R4, R34, PT ;  /* 0x000000220400720c */ /* 0x000fc40003f06270 */
[----:B------:R-:W-:Y:S01]  /*dcb0*/  LOP3.LUT R9, R9, 0x38, RZ, 0xc0, !PT ;  /* 0x0000003809097812 */ /* 0x000fe200078ec0ff */
[----:B0-----:R-:W-:Y:S01]  /*dcc0*/  @P2 IMAD.HI.U32 R3, R0, R3, RZ ;  /* 0x0000000300032227 */ /* 0x001fe200078e00ff */
[----:B------:R-:W-:Y:S02]  /*dcd0*/  ISETP.GT.U32.OR P0, PT, R20, 0x5f, P0 ;  /* 0x0000005f1400780c */ /* 0x000fe40000704470 */
[C---:B------:R-:W-:Y:S01]  /*dce0*/  LOP3.LUT R8, R9.reuse, 0x40, RZ, 0xfc, !PT ;  /* 0x0000004009087812 */ /* 0x040fe200078efcff */
[----:B------:R-:W-:Y:S01]  /*dcf0*/  IMAD.MOV.U32 R4, RZ, RZ, R0 ;  /* 0x000000ffff047224 */ /* 0x000fe200078e0000 */
[----:B------:R-:W-:Y:S02]  /*dd00*/  ISETP.GE.AND P1, PT, R9, UR4, PT ;  /* 0x0000000409007c0c */ /* 0x000fe4000bf26270 */
[----:B--2---:R-:W-:Y:S02]  /*dd10*/  @P2 SHF.R.U32.HI R4, RZ, R2, R3 ;  /* 0x00000002ff042219 */ /* 0x004fe40000011603 */
[----:B------:R-:W-:Y:S01]  /*dd20*/  ISETP.GE.AND P2, PT, R8, UR4, PT ;  /* 0x0000000408007c0c */ /* 0x000fe2000bf46270 */
[----:B------:R-:W-:-:S02]  /*dd30*/  ULDC UR4, c[0x0][0x2f4] ;  /* 0x0000bd0000047ab9 */ /* 0x000fc40000000800 */
[----:B------:R-:W-:Y:S01]  /*dd40*/  IMAD.MOV R3, RZ, RZ, -R4 ;  /* 0x000000ffff037224 */ /* 0x000fe200078e0a04 */
[----:B------:R-:W-:-:S03]  /*dd50*/  SEL R29, RZ, 0xffffffff, P2 ;  /* 0xffffffffff1d7807 */ /* 0x000fc60001000000 */
[----:B------:R-:W-:Y:S01]  /*dd60*/  IMAD R0, R5, R3, R0 ;  /* 0x0000000305007224 */ /* 0x000fe200078e0200 */
[----:B------:R-:W-:Y:S01]  /*dd70*/  SEL R5, RZ, 0x1, P1 ;  /* 0x00000001ff057807 */ /* 0x000fe20000800000 */
[----:B------:R-:W0:Y:S01]  /*dd80*/  @!P0 LDC.64 R2, c[0x0][0x428] ;  /* 0x00010a00ff028b82 */ /* 0x000e220000000a00 */
[----:B------:R-:W-:-:S05]  /*dd90*/  IMAD.SHL.U32 R29, R29, 0x2, RZ ;  /* 0x000000021d1d7824 */ /* 0x000fca00078e00ff */
[----:B------:R-:W-:Y:S02]  /*dda0*/  LOP3.LUT R29, R29, 0x2, R5, 0xe2, !PT ;  /* 0x000000021d1d7812 */ /* 0x000fe400078ee205 */
[----:B------:R-:W-:Y:S02]  /*ddb0*/  @!P0 SHF.R.S32.HI R5, RZ, 0x1f, R4 ;  /* 0x0000001fff058819 */ /* 0x000fe40000011404 */
[----:B------:R-:W-:Y:S02]  /*ddc0*/  ISETP.GE.AND P2, PT, R9, UR4, PT ;  /* 0x0000000409007c0c */ /* 0x000fe4000bf46270 */
[----:B------:R-:W-:Y:S02]  /*ddd0*/  LOP3.LUT R23, R23, 0xfffffffb, RZ, 0xc0, !PT ;  /* 0xfffffffb17177812 */ /* 0x000fe400078ec0ff */
[----:B------:R-:W-:-:S09]  /*dde0*/  LOP3.LUT R7, R9, 0x80, RZ, 0xfc, !PT ;  /* 0x0000008009077812 */ /* 0x000fd200078efcff */
[----:B------:R-:W-:-:S04]  /*ddf0*/  @P2 LOP3.LUT R23, R23, 0x4, RZ, 0xfc, !PT ;  /* 0x0000000417172812 */ /* 0x000fc800078efcff */
[----:B------:R-:W-:Y:S01]  /*de00*/  LOP3.LUT R23, R23, 0xfffffffd, RZ, 0xc0, !PT ;  /* 0xfffffffd17177812 */ /* 0x000fe200078ec0ff */
[----:B------:R-:W-:Y:S01]  /*de10*/  UMOV UR5, 0xffffffff ;  /* 0xffffffff00057882 */ /* 0x000fe20000000000 */
[----:B------:R-:W-:Y:S02]  /*de20*/  LOP3.LUT R26, R18, 0xffff, RZ, 0xc0, !PT ;  /* 0x0000ffff121a7812 */ /* 0x000fe400078ec0ff */
[----:B----4-:R-:W-:Y:S01]  /*de30*/  SHF.R.S32.HI R6, RZ, 0x1f, R31 ;  /* 0x0000001fff067819 */ /* 0x010fe2000001141f */
[----:B0-----:R-:W-:-:S04]  /*de40*/  @!P0 IMAD.WIDE.U32 R4, R31, R2, R4 ;  /* 0x000000021f048225 */ /* 0x001fc800078e0004 */
[----:B------:R0:W-:Y:S02]  /*de50*/  STL [R1], R6 ;  /* 0x0000000601007387 */ /* 0x0001e40000100800 */
[----:B0-----:R-:W-:-:S04]  /*de60*/  @!P0 IMAD R6, R6, R2, RZ ;  /* 0x0000000206068224 */ /* 0x001fc800078e02ff */
[----:B------:R-:W-:Y:S02]  /*de70*/  @!P0 IMAD R6, R31, R3, R6 ;  /* 0x000000031f068224 */ /* 0x000fe400078e0206 */
[----:B------:R-:W0:Y:S02]  /*de80*/  @!P0 LDC.64 R2, c[0x0][0x418] ;  /* 0x00010600ff028b82 */ /* 0x000e240000000a00 */
[----:B------:R-:W-:Y:S01]  /*de90*/  @!P0 IMAD.IADD R6, R5, 0x1, R6 ;  /* 0x0000000105068824 */ /* 0x000fe200078e0206 */
[----:B0-----:R-:W-:-:S04]  /*dea0*/  @!P0 LEA R2, P1, R4, R2, 0x2 ;  /* 0x0000000204028211 */ /* 0x001fc800078210ff */
[----:B------:R-:W-:Y:S01]  /*deb0*/  @!P0 LEA.HI.X R3, R4, R3, R6, 0x2, P1 ;  /* 0x0000000304038211 */ /* 0x000fe200008f1406 */
[----:B------:R-:W-:Y:S01]  /*dec0*/  IMAD.MOV.U32 R4, RZ, RZ, RZ ;  /* 0x000000ffff047224 */ /* 0x000fe200078e00ff */
[----:B------:R-:W-:-:S05]  /*ded0*/  ISETP.GE.AND P1, PT, R8, UR4, PT ;  /* 0x0000000408007c0c */ /* 0x000fca000bf26270 */
[----:B------:R0:W5:Y:S01]  /*dee0*/  @!P0 LDG.E R4, desc[UR36][R2.64] ;  /* 0x0000002402048981 */ /* 0x000162000c1e1900 */
[----:B------:R-:W-:-:S07]  /*def0*/  ISETP.GE.AND P0, PT, R7, UR4, PT ;  /* 0x0000000407007c0c */ /* 0x000fce000bf06270 */
[----:B------:R-:W-:Y:S01]  /*df00*/  @P1 LOP3.LUT R23, R23, 0x2, RZ, 0xfc, !PT ;  /* 0x0000000217171812 */ /* 0x000fe200078efcff */
[----:B0-----:R-:W-:-:S03]  /*df10*/  IMAD.U32 R2, RZ, RZ, UR38 ;  /* 0x00000026ff027e24 */ /* 0x001fc6000f8e00ff */
[----:B------:R-:W-:-:S04]  /*df20*/  LOP3.LUT R23, R23, 0xfffffffe, RZ, 0xc0, !PT ;  /* 0xfffffffe17177812 */ /* 0x000fc800078ec0ff */
[----:B------:R-:W-:Y:S01]  /*df30*/  @P0 LOP3.LUT R23, R23, 0x1, RZ, 0xfc, !PT ;  /* 0x0000000117170812 */ /* 0x000fe200078efcff */
[----:B------:R-:W-:Y:S06]  /*df40*/  BRA.DIV UR5, `(.L_x_2460) ;  /* 0x0000004205e47947 */ /* 0x000fec000b800000 */
.L_x_2528:
        /* <DEDUP_REMOVED lines=8> */
.L_x_2461:
[----:B------:R-:W-:Y:S01]  /*dfd0*/  SHF.R.S32.HI R5, RZ, 0x1f, R0 ;  /* 0x0000001fff057819 */ /* 0x000fe20000011400 */
[----:B------:R-:W-:Y:S01]  /*dfe0*/  ULDC.64 UR4, c[0x0][0x328] ;  /* 0x0000ca0000047ab9 */ /* 0x000fe20000000a00 */
[----:B------:R-:W-:Y:S01]  /*dff0*/  ULDC.64 UR6, c[0x0][0x318] ;  /* 0x0000c60000067ab9 */ /* 0x000fe20000000a00 */
[----:B------:R-:W-:Y:S01]  /*e000*/  IMAD.WIDE.U32 R2, R0, UR4, RZ ;  /* 0x0000000400027c25 */ /* 0x000fe2000f8e00ff */
        /* <DEDUP_REMOVED lines=19> */
.L_x_2529:
[----:B------:R-:W-:Y:S05]  /*e140*/  BSYNC B0 ;  /* 0x0000000000007941 */ /* 0x000fea0003800000 */
.L_x_2462:
        /* <DEDUP_REMOVED lines=93> */
.L_x_2543:
        /* <DEDUP_REMOVED lines=12> */
.L_x_2465:
        /* <DEDUP_REMOVED lines=10> */
.L_x_2466:
        /* <DEDUP_REMOVED lines=35> */
.L_x_2468:
[----:B------:R-:W-:Y:S05]  /*eab0*/  BSYNC B6 ;  /* 0x0000000000067941 */ /* 0x000fea0003800000 */
.L_x_2467:
[----:B------:R-:W3:Y:S01]  /*eac0*/  LDL.LU R2, [R1+0x18] ;  /* 0x0000180001027983 */ /* 0x000ee20000300800 */
[----:B------:R-:W-:Y:S01]  /*ead0*/  ULDC.64 UR6, c[0x0][0x2e0] ;  /* 0x0000b80000067ab9 */ /* 0x000fe20000000a00 */
[----:B------:R-:W-:Y:S01]  /*eae0*/  IMAD.MOV.U32 R3, RZ, RZ, R35 ;  /* 0x000000ffff037224 */ /* 0x000fe200078e0023 */
[----:B------:R-:W-:Y:S01]  /*eaf0*/  ULDC.64 UR4, c[0x0][0x2d8] ;  /* 0x0000b60000047ab9 */ /* 0x000fe20000000a00 */
[----:B------:R-:W4:Y:S04]  /*eb00*/  LDL.LU.64 R20, [R1+0x8] ;  /* 0x0000080001147983 */ /* 0x000f280000300a00 */
[----:B------:R0:W5:Y:S01]  /*eb10*/  LDL R10, [R1+0x4] ;  /* 0x00000400010a7983 */ /* 0x0001620000100800 */
[----:B------:R-:W1:Y:S02]  /*eb20*/  S2R R11, SR_TID.X ;  /* 0x00000000000b7919 */ /* 0x000e640000002100 */
[----:B-1----:R-:W-:-:S05]  /*eb30*/  IMAD.SHL.U32 R8, R11, 0x8, RZ ;  /* 0x000000080b087824 */ /* 0x002fca00078e00ff */
[----:B------:R-:W-:Y:S01]  /*eb40*/  LOP3.LUT R8, R8, 0x38, RZ, 0xc0, !PT ;  /* 0x0000003808087812 */ /* 0x000fe200078ec0ff */
[----:B---3--:R-:W-:Y:S02]  /*eb50*/  IMAD.MOV.U32 R0, RZ, RZ, R2 ;  /* 0x000000ffff007224 */ /* 0x008fe400078e0002 */
[----:B----4-:R-:W-:Y:S01]  /*eb60*/  IMAD.MOV.U32 R2, RZ, RZ, R20 ;  /* 0x000000ffff027224 */ /* 0x010fe200078e0014 */
[----:B------:R-:W1:Y:S01]  /*eb70*/  S2R R21, SR_TID.X ;  /* 0x0000000000157919 */ /* 0x000e620000002100 */
[----:B------:R-:W3:Y:S01]  /*eb80*/  LDC R20, c[0x0][0x448] ;  /* 0x00011200ff147b82 */ /* 0x000ee20000000800 */
[----:B------:R-:W-:Y:S02]  /*eb90*/  IMAD R4, R0, UR6, RZ ;  /* 0x0000000600047c24 */ /* 0x000fe4000f8e02ff */
[----:B------:R-:W-:-:S04]  /*eba0*/  IMAD.WIDE.U32 R2, R26, UR4, R2 ;  /* 0x000000041a027c25 */ /* 0x000fc8000f8e0002 */
[----:B------:R-:W-:Y:S01]  /*ebb0*/  IMAD R3, R26, UR5, R3 ;  /* 0x000000051a037c24 */ /* 0x000fe2000f8e0203 */
[----:B------:R-:W-:Y:S01]  /*ebc0*/  ULDC.64 UR4, c[0x0][0x2d0] ;  /* 0x0000b40000047ab9 */ /* 0x000fe20000000a00 */
[C---:B------:R-:W-:Y:S02]  /*ebd0*/  IMAD R4, R30.reuse, UR7, R4 ;  /* 0x000000071e047c24 */ /* 0x040fe4000f8e0204 */
[----:B------:R-:W-:Y:S01]  /*ebe0*/  IMAD.WIDE.U32 R2, R30, UR6, R2 ;  /* 0x000000061e027c25 */ /* 0x000fe2000f8e0002 */
[----:B---3--:R-:W-:Y:S02]  /*ebf0*/  ISETP.NE.AND P6, PT, R20, 0x1, PT ;  /* 0x000000011400780c */ /* 0x008fe40003fc5270 */
[----:B------:R-:W3:Y:S01]  /*ec00*/  S2R R20, SR_TID.X ;  /* 0x0000000000147919 */ /* 0x000ee20000002100 */
[----:B-1----:R-:W-:-:S04]  /*ec10*/  LOP3.LUT R21, R21, 0x7f, RZ, 0xc0, !PT ;  /* 0x0000007f15157812 */ /* 0x002fc800078ec0ff */
[----:B------:R-:W-:-:S06]  /*ec20*/  SHF.R.U32.HI R21, RZ, 0x3, R21 ;  /* 0x00000003ff157819 */ /* 0x000fcc0000011615 */
[----:B--2---:R-:W1:Y:S08]  /*ec30*/  @P6 LDC R7, c[0x0][0x44c] ;  /* 0x00011300ff076b82 */ /* 0x004e700000000800 */
[----:B------:R-:W2:Y:S01]  /*ec40*/  @P6 LDC R6, c[0x0][0x450] ;  /* 0x00011400ff066b82 */ /* 0x000ea20000000800 */
[----:B---3--:R-:W-:-:S05]  /*ec50*/  IMAD.SHL.U32 R20, R20, 0x10, RZ ;  /* 0x0000001014147824 */ /* 0x008fca00078e00ff */
[----:B------:R-:W-:-:S05]  /*ec60*/  LOP3.LUT R20, R21, 0x70, R20, 0xf8, !PT ;  /* 0x0000007015147812 */ /* 0x000fca00078ef814 */
[----:B------:R-:W-:-:S04]  /*ec70*/  IMAD R5, R17, 0x80, R20 ;  /* 0x0000008011057824 */ /* 0x000fc800078e0214 */
[----:B-1----:R-:W-:Y:S01]  /*ec80*/  @P6 IMAD.HI.U32 R7, R5, R7, RZ ;  /* 0x0000000705076227 */ /* 0x002fe200078e00ff */
[----:B------:R-:W-:-:S04]  /*ec90*/  MOV R0, R5 ;  /* 0x0000000500007202 */ /* 0x000fc80000000f00 */
[----:B--2---:R-:W-:Y:S02]  /*eca0*/  @P6 SHF.R.U32.HI R0, RZ, R6, R7 ;  /* 0x00000006ff006219 */ /* 0x004fe40000011607 */
[----:B------:R-:W1:Y:S01]  /*ecb0*/  LDC R6, c[0x0][0x448] ;  /* 0x00011200ff067b82 */ /* 0x000e620000000800 */
[----:B------:R-:W-:Y:S02]  /*ecc0*/  IMAD.IADD R3, R3, 0x1, R4 ;  /* 0x0000000103037824 */ /* 0x000fe400078e0204 */
[----:B------:R-:W-:Y:S02]  /*ecd0*/  IMAD.MOV R4, RZ, RZ, -R0 ;  /* 0x000000ffff047224 */ /* 0x000fe400078e0a00 */
[----:B------:R-:W-:-:S04]  /*ece0*/  IMAD.WIDE.U32 R2, R0, UR4, R2 ;  /* 0x0000000400027c25 */ /* 0x000fc8000f8e0002 */
[----:B-1----:R-:W-:Y:S01]  /*ecf0*/  IMAD R4, R6, R4, R5 ;  /* 0x0000000406047224 */ /* 0x002fe200078e0205 */
[----:B------:R-:W-:-:S05]  /*ed00*/  SHF.R.S32.HI R5, RZ, 0x1f, R0 ;  /* 0x0000001fff057819 */ /* 0x000fca0000011400 */
        /* <DEDUP_REMOVED lines=23> */
[----:B0-----:R-:W-:Y:S10]  /*ee80*/  BRA.DIV UR5, `(.L_x_2469) ;  /* 0x0000003e05807947 */ /* 0x001ff4000b800000 */
[----:B------:R-:W0:Y:S01]  /*ee90*/  SHFL.IDX PT, R14, R0, RZ, 0x181f ;  /* 0x00181fff000e7589 */ /* 0x000e2200000e0000 */
[----:B-----5:R-:W-:Y:S02]  /*eea0*/  IMAD R5, R10, R6, RZ ;  /* 0x000000060a057224 */ /* 0x020fe400078e02ff */
[----:B------:R-:W-:Y:S01]  /*eeb0*/  IMAD R17, R17, 0x80, R9 ;  /* 0x0000008011117824 */ /* 0x000fe200078e0209 */
        /* <DEDUP_REMOVED lines=10> */
[----:B------:R-:W-:Y:S01]  /*ef60*/  ISETP.GE.AND P1, PT, R6, R5, PT ;  /* 0x000000050600720c */ /* 0x000fe20003f26270 */
[----:B------:R-:W-:-:S02]  /*ef70*/  VIADD R6, R17, 0x20 ;  /* 0x0000002011067836 */ /* 0x000fc40000000000 */
[----:B-1----:R-:W1:Y:S10]  /*ef80*/  SHFL.IDX PT, R2, R4, 0x1, 0x181f ;  /* 0x00381f0004027f89 */ /* 0x002e7400000e0000 */
[----:B0-----:R-:W-:-:S05]  /*ef90*/  @!P1 LEA R14, P4, R8, R14, 0x1 ;  /* 0x0000000e080e9211 */ /* 0x001fca00078808ff */
[----:B-1----:R-:W-:Y:S02]  /*efa0*/  @!P1 IMAD.X R7, RZ, RZ, R2, P4 ;  /* 0x000000ffff079224 */ /* 0x002fe400020e0602 */
[----:B------:R-:W-:Y:S02]  /*efb0*/  @!P1 IMAD.MOV.U32 R2, RZ, RZ, R14 ;  /* 0x000000ffff029224 */ /* 0x000fe400078e000e */
[----:B------:R-:W-:Y:S01]  /*efc0*/  @!P1 IMAD.MOV.U32 R3, RZ, RZ, R7 ;  /* 0x000000ffff039224 */ /* 0x000fe200078e0007 */
        /* <DEDUP_REMOVED lines=30> */
[----:B-1----:R-:W-:Y:S01]  /*f1b0*/  @!P1 IMAD.X R7, RZ, RZ, R2, P4 ;  /* 0x000000ffff079224 */ /* 0x002fe200020e0602 */
[----:B------:R-:W-:Y:S02]  /*f1c0*/  @!P1 MOV R2, R14 ;  /* 0x0000000e00029202 */ /* 0x000fe40000000f00 */
[----:B------:R-:W0:Y:S01]  /*f1d0*/  SHFL.IDX PT, R14, R0, 0x5, 0x181f ;  /* 0x00b81f00000e7f89 */ /* 0x000e2200000e0000 */
[----:B------:R-:W-:-:S05]  /*f1e0*/  @!P1 IMAD.MOV.U32 R3, RZ, RZ, R7 ;  /* 0x000000ffff039224 */ /* 0x000fca00078e0007 */
        /* <DEDUP_REMOVED lines=25> */
.L_x_2560:
        /* <DEDUP_REMOVED lines=12> */
.L_x_2471:
[----:B------:R-:W-:Y:S05]  /*f440*/  BSYNC B0 ;  /* 0x0000000000007941 */ /* 0x000fea0003800000 */
.L_x_2470:
[----:B------:R-:W-:Y:S01]  /*f450*/  NOP ;  /* 0x0000000000007918 */ /* 0x000fe20000000000 */
[----:B------:R-:W-:-:S13]  /*f460*/  PLOP3.LUT P0, PT, PT, PT, PT, 0x80, 0x0 ;  /* 0x000000000000781c */ /* 0x000fda0003f0f070 */
.L_x_2472:
        /* <DEDUP_REMOVED lines=20> */
.L_x_2561:
[----:B------:R-:W-:Y:S05]  /*f5b0*/  BSYNC B0 ;  /* 0x0000000000007941 */ /* 0x000fea0003800000 */
.L_x_2473:
[----:B------:R-:W-:Y:S01]  /*f5c0*/  ISETP.GE.AND P0, PT, R0, R36, PT ;  /* 0x000000240000720c */ /* 0x000fe20003f06270 */
[----:B------:R-:W-:-:S12]  /*f5d0*/  BSSY B0, `(.L_x_2475) ;  /* 0x00000f6000007945 */ /* 0x000fd80003800000 */
[----:B------:R-:W-:Y:S05]  /*f5e0*/  @!P0 BRA `(.L_x_2476) ;  /* 0x0000000c00d08947 */ /* 0x000fea0003800000 */
[----:B------:R-:W-:Y:S02]  /*f5f0*/  IMAD.MOV.U32 R10, RZ, RZ, R27 ;  /* 0x000000ffff0a7224 */ /* 0x000fe400078e001b */
[----:B------:R-:W-:Y:S02]  /*f600*/  IMAD.MOV.U32 R17, RZ, RZ, R28 ;  /* 0x000000ffff117224 */ /* 0x000fe400078e001c */
[----:B------:R-:W-:-:S07]  /*f610*/  IMAD.MOV.U32 R30, RZ, RZ, R25 ;  /* 0x000000ffff1e7224 */ /* 0x000fce00078e0019 */
.L_x_2489:
        /* <DEDUP_REMOVED lines=26> */
[----:B------:R-:W-:Y:S02]  /*f7c0*/  @!P2 LEA.HI.X R5, R2, R5, R8, 0x2, P0 ;  /* 0x000000050205a211 */ /* 0x000fe400000f1408 */
[----:B------:R-:W-:-:S06]  /*f7d0*/  MOV R8, RZ ;  /* 0x000000ff00087202 */ /* 0x000fcc0000000f00 */
        /* <DEDUP_REMOVED lines=14> */
.L_x_2477:
[----:B------:R-:W-:Y:S01]  /*f8c0*/  IMAD R6, R27, 0x8, R22 ;  /* 0x000000081b067824 */ /* 0x000fe200078e0216 */
[----:B------:R-:W-:Y:S01]  /*f8d0*/  SHF.L.U32 R3, R28, 0x1f, RZ ;  /* 0x0000001f1c037819 */ /* 0x000fe200000006ff */
[----:B------:R-:W-:Y:S03]  /*f8e0*/  BSSY B1, `(.L_x_2478) ;  /* 0x0000003000017945 */ /* 0x000fe60003800000 */
[----:B------:R-:W0:Y:S02]  /*f8f0*/  SYNCS.PHASECHK.TRANS64.TRYWAIT P0, [R6+URZ+0x2a840], R3 ;  /* 0x02a84003060075a7 */ /* 0x000e24000800017f */
[----:B0-----:R-:W-:Y:S05]  /*f900*/  @!P0 BRA `(.L_x_2479) ;  /* 0x0000003c00908947 */ /* 0x001fea0003800000 */
.L_x_2562:
[----:B------:R-:W-:Y:S05]  /*f910*/  BSYNC B1 ;  /* 0x0000000000017941 */ /* 0x000fea0003800000 */
.L_x_2478:
        /* <DEDUP_REMOVED lines=30> */
[----:B------:R-:W-:-:S05]  /*fb00*/  LOP3.LUT R11, R11, 0x38, RZ, 0xc0, !PT ;  /* 0x000000380b0b7812 */ /* 0x000fca00078ec0ff */
[----:B------:R-:W-:-:S05]  /*fb10*/  IMAD.SHL.U32 R0, R11, 0x2, RZ ;  /* 0x000000020b007824 */ /* 0x000fca00078e00ff */
        /* <DEDUP_REMOVED lines=34> */
.L_x_2576:
        /* <DEDUP_REMOVED lines=10> */
.L_x_2481:
        /* <DEDUP_REMOVED lines=10> */
.L_x_2482:
[----:B------:R3:W-:Y:S01]  /*fe80*/  SYNCS.ARRIVE.TRANS64.A1T0 RZ, [R6+URZ+0x2a830], RZ ;  /* 0x02a830ff06ff79a7 */ /* 0x0007e2000810003f */
[----:B------:R-:W-:Y:S05]  /*fe90*/  @!P2 BRA `(.L_x_2483) ;  /* 0x000000000004a947 */ /* 0x000fea0003800000 */
[----:B------:R-:W-:Y:S01]  /*fea0*/  BPT.TRAP 0x1 ;  /* 0x000000040000795c */ /* 0x000fe20000300000 */
.L_x_2483:
[----:B-1----:R-:W-:Y:S01]  /*feb0*/  SHF.L.U32 R2, R17, 0x1f, RZ ;  /* 0x0000001f11027819 */ /* 0x002fe200000006ff */
[----:B------:R-:W-:Y:S01]  /*fec0*/  IMAD R4, R10, 0x8, R22 ;  /* 0x000000080a047824 */ /* 0x000fe200078e0216 */
[----:B------:R-:W-:Y:S03]  /*fed0*/  BSSY B1, `(.L_x_2484) ;  /* 0x0000003000017945 */ /* 0x000fe60003800000 */
[----:B------:R-:W1:Y:S02]  /*fee0*/  SYNCS.PHASECHK.TRANS64.TRYWAIT P0, [R4+URZ+0x2a860], R2 ;  /* 0x02a86002040075a7 */ /* 0x000e64000800017f */
[----:B-1----:R-:W-:Y:S05]  /*fef0*/  @!P0 BRA `(.L_x_2485) ;  /* 0x0000004000048947 */ /* 0x002fea0003800000 */
.L_x_2577:
[----:B------:R-:W-:Y:S05]  /*ff00*/  BSYNC B1 ;  /* 0x0000000000017941 */ /* 0x000fea0003800000 */
.L_x_2484:
        /* <DEDUP_REMOVED lines=53> */
.L_x_2591:
        /* <DEDUP_REMOVED lines=21> */
.L_x_2487:
        /* <DEDUP_REMOVED lines=10> */
.L_x_2488:
        /* <DEDUP_REMOVED lines=14> */
.L_x_2476:
[----:B------:R-:W-:Y:S05]  /*10530*/  BSYNC B0 ;  /* 0x0000000000007941 */ /* 0x000fea0003800000 */
.L_x_2475:
        /* <DEDUP_REMOVED lines=17> */
.L_x_2491:
[----:B------:R-:W-:Y:S05]  /*10650*/  BSYNC B0 ;  /* 0x0000000000007941 */ /* 0x000fea0003800000 */
.L_x_2490:
[----:B------:R-:W-:-:S13]  /*10660*/  LOP3.LUT P0, RZ, R23, 0x10, RZ, 0xc0, !PT ;  /* 0x0000001017ff7812 */ /* 0x000fda000780c0ff */
[----:B------:R-:W-:Y:S05]  /*10670*/  @!P0 BRA `(.L_x_2492) ;  /* 0x0000000000048947 */ /* 0x000fea0003800000 */
[----:B------:R-:W-:Y:S01]  /*10680*/  BPT.TRAP 0x1 ;  /* 0x000000040000795c */ /* 0x000fe20000300000 */
.L_x_2492:
[----:B------:R-:W-:Y:S01]  /*10690*/  IMAD R0, R27, 0x8, R22 ;  /* 0x000000081b007824 */ /* 0x000fe200078e0216 */
[----:B0-----:R-:W-:Y:S01]  /*106a0*/  SHF.L.U32 R3, R28, 0x1f, RZ ;  /* 0x0000001f1c037819 */ /* 0x001fe200000006ff */
[----:B------:R-:W-:Y:S01]  /*106b0*/  BSSY B0, `(.L_x_2493) ;  /* 0x0000004000007945 */ /* 0x000fe20003800000 */
[----:B------:R-:W-:Y:S02]  /*106c0*/  IMAD R6, R25, -0x60, R34 ;  /* 0xffffffa019067824 */ /* 0x000fe400078e0222 */
[----:B------:R-:W0:Y:S02]  /*106d0*/  SYNCS.PHASECHK.TRANS64.TRYWAIT P0, [R0+URZ+0x2a860], R3 ;  /* 0x02a86003000075a7 */ /* 0x000e24000800017f */
[----:B0-----:R-:W-:Y:S05]  /*106e0*/  @!P0 BRA `(.L_x_2494) ;  /* 0x0000004000088947 */ /* 0x001fea0003800000 */
.L_x_2592:
[----:B------:R-:W-:Y:S05]  /*106f0*/  BSYNC B0 ;  /* 0x0000000000007941 */ /* 0x000fea0003800000 */
.L_x_2493:
        /* <DEDUP_REMOVED lines=57> */
.L_x_2606:
        /* <DEDUP_REMOVED lines=11> */
.L_x_2496:
        /* <DEDUP_REMOVED lines=10> */
.L_x_2497:
[----:B------:R1:W-:Y:S01]  /*10be0*/  SYNCS.ARRIVE.TRANS64.A1T0 RZ, [R0+URZ+0x2a850], RZ ;  /* 0x02a850ff00ff79a7 */ /* 0x0003e2000810003f */
[----:B------:R-:W-:-:S05]  /*10bf0*/  VIADD R27, R27, 0x1 ;  /* 0x000000011b1b7836 */ /* 0x000fca0000000000 */
[----:B------:R-:W-:-:S04]  /*10c00*/  ISETP.NE.AND P0, PT, R27, 0x2, PT ;  /* 0x000000021b00780c */ /* 0x000fc80003f05270 */
[----:B0-----:R-:W-:Y:S02]  /*10c10*/  SEL R3, RZ, 0x1, P0 ;  /* 0x00000001ff037807 */ /* 0x001fe40000000000 */
[----:B------:R-:W-:Y:S02]  /*10c20*/  SEL R27, R27, RZ, P0 ;  /* 0x000000ff1b1b7207 */ /* 0x000fe40000000000 */
[----:B-1----:R-:W-:-:S07]  /*10c30*/  LOP3.LUT R28, R28, R3, RZ, 0x3c, !PT ;  /* 0x000000031c1c7212 */ /* 0x002fce00078e3cff */
.L_x_2454:
[----:B------:R-:W-:Y:S05]  /*10c40*/  BSYNC B7 ;  /* 0x0000000000077941 */ /* 0x000fea0003800000 */
.L_x_2452:
        /* <DEDUP_REMOVED lines=8> */
[----:B------:R1:W2:Y:S01]  /*10cd0*/  LDS.128 R16, [R22+0x2a8d0] ;  /* 0x02a8d00016107984 */ /* 0x0002a20000000c00 */
[----:B------:R-:W-:Y:S06]  /*10ce0*/  BAR.ARV 0x4, 0x180 ;  /* 0x0106000000007b1d */ /* 0x000fec0000002000 */
[----:B------:R-:W-:Y:S05]  /*10cf0*/  BRA `(.L_x_2499) ;  /* 0x0000000c00d47947 */ /* 0x000fea0003800000 */
.L_x_2498:
        /* <DEDUP_REMOVED lines=22> */
[----:B--2---:R-:W-:Y:S01]  /*10e60*/  @!P1 MOV R8, R2 ;  /* 0x0000000200089202 */ /* 0x004fe20000000f00 */
        /* <DEDUP_REMOVED lines=20> */
.L_x_2616:
[----:B------:R-:W-:Y:S02]  /*10fb0*/  ULDC UR4, c[0x0][0xc38] ;  /* 0x00030e0000047ab9 */ /* 0x000fe40000000800 */
[----:B------:R-:W-:-:S04]  /*10fc0*/  IMAD.U32 R5, RZ, RZ, UR4 ;  /* 0x00000004ff057e24 */ /* 0x000fc8000f8e00ff */
[----:B-1----:R-:W-:-:S04]  /*10fd0*/  IMAD R14, R14, R5, RZ ;  /* 0x000000050e0e7224 */ /* 0x002fc800078e02ff */
[----:B------:R-:W-:-:S05]  /*10fe0*/  IMAD.IADD R7, R7, 0x1, R14 ;  /* 0x0000000107077824 */ /* 0x000fca00078e020e */
[----:B------:R-:W-:-:S13]  /*10ff0*/  ISETP.GT.AND P6, PT, R7, R0, PT ;  /* 0x000000000700720c */ /* 0x000fda0003fc4270 */
[----:B------:R-:W-:Y:S05]  /*11000*/  @P6 BRA `(.L_x_2501) ;  /* 0x0000000000a46947 */ /* 0x000fea0003800000 */
.L_x_2504:
        /* <DEDUP_REMOVED lines=35> */
.L_x_2624:
[----:B------:R-:W-:Y:S02]  /*11240*/  ULDC UR4, c[0x0][0xc38] ;  /* 0x00030e0000047ab9 */ /* 0x000fe40000000800 */
[----:B------:R-:W-:-:S04]  /*11250*/  IMAD.U32 R5, RZ, RZ, UR4 ;  /* 0x00000004ff057e24 */ /* 0x000fc8000f8e00ff */
[----:B-1----:R-:W-:-:S04]  /*11260*/  IMAD R14, R14, R5, RZ ;  /* 0x000000050e0e7224 */ /* 0x002fc800078e02ff */
[----:B------:R-:W-:-:S05]  /*11270*/  IMAD.IADD R7, R14, 0x1, R7 ;  /* 0x000000010e077824 */ /* 0x000fca00078e0207 */
[----:B------:R-:W-:-:S13]  /*11280*/  ISETP.GT.AND P6, PT, R7, R0, PT ;  /* 0x000000000700720c */ /* 0x000fda0003fc4270 */
[----:B------:R-:W-:Y:S05]  /*11290*/  @!P6 BRA `(.L_x_2504) ;  /* 0xfffffffc005ce947 */ /* 0x000fea000383ffff */
.L_x_2501:
        /* <DEDUP_REMOVED lines=10> */
.L_x_2629:
[----:B------:R-:W-:-:S13]  /*11340*/  ISETP.NE.AND P0, PT, R3, RZ, PT ;  /* 0x000000ff0300720c */ /* 0x000fda0003f05270 */
[----:B------:R-:W-:Y:S05]  /*11350*/  @!P0 BRA `(.L_x_2506) ;  /* 0x0000000000108947 */ /* 0x000fea0003800000 */
[----:B------:R-:W-:Y:S01]  /*11360*/  UMOV UR4, 0xffffffff ;  /* 0xffffffff00047882 */ /* 0x000fe20000000000 */
[----:B-1----:R-:W-:Y:S02]  /*11370*/  VIADD R12, R12, 0xffffffff ;  /* 0xffffffff0c0c7836 */ /* 0x002fe40000000000 */
[----:B------:R-:W-:Y:S05]  /*11380*/  BRA.DIV UR4, `(.L_x_2507) ;  /* 0x0000004604307947 */ /* 0x000fea000b800000 */
[----:B------:R4:W1:Y:S02]  /*11390*/  SHFL.IDX PT, R6, R2, R12, 0x1f ;  /* 0x00001f0c02067589 */ /* 0x00086400000e0000 */
.L_x_2506:
[----:B---3--:R-:W-:Y:S01]  /*113a0*/  ISETP.NE.AND P0, PT, R8, 0x1, PT ;  /* 0x000000010800780c */ /* 0x008fe20003f05270 */
[----:B-1----:R-:W-:-:S04]  /*113b0*/  IMAD R16, R6, R5, R7 ;  /* 0x0000000506107224 */ /* 0x002fc800078e0207 */
[----:B------:R-:W-:-:S08]  /*113c0*/  IMAD.IADD R0, R0, 0x1, -R16 ;  /* 0x0000000100007824 */ /* 0x000fd000078e0a10 */
[----:B------:R-:W-:Y:S05]  /*113d0*/  @!P0 BRA `(.L_x_2508) ;  /* 0x0000000000dc8947 */ /* 0x000fea0003800000 */
[----:B--2---:R-:W-:Y:S02]  /*113e0*/  IABS R5, R17 ;  /* 0x0000001100057213 */ /* 0x004fe40000000000 */
[----:B------:R-:W-:Y:S02]  /*113f0*/  IABS R4, R8 ;  /* 0x0000000800047213 */ /* 0x000fe40000000000 */
[----:B------:R-:W1:Y:S08]  /*11400*/  I2F.RP R6, R5 ;  /* 0x0000000500067306 */ /* 0x000e700000209400 */
[----:B------:R-:W2:Y:S08]  /*11410*/  I2F.RP R7, R4 ;  /* 0x0000000400077306 */ /* 0x000eb00000209400 */
[----:B-1----:R-:W0:Y:S08]  /*11420*/  MUFU.RCP R6, R6 ;  /* 0x0000000600067308 */ /* 0x002e300000001000 */
[----:B--2---:R-:W-:Y:S01]  /*11430*/  MUFU.RCP R7, R7 ;  /* 0x0000000700077308 */ /* 0x004fe20000001000 */
[----:B0---4-:R-:W-:-:S02]  /*11440*/  IADD3 R2, R6, 0xffffffe, RZ ;  /* 0x0ffffffe06027810 */ /* 0x011fc40007ffe0ff */
[----:B------:R-:W-:-:S05]  /*11450*/  IABS R6, R17 ;  /* 0x0000001100067213 */ /* 0x000fca0000000000 */
        /* <DEDUP_REMOVED lines=47> */
.L_x_2508:
        /* <DEDUP_REMOVED lines=19> */
[-C--:B------:R-:W-:Y:S01]  /*11880*/  @!P1 IADD3 R3, R3, -R4.reuse, RZ ;  /* 0x8000000403039210 */ /* 0x080fe20007ffe0ff */
        /* <DEDUP_REMOVED lines=40> */
.L_x_2509:
[----:B------:R-:W-:-:S05]  /*11b10*/  LOP3.LUT R2, RZ, R2, RZ, 0x33, !PT ;  /* 0x00000002ff027212 */ /* 0x000fca00078e33ff */
[----:B------:R-:W-:Y:S01]  /*11b20*/  IMAD.IADD R17, R17, 0x1, R2 ;  /* 0x0000000111117824 */ /* 0x000fe200078e0202 */
[----:B------:R-:W-:Y:S06]  /*11b30*/  BRA `(.L_x_2510) ;  /* 0x00000000001c7947 */ /* 0x000fec0003800000 */
.L_x_2502:
[----:B------:R-:W-:Y:S01]  /*11b40*/  UMOV UR4, URZ ;  /* 0x0000003f00047c82 */ /* 0x000fe20008000000 */
[----:B------:R-:W-:Y:S01]  /*11b50*/  UMOV UR5, URZ ;  /* 0x0000003f00057c82 */ /* 0x000fe20008000000 */
[----:B------:R-:W-:Y:S01]  /*11b60*/  ULDC UR6, c[0x0][0xc3c] ;  /* 0x00030f0000067ab9 */ /* 0x000fe20000000800 */
[----:B------:R-:W-:Y:S02]  /*11b70*/  IMAD.MOV.U32 R16, RZ, RZ, R0 ;  /* 0x000000ffff107224 */ /* 0x000fe400078e0000 */
[----:B------:R-:W-:Y:S02]  /*11b80*/  IMAD.U32 R17, RZ, RZ, UR4 ;  /* 0x00000004ff117e24 */ /* 0x000fe4000f8e00ff */
[----:B------:R-:W-:Y:S02]  /*11b90*/  IMAD.U32 R18, RZ, RZ, UR5 ;  /* 0x00000005ff127e24 */ /* 0x000fe4000f8e00ff */
[----:B------:R-:W-:-:S07]  /*11ba0*/  IMAD.U32 R19, RZ, RZ, UR6 ;  /* 0x00000006ff137e24 */ /* 0x000fce000f8e00ff */
.L_x_2510:
        /* <DEDUP_REMOVED lines=10> */
.L_x_2499:
[----:B------:R-:W-:Y:S02]  /*11c50*/  ULDC UR4, c[0x0][0xc3c] ;  /* 0x00030f0000047ab9 */ /* 0x000fe40000000800 */
[----:B--2---:R-:W-:-:S13]  /*11c60*/  ISETP.GE.AND P0, PT, R19, UR4, PT ;  /* 0x0000000413007c0c */ /* 0x004fda000bf06270 */
[----:B------:R-:W-:Y:S05]  /*11c70*/  @!P0 BRA `(.L_x_2511) ;  /* 0xffffffb0006c8947 */ /* 0x000fea000383ffff */
[----:B------:R-:W-:Y:S05]  /*11c80*/  BSYNC B8 ;  /* 0x0000000000087941 */ /* 0x000fea0003800000 */
.L_x_2446:
[----:B-1----:R-:W2:Y:S01]  /*11c90*/  LDL.LU R0, [R1+0x14] ;  /* 0x0000140001007983 */ /* 0x002ea20000300800 */
[----:B------:R-:W-:Y:S01]  /*11ca0*/  BSSY B0, `(.L_x_2512) ;  /* 0x000000b000007945 */ /* 0x000fe20003800000 */
[----:B------:R-:W1:Y:S01]  /*11cb0*/  S2R R5, SR_CgaCtaId ;  /* 0x0000000000057919 */ /* 0x000e620000008800 */
[----:B--2---:R-:W-:-:S05]  /*11cc0*/  VIADD R0, R0, 0x1 ;  /* 0x0000000100007836 */ /* 0x004fca0000000000 */
        /* <DEDUP_REMOVED lines=8> */
.L_x_2632:
[----:B------:R-:W-:Y:S05]  /*11d50*/  BSYNC B0 ;  /* 0x0000000000007941 */ /* 0x000fea0003800000 */
.L_x_2512:
[----:B------:R-:W-:-:S03]  /*11d60*/  UMOV UR4, 0xffffffff ;  /* 0xffffffff00047882 */ /* 0x000fc60000000000 */
[----:B------:R-:W-:Y:S05]  /*11d70*/  BRA.DIV UR4, `(.L_x_2514) ;  /* 0x0000003a04f07947 */ /* 0x000fea000b800000 */
[----:B-1----:R-:W1:Y:S02]  /*11d80*/  S2R R0, SR_TID.X ;  /* 0x0000000000007919 */ /* 0x002e640000002100 */
[----:B-1----:R-:W-:-:S04]  /*11d90*/  SHF.R.U32.HI R0, RZ, 0x5, R0 ;  /* 0x00000005ff007819 */ /* 0x002fc80000011600 */
[----:B------:R-:W-:-:S05]  /*11da0*/  LOP3.LUT R0, R0, 0x3, RZ, 0xc0, !PT ;  /* 0x0000000300007812 */ /* 0x000fca00078ec0ff */
[----:B------:R1:W2:Y:S02]  /*11db0*/  SHFL.IDX PT, R14, R0, RZ, 0x1f ;  /* 0x00001fff000e7589 */ /* 0x0002a400000e0000 */
.L_x_2635:
[----:B--2---:R-:W-:Y:S01]  /*11dc0*/  ISETP.NE.AND P0, PT, R14, RZ, PT ;  /* 0x000000ff0e00720c */ /* 0x004fe20003f05270 */
[----:B------:R-:W-:-:S12]  /*11dd0*/  BSSY B0, `(.L_x_2515) ;  /* 0x0000026000007945 */ /* 0x000fd80003800000 */
[----:B------:R-:W-:Y:S05]  /*11de0*/  @P0 BRA `(.L_x_2516) ;  /* 0x0000000000900947 */ /* 0x000fea0003800000 */
[----:B------:R-:W-:-:S03]  /*11df0*/  UMOV UR4, 0xffffffff ;  /* 0xffffffff00047882 */ /* 0x000fc60000000000 */
[----:B------:R-:W-:Y:S05]  /*11e00*/  BRA.DIV UR4, `(.L_x_2517) ;  /* 0x0000003e04007947 */ /* 0x000fea000b800000 */
[----:B------:R-:W-:-:S13]  /*11e10*/  ELECT P6, URZ, PT ;  /* 0x00000000003f782f */ /* 0x000fda00038c0000 */
.L_x_2638:
[----:B------:R-:W-:Y:S05]  /*11e20*/  @!P6 BRA `(.L_x_2516) ;  /* 0x000000000080e947 */ /* 0x000fea0003800000 */
[----:B-1----:R-:W2:Y:S02]  /*11e30*/  LDL R0, [R1+0x1c] ;  /* 0x00001c0001007983 */ /* 0x002ea40000100800 */
[----:B--2---:R-:W-:-:S13]  /*11e40*/  R2UR UR4, R0 ;  /* 0x00000000000472ca */ /* 0x004fda00000e0000 */
[----:B------:R-:W-:-:S06]  /*11e50*/  ULOP3.LUT UR4, UR4, 0x2, URZ, 0xfc, !UPT ;  /* 0x0000000204047892 */ /* 0x000fcc000f8efc3f */
[----:B------:R-:W-:-:S05]  /*11e60*/  IMAD.U32 R0, RZ, RZ, UR4 ;  /* 0x00000004ff007e24 */ /* 0x000fca000f8e00ff */
[----:B------:R-:W-:-:S13]  /*11e70*/  ISETP.NE.AND P0, PT, R0, 0x3, PT ;  /* 0x000000030000780c */ /* 0x000fda0003f05270 */
[----:B------:R-:W-:Y:S05]  /*11e80*/  @!P0 BRA `(.L_x_2518) ;  /* 0x0000000000048947 */ /* 0x000fea0003800000 */
[----:B------:R-:W-:Y:S01]  /*11e90*/  BPT.TRAP 0x1 ;  /* 0x000000040000795c */ /* 0x000fe20000300000 */
.L_x_2518:
[C---:B------:R-:W-:Y:S01]  /*11ea0*/  IMAD R5, R27.reuse, 0x8, R4 ;  /* 0x000000081b057824 */ /* 0x040fe200078e0204 */
[----:B------:R-:W-:Y:S02]  /*11eb0*/  SHF.L.U32 R0, R28, 0x1f, RZ ;  /* 0x0000001f1c007819 */ /* 0x000fe400000006ff */
[----:B------:R-:W-:Y:S02]  /*11ec0*/  IADD3 R27, R27, 0x1, RZ ;  /* 0x000000011b1b7810 */ /* 0x000fe40007ffe0ff */
[----:B------:R-:W1:Y:S02]  /*11ed0*/  SYNCS.PHASECHK.TRANS64.TRYWAIT P1, [R5+URZ+0x2a840], R0 ;  /* 0x02a84000050075a7 */ /* 0x000e64000802017f */
[----:B------:R-:W-:-:S04]  /*11ee0*/  ISETP.NE.AND P2, PT, R27, 0x2, PT ;  /* 0x000000021b00780c */ /* 0x000fc80003f45270 */
[----:B------:R-:W-:Y:S01]  /*11ef0*/  SEL R3, RZ, 0x1, P2 ;  /* 0x00000001ff037807 */ /* 0x000fe20001000000 */
[----:B-1----:R-:W-:Y:S08]  /*11f00*/  @!P1 BRA `(.L_x_2519) ;  /* 0x0000003800e09947 */ /* 0x002ff00003800000 */
.L_x_2639:
[----:B------:R-:W-:Y:S02]  /*11f10*/  SEL R27, R27, RZ, P2 ;  /* 0x000000ff1b1b7207 */ /* 0x000fe40001000000 */
[----:B------:R-:W-:Y:S01]  /*11f20*/  LOP3.LUT R2, R28, R3, RZ, 0x3c, !PT ;  /* 0x000000031c027212 */ /* 0x000fe200078e3cff */
[----:B------:R-:W-:Y:S06]  /*11f30*/  @!P0 BRA `(.L_x_2520) ;  /* 0x0000000000048947 */ /* 0x000fec0003800000 */
[----:B------:R-:W-:Y:S01]  /*11f40*/  BPT.TRAP 0x1 ;  /* 0x000000040000795c */ /* 0x000fe20000300000 */
.L_x_2520:
[----:B------:R-:W-:Y:S01]  /*11f50*/  IMAD R27, R27, 0x8, R4 ;  /* 0x000000081b1b7824 */ /* 0x000fe200078e0204 */
[----:B------:R-:W-:-:S04]  /*11f60*/  SHF.L.U32 R2, R2, 0x1f, RZ ;  /* 0x0000001f02027819 */ /* 0x000fc800000006ff */
[----:B------:R-:W2:Y:S02]  /*11f70*/  SYNCS.PHASECHK.TRANS64.TRYWAIT P1, [R27+URZ+0x2a840], R2 ;  /* 0x02a840021b0075a7 */ /* 0x000ea4000802017f */
[----:B--2---:R-:W-:Y:S05]  /*11f80*/  @!P1 BRA `(.L_x_2521) ;  /* 0x0000003800d49947 */ /* 0x004fea0003800000 */
.L_x_2640:
[----:B------:R-:W-:Y:S05]  /*11f90*/  @!P0 BRA `(.L_x_2522) ;  /* 0x0000000000048947 */ /* 0x000fea0003800000 */
[----:B------:R-:W-:Y:S01]  /*11fa0*/  BPT.TRAP 0x1 ;  /* 0x000000040000795c */ /* 0x000fe20000300000 */
.L_x_2522:
[----:B------:R-:W3:Y:S02]  /*11fb0*/  SYNCS.PHASECHK.TRANS64.TRYWAIT P1, [R5+URZ+0x2a860], R0 ;  /* 0x02a86000050075a7 */ /* 0x000ee4000802017f */
[----:B---3--:R-:W-:Y:S05]  /*11fc0*/  @!P1 BRA `(.L_x_2523) ;  /* 0x0000003800d89947 */ /* 0x008fea0003800000 */
.L_x_2641:
[----:B------:R-:W-:Y:S05]  /*11fd0*/  @!P0 BRA `(.L_x_2524) ;  /* 0x0000000000048947 */ /* 0x000fea0003800000 */
[----:B------:R-:W-:Y:S01]  /*11fe0*/  BPT.TRAP 0x1 ;  /* 0x000000040000795c */ /* 0x000fe20000300000 */
.L_x_2524:
[----:B----4-:R4:W0:Y:S02]  /*11ff0*/  SYNCS.PHASECHK.TRANS64.TRYWAIT P0, [R27+URZ+0x2a860], R2 ;  /* 0x02a860021b0075a7 */ /* 0x010824000800017f */
[----:B0-----:R-:W-:Y:S05]  /*12000*/  @!P0 NANOSLEEP.SYNCS 0x989680 ;  /* 0x009896800000895d */ /* 0x001fea0003900000 */
[----:B------:R-:W0:Y:S02]  /*12010*/  @!P0 SYNCS.PHASECHK.TRANS64 P0, [R27+URZ+0x2a860], R2 ;  /* 0x02a860021b0085a7 */ /* 0x000e24000800007f */
[----:B0-----:R-:W-:Y:S05]  /*12020*/  @!P0 BRA `(.L_x_2524) ;  /* 0xfffffffc00f08947 */ /* 0x001fea000383ffff */
.L_x_2516:
[----:B------:R-:W-:Y:S05]  /*12030*/  BSYNC B0 ;  /* 0x0000000000007941 */ /* 0x000fea0003800000 */
.L_x_2515:
[----:B------:R-:W-:Y:S05]  /*12040*/  EXIT ;  /* 0x000000000000794d */ /* 0x000fea0003800000 */
.L_x_2379:
[----:B0-----:R-:W-:-:S04]  /*12050*/  IMAD.U32 R3, RZ, RZ, UR40 ;  /* 0x00000028ff037e24 */ /* 0x001fc8000f8e00ff */
[----:B------:R0:W1:Y:S03]  /*12060*/  SYNCS.PHASECHK.TRANS64.TRYWAIT P1, [R3+URZ+0x2a800], R0 ;  /* 0x02a80000030075a7 */ /* 0x000066000802017f */
[----:B-1----:R-:W-:Y:S05]  /*12070*/  @!P1 NANOSLEEP.SYNCS 0x989680 ;  /* 0x009896800000995d */ /* 0x002fea0003900000 */
[----:B------:R-:W1:Y:S02]  /*12080*/  @!P1 SYNCS.PHASECHK.TRANS64 P1, [R3+URZ+0x2a800], R0 ;  /* 0x02a80000030095a7 */ /* 0x000e64000802007f */
[----:B-1----:R-:W-:Y:S05]  /*12090*/  @!P1 BRA `(.L_x_2379) ;  /* 0xfffffffc00ec9947 */ /* 0x002fea000383ffff */
[----:B------:R-:W-:Y:S05]  /*120a0*/  BRA `(.L_x_2525) ;  /* 0xfffffefc00607947 */ /* 0x000fea000383ffff */
.L_x_2383:
[----:B-1----:R1:W2:Y:S02]  /*120b0*/  SYNCS.PHASECHK.TRANS64.TRYWAIT P1, [R0+URZ+0x2a830], R3 ;  /* 0x02a83003000075a7 */ /* 0x0022a4000802017f */
[----:B--2---:R-:W-:Y:S05]  /*120c0*/  @!P1 NANOSLEEP.SYNCS 0x989680 ;  /* 0x009896800000995d */ /* 0x004fea0003900000 */
[----:B------:R-:W2:Y:S02]  /*120d0*/  @!P1 SYNCS.PHASECHK.TRANS64 P1, [R0+URZ+0x2a830], R3 ;  /* 0x02a83003000095a7 */ /* 0x000ea4000802007f */
[----:B--2---:R-:W-:Y:S05]  /*120e0*/  @!P1 BRA `(.L_x_2383) ;  /* 0xfffffffc00f09947 */ /* 0x004fea000383ffff */
[----:B------:R-:W-:Y:S05]  /*120f0*/  BRA `(.L_x_2382) ;  /* 0xfffffefc007c7947 */ /* 0x000fea000383ffff */
.L_x_2389:
[----:B-1----:R-:W-:-:S04]  /*12100*/  IMAD.U32 R5, RZ, RZ, UR7 ;  /* 0x00000007ff057e24 */ /* 0x002fc8000f8e00ff */
[----:B------:R1:W2:Y:S03]  /*12110*/  SYNCS.PHASECHK.TRANS64.TRYWAIT P1, [R5+URZ+0x2a830], R4 ;  /* 0x02a83004050075a7 */ /* 0x0002a6000802017f */
[----:B--2---:R-:W-:Y:S05]  /*12120*/  @!P1 NANOSLEEP.SYNCS 0x989680 ;  /* 0x009896800000995d */ /* 0x004fea0003900000 */
[----:B------:R-:W2:Y:S02]  /*12130*/  @!P1 SYNCS.PHASECHK.TRANS64 P1, [R5+URZ+0x2a830], R4 ;  /* 0x02a83004050095a7 */ /* 0x000ea4000802007f */
[----:B--2---:R-:W-:Y:S05]  /*12140*/  @!P1 BRA `(.L_x_2389) ;  /* 0xfffffffc00ec9947 */ /* 0x004fea000383ffff */
[----:B------:R-:W-:Y:S05]  /*12150*/  BRA `(.L_x_2388) ;  /* 0xffffff1c008c7947 */ /* 0x000fea000383ffff */
.L_x_2393:
[----:B-1----:R-:W-:-:S04]  /*12160*/  IMAD.U32 R5, RZ, RZ, UR10 ;  /* 0x0000000aff057e24 */ /* 0x002fc8000f8e00ff */
[----:B------:R1:W3:Y:S03]  /*12170*/  SYNCS.PHASECHK.TRANS64.TRYWAIT P1, [R5+URZ+0x2a850], R0 ;  /* 0x02a85000050075a7 */ /* 0x0002e6000802017f */
[----:B---3--:R-:W-:Y:S05]  /*12180*/  @!P1 NANOSLEEP.SYNCS 0x989680 ;  /* 0x009896800000995d */ /* 0x008fea0003900000 */
[----:B------:R-:W3:Y:S02]  /*12190*/  @!P1 SYNCS.PHASECHK.TRANS64 P1, [R5+URZ+0x2a850], R0 ;  /* 0x02a85000050095a7 */ /* 0x000ee4000802007f */
[----:B---3--:R-:W-:Y:S05]  /*121a0*/  @!P1 BRA `(.L_x_2393) ;  /* 0xfffffffc00ec9947 */ /* 0x008fea000383ffff */
[----:B------:R-:W-:Y:S05]  /*121b0*/  BRA `(.L_x_2392) ;  /* 0xffffff2400d47947 */ /* 0x000fea000383ffff */
.L_x_2401:
[----:B-1----:R-:W-:-:S04]  /*121c0*/  IMAD.U32 R5, RZ, RZ, UR7 ;  /* 0x00000007ff057e24 */ /* 0x002fc8000f8e00ff */
[----:B------:R1:W2:Y:S03]  /*121d0*/  SYNCS.PHASECHK.TRANS64.TRYWAIT P1, [R5+URZ+0x2a830], R4 ;  /* 0x02a83004050075a7 */ /* 0x0002a6000802017f */
[----:B--2---:R-:W-:Y:S05]  /*121e0*/  @!P1 NANOSLEEP.SYNCS 0x989680 ;  /* 0x009896800000995d */ /* 0x004fea0003900000 */
[----:B------:R-:W2:Y:S02]  /*121f0*/  @!P1 SYNCS.PHASECHK.TRANS64 P1, [R5+URZ+0x2a830], R4 ;  /* 0x02a83004050095a7 */ /* 0x000ea4000802007f */
[----:B--2---:R-:W-:Y:S05]  /*12200*/  @!P1 BRA `(.L_x_2401) ;  /* 0xfffffffc00ec9947 */ /* 0x004fea000383ffff */
[----:B------:R-:W-:Y:S05]  /*12210*/  BRA `(.L_x_2400) ;  /* 0xffffff4000807947 */ /* 0x000fea000383ffff */
.L_x_2405:
[----:B-1----:R-:W-:-:S04]  /*12220*/  IMAD.U32 R5, RZ, RZ, UR15 ;  /* 0x0000000fff057e24 */ /* 0x002fc8000f8e00ff */
[----:B------:R1:W3:Y:S03]  /*12230*/  SYNCS.PHASECHK.TRANS64.TRYWAIT P1, [R5+URZ+0x2a850], R0 ;  /* 0x02a85000050075a7 */ /* 0x0002e6000802017f */
[----:B---3--:R-:W-:Y:S05]  /*12240*/  @!P1 NANOSLEEP.SYNCS 0x989680 ;  /* 0x009896800000995d */ /* 0x008fea0003900000 */
[----:B------:R-:W3:Y:S02]  /*12250*/  @!P1 SYNCS.PHASECHK.TRANS64 P1, [R5+URZ+0x2a850], R0 ;  /* 0x02a85000050095a7 */ /* 0x000ee4000802007f */
[----:B---3--:R-:W-:Y:S05]  /*12260*/  @!P1 BRA `(.L_x_2405) ;  /* 0xfffffffc00ec9947 */ /* 0x008fea000383ffff */
[----:B------:R-:W-:Y:S05]  /*12270*/  BRA `(.L_x_2404) ;  /* 0xffffff4800c87947 */ /* 0x000fea000383ffff */
.L_x_2412:
[----:B-1----:R-:W-:-:S04]  /*12280*/  IMAD.U32 R3, RZ, RZ, UR5 ;  /* 0x00000005ff037e24 */ /* 0x002fc8000f8e00ff */
[----:B------:R1:W2:Y:S03]  /*12290*/  SYNCS.PHASECHK.TRANS64.TRYWAIT P1, [R3+URZ+0x2a850], R0 ;  /* 0x02a85000030075a7 */ /* 0x0002a6000802017f */
[----:B--2---:R-:W-:Y:S05]  /*122a0*/  @!P1 NANOSLEEP.SYNCS 0x989680 ;  /* 0x009896800000995d */ /* 0x004fea0003900000 */
[----:B------:R-:W2:Y:S02]  /*122b0*/  @!P1 SYNCS.PHASECHK.TRANS64 P1, [R3+URZ+0x2a850], R0 ;  /* 0x02a85000030095a7 */ /* 0x000ea4000802007f */
[----:B--2---:R-:W-:Y:S05]  /*122c0*/  @!P1 BRA `(.L_x_2412) ;  /* 0xfffffffc00ec9947 */ /* 0x004fea000383ffff */
[----:B------:R-:W-:Y:S05]  /*122d0*/  BRA `(.L_x_2411) ;  /* 0xffffff6000647947 */ /* 0x000fea000383ffff */
.L_x_2460:
[----:B------:R-:W-:Y:S01]  /*122e0*/  SHF.R.U32.HI R7, RZ, 0x5, R21 ;  /* 0x00000005ff077819 */ /* 0x000fe20000011615 */
[----:B------:R-:W-:Y:S01]  /*122f0*/  BSSY B0, `(.L_x_2526) ;  /* 0x0000009000007945 */ /* 0x000fe20003800000 */
[----:B------:R-:W-:Y:S02]  /*12300*/  IMAD.MOV.U32 R12, RZ, RZ, RZ ;  /* 0x000000ffff0c7224 */ /* 0x000fe400078e00ff */
[----:B------:R-:W-:Y:S01]  /*12310*/  LOP3.LUT R7, R7, 0x3, RZ, 0xc0, !PT ;  /* 0x0000000307077812 */ /* 0x000fe200078ec0ff */
[----:B------:R-:W-:Y:S02]  /*12320*/  IMAD.MOV.U32 R11, RZ, RZ, 0x1f ;  /* 0x0000001fff0b7424 */ /* 0x000fe400078e00ff */
[----:B------:R-:W-:Y:S02]  /*12330*/  IMAD.MOV.U32 R15, RZ, RZ, -0x1 ;  /* 0xffffffffff0f7424 */ /* 0x000fe400078e00ff */
[----:B------:R-:W-:-:S07]  /*12340*/  IMAD.MOV.U32 R13, RZ, RZ, R7 ;  /* 0x000000ffff0d7224 */ /* 0x000fce00078e0007 */
[----:B-----5:R-:W-:Y:S05]  /*12350*/  WARPSYNC.COLLECTIVE R15, `(.L_x_2527) ;  /* 0x000000000f087348 */ /* 0x020fea0003c00000 */
[----:B------:R0:W1:Y:S02]  /*12360*/  SHFL.IDX P6, R14, R13, R12, R11 ;  /* 0x0000000c0d0e7389 */ /* 0x00006400000c000b */
[----:B01---5:R-:W-:Y:S01]  /*12370*/  ENDCOLLECTIVE ;  /* 0x000000000000791b */ /* 0x023fe20003800000 */
.L_x_2527:
[----:B------:R-:W-:Y:S05]  /*12380*/  BSYNC B0 ;  /* 0x0000000000007941 */ /* 0x000fea0003800000 */
.L_x_2526:
[----:B------:R-:W-:Y:S05]  /*12390*/  BRA `(.L_x_2528) ;  /* 0xffffffb800ec7947 */ /* 0x000fea000383ffff */
.L_x_2463:
[----:B0-----:R0:W1:Y:S02]  /*123a0*/  SYNCS.PHASECHK.TRANS64.TRYWAIT P0, [R7+URZ+0x2a840], R2 ;  /* 0x02a84002070075a7 */ /* 0x001064000800017f */
[----:B-1----:R-:W-:Y:S05]  /*123b0*/  @!P0 NANOSLEEP.SYNCS 0x989680 ;  /* 0x009896800000895d */ /* 0x002fea0003900000 */
[----:B------:R-:W1:Y:S02]  /*123c0*/  @!P0 SYNCS.PHASECHK.TRANS64 P0, [R7+URZ+0x2a840], R2 ;  /* 0x02a84002070085a7 */ /* 0x000e64000800007f */
[----:B-1----:R-:W-:Y:S05]  /*123d0*/  @!P0 BRA `(.L_x_2463) ;  /* 0xfffffffc00f08947 */ /* 0x002fea000383ffff */
[----:B------:R-:W-:Y:S05]  /*123e0*/  BRA `(.L_x_2529) ;  /* 0xffffffbc00547947 */ /* 0x000fea000383ffff */
.L_x_2464:
        /* <DEDUP_REMOVED lines=8> */
.L_x_2531:
[----:B------:R-:W-:Y:S05]  /*12470*/  BSYNC B0 ;  /* 0x0000000000007941 */ /* 0x000fea0003800000 */
.L_x_2530:
        /* <DEDUP_REMOVED lines=9> */
.L_x_2532:
[----:B------:R-:W-:Y:S01]  /*12510*/  MOV R13, R0 ;  /* 0x00000000000d7202 */ /* 0x000fe20000000f00 */
[----:B------:R-:W-:Y:S02]  /*12520*/  IMAD.MOV.U32 R12, RZ, RZ, 0x1 ;  /* 0x00000001ff0c7424 */ /* 0x000fe400078e00ff */
[----:B------:R-:W-:-:S07]  /*12530*/  IMAD.MOV.U32 R3, RZ, RZ, R14 ;  /* 0x000000ffff037224 */ /* 0x000fce00078e000e */
[----:B------:R-:W-:Y:S05]  /*12540*/  WARPSYNC.COLLECTIVE R15, `(.L_x_2533) ;  /* 0x000000000f087348 */ /* 0x000fea0003c00000 */
[----:B------:R0:W1:Y:S02]  /*12550*/  SHFL.IDX P6, R14, R13, R12, R11 ;  /* 0x0000000c0d0e7389 */ /* 0x00006400000c000b */
[----:B01----:R-:W-:Y:S01]  /*12560*/  ENDCOLLECTIVE ;  /* 0x000000000000791b */ /* 0x003fe20003800000 */
.L_x_2533:
        /* <DEDUP_REMOVED lines=17> */
.L_x_2534:
[----:B------:R-:W-:Y:S02]  /*12680*/  @P1 IMAD R8, R5, 0x2, R22 ;  /* 0x0000000205081824 */ /* 0x000fe400078e0216 */
[----:B------:R-:W-:Y:S02]  /*12690*/  IMAD.MOV.U32 R13, RZ, RZ, R0 ;  /* 0x000000ffff0d7224 */ /* 0x000fe400078e0000 */
[----:B------:R-:W-:Y:S02]  /*126a0*/  IMAD.MOV.U32 R12, RZ, RZ, 0x2 ;  /* 0x00000002ff0c7424 */ /* 0x000fe400078e00ff */
[----:B------:R-:W-:-:S07]  /*126b0*/  IMAD.MOV.U32 R3, RZ, RZ, R14 ;  /* 0x000000ffff037224 */ /* 0x000fce00078e000e */
[----:B------:R-:W-:Y:S05]  /*126c0*/  WARPSYNC.COLLECTIVE R15, `(.L_x_2535) ;  /* 0x000000000f087348 */ /* 0x000fea0003c00000 */
[----:B------:R0:W1:Y:S02]  /*126d0*/  SHFL.IDX P6, R14, R13, R12, R11 ;  /* 0x0000000c0d0e7389 */ /* 0x00006400000c000b */
[----:B01----:R-:W-:Y:S01]  /*126e0*/  ENDCOLLECTIVE ;  /* 0x000000000000791b */ /* 0x003fe20003800000 */
.L_x_2535:
        /* <DEDUP_REMOVED lines=17> */
.L_x_2536:
[----:B------:R-:W-:Y:S02]  /*12800*/  @P1 IMAD R8, R5, 0x2, R22 ;  /* 0x0000000205081824 */ /* 0x000fe400078e0216 */
[----:B------:R-:W-:Y:S02]  /*12810*/  IMAD.MOV.U32 R13, RZ, RZ, R0 ;  /* 0x000000ffff0d7224 */ /* 0x000fe400078e0000 */
[----:B------:R-:W-:Y:S02]  /*12820*/  IMAD.MOV.U32 R12, RZ, RZ, 0x3 ;  /* 0x00000003ff0c7424 */ /* 0x000fe400078e00ff */
[----:B------:R-:W-:-:S07]  /*12830*/  IMAD.MOV.U32 R3, RZ, RZ, R14 ;  /* 0x000000ffff037224 */ /* 0x000fce00078e000e */
[----:B------:R-:W-:Y:S05]  /*12840*/  WARPSYNC.COLLECTIVE R15, `(.L_x_2537) ;  /* 0x000000000f087348 */ /* 0x000fea0003c00000 */
[----:B------:R0:W1:Y:S02]  /*12850*/  SHFL.IDX P6, R14, R13, R12, R11 ;  /* 0x0000000c0d0e7389 */ /* 0x00006400000c000b */
[----:B01----:R-:W-:Y:S01]  /*12860*/  ENDCOLLECTIVE ;  /* 0x000000000000791b */ /* 0x003fe20003800000 */
.L_x_2537:
        /* <DEDUP_REMOVED lines=17> */
.L_x_2538:
[----:B------:R-:W-:Y:S02]  /*12980*/  @P1 IMAD R8, R5, 0x2, R22 ;  /* 0x0000000205081824 */ /* 0x000fe400078e0216 */
[----:B------:R-:W-:Y:S02]  /*12990*/  IMAD.MOV.U32 R13, RZ, RZ, R0 ;  /* 0x000000ffff0d7224 */ /* 0x000fe400078e0000 */
[----:B------:R-:W-:Y:S02]  /*129a0*/  IMAD.MOV.U32 R12, RZ, RZ, 0x4 ;  /* 0x00000004ff0c7424 */ /* 0x000fe400078e00ff */
[----:B------:R-:W-:-:S07]  /*129b0*/  IMAD.MOV.U32 R3, RZ, RZ, R14 ;  /* 0x000000ffff037224 */ /* 0x000fce00078e000e */
[----:B------:R-:W-:Y:S05]  /*129c0*/  WARPSYNC.COLLECTIVE R15, `(.L_x_2539) ;  /* 0x000000000f087348 */ /* 0x000fea0003c00000 */
[----:B------:R0:W1:Y:S02]  /*129d0*/  SHFL.IDX P6, R14, R13, R12, R11 ;  /* 0x0000000c0d0e7389 */ /* 0x00006400000c000b */
[----:B01----:R-:W-:Y:S01]  /*129e0*/  ENDCOLLECTIVE ;  /* 0x000000000000791b */ /* 0x003fe20003800000 */
.L_x_2539:
        /* <DEDUP_REMOVED lines=17> */
.L_x_2540:
[----:B------:R-:W-:Y:S02]  /*12b00*/  @P1 IMAD R8, R5, 0x2, R22 ;  /* 0x0000000205081824 */ /* 0x000fe400078e0216 */
[----:B------:R-:W-:Y:S02]  /*12b10*/  IMAD.MOV.U32 R13, RZ, RZ, R0 ;  /* 0x000000ffff0d7224 */ /* 0x000fe400078e0000 */
[----:B------:R-:W-:Y:S02]  /*12b20*/  IMAD.MOV.U32 R12, RZ, RZ, 0x5 ;  /* 0x00000005ff0c7424 */ /* 0x000fe400078e00ff */
[----:B------:R-:W-:-:S07]  /*12b30*/  IMAD.MOV.U32 R3, RZ, RZ, R14 ;  /* 0x000000ffff037224 */ /* 0x000fce00078e000e */
[----:B------:R-:W-:Y:S05]  /*12b40*/  WARPSYNC.COLLECTIVE R15, `(.L_x_2541) ;  /* 0x000000000f087348 */ /* 0x000fea0003c00000 */
[----:B------:R0:W1:Y:S02]  /*12b50*/  SHFL.IDX P6, R14, R13, R12, R11 ;  /* 0x0000000c0d0e7389 */ /* 0x00006400000c000b */
[----:B01----:R-:W-:Y:S01]  /*12b60*/  ENDCOLLECTIVE ;  /* 0x000000000000791b */ /* 0x003fe20003800000 */
.L_x_2541:
        /* <DEDUP_REMOVED lines=10> */
.L_x_2542:
        /* <DEDUP_REMOVED lines=8> */
.L_x_2469:
[----:B------:R-:W-:Y:S02]  /*12c90*/  IMAD.MOV.U32 R13, RZ, RZ, R4 ;  /* 0x000000ffff0d7224 */ /* 0x000fe400078e0004 */
[----:B------:R-:W-:Y:S02]  /*12ca0*/  IMAD.MOV.U32 R12, RZ, RZ, RZ ;  /* 0x000000ffff0c7224 */ /* 0x000fe400078e00ff */
[----:B------:R-:W-:Y:S02]  /*12cb0*/  IMAD.MOV.U32 R11, RZ, RZ, 0x181f ;  /* 0x0000181fff0b7424 */ /* 0x000fe400078e00ff */
[----:B------:R-:W-:Y:S02]  /*12cc0*/  IMAD.MOV.U32 R15, RZ, RZ, -0x1 ;  /* 0xffffffffff0f7424 */ /* 0x000fe400078e00ff */
[----:B-----5:R-:W-:Y:S02]  /*12cd0*/  IMAD R5, R10, R6, RZ ;  /* 0x000000060a057224 */ /* 0x020fe400078e02ff */
[----:B------:R-:W-:-:S07]  /*12ce0*/  IMAD R17, R17, 0x80, R9 ;  /* 0x0000008011117824 */ /* 0x000fce00078e0209 */
[----:B------:R-:W-:Y:S05]  /*12cf0*/  WARPSYNC.COLLECTIVE R15, `(.L_x_2544) ;  /* 0x000000000f087348 */ /* 0x000fea0003c00000 */
[----:B------:R0:W1:Y:S02]  /*12d00*/  SHFL.IDX P6, R14, R13, R12, R11 ;  /* 0x0000000c0d0e7389 */ /* 0x00006400000c000b */
[----:B01----:R-:W-:Y:S01]  /*12d10*/  ENDCOLLECTIVE ;  /* 0x000000000000791b */ /* 0x003fe20003800000 */
.L_x_2544:
[C---:B------:R-:W-:Y:S01]  /*12d20*/  VIADD R6, R17.reuse, 0x10 ;  /* 0x0000001011067836 */ /* 0x040fe20000000000 */
[----:B------:R-:W-:Y:S01]  /*12d30*/  ISETP.GE.AND P1, PT, R17, R5, PT ;  /* 0x000000051100720c */ /* 0x000fe20003f26270 */
[----:B------:R-:W-:Y:S02]  /*12d40*/  IMAD.MOV.U32 R13, RZ, RZ, R0 ;  /* 0x000000ffff0d7224 */ /* 0x000fe400078e0000 */
[----:B------:R-:W-:-:S10]  /*12d50*/  IMAD.MOV.U32 R2, RZ, RZ, R14 ;  /* 0x000000ffff027224 */ /* 0x000fd400078e000e */
[----:B------:R-:W-:Y:S05]  /*12d60*/  WARPSYNC.COLLECTIVE R15, `(.L_x_2545) ;  /* 0x000000000f087348 */ /* 0x000fea0003c00000 */
[----:B------:R0:W1:Y:S02]  /*12d70*/  SHFL.IDX P6, R14, R13, R12, R11 ;  /* 0x0000000c0d0e7389 */ /* 0x00006400000c000b */
[----:B01----:R-:W-:Y:S01]  /*12d80*/  ENDCOLLECTIVE ;  /* 0x000000000000791b */ /* 0x003fe20003800000 */
.L_x_2545:
        /* <DEDUP_REMOVED lines=8> */
.L_x_2546:
        /* <DEDUP_REMOVED lines=8> */
[----:B------:R-:W-:Y:S02]  /*12e90*/  VIADD R6, R17, 0x20 ;  /* 0x0000002011067836 */ /* 0x000fe40000000000 */
[----:B0-----:R-:W-:-:S08]  /*12ea0*/  IMAD.MOV.U32 R2, RZ, RZ, R14 ;  /* 0x000000ffff027224 */ /* 0x001fd000078e000e */
[----:B------:R-:W-:Y:S05]  /*12eb0*/  WARPSYNC.COLLECTIVE R15, `(.L_x_2547) ;  /* 0x000000000f087348 */ /* 0x000fea0003c00000 */
[----:B------:R0:W1:Y:S02]  /*12ec0*/  SHFL.IDX P6, R14, R13, R12, R11 ;  /* 0x0000000c0d0e7389 */ /* 0x00006400000c000b */
[----:B01----:R-:W-:Y:S01]  /*12ed0*/  ENDCOLLECTIVE ;  /* 0x000000000000791b */ /* 0x003fe20003800000 */
.L_x_2547:
        /* <DEDUP_REMOVED lines=8> */
.L_x_2548:
[----:B------:R-:W-:-:S05]  /*12f60*/  @!P1 IMAD.MOV.U32 R3, RZ, RZ, R7 ;  /* 0x000000ffff039224 */ /* 0x000fca00078e0007 */
        /* <DEDUP_REMOVED lines=8> */
[----:B------:R-:W-:Y:S02]  /*12ff0*/  VIADD R6, R17, 0x30 ;  /* 0x0000003011067836 */ /* 0x000fe40000000000 */
[----:B0-----:R-:W-:-:S10]  /*13000*/  IMAD.MOV.U32 R2, RZ, RZ, R14 ;  /* 0x000000ffff027224 */ /* 0x001fd400078e000e */
[----:B------:R-:W-:Y:S05]  /*13010*/  WARPSYNC.COLLECTIVE R15, `(.L_x_2549) ;  /* 0x000000000f087348 */ /* 0x000fea0003c00000 */
[----:B------:R0:W1:Y:S02]  /*13020*/  SHFL.IDX P6, R14, R13, R12, R11 ;  /* 0x0000000c0d0e7389 */ /* 0x00006400000c000b */
[----:B01----:R-:W-:Y:S01]  /*13030*/  ENDCOLLECTIVE ;  /* 0x000000000000791b */ /* 0x003fe20003800000 */
.L_x_2549:
        /* <DEDUP_REMOVED lines=8> */
.L_x_2550:
        /* <DEDUP_REMOVED lines=14> */
.L_x_2551:
        /* <DEDUP_REMOVED lines=8> */
.L_x_2552:
        /* <DEDUP_REMOVED lines=14> */
.L_x_2553:
        /* <DEDUP_REMOVED lines=8> */
.L_x_2554:
        /* <DEDUP_REMOVED lines=14> */
.L_x_2555:
        /* <DEDUP_REMOVED lines=8> */
.L_x_2556:
        /* <DEDUP_REMOVED lines=13> */
.L_x_2557:
        /* <DEDUP_REMOVED lines=8> */
.L_x_2558:
        /* <DEDUP_REMOVED lines=12> */
.L_x_2559:
[----:B------:R-:W-:Y:S05]  /*136f0*/  BRA `(.L_x_2560) ;  /* 0xffffffbc00207947 */ /* 0x000fea000383ffff */
.L_x_2474:
[----:B0-----:R0:W1:Y:S02]  /*13700*/  SYNCS.PHASECHK.TRANS64.TRYWAIT P0, [R22+URZ+0x2a820], R3 ;  /* 0x02a82003160075a7 */ /* 0x001064000800017f */
[----:B-1----:R-:W-:Y:S05]  /*13710*/  @!P0 NANOSLEEP.SYNCS 0x989680 ;  /* 0x009896800000895d */ /* 0x002fea0003900000 */
[----:B------:R-:W1:Y:S02]  /*13720*/  @!P0 SYNCS.PHASECHK.TRANS64 P0, [R22+URZ+0x2a820], R3 ;  /* 0x02a82003160085a7 */ /* 0x000e64000800007f */
[----:B-1----:R-:W-:Y:S05]  /*13730*/  @!P0 BRA `(.L_x_2474) ;  /* 0xfffffffc00f08947 */ /* 0x002fea000383ffff */
[----:B------:R-:W-:Y:S05]  /*13740*/  BRA `(.L_x_2561) ;  /* 0xffffffbc00987947 */ /* 0x000fea000383ffff */
.L_x_2479:
[----:B0-----:R0:W1:Y:S02]  /*13750*/  SYNCS.PHASECHK.TRANS64.TRYWAIT P0, [R6+URZ+0x2a840], R3 ;  /* 0x02a84003060075a7 */ /* 0x001064000800017f */
[----:B-1----:R-:W-:Y:S05]  /*13760*/  @!P0 NANOSLEEP.SYNCS 0x989680 ;  /* 0x009896800000895d */ /* 0x002fea0003900000 */
[----:B------:R-:W1:Y:S02]  /*13770*/  @!P0 SYNCS.PHASECHK.TRANS64 P0, [R6+URZ+0x2a840], R3 ;  /* 0x02a84003060085a7 */ /* 0x000e64000800007f */
[----:B-1----:R-:W-:Y:S05]  /*13780*/  @!P0 BRA `(.L_x_2479) ;  /* 0xfffffffc00f08947 */ /* 0x002fea000383ffff */
[----:B------:R-:W-:Y:S05]  /*13790*/  BRA `(.L_x_2562) ;  /* 0xffffffc0005c7947 */ /* 0x000fea000383ffff */
.L_x_2480:
        /* <DEDUP_REMOVED lines=8> */
.L_x_2564:
[----:B------:R-:W-:Y:S05]  /*13820*/  BSYNC B1 ;  /* 0x0000000000017941 */ /* 0x000fea0003800000 */
.L_x_2563:
        /* <DEDUP_REMOVED lines=10> */
.L_x_2565:
        /* <DEDUP_REMOVED lines=8> */
.L_x_2566:
        /* <DEDUP_REMOVED lines=14> */
.L_x_2567:
[----:B------:R-:W-:Y:S02]  /*13a30*/  IMAD.MOV.U32 R13, RZ, RZ, R5 ;  /* 0x000000ffff0d7224 */ /* 0x000fe400078e0005 */
[----:B------:R-:W-:Y:S02]  /*13a40*/  IMAD.MOV.U32 R12, RZ, RZ, 0x2 ;  /* 0x00000002ff0c7424 */ /* 0x000fe400078e00ff */
[----:B------:R-:W-:-:S07]  /*13a50*/  IMAD.MOV.U32 R2, RZ, RZ, R14 ;  /* 0x000000ffff027224 */ /* 0x000fce00078e000e */
[----:B------:R-:W-:Y:S05]  /*13a60*/  WARPSYNC.COLLECTIVE R15, `(.L_x_2568) ;  /* 0x000000000f087348 */ /* 0x000fea0003c00000 */
[----:B------:R0:W1:Y:S02]  /*13a70*/  SHFL.IDX P6, R14, R13, R12, R11 ;  /* 0x0000000c0d0e7389 */ /* 0x00006400000c000b */
[----:B01----:R-:W-:Y:S01]  /*13a80*/  ENDCOLLECTIVE ;  /* 0x000000000000791b */ /* 0x003fe20003800000 */
.L_x_2568:
        /* <DEDUP_REMOVED lines=13> */
.L_x_2569:
[----:B------:R-:W-:Y:S01]  /*13b60*/  MOV R13, R5 ;  /* 0x00000005000d7202 */ /* 0x000fe20000000f00 */
[----:B------:R-:W-:Y:S02]  /*13b70*/  IMAD.MOV.U32 R12, RZ, RZ, 0x3 ;  /* 0x00000003ff0c7424 */ /* 0x000fe400078e00ff */
[----:B------:R-:W-:-:S07]  /*13b80*/  IMAD.MOV.U32 R2, RZ, RZ, R14 ;  /* 0x000000ffff027224 */ /* 0x000fce00078e000e */
[----:B------:R-:W-:Y:S05]  /*13b90*/  WARPSYNC.COLLECTIVE R15, `(.L_x_2570) ;  /* 0x000000000f087348 */ /* 0x000fea0003c00000 */
[----:B------:R0:W1:Y:S02]  /*13ba0*/  SHFL.IDX P6, R14, R13, R12, R11 ;  /* 0x0000000c0d0e7389 */ /* 0x00006400000c000b */
[----:B01----:R-:W-:Y:S01]  /*13bb0*/  ENDCOLLECTIVE ;  /* 0x000000000000791b */ /* 0x003fe20003800000 */
.L_x_2570:
        /* <DEDUP_REMOVED lines=13> */
.L_x_2571:
[----:B------:R-:W-:Y:S02]  /*13c90*/  IMAD.MOV.U32 R13, RZ, RZ, R5 ;  /* 0x000000ffff0d7224 */ /* 0x000fe400078e0005 */
[----:B------:R-:W-:Y:S02]  /*13ca0*/  IMAD.MOV.U32 R12, RZ, RZ, 0x4 ;  /* 0x00000004ff0c7424 */ /* 0x000fe400078e00ff */
[----:B------:R-:W-:-:S07]  /*13cb0*/  IMAD.MOV.U32 R2, RZ, RZ, R14 ;  /* 0x000000ffff027224 */ /* 0x000fce00078e000e */
[----:B------:R-:W-:Y:S05]  /*13cc0*/  WARPSYNC.COLLECTIVE R15, `(.L_x_2572) ;  /* 0x000000000f087348 */ /* 0x000fea0003c00000 */
[----:B------:R0:W1:Y:S02]  /*13cd0*/  SHFL.IDX P6, R14, R13, R12, R11 ;  /* 0x0000000c0d0e7389 */ /* 0x00006400000c000b */
[----:B01----:R-:W-:Y:S01]  /*13ce0*/  ENDCOLLECTIVE ;  /* 0x000000000000791b */ /* 0x003fe20003800000 */
.L_x_2572:
        /* <DEDUP_REMOVED lines=13> */
.L_x_2573:
[----:B------:R-:W-:Y:S02]  /*13dc0*/  IMAD.MOV.U32 R13, RZ, RZ, R5 ;  /* 0x000000ffff0d7224 */ /* 0x000fe400078e0005 */
[----:B------:R-:W-:Y:S02]  /*13dd0*/  IMAD.MOV.U32 R12, RZ, RZ, 0x5 ;  /* 0x00000005ff0c7424 */ /* 0x000fe400078e00ff */
[----:B------:R-:W-:-:S07]  /*13de0*/  IMAD.MOV.U32 R2, RZ, RZ, R14 ;  /* 0x000000ffff027224 */ /* 0x000fce00078e000e */
[----:B------:R-:W-:Y:S05]  /*13df0*/  WARPSYNC.COLLECTIVE R15, `(.L_x_2574) ;  /* 0x000000000f087348 */ /* 0x000fea0003c00000 */
[----:B------:R0:W1:Y:S02]  /*13e00*/  SHFL.IDX P6, R14, R13, R12, R11 ;  /* 0x0000000c0d0e7389 */ /* 0x00006400000c000b */
[----:B01----:R-:W-:Y:S01]  /*13e10*/  ENDCOLLECTIVE ;  /* 0x000000000000791b */ /* 0x003fe20003800000 */
.L_x_2574:
        /* <DEDUP_REMOVED lines=13> */
.L_x_2575:
[----:B------:R-:W-:Y:S01]  /*13ef0*/  IMAD.MOV.U32 R2, RZ, RZ, R14 ;  /* 0x000000ffff027224 */ /* 0x000fe200078e000e */
[----:B------:R-:W-:Y:S06]  /*13f00*/  BRA `(.L_x_2576) ;  /* 0xffffffbc008c7947 */ /* 0x000fec000383ffff */
.L_x_2485:
[----:B-1----:R1:W4:Y:S02]  /*13f10*/  SYNCS.PHASECHK.TRANS64.TRYWAIT P0, [R4+URZ+0x2a860], R2 ;  /* 0x02a86002040075a7 */ /* 0x002324000800017f */
[----:B----4-:R-:W-:Y:S05]  /*13f20*/  @!P0 NANOSLEEP.SYNCS 0x989680 ;  /* 0x009896800000895d */ /* 0x010fea0003900000 */
[----:B------:R-:W4:Y:S02]  /*13f30*/  @!P0 SYNCS.PHASECHK.TRANS64 P0, [R4+URZ+0x2a860], R2 ;  /* 0x02a86002040085a7 */ /* 0x000f24000800007f */
[----:B----4-:R-:W-:Y:S05]  /*13f40*/  @!P0 BRA `(.L_x_2485) ;  /* 0xfffffffc00f08947 */ /* 0x010fea000383ffff */
[----:B------:R-:W-:Y:S05]  /*13f50*/  BRA `(.L_x_2577) ;  /* 0xffffffbc00e87947 */ /* 0x000fea000383ffff */
.L_x_2486:
        /* <DEDUP_REMOVED lines=8> */
.L_x_2579:
[----:B------:R-:W-:Y:S05]  /*13fe0*/  BSYNC B1 ;  /* 0x0000000000017941 */ /* 0x000fea0003800000 */
.L_x_2578:
[----:B------:R-:W-:Y:S01]  /*13ff0*/  IMAD.MOV.U32 R13, RZ, RZ, R18 ;  /* 0x000000ffff0d7224 */ /* 0x000fe200078e0012 */
[----:B------:R-:W-:Y:S01]  /*14000*/  MOV R11, 0x181f ;  /* 0x0000181f000b7802 */ /* 0x000fe20000000f00 */
[----:B------:R-:W-:Y:S02]  /*14010*/  IMAD.MOV.U32 R12, RZ, RZ, RZ ;  /* 0x000000ffff0c7224 */ /* 0x000fe400078e00ff */
[----:B------:R-:W-:Y:S02]  /*14020*/  IMAD.MOV.U32 R15, RZ, RZ, -0x1 ;  /* 0xffffffffff0f7424 */ /* 0x000fe400078e00ff */
[----:B------:R-:W-:Y:S02]  /*14030*/  IMAD.MOV.U32 R3, RZ, RZ, R14 ;  /* 0x000000ffff037224 */ /* 0x000fe400078e000e */
[----:B------:R-:W-:-:S07]  /*14040*/  IMAD R5, R5, 0x2, R22 ;  /* 0x0000000205057824 */ /* 0x000fce00078e0216 */
[----:B------:R-:W-:Y:S05]  /*14050*/  WARPSYNC.COLLECTIVE R15, `(.L_x_2580) ;  /* 0x000000000f087348 */ /* 0x000fea0003c00000 */
[----:B------:R0:W1:Y:S02]  /*14060*/  SHFL.IDX P6, R14, R13, R12, R11 ;  /* 0x0000000c0d0e7389 */ /* 0x00006400000c000b */
[----:B01----:R-:W-:Y:S01]  /*14070*/  ENDCOLLECTIVE ;  /* 0x000000000000791b */ /* 0x003fe20003800000 */
.L_x_2580:
[----:B------:R-:W-:Y:S02]  /*14080*/  IMAD.MOV.U32 R13, RZ, RZ, R24 ;  /* 0x000000ffff0d7224 */ /* 0x000fe400078e0018 */
[----:B------:R-:W-:Y:S02]  /*14090*/  IMAD.MOV.U32 R12, RZ, RZ, 0x1 ;  /* 0x00000001ff0c7424 */ /* 0x000fe400078e00ff */
[----:B------:R-:W-:-:S07]  /*140a0*/  IMAD.MOV.U32 R2, RZ, RZ, R14 ;  /* 0x000000ffff027224 */ /* 0x000fce00078e000e */
[----:B------:R-:W-:Y:S05]  /*140b0*/  WARPSYNC.COLLECTIVE R15, `(.L_x_2581) ;  /* 0x000000000f087348 */ /* 0x000fea0003c00000 */
[----:B------:R0:W1:Y:S02]  /*140c0*/  SHFL.IDX P6, R14, R13, R12, R11 ;  /* 0x0000000c0d0e7389 */ /* 0x00006400000c000b */
[----:B01----:R-:W-:Y:S01]  /*140d0*/  ENDCOLLECTIVE ;  /* 0x000000000000791b */ /* 0x003fe20003800000 */
.L_x_2581:
        /* <DEDUP_REMOVED lines=15> */
.L_x_2582:
[----:B------:R-:W-:Y:S02]  /*141d0*/  IMAD.MOV.U32 R13, RZ, RZ, R24 ;  /* 0x000000ffff0d7224 */ /* 0x000fe400078e0018 */
[----:B------:R-:W-:Y:S02]  /*141e0*/  IMAD.MOV.U32 R12, RZ, RZ, 0x2 ;  /* 0x00000002ff0c7424 */ /* 0x000fe400078e00ff */
[----:B------:R-:W-:-:S07]  /*141f0*/  IMAD.MOV.U32 R2, RZ, RZ, R14 ;  /* 0x000000ffff027224 */ /* 0x000fce00078e000e */
[----:B------:R-:W-:Y:S05]  /*14200*/  WARPSYNC.COLLECTIVE R15, `(.L_x_2583) ;  /* 0x000000000f087348 */ /* 0x000fea0003c00000 */
[----:B------:R0:W1:Y:S02]  /*14210*/  SHFL.IDX P6, R14, R13, R12, R11 ;  /* 0x0000000c0d0e7389 */ /* 0x00006400000c000b */
[----:B01----:R-:W-:Y:S01]  /*14220*/  ENDCOLLECTIVE ;  /* 0x000000000000791b */ /* 0x003fe20003800000 */
.L_x_2583:
        /* <DEDUP_REMOVED lines=14> */
.L_x_2584:
[----:B------:R-:W-:Y:S02]  /*14310*/  IMAD.MOV.U32 R13, RZ, RZ, R24 ;  /* 0x000000ffff0d7224 */ /* 0x000fe400078e0018 */
[----:B------:R-:W-:Y:S02]  /*14320*/  IMAD.MOV.U32 R12, RZ, RZ, 0x3 ;  /* 0x00000003ff0c7424 */ /* 0x000fe400078e00ff */
[----:B------:R-:W-:-:S07]  /*14330*/  IMAD.MOV.U32 R2, RZ, RZ, R14 ;  /* 0x000000ffff027224 */ /* 0x000fce00078e000e */
[----:B------:R-:W-:Y:S05]  /*14340*/  WARPSYNC.COLLECTIVE R15, `(.L_x_2585) ;  /* 0x000000000f087348 */ /* 0x000fea0003c00000 */
[----:B------:R0:W1:Y:S02]  /*14350*/  SHFL.IDX P6, R14, R13, R12, R11 ;  /* 0x0000000c0d0e7389 */ /* 0x00006400000c000b */
[----:B01----:R-:W-:Y:S01]  /*14360*/  ENDCOLLECTIVE ;  /* 0x000000000000791b */ /* 0x003fe20003800000 */
.L_x_2585:
        /* <DEDUP_REMOVED lines=14> */
.L_x_2586:
[----:B------:R-:W-:Y:S01]  /*14450*/  IMAD.MOV.U32 R13, RZ, RZ, R24 ;  /* 0x000000ffff0d7224 */ /* 0x000fe200078e0018 */
[----:B------:R-:W-:Y:S01]  /*14460*/  MOV R12, 0x4 ;  /* 0x00000004000c7802 */ /* 0x000fe20000000f00 */
[----:B------:R-:W-:-:S07]  /*14470*/  IMAD.MOV.U32 R2, RZ, RZ, R14 ;  /* 0x000000ffff027224 */ /* 0x000fce00078e000e */
[----:B------:R-:W-:Y:S05]  /*14480*/  WARPSYNC.COLLECTIVE R15, `(.L_x_2587) ;  /* 0x000000000f087348 */ /* 0x000fea0003c00000 */
[----:B------:R0:W1:Y:S02]  /*14490*/  SHFL.IDX P6, R14, R13, R12, R11 ;  /* 0x0000000c0d0e7389 */ /* 0x00006400000c000b */
[----:B01----:R-:W-:Y:S01]  /*144a0*/  ENDCOLLECTIVE ;  /* 0x000000000000791b */ /* 0x003fe20003800000 */
.L_x_2587:
        /* <DEDUP_REMOVED lines=14> */
.L_x_2588:
[----:B------:R-:W-:Y:S02]  /*14590*/  IMAD.MOV.U32 R13, RZ, RZ, R24 ;  /* 0x000000ffff0d7224 */ /* 0x000fe400078e0018 */
[----:B------:R-:W-:Y:S02]  /*145a0*/  IMAD.MOV.U32 R12, RZ, RZ, 0x5 ;  /* 0x00000005ff0c7424 */ /* 0x000fe400078e00ff */
[----:B------:R-:W-:-:S07]  /*145b0*/  IMAD.MOV.U32 R2, RZ, RZ, R14 ;  /* 0x000000ffff027224 */ /* 0x000fce00078e000e */
[----:B------:R-:W-:Y:S05]  /*145c0*/  WARPSYNC.COLLECTIVE R15, `(.L_x_2589) ;  /* 0x000000000f087348 */ /* 0x000fea0003c00000 */
[----:B------:R0:W1:Y:S02]  /*145d0*/  SHFL.IDX P6, R14, R13, R12, R11 ;  /* 0x0000000c0d0e7389 */ /* 0x00006400000c000b */
[----:B01----:R-:W-:Y:S01]  /*145e0*/  ENDCOLLECTIVE ;  /* 0x000000000000791b */ /* 0x003fe20003800000 */
.L_x_2589:
        /* <DEDUP_REMOVED lines=13> */
.L_x_2590:
[----:B------:R-:W-:Y:S01]  /*146c0*/  @!PT LDS RZ, [RZ] ;  /* 0x00000000fffff984 */ /* 0x000fe20000000800 */
[----:B------:R-:W-:Y:S01]  /*146d0*/  @!PT LDS RZ, [RZ] ;  /* 0x00000000fffff984 */ /* 0x000fe20000000800 */
[----:B------:R-:W-:Y:S01]  /*146e0*/  @!PT LDS RZ, [RZ] ;  /* 0x00000000fffff984 */ /* 0x000fe20000000800 */
[----:B------:R1:W-:Y:S01]  /*146f0*/  LDGSTS.E.BYPASS.LTC128B.128 [R5+0x5400], desc[UR36][R2.64+0x80], !P2 ;  /* 0x0540008002057fae */ /* 0x0003e2000d101d64 */
[----:B------:R-:W-:Y:S05]  /*14700*/  BRA `(.L_x_2591) ;  /* 0xffffffb800d47947 */ /* 0x000fea000383ffff */
.L_x_2494:
[----:B0-----:R0:W1:Y:S02]  /*14710*/  SYNCS.PHASECHK.TRANS64.TRYWAIT P0, [R0+URZ+0x2a860], R3 ;  /* 0x02a86003000075a7 */ /* 0x001064000800017f */
[----:B-1----:R-:W-:Y:S05]  /*14720*/  @!P0 NANOSLEEP.SYNCS 0x989680 ;  /* 0x009896800000895d */ /* 0x002fea0003900000 */
[----:B------:R-:W1:Y:S02]  /*14730*/  @!P0 SYNCS.PHASECHK.TRANS64 P0, [R0+URZ+0x2a860], R3 ;  /* 0x02a86003000085a7 */ /* 0x000e64000800007f */
[----:B-1----:R-:W-:Y:S05]  /*14740*/  @!P0 BRA `(.L_x_2494) ;  /* 0xfffffffc00f08947 */ /* 0x002fea000383ffff */
[----:B------:R-:W-:Y:S05]  /*14750*/  BRA `(.L_x_2592) ;  /* 0xffffffbc00e47947 */ /* 0x000fea000383ffff */
.L_x_2495:
        /* <DEDUP_REMOVED lines=8> */
.L_x_2594:
[----:B------:R-:W-:Y:S05]  /*147e0*/  BSYNC B0 ;  /* 0x0000000000007941 */ /* 0x000fea0003800000 */
.L_x_2593:
        /* <DEDUP_REMOVED lines=14> */
.L_x_2595:
        /* <DEDUP_REMOVED lines=10> */
.L_x_2596:
        /* <DEDUP_REMOVED lines=13> */
.L_x_2597:
[----:B------:R-:W-:Y:S02]  /*14a40*/  IMAD.MOV.U32 R13, RZ, RZ, R24 ;  /* 0x000000ffff0d7224 */ /* 0x000fe400078e0018 */
[----:B------:R-:W-:Y:S01]  /*14a50*/  IMAD.MOV.U32 R12, RZ, RZ, 0x2 ;  /* 0x00000002ff0c7424 */ /* 0x000fe200078e00ff */
[----:B------:R-:W-:-:S13]  /*14a60*/  IADD3 R2, P2, R14, R5, RZ ;  /* 0x000000050e027210 */ /* 0x000fda0007f5e0ff */
[----:B------:R-:W-:Y:S05]  /*14a70*/  WARPSYNC.COLLECTIVE R15, `(.L_x_2598) ;  /* 0x000000000f087348 */ /* 0x000fea0003c00000 */
[----:B------:R0:W1:Y:S02]  /*14a80*/  SHFL.IDX P6, R14, R13, R12, R11 ;  /* 0x0000000c0d0e7389 */ /* 0x00006400000c000b */
[----:B01----:R-:W-:Y:S01]  /*14a90*/  ENDCOLLECTIVE ;  /* 0x000000000000791b */ /* 0x003fe20003800000 */
.L_x_2598:
        /* <DEDUP_REMOVED lines=13> */
.L_x_2599:
[----:B------:R-:W-:Y:S02]  /*14b70*/  IMAD.MOV.U32 R13, RZ, RZ, R24 ;  /* 0x000000ffff0d7224 */ /* 0x000fe400078e0018 */
[----:B------:R-:W-:Y:S02]  /*14b80*/  IMAD.MOV.U32 R12, RZ, RZ, 0x3 ;  /* 0x00000003ff0c7424 */ /* 0x000fe400078e00ff */
[----:B------:R-:W-:-:S07]  /*14b90*/  IMAD.MOV.U32 R10, RZ, RZ, R14 ;  /* 0x000000ffff0a7224 */ /* 0x000fce00078e000e */
[----:B------:R-:W-:Y:S05]  /*14ba0*/  WARPSYNC.COLLECTIVE R15, `(.L_x_2600) ;  /* 0x000000000f087348 */ /* 0x000fea0003c00000 */
[----:B------:R0:W1:Y:S02]  /*14bb0*/  SHFL.IDX P6, R14, R13, R12, R11 ;  /* 0x0000000c0d0e7389 */ /* 0x00006400000c000b */
[----:B01----:R-:W-:Y:S01]  /*14bc0*/  ENDCOLLECTIVE ;  /* 0x000000000000791b */ /* 0x003fe20003800000 */
.L_x_2600:
        /* <DEDUP_REMOVED lines=14> */
.L_x_2601:
[----:B------:R-:W-:Y:S02]  /*14cb0*/  IMAD.MOV.U32 R13, RZ, RZ, R24 ;  /* 0x000000ffff0d7224 */ /* 0x000fe400078e0018 */
[----:B------:R-:W-:Y:S01]  /*14cc0*/  IMAD.MOV.U32 R12, RZ, RZ, 0x4 ;  /* 0x00000004ff0c7424 */ /* 0x000fe200078e00ff */
[----:B------:R-:W-:-:S13]  /*14cd0*/  IADD3 R2, P2, R14, R5, RZ ;  /* 0x000000050e027210 */ /* 0x000fda0007f5e0ff */
[----:B------:R-:W-:Y:S05]  /*14ce0*/  WARPSYNC.COLLECTIVE R15, `(.L_x_2602) ;  /* 0x000000000f087348 */ /* 0x000fea0003c00000 */
[----:B------:R0:W1:Y:S02]  /*14cf0*/  SHFL.IDX P6, R14, R13, R12, R11 ;  /* 0x0000000c0d0e7389 */ /* 0x00006400000c000b */
[----:B01----:R-:W-:Y:S01]  /*14d00*/  ENDCOLLECTIVE ;  /* 0x000000000000791b */ /* 0x003fe20003800000 */
.L_x_2602:
        /* <DEDUP_REMOVED lines=13> */
.L_x_2603:
[----:B------:R-:W-:Y:S02]  /*14de0*/  IMAD.MOV.U32 R13, RZ, RZ, R24 ;  /* 0x000000ffff0d7224 */ /* 0x000fe400078e0018 */
[----:B------:R-:W-:Y:S02]  /*14df0*/  IMAD.MOV.U32 R12, RZ, RZ, 0x5 ;  /* 0x00000005ff0c7424 */ /* 0x000fe400078e00ff */
[----:B------:R-:W-:-:S07]  /*14e00*/  IMAD.MOV.U32 R10, RZ, RZ, R14 ;  /* 0x000000ffff0a7224 */ /* 0x000fce00078e000e */
[----:B------:R-:W-:Y:S05]  /*14e10*/  WARPSYNC.COLLECTIVE R15, `(.L_x_2604) ;  /* 0x000000000f087348 */ /* 0x000fea0003c00000 */
[----:B------:R0:W1:Y:S02]  /*14e20*/  SHFL.IDX P6, R14, R13, R12, R11 ;  /* 0x0000000c0d0e7389 */ /* 0x00006400000c000b */
[----:B01----:R-:W-:Y:S01]  /*14e30*/  ENDCOLLECTIVE ;  /* 0x000000000000791b */ /* 0x003fe20003800000 */
.L_x_2604:
        /* <DEDUP_REMOVED lines=12> */
.L_x_2605:
[----:B------:R-:W-:Y:S05]  /*14f00*/  BRA `(.L_x_2606) ;  /* 0xffffffb800e07947 */ /* 0x000fea000383ffff */
.L_x_2500:
        /* <DEDUP_REMOVED lines=8> */
.L_x_2608:
[----:B------:R-:W-:Y:S05]  /*14f90*/  BSYNC B0 ;  /* 0x0000000000007941 */ /* 0x000fea0003800000 */
.L_x_2607:
        /* <DEDUP_REMOVED lines=9> */
.L_x_2609:
        /* <DEDUP_REMOVED lines=23> */
.L_x_2610:
[----:B------:R-:W-:Y:S01]  /*151a0*/  IMAD.MOV.U32 R12, RZ, RZ, 0x2 ;  /* 0x00000002ff0c7424 */ /* 0x000fe200078e00ff */
[----:B------:R-:W-:-:S05]  /*151b0*/  SEL R6, R14, RZ, P1 ;  /* 0x000000ff0e067207 */ /* 0x000fca0000800000 */
[----:B------:R-:W-:-:S04]  /*151c0*/  IMAD.IADD R6, R13, 0x1, R6 ;  /* 0x000000010d067824 */ /* 0x000fc800078e0206 */
[----:B------:R-:W-:-:S07]  /*151d0*/  IMAD.MOV.U32 R13, RZ, RZ, R6 ;  /* 0x000000ffff0d7224 */ /* 0x000fce00078e0006 */
[----:B------:R-:W-:Y:S05]  /*151e0*/  WARPSYNC.COLLECTIVE R15, `(.L_x_2611) ;  /* 0x000000000f087348 */ /* 0x000fea0003c00000 */
[----:B------:R0:W1:Y:S02]  /*151f0*/  SHFL.UP P6, R14, R13, R12, R11 ;  /* 0x0400000c0d0e7389 */ /* 0x00006400000c000b */
[----:B01----:R-:W-:Y:S01]  /*15200*/  ENDCOLLECTIVE ;  /* 0x000000000000791b */ /* 0x003fe20003800000 */
.L_x_2611:
        /* <DEDUP_REMOVED lines=8> */
.L_x_2612:
[----:B------:R-:W-:Y:S02]  /*15290*/  MOV R12, 0x8 ;  /* 0x00000008000c7802 */ /* 0x000fe40000000f00 */
[----:B------:R-:W-:-:S05]  /*152a0*/  SEL R3, R14, RZ, P3 ;  /* 0x000000ff0e037207 */ /* 0x000fca0001800000 */
[----:B------:R-:W-:-:S04]  /*152b0*/  IMAD.IADD R3, R2, 0x1, R3 ;  /* 0x0000000102037824 */ /* 0x000fc800078e0203 */
[----:B------:R-:W-:-:S07]  /*152c0*/  IMAD.MOV.U32 R13, RZ, RZ, R3 ;  /* 0x000000ffff0d7224 */ /* 0x000fce00078e0003 */
[----:B------:R-:W-:Y:S05]  /*152d0*/  WARPSYNC.COLLECTIVE R15, `(.L_x_2613) ;  /* 0x000000000f087348 */ /* 0x000fea0003c00000 */
[----:B------:R0:W1:Y:S02]  /*152e0*/  SHFL.UP P6, R14, R13, R12, R11 ;  /* 0x0400000c0d0e7389 */ /* 0x00006400000c000b */
[----:B01----:R-:W-:Y:S01]  /*152f0*/  ENDCOLLECTIVE ;  /* 0x000000000000791b */ /* 0x003fe20003800000 */
.L_x_2613:
[----:B------:R-:W-:Y:S01]  /*15300*/  IMAD.MOV.U32 R12, RZ, RZ, 0x10 ;  /* 0x00000010ff0c7424 */ /* 0x000fe200078e00ff */
[----:B------:R-:W-:-:S05]  /*15310*/  SEL R4, R14, RZ, P4 ;  /* 0x000000ff0e047207 */ /* 0x000fca0002000000 */
[----:B------:R-:W-:-:S04]  /*15320*/  IMAD.IADD R4, R3, 0x1, R4 ;  /* 0x0000000103047824 */ /* 0x000fc800078e0204 */
[----:B------:R-:W-:-:S07]  /*15330*/  IMAD.MOV.U32 R13, RZ, RZ, R4 ;  /* 0x000000ffff0d7224 */ /* 0x000fce00078e0004 */
[----:B------:R-:W-:Y:S05]  /*15340*/  WARPSYNC.COLLECTIVE R15, `(.L_x_2614) ;  /* 0x000000000f087348 */ /* 0x000fea0003c00000 */
[----:B------:R0:W1:Y:S02]  /*15350*/  SHFL.UP P6, R14, R13, R12, R11 ;  /* 0x0400000c0d0e7389 */ /* 0x00006400000c000b */
[----:B01----:R-:W-:Y:S01]  /*15360*/  ENDCOLLECTIVE ;  /* 0x000000000000791b */ /* 0x003fe20003800000 */
.L_x_2614:
        /* <DEDUP_REMOVED lines=8> */
.L_x_2615:
[----:B------:R-:W-:Y:S05]  /*153f0*/  BRA `(.L_x_2616) ;  /* 0xffffffb800ec7947 */ /* 0x000fea000383ffff */
.L_x_2503:
[----:B------:R-:W-:Y:S01]  /*15400*/  BSSY B0, `(.L_x_2617) ;  /* 0x0000007000007945 */ /* 0x000fe20003800000 */
[----:B------:R-:W-:Y:S02]  /*15410*/  IMAD.MOV.U32 R12, RZ, RZ, 0x1 ;  /* 0x00000001ff0c7424 */ /* 0x000fe400078e00ff */
[----:B------:R-:W-:Y:S02]  /*15420*/  IMAD.MOV.U32 R11, RZ, RZ, RZ ;  /* 0x000000ffff0b7224 */ /* 0x000fe400078e00ff */
[----:B------:R-:W-:-:S07]  /*15430*/  IMAD.MOV.U32 R15, RZ, RZ, -0x1 ;  /* 0xffffffffff0f7424 */ /* 0x000fce00078e00ff */
[----:B------:R-:W-:Y:S05]  /*15440*/  WARPSYNC.COLLECTIVE R15, `(.L_x_2618) ;  /* 0x000000000f087348 */ /* 0x000fea0003c00000 */
[----:B------:R0:W1:Y:S02]  /*15450*/  SHFL.UP P6, R14, R13, R12, R11 ;  /* 0x0400000c0d0e7389 */ /* 0x00006400000c000b */
[----:B01----:R-:W-:Y:S01]  /*15460*/  ENDCOLLECTIVE ;  /* 0x000000000000791b */ /* 0x003fe20003800000 */
.L_x_2618:
[----:B------:R-:W-:Y:S05]  /*15470*/  BSYNC B0 ;  /* 0x0000000000007941 */ /* 0x000fea0003800000 */
.L_x_2617:
        /* <DEDUP_REMOVED lines=8> */
.L_x_2619:
[----:B------:R-:W-:Y:S01]  /*15500*/  IMAD.MOV.U32 R12, RZ, RZ, 0x4 ;  /* 0x00000004ff0c7424 */ /* 0x000fe200078e00ff */
[----:B------:R-:W-:-:S05]  /*15510*/  SEL R2, R14, RZ, P2 ;  /* 0x000000ff0e027207 */ /* 0x000fca0001000000 */
[----:B------:R-:W-:-:S04]  /*15520*/  IMAD.IADD R2, R13, 0x1, R2 ;  /* 0x000000010d027824 */ /* 0x000fc800078e0202 */
[----:B------:R-:W-:-:S07]  /*15530*/  IMAD.MOV.U32 R13, RZ, RZ, R2 ;  /* 0x000000ffff0d7224 */ /* 0x000fce00078e0002 */
[----:B------:R-:W-:Y:S05]  /*15540*/  WARPSYNC.COLLECTIVE R15, `(.L_x_2620) ;  /* 0x000000000f087348 */ /* 0x000fea0003c00000 */
[----:B------:R0:W1:Y:S02]  /*15550*/  SHFL.UP P6, R14, R13, R12, R11 ;  /* 0x0400000c0d0e7389 */ /* 0x00006400000c000b */
[----:B01----:R-:W-:Y:S01]  /*15560*/  ENDCOLLECTIVE ;  /* 0x000000000000791b */ /* 0x003fe20003800000 */
.L_x_2620:
[----:B------:R-:W-:Y:S01]  /*15570*/  IMAD.MOV.U32 R12, RZ, RZ, 0x8 ;  /* 0x00000008ff0c7424 */ /* 0x000fe200078e00ff */
[----:B------:R-:W-:-:S05]  /*15580*/  SEL R3, R14, RZ, P3 ;  /* 0x000000ff0e037207 */ /* 0x000fca0001800000 */
[----:B------:R-:W-:-:S04]  /*15590*/  IMAD.IADD R3, R2, 0x1, R3 ;  /* 0x0000000102037824 */ /* 0x000fc800078e0203 */
[----:B------:R-:W-:-:S07]  /*155a0*/  IMAD.MOV.U32 R13, RZ, RZ, R3 ;  /* 0x000000ffff0d7224 */ /* 0x000fce00078e0003 */
[----:B------:R-:W-:Y:S05]  /*155b0*/  WARPSYNC.COLLECTIVE R15, `(.L_x_2621) ;  /* 0x000000000f087348 */ /* 0x000fea0003c00000 */
[----:B------:R0:W1:Y:S02]  /*155c0*/  SHFL.UP P6, R14, R13, R12, R11 ;  /* 0x0400000c0d0e7389 */ /* 0x00006400000c000b */
[----:B01----:R-:W-:Y:S01]  /*155d0*/  ENDCOLLECTIVE ;  /* 0x000000000000791b */ /* 0x003fe20003800000 */
.L_x_2621:
[----:B------:R-:W-:Y:S02]  /*155e0*/  MOV R12, 0x10 ;  /* 0x00000010000c7802 */ /* 0x000fe40000000f00 */
[----:B------:R-:W-:-:S05]  /*155f0*/  SEL R4, R14, RZ, P4 ;  /* 0x000000ff0e047207 */ /* 0x000fca0002000000 */
[----:B------:R-:W-:-:S04]  /*15600*/  IMAD.IADD R4, R3, 0x1, R4 ;  /* 0x0000000103047824 */ /* 0x000fc800078e0204 */
[----:B------:R-:W-:-:S07]  /*15610*/  IMAD.MOV.U32 R13, RZ, RZ, R4 ;  /* 0x000000ffff0d7224 */ /* 0x000fce00078e0004 */
[----:B------:R-:W-:Y:S05]  /*15620*/  WARPSYNC.COLLECTIVE R15, `(.L_x_2622) ;  /* 0x000000000f087348 */ /* 0x000fea0003c00000 */
[----:B------:R0:W1:Y:S02]  /*15630*/  SHFL.UP P6, R14, R13, R12, R11 ;  /* 0x0400000c0d0e7389 */ /* 0x00006400000c000b */
[----:B01----:R-:W-:Y:S01]  /*15640*/  ENDCOLLECTIVE ;  /* 0x000000000000791b */ /* 0x003fe20003800000 */
.L_x_2622:
        /* <DEDUP_REMOVED lines=8> */
.L_x_2623:
[----:B------:R-:W-:Y:S05]  /*156d0*/  BRA `(.L_x_2624) ;  /* 0xffffffb800d87947 */ /* 0x000fea000383ffff */
.L_x_2505:
[----:B------:R-:W-:Y:S01]  /*156e0*/  BSSY B0, `(.L_x_2625) ;  /* 0x0000006000007945 */ /* 0x000fe20003800000 */
[----:B------:R-:W-:Y:S01]  /*156f0*/  PLOP3.LUT P6, PT, P6, PT, PT, 0x8, 0x0 ;  /* 0x000000000000781c */ /* 0x000fe200037ce170 */
[----:B------:R-:W-:-:S12]  /*15700*/  IMAD.MOV.U32 R15, RZ, RZ, -0x1 ;  /* 0xffffffffff0f7424 */ /* 0x000fd800078e00ff */
[----:B0-----:R-:W-:Y:S05]  /*15710*/  WARPSYNC.COLLECTIVE R15, `(.L_x_2626) ;  /* 0x000000000f087348 */ /* 0x001fea0003c00000 */
[----:B------:R-:W-:Y:S01]  /*15720*/  VOTE.ANY R14, PT, P6 ;  /* 0x00000000000e7806 */ /* 0x000fe200030e0100 */
[----:B0-----:R-:W-:Y:S06]  /*15730*/  ENDCOLLECTIVE ;  /* 0x000000000000791b */ /* 0x001fec0003800000 */
.L_x_2626:
[----:B------:R-:W-:Y:S05]  /*15740*/  BSYNC B0 ;  /* 0x0000000000007941 */ /* 0x000fea0003800000 */
.L_x_2625:
        /* <DEDUP_REMOVED lines=8> */
.L_x_2627:
[----:B------:R-:W-:Y:S02]  /*157d0*/  IMAD.IADD R19, R12, 0x1, R19 ;  /* 0x000000010c137824 */ /* 0x000fe400078e0213 */
[----:B------:R-:W-:Y:S02]  /*157e0*/  IMAD.MOV.U32 R13, RZ, RZ, R8 ;  /* 0x000000ffff0d7224 */ /* 0x000fe400078e0008 */
[----:B------:R-:W-:-:S07]  /*157f0*/  IMAD.MOV.U32 R17, RZ, RZ, R14 ;  /* 0x000000ffff117224 */ /* 0x000fce00078e000e */
[----:B------:R-:W-:Y:S05]  /*15800*/  WARPSYNC.COLLECTIVE R15, `(.L_x_2628) ;  /* 0x000000000f087348 */ /* 0x000fea0003c00000 */
[----:B------:R0:W1:Y:S02]  /*15810*/  SHFL.IDX P6, R14, R13, R12, R11 ;  /* 0x0000000c0d0e7389 */ /* 0x00006400000c000b */
[----:B01----:R-:W-:Y:S01]  /*15820*/  ENDCOLLECTIVE ;  /* 0x000000000000791b */ /* 0x003fe20003800000 */
.L_x_2628:
[----:B------:R-:W-:Y:S01]  /*15830*/  IMAD.MOV.U32 R8, RZ, RZ, R14 ;  /* 0x000000ffff087224 */ /* 0x000fe200078e000e */
[----:B------:R-:W-:Y:S06]  /*15840*/  BRA `(.L_x_2629) ;  /* 0xffffffb800bc7947 */ /* 0x000fec000383ffff */
.L_x_2507:
[----:B------:R-:W-:Y:S01]  /*15850*/  BSSY B0, `(.L_x_2630) ;  /* 0x0000007000007945 */ /* 0x000fe20003800000 */
[----:B------:R-:W-:Y:S02]  /*15860*/  IMAD.MOV.U32 R13, RZ, RZ, R2 ;  /* 0x000000ffff0d7224 */ /* 0x000fe400078e0002 */
[----:B------:R-:W-:Y:S02]  /*15870*/  IMAD.MOV.U32 R11, RZ, RZ, 0x1f ;  /* 0x0000001fff0b7424 */ /* 0x000fe400078e00ff */
[----:B------:R-:W-:-:S07]  /*15880*/  IMAD.MOV.U32 R15, RZ, RZ, -0x1 ;  /* 0xffffffffff0f7424 */ /* 0x000fce00078e00ff */
[----:B0-23--:R-:W-:Y:S05]  /*15890*/  WARPSYNC.COLLECTIVE R15, `(.L_x_2631) ;  /* 0x000000000f087348 */ /* 0x00dfea0003c00000 */
[----:B------:R1:W4:Y:S02]  /*158a0*/  SHFL.IDX P6, R14, R13, R12, R11 ;  /* 0x0000000c0d0e7389 */ /* 0x00032400000c000b */
[----:B01234-:R-:W-:Y:S01]  /*158b0*/  ENDCOLLECTIVE ;  /* 0x000000000000791b */ /* 0x01ffe20003800000 */
.L_x_2631:
[----:B------:R-:W-:Y:S05]  /*158c0*/  BSYNC B0 ;  /* 0x0000000000007941 */ /* 0x000fea0003800000 */
.L_x_2630:
[----:B------:R-:W-:Y:S01]  /*158d0*/  IMAD.MOV.U32 R6, RZ, RZ, R14 ;  /* 0x000000ffff067224 */ /* 0x000fe200078e000e */
[----:B------:R-:W-:Y:S06]  /*158e0*/  BRA `(.L_x_2506) ;  /* 0xffffffb800ac7947 */ /* 0x000fec000383ffff */
.L_x_2513:
[----:B-1----:R1:W2:Y:S02]  /*158f0*/  SYNCS.PHASECHK.TRANS64.TRYWAIT P0, [R4+URZ+0x2a820], R0 ;  /* 0x02a82000040075a7 */ /* 0x0022a4000800017f */
[----:B--2---:R-:W-:Y:S05]  /*15900*/  @!P0 NANOSLEEP.SYNCS 0x989680 ;  /* 0x009896800000895d */ /* 0x004fea0003900000 */
[----:B------:R-:W2:Y:S02]  /*15910*/  @!P0 SYNCS.PHASECHK.TRANS64 P0, [R4+URZ+0x2a820], R0 ;  /* 0x02a82000040085a7 */ /* 0x000ea4000800007f */
[----:B--2---:R-:W-:Y:S05]  /*15920*/  @!P0 BRA `(.L_x_2513) ;  /* 0xfffffffc00f08947 */ /* 0x004fea000383ffff */
[----:B------:R-:W-:Y:S05]  /*15930*/  BRA `(.L_x_2632) ;  /* 0xffffffc400047947 */ /* 0x000fea000383ffff */
.L_x_2514:
        /* <DEDUP_REMOVED lines=8> */
[----:B01----:R-:W-:Y:S05]  /*159c0*/  WARPSYNC.COLLECTIVE R15, `(.L_x_2634) ;  /* 0x000000000f087348 */ /* 0x003fea0003c00000 */
[----:B------:R2:W3:Y:S02]  /*159d0*/  SHFL.IDX P6, R14, R13, R12, R11 ;  /* 0x0000000c0d0e7389 */ /* 0x0004e400000c000b */
[----:B0123--:R-:W-:Y:S01]  /*159e0*/  ENDCOLLECTIVE ;  /* 0x000000000000791b */ /* 0x00ffe20003800000 */
.L_x_2634:
[----:B------:R-:W-:Y:S05]  /*159f0*/  BSYNC B0 ;  /* 0x0000000000007941 */ /* 0x000fea0003800000 */
.L_x_2633:
[----:B------:R-:W-:Y:S05]  /*15a00*/  BRA `(.L_x_2635) ;  /* 0xffffffc000ec7947 */ /* 0x000fea000383ffff */
.L_x_2517:
[----:B------:R-:W-:Y:S01]  /*15a10*/  BSSY B1, `(.L_x_2636) ;  /* 0x0000006000017945 */ /* 0x000fe20003800000 */
[----:B------:R-:W-:-:S07]  /*15a20*/  IMAD.MOV.U32 R15, RZ, RZ, -0x1 ;  /* 0xffffffffff0f7424 */ /* 0x000fce00078e00ff */
[----:B01----:R-:W-:Y:S05]  /*15a30*/  WARPSYNC.COLLECTIVE R15, `(.L_x_2637) ;  /* 0x000000000f0c7348 */ /* 0x003fea0003c00000 */
[----:B------:R-:W-:Y:S02]  /*15a40*/  ELECT P6, UR62, PT ;  /* 0x00000000003e782f */ /* 0x000fe400038c0000 */
[----:B------:R-:W-:Y:S01]  /*15a50*/  MOV R14, UR62 ;  /* 0x0000003e000e7c02 */ /* 0x000fe20008000f00 */
[----:B01----:R-:W-:Y:S10]  /*15a60*/  ENDCOLLECTIVE ;  /* 0x000000000000791b */ /* 0x003ff40003800000 */
.L_x_2637:
[----:B------:R-:W-:Y:S05]  /*15a70*/  BSYNC B1 ;  /* 0x0000000000017941 */ /* 0x000fea0003800000 */
.L_x_2636:
[----:B------:R-:W-:Y:S05]  /*15a80*/  BRA `(.L_x_2638) ;  /* 0xffffffc000e47947 */ /* 0x000fea000383ffff */
.L_x_2519:
[----:B-1----:R1:W2:Y:S02]  /*15a90*/  SYNCS.PHASECHK.TRANS64.TRYWAIT P1, [R5+URZ+0x2a840], R0 ;  /* 0x02a84000050075a7 */ /* 0x0022a4000802017f */
[----:B--2---:R-:W-:Y:S05]  /*15aa0*/  @!P1 NANOSLEEP.SYNCS 0x989680 ;  /* 0x009896800000995d */ /* 0x004fea0003900000 */
[----:B------:R-:W2:Y:S02]  /*15ab0*/  @!P1 SYNCS.PHASECHK.TRANS64 P1, [R5+URZ+0x2a840], R0 ;  /* 0x02a84000050095a7 */ /* 0x000ea4000802007f */
[----:B--2---:R-:W-:Y:S05]  /*15ac0*/  @!P1 BRA `(.L_x_2519) ;  /* 0xfffffffc00f09947 */ /* 0x004fea000383ffff */
[----:B------:R-:W-:Y:S05]  /*15ad0*/  BRA `(.L_x_2639) ;  /* 0xffffffc4000c7947 */ /* 0x000fea000383ffff */
.L_x_2521:
[----:B--2---:R2:W3:Y:S02]  /*15ae0*/  SYNCS.PHASECHK.TRANS64.TRYWAIT P1, [R27+URZ+0x2a840], R2 ;  /* 0x02a840021b0075a7 */ /* 0x0044e4000802017f */
[----:B---3--:R-:W-:Y:S05]  /*15af0*/  @!P1 NANOSLEEP.SYNCS 0x989680 ;  /* 0x009896800000995d */ /* 0x008fea0003900000 */
[----:B------:R-:W3:Y:S02]  /*15b00*/  @!P1 SYNCS.PHASECHK.TRANS64 P1, [R27+URZ+0x2a840], R2 ;  /* 0x02a840021b0095a7 */ /* 0x000ee4000802007f */
[----:B---3--:R-:W-:Y:S05]  /*15b10*/  @!P1 BRA `(.L_x_2521) ;  /* 0xfffffffc00f09947 */ /* 0x008fea000383ffff */
[----:B------:R-:W-:Y:S05]  /*15b20*/  BRA `(.L_x_2640) ;  /* 0xffffffc400187947 */ /* 0x000fea000383ffff */
.L_x_2523:
[----:B---3--:R3:W4:Y:S02]  /*15b30*/  SYNCS.PHASECHK.TRANS64.TRYWAIT P1, [R5+URZ+0x2a860], R0 ;  /* 0x02a86000050075a7 */ /* 0x008724000802017f */
[----:B----4-:R-:W-:Y:S05]  /*15b40*/  @!P1 NANOSLEEP.SYNCS 0x989680 ;  /* 0x009896800000995d */ /* 0x010fea0003900000 */
[----:B------:R-:W4:Y:S02]  /*15b50*/  @!P1 SYNCS.PHASECHK.TRANS64 P1, [R5+URZ+0x2a860], R0 ;  /* 0x02a86000050095a7 */ /* 0x000f24000802007f */
[----:B----4-:R-:W-:Y:S05]  /*15b60*/  @!P1 BRA `(.L_x_2523) ;  /* 0xfffffffc00f09947 */ /* 0x010fea000383ffff */
[----:B------:R-:W-:Y:S05]  /*15b70*/  BRA `(.L_x_2641) ;  /* 0xffffffc400147947 */ /* 0x000fea000383ffff */
.L_x_2642:
        /* <DEDUP_REMOVED lines=16> */
.L_x_15638:


//--------------------- .text._ZN7cutlass13device_kernelIN5flash11enable_sm90INS1_16FlashAttnFwdSm90INS1_25CollectiveMainloopFwdSm90ILi2EN4cute5tupleIJNS5_1CILi1EEES8_S8_EEENS6_IJNS7_ILi128EEENS7_ILi96EEENS7_ILi192EEEEEELi128ENS_10bfloat16_tEfNS_4arch4Sm90ELb1ELb0ELb0ELb1ELb1ELb1ELb0ELb1ELb1ELb1ELb1ELb0EEENS1_21CollectiveEpilogueFwdINS6_IJSA_SA_SB_EEES9_SE_SG_Li256ELb1ELb1ELb1ELb0EEENS1_36VarlenDynamicPersistentTileSchedulerILi128ELi96ELi256ELi128ELb1ELb1ELb1ELb1ELb1ELb1EEEEEEEEEvNT_6ParamsE --------------------------
	.section	.text._ZN7cutlass13device_kernelIN5flash11enable_sm90INS1_16FlashAttnFwdSm90INS1_25CollectiveMainloopFwdSm90ILi2EN4cute5tupleIJNS5_1CILi1EEES8_S8_EEENS6_IJNS7_ILi128EEENS7_ILi96EEENS7_ILi192EEEEEELi128ENS_10bfloat16_tEfNS_4arch4Sm90ELb1ELb0ELb0ELb1ELb1ELb1ELb0ELb1ELb1ELb1ELb1ELb0EEENS1_21CollectiveEpilogueFwdINS6_IJSA_SA_SB_EEES9_SE_SG_Li256ELb1ELb1ELb1ELb0EEENS1_36VarlenDynamicPersistentTileSchedulerILi128ELi96ELi256ELi128ELb1ELb1ELb1ELb1ELb1ELb1EEEEEEEEEvNT_6ParamsE,"ax",@progbits
	.align	128
.text._ZN7cutlass13device_kernelIN5flash11enable_sm90INS1_16FlashAttnFwdSm90INS1_25CollectiveMainloopFwdSm90ILi2EN4cute5tupleIJNS5_1CILi1EEES8_S8_EEENS6_IJNS7_ILi128EEENS7_ILi96EEENS7_ILi192EEEEEELi128ENS_10bfloat16_tEfNS_4arch4Sm90ELb1ELb0ELb0ELb1ELb1ELb1ELb0ELb1ELb1ELb1ELb1ELb0EEENS1_21CollectiveEpilogueFwdINS6_IJSA_SA_SB_EEES9_SE_SG_Li256ELb1ELb1ELb1ELb0EEENS1_36VarlenDynamicPersistentTileSchedulerILi128ELi96ELi256ELi128ELb1ELb1ELb1ELb1ELb1ELb1EEEEEEEEEvNT_6ParamsE:
        .type           _ZN7cutlass13device_kernelIN5flash11enable_sm90INS1_16FlashAttnFwdSm90INS1_25CollectiveMainloopFwdSm90ILi2EN4cute5tupleIJNS5_1CILi1EEES8_S8_EEENS6_IJNS7_ILi128EEENS7_ILi96EEENS7_ILi192EEEEEELi128ENS_10bfloat16_tEfNS_4arch4Sm90ELb1ELb0ELb0ELb1ELb1ELb1ELb0ELb1ELb1ELb1ELb1ELb0EEENS1_21CollectiveEpilogueFwdINS6_IJSA_SA_SB_EEES9_SE_SG_Li256ELb1ELb1ELb1ELb0EEENS1_36VarlenDynamicPersistentTileSchedulerILi128ELi96ELi256ELi128ELb1ELb1ELb1ELb1ELb1ELb1EEEEEEEEEvNT_6ParamsE,@function
        .size           _ZN7cutlass13device_kernelIN5flash11enable_sm90INS1_16FlashAttnFwdSm90INS1_25CollectiveMainloopFwdSm90ILi2EN4cute5tupleIJNS5_1CILi1EEES8_S8_EEENS6_IJNS7_ILi128EEENS7_ILi96EEENS7_ILi192EEEEEELi128ENS_10bfloat16_tEfNS_4arch4Sm90ELb1ELb0ELb0ELb1ELb1ELb1ELb0ELb1ELb1ELb1ELb1ELb0EEENS1_21CollectiveEpilogueFwdINS6_IJSA_SA_SB_EEES9_SE_SG_Li256ELb1ELb1ELb1ELb0EEENS1_36VarlenDynamicPersistentTileSchedulerILi128ELi96ELi256ELi128ELb1ELb1ELb1ELb1ELb1ELb1EEEEEEEEEvNT_6ParamsE,(.L_x_15639 - _ZN7cutlass13device_kernelIN5flash11enable_sm90INS1_16FlashAttnFwdSm90INS1_25CollectiveMainloopFwdSm90ILi2EN4cute5tupleIJNS5_1CILi1EEES8_S8_EEENS6_IJNS7_ILi128EEENS7_ILi96EEENS7_ILi192EEEEEELi128ENS_10bfloat16_tEfNS_4arch4Sm90ELb1ELb0ELb0ELb1ELb1ELb1ELb0ELb1ELb1ELb1ELb1ELb0EEENS1_21CollectiveEpilogueFwdINS6_IJSA_SA_SB_EEES9_SE_SG_Li256ELb1ELb1ELb1ELb0EEENS1_36VarlenDynamicPersistentTileSchedulerILi128ELi96ELi256ELi128ELb1ELb1ELb1ELb1ELb1ELb1EEEEEEEEEvNT_6ParamsE)
        .other          _ZN7cutlass13device_kernelIN5flash11enable_sm90INS1_16FlashAttnFwdSm90INS1_25CollectiveMainloopFwdSm90ILi2EN4cute5tupleIJNS5_1CILi1EEES8_S8_EEENS6_IJNS7_ILi128EEENS7_ILi96EEENS7_ILi192EEEEEELi128ENS_10bfloat16_tEfNS_4arch4Sm90ELb1ELb0ELb0ELb1ELb1ELb1ELb0ELb1ELb1ELb1ELb1ELb0EEENS1_21CollectiveEpilogueFwdINS6_IJSA_SA_SB_EEES9_SE_SG_Li256ELb1ELb1ELb1ELb0EEENS1_36VarlenDynamicPersistentTileSchedulerILi128ELi96ELi256ELi128ELb1ELb1ELb1ELb1ELb1ELb1EEEEEEEEEvNT_6ParamsE,@"STO_CUDA_ENTRY STV_DEFAULT"
_ZN7cutlass13device_kernelIN5flash11enable_sm90INS1_16FlashAttnFwdSm90INS1_25CollectiveMainloopFwdSm90ILi2EN4cute5tupleIJNS5_1CILi1EEES8_S8_EEENS6_IJNS7_ILi128EEENS7_ILi96EEENS7_ILi192EEEEEELi128ENS_10bfloat16_tEfNS_4arch4Sm90ELb1ELb0ELb0ELb1ELb1ELb1ELb0ELb1ELb1ELb1ELb1ELb0EEENS1_21CollectiveEpilogueFwdINS6_IJSA_SA_SB_EEES9_SE_SG_Li256ELb1ELb1ELb1ELb0EEENS1_36VarlenDynamicPersistentTileSchedulerILi128ELi96ELi256ELi128ELb1ELb1ELb1ELb1ELb1ELb1EEEEEEEEEvNT_6ParamsE:
        /* <DEDUP_REMOVED lines=18> */
.L_x_2644:
[----:B------:R-:W-:Y:S05]  /*0120*/  BSYNC B0 ;  /* 0x0000000000007941 */ /* 0x000fea0003800000 */
.L_x_2643:
        /* <DEDUP_REMOVED lines=41> */
.L_x_2645:
        /* <DEDUP_REMOVED lines=22> */
.L_x_2646:
        /* <DEDUP_REMOVED lines=18> */
.L_x_2647:
        /* <DEDUP_REMOVED lines=22> */
.L_x_2648:
        /* <DEDUP_REMOVED lines=22> */
.L_x_2649:
[----:B------:R-:W-:Y:S01]  /*0900*/  PLOP3.LUT P0, PT, PT, PT, UP0, 0x80, 0x0 ;  /* 0x000000000000781c */ /* 0x000fe20003f0f008 */
[----:B------:R-:W-:Y:S01]  /*0910*/  UMOV UR60, 0x1 ;  /* 0x00000001003c7882 */ /* 0x000fe20000000000 */
[----:B------:R-:W-:Y:S01]  /*0920*/  NOP ;  /* 0x0000000000007918 */ /* 0x000fe20000000000 */
[----:B------:R-:W-:Y:S01]  /*0930*/  USEL UR60, UR60, 0x2, !UP0 ;  /* 0x000000023c3c7887 */ /* 0x000fe2000c000000 */
[----:B------:R-:W-:Y:S01]  /*0940*/  BSSY B9, `(.L_x_2650) ;  /* 0x00024a9000097945 */ /* 0x000fe20003800000 */
[----:B012-4-:R-:W-:Y:S08]  /*0950*/  BAR.SYNC.DEFER_BLOCKING 0x0 ;  /* 0x0000000000007b1d */ /* 0x017ff00000010000 */
[----:B------:R-:W-:Y:S05]  /*0960*/  @!P0 BRA `(.L_x_2651) ;  /* 0x000001cc00948947 */ /* 0x000fea0003800000 */
.L_x_2652:
        /* <DEDUP_REMOVED lines=17> */
[----:B------:R-:W-:Y:S01]  /*0a80*/  ULOP3.LUT UR4, UR60, 0x1, URZ, 0xfc, !UPT ;  /* 0x000000013c047892 */ /* 0x000fe2000f8efc3f */
[----:B------:R-:W-:Y:S02]  /*0a90*/  IMAD.MOV.U32 R198, RZ, RZ, RZ ;  /* 0x000000ffffc67224 */ /* 0x000fe400078e00ff */
[----:B------:R-:W-:Y:S01]  /*0aa0*/  SHF.R.S32.HI R3, RZ, 0x1f, R0 ;  /* 0x0000001fff037819 */ /* 0x000fe20000011400 */
[----:B------:R-:W-:Y:S02]  /*0ab0*/  IMAD.MOV.U32 R18, RZ, RZ, RZ ;  /* 0x000000ffff127224 */ /* 0x000fe400078e00ff */
[----:B------:R-:W-:Y:S01]  /*0ac0*/  IMAD.MOV.U32 R171, RZ, RZ, RZ ;  /* 0x000000ffffab7224 */ /* 0x000fe200078e00ff */
[CC--:B------:R-:W-:Y:S01]  /*0ad0*/  LEA.HI R4, R3.reuse, R0.reuse, RZ, 0x7 ;  /* 0x0000000003047211 */ /* 0x0c0fe200078f38ff */
[----:B------:R-:W-:Y:S01]  /*0ae0*/  IMAD.MOV.U32 R168, RZ, RZ, RZ ;  /* 0x000000ffffa87224 */ /* 0x000fe200078e00ff */
[----:B------:R-:W-:Y:S01]  /*0af0*/  LEA.HI R5, R3, R0, RZ, 0x4 ;  /* 0x0000000003057211 */ /* 0x000fe200078f20ff */
[----:B------:R-:W-:Y:S01]  /*0b00*/  IMAD.MOV.U32 R162, RZ, RZ, RZ ;  /* 0x000000ffffa27224 */ /* 0x000fe200078e00ff */
[----:B------:R-:W-:Y:S01]  /*0b10*/  LOP3.LUT R225, R4, 0xffffff80, RZ, 0xc0, !PT ;  /* 0xffffff8004e17812 */ /* 0x000fe200078ec0ff */
[----:B------:R-:W-:Y:S01]  /*0b20*/  UIADD3 UR61, UR61, 0xc400, URZ ;  /* 0x0000c4003d3d7890 */ /* 0x000fe2000fffe03f */
[----:B------:R-:W-:-:S02]  /*0b30*/  SHF.R.S32.HI R6, RZ, 0x4, R5 ;  /* 0x00000004ff067819 */ /* 0x000fc40000011405 */
[----:B------:R-:W-:Y:S01]  /*0b40*/  LEA.HI R221, R3, R0, RZ, 0x3 ;  /* 0x0000000003dd7211 */ /* 0x000fe200078f18ff */
[----:B------:R-:W-:Y:S01]  /*0b50*/  IMAD.IADD R225, R0, 0x1, -R225 ;  /* 0x0000000100e17824 */ /* 0x000fe200078e0ae1 */
[----:B------:R-:W-:Y:S02]  /*0b60*/  SHF.R.S32.HI R12, RZ, 0x7, R4 ;  /* 0x00000007ff0c7819 */ /* 0x000fe40000011404 */
[----:B------:R-:W-:Y:S02]  /*0b70*/  LOP3.LUT R193, R221, 0xfffffff8, RZ, 0xc0, !PT ;  /* 0xfffffff8ddc17812 */ /* 0x000fe400078ec0ff */
[----:B------:R-:W-:Y:S01]  /*0b80*/  SHF.R.S32.HI R8, RZ, 0x1f, R225 ;  /* 0x0000001fff087819 */ /* 0x000fe200000114e1 */
[----:B------:R0:W-:Y:S01]  /*0b90*/  STL [R1+0x48], R12 ;  /* 0x0000480c01007387 */ /* 0x0001e20000100800 */
[----:B------:R-:W-:Y:S01]  /*0ba0*/  LEA.HI R4, R4, R12, RZ, 0x1 ;  /* 0x0000000c04047211 */ /* 0x000fe200078f08ff */
[----:B------:R-:W-:Y:S01]  /*0bb0*/  IMAD.IADD R193, R0, 0x1, -R193 ;  /* 0x0000000100c17824 */ /* 0x000fe200078e0ac1 */
[----:B------:R-:W-:-:S02]  /*0bc0*/  LEA.HI R9, R8, R225, RZ, 0x2 ;  /* 0x000000e108097211 */ /* 0x000fc400078f10ff */
[----:B------:R-:W-:Y:S01]  /*0bd0*/  LEA.HI R8, R8, R225, RZ, 0x5 ;  /* 0x000000e108087211 */ /* 0x000fe200078f28ff */
[----:B------:R-:W-:Y:S01]  /*0be0*/  IMAD.SHL.U32 R189, R193, 0x8, RZ ;  /* 0x00000008c1bd7824 */ /* 0x000fe200078e00ff */
[--C-:B------:R-:W-:Y:S02]  /*0bf0*/  SHF.R.S32.HI R10, RZ, 0x2, R9.reuse ;  /* 0x00000002ff0a7819 */ /* 0x100fe40000011409 */
[----:B------:R-:W-:Y:S01]  /*0c00*/  SHF.R.S32.HI R7, RZ, 0x1f, R9 ;  /* 0x0000001fff077819 */ /* 0x000fe20000011409 */
[----:B------:R-:W-:Y:S01]  /*0c10*/  VIADD R192, R189, 0x40 ;  /* 0x00000040bdc07836 */ /* 0x000fe20000000000 */
[----:B------:R-:W-:Y:S02]  /*0c20*/  SHF.R.S32.HI R8, RZ, 0x5, R8 ;  /* 0x00000005ff087819 */ /* 0x000fe40000011408 */
[----:B------:R-:W-:Y:S02]  /*0c30*/  LEA.HI R11, R7, R10, RZ, 0x3 ;  /* 0x0000000a070b7211 */ /* 0x000fe400078f18ff */
[----:B------:R-:W-:-:S02]  /*0c40*/  LEA.HI R7, R5, R6, RZ, 0x1 ;  /* 0x0000000605077211 */ /* 0x000fc400078f08ff */
[----:B------:R-:W-:Y:S02]  /*0c50*/  LOP3.LUT R11, R11, 0xfffffff8, RZ, 0xc0, !PT ;  /* 0xfffffff80b0b7812 */ /* 0x000fe400078ec0ff */
[----:B------:R-:W-:Y:S02]  /*0c60*/  LOP3.LUT R7, R7, 0x1ffffffe, RZ, 0xc0, !PT ;  /* 0x1ffffffe07077812 */ /* 0x000fe400078ec0ff */
[----:B------:R-:W-:Y:S01]  /*0c70*/  LOP3.LUT R5, R5, 0x3fffff0, RZ, 0xc0, !PT ;  /* 0x03fffff005057812 */ /* 0x000fe200078ec0ff */
[----:B------:R-:W-:Y:S01]  /*0c80*/  IMAD.IADD R11, R10, 0x1, -R11 ;  /* 0x000000010a0b7824 */ /* 0x000fe200078e0a0b */
[----:B------:R-:W-:Y:S01]  /*0c90*/  LOP3.LUT R4, R4, 0x3fffffe, RZ, 0xc0, !PT ;  /* 0x03fffffe04047812 */ /* 0x000fe200078ec0ff */
[----:B------:R-:W-:Y:S01]  /*0ca0*/  IMAD.IADD R7, R6, 0x1, -R7 ;  /* 0x0000000106077824 */ /* 0x000fe200078e0a07 */
[CC--:B------:R-:W-:Y:S01]  /*0cb0*/  LEA.HI R6, R3.reuse, R0.reuse, RZ, 0x5 ;  /* 0x0000000003067211 */ /* 0x0c0fe200078f28ff */
[----:B------:R-:W-:Y:S01]  /*0cc0*/  IMAD R11, R8, 0x10, R11 ;  /* 0x00000010080b7824 */ /* 0x000fe200078e020b */
[----:B------:R-:W-:Y:S01]  /*0cd0*/  LEA.HI R8, R3, R0, RZ, 0x2 ;  /* 0x0000000003087211 */ /* 0x000fe200078f10ff */
[----:B------:R-:W-:Y:S01]  /*0ce0*/  IMAD.IADD R5, R0, 0x1, -R5 ;  /* 0x0000000100057824 */ /* 0x000fe200078e0a05 */
[----:B------:R-:W-:Y:S01]  /*0cf0*/  SHF.R.S32.HI R6, RZ, 0x5, R6 ;  /* 0x00000005ff067819 */ /* 0x000fe20000011406 */
[----:B------:R-:W-:Y:S01]  /*0d00*/  IMAD.IADD R4, R12, 0x1, -R4 ;  /* 0x000000010c047824 */ /* 0x000fe200078e0a04 */
[----:B------:R-:W-:-:S02]  /*0d10*/  LOP3.LUT R199, R8, 0xfffffffc, RZ, 0xc0, !PT ;  /* 0xfffffffc08c77812 */ /* 0x000fc400078ec0ff */
[--C-:B------:R-:W-:Y:S01]  /*0d20*/  SHF.R.S32.HI R170, RZ, 0x2, R8.reuse ;  /* 0x00000002ffaa7819 */ /* 0x100fe20000011408 */
[----:B------:R-:W-:Y:S01]  /*0d30*/  IMAD R21, R4, 0x40, R11 ;  /* 0x0000004004157824 */ /* 0x000fe200078e020b */
[----:B------:R-:W-:Y:S01]  /*0d40*/  SHF.R.S32.HI R3, RZ, 0x1f, R8 ;  /* 0x0000001fff037819 */ /* 0x000fe20000011408 */
[----:B------:R-:W-:Y:S01]  /*0d50*/  IMAD.IADD R199, R0, 0x1, -R199 ;  /* 0x0000000100c77824 */ /* 0x000fe200078e0ac7 */
[----:B------:R-:W-:Y:S01]  /*0d60*/  SHF.R.S32.HI R221, RZ, 0x3, R221 ;  /* 0x00000003ffdd7819 */ /* 0x000fe200000114dd */
[----:B------:R-:W-:Y:S01]  /*0d70*/  IMAD R8, R6, 0x10, R5 ;  /* 0x0000001006087824 */ /* 0x000fe200078e0205 */
[----:B------:R-:W-:Y:S01]  /*0d80*/  LEA.HI R3, R3, R170, RZ, 0x3 ;  /* 0x000000aa03037211 */ /* 0x000fe200078f18ff */
[----:B------:R-:W-:Y:S01]  /*0d90*/  IMAD.SHL.U32 R160, R199, 0x4, RZ ;  /* 0x00000004c7a07824 */ /* 0x000fe200078e00ff */
[----:B------:R-:W-:Y:S01]  /*0da0*/  STL [R1+0x4c], R21 ;  /* 0x00004c1501007387 */ /* 0x000fe20000100800 */
[----:B------:R-:W-:Y:S01]  /*0db0*/  VIADD R5, R170, 0x40 ;  /* 0x00000040aa057836 */ /* 0x000fe20000000000 */
[----:B------:R-:W-:Y:S01]  /*0dc0*/  LOP3.LUT R3, R3, 0xfffffff8, RZ, 0xc0, !PT ;  /* 0xfffffff803037812 */ /* 0x000fe200078ec0ff */
[----:B------:R-:W-:-:S02]  /*0dd0*/  VIADD R172, R160, 0x40 ;  /* 0x00000040a0ac7836 */ /* 0x000fc40000000000 */
[----:B------:R-:W-:Y:S01]  /*0de0*/  IMAD.SHL.U32 R177, R5, 0x40, RZ ;  /* 0x0000004005b17824 */ /* 0x000fe200078e00ff */
[----:B------:R-:W-:Y:S01]  /*0df0*/  SHF.R.S32.HI R0, RZ, 0x1f, R5 ;  /* 0x0000001fff007819 */ /* 0x000fe20000011405 */
[----:B------:R-:W-:Y:S02]  /*0e00*/  IMAD.IADD R164, R160, 0x1, R172 ;  /* 0x00000001a0a47824 */ /* 0x000fe400078e02ac */
[----:B------:R-:W-:Y:S01]  /*0e10*/  IMAD.IADD R224, R170, 0x1, -R3 ;  /* 0x00000001aae07824 */ /* 0x000fe200078e0a03 */
[----:B------:R-:W-:Y:S01]  /*0e20*/  LEA.HI R0, R0, R5, RZ, 0x3 ;  /* 0x0000000500007211 */ /* 0x000fe200078f18ff */
[----:B------:R-:W-:Y:S01]  /*0e30*/  IMAD R20, R8, 0x8, R7 ;  /* 0x0000000808147824 */ /* 0x000fe200078e0207 */
[----:B------:R-:W-:Y:S01]  /*0e40*/  SHF.R.S32.HI R3, RZ, 0x1f, R164 ;  /* 0x0000001fff037819 */ /* 0x000fe200000114a4 */
[----:B------:R-:W-:Y:S01]  /*0e50*/  IMAD.SHL.U32 R181, R224, 0x40, RZ ;  /* 0x00000040e0b57824 */ /* 0x000fe200078e00ff */
[----:B------:R-:W-:Y:S01]  /*0e60*/  LOP3.LUT R177, R177, 0x1c0, RZ, 0xc0, !PT ;  /* 0x000001c0b1b17812 */ /* 0x000fe200078ec0ff */
[----:B------:R-:W-:Y:S01]  /*0e70*/  IMAD.SHL.U32 R184, R0, 0x40, RZ ;  /* 0x0000004000b87824 */ /* 0x000fe200078e00ff */
[-C--:B------:R-:W-:Y:S01]  /*0e80*/  LEA.HI R4, R3, R164.reuse, RZ, 0x6 ;  /* 0x000000a403047211 */ /* 0x080fe200078f30ff */
[----:B------:R-:W-:Y:S01]  /*0e90*/  VIADD R173, R160, 0x20 ;  /* 0x00000020a0ad7836 */ /* 0x000fe20000000000 */
[----:B------:R-:W-:Y:S01]  /*0ea0*/  LOP3.LUT R181, R181, 0x1c0, RZ, 0xc0, !PT ;  /* 0x000001c0b5b57812 */ /* 0x000fe200078ec0ff */
[----:B------:R-:W-:Y:S01]  /*0eb0*/  IMAD.SHL.U32 R183, R6, 0x200, RZ ;  /* 0x0000020006b77824 */ /* 0x000fe200078e00ff */
[----:B------:R-:W-:Y:S01]  /*0ec0*/  LEA.HI R8, R3, R164, RZ, 0x3 ;  /* 0x000000a403087211 */ /* 0x000fe200078f18ff */
[----:B------:R-:W-:Y:S01]  /*0ed0*/  IMAD.SHL.U32 R4, R4, 0x80, RZ ;  /* 0x0000008004047824 */ /* 0x000fe200078e00ff */
[----:B------:R-:W-:Y:S01]  /*0ee0*/  SHF.R.U32.HI R24, RZ, 0x3, R177 ;  /* 0x00000003ff187819 */ /* 0x000fe200000116b1 */
[C---:B------:R-:W-:Y:S01]  /*0ef0*/  IMAD.IADD R163, R160.reuse, 0x1, R173 ;  /* 0x00000001a0a37824 */ /* 0x040fe200078e02ad */
[----:B------:R-:W-:Y:S01]  /*0f00*/  SHF.R.U32.HI R182, RZ, 0x3, R181 ;  /* 0x00000003ffb67819 */ /* 0x000fe200000116b5 */
[----:B------:R-:W-:Y:S01]  /*0f10*/  IMAD.SHL.U32 R16, R199, 0x8, RZ ;  /* 0x00000008c7107824 */ /* 0x000fe200078e00ff */
[--C-:B------:R-:W-:Y:S01]  /*0f20*/  LOP3.LUT R5, R181, 0x38, R8.reuse, 0xf8, !PT ;  /* 0x00000038b5057812 */ /* 0x100fe200078ef808 */
[----:B------:R-:W-:Y:S01]  /*0f30*/  VIADD R176, R160, 0x50 ;  /* 0x00000050a0b07836 */ /* 0x000fe20000000000 */
[----:B------:R-:W-:Y:S01]  /*0f40*/  LOP3.LUT R10, R177, 0x38, R8, 0xf8, !PT ;  /* 0x00000038b10a7812 */ /* 0x000fe200078ef808 */
[----:B------:R-:W-:Y:S01]  /*0f50*/  VIADD R19, R16, 0x60 ;  /* 0x0000006010137836 */ /* 0x000fe20000000000 */
[----:B------:R-:W-:Y:S01]  /*0f60*/  LOP3.LUT R184, R184, 0xfffffe00, RZ, 0xc0, !PT ;  /* 0xfffffe00b8b87812 */ /* 0x000fe200078ec0ff */
[----:B------:R-:W-:Y:S01]  /*0f70*/  VIADD R22, R16, 0x80 ;  /* 0x0000008010167836 */ /* 0x000fe20000000000 */
[----:B------:R-:W-:Y:S01]  /*0f80*/  LOP3.LUT R4, R4, 0xffffe000, RZ, 0xc0, !PT ;  /* 0xffffe00004047812 */ /* 0x000fe200078ec0ff */
[----:B------:R-:W-:Y:S01]  /*0f90*/  VIADD R23, R16, 0xa0 ;  /* 0x000000a010177836 */ /* 0x000fe20000000000 */
[----:B------:R-:W-:Y:S01]  /*0fa0*/  LOP3.LUT R5, R5, R182, RZ, 0x3c, !PT ;  /* 0x000000b605057212 */ /* 0x000fe200078e3cff */
[----:B------:R-:W-:Y:S01]  /*0fb0*/  VIADD R175, R160, 0x10 ;  /* 0x00000010a0af7836 */ /* 0x000fe20000000000 */
[----:B------:R-:W-:Y:S01]  /*0fc0*/  LOP3.LUT R17, R10, R24, RZ, 0x3c, !PT ;  /* 0x000000180a117212 */ /* 0x000fe200078e3cff */
[----:B------:R-:W-:Y:S01]  /*0fd0*/  VIADD R174, R160, 0x30 ;  /* 0x00000030a0ae7836 */ /* 0x000fe20000000000 */
[-C--:B------:R-:W-:Y:S01]  /*0fe0*/  IADD3 R10, R5, R4.reuse, R183 ;  /* 0x00000004050a7210 */ /* 0x080fe20007ffe0b7 */
[----:B------:R-:W-:Y:S01]  /*0ff0*/  IMAD.MOV.U32 R5, RZ, RZ, R13 ;  /* 0x000000ffff057224 */ /* 0x000fe200078e000d */
[----:B0-----:R-:W-:-:S02]  /*1000*/  IADD3 R12, R17, R4, R184 ;  /* 0x00000004110c7210 */ /* 0x001fc40007ffe0b8 */
[----:B------:R-:W-:Y:S02]  /*1010*/  SHF.R.S32.HI R0, RZ, 0x1f, R163 ;  /* 0x0000001fff007819 */ /* 0x000fe400000114a3 */
[----:B------:R-:W-:Y:S02]  /*1020*/  SHF.R.S32.HI R4, RZ, 0x1f, R189 ;  /* 0x0000001fff047819 */ /* 0x000fe400000114bd */
[----:B------:R-:W-:Y:S02]  /*1030*/  LOP3.LUT R4, R9, 0x7ffffffc, RZ, 0xc0, !PT ;  /* 0x7ffffffc09047812 */ /* 0x000fe400078ec0ff */
[CC--:B------:R-:W-:Y:S02]  /*1040*/  LEA.HI R166, R0.reuse, R163.reuse, RZ, 0x3 ;  /* 0x000000a300a67211 */ /* 0x0c0fe400078f18ff */
[----:B------:R-:W-:Y:S01]  /*1050*/  LEA.HI R0, R0, R163, RZ, 0x6 ;  /* 0x000000a300007211 */ /* 0x000fe200078f30ff */
[----:B------:R-:W-:Y:S01]  /*1060*/  IMAD.IADD R4, R225, 0x1, -R4 ;  /* 0x00000001e1047824 */ /* 0x000fe200078e0a04 */
[----:B------:R-:W-:-:S02]  /*1070*/  LOP3.LUT R9, R177, 0x38, R16, 0xf8, !PT ;  /* 0x00000038b1097812 */ /* 0x000fc400078ef810 */
[----:B------:R-:W-:Y:S01]  /*1080*/  LOP3.LUT R3, R181, 0x38, R166, 0xf8, !PT ;  /* 0x00000038b5037812 */ /* 0x000fe200078ef8a6 */
[----:B------:R-:W-:Y:S01]  /*1090*/  IMAD.SHL.U32 R0, R0, 0x80, RZ ;  /* 0x0000008000007824 */ /* 0x000fe200078e00ff */
[----:B------:R-:W-:Y:S01]  /*10a0*/  LOP3.LUT R9, R184, R9, R24, 0xf6, !PT ;  /* 0x00000009b8097212 */ /* 0x000fe200078ef618 */
[----:B------:R-:W-:Y:S01]  /*10b0*/  IMAD.SHL.U32 R190, R4, 0x2, RZ ;  /* 0x0000000204be7824 */ /* 0x000fe200078e00ff */
[----:B------:R-:W-:Y:S01]  /*10c0*/  SHF.R.S32.HI R13, RZ, 0x1f, R192 ;  /* 0x0000001fff0d7819 */ /* 0x000fe200000114c0 */
[----:B------:R-:W-:Y:S01]  /*10d0*/  IMAD.SHL.U32 R13, R20, 0x8, RZ ;  /* 0x00000008140d7824 */ /* 0x000fe200078e00ff */
[----:B------:R-:W-:Y:S01]  /*10e0*/  LOP3.LUT R6, R177, 0x38, R166, 0xf8, !PT ;  /* 0x00000038b1067812 */ /* 0x000fe200078ef8a6 */
[C---:B------:R-:W-:Y:S01]  /*10f0*/  VIADD R217, R190.reuse, 0x10 ;  /* 0x00000010bed97836 */ /* 0x040fe20000000000 */
[----:B------:R-:W-:Y:S01]  /*1100*/  LEA R4, R9, UR61, 0x1 ;  /* 0x0000003d09047c11 */ /* 0x000fe2000f8e08ff */
[----:B------:R-:W-:Y:S01]  /*1110*/  VIADD R212, R190, 0x28 ;  /* 0x00000028bed47836 */ /* 0x000fe20000000000 */
[----:B------:R-:W-:Y:S01]  /*1120*/  LOP3.LUT R0, R0, 0xffffe000, RZ, 0xc0, !PT ;  /* 0xffffe00000007812 */ /* 0x000fe200078ec0ff */
[----:B------:R-:W-:Y:S01]  /*1130*/  VIADD R209, R190, 0x40 ;  /* 0x00000040bed17836 */ /* 0x000fe20000000000 */
[----:B------:R-:W-:Y:S01]  /*1140*/  LOP3.LUT R3, R3, R182, RZ, 0x3c, !PT ;  /* 0x000000b603037212 */ /* 0x000fe200078e3cff */
[----:B------:R-:W-:Y:S01]  /*1150*/  STL [R1+0x50], R13 ;  /* 0x0000500d01007387 */ /* 0x000fe20000100800 */
[----:B------:R-:W-:Y:S01]  /*1160*/  LOP3.LUT R7, R6, R24, RZ, 0x3c, !PT ;  /* 0x0000001806077212 */ /* 0x000fe200078e3cff */
[C---:B------:R-:W-:Y:S01]  /*1170*/  VIADD R206, R190.reuse, 0x58 ;  /* 0x00000058bece7836 */ /* 0x040fe20000000000 */
[-C--:B------:R-:W-:Y:S01]  /*1180*/  IADD3 R3, R3, R0.reuse, R183 ;  /* 0x0000000003037210 */ /* 0x080fe20007ffe0b7 */
[----:B------:R0:W-:Y:S01]  /*1190*/  STL [R1+0x3c], R4 ;  /* 0x00003c0401007387 */ /* 0x0001e20000100800 */
[----:B------:R-:W-:Y:S01]  /*11a0*/  IADD3 R11, R7, R0, R184 ;  /* 0x00000000070b7210 */ /* 0x000fe20007ffe0b8 */
[----:B------:R-:W-:Y:S01]  /*11b0*/  IMAD.U32 R0, RZ, RZ, UR4 ;  /* 0x00000004ff007e24 */ /* 0x000fe2000f8e00ff */
[----:B------:R-:W-:Y:S01]  /*11c0*/  LEA.HI R0, R199, R199, RZ, 0x1 ;  /* 0x000000c7c7007211 */ /* 0x000fe200078f08ff */
[C---:B------:R-:W-:Y:S01]  /*11d0*/  VIADD R216, R190.reuse, 0x18 ;  /* 0x00000018bed87836 */ /* 0x040fe20000000000 */
[----:B------:R-:W-:Y:S01]  /*11e0*/  SHF.R.S32.HI R167, RZ, 0x3, R8 ;  /* 0x00000003ffa77819 */ /* 0x000fe20000011408 */
[----:B------:R-:W-:Y:S01]  /*11f0*/  VIADD R213, R190, 0x20 ;  /* 0x00000020bed57836 */ /* 0x000fe20000000000 */
[----:B------:R-:W-:Y:S01]  /*1200*/  LOP3.LUT R0, R0, 0x1ffffffe, RZ, 0xc0, !PT ;  /* 0x1ffffffe00007812 */ /* 0x000fe200078ec0ff */
[C---:B------:R-:W-:Y:S01]  /*1210*/  VIADD R211, R190.reuse, 0x30 ;  /* 0x00000030bed37836 */ /* 0x040fe20000000000 */
[----:B------:R-:W-:Y:S01]  /*1220*/  SHF.R.S32.HI R9, RZ, 0x1f, R216 ;  /* 0x0000001fff097819 */ /* 0x000fe200000114d8 */
[C---:B------:R-:W-:Y:S01]  /*1230*/  VIADD R210, R190.reuse, 0x38 ;  /* 0x00000038bed27836 */ /* 0x040fe20000000000 */
[----:B0-----:R-:W-:Y:S01]  /*1240*/  SHF.R.S32.HI R4, RZ, 0x1f, R217 ;  /* 0x0000001fff047819 */ /* 0x001fe200000114d9 */
[C---:B------:R-:W-:Y:S01]  /*1250*/  VIADD R208, R190.reuse, 0x48 ;  /* 0x00000048bed07836 */ /* 0x040fe20000000000 */
[----:B------:R-:W-:Y:S01]  /*1260*/  SHF.R.S32.HI R4, RZ, 0x1f, R212 ;  /* 0x0000001fff047819 */ /* 0x000fe200000114d4 */
[C---:B------:R-:W-:Y:S01]  /*1270*/  VIADD R207, R190.reuse, 0x50 ;  /* 0x00000050becf7836 */ /* 0x040fe20000000000 */
[----:B------:R-:W-:Y:S01]  /*1280*/  SHF.R.S32.HI R4, RZ, 0x1f, R209 ;  /* 0x0000001fff047819 */ /* 0x000fe200000114d1 */
[C---:B------:R-:W-:Y:S01]  /*1290*/  VIADD R205, R190.reuse, 0x60 ;  /* 0x00000060becd7836 */ /* 0x040fe20000000000 */
[----:B------:R-:W-:Y:S01]  /*12a0*/  SHF.R.S32.HI R4, RZ, 0x1f, R206 ;  /* 0x0000001fff047819 */ /* 0x000fe200000114ce */
[C---:B------:R-:W-:Y:S01]  /*12b0*/  VIADD R204, R190.reuse, 0x68 ;  /* 0x00000068becc7836 */ /* 0x040fe20000000000 */
[----:B------:R-:W-:Y:S01]  /*12c0*/  LEA R4, R3, UR61, 0x1 ;  /* 0x0000003d03047c11 */ /* 0x000fe2000f8e08ff */
[C---:B------:R-:W-:Y:S01]  /*12d0*/  VIADD R203, R190.reuse, 0x70 ;  /* 0x00000070becb7836 */ /* 0x040fe20000000000 */
[----:B------:R-:W-:Y:S01]  /*12e0*/  LEA R3, R11, UR61, 0x1 ;  /* 0x0000003d0b037c11 */ /* 0x000fe2000f8e08ff */
[C---:B------:R-:W-:Y:S01]  /*12f0*/  VIADD R202, R190.reuse, 0x78 ;  /* 0x00000078beca7836 */ /* 0x040fe20000000000 */
[----:B------:R-:W-:Y:S01]  /*1300*/  SHF.R.S32.HI R8, RZ, 0x1f, R213 ;  /* 0x0000001fff087819 */ /* 0x000fe200000114d5 */
[----:B------:R-:W-:Y:S01]  /*1310*/  IMAD.IADD R0, R199, 0x1, -R0 ;  /* 0x00000001c7007824 */ /* 0x000fe200078e0a00 */
[----:B------:R-:W-:Y:S01]  /*1320*/  SHF.R.S32.HI R9, RZ, 0x1f, R211 ;  /* 0x0000001fff097819 */ /* 0x000fe200000114d3 */
[----:B------:R0:W-:Y:S01]  /*1330*/  STL [R1+0x34], R3 ;  /* 0x0000340301007387 */ /* 0x0001e20000100800 */
[----:B------:R-:W-:Y:S01]  /*1340*/  SHF.R.S32.HI R8, RZ, 0x1f, R210 ;  /* 0x0000001fff087819 */ /* 0x000fe200000114d2 */
[----:B------:R-:W-:Y:S01]  /*1350*/  IMAD.MOV.U32 R6, RZ, RZ, R14 ;  /* 0x000000ffff067224 */ /* 0x000fe200078e000e */
[----:B------:R-:W-:Y:S01]  /*1360*/  SHF.R.S32.HI R17, RZ, 0x1f, R16 ;  /* 0x0000001fff117819 */ /* 0x000fe20000011410 */
[----:B------:R1:W-:Y:S01]  /*1370*/  STL [R1+0x40], R4 ;  /* 0x0000400401007387 */ /* 0x0003e20000100800 */
[----:B------:R-:W-:Y:S01]  /*1380*/  IMAD.MOV.U32 R7, RZ, RZ, R15 ;  /* 0x000000ffff077224 */ /* 0x000fe200078e000f */
[----:B------:R-:W-:Y:S01]  /*1390*/  SHF.R.S32.HI R169, RZ, 0x1f, R19 ;  /* 0x0000001fffa97819 */ /* 0x000fe20000011413 */
[----:B------:R-:W-:Y:S01]  /*13a0*/  VIADD R201, R190, 0x8 ;  /* 0x00000008bec97836 */ /* 0x000fe20000000000 */
[----:B------:R-:W-:Y:S01]  /*13b0*/  SHF.R.S32.HI R180, RZ, 0x1f, R22 ;  /* 0x0000001fffb47819 */ /* 0x000fe20000011416 */
[----:B------:R-:W-:Y:S01]  /*13c0*/  IMAD R191, R0, 0x8, R21 ;  /* 0x0000000800bf7824 */ /* 0x000fe200078e0215 */
[----:B0-----:R-:W-:-:S02]  /*13d0*/  LEA R3, R12, UR61, 0x1 ;  /* 0x0000003d0c037c11 */ /* 0x001fc4000f8e08ff */
[----:B------:R-:W-:Y:S02]  /*13e0*/  SHF.R.S32.HI R179, RZ, 0x1f, R23 ;  /* 0x0000001fffb37819 */ /* 0x000fe40000011417 */
[----:B-1----:R-:W-:Y:S02]  /*13f0*/  LEA R4, R10, UR61, 0x1 ;  /* 0x0000003d0a047c11 */ /* 0x002fe4000f8e08ff */
[----:B------:R-:W-:Y:S02]  /*1400*/  SHF.R.S32.HI R223, RZ, 0x1f, R176 ;  /* 0x0000001fffdf7819 */ /* 0x000fe400000114b0 */
[----:B------:R-:W-:Y:S01]  /*1410*/  SHF.R.S32.HI R166, RZ, 0x3, R166 ;  /* 0x00000003ffa67819 */ /* 0x000fe200000114a6 */
[----:B------:R0:W-:Y:S01]  /*1420*/  STL [R1+0x38], R4 ;  /* 0x0000380401007387 */ /* 0x0001e20000100800 */
[----:B------:R-:W-:Y:S02]  /*1430*/  SHF.R.S32.HI R9, RZ, 0x1f, R208 ;  /* 0x0000001fff097819 */ /* 0x000fe400000114d0 */
[----:B------:R-:W-:Y:S01]  /*1440*/  SHF.R.S32.HI R8, RZ, 0x1f, R207 ;  /* 0x0000001fff087819 */ /* 0x000fe200000114cf */
[----:B------:R0:W-:Y:S01]  /*1450*/  STL [R1+0x30], R3 ;  /* 0x0000300301007387 */ /* 0x0001e20000100800 */
[----:B------:R-:W-:-:S02]  /*1460*/  SHF.R.S32.HI R229, RZ, 0x1f, R205 ;  /* 0x0000001fffe57819 */ /* 0x000fc400000114cd */
[----:B------:R-:W-:Y:S02]  /*1470*/  SHF.R.S32.HI R228, RZ, 0x1f, R204 ;  /* 0x0000001fffe47819 */ /* 0x000fe400000114cc */
[----:B------:R-:W-:Y:S02]  /*1480*/  SHF.R.S32.HI R227, RZ, 0x1f, R203 ;  /* 0x0000001fffe37819 */ /* 0x000fe400000114cb */
[----:B------:R-:W-:-:S07]  /*1490*/  SHF.R.S32.HI R226, RZ, 0x1f, R202 ;  /* 0x0000001fffe27819 */ /* 0x000fce00000114ca */
.L_x_2896:
[----:B01-34-:R-:W1:Y:S01]  /*14a0*/  LDC.64 R8, c[0x0][0xc88] ;  /* 0x00032200ff087b82 */ /* 0x01be620000000a00 */
[----:B------:R-:W-:Y:S01]  /*14b0*/  ULDC.64 UR10, c[0x0][0x208] ;  /* 0x00008200000a7ab9 */ /* 0x000fe20000000a00 */
[----:B------:R-:W-:Y:S01]  /*14c0*/  ULDC.64 UR4, c[0x0][0xa28] ;  /* 0x00028a0000047ab9 */ /* 0x000fe20000000a00 */
[----:B------:R-:W-:Y:S01]  /*14d0*/  ULDC.64 UR8, c[0x0][0xa18] ;  /* 0x0002860000087ab9 */ /* 0x000fe20000000a00 */
[----:B------:R-:W-:Y:S01]  /*14e0*/  ULDC.64 UR6, c[0x0][0xa08] ;  /* 0x0002820000067ab9 */ /* 0x000fe20000000a00 */
[----:B-1----:R-:W-:-:S05]  /*14f0*/  IMAD.WIDE R8, R7, 0x4, R8 ;  /* 0x0000000407087825 */ /* 0x002fca00078e0208 */
[----:B--2---:R-:W2:Y:S01]  /*1500*/  LDG.E R195, desc[UR10][R8.64] ;  /* 0x0000000a08c37981 */ /* 0x004ea2000c1e1900 */
[----:B------:R-:W-:Y:S01]  /*1510*/  ISETP.NE.U32.AND P2, PT, RZ, UR4, PT ;  /* 0x00000004ff007c0c */ /* 0x000fe2000bf45070 */
[----:B0-----:R-:W-:Y:S01]  /*1520*/  IMAD.MOV.U32 R4, RZ, RZ, RZ ;  /* 0x000000ffff047224 */ /* 0x001fe200078e00ff */
[----:B------:R-:W-:Y:S01]  /*1530*/  ISETP.NE.U32.AND P1, PT, RZ, UR8, PT ;  /* 0x00000008ff007c0c */ /* 0x000fe2000bf25070 */
[----:B------:R-:W-:Y:S01]  /*1540*/  IMAD.MOV.U32 R128, RZ, RZ, RZ ;  /* 0x000000ffff807224 */ /* 0x000fe200078e00ff */
[----:B------:R-:W-:Y:S02]  /*1550*/  ISETP.NE.AND.EX P2, PT, RZ, UR5, PT, P2 ;  /* 0x00000005ff007c0c */ /* 0x000fe4000bf45320 */
[----:B------:R-:W-:Y:S02]  /*1560*/  ISETP.NE.AND.EX P1, PT, RZ, UR9, PT, P1 ;  /* 0x00000009ff007c0c */ /* 0x000fe4000bf25310 */
[----:B------:R-:W-:-:S04]  /*1570*/  ISETP.NE.U32.AND P0, PT, RZ, UR6, PT ;  /* 0x00000006ff007c0c */ /* 0x000fc8000bf05070 */
[----:B------:R-:W-:Y:S02]  /*1580*/  ISETP.NE.AND.EX P0, PT, RZ, UR7, PT, P0 ;  /* 0x00000007ff007c0c */ /* 0x000fe4000bf05300 */
[C---:B------:R-:W-:Y:S02]  /*1590*/  LOP3.LUT R3, R6.reuse, 0xff000000, RZ, 0xc0, !PT ;  /* 0xff00000006037812 */ /* 0x040fe400078ec0ff */
[C---:B------:R-:W-:Y:S02]  /*15a0*/  LOP3.LUT R0, R6.reuse, 0xff0000, RZ, 0xc0, !PT ;  /* 0x00ff000006007812 */ /* 0x040fe400078ec0ff */
[----:B------:R-:W-:Y:S02]  /*15b0*/  SHF.R.U32.HI R3, RZ, 0x8, R3 ;  /* 0x00000008ff037819 */ /* 0x000fe40000011603 */
[----:B------:R-:W-:Y:S02]  /*15c0*/  LOP3.LUT R165, R6, 0xffff, RZ, 0xc0, !PT ;  /* 0x0000ffff06a57812 */ /* 0x000fe400078ec0ff */
[----:B------:R-:W-:-:S02]  /*15d0*/  LEA.HI R194, R0, R3, RZ, 0x10 ;  /* 0x0000000300c27211 */ /* 0x000fc400078f80ff */
[----:B--2---:R-:W-:Y:S01]  /*15e0*/  SHF.R.S32.HI R220, RZ, 0x1f, R195 ;  /* 0x0000001fffdc7819 */ /* 0x004fe200000114c3 */
[C---:B------:R-:W-:Y:S01]  /*15f0*/  IMAD.SHL.U32 R196, R195.reuse, 0x4, RZ ;  /* 0x00000004c3c47824 */ /* 0x040fe200078e00ff */
[C---:B------:R-:W-:Y:S01]  /*1600*/  @P2 LEA R8, P3, R195.reuse, UR4, 0x2 ;  /* 0x00000004c3082c11 */ /* 0x040fe2000f8610ff */
[----:B------:R-:W-:Y:S01]  /*1610*/  ULDC UR4, c[0x0][0x288] ;  /* 0x0000a20000047ab9 */ /* 0x000fe20000000800 */
[C-C-:B------:R-:W-:Y:S01]  /*1620*/  SHF.L.U64.HI R197, R195.reuse, 0x2, R220.reuse ;  /* 0x00000002c3c57819 */ /* 0x140fe200000102dc */
[----:B------:R-:W-:Y:S01]  /*1630*/  IMAD.U32 R187, RZ, RZ, UR4 ;  /* 0x00000004ffbb7e24 */ /* 0x000fe2000f8e00ff */
[----:B------:R-:W-:Y:S01]  /*1640*/  @P2 LEA.HI.X R9, R195, UR5, R220, 0x2, P3 ;  /* 0x00000005c3092c11 */ /* 0x000fe200098f14dc */
[----:B------:R-:W-:Y:S01]  /*1650*/  ULDC.64 UR4, c[0x0][0x418] ;  /* 0x0001060000047ab9 */ /* 0x000fe20000000a00 */
[C---:B------:R-:W-:Y:S01]  /*1660*/  IADD3 R12, P4, R196.reuse, UR6, RZ ;  /* 0x00000006c40c7c10 */ /* 0x040fe2000ff9e0ff */
[----:B------:R-:W-:Y:S02]  /*1670*/  UISETP.NE.U32.AND UP0, UPT, UR4, URZ, UPT ;  /* 0x0000003f0400728c */ /* 0x000fe4000bf05070 */
[----:B------:R0:W5:Y:S01]  /*1680*/  @P2 LDG.E R4, desc[UR10][R8.64] ;  /* 0x0000000a08042981 */ /* 0x000162000c1e1900 */
[----:B------:R-:W-:Y:S01]  /*1690*/  @P1 IADD3 R10, P2, R196, UR8, RZ ;  /* 0x00000008c40a1c10 */ /* 0x000fe2000ff5e0ff */
[----:B------:R-:W-:Y:S01]  /*16a0*/  UISETP.NE.AND.EX UP0, UPT, UR5, URZ, UPT, UP0 ;  /* 0x0000003f0500728c */ /* 0x000fe2000bf05300 */
[C---:B------:R-:W-:Y:S01]  /*16b0*/  IADD3.X R13, R197.reuse, UR7, RZ, P4, !PT ;  /* 0x00000007c50d7c10 */ /* 0x040fe2000a7fe4ff */
[----:B------:R-:W-:Y:S01]  /*16c0*/  ULDC UR4, c[0x0][0x424] ;  /* 0x0001090000047ab9 */ /* 0x000fe20000000800 */
[----:B------:R-:W-:Y:S01]  /*16d0*/  @P1 IADD3.X R11, R197, UR9, RZ, P2, !PT ;  /* 0x00000009c50b1c10 */ /* 0x000fe200097fe4ff */
[----:B------:R-:W-:Y:S01]  /*16e0*/  ULDC.64 UR8, c[0x0][0xa20] ;  /* 0x0002880000087ab9 */ /* 0x000fe20000000a00 */
[----:B------:R-:W-:Y:S01]  /*16f0*/  USEL UR4, UR4, 0x1, UP0 ;  /* 0x0000000104047887 */ /* 0x000fe20008000000 */
[----:B------:R-:W-:Y:S01]  /*1700*/  ISETP.NE.U32.AND P2, PT, RZ, UR8, PT ;  /* 0x00000008ff007c0c */ /* 0x000fe2000bf45070 */
[----:B------:R-:W-:Y:S01]  /*1710*/  ULDC UR5, c[0x0][0x2f0] ;  /* 0x0000bc0000057ab9 */ /* 0x000fe20000000800 */
[----:B------:R0:W5:Y:S01]  /*1720*/  @P0 LDG.E R128, desc[UR10][R12.64] ;  /* 0x0000000a0c800981 */ /* 0x000162000c1e1900 */
[----:B------:R-:W-:Y:S01]  /*1730*/  UIMAD UR4, UR4, UR5, URZ ;  /* 0x00000005040472a4 */ /* 0x000fe2000f8e023f */
[----:B------:R-:W-:-:S02]  /*1740*/  ISETP.NE.AND.EX P2, PT, RZ, UR9, PT, P2 ;  /* 0x00000009ff007c0c */ /* 0x000fc4000bf45320 */
[----:B------:R0:W5:Y:S01]  /*1750*/  @P1 LDG.E R187, desc[UR10][R10.64] ;  /* 0x0000000a0abb1981 */ /* 0x000162000c1e1900 */
[----:B------:R-:W-:Y:S01]  /*1760*/  ULDC UR5, c[0x0][0x348] ;  /* 0x0000d20000057ab9 */ /* 0x000fe20000000800 */
[----:B------:R-:W-:Y:S09]  /*1770*/  @P1 BRA `(.L_x_2654) ;  /* 0x0000000000281947 */ /* 0x000ff20003800000 */
[----:B------:R-:W-:Y:S02]  /*1780*/  ULDC.64 UR6, c[0x0][0xa00] ;  /* 0x0002800000067ab9 */ /* 0x000fe40000000a00 */
[----:B------:R-:W-:-:S04]  /*1790*/  ISETP.NE.U32.AND P1, PT, RZ, UR6, PT ;  /* 0x00000006ff007c0c */ /* 0x000fc8000bf25070 */
[----:B------:R-:W-:-:S13]  /*17a0*/  ISETP.NE.AND.EX P1, PT, RZ, UR7, PT, P1 ;  /* 0x00000007ff007c0c */ /* 0x000fda000bf25310 */
[----:B------:R-:W-:Y:S05]  /*17b0*/  @!P1 BRA `(.L_x_2654) ;  /* 0x0000000000189947 */ /* 0x000fea0003800000 */
[----:B------:R-:W1:Y:S01]  /*17c0*/  LDC.64 R6, c[0x0][0xa00] ;  /* 0x00028000ff067b82 */ /* 0x000e620000000a00 */
[----:B------:R-:W-:Y:S01]  /*17d0*/  ULDC.64 UR6, c[0x0][0x208] ;  /* 0x0000820000067ab9 */ /* 0x000fe20000000a00 */
[----:B-1----:R-:W-:-:S05]  /*17e0*/  IMAD.WIDE R6, R195, 0x4, R6 ;  /* 0x00000004c3067825 */ /* 0x002fca00078e0206 */
[----:B-----5:R-:W2:Y:S04]  /*17f0*/  LDG.E R187, desc[UR6][R6.64] ;  /* 0x0000000606bb7981 */ /* 0x020ea8000c1e1900 */
[----:B------:R-:W2:Y:S02]  /*1800*/  LDG.E R0, desc[UR6][R6.64+0x4] ;  /* 0x0000040606007981 */ /* 0x000ea4000c1e1900 */
[----:B--2---:R-:W-:-:S07]  /*1810*/  IMAD.IADD R187, R0, 0x1, -R187 ;  /* 0x0000000100bb7824 */ /* 0x004fce00078e0abb */
.L_x_2654:
[----:B------:R-:W-:Y:S02]  /*1820*/  IMAD.U32 R25, RZ, RZ, UR5 ;  /* 0x00000005ff197e24 */ /* 0x000fe4000f8e00ff */
[----:B------:R-:W-:Y:S01]  /*1830*/  IMAD.U32 R27, RZ, RZ, UR4 ;  /* 0x00000004ff1b7e24 */ /* 0x000fe2000f8e00ff */
[----:B------:R-:W-:Y:S06]  /*1840*/  @!P2 BRA `(.L_x_2655) ;  /* 0x000000000014a947 */ /* 0x000fec0003800000 */
[----:B------:R-:W-:Y:S01]  /*1850*/  IADD3 R6, P0, R196, UR8, RZ ;  /* 0x00000008c4067c10 */ /* 0x000fe2000ff1e0ff */
[----:B------:R-:W-:-:S03]  /*1860*/  ULDC.64 UR4, c[0x0][0x208] ;  /* 0x0000820000047ab9 */ /* 0x000fc60000000a00 */
[----:B------:R-:W-:-:S05]  /*1870*/  IADD3.X R7, R197, UR9, RZ, P0, !PT ;  /* 0x00000009c5077c10 */ /* 0x000fca00087fe4ff */
[----:B------:R1:W5:Y:S01]  /*1880*/  LDG.E R27, desc[UR4][R6.64] ;  /* 0x00000004061b7981 */ /* 0x000362000c1e1900 */
[----:B------:R-:W-:Y:S05]  /*1890*/  BRA `(.L_x_2656) ;  /* 0x0000000000147947 */ /* 0x000fea0003800000 */
.L_x_2655:
[----:B------:R-:W-:Y:S05]  /*18a0*/  @!P0 BRA `(.L_x_2656) ;  /* 0x0000000000108947 */ /* 0x000fea0003800000 */
[----:B------:R-:W-:Y:S02]  /*18b0*/  ULDC.64 UR4, c[0x0][0x208] ;  /* 0x0000820000047ab9 */ /* 0x000fe40000000a00 */
[----:B------:R-:W2:Y:S04]  /*18c0*/  LDG.E R0, desc[UR4][R12.64] ;  /* 0x000000040c007981 */ /* 0x000ea8000c1e1900 */
[----:B------:R-:W2:Y:S02]  /*18d0*/  LDG.E R27, desc[UR4][R12.64+0x4] ;  /* 0x000004040c1b7981 */ /* 0x000ea4000c1e1900 */
[----:B--2---:R-:W-:-:S07]  /*18e0*/  IMAD.IADD R27, R27, 0x1, -R0 ;  /* 0x000000011b1b7824 */ /* 0x004fce00078e0a00 */
.L_x_2656:
[----:B------:R-:W-:Y:S01]  /*18f0*/  ULDC.64 UR4, c[0x0][0xa10] ;  /* 0x0002840000047ab9 */ /* 0x000fe20000000a00 */
[----:B------:R-:W-:Y:S01]  /*1900*/  ULDC.64 UR6, c[0x0][0x208] ;  /* 0x0000820000067ab9 */ /* 0x000fe20000000a00 */
[----:B------:R-:W-:Y:S01]  /*1910*/  ISETP.NE.U32.AND P0, PT, RZ, UR4, PT ;  /* 0x00000004ff007c0c */ /* 0x000fe2000bf05070 */
[----:B0-----:R-:W0:Y:S03]  /*1920*/  LDC R10, c[0x0][0x448] ;  /* 0x00011200ff0a7b82 */ /* 0x001e260000000800 */
[----:B------:R-:W-:Y:S01]  /*1930*/  ISETP.NE.AND.EX P0, PT, RZ, UR5, PT, P0 ;  /* 0x00000005ff007c0c */ /* 0x000fe2000bf05300 */
[----:B------:R-:W-:-:S12]  /*1940*/  ULDC.64 UR4, c[0x0][0xa30] ;  /* 0x00028c0000047ab9 */ /* 0x000fd80000000a00 */
[----:B-1----:R-:W1:Y:S02]  /*1950*/  @P0 LDC.64 R6, c[0x0][0xa10] ;  /* 0x00028400ff060b82 */ /* 0x002e640000000a00 */
[----:B-1----:R-:W-:-:S05]  /*1960*/  @P0 IMAD.WIDE R6, R195, 0x4, R6 ;  /* 0x00000004c3060825 */ /* 0x002fca00078e0206 */
[----:B------:R-:W2:Y:S04]  /*1970*/  @P0 LDG.E R0, desc[UR6][R6.64] ;  /* 0x0000000606000981 */ /* 0x000ea8000c1e1900 */
[----:B------:R1:W2:Y:S01]  /*1980*/  @P0 LDG.E R3, desc[UR6][R6.64+0x4] ;  /* 0x0000040606030981 */ /* 0x0002a2000c1e1900 */
[----:B------:R-:W-:Y:S01]  /*1990*/  ISETP.NE.U32.AND P1, PT, RZ, UR4, PT ;  /* 0x00000004ff007c0c */ /* 0x000fe2000bf25070 */
[----:B-----5:R-:W-:-:S03]  /*19a0*/  IMAD.MOV.U32 R140, RZ, RZ, R27 ;  /* 0x000000ffff8c7224 */ /* 0x020fc600078e001b */
[----:B------:R-:W-:-:S13]  /*19b0*/  ISETP.NE.AND.EX P1, PT, RZ, UR5, PT, P1 ;  /* 0x00000005ff007c0c */ /* 0x000fda000bf25310 */
[----:B------:R-:W-:-:S04]  /*19c0*/  @P1 IADD3 R8, P2, R196, UR4, RZ ;  /* 0x00000004c4081c10 */ /* 0x000fc8000ff5e0ff */
[----:B------:R-:W-:-:S05]  /*19d0*/  @P1 IADD3.X R9, R197, UR5, RZ, P2, !PT ;  /* 0x00000005c5091c10 */ /* 0x000fca00097fe4ff */
[----:B------:R3:W5:Y:S01]  /*19e0*/  @P1 LDG.E R140, desc[UR6][R8.64] ;  /* 0x00000006088c1981 */ /* 0x000762000c1e1900 */
[----:B0-----:R-:W-:Y:S01]  /*19f0*/  ISETP.NE.AND P1, PT, R10, 0x1, PT ;  /* 0x000000010a00780c */ /* 0x001fe20003f25270 */
[----:B------:R-:W-:Y:S01]  /*1a00*/  IMAD.SHL.U32 R186, R5, 0x80, RZ ;  /* 0x0000008005ba7824 */ /* 0x000fe200078e00ff */
[----:B------:R-:W-:Y:S01]  /*1a10*/  BSSY B0, `(.L_x_2657) ;  /* 0x0000035000007945 */ /* 0x000fe20003800000 */
[----:B------:R-:W-:Y:S01]  /*1a20*/  IMAD.IADD R12, R27, 0x1, -R4 ;  /* 0x000000011b0c7824 */ /* 0x000fe200078e0a04 */
[----:B------:R-:W-:Y:S01]  /*1a30*/  LOP3.LUT R200, R194, 0xff, RZ, 0xc0, !PT ;  /* 0x000000ffc2c87812 */ /* 0x000fe200078ec0ff */
[----:B------:R-:W-:Y:S01]  /*1a40*/  VIADD R5, R186, 0x7f ;  /* 0x0000007fba057836 */ /* 0x000fe20000000000 */
[----:B------:R-:W-:-:S07]  /*1a50*/  SHF.R.U32.HI R194, RZ, 0x10, R194 ;  /* 0x00000010ffc27819 */ /* 0x000fce00000116c2 */
[----:B------:R-:W0:Y:S08]  /*1a60*/  @P1 LDC R10, c[0x0][0x44c] ;  /* 0x00011300ff0a1b82 */ /* 0x000e300000000800 */
[----:B-1----:R-:W1:Y:S01]  /*1a70*/  @P1 LDC R7, c[0x0][0x450] ;  /* 0x00011400ff071b82 */ /* 0x002e620000000800 */
[----:B--2---:R-:W-:Y:S02]  /*1a80*/  @P0 IMAD.IADD R25, R3, 0x1, -R0 ;  /* 0x0000000103190824 */ /* 0x004fe400078e0a00 */
[----:B0-----:R-:W-:-:S04]  /*1a90*/  @P1 IMAD.HI.U32 R0, R5, R10, RZ ;  /* 0x0000000a05001227 */ /* 0x001fc800078e00ff */
[----:B------:R-:W-:Y:S01]  /*1aa0*/  IMAD.IADD R188, R12, 0x1, R25 ;  /* 0x000000010cbc7824 */ /* 0x000fe200078e0219 */
[----:B-1----:R-:W-:Y:S01]  /*1ab0*/  @P1 SHF.R.U32.HI R5, RZ, R7, R0 ;  /* 0x00000007ff051219 */ /* 0x002fe20000011600 */
[----:B------:R-:W-:Y:S02]  /*1ac0*/  IMAD.MOV.U32 R3, RZ, RZ, RZ ;  /* 0x000000ffff037224 */ /* 0x000fe400078e00ff */
[C---:B------:R-:W-:Y:S01]  /*1ad0*/  VIADD R0, R188.reuse, 0x5f ;  /* 0x0000005fbc007836 */ /* 0x040fe20000000000 */
[----:B------:R-:W-:-:S03]  /*1ae0*/  IADD3 R218, R188, 0x60, -R187 ;  /* 0x00000060bcda7810 */ /* 0x000fc60007ffe8bb */
[----:B------:R-:W-:-:S04]  /*1af0*/  IMAD.HI R0, R0, 0x2aaaaaab, RZ ;  /* 0x2aaaaaab00007827 */ /* 0x000fc800078e02ff */
[----:B------:R-:W-:Y:S01]  /*1b00*/  IMAD.IADD R5, R218, 0x1, R5 ;  /* 0x00000001da057824 */ /* 0x000fe200078e0205 */
[----:B------:R-:W-:-:S03]  /*1b10*/  SHF.R.U32.HI R219, RZ, 0x1f, R0 ;  /* 0x0000001fffdb7819 */ /* 0x000fc60000011600 */
[----:B------:R-:W-:Y:S01]  /*1b20*/  IMAD.HI R5, R5, 0x2aaaaaab, RZ ;  /* 0x2aaaaaab05057827 */ /* 0x000fe200078e02ff */
[----:B------:R-:W-:-:S04]  /*1b30*/  LEA.HI.SX32 R219, R0, R219, 0x1c ;  /* 0x000000db00db7211 */ /* 0x000fc800078fe2ff */
[----:B------:R-:W-:-:S04]  /*1b40*/  SHF.R.U32.HI R4, RZ, 0x1f, R5 ;  /* 0x0000001fff047819 */ /* 0x000fc80000011605 */
[----:B------:R-:W-:-:S04]  /*1b50*/  LEA.HI.SX32 R4, R5, R4, 0x1c ;  /* 0x0000000405047211 */ /* 0x000fc800078fe2ff */
[----:B---3--:R-:W-:-:S04]  /*1b60*/  VIMNMX R9, R219, R4, PT ;  /* 0x00000004db097248 */ /* 0x008fc80003fe0100 */
[----:B------:R-:W-:-:S13]  /*1b70*/  ISETP.GE.AND P0, PT, R9, 0x1, PT ;  /* 0x000000010900780c */ /* 0x000fda0003f06270 */
        /* <DEDUP_REMOVED lines=30> */
.L_x_2658:
[----:B------:R-:W-:Y:S05]  /*1d60*/  BSYNC B0 ;  /* 0x0000000000007941 */ /* 0x000fea0003800000 */
.L_x_2657:
[----:B------:R-:W-:-:S05]  /*1d70*/  IMAD R0, R200, R3, RZ ;  /* 0x00000003c8007224 */ /* 0x000fca00078e02ff */
        /* <DEDUP_REMOVED lines=36> */
.L_x_2661:
[----:B------:R-:W-:Y:S05]  /*1fc0*/  BSYNC B6 ;  /* 0x0000000000067941 */ /* 0x000fea0003800000 */
.L_x_2660:
        /* <DEDUP_REMOVED lines=20> */
.L_x_2663:
[----:B------:R-:W-:Y:S05]  /*2110*/  BSYNC B6 ;  /* 0x0000000000067941 */ /* 0x000fea0003800000 */
.L_x_2662:
[----:B------:R-:W-:Y:S01]  /*2120*/  ULDC.64 UR4, c[0x0][0x9f8] ;  /* 0x00027e0000047ab9 */ /* 0x000fe20000000a00 */
[----:B------:R-:W-:Y:S01]  /*2130*/  IMAD.MOV.U32 R100, RZ, RZ, R195 ;  /* 0x000000ffff647224 */ /* 0x000fe200078e00c3 */
[----:B------:R-:W-:Y:S01]  /*2140*/  ISETP.NE.U32.AND P0, PT, RZ, UR4, PT ;  /* 0x00000004ff007c0c */ /* 0x000fe2000bf05070 */
[----:B------:R-:W-:Y:S01]  /*2150*/  ULDC.64 UR6, c[0x0][0x208] ;  /* 0x0000820000067ab9 */ /* 0x000fe20000000a00 */
[----:B------:R-:W0:Y:S02]  /*2160*/  LDC.64 R92, c[0x0][0x3f8] ;  /* 0x0000fe00ff5c7b82 */ /* 0x000e240000000a00 */
[----:B------:R-:W-:-:S06]  /*2170*/  ISETP.NE.AND.EX P0, PT, RZ, UR5, PT, P0 ;  /* 0x00000005ff007c0c */ /* 0x000fcc000bf05300 */
[----:B------:R-:W1:Y:S07]  /*2180*/  LDC R13, c[0x0][0x3f4] ;  /* 0x0000fd00ff0d7b82 */ /* 0x000e6e0000000800 */
[----:B------:R-:W-:Y:S01]  /*2190*/  @P0 IADD3 R4, P1, R196, UR4, RZ ;  /* 0x00000004c4040c10 */ /* 0x000fe2000ff3e0ff */
[----:B------:R-:W-:Y:S01]  /*21a0*/  ULDC UR4, c[0x0][0x2f4] ;  /* 0x0000bd0000047ab9 */ /* 0x000fe20000000800 */
[----:B------:R-:W2:Y:S02]  /*21b0*/  LDC.64 R86, c[0x0][0x408] ;  /* 0x00010200ff567b82 */ /* 0x000ea40000000a00 */
[----:B------:R-:W-:Y:S01]  /*21c0*/  @P0 IADD3.X R5, R197, UR5, RZ, P1, !PT ;  /* 0x00000005c5050c10 */ /* 0x000fe20008ffe4ff */
[----:B------:R-:W-:-:S04]  /*21d0*/  ULDC UR5, c[0x0][0x320] ;  /* 0x0000c80000057ab9 */ /* 0x000fc80000000800 */
[----:B------:R3:W4:Y:S01]  /*21e0*/  @P0 LDG.E R100, desc[UR6][R4.64] ;  /* 0x0000000604640981 */ /* 0x000722000c1e1900 */
[----:B------:R-:W-:Y:S01]  /*21f0*/  ISETP.GE.AND P1, PT, R163, UR4, PT ;  /* 0x00000004a3007c0c */ /* 0x000fe2000bf26270 */
[----:B0-----:R-:W-:Y:S01]  /*2200*/  IMAD.WIDE.U32 R94, R170, R92, R16 ;  /* 0x0000005caa5e7225 */ /* 0x001fe200078e0010 */
[----:B------:R-:W-:Y:S01]  /*2210*/  ISETP.GE.AND P0, PT, R16, UR4, PT ;  /* 0x0000000410007c0c */ /* 0x000fe2000bf06270 */
[----:B------:R-:W0:Y:S01]  /*2220*/  S2R R222, SR_TID.X ;  /* 0x0000000000de7919 */ /* 0x000e220000002100 */
[----:B------:R-:W-:Y:S01]  /*2230*/  SEL R3, RZ, 0xffffffff, P1 ;  /* 0xffffffffff037807 */ /* 0x000fe20000800000 */
[----:B------:R-:W-:Y:S01]  /*2240*/  IMAD.MOV.U32 R126, RZ, RZ, 0x20 ;  /* 0x00000020ff7e7424 */ /* 0x000fe200078e00ff */
[----:B------:R-:W-:Y:S01]  /*2250*/  SEL R0, RZ, 0x1, P0 ;  /* 0x00000001ff007807 */ /* 0x000fe20000000000 */
[----:B------:R-:W-:Y:S01]  /*2260*/  IMAD R129, R93, 0x60, RZ ;  /* 0x000000605d817824 */ /* 0x000fe200078e02ff */
[----:B------:R-:W-:Y:S01]  /*2270*/  ISETP.GE.AND P0, PT, R163, UR5, PT ;  /* 0x00000005a3007c0c */ /* 0x000fe2000bf06270 */
[----:B------:R-:W-:Y:S01]  /*2280*/  IMAD.SHL.U32 R3, R3, 0x2, RZ ;  /* 0x0000000203037824 */ /* 0x000fe200078e00ff */
[----:B------:R-:W-:Y:S01]  /*2290*/  ISETP.GE.AND P1, PT, R19, UR4, PT ;  /* 0x0000000413007c0c */ /* 0x000fe2000bf26270 */
[----:B------:R-:W-:Y:S01]  /*22a0*/  IMAD.SHL.U32 R106, R92, 0x40, RZ ;  /* 0x000000405c6a7824 */ /* 0x000fe200078e00ff */
[----:B------:R-:W-:Y:S01]  /*22b0*/  SHF.R.S32.HI R9, RZ, 0x1f, R170 ;  /* 0x0000001fff097819 */ /* 0x000fe200000114aa */
[----:B------:R-:W-:Y:S01]  /*22c0*/  IMAD.IADD R128, R128, 0x1, R27 ;  /* 0x0000000180807824 */ /* 0x000fe200078e021b */
[----:B------:R-:W-:Y:S01]  /*22d0*/  LOP3.LUT R0, R3, 0x2, R0, 0xe2, !PT ;  /* 0x0000000203007812 */ /* 0x000fe200078ee200 */
[----:B------:R-:W-:Y:S01]  /*22e0*/  IMAD R112, R199, 0x40, R170 ;  /* 0x00000040c7707824 */ /* 0x000fe200078e02aa */
[----:B------:R-:W-:Y:S01]  /*22f0*/  SEL R3, RZ, 0xffffffff, P0 ;  /* 0xffffffffff037807 */ /* 0x000fe20000000000 */
[----:B--2---:R-:W-:Y:S01]  /*2300*/  IMAD.WIDE.U32 R88, R170, R86, R16 ;  /* 0x00000056aa587225 */ /* 0x004fe200078e0010 */
[----:B------:R-:W-:-:S02]  /*2310*/  ISETP.GE.AND P0, PT, R164, UR4, PT ;  /* 0x00000004a4007c0c */ /* 0x000fc4000bf06270 */
[----:B---3--:R-:W-:Y:S01]  /*2320*/  SEL R4, RZ, 0x8, P1 ;  /* 0x00000008ff047807 */ /* 0x008fe20000800000 */
[----:B------:R-:W-:Y:S01]  /*2330*/  IMAD.SHL.U32 R6, R3, 0x2, RZ ;  /* 0x0000000203067824 */ /* 0x000fe200078e00ff */
[----:B------:R-:W-:Y:S01]  /*2340*/  SEL R3, RZ, 0x4, P0 ;  /* 0x00000004ff037807 */ /* 0x000fe20000000000 */
[----:B------:R-:W-:Y:S01]  /*2350*/  IMAD.SHL.U32 R108, R86, 0x40, RZ ;  /* 0x00000040566c7824 */ /* 0x000fe200078e00ff */
[----:B------:R-:W-:Y:S01]  /*2360*/  ISETP.GE.AND P2, PT, R16, UR5, PT ;  /* 0x0000000510007c0c */ /* 0x000fe2000bf46270 */
[----:B-1----:R-:W-:Y:S01]  /*2370*/  IMAD.SHL.U32 R124, R13, 0x2, RZ ;  /* 0x000000020d7c7824 */ /* 0x002fe200078e00ff */
        /* <DEDUP_REMOVED lines=32> */
[----:B------:R-:W-:-:S02]  /*2580*/  ISETP.GE.AND P4, PT, R19, UR5, PT ;  /* 0x0000000513007c0c */ /* 0x000fc4000bf86270 */
[----:B------:R-:W-:Y:S01]  /*2590*/  SHF.R.S32.HI R8, RZ, 0x1f, R5 ;  /* 0x0000001fff087819 */ /* 0x000fe20000011405 */
[----:B------:R-:W-:Y:S01]  /*25a0*/  IMAD.IADD R11, R164, 0x1, R9 ;  /* 0x00000001a40b7824 */ /* 0x000fe200078e0209 */
[-C--:B------:R-:W-:Y:S01]  /*25b0*/  LEA.HI R6, R0, R3.reuse, RZ, 0x3 ;  /* 0x0000000300067211 */ /* 0x080fe200078f18ff */
[----:B------:R-:W-:Y:S01]  /*25c0*/  IMAD.WIDE.U32 R88, R140, R86, R88 ;  /* 0x000000568c587225 */ /* 0x000fe200078e0058 */
        /* <DEDUP_REMOVED lines=11> */
[C---:B------:R-:W-:Y:S01]  /*2680*/  IMAD R138, R8.reuse, 0x1800, R183 ;  /* 0x00001800088a7824 */ /* 0x040fe200078e02b7 */
[----:B------:R-:W-:Y:S01]  /*2690*/  LOP3.LUT R9, R177, 0x38, R6, 0xf8, !PT ;  /* 0x00000038b1097812 */ /* 0x000fe200078ef806 */
[----:B------:R-:W-:Y:S01]  /*26a0*/  IMAD R133, R8, 0x1800, R184 ;  /* 0x0000180008857824 */ /* 0x000fe200078e02b8 */
[----:B------:R-:W-:Y:S01]  /*26b0*/  LEA.HI R20, R14, R11, RZ, 0x3 ;  /* 0x0000000b0e147211 */ /* 0x000fe200078f18ff */
[----:B------:R-:W-:Y:S01]  /*26c0*/  IMAD.IADD R139, R139, 0x1, R0 ;  /* 0x000000018b8b7824 */ /* 0x000fe200078e0200 */
[----:B------:R-:W-:-:S02]  /*26d0*/  LOP3.LUT R5, R181, 0x38, R12, 0xf8, !PT ;  /* 0x00000038b5057812 */ /* 0x000fc400078ef80c */
[----:B------:R-:W-:Y:S02]  /*26e0*/  LOP3.LUT R10, R9, R21, RZ, 0x3c, !PT ;  /* 0x00000015090a7212 */ /* 0x000fe400078e3cff */
[----:B------:R-:W-:Y:S02]  /*26f0*/  LEA.HI R11, R14, R11, RZ, 0x6 ;  /* 0x0000000b0e0b7211 */ /* 0x000fe400078f30ff */
[----:B------:R-:W-:Y:S01]  /*2700*/  LOP3.LUT R0, R177, 0x38, R12, 0xf8, !PT ;  /* 0x00000038b1007812 */ /* 0x000fe200078ef80c */
[----:B------:R-:W-:Y:S01]  /*2710*/  IMAD.IADD R137, R137, 0x1, R10 ;  /* 0x0000000189897824 */ /* 0x000fe200078e020a */
[----:B------:R-:W-:Y:S02]  /*2720*/  LOP3.LUT R5, R5, R182, RZ, 0x3c, !PT ;  /* 0x000000b605057212 */ /* 0x000fe400078e3cff */
[----:B------:R-:W-:Y:S02]  /*2730*/  SHF.R.S32.HI R9, RZ, 0x1f, R140 ;  /* 0x0000001fff097819 */ /* 0x000fe4000001148c */
[----:B------:R-:W-:Y:S01]  /*2740*/  LOP3.LUT R3, R181, 0x38, R20, 0xf8, !PT ;  /* 0x00000038b5037812 */ /* 0x000fe200078ef814 */
[----:B------:R-:W-:Y:S01]  /*2750*/  IMAD.IADD R138, R138, 0x1, R5 ;  /* 0x000000018a8a7824 */ /* 0x000fe200078e0205 */
[----:B------:R-:W-:-:S02]  /*2760*/  SHF.R.S32.HI R11, RZ, 0x6, R11 ;  /* 0x00000006ff0b7819 */ /* 0x000fc4000001140b */
[-C--:B------:R-:W-:Y:S02]  /*2770*/  LOP3.LUT R8, R0, R21.reuse, RZ, 0x3c, !PT ;  /* 0x0000001500087212 */ /* 0x080fe400078e3cff */
[----:B------:R-:W-:Y:S01]  /*2780*/  LOP3.LUT R0, R3, R182, RZ, 0x3c, !PT ;  /* 0x000000b603007212 */ /* 0x000fe200078e3cff */
[----:B------:R-:W-:Y:S01]  /*2790*/  IMAD R3, R9, R92, RZ ;  /* 0x0000005c09037224 */ /* 0x000fe200078e02ff */
[----:B------:R-:W-:Y:S01]  /*27a0*/  LOP3.LUT R5, R177, 0x38, R20, 0xf8, !PT ;  /* 0x00000038b1057812 */ /* 0x000fe200078ef814 */
[----:B------:R-:W-:Y:S01]  /*27b0*/  IMAD R135, R11, 0x1800, R183 ;  /* 0x000018000b877824 */ /* 0x000fe200078e02b7 */
[----:B------:R-:W-:Y:S01]  /*27c0*/  ISETP.GE.AND P0, PT, R23, UR4, PT ;  /* 0x0000000417007c0c */ /* 0x000fe2000bf06270 */
[----:B------:R-:W-:Y:S01]  /*27d0*/  IMAD R132, R11, 0x1800, R184 ;  /* 0x000018000b847824 */ /* 0x000fe200078e02b8 */
[----:B------:R-:W-:Y:S01]  /*27e0*/  LOP3.LUT R5, R5, R21, RZ, 0x3c, !PT ;  /* 0x0000001505057212 */ /* 0x000fe200078e3cff */
[----:B------:R-:W-:Y:S01]  /*27f0*/  IMAD R11, R140, R93, R3 ;  /* 0x0000005d8c0b7224 */ /* 0x000fe200078e0203 */
[----:B------:R-:W-:Y:S01]  /*2800*/  LOP3.LUT R3, R181, 0x18, R16, 0xf8, !PT ;  /* 0x00000018b5037812 */ /* 0x000fe200078ef810 */
[----:B------:R-:W-:Y:S01]  /*2810*/  IMAD R9, R9, R86, RZ ;  /* 0x0000005609097224 */ /* 0x000fe200078e02ff */
[----:B------:R-:W-:Y:S01]  /*2820*/  SHF.L.U64.HI R107, R86, 0x6, R87 ;  /* 0x00000006566b7819 */ /* 0x000fe20000010257 */
[----:B------:R-:W-:Y:S01]  /*2830*/  IMAD.IADD R135, R135, 0x1, R0 ;  /* 0x0000000187877824 */ /* 0x000fe200078e0200 */
[----:B------:R-:W-:Y:S01]  /*2840*/  LOP3.LUT R0, R3, R182, RZ, 0x3c, !PT ;  /* 0x000000b603007212 */ /* 0x000fe200078e3cff */
[----:B------:R-:W-:Y:S01]  /*2850*/  IMAD.IADD R132, R132, 0x1, R5 ;  /* 0x0000000184847824 */ /* 0x000fe200078e0205 */
[----:B------:R-:W-:Y:S01]  /*2860*/  SEL R3, RZ, 0x8, P4 ;  /* 0x00000008ff037807 */ /* 0x000fe20002000000 */
[----:B------:R-:W-:Y:S01]  /*2870*/  IMAD.IADD R133, R133, 0x1, R8 ;  /* 0x0000000185857824 */ /* 0x000fe200078e0208 */
[----:B------:R-:W-:Y:S01]  /*2880*/  LOP3.LUT P5, RZ, R224, 0x4, RZ, 0xc0, !PT ;  /* 0x00000004e0ff7812 */ /* 0x000fe200078ac0ff */
[----:B------:R-:W-:Y:S01]  /*2890*/  IMAD R5, R87, 0x60, RZ ;  /* 0x0000006057057824 */ /* 0x000fe200078e02ff */
[----:B------:R-:W-:Y:S01]  /*28a0*/  SEL R8, RZ, 0x20, P0 ;  /* 0x00000020ff087807 */ /* 0x000fe20000000000 */
[----:B------:R-:W-:Y:S01]  /*28b0*/  IMAD R9, R140, R87, R9 ;  /* 0x000000578c097224 */ /* 0x000fe200078e0209 */
[----:B------:R-:W-:Y:S01]  /*28c0*/  LOP3.LUT R10, R4, R3, RZ, 0xfc, !PT ;  /* 0x00000003040a7212 */ /* 0x000fe200078efcff */
[----:B------:R-:W-:Y:S01]  /*28d0*/  IMAD.WIDE.U32 R86, R86, 0x60, RZ ;  /* 0x0000006056567825 */ /* 0x000fe200078e00ff */
[----:B------:R-:W-:-:S02]  /*28e0*/  LOP3.LUT R3, R4, 0x1, RZ, 0xc0, !PT ;  /* 0x0000000104037812 */ /* 0x000fc400078ec0ff */
[----:B------:R-:W-:Y:S01]  /*28f0*/  SHF.L.U64.HI R105, R92, 0x6, R93 ;  /* 0x000000065c697819 */ /* 0x000fe2000001025d */
[----:B------:R-:W-:Y:S01]  /*2900*/  IMAD.IADD R130, R87, 0x1, R5 ;  /* 0x0000000157827824 */ /* 0x000fe200078e0205 */
        /* <DEDUP_REMOVED lines=11> */
[----:B------:R-:W-:Y:S01]  /*29c0*/  SHF.R.S32.HI R113, RZ, 0x3, R20 ;  /* 0x00000003ff717819 */ /* 0x000fe20000011414 */
[----:B------:R-:W-:Y:S01]  /*29d0*/  IMAD.IADD R131, R126, 0x1, R0 ;  /* 0x000000017e837824 */ /* 0x000fe200078e0200 */
[C---:B------:R-:W-:Y:S01]  /*29e0*/  LOP3.LUT R8, R10.reuse, 0x2, RZ, 0xc0, !PT ;  /* 0x000000020a087812 */ /* 0x040fe200078ec0ff */
[----:B------:R-:W-:Y:S01]  /*29f0*/  IMAD.IADD R104, R97, 0x1, R11 ;  /* 0x0000000161687824 */ /* 0x000fe200078e020b */
[----:B------:R-:W-:Y:S01]  /*2a00*/  LOP3.LUT R9, R10, 0x4, RZ, 0xc0, !PT ;  /* 0x000000040a097812 */ /* 0x000fe200078ec0ff */
[----:B------:R-:W-:Y:S01]  /*2a10*/  IMAD.IADD R102, R11, 0x1, R95 ;  /* 0x000000010b667824 */ /* 0x000fe200078e025f */
[----:B------:R-:W-:-:S02]  /*2a20*/  LOP3.LUT R20, R26, 0x2, RZ, 0xc0, !PT ;  /* 0x000000021a147812 */ /* 0x000fc400078ec0ff */
[C---:B------:R-:W-:Y:S02]  /*2a30*/  LOP3.LUT R21, R26.reuse, 0x4, RZ, 0xc0, !PT ;  /* 0x000000041a157812 */ /* 0x040fe400078ec0ff */
[C---:B------:R-:W-:Y:S02]  /*2a40*/  LOP3.LUT R99, R26.reuse, 0x8, RZ, 0xc0, !PT ;  /* 0x000000081a637812 */ /* 0x040fe400078ec0ff */
[----:B------:R-:W-:Y:S02]  /*2a50*/  LOP3.LUT R98, R26, 0x10, RZ, 0xc0, !PT ;  /* 0x000000101a627812 */ /* 0x000fe400078ec0ff */
[----:B0-----:R-:W-:Y:S02]  /*2a60*/  LEA.HI R222, R222, 0x8, RZ, 0x19 ;  /* 0x00000008dede7811 */ /* 0x001fe400078fc8ff */
[----:B------:R-:W-:Y:S02]  /*2a70*/  SHF.R.S32.HI R114, RZ, 0x3, R12 ;  /* 0x00000003ff727819 */ /* 0x000fe4000001140c */
[----:B------:R-:W-:-:S02]  /*2a80*/  LOP3.LUT R7, R7, 0x1, RZ, 0xc0, !PT ;  /* 0x0000000107077812 */ /* 0x000fc400078ec0ff */
[----:B------:R-:W-:Y:S02]  /*2a90*/  LOP3.LUT R10, R10, 0x8, RZ, 0xc0, !PT ;  /* 0x000000080a0a7812 */ /* 0x000fe400078ec0ff */
[----:B------:R-:W-:Y:S02]  /*2aa0*/  SHF.R.S32.HI R111, RZ, 0x1f, R4 ;  /* 0x0000001fff6f7819 */ /* 0x000fe40000011404 */
[----:B------:R-:W-:Y:S02]  /*2ab0*/  SHF.R.S32.HI R110, RZ, 0x1f, R5 ;  /* 0x0000001fff6e7819 */ /* 0x000fe40000011405 */
[----:B------:R-:W-:Y:S02]  /*2ac0*/  SHF.R.S32.HI R109, RZ, 0x1f, R6 ;  /* 0x0000001fff6d7819 */ /* 0x000fe40000011406 */
[----:B------:R-:W-:Y:S02]  /*2ad0*/  LOP3.LUT R26, R26, 0x20, RZ, 0xc0, !PT ;  /* 0x000000201a1a7812 */ /* 0x000fe400078ec0ff */
[----:B----4-:R-:W-:-:S07]  /*2ae0*/  SHF.R.S32.HI R127, RZ, 0x1f, R100 ;  /* 0x0000001fff7f7819 */ /* 0x010fce0000011464 */
.L_x_2769:
[----:B0-----:R-:W0:Y:S01]  /*2af0*/  LDC R80, c[0x0][0x430] ;  /* 0x00010c00ff507b82 */ /* 0x001e220000000800 */
[----:B------:R-:W-:Y:S01]  /*2b00*/  VIADD R24, R24, 0xffffffff ;  /* 0xffffffff18187836 */ /* 0x000fe20000000000 */
[----:B------:R-:W-:Y:S01]  /*2b10*/  ULDC.64 UR4, c[0x0][0x208] ;  /* 0x0000820000047ab9 */ /* 0x000fe20000000a00 */
        /* <DEDUP_REMOVED lines=95> */
[----:B------:R-:W-:Y:S01]  /*3110*/  CS2R R72, SRZ ;  /* 0x0000000000487805 */ /* 0x000fe2000001ff00 */
[----:B------:R-:W-:Y:S01]  /*3120*/  ULDC.64 UR8, c[0x0][0x208] ;  /* 0x0000820000087ab9 */ /* 0x000fe20000000a00 */
        /* <DEDUP_REMOVED lines=26> */
.L_x_2668:
[----:B------:R-:W-:Y:S05]  /*32d0*/  BSYNC B1 ;  /* 0x0000000000017941 */ /* 0x000fea0003800000 */
.L_x_2667:
        /* <DEDUP_REMOVED lines=21> */
[----:B------:R-:W-:Y:S01]  /*3430*/  IADD3 R13, P0, P6, R90, R12, R108 ;  /* 0x0000000c5a0d7210 */ /* 0x000fe20007e1e06c */
[----:B------:R-:W-:-:S03]  /*3440*/  ULDC.64 UR8, c[0x0][0x208] ;  /* 0x0000820000087ab9 */ /* 0x000fc60000000a00 */
        /* <DEDUP_REMOVED lines=33> */
.L_x_2670:
[----:B------:R-:W-:Y:S05]  /*3660*/  BSYNC B1 ;  /* 0x0000000000017941 */ /* 0x000fea0003800000 */
.L_x_2669:
[----:B0----5:R-:W-:Y:S01]  /*3670*/  IMAD.MOV.U32 R12, RZ, RZ, R54 ;  /* 0x000000ffff0c7224 */ /* 0x021fe200078e0036 */
[----:B------:R-:W-:Y:S01]  /*3680*/  ULOP3.LUT UR4, UR60, 0x1, URZ, 0xfc, !UPT ;  /* 0x000000013c047892 */ /* 0x000fe2000f8efc3f */
[----:B------:R-:W-:Y:S02]  /*3690*/  IMAD.MOV.U32 R11, RZ, RZ, R55 ;  /* 0x000000ffff0b7224 */ /* 0x000fe400078e0037 */
[----:B------:R-:W-:Y:S01]  /*36a0*/  IMAD.MOV.U32 R14, RZ, RZ, R58 ;  /* 0x000000ffff0e7224 */ /* 0x000fe200078e003a */
[----:B------:R-:W-:Y:S01]  /*36b0*/  UISETP.NE.AND UP0, UPT, UR4, 0x3, UPT ;  /* 0x000000030400788c */ /* 0x000fe2000bf05270 */
[----:B------:R-:W-:Y:S01]  /*36c0*/  IMAD.MOV.U32 R13, RZ, RZ, R59 ;  /* 0x000000ffff0d7224 */ /* 0x000fe200078e003b */
[----:B------:R-:W-:Y:S01]  /*36d0*/  PRMT R153, R12, 0x5410, R11 ;  /* 0x000054100c997816 */ /* 0x000fe2000000000b */
        /* <DEDUP_REMOVED lines=18> */
[----:B------:R-:W-:Y:S01]  /*3800*/  IMAD.MOV.U32 R11, RZ, RZ, R57 ;  /* 0x000000ffff0b7224 */ /* 0x000fe200078e0039 */
[----:B------:R-:W-:-:S04]  /*3810*/  PLOP3.LUT P0, PT, PT, PT, UP0, 0x80, 0x0 ;  /* 0x000000000000781c */ /* 0x000fc80003f0f008 */
        /* <DEDUP_REMOVED lines=61> */
.L_x_2671:
[----:B------:R-:W-:Y:S01]  /*3bf0*/  IMAD R84, R18, 0x8, R2 ;  /* 0x0000000812547824 */ /* 0x000fe200078e0202 */
[----:B------:R-:W-:Y:S01]  /*3c00*/  SHF.L.U32 R85, R171, 0x1f, RZ ;  /* 0x0000001fab557819 */ /* 0x000fe200000006ff */
[----:B------:R-:W-:Y:S03]  /*3c10*/  BSSY B1, `(.L_x_2672) ;  /* 0x0000003000017945 */ /* 0x000fe60003800000 */
[----:B------:R-:W0:Y:S02]  /*3c20*/  SYNCS.PHASECHK.TRANS64.TRYWAIT P6, [R84+URZ+0x2a890], R85 ;  /* 0x02a89055540075a7 */ /* 0x000e2400080c017f */
[----:B0-----:R-:W-:Y:S05]  /*3c30*/  @!P6 BRA `(.L_x_2673) ;  /* 0x0000021400ece947 */ /* 0x001fea0003800000 */
.L_x_3023:
[----:B------:R-:W-:Y:S05]  /*3c40*/  BSYNC B1 ;  /* 0x0000000000017941 */ /* 0x000fea0003800000 */
.L_x_2672:
[----:B------:R-:W-:-:S03]  /*3c50*/  UMOV UR4, 0xffffffff ;  /* 0xffffffff00047882 */ /* 0x000fc60000000000 */
[----:B------:R-:W-:Y:S05]  /*3c60*/  BRA.DIV UR4, `(.L_x_2674) ;  /* 0x0000021604f47947 */ /* 0x000fea000b800000 */
[----:B------:R1:W2:Y:S04]  /*3c70*/  SHFL.IDX PT, R78, R118, RZ, 0x1c1f ;  /* 0x001c1fff764e7589 */ /* 0x0002a800000e0000 */
[----:B------:R1:W3:Y:S02]  /*3c80*/  SHFL.IDX PT, R11, R119, RZ, 0x1c1f ;  /* 0x001c1fff770b7589 */ /* 0x0002e400000e0000 */
.L_x_3027:
        /* <DEDUP_REMOVED lines=56> */
.L_x_2680:
[----:B------:R-:W-:Y:S05]  /*4010*/  BSYNC B3 ;  /* 0x0000000000037941 */ /* 0x000fea0003800000 */
.L_x_2679:
[----:B---3--:R-:W-:Y:S01]  /*4020*/  LEA R74, P4, R16, R11, 0x1 ;  /* 0x0000000b104a7211 */ /* 0x008fe200078808ff */
[----:B------:R-:W-:-:S03]  /*4030*/  ULDC.64 UR4, c[0x0][0x208] ;  /* 0x0000820000047ab9 */ /* 0x000fc60000000a00 */
[----:B--2---:R-:W-:-:S05]  /*4040*/  LEA.HI.X R75, R16, R78, R17, 0x1, P4 ;  /* 0x0000004e104b7211 */ /* 0x004fca00020f0c11 */
[----:B0-----:R4:W-:Y:S04]  /*4050*/  ST.E.128 desc[UR4][R74.64], R12 ;  /* 0x0000000c4a007985 */ /* 0x0019e8000c101d04 */
.L_x_2678:
[----:B------:R-:W-:Y:S05]  /*4060*/  BSYNC B2 ;  /* 0x0000000000027941 */ /* 0x000fea0003800000 */
.L_x_2677:
        /* <DEDUP_REMOVED lines=18> */
[C---:B------:R-:W-:Y:S01]  /*4190*/  LOP3.LUT R13, R70.reuse, 0xffff0000, RZ, 0xc0, !PT ;  /* 0xffff0000460d7812 */ /* 0x040fe200078ec0ff */
        /* <DEDUP_REMOVED lines=35> */
.L_x_2684:
[----:B------:R-:W-:Y:S05]  /*43d0*/  BSYNC B3 ;  /* 0x0000000000037941 */ /* 0x000fea0003800000 */
.L_x_2683:
[----:B------:R-:W-:Y:S01]  /*43e0*/  IMAD.SHL.U32 R72, R166, 0x8, RZ ;  /* 0x00000008a6487824 */ /* 0x000fe200078e00ff */
[----:B------:R-:W-:Y:S01]  /*43f0*/  ULDC.64 UR4, c[0x0][0x208] ;  /* 0x0000820000047ab9 */ /* 0x000fe20000000a00 */
[----:B---3--:R-:W-:Y:S02]  /*4400*/  IMAD.MOV.U32 R70, RZ, RZ, R11 ;  /* 0x000000ffff467224 */ /* 0x008fe400078e000b */
[----:B--2---:R-:W-:Y:S02]  /*4410*/  IMAD.MOV.U32 R71, RZ, RZ, R78 ;  /* 0x000000ffff477224 */ /* 0x004fe400078e004e */
[----:B------:R-:W-:-:S05]  /*4420*/  IMAD.WIDE R70, R72, 0x2, R70 ;  /* 0x0000000248467825 */ /* 0x000fca00078e0246 */
[----:B0-----:R0:W-:Y:S02]  /*4430*/  ST.E.128 desc[UR4][R70.64], R12 ;  /* 0x0000000c46007985 */ /* 0x0011e4000c101d04 */
.L_x_2682:
[----:B------:R-:W-:Y:S05]  /*4440*/  BSYNC B2 ;  /* 0x0000000000027941 */ /* 0x000fea0003800000 */
.L_x_2681:
        /* <DEDUP_REMOVED lines=54> */
.L_x_2688:
[----:B------:R-:W-:Y:S05]  /*47b0*/  BSYNC B3 ;  /* 0x0000000000037941 */ /* 0x000fea0003800000 */
.L_x_2687:
[----:B------:R-:W-:Y:S01]  /*47c0*/  IMAD.SHL.U32 R68, R167, 0x8, RZ ;  /* 0x00000008a7447824 */ /* 0x000fe200078e00ff */
[----:B------:R-:W-:Y:S01]  /*47d0*/  ULDC.64 UR4, c[0x0][0x208] ;  /* 0x0000820000047ab9 */ /* 0x000fe20000000a00 */
[----:B---3--:R-:W-:Y:S02]  /*47e0*/  IMAD.MOV.U32 R66, RZ, RZ, R11 ;  /* 0x000000ffff427224 */ /* 0x008fe400078e000b */
[----:B--2---:R-:W-:Y:S02]  /*47f0*/  IMAD.MOV.U32 R67, RZ, RZ, R78 ;  /* 0x000000ffff437224 */ /* 0x004fe400078e004e */
[----:B------:R-:W-:-:S05]  /*4800*/  IMAD.WIDE R66, R68, 0x2, R66 ;  /* 0x0000000244427825 */ /* 0x000fca00078e0242 */
[----:B----4-:R0:W-:Y:S02]  /*4810*/  ST.E.128 desc[UR4][R66.64], R12 ;  /* 0x0000000c42007985 */ /* 0x0101e4000c101d04 */
.L_x_2686:
[----:B------:R-:W-:Y:S05]  /*4820*/  BSYNC B2 ;  /* 0x0000000000027941 */ /* 0x000fea0003800000 */
.L_x_2685:
        /* <DEDUP_REMOVED lines=54> */
.L_x_2692:
[----:B------:R-:W-:Y:S05]  /*4b90*/  BSYNC B3 ;  /* 0x0000000000037941 */ /* 0x000fea0003800000 */
.L_x_2691:
[----:B---3--:R-:W-:Y:S01]  /*4ba0*/  LEA R62, P4, R19, R11, 0x1 ;  /* 0x0000000b133e7211 */ /* 0x008fe200078808ff */
[----:B------:R-:W-:-:S03]  /*4bb0*/  ULDC.64 UR4, c[0x0][0x208] ;  /* 0x0000820000047ab9 */ /* 0x000fc60000000a00 */
[----:B--2---:R-:W-:-:S05]  /*4bc0*/  LEA.HI.X R63, R19, R78, R169, 0x1, P4 ;  /* 0x0000004e133f7211 */ /* 0x004fca00020f0ca9 */
[----:B----4-:R0:W-:Y:S04]  /*4bd0*/  ST.E.128 desc[UR4][R62.64], R12 ;  /* 0x0000000c3e007985 */ /* 0x0101e8000c101d04 */
.L_x_2690:
[----:B------:R-:W-:Y:S05]  /*4be0*/  BSYNC B2 ;  /* 0x0000000000027941 */ /* 0x000fea0003800000 */
.L_x_2689:
        /* <DEDUP_REMOVED lines=11> */
[----:B------:R-:W-:Y:S02]  /*4ca0*/  PRMT R59, R155, 0x5432, R59 ;  /* 0x000054329b3b7816 */ /* 0x000fe4000000003b */
[----:B------:R-:W-:-:S02]  /*4cb0*/  PRMT R58, R156, 0x5432, R58 ;  /* 0x000054329c3a7816 */ /* 0x000fc4000000003a */
[----:B------:R-:W-:Y:S02]  /*4cc0*/  PRMT R155, R155, 0x5410, R60 ;  /* 0x000054109b9b7816 */ /* 0x000fe4000000003c */
[C---:B----4-:R-:W-:Y:S01]  /*4cd0*/  LOP3.LUT R63, R13.reuse, 0xffff0000, RZ, 0xc0, !PT ;  /* 0xffff00000d3f7812 */ /* 0x050fe200078ec0ff */
[----:B------:R-:W-:Y:S01]  /*4ce0*/  IMAD.U32 R13, R13, 0x10000, RZ ;  /* 0x000100000d0d7824 */ /* 0x000fe200078e00ff */
[C---:B------:R-:W-:Y:S01]  /*4cf0*/  LOP3.LUT R61, R59.reuse, 0xffff0000, RZ, 0xc0, !PT ;  /* 0xffff00003b3d7812 */ /* 0x040fe200078ec0ff */
[----:B------:R-:W-:Y:S01]  /*4d00*/  IMAD.U32 R59, R59, 0x10000, RZ ;  /* 0x000100003b3b7824 */ /* 0x000fe200078e00ff */
[C---:B------:R-:W-:Y:S01]  /*4d10*/  LOP3.LUT R60, R58.reuse, 0xffff0000, RZ, 0xc0, !PT ;  /* 0xffff00003a3c7812 */ /* 0x040fe200078ec0ff */
[----:B------:R-:W-:Y:S01]  /*4d20*/  IMAD.U32 R58, R58, 0x10000, RZ ;  /* 0x000100003a3a7824 */ /* 0x000fe200078e00ff */
[----:B------:R-:W-:Y:S01]  /*4d30*/  PRMT R62, R156, 0x5410, R62 ;  /* 0x000054109c3e7816 */ /* 0x000fe2000000003e */
[C---:B------:R-:W-:Y:S02]  /*4d40*/  FMUL.FTZ R64, R63.reuse, R61 ;  /* 0x0000003d3f407220 */ /* 0x040fe40000410000 */
[----:B------:R-:W-:-:S02]  /*4d50*/  FMUL.FTZ R63, R63, R60 ;  /* 0x0000003c3f3f7220 */ /* 0x000fc40000410000 */
[C---:B------:R-:W-:Y:S01]  /*4d60*/  FFMA.FTZ R60, R13.reuse, R60, -R64 ;  /* 0x0000003c0d3c7223 */ /* 0x040fe20000010840 */
[----:B------:R-:W-:Y:S02]  /*4d70*/  IMAD.U32 R64, R62, 0x10000, RZ ;  /* 0x000100003e407824 */ /* 0x000fe400078e00ff */
[----:B------:R-:W-:Y:S01]  /*4d80*/  FFMA.FTZ R13, R13, R61, R63 ;  /* 0x0000003d0d0d7223 */ /* 0x000fe2000001003f */
[C---:B------:R-:W-:Y:S01]  /*4d90*/  LOP3.LUT R63, R14.reuse, 0xffff0000, RZ, 0xc0, !PT ;  /* 0xffff00000e3f7812 */ /* 0x040fe200078ec0ff */
        /* <DEDUP_REMOVED lines=27> */
.L_x_2696:
[----:B------:R-:W-:Y:S05]  /*4f50*/  BSYNC B3 ;  /* 0x0000000000037941 */ /* 0x000fea0003800000 */
.L_x_2695:
[----:B---3--:R-:W-:Y:S01]  /*4f60*/  LEA R58, P4, R22, R11, 0x1 ;  /* 0x0000000b163a7211 */ /* 0x008fe200078808ff */
[----:B------:R-:W-:-:S03]  /*4f70*/  ULDC.64 UR4, c[0x0][0x208] ;  /* 0x0000820000047ab9 */ /* 0x000fc60000000a00 */
[----:B--2---:R-:W-:-:S05]  /*4f80*/  LEA.HI.X R59, R22, R78, R180, 0x1, P4 ;  /* 0x0000004e163b7211 */ /* 0x004fca00020f0cb4 */
[----:B----4-:R0:W-:Y:S04]  /*4f90*/  ST.E.128 desc[UR4][R58.64], R12 ;  /* 0x0000000c3a007985 */ /* 0x0101e8000c101d04 */
.L_x_2694:
[----:B------:R-:W-:Y:S05]  /*4fa0*/  BSYNC B2 ;  /* 0x0000000000027941 */ /* 0x000fea0003800000 */
.L_x_2693:
[----:B------:R-:W-:-:S13]  /*4fb0*/  ISETP.NE.AND P4, PT, R26, RZ, PT ;  /* 0x000000ff1a00720c */ /* 0x000fda0003f85270 */
[----:B------:R-:W-:Y:S05]  /*4fc0*/  @!P4 BRA `(.L_x_2676) ;  /* 0x0000000000e0c947 */ /* 0x000fea0003800000 */
[----:B0---4-:R0:W4:Y:S01]  /*4fd0*/  LDS.128 R12, [R28+0x6000] ;  /* 0x006000001c0c7984 */ /* 0x0111220000000c00 */
[----:B------:R-:W-:Y:S01]  /*4fe0*/  ISETP.GE.AND P4, PT, R176, R123, PT ;  /* 0x0000007bb000720c */ /* 0x000fe20003f86270 */
[----:B------:R-:W-:-:S12]  /*4ff0*/  BSSY B2, `(.L_x_2697) ;  /* 0x0000031000027945 */ /* 0x000fd80003800000 */
[----:B0-----:R-:W-:Y:S05]  /*5000*/  @P4 BRA `(.L_x_2698) ;  /* 0x0000000000bc4947 */ /* 0x001fea0003800000 */
[----:B------:R-:W-:Y:S02]  /*5010*/  SHF.R.U64 R58, R56, 0x10, R57 ;  /* 0x00000010383a7819 */ /* 0x000fe40000001239 */
[----:B------:R-:W-:Y:S02]  /*5020*/  SHF.R.U64 R54, R54, 0x10, R55 ;  /* 0x0000001036367819 */ /* 0x000fe40000001237 */
[----:B------:R-:W-:Y:S02]  /*5030*/  SHF.R.U32.HI R56, RZ, 0x10, R57 ;  /* 0x00000010ff387819 */ /* 0x000fe40000011639 */
[----:B------:R-:W-:Y:S02]  /*5040*/  PRMT R57, R154, 0x5410, R58 ;  /* 0x000054109a397816 */ /* 0x000fe4000000003a */
[----:B------:R-:W-:Y:S02]  /*5050*/  PRMT R54, R153, 0x5410, R54 ;  /* 0x0000541099367816 */ /* 0x000fe40000000036 */
        /* <DEDUP_REMOVED lines=42> */
.L_x_2698:
[----:B------:R-:W-:Y:S05]  /*5300*/  BSYNC B2 ;  /* 0x0000000000027941 */ /* 0x000fea0003800000 */
.L_x_2697:
[----:B---3--:R-:W-:Y:S01]  /*5310*/  LEA R54, P4, R23, R11, 0x1 ;  /* 0x0000000b17367211 */ /* 0x008fe200078808ff */
[----:B------:R-:W-:-:S03]  /*5320*/  ULDC.64 UR4, c[0x0][0x208] ;  /* 0x0000820000047ab9 */ /* 0x000fc60000000a00 */
[----:B--2---:R-:W-:-:S05]  /*5330*/  LEA.HI.X R55, R23, R78, R179, 0x1, P4 ;  /* 0x0000004e17377211 */ /* 0x004fca00020f0cb3 */
[----:B----4-:R0:W-:Y:S04]  /*5340*/  ST.E.128 desc[UR4][R54.64], R12 ;  /* 0x0000000c36007985 */ /* 0x0101e8000c101d04 */
.L_x_2676:
[----:B------:R-:W-:Y:S05]  /*5350*/  BSYNC B1 ;  /* 0x0000000000017941 */ /* 0x000fea0003800000 */
.L_x_2675:
[----:B------:R-:W-:-:S03]  /*5360*/  UMOV UR4, 0xffffffff ;  /* 0xffffffff00047882 */ /* 0x000fc60000000000 */
[----:B------:R-:W-:Y:S05]  /*5370*/  BRA.DIV UR4, `(.L_x_2699) ;  /* 0x00000202047c7947 */ /* 0x000fea000b800000 */
[----:B-1----:R-:W1:Y:S04]  /*5380*/  SHFL.IDX PT, R118, R118, 0x1, 0x1c1f ;  /* 0x003c1f0076767f89 */ /* 0x002e6800000e0000 */
[----:B------:R-:W0:Y:S02]  /*5390*/  SHFL.IDX PT, R119, R119, 0x1, 0x1c1f ;  /* 0x003c1f0077777f89 */ /* 0x000e2400000e0000 */
.L_x_3031:
        /* <DEDUP_REMOVED lines=57> */
.L_x_2704:
[----:B------:R-:W-:Y:S05]  /*5730*/  BSYNC B2 ;  /* 0x0000000000027941 */ /* 0x000fea0003800000 */
.L_x_2703:
[----:B------:R-:W-:Y:S02]  /*5740*/  ULDC.64 UR4, c[0x0][0x208] ;  /* 0x0000820000047ab9 */ /* 0x000fe40000000a00 */
[----:B----4-:R0:W-:Y:S03]  /*5750*/  ST.E.128 desc[UR4][R54.64], R12 ;  /* 0x0000000c36007985 */ /* 0x0101e6000c101d04 */
.L_x_2702:
[----:B------:R-:W-:Y:S05]  /*5760*/  BSYNC B1 ;  /* 0x0000000000017941 */ /* 0x000fea0003800000 */
.L_x_2701:
        /* <DEDUP_REMOVED lines=56> */
.L_x_2708:
[----:B------:R-:W-:Y:S05]  /*5af0*/  BSYNC B2 ;  /* 0x0000000000027941 */ /* 0x000fea0003800000 */
.L_x_2707:
[----:B------:R-:W-:Y:S02]  /*5b00*/  ULDC.64 UR4, c[0x0][0x208] ;  /* 0x0000820000047ab9 */ /* 0x000fe40000000a00 */
[----:B----4-:R0:W-:Y:S03]  /*5b10*/  ST.E.128 desc[UR4][R50.64], R12 ;  /* 0x0000000c32007985 */ /* 0x0101e6000c101d04 */
.L_x_2706:
[----:B------:R-:W-:Y:S05]  /*5b20*/  BSYNC B1 ;  /* 0x0000000000017941 */ /* 0x000fea0003800000 */
.L_x_2705:
        /* <DEDUP_REMOVED lines=18> */
[----:B------:R-:W-:Y:S01]  /*5c50*/  PRMT R148, R148, 0x5432, R45 ;  /* 0x0000543294947816 */ /* 0x000fe2000000002d */
[----:B------:R-:W-:Y:S01]  /*5c60*/  IMAD.U32 R45, R12, 0x10000, RZ ;  /* 0x000100000c2d7824 */ /* 0x000fe200078e00ff */
[----:B------:R-:W-:Y:S01]  /*5c70*/  PRMT R147, R147, 0x5432, R50 ;  /* 0x0000543293937816 */ /* 0x000fe20000000032 */
[C---:B------:R-:W-:Y:S01]  /*5c80*/  IMAD.U32 R50, R13.reuse, 0x10000, RZ ;  /* 0x000100000d327824 */ /* 0x040fe200078e00ff */
[----:B------:R-:W-:Y:S01]  /*5c90*/  LOP3.LUT R11, R14, 0xffff0000, RZ, 0xc0, !PT ;  /* 0xffff00000e0b7812 */ /* 0x000fe200078ec0ff */
[----:B------:R-:W-:Y:S01]  /*5ca0*/  IMAD.U32 R48, R148, 0x10000, RZ ;  /* 0x0001000094307824 */ /* 0x000fe200078e00ff */
[----:B------:R-:W-:Y:S01]  /*5cb0*/  LOP3.LUT R13, R13, 0xffff0000, RZ, 0xc0, !PT ;  /* 0xffff00000d0d7812 */ /* 0x000fe200078ec0ff */
[----:B------:R-:W-:Y:S01]  /*5cc0*/  IMAD.U32 R49, R147, 0x10000, RZ ;  /* 0x0001000093317824 */ /* 0x000fe200078e00ff */
[----:B------:R-:W-:Y:S01]  /*5cd0*/  LOP3.LUT R52, R44, 0xffff0000, RZ, 0xc0, !PT ;  /* 0xffff00002c347812 */ /* 0x000fe200078ec0ff */
[----:B------:R-:W-:Y:S01]  /*5ce0*/  FMUL.FTZ R55, R11, R48 ;  /* 0x000000300b377220 */ /* 0x000fe20000410000 */
[----:B------:R-:W-:Y:S01]  /*5cf0*/  LOP3.LUT R51, R43, 0xffff0000, RZ, 0xc0, !PT ;  /* 0xffff00002b337812 */ /* 0x000fe200078ec0ff */
[----:B------:R-:W-:Y:S01]  /*5d00*/  FMUL.FTZ R11, R11, R49 ;  /* 0x000000310b0b7220 */ /* 0x000fe20000410000 */
[----:B------:R-:W-:Y:S01]  /*5d10*/  LOP3.LUT R14, R15, 0xffff0000, RZ, 0xc0, !PT ;  /* 0xffff00000f0e7812 */ /* 0x000fe200078ec0ff */
[C---:B------:R-:W-:Y:S01]  /*5d20*/  FMUL.FTZ R53, R13.reuse, R52 ;  /* 0x000000340d357220 */ /* 0x040fe20000410000 */
[----:B------:R-:W-:Y:S01]  /*5d30*/  LOP3.LUT R148, R148, 0xffff0000, RZ, 0xc0, !PT ;  /* 0xffff000094947812 */ /* 0x000fe200078ec0ff */
[----:B------:R-:W-:Y:S01]  /*5d40*/  FMUL.FTZ R13, R13, R51 ;  /* 0x000000330d0d7220 */ /* 0x000fe20000410000 */
[----:B------:R-:W-:Y:S01]  /*5d50*/  LOP3.LUT R147, R147, 0xffff0000, RZ, 0xc0, !PT ;  /* 0xffff000093937812 */ /* 0x000fe200078ec0ff */
[----:B------:R-:W-:Y:S01]  /*5d60*/  IMAD.U32 R44, R44, 0x10000, RZ ;  /* 0x000100002c2c7824 */ /* 0x000fe200078e00ff */
[----:B------:R-:W-:Y:S01]  /*5d70*/  LOP3.LUT R12, R12, 0xffff0000, RZ, 0xc0, !PT ;  /* 0xffff00000c0c7812 */ /* 0x000fe200078ec0ff */
[----:B------:R-:W-:-:S02]  /*5d80*/  IMAD.U32 R43, R43, 0x10000, RZ ;  /* 0x000100002b2b7824 */ /* 0x000fc400078e00ff */
[----:B------:R-:W-:Y:S01]  /*5d90*/  FFMA.FTZ R53, R50, R51, -R53 ;  /* 0x0000003332357223 */ /* 0x000fe20000010835 */
[----:B------:R-:W-:Y:S01]  /*5da0*/  FFMA.FTZ R55, R42, R49, -R55 ;  /* 0x000000312a377223 */ /* 0x000fe20000010837 */
[----:B------:R-:W-:Y:S01]  /*5db0*/  FFMA.FTZ R50, R50, R52, R13 ;  /* 0x0000003432327223 */ /* 0x000fe2000001000d */
[----:B------:R-:W-:Y:S01]  /*5dc0*/  FFMA.FTZ R42, R42, R48, R11 ;  /* 0x000000302a2a7223 */ /* 0x000fe2000001000b */
[C---:B------:R-:W-:Y:S01]  /*5dd0*/  FMUL.FTZ R48, R14.reuse, R148 ;  /* 0x000000940e307220 */ /* 0x040fe20000410000 */
[----:B------:R-:W-:Y:S01]  /*5de0*/  FMUL.FTZ R13, R14, R147 ;  /* 0x000000930e0d7220 */ /* 0x000fe20000410000 */
[----:B------:R-:W-:Y:S02]  /*5df0*/  IMAD.U32 R15, R15, 0x10000, RZ ;  /* 0x000100000f0f7824 */ /* 0x000fe400078e00ff */
[C---:B------:R-:W-:Y:S01]  /*5e00*/  FMUL.FTZ R14, R12.reuse, R44 ;  /* 0x0000002c0c0e7220 */ /* 0x040fe20000410000 */
[----:B------:R-:W-:Y:S01]  /*5e10*/  FMUL.FTZ R11, R12, R43 ;  /* 0x0000002b0c0b7220 */ /* 0x000fe20000410000 */
        /* <DEDUP_REMOVED lines=8> */
[----:B------:R-:W-:Y:S01]  /*5ea0*/  F2FP.BF16.F32.PACK_AB R12, R11, R14 ;  /* 0x0000000e0b0c723e */ /* 0x000fe200000010ff */
[----:B------:R-:W-:-:S07]  /*5eb0*/  IMAD.MOV.U32 R14, RZ, RZ, R42 ;  /* 0x000000ffff0e7224 */ /* 0x000fce00078e002a */
.L_x_2712:
[----:B------:R-:W-:Y:S05]  /*5ec0*/  BSYNC B2 ;  /* 0x0000000000027941 */ /* 0x000fea0003800000 */
.L_x_2711:
[----:B------:R-:W-:Y:S02]  /*5ed0*/  ULDC.64 UR4, c[0x0][0x208] ;  /* 0x0000820000047ab9 */ /* 0x000fe40000000a00 */
[----:B----4-:R0:W-:Y:S03]  /*5ee0*/  ST.E.128 desc[UR4][R46.64], R12 ;  /* 0x0000000c2e007985 */ /* 0x0101e6000c101d04 */
.L_x_2710:
[----:B------:R-:W-:Y:S05]  /*5ef0*/  BSYNC B1 ;  /* 0x0000000000017941 */ /* 0x000fea0003800000 */
.L_x_2709:
        /* <DEDUP_REMOVED lines=10> */
[--C-:B------:R-:W-:Y:S01]  /*5fa0*/  SHF.R.U64 R47, R38, 0x10, R39.reuse ;  /* 0x00000010262f7819 */ /* 0x100fe20000001227 */
[C---:B----4-:R-:W-:Y:S01]  /*5fb0*/  IMAD.U32 R38, R14.reuse, 0x10000, RZ ;  /* 0x000100000e267824 */ /* 0x050fe200078e00ff */
[----:B------:R-:W-:Y:S02]  /*5fc0*/  SHF.R.U32.HI R45, RZ, 0x10, R39 ;  /* 0x00000010ff2d7819 */ /* 0x000fe40000011627 */
[----:B------:R-:W-:Y:S02]  /*5fd0*/  SHF.R.U32.HI R40, RZ, 0x10, R41 ;  /* 0x00000010ff287819 */ /* 0x000fe40000011629 */
[----:B------:R-:W-:Y:S01]  /*5fe0*/  LOP3.LUT R39, R14, 0xffff0000, RZ, 0xc0, !PT ;  /* 0xffff00000e277812 */ /* 0x000fe200078ec0ff */
[C---:B------:R-:W-:Y:S01]  /*5ff0*/  IMAD.U32 R14, R15.reuse, 0x10000, RZ ;  /* 0x000100000f0e7824 */ /* 0x040fe200078e00ff */
[----:B---3--:R-:W-:-:S02]  /*6000*/  LOP3.LUT R11, R15, 0xffff0000, RZ, 0xc0, !PT ;  /* 0xffff00000f0b7812 */ /* 0x008fc400078ec0ff */
[----:B------:R-:W-:Y:S02]  /*6010*/  PRMT R41, R141, 0x5410, R44 ;  /* 0x000054108d297816 */ /* 0x000fe4000000002c */
[C---:B------:R-:W-:Y:S02]  /*6020*/  PRMT R15, R136.reuse, 0x5410, R47 ;  /* 0x00005410880f7816 */ /* 0x040fe4000000002f */
[----:B------:R-:W-:Y:S02]  /*6030*/  LOP3.LUT R44, R13, 0xffff0000, RZ, 0xc0, !PT ;  /* 0xffff00000d2c7812 */ /* 0x000fe400078ec0ff */
[C---:B------:R-:W-:Y:S01]  /*6040*/  LOP3.LUT R48, R41.reuse, 0xffff0000, RZ, 0xc0, !PT ;  /* 0xffff000029307812 */ /* 0x040fe200078ec0ff */
[----:B------:R-:W-:Y:S01]  /*6050*/  IMAD.U32 R41, R41, 0x10000, RZ ;  /* 0x0001000029297824 */ /* 0x000fe200078e00ff */
[C---:B------:R-:W-:Y:S01]  /*6060*/  LOP3.LUT R46, R15.reuse, 0xffff0000, RZ, 0xc0, !PT ;  /* 0xffff00000f2e7812 */ /* 0x040fe200078ec0ff */
[----:B------:R-:W-:Y:S01]  /*6070*/  IMAD.U32 R15, R15, 0x10000, RZ ;  /* 0x000100000f0f7824 */ /* 0x000fe200078e00ff */
[----:B------:R-:W-:Y:S01]  /*6080*/  PRMT R136, R136, 0x5432, R45 ;  /* 0x0000543288887816 */ /* 0x000fe2000000002d */
[----:B------:R-:W-:Y:S01]  /*6090*/  IMAD.U32 R45, R13, 0x10000, RZ ;  /* 0x000100000d2d7824 */ /* 0x000fe200078e00ff */
[----:B------:R-:W-:Y:S01]  /*60a0*/  PRMT R141, R141, 0x5432, R40 ;  /* 0x000054328d8d7816 */ /* 0x000fe20000000028 */
[C---:B------:R-:W-:Y:S01]  /*60b0*/  FMUL.FTZ R50, R44.reuse, R48 ;  /* 0x000000302c327220 */ /* 0x040fe20000410000 */
[----:B------:R-:W-:Y:S01]  /*60c0*/  FMUL.FTZ R49, R44, R46 ;  /* 0x0000002e2c317220 */ /* 0x000fe20000410000 */
[----:B------:R-:W-:Y:S01]  /*60d0*/  IMAD.U32 R47, R136, 0x10000, RZ ;  /* 0x00010000882f7824 */ /* 0x000fe200078e00ff */
[C---:B------:R-:W-:Y:S01]  /*60e0*/  LOP3.LUT R44, R12.reuse, 0xffff0000, RZ, 0xc0, !PT ;  /* 0xffff00000c2c7812 */ /* 0x040fe200078ec0ff */
[C---:B------:R-:W-:Y:S01]  /*60f0*/  IMAD.U32 R40, R141.reuse, 0x10000, RZ ;  /* 0x000100008d287824 */ /* 0x040fe200078e00ff */
[----:B------:R-:W-:Y:S01]  /*6100*/  LOP3.LUT R141, R141, 0xffff0000, RZ, 0xc0, !PT ;  /* 0xffff00008d8d7812 */ /* 0x000fe200078ec0ff */
[----:B------:R-:W-:-:S02]  /*6110*/  IMAD.U32 R13, R12, 0x10000, RZ ;  /* 0x000100000c0d7824 */ /* 0x000fc400078e00ff */
[C---:B------:R-:W-:Y:S01]  /*6120*/  FFMA.FTZ R12, R45.reuse, R46, -R50 ;  /* 0x0000002e2d0c7223 */ /* 0x040fe20000010832 */
[----:B------:R-:W-:Y:S01]  /*6130*/  FFMA.FTZ R45, R45, R48, R49 ;  /* 0x000000302d2d7223 */ /* 0x000fe20000010031 */
[CC--:B------:R-:W-:Y:S01]  /*6140*/  FMUL.FTZ R51, R39.reuse, R40.reuse ;  /* 0x0000002827337220 */ /* 0x0c0fe20000410000 */
[-C--:B------:R-:W-:Y:S01]  /*6150*/  FMUL.FTZ R49, R39, R47.reuse ;  /* 0x0000002f27317220 */ /* 0x080fe20000410000 */
[----:B------:R-:W-:Y:S02]  /*6160*/  LOP3.LUT R136, R136, 0xffff0000, RZ, 0xc0, !PT ;  /* 0xffff000088887812 */ /* 0x000fe400078ec0ff */
[C---:B------:R-:W-:Y:S01]  /*6170*/  FFMA.FTZ R39, R38.reuse, R47, -R51 ;  /* 0x0000002f26277223 */ /* 0x040fe20000010833 */
[----:B------:R-:W-:Y:S01]  /*6180*/  FFMA.FTZ R40, R38, R40, R49 ;  /* 0x0000002826287223 */ /* 0x000fe20000010031 */
[C---:B------:R-:W-:Y:S01]  /*6190*/  FMUL.FTZ R38, R44.reuse, R41 ;  /* 0x000000292c267220 */ /* 0x040fe20000410000 */
[----:B------:R-:W-:Y:S01]  /*61a0*/  FMUL.FTZ R44, R44, R15 ;  /* 0x0000000f2c2c7220 */ /* 0x000fe20000410000 */
        /* <DEDUP_REMOVED lines=11> */
.L_x_2716:
[----:B------:R-:W-:Y:S05]  /*6260*/  BSYNC B2 ;  /* 0x0000000000027941 */ /* 0x000fea0003800000 */
.L_x_2715:
[----:B------:R-:W-:Y:S02]  /*6270*/  ULDC.64 UR4, c[0x0][0x208] ;  /* 0x0000820000047ab9 */ /* 0x000fe40000000a00 */
[----:B----4-:R0:W-:Y:S03]  /*6280*/  ST.E.128 desc[UR4][R42.64], R12 ;  /* 0x0000000c2a007985 */ /* 0x0101e6000c101d04 */
.L_x_2714:
[----:B------:R-:W-:Y:S05]  /*6290*/  BSYNC B1 ;  /* 0x0000000000017941 */ /* 0x000fea0003800000 */
.L_x_2713:
        /* <DEDUP_REMOVED lines=9> */
[----:B------:R-:W-:Y:S01]  /*6330*/  SHF.R.U64 R40, R34, 0x10, R35 ;  /* 0x0000001022287819 */ /* 0x000fe20000001223 */
[----:B----4-:R-:W-:Y:S01]  /*6340*/  IMAD.U32 R29, R14, 0x10000, RZ ;  /* 0x000100000e1d7824 */ /* 0x010fe200078e00ff */
[--C-:B------:R-:W-:Y:S02]  /*6350*/  SHF.R.U64 R41, R36, 0x10, R37.reuse ;  /* 0x0000001024297819 */ /* 0x100fe40000001225 */
        /* <DEDUP_REMOVED lines=10> */
[C---:B------:R-:W-:Y:S01]  /*6400*/  LOP3.LUT R42, R41.reuse, 0xffff0000, RZ, 0xc0, !PT ;  /* 0xffff0000292a7812 */ /* 0x040fe200078ec0ff */
[----:B------:R-:W-:Y:S01]  /*6410*/  IMAD.U32 R41, R41, 0x10000, RZ ;  /* 0x0001000029297824 */ /* 0x000fe200078e00ff */
[----:B------:R-:W-:Y:S01]  /*6420*/  LOP3.LUT R35, R14, 0xffff0000, RZ, 0xc0, !PT ;  /* 0xffff00000e237812 */ /* 0x000fe200078ec0ff */
[C---:B------:R-:W-:Y:S01]  /*6430*/  IMAD.U32 R14, R15.reuse, 0x10000, RZ ;  /* 0x000100000f0e7824 */ /* 0x040fe200078e00ff */
[----:B---3--:R-:W-:Y:S01]  /*6440*/  LOP3.LUT R11, R15, 0xffff0000, RZ, 0xc0, !PT ;  /* 0xffff00000f0b7812 */ /* 0x008fe200078ec0ff */
[----:B------:R-:W-:-:S02]  /*6450*/  IMAD.U32 R15, R13, 0x10000, RZ ;  /* 0x000100000d0f7824 */ /* 0x000fc400078e00ff */
[-C--:B------:R-:W-:Y:S01]  /*6460*/  FMUL.FTZ R43, R34, R37.reuse ;  /* 0x00000025222b7220 */ /* 0x080fe20000410000 */
[----:B------:R-:W-:Y:S02]  /*6470*/  IMAD.U32 R13, R12, 0x10000, RZ ;  /* 0x000100000c0d7824 */ /* 0x000fe400078e00ff */
[----:B------:R-:W-:Y:S01]  /*6480*/  FMUL.FTZ R46, R34, R42 ;  /* 0x0000002a222e7220 */ /* 0x000fe20000410000 */
[----:B------:R-:W-:Y:S01]  /*6490*/  LOP3.LUT R12, R12, 0xffff0000, RZ, 0xc0, !PT ;  /* 0xffff00000c0c7812 */ /* 0x000fe200078ec0ff */
[----:B------:R-:W-:Y:S01]  /*64a0*/  FMUL.FTZ R34, R35, R44 ;  /* 0x0000002c23227220 */ /* 0x000fe20000410000 */
[----:B------:R-:W-:Y:S01]  /*64b0*/  LOP3.LUT R134, R134, 0xffff0000, RZ, 0xc0, !PT ;  /* 0xffff000086867812 */ /* 0x000fe200078ec0ff */
[----:B------:R-:W-:Y:S01]  /*64c0*/  FFMA.FTZ R43, R15, R42, R43 ;  /* 0x0000002a0f2b7223 */ /* 0x000fe2000001002b */
[----:B------:R-:W-:Y:S01]  /*64d0*/  LOP3.LUT R117, R117, 0xffff0000, RZ, 0xc0, !PT ;  /* 0xffff000075757812 */ /* 0x000fe200078ec0ff */
[----:B------:R-:W-:Y:S02]  /*64e0*/  IMAD.U32 R36, R36, 0x10000, RZ ;  /* 0x0001000024247824 */ /* 0x000fe400078e00ff */
[-C--:B------:R-:W-:Y:S01]  /*64f0*/  FMUL.FTZ R42, R35, R40.reuse ;  /* 0x00000028232a7220 */ /* 0x080fe20000410000 */
[----:B------:R-:W-:Y:S01]  /*6500*/  FFMA.FTZ R46, R15, R37, -R46 ;  /* 0x000000250f2e7223 */ /* 0x000fe2000001082e */
[----:B------:R-:W-:Y:S01]  /*6510*/  FFMA.FTZ R40, R29, R40, -R34 ;  /* 0x000000281d287223 */ /* 0x000fe20000010822 */
        /* <DEDUP_REMOVED lines=11> */
[----:B------:R-:W-:Y:S01]  /*65d0*/  F2FP.BF16.F32.PACK_AB R12, R13, R34 ;  /* 0x000000220d0c723e */ /* 0x000fe200000010ff */
[----:B------:R-:W-:Y:S01]  /*65e0*/  IMAD.MOV.U32 R13, RZ, RZ, R43 ;  /* 0x000000ffff0d7224 */ /* 0x000fe200078e002b */
[----:B------:R-:W-:-:S07]  /*65f0*/  F2FP.BF16.F32.PACK_AB R14, R29, R40 ;  /* 0x000000281d0e723e */ /* 0x000fce00000010ff */
.L_x_2720:
[----:B------:R-:W-:Y:S05]  /*6600*/  BSYNC B2 ;  /* 0x0000000000027941 */ /* 0x000fea0003800000 */
.L_x_2719:
[----:B------:R-:W-:Y:S02]  /*6610*/  ULDC.64 UR4, c[0x0][0x208] ;  /* 0x0000820000047ab9 */ /* 0x000fe40000000a00 */
[----:B----4-:R0:W-:Y:S03]  /*6620*/  ST.E.128 desc[UR4][R38.64], R12 ;  /* 0x0000000c26007985 */ /* 0x0101e6000c101d04 */
.L_x_2718:
[----:B------:R-:W-:Y:S05]  /*6630*/  BSYNC B1 ;  /* 0x0000000000017941 */ /* 0x000fea0003800000 */
.L_x_2717:
        /* <DEDUP_REMOVED lines=54> */
.L_x_2722:
[----:B------:R-:W-:Y:S05]  /*69a0*/  BSYNC B1 ;  /* 0x0000000000017941 */ /* 0x000fea0003800000 */
.L_x_2721:
[----:B------:R-:W-:Y:S02]  /*69b0*/  ULDC.64 UR4, c[0x0][0x208] ;  /* 0x0000820000047ab9 */ /* 0x000fe40000000a00 */
[----:B----4-:R0:W-:Y:S01]  /*69c0*/  ST.E.128 desc[UR4][R34.64], R12 ;  /* 0x0000000c22007985 */ /* 0x0101e2000c101d04 */
[----:B------:R-:W-:Y:S05]  /*69d0*/  BRA `(.L_x_2700) ;  /* 0x0000004400147947 */ /* 0x000fea0003800000 */
.L_x_2666:
        /* <DEDUP_REMOVED lines=24> */
[----:B------:R-:W-:Y:S01]  /*6b60*/  CS2R R48, SRZ ;  /* 0x0000000000307805 */ /* 0x000fe2000001ff00 */
[----:B------:R-:W-:Y:S01]  /*6b70*/  ULDC.64 UR6, c[0x0][0x208] ;  /* 0x0000820000067ab9 */ /* 0x000fe20000000a00 */
        /* <DEDUP_REMOVED lines=22> */
.L_x_2724:
[----:B------:R-:W-:Y:S05]  /*6ce0*/  BSYNC B1 ;  /* 0x0000000000017941 */ /* 0x000fea0003800000 */
.L_x_2723:
[----:B0-----:R-:W-:Y:S01]  /*6cf0*/  IADD3 R52, R170, 0x40, RZ ;  /* 0x00000040aa347810 */ /* 0x001fe20007ffe0ff */
[----:B------:R-:W-:Y:S01]  /*6d00*/  BSSY B1, `(.L_x_2725) ;  /* 0x000002f000017945 */ /* 0x000fe20003800000 */
[----:B------:R-:W-:Y:S02]  /*6d10*/  CS2R R58, SRZ ;  /* 0x00000000003a7805 */ /* 0x000fe4000001ff00 */
[----:B------:R-:W-:Y:S02]  /*6d20*/  CS2R R56, SRZ ;  /* 0x0000000000387805 */ /* 0x000fe4000001ff00 */
[----:B------:R-:W-:Y:S02]  /*6d30*/  ISETP.GE.AND P5, PT, R52, R83, PT ;  /* 0x000000533400720c */ /* 0x000fe40003fa6270 */
        /* <DEDUP_REMOVED lines=19> */
[----:B------:R-:W-:Y:S01]  /*6e70*/  CS2R R72, SRZ ;  /* 0x0000000000487805 */ /* 0x000fe2000001ff00 */
[----:B------:R-:W-:Y:S01]  /*6e80*/  ULDC.64 UR8, c[0x0][0x208] ;  /* 0x0000820000087ab9 */ /* 0x000fe20000000a00 */
        /* <DEDUP_REMOVED lines=22> */
.L_x_2726:
[----:B------:R-:W-:Y:S05]  /*6ff0*/  BSYNC B1 ;  /* 0x0000000000017941 */ /* 0x000fea0003800000 */
.L_x_2725:
[----:B0-----:R-:W-:Y:S01]  /*7000*/  IMAD.MOV.U32 R13, RZ, RZ, R31 ;  /* 0x000000ffff0d7224 */ /* 0x001fe200078e001f */
[----:B------:R-:W-:Y:S01]  /*7010*/  ULOP3.LUT UR4, UR60, 0x1, URZ, 0xfc, !UPT ;  /* 0x000000013c047892 */ /* 0x000fe2000f8efc3f */
[----:B------:R-:W-:Y:S02]  /*7020*/  IMAD.MOV.U32 R12, RZ, RZ, R28 ;  /* 0x000000ffff0c7224 */ /* 0x000fe400078e001c */
[----:B------:R-:W-:Y:S01]  /*7030*/  IMAD.MOV.U32 R11, RZ, RZ, R29 ;  /* 0x000000ffff0b7224 */ /* 0x000fe200078e001d */
[----:B------:R-:W-:Y:S01]  /*7040*/  PRMT R159, R76, 0x5410, R13 ;  /* 0x000054104c9f7816 */ /* 0x000fe2000000000d */
[----:B------:R-:W-:Y:S01]  /*7050*/  IMAD.MOV.U32 R14, RZ, RZ, R34 ;  /* 0x000000ffff0e7224 */ /* 0x000fe200078e0022 */
[----:B------:R-:W-:Y:S01]  /*7060*/  UISETP.NE.AND UP0, UPT, UR4, 0x3, UPT ;  /* 0x000000030400788c */ /* 0x000fe2000bf05270 */
[----:B------:R-:W-:Y:S01]  /*7070*/  IMAD.MOV.U32 R13, RZ, RZ, R35 ;  /* 0x000000ffff0d7224 */ /* 0x000fe200078e0023 */
[----:B------:R-:W-:Y:S01]  /*7080*/  PRMT R185, R12, 0x5410, R11 ;  /* 0x000054100cb97816 */ /* 0x000fe2000000000b */
[----:B------:R-:W-:Y:S01]  /*7090*/  IMAD.MOV.U32 R11, RZ, RZ, R32 ;  /* 0x000000ffff0b7224 */ /* 0x000fe200078e0020 */
[----:B------:R0:W-:Y:S01]  /*70a0*/  STL.S16 [R1+0x44], R14 ;  /* 0x0000440e01007387 */ /* 0x0001e20000100600 */
[----:B------:R-:W-:Y:S01]  /*70b0*/  IMAD.MOV.U32 R12, RZ, RZ, R33 ;  /* 0x000000ffff0c7224 */ /* 0x000fe200078e0021 */
[----:B------:R-:W-:-:S02]  /*70c0*/  PLOP3.LUT P0, PT, PT, PT, UP0, 0x80, 0x0 ;  /* 0x000000000000781c */ /* 0x000fc40003f0f008 */
[----:B------:R1:W-:Y:S04]  /*70d0*/  STL.S16 [R1+0x46], R13 ;  /* 0x0000460d01007387 */ /* 0x0003e80000100600 */
[----:B------:R2:W-:Y:S01]  /*70e0*/  STL.S16 [R1+0x5a], R11 ;  /* 0x00005a0b01007387 */ /* 0x0005e20000100600 */
[----:B0-----:R-:W-:-:S03]  /*70f0*/  IMAD.MOV.U32 R14, RZ, RZ, R37 ;  /* 0x000000ffff0e7224 */ /* 0x001fc600078e0025 */
[----:B------:R0:W-:Y:S01]  /*7100*/  STL.S16 [R1+0x58], R12 ;  /* 0x0000580c01007387 */ /* 0x0001e20000100600 */
[----:B-1----:R-:W-:Y:S02]  /*7110*/  IMAD.MOV.U32 R13, RZ, RZ, R36 ;  /* 0x000000ffff0d7224 */ /* 0x002fe400078e0024 */
[----:B--2---:R-:W-:-:S03]  /*7120*/  IMAD.MOV.U32 R11, RZ, RZ, R38 ;  /* 0x000000ffff0b7224 */ /* 0x004fc600078e0026 */
[----:B------:R-:W-:Y:S01]  /*7130*/  PRMT R150, R14, 0x5410, R13 ;  /* 0x000054100e967816 */ /* 0x000fe2000000000d */
[----:B0-----:R-:W-:Y:S01]  /*7140*/  IMAD.MOV.U32 R12, RZ, RZ, R39 ;  /* 0x000000ffff0c7224 */ /* 0x001fe200078e0027 */
[----:B------:R-:W-:Y:S01]  /*7150*/  PRMT R152, R152, 0x5410, R11 ;  /* 0x0000541098987816 */ /* 0x000fe2000000000b */
[----:B------:R-:W-:-:S03]  /*7160*/  IMAD.MOV.U32 R11, RZ, RZ, R43 ;  /* 0x000000ffff0b7224 */ /* 0x000fc600078e002b */
        /* <DEDUP_REMOVED lines=63> */
.L_x_2727:
[----:B------:R-:W-:Y:S01]  /*7560*/  IMAD R84, R18, 0x8, R2 ;  /* 0x0000000812547824 */ /* 0x000fe200078e0202 */
[----:B------:R-:W-:Y:S01]  /*7570*/  SHF.L.U32 R85, R171, 0x1f, RZ ;  /* 0x0000001fab557819 */ /* 0x000fe200000006ff */
[----:B------:R-:W-:Y:S03]  /*7580*/  BSSY B1, `(.L_x_2728) ;  /* 0x0000003000017945 */ /* 0x000fe60003800000 */
[----:B------:R-:W0:Y:S02]  /*7590*/  SYNCS.PHASECHK.TRANS64.TRYWAIT P6, [R84+URZ+0x2a890], R85 ;  /* 0x02a89055540075a7 */ /* 0x000e2400080c017f */
[----:B0-----:R-:W-:Y:S05]  /*75a0*/  @!P6 BRA `(.L_x_2729) ;  /* 0x000001e0003ce947 */ /* 0x001fea0003800000 */
.L_x_3032:
[----:B------:R-:W-:Y:S05]  /*75b0*/  BSYNC B1 ;  /* 0x0000000000017941 */ /* 0x000fea0003800000 */
.L_x_2728:
[----:B------:R-:W1:Y:S01]  /*75c0*/  LDC R134, c[0x0][0x2f4] ;  /* 0x0000bd00ff867b82 */ /* 0x000e620000000800 */
[----:B------:R-:W-:Y:S01]  /*75d0*/  UMOV UR4, 0xffffffff ;  /* 0xffffffff00047882 */ /* 0x000fe20000000000 */
[----:B-1----:R-:W-:Y:S02]  /*75e0*/  IMAD.IADD R136, R134, 0x1, -R124 ;  /* 0x0000000186887824 */ /* 0x002fe400078e0a7c */
[----:B------:R-:W-:Y:S05]  /*75f0*/  BRA.DIV UR4, `(.L_x_2730) ;  /* 0x000001e2043c7947 */ /* 0x000fea000b800000 */
[----:B------:R1:W2:Y:S04]  /*7600*/  SHFL.IDX PT, R117, R118, RZ, 0x1c1f ;  /* 0x001c1fff76757589 */ /* 0x0002a800000e0000 */
[----:B------:R1:W3:Y:S02]  /*7610*/  SHFL.IDX PT, R11, R119, RZ, 0x1c1f ;  /* 0x001c1fff770b7589 */ /* 0x0002e400000e0000 */
.L_x_3036:
        /* <DEDUP_REMOVED lines=121> */
.L_x_2736:
[----:B------:R-:W-:Y:S05]  /*7db0*/  BSYNC B3 ;  /* 0x0000000000037941 */ /* 0x000fea0003800000 */
.L_x_2735:
[----:B------:R-:W-:Y:S01]  /*7dc0*/  LEA R36, P4, R4, R11, 0x1 ;  /* 0x0000000b04247211 */ /* 0x000fe200078808ff */
[----:B------:R-:W-:-:S03]  /*7dd0*/  ULDC.64 UR4, c[0x0][0x208] ;  /* 0x0000820000047ab9 */ /* 0x000fc60000000a00 */
[----:B--2---:R-:W-:Y:S02]  /*7de0*/  LEA.HI.X R37, R4, R117, R111, 0x1, P4 ;  /* 0x0000007504257211 */ /* 0x004fe400020f0c6f */
[----:B------:R-:W-:-:S03]  /*7df0*/  ISETP.GE.AND P4, PT, R149, R134, PT ;  /* 0x000000869500720c */ /* 0x000fc60003f86270 */
[----:B----4-:R2:W-:Y:S10]  /*7e00*/  ST.E.128 desc[UR4][R36.64], R12 ;  /* 0x0000000c24007985 */ /* 0x0105f4000c101d04 */
[----:B--2---:R-:W-:-:S05]  /*7e10*/  @!P4 IMAD.WIDE R12, R149, 0x2, R116 ;  /* 0x00000002950cc825 */ /* 0x004fca00078e0274 */
[----:B---3--:R3:W-:Y:S02]  /*7e20*/  @!P4 ST.E.128 desc[UR4][R12.64], R76 ;  /* 0x0000004c0c00c985 */ /* 0x0087e4000c101d04 */
.L_x_2734:
[----:B------:R-:W-:Y:S05]  /*7e30*/  BSYNC B2 ;  /* 0x0000000000027941 */ /* 0x000fea0003800000 */
.L_x_2733:
        /* <DEDUP_REMOVED lines=58> */
[C---:B------:R-:W-:Y:S01]  /*81e0*/  IMAD.U32 R77, R39.reuse, 0x10000, RZ ;  /* 0x00010000274d7824 */ /* 0x040fe200078e00ff */
[----:B------:R-:W-:Y:S02]  /*81f0*/  LOP3.LUT R39, R39, 0xffff0000, RZ, 0xc0, !PT ;  /* 0xffff000027277812 */ /* 0x000fe400078ec0ff */
        /* <DEDUP_REMOVED lines=66> */
.L_x_2740:
[----:B------:R-:W-:Y:S05]  /*8620*/  BSYNC B3 ;  /* 0x0000000000037941 */ /* 0x000fea0003800000 */
.L_x_2739:
[----:B------:R-:W-:Y:S01]  /*8630*/  LEA R32, P4, R5, R11, 0x1 ;  /* 0x0000000b05207211 */ /* 0x000fe200078808ff */
[----:B------:R-:W-:-:S03]  /*8640*/  ULDC.64 UR4, c[0x0][0x208] ;  /* 0x0000820000047ab9 */ /* 0x000fc60000000a00 */
[----:B--2---:R-:W-:Y:S02]  /*8650*/  LEA.HI.X R33, R5, R117, R110, 0x1, P4 ;  /* 0x0000007505217211 */ /* 0x004fe400020f0c6e */
[----:B------:R-:W-:-:S03]  /*8660*/  ISETP.GE.AND P4, PT, R48, R134, PT ;  /* 0x000000863000720c */ /* 0x000fc60003f86270 */
[----:B----4-:R2:W-:Y:S10]  /*8670*/  ST.E.128 desc[UR4][R32.64], R12 ;  /* 0x0000000c20007985 */ /* 0x0105f4000c101d04 */
[----:B--2---:R-:W-:-:S05]  /*8680*/  @!P4 IMAD.WIDE R12, R48, 0x2, R116 ;  /* 0x00000002300cc825 */ /* 0x004fca00078e0274 */
[----:B---3--:R4:W-:Y:S02]  /*8690*/  @!P4 ST.E.128 desc[UR4][R12.64], R36 ;  /* 0x000000240c00c985 */ /* 0x0089e4000c101d04 */
.L_x_2738:
[----:B------:R-:W-:Y:S05]  /*86a0*/  BSYNC B2 ;  /* 0x0000000000027941 */ /* 0x000fea0003800000 */
.L_x_2737:
        /* <DEDUP_REMOVED lines=105> */
[C---:B------:R-:W-:Y:S01]  /*8d40*/  FMUL.FTZ R31, R28.reuse, R38 ;  /* 0x000000261c1f7220 */ /* 0x040fe20000410000 */
[-C--:B------:R-:W-:Y:S01]  /*8d50*/  FMUL.FTZ R28, R28, R30.reuse ;  /* 0x0000001e1c1c7220 */ /* 0x080fe20000410000 */
[----:B------:R-:W-:Y:S02]  /*8d60*/  IMAD.MOV.U32 R32, RZ, RZ, R15 ;  /* 0x000000ffff207224 */ /* 0x000fe400078e000f */
[C---:B------:R-:W-:Y:S01]  /*8d70*/  FFMA.FTZ R31, R14.reuse, R30, -R31 ;  /* 0x0000001e0e1f7223 */ /* 0x040fe2000001081f */
[----:B------:R-:W-:Y:S01]  /*8d80*/  FFMA.FTZ R28, R14, R38, R28 ;  /* 0x000000260e1c7223 */ /* 0x000fe2000001001c */
[----:B------:R-:W-:-:S02]  /*8d90*/  IMAD.MOV.U32 R15, RZ, RZ, R35 ;  /* 0x000000ffff0f7224 */ /* 0x000fc400078e0023 */
[----:B------:R-:W-:Y:S01]  /*8da0*/  IMAD.MOV.U32 R35, RZ, RZ, R41 ;  /* 0x000000ffff237224 */ /* 0x000fe200078e0029 */
[----:B------:R-:W-:Y:S01]  /*8db0*/  F2FP.BF16.F32.PACK_AB R31, R31, R33 ;  /* 0x000000211f1f723e */ /* 0x000fe200000010ff */
[----:B------:R-:W-:Y:S01]  /*8dc0*/  IMAD.MOV.U32 R33, RZ, RZ, R29 ;  /* 0x000000ffff217224 */ /* 0x000fe200078e001d */
[----:B------:R-:W-:-:S03]  /*8dd0*/  F2FP.BF16.F32.PACK_AB R28, R28, R39 ;  /* 0x000000271c1c723e */ /* 0x000fc600000010ff */
[----:B------:R-:W-:Y:S02]  /*8de0*/  IMAD.MOV.U32 R14, RZ, RZ, R31 ;  /* 0x000000ffff0e7224 */ /* 0x000fe400078e001f */
[----:B------:R-:W-:-:S07]  /*8df0*/  IMAD.MOV.U32 R34, RZ, RZ, R28 ;  /* 0x000000ffff227224 */ /* 0x000fce00078e001c */
.L_x_2742:
[----:B------:R-:W-:Y:S05]  /*8e00*/  BSYNC B2 ;  /* 0x0000000000027941 */ /* 0x000fea0003800000 */
.L_x_2741:
[----:B------:R-:W-:Y:S01]  /*8e10*/  LEA R28, P4, R6, R11, 0x1 ;  /* 0x0000000b061c7211 */ /* 0x000fe200078808ff */
[----:B------:R-:W-:-:S03]  /*8e20*/  ULDC.64 UR4, c[0x0][0x208] ;  /* 0x0000820000047ab9 */ /* 0x000fc60000000a00 */
[----:B--2---:R-:W-:Y:S02]  /*8e30*/  LEA.HI.X R29, R6, R117, R109, 0x1, P4 ;  /* 0x00000075061d7211 */ /* 0x004fe400020f0c6d */
[----:B------:R-:W-:-:S03]  /*8e40*/  ISETP.GE.AND P4, PT, R36, R134, PT ;  /* 0x000000862400720c */ /* 0x000fc60003f86270 */
[----:B----4-:R2:W-:Y:S10]  /*8e50*/  ST.E.128 desc[UR4][R28.64], R12 ;  /* 0x0000000c1c007985 */ /* 0x0105f4000c101d04 */
[----:B------:R-:W-:-:S05]  /*8e60*/  @!P4 IMAD.WIDE R116, R36, 0x2, R116 ;  /* 0x000000022474c825 */ /* 0x000fca00078e0274 */
[----:B---3--:R2:W-:Y:S02]  /*8e70*/  @!P4 ST.E.128 desc[UR4][R116.64], R32 ;  /* 0x000000207400c985 */ /* 0x0085e4000c101d04 */
.L_x_2732:
[----:B------:R-:W-:Y:S05]  /*8e80*/  BSYNC B1 ;  /* 0x0000000000017941 */ /* 0x000fea0003800000 */
.L_x_2731:
[----:B------:R-:W-:-:S03]  /*8e90*/  UMOV UR4, 0xffffffff ;  /* 0xffffffff00047882 */ /* 0x000fc60000000000 */
[----:B------:R-:W-:Y:S05]  /*8ea0*/  BRA.DIV UR4, `(.L_x_2743) ;  /* 0x000001ca045c7947 */ /* 0x000fea000b800000 */
[----:B-1----:R-:W1:Y:S04]  /*8eb0*/  SHFL.IDX PT, R118, R118, 0x1, 0x1c1f ;  /* 0x003c1f0076767f89 */ /* 0x002e6800000e0000 */
[----:B------:R-:W0:Y:S02]  /*8ec0*/  SHFL.IDX PT, R119, R119, 0x1, 0x1c1f ;  /* 0x003c1f0077777f89 */ /* 0x000e2400000e0000 */
.L_x_3040:
        /* <DEDUP_REMOVED lines=106> */
[-C--:B------:R-:W-:Y:S01]  /*9570*/  FMUL.FTZ R30, R30, R62.reuse ;  /* 0x0000003e1e1e7220 */ /* 0x080fe20000410000 */
        /* <DEDUP_REMOVED lines=14> */
.L_x_2747:
[----:B------:R-:W-:Y:S05]  /*9660*/  BSYNC B2 ;  /* 0x0000000000027941 */ /* 0x000fea0003800000 */
.L_x_2746:
[----:B------:R-:W-:Y:S01]  /*9670*/  ISETP.GE.AND P5, PT, R36, R134, PT ;  /* 0x000000862400720c */ /* 0x000fe20003fa6270 */
[----:B------:R-:W-:Y:S01]  /*9680*/  ULDC.64 UR4, c[0x0][0x208] ;  /* 0x0000820000047ab9 */ /* 0x000fe20000000a00 */
[----:B------:R-:W-:-:S04]  /*9690*/  LEA R34, P4, R4, R119, 0x1 ;  /* 0x0000007704227211 */ /* 0x000fc800078808ff */
[----:B------:R-:W-:-:S05]  /*96a0*/  LEA.HI.X R35, R4, R118, R111, 0x1, P4 ;  /* 0x0000007604237211 */ /* 0x000fca00020f0c6f */
[----:B0-----:R0:W-:Y:S02]  /*96b0*/  ST.E.128 desc[UR4][R34.64], R12 ;  /* 0x0000000c22007985 */ /* 0x0011e4000c101d04 */
[----:B------:R-:W-:-:S05]  /*96c0*/  @!P5 IMAD.WIDE R36, R36, 0x2, R32 ;  /* 0x000000022424d825 */ /* 0x000fca00078e0220 */
[----:B-1----:R0:W-:Y:S02]  /*96d0*/  @!P5 ST.E.128 desc[UR4][R36.64], R28 ;  /* 0x0000001c2400d985 */ /* 0x0021e4000c101d04 */
.L_x_2745:
[----:B------:R-:W-:Y:S05]  /*96e0*/  BSYNC B1 ;  /* 0x0000000000017941 */ /* 0x000fea0003800000 */
.L_x_2744:
[----:B------:R-:W-:Y:S01]  /*96f0*/  ISETP.NE.AND P4, PT, R20, RZ, PT ;  /* 0x000000ff1400720c */ /* 0x000fe20003f85270 */
[----:B------:R-:W-:-:S12]  /*9700*/  BSSY B1, `(.L_x_2748) ;  /* 0x000007a000017945 */ /* 0x000fd80003800000 */
[----:B------:R-:W-:Y:S05]  /*9710*/  @!P4 BRA `(.L_x_2749) ;  /* 0x0000000400e0c947 */ /* 0x000fea0003800000 */
[----:B---3--:R-:W-:Y:S01]  /*9720*/  SEL R11, R124, R136, !P2 ;  /* 0x000000887c0b7207 */ /* 0x008fe20005000000 */
[----:B------:R-:W-:Y:S01]  /*9730*/  BSSY B2, `(.L_x_2750) ;  /* 0x0000073000027945 */ /* 0x000fe20003800000 */
[----:B0-----:R-:W-:Y:S02]  /*9740*/  SHF.R.U32.HI R14, RZ, 0x3, R177 ;  /* 0x00000003ff0e7819 */ /* 0x001fe400000116b1 */
[----:B----4-:R-:W-:Y:S02]  /*9750*/  SHF.R.S32.HI R12, RZ, 0x1f, R11 ;  /* 0x0000001fff0c7819 */ /* 0x010fe4000001140b */
        /* <DEDUP_REMOVED lines=22> */
[----:B------:R-:W-:Y:S01]  /*98c0*/  SHF.R.U32.HI R41, RZ, 0x10, R69 ;  /* 0x00000010ff297819 */ /* 0x000fe20000011645 */
[----:B--2---:R-:W-:Y:S01]  /*98d0*/  IMAD.U32 R39, R29, 0x10000, RZ ;  /* 0x000100001d277824 */ /* 0x004fe200078e00ff */
[----:B0-----:R-:W-:Y:S01]  /*98e0*/  SHF.R.U32.HI R11, RZ, 0x10, R57 ;  /* 0x00000010ff0b7819 */ /* 0x001fe20000011639 */
[----:B-1----:R-:W-:Y:S01]  /*98f0*/  IMAD.U32 R44, R13, 0x10000, RZ ;  /* 0x000100000d2c7824 */ /* 0x002fe200078e00ff */
[----:B------:R-:W-:Y:S01]  /*9900*/  PRMT R41, R148, 0x5432, R41 ;  /* 0x0000543294297816 */ /* 0x000fe20000000029 */
[----:B------:R-:W-:Y:S01]  /*9910*/  IMAD.U32 R46, R15, 0x10000, RZ ;  /* 0x000100000f2e7824 */ /* 0x000fe200078e00ff */
[----:B------:R-:W-:Y:S02]  /*9920*/  PRMT R11, R146, 0x5432, R11 ;  /* 0x00005432920b7816 */ /* 0x000fe4000000000b */
[----:B------:R-:W-:Y:S01]  /*9930*/  LOP3.LUT R29, R29, 0xffff0000, RZ, 0xc0, !PT ;  /* 0xffff00001d1d7812 */ /* 0x000fe200078ec0ff */
[C---:B------:R-:W-:Y:S01]  /*9940*/  IMAD.U32 R42, R41.reuse, 0x10000, RZ ;  /* 0x00010000292a7824 */ /* 0x040fe200078e00ff */
[----:B------:R-:W-:Y:S01]  /*9950*/  LOP3.LUT R41, R41, 0xffff0000, RZ, 0xc0, !PT ;  /* 0xffff000029297812 */ /* 0x000fe200078ec0ff */
[----:B------:R-:W-:Y:S01]  /*9960*/  IMAD.U32 R40, R11, 0x10000, RZ ;  /* 0x000100000b287824 */ /* 0x000fe200078e00ff */
[----:B------:R-:W-:Y:S01]  /*9970*/  SHF.R.U64 R45, R70, 0x10, R71 ;  /* 0x00000010462d7819 */ /* 0x000fe20000001247 */
[C---:B------:R-:W-:Y:S01]  /*9980*/  FMUL.FTZ R43, R39.reuse, R42 ;  /* 0x0000002a272b7220 */ /* 0x040fe20000410000 */
[----:B------:R-:W-:Y:S01]  /*9990*/  SHF.R.U64 R38, R58, 0x10, R59 ;  /* 0x000000103a267819 */ /* 0x000fe2000000123b */
[-C--:B------:R-:W-:Y:S01]  /*99a0*/  FMUL.FTZ R39, R39, R40.reuse ;  /* 0x0000002827277220 */ /* 0x080fe20000410000 */
[----:B------:R-:W-:Y:S01]  /*99b0*/  SHF.R.U32.HI R70, RZ, 0x10, R71 ;  /* 0x00000010ff467819 */ /* 0x000fe20000011647 */
[C---:B------:R-:W-:Y:S01]  /*99c0*/  FFMA.FTZ R43, R44.reuse, R40, -R43 ;  /* 0x000000282c2b7223 */ /* 0x040fe2000001082b */
[----:B------:R-:W-:Y:S01]  /*99d0*/  LOP3.LUT R40, R11, 0xffff0000, RZ, 0xc0, !PT ;  /* 0xffff00000b287812 */ /* 0x000fe200078ec0ff */
[----:B------:R-:W-:Y:S01]  /*99e0*/  FFMA.FTZ R39, R44, R42, R39 ;  /* 0x0000002a2c277223 */ /* 0x000fe20000010027 */
[----:B------:R-:W-:Y:S01]  /*99f0*/  SHF.R.U32.HI R58, RZ, 0x10, R59 ;  /* 0x00000010ff3a7819 */ /* 0x000fe2000001163b */
[-C--:B------:R-:W-:Y:S01]  /*9a00*/  FMUL.FTZ R42, R29, R41.reuse ;  /* 0x000000291d2a7220 */ /* 0x080fe20000410000 */
[----:B------:R-:W-:Y:S01]  /*9a10*/  LOP3.LUT R13, R13, 0xffff0000, RZ, 0xc0, !PT ;  /* 0xffff00000d0d7812 */ /* 0x000fe200078ec0ff */
[-C--:B------:R-:W-:Y:S01]  /*9a20*/  FMUL.FTZ R29, R29, R40.reuse ;  /* 0x000000281d1d7220 */ /* 0x080fe20000410000 */
[----:B------:R-:W-:Y:S01]  /*9a30*/  PRMT R70, R147, 0x5432, R70 ;  /* 0x0000543293467816 */ /* 0x000fe20000000046 */
[----:B------:R-:W-:Y:S01]  /*9a40*/  IMAD.U32 R11, R12, 0x10000, RZ ;  /* 0x000100000c0b7824 */ /* 0x000fe200078e00ff */
[----:B------:R-:W-:Y:S01]  /*9a50*/  PRMT R58, R145, 0x5432, R58 ;  /* 0x00005432913a7816 */ /* 0x000fe2000000003a */
[C---:B------:R-:W-:Y:S01]  /*9a60*/  FFMA.FTZ R42, R13.reuse, R40, -R42 ;  /* 0x000000280d2a7223 */ /* 0x040fe2000001082a */
[----:B------:R-:W-:Y:S01]  /*9a70*/  FFMA.FTZ R29, R13, R41, R29 ;  /* 0x000000290d1d7223 */ /* 0x000fe2000001001d */
[C---:B------:R-:W-:Y:S01]  /*9a80*/  IMAD.U32 R13, R31.reuse, 0x10000, RZ ;  /* 0x000100001f0d7824 */ /* 0x040fe200078e00ff */
[----:B------:R-:W-:Y:S01]  /*9a90*/  LOP3.LUT R31, R31, 0xffff0000, RZ, 0xc0, !PT ;  /* 0xffff00001f1f7812 */ /* 0x000fe200078ec0ff */
[C---:B------:R-:W-:Y:S01]  /*9aa0*/  IMAD.U32 R41, R70.reuse, 0x10000, RZ ;  /* 0x0001000046297824 */ /* 0x040fe200078e00ff */
[----:B------:R-:W-:Y:S01]  /*9ab0*/  LOP3.LUT R70, R70, 0xffff0000, RZ, 0xc0, !PT ;  /* 0xffff000046467812 */ /* 0x000fe200078ec0ff */
[----:B------:R-:W-:Y:S01]  /*9ac0*/  IMAD.U32 R44, R58, 0x10000, RZ ;  /* 0x000100003a2c7824 */ /* 0x000fe200078e00ff */
[----:B------:R-:W-:Y:S01]  /*9ad0*/  SHF.R.U64 R68, R68, 0x10, R69 ;  /* 0x0000001044447819 */ /* 0x000fe20000001245 */
[CC--:B------:R-:W-:Y:S01]  /*9ae0*/  FMUL.FTZ R47, R13.reuse, R41.reuse ;  /* 0x000000290d2f7220 */ /* 0x0c0fe20000410000 */
[----:B------:R-:W-:Y:S01]  /*9af0*/  LOP3.LUT R58, R58, 0xffff0000, RZ, 0xc0, !PT ;  /* 0xffff00003a3a7812 */ /* 0x000fe200078ec0ff */
        /* <DEDUP_REMOVED lines=8> */
[----:B------:R-:W-:Y:S01]  /*9b80*/  PRMT R56, R146, 0x5410, R56 ;  /* 0x0000541092387816 */ /* 0x000fe20000000038 */
[----:B------:R-:W-:-:S02]  /*9b90*/  IMAD.U32 R40, R28, 0x10000, RZ ;  /* 0x000100001c287824 */ /* 0x000fc400078e00ff */
[C---:B------:R-:W-:Y:S01]  /*9ba0*/  FFMA.FTZ R46, R41.reuse, R58, -R46 ;  /* 0x0000003a292e7223 */ /* 0x040fe2000001082e */
[----:B------:R-:W-:Y:S01]  /*9bb0*/  FFMA.FTZ R31, R41, R70, R31 ;  /* 0x00000046291f7223 */ /* 0x000fe2000001001f */
[----:B------:R-:W-:Y:S01]  /*9bc0*/  IMAD.U32 R48, R68, 0x10000, RZ ;  /* 0x0001000044307824 */ /* 0x000fe200078e00ff */
[----:B------:R-:W-:Y:S01]  /*9bd0*/  LOP3.LUT R28, R28, 0xffff0000, RZ, 0xc0, !PT ;  /* 0xffff00001c1c7812 */ /* 0x000fe200078ec0ff */
[----:B------:R-:W-:Y:S01]  /*9be0*/  IMAD.U32 R41, R56, 0x10000, RZ ;  /* 0x0001000038297824 */ /* 0x000fe200078e00ff */
[----:B------:R-:W-:Y:S01]  /*9bf0*/  LOP3.LUT R68, R68, 0xffff0000, RZ, 0xc0, !PT ;  /* 0xffff000044447812 */ /* 0x000fe200078ec0ff */
[-C--:B------:R-:W-:Y:S01]  /*9c00*/  FMUL.FTZ R49, R40, R48.reuse ;  /* 0x0000003028317220 */ /* 0x080fe20000410000 */
[----:B------:R-:W-:Y:S01]  /*9c10*/  LOP3.LUT R56, R56, 0xffff0000, RZ, 0xc0, !PT ;  /* 0xffff000038387812 */ /* 0x000fe200078ec0ff */
[-C--:B------:R-:W-:Y:S01]  /*9c20*/  FMUL.FTZ R40, R40, R41.reuse ;  /* 0x0000002928287220 */ /* 0x080fe20000410000 */
[----:B------:R-:W-:Y:S01]  /*9c30*/  PRMT R45, R147, 0x5410, R45 ;  /* 0x00005410932d7816 */ /* 0x000fe2000000002d */
[----:B------:R-:W-:Y:S01]  /*9c40*/  FFMA.FTZ R49, R11, R41, -R49 ;  /* 0x000000290b317223 */ /* 0x000fe20000010831 */
[----:B------:R-:W-:Y:S01]  /*9c50*/  PRMT R38, R145, 0x5410, R38 ;  /* 0x0000541091267816 */ /* 0x000fe20000000026 */
[----:B------:R-:W-:Y:S01]  /*9c60*/  FFMA.FTZ R40, R11, R48, R40 ;  /* 0x000000300b287223 */ /* 0x000fe20000010028 */
[C---:B------:R-:W-:Y:S01]  /*9c70*/  FMUL.FTZ R50, R28.reuse, R68 ;  /* 0x000000441c327220 */ /* 0x040fe20000410000 */
[-C--:B------:R-:W-:Y:S01]  /*9c80*/  FMUL.FTZ R11, R28, R56.reuse ;  /* 0x000000381c0b7220 */ /* 0x080fe20000410000 */
        /* <DEDUP_REMOVED lines=8> */
[----:B------:R-:W-:Y:S01]  /*9d10*/  LOP3.LUT R14, R14, 0xffff0000, RZ, 0xc0, !PT ;  /* 0xffff00000e0e7812 */ /* 0x000fe200078ec0ff */
[C---:B------:R-:W-:Y:S01]  /*9d20*/  FFMA.FTZ R50, R12.reuse, R56, -R50 ;  /* 0x000000380c327223 */ /* 0x040fe20000010832 */
[----:B------:R-:W-:Y:S01]  /*9d30*/  FFMA.FTZ R11, R12, R68, R11 ;  /* 0x000000440c0b7223 */ /* 0x000fe2000001000b */
[-C--:B------:R-:W-:Y:S01]  /*9d40*/  FMUL.FTZ R12, R44, R28.reuse ;  /* 0x0000001c2c0c7220 */ /* 0x080fe20000410000 */
[----:B------:R-:W-:Y:S01]  /*9d50*/  FMUL.FTZ R57, R30, R45 ;  /* 0x0000002d1e397220 */ /* 0x000fe20000410000 */
[----:B------:R-:W-:Y:S01]  /*9d60*/  FMUL.FTZ R59, R44, R41 ;  /* 0x000000292c3b7220 */ /* 0x000fe20000410000 */
[----:B------:R-:W-:Y:S01]  /*9d70*/  FMUL.FTZ R30, R30, R51 ;  /* 0x000000331e1e7220 */ /* 0x000fe20000410000 */
[C---:B------:R-:W-:Y:S01]  /*9d80*/  FFMA.FTZ R12, R15.reuse, R41, -R12 ;  /* 0x000000290f0c7223 */ /* 0x040fe2000001080c */
[C---:B------:R-:W-:Y:S01]  /*9d90*/  FFMA.FTZ R57, R14.reuse, R51, -R57 ;  /* 0x000000330e397223 */ /* 0x040fe20000010839 */
[----:B------:R-:W-:Y:S01]  /*9da0*/  FFMA.FTZ R59, R15, R28, R59 ;  /* 0x0000001c0f3b7223 */ /* 0x000fe2000001003b */
[----:B------:R-:W-:Y:S01]  /*9db0*/  FFMA.FTZ R30, R14, R45, R30 ;  /* 0x0000002d0e1e7223 */ /* 0x000fe2000001001e */
[----:B------:R-:W-:-:S02]  /*9dc0*/  F2FP.BF16.F32.PACK_AB R42, R42, R43 ;  /* 0x0000002b2a2a723e */ /* 0x000fc400000010ff */
[----:B------:R-:W-:Y:S02]  /*9dd0*/  F2FP.BF16.F32.PACK_AB R49, R50, R49 ;  /* 0x000000313231723e */ /* 0x000fe400000010ff */
[----:B------:R-:W-:Y:S01]  /*9de0*/  F2FP.BF16.F32.PACK_AB R31, R31, R13 ;  /* 0x0000000d1f1f723e */ /* 0x000fe200000010ff */
[----:B------:R-:W-:Y:S01]  /*9df0*/  IMAD.MOV.U32 R13, RZ, RZ, R42 ;  /* 0x000000ffff0d7224 */ /* 0x000fe200078e002a */
[----:B------:R-:W-:Y:S01]  /*9e00*/  F2FP.BF16.F32.PACK_AB R14, R57, R12 ;  /* 0x0000000c390e723e */ /* 0x000fe200000010ff */
[----:B------:R-:W-:Y:S01]  /*9e10*/  IMAD.MOV.U32 R12, RZ, RZ, R49 ;  /* 0x000000ffff0c7224 */ /* 0x000fe200078e0031 */
[----:B------:R-:W-:Y:S02]  /*9e20*/  F2FP.BF16.F32.PACK_AB R15, R46, R47 ;  /* 0x0000002f2e0f723e */ /* 0x000fe400000010ff */
[----:B------:R-:W-:Y:S02]  /*9e30*/  F2FP.BF16.F32.PACK_AB R29, R29, R39 ;  /* 0x000000271d1d723e */ /* 0x000fe400000010ff */
[----:B------:R-:W-:-:S02]  /*9e40*/  F2FP.BF16.F32.PACK_AB R28, R11, R40 ;  /* 0x000000280b1c723e */ /* 0x000fc400000010ff */
[----:B------:R-:W-:-:S07]  /*9e50*/  F2FP.BF16.F32.PACK_AB R30, R30, R59 ;  /* 0x0000003b1e1e723e */ /* 0x000fce00000010ff */
.L_x_2751:
[----:B------:R-:W-:Y:S05]  /*9e60*/  BSYNC B2 ;  /* 0x0000000000027941 */ /* 0x000fea0003800000 */
.L_x_2750:
[----:B------:R-:W-:Y:S02]  /*9e70*/  ULDC.64 UR4, c[0x0][0x208] ;  /* 0x0000820000047ab9 */ /* 0x000fe40000000a00 */
[----:B-1----:R1:W-:Y:S04]  /*9e80*/  ST.E.128 desc[UR4][R34.64], R12 ;  /* 0x0000000c22007985 */ /* 0x0023e8000c101d04 */
[----:B--2---:R1:W-:Y:S02]  /*9e90*/  @!P4 ST.E.128 desc[UR4][R36.64], R28 ;  /* 0x0000001c2400c985 */ /* 0x0043e4000c101d04 */
.L_x_2749:
[----:B------:R-:W-:Y:S05]  /*9ea0*/  BSYNC B1 ;  /* 0x0000000000017941 */ /* 0x000fea0003800000 */
.L_x_2748:
[----:B------:R-:W-:-:S13]  /*9eb0*/  ISETP.NE.AND P4, PT, R21, RZ, PT ;  /* 0x000000ff1500720c */ /* 0x000fda0003f85270 */
[----:B------:R-:W-:Y:S05]  /*9ec0*/  @!P4 BRA `(.L_x_2700) ;  /* 0x0000000c00d8c947 */ /* 0x000fea0003800000 */
[----:B------:R-:W-:Y:S01]  /*9ed0*/  SEL R136, R124, R136, !P1 ;  /* 0x000000887c887207 */ /* 0x000fe20004800000 */
[----:B------:R-:W-:Y:S01]  /*9ee0*/  BSSY B1, `(.L_x_2752) ;  /* 0x0000076000017945 */ /* 0x000fe20003800000 */
[----:B01----:R-:W-:Y:S02]  /*9ef0*/  SHF.R.U32.HI R14, RZ, 0x3, R177 ;  /* 0x00000003ff0e7819 */ /* 0x003fe400000116b1 */
[----:B---3--:R-:W-:Y:S02]  /*9f00*/  SHF.R.S32.HI R11, RZ, 0x1f, R136 ;  /* 0x0000001fff0b7819 */ /* 0x008fe40000011488 */
[----:B------:R-:W-:Y:S02]  /*9f10*/  ISETP.GE.AND P5, PT, R164, R123, PT ;  /* 0x0000007ba400720c */ /* 0x000fe40003fa6270 */
[----:B------:R-:W-:Y:S02]  /*9f20*/  LEA.HI R136, R11, R136, RZ, 0x4 ;  /* 0x000000880b887211 */ /* 0x000fe400078f20ff */
[----:B------:R-:W-:-:S02]  /*9f30*/  LEA R34, P4, R6, R119, 0x1 ;  /* 0x0000007706227211 */ /* 0x000fc400078808ff */
[----:B------:R-:W-:Y:S02]  /*9f40*/  LEA.HI.SX32 R136, R136, R113, 0x1c ;  /* 0x0000007188887211 */ /* 0x000fe400078fe2ff */
[----:B------:R-:W-:Y:S02]  /*9f50*/  LEA.HI.X R35, R6, R118, R109, 0x1, P4 ;  /* 0x0000007606237211 */ /* 0x000fe400020f0c6d */
[----:B------:R-:W-:-:S04]  /*9f60*/  SHF.R.S32.HI R11, RZ, 0x1f, R136 ;  /* 0x0000001fff0b7819 */ /* 0x000fc80000011488 */
[----:B----4-:R-:W-:Y:S01]  /*9f70*/  LEA.HI R12, R11, R136, RZ, 0x3 ;  /* 0x000000880b0c7211 */ /* 0x010fe200078f18ff */
        /* <DEDUP_REMOVED lines=21> */
[----:B------:R-:W-:Y:S01]  /*a0d0*/  PRMT R65, R144, 0x5432, R65 ;  /* 0x0000543290417816 */ /* 0x000fe20000000041 */
[----:B------:R-:W-:Y:S01]  /*a0e0*/  IMAD.U32 R43, R14, 0x10000, RZ ;  /* 0x000100000e2b7824 */ /* 0x000fe200078e00ff */
[----:B------:R-:W-:-:S02]  /*a0f0*/  SHF.R.U64 R38, R66, 0x10, R67 ;  /* 0x0000001042267819 */ /* 0x000fc40000001243 */
[----:B------:R-:W-:Y:S01]  /*a100*/  PRMT R53, R142, 0x5432, R53 ;  /* 0x000054328e357816 */ /* 0x000fe20000000035 */
[----:B------:R-:W-:Y:S01]  /*a110*/  IMAD.U32 R49, R65, 0x10000, RZ ;  /* 0x0001000041317824 */ /* 0x000fe200078e00ff */
[----:B------:R-:W-:Y:S02]  /*a120*/  SHF.R.U64 R36, R54, 0x10, R55 ;  /* 0x0000001036247819 */ /* 0x000fe40000001237 */
[----:B------:R-:W-:Y:S01]  /*a130*/  SHF.R.U32.HI R66, RZ, 0x10, R67 ;  /* 0x00000010ff427819 */ /* 0x000fe20000011643 */
[----:B------:R-:W-:Y:S01]  /*a140*/  FMUL.FTZ R51, R46, R49 ;  /* 0x000000312e337220 */ /* 0x000fe20000410000 */
[----:B------:R-:W-:Y:S02]  /*a150*/  SHF.R.U32.HI R54, RZ, 0x10, R55 ;  /* 0x00000010ff367819 */ /* 0x000fe40000011637 */
[----:B------:R-:W-:Y:S01]  /*a160*/  PRMT R144, R144, 0x5410, R39 ;  /* 0x0000541090907816 */ /* 0x000fe20000000027 */
[----:B------:R-:W-:Y:S01]  /*a170*/  IMAD.U32 R39, R53, 0x10000, RZ ;  /* 0x0001000035277824 */ /* 0x000fe200078e00ff */
[----:B------:R-:W-:-:S02]  /*a180*/  PRMT R66, R143, 0x5432, R66 ;  /* 0x000054328f427816 */ /* 0x000fc40000000042 */
[----:B------:R-:W-:Y:S01]  /*a190*/  PRMT R54, R141, 0x5432, R54 ;  /* 0x000054328d367816 */ /* 0x000fe20000000036 */
[-C--:B------:R-:W-:Y:S01]  /*a1a0*/  FMUL.FTZ R55, R46, R39.reuse ;  /* 0x000000272e377220 */ /* 0x080fe20000410000 */
[----:B------:R-:W-:Y:S01]  /*a1b0*/  LOP3.LUT R42, R29, 0xffff0000, RZ, 0xc0, !PT ;  /* 0xffff00001d2a7812 */ /* 0x000fe200078ec0ff */
[----:B------:R-:W-:Y:S01]  /*a1c0*/  IMAD.U32 R48, R66, 0x10000, RZ ;  /* 0x0001000042307824 */ /* 0x000fe200078e00ff */
[----:B------:R-:W-:Y:S01]  /*a1d0*/  LOP3.LUT R65, R65, 0xffff0000, RZ, 0xc0, !PT ;  /* 0xffff000041417812 */ /* 0x000fe200078ec0ff */
[----:B------:R-:W-:Y:S01]  /*a1e0*/  IMAD.U32 R46, R54, 0x10000, RZ ;  /* 0x00010000362e7824 */ /* 0x000fe200078e00ff */
[----:B------:R-:W-:Y:S01]  /*a1f0*/  LOP3.LUT R53, R53, 0xffff0000, RZ, 0xc0, !PT ;  /* 0xffff000035357812 */ /* 0x000fe200078ec0ff */
[C---:B------:R-:W-:Y:S01]  /*a200*/  FFMA.FTZ R39, R40.reuse, R39, -R51 ;  /* 0x0000002728277223 */ /* 0x040fe20000010833 */
[----:B------:R-:W-:Y:S01]  /*a210*/  LOP3.LUT R41, R13, 0xffff0000, RZ, 0xc0, !PT ;  /* 0xffff00000d297812 */ /* 0x000fe200078ec0ff */
[----:B------:R-:W-:Y:S01]  /*a220*/  FFMA.FTZ R40, R40, R49, R55 ;  /* 0x0000003128287223 */ /* 0x000fe20000010037 */
[C---:B------:R-:W-:Y:S01]  /*a230*/  FMUL.FTZ R50, R42.reuse, R65 ;  /* 0x000000412a327220 */ /* 0x040fe20000410000 */
[----:B------:R-:W-:Y:S01]  /*a240*/  FMUL.FTZ R49, R47, R48 ;  /* 0x000000302f317220 */ /* 0x000fe20000410000 */
[----:B------:R-:W-:Y:S01]  /*a250*/  LOP3.LUT R31, R31, 0xffff0000, RZ, 0xc0, !PT ;  /* 0xffff00001f1f7812 */ /* 0x000fe200078ec0ff */
[-C--:B------:R-:W-:Y:S01]  /*a260*/  FMUL.FTZ R52, R42, R53.reuse ;  /* 0x000000352a347220 */ /* 0x080fe20000410000 */
[----:B------:R-:W-:Y:S01]  /*a270*/  LOP3.LUT R66, R66, 0xffff0000, RZ, 0xc0, !PT ;  /* 0xffff000042427812 */ /* 0x000fe200078ec0ff */
[-C--:B------:R-:W-:Y:S01]  /*a280*/  FMUL.FTZ R47, R47, R46.reuse ;  /* 0x0000002e2f2f7220 */ /* 0x080fe20000410000 */
[----:B------:R-:W-:Y:S01]  /*a290*/  LOP3.LUT R54, R54, 0xffff0000, RZ, 0xc0, !PT ;  /* 0xffff000036367812 */ /* 0x000fe200078ec0ff */
[----:B------:R-:W-:Y:S01]  /*a2a0*/  FFMA.FTZ R42, R41, R53, -R50 ;  /* 0x00000035292a7223 */ /* 0x000fe20000010832 */
[----:B------:R-:W-:Y:S01]  /*a2b0*/  PRMT R37, R142, 0x5410, R37 ;  /* 0x000054108e257816 */ /* 0x000fe20000000025 */
[----:B------:R-:W-:Y:S01]  /*a2c0*/  FFMA.FTZ R46, R44, R46, -R49 ;  /* 0x0000002e2c2e7223 */ /* 0x000fe20000010831 */
[----:B------:R-:W-:Y:S01]  /*a2d0*/  IMAD.U32 R29, R28, 0x10000, RZ ;  /* 0x000100001c1d7824 */ /* 0x000fe200078e00ff */
[----:B------:R-:W-:Y:S01]  /*a2e0*/  LOP3.LUT R15, R15, 0xffff0000, RZ, 0xc0, !PT ;  /* 0xffff00000f0f7812 */ /* 0x000fe200078ec0ff */
[----:B------:R-:W-:Y:S01]  /*a2f0*/  FFMA.FTZ R41, R41, R65, R52 ;  /* 0x0000004129297223 */ /* 0x000fe20000010034 */
[----:B------:R-:W-:Y:S01]  /*a300*/  FFMA.FTZ R44, R44, R48, R47 ;  /* 0x000000302c2c7223 */ /* 0x000fe2000001002f */
[----:B------:R-:W-:Y:S01]  /*a310*/  LOP3.LUT R28, R28, 0xffff0000, RZ, 0xc0, !PT ;  /* 0xffff00001c1c7812 */ /* 0x000fe200078ec0ff */
[C---:B------:R-:W-:Y:S01]  /*a320*/  FMUL.FTZ R52, R31.reuse, R66 ;  /* 0x000000421f347220 */ /* 0x040fe20000410000 */
[----:B------:R-:W-:Y:S01]  /*a330*/  FMUL.FTZ R56, R31, R54 ;  /* 0x000000361f387220 */ /* 0x000fe20000410000 */
[C---:B------:R-:W-:Y:S01]  /*a340*/  LOP3.LUT R47, R144.reuse, 0xffff0000, RZ, 0xc0, !PT ;  /* 0xffff0000902f7812 */ /* 0x040fe200078ec0ff */
[----:B------:R-:W-:-:S02]  /*a350*/  IMAD.U32 R50, R144, 0x10000, RZ ;  /* 0x0001000090327824 */ /* 0x000fc400078e00ff */
[----:B------:R-:W-:Y:S01]  /*a360*/  FFMA.FTZ R31, R15, R54, -R52 ;  /* 0x000000360f1f7223 */ /* 0x000fe20000010834 */
[C---:B------:R-:W-:Y:S01]  /*a370*/  IMAD.U32 R48, R37.reuse, 0x10000, RZ ;  /* 0x0001000025307824 */ /* 0x040fe200078e00ff */
[----:B------:R-:W-:Y:S01]  /*a380*/  LOP3.LUT R37, R37, 0xffff0000, RZ, 0xc0, !PT ;  /* 0xffff000025257812 */ /* 0x000fe200078ec0ff */
[C---:B------:R-:W-:Y:S01]  /*a390*/  IMAD.U32 R13, R12.reuse, 0x10000, RZ ;  /* 0x000100000c0d7824 */ /* 0x040fe200078e00ff */
[----:B------:R-:W-:Y:S01]  /*a3a0*/  LOP3.LUT R12, R12, 0xffff0000, RZ, 0xc0, !PT ;  /* 0xffff00000c0c7812 */ /* 0x000fe200078ec0ff */
[----:B------:R-:W-:Y:S01]  /*a3b0*/  FFMA.FTZ R51, R15, R66, R56 ;  /* 0x000000420f337223 */ /* 0x000fe20000010038 */
[----:B------:R-:W-:Y:S01]  /*a3c0*/  PRMT R38, R143, 0x5410, R38 ;  /* 0x000054108f267816 */ /* 0x000fe20000000026 */
[----:B------:R-:W-:Y:S01]  /*a3d0*/  FMUL.FTZ R52, R29, R50 ;  /* 0x000000321d347220 */ /* 0x000fe20000410000 */
[C---:B------:R-:W-:Y:S01]  /*a3e0*/  FMUL.FTZ R15, R28.reuse, R47 ;  /* 0x0000002f1c0f7220 */ /* 0x040fe20000410000 */
[----:B------:R-:W-:Y:S01]  /*a3f0*/  PRMT R36, R141, 0x5410, R36 ;  /* 0x000054108d247816 */ /* 0x000fe20000000024 */
[----:B------:R-:W-:Y:S01]  /*a400*/  FMUL.FTZ R29, R29, R48 ;  /* 0x000000301d1d7220 */ /* 0x000fe20000410000 */
[-C--:B------:R-:W-:Y:S01]  /*a410*/  FMUL.FTZ R49, R28, R37.reuse ;  /* 0x000000251c317220 */ /* 0x080fe20000410000 */
[----:B------:R-:W-:Y:S01]  /*a420*/  LOP3.LUT R45, R14, 0xffff0000, RZ, 0xc0, !PT ;  /* 0xffff00000e2d7812 */ /* 0x000fe200078ec0ff */
[----:B------:R-:W-:Y:S01]  /*a430*/  FFMA.FTZ R37, R12, R37, -R15 ;  /* 0x000000250c257223 */ /* 0x000fe2000001080f */
[----:B------:R-:W-:-:S02]  /*a440*/  IMAD.U32 R14, R30, 0x10000, RZ ;  /* 0x000100001e0e7824 */ /* 0x000fc400078e00ff */
[C---:B------:R-:W-:Y:S01]  /*a450*/  FFMA.FTZ R52, R13.reuse, R48, -R52 ;  /* 0x000000300d347223 */ /* 0x040fe20000010834 */
[----:B------:R-:W-:Y:S01]  /*a460*/  FFMA.FTZ R29, R13, R50, R29 ;  /* 0x000000320d1d7223 */ /* 0x000fe2000001001d */
[----:B------:R-:W-:Y:S01]  /*a470*/  IMAD.U32 R15, R38, 0x10000, RZ ;  /* 0x00010000260f7824 */ /* 0x000fe200078e00ff */
[----:B------:R-:W-:Y:S01]  /*a480*/  LOP3.LUT R30, R30, 0xffff0000, RZ, 0xc0, !PT ;  /* 0xffff00001e1e7812 */ /* 0x000fe200078ec0ff */
[----:B------:R-:W-:Y:S01]  /*a490*/  IMAD.U32 R13, R36, 0x10000, RZ ;  /* 0x00010000240d7824 */ /* 0x000fe200078e00ff */
[----:B------:R-:W-:Y:S01]  /*a4a0*/  LOP3.LUT R38, R38, 0xffff0000, RZ, 0xc0, !PT ;  /* 0xffff000026267812 */ /* 0x000fe200078ec0ff */
[----:B------:R-:W-:Y:S01]  /*a4b0*/  FMUL.FTZ R28, R14, R15 ;  /* 0x0000000f0e1c7220 */ /* 0x000fe20000410000 */
[----:B------:R-:W-:Y:S01]  /*a4c0*/  LOP3.LUT R36, R36, 0xffff0000, RZ, 0xc0, !PT ;  /* 0xffff000024247812 */ /* 0x000fe200078ec0ff */
[----:B------:R-:W-:Y:S01]  /*a4d0*/  FFMA.FTZ R12, R12, R47, R49 ;  /* 0x0000002f0c0c7223 */ /* 0x000fe20000010031 */
[-C--:B------:R-:W-:Y:S01]  /*a4e0*/  FMUL.FTZ R14, R14, R13.reuse ;  /* 0x0000000d0e0e7220 */ /* 0x080fe20000410000 */
[C---:B------:R-:W-:Y:S01]  /*a4f0*/  FMUL.FTZ R48, R30.reuse, R38 ;  /* 0x000000261e307220 */ /* 0x040fe20000410000 */
[C---:B------:R-:W-:Y:S01]  /*a500*/  FFMA.FTZ R28, R43.reuse, R13, -R28 ;  /* 0x0000000d2b1c7223 */ /* 0x040fe2000001081c */
[-C--:B------:R-:W-:Y:S01]  /*a510*/  FMUL.FTZ R47, R30, R36.reuse ;  /* 0x000000241e2f7220 */ /* 0x080fe20000410000 */
[----:B------:R-:W-:Y:S01]  /*a520*/  FFMA.FTZ R14, R43, R15, R14 ;  /* 0x0000000f2b0e7223 */ /* 0x000fe2000001000e */
[----:B------:R-:W-:Y:S01]  /*a530*/  FFMA.FTZ R13, R45, R36, -R48 ;  /* 0x000000242d0d7223 */ /* 0x000fe20000010830 */
[----:B------:R-:W-:Y:S01]  /*a540*/  F2FP.BF16.F32.PACK_AB R15, R31, R46 ;  /* 0x0000002e1f0f723e */ /* 0x000fe200000010ff */
[----:B------:R-:W-:Y:S01]  /*a550*/  FFMA.FTZ R47, R45, R38, R47 ;  /* 0x000000262d2f7223 */ /* 0x000fe2000001002f */
[----:B------:R-:W-:-:S02]  /*a560*/  F2FP.BF16.F32.PACK_AB R31, R12, R29 ;  /* 0x0000001d0c1f723e */ /* 0x000fc400000010ff */
[----:B------:R-:W-:Y:S02]  /*a570*/  F2FP.BF16.F32.PACK_AB R30, R13, R28 ;  /* 0x0000001c0d1e723e */ /* 0x000fe400000010ff */
        /* <DEDUP_REMOVED lines=12> */
.L_x_2753:
[----:B------:R-:W-:Y:S05]  /*a640*/  BSYNC B1 ;  /* 0x0000000000017941 */ /* 0x000fea0003800000 */
.L_x_2752:
[----:B------:R-:W-:Y:S01]  /*a650*/  ISETP.GE.AND P4, PT, R11, R134, PT ;  /* 0x000000860b00720c */ /* 0x000fe20003f86270 */
[----:B------:R-:W-:Y:S02]  /*a660*/  ULDC.64 UR4, c[0x0][0x208] ;  /* 0x0000820000047ab9 */ /* 0x000fe40000000a00 */
[----:B0-----:R0:W-:Y:S10]  /*a670*/  ST.E.128 desc[UR4][R34.64], R12 ;  /* 0x0000000c22007985 */ /* 0x0011f4000c101d04 */
[----:B------:R-:W-:Y:S05]  /*a680*/  @P4 BRA `(.L_x_2700) ;  /* 0x0000000400e84947 */ /* 0x000fea0003800000 */
[----:B------:R-:W-:Y:S01]  /*a690*/  IMAD.WIDE R32, R11, 0x2, R32 ;  /* 0x000000020b207825 */ /* 0x000fe200078e0220 */
[----:B------:R-:W-:-:S04]  /*a6a0*/  ULDC.64 UR4, c[0x0][0x208] ;  /* 0x0000820000047ab9 */ /* 0x000fc80000000a00 */
[----:B-1----:R1:W-:Y:S01]  /*a6b0*/  ST.E.128 desc[UR4][R32.64], R28 ;  /* 0x0000001c20007985 */ /* 0x0023e2000c101d04 */
[----:B------:R-:W-:Y:S05]  /*a6c0*/  BRA `(.L_x_2700) ;  /* 0x0000000400d87947 */ /* 0x000fea0003800000 */
.L_x_2665:
[----:B------:R-:W-:-:S04]  /*a6d0*/  ULOP3.LUT UR4, UR60, 0x1, URZ, 0xfc, !UPT ;  /* 0x000000013c047892 */ /* 0x000fc8000f8efc3f */
[----:B------:R-:W-:-:S06]  /*a6e0*/  UISETP.NE.AND UP0, UPT, UR4, 0x3, UPT ;  /* 0x000000030400788c */ /* 0x000fcc000bf05270 */
[----:B------:R-:W-:-:S13]  /*a6f0*/  PLOP3.LUT P0, PT, PT, PT, UP0, 0x80, 0x0 ;  /* 0x000000000000781c */ /* 0x000fda0003f0f008 */
[----:B------:R-:W-:Y:S05]  /*a700*/  @!P0 BRA `(.L_x_2754) ;  /* 0x0000000000048947 */ /* 0x000fea0003800000 */
[----:B------:R-:W-:Y:S01]  /*a710*/  BPT.TRAP 0x1 ;  /* 0x000000040000795c */ /* 0x000fe20000300000 */
.L_x_2754:
[----:B------:R-:W-:Y:S01]  /*a720*/  IMAD R84, R18, 0x8, R2 ;  /* 0x0000000812547824 */ /* 0x000fe200078e0202 */
[----:B------:R-:W-:Y:S01]  /*a730*/  SHF.L.U32 R85, R171, 0x1f, RZ ;  /* 0x0000001fab557819 */ /* 0x000fe200000006ff */
[----:B------:R-:W-:Y:S01]  /*a740*/  BSSY B1, `(.L_x_2755) ;  /* 0x0000004000017945 */ /* 0x000fe20003800000 */
[----:B------:R-:W-:Y:S02]  /*a750*/  SHF.R.S32.HI R81, RZ, 0x1f, R80 ;  /* 0x0000001fff517819 */ /* 0x000fe40000011450 */
[----:B------:R-:W0:Y:S02]  /*a760*/  SYNCS.PHASECHK.TRANS64.TRYWAIT P4, [R84+URZ+0x2a890], R85 ;  /* 0x02a89055540075a7 */ /* 0x000e24000808017f */
[----:B0-----:R-:W-:Y:S05]  /*a770*/  @!P4 BRA `(.L_x_2756) ;  /* 0x000001b00074c947 */ /* 0x001fea0003800000 */
.L_x_3041:
[----:B------:R-:W-:Y:S05]  /*a780*/  BSYNC B1 ;  /* 0x0000000000017941 */ /* 0x000fea0003800000 */
.L_x_2755:
        /* <DEDUP_REMOVED lines=25> */
.L_x_3045:
[----:B------:R-:W-:Y:S04]  /*a920*/  BSSY B1, `(.L_x_2758) ;  /* 0x0000026000017945 */ /* 0x000fe80003800000 */
[----:B------:R-:W-:Y:S05]  /*a930*/  @!P4 BRA `(.L_x_2759) ;  /* 0x000000000090c947 */ /* 0x000fea0003800000 */
[----:B------:R-:W-:Y:S01]  /*a940*/  ULDC UR4, c[0x0][0x2f4] ;  /* 0x0000bd0000047ab9 */ /* 0x000fe20000000800 */
[----:B------:R-:W-:Y:S01]  /*a950*/  ULDC.64 UR6, c[0x0][0x208] ;  /* 0x0000820000067ab9 */ /* 0x000fe20000000a00 */
        /* <DEDUP_REMOVED lines=34> */
.L_x_2759:
[----:B------:R-:W-:Y:S05]  /*ab80*/  BSYNC B1 ;  /* 0x0000000000017941 */ /* 0x000fea0003800000 */
.L_x_2758:
[----:B------:R-:W-:-:S03]  /*ab90*/  UMOV UR4, 0xffffffff ;  /* 0xffffffff00047882 */ /* 0x000fc60000000000 */
[----:B------:R-:W-:Y:S05]  /*aba0*/  BRA.DIV UR4, `(.L_x_2760) ;  /* 0x000001ae04c87947 */ /* 0x000fea000b800000 */
[----:B--2---:R2:W0:Y:S04]  /*abb0*/  SHFL.IDX PT, R34, R33, 0x1, 0x1c1f ;  /* 0x003c1f0021227f89 */ /* 0x00442800000e0000 */
[----:B---3--:R2:W3:Y:S02]  /*abc0*/  SHFL.IDX PT, R37, R32, 0x1, 0x1c1f ;  /* 0x003c1f0020257f89 */ /* 0x0084e400000e0000 */
.L_x_3049:
[----:B------:R-:W-:-:S13]  /*abd0*/  ISETP.GE.AND P4, PT, R35, 0x41, PT ;  /* 0x000000412300780c */ /* 0x000fda0003f86270 */
[----:B------:R-:W-:Y:S05]  /*abe0*/  @!P4 BRA `(.L_x_2700) ;  /* 0x000000000090c947 */ /* 0x000fea0003800000 */
[----:B------:R-:W-:Y:S01]  /*abf0*/  ULDC UR4, c[0x0][0x2f4] ;  /* 0x0000bd0000047ab9 */ /* 0x000fe20000000800 */
[----:B------:R-:W-:Y:S01]  /*ac00*/  ULDC.64 UR6, c[0x0][0x208] ;  /* 0x0000820000067ab9 */ /* 0x000fe20000000a00 */
[----:B------:R-:W-:-:S13]  /*ac10*/  ISETP.GE.AND P4, PT, R16, UR4, PT ;  /* 0x0000000410007c0c */ /* 0x000fda000bf86270 */
[----:B----4-:R-:W4:Y:S01]  /*ac20*/  @!P4 LDS.128 R12, [R29+0x2000] ;  /* 0x002000001d0cc984 */ /* 0x010f220000000c00 */
[----:B---3--:R-:W-:-:S04]  /*ac30*/  @!P4 LEA R30, P5, R16, R37, 0x1 ;  /* 0x00000025101ec211 */ /* 0x008fc800078a08ff */
[----:B0-----:R-:W-:Y:S02]  /*ac40*/  @!P4 LEA.HI.X R31, R16, R34, R17, 0x1, P5 ;  /* 0x00000022101fc211 */ /* 0x001fe400028f0c11 */
[----:B------:R-:W-:-:S13]  /*ac50*/  ISETP.GE.AND P5, PT, R163, UR4, PT ;  /* 0x00000004a3007c0c */ /* 0x000fda000bfa6270 */
[----:B------:R-:W-:Y:S01]  /*ac60*/  @!P5 IMAD.SHL.U32 R11, R166, 0x8, RZ ;  /* 0x00000008a60bd824 */ /* 0x000fe200078e00ff */
[----:B----4-:R0:W-:Y:S01]  /*ac70*/  @!P4 ST.E.128 desc[UR6][R30.64], R12 ;  /* 0x0000000c1e00c985 */ /* 0x0101e2000c101d06 */
[----:B------:R-:W-:-:S03]  /*ac80*/  ISETP.GE.AND P4, PT, R164, UR4, PT ;  /* 0x00000004a4007c0c */ /* 0x000fc6000bf86270 */
[----:B------:R-:W3:Y:S01]  /*ac90*/  @!P5 LDS.128 R12, [R28+0x2000] ;  /* 0x002000001c0cd984 */ /* 0x000ee20000000c00 */
[----:B0-----:R-:W-:Y:S02]  /*aca0*/  @!P5 IMAD.MOV.U32 R30, RZ, RZ, R37 ;  /* 0x000000ffff1ed224 */ /* 0x001fe400078e0025 */
[----:B------:R-:W-:Y:S02]  /*acb0*/  @!P5 IMAD.MOV.U32 R31, RZ, RZ, R34 ;  /* 0x000000ffff1fd224 */ /* 0x000fe400078e0022 */
[----:B------:R-:W-:-:S05]  /*acc0*/  @!P5 IMAD.WIDE R30, R11, 0x2, R30 ;  /* 0x000000020b1ed825 */ /* 0x000fca00078e021e */
[----:B------:R-:W-:Y:S01]  /*acd0*/  @!P4 IMAD.SHL.U32 R11, R167, 0x8, RZ ;  /* 0x00000008a70bc824 */ /* 0x000fe200078e00ff */
[----:B---3--:R0:W-:Y:S01]  /*ace0*/  @!P5 ST.E.128 desc[UR6][R30.64], R12 ;  /* 0x0000000c1e00d985 */ /* 0x0081e2000c101d06 */
[----:B------:R-:W-:-:S03]  /*acf0*/  ISETP.GE.AND P5, PT, R19, UR4, PT ;  /* 0x0000000413007c0c */ /* 0x000fc6000bfa6270 */
[----:B------:R-:W3:Y:S01]  /*ad00*/  @!P4 LDS.128 R12, [R29+0x5000] ;  /* 0x005000001d0cc984 */ /* 0x000ee20000000c00 */
[----:B0-----:R-:W-:Y:S02]  /*ad10*/  @!P4 IMAD.MOV.U32 R30, RZ, RZ, R37 ;  /* 0x000000ffff1ec224 */ /* 0x001fe400078e0025 */
[----:B------:R-:W-:Y:S02]  /*ad20*/  @!P4 IMAD.MOV.U32 R31, RZ, RZ, R34 ;  /* 0x000000ffff1fc224 */ /* 0x000fe400078e0022 */
[----:B------:R-:W-:-:S05]  /*ad30*/  @!P4 IMAD.WIDE R30, R11, 0x2, R30 ;  /* 0x000000020b1ec825 */ /* 0x000fca00078e021e */
[----:B---3--:R0:W-:Y:S04]  /*ad40*/  @!P4 ST.E.128 desc[UR6][R30.64], R12 ;  /* 0x0000000c1e00c985 */ /* 0x0081e8000c101d06 */
[----:B------:R-:W3:Y:S01]  /*ad50*/  @!P5 LDS.128 R12, [R28+0x5000] ;  /* 0x005000001c0cd984 */ /* 0x000ee20000000c00 */
[----:B0-----:R-:W-:-:S04]  /*ad60*/  @!P5 LEA R30, P4, R19, R37, 0x1 ;  /* 0x00000025131ed211 */ /* 0x001fc800078808ff */
[----:B------:R-:W-:Y:S02]  /*ad70*/  @!P5 LEA.HI.X R31, R19, R34, R169, 0x1, P4 ;  /* 0x00000022131fd211 */ /* 0x000fe400020f0ca9 */
[----:B------:R-:W-:-:S03]  /*ad80*/  ISETP.GE.AND P4, PT, R22, UR4, PT ;  /* 0x0000000416007c0c */ /* 0x000fc6000bf86270 */
[----:B---3--:R0:W-:Y:S10]  /*ad90*/  @!P5 ST.E.128 desc[UR6][R30.64], R12 ;  /* 0x0000000c1e00d985 */ /* 0x0081f4000c101d06 */
[----:B------:R-:W3:Y:S01]  /*ada0*/  @!P4 LDS.128 R12, [R29+0x8000] ;  /* 0x008000001d0cc984 */ /* 0x000ee20000000c00 */
[----:B0-----:R-:W-:-:S04]  /*adb0*/  @!P4 LEA R30, P5, R22, R37, 0x1 ;  /* 0x00000025161ec211 */ /* 0x001fc800078a08ff */
[----:B------:R-:W-:Y:S02]  /*adc0*/  @!P4 LEA.HI.X R31, R22, R34, R180, 0x1, P5 ;  /* 0x00000022161fc211 */ /* 0x000fe400028f0cb4 */
[----:B------:R-:W-:-:S03]  /*add0*/  ISETP.GE.AND P5, PT, R23, UR4, PT ;  /* 0x0000000417007c0c */ /* 0x000fc6000bfa6270 */
[----:B---3--:R-:W-:Y:S10]  /*ade0*/  @!P4 ST.E.128 desc[UR6][R30.64], R12 ;  /* 0x0000000c1e00c985 */ /* 0x008ff4000c101d06 */
[----:B------:R0:W3:Y:S02]  /*adf0*/  @!P5 LDS.128 R12, [R28+0x8000] ;  /* 0x008000001c0cd984 */ /* 0x0000e40000000c00 */
[----:B0-----:R-:W-:-:S04]  /*ae00*/  @!P5 LEA R28, P4, R23, R37, 0x1 ;  /* 0x00000025171cd211 */ /* 0x001fc800078808ff */
[----:B------:R-:W-:-:S05]  /*ae10*/  @!P5 LEA.HI.X R29, R23, R34, R179, 0x1, P4 ;  /* 0x00000022171dd211 */ /* 0x000fca00020f0cb3 */
[----:B---3--:R0:W-:Y:S04]  /*ae20*/  @!P5 ST.E.128 desc[UR6][R28.64], R12 ;  /* 0x0000000c1c00d985 */ /* 0x0081e8000c101d06 */
.L_x_2700:
[----:B------:R-:W-:Y:S05]  /*ae30*/  BSYNC B0 ;  /* 0x0000000000007941 */ /* 0x000fea0003800000 */
.L_x_2664:
        /* <DEDUP_REMOVED lines=17> */
.L_x_2762:
[----:B------:R-:W-:Y:S05]  /*af50*/  BSYNC B0 ;  /* 0x0000000000007941 */ /* 0x000fea0003800000 */
.L_x_2761:
[----:B------:R-:W3:Y:S01]  /*af60*/  SYNCS.PHASECHK.TRANS64.TRYWAIT P0, [R84+URZ+0x2a8b0], R85 ;  /* 0x02a8b055540075a7 */ /* 0x000ee2000800017f */
[----:B------:R-:W-:Y:S04]  /*af70*/  BSSY B0, `(.L_x_2763) ;  /* 0x0000002000007945 */ /* 0x000fe80003800000 */
[----:B---3--:R-:W-:Y:S05]  /*af80*/  @!P0 BRA `(.L_x_2764) ;  /* 0x000001ac001c8947 */ /* 0x008fea0003800000 */
.L_x_3050:
[----:B------:R-:W-:Y:S05]  /*af90*/  BSYNC B0 ;  /* 0x0000000000007941 */ /* 0x000fea0003800000 */
.L_x_2763:
        /* <DEDUP_REMOVED lines=26> */
[----:B------:R-:W-:Y:S01]  /*b140*/  ISETP.NE.AND P5, PT, R3, RZ, PT ;  /* 0x000000ff0300720c */ /* 0x000fe20003fa5270 */
[----:B------:R-:W-:-:S12]  /*b150*/  ULDC.64 UR4, c[0x0][0x208] ;  /* 0x0000820000047ab9 */ /* 0x000fd80000000a00 */
        /* <DEDUP_REMOVED lines=19> */
.L_x_2766:
[----:B------:R-:W-:Y:S05]  /*b290*/  BSYNC B0 ;  /* 0x0000000000007941 */ /* 0x000fea0003800000 */
.L_x_2765:
[----:B------:R-:W-:Y:S01]  /*b2a0*/  ISETP.GE.AND P0, PT, R83, 0x41, PT ;  /* 0x000000415300780c */ /* 0x000fe20003f06270 */
[----:B--2-4-:R2:W4:Y:S01]  /*b2b0*/  SHFL.IDX PT, R29, R32, 0x1, 0x1c1f ;  /* 0x003c1f00201d7f89 */ /* 0x01452200000e0000 */
[----:B------:R-:W-:Y:S03]  /*b2c0*/  BSSY B0, `(.L_x_2767) ;  /* 0x0000018000007945 */ /* 0x000fe60003800000 */
[----:B-1----:R2:W1:Y:S08]  /*b2d0*/  SHFL.IDX PT, R28, R27, 0x1, 0x1c1f ;  /* 0x003c1f001b1c7f89 */ /* 0x00247000000e0000 */
[----:B--2---:R-:W-:Y:S05]  /*b2e0*/  @!P0 BRA `(.L_x_2768) ;  /* 0x0000000000548947 */ /* 0x004fea0003800000 */
[----:B------:R-:W-:Y:S01]  /*b2f0*/  ISETP.NE.AND P5, PT, R3, RZ, PT ;  /* 0x000000ff0300720c */ /* 0x000fe20003fa5270 */
[----:B------:R-:W-:-:S12]  /*b300*/  ULDC.64 UR4, c[0x0][0x208] ;  /* 0x0000820000047ab9 */ /* 0x000fd80000000a00 */
        /* <DEDUP_REMOVED lines=19> */
.L_x_2768:
[----:B------:R-:W-:Y:S05]  /*b440*/  BSYNC B0 ;  /* 0x0000000000007941 */ /* 0x000fea0003800000 */
.L_x_2767:
        /* <DEDUP_REMOVED lines=18> */
.L_x_2659:
[----:B------:R-:W2:Y:S01]  /*b570*/  LDC R0, c[0x0][0x448] ;  /* 0x00011200ff007b82 */ /* 0x000ea20000000800 */
[----:B------:R-:W-:Y:S01]  /*b580*/  VIADD R3, R186, 0x7f ;  /* 0x0000007fba037836 */ /* 0x000fe20000000000 */
[----:B------:R-:W-:Y:S01]  /*b590*/  BSSY B0, `(.L_x_2770) ;  /* 0x0000010000007945 */ /* 0x000fe20003800000 */
[----:B------:R-:W-:Y:S01]  /*b5a0*/  IMAD.MOV.U32 R72, RZ, RZ, RZ ;  /* 0x000000ffff487224 */ /* 0x000fe200078e00ff */
[----:B--2---:R-:W-:-:S13]  /*b5b0*/  ISETP.NE.AND P1, PT, R0, 0x1, PT ;  /* 0x000000010000780c */ /* 0x004fda0003f25270 */
[----:B------:R-:W2:Y:S08]  /*b5c0*/  @P1 LDC R0, c[0x0][0x44c] ;  /* 0x00011300ff001b82 */ /* 0x000eb00000000800 */
[----:B------:R-:W3:Y:S01]  /*b5d0*/  @P1 LDC R5, c[0x0][0x450] ;  /* 0x00011400ff051b82 */ /* 0x000ee20000000800 */
[----:B--2---:R-:W-:-:S05]  /*b5e0*/  @P1 IMAD.HI.U32 R0, R3, R0, RZ ;  /* 0x0000000003001227 */ /* 0x004fca00078e00ff */
[----:B---3--:R-:W-:-:S05]  /*b5f0*/  @P1 SHF.R.U32.HI R3, RZ, R5, R0 ;  /* 0x00000005ff031219 */ /* 0x008fca0000011600 */
[----:B------:R-:W-:-:S04]  /*b600*/  IMAD.IADD R3, R218, 0x1, R3 ;  /* 0x00000001da037824 */ /* 0x000fc800078e0203 */
[----:B------:R-:W-:-:S05]  /*b610*/  IMAD.HI R3, R3, 0x2aaaaaab, RZ ;  /* 0x2aaaaaab03037827 */ /* 0x000fca00078e02ff */
[----:B------:R-:W-:-:S04]  /*b620*/  SHF.R.U32.HI R0, RZ, 0x1f, R3 ;  /* 0x0000001fff007819 */ /* 0x000fc80000011603 */
[----:B------:R-:W-:-:S04]  /*b630*/  LEA.HI.SX32 R0, R3, R0, 0x1c ;  /* 0x0000000003007211 */ /* 0x000fc800078fe2ff */
[----:B------:R-:W-:-:S04]  /*b640*/  VIMNMX R219, R219, R0, PT ;  /* 0x00000000dbdb7248 */ /* 0x000fc80003fe0100 */
[----:B------:R-:W-:Y:S01]  /*b650*/  ISETP.GE.AND P1, PT, R219, 0x1, PT ;  /* 0x00000001db00780c */ /* 0x000fe20003f26270 */
[----:B------:R-:W-:-:S12]  /*b660*/  @P0 BRA `(.L_x_2771) ;  /* 0x0000000000080947 */ /* 0x000fd80003800000 */
[----:B------:R-:W2:Y:S02]  /*b670*/  FENCE.VIEW.ASYNC.G ;  /* 0x00000000000073c6 */ /* 0x000ea40000000100 */
[----:B--2---:R-:W-:Y:S06]  /*b680*/  BAR.ARV 0xc, 0x180 ;  /* 0x0306000000007b1d */ /* 0x004fec0000002000 */
.L_x_2771:
[----:B------:R-:W-:Y:S05]  /*b690*/  BSYNC B0 ;  /* 0x0000000000007941 */ /* 0x000fea0003800000 */
.L_x_2770:
[----:B------:R-:W-:Y:S04]  /*b6a0*/  BSSY B0, `(.L_x_2772) ;  /* 0x000001f000007945 */ /* 0x000fe80003800000 */
[----:B------:R-:W-:Y:S05]  /*b6b0*/  @!P1 BRA `(.L_x_2773) ;  /* 0x0000000000749947 */ /* 0x000fea0003800000 */
[----:B------:R-:W-:Y:S01]  /*b6c0*/  ISETP.NE.AND P0, PT, R194, RZ, PT ;  /* 0x000000ffc200720c */ /* 0x000fe20003f05270 */
[----:B------:R-:W-:-:S03]  /*b6d0*/  ULDC UR4, c[0x0][0x9f0] ;  /* 0x00027c0000047ab9 */ /* 0x000fc60000000800 */
[----:B------:R-:W-:-:S04]  /*b6e0*/  SEL R9, R194, UR4, P0 ;  /* 0x00000004c2097c07 */ /* 0x000fc80008000000 */
[-C--:B------:R-:W-:Y:S02]  /*b6f0*/  IABS R6, R9.reuse ;  /* 0x0000000900067213 */ /* 0x080fe40000000000 */
[----:B------:R-:W-:Y:S02]  /*b700*/  IADD3 R0, R9, -0x1, R219 ;  /* 0xffffffff09007810 */ /* 0x000fe40007ffe0db */
[----:B------:R-:W2:Y:S01]  /*b710*/  I2F.RP R3, R6 ;  /* 0x0000000600037306 */ /* 0x000ea20000209400 */
[-C--:B------:R-:W-:Y:S02]  /*b720*/  IABS R10, R9.reuse ;  /* 0x00000009000a7213 */ /* 0x080fe40000000000 */
        /* <DEDUP_REMOVED lines=22> */
.L_x_2773:
[----:B------:R-:W-:Y:S05]  /*b890*/  BSYNC B0 ;  /* 0x0000000000007941 */ /* 0x000fea0003800000 */
.L_x_2772:
        /* <DEDUP_REMOVED lines=41> */
[----:B--2---:R-:W2:Y:S02]  /*bb30*/  SHFL.IDX PT, R0, R0, RZ, 0x1f ;  /* 0x00001fff00007589 */ /* 0x004ea400000e0000 */
[----:B--2---:R-:W-:-:S04]  /*bb40*/  LEA.HI R3, R0, R0, RZ, 0x1 ;  /* 0x0000000000037211 */ /* 0x004fc800078f08ff */
[----:B------:R-:W-:-:S05]  /*bb50*/  LOP3.LUT R3, R3, 0x1e, RZ, 0xc0, !PT ;  /* 0x0000001e03037812 */ /* 0x000fca00078ec0ff */
        /* <DEDUP_REMOVED lines=20> */
[----:B012-45:R-:W-:Y:S05]  /*bca0*/  CALL.ABS.NOINC R14 ;  /* 0x000000000e007343 */ /* 0x037fea0003c00000 */
.L_x_2775:
        /* <DEDUP_REMOVED lines=12> */
.L_x_2779:
[----:B---3--:R3:W0:Y:S02]  /*bd70*/  SYNCS.PHASECHK.TRANS64.TRYWAIT P0, [R2+URZ+0x2a800], R3 ;  /* 0x02a80003020075a7 */ /* 0x008624000800017f */
[----:B0-----:R-:W-:Y:S05]  /*bd80*/  @!P0 NANOSLEEP.SYNCS 0x989680 ;  /* 0x009896800000895d */ /* 0x001fea0003900000 */
[----:B------:R-:W0:Y:S02]  /*bd90*/  @!P0 SYNCS.PHASECHK.TRANS64 P0, [R2+URZ+0x2a800], R3 ;  /* 0x02a80003020085a7 */ /* 0x000e24000800007f */
[----:B0-----:R-:W-:Y:S05]  /*bda0*/  @!P0 BRA `(.L_x_2779) ;  /* 0xfffffffc00f08947 */ /* 0x001fea000383ffff */
.L_x_2778:
[----:B------:R-:W-:Y:S05]  /*bdb0*/  BSYNC B0 ;  /* 0x0000000000007941 */ /* 0x000fea0003800000 */
.L_x_2777:
[----:B------:R-:W-:Y:S05]  /*bdc0*/  BRA `(.L_x_2780) ;  /* 0x0000007400647947 */ /* 0x000fea0003800000 */
.L_x_2776:
[----:B------:R-:W-:Y:S01]  /*bdd0*/  ULOP3.LUT UP0, URZ, UR61, 0x3ff, URZ, 0xc0, !UPT ;  /* 0x000003ff3d3f7892 */ /* 0x000fe2000f80c03f */
[----:B-----5:R-:W-:Y:S01]  /*bde0*/  SHF.R.S32.HI R0, RZ, 0x1f, R140 ;  /* 0x0000001fff007819 */ /* 0x020fe2000001148c */
[----:B------:R-:W-:Y:S01]  /*bdf0*/  ULDC.64 UR4, c[0x0][0x3f8] ;  /* 0x0000fe0000047ab9 */ /* 0x000fe20000000a00 */
[----:B------:R-:W-:Y:S01]  /*be00*/  ULDC.64 UR6, c[0x0][0x408] ;  /* 0x0001020000067ab9 */ /* 0x000fe20000000a00 */
[----:B------:R-:W-:Y:S02]  /*be10*/  IMAD.WIDE.U32 R24, R140, UR4, RZ ;  /* 0x000000048c187c25 */ /* 0x000fe4000f8e00ff */
[----:B------:R-:W-:Y:S02]  /*be20*/  PLOP3.LUT P0, PT, PT, PT, UP0, 0x80, 0x0 ;  /* 0x000000000000781c */ /* 0x000fe40003f0f008 */
[C---:B------:R-:W-:Y:S02]  /*be30*/  IMAD R3, R0.reuse, UR4, RZ ;  /* 0x0000000400037c24 */ /* 0x040fe4000f8e02ff */
[----:B------:R-:W-:-:S02]  /*be40*/  IMAD R5, R0, UR6, RZ ;  /* 0x0000000600057c24 */ /* 0x000fc4000f8e02ff */
[C---:B------:R-:W-:Y:S02]  /*be50*/  IMAD R3, R140.reuse, UR5, R3 ;  /* 0x000000058c037c24 */ /* 0x040fe4000f8e0203 */
[C---:B------:R-:W-:Y:S02]  /*be60*/  IMAD R5, R140.reuse, UR7, R5 ;  /* 0x000000078c057c24 */ /* 0x040fe4000f8e0205 */
[----:B------:R-:W-:-:S04]  /*be70*/  IMAD.WIDE.U32 R140, R140, UR6, RZ ;  /* 0x000000068c8c7c25 */ /* 0x000fc8000f8e00ff */
[----:B------:R-:W-:Y:S02]  /*be80*/  IMAD.IADD R49, R3, 0x1, R25 ;  /* 0x0000000103317824 */ /* 0x000fe400078e0219 */
[----:B0-----:R-:W-:Y:S01]  /*be90*/  IMAD.IADD R27, R5, 0x1, R141 ;  /* 0x00000001051b7824 */ /* 0x001fe200078e028d */
[----:B------:R-:W-:Y:S06]  /*bea0*/  @!P0 BRA `(.L_x_2781) ;  /* 0x0000000000408947 */ /* 0x000fec0003800000 */
        /* <DEDUP_REMOVED lines=15> */
[----:B01--4-:R-:W-:Y:S05]  /*bfa0*/  CALL.ABS.NOINC R14 ;  /* 0x000000000e007343 */ /* 0x013fea0003c00000 */
.L_x_2781:
[----:B------:R-:W-:Y:S01]  /*bfb0*/  ULDC.U8 UR4, c[0x0][0x410] ;  /* 0x0001040000047ab9 */ /* 0x000fe20000000000 */
[----:B------:R-:W-:Y:S01]  /*bfc0*/  BSSY B0, `(.L_x_2782) ;  /* 0x0000731000007945 */ /* 0x000fe20003800000 */
[----:B------:R-:W-:Y:S01]  /*bfd0*/  ISETP.NE.AND P0, PT, RZ, UR4, PT ;  /* 0x00000004ff007c0c */ /* 0x000fe2000bf05270 */
[----:B------:R-:W-:-:S12]  /*bfe0*/  IMAD.IADD R64, R170, 0x1, R186 ;  /* 0x00000001aa407824 */ /* 0x000fd800078e02ba */
[----:B------:R-:W-:Y:S05]  /*bff0*/  @!P0 BRA `(.L_x_2783) ;  /* 0x0000003800908947 */ /* 0x000fea0003800000 */
[----:B------:R-:W0:Y:S01]  /*c000*/  LDC R10, c[0x0][0x448] ;  /* 0x00011200ff0a7b82 */ /* 0x000e220000000800 */
        /* <DEDUP_REMOVED lines=10> */
[----:B0-----:R-:W-:-:S13]  /*c0b0*/  ISETP.NE.AND P0, PT, R10, 0x1, PT ;  /* 0x000000010a00780c */ /* 0x001fda0003f05270 */
[----:B------:R-:W0:Y:S08]  /*c0c0*/  @P0 LDC R0, c[0x0][0x44c] ;  /* 0x00011300ff000b82 */ /* 0x000e300000000800 */
[----:B------:R-:W2:Y:S01]  /*c0d0*/  @P0 LDC R5, c[0x0][0x450] ;  /* 0x00011400ff050b82 */ /* 0x000ea20000000800 */
[----:B0-----:R-:W-:-:S05]  /*c0e0*/  @P0 IMAD.HI.U32 R0, R3, R0, RZ ;  /* 0x0000000003000227 */ /* 0x001fca00078e00ff */
[----:B--2---:R-:W-:Y:S01]  /*c0f0*/  @P0 SHF.R.U32.HI R3, RZ, R5, R0 ;  /* 0x00000005ff030219 */ /* 0x004fe20000011600 */
        /* <DEDUP_REMOVED lines=18> */
[----:B------:R0:W2:Y:S04]  /*c220*/  SHFL.IDX PT, R3, R0, RZ, 0x1c1f ;  /* 0x001c1fff00037589 */ /* 0x0000a800000e0000 */
[----:B------:R0:W3:Y:S04]  /*c230*/  SHFL.IDX PT, R6, R65, RZ, 0x1c1f ;  /* 0x001c1fff41067589 */ /* 0x0000e800000e0000 */
[----:B------:R0:W0:Y:S04]  /*c240*/  SHFL.IDX PT, R9, R63, RZ, 0x1c1f ;  /* 0x001c1fff3f097589 */ /* 0x00002800000e0000 */
[----:B------:R0:W0:Y:S02]  /*c250*/  SHFL.IDX PT, R8, R62, RZ, 0x1c1f ;  /* 0x001c1fff3e087589 */ /* 0x00002400000e0000 */
.L_x_3056:
        /* <DEDUP_REMOVED lines=20> */
[----:B------:R-:W-:Y:S01]  /*c3a0*/  ISETP.GE.AND P2, PT, R173, UR4, PT ;  /* 0x00000004ad007c0c */ /* 0x000fe2000bf46270 */
[----:B------:R-:W-:Y:S01]  /*c3b0*/  ULDC.64 UR6, c[0x0][0x208] ;  /* 0x0000820000067ab9 */ /* 0x000fe20000000a00 */
        /* <DEDUP_REMOVED lines=8> */
[-C--:B-1-3--:R-:W-:Y:S01]  /*c440*/  @!P3 IADD3 R28, P6, R6, R27.reuse, RZ ;  /* 0x0000001b061cb210 */ /* 0x08afe20007fde0ff */
[----:B------:R-:W-:Y:S01]  /*c450*/  @!P0 IMAD.SHL.U32 R7, R172, 0x2, RZ ;  /* 0x00000002ac078824 */ /* 0x000fe200078e00ff */
[----:B0-----:R-:W-:Y:S01]  /*c460*/  @!P3 IADD3 R26, P5, R8, R27, RZ ;  /* 0x0000001b081ab210 */ /* 0x001fe20007fbe0ff */
[----:B--2---:R-:W-:Y:S01]  /*c470*/  @!P4 IMAD.MOV.U32 R5, RZ, RZ, R3 ;  /* 0x000000ffff05c224 */ /* 0x004fe200078e0003 */
[----:B------:R-:W-:Y:S01]  /*c480*/  @!P0 SHF.L.U64.HI R36, R172, 0x1, R73 ;  /* 0x00000001ac248819 */ /* 0x000fe20000010249 */
[--C-:B----4-:R-:W-:Y:S01]  /*c490*/  @!P3 IMAD.X R29, R3, 0x1, R10.reuse, P6 ;  /* 0x00000001031db824 */ /* 0x110fe200030e060a */
[-C--:B------:R-:W-:Y:S01]  /*c4a0*/  @!P2 IADD3 R24, P6, R6, R21.reuse, RZ ;  /* 0x000000150618a210 */ /* 0x080fe20007fde0ff */
[----:B------:R-:W-:Y:S01]  /*c4b0*/  @!P3 IMAD.X R27, R9, 0x1, R10, P5 ;  /* 0x00000001091bb824 */ /* 0x000fe200028e060a */
[----:B------:R-:W-:-:S02]  /*c4c0*/  @!P2 IADD3 R20, P5, R8, R21, RZ ;  /* 0x000000150814a210 */ /* 0x000fc40007fbe0ff */
[----:B------:R-:W-:Y:S01]  /*c4d0*/  @!P1 SHF.L.U64.HI R10, R174, 0x1, R75 ;  /* 0x00000001ae0a9819 */ /* 0x000fe2000001024b */
[--C-:B------:R-:W-:Y:S01]  /*c4e0*/  @!P2 IMAD.X R25, R3, 0x1, R4.reuse, P6 ;  /* 0x000000010319a824 */ /* 0x100fe200030e0604 */
[-C--:B------:R-:W-:Y:S01]  /*c4f0*/  @!P1 IADD3 R14, P6, R6, R13.reuse, RZ ;  /* 0x0000000d060e9210 */ /* 0x080fe20007fde0ff */
[----:B------:R-:W-:Y:S01]  /*c500*/  @!P2 IMAD.X R21, R9, 0x1, R4, P5 ;  /* 0x000000010915a824 */ /* 0x000fe200028e0604 */
[----:B------:R-:W-:Y:S01]  /*c510*/  ISETP.GE.AND P5, PT, R176, UR4, PT ;  /* 0x00000004b0007c0c */ /* 0x000fe2000bfa6270 */
[----:B------:R-:W-:Y:S02]  /*c520*/  @!P4 IMAD.MOV.U32 R4, RZ, RZ, R6 ;  /* 0x000000ffff04c224 */ /* 0x000fe400078e0006 */
[----:B------:R-:W-:Y:S01]  /*c530*/  @!P1 IMAD.X R15, R3, 0x1, R10, P6 ;  /* 0x00000001030f9824 */ /* 0x000fe200030e060a */
[----:B------:R-:W-:Y:S01]  /*c540*/  @!P1 IADD3 R12, P6, R8, R13, RZ ;  /* 0x0000000d080c9210 */ /* 0x000fe20007fde0ff */
[----:B------:R-:W-:-:S03]  /*c550*/  @!P4 IMAD.WIDE R32, R160, 0x2, R4 ;  /* 0x00000002a020c825 */ /* 0x000fc600078e0204 */
[----:B------:R-:W-:Y:S01]  /*c560*/  @!P1 IADD3.X R13, R9, R10, RZ, P6, !PT ;  /* 0x0000000a090d9210 */ /* 0x000fe200037fe4ff */
[----:B------:R-:W-:Y:S01]  /*c570*/  @!P4 IMAD.MOV.U32 R4, RZ, RZ, R8 ;  /* 0x000000ffff04c224 */ /* 0x000fe200078e0008 */
[----:B------:R-:W-:Y:S01]  /*c580*/  @!P0 IADD3 R10, P6, R6, R7, RZ ;  /* 0x00000007060a8210 */ /* 0x000fe20007fde0ff */
[----:B------:R-:W-:Y:S01]  /*c590*/  @!P4 IMAD.MOV.U32 R5, RZ, RZ, R9 ;  /* 0x000000ffff05c224 */ /* 0x000fe200078e0009 */
[----:B------:R0:W5:Y:S01]  /*c5a0*/  @!P4 LD.E.64 R60, desc[UR6][R32.64] ;  /* 0x00000006203cc980 */ /* 0x000162000c101b00 */
[----:B------:R-:W-:-:S04]  /*c5b0*/  @!P4 IMAD.WIDE R30, R160, 0x2, R4 ;  /* 0x00000002a01ec825 */ /* 0x000fc800078e0204 */
[--C-:B------:R-:W-:Y:S01]  /*c5c0*/  @!P0 IMAD.X R11, R3, 0x1, R36.reuse, P6 ;  /* 0x00000001030b8824 */ /* 0x100fe200030e0624 */
[----:B------:R-:W-:Y:S01]  /*c5d0*/  @!P0 IADD3 R4, P6, R8, R7, RZ ;  /* 0x0000000708048210 */ /* 0x000fe20007fde0ff */
[C---:B------:R-:W-:Y:S01]  /*c5e0*/  @!P5 IMAD.SHL.U32 R7, R176.reuse, 0x2, RZ ;  /* 0x00000002b007d824 */ /* 0x040fe200078e00ff */
[----:B------:R0:W5:Y:S01]  /*c5f0*/  @!P4 LD.E.64 R58, desc[UR6][R30.64] ;  /* 0x000000061e3ac980 */ /* 0x000162000c101b00 */
[----:B------:R-:W-:Y:S02]  /*c600*/  @!P5 SHF.L.U64.HI R34, R176, 0x1, R223 ;  /* 0x00000001b022d819 */ /* 0x000fe400000102df */
[----:B------:R-:W-:Y:S01]  /*c610*/  @!P0 IMAD.X R5, R9, 0x1, R36, P6 ;  /* 0x0000000109058824 */ /* 0x000fe200030e0624 */
[-C--:B------:R-:W-:Y:S02]  /*c620*/  @!P5 IADD3 R6, P4, R6, R7.reuse, RZ ;  /* 0x000000070606d210 */ /* 0x080fe40007f9e0ff */
[----:B------:R-:W-:Y:S02]  /*c630*/  @!P5 IADD3 R8, P6, R8, R7, RZ ;  /* 0x000000070808d210 */ /* 0x000fe40007fde0ff */
[----:B------:R-:W-:-:S02]  /*c640*/  CS2R R56, SRZ ;  /* 0x0000000000387805 */ /* 0x000fc4000001ff00 */
[----:B------:R-:W-:Y:S01]  /*c650*/  CS2R R54, SRZ ;  /* 0x0000000000367805 */ /* 0x000fe2000001ff00 */
[--C-:B------:R-:W-:Y:S01]  /*c660*/  @!P5 IMAD.X R7, R3, 0x1, R34.reuse, P4 ;  /* 0x000000010307d824 */ /* 0x100fe200020e0622 */
[----:B------:R-:W-:Y:S01]  /*c670*/  CS2R R52, SRZ ;  /* 0x0000000000347805 */ /* 0x000fe2000001ff00 */
[----:B------:R-:W-:Y:S01]  /*c680*/  @!P5 IMAD.X R9, R9, 0x1, R34, P6 ;  /* 0x000000010909d824 */ /* 0x000fe200030e0622 */
[----:B------:R-:W-:Y:S02]  /*c690*/  CS2R R50, SRZ ;  /* 0x0000000000327805 */ /* 0x000fe4000001ff00 */
[----:B------:R-:W-:Y:S02]  /*c6a0*/  CS2R R48, SRZ ;  /* 0x0000000000307805 */ /* 0x000fe4000001ff00 */
[----:B------:R-:W-:Y:S02]  /*c6b0*/  CS2R R46, SRZ ;  /* 0x00000000002e7805 */ /* 0x000fe4000001ff00 */
[----:B------:R-:W-:-:S02]  /*c6c0*/  CS2R R44, SRZ ;  /* 0x00000000002c7805 */ /* 0x000fc4000001ff00 */
        /* <DEDUP_REMOVED lines=13> */
.L_x_2786:
[----:B------:R-:W-:Y:S05]  /*c7a0*/  BSYNC B1 ;  /* 0x0000000000017941 */ /* 0x000fea0003800000 */
.L_x_2785:
[----:B--2--5:R-:W-:Y:S01]  /*c7b0*/  IMAD.MOV.U32 R3, RZ, RZ, R36 ;  /* 0x000000ffff037224 */ /* 0x024fe200078e0024 */
[----:B------:R-:W-:Y:S01]  /*c7c0*/  UMOV UR4, 0xffffffff ;  /* 0xffffffff00047882 */ /* 0x000fe20000000000 */
[----:B0-----:R-:W-:Y:S01]  /*c7d0*/  IMAD.MOV.U32 R4, RZ, RZ, R37 ;  /* 0x000000ffff047224 */ /* 0x001fe200078e0025 */
[----:B------:R-:W-:Y:S01]  /*c7e0*/  CS2R R20, SRZ ;  /* 0x0000000000147805 */ /* 0x000fe2000001ff00 */
[----:B------:R-:W-:Y:S01]  /*c7f0*/  IMAD.MOV.U32 R5, RZ, RZ, R42 ;  /* 0x000000ffff057224 */ /* 0x000fe200078e002a */
        /* <DEDUP_REMOVED lines=46> */
[----:B------:R-:W0:Y:S04]  /*cae0*/  SHFL.IDX PT, R0, R0, 0x1, 0x1c1f ;  /* 0x003c1f0000007f89 */ /* 0x000e2800000e0000 */
[----:B------:R-:W2:Y:S04]  /*caf0*/  SHFL.IDX PT, R65, R65, 0x1, 0x1c1f ;  /* 0x003c1f0041417f89 */ /* 0x000ea800000e0000 */
[----:B------:R-:W3:Y:S04]  /*cb00*/  SHFL.IDX PT, R63, R63, 0x1, 0x1c1f ;  /* 0x003c1f003f3f7f89 */ /* 0x000ee800000e0000 */
[----:B------:R-:W0:Y:S02]  /*cb10*/  SHFL.IDX PT, R62, R62, 0x1, 0x1c1f ;  /* 0x003c1f003e3e7f89 */ /* 0x000e2400000e0000 */
.L_x_3062:
        /* <DEDUP_REMOVED lines=14> */
[----:B-1--4-:R-:W-:-:S02]  /*cc00*/  CS2R R28, SRZ ;  /* 0x00000000001c7805 */ /* 0x012fc4000001ff00 */
        /* <DEDUP_REMOVED lines=12> */
[----:B------:R-:W-:-:S05]  /*ccd0*/  ISETP.GE.AND P1, PT, R172, UR4, PT ;  /* 0x00000004ac007c0c */ /* 0x000fca000bf26270 */
[C---:B------:R-:W-:Y:S01]  /*cce0*/  @!P4 IMAD.SHL.U32 R20, R175.reuse, 0x2, RZ ;  /* 0x00000002af14c824 */ /* 0x040fe200078e00ff */
[----:B------:R-:W-:-:S03]  /*ccf0*/  @!P4 SHF.L.U64.HI R76, R175, 0x1, R76 ;  /* 0x00000001af4cc819 */ /* 0x000fc6000001024c */
[C---:B------:R-:W-:Y:S01]  /*cd00*/  @!P3 IMAD.SHL.U32 R14, R173.reuse, 0x2, RZ ;  /* 0x00000002ad0eb824 */ /* 0x040fe200078e00ff */
[----:B------:R-:W-:Y:S01]  /*cd10*/  @!P3 SHF.L.U64.HI R74, R173, 0x1, R74 ;  /* 0x00000001ad4ab819 */ /* 0x000fe2000001024a */
[----:B------:R-:W-:Y:S01]  /*cd20*/  @!P2 IMAD.SHL.U32 R10, R174, 0x2, RZ ;  /* 0x00000002ae0aa824 */ /* 0x000fe200078e00ff */
[CC--:B--2---:R-:W-:Y:S01]  /*cd30*/  @!P4 IADD3 R26, P5, R65.reuse, R20.reuse, RZ ;  /* 0x00000014411ac210 */ /* 0x0c4fe20007fbe0ff */
[----:B------:R-:W-:Y:S01]  /*cd40*/  @!P1 IMAD.SHL.U32 R4, R172, 0x2, RZ ;  /* 0x00000002ac049824 */ /* 0x000fe200078e00ff */
[----:B0-----:R-:W-:Y:S02]  /*cd50*/  @!P4 IADD3 R20, P6, R62, R20, RZ ;  /* 0x000000143e14c210 */ /* 0x001fe40007fde0ff */
[----:B------:R-:W-:Y:S01]  /*cd60*/  @!P2 SHF.L.U64.HI R75, R174, 0x1, R75 ;  /* 0x00000001ae4ba819 */ /* 0x000fe2000001024b */
[--C-:B------:R-:W-:Y:S01]  /*cd70*/  @!P4 IMAD.X R27, R0, 0x1, R76.reuse, P5 ;  /* 0x00000001001bc824 */ /* 0x100fe200028e064c */
        /* <DEDUP_REMOVED lines=28> */
[----:B------:R-:W-:-:S05]  /*cf40*/  @!P5 IADD3 R62, P6, R62, R31, RZ ;  /* 0x0000001f3e3ed210 */ /* 0x000fca0007fde0ff */
[----:B------:R-:W-:Y:S01]  /*cf50*/  @!P5 IMAD.X R63, R63, 0x1, R30, P6 ;  /* 0x000000013f3fd824 */ /* 0x000fe200030e061e */
        /* <DEDUP_REMOVED lines=10> */
[----:B------:R1:W5:Y:S04]  /*d000*/  @!P2 LD.E.64 R26, desc[UR6][R12.64] ;  /* 0x000000060c1aa980 */ /* 0x000368000c101b00 */
        /* <DEDUP_REMOVED lines=9> */
.L_x_2789:
[----:B------:R-:W-:Y:S05]  /*d0a0*/  BSYNC B1 ;  /* 0x0000000000017941 */ /* 0x000fea0003800000 */
.L_x_2788:
[----:B-1---5:R-:W-:Y:S01]  /*d0b0*/  IMAD.MOV.U32 R5, RZ, RZ, R20 ;  /* 0x000000ffff057224 */ /* 0x022fe200078e0014 */
[----:B------:R-:W-:Y:S01]  /*d0c0*/  LEA.HI R4, R198, R198, RZ, 0x1 ;  /* 0x000000c6c6047211 */ /* 0x000fe200078f08ff */
[----:B------:R-:W-:Y:S01]  /*d0d0*/  VIADD R6, R3, 0xc400 ;  /* 0x0000c40003067836 */ /* 0x000fe20000000000 */
[----:B------:R-:W-:Y:S01]  /*d0e0*/  VIADDMNMX R67, R67, -R186, 0x80, PT ;  /* 0x0000008043437446 */ /* 0x000fe200038009ba */
[----:B0-----:R-:W-:Y:S01]  /*d0f0*/  VIADD R0, R3, 0xc440 ;  /* 0x0000c44003007836 */ /* 0x001fe20000000000 */
[----:B------:R-:W-:Y:S01]  /*d100*/  PRMT R90, R5, 0x7610, R90 ;  /* 0x00007610055a7816 */ /* 0x000fe2000000005a */
[----:B------:R-:W-:Y:S01]  /*d110*/  @P0 VIADD R0, R6, 0xffffffc0 ;  /* 0xffffffc006000836 */ /* 0x000fe20000000000 */
[----:B------:R-:W-:Y:S01]  /*d120*/  LOP3.LUT R5, R4, 0xfffffffe, RZ, 0xc0, !PT ;  /* 0xfffffffe04057812 */ /* 0x000fe200078ec0ff */
[----:B------:R-:W-:Y:S01]  /*d130*/  IMAD.MOV.U32 R6, RZ, RZ, R21 ;  /* 0x000000ffff067224 */ /* 0x000fe200078e0015 */
[----:B------:R-:W-:Y:S01]  /*d140*/  BSSY B1, `(.L_x_2790) ;  /* 0x0000030000017945 */ /* 0x000fe20003800000 */
[----:B------:R-:W-:Y:S01]  /*d150*/  IMAD.MOV.U32 R7, RZ, RZ, R30 ;  /* 0x000000ffff077224 */ /* 0x000fe200078e001e */
[----:B------:R-:W-:Y:S01]  /*d160*/  ISETP.GE.AND P1, PT, R170, R67, PT ;  /* 0x00000043aa00720c */ /* 0x000fe20003f26270 */
[----:B------:R-:W-:Y:S01]  /*d170*/  IMAD.IADD R5, R198, 0x1, -R5 ;  /* 0x00000001c6057824 */ /* 0x000fe200078e0a05 */
[----:B------:R-:W-:Y:S01]  /*d180*/  PRMT R89, R6, 0x7610, R89 ;  /* 0x0000761006597816 */ /* 0x000fe20000000059 */
[----:B------:R-:W-:Y:S01]  /*d190*/  IMAD.MOV.U32 R4, RZ, RZ, R38 ;  /* 0x000000ffff047224 */ /* 0x000fe200078e0026 */
[----:B------:R-:W-:Y:S01]  /*d1a0*/  PRMT R97, R7, 0x7610, R97 ;  /* 0x0000761007617816 */ /* 0x000fe20000000061 */
[----:B------:R-:W-:Y:S01]  /*d1b0*/  IMAD.MOV.U32 R6, RZ, RZ, R39 ;  /* 0x000000ffff067224 */ /* 0x000fe200078e0027 */
[----:B------:R-:W-:Y:S01]  /*d1c0*/  SHF.L.U32 R5, R5, 0x1f, RZ ;  /* 0x0000001f05057819 */ /* 0x000fe200000006ff */
[----:B------:R-:W-:Y:S01]  /*d1d0*/  IMAD.MOV.U32 R7, RZ, RZ, R24 ;  /* 0x000000ffff077224 */ /* 0x000fe200078e0018 */
[----:B------:R-:W-:Y:S01]  /*d1e0*/  PRMT R105, R4, 0x7610, R105 ;  /* 0x0000761004697816 */ /* 0x000fe20000000069 */
[----:B------:R-:W-:Y:S01]  /*d1f0*/  IMAD.MOV.U32 R4, RZ, RZ, R25 ;  /* 0x000000ffff047224 */ /* 0x000fe200078e0019 */
[----:B------:R-:W0:Y:S01]  /*d200*/  SYNCS.PHASECHK.TRANS64.TRYWAIT P0, [R2+URZ+0x2a800], R5 ;  /* 0x02a80005020075a7 */ /* 0x000e22000800017f */
        /* <DEDUP_REMOVED lines=10> */
[----:B---3--:R-:W-:Y:S01]  /*d2b0*/  PRMT R63, R4, 0x7610, R63 ;  /* 0x00007610043f7816 */ /* 0x008fe2000000003f */
        /* <DEDUP_REMOVED lines=23> */
[----:B0-----:R-:W-:Y:S06]  /*d430*/  @!P0 BRA `(.L_x_2791) ;  /* 0x0000018800ec8947 */ /* 0x001fec0003800000 */
.L_x_3063:
[----:B------:R-:W-:Y:S05]  /*d440*/  BSYNC B1 ;  /* 0x0000000000017941 */ /* 0x000fea0003800000 */
.L_x_2790:
[----:B------:R-:W-:Y:S01]  /*d450*/  BSSY B1, `(.L_x_2792) ;  /* 0x000012f000017945 */ /* 0x000fe20003800000 */
[----:B------:R-:W-:Y:S02]  /*d460*/  PRMT R64, R4, 0x7610, R64 ;  /* 0x0000761004407816 */ /* 0x000fe40000000040 */
[----:B--2---:R-:W-:Y:S01]  /*d470*/  PRMT R65, R6, 0x7610, R65 ;  /* 0x0000761006417816 */ /* 0x004fe20000000041 */
        /* <DEDUP_REMOVED lines=11> */
[----:B------:R-:W-:Y:S02]  /*d530*/  SHF.R.U32.HI R112, RZ, 0x10, R59 ;  /* 0x00000010ff707819 */ /* 0x000fe4000001163b */
[--C-:B------:R-:W-:Y:S02]  /*d540*/  SHF.R.U64 R60, R60, 0x10, R61.reuse ;  /* 0x000000103c3c7819 */ /* 0x100fe4000000123d */
[----:B------:R-:W-:Y:S02]  /*d550*/  SHF.R.U32.HI R111, RZ, 0x10, R61 ;  /* 0x00000010ff6f7819 */ /* 0x000fe4000001163d */
[----:B------:R-:W-:Y:S02]  /*d560*/  SHF.R.U64 R61, R58, 0x10, R59 ;  /* 0x000000103a3d7819 */ /* 0x000fe4000000123b */
[----:B------:R-:W-:Y:S02]  /*d570*/  PRMT R113, R109, 0x5410, R112 ;  /* 0x000054106d717816 */ /* 0x000fe40000000070 */
[----:B------:R-:W-:-:S02]  /*d580*/  PRMT R58, R69, 0x5432, R60 ;  /* 0x00005432453a7816 */ /* 0x000fc4000000003c */
[----:B------:R-:W-:Y:S01]  /*d590*/  PRMT R111, R110, 0x5410, R111 ;  /* 0x000054106e6f7816 */ /* 0x000fe2000000006f */
[C---:B------:R-:W-:Y:S01]  /*d5a0*/  IMAD.U32 R114, R113.reuse, 0x10000, RZ ;  /* 0x0001000071727824 */ /* 0x040fe200078e00ff */
[----:B------:R-:W-:Y:S02]  /*d5b0*/  PRMT R60, R66, 0x5432, R61 ;  /* 0x00005432423c7816 */ /* 0x000fe4000000003d */
[----:B------:R-:W-:Y:S01]  /*d5c0*/  LOP3.LUT R113, R113, 0xffff0000, RZ, 0xc0, !PT ;  /* 0xffff000071717812 */ /* 0x000fe200078ec0ff */
[C---:B------:R-:W-:Y:S01]  /*d5d0*/  IMAD.U32 R112, R111.reuse, 0x10000, RZ ;  /* 0x000100006f707824 */ /* 0x040fe200078e00ff */
[----:B------:R-:W-:Y:S02]  /*d5e0*/  LOP3.LUT R111, R111, 0xffff0000, RZ, 0xc0, !PT ;  /* 0xffff00006f6f7812 */ /* 0x000fe400078ec0ff */
[C---:B0-----:R-:W-:Y:S01]  /*d5f0*/  LOP3.LUT R61, R6.reuse, 0xffff0000, RZ, 0xc0, !PT ;  /* 0xffff0000063d7812 */ /* 0x041fe200078ec0ff */
[----:B------:R-:W-:Y:S01]  /*d600*/  IMAD.U32 R109, R6, 0x10000, RZ ;  /* 0x00010000066d7824 */ /* 0x000fe200078e00ff */
[C---:B------:R-:W-:Y:S01]  /*d610*/  LOP3.LUT R110, R7.reuse, 0xffff0000, RZ, 0xc0, !PT ;  /* 0xffff0000076e7812 */ /* 0x040fe200078ec0ff */
[----:B------:R-:W-:Y:S01]  /*d620*/  IMAD.U32 R59, R7, 0x10000, RZ ;  /* 0x00010000073b7824 */ /* 0x000fe200078e00ff */
[C---:B------:R-:W-:Y:S01]  /*d630*/  LOP3.LUT R7, R4.reuse, 0xffff0000, RZ, 0xc0, !PT ;  /* 0xffff000004077812 */ /* 0x040fe200078ec0ff */
[----:B------:R-:W-:Y:S01]  /*d640*/  FMUL.FTZ R116, R61, R114 ;  /* 0x000000723d747220 */ /* 0x000fe20000410000 */
[----:B------:R-:W-:-:S02]  /*d650*/  IMAD.U32 R6, R4, 0x10000, RZ ;  /* 0x0001000004067824 */ /* 0x000fc400078e00ff */
[-C--:B------:R-:W-:Y:S01]  /*d660*/  FMUL.FTZ R115, R61, R112.reuse ;  /* 0x000000703d737220 */ /* 0x080fe20000410000 */
[C---:B------:R-:W-:Y:S01]  /*d670*/  IMAD.U32 R4, R5.reuse, 0x10000, RZ ;  /* 0x0001000005047824 */ /* 0x040fe200078e00ff */
[----:B------:R-:W-:Y:S01]  /*d680*/  LOP3.LUT R61, R5, 0xffff0000, RZ, 0xc0, !PT ;  /* 0xffff0000053d7812 */ /* 0x000fe200078ec0ff */
[C---:B------:R-:W-:Y:S01]  /*d690*/  FFMA.FTZ R5, R109.reuse, R112, -R116 ;  /* 0x000000706d057223 */ /* 0x040fe20000010874 */
[C---:B------:R-:W-:Y:S01]  /*d6a0*/  FMUL.FTZ R118, R110.reuse, R113 ;  /* 0x000000716e767220 */ /* 0x040fe20000410000 */
[-C--:B------:R-:W-:Y:S01]  /*d6b0*/  FMUL.FTZ R112, R110, R111.reuse ;  /* 0x0000006f6e707220 */ /* 0x080fe20000410000 */
[----:B------:R-:W-:Y:S01]  /*d6c0*/  FFMA.FTZ R114, R109, R114, R115 ;  /* 0x000000726d727223 */ /* 0x000fe20000010073 */
[C---:B------:R-:W-:Y:S01]  /*d6d0*/  IMAD.U32 R110, R60.reuse, 0x10000, RZ ;  /* 0x000100003c6e7824 */ /* 0x040fe200078e00ff */
[----:B------:R-:W-:Y:S01]  /*d6e0*/  LOP3.LUT R60, R60, 0xffff0000, RZ, 0xc0, !PT ;  /* 0xffff00003c3c7812 */ /* 0x000fe200078ec0ff */
[C---:B------:R-:W-:Y:S01]  /*d6f0*/  IMAD.U32 R109, R58.reuse, 0x10000, RZ ;  /* 0x000100003a6d7824 */ /* 0x040fe200078e00ff */
[----:B------:R-:W-:Y:S01]  /*d700*/  LOP3.LUT R58, R58, 0xffff0000, RZ, 0xc0, !PT ;  /* 0xffff00003a3a7812 */ /* 0x000fe200078ec0ff */
[C---:B------:R-:W-:Y:S01]  /*d710*/  FFMA.FTZ R118, R59.reuse, R111, -R118 ;  /* 0x0000006f3b767223 */ /* 0x040fe20000010876 */
[----:B------:R-:W-:Y:S01]  /*d720*/  FFMA.FTZ R113, R59, R113, R112 ;  /* 0x000000713b717223 */ /* 0x000fe20000010070 */
[----:B------:R-:W-:Y:S01]  /*d730*/  FMUL.FTZ R59, R7, R110 ;  /* 0x0000006e073b7220 */ /* 0x000fe20000410000 */
[----:B------:R-:W-:Y:S01]  /*d740*/  FMUL.FTZ R111, R61, R60 ;  /* 0x0000003c3d6f7220 */ /* 0x000fe20000410000 */
[-C--:B------:R-:W-:Y:S01]  /*d750*/  FMUL.FTZ R7, R7, R109.reuse ;  /* 0x0000006d07077220 */ /* 0x080fe20000410000 */
        /* <DEDUP_REMOVED lines=10> */
.L_x_2795:
[----:B------:R-:W-:Y:S05]  /*d800*/  BSYNC B2 ;  /* 0x0000000000027941 */ /* 0x000fea0003800000 */
.L_x_2794:
        /* <DEDUP_REMOVED lines=19> */
[C---:B------:R-:W-:Y:S01]  /*d940*/  LOP3.LUT R7, R4.reuse, 0xffff0000, RZ, 0xc0, !PT ;  /* 0xffff000004077812 */ /* 0x040fe200078ec0ff */
[C---:B------:R-:W-:Y:S01]  /*d950*/  FMUL.FTZ R61, R55.reuse, R59 ;  /* 0x0000003b373d7220 */ /* 0x040fe20000410000 */
[----:B------:R-:W-:Y:S01]  /*d960*/  FMUL.FTZ R60, R55, R58 ;  /* 0x0000003a373c7220 */ /* 0x000fe20000410000 */
[C---:B------:R-:W-:Y:S01]  /*d970*/  FMUL.FTZ R55, R57.reuse, R101 ;  /* 0x0000006539377220 */ /* 0x040fe20000410000 */
[----:B------:R-:W-:Y:S01]  /*d980*/  FMUL.FTZ R57, R57, R104 ;  /* 0x0000006839397220 */ /* 0x000fe20000410000 */
[----:B------:R-:W-:-:S02]  /*d990*/  IMAD.U32 R6, R4, 0x10000, RZ ;  /* 0x0001000004067824 */ /* 0x000fc400078e00ff */
[C---:B------:R-:W-:Y:S01]  /*d9a0*/  FFMA.FTZ R61, R54.reuse, R58, -R61 ;  /* 0x0000003a363d7223 */ /* 0x040fe2000001083d */
        /* <DEDUP_REMOVED lines=22> */
.L_x_2797:
[----:B------:R-:W-:Y:S05]  /*db10*/  BSYNC B2 ;  /* 0x0000000000027941 */ /* 0x000fea0003800000 */
.L_x_2796:
        /* <DEDUP_REMOVED lines=48> */
.L_x_2799:
[----:B------:R-:W-:Y:S05]  /*de20*/  BSYNC B2 ;  /* 0x0000000000027941 */ /* 0x000fea0003800000 */
.L_x_2798:
        /* <DEDUP_REMOVED lines=48> */
.L_x_2801:
[----:B------:R-:W-:Y:S05]  /*e130*/  BSYNC B2 ;  /* 0x0000000000027941 */ /* 0x000fea0003800000 */
.L_x_2800:
        /* <DEDUP_REMOVED lines=48> */
.L_x_2803:
[----:B------:R-:W-:Y:S05]  /*e440*/  BSYNC B2 ;  /* 0x0000000000027941 */ /* 0x000fea0003800000 */
.L_x_2802:
        /* <DEDUP_REMOVED lines=19> */
[-C--:B------:R-:W-:Y:S01]  /*e580*/  FMUL.FTZ R45, R35, R43.reuse ;  /* 0x0000002b232d7220 */ /* 0x080fe20000410000 */
[C---:B------:R-:W-:Y:S01]  /*e590*/  FMUL.FTZ R35, R37.reuse, R66 ;  /* 0x0000004225237220 */ /* 0x040fe20000410000 */
[----:B------:R-:W-:Y:S02]  /*e5a0*/  IMAD.U32 R6, R4, 0x10000, RZ ;  /* 0x0001000004067824 */ /* 0x000fe400078e00ff */
[----:B------:R-:W-:Y:S01]  /*e5b0*/  FFMA.FTZ R47, R34, R43, R46 ;  /* 0x0000002b222f7223 */ /* 0x000fe2000001002e */
[-C--:B------:R-:W-:Y:S01]  /*e5c0*/  FMUL.FTZ R43, R37, R71.reuse ;  /* 0x00000047252b7220 */ /* 0x080fe20000410000 */
[----:B------:R-:W-:Y:S01]  /*e5d0*/  FFMA.FTZ R71, R36, R71, -R35 ;  /* 0x0000004724477223 */ /* 0x000fe20000010823 */
[----:B------:R-:W-:Y:S02]  /*e5e0*/  IMAD.U32 R7, R5, 0x10000, RZ ;  /* 0x0001000005077824 */ /* 0x000fe400078e00ff */
[----:B------:R-:W-:Y:S01]  /*e5f0*/  FFMA.FTZ R44, R34, R42, -R45 ;  /* 0x0000002a222c7223 */ /* 0x000fe2000001082d */
[----:B------:R-:W-:Y:S01]  /*e600*/  IMAD.U32 R35, R70, 0x10000, RZ ;  /* 0x0001000046237824 */ /* 0x000fe200078e00ff */
[----:B------:R-:W-:Y:S01]  /*e610*/  LOP3.LUT R4, R4, 0xffff0000, RZ, 0xc0, !PT ;  /* 0xffff000004047812 */ /* 0x000fe200078ec0ff */
[----:B------:R-:W-:Y:S01]  /*e620*/  IMAD.U32 R37, R69, 0x10000, RZ ;  /* 0x0001000045257824 */ /* 0x000fe200078e00ff */
[----:B------:R-:W-:Y:S01]  /*e630*/  LOP3.LUT R5, R5, 0xffff0000, RZ, 0xc0, !PT ;  /* 0xffff000005057812 */ /* 0x000fe200078ec0ff */
[----:B------:R-:W-:Y:S01]  /*e640*/  FFMA.FTZ R66, R36, R66, R43 ;  /* 0x0000004224427223 */ /* 0x000fe2000001002b */
[----:B------:R-:W-:Y:S01]  /*e650*/  LOP3.LUT R34, R69, 0xffff0000, RZ, 0xc0, !PT ;  /* 0xffff000045227812 */ /* 0x000fe200078ec0ff */
[----:B------:R-:W-:Y:S01]  /*e660*/  FMUL.FTZ R43, R4, R37 ;  /* 0x00000025042b7220 */ /* 0x000fe20000410000 */
[----:B------:R-:W-:Y:S01]  /*e670*/  LOP3.LUT R70, R70, 0xffff0000, RZ, 0xc0, !PT ;  /* 0xffff000046467812 */ /* 0x000fe200078ec0ff */
[----:B------:R-:W-:-:S02]  /*e680*/  FMUL.FTZ R36, R4, R35 ;  /* 0x0000002304247220 */ /* 0x000fc40000410000 */
[C---:B------:R-:W-:Y:S01]  /*e690*/  FMUL.FTZ R42, R5.reuse, R34 ;  /* 0x00000022052a7220 */ /* 0x040fe20000410000 */
[C---:B------:R-:W-:Y:S01]  /*e6a0*/  FFMA.FTZ R4, R6.reuse, R35, -R43 ;  /* 0x0000002306047223 */ /* 0x040fe2000001082b */
[-C--:B------:R-:W-:Y:S01]  /*e6b0*/  FMUL.FTZ R45, R5, R70.reuse ;  /* 0x00000046052d7220 */ /* 0x080fe20000410000 */
[----:B------:R-:W-:Y:S01]  /*e6c0*/  FFMA.FTZ R37, R6, R37, R36 ;  /* 0x0000002506257223 */ /* 0x000fe20000010024 */
[----:B------:R-:W-:Y:S01]  /*e6d0*/  FFMA.FTZ R5, R7, R70, -R42 ;  /* 0x0000004607057223 */ /* 0x000fe2000001082a */
[----:B------:R-:W-:Y:S01]  /*e6e0*/  F2FP.BF16.F32.PACK_AB R6, R47, R44 ;  /* 0x0000002c2f06723e */ /* 0x000fe200000010ff */
[----:B------:R-:W-:Y:S01]  /*e6f0*/  FFMA.FTZ R34, R7, R34, R45 ;  /* 0x0000002207227223 */ /* 0x000fe2000001002d */
[----:B------:R-:W-:Y:S02]  /*e700*/  F2FP.BF16.F32.PACK_AB R7, R66, R71 ;  /* 0x000000474207723e */ /* 0x000fe400000010ff */
[----:B------:R-:W-:Y:S02]  /*e710*/  F2FP.BF16.F32.PACK_AB R4, R37, R4 ;  /* 0x000000042504723e */ /* 0x000fe400000010ff */
[----:B------:R-:W-:-:S05]  /*e720*/  F2FP.BF16.F32.PACK_AB R5, R34, R5 ;  /* 0x000000052205723e */ /* 0x000fca00000010ff */
[----:B------:R0:W-:Y:S02]  /*e730*/  STS.128 [R0+0x8000], R4 ;  /* 0x0080000400007388 */ /* 0x0001e40000000c00 */
.L_x_2793:
[----:B------:R-:W-:Y:S05]  /*e740*/  BSYNC B1 ;  /* 0x0000000000017941 */ /* 0x000fea0003800000 */
.L_x_2792:
        /* <DEDUP_REMOVED lines=58> */
.L_x_2806:
[----:B------:R-:W-:Y:S05]  /*eaf0*/  BSYNC B1 ;  /* 0x0000000000017941 */ /* 0x000fea0003800000 */
.L_x_2805:
        /* <DEDUP_REMOVED lines=48> */
.L_x_2808:
[----:B------:R-:W-:Y:S05]  /*ee00*/  BSYNC B1 ;  /* 0x0000000000017941 */ /* 0x000fea0003800000 */
.L_x_2807:
        /* <DEDUP_REMOVED lines=48> */
.L_x_2810:
[----:B------:R-:W-:Y:S05]  /*f110*/  BSYNC B1 ;  /* 0x0000000000017941 */ /* 0x000fea0003800000 */
.L_x_2809:
[----:B------:R-:W-:Y:S04]  /*f120*/  BSSY B1, `(.L_x_2811) ;  /* 0x0000030000017945 */ /* 0x000fe80003800000 */
[----:B------:R-:W-:Y:S05]  /*f130*/  @P3 BRA `(.L_x_2812) ;  /* 0x0000000000b83947 */ /* 0x000fea0003800000 */
[----:B012---:R-:W0:Y:S01]  /*f140*/  LDS.128 R4, [R0+0x6000] ;  /* 0x0060000000047984 */ /* 0x007e220000000c00 */
        /* <DEDUP_REMOVED lines=45> */
.L_x_2812:
[----:B------:R-:W-:Y:S05]  /*f420*/  BSYNC B1 ;  /* 0x0000000000017941 */ /* 0x000fea0003800000 */
.L_x_2811:
        /* <DEDUP_REMOVED lines=48> */
.L_x_2814:
[----:B------:R-:W-:Y:S05]  /*f730*/  BSYNC B1 ;  /* 0x0000000000017941 */ /* 0x000fea0003800000 */
.L_x_2813:
        /* <DEDUP_REMOVED lines=48> */
.L_x_2783:
[----:B------:R-:W0:Y:S01]  /*fa40*/  LDC R8, c[0x0][0x448] ;  /* 0x00011200ff087b82 */ /* 0x000e220000000800 */
[----:B------:R-:W-:Y:S01]  /*fa50*/  IMAD R3, R199, 0x40, R64 ;  /* 0x00000040c7037824 */ /* 0x000fe200078e0240 */
[----:B------:R-:W-:Y:S01]  /*fa60*/  ULDC.64 UR4, c[0x0][0x3f8] ;  /* 0x0000fe0000047ab9 */ /* 0x000fe20000000a00 */
[----:B------:R-:W-:Y:S01]  /*fa70*/  ULDC.64 UR6, c[0x0][0x408] ;  /* 0x0001020000067ab9 */ /* 0x000fe20000000a00 */
[----:B------:R-:W-:Y:S02]  /*fa80*/  IMAD.MOV.U32 R48, RZ, RZ, R24 ;  /* 0x000000ffff307224 */ /* 0x000fe400078e0018 */
[----:B------:R-:W-:Y:S01]  /*fa90*/  IMAD.MOV.U32 R4, RZ, RZ, R140 ;  /* 0x000000ffff047224 */ /* 0x000fe200078e008c */
        /* <DEDUP_REMOVED lines=12> */
[----:B------:R-:W-:-:S04]  /*fb60*/  IMAD.WIDE.U32 R4, R3, UR6, R4 ;  /* 0x0000000603047c25 */ /* 0x000fc8000f8e0004 */
[----:B------:R-:W-:Y:S01]  /*fb70*/  IMAD R61, R3, UR7, R0 ;  /* 0x00000007033d7c24 */ /* 0x000fe2000f8e0200 */
[----:B------:R-:W-:Y:S01]  /*fb80*/  ULDC.64 UR6, c[0x0][0x400] ;  /* 0x0001000000067ab9 */ /* 0x000fe20000000a00 */
[----:B------:R-:W-:Y:S01]  /*fb90*/  IMAD.IADD R7, R49, 0x1, R7 ;  /* 0x0000000131077824 */ /* 0x000fe200078e0207 */
[----:B------:R-:W-:Y:S01]  /*fba0*/  LEA R3, P0, R48, UR4, 0x1 ;  /* 0x0000000430037c11 */ /* 0x000fe2000f8008ff */
[----:B------:R-:W-:Y:S01]  /*fbb0*/  IMAD.IADD R61, R5, 0x1, R61 ;  /* 0x00000001053d7824 */ /* 0x000fe200078e023d */
[----:B------:R-:W-:Y:S01]  /*fbc0*/  LEA R0, P1, R4, UR6, 0x1 ;  /* 0x0000000604007c11 */ /* 0x000fe2000f8208ff */
[----:B------:R-:W-:Y:S01]  /*fbd0*/  UMOV UR4, 0xffffffff ;  /* 0xffffffff00047882 */ /* 0x000fe20000000000 */
[----:B------:R-:W-:Y:S02]  /*fbe0*/  LEA.HI.X R48, R48, UR5, R7, 0x1, P0 ;  /* 0x0000000530307c11 */ /* 0x000fe400080f0c07 */
[----:B------:R-:W-:Y:S01]  /*fbf0*/  LEA.HI.X R61, R4, UR7, R61, 0x1, P1 ;  /* 0x00000007043d7c11 */ /* 0x000fe200088f0c3d */
[----:B------:R-:W-:Y:S08]  /*fc00*/  BRA.DIV UR4, `(.L_x_2815) ;  /* 0x00000166040c7947 */ /* 0x000ff0000b800000 */
[----:B------:R0:W2:Y:S04]  /*fc10*/  SHFL.IDX PT, R5, R48, RZ, 0x1c1f ;  /* 0x001c1fff30057589 */ /* 0x0000a800000e0000 */
[----:B------:R0:W3:Y:S04]  /*fc20*/  SHFL.IDX PT, R4, R3, RZ, 0x1c1f ;  /* 0x001c1fff03047589 */ /* 0x0000e800000e0000 */
[----:B------:R0:W0:Y:S04]  /*fc30*/  SHFL.IDX PT, R7, R61, RZ, 0x1c1f ;  /* 0x001c1fff3d077589 */ /* 0x00002800000e0000 */
[----:B------:R0:W0:Y:S02]  /*fc40*/  SHFL.IDX PT, R14, R0, RZ, 0x1c1f ;  /* 0x001c1fff000e7589 */ /* 0x00002400000e0000 */
.L_x_3069:
        /* <DEDUP_REMOVED lines=11> */
[----:B-1--4-:R-:W-:Y:S02]  /*fd00*/  CS2R R28, SRZ ;  /* 0x00000000001c7805 */ /* 0x012fe4000001ff00 */
[----:B------:R-:W-:-:S02]  /*fd10*/  CS2R R30, SRZ ;  /* 0x00000000001e7805 */ /* 0x000fc4000001ff00 */
[----:B------:R-:W-:Y:S02]  /*fd20*/  CS2R R24, SRZ ;  /* 0x0000000000187805 */ /* 0x000fe4000001ff00 */
[----:B------:R-:W-:Y:S01]  /*fd30*/  CS2R R26, SRZ ;  /* 0x00000000001a7805 */ /* 0x000fe2000001ff00 */
[----:B------:R-:W-:Y:S06]  /*fd40*/  @P0 BRA `(.L_x_2817) ;  /* 0x00000000009c0947 */ /* 0x000fec0003800000 */
[----:B------:R-:W-:Y:S01]  /*fd50*/  ULDC UR4, c[0x0][0x3f4] ;  /* 0x0000fd0000047ab9 */ /* 0x000fe20000000800 */
[----:B---3--:R-:W-:Y:S01]  /*fd60*/  IMAD.MOV.U32 R8, RZ, RZ, R4 ;  /* 0x000000ffff087224 */ /* 0x008fe200078e0004 */
[----:B------:R-:W-:Y:S01]  /*fd70*/  ISETP.GE.AND P2, PT, R16, UR4, PT ;  /* 0x0000000410007c0c */ /* 0x000fe2000bf46270 */
[----:B--2---:R-:W-:Y:S01]  /*fd80*/  IMAD.MOV.U32 R9, RZ, RZ, R5 ;  /* 0x000000ffff097224 */ /* 0x004fe200078e0005 */
[----:B------:R-:W-:Y:S01]  /*fd90*/  ISETP.GE.AND P3, PT, R163, UR4, PT ;  /* 0x00000004a3007c0c */ /* 0x000fe2000bf66270 */
[----:B0-----:R-:W-:Y:S01]  /*fda0*/  IMAD.MOV.U32 R20, RZ, RZ, R14 ;  /* 0x000000ffff147224 */ /* 0x001fe200078e000e */
[----:B------:R-:W-:Y:S01]  /*fdb0*/  ISETP.GE.AND P4, PT, R164, UR4, PT ;  /* 0x00000004a4007c0c */ /* 0x000fe2000bf86270 */
[----:B------:R-:W-:Y:S01]  /*fdc0*/  IMAD.MOV.U32 R21, RZ, RZ, R7 ;  /* 0x000000ffff157224 */ /* 0x000fe200078e0007 */
[----:B------:R-:W-:Y:S02]  /*fdd0*/  CS2R R28, SRZ ;  /* 0x00000000001c7805 */ /* 0x000fe4000001ff00 */
[----:B------:R-:W-:-:S02]  /*fde0*/  CS2R R30, SRZ ;  /* 0x00000000001e7805 */ /* 0x000fc4000001ff00 */
[----:B------:R-:W-:Y:S02]  /*fdf0*/  CS2R R40, SRZ ;  /* 0x0000000000287805 */ /* 0x000fe4000001ff00 */
[----:B------:R-:W-:Y:S02]  /*fe00*/  CS2R R42, SRZ ;  /* 0x00000000002a7805 */ /* 0x000fe4000001ff00 */
[----:B------:R-:W-:Y:S01]  /*fe10*/  CS2R R26, SRZ ;  /* 0x00000000001a7805 */ /* 0x000fe2000001ff00 */
[----:B------:R-:W-:Y:S01]  /*fe20*/  ULDC.64 UR6, c[0x0][0x208] ;  /* 0x0000820000067ab9 */ /* 0x000fe20000000a00 */
[----:B------:R-:W-:Y:S02]  /*fe30*/  @!P2 IMAD.SHL.U32 R11, R16, 0x2, RZ ;  /* 0x00000002100ba824 */ /* 0x000fe400078e00ff */
[----:B------:R-:W-:Y:S02]  /*fe40*/  @!P3 IMAD.SHL.U32 R15, R166, 0x8, RZ ;  /* 0x00000008a60fb824 */ /* 0x000fe400078e00ff */
[----:B------:R-:W-:Y:S01]  /*fe50*/  @!P4 IMAD.SHL.U32 R25, R167, 0x8, RZ ;  /* 0x00000008a719c824 */ /* 0x000fe200078e00ff */
[----:B------:R-:W-:-:S02]  /*fe60*/  @!P2 IADD3 R4, P0, R4, R11, RZ ;  /* 0x0000000b0404a210 */ /* 0x000fc40007f1e0ff */
[----:B------:R-:W-:Y:S01]  /*fe70*/  @!P2 IADD3 R6, P1, R14, R11, RZ ;  /* 0x0000000b0e06a210 */ /* 0x000fe20007f3e0ff */
[----:B------:R-:W-:-:S04]  /*fe80*/  @!P3 IMAD.WIDE R10, R15, 0x2, R8 ;  /* 0x000000020f0ab825 */ /* 0x000fc800078e0208 */
[----:B------:R-:W-:Y:S01]  /*fe90*/  @!P4 IMAD.WIDE R12, R25, 0x2, R8 ;  /* 0x00000002190cc825 */ /* 0x000fe200078e0208 */
[----:B------:R-:W-:Y:S02]  /*fea0*/  CS2R R36, SRZ ;  /* 0x0000000000247805 */ /* 0x000fe4000001ff00 */
[----:B------:R-:W-:Y:S02]  /*feb0*/  CS2R R38, SRZ ;  /* 0x0000000000267805 */ /* 0x000fe4000001ff00 */
[----:B------:R-:W-:Y:S01]  /*fec0*/  CS2R R32, SRZ ;  /* 0x0000000000207805 */ /* 0x000fe2000001ff00 */
[--C-:B------:R-:W-:Y:S01]  /*fed0*/  @!P3 IMAD.WIDE R14, R15, 0x2, R20.reuse ;  /* 0x000000020f0eb825 */ /* 0x100fe200078e0214 */
[----:B------:R-:W-:Y:S02]  /*fee0*/  CS2R R34, SRZ ;  /* 0x0000000000227805 */ /* 0x000fe4000001ff00 */
[----:B------:R-:W-:Y:S02]  /*fef0*/  CS2R R44, SRZ ;  /* 0x00000000002c7805 */ /* 0x000fe4000001ff00 */
[----:B------:R-:W-:Y:S01]  /*ff00*/  CS2R R46, SRZ ;  /* 0x00000000002e7805 */ /* 0x000fe2000001ff00 */
[----:B------:R-:W-:Y:S01]  /*ff10*/  @!P4 IMAD.WIDE R8, R25, 0x2, R20 ;  /* 0x000000021908c825 */ /* 0x000fe200078e0214 */
[----:B------:R-:W-:-:S02]  /*ff20*/  @!P2 SHF.L.U64.HI R20, R16, 0x1, R17 ;  /* 0x000000011014a819 */ /* 0x000fc40000010211 */
[----:B------:R-:W-:Y:S01]  /*ff30*/  CS2R R24, SRZ ;  /* 0x0000000000187805 */ /* 0x000fe2000001ff00 */
[----:B------:R1:W5:Y:S02]  /*ff40*/  @!P3 LD.E.128 R28, desc[UR6][R10.64] ;  /* 0x000000060a1cb980 */ /* 0x000364000c101d00 */
[--C-:B------:R-:W-:Y:S02]  /*ff50*/  @!P2 IMAD.X R5, R5, 0x1, R20.reuse, P0 ;  /* 0x000000010505a824 */ /* 0x100fe400000e0614 */
[----:B------:R1:W5:Y:S01]  /*ff60*/  @!P3 LD.E.128 R40, desc[UR6][R14.64] ;  /* 0x000000060e28b980 */ /* 0x000362000c101d00 */
[----:B------:R-:W-:-:S03]  /*ff70*/  @!P2 IMAD.X R7, R7, 0x1, R20, P1 ;  /* 0x000000010707a824 */ /* 0x000fc600008e0614 */
[----:B------:R1:W5:Y:S04]  /*ff80*/  @!P4 LD.E.128 R24, desc[UR6][R12.64] ;  /* 0x000000060c18c980 */ /* 0x000368000c101d00 */
[----:B------:R1:W5:Y:S04]  /*ff90*/  @!P4 LD.E.128 R36, desc[UR6][R8.64] ;  /* 0x000000060824c980 */ /* 0x000368000c101d00 */
[----:B------:R1:W5:Y:S04]  /*ffa0*/  @!P2 LD.E.128 R32, desc[UR6][R4.64] ;  /* 0x000000060420a980 */ /* 0x000368000c101d00 */
[----:B------:R1:W5:Y:S02]  /*ffb0*/  @!P2 LD.E.128 R44, desc[UR6][R6.64] ;  /* 0x00000006062ca980 */ /* 0x000364000c101d00 */
.L_x_2817:
[----:B------:R-:W-:Y:S05]  /*ffc0*/  BSYNC B1 ;  /* 0x0000000000017941 */ /* 0x000fea0003800000 */
.L_x_2816:
[----:B-1-3-5:R-:W-:Y:S01]  /*ffd0*/  IMAD.MOV.U32 R4, RZ, RZ, R44 ;  /* 0x000000ffff047224 */ /* 0x02afe200078e002c */
[----:B------:R-:W-:Y:S01]  /*ffe0*/  UMOV UR4, 0xffffffff ;  /* 0xffffffff00047882 */ /* 0x000fe20000000000 */
[----:B--2---:R-:W-:Y:S02]  /*fff0*/  IMAD.MOV.U32 R5, RZ, RZ, R45 ;  /* 0x000000ffff057224 */ /* 0x004fe400078e002d */
        /* <DEDUP_REMOVED lines=49> */
[----:B------:R0:W2:Y:S04]  /*10310*/  SHFL.IDX PT, R20, R3, 0x1, 0x1c1f ;  /* 0x003c1f0003147f89 */ /* 0x0000a800000e0000 */
[----:B------:R-:W3:Y:S04]  /*10320*/  SHFL.IDX PT, R61, R61, 0x1, 0x1c1f ;  /* 0x003c1f003d3d7f89 */ /* 0x000ee800000e0000 */
[----:B0-----:R-:W4:Y:S02]  /*10330*/  SHFL.IDX PT, R0, R0, 0x1, 0x1c1f ;  /* 0x003c1f0000007f89 */ /* 0x001f2400000e0000 */
.L_x_3075:
        /* <DEDUP_REMOVED lines=16> */
[----:B--2---:R-:W-:Y:S01]  /*10440*/  IMAD.MOV.U32 R6, RZ, RZ, R20 ;  /* 0x000000ffff067224 */ /* 0x004fe200078e0014 */
[----:B------:R-:W-:Y:S01]  /*10450*/  ISETP.GE.AND P3, PT, R163, UR4, PT ;  /* 0x00000004a3007c0c */ /* 0x000fe2000bf66270 */
[----:B-1----:R-:W-:Y:S01]  /*10460*/  IMAD.MOV.U32 R7, RZ, RZ, R21 ;  /* 0x000000ffff077224 */ /* 0x002fe200078e0015 */
[----:B------:R-:W-:Y:S01]  /*10470*/  ISETP.GE.AND P4, PT, R164, UR4, PT ;  /* 0x00000004a4007c0c */ /* 0x000fe2000bf86270 */
[----:B----4-:R-:W-:Y:S01]  /*10480*/  IMAD.MOV.U32 R8, RZ, RZ, R0 ;  /* 0x000000ffff087224 */ /* 0x010fe200078e0000 */
[----:B------:R-:W-:Y:S01]  /*10490*/  ISETP.GE.AND P2, PT, R16, UR4, PT ;  /* 0x0000000410007c0c */ /* 0x000fe2000bf46270 */
[----:B---3--:R-:W-:Y:S01]  /*104a0*/  IMAD.MOV.U32 R9, RZ, RZ, R61 ;  /* 0x000000ffff097224 */ /* 0x008fe200078e003d */
        /* <DEDUP_REMOVED lines=8> */
[----:B------:R-:W-:-:S02]  /*10530*/  @!P2 IMAD.SHL.U32 R3, R16, 0x2, RZ ;  /* 0x000000021003a824 */ /* 0x000fc400078e00ff */
[----:B------:R-:W-:-:S03]  /*10540*/  @!P3 IMAD.WIDE R4, R13, 0x2, R6 ;  /* 0x000000020d04b825 */ /* 0x000fc600078e0206 */
[-C--:B------:R-:W-:Y:S01]  /*10550*/  @!P2 IADD3 R60, P1, R0, R3.reuse, RZ ;  /* 0x00000003003ca210 */ /* 0x080fe20007f3e0ff */
[----:B------:R-:W-:Y:S01]  /*10560*/  @!P4 IMAD.WIDE R6, R63, 0x2, R6 ;  /* 0x000000023f06c825 */ /* 0x000fe200078e0206 */
[----:B------:R-:W-:Y:S01]  /*10570*/  @!P2 IADD3 R20, P0, R20, R3, RZ ;  /* 0x000000031414a210 */ /* 0x000fe20007f1e0ff */
[----:B------:R0:W5:Y:S01]  /*10580*/  @!P3 LD.E.128 R52, desc[UR6][R4.64] ;  /* 0x000000060434b980 */ /* 0x000162000c101d00 */
[----:B------:R-:W-:Y:S01]  /*10590*/  @!P2 SHF.L.U64.HI R0, R16, 0x1, R17 ;  /* 0x000000011000a819 */ /* 0x000fe20000010211 */
[--C-:B------:R-:W-:Y:S01]  /*105a0*/  @!P3 IMAD.WIDE R12, R13, 0x2, R8.reuse ;  /* 0x000000020d0cb825 */ /* 0x100fe200078e0208 */
[----:B------:R-:W-:Y:S01]  /*105b0*/  CS2R R14, SRZ ;  /* 0x00000000000e7805 */ /* 0x000fe2000001ff00 */
[----:B------:R1:W5:Y:S02]  /*105c0*/  @!P4 LD.E.128 R56, desc[UR6][R6.64] ;  /* 0x000000060638c980 */ /* 0x000364000c101d00 */
[----:B------:R-:W-:Y:S01]  /*105d0*/  @!P4 IMAD.WIDE R62, R63, 0x2, R8 ;  /* 0x000000023f3ec825 */ /* 0x000fe200078e0208 */
[----:B------:R-:W-:-:S02]  /*105e0*/  CS2R R8, SRZ ;  /* 0x0000000000087805 */ /* 0x000fc4000001ff00 */
[----:B------:R-:W-:Y:S02]  /*105f0*/  CS2R R48, SRZ ;  /* 0x0000000000307805 */ /* 0x000fe4000001ff00 */
[----:B------:R-:W-:Y:S02]  /*10600*/  CS2R R50, SRZ ;  /* 0x0000000000327805 */ /* 0x000fe4000001ff00 */
[----:B0-----:R-:W-:Y:S01]  /*10610*/  CS2R R4, SRZ ;  /* 0x0000000000047805 */ /* 0x001fe2000001ff00 */
[--C-:B------:R-:W-:Y:S01]  /*10620*/  @!P2 IMAD.X R21, R21, 0x1, R0.reuse, P0 ;  /* 0x000000011515a824 */ /* 0x100fe200000e0600 */
[----:B------:R0:W5:Y:S01]  /*10630*/  @!P3 LD.E.128 R8, desc[UR6][R12.64] ;  /* 0x000000060c08b980 */ /* 0x000162000c101d00 */
[----:B-1----:R-:W-:Y:S01]  /*10640*/  CS2R R6, SRZ ;  /* 0x0000000000067805 */ /* 0x002fe2000001ff00 */
[----:B------:R-:W-:Y:S02]  /*10650*/  @!P2 IMAD.X R61, R61, 0x1, R0, P1 ;  /* 0x000000013d3da824 */ /* 0x000fe400008e0600 */
[----:B------:R1:W5:Y:S04]  /*10660*/  @!P2 LD.E.128 R48, desc[UR6][R20.64] ;  /* 0x000000061430a980 */ /* 0x000368000c101d00 */
[----:B------:R1:W5:Y:S01]  /*10670*/  @!P2 LD.E.128 R4, desc[UR6][R60.64] ;  /* 0x000000063c04a980 */ /* 0x000362000c101d00 */
[----:B0-----:R-:W-:-:S06]  /*10680*/  CS2R R12, SRZ ;  /* 0x00000000000c7805 */ /* 0x001fcc000001ff00 */
[----:B------:R1:W5:Y:S02]  /*10690*/  @!P4 LD.E.128 R12, desc[UR6][R62.64] ;  /* 0x000000063e0cc980 */ /* 0x000364000c101d00 */
.L_x_2820:
[----:B------:R-:W-:Y:S05]  /*106a0*/  BSYNC B1 ;  /* 0x0000000000017941 */ /* 0x000fea0003800000 */
.L_x_2819:
[----:B-----5:R-:W-:Y:S01]  /*106b0*/  IMAD.MOV.U32 R3, RZ, RZ, R4 ;  /* 0x000000ffff037224 */ /* 0x020fe200078e0004 */
[----:B----4-:R-:W-:Y:S01]  /*106c0*/  LEA.HI R0, R198, R198, RZ, 0x1 ;  /* 0x000000c6c6007211 */ /* 0x010fe200078f08ff */
[----:B-1----:R-:W-:Y:S01]  /*106d0*/  IMAD.MOV.U32 R60, RZ, RZ, R7 ;  /* 0x000000ffff3c7224 */ /* 0x002fe200078e0007 */
[----:B------:R-:W-:Y:S01]  /*106e0*/  BSSY B1, `(.L_x_2821) ;  /* 0x0000032000017945 */ /* 0x000fe20003800000 */
[----:B------:R-:W-:Y:S01]  /*106f0*/  IMAD.MOV.U32 R62, RZ, RZ, R49 ;  /* 0x000000ffff3e7224 */ /* 0x000fe200078e0031 */
[----:B------:R-:W-:Y:S01]  /*10700*/  PRMT R94, R3, 0x7610, R94 ;  /* 0x00007610035e7816 */ /* 0x000fe2000000005e */
        /* <DEDUP_REMOVED lines=10> */
[----:B--2---:R-:W-:Y:S01]  /*107b0*/  IMAD.MOV.U32 R20, RZ, RZ, R5 ;  /* 0x000000ffff147224 */ /* 0x004fe200078e0005 */
[----:B---3--:R-:W-:Y:S01]  /*107c0*/  SHF.L.U32 R61, R3, 0x1f, RZ ;  /* 0x0000001f033d7819 */ /* 0x008fe200000006ff */
        /* <DEDUP_REMOVED lines=20> */
[----:B------:R-:W-:Y:S01]  /*10910*/  VIADDMNMX R3, R65, -R186, 0x80, PT ;  /* 0x0000008041037446 */ /* 0x000fe200038009ba */
        /* <DEDUP_REMOVED lines=9> */
[----:B------:R-:W-:Y:S01]  /*109b0*/  ISETP.GE.AND P1, PT, R170, R3, PT ;  /* 0x00000003aa00720c */ /* 0x000fe20003f26270 */
[----:B------:R-:W-:Y:S01]  /*109c0*/  IMAD.MOV.U32 R62, RZ, RZ, R59 ;  /* 0x000000ffff3e7224 */ /* 0x000fe200078e003b */
[----:B------:R-:W-:-:S02]  /*109d0*/  PRMT R70, R63, 0x7610, R70 ;  /* 0x000076103f467816 */ /* 0x000fc40000000046 */
[----:B------:R-:W-:Y:S01]  /*109e0*/  PRMT R71, R64, 0x7610, R71 ;  /* 0x0000761040477816 */ /* 0x000fe20000000047 */
[----:B0-----:R-:W-:Y:S08]  /*109f0*/  @!P0 BRA `(.L_x_2822) ;  /* 0x0000015800748947 */ /* 0x001ff00003800000 */
.L_x_3076:
[----:B------:R-:W-:Y:S05]  /*10a00*/  BSYNC B1 ;  /* 0x0000000000017941 */ /* 0x000fea0003800000 */
.L_x_2821:
        /* <DEDUP_REMOVED lines=27> */
[----:B------:R-:W-:Y:S02]  /*10bc0*/  SHF.R.U64 R33, R46, 0x10, R47 ;  /* 0x000000102e217819 */ /* 0x000fe4000000122f */
[----:B------:R-:W-:Y:S01]  /*10bd0*/  IMAD R93, R93, 0x2, R2 ;  /* 0x000000025d5d7824 */ /* 0x000fe200078e0202 */
[----:B------:R-:W-:-:S02]  /*10be0*/  PRMT R113, R113, 0x5410, R44 ;  /* 0x0000541071717816 */ /* 0x000fc4000000002c */
[--C-:B------:R-:W-:Y:S02]  /*10bf0*/  SHF.R.U64 R111, R34, 0x10, R35.reuse ;  /* 0x00000010226f7819 */ /* 0x100fe40000001223 */
[----:B------:R-:W1:Y:S01]  /*10c00*/  LDS.128 R64, [R93+0xc400] ;  /* 0x00c400005d407984 */ /* 0x000e620000000c00 */
[----:B------:R-:W-:Y:S01]  /*10c10*/  SHF.R.U32.HI R110, RZ, 0x10, R35 ;  /* 0x00000010ff6e7819 */ /* 0x000fe20000011623 */
[----:B------:R-:W-:Y:S01]  /*10c20*/  IMAD.U32 R121, R113, 0x10000, RZ ;  /* 0x0001000071797824 */ /* 0x000fe200078e00ff */
[----:B------:R-:W-:Y:S02]  /*10c30*/  SHF.R.U32.HI R46, RZ, 0x10, R47 ;  /* 0x00000010ff2e7819 */ /* 0x000fe4000001162f */
[----:B------:R-:W-:Y:S02]  /*10c40*/  PRMT R47, R77, 0x5432, R32 ;  /* 0x000054324d2f7816 */ /* 0x000fe40000000020 */
[----:B------:R-:W-:Y:S02]  /*10c50*/  SHF.R.U32.HI R34, RZ, 0x10, R45 ;  /* 0x00000010ff227819 */ /* 0x000fe4000001162d */
[----:B------:R-:W-:Y:S01]  /*10c60*/  PRMT R44, R70, 0x5432, R33 ;  /* 0x00005432462c7816 */ /* 0x000fe20000000021 */
[----:B------:R-:W-:Y:S01]  /*10c70*/  IMAD.U32 R119, R47, 0x10000, RZ ;  /* 0x000100002f777824 */ /* 0x000fe200078e00ff */
[----:B------:R-:W-:-:S02]  /*10c80*/  PRMT R35, R74, 0x5432, R111 ;  /* 0x000054324a237816 */ /* 0x000fc4000000006f */
[----:B------:R-:W-:Y:S02]  /*10c90*/  PRMT R45, R73, 0x5432, R110 ;  /* 0x00005432492d7816 */ /* 0x000fe4000000006e */
[----:B------:R-:W-:Y:S02]  /*10ca0*/  PRMT R33, R69, 0x5432, R46 ;  /* 0x0000543245217816 */ /* 0x000fe4000000002e */
[----:B------:R-:W-:Y:S02]  /*10cb0*/  PRMT R32, R76, 0x5432, R115 ;  /* 0x000054324c207816 */ /* 0x000fe40000000073 */
[----:B------:R-:W-:Y:S02]  /*10cc0*/  LOP3.LUT R113, R113, 0xffff0000, RZ, 0xc0, !PT ;  /* 0xffff000071717812 */ /* 0x000fe400078ec0ff */
[----:B------:R-:W-:Y:S01]  /*10cd0*/  PRMT R34, R71, 0x5432, R34 ;  /* 0x0000543247227816 */ /* 0x000fe20000000022 */
[----:B------:R-:W-:-:S04]  /*10ce0*/  IMAD.U32 R122, R32, 0x10000, RZ ;  /* 0x00010000207a7824 */ /* 0x000fc800078e00ff */
[----:B------:R-:W-:Y:S02]  /*10cf0*/  IMAD.U32 R120, R34, 0x10000, RZ ;  /* 0x0001000022787824 */ /* 0x000fe400078e00ff */
        /* <DEDUP_REMOVED lines=10> */
[C---:B------:R-:W-:Y:S01]  /*10da0*/  IMAD.U32 R115, R65.reuse, 0x10000, RZ ;  /* 0x0001000041737824 */ /* 0x040fe200078e00ff */
[----:B------:R-:W-:Y:S01]  /*10db0*/  LOP3.LUT R114, R65, 0xffff0000, RZ, 0xc0, !PT ;  /* 0xffff000041727812 */ /* 0x000fe200078ec0ff */
[C---:B------:R-:W-:Y:S01]  /*10dc0*/  IMAD.U32 R65, R66.reuse, 0x10000, RZ ;  /* 0x0001000042417824 */ /* 0x040fe200078e00ff */
[----:B------:R-:W-:Y:S01]  /*10dd0*/  LOP3.LUT R64, R66, 0xffff0000, RZ, 0xc0, !PT ;  /* 0xffff000042407812 */ /* 0x000fe200078ec0ff */
[----:B------:R-:W-:Y:S01]  /*10de0*/  FMUL.FTZ R123, R117, R121 ;  /* 0x00000079757b7220 */ /* 0x000fe20000410000 */
[C---:B------:R-:W-:Y:S01]  /*10df0*/  IMAD.U32 R118, R67.reuse, 0x10000, RZ ;  /* 0x0001000043767824 */ /* 0x040fe200078e00ff */
[----:B------:R-:W-:Y:S01]  /*10e00*/  LOP3.LUT R66, R67, 0xffff0000, RZ, 0xc0, !PT ;  /* 0xffff000043427812 */ /* 0x000fe200078ec0ff */
[-C--:B------:R-:W-:Y:S01]  /*10e10*/  FMUL.FTZ R67, R117, R119.reuse ;  /* 0x0000007775437220 */ /* 0x080fe20000410000 */
[----:B------:R-:W-:Y:S01]  /*10e20*/  FFMA.FTZ R117, R116, R119, -R123 ;  /* 0x0000007774757223 */ /* 0x000fe2000001087b */
[----:B------:R-:W-:-:S02]  /*10e30*/  IMAD.U32 R119, R33, 0x10000, RZ ;  /* 0x0001000021777824 */ /* 0x000fc400078e00ff */
[----:B------:R-:W-:Y:S01]  /*10e40*/  FMUL.FTZ R125, R62, R113 ;  /* 0x000000713e7d7220 */ /* 0x000fe20000410000 */
[----:B------:R-:W-:Y:S01]  /*10e50*/  FFMA.FTZ R116, R116, R121, R67 ;  /* 0x0000007974747223 */ /* 0x000fe20000010043 */
[----:B------:R-:W-:Y:S02]  /*10e60*/  IMAD.U32 R67, R45, 0x10000, RZ ;  /* 0x000100002d437824 */ /* 0x000fe400078e00ff */
[----:B------:R-:W-:Y:S01]  /*10e70*/  FMUL.FTZ R121, R118, R119 ;  /* 0x0000007776797220 */ /* 0x000fe20000410000 */
[----:B------:R-:W-:Y:S01]  /*10e80*/  LOP3.LUT R123, R34, 0xffff0000, RZ, 0xc0, !PT ;  /* 0xffff0000227b7812 */ /* 0x000fe200078ec0ff */
[----:B------:R-:W-:Y:S02]  /*10e90*/  IMAD.U32 R34, R44, 0x10000, RZ ;  /* 0x000100002c227824 */ /* 0x000fe400078e00ff */
[-C--:B------:R-:W-:Y:S01]  /*10ea0*/  FMUL.FTZ R118, R118, R67.reuse ;  /* 0x0000004376767220 */ /* 0x080fe20000410000 */
[C---:B------:R-:W-:Y:S01]  /*10eb0*/  FFMA.FTZ R67, R112.reuse, R67, -R121 ;  /* 0x0000004370437223 */ /* 0x040fe20000010879 */
[----:B------:R-:W-:Y:S01]  /*10ec0*/  LOP3.LUT R121, R47, 0xffff0000, RZ, 0xc0, !PT ;  /* 0xffff00002f797812 */ /* 0x000fe200078ec0ff */
[----:B------:R-:W-:Y:S01]  /*10ed0*/  FMUL.FTZ R124, R115, R120 ;  /* 0x00000078737c7220 */ /* 0x000fe20000410000 */
[----:B------:R-:W-:Y:S01]  /*10ee0*/  FFMA.FTZ R47, R112, R119, R118 ;  /* 0x00000077702f7223 */ /* 0x000fe20000010076 */
[----:B------:R-:W-:Y:S01]  /*10ef0*/  LOP3.LUT R119, R32, 0xffff0000, RZ, 0xc0, !PT ;  /* 0xffff000020777812 */ /* 0x000fe200078ec0ff */
[----:B------:R-:W-:Y:S01]  /*10f00*/  FMUL.FTZ R112, R65, R34 ;  /* 0x0000002241707220 */ /* 0x000fe20000410000 */
[-C--:B------:R-:W-:Y:S01]  /*10f10*/  FMUL.FTZ R127, R62, R121.reuse ;  /* 0x000000793e7f7220 */ /* 0x080fe20000410000 */
[----:B------:R-:W-:Y:S01]  /*10f20*/  FFMA.FTZ R32, R46, R121, -R125 ;  /* 0x000000792e207223 */ /* 0x000fe2000001087d */
[C---:B------:R-:W-:Y:S01]  /*10f30*/  FMUL.FTZ R121, R114.reuse, R123 ;  /* 0x0000007b72797220 */ /* 0x040fe20000410000 */
[----:B------:R-:W-:Y:S01]  /*10f40*/  FMUL.FTZ R114, R114, R119 ;  /* 0x0000007772727220 */ /* 0x000fe20000410000 */
[----:B------:R-:W-:-:S02]  /*10f50*/  IMAD.U32 R62, R35, 0x10000, RZ ;  /* 0x00010000233e7824 */ /* 0x000fc400078e00ff */
[----:B------:R-:W-:Y:S01]  /*10f60*/  FFMA.FTZ R113, R46, R113, R127 ;  /* 0x000000712e717223 */ /* 0x000fe2000001007f */
[C---:B------:R-:W-:Y:S01]  /*10f70*/  FFMA.FTZ R46, R110.reuse, R119, -R121 ;  /* 0x000000776e2e7223 */ /* 0x040fe20000010879 */
[----:B------:R-:W-:Y:S01]  /*10f80*/  FFMA.FTZ R110, R110, R123, R114 ;  /* 0x0000007b6e6e7223 */ /* 0x000fe20000010072 */
[-C--:B------:R-:W-:Y:S01]  /*10f90*/  FMUL.FTZ R114, R65, R62.reuse ;  /* 0x0000003e41727220 */ /* 0x080fe20000410000 */
[----:B------:R-:W-:Y:S01]  /*10fa0*/  LOP3.LUT R65, R44, 0xffff0000, RZ, 0xc0, !PT ;  /* 0xffff00002c417812 */ /* 0x000fe200078ec0ff */
[----:B------:R-:W-:Y:S01]  /*10fb0*/  FFMA.FTZ R62, R61, R62, -R112 ;  /* 0x0000003e3d3e7223 */ /* 0x000fe20000010870 */
[----:B------:R-:W-:Y:S01]  /*10fc0*/  LOP3.LUT R35, R35, 0xffff0000, RZ, 0xc0, !PT ;  /* 0xffff000023237812 */ /* 0x000fe200078ec0ff */
[----:B------:R-:W-:Y:S01]  /*10fd0*/  FFMA.FTZ R114, R61, R34, R114 ;  /* 0x000000223d727223 */ /* 0x000fe20000010072 */
[----:B------:R-:W-:Y:S01]  /*10fe0*/  LOP3.LUT R33, R33, 0xffff0000, RZ, 0xc0, !PT ;  /* 0xffff000021217812 */ /* 0x000fe200078ec0ff */
[C---:B------:R-:W-:Y:S01]  /*10ff0*/  FMUL.FTZ R61, R64.reuse, R65 ;  /* 0x00000041403d7220 */ /* 0x040fe20000410000 */
[----:B------:R-:W-:Y:S01]  /*11000*/  LOP3.LUT R45, R45, 0xffff0000, RZ, 0xc0, !PT ;  /* 0xffff00002d2d7812 */ /* 0x000fe200078ec0ff */
[----:B------:R-:W-:Y:S01]  /*11010*/  FMUL.FTZ R64, R64, R35 ;  /* 0x0000002340407220 */ /* 0x000fe20000410000 */
[-C--:B------:R-:W-:Y:S01]  /*11020*/  FMUL.FTZ R126, R115, R122.reuse ;  /* 0x0000007a737e7220 */ /* 0x080fe20000410000 */
[----:B------:R-:W-:Y:S01]  /*11030*/  FMUL.FTZ R34, R66, R33 ;  /* 0x0000002142227220 */ /* 0x000fe20000410000 */
[----:B------:R-:W-:Y:S01]  /*11040*/  FFMA.FTZ R61, R60, R35, -R61 ;  /* 0x000000233c3d7223 */ /* 0x000fe2000001083d */
[----:B------:R-:W-:Y:S01]  /*11050*/  FMUL.FTZ R66, R66, R45 ;  /* 0x0000002d42427220 */ /* 0x000fe20000410000 */
[----:B------:R-:W-:Y:S01]  /*11060*/  FFMA.FTZ R65, R60, R65, R64 ;  /* 0x000000413c417223 */ /* 0x000fe20000010040 */
        /* <DEDUP_REMOVED lines=10> */
[----:B------:R1:W-:Y:S01]  /*11110*/  STS.128 [R92+0xc400], R32 ;  /* 0x00c400205c007388 */ /* 0x0003e20000000c00 */
[----:B------:R-:W-:-:S02]  /*11120*/  F2FP.BF16.F32.PACK_AB R46, R65, R114 ;  /* 0x00000072412e723e */ /* 0x000fc400000010ff */
[----:B------:R-:W-:-:S05]  /*11130*/  F2FP.BF16.F32.PACK_AB R47, R66, R47 ;  /* 0x0000002f422f723e */ /* 0x000fca00000010ff */
[----:B------:R1:W-:Y:S02]  /*11140*/  STS.128 [R93+0xc400], R44 ;  /* 0x00c4002c5d007388 */ /* 0x0003e40000000c00 */
.L_x_2826:
[----:B------:R-:W-:Y:S05]  /*11150*/  BSYNC B2 ;  /* 0x0000000000027941 */ /* 0x000fea0003800000 */
.L_x_2825:
        /* <DEDUP_REMOVED lines=18> */
[----:B------:R-:W-:Y:S01]  /*11280*/  SHF.R.U32.HI R40, RZ, 0x10, R41 ;  /* 0x00000010ff287819 */ /* 0x000fe20000011629 */
[----:B------:R-:W-:Y:S01]  /*11290*/  IMAD R60, R45, 0x2, R2 ;  /* 0x000000022d3c7824 */ /* 0x000fe200078e0202 */
[----:B------:R-:W-:Y:S02]  /*112a0*/  PRMT R102, R102, 0x5410, R31 ;  /* 0x0000541066667816 */ /* 0x000fe4000000001f */
[----:B------:R-:W-:Y:S02]  /*112b0*/  PRMT R106, R106, 0x5410, R63 ;  /* 0x000054106a6a7816 */ /* 0x000fe4000000003f */
[----:B------:R-:W0:Y:S01]  /*112c0*/  LDS.128 R44, [R60+0xc400] ;  /* 0x00c400003c2c7984 */ /* 0x000e220000000c00 */
[----:B------:R-:W-:Y:S01]  /*112d0*/  PRMT R107, R107, 0x5410, R28 ;  /* 0x000054106b6b7816 */ /* 0x000fe2000000001c */
[----:B------:R-:W-:Y:S01]  /*112e0*/  IMAD.U32 R63, R102, 0x10000, RZ ;  /* 0x00010000663f7824 */ /* 0x000fe200078e00ff */
[----:B------:R-:W-:Y:S01]  /*112f0*/  PRMT R104, R104, 0x5410, R29 ;  /* 0x0000541068687816 */ /* 0x000fe2000000001d */
[----:B------:R-:W-:Y:S01]  /*11300*/  IMAD.U32 R62, R106, 0x10000, RZ ;  /* 0x000100006a3e7824 */ /* 0x000fe200078e00ff */
[----:B------:R-:W-:-:S02]  /*11310*/  SHF.R.U32.HI R42, RZ, 0x10, R43 ;  /* 0x00000010ff2a7819 */ /* 0x000fc4000001162b */
[----:B------:R-:W-:Y:S02]  /*11320*/  PRMT R103, R103, 0x5410, R40 ;  /* 0x0000541067677816 */ /* 0x000fe40000000028 */
[----:B------:R-:W-:Y:S02]  /*11330*/  PRMT R109, R109, 0x5410, R30 ;  /* 0x000054106d6d7816 */ /* 0x000fe4000000001e */
[----:B------:R-:W-:Y:S01]  /*11340*/  PRMT R105, R105, 0x5410, R42 ;  /* 0x0000541069697816 */ /* 0x000fe2000000002a */
[----:B------:R-:W-:Y:S01]  /*11350*/  IMAD.U32 R64, R103, 0x10000, RZ ;  /* 0x0001000067407824 */ /* 0x000fe200078e00ff */
[----:B------:R-:W-:Y:S02]  /*11360*/  PRMT R108, R108, 0x5410, R61 ;  /* 0x000054106c6c7816 */ /* 0x000fe4000000003d */
[----:B------:R-:W-:Y:S02]  /*11370*/  LOP3.LUT R102, R102, 0xffff0000, RZ, 0xc0, !PT ;  /* 0xffff000066667812 */ /* 0x000fe400078ec0ff */
[----:B------:R-:W-:-:S02]  /*11380*/  LOP3.LUT R106, R106, 0xffff0000, RZ, 0xc0, !PT ;  /* 0xffff00006a6a7812 */ /* 0x000fc400078ec0ff */
[----:B------:R-:W-:Y:S01]  /*11390*/  LOP3.LUT R103, R103, 0xffff0000, RZ, 0xc0, !PT ;  /* 0xffff000067677812 */ /* 0x000fe200078ec0ff */
[----:B0-----:R-:W-:Y:S01]  /*113a0*/  IMAD.U32 R41, R45, 0x10000, RZ ;  /* 0x000100002d297824 */ /* 0x001fe200078e00ff */
[----:B------:R-:W-:Y:S02]  /*113b0*/  LOP3.LUT R61, R44, 0xffff0000, RZ, 0xc0, !PT ;  /* 0xffff00002c3d7812 */ /* 0x000fe400078ec0ff */
[----:B------:R-:W-:Y:S01]  /*113c0*/  LOP3.LUT R31, R46, 0xffff0000, RZ, 0xc0, !PT ;  /* 0xffff00002e1f7812 */ /* 0x000fe200078ec0ff */
[----:B------:R-:W-:Y:S01]  /*113d0*/  FMUL.FTZ R93, R41, R64 ;  /* 0x00000040295d7220 */ /* 0x000fe20000410000 */
[----:B------:R-:W-:Y:S01]  /*113e0*/  LOP3.LUT R45, R45, 0xffff0000, RZ, 0xc0, !PT ;  /* 0xffff00002d2d7812 */ /* 0x000fe200078ec0ff */
        /* <DEDUP_REMOVED lines=8> */
[C---:B------:R-:W-:Y:S01]  /*11470*/  LOP3.LUT R32, R33.reuse, 0xffff0000, RZ, 0xc0, !PT ;  /* 0xffff000021207812 */ /* 0x040fe200078ec0ff */
[----:B------:R-:W-:-:S02]  /*11480*/  IMAD.U32 R42, R33, 0x10000, RZ ;  /* 0x00010000212a7824 */ /* 0x000fc400078e00ff */
[-C--:B------:R-:W-:Y:S01]  /*11490*/  FMUL.FTZ R65, R35, R63.reuse ;  /* 0x0000003f23417220 */ /* 0x080fe20000410000 */
[----:B------:R-:W-:Y:S01]  /*114a0*/  IMAD.U32 R33, R46, 0x10000, RZ ;  /* 0x000100002e217824 */ /* 0x000fe200078e00ff */
[C---:B------:R-:W-:Y:S01]  /*114b0*/  LOP3.LUT R46, R47.reuse, 0xffff0000, RZ, 0xc0, !PT ;  /* 0xffff00002f2e7812 */ /* 0x040fe200078ec0ff */
[----:B------:R-:W-:Y:S02]  /*114c0*/  IMAD.U32 R44, R47, 0x10000, RZ ;  /* 0x000100002f2c7824 */ /* 0x000fe400078e00ff */
[-C--:B------:R-:W-:Y:S01]  /*114d0*/  FMUL.FTZ R67, R35, R62.reuse ;  /* 0x0000003e23437220 */ /* 0x080fe20000410000 */
[----:B------:R-:W-:Y:S01]  /*114e0*/  SHF.L.U32 R47, R107, 0x10, RZ ;  /* 0x000000106b2f7819 */ /* 0x000fe200000006ff */
[C---:B------:R-:W-:Y:S01]  /*114f0*/  FFMA.FTZ R35, R40.reuse, R62, -R65 ;  /* 0x0000003e28237223 */ /* 0x040fe20000010841 */
[----:B------:R-:W-:Y:S02]  /*11500*/  IMAD.U32 R65, R105, 0x10000, RZ ;  /* 0x0001000069417824 */ /* 0x000fe400078e00ff */
[----:B------:R-:W-:Y:S01]  /*11510*/  FFMA.FTZ R40, R40, R63, R67 ;  /* 0x0000003f28287223 */ /* 0x000fe20000010043 */
[----:B------:R-:W-:-:S02]  /*11520*/  IMAD.U32 R62, R109, 0x10000, RZ ;  /* 0x000100006d3e7824 */ /* 0x000fc400078e00ff */
[-C--:B------:R-:W-:Y:S01]  /*11530*/  FMUL.FTZ R63, R41, R47.reuse ;  /* 0x0000002f293f7220 */ /* 0x080fe20000410000 */
[----:B------:R-:W-:Y:S01]  /*11540*/  FFMA.FTZ R41, R42, R47, -R93 ;  /* 0x0000002f2a297223 */ /* 0x000fe2000001085d */
[C---:B------:R-:W-:Y:S01]  /*11550*/  FMUL.FTZ R66, R44.reuse, R65 ;  /* 0x000000412c427220 */ /* 0x040fe20000410000 */
[----:B------:R-:W-:Y:S01]  /*11560*/  FMUL.FTZ R47, R61, R102 ;  /* 0x000000663d2f7220 */ /* 0x000fe20000410000 */
[----:B------:R-:W-:Y:S01]  /*11570*/  LOP3.LUT R107, R107, 0xffff0000, RZ, 0xc0, !PT ;  /* 0xffff00006b6b7812 */ /* 0x000fe200078ec0ff */
[----:B------:R-:W-:Y:S01]  /*11580*/  FMUL.FTZ R92, R44, R62 ;  /* 0x0000003e2c5c7220 */ /* 0x000fe20000410000 */
[----:B------:R-:W-:Y:S01]  /*11590*/  FFMA.FTZ R44, R42, R64, R63 ;  /* 0x000000402a2c7223 */ /* 0x000fe2000001003f */
[----:B------:R-:W-:Y:S01]  /*115a0*/  FMUL.FTZ R61, R61, R106 ;  /* 0x0000006a3d3d7220 */ /* 0x000fe20000410000 */
[----:B------:R-:W-:Y:S01]  /*115b0*/  FFMA.FTZ R42, R43, R62, -R66 ;  /* 0x0000003e2b2a7223 */ /* 0x000fe20000010842 */
[----:B------:R-:W-:Y:S01]  /*115c0*/  FFMA.FTZ R106, R30, R106, -R47 ;  /* 0x0000006a1e6a7223 */ /* 0x000fe2000001082f */
[C---:B------:R-:W-:Y:S01]  /*115d0*/  FMUL.FTZ R47, R45.reuse, R103 ;  /* 0x000000672d2f7220 */ /* 0x040fe20000410000 */
[----:B------:R-:W-:Y:S01]  /*115e0*/  FMUL.FTZ R66, R45, R107 ;  /* 0x0000006b2d427220 */ /* 0x000fe20000410000 */
[----:B------:R-:W-:-:S02]  /*115f0*/  IMAD.U32 R64, R104, 0x10000, RZ ;  /* 0x0001000068407824 */ /* 0x000fc400078e00ff */
[----:B------:R-:W-:Y:S01]  /*11600*/  FFMA.FTZ R61, R30, R102, R61 ;  /* 0x000000661e3d7223 */ /* 0x000fe2000001003d */
[----:B------:R-:W-:Y:S02]  /*11610*/  IMAD.U32 R62, R108, 0x10000, RZ ;  /* 0x000100006c3e7824 */ /* 0x000fe400078e00ff */
[----:B------:R-:W-:Y:S01]  /*11620*/  FFMA.FTZ R43, R43, R65, R92 ;  /* 0x000000412b2b7223 */ /* 0x000fe2000001005c */
[C---:B------:R-:W-:Y:S01]  /*11630*/  FFMA.FTZ R30, R32.reuse, R107, -R47 ;  /* 0x0000006b201e7223 */ /* 0x040fe2000001082f */
[----:B------:R-:W-:Y:S01]  /*11640*/  FFMA.FTZ R103, R32, R103, R66 ;  /* 0x0000006720677223 */ /* 0x000fe20000010042 */
[C---:B------:R-:W-:Y:S01]  /*11650*/  FMUL.FTZ R92, R33.reuse, R64 ;  /* 0x00000040215c7220 */ /* 0x040fe20000410000 */
[-C--:B------:R-:W-:Y:S01]  /*11660*/  FMUL.FTZ R32, R33, R62.reuse ;  /* 0x0000003e21207220 */ /* 0x080fe20000410000 */
[----:B------:R-:W-:Y:S02]  /*11670*/  LOP3.LUT R104, R104, 0xffff0000, RZ, 0xc0, !PT ;  /* 0xffff000068687812 */ /* 0x000fe400078ec0ff */
        /* <DEDUP_REMOVED lines=23> */
.L_x_2828:
[----:B------:R-:W-:Y:S05]  /*117f0*/  BSYNC B2 ;  /* 0x0000000000027941 */ /* 0x000fea0003800000 */
.L_x_2827:
        /* <DEDUP_REMOVED lines=104> */
.L_x_2824:
[----:B------:R-:W-:Y:S05]  /*11e80*/  BSYNC B1 ;  /* 0x0000000000017941 */ /* 0x000fea0003800000 */
.L_x_2823:
[----:B---3--:R-:W-:-:S05]  /*11e90*/  VIADD R24, R170, 0x40 ;  /* 0x00000040aa187836 */ /* 0x008fca0000000000 */
[----:B------:R-:W-:-:S13]  /*11ea0*/  ISETP.GE.AND P0, PT, R24, R3, PT ;  /* 0x000000031800720c */ /* 0x000fda0003f06270 */
[----:B------:R-:W-:Y:S05]  /*11eb0*/  @P0 BRA `(.L_x_2804) ;  /* 0x0000001400040947 */ /* 0x000fea0003800000 */
[----:B------:R-:W3:Y:S01]  /*11ec0*/  LDC R3, c[0x0][0x3f4] ;  /* 0x0000fd00ff037b82 */ /* 0x000ee20000000800 */
[----:B------:R-:W-:Y:S01]  /*11ed0*/  BSSY B1, `(.L_x_2829) ;  /* 0x000006d000017945 */ /* 0x000fe20003800000 */
[----:B-1----:R-:W-:Y:S02]  /*11ee0*/  SHF.R.U32.HI R44, RZ, 0x3, R177 ;  /* 0x00000003ff2c7819 */ /* 0x002fe400000116b1 */
[-C--:B---3--:R-:W-:Y:S02]  /*11ef0*/  ISETP.GE.AND P0, PT, R16, R3.reuse, PT ;  /* 0x000000031000720c */ /* 0x088fe40003f06270 */
[-C--:B------:R-:W-:Y:S02]  /*11f00*/  ISETP.GE.AND P1, PT, R163, R3.reuse, PT ;  /* 0x00000003a300720c */ /* 0x080fe40003f26270 */
[----:B------:R-:W-:-:S09]  /*11f10*/  ISETP.GE.AND P2, PT, R164, R3, PT ;  /* 0x00000003a400720c */ /* 0x000fd20003f46270 */
[----:B------:R-:W-:Y:S05]  /*11f20*/  @P0 BRA `(.L_x_2830) ;  /* 0x00000004009c0947 */ /* 0x000fea0003800000 */
[----:B------:R-:W3:Y:S01]  /*11f30*/  LDL R42, [R1+0x3c] ;  /* 0x00003c00012a7983 */ /* 0x000ee20000100800 */
[----:B------:R-:W-:Y:S02]  /*11f40*/  LEA.HI R24, R3, R199, RZ, 0x1d ;  /* 0x000000c703187211 */ /* 0x000fe400078fe8ff */
[--C-:B--2---:R-:W-:Y:S02]  /*11f50*/  SHF.R.U64 R33, R4, 0x10, R5.reuse ;  /* 0x0000001004217819 */ /* 0x104fe40000001205 */
        /* <DEDUP_REMOVED lines=15> */
[----:B------:R-:W-:Y:S01]  /*12050*/  PRMT R96, R96, 0x5410, R5 ;  /* 0x0000541060607816 */ /* 0x000fe20000000005 */
[----:B------:R-:W-:Y:S01]  /*12060*/  IMAD.U32 R38, R94, 0x10000, RZ ;  /* 0x000100005e267824 */ /* 0x000fe200078e00ff */
[----:B------:R-:W-:Y:S01]  /*12070*/  PRMT R97, R97, 0x5410, R6 ;  /* 0x0000541061617816 */ /* 0x000fe20000000006 */
[----:B------:R-:W-:Y:S01]  /*12080*/  IMAD.U32 R39, R95, 0x10000, RZ ;  /* 0x000100005f277824 */ /* 0x000fe200078e00ff */
[----:B------:R-:W1:Y:S01]  /*12090*/  LDS.128 R28, [R32+0xc400] ;  /* 0x00c40000201c7984 */ /* 0x000e620000000c00 */
[----:B------:R-:W-:Y:S02]  /*120a0*/  PRMT R98, R98, 0x5410, R37 ;  /* 0x0000541062627816 */ /* 0x000fe40000000025 */
[----:B------:R-:W-:-:S02]  /*120b0*/  SHF.R.U32.HI R48, RZ, 0x10, R49 ;  /* 0x00000010ff307819 */ /* 0x000fc40000011631 */
[--C-:B------:R-:W-:Y:S01]  /*120c0*/  SHF.R.U64 R35, R50, 0x10, R51.reuse ;  /* 0x0000001032237819 */ /* 0x100fe20000001233 */
[----:B------:R-:W-:Y:S01]  /*120d0*/  IMAD.U32 R37, R98, 0x10000, RZ ;  /* 0x0001000062257824 */ /* 0x000fe200078e00ff */
[----:B------:R-:W-:Y:S02]  /*120e0*/  PRMT R99, R99, 0x5410, R48 ;  /* 0x0000541063637816 */ /* 0x000fe40000000030 */
[----:B------:R-:W-:Y:S02]  /*120f0*/  SHF.R.U32.HI R50, RZ, 0x10, R51 ;  /* 0x00000010ff327819 */ /* 0x000fe40000011633 */
[----:B------:R-:W-:Y:S02]  /*12100*/  LOP3.LUT R94, R94, 0xffff0000, RZ, 0xc0, !PT ;  /* 0xffff00005e5e7812 */ /* 0x000fe400078ec0ff */
[----:B------:R-:W-:Y:S02]  /*12110*/  PRMT R101, R101, 0x5410, R50 ;  /* 0x0000541065657816 */ /* 0x000fe40000000032 */
[----:B------:R-:W-:-:S02]  /*12120*/  LOP3.LUT R98, R98, 0xffff0000, RZ, 0xc0, !PT ;  /* 0xffff000062627812 */ /* 0x000fc400078ec0ff */
[----:B------:R-:W-:Y:S02]  /*12130*/  LOP3.LUT R95, R95, 0xffff0000, RZ, 0xc0, !PT ;  /* 0xffff00005f5f7812 */ /* 0x000fe400078ec0ff */
[----:B------:R-:W-:Y:S01]  /*12140*/  PRMT R100, R100, 0x5410, R35 ;  /* 0x0000541064647816 */ /* 0x000fe20000000023 */
        /* <DEDUP_REMOVED lines=25> */
[----:B------:R-:W-:Y:S01]  /*122e0*/  FMUL.FTZ R47, R34, R27 ;  /* 0x0000001b222f7220 */ /* 0x000fe20000410000 */
[----:B------:R-:W-:Y:S02]  /*122f0*/  IMAD.U32 R4, R101, 0x10000, RZ ;  /* 0x0001000065047824 */ /* 0x000fe400078e00ff */
[----:B------:R-:W-:Y:S01]  /*12300*/  FMUL.FTZ R34, R36, R37 ;  /* 0x0000002524227220 */ /* 0x000fe20000410000 */
[C---:B------:R-:W-:Y:S01]  /*12310*/  FFMA.FTZ R45, R6.reuse, R27, -R45 ;  /* 0x0000001b062d7223 */ /* 0x040fe2000001082d */
[----:B------:R-:W-:Y:S01]  /*12320*/  FFMA.FTZ R47, R6, R39, R47 ;  /* 0x00000027062f7223 */ /* 0x000fe2000001002f */
        /* <DEDUP_REMOVED lines=8> */
[-C--:B------:R-:W-:Y:S01]  /*123b0*/  FMUL.FTZ R36, R29, R99.reuse ;  /* 0x000000631d247220 */ /* 0x080fe20000410000 */
[C---:B------:R-:W-:Y:S01]  /*123c0*/  IMAD.U32 R4, R100.reuse, 0x10000, RZ ;  /* 0x0001000064047824 */ /* 0x040fe200078e00ff */
[----:B------:R-:W-:Y:S01]  /*123d0*/  LOP3.LUT R100, R100, 0xffff0000, RZ, 0xc0, !PT ;  /* 0xffff000064647812 */ /* 0x000fe200078ec0ff */
[C---:B------:R-:W-:Y:S01]  /*123e0*/  FMUL.FTZ R38, R35.reuse, R6 ;  /* 0x0000000623267220 */ /* 0x040fe20000410000 */
[C---:B------:R-:W-:Y:S01]  /*123f0*/  FFMA.FTZ R34, R24.reuse, R99, -R27 ;  /* 0x0000006318227223 */ /* 0x040fe2000001081b */
[----:B------:R-:W-:Y:S01]  /*12400*/  FFMA.FTZ R36, R24, R95, R36 ;  /* 0x0000005f18247223 */ /* 0x000fe20000010024 */
[----:B------:R-:W-:Y:S01]  /*12410*/  LOP3.LUT R96, R96, 0xffff0000, RZ, 0xc0, !PT ;  /* 0xffff000060607812 */ /* 0x000fe200078ec0ff */
[----:B------:R-:W-:Y:S01]  /*12420*/  FMUL.FTZ R24, R35, R4 ;  /* 0x0000000423187220 */ /* 0x000fe20000410000 */
[----:B------:R-:W-:Y:S01]  /*12430*/  LOP3.LUT R97, R97, 0xffff0000, RZ, 0xc0, !PT ;  /* 0xffff000061617812 */ /* 0x000fe200078ec0ff */
[----:B------:R-:W-:Y:S01]  /*12440*/  FFMA.FTZ R28, R5, R94, R28 ;  /* 0x0000005e051c7223 */ /* 0x000fe2000001001c */
[----:B------:R-:W-:Y:S01]  /*12450*/  LOP3.LUT R101, R101, 0xffff0000, RZ, 0xc0, !PT ;  /* 0xffff000065657812 */ /* 0x000fe200078ec0ff */
[C---:B------:R-:W-:Y:S01]  /*12460*/  FFMA.FTZ R38, R7.reuse, R4, -R38 ;  /* 0x0000000407267223 */ /* 0x040fe20000010826 */
[C---:B------:R-:W-:Y:S01]  /*12470*/  FMUL.FTZ R5, R30.reuse, R100 ;  /* 0x000000641e057220 */ /* 0x040fe20000410000 */
[----:B------:R-:W-:Y:S01]  /*12480*/  FFMA.FTZ R7, R7, R6, R24 ;  /* 0x0000000607077223 */ /* 0x000fe20000010018 */
[-C--:B------:R-:W-:Y:S01]  /*12490*/  FMUL.FTZ R4, R30, R96.reuse ;  /* 0x000000601e047220 */ /* 0x080fe20000410000 */
[C---:B------:R-:W-:Y:S01]  /*124a0*/  FMUL.FTZ R29, R31.reuse, R97 ;  /* 0x000000611f1d7220 */ /* 0x040fe20000410000 */
[-C--:B------:R-:W-:Y:S01]  /*124b0*/  FMUL.FTZ R6, R31, R101.reuse ;  /* 0x000000651f067220 */ /* 0x080fe20000410000 */
[C---:B------:R-:W-:Y:S01]  /*124c0*/  FFMA.FTZ R96, R25.reuse, R96, R5 ;  /* 0x0000006019607223 */ /* 0x040fe20000010005 */
[----:B------:R-:W-:Y:S01]  /*124d0*/  FFMA.FTZ R27, R25, R100, -R4 ;  /* 0x00000064191b7223 */ /* 0x000fe20000010804 */
[C---:B------:R-:W-:Y:S01]  /*124e0*/  FFMA.FTZ R30, R26.reuse, R101, -R29 ;  /* 0x000000651a1e7223 */ /* 0x040fe2000001081d */
        /* <DEDUP_REMOVED lines=11> */
.L_x_2830:
[----:B------:R-:W-:Y:S05]  /*125a0*/  BSYNC B1 ;  /* 0x0000000000017941 */ /* 0x000fea0003800000 */
.L_x_2829:
[----:B------:R-:W-:Y:S04]  /*125b0*/  BSSY B1, `(.L_x_2831) ;  /* 0x0000069000017945 */ /* 0x000fe80003800000 */
[----:B------:R-:W-:Y:S05]  /*125c0*/  @P1 BRA `(.L_x_2832) ;  /* 0x00000004009c1947 */ /* 0x000fea0003800000 */
[----:B------:R-:W3:Y:S01]  /*125d0*/  LDL R43, [R1+0x34] ;  /* 0x00003400012b7983 */ /* 0x000ee20000100800 */
[----:B-1----:R-:W-:Y:S02]  /*125e0*/  LEA.HI R4, R3, R166, RZ, 0x1d ;  /* 0x000000a603047211 */ /* 0x002fe400078fe8ff */
[----:B--2---:R-:W-:Y:S02]  /*125f0*/  SHF.R.U64 R29, R8, 0x10, R9 ;  /* 0x00000010081d7819 */ /* 0x004fe40000001209 */
[----:B------:R-:W-:Y:S01]  /*12600*/  SHF.R.S32.HI R5, RZ, 0x1f, R4 ;  /* 0x0000001fff057819 */ /* 0x000fe20000011404 */
[----:B------:R-:W-:Y:S01]  /*12610*/  IMAD.SHL.U32 R6, R4, 0x8, RZ ;  /* 0x0000000804067824 */ /* 0x000fe200078e00ff */
[----:B------:R-:W-:Y:S02]  /*12620*/  SHF.R.U64 R33, R52, 0x10, R53 ;  /* 0x0000001034217819 */ /* 0x000fe40000001235 */
[----:B------:R-:W-:Y:S02]  /*12630*/  LEA.HI R5, R5, R4, RZ, 0x3 ;  /* 0x0000000405057211 */ /* 0x000fe400078f18ff */
[----:B------:R-:W-:-:S02]  /*12640*/  LOP3.LUT R4, R177, 0x38, R6, 0xf8, !PT ;  /* 0x00000038b1047812 */ /* 0x000fc400078ef806 */
[----:B------:R-:W-:Y:S01]  /*12650*/  PRMT R76, R76, 0x5410, R29 ;  /* 0x000054104c4c7816 */ /* 0x000fe2000000001d */
[----:B------:R-:W-:Y:S01]  /*12660*/  IMAD.SHL.U32 R6, R5, 0x400, RZ ;  /* 0x0000040005067824 */ /* 0x000fe200078e00ff */
[----:B------:R-:W-:Y:S02]  /*12670*/  LOP3.LUT R5, R4, R44, RZ, 0x3c, !PT ;  /* 0x0000002c04057212 */ /* 0x000fe400078e3cff */
[----:B------:R-:W-:Y:S01]  /*12680*/  SHF.R.U32.HI R8, RZ, 0x10, R9 ;  /* 0x00000010ff087819 */ /* 0x000fe20000011609 */
[----:B------:R-:W-:Y:S01]  /*12690*/  IMAD.U32 R34, R76, 0x10000, RZ ;  /* 0x000100004c227824 */ /* 0x000fe200078e00ff */
[----:B------:R-:W-:Y:S02]  /*126a0*/  LOP3.LUT R6, R6, 0x7fffe000, RZ, 0xc0, !PT ;  /* 0x7fffe00006067812 */ /* 0x000fe400078ec0ff */
[----:B------:R-:W-:Y:S02]  /*126b0*/  PRMT R80, R80, 0x5410, R33 ;  /* 0x0000541050507816 */ /* 0x000fe40000000021 */
[----:B------:R-:W-:-:S02]  /*126c0*/  IADD3 R25, R5, R6, R184 ;  /* 0x0000000605197210 */ /* 0x000fc40007ffe0b8 */
[----:B------:R-:W-:Y:S01]  /*126d0*/  SHF.R.U32.HI R52, RZ, 0x10, R53 ;  /* 0x00000010ff347819 */ /* 0x000fe20000011635 */
[----:B------:R-:W-:Y:S01]  /*126e0*/  IMAD.U32 R33, R80, 0x10000, RZ ;  /* 0x0001000050217824 */ /* 0x000fe200078e00ff */
[----:B------:R-:W-:Y:S01]  /*126f0*/  SHF.R.U64 R9, R10, 0x10, R11 ;  /* 0x000000100a097819 */ /* 0x000fe2000000120b */
[----:B------:R-:W-:Y:S01]  /*12700*/  IMAD R28, R25, 0x2, R2 ;  /* 0x00000002191c7824 */ /* 0x000fe200078e0202 */
[----:B------:R-:W-:Y:S02]  /*12710*/  SHF.R.U64 R31, R54, 0x10, R55 ;  /* 0x00000010361f7819 */ /* 0x000fe40000001237 */
[----:B------:R-:W-:Y:S02]  /*12720*/  SHF.R.U32.HI R10, RZ, 0x10, R11 ;  /* 0x00000010ff0a7819 */ /* 0x000fe4000001160b */
[----:B------:R-:W1:Y:S01]  /*12730*/  LDS.128 R24, [R28+0xc400] ;  /* 0x00c400001c187984 */ /* 0x000e620000000c00 */
[----:B------:R-:W-:Y:S02]  /*12740*/  PRMT R77, R77, 0x5410, R8 ;  /* 0x000054104d4d7816 */ /* 0x000fe40000000008 */
[----:B------:R-:W-:-:S02]  /*12750*/  SHF.R.U32.HI R54, RZ, 0x10, R55 ;  /* 0x00000010ff367819 */ /* 0x000fc40000011637 */
[----:B------:R-:W-:Y:S01]  /*12760*/  PRMT R81, R81, 0x5410, R52 ;  /* 0x0000541051517816 */ /* 0x000fe20000000034 */
[----:B------:R-:W-:Y:S01]  /*12770*/  IMAD.U32 R35, R77, 0x10000, RZ ;  /* 0x000100004d237824 */ /* 0x000fe200078e00ff */
[----:B------:R-:W-:Y:S02]  /*12780*/  PRMT R79, R79, 0x5410, R10 ;  /* 0x000054104f4f7816 */ /* 0x000fe4000000000a */
[----:B------:R-:W-:Y:S02]  /*12790*/  PRMT R83, R83, 0x5410, R54 ;  /* 0x0000541053537816 */ /* 0x000fe40000000036 */
[----:B------:R-:W-:Y:S02]  /*127a0*/  PRMT R78, R78, 0x5410, R9 ;  /* 0x000054104e4e7816 */ /* 0x000fe40000000009 */
[----:B------:R-:W-:Y:S01]  /*127b0*/  PRMT R82, R82, 0x5410, R31 ;  /* 0x0000541052527816 */ /* 0x000fe2000000001f */
[C---:B-1----:R-:W-:Y:S01]  /*127c0*/  IMAD.U32 R29, R24.reuse, 0x10000, RZ ;  /* 0x00010000181d7824 */ /* 0x042fe200078e00ff */
[----:B------:R-:W-:Y:S01]  /*127d0*/  LOP3.LUT R24, R24, 0xffff0000, RZ, 0xc0, !PT ;  /* 0xffff000018187812 */ /* 0x000fe200078ec0ff */
[C---:B------:R-:W-:Y:S01]  /*127e0*/  IMAD.U32 R30, R25.reuse, 0x10000, RZ ;  /* 0x00010000191e7824 */ /* 0x040fe200078e00ff */
[----:B------:R-:W-:Y:S01]  /*127f0*/  LOP3.LUT R25, R25, 0xffff0000, RZ, 0xc0, !PT ;  /* 0xffff000019197812 */ /* 0x000fe200078ec0ff */
[C---:B------:R-:W-:Y:S01]  /*12800*/  FMUL.FTZ R37, R29.reuse, R34 ;  /* 0x000000221d257220 */ /* 0x040fe20000410000 */
[----:B------:R-:W-:Y:S01]  /*12810*/  FMUL.FTZ R39, R29, R33 ;  /* 0x000000211d277220 */ /* 0x000fe20000410000 */
[----:B------:R-:W-:-:S02]  /*12820*/  IMAD.U32 R29, R81, 0x10000, RZ ;  /* 0x00010000511d7824 */ /* 0x000fc400078e00ff */
[C---:B------:R-:W-:Y:S01]  /*12830*/  FMUL.FTZ R36, R30.reuse, R35 ;  /* 0x000000231e247220 */ /* 0x040fe20000410000 */
        /* <DEDUP_REMOVED lines=10> */
[----:B------:R-:W-:Y:S01]  /*128e0*/  FFMA.FTZ R37, R8, R33, -R37 ;  /* 0x0000002108257223 */ /* 0x000fe20000010825 */
[----:B------:R-:W-:-:S02]  /*128f0*/  IMAD.U32 R33, R79, 0x10000, RZ ;  /* 0x000100004f217824 */ /* 0x000fc400078e00ff */
[----:B------:R-:W-:Y:S01]  /*12900*/  FFMA.FTZ R39, R8, R34, R39 ;  /* 0x0000002208277223 */ /* 0x000fe20000010027 */
[----:B------:R-:W-:Y:S02]  /*12910*/  IMAD.U32 R8, R83, 0x10000, RZ ;  /* 0x0001000053087824 */ /* 0x000fe400078e00ff */
[----:B------:R-:W-:Y:S01]  /*12920*/  FFMA.FTZ R36, R9, R29, -R36 ;  /* 0x0000001d09247223 */ /* 0x000fe20000010824 */
[----:B------:R-:W-:Y:S01]  /*12930*/  FMUL.FTZ R34, R32, R33 ;  /* 0x0000002120227220 */ /* 0x000fe20000410000 */
[----:B------:R-:W-:Y:S01]  /*12940*/  IMAD.U32 R11, R7, 0x10000, RZ ;  /* 0x00010000070b7824 */ /* 0x000fe200078e00ff */
[----:B------:R-:W-:Y:S01]  /*12950*/  LOP3.LUT R29, R76, 0xffff0000, RZ, 0xc0, !PT ;  /* 0xffff00004c1d7812 */ /* 0x000fe200078ec0ff */
[-C--:B------:R-:W-:Y:S01]  /*12960*/  FMUL.FTZ R32, R32, R8.reuse ;  /* 0x0000000820207220 */ /* 0x080fe20000410000 */
[----:B------:R-:W-:Y:S01]  /*12970*/  FFMA.FTZ R35, R9, R35, R30 ;  /* 0x0000002309237223 */ /* 0x000fe2000001001e */
[----:B------:R-:W-:Y:S01]  /*12980*/  LOP3.LUT R9, R80, 0xffff0000, RZ, 0xc0, !PT ;  /* 0xffff000050097812 */ /* 0x000fe200078ec0ff */
[C---:B------:R-:W-:Y:S01]  /*12990*/  FFMA.FTZ R38, R11.reuse, R8, -R34 ;  /* 0x000000080b267223 */ /* 0x040fe20000010822 */
[----:B------:R-:W-:Y:S01]  /*129a0*/  FFMA.FTZ R40, R11, R33, R32 ;  /* 0x000000210b287223 */ /* 0x000fe20000010020 */
[C---:B------:R-:W-:Y:S01]  /*129b0*/  FMUL.FTZ R11, R24.reuse, R29 ;  /* 0x0000001d180b7220 */ /* 0x040fe20000410000 */
[----:B------:R-:W-:Y:S01]  /*129c0*/  LOP3.LUT R8, R81, 0xffff0000, RZ, 0xc0, !PT ;  /* 0xffff000051087812 */ /* 0x000fe200078ec0ff */
[-C--:B------:R-:W-:Y:S01]  /*129d0*/  FMUL.FTZ R33, R24, R9.reuse ;  /* 0x0000000918217220 */ /* 0x080fe20000410000 */
[----:B------:R-:W-:Y:S01]  /*129e0*/  LOP3.LUT R30, R77, 0xffff0000, RZ, 0xc0, !PT ;  /* 0xffff00004d1e7812 */ /* 0x000fe200078ec0ff */
[----:B------:R-:W-:Y:S01]  /*129f0*/  FFMA.FTZ R24, R4, R9, -R11 ;  /* 0x0000000904187223 */ /* 0x000fe2000001080b */
[----:B------:R-:W-:-:S02]  /*12a00*/  IMAD.U32 R11, R78, 0x10000, RZ ;  /* 0x000100004e0b7824 */ /* 0x000fc400078e00ff */
[----:B------:R-:W-:Y:S01]  /*12a10*/  FFMA.FTZ R32, R4, R29, R33 ;  /* 0x0000001d04207223 */ /* 0x000fe20000010021 */
[----:B------:R-:W-:Y:S02]  /*12a20*/  IMAD.U32 R10, R6, 0x10000, RZ ;  /* 0x00010000060a7824 */ /* 0x000fe400078e00ff */
[----:B------:R-:W-:Y:S01]  /*12a30*/  FMUL.FTZ R34, R25, R30 ;  /* 0x0000001e19227220 */ /* 0x000fe20000410000 */
[----:B------:R-:W-:Y:S02]  /*12a40*/  IMAD.U32 R9, R82, 0x10000, RZ ;  /* 0x0001000052097824 */ /* 0x000fe400078e00ff */
[----:B------:R-:W-:Y:S01]  /*12a50*/  FMUL.FTZ R29, R31, R11 ;  /* 0x0000000b1f1d7220 */ /* 0x000fe20000410000 */
[-C--:B------:R-:W-:Y:S01]  /*12a60*/  FMUL.FTZ R41, R25, R8.reuse ;  /* 0x0000000819297220 */ /* 0x080fe20000410000 */
[----:B------:R-:W-:Y:S01]  /*12a70*/  FFMA.FTZ R25, R5, R8, -R34 ;  /* 0x0000000805197223 */ /* 0x000fe20000010822 */
[-C--:B------:R-:W-:Y:S01]  /*12a80*/  FMUL.FTZ R31, R31, R9.reuse ;  /* 0x000000091f1f7220 */ /* 0x080fe20000410000 */
[----:B------:R-:W-:Y:S01]  /*12a90*/  FFMA.FTZ R29, R10, R9, -R29 ;  /* 0x000000090a1d7223 */ /* 0x000fe2000001081d */
[----:B------:R-:W-:Y:S01]  /*12aa0*/  FFMA.FTZ R30, R5, R30, R41 ;  /* 0x0000001e051e7223 */ /* 0x000fe20000010029 */
[----:B------:R-:W-:Y:S01]  /*12ab0*/  LOP3.LUT R9, R78, 0xffff0000, RZ, 0xc0, !PT ;  /* 0xffff00004e097812 */ /* 0x000fe200078ec0ff */
[----:B------:R-:W-:Y:S01]  /*12ac0*/  FFMA.FTZ R10, R10, R11, R31 ;  /* 0x0000000b0a0a7223 */ /* 0x000fe2000001001f */
[----:B------:R-:W-:-:S02]  /*12ad0*/  LOP3.LUT R5, R82, 0xffff0000, RZ, 0xc0, !PT ;  /* 0xffff000052057812 */ /* 0x000fc400078ec0ff */
[----:B------:R-:W-:Y:S01]  /*12ae0*/  LOP3.LUT R8, R79, 0xffff0000, RZ, 0xc0, !PT ;  /* 0xffff00004f087812 */ /* 0x000fe200078ec0ff */
[C---:B------:R-:W-:Y:S01]  /*12af0*/  FMUL.FTZ R11, R26.reuse, R9 ;  /* 0x000000091a0b7220 */ /* 0x040fe20000410000 */
[----:B------:R-:W-:Y:S01]  /*12b00*/  LOP3.LUT R4, R83, 0xffff0000, RZ, 0xc0, !PT ;  /* 0xffff000053047812 */ /* 0x000fe200078ec0ff */
[-C--:B------:R-:W-:Y:S01]  /*12b10*/  FMUL.FTZ R34, R26, R5.reuse ;  /* 0x000000051a227220 */ /* 0x080fe20000410000 */
[----:B------:R-:W-:Y:S01]  /*12b20*/  LOP3.LUT R6, R6, 0xffff0000, RZ, 0xc0, !PT ;  /* 0xffff000006067812 */ /* 0x000fe200078ec0ff */
[----:B------:R-:W-:Y:S01]  /*12b30*/  FMUL.FTZ R42, R27, R8 ;  /* 0x000000081b2a7220 */ /* 0x000fe20000410000 */
[----:B------:R-:W-:Y:S01]  /*12b40*/  LOP3.LUT R7, R7, 0xffff0000, RZ, 0xc0, !PT ;  /* 0xffff000007077812 */ /* 0x000fe200078ec0ff */
[-C--:B------:R-:W-:Y:S02]  /*12b50*/  FMUL.FTZ R31, R27, R4.reuse ;  /* 0x000000041b1f7220 */ /* 0x080fe40000410000 */
[C---:B------:R-:W-:Y:S01]  /*12b60*/  FFMA.FTZ R26, R6.reuse, R5, -R11 ;  /* 0x00000005061a7223 */ /* 0x040fe2000001080b */
[----:B------:R-:W-:Y:S01]  /*12b70*/  FFMA.FTZ R11, R6, R9, R34 ;  /* 0x00000009060b7223 */ /* 0x000fe20000010022 */
        /* <DEDUP_REMOVED lines=12> */
.L_x_2832:
[----:B------:R-:W-:Y:S05]  /*12c40*/  BSYNC B1 ;  /* 0x0000000000017941 */ /* 0x000fea0003800000 */
.L_x_2831:
[----:B------:R-:W-:Y:S05]  /*12c50*/  @P2 BRA `(.L_x_2804) ;  /* 0x00000004009c2947 */ /* 0x000fea0003800000 */
[----:B--2---:R-:W2:Y:S01]  /*12c60*/  LDL R34, [R1+0x30] ;  /* 0x0000300001227983 */ /* 0x004ea20000100800 */
[----:B------:R-:W-:Y:S02]  /*12c70*/  LEA.HI R3, R3, R167, RZ, 0x1d ;  /* 0x000000a703037211 */ /* 0x000fe400078fe8ff */
[----:B-1----:R-:W-:Y:S02]  /*12c80*/  SHF.R.U64 R25, R12, 0x10, R13 ;  /* 0x000000100c197819 */ /* 0x002fe4000000120d */
[----:B---3--:R-:W-:Y:S01]  /*12c90*/  SHF.R.S32.HI R6, RZ, 0x1f, R3 ;  /* 0x0000001fff067819 */ /* 0x008fe20000011403 */
        /* <DEDUP_REMOVED lines=9> */
[----:B------:R-:W-:Y:S02]  /*12d30*/  SHF.R.U64 R30, R14, 0x10, R15 ;  /* 0x000000100e1e7819 */ /* 0x000fe4000000120f */
[----:B------:R-:W-:-:S02]  /*12d40*/  IADD3 R3, R3, R6, R184 ;  /* 0x0000000603037210 */ /* 0x000fc40007ffe0b8 */
[----:B------:R-:W-:Y:S01]  /*12d50*/  PRMT R70, R70, 0x5410, R27 ;  /* 0x0000541046467816 */ /* 0x000fe2000000001b */
[----:B------:R-:W-:Y:S01]  /*12d60*/  IMAD.U32 R27, R26, 0x10000, RZ ;  /* 0x000100001a1b7824 */ /* 0x000fe200078e00ff */
[----:B------:R-:W-:Y:S01]  /*12d70*/  SHF.R.U32.HI R56, RZ, 0x10, R57 ;  /* 0x00000010ff387819 */ /* 0x000fe20000011639 */
[----:B------:R-:W-:Y:S01]  /*12d80*/  IMAD R3, R3, 0x2, R2 ;  /* 0x0000000203037824 */ /* 0x000fe200078e0202 */
[----:B------:R-:W-:Y:S01]  /*12d90*/  SHF.R.U32.HI R14, RZ, 0x10, R15 ;  /* 0x00000010ff0e7819 */ /* 0x000fe2000001160f */
[----:B------:R-:W-:Y:S01]  /*12da0*/  IMAD.U32 R25, R70, 0x10000, RZ ;  /* 0x0001000046197824 */ /* 0x000fe200078e00ff */
[----:B------:R-:W-:Y:S02]  /*12db0*/  PRMT R28, R20, 0x5410, R13 ;  /* 0x00005410141c7816 */ /* 0x000fe4000000000d */
[----:B------:R-:W1:Y:S01]  /*12dc0*/  LDS.128 R8, [R3+0xc400] ;  /* 0x00c4000003087984 */ /* 0x000e620000000c00 */
[--C-:B------:R-:W-:Y:S02]  /*12dd0*/  SHF.R.U64 R24, R58, 0x10, R59.reuse ;  /* 0x000000103a187819 */ /* 0x100fe4000000123b */
[----:B------:R-:W-:Y:S01]  /*12de0*/  PRMT R71, R71, 0x5410, R56 ;  /* 0x0000541047477816 */ /* 0x000fe20000000038 */
[----:B------:R-:W-:Y:S01]  /*12df0*/  IMAD.U32 R29, R28, 0x10000, RZ ;  /* 0x000100001c1d7824 */ /* 0x000fe200078e00ff */
[----:B------:R-:W-:-:S02]  /*12e00*/  SHF.R.U32.HI R59, RZ, 0x10, R59 ;  /* 0x00000010ff3b7819 */ /* 0x000fc4000001163b */
[----:B------:R-:W-:Y:S02]  /*12e10*/  PRMT R69, R69, 0x5410, R14 ;  /* 0x0000541045457816 */ /* 0x000fe4000000000e */
[----:B------:R-:W-:Y:S02]  /*12e20*/  PRMT R73, R73, 0x5410, R24 ;  /* 0x0000541049497816 */ /* 0x000fe40000000018 */
[----:B------:R-:W-:Y:S02]  /*12e30*/  PRMT R74, R74, 0x5410, R59 ;  /* 0x000054104a4a7816 */ /* 0x000fe4000000003b */
[----:B------:R-:W-:Y:S02]  /*12e40*/  LOP3.LUT R28, R28, 0xffff0000, RZ, 0xc0, !PT ;  /* 0xffff00001c1c7812 */ /* 0x000fe400078ec0ff */
        /* <DEDUP_REMOVED lines=20> */
[----:B------:R-:W-:Y:S01]  /*12f90*/  FFMA.FTZ R32, R0, R25, -R31 ;  /* 0x0000001900207223 */ /* 0x000fe2000001081f */
[----:B------:R-:W-:-:S02]  /*12fa0*/  IMAD.U32 R31, R69, 0x10000, RZ ;  /* 0x00010000451f7824 */ /* 0x000fc400078e00ff */
[----:B------:R-:W-:Y:S01]  /*12fb0*/  FFMA.FTZ R35, R12, R15, -R35 ;  /* 0x0000000f0c237223 */ /* 0x000fe20000010823 */
[----:B------:R-:W-:Y:S02]  /*12fc0*/  IMAD.U32 R14, R7, 0x10000, RZ ;  /* 0x00010000070e7824 */ /* 0x000fe400078e00ff */
[----:B------:R-:W-:Y:S01]  /*12fd0*/  FFMA.FTZ R33, R0, R27, R33 ;  /* 0x0000001b00217223 */ /* 0x000fe20000010021 */
[----:B------:R-:W-:Y:S02]  /*12fe0*/  IMAD.U32 R25, R74, 0x10000, RZ ;  /* 0x000100004a197824 */ /* 0x000fe400078e00ff */
[----:B------:R-:W-:Y:S01]  /*12ff0*/  FMUL.FTZ R15, R24, R31 ;  /* 0x0000001f180f7220 */ /* 0x000fe20000410000 */
[----:B------:R-:W-:Y:S01]  /*13000*/  LOP3.LUT R27, R26, 0xffff0000, RZ, 0xc0, !PT ;  /* 0xffff00001a1b7812 */ /* 0x000fe200078ec0ff */
[----:B------:R-:W-:Y:S01]  /*13010*/  FFMA.FTZ R37, R12, R29, R37 ;  /* 0x0000001d0c257223 */ /* 0x000fe20000010025 */
[----:B------:R-:W-:Y:S01]  /*13020*/  LOP3.LUT R0, R71, 0xffff0000, RZ, 0xc0, !PT ;  /* 0xffff000047007812 */ /* 0x000fe200078ec0ff */
[-C--:B------:R-:W-:Y:S01]  /*13030*/  FFMA.FTZ R26, R14, R25.reuse, -R15 ;  /* 0x000000190e1a7223 */ /* 0x080fe2000001080f */
[----:B------:R-:W-:Y:S01]  /*13040*/  LOP3.LUT R15, R70, 0xffff0000, RZ, 0xc0, !PT ;  /* 0xffff0000460f7812 */ /* 0x000fe200078ec0ff */
[----:B------:R-:W-:Y:S01]  /*13050*/  FMUL.FTZ R24, R24, R25 ;  /* 0x0000001918187220 */ /* 0x000fe20000410000 */
[----:B------:R-:W-:Y:S01]  /*13060*/  FMUL.FTZ R25, R8, R27 ;  /* 0x0000001b08197220 */ /* 0x000fe20000410000 */
[----:B------:R-:W-:Y:S01]  /*13070*/  FMUL.FTZ R9, R9, R0 ;  /* 0x0000000009097220 */ /* 0x000fe20000410000 */
[----:B------:R-:W-:-:S02]  /*13080*/  IMAD.U32 R12, R30, 0x10000, RZ ;  /* 0x000100001e0c7824 */ /* 0x000fc400078e00ff */
[----:B------:R-:W-:Y:S01]  /*13090*/  FMUL.FTZ R29, R8, R15 ;  /* 0x0000000f081d7220 */ /* 0x000fe20000410000 */
[----:B------:R-:W-:Y:S01]  /*130a0*/  FFMA.FTZ R31, R14, R31, R24 ;  /* 0x0000001f0e1f7223 */ /* 0x000fe20000010018 */
[C---:B------:R-:W-:Y:S01]  /*130b0*/  FFMA.FTZ R20, R5.reuse, R0, -R20 ;  /* 0x0000000005147223 */ /* 0x040fe20000010814 */
[----:B------:R-:W-:Y:S01]  /*130c0*/  FFMA.FTZ R28, R5, R28, R9 ;  /* 0x0000001c051c7223 */ /* 0x000fe20000010009 */
[C---:B------:R-:W-:Y:S01]  /*130d0*/  FFMA.FTZ R25, R4.reuse, R15, -R25 ;  /* 0x0000000f04197223 */ /* 0x040fe20000010819 */
[----:B------:R-:W-:Y:S02]  /*130e0*/  IMAD.U32 R8, R73, 0x10000, RZ ;  /* 0x0001000049087824 */ /* 0x000fe400078e00ff */
[----:B------:R-:W-:Y:S01]  /*130f0*/  FFMA.FTZ R14, R4, R27, R29 ;  /* 0x0000001b040e7223 */ /* 0x000fe2000001001d */
[----:B------:R-:W-:Y:S01]  /*13100*/  LOP3.LUT R5, R30, 0xffff0000, RZ, 0xc0, !PT ;  /* 0xffff00001e057812 */ /* 0x000fe200078ec0ff */
[----:B------:R-:W-:Y:S02]  /*13110*/  IMAD.U32 R13, R6, 0x10000, RZ ;  /* 0x00010000060d7824 */ /* 0x000fe400078e00ff */
[----:B------:R-:W-:Y:S01]  /*13120*/  FMUL.FTZ R4, R21, R12 ;  /* 0x0000000c15047220 */ /* 0x000fe20000410000 */
[----:B------:R-:W-:Y:S01]  /*13130*/  LOP3.LUT R73, R73, 0xffff0000, RZ, 0xc0, !PT ;  /* 0xffff000049497812 */ /* 0x000fe200078ec0ff */
[-C--:B------:R-:W-:Y:S01]  /*13140*/  FMUL.FTZ R24, R21, R8.reuse ;  /* 0x0000000815187220 */ /* 0x080fe20000410000 */
[----:B------:R-:W-:Y:S01]  /*13150*/  LOP3.LUT R0, R69, 0xffff0000, RZ, 0xc0, !PT ;  /* 0xffff000045007812 */ /* 0x000fe200078ec0ff */
[----:B------:R-:W-:Y:S01]  /*13160*/  FFMA.FTZ R15, R13, R8, -R4 ;  /* 0x000000080d0f7223 */ /* 0x000fe20000010804 */
[----:B------:R-:W-:Y:S01]  /*13170*/  LOP3.LUT R74, R74, 0xffff0000, RZ, 0xc0, !PT ;  /* 0xffff00004a4a7812 */ /* 0x000fe200078ec0ff */
[----:B------:R-:W-:Y:S01]  /*13180*/  FMUL.FTZ R9, R10, R5 ;  /* 0x000000050a097220 */ /* 0x000fe20000410000 */
[----:B------:R-:W-:Y:S01]  /*13190*/  LOP3.LUT R6, R6, 0xffff0000, RZ, 0xc0, !PT ;  /* 0xffff000006067812 */ /* 0x000fe200078ec0ff */
[-C--:B------:R-:W-:Y:S01]  /*131a0*/  FMUL.FTZ R4, R10, R73.reuse ;  /* 0x000000490a047220 */ /* 0x080fe20000410000 */
[----:B------:R-:W-:Y:S01]  /*131b0*/  LOP3.LUT R7, R7, 0xffff0000, RZ, 0xc0, !PT ;  /* 0xffff000007077812 */ /* 0x000fe200078ec0ff */
[C---:B------:R-:W-:Y:S01]  /*131c0*/  FMUL.FTZ R8, R11.reuse, R0 ;  /* 0x000000000b087220 */ /* 0x040fe20000410000 */
[----:B------:R-:W-:Y:S01]  /*131d0*/  FMUL.FTZ R21, R11, R74 ;  /* 0x0000004a0b157220 */ /* 0x000fe20000410000 */
[----:B------:R-:W-:Y:S01]  /*131e0*/  FFMA.FTZ R24, R13, R12, R24 ;  /* 0x0000000c0d187223 */ /* 0x000fe20000010018 */
        /* <DEDUP_REMOVED lines=14> */
.L_x_2804:
[----:B------:R-:W-:Y:S05]  /*132d0*/  BSYNC B0 ;  /* 0x0000000000007941 */ /* 0x000fea0003800000 */
.L_x_2782:
        /* <DEDUP_REMOVED lines=8> */
.L_x_2780:
[----:B------:R-:W-:-:S06]  /*13360*/  ULOP3.LUT UR4, UR60, 0x1, URZ, 0xfc, !UPT ;  /* 0x000000013c047892 */ /* 0x000fcc000f8efc3f */
[----:B01-3--:R-:W-:-:S05]  /*13370*/  IMAD.U32 R0, RZ, RZ, UR4 ;  /* 0x00000004ff007e24 */ /* 0x00bfca000f8e00ff */
[----:B------:R-:W-:-:S13]  /*13380*/  ISETP.NE.AND P0, PT, R0, 0x3, PT ;  /* 0x000000030000780c */ /* 0x000fda0003f05270 */
[----:B------:R-:W-:Y:S05]  /*13390*/  @!P0 BRA `(.L_x_2833) ;  /* 0x0000000000048947 */ /* 0x000fea0003800000 */
[----:B------:R-:W-:Y:S01]  /*133a0*/  BPT.TRAP 0x1 ;  /* 0x000000040000795c */ /* 0x000fe20000300000 */
.L_x_2833:
[----:B----4-:R-:W-:Y:S01]  /*133b0*/  IMAD R9, R162, 0x8, R2 ;  /* 0x00000008a2097824 */ /* 0x010fe200078e0202 */
[----:B------:R-:W-:-:S04]  /*133c0*/  SHF.L.U32 R0, R168, 0x1f, RZ ;  /* 0x0000001fa8007819 */ /* 0x000fc800000006ff */
[----:B------:R0:W1:Y:S01]  /*133d0*/  SYNCS.PHASECHK.TRANS64.TRYWAIT P1, [R9+URZ+0x2a830], R0 ;  /* 0x02a83000090075a7 */ /* 0x000062000802017f */
[----:B------:R-:W-:Y:S05]  /*133e0*/  @!P0 BRA `(.L_x_2834) ;  /* 0x0000000000048947 */ /* 0x000fea0003800000 */
[----:B------:R-:W-:Y:S01]  /*133f0*/  BPT.TRAP 0x1 ;  /* 0x000000040000795c */ /* 0x000fe20000300000 */
.L_x_2834:
[----:B-1----:R-:W-:Y:S05]  /*13400*/  @P1 BRA `(.L_x_2835) ;  /* 0x0000000000081947 */ /* 0x002fea0003800000 */
[----:B------:R-:W1:Y:S02]  /*13410*/  SYNCS.PHASECHK.TRANS64.TRYWAIT P1, [R9+URZ+0x2a830], R0 ;  /* 0x02a83000090075a7 */ /* 0x000e64000802017f */
[----:B-1----:R-:W-:Y:S05]  /*13420*/  @!P1 BRA `(.L_x_2836) ;  /* 0x0000012c00fc9947 */ /* 0x002fea0003800000 */
.L_x_2835:
[----:B------:R-:W-:Y:S05]  /*13430*/  WARPSYNC.ALL ;  /* 0x0000000000007948 */ /* 0x000fea0003800000 */
[----:B01----:R-:W-:Y:S01]  /*13440*/  VIADD R0, R2, 0x18400 ;  /* 0x0001840002007836 */ /* 0x003fe20000000000 */
[----:B------:R-:W-:Y:S01]  /*13450*/  R2UR UR4, R68 ;  /* 0x00000000440472ca */ /* 0x000fe200000e0000 */
[----:B--2---:R-:W-:Y:S01]  /*13460*/  IMAD.MOV.U32 R5, RZ, RZ, 0x40000040 ;  /* 0x40000040ff057424 */ /* 0x004fe200078e00ff */
        /* <DEDUP_REMOVED lines=136> */
.L_x_2837:
[----:B------:R-:W0:Y:S01]  /*13cf0*/  LDC R0, c[0x0][0x448] ;  /* 0x00011200ff007b82 */ /* 0x000e220000000800 */
[----:B------:R-:W-:Y:S01]  /*13d00*/  IMAD R5, R72, -0x60, R188 ;  /* 0xffffffa048057824 */ /* 0x000fe200078e02bc */
[----:B------:R-:W-:Y:S01]  /*13d10*/  ULDC UR4, c[0x0][0x988] ;  /* 0x0002620000047ab9 */ /* 0x000fe20000000800 */
[----:B------:R-:W-:Y:S01]  /*13d20*/  VIADD R9, R9, 0x2a840 ;  /* 0x0002a84009097836 */ /* 0x000fe20000000000 */
[----:B------:R-:W-:Y:S02]  /*13d30*/  BSSY B0, `(.L_x_2838) ;  /* 0x00003e8000007945 */ /* 0x000fe40003800000 */
[----:B------:R-:W-:Y:S02]  /*13d40*/  IADD3 R5, -R190, 0x60, R5 ;  /* 0x00000060be057810 */ /* 0x000fe40007ffe105 */
[----:B------:R-:W-:-:S04]  /*13d50*/  PRMT R9, R178, 0x654, R9 ;  /* 0x00000654b2097816 */ /* 0x000fc80000000009 */
[----:B------:R1:W-:Y:S01]  /*13d60*/  SYNCS.ARRIVE.TRANS64.RED.A1T0 RZ, [R9+URZ], RZ ;  /* 0x000000ff09ff79a7 */ /* 0x0003e2000810043f */
[----:B0-----:R-:W-:Y:S01]  /*13d70*/  ISETP.NE.AND P1, PT, R0, 0x1, PT ;  /* 0x000000010000780c */ /* 0x001fe20003f25270 */
[----:B------:R-:W-:-:S12]  /*13d80*/  IMAD.IADD R0, R191, 0x1, R186 ;  /* 0x00000001bf007824 */ /* 0x000fd800078e02ba */
[----:B------:R-:W0:Y:S08]  /*13d90*/  @P1 LDC R3, c[0x0][0x44c] ;  /* 0x00011300ff031b82 */ /* 0x000e300000000800 */
[----:B------:R-:W2:Y:S01]  /*13da0*/  @P1 LDC R4, c[0x0][0x450] ;  /* 0x00011400ff041b82 */ /* 0x000ea20000000800 */
[----:B0-----:R-:W-:-:S05]  /*13db0*/  @P1 IMAD.HI.U32 R3, R0, R3, RZ ;  /* 0x0000000300031227 */ /* 0x001fca00078e00ff */
[----:B--2---:R-:W-:Y:S01]  /*13dc0*/  @P1 SHF.R.U32.HI R0, RZ, R4, R3 ;  /* 0x00000004ff001219 */ /* 0x004fe20000011603 */
[----:B------:R-:W-:-:S04]  /*13dd0*/  IMAD R3, R72, -0x60, RZ ;  /* 0xffffffa048037824 */ /* 0x000fc800078e02ff */
[----:B------:R-:W0:Y:S01]  /*13de0*/  SHFL.IDX PT, R4, R0, 0x1, 0x1c1f ;  /* 0x003c1f0000047f89 */ /* 0x000e2200000e0000 */
[----:B------:R-:W-:-:S03]  /*13df0*/  IADD3 R3, -R190, 0x61, R3 ;  /* 0x00000061be037810 */ /* 0x000fc60007ffe103 */
[----:B------:R-:W2:Y:S01]  /*13e00*/  SHFL.IDX PT, R0, R0, RZ, 0x1c1f ;  /* 0x001c1fff00007589 */ /* 0x000ea200000e0000 */
[----:B------:R-:W-:-:S04]  /*13e10*/  IADD3 R84, -R187, R3, R188 ;  /* 0x00000003bb547210 */ /* 0x000fc80007ffe1bc */
[----:B0-----:R-:W-:-:S04]  /*13e20*/  VIADDMNMX R3, R4, R84, R5, PT ;  /* 0x0000005404037246 */ /* 0x001fc80003800105 */
        /* <DEDUP_REMOVED lines=70> */
[----:B--2---:R-:W-:Y:S01]  /*14290*/  VIADDMNMX R84, R0, R84, R5, PT ;  /* 0x0000005400547246 */ /* 0x004fe20003800105 */
[----:B------:R-:W-:Y:S01]  /*142a0*/  IMAD.U32 R0, RZ, RZ, UR4 ;  /* 0x00000004ff007e24 */ /* 0x000fe2000f8e00ff */
[----:B------:R-:W-:-:S02]  /*142b0*/  FMNMX.FTZ R86, R71, R86, !PT ;  /* 0x0000005647567209 */ /* 0x000fc40007810000 */
[C---:B------:R-:W-:Y:S02]  /*142c0*/  ISETP.GT.AND P2, PT, R84.reuse, RZ, PT ;  /* 0x000000ff5400720c */ /* 0x040fe40003f44270 */
[C---:B------:R-:W-:Y:S01]  /*142d0*/  ISETP.GT.AND P3, PT, R84.reuse, 0x1, PT ;  /* 0x000000015400780c */ /* 0x040fe20003f64270 */
[----:B------:R-:W0:Y:S01]  /*142e0*/  SHFL.BFLY PT, R3, R86, 0x2, 0x1f ;  /* 0x0c401f0056037f89 */ /* 0x000e2200000e0000 */
[----:B------:R-:W-:Y:S02]  /*142f0*/  ISETP.GT.AND P4, PT, R84, 0x8, PT ;  /* 0x000000085400780c */ /* 0x000fe40003f84270 */
[----:B------:R-:W-:Y:S02]  /*14300*/  FSEL R7, R24, -INF , P2 ;  /* 0xff80000018077808 */ /* 0x000fe40001000000 */
[----:B------:R-:W-:Y:S02]  /*14310*/  FSEL R25, R25, -INF , P3 ;  /* 0xff80000019197808 */ /* 0x000fe40001800000 */
[----:B------:R-:W-:-:S02]  /*14320*/  ISETP.GT.AND P2, PT, R84, 0x9, PT ;  /* 0x000000095400780c */ /* 0x000fc40003f44270 */
[----:B------:R-:W-:Y:S02]  /*14330*/  FSEL R11, R28, -INF , P4 ;  /* 0xff8000001c0b7808 */ /* 0x000fe40002000000 */
[----:B------:R-:W-:Y:S02]  /*14340*/  FMNMX.FTZ R24, R7, R25, !PT ;  /* 0x0000001907187209 */ /* 0x000fe40007810000 */
[C---:B------:R-:W-:Y:S02]  /*14350*/  ISETP.GT.AND P3, PT, R84.reuse, 0x10, PT ;  /* 0x000000105400780c */ /* 0x040fe40003f64270 */
[----:B------:R-:W-:Y:S02]  /*14360*/  FSEL R29, R29, -INF , P2 ;  /* 0xff8000001d1d7808 */ /* 0x000fe40001000000 */
[----:B------:R-:W-:Y:S02]  /*14370*/  FMNMX.FTZ R24, R11, R24, !PT ;  /* 0x000000180b187209 */ /* 0x000fe40007810000 */
[----:B------:R-:W-:-:S02]  /*14380*/  ISETP.GT.AND P2, PT, R84, 0x11, PT ;  /* 0x000000115400780c */ /* 0x000fc40003f44270 */
[----:B------:R-:W-:Y:S02]  /*14390*/  FMNMX.FTZ R24, R29, R24, !PT ;  /* 0x000000181d187209 */ /* 0x000fe40007810000 */
[----:B------:R-:W-:Y:S02]  /*143a0*/  ISETP.GT.AND P4, PT, R84, 0x18, PT ;  /* 0x000000185400780c */ /* 0x000fe40003f84270 */
[----:B0-----:R-:W-:Y:S02]  /*143b0*/  FMNMX.FTZ R13, R86, R3, !PT ;  /* 0x00000003560d7209 */ /* 0x001fe40007810000 */
[----:B------:R-:W-:Y:S02]  /*143c0*/  CS2R R86, SRZ ;  /* 0x0000000000567805 */ /* 0x000fe4000001ff00 */
[----:B------:R-:W-:Y:S02]  /*143d0*/  FSEL R33, R33, -INF , P2 ;  /* 0xff80000021217808 */ /* 0x000fe40001000000 */
[----:B------:R-:W-:Y:S01]  /*143e0*/  ISETP.GT.AND P2, PT, R84, 0x19, PT ;  /* 0x000000195400780c */ /* 0x000fe20003f44270 */
[----:B------:R-:W0:Y:S01]  /*143f0*/  SHFL.BFLY PT, R88, R13, 0x1, 0x1f ;  /* 0x0c201f000d587f89 */ /* 0x000e2200000e0000 */
[----:B------:R-:W-:-:S02]  /*14400*/  FSEL R15, R36, -INF , P4 ;  /* 0xff800000240f7808 */ /* 0x000fc40002000000 */
[----:B------:R-:W-:Y:S02]  /*14410*/  FSEL R37, R37, -INF , P2 ;  /* 0xff80000025257808 */ /* 0x000fe40001000000 */
[----:B------:R-:W-:-:S04]  /*14420*/  ISETP.GT.AND P2, PT, R84, 0x21, PT ;  /* 0x000000215400780c */ /* 0x000fc80003f44270 */
[----:B------:R-:W-:Y:S02]  /*14430*/  FSEL R41, R41, -INF , P2 ;  /* 0xff80000029297808 */ /* 0x000fe40001000000 */
[----:B------:R-:W-:-:S04]  /*14440*/  ISETP.GT.AND P2, PT, R84, 0x29, PT ;  /* 0x000000295400780c */ /* 0x000fc80003f44270 */
[----:B------:R-:W-:Y:S02]  /*14450*/  FSEL R45, R45, -INF , P2 ;  /* 0xff8000002d2d7808 */ /* 0x000fe40001000000 */
[----:B------:R-:W-:-:S04]  /*14460*/  ISETP.GT.AND P2, PT, R84, 0x31, PT ;  /* 0x000000315400780c */ /* 0x000fc80003f44270 */
[----:B------:R-:W-:Y:S02]  /*14470*/  FSEL R49, R49, -INF , P2 ;  /* 0xff80000031317808 */ /* 0x000fe40001000000 */
[----:B------:R-:W-:Y:S02]  /*14480*/  ISETP.GT.AND P2, PT, R84, 0x39, PT ;  /* 0x000000395400780c */ /* 0x000fe40003f44270 */
[----:B0-----:R-:W-:Y:S02]  /*14490*/  FMNMX.FTZ R3, R13, R88, !PT ;  /* 0x000000580d037209 */ /* 0x001fe40007810000 */
[----:B------:R-:W-:Y:S02]  /*144a0*/  FSEL R13, R32, -INF , P3 ;  /* 0xff800000200d7808 */ /* 0x000fe40001800000 */
[C---:B------:R-:W-:Y:S01]  /*144b0*/  FSETP.NEU.FTZ.AND P3, PT, R3.reuse, -INF , PT ;  /* 0xff8000000300780b */ /* 0x040fe20003f7d000 */
[----:B------:R-:W-:Y:S01]  /*144c0*/  FMUL.FTZ R5, R3, R0 ;  /* 0x0000000003057220 */ /* 0x000fe20000410000 */
[----:B------:R-:W-:-:S02]  /*144d0*/  FMNMX.FTZ R24, R13, R24, !PT ;  /* 0x000000180d187209 */ /* 0x000fc40007810000 */
[----:B------:R-:W-:Y:S02]  /*144e0*/  FSEL R53, R53, -INF , P2 ;  /* 0xff80000035357808 */ /* 0x000fe40001000000 */
[----:B------:R-:W-:Y:S02]  /*144f0*/  FMNMX.FTZ R24, R33, R24, !PT ;  /* 0x0000001821187209 */ /* 0x000fe40007810000 */
[----:B------:R-:W-:Y:S02]  /*14500*/  FSEL R5, R5, RZ, P3 ;  /* 0x000000ff05057208 */ /* 0x000fe40001800000 */
[----:B------:R-:W-:Y:S02]  /*14510*/  ISETP.GT.AND P3, PT, R84, 0x20, PT ;  /* 0x000000205400780c */ /* 0x000fe40003f64270 */
[----:B------:R-:W-:Y:S01]  /*14520*/  FMNMX.FTZ R24, R15, R24, !PT ;  /* 0x000000180f187209 */ /* 0x000fe20007810000 */
[-CC-:B------:R-:W-:Y:S01]  /*14530*/  FFMA.FTZ R32, R30, R0.reuse, -R5.reuse ;  /* 0x000000001e207223 */ /* 0x180fe20000010805 */
[----:B------:R-:W-:Y:S01]  /*14540*/  FSEL R21, R40, -INF , P3 ;  /* 0xff80000028157808 */ /* 0x000fe20001800000 */
[--C-:B------:R-:W-:Y:S01]  /*14550*/  FFMA.FTZ R157, R82, R0, -R5.reuse ;  /* 0x00000000529d7223 */ /* 0x100fe20000010805 */
[----:B------:R-:W-:Y:S01]  /*14560*/  FMNMX.FTZ R24, R37, R24, !PT ;  /* 0x0000001825187209 */ /* 0x000fe20007810000 */
[----:B------:R-:W0:Y:S01]  /*14570*/  @P1 LDC R40, c[0x0][0x450] ;  /* 0x00011400ff281b82 */ /* 0x000e220000000800 */
[----:B------:R-:W-:Y:S01]  /*14580*/  ISETP.GT.AND P3, PT, R84, 0x28, PT ;  /* 0x000000285400780c */ /* 0x000fe20003f64270 */
[--C-:B------:R-:W-:Y:S01]  /*14590*/  FFMA.FTZ R80, R80, R0, -R5.reuse ;  /* 0x0000000050507223 */ /* 0x100fe20000010805 */
[----:B------:R-:W-:Y:S01]  /*145a0*/  FMNMX.FTZ R28, R21, R24, !PT ;  /* 0x00000018151c7209 */ /* 0x000fe20007810000 */
[--C-:B------:R-:W-:Y:S01]  /*145b0*/  FFMA.FTZ R159, R78, R0, -R5.reuse ;  /* 0x000000004e9f7223 */ /* 0x100fe20000010805 */
[----:B------:R-:W-:Y:S01]  /*145c0*/  FSEL R27, R44, -INF , P3 ;  /* 0xff8000002c1b7808 */ /* 0x000fe20001800000 */
[----:B------:R-:W-:Y:S01]  /*145d0*/  MUFU.EX2 R157, R157 ;  /* 0x0000009d009d7308 */ /* 0x000fe20000000800 */
[----:B------:R-:W-:Y:S01]  /*145e0*/  FMNMX.FTZ R28, R41, R28, !PT ;  /* 0x0000001c291c7209 */ /* 0x000fe20007810000 */
[-CC-:B------:R-:W-:Y:S01]  /*145f0*/  FFMA.FTZ R153, R34, R0.reuse, -R5.reuse ;  /* 0x0000000022997223 */ /* 0x180fe20000010805 */
[----:B------:R-:W-:Y:S01]  /*14600*/  ISETP.GT.AND P3, PT, R84, 0x30, PT ;  /* 0x000000305400780c */ /* 0x000fe20003f64270 */
[--C-:B------:R-:W-:Y:S01]  /*14610*/  FFMA.FTZ R10, R10, R0, -R5.reuse ;  /* 0x000000000a0a7223 */ /* 0x100fe20000010805 */
[----:B------:R-:W-:Y:S01]  /*14620*/  FMNMX.FTZ R28, R27, R28, !PT ;  /* 0x0000001c1b1c7209 */ /* 0x000fe20007810000 */
[--C-:B------:R-:W-:Y:S01]  /*14630*/  FFMA.FTZ R155, R38, R0, -R5.reuse ;  /* 0x00000000269b7223 */ /* 0x100fe20000010805 */
[----:B------:R-:W-:Y:S01]  /*14640*/  FSEL R31, R48, -INF , P3 ;  /* 0xff800000301f7808 */ /* 0x000fe20001800000 */
[----:B------:R-:W2:Y:S01]  /*14650*/  MUFU.EX2 R24, R80 ;  /* 0x0000005000187308 */ /* 0x000ea20000000800 */
[----:B------:R-:W-:Y:S01]  /*14660*/  FMNMX.FTZ R28, R45, R28, !PT ;  /* 0x0000001c2d1c7209 */ /* 0x000fe20007810000 */
[-CC-:B------:R-:W-:Y:S01]  /*14670*/  FFMA.FTZ R6, R6, R0.reuse, -R5.reuse ;  /* 0x0000000006067223 */ /* 0x180fe20000010805 */
[----:B------:R-:W-:Y:S01]  /*14680*/  ISETP.GT.AND P3, PT, R84, 0x38, PT ;  /* 0x000000385400780c */ /* 0x000fe20003f64270 */
[--C-:B------:R-:W-:Y:S01]  /*14690*/  FFMA.FTZ R149, R42, R0, -R5.reuse ;  /* 0x000000002a957223 */ /* 0x100fe20000010805 */
[----:B------:R-:W-:Y:S01]  /*146a0*/  FMNMX.FTZ R30, R31, R28, !PT ;  /* 0x0000001c1f1e7209 */ /* 0x000fe20007810000 */
[--C-:B------:R-:W-:Y:S01]  /*146b0*/  FFMA.FTZ R151, R46, R0, -R5.reuse ;  /* 0x000000002e977223 */ /* 0x100fe20000010805 */
[----:B------:R-:W-:Y:S01]  /*146c0*/  FSEL R35, R52, -INF , P3 ;  /* 0xff80000034237808 */ /* 0x000fe20001800000 */
[----:B------:R3:W-:Y:S01]  /*146d0*/  MUFU.EX2 R28, R32 ;  /* 0x00000020001c7308 */ /* 0x0007e20000000800 */
[----:B------:R-:W-:Y:S01]  /*146e0*/  FMNMX.FTZ R30, R49, R30, !PT ;  /* 0x0000001e311e7209 */ /* 0x000fe20007810000 */
[-CC-:B------:R-:W-:Y:S01]  /*146f0*/  FFMA.FTZ R145, R50, R0.reuse, -R5.reuse ;  /* 0x0000000032917223 */ /* 0x180fe20000010805 */
[----:B------:R-:W-:Y:S01]  /*14700*/  ISETP.GT.AND P3, PT, R84, 0x40, PT ;  /* 0x000000405400780c */ /* 0x000fe20003f64270 */
[--C-:B------:R-:W-:Y:S01]  /*14710*/  FFMA.FTZ R34, R14, R0, -R5.reuse ;  /* 0x000000000e227223 */ /* 0x100fe20000010805 */
[----:B------:R-:W-:Y:S01]  /*14720*/  FMNMX.FTZ R30, R35, R30, !PT ;  /* 0x0000001e231e7209 */ /* 0x000fe20007810000 */
[-CC-:B------:R-:W-:Y:S01]  /*14730*/  FFMA.FTZ R147, R54, R0.reuse, -R5.reuse ;  /* 0x0000000036937223 */ /* 0x180fe20000010805 */
[----:B------:R-:W-:Y:S01]  /*14740*/  ISETP.GT.AND P2, PT, R84, 0x41, PT ;  /* 0x000000415400780c */ /* 0x000fe20003f44270 */
[----:B------:R-:W4:Y:S01]  /*14750*/  MUFU.EX2 R159, R159 ;  /* 0x0000009f009f7308 */ /* 0x000f220000000800 */
[----:B------:R-:W-:Y:S01]  /*14760*/  FSEL R39, R56, -INF , P3 ;  /* 0xff80000038277808 */ /* 0x000fe20001800000 */
[--C-:B---3--:R-:W-:Y:S01]  /*14770*/  FFMA.FTZ R32, R12, R0, -R5.reuse ;  /* 0x000000000c207223 */ /* 0x108fe20000010805 */
[----:B------:R-:W-:Y:S01]  /*14780*/  FMNMX.FTZ R30, R53, R30, !PT ;  /* 0x0000001e351e7209 */ /* 0x000fe20007810000 */
[----:B--2---:R-:W-:Y:S01]  /*14790*/  FADD.FTZ R38, R157, R24 ;  /* 0x000000189d267221 */ /* 0x004fe20000010000 */
[----:B------:R-:W-:Y:S01]  /*147a0*/  ISETP.GT.AND P3, PT, R84, 0x48, PT ;  /* 0x000000485400780c */ /* 0x000fe20003f64270 */
[--C-:B------:R-:W-:Y:S01]  /*147b0*/  FFMA.FTZ R141, R58, R0, -R5.reuse ;  /* 0x000000003a8d7223 */ /* 0x100fe20000010805 */
[----:B------:R-:W-:Y:S01]  /*147c0*/  FSEL R57, R57, -INF , P2 ;  /* 0xff80000039397808 */ /* 0x000fe20001000000 */
[----:B------:R-:W2:Y:S01]  /*147d0*/  MUFU.EX2 R153, R153 ;  /* 0x0000009900997308 */ /* 0x000ea20000000800 */
        /* <DEDUP_REMOVED lines=8> */
[----:B------:R-:W-:Y:S01]  /*14860*/  ISETP.GT.AND P3, PT, R84, 0x50, PT ;  /* 0x000000505400780c */ /* 0x000fe20003f64270 */
[-CC-:B------:R-:W-:Y:S01]  /*14870*/  FFMA.FTZ R20, R20, R0.reuse, -R5.reuse ;  /* 0x0000000014147223 */ /* 0x180fe20000010805 */
[----:B------:R-:W-:Y:S01]  /*14880*/  FSEL R61, R61, -INF , P2 ;  /* 0xff8000003d3d7808 */ /* 0x000fe20001000000 */
[----:B------:R-:W-:Y:S01]  /*14890*/  FFMA.FTZ R139, R70, R0, -R5 ;  /* 0x00000000468b7223 */ /* 0x000fe20000010805 */
[----:B------:R-:W-:-:S02]  /*148a0*/  FMNMX.FTZ R30, R43, R30, !PT ;  /* 0x0000001e2b1e7209 */ /* 0x000fc40007810000 */
[----:B------:R-:W-:Y:S02]  /*148b0*/  CS2R R82, SRZ ;  /* 0x0000000000527805 */ /* 0x000fe4000001ff00 */
[----:B------:R-:W-:Y:S01]  /*148c0*/  ISETP.GT.AND P2, PT, R84, 0x51, PT ;  /* 0x000000515400780c */ /* 0x000fe20003f44270 */
[----:B------:R-:W-:Y:S01]  /*148d0*/  MUFU.EX2 R155, R155 ;  /* 0x0000009b009b7308 */ /* 0x000fe20000000800 */
[----:B------:R-:W-:Y:S02]  /*148e0*/  FSEL R47, R64, -INF , P3 ;  /* 0xff800000402f7808 */ /* 0x000fe40001800000 */
[----:B------:R-:W-:Y:S02]  /*148f0*/  CS2R R80, SRZ ;  /* 0x0000000000507805 */ /* 0x000fe4000001ff00 */
[----:B------:R-:W-:Y:S02]  /*14900*/  FMNMX.FTZ R30, R61, R30, !PT ;  /* 0x0000001e3d1e7209 */ /* 0x000fe40007810000 */
[----:B------:R-:W-:-:S02]  /*14910*/  CS2R R78, SRZ ;  /* 0x00000000004e7805 */ /* 0x000fc4000001ff00 */
[C---:B------:R-:W-:Y:S02]  /*14920*/  ISETP.GT.AND P3, PT, R84.reuse, 0x58, PT ;  /* 0x000000585400780c */ /* 0x040fe40003f64270 */
[----:B------:R-:W-:Y:S02]  /*14930*/  CS2R R76, SRZ ;  /* 0x00000000004c7805 */ /* 0x000fe4000001ff00 */
[----:B------:R-:W-:Y:S01]  /*14940*/  FSEL R65, R65, -INF , P2 ;  /* 0xff80000041417808 */ /* 0x000fe20001000000 */
[----:B------:R-:W-:Y:S01]  /*14950*/  MUFU.EX2 R6, R6 ;  /* 0x0000000600067308 */ /* 0x000fe20000000800 */
[----:B------:R-:W-:Y:S02]  /*14960*/  FMNMX.FTZ R30, R47, R30, !PT ;  /* 0x0000001e2f1e7209 */ /* 0x000fe40007810000 */
[----:B------:R-:W-:Y:S02]  /*14970*/  CS2R R66, SRZ ;  /* 0x0000000000427805 */ /* 0x000fe4000001ff00 */
[----:B------:R-:W-:-:S02]  /*14980*/  ISETP.GT.AND P2, PT, R84, 0x59, PT ;  /* 0x000000595400780c */ /* 0x000fc40003f44270 */
[----:B------:R-:W-:Y:S02]  /*14990*/  CS2R R84, SRZ ;  /* 0x0000000000547805 */ /* 0x000fe4000001ff00 */
[----:B------:R-:W-:Y:S02]  /*149a0*/  FSEL R51, R68, -INF , P3 ;  /* 0xff80000044337808 */ /* 0x000fe40001800000 */
[----:B------:R-:W-:Y:S02]  /*149b0*/  CS2R R62, SRZ ;  /* 0x00000000003e7805 */ /* 0x000fe4000001ff00 */
[----:B------:R-:W-:Y:S01]  /*149c0*/  FMNMX.FTZ R30, R65, R30, !PT ;  /* 0x0000001e411e7209 */ /* 0x000fe20007810000 */
[----:B------:R-:W-:Y:S01]  /*149d0*/  MUFU.EX2 R149, R149 ;  /* 0x0000009500957308 */ /* 0x000fe20000000800 */
[----:B------:R-:W-:Y:S02]  /*149e0*/  FSEL R69, R69, -INF , P2 ;  /* 0xff80000045457808 */ /* 0x000fe40001000000 */
[----:B------:R-:W-:-:S02]  /*149f0*/  CS2R R58, SRZ ;  /* 0x00000000003a7805 */ /* 0x000fc4000001ff00 */
[----:B------:R-:W-:Y:S02]  /*14a00*/  FMNMX.FTZ R30, R51, R30, !PT ;  /* 0x0000001e331e7209 */ /* 0x000fe40007810000 */
[----:B------:R-:W-:Y:S02]  /*14a10*/  F2FP.BF16.F32.PACK_AB R157, R24, R157 ;  /* 0x0000009d189d723e */ /* 0x000fe400000010ff */
[----:B------:R-:W-:Y:S01]  /*14a20*/  FMNMX.FTZ R36, R69, R30, !PT ;  /* 0x0000001e45247209 */ /* 0x000fe20007810000 */
[-CC-:B------:R-:W-:Y:S01]  /*14a30*/  FFMA.FTZ R30, R4, R0.reuse, -R5.reuse ;  /* 0x00000000041e7223 */ /* 0x180fe20000010805 */
[----:B------:R-:W-:Y:S03]  /*14a40*/  MUFU.EX2 R151, R151 ;  /* 0x0000009700977308 */ /* 0x000fe60000000800 */
[----:B------:R-:W3:Y:S05]  /*14a50*/  SHFL.BFLY PT, R55, R36, 0x2, 0x1f ;  /* 0x0c401f0024377f89 */ /* 0x000eea00000e0000 */
[----:B------:R-:W-:Y:S08]  /*14a60*/  MUFU.EX2 R30, R30 ;  /* 0x0000001e001e7308 */ /* 0x000ff00000000800 */
[----:B------:R-:W-:Y:S08]  /*14a70*/  MUFU.EX2 R32, R32 ;  /* 0x0000002000207308 */ /* 0x000ff00000000800 */
[----:B------:R-:W-:Y:S01]  /*14a80*/  MUFU.EX2 R145, R145 ;  /* 0x0000009100917308 */ /* 0x000fe20000000800 */
[----:B---3--:R-:W-:Y:S01]  /*14a90*/  FMNMX.FTZ R55, R36, R55, !PT ;  /* 0x0000003724377209 */ /* 0x008fe20007810000 */
[-CC-:B------:R-:W-:Y:S01]  /*14aa0*/  FFMA.FTZ R36, R26, R0.reuse, -R5.reuse ;  /* 0x000000001a247223 */ /* 0x180fe20000010805 */
[-CC-:B------:R-:W-:Y:S01]  /*14ab0*/  FFMA.FTZ R26, R74, R0.reuse, -R5.reuse ;  /* 0x000000004a1a7223 */ /* 0x180fe20000010805 */
[----:B------:R-:W-:Y:S01]  /*14ac0*/  FFMA.FTZ R5, R71, R0, -R5 ;  /* 0x0000000047057223 */ /* 0x000fe20000010805 */
[----:B------:R-:W-:Y:S01]  /*14ad0*/  CS2R R74, SRZ ;  /* 0x00000000004a7805 */ /* 0x000fe2000001ff00 */
[----:B------:R-:W3:Y:S02]  /*14ae0*/  SHFL.BFLY PT, R4, R55, 0x1, 0x1f ;  /* 0x0c201f0037047f89 */ /* 0x000ee400000e0000 */
[----:B------:R-:W-:Y:S01]  /*14af0*/  MUFU.EX2 R34, R34 ;  /* 0x0000002200227308 */ /* 0x000fe20000000800 */
[----:B------:R-:W-:-:S07]  /*14b00*/  CS2R R70, SRZ ;  /* 0x0000000000467805 */ /* 0x000fce000001ff00 */
[----:B------:R-:W-:Y:S08]  /*14b10*/  MUFU.EX2 R147, R147 ;  /* 0x0000009300937308 */ /* 0x000ff00000000800 */
[----:B------:R-:W-:Y:S01]  /*14b20*/  MUFU.EX2 R36, R36 ;  /* 0x0000002400247308 */ /* 0x000fe20000000800 */
[----:B---3--:R-:W-:-:S07]  /*14b30*/  FMNMX.FTZ R4, R55, R4, !PT ;  /* 0x0000000437047209 */ /* 0x008fce0007810000 */
[----:B------:R-:W-:Y:S01]  /*14b40*/  MUFU.EX2 R141, R141 ;  /* 0x0000008d008d7308 */ /* 0x000fe20000000800 */
[----:B------:R-:W-:Y:S02]  /*14b50*/  CS2R R54, SRZ ;  /* 0x0000000000367805 */ /* 0x000fe4000001ff00 */
[C---:B------:R-:W-:Y:S01]  /*14b60*/  FSETP.NEU.FTZ.AND P2, PT, R4.reuse, -INF , PT ;  /* 0xff8000000400780b */ /* 0x040fe20003f5d000 */
[----:B------:R-:W-:-:S04]  /*14b70*/  FMUL.FTZ R12, R4, R0 ;  /* 0x00000000040c7220 */ /* 0x000fc80000410000 */
[----:B------:R-:W-:Y:S01]  /*14b80*/  MUFU.EX2 R14, R14 ;  /* 0x0000000e000e7308 */ /* 0x000fe20000000800 */
[----:B------:R-:W-:-:S05]  /*14b90*/  FSEL R12, R12, RZ, P2 ;  /* 0x000000ff0c0c7208 */ /* 0x000fca0001000000 */
[-CC-:B------:R-:W-:Y:S01]  /*14ba0*/  FFMA.FTZ R158, R11, R0.reuse, -R12.reuse ;  /* 0x000000000b9e7223 */ /* 0x180fe2000001080c */
[-CC-:B------:R-:W-:Y:S01]  /*14bb0*/  FFMA.FTZ R11, R29, R0.reuse, -R12.reuse ;  /* 0x000000001d0b7223 */ /* 0x180fe2000001080c */
[-CC-:B------:R-:W-:Y:S01]  /*14bc0*/  FFMA.FTZ R156, R7, R0.reuse, -R12.reuse ;  /* 0x00000000079c7223 */ /* 0x180fe2000001080c */
[----:B------:R-:W3:Y:S01]  /*14bd0*/  @P1 LDC R29, c[0x0][0x44c] ;  /* 0x00011300ff1d1b82 */ /* 0x000ee20000000800 */
[-CC-:B------:R-:W-:Y:S01]  /*14be0*/  FFMA.FTZ R7, R25, R0.reuse, -R12.reuse ;  /* 0x0000000019077223 */ /* 0x180fe2000001080c */
[-CC-:B------:R-:W-:Y:S01]  /*14bf0*/  FFMA.FTZ R152, R13, R0.reuse, -R12.reuse ;  /* 0x000000000d987223 */ /* 0x180fe2000001080c */
[----:B------:R-:W-:Y:S01]  /*14c00*/  MUFU.EX2 R158, R158 ;  /* 0x0000009e009e7308 */ /* 0x000fe20000000800 */
[-CC-:B------:R-:W-:Y:S01]  /*14c10*/  FFMA.FTZ R13, R33, R0.reuse, -R12.reuse ;  /* 0x00000000210d7223 */ /* 0x180fe2000001080c */
[-C--:B------:R-:W-:Y:S01]  /*14c20*/  FFMA.FTZ R154, R15, R0.reuse, -R12 ;  /* 0x000000000f9a7223 */ /* 0x080fe2000001080c */
[----:B------:R-:W-:Y:S02]  /*14c30*/  IMAD.MOV.U32 R33, RZ, RZ, R186 ;  /* 0x000000ffff217224 */ /* 0x000fe400078e00ba */
[-CC-:B------:R-:W-:Y:S01]  /*14c40*/  FFMA.FTZ R15, R37, R0.reuse, -R12.reuse ;  /* 0x00000000250f7223 */ /* 0x180fe2000001080c */
[-C--:B------:R-:W-:Y:S01]  /*14c50*/  FFMA.FTZ R144, R31, R0.reuse, -R12 ;  /* 0x000000001f907223 */ /* 0x080fe2000001080c */
[----:B----4-:R-:W-:Y:S01]  /*14c60*/  FADD.FTZ R31, R159, R38 ;  /* 0x000000269f1f7221 */ /* 0x010fe20000010000 */
[-CC-:B------:R-:W-:Y:S01]  /*14c70*/  FFMA.FTZ R148, R21, R0.reuse, -R12.reuse ;  /* 0x0000000015947223 */ /* 0x180fe2000001080c */
[----:B------:R-:W-:Y:S01]  /*14c80*/  MUFU.EX2 R156, R156 ;  /* 0x0000009c009c7308 */ /* 0x000fe20000000800 */
[-CC-:B------:R-:W-:Y:S01]  /*14c90*/  FFMA.FTZ R21, R41, R0.reuse, -R12.reuse ;  /* 0x0000000029157223 */ /* 0x180fe2000001080c */
[-CC-:B------:R-:W-:Y:S01]  /*14ca0*/  FFMA.FTZ R150, R27, R0.reuse, -R12.reuse ;  /* 0x000000001b967223 */ /* 0x180fe2000001080c */
[-CC-:B------:R-:W-:Y:S01]  /*14cb0*/  FFMA.FTZ R25, R45, R0.reuse, -R12.reuse ;  /* 0x000000002d197223 */ /* 0x180fe2000001080c */
[-CC-:B------:R-:W-:Y:S01]  /*14cc0*/  FFMA.FTZ R27, R49, R0.reuse, -R12.reuse ;  /* 0x00000000311b7223 */ /* 0x180fe2000001080c */
[-CC-:B------:R-:W-:Y:S01]  /*14cd0*/  FFMA.FTZ R146, R35, R0.reuse, -R12.reuse ;  /* 0x0000000023927223 */ /* 0x180fe2000001080c */
[-CC-:B-1----:R-:W-:Y:S01]  /*14ce0*/  FFMA.FTZ R9, R53, R0.reuse, -R12.reuse ;  /* 0x0000000035097223 */ /* 0x182fe2000001080c */
[-CC-:B-----5:R-:W-:Y:S01]  /*14cf0*/  FFMA.FTZ R140, R39, R0.reuse, -R12.reuse ;  /* 0x00000000278c7223 */ /* 0x1a0fe2000001080c */
[----:B------:R-:W1:Y:S01]  /*14d00*/  MUFU.EX2 R7, R7 ;  /* 0x0000000700077308 */ /* 0x000e620000000800 */
[-CC-:B------:R-:W-:Y:S01]  /*14d10*/  FFMA.FTZ R57, R57, R0.reuse, -R12.reuse ;  /* 0x0000000039397223 */ /* 0x180fe2000001080c */
[-CC-:B------:R-:W-:Y:S01]  /*14d20*/  FFMA.FTZ R43, R43, R0.reuse, -R12.reuse ;  /* 0x000000002b2b7223 */ /* 0x180fe2000001080c */
[-CC-:B------:R-:W-:Y:S01]  /*14d30*/  FFMA.FTZ R61, R61, R0.reuse, -R12.reuse ;  /* 0x000000003d3d7223 */ /* 0x180fe2000001080c */
[----:B------:R-:W-:Y:S01]  /*14d40*/  FFMA.FTZ R47, R47, R0, -R12 ;  /* 0x000000002f2f7223 */ /* 0x000fe2000001080c */
[----:B---3--:R-:W-:-:S04]  /*14d50*/  @P1 IMAD.HI.U32 R29, R186, R29, RZ ;  /* 0x0000001dba1d1227 */ /* 0x008fc800078e00ff */
[-CC-:B------:R-:W-:Y:S01]  /*14d60*/  FFMA.FTZ R65, R65, R0.reuse, -R12.reuse ;  /* 0x0000000041417223 */ /* 0x180fe2000001080c */
[-CC-:B------:R-:W-:Y:S01]  /*14d70*/  FFMA.FTZ R51, R51, R0.reuse, -R12.reuse ;  /* 0x0000000033337223 */ /* 0x180fe2000001080c */
[----:B------:R-:W3:Y:S01]  /*14d80*/  MUFU.EX2 R11, R11 ;  /* 0x0000000b000b7308 */ /* 0x000ee20000000800 */
[----:B------:R-:W-:Y:S01]  /*14d90*/  FFMA.FTZ R69, R69, R0, -R12 ;  /* 0x0000000045457223 */ /* 0x000fe2000001080c */
[----:B0-----:R-:W-:Y:S01]  /*14da0*/  @P1 SHF.R.U32.HI R33, RZ, R40, R29 ;  /* 0x00000028ff211219 */ /* 0x001fe2000001161d */
[C---:B------:R-:W-:Y:S01]  /*14db0*/  FADD.FTZ R40, R28.reuse, R31 ;  /* 0x0000001f1c287221 */ /* 0x040fe20000010000 */
[----:B------:R-:W-:Y:S02]  /*14dc0*/  F2FP.BF16.F32.PACK_AB R159, R28, R159 ;  /* 0x0000009f1c9f723e */ /* 0x000fe400000010ff */
[----:B------:R-:W-:Y:S02]  /*14dd0*/  CS2R R52, SRZ ;  /* 0x0000000000347805 */ /* 0x000fe4000001ff00 */
[----:B------:R-:W-:Y:S01]  /*14de0*/  IADD3 R33, R33, R188, -R187 ;  /* 0x000000bc21217210 */ /* 0x000fe20007ffe8bb */
[----:B--2---:R-:W-:Y:S01]  /*14df0*/  FADD.FTZ R31, R153, R40 ;  /* 0x00000028991f7221 */ /* 0x004fe20000010000 */
[----:B------:R-:W0:Y:S01]  /*14e00*/  MUFU.EX2 R152, R152 ;  /* 0x0000009800987308 */ /* 0x000e220000000800 */
[----:B-1----:R-:W-:Y:S01]  /*14e10*/  FADD.FTZ R29, R156, R7 ;  /* 0x000000079c1d7221 */ /* 0x002fe20000010000 */
[C---:B------:R-:W-:Y:S01]  /*14e20*/  F2FP.BF16.F32.PACK_AB R153, R10.reuse, R153 ;  /* 0x000000990a99723e */ /* 0x040fe200000010ff */
[----:B------:R-:W-:Y:S01]  /*14e30*/  FADD.FTZ R40, R10, R31 ;  /* 0x0000001f0a287221 */ /* 0x000fe20000010000 */
[----:B------:R-:W-:-:S04]  /*14e40*/  IMAD.HI R33, R33, 0x2aaaaaab, RZ ;  /* 0x2aaaaaab21217827 */ /* 0x000fc800078e02ff */
[----:B------:R-:W-:Y:S01]  /*14e50*/  FADD.FTZ R38, R158, R29 ;  /* 0x0000001d9e267221 */ /* 0x000fe20000010000 */
[----:B------:R-:W-:Y:S01]  /*14e60*/  F2FP.BF16.F32.PACK_AB R156, R7, R156 ;  /* 0x0000009c079c723e */ /* 0x000fe200000010ff */
[----:B------:R-:W-:Y:S01]  /*14e70*/  FADD.FTZ R31, R155, R40 ;  /* 0x000000289b1f7221 */ /* 0x000fe20000010000 */
[----:B------:R-:W1:Y:S01]  /*14e80*/  MUFU.EX2 R13, R13 ;  /* 0x0000000d000d7308 */ /* 0x000e620000000800 */
[C---:B---3--:R-:W-:Y:S01]  /*14e90*/  FADD.FTZ R29, R11.reuse, R38 ;  /* 0x000000260b1d7221 */ /* 0x048fe20000010000 */
[C---:B------:R-:W-:Y:S01]  /*14ea0*/  F2FP.BF16.F32.PACK_AB R155, R6.reuse, R155 ;  /* 0x0000009b069b723e */ /* 0x040fe200000010ff */
[----:B------:R-:W-:Y:S01]  /*14eb0*/  FADD.FTZ R40, R6, R31 ;  /* 0x0000001f06287221 */ /* 0x000fe20000010000 */
[----:B------:R-:W-:Y:S02]  /*14ec0*/  F2FP.BF16.F32.PACK_AB R158, R11, R158 ;  /* 0x0000009e0b9e723e */ /* 0x000fe400000010ff */
[----:B------:R-:W-:Y:S02]  /*14ed0*/  CS2R R48, SRZ ;  /* 0x0000000000307805 */ /* 0x000fe4000001ff00 */
[----:B------:R-:W-:Y:S01]  /*14ee0*/  CS2R R44, SRZ ;  /* 0x00000000002c7805 */ /* 0x000fe2000001ff00 */
[----:B------:R-:W-:Y:S01]  /*14ef0*/  FADD.FTZ R31, R149, R40 ;  /* 0x00000028951f7221 */ /* 0x000fe20000010000 */
[----:B------:R-:W2:Y:S01]  /*14f00*/  MUFU.EX2 R154, R154 ;  /* 0x0000009a009a7308 */ /* 0x000ea20000000800 */
[----:B0-----:R-:W-:Y:S01]  /*14f10*/  FADD.FTZ R38, R152, R29 ;  /* 0x0000001d98267221 */ /* 0x001fe20000010000 */
[----:B------:R-:W-:Y:S01]  /*14f20*/  SHF.R.U32.HI R40, RZ, 0x1f, R33 ;  /* 0x0000001fff287819 */ /* 0x000fe20000011621 */
[C---:B------:R-:W-:Y:S01]  /*14f30*/  FADD.FTZ R12, R30.reuse, R31 ;  /* 0x0000001f1e0c7221 */ /* 0x040fe20000010000 */
[----:B------:R-:W-:-:S03]  /*14f40*/  F2FP.BF16.F32.PACK_AB R149, R30, R149 ;  /* 0x000000951e95723e */ /* 0x000fc600000010ff */
[----:B------:R-:W-:Y:S01]  /*14f50*/  FADD.FTZ R31, R151, R12 ;  /* 0x0000000c971f7221 */ /* 0x000fe20000010000 */
[----:B------:R-:W0:Y:S01]  /*14f60*/  MUFU.EX2 R15, R15 ;  /* 0x0000000f000f7308 */ /* 0x000e220000000800 */
[----:B-1----:R-:W-:Y:S01]  /*14f70*/  FADD.FTZ R29, R13, R38 ;  /* 0x000000260d1d7221 */ /* 0x002fe20000010000 */
[----:B------:R-:W-:Y:S01]  /*14f80*/  LEA.HI.SX32 R12, R33, R40, 0x1c ;  /* 0x00000028210c7211 */ /* 0x000fe200078fe2ff */
[C---:B------:R-:W-:Y:S01]  /*14f90*/  FADD.FTZ R24, R32.reuse, R31 ;  /* 0x0000001f20187221 */ /* 0x040fe20000010000 */
[----:B------:R-:W-:Y:S02]  /*14fa0*/  F2FP.BF16.F32.PACK_AB R151, R32, R151 ;  /* 0x000000972097723e */ /* 0x000fe400000010ff */
[----:B------:R-:W-:Y:S02]  /*14fb0*/  CS2R R40, SRZ ;  /* 0x0000000000287805 */ /* 0x000fe4000001ff00 */
[----:B------:R-:W-:Y:S01]  /*14fc0*/  VIMNMX R12, R185, R12, !PT ;  /* 0x0000000cb90c7248 */ /* 0x000fe20007fe0100 */
[----:B------:R-:W-:Y:S01]  /*14fd0*/  FADD.FTZ R31, R145, R24 ;  /* 0x00000018911f7221 */ /* 0x000fe20000010000 */
[----:B------:R-:W1:Y:S01]  /*14fe0*/  MUFU.EX2 R148, R148 ;  /* 0x0000009400947308 */ /* 0x000e620000000800 */
[----:B--2---:R-:W-:Y:S01]  /*14ff0*/  FADD.FTZ R38, R154, R29 ;  /* 0x0000001d9a267221 */ /* 0x004fe20000010000 */
[C---:B------:R-:W-:Y:S01]  /*15000*/  F2FP.BF16.F32.PACK_AB R145, R34.reuse, R145 ;  /* 0x000000912291723e */ /* 0x040fe200000010ff */
[----:B------:R-:W-:Y:S01]  /*15010*/  FADD.FTZ R6, R34, R31 ;  /* 0x0000001f22067221 */ /* 0x000fe20000010000 */
[----:B------:R-:W-:-:S02]  /*15020*/  F2FP.BF16.F32.PACK_AB R152, R13, R152 ;  /* 0x000000980d98723e */ /* 0x000fc400000010ff */
[----:B------:R-:W-:Y:S02]  /*15030*/  CS2R R34, SRZ ;  /* 0x0000000000227805 */ /* 0x000fe4000001ff00 */
[----:B------:R-:W-:Y:S01]  /*15040*/  CS2R R32, SRZ ;  /* 0x0000000000207805 */ /* 0x000fe2000001ff00 */
[----:B------:R-:W-:Y:S01]  /*15050*/  FADD.FTZ R31, R147, R6 ;  /* 0x00000006931f7221 */ /* 0x000fe20000010000 */
[----:B------:R-:W2:Y:S01]  /*15060*/  MUFU.EX2 R21, R21 ;  /* 0x0000001500157308 */ /* 0x000ea20000000800 */
[C---:B0-----:R-:W-:Y:S01]  /*15070*/  FADD.FTZ R29, R15.reuse, R38 ;  /* 0x000000260f1d7221 */ /* 0x041fe20000010000 */
[----:B------:R-:W-:Y:S01]  /*15080*/  F2FP.BF16.F32.PACK_AB R154, R15, R154 ;  /* 0x0000009a0f9a723e */ /* 0x000fe200000010ff */
[----:B------:R-:W-:Y:S01]  /*15090*/  VIADD R15, R72, 0xfffffffe ;  /* 0xfffffffe480f7836 */ /* 0x000fe20000000000 */
[----:B------:R-:W-:Y:S02]  /*150a0*/  F2FP.BF16.F32.PACK_AB R147, R36, R147 ;  /* 0x000000932493723e */ /* 0x000fe400000010ff */
[----:B------:R-:W-:-:S02]  /*150b0*/  CS2R R72, SRZ ;  /* 0x0000000000487805 */ /* 0x000fc4000001ff00 */
[----:B------:R-:W0:Y:S01]  /*150c0*/  MUFU.EX2 R150, R150 ;  /* 0x0000009600967308 */ /* 0x000e220000000800 */
[----:B-1----:R-:W-:Y:S01]  /*150d0*/  FADD.FTZ R38, R148, R29 ;  /* 0x0000001d94267221 */ /* 0x002fe20000010000 */
[----:B------:R-:W-:-:S06]  /*150e0*/  ISETP.GE.AND P2, PT, R15, R12, PT ;  /* 0x0000000c0f00720c */ /* 0x000fcc0003f46270 */
[----:B------:R-:W1:Y:S01]  /*150f0*/  MUFU.EX2 R25, R25 ;  /* 0x0000001900197308 */ /* 0x000e620000000800 */
[C---:B--2---:R-:W-:Y:S01]  /*15100*/  FADD.FTZ R29, R21.reuse, R38 ;  /* 0x00000026151d7221 */ /* 0x044fe20000010000 */
[----:B------:R-:W-:-:S06]  /*15110*/  F2FP.BF16.F32.PACK_AB R148, R21, R148 ;  /* 0x000000941594723e */ /* 0x000fcc00000010ff */
[----:B------:R-:W2:Y:S01]  /*15120*/  MUFU.EX2 R144, R144 ;  /* 0x0000009000907308 */ /* 0x000ea20000000800 */
[----:B0-----:R-:W-:-:S07]  /*15130*/  FADD.FTZ R38, R150, R29 ;  /* 0x0000001d96267221 */ /* 0x001fce0000010000 */
        /* <DEDUP_REMOVED lines=12> */
[----:B------:R-:W-:Y:S01]  /*15200*/  FADD.FTZ R7, R141, R10 ;  /* 0x0000000a8d077221 */ /* 0x000fe20000010000 */
[----:B------:R-:W-:Y:S01]  /*15210*/  F2FP.BF16.F32.PACK_AB R141, R14, R141 ;  /* 0x0000008d0e8d723e */ /* 0x000fe200000010ff */
[----:B------:R-:W0:Y:S01]  /*15220*/  MUFU.EX2 R140, R140 ;  /* 0x0000008c008c7308 */ /* 0x000e220000000800 */
[----:B-1----:R-:W-:Y:S01]  /*15230*/  FADD.FTZ R6, R146, R29 ;  /* 0x0000001d92067221 */ /* 0x002fe20000010000 */
[----:B------:R-:W-:-:S06]  /*15240*/  FADD.FTZ R10, R14, R7 ;  /* 0x000000070e0a7221 */ /* 0x000fcc0000010000 */
[----:B------:R-:W1:Y:S01]  /*15250*/  MUFU.EX2 R57, R57 ;  /* 0x0000003900397308 */ /* 0x000e620000000800 */
[C---:B--2---:R-:W-:Y:S01]  /*15260*/  FADD.FTZ R29, R9.reuse, R6 ;  /* 0x00000006091d7221 */ /* 0x044fe20000010000 */
[----:B------:R-:W-:-:S06]  /*15270*/  F2FP.BF16.F32.PACK_AB R146, R9, R146 ;  /* 0x000000920992723e */ /* 0x000fcc00000010ff */
[----:B------:R-:W2:Y:S01]  /*15280*/  MUFU.EX2 R43, R43 ;  /* 0x0000002b002b7308 */ /* 0x000ea20000000800 */
[----:B0-----:R-:W-:Y:S01]  /*15290*/  FADD.FTZ R6, R140, R29 ;  /* 0x0000001d8c067221 */ /* 0x001fe20000010000 */
[----:B------:R-:W-:-:S06]  /*152a0*/  CS2R R28, SRZ ;  /* 0x00000000001c7805 */ /* 0x000fcc000001ff00 */
[----:B------:R-:W0:Y:S01]  /*152b0*/  MUFU.EX2 R143, R143 ;  /* 0x0000008f008f7308 */ /* 0x000e220000000800 */
[C---:B-1----:R-:W-:Y:S01]  /*152c0*/  FADD.FTZ R6, R57.reuse, R6 ;  /* 0x0000000639067221 */ /* 0x042fe20000010000 */
[----:B------:R-:W-:Y:S02]  /*152d0*/  F2FP.BF16.F32.PACK_AB R140, R57, R140 ;  /* 0x0000008c398c723e */ /* 0x000fe400000010ff */
[----:B------:R-:W-:-:S04]  /*152e0*/  CS2R R56, SRZ ;  /* 0x0000000000387805 */ /* 0x000fc8000001ff00 */
[----:B------:R1:W3:Y:S01]  /*152f0*/  MUFU.EX2 R142, R61 ;  /* 0x0000003d008e7308 */ /* 0x0002e20000000800 */
[----:B--2---:R-:W-:-:S07]  /*15300*/  FADD.FTZ R7, R43, R6 ;  /* 0x000000062b077221 */ /* 0x004fce0000010000 */
[----:B------:R-:W2:Y:S01]  /*15310*/  MUFU.EX2 R26, R26 ;  /* 0x0000001a001a7308 */ /* 0x000ea20000000800 */
[----:B0-----:R-:W-:Y:S01]  /*15320*/  FADD.FTZ R11, R143, R10 ;  /* 0x0000000a8f0b7221 */ /* 0x001fe20000010000 */
[----:B-1----:R-:W-:-:S06]  /*15330*/  CS2R R60, SRZ ;  /* 0x00000000003c7805 */ /* 0x002fcc000001ff00 */
[----:B------:R-:W0:Y:S01]  /*15340*/  MUFU.EX2 R47, R47 ;  /* 0x0000002f002f7308 */ /* 0x000e220000000800 */
[C---:B---3--:R-:W-:Y:S01]  /*15350*/  FADD.FTZ R6, R142.reuse, R7 ;  /* 0x000000078e067221 */ /* 0x048fe20000010000 */
[----:B------:R-:W-:Y:S02]  /*15360*/  F2FP.BF16.F32.PACK_AB R142, R142, R43 ;  /* 0x0000002b8e8e723e */ /* 0x000fe400000010ff */
[----:B------:R-:W-:-:S04]  /*15370*/  CS2R R42, SRZ ;  /* 0x00000000002a7805 */ /* 0x000fc8000001ff00 */
[----:B------:R-:W1:Y:S01]  /*15380*/  MUFU.EX2 R137, R137 ;  /* 0x0000008900897308 */ /* 0x000e620000000800 */
[C---:B--2---:R-:W-:Y:S01]  /*15390*/  FADD.FTZ R24, R26.reuse, R11 ;  /* 0x0000000b1a187221 */ /* 0x044fe20000010000 */
[----:B------:R-:W-:Y:S02]  /*153a0*/  F2FP.BF16.F32.PACK_AB R143, R26, R143 ;  /* 0x0000008f1a8f723e */ /* 0x000fe400000010ff */
[----:B------:R-:W-:-:S04]  /*153b0*/  CS2R R26, SRZ ;  /* 0x00000000001a7805 */ /* 0x000fc8000001ff00 */
[----:B------:R2:W3:Y:S01]  /*153c0*/  MUFU.EX2 R136, R65 ;  /* 0x0000004100887308 */ /* 0x0004e20000000800 */
[----:B0-----:R-:W-:-:S07]  /*153d0*/  FADD.FTZ R7, R47, R6 ;  /* 0x000000062f077221 */ /* 0x001fce0000010000 */
[----:B------:R-:W0:Y:S01]  /*153e0*/  MUFU.EX2 R20, R20 ;  /* 0x0000001400147308 */ /* 0x000e220000000800 */
[----:B-1----:R-:W-:Y:S01]  /*153f0*/  FADD.FTZ R9, R137, R24 ;  /* 0x0000001889097221 */ /* 0x002fe20000010000 */
[----:B--2---:R-:W-:Y:S02]  /*15400*/  CS2R R64, SRZ ;  /* 0x0000000000407805 */ /* 0x004fe4000001ff00 */
[----:B------:R-:W-:-:S04]  /*15410*/  CS2R R24, SRZ ;  /* 0x0000000000187805 */ /* 0x000fc8000001ff00 */
[----:B------:R-:W1:Y:S01]  /*15420*/  MUFU.EX2 R51, R51 ;  /* 0x0000003300337308 */ /* 0x000e620000000800 */
[C---:B---3--:R-:W-:Y:S01]  /*15430*/  FADD.FTZ R6, R136.reuse, R7 ;  /* 0x0000000788067221 */ /* 0x048fe20000010000 */
[----:B------:R-:W-:Y:S02]  /*15440*/  F2FP.BF16.F32.PACK_AB R136, R136, R47 ;  /* 0x0000002f8888723e */ /* 0x000fe400000010ff */
[----:B------:R-:W-:-:S04]  /*15450*/  CS2R R46, SRZ ;  /* 0x00000000002e7805 */ /* 0x000fc8000001ff00 */
[----:B------:R-:W2:Y:S01]  /*15460*/  MUFU.EX2 R139, R139 ;  /* 0x0000008b008b7308 */ /* 0x000ea20000000800 */
[C---:B0-----:R-:W-:Y:S01]  /*15470*/  FADD.FTZ R14, R20.reuse, R9 ;  /* 0x00000009140e7221 */ /* 0x041fe20000010000 */
[----:B------:R-:W-:-:S06]  /*15480*/  F2FP.BF16.F32.PACK_AB R137, R20, R137 ;  /* 0x000000891489723e */ /* 0x000fcc00000010ff */
[----:B------:R0:W3:Y:S01]  /*15490*/  MUFU.EX2 R138, R69 ;  /* 0x00000045008a7308 */ /* 0x0000e20000000800 */
[----:B-1----:R-:W-:-:S07]  /*154a0*/  FADD.FTZ R7, R51, R6 ;  /* 0x0000000633077221 */ /* 0x002fce0000010000 */
[----:B------:R2:W1:Y:S01]  /*154b0*/  MUFU.EX2 R10, R5 ;  /* 0x00000005000a7308 */ /* 0x0004620000000800 */
[----:B0-----:R-:W-:Y:S01]  /*154c0*/  CS2R R68, SRZ ;  /* 0x0000000000447805 */ /* 0x001fe2000001ff00 */
[----:B--2---:R-:W-:Y:S01]  /*154d0*/  FADD.FTZ R5, R139, R14 ;  /* 0x0000000e8b057221 */ /* 0x004fe20000010000 */
[C---:B---3--:R-:W-:Y:S01]  /*154e0*/  FADD.FTZ R7, R138.reuse, R7 ;  /* 0x000000078a077221 */ /* 0x048fe20000010000 */
[----:B------:R-:W-:Y:S02]  /*154f0*/  F2FP.BF16.F32.PACK_AB R138, R138, R51 ;  /* 0x000000338a8a723e */ /* 0x000fe400000010ff */
[----:B------:R-:W-:Y:S01]  /*15500*/  CS2R R50, SRZ ;  /* 0x0000000000327805 */ /* 0x000fe2000001ff00 */
[C---:B-1----:R-:W-:Y:S01]  /*15510*/  FADD.FTZ R6, R10.reuse, R5 ;  /* 0x000000050a067221 */ /* 0x042fe20000010000 */
[----:B------:R-:W-:Y:S01]  /*15520*/  F2FP.BF16.F32.PACK_AB R139, R10, R139 ;  /* 0x0000008b0a8b723e */ /* 0x000fe200000010ff */
[----:B------:R-:W-:Y:S02]  /*15530*/  IMAD.MOV.U32 R5, RZ, RZ, 0x3f800000 ;  /* 0x3f800000ff057424 */ /* 0x000fe400078e00ff */
[----:B------:R-:W-:Y:S01]  /*15540*/  IMAD.MOV.U32 R10, RZ, RZ, 0x3f800000 ;  /* 0x3f800000ff0a7424 */ /* 0x000fe200078e00ff */
[----:B------:R-:W-:Y:S06]  /*15550*/  @!P2 BRA `(.L_x_2839) ;  /* 0x000000240094a947 */ /* 0x000fec0003800000 */
[----:B------:R-:W-:Y:S01]  /*15560*/  BSSY B1, `(.L_x_2839) ;  /* 0x0000264000017945 */ /* 0x000fe20003800000 */
[----:B------:R-:W-:Y:S02]  /*15570*/  IMAD.MOV.U32 R13, RZ, RZ, R3 ;  /* 0x000000ffff0d7224 */ /* 0x000fe400078e0003 */
[----:B------:R-:W-:Y:S02]  /*15580*/  IMAD.MOV.U32 R14, RZ, RZ, R4 ;  /* 0x000000ffff0e7224 */ /* 0x000fe400078e0004 */
[----:B------:R-:W-:Y:S02]  /*15590*/  IMAD.MOV.U32 R11, RZ, RZ, R168 ;  /* 0x000000ffff0b7224 */ /* 0x000fe400078e00a8 */
[----:B------:R-:W-:Y:S02]  /*155a0*/  IMAD.MOV.U32 R20, RZ, RZ, R162 ;  /* 0x000000ffff147224 */ /* 0x000fe400078e00a2 */
[----:B------:R-:W-:Y:S02]  /*155b0*/  IMAD.MOV.U32 R5, RZ, RZ, 0x3f800000 ;  /* 0x3f800000ff057424 */ /* 0x000fe400078e00ff */
[----:B------:R-:W-:-:S07]  /*155c0*/  IMAD.MOV.U32 R87, RZ, RZ, RZ ;  /* 0x000000ffff577224 */ /* 0x000fce00078e00ff */
.L_x_2852:
[----:B------:R-:W-:-:S04]  /*155d0*/  ISETP.NE.AND P2, PT, R20, 0x1, PT ;  /* 0x000000011400780c */ /* 0x000fc80003f45270 */
[----:B------:R-:W-:-:S04]  /*155e0*/  SEL R168, RZ, 0x1, P2 ;  /* 0x00000001ffa87807 */ /* 0x000fc80001000000 */
[----:B------:R-:W-:Y:S01]  /*155f0*/  LOP3.LUT R168, R11, R168, RZ, 0x3c, !PT ;  /* 0x000000a80ba87212 */ /* 0x000fe200078e3cff */
[----:B------:R-:W-:Y:S06]  /*15600*/  @!P0 BRA `(.L_x_2840) ;  /* 0x0000000000048947 */ /* 0x000fec0003800000 */
[----:B------:R-:W-:Y:S01]  /*15610*/  BPT.TRAP 0x1 ;  /* 0x000000040000795c */ /* 0x000fe20000300000 */
.L_x_2840:
        /* <DEDUP_REMOVED lines=8> */
.L_x_2841:
[----:B------:R-:W-:Y:S01]  /*156a0*/  IMAD R0, R162, 0x900, R8 ;  /* 0x00000900a2007824 */ /* 0x000fe200078e0208 */
[----:B------:R-:W-:Y:S03]  /*156b0*/  BSSY B2, `(.L_x_2842) ;  /* 0x0000006000027945 */ /* 0x000fe60003800000 */
[C---:B------:R-:W-:Y:S02]  /*156c0*/  VIADD R3, R0.reuse, 0x2 ;  /* 0x0000000200037836 */ /* 0x040fe40000000000 */
[----:B------:R-:W-:Y:S01]  /*156d0*/  VIADD R21, R0, 0x4 ;  /* 0x0000000400157836 */ /* 0x000fe20000000000 */
[----:B-1----:R-:W-:Y:S06]  /*156e0*/  @P2 BRA `(.L_x_2843) ;  /* 0x0000000000082947 */ /* 0x002fec0003800000 */
[----:B------:R-:W1:Y:S02]  /*156f0*/  SYNCS.PHASECHK.TRANS64.TRYWAIT P2, [R9+URZ+0x2a830], R4 ;  /* 0x02a83004090075a7 */ /* 0x000e64000804017f */
[----:B-1----:R-:W-:Y:S05]  /*15700*/  @!P2 BRA `(.L_x_2844) ;  /* 0x0000010c0058a947 */ /* 0x002fea0003800000 */
.L_x_2843:
[----:B------:R-:W-:Y:S05]  /*15710*/  BSYNC B2 ;  /* 0x0000000000027941 */ /* 0x000fea0003800000 */
.L_x_2842:
[----:B------:R-:W2:Y:S04]  /*15720*/  LDL.64 R94, [R1+0x28] ;  /* 0x00002800015e7983 */ /* 0x000ea80000100a00 */
[----:B------:R0:W-:Y:S04]  /*15730*/  STL.64 [R1+0x68], R8 ;  /* 0x0000680801007387 */ /* 0x0001e80000100a00 */
[----:B01----:R-:W3:Y:S04]  /*15740*/  LDL.64 R8, [R1+0x20] ;  /* 0x0000200001087983 */ /* 0x003ee80000100a00 */
[----:B------:R0:W-:Y:S01]  /*15750*/  STL.64 [R1+0x60], R6 ;  /* 0x0000600601007387 */ /* 0x0001e20000100a00 */
[----:B------:R-:W-:-:S02]  /*15760*/  IMAD.MOV.U32 R88, RZ, RZ, R0 ;  /* 0x000000ffff587224 */ /* 0x000fc400078e0000 */
[----:B------:R-:W-:Y:S02]  /*15770*/  VIADD R90, R0, 0x6 ;  /* 0x00000006005a7836 */ /* 0x000fe40000000000 */
[-C--:B------:R-:W-:Y:S01]  /*15780*/  FMUL.FTZ R26, R26, R5.reuse ;  /* 0x000000051a1a7220 */ /* 0x080fe20000410000 */
[----:B------:R-:W-:Y:S02]  /*15790*/  IMAD.MOV.U32 R89, RZ, RZ, 0x40000040 ;  /* 0x40000040ff597424 */ /* 0x000fe400078e00ff */
[-C--:B------:R-:W-:Y:S01]  /*157a0*/  FMUL.FTZ R27, R27, R5.reuse ;  /* 0x000000051b1b7220 */ /* 0x080fe20000410000 */
[----:B------:R-:W-:Y:S02]  /*157b0*/  VIADD R92, R0, 0x304 ;  /* 0x00000304005c7836 */ /* 0x000fe40000000000 */
[-C--:B------:R-:W-:Y:S01]  /*157c0*/  FMUL.FTZ R30, R30, R5.reuse ;  /* 0x000000051e1e7220 */ /* 0x080fe20000410000 */
[-C--:B------:R-:W-:Y:S01]  /*157d0*/  FMUL.FTZ R31, R31, R5.reuse ;  /* 0x000000051f1f7220 */ /* 0x080fe20000410000 */
[-C--:B------:R-:W-:Y:S01]  /*157e0*/  FMUL.FTZ R34, R34, R5.reuse ;  /* 0x0000000522227220 */ /* 0x080fe20000410000 */
[----:B------:R-:W-:Y:S01]  /*157f0*/  FMUL.FTZ R35, R35, R5 ;  /* 0x0000000523237220 */ /* 0x000fe20000410000 */
[----:B0-----:R-:W4:Y:S01]  /*15800*/  LDL.64 R6, [R1+0x18] ;  /* 0x0000180001067983 */ /* 0x001f220000100a00 */
[----:B------:R-:W-:Y:S01]  /*15810*/  R2UR UR26, R88 ;  /* 0x00000000581a72ca */ /* 0x000fe200000e0000 */
[----:B------:R-:W-:-:S02]  /*15820*/  IMAD.MOV.U32 R88, RZ, RZ, R3 ;  /* 0x000000ffff587224 */ /* 0x000fc400078e0003 */
[-C--:B------:R-:W-:Y:S01]  /*15830*/  FMUL.FTZ R38, R38, R5.reuse ;  /* 0x0000000526267220 */ /* 0x080fe20000410000 */
[-C--:B------:R-:W-:Y:S01]  /*15840*/  FMUL.FTZ R39, R39, R5.reuse ;  /* 0x0000000527277220 */ /* 0x080fe20000410000 */
[-C--:B------:R-:W-:Y:S01]  /*15850*/  FMUL.FTZ R42, R42, R5.reuse ;  /* 0x000000052a2a7220 */ /* 0x080fe20000410000 */
[-C--:B------:R-:W-:Y:S01]  /*15860*/  FMUL.FTZ R43, R43, R5.reuse ;  /* 0x000000052b2b7220 */ /* 0x080fe20000410000 */
[----:B------:R-:W-:Y:S01]  /*15870*/  R2UR UR22, R88 ;  /* 0x00000000581672ca */ /* 0x000fe200000e0000 */
[----:B------:R-:W-:Y:S01]  /*15880*/  IMAD.MOV.U32 R88, RZ, RZ, R21 ;  /* 0x000000ffff587224 */ /* 0x000fe200078e0015 */
[----:B------:R-:W-:Y:S01]  /*15890*/  R2UR UR14, R90 ;  /* 0x000000005a0e72ca */ /* 0x000fe200000e0000 */
[----:B------:R-:W-:Y:S02]  /*158a0*/  VIADD R90, R0, 0x302 ;  /* 0x00000302005a7836 */ /* 0x000fe40000000000 */
[-C--:B------:R-:W-:Y:S01]  /*158b0*/  FMUL.FTZ R46, R46, R5.reuse ;  /* 0x000000052e2e7220 */ /* 0x080fe20000410000 */
[----:B------:R-:W-:Y:S01]  /*158c0*/  FMUL.FTZ R47, R47, R5 ;  /* 0x000000052f2f7220 */ /* 0x000fe20000410000 */
[----:B------:R-:W-:Y:S01]  /*158d0*/  R2UR UR18, R88 ;  /* 0x00000000581272ca */ /* 0x000fe200000e0000 */
[----:B------:R-:W-:Y:S01]  /*158e0*/  VIADD R88, R0, 0x300 ;  /* 0x0000030000587836 */ /* 0x000fe20000000000 */
[----:B------:R-:W-:Y:S01]  /*158f0*/  R2UR UR6, R90 ;  /* 0x000000005a0672ca */ /* 0x000fe200000e0000 */
[----:B------:R-:W-:-:S02]  /*15900*/  VIADD R90, R0, 0x600 ;  /* 0x00000600005a7836 */ /* 0x000fc40000000000 */
[-C--:B------:R-:W-:Y:S01]  /*15910*/  FMUL.FTZ R50, R50, R5.reuse ;  /* 0x0000000532327220 */ /* 0x080fe20000410000 */
[-C--:B------:R-:W-:Y:S01]  /*15920*/  FMUL.FTZ R51, R51, R5.reuse ;  /* 0x0000000533337220 */ /* 0x080fe20000410000 */
[----:B------:R-:W-:Y:S01]  /*15930*/  R2UR UR10, R88 ;  /* 0x00000000580a72ca */ /* 0x000fe200000e0000 */
[----:B------:R-:W-:Y:S02]  /*15940*/  VIADD R88, R0, 0x306 ;  /* 0x0000030600587836 */ /* 0x000fe40000000000 */
        /* <DEDUP_REMOVED lines=18> */
[----:B------:R-:W-:Y:S01]  /*15a70*/  IMAD.MOV.U32 R91, RZ, RZ, 0x40000040 ;  /* 0x40000040ff5b7424 */ /* 0x000fe200078e00ff */
[----:B------:R-:W4:Y:S01]  /*15a80*/  LDL.64 R4, [R1+0x10] ;  /* 0x0000100001047983 */ /* 0x000f220000100a00 */
[C---:B------:R-:W-:Y:S01]  /*15a90*/  R2UR UR27, R89.reuse ;  /* 0x00000000591b72ca */ /* 0x040fe200000e0000 */
[----:B------:R-:W-:Y:S01]  /*15aa0*/  IMAD.MOV.U32 R93, RZ, RZ, 0x40000040 ;  /* 0x40000040ff5d7424 */ /* 0x000fe200078e00ff */
[----:B------:R-:W-:Y:S01]  /*15ab0*/  R2UR UR58, R92 ;  /* 0x000000005c3a72ca */ /* 0x000fe200000e0000 */
[----:B------:R-:W-:Y:S01]  /*15ac0*/  VIADD R92, R0, 0x602 ;  /* 0x00000602005c7836 */ /* 0x000fe20000000000 */
[----:B------:R-:W-:Y:S01]  /*15ad0*/  R2UR UR54, R88 ;  /* 0x00000000583672ca */ /* 0x000fe200000e0000 */
[----:B------:R-:W-:Y:S01]  /*15ae0*/  VIADD R88, R0, 0x604 ;  /* 0x0000060400587836 */ /* 0x000fe20000000000 */
[----:B------:R-:W-:Y:S01]  /*15af0*/  R2UR UR50, R90 ;  /* 0x000000005a3272ca */ /* 0x000fe200000e0000 */
[----:B------:R-:W-:Y:S01]  /*15b00*/  VIADD R90, R0, 0x606 ;  /* 0x00000606005a7836 */ /* 0x000fe20000000000 */
[C---:B------:R-:W-:Y:S01]  /*15b10*/  R2UR UR23, R89.reuse ;  /* 0x00000000591772ca */ /* 0x040fe200000e0000 */
[----:B------:R-:W4:Y:S01]  /*15b20*/  LDL.64 R218, [R1+0x8] ;  /* 0x0000080001da7983 */ /* 0x000f220000100a00 */
[----:B------:R-:W-:-:S02]  /*15b30*/  R2UR UR19, R89 ;  /* 0x00000000591372ca */ /* 0x000fc400000e0000 */
[----:B------:R-:W-:Y:S01]  /*15b40*/  R2UR UR15, R91 ;  /* 0x000000005b0f72ca */ /* 0x000fe200000e0000 */
[----:B------:R-:W4:Y:S01]  /*15b50*/  LDL.64 R214, [R1] ;  /* 0x0000000001d67983 */ /* 0x000f220000100a00 */
        /* <DEDUP_REMOVED lines=53> */
[----:B----4-:R-:W-:Y:S02]  /*15eb0*/  R2UR UR16, R6 ;  /* 0x00000000061072ca */ /* 0x010fe400000e0000 */
[----:B------:R-:W-:Y:S02]  /*15ec0*/  R2UR UR17, R7 ;  /* 0x00000000071172ca */ /* 0x000fe400000e0000 */
[----:B------:R-:W-:Y:S01]  /*15ed0*/  R2UR UR12, R4 ;  /* 0x00000000040c72ca */ /* 0x000fe200000e0000 */
[----:B------:R0:W5:Y:S01]  /*15ee0*/  LDL.LU.64 R6, [R1+0x60] ;  /* 0x0000600001067983 */ /* 0x0001620000300a00 */
[----:B------:R-:W-:Y:S01]  /*15ef0*/  R2UR UR13, R5 ;  /* 0x00000000050d72ca */ /* 0x000fe200000e0000 */
[----:B------:R-:W-:Y:S02]  /*15f00*/  WARPGROUP.DEPBAR.LE gsb0, 0x0 ;  /* 0x00008000000079c5 */ /* 0x000fe40000010000 */
[----:B------:R-:W-:-:S06]  /*15f10*/  WARPGROUP.ARRIVE ;  /* 0x00000000000079c5 */ /* 0x000fcc0000000000 */
[----:B------:R-:W-:Y:S01]  /*15f20*/  HGMMA.64x96x16.F32.BF16 R88, gdesc[UR16], R88, gsb0 ;  /* 0x01600000105879f0 */ /* 0x000fe20008001858 */
[----:B------:R-:W-:Y:S02]  /*15f30*/  R2UR UR8, R218 ;  /* 0x00000000da0872ca */ /* 0x000fe400000e0000 */
        /* <DEDUP_REMOVED lines=33> */
.L_x_2845:
[----:B------:R-:W-:Y:S01]  /*16150*/  SHF.L.U32 R0, R11, 0x1f, RZ ;  /* 0x0000001f0b007819 */ /* 0x000fe200000006ff */
[----:B------:R-:W-:-:S04]  /*16160*/  IMAD R21, R20, 0x8, R2 ;  /* 0x0000000814157824 */ /* 0x000fc800078e0202 */
[----:B------:R0:W1:Y:S01]  /*16170*/  SYNCS.PHASECHK.TRANS64.TRYWAIT P2, [R21+URZ+0x2a850], R0 ;  /* 0x02a85000150075a7 */ /* 0x000062000804017f */
[----:B------:R-:W-:Y:S05]  /*16180*/  @!P0 BRA `(.L_x_2846) ;  /* 0x0000000000048947 */ /* 0x000fea0003800000 */
[----:B------:R-:W-:Y:S01]  /*16190*/  BPT.TRAP 0x1 ;  /* 0x000000040000795c */ /* 0x000fe20000300000 */
.L_x_2846:
[----:B------:R-:W-:Y:S04]  /*161a0*/  BSSY B2, `(.L_x_2847) ;  /* 0x0000004000027945 */ /* 0x000fe80003800000 */
[----:B-1----:R-:W-:Y:S05]  /*161b0*/  @P2 BRA `(.L_x_2848) ;  /* 0x0000000000082947 */ /* 0x002fea0003800000 */
[----:B------:R-:W1:Y:S02]  /*161c0*/  SYNCS.PHASECHK.TRANS64.TRYWAIT P2, [R21+URZ+0x2a850], R0 ;  /* 0x02a85000150075a7 */ /* 0x000e64000804017f */
[----:B-1----:R-:W-:Y:S05]  /*161d0*/  @!P2 BRA `(.L_x_2849) ;  /* 0x0000010000b8a947 */ /* 0x002fea0003800000 */
.L_x_2848:
[----:B------:R-:W-:Y:S05]  /*161e0*/  BSYNC B2 ;  /* 0x0000000000027941 */ /* 0x000fea0003800000 */
.L_x_2847:
        /* <DEDUP_REMOVED lines=48> */
.L_x_2850:
[----:B------:R-:W0:Y:S01]  /*164f0*/  @P1 LDC R4, c[0x0][0x44c] ;  /* 0x00011300ff041b82 */ /* 0x000e220000000800 */
[----:B------:R-:W-:Y:S01]  /*16500*/  IMAD.IADD R3, R191, 0x1, R186 ;  /* 0x00000001bf037824 */ /* 0x000fe200078e02ba */
[----:B------:R-:W-:Y:S01]  /*16510*/  ULDC UR4, c[0x0][0x988] ;  /* 0x0002620000047ab9 */ /* 0x000fe20000000800 */
[----:B-----5:R-:W-:-:S05]  /*16520*/  VIADD R9, R9, 0x2a840 ;  /* 0x0002a84009097836 */ /* 0x020fca0000000000 */
[----:B------:R-:W1:Y:S01]  /*16530*/  @P1 LDC R0, c[0x0][0x450] ;  /* 0x00011400ff001b82 */ /* 0x000e620000000800 */
[----:B------:R-:W-:-:S04]  /*16540*/  PRMT R9, R178, 0x654, R9 ;  /* 0x00000654b2097816 */ /* 0x000fc80000000009 */
[----:B------:R2:W-:Y:S01]  /*16550*/  SYNCS.ARRIVE.TRANS64.RED.A1T0 RZ, [R9+URZ], RZ ;  /* 0x000000ff09ff79a7 */ /* 0x0005e2000810043f */
[----:B0-----:R-:W-:-:S05]  /*16560*/  @P1 IMAD.HI.U32 R4, R3, R4, RZ ;  /* 0x0000000403041227 */ /* 0x001fca00078e00ff */
[----:B-1----:R-:W-:Y:S01]  /*16570*/  @P1 SHF.R.U32.HI R3, RZ, R0, R4 ;  /* 0x00000000ff031219 */ /* 0x002fe20000011604 */
[----:B------:R-:W-:-:S04]  /*16580*/  IMAD R0, R15, -0x60, RZ ;  /* 0xffffffa00f007824 */ /* 0x000fc800078e02ff */
[----:B------:R-:W0:Y:S01]  /*16590*/  SHFL.IDX PT, R4, R3, RZ, 0x1c1f ;  /* 0x001c1fff03047589 */ /* 0x000e2200000e0000 */
[----:B------:R-:W-:-:S03]  /*165a0*/  IADD3 R0, -R190, 0x1, R0 ;  /* 0x00000001be007810 */ /* 0x000fc60007ffe100 */
[----:B------:R-:W1:Y:S01]  /*165b0*/  SHFL.IDX PT, R3, R3, 0x1, 0x1c1f ;  /* 0x003c1f0003037f89 */ /* 0x000e6200000e0000 */
[----:B------:R-:W-:-:S05]  /*165c0*/  IADD3 R0, -R187, R0, R188 ;  /* 0x00000000bb007210 */ /* 0x000fca0007ffe1bc */
[C---:B0-----:R-:W-:Y:S02]  /*165d0*/  IMAD.IADD R4, R0.reuse, 0x1, R4 ;  /* 0x0000000100047824 */ /* 0x041fe400078e0204 */
[----:B-1----:R-:W-:-:S03]  /*165e0*/  IMAD.IADD R3, R0, 0x1, R3 ;  /* 0x0000000100037824 */ /* 0x002fc600078e0203 */
[C---:B------:R-:W-:Y:S01]  /*165f0*/  ISETP.GT.AND P2, PT, R4.reuse, RZ, PT ;  /* 0x000000ff0400720c */ /* 0x040fe20003f44270 */
[----:B------:R-:W-:Y:S01]  /*16600*/  IMAD.U32 R0, RZ, RZ, UR4 ;  /* 0x00000004ff007e24 */ /* 0x000fe2000f8e00ff */
[----:B------:R-:W-:Y:S02]  /*16610*/  ISETP.GT.AND P3, PT, R4, 0x1, PT ;  /* 0x000000010400780c */ /* 0x000fe40003f64270 */
[----:B------:R-:W-:Y:S02]  /*16620*/  FSEL R88, R88, -INF , P2 ;  /* 0xff80000058587808 */ /* 0x000fe40001000000 */
[----:B------:R-:W-:Y:S02]  /*16630*/  ISETP.GT.AND P2, PT, R4, 0x8, PT ;  /* 0x000000080400780c */ /* 0x000fe40003f44270 */
[----:B------:R-:W-:Y:S02]  /*16640*/  FSEL R89, R89, -INF , P3 ;  /* 0xff80000059597808 */ /* 0x000fe40001800000 */
[----:B------:R-:W-:-:S02]  /*16650*/  FSEL R92, R92, -INF , P2 ;  /* 0xff8000005c5c7808 */ /* 0x000fc40001000000 */
[C---:B------:R-:W-:Y:S02]  /*16660*/  ISETP.GT.AND P3, PT, R4.reuse, 0x9, PT ;  /* 0x000000090400780c */ /* 0x040fe40003f64270 */
[----:B------:R-:W-:Y:S02]  /*16670*/  ISETP.GT.AND P2, PT, R4, 0x10, PT ;  /* 0x000000100400780c */ /* 0x000fe40003f44270 */
[----:B------:R-:W-:Y:S02]  /*16680*/  FSEL R93, R93, -INF , P3 ;  /* 0xff8000005d5d7808 */ /* 0x000fe40001800000 */
[----:B------:R-:W-:Y:S02]  /*16690*/  FSEL R96, R96, -INF , P2 ;  /* 0xff80000060607808 */ /* 0x000fe40001000000 */
[C---:B------:R-:W-:Y:S02]  /*166a0*/  ISETP.GT.AND P3, PT, R4.reuse, 0x11, PT ;  /* 0x000000110400780c */ /* 0x040fe40003f64270 */
[----:B------:R-:W-:-:S02]  /*166b0*/  ISETP.GT.AND P2, PT, R4, 0x18, PT ;  /* 0x000000180400780c */ /* 0x000fc40003f44270 */
[----:B------:R-:W-:Y:S02]  /*166c0*/  FSEL R97, R97, -INF , P3 ;  /* 0xff80000061617808 */ /* 0x000fe40001800000 */
[----:B------:R-:W-:Y:S02]  /*166d0*/  FSEL R100, R100, -INF , P2 ;  /* 0xff80000064647808 */ /* 0x000fe40001000000 */
[C---:B------:R-:W-:Y:S02]  /*166e0*/  ISETP.GT.AND P3, PT, R4.reuse, 0x19, PT ;  /* 0x000000190400780c */ /* 0x040fe40003f64270 */
        /* <DEDUP_REMOVED lines=12> */
[C---:B------:R-:W-:Y:S02]  /*167b0*/  ISETP.GT.AND P2, PT, R4.reuse, 0x38, PT ;  /* 0x000000380400780c */ /* 0x040fe40003f44270 */
[C---:B------:R-:W-:Y:S02]  /*167c0*/  ISETP.GT.AND P4, PT, R4.reuse, 0x40, PT ;  /* 0x000000400400780c */ /* 0x040fe40003f84270 */
[----:B------:R-:W-:-:S02]  /*167d0*/  ISETP.GT.AND P6, PT, R4, 0x41, PT ;  /* 0x000000410400780c */ /* 0x000fc40003fc4270 */
[----:B------:R-:W-:Y:S02]  /*167e0*/  ISETP.GT.AND P5, PT, R4, 0x48, PT ;  /* 0x000000480400780c */ /* 0x000fe40003fa4270 */
[----:B------:R-:W-:Y:S02]  /*167f0*/  FSEL R113, R113, -INF , P3 ;  /* 0xff80000071717808 */ /* 0x000fe40001800000 */
[----:B------:R-:W-:Y:S02]  /*16800*/  FSEL R116, R116, -INF , P2 ;  /* 0xff80000074747808 */ /* 0x000fe40001000000 */
[----:B------:R-:W-:Y:S02]  /*16810*/  FSEL R120, R120, -INF , P4 ;  /* 0xff80000078787808 */ /* 0x000fe40002000000 */
[----:B------:R-:W-:Y:S02]  /*16820*/  FSEL R121, R121, -INF , P6 ;  /* 0xff80000079797808 */ /* 0x000fe40003000000 */
[----:B------:R-:W-:-:S02]  /*16830*/  FSEL R124, R124, -INF , P5 ;  /* 0xff8000007c7c7808 */ /* 0x000fc40002800000 */
[C---:B------:R-:W-:Y:S02]  /*16840*/  ISETP.GT.AND P3, PT, R4.reuse, 0x39, PT ;  /* 0x000000390400780c */ /* 0x040fe40003f64270 */
[C---:B------:R-:W-:Y:S02]  /*16850*/  ISETP.GT.AND P2, PT, R4.reuse, 0x49, PT ;  /* 0x000000490400780c */ /* 0x040fe40003f44270 */
[C---:B------:R-:W-:Y:S02]  /*16860*/  ISETP.GT.AND P4, PT, R4.reuse, 0x50, PT ;  /* 0x000000500400780c */ /* 0x040fe40003f84270 */
[C---:B------:R-:W-:Y:S02]  /*16870*/  ISETP.GT.AND P6, PT, R4.reuse, 0x58, PT ;  /* 0x000000580400780c */ /* 0x040fe40003fc4270 */
[----:B------:R-:W-:Y:S02]  /*16880*/  ISETP.GT.AND P5, PT, R4, 0x59, PT ;  /* 0x000000590400780c */ /* 0x000fe40003fa4270 */
[----:B------:R-:W-:-:S02]  /*16890*/  FSEL R117, R117, -INF , P3 ;  /* 0xff80000075757808 */ /* 0x000fc40001800000 */
[----:B------:R-:W-:Y:S02]  /*168a0*/  FSEL R125, R125, -INF , P2 ;  /* 0xff8000007d7d7808 */ /* 0x000fe40001000000 */
[----:B------:R-:W-:Y:S02]  /*168b0*/  FSEL R128, R128, -INF , P4 ;  /* 0xff80000080807808 */ /* 0x000fe40002000000 */
[----:B------:R-:W-:Y:S02]  /*168c0*/  FSEL R132, R132, -INF , P6 ;  /* 0xff80000084847808 */ /* 0x000fe40003000000 */
[----:B------:R-:W-:Y:S02]  /*168d0*/  FSEL R133, R133, -INF , P5 ;  /* 0xff80000085857808 */ /* 0x000fe40002800000 */
[----:B------:R-:W-:Y:S02]  /*168e0*/  ISETP.GT.AND P3, PT, R4, 0x51, PT ;  /* 0x000000510400780c */ /* 0x000fe40003f64270 */
[----:B------:R-:W-:-:S02]  /*168f0*/  ISETP.GT.AND P5, PT, R3, RZ, PT ;  /* 0x000000ff0300720c */ /* 0x000fc40003fa4270 */
[C---:B------:R-:W-:Y:S02]  /*16900*/  ISETP.GT.AND P4, PT, R3.reuse, 0x8, PT ;  /* 0x000000080300780c */ /* 0x040fe40003f84270 */
[C---:B------:R-:W-:Y:S02]  /*16910*/  ISETP.GT.AND P2, PT, R3.reuse, 0x9, PT ;  /* 0x000000090300780c */ /* 0x040fe40003f44270 */
[----:B------:R-:W-:Y:S02]  /*16920*/  ISETP.GT.AND P6, PT, R3, 0x10, PT ;  /* 0x000000100300780c */ /* 0x000fe40003fc4270 */
[----:B------:R-:W-:Y:S02]  /*16930*/  FSEL R129, R129, -INF , P3 ;  /* 0xff80000081817808 */ /* 0x000fe40001800000 */
[----:B------:R-:W-:Y:S02]  /*16940*/  FSEL R90, R90, -INF , P5 ;  /* 0xff8000005a5a7808 */ /* 0x000fe40002800000 */
[----:B------:R-:W-:-:S02]  /*16950*/  FSEL R94, R94, -INF , P4 ;  /* 0xff8000005e5e7808 */ /* 0x000fc40002000000 */
[----:B------:R-:W-:Y:S02]  /*16960*/  FSEL R95, R95, -INF , P2 ;  /* 0xff8000005f5f7808 */ /* 0x000fe40001000000 */
[----:B------:R-:W-:Y:S02]  /*16970*/  FSEL R98, R98, -INF , P6 ;  /* 0xff80000062627808 */ /* 0x000fe40003000000 */
[C---:B------:R-:W-:Y:S02]  /*16980*/  ISETP.GT.AND P3, PT, R3.reuse, 0x1, PT ;  /* 0x000000010300780c */ /* 0x040fe40003f64270 */
[C---:B------:R-:W-:Y:S02]  /*16990*/  ISETP.GT.AND P5, PT, R3.reuse, 0x11, PT ;  /* 0x000000110300780c */ /* 0x040fe40003fa4270 */
[C---:B------:R-:W-:Y:S02]  /*169a0*/  ISETP.GT.AND P4, PT, R3.reuse, 0x19, PT ;  /* 0x000000190300780c */ /* 0x040fe40003f84270 */
[----:B------:R-:W-:-:S02]  /*169b0*/  ISETP.GT.AND P2, PT, R3, 0x20, PT ;  /* 0x000000200300780c */ /* 0x000fc40003f44270 */
[----:B------:R-:W-:Y:S02]  /*169c0*/  ISETP.GT.AND P6, PT, R3, 0x21, PT ;  /* 0x000000210300780c */ /* 0x000fe40003fc4270 */
[----:B------:R-:W-:Y:S02]  /*169d0*/  FMNMX.FTZ R5, R88, R14, !PT ;  /* 0x0000000e58057209 */ /* 0x000fe40007810000 */
[----:B------:R-:W-:Y:S02]  /*169e0*/  FSEL R91, R91, -INF , P3 ;  /* 0xff8000005b5b7808 */ /* 0x000fe40001800000 */
[----:B------:R-:W-:Y:S02]  /*169f0*/  FSEL R99, R99, -INF , P5 ;  /* 0xff80000063637808 */ /* 0x000fe40002800000 */
[----:B------:R-:W-:Y:S02]  /*16a00*/  FSEL R103, R103, -INF , P4 ;  /* 0xff80000067677808 */ /* 0x000fe40002000000 */
[----:B------:R-:W-:-:S02]  /*16a10*/  FSEL R106, R106, -INF , P2 ;  /* 0xff8000006a6a7808 */ /* 0x000fc40001000000 */
[----:B------:R-:W-:Y:S02]  /*16a20*/  FSEL R107, R107, -INF , P6 ;  /* 0xff8000006b6b7808 */ /* 0x000fe40003000000 */
[C---:B------:R-:W-:Y:S02]  /*16a30*/  ISETP.GT.AND P3, PT, R3.reuse, 0x18, PT ;  /* 0x000000180300780c */ /* 0x040fe40003f64270 */
[C---:B------:R-:W-:Y:S02]  /*16a40*/  ISETP.GT.AND P5, PT, R3.reuse, 0x28, PT ;  /* 0x000000280300780c */ /* 0x040fe40003fa4270 */
[C---:B------:R-:W-:Y:S02]  /*16a50*/  ISETP.GT.AND P4, PT, R3.reuse, 0x30, PT ;  /* 0x000000300300780c */ /* 0x040fe40003f84270 */
[C---:B------:R-:W-:Y:S02]  /*16a60*/  ISETP.GT.AND P2, PT, R3.reuse, 0x31, PT ;  /* 0x000000310300780c */ /* 0x040fe40003f44270 */
[----:B------:R-:W-:-:S02]  /*16a70*/  ISETP.GT.AND P6, PT, R3, 0x38, PT ;  /* 0x000000380300780c */ /* 0x000fc40003fc4270 */
[----:B------:R-:W-:Y:S02]  /*16a80*/  FMNMX.FTZ R5, R89, R5, !PT ;  /* 0x0000000559057209 */ /* 0x000fe40007810000 */
        /* <DEDUP_REMOVED lines=10> */
[----:B------:R-:W-:-:S02]  /*16b30*/  FMNMX.FTZ R5, R92, R5, !PT ;  /* 0x000000055c057209 */ /* 0x000fc40007810000 */
[----:B------:R-:W-:Y:S02]  /*16b40*/  FSEL R111, R111, -INF , P3 ;  /* 0xff8000006f6f7808 */ /* 0x000fe40001800000 */
[----:B------:R-:W-:Y:S02]  /*16b50*/  FSEL R119, R119, -INF , P5 ;  /* 0xff80000077777808 */ /* 0x000fe40002800000 */
[----:B------:R-:W-:Y:S02]  /*16b60*/  FSEL R123, R123, -INF , P4 ;  /* 0xff8000007b7b7808 */ /* 0x000fe40002000000 */
[----:B------:R-:W-:Y:S02]  /*16b70*/  FSEL R126, R126, -INF , P2 ;  /* 0xff8000007e7e7808 */ /* 0x000fe40001000000 */
[----:B------:R-:W-:Y:S02]  /*16b80*/  FSEL R127, R127, -INF , P6 ;  /* 0xff8000007f7f7808 */ /* 0x000fe40003000000 */
[----:B------:R-:W-:-:S02]  /*16b90*/  ISETP.GT.AND P3, PT, R3, 0x40, PT ;  /* 0x000000400300780c */ /* 0x000fc40003f64270 */
[C---:B------:R-:W-:Y:S02]  /*16ba0*/  ISETP.GT.AND P5, PT, R3.reuse, 0x50, PT ;  /* 0x000000500300780c */ /* 0x040fe40003fa4270 */
[C---:B------:R-:W-:Y:S02]  /*16bb0*/  ISETP.GT.AND P4, PT, R3.reuse, 0x51, PT ;  /* 0x000000510300780c */ /* 0x040fe40003f84270 */
[C---:B------:R-:W-:Y:S02]  /*16bc0*/  ISETP.GT.AND P2, PT, R3.reuse, 0x58, PT ;  /* 0x000000580300780c */ /* 0x040fe40003f44270 */
[----:B------:R-:W-:Y:S02]  /*16bd0*/  ISETP.GT.AND P6, PT, R3, 0x59, PT ;  /* 0x000000590300780c */ /* 0x000fe40003fc4270 */
        /* <DEDUP_REMOVED lines=31> */
[----:B------:R-:W-:-:S02]  /*16dd0*/  FSEL R122, R122, -INF , P3 ;  /* 0xff8000007a7a7808 */ /* 0x000fc40001800000 */
        /* <DEDUP_REMOVED lines=8> */
[----:B------:R-:W-:Y:S02]  /*16e60*/  FSEL R130, R130, -INF , P5 ;  /* 0xff80000082827808 */ /* 0x000fe40002800000 */
[----:B------:R-:W-:Y:S02]  /*16e70*/  FMNMX.FTZ R3, R127, R3, !PT ;  /* 0x000000037f037209 */ /* 0x000fe40007810000 */
[----:B------:R-:W-:Y:S02]  /*16e80*/  FMNMX.FTZ R4, R133, R4, !PT ;  /* 0x0000000485047209 */ /* 0x000fe40007810000 */
[----:B------:R-:W-:-:S02]  /*16e90*/  FSEL R131, R131, -INF , P4 ;  /* 0xff80000083837808 */ /* 0x000fc40002000000 */
[----:B------:R-:W-:Y:S01]  /*16ea0*/  FMNMX.FTZ R3, R130, R3, !PT ;  /* 0x0000000382037209 */ /* 0x000fe20007810000 */
[----:B------:R-:W0:Y:S01]  /*16eb0*/  SHFL.BFLY PT, R5, R4, 0x2, 0x1f ;  /* 0x0c401f0004057f89 */ /* 0x000e2200000e0000 */
[----:B------:R-:W-:Y:S02]  /*16ec0*/  FSEL R134, R134, -INF , P2 ;  /* 0xff80000086867808 */ /* 0x000fe40001000000 */
[----:B------:R-:W-:Y:S02]  /*16ed0*/  FMNMX.FTZ R3, R131, R3, !PT ;  /* 0x0000000383037209 */ /* 0x000fe40007810000 */
[----:B------:R-:W-:Y:S02]  /*16ee0*/  FSEL R135, R135, -INF , P6 ;  /* 0xff80000087877808 */ /* 0x000fe40003000000 */
[----:B------:R-:W-:-:S04]  /*16ef0*/  FMNMX.FTZ R3, R134, R3, !PT ;  /* 0x0000000386037209 */ /* 0x000fc80007810000 */
[----:B------:R-:W-:-:S05]  /*16f00*/  FMNMX.FTZ R3, R135, R3, !PT ;  /* 0x0000000387037209 */ /* 0x000fca0007810000 */
[----:B------:R-:W1:Y:S01]  /*16f10*/  SHFL.BFLY PT, R10, R3, 0x2, 0x1f ;  /* 0x0c401f00030a7f89 */ /* 0x000e6200000e0000 */
[----:B0-----:R-:W-:-:S05]  /*16f20*/  FMNMX.FTZ R4, R4, R5, !PT ;  /* 0x0000000504047209 */ /* 0x001fca0007810000 */
[----:B------:R-:W0:Y:S01]  /*16f30*/  SHFL.BFLY PT, R5, R4, 0x1, 0x1f ;  /* 0x0c201f0004057f89 */ /* 0x000e2200000e0000 */
[----:B-1----:R-:W-:-:S05]  /*16f40*/  FMNMX.FTZ R3, R3, R10, !PT ;  /* 0x0000000a03037209 */ /* 0x002fca0007810000 */
[----:B------:R-:W1:Y:S01]  /*16f50*/  SHFL.BFLY PT, R10, R3, 0x1, 0x1f ;  /* 0x0c201f00030a7f89 */ /* 0x000e6200000e0000 */
[----:B0-----:R-:W-:-:S04]  /*16f60*/  FMNMX.FTZ R4, R4, R5, !PT ;  /* 0x0000000504047209 */ /* 0x001fc80007810000 */
[C---:B------:R-:W-:Y:S01]  /*16f70*/  FSETP.NEU.FTZ.AND P3, PT, R4.reuse, -INF , PT ;  /* 0xff8000000400780b */ /* 0x040fe20003f7d000 */
[----:B------:R-:W-:-:S05]  /*16f80*/  FMUL.FTZ R5, R4, R0 ;  /* 0x0000000004057220 */ /* 0x000fca0000410000 */
[----:B------:R-:W-:-:S05]  /*16f90*/  FSEL R5, R5, RZ, P3 ;  /* 0x000000ff05057208 */ /* 0x000fca0001800000 */
[--C-:B------:R-:W-:Y:S01]  /*16fa0*/  FFMA.FTZ R156, R88, R0, -R5.reuse ;  /* 0x00000000589c7223 */ /* 0x100fe20000010805 */
[----:B-1----:R-:W-:Y:S01]  /*16fb0*/  FMNMX.FTZ R3, R3, R10, !PT ;  /* 0x0000000a03037209 */ /* 0x002fe20007810000 */
        /* <DEDUP_REMOVED lines=9> */
[----:B------:R-:W-:Y:S01]  /*17050*/  FSETP.NEU.FTZ.AND P2, PT, R3, -INF , PT ;  /* 0xff8000000300780b */ /* 0x000fe20003f5d000 */
        /* <DEDUP_REMOVED lines=13> */
[-C--:B------:R-:W-:Y:S01]  /*17130*/  FFMA.FTZ R105, R133, R0.reuse, -R5 ;  /* 0x0000000085697223 */ /* 0x080fe20000010805 */
[C---:B------:R-:W-:Y:S01]  /*17140*/  FMUL.FTZ R109, R3.reuse, R0 ;  /* 0x00000000036d7220 */ /* 0x040fe20000410000 */
[----:B------:R-:W-:Y:S01]  /*17150*/  FSEL R5, R4, RZ, P3 ;  /* 0x000000ff04057208 */ /* 0x000fe20001800000 */
[----:B------:R-:W-:Y:S01]  /*17160*/  MUFU.EX2 R156, R156 ;  /* 0x0000009c009c7308 */ /* 0x000fe20000000800 */
[----:B------:R-:W-:-:S02]  /*17170*/  FSEL R10, R3, RZ, P2 ;  /* 0x000000ff030a7208 */ /* 0x000fc40001000000 */
[----:B------:R-:W-:Y:S01]  /*17180*/  FSEL R109, R109, RZ, P2 ;  /* 0x000000ff6d6d7208 */ /* 0x000fe20001000000 */
[----:B------:R-:W-:Y:S02]  /*17190*/  FADD.FTZ R5, -R5, R14 ;  /* 0x0000000e05057221 */ /* 0x000fe40000010100 */
[----:B------:R-:W-:Y:S02]  /*171a0*/  FADD.FTZ R13, -R10, R13 ;  /* 0x0000000d0a0d7221 */ /* 0x000fe40000010100 */
[-CC-:B------:R-:W-:Y:S01]  /*171b0*/  FFMA.FTZ R157, R90, R0.reuse, -R109.reuse ;  /* 0x000000005a9d7223 */ /* 0x180fe2000001086d */
[-C--:B------:R-:W-:Y:S01]  /*171c0*/  FMUL.FTZ R5, R5, R0.reuse ;  /* 0x0000000005057220 */ /* 0x080fe20000410000 */
        /* <DEDUP_REMOVED lines=19> */
[----:B------:R1:W3:Y:S01]  /*17300*/  MUFU.EX2 R5, R13 ;  /* 0x0000000d00057308 */ /* 0x0002e20000000800 */
[----:B0-----:R-:W-:Y:S01]  /*17310*/  FFMA.FTZ R7, R10, R7, R156 ;  /* 0x000000070a077223 */ /* 0x001fe2000001009c */
[-CC-:B------:R-:W-:Y:S01]  /*17320*/  FFMA.FTZ R102, R123, R0.reuse, -R109.reuse ;  /* 0x000000007b667223 */ /* 0x180fe2000001086d */
[-CC-:B------:R-:W-:Y:S01]  /*17330*/  FFMA.FTZ R143, R126, R0.reuse, -R109.reuse ;  /* 0x000000007e8f7223 */ /* 0x180fe2000001086d */
[-CC-:B------:R-:W-:Y:S01]  /*17340*/  FFMA.FTZ R98, R127, R0.reuse, -R109.reuse ;  /* 0x000000007f627223 */ /* 0x180fe2000001086d */
[-CC-:B------:R-:W-:Y:S01]  /*17350*/  FFMA.FTZ R137, R130, R0.reuse, -R109.reuse ;  /* 0x0000000082897223 */ /* 0x180fe2000001086d */
[-CC-:B------:R-:W-:Y:S01]  /*17360*/  FFMA.FTZ R139, R134, R0.reuse, -R109.reuse ;  /* 0x00000000868b7223 */ /* 0x180fe2000001086d */
[-CC-:B--2---:R-:W-:Y:S01]  /*17370*/  FFMA.FTZ R9, R135, R0.reuse, -R109.reuse ;  /* 0x0000000087097223 */ /* 0x184fe2000001086d */
[----:B------:R-:W0:Y:S01]  /*17380*/  MUFU.EX2 R89, R89 ;  /* 0x0000005900597308 */ /* 0x000e220000000800 */
[----:B-1----:R-:W-:-:S07]  /*17390*/  FFMA.FTZ R13, R131, R0, -R109 ;  /* 0x00000000830d7223 */ /* 0x002fce000001086d */
[----:B------:R-:W1:Y:S01]  /*173a0*/  MUFU.EX2 R108, R108 ;  /* 0x0000006c006c7308 */ /* 0x000e620000000800 */
[----:B---3--:R-:W-:-:S07]  /*173b0*/  FFMA.FTZ R6, R5, R6, R157 ;  /* 0x0000000605067223 */ /* 0x008fce000001009d */
        /* <DEDUP_REMOVED lines=92> */
.L_x_2851:
        /* <DEDUP_REMOVED lines=35> */
.L_x_2839:
[----:B------:R-:W-:Y:S05]  /*17bb0*/  BSYNC B0 ;  /* 0x0000000000007941 */ /* 0x000fea0003800000 */
.L_x_2838:
[----:B------:R-:W-:Y:S01]  /*17bc0*/  ISETP.GE.AND P1, PT, R15, R185, PT ;  /* 0x000000b90f00720c */ /* 0x000fe20003f26270 */
[----:B------:R-:W-:-:S12]  /*17bd0*/  BSSY B0, `(.L_x_2853) ;  /* 0x00001f0000007945 */ /* 0x000fd80003800000 */
[----:B------:R-:W-:Y:S05]  /*17be0*/  @!P1 BRA `(.L_x_2854) ;  /* 0x0000001c00b89947 */ /* 0x000fea0003800000 */
[----:B------:R-:W-:Y:S02]  /*17bf0*/  IMAD.MOV.U32 R9, RZ, RZ, R3 ;  /* 0x000000ffff097224 */ /* 0x000fe400078e0003 */
[----:B------:R-:W-:Y:S02]  /*17c00*/  IMAD.MOV.U32 R12, RZ, RZ, R4 ;  /* 0x000000ffff0c7224 */ /* 0x000fe400078e0004 */
[----:B------:R-:W-:Y:S02]  /*17c10*/  IMAD.MOV.U32 R11, RZ, RZ, R168 ;  /* 0x000000ffff0b7224 */ /* 0x000fe400078e00a8 */
[----:B------:R-:W-:-:S07]  /*17c20*/  IMAD.MOV.U32 R14, RZ, RZ, R162 ;  /* 0x000000ffff0e7224 */ /* 0x000fce00078e00a2 */
.L_x_2867:
[----:B------:R-:W-:-:S05]  /*17c30*/  VIADD R13, R14, 0x1 ;  /* 0x000000010e0d7836 */ /* 0x000fca0000000000 */
[----:B------:R-:W-:-:S04]  /*17c40*/  ISETP.NE.AND P1, PT, R13, 0x2, PT ;  /* 0x000000020d00780c */ /* 0x000fc80003f25270 */
[----:B------:R-:W-:Y:S02]  /*17c50*/  SEL R13, R13, RZ, P1 ;  /* 0x000000ff0d0d7207 */ /* 0x000fe40000800000 */
[----:B------:R-:W-:-:S03]  /*17c60*/  SEL R168, RZ, 0x1, P1 ;  /* 0x00000001ffa87807 */ /* 0x000fc60000800000 */
[----:B------:R-:W-:Y:S01]  /*17c70*/  IMAD.MOV.U32 R162, RZ, RZ, R13 ;  /* 0x000000ffffa27224 */ /* 0x000fe200078e000d */
[----:B------:R-:W-:Y:S01]  /*17c80*/  LOP3.LUT R168, R11, R168, RZ, 0x3c, !PT ;  /* 0x000000a80ba87212 */ /* 0x000fe200078e3cff */
[----:B------:R-:W-:Y:S06]  /*17c90*/  @!P0 BRA `(.L_x_2855) ;  /* 0x0000000000048947 */ /* 0x000fec0003800000 */
[----:B------:R-:W-:Y:S01]  /*17ca0*/  BPT.TRAP 0x1 ;  /* 0x000000040000795c */ /* 0x000fe20000300000 */
.L_x_2855:
[----:B------:R-:W-:Y:S01]  /*17cb0*/  IMAD R3, R162, 0x8, R2 ;  /* 0x00000008a2037824 */ /* 0x000fe200078e0202 */
[----:B------:R-:W-:-:S04]  /*17cc0*/  SHF.L.U32 R4, R168, 0x1f, RZ ;  /* 0x0000001fa8047819 */ /* 0x000fc800000006ff */
[----:B------:R0:W1:Y:S01]  /*17cd0*/  SYNCS.PHASECHK.TRANS64.TRYWAIT P1, [R3+URZ+0x2a830], R4 ;  /* 0x02a83004030075a7 */ /* 0x000062000802017f */
[----:B------:R-:W-:Y:S05]  /*17ce0*/  @!P0 BRA `(.L_x_2856) ;  /* 0x0000000000048947 */ /* 0x000fea0003800000 */
[----:B------:R-:W-:Y:S01]  /*17cf0*/  BPT.TRAP 0x1 ;  /* 0x000000040000795c */ /* 0x000fe20000300000 */
.L_x_2856:
[----:B------:R-:W-:Y:S01]  /*17d00*/  IMAD R0, R162, 0x900, R8 ;  /* 0x00000900a2007824 */ /* 0x000fe200078e0208 */
[----:B------:R-:W-:Y:S03]  /*17d10*/  BSSY B1, `(.L_x_2857) ;  /* 0x0000006000017945 */ /* 0x000fe60003800000 */
[C---:B------:R-:W-:Y:S02]  /*17d20*/  VIADD R89, R0.reuse, 0x2 ;  /* 0x0000000200597836 */ /* 0x040fe40000000000 */
[----:B------:R-:W-:Y:S01]  /*17d30*/  VIADD R90, R0, 0x4 ;  /* 0x00000004005a7836 */ /* 0x000fe20000000000 */
[----:B-1----:R-:W-:Y:S06]  /*17d40*/  @P1 BRA `(.L_x_2858) ;  /* 0x0000000000081947 */ /* 0x002fec0003800000 */
[----:B------:R-:W1:Y:S02]  /*17d50*/  SYNCS.PHASECHK.TRANS64.TRYWAIT P1, [R3+URZ+0x2a830], R4 ;  /* 0x02a83004030075a7 */ /* 0x000e64000802017f */
[----:B-1----:R-:W-:Y:S05]  /*17d60*/  @!P1 BRA `(.L_x_2859) ;  /* 0x000000e400e89947 */ /* 0x002fea0003800000 */
.L_x_2858:
[----:B------:R-:W-:Y:S05]  /*17d70*/  BSYNC B1 ;  /* 0x0000000000017941 */ /* 0x000fea0003800000 */
.L_x_2857:
[----:B------:R-:W2:Y:S04]  /*17d80*/  LDL.64 R92, [R1+0x28] ;  /* 0x00002800015c7983 */ /* 0x000ea80000100a00 */
[----:B------:R0:W-:Y:S01]  /*17d90*/  STL [R1+0x60], R2 ;  /* 0x0000600201007387 */ /* 0x0001e20000100800 */
        /* <DEDUP_REMOVED lines=9> */
[----:B01----:R-:W3:Y:S01]  /*17e30*/  LDL.64 R2, [R1+0x20] ;  /* 0x0000200001027983 */ /* 0x003ee20000100a00 */
        /* <DEDUP_REMOVED lines=23> */
[----:B------:R-:W-:Y:S01]  /*17fb0*/  IMAD.MOV.U32 R20, RZ, RZ, R0 ;  /* 0x000000ffff147224 */ /* 0x000fe200078e0000 */
[----:B------:R-:W4:Y:S04]  /*17fc0*/  LDL.64 R4, [R1+0x18] ;  /* 0x0000180001047983 */ /* 0x000f280000100a00 */
[----:B------:R-:W-:Y:S01]  /*17fd0*/  R2UR UR26, R20 ;  /* 0x00000000141a72ca */ /* 0x000fe200000e0000 */
[----:B------:R-:W-:Y:S01]  /*17fe0*/  IMAD.MOV.U32 R20, RZ, RZ, R89 ;  /* 0x000000ffff147224 */ /* 0x000fe200078e0059 */
[----:B------:R-:W4:Y:S04]  /*17ff0*/  LDL.64 R218, [R1+0x8] ;  /* 0x0000080001da7983 */ /* 0x000f280000100a00 */
[----:B------:R-:W-:Y:S01]  /*18000*/  R2UR UR22, R20 ;  /* 0x00000000141672ca */ /* 0x000fe200000e0000 */
[----:B------:R-:W-:Y:S01]  /*18010*/  IMAD.MOV.U32 R20, RZ, RZ, R90 ;  /* 0x000000ffff147224 */ /* 0x000fe200078e005a */
[----:B------:R-:W4:Y:S01]  /*18020*/  LDL.64 R214, [R1] ;  /* 0x0000000001d67983 */ /* 0x000f220000100a00 */
[----:B------:R-:W-:-:S02]  /*18030*/  VIADD R88, R0, 0x6 ;  /* 0x0000000600587836 */ /* 0x000fc40000000000 */
[----:B------:R-:W-:Y:S01]  /*18040*/  IMAD.MOV.U32 R21, RZ, RZ, 0x40000040 ;  /* 0x40000040ff157424 */ /* 0x000fe200078e00ff */
[----:B------:R-:W-:Y:S01]  /*18050*/  R2UR UR18, R20 ;  /* 0x00000000141272ca */ /* 0x000fe200000e0000 */
[----:B------:R-:W-:Y:S01]  /*18060*/  VIADD R20, R0, 0x300 ;  /* 0x0000030000147836 */ /* 0x000fe20000000000 */
[----:B------:R-:W-:Y:S01]  /*18070*/  R2UR UR14, R88 ;  /* 0x00000000580e72ca */ /* 0x000fe200000e0000 */
[C---:B------:R-:W-:Y:S01]  /*18080*/  VIADD R88, R0.reuse, 0x302 ;  /* 0x0000030200587836 */ /* 0x040fe20000000000 */
[C---:B------:R-:W-:Y:S01]  /*18090*/  R2UR UR27, R21.reuse ;  /* 0x00000000151b72ca */ /* 0x040fe200000e0000 */
[----:B------:R-:W-:Y:S01]  /*180a0*/  VIADD R90, R0, 0x304 ;  /* 0x00000304005a7836 */ /* 0x000fe20000000000 */
[----:B------:R-:W-:Y:S01]  /*180b0*/  R2UR UR10, R20 ;  /* 0x00000000140a72ca */ /* 0x000fe200000e0000 */
[----:B------:R-:W-:Y:S01]  /*180c0*/  VIADD R20, R0, 0x306 ;  /* 0x0000030600147836 */ /* 0x000fe20000000000 */
[----:B------:R-:W-:Y:S01]  /*180d0*/  R2UR UR6, R88 ;  /* 0x00000000580672ca */ /* 0x000fe200000e0000 */
[----:B------:R-:W-:Y:S01]  /*180e0*/  VIADD R88, R0, 0x600 ;  /* 0x0000060000587836 */ /* 0x000fe20000000000 */
[C---:B------:R-:W-:Y:S01]  /*180f0*/  R2UR UR23, R21.reuse ;  /* 0x00000000151772ca */ /* 0x040fe200000e0000 */
[----:B------:R-:W-:Y:S01]  /*18100*/  IMAD.MOV.U32 R89, RZ, RZ, 0x40000040 ;  /* 0x40000040ff597424 */ /* 0x000fe200078e00ff */
[----:B------:R-:W-:Y:S01]  /*18110*/  R2UR UR54, R20 ;  /* 0x00000000143672ca */ /* 0x000fe200000e0000 */
[----:B------:R-:W-:Y:S01]  /*18120*/  VIADD R20, R0, 0x604 ;  /* 0x0000060400147836 */ /* 0x000fe20000000000 */
[C---:B------:R-:W-:Y:S01]  /*18130*/  R2UR UR19, R21.reuse ;  /* 0x00000000151372ca */ /* 0x040fe200000e0000 */
[----:B------:R-:W-:Y:S01]  /*18140*/  IMAD.MOV.U32 R91, RZ, RZ, 0x40000040 ;  /* 0x40000040ff5b7424 */ /* 0x000fe200078e00ff */
[----:B------:R-:W-:-:S02]  /*18150*/  R2UR UR11, R21 ;  /* 0x00000000150b72ca */ /* 0x000fc400000e0000 */
[C---:B------:R-:W-:Y:S02]  /*18160*/  R2UR UR55, R21.reuse ;  /* 0x00000000153772ca */ /* 0x040fe400000e0000 */
[----:B------:R-:W-:Y:S02]  /*18170*/  R2UR UR42, R20 ;  /* 0x00000000142a72ca */ /* 0x000fe400000e0000 */
[----:B------:R-:W-:Y:S02]  /*18180*/  R2UR UR43, R21 ;  /* 0x00000000152b72ca */ /* 0x000fe400000e0000 */
[----:B------:R-:W4:Y:S01]  /*18190*/  LDL.64 R20, [R1+0x10] ;  /* 0x0000100001147983 */ /* 0x000f220000100a00 */
[----:B------:R-:W-:Y:S01]  /*181a0*/  R2UR UR58, R90 ;  /* 0x000000005a3a72ca */ /* 0x000fe200000e0000 */
[----:B------:R-:W-:Y:S01]  /*181b0*/  VIADD R90, R0, 0x602 ;  /* 0x00000602005a7836 */ /* 0x000fe20000000000 */
[----:B------:R-:W-:Y:S01]  /*181c0*/  R2UR UR50, R88 ;  /* 0x00000000583272ca */ /* 0x000fe200000e0000 */
[----:B------:R-:W-:Y:S01]  /*181d0*/  VIADD R88, R0, 0x606 ;  /* 0x0000060600587836 */ /* 0x000fe20000000000 */
[----:B------:R-:W-:-:S02]  /*181e0*/  R2UR UR15, R89 ;  /* 0x00000000590f72ca */ /* 0x000fc400000e0000 */
[----:B------:R-:W-:Y:S02]  /*181f0*/  R2UR UR7, R89 ;  /* 0x00000000590772ca */ /* 0x000fe400000e0000 */
[----:B------:R-:W-:Y:S02]  /*18200*/  R2UR UR59, R91 ;  /* 0x000000005b3b72ca */ /* 0x000fe400000e0000 */
[----:B------:R-:W-:Y:S02]  /*18210*/  R2UR UR51, R89 ;  /* 0x00000000593372ca */ /* 0x000fe400000e0000 */
[----:B------:R-:W-:Y:S02]  /*18220*/  R2UR UR46, R90 ;  /* 0x000000005a2e72ca */ /* 0x000fe400000e0000 */
[----:B------:R-:W-:Y:S02]  /*18230*/  R2UR UR47, R91 ;  /* 0x000000005b2f72ca */ /* 0x000fe400000e0000 */
[----:B------:R-:W-:-:S02]  /*18240*/  R2UR UR38, R88 ;  /* 0x00000000582672ca */ /* 0x000fc400000e0000 */
[----:B------:R-:W-:Y:S02]  /*18250*/  R2UR UR39, R89 ;  /* 0x00000000592772ca */ /* 0x000fe400000e0000 */
[----:B--2---:R-:W-:Y:S02]  /*18260*/  R2UR UR24, R92 ;  /* 0x000000005c1872ca */ /* 0x004fe400000e0000 */
[----:B------:R-:W-:Y:S02]  /*18270*/  R2UR UR25, R93 ;  /* 0x000000005d1972ca */ /* 0x000fe400000e0000 */
[----:B------:R-:W-:-:S11]  /*18280*/  WARPGROUP.ARRIVE ;  /* 0x00000000000079c5 */ /* 0x000fd60000000000 */
[----:B------:R-:W-:Y:S01]  /*18290*/  HGMMA.64x96x16.F32.BF16 R88, gdesc[UR24], RZ, !UPT, gsb0 ;  /* 0x01600000185879f0 */ /* 0x000fe2000c0018ff */
[----:B---3--:R-:W-:Y:S02]  /*182a0*/  R2UR UR20, R2 ;  /* 0x00000000021472ca */ /* 0x008fe400000e0000 */
[----:B------:R-:W-:Y:S01]  /*182b0*/  R2UR UR21, R3 ;  /* 0x00000000031572ca */ /* 0x000fe200000e0000 */
[----:B------:R0:W5:Y:S01]  /*182c0*/  LDL.LU R2, [R1+0x60] ;  /* 0x0000600001027983 */ /* 0x0001620000300800 */
[----:B------:R-:W-:Y:S02]  /*182d0*/  WARPGROUP.DEPBAR.LE gsb0, 0x0 ;  /* 0x00008000000079c5 */ /* 0x000fe40000010000 */
[----:B------:R-:W-:-:S09]  /*182e0*/  WARPGROUP.ARRIVE ;  /* 0x00000000000079c5 */ /* 0x000fd20000000000 */
[----:B------:R-:W-:Y:S01]  /*182f0*/  HGMMA.64x96x16.F32.BF16 R88, gdesc[UR20], R88, gsb0 ;  /* 0x01600000145879f0 */ /* 0x000fe20008001858 */
[----:B----4-:R-:W-:Y:S02]  /*18300*/  R2UR UR16, R4 ;  /* 0x00000000041072ca */ /* 0x010fe400000e0000 */
[----:B------:R-:W-:Y:S02]  /*18310*/  R2UR UR17, R5 ;  /* 0x00000000051172ca */ /* 0x000fe400000e0000 */
        /* <DEDUP_REMOVED lines=69> */
[----:B0-----:R-:W-:Y:S05]  /*18770*/  @!P0 BRA `(.L_x_2860) ;  /* 0x0000000000048947 */ /* 0x001fea0003800000 */
[----:B------:R-:W-:Y:S01]  /*18780*/  BPT.TRAP 0x1 ;  /* 0x000000040000795c */ /* 0x000fe20000300000 */
.L_x_2860:
[----:B------:R-:W-:Y:S01]  /*18790*/  SHF.L.U32 R0, R11, 0x1f, RZ ;  /* 0x0000001f0b007819 */ /* 0x000fe200000006ff */
[----:B-----5:R-:W-:-:S04]  /*187a0*/  IMAD R20, R14, 0x8, R2 ;  /* 0x000000080e147824 */ /* 0x020fc800078e0202 */
[----:B------:R0:W1:Y:S01]  /*187b0*/  SYNCS.PHASECHK.TRANS64.TRYWAIT P1, [R20+URZ+0x2a850], R0 ;  /* 0x02a85000140075a7 */ /* 0x000062000802017f */
[----:B------:R-:W-:Y:S05]  /*187c0*/  @!P0 BRA `(.L_x_2861) ;  /* 0x0000000000048947 */ /* 0x000fea0003800000 */
[----:B------:R-:W-:Y:S01]  /*187d0*/  BPT.TRAP 0x1 ;  /* 0x000000040000795c */ /* 0x000fe20000300000 */
.L_x_2861:
[----:B------:R-:W-:Y:S04]  /*187e0*/  BSSY B1, `(.L_x_2862) ;  /* 0x0000004000017945 */ /* 0x000fe80003800000 */
[----:B-1----:R-:W-:Y:S05]  /*187f0*/  @P1 BRA `(.L_x_2863) ;  /* 0x0000000000081947 */ /* 0x002fea0003800000 */
[----:B------:R-:W1:Y:S02]  /*18800*/  SYNCS.PHASECHK.TRANS64.TRYWAIT P1, [R20+URZ+0x2a850], R0 ;  /* 0x02a85000140075a7 */ /* 0x000e64000802017f */
[----:B-1----:R-:W-:Y:S05]  /*18810*/  @!P1 BRA `(.L_x_2864) ;  /* 0x000000dc00509947 */ /* 0x002fea0003800000 */
.L_x_2863:
[----:B------:R-:W-:Y:S05]  /*18820*/  BSYNC B1 ;  /* 0x0000000000017941 */ /* 0x000fea0003800000 */
.L_x_2862:
        /* <DEDUP_REMOVED lines=48> */
.L_x_2865:
[----:B------:R-:W-:Y:S01]  /*18b30*/  FMNMX.FTZ R0, R88, R12, !PT ;  /* 0x0000000c58007209 */ /* 0x000fe20007810000 */
[----:B------:R-:W-:Y:S01]  /*18b40*/  ULDC UR4, c[0x0][0x988] ;  /* 0x0002620000047ab9 */ /* 0x000fe20000000800 */
[----:B------:R-:W-:Y:S02]  /*18b50*/  IMAD R13, R13, 0x8, R2 ;  /* 0x000000080d0d7824 */ /* 0x000fe400078e0202 */
[----:B------:R-:W-:Y:S02]  /*18b60*/  FMNMX.FTZ R3, R89, R0, !PT ;  /* 0x0000000059037209 */ /* 0x000fe40007810000 */
[----:B------:R-:W-:-:S04]  /*18b70*/  FMNMX.FTZ R0, R90, R9, !PT ;  /* 0x000000095a007209 */ /* 0x000fc80007810000 */
        /* <DEDUP_REMOVED lines=53> */
[----:B------:R-:W-:Y:S01]  /*18ed0*/  FADD.FTZ R5, -R4, R12 ;  /* 0x0000000c04057221 */ /* 0x000fe20000010100 */
[----:B------:R-:W-:-:S04]  /*18ee0*/  IMAD.U32 R0, RZ, RZ, UR4 ;  /* 0x00000004ff007e24 */ /* 0x000fc8000f8e00ff */
[-C--:B------:R-:W-:Y:S01]  /*18ef0*/  FMUL.FTZ R10, R5, R0.reuse ;  /* 0x00000000050a7220 */ /* 0x080fe20000410000 */
[----:B------:R-:W-:Y:S01]  /*18f00*/  FADD.FTZ R5, -R3, R9 ;  /* 0x0000000903057221 */ /* 0x000fe20000010100 */
[----:B------:R-:W-:-:S03]  /*18f10*/  FMUL.FTZ R9, R4, R0 ;  /* 0x0000000004097220 */ /* 0x000fc60000410000 */
[-C--:B------:R-:W-:Y:S01]  /*18f20*/  FMUL.FTZ R5, R5, R0.reuse ;  /* 0x0000000005057220 */ /* 0x080fe20000410000 */
[-CC-:B------:R-:W-:Y:S01]  /*18f30*/  FFMA.FTZ R152, R96, R0.reuse, -R9.reuse ;  /* 0x0000000060987223 */ /* 0x180fe20000010809 */
[-CC-:B------:R-:W-:Y:S01]  /*18f40*/  FFMA.FTZ R96, R97, R0.reuse, -R9.reuse ;  /* 0x0000000061607223 */ /* 0x180fe20000010809 */
[-C--:B------:R-:W-:Y:S01]  /*18f50*/  FMUL.FTZ R97, R3, R0.reuse ;  /* 0x0000000003617220 */ /* 0x080fe20000410000 */
[-CC-:B------:R-:W-:Y:S01]  /*18f60*/  FFMA.FTZ R156, R88, R0.reuse, -R9.reuse ;  /* 0x00000000589c7223 */ /* 0x180fe20000010809 */
[-CC-:B------:R-:W-:Y:S01]  /*18f70*/  FFMA.FTZ R139, R89, R0.reuse, -R9.reuse ;  /* 0x00000000598b7223 */ /* 0x180fe20000010809 */
[-C--:B------:R-:W-:Y:S01]  /*18f80*/  FFMA.FTZ R154, R100, R0.reuse, -R9 ;  /* 0x00000000649a7223 */ /* 0x080fe20000010809 */
[-CC-:B------:R-:W-:Y:S01]  /*18f90*/  FFMA.FTZ R157, R90, R0.reuse, -R97.reuse ;  /* 0x000000005a9d7223 */ /* 0x180fe20000010861 */
[-C--:B------:R-:W-:Y:S01]  /*18fa0*/  FFMA.FTZ R100, R91, R0.reuse, -R97 ;  /* 0x000000005b647223 */ /* 0x080fe20000010861 */
[----:B------:R-:W-:Y:S01]  /*18fb0*/  MUFU.EX2 R10, R10 ;  /* 0x0000000a000a7308 */ /* 0x000fe20000000800 */
[-C--:B------:R-:W-:Y:S01]  /*18fc0*/  FFMA.FTZ R158, R92, R0.reuse, -R9 ;  /* 0x000000005c9e7223 */ /* 0x080fe20000010809 */
[-C--:B------:R-:W-:Y:S01]  /*18fd0*/  FFMA.FTZ R159, R94, R0.reuse, -R97 ;  /* 0x000000005e9f7223 */ /* 0x080fe20000010861 */
[-C--:B------:R-:W-:Y:S01]  /*18fe0*/  FFMA.FTZ R137, R93, R0.reuse, -R9 ;  /* 0x000000005d897223 */ /* 0x080fe20000010809 */
[-CC-:B------:R-:W-:Y:S01]  /*18ff0*/  FFMA.FTZ R95, R95, R0.reuse, -R97.reuse ;  /* 0x000000005f5f7223 */ /* 0x180fe20000010861 */
[----:B------:R-:W-:Y:S01]  /*19000*/  FFMA.FTZ R153, R98, R0, -R97 ;  /* 0x0000000062997223 */ /* 0x000fe20000010861 */
[----:B------:R-:W-:-:S02]  /*19010*/  VIADD R98, R13, 0x2a840 ;  /* 0x0002a8400d627836 */ /* 0x000fc40000000000 */
[-CC-:B------:R-:W-:Y:S01]  /*19020*/  FFMA.FTZ R94, R99, R0.reuse, -R97.reuse ;  /* 0x00000000635e7223 */ /* 0x180fe20000010861 */
[----:B------:R-:W0:Y:S01]  /*19030*/  MUFU.EX2 R156, R156 ;  /* 0x0000009c009c7308 */ /* 0x000e220000000800 */
[-C--:B------:R-:W-:Y:S01]  /*19040*/  FFMA.FTZ R149, R106, R0.reuse, -R97 ;  /* 0x000000006a957223 */ /* 0x080fe20000010861 */
[-CC-:B------:R-:W-:Y:S01]  /*19050*/  FFMA.FTZ R93, R101, R0.reuse, -R9.reuse ;  /* 0x00000000655d7223 */ /* 0x180fe20000010809 */
[----:B------:R-:W-:Y:S01]  /*19060*/  PRMT R98, R178, 0x654, R98 ;  /* 0x00000654b2627816 */ /* 0x000fe20000000062 */
[-CC-:B------:R-:W-:Y:S01]  /*19070*/  FFMA.FTZ R148, R104, R0.reuse, -R9.reuse ;  /* 0x0000000068947223 */ /* 0x180fe20000010809 */
[-C--:B------:R-:W-:Y:S01]  /*19080*/  FFMA.FTZ R92, R105, R0.reuse, -R9 ;  /* 0x00000000695c7223 */ /* 0x080fe20000010809 */
[-CC-:B------:R-:W-:Y:S01]  /*19090*/  FFMA.FTZ R155, R102, R0.reuse, -R97.reuse ;  /* 0x00000000669b7223 */ /* 0x180fe20000010861 */
[-CC-:B------:R-:W-:Y:S01]  /*190a0*/  FFMA.FTZ R91, R103, R0.reuse, -R97.reuse ;  /* 0x00000000675b7223 */ /* 0x180fe20000010861 */
[----:B------:R-:W-:Y:S01]  /*190b0*/  MUFU.EX2 R5, R5 ;  /* 0x0000000500057308 */ /* 0x000fe20000000800 */
[----:B------:R1:W-:Y:S01]  /*190c0*/  SYNCS.ARRIVE.TRANS64.RED.A1T0 RZ, [R98+URZ], RZ ;  /* 0x000000ff62ff79a7 */ /* 0x0003e2000810043f */
        /* <DEDUP_REMOVED lines=17> */
[-C--:B-1----:R-:W-:Y:S01]  /*191e0*/  FFMA.FTZ R98, R135, R0.reuse, -R97 ;  /* 0x0000000087627223 */ /* 0x082fe20000010861 */
[-CC-:B------:R-:W-:Y:S01]  /*191f0*/  FFMA.FTZ R150, R108, R0.reuse, -R9.reuse ;  /* 0x000000006c967223 */ /* 0x180fe20000010809 */
[-CC-:B------:R-:W-:Y:S01]  /*19200*/  FFMA.FTZ R89, R109, R0.reuse, -R9.reuse ;  /* 0x000000006d597223 */ /* 0x180fe20000010809 */
[-CC-:B------:R-:W-:Y:S01]  /*19210*/  FFMA.FTZ R144, R112, R0.reuse, -R9.reuse ;  /* 0x0000000070907223 */ /* 0x180fe20000010809 */
[----:B------:R-:W-:Y:S01]  /*19220*/  FFMA.FTZ R88, R113, R0, -R9 ;  /* 0x0000000071587223 */ /* 0x000fe20000010809 */
[----:B------:R-:W1:Y:S01]  /*19230*/  MUFU.EX2 R100, R100 ;  /* 0x0000006400647308 */ /* 0x000e620000000800 */
[----:B--2---:R-:W-:Y:S01]  /*19240*/  FFMA.FTZ R7, R5, R6, R157 ;  /* 0x0000000605077223 */ /* 0x004fe2000001009d */
[-CC-:B------:R-:W-:Y:S01]  /*19250*/  FFMA.FTZ R146, R116, R0.reuse, -R9.reuse ;  /* 0x0000000074927223 */ /* 0x180fe20000010809 */
[-CC-:B------:R-:W-:Y:S01]  /*19260*/  FFMA.FTZ R21, R117, R0.reuse, -R9.reuse ;  /* 0x0000000075157223 */ /* 0x180fe20000010809 */
[-CC-:B------:R-:W-:Y:S01]  /*19270*/  FFMA.FTZ R140, R120, R0.reuse, -R9.reuse ;  /* 0x00000000788c7223 */ /* 0x180fe20000010809 */
[-CC-:B------:R-:W-:Y:S01]  /*19280*/  FFMA.FTZ R14, R121, R0.reuse, -R9.reuse ;  /* 0x00000000790e7223 */ /* 0x180fe20000010809 */
[-CC-:B------:R-:W-:Y:S01]  /*19290*/  FFMA.FTZ R142, R124, R0.reuse, -R9.reuse ;  /* 0x000000007c8e7223 */ /* 0x180fe20000010809 */
[-CC-:B------:R-:W-:Y:S01]  /*192a0*/  FFMA.FTZ R12, R125, R0.reuse, -R9.reuse ;  /* 0x000000007d0c7223 */ /* 0x180fe20000010809 */
[----:B------:R-:W2:Y:S01]  /*192b0*/  MUFU.EX2 R158, R158 ;  /* 0x0000009e009e7308 */ /* 0x000ea20000000800 */
[----:B0-----:R-:W-:Y:S01]  /*192c0*/  FADD.FTZ R97, R139, R106 ;  /* 0x0000006a8b617221 */ /* 0x001fe20000010000 */
[-CC-:B------:R-:W-:Y:S01]  /*192d0*/  FFMA.FTZ R136, R128, R0.reuse, -R9.reuse ;  /* 0x0000000080887223 */ /* 0x180fe20000010809 */
[-CC-:B------:R-:W-:Y:S01]  /*192e0*/  FFMA.FTZ R11, R129, R0.reuse, -R9.reuse ;  /* 0x00000000810b7223 */ /* 0x180fe20000010809 */
[-CC-:B------:R-:W-:Y:S01]  /*192f0*/  FFMA.FTZ R138, R132, R0.reuse, -R9.reuse ;  /* 0x00000000848a7223 */ /* 0x180fe20000010809 */
[----:B------:R-:W-:-:S03]  /*19300*/  FFMA.FTZ R9, R133, R0, -R9 ;  /* 0x0000000085097223 */ /* 0x000fc60000010809 */
        /* <DEDUP_REMOVED lines=90> */
.L_x_2866:
        /* <DEDUP_REMOVED lines=34> */
.L_x_2854:
[----:B------:R-:W-:Y:S05]  /*19ad0*/  BSYNC B0 ;  /* 0x0000000000007941 */ /* 0x000fea0003800000 */
.L_x_2853:
        /* <DEDUP_REMOVED lines=67> */
.L_x_2868:
[----:B------:R-:W-:Y:S01]  /*19f10*/  IMAD R5, R162, 0x8, R2 ;  /* 0x00000008a2057824 */ /* 0x000fe200078e0202 */
[----:B------:R-:W-:-:S04]  /*19f20*/  SHF.L.U32 R8, R168, 0x1f, RZ ;  /* 0x0000001fa8087819 */ /* 0x000fc800000006ff */
[----:B------:R0:W1:Y:S01]  /*19f30*/  SYNCS.PHASECHK.TRANS64.TRYWAIT P1, [R5+URZ+0x2a850], R8 ;  /* 0x02a85008050075a7 */ /* 0x000062000802017f */
[----:B------:R-:W-:Y:S05]  /*19f40*/  @!P0 BRA `(.L_x_2869) ;  /* 0x0000000000048947 */ /* 0x000fea0003800000 */
[----:B------:R-:W-:Y:S01]  /*19f50*/  BPT.TRAP 0x1 ;  /* 0x000000040000795c */ /* 0x000fe20000300000 */
.L_x_2869:
        /* <DEDUP_REMOVED lines=9> */
.L_x_2871:
[----:B------:R-:W-:Y:S05]  /*19ff0*/  BSYNC B0 ;  /* 0x0000000000007941 */ /* 0x000fea0003800000 */
.L_x_2870:
        /* <DEDUP_REMOVED lines=68> */
.L_x_2873:
        /* <DEDUP_REMOVED lines=74> */
.L_x_2774:
[----:B------:R-:W2:Y:S08]  /*1a8e0*/  S2UR UR4, SR_CgaCtaId ;  /* 0x00000000000479c3 */ /* 0x000eb00000008800 */
[----:B------:R-:W-:Y:S01]  /*1a8f0*/  BAR.SYNC.DEFER_BLOCKING 0x5, 0x180 ;  /* 0x0146000000007b1d */ /* 0x000fe20000010000 */
[----:B------:R-:W-:-:S05]  /*1a900*/  MOV R3, 0x400 ;  /* 0x0000040000037802 */ /* 0x000fca0000000f00 */
[----:B------:R-:W-:Y:S01]  /*1a910*/  BSSY B0, `(.L_x_2874) ;  /* 0x00002e6000007945 */ /* 0x000fe20003800000 */
[----:B--2---:R-:W-:-:S05]  /*1a920*/  IMAD.U32 R178, RZ, RZ, UR4 ;  /* 0x00000004ffb27e24 */ /* 0x004fca000f8e00ff */
[----:B------:R-:W-:-:S05]  /*1a930*/  LEA R2, R178, R3, 0x18 ;  /* 0x00000003b2027211 */ /* 0x000fca00078ec0ff */
[----:B------:R2:W3:Y:S01]  /*1a940*/  LDS.128 R4, [R2+0x2a8d0] ;  /* 0x02a8d00002047984 */ /* 0x0004e20000000c00 */
[----:B------:R-:W-:Y:S06]  /*1a950*/  BAR.ARV 0x4, 0x180 ;  /* 0x0106000000007b1d */ /* 0x000fec0000002000 */
[----:B------:R-:W-:Y:S05]  /*1a960*/  @P0 BRA `(.L_x_2875) ;  /* 0x0000002000800947 */ /* 0x000fea0003800000 */
[----:B------:R-:W4:Y:S01]  /*1a970*/  LDL R0, [R1+0x50] ;  /* 0x0000500001007983 */ /* 0x000f220000100800 */
[----:B------:R-:W-:Y:S01]  /*1a980*/  F2FP.BF16.F32.PACK_AB R34, R69, R68 ;  /* 0x000000444522723e */ /* 0x000fe200000010ff */
[----:B------:R-:W-:Y:S01]  /*1a990*/  ULDC.64 UR6, c[0x0][0xc00] ;  /* 0x0003000000067ab9 */ /* 0x000fe20000000a00 */
[----:B------:R-:W-:Y:S01]  /*1a9a0*/  F2FP.BF16.F32.PACK_AB R36, R97, R96 ;  /* 0x000000606124723e */ /* 0x000fe200000010ff */
[----:B------:R-:W0:Y:S01]  /*1a9b0*/  S2R R3, SR_SWINHI ;  /* 0x0000000000037919 */ /* 0x000e220000002f00 */
[----:B------:R-:W-:Y:S01]  /*1a9c0*/  ULDC.64 UR8, c[0x0][0x208] ;  /* 0x0000820000087ab9 */ /* 0x000fe20000000a00 */
[----:B------:R-:W-:Y:S01]  /*1a9d0*/  ULDC.64 UR4, c[0x0][0xc08] ;  /* 0x0003020000047ab9 */ /* 0x000fe20000000a00 */
[----:B------:R-:W-:Y:S02]  /*1a9e0*/  MOV R72, R2 ;  /* 0x0000000200487202 */ /* 0x000fe40000000f00 */
[----:B0-----:R-:W-:Y:S01]  /*1a9f0*/  MOV R73, R3 ;  /* 0x0000000300497202 */ /* 0x001fe20000000f00 */
[----:B------:R-:W-:Y:S02]  /*1aa00*/  BAR.SYNC.DEFER_BLOCKING 0x1, 0x100 ;  /* 0x0044000000007b1d */ /* 0x000fe40000010000 */
[----:B----4-:R-:W-:-:S03]  /*1aa10*/  IMAD.WIDE R12, R0, 0x2, R72 ;  /* 0x00000002000c7825 */ /* 0x010fc600078e0248 */
[C---:B------:R-:W-:Y:S02]  /*1aa20*/  LOP3.LUT R3, R12.reuse, 0x380, RZ, 0xc0, !PT ;  /* 0x000003800c037812 */ /* 0x040fe400078ec0ff */
[C---:B------:R-:W-:Y:S02]  /*1aa30*/  IADD3 R15, P6, R12.reuse, 0x20, RZ ;  /* 0x000000200c0f7810 */ /* 0x040fe40007fde0ff */
[----:B------:R-:W-:Y:S02]  /*1aa40*/  SHF.R.U64 R3, R3, 0x3, RZ ;  /* 0x0000000303037819 */ /* 0x000fe400000012ff */
[C---:B---3--:R-:W-:Y:S01]  /*1aa50*/  IADD3 R4, P5, R12.reuse, 0x40, RZ ;  /* 0x000000400c047810 */ /* 0x048fe20007fbe0ff */
        /* <DEDUP_REMOVED lines=22> */
[----:B------:R-:W-:Y:S02]  /*1abc0*/  LOP3.LUT R0, R39, 0x380, RZ, 0xc0, !PT ;  /* 0x0000038027007812 */ /* 0x000fe400078ec0ff */
[----:B------:R-:W-:Y:S02]  /*1abd0*/  SHF.R.U64 R26, R26, 0x3, RZ ;  /* 0x000000031a1a7819 */ /* 0x000fe400000012ff */
[----:B------:R-:W-:Y:S02]  /*1abe0*/  LOP3.LUT R3, R30, 0x380, RZ, 0xc0, !PT ;  /* 0x000003801e037812 */ /* 0x000fe400078ec0ff */
[----:B------:R-:W-:Y:S02]  /*1abf0*/  LOP3.LUT R24, R14, R35, RZ, 0x3c, !PT ;  /* 0x000000230e187212 */ /* 0x000fe400078e3cff */
[----:B------:R-:W-:-:S02]  /*1ac00*/  MOV R4, R12 ;  /* 0x0000000c00047202 */ /* 0x000fc40000000f00 */
[----:B------:R-:W-:Y:S02]  /*1ac10*/  LOP3.LUT R32, R107, 0x380, RZ, 0xc0, !PT ;  /* 0x000003806b207812 */ /* 0x000fe400078ec0ff */
[----:B------:R-:W-:Y:S02]  /*1ac20*/  F2FP.BF16.F32.PACK_AB R12, R89, R88 ;  /* 0x00000058590c723e */ /* 0x000fe400000010ff */
[----:B------:R-:W-:Y:S02]  /*1ac30*/  F2FP.BF16.F32.PACK_AB R13, R99, R98 ;  /* 0x00000062630d723e */ /* 0x000fe400000010ff */
[----:B------:R-:W-:Y:S02]  /*1ac40*/  F2FP.BF16.F32.PACK_AB R14, R91, R90 ;  /* 0x0000005a5b0e723e */ /* 0x000fe400000010ff */
[----:B------:R-:W-:Y:S02]  /*1ac50*/  F2FP.BF16.F32.PACK_AB R15, R101, R100 ;  /* 0x00000064650f723e */ /* 0x000fe400000010ff */
[----:B------:R-:W-:-:S02]  /*1ac60*/  SHF.R.U64 R0, R0, 0x3, RZ ;  /* 0x0000000300007819 */ /* 0x000fc400000012ff */
[----:B------:R-:W-:Y:S01]  /*1ac70*/  LOP3.LUT R26, R26, R37, RZ, 0x3c, !PT ;  /* 0x000000251a1a7212 */ /* 0x000fe200078e3cff */
[----:B------:R0:W-:Y:S01]  /*1ac80*/  STSM.16.M88.4 [R4], R12 ;  /* 0x0000000c04007844 */ /* 0x0001e20000000200 */
[----:B------:R-:W-:Y:S02]  /*1ac90*/  SHF.R.U64 R3, R3, 0x3, RZ ;  /* 0x0000000303037819 */ /* 0x000fe400000012ff */
[----:B------:R-:W-:Y:S02]  /*1aca0*/  SHF.R.U64 R32, R32, 0x3, RZ ;  /* 0x0000000320207819 */ /* 0x000fe400000012ff */
[----:B------:R-:W-:Y:S02]  /*1acb0*/  MOV R37, R8 ;  /* 0x0000000800257202 */ /* 0x000fe40000000f00 */
[----:B------:R-:W-:Y:S02]  /*1acc0*/  MOV R38, R10 ;  /* 0x0000000a00267202 */ /* 0x000fe40000000f00 */
[----:B-1----:R-:W-:-:S02]  /*1acd0*/  LOP3.LUT R28, R0, R39, RZ, 0x3c, !PT ;  /* 0x00000027001c7212 */ /* 0x002fc400078e3cff */
[----:B------:R-:W-:Y:S02]  /*1ace0*/  F2FP.BF16.F32.PACK_AB R8, R93, R92 ;  /* 0x0000005c5d08723e */ /* 0x000fe400000010ff */
[----:B------:R-:W-:Y:S02]  /*1acf0*/  F2FP.BF16.F32.PACK_AB R9, R103, R102 ;  /* 0x000000666709723e */ /* 0x000fe400000010ff */
[----:B------:R-:W-:Y:S02]  /*1ad00*/  F2FP.BF16.F32.PACK_AB R10, R95, R94 ;  /* 0x0000005e5f0a723e */ /* 0x000fe400000010ff */
[----:B------:R-:W-:Y:S02]  /*1ad10*/  F2FP.BF16.F32.PACK_AB R11, R105, R104 ;  /* 0x00000068690b723e */ /* 0x000fe400000010ff */
[----:B------:R-:W-:Y:S02]  /*1ad20*/  LOP3.LUT R30, R3, R30, RZ, 0x3c, !PT ;  /* 0x0000001e031e7212 */ /* 0x000fe400078e3cff */
[----:B------:R-:W-:Y:S01]  /*1ad30*/  MOV R39, R24 ;  /* 0x0000001800277202 */ /* 0x000fe20000000f00 */
[----:B------:R-:W-:Y:S01]  /*1ad40*/  STSM.16.M88.4 [R37], R8 ;  /* 0x0000000825007844 */ /* 0x000fe20000000200 */
[----:B------:R-:W-:-:S02]  /*1ad50*/  MOV R0, R26 ;  /* 0x0000001a00007202 */ /* 0x000fc40000000f00 */
[----:B0-----:R-:W-:Y:S02]  /*1ad60*/  F2FP.BF16.F32.PACK_AB R12, R41, R40 ;  /* 0x00000028290c723e */ /* 0x001fe400000010ff */
[----:B------:R-:W-:Y:S02]  /*1ad70*/  F2FP.BF16.F32.PACK_AB R13, R43, R42 ;  /* 0x0000002a2b0d723e */ /* 0x000fe400000010ff */
[----:B------:R-:W-:Y:S02]  /*1ad80*/  F2FP.BF16.F32.PACK_AB R14, R45, R44 ;  /* 0x0000002c2d0e723e */ /* 0x000fe400000010ff */
[----:B------:R-:W-:Y:S02]  /*1ad90*/  F2FP.BF16.F32.PACK_AB R15, R47, R46 ;  /* 0x0000002e2f0f723e */ /* 0x000fe400000010ff */
[----:B------:R-:W-:Y:S02]  /*1ada0*/  LOP3.LUT R32, R32, R107, RZ, 0x3c, !PT ;  /* 0x0000006b20207212 */ /* 0x000fe400078e3cff */
[----:B------:R-:W-:Y:S01]  /*1adb0*/  F2FP.BF16.F32.PACK_AB R24, R49, R48 ;  /* 0x000000303118723e */ /* 0x000fe200000010ff */
[----:B------:R-:W-:Y:S01]  /*1adc0*/  STSM.16.M88.4 [R38], R12 ;  /* 0x0000000c26007844 */ /* 0x000fe20000000200 */
[----:B------:R-:W-:-:S02]  /*1add0*/  F2FP.BF16.F32.PACK_AB R25, R51, R50 ;  /* 0x000000323319723e */ /* 0x000fc400000010ff */
[----:B------:R-:W-:Y:S02]  /*1ade0*/  F2FP.BF16.F32.PACK_AB R26, R53, R52 ;  /* 0x00000034351a723e */ /* 0x000fe400000010ff */
[----:B------:R-:W-:Y:S02]  /*1adf0*/  F2FP.BF16.F32.PACK_AB R27, R55, R54 ;  /* 0x00000036371b723e */ /* 0x000fe400000010ff */
[----:B------:R-:W-:Y:S02]  /*1ae00*/  MOV R3, R28 ;  /* 0x0000001c00037202 */ /* 0x000fe40000000f00 */
[----:B------:R-:W-:Y:S01]  /*1ae10*/  MOV R106, R30 ;  /* 0x0000001e006a7202 */ /* 0x000fe20000000f00 */
[----:B------:R0:W-:Y:S01]  /*1ae20*/  STSM.16.M88.4 [R39], R24 ;  /* 0x0000001827007844 */ /* 0x0001e20000000200 */
[----:B------:R-:W-:Y:S02]  /*1ae30*/  F2FP.BF16.F32.PACK_AB R28, R57, R56 ;  /* 0x00000038391c723e */ /* 0x000fe400000010ff */
[----:B------:R-:W-:-:S02]  /*1ae40*/  F2FP.BF16.F32.PACK_AB R29, R59, R58 ;  /* 0x0000003a3b1d723e */ /* 0x000fc400000010ff */
[----:B------:R-:W-:Y:S02]  /*1ae50*/  F2FP.BF16.F32.PACK_AB R30, R61, R60 ;  /* 0x0000003c3d1e723e */ /* 0x000fe400000010ff */
[----:B------:R-:W-:Y:S02]  /*1ae60*/  F2FP.BF16.F32.PACK_AB R31, R63, R62 ;  /* 0x0000003e3f1f723e */ /* 0x000fe400000010ff */
[----:B------:R-:W-:Y:S02]  /*1ae70*/  MOV R4, R32 ;  /* 0x0000002000047202 */ /* 0x000fe40000000f00 */
[----:B------:R-:W-:Y:S01]  /*1ae80*/  F2FP.BF16.F32.PACK_AB R32, R65, R64 ;  /* 0x000000404120723e */ /* 0x000fe200000010ff */
[----:B------:R1:W-:Y:S01]  /*1ae90*/  STSM.16.M88.4 [R0], R28 ;  /* 0x0000001c00007844 */ /* 0x0003e20000000200 */
[----:B------:R-:W-:Y:S02]  /*1aea0*/  F2FP.BF16.F32.PACK_AB R33, R67, R66 ;  /* 0x000000424321723e */ /* 0x000fe400000010ff */
[----:B------:R-:W-:Y:S01]  /*1aeb0*/  F2FP.BF16.F32.PACK_AB R35, R71, R70 ;  /* 0x000000464723723e */ /* 0x000fe200000010ff */
[----:B0-----:R-:W0:Y:S01]  /*1aec0*/  LDC.64 R26, c[0x0][0xba8] ;  /* 0x0002ea00ff1a7b82 */ /* 0x001e220000000a00 */
[----:B------:R-:W-:-:S02]  /*1aed0*/  F2FP.BF16.F32.PACK_AB R37, R75, R74 ;  /* 0x0000004a4b25723e */ /* 0x000fc400000010ff */
[----:B------:R-:W-:Y:S01]  /*1aee0*/  F2FP.BF16.F32.PACK_AB R38, R77, R76 ;  /* 0x0000004c4d26723e */ /* 0x000fe200000010ff */
[----:B------:R-:W-:Y:S01]  /*1aef0*/  STSM.16.M88.4 [R3], R32 ;  /* 0x0000002003007844 */ /* 0x000fe20000000200 */
[----:B------:R-:W-:Y:S02]  /*1af00*/  F2FP.BF16.F32.PACK_AB R39, R79, R78 ;  /* 0x0000004e4f27723e */ /* 0x000fe400000010ff */
[----:B------:R-:W-:Y:S02]  /*1af10*/  F2FP.BF16.F32.PACK_AB R8, R81, R80 ;  /* 0x000000505108723e */ /* 0x000fe400000010ff */
[----:B------:R-:W-:Y:S01]  /*1af20*/  F2FP.BF16.F32.PACK_AB R9, R83, R82 ;  /* 0x000000525309723e */ /* 0x000fe200000010ff */
[----:B------:R-:W-:Y:S01]  /*1af30*/  STSM.16.M88.4 [R106], R36 ;  /* 0x000000246a007844 */ /* 0x000fe20000000200 */
[----:B------:R-:W-:Y:S01]  /*1af40*/  F2FP.BF16.F32.PACK_AB R10, R85, R84 ;  /* 0x00000054550a723e */ /* 0x000fe200000010ff */
[----:B-1----:R-:W-:Y:S01]  /*1af50*/  IMAD.MOV.U32 R0, RZ, RZ, RZ ;  /* 0x000000ffff007224 */ /* 0x002fe200078e00ff */
[----:B------:R-:W-:-:S02]  /*1af60*/  F2FP.BF16.F32.PACK_AB R11, R87, R86 ;  /* 0x00000056570b723e */ /* 0x000fc400000010ff */
[----:B------:R-:W-:Y:S02]  /*1af70*/  ISETP.NE.U32.AND P0, PT, RZ, UR6, PT ;  /* 0x00000006ff007c0c */ /* 0x000fe4000bf05070 */
[----:B------:R-:W-:Y:S01]  /*1af80*/  IADD3 R12, P1, R196, UR6, RZ ;  /* 0x00000006c40c7c10 */ /* 0x000fe2000ff3e0ff */
[----:B------:R1:W-:Y:S01]  /*1af90*/  STSM.16.M88.4 [R4], R8 ;  /* 0x0000000804007844 */ /* 0x0003e20000000200 */
[----:B------:R-:W-:Y:S01]  /*1afa0*/  BAR.SYNC.DEFER_BLOCKING 0x1, 0x100 ;  /* 0x0044000000007b1d */ /* 0x000fe20000010000 */
[----:B------:R-:W-:Y:S02]  /*1afb0*/  ISETP.NE.AND.EX P0, PT, RZ, UR7, PT, P0 ;  /* 0x00000007ff007c0c */ /* 0x000fe4000bf05300 */
[----:B------:R-:W-:Y:S01]  /*1afc0*/  IADD3.X R13, R197, UR7, RZ, P1, !PT ;  /* 0x00000007c50d7c10 */ /* 0x000fe20008ffe4ff */
[----:B------:R-:W-:-:S04]  /*1afd0*/  IMAD.MOV.U32 R28, RZ, RZ, 0x9b8 ;  /* 0x000009b8ff1c7424 */ /* 0x000fc800078e00ff */
[----:B-1----:R-:W1:Y:S06]  /*1afe0*/  LDC R4, c[0x0][0xbe8] ;  /* 0x0002fa00ff047b82 */ /* 0x002e6c0000000800 */
[----:B------:R-:W3:Y:S01]  /*1aff0*/  @P0 LDG.E R0, desc[UR8][R12.64] ;  /* 0x000000080c000981 */ /* 0x000ee2000c1e1900 */
[----:B------:R-:W-:-:S04]  /*1b000*/  ISETP.NE.U32.AND P1, PT, RZ, UR4, PT ;  /* 0x00000004ff007c0c */ /* 0x000fc8000bf25070 */
[----:B------:R-:W-:-:S13]  /*1b010*/  ISETP.NE.AND.EX P1, PT, RZ, UR5, PT, P1 ;  /* 0x00000005ff007c0c */ /* 0x000fda000bf25310 */
[----:B------:R-:W-:Y:S01]  /*1b020*/  @P1 IADD3 R196, P2, R196, UR4, RZ ;  /* 0x00000004c4c41c10 */ /* 0x000fe2000ff5e0ff */
[----:B------:R-:W-:Y:S02]  /*1b030*/  ULDC UR4, c[0x0][0xa88] ;  /* 0x0002a20000047ab9 */ /* 0x000fe40000000800 */
[----:B------:R-:W-:Y:S01]  /*1b040*/  IMAD.U32 R3, RZ, RZ, UR4 ;  /* 0x00000004ff037e24 */ /* 0x000fe2000f8e00ff */
[----:B------:R-:W-:Y:S01]  /*1b050*/  @P1 IADD3.X R197, R197, UR5, RZ, P2, !PT ;  /* 0x00000005c5c51c10 */ /* 0x000fe200097fe4ff */
[----:B------:R-:W-:Y:S01]  /*1b060*/  ULDC UR4, c[0x0][0xad4] ;  /* 0x0002b50000047ab9 */ /* 0x000fe20000000800 */
[----:B------:R-:W-:Y:S02]  /*1b070*/  ISETP.NE.AND P2, PT, R194, RZ, PT ;  /* 0x000000ffc200720c */ /* 0x000fe40003f45270 */
[----:B-1----:R-:W-:Y:S01]  /*1b080*/  ISETP.NE.AND P4, PT, R4, 0x1, PT ;  /* 0x000000010400780c */ /* 0x002fe20003f85270 */
[----:B------:R1:W5:Y:S01]  /*1b090*/  @P1 LDG.E R3, desc[UR8][R196.64] ;  /* 0x00000008c4031981 */ /* 0x000362000c1e1900 */
[----:B------:R-:W-:-:S02]  /*1b0a0*/  SEL R194, R194, UR4, P2 ;  /* 0x00000004c2c27c07 */ /* 0x000fc40009000000 */
[----:B------:R-:W-:Y:S02]  /*1b0b0*/  ISETP.NE.U32.AND P2, PT, RZ, UR6, PT ;  /* 0x00000006ff007c0c */ /* 0x000fe4000bf45070 */
[----:B------:R-:W-:Y:S02]  /*1b0c0*/  ISETP.GT.AND P3, PT, R194, 0x1, PT ;  /* 0x00000001c200780c */ /* 0x000fe40003f64270 */
[----:B------:R-:W-:Y:S02]  /*1b0d0*/  ISETP.NE.AND.EX P2, PT, RZ, UR7, PT, P2 ;  /* 0x00000007ff007c0c */ /* 0x000fe4000bf45320 */
[----:B------:R-:W-:Y:S02]  /*1b0e0*/  SEL R28, R28, 0x978, P3 ;  /* 0x000009781c1c7807 */ /* 0x000fe40001800000 */
[----:B------:R-:W-:Y:S01]  /*1b0f0*/  SEL R195, R195, RZ, !P2 ;  /* 0x000000ffc3c37207 */ /* 0x000fe20005000000 */
[----:B------:R-:W4:Y:S01]  /*1b100*/  @P4 LDC R30, c[0x0][0xbec] ;  /* 0x0002fb00ff1e4b82 */ /* 0x000f220000000800 */
[----:B------:R-:W-:-:S02]  /*1b110*/  SEL R29, R220, RZ, !P2 ;  /* 0x000000ffdc1d7207 */ /* 0x000fc40005000000 */
[----:B------:R-:W-:-:S05]  /*1b120*/  SEL R31, R200, RZ, P3 ;  /* 0x000000ffc81f7207 */ /* 0x000fca0001800000 */
[----:B------:R-:W2:Y:S08]  /*1b130*/  LDC.64 R10, c[0x0][R28+0x220] ;  /* 0x000088001c0a7b82 */ /* 0x000eb00000000a00 */
[----:B------:R-:W1:Y:S08]  /*1b140*/  LDC.64 R14, c[0x0][R28+0x218] ;  /* 0x000086001c0e7b82 */ /* 0x000e700000000a00 */
[----:B------:R-:W4:Y:S08]  /*1b150*/  LDC.64 R24, c[0x0][R28+0x228] ;  /* 0x00008a001c187b82 */ /* 0x000f300000000a00 */
[----:B------:R3:W3:Y:S08]  /*1b160*/  LDC.64 R8, c[0x0][R28+0x210] ;  /* 0x000084001c087b82 */ /* 0x0006f00000000a00 */
[----:B------:R-:W3:Y:S08]  /*1b170*/  @P4 LDC R37, c[0x0][0xbf0] ;  /* 0x0002fc00ff254b82 */ /* 0x000ef00000000800 */
[----:B0-----:R-:W0:Y:S01]  /*1b180*/  @!P3 LDC R26, c[0x0][0xb50] ;  /* 0x0002d400ff1abb82 */ /* 0x001e220000000800 */
[----:B--2---:R-:W-:-:S07]  /*1b190*/  IMAD R11, R11, R195, RZ ;  /* 0x000000c30b0b7224 */ /* 0x004fce00078e02ff */
[----:B------:R-:W2:Y:S01]  /*1b1a0*/  @!P3 LDC R27, c[0x0][0xb54] ;  /* 0x0002d500ff1bbb82 */ /* 0x000ea20000000800 */
[C---:B------:R-:W-:Y:S02]  /*1b1b0*/  IMAD R35, R10.reuse, R29, R11 ;  /* 0x0000001d0a237224 */ /* 0x040fe400078e020b */
[----:B------:R-:W-:-:S04]  /*1b1c0*/  IMAD.WIDE.U32 R10, R10, R195, RZ ;  /* 0x000000c30a0a7225 */ /* 0x000fc800078e00ff */
[-C--:B-1----:R-:W-:Y:S02]  /*1b1d0*/  IMAD R33, R15, R165.reuse, RZ ;  /* 0x000000a50f217224 */ /* 0x082fe400078e02ff */
[----:B------:R-:W-:-:S04]  /*1b1e0*/  IMAD.WIDE.U32 R14, R14, R165, RZ ;  /* 0x000000a50e0e7225 */ /* 0x000fc800078e00ff */
[----:B------:R-:W-:Y:S02]  /*1b1f0*/  IMAD.IADD R29, R191, 0x1, R186 ;  /* 0x00000001bf1d7824 */ /* 0x000fe400078e02ba */
[----:B------:R-:W-:Y:S02]  /*1b200*/  IMAD.IADD R35, R11, 0x1, R35 ;  /* 0x000000010b237824 */ /* 0x000fe400078e0223 */
[----:B------:R-:W-:Y:S02]  /*1b210*/  IMAD.MOV.U32 R11, RZ, RZ, R29 ;  /* 0x000000ffff0b7224 */ /* 0x000fe400078e001d */
[----:B------:R-:W-:Y:S02]  /*1b220*/  IMAD.IADD R15, R15, 0x1, R33 ;  /* 0x000000010f0f7824 */ /* 0x000fe400078e0221 */
[-C--:B----4-:R-:W-:Y:S02]  /*1b230*/  IMAD R33, R25, R31.reuse, RZ ;  /* 0x0000001f19217224 */ /* 0x090fe400078e02ff */
[----:B------:R-:W-:-:S04]  /*1b240*/  IMAD.WIDE.U32 R24, R24, R31, RZ ;  /* 0x0000001f18187225 */ /* 0x000fc800078e00ff */
[----:B------:R-:W-:Y:S01]  /*1b250*/  IMAD.IADD R33, R25, 0x1, R33 ;  /* 0x0000000119217824 */ /* 0x000fe200078e0221 */
[--C-:B---3--:R-:W-:Y:S01]  /*1b260*/  IADD3 R14, P2, P5, R10, R14, R0.reuse ;  /* 0x0000000e0a0e7210 */ /* 0x108fe20007d5e000 */
[----:B------:R-:W-:Y:S01]  /*1b270*/  @P4 IMAD.HI.U32 R10, R29, R30, RZ ;  /* 0x0000001e1d0a4227 */ /* 0x000fe200078e00ff */
[----:B------:R-:W-:-:S04]  /*1b280*/  SHF.R.S32.HI R106, RZ, 0x1f, R0 ;  /* 0x0000001fff6a7819 */ /* 0x000fc80000011400 */
[----:B------:R-:W-:Y:S02]  /*1b290*/  @P4 SHF.R.U32.HI R11, RZ, R37, R10 ;  /* 0x00000025ff0b4219 */ /* 0x000fe4000001160a */
        /* <DEDUP_REMOVED lines=15> */
[----:B------:R-:W-:Y:S02]  /*1b390*/  ULDC.64 UR4, c[0x0][0x208] ;  /* 0x0000820000047ab9 */ /* 0x000fe40000000a00 */
[----:B------:R-:W2:Y:S04]  /*1b3a0*/  LDG.E R8, desc[UR4][R12.64] ;  /* 0x000000040c087981 */ /* 0x000ea8000c1e1900 */
[----:B-----5:R-:W2:Y:S02]  /*1b3b0*/  LDG.E R3, desc[UR4][R12.64+0x4] ;  /* 0x000004040c037981 */ /* 0x020ea4000c1e1900 */
[----:B--2---:R-:W-:-:S07]  /*1b3c0*/  IMAD.IADD R3, R3, 0x1, -R8 ;  /* 0x0000000103037824 */ /* 0x004fce00078e0a08 */
.L_x_2876:
[----:B------:R-:W2:Y:S01]  /*1b3d0*/  LDL R12, [R1+0x4c] ;  /* 0x00004c00010c7983 */ /* 0x000ea20000100800 */
[----:B-----5:R-:W-:Y:S01]  /*1b3e0*/  IMAD R3, R3, R4, RZ ;  /* 0x0000000403037224 */ /* 0x020fe200078e02ff */
[----:B------:R-:W-:Y:S01]  /*1b3f0*/  LOP3.LUT P0, RZ, R225, 0x3, RZ, 0xc0, !PT ;  /* 0x00000003e1ff7812 */ /* 0x000fe2000780c0ff */
[----:B------:R-:W-:Y:S01]  /*1b400*/  ULDC.64 UR4, c[0x0][0x208] ;  /* 0x0000820000047ab9 */ /* 0x000fe20000000a00 */
        /* <DEDUP_REMOVED lines=14> */
[----:B------:R-:W-:-:S03]  /*1b4f0*/  IMAD.WIDE R72, R9, 0x2, R72 ;  /* 0x0000000209487825 */ /* 0x000fc600078e0248 */
[C---:B------:R-:W-:Y:S02]  /*1b500*/  IADD3 R13, P6, R72.reuse, 0x1000, RZ ;  /* 0x00001000480d7810 */ /* 0x040fe40007fde0ff */
[----:B------:R-:W1:Y:S01]  /*1b510*/  @P4 LDC R53, c[0x0][0xbf0] ;  /* 0x0002fc00ff354b82 */ /* 0x000e620000000800 */
        /* <DEDUP_REMOVED lines=9> */
[----:B------:R-:W-:Y:S01]  /*1b5b0*/  IADD3 R9, P6, R72, 0x7000, RZ ;  /* 0x0000700048097810 */ /* 0x000fe20007fde0ff */
[----:B------:R-:W5:Y:S01]  /*1b5c0*/  LD.E.128 R12, desc[UR4][R12.64] ;  /* 0x000000040c0c7980 */ /* 0x000f62000c101d00 */
[----:B------:R-:W-:Y:S02]  /*1b5d0*/  LOP3.LUT R24, R25, 0x380, RZ, 0xc0, !PT ;  /* 0x0000038019187812 */ /* 0x000fe400078ec0ff */
[----:B------:R-:W-:Y:S01]  /*1b5e0*/  LOP3.LUT R28, R29, 0x380, RZ, 0xc0, !PT ;  /* 0x000003801d1c7812 */ /* 0x000fe200078ec0ff */
[----:B------:R-:W-:Y:S01]  /*1b5f0*/  IMAD.X R45, RZ, RZ, R73, P6 ;  /* 0x000000ffff2d7224 */ /* 0x000fe200030e0649 */
[----:B------:R-:W-:-:S02]  /*1b600*/  LOP3.LUT R32, R33, 0x380, RZ, 0xc0, !PT ;  /* 0x0000038021207812 */ /* 0x000fc400078ec0ff */
[----:B------:R-:W-:Y:S02]  /*1b610*/  LOP3.LUT R36, R37, 0x380, RZ, 0xc0, !PT ;  /* 0x0000038025247812 */ /* 0x000fe400078ec0ff */
[----:B------:R-:W-:Y:S02]  /*1b620*/  LOP3.LUT R40, R41, 0x380, RZ, 0xc0, !PT ;  /* 0x0000038029287812 */ /* 0x000fe400078ec0ff */
[----:B------:R-:W-:Y:S02]  /*1b630*/  LOP3.LUT R8, R9, 0x380, RZ, 0xc0, !PT ;  /* 0x0000038009087812 */ /* 0x000fe400078ec0ff */
[----:B------:R-:W-:Y:S02]  /*1b640*/  LOP3.LUT R11, R72, 0x380, RZ, 0xc0, !PT ;  /* 0x00000380480b7812 */ /* 0x000fe400078ec0ff */
[----:B------:R-:W-:Y:S02]  /*1b650*/  SHF.R.U64 R24, R24, 0x3, RZ ;  /* 0x0000000318187819 */ /* 0x000fe400000012ff */
[----:B------:R-:W-:-:S02]  /*1b660*/  SHF.R.U64 R28, R28, 0x3, RZ ;  /* 0x000000031c1c7819 */ /* 0x000fc400000012ff */
[----:B------:R-:W-:Y:S02]  /*1b670*/  SHF.R.U64 R32, R32, 0x3, RZ ;  /* 0x0000000320207819 */ /* 0x000fe400000012ff */
[----:B------:R-:W-:Y:S02]  /*1b680*/  SHF.R.U64 R36, R36, 0x3, RZ ;  /* 0x0000000324247819 */ /* 0x000fe400000012ff */
[----:B------:R-:W-:Y:S02]  /*1b690*/  SHF.R.U64 R40, R40, 0x3, RZ ;  /* 0x0000000328287819 */ /* 0x000fe400000012ff */
[----:B------:R-:W-:Y:S02]  /*1b6a0*/  SHF.R.U64 R8, R8, 0x3, RZ ;  /* 0x0000000308087819 */ /* 0x000fe400000012ff */
[----:B------:R-:W-:Y:S02]  /*1b6b0*/  SHF.R.U64 R11, R11, 0x3, RZ ;  /* 0x000000030b0b7819 */ /* 0x000fe400000012ff */
        /* <DEDUP_REMOVED lines=10> */
[----:B------:R-:W-:Y:S01]  /*1b760*/  LOP3.LUT R44, R8, R9, RZ, 0x3c, !PT ;  /* 0x00000009082c7212 */ /* 0x000fe200078e3cff */
[----:B------:R-:W5:Y:S01]  /*1b770*/  LD.E.128 R24, desc[UR4][R24.64] ;  /* 0x0000000418187980 */ /* 0x000f62000c101d00 */
[----:B------:R-:W-:-:S03]  /*1b780*/  LOP3.LUT R72, R11, R72, RZ, 0x3c, !PT ;  /* 0x000000480b487212 */ /* 0x000fc600078e3cff */
[----:B------:R-:W5:Y:S04]  /*1b790*/  LD.E.128 R28, desc[UR4][R28.64] ;  /* 0x000000041c1c7980 */ /* 0x000f68000c101d00 */
[----:B------:R2:W5:Y:S04]  /*1b7a0*/  LD.E.128 R8, desc[UR4][R72.64] ;  /* 0x0000000448087980 */ /* 0x000568000c101d00 */
[----:B------:R-:W5:Y:S04]  /*1b7b0*/  LD.E.128 R32, desc[UR4][R32.64] ;  /* 0x0000000420207980 */ /* 0x000f68000c101d00 */
[----:B------:R-:W5:Y:S04]  /*1b7c0*/  LD.E.128 R36, desc[UR4][R36.64] ;  /* 0x0000000424247980 */ /* 0x000f68000c101d00 */
[----:B------:R-:W5:Y:S04]  /*1b7d0*/  LD.E.128 R40, desc[UR4][R40.64] ;  /* 0x0000000428287980 */ /* 0x000f68000c101d00 */
[----:B------:R-:W5:Y:S01]  /*1b7e0*/  LD.E.128 R44, desc[UR4][R44.64] ;  /* 0x000000042c2c7980 */ /* 0x000f62000c101d00 */
[----:B------:R-:W-:-:S02]  /*1b7f0*/  ULDC.64 UR4, c[0x0][0xaa0] ;  /* 0x0002a80000047ab9 */ /* 0x000fc40000000a00 */
[----:B------:R-:W-:Y:S01]  /*1b800*/  IMAD R21, R106, UR4, RZ ;  /* 0x000000046a157c24 */ /* 0x000fe2000f8e02ff */
[----:B------:R-:W-:Y:S01]  /*1b810*/  SHF.R.S32.HI R48, RZ, 0x1f, R195 ;  /* 0x0000001fff307819 */ /* 0x000fe200000114c3 */
[----:B------:R-:W-:Y:S01]  /*1b820*/  @!PT LDS RZ, [RZ] ;  /* 0x00000000fffff984 */ /* 0x000fe20000000800 */
[----:B------:R-:W-:Y:S01]  /*1b830*/  @!PT LDS RZ, [RZ] ;  /* 0x00000000fffff984 */ /* 0x000fe20000000800 */
[----:B------:R-:W-:Y:S01]  /*1b840*/  @!PT LDS RZ, [RZ] ;  /* 0x00000000fffff984 */ /* 0x000fe20000000800 */
[----:B------:R-:W-:Y:S01]  /*1b850*/  @!PT LDS RZ, [RZ] ;  /* 0x00000000fffff984 */ /* 0x000fe20000000800 */
[----:B------:R3:W-:Y:S06]  /*1b860*/  MEMBAR.ALL.CTA ;  /* 0x0000000000007992 */ /* 0x0007ec0000008000 */
[----:B---3--:R-:W3:Y:S01]  /*1b870*/  FENCE.VIEW.ASYNC.S ;  /* 0x00000000000073c6 */ /* 0x008ee20000000000 */
[C---:B------:R-:W-:Y:S02]  /*1b880*/  IMAD R49, R0.reuse, UR5, R21 ;  /* 0x0000000500317c24 */ /* 0x040fe4000f8e0215 */
[----:B------:R-:W-:Y:S01]  /*1b890*/  IMAD.WIDE.U32 R20, R0, UR4, RZ ;  /* 0x0000000400147c25 */ /* 0x000fe2000f8e00ff */
[----:B------:R-:W-:-:S03]  /*1b8a0*/  ULDC.64 UR4, c[0x0][0xae8] ;  /* 0x0002ba0000047ab9 */ /* 0x000fc60000000a00 */
[----:B------:R-:W-:Y:S02]  /*1b8b0*/  IMAD.IADD R21, R21, 0x1, R49 ;  /* 0x0000000115157824 */ /* 0x000fe400078e0231 */
[----:B------:R-:W-:Y:S02]  /*1b8c0*/  IMAD R49, R193, 0x20, R221 ;  /* 0x00000020c1317824 */ /* 0x000fe400078e02dd */
[----:B------:R-:W-:-:S04]  /*1b8d0*/  IMAD.WIDE.U32 R20, R165, UR4, R20 ;  /* 0x00000004a5147c25 */ /* 0x000fc8000f8e0014 */
[----:B------:R-:W-:Y:S02]  /*1b8e0*/  IMAD.IADD R50, R186, 0x1, R49 ;  /* 0x00000001ba327824 */ /* 0x000fe400078e0231 */
[----:B------:R-:W-:Y:S01]  /*1b8f0*/  IMAD R21, R165, UR5, R21 ;  /* 0x00000005a5157c24 */ /* 0x000fe2000f8e0215 */
[----:B------:R-:W-:Y:S01]  /*1b900*/  ULDC.64 UR4, c[0x0][0xaf0] ;  /* 0x0002bc0000047ab9 */ /* 0x000fe20000000a00 */
[----:B0-----:R-:W-:-:S04]  /*1b910*/  @P4 IMAD.HI.U32 R0, R50, R51, RZ ;  /* 0x0000003332004227 */ /* 0x001fc800078e00ff */
[----:B------:R-:W-:Y:S01]  /*1b920*/  IMAD.MOV.U32 R49, RZ, RZ, R50 ;  /* 0x000000ffff317224 */ /* 0x000fe200078e0032 */
[----:B-1----:R-:W-:Y:S01]  /*1b930*/  @P4 SHF.R.U32.HI R49, RZ, R53, R0 ;  /* 0x00000035ff314219 */ /* 0x002fe20000011600 */
[----:B------:R-:W-:Y:S02]  /*1b940*/  IMAD R48, R48, UR4, RZ ;  /* 0x0000000430307c24 */ /* 0x000fe4000f8e02ff */
[----:B------:R-:W-:Y:S01]  /*1b950*/  IMAD.WIDE.U32 R20, R195, UR4, R20 ;  /* 0x00000004c3147c25 */ /* 0x000fe2000f8e0014 */
[----:B------:R-:W-:-:S03]  /*1b960*/  SHF.R.S32.HI R0, RZ, 0x1f, R49 ;  /* 0x0000001fff007819 */ /* 0x000fc60000011431 */
[----:B------:R-:W-:Y:S01]  /*1b970*/  IMAD R51, R195, UR5, R48 ;  /* 0x00000005c3337c24 */ /* 0x000fe2000f8e0230 */
[----:B------:R-:W-:Y:S01]  /*1b980*/  ULDC.64 UR4, c[0x0][0xae0] ;  /* 0x0002b80000047ab9 */ /* 0x000fe20000000a00 */
[----:B------:R-:W-:Y:S02]  /*1b990*/  IMAD.MOV R53, RZ, RZ, -R49 ;  /* 0x000000ffff357224 */ /* 0x000fe400078e0a31 */
[----:B------:R-:W-:Y:S02]  /*1b9a0*/  IMAD.IADD R21, R21, 0x1, R51 ;  /* 0x0000000115157824 */ /* 0x000fe400078e0233 */
[----:B------:R-:W-:Y:S02]  /*1b9b0*/  IMAD R0, R0, UR4, RZ ;  /* 0x0000000400007c24 */ /* 0x000fe4000f8e02ff */
[----:B------:R-:W-:Y:S02]  /*1b9c0*/  IMAD R51, R4, R53, R50 ;  /* 0x0000003504337224 */ /* 0x000fe400078e0232 */
[----:B------:R-:W-:-:S02]  /*1b9d0*/  IMAD R53, R49, UR5, R0 ;  /* 0x0000000531357c24 */ /* 0x000fc4000f8e0200 */
[----:B------:R-:W-:Y:S01]  /*1b9e0*/  IMAD.WIDE.U32 R20, R49, UR4, R20 ;  /* 0x0000000431147c25 */ /* 0x000fe2000f8e0014 */
[----:B------:R-:W-:Y:S01]  /*1b9f0*/  SHF.R.S32.HI R0, RZ, 0x1f, R51 ;  /* 0x0000001fff007819 */ /* 0x000fe20000011433 */
[----:B------:R-:W-:Y:S02]  /*1ba00*/  ULDC.64 UR4, c[0x0][0xad8] ;  /* 0x0002b60000047ab9 */ /* 0x000fe40000000a00 */
[----:B------:R-:W-:Y:S02]  /*1ba10*/  IMAD.IADD R186, R221, 0x1, R186 ;  /* 0x00000001ddba7824 */ /* 0x000fe400078e02ba */
[----:B------:R-:W-:Y:S02]  /*1ba20*/  IMAD.IADD R21, R21, 0x1, R53 ;  /* 0x0000000115157824 */ /* 0x000fe400078e0235 */
[----:B------:R-:W-:Y:S02]  /*1ba30*/  IMAD R4, R0, UR4, RZ ;  /* 0x0000000400047c24 */ /* 0x000fe4000f8e02ff */
[----:B------:R-:W-:-:S02]  /*1ba40*/  VIADD R0, R186, 0x20 ;  /* 0x00000020ba007836 */ /* 0x000fc40000000000 */
[C---:B------:R-:W-:Y:S02]  /*1ba50*/  IMAD R49, R51.reuse, UR5, R4 ;  /* 0x0000000533317c24 */ /* 0x040fe4000f8e0204 */
[----:B------:R-:W-:Y:S01]  /*1ba60*/  IMAD.WIDE.U32 R20, R51, UR4, R20 ;  /* 0x0000000433147c25 */ /* 0x000fe2000f8e0014 */
[-C--:B------:R-:W-:Y:S01]  /*1ba70*/  ISETP.GE.AND P0, PT, R0, R3.reuse, PT ;  /* 0x000000030000720c */ /* 0x080fe20003f06270 */
[----:B------:R-:W-:Y:S01]  /*1ba80*/  ULDC.64 UR4, c[0x0][0xa80] ;  /* 0x0002a00000047ab9 */ /* 0x000fe20000000a00 */
[----:B------:R-:W-:Y:S01]  /*1ba90*/  ISETP.GE.AND P2, PT, R186, R3, PT ;  /* 0x00000003ba00720c */ /* 0x000fe20003f46270 */
[----:B------:R-:W-:Y:S02]  /*1baa0*/  VIADD R0, R2, 0x2a820 ;  /* 0x0002a82002007836 */ /* 0x000fe40000000000 */
[----:B------:R-:W-:Y:S01]  /*1bab0*/  VIADD R4, R186, 0x40 ;  /* 0x00000040ba047836 */ /* 0x000fe20000000000 */
[----:B------:R-:W-:Y:S01]  /*1bac0*/  LEA R50, P3, R20, UR4, 0x1 ;  /* 0x0000000414327c11 */ /* 0x000fe2000f8608ff */
[----:B------:R-:W-:Y:S01]  /*1bad0*/  IMAD.IADD R21, R21, 0x1, R49 ;  /* 0x0000000115157824 */ /* 0x000fe200078e0231 */
[----:B------:R-:W-:-:S02]  /*1bae0*/  PRMT R0, RZ, 0x654, R0 ;  /* 0x00000654ff007816 */ /* 0x000fc40000000000 */
[----:B------:R-:W-:Y:S02]  /*1baf0*/  ISETP.GE.AND P1, PT, R4, R3, PT ;  /* 0x000000030400720c */ /* 0x000fe40003f26270 */
[----:B------:R-:W-:Y:S01]  /*1bb00*/  LEA.HI.X R4, R20, UR5, R21, 0x1, P3 ;  /* 0x0000000514047c11 */ /* 0x000fe200098f0c15 */
[----:B---3--:R0:W-:Y:S01]  /*1bb10*/  SYNCS.ARRIVE.TRANS64.RED.A1T0 RZ, [R0+URZ], RZ ;  /* 0x000000ff00ff79a7 */ /* 0x0081e2000810043f */
[----:B------:R2:W1:Y:S01]  /*1bb20*/  SHFL.IDX PT, R48, R50, RZ, 0x181f ;  /* 0x00181fff32307589 */ /* 0x00046200000e0000 */
[----:B------:R-:W-:Y:S01]  /*1bb30*/  BSSY B1, `(.L_x_2878) ;  /* 0x000000f000017945 */ /* 0x000fe20003800000 */
[----:B------:R-:W-:Y:S02]  /*1bb40*/  SHF.R.S32.HI R107, RZ, 0x1f, R192 ;  /* 0x0000001fff6b7819 */ /* 0x000fe400000114c0 */
[----:B------:R-:W-:Y:S01]  /*1bb50*/  SHF.R.S32.HI R108, RZ, 0x1f, R189 ;  /* 0x0000001fff6c7819 */ /* 0x000fe200000114bd */
[----:B0-----:R2:W0:Y:S01]  /*1bb60*/  SHFL.IDX PT, R0, R4, RZ, 0x181f ;  /* 0x00181fff04007589 */ /* 0x00142200000e0000 */
[----:B------:R-:W-:Y:S05]  /*1bb70*/  @P2 BRA `(.L_x_2879) ;  /* 0x0000000000282947 */ /* 0x000fea0003800000 */
[----:B------:R-:W-:Y:S01]  /*1bb80*/  ULDC UR4, c[0x0][0xac8] ;  /* 0x0002b20000047ab9 */ /* 0x000fe20000000800 */
[----:B------:R-:W-:Y:S01]  /*1bb90*/  ULDC.64 UR6, c[0x0][0x208] ;  /* 0x0000820000067ab9 */ /* 0x000fe20000000a00 */
[----:B------:R-:W-:Y:S02]  /*1bba0*/  ISETP.GE.AND P2, PT, R189, UR4, PT ;  /* 0x00000004bd007c0c */ /* 0x000fe4000bf46270 */
[----:B------:R-:W-:-:S11]  /*1bbb0*/  ISETP.GE.AND P3, PT, R192, UR4, PT ;  /* 0x00000004c0007c0c */ /* 0x000fd6000bf66270 */
[CC--:B-1----:R-:W-:Y:S02]  /*1bbc0*/  @!P2 LEA R20, P4, R189.reuse, R48.reuse, 0x1 ;  /* 0x00000030bd14a211 */ /* 0x0c2fe400078808ff */
[C---:B------:R-:W-:Y:S02]  /*1bbd0*/  @!P3 LEA R48, P5, R192.reuse, R48, 0x1 ;  /* 0x00000030c030b211 */ /* 0x040fe400078a08ff */
[-C--:B0-----:R-:W-:Y:S02]  /*1bbe0*/  @!P2 LEA.HI.X R21, R189, R0.reuse, R108, 0x1, P4 ;  /* 0x00000000bd15a211 */ /* 0x081fe400020f0c6c */
[----:B------:R-:W-:-:S03]  /*1bbf0*/  @!P3 LEA.HI.X R49, R192, R0, R107, 0x1, P5 ;  /* 0x00000000c031b211 */ /* 0x000fc600028f0c6b */
[----:B-----5:R3:W-:Y:S04]  /*1bc00*/  @!P2 ST.E.128 desc[UR6][R20.64], R8 ;  /* 0x000000081400a985 */ /* 0x0207e8000c101d06 */
[----:B------:R3:W-:Y:S02]  /*1bc10*/  @!P3 ST.E.128 desc[UR6][R48.64], R32 ;  /* 0x000000203000b985 */ /* 0x0007e4000c101d06 */
.L_x_2879:
[----:B------:R-:W-:Y:S05]  /*1bc20*/  BSYNC B1 ;  /* 0x0000000000017941 */ /* 0x000fea0003800000 */
.L_x_2878:
[----:B0-----:R0:W4:Y:S01]  /*1bc30*/  SHFL.IDX PT, R0, R4, 0x1, 0x181f ;  /* 0x00381f0004007f89 */ /* 0x00112200000e0000 */
[----:B------:R-:W-:Y:S03]  /*1bc40*/  BSSY B1, `(.L_x_2880) ;  /* 0x000000d000017945 */ /* 0x000fe60003800000 */
[----:B---3-5:R0:W3:Y:S01]  /*1bc50*/  SHFL.IDX PT, R10, R50, 0x1, 0x181f ;  /* 0x00381f00320a7f89 */ /* 0x0280e200000e0000 */
[----:B------:R-:W-:Y:S05]  /*1bc60*/  @P0 BRA `(.L_x_2881) ;  /* 0x0000000000280947 */ /* 0x000fea0003800000 */
[----:B------:R-:W-:Y:S01]  /*1bc70*/  ULDC UR4, c[0x0][0xac8] ;  /* 0x0002b20000047ab9 */ /* 0x000fe20000000800 */
[----:B------:R-:W-:Y:S01]  /*1bc80*/  ULDC.64 UR6, c[0x0][0x208] ;  /* 0x0000820000067ab9 */ /* 0x000fe20000000a00 */
        /* <DEDUP_REMOVED lines=8> */
.L_x_2881:
[----:B------:R-:W-:Y:S05]  /*1bd10*/  BSYNC B1 ;  /* 0x0000000000017941 */ /* 0x000fea0003800000 */
.L_x_2880:
[----:B----4-:R4:W0:Y:S01]  /*1bd20*/  SHFL.IDX PT, R0, R4, 0x2, 0x181f ;  /* 0x00581f0004007f89 */ /* 0x01082200000e0000 */
[----:B------:R-:W-:Y:S03]  /*1bd30*/  BSSY B1, `(.L_x_2882) ;  /* 0x000000d000017945 */ /* 0x000fe60003800000 */
[----:B---3--:R4:W3:Y:S01]  /*1bd40*/  SHFL.IDX PT, R10, R50, 0x2, 0x181f ;  /* 0x00581f00320a7f89 */ /* 0x0088e200000e0000 */
[----:B------:R-:W-:Y:S05]  /*1bd50*/  @P1 BRA `(.L_x_2883) ;  /* 0x0000000000281947 */ /* 0x000fea0003800000 */
[----:B------:R-:W-:Y:S01]  /*1bd60*/  ULDC UR4, c[0x0][0xac8] ;  /* 0x0002b20000047ab9 */ /* 0x000fe20000000800 */
[----:B------:R-:W-:Y:S01]  /*1bd70*/  ULDC.64 UR6, c[0x0][0x208] ;  /* 0x0000820000067ab9 */ /* 0x000fe20000000a00 */
        /* <DEDUP_REMOVED lines=8> */
.L_x_2883:
[----:B------:R-:W-:Y:S05]  /*1be00*/  BSYNC B1 ;  /* 0x0000000000017941 */ /* 0x000fea0003800000 */
.L_x_2882:
[----:B0-----:R-:W-:Y:S01]  /*1be10*/  VIADD R0, R186, 0x60 ;  /* 0x00000060ba007836 */ /* 0x001fe20000000000 */
[----:B--2-4-:R-:W0:Y:S04]  /*1be20*/  SHFL.IDX PT, R4, R4, 0x3, 0x181f ;  /* 0x00781f0004047f89 */ /* 0x014e2800000e0000 */
[----:B------:R-:W-:Y:S01]  /*1be30*/  ISETP.GE.AND P0, PT, R0, R3, PT ;  /* 0x000000030000720c */ /* 0x000fe20003f06270 */
[----:B------:R-:W2:-:S12]  /*1be40*/  SHFL.IDX PT, R50, R50, 0x3, 0x181f ;  /* 0x00781f0032327f89 */ /* 0x000e9800000e0000 */
[----:B------:R-:W-:Y:S05]  /*1be50*/  @P0 BRA `(.L_x_2884) ;  /* 0x0000001800440947 */ /* 0x000fea0003800000 */
[----:B------:R-:W-:Y:S01]  /*1be60*/  ULDC UR4, c[0x0][0xac8] ;  /* 0x0002b20000047ab9 */ /* 0x000fe20000000800 */
[----:B------:R-:W-:Y:S01]  /*1be70*/  ULDC.64 UR6, c[0x0][0x208] ;  /* 0x0000820000067ab9 */ /* 0x000fe20000000a00 */
[----:B------:R-:W-:-:S13]  /*1be80*/  ISETP.GE.AND P1, PT, R189, UR4, PT ;  /* 0x00000004bd007c0c */ /* 0x000fda000bf26270 */
[----:B--2---:R-:W-:-:S04]  /*1be90*/  @!P1 LEA R8, P0, R189, R50, 0x1 ;  /* 0x00000032bd089211 */ /* 0x004fc800078008ff */
[----:B0-----:R-:W-:Y:S02]  /*1bea0*/  @!P1 LEA.HI.X R9, R189, R4, R108, 0x1, P0 ;  /* 0x00000004bd099211 */ /* 0x001fe400000f0c6c */
[----:B------:R-:W-:-:S03]  /*1beb0*/  ISETP.GE.AND P0, PT, R192, UR4, PT ;  /* 0x00000004c0007c0c */ /* 0x000fc6000bf06270 */
[----:B------:R0:W-:Y:S10]  /*1bec0*/  @!P1 ST.E.128 desc[UR6][R8.64], R28 ;  /* 0x0000001c08009985 */ /* 0x0001f4000c101d06 */
[----:B------:R-:W-:Y:S05]  /*1bed0*/  @P0 BRA `(.L_x_2884) ;  /* 0x0000001800240947 */ /* 0x000fea0003800000 */
[----:B0-----:R-:W-:Y:S01]  /*1bee0*/  LEA R8, P0, R192, R50, 0x1 ;  /* 0x00000032c0087211 */ /* 0x001fe200078008ff */
[----:B------:R-:W-:-:S03]  /*1bef0*/  ULDC.64 UR4, c[0x0][0x208] ;  /* 0x0000820000047ab9 */ /* 0x000fc60000000a00 */
[----:B------:R-:W-:-:S05]  /*1bf00*/  LEA.HI.X R9, R192, R4, R107, 0x1, P0 ;  /* 0x00000004c0097211 */ /* 0x000fca00000f0c6b */
[----:B------:R0:W-:Y:S01]  /*1bf10*/  ST.E.128 desc[UR4][R8.64], R44 ;  /* 0x0000002c08007985 */ /* 0x0001e2000c101d04 */
[----:B------:R-:W-:Y:S05]  /*1bf20*/  BRA `(.L_x_2884) ;  /* 0x0000001800107947 */ /* 0x000fea0003800000 */
.L_x_2877:
        /* <DEDUP_REMOVED lines=11> */
[----:B------:R-:W-:-:S02]  /*1bfe0*/  SHF.R.S32.HI R0, RZ, 0x1f, R195 ;  /* 0x0000001fff007819 */ /* 0x000fc400000114c3 */
[----:B------:R-:W-:Y:S01]  /*1bff0*/  IMAD.IADD R9, R9, 0x1, R11 ;  /* 0x0000000109097824 */ /* 0x000fe200078e020b */
[----:B------:R-:W-:Y:S01]  /*1c000*/  SHF.R.S32.HI R28, RZ, 0x1f, R206 ;  /* 0x0000001fff1c7819 */ /* 0x000fe200000114ce */
[----:B------:R-:W-:Y:S01]  /*1c010*/  IMAD.MOV.U32 R11, RZ, RZ, R29 ;  /* 0x000000ffff0b7224 */ /* 0x000fe200078e001d */
[----:B------:R-:W-:Y:S01]  /*1c020*/  SHF.R.S32.HI R30, RZ, 0x1f, R207 ;  /* 0x0000001fff1e7819 */ /* 0x000fe200000114cf */
[C---:B------:R-:W-:Y:S01]  /*1c030*/  IMAD.WIDE.U32 R8, R165.reuse, UR4, R8 ;  /* 0x00000004a5087c25 */ /* 0x040fe2000f8e0008 */
[----:B------:R-:W-:Y:S02]  /*1c040*/  SHF.R.S32.HI R31, RZ, 0x1f, R208 ;  /* 0x0000001fff1f7819 */ /* 0x000fe400000114d0 */
[----:B------:R-:W-:Y:S01]  /*1c050*/  SHF.R.S32.HI R32, RZ, 0x1f, R209 ;  /* 0x0000001fff207819 */ /* 0x000fe200000114d1 */
[----:B------:R-:W-:Y:S01]  /*1c060*/  IMAD R9, R165, UR5, R9 ;  /* 0x00000005a5097c24 */ /* 0x000fe2000f8e0209 */
[----:B------:R-:W-:Y:S01]  /*1c070*/  ULDC.64 UR4, c[0x0][0xb40] ;  /* 0x0002d00000047ab9 */ /* 0x000fe20000000a00 */
[----:B------:R-:W-:Y:S01]  /*1c080*/  SHF.R.S32.HI R33, RZ, 0x1f, R210 ;  /* 0x0000001fff217819 */ /* 0x000fe200000114d2 */
[----:B------:R-:W-:Y:S01]  /*1c090*/  IMAD R0, R0, UR4, RZ ;  /* 0x0000000400007c24 */ /* 0x000fe2000f8e02ff */
[----:B------:R-:W-:Y:S01]  /*1c0a0*/  SHF.R.S32.HI R34, RZ, 0x1f, R211 ;  /* 0x0000001fff227819 */ /* 0x000fe200000114d3 */
[----:B0-----:R-:W-:Y:S01]  /*1c0b0*/  @P4 IMAD.HI.U32 R10, R29, R10, RZ ;  /* 0x0000000a1d0a4227 */ /* 0x001fe200078e00ff */
[----:B------:R-:W-:-:S02]  /*1c0c0*/  SHF.R.S32.HI R35, RZ, 0x1f, R212 ;  /* 0x0000001fff237819 */ /* 0x000fc400000114d4 */
[----:B------:R-:W-:Y:S01]  /*1c0d0*/  SHF.R.S32.HI R36, RZ, 0x1f, R213 ;  /* 0x0000001fff247819 */ /* 0x000fe200000114d5 */
[C---:B------:R-:W-:Y:S01]  /*1c0e0*/  IMAD R13, R195.reuse, UR5, R0 ;  /* 0x00000005c30d7c24 */ /* 0x040fe2000f8e0200 */
[----:B------:R-:W-:Y:S01]  /*1c0f0*/  SHF.R.S32.HI R26, RZ, 0x1f, R216 ;  /* 0x0000001fff1a7819 */ /* 0x000fe200000114d8 */
[----:B------:R-:W-:Y:S01]  /*1c100*/  IMAD.WIDE.U32 R8, R195, UR4, R8 ;  /* 0x00000004c3087c25 */ /* 0x000fe2000f8e0008 */
[----:B-1----:R-:W-:Y:S01]  /*1c110*/  @P4 SHF.R.U32.HI R11, RZ, R15, R10 ;  /* 0x0000000fff0b4219 */ /* 0x002fe2000001160a */
[----:B------:R-:W-:Y:S01]  /*1c120*/  ULDC.64 UR4, c[0x0][0xb48] ;  /* 0x0002d20000047ab9 */ /* 0x000fe20000000a00 */
[----:B------:R-:W-:Y:S01]  /*1c130*/  SHF.R.S32.HI R21, RZ, 0x1f, R217 ;  /* 0x0000001fff157819 */ /* 0x000fe200000114d9 */
[----:B------:R-:W-:Y:S01]  /*1c140*/  IMAD.IADD R9, R9, 0x1, R13 ;  /* 0x0000000109097824 */ /* 0x000fe200078e020d */
[----:B------:R-:W-:Y:S02]  /*1c150*/  IADD3 R13, -R11, RZ, RZ ;  /* 0x000000ff0b0d7210 */ /* 0x000fe40007ffe1ff */
[----:B------:R-:W-:Y:S01]  /*1c160*/  SHF.R.S32.HI R0, RZ, 0x1f, R11 ;  /* 0x0000001fff007819 */ /* 0x000fe2000001140b */
[----:B------:R-:W-:-:S04]  /*1c170*/  IMAD.WIDE.U32 R8, R200, UR4, R8 ;  /* 0x00000004c8087c25 */ /* 0x000fc8000f8e0008 */
[----:B------:R-:W-:Y:S02]  /*1c180*/  IMAD R13, R4, R13, R29 ;  /* 0x0000000d040d7224 */ /* 0x000fe400078e021d */
[----:B------:R-:W-:Y:S02]  /*1c190*/  IMAD R0, R0, UR6, RZ ;  /* 0x0000000600007c24 */ /* 0x000fe4000f8e02ff */
        /* <DEDUP_REMOVED lines=15> */
[----:B------:R0:W-:Y:S01]  /*1c290*/  SYNCS.ARRIVE.TRANS64.RED.A1T0 RZ, [R10+URZ], RZ ;  /* 0x000000ff0aff79a7 */ /* 0x0001e2000810043f */
[----:B------:R0:W1:Y:S04]  /*1c2a0*/  SHFL.IDX PT, R8, R0, RZ, 0x1c1f ;  /* 0x001c1fff00087589 */ /* 0x00006800000e0000 */
[----:B------:R0:W2:Y:S01]  /*1c2b0*/  SHFL.IDX PT, R9, R4, RZ, 0x1c1f ;  /* 0x001c1fff04097589 */ /* 0x0000a200000e0000 */
[----:B------:R-:W-:Y:S05]  /*1c2c0*/  @P0 BRA `(.L_x_2886) ;  /* 0x0000000400040947 */ /* 0x000fea0003800000 */
[----:B------:R-:W-:Y:S01]  /*1c2d0*/  ULDC UR4, c[0x0][0xac8] ;  /* 0x0002b20000047ab9 */ /* 0x000fe20000000800 */
[----:B------:R-:W-:Y:S01]  /*1c2e0*/  ULDC.64 UR6, c[0x0][0x208] ;  /* 0x0000820000067ab9 */ /* 0x000fe20000000a00 */
        /* <DEDUP_REMOVED lines=63> */
.L_x_2886:
[----:B------:R-:W-:Y:S05]  /*1c6e0*/  BSYNC B1 ;  /* 0x0000000000017941 */ /* 0x000fea0003800000 */
.L_x_2885:
[----:B------:R-:W-:Y:S01]  /*1c6f0*/  ISETP.GE.AND P0, PT, R24, R3, PT ;  /* 0x000000031800720c */ /* 0x000fe20003f06270 */
[----:B--23--:R2:W3:Y:S04]  /*1c700*/  SHFL.IDX PT, R9, R4, 0x1, 0x1c1f ;  /* 0x003c1f0004097f89 */ /* 0x00c4e800000e0000 */
[----:B-1----:R2:W1:Y:S08]  /*1c710*/  SHFL.IDX PT, R8, R0, 0x1, 0x1c1f ;  /* 0x003c1f0000087f89 */ /* 0x00247000000e0000 */
[----:B--2---:R-:W-:Y:S05]  /*1c720*/  @P0 BRA `(.L_x_2884) ;  /* 0x0000001000100947 */ /* 0x004fea0003800000 */
[----:B------:R-:W-:Y:S01]  /*1c730*/  ULDC UR4, c[0x0][0xac8] ;  /* 0x0002b20000047ab9 */ /* 0x000fe20000000800 */
[----:B------:R-:W-:Y:S01]  /*1c740*/  ULDC.64 UR6, c[0x0][0x208] ;  /* 0x0000820000067ab9 */ /* 0x000fe20000000a00 */
        /* <DEDUP_REMOVED lines=31> */
[----:B------:R-:W-:Y:S02]  /*1c940*/  ISETP.GE.AND P4, PT, R207, UR4, PT ;  /* 0x00000004cf007c0c */ /* 0x000fe4000bf86270 */
[-C--:B------:R-:W-:Y:S01]  /*1c950*/  @!P1 LEA.HI.X R13, R210, R9.reuse, R33, 0x2, P5 ;  /* 0x00000009d20d9211 */ /* 0x080fe200028f1421 */
[----:B------:R-:W-:Y:S01]  /*1c960*/  @!P0 ST.E.64 desc[UR6][R10.64], R50 ;  /* 0x000000320a008985 */ /* 0x000fe2000c101b06 */
[----:B------:R-:W-:Y:S02]  /*1c970*/  @!P2 LEA.HI.X R15, R209, R9, R32, 0x2, P6 ;  /* 0x00000009d10fa211 */ /* 0x000fe400030f1420 */
[----:B------:R-:W-:Y:S01]  /*1c980*/  ISETP.GE.AND P0, PT, R204, UR4, PT ;  /* 0x00000004cc007c0c */ /* 0x000fe2000bf06270 */
[----:B------:R0:W-:Y:S01]  /*1c990*/  @!P1 ST.E.64 desc[UR6][R12.64], R54 ;  /* 0x000000360c009985 */ /* 0x0001e2000c101b06 */
[----:B------:R-:W-:Y:S02]  /*1c9a0*/  ISETP.GE.AND P1, PT, R205, UR4, PT ;  /* 0x00000004cd007c0c */ /* 0x000fe4000bf26270 */
[----:B--2---:R-:W-:Y:S01]  /*1c9b0*/  @!P3 LEA R20, P5, R208, R8, 0x2 ;  /* 0x00000008d014b211 */ /* 0x004fe200078a10ff */
[----:B------:R1:W-:Y:S01]  /*1c9c0*/  @!P2 ST.E.64 desc[UR6][R14.64], R58 ;  /* 0x0000003a0e00a985 */ /* 0x0003e2000c101b06 */
[----:B------:R-:W-:-:S02]  /*1c9d0*/  ISETP.GE.AND P2, PT, R206, UR4, PT ;  /* 0x00000004ce007c0c */ /* 0x000fc4000bf46270 */
[CC--:B---3--:R-:W-:Y:S02]  /*1c9e0*/  @!P4 LEA R24, P6, R207.reuse, R8.reuse, 0x2 ;  /* 0x00000008cf18c211 */ /* 0x0c8fe400078c10ff */
[-C--:B------:R-:W-:Y:S02]  /*1c9f0*/  @!P3 LEA.HI.X R21, R208, R9.reuse, R31, 0x2, P5 ;  /* 0x00000009d015b211 */ /* 0x080fe400028f141f */
[----:B------:R-:W-:Y:S02]  /*1ca00*/  @!P4 LEA.HI.X R25, R207, R9, R30, 0x2, P6 ;  /* 0x00000009cf19c211 */ /* 0x000fe400030f141e */
[----:B------:R-:W-:Y:S01]  /*1ca10*/  ISETP.GE.AND P5, PT, R203, UR4, PT ;  /* 0x00000004cb007c0c */ /* 0x000fe2000bfa6270 */
[----:B------:R2:W-:Y:S01]  /*1ca20*/  @!P3 ST.E.64 desc[UR6][R20.64], R62 ;  /* 0x0000003e1400b985 */ /* 0x0005e2000c101b06 */
[----:B0-----:R-:W-:-:S03]  /*1ca30*/  @!P1 LEA R12, P6, R205, R8, 0x2 ;  /* 0x00000008cd0c9211 */ /* 0x001fc600078c10ff */
[-C--:B------:R-:W-:Y:S01]  /*1ca40*/  @!P2 LEA R10, P3, R206, R8.reuse, 0x2 ;  /* 0x00000008ce0aa211 */ /* 0x080fe200078610ff */
[----:B------:R2:W-:Y:S01]  /*1ca50*/  @!P4 ST.E.64 desc[UR6][R24.64], R66 ;  /* 0x000000421800c985 */ /* 0x0005e2000c101b06 */
[-C--:B-1----:R-:W-:Y:S02]  /*1ca60*/  @!P0 LEA R14, P4, R204, R8.reuse, 0x2 ;  /* 0x00000008cc0e8211 */ /* 0x082fe400078810ff */
[-C--:B------:R-:W-:Y:S02]  /*1ca70*/  @!P2 LEA.HI.X R11, R206, R9.reuse, R28, 0x2, P3 ;  /* 0x00000009ce0ba211 */ /* 0x080fe400018f141c */
[-C--:B------:R-:W-:Y:S02]  /*1ca80*/  @!P1 LEA.HI.X R13, R205, R9.reuse, R229, 0x2, P6 ;  /* 0x00000009cd0d9211 */ /* 0x080fe400030f14e5 */
[----:B------:R-:W-:Y:S01]  /*1ca90*/  @!P0 LEA.HI.X R15, R204, R9, R228, 0x2, P4 ;  /* 0x00000009cc0f8211 */ /* 0x000fe200020f14e4 */
[----:B------:R2:W-:Y:S01]  /*1caa0*/  @!P2 ST.E.64 desc[UR6][R10.64], R70 ;  /* 0x000000460a00a985 */ /* 0x0005e2000c101b06 */
[----:B------:R-:W-:-:S03]  /*1cab0*/  @!P5 LEA R26, P3, R203, R8, 0x2 ;  /* 0x00000008cb1ad211 */ /* 0x000fc600078610ff */
[----:B------:R2:W-:Y:S01]  /*1cac0*/  @!P1 ST.E.64 desc[UR6][R12.64], R74 ;  /* 0x0000004a0c009985 */ /* 0x0005e2000c101b06 */
[----:B------:R-:W-:-:S03]  /*1cad0*/  @!P5 LEA.HI.X R27, R203, R9, R227, 0x2, P3 ;  /* 0x00000009cb1bd211 */ /* 0x000fc600018f14e3 */
[----:B------:R2:W-:Y:S01]  /*1cae0*/  @!P0 ST.E.64 desc[UR6][R14.64], R78 ;  /* 0x0000004e0e008985 */ /* 0x0005e2000c101b06 */
[----:B------:R-:W-:-:S03]  /*1caf0*/  ISETP.GE.AND P0, PT, R202, UR4, PT ;  /* 0x00000004ca007c0c */ /* 0x000fc6000bf06270 */
[----:B------:R2:W-:Y:S10]  /*1cb00*/  @!P5 ST.E.64 desc[UR6][R26.64], R82 ;  /* 0x000000521a00d985 */ /* 0x0005f4000c101b06 */
[----:B------:R-:W-:Y:S05]  /*1cb10*/  @P0 BRA `(.L_x_2884) ;  /* 0x0000000c00140947 */ /* 0x000fea0003800000 */
[----:B------:R-:W-:Y:S01]  /*1cb20*/  LEA R8, P0, R202, R8, 0x2 ;  /* 0x00000008ca087211 */ /* 0x000fe200078010ff */
[----:B------:R-:W-:-:S03]  /*1cb30*/  ULDC.64 UR4, c[0x0][0x208] ;  /* 0x0000820000047ab9 */ /* 0x000fc60000000a00 */
[----:B------:R-:W-:-:S05]  /*1cb40*/  LEA.HI.X R9, R202, R9, R226, 0x2, P0 ;  /* 0x00000009ca097211 */ /* 0x000fca00000f14e2 */
[----:B------:R4:W-:Y:S01]  /*1cb50*/  ST.E.64 desc[UR4][R8.64], R86 ;  /* 0x0000005608007985 */ /* 0x0009e2000c101b04 */
[----:B------:R-:W-:Y:S05]  /*1cb60*/  BRA `(.L_x_2884) ;  /* 0x0000000c00007947 */ /* 0x000fea0003800000 */
.L_x_2875:
[----:B------:R-:W-:Y:S01]  /*1cb70*/  ULDC.64 UR6, c[0x0][0xc08] ;  /* 0x0003020000067ab9 */ /* 0x000fe20000000a00 */
[----:B------:R-:W-:Y:S01]  /*1cb80*/  ULDC.64 UR4, c[0x0][0xc00] ;  /* 0x0003000000047ab9 */ /* 0x000fe20000000a00 */
[----:B------:R-:W-:Y:S01]  /*1cb90*/  ISETP.NE.U32.AND P1, PT, RZ, UR6, PT ;  /* 0x00000006ff007c0c */ /* 0x000fe2000bf25070 */
[----:B------:R-:W-:Y:S01]  /*1cba0*/  IMAD.MOV.U32 R3, RZ, RZ, RZ ;  /* 0x000000ffff037224 */ /* 0x000fe200078e00ff */
[----:B------:R-:W-:Y:S01]  /*1cbb0*/  IADD3 R8, P2, R196, UR4, RZ ;  /* 0x00000004c4087c10 */ /* 0x000fe2000ff5e0ff */
[----:B------:R-:W-:Y:S01]  /*1cbc0*/  ULDC.64 UR8, c[0x0][0x208] ;  /* 0x0000820000087ab9 */ /* 0x000fe20000000a00 */
[----:B------:R-:W-:Y:S02]  /*1cbd0*/  ISETP.NE.AND.EX P1, PT, RZ, UR7, PT, P1 ;  /* 0x00000007ff007c0c */ /* 0x000fe4000bf25310 */
[----:B------:R-:W-:Y:S01]  /*1cbe0*/  IADD3.X R9, R197, UR5, RZ, P2, !PT ;  /* 0x00000005c5097c10 */ /* 0x000fe200097fe4ff */
[----:B------:R-:W3:Y:S01]  /*1cbf0*/  S2R R33, SR_TID.X ;  /* 0x0000000000217919 */ /* 0x000ee20000002100 */
[----:B------:R-:W-:-:S04]  /*1cc00*/  ISETP.NE.U32.AND P0, PT, RZ, UR4, PT ;  /* 0x00000004ff007c0c */ /* 0x000fc8000bf05070 */
[----:B------:R-:W-:-:S05]  /*1cc10*/  ISETP.NE.AND.EX P0, PT, RZ, UR5, PT, P0 ;  /* 0x00000005ff007c0c */ /* 0x000fca000bf05300 */
[----:B------:R-:W-:-:S04]  /*1cc20*/  @P1 IADD3 R196, P2, R196, UR6, RZ ;  /* 0x00000006c4c41c10 */ /* 0x000fc8000ff5e0ff */
[----:B------:R-:W-:Y:S02]  /*1cc30*/  @P1 IADD3.X R197, R197, UR7, RZ, P2, !PT ;  /* 0x00000007c5c51c10 */ /* 0x000fe400097fe4ff */
[----:B------:R-:W-:Y:S01]  /*1cc40*/  ISETP.NE.AND P2, PT, R194, RZ, PT ;  /* 0x000000ffc200720c */ /* 0x000fe20003f45270 */
[----:B------:R-:W-:Y:S01]  /*1cc50*/  ULDC UR4, c[0x0][0xa88] ;  /* 0x0002a20000047ab9 */ /* 0x000fe20000000800 */
[----:B------:R0:W5:Y:S01]  /*1cc60*/  @P0 LDG.E R3, desc[UR8][R8.64] ;  /* 0x0000000808030981 */ /* 0x000162000c1e1900 */
[----:B------:R-:W-:-:S06]  /*1cc70*/  IMAD.U32 R0, RZ, RZ, UR4 ;  /* 0x00000004ff007e24 */ /* 0x000fcc000f8e00ff */
[----:B------:R0:W5:Y:S04]  /*1cc80*/  @P1 LDG.E R0, desc[UR8][R196.64] ;  /* 0x00000008c4001981 */ /* 0x000168000c1e1900 */
[----:B------:R-:W1:Y:S01]  /*1cc90*/  @!P2 LDC R194, c[0x0][0xad4] ;  /* 0x0002b500ffc2ab82 */ /* 0x000e620000000800 */
[----:B---3--:R-:W-:-:S05]  /*1cca0*/  VIADD R4, R33, 0xffffff80 ;  /* 0xffffff8021047836 */ /* 0x008fca0000000000 */
[----:B------:R-:W-:Y:S02]  /*1ccb0*/  ISETP.GT.AND P3, PT, R4, 0x7f, PT ;  /* 0x0000007f0400780c */ /* 0x000fe40003f64270 */
[----:B-1----:R-:W-:Y:S01]  /*1ccc0*/  ISETP.GT.AND P2, PT, R194, 0x1, PT ;  /* 0x00000001c200780c */ /* 0x002fe20003f44270 */
[----:B0-----:R-:W-:-:S12]  /*1ccd0*/  @P1 BRA `(.L_x_2887) ;  /* 0x0000000000141947 */ /* 0x001fd80003800000 */
[----:B------:R-:W-:Y:S05]  /*1cce0*/  @!P0 BRA `(.L_x_2887) ;  /* 0x0000000000108947 */ /* 0x000fea0003800000 */
[----:B------:R-:W-:Y:S02]  /*1ccf0*/  ULDC.64 UR4, c[0x0][0x208] ;  /* 0x0000820000047ab9 */ /* 0x000fe40000000a00 */
[----:B------:R-:W3:Y:S04]  /*1cd00*/  LDG.E R11, desc[UR4][R8.64] ;  /* 0x00000004080b7981 */ /* 0x000ee8000c1e1900 */
[----:B-----5:R-:W3:Y:S02]  /*1cd10*/  LDG.E R0, desc[UR4][R8.64+0x4] ;  /* 0x0000040408007981 */ /* 0x020ee4000c1e1900 */
[----:B---3--:R-:W-:-:S07]  /*1cd20*/  IMAD.IADD R0, R0, 0x1, -R11 ;  /* 0x0000000100007824 */ /* 0x008fce00078e0a0b */
.L_x_2887:
        /* <DEDUP_REMOVED lines=15> */
[----:B------:R-:W-:Y:S01]  /*1ce20*/  SEL R26, R26, 0x978, P0 ;  /* 0x000009781a1a7807 */ /* 0x000fe20000000000 */
[----:B------:R-:W-:-:S04]  /*1ce30*/  ULDC.64 UR4, c[0x0][0x208] ;  /* 0x0000820000047ab9 */ /* 0x000fc80000000a00 */
[----:B------:R-:W1:Y:S08]  /*1ce40*/  LDC.64 R20, c[0x0][R26+0x220] ;  /* 0x000088001a147b82 */ /* 0x000e700000000a00 */
[----:B------:R-:W4:Y:S08]  /*1ce50*/  LDC.64 R24, c[0x0][R26+0x218] ;  /* 0x000086001a187b82 */ /* 0x000f300000000a00 */
[----:B------:R-:W3:Y:S08]  /*1ce60*/  LDC.64 R12, c[0x0][R26+0x228] ;  /* 0x00008a001a0c7b82 */ /* 0x000ef00000000a00 */
[----:B------:R-:W5:Y:S08]  /*1ce70*/  @P1 LDC R4, c[0x0][0xbec] ;  /* 0x0002fb00ff041b82 */ /* 0x000f700000000800 */
[----:B------:R-:W2:Y:S08]  /*1ce80*/  LDC.64 R10, c[0x0][R26+0x210] ;  /* 0x000084001a0a7b82 */ /* 0x000eb00000000a00 */
[----:B------:R-:W3:Y:S01]  /*1ce90*/  @P1 LDC R31, c[0x0][0xbf0] ;  /* 0x0002fc00ff1f1b82 */ /* 0x000ee20000000800 */
[----:B-----5:R-:W-:-:S07]  /*1cea0*/  @P1 IMAD.HI.U32 R4, R33, R4, RZ ;  /* 0x0000000421041227 */ /* 0x020fce00078e00ff */
[----:B0-----:R-:W0:Y:S01]  /*1ceb0*/  @!P0 LDC R8, c[0x0][0xb50] ;  /* 0x0002d400ff088b82 */ /* 0x001e220000000800 */
[-C--:B-1----:R-:W-:Y:S02]  /*1cec0*/  IMAD R21, R21, R195.reuse, RZ ;  /* 0x000000c315157224 */ /* 0x082fe400078e02ff */
[----:B------:R-:W-:-:S05]  /*1ced0*/  IMAD.WIDE.U32 R14, R20, R195, RZ ;  /* 0x000000c3140e7225 */ /* 0x000fca00078e00ff */
[----:B------:R-:W1:Y:S01]  /*1cee0*/  @!P0 LDC R9, c[0x0][0xb54] ;  /* 0x0002d500ff098b82 */ /* 0x000e620000000800 */
[-C--:B----4-:R-:W-:Y:S02]  /*1cef0*/  IMAD R29, R25, R165.reuse, RZ ;  /* 0x000000a5191d7224 */ /* 0x090fe400078e02ff */
[----:B------:R-:W-:Y:S01]  /*1cf00*/  IMAD.WIDE.U32 R24, R24, R165, RZ ;  /* 0x000000a518187225 */ /* 0x000fe200078e00ff */
[----:B---3--:R-:W-:-:S03]  /*1cf10*/  @P1 SHF.R.U32.HI R27, RZ, R31, R4 ;  /* 0x0000001fff1b1219 */ /* 0x008fc60000011604 */
        /* <DEDUP_REMOVED lines=11> */
[----:B------:R-:W-:Y:S02]  /*1cfd0*/  IADD3 R12, P0, P1, R27, R24, R12 ;  /* 0x000000181b0c7210 */ /* 0x000fe4000791e00c */
[----:B------:R-:W-:Y:S02]  /*1cfe0*/  SHF.R.S32.HI R27, RZ, 0x1f, R27 ;  /* 0x0000001fff1b7819 */ /* 0x000fe4000001141b */
[----:B------:R-:W-:Y:S02]  /*1cff0*/  SHF.R.S32.HI R21, RZ, 0x1f, R15 ;  /* 0x0000001fff157819 */ /* 0x000fe4000001140f */
[----:B------:R-:W-:Y:S01]  /*1d000*/  IADD3.X R13, R27, R4, R25, P0, P1 ;  /* 0x000000041b0d7210 */ /* 0x000fe200007e2419 */
[----:B--2---:R-:W-:-:S04]  /*1d010*/  IMAD R4, R11, R15, RZ ;  /* 0x0000000f0b047224 */ /* 0x004fc800078e02ff */
[C---:B------:R-:W-:Y:S02]  /*1d020*/  IMAD R21, R10.reuse, R21, R4 ;  /* 0x000000150a157224 */ /* 0x040fe400078e0204 */
[----:B------:R-:W-:-:S04]  /*1d030*/  IMAD.WIDE.U32 R10, R10, R15, R12 ;  /* 0x0000000f0a0a7225 */ /* 0x000fc800078e000c */
[----:B------:R-:W-:Y:S01]  /*1d040*/  IMAD.IADD R4, R11, 0x1, R21 ;  /* 0x000000010b047824 */ /* 0x000fe200078e0215 */
[----:B0-----:R-:W-:Y:S01]  /*1d050*/  LEA R8, P0, R10, R8, 0x2 ;  /* 0x000000080a087211 */ /* 0x001fe200078010ff */
[----:B------:R-:W-:-:S03]  /*1d060*/  IMAD.MOV.U32 R11, RZ, RZ, -0x800000 ;  /* 0xff800000ff0b7424 */ /* 0x000fc600078e00ff */
[----:B-1----:R-:W-:-:S05]  /*1d070*/  LEA.HI.X R9, R10, R9, R4, 0x2, P0 ;  /* 0x000000090a097211 */ /* 0x002fca00000f1404 */
[----:B------:R0:W-:Y:S04]  /*1d080*/  STG.E desc[UR4][R8.64], R11 ;  /* 0x0000000b08007986 */ /* 0x0001e8000c101904 */
.L_x_2889:
[----:B------:R-:W-:Y:S05]  /*1d090*/  BSYNC B1 ;  /* 0x0000000000017941 */ /* 0x000fea0003800000 */
.L_x_2888:
[----:B------:R-:W-:Y:S05]  /*1d0a0*/  @P2 BRA `(.L_x_2884) ;  /* 0x0000000400b02947 */ /* 0x000fea0003800000 */
[----:B------:R-:W1:Y:S01]  /*1d0b0*/  LDC R15, c[0x0][0xbe8] ;  /* 0x0002fa00ff0f7b82 */ /* 0x000e620000000800 */
[----:B------:R-:W-:Y:S01]  /*1d0c0*/  ULDC.64 UR4, c[0x0][0xaa0] ;  /* 0x0002a80000047ab9 */ /* 0x000fe20000000a00 */
[----:B------:R-:W-:Y:S01]  /*1d0d0*/  ULDC.64 UR6, c[0x0][0xaf0] ;  /* 0x0002bc0000067ab9 */ /* 0x000fe20000000a00 */
[----:B------:R-:W-:Y:S01]  /*1d0e0*/  IMAD R4, R28, UR4, RZ ;  /* 0x000000041c047c24 */ /* 0x000fe2000f8e02ff */
[----:B------:R-:W-:Y:S01]  /*1d0f0*/  BSSY B1, `(.L_x_2890) ;  /* 0x000003a000017945 */ /* 0x000fe20003800000 */
[C---:B0-----:R-:W-:Y:S01]  /*1d100*/  IMAD.WIDE.U32 R8, R3.reuse, UR4, RZ ;  /* 0x0000000403087c25 */ /* 0x041fe2000f8e00ff */
[----:B------:R-:W-:Y:S02]  /*1d110*/  SHF.R.S32.HI R12, RZ, 0x1f, R192 ;  /* 0x0000001fff0c7819 */ /* 0x000fe400000114c0 */
[----:B------:R-:W-:Y:S01]  /*1d120*/  SHF.R.S32.HI R14, RZ, 0x1f, R189 ;  /* 0x0000001fff0e7819 */ /* 0x000fe200000114bd */
[----:B------:R-:W-:Y:S01]  /*1d130*/  IMAD R11, R3, UR5, R4 ;  /* 0x00000005030b7c24 */ /* 0x000fe2000f8e0204 */
[----:B------:R-:W-:Y:S01]  /*1d140*/  ULDC.64 UR4, c[0x0][0xae8] ;  /* 0x0002ba0000047ab9 */ /* 0x000fe20000000a00 */
[----:B------:R-:W-:-:S02]  /*1d150*/  IMAD R3, R193, 0x20, R221 ;  /* 0x00000020c1037824 */ /* 0x000fc400078e02dd */
[----:B------:R-:W-:Y:S02]  /*1d160*/  IMAD.IADD R9, R9, 0x1, R11 ;  /* 0x0000000109097824 */ /* 0x000fe400078e020b */
[----:B------:R-:W-:Y:S02]  /*1d170*/  IMAD.IADD R13, R186, 0x1, R3 ;  /* 0x00000001ba0d7824 */ /* 0x000fe400078e0203 */
[----:B------:R-:W-:-:S04]  /*1d180*/  IMAD.WIDE.U32 R8, R165, UR4, R8 ;  /* 0x00000004a5087c25 */ /* 0x000fc8000f8e0008 */
[----:B------:R-:W-:Y:S02]  /*1d190*/  IMAD.MOV.U32 R3, RZ, RZ, R13 ;  /* 0x000000ffff037224 */ /* 0x000fe400078e000d */
[----:B------:R-:W-:Y:S01]  /*1d1a0*/  IMAD R9, R165, UR5, R9 ;  /* 0x00000005a5097c24 */ /* 0x000fe2000f8e0209 */
[----:B-1----:R-:W-:Y:S01]  /*1d1b0*/  ISETP.NE.AND P0, PT, R15, 0x1, PT ;  /* 0x000000010f00780c */ /* 0x002fe20003f05270 */
[----:B------:R-:W-:Y:S01]  /*1d1c0*/  ULDC.64 UR4, c[0x0][0xae0] ;  /* 0x0002b80000047ab9 */ /* 0x000fe20000000a00 */
[----:B------:R-:W-:Y:S02]  /*1d1d0*/  IMAD.IADD R186, R221, 0x1, R186 ;  /* 0x00000001ddba7824 */ /* 0x000fe400078e02ba */
[----:B------:R-:W-:-:S09]  /*1d1e0*/  IMAD.WIDE.U32 R8, R195, UR6, R8 ;  /* 0x00000006c3087c25 */ /* 0x000fd2000f8e0008 */
[----:B------:R-:W0:Y:S08]  /*1d1f0*/  @P0 LDC R10, c[0x0][0xbec] ;  /* 0x0002fb00ff0a0b82 */ /* 0x000e300000000800 */
[----:B------:R-:W1:Y:S01]  /*1d200*/  @P0 LDC R21, c[0x0][0xbf0] ;  /* 0x0002fc00ff150b82 */ /* 0x000e620000000800 */
[----:B0-----:R-:W-:-:S04]  /*1d210*/  @P0 IMAD.HI.U32 R4, R13, R10, RZ ;  /* 0x0000000a0d040227 */ /* 0x001fc800078e00ff */
[----:B------:R-:W-:Y:S01]  /*1d220*/  IMAD R10, R220, UR6, RZ ;  /* 0x00000006dc0a7c24 */ /* 0x000fe2000f8e02ff */
[----:B-1----:R-:W-:-:S03]  /*1d230*/  @P0 SHF.R.U32.HI R3, RZ, R21, R4 ;  /* 0x00000015ff030219 */ /* 0x002fc60000011604 */
[----:B------:R-:W-:Y:S01]  /*1d240*/  IMAD R11, R195, UR7, R10 ;  /* 0x00000007c30b7c24 */ /* 0x000fe2000f8e020a */
[--C-:B------:R-:W-:Y:S01]  /*1d250*/  SHF.R.S32.HI R4, RZ, 0x1f, R3.reuse ;  /* 0x0000001fff047819 */ /* 0x100fe20000011403 */
        /* <DEDUP_REMOVED lines=9> */
[----:B------:R-:W-:Y:S02]  /*1d2f0*/  IMAD R4, R3, UR4, RZ ;  /* 0x0000000403047c24 */ /* 0x000fe4000f8e02ff */
[----:B------:R-:W-:Y:S02]  /*1d300*/  IMAD R15, R0, R15, RZ ;  /* 0x0000000f000f7224 */ /* 0x000fe400078e02ff */
[----:B------:R-:W-:-:S02]  /*1d310*/  IMAD R3, R11, UR5, R4 ;  /* 0x000000050b037c24 */ /* 0x000fc4000f8e0204 */
[----:B------:R-:W-:Y:S01]  /*1d320*/  IMAD.WIDE.U32 R8, R11, UR4, R8 ;  /* 0x000000040b087c25 */ /* 0x000fe2000f8e0008 */
[C---:B------:R-:W-:Y:S01]  /*1d330*/  ISETP.GE.AND P2, PT, R186.reuse, R15, PT ;  /* 0x0000000fba00720c */ /* 0x040fe20003f46270 */
[----:B------:R-:W-:Y:S02]  /*1d340*/  ULDC.64 UR4, c[0x0][0xa80] ;  /* 0x0002a00000047ab9 */ /* 0x000fe40000000a00 */
        /* <DEDUP_REMOVED lines=8> */
[----:B------:R0:W3:Y:S01]  /*1d3d0*/  SHFL.IDX PT, R0, R3, RZ, 0x181f ;  /* 0x00181fff03007589 */ /* 0x0000e200000e0000 */
[----:B------:R-:W-:Y:S10]  /*1d3e0*/  @P2 BRA `(.L_x_2891) ;  /* 0x0000000000282947 */ /* 0x000ff40003800000 */
[----:B------:R-:W-:Y:S01]  /*1d3f0*/  ULDC UR4, c[0x0][0xac8] ;  /* 0x0002b20000047ab9 */ /* 0x000fe20000000800 */
[----:B------:R-:W-:Y:S01]  /*1d400*/  ULDC.64 UR6, c[0x0][0x208] ;  /* 0x0000820000067ab9 */ /* 0x000fe20000000a00 */
[----:B------:R-:W-:Y:S02]  /*1d410*/  ISETP.GE.AND P4, PT, R189, UR4, PT ;  /* 0x00000004bd007c0c */ /* 0x000fe4000bf86270 */
[----:B------:R-:W-:-:S11]  /*1d420*/  ISETP.GE.AND P5, PT, R192, UR4, PT ;  /* 0x00000004c0007c0c */ /* 0x000fd6000bfa6270 */
[CC--:B-1----:R-:W-:Y:S02]  /*1d430*/  @!P4 LEA R10, P2, R189.reuse, R8.reuse, 0x1 ;  /* 0x00000008bd0ac211 */ /* 0x0c2fe400078408ff */
[C---:B------:R-:W-:Y:S02]  /*1d440*/  @!P5 LEA R8, P3, R192.reuse, R8, 0x1 ;  /* 0x00000008c008d211 */ /* 0x040fe400078608ff */
[-C--:B---3--:R-:W-:Y:S02]  /*1d450*/  @!P4 LEA.HI.X R11, R189, R0.reuse, R14, 0x1, P2 ;  /* 0x00000000bd0bc211 */ /* 0x088fe400010f0c0e */
[----:B------:R-:W-:-:S03]  /*1d460*/  @!P5 LEA.HI.X R9, R192, R0, R12, 0x1, P3 ;  /* 0x00000000c009d211 */ /* 0x000fc600018f0c0c */
[----:B------:R1:W-:Y:S04]  /*1d470*/  @!P4 ST.E.128 desc[UR6][R10.64], RZ ;  /* 0x000000ff0a00c985 */ /* 0x0003e8000c101d06 */
[----:B------:R1:W-:Y:S02]  /*1d480*/  @!P5 ST.E.128 desc[UR6][R8.64], RZ ;  /* 0x000000ff0800d985 */ /* 0x0003e4000c101d06 */
.L_x_2891:
[----:B------:R-:W-:Y:S05]  /*1d490*/  BSYNC B1 ;  /* 0x0000000000017941 */ /* 0x000fea0003800000 */
.L_x_2890:
[----:B---3--:R3:W0:Y:S01]  /*1d4a0*/  SHFL.IDX PT, R0, R3, 0x1, 0x181f ;  /* 0x00381f0003007f89 */ /* 0x00862200000e0000 */
[----:B------:R-:W-:Y:S03]  /*1d4b0*/  BSSY B1, `(.L_x_2892) ;  /* 0x000000d000017945 */ /* 0x000fe60003800000 */
[----:B-1----:R3:W1:Y:S01]  /*1d4c0*/  SHFL.IDX PT, R8, R4, 0x1, 0x181f ;  /* 0x00381f0004087f89 */ /* 0x00266200000e0000 */
        /* <DEDUP_REMOVED lines=11> */
.L_x_2893:
[----:B------:R-:W-:Y:S05]  /*1d580*/  BSYNC B1 ;  /* 0x0000000000017941 */ /* 0x000fea0003800000 */
.L_x_2892:
[----:B0-----:R0:W0:Y:S01]  /*1d590*/  SHFL.IDX PT, R0, R3, 0x2, 0x181f ;  /* 0x00581f0003007f89 */ /* 0x00102200000e0000 */
[----:B------:R-:W-:Y:S03]  /*1d5a0*/  BSSY B1, `(.L_x_2894) ;  /* 0x000000d000017945 */ /* 0x000fe60003800000 */
[----:B-1----:R1:W0:Y:S01]  /*1d5b0*/  SHFL.IDX PT, R8, R4, 0x2, 0x181f ;  /* 0x00581f0004087f89 */ /* 0x00222200000e0000 */
[----:B------:R-:W-:Y:S05]  /*1d5c0*/  @P0 BRA `(.L_x_2895) ;  /* 0x0000000000280947 */ /* 0x000fea0003800000 */
[----:B------:R-:W-:Y:S01]  /*1d5d0*/  ULDC UR4, c[0x0][0xac8] ;  /* 0x0002b20000047ab9 */ /* 0x000fe20000000800 */
[----:B------:R-:W-:Y:S01]  /*1d5e0*/  ULDC.64 UR6, c[0x0][0x208] ;  /* 0x0000820000067ab9 */ /* 0x000fe20000000a00 */
        /* <DEDUP_REMOVED lines=8> */
.L_x_2895:
[----:B------:R-:W-:Y:S05]  /*1d670*/  BSYNC B1 ;  /* 0x0000000000017941 */ /* 0x000fea0003800000 */
.L_x_2894:
[----:B0-----:R-:W-:Y:S01]  /*1d680*/  VIADD R0, R186, 0x60 ;  /* 0x00000060ba007836 */ /* 0x001fe20000000000 */
[----:B---3--:R-:W0:Y:S04]  /*1d690*/  SHFL.IDX PT, R3, R3, 0x3, 0x181f ;  /* 0x00781f0003037f89 */ /* 0x008e2800000e0000 */
[----:B------:R-:W-:Y:S01]  /*1d6a0*/  ISETP.GE.AND P0, PT, R0, R15, PT ;  /* 0x0000000f0000720c */ /* 0x000fe20003f06270 */
[----:B-1----:R-:W1:-:S12]  /*1d6b0*/  SHFL.IDX PT, R4, R4, 0x3, 0x181f ;  /* 0x00781f0004047f89 */ /* 0x002e5800000e0000 */
        /* <DEDUP_REMOVED lines=11> */
.L_x_2884:
[----:B------:R-:W-:Y:S05]  /*1d770*/  BSYNC B0 ;  /* 0x0000000000007941 */ /* 0x000fea0003800000 */
.L_x_2874:
[----:B------:R-:W-:Y:S02]  /*1d780*/  ULDC UR4, c[0x0][0xc3c] ;  /* 0x00030f0000047ab9 */ /* 0x000fe40000000800 */
[----:B------:R-:W-:-:S13]  /*1d790*/  ISETP.GE.AND P0, PT, R7, UR4, PT ;  /* 0x0000000407007c0c */ /* 0x000fda000bf06270 */
[----:B------:R-:W-:Y:S05]  /*1d7a0*/  @!P0 BRA `(.L_x_2896) ;  /* 0xfffffe3c003c8947 */ /* 0x000fea000383ffff */
[----:B------:R-:W-:Y:S05]  /*1d7b0*/  BRA `(.L_x_2653) ;  /* 0x0000007c00047947 */ /* 0x000fea0003800000 */
.L_x_2651:
[----:B------:R-:W-:-:S08]  /*1d7c0*/  NOP ;  /* 0x0000000000007918 */ /* 0x000fd00000000000 */
[----:B------:R-:W0:-:S00]  /*1d7d0*/  USETMAXREG.DEALLOC.CTAPOOL 0x28 ;  /* 0x00000028000079c8 */ /* 0x000e0000080e0500 */
        /* <DEDUP_REMOVED lines=14> */
.L_x_2897:
[----:B------:R-:W-:Y:S01]  /*1d8c0*/  LOP3.LUT R7, R0, 0x1f, RZ, 0xc0, !PT ;  /* 0x0000001f00077812 */ /* 0x000fe200078ec0ff */
[----:B------:R-:W-:Y:S01]  /*1d8d0*/  ULDC UR4, c[0x0][0xc3c] ;  /* 0x00030f0000047ab9 */ /* 0x000fe20000000800 */
[----:B------:R-:W-:Y:S01]  /*1d8e0*/  IMAD.MOV.U32 R9, RZ, RZ, RZ ;  /* 0x000000ffff097224 */ /* 0x000fe200078e00ff */
[----:B------:R-:W-:Y:S01]  /*1d8f0*/  ULDC.64 UR6, c[0x0][0x208] ;  /* 0x0000820000067ab9 */ /* 0x000fe20000000a00 */
[----:B------:R-:W-:Y:S01]  /*1d900*/  ISETP.NE.AND P0, PT, R7, 0x1f, PT ;  /* 0x0000001f0700780c */ /* 0x000fe20003f05270 */
[----:B------:R-:W-:-:S03]  /*1d910*/  ULDC UR5, c[0x0][0xc38] ;  /* 0x00030e0000057ab9 */ /* 0x000fc60000000800 */
[----:B------:R-:W-:-:S13]  /*1d920*/  ISETP.GE.OR P1, PT, R7, UR4, !P0 ;  /* 0x0000000407007c0c */ /* 0x000fda000c726670 */
[----:B------:R-:W0:Y:S08]  /*1d930*/  @!P1 LDC.64 R4, c[0x0][0xc80] ;  /* 0x00032000ff049b82 */ /* 0x000e300000000a00 */
[----:B------:R-:W1:Y:S01]  /*1d940*/  @!P1 LDC.64 R2, c[0x0][0xc78] ;  /* 0x00031e00ff029b82 */ /* 0x000e620000000a00 */
[----:B0-----:R-:W-:-:S05]  /*1d950*/  @!P1 IMAD.WIDE.U32 R4, R7, 0x4, R4 ;  /* 0x0000000407049825 */ /* 0x001fca00078e0004 */
[----:B------:R-:W2:Y:S01]  /*1d960*/  @!P1 LDG.E R6, desc[UR6][R4.64] ;  /* 0x0000000604069981 */ /* 0x000ea2000c1e1900 */
[----:B-1----:R-:W-:-:S05]  /*1d970*/  @!P1 IMAD.WIDE.U32 R2, R7, 0x4, R2 ;  /* 0x0000000407029825 */ /* 0x002fca00078e0002 */
[----:B------:R-:W2:Y:S01]  /*1d980*/  @!P1 LDG.E R9, desc[UR6][R2.64] ;  /* 0x0000000602099981 */ /* 0x000ea2000c1e1900 */
[C---:B------:R-:W-:Y:S02]  /*1d990*/  ISETP.NE.AND P1, PT, R7.reuse, RZ, PT ;  /* 0x000000ff0700720c */ /* 0x040fe40003f25270 */
[C---:B------:R-:W-:Y:S02]  /*1d9a0*/  ISETP.GE.U32.AND P2, PT, R7.reuse, 0x2, PT ;  /* 0x000000020700780c */ /* 0x040fe40003f46070 */
[C---:B------:R-:W-:Y:S02]  /*1d9b0*/  ISETP.GE.U32.AND P3, PT, R7.reuse, 0x4, PT ;  /* 0x000000040700780c */ /* 0x040fe40003f66070 */
[C---:B------:R-:W-:Y:S02]  /*1d9c0*/  ISETP.GE.U32.AND P4, PT, R7.reuse, 0x8, PT ;  /* 0x000000080700780c */ /* 0x040fe40003f86070 */
[----:B------:R-:W-:Y:S01]  /*1d9d0*/  ISETP.GE.U32.AND P5, PT, R7, 0x10, PT ;  /* 0x000000100700780c */ /* 0x000fe20003fa6070 */
[----:B------:R-:W0:Y:S01]  /*1d9e0*/  S2UR UR6, SR_CTAID.X ;  /* 0x00000000000679c3 */ /* 0x000e220000002500 */
[----:B------:R-:W-:Y:S01]  /*1d9f0*/  UMOV UR4, URZ ;  /* 0x0000003f00047c82 */ /* 0x000fe20008000000 */
[----:B--2---:R-:W-:-:S05]  /*1da00*/  IMAD R8, R6, R9, RZ ;  /* 0x0000000906087224 */ /* 0x004fca00078e02ff */
        /* <DEDUP_REMOVED lines=23> */
.L_x_2901:
[----:B------:R-:W0:Y:S01]  /*1db80*/  LDC R2, c[0x0][0xc3c] ;  /* 0x00030f00ff027b82 */ /* 0x000e220000000800 */
[----:B------:R-:W-:Y:S01]  /*1db90*/  UIADD3 UR4, UR4, 0x1f, URZ ;  /* 0x0000001f04047890 */ /* 0x000fe2000fffe03f */
[----:B------:R-:W-:Y:S02]  /*1dba0*/  ULDC UR7, c[0x0][0xc3c] ;  /* 0x00030f0000077ab9 */ /* 0x000fe40000000800 */
[----:B------:R-:W-:-:S03]  /*1dbb0*/  IMAD.U32 R19, RZ, RZ, UR7 ;  /* 0x00000007ff137e24 */ /* 0x000fc6000f8e00ff */
[----:B0-----:R-:W-:-:S13]  /*1dbc0*/  ISETP.LE.AND P6, PT, R2, UR4, PT ;  /* 0x0000000402007c0c */ /* 0x001fda000bfc3270 */
[----:B------:R-:W-:Y:S05]  /*1dbd0*/  @P6 BRA `(.L_x_2900) ;  /* 0x0000000800b06947 */ /* 0x000fea0003800000 */
[----:B------:R-:W-:Y:S01]  /*1dbe0*/  VIADD R9, R7, UR4 ;  /* 0x0000000407097c36 */ /* 0x000fe20008000000 */
[----:B------:R-:W-:Y:S01]  /*1dbf0*/  ULDC.64 UR8, c[0x0][0x208] ;  /* 0x0000820000087ab9 */ /* 0x000fe20000000a00 */
        /* <DEDUP_REMOVED lines=30> */
.L_x_2899:
        /* <DEDUP_REMOVED lines=13> */
.L_x_2902:
        /* <DEDUP_REMOVED lines=62> */
.L_x_2903:
[----:B------:R-:W0:Y:S01]  /*1e290*/  LDC.64 R2, c[0x0][0xc90] ;  /* 0x00032400ff027b82 */ /* 0x000e220000000a00 */
[----:B------:R-:W-:Y:S01]  /*1e2a0*/  ULDC.64 UR6, c[0x0][0x208] ;  /* 0x0000820000067ab9 */ /* 0x000fe20000000a00 */
        /* <DEDUP_REMOVED lines=60> */
.L_x_2904:
[----:B------:R-:W-:-:S05]  /*1e670*/  LOP3.LUT R17, RZ, R2, RZ, 0x33, !PT ;  /* 0x00000002ff117212 */ /* 0x000fca00078e33ff */
[----:B------:R-:W-:Y:S01]  /*1e680*/  IMAD.IADD R17, R6, 0x1, R17 ;  /* 0x0000000106117824 */ /* 0x000fe200078e0211 */
[----:B------:R-:W-:Y:S06]  /*1e690*/  BRA `(.L_x_2905) ;  /* 0x00000000000c7947 */ /* 0x000fec0003800000 */
.L_x_2900:
[----:B------:R-:W-:Y:S02]  /*1e6a0*/  IMAD.MOV.U32 R17, RZ, RZ, RZ ;  /* 0x000000ffff117224 */ /* 0x000fe400078e00ff */
[----:B------:R-:W-:Y:S02]  /*1e6b0*/  IMAD.U32 R16, RZ, RZ, UR6 ;  /* 0x00000006ff107e24 */ /* 0x000fe4000f8e00ff */
[----:B------:R-:W-:-:S07]  /*1e6c0*/  IMAD.MOV.U32 R18, RZ, RZ, RZ ;  /* 0x000000ffff127224 */ /* 0x000fce00078e00ff */
.L_x_2905:
[----:B------:R-:W-:-:S13]  /*1e6d0*/  ISETP.NE.AND P0, PT, R7, RZ, PT ;  /* 0x000000ff0700720c */ /* 0x000fda0003f05270 */
[----:B------:R-:W0:Y:S01]  /*1e6e0*/  @!P0 S2R R3, SR_CgaCtaId ;  /* 0x0000000000038919 */ /* 0x000e220000008800 */
[----:B------:R-:W-:-:S04]  /*1e6f0*/  @!P0 MOV R2, 0x400 ;  /* 0x0000040000028802 */ /* 0x000fc80000000f00 */
[----:B0-----:R-:W-:-:S05]  /*1e700*/  @!P0 LEA R2, R3, R2, 0x18 ;  /* 0x0000000203028211 */ /* 0x001fca00078ec0ff */
[----:B------:R1:W-:Y:S01]  /*1e710*/  @!P0 STS.128 [R2+0x2a8d0], R16 ;  /* 0x02a8d01002008388 */ /* 0x0003e20000000c00 */
[----:B------:R-:W-:Y:S06]  /*1e720*/  BAR.ARV 0x5, 0x180 ;  /* 0x0146000000007b1d */ /* 0x000fec0000002000 */
.L_x_2898:
[----:B------:R2:W-:Y:S01]  /*1e730*/  STL [R1+0x24], RZ ;  /* 0x000024ff01007387 */ /* 0x0005e20000100800 */
[----:B------:R-:W-:Y:S01]  /*1e740*/  ULDC UR4, c[0x0][0xc3c] ;  /* 0x00030f0000047ab9 */ /* 0x000fe20000000800 */
[----:B------:R-:W-:Y:S01]  /*1e750*/  IMAD.MOV.U32 R29, RZ, RZ, 0x1 ;  /* 0x00000001ff1d7424 */ /* 0x000fe200078e00ff */
[----:B0-----:R-:W-:Y:S01]  /*1e760*/  ISETP.GE.AND P0, PT, R19, UR4, PT ;  /* 0x0000000413007c0c */ /* 0x001fe2000bf06270 */
[----:B------:R-:W-:-:S12]  /*1e770*/  IMAD.MOV.U32 R28, RZ, RZ, RZ ;  /* 0x000000ffff1c7224 */ /* 0x000fd800078e00ff */
[----:B--2---:R-:W-:Y:S05]  /*1e780*/  @P0 BRA `(.L_x_2906) ;  /* 0x0000006800340947 */ /* 0x004fea0003800000 */
[----:B------:R-:W0:Y:S01]  /*1e790*/  S2UR UR5, SR_CgaCtaId ;  /* 0x00000000000579c3 */ /* 0x000e220000008800 */
[----:B------:R2:W-:Y:S01]  /*1e7a0*/  STL [R1+0x24], RZ ;  /* 0x000024ff01007387 */ /* 0x0005e20000100800 */
[C---:B-1----:R-:W-:Y:S01]  /*1e7b0*/  IMAD.SHL.U32 R2, R0.reuse, 0x8, RZ ;  /* 0x0000000800027824 */ /* 0x042fe200078e00ff */
[----:B------:R-:W-:Y:S01]  /*1e7c0*/  LOP3.LUT R4, R0, 0x7f, RZ, 0xc0, !PT ;  /* 0x0000007f00047812 */ /* 0x000fe200078ec0ff */
[----:B------:R-:W-:Y:S01]  /*1e7d0*/  UMOV UR4, 0x400 ;  /* 0x0000040000047882 */ /* 0x000fe20000000000 */
[----:B------:R-:W-:Y:S01]  /*1e7e0*/  BSSY B8, `(.L_x_2906) ;  /* 0x0000687000087945 */ /* 0x000fe20003800000 */
[----:B------:R-:W-:Y:S01]  /*1e7f0*/  IMAD.MOV.U32 R31, RZ, RZ, 0x1 ;  /* 0x00000001ff1f7424 */ /* 0x000fe200078e00ff */
[----:B------:R-:W-:Y:S01]  /*1e800*/  LOP3.LUT R3, R2, 0x1f8, RZ, 0xc0, !PT ;  /* 0x000001f802037812 */ /* 0x000fe200078ec0ff */
[----:B------:R-:W-:Y:S01]  /*1e810*/  IMAD.SHL.U32 R34, R4, 0x8, RZ ;  /* 0x0000000804227824 */ /* 0x000fe200078e00ff */
[----:B------:R-:W-:Y:S01]  /*1e820*/  LOP3.LUT R2, R2, 0x38, RZ, 0xc0, !PT ;  /* 0x0000003802027812 */ /* 0x000fe200078ec0ff */
[----:B------:R-:W-:Y:S01]  /*1e830*/  IMAD.MOV.U32 R25, RZ, RZ, RZ ;  /* 0x000000ffff197224 */ /* 0x000fe200078e00ff */
[----:B------:R-:W-:Y:S01]  /*1e840*/  LOP3.LUT R3, R3, 0x38, R0, 0x78, !PT ;  /* 0x0000003803037812 */ /* 0x000fe200078e7800 */
[----:B------:R-:W-:Y:S01]  /*1e850*/  IMAD.SHL.U32 R0, R0, 0x10, RZ ;  /* 0x0000001000007824 */ /* 0x000fe200078e00ff */
[----:B------:R-:W-:Y:S01]  /*1e860*/  ULOP3.LUT UR37, UR60, 0x2, URZ, 0xfc, !UPT ;  /* 0x000000023c257892 */ /* 0x000fe2000f8efc3f */
[----:B------:R-:W-:Y:S01]  /*1e870*/  IMAD.MOV.U32 R28, RZ, RZ, RZ ;  /* 0x000000ffff1c7224 */ /* 0x000fe200078e00ff */
[----:B------:R-:W-:Y:S01]  /*1e880*/  LOP3.LUT R34, R3, 0x200, R34, 0xf8, !PT ;  /* 0x0000020003227812 */ /* 0x000fe200078ef822 */
[----:B------:R-:W-:Y:S01]  /*1e890*/  IMAD.MOV.U32 R29, RZ, RZ, 0x1 ;  /* 0x00000001ff1d7424 */ /* 0x000fe200078e00ff */
[----:B------:R-:W-:Y:S01]  /*1e8a0*/  SHF.R.U32.HI R3, RZ, 0x3, R4 ;  /* 0x00000003ff037819 */ /* 0x000fe20000011604 */
[----:B------:R-:W-:Y:S01]  /*1e8b0*/  ULDC.64 UR38, c[0x0][0x198] ;  /* 0x0000660000267ab9 */ /* 0x000fe20000000a00 */
[----:B------:R-:W-:-:S02]  /*1e8c0*/  ULDC UR36, c[0x0][0xc] ;  /* 0x0000030000247ab9 */ /* 0x000fc40000000800 */
[----:B------:R-:W-:Y:S02]  /*1e8d0*/  LOP3.LUT R4, R3, 0x70, R0, 0xf8, !PT ;  /* 0x0000007003047812 */ /* 0x000fe400078ef800 */
[C---:B------:R-:W-:Y:S01]  /*1e8e0*/  LOP3.LUT R3, R2.reuse, 0x40, RZ, 0xfc, !PT ;  /* 0x0000004002037812 */ /* 0x040fe200078efcff */
[----:B0-----:R-:W-:Y:S01]  /*1e8f0*/  ULEA UR4, UR5, UR4, 0x18 ;  /* 0x0000000405047291 */ /* 0x001fe2000f8ec03f */
[----:B------:R-:W-:-:S05]  /*1e900*/  LOP3.LUT R0, R2, 0x80, RZ, 0xfc, !PT ;  /* 0x0000008002007812 */ /* 0x000fca00078efcff */
[----:B------:R-:W-:-:S04]  /*1e910*/  IMAD.U32 R22, RZ, RZ, UR4 ;  /* 0x00000004ff167e24 */ /* 0x000fc8000f8e00ff */
[----:B--2---:R-:W-:-:S07]  /*1e920*/  IMAD R36, R34, 0x2, R22 ;  /* 0x0000000222247824 */ /* 0x004fce00078e0216 */
.L_x_3011:
[----:B0-----:R-:W0:Y:S01]  /*1e930*/  LDC.64 R32, c[0x0][0xc88] ;  /* 0x00032200ff207b82 */ /* 0x001e220000000a00 */
[----:B------:R-:W-:Y:S01]  /*1e940*/  ULDC.64 UR4, c[0x0][0x208] ;  /* 0x0000820000047ab9 */ /* 0x000fe20000000a00 */
[----:B0-----:R-:W-:-:S06]  /*1e950*/  IMAD.WIDE R32, R19, 0x4, R32 ;  /* 0x0000000413207825 */ /* 0x001fcc00078e0220 */
[----:B------:R-:W2:Y:S01]  /*1e960*/  LDG.E R32, desc[UR4][R32.64] ;  /* 0x0000000420207981 */ /* 0x000ea2000c1e1900 */
[----:B------:R-:W-:Y:S05]  /*1e970*/  YIELD ;  /* 0x0000000000007946 */ /* 0x000fea0003800000 */
[----:B------:R-:W-:Y:S01]  /*1e980*/  ULDC.64 UR4, c[0x0][0xa28] ;  /* 0x00028a0000047ab9 */ /* 0x000fe20000000a00 */
[----:B------:R-:W-:Y:S01]  /*1e990*/  ULDC.64 UR8, c[0x0][0xa18] ;  /* 0x0002860000087ab9 */ /* 0x000fe20000000a00 */
[----:B------:R-:W-:Y:S01]  /*1e9a0*/  ISETP.NE.U32.AND P0, PT, RZ, UR4, PT ;  /* 0x00000004ff007c0c */ /* 0x000fe2000bf05070 */
[----:B------:R-:W-:Y:S01]  /*1e9b0*/  IMAD.MOV.U32 R13, RZ, RZ, RZ ;  /* 0x000000ffff0d7224 */ /* 0x000fe200078e00ff */
[----:B------:R-:W-:Y:S01]  /*1e9c0*/  ULDC.64 UR10, c[0x0][0x208] ;  /* 0x00008200000a7ab9 */ /* 0x000fe20000000a00 */
[----:B------:R-:W-:Y:S01]  /*1e9d0*/  ULDC.64 UR6, c[0x0][0xa10] ;  /* 0x0002840000067ab9 */ /* 0x000fe20000000a00 */
[----:B------:R-:W-:-:S02]  /*1e9e0*/  ISETP.NE.AND.EX P0, PT, RZ, UR5, PT, P0 ;  /* 0x00000005ff007c0c */ /* 0x000fc4000bf05300 */
[----:B------:R-:W-:-:S04]  /*1e9f0*/  ISETP.NE.U32.AND P2, PT, RZ, UR8, PT ;  /* 0x00000008ff007c0c */ /* 0x000fc8000bf45070 */
[----:B------:R-:W-:Y:S02]  /*1ea00*/  ISETP.NE.AND.EX P2, PT, RZ, UR9, PT, P2 ;  /* 0x00000009ff007c0c */ /* 0x000fe4000bf45320 */
[----:B--2---:R-:W-:-:S05]  /*1ea10*/  SHF.R.S32.HI R0, RZ, 0x1f, R32 ;  /* 0x0000001fff007819 */ /* 0x004fca0000011420 */
[C---:B------:R-:W-:Y:S01]  /*1ea20*/  @P0 LEA R2, P1, R32.reuse, UR4, 0x2 ;  /* 0x0000000420020c11 */ /* 0x040fe2000f8210ff */
[C---:B------:R-:W-:Y:S01]  /*1ea30*/  IMAD.SHL.U32 R23, R32.reuse, 0x4, RZ ;  /* 0x0000000420177824 */ /* 0x040fe200078e00ff */
[C-C-:B------:R-:W-:Y:S01]  /*1ea40*/  SHF.L.U64.HI R24, R32.reuse, 0x2, R0.reuse ;  /* 0x0000000220187819 */ /* 0x140fe20000010200 */
[----:B------:R0:W-:Y:S01]  /*1ea50*/  STL [R1+0x18], R0 ;  /* 0x0000180001007387 */ /* 0x0001e20000100800 */
[----:B------:R-:W-:Y:S01]  /*1ea60*/  @P0 LEA.HI.X R3, R32, UR5, R0, 0x2, P1 ;  /* 0x0000000520030c11 */ /* 0x000fe200088f1400 */
[----:B------:R-:W-:-:S04]  /*1ea70*/  ULDC.64 UR4, c[0x0][0xa00] ;  /* 0x0002800000047ab9 */ /* 0x000fc80000000a00 */
[----:B-1----:R1:W2:Y:S01]  /*1ea80*/  @P0 LDG.E R13, desc[UR10][R2.64] ;  /* 0x0000000a020d0981 */ /* 0x0022a2000c1e1900 */
[----:B------:R-:W-:Y:S01]  /*1ea90*/  ISETP.NE.U32.AND P0, PT, RZ, UR4, PT ;  /* 0x00000004ff007c0c */ /* 0x000fe2000bf05070 */
[----:B------:R-:W-:Y:S01]  /*1eaa0*/  IMAD.MOV.U32 R35, RZ, RZ, RZ ;  /* 0x000000ffff237224 */ /* 0x000fe200078e00ff */
[----:B------:R-:W-:Y:S01]  /*1eab0*/  ISETP.NE.U32.AND P1, PT, RZ, UR6, PT ;  /* 0x00000006ff007c0c */ /* 0x000fe2000bf25070 */
[----:B0-----:R-:W-:Y:S01]  /*1eac0*/  IMAD.MOV.U32 R0, RZ, RZ, RZ ;  /* 0x000000ffff007224 */ /* 0x001fe200078e00ff */
[----:B------:R-:W-:Y:S02]  /*1ead0*/  ISETP.NE.AND.EX P0, PT, RZ, UR5, PT, P0 ;  /* 0x00000005ff007c0c */ /* 0x000fe4000bf05300 */
[----:B------:R-:W-:Y:S02]  /*1eae0*/  ISETP.NE.AND.EX P1, PT, RZ, UR7, PT, P1 ;  /* 0x00000007ff007c0c */ /* 0x000fe4000bf25310 */
[C---:B------:R-:W-:Y:S02]  /*1eaf0*/  IADD3 R4, P4, R23.reuse, UR6, RZ ;  /* 0x0000000617047c10 */ /* 0x040fe4000ff9e0ff */
[----:B-1----:R-:W-:Y:S01]  /*1eb00*/  IADD3 R2, P3, R23, UR4, RZ ;  /* 0x0000000417027c10 */ /* 0x002fe2000ff7e0ff */
[----:B------:R-:W-:Y:S01]  /*1eb10*/  ULDC UR4, c[0x0][0x288] ;  /* 0x0000a20000047ab9 */ /* 0x000fe20000000800 */
[----:B------:R-:W-:-:S02]  /*1eb20*/  IADD3.X R5, R24, UR7, RZ, P4, !PT ;  /* 0x0000000718057c10 */ /* 0x000fc4000a7fe4ff */
[C---:B------:R-:W-:Y:S02]  /*1eb30*/  IADD3.X R3, R24.reuse, UR5, RZ, P3, !PT ;  /* 0x0000000518037c10 */ /* 0x040fe40009ffe4ff */
[----:B------:R-:W-:Y:S01]  /*1eb40*/  @P2 IADD3 R6, P3, R23, UR8, RZ ;  /* 0x0000000817062c10 */ /* 0x000fe2000ff7e0ff */
[----:B------:R-:W-:Y:S01]  /*1eb50*/  IMAD.U32 R8, RZ, RZ, UR4 ;  /* 0x00000004ff087e24 */ /* 0x000fe2000f8e00ff */
[----:B------:R-:W-:Y:S01]  /*1eb60*/  ULDC.64 UR4, c[0x0][0x418] ;  /* 0x0001060000047ab9 */ /* 0x000fe20000000a00 */
[----:B------:R-:W5:Y:S01]  /*1eb70*/  @P0 LDG.E R35, desc[UR10][R2.64] ;  /* 0x0000000a02230981 */ /* 0x000f62000c1e1900 */
[----:B------:R-:W-:-:S03]  /*1eb80*/  @P2 IADD3.X R7, R24, UR9, RZ, P3, !PT ;  /* 0x0000000918072c10 */ /* 0x000fc60009ffe4ff */
[----:B------:R-:W5:Y:S04]  /*1eb90*/  @P1 LDG.E R0, desc[UR10][R4.64] ;  /* 0x0000000a04001981 */ /* 0x000f68000c1e1900 */
[----:B---3--:R0:W3:Y:S01]  /*1eba0*/  @P2 LDG.E R8, desc[UR10][R6.64] ;  /* 0x0000000a06082981 */ /* 0x0080e2000c1e1900 */
[----:B------:R-:W-:-:S03]  /*1ebb0*/  UISETP.NE.U32.AND UP0, UPT, UR4, URZ, UPT ;  /* 0x0000003f0400728c */ /* 0x000fc6000bf05070 */
[----:B------:R-:W-:Y:S01]  /*1ebc0*/  ULDC UR4, c[0x0][0x424] ;  /* 0x0001090000047ab9 */ /* 0x000fe20000000800 */
[----:B------:R-:W-:-:S03]  /*1ebd0*/  UISETP.NE.AND.EX UP0, UPT, UR5, URZ, UPT, UP0 ;  /* 0x0000003f0500728c */ /* 0x000fc6000bf05300 */
[----:B------:R-:W-:Y:S01]  /*1ebe0*/  ULDC UR5, c[0x0][0x2f0] ;  /* 0x0000bc0000057ab9 */ /* 0x000fe20000000800 */
[----:B------:R-:W-:-:S04]  /*1ebf0*/  USEL UR4, UR4, 0x1, UP0 ;  /* 0x0000000104047887 */ /* 0x000fc80008000000 */
[----:B------:R-:W-:-:S03]  /*1ec00*/  UIMAD UR4, UR4, UR5, URZ ;  /* 0x00000005040472a4 */ /* 0x000fc6000f8e023f */
[----:B------:R-:W-:Y:S02]  /*1ec10*/  ULDC UR5, c[0x0][0x348] ;  /* 0x0000d20000057ab9 */ /* 0x000fe40000000800 */
[----:B0-----:R-:W-:Y:S02]  /*1ec20*/  IMAD.U32 R6, RZ, RZ, UR5 ;  /* 0x00000005ff067e24 */ /* 0x001fe4000f8e00ff */
[----:B------:R-:W-:Y:S01]  /*1ec30*/  IMAD.U32 R10, RZ, RZ, UR4 ;  /* 0x00000004ff0a7e24 */ /* 0x000fe2000f8e00ff */
[----:B---3--:R0:W-:Y:S01]  /*1ec40*/  STL [R1+0x10], R8 ;  /* 0x0000100801007387 */ /* 0x0081e20000100800 */
[----:B------:R-:W-:-:S03]  /*1ec50*/  IMAD.MOV.U32 R12, RZ, RZ, R8 ;  /* 0x000000ffff0c7224 */ /* 0x000fc600078e0008 */
[----:B--2---:R0:W-:Y:S01]  /*1ec60*/  STL [R1+0x4], R13 ;  /* 0x0000040d01007387 */ /* 0x0041e20000100800 */
[----:B------:R-:W-:Y:S05]  /*1ec70*/  @P2 BRA `(.L_x_2907) ;  /* 0x0000000000182947 */ /* 0x000fea0003800000 */
[----:B------:R-:W-:Y:S05]  /*1ec80*/  @!P0 BRA `(.L_x_2907) ;  /* 0x0000000000148947 */ /* 0x000fea0003800000 */
[----:B------:R-:W-:Y:S02]  /*1ec90*/  ULDC.64 UR4, c[0x0][0x208] ;  /* 0x0000820000047ab9 */ /* 0x000fe40000000a00 */
[----:B0-----:R-:W2:Y:S04]  /*1eca0*/  LDG.E R8, desc[UR4][R2.64] ;  /* 0x0000000402087981 */ /* 0x001ea8000c1e1900 */
[----:B------:R-:W2:Y:S02]  /*1ecb0*/  LDG.E R7, desc[UR4][R2.64+0x4] ;  /* 0x0000040402077981 */ /* 0x000ea4000c1e1900 */
[----:B--2---:R-:W-:-:S05]  /*1ecc0*/  IMAD.IADD R12, R7, 0x1, -R8 ;  /* 0x00000001070c7824 */ /* 0x004fca00078e0a08 */
[----:B------:R1:W-:Y:S02]  /*1ecd0*/  STL [R1+0x10], R12 ;  /* 0x0000100c01007387 */ /* 0x0003e40000100800 */
.L_x_2907:
[----:B------:R-:W-:Y:S01]  /*1ece0*/  ULDC.64 UR4, c[0x0][0xa20] ;  /* 0x0002880000047ab9 */ /* 0x000fe20000000a00 */
[C---:B------:R-:W-:Y:S01]  /*1ecf0*/  LOP3.LUT R2, R18.reuse, 0xff000000, RZ, 0xc0, !PT ;  /* 0xff00000012027812 */ /* 0x040fe200078ec0ff */
        /* <DEDUP_REMOVED lines=8> */
[----:B------:R-:W-:Y:S01]  /*1ed80*/  IADD3 R2, P0, R23, UR4, RZ ;  /* 0x0000000417027c10 */ /* 0x000fe2000ff1e0ff */
[----:B------:R-:W-:-:S03]  /*1ed90*/  ULDC.64 UR6, c[0x0][0x208] ;  /* 0x0000820000067ab9 */ /* 0x000fc60000000a00 */
[----:B------:R-:W-:-:S05]  /*1eda0*/  IADD3.X R3, R24, UR5, RZ, P0, !PT ;  /* 0x0000000518037c10 */ /* 0x000fca00087fe4ff */
[----:B------:R2:W5:Y:S01]  /*1edb0*/  LDG.E R10, desc[UR6][R2.64] ;  /* 0x00000006020a7981 */ /* 0x000562000c1e1900 */
[----:B------:R-:W-:Y:S05]  /*1edc0*/  BRA `(.L_x_2909) ;  /* 0x0000000000287947 */ /* 0x000fea0003800000 */
.L_x_2908:
[----:B------:R-:W-:Y:S02]  /*1edd0*/  ULDC.64 UR4, c[0x0][0xa08] ;  /* 0x0002820000047ab9 */ /* 0x000fe40000000a00 */
[----:B------:R-:W-:-:S04]  /*1ede0*/  ISETP.NE.U32.AND P0, PT, RZ, UR4, PT ;  /* 0x00000004ff007c0c */ /* 0x000fc8000bf05070 */
[----:B------:R-:W-:-:S13]  /*1edf0*/  ISETP.NE.AND.EX P0, PT, RZ, UR5, PT, P0 ;  /* 0x00000005ff007c0c */ /* 0x000fda000bf05300 */
[----:B------:R-:W-:Y:S05]  /*1ee00*/  @!P0 BRA `(.L_x_2909) ;  /* 0x0000000000188947 */ /* 0x000fea0003800000 */
[----:B------:R-:W2:Y:S01]  /*1ee10*/  LDC.64 R2, c[0x0][0xa08] ;  /* 0x00028200ff027b82 */ /* 0x000ea20000000a00 */
[----:B------:R-:W-:Y:S01]  /*1ee20*/  ULDC.64 UR4, c[0x0][0x208] ;  /* 0x0000820000047ab9 */ /* 0x000fe20000000a00 */
[----:B--2---:R-:W-:-:S05]  /*1ee30*/  IMAD.WIDE R2, R33, 0x4, R2 ;  /* 0x0000000421027825 */ /* 0x004fca00078e0202 */
[----:B------:R-:W2:Y:S04]  /*1ee40*/  LDG.E R10, desc[UR4][R2.64] ;  /* 0x00000004020a7981 */ /* 0x000ea8000c1e1900 */
[----:B------:R-:W2:Y:S02]  /*1ee50*/  LDG.E R7, desc[UR4][R2.64+0x4] ;  /* 0x0000040402077981 */ /* 0x000ea4000c1e1900 */
[----:B--2---:R-:W-:-:S07]  /*1ee60*/  IMAD.IADD R10, R7, 0x1, -R10 ;  /* 0x00000001070a7824 */ /* 0x004fce00078e0a0a */
.L_x_2909:
[----:B------:R-:W-:Y:S01]  /*1ee70*/  ULDC.64 UR4, c[0x0][0x208] ;  /* 0x0000820000047ab9 */ /* 0x000fe20000000a00 */
[----:B--2---:R-:W2:Y:S01]  /*1ee80*/  LDC R3, c[0x0][0x448] ;  /* 0x00011200ff037b82 */ /* 0x004ea20000000800 */
[----:B------:R-:W3:Y:S04]  /*1ee90*/  @P1 LDG.E R2, desc[UR4][R4.64] ;  /* 0x0000000404021981 */ /* 0x000ee8000c1e1900 */
[----:B------:R4:W3:Y:S01]  /*1eea0*/  @P1 LDG.E R11, desc[UR4][R4.64+0x4] ;  /* 0x00000404040b1981 */ /* 0x0008e2000c1e1900 */
[----:B-----5:R-:W-:Y:S01]  /*1eeb0*/  IMAD.IADD R10, R10, 0x1, -R13 ;  /* 0x000000010a0a7824 */ /* 0x020fe200078e0a0d */
[----:B------:R-:W-:Y:S01]  /*1eec0*/  BSSY B0, `(.L_x_2910) ;  /* 0x0000035000007945 */ /* 0x000fe20003800000 */
[----:B------:R-:W-:Y:S01]  /*1eed0*/  IMAD.MOV.U32 R14, RZ, RZ, RZ ;  /* 0x000000ffff0e7224 */ /* 0x000fe200078e00ff */
[----:B----4-:R-:W-:-:S02]  /*1eee0*/  LOP3.LUT R4, R9, 0xff, RZ, 0xc0, !PT ;  /* 0x000000ff09047812 */ /* 0x010fc400078ec0ff */
[----:B------:R-:W-:Y:S02]  /*1eef0*/  SHF.R.U32.HI R5, RZ, 0x10, R9 ;  /* 0x00000010ff057819 */ /* 0x000fe40000011609 */
[----:B--2---:R-:W-:-:S13]  /*1ef00*/  ISETP.NE.AND P0, PT, R3, 0x1, PT ;  /* 0x000000010300780c */ /* 0x004fda0003f05270 */
[----:B------:R-:W0:Y:S08]  /*1ef10*/  @P0 LDC R7, c[0x0][0x44c] ;  /* 0x00011300ff070b82 */ /* 0x000e300000000800 */
[----:B------:R-:W2:Y:S01]  /*1ef20*/  @P0 LDC R3, c[0x0][0x450] ;  /* 0x00011400ff030b82 */ /* 0x000ea20000000800 */
[----:B---3--:R-:W-:Y:S02]  /*1ef30*/  @P1 IMAD.IADD R6, R11, 0x1, -R2 ;  /* 0x000000010b061824 */ /* 0x008fe400078e0a02 */
[----:B------:R-:W-:-:S02]  /*1ef40*/  IMAD.SHL.U32 R2, R17, 0x80, RZ ;  /* 0x0000008011027824 */ /* 0x000fc400078e00ff */
[----:B------:R-:W-:Y:S02]  /*1ef50*/  IMAD.IADD R37, R10, 0x1, R6 ;  /* 0x000000010a257824 */ /* 0x000fe400078e0206 */
[----:B------:R-:W-:-:S04]  /*1ef60*/  VIADD R2, R2, 0x7f ;  /* 0x0000007f02027836 */ /* 0x000fc80000000000 */
[----:B0-----:R-:W-:-:S04]  /*1ef70*/  @P0 IMAD.HI.U32 R8, R2, R7, RZ ;  /* 0x0000000702080227 */ /* 0x001fc800078e00ff */
[C---:B------:R-:W-:Y:S01]  /*1ef80*/  VIADD R7, R37.reuse, 0x5f ;  /* 0x0000005f25077836 */ /* 0x040fe20000000000 */
[----:B--2---:R-:W-:Y:S02]  /*1ef90*/  @P0 SHF.R.U32.HI R2, RZ, R3, R8 ;  /* 0x00000003ff020219 */ /* 0x004fe40000011608 */
[----:B------:R-:W-:Y:S01]  /*1efa0*/  IADD3 R8, R37, 0x60, -R12 ;  /* 0x0000006025087810 */ /* 0x000fe20007ffe80c */
[----:B------:R-:W-:-:S04]  /*1efb0*/  IMAD.HI R7, R7, 0x2aaaaaab, RZ ;  /* 0x2aaaaaab07077827 */ /* 0x000fc800078e02ff */
[----:B------:R-:W-:Y:S01]  /*1efc0*/  IMAD.IADD R2, R8, 0x1, R2 ;  /* 0x0000000108027824 */ /* 0x000fe200078e0202 */
[----:B------:R-:W-:-:S03]  /*1efd0*/  SHF.R.U32.HI R3, RZ, 0x1f, R7 ;  /* 0x0000001fff037819 */ /* 0x000fc60000011607 */
[----:B------:R-:W-:Y:S01]  /*1efe0*/  IMAD.HI R2, R2, 0x2aaaaaab, RZ ;  /* 0x2aaaaaab02027827 */ /* 0x000fe200078e02ff */
[----:B------:R-:W-:-:S04]  /*1eff0*/  LEA.HI.SX32 R7, R7, R3, 0x1c ;  /* 0x0000000307077211 */ /* 0x000fc800078fe2ff */
[----:B------:R-:W-:-:S04]  /*1f000*/  SHF.R.U32.HI R3, RZ, 0x1f, R2 ;  /* 0x0000001fff037819 */ /* 0x000fc80000011602 */
[----:B------:R-:W-:-:S04]  /*1f010*/  LEA.HI.SX32 R2, R2, R3, 0x1c ;  /* 0x0000000302027211 */ /* 0x000fc800078fe2ff */
[----:B------:R-:W-:-:S04]  /*1f020*/  VIMNMX R11, R7, R2, PT ;  /* 0x00000002070b7248 */ /* 0x000fc80003fe0100 */
[----:B------:R-:W-:-:S13]  /*1f030*/  ISETP.GE.AND P0, PT, R11, 0x1, PT ;  /* 0x000000010b00780c */ /* 0x000fda0003f06270 */
[----:B------:R-:W-:Y:S05]  /*1f040*/  @!P0 BRA `(.L_x_2911) ;  /* 0x0000000000708947 */ /* 0x000fea0003800000 */
[----:B------:R-:W-:Y:S01]  /*1f050*/  ISETP.NE.AND P0, PT, R5, RZ, PT ;  /* 0x000000ff0500720c */ /* 0x000fe20003f05270 */
[----:B------:R-:W-:-:S03]  /*1f060*/  ULDC UR4, c[0x0][0x9f0] ;  /* 0x00027c0000047ab9 */ /* 0x000fc60000000800 */
[----:B------:R-:W-:-:S04]  /*1f070*/  SEL R9, R5, UR4, P0 ;  /* 0x0000000405097c07 */ /* 0x000fc80008000000 */
[----:B------:R-:W-:Y:S02]  /*1f080*/  IABS R13, R9 ;  /* 0x00000009000d7213 */ /* 0x000fe40000000000 */
[----:B-1----:R-:W-:Y:S02]  /*1f090*/  IADD3 R12, R9, -0x1, R11 ;  /* 0xffffffff090c7810 */ /* 0x002fe40007ffe00b */
[----:B------:R-:W0:Y:S08]  /*1f0a0*/  I2F.RP R2, R13 ;  /* 0x0000000d00027306 */ /* 0x000e300000209400 */
        /* <DEDUP_REMOVED lines=22> */
.L_x_2911:
[----:B------:R-:W-:Y:S05]  /*1f210*/  BSYNC B0 ;  /* 0x0000000000007941 */ /* 0x000fea0003800000 */
.L_x_2910:
[-C--:B------:R-:W-:Y:S01]  /*1f220*/  IMAD R2, R4, R14.reuse, RZ ;  /* 0x0000000e04027224 */ /* 0x080fe200078e02ff */
[----:B------:R-:W-:Y:S04]  /*1f230*/  BSSY B0, `(.L_x_2912) ;  /* 0x0000133000007945 */ /* 0x000fe80003800000 */
[C---:B------:R-:W-:Y:S01]  /*1f240*/  VIADDMNMX R11, R2.reuse, R14, R11, PT ;  /* 0x0000000e020b7246 */ /* 0x040fe2000380010b */
[----:B------:R-:W-:-:S04]  /*1f250*/  IMAD R2, R2, 0x60, -R10 ;  /* 0x0000006002027824 */ /* 0x000fc800078e0a0a */
[----:B------:R-:W-:Y:S01]  /*1f260*/  IMAD R11, R11, 0x60, -R10 ;  /* 0x000000600b0b7824 */ /* 0x000fe200078e0a0a */
[----:B------:R-:W-:-:S04]  /*1f270*/  VIMNMX R2, RZ, R2, !PT ;  /* 0x00000002ff027248 */ /* 0x000fc80007fe0100 */
[----:B------:R-:W-:-:S04]  /*1f280*/  VIMNMX R11, R11, R6, PT ;  /* 0x000000060b0b7248 */ /* 0x000fc80003fe0100 */
[----:B------:R-:W-:Y:S01]  /*1f290*/  ISETP.GT.AND P0, PT, R11, R2, PT ;  /* 0x000000020b00720c */ /* 0x000fe20003f04270 */
[----:B------:R-:W-:-:S05]  /*1f2a0*/  IMAD.WIDE.U32 R2, R2, -0x55555555, RZ ;  /* 0xaaaaaaab02027825 */ /* 0x000fca00078e00ff */
[----:B------:R-:W-:-:S05]  /*1f2b0*/  SHF.R.U32.HI R6, RZ, 0x6, R3 ;  /* 0x00000006ff067819 */ /* 0x000fca0000011603 */
[----:B------:R-:W-:Y:S02]  /*1f2c0*/  IMAD.MOV.U32 R3, RZ, RZ, R6 ;  /* 0x000000ffff037224 */ /* 0x000fe400078e0006 */
[----:B------:R-:W-:-:S04]  /*1f2d0*/  @P0 VIADD R9, R11, 0x5f ;  /* 0x0000005f0b090836 */ /* 0x000fc80000000000 */
[----:B------:R-:W-:-:S05]  /*1f2e0*/  @P0 IMAD.HI R9, R9, 0x2aaaaaab, RZ ;  /* 0x2aaaaaab09090827 */ /* 0x000fca00078e02ff */
[----:B------:R-:W-:-:S04]  /*1f2f0*/  @P0 SHF.R.U32.HI R2, RZ, 0x1f, R9 ;  /* 0x0000001fff020819 */ /* 0x000fc80000011609 */
        /* <DEDUP_REMOVED lines=10> */
[----:B------:R0:W2:Y:S02]  /*1f3a0*/  SHFL.IDX PT, R14, R9, RZ, 0x1f ;  /* 0x00001fff090e7589 */ /* 0x0000a400000e0000 */
.L_x_3079:
[----:B--2---:R-:W-:Y:S02]  /*1f3b0*/  ISETP.NE.AND P0, PT, R14, RZ, PT ;  /* 0x000000ff0e00720c */ /* 0x004fe40003f05270 */
[----:B------:R-:W-:-:S11]  /*1f3c0*/  PLOP3.LUT P6, PT, PT, PT, PT, 0x8, 0x0 ;  /* 0x000000000000781c */ /* 0x000fd60003fce170 */
[----:B------:R-:W-:Y:S05]  /*1f3d0*/  @P0 BRA `(.L_x_2915) ;  /* 0x00000000000c0947 */ /* 0x000fea0003800000 */
[----:B------:R-:W-:-:S03]  /*1f3e0*/  UMOV UR4, 0xffffffff ;  /* 0xffffffff00047882 */ /* 0x000fc60000000000 */
[----:B------:R-:W-:Y:S05]  /*1f3f0*/  BRA.DIV UR4, `(.L_x_2916) ;  /* 0x0000007204b47947 */ /* 0x000fea000b800000 */
[----:B------:R-:W-:-:S13]  /*1f400*/  ELECT P6, URZ, PT ;  /* 0x00000000003f782f */ /* 0x000fda00038c0000 */
.L_x_2915:
        /* <DEDUP_REMOVED lines=9> */
.L_x_3082:
[----:B------:R-:W-:Y:S05]  /*1f4a0*/  BSYNC B1 ;  /* 0x0000000000017941 */ /* 0x000fea0003800000 */
.L_x_2917:
[----:B------:R-:W-:Y:S04]  /*1f4b0*/  BSSY B1, `(.L_x_2919) ;  /* 0x000007c000017945 */ /* 0x000fe80003800000 */
[----:B------:R-:W-:Y:S05]  /*1f4c0*/  @!P6 BRA `(.L_x_2920) ;  /* 0x0000000400e8e947 */ /* 0x000fea0003800000 */
[----:B------:R-:W-:Y:S01]  /*1f4d0*/  IMAD R13, R25, 0x8, R22 ;  /* 0x00000008190d7824 */ /* 0x000fe200078e0216 */
[----:B-1----:R-:W-:Y:S01]  /*1f4e0*/  SHF.L.U32 R12, R31, 0x1f, RZ ;  /* 0x0000001f1f0c7819 */ /* 0x002fe200000006ff */
[----:B------:R-:W1:Y:S01]  /*1f4f0*/  S2R R10, SR_TID.X ;  /* 0x00000000000a7919 */ /* 0x000e620000002100 */
[----:B------:R-:W-:Y:S02]  /*1f500*/  BSSY B2, `(.L_x_2921) ;  /* 0x0000005000027945 */ /* 0x000fe40003800000 */
[----:B------:R-:W2:Y:S01]  /*1f510*/  SYNCS.PHASECHK.TRANS64.TRYWAIT P0, [R13+URZ+0x2a8a0], R12 ;  /* 0x02a8a00c0d0075a7 */ /* 0x000ea2000800017f */
[----:B-1----:R-:W-:-:S04]  /*1f520*/  LOP3.LUT R10, R10, 0x7f, RZ, 0xc0, !PT ;  /* 0x0000007f0a0a7812 */ /* 0x002fc800078ec0ff */
[----:B------:R-:W-:Y:S01]  /*1f530*/  ISETP.NE.AND P1, PT, R10, RZ, PT ;  /* 0x000000ff0a00720c */ /* 0x000fe20003f25270 */
[----:B--2---:R-:W-:-:S12]  /*1f540*/  @!P0 BRA `(.L_x_2922) ;  /* 0x0000007000948947 */ /* 0x004fd80003800000 */
.L_x_3083:
[----:B------:R-:W-:Y:S05]  /*1f550*/  BSYNC B2 ;  /* 0x0000000000027941 */ /* 0x000fea0003800000 */
.L_x_2921:
        /* <DEDUP_REMOVED lines=9> */
.L_x_2924:
[----:B------:R-:W-:Y:S05]  /*1f5f0*/  BSYNC B2 ;  /* 0x0000000000027941 */ /* 0x000fea0003800000 */
.L_x_2923:
        /* <DEDUP_REMOVED lines=12> */
.L_x_2925:
        /* <DEDUP_REMOVED lines=16> */
.L_x_2926:
        /* <DEDUP_REMOVED lines=15> */
.L_x_2927:
        /* <DEDUP_REMOVED lines=13> */
.L_x_3084:
[----:B------:R-:W-:Y:S05]  /*1f980*/  BSYNC B2 ;  /* 0x0000000000027941 */ /* 0x000fea0003800000 */
.L_x_2928:
        /* <DEDUP_REMOVED lines=11> */
.L_x_2931:
[----:B------:R-:W-:Y:S05]  /*1fa40*/  BSYNC B2 ;  /* 0x0000000000027941 */ /* 0x000fea0003800000 */
.L_x_2930:
        /* <DEDUP_REMOVED lines=9> */
.L_x_2932:
        /* <DEDUP_REMOVED lines=15> */
.L_x_2933:
        /* <DEDUP_REMOVED lines=9> */
[----:B--2---:R-:W-:Y:S05]  /*1fc60*/  @P0 BRA.U.ANY `(.L_x_2933) ;  /* 0xfffffffd00d80947 */ /* 0x004fea000393ffff */
.L_x_2920:
[----:B------:R-:W-:Y:S05]  /*1fc70*/  BSYNC B1 ;  /* 0x0000000000017941 */ /* 0x000fea0003800000 */
.L_x_2919:
        /* <DEDUP_REMOVED lines=9> */
.L_x_2949:
[----:B------:R-:W-:Y:S05]  /*1fd10*/  YIELD ;  /* 0x0000000000007946 */ /* 0x000fea0003800000 */
[----:B------:R-:W-:Y:S04]  /*1fd20*/  BSSY B1, `(.L_x_2934) ;  /* 0x000007b000017945 */ /* 0x000fe80003800000 */
[----:B------:R-:W-:Y:S05]  /*1fd30*/  @!P6 BRA `(.L_x_2935) ;  /* 0x0000000400e4e947 */ /* 0x000fea0003800000 */
[----:B-1----:R-:W-:Y:S01]  /*1fd40*/  IMAD R12, R25, 0x8, R22 ;  /* 0x00000008190c7824 */ /* 0x002fe200078e0216 */
[----:B------:R-:W-:Y:S01]  /*1fd50*/  SHF.L.U32 R11, R31, 0x1f, RZ ;  /* 0x0000001f1f0b7819 */ /* 0x000fe200000006ff */
[----:B------:R-:W1:Y:S01]  /*1fd60*/  S2R R3, SR_TID.X ;  /* 0x0000000000037919 */ /* 0x000e620000002100 */
[----:B------:R-:W-:Y:S02]  /*1fd70*/  BSSY B2, `(.L_x_2936) ;  /* 0x0000005000027945 */ /* 0x000fe40003800000 */
[----:B------:R-:W2:Y:S01]  /*1fd80*/  SYNCS.PHASECHK.TRANS64.TRYWAIT P1, [R12+URZ+0x2a8a0], R11 ;  /* 0x02a8a00b0c0075a7 */ /* 0x000ea2000802017f */
[----:B-1----:R-:W-:-:S04]  /*1fd90*/  LOP3.LUT R3, R3, 0x7f, RZ, 0xc0, !PT ;  /* 0x0000007f03037812 */ /* 0x002fc800078ec0ff */
[----:B------:R-:W-:Y:S01]  /*1fda0*/  ISETP.NE.AND P2, PT, R3, RZ, PT ;  /* 0x000000ff0300720c */ /* 0x000fe20003f45270 */
[----:B--2---:R-:W-:-:S12]  /*1fdb0*/  @!P1 BRA `(.L_x_2937) ;  /* 0x0000006800a09947 */ /* 0x004fd80003800000 */
.L_x_3085:
[----:B------:R-:W-:Y:S05]  /*1fdc0*/  BSYNC B2 ;  /* 0x0000000000027941 */ /* 0x000fea0003800000 */
.L_x_2936:
        /* <DEDUP_REMOVED lines=9> */
.L_x_2939:
[----:B------:R-:W-:Y:S05]  /*1fe60*/  BSYNC B2 ;  /* 0x0000000000027941 */ /* 0x000fea0003800000 */
.L_x_2938:
        /* <DEDUP_REMOVED lines=11> */
.L_x_2940:
        /* <DEDUP_REMOVED lines=16> */
.L_x_2941:
        /* <DEDUP_REMOVED lines=15> */
.L_x_2942:
        /* <DEDUP_REMOVED lines=13> */
.L_x_3086:
[----:B------:R-:W-:Y:S05]  /*201e0*/  BSYNC B2 ;  /* 0x0000000000027941 */ /* 0x000fea0003800000 */
.L_x_2943:
        /* <DEDUP_REMOVED lines=11> */
.L_x_2946:
[----:B------:R-:W-:Y:S05]  /*202a0*/  BSYNC B2 ;  /* 0x0000000000027941 */ /* 0x000fea0003800000 */
.L_x_2945:
        /* <DEDUP_REMOVED lines=9> */
.L_x_2947:
        /* <DEDUP_REMOVED lines=15> */
.L_x_2948:
        /* <DEDUP_REMOVED lines=10> */
.L_x_2935:
[----:B------:R-:W-:Y:S05]  /*204d0*/  BSYNC B1 ;  /* 0x0000000000017941 */ /* 0x000fea0003800000 */
.L_x_2934:
        /* <DEDUP_REMOVED lines=8> */
.L_x_2913:
[----:B------:R-:W-:Y:S05]  /*20560*/  BSYNC B0 ;  /* 0x0000000000007941 */ /* 0x000fea0003800000 */
.L_x_2912:
[----:B------:R-:W2:Y:S01]  /*20570*/  LDC R0, c[0x0][0x448] ;  /* 0x00011200ff007b82 */ /* 0x000ea20000000800 */
[----:B------:R-:W-:Y:S01]  /*20580*/  LEA R2, R17, 0x7f, 0x7 ;  /* 0x0000007f11027811 */ /* 0x000fe200078e38ff */
[----:B------:R-:W-:Y:S06]  /*20590*/  @!P0 WARPSYNC.ALL ;  /* 0x0000000000008948 */ /* 0x000fec0003800000 */
[----:B------:R-:W-:Y:S01]  /*205a0*/  @!P0 BAR.SYNC.DEFER_BLOCKING 0xc, 0x180 ;  /* 0x0306000000008b1d */ /* 0x000fe20000010000 */
[----:B------:R-:W-:-:S05]  /*205b0*/  ISETP.NE.AND P2, PT, R5, RZ, PT ;  /* 0x000000ff0500720c */ /* 0x000fca0003f45270 */
[----:B------:R-:W-:Y:S08]  /*205c0*/  BSSY B0, `(.L_x_2950) ;  /* 0x0000029000007945 */ /* 0x000ff00003800000 */
[----:B------:R-:W3:Y:S01]  /*205d0*/  @!P2 LDC R5, c[0x0][0x9f0] ;  /* 0x00027c00ff05ab82 */ /* 0x000ee20000000800 */
[----:B--2---:R-:W-:-:S13]  /*205e0*/  ISETP.NE.AND P1, PT, R0, 0x1, PT ;  /* 0x000000010000780c */ /* 0x004fda0003f25270 */
[----:B0-----:R-:W0:Y:S08]  /*205f0*/  @P1 LDC R9, c[0x0][0x44c] ;  /* 0x00011300ff091b82 */ /* 0x001e300000000800 */
[----:B------:R-:W2:Y:S01]  /*20600*/  @P1 LDC R3, c[0x0][0x450] ;  /* 0x00011400ff031b82 */ /* 0x000ea20000000800 */
[----:B0-----:R-:W-:-:S05]  /*20610*/  @P1 IMAD.HI.U32 R0, R2, R9, RZ ;  /* 0x0000000902001227 */ /* 0x001fca00078e00ff */
[----:B--2---:R-:W-:Y:S01]  /*20620*/  @P1 SHF.R.U32.HI R2, RZ, R3, R0 ;  /* 0x00000003ff021219 */ /* 0x004fe20000011600 */
[----:B------:R-:W-:-:S04]  /*20630*/  IMAD.MOV.U32 R0, RZ, RZ, RZ ;  /* 0x000000ffff007224 */ /* 0x000fc800078e00ff */
[----:B------:R-:W-:-:S04]  /*20640*/  IMAD.IADD R2, R8, 0x1, R2 ;  /* 0x0000000108027824 */ /* 0x000fc800078e0202 */
[----:B------:R-:W-:-:S05]  /*20650*/  IMAD.HI R2, R2, 0x2aaaaaab, RZ ;  /* 0x2aaaaaab02027827 */ /* 0x000fca00078e02ff */
[----:B------:R-:W-:-:S04]  /*20660*/  SHF.R.U32.HI R3, RZ, 0x1f, R2 ;  /* 0x0000001fff037819 */ /* 0x000fc80000011602 */
[----:B------:R-:W-:-:S04]  /*20670*/  LEA.HI.SX32 R2, R2, R3, 0x1c ;  /* 0x0000000302027211 */ /* 0x000fc800078fe2ff */
[----:B------:R-:W-:-:S04]  /*20680*/  VIMNMX R7, R7, R2, PT ;  /* 0x0000000207077248 */ /* 0x000fc80003fe0100 */
[----:B------:R-:W-:-:S13]  /*20690*/  ISETP.GE.AND P1, PT, R7, 0x1, PT ;  /* 0x000000010700780c */ /* 0x000fda0003f26270 */
[----:B---3--:R-:W-:Y:S05]  /*206a0*/  @!P1 BRA `(.L_x_2951) ;  /* 0x0000000000689947 */ /* 0x008fea0003800000 */
[-C--:B------:R-:W-:Y:S01]  /*206b0*/  IABS R0, R5.reuse ;  /* 0x0000000500007213 */ /* 0x080fe20000000000 */
[----:B------:R-:W-:Y:S01]  /*206c0*/  IMAD.MOV.U32 R2, RZ, RZ, RZ ;  /* 0x000000ffff027224 */ /* 0x000fe200078e00ff */
[----:B------:R-:W-:Y:S02]  /*206d0*/  IABS R8, R5 ;  /* 0x0000000500087213 */ /* 0x000fe40000000000 */
[----:B------:R-:W0:Y:S03]  /*206e0*/  I2F.RP R9, R0 ;  /* 0x0000000000097306 */ /* 0x000e260000209400 */
[----:B------:R-:W-:-:S05]  /*206f0*/  IMAD.MOV R8, RZ, RZ, -R8 ;  /* 0x000000ffff087224 */ /* 0x000fca00078e0a08 */
[----:B0-----:R-:W0:Y:S02]  /*20700*/  MUFU.RCP R9, R9 ;  /* 0x0000000900097308 */ /* 0x001e240000001000 */
[----:B0-----:R-:W-:-:S06]  /*20710*/  VIADD R10, R9, 0xffffffe ;  /* 0x0ffffffe090a7836 */ /* 0x001fcc0000000000 */
[----:B------:R-:W0:Y:S02]  /*20720*/  F2I.FTZ.U32.TRUNC.NTZ R3, R10 ;  /* 0x0000000a00037305 */ /* 0x000e24000021f000 */
[----:B0-----:R-:W-:-:S04]  /*20730*/  IMAD.MOV R11, RZ, RZ, -R3 ;  /* 0x000000ffff0b7224 */ /* 0x001fc800078e0a03 */
[----:B------:R-:W-:-:S04]  /*20740*/  IMAD R11, R11, R0, RZ ;  /* 0x000000000b0b7224 */ /* 0x000fc800078e02ff */
[----:B------:R-:W-:Y:S01]  /*20750*/  IMAD.HI.U32 R6, R3, R11, R2 ;  /* 0x0000000b03067227 */ /* 0x000fe200078e0002 */
[----:B------:R-:W-:-:S04]  /*20760*/  IADD3 R3, R5, -0x1, R7 ;  /* 0xffffffff05037810 */ /* 0x000fc80007ffe007 */
        /* <DEDUP_REMOVED lines=14> */
.L_x_2951:
[----:B------:R-:W-:Y:S05]  /*20850*/  BSYNC B0 ;  /* 0x0000000000007941 */ /* 0x000fea0003800000 */
.L_x_2950:
[-C--:B------:R-:W-:Y:S01]  /*20860*/  IMAD R2, R4, R0.reuse, RZ ;  /* 0x0000000004027224 */ /* 0x080fe200078e02ff */
[----:B------:R-:W-:Y:S04]  /*20870*/  BSSY B7, `(.L_x_2952) ;  /* 0x0000377000077945 */ /* 0x000fe80003800000 */
[----:B------:R-:W-:Y:S01]  /*20880*/  VIADDMNMX R30, R2, R0, R7, PT ;  /* 0x00000000021e7246 */ /* 0x000fe20003800107 */
[----:B------:R0:W-:Y:S03]  /*20890*/  STL [R1], R2 ;  /* 0x0000000201007387 */ /* 0x0001e60000100800 */
        /* <DEDUP_REMOVED lines=9> */
[----:B------:R-:W2:Y:S01]  /*20930*/  LDC.64 R2, c[0x0][0xc60] ;  /* 0x00031800ff027b82 */ /* 0x000ea20000000a00 */
[----:B------:R-:W0:Y:S01]  /*20940*/  FLO.U32 R0, UR4 ;  /* 0x0000000400007d00 */ /* 0x000e2200080e0000 */
[----:B------:R-:W-:Y:S01]  /*20950*/  ULDC.64 UR6, c[0x0][0x208] ;  /* 0x0000820000067ab9 */ /* 0x000fe20000000a00 */
[----:B0-----:R-:W-:-:S06]  /*20960*/  ISETP.EQ.U32.AND P0, PT, R0, R5, PT ;  /* 0x000000050000720c */ /* 0x001fcc0003f02070 */
[----:B------:R-:W2:Y:S07]  /*20970*/  POPC R5, UR4 ;  /* 0x0000000400057d09 */ /* 0x000eae0008000000 */
[----:B--2---:R-:W2:Y:S01]  /*20980*/  @P0 ATOMG.E.ADD.STRONG.GPU PT, R3, desc[UR6][R2.64], R5 ;  /* 0x00000005020309a8 */ /* 0x004ea200081ee1c6 */
[----:B------:R-:W0:Y:S02]  /*20990*/  S2R R4, SR_LTMASK ;  /* 0x0000000000047919 */ /* 0x000e240000003900 */
[----:B0-----:R-:W-:-:S04]  /*209a0*/  LOP3.LUT R4, R4, UR4, RZ, 0xc0, !PT ;  /* 0x0000000404047c12 */ /* 0x001fc8000f8ec0ff */
[----:B------:R-:W0:Y:S01]  /*209b0*/  POPC R7, R4 ;  /* 0x0000000400077309 */ /* 0x000e220000000000 */
[----:B--2---:R-:W0:Y:S02]  /*209c0*/  SHFL.IDX PT, R0, R3, R0, 0x1f ;  /* 0x00001f0003007589 */ /* 0x004e2400000e0000 */
[----:B0-----:R-:W-:Y:S01]  /*209d0*/  IADD3 R16, R0, UR36, R7 ;  /* 0x0000002400107c10 */ /* 0x001fe2000fffe007 */
[----:B------:R-:W-:Y:S06]  /*209e0*/  BRA `(.L_x_2954) ;  /* 0x00000034007c7947 */ /* 0x000fec0003800000 */
.L_x_2953:
        /* <DEDUP_REMOVED lines=16> */
[----:B-1----:R-:W-:Y:S02]  /*20af0*/  IMAD.MOV.U32 R12, RZ, RZ, 0x1 ;  /* 0x00000001ff0c7424 */ /* 0x002fe400078e00ff */
[----:B------:R-:W-:-:S07]  /*20b00*/  IMAD.MOV.U32 R13, RZ, RZ, RZ ;  /* 0x000000ffff0d7224 */ /* 0x000fce00078e00ff */
[----:B------:R-:W-:-:S07]  /*20b10*/  LEPC R20, `(.L_x_2956) ;  /* 0x000000001014794e */ /* 0x000fce0000000000 */
[----:B0-----:R-:W-:Y:S05]  /*20b20*/  CALL.ABS.NOINC R2 ;  /* 0x0000000002007343 */ /* 0x001fea0003c00000 */
.L_x_2956:
[----:B------:R-:W-:Y:S05]  /*20b30*/  BSYNC B6 ;  /* 0x0000000000067941 */ /* 0x000fea0003800000 */
.L_x_2955:
        /* <DEDUP_REMOVED lines=9> */
[----:B------:R-:W-:Y:S02]  /*20bd0*/  IMAD.U32 R4, RZ, RZ, UR6 ;  /* 0x00000006ff047e24 */ /* 0x000fe4000f8e00ff */
[----:B------:R-:W-:Y:S02]  /*20be0*/  IMAD.U32 R5, RZ, RZ, UR7 ;  /* 0x00000007ff057e24 */ /* 0x000fe4000f8e00ff */
[----:B------:R-:W-:Y:S02]  /*20bf0*/  IMAD.U32 R6, RZ, RZ, UR8 ;  /* 0x00000008ff067e24 */ /* 0x000fe4000f8e00ff */
[----:B------:R-:W-:-:S02]  /*20c00*/  IMAD.U32 R7, RZ, RZ, UR9 ;  /* 0x00000009ff077e24 */ /* 0x000fc4000f8e00ff */
[----:B------:R-:W-:Y:S02]  /*20c10*/  IMAD.U32 R10, RZ, RZ, UR4 ;  /* 0x00000004ff0a7e24 */ /* 0x000fe4000f8e00ff */
[----:B------:R-:W-:Y:S02]  /*20c20*/  IMAD.U32 R11, RZ, RZ, UR5 ;  /* 0x00000005ff0b7e24 */ /* 0x000fe4000f8e00ff */
[----:B------:R-:W-:Y:S02]  /*20c30*/  IMAD.MOV.U32 R8, RZ, RZ, 0x70 ;  /* 0x00000070ff087424 */ /* 0x000fe400078e00ff */
[----:B-1----:R-:W-:Y:S02]  /*20c40*/  IMAD.MOV.U32 R12, RZ, RZ, 0x1 ;  /* 0x00000001ff0c7424 */ /* 0x002fe400078e00ff */
[----:B0-----:R-:W-:-:S07]  /*20c50*/  IMAD.MOV.U32 R13, RZ, RZ, RZ ;  /* 0x000000ffff0d7224 */ /* 0x001fce00078e00ff */
[----:B------:R-:W-:-:S07]  /*20c60*/  LEPC R20, `(.L_x_2959) ;  /* 0x000000001014794e */ /* 0x000fce0000000000 */
[----:B--2---:R-:W-:Y:S05]  /*20c70*/  CALL.ABS.NOINC R2 ;  /* 0x0000000002007343 */ /* 0x004fea0003c00000 */
.L_x_2959:
        /* <DEDUP_REMOVED lines=15> */
.L_x_2958:
[----:B------:R-:W-:Y:S05]  /*20d70*/  BSYNC B6 ;  /* 0x0000000000067941 */ /* 0x000fea0003800000 */
.L_x_2957:
[----:B------:R-:W2:Y:S01]  /*20d80*/  LDL R20, [R1+0x4] ;  /* 0x0000040001147983 */ /* 0x000ea20000100800 */
[----:B------:R-:W-:Y:S01]  /*20d90*/  ULDC.64 UR4, c[0x0][0x9f8] ;  /* 0x00027e0000047ab9 */ /* 0x000fe20000000a00 */
[----:B------:R-:W-:Y:S01]  /*20da0*/  ULDC.64 UR6, c[0x0][0x208] ;  /* 0x0000820000067ab9 */ /* 0x000fe20000000a00 */
[----:B------:R-:W-:Y:S01]  /*20db0*/  ISETP.NE.U32.AND P0, PT, RZ, UR4, PT ;  /* 0x00000004ff007c0c */ /* 0x000fe2000bf05070 */
[----:B------:R-:W0:Y:S01]  /*20dc0*/  S2R R21, SR_TID.X ;  /* 0x0000000000157919 */ /* 0x000e220000002100 */
[----:B------:R-:W3:Y:S02]  /*20dd0*/  LDC R0, c[0x0][0x430] ;  /* 0x00010c00ff007b82 */ /* 0x000ee40000000800 */
[----:B------:R-:W-:-:S13]  /*20de0*/  ISETP.NE.AND.EX P0, PT, RZ, UR5, PT, P0 ;  /* 0x00000005ff007c0c */ /* 0x000fda000bf05300 */
[----:B------:R-:W-:Y:S01]  /*20df0*/  @P0 IADD3 R2, P1, R23, UR4, RZ ;  /* 0x0000000417020c10 */ /* 0x000fe2000ff3e0ff */
[----:B------:R-:W4:Y:S01]  /*20e00*/  S2R R9, SR_TID.X ;  /* 0x0000000000097919 */ /* 0x000f220000002100 */
[----:B------:R-:W-:Y:S01]  /*20e10*/  VIADD R26, R30, 0xffffffff ;  /* 0xffffffff1e1a7836 */ /* 0x000fe20000000000 */
[----:B------:R-:W-:Y:S01]  /*20e20*/  ULDC UR4, c[0x0][0x320] ;  /* 0x0000c80000047ab9 */ /* 0x000fe20000000800 */
[----:B------:R-:W-:-:S05]  /*20e30*/  @P0 IADD3.X R3, R24, UR5, RZ, P1, !PT ;  /* 0x0000000518030c10 */ /* 0x000fca0008ffe4ff */
[----:B------:R1:W2:Y:S01]  /*20e40*/  @P0 LDG.E R33, desc[UR6][R2.64] ;  /* 0x0000000602210981 */ /* 0x0002a2000c1e1900 */
[----:B---3--:R-:W-:Y:S02]  /*20e50*/  ISETP.NE.AND P1, PT, R0, 0x1, PT ;  /* 0x000000010000780c */ /* 0x008fe40003f25270 */
[----:B0-----:R-:W-:-:S04]  /*20e60*/  LOP3.LUT R21, R21, 0x7f, RZ, 0xc0, !PT ;  /* 0x0000007f15157812 */ /* 0x001fc800078ec0ff */
[----:B------:R-:W-:-:S07]  /*20e70*/  SHF.R.U32.HI R21, RZ, 0x3, R21 ;  /* 0x00000003ff157819 */ /* 0x000fce0000011615 */
[----:B------:R-:W0:Y:S08]  /*20e80*/  @P1 LDC R8, c[0x0][0x434] ;  /* 0x00010d00ff081b82 */ /* 0x000e300000000800 */
[----:B------:R-:W3:Y:S01]  /*20e90*/  @P1 LDC R6, c[0x0][0x438] ;  /* 0x00010e00ff061b82 */ /* 0x000ee20000000800 */
[----:B----4-:R-:W-:-:S05]  /*20ea0*/  IMAD.SHL.U32 R9, R9, 0x10, RZ ;  /* 0x0000001009097824 */ /* 0x010fca00078e00ff */
[----:B------:R-:W-:Y:S02]  /*20eb0*/  LOP3.LUT R9, R21, 0x70, R9, 0xf8, !PT ;  /* 0x0000007015097812 */ /* 0x000fe400078ef809 */
[----:B------:R-:W4:Y:S03]  /*20ec0*/  S2R R21, SR_TID.X ;  /* 0x0000000000157919 */ /* 0x000f260000002100 */
[----:B------:R-:W-:-:S05]  /*20ed0*/  IMAD R4, R26, 0x60, R9 ;  /* 0x000000601a047824 */ /* 0x000fca00078e0209 */
[----:B------:R-:W-:-:S04]  /*20ee0*/  ISETP.GE.AND P0, PT, R4, R37, PT ;  /* 0x000000250400720c */ /* 0x000fc80003f06270 */
[----:B------:R-:W-:Y:S01]  /*20ef0*/  ISETP.GT.U32.OR P0, PT, R9, 0x5f, P0 ;  /* 0x0000005f0900780c */ /* 0x000fe20000704470 */
[----:B----4-:R-:W-:-:S05]  /*20f00*/  IMAD.SHL.U32 R21, R21, 0x8, RZ ;  /* 0x0000000815157824 */ /* 0x010fca00078e00ff */
[----:B------:R-:W-:Y:S02]  /*20f10*/  LOP3.LUT R21, R21, 0x38, RZ, 0xc0, !PT ;  /* 0x0000003815157812 */ /* 0x000fe400078ec0ff */
[----:B------:R-:W-:Y:S01]  /*20f20*/  LOP3.LUT R27, R27, 0xfffffff7, RZ, 0xc0, !PT ;  /* 0xfffffff71b1b7812 */ /* 0x000fe200078ec0ff */
[----:B------:R-:W-:Y:S01]  /*20f30*/  UMOV UR5, 0xffffffff ;  /* 0xffffffff00057882 */ /* 0x000fe20000000000 */
[----:B--2---:R-:W-:-:S04]  /*20f40*/  IMAD.IADD R5, R4, 0x1, R20 ;  /* 0x0000000104057824 */ /* 0x004fc800078e0214 */
[----:B0-----:R-:W-:-:S04]  /*20f50*/  @P1 IMAD.HI.U32 R7, R5, R8, RZ ;  /* 0x0000000805071227 */ /* 0x001fc800078e00ff */
[----:B------:R-:W-:Y:S01]  /*20f60*/  IMAD.MOV.U32 R4, RZ, RZ, R5 ;  /* 0x000000ffff047224 */ /* 0x000fe200078e0005 */
[----:B---3--:R-:W-:-:S05]  /*20f70*/  @P1 SHF.R.U32.HI R4, RZ, R6, R7 ;  /* 0x00000006ff041219 */ /* 0x008fca0000011607 */
[----:B-1----:R-:W-:-:S04]  /*20f80*/  IMAD.MOV R2, RZ, RZ, -R4 ;  /* 0x000000ffff027224 */ /* 0x002fc800078e0a04 */
[----:B------:R-:W-:Y:S02]  /*20f90*/  IMAD R0, R0, R2, R5 ;  /* 0x0000000200007224 */ /* 0x000fe400078e0205 */
[----:B------:R-:W0:Y:S01]  /*20fa0*/  @!P0 LDC.64 R2, c[0x0][0x428] ;  /* 0x00010a00ff028b82 */ /* 0x000e220000000a00 */
[----:B------:R-:W-:-:S04]  /*20fb0*/  LOP3.LUT R20, R21, 0x40, RZ, 0xfc, !PT ;  /* 0x0000004015147812 */ /* 0x000fc800078efcff */
[----:B------:R-:W-:Y:S02]  /*20fc0*/  ISETP.GE.AND P2, PT, R20, UR4, PT ;  /* 0x0000000414007c0c */ /* 0x000fe4000bf46270 */
[----:B------:R-:W-:Y:S02]  /*20fd0*/  ISETP.GE.AND P1, PT, R21, UR4, PT ;  /* 0x0000000415007c0c */ /* 0x000fe4000bf26270 */
[----:B------:R-:W-:Y:S01]  /*20fe0*/  SHF.R.S32.HI R10, RZ, 0x1f, R33 ;  /* 0x0000001fff0a7819 */ /* 0x000fe20000011421 */
[----:B------:R-:W-:Y:S01]  /*20ff0*/  IMAD.U32 R7, RZ, RZ, UR37 ;  /* 0x00000025ff077e24 */ /* 0x000fe2000f8e00ff */
[----:B------:R-:W-:Y:S01]  /*21000*/  SEL R5, RZ, 0xffffffff, P2 ;  /* 0xffffffffff057807 */ /* 0x000fe20001000000 */
[----:B------:R-:W-:Y:S01]  /*21010*/  ULDC UR4, c[0x0][0x2f4] ;  /* 0x0000bd0000047ab9 */ /* 0x000fe20000000800 */
[----:B------:R-:W-:-:S03]  /*21020*/  SEL R30, RZ, 0x1, P1 ;  /* 0x00000001ff1e7807 */ /* 0x000fc60000800000 */
[----:B------:R-:W-:-:S05]  /*21030*/  IMAD.SHL.U32 R5, R5, 0x2, RZ ;  /* 0x0000000205057824 */ /* 0x000fca00078e00ff */
[----:B------:R-:W-:Y:S02]  /*21040*/  LOP3.LUT R30, R5, 0x2, R30, 0xe2, !PT ;  /* 0x00000002051e7812 */ /* 0x000fe400078ee21e */
[--C-:B------:R-:W-:Y:S01]  /*21050*/  @!P0 SHF.R.S32.HI R5, RZ, 0x1f, R4.reuse ;  /* 0x0000001fff058819 */ /* 0x100fe20000011404 */
        /* <DEDUP_REMOVED lines=11> */
[----:B------:R-:W-:-:S11]  /*21110*/  ISETP.GE.AND P2, PT, R21, UR4, PT ;  /* 0x0000000415007c0c */ /* 0x000fd6000bf46270 */
[----:B------:R-:W-:-:S04]  /*21120*/  @P0 LOP3.LUT R27, R27, 0x8, RZ, 0xfc, !PT ;  /* 0x000000081b1b0812 */ /* 0x000fc800078efcff */
[----:B------:R-:W-:-:S04]  /*21130*/  LOP3.LUT R27, R27, 0xffffffef, RZ, 0xc0, !PT ;  /* 0xffffffef1b1b7812 */ /* 0x000fc800078ec0ff */
[----:B------:R-:W-:Y:S01]  /*21140*/  @P3 LOP3.LUT R27, R27, 0x10, RZ, 0xfc, !PT ;  /* 0x000000101b1b3812 */ /* 0x000fe200078efcff */
[----:B------:R0:W-:Y:S03]  /*21150*/  STL [R1+0x8], R10 ;  /* 0x0000080a01007387 */ /* 0x0001e60000100800 */
[----:B------:R-:W-:Y:S02]  /*21160*/  LOP3.LUT R27, R27, 0xfffffffb, RZ, 0xc0, !PT ;  /* 0xfffffffb1b1b7812 */ /* 0x000fe400078ec0ff */
[----:B------:R-:W-:Y:S02]  /*21170*/  LOP3.LUT R9, R21, 0x80, RZ, 0xfc, !PT ;  /* 0x0000008015097812 */ /* 0x000fe400078efcff */
[----:B------:R-:W-:Y:S02]  /*21180*/  ISETP.GE.AND P1, PT, R20, UR4, PT ;  /* 0x0000000414007c0c */ /* 0x000fe4000bf26270 */
[----:B------:R-:W-:-:S02]  /*21190*/  @P2 LOP3.LUT R27, R27, 0x4, RZ, 0xfc, !PT ;  /* 0x000000041b1b2812 */ /* 0x000fc400078efcff */
[----:B------:R-:W-:Y:S02]  /*211a0*/  ISETP.GE.AND P0, PT, R9, UR4, PT ;  /* 0x0000000409007c0c */ /* 0x000fe4000bf06270 */
[----:B------:R-:W-:-:S04]  /*211b0*/  LOP3.LUT R27, R27, 0xfffffffe, RZ, 0xc0, !PT ;  /* 0xfffffffe1b1b7812 */ /* 0x000fc800078ec0ff */
[----:B------:R-:W-:-:S04]  /*211c0*/  LOP3.LUT R27, R27, 0xfffffffd, RZ, 0xc0, !PT ;  /* 0xfffffffd1b1b7812 */ /* 0x000fc800078ec0ff */
[----:B------:R-:W-:-:S04]  /*211d0*/  @P1 LOP3.LUT R27, R27, 0x2, RZ, 0xfc, !PT ;  /* 0x000000021b1b1812 */ /* 0x000fc800078efcff */
[----:B------:R-:W-:Y:S01]  /*211e0*/  @P0 LOP3.LUT R27, R27, 0x1, RZ, 0xfc, !PT ;  /* 0x000000011b1b0812 */ /* 0x000fe200078efcff */
[----:B0-----:R-:W-:Y:S06]  /*211f0*/  BRA.DIV UR5, `(.L_x_2960) ;  /* 0x0000005605b87947 */ /* 0x001fec000b800000 */
.L_x_3089:
[----:B------:R-:W-:Y:S05]  /*21200*/  @!P3 BRA `(.L_x_2961) ;  /* 0x000000000004b947 */ /* 0x000fea0003800000 */
[----:B------:R-:W-:Y:S01]  /*21210*/  BPT.TRAP 0x1 ;  /* 0x000000040000795c */ /* 0x000fe20000300000 */
.L_x_2961:
        /* <DEDUP_REMOVED lines=23> */
.L_x_3090:
[----:B------:R-:W-:Y:S05]  /*21390*/  BSYNC B0 ;  /* 0x0000000000007941 */ /* 0x000fea0003800000 */
.L_x_2962:
        /* <DEDUP_REMOVED lines=32> */
[----:B------:R-:W-:Y:S01]  /*215a0*/  @P0 IMAD R8, R5, 0x2, R22 ;  /* 0x0000000205080824 */ /* 0x000fe200078e0216 */
[----:B------:R-:W-:Y:S02]  /*215b0*/  ULDC.64 UR4, c[0x0][0x208] ;  /* 0x0000820000047ab9 */ /* 0x000fe40000000a00 */
        /* <DEDUP_REMOVED lines=60> */
.L_x_3104:
[----:B------:R-:W-:Y:S01]  /*21980*/  ISETP.GE.AND P0, PT, R6, 0x51, PT ;  /* 0x000000510600780c */ /* 0x000fe20003f06270 */
[----:B------:R-:W-:-:S12]  /*21990*/  ULDC.64 UR4, c[0x0][0x208] ;  /* 0x0000820000047ab9 */ /* 0x000fd80000000a00 */
        /* <DEDUP_REMOVED lines=11> */
.L_x_2965:
[----:B------:R-:W-:Y:S02]  /*21a50*/  PLOP3.LUT P1, PT, P1, P0, PT, 0xa2, 0x0 ;  /* 0x000000000000781c */ /* 0x000fe40000f21472 */
[----:B------:R-:W-:-:S08]  /*21a60*/  @P0 R2UR P1, UR4, R7 ;  /* 0x00000000070402ca */ /* 0x000fd00000020000 */
[----:B------:R-:W-:-:S05]  /*21a70*/  @P0 PLOP3.LUT P0, PT, P1, PT, PT, 0x80, 0x0 ;  /* 0x000000000000081c */ /* 0x000fca0000f0f070 */
[----:B------:R-:W-:Y:S01]  /*21a80*/  @!P1 SYNCS.ARRIVE.TRANS64.RED.A0T1 RZ, [UR4+0x2a830], RZ ;  /* 0x02a830ffffff99a7 */ /* 0x000fe20008200404 */
[----:B------:R-:W-:Y:S07]  /*21a90*/  @!P1 ARRIVES.LDGSTSBAR.64.TRANSCNT [UR4+0x2a830] ;  /* 0x02a83000ff0099b0 */ /* 0x000fee0008000a84 */
[----:B------:R-:W-:Y:S05]  /*21aa0*/  @P0 BRA.U.ANY `(.L_x_2965) ;  /* 0xfffffffd00e80947 */ /* 0x000fea000393ffff */
[----:B------:R-:W-:Y:S01]  /*21ab0*/  NOP ;  /* 0x0000000000007918 */ /* 0x000fe20000000000 */
[----:B------:R-:W-:-:S05]  /*21ac0*/  IMAD.U32 R0, RZ, RZ, UR37 ;  /* 0x00000025ff007e24 */ /* 0x000fca000f8e00ff */
[----:B------:R-:W-:-:S13]  /*21ad0*/  ISETP.NE.AND P2, PT, R0, 0x3, PT ;  /* 0x000000030000780c */ /* 0x000fda0003f45270 */
[----:B------:R-:W-:Y:S05]  /*21ae0*/  @!P2 BRA `(.L_x_2966) ;  /* 0x000000000004a947 */ /* 0x000fea0003800000 */
[----:B------:R-:W-:Y:S01]  /*21af0*/  BPT.TRAP 0x1 ;  /* 0x000000040000795c */ /* 0x000fe20000300000 */
.L_x_2966:
        /* <DEDUP_REMOVED lines=29> */
[----:B-1----:R-:W-:-:S02]  /*21cd0*/  IMAD.U32 R7, RZ, RZ, UR7 ;  /* 0x00000007ff077e24 */ /* 0x002fc4000f8e00ff */
[----:B------:R-:W-:Y:S02]  /*21ce0*/  IMAD.U32 R10, RZ, RZ, UR8 ;  /* 0x00000008ff0a7e24 */ /* 0x000fe4000f8e00ff */
[----:B------:R-:W-:Y:S02]  /*21cf0*/  IMAD.U32 R11, RZ, RZ, UR9 ;  /* 0x00000009ff0b7e24 */ /* 0x000fe4000f8e00ff */
[----:B------:R-:W-:Y:S02]  /*21d00*/  IMAD.MOV.U32 R8, RZ, RZ, 0x70 ;  /* 0x00000070ff087424 */ /* 0x000fe400078e00ff */
[----:B------:R-:W-:Y:S02]  /*21d10*/  IMAD.MOV.U32 R12, RZ, RZ, 0x1 ;  /* 0x00000001ff0c7424 */ /* 0x000fe400078e00ff */
[----:B------:R-:W-:-:S07]  /*21d20*/  IMAD.MOV.U32 R13, RZ, RZ, RZ ;  /* 0x000000ffff0d7224 */ /* 0x000fce00078e00ff */
[----:B------:R-:W-:-:S07]  /*21d30*/  LEPC R20, `(.L_x_2968) ;  /* 0x000000001014794e */ /* 0x000fce0000000000 */
[----:B0-----:R-:W-:Y:S05]  /*21d40*/  CALL.ABS.NOINC R2 ;  /* 0x0000000002007343 */ /* 0x001fea0003c00000 */
.L_x_2968:
[----:B------:R-:W-:Y:S05]  /*21d50*/  BSYNC B6 ;  /* 0x0000000000067941 */ /* 0x000fea0003800000 */
.L_x_2967:
[----:B------:R-:W2:Y:S01]  /*21d60*/  LDL.LU R20, [R1+0x28] ;  /* 0x0000280001147983 */ /* 0x000ea20000300800 */
[----:B------:R-:W-:Y:S01]  /*21d70*/  ULDC.64 UR4, c[0x0][0x2d8] ;  /* 0x0000b60000047ab9 */ /* 0x000fe20000000a00 */
[----:B-1----:R-:W1:Y:S02]  /*21d80*/  LDC R7, c[0x0][0x448] ;  /* 0x00011200ff077b82 */ /* 0x002e640000000800 */
[----:B0-----:R-:W3:Y:S04]  /*21d90*/  LDL.LU.64 R2, [R1+0x18] ;  /* 0x0000180001027983 */ /* 0x001ee80000300a00 */
[----:B------:R0:W5:Y:S01]  /*21da0*/  LDL R10, [R1+0x10] ;  /* 0x00001000010a7983 */ /* 0x0001620000100800 */
[----:B-1----:R-:W-:-:S13]  /*21db0*/  ISETP.NE.AND P0, PT, R7, 0x1, PT ;  /* 0x000000010700780c */ /* 0x002fda0003f05270 */
[----:B------:R-:W1:Y:S01]  /*21dc0*/  @P0 LDC R6, c[0x0][0x44c] ;  /* 0x00011300ff060b82 */ /* 0x000e620000000800 */
[----:B------:R-:W4:Y:S02]  /*21dd0*/  S2R R8, SR_TID.X ;  /* 0x0000000000087919 */ /* 0x000f240000002100 */
[----:B----4-:R-:W-:-:S05]  /*21de0*/  IMAD.SHL.U32 R8, R8, 0x8, RZ ;  /* 0x0000000808087824 */ /* 0x010fca00078e00ff */
[----:B------:R-:W-:Y:S01]  /*21df0*/  LOP3.LUT R8, R8, 0x38, RZ, 0xc0, !PT ;  /* 0x0000003808087812 */ /* 0x000fe200078ec0ff */
[----:B---3--:R-:W-:Y:S02]  /*21e00*/  IMAD.MOV.U32 R3, RZ, RZ, R35 ;  /* 0x000000ffff037224 */ /* 0x008fe400078e0023 */
        /* <DEDUP_REMOVED lines=14> */
[----:B------:R-:W-:-:S05]  /*21ef0*/  LOP3.LUT R20, R21, 0x70, R20, 0xf8, !PT ;  /* 0x0000007015147812 */ /* 0x000fca00078ef814 */
[----:B------:R-:W-:Y:S01]  /*21f00*/  IMAD R5, R17, 0x80, R20 ;  /* 0x0000008011057824 */ /* 0x000fe200078e0214 */
[----:B------:R-:W2:Y:S03]  /*21f10*/  S2R R21, SR_TID.X ;  /* 0x0000000000157919 */ /* 0x000ea60000002100 */
        /* <DEDUP_REMOVED lines=33> */
[----:B-----5:R-:W-:Y:S01]  /*22130*/  IMAD R5, R10, R7, RZ ;  /* 0x000000070a057224 */ /* 0x020fe200078e02ff */
[----:B------:R-:W-:Y:S01]  /*22140*/  ULDC.64 UR4, c[0x0][0x208] ;  /* 0x0000820000047ab9 */ /* 0x000fe20000000a00 */
[----:B------:R-:W-:Y:S01]  /*22150*/  IMAD R17, R17, 0x80, R9 ;  /* 0x0000008011117824 */ /* 0x000fe200078e0209 */
        /* <DEDUP_REMOVED lines=69> */
[----:B0-----:R-:W-:-:S04]  /*225b0*/  @!P2 LEA R6, P4, R8, R3, 0x1 ;  /* 0x000000030806a211 */ /* 0x001fc800078808ff */
[----:B-1----:R-:W-:Y:S01]  /*225c0*/  @!P2 IADD3.X R7, RZ, R2, RZ, P4, !PT ;  /* 0x00000002ff07a210 */ /* 0x002fe200027fe4ff */
[----:B------:R-:W-:-:S04]  /*225d0*/  @!P2 IMAD.MOV.U32 R2, RZ, RZ, R6 ;  /* 0x000000ffff02a224 */ /* 0x000fc800078e0006 */
[----:B------:R-:W-:-:S05]  /*225e0*/  @!P2 IMAD.MOV.U32 R3, RZ, RZ, R7 ;  /* 0x000000ffff03a224 */ /* 0x000fca00078e0007 */
[----:B------:R0:W-:Y:S04]  /*225f0*/  @!P2 LDGSTS.E.BYPASS.LTC128B.128 [R36+0xf400], desc[UR4][R2.64], !P3 ;  /* 0x0f4000000224afae */ /* 0x0001e8000d901d44 */
[----:B------:R0:W-:Y:S04]  /*22600*/  @!P2 LDGSTS.E.BYPASS.LTC128B.128 [R36+0x13400], desc[UR4][R2.64+0x80], !P0 ;  /* 0x134000800224afae */ /* 0x0001e8000c101d44 */
[----:B--2---:R0:W-:Y:S02]  /*22610*/  @!P2 LDGSTS.E.BYPASS.LTC128B.128 [R36+0x17400], desc[UR4][R2.64+0x100], !P1 ;  /* 0x174001000224afae */ /* 0x0041e4000c901d44 */
.L_x_3121:
[----:B------:R-:W-:Y:S01]  /*22620*/  VIADD R0, R17, 0x70 ;  /* 0x0000007011007836 */ /* 0x000fe20000000000 */
[----:B------:R-:W-:Y:S04]  /*22630*/  BSSY B0, `(.L_x_2970) ;  /* 0x000000c000007945 */ /* 0x000fe80003800000 */
[----:B------:R-:W-:-:S13]  /*22640*/  ISETP.GE.AND P2, PT, R0, R5, PT ;  /* 0x000000050000720c */ /* 0x000fda0003f46270 */
[----:B------:R-:W-:Y:S05]  /*22650*/  @P2 BRA `(.L_x_2971) ;  /* 0x0000000000242947 */ /* 0x000fea0003800000 */
[----:B0-----:R-:W-:Y:S01]  /*22660*/  LEA R2, P2, R8, R14, 0x1 ;  /* 0x0000000e08027211 */ /* 0x001fe200078408ff */
[----:B------:R-:W-:-:S04]  /*22670*/  ULDC.64 UR4, c[0x0][0x208] ;  /* 0x0000820000047ab9 */ /* 0x000fc80000000a00 */
[----:B------:R-:W-:-:S05]  /*22680*/  IMAD.X R3, RZ, RZ, R4, P2 ;  /* 0x000000ffff037224 */ /* 0x000fca00010e0604 */
[----:B------:R-:W-:Y:S01]  /*22690*/  @!PT LDS RZ, [RZ] ;  /* 0x00000000fffff984 */ /* 0x000fe20000000800 */
[----:B------:R-:W-:Y:S01]  /*226a0*/  @!PT LDS RZ, [RZ] ;  /* 0x00000000fffff984 */ /* 0x000fe20000000800 */
[----:B------:R-:W-:Y:S01]  /*226b0*/  @!PT LDS RZ, [RZ] ;  /* 0x00000000fffff984 */ /* 0x000fe20000000800 */
[----:B------:R1:W-:Y:S04]  /*226c0*/  LDGSTS.E.BYPASS.LTC128B.128 [R36+0xfc00], desc[UR4][R2.64], !P3 ;  /* 0x0fc0000002247fae */ /* 0x0003e8000d901d44 */
[----:B------:R1:W-:Y:S04]  /*226d0*/  LDGSTS.E.BYPASS.LTC128B.128 [R36+0x13c00], desc[UR4][R2.64+0x80], !P0 ;  /* 0x13c0008002247fae */ /* 0x0003e8000c101d44 */
[----:B------:R1:W-:Y:S02]  /*226e0*/  LDGSTS.E.BYPASS.LTC128B.128 [R36+0x17c00], desc[UR4][R2.64+0x100], !P1 ;  /* 0x17c0010002247fae */ /* 0x0003e4000c901d44 */
.L_x_2971:
[----:B------:R-:W-:Y:S05]  /*226f0*/  BSYNC B0 ;  /* 0x0000000000007941 */ /* 0x000fea0003800000 */
.L_x_2970:
[----:B------:R-:W-:Y:S01]  /*22700*/  NOP ;  /* 0x0000000000007918 */ /* 0x000fe20000000000 */
[----:B------:R-:W-:-:S13]  /*22710*/  PLOP3.LUT P0, PT, PT, PT, PT, 0x80, 0x0 ;  /* 0x000000000000781c */ /* 0x000fda0003f0f070 */
.L_x_2972:
        /* <DEDUP_REMOVED lines=20> */
.L_x_3122:
[----:B------:R-:W-:Y:S05]  /*22860*/  BSYNC B0 ;  /* 0x0000000000007941 */ /* 0x000fea0003800000 */
.L_x_2973:
[----:B------:R-:W2:Y:S01]  /*22870*/  LDL R2, [R1] ;  /* 0x0000000001027983 */ /* 0x000ea20000100800 */
[----:B------:R-:W-:Y:S01]  /*22880*/  BSSY B0, `(.L_x_2975) ;  /* 0x0000100000007945 */ /* 0x000fe20003800000 */
[----:B--2---:R-:W-:-:S13]  /*22890*/  ISETP.GE.AND P0, PT, R0, R2, PT ;  /* 0x000000020000720c */ /* 0x004fda0003f06270 */
[----:B------:R-:W-:Y:S05]  /*228a0*/  @!P0 BRA `(.L_x_2976) ;  /* 0x0000000c00f48947 */ /* 0x000fea0003800000 */
[----:B------:R-:W-:Y:S02]  /*228b0*/  IMAD.MOV.U32 R10, RZ, RZ, R28 ;  /* 0x000000ffff0a7224 */ /* 0x000fe400078e001c */
[----:B------:R-:W-:Y:S02]  /*228c0*/  IMAD.MOV.U32 R17, RZ, RZ, R29 ;  /* 0x000000ffff117224 */ /* 0x000fe400078e001d */
[----:B------:R-:W-:-:S07]  /*228d0*/  IMAD.MOV.U32 R32, RZ, RZ, R26 ;  /* 0x000000ffff207224 */ /* 0x000fce00078e001a */
.L_x_2989:
[----:B------:R-:W2:Y:S01]  /*228e0*/  LDL R2, [R1+0x4] ;  /* 0x0000040001027983 */ /* 0x000ea20000100800 */
[----:B------:R-:W1:Y:S03]  /*228f0*/  LDC R8, c[0x0][0x430] ;  /* 0x00010c00ff087b82 */ /* 0x000e660000000800 */
[----:B------:R-:W3:Y:S01]  /*22900*/  LDL R6, [R1+0x8] ;  /* 0x0000080001067983 */ /* 0x000ee20000100800 */
[----:B0-----:R-:W0:Y:S01]  /*22910*/  S2R R3, SR_TID.X ;  /* 0x0000000000037919 */ /* 0x001e220000002100 */
[----:B------:R-:W4:Y:S01]  /*22920*/  S2R R7, SR_TID.X ;  /* 0x0000000000077919 */ /* 0x000f220000002100 */
[----:B-1----:R-:W-:-:S13]  /*22930*/  ISETP.NE.AND P0, PT, R8, 0x1, PT ;  /* 0x000000010800780c */ /* 0x002fda0003f05270 */
[----:B------:R-:W1:Y:S01]  /*22940*/  @P0 LDC R4, c[0x0][0x434] ;  /* 0x00010d00ff040b82 */ /* 0x000e620000000800 */
[----:B0-----:R-:W-:-:S04]  /*22950*/  LOP3.LUT R3, R3, 0x7f, RZ, 0xc0, !PT ;  /* 0x0000007f03037812 */ /* 0x001fc800078ec0ff */
[----:B------:R-:W-:Y:S01]  /*22960*/  SHF.R.U32.HI R3, RZ, 0x3, R3 ;  /* 0x00000003ff037819 */ /* 0x000fe20000011603 */
[----:B----4-:R-:W-:-:S05]  /*22970*/  IMAD.SHL.U32 R7, R7, 0x10, RZ ;  /* 0x0000001007077824 */ /* 0x010fca00078e00ff */
[----:B------:R-:W-:Y:S02]  /*22980*/  LOP3.LUT R7, R3, 0x70, R7, 0xf8, !PT ;  /* 0x0000007003077812 */ /* 0x000fe400078ef807 */
[----:B------:R-:W0:Y:S02]  /*22990*/  @P0 LDC R3, c[0x0][0x438] ;  /* 0x00010e00ff030b82 */ /* 0x000e240000000800 */
[----:B------:R-:W-:Y:S01]  /*229a0*/  ISETP.GT.U32.AND P1, PT, R7, 0x5f, PT ;  /* 0x0000005f0700780c */ /* 0x000fe20003f24070 */
[----:B------:R-:W-:Y:S01]  /*229b0*/  ULDC.64 UR4, c[0x0][0x208] ;  /* 0x0000820000047ab9 */ /* 0x000fe20000000a00 */
[----:B------:R-:W-:Y:S02]  /*229c0*/  VIADD R28, R10, 0x1 ;  /* 0x000000010a1c7836 */ /* 0x000fe40000000000 */
[----:B------:R-:W-:Y:S02]  /*229d0*/  IMAD.MOV.U32 R26, RZ, RZ, R0 ;  /* 0x000000ffff1a7224 */ /* 0x000fe400078e0000 */
[----:B--2---:R-:W-:-:S04]  /*229e0*/  IMAD R5, R0, 0x60, R2 ;  /* 0x0000006000057824 */ /* 0x004fc800078e0202 */
[----:B------:R-:W-:-:S04]  /*229f0*/  IMAD.IADD R5, R7, 0x1, R5 ;  /* 0x0000000107057824 */ /* 0x000fc800078e0205 */
[----:B-1----:R-:W-:-:S04]  /*22a00*/  @P0 IMAD.HI.U32 R4, R5, R4, RZ ;  /* 0x0000000405040227 */ /* 0x002fc800078e00ff */
[----:B------:R-:W-:Y:S01]  /*22a10*/  IMAD.MOV.U32 R2, RZ, RZ, R5 ;  /* 0x000000ffff027224 */ /* 0x000fe200078e0005 */
        /* <DEDUP_REMOVED lines=10> */
[----:B------:R-:W-:Y:S02]  /*22ac0*/  IMAD.MOV.U32 R7, RZ, RZ, RZ ;  /* 0x000000ffff077224 */ /* 0x000fe400078e00ff */
[----:B------:R-:W-:Y:S01]  /*22ad0*/  IMAD.U32 R6, RZ, RZ, UR37 ;  /* 0x00000025ff067e24 */ /* 0x000fe2000f8e00ff */
[----:B0-----:R-:W-:-:S04]  /*22ae0*/  @!P1 LEA R4, P0, R2, R4, 0x2 ;  /* 0x0000000402049211 */ /* 0x001fc800078010ff */
[----:B------:R-:W-:-:S05]  /*22af0*/  @!P1 LEA.HI.X R5, R2, R5, R3, 0x2, P0 ;  /* 0x0000000502059211 */ /* 0x000fca00000f1403 */
[----:B------:R0:W5:Y:S01]  /*22b00*/  @!P1 LDG.E R7, desc[UR4][R4.64] ;  /* 0x0000000404079981 */ /* 0x000162000c1e1900 */
[----:B------:R-:W-:Y:S02]  /*22b10*/  ISETP.NE.AND P1, PT, R6, 0x3, PT ;  /* 0x000000030600780c */ /* 0x000fe40003f25270 */
[C---:B------:R-:W-:Y:S01]  /*22b20*/  ISETP.NE.AND P0, PT, R28.reuse, 0x2, PT ;  /* 0x000000021c00780c */ /* 0x040fe20003f05270 */
[----:B------:R-:W-:Y:S05]  /*22b30*/  YIELD ;  /* 0x0000000000007946 */ /* 0x000fea0003800000 */
[----:B------:R-:W-:Y:S02]  /*22b40*/  SEL R2, RZ, 0x1, P0 ;  /* 0x00000001ff027807 */ /* 0x000fe40000000000 */
[----:B------:R-:W-:-:S02]  /*22b50*/  SEL R28, R28, RZ, P0 ;  /* 0x000000ff1c1c7207 */ /* 0x000fc40000000000 */
[----:B------:R-:W-:Y:S01]  /*22b60*/  LOP3.LUT R29, R17, R2, RZ, 0x3c, !PT ;  /* 0x00000002111d7212 */ /* 0x000fe200078e3cff */
[----:B0-----:R-:W-:Y:S06]  /*22b70*/  @!P1 BRA `(.L_x_2977) ;  /* 0x0000000000049947 */ /* 0x001fec0003800000 */
[----:B------:R-:W-:Y:S01]  /*22b80*/  BPT.TRAP 0x1 ;  /* 0x000000040000795c */ /* 0x000fe20000300000 */
.L_x_2977:
[----:B------:R-:W-:Y:S01]  /*22b90*/  IMAD R6, R28, 0x8, R22 ;  /* 0x000000081c067824 */ /* 0x000fe200078e0216 */
[----:B------:R-:W-:Y:S01]  /*22ba0*/  SHF.L.U32 R3, R29, 0x1f, RZ ;  /* 0x0000001f1d037819 */ /* 0x000fe200000006ff */
[----:B------:R-:W-:Y:S03]  /*22bb0*/  BSSY B1, `(.L_x_2978) ;  /* 0x0000003000017945 */ /* 0x000fe60003800000 */
[----:B------:R-:W0:Y:S02]  /*22bc0*/  SYNCS.PHASECHK.TRANS64.TRYWAIT P0, [R6+URZ+0x2a840], R3 ;  /* 0x02a84003060075a7 */ /* 0x000e24000800017f */
[----:B0-----:R-:W-:Y:S05]  /*22bd0*/  @!P0 BRA `(.L_x_2979) ;  /* 0x0000005000ac8947 */ /* 0x001fea0003800000 */
.L_x_3123:
[----:B------:R-:W-:Y:S05]  /*22be0*/  BSYNC B1 ;  /* 0x0000000000017941 */ /* 0x000fea0003800000 */
.L_x_2978:
[----:B------:R-:W-:Y:S01]  /*22bf0*/  SHF.R.S32.HI R20, RZ, 0x1f, R8 ;  /* 0x0000001fff147819 */ /* 0x000fe20000011408 */
[----:B------:R-:W-:Y:S01]  /*22c00*/  ULDC.64 UR4, c[0x0][0x300] ;  /* 0x0000c00000047ab9 */ /* 0x000fe20000000a00 */
[----:B-----5:R-:W-:Y:S01]  /*22c10*/  SHF.R.S32.HI R21, RZ, 0x1f, R7 ;  /* 0x0000001fff157819 */ /* 0x020fe20000011407 */
[----:B0-----:R-:W-:Y:S01]  /*22c20*/  IMAD.WIDE.U32 R2, R8, UR4, RZ ;  /* 0x0000000408027c25 */ /* 0x001fe2000f8e00ff */
[----:B------:R-:W-:Y:S01]  /*22c30*/  ULDC.64 UR6, c[0x0][0x2e8] ;  /* 0x0000ba0000067ab9 */ /* 0x000fe20000000a00 */
[C---:B------:R-:W-:Y:S02]  /*22c40*/  LOP3.LUT P3, RZ, R27.reuse, 0x4, RZ, 0xc0, !PT ;  /* 0x000000041bff7812 */ /* 0x040fe4000786c0ff */
        /* <DEDUP_REMOVED lines=20> */
[----:B------:R-:W-:Y:S01]  /*22d90*/  ULDC.64 UR4, c[0x0][0x208] ;  /* 0x0000820000047ab9 */ /* 0x000fe20000000a00 */
        /* <DEDUP_REMOVED lines=40> */
.L_x_3137:
[----:B--2---:R-:W-:Y:S01]  /*23020*/  IADD3 R2, P0, R2, R0, RZ ;  /* 0x0000000002027210 */ /* 0x004fe20007f1e0ff */
[----:B------:R-:W-:-:S04]  /*23030*/  ULDC.64 UR4, c[0x0][0x208] ;  /* 0x0000820000047ab9 */ /* 0x000fc80000000a00 */
        /* <DEDUP_REMOVED lines=9> */
.L_x_2981:
[----:B------:R-:W-:Y:S02]  /*230d0*/  PLOP3.LUT P1, PT, P1, P0, PT, 0xa2, 0x0 ;  /* 0x000000000000781c */ /* 0x000fe40000f21472 */
[----:B------:R-:W-:-:S08]  /*230e0*/  @P0 R2UR P1, UR4, R6 ;  /* 0x00000000060402ca */ /* 0x000fd00000020000 */
[----:B------:R-:W-:-:S05]  /*230f0*/  @P0 PLOP3.LUT P0, PT, P1, PT, PT, 0x80, 0x0 ;  /* 0x000000000000081c */ /* 0x000fca0000f0f070 */
[----:B------:R-:W-:Y:S01]  /*23100*/  @!P1 SYNCS.ARRIVE.TRANS64.RED.A0T1 RZ, [UR4+0x2a830], RZ ;  /* 0x02a830ffffff99a7 */ /* 0x000fe20008200404 */
[----:B------:R-:W-:Y:S07]  /*23110*/  @!P1 ARRIVES.LDGSTSBAR.64.TRANSCNT [UR4+0x2a830] ;  /* 0x02a83000ff0099b0 */ /* 0x000fee0008000a84 */
[----:B------:R-:W-:Y:S05]  /*23120*/  @P0 BRA.U.ANY `(.L_x_2981) ;  /* 0xfffffffd00e80947 */ /* 0x000fea000393ffff */
[----:B------:R-:W-:Y:S01]  /*23130*/  NOP ;  /* 0x0000000000007918 */ /* 0x000fe20000000000 */
[----:B-1----:R-:W-:-:S05]  /*23140*/  IMAD.U32 R2, RZ, RZ, UR37 ;  /* 0x00000025ff027e24 */ /* 0x002fca000f8e00ff */
[----:B------:R-:W-:-:S13]  /*23150*/  ISETP.NE.AND P2, PT, R2, 0x3, PT ;  /* 0x000000030200780c */ /* 0x000fda0003f45270 */
[----:B------:R-:W-:Y:S05]  /*23160*/  @!P2 BRA `(.L_x_2982) ;  /* 0x000000000004a947 */ /* 0x000fea0003800000 */
[----:B------:R-:W-:Y:S01]  /*23170*/  BPT.TRAP 0x1 ;  /* 0x000000040000795c */ /* 0x000fe20000300000 */
.L_x_2982:
[----:B------:R1:W-:Y:S01]  /*23180*/  SYNCS.ARRIVE.TRANS64.A1T0 RZ, [R6+URZ+0x2a830], RZ ;  /* 0x02a830ff06ff79a7 */ /* 0x0003e2000810003f */
[----:B------:R-:W-:Y:S05]  /*23190*/  @!P2 BRA `(.L_x_2983) ;  /* 0x000000000004a947 */ /* 0x000fea0003800000 */
[----:B------:R-:W-:Y:S01]  /*231a0*/  BPT.TRAP 0x1 ;  /* 0x000000040000795c */ /* 0x000fe20000300000 */
.L_x_2983:
[----:B------:R-:W-:Y:S01]  /*231b0*/  SHF.L.U32 R2, R17, 0x1f, RZ ;  /* 0x0000001f11027819 */ /* 0x000fe200000006ff */
[----:B------:R-:W-:Y:S01]  /*231c0*/  IMAD R4, R10, 0x8, R22 ;  /* 0x000000080a047824 */ /* 0x000fe200078e0216 */
[----:B------:R-:W-:Y:S03]  /*231d0*/  BSSY B1, `(.L_x_2984) ;  /* 0x0000003000017945 */ /* 0x000fe60003800000 */
[----:B------:R-:W2:Y:S02]  /*231e0*/  SYNCS.PHASECHK.TRANS64.TRYWAIT P0, [R4+URZ+0x2a860], R2 ;  /* 0x02a86002040075a7 */ /* 0x000ea4000800017f */
[----:B--2---:R-:W-:Y:S05]  /*231f0*/  @!P0 BRA `(.L_x_2985) ;  /* 0x0000005400288947 */ /* 0x004fea0003800000 */
.L_x_3138:
[----:B------:R-:W-:Y:S05]  /*23200*/  BSYNC B1 ;  /* 0x0000000000017941 */ /* 0x000fea0003800000 */
.L_x_2984:
[----:B------:R-:W3:Y:S01]  /*23210*/  S2R R3, SR_TID.X ;  /* 0x0000000000037919 */ /* 0x000ee20000002100 */
[----:B------:R-:W-:Y:S01]  /*23220*/  UMOV UR4, 0xffffffff ;  /* 0xffffffff00047882 */ /* 0x000fe20000000000 */
[----:B-1----:R-:W-:Y:S01]  /*23230*/  IMAD R6, R32, -0x60, R37 ;  /* 0xffffffa020067824 */ /* 0x002fe200078e0225 */
[----:B------:R-:W-:Y:S01]  /*23240*/  LOP3.LUT P0, RZ, R30, 0x2, RZ, 0xc0, !PT ;  /* 0x000000021eff7812 */ /* 0x000fe2000780c0ff */
[----:B0-----:R-:W-:Y:S01]  /*23250*/  IMAD R5, R10, 0x3000, R34 ;  /* 0x000030000a057824 */ /* 0x001fe200078e0222 */
[----:B---3--:R-:W-:-:S04]  /*23260*/  LOP3.LUT R3, R3, 0x7f, RZ, 0xc0, !PT ;  /* 0x0000007f03037812 */ /* 0x008fc800078ec0ff */
[----:B------:R-:W-:-:S05]  /*23270*/  SHF.R.U32.HI R3, RZ, 0x3, R3 ;  /* 0x00000003ff037819 */ /* 0x000fca0000011603 */
[----:B------:R-:W-:Y:S01]  /*23280*/  IMAD.IADD R6, R6, 0x1, -R3 ;  /* 0x0000000106067824 */ /* 0x000fe200078e0a03 */
[----:B------:R-:W-:Y:S06]  /*23290*/  BRA.DIV UR4, `(.L_x_2986) ;  /* 0x0000005604147947 */ /* 0x000fec000b800000 */
[----:B--2---:R-:W0:Y:S01]  /*232a0*/  SHFL.IDX PT, R2, R23, RZ, 0x181f ;  /* 0x00181fff17027589 */ /* 0x004e2200000e0000 */
[----:B------:R-:W-:Y:S01]  /*232b0*/  IMAD R5, R5, 0x2, R22 ;  /* 0x0000000205057824 */ /* 0x000fe200078e0216 */
[----:B------:R-:W-:Y:S02]  /*232c0*/  ULDC.64 UR4, c[0x0][0x208] ;  /* 0x0000820000047ab9 */ /* 0x000fe40000000a00 */
        /* <DEDUP_REMOVED lines=43> */
.L_x_3152:
[C---:B------:R-:W-:Y:S01]  /*23580*/  ISETP.LT.OR P1, PT, R6.reuse, 0x51, !P1 ;  /* 0x000000510600780c */ /* 0x040fe20004f21670 */
[----:B------:R-:W-:Y:S01]  /*23590*/  ULDC.64 UR4, c[0x0][0x208] ;  /* 0x0000820000047ab9 */ /* 0x000fe20000000a00 */
[----:B------:R-:W-:Y:S02]  /*235a0*/  ISETP.LT.OR P0, PT, R6, 0x51, !P0 ;  /* 0x000000510600780c */ /* 0x000fe40004701670 */
[----:B-1----:R-:W-:-:S05]  /*235b0*/  IADD3 R2, P2, R2, R0, RZ ;  /* 0x0000000002027210 */ /* 0x002fca0007f5e0ff */
[----:B------:R-:W-:-:S05]  /*235c0*/  IMAD.X R3, RZ, RZ, R24, P2 ;  /* 0x000000ffff037224 */ /* 0x000fca00010e0618 */
[----:B------:R-:W-:Y:S01]  /*235d0*/  @!PT LDS RZ, [RZ] ;  /* 0x00000000fffff984 */ /* 0x000fe20000000800 */
[----:B------:R-:W-:Y:S01]  /*235e0*/  @!PT LDS RZ, [RZ] ;  /* 0x00000000fffff984 */ /* 0x000fe20000000800 */
[----:B------:R-:W-:Y:S01]  /*235f0*/  @!PT LDS RZ, [RZ] ;  /* 0x00000000fffff984 */ /* 0x000fe20000000800 */
[----:B------:R-:W-:Y:S04]  /*23600*/  LDGSTS.E.BYPASS.LTC128B.128 [R5+0x2c00], desc[UR4][R2.64], !P1 ;  /* 0x02c0000002057fae */ /* 0x000fe8000c901d44 */
[----:B------:R1:W-:Y:S01]  /*23610*/  LDGSTS.E.BYPASS.LTC128B.128 [R5+0x5c00], desc[UR4][R2.64+0x80], !P0 ;  /* 0x05c0008002057fae */ /* 0x0003e2000c101d44 */
[----:B------:R-:W-:Y:S01]  /*23620*/  ULDC.64 UR4, c[0x0][0x328] ;  /* 0x0000ca0000047ab9 */ /* 0x000fe20000000a00 */
[----:B------:R-:W-:Y:S01]  /*23630*/  PLOP3.LUT P0, PT, PT, PT, PT, 0x80, 0x0 ;  /* 0x000000000000781c */ /* 0x000fe20003f0f070 */
[----:B------:R-:W-:Y:S01]  /*23640*/  IMAD R9, R20, UR4, RZ ;  /* 0x0000000414097c24 */ /* 0x000fe2000f8e02ff */
[----:B------:R-:W-:-:S03]  /*23650*/  NOP ;  /* 0x0000000000007918 */ /* 0x000fc60000000000 */
[C---:B------:R-:W-:Y:S02]  /*23660*/  IMAD R9, R8.reuse, UR5, R9 ;  /* 0x0000000508097c24 */ /* 0x040fe4000f8e0209 */
[----:B-1----:R-:W-:Y:S01]  /*23670*/  IMAD.WIDE.U32 R2, R8, UR4, RZ ;  /* 0x0000000408027c25 */ /* 0x002fe2000f8e00ff */
[----:B------:R-:W-:-:S03]  /*23680*/  ULDC.64 UR4, c[0x0][0x338] ;  /* 0x0000ce0000047ab9 */ /* 0x000fc60000000a00 */
[----:B------:R-:W-:Y:S02]  /*23690*/  IMAD.IADD R3, R3, 0x1, R9 ;  /* 0x0000000103037824 */ /* 0x000fe400078e0209 */
[----:B------:R-:W-:Y:S02]  /*236a0*/  IMAD R0, R21, UR4, RZ ;  /* 0x0000000415007c24 */ /* 0x000fe4000f8e02ff */
[----:B------:R-:W-:-:S04]  /*236b0*/  IMAD.WIDE.U32 R2, R7, UR4, R2 ;  /* 0x0000000407027c25 */ /* 0x000fc8000f8e0002 */
[----:B------:R-:W-:-:S04]  /*236c0*/  IMAD R9, R7, UR5, R0 ;  /* 0x0000000507097c24 */ /* 0x000fc8000f8e0200 */
[----:B------:R-:W-:-:S07]  /*236d0*/  IMAD.IADD R9, R3, 0x1, R9 ;  /* 0x0000000103097824 */ /* 0x000fce00078e0209 */
.L_x_2987:
        /* <DEDUP_REMOVED lines=11> */
.L_x_2988:
        /* <DEDUP_REMOVED lines=15> */
.L_x_2976:
[----:B------:R-:W-:Y:S05]  /*23880*/  BSYNC B0 ;  /* 0x0000000000007941 */ /* 0x000fea0003800000 */
.L_x_2975:
        /* <DEDUP_REMOVED lines=8> */
[----:B------:R-:W1:Y:S01]  /*23910*/  FLO.U32 R0, UR4 ;  /* 0x0000000400007d00 */ /* 0x000e6200080e0000 */
[----:B------:R-:W-:Y:S01]  /*23920*/  ULDC.64 UR6, c[0x0][0x208] ;  /* 0x0000820000067ab9 */ /* 0x000fe20000000a00 */
        /* <DEDUP_REMOVED lines=8> */
.L_x_2991:
[----:B------:R-:W-:Y:S05]  /*239b0*/  BSYNC B0 ;  /* 0x0000000000007941 */ /* 0x000fea0003800000 */
.L_x_2990:
[----:B------:R-:W-:-:S05]  /*239c0*/  IMAD.U32 R0, RZ, RZ, UR37 ;  /* 0x00000025ff007e24 */ /* 0x000fca000f8e00ff */
[----:B------:R-:W-:-:S13]  /*239d0*/  ISETP.NE.AND P0, PT, R0, 0x3, PT ;  /* 0x000000030000780c */ /* 0x000fda0003f05270 */
[----:B------:R-:W-:Y:S05]  /*239e0*/  @!P0 BRA `(.L_x_2992) ;  /* 0x0000000000048947 */ /* 0x000fea0003800000 */
[----:B------:R-:W-:Y:S01]  /*239f0*/  BPT.TRAP 0x1 ;  /* 0x000000040000795c */ /* 0x000fe20000300000 */
.L_x_2992:
[----:B------:R-:W-:Y:S01]  /*23a00*/  IMAD R0, R28, 0x8, R22 ;  /* 0x000000081c007824 */ /* 0x000fe200078e0216 */
[----:B0-----:R-:W-:Y:S01]  /*23a10*/  SHF.L.U32 R3, R29, 0x1f, RZ ;  /* 0x0000001f1d037819 */ /* 0x001fe200000006ff */
[----:B------:R-:W-:Y:S01]  /*23a20*/  BSSY B0, `(.L_x_2993) ;  /* 0x0000004000007945 */ /* 0x000fe20003800000 */
[----:B------:R-:W-:Y:S02]  /*23a30*/  IMAD R6, R26, -0x60, R37 ;  /* 0xffffffa01a067824 */ /* 0x000fe400078e0225 */
[----:B------:R-:W0:Y:S02]  /*23a40*/  SYNCS.PHASECHK.TRANS64.TRYWAIT P0, [R0+URZ+0x2a860], R3 ;  /* 0x02a86003000075a7 */ /* 0x000e24000800017f */
[----:B0-----:R-:W-:Y:S05]  /*23a50*/  @!P0 BRA `(.L_x_2994) ;  /* 0x00000054001c8947 */ /* 0x001fea0003800000 */
.L_x_3153:
[----:B------:R-:W-:Y:S05]  /*23a60*/  BSYNC B0 ;  /* 0x0000000000007941 */ /* 0x000fea0003800000 */
.L_x_2993:
        /* <DEDUP_REMOVED lines=11> */
[----:B------:R-:W2:Y:S01]  /*23b20*/  SHFL.IDX PT, R14, R23, RZ, 0x181f ;  /* 0x00181fff170e7589 */ /* 0x000ea200000e0000 */
[----:B------:R-:W-:Y:S01]  /*23b30*/  ISETP.NE.U32.AND P1, PT, R2, 0x1, PT ;  /* 0x000000010200780c */ /* 0x000fe20003f25070 */
[----:B------:R-:W-:Y:S01]  /*23b40*/  ULDC.64 UR4, c[0x0][0x208] ;  /* 0x0000820000047ab9 */ /* 0x000fe20000000a00 */
        /* <DEDUP_REMOVED lines=44> */
.L_x_3167:
[C---:B------:R-:W-:Y:S01]  /*23e10*/  ISETP.LT.OR P1, PT, R6.reuse, 0x51, P1 ;  /* 0x000000510600780c */ /* 0x040fe20000f21670 */
[----:B------:R-:W-:Y:S01]  /*23e20*/  ULDC.64 UR4, c[0x0][0x208] ;  /* 0x0000820000047ab9 */ /* 0x000fe20000000a00 */
        /* <DEDUP_REMOVED lines=10> */
.L_x_2996:
[----:B------:R-:W-:Y:S02]  /*23ed0*/  PLOP3.LUT P1, PT, P1, P0, PT, 0xa2, 0x0 ;  /* 0x000000000000781c */ /* 0x000fe40000f21472 */
[----:B------:R-:W-:-:S08]  /*23ee0*/  @P0 R2UR P1, UR4, R0 ;  /* 0x00000000000402ca */ /* 0x000fd00000020000 */
[----:B------:R-:W-:-:S05]  /*23ef0*/  @P0 PLOP3.LUT P0, PT, P1, PT, PT, 0x80, 0x0 ;  /* 0x000000000000081c */ /* 0x000fca0000f0f070 */
[----:B------:R-:W-:Y:S01]  /*23f00*/  @!P1 SYNCS.ARRIVE.TRANS64.RED.A0T1 RZ, [UR4+0x2a850], RZ ;  /* 0x02a850ffffff99a7 */ /* 0x000fe20008200404 */
[----:B------:R-:W-:Y:S07]  /*23f10*/  @!P1 ARRIVES.LDGSTSBAR.64.TRANSCNT [UR4+0x2a850] ;  /* 0x02a85000ff0099b0 */ /* 0x000fee0008000a84 */
[----:B------:R-:W-:Y:S05]  /*23f20*/  @P0 BRA.U.ANY `(.L_x_2996) ;  /* 0xfffffffd00e80947 */ /* 0x000fea000393ffff */
[----:B------:R-:W-:Y:S01]  /*23f30*/  NOP ;  /* 0x0000000000007918 */ /* 0x000fe20000000000 */
[----:B0-----:R-:W-:-:S05]  /*23f40*/  IMAD.U32 R2, RZ, RZ, UR37 ;  /* 0x00000025ff027e24 */ /* 0x001fca000f8e00ff */
[----:B------:R-:W-:-:S13]  /*23f50*/  ISETP.NE.AND P2, PT, R2, 0x3, PT ;  /* 0x000000030200780c */ /* 0x000fda0003f45270 */
[----:B------:R-:W-:Y:S05]  /*23f60*/  @!P2 BRA `(.L_x_2997) ;  /* 0x000000000004a947 */ /* 0x000fea0003800000 */
[----:B------:R-:W-:Y:S01]  /*23f70*/  BPT.TRAP 0x1 ;  /* 0x000000040000795c */ /* 0x000fe20000300000 */
.L_x_2997:
[----:B------:R-:W-:Y:S01]  /*23f80*/  VIADD R28, R28, 0x1 ;  /* 0x000000011c1c7836 */ /* 0x000fe20000000000 */
[----:B------:R0:W-:Y:S04]  /*23f90*/  SYNCS.ARRIVE.TRANS64.A1T0 RZ, [R0+URZ+0x2a850], RZ ;  /* 0x02a850ff00ff79a7 */ /* 0x0001e8000810003f */
[----:B------:R-:W-:-:S04]  /*23fa0*/  ISETP.NE.AND P0, PT, R28, 0x2, PT ;  /* 0x000000021c00780c */ /* 0x000fc80003f05270 */
[----:B0-----:R-:W-:Y:S02]  /*23fb0*/  SEL R0, RZ, 0x1, P0 ;  /* 0x00000001ff007807 */ /* 0x001fe40000000000 */
[----:B------:R-:W-:Y:S02]  /*23fc0*/  SEL R28, R28, RZ, P0 ;  /* 0x000000ff1c1c7207 */ /* 0x000fe40000000000 */
[----:B------:R-:W-:-:S07]  /*23fd0*/  LOP3.LUT R29, R29, R0, RZ, 0x3c, !PT ;  /* 0x000000001d1d7212 */ /* 0x000fce00078e3cff */
.L_x_2954:
[----:B------:R-:W-:Y:S05]  /*23fe0*/  BSYNC B7 ;  /* 0x0000000000077941 */ /* 0x000fea0003800000 */
.L_x_2952:
        /* <DEDUP_REMOVED lines=11> */
.L_x_2998:
[----:B------:R-:W0:Y:S01]  /*240a0*/  S2R R8, SR_TID.X ;  /* 0x0000000000087919 */ /* 0x000e220000002100 */
[----:B------:R-:W-:Y:S01]  /*240b0*/  UMOV UR4, 0xffffffff ;  /* 0xffffffff00047882 */ /* 0x000fe20000000000 */
[----:B0-----:R-:W-:-:S04]  /*240c0*/  LOP3.LUT R8, R8, 0x1f, RZ, 0xc0, !PT ;  /* 0x0000001f08087812 */ /* 0x001fc800078ec0ff */
[----:B------:R-:W-:Y:S01]  /*240d0*/  ISETP.NE.AND P0, PT, R8, 0x1f, PT ;  /* 0x0000001f0800780c */ /* 0x000fe20003f05270 */
[----:B------:R-:W-:-:S12]  /*240e0*/  BRA.DIV UR4, `(.L_x_3000) ;  /* 0x00000056048c7947 */ /* 0x000fd8000b800000 */
[----:B------:R-:W-:Y:S01]  /*240f0*/  IMAD.IADD R7, R19, 0x1, R8 ;  /* 0x0000000113077824 */ /* 0x000fe200078e0208 */
[----:B------:R-:W-:Y:S01]  /*24100*/  ULDC UR4, c[0x0][0xc3c] ;  /* 0x00030f0000047ab9 */ /* 0x000fe20000000800 */
[----:B------:R-:W-:-:S03]  /*24110*/  ULDC.64 UR6, c[0x0][0x208] ;  /* 0x0000820000067ab9 */ /* 0x000fc60000000a00 */
[----:B------:R-:W-:-:S13]  /*24120*/  ISETP.GE.OR P1, PT, R7, UR4, !P0 ;  /* 0x0000000407007c0c */ /* 0x000fda000c726670 */
[----:B------:R-:W0:Y:S08]  /*24130*/  @!P1 LDC.64 R2, c[0x0][0xc80] ;  /* 0x00032000ff029b82 */ /* 0x000e300000000a00 */
[----:B------:R-:W2:Y:S01]  /*24140*/  @!P1 LDC.64 R4, c[0x0][0xc78] ;  /* 0x00031e00ff049b82 */ /* 0x000ea20000000a00 */
[----:B0-----:R-:W-:-:S05]  /*24150*/  @!P1 IMAD.WIDE R2, R7, 0x4, R2 ;  /* 0x0000000407029825 */ /* 0x001fca00078e0202 */
[----:B------:R2:W3:Y:S02]  /*24160*/  @!P1 LDG.E R6, desc[UR6][R2.64] ;  /* 0x0000000602069981 */ /* 0x0004e4000c1e1900 */
[----:B--2---:R-:W-:-:S05]  /*24170*/  @!P1 IMAD.WIDE R2, R7, 0x4, R4 ;  /* 0x0000000407029825 */ /* 0x004fca00078e0204 */
[----:B------:R-:W2:Y:S01]  /*24180*/  @!P1 LDG.E R5, desc[UR6][R2.64] ;  /* 0x0000000602059981 */ /* 0x000ea2000c1e1900 */
        /* <DEDUP_REMOVED lines=8> */
[----:B---3--:R-:W-:-:S02]  /*24210*/  @!P1 IMAD.MOV.U32 R17, RZ, RZ, R6 ;  /* 0x000000ffff119224 */ /* 0x008fc400078e0006 */
[----:B------:R-:W-:Y:S02]  /*24220*/  IMAD.MOV.U32 R6, RZ, RZ, RZ ;  /* 0x000000ffff067224 */ /* 0x000fe400078e00ff */
[----:B--2---:R-:W-:Y:S01]  /*24230*/  @!P1 IMAD.MOV.U32 R4, RZ, RZ, R5 ;  /* 0x000000ffff049224 */ /* 0x004fe200078e0005 */
        /* <DEDUP_REMOVED lines=17> */
[----:B------:R0:W2:Y:S02]  /*24350*/  SHFL.IDX PT, R14, R2, 0x1f, 0x1f ;  /* 0x03e01f00020e7f89 */ /* 0x0000a400000e0000 */
.L_x_3177:
[----:B------:R-:W-:Y:S02]  /*24360*/  ULDC UR4, c[0x0][0xc38] ;  /* 0x00030e0000047ab9 */ /* 0x000fe40000000800 */
[----:B------:R-:W-:-:S04]  /*24370*/  IMAD.U32 R5, RZ, RZ, UR4 ;  /* 0x00000004ff057e24 */ /* 0x000fc8000f8e00ff */
[----:B--2---:R-:W-:-:S04]  /*24380*/  IMAD R14, R14, R5, RZ ;  /* 0x000000050e0e7224 */ /* 0x004fc800078e02ff */
[----:B------:R-:W-:-:S05]  /*24390*/  IMAD.IADD R7, R7, 0x1, R14 ;  /* 0x0000000107077824 */ /* 0x000fca00078e020e */
[----:B------:R-:W-:-:S13]  /*243a0*/  ISETP.GT.AND P6, PT, R7, R0, PT ;  /* 0x000000000700720c */ /* 0x000fda0003fc4270 */
[----:B------:R-:W-:Y:S05]  /*243b0*/  @P6 BRA `(.L_x_3001) ;  /* 0x0000000000a86947 */ /* 0x000fea0003800000 */
.L_x_3004:
[----:B0-----:R-:W0:Y:S01]  /*243c0*/  LDC R2, c[0x0][0xc3c] ;  /* 0x00030f00ff027b82 */ /* 0x001e220000000800 */
[----:B------:R-:W-:-:S05]  /*243d0*/  VIADD R19, R19, 0x1f ;  /* 0x0000001f13137836 */ /* 0x000fca0000000000 */
[----:B0-----:R-:W-:-:S13]  /*243e0*/  ISETP.GE.AND P6, PT, R19, R2, PT ;  /* 0x000000021300720c */ /* 0x001fda0003fc6270 */
[----:B------:R-:W-:Y:S05]  /*243f0*/  @P6 BRA `(.L_x_3002) ;  /* 0x0000000800c46947 */ /* 0x000fea0003800000 */
[----:B------:R-:W0:Y:S01]  /*24400*/  S2R R3, SR_TID.X ;  /* 0x0000000000037919 */ /* 0x000e220000002100 */
[----:B------:R-:W-:Y:S01]  /*24410*/  IMAD.MOV.U32 R17, RZ, RZ, RZ ;  /* 0x000000ffff117224 */ /* 0x000fe200078e00ff */
[----:B------:R-:W-:Y:S01]  /*24420*/  ULDC.64 UR4, c[0x0][0x208] ;  /* 0x0000820000047ab9 */ /* 0x000fe20000000a00 */
[----:B0-----:R-:W-:-:S05]  /*24430*/  LOP3.LUT R3, R3, 0x1f, RZ, 0xc0, !PT ;  /* 0x0000001f03037812 */ /* 0x001fca00078ec0ff */
[----:B------:R-:W-:-:S05]  /*24440*/  IMAD.IADD R9, R19, 0x1, R3 ;  /* 0x0000000113097824 */ /* 0x000fca00078e0203 */
[----:B------:R-:W-:-:S13]  /*24450*/  ISETP.GE.OR P6, PT, R9, R2, !P0 ;  /* 0x000000020900720c */ /* 0x000fda00047c6670 */
[----:B------:R-:W0:Y:S08]  /*24460*/  @!P6 LDC.64 R2, c[0x0][0xc80] ;  /* 0x00032000ff02eb82 */ /* 0x000e300000000a00 */
[----:B------:R-:W2:Y:S01]  /*24470*/  @!P6 LDC.64 R4, c[0x0][0xc78] ;  /* 0x00031e00ff04eb82 */ /* 0x000ea20000000a00 */
[----:B0-----:R-:W-:-:S05]  /*24480*/  @!P6 IMAD.WIDE R2, R9, 0x4, R2 ;  /* 0x000000040902e825 */ /* 0x001fca00078e0202 */
[----:B------:R2:W3:Y:S02]  /*24490*/  @!P6 LDG.E R17, desc[UR4][R2.64] ;  /* 0x000000040211e981 */ /* 0x0004e4000c1e1900 */
[----:B--2---:R-:W-:-:S04]  /*244a0*/  @!P6 IMAD.WIDE R2, R9, 0x4, R4 ;  /* 0x000000040902e825 */ /* 0x004fc800078e0204 */
[----:B------:R-:W-:-:S06]  /*244b0*/  IMAD.MOV.U32 R4, RZ, RZ, RZ ;  /* 0x000000ffff047224 */ /* 0x000fcc00078e00ff */
[----:B------:R-:W3:Y:S01]  /*244c0*/  @!P6 LDG.E R4, desc[UR4][R2.64] ;  /* 0x000000040204e981 */ /* 0x000ee2000c1e1900 */
[----:B------:R-:W-:Y:S01]  /*244d0*/  UMOV UR4, 0xffffffff ;  /* 0xffffffff00047882 */ /* 0x000fe20000000000 */
[----:B---3--:R-:W-:Y:S02]  /*244e0*/  IMAD R13, R4, R17, RZ ;  /* 0x00000011040d7224 */ /* 0x008fe400078e02ff */
        /* <DEDUP_REMOVED lines=17> */
.L_x_3185:
[----:B------:R-:W-:Y:S02]  /*24600*/  ULDC UR4, c[0x0][0xc38] ;  /* 0x00030e0000047ab9 */ /* 0x000fe40000000800 */
[----:B------:R-:W-:-:S04]  /*24610*/  IMAD.U32 R5, RZ, RZ, UR4 ;  /* 0x00000004ff057e24 */ /* 0x000fc8000f8e00ff */
[----:B--2---:R-:W-:-:S04]  /*24620*/  IMAD R14, R14, R5, RZ ;  /* 0x000000050e0e7224 */ /* 0x004fc800078e02ff */
[----:B------:R-:W-:-:S05]  /*24630*/  IMAD.IADD R7, R14, 0x1, R7 ;  /* 0x000000010e077824 */ /* 0x000fca00078e0207 */
[----:B------:R-:W-:-:S13]  /*24640*/  ISETP.GT.AND P6, PT, R7, R0, PT ;  /* 0x000000000700720c */ /* 0x000fda0003fc4270 */
[----:B------:R-:W-:Y:S05]  /*24650*/  @!P6 BRA `(.L_x_3004) ;  /* 0xfffffffc0058e947 */ /* 0x000fea000383ffff */
.L_x_3001:
[----:B------:R-:W-:Y:S01]  /*24660*/  IMAD.IADD R7, R7, 0x1, -R14 ;  /* 0x0000000107077824 */ /* 0x000fe200078e0a0e */
[----:B------:R-:W-:-:S03]  /*24670*/  UMOV UR4, 0xffffffff ;  /* 0xffffffff00047882 */ /* 0x000fc60000000000 */
[----:B------:R-:W-:-:S05]  /*24680*/  IMAD R3, R2, R5, R7 ;  /* 0x0000000502037224 */ /* 0x000fca00078e0207 */
[----:B------:R-:W-:Y:S01]  /*24690*/  ISETP.GT.AND P6, PT, R3, R0, PT ;  /* 0x000000000300720c */ /* 0x000fe20003fc4270 */
[----:B------:R-:W-:-:S12]  /*246a0*/  BRA.DIV UR4, `(.L_x_3005) ;  /* 0x0000005a04147947 */ /* 0x000fd8000b800000 */
[----:B------:R-:W-:-:S04]  /*246b0*/  VOTE.ANY R3, PT, !P6 ;  /* 0x0000000000037806 */ /* 0x000fc800070e0100 */
[----:B-1----:R-:W1:Y:S02]  /*246c0*/  POPC R12, R3 ;  /* 0x00000003000c7309 */ /* 0x002e640000000000 */
[----:B-1----:R1:W2:Y:S01]  /*246d0*/  SHFL.IDX PT, R17, R17, R12, 0x1f ;  /* 0x00001f0c11117589 */ /* 0x0022a200000e0000 */
[----:B------:R-:W-:-:S03]  /*246e0*/  IMAD.IADD R19, R12, 0x1, R19 ;  /* 0x000000010c137824 */ /* 0x000fc600078e0213 */
[----:B------:R1:W3:Y:S04]  /*246f0*/  SHFL.IDX PT, R4, R4, R12, 0x1f ;  /* 0x00001f0c04047589 */ /* 0x0002e800000e0000 */
.L_x_3190:
[----:B------:R-:W-:-:S13]  /*24700*/  ISETP.NE.AND P0, PT, R3, RZ, PT ;  /* 0x000000ff0300720c */ /* 0x000fda0003f05270 */
[----:B------:R-:W-:Y:S05]  /*24710*/  @!P0 BRA `(.L_x_3006) ;  /* 0x0000000000108947 */ /* 0x000fea0003800000 */
[----:B------:R-:W-:Y:S01]  /*24720*/  UMOV UR4, 0xffffffff ;  /* 0xffffffff00047882 */ /* 0x000fe20000000000 */
[----:B-1----:R-:W-:Y:S02]  /*24730*/  VIADD R12, R12, 0xffffffff ;  /* 0xffffffff0c0c7836 */ /* 0x002fe40000000000 */
[----:B------:R-:W-:Y:S05]  /*24740*/  BRA.DIV UR4, `(.L_x_3007) ;  /* 0x0000005a04487947 */ /* 0x000fea000b800000 */
[----:B------:R4:W1:Y:S02]  /*24750*/  SHFL.IDX PT, R6, R2, R12, 0x1f ;  /* 0x00001f0c02067589 */ /* 0x00086400000e0000 */
.L_x_3006:
        /* <DEDUP_REMOVED lines=39> */
[----:B------:R-:W-:-:S05]  /*249d0*/  IABS R3, R7 ;  /* 0x0000000700037213 */ /* 0x000fca0000000000 */
        /* <DEDUP_REMOVED lines=9> */
[----:B------:R-:W-:-:S04]  /*24a70*/  IMAD.MOV R2, RZ, RZ, -R7 ;  /* 0x000000ffff027224 */ /* 0x000fc800078e0a07 */
[----:B------:R-:W-:Y:S02]  /*24a80*/  IMAD R2, R17, R2, R0 ;  /* 0x0000000211027224 */ /* 0x000fe400078e0200 */
        /* <DEDUP_REMOVED lines=8> */
.L_x_3008:
[----:B0---4-:R-:W0:Y:S01]  /*24b10*/  LDC.64 R2, c[0x0][0xc90] ;  /* 0x00032400ff027b82 */ /* 0x011e220000000a00 */
[----:B------:R-:W-:Y:S01]  /*24b20*/  ULDC.64 UR4, c[0x0][0x208] ;  /* 0x0000820000047ab9 */ /* 0x000fe20000000a00 */
        /* <DEDUP_REMOVED lines=59> */
.L_x_3009:
[----:B------:R-:W-:-:S05]  /*24ee0*/  LOP3.LUT R2, RZ, R2, RZ, 0x33, !PT ;  /* 0x00000002ff027212 */ /* 0x000fca00078e33ff */
[----:B------:R-:W-:Y:S01]  /*24ef0*/  IMAD.IADD R17, R17, 0x1, R2 ;  /* 0x0000000111117824 */ /* 0x000fe200078e0202 */
[----:B------:R-:W-:Y:S06]  /*24f00*/  BRA `(.L_x_3010) ;  /* 0x00000000001c7947 */ /* 0x000fec0003800000 */
.L_x_3002:
[----:B------:R-:W-:Y:S01]  /*24f10*/  UMOV UR4, URZ ;  /* 0x0000003f00047c82 */ /* 0x000fe20008000000 */
[----:B------:R-:W-:Y:S01]  /*24f20*/  UMOV UR5, URZ ;  /* 0x0000003f00057c82 */ /* 0x000fe20008000000 */
[----:B------:R-:W-:Y:S01]  /*24f30*/  ULDC UR6, c[0x0][0xc3c] ;  /* 0x00030f0000067ab9 */ /* 0x000fe20000000800 */
[----:B------:R-:W-:Y:S02]  /*24f40*/  IMAD.MOV.U32 R16, RZ, RZ, R0 ;  /* 0x000000ffff107224 */ /* 0x000fe400078e0000 */
[----:B------:R-:W-:Y:S02]  /*24f50*/  IMAD.U32 R17, RZ, RZ, UR4 ;  /* 0x00000004ff117e24 */ /* 0x000fe4000f8e00ff */
[----:B------:R-:W-:Y:S02]  /*24f60*/  IMAD.U32 R18, RZ, RZ, UR5 ;  /* 0x00000005ff127e24 */ /* 0x000fe4000f8e00ff */
[----:B------:R-:W-:-:S07]  /*24f70*/  IMAD.U32 R19, RZ, RZ, UR6 ;  /* 0x00000006ff137e24 */ /* 0x000fce000f8e00ff */
.L_x_3010:
        /* <DEDUP_REMOVED lines=10> */
.L_x_2999:
[----:B------:R-:W-:Y:S02]  /*25020*/  ULDC UR4, c[0x0][0xc3c] ;  /* 0x00030f0000047ab9 */ /* 0x000fe40000000800 */
[----:B--2---:R-:W-:-:S13]  /*25030*/  ISETP.GE.AND P0, PT, R19, UR4, PT ;  /* 0x0000000413007c0c */ /* 0x004fda000bf06270 */
[----:B------:R-:W-:Y:S05]  /*25040*/  @!P0 BRA `(.L_x_3011) ;  /* 0xffffff9800388947 */ /* 0x000fea000383ffff */
[----:B------:R-:W-:Y:S05]  /*25050*/  BSYNC B8 ;  /* 0x0000000000087941 */ /* 0x000fea0003800000 */
.L_x_2906:
[----:B------:R-:W2:Y:S01]  /*25060*/  LDL.LU R0, [R1+0x24] ;  /* 0x0000240001007983 */ /* 0x000ea20000300800 */
[----:B------:R-:W-:Y:S01]  /*25070*/  BSSY B0, `(.L_x_3012) ;  /* 0x000000b000007945 */ /* 0x000fe20003800000 */
[----:B------:R-:W4:Y:S01]  /*25080*/  S2R R5, SR_CgaCtaId ;  /* 0x0000000000057919 */ /* 0x000f220000008800 */
[----:B--2---:R-:W-:-:S05]  /*25090*/  VIADD R0, R0, 0x1 ;  /* 0x0000000100007836 */ /* 0x004fca0000000000 */
[----:B-1----:R-:W-:-:S04]  /*250a0*/  LEA.HI R2, R0, R0, RZ, 0x1 ;  /* 0x0000000000027211 */ /* 0x002fc800078f08ff */
[----:B------:R-:W-:Y:S02]  /*250b0*/  LOP3.LUT R3, R2, 0xfffffffe, RZ, 0xc0, !PT ;  /* 0xfffffffe02037812 */ /* 0x000fe400078ec0ff */
[----:B------:R-:W-:-:S03]  /*250c0*/  MOV R2, 0x400 ;  /* 0x0000040000027802 */ /* 0x000fc60000000f00 */
[----:B------:R-:W-:Y:S01]  /*250d0*/  IMAD.IADD R0, R0, 0x1, -R3 ;  /* 0x0000000100007824 */ /* 0x000fe200078e0a03 */
[----:B----4-:R-:W-:-:S04]  /*250e0*/  LEA R5, R5, R2, 0x18 ;  /* 0x0000000205057211 */ /* 0x010fc800078ec0ff */
[----:B------:R-:W-:-:S04]  /*250f0*/  SHF.L.U32 R0, R0, 0x1f, RZ ;  /* 0x0000001f00007819 */ /* 0x000fc800000006ff */
[----:B------:R-:W1:Y:S02]  /*25100*/  SYNCS.PHASECHK.TRANS64.TRYWAIT P0, [R5+URZ+0x2a820], R0 ;  /* 0x02a82000050075a7 */ /* 0x000e64000800017f */
[----:B-1----:R-:W-:Y:S05]  /*25110*/  @!P0 BRA `(.L_x_3013) ;  /* 0x0000004c00fc8947 */ /* 0x002fea0003800000 */
.L_x_3193:
[----:B------:R-:W-:Y:S05]  /*25120*/  BSYNC B0 ;  /* 0x0000000000007941 */ /* 0x000fea0003800000 */
.L_x_3012:
[----:B------:R-:W-:-:S03]  /*25130*/  UMOV UR4, 0xffffffff ;  /* 0xffffffff00047882 */ /* 0x000fc60000000000 */
[----:B------:R-:W-:Y:S05]  /*25140*/  BRA.DIV UR4, `(.L_x_3014) ;  /* 0x0000005204047947 */ /* 0x000fea000b800000 */
[----:B-1----:R-:W1:Y:S02]  /*25150*/  S2R R0, SR_TID.X ;  /* 0x0000000000007919 */ /* 0x002e640000002100 */
[----:B-1----:R-:W-:-:S04]  /*25160*/  SHF.R.U32.HI R0, RZ, 0x5, R0 ;  /* 0x00000005ff007819 */ /* 0x002fc80000011600 */
[----:B------:R-:W-:-:S05]  /*25170*/  LOP3.LUT R0, R0, 0x3, RZ, 0xc0, !PT ;  /* 0x0000000300007812 */ /* 0x000fca00078ec0ff */
[----:B------:R1:W2:Y:S02]  /*25180*/  SHFL.IDX PT, R14, R0, RZ, 0x1f ;  /* 0x00001fff000e7589 */ /* 0x0002a400000e0000 */
.L_x_3196:
[----:B--2---:R-:W-:-:S13]  /*25190*/  ISETP.NE.AND P0, PT, R14, RZ, PT ;  /* 0x000000ff0e00720c */ /* 0x004fda0003f05270 */
[----:B------:R-:W-:Y:S05]  /*251a0*/  @P0 BRA `(.L_x_2653) ;  /* 0x0000000000880947 */ /* 0x000fea0003800000 */
[----:B------:R-:W-:-:S03]  /*251b0*/  UMOV UR4, 0xffffffff ;  /* 0xffffffff00047882 */ /* 0x000fc60000000000 */
[----:B------:R-:W-:Y:S05]  /*251c0*/  BRA.DIV UR4, `(.L_x_3015) ;  /* 0x0000005204187947 */ /* 0x000fea000b800000 */
[----:B------:R-:W-:-:S13]  /*251d0*/  ELECT P6, URZ, PT ;  /* 0x00000000003f782f */ /* 0x000fda00038c0000 */
.L_x_3199:
[----:B------:R-:W-:Y:S05]  /*251e0*/  @!P6 BRA `(.L_x_2653) ;  /* 0x000000000078e947 */ /* 0x000fea0003800000 */
[----:B------:R-:W-:-:S06]  /*251f0*/  ULOP3.LUT UR4, UR60, 0x2, URZ, 0xfc, !UPT ;  /* 0x000000023c047892 */ /* 0x000fcc000f8efc3f */
[----:B-1----:R-:W-:-:S05]  /*25200*/  IMAD.U32 R0, RZ, RZ, UR4 ;  /* 0x00000004ff007e24 */ /* 0x002fca000f8e00ff */
[----:B------:R-:W-:-:S13]  /*25210*/  ISETP.NE.AND P0, PT, R0, 0x3, PT ;  /* 0x000000030000780c */ /* 0x000fda0003f05270 */
[----:B------:R-:W-:Y:S05]  /*25220*/  @!P0 BRA `(.L_x_3016) ;  /* 0x0000000000048947 */ /* 0x000fea0003800000 */
[----:B------:R-:W-:Y:S01]  /*25230*/  BPT.TRAP 0x1 ;  /* 0x000000040000795c */ /* 0x000fe20000300000 */
.L_x_3016:
[C---:B------:R-:W-:Y:S01]  /*25240*/  IMAD R3, R28.reuse, 0x8, R5 ;  /* 0x000000081c037824 */ /* 0x040fe200078e0205 */
[----:B------:R-:W-:Y:S01]  /*25250*/  SHF.L.U32 R2, R29, 0x1f, RZ ;  /* 0x0000001f1d027819 */ /* 0x000fe200000006ff */
[----:B------:R-:W-:-:S03]  /*25260*/  VIADD R28, R28, 0x1 ;  /* 0x000000011c1c7836 */ /* 0x000fc60000000000 */
[----:B------:R-:W1:Y:S02]  /*25270*/  SYNCS.PHASECHK.TRANS64.TRYWAIT P1, [R3+URZ+0x2a840], R2 ;  /* 0x02a84002030075a7 */ /* 0x000e64000802017f */
[----:B------:R-:W-:-:S04]  /*25280*/  ISETP.NE.AND P2, PT, R28, 0x2, PT ;  /* 0x000000021c00780c */ /* 0x000fc80003f45270 */
[----:B------:R-:W-:Y:S01]  /*25290*/  SEL R0, RZ, 0x1, P2 ;  /* 0x00000001ff007807 */ /* 0x000fe20001000000 */
[----:B-1----:R-:W-:Y:S08]  /*252a0*/  @!P1 BRA `(.L_x_3017) ;  /* 0x0000005000009947 */ /* 0x002ff00003800000 */
.L_x_3200:
[----:B------:R-:W-:Y:S02]  /*252b0*/  SEL R28, R28, RZ, P2 ;  /* 0x000000ff1c1c7207 */ /* 0x000fe40001000000 */
[----:B------:R-:W-:Y:S01]  /*252c0*/  LOP3.LUT R0, R29, R0, RZ, 0x3c, !PT ;  /* 0x000000001d007212 */ /* 0x000fe200078e3cff */
[----:B------:R-:W-:Y:S06]  /*252d0*/  @!P0 BRA `(.L_x_3018) ;  /* 0x0000000000048947 */ /* 0x000fec0003800000 */
[----:B------:R-:W-:Y:S01]  /*252e0*/  BPT.TRAP 0x1 ;  /* 0x000000040000795c */ /* 0x000fe20000300000 */
.L_x_3018:
[----:B------:R-:W-:Y:S01]  /*252f0*/  IMAD R5, R28, 0x8, R5 ;  /* 0x000000081c057824 */ /* 0x000fe200078e0205 */
[----:B------:R-:W-:-:S04]  /*25300*/  SHF.L.U32 R0, R0, 0x1f, RZ ;  /* 0x0000001f00007819 */ /* 0x000fc800000006ff */
[----:B------:R-:W2:Y:S02]  /*25310*/  SYNCS.PHASECHK.TRANS64.TRYWAIT P1, [R5+URZ+0x2a840], R0 ;  /* 0x02a84000050075a7 */ /* 0x000ea4000802017f */
[----:B--2---:R-:W-:Y:S05]  /*25320*/  @!P1 BRA `(.L_x_3019) ;  /* 0x0000004c00f49947 */ /* 0x004fea0003800000 */
.L_x_3201:
[----:B------:R-:W-:Y:S05]  /*25330*/  @!P0 BRA `(.L_x_3020) ;  /* 0x0000000000048947 */ /* 0x000fea0003800000 */
[----:B------:R-:W-:Y:S01]  /*25340*/  BPT.TRAP 0x1 ;  /* 0x000000040000795c */ /* 0x000fe20000300000 */
.L_x_3020:
[----:B------:R-:W4:Y:S02]  /*25350*/  SYNCS.PHASECHK.TRANS64.TRYWAIT P1, [R3+URZ+0x2a860], R2 ;  /* 0x02a86002030075a7 */ /* 0x000f24000802017f */
[----:B----4-:R-:W-:Y:S05]  /*25360*/  @!P1 BRA `(.L_x_3021) ;  /* 0x0000004c00f89947 */ /* 0x010fea0003800000 */
.L_x_3202:
[----:B------:R-:W-:Y:S05]  /*25370*/  @!P0 BRA `(.L_x_3022) ;  /* 0x0000000000048947 */ /* 0x000fea0003800000 */
[----:B------:R-:W-:Y:S01]  /*25380*/  BPT.TRAP 0x1 ;  /* 0x000000040000795c */ /* 0x000fe20000300000 */
.L_x_3022:
[----:B------:R0:W0:Y:S02]  /*25390*/  SYNCS.PHASECHK.TRANS64.TRYWAIT P0, [R5+URZ+0x2a860], R0 ;  /* 0x02a86000050075a7 */ /* 0x000024000800017f */
[----:B0-----:R-:W-:Y:S05]  /*253a0*/  @!P0 NANOSLEEP.SYNCS 0x989680 ;  /* 0x009896800000895d */ /* 0x001fea0003900000 */
[----:B------:R-:W0:Y:S02]  /*253b0*/  @!P0 SYNCS.PHASECHK.TRANS64 P0, [R5+URZ+0x2a860], R0 ;  /* 0x02a86000050085a7 */ /* 0x000e24000800007f */
[----:B0-----:R-:W-:Y:S05]  /*253c0*/  @!P0 BRA `(.L_x_3022) ;  /* 0xfffffffc00f08947 */ /* 0x001fea000383ffff */
.L_x_2653:
[----:B------:R-:W-:Y:S05]  /*253d0*/  BSYNC B9 ;  /* 0x0000000000097941 */ /* 0x000fea0003800000 */
.L_x_2650:
[----:B------:R-:W-:Y:S05]  /*253e0*/  EXIT ;  /* 0x000000000000794d */ /* 0x000fea0003800000 */
.L_x_2673:
[----:B0-----:R0:W1:Y:S02]  /*253f0*/  SYNCS.PHASECHK.TRANS64.TRYWAIT P6, [R84+URZ+0x2a890], R85 ;  /* 0x02a89055540075a7 */ /* 0x00106400080c017f */
[----:B-1----:R-:W-:Y:S05]  /*25400*/  @!P6 NANOSLEEP.SYNCS 0x989680 ;  /* 0x009896800000e95d */ /* 0x002fea0003900000 */
[----:B------:R-:W1:Y:S02]  /*25410*/  @!P6 SYNCS.PHASECHK.TRANS64 P6, [R84+URZ+0x2a890], R85 ;  /* 0x02a890555400e5a7 */ /* 0x000e6400080c007f */
[----:B-1----:R-:W-:Y:S05]  /*25420*/  @!P6 BRA `(.L_x_2673) ;  /* 0xfffffffc00f0e947 */ /* 0x002fea000383ffff */
[----:B------:R-:W-:Y:S05]  /*25430*/  BRA `(.L_x_3023) ;  /* 0xfffffde800007947 */ /* 0x000fea000383ffff */
.L_x_2674:
        /* <DEDUP_REMOVED lines=8> */
.L_x_3025:
[----:B------:R-:W-:Y:S05]  /*254c0*/  BSYNC B1 ;  /* 0x0000000000017941 */ /* 0x000fea0003800000 */
.L_x_3024:
        /* <DEDUP_REMOVED lines=8> */
.L_x_3026:
[----:B------:R-:W-:Y:S01]  /*25550*/  IMAD.MOV.U32 R11, RZ, RZ, R14 ;  /* 0x000000ffff0b7224 */ /* 0x000fe200078e000e */
[----:B------:R-:W-:Y:S06]  /*25560*/  BRA `(.L_x_3027) ;  /* 0xfffffde400c87947 */ /* 0x000fec000383ffff */
.L_x_2699:
        /* <DEDUP_REMOVED lines=8> */
.L_x_3029:
[----:B------:R-:W-:Y:S05]  /*255f0*/  BSYNC B1 ;  /* 0x0000000000017941 */ /* 0x000fea0003800000 */
.L_x_3028:
        /* <DEDUP_REMOVED lines=8> */
.L_x_3030:
[----:B------:R-:W-:Y:S01]  /*25680*/  IMAD.MOV.U32 R119, RZ, RZ, R14 ;  /* 0x000000ffff777224 */ /* 0x000fe200078e000e */
[----:B------:R-:W-:Y:S06]  /*25690*/  BRA `(.L_x_3031) ;  /* 0xfffffdfc00407947 */ /* 0x000fec000383ffff */
.L_x_2729:
[----:B0-----:R0:W1:Y:S02]  /*256a0*/  SYNCS.PHASECHK.TRANS64.TRYWAIT P6, [R84+URZ+0x2a890], R85 ;  /* 0x02a89055540075a7 */ /* 0x00106400080c017f */
[----:B-1----:R-:W-:Y:S05]  /*256b0*/  @!P6 NANOSLEEP.SYNCS 0x989680 ;  /* 0x009896800000e95d */ /* 0x002fea0003900000 */
[----:B------:R-:W1:Y:S02]  /*256c0*/  @!P6 SYNCS.PHASECHK.TRANS64 P6, [R84+URZ+0x2a890], R85 ;  /* 0x02a890555400e5a7 */ /* 0x000e6400080c007f */
[----:B-1----:R-:W-:Y:S05]  /*256d0*/  @!P6 BRA `(.L_x_2729) ;  /* 0xfffffffc00f0e947 */ /* 0x002fea000383ffff */
[----:B------:R-:W-:Y:S05]  /*256e0*/  BRA `(.L_x_3032) ;  /* 0xfffffe1c00b07947 */ /* 0x000fea000383ffff */
.L_x_2730:
        /* <DEDUP_REMOVED lines=8> */
.L_x_3034:
[----:B------:R-:W-:Y:S05]  /*25770*/  BSYNC B1 ;  /* 0x0000000000017941 */ /* 0x000fea0003800000 */
.L_x_3033:
        /* <DEDUP_REMOVED lines=8> */
.L_x_3035:
[----:B------:R-:W-:Y:S01]  /*25800*/  IMAD.MOV.U32 R11, RZ, RZ, R14 ;  /* 0x000000ffff0b7224 */ /* 0x000fe200078e000e */
[----:B------:R-:W-:Y:S06]  /*25810*/  BRA `(.L_x_3036) ;  /* 0xfffffe1c00807947 */ /* 0x000fec000383ffff */
.L_x_2743:
        /* <DEDUP_REMOVED lines=8> */
.L_x_3038:
[----:B------:R-:W-:Y:S05]  /*258a0*/  BSYNC B1 ;  /* 0x0000000000017941 */ /* 0x000fea0003800000 */
.L_x_3037:
        /* <DEDUP_REMOVED lines=8> */
.L_x_3039:
[----:B------:R-:W-:Y:S01]  /*25930*/  IMAD.MOV.U32 R119, RZ, RZ, R14 ;  /* 0x000000ffff777224 */ /* 0x000fe200078e000e */
[----:B------:R-:W-:Y:S06]  /*25940*/  BRA `(.L_x_3040) ;  /* 0xfffffe3400607947 */ /* 0x000fec000383ffff */
.L_x_2756:
[----:B0-----:R0:W1:Y:S02]  /*25950*/  SYNCS.PHASECHK.TRANS64.TRYWAIT P4, [R84+URZ+0x2a890], R85 ;  /* 0x02a89055540075a7 */ /* 0x001064000808017f */
[----:B-1----:R-:W-:Y:S05]  /*25960*/  @!P4 NANOSLEEP.SYNCS 0x989680 ;  /* 0x009896800000c95d */ /* 0x002fea0003900000 */
[----:B------:R-:W1:Y:S02]  /*25970*/  @!P4 SYNCS.PHASECHK.TRANS64 P4, [R84+URZ+0x2a890], R85 ;  /* 0x02a890555400c5a7 */ /* 0x000e64000808007f */
[----:B-1----:R-:W-:Y:S05]  /*25980*/  @!P4 BRA `(.L_x_2756) ;  /* 0xfffffffc00f0c947 */ /* 0x002fea000383ffff */
[----:B------:R-:W-:Y:S05]  /*25990*/  BRA `(.L_x_3041) ;  /* 0xfffffe4c00787947 */ /* 0x000fea000383ffff */
.L_x_2757:
        /* <DEDUP_REMOVED lines=8> */
.L_x_3043:
[----:B------:R-:W-:Y:S05]  /*25a20*/  BSYNC B1 ;  /* 0x0000000000017941 */ /* 0x000fea0003800000 */
.L_x_3042:
        /* <DEDUP_REMOVED lines=8> */
.L_x_3044:
[----:B------:R-:W-:Y:S01]  /*25ab0*/  IMAD.MOV.U32 R37, RZ, RZ, R14 ;  /* 0x000000ffff257224 */ /* 0x000fe200078e000e */
[----:B------:R-:W-:Y:S06]  /*25ac0*/  BRA `(.L_x_3045) ;  /* 0xfffffe4c00947947 */ /* 0x000fec000383ffff */
.L_x_2760:
        /* <DEDUP_REMOVED lines=8> */
.L_x_3047:
[----:B------:R-:W-:Y:S05]  /*25b50*/  BSYNC B1 ;  /* 0x0000000000017941 */ /* 0x000fea0003800000 */
.L_x_3046:
        /* <DEDUP_REMOVED lines=8> */
.L_x_3048:
[----:B------:R-:W-:Y:S01]  /*25be0*/  IMAD.MOV.U32 R37, RZ, RZ, R14 ;  /* 0x000000ffff257224 */ /* 0x000fe200078e000e */
[----:B------:R-:W-:Y:S06]  /*25bf0*/  BRA `(.L_x_3049) ;  /* 0xfffffe4c00f47947 */ /* 0x000fec000383ffff */
.L_x_2764:
[----:B---3--:R3:W0:Y:S02]  /*25c00*/  SYNCS.PHASECHK.TRANS64.TRYWAIT P0, [R84+URZ+0x2a8b0], R85 ;  /* 0x02a8b055540075a7 */ /* 0x008624000800017f */
[----:B0-----:R-:W-:Y:S05]  /*25c10*/  @!P0 NANOSLEEP.SYNCS 0x989680 ;  /* 0x009896800000895d */ /* 0x001fea0003900000 */
[----:B------:R-:W0:Y:S02]  /*25c20*/  @!P0 SYNCS.PHASECHK.TRANS64 P0, [R84+URZ+0x2a8b0], R85 ;  /* 0x02a8b055540085a7 */ /* 0x000e24000800007f */
[----:B0-----:R-:W-:Y:S05]  /*25c30*/  @!P0 BRA `(.L_x_2764) ;  /* 0xfffffffc00f08947 */ /* 0x001fea000383ffff */
[----:B------:R-:W-:Y:S05]  /*25c40*/  BRA `(.L_x_3050) ;  /* 0xfffffe5000d07947 */ /* 0x000fea000383ffff */
.L_x_2784:
[----:B------:R-:W-:Y:S01]  /*25c50*/  BSSY B1, `(.L_x_3051) ;  /* 0x0000008000017945 */ /* 0x000fe20003800000 */
[----:B------:R-:W-:Y:S02]  /*25c60*/  IMAD.MOV.U32 R13, RZ, RZ, R0 ;  /* 0x000000ffff0d7224 */ /* 0x000fe400078e0000 */
[----:B------:R-:W-:Y:S02]  /*25c70*/  IMAD.MOV.U32 R12, RZ, RZ, RZ ;  /* 0x000000ffff0c7224 */ /* 0x000fe400078e00ff */
[----:B------:R-:W-:Y:S02]  /*25c80*/  IMAD.MOV.U32 R11, RZ, RZ, 0x1c1f ;  /* 0x00001c1fff0b7424 */ /* 0x000fe400078e00ff */
[----:B------:R-:W-:-:S07]  /*25c90*/  IMAD.MOV.U32 R15, RZ, RZ, -0x1 ;  /* 0xffffffffff0f7424 */ /* 0x000fce00078e00ff */
[----:B-1--4-:R-:W-:Y:S05]  /*25ca0*/  WARPSYNC.COLLECTIVE R15, `(.L_x_3052) ;  /* 0x000000000f087348 */ /* 0x012fea0003c00000 */
[----:B------:R0:W2:Y:S02]  /*25cb0*/  SHFL.IDX P6, R14, R13, R12, R11 ;  /* 0x0000000c0d0e7389 */ /* 0x0000a400000c000b */
[----:B012-4-:R-:W-:Y:S01]  /*25cc0*/  ENDCOLLECTIVE ;  /* 0x000000000000791b */ /* 0x017fe20003800000 */
.L_x_3052:
[----:B------:R-:W-:Y:S05]  /*25cd0*/  BSYNC B1 ;  /* 0x0000000000017941 */ /* 0x000fea0003800000 */
.L_x_3051:
        /* <DEDUP_REMOVED lines=8> */
.L_x_3053:
[----:B------:R-:W-:Y:S02]  /*25d60*/  IMAD.MOV.U32 R13, RZ, RZ, R63 ;  /* 0x000000ffff0d7224 */ /* 0x000fe400078e003f */
[----:B------:R-:W-:-:S07]  /*25d70*/  IMAD.MOV.U32 R6, RZ, RZ, R14 ;  /* 0x000000ffff067224 */ /* 0x000fce00078e000e */
[----:B------:R-:W-:Y:S05]  /*25d80*/  WARPSYNC.COLLECTIVE R15, `(.L_x_3054) ;  /* 0x000000000f087348 */ /* 0x000fea0003c00000 */
[----:B------:R0:W1:Y:S02]  /*25d90*/  SHFL.IDX P6, R14, R13, R12, R11 ;  /* 0x0000000c0d0e7389 */ /* 0x00006400000c000b */
[----:B01----:R-:W-:Y:S01]  /*25da0*/  ENDCOLLECTIVE ;  /* 0x000000000000791b */ /* 0x003fe20003800000 */
.L_x_3054:
[----:B------:R-:W-:Y:S02]  /*25db0*/  IMAD.MOV.U32 R13, RZ, RZ, R62 ;  /* 0x000000ffff0d7224 */ /* 0x000fe400078e003e */
[----:B------:R-:W-:-:S07]  /*25dc0*/  IMAD.MOV.U32 R9, RZ, RZ, R14 ;  /* 0x000000ffff097224 */ /* 0x000fce00078e000e */
[----:B------:R-:W-:Y:S05]  /*25dd0*/  WARPSYNC.COLLECTIVE R15, `(.L_x_3055) ;  /* 0x000000000f087348 */ /* 0x000fea0003c00000 */
[----:B------:R0:W1:Y:S02]  /*25de0*/  SHFL.IDX P6, R14, R13, R12, R11 ;  /* 0x0000000c0d0e7389 */ /* 0x00006400000c000b */
[----:B01----:R-:W-:Y:S01]  /*25df0*/  ENDCOLLECTIVE ;  /* 0x000000000000791b */ /* 0x003fe20003800000 */
.L_x_3055:
[----:B------:R-:W-:Y:S01]  /*25e00*/  IMAD.MOV.U32 R8, RZ, RZ, R14 ;  /* 0x000000ffff087224 */ /* 0x000fe200078e000e */
[----:B------:R-:W-:Y:S06]  /*25e10*/  BRA `(.L_x_3056) ;  /* 0xfffffe6400107947 */ /* 0x000fec000383ffff */
.L_x_2787:
[----:B------:R-:W-:Y:S01]  /*25e20*/  BSSY B1, `(.L_x_3057) ;  /* 0x0000008000017945 */ /* 0x000fe20003800000 */
[----:B------:R-:W-:Y:S02]  /*25e30*/  IMAD.MOV.U32 R13, RZ, RZ, R0 ;  /* 0x000000ffff0d7224 */ /* 0x000fe400078e0000 */
[----:B------:R-:W-:Y:S02]  /*25e40*/  IMAD.MOV.U32 R12, RZ, RZ, 0x1 ;  /* 0x00000001ff0c7424 */ /* 0x000fe400078e00ff */
[----:B------:R-:W-:Y:S02]  /*25e50*/  IMAD.MOV.U32 R11, RZ, RZ, 0x1c1f ;  /* 0x00001c1fff0b7424 */ /* 0x000fe400078e00ff */
[----:B------:R-:W-:-:S07]  /*25e60*/  IMAD.MOV.U32 R15, RZ, RZ, -0x1 ;  /* 0xffffffffff0f7424 */ /* 0x000fce00078e00ff */
[----:B-1--4-:R-:W-:Y:S05]  /*25e70*/  WARPSYNC.COLLECTIVE R15, `(.L_x_3058) ;  /* 0x000000000f087348 */ /* 0x012fea0003c00000 */
[----:B------:R0:W2:Y:S02]  /*25e80*/  SHFL.IDX P6, R14, R13, R12, R11 ;  /* 0x0000000c0d0e7389 */ /* 0x0000a400000c000b */
[----:B012-4-:R-:W-:Y:S01]  /*25e90*/  ENDCOLLECTIVE ;  /* 0x000000000000791b */ /* 0x017fe20003800000 */
.L_x_3058:
[----:B------:R-:W-:Y:S05]  /*25ea0*/  BSYNC B1 ;  /* 0x0000000000017941 */ /* 0x000fea0003800000 */
.L_x_3057:
        /* <DEDUP_REMOVED lines=8> */
.L_x_3059:
[----:B------:R-:W-:Y:S02]  /*25f30*/  IMAD.MOV.U32 R13, RZ, RZ, R63 ;  /* 0x000000ffff0d7224 */ /* 0x000fe400078e003f */
[----:B------:R-:W-:-:S07]  /*25f40*/  IMAD.MOV.U32 R65, RZ, RZ, R14 ;  /* 0x000000ffff417224 */ /* 0x000fce00078e000e */
[----:B------:R-:W-:Y:S05]  /*25f50*/  WARPSYNC.COLLECTIVE R15, `(.L_x_3060) ;  /* 0x000000000f087348 */ /* 0x000fea0003c00000 */
[----:B------:R0:W1:Y:S02]  /*25f60*/  SHFL.IDX P6, R14, R13, R12, R11 ;  /* 0x0000000c0d0e7389 */ /* 0x00006400000c000b */
[----:B01----:R-:W-:Y:S01]  /*25f70*/  ENDCOLLECTIVE ;  /* 0x000000000000791b */ /* 0x003fe20003800000 */
.L_x_3060:
[----:B------:R-:W-:Y:S02]  /*25f80*/  IMAD.MOV.U32 R13, RZ, RZ, R62 ;  /* 0x000000ffff0d7224 */ /* 0x000fe400078e003e */
[----:B------:R-:W-:-:S07]  /*25f90*/  IMAD.MOV.U32 R63, RZ, RZ, R14 ;  /* 0x000000ffff3f7224 */ /* 0x000fce00078e000e */
[----:B------:R-:W-:Y:S05]  /*25fa0*/  WARPSYNC.COLLECTIVE R15, `(.L_x_3061) ;  /* 0x000000000f087348 */ /* 0x000fea0003c00000 */
[----:B------:R0:W1:Y:S02]  /*25fb0*/  SHFL.IDX P6, R14, R13, R12, R11 ;  /* 0x0000000c0d0e7389 */ /* 0x00006400000c000b */
[----:B01----:R-:W-:Y:S01]  /*25fc0*/  ENDCOLLECTIVE ;  /* 0x000000000000791b */ /* 0x003fe20003800000 */
.L_x_3061:
[----:B------:R-:W-:Y:S01]  /*25fd0*/  IMAD.MOV.U32 R62, RZ, RZ, R14 ;  /* 0x000000ffff3e7224 */ /* 0x000fe200078e000e */
[----:B------:R-:W-:Y:S06]  /*25fe0*/  BRA `(.L_x_3062) ;  /* 0xfffffe6800cc7947 */ /* 0x000fec000383ffff */
.L_x_2791:
[----:B0-----:R0:W1:Y:S02]  /*25ff0*/  SYNCS.PHASECHK.TRANS64.TRYWAIT P0, [R2+URZ+0x2a800], R5 ;  /* 0x02a80005020075a7 */ /* 0x001064000800017f */
[----:B-1----:R-:W-:Y:S05]  /*26000*/  @!P0 NANOSLEEP.SYNCS 0x989680 ;  /* 0x009896800000895d */ /* 0x002fea0003900000 */
[----:B------:R-:W1:Y:S02]  /*26010*/  @!P0 SYNCS.PHASECHK.TRANS64 P0, [R2+URZ+0x2a800], R5 ;  /* 0x02a80005020085a7 */ /* 0x000e64000800007f */
[----:B-1----:R-:W-:Y:S05]  /*26020*/  @!P0 BRA `(.L_x_2791) ;  /* 0xfffffffc00f08947 */ /* 0x002fea000383ffff */
[----:B------:R-:W-:Y:S05]  /*26030*/  BRA `(.L_x_3063) ;  /* 0xfffffe7400007947 */ /* 0x000fea000383ffff */
.L_x_2815:
        /* <DEDUP_REMOVED lines=8> */
.L_x_3065:
[----:B------:R-:W-:Y:S05]  /*260c0*/  BSYNC B1 ;  /* 0x0000000000017941 */ /* 0x000fea0003800000 */
.L_x_3064:
        /* <DEDUP_REMOVED lines=8> */
.L_x_3066:
[----:B------:R-:W-:Y:S02]  /*26150*/  IMAD.MOV.U32 R13, RZ, RZ, R61 ;  /* 0x000000ffff0d7224 */ /* 0x000fe400078e003d */
[----:B------:R-:W-:-:S07]  /*26160*/  IMAD.MOV.U32 R4, RZ, RZ, R14 ;  /* 0x000000ffff047224 */ /* 0x000fce00078e000e */
[----:B------:R-:W-:Y:S05]  /*26170*/  WARPSYNC.COLLECTIVE R15, `(.L_x_3067) ;  /* 0x000000000f087348 */ /* 0x000fea0003c00000 */
[----:B------:R0:W1:Y:S02]  /*26180*/  SHFL.IDX P6, R14, R13, R12, R11 ;  /* 0x0000000c0d0e7389 */ /* 0x00006400000c000b */
[----:B01----:R-:W-:Y:S01]  /*26190*/  ENDCOLLECTIVE ;  /* 0x000000000000791b */ /* 0x003fe20003800000 */
.L_x_3067:
[----:B------:R-:W-:Y:S02]  /*261a0*/  IMAD.MOV.U32 R13, RZ, RZ, R0 ;  /* 0x000000ffff0d7224 */ /* 0x000fe400078e0000 */
[----:B------:R-:W-:-:S07]  /*261b0*/  IMAD.MOV.U32 R7, RZ, RZ, R14 ;  /* 0x000000ffff077224 */ /* 0x000fce00078e000e */
[----:B------:R-:W-:Y:S05]  /*261c0*/  WARPSYNC.COLLECTIVE R15, `(.L_x_3068) ;  /* 0x000000000f087348 */ /* 0x000fea0003c00000 */
[----:B------:R0:W1:Y:S02]  /*261d0*/  SHFL.IDX P6, R14, R13, R12, R11 ;  /* 0x0000000c0d0e7389 */ /* 0x00006400000c000b */
[----:B01----:R-:W-:Y:S01]  /*261e0*/  ENDCOLLECTIVE ;  /* 0x000000000000791b */ /* 0x003fe20003800000 */
.L_x_3068:
[----:B------:R-:W-:Y:S05]  /*261f0*/  BRA `(.L_x_3069) ;  /* 0xfffffe9800947947 */ /* 0x000fea000383ffff */
.L_x_2818:
[----:B------:R-:W-:Y:S01]  /*26200*/  BSSY B1, `(.L_x_3070) ;  /* 0x0000008000017945 */ /* 0x000fe20003800000 */
[----:B------:R-:W-:Y:S02]  /*26210*/  IMAD.MOV.U32 R13, RZ, RZ, R48 ;  /* 0x000000ffff0d7224 */ /* 0x000fe400078e0030 */
[----:B------:R-:W-:Y:S02]  /*26220*/  IMAD.MOV.U32 R12, RZ, RZ, 0x1 ;  /* 0x00000001ff0c7424 */ /* 0x000fe400078e00ff */
[----:B------:R-:W-:Y:S02]  /*26230*/  IMAD.MOV.U32 R11, RZ, RZ, 0x1c1f ;  /* 0x00001c1fff0b7424 */ /* 0x000fe400078e00ff */
[----:B------:R-:W-:-:S07]  /*26240*/  IMAD.MOV.U32 R15, RZ, RZ, -0x1 ;  /* 0xffffffffff0f7424 */ /* 0x000fce00078e00ff */
[----:B------:R-:W-:Y:S05]  /*26250*/  WARPSYNC.COLLECTIVE R15, `(.L_x_3071) ;  /* 0x000000000f087348 */ /* 0x000fea0003c00000 */
[----:B------:R0:W1:Y:S02]  /*26260*/  SHFL.IDX P6, R14, R13, R12, R11 ;  /* 0x0000000c0d0e7389 */ /* 0x00006400000c000b */
[----:B01----:R-:W-:Y:S01]  /*26270*/  ENDCOLLECTIVE ;  /* 0x000000000000791b */ /* 0x003fe20003800000 */
.L_x_3071:
[----:B------:R-:W-:Y:S05]  /*26280*/  BSYNC B1 ;  /* 0x0000000000017941 */ /* 0x000fea0003800000 */
.L_x_3070:
        /* <DEDUP_REMOVED lines=8> */
.L_x_3072:
[----:B------:R-:W-:Y:S02]  /*26310*/  IMAD.MOV.U32 R13, RZ, RZ, R61 ;  /* 0x000000ffff0d7224 */ /* 0x000fe400078e003d */
[----:B------:R-:W-:-:S07]  /*26320*/  IMAD.MOV.U32 R20, RZ, RZ, R14 ;  /* 0x000000ffff147224 */ /* 0x000fce00078e000e */
[----:B------:R-:W-:Y:S05]  /*26330*/  WARPSYNC.COLLECTIVE R15, `(.L_x_3073) ;  /* 0x000000000f087348 */ /* 0x000fea0003c00000 */
[----:B------:R0:W1:Y:S02]  /*26340*/  SHFL.IDX P6, R14, R13, R12, R11 ;  /* 0x0000000c0d0e7389 */ /* 0x00006400000c000b */
[----:B01----:R-:W-:Y:S01]  /*26350*/  ENDCOLLECTIVE ;  /* 0x000000000000791b */ /* 0x003fe20003800000 */
.L_x_3073:
[----:B------:R-:W-:Y:S02]  /*26360*/  IMAD.MOV.U32 R13, RZ, RZ, R0 ;  /* 0x000000ffff0d7224 */ /* 0x000fe400078e0000 */
[----:B------:R-:W-:-:S07]  /*26370*/  IMAD.MOV.U32 R61, RZ, RZ, R14 ;  /* 0x000000ffff3d7224 */ /* 0x000fce00078e000e */
[----:B------:R-:W-:Y:S05]  /*26380*/  WARPSYNC.COLLECTIVE R15, `(.L_x_3074) ;  /* 0x000000000f087348 */ /* 0x000fea0003c00000 */
[----:B------:R0:W1:Y:S02]  /*26390*/  SHFL.IDX P6, R14, R13, R12, R11 ;  /* 0x0000000c0d0e7389 */ /* 0x00006400000c000b */
[----:B01----:R-:W-:Y:S01]  /*263a0*/  ENDCOLLECTIVE ;  /* 0x000000000000791b */ /* 0x003fe20003800000 */
.L_x_3074:
[----:B------:R-:W-:Y:S01]  /*263b0*/  IMAD.MOV.U32 R0, RZ, RZ, R14 ;  /* 0x000000ffff007224 */ /* 0x000fe200078e000e */
[----:B------:R-:W-:Y:S06]  /*263c0*/  BRA `(.L_x_3075) ;  /* 0xfffffe9c00dc7947 */ /* 0x000fec000383ffff */
.L_x_2822:
[----:B0-----:R0:W1:Y:S02]  /*263d0*/  SYNCS.PHASECHK.TRANS64.TRYWAIT P0, [R2+URZ+0x2a800], R61 ;  /* 0x02a8003d020075a7 */ /* 0x001064000800017f */
[----:B-1----:R-:W-:Y:S05]  /*263e0*/  @!P0 NANOSLEEP.SYNCS 0x989680 ;  /* 0x009896800000895d */ /* 0x002fea0003900000 */
[----:B------:R-:W1:Y:S02]  /*263f0*/  @!P0 SYNCS.PHASECHK.TRANS64 P0, [R2+URZ+0x2a800], R61 ;  /* 0x02a8003d020085a7 */ /* 0x000e64000800007f */
[----:B-1----:R-:W-:Y:S05]  /*26400*/  @!P0 BRA `(.L_x_2822) ;  /* 0xfffffffc00f08947 */ /* 0x002fea000383ffff */
[----:B------:R-:W-:Y:S05]  /*26410*/  BRA `(.L_x_3076) ;  /* 0xfffffea400787947 */ /* 0x000fea000383ffff */
.L_x_2836:
[----:B-1----:R1:W3:Y:S02]  /*26420*/  SYNCS.PHASECHK.TRANS64.TRYWAIT P1, [R9+URZ+0x2a830], R0 ;  /* 0x02a83000090075a7 */ /* 0x0022e4000802017f */
[----:B---3--:R-:W-:Y:S05]  /*26430*/  @!P1 NANOSLEEP.SYNCS 0x989680 ;  /* 0x009896800000995d */ /* 0x008fea0003900000 */
[----:B------:R-:W3:Y:S02]  /*26440*/  @!P1 SYNCS.PHASECHK.TRANS64 P1, [R9+URZ+0x2a830], R0 ;  /* 0x02a83000090095a7 */ /* 0x000ee4000802007f */
[----:B---3--:R-:W-:Y:S05]  /*26450*/  @!P1 BRA `(.L_x_2836) ;  /* 0xfffffffc00f09947 */ /* 0x008fea000383ffff */
[----:B------:R-:W-:Y:S05]  /*26460*/  BRA `(.L_x_2835) ;  /* 0xfffffecc00f07947 */ /* 0x000fea000383ffff */
.L_x_2844:
[----:B-1----:R1:W2:Y:S02]  /*26470*/  SYNCS.PHASECHK.TRANS64.TRYWAIT P2, [R9+URZ+0x2a830], R4 ;  /* 0x02a83004090075a7 */ /* 0x0022a4000804017f */
[----:B--2---:R-:W-:Y:S05]  /*26480*/  @!P2 NANOSLEEP.SYNCS 0x989680 ;  /* 0x009896800000a95d */ /* 0x004fea0003900000 */
[----:B------:R-:W2:Y:S02]  /*26490*/  @!P2 SYNCS.PHASECHK.TRANS64 P2, [R9+URZ+0x2a830], R4 ;  /* 0x02a830040900a5a7 */ /* 0x000ea4000804007f */
[----:B--2---:R-:W-:Y:S05]  /*264a0*/  @!P2 BRA `(.L_x_2844) ;  /* 0xfffffffc00f0a947 */ /* 0x004fea000383ffff */
[----:B------:R-:W-:Y:S05]  /*264b0*/  BRA `(.L_x_2843) ;  /* 0xfffffef000947947 */ /* 0x000fea000383ffff */
.L_x_2849:
[----:B-1----:R1:W2:Y:S02]  /*264c0*/  SYNCS.PHASECHK.TRANS64.TRYWAIT P2, [R21+URZ+0x2a850], R0 ;  /* 0x02a85000150075a7 */ /* 0x0022a4000804017f */
[----:B--2---:R-:W-:Y:S05]  /*264d0*/  @!P2 NANOSLEEP.SYNCS 0x989680 ;  /* 0x009896800000a95d */ /* 0x004fea0003900000 */
[----:B------:R-:W2:Y:S02]  /*264e0*/  @!P2 SYNCS.PHASECHK.TRANS64 P2, [R21+URZ+0x2a850], R0 ;  /* 0x02a850001500a5a7 */ /* 0x000ea4000804007f */
[----:B--2---:R-:W-:Y:S05]  /*264f0*/  @!P2 BRA `(.L_x_2849) ;  /* 0xfffffffc00f0a947 */ /* 0x004fea000383ffff */
[----:B------:R-:W-:Y:S05]  /*26500*/  BRA `(.L_x_2848) ;  /* 0xfffffefc00347947 */ /* 0x000fea000383ffff */
.L_x_2859:
[----:B-1----:R1:W2:Y:S02]  /*26510*/  SYNCS.PHASECHK.TRANS64.TRYWAIT P1, [R3+URZ+0x2a830], R4 ;  /* 0x02a83004030075a7 */ /* 0x0022a4000802017f */
[----:B--2---:R-:W-:Y:S05]  /*26520*/  @!P1 NANOSLEEP.SYNCS 0x989680 ;  /* 0x009896800000995d */ /* 0x004fea0003900000 */
[----:B------:R-:W2:Y:S02]  /*26530*/  @!P1 SYNCS.PHASECHK.TRANS64 P1, [R3+URZ+0x2a830], R4 ;  /* 0x02a83004030095a7 */ /* 0x000ea4000802007f */
[----:B--2---:R-:W-:Y:S05]  /*26540*/  @!P1 BRA `(.L_x_2859) ;  /* 0xfffffffc00f09947 */ /* 0x004fea000383ffff */
[----:B------:R-:W-:Y:S05]  /*26550*/  BRA `(.L_x_2858) ;  /* 0xffffff1800047947 */ /* 0x000fea000383ffff */
.L_x_2864:
[----:B-1----:R1:W2:Y:S02]  /*26560*/  SYNCS.PHASECHK.TRANS64.TRYWAIT P1, [R20+URZ+0x2a850], R0 ;  /* 0x02a85000140075a7 */ /* 0x0022a4000802017f */
[----:B--2---:R-:W-:Y:S05]  /*26570*/  @!P1 NANOSLEEP.SYNCS 0x989680 ;  /* 0x009896800000995d */ /* 0x004fea0003900000 */
[----:B------:R-:W2:Y:S02]  /*26580*/  @!P1 SYNCS.PHASECHK.TRANS64 P1, [R20+URZ+0x2a850], R0 ;  /* 0x02a85000140095a7 */ /* 0x000ea4000802007f */
[----:B--2---:R-:W-:Y:S05]  /*26590*/  @!P1 BRA `(.L_x_2864) ;  /* 0xfffffffc00f09947 */ /* 0x004fea000383ffff */
[----:B------:R-:W-:Y:S05]  /*265a0*/  BRA `(.L_x_2863) ;  /* 0xffffff20009c7947 */ /* 0x000fea000383ffff */
.L_x_2872:
[----:B-1----:R1:W2:Y:S02]  /*265b0*/  SYNCS.PHASECHK.TRANS64.TRYWAIT P1, [R5+URZ+0x2a850], R8 ;  /* 0x02a85008050075a7 */ /* 0x0022a4000802017f */
[----:B--2---:R-:W-:Y:S05]  /*265c0*/  @!P1 NANOSLEEP.SYNCS 0x989680 ;  /* 0x009896800000995d */ /* 0x004fea0003900000 */
[----:B------:R-:W2:Y:S02]  /*265d0*/  @!P1 SYNCS.PHASECHK.TRANS64 P1, [R5+URZ+0x2a850], R8 ;  /* 0x02a85008050095a7 */ /* 0x000ea4000802007f */
[----:B--2---:R-:W-:Y:S05]  /*265e0*/  @!P1 BRA `(.L_x_2872) ;  /* 0xfffffffc00f09947 */ /* 0x004fea000383ffff */
[----:B------:R-:W-:Y:S05]  /*265f0*/  BRA `(.L_x_2871) ;  /* 0xffffff38007c7947 */ /* 0x000fea000383ffff */
.L_x_2914:
[----:B-1----:R-:W0:Y:S01]  /*26600*/  S2R R12, SR_TID.X ;  /* 0x00000000000c7919 */ /* 0x002e220000002100 */
        /* <DEDUP_REMOVED lines=10> */
.L_x_3078:
[----:B------:R-:W-:Y:S05]  /*266b0*/  BSYNC B1 ;  /* 0x0000000000017941 */ /* 0x000fea0003800000 */
.L_x_3077:
[----:B------:R-:W-:Y:S05]  /*266c0*/  BRA `(.L_x_3079) ;  /* 0xffffff8c00387947 */ /* 0x000fea000383ffff */
.L_x_2916:
[----:B------:R-:W-:Y:S01]  /*266d0*/  BSSY B1, `(.L_x_3080) ;  /* 0x0000006000017945 */ /* 0x000fe20003800000 */
[----:B------:R-:W-:-:S07]  /*266e0*/  IMAD.MOV.U32 R15, RZ, RZ, -0x1 ;  /* 0xffffffffff0f7424 */ /* 0x000fce00078e00ff */
[----:B01----:R-:W-:Y:S05]  /*266f0*/  WARPSYNC.COLLECTIVE R15, `(.L_x_3081) ;  /* 0x000000000f0c7348 */ /* 0x003fea0003c00000 */
[----:B------:R-:W-:Y:S02]  /*26700*/  ELECT P6, UR62, PT ;  /* 0x00000000003e782f */ /* 0x000fe400038c0000 */
[----:B------:R-:W-:Y:S01]  /*26710*/  MOV R14, UR62 ;  /* 0x0000003e000e7c02 */ /* 0x000fe20008000f00 */
[----:B01----:R-:W-:Y:S10]  /*26720*/  ENDCOLLECTIVE ;  /* 0x000000000000791b */ /* 0x003ff40003800000 */
.L_x_3081:
[----:B------:R-:W-:Y:S05]  /*26730*/  BSYNC B1 ;  /* 0x0000000000017941 */ /* 0x000fea0003800000 */
.L_x_3080:
[----:B------:R-:W-:Y:S05]  /*26740*/  BRA `(.L_x_2915) ;  /* 0xffffff8c00307947 */ /* 0x000fea000383ffff */
.L_x_2918:
[----:B0-----:R0:W2:Y:S02]  /*26750*/  SYNCS.PHASECHK.TRANS64.TRYWAIT P0, [R22+URZ+0x2a820], R9 ;  /* 0x02a82009160075a7 */ /* 0x0010a4000800017f */
[----:B--2---:R-:W-:Y:S05]  /*26760*/  @!P0 NANOSLEEP.SYNCS 0x989680 ;  /* 0x009896800000895d */ /* 0x004fea0003900000 */
[----:B------:R-:W2:Y:S02]  /*26770*/  @!P0 SYNCS.PHASECHK.TRANS64 P0, [R22+URZ+0x2a820], R9 ;  /* 0x02a82009160085a7 */ /* 0x000ea4000800007f */
[----:B--2---:R-:W-:Y:S05]  /*26780*/  @!P0 BRA `(.L_x_2918) ;  /* 0xfffffffc00f08947 */ /* 0x004fea000383ffff */
[----:B------:R-:W-:Y:S05]  /*26790*/  BRA `(.L_x_3082) ;  /* 0xffffff8c00407947 */ /* 0x000fea000383ffff */
.L_x_2922:
[----:B-1----:R1:W2:Y:S02]  /*267a0*/  SYNCS.PHASECHK.TRANS64.TRYWAIT P0, [R13+URZ+0x2a8a0], R12 ;  /* 0x02a8a00c0d0075a7 */ /* 0x0022a4000800017f */
[----:B--2---:R-:W-:Y:S05]  /*267b0*/  @!P0 NANOSLEEP.SYNCS 0x989680 ;  /* 0x009896800000895d */ /* 0x004fea0003900000 */
[----:B------:R-:W2:Y:S02]  /*267c0*/  @!P0 SYNCS.PHASECHK.TRANS64 P0, [R13+URZ+0x2a8a0], R12 ;  /* 0x02a8a00c0d0085a7 */ /* 0x000ea4000800007f */
[----:B--2---:R-:W-:Y:S05]  /*267d0*/  @!P0 BRA `(.L_x_2922) ;  /* 0xfffffffc00f08947 */ /* 0x004fea000383ffff */
[----:B------:R-:W-:Y:S05]  /*267e0*/  BRA `(.L_x_3083) ;  /* 0xffffff8c00587947 */ /* 0x000fea000383ffff */
.L_x_2929:
[----:B0-----:R0:W2:Y:S02]  /*267f0*/  SYNCS.PHASECHK.TRANS64.TRYWAIT P0, [R13+URZ+0x2a8c0], R12 ;  /* 0x02a8c00c0d0075a7 */ /* 0x0010a4000800017f */
[----:B--2---:R-:W-:Y:S05]  /*26800*/  @!P0 NANOSLEEP.SYNCS 0x989680 ;  /* 0x009896800000895d */ /* 0x004fea0003900000 */
[----:B------:R-:W2:Y:S02]  /*26810*/  @!P0 SYNCS.PHASECHK.TRANS64 P0, [R13+URZ+0x2a8c0], R12 ;  /* 0x02a8c00c0d0085a7 */ /* 0x000ea4000800007f */
[----:B--2---:R-:W-:Y:S05]  /*26820*/  @!P0 BRA `(.L_x_2929) ;  /* 0xfffffffc00f08947 */ /* 0x004fea000383ffff */
[----:B------:R-:W-:Y:S05]  /*26830*/  BRA `(.L_x_3084) ;  /* 0xffffff9000507947 */ /* 0x000fea000383ffff */
.L_x_2937:
[----:B-1----:R1:W2:Y:S02]  /*26840*/  SYNCS.PHASECHK.TRANS64.TRYWAIT P1, [R12+URZ+0x2a8a0], R11 ;  /* 0x02a8a00b0c0075a7 */ /* 0x0022a4000802017f */
[----:B--2---:R-:W-:Y:S05]  /*26850*/  @!P1 NANOSLEEP.SYNCS 0x989680 ;  /* 0x009896800000995d */ /* 0x004fea0003900000 */
[----:B------:R-:W2:Y:S02]  /*26860*/  @!P1 SYNCS.PHASECHK.TRANS64 P1, [R12+URZ+0x2a8a0], R11 ;  /* 0x02a8a00b0c0095a7 */ /* 0x000ea4000802007f */
[----:B--2---:R-:W-:Y:S05]  /*26870*/  @!P1 BRA `(.L_x_2937) ;  /* 0xfffffffc00f09947 */ /* 0x004fea000383ffff */
[----:B------:R-:W-:Y:S05]  /*26880*/  BRA `(.L_x_3085) ;  /* 0xffffff94004c7947 */ /* 0x000fea000383ffff */
.L_x_2944:
[----:B0-----:R0:W2:Y:S02]  /*26890*/  SYNCS.PHASECHK.TRANS64.TRYWAIT P1, [R12+URZ+0x2a8c0], R11 ;  /* 0x02a8c00b0c0075a7 */ /* 0x0010a4000802017f */
[----:B--2---:R-:W-:Y:S05]  /*268a0*/  @!P1 NANOSLEEP.SYNCS 0x989680 ;  /* 0x009896800000995d */ /* 0x004fea0003900000 */
[----:B------:R-:W2:Y:S02]  /*268b0*/  @!P1 SYNCS.PHASECHK.TRANS64 P1, [R12+URZ+0x2a8c0], R11 ;  /* 0x02a8c00b0c0095a7 */ /* 0x000ea4000802007f */
[----:B--2---:R-:W-:Y:S05]  /*268c0*/  @!P1 BRA `(.L_x_2944) ;  /* 0xfffffffc00f09947 */ /* 0x004fea000383ffff */
[----:B------:R-:W-:Y:S05]  /*268d0*/  BRA `(.L_x_3086) ;  /* 0xffffff9800407947 */ /* 0x000fea000383ffff */
.L_x_2960:
        /* <DEDUP_REMOVED lines=11> */
.L_x_3088:
[----:B------:R-:W-:Y:S05]  /*26990*/  BSYNC B0 ;  /* 0x0000000000007941 */ /* 0x000fea0003800000 */
.L_x_3087:
[----:B------:R-:W-:Y:S05]  /*269a0*/  BRA `(.L_x_3089) ;  /* 0xffffffa800147947 */ /* 0x000fea000383ffff */
.L_x_2963:
[----:B0-----:R0:W1:Y:S02]  /*269b0*/  SYNCS.PHASECHK.TRANS64.TRYWAIT P0, [R7+URZ+0x2a840], R2 ;  /* 0x02a84002070075a7 */ /* 0x001064000800017f */
[----:B-1----:R-:W-:Y:S05]  /*269c0*/  @!P0 NANOSLEEP.SYNCS 0x989680 ;  /* 0x009896800000895d */ /* 0x002fea0003900000 */
[----:B------:R-:W1:Y:S02]  /*269d0*/  @!P0 SYNCS.PHASECHK.TRANS64 P0, [R7+URZ+0x2a840], R2 ;  /* 0x02a84002070085a7 */ /* 0x000e64000800007f */
[----:B-1----:R-:W-:Y:S05]  /*269e0*/  @!P0 BRA `(.L_x_2963) ;  /* 0xfffffffc00f08947 */ /* 0x002fea000383ffff */
[----:B------:R-:W-:Y:S05]  /*269f0*/  BRA `(.L_x_3090) ;  /* 0xffffffa800647947 */ /* 0x000fea000383ffff */
.L_x_2964:
        /* <DEDUP_REMOVED lines=8> */
.L_x_3092:
[----:B------:R-:W-:Y:S05]  /*26a80*/  BSYNC B0 ;  /* 0x0000000000007941 */ /* 0x000fea0003800000 */
.L_x_3091:
        /* <DEDUP_REMOVED lines=9> */
.L_x_3093:
[----:B------:R-:W-:Y:S01]  /*26b20*/  ULDC.64 UR4, c[0x0][0x208] ;  /* 0x0000820000047ab9 */ /* 0x000fe20000000a00 */
[----:B------:R-:W-:Y:S02]  /*26b30*/  IMAD.MOV.U32 R13, RZ, RZ, R0 ;  /* 0x000000ffff0d7224 */ /* 0x000fe400078e0000 */
[----:B------:R-:W-:Y:S02]  /*26b40*/  IMAD.MOV.U32 R12, RZ, RZ, 0x1 ;  /* 0x00000001ff0c7424 */ /* 0x000fe400078e00ff */
[----:B------:R-:W-:-:S05]  /*26b50*/  IMAD.MOV.U32 R3, RZ, RZ, R14 ;  /* 0x000000ffff037224 */ /* 0x000fca00078e000e */
[----:B------:R-:W-:-:S05]  /*26b60*/  @P0 LEA R3, P1, R9, R3, 0x1 ;  /* 0x0000000309030211 */ /* 0x000fca00078208ff */
[----:B------:R-:W-:Y:S01]  /*26b70*/  @P0 IMAD.X R2, RZ, RZ, R2, P1 ;  /* 0x000000ffff020224 */ /* 0x000fe200008e0602 */
[----:B------:R-:W-:-:S04]  /*26b80*/  ISETP.GE.AND P1, PT, R6, 0x11, PT ;  /* 0x000000110600780c */ /* 0x000fc80003f26270 */
[----:B------:R-:W-:-:S04]  /*26b90*/  @P0 LOP3.LUT R3, R3, R2, RZ, 0x3c, !PT ;  /* 0x0000000203030212 */ /* 0x000fc800078e3cff */
[----:B------:R-:W-:-:S04]  /*26ba0*/  @P0 LOP3.LUT R2, R3, R2, RZ, 0x3c, !PT ;  /* 0x0000000203020212 */ /* 0x000fc800078e3cff */
[----:B------:R-:W-:-:S05]  /*26bb0*/  @P0 LOP3.LUT R3, R3, R2, RZ, 0x3c, !PT ;  /* 0x0000000203030212 */ /* 0x000fca00078e3cff */
[----:B------:R-:W-:Y:S01]  /*26bc0*/  @!PT LDS RZ, [RZ] ;  /* 0x00000000fffff984 */ /* 0x000fe20000000800 */
[----:B------:R-:W-:Y:S01]  /*26bd0*/  @!PT LDS RZ, [RZ] ;  /* 0x00000000fffff984 */ /* 0x000fe20000000800 */
[----:B------:R-:W-:Y:S01]  /*26be0*/  @!PT LDS RZ, [RZ] ;  /* 0x00000000fffff984 */ /* 0x000fe20000000800 */
[----:B------:R0:W-:Y:S04]  /*26bf0*/  @P0 LDGSTS.E.BYPASS.LTC128B.128 [R8+0x18400], desc[UR4][R2.64], !P4 ;  /* 0x1840000002080fae */ /* 0x0001e8000e101d44 */
[----:B------:R0:W-:Y:S04]  /*26c00*/  @P0 LDGSTS.E.BYPASS.LTC128B.128 [R8+0x1b400], desc[UR4][R2.64+0x80], !P3 ;  /* 0x1b40008002080fae */ /* 0x0001e8000d901d44 */
[----:B------:R0:W-:Y:S02]  /*26c10*/  @P0 LDGSTS.E.BYPASS.LTC128B.128 [R8+0x1e400], desc[UR4][R2.64+0x100], !P2 ;  /* 0x1e40010002080fae */ /* 0x0001e4000d101d44 */
[----:B0-----:R-:W-:Y:S05]  /*26c20*/  WARPSYNC.COLLECTIVE R15, `(.L_x_3094) ;  /* 0x000000000f087348 */ /* 0x001fea0003c00000 */
[----:B------:R1:W2:Y:S02]  /*26c30*/  SHFL.IDX P6, R14, R13, R12, R11 ;  /* 0x0000000c0d0e7389 */ /* 0x0002a400000c000b */
[----:B012---:R-:W-:Y:S01]  /*26c40*/  ENDCOLLECTIVE ;  /* 0x000000000000791b */ /* 0x007fe20003800000 */
.L_x_3094:
[----:B------:R-:W-:Y:S02]  /*26c50*/  @P1 IMAD R8, R5, 0x2, R22 ;  /* 0x0000000205081824 */ /* 0x000fe400078e0216 */
[----:B------:R-:W-:Y:S02]  /*26c60*/  IMAD.MOV.U32 R13, RZ, RZ, R4 ;  /* 0x000000ffff0d7224 */ /* 0x000fe400078e0004 */
[----:B------:R-:W-:-:S07]  /*26c70*/  IMAD.MOV.U32 R2, RZ, RZ, R14 ;  /* 0x000000ffff027224 */ /* 0x000fce00078e000e */
[----:B------:R-:W-:Y:S05]  /*26c80*/  WARPSYNC.COLLECTIVE R15, `(.L_x_3095) ;  /* 0x000000000f087348 */ /* 0x000fea0003c00000 */
[----:B------:R0:W1:Y:S02]  /*26c90*/  SHFL.IDX P6, R14, R13, R12, R11 ;  /* 0x0000000c0d0e7389 */ /* 0x00006400000c000b */
[----:B01----:R-:W-:Y:S01]  /*26ca0*/  ENDCOLLECTIVE ;  /* 0x000000000000791b */ /* 0x003fe20003800000 */
.L_x_3095:
[----:B------:R-:W-:Y:S01]  /*26cb0*/  ULDC.64 UR4, c[0x0][0x208] ;  /* 0x0000820000047ab9 */ /* 0x000fe20000000a00 */
[----:B------:R-:W-:Y:S02]  /*26cc0*/  IMAD.MOV.U32 R13, RZ, RZ, R0 ;  /* 0x000000ffff0d7224 */ /* 0x000fe400078e0000 */
[----:B------:R-:W-:Y:S02]  /*26cd0*/  IMAD.MOV.U32 R12, RZ, RZ, 0x2 ;  /* 0x00000002ff0c7424 */ /* 0x000fe400078e00ff */
[----:B------:R-:W-:-:S05]  /*26ce0*/  IMAD.MOV.U32 R3, RZ, RZ, R14 ;  /* 0x000000ffff037224 */ /* 0x000fca00078e000e */
[----:B------:R-:W-:-:S05]  /*26cf0*/  @P1 LEA R3, P0, R9, R3, 0x1 ;  /* 0x0000000309031211 */ /* 0x000fca00078008ff */
[----:B------:R-:W-:-:S05]  /*26d00*/  @P1 IMAD.X R2, RZ, RZ, R2, P0 ;  /* 0x000000ffff021224 */ /* 0x000fca00000e0602 */
        /* <DEDUP_REMOVED lines=8> */
[----:B------:R0:W-:Y:S01]  /*26d90*/  @P1 LDGSTS.E.BYPASS.LTC128B.128 [R8+0x1ec00], desc[UR4][R2.64+0x100], !P2 ;  /* 0x1ec0010002081fae */ /* 0x0001e2000d101d44 */
[----:B------:R-:W-:-:S13]  /*26da0*/  ISETP.GE.AND P1, PT, R6, 0x21, PT ;  /* 0x000000210600780c */ /* 0x000fda0003f26270 */
[----:B0-----:R-:W-:Y:S05]  /*26db0*/  WARPSYNC.COLLECTIVE R15, `(.L_x_3096) ;  /* 0x000000000f087348 */ /* 0x001fea0003c00000 */
[----:B------:R1:W2:Y:S02]  /*26dc0*/  SHFL.IDX P6, R14, R13, R12, R11 ;  /* 0x0000000c0d0e7389 */ /* 0x0002a400000c000b */
[----:B012---:R-:W-:Y:S01]  /*26dd0*/  ENDCOLLECTIVE ;  /* 0x000000000000791b */ /* 0x007fe20003800000 */
.L_x_3096:
[----:B------:R-:W-:Y:S02]  /*26de0*/  @P1 IMAD R8, R5, 0x2, R22 ;  /* 0x0000000205081824 */ /* 0x000fe400078e0216 */
[----:B------:R-:W-:Y:S01]  /*26df0*/  IMAD.MOV.U32 R13, RZ, RZ, R4 ;  /* 0x000000ffff0d7224 */ /* 0x000fe200078e0004 */
[----:B------:R-:W-:-:S07]  /*26e00*/  MOV R2, R14 ;  /* 0x0000000e00027202 */ /* 0x000fce0000000f00 */
[----:B------:R-:W-:Y:S05]  /*26e10*/  WARPSYNC.COLLECTIVE R15, `(.L_x_3097) ;  /* 0x000000000f087348 */ /* 0x000fea0003c00000 */
[----:B------:R0:W1:Y:S02]  /*26e20*/  SHFL.IDX P6, R14, R13, R12, R11 ;  /* 0x0000000c0d0e7389 */ /* 0x00006400000c000b */
[----:B01----:R-:W-:Y:S01]  /*26e30*/  ENDCOLLECTIVE ;  /* 0x000000000000791b */ /* 0x003fe20003800000 */
.L_x_3097:
        /* <DEDUP_REMOVED lines=19> */
.L_x_3098:
[----:B------:R-:W-:Y:S02]  /*26f70*/  @P1 IMAD R8, R5, 0x2, R22 ;  /* 0x0000000205081824 */ /* 0x000fe400078e0216 */
[----:B------:R-:W-:Y:S02]  /*26f80*/  IMAD.MOV.U32 R13, RZ, RZ, R4 ;  /* 0x000000ffff0d7224 */ /* 0x000fe400078e0004 */
[----:B------:R-:W-:-:S07]  /*26f90*/  IMAD.MOV.U32 R2, RZ, RZ, R14 ;  /* 0x000000ffff027224 */ /* 0x000fce00078e000e */
[----:B------:R-:W-:Y:S05]  /*26fa0*/  WARPSYNC.COLLECTIVE R15, `(.L_x_3099) ;  /* 0x000000000f087348 */ /* 0x000fea0003c00000 */
[----:B------:R0:W1:Y:S02]  /*26fb0*/  SHFL.IDX P6, R14, R13, R12, R11 ;  /* 0x0000000c0d0e7389 */ /* 0x00006400000c000b */
[----:B01----:R-:W-:Y:S01]  /*26fc0*/  ENDCOLLECTIVE ;  /* 0x000000000000791b */ /* 0x003fe20003800000 */
.L_x_3099:
        /* <DEDUP_REMOVED lines=19> */
.L_x_3100:
[----:B------:R-:W-:Y:S02]  /*27100*/  @P1 IMAD R8, R5, 0x2, R22 ;  /* 0x0000000205081824 */ /* 0x000fe400078e0216 */
[----:B------:R-:W-:Y:S02]  /*27110*/  IMAD.MOV.U32 R13, RZ, RZ, R4 ;  /* 0x000000ffff0d7224 */ /* 0x000fe400078e0004 */
[----:B------:R-:W-:-:S07]  /*27120*/  IMAD.MOV.U32 R2, RZ, RZ, R14 ;  /* 0x000000ffff027224 */ /* 0x000fce00078e000e */
[----:B------:R-:W-:Y:S05]  /*27130*/  WARPSYNC.COLLECTIVE R15, `(.L_x_3101) ;  /* 0x000000000f087348 */ /* 0x000fea0003c00000 */
[----:B------:R0:W1:Y:S02]  /*27140*/  SHFL.IDX P6, R14, R13, R12, R11 ;  /* 0x0000000c0d0e7389 */ /* 0x00006400000c000b */
[----:B01----:R-:W-:Y:S01]  /*27150*/  ENDCOLLECTIVE ;  /* 0x000000000000791b */ /* 0x003fe20003800000 */
.L_x_3101:
        /* <DEDUP_REMOVED lines=18> */
.L_x_3102:
[----:B------:R-:W-:Y:S02]  /*27280*/  IMAD.MOV.U32 R13, RZ, RZ, R4 ;  /* 0x000000ffff0d7224 */ /* 0x000fe400078e0004 */
[----:B------:R-:W-:-:S07]  /*27290*/  IMAD.MOV.U32 R0, RZ, RZ, R14 ;  /* 0x000000ffff007224 */ /* 0x000fce00078e000e */
[----:B------:R-:W-:Y:S05]  /*272a0*/  WARPSYNC.COLLECTIVE R15, `(.L_x_3103) ;  /* 0x000000000f087348 */ /* 0x000fea0003c00000 */
[----:B------:R0:W1:Y:S02]  /*272b0*/  SHFL.IDX P6, R14, R13, R12, R11 ;  /* 0x0000000c0d0e7389 */ /* 0x00006400000c000b */
[----:B01----:R-:W-:Y:S01]  /*272c0*/  ENDCOLLECTIVE ;  /* 0x000000000000791b */ /* 0x003fe20003800000 */
.L_x_3103:
[----:B------:R-:W-:Y:S01]  /*272d0*/  IMAD.MOV.U32 R2, RZ, RZ, R14 ;  /* 0x000000ffff027224 */ /* 0x000fe200078e000e */
[----:B------:R-:W-:Y:S06]  /*272e0*/  BRA `(.L_x_3104) ;  /* 0xffffffa400a47947 */ /* 0x000fec000383ffff */
.L_x_2969:
        /* <DEDUP_REMOVED lines=9> */
.L_x_3105:
[----:B------:R-:W-:Y:S01]  /*27380*/  ISETP.GE.AND P2, PT, R17, R5, PT ;  /* 0x000000051100720c */ /* 0x000fe20003f46270 */
[----:B------:R-:W-:Y:S02]  /*27390*/  IMAD.MOV.U32 R13, RZ, RZ, R0 ;  /* 0x000000ffff0d7224 */ /* 0x000fe400078e0000 */
[----:B------:R-:W-:-:S10]  /*273a0*/  IMAD.MOV.U32 R2, RZ, RZ, R14 ;  /* 0x000000ffff027224 */ /* 0x000fd400078e000e */
[----:B------:R-:W-:Y:S05]  /*273b0*/  WARPSYNC.COLLECTIVE R15, `(.L_x_3106) ;  /* 0x000000000f087348 */ /* 0x000fea0003c00000 */
[----:B------:R0:W1:Y:S02]  /*273c0*/  SHFL.IDX P6, R14, R13, R12, R11 ;  /* 0x0000000c0d0e7389 */ /* 0x00006400000c000b */
[----:B01----:R-:W-:Y:S01]  /*273d0*/  ENDCOLLECTIVE ;  /* 0x000000000000791b */ /* 0x003fe20003800000 */
.L_x_3106:
[----:B------:R-:W-:Y:S01]  /*273e0*/  ULDC.64 UR4, c[0x0][0x208] ;  /* 0x0000820000047ab9 */ /* 0x000fe20000000a00 */
[----:B------:R-:W-:Y:S02]  /*273f0*/  IMAD.MOV.U32 R13, RZ, RZ, R4 ;  /* 0x000000ffff0d7224 */ /* 0x000fe400078e0004 */
[----:B------:R-:W-:Y:S02]  /*27400*/  IMAD.MOV.U32 R12, RZ, RZ, 0x1 ;  /* 0x00000001ff0c7424 */ /* 0x000fe400078e00ff */
[----:B------:R-:W-:-:S05]  /*27410*/  IMAD.MOV.U32 R3, RZ, RZ, R14 ;  /* 0x000000ffff037224 */ /* 0x000fca00078e000e */
[----:B------:R-:W-:-:S05]  /*27420*/  @!P2 LEA R6, P4, R8, R3, 0x1 ;  /* 0x000000030806a211 */ /* 0x000fca00078808ff */
[----:B------:R-:W-:Y:S02]  /*27430*/  @!P2 IMAD.X R3, RZ, RZ, R2, P4 ;  /* 0x000000ffff03a224 */ /* 0x000fe400020e0602 */
[----:B------:R-:W-:Y:S02]  /*27440*/  @!P2 IMAD.MOV.U32 R2, RZ, RZ, R6 ;  /* 0x000000ffff02a224 */ /* 0x000fe400078e0006 */
[----:B------:R-:W-:-:S03]  /*27450*/  VIADD R6, R17, 0x10 ;  /* 0x0000001011067836 */ /* 0x000fc60000000000 */
[----:B------:R-:W-:Y:S01]  /*27460*/  @!PT LDS RZ, [RZ] ;  /* 0x00000000fffff984 */ /* 0x000fe20000000800 */
[----:B------:R-:W-:Y:S01]  /*27470*/  @!PT LDS RZ, [RZ] ;  /* 0x00000000fffff984 */ /* 0x000fe20000000800 */
[----:B------:R-:W-:Y:S01]  /*27480*/  @!PT LDS RZ, [RZ] ;  /* 0x00000000fffff984 */ /* 0x000fe20000000800 */
[----:B------:R0:W-:Y:S04]  /*27490*/  @!P2 LDGSTS.E.BYPASS.LTC128B.128 [R36+0xc400], desc[UR4][R2.64], !P3 ;  /* 0x0c4000000224afae */ /* 0x0001e8000d901d44 */
[----:B------:R0:W-:Y:S04]  /*274a0*/  @!P2 LDGSTS.E.BYPASS.LTC128B.128 [R36+0x10400], desc[UR4][R2.64+0x80], !P0 ;  /* 0x104000800224afae */ /* 0x0001e8000c101d44 */
[----:B------:R0:W-:Y:S01]  /*274b0*/  @!P2 LDGSTS.E.BYPASS.LTC128B.128 [R36+0x14400], desc[UR4][R2.64+0x100], !P1 ;  /* 0x144001000224afae */ /* 0x0001e2000c901d44 */
[----:B------:R-:W-:-:S13]  /*274c0*/  ISETP.GE.AND P2, PT, R6, R5, PT ;  /* 0x000000050600720c */ /* 0x000fda0003f46270 */
[----:B0-----:R-:W-:Y:S05]  /*274d0*/  WARPSYNC.COLLECTIVE R15, `(.L_x_3107) ;  /* 0x000000000f087348 */ /* 0x001fea0003c00000 */
[----:B------:R1:W2:Y:S02]  /*274e0*/  SHFL.IDX P6, R14, R13, R12, R11 ;  /* 0x0000000c0d0e7389 */ /* 0x0002a400000c000b */
[----:B012---:R-:W-:Y:S01]  /*274f0*/  ENDCOLLECTIVE ;  /* 0x000000000000791b */ /* 0x007fe20003800000 */
.L_x_3107:
[----:B------:R-:W-:Y:S02]  /*27500*/  IMAD.MOV.U32 R13, RZ, RZ, R0 ;  /* 0x000000ffff0d7224 */ /* 0x000fe400078e0000 */
[----:B------:R-:W-:-:S07]  /*27510*/  IMAD.MOV.U32 R2, RZ, RZ, R14 ;  /* 0x000000ffff027224 */ /* 0x000fce00078e000e */
[----:B------:R-:W-:Y:S05]  /*27520*/  WARPSYNC.COLLECTIVE R15, `(.L_x_3108) ;  /* 0x000000000f087348 */ /* 0x000fea0003c00000 */
[----:B------:R0:W1:Y:S02]  /*27530*/  SHFL.IDX P6, R14, R13, R12, R11 ;  /* 0x0000000c0d0e7389 */ /* 0x00006400000c000b */
[----:B01----:R-:W-:Y:S01]  /*27540*/  ENDCOLLECTIVE ;  /* 0x000000000000791b */ /* 0x003fe20003800000 */
.L_x_3108:
[----:B------:R-:W-:Y:S01]  /*27550*/  ULDC.64 UR4, c[0x0][0x208] ;  /* 0x0000820000047ab9 */ /* 0x000fe20000000a00 */
[----:B------:R-:W-:Y:S02]  /*27560*/  IMAD.MOV.U32 R13, RZ, RZ, R4 ;  /* 0x000000ffff0d7224 */ /* 0x000fe400078e0004 */
[----:B------:R-:W-:Y:S02]  /*27570*/  IMAD.MOV.U32 R12, RZ, RZ, 0x2 ;  /* 0x00000002ff0c7424 */ /* 0x000fe400078e00ff */
[----:B------:R-:W-:-:S05]  /*27580*/  IMAD.MOV.U32 R3, RZ, RZ, R14 ;  /* 0x000000ffff037224 */ /* 0x000fca00078e000e */
[----:B------:R-:W-:-:S05]  /*27590*/  @!P2 LEA R6, P4, R8, R3, 0x1 ;  /* 0x000000030806a211 */ /* 0x000fca00078808ff */
[----:B------:R-:W-:Y:S02]  /*275a0*/  @!P2 IMAD.X R7, RZ, RZ, R2, P4 ;  /* 0x000000ffff07a224 */ /* 0x000fe400020e0602 */
[----:B------:R-:W-:Y:S02]  /*275b0*/  @!P2 IMAD.MOV.U32 R2, RZ, RZ, R6 ;  /* 0x000000ffff02a224 */ /* 0x000fe400078e0006 */
        /* <DEDUP_REMOVED lines=12> */
.L_x_3109:
[----:B------:R-:W-:Y:S02]  /*27680*/  IMAD.MOV.U32 R13, RZ, RZ, R0 ;  /* 0x000000ffff0d7224 */ /* 0x000fe400078e0000 */
[----:B------:R-:W-:-:S07]  /*27690*/  IMAD.MOV.U32 R2, RZ, RZ, R14 ;  /* 0x000000ffff027224 */ /* 0x000fce00078e000e */
[----:B------:R-:W-:Y:S05]  /*276a0*/  WARPSYNC.COLLECTIVE R15, `(.L_x_3110) ;  /* 0x000000000f087348 */ /* 0x000fea0003c00000 */
[----:B------:R0:W1:Y:S02]  /*276b0*/  SHFL.IDX P6, R14, R13, R12, R11 ;  /* 0x0000000c0d0e7389 */ /* 0x00006400000c000b */
[----:B01----:R-:W-:Y:S01]  /*276c0*/  ENDCOLLECTIVE ;  /* 0x000000000000791b */ /* 0x003fe20003800000 */
.L_x_3110:
        /* <DEDUP_REMOVED lines=19> */
.L_x_3111:
[----:B------:R-:W-:Y:S02]  /*27800*/  IMAD.MOV.U32 R13, RZ, RZ, R0 ;  /* 0x000000ffff0d7224 */ /* 0x000fe400078e0000 */
[----:B------:R-:W-:-:S07]  /*27810*/  IMAD.MOV.U32 R2, RZ, RZ, R14 ;  /* 0x000000ffff027224 */ /* 0x000fce00078e000e */
[----:B------:R-:W-:Y:S05]  /*27820*/  WARPSYNC.COLLECTIVE R15, `(.L_x_3112) ;  /* 0x000000000f087348 */ /* 0x000fea0003c00000 */
[----:B------:R0:W1:Y:S02]  /*27830*/  SHFL.IDX P6, R14, R13, R12, R11 ;  /* 0x0000000c0d0e7389 */ /* 0x00006400000c000b */
[----:B01----:R-:W-:Y:S01]  /*27840*/  ENDCOLLECTIVE ;  /* 0x000000000000791b */ /* 0x003fe20003800000 */
.L_x_3112:
        /* <DEDUP_REMOVED lines=19> */
.L_x_3113:
[----:B------:R-:W-:Y:S02]  /*27980*/  IMAD.MOV.U32 R13, RZ, RZ, R0 ;  /* 0x000000ffff0d7224 */ /* 0x000fe400078e0000 */
[----:B------:R-:W-:-:S07]  /*27990*/  IMAD.MOV.U32 R2, RZ, RZ, R14 ;  /* 0x000000ffff027224 */ /* 0x000fce00078e000e */
[----:B------:R-:W-:Y:S05]  /*279a0*/  WARPSYNC.COLLECTIVE R15, `(.L_x_3114) ;  /* 0x000000000f087348 */ /* 0x000fea0003c00000 */
[----:B------:R0:W1:Y:S02]  /*279b0*/  SHFL.IDX P6, R14, R13, R12, R11 ;  /* 0x0000000c0d0e7389 */ /* 0x00006400000c000b */
[----:B01----:R-:W-:Y:S01]  /*279c0*/  ENDCOLLECTIVE ;  /* 0x000000000000791b */ /* 0x003fe20003800000 */
.L_x_3114:
        /* <DEDUP_REMOVED lines=19> */
.L_x_3115:
[----:B------:R-:W-:Y:S02]  /*27b00*/  IMAD.MOV.U32 R13, RZ, RZ, R0 ;  /* 0x000000ffff0d7224 */ /* 0x000fe400078e0000 */
[----:B------:R-:W-:-:S07]  /*27b10*/  IMAD.MOV.U32 R2, RZ, RZ, R14 ;  /* 0x000000ffff027224 */ /* 0x000fce00078e000e */
[----:B------:R-:W-:Y:S05]  /*27b20*/  WARPSYNC.COLLECTIVE R15, `(.L_x_3116) ;  /* 0x000000000f087348 */ /* 0x000fea0003c00000 */
[----:B------:R0:W1:Y:S02]  /*27b30*/  SHFL.IDX P6, R14, R13, R12, R11 ;  /* 0x0000000c0d0e7389 */ /* 0x00006400000c000b */
[----:B01----:R-:W-:Y:S01]  /*27b40*/  ENDCOLLECTIVE ;  /* 0x000000000000791b */ /* 0x003fe20003800000 */
.L_x_3116:
        /* <DEDUP_REMOVED lines=19> */
.L_x_3117:
[----:B------:R-:W-:Y:S02]  /*27c80*/  IMAD.MOV.U32 R13, RZ, RZ, R0 ;  /* 0x000000ffff0d7224 */ /* 0x000fe400078e0000 */
[----:B------:R-:W-:-:S07]  /*27c90*/  IMAD.MOV.U32 R2, RZ, RZ, R14 ;  /* 0x000000ffff027224 */ /* 0x000fce00078e000e */
[----:B------:R-:W-:Y:S05]  /*27ca0*/  WARPSYNC.COLLECTIVE R15, `(.L_x_3118) ;  /* 0x000000000f087348 */ /* 0x000fea0003c00000 */
[----:B------:R0:W1:Y:S02]  /*27cb0*/  SHFL.IDX P6, R14, R13, R12, R11 ;  /* 0x0000000c0d0e7389 */ /* 0x00006400000c000b */
[----:B01----:R-:W-:Y:S01]  /*27cc0*/  ENDCOLLECTIVE ;  /* 0x000000000000791b */ /* 0x003fe20003800000 */
.L_x_3118:
[----:B------:R-:W-:Y:S01]  /*27cd0*/  ULDC.64 UR4, c[0x0][0x208] ;  /* 0x0000820000047ab9 */ /* 0x000fe20000000a00 */
[----:B------:R-:W-:Y:S02]  /*27ce0*/  IMAD.MOV.U32 R13, RZ, RZ, R4 ;  /* 0x000000ffff0d7224 */ /* 0x000fe400078e0004 */
[----:B------:R-:W-:Y:S02]  /*27cf0*/  IMAD.MOV.U32 R12, RZ, RZ, 0x7 ;  /* 0x00000007ff0c7424 */ /* 0x000fe400078e00ff */
[----:B------:R-:W-:-:S05]  /*27d00*/  IMAD.MOV.U32 R3, RZ, RZ, R14 ;  /* 0x000000ffff037224 */ /* 0x000fca00078e000e */
[----:B------:R-:W-:-:S05]  /*27d10*/  @!P2 LEA R6, P4, R8, R3, 0x1 ;  /* 0x000000030806a211 */ /* 0x000fca00078808ff */
[----:B------:R-:W-:Y:S02]  /*27d20*/  @!P2 IMAD.X R7, RZ, RZ, R2, P4 ;  /* 0x000000ffff07a224 */ /* 0x000fe400020e0602 */
[----:B------:R-:W-:Y:S02]  /*27d30*/  @!P2 IMAD.MOV.U32 R2, RZ, RZ, R6 ;  /* 0x000000ffff02a224 */ /* 0x000fe400078e0006 */
[----:B------:R-:W-:-:S05]  /*27d40*/  @!P2 IMAD.MOV.U32 R3, RZ, RZ, R7 ;  /* 0x000000ffff03a224 */ /* 0x000fca00078e0007 */
[----:B------:R-:W-:Y:S01]  /*27d50*/  @!PT LDS RZ, [RZ] ;  /* 0x00000000fffff984 */ /* 0x000fe20000000800 */
[----:B------:R-:W-:Y:S01]  /*27d60*/  @!PT LDS RZ, [RZ] ;  /* 0x00000000fffff984 */ /* 0x000fe20000000800 */
[----:B------:R-:W-:Y:S01]  /*27d70*/  @!PT LDS RZ, [RZ] ;  /* 0x00000000fffff984 */ /* 0x000fe20000000800 */
[----:B------:R0:W-:Y:S04]  /*27d80*/  @!P2 LDGSTS.E.BYPASS.LTC128B.128 [R36+0xf400], desc[UR4][R2.64], !P3 ;  /* 0x0f4000000224afae */ /* 0x0001e8000d901d44 */
[----:B------:R0:W-:Y:S04]  /*27d90*/  @!P2 LDGSTS.E.BYPASS.LTC128B.128 [R36+0x13400], desc[UR4][R2.64+0x80], !P0 ;  /* 0x134000800224afae */ /* 0x0001e8000c101d44 */
[----:B------:R0:W-:Y:S02]  /*27da0*/  @!P2 LDGSTS.E.BYPASS.LTC128B.128 [R36+0x17400], desc[UR4][R2.64+0x100], !P1 ;  /* 0x174001000224afae */ /* 0x0001e4000c901d44 */
[----:B0-----:R-:W-:Y:S05]  /*27db0*/  WARPSYNC.COLLECTIVE R15, `(.L_x_3119) ;  /* 0x000000000f087348 */ /* 0x001fea0003c00000 */
[----:B------:R1:W2:Y:S02]  /*27dc0*/  SHFL.IDX P6, R14, R13, R12, R11 ;  /* 0x0000000c0d0e7389 */ /* 0x0002a400000c000b */
[----:B012---:R-:W-:Y:S01]  /*27dd0*/  ENDCOLLECTIVE ;  /* 0x000000000000791b */ /* 0x007fe20003800000 */
.L_x_3119:
[----:B------:R-:W-:Y:S02]  /*27de0*/  IMAD.MOV.U32 R13, RZ, RZ, R0 ;  /* 0x000000ffff0d7224 */ /* 0x000fe400078e0000 */
[----:B------:R-:W-:-:S07]  /*27df0*/  IMAD.MOV.U32 R4, RZ, RZ, R14 ;  /* 0x000000ffff047224 */ /* 0x000fce00078e000e */
[----:B------:R-:W-:Y:S05]  /*27e00*/  WARPSYNC.COLLECTIVE R15, `(.L_x_3120) ;  /* 0x000000000f087348 */ /* 0x000fea0003c00000 */
[----:B------:R0:W1:Y:S02]  /*27e10*/  SHFL.IDX P6, R14, R13, R12, R11 ;  /* 0x0000000c0d0e7389 */ /* 0x00006400000c000b */
[----:B01----:R-:W-:Y:S01]  /*27e20*/  ENDCOLLECTIVE ;  /* 0x000000000000791b */ /* 0x003fe20003800000 */
.L_x_3120:
[----:B------:R-:W-:Y:S05]  /*27e30*/  BRA `(.L_x_3121) ;  /* 0xffffffa400f87947 */ /* 0x000fea000383ffff */
.L_x_2974:
[----:B0-----:R0:W1:Y:S02]  /*27e40*/  SYNCS.PHASECHK.TRANS64.TRYWAIT P0, [R22+URZ+0x2a820], R3 ;  /* 0x02a82003160075a7 */ /* 0x001064000800017f */
[----:B-1----:R-:W-:Y:S05]  /*27e50*/  @!P0 NANOSLEEP.SYNCS 0x989680 ;  /* 0x009896800000895d */ /* 0x002fea0003900000 */
[----:B------:R-:W1:Y:S02]  /*27e60*/  @!P0 SYNCS.PHASECHK.TRANS64 P0, [R22+URZ+0x2a820], R3 ;  /* 0x02a82003160085a7 */ /* 0x000e64000800007f */
[----:B-1----:R-:W-:Y:S05]  /*27e70*/  @!P0 BRA `(.L_x_2974) ;  /* 0xfffffffc00f08947 */ /* 0x002fea000383ffff */
[----:B------:R-:W-:Y:S05]  /*27e80*/  BRA `(.L_x_3122) ;  /* 0xffffffa800747947 */ /* 0x000fea000383ffff */
.L_x_2979:
[----:B0-----:R0:W1:Y:S02]  /*27e90*/  SYNCS.PHASECHK.TRANS64.TRYWAIT P0, [R6+URZ+0x2a840], R3 ;  /* 0x02a84003060075a7 */ /* 0x001064000800017f */
[----:B-1----:R-:W-:Y:S05]  /*27ea0*/  @!P0 NANOSLEEP.SYNCS 0x989680 ;  /* 0x009896800000895d */ /* 0x002fea0003900000 */
[----:B------:R-:W1:Y:S02]  /*27eb0*/  @!P0 SYNCS.PHASECHK.TRANS64 P0, [R6+URZ+0x2a840], R3 ;  /* 0x02a84003060085a7 */ /* 0x000e64000800007f */
[----:B-1----:R-:W-:Y:S05]  /*27ec0*/  @!P0 BRA `(.L_x_2979) ;  /* 0xfffffffc00f08947 */ /* 0x002fea000383ffff */
[----:B------:R-:W-:Y:S05]  /*27ed0*/  BRA `(.L_x_3123) ;  /* 0xffffffac00407947 */ /* 0x000fea000383ffff */
.L_x_2980:
        /* <DEDUP_REMOVED lines=8> */
.L_x_3125:
[----:B------:R-:W-:Y:S05]  /*27f60*/  BSYNC B1 ;  /* 0x0000000000017941 */ /* 0x000fea0003800000 */
.L_x_3124:
        /* <DEDUP_REMOVED lines=10> */
.L_x_3126:
[----:B------:R-:W-:Y:S01]  /*28010*/  ULDC.64 UR4, c[0x0][0x208] ;  /* 0x0000820000047ab9 */ /* 0x000fe20000000a00 */
[----:B------:R-:W-:Y:S02]  /*28020*/  IMAD.MOV.U32 R13, RZ, RZ, R5 ;  /* 0x000000ffff0d7224 */ /* 0x000fe400078e0005 */
[----:B------:R-:W-:Y:S02]  /*28030*/  IMAD.MOV.U32 R12, RZ, RZ, 0x1 ;  /* 0x00000001ff0c7424 */ /* 0x000fe400078e00ff */
[----:B------:R-:W-:Y:S02]  /*28040*/  IMAD.SHL.U32 R35, R35, 0x8, RZ ;  /* 0x0000000823237824 */ /* 0x000fe400078e00ff */
[----:B------:R-:W-:-:S03]  /*28050*/  IMAD.MOV.U32 R2, RZ, RZ, R14 ;  /* 0x000000ffff027224 */ /* 0x000fc600078e000e */
[----:B------:R-:W-:-:S05]  /*28060*/  LOP3.LUT R35, R35, 0x38, RZ, 0xc0, !PT ;  /* 0x0000003823237812 */ /* 0x000fca00078ec0ff */
[----:B------:R-:W-:-:S05]  /*28070*/  IMAD.SHL.U32 R0, R35, 0x2, RZ ;  /* 0x0000000223007824 */ /* 0x000fca00078e00ff */
[----:B------:R-:W-:-:S05]  /*28080*/  IADD3 R2, P0, R2, R0, RZ ;  /* 0x0000000002027210 */ /* 0x000fca0007f1e0ff */
[----:B------:R-:W-:-:S05]  /*28090*/  IMAD.X R3, RZ, RZ, R3, P0 ;  /* 0x000000ffff037224 */ /* 0x000fca00000e0603 */
[----:B------:R-:W-:Y:S01]  /*280a0*/  @!PT LDS RZ, [RZ] ;  /* 0x00000000fffff984 */ /* 0x000fe20000000800 */
[----:B------:R-:W-:Y:S01]  /*280b0*/  @!PT LDS RZ, [RZ] ;  /* 0x00000000fffff984 */ /* 0x000fe20000000800 */
[----:B------:R-:W-:Y:S01]  /*280c0*/  @!PT LDS RZ, [RZ] ;  /* 0x00000000fffff984 */ /* 0x000fe20000000800 */
[----:B------:R0:W-:Y:S04]  /*280d0*/  LDGSTS.E.BYPASS.LTC128B.128 [R4+0x18400], desc[UR4][R2.64], !P3 ;  /* 0x1840000002047fae */ /* 0x0001e8000d901d44 */
[----:B------:R0:W-:Y:S04]  /*280e0*/  LDGSTS.E.BYPASS.LTC128B.128 [R4+0x1b400], desc[UR4][R2.64+0x80], !P2 ;  /* 0x1b40008002047fae */ /* 0x0001e8000d101d44 */
[----:B------:R0:W-:Y:S02]  /*280f0*/  LDGSTS.E.BYPASS.LTC128B.128 [R4+0x1e400], desc[UR4][R2.64+0x100], !P1 ;  /* 0x1e40010002047fae */ /* 0x0001e4000c901d44 */
[----:B0-----:R-:W-:Y:S05]  /*28100*/  WARPSYNC.COLLECTIVE R15, `(.L_x_3127) ;  /* 0x000000000f087348 */ /* 0x001fea0003c00000 */
[----:B------:R1:W2:Y:S02]  /*28110*/  SHFL.IDX P6, R14, R13, R12, R11 ;  /* 0x0000000c0d0e7389 */ /* 0x0002a400000c000b */
[----:B012---:R-:W-:Y:S01]  /*28120*/  ENDCOLLECTIVE ;  /* 0x000000000000791b */ /* 0x007fe20003800000 */
.L_x_3127:
[----:B------:R-:W-:Y:S02]  /*28130*/  IMAD.MOV.U32 R13, RZ, RZ, R9 ;  /* 0x000000ffff0d7224 */ /* 0x000fe400078e0009 */
[----:B------:R-:W-:-:S07]  /*28140*/  IMAD.MOV.U32 R3, RZ, RZ, R14 ;  /* 0x000000ffff037224 */ /* 0x000fce00078e000e */
[----:B------:R-:W-:Y:S05]  /*28150*/  WARPSYNC.COLLECTIVE R15, `(.L_x_3128) ;  /* 0x000000000f087348 */ /* 0x000fea0003c00000 */
[----:B------:R0:W1:Y:S02]  /*28160*/  SHFL.IDX P6, R14, R13, R12, R11 ;  /* 0x0000000c0d0e7389 */ /* 0x00006400000c000b */
[----:B01----:R-:W-:Y:S01]  /*28170*/  ENDCOLLECTIVE ;  /* 0x000000000000791b */ /* 0x003fe20003800000 */
.L_x_3128:
[----:B------:R-:W-:Y:S01]  /*28180*/  ULDC.64 UR4, c[0x0][0x208] ;  /* 0x0000820000047ab9 */ /* 0x000fe20000000a00 */
[----:B------:R-:W-:Y:S02]  /*28190*/  IMAD.MOV.U32 R13, RZ, RZ, R5 ;  /* 0x000000ffff0d7224 */ /* 0x000fe400078e0005 */
[----:B------:R-:W-:Y:S02]  /*281a0*/  IMAD.MOV.U32 R12, RZ, RZ, 0x2 ;  /* 0x00000002ff0c7424 */ /* 0x000fe400078e00ff */
[----:B------:R-:W-:-:S05]  /*281b0*/  IMAD.MOV.U32 R2, RZ, RZ, R14 ;  /* 0x000000ffff027224 */ /* 0x000fca00078e000e */
        /* <DEDUP_REMOVED lines=11> */
.L_x_3129:
[----:B------:R-:W-:Y:S02]  /*28270*/  IMAD.MOV.U32 R13, RZ, RZ, R9 ;  /* 0x000000ffff0d7224 */ /* 0x000fe400078e0009 */
[----:B------:R-:W-:-:S07]  /*28280*/  IMAD.MOV.U32 R35, RZ, RZ, R14 ;  /* 0x000000ffff237224 */ /* 0x000fce00078e000e */
[----:B------:R-:W-:Y:S05]  /*28290*/  WARPSYNC.COLLECTIVE R15, `(.L_x_3130) ;  /* 0x000000000f087348 */ /* 0x000fea0003c00000 */
[----:B------:R0:W1:Y:S02]  /*282a0*/  SHFL.IDX P6, R14, R13, R12, R11 ;  /* 0x0000000c0d0e7389 */ /* 0x00006400000c000b */
[----:B01----:R-:W-:Y:S01]  /*282b0*/  ENDCOLLECTIVE ;  /* 0x000000000000791b */ /* 0x003fe20003800000 */
.L_x_3130:
        /* <DEDUP_REMOVED lines=15> */
.L_x_3131:
[----:B------:R-:W-:Y:S02]  /*283b0*/  IMAD.MOV.U32 R13, RZ, RZ, R9 ;  /* 0x000000ffff0d7224 */ /* 0x000fe400078e0009 */
[----:B------:R-:W-:-:S07]  /*283c0*/  IMAD.MOV.U32 R35, RZ, RZ, R14 ;  /* 0x000000ffff237224 */ /* 0x000fce00078e000e */
[----:B------:R-:W-:Y:S05]  /*283d0*/  WARPSYNC.COLLECTIVE R15, `(.L_x_3132) ;  /* 0x000000000f087348 */ /* 0x000fea0003c00000 */
[----:B------:R0:W1:Y:S02]  /*283e0*/  SHFL.IDX P6, R14, R13, R12, R11 ;  /* 0x0000000c0d0e7389 */ /* 0x00006400000c000b */
[----:B01----:R-:W-:Y:S01]  /*283f0*/  ENDCOLLECTIVE ;  /* 0x000000000000791b */ /* 0x003fe20003800000 */
.L_x_3132:
        /* <DEDUP_REMOVED lines=15> */
.L_x_3133:
[----:B------:R-:W-:Y:S02]  /*284f0*/  IMAD.MOV.U32 R13, RZ, RZ, R9 ;  /* 0x000000ffff0d7224 */ /* 0x000fe400078e0009 */
[----:B------:R-:W-:-:S07]  /*28500*/  IMAD.MOV.U32 R35, RZ, RZ, R14 ;  /* 0x000000ffff237224 */ /* 0x000fce00078e000e */
[----:B------:R-:W-:Y:S05]  /*28510*/  WARPSYNC.COLLECTIVE R15, `(.L_x_3134) ;  /* 0x000000000f087348 */ /* 0x000fea0003c00000 */
[----:B------:R0:W1:Y:S02]  /*28520*/  SHFL.IDX P6, R14, R13, R12, R11 ;  /* 0x0000000c0d0e7389 */ /* 0x00006400000c000b */
[----:B01----:R-:W-:Y:S01]  /*28530*/  ENDCOLLECTIVE ;  /* 0x000000000000791b */ /* 0x003fe20003800000 */
.L_x_3134:
        /* <DEDUP_REMOVED lines=15> */
.L_x_3135:
[----:B------:R-:W-:Y:S02]  /*28630*/  IMAD.MOV.U32 R13, RZ, RZ, R9 ;  /* 0x000000ffff0d7224 */ /* 0x000fe400078e0009 */
[----:B------:R-:W-:-:S07]  /*28640*/  IMAD.MOV.U32 R35, RZ, RZ, R14 ;  /* 0x000000ffff237224 */ /* 0x000fce00078e000e */
[----:B------:R-:W-:Y:S05]  /*28650*/  WARPSYNC.COLLECTIVE R15, `(.L_x_3136) ;  /* 0x000000000f087348 */ /* 0x000fea0003c00000 */
[----:B------:R0:W1:Y:S02]  /*28660*/  SHFL.IDX P6, R14, R13, R12, R11 ;  /* 0x0000000c0d0e7389 */ /* 0x00006400000c000b */
[----:B01----:R-:W-:Y:S01]  /*28670*/  ENDCOLLECTIVE ;  /* 0x000000000000791b */ /* 0x003fe20003800000 */
.L_x_3136:
[----:B------:R-:W-:Y:S01]  /*28680*/  IMAD.MOV.U32 R2, RZ, RZ, R14 ;  /* 0x000000ffff027224 */ /* 0x000fe200078e000e */
[----:B------:R-:W-:Y:S06]  /*28690*/  BRA `(.L_x_3137) ;  /* 0xffffffa800607947 */ /* 0x000fec000383ffff */
.L_x_2985:
[----:B--2---:R2:W3:Y:S02]  /*286a0*/  SYNCS.PHASECHK.TRANS64.TRYWAIT P0, [R4+URZ+0x2a860], R2 ;  /* 0x02a86002040075a7 */ /* 0x0044e4000800017f */
[----:B---3--:R-:W-:Y:S05]  /*286b0*/  @!P0 NANOSLEEP.SYNCS 0x989680 ;  /* 0x009896800000895d */ /* 0x008fea0003900000 */
[----:B------:R-:W3:Y:S02]  /*286c0*/  @!P0 SYNCS.PHASECHK.TRANS64 P0, [R4+URZ+0x2a860], R2 ;  /* 0x02a86002040085a7 */ /* 0x000ee4000800007f */
[----:B---3--:R-:W-:Y:S05]  /*286d0*/  @!P0 BRA `(.L_x_2985) ;  /* 0xfffffffc00f08947 */ /* 0x008fea000383ffff */
[----:B------:R-:W-:Y:S05]  /*286e0*/  BRA `(.L_x_3138) ;  /* 0xffffffa800c47947 */ /* 0x000fea000383ffff */
.L_x_2986:
[----:B------:R-:W-:Y:S01]  /*286f0*/  BSSY B1, `(.L_x_3139) ;  /* 0x0000008000017945 */ /* 0x000fe20003800000 */
[----:B------:R-:W-:Y:S02]  /*28700*/  IMAD.MOV.U32 R13, RZ, RZ, R24 ;  /* 0x000000ffff0d7224 */ /* 0x000fe400078e0018 */
[----:B------:R-:W-:Y:S02]  /*28710*/  IMAD.MOV.U32 R12, RZ, RZ, RZ ;  /* 0x000000ffff0c7224 */ /* 0x000fe400078e00ff */
[----:B------:R-:W-:Y:S02]  /*28720*/  IMAD.MOV.U32 R11, RZ, RZ, 0x181f ;  /* 0x0000181fff0b7424 */ /* 0x000fe400078e00ff */
[----:B------:R-:W-:-:S07]  /*28730*/  IMAD.MOV.U32 R15, RZ, RZ, -0x1 ;  /* 0xffffffffff0f7424 */ /* 0x000fce00078e00ff */
[----:B--2---:R-:W-:Y:S05]  /*28740*/  WARPSYNC.COLLECTIVE R15, `(.L_x_3140) ;  /* 0x000000000f087348 */ /* 0x004fea0003c00000 */
[----:B------:R0:W1:Y:S02]  /*28750*/  SHFL.IDX P6, R14, R13, R12, R11 ;  /* 0x0000000c0d0e7389 */ /* 0x00006400000c000b */
[----:B012---:R-:W-:Y:S01]  /*28760*/  ENDCOLLECTIVE ;  /* 0x000000000000791b */ /* 0x007fe20003800000 */
.L_x_3140:
[----:B------:R-:W-:Y:S05]  /*28770*/  BSYNC B1 ;  /* 0x0000000000017941 */ /* 0x000fea0003800000 */
.L_x_3139:
        /* <DEDUP_REMOVED lines=9> */
.L_x_3141:
[----:B------:R-:W-:Y:S01]  /*28810*/  ULDC.64 UR4, c[0x0][0x208] ;  /* 0x0000820000047ab9 */ /* 0x000fe20000000a00 */
[----:B------:R-:W-:Y:S02]  /*28820*/  IMAD.MOV.U32 R13, RZ, RZ, R24 ;  /* 0x000000ffff0d7224 */ /* 0x000fe400078e0018 */
[----:B------:R-:W-:Y:S02]  /*28830*/  IMAD.MOV.U32 R12, RZ, RZ, 0x1 ;  /* 0x00000001ff0c7424 */ /* 0x000fe400078e00ff */
[----:B------:R-:W-:-:S05]  /*28840*/  IMAD.MOV.U32 R2, RZ, RZ, R14 ;  /* 0x000000ffff027224 */ /* 0x000fca00078e000e */
[----:B------:R-:W-:-:S05]  /*28850*/  IADD3 R2, P1, R2, R0, RZ ;  /* 0x0000000002027210 */ /* 0x000fca0007f3e0ff */
[----:B------:R-:W-:Y:S01]  /*28860*/  IMAD.X R3, RZ, RZ, R3, P1 ;  /* 0x000000ffff037224 */ /* 0x000fe200008e0603 */
[----:B------:R-:W-:-:S04]  /*28870*/  LOP3.LUT P1, RZ, R30, 0x1, RZ, 0xc0, !PT ;  /* 0x000000011eff7812 */ /* 0x000fc8000782c0ff */
[----:B------:R-:W-:-:S13]  /*28880*/  ISETP.LT.OR P2, PT, R6, 0x1, !P1 ;  /* 0x000000010600780c */ /* 0x000fda0004f41670 */
[----:B------:R-:W-:Y:S01]  /*28890*/  @!PT LDS RZ, [RZ] ;  /* 0x00000000fffff984 */ /* 0x000fe20000000800 */
[----:B------:R-:W-:Y:S01]  /*288a0*/  @!PT LDS RZ, [RZ] ;  /* 0x00000000fffff984 */ /* 0x000fe20000000800 */
[----:B------:R-:W-:Y:S01]  /*288b0*/  @!PT LDS RZ, [RZ] ;  /* 0x00000000fffff984 */ /* 0x000fe20000000800 */
[----:B------:R0:W-:Y:S01]  /*288c0*/  LDGSTS.E.BYPASS.LTC128B.128 [R5+0x400], desc[UR4][R2.64], !P2 ;  /* 0x0040000002057fae */ /* 0x0001e2000d101d44 */
[----:B------:R-:W-:-:S13]  /*288d0*/  ISETP.LT.OR P2, PT, R6, 0x1, !P0 ;  /* 0x000000010600780c */ /* 0x000fda0004741670 */
[----:B------:R0:W-:Y:S02]  /*288e0*/  LDGSTS.E.BYPASS.LTC128B.128 [R5+0x3400], desc[UR4][R2.64+0x80], !P2 ;  /* 0x0340008002057fae */ /* 0x0001e4000d101d44 */
[----:B0-----:R-:W-:Y:S05]  /*288f0*/  WARPSYNC.COLLECTIVE R15, `(.L_x_3142) ;  /* 0x000000000f087348 */ /* 0x001fea0003c00000 */
[----:B------:R1:W2:Y:S02]  /*28900*/  SHFL.IDX P6, R14, R13, R12, R11 ;  /* 0x0000000c0d0e7389 */ /* 0x0002a400000c000b */
[----:B012---:R-:W-:Y:S01]  /*28910*/  ENDCOLLECTIVE ;  /* 0x000000000000791b */ /* 0x007fe20003800000 */
.L_x_3142:
[----:B------:R-:W-:Y:S02]  /*28920*/  IMAD.MOV.U32 R13, RZ, RZ, R23 ;  /* 0x000000ffff0d7224 */ /* 0x000fe400078e0017 */
[----:B------:R-:W-:-:S07]  /*28930*/  IMAD.MOV.U32 R3, RZ, RZ, R14 ;  /* 0x000000ffff037224 */ /* 0x000fce00078e000e */
[----:B------:R-:W-:Y:S05]  /*28940*/  WARPSYNC.COLLECTIVE R15, `(.L_x_3143) ;  /* 0x000000000f087348 */ /* 0x000fea0003c00000 */
[----:B------:R0:W1:Y:S02]  /*28950*/  SHFL.IDX P6, R14, R13, R12, R11 ;  /* 0x0000000c0d0e7389 */ /* 0x00006400000c000b */
[----:B01----:R-:W-:Y:S01]  /*28960*/  ENDCOLLECTIVE ;  /* 0x000000000000791b */ /* 0x003fe20003800000 */
.L_x_3143:
[----:B------:R-:W-:Y:S01]  /*28970*/  ULDC.64 UR4, c[0x0][0x208] ;  /* 0x0000820000047ab9 */ /* 0x000fe20000000a00 */
[----:B------:R-:W-:Y:S02]  /*28980*/  IMAD.MOV.U32 R13, RZ, RZ, R24 ;  /* 0x000000ffff0d7224 */ /* 0x000fe400078e0018 */
[----:B------:R-:W-:Y:S02]  /*28990*/  IMAD.MOV.U32 R12, RZ, RZ, 0x2 ;  /* 0x00000002ff0c7424 */ /* 0x000fe400078e00ff */
[----:B------:R-:W-:-:S05]  /*289a0*/  IMAD.MOV.U32 R2, RZ, RZ, R14 ;  /* 0x000000ffff027224 */ /* 0x000fca00078e000e */
[----:B------:R-:W-:-:S05]  /*289b0*/  IADD3 R2, P2, R2, R0, RZ ;  /* 0x0000000002027210 */ /* 0x000fca0007f5e0ff */
[----:B------:R-:W-:Y:S01]  /*289c0*/  IMAD.X R3, RZ, RZ, R3, P2 ;  /* 0x000000ffff037224 */ /* 0x000fe200010e0603 */
        /* <DEDUP_REMOVED lines=10> */
.L_x_3144:
[----:B------:R-:W-:Y:S02]  /*28a70*/  IMAD.MOV.U32 R13, RZ, RZ, R23 ;  /* 0x000000ffff0d7224 */ /* 0x000fe400078e0017 */
[----:B------:R-:W-:-:S07]  /*28a80*/  IMAD.MOV.U32 R3, RZ, RZ, R14 ;  /* 0x000000ffff037224 */ /* 0x000fce00078e000e */
[----:B------:R-:W-:Y:S05]  /*28a90*/  WARPSYNC.COLLECTIVE R15, `(.L_x_3145) ;  /* 0x000000000f087348 */ /* 0x000fea0003c00000 */
[----:B------:R0:W1:Y:S02]  /*28aa0*/  SHFL.IDX P6, R14, R13, R12, R11 ;  /* 0x0000000c0d0e7389 */ /* 0x00006400000c000b */
[----:B01----:R-:W-:Y:S01]  /*28ab0*/  ENDCOLLECTIVE ;  /* 0x000000000000791b */ /* 0x003fe20003800000 */
.L_x_3145:
        /* <DEDUP_REMOVED lines=16> */
.L_x_3146:
[----:B------:R-:W-:Y:S02]  /*28bc0*/  IMAD.MOV.U32 R13, RZ, RZ, R23 ;  /* 0x000000ffff0d7224 */ /* 0x000fe400078e0017 */
[----:B------:R-:W-:-:S07]  /*28bd0*/  IMAD.MOV.U32 R3, RZ, RZ, R14 ;  /* 0x000000ffff037224 */ /* 0x000fce00078e000e */
[----:B------:R-:W-:Y:S05]  /*28be0*/  WARPSYNC.COLLECTIVE R15, `(.L_x_3147) ;  /* 0x000000000f087348 */ /* 0x000fea0003c00000 */
[----:B------:R0:W1:Y:S02]  /*28bf0*/  SHFL.IDX P6, R14, R13, R12, R11 ;  /* 0x0000000c0d0e7389 */ /* 0x00006400000c000b */
[----:B01----:R-:W-:Y:S01]  /*28c00*/  ENDCOLLECTIVE ;  /* 0x000000000000791b */ /* 0x003fe20003800000 */
.L_x_3147:
        /* <DEDUP_REMOVED lines=16> */
.L_x_3148:
[----:B------:R-:W-:Y:S02]  /*28d10*/  IMAD.MOV.U32 R13, RZ, RZ, R23 ;  /* 0x000000ffff0d7224 */ /* 0x000fe400078e0017 */
[----:B------:R-:W-:-:S07]  /*28d20*/  IMAD.MOV.U32 R3, RZ, RZ, R14 ;  /* 0x000000ffff037224 */ /* 0x000fce00078e000e */
[----:B------:R-:W-:Y:S05]  /*28d30*/  WARPSYNC.COLLECTIVE R15, `(.L_x_3149) ;  /* 0x000000000f087348 */ /* 0x000fea0003c00000 */
[----:B------:R0:W1:Y:S02]  /*28d40*/  SHFL.IDX P6, R14, R13, R12, R11 ;  /* 0x0000000c0d0e7389 */ /* 0x00006400000c000b */
[----:B01----:R-:W-:Y:S01]  /*28d50*/  ENDCOLLECTIVE ;  /* 0x000000000000791b */ /* 0x003fe20003800000 */
.L_x_3149:
        /* <DEDUP_REMOVED lines=16> */
.L_x_3150:
[----:B------:R-:W-:Y:S02]  /*28e60*/  IMAD.MOV.U32 R13, RZ, RZ, R23 ;  /* 0x000000ffff0d7224 */ /* 0x000fe400078e0017 */
[----:B------:R-:W-:-:S07]  /*28e70*/  IMAD.MOV.U32 R24, RZ, RZ, R14 ;  /* 0x000000ffff187224 */ /* 0x000fce00078e000e */
[----:B------:R-:W-:Y:S05]  /*28e80*/  WARPSYNC.COLLECTIVE R15, `(.L_x_3151) ;  /* 0x000000000f087348 */ /* 0x000fea0003c00000 */
[----:B------:R0:W1:Y:S02]  /*28e90*/  SHFL.IDX P6, R14, R13, R12, R11 ;  /* 0x0000000c0d0e7389 */ /* 0x00006400000c000b */
[----:B01----:R-:W-:Y:S01]  /*28ea0*/  ENDCOLLECTIVE ;  /* 0x000000000000791b */ /* 0x003fe20003800000 */
.L_x_3151:
[----:B------:R-:W-:Y:S01]  /*28eb0*/  IMAD.MOV.U32 R2, RZ, RZ, R14 ;  /* 0x000000ffff027224 */ /* 0x000fe200078e000e */
[----:B------:R-:W-:Y:S06]  /*28ec0*/  BRA `(.L_x_3152) ;  /* 0xffffffa400ac7947 */ /* 0x000fec000383ffff */
.L_x_2994:
[----:B0-----:R0:W1:Y:S02]  /*28ed0*/  SYNCS.PHASECHK.TRANS64.TRYWAIT P0, [R0+URZ+0x2a860], R3 ;  /* 0x02a86003000075a7 */ /* 0x001064000800017f */
[----:B-1----:R-:W-:Y:S05]  /*28ee0*/  @!P0 NANOSLEEP.SYNCS 0x989680 ;  /* 0x009896800000895d */ /* 0x002fea0003900000 */
[----:B------:R-:W1:Y:S02]  /*28ef0*/  @!P0 SYNCS.PHASECHK.TRANS64 P0, [R0+URZ+0x2a860], R3 ;  /* 0x02a86003000085a7 */ /* 0x000e64000800007f */
[----:B-1----:R-:W-:Y:S05]  /*28f00*/  @!P0 BRA `(.L_x_2994) ;  /* 0xfffffffc00f08947 */ /* 0x002fea000383ffff */
[----:B------:R-:W-:Y:S05]  /*28f10*/  BRA `(.L_x_3153) ;  /* 0xffffffa800d07947 */ /* 0x000fea000383ffff */
.L_x_2995:
        /* <DEDUP_REMOVED lines=8> */
.L_x_3155:
[----:B------:R-:W-:Y:S05]  /*28fa0*/  BSYNC B0 ;  /* 0x0000000000007941 */ /* 0x000fea0003800000 */
.L_x_3154:
        /* <DEDUP_REMOVED lines=15> */
.L_x_3156:
[----:B------:R-:W-:Y:S01]  /*290a0*/  ULDC.64 UR4, c[0x0][0x208] ;  /* 0x0000820000047ab9 */ /* 0x000fe20000000a00 */
[----:B------:R-:W-:Y:S02]  /*290b0*/  IMAD.MOV.U32 R13, RZ, RZ, R24 ;  /* 0x000000ffff0d7224 */ /* 0x000fe400078e0018 */
[----:B------:R-:W-:Y:S02]  /*290c0*/  IMAD.MOV.U32 R12, RZ, RZ, 0x1 ;  /* 0x00000001ff0c7424 */ /* 0x000fe400078e00ff */
[----:B------:R-:W-:-:S05]  /*290d0*/  IMAD.SHL.U32 R5, R5, 0x8, RZ ;  /* 0x0000000805057824 */ /* 0x000fca00078e00ff */
[----:B------:R-:W-:-:S05]  /*290e0*/  LOP3.LUT R5, R5, 0x38, RZ, 0xc0, !PT ;  /* 0x0000003805057812 */ /* 0x000fca00078ec0ff */
[----:B------:R-:W-:-:S05]  /*290f0*/  IMAD.SHL.U32 R5, R5, 0x2, RZ ;  /* 0x0000000205057824 */ /* 0x000fca00078e00ff */
[----:B------:R-:W-:-:S05]  /*29100*/  IADD3 R2, P2, R14, R5, RZ ;  /* 0x000000050e027210 */ /* 0x000fca0007f5e0ff */
[----:B------:R-:W-:-:S05]  /*29110*/  IMAD.X R3, RZ, RZ, R3, P2 ;  /* 0x000000ffff037224 */ /* 0x000fca00010e0603 */
[----:B------:R-:W-:Y:S01]  /*29120*/  @!PT LDS RZ, [RZ] ;  /* 0x00000000fffff984 */ /* 0x000fe20000000800 */
[----:B------:R-:W-:Y:S01]  /*29130*/  @!PT LDS RZ, [RZ] ;  /* 0x00000000fffff984 */ /* 0x000fe20000000800 */
[----:B------:R-:W-:Y:S01]  /*29140*/  @!PT LDS RZ, [RZ] ;  /* 0x00000000fffff984 */ /* 0x000fe20000000800 */
[----:B------:R0:W-:Y:S01]  /*29150*/  LDGSTS.E.BYPASS.LTC128B.128 [R4+0x400], desc[UR4][R2.64], !P3 ;  /* 0x0040000002047fae */ /* 0x0001e2000d901d44 */
[----:B------:R-:W-:-:S03]  /*29160*/  ISETP.LT.OR P3, PT, R6, 0x11, P1 ;  /* 0x000000110600780c */ /* 0x000fc60000f61670 */
[----:B------:R0:W-:Y:S01]  /*29170*/  LDGSTS.E.BYPASS.LTC128B.128 [R4+0x3400], desc[UR4][R2.64+0x80], !P4 ;  /* 0x0340008002047fae */ /* 0x0001e2000e101d44 */
[----:B------:R-:W-:-:S13]  /*29180*/  ISETP.LT.OR P4, PT, R6, 0x11, !P0 ;  /* 0x000000110600780c */ /* 0x000fda0004781670 */
[----:B0-----:R-:W-:Y:S05]  /*29190*/  WARPSYNC.COLLECTIVE R15, `(.L_x_3157) ;  /* 0x000000000f087348 */ /* 0x001fea0003c00000 */
[----:B------:R1:W2:Y:S02]  /*291a0*/  SHFL.IDX P6, R14, R13, R12, R11 ;  /* 0x0000000c0d0e7389 */ /* 0x0002a400000c000b */
[----:B012---:R-:W-:Y:S01]  /*291b0*/  ENDCOLLECTIVE ;  /* 0x000000000000791b */ /* 0x007fe20003800000 */
.L_x_3157:
[----:B------:R-:W-:Y:S02]  /*291c0*/  IMAD.MOV.U32 R13, RZ, RZ, R23 ;  /* 0x000000ffff0d7224 */ /* 0x000fe400078e0017 */
[----:B------:R-:W-:-:S07]  /*291d0*/  IMAD.MOV.U32 R8, RZ, RZ, R14 ;  /* 0x000000ffff087224 */ /* 0x000fce00078e000e */
[----:B------:R-:W-:Y:S05]  /*291e0*/  WARPSYNC.COLLECTIVE R15, `(.L_x_3158) ;  /* 0x000000000f087348 */ /* 0x000fea0003c00000 */
[----:B------:R0:W1:Y:S02]  /*291f0*/  SHFL.IDX P6, R14, R13, R12, R11 ;  /* 0x0000000c0d0e7389 */ /* 0x00006400000c000b */
[----:B01----:R-:W-:Y:S01]  /*29200*/  ENDCOLLECTIVE ;  /* 0x000000000000791b */ /* 0x003fe20003800000 */
.L_x_3158:
[----:B------:R-:W-:Y:S01]  /*29210*/  ULDC.64 UR4, c[0x0][0x208] ;  /* 0x0000820000047ab9 */ /* 0x000fe20000000a00 */
[----:B------:R-:W-:Y:S02]  /*29220*/  IMAD.MOV.U32 R13, RZ, RZ, R24 ;  /* 0x000000ffff0d7224 */ /* 0x000fe400078e0018 */
[----:B------:R-:W-:Y:S01]  /*29230*/  IMAD.MOV.U32 R12, RZ, RZ, 0x2 ;  /* 0x00000002ff0c7424 */ /* 0x000fe200078e00ff */
        /* <DEDUP_REMOVED lines=12> */
.L_x_3159:
[----:B------:R-:W-:Y:S02]  /*29300*/  IMAD.MOV.U32 R13, RZ, RZ, R23 ;  /* 0x000000ffff0d7224 */ /* 0x000fe400078e0017 */
[----:B------:R-:W-:-:S07]  /*29310*/  IMAD.MOV.U32 R7, RZ, RZ, R14 ;  /* 0x000000ffff077224 */ /* 0x000fce00078e000e */
[----:B------:R-:W-:Y:S05]  /*29320*/  WARPSYNC.COLLECTIVE R15, `(.L_x_3160) ;  /* 0x000000000f087348 */ /* 0x000fea0003c00000 */
[----:B------:R0:W1:Y:S02]  /*29330*/  SHFL.IDX P6, R14, R13, R12, R11 ;  /* 0x0000000c0d0e7389 */ /* 0x00006400000c000b */
[----:B01----:R-:W-:Y:S01]  /*29340*/  ENDCOLLECTIVE ;  /* 0x000000000000791b */ /* 0x003fe20003800000 */
.L_x_3160:
        /* <DEDUP_REMOVED lines=16> */
.L_x_3161:
[----:B------:R-:W-:Y:S02]  /*29450*/  IMAD.MOV.U32 R13, RZ, RZ, R23 ;  /* 0x000000ffff0d7224 */ /* 0x000fe400078e0017 */
[----:B------:R-:W-:-:S07]  /*29460*/  IMAD.MOV.U32 R8, RZ, RZ, R14 ;  /* 0x000000ffff087224 */ /* 0x000fce00078e000e */
[----:B------:R-:W-:Y:S05]  /*29470*/  WARPSYNC.COLLECTIVE R15, `(.L_x_3162) ;  /* 0x000000000f087348 */ /* 0x000fea0003c00000 */
[----:B------:R0:W1:Y:S02]  /*29480*/  SHFL.IDX P6, R14, R13, R12, R11 ;  /* 0x0000000c0d0e7389 */ /* 0x00006400000c000b */
[----:B01----:R-:W-:Y:S01]  /*29490*/  ENDCOLLECTIVE ;  /* 0x000000000000791b */ /* 0x003fe20003800000 */
.L_x_3162:
        /* <DEDUP_REMOVED lines=15> */
.L_x_3163:
[----:B------:R-:W-:Y:S02]  /*29590*/  IMAD.MOV.U32 R13, RZ, RZ, R23 ;  /* 0x000000ffff0d7224 */ /* 0x000fe400078e0017 */
[----:B------:R-:W-:-:S07]  /*295a0*/  IMAD.MOV.U32 R7, RZ, RZ, R14 ;  /* 0x000000ffff077224 */ /* 0x000fce00078e000e */
[----:B------:R-:W-:Y:S05]  /*295b0*/  WARPSYNC.COLLECTIVE R15, `(.L_x_3164) ;  /* 0x000000000f087348 */ /* 0x000fea0003c00000 */
[----:B------:R0:W1:Y:S02]  /*295c0*/  SHFL.IDX P6, R14, R13, R12, R11 ;  /* 0x0000000c0d0e7389 */ /* 0x00006400000c000b */
[----:B01----:R-:W-:Y:S01]  /*295d0*/  ENDCOLLECTIVE ;  /* 0x000000000000791b */ /* 0x003fe20003800000 */
.L_x_3164:
        /* <DEDUP_REMOVED lines=10> */
[----:B------:R0:W-:Y:S02]  /*29680*/  LDGSTS.E.BYPASS.LTC128B.128 [R4+0x5400], desc[UR4][R2.64+0x80], !P4 ;  /* 0x0540008002047fae */ /* 0x0001e4000e101d44 */
[----:B0-----:R-:W-:Y:S05]  /*29690*/  WARPSYNC.COLLECTIVE R15, `(.L_x_3165) ;  /* 0x000000000f087348 */ /* 0x001fea0003c00000 */
[----:B------:R1:W2:Y:S02]  /*296a0*/  SHFL.IDX P6, R14, R13, R12, R11 ;  /* 0x0000000c0d0e7389 */ /* 0x0002a400000c000b */
[----:B012---:R-:W-:Y:S01]  /*296b0*/  ENDCOLLECTIVE ;  /* 0x000000000000791b */ /* 0x007fe20003800000 */
.L_x_3165:
[----:B------:R-:W-:Y:S02]  /*296c0*/  IMAD.MOV.U32 R13, RZ, RZ, R23 ;  /* 0x000000ffff0d7224 */ /* 0x000fe400078e0017 */
[----:B------:R-:W-:-:S07]  /*296d0*/  IMAD.MOV.U32 R24, RZ, RZ, R14 ;  /* 0x000000ffff187224 */ /* 0x000fce00078e000e */
[----:B------:R-:W-:Y:S05]  /*296e0*/  WARPSYNC.COLLECTIVE R15, `(.L_x_3166) ;  /* 0x000000000f087348 */ /* 0x000fea0003c00000 */
[----:B------:R0:W1:Y:S02]  /*296f0*/  SHFL.IDX P6, R14, R13, R12, R11 ;  /* 0x0000000c0d0e7389 */ /* 0x00006400000c000b */
[----:B01----:R-:W-:Y:S01]  /*29700*/  ENDCOLLECTIVE ;  /* 0x000000000000791b */ /* 0x003fe20003800000 */
.L_x_3166:
[----:B------:R-:W-:Y:S05]  /*29710*/  BRA `(.L_x_3167) ;  /* 0xffffffa400bc7947 */ /* 0x000fea000383ffff */
.L_x_3000:
[----:B------:R-:W-:Y:S01]  /*29720*/  BSSY B0, `(.L_x_3168) ;  /* 0x0000008000007945 */ /* 0x000fe20003800000 */
[----:B------:R-:W-:Y:S02]  /*29730*/  IMAD.MOV.U32 R13, RZ, RZ, R16 ;  /* 0x000000ffff0d7224 */ /* 0x000fe400078e0010 */
[----:B-1----:R-:W-:Y:S02]  /*29740*/  IMAD.MOV.U32 R12, RZ, RZ, RZ ;  /* 0x000000ffff0c7224 */ /* 0x002fe400078e00ff */
[----:B------:R-:W-:Y:S02]  /*29750*/  IMAD.MOV.U32 R11, RZ, RZ, 0x1f ;  /* 0x0000001fff0b7424 */ /* 0x000fe400078e00ff */
[----:B------:R-:W-:-:S07]  /*29760*/  IMAD.MOV.U32 R15, RZ, RZ, -0x1 ;  /* 0xffffffffff0f7424 */ /* 0x000fce00078e00ff */
[----:B------:R-:W-:Y:S05]  /*29770*/  WARPSYNC.COLLECTIVE R15, `(.L_x_3169) ;  /* 0x000000000f087348 */ /* 0x000fea0003c00000 */
[----:B------:R0:W1:Y:S02]  /*29780*/  SHFL.IDX P6, R14, R13, R12, R11 ;  /* 0x0000000c0d0e7389 */ /* 0x00006400000c000b */
[----:B01----:R-:W-:Y:S01]  /*29790*/  ENDCOLLECTIVE ;  /* 0x000000000000791b */ /* 0x003fe20003800000 */
.L_x_3169:
[----:B------:R-:W-:Y:S05]  /*297a0*/  BSYNC B0 ;  /* 0x0000000000007941 */ /* 0x000fea0003800000 */
.L_x_3168:
        /* <DEDUP_REMOVED lines=9> */
.L_x_3170:
[----:B------:R-:W-:Y:S01]  /*29840*/  ULDC UR4, c[0x0][0xc3c] ;  /* 0x00030f0000047ab9 */ /* 0x000fe20000000800 */
[----:B------:R-:W-:Y:S01]  /*29850*/  ULDC.64 UR6, c[0x0][0x208] ;  /* 0x0000820000067ab9 */ /* 0x000fe20000000a00 */
        /* <DEDUP_REMOVED lines=23> */
.L_x_3171:
[----:B------:R-:W-:Y:S01]  /*299d0*/  IMAD.MOV.U32 R12, RZ, RZ, 0x2 ;  /* 0x00000002ff0c7424 */ /* 0x000fe200078e00ff */
[----:B------:R-:W-:-:S05]  /*299e0*/  SEL R14, R14, RZ, P1 ;  /* 0x000000ff0e0e7207 */ /* 0x000fca0000800000 */
[----:B------:R-:W-:-:S04]  /*299f0*/  IMAD.IADD R5, R13, 0x1, R14 ;  /* 0x000000010d057824 */ /* 0x000fc800078e020e */
[----:B------:R-:W-:-:S07]  /*29a00*/  IMAD.MOV.U32 R13, RZ, RZ, R5 ;  /* 0x000000ffff0d7224 */ /* 0x000fce00078e0005 */
[----:B------:R-:W-:Y:S05]  /*29a10*/  WARPSYNC.COLLECTIVE R15, `(.L_x_3172) ;  /* 0x000000000f087348 */ /* 0x000fea0003c00000 */
[----:B------:R0:W1:Y:S02]  /*29a20*/  SHFL.UP P6, R14, R13, R12, R11 ;  /* 0x0400000c0d0e7389 */ /* 0x00006400000c000b */
[----:B01----:R-:W-:Y:S01]  /*29a30*/  ENDCOLLECTIVE ;  /* 0x000000000000791b */ /* 0x003fe20003800000 */
.L_x_3172:
[----:B------:R-:W-:Y:S01]  /*29a40*/  IMAD.MOV.U32 R12, RZ, RZ, 0x4 ;  /* 0x00000004ff0c7424 */ /* 0x000fe200078e00ff */
[----:B------:R-:W-:-:S05]  /*29a50*/  SEL R2, R14, RZ, P2 ;  /* 0x000000ff0e027207 */ /* 0x000fca0001000000 */
[----:B------:R-:W-:-:S04]  /*29a60*/  IMAD.IADD R2, R5, 0x1, R2 ;  /* 0x0000000105027824 */ /* 0x000fc800078e0202 */
[----:B------:R-:W-:-:S07]  /*29a70*/  IMAD.MOV.U32 R13, RZ, RZ, R2 ;  /* 0x000000ffff0d7224 */ /* 0x000fce00078e0002 */
[----:B------:R-:W-:Y:S05]  /*29a80*/  WARPSYNC.COLLECTIVE R15, `(.L_x_3173) ;  /* 0x000000000f087348 */ /* 0x000fea0003c00000 */
[----:B------:R0:W1:Y:S02]  /*29a90*/  SHFL.UP P6, R14, R13, R12, R11 ;  /* 0x0400000c0d0e7389 */ /* 0x00006400000c000b */
[----:B01----:R-:W-:Y:S01]  /*29aa0*/  ENDCOLLECTIVE ;  /* 0x000000000000791b */ /* 0x003fe20003800000 */
.L_x_3173:
[----:B------:R-:W-:Y:S01]  /*29ab0*/  IMAD.MOV.U32 R12, RZ, RZ, 0x8 ;  /* 0x00000008ff0c7424 */ /* 0x000fe200078e00ff */
[----:B------:R-:W-:-:S05]  /*29ac0*/  SEL R3, R14, RZ, P3 ;  /* 0x000000ff0e037207 */ /* 0x000fca0001800000 */
[----:B------:R-:W-:-:S04]  /*29ad0*/  IMAD.IADD R3, R2, 0x1, R3 ;  /* 0x0000000102037824 */ /* 0x000fc800078e0203 */
[----:B------:R-:W-:-:S07]  /*29ae0*/  IMAD.MOV.U32 R13, RZ, RZ, R3 ;  /* 0x000000ffff0d7224 */ /* 0x000fce00078e0003 */
[----:B------:R-:W-:Y:S05]  /*29af0*/  WARPSYNC.COLLECTIVE R15, `(.L_x_3174) ;  /* 0x000000000f087348 */ /* 0x000fea0003c00000 */
[----:B------:R0:W1:Y:S02]  /*29b00*/  SHFL.UP P6, R14, R13, R12, R11 ;  /* 0x0400000c0d0e7389 */ /* 0x00006400000c000b */
[----:B01----:R-:W-:Y:S01]  /*29b10*/  ENDCOLLECTIVE ;  /* 0x000000000000791b */ /* 0x003fe20003800000 */
.L_x_3174:
[----:B------:R-:W-:Y:S01]  /*29b20*/  IMAD.MOV.U32 R12, RZ, RZ, 0x10 ;  /* 0x00000010ff0c7424 */ /* 0x000fe200078e00ff */
[----:B------:R-:W-:-:S05]  /*29b30*/  SEL R14, R14, RZ, P4 ;  /* 0x000000ff0e0e7207 */ /* 0x000fca0002000000 */
[----:B------:R-:W-:-:S04]  /*29b40*/  IMAD.IADD R5, R3, 0x1, R14 ;  /* 0x0000000103057824 */ /* 0x000fc800078e020e */
[----:B------:R-:W-:-:S07]  /*29b50*/  IMAD.MOV.U32 R13, RZ, RZ, R5 ;  /* 0x000000ffff0d7224 */ /* 0x000fce00078e0005 */
[----:B------:R-:W-:Y:S05]  /*29b60*/  WARPSYNC.COLLECTIVE R15, `(.L_x_3175) ;  /* 0x000000000f087348 */ /* 0x000fea0003c00000 */
[----:B------:R0:W1:Y:S02]  /*29b70*/  SHFL.UP P6, R14, R13, R12, R11 ;  /* 0x0400000c0d0e7389 */ /* 0x00006400000c000b */
[----:B01----:R-:W-:Y:S01]  /*29b80*/  ENDCOLLECTIVE ;  /* 0x000000000000791b */ /* 0x003fe20003800000 */
.L_x_3175:
        /* <DEDUP_REMOVED lines=8> */
.L_x_3176:
[----:B------:R-:W-:Y:S05]  /*29c10*/  BRA `(.L_x_3177) ;  /* 0xffffffa400d07947 */ /* 0x000fea000383ffff */
.L_x_3003:
[----:B------:R-:W-:Y:S01]  /*29c20*/  BSSY B0, `(.L_x_3178) ;  /* 0x0000007000007945 */ /* 0x000fe20003800000 */
[----:B-1----:R-:W-:Y:S02]  /*29c30*/  IMAD.MOV.U32 R12, RZ, RZ, 0x1 ;  /* 0x00000001ff0c7424 */ /* 0x002fe400078e00ff */
[----:B------:R-:W-:Y:S02]  /*29c40*/  IMAD.MOV.U32 R11, RZ, RZ, RZ ;  /* 0x000000ffff0b7224 */ /* 0x000fe400078e00ff */
[----:B------:R-:W-:-:S07]  /*29c50*/  IMAD.MOV.U32 R15, RZ, RZ, -0x1 ;  /* 0xffffffffff0f7424 */ /* 0x000fce00078e00ff */
[----:B------:R-:W-:Y:S05]  /*29c60*/  WARPSYNC.COLLECTIVE R15, `(.L_x_3179) ;  /* 0x000000000f087348 */ /* 0x000fea0003c00000 */
[----:B------:R0:W1:Y:S02]  /*29c70*/  SHFL.UP P6, R14, R13, R12, R11 ;  /* 0x0400000c0d0e7389 */ /* 0x00006400000c000b */
[----:B01----:R-:W-:Y:S01]  /*29c80*/  ENDCOLLECTIVE ;  /* 0x000000000000791b */ /* 0x003fe20003800000 */
.L_x_3179:
[----:B------:R-:W-:Y:S05]  /*29c90*/  BSYNC B0 ;  /* 0x0000000000007941 */ /* 0x000fea0003800000 */
.L_x_3178:
        /* <DEDUP_REMOVED lines=8> */
.L_x_3180:
[----:B------:R-:W-:Y:S01]  /*29d20*/  IMAD.MOV.U32 R12, RZ, RZ, 0x4 ;  /* 0x00000004ff0c7424 */ /* 0x000fe200078e00ff */
[----:B------:R-:W-:-:S05]  /*29d30*/  SEL R2, R14, RZ, P2 ;  /* 0x000000ff0e027207 */ /* 0x000fca0001000000 */
[----:B------:R-:W-:-:S04]  /*29d40*/  IMAD.IADD R2, R13, 0x1, R2 ;  /* 0x000000010d027824 */ /* 0x000fc800078e0202 */
[----:B------:R-:W-:-:S07]  /*29d50*/  IMAD.MOV.U32 R13, RZ, RZ, R2 ;  /* 0x000000ffff0d7224 */ /* 0x000fce00078e0002 */
[----:B------:R-:W-:Y:S05]  /*29d60*/  WARPSYNC.COLLECTIVE R15, `(.L_x_3181) ;  /* 0x000000000f087348 */ /* 0x000fea0003c00000 */
[----:B------:R0:W1:Y:S02]  /*29d70*/  SHFL.UP P6, R14, R13, R12, R11 ;  /* 0x0400000c0d0e7389 */ /* 0x00006400000c000b */
[----:B01----:R-:W-:Y:S01]  /*29d80*/  ENDCOLLECTIVE ;  /* 0x000000000000791b */ /* 0x003fe20003800000 */
.L_x_3181:
[----:B------:R-:W-:Y:S01]  /*29d90*/  IMAD.MOV.U32 R12, RZ, RZ, 0x8 ;  /* 0x00000008ff0c7424 */ /* 0x000fe200078e00ff */
[----:B------:R-:W-:-:S05]  /*29da0*/  SEL R3, R14, RZ, P3 ;  /* 0x000000ff0e037207 */ /* 0x000fca0001800000 */
[----:B------:R-:W-:-:S04]  /*29db0*/  IMAD.IADD R3, R2, 0x1, R3 ;  /* 0x0000000102037824 */ /* 0x000fc800078e0203 */
[----:B------:R-:W-:-:S07]  /*29dc0*/  IMAD.MOV.U32 R13, RZ, RZ, R3 ;  /* 0x000000ffff0d7224 */ /* 0x000fce00078e0003 */
[----:B------:R-:W-:Y:S05]  /*29dd0*/  WARPSYNC.COLLECTIVE R15, `(.L_x_3182) ;  /* 0x000000000f087348 */ /* 0x000fea0003c00000 */
[----:B------:R0:W1:Y:S02]  /*29de0*/  SHFL.UP P6, R14, R13, R12, R11 ;  /* 0x0400000c0d0e7389 */ /* 0x00006400000c000b */
[----:B01----:R-:W-:Y:S01]  /*29df0*/  ENDCOLLECTIVE ;  /* 0x000000000000791b */ /* 0x003fe20003800000 */
.L_x_3182:
[----:B------:R-:W-:Y:S01]  /*29e00*/  IMAD.MOV.U32 R12, RZ, RZ, 0x10 ;  /* 0x00000010ff0c7424 */ /* 0x000fe200078e00ff */
[----:B------:R-:W-:-:S05]  /*29e10*/  SEL R14, R14, RZ, P4 ;  /* 0x000000ff0e0e7207 */ /* 0x000fca0002000000 */
[----:B------:R-:W-:-:S04]  /*29e20*/  IMAD.IADD R5, R3, 0x1, R14 ;  /* 0x0000000103057824 */ /* 0x000fc800078e020e */
[----:B------:R-:W-:-:S07]  /*29e30*/  IMAD.MOV.U32 R13, RZ, RZ, R5 ;  /* 0x000000ffff0d7224 */ /* 0x000fce00078e0005 */
[----:B------:R-:W-:Y:S05]  /*29e40*/  WARPSYNC.COLLECTIVE R15, `(.L_x_3183) ;  /* 0x000000000f087348 */ /* 0x000fea0003c00000 */
[----:B------:R0:W1:Y:S02]  /*29e50*/  SHFL.UP P6, R14, R13, R12, R11 ;  /* 0x0400000c0d0e7389 */ /* 0x00006400000c000b */
[----:B01----:R-:W-:Y:S01]  /*29e60*/  ENDCOLLECTIVE ;  /* 0x000000000000791b */ /* 0x003fe20003800000 */
.L_x_3183:
        /* <DEDUP_REMOVED lines=8> */
.L_x_3184:
[----:B------:R-:W-:Y:S05]  /*29ef0*/  BRA `(.L_x_3185) ;  /* 0xffffffa400c07947 */ /* 0x000fea000383ffff */
.L_x_3005:
[----:B------:R-:W-:Y:S01]  /*29f00*/  BSSY B0, `(.L_x_3186) ;  /* 0x0000006000007945 */ /* 0x000fe20003800000 */
[----:B------:R-:W-:Y:S01]  /*29f10*/  PLOP3.LUT P6, PT, P6, PT, PT, 0x8, 0x0 ;  /* 0x000000000000781c */ /* 0x000fe200037ce170 */
[----:B------:R-:W-:-:S12]  /*29f20*/  IMAD.MOV.U32 R15, RZ, RZ, -0x1 ;  /* 0xffffffffff0f7424 */ /* 0x000fd800078e00ff */
[----:B01----:R-:W-:Y:S05]  /*29f30*/  WARPSYNC.COLLECTIVE R15, `(.L_x_3187) ;  /* 0x000000000f087348 */ /* 0x003fea0003c00000 */
[----:B------:R-:W-:Y:S01]  /*29f40*/  VOTE.ANY R14, PT, P6 ;  /* 0x00000000000e7806 */ /* 0x000fe200030e0100 */
[----:B01----:R-:W-:Y:S06]  /*29f50*/  ENDCOLLECTIVE ;  /* 0x000000000000791b */ /* 0x003fec0003800000 */
.L_x_3187:
[----:B------:R-:W-:Y:S05]  /*29f60*/  BSYNC B0 ;  /* 0x0000000000007941 */ /* 0x000fea0003800000 */
.L_x_3186:
        /* <DEDUP_REMOVED lines=8> */
.L_x_3188:
[----:B------:R-:W-:Y:S02]  /*29ff0*/  IMAD.IADD R19, R12, 0x1, R19 ;  /* 0x000000010c137824 */ /* 0x000fe400078e0213 */
[----:B------:R-:W-:Y:S02]  /*2a000*/  IMAD.MOV.U32 R13, RZ, RZ, R4 ;  /* 0x000000ffff0d7224 */ /* 0x000fe400078e0004 */
[----:B------:R-:W-:-:S07]  /*2a010*/  IMAD.MOV.U32 R17, RZ, RZ, R14 ;  /* 0x000000ffff117224 */ /* 0x000fce00078e000e */
[----:B------:R-:W-:Y:S05]  /*2a020*/  WARPSYNC.COLLECTIVE R15, `(.L_x_3189) ;  /* 0x000000000f087348 */ /* 0x000fea0003c00000 */
[----:B------:R0:W1:Y:S02]  /*2a030*/  SHFL.IDX P6, R14, R13, R12, R11 ;  /* 0x0000000c0d0e7389 */ /* 0x00006400000c000b */
[----:B01----:R-:W-:Y:S01]  /*2a040*/  ENDCOLLECTIVE ;  /* 0x000000000000791b */ /* 0x003fe20003800000 */
.L_x_3189:
[----:B------:R-:W-:Y:S01]  /*2a050*/  IMAD.MOV.U32 R4, RZ, RZ, R14 ;  /* 0x000000ffff047224 */ /* 0x000fe200078e000e */
[----:B------:R-:W-:Y:S06]  /*2a060*/  BRA `(.L_x_3190) ;  /* 0xffffffa400a47947 */ /* 0x000fec000383ffff */
.L_x_3007:
[----:B------:R-:W-:Y:S01]  /*2a070*/  BSSY B0, `(.L_x_3191) ;  /* 0x0000007000007945 */ /* 0x000fe20003800000 */
[----:B------:R-:W-:Y:S02]  /*2a080*/  IMAD.MOV.U32 R13, RZ, RZ, R2 ;  /* 0x000000ffff0d7224 */ /* 0x000fe400078e0002 */
[----:B------:R-:W-:Y:S02]  /*2a090*/  IMAD.MOV.U32 R11, RZ, RZ, 0x1f ;  /* 0x0000001fff0b7424 */ /* 0x000fe400078e00ff */
[----:B------:R-:W-:-:S07]  /*2a0a0*/  IMAD.MOV.U32 R15, RZ, RZ, -0x1 ;  /* 0xffffffffff0f7424 */ /* 0x000fce00078e00ff */
[----:B0-23--:R-:W-:Y:S05]  /*2a0b0*/  WARPSYNC.COLLECTIVE R15, `(.L_x_3192) ;  /* 0x000000000f087348 */ /* 0x00dfea0003c00000 */
[----:B------:R1:W4:Y:S02]  /*2a0c0*/  SHFL.IDX P6, R14, R13, R12, R11 ;  /* 0x0000000c0d0e7389 */ /* 0x00032400000c000b */
[----:B01234-:R-:W-:Y:S01]  /*2a0d0*/  ENDCOLLECTIVE ;  /* 0x000000000000791b */ /* 0x01ffe20003800000 */
.L_x_3192:
[----:B------:R-:W-:Y:S05]  /*2a0e0*/  BSYNC B0 ;  /* 0x0000000000007941 */ /* 0x000fea0003800000 */
.L_x_3191:
[----:B------:R-:W-:Y:S01]  /*2a0f0*/  IMAD.MOV.U32 R6, RZ, RZ, R14 ;  /* 0x000000ffff067224 */ /* 0x000fe200078e000e */
[----:B------:R-:W-:Y:S06]  /*2a100*/  BRA `(.L_x_3006) ;  /* 0xffffffa400947947 */ /* 0x000fec000383ffff */
.L_x_3013:
[----:B-1----:R1:W2:Y:S02]  /*2a110*/  SYNCS.PHASECHK.TRANS64.TRYWAIT P0, [R5+URZ+0x2a820], R0 ;  /* 0x02a82000050075a7 */ /* 0x0022a4000800017f */
[----:B--2---:R-:W-:Y:S05]  /*2a120*/  @!P0 NANOSLEEP.SYNCS 0x989680 ;  /* 0x009896800000895d */ /* 0x004fea0003900000 */
[----:B------:R-:W2:Y:S02]  /*2a130*/  @!P0 SYNCS.PHASECHK.TRANS64 P0, [R5+URZ+0x2a820], R0 ;  /* 0x02a82000050085a7 */ /* 0x000ea4000800007f */
[----:B--2---:R-:W-:Y:S05]  /*2a140*/  @!P0 BRA `(.L_x_3013) ;  /* 0xfffffffc00f08947 */ /* 0x004fea000383ffff */
[----:B------:R-:W-:Y:S05]  /*2a150*/  BRA `(.L_x_3193) ;  /* 0xffffffac00f07947 */ /* 0x000fea000383ffff */
.L_x_3014:
        /* <DEDUP_REMOVED lines=11> */
.L_x_3195:
[----:B------:R-:W-:Y:S05]  /*2a210*/  BSYNC B0 ;  /* 0x0000000000007941 */ /* 0x000fea0003800000 */
.L_x_3194:
[----:B------:R-:W-:Y:S05]  /*2a220*/  BRA `(.L_x_3196) ;  /* 0xffffffac00d87947 */ /* 0x000fea000383ffff */
.L_x_3015:
[----:B------:R-:W-:Y:S01]  /*2a230*/  BSSY B0, `(.L_x_3197) ;  /* 0x0000006000007945 */ /* 0x000fe20003800000 */
[----:B------:R-:W-:-:S07]  /*2a240*/  IMAD.MOV.U32 R15, RZ, RZ, -0x1 ;  /* 0xffffffffff0f7424 */ /* 0x000fce00078e00ff */
[----:B01-3--:R-:W-:Y:S05]  /*2a250*/  WARPSYNC.COLLECTIVE R15, `(.L_x_3198) ;  /* 0x000000000f0c7348 */ /* 0x00bfea0003c00000 */
[----:B------:R-:W-:Y:S02]  /*2a260*/  ELECT P6, UR62, PT ;  /* 0x00000000003e782f */ /* 0x000fe400038c0000 */
[----:B------:R-:W-:Y:S01]  /*2a270*/  MOV R14, UR62 ;  /* 0x0000003e000e7c02 */ /* 0x000fe20008000f00 */
[----:B01-3--:R-:W-:Y:S10]  /*2a280*/  ENDCOLLECTIVE ;  /* 0x000000000000791b */ /* 0x00bff40003800000 */
.L_x_3198:
[----:B------:R-:W-:Y:S05]  /*2a290*/  BSYNC B0 ;  /* 0x0000000000007941 */ /* 0x000fea0003800000 */
.L_x_3197:
[----:B------:R-:W-:Y:S05]  /*2a2a0*/  BRA `(.L_x_3199) ;  /* 0xffffffac00cc7947 */ /* 0x000fea000383ffff */
.L_x_3017:
[----:B-1----:R1:W2:Y:S02]  /*2a2b0*/  SYNCS.PHASECHK.TRANS64.TRYWAIT P1, [R3+URZ+0x2a840], R2 ;  /* 0x02a84002030075a7 */ /* 0x0022a4000802017f */
[----:B--2---:R-:W-:Y:S05]  /*2a2c0*/  @!P1 NANOSLEEP.SYNCS 0x989680 ;  /* 0x009896800000995d */ /* 0x004fea0003900000 */
[----:B------:R-:W2:Y:S02]  /*2a2d0*/  @!P1 SYNCS.PHASECHK.TRANS64 P1, [R3+URZ+0x2a840], R2 ;  /* 0x02a84002030095a7 */ /* 0x000ea4000802007f */
[----:B--2---:R-:W-:Y:S05]  /*2a2e0*/  @!P1 BRA `(.L_x_3017) ;  /* 0xfffffffc00f09947 */ /* 0x004fea000383ffff */
[----:B------:R-:W-:Y:S05]  /*2a2f0*/  BRA `(.L_x_3200) ;  /* 0xffffffac00ec7947 */ /* 0x000fea000383ffff */
.L_x_3019:
[----:B--2---:R2:W4:Y:S02]  /*2a300*/  SYNCS.PHASECHK.TRANS64.TRYWAIT P1, [R5+URZ+0x2a840], R0 ;  /* 0x02a84000050075a7 */ /* 0x004524000802017f */
[----:B----4-:R-:W-:Y:S05]  /*2a310*/  @!P1 NANOSLEEP.SYNCS 0x989680 ;  /* 0x009896800000995d */ /* 0x010fea0003900000 */
[----:B------:R-:W4:Y:S02]  /*2a320*/  @!P1 SYNCS.PHASECHK.TRANS64 P1, [R5+URZ+0x2a840], R0 ;  /* 0x02a84000050095a7 */ /* 0x000f24000802007f */
[----:B----4-:R-:W-:Y:S05]  /*2a330*/  @!P1 BRA `(.L_x_3019) ;  /* 0xfffffffc00f09947 */ /* 0x010fea000383ffff */
[----:B------:R-:W-:Y:S05]  /*2a340*/  BRA `(.L_x_3201) ;  /* 0xffffffac00f87947 */ /* 0x000fea000383ffff */
.L_x_3021:
[----:B----4-:R4:W0:Y:S02]  /*2a350*/  SYNCS.PHASECHK.TRANS64.TRYWAIT P1, [R3+URZ+0x2a860], R2 ;  /* 0x02a86002030075a7 */ /* 0x010824000802017f */
[----:B0-----:R-:W-:Y:S05]  /*2a360*/  @!P1 NANOSLEEP.SYNCS 0x989680 ;  /* 0x009896800000995d */ /* 0x001fea0003900000 */
[----:B------:R-:W0:Y:S02]  /*2a370*/  @!P1 SYNCS.PHASECHK.TRANS64 P1, [R3+URZ+0x2a860], R2 ;  /* 0x02a86002030095a7 */ /* 0x000e24000802007f */
[----:B0-----:R-:W-:Y:S05]  /*2a380*/  @!P1 BRA `(.L_x_3021) ;  /* 0xfffffffc00f09947 */ /* 0x001fea000383ffff */
[----:B------:R-:W-:Y:S05]  /*2a390*/  BRA `(.L_x_3202) ;  /* 0xffffffac00f47947 */ /* 0x000fea000383ffff */
.L_x_3203:
        /* <DEDUP_REMOVED lines=14> */
.L_x_15639:


//--------------------- .text._ZN7cutlass13device_kernelIN5flash11enable_sm90INS1_16FlashAttnFwdSm90INS1_25CollectiveMainloopFwdSm90ILi2EN4cute5tupleIJNS5_1CILi1EEES8_S8_EEENS6_IJNS7_ILi64EEESA_SA_EEELi512ENS_10bfloat16_tEfNS_4arch4Sm90ELb0ELb0ELb0ELb0ELb1ELb0ELb0ELb0ELb0ELb1ELb1ELb0EEENS1_21CollectiveEpilogueFwdINS6_IJSA_NS7_ILi512EEESA_EEES9_SC_SE_Li256ELb0ELb1ELb1ELb0EEENS1_19SingleTileSchedulerILb0ELb1ELb1ELi64EEEEEEEEEvNT_6ParamsE --------------------------
	.section	.text._ZN7cutlass13device_kernelIN5flash11enable_sm90INS1_16FlashAttnFwdSm90INS1_25CollectiveMainloopFwdSm90ILi2EN4cute5tupleIJNS5_1CILi1EEES8_S8_EEENS6_IJNS7_ILi64EEESA_SA_EEELi512ENS_10bfloat16_tEfNS_4arch4Sm90ELb0ELb0ELb0ELb0ELb1ELb0ELb0ELb0ELb0ELb1ELb1ELb0EEENS1_21CollectiveEpilogueFwdINS6_IJSA_NS7_ILi512EEESA_EEES9_SC_SE_Li256ELb0ELb1ELb1ELb0EEENS1_19SingleTileSchedulerILb0ELb1ELb1ELi64EEEEEEEEEvNT_6ParamsE,"ax",@progbits
	.align	128
.text._ZN7cutlass13device_kernelIN5flash11enable_sm90INS1_16FlashAttnFwdSm90INS1_25CollectiveMainloopFwdSm90ILi2EN4cute5tupleIJNS5_1CILi1EEES8_S8_EEENS6_IJNS7_ILi64EEESA_SA_EEELi512ENS_10bfloat16_tEfNS_4arch4Sm90ELb0ELb0ELb0ELb0ELb1ELb0ELb0ELb0ELb0ELb1ELb1ELb0EEENS1_21CollectiveEpilogueFwdINS6_IJSA_NS7_ILi512EEESA_EEES9_SC_SE_Li256ELb0ELb1ELb1ELb0EEENS1_19SingleTileSchedulerILb0ELb1ELb1ELi64EEEEEEEEEvNT_6ParamsE:
        .type           _ZN7cutlass13device_kernelIN5flash11enable_sm90INS1_16FlashAttnFwdSm90INS1_25CollectiveMainloopFwdSm90ILi2EN4cute5tupleIJNS5_1CILi1EEES8_S8_EEENS6_IJNS7_ILi64EEESA_SA_EEELi512ENS_10bfloat16_tEfNS_4arch4Sm90ELb0ELb0ELb0ELb0ELb1ELb0ELb0ELb0ELb0ELb1ELb1ELb0EEENS1_21CollectiveEpilogueFwdINS6_IJSA_NS7_ILi512EEESA_EEES9_SC_SE_Li256ELb0ELb1ELb1ELb0EEENS1_19SingleTileSchedulerILb0ELb1ELb1ELi64EEEEEEEEEvNT_6ParamsE,@function
        .size           _ZN7cutlass13device_kernelIN5flash11enable_sm90INS1_16FlashAttnFwdSm90INS1_25CollectiveMainloopFwdSm90ILi2EN4cute5tupleIJNS5_1CILi1EEES8_S8_EEENS6_IJNS7_ILi64EEESA_SA_EEELi512ENS_10bfloat16_tEfNS_4arch4Sm90ELb0ELb0ELb0ELb0ELb1ELb0ELb0ELb0ELb0ELb1ELb1ELb0EEENS1_21CollectiveEpilogueFwdINS6_IJSA_NS7_ILi512EEESA_EEES9_SC_SE_Li256ELb0ELb1ELb1ELb0EEENS1_19SingleTileSchedulerILb0ELb1ELb1ELi64EEEEEEEEEvNT_6ParamsE,(.L_x_15640 - _ZN7cutlass13device_kernelIN5flash11enable_sm90INS1_16FlashAttnFwdSm90INS1_25CollectiveMainloopFwdSm90ILi2EN4cute5tupleIJNS5_1CILi1EEES8_S8_EEENS6_IJNS7_ILi64EEESA_SA_EEELi512ENS_10bfloat16_tEfNS_4arch4Sm90ELb0ELb0ELb0ELb0ELb1ELb0ELb0ELb0ELb0ELb1ELb1ELb0EEENS1_21CollectiveEpilogueFwdINS6_IJSA_NS7_ILi512EEESA_EEES9_SC_SE_Li256ELb0ELb1ELb1ELb0EEENS1_19SingleTileSchedulerILb0ELb1ELb1ELi64EEEEEEEEEvNT_6ParamsE)
        .other          _ZN7cutlass13device_kernelIN5flash11enable_sm90INS1_16FlashAttnFwdSm90INS1_25CollectiveMainloopFwdSm90ILi2EN4cute5tupleIJNS5_1CILi1EEES8_S8_EEENS6_IJNS7_ILi64EEESA_SA_EEELi512ENS_10bfloat16_tEfNS_4arch4Sm90ELb0ELb0ELb0ELb0ELb1ELb0ELb0ELb0ELb0ELb1ELb1ELb0EEENS1_21CollectiveEpilogueFwdINS6_IJSA_NS7_ILi512EEESA_EEES9_SC_SE_Li256ELb0ELb1ELb1ELb0EEENS1_19SingleTileSchedulerILb0ELb1ELb1ELi64EEEEEEEEEvNT_6ParamsE,@"STO_CUDA_ENTRY STV_DEFAULT"
_ZN7cutlass13device_kernelIN5flash11enable_sm90INS1_16FlashAttnFwdSm90INS1_25CollectiveMainloopFwdSm90ILi2EN4cute5tupleIJNS5_1CILi1EEES8_S8_EEENS6_IJNS7_ILi64EEESA_SA_EEELi512ENS_10bfloat16_tEfNS_4arch4Sm90ELb0ELb0ELb0ELb0ELb1ELb0ELb0ELb0ELb0ELb1ELb1ELb0EEENS1_21CollectiveEpilogueFwdINS6_IJSA_NS7_ILi512EEESA_EEES9_SC_SE_Li256ELb0ELb1ELb1ELb0EEENS1_19SingleTileSchedulerILb0ELb1ELb1ELi64EEEEEEEEEvNT_6ParamsE:
        /* <DEDUP_REMOVED lines=35> */
[----:B0-----:R0:W1:Y:S01]  /*0230*/  SYNCS.EXCH.64 URZ, [UR6+0x28c30], UR4 ;  /* 0x028c3004063f75b2 */ /* 0x0010620008000100 */
[----:B------:R0:W2:Y:S01]  /*0240*/  SYNCS.EXCH.64 URZ, [UR6+0x28c40], UR4 ;  /* 0x028c4004063f75b2 */ /* 0x0000a20008000100 */
[----:B------:R0:W0:Y:S01]  /*0250*/  SYNCS.EXCH.64 URZ, [UR6+0x28c38], UR4 ;  /* 0x028c3804063f75b2 */ /* 0x0000220008000100 */
[----:B------:R0:W0:Y:S01]  /*0260*/  SYNCS.EXCH.64 URZ, [UR6+0x28c48], UR4 ;  /* 0x028c4804063f75b2 */ /* 0x0000220008000100 */
[----:B------:R-:W-:Y:S01]  /*0270*/  NOP ;  /* 0x0000000000007918 */ /* 0x000fe20000000000 */
.L_x_3204:
        /* <DEDUP_REMOVED lines=22> */
.L_x_3205:
        /* <DEDUP_REMOVED lines=18> */
.L_x_3206:
        /* <DEDUP_REMOVED lines=22> */
.L_x_3207:
        /* <DEDUP_REMOVED lines=23> */
.L_x_3208:
        /* <DEDUP_REMOVED lines=9> */
.L_x_3211:
[----:B------:R-:W-:-:S08]  /*0860*/  NOP ;  /* 0x0000000000007918 */ /* 0x000fd00000000000 */
[----:B------:R-:W0:Y:S02]  /*0870*/  USETMAXREG.TRY_ALLOC.CTAPOOL UP0, 0xe8 ;  /* 0x000000e8000079c8 */ /* 0x000e240008000600 */
[----:B0-----:R-:W-:-:S13]  /*0880*/  PLOP3.LUT P0, PT, PT, PT, UP0, 0x80, 0x0 ;  /* 0x000000000000781c */ /* 0x001fda0003f0f008 */
[----:B------:R-:W-:Y:S05]  /*0890*/  @!P0 BRA `(.L_x_3211) ;  /* 0xfffffffc00f08947 */ /* 0x000fea000383ffff */
[----:B------:R-:W-:Y:S01]  /*08a0*/  LOP3.LUT R0, R30, 0xffffff80, RZ, 0xc0, !PT ;  /* 0xffffff801e007812 */ /* 0x000fe200078ec0ff */
[----:B------:R-:W0:Y:S01]  /*08b0*/  S2UR UR6, SR_CTAID.Y ;  /* 0x00000000000679c3 */ /* 0x000e220000002600 */
[----:B------:R-:W-:Y:S02]  /*08c0*/  ULDC UR7, c[0x0][0xc50] ;  /* 0x0003140000077ab9 */ /* 0x000fe40000000800 */
[----:B------:R-:W-:Y:S01]  /*08d0*/  ISETP.NE.AND P0, PT, R0, 0x80, PT ;  /* 0x000000800000780c */ /* 0x000fe20003f05270 */
[----:B------:R-:W-:-:S04]  /*08e0*/  UISETP.NE.AND UP0, UPT, UR7, 0x1, UPT ;  /* 0x000000010700788c */ /* 0x000fc8000bf05270 */
[----:B------:R-:W1:Y:S07]  /*08f0*/  S2UR UR8, SR_CTAID.Z ;  /* 0x00000000000879c3 */ /* 0x000e6e0000002700 */
[----:B------:R-:W-:Y:S01]  /*0900*/  @UP0 ULDC UR4, c[0x0][0xc54] ;  /* 0x0003150000040ab9 */ /* 0x000fe20000000800 */
[----:B------:R-:W-:Y:S06]  /*0910*/  @!P0 BAR.ARV 0x8, 0x100 ;  /* 0x0204000000008b1d */ /* 0x000fec0000002000 */
[----:B------:R-:W-:Y:S01]  /*0920*/  ISETP.GE.U32.AND P0, PT, R30, 0x100, PT ;  /* 0x000001001e00780c */ /* 0x000fe20003f06070 */
[----:B------:R-:W-:Y:S01]  /*0930*/  @UP0 ULDC UR10, c[0x0][0xc58] ;  /* 0x00031600000a0ab9 */ /* 0x000fe20000000800 */
[----:B0-----:R-:W-:-:S02]  /*0940*/  UIMAD.WIDE.U32 UR4, UR6, UR4, URZ ;  /* 0x00000004060472a5 */ /* 0x001fc4000f8e003f */
[----:B------:R-:W-:Y:S02]  /*0950*/  UMOV UR38, UR6 ;  /* 0x0000000600267c82 */ /* 0x000fe40008000000 */
[----:B------:R-:W-:-:S04]  /*0960*/  @UP0 USHF.R.U32.HI UR38, URZ, UR10, UR5 ;  /* 0x0000000a3f260299 */ /* 0x000fc80008011605 */
[----:B------:R-:W-:-:S03]  /*0970*/  UIADD3 UR4, -UR38, URZ, URZ ;  /* 0x0000003f26047290 */ /* 0x000fc6000fffe13f */
[----:B------:R-:W-:Y:S06]  /*0980*/  @P0 BAR.ARV 0xf, 0x100 ;  /* 0x03c4000000000b1d */ /* 0x000fec0000002000 */
[----:B-1----:R-:W-:Y:S01]  /*0990*/  ISETP.LE.AND P0, PT, RZ, UR8, PT ;  /* 0x00000008ff007c0c */ /* 0x002fe2000bf03270 */
[----:B------:R-:W-:-:S12]  /*09a0*/  UIMAD UR7, UR7, UR4, UR6 ;  /* 0x00000004070772a4 */ /* 0x000fd8000f8e0206 */
[----:B------:R-:W-:Y:S05]  /*09b0*/  @!P0 BRA `(.L_x_3212) ;  /* 0x000000c000c88947 */ /* 0x000fea0003800000 */
[----:B------:R-:W-:Y:S01]  /*09c0*/  ULDC.64 UR4, c[0x0][0x418] ;  /* 0x0001060000047ab9 */ /* 0x000fe20000000a00 */
[----:B------:R-:W-:Y:S01]  /*09d0*/  ULDC UR43, c[0x0][0x424] ;  /* 0x00010900002b7ab9 */ /* 0x000fe20000000800 */
[----:B------:R-:W-:Y:S01]  /*09e0*/  UISETP.NE.U32.AND UP0, UPT, UR4, URZ, UPT ;  /* 0x0000003f0400728c */ /* 0x000fe2000bf05070 */
[----:B------:R-:W0:Y:S01]  /*09f0*/  S2UR UR42, SR_CgaCtaId ;  /* 0x00000000002a79c3 */ /* 0x000e220000008800 */
[----:B------:R-:W-:Y:S01]  /*0a00*/  UISETP.NE.AND UP1, UPT, UR9, 0x1, UPT ;  /* 0x000000010900788c */ /* 0x000fe2000bf25270 */
[----:B------:R-:W-:Y:S01]  /*0a10*/  VIADD R16, R30, 0xffffff80 ;  /* 0xffffff801e107836 */ /* 0x000fe20000000000 */
[----:B------:R-:W-:Y:S01]  /*0a20*/  UISETP.NE.AND.EX UP0, UPT, UR5, URZ, UPT, UP0 ;  /* 0x0000003f0500728c */ /* 0x000fe2000bf05300 */
[----:B------:R-:W-:Y:S01]  /*0a30*/  ULDC UR4, c[0x0][0x2f0] ;  /* 0x0000bc0000047ab9 */ /* 0x000fe20000000800 */
[----:B------:R-:W-:Y:S02]  /*0a40*/  USHF.R.U32.HI UR11, URZ, 0x10, UR7 ;  /* 0x000000103f0b7899 */ /* 0x000fe40008011607 */
[----:B------:R-:W-:Y:S01]  /*0a50*/  PLOP3.LUT P0, PT, PT, PT, UP1, 0x80, 0x0 ;  /* 0x000000000000781c */ /* 0x000fe20003f0f018 */
[----:B------:R-:W-:-:S02]  /*0a60*/  USEL UR43, UR43, 0x1, UP0 ;  /* 0x000000012b2b7887 */ /* 0x000fc40008000000 */
[----:B------:R-:W-:Y:S02]  /*0a70*/  UISETP.NE.AND UP0, UPT, UR11, URZ, UPT ;  /* 0x0000003f0b00728c */ /* 0x000fe4000bf05270 */
[----:B------:R-:W-:Y:S02]  /*0a80*/  UIMAD UR43, UR43, UR4, URZ ;  /* 0x000000042b2b72a4 */ /* 0x000fe4000f8e023f */
[----:B------:R-:W-:Y:S02]  /*0a90*/  ULOP3.LUT UR7, UR7, 0xffff, URZ, 0xc0, !UPT ;  /* 0x0000ffff07077892 */ /* 0x000fe4000f8ec03f */
[----:B------:R-:W-:-:S04]  /*0aa0*/  UIADD3 UR4, UR43, 0x3f, URZ ;  /* 0x0000003f2b047890 */ /* 0x000fc8000fffe03f */
[----:B------:R-:W-:Y:S01]  /*0ab0*/  USHF.R.S32.HI UR5, URZ, 0x1f, UR4 ;  /* 0x0000001f3f057899 */ /* 0x000fe20008011404 */
[----:B------:R-:W-:-:S03]  /*0ac0*/  @!UP0 ULDC UR11, c[0x0][0x9f0] ;  /* 0x00027c00000b8ab9 */ /* 0x000fc60000000800 */
[----:B------:R-:W-:-:S04]  /*0ad0*/  ULEA.HI UR5, UR5, UR4, URZ, 0x6 ;  /* 0x0000000405057291 */ /* 0x000fc8000f8f303f */
[----:B------:R-:W-:Y:S01]  /*0ae0*/  USHF.R.S32.HI UR6, URZ, 0x6, UR5 ;  /* 0x000000063f067899 */ /* 0x000fe20008011405 */
[----:B0-----:R-:W-:Y:S11]  /*0af0*/  @!P0 BRA `(.L_x_3213) ;  /* 0x0000001c00ec8947 */ /* 0x001ff60003800000 */
[----:B------:R-:W-:Y:S01]  /*0b00*/  UISETP.GE.AND UP0, UPT, UR43, 0x1, UPT ;  /* 0x000000012b00788c */ /* 0x000fe2000bf06270 */
[----:B------:R-:W-:Y:S02]  /*0b10*/  PLOP3.LUT P0, PT, PT, PT, PT, 0x80, 0x0 ;  /* 0x000000000000781c */ /* 0x000fe40003f0f070 */
[----:B------:R-:W-:Y:S01]  /*0b20*/  CS2R R2, SRZ ;  /* 0x0000000000027805 */ /* 0x000fe2000001ff00 */
[----:B------:R-:W-:Y:S01]  /*0b30*/  IMAD.MOV.U32 R4, RZ, RZ, RZ ;  /* 0x000000ffff047224 */ /* 0x000fe200078e00ff */
[----:B------:R-:W-:Y:S02]  /*0b40*/  CS2R R150, SRZ ;  /* 0x0000000000967805 */ /* 0x000fe4000001ff00 */
[----:B------:R-:W-:Y:S02]  /*0b50*/  CS2R R148, SRZ ;  /* 0x0000000000947805 */ /* 0x000fe4000001ff00 */
[----:B------:R-:W-:Y:S02]  /*0b60*/  PLOP3.LUT P1, PT, PT, PT, UP0, 0x80, 0x0 ;  /* 0x000000000000781c */ /* 0x000fe40003f2f008 */
        /* <DEDUP_REMOVED lines=55> */
[----:B------:R-:W-:Y:S01]  /*0ee0*/  IMAD.MOV.U32 R37, RZ, RZ, RZ ;  /* 0x000000ffff257224 */ /* 0x000fe200078e00ff */
[----:B------:R-:W-:Y:S06]  /*0ef0*/  @!P1 BRA `(.L_x_3214) ;  /* 0x0000000000749947 */ /* 0x000fec0003800000 */
[----:B------:R-:W-:Y:S01]  /*0f00*/  MOV R5, UR11 ;  /* 0x0000000b00057c02 */ /* 0x000fe20008000f00 */
[----:B------:R-:W-:-:S03]  /*0f10*/  UIADD3 UR4, UR6, -0x1, UR11 ;  /* 0xffffffff06047890 */ /* 0x000fc6000fffe00b */
[-C--:B------:R-:W-:Y:S02]  /*0f20*/  IABS R3, R5.reuse ;  /* 0x0000000500037213 */ /* 0x080fe40000000000 */
[----:B------:R-:W-:Y:S01]  /*0f30*/  IABS R9, R5 ;  /* 0x0000000500097213 */ /* 0x000fe20000000000 */
[----:B------:R-:W-:Y:S01]  /*0f40*/  IMAD.U32 R8, RZ, RZ, UR4 ;  /* 0x00000004ff087e24 */ /* 0x000fe2000f8e00ff */
[----:B------:R-:W0:Y:S01]  /*0f50*/  I2F.RP R0, R3 ;  /* 0x0000000300007306 */ /* 0x000e220000209400 */
[----:B------:R-:W-:Y:S01]  /*0f60*/  ULOP3.LUT UR4, UR4, UR11, URZ, 0x3c, !UPT ;  /* 0x0000000b04047292 */ /* 0x000fe2000f8e3c3f */
[----:B------:R-:W-:-:S05]  /*0f70*/  IADD3 R9, RZ, -R9, RZ ;  /* 0x80000009ff097210 */ /* 0x000fca0007ffe0ff */
[----:B------:R-:W-:Y:S01]  /*0f80*/  ISETP.LE.AND P3, PT, RZ, UR4, PT ;  /* 0x00000004ff007c0c */ /* 0x000fe2000bf63270 */
[----:B0-----:R-:W0:Y:S02]  /*0f90*/  MUFU.RCP R0, R0 ;  /* 0x0000000000007308 */ /* 0x001e240000001000 */
[----:B0-----:R-:W-:Y:S01]  /*0fa0*/  VIADD R6, R0, 0xffffffe ;  /* 0x0ffffffe00067836 */ /* 0x001fe20000000000 */
[----:B------:R-:W-:-:S05]  /*0fb0*/  IABS R0, R8 ;  /* 0x0000000800007213 */ /* 0x000fca0000000000 */
[----:B------:R0:W1:Y:S02]  /*0fc0*/  F2I.FTZ.U32.TRUNC.NTZ R7, R6 ;  /* 0x0000000600077305 */ /* 0x000064000021f000 */
[----:B0-----:R-:W-:Y:S02]  /*0fd0*/  IMAD.MOV.U32 R6, RZ, RZ, RZ ;  /* 0x000000ffff067224 */ /* 0x001fe400078e00ff */
[----:B-1----:R-:W-:-:S04]  /*0fe0*/  IMAD.MOV R10, RZ, RZ, -R7 ;  /* 0x000000ffff0a7224 */ /* 0x002fc800078e0a07 */
[----:B------:R-:W-:-:S04]  /*0ff0*/  IMAD R5, R10, R3, RZ ;  /* 0x000000030a057224 */ /* 0x000fc800078e02ff */
[----:B------:R-:W-:-:S04]  /*1000*/  IMAD.HI.U32 R7, R7, R5, R6 ;  /* 0x0000000507077227 */ /* 0x000fc800078e0006 */
[----:B------:R-:W-:Y:S02]  /*1010*/  IMAD.MOV.U32 R5, RZ, RZ, R9 ;  /* 0x000000ffff057224 */ /* 0x000fe400078e0009 */
[----:B------:R-:W-:-:S04]  /*1020*/  IMAD.HI.U32 R7, R7, R0, RZ ;  /* 0x0000000007077227 */ /* 0x000fc800078e00ff */
[----:B------:R-:W-:-:S05]  /*1030*/  IMAD R0, R7, R5, R0 ;  /* 0x0000000507007224 */ /* 0x000fca00078e0200 */
[----:B------:R-:W-:-:S13]  /*1040*/  ISETP.GT.U32.AND P2, PT, R3, R0, PT ;  /* 0x000000000300720c */ /* 0x000fda0003f44070 */
[----:B------:R-:W-:Y:S01]  /*1050*/  @!P2 IMAD.IADD R0, R0, 0x1, -R3 ;  /* 0x000000010000a824 */ /* 0x000fe200078e0a03 */
[----:B------:R-:W-:Y:S02]  /*1060*/  @!P2 IADD3 R7, R7, 0x1, RZ ;  /* 0x000000010707a810 */ /* 0x000fe40007ffe0ff */
[----:B------:R-:W-:Y:S02]  /*1070*/  ISETP.NE.AND P2, PT, RZ, UR11, PT ;  /* 0x0000000bff007c0c */ /* 0x000fe4000bf45270 */
[----:B------:R-:W-:-:S13]  /*1080*/  ISETP.GE.U32.AND P1, PT, R0, R3, PT ;  /* 0x000000030000720c */ /* 0x000fda0003f26070 */
[----:B------:R-:W-:-:S04]  /*1090*/  @P1 VIADD R7, R7, 0x1 ;  /* 0x0000000107071836 */ /* 0x000fc80000000000 */
[----:B------:R-:W-:-:S04]  /*10a0*/  IMAD.MOV.U32 R3, RZ, RZ, R7 ;  /* 0x000000ffff037224 */ /* 0x000fc800078e0007 */
[----:B------:R-:W-:Y:S01]  /*10b0*/  @!P3 IMAD.MOV R3, RZ, RZ, -R3 ;  /* 0x000000ffff03b224 */ /* 0x000fe200078e0a03 */
[----:B------:R-:W-:-:S07]  /*10c0*/  @!P2 LOP3.LUT R3, RZ, UR11, RZ, 0x33, !PT ;  /* 0x0000000bff03ac12 */ /* 0x000fce000f8e33ff */
.L_x_3214:
[----:B------:R-:W-:Y:S01]  /*10d0*/  IMAD R0, R3, UR7, RZ ;  /* 0x0000000703007c24 */ /* 0x000fe2000f8e02ff */
[----:B------:R-:W-:Y:S02]  /*10e0*/  MOV R36, RZ ;  /* 0x000000ff00247202 */ /* 0x000fe40000000f00 */
[----:B------:R-:W-:Y:S02]  /*10f0*/  CS2R R34, SRZ ;  /* 0x0000000000227805 */ /* 0x000fe4000001ff00 */
[----:B------:R-:W-:Y:S02]  /*1100*/  CS2R R32, SRZ ;  /* 0x0000000000207805 */ /* 0x000fe4000001ff00 */
[----:B------:R-:W-:Y:S02]  /*1110*/  CS2R R30, SRZ ;  /* 0x00000000001e7805 */ /* 0x000fe4000001ff00 */
[----:B------:R-:W-:Y:S02]  /*1120*/  VIADDMNMX R3, R0, R3, UR6, PT ;  /* 0x0000000600037e46 */ /* 0x000fe4000b800103 */
[----:B------:R-:W-:-:S02]  /*1130*/  CS2R R28, SRZ ;  /* 0x00000000001c7805 */ /* 0x000fc4000001ff00 */
[----:B------:R-:W-:Y:S02]  /*1140*/  CS2R R26, SRZ ;  /* 0x00000000001a7805 */ /* 0x000fe4000001ff00 */
[----:B------:R-:W-:Y:S02]  /*1150*/  CS2R R24, SRZ ;  /* 0x0000000000187805 */ /* 0x000fe4000001ff00 */
[----:B------:R-:W-:-:S13]  /*1160*/  ISETP.GT.AND P1, PT, R3, R0, PT ;  /* 0x000000000300720c */ /* 0x000fda0003f24270 */
[----:B------:R-:W-:Y:S05]  /*1170*/  @!P1 BRA `(.L_x_3215) ;  /* 0x0000005c00249947 */ /* 0x000fea0003800000 */
[----:B------:R-:W-:Y:S01]  /*1180*/  SHF.R.S32.HI R5, RZ, 0x1f, R16 ;  /* 0x0000001fff057819 */ /* 0x000fe20000011410 */
[----:B------:R-:W-:-:S03]  /*1190*/  UMOV UR7, 0x400 ;  /* 0x0000040000077882 */ /* 0x000fc60000000000 */
[----:B------:R-:W-:-:S04]  /*11a0*/  LEA.HI R5, R5, R16, RZ, 0x7 ;  /* 0x0000001005057211 */ /* 0x000fc800078f38ff */
[----:B------:R-:W-:Y:S02]  /*11b0*/  SHF.R.S32.HI R2, RZ, 0x7, R5 ;  /* 0x00000007ff027819 */ /* 0x000fe40000011405 */
[----:B------:R-:W-:-:S04]  /*11c0*/  LOP3.LUT R5, R5, 0xffffff80, RZ, 0xc0, !PT ;  /* 0xffffff8005057812 */ /* 0x000fc800078ec0ff */
[----:B------:R-:W0:Y:S01]  /*11d0*/  SHFL.IDX PT, R2, R2, RZ, 0x1f ;  /* 0x00001fff02027589 */ /* 0x000e2200000e0000 */
[----:B------:R-:W-:-:S05]  /*11e0*/  IMAD.IADD R5, R16, 0x1, -R5 ;  /* 0x0000000110057824 */ /* 0x000fca00078e0a05 */
[----:B------:R-:W-:-:S04]  /*11f0*/  SHF.R.S32.HI R4, RZ, 0x1f, R5 ;  /* 0x0000001fff047819 */ /* 0x000fc80000011405 */
[CC--:B------:R-:W-:Y:S02]  /*1200*/  LEA.HI R6, R4.reuse, R5.reuse, RZ, 0x2 ;  /* 0x0000000504067211 */ /* 0x0c0fe400078f10ff */
[----:B------:R-:W-:Y:S02]  /*1210*/  LEA.HI R4, R4, R5, RZ, 0x5 ;  /* 0x0000000504047211 */ /* 0x000fe400078f28ff */
[----:B------:R-:W-:Y:S02]  /*1220*/  SHF.R.S32.HI R7, RZ, 0x1f, R6 ;  /* 0x0000001fff077819 */ /* 0x000fe40000011406 */
[----:B------:R-:W-:Y:S02]  /*1230*/  SHF.R.S32.HI R4, RZ, 0x5, R4 ;  /* 0x00000005ff047819 */ /* 0x000fe40000011404 */
[----:B0-----:R-:W-:Y:S02]  /*1240*/  R2UR UR4, R2 ;  /* 0x00000000020472ca */ /* 0x001fe400000e0000 */
[----:B------:R-:W-:-:S04]  /*1250*/  SHF.R.S32.HI R2, RZ, 0x2, R6 ;  /* 0x00000002ff027819 */ /* 0x000fc80000011406 */
[----:B------:R-:W-:-:S04]  /*1260*/  LEA.HI R7, R7, R2, RZ, 0x3 ;  /* 0x0000000207077211 */ /* 0x000fc800078f18ff */
[----:B------:R-:W-:-:S03]  /*1270*/  LOP3.LUT R7, R7, 0xfffffff8, RZ, 0xc0, !PT ;  /* 0xfffffff807077812 */ /* 0x000fc600078ec0ff */
[----:B------:R-:W-:Y:S02]  /*1280*/  ULEA.HI UR5, UR4, UR4, URZ, 0x1 ;  /* 0x0000000404057291 */ /* 0x000fe4000f8f083f */
[----:B------:R-:W-:Y:S02]  /*1290*/  IMAD.IADD R7, R2, 0x1, -R7 ;  /* 0x0000000102077824 */ /* 0x000fe400078e0a07 */
[----:B------:R-:W-:Y:S02]  /*12a0*/  ULOP3.LUT UR6, UR5, 0x1fffe, URZ, 0xc0, !UPT ;  /* 0x0001fffe05067892 */ /* 0x000fe4000f8ec03f */
[----:B------:R-:W-:Y:S01]  /*12b0*/  ULEA UR5, UR42, UR7, 0x18 ;  /* 0x000000072a057291 */ /* 0x000fe2000f8ec03f */
[----:B------:R-:W-:Y:S01]  /*12c0*/  IMAD R4, R4, 0x10, R7 ;  /* 0x0000001004047824 */ /* 0x000fe200078e0207 */
[----:B------:R-:W-:Y:S02]  /*12d0*/  UIADD3 UR6, UR4, -UR6, URZ ;  /* 0x8000000604067290 */ /* 0x000fe4000fffe03f */
[----:B------:R-:W-:-:S02]  /*12e0*/  ULOP3.LUT UR4, UR39, 0x1, URZ, 0xfc, !UPT ;  /* 0x0000000127047892 */ /* 0x000fc4000f8efc3f */
[----:B------:R-:W-:Y:S02]  /*12f0*/  ULEA UR6, UR6, UR5, 0xf ;  /* 0x0000000506067291 */ /* 0x000fe4000f8e783f */
[----:B------:R-:W-:Y:S02]  /*1300*/  UISETP.NE.AND UP0, UPT, UR4, 0x3, UPT ;  /* 0x000000030400788c */ /* 0x000fe4000bf05270 */
[----:B------:R-:W-:-:S04]  /*1310*/  UIADD3 UR6, UR6, 0x400, URZ ;  /* 0x0000040006067890 */ /* 0x000fc8000fffe03f */
[----:B------:R-:W-:Y:S01]  /*1320*/  PLOP3.LUT P0, PT, PT, PT, UP0, 0x80, 0x0 ;  /* 0x000000000000781c */ /* 0x000fe20003f0f008 */
[----:B------:R-:W-:-:S04]  /*1330*/  USHF.R.U32.HI UR6, URZ, 0x4, UR6 ;  /* 0x000000043f067899 */ /* 0x000fc80008011606 */
[----:B------:R-:W-:-:S04]  /*1340*/  ULOP3.LUT UR6, UR6, 0x3fff, URZ, 0xc0, !UPT ;  /* 0x00003fff06067892 */ /* 0x000fc8000f8ec03f */
[----:B------:R-:W-:-:S04]  /*1350*/  ULOP3.LUT UR6, UR6, 0x2000000, URZ, 0xfc, !UPT ;  /* 0x0200000006067892 */ /* 0x000fc8000f8efc3f */
[----:B------:R-:W-:Y:S08]  /*1360*/  @!P0 BRA `(.L_x_3216) ;  /* 0x0000000000048947 */ /* 0x000ff00003800000 */
[----:B------:R-:W-:Y:S01]  /*1370*/  BPT.TRAP 0x1 ;  /* 0x000000040000795c */ /* 0x000fe20000300000 */
.L_x_3216:
[----:B------:R-:W-:-:S04]  /*1380*/  SHF.L.U32 R2, RZ, 0x1f, RZ ;  /* 0x0000001fff027819 */ /* 0x000fc800000006ff */
[----:B------:R-:W0:Y:S02]  /*1390*/  SYNCS.PHASECHK.TRANS64.TRYWAIT P1, [UR5+0x28c50], R2 ;  /* 0x028c5002ff0075a7 */ /* 0x000e240008020145 */
[----:B0-----:R-:W-:Y:S05]  /*13a0*/  @!P1 BRA `(.L_x_3217) ;  /* 0x000000b800549947 */ /* 0x001fea0003800000 */
.L_x_3301:
[----:B------:R-:W-:Y:S01]  /*13b0*/  BAR.SYNC.DEFER_BLOCKING 0xe, 0x100 ;  /* 0x0384000000007b1d */ /* 0x000fe20000010000 */
[----:B------:R-:W-:Y:S02]  /*13c0*/  UIADD3 UR4, UR5, 0x26800, URZ ;  /* 0x0002680005047890 */ /* 0x000fe4000fffe03f */
[----:B------:R-:W-:Y:S02]  /*13d0*/  UIADD3 UR14, UR6, 0x80, URZ ;  /* 0x00000080060e7890 */ /* 0x000fe4000fffe03f */
[----:B------:R-:W-:Y:S01]  /*13e0*/  USHF.R.U32.HI UR4, URZ, 0x4, UR4 ;  /* 0x000000043f047899 */ /* 0x000fe20008011604 */
[----:B------:R-:W-:Y:S01]  /*13f0*/  UMOV UR9, 0x40000040 ;  /* 0x4000004000097882 */ /* 0x000fe20000000000 */
[----:B------:R-:W-:Y:S02]  /*1400*/  UMOV UR10, UR6 ;  /* 0x00000006000a7c82 */ /* 0x000fe40008000000 */
[----:B------:R-:W-:Y:S01]  /*1410*/  ULOP3.LUT UR4, UR4, 0x3fff, URZ, 0xc0, !UPT ;  /* 0x00003fff04047892 */ /* 0x000fe2000f8ec03f */
[----:B------:R-:W-:Y:S01]  /*1420*/  UMOV UR11, 0x40000040 ;  /* 0x40000040000b7882 */ /* 0x000fe20000000000 */
[----:B------:R-:W-:-:S02]  /*1430*/  UMOV UR13, 0x40000040 ;  /* 0x40000040000d7882 */ /* 0x000fc40000000000 */
[----:B------:R-:W-:Y:S01]  /*1440*/  ULOP3.LUT UR4, UR4, 0x10000, URZ, 0xfc, !UPT ;  /* 0x0001000004047892 */ /* 0x000fe2000f8efc3f */
[----:B------:R-:W-:Y:S01]  /*1450*/  UMOV UR15, 0x40000040 ;  /* 0x40000040000f7882 */ /* 0x000fe20000000000 */
[----:B------:R-:W-:Y:S02]  /*1460*/  UIADD3 UR18, UR6, 0x100, URZ ;  /* 0x0000010006127890 */ /* 0x000fe4000fffe03f */
[----:B------:R-:W-:-:S03]  /*1470*/  UIADD3 UR12, UR4, 0x2, URZ ;  /* 0x00000002040c7890 */ /* 0x000fc6000fffe03f */
[----:B------:R-:W-:Y:S01]  /*1480*/  UMOV UR8, UR4 ;  /* 0x0000000400087c82 */ /* 0x000fe20008000000 */
[----:B------:R-:W-:Y:S01]  /*1490*/  UIADD3 UR16, UR4, 0x4, URZ ;  /* 0x0000000404107890 */ /* 0x000fe2000fffe03f */
[----:B------:R-:W-:Y:S01]  /*14a0*/  UMOV UR17, 0x40000040 ;  /* 0x4000004000117882 */ /* 0x000fe20000000000 */
[----:B------:R-:W-:Y:S01]  /*14b0*/  WARPGROUP.ARRIVE ;  /* 0x00000000000079c5 */ /* 0x000fe20000000000 */
[----:B------:R-:W-:Y:S01]  /*14c0*/  UMOV UR19, 0x40000040 ;  /* 0x4000004000137882 */ /* 0x000fe20000000000 */
[----:B------:R-:W-:Y:S02]  /*14d0*/  UIADD3 UR20, UR4, 0x6, URZ ;  /* 0x0000000604147890 */ /* 0x000fe4000fffe03f */
[----:B------:R-:W-:Y:S02]  /*14e0*/  UIADD3 UR22, UR6, 0x180, URZ ;  /* 0x0000018006167890 */ /* 0x000fe4000fffe03f */
[----:B------:R-:W-:Y:S01]  /*14f0*/  HGMMA.64x256x16.F32.BF16 R24, gdesc[UR8].tnspB, RZ, !UPT, gsb0 ;  /* 0x43e00000081879f0 */ /* 0x000fe2000c0018ff */
[----:B------:R-:W-:Y:S01]  /*1500*/  UMOV UR21, 0x40000040 ;  /* 0x4000004000157882 */ /* 0x000fe20000000000 */
[----:B------:R-:W-:Y:S01]  /*1510*/  UMOV UR23, 0x40000040 ;  /* 0x4000004000177882 */ /* 0x000fe20000000000 */
[----:B------:R-:W-:-:S02]  /*1520*/  WARPGROUP.DEPBAR.LE gsb0, 0x0 ;  /* 0x00008000000079c5 */ /* 0x000fc40000010000 */
[----:B------:R-:W-:-:S15]  /*1530*/  WARPGROUP.ARRIVE ;  /* 0x00000000000079c5 */ /* 0x000fde0000000000 */
[----:B------:R-:W-:-:S08]  /*1540*/  NOP ;  /* 0x0000000000007918 */ /* 0x000fd00000000000 */
[----:B------:R-:W-:Y:S03]  /*1550*/  HGMMA.64x256x16.F32.BF16 R24, gdesc[UR12].tnspB, R24, gsb0 ;  /* 0x43e000000c1879f0 */ /* 0x000fe60008001818 */
[----:B------:R-:W-:Y:S02]  /*1560*/  WARPGROUP.DEPBAR.LE gsb0, 0x0 ;  /* 0x00008000000079c5 */ /* 0x000fe40000010000 */
        /* <DEDUP_REMOVED lines=8> */
[----:B------:R-:W-:Y:S06]  /*15f0*/  BAR.ARV 0xf, 0x100 ;  /* 0x03c4000000007b1d */ /* 0x000fec0000002000 */
[----:B------:R-:W-:Y:S05]  /*1600*/  @!P0 BRA `(.L_x_3218) ;  /* 0x0000000000048947 */ /* 0x000fea0003800000 */
[----:B------:R-:W-:Y:S01]  /*1610*/  BPT.TRAP 0x1 ;  /* 0x000000040000795c */ /* 0x000fe20000300000 */
.L_x_3218:
[----:B------:R-:W-:Y:S01]  /*1620*/  IADD3 R3, R3, -0x2, RZ ;  /* 0xfffffffe03037810 */ /* 0x000fe20007ffe0ff */
[----:B------:R-:W-:-:S03]  /*1630*/  UIADD3 UR4, UR5, 0x28c60, URZ ;  /* 0x00028c6005047890 */ /* 0x000fc6000fffe03f */
[----:B------:R-:W-:Y:S01]  /*1640*/  ISETP.GE.AND P1, PT, R3, R0, PT ;  /* 0x000000000300720c */ /* 0x000fe20003f26270 */
[----:B------:R-:W-:-:S09]  /*1650*/  UPRMT UR4, UR42, 0x654, UR4 ;  /* 0x000006542a047896 */ /* 0x000fd20008000004 */
[----:B------:R-:W-:Y:S01]  /*1660*/  SYNCS.ARRIVE.TRANS64.RED.A1T0 RZ, [UR4], RZ ;  /* 0x000000ffffff79a7 */ /* 0x000fe20008100404 */
[----:B------:R-:W-:Y:S02]  /*1670*/  UMOV UR4, URZ ;  /* 0x0000003f00047c82 */ /* 0x000fe40008000000 */
[----:B------:R-:W-:Y:S05]  /*1680*/  @!P1 BRA `(.L_x_3219) ;  /* 0x0000000800e09947 */ /* 0x000fea0003800000 */
[----:B------:R-:W-:Y:S01]  /*1690*/  IMAD.MOV.U32 R7, RZ, RZ, RZ ;  /* 0x000000ffff077224 */ /* 0x000fe200078e00ff */
[----:B------:R-:W-:-:S06]  /*16a0*/  UMOV UR4, URZ ;  /* 0x0000003f00047c82 */ /* 0x000fcc0008000000 */
.L_x_3225:
[----:B------:R-:W-:Y:S01]  /*16b0*/  BAR.SYNC.DEFER_BLOCKING 0xe, 0x100 ;  /* 0x0384000000007b1d */ /* 0x000fe20000010000 */
[----:B01----:R-:W-:Y:S01]  /*16c0*/  IMAD.U32 R5, RZ, RZ, UR4 ;  /* 0x00000004ff057e24 */ /* 0x003fe2000f8e00ff */
[----:B------:R-:W-:Y:S01]  /*16d0*/  UIADD3 UR4, UR4, 0x1, URZ ;  /* 0x0000000104047890 */ /* 0x000fe2000fffe03f */
[----:B------:R-:W-:Y:S02]  /*16e0*/  ISETP.GT.AND P2, PT, R3, R0, PT ;  /* 0x000000000300720c */ /* 0x000fe40003f44270 */
[----:B------:R-:W-:Y:S01]  /*16f0*/  IMAD R2, R5, 0x40, R4 ;  /* 0x0000004005027824 */ /* 0x000fe200078e0204 */
[----:B------:R-:W-:Y:S01]  /*1700*/  UISETP.NE.AND UP0, UPT, UR4, 0x2, UPT ;  /* 0x000000020400788c */ /* 0x000fe2000bf05270 */
[----:B------:R-:W-:-:S03]  /*1710*/  IADD3 R3, R3, -0x1, RZ ;  /* 0xffffffff03037810 */ /* 0x000fc60007ffe0ff */
[----:B------:R-:W-:Y:S01]  /*1720*/  LEA R2, R2, UR5, 0x2 ;  /* 0x0000000502027c11 */ /* 0x000fe2000f8e10ff */
[----:B------:R-:W-:Y:S02]  /*1730*/  USEL UR7, URZ, 0x1, UP0 ;  /* 0x000000013f077887 */ /* 0x000fe40008000000 */
[----:B------:R-:W-:-:S04]  /*1740*/  USEL UR4, UR4, URZ, UP0 ;  /* 0x0000003f04047287 */ /* 0x000fc80008000000 */
[----:B------:R-:W-:Y:S01]  /*1750*/  LOP3.LUT R7, R7, UR7, RZ, 0x3c, !PT ;  /* 0x0000000707077c12 */ /* 0x000fe2000f8e3cff */
[----:B------:R-:W0:Y:S04]  /*1760*/  LDS R5, [R2+0x28800] ;  /* 0x0288000002057984 */ /* 0x000e280000000800 */
[----:B------:R-:W1:Y:S01]  /*1770*/  LDS R6, [R2+0x28820] ;  /* 0x0288200002067984 */ /* 0x000e620000000800 */
        /* <DEDUP_REMOVED lines=64> */
[-C--:B-1----:R-:W-:Y:S01]  /*1b80*/  FMUL.FTZ R26, R26, R6.reuse ;  /* 0x000000061a1a7220 */ /* 0x082fe20000410000 */
        /* <DEDUP_REMOVED lines=65> */
.L_x_3220:
[----:B------:R-:W-:Y:S01]  /*1fa0*/  ULEA UR7, UR4, UR5, 0x3 ;  /* 0x0000000504077291 */ /* 0x000fe2000f8e183f */
[----:B------:R-:W-:-:S08]  /*1fb0*/  SHF.L.U32 R2, R7, 0x1f, RZ ;  /* 0x0000001f07027819 */ /* 0x000fd000000006ff */
[----:B------:R0:W1:Y:S01]  /*1fc0*/  SYNCS.PHASECHK.TRANS64.TRYWAIT P1, [UR7+0x28c50], R2 ;  /* 0x028c5002ff0075a7 */ /* 0x0000620008020147 */
[----:B------:R-:W-:Y:S05]  /*1fd0*/  @!P0 BRA `(.L_x_3221) ;  /* 0x0000000000048947 */ /* 0x000fea0003800000 */
[----:B------:R-:W-:Y:S01]  /*1fe0*/  BPT.TRAP 0x1 ;  /* 0x000000040000795c */ /* 0x000fe20000300000 */
.L_x_3221:
[----:B-1----:R-:W-:Y:S05]  /*1ff0*/  @P1 BRA `(.L_x_3222) ;  /* 0x0000000000081947 */ /* 0x002fea0003800000 */
[----:B------:R-:W1:Y:S02]  /*2000*/  SYNCS.PHASECHK.TRANS64.TRYWAIT P1, [UR7+0x28c50], R2 ;  /* 0x028c5002ff0075a7 */ /* 0x000e640008020147 */
[----:B-1----:R-:W-:Y:S05]  /*2010*/  @!P1 BRA `(.L_x_3223) ;  /* 0x000000ac00509947 */ /* 0x002fea0003800000 */
.L_x_3222:
[----:B------:R-:W-:Y:S01]  /*2020*/  ULEA UR10, UR4, UR6, 0xc ;  /* 0x00000006040a7291 */ /* 0x000fe2000f8e603f */
[----:B------:R-:W-:Y:S01]  /*2030*/  WARPGROUP.ARRIVE ;  /* 0x00000000000079c5 */ /* 0x000fe20000000000 */
[----:B------:R-:W-:Y:S01]  /*2040*/  UMOV UR11, 0x40000040 ;  /* 0x40000040000b7882 */ /* 0x000fe20000000000 */
[----:B------:R-:W-:Y:S01]  /*2050*/  UMOV UR15, 0x40000040 ;  /* 0x40000040000f7882 */ /* 0x000fe20000000000 */
[----:B------:R-:W-:Y:S02]  /*2060*/  UIADD3 UR14, UR10, 0x80, URZ ;  /* 0x000000800a0e7890 */ /* 0x000fe4000fffe03f */
[----:B------:R-:W-:Y:S01]  /*2070*/  UIADD3 UR18, UR10, 0x100, URZ ;  /* 0x000001000a127890 */ /* 0x000fe2000fffe03f */
[----:B------:R-:W-:Y:S02]  /*2080*/  UMOV UR19, 0x40000040 ;  /* 0x4000004000137882 */ /* 0x000fe40000000000 */
[----:B------:R-:W-:Y:S01]  /*2090*/  HGMMA.64x256x16.F32.BF16 R24, gdesc[UR8].tnspB, R24, gsb0 ;  /* 0x43e00000081879f0 */ /* 0x000fe20008001818 */
[----:B------:R-:W-:Y:S01]  /*20a0*/  UIADD3 UR22, UR10, 0x180, URZ ;  /* 0x000001800a167890 */ /* 0x000fe2000fffe03f */
        /* <DEDUP_REMOVED lines=17> */
.L_x_3224:
[----:B------:R-:W-:-:S04]  /*21c0*/  UIADD3 UR7, UR7, 0x28c60, URZ ;  /* 0x00028c6007077890 */ /* 0x000fc8000fffe03f */
[----:B------:R-:W-:-:S09]  /*21d0*/  UPRMT UR7, UR42, 0x654, UR7 ;  /* 0x000006542a077896 */ /* 0x000fd20008000007 */
[----:B------:R-:W-:Y:S01]  /*21e0*/  SYNCS.ARRIVE.TRANS64.RED.A1T0 RZ, [UR7], RZ ;  /* 0x000000ffffff79a7 */ /* 0x000fe20008100407 */
[----:B------:R-:W-:Y:S05]  /*21f0*/  @P2 BRA `(.L_x_3225) ;  /* 0xfffffff4002c2947 */ /* 0x000fea000383ffff */
[----:B------:R-:W-:-:S12]  /*2200*/  USHF.L.U32 UR4, UR4, 0x6, URZ ;  /* 0x0000000604047899 */ /* 0x000fd8000800063f */
.L_x_3219:
[----:B------:R-:W-:Y:S01]  /*2210*/  BAR.SYNC.DEFER_BLOCKING 0xe, 0x100 ;  /* 0x0384000000007b1d */ /* 0x000fe20000010000 */
[----:B------:R-:W-:Y:S01]  /*2220*/  VIADD R4, R4, UR4 ;  /* 0x0000000404047c36 */ /* 0x000fe20008000000 */
[----:B------:R-:W-:-:S04]  /*2230*/  PLOP3.LUT P0, PT, PT, PT, PT, 0x8, 0x0 ;  /* 0x000000000000781c */ /* 0x000fc80003f0e170 */
[----:B------:R-:W-:-:S05]  /*2240*/  LEA R4, R4, UR5, 0x2 ;  /* 0x0000000504047c11 */ /* 0x000fca000f8e10ff */
[----:B01----:R-:W0:Y:S04]  /*2250*/  LDS R2, [R4+0x28800] ;  /* 0x0288000004027984 */ /* 0x003e280000000800 */
[----:B------:R1:W2:Y:S02]  /*2260*/  LDS R0, [R4+0x28820] ;  /* 0x0288200004007984 */ /* 0x0002a40000000800 */
[----:B-1----:R-:W-:Y:S02]  /*2270*/  IMAD.MOV.U32 R4, RZ, RZ, RZ ;  /* 0x000000ffff047224 */ /* 0x002fe400078e00ff */
        /* <DEDUP_REMOVED lines=64> */
[-C--:B--2---:R-:W-:Y:S01]  /*2680*/  FMUL.FTZ R26, R26, R0.reuse ;  /* 0x000000001a1a7220 */ /* 0x084fe20000410000 */
        /* <DEDUP_REMOVED lines=63> */
[----:B------:R-:W-:Y:S01]  /*2a80*/  IMAD.MOV.U32 R2, RZ, RZ, RZ ;  /* 0x000000ffff027224 */ /* 0x000fe200078e00ff */
[----:B------:R-:W-:Y:S06]  /*2a90*/  BAR.ARV 0xf, 0x100 ;  /* 0x03c4000000007b1d */ /* 0x000fec0000002000 */
[----:B------:R-:W-:Y:S05]  /*2aa0*/  BRA `(.L_x_3215) ;  /* 0x0000004000d87947 */ /* 0x000fea0003800000 */
.L_x_3213:
[----:B------:R-:W-:Y:S01]  /*2ab0*/  UISETP.GE.AND UP0, UPT, UR43, 0x1, UPT ;  /* 0x000000012b00788c */ /* 0x000fe2000bf06270 */
[----:B------:R-:W-:-:S05]  /*2ac0*/  UMOV UR4, URZ ;  /* 0x0000003f00047c82 */ /* 0x000fca0008000000 */
[----:B------:R-:W-:-:S13]  /*2ad0*/  PLOP3.LUT P0, PT, PT, PT, UP0, 0x80, 0x0 ;  /* 0x000000000000781c */ /* 0x000fda0003f0f008 */
[----:B------:R-:W-:Y:S05]  /*2ae0*/  @!P0 BRA `(.L_x_3226) ;  /* 0x0000000000848947 */ /* 0x000fea0003800000 */
[----:B------:R-:W-:Y:S01]  /*2af0*/  MOV R3, UR11 ;  /* 0x0000000b00037c02 */ /* 0x000fe20008000f00 */
[----:B------:R-:W-:Y:S01]  /*2b00*/  UIADD3 UR8, UR6, -0x1, UR11 ;  /* 0xffffffff06087890 */ /* 0x000fe2000fffe00b */
[----:B------:R-:W-:Y:S02]  /*2b10*/  UMOV UR4, URZ ;  /* 0x0000003f00047c82 */ /* 0x000fe40008000000 */
[-C--:B------:R-:W-:Y:S02]  /*2b20*/  IABS R0, R3.reuse ;  /* 0x0000000300007213 */ /* 0x080fe40000000000 */
[----:B------:R-:W-:Y:S01]  /*2b30*/  IABS R5, R3 ;  /* 0x0000000300057213 */ /* 0x000fe20000000000 */
[----:B------:R-:W-:Y:S01]  /*2b40*/  IMAD.U32 R4, RZ, RZ, UR8 ;  /* 0x00000008ff047e24 */ /* 0x000fe2000f8e00ff */
[----:B------:R-:W-:Y:S01]  /*2b50*/  R2UR UR12, R0 ;  /* 0x00000000000c72ca */ /* 0x000fe200000e0000 */
[----:B------:R-:W-:-:S03]  /*2b60*/  ULOP3.LUT UR8, UR8, UR11, URZ, 0x3c, !UPT ;  /* 0x0000000b08087292 */ /* 0x000fc6000f8e3c3f */
[----:B------:R-:W-:-:S05]  /*2b70*/  IABS R4, R4 ;  /* 0x0000000400047213 */ /* 0x000fca0000000000 */
[----:B------:R-:W-:-:S04]  /*2b80*/  IMAD.MOV.U32 R3, RZ, RZ, R4 ;  /* 0x000000ffff037224 */ /* 0x000fc800078e0004 */
[----:B------:R-:W0:Y:S01]  /*2b90*/  I2F.RP R0, UR12 ;  /* 0x0000000c00007d06 */ /* 0x000e220008209400 */
[----:B------:R-:W-:-:S07]  /*2ba0*/  R2UR UR10, R3 ;  /* 0x00000000030a72ca */ /* 0x000fce00000e0000 */
[----:B0-----:R-:W0:Y:S02]  /*2bb0*/  MUFU.RCP R0, R0 ;  /* 0x0000000000007308 */ /* 0x001e240000001000 */
[----:B0-----:R-:W-:Y:S01]  /*2bc0*/  VIADD R2, R0, 0xffffffe ;  /* 0x0ffffffe00027836 */ /* 0x001fe20000000000 */
[----:B------:R-:W-:-:S05]  /*2bd0*/  IADD3 R0, RZ, -R5, RZ ;  /* 0x80000005ff007210 */ /* 0x000fca0007ffe0ff */
        /* <DEDUP_REMOVED lines=18> */
.L_x_3226:
[----:B------:R-:W-:Y:S01]  /*2d00*/  UIMAD UR40, UR7, UR4, URZ ;  /* 0x00000004072872a4 */ /* 0x000fe2000f8e023f */
[----:B------:R-:W-:Y:S01]  /*2d10*/  IMAD.U32 R0, RZ, RZ, UR6 ;  /* 0x00000006ff007e24 */ /* 0x000fe2000f8e00ff */
[----:B------:R-:W-:Y:S01]  /*2d20*/  PLOP3.LUT P0, PT, PT, PT, PT, 0x80, 0x0 ;  /* 0x000000000000781c */ /* 0x000fe20003f0f070 */
[----:B------:R-:W-:Y:S01]  /*2d30*/  IMAD.U32 R3, RZ, RZ, UR4 ;  /* 0x00000004ff037e24 */ /* 0x000fe2000f8e00ff */
[----:B------:R-:W-:Y:S01]  /*2d40*/  MOV R4, RZ ;  /* 0x000000ff00047202 */ /* 0x000fe20000000f00 */
[----:B------:R-:W-:Y:S01]  /*2d50*/  IMAD.MOV.U32 R2, RZ, RZ, RZ ;  /* 0x000000ffff027224 */ /* 0x000fe200078e00ff */
[----:B------:R-:W-:Y:S02]  /*2d60*/  CS2R R150, SRZ ;  /* 0x0000000000967805 */ /* 0x000fe4000001ff00 */
[----:B------:R-:W-:Y:S02]  /*2d70*/  CS2R R148, SRZ ;  /* 0x0000000000947805 */ /* 0x000fe4000001ff00 */
[----:B------:R-:W-:-:S02]  /*2d80*/  VIADDMNMX R0, R3, UR40, R0, PT ;  /* 0x0000002803007c46 */ /* 0x000fc4000b800100 */
[----:B------:R-:W-:Y:S02]  /*2d90*/  CS2R R146, SRZ ;  /* 0x0000000000927805 */ /* 0x000fe4000001ff00 */
[----:B------:R-:W-:Y:S02]  /*2da0*/  CS2R R144, SRZ ;  /* 0x0000000000907805 */ /* 0x000fe4000001ff00 */
[----:B------:R-:W-:Y:S02]  /*2db0*/  CS2R R142, SRZ ;  /* 0x00000000008e7805 */ /* 0x000fe4000001ff00 */
[----:B------:R-:W-:Y:S02]  /*2dc0*/  R2UR UR44, R0 ;  /* 0x00000000002c72ca */ /* 0x000fe400000e0000 */
        /* <DEDUP_REMOVED lines=12> */
[----:B------:R-:W-:Y:S01]  /*2e90*/  UISETP.GT.AND UP0, UPT, UR44, UR40, UPT ;  /* 0x000000282c00728c */ /* 0x000fe2000bf04270 */
[----:B------:R-:W-:Y:S02]  /*2ea0*/  CS2R R116, SRZ ;  /* 0x0000000000747805 */ /* 0x000fe4000001ff00 */
[----:B------:R-:W-:-:S02]  /*2eb0*/  CS2R R114, SRZ ;  /* 0x0000000000727805 */ /* 0x000fc4000001ff00 */
[----:B------:R-:W-:Y:S02]  /*2ec0*/  CS2R R112, SRZ ;  /* 0x0000000000707805 */ /* 0x000fe4000001ff00 */
[----:B------:R-:W-:Y:S02]  /*2ed0*/  CS2R R110, SRZ ;  /* 0x00000000006e7805 */ /* 0x000fe4000001ff00 */
[----:B------:R-:W-:Y:S02]  /*2ee0*/  CS2R R108, SRZ ;  /* 0x00000000006c7805 */ /* 0x000fe4000001ff00 */
[----:B------:R-:W-:Y:S02]  /*2ef0*/  PLOP3.LUT P1, PT, PT, PT, UP0, 0x80, 0x0 ;  /* 0x000000000000781c */ /* 0x000fe40003f2f008 */
        /* <DEDUP_REMOVED lines=43> */
[----:B------:R-:W-:Y:S01]  /*31b0*/  SHF.R.S32.HI R17, RZ, 0x1f, R16 ;  /* 0x0000001fff117819 */ /* 0x000fe20000011410 */
[----:B------:R-:W-:Y:S02]  /*31c0*/  UMOV UR41, 0x400 ;  /* 0x0000040000297882 */ /* 0x000fe40000000000 */
[----:B------:R-:W-:Y:S01]  /*31d0*/  ULEA UR41, UR42, UR41, 0x18 ;  /* 0x000000292a297291 */ /* 0x000fe2000f8ec03f */
[----:B------:R-:W-:-:S04]  /*31e0*/  LEA.HI R18, R17, R16, RZ, 0x7 ;  /* 0x0000001011127211 */ /* 0x000fc800078f38ff */
[----:B------:R-:W-:-:S05]  /*31f0*/  SHF.R.S32.HI R19, RZ, 0x7, R18 ;  /* 0x00000007ff137819 */ /* 0x000fca0000011412 */
[----:B------:R-:W0:Y:S02]  /*3200*/  SHFL.IDX PT, R0, R19, RZ, 0x1f ;  /* 0x00001fff13007589 */ /* 0x000e2400000e0000 */
[----:B0-----:R-:W-:-:S13]  /*3210*/  R2UR UR4, R0 ;  /* 0x00000000000472ca */ /* 0x001fda00000e0000 */
[----:B------:R-:W-:-:S04]  /*3220*/  ULEA.HI UR5, UR4, UR4, URZ, 0x1 ;  /* 0x0000000404057291 */ /* 0x000fc8000f8f083f */
[----:B------:R-:W-:-:S04]  /*3230*/  ULOP3.LUT UR5, UR5, 0x1fffe, URZ, 0xc0, !UPT ;  /* 0x0001fffe05057892 */ /* 0x000fc8000f8ec03f */
[----:B------:R-:W-:Y:S02]  /*3240*/  UIADD3 UR5, UR4, -UR5, URZ ;  /* 0x8000000504057290 */ /* 0x000fe4000fffe03f */
[----:B------:R-:W-:Y:S02]  /*3250*/  UIADD3 UR4, UR41, 0x26800, URZ ;  /* 0x0002680029047890 */ /* 0x000fe4000fffe03f */
[----:B------:R-:W-:Y:S02]  /*3260*/  ULEA UR5, UR5, UR41, 0xf ;  /* 0x0000002905057291 */ /* 0x000fe4000f8e783f */
[----:B------:R-:W-:Y:S02]  /*3270*/  ULOP3.LUT UP0, URZ, UR4, 0x3ff, URZ, 0xc0, !UPT ;  /* 0x000003ff043f7892 */ /* 0x000fe4000f80c03f */
[----:B------:R-:W-:-:S04]  /*3280*/  UIADD3 UR5, UR5, 0x400, URZ ;  /* 0x0000040005057890 */ /* 0x000fc8000fffe03f */
[----:B------:R-:W-:Y:S01]  /*3290*/  PLOP3.LUT P0, PT, PT, PT, UP0, 0x80, 0x0 ;  /* 0x000000000000781c */ /* 0x000fe20003f0f008 */
[----:B------:R-:W-:-:S04]  /*32a0*/  USHF.R.U32.HI UR5, URZ, 0x4, UR5 ;  /* 0x000000043f057899 */ /* 0x000fc80008011605 */
[----:B------:R-:W-:-:S08]  /*32b0*/  ULOP3.LUT UR45, UR5, 0x3fff, URZ, 0xc0, !UPT ;  /* 0x00003fff052d7892 */ /* 0x000fd0000f8ec03f */
        /* <DEDUP_REMOVED lines=17> */
.L_x_3227:
[----:B------:R-:W-:Y:S02]  /*33d0*/  SHF.L.U32 R9, RZ, 0x1f, RZ ;  /* 0x0000001fff097819 */ /* 0x000fe400000006ff */
[----:B------:R-:W-:Y:S02]  /*33e0*/  LOP3.LUT R3, R18, 0xffffff80, RZ, 0xc0, !PT ;  /* 0xffffff8012037812 */ /* 0x000fe400078ec0ff */
[----:B------:R-:W0:Y:S01]  /*33f0*/  SYNCS.PHASECHK.TRANS64.TRYWAIT P0, [UR41+0x28c00], R9 ;  /* 0x028c0009ff0075a7 */ /* 0x000e220008000169 */
[----:B------:R-:W-:Y:S02]  /*3400*/  LEA.HI R0, R19, R19, RZ, 0x1 ;  /* 0x0000001313007211 */ /* 0x000fe400078f08ff */
[----:B------:R-:W-:Y:S02]  /*3410*/  IMAD.IADD R3, R16, 0x1, -R3 ;  /* 0x0000000110037824 */ /* 0x000fe400078e0a03 */
[----:B------:R-:W-:-:S03]  /*3420*/  LOP3.LUT R2, R0, 0xfffffe, RZ, 0xc0, !PT ;  /* 0x00fffffe00027812 */ /* 0x000fc600078ec0ff */
[----:B------:R-:W-:-:S04]  /*3430*/  SHF.R.S32.HI R4, RZ, 0x1f, R3 ;  /* 0x0000001fff047819 */ /* 0x000fc80000011403 */
[----:B------:R-:W-:-:S04]  /*3440*/  LEA.HI R5, R4, R3, RZ, 0x2 ;  /* 0x0000000304057211 */ /* 0x000fc800078f10ff */
[--C-:B------:R-:W-:Y:S02]  /*3450*/  SHF.R.S32.HI R6, RZ, 0x2, R5.reuse ;  /* 0x00000002ff067819 */ /* 0x100fe40000011405 */
[----:B------:R-:W-:Y:S01]  /*3460*/  SHF.R.S32.HI R7, RZ, 0x1f, R5 ;  /* 0x0000001fff077819 */ /* 0x000fe20000011405 */
[----:B0-----:R-:W-:Y:S06]  /*3470*/  @!P0 BRA `(.L_x_3228) ;  /* 0x0000009800508947 */ /* 0x001fec0003800000 */
.L_x_3302:
[----:B------:R-:W-:Y:S01]  /*3480*/  ULOP3.LUT UR4, UR39, 0x1, URZ, 0xfc, !UPT ;  /* 0x0000000127047892 */ /* 0x000fe2000f8efc3f */
[----:B0-----:R-:W-:Y:S01]  /*3490*/  LOP3.LUT R0, R5, 0x7ffffffc, RZ, 0xc0, !PT ;  /* 0x7ffffffc05007812 */ /* 0x001fe200078ec0ff */
[----:B------:R-:W-:Y:S01]  /*34a0*/  IMAD.IADD R2, R19, 0x1, -R2 ;  /* 0x0000000113027824 */ /* 0x000fe200078e0a02 */
[----:B------:R-:W-:Y:S02]  /*34b0*/  LEA.HI R7, R7, R6, RZ, 0x3 ;  /* 0x0000000607077211 */ /* 0x000fe400078f18ff */
[----:B------:R-:W-:Y:S01]  /*34c0*/  LEA.HI R4, R4, R3, RZ, 0x5 ;  /* 0x0000000304047211 */ /* 0x000fe200078f28ff */
[----:B------:R-:W-:Y:S01]  /*34d0*/  IMAD.IADD R0, R3, 0x1, -R0 ;  /* 0x0000000103007824 */ /* 0x000fe200078e0a00 */
[----:B------:R-:W-:Y:S02]  /*34e0*/  MOV R5, UR4 ;  /* 0x0000000400057c02 */ /* 0x000fe40008000f00 */
[----:B------:R-:W-:Y:S01]  /*34f0*/  LOP3.LUT R7, R7, 0xfffffff8, RZ, 0xc0, !PT ;  /* 0xfffffff807077812 */ /* 0x000fe200078ec0ff */
[----:B------:R-:W-:Y:S01]  /*3500*/  IMAD.SHL.U32 R3, R0, 0x2, RZ ;  /* 0x0000000200037824 */ /* 0x000fe200078e00ff */
[----:B------:R-:W-:-:S02]  /*3510*/  ISETP.NE.AND P0, PT, R5, 0x3, PT ;  /* 0x000000030500780c */ /* 0x000fc40003f05270 */
[----:B------:R-:W-:Y:S01]  /*3520*/  SHF.R.S32.HI R4, RZ, 0x5, R4 ;  /* 0x00000005ff047819 */ /* 0x000fe20000011404 */
[----:B------:R-:W-:Y:S01]  /*3530*/  IMAD.IADD R7, R6, 0x1, -R7 ;  /* 0x0000000106077824 */ /* 0x000fe200078e0a07 */
[----:B------:R-:W-:-:S03]  /*3540*/  LEA R0, R2, R3, 0x8 ;  /* 0x0000000302007211 */ /* 0x000fc600078e40ff */
[----:B------:R-:W-:-:S06]  /*3550*/  IMAD R2, R4, 0x10, R7 ;  /* 0x0000001004027824 */ /* 0x000fcc00078e0207 */
[----:B------:R-:W-:Y:S05]  /*3560*/  @!P0 BRA `(.L_x_3229) ;  /* 0x0000000000048947 */ /* 0x000fea0003800000 */
[----:B------:R-:W-:Y:S01]  /*3570*/  BPT.TRAP 0x1 ;  /* 0x000000040000795c */ /* 0x000fe20000300000 */
.L_x_3229:
[----:B------:R0:W1:Y:S01]  /*3580*/  SYNCS.PHASECHK.TRANS64.TRYWAIT P1, [UR41+0x28c30], R9 ;  /* 0x028c3009ff0075a7 */ /* 0x0000620008020169 */
[----:B------:R-:W-:Y:S05]  /*3590*/  @!P0 BRA `(.L_x_3230) ;  /* 0x0000000000048947 */ /* 0x000fea0003800000 */
[----:B------:R-:W-:Y:S01]  /*35a0*/  BPT.TRAP 0x1 ;  /* 0x000000040000795c */ /* 0x000fe20000300000 */
.L_x_3230:
[----:B-1----:R-:W-:Y:S05]  /*35b0*/  @P1 BRA `(.L_x_3231) ;  /* 0x0000000000081947 */ /* 0x002fea0003800000 */
[----:B------:R-:W1:Y:S02]  /*35c0*/  SYNCS.PHASECHK.TRANS64.TRYWAIT P1, [UR41+0x28c30], R9 ;  /* 0x028c3009ff0075a7 */ /* 0x000e640008020169 */
[----:B-1----:R-:W-:Y:S05]  /*35d0*/  @!P1 BRA `(.L_x_3232) ;  /* 0x0000009800109947 */ /* 0x002fea0003800000 */
.L_x_3231:
[----:B------:R-:W-:Y:S05]  /*35e0*/  WARPSYNC.ALL ;  /* 0x0000000000007948 */ /* 0x000fea0003800000 */
[----:B------:R-:W-:Y:S01]  /*35f0*/  UIADD3 UR4, UR41, 0x20400, URZ ;  /* 0x0002040029047890 */ /* 0x000fe2000fffe03f */
[----:B------:R-:W-:Y:S01]  /*3600*/  WARPGROUP.ARRIVE ;  /* 0x00000000000079c5 */ /* 0x000fe20000000000 */
[----:B------:R-:W-:Y:S02]  /*3610*/  UIADD3 UR5, UR41, 0x22400, URZ ;  /* 0x0002240029057890 */ /* 0x000fe4000fffe03f */
[----:B------:R-:W-:Y:S02]  /*3620*/  USHF.R.U32.HI UR4, URZ, 0x4, UR4 ;  /* 0x000000043f047899 */ /* 0x000fe40008011604 */
[----:B------:R-:W-:-:S02]  /*3630*/  USHF.R.U32.HI UR5, URZ, 0x4, UR5 ;  /* 0x000000043f057899 */ /* 0x000fc40008011605 */
[----:B------:R-:W-:Y:S02]  /*3640*/  ULOP3.LUT UR4, UR4, 0x3fff, URZ, 0xc0, !UPT ;  /* 0x00003fff04047892 */ /* 0x000fe4000f8ec03f */
[----:B------:R-:W-:Y:S02]  /*3650*/  ULOP3.LUT UR5, UR5, 0x3fff, URZ, 0xc0, !UPT ;  /* 0x00003fff05057892 */ /* 0x000fe4000f8ec03f */
[----:B------:R-:W-:Y:S02]  /*3660*/  ULOP3.LUT UR8, UR4, 0x10000, URZ, 0xfc, !UPT ;  /* 0x0001000004087892 */ /* 0x000fe4000f8efc3f */
[----:B------:R-:W-:Y:S01]  /*3670*/  ULOP3.LUT UR6, UR5, 0x10000, URZ, 0xfc, !UPT ;  /* 0x0001000005067892 */ /* 0x000fe2000f8efc3f */
[----:B------:R-:W-:Y:S01]  /*3680*/  UMOV UR9, 0x40000040 ;  /* 0x4000004000097882 */ /* 0x000fe20000000000 */
[----:B------:R-:W-:Y:S01]  /*3690*/  UMOV UR7, 0x40000040 ;  /* 0x4000004000077882 */ /* 0x000fe20000000000 */
[----:B------:R-:W-:Y:S02]  /*36a0*/  UMOV UR5, UR9 ;  /* 0x0000000900057c82 */ /* 0x000fe40008000000 */
[----:B------:R-:W-:Y:S01]  /*36b0*/  UMOV UR4, UR8 ;  /* 0x0000000800047c82 */ /* 0x000fe20008000000 */
[----:B------:R-:W-:-:S02]  /*36c0*/  UIADD3 UR12, UR8, 0x2, URZ ;  /* 0x00000002080c7890 */ /* 0x000fc4000fffe03f */
[----:B------:R-:W-:Y:S02]  /*36d0*/  UIADD3 UR14, UR6, 0x2, URZ ;  /* 0x00000002060e7890 */ /* 0x000fe4000fffe03f */
[----:B------:R-:W-:Y:S01]  /*36e0*/  HGMMA.64x64x16.F32.BF16 R24, gdesc[UR4], RZ, !UPT, gsb0 ;  /* 0x00e00000041879f0 */ /* 0x000fe2000c0018ff */
        /* <DEDUP_REMOVED lines=10> */
[----:B------:R-:W-:Y:S02]  /*3790*/  WARPGROUP.DEPBAR.LE gsb0, 0x0 ;  /* 0x00008000000079c5 */ /* 0x000fe40000010000 */
[----:B------:R-:W-:-:S06]  /*37a0*/  WARPGROUP.ARRIVE ;  /* 0x00000000000079c5 */ /* 0x000fcc0000000000 */
[----:B------:R-:W-:Y:S03]  /*37b0*/  HGMMA.64x64x16.F32.BF16 R24, gdesc[UR12], R24, gsb0 ;  /* 0x00e000000c1879f0 */ /* 0x000fe60008001818 */
[----:B------:R-:W-:Y:S02]  /*37c0*/  WARPGROUP.DEPBAR.LE gsb0, 0x0 ;  /* 0x00008000000079c5 */ /* 0x000fe40000010000 */
[----:B------:R-:W-:-:S06]  /*37d0*/  WARPGROUP.ARRIVE ;  /* 0x00000000000079c5 */ /* 0x000fcc0000000000 */
[----:B------:R-:W-:Y:S03]  /*37e0*/  HGMMA.64x64x16.F32.BF16 R24, gdesc[UR16], R24, gsb0 ;  /* 0x00e00000101879f0 */ /* 0x000fe60008001818 */
[----:B------:R-:W-:Y:S02]  /*37f0*/  WARPGROUP.DEPBAR.LE gsb0, 0x0 ;  /* 0x00008000000079c5 */ /* 0x000fe40000010000 */
[----:B------:R-:W-:-:S06]  /*3800*/  WARPGROUP.ARRIVE ;  /* 0x00000000000079c5 */ /* 0x000fcc0000000000 */
[----:B------:R-:W-:Y:S03]  /*3810*/  HGMMA.64x64x16.F32.BF16 R24, gdesc[UR20], R24, gsb0 ;  /* 0x00e00000141879f0 */ /* 0x000fe60008001818 */
[----:B------:R-:W-:Y:S02]  /*3820*/  WARPGROUP.DEPBAR.LE gsb0, 0x0 ;  /* 0x00008000000079c5 */ /* 0x000fe40000010000 */
[----:B------:R-:W-:Y:S05]  /*3830*/  @!P0 BRA `(.L_x_3233) ;  /* 0x0000000000048947 */ /* 0x000fea0003800000 */
[----:B------:R-:W-:Y:S01]  /*3840*/  BPT.TRAP 0x1 ;  /* 0x000000040000795c */ /* 0x000fe20000300000 */
.L_x_3233:
[----:B------:R-:W-:Y:S01]  /*3850*/  UIMAD UR43, UR44, -0x40, UR43 ;  /* 0xffffffc02c2b78a4 */ /* 0x000fe2000f8e022b */
[----:B------:R-:W-:Y:S01]  /*3860*/  ULDC UR11, c[0x0][0x988] ;  /* 0x00026200000b7ab9 */ /* 0x000fe20000000800 */
[----:B------:R-:W-:-:S04]  /*3870*/  UIADD3 UR4, UR41, 0x28c40, URZ ;  /* 0x00028c4029047890 */ /* 0x000fc8000fffe03f */
[----:B-1----:R-:W-:Y:S01]  /*3880*/  IMAD.U32 R4, RZ, RZ, UR43 ;  /* 0x0000002bff047e24 */ /* 0x002fe2000f8e00ff */
[----:B------:R-:W-:-:S04]  /*3890*/  UPRMT UR4, UR42, 0x654, UR4 ;  /* 0x000006542a047896 */ /* 0x000fc80008000004 */
[----:B------:R-:W-:-:S04]  /*38a0*/  IADD3 R3, -R3, 0x40, R4 ;  /* 0x0000004003037810 */ /* 0x000fc80007ffe104 */
[C---:B------:R-:W-:Y:S01]  /*38b0*/  ISETP.GT.AND P5, PT, R3.reuse, RZ, PT ;  /* 0x000000ff0300720c */ /* 0x040fe20003fa4270 */
[----:B------:R-:W-:Y:S01]  /*38c0*/  SYNCS.ARRIVE.TRANS64.RED.A1T0 RZ, [UR4], RZ ;  /* 0x000000ffffff79a7 */ /* 0x000fe20008100404 */
[----:B------:R-:W-:Y:S01]  /*38d0*/  BAR.SYNC.DEFER_BLOCKING 0xf, 0x100 ;  /* 0x03c4000000007b1d */ /* 0x000fe20000010000 */
        /* <DEDUP_REMOVED lines=54> */
[----:B------:R-:W-:Y:S02]  /*3c40*/  FMNMX.FTZ R4, R52, R3, !PT ;  /* 0x0000000334047209 */ /* 0x000fe40007810000 */
[----:B------:R-:W-:Y:S02]  /*3c50*/  FSEL R46, R46, -INF , P1 ;  /* 0xff8000002e2e7808 */ /* 0x000fe40000800000 */
[----:B------:R-:W-:Y:S02]  /*3c60*/  FMNMX.FTZ R6, R53, R4, !PT ;  /* 0x0000000435067209 */ /* 0x000fe40007810000 */
[----:B------:R-:W-:Y:S02]  /*3c70*/  FSEL R47, R47, -INF , P6 ;  /* 0xff8000002f2f7808 */ /* 0x000fe40003000000 */
[----:B------:R-:W-:Y:S01]  /*3c80*/  FSEL R50, R50, -INF , P5 ;  /* 0xff80000032327808 */ /* 0x000fe20002800000 */
[----:B------:R-:W1:Y:S01]  /*3c90*/  SHFL.BFLY PT, R3, R6, 0x2, 0x1f ;  /* 0x0c401f0006037f89 */ /* 0x000e6200000e0000 */
[----:B------:R-:W-:-:S02]  /*3ca0*/  FSEL R51, R51, -INF , P4 ;  /* 0xff80000033337808 */ /* 0x000fc40002000000 */
[----:B------:R-:W-:Y:S02]  /*3cb0*/  FSEL R54, R54, -INF , P3 ;  /* 0xff80000036367808 */ /* 0x000fe40001800000 */
[----:B------:R-:W-:Y:S02]  /*3cc0*/  FSEL R55, R55, -INF , P2 ;  /* 0xff80000037377808 */ /* 0x000fe40001000000 */
[----:B-1----:R-:W-:Y:S02]  /*3cd0*/  FMNMX.FTZ R7, R6, R3, !PT ;  /* 0x0000000306077209 */ /* 0x002fe40007810000 */
[----:B------:R-:W-:-:S03]  /*3ce0*/  FMNMX.FTZ R3, R26, R27, !PT ;  /* 0x0000001b1a037209 */ /* 0x000fc60007810000 */
[----:B------:R-:W1:Y:S01]  /*3cf0*/  SHFL.BFLY PT, R8, R7, 0x1, 0x1f ;  /* 0x0c201f0007087f89 */ /* 0x000e6200000e0000 */
[----:B------:R-:W-:-:S04]  /*3d00*/  FMNMX.FTZ R4, R30, R3, !PT ;  /* 0x000000031e047209 */ /* 0x000fc80007810000 */
[----:B------:R-:W-:-:S04]  /*3d10*/  FMNMX.FTZ R3, R31, R4, !PT ;  /* 0x000000041f037209 */ /* 0x000fc80007810000 */
[----:B------:R-:W-:-:S04]  /*3d20*/  FMNMX.FTZ R4, R34, R3, !PT ;  /* 0x0000000322047209 */ /* 0x000fc80007810000 */
[----:B------:R-:W-:-:S04]  /*3d30*/  FMNMX.FTZ R3, R35, R4, !PT ;  /* 0x0000000423037209 */ /* 0x000fc80007810000 */
[----:B------:R-:W-:-:S04]  /*3d40*/  FMNMX.FTZ R4, R38, R3, !PT ;  /* 0x0000000326047209 */ /* 0x000fc80007810000 */
[----:B------:R-:W-:Y:S02]  /*3d50*/  FMNMX.FTZ R5, R39, R4, !PT ;  /* 0x0000000427057209 */ /* 0x000fe40007810000 */
[----:B-1----:R-:W-:Y:S02]  /*3d60*/  FMNMX.FTZ R3, R7, R8, !PT ;  /* 0x0000000807037209 */ /* 0x002fe40007810000 */
[----:B------:R-:W-:Y:S02]  /*3d70*/  FMNMX.FTZ R4, R42, R5, !PT ;  /* 0x000000052a047209 */ /* 0x000fe40007810000 */
[C---:B------:R-:W-:Y:S01]  /*3d80*/  FSETP.NEU.FTZ.AND P1, PT, R3.reuse, -INF , PT ;  /* 0xff8000000300780b */ /* 0x040fe20003f3d000 */
[----:B------:R-:W-:Y:S01]  /*3d90*/  FMUL.FTZ R6, R3, UR11 ;  /* 0x0000000b03067c20 */ /* 0x000fe20008410000 */
[----:B------:R-:W-:-:S04]  /*3da0*/  FMNMX.FTZ R5, R43, R4, !PT ;  /* 0x000000042b057209 */ /* 0x000fc80007810000 */
[----:B------:R-:W-:Y:S02]  /*3db0*/  FMNMX.FTZ R4, R46, R5, !PT ;  /* 0x000000052e047209 */ /* 0x000fe40007810000 */
[----:B------:R-:W-:Y:S02]  /*3dc0*/  FSEL R7, R6, RZ, P1 ;  /* 0x000000ff06077208 */ /* 0x000fe40000800000 */
[----:B------:R-:W-:-:S03]  /*3dd0*/  FMNMX.FTZ R5, R47, R4, !PT ;  /* 0x000000042f057209 */ /* 0x000fc60007810000 */
[--C-:B------:R-:W-:Y:S01]  /*3de0*/  FFMA.FTZ R24, R24, UR11, -R7.reuse ;  /* 0x0000000b18187c23 */ /* 0x100fe20008010807 */
[----:B------:R-:W-:Y:S01]  /*3df0*/  FMNMX.FTZ R4, R50, R5, !PT ;  /* 0x0000000532047209 */ /* 0x000fe20007810000 */
[--C-:B------:R-:W-:Y:S01]  /*3e00*/  FFMA.FTZ R25, R25, UR11, -R7.reuse ;  /* 0x0000000b19197c23 */ /* 0x100fe20008010807 */
[--C-:B------:R-:W-:Y:S01]  /*3e10*/  FFMA.FTZ R28, R28, UR11, -R7.reuse ;  /* 0x0000000b1c1c7c23 */ /* 0x100fe20008010807 */
        /* <DEDUP_REMOVED lines=13> */
[--C-:B------:R-:W-:Y:S01]  /*3ef0*/  FFMA.FTZ R49, R49, UR11, -R7.reuse ;  /* 0x0000000b31317c23 */ /* 0x100fe20008010807 */
[----:B------:R-:W1:Y:S01]  /*3f00*/  SHFL.BFLY PT, R5, R4, 0x2, 0x1f ;  /* 0x0c401f0004057f89 */ /* 0x000e6200000e0000 */
[--C-:B------:R-:W-:Y:S01]  /*3f10*/  FFMA.FTZ R52, R52, UR11, -R7.reuse ;  /* 0x0000000b34347c23 */ /* 0x100fe20008010807 */
[----:B------:R-:W-:Y:S01]  /*3f20*/  FFMA.FTZ R7, R53, UR11, -R7 ;  /* 0x0000000b35077c23 */ /* 0x000fe20008010807 */
[----:B------:R-:W-:Y:S08]  /*3f30*/  MUFU.EX2 R24, R24 ;  /* 0x0000001800187308 */ /* 0x000ff00000000800 */
[----:B------:R-:W-:Y:S08]  /*3f40*/  MUFU.EX2 R11, R7 ;  /* 0x00000007000b7308 */ /* 0x000ff00000000800 */
[----:B------:R-:W2:Y:S01]  /*3f50*/  MUFU.EX2 R25, R25 ;  /* 0x0000001900197308 */ /* 0x000ea20000000800 */
[----:B-1----:R-:W-:-:S07]  /*3f60*/  FMNMX.FTZ R6, R4, R5, !PT ;  /* 0x0000000504067209 */ /* 0x002fce0007810000 */
[----:B------:R-:W-:Y:S01]  /*3f70*/  MUFU.EX2 R28, R28 ;  /* 0x0000001c001c7308 */ /* 0x000fe20000000800 */
[----:B------:R-:W1:Y:S07]  /*3f80*/  SHFL.BFLY PT, R5, R6, 0x1, 0x1f ;  /* 0x0c201f0006057f89 */ /* 0x000e6e00000e0000 */
[----:B------:R-:W3:Y:S01]  /*3f90*/  MUFU.EX2 R29, R29 ;  /* 0x0000001d001d7308 */ /* 0x000ee20000000800 */
[----:B--2---:R-:W-:-:S07]  /*3fa0*/  F2FP.BF16.F32.PACK_AB R152, R25, R24 ;  /* 0x000000181998723e */ /* 0x004fce00000010ff */
[----:B------:R-:W-:Y:S08]  /*3fb0*/  MUFU.EX2 R32, R32 ;  /* 0x0000002000207308 */ /* 0x000ff00000000800 */
[----:B------:R-:W-:Y:S01]  /*3fc0*/  MUFU.EX2 R33, R33 ;  /* 0x0000002100217308 */ /* 0x000fe20000000800 */
[----:B---3--:R-:W-:Y:S02]  /*3fd0*/  F2FP.BF16.F32.PACK_AB R154, R29, R28 ;  /* 0x0000001c1d9a723e */ /* 0x008fe400000010ff */
[----:B-1----:R-:W-:-:S04]  /*3fe0*/  FMNMX.FTZ R5, R6, R5, !PT ;  /* 0x0000000506057209 */ /* 0x002fc80007810000 */
[C---:B------:R-:W-:Y:S01]  /*3ff0*/  FSETP.NEU.FTZ.AND P1, PT, R5.reuse, -INF , PT ;  /* 0xff8000000500780b */ /* 0x040fe20003f3d000 */
[----:B------:R-:W-:Y:S01]  /*4000*/  FMUL.FTZ R4, R5, UR11 ;  /* 0x0000000b05047c20 */ /* 0x000fe20008410000 */
[----:B------:R-:W-:Y:S04]  /*4010*/  MUFU.EX2 R36, R36 ;  /* 0x0000002400247308 */ /* 0x000fe80000000800 */
[----:B------:R-:W-:Y:S02]  /*4020*/  FSEL R10, R4, RZ, P1 ;  /* 0x000000ff040a7208 */ /* 0x000fe40000800000 */
[-C--:B------:R-:W-:Y:S02]  /*4030*/  LEA.HI R4, R17, R16.reuse, RZ, 0x4 ;  /* 0x0000001011047211 */ /* 0x080fe400078f20ff */
[----:B------:R-:W-:Y:S01]  /*4040*/  MUFU.EX2 R37, R37 ;  /* 0x0000002500257308 */ /* 0x000fe20000000800 */
[--C-:B------:R-:W-:Y:S01]  /*4050*/  FFMA.FTZ R26, R26, UR11, -R10.reuse ;  /* 0x0000000b1a1a7c23 */ /* 0x100fe2000801080a */
[----:B------:R-:W-:Y:S01]  /*4060*/  LOP3.LUT R7, R4, 0xfffffff0, RZ, 0xc0, !PT ;  /* 0xfffffff004077812 */ /* 0x000fe200078ec0ff */
[--C-:B------:R-:W-:Y:S01]  /*4070*/  FFMA.FTZ R27, R27, UR11, -R10.reuse ;  /* 0x0000000b1b1b7c23 */ /* 0x100fe2000801080a */
[--C-:B------:R-:W-:Y:S01]  /*4080*/  FFMA.FTZ R30, R30, UR11, -R10.reuse ;  /* 0x0000000b1e1e7c23 */ /* 0x100fe2000801080a */
[--C-:B------:R-:W-:Y:S01]  /*4090*/  FFMA.FTZ R31, R31, UR11, -R10.reuse ;  /* 0x0000000b1f1f7c23 */ /* 0x100fe2000801080a */
[--C-:B------:R-:W-:Y:S01]  /*40a0*/  FFMA.FTZ R34, R34, UR11, -R10.reuse ;  /* 0x0000000b22227c23 */ /* 0x100fe2000801080a */
[----:B------:R-:W-:Y:S01]  /*40b0*/  IMAD.IADD R7, R16, 0x1, -R7 ;  /* 0x0000000110077824 */ /* 0x000fe200078e0a07 */
[----:B------:R-:W-:Y:S01]  /*40c0*/  MUFU.EX2 R26, R26 ;  /* 0x0000001a001a7308 */ /* 0x000fe20000000800 */
[----:B------:R-:W-:Y:S01]  /*40d0*/  LEA.HI R16, R17, R16, RZ, 0x5 ;  /* 0x0000001011107211 */ /* 0x000fe200078f28ff */
[--C-:B------:R-:W-:Y:S01]  /*40e0*/  FFMA.FTZ R35, R35, UR11, -R10.reuse ;  /* 0x0000000b23237c23 */ /* 0x100fe2000801080a */
[--C-:B------:R-:W-:Y:S01]  /*40f0*/  FFMA.FTZ R38, R38, UR11, -R10.reuse ;  /* 0x0000000b26267c23 */ /* 0x100fe2000801080a */
[----:B------:R-:W-:Y:S01]  /*4100*/  SHF.R.S32.HI R6, RZ, 0x1f, R7 ;  /* 0x0000001fff067819 */ /* 0x000fe20000011407 */
[----:B------:R-:W-:Y:S01]  /*4110*/  FFMA.FTZ R39, R39, UR11, -R10 ;  /* 0x0000000b27277c23 */ /* 0x000fe2000801080a */
[----:B------:R-:W-:-:S02]  /*4120*/  IMAD.SHL.U32 R16, R16, 0x20, RZ ;  /* 0x0000002010107824 */ /* 0x000fc400078e00ff */
[--C-:B------:R-:W-:Y:S01]  /*4130*/  FFMA.FTZ R42, R42, UR11, -R10.reuse ;  /* 0x0000000b2a2a7c23 */ /* 0x100fe2000801080a */
[----:B------:R-:W-:Y:S01]  /*4140*/  LEA.HI R6, R6, R7, RZ, 0x3 ;  /* 0x0000000706067211 */ /* 0x000fe200078f18ff */
[----:B------:R-:W1:Y:S01]  /*4150*/  MUFU.EX2 R27, R27 ;  /* 0x0000001b001b7308 */ /* 0x000e620000000800 */
[--C-:B------:R-:W-:Y:S01]  /*4160*/  FFMA.FTZ R43, R43, UR11, -R10.reuse ;  /* 0x0000000b2b2b7c23 */ /* 0x100fe2000801080a */
[----:B------:R-:W-:Y:S01]  /*4170*/  LOP3.LUT R13, R16, 0x7ffffc00, RZ, 0xc0, !PT ;  /* 0x7ffffc00100d7812 */ /* 0x000fe200078ec0ff */
[--C-:B------:R-:W-:Y:S01]  /*4180*/  FFMA.FTZ R46, R46, UR11, -R10.reuse ;  /* 0x0000000b2e2e7c23 */ /* 0x100fe2000801080a */
[C---:B------:R-:W-:Y:S01]  /*4190*/  LOP3.LUT R8, R6.reuse, 0xfffffff8, RZ, 0xc0, !PT ;  /* 0xfffffff806087812 */ /* 0x040fe200078ec0ff */
[--C-:B------:R-:W-:Y:S01]  /*41a0*/  FFMA.FTZ R47, R47, UR11, -R10.reuse ;  /* 0x0000000b2f2f7c23 */ /* 0x100fe2000801080a */
[----:B------:R-:W-:Y:S01]  /*41b0*/  SHF.L.U32 R6, R6, 0x6, RZ ;  /* 0x0000000606067819 */ /* 0x000fe200000006ff */
[----:B------:R-:W-:Y:S01]  /*41c0*/  FFMA.FTZ R50, R50, UR11, -R10 ;  /* 0x0000000b32327c23 */ /* 0x000fe2000801080a */
[----:B------:R-:W-:Y:S01]  /*41d0*/  IADD3 R8, R7, -R8, RZ ;  /* 0x8000000807087210 */ /* 0x000fe20007ffe0ff */
[----:B------:R-:W-:Y:S01]  /*41e0*/  MUFU.EX2 R30, R30 ;  /* 0x0000001e001e7308 */ /* 0x000fe20000000800 */
[----:B------:R-:W-:Y:S01]  /*41f0*/  SHF.R.S32.HI R7, RZ, 0x4, R4 ;  /* 0x00000004ff077819 */ /* 0x000fe20000011404 */
[--C-:B------:R-:W-:Y:S01]  /*4200*/  FFMA.FTZ R51, R51, UR11, -R10.reuse ;  /* 0x0000000b33337c23 */ /* 0x100fe2000801080a */
[----:B------:R-:W-:Y:S01]  /*4210*/  LOP3.LUT R6, R6, 0x7ffffe00, RZ, 0xc0, !PT ;  /* 0x7ffffe0006067812 */ /* 0x000fe200078ec0ff */
[C---:B------:R-:W-:Y:S01]  /*4220*/  IMAD.SHL.U32 R4, R8.reuse, 0x40, RZ ;  /* 0x0000004008047824 */ /* 0x040fe200078e00ff */
[C---:B------:R-:W-:Y:S01]  /*4230*/  LOP3.LUT P1, RZ, R8.reuse, 0x2, RZ, 0xc0, !PT ;  /* 0x0000000208ff7812 */ /* 0x040fe2000782c0ff */
[----:B------:R-:W-:Y:S01]  /*4240*/  IMAD.SHL.U32 R7, R7, 0x8, RZ ;  /* 0x0000000807077824 */ /* 0x000fe200078e00ff */
[----:B------:R-:W-:Y:S01]  /*4250*/  LOP3.LUT P2, RZ, R8, 0x4, RZ, 0xc0, !PT ;  /* 0x0000000408ff7812 */ /* 0x000fe2000784c0ff */
[----:B------:R-:W2:Y:S01]  /*4260*/  MUFU.EX2 R31, R31 ;  /* 0x0000001f001f7308 */ /* 0x000ea20000000800 */
[----:B------:R-:W-:Y:S01]  /*4270*/  LOP3.LUT R4, R4, 0x1c0, RZ, 0xc0, !PT ;  /* 0x000001c004047812 */ /* 0x000fe200078ec0ff */
[--C-:B------:R-:W-:Y:S01]  /*4280*/  FFMA.FTZ R54, R54, UR11, -R10.reuse ;  /* 0x0000000b36367c23 */ /* 0x100fe2000801080a */
[----:B------:R-:W-:Y:S01]  /*4290*/  FFMA.FTZ R10, R55, UR11, -R10 ;  /* 0x0000000b370a7c23 */ /* 0x000fe2000801080a */
[----:B-1----:R-:W-:-:S02]  /*42a0*/  F2FP.BF16.F32.PACK_AB R153, R27, R26 ;  /* 0x0000001a1b99723e */ /* 0x002fc400000010ff */
[----:B------:R-:W-:Y:S02]  /*42b0*/  LOP3.LUT R7, R4, 0x8, R7, 0xf8, !PT ;  /* 0x0000000804077812 */ /* 0x000fe400078ef807 */
[----:B------:R-:W-:Y:S01]  /*42c0*/  SHF.R.U32.HI R4, RZ, 0x3, R4 ;  /* 0x00000003ff047819 */ /* 0x000fe20000011604 */
[----:B------:R-:W-:Y:S01]  /*42d0*/  MUFU.EX2 R34, R34 ;  /* 0x0000002200227308 */ /* 0x000fe20000000800 */
[----:B------:R-:W-:Y:S02]  /*42e0*/  F2FP.BF16.F32.PACK_AB R156, R33, R32 ;  /* 0x00000020219c723e */ /* 0x000fe400000010ff */
[----:B------:R-:W-:Y:S01]  /*42f0*/  LOP3.LUT R12, R7, R4, RZ, 0x3c, !PT ;  /* 0x00000004070c7212 */ /* 0x000fe200078e3cff */
[----:B------:R-:W-:Y:S01]  /*4300*/  FADD.FTZ R7, R24, R25 ;  /* 0x0000001918077221 */ /* 0x000fe20000010000 */
[----:B------:R-:W-:Y:S02]  /*4310*/  F2FP.BF16.F32.PACK_AB R158, R37, R36 ;  /* 0x00000024259e723e */ /* 0x000fe400000010ff */
[----:B------:R-:W-:Y:S01]  /*4320*/  IADD3 R8, R12, R6, R13 ;  /* 0x000000060c087210 */ /* 0x000fe20007ffe00d */
[----:B------:R-:W-:Y:S01]  /*4330*/  FADD.FTZ R4, R28, R7 ;  /* 0x000000071c047221 */ /* 0x000fe20000010000 */
[----:B------:R-:W1:Y:S01]  /*4340*/  MUFU.EX2 R35, R35 ;  /* 0x0000002300237308 */ /* 0x000e620000000800 */
[----:B------:R-:W-:Y:S01]  /*4350*/  IMAD.MOV.U32 R12, RZ, RZ, 0x20 ;  /* 0x00000020ff0c7424 */ /* 0x000fe200078e00ff */
[----:B------:R-:W-:Y:S01]  /*4360*/  LEA R8, R8, UR41, 0x1 ;  /* 0x0000002908087c11 */ /* 0x000fe2000f8e08ff */
[----:B------:R-:W-:Y:S01]  /*4370*/  FADD.FTZ R7, R29, R4 ;  /* 0x000000041d077221 */ /* 0x000fe20000010000 */
[----:B--2---:R-:W-:-:S02]  /*4380*/  F2FP.BF16.F32.PACK_AB R155, R31, R30 ;  /* 0x0000001e1f9b723e */ /* 0x004fc400000010ff */
[----:B------:R-:W-:Y:S01]  /*4390*/  SEL R12, R12, 0xffffffe0, !P1 ;  /* 0xffffffe00c0c7807 */ /* 0x000fe20004800000 */
[----:B------:R-:W-:Y:S01]  /*43a0*/  FADD.FTZ R4, R32, R7 ;  /* 0x0000000720047221 */ /* 0x000fe20000010000 */
[----:B------:R-:W-:Y:S01]  /*43b0*/  FADD.FTZ R7, R26, R27 ;  /* 0x0000001b1a077221 */ /* 0x000fe20000010000 */
[----:B------:R-:W2:Y:S01]  /*43c0*/  MUFU.EX2 R40, R40 ;  /* 0x0000002800287308 */ /* 0x000ea20000000800 */
[----:B------:R3:W-:Y:S01]  /*43d0*/  STSM.16.M88.4 [R8+0x26800], R152 ;  /* 0x0268009808007844 */ /* 0x0007e20000000200 */
[----:B------:R-:W-:Y:S01]  /*43e0*/  FADD.FTZ R13, R33, R4 ;  /* 0x00000004210d7221 */ /* 0x000fe20000010000 */
[----:B------:R-:W-:-:S03]  /*43f0*/  FADD.FTZ R4, R30, R7 ;  /* 0x000000071e047221 */ /* 0x000fc60000010000 */
[----:B------:R-:W-:Y:S01]  /*4400*/  FADD.FTZ R6, R36, R13 ;  /* 0x0000000d24067221 */ /* 0x000fe20000010000 */
[----:B------:R-:W-:Y:S01]  /*4410*/  FADD.FTZ R7, R31, R4 ;  /* 0x000000041f077221 */ /* 0x000fe20000010000 */
[----:B------:R-:W4:Y:S01]  /*4420*/  MUFU.EX2 R38, R38 ;  /* 0x0000002600267308 */ /* 0x000f220000000800 */
[----:B-1----:R-:W-:Y:S01]  /*4430*/  F2FP.BF16.F32.PACK_AB R157, R35, R34 ;  /* 0x00000022239d723e */ /* 0x002fe200000010ff */
[----:B------:R-:W-:Y:S01]  /*4440*/  FADD.FTZ R13, R37, R6 ;  /* 0x00000006250d7221 */ /* 0x000fe20000010000 */
[----:B------:R-:W-:-:S04]  /*4450*/  FADD.FTZ R4, R34, R7 ;  /* 0x0000000722047221 */ /* 0x000fc80000010000 */
[----:B------:R-:W-:Y:S01]  /*4460*/  FADD.FTZ R7, R35, R4 ;  /* 0x0000000423077221 */ /* 0x000fe20000010000 */
[----:B------:R-:W1:Y:S01]  /*4470*/  MUFU.EX2 R41, R41 ;  /* 0x0000002900297308 */ /* 0x000e620000000800 */
[----:B--2---:R-:W-:-:S07]  /*4480*/  FADD.FTZ R6, R40, R13 ;  /* 0x0000000d28067221 */ /* 0x004fce0000010000 */
[----:B------:R-:W2:Y:S01]  /*4490*/  MUFU.EX2 R39, R39 ;  /* 0x0000002700277308 */ /* 0x000ea20000000800 */
[----:B----4-:R-:W-:Y:S01]  /*44a0*/  FADD.FTZ R4, R38, R7 ;  /* 0x0000000726047221 */ /* 0x010fe20000010000 */
[----:B------:R-:W-:-:S06]  /*44b0*/  VIADD R7, R8, 0x26840 ;  /* 0x0002684008077836 */ /* 0x000fcc0000000000 */
[----:B------:R-:W4:Y:S01]  /*44c0*/  MUFU.EX2 R42, R42 ;  /* 0x0000002a002a7308 */ /* 0x000f220000000800 */
[C---:B-1----:R-:W-:Y:S01]  /*44d0*/  FADD.FTZ R17, R41.reuse, R6 ;  /* 0x0000000629117221 */ /* 0x042fe20000010000 */
[----:B------:R-:W-:Y:S01]  /*44e0*/  VIADD R6, R8, 0x26800 ;  /* 0x0002680008067836 */ /* 0x000fe20000000000 */
[----:B------:R-:W-:-:S04]  /*44f0*/  F2FP.BF16.F32.PACK_AB R160, R41, R40 ;  /* 0x0000002829a0723e */ /* 0x000fc800000010ff */
[C---:B------:R-:W-:Y:S01]  /*4500*/  @P2 IADD3 R7, R6.reuse, -0x40, RZ ;  /* 0xffffffc006072810 */ /* 0x040fe20007ffe0ff */
[----:B------:R-:W1:Y:S01]  /*4510*/  MUFU.EX2 R43, R43 ;  /* 0x0000002b002b7308 */ /* 0x000e620000000800 */
[C---:B--2---:R-:W-:Y:S01]  /*4520*/  FADD.FTZ R15, R39.reuse, R4 ;  /* 0x00000004270f7221 */ /* 0x044fe20000010000 */
[----:B------:R-:W-:Y:S01]  /*4530*/  IMAD.IADD R6, R6, 0x1, R12 ;  /* 0x0000000106067824 */ /* 0x000fe200078e020c */
[----:B------:R-:W-:-:S05]  /*4540*/  F2FP.BF16.F32.PACK_AB R159, R39, R38 ;  /* 0x00000026279f723e */ /* 0x000fca00000010ff */
[----:B------:R-:W2:Y:S01]  /*4550*/  MUFU.EX2 R44, R44 ;  /* 0x0000002c002c7308 */ /* 0x000ea20000000800 */
[----:B----4-:R-:W-:Y:S01]  /*4560*/  FADD.FTZ R4, R42, R15 ;  /* 0x0000000f2a047221 */ /* 0x010fe20000010000 */
[----:B------:R3:W-:Y:S06]  /*4570*/  STSM.16.M88.4 [R6], R156 ;  /* 0x0000009c06007844 */ /* 0x0007ec0000000200 */
[----:B------:R-:W-:Y:S01]  /*4580*/  MUFU.EX2 R46, R46 ;  /* 0x0000002e002e7308 */ /* 0x000fe20000000800 */
[C---:B-1----:R-:W-:Y:S01]  /*4590*/  FADD.FTZ R15, R43.reuse, R4 ;  /* 0x000000042b0f7221 */ /* 0x042fe20000010000 */
[----:B------:R-:W-:Y:S01]  /*45a0*/  IMAD.IADD R4, R12, 0x1, R7 ;  /* 0x000000010c047824 */ /* 0x000fe200078e0207 */
[----:B------:R-:W-:-:S05]  /*45b0*/  F2FP.BF16.F32.PACK_AB R161, R43, R42 ;  /* 0x0000002a2ba1723e */ /* 0x000fca00000010ff */
[----:B------:R-:W1:Y:S01]  /*45c0*/  MUFU.EX2 R45, R45 ;  /* 0x0000002d002d7308 */ /* 0x000e620000000800 */
[----:B--2---:R-:W-:-:S07]  /*45d0*/  FADD.FTZ R12, R44, R17 ;  /* 0x000000112c0c7221 */ /* 0x004fce0000010000 */
[----:B------:R-:W2:Y:S08]  /*45e0*/  MUFU.EX2 R47, R47 ;  /* 0x0000002f002f7308 */ /* 0x000eb00000000800 */
[----:B------:R-:W-:Y:S01]  /*45f0*/  MUFU.EX2 R48, R48 ;  /* 0x0000003000307308 */ /* 0x000fe20000000800 */
[C---:B-1----:R-:W-:Y:S01]  /*4600*/  F2FP.BF16.F32.PACK_AB R162, R45.reuse, R44 ;  /* 0x0000002c2da2723e */ /* 0x042fe200000010ff */
[----:B------:R-:W-:-:S06]  /*4610*/  FADD.FTZ R45, R45, R12 ;  /* 0x0000000c2d2d7221 */ /* 0x000fcc0000010000 */
[----:B------:R-:W1:Y:S01]  /*4620*/  MUFU.EX2 R49, R49 ;  /* 0x0000003100317308 */ /* 0x000e620000000800 */
[----:B--2---:R-:W-:-:S05]  /*4630*/  F2FP.BF16.F32.PACK_AB R163, R47, R46 ;  /* 0x0000002e2fa3723e */ /* 0x004fca00000010ff */
[----:B------:R3:W-:Y:S02]  /*4640*/  STSM.16.M88.4 [R7], R160 ;  /* 0x000000a007007844 */ /* 0x0007e40000000200 */
[----:B------:R-:W-:Y:S08]  /*4650*/  MUFU.EX2 R50, R50 ;  /* 0x0000003200327308 */ /* 0x000ff00000000800 */
[----:B------:R-:W2:Y:S01]  /*4660*/  MUFU.EX2 R51, R51 ;  /* 0x0000003300337308 */ /* 0x000ea20000000800 */
[----:B-1----:R-:W-:Y:S01]  /*4670*/  F2FP.BF16.F32.PACK_AB R164, R49, R48 ;  /* 0x0000003031a4723e */ /* 0x002fe200000010ff */
[----:B------:R-:W-:-:S04]  /*4680*/  FADD.FTZ R48, R48, R45 ;  /* 0x0000002d30307221 */ /* 0x000fc80000010000 */
[----:B------:R-:W-:Y:S02]  /*4690*/  FADD.FTZ R49, R49, R48 ;  /* 0x0000003031317221 */ /* 0x000fe40000010000 */
[----:B------:R-:W1:Y:S08]  /*46a0*/  MUFU.EX2 R52, R52 ;  /* 0x0000003400347308 */ /* 0x000e700000000800 */
[----:B------:R-:W-:Y:S01]  /*46b0*/  MUFU.EX2 R54, R54 ;  /* 0x0000003600367308 */ /* 0x000fe20000000800 */
[----:B--2---:R-:W-:-:S07]  /*46c0*/  F2FP.BF16.F32.PACK_AB R165, R51, R50 ;  /* 0x0000003233a5723e */ /* 0x004fce00000010ff */
[----:B------:R2:W4:Y:S01]  /*46d0*/  MUFU.EX2 R13, R10 ;  /* 0x0000000a000d7308 */ /* 0x0005220000000800 */
[----:B-1----:R-:W-:Y:S01]  /*46e0*/  F2FP.BF16.F32.PACK_AB R166, R11, R52 ;  /* 0x000000340ba6723e */ /* 0x002fe200000010ff */
[----:B--2---:R-:W-:-:S04]  /*46f0*/  FADD.FTZ R10, R46, R15 ;  /* 0x0000000f2e0a7221 */ /* 0x004fc80000010000 */
[----:B------:R-:W-:Y:S01]  /*4700*/  FADD.FTZ R47, R47, R10 ;  /* 0x0000000a2f2f7221 */ /* 0x000fe20000010000 */
[----:B------:R-:W-:-:S03]  /*4710*/  FADD.FTZ R10, R52, R49 ;  /* 0x00000031340a7221 */ /* 0x000fc60000010000 */
[----:B------:R-:W-:Y:S01]  /*4720*/  FADD.FTZ R50, R50, R47 ;  /* 0x0000002f32327221 */ /* 0x000fe20000010000 */
[----:B----4-:R-:W-:Y:S01]  /*4730*/  F2FP.BF16.F32.PACK_AB R167, R13, R54 ;  /* 0x000000360da7723e */ /* 0x010fe200000010ff */
[----:B------:R-:W-:Y:S02]  /*4740*/  FADD.FTZ R10, R11, R10 ;  /* 0x0000000a0b0a7221 */ /* 0x000fe40000010000 */
[----:B------:R-:W-:Y:S02]  /*4750*/  FADD.FTZ R51, R51, R50 ;  /* 0x0000003233337221 */ /* 0x000fe40000010000 */
[----:B------:R3:W-:Y:S02]  /*4760*/  STSM.16.M88.4 [R4], R164 ;  /* 0x000000a404007844 */ /* 0x0007e40000000200 */
[----:B------:R-:W-:-:S04]  /*4770*/  FADD.FTZ R54, R54, R51 ;  /* 0x0000003336367221 */ /* 0x000fc80000010000 */
[----:B------:R-:W-:Y:S01]  /*4780*/  FADD.FTZ R11, R13, R54 ;  /* 0x000000360d0b7221 */ /* 0x000fe20000010000 */
[----:B------:R-:W-:Y:S06]  /*4790*/  @!P0 BRA `(.L_x_3234) ;  /* 0x0000000000048947 */ /* 0x000fec0003800000 */
[----:B------:R-:W-:Y:S01]  /*47a0*/  BPT.TRAP 0x1 ;  /* 0x000000040000795c */ /* 0x000fe20000300000 */
.L_x_3234:
[----:B------:R1:W2:Y:S01]  /*47b0*/  SYNCS.PHASECHK.TRANS64.TRYWAIT P1, [UR41+0x28c50], R9 ;  /* 0x028c5009ff0075a7 */ /* 0x0002a20008020169 */
[----:B------:R-:W-:Y:S05]  /*47c0*/  @!P0 BRA `(.L_x_3235) ;  /* 0x0000000000048947 */ /* 0x000fea0003800000 */
[----:B------:R-:W-:Y:S01]  /*47d0*/  BPT.TRAP 0x1 ;  /* 0x000000040000795c */ /* 0x000fe20000300000 */
.L_x_3235:
[----:B------:R-:W-:Y:S01]  /*47e0*/  ULOP3.LUT UR24, UR45, 0x2000000, URZ, 0xfc, !UPT ;  /* 0x020000002d187892 */ /* 0x000fe2000f8efc3f */
[----:B--2---:R-:W-:Y:S11]  /*47f0*/  @P1 BRA `(.L_x_3236) ;  /* 0x0000000000081947 */ /* 0x004ff60003800000 */
[----:B------:R-:W2:Y:S02]  /*4800*/  SYNCS.PHASECHK.TRANS64.TRYWAIT P1, [UR41+0x28c50], R9 ;  /* 0x028c5009ff0075a7 */ /* 0x000ea40008020169 */
[----:B--2---:R-:W-:Y:S05]  /*4810*/  @!P1 BRA `(.L_x_3237) ;  /* 0x0000008400989947 */ /* 0x004fea0003800000 */
.L_x_3236:
[----:B------:R-:W-:Y:S01]  /*4820*/  WARPGROUP.ARRIVE ;  /* 0x00000000000079c5 */ /* 0x000fe20000000000 */
[----:B------:R-:W-:Y:S01]  /*4830*/  UMOV UR14, UR24 ;  /* 0x00000018000e7c82 */ /* 0x000fe20008000000 */
[----:B------:R-:W-:Y:S01]  /*4840*/  UMOV UR15, 0x40000040 ;  /* 0x40000040000f7882 */ /* 0x000fe20000000000 */
[----:B------:R-:W-:-:S03]  /*4850*/  UIADD3 UR4, UR24, 0x80, URZ ;  /* 0x0000008018047890 */ /* 0x000fc6000fffe03f */
[----:B------:R-:W-:Y:S01]  /*4860*/  HGMMA.64x256x16.F32.BF16 R24, R152, gdesc[UR12].tnspB, RZ, !UPT, gsb0 ;  /* 0x43e0000c98187df0 */ /* 0x000fe2000c0018ff */
[----:B------:R-:W-:-:S03]  /*4870*/  UMOV UR15, 0x40000040 ;  /* 0x40000040000f7882 */ /* 0x000fc60000000000 */
[----:B------:R-:W-:Y:S01]  /*4880*/  UMOV UR14, UR4 ;  /* 0x00000004000e7c82 */ /* 0x000fe20008000000 */
[----:B------:R-:W-:Y:S01]  /*4890*/  UIADD3 UR4, UR24, 0x100, URZ ;  /* 0x0000010018047890 */ /* 0x000fe2000fffe03f */
[----:B------:R-:W-:Y:S02]  /*48a0*/  WARPGROUP.DEPBAR.LE gsb0, 0x0 ;  /* 0x00008000000079c5 */ /* 0x000fe40000010000 */
[----:B------:R-:W-:-:S15]  /*48b0*/  WARPGROUP.ARRIVE ;  /* 0x00000000000079c5 */ /* 0x000fde0000000000 */
[----:B------:R-:W-:-:S05]  /*48c0*/  NOP ;  /* 0x0000000000007918 */ /* 0x000fca0000000000 */
[----:B------:R-:W-:Y:S01]  /*48d0*/  HGMMA.64x256x16.F32.BF16 R24, R156, gdesc[UR12].tnspB, R24, gsb0 ;  /* 0x43e0000c9c187df0 */ /* 0x000fe20008001818 */
[----:B------:R-:W-:Y:S01]  /*48e0*/  UMOV UR14, UR4 ;  /* 0x00000004000e7c82 */ /* 0x000fe20008000000 */
[----:B------:R-:W-:Y:S01]  /*48f0*/  UMOV UR15, 0x40000040 ;  /* 0x40000040000f7882 */ /* 0x000fe20000000000 */
[----:B------:R-:W-:Y:S01]  /*4900*/  UIADD3 UR4, UR24, 0x180, URZ ;  /* 0x0000018018047890 */ /* 0x000fe2000fffe03f */
[----:B------:R-:W-:Y:S02]  /*4910*/  WARPGROUP.DEPBAR.LE gsb0, 0x0 ;  /* 0x00008000000079c5 */ /* 0x000fe40000010000 */
[----:B------:R-:W-:-:S15]  /*4920*/  WARPGROUP.ARRIVE ;  /* 0x00000000000079c5 */ /* 0x000fde0000000000 */
[----:B------:R-:W-:-:S07]  /*4930*/  NOP ;  /* 0x0000000000007918 */ /* 0x000fce0000000000 */
[----:B------:R-:W-:Y:S01]  /*4940*/  HGMMA.64x256x16.F32.BF16 R24, R160, gdesc[UR12].tnspB, R24, gsb0 ;  /* 0x43e0000ca0187df0 */ /* 0x000fe20008001818 */
[----:B------:R-:W-:Y:S01]  /*4950*/  UMOV UR14, UR4 ;  /* 0x00000004000e7c82 */ /* 0x000fe20008000000 */
[----:B------:R-:W-:Y:S01]  /*4960*/  UMOV UR15, 0x40000040 ;  /* 0x40000040000f7882 */ /* 0x000fe20000000000 */
[----:B------:R-:W-:Y:S01]  /*4970*/  UMOV UR4, URZ ;  /* 0x0000003f00047c82 */ /* 0x000fe20008000000 */
[----:B------:R-:W-:Y:S02]  /*4980*/  WARPGROUP.DEPBAR.LE gsb0, 0x0 ;  /* 0x00008000000079c5 */ /* 0x000fe40000010000 */
[----:B------:R-:W-:-:S15]  /*4990*/  WARPGROUP.ARRIVE ;  /* 0x00000000000079c5 */ /* 0x000fde0000000000 */
[----:B------:R-:W-:-:S07]  /*49a0*/  NOP ;  /* 0x0000000000007918 */ /* 0x000fce0000000000 */
[----:B------:R-:W-:Y:S03]  /*49b0*/  HGMMA.64x256x16.F32.BF16 R24, R164, gdesc[UR12].tnspB, R24, gsb0 ;  /* 0x43e0000ca4187df0 */ /* 0x000fe60008001818 */
[----:B------:R-:W-:Y:S02]  /*49c0*/  WARPGROUP.DEPBAR.LE gsb0, 0x0 ;  /* 0x00008000000079c5 */ /* 0x000fe40000010000 */
[----:B------:R-:W-:Y:S01]  /*49d0*/  @!PT LDS RZ, [RZ] ;  /* 0x00000000fffff984 */ /* 0x000fe20000000800 */
[----:B------:R-:W-:Y:S01]  /*49e0*/  @!PT LDS RZ, [RZ] ;  /* 0x00000000fffff984 */ /* 0x000fe20000000800 */
[----:B------:R-:W-:Y:S01]  /*49f0*/  @!PT LDS RZ, [RZ] ;  /* 0x00000000fffff984 */ /* 0x000fe20000000800 */
[----:B------:R-:W-:Y:S01]  /*4a00*/  @!PT LDS RZ, [RZ] ;  /* 0x00000000fffff984 */ /* 0x000fe20000000800 */
[----:B------:R4:W-:Y:S06]  /*4a10*/  MEMBAR.ALL.CTA ;  /* 0x0000000000007992 */ /* 0x0009ec0000008000 */
[----:B----4-:R-:W4:Y:S02]  /*4a20*/  FENCE.VIEW.ASYNC.S ;  /* 0x00000000000073c6 */ /* 0x010f240000000000 */
[----:B----4-:R-:W-:Y:S01]  /*4a30*/  NOP ;  /* 0x0000000000007918 */ /* 0x010fe20000000000 */
[----:B------:R-:W-:Y:S06]  /*4a40*/  BAR.ARV 0xe, 0x100 ;  /* 0x0384000000007b1d */ /* 0x000fec0000002000 */
[----:B------:R-:W-:Y:S05]  /*4a50*/  @!P0 BRA `(.L_x_3238) ;  /* 0x0000000000048947 */ /* 0x000fea0003800000 */
[----:B------:R-:W-:Y:S01]  /*4a60*/  BPT.TRAP 0x1 ;  /* 0x000000040000795c */ /* 0x000fe20000300000 */
.L_x_3238:
[----:B------:R-:W-:Y:S02]  /*4a70*/  UIADD3 UR44, UR44, -0x2, URZ ;  /* 0xfffffffe2c2c7890 */ /* 0x000fe4000fffe03f */
[----:B------:R-:W-:Y:S02]  /*4a80*/  UIADD3 UR5, UR41, 0x28c60, URZ ;  /* 0x00028c6029057890 */ /* 0x000fe4000fffe03f */
[----:B------:R-:W-:Y:S02]  /*4a90*/  UISETP.GE.AND UP0, UPT, UR44, UR40, UPT ;  /* 0x000000282c00728c */ /* 0x000fe4000bf06270 */
[----:B------:R-:W-:-:S04]  /*4aa0*/  UPRMT UR5, UR42, 0x654, UR5 ;  /* 0x000006542a057896 */ /* 0x000fc80008000005 */
[----:B------:R-:W-:-:S05]  /*4ab0*/  PLOP3.LUT P1, PT, PT, PT, UP0, 0x80, 0x0 ;  /* 0x000000000000781c */ /* 0x000fca0003f2f008 */
[----:B------:R-:W-:Y:S08]  /*4ac0*/  SYNCS.ARRIVE.TRANS64.RED.A1T0 RZ, [UR5], RZ ;  /* 0x000000ffffff79a7 */ /* 0x000ff00008100405 */
[----:B------:R-:W-:Y:S05]  /*4ad0*/  @!P1 BRA `(.L_x_3239) ;  /* 0x0000001800409947 */ /* 0x000fea0003800000 */
[----:B------:R-:W-:Y:S01]  /*4ae0*/  UMOV UR4, URZ ;  /* 0x0000003f00047c82 */ /* 0x000fe20008000000 */
[----:B------:R-:W-:Y:S01]  /*4af0*/  UMOV UR5, URZ ;  /* 0x0000003f00057c82 */ /* 0x000fe20008000000 */
[----:B------:R-:W-:-:S05]  /*4b00*/  ULDC UR27, c[0x0][0x988] ;  /* 0x00026200001b7ab9 */ /* 0x000fca0000000800 */
.L_x_3250:
[----:B------:R-:W-:Y:S01]  /*4b10*/  UIADD3 UR7, UR5, 0x1, URZ ;  /* 0x0000000105077890 */ /* 0x000fe2000fffe03f */
[----:B012---:R-:W-:Y:S01]  /*4b20*/  IMAD.U32 R9, RZ, RZ, UR44 ;  /* 0x0000002cff097e24 */ /* 0x007fe2000f8e00ff */
[----:B------:R-:W-:Y:S02]  /*4b30*/  UIADD3 UR44, UR44, -0x1, URZ ;  /* 0xffffffff2c2c7890 */ /* 0x000fe4000fffe03f */
[----:B------:R-:W-:Y:S02]  /*4b40*/  UISETP.NE.AND UP0, UPT, UR7, 0x2, UPT ;  /* 0x000000020700788c */ /* 0x000fe4000bf05270 */
[----:B------:R-:W-:Y:S02]  /*4b50*/  ISETP.GT.AND P1, PT, R9, UR40, PT ;  /* 0x0000002809007c0c */ /* 0x000fe4000bf24270 */
[----:B------:R-:W-:Y:S02]  /*4b60*/  USEL UR10, URZ, 0x1, UP0 ;  /* 0x000000013f0a7887 */ /* 0x000fe40008000000 */
[----:B------:R-:W-:-:S02]  /*4b70*/  USEL UR25, UR7, URZ, UP0 ;  /* 0x0000003f07197287 */ /* 0x000fc40008000000 */
[----:B------:R-:W-:Y:S01]  /*4b80*/  ULOP3.LUT UR4, UR4, UR10, URZ, 0x3c, !UPT ;  /* 0x0000000a04047292 */ /* 0x000fe2000f8e3c3f */
[----:B------:R-:W-:Y:S11]  /*4b90*/  @!P0 BRA `(.L_x_3240) ;  /* 0x0000000000048947 */ /* 0x000ff60003800000 */
[----:B------:R-:W-:Y:S01]  /*4ba0*/  BPT.TRAP 0x1 ;  /* 0x000000040000795c */ /* 0x000fe20000300000 */
.L_x_3240:
[----:B------:R-:W-:Y:S01]  /*4bb0*/  ULEA UR26, UR25, UR41, 0x3 ;  /* 0x00000029191a7291 */ /* 0x000fe2000f8e183f */
[----:B------:R-:W-:-:S04]  /*4bc0*/  MOV R9, UR4 ;  /* 0x0000000400097c02 */ /* 0x000fc80008000f00 */
[----:B------:R-:W-:-:S04]  /*4bd0*/  SHF.L.U32 R9, R9, 0x1f, RZ ;  /* 0x0000001f09097819 */ /* 0x000fc800000006ff */
[----:B------:R0:W1:Y:S01]  /*4be0*/  SYNCS.PHASECHK.TRANS64.TRYWAIT P2, [UR26+0x28c30], R9 ;  /* 0x028c3009ff0075a7 */ /* 0x000062000804015a */
[----:B------:R-:W-:Y:S05]  /*4bf0*/  @!P0 BRA `(.L_x_3241) ;  /* 0x0000000000048947 */ /* 0x000fea0003800000 */
[----:B------:R-:W-:Y:S01]  /*4c00*/  BPT.TRAP 0x1 ;  /* 0x000000040000795c */ /* 0x000fe20000300000 */
.L_x_3241:
[----:B-1----:R-:W-:Y:S05]  /*4c10*/  @P2 BRA `(.L_x_3242) ;  /* 0x0000000000082947 */ /* 0x002fea0003800000 */
[----:B------:R-:W1:Y:S02]  /*4c20*/  SYNCS.PHASECHK.TRANS64.TRYWAIT P2, [UR26+0x28c30], R9 ;  /* 0x028c3009ff0075a7 */ /* 0x000e64000804015a */
[----:B-1----:R-:W-:Y:S05]  /*4c30*/  @!P2 BRA `(.L_x_3243) ;  /* 0x0000008000a8a947 */ /* 0x002fea0003800000 */
.L_x_3242:
[----:B------:R-:W-:Y:S01]  /*4c40*/  ULEA UR10, UR25, UR6, 0x9 ;  /* 0x00000006190a7291 */ /* 0x000fe2000f8e483f */
[----:B---3--:R-:W-:Y:S01]  /*4c50*/  WARPGROUP.ARRIVE ;  /* 0x00000000000079c5 */ /* 0x008fe20000000000 */
[----:B------:R-:W-:Y:S01]  /*4c60*/  UMOV UR11, 0x40000040 ;  /* 0x40000040000b7882 */ /* 0x000fe20000000000 */
[----:B------:R-:W-:Y:S01]  /*4c70*/  UMOV UR15, 0x40000040 ;  /* 0x40000040000f7882 */ /* 0x000fe20000000000 */
[----:B------:R-:W-:Y:S02]  /*4c80*/  UIADD3 UR14, UR10, 0x2, URZ ;  /* 0x000000020a0e7890 */ /* 0x000fe4000fffe03f */
[----:B------:R-:W-:Y:S01]  /*4c90*/  UIADD3 UR18, UR10, 0x4, URZ ;  /* 0x000000040a127890 */ /* 0x000fe2000fffe03f */
[----:B------:R-:W-:Y:S02]  /*4ca0*/  UMOV UR19, 0x40000040 ;  /* 0x4000004000137882 */ /* 0x000fe40000000000 */
[----:B------:R-:W-:Y:S01]  /*4cb0*/  HGMMA.64x64x16.F32.BF16 R152, gdesc[UR8], RZ, !UPT, gsb0 ;  /* 0x00e00000089879f0 */ /* 0x000fe2000c0018ff */
[----:B------:R-:W-:Y:S01]  /*4cc0*/  UIADD3 UR22, UR10, 0x6, URZ ;  /* 0x000000060a167890 */ /* 0x000fe2000fffe03f */
[----:B------:R-:W-:Y:S01]  /*4cd0*/  UMOV UR23, 0x40000040 ;  /* 0x4000004000177882 */ /* 0x000fe20000000000 */
[----:B------:R-:W-:-:S02]  /*4ce0*/  WARPGROUP.DEPBAR.LE gsb0, 0x0 ;  /* 0x00008000000079c5 */ /* 0x000fc40000010000 */
        /* <DEDUP_REMOVED lines=11> */
.L_x_3244:
[----:B-1----:R-:W-:Y:S01]  /*4da0*/  FMNMX.FTZ R12, R152, R3, !PT ;  /* 0x00000003980c7209 */ /* 0x002fe20007810000 */
[----:B------:R-:W-:Y:S01]  /*4db0*/  UMOV UR11, UR27 ;  /* 0x0000001b000b7c82 */ /* 0x000fe20008000000 */
[----:B------:R-:W-:Y:S01]  /*4dc0*/  ISETP.NE.AND P2, PT, R0, RZ, PT ;  /* 0x000000ff0000720c */ /* 0x000fe20003f45270 */
[----:B------:R-:W-:Y:S01]  /*4dd0*/  UIADD3 UR7, UR26, 0x28c40, URZ ;  /* 0x00028c401a077890 */ /* 0x000fe2000fffe03f */
[----:B------:R-:W-:-:S03]  /*4de0*/  FMNMX.FTZ R13, R153, R12, !PT ;  /* 0x0000000c990d7209 */ /* 0x000fc60007810000 */
[----:B------:R-:W-:Y:S01]  /*4df0*/  UPRMT UR7, UR42, 0x654, UR7 ;  /* 0x000006542a077896 */ /* 0x000fe20008000007 */
[----:B------:R-:W-:-:S04]  /*4e00*/  FMNMX.FTZ R12, R156, R13, !PT ;  /* 0x0000000d9c0c7209 */ /* 0x000fc80007810000 */
[----:B------:R-:W-:-:S04]  /*4e10*/  FMNMX.FTZ R13, R157, R12, !PT ;  /* 0x0000000c9d0d7209 */ /* 0x000fc80007810000 */
[----:B------:R-:W-:Y:S01]  /*4e20*/  FMNMX.FTZ R12, R160, R13, !PT ;  /* 0x0000000da00c7209 */ /* 0x000fe20007810000 */
[----:B------:R-:W-:Y:S03]  /*4e30*/  SYNCS.ARRIVE.TRANS64.RED.A1T0 RZ, [UR7], RZ ;  /* 0x000000ffffff79a7 */ /* 0x000fe60008100407 */
[----:B------:R-:W-:-:S04]  /*4e40*/  FMNMX.FTZ R13, R161, R12, !PT ;  /* 0x0000000ca10d7209 */ /* 0x000fc80007810000 */
        /* <DEDUP_REMOVED lines=9> */
[----:B------:R-:W-:-:S05]  /*4ee0*/  FMNMX.FTZ R15, R181, R12, !PT ;  /* 0x0000000cb50f7209 */ /* 0x000fca0007810000 */
[----:B------:R-:W1:Y:S02]  /*4ef0*/  SHFL.BFLY PT, R12, R15, 0x2, 0x1f ;  /* 0x0c401f000f0c7f89 */ /* 0x000e6400000e0000 */
        /* <DEDUP_REMOVED lines=10> */
[----:B------:R-:W-:-:S03]  /*4fa0*/  FMNMX.FTZ R13, R167, R14, !PT ;  /* 0x0000000ea70d7209 */ /* 0x000fc60007810000 */
[----:B------:R-:W-:Y:S01]  /*4fb0*/  FMUL.FTZ R184, R12, UR11 ;  /* 0x0000000b0cb87c20 */ /* 0x000fe20008410000 */
[----:B------:R-:W-:Y:S01]  /*4fc0*/  FMNMX.FTZ R14, R170, R13, !PT ;  /* 0x0000000daa0e7209 */ /* 0x000fe20007810000 */
[----:B------:R-:W-:Y:S02]  /*4fd0*/  FADD.FTZ R3, -R12, R3 ;  /* 0x000000030c037221 */ /* 0x000fe40000010100 */
[--C-:B------:R-:W-:Y:S01]  /*4fe0*/  FFMA.FTZ R152, R152, UR11, -R184.reuse ;  /* 0x0000000b98987c23 */ /* 0x100fe200080108b8 */
[----:B------:R-:W-:Y:S01]  /*4ff0*/  FMNMX.FTZ R13, R171, R14, !PT ;  /* 0x0000000eab0d7209 */ /* 0x000fe20007810000 */
[----:B------:R-:W-:Y:S01]  /*5000*/  FMUL.FTZ R3, R3, UR11 ;  /* 0x0000000b03037c20 */ /* 0x000fe20008410000 */
[--C-:B------:R-:W-:Y:S01]  /*5010*/  FFMA.FTZ R19, R156, UR11, -R184.reuse ;  /* 0x0000000b9c137c23 */ /* 0x100fe200080108b8 */
[--C-:B------:R-:W-:Y:S01]  /*5020*/  FFMA.FTZ R156, R160, UR11, -R184.reuse ;  /* 0x0000000ba09c7c23 */ /* 0x100fe200080108b8 */
[----:B------:R-:W-:Y:S01]  /*5030*/  FMNMX.FTZ R14, R174, R13, !PT ;  /* 0x0000000dae0e7209 */ /* 0x000fe20007810000 */
[--C-:B------:R-:W-:Y:S01]  /*5040*/  FFMA.FTZ R13, R153, UR11, -R184.reuse ;  /* 0x0000000b990d7c23 */ /* 0x100fe200080108b8 */
[----:B------:R-:W-:Y:S01]  /*5050*/  MUFU.EX2 R152, R152 ;  /* 0x0000009800987308 */ /* 0x000fe20000000800 */
[--C-:B------:R-:W-:Y:S01]  /*5060*/  FFMA.FTZ R17, R161, UR11, -R184.reuse ;  /* 0x0000000ba1117c23 */ /* 0x100fe200080108b8 */
[----:B------:R-:W-:Y:S01]  /*5070*/  FMNMX.FTZ R15, R175, R14, !PT ;  /* 0x0000000eaf0f7209 */ /* 0x000fe20007810000 */
[--C-:B------:R-:W-:Y:S01]  /*5080*/  FFMA.FTZ R160, R168, UR11, -R184.reuse ;  /* 0x0000000ba8a07c23 */ /* 0x100fe200080108b8 */
[--C-:B------:R-:W-:Y:S01]  /*5090*/  FFMA.FTZ R23, R173, UR11, -R184.reuse ;  /* 0x0000000bad177c23 */ /* 0x100fe200080108b8 */
[--C-:B------:R-:W-:Y:S01]  /*50a0*/  FFMA.FTZ R180, R180, UR11, -R184.reuse ;  /* 0x0000000bb4b47c23 */ /* 0x100fe200080108b8 */
[----:B------:R-:W-:Y:S01]  /*50b0*/  FMNMX.FTZ R14, R178, R15, !PT ;  /* 0x0000000fb20e7209 */ /* 0x000fe20007810000 */
[----:B------:R-:W-:Y:S01]  /*50c0*/  FFMA.FTZ R181, R181, UR11, -R184 ;  /* 0x0000000bb5b57c23 */ /* 0x000fe200080108b8 */
[----:B------:R-:W1:Y:S02]  /*50d0*/  MUFU.EX2 R3, R3 ;  /* 0x0000000300037308 */ /* 0x000e640000000800 */
[----:B------:R-:W-:-:S04]  /*50e0*/  FMNMX.FTZ R15, R179, R14, !PT ;  /* 0x0000000eb30f7209 */ /* 0x000fc80007810000 */
[----:B------:R-:W-:Y:S01]  /*50f0*/  FMNMX.FTZ R16, R182, R15, !PT ;  /* 0x0000000fb6107209 */ /* 0x000fe20007810000 */
[--C-:B------:R-:W-:Y:S01]  /*5100*/  FFMA.FTZ R15, R157, UR11, -R184.reuse ;  /* 0x0000000b9d0f7c23 */ /* 0x100fe200080108b8 */
[----:B------:R-:W2:Y:S02]  /*5110*/  MUFU.EX2 R13, R13 ;  /* 0x0000000d000d7308 */ /* 0x000ea40000000800 */
[----:B------:R-:W-:Y:S01]  /*5120*/  FMNMX.FTZ R18, R183, R16, !PT ;  /* 0x00000010b7127209 */ /* 0x000fe20007810000 */
[--C-:B------:R-:W-:Y:S01]  /*5130*/  FFMA.FTZ R16, R164, UR11, -R184.reuse ;  /* 0x0000000ba4107c23 */ /* 0x100fe200080108b8 */
[----:B------:R-:W-:-:S03]  /*5140*/  FFMA.FTZ R164, R176, UR11, -R184 ;  /* 0x0000000bb0a47c23 */ /* 0x000fc600080108b8 */
[----:B------:R-:W3:Y:S01]  /*5150*/  SHFL.BFLY PT, R21, R18, 0x2, 0x1f ;  /* 0x0c401f0012157f89 */ /* 0x000ee200000e0000 */
[----:B------:R4:W-:Y:S01]  /*5160*/  MUFU.EX2 R14, R19 ;  /* 0x00000013000e7308 */ /* 0x0009e20000000800 */
[----:B-1----:R-:W-:Y:S01]  /*5170*/  FFMA.FTZ R10, R3, R10, R152 ;  /* 0x0000000a030a7223 */ /* 0x002fe20000010098 */
[-C--:B------:R-:W-:Y:S01]  /*5180*/  FMUL.FTZ R24, R24, R3.reuse ;  /* 0x0000000318187220 */ /* 0x080fe20000410000 */
[-C--:B------:R-:W-:Y:S01]  /*5190*/  FMUL.FTZ R25, R25, R3.reuse ;  /* 0x0000000319197220 */ /* 0x080fe20000410000 */
[-C--:B------:R-:W-:Y:S01]  /*51a0*/  FMUL.FTZ R28, R28, R3.reuse ;  /* 0x000000031c1c7220 */ /* 0x080fe20000410000 */
[-C--:B------:R-:W-:Y:S01]  /*51b0*/  FMUL.FTZ R29, R29, R3.reuse ;  /* 0x000000031d1d7220 */ /* 0x080fe20000410000 */
[-C--:B------:R-:W-:Y:S01]  /*51c0*/  FMUL.FTZ R32, R32, R3.reuse ;  /* 0x0000000320207220 */ /* 0x080fe20000410000 */
[-C--:B------:R-:W-:Y:S01]  /*51d0*/  FMUL.FTZ R33, R33, R3.reuse ;  /* 0x0000000321217220 */ /* 0x080fe20000410000 */
[----:B------:R-:W-:Y:S01]  /*51e0*/  MUFU.EX2 R15, R15 ;  /* 0x0000000f000f7308 */ /* 0x000fe20000000800 */
[--C-:B----4-:R-:W-:Y:S01]  /*51f0*/  FFMA.FTZ R19, R165, UR11, -R184.reuse ;  /* 0x0000000ba5137c23 */ /* 0x110fe200080108b8 */
[----:B--2---:R-:W-:Y:S01]  /*5200*/  F2FP.BF16.F32.PACK_AB R152, R13, R152 ;  /* 0x000000980d98723e */ /* 0x004fe200000010ff */
[--C-:B------:R-:W-:Y:S01]  /*5210*/  FFMA.FTZ R165, R177, UR11, -R184.reuse ;  /* 0x0000000bb1a57c23 */ /* 0x100fe200080108b8 */
[-C--:B------:R-:W-:Y:S01]  /*5220*/  FMUL.FTZ R36, R36, R3.reuse ;  /* 0x0000000324247220 */ /* 0x080fe20000410000 */
[-C--:B------:R-:W-:Y:S01]  /*5230*/  FMUL.FTZ R37, R37, R3.reuse ;  /* 0x0000000325257220 */ /* 0x080fe20000410000 */
[-C--:B------:R-:W-:Y:S01]  /*5240*/  FMUL.FTZ R40, R40, R3.reuse ;  /* 0x0000000328287220 */ /* 0x080fe20000410000 */
[-C--:B------:R-:W-:Y:S01]  /*5250*/  FMUL.FTZ R41, R41, R3.reuse ;  /* 0x0000000329297220 */ /* 0x080fe20000410000 */
[----:B------:R-:W-:Y:S01]  /*5260*/  MUFU.EX2 R156, R156 ;  /* 0x0000009c009c7308 */ /* 0x000fe20000000800 */
[-C--:B------:R-:W-:Y:S01]  /*5270*/  FMUL.FTZ R44, R44, R3.reuse ;  /* 0x000000032c2c7220 */ /* 0x080fe20000410000 */
[-C--:B------:R-:W-:Y:S01]  /*5280*/  FMUL.FTZ R45, R45, R3.reuse ;  /* 0x000000032d2d7220 */ /* 0x080fe20000410000 */
[-C--:B------:R-:W-:Y:S01]  /*5290*/  FMUL.FTZ R48, R48, R3.reuse ;  /* 0x0000000330307220 */ /* 0x080fe20000410000 */
[-C--:B------:R-:W-:Y:S01]  /*52a0*/  FMUL.FTZ R49, R49, R3.reuse ;  /* 0x0000000331317220 */ /* 0x080fe20000410000 */
[-C--:B------:R-:W-:Y:S01]  /*52b0*/  FMUL.FTZ R52, R52, R3.reuse ;  /* 0x0000000334347220 */ /* 0x080fe20000410000 */
[----:B------:R-:W-:Y:S01]  /*52c0*/  FMUL.FTZ R53, R53, R3 ;  /* 0x0000000335357220 */ /* 0x000fe20000410000 */
[----:B---3--:R-:W-:Y:S01]  /*52d0*/  FMNMX.FTZ R22, R18, R21, !PT ;  /* 0x0000001512167209 */ /* 0x008fe20007810000 */
[--C-:B------:R-:W-:Y:S01]  /*52e0*/  FFMA.FTZ R18, R172, UR11, -R184.reuse ;  /* 0x0000000bac127c23 */ /* 0x100fe200080108b8 */
[----:B------:R-:W-:Y:S01]  /*52f0*/  MUFU.EX2 R17, R17 ;  /* 0x0000001100117308 */ /* 0x000fe20000000800 */
[----:B------:R-:W-:Y:S01]  /*5300*/  FFMA.FTZ R21, R169, UR11, -R184 ;  /* 0x0000000ba9157c23 */ /* 0x000fe200080108b8 */
[-C--:B------:R-:W-:Y:S01]  /*5310*/  FMUL.FTZ R56, R56, R3.reuse ;  /* 0x0000000338387220 */ /* 0x080fe20000410000 */
[----:B------:R-:W1:Y:S01]  /*5320*/  SHFL.BFLY PT, R153, R22, 0x1, 0x1f ;  /* 0x0c201f0016997f89 */ /* 0x000e6200000e0000 */
        /* <DEDUP_REMOVED lines=22> */
[----:B------:R-:W-:Y:S01]  /*5490*/  FMUL.FTZ R96, R96, R3 ;  /* 0x0000000360607220 */ /* 0x000fe20000410000 */
[----:B-1----:R-:W-:Y:S01]  /*54a0*/  FMNMX.FTZ R20, R22, R153, !PT ;  /* 0x0000009916147209 */ /* 0x002fe20007810000 */
[-C--:B------:R-:W-:Y:S01]  /*54b0*/  FMUL.FTZ R97, R97, R3.reuse ;  /* 0x0000000361617220 */ /* 0x080fe20000410000 */
[-C--:B------:R-:W-:Y:S01]  /*54c0*/  FMUL.FTZ R100, R100, R3.reuse ;  /* 0x0000000364647220 */ /* 0x080fe20000410000 */
[-C--:B------:R-:W-:Y:S01]  /*54d0*/  FMUL.FTZ R101, R101, R3.reuse ;  /* 0x0000000365657220 */ /* 0x080fe20000410000 */
[-C--:B------:R-:W-:Y:S01]  /*54e0*/  FMUL.FTZ R104, R104, R3.reuse ;  /* 0x0000000368687220 */ /* 0x080fe20000410000 */
[C---:B------:R-:W-:Y:S01]  /*54f0*/  FADD.FTZ R153, -R20.reuse, R5 ;  /* 0x0000000514997221 */ /* 0x040fe20000010100 */
[----:B------:R-:W-:Y:S01]  /*5500*/  FMUL.FTZ R157, R20, UR11 ;  /* 0x0000000b149d7c20 */ /* 0x000fe20008410000 */
[----:B------:R-:W-:Y:S01]  /*5510*/  MUFU.EX2 R21, R21 ;  /* 0x0000001500157308 */ /* 0x000fe20000000800 */
[----:B------:R-:W-:Y:S01]  /*5520*/  FMUL.FTZ R105, R105, R3 ;  /* 0x0000000369697220 */ /* 0x000fe20000410000 */
[----:B------:R-:W-:Y:S01]  /*5530*/  FMUL.FTZ R153, R153, UR11 ;  /* 0x0000000b99997c20 */ /* 0x000fe20008410000 */
[--C-:B------:R-:W-:Y:S01]  /*5540*/  FFMA.FTZ R154, R154, UR11, -R157.reuse ;  /* 0x0000000b9a9a7c23 */ /* 0x100fe2000801089d */
[--C-:B------:R-:W-:Y:S01]  /*5550*/  FFMA.FTZ R155, R155, UR11, -R157.reuse ;  /* 0x0000000b9b9b7c23 */ /* 0x100fe2000801089d */
[--C-:B------:R-:W-:Y:S01]  /*5560*/  FFMA.FTZ R158, R158, UR11, -R157.reuse ;  /* 0x0000000b9e9e7c23 */ /* 0x100fe2000801089d */
[--C-:B------:R-:W-:Y:S01]  /*5570*/  FFMA.FTZ R159, R159, UR11, -R157.reuse ;  /* 0x0000000b9f9f7c23 */ /* 0x100fe2000801089d */
[--C-:B------:R-:W-:Y:S01]  /*5580*/  FFMA.FTZ R162, R162, UR11, -R157.reuse ;  /* 0x0000000ba2a27c23 */ /* 0x100fe2000801089d */
[----:B------:R1:W-:Y:S01]  /*5590*/  MUFU.EX2 R168, R153 ;  /* 0x0000009900a87308 */ /* 0x0003e20000000800 */
[--C-:B------:R-:W-:Y:S01]  /*55a0*/  FFMA.FTZ R163, R163, UR11, -R157.reuse ;  /* 0x0000000ba3a37c23 */ /* 0x100fe2000801089d */
[--C-:B------:R-:W-:Y:S01]  /*55b0*/  FFMA.FTZ R166, R166, UR11, -R157.reuse ;  /* 0x0000000ba6a67c23 */ /* 0x100fe2000801089d */
[--C-:B------:R-:W-:Y:S01]  /*55c0*/  FFMA.FTZ R167, R167, UR11, -R157.reuse ;  /* 0x0000000ba7a77c23 */ /* 0x100fe2000801089d */
[--C-:B------:R-:W-:Y:S01]  /*55d0*/  FFMA.FTZ R170, R170, UR11, -R157.reuse ;  /* 0x0000000baaaa7c23 */ /* 0x100fe2000801089d */
[--C-:B------:R-:W-:Y:S01]  /*55e0*/  FFMA.FTZ R171, R171, UR11, -R157.reuse ;  /* 0x0000000babab7c23 */ /* 0x100fe2000801089d */
[--C-:B------:R-:W-:Y:S01]  /*55f0*/  FFMA.FTZ R174, R174, UR11, -R157.reuse ;  /* 0x0000000baeae7c23 */ /* 0x100fe2000801089d */
[----:B------:R-:W-:Y:S01]  /*5600*/  FFMA.FTZ R175, R175, UR11, -R157 ;  /* 0x0000000bafaf7c23 */ /* 0x000fe2000801089d */
[----:B------:R-:W2:Y:S01]  /*5610*/  MUFU.EX2 R161, R154 ;  /* 0x0000009a00a17308 */ /* 0x000ea20000000800 */
[----:B-1----:R-:W-:-:S02]  /*5620*/  IMAD.U32 R153, RZ, RZ, UR5 ;  /* 0x00000005ff997e24 */ /* 0x002fc4000f8e00ff */
[--C-:B------:R-:W-:Y:S01]  /*5630*/  FFMA.FTZ R178, R178, UR11, -R157.reuse ;  /* 0x0000000bb2b27c23 */ /* 0x100fe2000801089d */
[--C-:B------:R-:W-:Y:S01]  /*5640*/  FFMA.FTZ R179, R179, UR11, -R157.reuse ;  /* 0x0000000bb3b37c23 */ /* 0x100fe2000801089d */
[--C-:B------:R-:W-:Y:S01]  /*5650*/  FFMA.FTZ R182, R182, UR11, -R157.reuse ;  /* 0x0000000bb6b67c23 */ /* 0x100fe2000801089d */
[----:B------:R-:W-:Y:S02]  /*5660*/  @!P2 IMAD R153, R153, 0x40, R2 ;  /* 0x000000409999a824 */ /* 0x000fe400078e0202 */
[----:B------:R-:W-:Y:S01]  /*5670*/  FFMA.FTZ R183, R183, UR11, -R157 ;  /* 0x0000000bb7b77c23 */ /* 0x000fe2000801089d */
[-C--:B------:R-:W-:Y:S01]  /*5680*/  FMUL.FTZ R108, R108, R3.reuse ;  /* 0x000000036c6c7220 */ /* 0x080fe20000410000 */
[----:B------:R1:W3:Y:S01]  /*5690*/  MUFU.EX2 R172, R155 ;  /* 0x0000009b00ac7308 */ /* 0x0002e20000000800 */
[-C--:B------:R-:W-:Y:S01]  /*56a0*/  FMUL.FTZ R109, R109, R3.reuse ;  /* 0x000000036d6d7220 */ /* 0x080fe20000410000 */
[-C--:B------:R-:W-:Y:S01]  /*56b0*/  FMUL.FTZ R112, R112, R3.reuse ;  /* 0x0000000370707220 */ /* 0x080fe20000410000 */
[-C--:B------:R-:W-:Y:S01]  /*56c0*/  FMUL.FTZ R113, R113, R3.reuse ;  /* 0x0000000371717220 */ /* 0x080fe20000410000 */
[-C--:B------:R-:W-:Y:S01]  /*56d0*/  FMUL.FTZ R116, R116, R3.reuse ;  /* 0x0000000374747220 */ /* 0x080fe20000410000 */
[-C--:B------:R-:W-:Y:S01]  /*56e0*/  FMUL.FTZ R117, R117, R3.reuse ;  /* 0x0000000375757220 */ /* 0x080fe20000410000 */
[-C--:B------:R-:W-:Y:S01]  /*56f0*/  FMUL.FTZ R120, R120, R3.reuse ;  /* 0x0000000378787220 */ /* 0x080fe20000410000 */
[----:B------:R-:W-:Y:S01]  /*5700*/  FMUL.FTZ R121, R121, R3 ;  /* 0x0000000379797220 */ /* 0x000fe20000410000 */
[----:B------:R-:W4:Y:S01]  /*5710*/  MUFU.EX2 R158, R158 ;  /* 0x0000009e009e7308 */ /* 0x000f220000000800 */
[----:B--2---:R-:W-:Y:S01]  /*5720*/  FFMA.FTZ R11, R168, R11, R161 ;  /* 0x0000000ba80b7223 */ /* 0x004fe200000100a1 */
[----:B-1----:R-:W-:Y:S01]  /*5730*/  FADD.FTZ R155, R13, R10 ;  /* 0x0000000a0d9b7221 */ /* 0x002fe20000010000 */
[-C--:B------:R-:W-:Y:S01]  /*5740*/  FMUL.FTZ R124, R124, R3.reuse ;  /* 0x000000037c7c7220 */ /* 0x080fe20000410000 */
[-C--:B------:R-:W-:Y:S01]  /*5750*/  FMUL.FTZ R125, R125, R3.reuse ;  /* 0x000000037d7d7220 */ /* 0x080fe20000410000 */
[-C--:B------:R-:W-:Y:S01]  /*5760*/  FMUL.FTZ R128, R128, R3.reuse ;  /* 0x0000000380807220 */ /* 0x080fe20000410000 */
[----:B------:R-:W-:Y:S01]  /*5770*/  FADD.FTZ R10, R14, R155 ;  /* 0x0000009b0e0a7221 */ /* 0x000fe20000010000 */
[-C--:B------:R-:W-:Y:S01]  /*5780*/  FMUL.FTZ R129, R129, R3.reuse ;  /* 0x0000000381817220 */ /* 0x080fe20000410000 */
[----:B------:R-:W1:Y:S01]  /*5790*/  MUFU.EX2 R159, R159 ;  /* 0x0000009f009f7308 */ /* 0x000e620000000800 */
[----:B---3--:R-:W-:Y:S01]  /*57a0*/  FADD.FTZ R11, R172, R11 ;  /* 0x0000000bac0b7221 */ /* 0x008fe20000010000 */
[-C--:B------:R-:W-:Y:S01]  /*57b0*/  FMUL.FTZ R132, R132, R3.reuse ;  /* 0x0000000384847220 */ /* 0x080fe20000410000 */
[-C--:B------:R-:W-:Y:S01]  /*57c0*/  FMUL.FTZ R133, R133, R3.reuse ;  /* 0x0000000385857220 */ /* 0x080fe20000410000 */
[-C--:B------:R-:W-:Y:S01]  /*57d0*/  FMUL.FTZ R136, R136, R3.reuse ;  /* 0x0000000388887220 */ /* 0x080fe20000410000 */
[-C--:B------:R-:W-:Y:S01]  /*57e0*/  FMUL.FTZ R137, R137, R3.reuse ;  /* 0x0000000389897220 */ /* 0x080fe20000410000 */
[-C--:B------:R-:W-:Y:S01]  /*57f0*/  FMUL.FTZ R140, R140, R3.reuse ;  /* 0x000000038c8c7220 */ /* 0x080fe20000410000 */
[-C--:B------:R-:W-:Y:S01]  /*5800*/  FMUL.FTZ R141, R141, R3.reuse ;  /* 0x000000038d8d7220 */ /* 0x080fe20000410000 */
[----:B------:R-:W2:Y:S01]  /*5810*/  MUFU.EX2 R162, R162 ;  /* 0x000000a200a27308 */ /* 0x000ea20000000800 */
[----:B----4-:R-:W-:Y:S01]  /*5820*/  FADD.FTZ R154, R158, R11 ;  /* 0x0000000b9e9a7221 */ /* 0x010fe20000010000 */
[----:B------:R-:W-:Y:S01]  /*5830*/  FADD.FTZ R11, R15, R10 ;  /* 0x0000000a0f0b7221 */ /* 0x000fe20000010000 */
[----:B------:R-:W-:Y:S01]  /*5840*/  @!P2 LEA R10, R153, UR41, 0x2 ;  /* 0x00000029990aac11 */ /* 0x000fe2000f8e10ff */
[-C--:B------:R-:W-:Y:S01]  /*5850*/  FMUL.FTZ R144, R144, R3.reuse ;  /* 0x0000000390907220 */ /* 0x080fe20000410000 */
[-C--:B------:R-:W-:Y:S01]  /*5860*/  FMUL.FTZ R145, R145, R3.reuse ;  /* 0x0000000391917220 */ /* 0x080fe20000410000 */
[-C--:B------:R-:W-:Y:S01]  /*5870*/  FMUL.FTZ R148, R148, R3.reuse ;  /* 0x0000000394947220 */ /* 0x080fe20000410000 */
[----:B------:R-:W-:Y:S01]  /*5880*/  FMUL.FTZ R149, R149, R3 ;  /* 0x0000000395957220 */ /* 0x000fe20000410000 */
[----:B------:R-:W3:Y:S01]  /*5890*/  MUFU.EX2 R163, R163 ;  /* 0x000000a300a37308 */ /* 0x000ee20000000800 */
[----:B-1----:R-:W-:Y:S01]  /*58a0*/  FADD.FTZ R155, R159, R154 ;  /* 0x0000009a9f9b7221 */ /* 0x002fe20000010000 */
[----:B------:R-:W-:Y:S01]  /*58b0*/  FADD.FTZ R154, R156, R11 ;  /* 0x0000000b9c9a7221 */ /* 0x000fe20000010000 */
[----:B------:R-:W-:Y:S01]  /*58c0*/  @!P2 STS [R10+0x28800], R3 ;  /* 0x028800030a00a388 */ /* 0x000fe20000000800 */
[C---:B------:R-:W-:Y:S01]  /*58d0*/  F2FP.BF16.F32.PACK_AB R156, R17.reuse, R156 ;  /* 0x0000009c119c723e */ /* 0x040fe200000010ff */
[----:B------:R-:W-:Y:S01]  /*58e0*/  FMUL.FTZ R26, R26, R168 ;  /* 0x000000a81a1a7220 */ /* 0x000fe20000410000 */
[----:B------:R-:W-:Y:S01]  /*58f0*/  FADD.FTZ R11, R17, R154 ;  /* 0x0000009a110b7221 */ /* 0x000fe20000010000 */
[----:B------:R1:W-:Y:S01]  /*5900*/  @!P2 STS [R10+0x28820], R168 ;  /* 0x028820a80a00a388 */ /* 0x0003e20000000800 */
[----:B------:R-:W4:Y:S01]  /*5910*/  MUFU.EX2 R166, R166 ;  /* 0x000000a600a67308 */ /* 0x000f220000000800 */
[----:B--2---:R-:W-:Y:S01]  /*5920*/  FADD.FTZ R176, R162, R155 ;  /* 0x0000009ba2b07221 */ /* 0x004fe20000010000 */
[----:B------:R-:W-:Y:S01]  /*5930*/  FADD.FTZ R154, R16, R11 ;  /* 0x0000000b109a7221 */ /* 0x000fe20000010000 */
[----:B------:R-:W-:Y:S01]  /*5940*/  F2FP.BF16.F32.PACK_AB R155, R159, R158 ;  /* 0x0000009e9f9b723e */ /* 0x000fe200000010ff */
[----:B------:R-:W-:Y:S01]  /*5950*/  FMUL.FTZ R27, R27, R168 ;  /* 0x000000a81b1b7220 */ /* 0x000fe20000410000 */
[C---:B------:R-:W-:Y:S01]  /*5960*/  F2FP.BF16.F32.PACK_AB R158, R19.reuse, R16 ;  /* 0x00000010139e723e */ /* 0x040fe200000010ff */
[----:B------:R-:W-:Y:S01]  /*5970*/  FADD.FTZ R11, R19, R154 ;  /* 0x0000009a130b7221 */ /* 0x000fe20000010000 */
[----:B------:R-:W-:Y:S01]  /*5980*/  F2FP.BF16.F32.PACK_AB R154, R15, R14 ;  /* 0x0000000e0f9a723e */ /* 0x000fe200000010ff */
[----:B------:R-:W2:Y:S01]  /*5990*/  MUFU.EX2 R167, R167 ;  /* 0x000000a700a77308 */ /* 0x000ea20000000800 */
[C---:B---3--:R-:W-:Y:S01]  /*59a0*/  FADD.FTZ R153, R163.reuse, R176 ;  /* 0x000000b0a3997221 */ /* 0x048fe20000010000 */
[----:B------:R-:W-:Y:S01]  /*59b0*/  FADD.FTZ R14, R160, R11 ;  /* 0x0000000ba00e7221 */ /* 0x000fe20000010000 */
[----:B------:R-:W-:Y:S01]  /*59c0*/  F2FP.BF16.F32.PACK_AB R157, R163, R162 ;  /* 0x000000a2a39d723e */ /* 0x000fe200000010ff */
[----:B------:R-:W-:Y:S01]  /*59d0*/  FMUL.FTZ R30, R30, R168 ;  /* 0x000000a81e1e7220 */ /* 0x000fe20000410000 */
[C---:B------:R-:W-:Y:S01]  /*59e0*/  F2FP.BF16.F32.PACK_AB R160, R21.reuse, R160 ;  /* 0x000000a015a0723e */ /* 0x040fe200000010ff */
[----:B------:R-:W-:Y:S01]  /*59f0*/  FADD.FTZ R11, R21, R14 ;  /* 0x0000000e150b7221 */ /* 0x000fe20000010000 */
[-C--:B------:R-:W-:Y:S01]  /*5a00*/  FMUL.FTZ R31, R31, R168.reuse ;  /* 0x000000a81f1f7220 */ /* 0x080fe20000410000 */
[----:B------:R-:W3:Y:S01]  /*5a10*/  MUFU.EX2 R170, R170 ;  /* 0x000000aa00aa7308 */ /* 0x000ee20000000800 */
[----:B----4-:R-:W-:Y:S01]  /*5a20*/  FADD.FTZ R176, R166, R153 ;  /* 0x00000099a6b07221 */ /* 0x010fe20000010000 */
[----:B------:R-:W-:Y:S01]  /*5a30*/  F2FP.BF16.F32.PACK_AB R153, R172, R161 ;  /* 0x000000a1ac99723e */ /* 0x000fe200000010ff */
[----:B------:R-:W-:Y:S01]  /*5a40*/  BAR.SYNC.DEFER_BLOCKING 0xf, 0x100 ;  /* 0x03c4000000007b1d */ /* 0x000fe20000010000 */
[-C--:B------:R-:W-:Y:S01]  /*5a50*/  FMUL.FTZ R34, R34, R168.reuse ;  /* 0x000000a822227220 */ /* 0x080fe20000410000 */
[-C--:B------:R-:W-:Y:S01]  /*5a60*/  FMUL.FTZ R35, R35, R168.reuse ;  /* 0x000000a823237220 */ /* 0x080fe20000410000 */
[-C--:B------:R-:W-:Y:S01]  /*5a70*/  FMUL.FTZ R38, R38, R168.reuse ;  /* 0x000000a826267220 */ /* 0x080fe20000410000 */
[-C--:B------:R-:W-:Y:S01]  /*5a80*/  FMUL.FTZ R39, R39, R168.reuse ;  /* 0x000000a827277220 */ /* 0x080fe20000410000 */
[----:B------:R-:W-:Y:S01]  /*5a90*/  FMUL.FTZ R42, R42, R168 ;  /* 0x000000a82a2a7220 */ /* 0x000fe20000410000 */
[----:B------:R-:W4:Y:S01]  /*5aa0*/  MUFU.EX2 R171, R171 ;  /* 0x000000ab00ab7308 */ /* 0x000f220000000800 */
[C---:B--2---:R-:W-:Y:S01]  /*5ab0*/  FADD.FTZ R13, R167.reuse, R176 ;  /* 0x000000b0a70d7221 */ /* 0x044fe20000010000 */
[----:B------:R-:W-:Y:S01]  /*5ac0*/  F2FP.BF16.F32.PACK_AB R159, R167, R166 ;  /* 0x000000a6a79f723e */ /* 0x000fe200000010ff */
[-C--:B------:R-:W-:Y:S01]  /*5ad0*/  FMUL.FTZ R43, R43, R168.reuse ;  /* 0x000000a82b2b7220 */ /* 0x080fe20000410000 */
[-C--:B------:R-:W-:Y:S01]  /*5ae0*/  FMUL.FTZ R46, R46, R168.reuse ;  /* 0x000000a82e2e7220 */ /* 0x080fe20000410000 */
[-C--:B------:R-:W-:Y:S01]  /*5af0*/  FMUL.FTZ R47, R47, R168.reuse ;  /* 0x000000a82f2f7220 */ /* 0x080fe20000410000 */
[-C--:B------:R-:W-:Y:S01]  /*5b00*/  FMUL.FTZ R50, R50, R168.reuse ;  /* 0x000000a832327220 */ /* 0x080fe20000410000 */
        /* <DEDUP_REMOVED lines=8> */
[----:B------:R-:W-:Y:S01]  /*5b90*/  FMUL.FTZ R63, R63, R168 ;  /* 0x000000a83f3f7220 */ /* 0x000fe20000410000 */
[----:B------:R-:W2:Y:S01]  /*5ba0*/  MUFU.EX2 R174, R174 ;  /* 0x000000ae00ae7308 */ /* 0x000ea20000000800 */
[C---:B----4-:R-:W-:Y:S01]  /*5bb0*/  FADD.FTZ R13, R171.reuse, R172 ;  /* 0x000000acab0d7221 */ /* 0x050fe20000010000 */
[----:B------:R-:W-:Y:S01]  /*5bc0*/  F2FP.BF16.F32.PACK_AB R161, R171, R170 ;  /* 0x000000aaaba1723e */ /* 0x000fe200000010ff */
[----:B------:R3:W-:Y:S01]  /*5bd0*/  STSM.16.M88.4 [R8+0x26800], R152 ;  /* 0x0268009808007844 */ /* 0x0007e20000000200 */
[-C--:B------:R-:W-:Y:S01]  /*5be0*/  FMUL.FTZ R66, R66, R168.reuse ;  /* 0x000000a842427220 */ /* 0x080fe20000410000 */
[-C--:B------:R-:W-:Y:S01]  /*5bf0*/  FMUL.FTZ R67, R67, R168.reuse ;  /* 0x000000a843437220 */ /* 0x080fe20000410000 */
[-C--:B------:R-:W-:Y:S01]  /*5c00*/  FMUL.FTZ R70, R70, R168.reuse ;  /* 0x000000a846467220 */ /* 0x080fe20000410000 */
[----:B------:R3:W-:Y:S01]  /*5c10*/  STSM.16.M88.4 [R6], R156 ;  /* 0x0000009c06007844 */ /* 0x0007e20000000200 */
[----:B------:R-:W4:Y:S01]  /*5c20*/  MUFU.EX2 R23, R23 ;  /* 0x0000001700177308 */ /* 0x000f220000000800 */
[----:B-1----:R-:W-:Y:S01]  /*5c30*/  FADD.FTZ R10, R18, R11 ;  /* 0x0000000b120a7221 */ /* 0x002fe20000010000 */
[-C--:B------:R-:W-:Y:S01]  /*5c40*/  FMUL.FTZ R71, R71, R168.reuse ;  /* 0x000000a847477220 */ /* 0x080fe20000410000 */
[-C--:B------:R-:W-:Y:S01]  /*5c50*/  FMUL.FTZ R74, R74, R168.reuse ;  /* 0x000000a84a4a7220 */ /* 0x080fe20000410000 */
[-C--:B------:R-:W-:Y:S01]  /*5c60*/  FMUL.FTZ R75, R75, R168.reuse ;  /* 0x000000a84b4b7220 */ /* 0x080fe20000410000 */
[-C--:B------:R-:W-:Y:S01]  /*5c70*/  FMUL.FTZ R78, R78, R168.reuse ;  /* 0x000000a84e4e7220 */ /* 0x080fe20000410000 */
[-C--:B------:R-:W-:Y:S01]  /*5c80*/  FMUL.FTZ R79, R79, R168.reuse ;  /* 0x000000a84f4f7220 */ /* 0x080fe20000410000 */
[-C--:B------:R-:W-:Y:S01]  /*5c90*/  FMUL.FTZ R82, R82, R168.reuse ;  /* 0x000000a852527220 */ /* 0x080fe20000410000 */
[----:B------:R-:W1:Y:S01]  /*5ca0*/  MUFU.EX2 R175, R175 ;  /* 0x000000af00af7308 */ /* 0x000e620000000800 */
[----:B--2---:R-:W-:Y:S01]  /*5cb0*/  FADD.FTZ R14, R174, R13 ;  /* 0x0000000dae0e7221 */ /* 0x004fe20000010000 */
        /* <DEDUP_REMOVED lines=9> */
[-C--:B------:R-:W-:Y:S01]  /*5d50*/  FMUL.FTZ R95, R95, R168.reuse ;  /* 0x000000a85f5f7220 */ /* 0x080fe20000410000 */
[-C--:B------:R-:W-:Y:S01]  /*5d60*/  FMUL.FTZ R98, R98, R168.reuse ;  /* 0x000000a862627220 */ /* 0x080fe20000410000 */
[-C--:B------:R-:W-:Y:S01]  /*5d70*/  FMUL.FTZ R99, R99, R168.reuse ;  /* 0x000000a863637220 */ /* 0x080fe20000410000 */
[-C--:B------:R-:W-:Y:S01]  /*5d80*/  FMUL.FTZ R102, R102, R168.reuse ;  /* 0x000000a866667220 */ /* 0x080fe20000410000 */
[----:B------:R-:W-:Y:S01]  /*5d90*/  FMUL.FTZ R103, R103, R168 ;  /* 0x000000a867677220 */ /* 0x000fe20000410000 */
[----:B------:R-:W4:Y:S01]  /*5da0*/  MUFU.EX2 R178, R178 ;  /* 0x000000b200b27308 */ /* 0x000f220000000800 */
[C---:B-1----:R-:W-:Y:S01]  /*5db0*/  FADD.FTZ R13, R175.reuse, R14 ;  /* 0x0000000eaf0d7221 */ /* 0x042fe20000010000 */
[----:B------:R-:W-:Y:S01]  /*5dc0*/  F2FP.BF16.F32.PACK_AB R163, R175, R174 ;  /* 0x000000aeafa3723e */ /* 0x000fe200000010ff */
[-C--:B------:R-:W-:Y:S01]  /*5dd0*/  FMUL.FTZ R106, R106, R168.reuse ;  /* 0x000000a86a6a7220 */ /* 0x080fe20000410000 */
[-C--:B------:R-:W-:Y:S01]  /*5de0*/  FMUL.FTZ R107, R107, R168.reuse ;  /* 0x000000a86b6b7220 */ /* 0x080fe20000410000 */
[-C--:B------:R-:W-:Y:S01]  /*5df0*/  FMUL.FTZ R110, R110, R168.reuse ;  /* 0x000000a86e6e7220 */ /* 0x080fe20000410000 */
[-C--:B------:R-:W-:Y:S01]  /*5e00*/  FMUL.FTZ R111, R111, R168.reuse ;  /* 0x000000a86f6f7220 */ /* 0x080fe20000410000 */
[----:B------:R3:W-:Y:S01]  /*5e10*/  STSM.16.M88.4 [R7], R160 ;  /* 0x000000a007007844 */ /* 0x0007e20000000200 */
[----:B------:R-:W1:Y:S01]  /*5e20*/  MUFU.EX2 R165, R165 ;  /* 0x000000a500a57308 */ /* 0x000e620000000800 */
[----:B--2---:R-:W-:Y:S01]  /*5e30*/  FADD.FTZ R10, R164, R11 ;  /* 0x0000000ba40a7221 */ /* 0x004fe20000010000 */
        /* <DEDUP_REMOVED lines=8> */
[-C--:B------:R-:W-:Y:S01]  /*5ec0*/  FMUL.FTZ R126, R126, R168.reuse ;  /* 0x000000a87e7e7220 */ /* 0x080fe20000410000 */
        /* <DEDUP_REMOVED lines=17> */
[----:B------:R-:W-:-:S04]  /*5fe0*/  FMUL.FTZ R151, R151, R168 ;  /* 0x000000a897977220 */ /* 0x000fc80000410000 */
[----:B------:R-:W2:Y:S01]  /*5ff0*/  MUFU.EX2 R182, R182 ;  /* 0x000000b600b67308 */ /* 0x000ea20000000800 */
[C---:B----4-:R-:W-:Y:S01]  /*6000*/  F2FP.BF16.F32.PACK_AB R166, R5.reuse, R22 ;  /* 0x0000001605a6723e */ /* 0x050fe200000010ff */
[----:B------:R-:W-:-:S06]  /*6010*/  FADD.FTZ R10, R5, R10 ;  /* 0x0000000a050a7221 */ /* 0x000fcc0000010000 */
[----:B------:R-:W4:Y:S01]  /*6020*/  MUFU.EX2 R183, R183 ;  /* 0x000000b700b77308 */ /* 0x000f220000000800 */
[C---:B-1----:R-:W-:Y:S01]  /*6030*/  FADD.FTZ R13, R179.reuse, R14 ;  /* 0x0000000eb30d7221 */ /* 0x042fe20000010000 */
[----:B------:R-:W-:-:S03]  /*6040*/  F2FP.BF16.F32.PACK_AB R165, R179, R178 ;  /* 0x000000b2b3a5723e */ /* 0x000fc600000010ff */
[----:B--2---:R-:W-:Y:S01]  /*6050*/  FADD.FTZ R14, R182, R13 ;  /* 0x0000000db60e7221 */ /* 0x004fe20000010000 */
[----:B----4-:R-:W-:-:S03]  /*6060*/  F2FP.BF16.F32.PACK_AB R167, R183, R182 ;  /* 0x000000b6b7a7723e */ /* 0x010fc600000010ff */
[----:B------:R-:W-:Y:S02]  /*6070*/  FADD.FTZ R11, R183, R14 ;  /* 0x0000000eb70b7221 */ /* 0x000fe40000010000 */
[----:B------:R3:W-:Y:S01]  /*6080*/  STSM.16.M88.4 [R4], R164 ;  /* 0x000000a404007844 */ /* 0x0007e20000000200 */
[----:B------:R-:W-:Y:S05]  /*6090*/  @!P0 BRA `(.L_x_3245) ;  /* 0x0000000000048947 */ /* 0x000fea0003800000 */
[----:B------:R-:W-:Y:S01]  /*60a0*/  BPT.TRAP 0x1 ;  /* 0x000000040000795c */ /* 0x000fe20000300000 */
.L_x_3245:
[----:B------:R1:W2:Y:S01]  /*60b0*/  SYNCS.PHASECHK.TRANS64.TRYWAIT P2, [UR26+0x28c50], R9 ;  /* 0x028c5009ff0075a7 */ /* 0x0002a2000804015a */
[----:B------:R-:W-:Y:S05]  /*60c0*/  @!P0 BRA `(.L_x_3246) ;  /* 0x0000000000048947 */ /* 0x000fea0003800000 */
[----:B------:R-:W-:Y:S01]  /*60d0*/  BPT.TRAP 0x1 ;  /* 0x000000040000795c */ /* 0x000fe20000300000 */
.L_x_3246:
[----:B--2---:R-:W-:Y:S05]  /*60e0*/  @P2 BRA `(.L_x_3247) ;  /* 0x0000000000082947 */ /* 0x004fea0003800000 */
[----:B------:R-:W2:Y:S02]  /*60f0*/  SYNCS.PHASECHK.TRANS64.TRYWAIT P2, [UR26+0x28c50], R9 ;  /* 0x028c5009ff0075a7 */ /* 0x000ea4000804015a */
[----:B--2---:R-:W-:Y:S05]  /*6100*/  @!P2 BRA `(.L_x_3248) ;  /* 0x0000006c008ca947 */ /* 0x004fea0003800000 */
.L_x_3247:
[----:B------:R-:W-:Y:S01]  /*6110*/  ULEA UR10, UR25, UR24, 0xc ;  /* 0x00000018190a7291 */ /* 0x000fe2000f8e603f */
[----:B------:R-:W-:Y:S01]  /*6120*/  WARPGROUP.ARRIVE ;  /* 0x00000000000079c5 */ /* 0x000fe20000000000 */
[----:B------:R-:W-:-:S05]  /*6130*/  UMOV UR15, 0x40000040 ;  /* 0x40000040000f7882 */ /* 0x000fca0000000000 */
[----:B------:R-:W-:Y:S02]  /*6140*/  UMOV UR14, UR10 ;  /* 0x0000000a000e7c82 */ /* 0x000fe40008000000 */
[----:B------:R-:W-:Y:S01]  /*6150*/  HGMMA.64x256x16.F32.BF16 R24, R152, gdesc[UR12].tnspB, R24, gsb0 ;  /* 0x43e0000c98187df0 */ /* 0x000fe20008001818 */
[----:B------:R-:W-:Y:S01]  /*6160*/  UIADD3 UR14, UR10, 0x80, URZ ;  /* 0x000000800a0e7890 */ /* 0x000fe2000fffe03f */
[----:B------:R-:W-:Y:S01]  /*6170*/  UMOV UR15, 0x40000040 ;  /* 0x40000040000f7882 */ /* 0x000fe20000000000 */
[----:B------:R-:W-:Y:S02]  /*6180*/  WARPGROUP.DEPBAR.LE gsb0, 0x0 ;  /* 0x00008000000079c5 */ /* 0x000fe40000010000 */
[----:B------:R-:W-:-:S15]  /*6190*/  WARPGROUP.ARRIVE ;  /* 0x00000000000079c5 */ /* 0x000fde0000000000 */
[----:B------:R-:W-:-:S08]  /*61a0*/  NOP ;  /* 0x0000000000007918 */ /* 0x000fd00000000000 */
[----:B------:R-:W-:Y:S01]  /*61b0*/  HGMMA.64x256x16.F32.BF16 R24, R156, gdesc[UR12].tnspB, R24, gsb0 ;  /* 0x43e0000c9c187df0 */ /* 0x000fe20008001818 */
[----:B------:R-:W-:Y:S01]  /*61c0*/  UIADD3 UR14, UR10, 0x100, URZ ;  /* 0x000001000a0e7890 */ /* 0x000fe2000fffe03f */
        /* <DEDUP_REMOVED lines=8> */
[----:B------:R-:W-:Y:S02]  /*6250*/  WARPGROUP.DEPBAR.LE gsb0, 0x0 ;  /* 0x00008000000079c5 */ /* 0x000fe40000010000 */
[----:B------:R-:W-:-:S15]  /*6260*/  WARPGROUP.ARRIVE ;  /* 0x00000000000079c5 */ /* 0x000fde0000000000 */
[----:B------:R-:W-:-:S08]  /*6270*/  NOP ;  /* 0x0000000000007918 */ /* 0x000fd00000000000 */
        /* <DEDUP_REMOVED lines=12> */
.L_x_3249:
[----:B------:R-:W-:Y:S01]  /*6340*/  UIADD3 UR5, UR26, 0x28c60, URZ ;  /* 0x00028c601a057890 */ /* 0x000fe2000fffe03f */
[----:B------:R-:W-:Y:S01]  /*6350*/  IMAD.MOV.U32 R5, RZ, RZ, R20 ;  /* 0x000000ffff057224 */ /* 0x000fe200078e0014 */
[----:B------:R-:W-:Y:S02]  /*6360*/  MOV R3, R12 ;  /* 0x0000000c00037202 */ /* 0x000fe40000000f00 */
[----:B------:R-:W-:-:S09]  /*6370*/  UPRMT UR5, UR42, 0x654, UR5 ;  /* 0x000006542a057896 */ /* 0x000fd20008000005 */
[----:B------:R-:W-:Y:S01]  /*6380*/  SYNCS.ARRIVE.TRANS64.RED.A1T0 RZ, [UR5], RZ ;  /* 0x000000ffffff79a7 */ /* 0x000fe20008100405 */
[----:B------:R-:W-:Y:S01]  /*6390*/  UMOV UR5, UR25 ;  /* 0x0000001900057c82 */ /* 0x000fe20008000000 */
[----:B------:R-:W-:Y:S05]  /*63a0*/  @P1 BRA `(.L_x_3250) ;  /* 0xffffffe400d81947 */ /* 0x000fea000383ffff */
[----:B------:R-:W-:Y:S01]  /*63b0*/  IMAD.MOV.U32 R5, RZ, RZ, R20 ;  /* 0x000000ffff057224 */ /* 0x000fe200078e0014 */
[----:B------:R-:W-:Y:S01]  /*63c0*/  USHF.L.U32 UR4, UR25, 0x6, URZ ;  /* 0x0000000619047899 */ /* 0x000fe2000800063f */
[----:B------:R-:W-:-:S11]  /*63d0*/  IMAD.MOV.U32 R3, RZ, RZ, R12 ;  /* 0x000000ffff037224 */ /* 0x000fd600078e000c */
.L_x_3239:
[----:B---3--:R-:W3:Y:S01]  /*63e0*/  SHFL.BFLY PT, R7, R10, 0x2, 0x1f ;  /* 0x0c401f000a077f89 */ /* 0x008ee200000e0000 */
[----:B------:R-:W-:Y:S08]  /*63f0*/  BAR.ARV 0x8, 0x100 ;  /* 0x0204000000007b1d */ /* 0x000ff00000002000 */
[----:B------:R-:W-:Y:S01]  /*6400*/  BAR.SYNC.DEFER_BLOCKING 0xf, 0x100 ;  /* 0x03c4000000007b1d */ /* 0x000fe20000010000 */
[----:B------:R-:W-:-:S02]  /*6410*/  ISETP.NE.AND P0, PT, R0, RZ, PT ;  /* 0x000000ff0000720c */ /* 0x000fc40003f05270 */
[----:B------:R-:W-:-:S03]  /*6420*/  MOV R0, RZ ;  /* 0x000000ff00007202 */ /* 0x000fc60000000f00 */
[----:B------:R-:W4:Y:S01]  /*6430*/  SHFL.BFLY PT, R6, R11, 0x2, 0x1f ;  /* 0x0c401f000b067f89 */ /* 0x000f2200000e0000 */
[----:B---3--:R-:W-:-:S05]  /*6440*/  FADD.FTZ R7, R7, R10 ;  /* 0x0000000a07077221 */ /* 0x008fca0000010000 */
[----:B------:R-:W3:Y:S01]  /*6450*/  SHFL.BFLY PT, R4, R7, 0x1, 0x1f ;  /* 0x0c201f0007047f89 */ /* 0x000ee200000e0000 */
[----:B----4-:R-:W-:-:S05]  /*6460*/  FADD.FTZ R6, R6, R11 ;  /* 0x0000000b06067221 */ /* 0x010fca0000010000 */
[----:B012---:R-:W0:Y:S01]  /*6470*/  SHFL.BFLY PT, R9, R6, 0x1, 0x1f ;  /* 0x0c201f0006097f89 */ /* 0x007e2200000e0000 */
[----:B---3--:R-:W-:Y:S01]  /*6480*/  FADD.FTZ R12, R7, R4 ;  /* 0x00000004070c7221 */ /* 0x008fe20000010000 */
[----:B------:R-:W-:-:S04]  /*6490*/  IMAD.MOV.U32 R4, RZ, RZ, RZ ;  /* 0x000000ffff047224 */ /* 0x000fc800078e00ff */
[----:B------:R-:W-:-:S13]  /*64a0*/  FSETP.NE.FTZ.AND P1, PT, R12, RZ, PT ;  /* 0x000000ff0c00720b */ /* 0x000fda0003f35000 */
[----:B------:R-:W1:Y:S01]  /*64b0*/  @P1 MUFU.RCP R4, R12 ;  /* 0x0000000c00041308 */ /* 0x000e620000001000 */
[----:B0-----:R-:W-:Y:S01]  /*64c0*/  FADD.FTZ R13, R6, R9 ;  /* 0x00000009060d7221 */ /* 0x001fe20000010000 */
[----:B------:R-:W-:Y:S02]  /*64d0*/  VIADD R9, R2, UR4 ;  /* 0x0000000402097c36 */ /* 0x000fe40008000000 */
[----:B------:R-:W-:Y:S02]  /*64e0*/  IMAD.U32 R6, RZ, RZ, UR11 ;  /* 0x0000000bff067e24 */ /* 0x000fe4000f8e00ff */
[----:B------:R-:W-:Y:S02]  /*64f0*/  FSETP.NE.FTZ.AND P2, PT, R13, RZ, PT ;  /* 0x000000ff0d00720b */ /* 0x000fe40003f55000 */
[----:B------:R-:W0:Y:S01]  /*6500*/  @P1 MUFU.LG2 R7, R12 ;  /* 0x0000000c00071308 */ /* 0x000e220000000c00 */
[----:B------:R-:W-:Y:S01]  /*6510*/  @!P0 LEA R9, R9, UR41, 0x2 ;  /* 0x0000002909098c11 */ /* 0x000fe2000f8e10ff */
[----:B------:R-:W-:Y:S01]  /*6520*/  @P1 FMUL.FTZ R6, R6, 0.69314718246459960938 ;  /* 0x3f31721806061820 */ /* 0x000fe20000410000 */
[----:B------:R-:W-:-:S03]  /*6530*/  IMAD.MOV.U32 R2, RZ, RZ, -0x800000 ;  /* 0xff800000ff027424 */ /* 0x000fc600078e00ff */
[----:B-1----:R-:W-:Y:S01]  /*6540*/  @!P0 STS [R9+0x28800], R4 ;  /* 0x0288000409008388 */ /* 0x002fe20000000800 */
[-C--:B------:R-:W-:Y:S01]  /*6550*/  FMUL.FTZ R24, R24, R4.reuse ;  /* 0x0000000418187220 */ /* 0x080fe20000410000 */
[----:B------:R-:W-:-:S03]  /*6560*/  FMUL.FTZ R25, R25, R4 ;  /* 0x0000000419197220 */ /* 0x000fc60000410000 */
[----:B------:R-:W1:Y:S01]  /*6570*/  @P2 MUFU.RCP R0, R13 ;  /* 0x0000000d00002308 */ /* 0x000e620000001000 */
[-C--:B------:R-:W-:Y:S01]  /*6580*/  FMUL.FTZ R28, R28, R4.reuse ;  /* 0x000000041c1c7220 */ /* 0x080fe20000410000 */
[-C--:B------:R-:W-:Y:S01]  /*6590*/  FMUL.FTZ R29, R29, R4.reuse ;  /* 0x000000041d1d7220 */ /* 0x080fe20000410000 */
[-C--:B------:R-:W-:Y:S01]  /*65a0*/  FMUL.FTZ R32, R32, R4.reuse ;  /* 0x0000000420207220 */ /* 0x080fe20000410000 */
[-C--:B------:R-:W-:Y:S01]  /*65b0*/  FMUL.FTZ R33, R33, R4.reuse ;  /* 0x0000000421217220 */ /* 0x080fe20000410000 */
[----:B0-----:R-:W-:Y:S01]  /*65c0*/  @P1 FMUL.FTZ R7, R7, 0.69314718246459960938 ;  /* 0x3f31721807071820 */ /* 0x001fe20000410000 */
[-C--:B------:R-:W-:Y:S01]  /*65d0*/  FMUL.FTZ R36, R36, R4.reuse ;  /* 0x0000000424247220 */ /* 0x080fe20000410000 */
[-C--:B------:R-:W-:Y:S01]  /*65e0*/  FMUL.FTZ R37, R37, R4.reuse ;  /* 0x0000000425257220 */ /* 0x080fe20000410000 */
[----:B------:R-:W0:Y:S01]  /*65f0*/  @P2 MUFU.LG2 R8, R13 ;  /* 0x0000000d00082308 */ /* 0x000e220000000c00 */
        /* <DEDUP_REMOVED lines=8> */
[----:B-1----:R1:W-:Y:S01]  /*6680*/  @!P0 STS [R9+0x28820], R0 ;  /* 0x0288200009008388 */ /* 0x0023e20000000800 */
[-C--:B------:R-:W-:Y:S01]  /*6690*/  FMUL.FTZ R56, R56, R4.reuse ;  /* 0x0000000438387220 */ /* 0x080fe20000410000 */
[-C--:B------:R-:W-:Y:S01]  /*66a0*/  FMUL.FTZ R57, R57, R4.reuse ;  /* 0x0000000439397220 */ /* 0x080fe20000410000 */
[-C--:B------:R-:W-:Y:S01]  /*66b0*/  FMUL.FTZ R60, R60, R4.reuse ;  /* 0x000000043c3c7220 */ /* 0x080fe20000410000 */
[-C--:B------:R-:W-:Y:S01]  /*66c0*/  FMUL.FTZ R61, R61, R4.reuse ;  /* 0x000000043d3d7220 */ /* 0x080fe20000410000 */
[-C--:B------:R-:W-:Y:S01]  /*66d0*/  FMUL.FTZ R64, R64, R4.reuse ;  /* 0x0000000440407220 */ /* 0x080fe20000410000 */
[-C--:B------:R-:W-:Y:S01]  /*66e0*/  FMUL.FTZ R65, R65, R4.reuse ;  /* 0x0000000441417220 */ /* 0x080fe20000410000 */
[-C--:B------:R-:W-:Y:S01]  /*66f0*/  FMUL.FTZ R68, R68, R4.reuse ;  /* 0x0000000444447220 */ /* 0x080fe20000410000 */
[----:B0-----:R-:W-:Y:S01]  /*6700*/  @P2 FMUL.FTZ R8, R8, 0.69314718246459960938 ;  /* 0x3f31721808082820 */ /* 0x001fe20000410000 */
[----:B------:R-:W-:Y:S01]  /*6710*/  FMUL.FTZ R69, R69, R4 ;  /* 0x0000000445457220 */ /* 0x000fe20000410000 */
[----:B-1----:R-:W-:-:S02]  /*6720*/  IMAD.U32 R9, RZ, RZ, UR11 ;  /* 0x0000000bff097e24 */ /* 0x002fc4000f8e00ff */
[-C--:B------:R-:W-:Y:S01]  /*6730*/  FMUL.FTZ R72, R72, R4.reuse ;  /* 0x0000000448487220 */ /* 0x080fe20000410000 */
[-C--:B------:R-:W-:Y:S01]  /*6740*/  FMUL.FTZ R73, R73, R4.reuse ;  /* 0x0000000449497220 */ /* 0x080fe20000410000 */
[-C--:B------:R-:W-:Y:S01]  /*6750*/  FMUL.FTZ R76, R76, R4.reuse ;  /* 0x000000044c4c7220 */ /* 0x080fe20000410000 */
[----:B------:R-:W-:Y:S01]  /*6760*/  @P2 FMUL.FTZ R9, R9, 0.69314718246459960938 ;  /* 0x3f31721809092820 */ /* 0x000fe20000410000 */
        /* <DEDUP_REMOVED lines=37> */
[----:B------:R-:W-:Y:S01]  /*69c0*/  MOV R4, 0xff800000 ;  /* 0xff80000000047802 */ /* 0x000fe20000000f00 */
[-C--:B------:R-:W-:Y:S01]  /*69d0*/  FMUL.FTZ R26, R26, R0.reuse ;  /* 0x000000001a1a7220 */ /* 0x080fe20000410000 */
        /* <DEDUP_REMOVED lines=64> */
[----:B------:R-:W-:Y:S01]  /*6de0*/  @P1 FFMA.FTZ R4, R6, R3, R7 ;  /* 0x0000000306041223 */ /* 0x000fe20000010007 */
[----:B------:R-:W-:Y:S01]  /*6df0*/  @P2 FFMA.FTZ R2, R9, R5, R8 ;  /* 0x0000000509022223 */ /* 0x000fe20000010008 */
[----:B------:R-:W-:Y:S06]  /*6e00*/  BAR.ARV 0xe, 0x100 ;  /* 0x0384000000007b1d */ /* 0x000fec0000002000 */
.L_x_3215:
[----:B------:R-:W-:Y:S05]  /*6e10*/  @P0 BRA `(.L_x_3251) ;  /* 0x0000002000f80947 */ /* 0x000fea0003800000 */
[----:B------:R-:W0:Y:S01]  /*6e20*/  S2R R0, SR_TID.X ;  /* 0x0000000000007919 */ /* 0x000e220000002100 */
[----:B------:R-:W1:Y:S01]  /*6e30*/  S2UR UR5, SR_CgaCtaId ;  /* 0x00000000000579c3 */ /* 0x000e620000008800 */
[----:B------:R-:W-:Y:S01]  /*6e40*/  UMOV UR4, 0x400 ;  /* 0x0000040000047882 */ /* 0x000fe20000000000 */
[----:B------:R-:W-:-:S06]  /*6e50*/  IMAD R3, RZ, RZ, -UR38 ;  /* 0x80000026ff037e24 */ /* 0x000fcc000f8e02ff */
[----:B------:R-:W-:Y:S08]  /*6e60*/  BAR.SYNC.DEFER_BLOCKING 0x1, 0x100 ;  /* 0x0044000000007b1d */ /* 0x000ff00000010000 */
[----:B------:R-:W2:Y:S08]  /*6e70*/  S2UR UR6, SR_CTAID.Y ;  /* 0x00000000000679c3 */ /* 0x000eb00000002600 */
[----:B------:R-:W2:Y:S01]  /*6e80*/  LDC R10, c[0x0][0xc50] ;  /* 0x00031400ff0a7b82 */ /* 0x000ea20000000800 */
[----:B-1----:R-:W-:-:S07]  /*6e90*/  ULEA UR4, UR5, UR4, 0x18 ;  /* 0x0000000405047291 */ /* 0x002fce000f8ec03f */
[----:B------:R-:W1:Y:S01]  /*6ea0*/  LDC R6, c[0x0][0xbe8] ;  /* 0x0002fa00ff067b82 */ /* 0x000e620000000800 */
[----:B------:R-:W-:Y:S01]  /*6eb0*/  UIADD3 UR4, UR4, 0x28c20, URZ ;  /* 0x00028c2004047890 */ /* 0x000fe2000fffe03f */
[----:B0-----:R-:W-:-:S03]  /*6ec0*/  VIADD R22, R0, 0xffffff80 ;  /* 0xffffff8000167836 */ /* 0x001fc60000000000 */
[----:B------:R-:W-:Y:S02]  /*6ed0*/  UPRMT UR4, URZ, 0x654, UR4 ;  /* 0x000006543f047896 */ /* 0x000fe40008000004 */
[----:B------:R-:W-:-:S04]  /*6ee0*/  SHF.R.S32.HI R19, RZ, 0x1f, R22 ;  /* 0x0000001fff137819 */ /* 0x000fc80000011416 */
[----:B------:R-:W-:Y:S01]  /*6ef0*/  LEA.HI R9, R19, R22, RZ, 0x7 ;  /* 0x0000001613097211 */ /* 0x000fe200078f38ff */
[----:B--2---:R-:W-:Y:S01]  /*6f00*/  IMAD R3, R10, R3, UR6 ;  /* 0x000000060a037e24 */ /* 0x004fe2000f8e0203 */
[----:B------:R-:W-:Y:S01]  /*6f10*/  USHF.R.S32.HI UR6, URZ, 0x1f, UR38 ;  /* 0x0000001f3f067899 */ /* 0x000fe20008011426 */
[----:B------:R-:W-:Y:S01]  /*6f20*/  SYNCS.ARRIVE.TRANS64.RED.A1T0 RZ, [UR4], RZ ;  /* 0x000000ffffff79a7 */ /* 0x000fe20008100404 */
[----:B------:R-:W-:Y:S02]  /*6f30*/  SHF.R.S32.HI R0, RZ, 0x7, R9 ;  /* 0x00000007ff007819 */ /* 0x000fe40000011409 */
[----:B------:R-:W-:-:S03]  /*6f40*/  LOP3.LUT R5, R9, 0xffffff80, RZ, 0xc0, !PT ;  /* 0xffffff8009057812 */ /* 0x000fc600078ec0ff */
[----:B------:R-:W0:Y:S01]  /*6f50*/  SHFL.IDX PT, R7, R0, RZ, 0x1f ;  /* 0x00001fff00077589 */ /* 0x000e2200000e0000 */
[----:B------:R-:W-:Y:S02]  /*6f60*/  IADD3 R8, R22, -R5, RZ ;  /* 0x8000000516087210 */ /* 0x000fe40007ffe0ff */
[----:B-1----:R-:W-:Y:S02]  /*6f70*/  ISETP.NE.AND P1, PT, R6, 0x1, PT ;  /* 0x000000010600780c */ /* 0x002fe40003f25270 */
[----:B------:R-:W-:Y:S02]  /*6f80*/  SHF.R.S32.HI R155, RZ, 0x1f, R8 ;  /* 0x0000001fff9b7819 */ /* 0x000fe40000011408 */
[----:B------:R-:W-:Y:S02]  /*6f90*/  SHF.R.S32.HI R5, RZ, 0x1f, R3 ;  /* 0x0000001fff057819 */ /* 0x000fe40000011403 */
[----:B0-----:R-:W-:Y:S02]  /*6fa0*/  ISETP.NE.AND P0, PT, R7, RZ, PT ;  /* 0x000000ff0700720c */ /* 0x001fe40003f05270 */
[----:B------:R-:W-:-:S04]  /*6fb0*/  LEA.HI R7, R155, R8, RZ, 0x2 ;  /* 0x000000089b077211 */ /* 0x000fc800078f10ff */
[----:B------:R-:W-:-:S07]  /*6fc0*/  SHF.R.S32.HI R154, RZ, 0x2, R7 ;  /* 0x00000002ff9a7819 */ /* 0x000fce0000011407 */
[----:B------:R-:W-:Y:S05]  /*6fd0*/  @P0 BRA `(.L_x_3252) ;  /* 0x0000000400440947 */ /* 0x000fea0003800000 */
[----:B------:R-:W0:Y:S01]  /*6fe0*/  LDC R18, c[0x0][0xbe8] ;  /* 0x0002fa00ff127b82 */ /* 0x000e220000000800 */
[----:B------:R-:W-:Y:S01]  /*6ff0*/  LOP3.LUT R9, R9, 0xffffff80, RZ, 0xc0, !PT ;  /* 0xffffff8009097812 */ /* 0x000fe200078ec0ff */
[----:B------:R-:W1:Y:S01]  /*7000*/  S2R R14, SR_CTAID.X ;  /* 0x00000000000e7919 */ /* 0x000e620000002500 */
[----:B------:R-:W-:Y:S02]  /*7010*/  ULDC.64 UR4, c[0x0][0xbd0] ;  /* 0x0002f40000047ab9 */ /* 0x000fe40000000a00 */
[----:B------:R-:W-:Y:S01]  /*7020*/  UIMAD.WIDE.U32 UR8, UR38, UR4, URZ ;  /* 0x00000004260872a5 */ /* 0x000fe2000f8e003f */
[----:B------:R-:W-:Y:S01]  /*7030*/  IMAD.IADD R23, R22, 0x1, -R9 ;  /* 0x0000000116177824 */ /* 0x000fe200078e0a09 */
[----:B------:R-:W-:Y:S01]  /*7040*/  LEA.HI R9, R19, R22, RZ, 0x2 ;  /* 0x0000001613097211 */ /* 0x000fe200078f10ff */
[----:B------:R-:W2:Y:S01]  /*7050*/  S2UR UR7, SR_CTAID.Z ;  /* 0x00000000000779c3 */ /* 0x000ea20000002700 */
[----:B------:R-:W-:Y:S02]  /*7060*/  UIMAD UR4, UR6, UR4, URZ ;  /* 0x00000004060472a4 */ /* 0x000fe4000f8e023f */
[----:B------:R-:W-:-:S02]  /*7070*/  SHF.R.S32.HI R12, RZ, 0x1f, R23 ;  /* 0x0000001fff0c7819 */ /* 0x000fc40000011417 */
[----:B------:R-:W-:Y:S01]  /*7080*/  LOP3.LUT R9, R9, 0xfffffffc, RZ, 0xc0, !PT ;  /* 0xfffffffc09097812 */ /* 0x000fe200078ec0ff */
[----:B------:R-:W-:Y:S01]  /*7090*/  UIMAD UR4, UR38, UR5, UR4 ;  /* 0x00000005260472a4 */ /* 0x000fe2000f8e0204 */
[CC--:B------:R-:W-:Y:S01]  /*70a0*/  LEA.HI R152, R12.reuse, R23.reuse, RZ, 0x2 ;  /* 0x000000170c987211 */ /* 0x0c0fe200078f10ff */
[----:B------:R-:W3:Y:S01]  /*70b0*/  LDC.64 R20, c[0x0][0xbd8] ;  /* 0x0002f600ff147b82 */ /* 0x000ee20000000a00 */
[----:B------:R-:W-:Y:S01]  /*70c0*/  LEA.HI R12, R12, R23, RZ, 0x5 ;  /* 0x000000170c0c7211 */ /* 0x000fe200078f28ff */
[----:B------:R-:W-:Y:S01]  /*70d0*/  IMAD.IADD R9, R22, 0x1, -R9 ;  /* 0x0000000116097824 */ /* 0x000fe200078e0a09 */
[--C-:B------:R-:W-:Y:S01]  /*70e0*/  SHF.R.S32.HI R10, RZ, 0x2, R152.reuse ;  /* 0x00000002ff0a7819 */ /* 0x100fe20000011498 */
[----:B------:R-:W-:Y:S01]  /*70f0*/  UIADD3 UR4, UR9, UR4, URZ ;  /* 0x0000000409047290 */ /* 0x000fe2000fffe03f */
[----:B------:R-:W-:Y:S02]  /*7100*/  SHF.R.S32.HI R11, RZ, 0x1f, R152 ;  /* 0x0000001fff0b7819 */ /* 0x000fe40000011498 */
[----:B------:R-:W-:-:S02]  /*7110*/  SHF.R.S32.HI R12, RZ, 0x5, R12 ;  /* 0x00000005ff0c7819 */ /* 0x000fc4000001140c */
[----:B0-----:R-:W-:Y:S02]  /*7120*/  ISETP.NE.AND P0, PT, R18, 0x1, PT ;  /* 0x000000011200780c */ /* 0x001fe40003f05270 */
[----:B------:R-:W-:Y:S02]  /*7130*/  LEA.HI R11, R11, R10, RZ, 0x3 ;  /* 0x0000000a0b0b7211 */ /* 0x000fe400078f18ff */
[----:B------:R-:W-:Y:S02]  /*7140*/  LOP3.LUT R152, R152, 0x7ffffffc, RZ, 0xc0, !PT ;  /* 0x7ffffffc98987812 */ /* 0x000fe400078ec0ff */
[----:B------:R-:W-:Y:S01]  /*7150*/  LOP3.LUT R11, R11, 0xfffffff8, RZ, 0xc0, !PT ;  /* 0xfffffff80b0b7812 */ /* 0x000fe200078ec0ff */
[----:B--2---:R-:W-:Y:S01]  /*7160*/  USHF.R.S32.HI UR5, URZ, 0x1f, UR7 ;  /* 0x0000001f3f057899 */ /* 0x004fe20008011407 */
[----:B------:R-:W-:-:S03]  /*7170*/  IADD3 R152, -R152, R23, RZ ;  /* 0x0000001798987210 */ /* 0x000fc60007ffe1ff */
[----:B------:R-:W-:Y:S01]  /*7180*/  IMAD.IADD R11, R10, 0x1, -R11 ;  /* 0x000000010a0b7824 */ /* 0x000fe200078e0a0b */
[C---:B------:R-:W-:Y:S01]  /*7190*/  LEA.HI R10, R9.reuse, R9, RZ, 0x1 ;  /* 0x00000009090a7211 */ /* 0x040fe200078f08ff */
[----:B------:R-:W0:Y:S01]  /*71a0*/  @P0 LDC R16, c[0x0][0xbec] ;  /* 0x0002fb00ff100b82 */ /* 0x000e220000000800 */
[----:B------:R-:W-:Y:S02]  /*71b0*/  IMAD.SHL.U32 R152, R152, 0x2, RZ ;  /* 0x0000000298987824 */ /* 0x000fe400078e00ff */
[----:B------:R-:W-:Y:S01]  /*71c0*/  LOP3.LUT R10, R10, 0x1ffffffe, RZ, 0xc0, !PT ;  /* 0x1ffffffe0a0a7812 */ /* 0x000fe200078ec0ff */
[----:B------:R-:W-:Y:S02]  /*71d0*/  IMAD R153, R12, 0x10, R11 ;  /* 0x000000100c997824 */ /* 0x000fe400078e020b */
[----:B---3--:R-:W-:Y:S01]  /*71e0*/  IMAD R12, R20, UR5, RZ ;  /* 0x00000005140c7c24 */ /* 0x008fe2000f8e02ff */
[----:B------:R-:W-:Y:S01]  /*71f0*/  IADD3 R9, R9, -R10, RZ ;  /* 0x8000000a09097210 */ /* 0x000fe20007ffe0ff */
[----:B------:R-:W2:Y:S01]  /*7200*/  @P0 LDC R17, c[0x0][0xbf0] ;  /* 0x0002fc00ff110b82 */ /* 0x000ea20000000800 */
[----:B------:R-:W-:-:S02]  /*7210*/  IMAD.U32 R11, RZ, RZ, UR9 ;  /* 0x00000009ff0b7e24 */ /* 0x000fc4000f8e00ff */
[----:B------:R-:W-:Y:S01]  /*7220*/  LEA R9, R9, R153, 0x3 ;  /* 0x0000009909097211 */ /* 0x000fe200078e18ff */
[----:B------:R-:W-:Y:S02]  /*7230*/  IMAD.U32 R10, RZ, RZ, UR8 ;  /* 0x00000008ff0a7e24 */ /* 0x000fe4000f8e00ff */
[----:B------:R-:W-:Y:S01]  /*7240*/  IMAD.U32 R11, RZ, RZ, UR4 ;  /* 0x00000004ff0b7e24 */ /* 0x000fe2000f8e00ff */
[----:B------:R-:W-:Y:S01]  /*7250*/  ULDC.64 UR4, c[0x0][0xbe0] ;  /* 0x0002f80000047ab9 */ /* 0x000fe20000000a00 */
[----:B-1----:R-:W-:Y:S02]  /*7260*/  IMAD R9, R14, 0x40, R9 ;  /* 0x000000400e097824 */ /* 0x002fe400078e0209 */
[----:B------:R-:W-:Y:S02]  /*7270*/  IMAD R15, R21, UR7, R12 ;  /* 0x00000007150f7c24 */ /* 0x000fe4000f8e020c */
[----:B------:R-:W-:-:S04]  /*7280*/  IMAD.WIDE.U32 R10, R20, UR7, R10 ;  /* 0x00000007140a7c25 */ /* 0x000fc8000f8e000a */
[----:B0-----:R-:W-:Y:S01]  /*7290*/  @P0 IMAD.HI.U32 R12, R9, R16, RZ ;  /* 0x00000010090c0227 */ /* 0x001fe200078e00ff */
[----:B------:R-:W-:-:S03]  /*72a0*/  IADD3 R11, R11, R15, RZ ;  /* 0x0000000f0b0b7210 */ /* 0x000fc60007ffe0ff */
[----:B------:R-:W-:Y:S02]  /*72b0*/  IMAD.MOV.U32 R13, RZ, RZ, R9 ;  /* 0x000000ffff0d7224 */ /* 0x000fe400078e0009 */
[----:B------:R-:W-:Y:S01]  /*72c0*/  IMAD.WIDE.U32 R10, R3, UR4, R10 ;  /* 0x00000004030a7c25 */ /* 0x000fe2000f8e000a */
[----:B--2---:R-:W-:-:S03]  /*72d0*/  @P0 SHF.R.U32.HI R13, RZ, R17, R12 ;  /* 0x00000011ff0d0219 */ /* 0x004fc6000001160c */
[----:B------:R-:W-:Y:S01]  /*72e0*/  IMAD R12, R5, UR4, RZ ;  /* 0x00000004050c7c24 */ /* 0x000fe2000f8e02ff */
[----:B------:R-:W-:Y:S01]  /*72f0*/  IADD3 R10, P0, R13, R10, RZ ;  /* 0x0000000a0d0a7210 */ /* 0x000fe20007f1e0ff */
[----:B------:R-:W-:Y:S02]  /*7300*/  IMAD.MOV R15, RZ, RZ, -R13 ;  /* 0x000000ffff0f7224 */ /* 0x000fe400078e0a0d */
[----:B------:R-:W-:Y:S01]  /*7310*/  IMAD R16, R3, UR5, R12 ;  /* 0x0000000503107c24 */ /* 0x000fe2000f8e020c */
[----:B------:R-:W-:Y:S01]  /*7320*/  ULDC.64 UR4, c[0x0][0xbc8] ;  /* 0x0002f20000047ab9 */ /* 0x000fe20000000a00 */
[----:B------:R-:W-:Y:S01]  /*7330*/  IMAD R9, R18, R15, R9 ;  /* 0x0000000f12097224 */ /* 0x000fe200078e0209 */
[----:B------:R-:W-:-:S04]  /*7340*/  SHF.R.S32.HI R15, RZ, 0x1f, R13 ;  /* 0x0000001fff0f7819 */ /* 0x000fc8000001140d */
[----:B------:R-:W-:Y:S02]  /*7350*/  SHF.R.S32.HI R12, RZ, 0x1f, R9 ;  /* 0x0000001fff0c7819 */ /* 0x000fe40000011409 */
[----:B------:R-:W-:-:S03]  /*7360*/  IADD3.X R11, R15, R11, R16, P0, !PT ;  /* 0x0000000b0f0b7210 */ /* 0x000fc600007fe410 */
[----:B------:R-:W-:Y:S02]  /*7370*/  IMAD R12, R12, UR4, RZ ;  /* 0x000000040c0c7c24 */ /* 0x000fe4000f8e02ff */
[----:B------:R-:W-:-:S04]  /*7380*/  IMAD.WIDE.U32 R10, R9, UR4, R10 ;  /* 0x00000004090a7c25 */ /* 0x000fc8000f8e000a */
[----:B------:R-:W-:Y:S01]  /*7390*/  IMAD R9, R9, UR5, R12 ;  /* 0x0000000509097c24 */ /* 0x000fe2000f8e020c */
[----:B------:R-:W-:Y:S01]  /*73a0*/  LEA.HI R12, R0, R0, RZ, 0x1 ;  /* 0x00000000000c7211 */ /* 0x000fe200078f08ff */
[----:B------:R-:W-:Y:S02]  /*73b0*/  ULDC.64 UR4, c[0x0][0xba8] ;  /* 0x0002ea0000047ab9 */ /* 0x000fe40000000a00 */
[----:B------:R-:W-:Y:S01]  /*73c0*/  IMAD.IADD R9, R11, 0x1, R9 ;  /* 0x000000010b097824 */ /* 0x000fe200078e0209 */
[----:B------:R-:W-:Y:S01]  /*73d0*/  LEA R16, P0, R10, UR4, 0x2 ;  /* 0x000000040a107c11 */ /* 0x000fe2000f8010ff */
[----:B------:R-:W-:Y:S01]  /*73e0*/  ULDC UR4, c[0x0][0xa88] ;  /* 0x0002a20000047ab9 */ /* 0x000fe20000000800 */
[----:B------:R-:W-:Y:S02]  /*73f0*/  LOP3.LUT R11, R12, 0xfffffe, RZ, 0xc0, !PT ;  /* 0x00fffffe0c0b7812 */ /* 0x000fe400078ec0ff */
[----:B------:R-:W-:Y:S01]  /*7400*/  LEA.HI.X R17, R10, UR5, R9, 0x2, P0 ;  /* 0x000000050a117c11 */ /* 0x000fe200080f1409 */
[----:B------:R-:W-:Y:S01]  /*7410*/  SHFL.IDX PT, R12, R16, 0x1, 0x1c1f ;  /* 0x003c1f00100c7f89 */ /* 0x000fe200000e0000 */
[----:B------:R-:W-:-:S02]  /*7420*/  IMAD R9, R14, 0x40, R153 ;  /* 0x000000400e097824 */ /* 0x000fc400078e0299 */
[----:B------:R-:W-:Y:S01]  /*7430*/  IMAD.IADD R15, R0, 0x1, -R11 ;  /* 0x00000001000f7824 */ /* 0x000fe200078e0a0b */
[----:B------:R-:W-:Y:S01]  /*7440*/  SHFL.IDX PT, R10, R16, RZ, 0x1c1f ;  /* 0x001c1fff100a7589 */ /* 0x000fe200000e0000 */
[----:B------:R-:W-:Y:S02]  /*7450*/  IMAD R14, R18, UR4, RZ ;  /* 0x00000004120e7c24 */ /* 0x000fe4000f8e02ff */
[----:B------:R-:W-:Y:S01]  /*7460*/  IMAD.U32 R15, R15, -0x100, RZ ;  /* 0xffffff000f0f7824 */ /* 0x000fe200078e00ff */
[----:B------:R-:W0:Y:S04]  /*7470*/  SHFL.IDX PT, R11, R17, RZ, 0x1c1f ;  /* 0x001c1fff110b7589 */ /* 0x000e2800000e0000 */
[----:B------:R-:W1:Y:S01]  /*7480*/  SHFL.IDX PT, R13, R17, 0x1, 0x1c1f ;  /* 0x003c1f00110d7f89 */ /* 0x000e6200000e0000 */
[----:B------:R-:W-:-:S02]  /*7490*/  ISETP.NE.AND P0, PT, R152, R15, PT ;  /* 0x0000000f9800720c */ /* 0x000fc40003f05270 */
[C---:B------:R-:W-:Y:S02]  /*74a0*/  IADD3 R15, R9.reuse, 0x8, RZ ;  /* 0x00000008090f7810 */ /* 0x040fe40007ffe0ff */
[-C--:B------:R-:W-:Y:S02]  /*74b0*/  ISETP.GE.OR P2, PT, R9, R14.reuse, P0 ;  /* 0x0000000e0900720c */ /* 0x080fe40000746670 */
[----:B------:R-:W-:-:S11]  /*74c0*/  ISETP.GE.OR P0, PT, R15, R14, P0 ;  /* 0x0000000e0f00720c */ /* 0x000fd60000706670 */
[----:B0-----:R0:W-:Y:S04]  /*74d0*/  @!P2 ST.E desc[UR36][R10.64], R4 ;  /* 0x000000040a00a985 */ /* 0x0011e8000c101924 */
[----:B-1----:R0:W-:Y:S02]  /*74e0*/  @!P0 ST.E desc[UR36][R12.64], R2 ;  /* 0x000000020c008985 */ /* 0x0021e4000c101924 */
.L_x_3252:
[----:B------:R-:W1:Y:S01]  /*74f0*/  S2R R14, SR_CTAID.X ;  /* 0x00000000000e7919 */ /* 0x000e620000002500 */
[----:B------:R-:W-:Y:S01]  /*7500*/  LEA.HI R19, R19, R22, RZ, 0x2 ;  /* 0x0000001613137211 */ /* 0x000fe200078f10ff */
[----:B------:R-:W2:Y:S01]  /*7510*/  S2UR UR7, SR_CTAID.Z ;  /* 0x00000000000779c3 */ /* 0x000ea20000002700 */
[----:B------:R-:W-:Y:S01]  /*7520*/  SHF.R.S32.HI R9, RZ, 0x1f, R7 ;  /* 0x0000001fff097819 */ /* 0x000fe20000011407 */
[----:B------:R-:W-:Y:S01]  /*7530*/  ULDC.64 UR8, c[0x0][0xb38] ;  /* 0x0002ce0000087ab9 */ /* 0x000fe20000000a00 */
[----:B------:R-:W-:Y:S01]  /*7540*/  LOP3.LUT R19, R19, 0xfffffffc, RZ, 0xc0, !PT ;  /* 0xfffffffc13137812 */ /* 0x000fe200078ec0ff */
[----:B------:R-:W-:Y:S01]  /*7550*/  UIMAD UR6, UR6, UR8, URZ ;  /* 0x00000008060672a4 */ /* 0x000fe2000f8e023f */
[----:B------:R-:W-:Y:S01]  /*7560*/  LEA.HI R9, R9, R154, RZ, 0x3 ;  /* 0x0000009a09097211 */ /* 0x000fe200078f18ff */
[----:B------:R-:W-:Y:S01]  /*7570*/  UIMAD.WIDE.U32 UR4, UR38, UR8, URZ ;  /* 0x00000008260472a5 */ /* 0x000fe2000f8e003f */
[----:B------:R-:W-:Y:S01]  /*7580*/  LEA.HI R155, R155, R8, RZ, 0x5 ;  /* 0x000000089b9b7211 */ /* 0x000fe200078f28ff */
[----:B------:R-:W-:Y:S01]  /*7590*/  IMAD.IADD R19, R22, 0x1, -R19 ;  /* 0x0000000116137824 */ /* 0x000fe200078e0a13 */
[----:B0-----:R-:W0:Y:S01]  /*75a0*/  LDC.64 R12, c[0x0][0xb40] ;  /* 0x0002d000ff0c7b82 */ /* 0x001e220000000a00 */
[----:B------:R-:W-:Y:S01]  /*75b0*/  LOP3.LUT R9, R9, 0xfffffff8, RZ, 0xc0, !PT ;  /* 0xfffffff809097812 */ /* 0x000fe200078ec0ff */
[----:B------:R-:W-:Y:S01]  /*75c0*/  UIMAD UR6, UR38, UR9, UR6 ;  /* 0x00000009260672a4 */ /* 0x000fe2000f8e0206 */
[----:B------:R-:W-:Y:S01]  /*75d0*/  SHF.R.S32.HI R155, RZ, 0x5, R155 ;  /* 0x00000005ff9b7819 */ /* 0x000fe2000001149b */
[----:B------:R-:W-:Y:S01]  /*75e0*/  IMAD.U32 R11, RZ, RZ, UR5 ;  /* 0x00000005ff0b7e24 */ /* 0x000fe2000f8e00ff */
[----:B------:R-:W-:Y:S01]  /*75f0*/  LEA.HI R2, R19, R19, RZ, 0x1 ;  /* 0x0000001313027211 */ /* 0x000fe200078f08ff */
[----:B------:R-:W-:Y:S01]  /*7600*/  IMAD.IADD R154, R154, 0x1, -R9 ;  /* 0x000000019a9a7824 */ /* 0x000fe200078e0a09 */
[----:B------:R-:W-:Y:S01]  /*7610*/  UIADD3 UR6, UR5, UR6, URZ ;  /* 0x0000000605067290 */ /* 0x000fe2000fffe03f */
[----:B------:R-:W3:Y:S01]  /*7620*/  @P1 LDC R16, c[0x0][0xbec] ;  /* 0x0002fb00ff101b82 */ /* 0x000ee20000000800 */
[----:B------:R-:W-:Y:S01]  /*7630*/  LOP3.LUT R2, R2, 0x1ffffffe, RZ, 0xc0, !PT ;  /* 0x1ffffffe02027812 */ /* 0x000fe200078ec0ff */
[----:B------:R-:W-:Y:S01]  /*7640*/  IMAD.U32 R10, RZ, RZ, UR4 ;  /* 0x00000004ff0a7e24 */ /* 0x000fe2000f8e00ff */
[----:B------:R-:W-:Y:S01]  /*7650*/  LEA R155, R155, R154, 0x4 ;  /* 0x0000009a9b9b7211 */ /* 0x000fe200078e20ff */
[----:B------:R-:W-:Y:S01]  /*7660*/  ULDC.64 UR4, c[0x0][0xb48] ;  /* 0x0002d20000047ab9 */ /* 0x000fe20000000a00 */
[----:B------:R-:W-:Y:S01]  /*7670*/  MOV R11, UR6 ;  /* 0x00000006000b7c02 */ /* 0x000fe20008000f00 */
[----:B------:R-:W-:Y:S01]  /*7680*/  IMAD.IADD R2, R19, 0x1, -R2 ;  /* 0x0000000113027824 */ /* 0x000fe200078e0a02 */
[----:B--2---:R-:W-:Y:S01]  /*7690*/  USHF.R.S32.HI UR8, URZ, 0x1f, UR7 ;  /* 0x0000001f3f087899 */ /* 0x004fe20008011407 */
[----:B------:R-:W2:Y:S01]  /*76a0*/  @P1 LDC R17, c[0x0][0xbf0] ;  /* 0x0002fc00ff111b82 */ /* 0x000ea20000000800 */
[----:B------:R-:W-:Y:S01]  /*76b0*/  BSSY B0, `(.L_x_3253) ;  /* 0x00000ed000007945 */ /* 0x000fe20003800000 */
[----:B------:R-:W-:-:S04]  /*76c0*/  IMAD R4, R2, 0x8, R155 ;  /* 0x0000000802047824 */ /* 0x000fc800078e029b */
[----:B-1----:R-:W-:Y:S02]  /*76d0*/  IMAD R15, R14, 0x40, R4 ;  /* 0x000000400e0f7824 */ /* 0x002fe400078e0204 */
[C---:B0-----:R-:W-:Y:S02]  /*76e0*/  IMAD R2, R12.reuse, UR8, RZ ;  /* 0x000000080c027c24 */ /* 0x041fe4000f8e02ff */
[----:B------:R-:W-:-:S04]  /*76f0*/  IMAD.WIDE.U32 R10, R12, UR7, R10 ;  /* 0x000000070c0a7c25 */ /* 0x000fc8000f8e000a */
[----:B------:R-:W-:Y:S02]  /*7700*/  IMAD R13, R13, UR7, R2 ;  /* 0x000000070d0d7c24 */ /* 0x000fe4000f8e0202 */
[----:B---3--:R-:W-:-:S04]  /*7710*/  @P1 IMAD.HI.U32 R16, R15, R16, RZ ;  /* 0x000000100f101227 */ /* 0x008fc800078e00ff */
[----:B------:R-:W-:Y:S02]  /*7720*/  IMAD.MOV.U32 R9, RZ, RZ, R15 ;  /* 0x000000ffff097224 */ /* 0x000fe400078e000f */
[----:B------:R-:W-:Y:S01]  /*7730*/  IMAD R2, R5, UR4, RZ ;  /* 0x0000000405027c24 */ /* 0x000fe2000f8e02ff */
[----:B--2---:R-:W-:Y:S01]  /*7740*/  @P1 SHF.R.U32.HI R9, RZ, R17, R16 ;  /* 0x00000011ff091219 */ /* 0x004fe20000011610 */
[----:B------:R-:W-:Y:S02]  /*7750*/  IMAD.IADD R11, R11, 0x1, R13 ;  /* 0x000000010b0b7824 */ /* 0x000fe400078e020d */
[----:B------:R-:W-:Y:S01]  /*7760*/  IMAD R13, R3, UR5, R2 ;  /* 0x00000005030d7c24 */ /* 0x000fe2000f8e0202 */
[----:B------:R-:W-:Y:S01]  /*7770*/  IADD3 R5, -R9, RZ, RZ ;  /* 0x000000ff09057210 */ /* 0x000fe20007ffe1ff */
[----:B------:R-:W-:Y:S01]  /*7780*/  IMAD.WIDE.U32 R2, R3, UR4, R10 ;  /* 0x0000000403027c25 */ /* 0x000fe2000f8e000a */
[----:B------:R-:W-:Y:S01]  /*7790*/  SHF.R.S32.HI R4, RZ, 0x1f, R9 ;  /* 0x0000001fff047819 */ /* 0x000fe20000011409 */
[----:B------:R-:W-:-:S02]  /*77a0*/  ULDC.64 UR4, c[0x0][0xb30] ;  /* 0x0002cc0000047ab9 */ /* 0x000fc40000000a00 */
[----:B------:R-:W-:Y:S02]  /*77b0*/  IMAD R5, R6, R5, R15 ;  /* 0x0000000506057224 */ /* 0x000fe400078e020f */
[----:B------:R-:W-:Y:S02]  /*77c0*/  IMAD R4, R4, UR4, RZ ;  /* 0x0000000404047c24 */ /* 0x000fe4000f8e02ff */
[----:B------:R-:W-:Y:S02]  /*77d0*/  IMAD.IADD R3, R3, 0x1, R13 ;  /* 0x0000000103037824 */ /* 0x000fe400078e020d */
[C---:B------:R-:W-:Y:S01]  /*77e0*/  IMAD R11, R9.reuse, UR5, R4 ;  /* 0x00000005090b7c24 */ /* 0x040fe2000f8e0204 */
[----:B------:R-:W-:Y:S01]  /*77f0*/  SHF.R.S32.HI R4, RZ, 0x1f, R5 ;  /* 0x0000001fff047819 */ /* 0x000fe20000011405 */
[----:B------:R-:W-:Y:S01]  /*7800*/  IMAD.WIDE.U32 R2, R9, UR4, R2 ;  /* 0x0000000409027c25 */ /* 0x000fe2000f8e0002 */
[----:B------:R-:W-:-:S03]  /*7810*/  ULDC.64 UR4, c[0x0][0xb28] ;  /* 0x0002ca0000047ab9 */ /* 0x000fc60000000a00 */
[----:B------:R-:W-:Y:S02]  /*7820*/  IMAD R4, R4, UR4, RZ ;  /* 0x0000000404047c24 */ /* 0x000fe4000f8e02ff */
[----:B------:R-:W-:Y:S02]  /*7830*/  IMAD.IADD R3, R3, 0x1, R11 ;  /* 0x0000000103037824 */ /* 0x000fe400078e020b */
[C---:B------:R-:W-:Y:S02]  /*7840*/  IMAD R9, R5.reuse, UR5, R4 ;  /* 0x0000000505097c24 */ /* 0x040fe4000f8e0204 */
[----:B------:R-:W-:Y:S01]  /*7850*/  IMAD.WIDE.U32 R2, R5, UR4, R2 ;  /* 0x0000000405027c25 */ /* 0x000fe2000f8e0002 */
[----:B------:R-:W-:-:S03]  /*7860*/  ULDC.64 UR4, c[0x0][0xb00] ;  /* 0x0002c00000047ab9 */ /* 0x000fc60000000a00 */
[----:B------:R-:W-:Y:S01]  /*7870*/  IMAD.IADD R5, R3, 0x1, R9 ;  /* 0x0000000103057824 */ /* 0x000fe200078e0209 */
[----:B------:R-:W-:Y:S02]  /*7880*/  LEA.HI R9, R0, R0, RZ, 0x1 ;  /* 0x0000000000097211 */ /* 0x000fe400078f08ff */
[----:B------:R-:W-:Y:S01]  /*7890*/  LEA R4, P0, R2, UR4, 0x2 ;  /* 0x0000000402047c11 */ /* 0x000fe2000f8010ff */
[----:B------:R-:W-:Y:S01]  /*78a0*/  ULDC UR4, c[0x0][0xa88] ;  /* 0x0002a20000047ab9 */ /* 0x000fe20000000800 */
[----:B------:R-:W-:Y:S01]  /*78b0*/  LOP3.LUT R11, R9, 0xfffffe, RZ, 0xc0, !PT ;  /* 0x00fffffe090b7812 */ /* 0x000fe200078ec0ff */
[----:B------:R-:W-:Y:S01]  /*78c0*/  IMAD R6, R6, UR4, RZ ;  /* 0x0000000406067c24 */ /* 0x000fe2000f8e02ff */
[----:B------:R-:W-:Y:S02]  /*78d0*/  LOP3.LUT R9, R7, 0x7ffffffc, RZ, 0xc0, !PT ;  /* 0x7ffffffc07097812 */ /* 0x000fe400078ec0ff */
[----:B------:R-:W-:Y:S01]  /*78e0*/  LEA R7, R14, R155, 0x6 ;  /* 0x0000009b0e077211 */ /* 0x000fe200078e30ff */
[----:B------:R-:W-:Y:S01]  /*78f0*/  IMAD.IADD R11, R0, 0x1, -R11 ;  /* 0x00000001000b7824 */ /* 0x000fe200078e0a0b */
[----:B------:R-:W-:Y:S01]  /*7900*/  LEA.HI.X R5, R2, UR5, R5, 0x2, P0 ;  /* 0x0000000502057c11 */ /* 0x000fe200080f1405 */
[----:B------:R-:W-:Y:S01]  /*7910*/  IMAD.IADD R0, R8, 0x1, -R9 ;  /* 0x0000000108007824 */ /* 0x000fe200078e0a09 */
[----:B------:R-:W-:Y:S01]  /*7920*/  ISETP.GE.AND P0, PT, R7, R6, PT ;  /* 0x000000060700720c */ /* 0x000fe20003f06270 */
[----:B------:R0:W1:Y:S02]  /*7930*/  SHFL.IDX PT, R2, R4, RZ, 0x1c1f ;  /* 0x001c1fff04027589 */ /* 0x00006400000e0000 */
[----:B------:R-:W-:-:S02]  /*7940*/  IMAD R0, R11, 0x80, R0 ;  /* 0x000000800b007824 */ /* 0x000fc400078e0200 */
[----:B------:R0:W2:Y:S03]  /*7950*/  SHFL.IDX PT, R3, R5, RZ, 0x1c1f ;  /* 0x001c1fff05037589 */ /* 0x0000a600000e0000 */
[----:B------:R-:W-:-:S05]  /*7960*/  SHF.L.U32 R0, R0, 0x1, RZ ;  /* 0x0000000100007819 */ /* 0x000fca00000006ff */
[----:B0-----:R-:W-:Y:S05]  /*7970*/  @P0 BRA `(.L_x_3254) ;  /* 0x0000000c00000947 */ /* 0x001fea0003800000 */
[C---:B------:R-:W-:Y:S01]  /*7980*/  VIADD R9, R0.reuse, 0x8 ;  /* 0x0000000800097836 */ /* 0x040fe20000000000 */
[----:B------:R-:W-:Y:S01]  /*7990*/  ULDC UR4, c[0x0][0xac8] ;  /* 0x0002b20000047ab9 */ /* 0x000fe20000000800 */
[C---:B------:R-:W-:Y:S01]  /*79a0*/  VIADD R11, R0.reuse, 0x10 ;  /* 0x00000010000b7836 */ /* 0x040fe20000000000 */
[C---:B------:R-:W-:Y:S01]  /*79b0*/  ISETP.GE.AND P2, PT, R0.reuse, UR4, PT ;  /* 0x0000000400007c0c */ /* 0x040fe2000bf46270 */
[C---:B------:R-:W-:Y:S01]  /*79c0*/  VIADD R13, R0.reuse, 0x18 ;  /* 0x00000018000d7836 */ /* 0x040fe20000000000 */
[----:B------:R-:W-:Y:S01]  /*79d0*/  ISETP.GE.AND P3, PT, R9, UR4, PT ;  /* 0x0000000409007c0c */ /* 0x000fe2000bf66270 */
        /* <DEDUP_REMOVED lines=10> */
[C---:B------:R-:W-:Y:S01]  /*7a80*/  VIADD R23, R0.reuse, 0x58 ;  /* 0x0000005800177836 */ /* 0x040fe20000000000 */
[----:B------:R-:W-:-:S02]  /*7a90*/  @!P2 LEA.HI R8, R0, R0, RZ, 0x1 ;  /* 0x000000000008a211 */ /* 0x000fc400078f08ff */
[----:B------:R-:W-:Y:S02]  /*7aa0*/  @!P3 LEA.HI R10, R9, R9, RZ, 0x1 ;  /* 0x00000009090ab211 */ /* 0x000fe400078f08ff */
[----:B------:R-:W-:Y:S02]  /*7ab0*/  @!P4 LEA.HI R12, R11, R11, RZ, 0x1 ;  /* 0x0000000b0b0cc211 */ /* 0x000fe400078f08ff */
[----:B------:R-:W-:Y:S02]  /*7ac0*/  @!P5 LEA.HI R14, R13, R13, RZ, 0x1 ;  /* 0x0000000d0d0ed211 */ /* 0x000fe400078f08ff */
[----:B------:R-:W-:Y:S02]  /*7ad0*/  @!P2 LOP3.LUT R9, R8, 0xfffffffe, RZ, 0xc0, !PT ;  /* 0xfffffffe0809a812 */ /* 0x000fe400078ec0ff */
[----:B------:R-:W-:Y:S02]  /*7ae0*/  @!P3 LOP3.LUT R11, R10, 0xfffffffe, RZ, 0xc0, !PT ;  /* 0xfffffffe0a0bb812 */ /* 0x000fe400078ec0ff */
[----:B------:R-:W-:Y:S01]  /*7af0*/  @!P4 LOP3.LUT R13, R12, 0xfffffffe, RZ, 0xc0, !PT ;  /* 0xfffffffe0c0dc812 */ /* 0x000fe200078ec0ff */
[----:B-12---:R-:W-:Y:S01]  /*7b00*/  @!P2 IMAD.WIDE R8, R9, 0x4, R2 ;  /* 0x000000040908a825 */ /* 0x006fe200078e0202 */
[----:B------:R-:W-:-:S02]  /*7b10*/  @!P5 LOP3.LUT R15, R14, 0xfffffffe, RZ, 0xc0, !PT ;  /* 0xfffffffe0e0fd812 */ /* 0x000fc400078ec0ff */
[----:B------:R-:W-:Y:S01]  /*7b20*/  IADD3 R20, R0, 0x40, RZ ;  /* 0x0000004000147810 */ /* 0x000fe20007ffe0ff */
[--C-:B------:R-:W-:Y:S01]  /*7b30*/  @!P3 IMAD.WIDE R10, R11, 0x4, R2.reuse ;  /* 0x000000040b0ab825 */ /* 0x100fe200078e0202 */
        /* <DEDUP_REMOVED lines=8> */
[----:B------:R-:W-:Y:S01]  /*7bc0*/  ISETP.GE.AND P6, PT, R22, UR4, PT ;  /* 0x0000000416007c0c */ /* 0x000fe2000bfc6270 */
[----:B------:R3:W-:Y:S01]  /*7bd0*/  @!P5 ST.E.64 desc[UR36][R14.64], R36 ;  /* 0x000000240e00d985 */ /* 0x0007e2000c101b24 */
[----:B------:R-:W-:Y:S02]  /*7be0*/  ISETP.GE.AND P5, PT, R21, UR4, PT ;  /* 0x0000000415007c0c */ /* 0x000fe4000bfa6270 */
[----:B------:R-:W-:Y:S02]  /*7bf0*/  @!P0 LEA.HI R16, R16, R16, RZ, 0x1 ;  /* 0x0000001010108211 */ /* 0x000fe400078f08ff */
[----:B------:R-:W-:Y:S02]  /*7c00*/  @!P1 LEA.HI R17, R17, R17, RZ, 0x1 ;  /* 0x0000001111119211 */ /* 0x000fe400078f08ff */
[----:B0-----:R-:W-:Y:S02]  /*7c10*/  @!P0 LOP3.LUT R9, R16, 0xfffffffe, RZ, 0xc0, !PT ;  /* 0xfffffffe10098812 */ /* 0x001fe400078ec0ff */
[----:B-1----:R-:W-:-:S02]  /*7c20*/  @!P1 LOP3.LUT R11, R17, 0xfffffffe, RZ, 0xc0, !PT ;  /* 0xfffffffe110b9812 */ /* 0x002fc400078ec0ff */
[----:B------:R-:W-:Y:S01]  /*7c30*/  @!P2 LEA.HI R18, R18, R18, RZ, 0x1 ;  /* 0x000000121212a211 */ /* 0x000fe200078f08ff */
[--C-:B------:R-:W-:Y:S01]  /*7c40*/  @!P0 IMAD.WIDE R8, R9, 0x4, R2.reuse ;  /* 0x0000000409088825 */ /* 0x100fe200078e0202 */
[----:B------:R-:W-:Y:S02]  /*7c50*/  @!P3 LEA.HI R19, R19, R19, RZ, 0x1 ;  /* 0x000000131313b211 */ /* 0x000fe400078f08ff */
[----:B------:R-:W-:Y:S01]  /*7c60*/  @!P4 LEA.HI R20, R20, R20, RZ, 0x1 ;  /* 0x000000141414c211 */ /* 0x000fe200078f08ff */
[----:B------:R-:W-:Y:S01]  /*7c70*/  @!P1 IMAD.WIDE R10, R11, 0x4, R2 ;  /* 0x000000040b0a9825 */ /* 0x000fe200078e0202 */
[----:B------:R-:W-:Y:S01]  /*7c80*/  @!P5 LEA.HI R21, R21, R21, RZ, 0x1 ;  /* 0x000000151515d211 */ /* 0x000fe200078f08ff */
[----:B------:R0:W-:Y:S01]  /*7c90*/  @!P0 ST.E.64 desc[UR36][R8.64], R40 ;  /* 0x0000002808008985 */ /* 0x0001e2000c101b24 */
[----:B------:R-:W-:Y:S02]  /*7ca0*/  @!P6 LEA.HI R22, R22, R22, RZ, 0x1 ;  /* 0x000000161616e211 */ /* 0x000fe400078f08ff */
[----:B--2---:R-:W-:Y:S01]  /*7cb0*/  @!P2 LOP3.LUT R13, R18, 0xfffffffe, RZ, 0xc0, !PT ;  /* 0xfffffffe120da812 */ /* 0x004fe200078ec0ff */
[----:B------:R1:W-:Y:S01]  /*7cc0*/  @!P1 ST.E.64 desc[UR36][R10.64], R44 ;  /* 0x0000002c0a009985 */ /* 0x0003e2000c101b24 */
[----:B------:R-:W-:Y:S01]  /*7cd0*/  @!P3 LOP3.LUT R19, R19, 0xfffffffe, RZ, 0xc0, !PT ;  /* 0xfffffffe1313b812 */ /* 0x000fe200078ec0ff */
[----:B------:R-:W-:Y:S01]  /*7ce0*/  VIADD R18, R0, 0x68 ;  /* 0x0000006800127836 */ /* 0x000fe20000000000 */
[----:B---3--:R-:W-:Y:S01]  /*7cf0*/  @!P4 LOP3.LUT R15, R20, 0xfffffffe, RZ, 0xc0, !PT ;  /* 0xfffffffe140fc812 */ /* 0x008fe200078ec0ff */
[----:B------:R-:W-:Y:S01]  /*7d00*/  VIADD R20, R0, 0x78 ;  /* 0x0000007800147836 */ /* 0x000fe20000000000 */
[----:B------:R-:W-:-:S02]  /*7d10*/  @!P5 LOP3.LUT R21, R21, 0xfffffffe, RZ, 0xc0, !PT ;  /* 0xfffffffe1515d812 */ /* 0x000fc400078ec0ff */
[----:B------:R-:W-:Y:S01]  /*7d20*/  @!P6 LOP3.LUT R17, R22, 0xfffffffe, RZ, 0xc0, !PT ;  /* 0xfffffffe1611e812 */ /* 0x000fe200078ec0ff */
[C---:B------:R-:W-:Y:S01]  /*7d30*/  VIADD R22, R0.reuse, 0x88 ;  /* 0x0000008800167836 */ /* 0x040fe20000000000 */
[----:B------:R-:W-:Y:S01]  /*7d40*/  IADD3 R24, R0, 0x60, RZ ;  /* 0x0000006000187810 */ /* 0x000fe20007ffe0ff */
[--C-:B0-----:R-:W-:Y:S01]  /*7d50*/  @!P2 IMAD.WIDE R8, R13, 0x4, R2.reuse ;  /* 0x000000040d08a825 */ /* 0x101fe200078e0202 */
[----:B------:R-:W-:Y:S02]  /*7d60*/  ISETP.GE.AND P1, PT, R23, UR4, PT ;  /* 0x0000000417007c0c */ /* 0x000fe4000bf26270 */
[----:B------:R-:W-:Y:S01]  /*7d70*/  ISETP.GE.AND P0, PT, R24, UR4, PT ;  /* 0x0000000418007c0c */ /* 0x000fe2000bf06270 */
[--C-:B-1----:R-:W-:Y:S01]  /*7d80*/  @!P3 IMAD.WIDE R10, R19, 0x4, R2.reuse ;  /* 0x00000004130ab825 */ /* 0x102fe200078e0202 */
[----:B------:R0:W-:Y:S01]  /*7d90*/  @!P2 ST.E.64 desc[UR36][R8.64], R48 ;  /* 0x000000300800a985 */ /* 0x0001e2000c101b24 */
[----:B------:R-:W-:Y:S02]  /*7da0*/  ISETP.GE.AND P2, PT, R18, UR4, PT ;  /* 0x0000000412007c0c */ /* 0x000fe4000bf46270 */
[----:B------:R-:W-:Y:S01]  /*7db0*/  @!P4 IMAD.WIDE R12, R15, 0x4, R2 ;  /* 0x000000040f0cc825 */ /* 0x000fe200078e0202 */
[----:B------:R1:W-:Y:S01]  /*7dc0*/  @!P3 ST.E.64 desc[UR36][R10.64], R52 ;  /* 0x000000340a00b985 */ /* 0x0003e2000c101b24 */
[----:B------:R-:W-:-:S02]  /*7dd0*/  ISETP.GE.AND P3, PT, R22, UR4, PT ;  /* 0x0000000416007c0c */ /* 0x000fc4000bf66270 */
[--C-:B------:R-:W-:Y:S01]  /*7de0*/  @!P5 IMAD.WIDE R14, R21, 0x4, R2.reuse ;  /* 0x00000004150ed825 */ /* 0x100fe200078e0202 */
[----:B------:R2:W-:Y:S01]  /*7df0*/  @!P4 ST.E.64 desc[UR36][R12.64], R56 ;  /* 0x000000380c00c985 */ /* 0x0005e2000c101b24 */
[----:B------:R-:W-:Y:S02]  /*7e00*/  IADD3 R21, R0, 0x80, RZ ;  /* 0x0000008000157810 */ /* 0x000fe40007ffe0ff */
[----:B------:R-:W-:Y:S01]  /*7e10*/  @!P6 IMAD.WIDE R16, R17, 0x4, R2 ;  /* 0x000000041110e825 */ /* 0x000fe200078e0202 */
[----:B------:R3:W-:Y:S01]  /*7e20*/  @!P5 ST.E.64 desc[UR36][R14.64], R60 ;  /* 0x0000003c0e00d985 */ /* 0x0007e2000c101b24 */
[----:B------:R-:W-:Y:S02]  /*7e30*/  ISETP.GE.AND P5, PT, R20, UR4, PT ;  /* 0x0000000414007c0c */ /* 0x000fe4000bfa6270 */
[----:B------:R-:W-:Y:S01]  /*7e40*/  VIADD R19, R0, 0x70 ;  /* 0x0000007000137836 */ /* 0x000fe20000000000 */
[----:B------:R4:W-:Y:S01]  /*7e50*/  @!P6 ST.E.64 desc[UR36][R16.64], R64 ;  /* 0x000000401000e985 */ /* 0x0009e2000c101b24 */
[----:B------:R-:W-:-:S02]  /*7e60*/  ISETP.GE.AND P4, PT, R21, UR4, PT ;  /* 0x0000000415007c0c */ /* 0x000fc4000bf86270 */
[----:B------:R-:W-:Y:S02]  /*7e70*/  @!P1 LEA.HI R23, R23, R23, RZ, 0x1 ;  /* 0x0000001717179211 */ /* 0x000fe400078f08ff */
[----:B------:R-:W-:Y:S02]  /*7e80*/  ISETP.GE.AND P6, PT, R19, UR4, PT ;  /* 0x0000000413007c0c */ /* 0x000fe4000bfc6270 */
[----:B------:R-:W-:Y:S02]  /*7e90*/  @!P0 LEA.HI R24, R24, R24, RZ, 0x1 ;  /* 0x0000001818188211 */ /* 0x000fe400078f08ff */
[----:B0-----:R-:W-:Y:S01]  /*7ea0*/  @!P1 LOP3.LUT R9, R23, 0xfffffffe, RZ, 0xc0, !PT ;  /* 0xfffffffe17099812 */ /* 0x001fe200078ec0ff */
[----:B------:R-:W-:Y:S01]  /*7eb0*/  VIADD R23, R0, 0x90 ;  /* 0x0000009000177836 */ /* 0x000fe20000000000 */
[----:B-1----:R-:W-:Y:S01]  /*7ec0*/  @!P0 LOP3.LUT R11, R24, 0xfffffffe, RZ, 0xc0, !PT ;  /* 0xfffffffe180b8812 */ /* 0x002fe200078ec0ff */
[----:B------:R-:W-:Y:S01]  /*7ed0*/  VIADD R24, R0, 0x98 ;  /* 0x0000009800187836 */ /* 0x000fe20000000000 */
[----:B------:R-:W-:Y:S01]  /*7ee0*/  @!P2 LEA.HI R18, R18, R18, RZ, 0x1 ;  /* 0x000000121212a211 */ /* 0x000fe200078f08ff */
[----:B------:R-:W-:Y:S01]  /*7ef0*/  @!P1 IMAD.WIDE R8, R9, 0x4, R2 ;  /* 0x0000000409089825 */ /* 0x000fe200078e0202 */
[----:B------:R-:W-:-:S02]  /*7f00*/  @!P5 LEA.HI R20, R20, R20, RZ, 0x1 ;  /* 0x000000141414d211 */ /* 0x000fc400078f08ff */
[----:B------:R-:W-:Y:S01]  /*7f10*/  @!P4 LEA.HI R21, R21, R21, RZ, 0x1 ;  /* 0x000000151515c211 */ /* 0x000fe200078f08ff */
[----:B------:R-:W-:Y:S01]  /*7f20*/  @!P0 IMAD.WIDE R10, R11, 0x4, R2 ;  /* 0x000000040b0a8825 */ /* 0x000fe200078e0202 */
[----:B------:R-:W-:Y:S01]  /*7f30*/  @!P6 LEA.HI R19, R19, R19, RZ, 0x1 ;  /* 0x000000131313e211 */ /* 0x000fe200078f08ff */
[----:B------:R0:W-:Y:S01]  /*7f40*/  @!P1 ST.E.64 desc[UR36][R8.64], R68 ;  /* 0x0000004408009985 */ /* 0x0001e2000c101b24 */
[----:B------:R-:W-:Y:S02]  /*7f50*/  @!P3 LEA.HI R22, R22, R22, RZ, 0x1 ;  /* 0x000000161616b211 */ /* 0x000fe400078f08ff */
[----:B--2---:R-:W-:Y:S01]  /*7f60*/  @!P2 LOP3.LUT R13, R18, 0xfffffffe, RZ, 0xc0, !PT ;  /* 0xfffffffe120da812 */ /* 0x004fe200078ec0ff */
[----:B------:R1:W-:Y:S01]  /*7f70*/  @!P0 ST.E.64 desc[UR36][R10.64], R72 ;  /* 0x000000480a008985 */ /* 0x0003e2000c101b24 */
[----:B------:R-:W-:Y:S02]  /*7f80*/  @!P6 LOP3.LUT R19, R19, 0xfffffffe, RZ, 0xc0, !PT ;  /* 0xfffffffe1313e812 */ /* 0x000fe400078ec0ff */
[----:B---3--:R-:W-:Y:S01]  /*7f90*/  @!P5 LOP3.LUT R15, R20, 0xfffffffe, RZ, 0xc0, !PT ;  /* 0xfffffffe140fd812 */ /* 0x008fe200078ec0ff */
[----:B------:R-:W-:Y:S01]  /*7fa0*/  VIADD R20, R0, 0xb0 ;  /* 0x000000b000147836 */ /* 0x000fe20000000000 */
[----:B------:R-:W-:-:S02]  /*7fb0*/  @!P4 LOP3.LUT R21, R21, 0xfffffffe, RZ, 0xc0, !PT ;  /* 0xfffffffe1515c812 */ /* 0x000fc400078ec0ff */
[----:B----4-:R-:W-:Y:S02]  /*7fc0*/  @!P3 LOP3.LUT R17, R22, 0xfffffffe, RZ, 0xc0, !PT ;  /* 0xfffffffe1611b812 */ /* 0x010fe400078ec0ff */
[----:B------:R-:W-:Y:S01]  /*7fd0*/  ISETP.GE.AND P0, PT, R23, UR4, PT ;  /* 0x0000000417007c0c */ /* 0x000fe2000bf06270 */
[--C-:B0-----:R-:W-:Y:S01]  /*7fe0*/  @!P2 IMAD.WIDE R8, R13, 0x4, R2.reuse ;  /* 0x000000040d08a825 */ /* 0x101fe200078e0202 */
[----:B------:R-:W-:Y:S02]  /*7ff0*/  IADD3 R18, R0, 0xa0, RZ ;  /* 0x000000a000127810 */ /* 0x000fe40007ffe0ff */
[----:B------:R-:W-:Y:S01]  /*8000*/  ISETP.GE.AND P1, PT, R24, UR4, PT ;  /* 0x0000000418007c0c */ /* 0x000fe2000bf26270 */
[--C-:B-1----:R-:W-:Y:S01]  /*8010*/  @!P6 IMAD.WIDE R10, R19, 0x4, R2.reuse ;  /* 0x00000004130ae825 */ /* 0x102fe200078e0202 */
[----:B------:R0:W-:Y:S01]  /*8020*/  @!P2 ST.E.64 desc[UR36][R8.64], R76 ;  /* 0x0000004c0800a985 */ /* 0x0001e2000c101b24 */
[----:B------:R-:W-:Y:S02]  /*8030*/  ISETP.GE.AND P2, PT, R18, UR4, PT ;  /* 0x0000000412007c0c */ /* 0x000fe4000bf46270 */
[----:B------:R-:W-:Y:S01]  /*8040*/  @!P5 IMAD.WIDE R12, R15, 0x4, R2 ;  /* 0x000000040f0cd825 */ /* 0x000fe200078e0202 */
[----:B------:R1:W-:Y:S01]  /*8050*/  @!P6 ST.E.64 desc[UR36][R10.64], R80 ;  /* 0x000000500a00e985 */ /* 0x0003e2000c101b24 */
[----:B------:R-:W-:-:S02]  /*8060*/  IADD3 R22, R0, 0xc0, RZ ;  /* 0x000000c000167810 */ /* 0x000fc40007ffe0ff */
[--C-:B------:R-:W-:Y:S01]  /*8070*/  @!P4 IMAD.WIDE R14, R21, 0x4, R2.reuse ;  /* 0x00000004150ec825 */ /* 0x100fe200078e0202 */
[----:B------:R2:W-:Y:S01]  /*8080*/  @!P5 ST.E.64 desc[UR36][R12.64], R84 ;  /* 0x000000540c00d985 */ /* 0x0005e2000c101b24 */
[----:B------:R-:W-:Y:S02]  /*8090*/  ISETP.GE.AND P6, PT, R22, UR4, PT ;  /* 0x0000000416007c0c */ /* 0x000fe4000bfc6270 */
[----:B------:R-:W-:Y:S01]  /*80a0*/  @!P3 IMAD.WIDE R16, R17, 0x4, R2 ;  /* 0x000000041110b825 */ /* 0x000fe200078e0202 */
[----:B------:R3:W-:Y:S01]  /*80b0*/  @!P4 ST.E.64 desc[UR36][R14.64], R88 ;  /* 0x000000580e00c985 */ /* 0x0007e2000c101b24 */
[----:B------:R-:W-:Y:S02]  /*80c0*/  ISETP.GE.AND P4, PT, R20, UR4, PT ;  /* 0x0000000414007c0c */ /* 0x000fe4000bf86270 */
[C---:B------:R-:W-:Y:S01]  /*80d0*/  VIADD R19, R0.reuse, 0xa8 ;  /* 0x000000a800137836 */ /* 0x040fe20000000000 */
[----:B------:R4:W-:Y:S01]  /*80e0*/  @!P3 ST.E.64 desc[UR36][R16.64], R92 ;  /* 0x0000005c1000b985 */ /* 0x0009e2000c101b24 */
[----:B------:R-:W-:Y:S01]  /*80f0*/  VIADD R21, R0, 0xb8 ;  /* 0x000000b800157836 */ /* 0x000fe20000000000 */
[----:B------:R-:W-:-:S02]  /*8100*/  @!P0 LEA.HI R23, R23, R23, RZ, 0x1 ;  /* 0x0000001717178211 */ /* 0x000fc400078f08ff */
[----:B------:R-:W-:Y:S02]  /*8110*/  ISETP.GE.AND P3, PT, R19, UR4, PT ;  /* 0x0000000413007c0c */ /* 0x000fe4000bf66270 */
[----:B------:R-:W-:Y:S02]  /*8120*/  ISETP.GE.AND P5, PT, R21, UR4, PT ;  /* 0x0000000415007c0c */ /* 0x000fe4000bfa6270 */
[----:B------:R-:W-:Y:S02]  /*8130*/  @!P1 LEA.HI R24, R24, R24, RZ, 0x1 ;  /* 0x0000001818189211 */ /* 0x000fe400078f08ff */
[----:B0-----:R-:W-:Y:S02]  /*8140*/  @!P0 LOP3.LUT R9, R23, 0xfffffffe, RZ, 0xc0, !PT ;  /* 0xfffffffe17098812 */ /* 0x001fe400078ec0ff */
[----:B------:R-:W-:Y:S02]  /*8150*/  @!P2 LEA.HI R18, R18, R18, RZ, 0x1 ;  /* 0x000000121212a211 */ /* 0x000fe400078f08ff */
[----:B-1----:R-:W-:Y:S01]  /*8160*/  @!P1 LOP3.LUT R11, R24, 0xfffffffe, RZ, 0xc0, !PT ;  /* 0xfffffffe180b9812 */ /* 0x002fe200078ec0ff */
[----:B------:R-:W-:Y:S01]  /*8170*/  @!P0 IMAD.WIDE R8, R9, 0x4, R2 ;  /* 0x0000000409088825 */ /* 0x000fe200078e0202 */
[----:B------:R-:W-:-:S02]  /*8180*/  @!P4 LEA.HI R20, R20, R20, RZ, 0x1 ;  /* 0x000000141414c211 */ /* 0x000fc400078f08ff */
[----:B------:R-:W-:Y:S01]  /*8190*/  @!P3 LEA.HI R19, R19, R19, RZ, 0x1 ;  /* 0x000000131313b211 */ /* 0x000fe200078f08ff */
[--C-:B------:R-:W-:Y:S01]  /*81a0*/  @!P1 IMAD.WIDE R10, R11, 0x4, R2.reuse ;  /* 0x000000040b0a9825 */ /* 0x100fe200078e0202 */
[----:B--2---:R-:W-:Y:S01]  /*81b0*/  @!P2 LOP3.LUT R13, R18, 0xfffffffe, RZ, 0xc0, !PT ;  /* 0xfffffffe120da812 */ /* 0x004fe200078ec0ff */
[----:B------:R0:W-:Y:S01]  /*81c0*/  @!P0 ST.E.64 desc[UR36][R8.64], R96 ;  /* 0x0000006008008985 */ /* 0x0001e2000c101b24 */
[----:B------:R-:W-:Y:S01]  /*81d0*/  @!P5 LEA.HI R21, R21, R21, RZ, 0x1 ;  /* 0x000000151515d211 */ /* 0x000fe200078f08ff */
[----:B------:R-:W-:Y:S01]  /*81e0*/  VIADD R18, R0, 0xc8 ;  /* 0x000000c800127836 */ /* 0x000fe20000000000 */
[----:B------:R-:W-:Y:S01]  /*81f0*/  @!P3 LOP3.LUT R19, R19, 0xfffffffe, RZ, 0xc0, !PT ;  /* 0xfffffffe1313b812 */ /* 0x000fe200078ec0ff */
[----:B------:R-:W-:Y:S01]  /*8200*/  @!P2 IMAD.WIDE R12, R13, 0x4, R2 ;  /* 0x000000040d0ca825 */ /* 0x000fe200078e0202 */
[----:B------:R-:W-:Y:S01]  /*8210*/  @!P6 LEA.HI R22, R22, R22, RZ, 0x1 ;  /* 0x000000161616e211 */ /* 0x000fe200078f08ff */
[----:B------:R1:W-:Y:S01]  /*8220*/  @!P1 ST.E.64 desc[UR36][R10.64], R100 ;  /* 0x000000640a009985 */ /* 0x0003e2000c101b24 */
[----:B---3--:R-:W-:Y:S01]  /*8230*/  @!P4 LOP3.LUT R15, R20, 0xfffffffe, RZ, 0xc0, !PT ;  /* 0xfffffffe140fc812 */ /* 0x008fe200078ec0ff */
[----:B------:R-:W-:Y:S01]  /*8240*/  VIADD R20, R0, 0xd8 ;  /* 0x000000d800147836 */ /* 0x000fe20000000000 */
[----:B------:R-:W-:Y:S01]  /*8250*/  @!P5 LOP3.LUT R21, R21, 0xfffffffe, RZ, 0xc0, !PT ;  /* 0xfffffffe1515d812 */ /* 0x000fe200078ec0ff */
[----:B------:R2:W-:Y:S01]  /*8260*/  @!P2 ST.E.64 desc[UR36][R12.64], R104 ;  /* 0x000000680c00a985 */ /* 0x0005e2000c101b24 */
[----:B----4-:R-:W-:-:S02]  /*8270*/  @!P6 LOP3.LUT R17, R22, 0xfffffffe, RZ, 0xc0, !PT ;  /* 0xfffffffe1611e812 */ /* 0x010fc400078ec0ff */
[----:B------:R-:W-:Y:S01]  /*8280*/  ISETP.GE.AND P0, PT, R18, UR4, PT ;  /* 0x0000000412007c0c */ /* 0x000fe2000bf06270 */
[----:B0-----:R-:W-:Y:S01]  /*8290*/  @!P3 IMAD.WIDE R8, R19, 0x4, R2 ;  /* 0x000000041308b825 */ /* 0x001fe200078e0202 */
[----:B------:R-:W-:-:S03]  /*82a0*/  ISETP.GE.AND P2, PT, R20, UR4, PT ;  /* 0x0000000414007c0c */ /* 0x000fc6000bf46270 */
[----:B------:R-:W-:Y:S01]  /*82b0*/  VIADD R19, R0, 0xd0 ;  /* 0x000000d000137836 */ /* 0x000fe20000000000 */
[----:B------:R0:W-:Y:S01]  /*82c0*/  @!P3 ST.E.64 desc[UR36][R8.64], R108 ;  /* 0x0000006c0800b985 */ /* 0x0001e2000c101b24 */
[----:B-1----:R-:W-:-:S03]  /*82d0*/  @!P4 IMAD.WIDE R10, R15, 0x4, R2 ;  /* 0x000000040f0ac825 */ /* 0x002fc600078e0202 */
[----:B------:R-:W-:Y:S01]  /*82e0*/  ISETP.GE.AND P1, PT, R19, UR4, PT ;  /* 0x0000000413007c0c */ /* 0x000fe2000bf26270 */
[--C-:B------:R-:W-:Y:S01]  /*82f0*/  @!P5 IMAD.WIDE R14, R21, 0x4, R2.reuse ;  /* 0x00000004150ed825 */ /* 0x100fe200078e0202 */
[----:B------:R-:W-:Y:S01]  /*8300*/  IADD3 R21, R0, 0xe0, RZ ;  /* 0x000000e000157810 */ /* 0x000fe20007ffe0ff */
[----:B------:R1:W-:Y:S01]  /*8310*/  @!P4 ST.E.64 desc[UR36][R10.64], R112 ;  /* 0x000000700a00c985 */ /* 0x0003e2000c101b24 */
[----:B------:R-:W-:Y:S01]  /*8320*/  @!P0 LEA.HI R18, R18, R18, RZ, 0x1 ;  /* 0x0000001212128211 */ /* 0x000fe200078f08ff */
[----:B------:R-:W-:Y:S01]  /*8330*/  @!P6 IMAD.WIDE R16, R17, 0x4, R2 ;  /* 0x000000041110e825 */ /* 0x000fe200078e0202 */
[----:B------:R-:W-:Y:S01]  /*8340*/  ISETP.GE.AND P3, PT, R21, UR4, PT ;  /* 0x0000000415007c0c */ /* 0x000fe2000bf66270 */
[----:B------:R3:W-:Y:S01]  /*8350*/  @!P5 ST.E.64 desc[UR36][R14.64], R116 ;  /* 0x000000740e00d985 */ /* 0x0007e2000c101b24 */
[----:B------:R-:W-:Y:S01]  /*8360*/  @!P2 LEA.HI R20, R20, R20, RZ, 0x1 ;  /* 0x000000141414a211 */ /* 0x000fe200078f08ff */
[C---:B--2---:R-:W-:Y:S02]  /*8370*/  VIADD R12, R0.reuse, 0xe8 ;  /* 0x000000e8000c7836 */ /* 0x044fe40000000000 */
[C---:B0-----:R-:W-:Y:S01]  /*8380*/  VIADD R9, R0.reuse, 0xf8 ;  /* 0x000000f800097836 */ /* 0x041fe20000000000 */
[----:B------:R0:W-:Y:S01]  /*8390*/  @!P6 ST.E.64 desc[UR36][R16.64], R120 ;  /* 0x000000781000e985 */ /* 0x0001e2000c101b24 */
[----:B------:R-:W-:Y:S01]  /*83a0*/  VIADD R13, R0, 0xf0 ;  /* 0x000000f0000d7836 */ /* 0x000fe20000000000 */
[----:B------:R-:W-:-:S02]  /*83b0*/  ISETP.GE.AND P4, PT, R12, UR4, PT ;  /* 0x000000040c007c0c */ /* 0x000fc4000bf86270 */
[----:B------:R-:W-:Y:S02]  /*83c0*/  ISETP.GE.AND P6, PT, R9, UR4, PT ;  /* 0x0000000409007c0c */ /* 0x000fe4000bfc6270 */
[----:B------:R-:W-:Y:S02]  /*83d0*/  ISETP.GE.AND P5, PT, R13, UR4, PT ;  /* 0x000000040d007c0c */ /* 0x000fe4000bfa6270 */
[----:B------:R-:W-:Y:S02]  /*83e0*/  @!P1 LEA.HI R19, R19, R19, RZ, 0x1 ;  /* 0x0000001313139211 */ /* 0x000fe400078f08ff */
[----:B------:R-:W-:Y:S02]  /*83f0*/  @!P3 LEA.HI R21, R21, R21, RZ, 0x1 ;  /* 0x000000151515b211 */ /* 0x000fe400078f08ff */
[----:B-1----:R-:W-:Y:S02]  /*8400*/  @!P1 LOP3.LUT R11, R19, 0xfffffffe, RZ, 0xc0, !PT ;  /* 0xfffffffe130b9812 */ /* 0x002fe400078ec0ff */
[----:B---3--:R-:W-:-:S02]  /*8410*/  @!P3 LOP3.LUT R15, R21, 0xfffffffe, RZ, 0xc0, !PT ;  /* 0xfffffffe150fb812 */ /* 0x008fc400078ec0ff */
[----:B------:R-:W-:Y:S02]  /*8420*/  @!P4 LEA.HI R12, R12, R12, RZ, 0x1 ;  /* 0x0000000c0c0cc211 */ /* 0x000fe400078f08ff */
[----:B------:R-:W-:Y:S01]  /*8430*/  @!P6 LEA.HI R10, R9, R9, RZ, 0x1 ;  /* 0x00000009090ae211 */ /* 0x000fe200078f08ff */
[----:B------:R-:W-:Y:S01]  /*8440*/  @!P3 IMAD.WIDE R14, R15, 0x4, R2 ;  /* 0x000000040f0eb825 */ /* 0x000fe200078e0202 */
[----:B------:R-:W-:Y:S02]  /*8450*/  @!P5 LEA.HI R8, R13, R13, RZ, 0x1 ;  /* 0x0000000d0d08d211 */ /* 0x000fe400078f08ff */
[----:B------:R-:W-:Y:S02]  /*8460*/  @!P0 LOP3.LUT R9, R18, 0xfffffffe, RZ, 0xc0, !PT ;  /* 0xfffffffe12098812 */ /* 0x000fe400078ec0ff */
[----:B------:R-:W-:Y:S02]  /*8470*/  @!P2 LOP3.LUT R13, R20, 0xfffffffe, RZ, 0xc0, !PT ;  /* 0xfffffffe140da812 */ /* 0x000fe400078ec0ff */
[----:B0-----:R-:W-:-:S02]  /*8480*/  @!P4 LOP3.LUT R17, R12, 0xfffffffe, RZ, 0xc0, !PT ;  /* 0xfffffffe0c11c812 */ /* 0x001fc400078ec0ff */
        /* <DEDUP_REMOVED lines=15> */
.L_x_3254:
[----:B------:R-:W-:Y:S05]  /*8580*/  BSYNC B0 ;  /* 0x0000000000007941 */ /* 0x000fea0003800000 */
.L_x_3253:
[----:B------:R-:W-:Y:S01]  /*8590*/  IADD3 R7, R7, 0x8, RZ ;  /* 0x0000000807077810 */ /* 0x000fe20007ffe0ff */
[----:B0-2---:R2:W3:Y:S03]  /*85a0*/  SHFL.IDX PT, R3, R5, 0x1, 0x1c1f ;  /* 0x003c1f0005037f89 */ /* 0x0054e600000e0000 */
[----:B------:R-:W-:Y:S01]  /*85b0*/  ISETP.GE.AND P0, PT, R7, R6, PT ;  /* 0x000000060700720c */ /* 0x000fe20003f06270 */
[----:B-1----:R2:W1:-:S12]  /*85c0*/  SHFL.IDX PT, R2, R4, 0x1, 0x1c1f ;  /* 0x003c1f0004027f89 */ /* 0x00245800000e0000 */
[----:B--2---:R-:W-:Y:S05]  /*85d0*/  @P0 BRA `(.L_x_3212) ;  /* 0x0000004400c00947 */ /* 0x004fea0003800000 */
        /* <DEDUP_REMOVED lines=10> */
[----:B------:R-:W-:Y:S01]  /*8680*/  VIADD R14, R0, 0x38 ;  /* 0x00000038000e7836 */ /* 0x000fe20000000000 */
[----:B------:R-:W-:Y:S01]  /*8690*/  ISETP.GE.AND P5, PT, R10, UR4, PT ;  /* 0x000000040a007c0c */ /* 0x000fe2000bfa6270 */
[C---:B------:R-:W-:Y:S01]  /*86a0*/  VIADD R16, R0.reuse, 0x48 ;  /* 0x0000004800107836 */ /* 0x040fe20000000000 */
[----:B------:R-:W-:Y:S01]  /*86b0*/  ISETP.GE.AND P6, PT, R11, UR4, PT ;  /* 0x000000040b007c0c */ /* 0x000fe2000bfc6270 */
[C---:B------:R-:W-:Y:S01]  /*86c0*/  VIADD R18, R0.reuse, 0x50 ;  /* 0x0000005000127836 */ /* 0x040fe20000000000 */
[C---:B------:R-:W-:Y:S01]  /*86d0*/  IADD3 R15, R0.reuse, 0x40, RZ ;  /* 0x00000040000f7810 */ /* 0x040fe20007ffe0ff */
[C---:B------:R-:W-:Y:S01]  /*86e0*/  VIADD R19, R0.reuse, 0x58 ;  /* 0x0000005800137836 */ /* 0x040fe20000000000 */
[----:B------:R-:W-:-:S02]  /*86f0*/  @!P0 LEA.HI R4, R0, R0, RZ, 0x1 ;  /* 0x0000000000048211 */ /* 0x000fc400078f08ff */
[----:B------:R-:W-:Y:S02]  /*8700*/  @!P1 LEA.HI R6, R5, R5, RZ, 0x1 ;  /* 0x0000000505069211 */ /* 0x000fe400078f08ff */
[----:B------:R-:W-:Y:S02]  /*8710*/  @!P2 LEA.HI R8, R7, R7, RZ, 0x1 ;  /* 0x000000070708a211 */ /* 0x000fe400078f08ff */
[----:B------:R-:W-:Y:S02]  /*8720*/  @!P0 LOP3.LUT R5, R4, 0xfffffffe, RZ, 0xc0, !PT ;  /* 0xfffffffe04058812 */ /* 0x000fe400078ec0ff */
[----:B------:R-:W-:Y:S02]  /*8730*/  @!P1 LOP3.LUT R7, R6, 0xfffffffe, RZ, 0xc0, !PT ;  /* 0xfffffffe06079812 */ /* 0x000fe400078ec0ff */
[----:B------:R-:W-:Y:S01]  /*8740*/  @!P2 LOP3.LUT R9, R8, 0xfffffffe, RZ, 0xc0, !PT ;  /* 0xfffffffe0809a812 */ /* 0x000fe200078ec0ff */
[----:B-1-3--:R-:W-:Y:S01]  /*8750*/  @!P0 IMAD.WIDE R4, R5, 0x4, R2 ;  /* 0x0000000405048825 */ /* 0x00afe200078e0202 */
[----:B------:R-:W-:-:S02]  /*8760*/  ISETP.GE.AND P3, PT, R15, UR4, PT ;  /* 0x000000040f007c0c */ /* 0x000fc4000bf66270 */
[----:B------:R-:W-:Y:S01]  /*8770*/  ISETP.GE.AND P4, PT, R16, UR4, PT ;  /* 0x0000000410007c0c */ /* 0x000fe2000bf86270 */
[--C-:B------:R-:W-:Y:S01]  /*8780*/  @!P1 IMAD.WIDE R6, R7, 0x4, R2.reuse ;  /* 0x0000000407069825 */ /* 0x100fe200078e0202 */
[----:B------:R0:W-:Y:S01]  /*8790*/  @!P0 ST.E.64 desc[UR36][R4.64], R26 ;  /* 0x0000001a04008985 */ /* 0x0001e2000c101b24 */
[----:B------:R-:W-:Y:S02]  /*87a0*/  ISETP.GE.AND P0, PT, R12, UR4, PT ;  /* 0x000000040c007c0c */ /* 0x000fe4000bf06270 */
[----:B------:R-:W-:Y:S01]  /*87b0*/  @!P2 IMAD.WIDE R8, R9, 0x4, R2 ;  /* 0x000000040908a825 */ /* 0x000fe200078e0202 */
[----:B------:R1:W-:Y:S01]  /*87c0*/  @!P1 ST.E.64 desc[UR36][R6.64], R30 ;  /* 0x0000001e06009985 */ /* 0x0003e2000c101b24 */
[----:B------:R-:W-:Y:S02]  /*87d0*/  ISETP.GE.AND P1, PT, R13, UR4, PT ;  /* 0x000000040d007c0c */ /* 0x000fe4000bf26270 */
[----:B------:R-:W-:Y:S01]  /*87e0*/  @!P5 LEA.HI R10, R10, R10, RZ, 0x1 ;  /* 0x0000000a0a0ad211 */ /* 0x000fe200078f08ff */
[----:B------:R2:W-:Y:S01]  /*87f0*/  @!P2 ST.E.64 desc[UR36][R8.64], R34 ;  /* 0x000000220800a985 */ /* 0x0005e2000c101b24 */
[----:B------:R-:W-:-:S02]  /*8800*/  ISETP.GE.AND P2, PT, R14, UR4, PT ;  /* 0x000000040e007c0c */ /* 0x000fc4000bf46270 */
[----:B------:R-:W-:Y:S02]  /*8810*/  @!P6 LEA.HI R11, R11, R11, RZ, 0x1 ;  /* 0x0000000b0b0be211 */ /* 0x000fe400078f08ff */
[----:B------:R-:W-:Y:S02]  /*8820*/  @!P3 LEA.HI R15, R15, R15, RZ, 0x1 ;  /* 0x0000000f0f0fb211 */ /* 0x000fe400078f08ff */
[----:B0-----:R-:W-:Y:S02]  /*8830*/  @!P5 LOP3.LUT R5, R10, 0xfffffffe, RZ, 0xc0, !PT ;  /* 0xfffffffe0a05d812 */ /* 0x001fe400078ec0ff */
[----:B------:R-:W-:Y:S02]  /*8840*/  @!P0 LEA.HI R12, R12, R12, RZ, 0x1 ;  /* 0x0000000c0c0c8211 */ /* 0x000fe400078f08ff */
[----:B-1----:R-:W-:Y:S01]  /*8850*/  @!P6 LOP3.LUT R7, R11, 0xfffffffe, RZ, 0xc0, !PT ;  /* 0xfffffffe0b07e812 */ /* 0x002fe200078ec0ff */
[----:B------:R-:W-:Y:S01]  /*8860*/  @!P5 IMAD.WIDE R4, R5, 0x4, R2 ;  /* 0x000000040504d825 */ /* 0x000fe200078e0202 */
[----:B------:R-:W-:-:S02]  /*8870*/  @!P1 LEA.HI R13, R13, R13, RZ, 0x1 ;  /* 0x0000000d0d0d9211 */ /* 0x000fc400078f08ff */
[----:B------:R-:W-:Y:S01]  /*8880*/  @!P2 LEA.HI R14, R14, R14, RZ, 0x1 ;  /* 0x0000000e0e0ea211 */ /* 0x000fe200078f08ff */
[----:B------:R-:W-:Y:S01]  /*8890*/  @!P6 IMAD.WIDE R6, R7, 0x4, R2 ;  /* 0x000000040706e825 */ /* 0x000fe200078e0202 */
[----:B------:R-:W-:Y:S01]  /*88a0*/  @!P4 LEA.HI R16, R16, R16, RZ, 0x1 ;  /* 0x000000101010c211 */ /* 0x000fe200078f08ff */
[----:B------:R0:W-:Y:S01]  /*88b0*/  @!P5 ST.E.64 desc[UR36][R4.64], R38 ;  /* 0x000000260400d985 */ /* 0x0001e2000c101b24 */
[----:B--2---:R-:W-:Y:S02]  /*88c0*/  @!P0 LOP3.LUT R9, R12, 0xfffffffe, RZ, 0xc0, !PT ;  /* 0xfffffffe0c098812 */ /* 0x004fe400078ec0ff */
[----:B------:R-:W-:Y:S01]  /*88d0*/  @!P1 LOP3.LUT R13, R13, 0xfffffffe, RZ, 0xc0, !PT ;  /* 0xfffffffe0d0d9812 */ /* 0x000fe200078ec0ff */
[----:B------:R1:W-:Y:S01]  /*88e0*/  @!P6 ST.E.64 desc[UR36][R6.64], R42 ;  /* 0x0000002a0600e985 */ /* 0x0003e2000c101b24 */
[----:B------:R-:W-:Y:S02]  /*88f0*/  @!P2 LOP3.LUT R11, R14, 0xfffffffe, RZ, 0xc0, !PT ;  /* 0xfffffffe0e0ba812 */ /* 0x000fe400078ec0ff */
[----:B------:R-:W-:-:S02]  /*8900*/  @!P3 LOP3.LUT R15, R15, 0xfffffffe, RZ, 0xc0, !PT ;  /* 0xfffffffe0f0fb812 */ /* 0x000fc400078ec0ff */
[----:B------:R-:W-:Y:S01]  /*8910*/  @!P4 LOP3.LUT R17, R16, 0xfffffffe, RZ, 0xc0, !PT ;  /* 0xfffffffe1011c812 */ /* 0x000fe200078ec0ff */
[----:B------:R-:W-:Y:S01]  /*8920*/  VIADD R16, R0, 0x70 ;  /* 0x0000007000107836 */ /* 0x000fe20000000000 */
[----:B------:R-:W-:Y:S02]  /*8930*/  ISETP.GE.AND P5, PT, R18, UR4, PT ;  /* 0x0000000412007c0c */ /* 0x000fe4000bfa6270 */
[----:B------:R-:W-:Y:S01]  /*8940*/  ISETP.GE.AND P6, PT, R19, UR4, PT ;  /* 0x0000000413007c0c */ /* 0x000fe2000bfc6270 */
[--C-:B0-----:R-:W-:Y:S01]  /*8950*/  @!P0 IMAD.WIDE R4, R9, 0x4, R2.reuse ;  /* 0x0000000409048825 */ /* 0x101fe200078e0202 */
[C---:B------:R-:W-:Y:S02]  /*8960*/  IADD3 R14, R0.reuse, 0x60, RZ ;  /* 0x00000060000e7810 */ /* 0x040fe40007ffe0ff */
[----:B------:R-:W-:Y:S01]  /*8970*/  IADD3 R20, R0, 0x80, RZ ;  /* 0x0000008000147810 */ /* 0x000fe20007ffe0ff */
[--C-:B-1----:R-:W-:Y:S01]  /*8980*/  @!P1 IMAD.WIDE R6, R13, 0x4, R2.reuse ;  /* 0x000000040d069825 */ /* 0x102fe200078e0202 */
[----:B------:R0:W-:Y:S02]  /*8990*/  @!P0 ST.E.64 desc[UR36][R4.64], R46 ;  /* 0x0000002e04008985 */ /* 0x0001e4000c101b24 */
[----:B------:R-:W-:Y:S01]  /*89a0*/  ISETP.GE.AND P0, PT, R20, UR4, PT ;  /* 0x0000000414007c0c */ /* 0x000fe2000bf06270 */
[----:B------:R-:W-:Y:S01]  /*89b0*/  @!P2 IMAD.WIDE R8, R11, 0x4, R2 ;  /* 0x000000040b08a825 */ /* 0x000fe200078e0202 */
[----:B------:R1:W-:Y:S01]  /*89c0*/  @!P1 ST.E.64 desc[UR36][R6.64], R50 ;  /* 0x0000003206009985 */ /* 0x0003e2000c101b24 */
[----:B------:R-:W-:-:S02]  /*89d0*/  @!P5 LEA.HI R18, R18, R18, RZ, 0x1 ;  /* 0x000000121212d211 */ /* 0x000fc400078f08ff */
[--C-:B------:R-:W-:Y:S01]  /*89e0*/  @!P3 IMAD.WIDE R10, R15, 0x4, R2.reuse ;  /* 0x000000040f0ab825 */ /* 0x100fe200078e0202 */
[----:B------:R2:W-:Y:S01]  /*89f0*/  @!P2 ST.E.64 desc[UR36][R8.64], R54 ;  /* 0x000000360800a985 */ /* 0x0005e2000c101b24 */
[----:B------:R-:W-:Y:S02]  /*8a00*/  ISETP.GE.AND P2, PT, R16, UR4, PT ;  /* 0x0000000410007c0c */ /* 0x000fe4000bf46270 */
[----:B------:R-:W-:Y:S01]  /*8a10*/  @!P4 IMAD.WIDE R12, R17, 0x4, R2 ;  /* 0x00000004110cc825 */ /* 0x000fe200078e0202 */
[----:B------:R3:W-:Y:S01]  /*8a20*/  @!P3 ST.E.64 desc[UR36][R10.64], R58 ;  /* 0x0000003a0a00b985 */ /* 0x0007e2000c101b24 */
[----:B------:R-:W-:Y:S02]  /*8a30*/  @!P6 LEA.HI R19, R19, R19, RZ, 0x1 ;  /* 0x000000131313e211 */ /* 0x000fe400078f08ff */
[C---:B------:R-:W-:Y:S01]  /*8a40*/  VIADD R15, R0.reuse, 0x68 ;  /* 0x00000068000f7836 */ /* 0x040fe20000000000 */
[----:B------:R4:W-:Y:S01]  /*8a50*/  @!P4 ST.E.64 desc[UR36][R12.64], R62 ;  /* 0x0000003e0c00c985 */ /* 0x0009e2000c101b24 */
[----:B------:R-:W-:Y:S01]  /*8a60*/  VIADD R17, R0, 0x78 ;  /* 0x0000007800117836 */ /* 0x000fe20000000000 */
[----:B------:R-:W-:-:S02]  /*8a70*/  ISETP.GE.AND P4, PT, R14, UR4, PT ;  /* 0x000000040e007c0c */ /* 0x000fc4000bf86270 */
[----:B------:R-:W-:Y:S02]  /*8a80*/  ISETP.GE.AND P3, PT, R15, UR4, PT ;  /* 0x000000040f007c0c */ /* 0x000fe4000bf66270 */
[----:B------:R-:W-:Y:S02]  /*8a90*/  ISETP.GE.AND P1, PT, R17, UR4, PT ;  /* 0x0000000411007c0c */ /* 0x000fe4000bf26270 */
[----:B0-----:R-:W-:Y:S01]  /*8aa0*/  @!P5 LOP3.LUT R5, R18, 0xfffffffe, RZ, 0xc0, !PT ;  /* 0xfffffffe1205d812 */ /* 0x001fe200078ec0ff */
[C---:B------:R-:W-:Y:S01]  /*8ab0*/  VIADD R18, R0.reuse, 0x88 ;  /* 0x0000008800127836 */ /* 0x040fe20000000000 */
        /* <DEDUP_REMOVED lines=17> */
[----:B----4-:R-:W-:Y:S01]  /*8bd0*/  @!P0 LOP3.LUT R13, R20, 0xfffffffe, RZ, 0xc0, !PT ;  /* 0xfffffffe140d8812 */ /* 0x010fe200078ec0ff */
[----:B------:R-:W-:Y:S01]  /*8be0*/  VIADD R20, R0, 0xb8 ;  /* 0x000000b800147836 */ /* 0x000fe20000000000 */
[----:B------:R-:W-:Y:S01]  /*8bf0*/  ISETP.GE.AND P6, PT, R18, UR4, PT ;  /* 0x0000000412007c0c */ /* 0x000fe2000bfc6270 */
[----:B0-----:R-:W-:Y:S01]  /*8c00*/  @!P4 IMAD.WIDE R4, R9, 0x4, R2 ;  /* 0x000000040904c825 */ /* 0x001fe200078e0202 */
[----:B------:R-:W-:-:S03]  /*8c10*/  ISETP.GE.AND P5, PT, R19, UR4, PT ;  /* 0x0000000413007c0c */ /* 0x000fc6000bfa6270 */
[--C-:B-1----:R-:W-:Y:S01]  /*8c20*/  @!P3 IMAD.WIDE R6, R15, 0x4, R2.reuse ;  /* 0x000000040f06b825 */ /* 0x102fe200078e0202 */
[----:B------:R0:W-:Y:S01]  /*8c30*/  @!P4 ST.E.64 desc[UR36][R4.64], R74 ;  /* 0x0000004a0400c985 */ /* 0x0001e2000c101b24 */
[----:B------:R-:W-:Y:S02]  /*8c40*/  IADD3 R15, R0, 0xa0, RZ ;  /* 0x000000a0000f7810 */ /* 0x000fe40007ffe0ff */
        /* <DEDUP_REMOVED lines=16> */
[----:B-1----:R-:W-:Y:S01]  /*8d50*/  @!P5 LOP3.LUT R7, R19, 0xfffffffe, RZ, 0xc0, !PT ;  /* 0xfffffffe1307d812 */ /* 0x002fe200078ec0ff */
[----:B------:R-:W-:Y:S01]  /*8d60*/  VIADD R19, R0, 0xc8 ;  /* 0x000000c800137836 */ /* 0x000fe20000000000 */
        /* <DEDUP_REMOVED lines=10> */
[----:B------:R-:W-:Y:S01]  /*8e10*/  @!P4 LOP3.LUT R15, R15, 0xfffffffe, RZ, 0xc0, !PT ;  /* 0xfffffffe0f0fc812 */ /* 0x000fe200078ec0ff */
[----:B------:R-:W-:Y:S01]  /*8e20*/  VIADD R14, R0, 0xd0 ;  /* 0x000000d0000e7836 */ /* 0x000fe20000000000 */
[----:B---3--:R-:W-:Y:S02]  /*8e30*/  @!P3 LOP3.LUT R11, R16, 0xfffffffe, RZ, 0xc0, !PT ;  /* 0xfffffffe100bb812 */ /* 0x008fe400078ec0ff */
[----:B------:R-:W-:Y:S02]  /*8e40*/  @!P2 LOP3.LUT R17, R17, 0xfffffffe, RZ, 0xc0, !PT ;  /* 0xfffffffe1111a812 */ /* 0x000fe400078ec0ff */
[----:B------:R-:W-:Y:S02]  /*8e50*/  IADD3 R18, R0, 0xc0, RZ ;  /* 0x000000c000127810 */ /* 0x000fe40007ffe0ff */
[----:B----4-:R-:W-:Y:S01]  /*8e60*/  @!P1 LOP3.LUT R13, R20, 0xfffffffe, RZ, 0xc0, !PT ;  /* 0xfffffffe140d9812 */ /* 0x010fe200078ec0ff */
[----:B0-----:R-:W-:Y:S01]  /*8e70*/  @!P0 IMAD.WIDE R4, R9, 0x4, R2 ;  /* 0x0000000409048825 */ /* 0x001fe200078e0202 */
[----:B------:R-:W-:-:S02]  /*8e80*/  ISETP.GE.AND P5, PT, R18, UR4, PT ;  /* 0x0000000412007c0c */ /* 0x000fc4000bfa6270 */
[----:B------:R-:W-:Y:S01]  /*8e90*/  ISETP.GE.AND P6, PT, R19, UR4, PT ;  /* 0x0000000413007c0c */ /* 0x000fe2000bfc6270 */
        /* <DEDUP_REMOVED lines=11> */
[----:B------:R-:W-:Y:S02]  /*8f50*/  ISETP.GE.AND P2, PT, R16, UR4, PT ;  /* 0x0000000410007c0c */ /* 0x000fe4000bf46270 */
[C---:B------:R-:W-:Y:S01]  /*8f60*/  VIADD R15, R0.reuse, 0xd8 ;  /* 0x000000d8000f7836 */ /* 0x040fe20000000000 */
[----:B------:R4:W-:Y:S01]  /*8f70*/  @!P1 ST.E.64 desc[UR36][R12.64], R118 ;  /* 0x000000760c009985 */ /* 0x0009e2000c101b24 */
[C---:B------:R-:W-:Y:S01]  /*8f80*/  VIADD R17, R0.reuse, 0xe8 ;  /* 0x000000e800117836 */ /* 0x040fe20000000000 */
[----:B------:R-:W-:Y:S01]  /*8f90*/  @!P6 LEA.HI R19, R19, R19, RZ, 0x1 ;  /* 0x000000131313e211 */ /* 0x000fe200078f08ff */
[C---:B------:R-:W-:Y:S01]  /*8fa0*/  VIADD R20, R0.reuse, 0xf0 ;  /* 0x000000f000147836 */ /* 0x040fe20000000000 */
[----:B------:R-:W-:Y:S01]  /*8fb0*/  ISETP.GE.AND P1, PT, R15, UR4, PT ;  /* 0x000000040f007c0c */ /* 0x000fe2000bf26270 */
[----:B------:R-:W-:Y:S01]  /*8fc0*/  VIADD R0, R0, 0xf8 ;  /* 0x000000f800007836 */ /* 0x000fe20000000000 */
[----:B------:R-:W-:-:S02]  /*8fd0*/  ISETP.GE.AND P3, PT, R17, UR4, PT ;  /* 0x0000000411007c0c */ /* 0x000fc4000bf66270 */
[----:B------:R-:W-:Y:S02]  /*8fe0*/  ISETP.GE.AND P4, PT, R20, UR4, PT ;  /* 0x0000000414007c0c */ /* 0x000fe4000bf86270 */
        /* <DEDUP_REMOVED lines=12> */
[----:B------:R-:W-:Y:S02]  /*90b0*/  @!P1 LOP3.LUT R15, R15, 0xfffffffe, RZ, 0xc0, !PT ;  /* 0xfffffffe0f0f9812 */ /* 0x000fe400078ec0ff */
[----:B---3--:R-:W-:Y:S02]  /*90c0*/  @!P2 LOP3.LUT R11, R16, 0xfffffffe, RZ, 0xc0, !PT ;  /* 0xfffffffe100ba812 */ /* 0x008fe400078ec0ff */
        /* <DEDUP_REMOVED lines=15> */
[----:B--2---:R-:W-:-:S05]  /*91c0*/  LOP3.LUT R5, R0, 0xfffffffe, RZ, 0xc0, !PT ;  /* 0xfffffffe00057812 */ /* 0x004fca00078ec0ff */
[----:B------:R-:W-:-:S05]  /*91d0*/  IMAD.WIDE R2, R5, 0x4, R2 ;  /* 0x0000000405027825 */ /* 0x000fca00078e0202 */
[----:B------:R4:W-:Y:S01]  /*91e0*/  ST.E.64 desc[UR36][R2.64], R150 ;  /* 0x0000009602007985 */ /* 0x0009e2000c101b24 */
[----:B------:R-:W-:Y:S05]  /*91f0*/  BRA `(.L_x_3212) ;  /* 0x0000003800b87947 */ /* 0x000fea0003800000 */
.L_x_3251:
[----:B------:R-:W0:Y:S02]  /*9200*/  S2R R0, SR_TID.X ;  /* 0x0000000000007919 */ /* 0x000e240000002100 */
[----:B0-----:R-:W-:-:S04]  /*9210*/  IADD3 R2, R0, -0x80, RZ ;  /* 0xffffff8000027810 */ /* 0x001fc80007ffe0ff */
        /* <DEDUP_REMOVED lines=12> */
[----:B------:R-:W-:Y:S01]  /*92e0*/  USHF.R.S32.HI UR6, URZ, 0x1f, UR38 ;  /* 0x0000001f3f067899 */ /* 0x000fe20008011426 */
[----:B------:R-:W-:Y:S01]  /*92f0*/  IMAD.MOV.U32 R5, RZ, RZ, R0 ;  /* 0x000000ffff057224 */ /* 0x000fe200078e0000 */
[----:B------:R-:W-:Y:S02]  /*9300*/  ULDC.64 UR8, c[0x0][0xbd0] ;  /* 0x0002f40000087ab9 */ /* 0x000fe40000000a00 */
[----:B------:R-:W-:Y:S02]  /*9310*/  UIMAD UR6, UR6, UR8, URZ ;  /* 0x00000008060672a4 */ /* 0x000fe4000f8e023f */
[----:B------:R-:W-:Y:S01]  /*9320*/  UIMAD.WIDE.U32 UR4, UR38, UR8, URZ ;  /* 0x00000008260472a5 */ /* 0x000fe2000f8e003f */
[----:B------:R-:W1:Y:S01]  /*9330*/  LDC.64 R10, c[0x0][0xbd8] ;  /* 0x0002f600ff0a7b82 */ /* 0x000e620000000a00 */
[----:B------:R-:W-:-:S04]  /*9340*/  UIMAD UR6, UR38, UR9, UR6 ;  /* 0x00000009260672a4 */ /* 0x000fc8000f8e0206 */
[----:B------:R-:W-:Y:S01]  /*9350*/  UIADD3 UR6, UR5, UR6, URZ ;  /* 0x0000000605067290 */ /* 0x000fe2000fffe03f */
[----:B------:R-:W-:Y:S01]  /*9360*/  MOV R2, UR4 ;  /* 0x0000000400027c02 */ /* 0x000fe20008000f00 */
[----:B------:R-:W-:Y:S01]  /*9370*/  IMAD.U32 R3, RZ, RZ, UR5 ;  /* 0x00000005ff037e24 */ /* 0x000fe2000f8e00ff */
[----:B------:R-:W2:Y:S01]  /*9380*/  @P0 LDC R7, c[0x0][0xbec] ;  /* 0x0002fb00ff070b82 */ /* 0x000ea20000000800 */
[----:B------:R-:W-:Y:S02]  /*9390*/  ULDC.64 UR4, c[0x0][0xbe0] ;  /* 0x0002f80000047ab9 */ /* 0x000fe40000000a00 */
[----:B------:R-:W-:-:S05]  /*93a0*/  IMAD.U32 R3, RZ, RZ, UR6 ;  /* 0x00000006ff037e24 */ /* 0x000fca000f8e00ff */
[----:B------:R-:W3:Y:S01]  /*93b0*/  @P0 LDC R9, c[0x0][0xbf0] ;  /* 0x0002fc00ff090b82 */ /* 0x000ee20000000800 */
[----:B0-----:R-:W-:-:S07]  /*93c0*/  USHF.R.S32.HI UR8, URZ, 0x1f, UR7 ;  /* 0x0000001f3f087899 */ /* 0x001fce0008011407 */
[----:B------:R-:W0:Y:S01]  /*93d0*/  S2UR UR10, SR_CTAID.Y ;  /* 0x00000000000a79c3 */ /* 0x000e220000002600 */
[C---:B-1----:R-:W-:Y:S02]  /*93e0*/  IMAD R12, R10.reuse, UR8, RZ ;  /* 0x000000080a0c7c24 */ /* 0x042fe4000f8e02ff */
[----:B------:R-:W-:-:S04]  /*93f0*/  IMAD.WIDE.U32 R2, R10, UR7, R2 ;  /* 0x000000070a027c25 */ /* 0x000fc8000f8e0002 */
[----:B------:R-:W-:Y:S01]  /*9400*/  IMAD R11, R11, UR7, R12 ;  /* 0x000000070b0b7c24 */ /* 0x000fe2000f8e020c */
[----:B------:R-:W0:Y:S01]  /*9410*/  LDC R8, c[0x0][0xc50] ;  /* 0x00031400ff087b82 */ /* 0x000e220000000800 */
[----:B--2---:R-:W-:-:S04]  /*9420*/  @P0 IMAD.HI.U32 R4, R0, R7, RZ ;  /* 0x0000000700040227 */ /* 0x004fc800078e00ff */
[----:B------:R-:W-:Y:S02]  /*9430*/  IMAD R7, RZ, RZ, -UR38 ;  /* 0x80000026ff077e24 */ /* 0x000fe4000f8e02ff */
[----:B------:R-:W-:Y:S01]  /*9440*/  IMAD.IADD R3, R11, 0x1, R3 ;  /* 0x000000010b037824 */ /* 0x000fe200078e0203 */
[----:B---3--:R-:W-:Y:S01]  /*9450*/  @P0 SHF.R.U32.HI R5, RZ, R9, R4 ;  /* 0x00000009ff050219 */ /* 0x008fe20000011604 */
[----:B0-----:R-:W-:-:S03]  /*9460*/  IMAD R9, R8, R7, UR10 ;  /* 0x0000000a08097e24 */ /* 0x001fc6000f8e0207 */
[----:B------:R-:W-:Y:S01]  /*9470*/  IADD3 R7, -R5, RZ, RZ ;  /* 0x000000ff05077210 */ /* 0x000fe20007ffe1ff */
[----:B------:R-:W-:Y:S01]  /*9480*/  IMAD.WIDE.U32 R2, R9, UR4, R2 ;  /* 0x0000000409027c25 */ /* 0x000fe2000f8e0002 */
[----:B------:R-:W-:-:S03]  /*9490*/  SHF.R.S32.HI R4, RZ, 0x1f, R9 ;  /* 0x0000001fff047819 */ /* 0x000fc60000011409 */
[----:B------:R-:W-:Y:S01]  /*94a0*/  IMAD R7, R6, R7, R0 ;  /* 0x0000000706077224 */ /* 0x000fe200078e0200 */
[----:B------:R-:W-:Y:S01]  /*94b0*/  IADD3 R2, P0, R5, R2, RZ ;  /* 0x0000000205027210 */ /* 0x000fe20007f1e0ff */
[----:B------:R-:W-:-:S03]  /*94c0*/  IMAD R4, R4, UR4, RZ ;  /* 0x0000000404047c24 */ /* 0x000fc6000f8e02ff */
[----:B------:R-:W-:Y:S01]  /*94d0*/  SHF.R.S32.HI R0, RZ, 0x1f, R7 ;  /* 0x0000001fff007819 */ /* 0x000fe20000011407 */
[----:B------:R-:W-:Y:S01]  /*94e0*/  IMAD R4, R9, UR5, R4 ;  /* 0x0000000509047c24 */ /* 0x000fe2000f8e0204 */
[----:B------:R-:W-:Y:S01]  /*94f0*/  SHF.R.S32.HI R9, RZ, 0x1f, R5 ;  /* 0x0000001fff097819 */ /* 0x000fe20000011405 */
[----:B------:R-:W-:Y:S02]  /*9500*/  ULDC.64 UR4, c[0x0][0xbc8] ;  /* 0x0002f20000047ab9 */ /* 0x000fe40000000a00 */
[----:B------:R-:W-:Y:S01]  /*9510*/  IMAD R0, R0, UR4, RZ ;  /* 0x0000000400007c24 */ /* 0x000fe2000f8e02ff */
[----:B------:R-:W-:-:S03]  /*9520*/  IADD3.X R3, R9, R3, R4, P0, !PT ;  /* 0x0000000309037210 */ /* 0x000fc600007fe404 */
[C---:B------:R-:W-:Y:S02]  /*9530*/  IMAD R5, R7.reuse, UR5, R0 ;  /* 0x0000000507057c24 */ /* 0x040fe4000f8e0200 */
[----:B------:R-:W-:Y:S01]  /*9540*/  IMAD.WIDE.U32 R2, R7, UR4, R2 ;  /* 0x0000000407027c25 */ /* 0x000fe2000f8e0002 */
[----:B------:R-:W-:-:S03]  /*9550*/  ULDC.64 UR4, c[0x0][0xba8] ;  /* 0x0002ea0000047ab9 */ /* 0x000fc60000000a00 */
[----:B------:R-:W-:Y:S01]  /*9560*/  IMAD.IADD R3, R3, 0x1, R5 ;  /* 0x0000000103037824 */ /* 0x000fe200078e0205 */
[----:B------:R-:W-:-:S04]  /*9570*/  LEA R4, P0, R2, UR4, 0x2 ;  /* 0x0000000402047c11 */ /* 0x000fc8000f8010ff */
[----:B------:R-:W-:Y:S01]  /*9580*/  LEA.HI.X R5, R2, UR5, R3, 0x2, P0 ;  /* 0x0000000502057c11 */ /* 0x000fe200080f1403 */
[----:B------:R-:W-:-:S05]  /*9590*/  IMAD.MOV.U32 R3, RZ, RZ, -0x800000 ;  /* 0xff800000ff037424 */ /* 0x000fca00078e00ff */
[----:B------:R0:W-:Y:S01]  /*95a0*/  STG.E desc[UR36][R4.64], R3 ;  /* 0x0000000304007986 */ /* 0x0001e2000c101924 */
[----:B------:R-:W-:Y:S05]  /*95b0*/  BRA `(.L_x_3212) ;  /* 0x0000003400c87947 */ /* 0x000fea0003800000 */
.L_x_3210:
        /* <DEDUP_REMOVED lines=18> */
.L_x_3255:
[----:B------:R-:W-:Y:S01]  /*96e0*/  ULDC UR7, c[0x0][0xc50] ;  /* 0x0003140000077ab9 */ /* 0x000fe20000000800 */
[----:B------:R-:W-:Y:S01]  /*96f0*/  UMOV UR40, UR6 ;  /* 0x0000000600287c82 */ /* 0x000fe20008000000 */
[----:B------:R-:W-:-:S11]  /*9700*/  UISETP.NE.AND UP0, UPT, UR7, 0x1, UPT ;  /* 0x000000010700788c */ /* 0x000fd6000bf05270 */
[----:B------:R-:W-:Y:S01]  /*9710*/  @UP0 ULDC UR4, c[0x0][0xc54] ;  /* 0x0003150000040ab9 */ /* 0x000fe20000000800 */
[----:B------:R-:W-:Y:S01]  /*9720*/  @UP0 ULDC UR8, c[0x0][0xc58] ;  /* 0x0003160000080ab9 */ /* 0x000fe20000000800 */
[----:B------:R-:W-:-:S04]  /*9730*/  UIMAD.WIDE.U32 UR4, UR6, UR4, URZ ;  /* 0x00000004060472a5 */ /* 0x000fc8000f8e003f */
[----:B------:R-:W-:-:S12]  /*9740*/  @UP0 USHF.R.U32.HI UR40, URZ, UR8, UR5 ;  /* 0x000000083f280299 */ /* 0x000fd80008011605 */
.L_x_3256:
        /* <DEDUP_REMOVED lines=10> */
[----:B------:R-:W-:Y:S01]  /*97f0*/  ULDC UR41, c[0x0][0x2f0] ;  /* 0x0000bc0000297ab9 */ /* 0x000fe20000000800 */
[----:B------:R-:W-:Y:S01]  /*9800*/  IMAD.MOV.U32 R28, RZ, RZ, RZ ;  /* 0x000000ffff1c7224 */ /* 0x000fe200078e00ff */
[----:B0-----:R-:W-:-:S04]  /*9810*/  ISETP.NE.U32.AND P0, PT, R2, RZ, PT ;  /* 0x000000ff0200720c */ /* 0x001fc80003f05070 */
[----:B------:R-:W-:Y:S01]  /*9820*/  ISETP.NE.AND.EX P0, PT, R3, RZ, PT, P0 ;  /* 0x000000ff0300720c */ /* 0x000fe20003f05300 */
[----:B------:R-:W-:-:S12]  /*9830*/  UISETP.NE.U32.AND UP0, UPT, UR6, URZ, UPT ;  /* 0x0000003f0600728c */ /* 0x000fd8000bf05070 */
        /* <DEDUP_REMOVED lines=10> */
[----:B------:R-:W-:Y:S02]  /*98e0*/  USHF.R.S32.HI UR6, URZ, 0x1f, UR5 ;  /* 0x0000001f3f067899 */ /* 0x000fe40008011405 */
[----:B------:R-:W-:Y:S02]  /*98f0*/  ULOP3.LUT UR44, UR4, 0xffff, URZ, 0xc0, !UPT ;  /* 0x0000ffff042c7892 */ /* 0x000fe4000f8ec03f */
[----:B------:R-:W-:Y:S01]  /*9900*/  ULEA.HI UR6, UR6, UR5, URZ, 0x6 ;  /* 0x0000000506067291 */ /* 0x000fe2000f8f303f */
[----:B------:R-:W-:-:S03]  /*9910*/  UMOV UR38, URZ ;  /* 0x0000003f00267c82 */ /* 0x000fc60008000000 */
[----:B------:R-:W-:-:S04]  /*9920*/  USHF.R.S32.HI UR42, URZ, 0x6, UR6 ;  /* 0x000000063f2a7899 */ /* 0x000fc80008011406 */
[----:B01----:R-:W-:Y:S08]  /*9930*/  @!P0 BRA `(.L_x_3258) ;  /* 0x0000000000848947 */ /* 0x003ff00003800000 */
[----:B------:R-:W-:-:S03]  /*9940*/  USHF.R.U32.HI UR6, URZ, 0x10, UR4 ;  /* 0x000000103f067899 */ /* 0x000fc60008011604 */
[----:B------:R-:W-:Y:S01]  /*9950*/  UMOV UR4, URZ ;  /* 0x0000003f00047c82 */ /* 0x000fe20008000000 */
        /* <DEDUP_REMOVED lines=11> */
[----:B0-----:R-:W-:Y:S01]  /*9a10*/  IADD3 R2, R0, 0xffffffe, RZ ;  /* 0x0ffffffe00027810 */ /* 0x001fe20007ffe0ff */
[----:B------:R-:W-:-:S05]  /*9a20*/  IMAD.MOV R0, RZ, RZ, -R4 ;  /* 0x000000ffff007224 */ /* 0x000fca00078e0a04 */
        /* <DEDUP_REMOVED lines=18> */
.L_x_3258:
[----:B------:R-:W-:Y:S02]  /*9b50*/  UIMAD UR45, UR44, UR38, URZ ;  /* 0x000000262c2d72a4 */ /* 0x000fe4000f8e023f */
[----:B------:R-:W-:Y:S02]  /*9b60*/  IMAD.U32 R0, RZ, RZ, UR38 ;  /* 0x00000026ff007e24 */ /* 0x000fe4000f8e00ff */
[----:B------:R-:W-:Y:S02]  /*9b70*/  IMAD.MOV.U32 R4, RZ, RZ, 0x1 ;  /* 0x00000001ff047424 */ /* 0x000fe400078e00ff */
[----:B------:R-:W-:-:S05]  /*9b80*/  IMAD.U32 R25, RZ, RZ, UR45 ;  /* 0x0000002dff197e24 */ /* 0x000fca000f8e00ff */
[----:B------:R-:W-:Y:S02]  /*9b90*/  VIADDMNMX R25, R25, R0, UR42, PT ;  /* 0x0000002a19197e46 */ /* 0x000fe4000b800100 */
[----:B------:R-:W-:Y:S02]  /*9ba0*/  MOV R0, RZ ;  /* 0x000000ff00007202 */ /* 0x000fe40000000f00 */
        /* <DEDUP_REMOVED lines=18> */
[----:B------:R-:W-:Y:S01]  /*9cd0*/  MOV R8, 0x70 ;  /* 0x0000007000087802 */ /* 0x000fe20000000f00 */
[----:B------:R-:W-:-:S02]  /*9ce0*/  IMAD.U32 R10, RZ, RZ, UR4 ;  /* 0x00000004ff0a7e24 */ /* 0x000fc4000f8e00ff */
[----:B------:R-:W-:Y:S02]  /*9cf0*/  IMAD.U32 R11, RZ, RZ, UR5 ;  /* 0x00000005ff0b7e24 */ /* 0x000fe4000f8e00ff */
[----:B------:R-:W-:Y:S02]  /*9d00*/  IMAD.MOV.U32 R12, RZ, RZ, 0x1 ;  /* 0x00000001ff0c7424 */ /* 0x000fe400078e00ff */
[----:B------:R-:W-:-:S07]  /*9d10*/  IMAD.MOV.U32 R13, RZ, RZ, RZ ;  /* 0x000000ffff0d7224 */ /* 0x000fce00078e00ff */
[----:B------:R-:W-:-:S07]  /*9d20*/  LEPC R20, `(.L_x_3259) ;  /* 0x000000001014794e */ /* 0x000fce0000000000 */
[----:B0----5:R-:W-:Y:S05]  /*9d30*/  CALL.ABS.NOINC R2 ;  /* 0x0000000002007343 */ /* 0x021fea0003c00000 */
.L_x_3259:
        /* <DEDUP_REMOVED lines=9> */
[----:B------:R-:W-:Y:S01]  /*9dd0*/  MOV R5, UR5 ;  /* 0x0000000500057c02 */ /* 0x000fe20008000f00 */
[----:B------:R-:W-:Y:S01]  /*9de0*/  ULDC.64 UR4, c[0x4][0x48] ;  /* 0x0100120000047ab9 */ /* 0x000fe20000000a00 */
[----:B------:R-:W-:Y:S01]  /*9df0*/  IMAD.U32 R6, RZ, RZ, UR6 ;  /* 0x00000006ff067e24 */ /* 0x000fe2000f8e00ff */
[----:B------:R-:W-:Y:S01]  /*9e00*/  MOV R11, UR5 ;  /* 0x00000005000b7c02 */ /* 0x000fe20008000f00 */
[----:B------:R-:W-:Y:S02]  /*9e10*/  IMAD.U32 R7, RZ, RZ, UR7 ;  /* 0x00000007ff077e24 */ /* 0x000fe4000f8e00ff */
[----:B------:R-:W-:-:S02]  /*9e20*/  IMAD.U32 R10, RZ, RZ, UR4 ;  /* 0x00000004ff0a7e24 */ /* 0x000fc4000f8e00ff */
[----:B------:R-:W-:Y:S02]  /*9e30*/  IMAD.MOV.U32 R8, RZ, RZ, 0x70 ;  /* 0x00000070ff087424 */ /* 0x000fe400078e00ff */
[----:B------:R-:W-:Y:S02]  /*9e40*/  IMAD.MOV.U32 R12, RZ, RZ, 0x1 ;  /* 0x00000001ff0c7424 */ /* 0x000fe400078e00ff */
[----:B0-----:R-:W-:-:S07]  /*9e50*/  IMAD.MOV.U32 R13, RZ, RZ, RZ ;  /* 0x000000ffff0d7224 */ /* 0x001fce00078e00ff */
[----:B------:R-:W-:-:S07]  /*9e60*/  LEPC R20, `(.L_x_3261) ;  /* 0x000000001014794e */ /* 0x000fce0000000000 */
[----:B-1---5:R-:W-:Y:S05]  /*9e70*/  CALL.ABS.NOINC R2 ;  /* 0x0000000002007343 */ /* 0x022fea0003c00000 */
.L_x_3261:
[----:B------:R0:W1:Y:S01]  /*9e80*/  LDC.64 R2, c[0x4][R16] ;  /* 0x0100000010027b82 */ /* 0x0000620000000a00 */
[----:B------:R-:W-:Y:S01]  /*9e90*/  ULDC.64 UR4, c[0x4][0xf0] ;  /* 0x01003c0000047ab9 */ /* 0x000fe20000000a00 */
[----:B------:R-:W-:Y:S01]  /*9ea0*/  ULDC.64 UR6, c[0x4][0xf8] ;  /* 0x01003e0000067ab9 */ /* 0x000fe20000000a00 */
[----:B------:R-:W-:Y:S01]  /*9eb0*/  MOV R4, UR4 ;  /* 0x0000000400047c02 */ /* 0x000fe20008000f00 */
        /* <DEDUP_REMOVED lines=10> */
[----:B-1----:R-:W-:Y:S05]  /*9f60*/  CALL.ABS.NOINC R2 ;  /* 0x0000000002007343 */ /* 0x002fea0003c00000 */
.L_x_3260:
[----:B------:R-:W0:Y:S01]  /*9f70*/  LDC.64 R2, c[0x0][0x9f8] ;  /* 0x00027e00ff027b82 */ /* 0x000e220000000a00 */
[----:B------:R-:W-:-:S07]  /*9f80*/  IMAD.MOV.U32 R24, RZ, RZ, R17 ;  /* 0x000000ffff187224 */ /* 0x000fce00078e0011 */
[----:B------:R-:W1:Y:S01]  /*9f90*/  LDC R11, c[0x0][0x430] ;  /* 0x00010c00ff0b7b82 */ /* 0x000e620000000800 */
[C---:B------:R-:W-:Y:S01]  /*9fa0*/  IMAD.SHL.U32 R37, R30.reuse, 0x10, RZ ;  /* 0x000000101e257824 */ /* 0x040fe200078e00ff */
[----:B------:R-:W-:Y:S01]  /*9fb0*/  LOP3.LUT R6, R30, 0x7f, RZ, 0xc0, !PT ;  /* 0x0000007f1e067812 */ /* 0x000fe200078ec0ff */
        /* <DEDUP_REMOVED lines=8> */
[----:B------:R-:W-:Y:S02]  /*a040*/  LEA R18, R25, 0xffffffc0, 0x6 ;  /* 0xffffffc019127811 */ /* 0x000fe400078e30ff */
[----:B------:R-:W-:Y:S02]  /*a050*/  LOP3.LUT R31, R37, R36, RZ, 0xfc, !PT ;  /* 0x00000024251f7212 */ /* 0x000fe400078efcff */
[----:B-1----:R-:W-:Y:S02]  /*a060*/  ISETP.NE.AND P1, PT, R11, 0x1, PT ;  /* 0x000000010b00780c */ /* 0x002fe40003f25270 */
[----:B------:R-:W-:Y:S01]  /*a070*/  LOP3.LUT R16, R16, 0xfffffbff, RZ, 0xc0, !PT ;  /* 0xfffffbff10107812 */ /* 0x000fe200078ec0ff */
[----:B------:R-:W-:-:S05]  /*a080*/  IMAD.IADD R5, R31, 0x1, R18 ;  /* 0x000000011f057824 */ /* 0x000fca00078e0212 */
[C---:B------:R-:W-:Y:S02]  /*a090*/  ISETP.GE.AND P0, PT, R5.reuse, UR41, PT ;  /* 0x0000002905007c0c */ /* 0x040fe4000bf06270 */
[----:B-----5:R-:W-:Y:S02]  /*a0a0*/  IADD3 R10, R5, R28, RZ ;  /* 0x0000001c050a7210 */ /* 0x020fe40007ffe0ff */
[----:B------:R-:W-:Y:S01]  /*a0b0*/  ISETP.GT.U32.OR P0, PT, R31, 0x3f, P0 ;  /* 0x0000003f1f00780c */ /* 0x000fe20000704470 */
[----:B------:R-:W1:Y:S01]  /*a0c0*/  @P1 LDC R0, c[0x0][0x434] ;  /* 0x00010d00ff001b82 */ /* 0x000e620000000800 */
[----:B------:R-:W-:Y:S01]  /*a0d0*/  @P1 LOP3.LUT R16, R16, 0x400, RZ, 0xfc, !PT ;  /* 0x0000040010101812 */ /* 0x000fe200078efcff */
[----:B------:R-:W-:-:S06]  /*a0e0*/  IMAD.MOV.U32 R7, RZ, RZ, R10 ;  /* 0x000000ffff077224 */ /* 0x000fcc00078e000a */
[----:B0-----:R-:W0:Y:S08]  /*a0f0*/  @P1 LDC R3, c[0x0][0x438] ;  /* 0x00010e00ff031b82 */ /* 0x001e300000000800 */
[----:B------:R-:W3:Y:S08]  /*a100*/  @!P0 LDC.64 R8, c[0x0][0x428] ;  /* 0x00010a00ff088b82 */ /* 0x000ef00000000a00 */
[----:B------:R-:W4:Y:S01]  /*a110*/  @!P0 LDC.64 R4, c[0x0][0x418] ;  /* 0x00010600ff048b82 */ /* 0x000f220000000a00 */
[----:B-1----:R-:W-:-:S05]  /*a120*/  @P1 IMAD.HI.U32 R0, R10, R0, RZ ;  /* 0x000000000a001227 */ /* 0x002fca00078e00ff */
[----:B0-----:R-:W-:-:S04]  /*a130*/  @P1 SHF.R.U32.HI R7, RZ, R3, R0 ;  /* 0x00000003ff071219 */ /* 0x001fc80000011600 */
[--C-:B------:R-:W-:Y:S01]  /*a140*/  @!P0 SHF.R.S32.HI R3, RZ, 0x1f, R7.reuse ;  /* 0x0000001fff038819 */ /* 0x100fe20000011407 */
[----:B------:R-:W-:Y:S01]  /*a150*/  @!P0 IMAD.MOV.U32 R2, RZ, RZ, R7 ;  /* 0x000000ffff028224 */ /* 0x000fe200078e0007 */
[----:B--2---:R-:W-:-:S03]  /*a160*/  SHF.R.S32.HI R32, RZ, 0x1f, R24 ;  /* 0x0000001fff207819 */ /* 0x004fc60000011418 */
[----:B---3--:R-:W-:-:S04]  /*a170*/  @!P0 IMAD.WIDE.U32 R2, R24, R8, R2 ;  /* 0x0000000818028225 */ /* 0x008fc800078e0002 */
[----:B------:R-:W-:Y:S01]  /*a180*/  @!P0 IMAD R0, R32, R8, RZ ;  /* 0x0000000820008224 */ /* 0x000fe200078e02ff */
[----:B----4-:R-:W-:-:S03]  /*a190*/  @!P0 LEA R4, P1, R2, R4, 0x2 ;  /* 0x0000000402048211 */ /* 0x010fc600078210ff */
[----:B------:R-:W-:-:S04]  /*a1a0*/  @!P0 IMAD R9, R24, R9, R0 ;  /* 0x0000000918098224 */ /* 0x000fc800078e0200 */
[----:B------:R-:W-:-:S05]  /*a1b0*/  @!P0 IMAD.IADD R0, R3, 0x1, R9 ;  /* 0x0000000103008824 */ /* 0x000fca00078e0209 */
[----:B------:R-:W-:-:S06]  /*a1c0*/  @!P0 LEA.HI.X R5, R2, R5, R0, 0x2, P1 ;  /* 0x0000000502058211 */ /* 0x000fcc00008f1400 */
[----:B------:R0:W2:Y:S01]  /*a1d0*/  @!P0 LDG.E R5, desc[UR36][R4.64] ;  /* 0x0000002404058981 */ /* 0x0000a2000c1e1900 */
[----:B------:R-:W-:Y:S02]  /*a1e0*/  LOP3.LUT R16, R16, 0xffffffdf, RZ, 0xc0, !PT ;  /* 0xffffffdf10107812 */ /* 0x000fe400078ec0ff */
[----:B------:R-:W-:Y:S02]  /*a1f0*/  CS2R R26, SRZ ;  /* 0x00000000001a7805 */ /* 0x000fe4000001ff00 */
[----:B------:R-:W-:-:S05]  /*a200*/  IADD3 R19, -R7, RZ, RZ ;  /* 0x000000ff07137210 */ /* 0x000fca0007ffe1ff */
[----:B------:R-:W-:Y:S02]  /*a210*/  IMAD R19, R11, R19, R10 ;  /* 0x000000130b137224 */ /* 0x000fe400078e020a */
[----:B0-----:R-:W-:-:S05]  /*a220*/  IMAD.SHL.U32 R4, R30, 0x8, RZ ;  /* 0x000000081e047824 */ /* 0x001fca00078e00ff */
[----:B------:R-:W-:-:S04]  /*a230*/  LOP3.LUT R22, R4, 0x38, RZ, 0xc0, !PT ;  /* 0x0000003804167812 */ /* 0x000fc800078ec0ff */
[C---:B------:R-:W-:Y:S02]  /*a240*/  LOP3.LUT R0, R22.reuse, 0x40, RZ, 0xfc, !PT ;  /* 0x0000004016007812 */ /* 0x040fe400078efcff */
[----:B------:R-:W-:Y:S02]  /*a250*/  LOP3.LUT R2, R22, 0x80, RZ, 0xfc, !PT ;  /* 0x0000008016027812 */ /* 0x000fe400078efcff */
[----:B------:R-:W-:Y:S02]  /*a260*/  ISETP.GE.AND P1, PT, R0, UR4, PT ;  /* 0x0000000400007c0c */ /* 0x000fe4000bf26270 */
[----:B------:R-:W-:Y:S02]  /*a270*/  ISETP.GE.AND P5, PT, R2, UR4, PT ;  /* 0x0000000402007c0c */ /* 0x000fe4000bfa6270 */
[C---:B------:R-:W-:Y:S02]  /*a280*/  LOP3.LUT R0, R22.reuse, 0xc0, RZ, 0xfc, !PT ;  /* 0x000000c016007812 */ /* 0x040fe400078efcff */
[----:B------:R-:W-:-:S02]  /*a290*/  LOP3.LUT R2, R22, 0x180, RZ, 0xfc, !PT ;  /* 0x0000018016027812 */ /* 0x000fc400078efcff */
[----:B------:R-:W-:Y:S02]  /*a2a0*/  ISETP.GE.AND P4, PT, R0, UR4, PT ;  /* 0x0000000400007c0c */ /* 0x000fe4000bf86270 */
[C---:B------:R-:W-:Y:S02]  /*a2b0*/  LOP3.LUT R0, R22.reuse, 0x100, RZ, 0xfc, !PT ;  /* 0x0000010016007812 */ /* 0x040fe400078efcff */
[----:B------:R-:W-:Y:S02]  /*a2c0*/  ISETP.GE.AND P6, PT, R22, UR4, PT ;  /* 0x0000000416007c0c */ /* 0x000fe4000bfc6270 */
[----:B------:R-:W-:Y:S02]  /*a2d0*/  @P1 LOP3.LUT R16, R16, 0x20, RZ, 0xfc, !PT ;  /* 0x0000002010101812 */ /* 0x000fe400078efcff */
[----:B------:R-:W-:Y:S02]  /*a2e0*/  ISETP.GE.AND P3, PT, R0, UR4, PT ;  /* 0x0000000400007c0c */ /* 0x000fe4000bf66270 */
[----:B------:R-:W-:-:S02]  /*a2f0*/  LOP3.LUT R16, R16, 0xffffffef, RZ, 0xc0, !PT ;  /* 0xffffffef10107812 */ /* 0x000fc400078ec0ff */
[----:B------:R-:W-:Y:S02]  /*a300*/  LOP3.LUT R0, R22, 0x140, RZ, 0xfc, !PT ;  /* 0x0000014016007812 */ /* 0x000fe400078efcff */
[----:B------:R-:W-:Y:S02]  /*a310*/  @P5 LOP3.LUT R16, R16, 0x10, RZ, 0xfc, !PT ;  /* 0x0000001010105812 */ /* 0x000fe400078efcff */
[----:B------:R-:W-:Y:S02]  /*a320*/  ISETP.GE.AND P2, PT, R0, UR4, PT ;  /* 0x0000000400007c0c */ /* 0x000fe4000bf46270 */
[----:B------:R-:W-:Y:S02]  /*a330*/  LOP3.LUT R16, R16, 0xfffffff7, RZ, 0xc0, !PT ;  /* 0xfffffff710107812 */ /* 0x000fe400078ec0ff */
[----:B------:R-:W-:Y:S02]  /*a340*/  SEL R0, RZ, 0xffffffff, P1 ;  /* 0xffffffffff007807 */ /* 0x000fe40000800000 */
[----:B------:R-:W-:-:S03]  /*a350*/  @P4 LOP3.LUT R16, R16, 0x8, RZ, 0xfc, !PT ;  /* 0x0000000810104812 */ /* 0x000fc600078efcff */
[----:B------:R-:W-:Y:S01]  /*a360*/  IMAD.SHL.U32 R3, R0, 0x2, RZ ;  /* 0x0000000200037824 */ /* 0x000fe200078e00ff */
[----:B------:R-:W-:Y:S02]  /*a370*/  LOP3.LUT R16, R16, 0xfffffffb, RZ, 0xc0, !PT ;  /* 0xfffffffb10107812 */ /* 0x000fe400078ec0ff */
[----:B------:R-:W-:Y:S02]  /*a380*/  SEL R0, RZ, 0x1, P6 ;  /* 0x00000001ff007807 */ /* 0x000fe40003000000 */
[----:B------:R-:W-:Y:S02]  /*a390*/  @P3 LOP3.LUT R16, R16, 0x4, RZ, 0xfc, !PT ;  /* 0x0000000410103812 */ /* 0x000fe400078efcff */
[----:B------:R-:W-:Y:S02]  /*a3a0*/  LOP3.LUT R0, R3, 0x2, R0, 0xe2, !PT ;  /* 0x0000000203007812 */ /* 0x000fe400078ee200 */
[----:B------:R-:W-:Y:S02]  /*a3b0*/  LOP3.LUT R16, R16, 0xfffffffd, RZ, 0xc0, !PT ;  /* 0xfffffffd10107812 */ /* 0x000fe400078ec0ff */
[----:B------:R-:W-:-:S02]  /*a3c0*/  SEL R3, RZ, 0x4, P5 ;  /* 0x00000004ff037807 */ /* 0x000fc40002800000 */
[----:B------:R-:W-:-:S04]  /*a3d0*/  LOP3.LUT R16, R16, 0xffffffbf, RZ, 0xc0, !PT ;  /* 0xffffffbf10107812 */ /* 0x000fc800078ec0ff */
[----:B------:R-:W-:-:S04]  /*a3e0*/  @P6 LOP3.LUT R16, R16, 0x40, RZ, 0xfc, !PT ;  /* 0x0000004010106812 */ /* 0x000fc800078efcff */
[----:B------:R-:W-:Y:S02]  /*a3f0*/  @P2 LOP3.LUT R16, R16, 0x2, RZ, 0xfc, !PT ;  /* 0x0000000210102812 */ /* 0x000fe400078efcff */
[--C-:B--2---:R-:W-:Y:S01]  /*a400*/  @!P0 SHF.R.S32.HI R27, RZ, 0x1f, R5.reuse ;  /* 0x0000001fff1b8819 */ /* 0x104fe20000011405 */
[----:B------:R-:W-:Y:S01]  /*a410*/  @!P0 IMAD.MOV.U32 R26, RZ, RZ, R5 ;  /* 0x000000ffff1a8224 */ /* 0x000fe200078e0005 */
[----:B------:R-:W-:Y:S02]  /*a420*/  ISETP.GE.AND P0, PT, R2, UR4, PT ;  /* 0x0000000402007c0c */ /* 0x000fe4000bf06270 */
[----:B------:R-:W-:Y:S02]  /*a430*/  LOP3.LUT R2, R22, 0x1c0, RZ, 0xfc, !PT ;  /* 0x000001c016027812 */ /* 0x000fe400078efcff */
[----:B------:R-:W-:Y:S02]  /*a440*/  SEL R34, RZ, 0x40, P0 ;  /* 0x00000040ff227807 */ /* 0x000fe40000000000 */
[----:B------:R-:W-:Y:S01]  /*a450*/  ISETP.GE.AND P0, PT, R2, UR4, PT ;  /* 0x0000000402007c0c */ /* 0x000fe2000bf06270 */
[----:B------:R-:W-:Y:S01]  /*a460*/  UMOV UR4, 0xffffffff ;  /* 0xffffffff00047882 */ /* 0x000fe20000000000 */
[----:B------:R-:W-:-:S02]  /*a470*/  SEL R2, RZ, 0x8, P4 ;  /* 0x00000008ff027807 */ /* 0x000fc40002000000 */
[----:B------:R-:W-:Y:S02]  /*a480*/  SEL R17, RZ, 0x80, P0 ;  /* 0x00000080ff117807 */ /* 0x000fe40000000000 */
[----:B------:R-:W-:Y:S02]  /*a490*/  LOP3.LUT R0, R2, R0, R3, 0xfe, !PT ;  /* 0x0000000002007212 */ /* 0x000fe400078efe03 */
[----:B------:R-:W-:Y:S02]  /*a4a0*/  SEL R3, RZ, 0x10, P3 ;  /* 0x00000010ff037807 */ /* 0x000fe40001800000 */
[----:B------:R-:W-:-:S04]  /*a4b0*/  SEL R2, RZ, 0x20, P2 ;  /* 0x00000020ff027807 */ /* 0x000fc80001000000 */
[----:B------:R-:W-:Y:S01]  /*a4c0*/  LOP3.LUT R3, R2, R0, R3, 0xfe, !PT ;  /* 0x0000000002037212 */ /* 0x000fe200078efe03 */
[----:B------:R-:W-:Y:S06]  /*a4d0*/  BRA.DIV UR4, `(.L_x_3262) ;  /* 0x0000002a04b07947 */ /* 0x000fec000b800000 */
.L_x_3304:
[----:B------:R-:W-:Y:S01]  /*a4e0*/  ULOP3.LUT UR4, UR39, 0x2, URZ, 0xfc, !UPT ;  /* 0x0000000227047892 */ /* 0x000fe2000f8efc3f */
[----:B------:R-:W-:Y:S02]  /*a4f0*/  ISETP.GT.U32.AND P1, PT, R31, 0x3f, PT ;  /* 0x0000003f1f00780c */ /* 0x000fe40003f24070 */
[----:B------:R-:W-:Y:S02]  /*a500*/  LOP3.LUT R16, R16, 0xffffff7f, RZ, 0xc0, !PT ;  /* 0xffffff7f10107812 */ /* 0x000fe400078ec0ff */
[----:B------:R-:W-:Y:S01]  /*a510*/  LOP3.LUT R34, R3, R34, RZ, 0xfc, !PT ;  /* 0x0000002203227212 */ /* 0x000fe200078efcff */
[----:B------:R-:W-:Y:S01]  /*a520*/  IMAD.U32 R33, RZ, RZ, UR4 ;  /* 0x00000004ff217e24 */ /* 0x000fe2000f8e00ff */
[----:B------:R-:W-:Y:S02]  /*a530*/  MOV R23, UR40 ;  /* 0x0000002800177c02 */ /* 0x000fe40008000f00 */
[----:B------:R-:W-:Y:S02]  /*a540*/  LOP3.LUT R17, R34, R17, RZ, 0xfc, !PT ;  /* 0x0000001122117212 */ /* 0x000fe400078efcff */
[----:B------:R-:W-:-:S02]  /*a550*/  ISETP.NE.AND P0, PT, R33, 0x3, PT ;  /* 0x000000032100780c */ /* 0x000fc40003f05270 */
[----:B------:R-:W-:-:S11]  /*a560*/  SHF.R.S32.HI R23, RZ, 0x1f, R23 ;  /* 0x0000001fff177819 */ /* 0x000fd60000011417 */
[----:B------:R-:W-:-:S04]  /*a570*/  @P0 LOP3.LUT R16, R16, 0x80, RZ, 0xfc, !PT ;  /* 0x0000008010100812 */ /* 0x000fc800078efcff */
[----:B------:R-:W-:-:S04]  /*a580*/  LOP3.LUT R16, R16, 0xfffff7ff, RZ, 0xc0, !PT ;  /* 0xfffff7ff10107812 */ /* 0x000fc800078ec0ff */
[----:B------:R-:W-:Y:S01]  /*a590*/  @P1 LOP3.LUT R16, R16, 0x800, RZ, 0xfc, !PT ;  /* 0x0000080010101812 */ /* 0x000fe200078efcff */
[----:B------:R-:W-:Y:S06]  /*a5a0*/  @!P0 BRA `(.L_x_3263) ;  /* 0x0000000000048947 */ /* 0x000fec0003800000 */
[----:B------:R-:W-:Y:S01]  /*a5b0*/  BPT.TRAP 0x1 ;  /* 0x000000040000795c */ /* 0x000fe20000300000 */
.L_x_3263:
[----:B------:R-:W-:-:S05]  /*a5c0*/  IMAD.MOV.U32 R0, RZ, RZ, 0x1 ;  /* 0x00000001ff007424 */ /* 0x000fca00078e00ff */
[----:B------:R-:W-:-:S04]  /*a5d0*/  SHF.L.U32 R0, R0, 0x1f, RZ ;  /* 0x0000001f00007819 */ /* 0x000fc800000006ff */
[----:B------:R-:W0:Y:S02]  /*a5e0*/  SYNCS.PHASECHK.TRANS64.TRYWAIT P0, [UR43+0x28c40], R0 ;  /* 0x028c4000ff0075a7 */ /* 0x000e24000800016b */
[----:B0-----:R-:W-:Y:S05]  /*a5f0*/  @!P0 BRA `(.L_x_3264) ;  /* 0x0000002800888947 */ /* 0x001fea0003800000 */
.L_x_3305:
[----:B------:R-:W-:Y:S01]  /*a600*/  SHF.R.S32.HI R29, RZ, 0x1f, R19 ;  /* 0x0000001fff1d7819 */ /* 0x000fe20000011413 */
[----:B------:R-:W-:Y:S01]  /*a610*/  ULDC.64 UR4, c[0x0][0x300] ;  /* 0x0000c00000047ab9 */ /* 0x000fe20000000a00 */
[----:B------:R-:W-:Y:S01]  /*a620*/  R2UR UR6, R23 ;  /* 0x00000000170672ca */ /* 0x000fe200000e0000 */
[----:B0-----:R-:W-:Y:S01]  /*a630*/  IMAD.WIDE.U32 R2, R19, UR4, RZ ;  /* 0x0000000413027c25 */ /* 0x001fe2000f8e00ff */
[----:B------:R-:W-:Y:S02]  /*a640*/  IADD3 R18, -R36, UR41, -R18 ;  /* 0x0000002924127c10 */ /* 0x000fe4000fffe912 */
[----:B------:R-:W-:Y:S01]  /*a650*/  LOP3.LUT R16, R16, 0xfffffffe, RZ, 0xc0, !PT ;  /* 0xfffffffe10107812 */ /* 0x000fe200078ec0ff */
[----:B------:R-:W-:-:S04]  /*a660*/  IMAD R0, R29, UR4, RZ ;  /* 0x000000041d007c24 */ /* 0x000fc8000f8e02ff */
[----:B------:R-:W-:Y:S01]  /*a670*/  IMAD R5, R19, UR5, R0 ;  /* 0x0000000513057c24 */ /* 0x000fe2000f8e0200 */
        /* <DEDUP_REMOVED lines=12> */
[----:B------:R-:W-:Y:S01]  /*a740*/  UMOV UR5, 0xffffffff ;  /* 0xffffffff00057882 */ /* 0x000fe20000000000 */
[----:B------:R-:W-:Y:S02]  /*a750*/  LEA R0, P0, R2, UR6, 0x1 ;  /* 0x0000000602007c11 */ /* 0x000fe4000f8008ff */
[----:B------:R-:W-:Y:S01]  /*a760*/  VIADD R5, R3, UR4 ;  /* 0x0000000403057c36 */ /* 0x000fe20008000000 */
[----:B------:R-:W-:Y:S01]  /*a770*/  ULDC UR4, c[0x0][0x2f4] ;  /* 0x0000bd0000047ab9 */ /* 0x000fe20000000800 */
[----:B------:R-:W-:Y:S02]  /*a780*/  LOP3.LUT R3, R4, 0x1c0, RZ, 0xc0, !PT ;  /* 0x000001c004037812 */ /* 0x000fe400078ec0ff */
[----:B------:R-:W-:-:S02]  /*a790*/  ISETP.GE.AND P2, PT, R22, UR4, PT ;  /* 0x0000000416007c0c */ /* 0x000fc4000bf46270 */
[----:B------:R-:W-:Y:S02]  /*a7a0*/  LOP3.LUT R3, R3, 0x38, R4, 0xf8, !PT ;  /* 0x0000003803037812 */ /* 0x000fe400078ef804 */
[----:B------:R-:W-:Y:S02]  /*a7b0*/  LEA.HI.X R5, R2, UR7, R5, 0x1, P0 ;  /* 0x0000000702057c11 */ /* 0x000fe400080f0c05 */
[----:B------:R-:W-:Y:S01]  /*a7c0*/  LOP3.LUT R3, R3, 0x38, R30, 0x78, !PT ;  /* 0x0000003803037812 */ /* 0x000fe200078e781e */
[----:B------:R-:W-:Y:S01]  /*a7d0*/  IMAD.SHL.U32 R30, R6, 0x8, RZ ;  /* 0x00000008061e7824 */ /* 0x000fe200078e00ff */
[----:B------:R-:W-:-:S04]  /*a7e0*/  ISETP.GE.AND P0, PT, R18, 0x1, PT ;  /* 0x000000011200780c */ /* 0x000fc80003f06270 */
[----:B------:R-:W-:Y:S02]  /*a7f0*/  LOP3.LUT R30, R3, 0x200, R30, 0xf8, !PT ;  /* 0x00000200031e7812 */ /* 0x000fe400078ef81e */
[----:B------:R-:W-:Y:S01]  /*a800*/  @P2 LOP3.LUT R16, R16, 0x1, RZ, 0xfc, !PT ;  /* 0x0000000110102812 */ /* 0x000fe200078efcff */
[----:B------:R-:W-:Y:S06]  /*a810*/  BRA.DIV UR5, `(.L_x_3265) ;  /* 0x0000002a05187947 */ /* 0x000fec000b800000 */
[----:B------:R-:W0:Y:S01]  /*a820*/  SHFL.IDX PT, R14, R0, RZ, 0x181f ;  /* 0x00181fff000e7589 */ /* 0x000e2200000e0000 */
[----:B------:R-:W-:-:S03]  /*a830*/  @P0 LEA R7, R30, UR43, 0x1 ;  /* 0x0000002b1e070c11 */ /* 0x000fc6000f8e08ff */
[----:B------:R-:W1:Y:S04]  /*a840*/  SHFL.IDX PT, R2, R5, RZ, 0x181f ;  /* 0x00181fff05027589 */ /* 0x000e6800000e0000 */
[----:B------:R-:W-:Y:S01]  /*a850*/  SHFL.IDX PT, R4, R5, 0x1, 0x181f ;  /* 0x00381f0005047f89 */ /* 0x000fe200000e0000 */
[----:B0-----:R-:W-:-:S04]  /*a860*/  @P0 LEA R14, P1, R22, R14, 0x1 ;  /* 0x0000000e160e0211 */ /* 0x001fc800078208ff */
[----:B-1----:R-:W-:Y:S01]  /*a870*/  @P0 IADD3.X R3, RZ, R2, RZ, P1, !PT ;  /* 0x00000002ff030210 */ /* 0x002fe20000ffe4ff */
[----:B------:R-:W-:Y:S02]  /*a880*/  @P0 IMAD.MOV.U32 R2, RZ, RZ, R14 ;  /* 0x000000ffff020224 */ /* 0x000fe400078e000e */
[----:B------:R-:W0:Y:S04]  /*a890*/  SHFL.IDX PT, R14, R0, 0x1, 0x181f ;  /* 0x00381f00000e7f89 */ /* 0x000e2800000e0000 */
[----:B------:R0:W-:Y:S01]  /*a8a0*/  @P0 LDGSTS.E.BYPASS.LTC128B.128 [R7+0x22400], desc[UR36][R2.64], !P2 ;  /* 0x2240000002070fae */ /* 0x0001e2000d101d64 */
[----:B------:R-:W-:-:S13]  /*a8b0*/  ISETP.GE.AND P0, PT, R18, 0x11, PT ;  /* 0x000000111200780c */ /* 0x000fda0003f06270 */
[----:B------:R-:W-:Y:S02]  /*a8c0*/  @P0 LEA R9, R30, UR43, 0x1 ;  /* 0x0000002b1e090c11 */ /* 0x000fe4000f8e08ff */
[----:B0-----:R-:W-:Y:S02]  /*a8d0*/  @P0 LEA R2, P1, R22, R14, 0x1 ;  /* 0x0000000e16020211 */ /* 0x001fe400078208ff */
[----:B------:R-:W0:Y:S03]  /*a8e0*/  SHFL.IDX PT, R14, R0, 0x2, 0x181f ;  /* 0x00581f00000e7f89 */ /* 0x000e2600000e0000 */
[----:B------:R-:W-:Y:S02]  /*a8f0*/  @P0 IMAD.X R3, RZ, RZ, R4, P1 ;  /* 0x000000ffff030224 */ /* 0x000fe400008e0604 */
[----:B------:R-:W1:Y:S04]  /*a900*/  SHFL.IDX PT, R4, R5, 0x2, 0x181f ;  /* 0x00581f0005047f89 */ /* 0x000e6800000e0000 */
[----:B------:R0:W-:Y:S01]  /*a910*/  @P0 LDGSTS.E.BYPASS.LTC128B.128 [R9+0x22c00], desc[UR36][R2.64], !P2 ;  /* 0x22c0000002090fae */ /* 0x0001e2000d101d64 */
[----:B------:R-:W-:-:S13]  /*a920*/  ISETP.GE.AND P0, PT, R18, 0x21, PT ;  /* 0x000000211200780c */ /* 0x000fda0003f06270 */
[----:B------:R-:W-:Y:S02]  /*a930*/  @P0 LEA R7, R30, UR43, 0x1 ;  /* 0x0000002b1e070c11 */ /* 0x000fe4000f8e08ff */
[----:B0-----:R-:W-:Y:S02]  /*a940*/  @P0 LEA R2, P1, R22, R14, 0x1 ;  /* 0x0000000e16020211 */ /* 0x001fe400078208ff */
[----:B------:R0:W2:Y:S03]  /*a950*/  SHFL.IDX PT, R14, R0, 0x3, 0x181f ;  /* 0x00781f00000e7f89 */ /* 0x0000a600000e0000 */
[----:B-1----:R-:W-:Y:S02]  /*a960*/  @P0 IMAD.X R3, RZ, RZ, R4, P1 ;  /* 0x000000ffff030224 */ /* 0x002fe400008e0604 */
[----:B------:R0:W1:Y:S04]  /*a970*/  SHFL.IDX PT, R4, R5, 0x3, 0x181f ;  /* 0x00781f0005047f89 */ /* 0x00006800000e0000 */
[----:B------:R0:W-:Y:S02]  /*a980*/  @P0 LDGSTS.E.BYPASS.LTC128B.128 [R7+0x23400], desc[UR36][R2.64], !P2 ;  /* 0x2340000002070fae */ /* 0x0001e4000d101d64 */
.L_x_3315:
[----:B------:R-:W-:-:S13]  /*a990*/  ISETP.GE.AND P0, PT, R18, 0x31, PT ;  /* 0x000000311200780c */ /* 0x000fda0003f06270 */
[----:B0-2---:R-:W-:Y:S02]  /*a9a0*/  @P0 LEA R2, P1, R22, R14, 0x1 ;  /* 0x0000000e16020211 */ /* 0x005fe400078208ff */
[----:B------:R-:W-:Y:S02]  /*a9b0*/  @P0 LEA R5, R30, UR43, 0x1 ;  /* 0x0000002b1e050c11 */ /* 0x000fe4000f8e08ff */
[----:B-1----:R-:W-:-:S05]  /*a9c0*/  @P0 IADD3.X R3, RZ, R4, RZ, P1, !PT ;  /* 0x00000004ff030210 */ /* 0x002fca0000ffe4ff */
[----:B------:R-:W-:Y:S01]  /*a9d0*/  @!PT LDS RZ, [RZ] ;  /* 0x00000000fffff984 */ /* 0x000fe20000000800 */
[----:B------:R-:W-:Y:S01]  /*a9e0*/  @!PT LDS RZ, [RZ] ;  /* 0x00000000fffff984 */ /* 0x000fe20000000800 */
[----:B------:R-:W-:Y:S01]  /*a9f0*/  @!PT LDS RZ, [RZ] ;  /* 0x00000000fffff984 */ /* 0x000fe20000000800 */
        /* <DEDUP_REMOVED lines=8> */
.L_x_3266:
[----:B------:R-:W-:Y:S01]  /*aa80*/  SYNCS.ARRIVE.TRANS64.A1T0 RZ, [UR43+0x28c30], RZ ;  /* 0x028c30ffffff79a7 */ /* 0x000fe2000810002b */
[----:B------:R-:W-:Y:S05]  /*aa90*/  WARPSYNC.ALL ;  /* 0x0000000000007948 */ /* 0x000fea0003800000 */
[----:B------:R-:W-:-:S04]  /*aaa0*/  UIADD3 UR4, UR43, 0x20400, URZ ;  /* 0x000204002b047890 */ /* 0x000fc8000fffe03f */
[----:B------:R-:W-:Y:S01]  /*aab0*/  ULOP3.LUT UP0, URZ, UR4, 0x3ff, URZ, 0xc0, !UPT ;  /* 0x000003ff043f7892 */ /* 0x000fe2000f80c03f */
[----:B------:R-:W-:Y:S05]  /*aac0*/  BAR.SYNC.DEFER_BLOCKING 0x8, 0x100 ;  /* 0x0204000000007b1d */ /* 0x000fea0000010000 */
[----:B------:R-:W-:-:S13]  /*aad0*/  PLOP3.LUT P0, PT, PT, PT, UP0, 0x80, 0x0 ;  /* 0x000000000000781c */ /* 0x000fda0003f0f008 */
        /* <DEDUP_REMOVED lines=17> */
.L_x_3267:
[----:B------:R-:W0:Y:S01]  /*abf0*/  LDC R0, c[0x0][0x448] ;  /* 0x00011200ff007b82 */ /* 0x000e220000000800 */
[----:B------:R-:W1:Y:S01]  /*ac00*/  S2R R20, SR_CTAID.Z ;  /* 0x0000000000147919 */ /* 0x000e620000002700 */
[----:B------:R-:W-:Y:S01]  /*ac10*/  R2UR UR6, R23 ;  /* 0x00000000170672ca */ /* 0x000fe200000e0000 */
[----:B------:R-:W-:Y:S01]  /*ac20*/  ULDC.64 UR8, c[0x0][0x2d8] ;  /* 0x0000b60000087ab9 */ /* 0x000fe20000000a00 */
[----:B------:R-:W-:Y:S01]  /*ac30*/  IMAD R9, R35, 0x40, R31 ;  /* 0x0000004023097824 */ /* 0x000fe200078e021f */
[----:B------:R-:W-:-:S03]  /*ac40*/  UIMAD.WIDE.U32 UR4, UR40, UR8, URZ ;  /* 0x00000008280472a5 */ /* 0x000fc6000f8e003f */
[----:B------:R-:W-:-:S03]  /*ac50*/  IMAD.MOV.U32 R7, RZ, RZ, R9 ;  /* 0x000000ffff077224 */ /* 0x000fc600078e0009 */
[----:B------:R-:W-:Y:S02]  /*ac60*/  IMAD.U32 R4, RZ, RZ, UR4 ;  /* 0x00000004ff047e24 */ /* 0x000fe4000f8e00ff */
[----:B------:R-:W-:Y:S02]  /*ac70*/  IMAD.U32 R5, RZ, RZ, UR5 ;  /* 0x00000005ff057e24 */ /* 0x000fe4000f8e00ff */
[----:B------:R-:W-:-:S04]  /*ac80*/  UIMAD UR6, UR6, UR8, URZ ;  /* 0x00000008060672a4 */ /* 0x000fc8000f8e023f */
[----:B------:R-:W-:-:S03]  /*ac90*/  UIMAD UR6, UR40, UR9, UR6 ;  /* 0x00000009280672a4 */ /* 0x000fc6000f8e0206 */
[----:B------:R-:W-:Y:S01]  /*aca0*/  ULDC.64 UR8, c[0x0][0x2e0] ;  /* 0x0000b80000087ab9 */ /* 0x000fe20000000a00 */
[----:B------:R-:W-:Y:S01]  /*acb0*/  UIADD3 UR6, UR5, UR6, URZ ;  /* 0x0000000605067290 */ /* 0x000fe2000fffe03f */
[----:B0-----:R-:W-:Y:S02]  /*acc0*/  ISETP.NE.AND P0, PT, R0, 0x1, PT ;  /* 0x000000010000780c */ /* 0x001fe40003f05270 */
[----:B------:R-:W-:Y:S01]  /*acd0*/  ULDC.64 UR4, c[0x0][0x2d0] ;  /* 0x0000b40000047ab9 */ /* 0x000fe20000000a00 */
[----:B-1----:R-:W-:-:S10]  /*ace0*/  SHF.R.S32.HI R6, RZ, 0x1f, R20 ;  /* 0x0000001fff067819 */ /* 0x002fd40000011414 */
[----:B------:R-:W0:Y:S01]  /*acf0*/  @P0 LDC R2, c[0x0][0x44c] ;  /* 0x00011300ff020b82 */ /* 0x000e220000000800 */
[----:B------:R-:W-:-:S04]  /*ad00*/  IMAD R6, R6, UR8, RZ ;  /* 0x0000000806067c24 */ /* 0x000fc8000f8e02ff */
[----:B------:R-:W-:-:S03]  /*ad10*/  IMAD R5, R20, UR9, R6 ;  /* 0x0000000914057c24 */ /* 0x000fc6000f8e0206 */
[----:B------:R-:W1:Y:S01]  /*ad20*/  @P0 LDC R3, c[0x0][0x450] ;  /* 0x00011400ff030b82 */ /* 0x000e620000000800 */
[----:B0-----:R-:W-:-:S05]  /*ad30*/  @P0 IMAD.HI.U32 R2, R9, R2, RZ ;  /* 0x0000000209020227 */ /* 0x001fca00078e00ff */
[----:B-1----:R-:W-:Y:S01]  /*ad40*/  @P0 SHF.R.U32.HI R7, RZ, R3, R2 ;  /* 0x00000003ff070219 */ /* 0x002fe20000011602 */
[----:B------:R-:W-:Y:S01]  /*ad50*/  IMAD.MOV.U32 R2, RZ, RZ, R4 ;  /* 0x000000ffff027224 */ /* 0x000fe200078e0004 */
[----:B------:R-:W-:Y:S02]  /*ad60*/  MOV R3, UR6 ;  /* 0x0000000600037c02 */ /* 0x000fe40008000f00 */
[----:B------:R-:W-:Y:S01]  /*ad70*/  SHF.R.S32.HI R4, RZ, 0x1f, R7 ;  /* 0x0000001fff047819 */ /* 0x000fe20000011407 */
[----:B------:R-:W-:-:S04]  /*ad80*/  IMAD.WIDE.U32 R2, R20, UR8, R2 ;  /* 0x0000000814027c25 */ /* 0x000fc8000f8e0002 */
[----:B------:R-:W-:Y:S01]  /*ad90*/  IMAD R4, R4, UR4, RZ ;  /* 0x0000000404047c24 */ /* 0x000fe2000f8e02ff */
[----:B------:R-:W-:Y:S01]  /*ada0*/  IADD3 R3, R3, R5, RZ ;  /* 0x0000000503037210 */ /* 0x000fe20007ffe0ff */
[----:B------:R-:W-:-:S04]  /*adb0*/  IMAD.MOV R5, RZ, RZ, -R7 ;  /* 0x000000ffff057224 */ /* 0x000fc800078e0a07 */
[----:B------:R-:W-:Y:S02]  /*adc0*/  IMAD R5, R0, R5, R9 ;  /* 0x0000000500057224 */ /* 0x000fe400078e0209 */
[C---:B------:R-:W-:Y:S02]  /*add0*/  IMAD R9, R7.reuse, UR5, R4 ;  /* 0x0000000507097c24 */ /* 0x040fe4000f8e0204 */
[----:B------:R-:W-:Y:S01]  /*ade0*/  IMAD.WIDE.U32 R2, R7, UR4, R2 ;  /* 0x0000000407027c25 */ /* 0x000fe2000f8e0002 */
[----:B------:R-:W-:Y:S01]  /*adf0*/  SHF.R.S32.HI R4, RZ, 0x1f, R5 ;  /* 0x0000001fff047819 */ /* 0x000fe20000011405 */
[----:B------:R-:W-:Y:S02]  /*ae00*/  ULDC.64 UR4, c[0x0][0x2c8] ;  /* 0x0000b20000047ab9 */ /* 0x000fe40000000a00 */
[----:B------:R-:W-:Y:S02]  /*ae10*/  IMAD.IADD R3, R3, 0x1, R9 ;  /* 0x0000000103037824 */ /* 0x000fe400078e0209 */
[----:B------:R-:W-:-:S02]  /*ae20*/  IMAD R4, R4, UR4, RZ ;  /* 0x0000000404047c24 */ /* 0x000fc4000f8e02ff */
        /* <DEDUP_REMOVED lines=8> */
[----:B------:R-:W-:-:S03]  /*aeb0*/  UMOV UR5, 0xffffffff ;  /* 0xffffffff00057882 */ /* 0x000fc60000000000 */
[----:B------:R-:W-:Y:S07]  /*aec0*/  BRA.DIV UR5, `(.L_x_3268) ;  /* 0x00000026058c7947 */ /* 0x000fee000b800000 */
[----:B------:R-:W0:Y:S01]  /*aed0*/  SHFL.IDX PT, R14, R4, RZ, 0x181f ;  /* 0x00181fff040e7589 */ /* 0x000e2200000e0000 */
[----:B------:R-:W-:Y:S01]  /*aee0*/  ULDC UR4, c[0x0][0x288] ;  /* 0x0000a20000047ab9 */ /* 0x000fe20000000800 */
[----:B------:R-:W-:Y:S01]  /*aef0*/  LEA R35, R35, R36, 0x6 ;  /* 0x0000002423237211 */ /* 0x000fe200078e30ff */
[----:B------:R-:W-:Y:S01]  /*af00*/  IMAD R0, R0, UR4, RZ ;  /* 0x0000000400007c24 */ /* 0x000fe2000f8e02ff */
[----:B------:R-:W1:Y:S03]  /*af10*/  SHFL.IDX PT, R2, R5, RZ, 0x181f ;  /* 0x00181fff05027589 */ /* 0x000e6600000e0000 */
[C---:B------:R-:W-:Y:S01]  /*af20*/  VIADD R9, R35.reuse, 0x10 ;  /* 0x0000001023097836 */ /* 0x040fe20000000000 */
[----:B------:R-:W-:Y:S01]  /*af30*/  ISETP.GE.AND P0, PT, R35, R0, PT ;  /* 0x000000002300720c */ /* 0x000fe20003f06270 */
[----:B------:R-:W-:-:S12]  /*af40*/  SHFL.IDX PT, R6, R5, 0x1, 0x181f ;  /* 0x00381f0005067f89 */ /* 0x000fd800000e0000 */
[----:B------:R-:W-:Y:S02]  /*af50*/  @!P0 LEA R7, R30, UR43, 0x1 ;  /* 0x0000002b1e078c11 */ /* 0x000fe4000f8e08ff */
[----:B0-----:R-:W-:-:S05]  /*af60*/  @!P0 LEA R14, P2, R22, R14, 0x1 ;  /* 0x0000000e160e8211 */ /* 0x001fca00078408ff */
[----:B-1----:R-:W-:Y:S02]  /*af70*/  @!P0 IMAD.X R3, RZ, RZ, R2, P2 ;  /* 0x000000ffff038224 */ /* 0x002fe400010e0602 */
[----:B------:R-:W-:Y:S02]  /*af80*/  @!P0 IMAD.MOV.U32 R2, RZ, RZ, R14 ;  /* 0x000000ffff028224 */ /* 0x000fe400078e000e */
[----:B------:R-:W0:Y:S04]  /*af90*/  SHFL.IDX PT, R14, R4, 0x1, 0x181f ;  /* 0x00381f00040e7f89 */ /* 0x000e2800000e0000 */
[----:B------:R1:W-:Y:S01]  /*afa0*/  @!P0 LDGSTS.E.BYPASS.LTC128B.128 [R7+0x20400], desc[UR36][R2.64], !P1 ;  /* 0x2040000002078fae */ /* 0x0003e2000c901d64 */
[----:B------:R-:W-:Y:S01]  /*afb0*/  ISETP.GE.AND P0, PT, R9, R0, PT ;  /* 0x000000000900720c */ /* 0x000fe20003f06270 */
[----:B-1----:R-:W-:-:S12]  /*afc0*/  VIADD R7, R35, 0x20 ;  /* 0x0000002023077836 */ /* 0x002fd80000000000 */
[----:B------:R-:W-:Y:S02]  /*afd0*/  @!P0 LEA R9, R30, UR43, 0x1 ;  /* 0x0000002b1e098c11 */ /* 0x000fe4000f8e08ff */
[----:B0-----:R-:W-:Y:S02]  /*afe0*/  @!P0 LEA R2, P2, R22, R14, 0x1 ;  /* 0x0000000e16028211 */ /* 0x001fe400078408ff */
[----:B------:R-:W0:Y:S02]  /*aff0*/  SHFL.IDX PT, R14, R4, 0x2, 0x181f ;  /* 0x00581f00040e7f89 */ /* 0x000e2400000e0000 */
[----:B------:R-:W-:Y:S02]  /*b000*/  @!P0 IADD3.X R3, RZ, R6, RZ, P2, !PT ;  /* 0x00000006ff038210 */ /* 0x000fe400017fe4ff */
[----:B------:R-:W1:Y:S04]  /*b010*/  SHFL.IDX PT, R6, R5, 0x2, 0x181f ;  /* 0x00581f0005067f89 */ /* 0x000e6800000e0000 */
[----:B------:R0:W-:Y:S01]  /*b020*/  @!P0 LDGSTS.E.BYPASS.LTC128B.128 [R9+0x20c00], desc[UR36][R2.64], !P1 ;  /* 0x20c0000002098fae */ /* 0x0001e2000c901d64 */
[----:B------:R-:W-:-:S13]  /*b030*/  ISETP.GE.AND P0, PT, R7, R0, PT ;  /* 0x000000000700720c */ /* 0x000fda0003f06270 */
[----:B------:R-:W-:Y:S02]  /*b040*/  @!P0 LEA R7, R30, UR43, 0x1 ;  /* 0x0000002b1e078c11 */ /* 0x000fe4000f8e08ff */
[----:B0-----:R-:W-:Y:S02]  /*b050*/  @!P0 LEA R2, P2, R22, R14, 0x1 ;  /* 0x0000000e16028211 */ /* 0x001fe400078408ff */
[----:B------:R0:W2:Y:S03]  /*b060*/  SHFL.IDX PT, R14, R4, 0x3, 0x181f ;  /* 0x00781f00040e7f89 */ /* 0x0000a600000e0000 */
[----:B-1----:R-:W-:Y:S02]  /*b070*/  @!P0 IMAD.X R3, RZ, RZ, R6, P2 ;  /* 0x000000ffff038224 */ /* 0x002fe400010e0606 */
[----:B------:R0:W1:Y:S04]  /*b080*/  SHFL.IDX PT, R6, R5, 0x3, 0x181f ;  /* 0x00781f0005067f89 */ /* 0x00006800000e0000 */
[----:B------:R0:W-:Y:S02]  /*b090*/  @!P0 LDGSTS.E.BYPASS.LTC128B.128 [R7+0x21400], desc[UR36][R2.64], !P1 ;  /* 0x2140000002078fae */ /* 0x0001e4000c901d64 */
.L_x_3324:
[----:B------:R-:W-:-:S05]  /*b0a0*/  VIADD R35, R35, 0x30 ;  /* 0x0000003023237836 */ /* 0x000fca0000000000 */
[----:B------:R-:W-:Y:S01]  /*b0b0*/  ISETP.GE.AND P0, PT, R35, R0, PT ;  /* 0x000000002300720c */ /* 0x000fe20003f06270 */
[----:B------:R-:W-:-:S05]  /*b0c0*/  IMAD.MOV.U32 R0, RZ, RZ, 0x1 ;  /* 0x00000001ff007424 */ /* 0x000fca00078e00ff */
[----:B------:R-:W-:-:S07]  /*b0d0*/  SHF.L.U32 R0, R0, 0x1f, RZ ;  /* 0x0000001f00007819 */ /* 0x000fce00000006ff */
[----:B0-2---:R-:W-:Y:S02]  /*b0e0*/  @!P0 LEA R2, P2, R22, R14, 0x1 ;  /* 0x0000000e16028211 */ /* 0x005fe400078408ff */
[----:B------:R-:W-:Y:S02]  /*b0f0*/  @!P0 LEA R5, R30, UR43, 0x1 ;  /* 0x0000002b1e058c11 */ /* 0x000fe4000f8e08ff */
[----:B-1----:R-:W-:-:S05]  /*b100*/  @!P0 IADD3.X R3, RZ, R6, RZ, P2, !PT ;  /* 0x00000006ff038210 */ /* 0x002fca00017fe4ff */
[----:B------:R-:W-:Y:S01]  /*b110*/  @!PT LDS RZ, [RZ] ;  /* 0x00000000fffff984 */ /* 0x000fe20000000800 */
[----:B------:R-:W-:Y:S01]  /*b120*/  @!PT LDS RZ, [RZ] ;  /* 0x00000000fffff984 */ /* 0x000fe20000000800 */
[----:B------:R-:W-:Y:S01]  /*b130*/  @!PT LDS RZ, [RZ] ;  /* 0x00000000fffff984 */ /* 0x000fe20000000800 */
[----:B------:R0:W-:Y:S01]  /*b140*/  @!P0 LDGSTS.E.BYPASS.LTC128B.128 [R5+0x21c00], desc[UR36][R2.64], !P1 ;  /* 0x21c0000002058fae */ /* 0x0001e2000c901d64 */
[----:B------:R-:W-:Y:S01]  /*b150*/  NOP ;  /* 0x0000000000007918 */ /* 0x000fe20000000000 */
[----:B------:R-:W-:Y:S02]  /*b160*/  SYNCS.ARRIVE.TRANS64.RED.A0T1 RZ, [UR43+0x28c00], RZ ;  /* 0x028c00ffffff79a7 */ /* 0x000fe4000820042b */
[----:B------:R-:W-:Y:S01]  /*b170*/  ARRIVES.LDGSTSBAR.64.TRANSCNT [UR43+0x28c00] ;  /* 0x028c0000ff0079b0 */ /* 0x000fe20008000aab */
[----:B------:R-:W-:Y:S01]  /*b180*/  NOP ;  /* 0x0000000000007918 */ /* 0x000fe20000000000 */
[----:B------:R-:W-:Y:S01]  /*b190*/  SYNCS.ARRIVE.TRANS64.A1T0 RZ, [UR43+0x28c00], RZ ;  /* 0x028c00ffffff79a7 */ /* 0x000fe2000810002b */
[----:B------:R-:W1:Y:S02]  /*b1a0*/  SYNCS.PHASECHK.TRANS64.TRYWAIT P0, [UR43+0x28c20], R0 ;  /* 0x028c2000ff0075a7 */ /* 0x000e64000800016b */
[----:B01----:R-:W-:Y:S05]  /*b1b0*/  @!P0 BRA `(.L_x_3269) ;  /* 0x0000002400f48947 */ /* 0x003fea0003800000 */
.L_x_3325:
[----:B------:R-:W-:-:S13]  /*b1c0*/  ISETP.NE.AND P0, PT, R33, 0x3, PT ;  /* 0x000000032100780c */ /* 0x000fda0003f05270 */
[----:B------:R-:W-:Y:S05]  /*b1d0*/  @!P0 BRA `(.L_x_3270) ;  /* 0x0000000000048947 */ /* 0x000fea0003800000 */
[----:B------:R-:W-:Y:S01]  /*b1e0*/  BPT.TRAP 0x1 ;  /* 0x000000040000795c */ /* 0x000fe20000300000 */
.L_x_3270:
[----:B------:R-:W1:Y:S02]  /*b1f0*/  SYNCS.PHASECHK.TRANS64.TRYWAIT P0, [UR43+0x28c60], R0 ;  /* 0x028c6000ff0075a7 */ /* 0x000e64000800016b */
[----:B-1----:R-:W-:Y:S05]  /*b200*/  @!P0 BRA `(.L_x_3271) ;  /* 0x0000002400f88947 */ /* 0x002fea0003800000 */
.L_x_3326:
[----:B------:R-:W-:Y:S01]  /*b210*/  ULDC.64 UR4, c[0x0][0x328] ;  /* 0x0000ca0000047ab9 */ /* 0x000fe20000000a00 */
[----:B------:R-:W-:Y:S01]  /*b220*/  ULDC.64 UR6, c[0x0][0x338] ;  /* 0x0000ce0000067ab9 */ /* 0x000fe20000000a00 */
[----:B0-----:R-:W-:Y:S02]  /*b230*/  IMAD R0, R29, UR4, RZ ;  /* 0x000000041d007c24 */ /* 0x001fe4000f8e02ff */
[----:B------:R-:W-:Y:S01]  /*b240*/  IMAD.WIDE.U32 R2, R19, UR4, RZ ;  /* 0x0000000413027c25 */ /* 0x000fe2000f8e00ff */
[----:B------:R-:W-:-:S03]  /*b250*/  R2UR UR4, R23 ;  /* 0x00000000170472ca */ /* 0x000fc600000e0000 */
[----:B------:R-:W-:Y:S02]  /*b260*/  IMAD R19, R19, UR5, R0 ;  /* 0x0000000513137c24 */ /* 0x000fe4000f8e0200 */
[----:B------:R-:W-:Y:S02]  /*b270*/  IMAD R5, R27, UR6, RZ ;  /* 0x000000061b057c24 */ /* 0x000fe4000f8e02ff */
[----:B------:R-:W-:Y:S02]  /*b280*/  IMAD.IADD R3, R3, 0x1, R19 ;  /* 0x0000000103037824 */ /* 0x000fe400078e0213 */
[C---:B------:R-:W-:Y:S02]  /*b290*/  IMAD R5, R26.reuse, UR7, R5 ;  /* 0x000000071a057c24 */ /* 0x040fe4000f8e0205 */
[----:B------:R-:W-:Y:S01]  /*b2a0*/  IMAD.WIDE.U32 R2, R26, UR6, R2 ;  /* 0x000000061a027c25 */ /* 0x000fe2000f8e0002 */
[----:B------:R-:W-:Y:S02]  /*b2b0*/  ULDC.64 UR6, c[0x0][0x330] ;  /* 0x0000cc0000067ab9 */ /* 0x000fe40000000a00 */
[----:B------:R-:W-:Y:S01]  /*b2c0*/  UIMAD UR4, UR4, UR6, URZ ;  /* 0x00000006040472a4 */ /* 0x000fe2000f8e023f */
[----:B------:R-:W-:Y:S01]  /*b2d0*/  IMAD.IADD R3, R3, 0x1, R5 ;  /* 0x0000000103037824 */ /* 0x000fe200078e0205 */
[----:B------:R-:W-:-:S02]  /*b2e0*/  MOV R5, UR6 ;  /* 0x0000000600057c02 */ /* 0x000fc40008000f00 */
[----:B------:R-:W-:-:S03]  /*b2f0*/  UIMAD UR4, UR40, UR7, UR4 ;  /* 0x00000007280472a4 */ /* 0x000fc6000f8e0204 */
[----:B------:R-:W-:Y:S01]  /*b300*/  IMAD.WIDE.U32 R2, R5, UR40, R2 ;  /* 0x0000002805027c25 */ /* 0x000fe2000f8e0002 */
[----:B------:R-:W-:-:S03]  /*b310*/  ULDC.64 UR6, c[0x0][0x318] ;  /* 0x0000c60000067ab9 */ /* 0x000fc60000000a00 */
[----:B------:R-:W-:Y:S01]  /*b320*/  VIADD R3, R3, UR4 ;  /* 0x0000000403037c36 */ /* 0x000fe20008000000 */
[----:B------:R-:W-:Y:S01]  /*b330*/  LEA R0, P0, R2, UR6, 0x1 ;  /* 0x0000000602007c11 */ /* 0x000fe2000f8008ff */
[----:B------:R-:W-:-:S03]  /*b340*/  UMOV UR4, 0xffffffff ;  /* 0xffffffff00047882 */ /* 0x000fc60000000000 */
[----:B------:R-:W-:Y:S01]  /*b350*/  LEA.HI.X R6, R2, UR7, R3, 0x1, P0 ;  /* 0x0000000702067c11 */ /* 0x000fe200080f0c03 */
[----:B------:R-:W-:Y:S08]  /*b360*/  BRA.DIV UR4, `(.L_x_3272) ;  /* 0x0000002604b87947 */ /* 0x000ff0000b800000 */
[----:B------:R-:W0:Y:S01]  /*b370*/  SHFL.IDX PT, R14, R0, RZ, 0x181f ;  /* 0x00181fff000e7589 */ /* 0x000e2200000e0000 */
[----:B------:R-:W-:Y:S01]  /*b380*/  IMAD.SHL.U32 R8, R22, 0x2, RZ ;  /* 0x0000000216087824 */ /* 0x000fe200078e00ff */
[C---:B------:R-:W-:Y:S02]  /*b390*/  LOP3.LUT R4, R17.reuse, 0x1, RZ, 0xc0, !PT ;  /* 0x0000000111047812 */ /* 0x040fe400078ec0ff */
[----:B------:R-:W1:Y:S01]  /*b3a0*/  SHFL.IDX PT, R3, R6, RZ, 0x181f ;  /* 0x00181fff06037589 */ /* 0x000e6200000e0000 */
[----:B------:R-:W-:Y:S02]  /*b3b0*/  LEA R7, R30, UR43, 0x1 ;  /* 0x0000002b1e077c11 */ /* 0x000fe4000f8e08ff */
[----:B------:R-:W-:Y:S01]  /*b3c0*/  ISETP.NE.U32.AND P1, PT, R4, 0x1, PT ;  /* 0x000000010400780c */ /* 0x000fe20003f25070 */
[----:B------:R-:W-:Y:S01]  /*b3d0*/  SHFL.IDX PT, R5, R6, 0x1, 0x181f ;  /* 0x00381f0006057f89 */ /* 0x000fe200000e0000 */
[C---:B------:R-:W-:Y:S02]  /*b3e0*/  LOP3.LUT P5, RZ, R17.reuse, 0x2, RZ, 0xc0, !PT ;  /* 0x0000000211ff7812 */ /* 0x040fe400078ac0ff */
[C---:B------:R-:W-:Y:S01]  /*b3f0*/  LOP3.LUT P4, RZ, R17.reuse, 0x4, RZ, 0xc0, !PT ;  /* 0x0000000411ff7812 */ /* 0x040fe2000788c0ff */
[----:B------:R-:W-:Y:S01]  /*b400*/  SHFL.IDX PT, R9, R6, 0x2, 0x181f ;  /* 0x00581f0006097f89 */ /* 0x000fe200000e0000 */
[----:B------:R-:W-:-:S02]  /*b410*/  LOP3.LUT P3, RZ, R17, 0x8, RZ, 0xc0, !PT ;  /* 0x0000000811ff7812 */ /* 0x000fc4000786c0ff */
[C---:B------:R-:W-:Y:S01]  /*b420*/  LOP3.LUT P2, RZ, R17.reuse, 0x10, RZ, 0xc0, !PT ;  /* 0x0000001011ff7812 */ /* 0x040fe2000784c0ff */
[----:B------:R-:W-:Y:S01]  /*b430*/  SHFL.IDX PT, R6, R6, 0x3, 0x181f ;  /* 0x00781f0006067f89 */ /* 0x000fe200000e0000 */
[----:B------:R-:W-:Y:S02]  /*b440*/  LOP3.LUT R16, R16, 0xfffffeff, RZ, 0xc0, !PT ;  /* 0xfffffeff10107812 */ /* 0x000fe400078ec0ff */
[----:B------:R-:W-:Y:S02]  /*b450*/  PRMT R4, R17, 0x8880, RZ ;  /* 0x0000888011047816 */ /* 0x000fe400000000ff */
[----:B------:R-:W-:Y:S02]  /*b460*/  @P1 LOP3.LUT R16, R16, 0x100, RZ, 0xfc, !PT ;  /* 0x0000010010101812 */ /* 0x000fe400078efcff */
[----:B0-----:R-:W-:Y:S02]  /*b470*/  IADD3 R2, P0, R14, R8, RZ ;  /* 0x000000080e027210 */ /* 0x001fe40007f1e0ff */
[----:B------:R-:W0:Y:S01]  /*b480*/  SHFL.IDX PT, R14, R0, 0x1, 0x181f ;  /* 0x00381f00000e7f89 */ /* 0x000e2200000e0000 */
[----:B------:R-:W-:-:S02]  /*b490*/  LOP3.LUT R16, R16, 0xfffffdff, RZ, 0xc0, !PT ;  /* 0xfffffdff10107812 */ /* 0x000fc400078ec0ff */
[----:B-1----:R-:W-:Y:S01]  /*b4a0*/  IMAD.X R3, RZ, RZ, R3, P0 ;  /* 0x000000ffff037224 */ /* 0x002fe200000e0603 */
[----:B------:R-:W-:Y:S02]  /*b4b0*/  ISETP.LT.OR P0, PT, R18, 0x1, P1 ;  /* 0x000000011200780c */ /* 0x000fe40000f01670 */
[----:B------:R-:W-:-:S11]  /*b4c0*/  LOP3.LUT P1, RZ, R17, 0x20, RZ, 0xc0, !PT ;  /* 0x0000002011ff7812 */ /* 0x000fd6000782c0ff */
[----:B------:R-:W-:Y:S01]  /*b4d0*/  LDGSTS.E.BYPASS.LTC128B.128 [R7+0x400], desc[UR36][R2.64], !P0 ;  /* 0x0040000002077fae */ /* 0x000fe2000c101d64 */
[----:B------:R-:W-:-:S13]  /*b4e0*/  ISETP.LT.OR P0, PT, R18, 0x1, !P5 ;  /* 0x000000011200780c */ /* 0x000fda0006f01670 */
        /* <DEDUP_REMOVED lines=9> */
[----:B------:R-:W-:-:S04]  /*b580*/  LOP3.LUT P0, RZ, R17, 0x40, RZ, 0xc0, !PT ;  /* 0x0000004011ff7812 */ /* 0x000fc8000780c0ff */
[----:B------:R-:W-:-:S13]  /*b590*/  ISETP.LT.OR P6, PT, R18, 0x1, !P0 ;  /* 0x000000011200780c */ /* 0x000fda00047c1670 */
[----:B------:R-:W-:Y:S01]  /*b5a0*/  LDGSTS.E.BYPASS.LTC128B.128 [R7+0xc400], desc[UR36][R2.64+0x300], !P6 ;  /* 0x0c40030002077fae */ /* 0x000fe2000f101d64 */
[----:B------:R-:W-:-:S13]  /*b5b0*/  ISETP.GT.AND P6, PT, R4, -0x1, PT ;  /* 0xffffffff0400780c */ /* 0x000fda0003fc4270 */
[----:B------:R-:W-:Y:S02]  /*b5c0*/  @P6 LOP3.LUT R16, R16, 0x200, RZ, 0xfc, !PT ;  /* 0x0000020010106812 */ /* 0x000fe400078efcff */
[----:B------:R-:W-:-:S13]  /*b5d0*/  ISETP.LT.OR P6, PT, R18, 0x1, P6 ;  /* 0x000000011200780c */ /* 0x000fda00037c1670 */
[----:B------:R1:W-:Y:S01]  /*b5e0*/  LDGSTS.E.BYPASS.LTC128B.128 [R7+0xe400], desc[UR36][R2.64+0x380], !P6 ;  /* 0x0e40038002077fae */ /* 0x0003e2000f101d64 */
[----:B0-----:R-:W-:-:S03]  /*b5f0*/  IADD3 R4, P6, R14, R8, RZ ;  /* 0x000000080e047210 */ /* 0x001fc60007fde0ff */
[----:B------:R-:W1:Y:S01]  /*b600*/  SHFL.IDX PT, R14, R0, 0x2, 0x181f ;  /* 0x00581f00000e7f89 */ /* 0x000e6200000e0000 */
[----:B------:R-:W-:Y:S02]  /*b610*/  IADD3.X R5, RZ, R5, RZ, P6, !PT ;  /* 0x00000005ff057210 */ /* 0x000fe400037fe4ff */
[----:B-1----:R-:W-:Y:S02]  /*b620*/  IADD3 R2, P6, R14, R8, RZ ;  /* 0x000000080e027210 */ /* 0x002fe40007fde0ff */
[----:B------:R0:W1:Y:S03]  /*b630*/  SHFL.IDX PT, R14, R0, 0x3, 0x181f ;  /* 0x00781f00000e7f89 */ /* 0x00006600000e0000 */
[----:B------:R-:W-:Y:S01]  /*b640*/  IMAD.X R3, RZ, RZ, R9, P6 ;  /* 0x000000ffff037224 */ /* 0x000fe200030e0609 */
[----:B------:R-:W-:-:S04]  /*b650*/  LOP3.LUT P6, RZ, R16, 0x100, RZ, 0xc0, !PT ;  /* 0x0000010010ff7812 */ /* 0x000fc800078cc0ff */
[----:B------:R-:W-:-:S13]  /*b660*/  ISETP.LT.OR P6, PT, R18, 0x11, P6 ;  /* 0x000000111200780c */ /* 0x000fda00037c1670 */
        /* <DEDUP_REMOVED lines=14> */
[----:B------:R-:W-:-:S13]  /*b750*/  ISETP.LT.OR P6, PT, R18, 0x11, P6 ;  /* 0x000000111200780c */ /* 0x000fda00037c1670 */
[----:B------:R2:W-:Y:S01]  /*b760*/  LDGSTS.E.BYPASS.LTC128B.128 [R7+0xec00], desc[UR36][R4.64+0x380], !P6 ;  /* 0x0ec0038004077fae */ /* 0x0005e2000f101d64 */
[----:B------:R-:W-:-:S04]  /*b770*/  LOP3.LUT P6, RZ, R16, 0x100, RZ, 0xc0, !PT ;  /* 0x0000010010ff7812 */ /* 0x000fc800078cc0ff */
[----:B------:R-:W-:Y:S01]  /*b780*/  ISETP.LT.OR P6, PT, R18, 0x21, P6 ;  /* 0x000000211200780c */ /* 0x000fe200037c1670 */
[----:B--2---:R-:W-:-:S12]  /*b790*/  IMAD.MOV.U32 R4, RZ, RZ, RZ ;  /* 0x000000ffff047224 */ /* 0x004fd800078e00ff */
[----:B------:R0:W-:Y:S01]  /*b7a0*/  LDGSTS.E.BYPASS.LTC128B.128 [R7+0x1400], desc[UR36][R2.64], !P6 ;  /* 0x0140000002077fae */ /* 0x0001e2000f101d64 */
[----:B------:R-:W-:-:S13]  /*b7b0*/  ISETP.LT.OR P6, PT, R18, 0x21, !P5 ;  /* 0x000000211200780c */ /* 0x000fda0006fc1670 */
        /* <DEDUP_REMOVED lines=11> */
[----:B------:R-:W-:-:S04]  /*b870*/  LOP3.LUT P6, RZ, R16, 0x200, RZ, 0xc0, !PT ;  /* 0x0000020010ff7812 */ /* 0x000fc800078cc0ff */
[----:B------:R-:W-:-:S13]  /*b880*/  ISETP.LT.OR P6, PT, R18, 0x21, P6 ;  /* 0x000000211200780c */ /* 0x000fda00037c1670 */
[----:B-1----:R0:W-:Y:S02]  /*b890*/  LDGSTS.E.BYPASS.LTC128B.128 [R7+0xf400], desc[UR36][R2.64+0x380], !P6 ;  /* 0x0f40038002077fae */ /* 0x0021e4000f101d64 */
.L_x_3336:
[----:B0-----:R-:W-:Y:S02]  /*b8a0*/  IADD3 R2, P6, R14, R8, RZ ;  /* 0x000000080e027210 */ /* 0x001fe40007fde0ff */
[C---:B------:R-:W-:Y:S02]  /*b8b0*/  ISETP.LT.OR P5, PT, R18.reuse, 0x31, !P5 ;  /* 0x000000311200780c */ /* 0x040fe40006fa1670 */
[----:B------:R-:W-:Y:S01]  /*b8c0*/  ISETP.LT.OR P4, PT, R18, 0x31, !P4 ;  /* 0x000000311200780c */ /* 0x000fe20006781670 */
[----:B------:R-:W-:Y:S01]  /*b8d0*/  IMAD.X R3, RZ, RZ, R6, P6 ;  /* 0x000000ffff037224 */ /* 0x000fe200030e0606 */
[----:B------:R-:W-:Y:S02]  /*b8e0*/  LOP3.LUT P6, RZ, R16, 0x100, RZ, 0xc0, !PT ;  /* 0x0000010010ff7812 */ /* 0x000fe400078cc0ff */
[C---:B------:R-:W-:Y:S02]  /*b8f0*/  ISETP.LT.OR P3, PT, R18.reuse, 0x31, !P3 ;  /* 0x000000311200780c */ /* 0x040fe40005f61670 */
[----:B------:R-:W-:-:S02]  /*b900*/  ISETP.LT.OR P6, PT, R18, 0x31, P6 ;  /* 0x000000311200780c */ /* 0x000fc400037c1670 */
[C---:B------:R-:W-:Y:S02]  /*b910*/  ISETP.LT.OR P2, PT, R18.reuse, 0x31, !P2 ;  /* 0x000000311200780c */ /* 0x040fe40005741670 */
[C---:B------:R-:W-:Y:S02]  /*b920*/  ISETP.LT.OR P1, PT, R18.reuse, 0x31, !P1 ;  /* 0x000000311200780c */ /* 0x040fe40004f21670 */
[----:B------:R-:W-:-:S07]  /*b930*/  ISETP.LT.OR P0, PT, R18, 0x31, !P0 ;  /* 0x000000311200780c */ /* 0x000fce0004701670 */
[----:B------:R-:W-:Y:S01]  /*b940*/  @!PT LDS RZ, [RZ] ;  /* 0x00000000fffff984 */ /* 0x000fe20000000800 */
[----:B------:R-:W-:Y:S01]  /*b950*/  @!PT LDS RZ, [RZ] ;  /* 0x00000000fffff984 */ /* 0x000fe20000000800 */
[----:B------:R-:W-:Y:S01]  /*b960*/  @!PT LDS RZ, [RZ] ;  /* 0x00000000fffff984 */ /* 0x000fe20000000800 */
[----:B------:R0:W-:Y:S01]  /*b970*/  LDGSTS.E.BYPASS.LTC128B.128 [R7+0x1c00], desc[UR36][R2.64], !P6 ;  /* 0x01c0000002077fae */ /* 0x0001e2000f101d64 */
[----:B------:R-:W-:-:S03]  /*b980*/  LOP3.LUT P6, RZ, R16, 0x200, RZ, 0xc0, !PT ;  /* 0x0000020010ff7812 */ /* 0x000fc600078cc0ff */
[----:B------:R0:W-:Y:S04]  /*b990*/  LDGSTS.E.BYPASS.LTC128B.128 [R7+0x3c00], desc[UR36][R2.64+0x80], !P5 ;  /* 0x03c0008002077fae */ /* 0x0001e8000e901d64 */
[----:B------:R0:W-:Y:S04]  /*b9a0*/  LDGSTS.E.BYPASS.LTC128B.128 [R7+0x5c00], desc[UR36][R2.64+0x100], !P4 ;  /* 0x05c0010002077fae */ /* 0x0001e8000e101d64 */
[----:B------:R0:W-:Y:S04]  /*b9b0*/  LDGSTS.E.BYPASS.LTC128B.128 [R7+0x7c00], desc[UR36][R2.64+0x180], !P3 ;  /* 0x07c0018002077fae */ /* 0x0001e8000d901d64 */
[----:B------:R0:W-:Y:S04]  /*b9c0*/  LDGSTS.E.BYPASS.LTC128B.128 [R7+0x9c00], desc[UR36][R2.64+0x200], !P2 ;  /* 0x09c0020002077fae */ /* 0x0001e8000d101d64 */
[----:B------:R0:W-:Y:S04]  /*b9d0*/  LDGSTS.E.BYPASS.LTC128B.128 [R7+0xbc00], desc[UR36][R2.64+0x280], !P1 ;  /* 0x0bc0028002077fae */ /* 0x0001e8000c901d64 */
[----:B------:R0:W-:Y:S01]  /*b9e0*/  LDGSTS.E.BYPASS.LTC128B.128 [R7+0xdc00], desc[UR36][R2.64+0x300], !P0 ;  /* 0x0dc0030002077fae */ /* 0x0001e2000c101d64 */
[----:B------:R-:W-:-:S13]  /*b9f0*/  ISETP.LT.OR P0, PT, R18, 0x31, P6 ;  /* 0x000000311200780c */ /* 0x000fda0003701670 */
[----:B------:R0:W-:Y:S01]  /*ba00*/  LDGSTS.E.BYPASS.LTC128B.128 [R7+0xfc00], desc[UR36][R2.64+0x380], !P0 ;  /* 0x0fc0038002077fae */ /* 0x0001e2000c101d64 */
[----:B------:R-:W-:Y:S01]  /*ba10*/  NOP ;  /* 0x0000000000007918 */ /* 0x000fe20000000000 */
[----:B------:R-:W-:Y:S02]  /*ba20*/  SYNCS.ARRIVE.TRANS64.RED.A0T1 RZ, [UR43+0x28c50], RZ ;  /* 0x028c50ffffff79a7 */ /* 0x000fe4000820042b */
[----:B------:R-:W-:Y:S01]  /*ba30*/  ARRIVES.LDGSTSBAR.64.TRANSCNT [UR43+0x28c50] ;  /* 0x028c5000ff0079b0 */ /* 0x000fe20008000aab */
[----:B------:R-:W-:Y:S01]  /*ba40*/  NOP ;  /* 0x0000000000007918 */ /* 0x000fe20000000000 */
[----:B------:R-:W-:-:S13]  /*ba50*/  ISETP.NE.AND P6, PT, R33, 0x3, PT ;  /* 0x000000032100780c */ /* 0x000fda0003fc5270 */
[----:B0-----:R-:W-:Y:S05]  /*ba60*/  @!P6 BRA `(.L_x_3273) ;  /* 0x000000000004e947 */ /* 0x001fea0003800000 */
[----:B------:R-:W-:Y:S01]  /*ba70*/  BPT.TRAP 0x1 ;  /* 0x000000040000795c */ /* 0x000fe20000300000 */
.L_x_3273:
[----:B------:R-:W-:Y:S01]  /*ba80*/  IADD3 R25, R25, -0x2, RZ ;  /* 0xfffffffe19197810 */ /* 0x000fe20007ffe0ff */
[----:B------:R-:W-:Y:S01]  /*ba90*/  SYNCS.ARRIVE.TRANS64.A1T0 RZ, [UR43+0x28c50], RZ ;  /* 0x028c50ffffff79a7 */ /* 0x000fe2000810002b */
[----:B------:R-:W-:Y:S01]  /*baa0*/  BSSY B0, `(.L_x_3257) ;  /* 0x00000f1000007945 */ /* 0x000fe20003800000 */
[----:B------:R-:W-:Y:S01]  /*bab0*/  IMAD.MOV.U32 R0, RZ, RZ, 0x1 ;  /* 0x00000001ff007424 */ /* 0x000fe200078e00ff */
[----:B------:R-:W-:Y:S01]  /*bac0*/  ISETP.GE.AND P0, PT, R25, UR45, PT ;  /* 0x0000002d19007c0c */ /* 0x000fe2000bf06270 */
[----:B------:R-:W-:-:S12]  /*bad0*/  IMAD.MOV.U32 R21, RZ, RZ, 0x1 ;  /* 0x00000001ff157424 */ /* 0x000fd800078e00ff */
[----:B------:R-:W-:Y:S05]  /*bae0*/  @!P0 BRA `(.L_x_3274) ;  /* 0x0000000c00b08947 */ /* 0x000fea0003800000 */
[----:B------:R-:W-:Y:S01]  /*baf0*/  UIADD3 UR4, UR44, 0x1, URZ ;  /* 0x000000012c047890 */ /* 0x000fe2000fffe03f */
[----:B------:R-:W-:Y:S02]  /*bb00*/  LOP3.LUT R3, RZ, UR42, RZ, 0x33, !PT ;  /* 0x0000002aff037c12 */ /* 0x000fe4000f8e33ff */
[----:B------:R-:W-:Y:S01]  /*bb10*/  IADD3 R36, R37, R28, R36 ;  /* 0x0000001c25247210 */ /* 0x000fe20007ffe024 */
[----:B------:R-:W-:Y:S01]  /*bb20*/  UIMAD UR4, UR4, UR38, URZ ;  /* 0x00000026040472a4 */ /* 0x000fe2000f8e023f */
[----:B------:R-:W-:Y:S02]  /*bb30*/  LOP3.LUT R28, R34, 0x40, RZ, 0xc0, !PT ;  /* 0x00000040221c7812 */ /* 0x000fe400078ec0ff */
[----:B------:R-:W-:Y:S01]  /*bb40*/  LOP3.LUT R25, R17, 0x80, RZ, 0xc0, !PT ;  /* 0x0000008011197812 */ /* 0x000fe200078ec0ff */
[----:B------:R-:W-:Y:S01]  /*bb50*/  VIADD R36, R36, 0xffffff40 ;  /* 0xffffff4024247836 */ /* 0x000fe20000000000 */
[----:B------:R-:W-:Y:S02]  /*bb60*/  MOV R21, 0x1 ;  /* 0x0000000100157802 */ /* 0x000fe40000000f00 */
[----:B------:R-:W-:-:S02]  /*bb70*/  LOP3.LUT R0, RZ, UR4, RZ, 0x33, !PT ;  /* 0x00000004ff007c12 */ /* 0x000fc4000f8e33ff */
[----:B------:R-:W-:Y:S02]  /*bb80*/  SHF.R.U32.HI R28, RZ, 0x2, R28 ;  /* 0x00000002ff1c7819 */ /* 0x000fe4000001161c */
[----:B------:R-:W-:Y:S01]  /*bb90*/  VIMNMX R3, R0, R3, !PT ;  /* 0x0000000300037248 */ /* 0x000fe20007fe0100 */
[----:B------:R-:W-:Y:S01]  /*bba0*/  IMAD.MOV.U32 R0, RZ, RZ, 0x1 ;  /* 0x00000001ff007424 */ /* 0x000fe200078e00ff */
[----:B------:R-:W-:Y:S02]  /*bbb0*/  SHF.R.U32.HI R25, RZ, 0x3, R25 ;  /* 0x00000003ff197819 */ /* 0x000fe40000011619 */
[C---:B------:R-:W-:Y:S01]  /*bbc0*/  IADD3 R22, -R3.reuse, -0x2, RZ ;  /* 0xfffffffe03167810 */ /* 0x040fe20007ffe1ff */
[----:B------:R-:W-:-:S07]  /*bbd0*/  IMAD R9, R3, -0x40, R36 ;  /* 0xffffffc003097824 */ /* 0x000fce00078e0224 */
.L_x_3289:
[----:B------:R-:W0:Y:S01]  /*bbe0*/  LDC R2, c[0x0][0x430] ;  /* 0x00010c00ff027b82 */ /* 0x000e220000000800 */
[----:B------:R-:W-:Y:S01]  /*bbf0*/  ISETP.GT.U32.AND P0, PT, R31, 0x3f, PT ;  /* 0x0000003f1f00780c */ /* 0x000fe20003f04070 */
[----:B------:R-:W-:Y:S01]  /*bc00*/  BSSY B1, `(.L_x_3275) ;  /* 0x0000014000017945 */ /* 0x000fe20003800000 */
[----:B------:R-:W-:Y:S02]  /*bc10*/  IMAD.MOV.U32 R7, RZ, RZ, R9 ;  /* 0x000000ffff077224 */ /* 0x000fe400078e0009 */
[----:B------:R-:W-:Y:S01]  /*bc20*/  IMAD.MOV.U32 R6, RZ, RZ, RZ ;  /* 0x000000ffff067224 */ /* 0x000fe200078e00ff */
[----:B0-----:R-:W-:-:S13]  /*bc30*/  ISETP.NE.AND P1, PT, R2, 0x1, PT ;  /* 0x000000010200780c */ /* 0x001fda0003f25270 */
[----:B------:R-:W0:Y:S08]  /*bc40*/  @P1 LDC R2, c[0x0][0x434] ;  /* 0x00010d00ff021b82 */ /* 0x000e300000000800 */
[----:B------:R-:W1:Y:S01]  /*bc50*/  @P1 LDC R3, c[0x0][0x438] ;  /* 0x00010e00ff031b82 */ /* 0x000e620000000800 */
[----:B0-----:R-:W-:-:S05]  /*bc60*/  @P1 IMAD.HI.U32 R2, R9, R2, RZ ;  /* 0x0000000209021227 */ /* 0x001fca00078e00ff */
[----:B-1----:R-:W-:Y:S01]  /*bc70*/  @P1 SHF.R.U32.HI R7, RZ, R3, R2 ;  /* 0x00000003ff071219 */ /* 0x002fe20000011602 */
[----:B--2---:R-:W-:Y:S06]  /*bc80*/  @P0 BRA `(.L_x_3276) ;  /* 0x00000000002c0947 */ /* 0x004fec0003800000 */
[----:B------:R-:W-:Y:S01]  /*bc90*/  ULDC.64 UR4, c[0x0][0x428] ;  /* 0x00010a0000047ab9 */ /* 0x000fe20000000a00 */
[----:B------:R-:W-:Y:S01]  /*bca0*/  SHF.R.S32.HI R3, RZ, 0x1f, R7 ;  /* 0x0000001fff037819 */ /* 0x000fe20000011407 */
[----:B------:R-:W-:Y:S01]  /*bcb0*/  IMAD R5, R32, UR4, RZ ;  /* 0x0000000420057c24 */ /* 0x000fe2000f8e02ff */
[----:B------:R-:W-:-:S03]  /*bcc0*/  MOV R2, R7 ;  /* 0x0000000700027202 */ /* 0x000fc60000000f00 */
[C---:B------:R-:W-:Y:S02]  /*bcd0*/  IMAD R5, R24.reuse, UR5, R5 ;  /* 0x0000000518057c24 */ /* 0x040fe4000f8e0205 */
[----:B------:R-:W-:Y:S01]  /*bce0*/  IMAD.WIDE.U32 R2, R24, UR4, R2 ;  /* 0x0000000418027c25 */ /* 0x000fe2000f8e0002 */
[----:B------:R-:W-:-:S03]  /*bcf0*/  ULDC.64 UR4, c[0x0][0x418] ;  /* 0x0001060000047ab9 */ /* 0x000fc60000000a00 */
[----:B------:R-:W-:Y:S01]  /*bd00*/  IMAD.IADD R3, R5, 0x1, R3 ;  /* 0x0000000105037824 */ /* 0x000fe200078e0203 */
[----:B------:R-:W-:-:S04]  /*bd10*/  LEA R4, P0, R2, UR4, 0x2 ;  /* 0x0000000402047c11 */ /* 0x000fc8000f8010ff */
[----:B------:R-:W-:-:S05]  /*bd20*/  LEA.HI.X R5, R2, UR5, R3, 0x2, P0 ;  /* 0x0000000502057c11 */ /* 0x000fca00080f1403 */
[----:B------:R0:W5:Y:S04]  /*bd30*/  LDG.E R6, desc[UR36][R4.64] ;  /* 0x0000002404067981 */ /* 0x000168000c1e1900 */
.L_x_3276:
[----:B------:R-:W-:Y:S05]  /*bd40*/  BSYNC B1 ;  /* 0x0000000000017941 */ /* 0x000fea0003800000 */
.L_x_3275:
[----:B------:R-:W-:-:S13]  /*bd50*/  ISETP.NE.AND P0, PT, R33, 0x3, PT ;  /* 0x000000032100780c */ /* 0x000fda0003f05270 */
[----:B------:R-:W-:Y:S05]  /*bd60*/  @!P0 BRA `(.L_x_3277) ;  /* 0x0000000000048947 */ /* 0x000fea0003800000 */
[----:B------:R-:W-:Y:S01]  /*bd70*/  BPT.TRAP 0x1 ;  /* 0x000000040000795c */ /* 0x000fe20000300000 */
.L_x_3277:
[----:B------:R-:W-:Y:S01]  /*bd80*/  LEA R10, R0, UR43, 0x3 ;  /* 0x0000002b000a7c11 */ /* 0x000fe2000f8e18ff */
[----:B------:R-:W-:Y:S01]  /*bd90*/  BSSY B1, `(.L_x_3278) ;  /* 0x0000004000017945 */ /* 0x000fe20003800000 */
[----:B------:R-:W-:-:S04]  /*bda0*/  SHF.L.U32 R20, R21, 0x1f, RZ ;  /* 0x0000001f15147819 */ /* 0x000fc800000006ff */
[----:B------:R-:W1:Y:S02]  /*bdb0*/  SYNCS.PHASECHK.TRANS64.TRYWAIT P0, [R10+URZ+0x28c40], R20 ;  /* 0x028c40140a0075a7 */ /* 0x000e64000800017f */
[----:B-1----:R-:W-:Y:S05]  /*bdc0*/  @!P0 BRA `(.L_x_3279) ;  /* 0x0000002400308947 */ /* 0x002fea0003800000 */
.L_x_3337:
[----:B------:R-:W-:Y:S05]  /*bdd0*/  BSYNC B1 ;  /* 0x0000000000017941 */ /* 0x000fea0003800000 */
.L_x_3278:
[----:B------:R-:W-:Y:S01]  /*bde0*/  ULDC UR4, c[0x0][0x430] ;  /* 0x00010c0000047ab9 */ /* 0x000fe20000000800 */
[----:B-----5:R-:W-:Y:S01]  /*bdf0*/  SHF.R.S32.HI R18, RZ, 0x1f, R6 ;  /* 0x0000001fff127819 */ /* 0x020fe20000011406 */
[----:B------:R-:W-:Y:S01]  /*be00*/  UIADD3 UR4, -UR4, URZ, URZ ;  /* 0x0000003f04047290 */ /* 0x000fe2000fffe13f */
[----:B------:R-:W-:Y:S01]  /*be10*/  R2UR UR6, R23 ;  /* 0x00000000170672ca */ /* 0x000fe200000e0000 */
[----:B------:R-:W-:Y:S01]  /*be20*/  IMAD R17, R0, 0x1000, R30 ;  /* 0x0000100000117824 */ /* 0x000fe200078e021e */
[----:B------:R-:W-:-:S03]  /*be30*/  LOP3.LUT P1, RZ, R16, 0x1, RZ, 0xc0, !PT ;  /* 0x0000000110ff7812 */ /* 0x000fc6000782c0ff */
[----:B------:R-:W-:Y:S01]  /*be40*/  IMAD R7, R7, UR4, R9 ;  /* 0x0000000407077c24 */ /* 0x000fe2000f8e0209 */
[----:B------:R-:W-:-:S04]  /*be50*/  ULDC.64 UR4, c[0x0][0x300] ;  /* 0x0000c00000047ab9 */ /* 0x000fc80000000a00 */
[----:B------:R-:W-:-:S05]  /*be60*/  SHF.R.S32.HI R19, RZ, 0x1f, R7 ;  /* 0x0000001fff137819 */ /* 0x000fca0000011407 */
[----:B------:R-:W-:-:S04]  /*be70*/  IMAD R2, R19, UR4, RZ ;  /* 0x0000000413027c24 */ /* 0x000fc8000f8e02ff */
[C---:B0-----:R-:W-:Y:S02]  /*be80*/  IMAD R5, R7.reuse, UR5, R2 ;  /* 0x0000000507057c24 */ /* 0x041fe4000f8e0202 */
[----:B------:R-:W-:Y:S01]  /*be90*/  IMAD.WIDE.U32 R2, R7, UR4, RZ ;  /* 0x0000000407027c25 */ /* 0x000fe2000f8e00ff */
[----:B------:R-:W-:-:S03]  /*bea0*/  ULDC.64 UR4, c[0x0][0x310] ;  /* 0x0000c40000047ab9 */ /* 0x000fc60000000a00 */
[----:B------:R-:W-:Y:S02]  /*beb0*/  IMAD.IADD R3, R3, 0x1, R5 ;  /* 0x0000000103037824 */ /* 0x000fe400078e0205 */
[----:B------:R-:W-:Y:S02]  /*bec0*/  IMAD R5, R18, UR4, RZ ;  /* 0x0000000412057c24 */ /* 0x000fe4000f8e02ff */
[----:B------:R-:W-:-:S04]  /*bed0*/  IMAD.WIDE.U32 R2, R6, UR4, R2 ;  /* 0x0000000406027c25 */ /* 0x000fc8000f8e0002 */
[----:B------:R-:W-:Y:S01]  /*bee0*/  IMAD R5, R6, UR5, R5 ;  /* 0x0000000506057c24 */ /* 0x000fe2000f8e0205 */
[----:B------:R-:W-:-:S03]  /*bef0*/  ULDC.64 UR4, c[0x0][0x308] ;  /* 0x0000c20000047ab9 */ /* 0x000fc60000000a00 */
[----:B------:R-:W-:Y:S01]  /*bf00*/  IMAD.IADD R3, R3, 0x1, R5 ;  /* 0x0000000103037824 */ /* 0x000fe200078e0205 */
[----:B------:R-:W-:Y:S01]  /*bf10*/  MOV R5, UR4 ;  /* 0x0000000400057c02 */ /* 0x000fe20008000f00 */
[----:B------:R-:W-:-:S03]  /*bf20*/  UIMAD UR4, UR6, UR4, URZ ;  /* 0x00000004060472a4 */ /* 0x000fc6000f8e023f */
[----:B------:R-:W-:Y:S01]  /*bf30*/  ULDC.64 UR6, c[0x0][0x2e8] ;  /* 0x0000ba0000067ab9 */ /* 0x000fe20000000a00 */
[----:B------:R-:W-:Y:S02]  /*bf40*/  UIMAD UR4, UR40, UR5, UR4 ;  /* 0x00000005280472a4 */ /* 0x000fe4000f8e0204 */
[----:B------:R-:W-:-:S04]  /*bf50*/  IMAD.WIDE.U32 R2, R5, UR40, R2 ;  /* 0x0000002805027c25 */ /* 0x000fc8000f8e0002 */
[----:B------:R-:W-:Y:S01]  /*bf60*/  VIADD R29, R3, UR4 ;  /* 0x00000004031d7c36 */ /* 0x000fe20008000000 */
[----:B------:R-:W-:Y:S01]  /*bf70*/  LEA R26, P0, R2, UR6, 0x1 ;  /* 0x00000006021a7c11 */ /* 0x000fe2000f8008ff */
[----:B------:R-:W-:-:S03]  /*bf80*/  UMOV UR4, 0xffffffff ;  /* 0xffffffff00047882 */ /* 0x000fc60000000000 */
[----:B------:R-:W-:Y:S01]  /*bf90*/  LEA.HI.X R29, R2, UR7, R29, 0x1, P0 ;  /* 0x00000007021d7c11 */ /* 0x000fe200080f0c1d */
[----:B------:R-:W-:Y:S08]  /*bfa0*/  BRA.DIV UR4, `(.L_x_3280) ;  /* 0x0000002204cc7947 */ /* 0x000ff0000b800000 */
[----:B------:R-:W0:Y:S01]  /*bfb0*/  SHFL.IDX PT, R14, R26, RZ, 0x181f ;  /* 0x00181fff1a0e7589 */ /* 0x000e2200000e0000 */
[----:B------:R-:W-:-:S03]  /*bfc0*/  LEA R27, R17, UR43, 0x1 ;  /* 0x0000002b111b7c11 */ /* 0x000fc6000f8e08ff */
[----:B------:R-:W2:Y:S04]  /*bfd0*/  SHFL.IDX PT, R3, R29, RZ, 0x181f ;  /* 0x00181fff1d037589 */ /* 0x000ea800000e0000 */
[----:B------:R-:W-:Y:S01]  /*bfe0*/  SHFL.IDX PT, R34, R29, 0x3, 0x181f ;  /* 0x00781f001d227f89 */ /* 0x000fe200000e0000 */
[----:B0-----:R-:W-:-:S03]  /*bff0*/  IADD3 R12, P0, R14, R8, RZ ;  /* 0x000000080e0c7210 */ /* 0x001fc60007f1e0ff */
[----:B------:R-:W0:Y:S01]  /*c000*/  SHFL.IDX PT, R14, R26, 0x1, 0x181f ;  /* 0x00381f001a0e7f89 */ /* 0x000e2200000e0000 */
[----:B--2---:R-:W-:-:S03]  /*c010*/  IADD3.X R13, RZ, R3, RZ, P0, !PT ;  /* 0x00000003ff0d7210 */ /* 0x004fc600007fe4ff */
[----:B------:R-:W2:Y:S04]  /*c020*/  SHFL.IDX PT, R3, R29, 0x1, 0x181f ;  /* 0x00381f001d037f89 */ /* 0x000ea800000e0000 */
[----:B------:R3:W-:Y:S01]  /*c030*/  LDGSTS.E.BYPASS.LTC128B.128 [R27+0x22400], desc[UR36][R12.64], !P1 ;  /* 0x224000000c1b7fae */ /* 0x0007e2000c901d64 */
[----:B0-----:R-:W-:-:S03]  /*c040*/  IADD3 R4, P0, R14, R8, RZ ;  /* 0x000000080e047210 */ /* 0x001fc60007f1e0ff */
[----:B------:R-:W0:Y:S02]  /*c050*/  SHFL.IDX PT, R14, R26, 0x2, 0x181f ;  /* 0x00581f001a0e7f89 */ /* 0x000e2400000e0000 */
[----:B--2---:R-:W-:Y:S02]  /*c060*/  IMAD.X R5, RZ, RZ, R3, P0 ;  /* 0x000000ffff057224 */ /* 0x004fe400000e0603 */
[----:B------:R-:W2:Y:S04]  /*c070*/  SHFL.IDX PT, R3, R29, 0x2, 0x181f ;  /* 0x00581f001d037f89 */ /* 0x000ea800000e0000 */
[----:B------:R3:W-:Y:S01]  /*c080*/  LDGSTS.E.BYPASS.LTC128B.128 [R27+0x22c00], desc[UR36][R4.64], !P1 ;  /* 0x22c00000041b7fae */ /* 0x0007e2000c901d64 */
[----:B0-----:R-:W-:-:S03]  /*c090*/  IADD3 R2, P0, R14, R8, RZ ;  /* 0x000000080e027210 */ /* 0x001fc60007f1e0ff */
[----:B------:R3:W0:Y:S02]  /*c0a0*/  SHFL.IDX PT, R14, R26, 0x3, 0x181f ;  /* 0x00781f001a0e7f89 */ /* 0x00062400000e0000 */
[----:B--2---:R-:W-:-:S05]  /*c0b0*/  IMAD.X R3, RZ, RZ, R3, P0 ;  /* 0x000000ffff037224 */ /* 0x004fca00000e0603 */
[----:B------:R3:W-:Y:S03]  /*c0c0*/  LDGSTS.E.BYPASS.LTC128B.128 [R27+0x23400], desc[UR36][R2.64], !P1 ;  /* 0x23400000021b7fae */ /* 0x0007e6000c901d64 */
.L_x_3347:
[----:B0--3--:R-:W-:-:S04]  /*c0d0*/  IADD3 R2, P0, R14, R8, RZ ;  /* 0x000000080e027210 */ /* 0x009fc80007f1e0ff */
[----:B------:R-:W-:Y:S02]  /*c0e0*/  IADD3.X R3, RZ, R34, RZ, P0, !PT ;  /* 0x00000022ff037210 */ /* 0x000fe400007fe4ff */
[----:B------:R-:W-:-:S03]  /*c0f0*/  PLOP3.LUT P0, PT, PT, PT, PT, 0x80, 0x0 ;  /* 0x000000000000781c */ /* 0x000fc60003f0f070 */
[----:B------:R-:W-:Y:S01]  /*c100*/  @!PT LDS RZ, [RZ] ;  /* 0x00000000fffff984 */ /* 0x000fe20000000800 */
[----:B------:R-:W-:Y:S01]  /*c110*/  @!PT LDS RZ, [RZ] ;  /* 0x00000000fffff984 */ /* 0x000fe20000000800 */
[----:B------:R-:W-:Y:S01]  /*c120*/  @!PT LDS RZ, [RZ] ;  /* 0x00000000fffff984 */ /* 0x000fe20000000800 */
[----:B------:R0:W-:Y:S01]  /*c130*/  LDGSTS.E.BYPASS.LTC128B.128 [R27+0x23c00], desc[UR36][R2.64], !P1 ;  /* 0x23c00000021b7fae */ /* 0x0001e2000c901d64 */
[----:B------:R-:W-:-:S09]  /*c140*/  NOP ;  /* 0x0000000000007918 */ /* 0x000fd20000000000 */
.L_x_3281:
        /* <DEDUP_REMOVED lines=10> */
.L_x_3282:
[----:B------:R2:W-:Y:S01]  /*c1f0*/  SYNCS.ARRIVE.TRANS64.A1T0 RZ, [R10+URZ+0x28c30], RZ ;  /* 0x028c30ff0aff79a7 */ /* 0x0005e2000810003f */
[----:B------:R-:W-:Y:S05]  /*c200*/  @!P2 BRA `(.L_x_3283) ;  /* 0x000000000004a947 */ /* 0x000fea0003800000 */
[----:B------:R-:W-:Y:S01]  /*c210*/  BPT.TRAP 0x1 ;  /* 0x000000040000795c */ /* 0x000fe20000300000 */
.L_x_3283:
[----:B------:R-:W3:Y:S01]  /*c220*/  SYNCS.PHASECHK.TRANS64.TRYWAIT P0, [R10+URZ+0x28c60], R20 ;  /* 0x028c60140a0075a7 */ /* 0x000ee2000800017f */
[----:B------:R-:W-:Y:S04]  /*c230*/  BSSY B1, `(.L_x_3284) ;  /* 0x0000002000017945 */ /* 0x000fe80003800000 */
[----:B---3--:R-:W-:Y:S05]  /*c240*/  @!P0 BRA `(.L_x_3285) ;  /* 0x0000002400308947 */ /* 0x008fea0003800000 */
.L_x_3348:
[----:B------:R-:W-:Y:S05]  /*c250*/  BSYNC B1 ;  /* 0x0000000000017941 */ /* 0x000fea0003800000 */
.L_x_3284:
[----:B------:R-:W-:Y:S01]  /*c260*/  ULDC.64 UR4, c[0x0][0x328] ;  /* 0x0000ca0000047ab9 */ /* 0x000fe20000000a00 */
[----:B------:R-:W-:Y:S01]  /*c270*/  ULDC.64 UR6, c[0x0][0x338] ;  /* 0x0000ce0000067ab9 */ /* 0x000fe20000000a00 */
[----:B0-----:R-:W-:Y:S01]  /*c280*/  IMAD R2, R19, UR4, RZ ;  /* 0x0000000413027c24 */ /* 0x001fe2000f8e02ff */
[----:B------:R-:W-:Y:S01]  /*c290*/  LOP3.LUT P5, RZ, R16, 0x8, RZ, 0xc0, !PT ;  /* 0x0000000810ff7812 */ /* 0x000fe200078ac0ff */
[----:B------:R-:W-:Y:S01]  /*c2a0*/  IMAD R17, R0, 0x7000, R17 ;  /* 0x0000700000117824 */ /* 0x000fe200078e0211 */
[C---:B------:R-:W-:Y:S01]  /*c2b0*/  LOP3.LUT P4, RZ, R16.reuse, 0x4, RZ, 0xc0, !PT ;  /* 0x0000000410ff7812 */ /* 0x040fe2000788c0ff */
[C---:B------:R-:W-:Y:S01]  /*c2c0*/  IMAD R5, R7.reuse, UR5, R2 ;  /* 0x0000000507057c24 */ /* 0x040fe2000f8e0202 */
[----:B------:R-:W-:Y:S01]  /*c2d0*/  LOP3.LUT P3, RZ, R16, 0x2, RZ, 0xc0, !PT ;  /* 0x0000000210ff7812 */ /* 0x000fe2000786c0ff */
[----:B------:R-:W-:Y:S01]  /*c2e0*/  IMAD.WIDE.U32 R2, R7, UR4, RZ ;  /* 0x0000000407027c25 */ /* 0x000fe2000f8e00ff */
[----:B------:R-:W-:-:S03]  /*c2f0*/  R2UR UR4, R23 ;  /* 0x00000000170472ca */ /* 0x000fc600000e0000 */
[----:B------:R-:W-:Y:S02]  /*c300*/  IMAD R7, R18, UR6, RZ ;  /* 0x0000000612077c24 */ /* 0x000fe4000f8e02ff */
[----:B------:R-:W-:Y:S02]  /*c310*/  IMAD.IADD R3, R3, 0x1, R5 ;  /* 0x0000000103037824 */ /* 0x000fe400078e0205 */
[C---:B------:R-:W-:Y:S02]  /*c320*/  IMAD R7, R6.reuse, UR7, R7 ;  /* 0x0000000706077c24 */ /* 0x040fe4000f8e0207 */
[----:B------:R-:W-:Y:S01]  /*c330*/  IMAD.WIDE.U32 R2, R6, UR6, R2 ;  /* 0x0000000606027c25 */ /* 0x000fe2000f8e0002 */
[----:B------:R-:W-:Y:S02]  /*c340*/  ULDC.64 UR6, c[0x0][0x330] ;  /* 0x0000cc0000067ab9 */ /* 0x000fe40000000a00 */
[----:B------:R-:W-:Y:S01]  /*c350*/  MOV R5, UR6 ;  /* 0x0000000600057c02 */ /* 0x000fe20008000f00 */
[----:B------:R-:W-:Y:S01]  /*c360*/  UIMAD UR4, UR4, UR6, URZ ;  /* 0x00000006040472a4 */ /* 0x000fe2000f8e023f */
[----:B------:R-:W-:-:S03]  /*c370*/  IMAD.IADD R3, R3, 0x1, R7 ;  /* 0x0000000103037824 */ /* 0x000fc600078e0207 */
[----:B------:R-:W-:Y:S02]  /*c380*/  UIMAD UR4, UR40, UR7, UR4 ;  /* 0x00000007280472a4 */ /* 0x000fe4000f8e0204 */
        /* <DEDUP_REMOVED lines=8> */
[C---:B------:R-:W-:Y:S02]  /*c410*/  LOP3.LUT P1, RZ, R16.reuse, 0x40, RZ, 0xc0, !PT ;  /* 0x0000004010ff7812 */ /* 0x040fe4000782c0ff */
[C---:B------:R-:W-:Y:S01]  /*c420*/  LOP3.LUT P6, RZ, R16.reuse, 0x20, RZ, 0xc0, !PT ;  /* 0x0000002010ff7812 */ /* 0x040fe200078cc0ff */
[----:B------:R-:W4:Y:S01]  /*c430*/  SHFL.IDX PT, R3, R19, RZ, 0x181f ;  /* 0x00181fff13037589 */ /* 0x000f2200000e0000 */
[----:B------:R-:W-:Y:S02]  /*c440*/  LEA R17, R17, UR43, 0x1 ;  /* 0x0000002b11117c11 */ /* 0x000fe4000f8e08ff */
[----:B------:R-:W-:Y:S01]  /*c450*/  LOP3.LUT P2, RZ, R16, 0x10, RZ, 0xc0, !PT ;  /* 0x0000001010ff7812 */ /* 0x000fe2000784c0ff */
[----:B------:R-:W-:Y:S01]  /*c460*/  SHFL.IDX PT, R5, R19, 0x1, 0x181f ;  /* 0x00381f0013057f89 */ /* 0x000fe200000e0000 */
[----:B------:R-:W-:-:S03]  /*c470*/  P2R R11, PR, RZ, 0x40 ;  /* 0x00000040ff0b7803 */ /* 0x000fc60000000000 */
[----:B-1-3--:R-:W-:Y:S04]  /*c480*/  SHFL.IDX PT, R20, R19, 0x2, 0x181f ;  /* 0x00581f0013147f89 */ /* 0x00afe800000e0000 */
[----:B------:R-:W-:Y:S01]  /*c490*/  SHFL.IDX PT, R19, R19, 0x3, 0x181f ;  /* 0x00781f0013137f89 */ /* 0x000fe200000e0000 */
[----:B0-----:R-:W-:-:S03]  /*c4a0*/  IADD3 R6, P0, R14, R8, RZ ;  /* 0x000000080e067210 */ /* 0x001fc60007f1e0ff */
[----:B------:R-:W0:Y:S02]  /*c4b0*/  SHFL.IDX PT, R14, R18, 0x1, 0x181f ;  /* 0x00381f00120e7f89 */ /* 0x000e2400000e0000 */
[----:B----4-:R-:W-:-:S05]  /*c4c0*/  IMAD.X R7, RZ, RZ, R3, P0 ;  /* 0x000000ffff077224 */ /* 0x010fca00000e0603 */
[----:B------:R-:W-:Y:S01]  /*c4d0*/  LDGSTS.E.BYPASS.LTC128B.128 [R17+0x400], desc[UR36][R6.64], !P1 ;  /* 0x0040000006117fae */ /* 0x000fe2000c901d64 */
[----:B------:R-:W-:-:S03]  /*c4e0*/  ISETP.NE.U32.AND P1, PT, R25, RZ, PT ;  /* 0x000000ff1900720c */ /* 0x000fc60003f25070 */
[----:B------:R-:W-:Y:S01]  /*c4f0*/  LDGSTS.E.BYPASS.LTC128B.128 [R17+0x2400], desc[UR36][R6.64+0x80], !P6 ;  /* 0x0240008006117fae */ /* 0x000fe2000f101d64 */
[----:B------:R-:W-:-:S03]  /*c500*/  LOP3.LUT P6, RZ, R16, 0x40, RZ, 0xc0, !PT ;  /* 0x0000004010ff7812 */ /* 0x000fc600078cc0ff */
[----:B------:R-:W-:Y:S04]  /*c510*/  LDGSTS.E.BYPASS.LTC128B.128 [R17+0x4400], desc[UR36][R6.64+0x100], !P2 ;  /* 0x0440010006117fae */ /* 0x000fe8000d101d64 */
[----:B------:R-:W-:Y:S01]  /*c520*/  LDGSTS.E.BYPASS.LTC128B.128 [R17+0x6400], desc[UR36][R6.64+0x180], !P5 ;  /* 0x0640018006117fae */ /* 0x000fe2000e901d64 */
[----:B0-----:R-:W-:-:S03]  /*c530*/  IADD3 R4, P0, R14, R8, RZ ;  /* 0x000000080e047210 */ /* 0x001fc60007f1e0ff */
[----:B------:R-:W-:Y:S01]  /*c540*/  LDGSTS.E.BYPASS.LTC128B.128 [R17+0x8400], desc[UR36][R6.64+0x200], !P4 ;  /* 0x0840020006117fae */ /* 0x000fe2000e101d64 */
[----:B------:R-:W-:-:S03]  /*c550*/  IADD3.X R5, RZ, R5, RZ, P0, !PT ;  /* 0x00000005ff057210 */ /* 0x000fc600007fe4ff */
[----:B------:R-:W0:Y:S04]  /*c560*/  SHFL.IDX PT, R14, R18, 0x2, 0x181f ;  /* 0x00581f00120e7f89 */ /* 0x000e2800000e0000 */
[----:B------:R-:W-:Y:S01]  /*c570*/  LDGSTS.E.BYPASS.LTC128B.128 [R17+0xa400], desc[UR36][R6.64+0x280], !P3 ;  /* 0x0a40028006117fae */ /* 0x000fe2000d901d64 */
[----:B0-----:R-:W-:-:S03]  /*c580*/  IADD3 R2, P0, R14, R8, RZ ;  /* 0x000000080e027210 */ /* 0x001fc60007f1e0ff */
[----:B------:R0:W1:Y:S02]  /*c590*/  SHFL.IDX PT, R14, R18, 0x3, 0x181f ;  /* 0x00781f00120e7f89 */ /* 0x00006400000e0000 */
[----:B------:R-:W-:Y:S01]  /*c5a0*/  IMAD.X R3, RZ, RZ, R20, P0 ;  /* 0x000000ffff037224 */ /* 0x000fe200000e0614 */
[----:B------:R-:W-:-:S13]  /*c5b0*/  ISETP.NE.U32.AND P0, PT, R28, RZ, PT ;  /* 0x000000ff1c00720c */ /* 0x000fda0003f05070 */
[----:B------:R-:W-:Y:S04]  /*c5c0*/  LDGSTS.E.BYPASS.LTC128B.128 [R17+0xc400], desc[UR36][R6.64+0x300], P0 ;  /* 0x0c40030006117fae */ /* 0x000fe80008101d64 */
[----:B------:R3:W-:Y:S04]  /*c5d0*/  LDGSTS.E.BYPASS.LTC128B.128 [R17+0xe400], desc[UR36][R6.64+0x380], P1 ;  /* 0x0e40038006117fae */ /* 0x0007e80008901d64 */
[----:B------:R-:W-:Y:S01]  /*c5e0*/  LDGSTS.E.BYPASS.LTC128B.128 [R17+0xc00], desc[UR36][R4.64], !P6 ;  /* 0x00c0000004117fae */ /* 0x000fe2000f101d64 */
[----:B------:R-:W-:-:S04]  /*c5f0*/  ISETP.NE.AND P6, PT, R11, RZ, PT ;  /* 0x000000ff0b00720c */ /* 0x000fc80003fc5270 */
[----:B---3--:R-:W-:-:S09]  /*c600*/  P2R R6, PR, RZ, 0x40 ;  /* 0x00000040ff067803 */ /* 0x008fd20000000000 */
[----:B------:R-:W-:Y:S01]  /*c610*/  LDGSTS.E.BYPASS.LTC128B.128 [R17+0x2c00], desc[UR36][R4.64+0x80], !P6 ;  /* 0x02c0008004117fae */ /* 0x000fe2000f101d64 */
[----:B------:R-:W-:-:S03]  /*c620*/  LOP3.LUT P6, RZ, R16, 0x40, RZ, 0xc0, !PT ;  /* 0x0000004010ff7812 */ /* 0x000fc600078cc0ff */
[----:B------:R-:W-:Y:S04]  /*c630*/  LDGSTS.E.BYPASS.LTC128B.128 [R17+0x4c00], desc[UR36][R4.64+0x100], !P2 ;  /* 0x04c0010004117fae */ /* 0x000fe8000d101d64 */
[----:B------:R-:W-:Y:S04]  /*c640*/  LDGSTS.E.BYPASS.LTC128B.128 [R17+0x6c00], desc[UR36][R4.64+0x180], !P5 ;  /* 0x06c0018004117fae */ /* 0x000fe8000e901d64 */
[----:B------:R-:W-:Y:S04]  /*c650*/  LDGSTS.E.BYPASS.LTC128B.128 [R17+0x8c00], desc[UR36][R4.64+0x200], !P4 ;  /* 0x08c0020004117fae */ /* 0x000fe8000e101d64 */
[----:B------:R-:W-:Y:S04]  /*c660*/  LDGSTS.E.BYPASS.LTC128B.128 [R17+0xac00], desc[UR36][R4.64+0x280], !P3 ;  /* 0x0ac0028004117fae */ /* 0x000fe8000d901d64 */
[----:B------:R-:W-:Y:S04]  /*c670*/  LDGSTS.E.BYPASS.LTC128B.128 [R17+0xcc00], desc[UR36][R4.64+0x300], P0 ;  /* 0x0cc0030004117fae */ /* 0x000fe80008101d64 */
[----:B------:R3:W-:Y:S04]  /*c680*/  LDGSTS.E.BYPASS.LTC128B.128 [R17+0xec00], desc[UR36][R4.64+0x380], P1 ;  /* 0x0ec0038004117fae */ /* 0x0007e80008901d64 */
[----:B------:R0:W-:Y:S01]  /*c690*/  LDGSTS.E.BYPASS.LTC128B.128 [R17+0x1400], desc[UR36][R2.64], !P6 ;  /* 0x0140000002117fae */ /* 0x0001e2000f101d64 */
[----:B------:R-:W-:Y:S01]  /*c6a0*/  ISETP.NE.AND P6, PT, R6, RZ, PT ;  /* 0x000000ff0600720c */ /* 0x000fe20003fc5270 */
[----:B---3--:R-:W-:-:S12]  /*c6b0*/  IMAD.MOV.U32 R4, RZ, RZ, RZ ;  /* 0x000000ffff047224 */ /* 0x008fd800078e00ff */
[----:B------:R0:W-:Y:S04]  /*c6c0*/  LDGSTS.E.BYPASS.LTC128B.128 [R17+0x3400], desc[UR36][R2.64+0x80], !P6 ;  /* 0x0340008002117fae */ /* 0x0001e8000f101d64 */
[----:B------:R0:W-:Y:S04]  /*c6d0*/  LDGSTS.E.BYPASS.LTC128B.128 [R17+0x5400], desc[UR36][R2.64+0x100], !P2 ;  /* 0x0540010002117fae */ /* 0x0001e8000d101d64 */
[----:B------:R0:W-:Y:S04]  /*c6e0*/  LDGSTS.E.BYPASS.LTC128B.128 [R17+0x7400], desc[UR36][R2.64+0x180], !P5 ;  /* 0x0740018002117fae */ /* 0x0001e8000e901d64 */
[----:B------:R0:W-:Y:S04]  /*c6f0*/  LDGSTS.E.BYPASS.LTC128B.128 [R17+0x9400], desc[UR36][R2.64+0x200], !P4 ;  /* 0x0940020002117fae */ /* 0x0001e8000e101d64 */
[----:B------:R0:W-:Y:S04]  /*c700*/  LDGSTS.E.BYPASS.LTC128B.128 [R17+0xb400], desc[UR36][R2.64+0x280], !P3 ;  /* 0x0b40028002117fae */ /* 0x0001e8000d901d64 */
[----:B------:R0:W-:Y:S04]  /*c710*/  LDGSTS.E.BYPASS.LTC128B.128 [R17+0xd400], desc[UR36][R2.64+0x300], P0 ;  /* 0x0d40030002117fae */ /* 0x0001e80008101d64 */
[----:B-1----:R0:W-:Y:S02]  /*c720*/  LDGSTS.E.BYPASS.LTC128B.128 [R17+0xf400], desc[UR36][R2.64+0x380], P1 ;  /* 0x0f40038002117fae */ /* 0x0021e40008901d64 */
.L_x_3358:
[----:B------:R-:W-:Y:S02]  /*c730*/  P2R R5, PR, RZ, 0x2 ;  /* 0x00000002ff057803 */ /* 0x000fe40000000000 */
[----:B------:R-:W-:Y:S02]  /*c740*/  LOP3.LUT P1, RZ, R16, 0x40, RZ, 0xc0, !PT ;  /* 0x0000004010ff7812 */ /* 0x000fe4000782c0ff */
[----:B0-----:R-:W-:Y:S02]  /*c750*/  IADD3 R2, P2, R14, R8, RZ ;  /* 0x000000080e027210 */ /* 0x001fe40007f5e0ff */
[C---:B------:R-:W-:Y:S02]  /*c760*/  LOP3.LUT P6, RZ, R16.reuse, 0x10, RZ, 0xc0, !PT ;  /* 0x0000001010ff7812 */ /* 0x040fe400078cc0ff */
[----:B------:R-:W-:Y:S02]  /*c770*/  IADD3.X R3, RZ, R19, RZ, P2, !PT ;  /* 0x00000013ff037210 */ /* 0x000fe400017fe4ff */
[----:B------:R-:W-:-:S05]  /*c780*/  LOP3.LUT P2, RZ, R16, 0x20, RZ, 0xc0, !PT ;  /* 0x0000002010ff7812 */ /* 0x000fca000784c0ff */
[----:B------:R-:W-:Y:S01]  /*c790*/  @!PT LDS RZ, [RZ] ;  /* 0x00000000fffff984 */ /* 0x000fe20000000800 */
[----:B------:R-:W-:Y:S01]  /*c7a0*/  @!PT LDS RZ, [RZ] ;  /* 0x00000000fffff984 */ /* 0x000fe20000000800 */
[----:B------:R-:W-:Y:S01]  /*c7b0*/  @!PT LDS RZ, [RZ] ;  /* 0x00000000fffff984 */ /* 0x000fe20000000800 */
[----:B------:R0:W-:Y:S01]  /*c7c0*/  LDGSTS.E.BYPASS.LTC128B.128 [R17+0x1c00], desc[UR36][R2.64], !P1 ;  /* 0x01c0000002117fae */ /* 0x0001e2000c901d64 */
[----:B------:R-:W-:-:S07]  /*c7d0*/  ISETP.NE.AND P1, PT, R5, RZ, PT ;  /* 0x000000ff0500720c */ /* 0x000fce0003f25270 */
[----:B------:R0:W-:Y:S04]  /*c7e0*/  LDGSTS.E.BYPASS.LTC128B.128 [R17+0x3c00], desc[UR36][R2.64+0x80], !P2 ;  /* 0x03c0008002117fae */ /* 0x0001e8000d101d64 */
[----:B------:R0:W-:Y:S04]  /*c7f0*/  LDGSTS.E.BYPASS.LTC128B.128 [R17+0x5c00], desc[UR36][R2.64+0x100], !P6 ;  /* 0x05c0010002117fae */ /* 0x0001e8000f101d64 */
[----:B------:R0:W-:Y:S04]  /*c800*/  LDGSTS.E.BYPASS.LTC128B.128 [R17+0x7c00], desc[UR36][R2.64+0x180], !P5 ;  /* 0x07c0018002117fae */ /* 0x0001e8000e901d64 */
[----:B------:R0:W-:Y:S04]  /*c810*/  LDGSTS.E.BYPASS.LTC128B.128 [R17+0x9c00], desc[UR36][R2.64+0x200], !P4 ;  /* 0x09c0020002117fae */ /* 0x0001e8000e101d64 */
[----:B------:R0:W-:Y:S04]  /*c820*/  LDGSTS.E.BYPASS.LTC128B.128 [R17+0xbc00], desc[UR36][R2.64+0x280], !P3 ;  /* 0x0bc0028002117fae */ /* 0x0001e8000d901d64 */
[----:B------:R0:W-:Y:S01]  /*c830*/  LDGSTS.E.BYPASS.LTC128B.128 [R17+0xdc00], desc[UR36][R2.64+0x300], P0 ;  /* 0x0dc0030002117fae */ /* 0x0001e20008101d64 */
[----:B------:R-:W-:-:S03]  /*c840*/  PLOP3.LUT P0, PT, PT, PT, PT, 0x80, 0x0 ;  /* 0x000000000000781c */ /* 0x000fc60003f0f070 */
[----:B------:R0:W-:Y:S01]  /*c850*/  LDGSTS.E.BYPASS.LTC128B.128 [R17+0xfc00], desc[UR36][R2.64+0x380], P1 ;  /* 0x0fc0038002117fae */ /* 0x0001e20008901d64 */
[----:B------:R-:W-:-:S09]  /*c860*/  NOP ;  /* 0x0000000000007918 */ /* 0x000fd20000000000 */
.L_x_3287:
        /* <DEDUP_REMOVED lines=10> */
.L_x_3288:
[----:B------:R-:W-:Y:S01]  /*c910*/  VIADD R0, R0, 0x1 ;  /* 0x0000000100007836 */ /* 0x000fe20000000000 */
[----:B------:R1:W-:Y:S01]  /*c920*/  SYNCS.ARRIVE.TRANS64.A1T0 RZ, [R10+URZ+0x28c50], RZ ;  /* 0x028c50ff0aff79a7 */ /* 0x0003e2000810003f */
[----:B------:R-:W-:Y:S01]  /*c930*/  VIADD R22, R22, 0xffffffff ;  /* 0xffffffff16167836 */ /* 0x000fe20000000000 */
[----:B------:R-:W-:Y:S02]  /*c940*/  IADD3 R9, R9, -0x40, RZ ;  /* 0xffffffc009097810 */ /* 0x000fe40007ffe0ff */
[----:B------:R-:W-:-:S04]  /*c950*/  ISETP.NE.AND P0, PT, R0, 0x2, PT ;  /* 0x000000020000780c */ /* 0x000fc80003f05270 */
[----:B------:R-:W-:Y:S02]  /*c960*/  SEL R0, R0, RZ, P0 ;  /* 0x000000ff00007207 */ /* 0x000fe40000000000 */
[----:B0-----:R-:W-:Y:S02]  /*c970*/  SEL R2, RZ, 0x1, P0 ;  /* 0x00000001ff027807 */ /* 0x001fe40000000000 */
[----:B------:R-:W-:Y:S02]  /*c980*/  ISETP.GT.AND P0, PT, R22, UR45, PT ;  /* 0x0000002d16007c0c */ /* 0x000fe4000bf04270 */
[----:B------:R-:W-:-:S11]  /*c990*/  LOP3.LUT R21, R21, R2, RZ, 0x3c, !PT ;  /* 0x0000000215157212 */ /* 0x000fd600078e3cff */
[----:B-1----:R-:W-:Y:S05]  /*c9a0*/  @P0 BRA `(.L_x_3289) ;  /* 0xfffffff0008c0947 */ /* 0x002fea000383ffff */
.L_x_3274:
[----:B------:R-:W-:Y:S05]  /*c9b0*/  BSYNC B0 ;  /* 0x0000000000007941 */ /* 0x000fea0003800000 */
.L_x_3257:
[----:B------:R-:W0:Y:S01]  /*c9c0*/  S2R R3, SR_CgaCtaId ;  /* 0x0000000000037919 */ /* 0x000e220000008800 */
[----:B------:R-:W-:Y:S01]  /*c9d0*/  MOV R2, 0x400 ;  /* 0x0000040000027802 */ /* 0x000fe20000000f00 */
[----:B------:R-:W-:Y:S01]  /*c9e0*/  BSSY B0, `(.L_x_3290) ;  /* 0x0000005000007945 */ /* 0x000fe20003800000 */
[----:B------:R-:W-:Y:S02]  /*c9f0*/  SHF.L.U32 R4, R4, 0x1f, RZ ;  /* 0x0000001f04047819 */ /* 0x000fe400000006ff */
[----:B0-----:R-:W-:-:S04]  /*ca00*/  LEA R5, R3, R2, 0x18 ;  /* 0x0000000203057211 */ /* 0x001fc800078ec0ff */
[----:B------:R-:W0:Y:S02]  /*ca10*/  SYNCS.PHASECHK.TRANS64.TRYWAIT P0, [R5+URZ+0x28c20], R4 ;  /* 0x028c2004050075a7 */ /* 0x000e24000800017f */
[----:B0-----:R-:W-:Y:S05]  /*ca20*/  @!P0 BRA `(.L_x_3291) ;  /* 0x0000002400108947 */ /* 0x001fea0003800000 */
.L_x_3359:
[----:B------:R-:W-:Y:S05]  /*ca30*/  BSYNC B0 ;  /* 0x0000000000007941 */ /* 0x000fea0003800000 */
.L_x_3290:
[----:B------:R-:W-:-:S03]  /*ca40*/  UMOV UR4, 0xffffffff ;  /* 0xffffffff00047882 */ /* 0x000fc60000000000 */
[----:B------:R-:W-:Y:S05]  /*ca50*/  BRA.DIV UR4, `(.L_x_3292) ;  /* 0x0000002604187947 */ /* 0x000fea000b800000 */
[----:B------:R-:W1:Y:S02]  /*ca60*/  S2R R2, SR_TID.X ;  /* 0x0000000000027919 */ /* 0x000e640000002100 */
[----:B-1----:R-:W-:-:S04]  /*ca70*/  SHF.R.U32.HI R2, RZ, 0x5, R2 ;  /* 0x00000005ff027819 */ /* 0x002fc80000011602 */
[----:B------:R-:W-:-:S05]  /*ca80*/  LOP3.LUT R2, R2, 0x3, RZ, 0xc0, !PT ;  /* 0x0000000302027812 */ /* 0x000fca00078ec0ff */
[----:B------:R1:W3:Y:S02]  /*ca90*/  SHFL.IDX PT, R14, R2, RZ, 0x1f ;  /* 0x00001fff020e7589 */ /* 0x0002e400000e0000 */
.L_x_3362:
[----:B---3--:R-:W-:-:S13]  /*caa0*/  ISETP.NE.AND P0, PT, R14, RZ, PT ;  /* 0x000000ff0e00720c */ /* 0x008fda0003f05270 */
[----:B------:R-:W-:Y:S05]  /*cab0*/  @P0 BRA `(.L_x_3212) ;  /* 0x0000000000880947 */ /* 0x000fea0003800000 */
[----:B------:R-:W-:-:S03]  /*cac0*/  UMOV UR4, 0xffffffff ;  /* 0xffffffff00047882 */ /* 0x000fc60000000000 */
[----:B------:R-:W-:Y:S05]  /*cad0*/  BRA.DIV UR4, `(.L_x_3293) ;  /* 0x00000026042c7947 */ /* 0x000fea000b800000 */
[----:B------:R-:W-:-:S13]  /*cae0*/  ELECT P6, URZ, PT ;  /* 0x00000000003f782f */ /* 0x000fda00038c0000 */
.L_x_3365:
[----:B------:R-:W-:Y:S05]  /*caf0*/  @!P6 BRA `(.L_x_3212) ;  /* 0x000000000078e947 */ /* 0x000fea0003800000 */
[----:B------:R-:W-:-:S06]  /*cb00*/  ULOP3.LUT UR4, UR39, 0x2, URZ, 0xfc, !UPT ;  /* 0x0000000227047892 */ /* 0x000fcc000f8efc3f */
[----:B-1----:R-:W-:-:S05]  /*cb10*/  IMAD.U32 R2, RZ, RZ, UR4 ;  /* 0x00000004ff027e24 */ /* 0x002fca000f8e00ff */
[----:B------:R-:W-:-:S13]  /*cb20*/  ISETP.NE.AND P0, PT, R2, 0x3, PT ;  /* 0x000000030200780c */ /* 0x000fda0003f05270 */
[----:B------:R-:W-:Y:S05]  /*cb30*/  @!P0 BRA `(.L_x_3294) ;  /* 0x0000000000048947 */ /* 0x000fea0003800000 */
[----:B------:R-:W-:Y:S01]  /*cb40*/  BPT.TRAP 0x1 ;  /* 0x000000040000795c */ /* 0x000fe20000300000 */
.L_x_3294:
[C---:B0-----:R-:W-:Y:S01]  /*cb50*/  IMAD R4, R0.reuse, 0x8, R5 ;  /* 0x0000000800047824 */ /* 0x041fe200078e0205 */
[----:B------:R-:W-:Y:S02]  /*cb60*/  SHF.L.U32 R3, R21, 0x1f, RZ ;  /* 0x0000001f15037819 */ /* 0x000fe400000006ff */
[----:B------:R-:W-:Y:S02]  /*cb70*/  IADD3 R0, R0, 0x1, RZ ;  /* 0x0000000100007810 */ /* 0x000fe40007ffe0ff */
[----:B------:R-:W0:Y:S02]  /*cb80*/  SYNCS.PHASECHK.TRANS64.TRYWAIT P1, [R4+URZ+0x28c40], R3 ;  /* 0x028c4003040075a7 */ /* 0x000e24000802017f */
[----:B------:R-:W-:-:S04]  /*cb90*/  ISETP.NE.AND P2, PT, R0, 0x2, PT ;  /* 0x000000020000780c */ /* 0x000fc80003f45270 */
[----:B------:R-:W-:Y:S01]  /*cba0*/  SEL R2, RZ, 0x1, P2 ;  /* 0x00000001ff027807 */ /* 0x000fe20001000000 */
[----:B0-----:R-:W-:Y:S08]  /*cbb0*/  @!P1 BRA `(.L_x_3295) ;  /* 0x0000002400149947 */ /* 0x001ff00003800000 */
.L_x_3366:
[----:B------:R-:W-:Y:S02]  /*cbc0*/  SEL R0, R0, RZ, P2 ;  /* 0x000000ff00007207 */ /* 0x000fe40001000000 */
[----:B------:R-:W-:Y:S01]  /*cbd0*/  LOP3.LUT R2, R21, R2, RZ, 0x3c, !PT ;  /* 0x0000000215027212 */ /* 0x000fe200078e3cff */
[----:B------:R-:W-:Y:S06]  /*cbe0*/  @!P0 BRA `(.L_x_3296) ;  /* 0x0000000000048947 */ /* 0x000fec0003800000 */
[----:B------:R-:W-:Y:S01]  /*cbf0*/  BPT.TRAP 0x1 ;  /* 0x000000040000795c */ /* 0x000fe20000300000 */
.L_x_3296:
[----:B------:R-:W-:Y:S01]  /*cc00*/  IMAD R5, R0, 0x8, R5 ;  /* 0x0000000800057824 */ /* 0x000fe200078e0205 */
[----:B------:R-:W-:-:S04]  /*cc10*/  SHF.L.U32 R0, R2, 0x1f, RZ ;  /* 0x0000001f02007819 */ /* 0x000fc800000006ff */
[----:B------:R-:W1:Y:S02]  /*cc20*/  SYNCS.PHASECHK.TRANS64.TRYWAIT P1, [R5+URZ+0x28c40], R0 ;  /* 0x028c4000050075a7 */ /* 0x000e64000802017f */
[----:B-1----:R-:W-:Y:S05]  /*cc30*/  @!P1 BRA `(.L_x_3297) ;  /* 0x0000002400089947 */ /* 0x002fea0003800000 */
.L_x_3367:
[----:B------:R-:W-:Y:S05]  /*cc40*/  @!P0 BRA `(.L_x_3298) ;  /* 0x0000000000048947 */ /* 0x000fea0003800000 */
[----:B------:R-:W-:Y:S01]  /*cc50*/  BPT.TRAP 0x1 ;  /* 0x000000040000795c */ /* 0x000fe20000300000 */
.L_x_3298:
[----:B------:R-:W3:Y:S02]  /*cc60*/  SYNCS.PHASECHK.TRANS64.TRYWAIT P1, [R4+URZ+0x28c60], R3 ;  /* 0x028c6003040075a7 */ /* 0x000ee4000802017f */
[----:B---3--:R-:W-:Y:S05]  /*cc70*/  @!P1 BRA `(.L_x_3299) ;  /* 0x00000024000c9947 */ /* 0x008fea0003800000 */
.L_x_3368:
[----:B------:R-:W-:Y:S05]  /*cc80*/  @!P0 BRA `(.L_x_3300) ;  /* 0x0000000000048947 */ /* 0x000fea0003800000 */
[----:B------:R-:W-:Y:S01]  /*cc90*/  BPT.TRAP 0x1 ;  /* 0x000000040000795c */ /* 0x000fe20000300000 */
.L_x_3300:
[----:B----4-:R4:W0:Y:S02]  /*cca0*/  SYNCS.PHASECHK.TRANS64.TRYWAIT P0, [R5+URZ+0x28c60], R0 ;  /* 0x028c6000050075a7 */ /* 0x010824000800017f */
[----:B0-----:R-:W-:Y:S05]  /*ccb0*/  @!P0 NANOSLEEP.SYNCS 0x989680 ;  /* 0x009896800000895d */ /* 0x001fea0003900000 */
[----:B------:R-:W0:Y:S02]  /*ccc0*/  @!P0 SYNCS.PHASECHK.TRANS64 P0, [R5+URZ+0x28c60], R0 ;  /* 0x028c6000050085a7 */ /* 0x000e24000800007f */
[----:B0-----:R-:W-:Y:S05]  /*ccd0*/  @!P0 BRA `(.L_x_3300) ;  /* 0xfffffffc00f08947 */ /* 0x001fea000383ffff */
.L_x_3212:
[----:B------:R-:W-:Y:S05]  /*cce0*/  BSYNC B6 ;  /* 0x0000000000067941 */ /* 0x000fea0003800000 */
.L_x_3209:
[----:B------:R-:W-:Y:S05]  /*ccf0*/  EXIT ;  /* 0x000000000000794d */ /* 0x000fea0003800000 */
.L_x_3217:
[----:B0-----:R-:W-:-:S04]  /*cd00*/  IMAD.U32 R5, RZ, RZ, UR5 ;  /* 0x00000005ff057e24 */ /* 0x001fc8000f8e00ff */
[----:B------:R0:W1:Y:S03]  /*cd10*/  SYNCS.PHASECHK.TRANS64.TRYWAIT P1, [R5+URZ+0x28c50], R2 ;  /* 0x028c5002050075a7 */ /* 0x000066000802017f */
[----:B-1----:R-:W-:Y:S05]  /*cd20*/  @!P1 NANOSLEEP.SYNCS 0x989680 ;  /* 0x009896800000995d */ /* 0x002fea0003900000 */
[----:B------:R-:W1:Y:S02]  /*cd30*/  @!P1 SYNCS.PHASECHK.TRANS64 P1, [R5+URZ+0x28c50], R2 ;  /* 0x028c5002050095a7 */ /* 0x000e64000802007f */
[----:B-1----:R-:W-:Y:S05]  /*cd40*/  @!P1 BRA `(.L_x_3217) ;  /* 0xfffffffc00ec9947 */ /* 0x002fea000383ffff */
[----:B------:R-:W-:Y:S05]  /*cd50*/  BRA `(.L_x_3301) ;  /* 0xffffff4400947947 */ /* 0x000fea000383ffff */
.L_x_3223:
[----:B-1----:R-:W-:-:S04]  /*cd60*/  MOV R5, UR7 ;  /* 0x0000000700057c02 */ /* 0x002fc80008000f00 */
[----:B------:R1:W2:Y:S03]  /*cd70*/  SYNCS.PHASECHK.TRANS64.TRYWAIT P1, [R5+URZ+0x28c50], R2 ;  /* 0x028c5002050075a7 */ /* 0x0002a6000802017f */
[----:B--2---:R-:W-:Y:S05]  /*cd80*/  @!P1 NANOSLEEP.SYNCS 0x989680 ;  /* 0x009896800000995d */ /* 0x004fea0003900000 */
[----:B------:R-:W2:Y:S02]  /*cd90*/  @!P1 SYNCS.PHASECHK.TRANS64 P1, [R5+URZ+0x28c50], R2 ;  /* 0x028c5002050095a7 */ /* 0x000ea4000802007f */
[----:B--2---:R-:W-:Y:S05]  /*cda0*/  @!P1 BRA `(.L_x_3223) ;  /* 0xfffffffc00ec9947 */ /* 0x004fea000383ffff */
[----:B------:R-:W-:Y:S05]  /*cdb0*/  BRA `(.L_x_3222) ;  /* 0xffffff5000987947 */ /* 0x000fea000383ffff */
.L_x_3228:
[----:B0-----:R-:W-:-:S04]  /*cdc0*/  IMAD.U32 R0, RZ, RZ, UR41 ;  /* 0x00000029ff007e24 */ /* 0x001fc8000f8e00ff */
[----:B------:R0:W1:Y:S03]  /*cdd0*/  SYNCS.PHASECHK.TRANS64.TRYWAIT P0, [R0+URZ+0x28c00], R9 ;  /* 0x028c0009000075a7 */ /* 0x000066000800017f */
[----:B-1----:R-:W-:Y:S05]  /*cde0*/  @!P0 NANOSLEEP.SYNCS 0x989680 ;  /* 0x009896800000895d */ /* 0x002fea0003900000 */
[----:B------:R-:W1:Y:S02]  /*cdf0*/  @!P0 SYNCS.PHASECHK.TRANS64 P0, [R0+URZ+0x28c00], R9 ;  /* 0x028c0009000085a7 */ /* 0x000e64000800007f */
[----:B-1----:R-:W-:Y:S05]  /*ce00*/  @!P0 BRA `(.L_x_3228) ;  /* 0xfffffffc00ec8947 */ /* 0x002fea000383ffff */
[----:B------:R-:W-:Y:S05]  /*ce10*/  BRA `(.L_x_3302) ;  /* 0xffffff6400987947 */ /* 0x000fea000383ffff */
.L_x_3232:
[----:B-1----:R-:W-:-:S04]  /*ce20*/  IMAD.U32 R4, RZ, RZ, UR41 ;  /* 0x00000029ff047e24 */ /* 0x002fc8000f8e00ff */
[----:B------:R1:W2:Y:S03]  /*ce30*/  SYNCS.PHASECHK.TRANS64.TRYWAIT P1, [R4+URZ+0x28c30], R9 ;  /* 0x028c3009040075a7 */ /* 0x0002a6000802017f */
[----:B--2---:R-:W-:Y:S05]  /*ce40*/  @!P1 NANOSLEEP.SYNCS 0x989680 ;  /* 0x009896800000995d */ /* 0x004fea0003900000 */
[----:B------:R-:W2:Y:S02]  /*ce50*/  @!P1 SYNCS.PHASECHK.TRANS64 P1, [R4+URZ+0x28c30], R9 ;  /* 0x028c3009040095a7 */ /* 0x000ea4000802007f */
[----:B--2---:R-:W-:Y:S05]  /*ce60*/  @!P1 BRA `(.L_x_3232) ;  /* 0xfffffffc00ec9947 */ /* 0x004fea000383ffff */
[----:B------:R-:W-:Y:S05]  /*ce70*/  BRA `(.L_x_3231) ;  /* 0xffffff6400d87947 */ /* 0x000fea000383ffff */
.L_x_3237:
[----:B--2---:R-:W-:-:S04]  /*ce80*/  MOV R12, UR41 ;  /* 0x00000029000c7c02 */ /* 0x004fc80008000f00 */
[----:B------:R2:W4:Y:S03]  /*ce90*/  SYNCS.PHASECHK.TRANS64.TRYWAIT P1, [R12+URZ+0x28c50], R9 ;  /* 0x028c50090c0075a7 */ /* 0x000526000802017f */
[----:B----4-:R-:W-:Y:S05]  /*cea0*/  @!P1 NANOSLEEP.SYNCS 0x989680 ;  /* 0x009896800000995d */ /* 0x010fea0003900000 */
[----:B------:R-:W4:Y:S02]  /*ceb0*/  @!P1 SYNCS.PHASECHK.TRANS64 P1, [R12+URZ+0x28c50], R9 ;  /* 0x028c50090c0095a7 */ /* 0x000f24000802007f */
[----:B----4-:R-:W-:Y:S05]  /*cec0*/  @!P1 BRA `(.L_x_3237) ;  /* 0xfffffffc00ec9947 */ /* 0x010fea000383ffff */
[----:B------:R-:W-:Y:S05]  /*ced0*/  BRA `(.L_x_3236) ;  /* 0xffffff7800507947 */ /* 0x000fea000383ffff */
.L_x_3243:
[----:B-1----:R-:W-:-:S04]  /*cee0*/  IMAD.U32 R12, RZ, RZ, UR26 ;  /* 0x0000001aff0c7e24 */ /* 0x002fc8000f8e00ff */
[----:B------:R1:W2:Y:S03]  /*cef0*/  SYNCS.PHASECHK.TRANS64.TRYWAIT P2, [R12+URZ+0x28c30], R9 ;  /* 0x028c30090c0075a7 */ /* 0x0002a6000804017f */
[----:B--2---:R-:W-:Y:S05]  /*cf00*/  @!P2 NANOSLEEP.SYNCS 0x989680 ;  /* 0x009896800000a95d */ /* 0x004fea0003900000 */
[----:B------:R-:W2:Y:S02]  /*cf10*/  @!P2 SYNCS.PHASECHK.TRANS64 P2, [R12+URZ+0x28c30], R9 ;  /* 0x028c30090c00a5a7 */ /* 0x000ea4000804007f */
[----:B--2---:R-:W-:Y:S05]  /*cf20*/  @!P2 BRA `(.L_x_3243) ;  /* 0xfffffffc00eca947 */ /* 0x004fea000383ffff */
[----:B------:R-:W-:Y:S05]  /*cf30*/  BRA `(.L_x_3242) ;  /* 0xffffff7c00407947 */ /* 0x000fea000383ffff */
.L_x_3248:
[----:B--2---:R-:W-:-:S04]  /*cf40*/  IMAD.U32 R14, RZ, RZ, UR26 ;  /* 0x0000001aff0e7e24 */ /* 0x004fc8000f8e00ff */
[----:B------:R2:W4:Y:S03]  /*cf50*/  SYNCS.PHASECHK.TRANS64.TRYWAIT P2, [R14+URZ+0x28c50], R9 ;  /* 0x028c50090e0075a7 */ /* 0x000526000804017f */
[----:B----4-:R-:W-:Y:S05]  /*cf60*/  @!P2 NANOSLEEP.SYNCS 0x989680 ;  /* 0x009896800000a95d */ /* 0x010fea0003900000 */
[----:B------:R-:W4:Y:S02]  /*cf70*/  @!P2 SYNCS.PHASECHK.TRANS64 P2, [R14+URZ+0x28c50], R9 ;  /* 0x028c50090e00a5a7 */ /* 0x000f24000804007f */
[----:B----4-:R-:W-:Y:S05]  /*cf80*/  @!P2 BRA `(.L_x_3248) ;  /* 0xfffffffc00eca947 */ /* 0x010fea000383ffff */
[----:B------:R-:W-:Y:S05]  /*cf90*/  BRA `(.L_x_3247) ;  /* 0xffffff90005c7947 */ /* 0x000fea000383ffff */
.L_x_3262:
[----:B------:R-:W-:Y:S01]  /*cfa0*/  MOV R13, R23 ;  /* 0x00000017000d7202 */ /* 0x000fe20000000f00 */
[----:B------:R-:W-:Y:S01]  /*cfb0*/  IMAD.MOV.U32 R12, RZ, RZ, RZ ;  /* 0x000000ffff0c7224 */ /* 0x000fe200078e00ff */
[----:B------:R-:W-:Y:S01]  /*cfc0*/  MOV R15, 0xffffffff ;  /* 0xffffffff000f7802 */ /* 0x000fe20000000f00 */
[----:B------:R-:W-:-:S07]  /*cfd0*/  IMAD.MOV.U32 R11, RZ, RZ, 0x1f ;  /* 0x0000001fff0b7424 */ /* 0x000fce00078e00ff */
[----:B------:R-:W-:Y:S05]  /*cfe0*/  WARPSYNC.COLLECTIVE R15, `(.L_x_3303) ;  /* 0x000000000f087348 */ /* 0x000fea0003c00000 */
[----:B------:R0:W1:Y:S02]  /*cff0*/  SHFL.IDX P6, R14, R13, R12, R11 ;  /* 0x0000000c0d0e7389 */ /* 0x00006400000c000b */
[----:B01----:R-:W-:Y:S01]  /*d000*/  ENDCOLLECTIVE ;  /* 0x000000000000791b */ /* 0x003fe20003800000 */
.L_x_3303:
[----:B------:R-:W-:Y:S05]  /*d010*/  BRA `(.L_x_3304) ;  /* 0xffffffd400307947 */ /* 0x000fea000383ffff */
.L_x_3264:
[----:B0-----:R-:W-:-:S04]  /*d020*/  IMAD.U32 R3, RZ, RZ, UR43 ;  /* 0x0000002bff037e24 */ /* 0x001fc8000f8e00ff */
[----:B------:R0:W1:Y:S03]  /*d030*/  SYNCS.PHASECHK.TRANS64.TRYWAIT P0, [R3+URZ+0x28c40], R0 ;  /* 0x028c4000030075a7 */ /* 0x000066000800017f */
[----:B-1----:R-:W-:Y:S05]  /*d040*/  @!P0 NANOSLEEP.SYNCS 0x989680 ;  /* 0x009896800000895d */ /* 0x002fea0003900000 */
[----:B------:R-:W1:Y:S02]  /*d050*/  @!P0 SYNCS.PHASECHK.TRANS64 P0, [R3+URZ+0x28c40], R0 ;  /* 0x028c4000030085a7 */ /* 0x000e64000800007f */
[----:B-1----:R-:W-:Y:S05]  /*d060*/  @!P0 BRA `(.L_x_3264) ;  /* 0xfffffffc00ec8947 */ /* 0x002fea000383ffff */
[----:B------:R-:W-:Y:S05]  /*d070*/  BRA `(.L_x_3305) ;  /* 0xffffffd400607947 */ /* 0x000fea000383ffff */
.L_x_3265:
        /* <DEDUP_REMOVED lines=8> */
.L_x_3307:
[----:B------:R-:W-:Y:S05]  /*d100*/  BSYNC B0 ;  /* 0x0000000000007941 */ /* 0x000fea0003800000 */
.L_x_3306:
        /* <DEDUP_REMOVED lines=9> */
.L_x_3308:
[----:B------:R-:W-:Y:S02]  /*d1a0*/  IMAD.MOV.U32 R13, RZ, RZ, R5 ;  /* 0x000000ffff0d7224 */ /* 0x000fe400078e0005 */
[----:B------:R-:W-:Y:S01]  /*d1b0*/  IMAD.MOV.U32 R12, RZ, RZ, 0x1 ;  /* 0x00000001ff0c7424 */ /* 0x000fe200078e00ff */
[----:B------:R-:W-:-:S05]  /*d1c0*/  @P0 LEA R14, P1, R22, R14, 0x1 ;  /* 0x0000000e160e0211 */ /* 0x000fca00078208ff */
[----:B------:R-:W-:Y:S01]  /*d1d0*/  @P0 IMAD.X R3, RZ, RZ, R2, P1 ;  /* 0x000000ffff030224 */ /* 0x000fe200008e0602 */
[----:B------:R-:W-:-:S07]  /*d1e0*/  @P0 MOV R2, R14 ;  /* 0x0000000e00020202 */ /* 0x000fce0000000f00 */
[----:B------:R-:W-:Y:S05]  /*d1f0*/  WARPSYNC.COLLECTIVE R15, `(.L_x_3309) ;  /* 0x000000000f087348 */ /* 0x000fea0003c00000 */
[----:B------:R0:W1:Y:S02]  /*d200*/  SHFL.IDX P6, R14, R13, R12, R11 ;  /* 0x0000000c0d0e7389 */ /* 0x00006400000c000b */
[----:B01----:R-:W-:Y:S01]  /*d210*/  ENDCOLLECTIVE ;  /* 0x000000000000791b */ /* 0x003fe20003800000 */
.L_x_3309:
[----:B------:R-:W-:Y:S01]  /*d220*/  @!PT LDS RZ, [RZ] ;  /* 0x00000000fffff984 */ /* 0x000fe20000000800 */
[----:B------:R-:W-:Y:S01]  /*d230*/  @!PT LDS RZ, [RZ] ;  /* 0x00000000fffff984 */ /* 0x000fe20000000800 */
[----:B------:R-:W-:Y:S01]  /*d240*/  @!PT LDS RZ, [RZ] ;  /* 0x00000000fffff984 */ /* 0x000fe20000000800 */
[----:B------:R0:W-:Y:S01]  /*d250*/  @P0 LDGSTS.E.BYPASS.LTC128B.128 [R7+0x22400], desc[UR36][R2.64], !P2 ;  /* 0x2240000002070fae */ /* 0x0001e2000d101d64 */
[----:B------:R-:W-:Y:S01]  /*d260*/  ISETP.GE.AND P0, PT, R18, 0x11, PT ;  /* 0x000000111200780c */ /* 0x000fe20003f06270 */
[----:B------:R-:W-:-:S12]  /*d270*/  IMAD.MOV.U32 R13, RZ, RZ, R0 ;  /* 0x000000ffff0d7224 */ /* 0x000fd800078e0000 */
[----:B------:R-:W-:Y:S02]  /*d280*/  @P0 LEA R9, R30, UR43, 0x1 ;  /* 0x0000002b1e090c11 */ /* 0x000fe4000f8e08ff */
[----:B0-----:R-:W-:-:S07]  /*d290*/  MOV R4, R14 ;  /* 0x0000000e00047202 */ /* 0x001fce0000000f00 */
[----:B------:R-:W-:Y:S05]  /*d2a0*/  WARPSYNC.COLLECTIVE R15, `(.L_x_3310) ;  /* 0x000000000f087348 */ /* 0x000fea0003c00000 */
[----:B------:R0:W1:Y:S02]  /*d2b0*/  SHFL.IDX P6, R14, R13, R12, R11 ;  /* 0x0000000c0d0e7389 */ /* 0x00006400000c000b */
[----:B01----:R-:W-:Y:S01]  /*d2c0*/  ENDCOLLECTIVE ;  /* 0x000000000000791b */ /* 0x003fe20003800000 */
.L_x_3310:
[----:B------:R-:W-:Y:S01]  /*d2d0*/  MOV R13, R5 ;  /* 0x00000005000d7202 */ /* 0x000fe20000000f00 */
[----:B------:R-:W-:Y:S01]  /*d2e0*/  IMAD.MOV.U32 R12, RZ, RZ, 0x2 ;  /* 0x00000002ff0c7424 */ /* 0x000fe200078e00ff */
[----:B------:R-:W-:-:S13]  /*d2f0*/  @P0 LEA R2, P1, R22, R14, 0x1 ;  /* 0x0000000e16020211 */ /* 0x000fda00078208ff */
[----:B------:R-:W-:Y:S05]  /*d300*/  WARPSYNC.COLLECTIVE R15, `(.L_x_3311) ;  /* 0x000000000f087348 */ /* 0x000fea0003c00000 */
[----:B------:R0:W1:Y:S02]  /*d310*/  SHFL.IDX P6, R14, R13, R12, R11 ;  /* 0x0000000c0d0e7389 */ /* 0x00006400000c000b */
[----:B01----:R-:W-:Y:S01]  /*d320*/  ENDCOLLECTIVE ;  /* 0x000000000000791b */ /* 0x003fe20003800000 */
.L_x_3311:
[----:B------:R-:W-:-:S05]  /*d330*/  @P0 IMAD.X R3, RZ, RZ, R4, P1 ;  /* 0x000000ffff030224 */ /* 0x000fca00008e0604 */
[----:B------:R-:W-:Y:S01]  /*d340*/  @!PT LDS RZ, [RZ] ;  /* 0x00000000fffff984 */ /* 0x000fe20000000800 */
[----:B------:R-:W-:Y:S01]  /*d350*/  @!PT LDS RZ, [RZ] ;  /* 0x00000000fffff984 */ /* 0x000fe20000000800 */
[----:B------:R-:W-:Y:S01]  /*d360*/  @!PT LDS RZ, [RZ] ;  /* 0x00000000fffff984 */ /* 0x000fe20000000800 */
[----:B------:R0:W-:Y:S01]  /*d370*/  @P0 LDGSTS.E.BYPASS.LTC128B.128 [R9+0x22c00], desc[UR36][R2.64], !P2 ;  /* 0x22c0000002090fae */ /* 0x0001e2000d101d64 */
[----:B------:R-:W-:Y:S02]  /*d380*/  ISETP.GE.AND P0, PT, R18, 0x21, PT ;  /* 0x000000211200780c */ /* 0x000fe40003f06270 */
[----:B------:R-:W-:-:S11]  /*d390*/  MOV R13, R0 ;  /* 0x00000000000d7202 */ /* 0x000fd60000000f00 */
[----:B------:R-:W-:Y:S01]  /*d3a0*/  @P0 LEA R7, R30, UR43, 0x1 ;  /* 0x0000002b1e070c11 */ /* 0x000fe2000f8e08ff */
[----:B0-----:R-:W-:-:S07]  /*d3b0*/  IMAD.MOV.U32 R4, RZ, RZ, R14 ;  /* 0x000000ffff047224 */ /* 0x001fce00078e000e */
[----:B------:R-:W-:Y:S05]  /*d3c0*/  WARPSYNC.COLLECTIVE R15, `(.L_x_3312) ;  /* 0x000000000f087348 */ /* 0x000fea0003c00000 */
[----:B------:R0:W1:Y:S02]  /*d3d0*/  SHFL.IDX P6, R14, R13, R12, R11 ;  /* 0x0000000c0d0e7389 */ /* 0x00006400000c000b */
[----:B01----:R-:W-:Y:S01]  /*d3e0*/  ENDCOLLECTIVE ;  /* 0x000000000000791b */ /* 0x003fe20003800000 */
.L_x_3312:
[----:B------:R-:W-:Y:S01]  /*d3f0*/  IMAD.MOV.U32 R13, RZ, RZ, R5 ;  /* 0x000000ffff0d7224 */ /* 0x000fe200078e0005 */
[----:B------:R-:W-:Y:S02]  /*d400*/  MOV R12, 0x3 ;  /* 0x00000003000c7802 */ /* 0x000fe40000000f00 */
[----:B------:R-:W-:-:S13]  /*d410*/  @P0 LEA R2, P1, R22, R14, 0x1 ;  /* 0x0000000e16020211 */ /* 0x000fda00078208ff */
[----:B------:R-:W-:Y:S05]  /*d420*/  WARPSYNC.COLLECTIVE R15, `(.L_x_3313) ;  /* 0x000000000f087348 */ /* 0x000fea0003c00000 */
[----:B------:R0:W1:Y:S02]  /*d430*/  SHFL.IDX P6, R14, R13, R12, R11 ;  /* 0x0000000c0d0e7389 */ /* 0x00006400000c000b */
[----:B01----:R-:W-:Y:S01]  /*d440*/  ENDCOLLECTIVE ;  /* 0x000000000000791b */ /* 0x003fe20003800000 */
.L_x_3313:
[----:B------:R-:W-:-:S05]  /*d450*/  @P0 IMAD.X R3, RZ, RZ, R4, P1 ;  /* 0x000000ffff030224 */ /* 0x000fca00008e0604 */
[----:B------:R-:W-:Y:S01]  /*d460*/  @!PT LDS RZ, [RZ] ;  /* 0x00000000fffff984 */ /* 0x000fe20000000800 */
[----:B------:R-:W-:Y:S01]  /*d470*/  @!PT LDS RZ, [RZ] ;  /* 0x00000000fffff984 */ /* 0x000fe20000000800 */
[----:B------:R-:W-:Y:S01]  /*d480*/  @!PT LDS RZ, [RZ] ;  /* 0x00000000fffff984 */ /* 0x000fe20000000800 */
[----:B------:R0:W-:Y:S01]  /*d490*/  @P0 LDGSTS.E.BYPASS.LTC128B.128 [R7+0x23400], desc[UR36][R2.64], !P2 ;  /* 0x2340000002070fae */ /* 0x0001e2000d101d64 */
[----:B------:R-:W-:Y:S02]  /*d4a0*/  IMAD.MOV.U32 R13, RZ, RZ, R0 ;  /* 0x000000ffff0d7224 */ /* 0x000fe400078e0000 */
[----:B------:R-:W-:-:S07]  /*d4b0*/  IMAD.MOV.U32 R4, RZ, RZ, R14 ;  /* 0x000000ffff047224 */ /* 0x000fce00078e000e */
[----:B0-----:R-:W-:Y:S05]  /*d4c0*/  WARPSYNC.COLLECTIVE R15, `(.L_x_3314) ;  /* 0x000000000f087348 */ /* 0x001fea0003c00000 */
[----:B------:R1:W2:Y:S02]  /*d4d0*/  SHFL.IDX P6, R14, R13, R12, R11 ;  /* 0x0000000c0d0e7389 */ /* 0x0002a400000c000b */
[----:B012---:R-:W-:Y:S01]  /*d4e0*/  ENDCOLLECTIVE ;  /* 0x000000000000791b */ /* 0x007fe20003800000 */
.L_x_3314:
[----:B------:R-:W-:Y:S05]  /*d4f0*/  BRA `(.L_x_3315) ;  /* 0xffffffd400247947 */ /* 0x000fea000383ffff */
.L_x_3268:
[----:B------:R-:W-:Y:S01]  /*d500*/  MOV R13, R5 ;  /* 0x00000005000d7202 */ /* 0x000fe20000000f00 */
[----:B------:R-:W-:Y:S01]  /*d510*/  IMAD.MOV.U32 R12, RZ, RZ, RZ ;  /* 0x000000ffff0c7224 */ /* 0x000fe200078e00ff */
[----:B------:R-:W-:Y:S01]  /*d520*/  MOV R15, 0xffffffff ;  /* 0xffffffff000f7802 */ /* 0x000fe20000000f00 */
[----:B------:R-:W-:Y:S01]  /*d530*/  IMAD.MOV.U32 R11, RZ, RZ, 0x181f ;  /* 0x0000181fff0b7424 */ /* 0x000fe200078e00ff */
[----:B------:R-:W-:-:S07]  /*d540*/  LEA R35, R35, R36, 0x6 ;  /* 0x0000002423237211 */ /* 0x000fce00078e30ff */
[----:B------:R-:W-:Y:S05]  /*d550*/  WARPSYNC.COLLECTIVE R15, `(.L_x_3316) ;  /* 0x000000000f087348 */ /* 0x000fea0003c00000 */
[----:B------:R0:W1:Y:S02]  /*d560*/  SHFL.IDX P6, R14, R13, R12, R11 ;  /* 0x0000000c0d0e7389 */ /* 0x00006400000c000b */
[----:B01----:R-:W-:Y:S01]  /*d570*/  ENDCOLLECTIVE ;  /* 0x000000000000791b */ /* 0x003fe20003800000 */
.L_x_3316:
[----:B------:R-:W-:Y:S01]  /*d580*/  IADD3 R9, R35, 0x10, RZ ;  /* 0x0000001023097810 */ /* 0x000fe20007ffe0ff */
[----:B------:R-:W-:Y:S02]  /*d590*/  IMAD.MOV.U32 R13, RZ, RZ, R4 ;  /* 0x000000ffff0d7224 */ /* 0x000fe400078e0004 */
[----:B------:R-:W-:-:S07]  /*d5a0*/  IMAD.MOV.U32 R2, RZ, RZ, R14 ;  /* 0x000000ffff027224 */ /* 0x000fce00078e000e */
[----:B------:R-:W-:Y:S05]  /*d5b0*/  WARPSYNC.COLLECTIVE R15, `(.L_x_3317) ;  /* 0x000000000f087348 */ /* 0x000fea0003c00000 */
[----:B------:R0:W1:Y:S02]  /*d5c0*/  SHFL.IDX P6, R14, R13, R12, R11 ;  /* 0x0000000c0d0e7389 */ /* 0x00006400000c000b */
[----:B01----:R-:W-:Y:S01]  /*d5d0*/  ENDCOLLECTIVE ;  /* 0x000000000000791b */ /* 0x003fe20003800000 */
.L_x_3317:
[----:B------:R-:W-:Y:S02]  /*d5e0*/  ULDC UR4, c[0x0][0x288] ;  /* 0x0000a20000047ab9 */ /* 0x000fe40000000800 */
[----:B------:R-:W-:-:S05]  /*d5f0*/  IMAD R0, R0, UR4, RZ ;  /* 0x0000000400007c24 */ /* 0x000fca000f8e02ff */
[----:B------:R-:W-:Y:S01]  /*d600*/  ISETP.GE.AND P0, PT, R35, R0, PT ;  /* 0x000000002300720c */ /* 0x000fe20003f06270 */
[----:B------:R-:W-:Y:S02]  /*d610*/  IMAD.MOV.U32 R13, RZ, RZ, R5 ;  /* 0x000000ffff0d7224 */ /* 0x000fe400078e0005 */
[----:B------:R-:W-:-:S10]  /*d620*/  IMAD.MOV.U32 R12, RZ, RZ, 0x1 ;  /* 0x00000001ff0c7424 */ /* 0x000fd400078e00ff */
[----:B------:R-:W-:Y:S02]  /*d630*/  @!P0 LEA R7, R30, UR43, 0x1 ;  /* 0x0000002b1e078c11 */ /* 0x000fe4000f8e08ff */
[----:B------:R-:W-:-:S05]  /*d640*/  @!P0 LEA R14, P2, R22, R14, 0x1 ;  /* 0x0000000e160e8211 */ /* 0x000fca00078408ff */
[----:B------:R-:W-:Y:S02]  /*d650*/  @!P0 IMAD.X R3, RZ, RZ, R2, P2 ;  /* 0x000000ffff038224 */ /* 0x000fe400010e0602 */
[----:B------:R-:W-:-:S07]  /*d660*/  @!P0 IMAD.MOV.U32 R2, RZ, RZ, R14 ;  /* 0x000000ffff028224 */ /* 0x000fce00078e000e */
[----:B------:R-:W-:Y:S05]  /*d670*/  WARPSYNC.COLLECTIVE R15, `(.L_x_3318) ;  /* 0x000000000f087348 */ /* 0x000fea0003c00000 */
[----:B------:R0:W1:Y:S02]  /*d680*/  SHFL.IDX P6, R14, R13, R12, R11 ;  /* 0x0000000c0d0e7389 */ /* 0x00006400000c000b */
[----:B01----:R-:W-:Y:S01]  /*d690*/  ENDCOLLECTIVE ;  /* 0x000000000000791b */ /* 0x003fe20003800000 */
.L_x_3318:
[----:B------:R-:W-:Y:S01]  /*d6a0*/  @!PT LDS RZ, [RZ] ;  /* 0x00000000fffff984 */ /* 0x000fe20000000800 */
[----:B------:R-:W-:Y:S01]  /*d6b0*/  @!PT LDS RZ, [RZ] ;  /* 0x00000000fffff984 */ /* 0x000fe20000000800 */
[----:B------:R-:W-:Y:S01]  /*d6c0*/  @!PT LDS RZ, [RZ] ;  /* 0x00000000fffff984 */ /* 0x000fe20000000800 */
[----:B------:R0:W-:Y:S01]  /*d6d0*/  @!P0 LDGSTS.E.BYPASS.LTC128B.128 [R7+0x20400], desc[UR36][R2.64], !P1 ;  /* 0x2040000002078fae */ /* 0x0001e2000c901d64 */
[----:B------:R-:W-:Y:S01]  /*d6e0*/  ISETP.GE.AND P0, PT, R9, R0, PT ;  /* 0x000000000900720c */ /* 0x000fe20003f06270 */
[----:B------:R-:W-:Y:S01]  /*d6f0*/  IMAD.MOV.U32 R13, RZ, RZ, R4 ;  /* 0x000000ffff0d7224 */ /* 0x000fe200078e0004 */
[----:B0-----:R-:W-:-:S11]  /*d700*/  IADD3 R7, R35, 0x20, RZ ;  /* 0x0000002023077810 */ /* 0x001fd60007ffe0ff */
[----:B------:R-:W-:Y:S02]  /*d710*/  @!P0 LEA R9, R30, UR43, 0x1 ;  /* 0x0000002b1e098c11 */ /* 0x000fe4000f8e08ff */
[----:B------:R-:W-:-:S07]  /*d720*/  MOV R6, R14 ;  /* 0x0000000e00067202 */ /* 0x000fce0000000f00 */
[----:B------:R-:W-:Y:S05]  /*d730*/  WARPSYNC.COLLECTIVE R15, `(.L_x_3319) ;  /* 0x000000000f087348 */ /* 0x000fea0003c00000 */
[----:B------:R0:W1:Y:S02]  /*d740*/  SHFL.IDX P6, R14, R13, R12, R11 ;  /* 0x0000000c0d0e7389 */ /* 0x00006400000c000b */
[----:B01----:R-:W-:Y:S01]  /*d750*/  ENDCOLLECTIVE ;  /* 0x000000000000791b */ /* 0x003fe20003800000 */
.L_x_3319:
[----:B------:R-:W-:Y:S02]  /*d760*/  IMAD.MOV.U32 R13, RZ, RZ, R5 ;  /* 0x000000ffff0d7224 */ /* 0x000fe400078e0005 */
[----:B------:R-:W-:Y:S01]  /*d770*/  IMAD.MOV.U32 R12, RZ, RZ, 0x2 ;  /* 0x00000002ff0c7424 */ /* 0x000fe200078e00ff */
[----:B------:R-:W-:-:S13]  /*d780*/  @!P0 LEA R2, P2, R22, R14, 0x1 ;  /* 0x0000000e16028211 */ /* 0x000fda00078408ff */
[----:B------:R-:W-:Y:S05]  /*d790*/  WARPSYNC.COLLECTIVE R15, `(.L_x_3320) ;  /* 0x000000000f087348 */ /* 0x000fea0003c00000 */
[----:B------:R0:W1:Y:S02]  /*d7a0*/  SHFL.IDX P6, R14, R13, R12, R11 ;  /* 0x0000000c0d0e7389 */ /* 0x00006400000c000b */
[----:B01----:R-:W-:Y:S01]  /*d7b0*/  ENDCOLLECTIVE ;  /* 0x000000000000791b */ /* 0x003fe20003800000 */
.L_x_3320:
[----:B------:R-:W-:-:S05]  /*d7c0*/  @!P0 IMAD.X R3, RZ, RZ, R6, P2 ;  /* 0x000000ffff038224 */ /* 0x000fca00010e0606 */
[----:B------:R-:W-:Y:S01]  /*d7d0*/  @!PT LDS RZ, [RZ] ;  /* 0x00000000fffff984 */ /* 0x000fe20000000800 */
[----:B------:R-:W-:Y:S01]  /*d7e0*/  @!PT LDS RZ, [RZ] ;  /* 0x00000000fffff984 */ /* 0x000fe20000000800 */
[----:B------:R-:W-:Y:S01]  /*d7f0*/  @!PT LDS RZ, [RZ] ;  /* 0x00000000fffff984 */ /* 0x000fe20000000800 */
[----:B------:R0:W-:Y:S01]  /*d800*/  @!P0 LDGSTS.E.BYPASS.LTC128B.128 [R9+0x20c00], desc[UR36][R2.64], !P1 ;  /* 0x20c0000002098fae */ /* 0x0001e2000c901d64 */
[----:B------:R-:W-:Y:S01]  /*d810*/  ISETP.GE.AND P0, PT, R7, R0, PT ;  /* 0x000000000700720c */ /* 0x000fe20003f06270 */
[----:B------:R-:W-:-:S12]  /*d820*/  IMAD.MOV.U32 R13, RZ, RZ, R4 ;  /* 0x000000ffff0d7224 */ /* 0x000fd800078e0004 */
[----:B------:R-:W-:Y:S02]  /*d830*/  @!P0 LEA R7, R30, UR43, 0x1 ;  /* 0x0000002b1e078c11 */ /* 0x000fe4000f8e08ff */
[----:B0-----:R-:W-:-:S07]  /*d840*/  MOV R6, R14 ;  /* 0x0000000e00067202 */ /* 0x001fce0000000f00 */
[----:B------:R-:W-:Y:S05]  /*d850*/  WARPSYNC.COLLECTIVE R15, `(.L_x_3321) ;  /* 0x000000000f087348 */ /* 0x000fea0003c00000 */
[----:B------:R0:W1:Y:S02]  /*d860*/  SHFL.IDX P6, R14, R13, R12, R11 ;  /* 0x0000000c0d0e7389 */ /* 0x00006400000c000b */
[----:B01----:R-:W-:Y:S01]  /*d870*/  ENDCOLLECTIVE ;  /* 0x000000000000791b */ /* 0x003fe20003800000 */
.L_x_3321:
[----:B------:R-:W-:Y:S01]  /*d880*/  MOV R13, R5 ;  /* 0x00000005000d7202 */ /* 0x000fe20000000f00 */
[----:B------:R-:W-:Y:S01]  /*d890*/  IMAD.MOV.U32 R12, RZ, RZ, 0x3 ;  /* 0x00000003ff0c7424 */ /* 0x000fe200078e00ff */
[----:B------:R-:W-:-:S13]  /*d8a0*/  @!P0 LEA R2, P2, R22, R14, 0x1 ;  /* 0x0000000e16028211 */ /* 0x000fda00078408ff */
[----:B------:R-:W-:Y:S05]  /*d8b0*/  WARPSYNC.COLLECTIVE R15, `(.L_x_3322) ;  /* 0x000000000f087348 */ /* 0x000fea0003c00000 */
[----:B------:R0:W1:Y:S02]  /*d8c0*/  SHFL.IDX P6, R14, R13, R12, R11 ;  /* 0x0000000c0d0e7389 */ /* 0x00006400000c000b */
[----:B01----:R-:W-:Y:S01]  /*d8d0*/  ENDCOLLECTIVE ;  /* 0x000000000000791b */ /* 0x003fe20003800000 */
.L_x_3322:
[----:B------:R-:W-:-:S05]  /*d8e0*/  @!P0 IMAD.X R3, RZ, RZ, R6, P2 ;  /* 0x000000ffff038224 */ /* 0x000fca00010e0606 */
[----:B------:R-:W-:Y:S01]  /*d8f0*/  @!PT LDS RZ, [RZ] ;  /* 0x00000000fffff984 */ /* 0x000fe20000000800 */
[----:B------:R-:W-:Y:S01]  /*d900*/  @!PT LDS RZ, [RZ] ;  /* 0x00000000fffff984 */ /* 0x000fe20000000800 */
[----:B------:R-:W-:Y:S01]  /*d910*/  @!PT LDS RZ, [RZ] ;  /* 0x00000000fffff984 */ /* 0x000fe20000000800 */
[----:B------:R0:W-:Y:S01]  /*d920*/  @!P0 LDGSTS.E.BYPASS.LTC128B.128 [R7+0x21400], desc[UR36][R2.64], !P1 ;  /* 0x2140000002078fae */ /* 0x0001e2000c901d64 */
[----:B------:R-:W-:Y:S01]  /*d930*/  MOV R13, R4 ;  /* 0x00000004000d7202 */ /* 0x000fe20000000f00 */
[----:B------:R-:W-:-:S07]  /*d940*/  IMAD.MOV.U32 R6, RZ, RZ, R14 ;  /* 0x000000ffff067224 */ /* 0x000fce00078e000e */
[----:B0-----:R-:W-:Y:S05]  /*d950*/  WARPSYNC.COLLECTIVE R15, `(.L_x_3323) ;  /* 0x000000000f087348 */ /* 0x001fea0003c00000 */
[----:B------:R1:W2:Y:S02]  /*d960*/  SHFL.IDX P6, R14, R13, R12, R11 ;  /* 0x0000000c0d0e7389 */ /* 0x0002a400000c000b */
[----:B012---:R-:W-:Y:S01]  /*d970*/  ENDCOLLECTIVE ;  /* 0x000000000000791b */ /* 0x007fe20003800000 */
.L_x_3323:
[----:B------:R-:W-:Y:S05]  /*d980*/  BRA `(.L_x_3324) ;  /* 0xffffffd400c47947 */ /* 0x000fea000383ffff */
.L_x_3269:
[----:B0-----:R-:W-:-:S04]  /*d990*/  IMAD.U32 R3, RZ, RZ, UR43 ;  /* 0x0000002bff037e24 */ /* 0x001fc8000f8e00ff */
[----:B------:R0:W1:Y:S03]  /*d9a0*/  SYNCS.PHASECHK.TRANS64.TRYWAIT P0, [R3+URZ+0x28c20], R0 ;  /* 0x028c2000030075a7 */ /* 0x000066000800017f */
[----:B-1----:R-:W-:Y:S05]  /*d9b0*/  @!P0 NANOSLEEP.SYNCS 0x989680 ;  /* 0x009896800000895d */ /* 0x002fea0003900000 */
[----:B------:R-:W1:Y:S02]  /*d9c0*/  @!P0 SYNCS.PHASECHK.TRANS64 P0, [R3+URZ+0x28c20], R0 ;  /* 0x028c2000030085a7 */ /* 0x000e64000800007f */
[----:B-1----:R-:W-:Y:S05]  /*d9d0*/  @!P0 BRA `(.L_x_3269) ;  /* 0xfffffffc00ec8947 */ /* 0x002fea000383ffff */
[----:B------:R-:W-:Y:S05]  /*d9e0*/  BRA `(.L_x_3325) ;  /* 0xffffffd400f47947 */ /* 0x000fea000383ffff */
.L_x_3271:
[----:B0-----:R-:W-:-:S04]  /*d9f0*/  IMAD.U32 R3, RZ, RZ, UR43 ;  /* 0x0000002bff037e24 */ /* 0x001fc8000f8e00ff */
[----:B------:R0:W1:Y:S03]  /*da00*/  SYNCS.PHASECHK.TRANS64.TRYWAIT P0, [R3+URZ+0x28c60], R0 ;  /* 0x028c6000030075a7 */ /* 0x000066000800017f */
[----:B-1----:R-:W-:Y:S05]  /*da10*/  @!P0 NANOSLEEP.SYNCS 0x989680 ;  /* 0x009896800000895d */ /* 0x002fea0003900000 */
[----:B------:R-:W1:Y:S02]  /*da20*/  @!P0 SYNCS.PHASECHK.TRANS64 P0, [R3+URZ+0x28c60], R0 ;  /* 0x028c6000030085a7 */ /* 0x000e64000800007f */
[----:B-1----:R-:W-:Y:S05]  /*da30*/  @!P0 BRA `(.L_x_3271) ;  /* 0xfffffffc00ec8947 */ /* 0x002fea000383ffff */
[----:B------:R-:W-:Y:S05]  /*da40*/  BRA `(.L_x_3326) ;  /* 0xffffffd400f07947 */ /* 0x000fea000383ffff */
.L_x_3272:
[----:B------:R-:W-:Y:S01]  /*da50*/  BSSY B0, `(.L_x_3327) ;  /* 0x0000008000007945 */ /* 0x000fe20003800000 */
[----:B------:R-:W-:Y:S01]  /*da60*/  MOV R13, R6 ;  /* 0x00000006000d7202 */ /* 0x000fe20000000f00 */
[----:B------:R-:W-:Y:S01]  /*da70*/  IMAD.MOV.U32 R12, RZ, RZ, RZ ;  /* 0x000000ffff0c7224 */ /* 0x000fe200078e00ff */
[----:B------:R-:W-:Y:S01]  /*da80*/  MOV R15, 0xffffffff ;  /* 0xffffffff000f7802 */ /* 0x000fe20000000f00 */
[----:B------:R-:W-:-:S07]  /*da90*/  IMAD.MOV.U32 R11, RZ, RZ, 0x181f ;  /* 0x0000181fff0b7424 */ /* 0x000fce00078e00ff */
[----:B------:R-:W-:Y:S05]  /*daa0*/  WARPSYNC.COLLECTIVE R15, `(.L_x_3328) ;  /* 0x000000000f087348 */ /* 0x000fea0003c00000 */
[----:B------:R0:W1:Y:S02]  /*dab0*/  SHFL.IDX P6, R14, R13, R12, R11 ;  /* 0x0000000c0d0e7389 */ /* 0x00006400000c000b */
[----:B01----:R-:W-:Y:S01]  /*dac0*/  ENDCOLLECTIVE ;  /* 0x000000000000791b */ /* 0x003fe20003800000 */
.L_x_3328:
[----:B------:R-:W-:Y:S05]  /*dad0*/  BSYNC B0 ;  /* 0x0000000000007941 */ /* 0x000fea0003800000 */
.L_x_3327:
[----:B------:R-:W-:Y:S01]  /*dae0*/  IMAD.MOV.U32 R13, RZ, RZ, R0 ;  /* 0x000000ffff0d7224 */ /* 0x000fe200078e0000 */
[----:B------:R-:W-:Y:S01]  /*daf0*/  MOV R12, RZ ;  /* 0x000000ff000c7202 */ /* 0x000fe20000000f00 */
[----:B------:R-:W-:Y:S01]  /*db00*/  IMAD.MOV.U32 R11, RZ, RZ, 0x181f ;  /* 0x0000181fff0b7424 */ /* 0x000fe200078e00ff */
[----:B------:R-:W-:Y:S01]  /*db10*/  SHF.L.U32 R8, R22, 0x1, RZ ;  /* 0x0000000116087819 */ /* 0x000fe200000006ff */
[----:B------:R-:W-:Y:S01]  /*db20*/  IMAD.MOV.U32 R15, RZ, RZ, -0x1 ;  /* 0xffffffffff0f7424 */ /* 0x000fe200078e00ff */
[----:B------:R-:W-:Y:S01]  /*db30*/  LOP3.LUT R4, R17, 0x1, RZ, 0xc0, !PT ;  /* 0x0000000111047812 */ /* 0x000fe200078ec0ff */
[----:B------:R-:W-:Y:S01]  /*db40*/  IMAD.MOV.U32 R3, RZ, RZ, R14 ;  /* 0x000000ffff037224 */ /* 0x000fe200078e000e */
[----:B------:R-:W-:-:S07]  /*db50*/  LEA R7, R30, UR43, 0x1 ;  /* 0x0000002b1e077c11 */ /* 0x000fce000f8e08ff */
[----:B------:R-:W-:Y:S05]  /*db60*/  WARPSYNC.COLLECTIVE R15, `(.L_x_3329) ;  /* 0x000000000f087348 */ /* 0x000fea0003c00000 */
[----:B------:R0:W1:Y:S02]  /*db70*/  SHFL.IDX P6, R14, R13, R12, R11 ;  /* 0x0000000c0d0e7389 */ /* 0x00006400000c000b */
[----:B01----:R-:W-:Y:S01]  /*db80*/  ENDCOLLECTIVE ;  /* 0x000000000000791b */ /* 0x003fe20003800000 */
.L_x_3329:
[----:B------:R-:W-:Y:S02]  /*db90*/  ISETP.NE.U32.AND P1, PT, R4, 0x1, PT ;  /* 0x000000010400780c */ /* 0x000fe40003f25070 */
[C---:B------:R-:W-:Y:S02]  /*dba0*/  LOP3.LUT P5, RZ, R17.reuse, 0x2, RZ, 0xc0, !PT ;  /* 0x0000000211ff7812 */ /* 0x040fe400078ac0ff */
[C---:B------:R-:W-:Y:S02]  /*dbb0*/  LOP3.LUT P4, RZ, R17.reuse, 0x4, RZ, 0xc0, !PT ;  /* 0x0000000411ff7812 */ /* 0x040fe4000788c0ff */
[C---:B------:R-:W-:Y:S02]  /*dbc0*/  LOP3.LUT P3, RZ, R17.reuse, 0x8, RZ, 0xc0, !PT ;  /* 0x0000000811ff7812 */ /* 0x040fe4000786c0ff */
[----:B------:R-:W-:Y:S02]  /*dbd0*/  LOP3.LUT P2, RZ, R17, 0x10, RZ, 0xc0, !PT ;  /* 0x0000001011ff7812 */ /* 0x000fe4000784c0ff */
[----:B------:R-:W-:-:S02]  /*dbe0*/  LOP3.LUT R16, R16, 0xfffffeff, RZ, 0xc0, !PT ;  /* 0xfffffeff10107812 */ /* 0x000fc400078ec0ff */
[----:B------:R-:W-:Y:S01]  /*dbf0*/  PRMT R4, R17, 0x8880, RZ ;  /* 0x0000888011047816 */ /* 0x000fe200000000ff */
[----:B------:R-:W-:Y:S01]  /*dc00*/  IMAD.MOV.U32 R13, RZ, RZ, R6 ;  /* 0x000000ffff0d7224 */ /* 0x000fe200078e0006 */
[----:B------:R-:W-:Y:S02]  /*dc10*/  @P1 LOP3.LUT R16, R16, 0x100, RZ, 0xfc, !PT ;  /* 0x0000010010101812 */ /* 0x000fe400078efcff */
[----:B------:R-:W-:Y:S02]  /*dc20*/  MOV R12, 0x1 ;  /* 0x00000001000c7802 */ /* 0x000fe40000000f00 */
[----:B------:R-:W-:Y:S02]  /*dc30*/  LOP3.LUT R16, R16, 0xfffffdff, RZ, 0xc0, !PT ;  /* 0xfffffdff10107812 */ /* 0x000fe400078ec0ff */
[----:B------:R-:W-:-:S05]  /*dc40*/  IADD3 R2, P0, R14, R8, RZ ;  /* 0x000000080e027210 */ /* 0x000fca0007f1e0ff */
[----:B------:R-:W-:Y:S01]  /*dc50*/  IMAD.X R3, RZ, RZ, R3, P0 ;  /* 0x000000ffff037224 */ /* 0x000fe200000e0603 */
[----:B------:R-:W-:Y:S02]  /*dc60*/  ISETP.LT.OR P0, PT, R18, 0x1, P1 ;  /* 0x000000011200780c */ /* 0x000fe40000f01670 */
[----:B------:R-:W-:-:S11]  /*dc70*/  LOP3.LUT P1, RZ, R17, 0x20, RZ, 0xc0, !PT ;  /* 0x0000002011ff7812 */ /* 0x000fd6000782c0ff */
[----:B------:R-:W-:Y:S01]  /*dc80*/  @!PT LDS RZ, [RZ] ;  /* 0x00000000fffff984 */ /* 0x000fe20000000800 */
[----:B------:R-:W-:Y:S01]  /*dc90*/  @!PT LDS RZ, [RZ] ;  /* 0x00000000fffff984 */ /* 0x000fe20000000800 */
[----:B------:R-:W-:Y:S01]  /*dca0*/  @!PT LDS RZ, [RZ] ;  /* 0x00000000fffff984 */ /* 0x000fe20000000800 */
        /* <DEDUP_REMOVED lines=12> */
[----:B------:R-:W-:-:S13]  /*dd70*/  ISETP.LT.OR P6, PT, R18, 0x1, !P0 ;  /* 0x000000011200780c */ /* 0x000fda00047c1670 */
[----:B------:R0:W-:Y:S01]  /*dd80*/  LDGSTS.E.BYPASS.LTC128B.128 [R7+0xc400], desc[UR36][R2.64+0x300], !P6 ;  /* 0x0c40030002077fae */ /* 0x0001e2000f101d64 */
[----:B------:R-:W-:Y:S01]  /*dd90*/  ISETP.GT.AND P6, PT, R4, -0x1, PT ;  /* 0xffffffff0400780c */ /* 0x000fe20003fc4270 */
[----:B------:R-:W-:-:S12]  /*dda0*/  IMAD.MOV.U32 R4, RZ, RZ, RZ ;  /* 0x000000ffff047224 */ /* 0x000fd800078e00ff */
[----:B------:R-:W-:Y:S02]  /*ddb0*/  @P6 LOP3.LUT R16, R16, 0x200, RZ, 0xfc, !PT ;  /* 0x0000020010106812 */ /* 0x000fe400078efcff */
[----:B------:R-:W-:-:S13]  /*ddc0*/  ISETP.LT.OR P6, PT, R18, 0x1, P6 ;  /* 0x000000011200780c */ /* 0x000fda00037c1670 */
[----:B------:R0:W-:Y:S02]  /*ddd0*/  LDGSTS.E.BYPASS.LTC128B.128 [R7+0xe400], desc[UR36][R2.64+0x380], !P6 ;  /* 0x0e40038002077fae */ /* 0x0001e4000f101d64 */
[----:B0-----:R-:W-:Y:S05]  /*dde0*/  WARPSYNC.COLLECTIVE R15, `(.L_x_3330) ;  /* 0x000000000f087348 */ /* 0x001fea0003c00000 */
[----:B------:R1:W2:Y:S02]  /*ddf0*/  SHFL.IDX P6, R14, R13, R12, R11 ;  /* 0x0000000c0d0e7389 */ /* 0x0002a400000c000b */
[----:B012---:R-:W-:Y:S01]  /*de00*/  ENDCOLLECTIVE ;  /* 0x000000000000791b */ /* 0x007fe20003800000 */
.L_x_3330:
[----:B------:R-:W-:Y:S02]  /*de10*/  IMAD.MOV.U32 R13, RZ, RZ, R0 ;  /* 0x000000ffff0d7224 */ /* 0x000fe400078e0000 */
[----:B------:R-:W-:-:S07]  /*de20*/  IMAD.MOV.U32 R5, RZ, RZ, R14 ;  /* 0x000000ffff057224 */ /* 0x000fce00078e000e */
[----:B------:R-:W-:Y:S05]  /*de30*/  WARPSYNC.COLLECTIVE R15, `(.L_x_3331) ;  /* 0x000000000f087348 */ /* 0x000fea0003c00000 */
[----:B------:R0:W1:Y:S02]  /*de40*/  SHFL.IDX P6, R14, R13, R12, R11 ;  /* 0x0000000c0d0e7389 */ /* 0x00006400000c000b */
[----:B01----:R-:W-:Y:S01]  /*de50*/  ENDCOLLECTIVE ;  /* 0x000000000000791b */ /* 0x003fe20003800000 */
.L_x_3331:
[----:B------:R-:W-:Y:S02]  /*de60*/  IMAD.MOV.U32 R13, RZ, RZ, R6 ;  /* 0x000000ffff0d7224 */ /* 0x000fe400078e0006 */
[----:B------:R-:W-:Y:S01]  /*de70*/  IMAD.MOV.U32 R12, RZ, RZ, 0x2 ;  /* 0x00000002ff0c7424 */ /* 0x000fe200078e00ff */
[----:B------:R-:W-:-:S04]  /*de80*/  IADD3 R2, P6, R14, R8, RZ ;  /* 0x000000080e027210 */ /* 0x000fc80007fde0ff */
[----:B------:R-:W-:Y:S02]  /*de90*/  IADD3.X R3, RZ, R5, RZ, P6, !PT ;  /* 0x00000005ff037210 */ /* 0x000fe400037fe4ff */
[----:B------:R-:W-:-:S04]  /*dea0*/  LOP3.LUT P6, RZ, R16, 0x100, RZ, 0xc0, !PT ;  /* 0x0000010010ff7812 */ /* 0x000fc800078cc0ff */
[----:B------:R-:W-:-:S13]  /*deb0*/  ISETP.LT.OR P6, PT, R18, 0x11, P6 ;  /* 0x000000111200780c */ /* 0x000fda00037c1670 */
        /* <DEDUP_REMOVED lines=18> */
[----:B------:R0:W-:Y:S02]  /*dfe0*/  LDGSTS.E.BYPASS.LTC128B.128 [R7+0xec00], desc[UR36][R2.64+0x380], !P6 ;  /* 0x0ec0038002077fae */ /* 0x0001e4000f101d64 */
[----:B0-----:R-:W-:Y:S05]  /*dff0*/  WARPSYNC.COLLECTIVE R15, `(.L_x_3332) ;  /* 0x000000000f087348 */ /* 0x001fea0003c00000 */
[----:B------:R1:W2:Y:S02]  /*e000*/  SHFL.IDX P6, R14, R13, R12, R11 ;  /* 0x0000000c0d0e7389 */ /* 0x0002a400000c000b */
[----:B012---:R-:W-:Y:S01]  /*e010*/  ENDCOLLECTIVE ;  /* 0x000000000000791b */ /* 0x007fe20003800000 */
.L_x_3332:
[----:B------:R-:W-:Y:S01]  /*e020*/  IMAD.MOV.U32 R13, RZ, RZ, R0 ;  /* 0x000000ffff0d7224 */ /* 0x000fe200078e0000 */
[----:B------:R-:W-:-:S07]  /*e030*/  MOV R9, R14 ;  /* 0x0000000e00097202 */ /* 0x000fce0000000f00 */
[----:B------:R-:W-:Y:S05]  /*e040*/  WARPSYNC.COLLECTIVE R15, `(.L_x_3333) ;  /* 0x000000000f087348 */ /* 0x000fea0003c00000 */
[----:B------:R0:W1:Y:S02]  /*e050*/  SHFL.IDX P6, R14, R13, R12, R11 ;  /* 0x0000000c0d0e7389 */ /* 0x00006400000c000b */
[----:B01----:R-:W-:Y:S01]  /*e060*/  ENDCOLLECTIVE ;  /* 0x000000000000791b */ /* 0x003fe20003800000 */
.L_x_3333:
[----:B------:R-:W-:Y:S01]  /*e070*/  MOV R13, R6 ;  /* 0x00000006000d7202 */ /* 0x000fe20000000f00 */
[----:B------:R-:W-:Y:S01]  /*e080*/  IMAD.MOV.U32 R12, RZ, RZ, 0x3 ;  /* 0x00000003ff0c7424 */ /* 0x000fe200078e00ff */
[----:B------:R-:W-:-:S05]  /*e090*/  IADD3 R2, P6, R14, R8, RZ ;  /* 0x000000080e027210 */ /* 0x000fca0007fde0ff */
[----:B------:R-:W-:Y:S01]  /*e0a0*/  IMAD.X R3, RZ, RZ, R9, P6 ;  /* 0x000000ffff037224 */ /* 0x000fe200030e0609 */
        /* <DEDUP_REMOVED lines=24> */
.L_x_3334:
[----:B------:R-:W-:Y:S01]  /*e230*/  MOV R13, R0 ;  /* 0x00000000000d7202 */ /* 0x000fe20000000f00 */
[----:B------:R-:W-:-:S07]  /*e240*/  IMAD.MOV.U32 R6, RZ, RZ, R14 ;  /* 0x000000ffff067224 */ /* 0x000fce00078e000e */
[----:B------:R-:W-:Y:S05]  /*e250*/  WARPSYNC.COLLECTIVE R15, `(.L_x_3335) ;  /* 0x000000000f087348 */ /* 0x000fea0003c00000 */
[----:B------:R0:W1:Y:S02]  /*e260*/  SHFL.IDX P6, R14, R13, R12, R11 ;  /* 0x0000000c0d0e7389 */ /* 0x00006400000c000b */
[----:B01----:R-:W-:Y:S01]  /*e270*/  ENDCOLLECTIVE ;  /* 0x000000000000791b */ /* 0x003fe20003800000 */
.L_x_3335:
[----:B------:R-:W-:Y:S05]  /*e280*/  BRA `(.L_x_3336) ;  /* 0xffffffd400847947 */ /* 0x000fea000383ffff */
.L_x_3279:
[----:B-1----:R1:W2:Y:S02]  /*e290*/  SYNCS.PHASECHK.TRANS64.TRYWAIT P0, [R10+URZ+0x28c40], R20 ;  /* 0x028c40140a0075a7 */ /* 0x0022a4000800017f */
[----:B--2---:R-:W-:Y:S05]  /*e2a0*/  @!P0 NANOSLEEP.SYNCS 0x989680 ;  /* 0x009896800000895d */ /* 0x004fea0003900000 */
[----:B------:R-:W2:Y:S02]  /*e2b0*/  @!P0 SYNCS.PHASECHK.TRANS64 P0, [R10+URZ+0x28c40], R20 ;  /* 0x028c40140a0085a7 */ /* 0x000ea4000800007f */
[----:B--2---:R-:W-:Y:S05]  /*e2c0*/  @!P0 BRA `(.L_x_3279) ;  /* 0xfffffffc00f08947 */ /* 0x004fea000383ffff */
[----:B------:R-:W-:Y:S05]  /*e2d0*/  BRA `(.L_x_3337) ;  /* 0xffffffd800bc7947 */ /* 0x000fea000383ffff */
.L_x_3280:
[----:B------:R-:W-:Y:S01]  /*e2e0*/  BSSY B1, `(.L_x_3338) ;  /* 0x0000008000017945 */ /* 0x000fe20003800000 */
[----:B------:R-:W-:Y:S01]  /*e2f0*/  IMAD.MOV.U32 R13, RZ, RZ, R29 ;  /* 0x000000ffff0d7224 */ /* 0x000fe200078e001d */
[----:B------:R-:W-:Y:S01]  /*e300*/  MOV R12, RZ ;  /* 0x000000ff000c7202 */ /* 0x000fe20000000f00 */
[----:B------:R-:W-:Y:S02]  /*e310*/  IMAD.MOV.U32 R11, RZ, RZ, 0x181f ;  /* 0x0000181fff0b7424 */ /* 0x000fe400078e00ff */
[----:B------:R-:W-:-:S07]  /*e320*/  IMAD.MOV.U32 R15, RZ, RZ, -0x1 ;  /* 0xffffffffff0f7424 */ /* 0x000fce00078e00ff */
[----:B-1----:R-:W-:Y:S05]  /*e330*/  WARPSYNC.COLLECTIVE R15, `(.L_x_3339) ;  /* 0x000000000f087348 */ /* 0x002fea0003c00000 */
[----:B------:R0:W2:Y:S02]  /*e340*/  SHFL.IDX P6, R14, R13, R12, R11 ;  /* 0x0000000c0d0e7389 */ /* 0x0000a400000c000b */
[----:B012---:R-:W-:Y:S01]  /*e350*/  ENDCOLLECTIVE ;  /* 0x000000000000791b */ /* 0x007fe20003800000 */
.L_x_3339:
[----:B------:R-:W-:Y:S05]  /*e360*/  BSYNC B1 ;  /* 0x0000000000017941 */ /* 0x000fea0003800000 */
.L_x_3338:
        /* <DEDUP_REMOVED lines=9> */
.L_x_3340:
[----:B------:R-:W-:Y:S01]  /*e400*/  MOV R13, R29 ;  /* 0x0000001d000d7202 */ /* 0x000fe20000000f00 */
[----:B------:R-:W-:Y:S01]  /*e410*/  IMAD.MOV.U32 R12, RZ, RZ, 0x1 ;  /* 0x00000001ff0c7424 */ /* 0x000fe200078e00ff */
[----:B------:R-:W-:-:S13]  /*e420*/  IADD3 R2, P0, R14, R8, RZ ;  /* 0x000000080e027210 */ /* 0x000fda0007f1e0ff */
[----:B------:R-:W-:Y:S05]  /*e430*/  WARPSYNC.COLLECTIVE R15, `(.L_x_3341) ;  /* 0x000000000f087348 */ /* 0x000fea0003c00000 */
[----:B------:R0:W1:Y:S02]  /*e440*/  SHFL.IDX P6, R14, R13, R12, R11 ;  /* 0x0000000c0d0e7389 */ /* 0x00006400000c000b */
[----:B01----:R-:W-:Y:S01]  /*e450*/  ENDCOLLECTIVE ;  /* 0x000000000000791b */ /* 0x003fe20003800000 */
.L_x_3341:
[----:B------:R-:W-:-:S05]  /*e460*/  IMAD.X R3, RZ, RZ, R3, P0 ;  /* 0x000000ffff037224 */ /* 0x000fca00000e0603 */
[----:B------:R-:W-:Y:S01]  /*e470*/  @!PT LDS RZ, [RZ] ;  /* 0x00000000fffff984 */ /* 0x000fe20000000800 */
[----:B------:R-:W-:Y:S01]  /*e480*/  @!PT LDS RZ, [RZ] ;  /* 0x00000000fffff984 */ /* 0x000fe20000000800 */
[----:B------:R-:W-:Y:S01]  /*e490*/  @!PT LDS RZ, [RZ] ;  /* 0x00000000fffff984 */ /* 0x000fe20000000800 */
[----:B------:R0:W-:Y:S01]  /*e4a0*/  LDGSTS.E.BYPASS.LTC128B.128 [R27+0x22400], desc[UR36][R2.64], !P1 ;  /* 0x22400000021b7fae */ /* 0x0001e2000c901d64 */
[----:B------:R-:W-:Y:S01]  /*e4b0*/  MOV R13, R26 ;  /* 0x0000001a000d7202 */ /* 0x000fe20000000f00 */
[----:B0-----:R-:W-:-:S07]  /*e4c0*/  IMAD.MOV.U32 R3, RZ, RZ, R14 ;  /* 0x000000ffff037224 */ /* 0x001fce00078e000e */
[----:B------:R-:W-:Y:S05]  /*e4d0*/  WARPSYNC.COLLECTIVE R15, `(.L_x_3342) ;  /* 0x000000000f087348 */ /* 0x000fea0003c00000 */
[----:B------:R0:W1:Y:S02]  /*e4e0*/  SHFL.IDX P6, R14, R13, R12, R11 ;  /* 0x0000000c0d0e7389 */ /* 0x00006400000c000b */
[----:B01----:R-:W-:Y:S01]  /*e4f0*/  ENDCOLLECTIVE ;  /* 0x000000000000791b */ /* 0x003fe20003800000 */
.L_x_3342:
[----:B------:R-:W-:Y:S01]  /*e500*/  IMAD.MOV.U32 R13, RZ, RZ, R29 ;  /* 0x000000ffff0d7224 */ /* 0x000fe200078e001d */
[----:B------:R-:W-:Y:S02]  /*e510*/  MOV R12, 0x2 ;  /* 0x00000002000c7802 */ /* 0x000fe40000000f00 */
[----:B------:R-:W-:-:S13]  /*e520*/  IADD3 R2, P0, R14, R8, RZ ;  /* 0x000000080e027210 */ /* 0x000fda0007f1e0ff */
[----:B------:R-:W-:Y:S05]  /*e530*/  WARPSYNC.COLLECTIVE R15, `(.L_x_3343) ;  /* 0x000000000f087348 */ /* 0x000fea0003c00000 */
[----:B------:R0:W1:Y:S02]  /*e540*/  SHFL.IDX P6, R14, R13, R12, R11 ;  /* 0x0000000c0d0e7389 */ /* 0x00006400000c000b */
[----:B01----:R-:W-:Y:S01]  /*e550*/  ENDCOLLECTIVE ;  /* 0x000000000000791b */ /* 0x003fe20003800000 */
.L_x_3343:
[----:B------:R-:W-:-:S05]  /*e560*/  IMAD.X R3, RZ, RZ, R3, P0 ;  /* 0x000000ffff037224 */ /* 0x000fca00000e0603 */
[----:B------:R-:W-:Y:S01]  /*e570*/  @!PT LDS RZ, [RZ] ;  /* 0x00000000fffff984 */ /* 0x000fe20000000800 */
[----:B------:R-:W-:Y:S01]  /*e580*/  @!PT LDS RZ, [RZ] ;  /* 0x00000000fffff984 */ /* 0x000fe20000000800 */
[----:B------:R-:W-:Y:S01]  /*e590*/  @!PT LDS RZ, [RZ] ;  /* 0x00000000fffff984 */ /* 0x000fe20000000800 */
[----:B------:R0:W-:Y:S01]  /*e5a0*/  LDGSTS.E.BYPASS.LTC128B.128 [R27+0x22c00], desc[UR36][R2.64], !P1 ;  /* 0x22c00000021b7fae */ /* 0x0001e2000c901d64 */
[----:B------:R-:W-:Y:S02]  /*e5b0*/  IMAD.MOV.U32 R13, RZ, RZ, R26 ;  /* 0x000000ffff0d7224 */ /* 0x000fe400078e001a */
[----:B0-----:R-:W-:-:S07]  /*e5c0*/  IMAD.MOV.U32 R3, RZ, RZ, R14 ;  /* 0x000000ffff037224 */ /* 0x001fce00078e000e */
[----:B------:R-:W-:Y:S05]  /*e5d0*/  WARPSYNC.COLLECTIVE R15, `(.L_x_3344) ;  /* 0x000000000f087348 */ /* 0x000fea0003c00000 */
[----:B------:R0:W1:Y:S02]  /*e5e0*/  SHFL.IDX P6, R14, R13, R12, R11 ;  /* 0x0000000c0d0e7389 */ /* 0x00006400000c000b */
[----:B01----:R-:W-:Y:S01]  /*e5f0*/  ENDCOLLECTIVE ;  /* 0x000000000000791b */ /* 0x003fe20003800000 */
.L_x_3344:
[----:B------:R-:W-:Y:S02]  /*e600*/  IMAD.MOV.U32 R13, RZ, RZ, R29 ;  /* 0x000000ffff0d7224 */ /* 0x000fe400078e001d */
[----:B------:R-:W-:Y:S01]  /*e610*/  IMAD.MOV.U32 R12, RZ, RZ, 0x3 ;  /* 0x00000003ff0c7424 */ /* 0x000fe200078e00ff */
[----:B------:R-:W-:-:S13]  /*e620*/  IADD3 R2, P0, R14, R8, RZ ;  /* 0x000000080e027210 */ /* 0x000fda0007f1e0ff */
[----:B------:R-:W-:Y:S05]  /*e630*/  WARPSYNC.COLLECTIVE R15, `(.L_x_3345) ;  /* 0x000000000f087348 */ /* 0x000fea0003c00000 */
[----:B------:R0:W1:Y:S02]  /*e640*/  SHFL.IDX P6, R14, R13, R12, R11 ;  /* 0x0000000c0d0e7389 */ /* 0x00006400000c000b */
[----:B01----:R-:W-:Y:S01]  /*e650*/  ENDCOLLECTIVE ;  /* 0x000000000000791b */ /* 0x003fe20003800000 */
.L_x_3345:
[----:B------:R-:W-:-:S05]  /*e660*/  IADD3.X R3, RZ, R3, RZ, P0, !PT ;  /* 0x00000003ff037210 */ /* 0x000fca00007fe4ff */
[----:B------:R-:W-:Y:S01]  /*e670*/  @!PT LDS RZ, [RZ] ;  /* 0x00000000fffff984 */ /* 0x000fe20000000800 */
[----:B------:R-:W-:Y:S01]  /*e680*/  @!PT LDS RZ, [RZ] ;  /* 0x00000000fffff984 */ /* 0x000fe20000000800 */
[----:B------:R-:W-:Y:S01]  /*e690*/  @!PT LDS RZ, [RZ] ;  /* 0x00000000fffff984 */ /* 0x000fe20000000800 */
[----:B------:R0:W-:Y:S01]  /*e6a0*/  LDGSTS.E.BYPASS.LTC128B.128 [R27+0x23400], desc[UR36][R2.64], !P1 ;  /* 0x23400000021b7fae */ /* 0x0001e2000c901d64 */
[----:B------:R-:W-:Y:S01]  /*e6b0*/  IMAD.MOV.U32 R13, RZ, RZ, R26 ;  /* 0x000000ffff0d7224 */ /* 0x000fe200078e001a */
[----:B------:R-:W-:-:S07]  /*e6c0*/  MOV R34, R14 ;  /* 0x0000000e00227202 */ /* 0x000fce0000000f00 */
[----:B0-----:R-:W-:Y:S05]  /*e6d0*/  WARPSYNC.COLLECTIVE R15, `(.L_x_3346) ;  /* 0x000000000f087348 */ /* 0x001fea0003c00000 */
[----:B------:R1:W2:Y:S02]  /*e6e0*/  SHFL.IDX P6, R14, R13, R12, R11 ;  /* 0x0000000c0d0e7389 */ /* 0x0002a400000c000b */
[----:B012---:R-:W-:Y:S01]  /*e6f0*/  ENDCOLLECTIVE ;  /* 0x000000000000791b */ /* 0x007fe20003800000 */
.L_x_3346:
[----:B------:R-:W-:Y:S05]  /*e700*/  BRA `(.L_x_3347) ;  /* 0xffffffd800707947 */ /* 0x000fea000383ffff */
.L_x_3285:
[----:B---3--:R3:W4:Y:S02]  /*e710*/  SYNCS.PHASECHK.TRANS64.TRYWAIT P0, [R10+URZ+0x28c60], R20 ;  /* 0x028c60140a0075a7 */ /* 0x008724000800017f */
[----:B----4-:R-:W-:Y:S05]  /*e720*/  @!P0 NANOSLEEP.SYNCS 0x989680 ;  /* 0x009896800000895d */ /* 0x010fea0003900000 */
[----:B------:R-:W4:Y:S02]  /*e730*/  @!P0 SYNCS.PHASECHK.TRANS64 P0, [R10+URZ+0x28c60], R20 ;  /* 0x028c60140a0085a7 */ /* 0x000f24000800007f */
[----:B----4-:R-:W-:Y:S05]  /*e740*/  @!P0 BRA `(.L_x_3285) ;  /* 0xfffffffc00f08947 */ /* 0x010fea000383ffff */
[----:B------:R-:W-:Y:S05]  /*e750*/  BRA `(.L_x_3348) ;  /* 0xffffffd800bc7947 */ /* 0x000fea000383ffff */
.L_x_3286:
[----:B------:R-:W-:Y:S01]  /*e760*/  BSSY B1, `(.L_x_3349) ;  /* 0x0000008000017945 */ /* 0x000fe20003800000 */
[----:B------:R-:W-:Y:S01]  /*e770*/  IMAD.MOV.U32 R13, RZ, RZ, R19 ;  /* 0x000000ffff0d7224 */ /* 0x000fe200078e0013 */
[----:B------:R-:W-:Y:S01]  /*e780*/  MOV R12, RZ ;  /* 0x000000ff000c7202 */ /* 0x000fe20000000f00 */
[----:B------:R-:W-:Y:S02]  /*e790*/  IMAD.MOV.U32 R11, RZ, RZ, 0x181f ;  /* 0x0000181fff0b7424 */ /* 0x000fe400078e00ff */
[----:B------:R-:W-:-:S07]  /*e7a0*/  IMAD.MOV.U32 R15, RZ, RZ, -0x1 ;  /* 0xffffffffff0f7424 */ /* 0x000fce00078e00ff */
[----:B-123--:R-:W-:Y:S05]  /*e7b0*/  WARPSYNC.COLLECTIVE R15, `(.L_x_3350) ;  /* 0x000000000f087348 */ /* 0x00efea0003c00000 */
[----:B------:R0:W4:Y:S02]  /*e7c0*/  SHFL.IDX P6, R14, R13, R12, R11 ;  /* 0x0000000c0d0e7389 */ /* 0x00012400000c000b */
[----:B01234-:R-:W-:Y:S01]  /*e7d0*/  ENDCOLLECTIVE ;  /* 0x000000000000791b */ /* 0x01ffe20003800000 */
.L_x_3350:
[----:B------:R-:W-:Y:S05]  /*e7e0*/  BSYNC B1 ;  /* 0x0000000000017941 */ /* 0x000fea0003800000 */
.L_x_3349:
[----:B------:R-:W-:Y:S01]  /*e7f0*/  IMAD.MOV.U32 R13, RZ, RZ, R18 ;  /* 0x000000ffff0d7224 */ /* 0x000fe200078e0012 */
[----:B------:R-:W-:Y:S01]  /*e800*/  MOV R11, 0x181f ;  /* 0x0000181f000b7802 */ /* 0x000fe20000000f00 */
[----:B------:R-:W-:Y:S01]  /*e810*/  IMAD.MOV.U32 R12, RZ, RZ, RZ ;  /* 0x000000ffff0c7224 */ /* 0x000fe200078e00ff */
[----:B------:R-:W-:Y:S01]  /*e820*/  MOV R3, R14 ;  /* 0x0000000e00037202 */ /* 0x000fe20000000f00 */
[----:B------:R-:W-:Y:S01]  /*e830*/  IMAD.MOV.U32 R15, RZ, RZ, -0x1 ;  /* 0xffffffffff0f7424 */ /* 0x000fe200078e00ff */
[----:B------:R-:W-:Y:S02]  /*e840*/  LEA R17, R17, UR43, 0x1 ;  /* 0x0000002b11117c11 */ /* 0x000fe4000f8e08ff */
[----:B------:R-:W-:-:S13]  /*e850*/  LOP3.LUT P2, RZ, R16, 0x20, RZ, 0xc0, !PT ;  /* 0x0000002010ff7812 */ /* 0x000fda000784c0ff */
[----:B------:R-:W-:Y:S05]  /*e860*/  WARPSYNC.COLLECTIVE R15, `(.L_x_3351) ;  /* 0x000000000f087348 */ /* 0x000fea0003c00000 */
[----:B------:R0:W1:Y:S02]  /*e870*/  SHFL.IDX P6, R14, R13, R12, R11 ;  /* 0x0000000c0d0e7389 */ /* 0x00006400000c000b */
[----:B01----:R-:W-:Y:S01]  /*e880*/  ENDCOLLECTIVE ;  /* 0x000000000000791b */ /* 0x003fe20003800000 */
.L_x_3351:
[C---:B------:R-:W-:Y:S02]  /*e890*/  LOP3.LUT P1, RZ, R16.reuse, 0x10, RZ, 0xc0, !PT ;  /* 0x0000001010ff7812 */ /* 0x040fe4000782c0ff */
[----:B------:R-:W-:Y:S02]  /*e8a0*/  P2R R4, PR, RZ, 0x20 ;  /* 0x00000020ff047803 */ /* 0x000fe40000000000 */
[----:B------:R-:W-:Y:S01]  /*e8b0*/  MOV R13, R19 ;  /* 0x00000013000d7202 */ /* 0x000fe20000000f00 */
[----:B------:R-:W-:Y:S01]  /*e8c0*/  IMAD.MOV.U32 R12, RZ, RZ, 0x1 ;  /* 0x00000001ff0c7424 */ /* 0x000fe200078e00ff */
[----:B------:R-:W-:Y:S02]  /*e8d0*/  LOP3.LUT P6, RZ, R16, 0x40, RZ, 0xc0, !PT ;  /* 0x0000004010ff7812 */ /* 0x000fe400078cc0ff */
[----:B------:R-:W-:-:S05]  /*e8e0*/  IADD3 R2, P0, R14, R8, RZ ;  /* 0x000000080e027210 */ /* 0x000fca0007f1e0ff */
[----:B------:R-:W-:Y:S01]  /*e8f0*/  IMAD.X R3, RZ, RZ, R3, P0 ;  /* 0x000000ffff037224 */ /* 0x000fe200000e0603 */
[----:B------:R-:W-:-:S05]  /*e900*/  ISETP.NE.U32.AND P0, PT, R28, RZ, PT ;  /* 0x000000ff1c00720c */ /* 0x000fca0003f05070 */
[----:B------:R-:W-:Y:S01]  /*e910*/  @!PT LDS RZ, [RZ] ;  /* 0x00000000fffff984 */ /* 0x000fe20000000800 */
[----:B------:R-:W-:Y:S01]  /*e920*/  @!PT LDS RZ, [RZ] ;  /* 0x00000000fffff984 */ /* 0x000fe20000000800 */
[----:B------:R-:W-:Y:S01]  /*e930*/  @!PT LDS RZ, [RZ] ;  /* 0x00000000fffff984 */ /* 0x000fe20000000800 */
[----:B------:R0:W-:Y:S08]  /*e940*/  LDGSTS.E.BYPASS.LTC128B.128 [R17+0x400], desc[UR36][R2.64], !P6 ;  /* 0x0040000002117fae */ /* 0x0001f0000f101d64 */
[----:B0-----:R-:W-:Y:S05]  /*e950*/  WARPSYNC.COLLECTIVE R15, `(.L_x_3352) ;  /* 0x000000000f087348 */ /* 0x001fea0003c00000 */
[----:B------:R1:W2:Y:S02]  /*e960*/  SHFL.IDX P6, R14, R13, R12, R11 ;  /* 0x0000000c0d0e7389 */ /* 0x0002a400000c000b */
[----:B012---:R-:W-:Y:S01]  /*e970*/  ENDCOLLECTIVE ;  /* 0x000000000000791b */ /* 0x007fe20003800000 */
.L_x_3352:
[----:B------:R-:W-:Y:S01]  /*e980*/  @!PT LDS RZ, [RZ] ;  /* 0x00000000fffff984 */ /* 0x000fe20000000800 */
[----:B------:R-:W-:Y:S01]  /*e990*/  @!PT LDS RZ, [RZ] ;  /* 0x00000000fffff984 */ /* 0x000fe20000000800 */
[----:B------:R-:W-:Y:S01]  /*e9a0*/  @!PT LDS RZ, [RZ] ;  /* 0x00000000fffff984 */ /* 0x000fe20000000800 */
[----:B------:R0:W-:Y:S04]  /*e9b0*/  LDGSTS.E.BYPASS.LTC128B.128 [R17+0x2400], desc[UR36][R2.64+0x80], !P2 ;  /* 0x0240008002117fae */ /* 0x0001e8000d101d64 */
[----:B------:R0:W-:Y:S01]  /*e9c0*/  LDGSTS.E.BYPASS.LTC128B.128 [R17+0x4400], desc[UR36][R2.64+0x100], !P1 ;  /* 0x0440010002117fae */ /* 0x0001e2000c901d64 */
[----:B------:R-:W-:-:S03]  /*e9d0*/  ISETP.NE.U32.AND P1, PT, R25, RZ, PT ;  /* 0x000000ff1900720c */ /* 0x000fc60003f25070 */
[----:B------:R0:W-:Y:S01]  /*e9e0*/  LDGSTS.E.BYPASS.LTC128B.128 [R17+0x6400], desc[UR36][R2.64+0x180], !P5 ;  /* 0x0640018002117fae */ /* 0x0001e2000e901d64 */
[----:B------:R-:W-:Y:S02]  /*e9f0*/  LOP3.LUT P5, RZ, R16, 0x40, RZ, 0xc0, !PT ;  /* 0x0000004010ff7812 */ /* 0x000fe400078ac0ff */
[----:B------:R-:W-:Y:S01]  /*ea00*/  MOV R13, R18 ;  /* 0x00000012000d7202 */ /* 0x000fe20000000f00 */
[----:B------:R0:W-:Y:S04]  /*ea10*/  LDGSTS.E.BYPASS.LTC128B.128 [R17+0x8400], desc[UR36][R2.64+0x200], !P4 ;  /* 0x0840020002117fae */ /* 0x0001e8000e101d64 */
[----:B------:R0:W-:Y:S01]  /*ea20*/  LDGSTS.E.BYPASS.LTC128B.128 [R17+0xa400], desc[UR36][R2.64+0x280], !P3 ;  /* 0x0a40028002117fae */ /* 0x0001e2000d901d64 */
[----:B------:R-:W-:-:S03]  /*ea30*/  IMAD.MOV.U32 R5, RZ, RZ, R14 ;  /* 0x000000ffff057224 */ /* 0x000fc600078e000e */
[----:B------:R0:W-:Y:S04]  /*ea40*/  LDGSTS.E.BYPASS.LTC128B.128 [R17+0xc400], desc[UR36][R2.64+0x300], P0 ;  /* 0x0c40030002117fae */ /* 0x0001e80008101d64 */
[----:B0-----:R-:W-:Y:S05]  /*ea50*/  WARPSYNC.COLLECTIVE R15, `(.L_x_3353) ;  /* 0x000000000f087348 */ /* 0x001fea0003c00000 */
[----:B------:R1:W2:Y:S02]  /*ea60*/  SHFL.IDX P6, R14, R13, R12, R11 ;  /* 0x0000000c0d0e7389 */ /* 0x0002a400000c000b */
[----:B012---:R-:W-:Y:S01]  /*ea70*/  ENDCOLLECTIVE ;  /* 0x000000000000791b */ /* 0x007fe20003800000 */
.L_x_3353:
[----:B------:R-:W-:Y:S01]  /*ea80*/  @!PT LDS RZ, [RZ] ;  /* 0x00000000fffff984 */ /* 0x000fe20000000800 */
[----:B------:R-:W-:Y:S01]  /*ea90*/  @!PT LDS RZ, [RZ] ;  /* 0x00000000fffff984 */ /* 0x000fe20000000800 */
[----:B------:R-:W-:Y:S01]  /*eaa0*/  @!PT LDS RZ, [RZ] ;  /* 0x00000000fffff984 */ /* 0x000fe20000000800 */
[----:B------:R0:W-:Y:S01]  /*eab0*/  LDGSTS.E.BYPASS.LTC128B.128 [R17+0xe400], desc[UR36][R2.64+0x380], P1 ;  /* 0x0e40038002117fae */ /* 0x0001e20008901d64 */
[----:B------:R-:W-:Y:S01]  /*eac0*/  IMAD.MOV.U32 R13, RZ, RZ, R19 ;  /* 0x000000ffff0d7224 */ /* 0x000fe200078e0013 */
[----:B------:R-:W-:Y:S02]  /*ead0*/  MOV R12, 0x2 ;  /* 0x00000002000c7802 */ /* 0x000fe40000000f00 */
[----:B0-----:R-:W-:Y:S02]  /*eae0*/  IADD3 R2, P2, R14, R8, RZ ;  /* 0x000000080e027210 */ /* 0x001fe40007f5e0ff */
[----:B------:R-:W-:-:S03]  /*eaf0*/  LOP3.LUT P6, RZ, R16, 0x10, RZ, 0xc0, !PT ;  /* 0x0000001010ff7812 */ /* 0x000fc600078cc0ff */
[----:B------:R-:W-:Y:S01]  /*eb00*/  IMAD.X R3, RZ, RZ, R5, P2 ;  /* 0x000000ffff037224 */ /* 0x000fe200010e0605 */
[----:B------:R-:W-:-:S04]  /*eb10*/  LOP3.LUT P2, RZ, R16, 0x20, RZ, 0xc0, !PT ;  /* 0x0000002010ff7812 */ /* 0x000fc8000784c0ff */
[----:B------:R0:W-:Y:S01]  /*eb20*/  LDGSTS.E.BYPASS.LTC128B.128 [R17+0xc00], desc[UR36][R2.64], !P5 ;  /* 0x00c0000002117fae */ /* 0x0001e2000e901d64 */
[----:B------:R-:W-:-:S04]  /*eb30*/  ISETP.NE.AND P5, PT, R4, RZ, PT ;  /* 0x000000ff0400720c */ /* 0x000fc80003fa5270 */
[----:B------:R-:W-:-:S04]  /*eb40*/  P2R R4, PR, RZ, 0x20 ;  /* 0x00000020ff047803 */ /* 0x000fc80000000000 */
[----:B------:R0:W-:Y:S04]  /*eb50*/  LDGSTS.E.BYPASS.LTC128B.128 [R17+0x2c00], desc[UR36][R2.64+0x80], !P2 ;  /* 0x02c0008002117fae */ /* 0x0001e8000d101d64 */
[----:B------:R0:W-:Y:S02]  /*eb60*/  LDGSTS.E.BYPASS.LTC128B.128 [R17+0x4c00], desc[UR36][R2.64+0x100], !P6 ;  /* 0x04c0010002117fae */ /* 0x0001e4000f101d64 */
[----:B0-----:R-:W-:Y:S05]  /*eb70*/  WARPSYNC.COLLECTIVE R15, `(.L_x_3354) ;  /* 0x000000000f087348 */ /* 0x001fea0003c00000 */
[----:B------:R1:W2:Y:S02]  /*eb80*/  SHFL.IDX P6, R14, R13, R12, R11 ;  /* 0x0000000c0d0e7389 */ /* 0x0002a400000c000b */
[----:B012---:R-:W-:Y:S01]  /*eb90*/  ENDCOLLECTIVE ;  /* 0x000000000000791b */ /* 0x007fe20003800000 */
.L_x_3354:
[----:B------:R-:W-:Y:S01]  /*eba0*/  @!PT LDS RZ, [RZ] ;  /* 0x00000000fffff984 */ /* 0x000fe20000000800 */
[----:B------:R-:W-:Y:S01]  /*ebb0*/  @!PT LDS RZ, [RZ] ;  /* 0x00000000fffff984 */ /* 0x000fe20000000800 */
[----:B------:R-:W-:Y:S01]  /*ebc0*/  @!PT LDS RZ, [RZ] ;  /* 0x00000000fffff984 */ /* 0x000fe20000000800 */
[----:B------:R0:W-:Y:S01]  /*ebd0*/  LDGSTS.E.BYPASS.LTC128B.128 [R17+0x6c00], desc[UR36][R2.64+0x180], !P5 ;  /* 0x06c0018002117fae */ /* 0x0001e2000e901d64 */
[----:B------:R-:W-:-:S03]  /*ebe0*/  LOP3.LUT P5, RZ, R16, 0x40, RZ, 0xc0, !PT ;  /* 0x0000004010ff7812 */ /* 0x000fc600078ac0ff */
[----:B------:R0:W-:Y:S04]  /*ebf0*/  LDGSTS.E.BYPASS.LTC128B.128 [R17+0x8c00], desc[UR36][R2.64+0x200], !P4 ;  /* 0x08c0020002117fae */ /* 0x0001e8000e101d64 */
[----:B------:R0:W-:Y:S01]  /*ec00*/  LDGSTS.E.BYPASS.LTC128B.128 [R17+0xac00], desc[UR36][R2.64+0x280], !P3 ;  /* 0x0ac0028002117fae */ /* 0x0001e2000d901d64 */
[----:B------:R-:W-:-:S03]  /*ec10*/  IMAD.MOV.U32 R13, RZ, RZ, R18 ;  /* 0x000000ffff0d7224 */ /* 0x000fc600078e0012 */
[----:B------:R0:W-:Y:S04]  /*ec20*/  LDGSTS.E.BYPASS.LTC128B.128 [R17+0xcc00], desc[UR36][R2.64+0x300], P0 ;  /* 0x0cc0030002117fae */ /* 0x0001e80008101d64 */
[----:B------:R0:W-:Y:S01]  /*ec30*/  LDGSTS.E.BYPASS.LTC128B.128 [R17+0xec00], desc[UR36][R2.64+0x380], P1 ;  /* 0x0ec0038002117fae */ /* 0x0001e20008901d64 */
[----:B------:R-:W-:-:S07]  /*ec40*/  IMAD.MOV.U32 R20, RZ, RZ, R14 ;  /* 0x000000ffff147224 */ /* 0x000fce00078e000e */
[----:B0-----:R-:W-:Y:S05]  /*ec50*/  WARPSYNC.COLLECTIVE R15, `(.L_x_3355) ;  /* 0x000000000f087348 */ /* 0x001fea0003c00000 */
[----:B------:R1:W2:Y:S02]  /*ec60*/  SHFL.IDX P6, R14, R13, R12, R11 ;  /* 0x0000000c0d0e7389 */ /* 0x0002a400000c000b */
[----:B012---:R-:W-:Y:S01]  /*ec70*/  ENDCOLLECTIVE ;  /* 0x000000000000791b */ /* 0x007fe20003800000 */
.L_x_3355:
[----:B------:R-:W-:Y:S02]  /*ec80*/  IMAD.MOV.U32 R13, RZ, RZ, R19 ;  /* 0x000000ffff0d7224 */ /* 0x000fe400078e0013 */
[----:B------:R-:W-:Y:S01]  /*ec90*/  IMAD.MOV.U32 R12, RZ, RZ, 0x3 ;  /* 0x00000003ff0c7424 */ /* 0x000fe200078e00ff */
[----:B------:R-:W-:Y:S02]  /*eca0*/  IADD3 R2, P2, R14, R8, RZ ;  /* 0x000000080e027210 */ /* 0x000fe40007f5e0ff */
[C---:B------:R-:W-:Y:S02]  /*ecb0*/  LOP3.LUT P6, RZ, R16.reuse, 0x10, RZ, 0xc0, !PT ;  /* 0x0000001010ff7812 */ /* 0x040fe400078cc0ff */
[----:B------:R-:W-:Y:S02]  /*ecc0*/  IADD3.X R3, RZ, R20, RZ, P2, !PT ;  /* 0x00000014ff037210 */ /* 0x000fe400017fe4ff */
[----:B------:R-:W-:-:S03]  /*ecd0*/  LOP3.LUT P2, RZ, R16, 0x20, RZ, 0xc0, !PT ;  /* 0x0000002010ff7812 */ /* 0x000fc6000784c0ff */
[----:B------:R-:W-:Y:S01]  /*ece0*/  @!PT LDS RZ, [RZ] ;  /* 0x00000000fffff984 */ /* 0x000fe20000000800 */
[----:B------:R-:W-:Y:S01]  /*ecf0*/  @!PT LDS RZ, [RZ] ;  /* 0x00000000fffff984 */ /* 0x000fe20000000800 */
[----:B------:R-:W-:Y:S01]  /*ed00*/  @!PT LDS RZ, [RZ] ;  /* 0x00000000fffff984 */ /* 0x000fe20000000800 */
[----:B------:R0:W-:Y:S01]  /*ed10*/  LDGSTS.E.BYPASS.LTC128B.128 [R17+0x1400], desc[UR36][R2.64], !P5 ;  /* 0x0140000002117fae */ /* 0x0001e2000e901d64 */
[----:B------:R-:W-:Y:S01]  /*ed20*/  ISETP.NE.AND P5, PT, R4, RZ, PT ;  /* 0x000000ff0400720c */ /* 0x000fe20003fa5270 */
[----:B------:R-:W-:-:S08]  /*ed30*/  IMAD.MOV.U32 R4, RZ, RZ, RZ ;  /* 0x000000ffff047224 */ /* 0x000fd000078e00ff */
[----:B------:R0:W-:Y:S04]  /*ed40*/  LDGSTS.E.BYPASS.LTC128B.128 [R17+0x3400], desc[UR36][R2.64+0x80], !P2 ;  /* 0x0340008002117fae */ /* 0x0001e8000d101d64 */
[----:B------:R0:W-:Y:S02]  /*ed50*/  LDGSTS.E.BYPASS.LTC128B.128 [R17+0x5400], desc[UR36][R2.64+0x100], !P6 ;  /* 0x0540010002117fae */ /* 0x0001e4000f101d64 */
[----:B0-----:R-:W-:Y:S05]  /*ed60*/  WARPSYNC.COLLECTIVE R15, `(.L_x_3356) ;  /* 0x000000000f087348 */ /* 0x001fea0003c00000 */
[----:B------:R1:W2:Y:S02]  /*ed70*/  SHFL.IDX P6, R14, R13, R12, R11 ;  /* 0x0000000c0d0e7389 */ /* 0x0002a400000c000b */
[----:B012---:R-:W-:Y:S01]  /*ed80*/  ENDCOLLECTIVE ;  /* 0x000000000000791b */ /* 0x007fe20003800000 */
.L_x_3356:
[----:B------:R-:W-:Y:S01]  /*ed90*/  @!PT LDS RZ, [RZ] ;  /* 0x00000000fffff984 */ /* 0x000fe20000000800 */
[----:B------:R-:W-:Y:S01]  /*eda0*/  @!PT LDS RZ, [RZ] ;  /* 0x00000000fffff984 */ /* 0x000fe20000000800 */
[----:B------:R-:W-:Y:S01]  /*edb0*/  @!PT LDS RZ, [RZ] ;  /* 0x00000000fffff984 */ /* 0x000fe20000000800 */
[----:B------:R0:W-:Y:S04]  /*edc0*/  LDGSTS.E.BYPASS.LTC128B.128 [R17+0x7400], desc[UR36][R2.64+0x180], !P5 ;  /* 0x0740018002117fae */ /* 0x0001e8000e901d64 */
[----:B------:R0:W-:Y:S04]  /*edd0*/  LDGSTS.E.BYPASS.LTC128B.128 [R17+0x9400], desc[UR36][R2.64+0x200], !P4 ;  /* 0x0940020002117fae */ /* 0x0001e8000e101d64 */
[----:B------:R0:W-:Y:S01]  /*ede0*/  LDGSTS.E.BYPASS.LTC128B.128 [R17+0xb400], desc[UR36][R2.64+0x280], !P3 ;  /* 0x0b40028002117fae */ /* 0x0001e2000d901d64 */
[----:B------:R-:W-:-:S03]  /*edf0*/  IMAD.MOV.U32 R13, RZ, RZ, R18 ;  /* 0x000000ffff0d7224 */ /* 0x000fc600078e0012 */
[----:B------:R0:W-:Y:S04]  /*ee00*/  LDGSTS.E.BYPASS.LTC128B.128 [R17+0xd400], desc[UR36][R2.64+0x300], P0 ;  /* 0x0d40030002117fae */ /* 0x0001e80008101d64 */
[----:B------:R0:W-:Y:S01]  /*ee10*/  LDGSTS.E.BYPASS.LTC128B.128 [R17+0xf400], desc[UR36][R2.64+0x380], P1 ;  /* 0x0f40038002117fae */ /* 0x0001e20008901d64 */
[----:B------:R-:W-:-:S07]  /*ee20*/  MOV R19, R14 ;  /* 0x0000000e00137202 */ /* 0x000fce0000000f00 */
[----:B0-----:R-:W-:Y:S05]  /*ee30*/  WARPSYNC.COLLECTIVE R15, `(.L_x_3357) ;  /* 0x000000000f087348 */ /* 0x001fea0003c00000 */
[----:B------:R1:W2:Y:S02]  /*ee40*/  SHFL.IDX P6, R14, R13, R12, R11 ;  /* 0x0000000c0d0e7389 */ /* 0x0002a400000c000b */
[----:B012---:R-:W-:Y:S01]  /*ee50*/  ENDCOLLECTIVE ;  /* 0x000000000000791b */ /* 0x007fe20003800000 */
.L_x_3357:
[----:B------:R-:W-:Y:S05]  /*ee60*/  BRA `(.L_x_3358) ;  /* 0xffffffd800307947 */ /* 0x000fea000383ffff */
.L_x_3291:
[----:B0-----:R0:W1:Y:S02]  /*ee70*/  SYNCS.PHASECHK.TRANS64.TRYWAIT P0, [R5+URZ+0x28c20], R4 ;  /* 0x028c2004050075a7 */ /* 0x001064000800017f */
[----:B-1----:R-:W-:Y:S05]  /*ee80*/  @!P0 NANOSLEEP.SYNCS 0x989680 ;  /* 0x009896800000895d */ /* 0x002fea0003900000 */
[----:B------:R-:W1:Y:S02]  /*ee90*/  @!P0 SYNCS.PHASECHK.TRANS64 P0, [R5+URZ+0x28c20], R4 ;  /* 0x028c2004050085a7 */ /* 0x000e64000800007f */
[----:B-1----:R-:W-:Y:S05]  /*eea0*/  @!P0 BRA `(.L_x_3291) ;  /* 0xfffffffc00f08947 */ /* 0x002fea000383ffff */
[----:B------:R-:W-:Y:S05]  /*eeb0*/  BRA `(.L_x_3359) ;  /* 0xffffffd800dc7947 */ /* 0x000fea000383ffff */
.L_x_3292:
        /* <DEDUP_REMOVED lines=8> */
[----:B0-2--5:R-:W-:Y:S05]  /*ef40*/  WARPSYNC.COLLECTIVE R15, `(.L_x_3361) ;  /* 0x000000000f087348 */ /* 0x025fea0003c00000 */
[----:B------:R1:W3:Y:S02]  /*ef50*/  SHFL.IDX P6, R14, R13, R12, R11 ;  /* 0x0000000c0d0e7389 */ /* 0x0002e400000c000b */
[----:B0123-5:R-:W-:Y:S01]  /*ef60*/  ENDCOLLECTIVE ;  /* 0x000000000000791b */ /* 0x02ffe20003800000 */
.L_x_3361:
[----:B------:R-:W-:Y:S05]  /*ef70*/  BSYNC B0 ;  /* 0x0000000000007941 */ /* 0x000fea0003800000 */
.L_x_3360:
[----:B------:R-:W-:Y:S05]  /*ef80*/  BRA `(.L_x_3362) ;  /* 0xffffffd800c47947 */ /* 0x000fea000383ffff */
.L_x_3293:
[----:B------:R-:W-:Y:S01]  /*ef90*/  BSSY B0, `(.L_x_3363) ;  /* 0x0000006000007945 */ /* 0x000fe20003800000 */
[----:B------:R-:W-:-:S07]  /*efa0*/  IMAD.MOV.U32 R15, RZ, RZ, -0x1 ;  /* 0xffffffffff0f7424 */ /* 0x000fce00078e00ff */
[----:B012--5:R-:W-:Y:S05]  /*efb0*/  WARPSYNC.COLLECTIVE R15, `(.L_x_3364) ;  /* 0x000000000f0c7348 */ /* 0x027fea0003c00000 */
[----:B------:R-:W-:Y:S02]  /*efc0*/  ELECT P6, UR62, PT ;  /* 0x00000000003e782f */ /* 0x000fe400038c0000 */
[----:B------:R-:W-:Y:S01]  /*efd0*/  MOV R14, UR62 ;  /* 0x0000003e000e7c02 */ /* 0x000fe20008000f00 */
[----:B012--5:R-:W-:Y:S10]  /*efe0*/  ENDCOLLECTIVE ;  /* 0x000000000000791b */ /* 0x027ff40003800000 */
.L_x_3364:
[----:B------:R-:W-:Y:S05]  /*eff0*/  BSYNC B0 ;  /* 0x0000000000007941 */ /* 0x000fea0003800000 */
.L_x_3363:
[----:B------:R-:W-:Y:S05]  /*f000*/  BRA `(.L_x_3365) ;  /* 0xffffffd800b87947 */ /* 0x000fea000383ffff */
.L_x_3295:
[----:B0-----:R0:W1:Y:S02]  /*f010*/  SYNCS.PHASECHK.TRANS64.TRYWAIT P1, [R4+URZ+0x28c40], R3 ;  /* 0x028c4003040075a7 */ /* 0x001064000802017f */
[----:B-1----:R-:W-:Y:S05]  /*f020*/  @!P1 NANOSLEEP.SYNCS 0x989680 ;  /* 0x009896800000995d */ /* 0x002fea0003900000 */
[----:B------:R-:W1:Y:S02]  /*f030*/  @!P1 SYNCS.PHASECHK.TRANS64 P1, [R4+URZ+0x28c40], R3 ;  /* 0x028c4003040095a7 */ /* 0x000e64000802007f */
[----:B-1----:R-:W-:Y:S05]  /*f040*/  @!P1 BRA `(.L_x_3295) ;  /* 0xfffffffc00f09947 */ /* 0x002fea000383ffff */
[----:B------:R-:W-:Y:S05]  /*f050*/  BRA `(.L_x_3366) ;  /* 0xffffffd800d87947 */ /* 0x000fea000383ffff */
.L_x_3297:
[----:B-1----:R1:W3:Y:S02]  /*f060*/  SYNCS.PHASECHK.TRANS64.TRYWAIT P1, [R5+URZ+0x28c40], R0 ;  /* 0x028c4000050075a7 */ /* 0x0022e4000802017f */
[----:B---3--:R-:W-:Y:S05]  /*f070*/  @!P1 NANOSLEEP.SYNCS 0x989680 ;  /* 0x009896800000995d */ /* 0x008fea0003900000 */
[----:B------:R-:W3:Y:S02]  /*f080*/  @!P1 SYNCS.PHASECHK.TRANS64 P1, [R5+URZ+0x28c40], R0 ;  /* 0x028c4000050095a7 */ /* 0x000ee4000802007f */
[----:B---3--:R-:W-:Y:S05]  /*f090*/  @!P1 BRA `(.L_x_3297) ;  /* 0xfffffffc00f09947 */ /* 0x008fea000383ffff */
[----:B------:R-:W-:Y:S05]  /*f0a0*/  BRA `(.L_x_3367) ;  /* 0xffffffd800e47947 */ /* 0x000fea000383ffff */
.L_x_3299:
[----:B---3--:R3:W4:Y:S02]  /*f0b0*/  SYNCS.PHASECHK.TRANS64.TRYWAIT P1, [R4+URZ+0x28c60], R3 ;  /* 0x028c6003040075a7 */ /* 0x008724000802017f */
[----:B----4-:R-:W-:Y:S05]  /*f0c0*/  @!P1 NANOSLEEP.SYNCS 0x989680 ;  /* 0x009896800000995d */ /* 0x010fea0003900000 */
[----:B------:R-:W4:Y:S02]  /*f0d0*/  @!P1 SYNCS.PHASECHK.TRANS64 P1, [R4+URZ+0x28c60], R3 ;  /* 0x028c6003040095a7 */ /* 0x000f24000802007f */
[----:B----4-:R-:W-:Y:S05]  /*f0e0*/  @!P1 BRA `(.L_x_3299) ;  /* 0xfffffffc00f09947 */ /* 0x010fea000383ffff */
[----:B------:R-:W-:Y:S05]  /*f0f0*/  BRA `(.L_x_3368) ;  /* 0xffffffd800e07947 */ /* 0x000fea000383ffff */
.L_x_3369:
        /* <DEDUP_REMOVED lines=16> */
.L_x_15640:


//--------------------- .text._ZN7cutlass13device_kernelIN5flash11enable_sm90INS1_16FlashAttnFwdSm90INS1_25CollectiveMainloopFwdSm90ILi2EN4cute5tupleIJNS5_1CILi1EEES8_S8_EEENS6_IJNS7_ILi64EEESA_SA_EEELi512ENS_10bfloat16_tEfNS_4arch4Sm90ELb0ELb0ELb0ELb0ELb1ELb0ELb1ELb0ELb0ELb1ELb1ELb0EEENS1_21CollectiveEpilogueFwdINS6_IJSA_NS7_ILi512EEESA_EEES9_SC_SE_Li256ELb0ELb1ELb1ELb0EEENS1_19SingleTileSchedulerILb0ELb1ELb1ELi64EEEEEEEEEvNT_6ParamsE --------------------------
	.section	.text._ZN7cutlass13device_kernelIN5flash11enable_sm90INS1_16FlashAttnFwdSm90INS1_25CollectiveMainloopFwdSm90ILi2EN4cute5tupleIJNS5_1CILi1EEES8_S8_EEENS6_IJNS7_ILi64EEESA_SA_EEELi512ENS_10bfloat16_tEfNS_4arch4Sm90ELb0ELb0ELb0ELb0ELb1ELb0ELb1ELb0ELb0ELb1ELb1ELb0EEENS1_21CollectiveEpilogueFwdINS6_IJSA_NS7_ILi512EEESA_EEES9_SC_SE_Li256ELb0ELb1ELb1ELb0EEENS1_19SingleTileSchedulerILb0ELb1ELb1ELi64EEEEEEEEEvNT_6ParamsE,"ax",@progbits
	.align	128
.text._ZN7cutlass13device_kernelIN5flash11enable_sm90INS1_16FlashAttnFwdSm90INS1_25CollectiveMainloopFwdSm90ILi2EN4cute5tupleIJNS5_1CILi1EEES8_S8_EEENS6_IJNS7_ILi64EEESA_SA_EEELi512ENS_10bfloat16_tEfNS_4arch4Sm90ELb0ELb0ELb0ELb0ELb1ELb0ELb1ELb0ELb0ELb1ELb1ELb0EEENS1_21CollectiveEpilogueFwdINS6_IJSA_NS7_ILi512EEESA_EEES9_SC_SE_Li256ELb0ELb1ELb1ELb0EEENS1_19SingleTileSchedulerILb0ELb1ELb1ELi64EEEEEEEEEvNT_6ParamsE:
        .type           _ZN7cutlass13device_kernelIN5flash11enable_sm90INS1_16FlashAttnFwdSm90INS1_25CollectiveMainloopFwdSm90ILi2EN4cute5tupleIJNS5_1CILi1EEES8_S8_EEENS6_IJNS7_ILi64EEESA_SA_EEELi512ENS_10bfloat16_tEfNS_4arch4Sm90ELb0ELb0ELb0ELb0ELb1ELb0ELb1ELb0ELb0ELb1ELb1ELb0EEENS1_21CollectiveEpilogueFwdINS6_IJSA_NS7_ILi512EEESA_EEES9_SC_SE_Li256ELb0ELb1ELb1ELb0EEENS1_19SingleTileSchedulerILb0ELb1ELb1ELi64EEEEEEEEEvNT_6ParamsE,@function
        .size           _ZN7cutlass13device_kernelIN5flash11enable_sm90INS1_16FlashAttnFwdSm90INS1_25CollectiveMainloopFwdSm90ILi2EN4cute5tupleIJNS5_1CILi1EEES8_S8_EEENS6_IJNS7_ILi64EEESA_SA_EEELi512ENS_10bfloat16_tEfNS_4arch4Sm90ELb0ELb0ELb0ELb0ELb1ELb0ELb1ELb0ELb0ELb1ELb1ELb0EEENS1_21CollectiveEpilogueFwdINS6_IJSA_NS7_ILi512EEESA_EEES9_SC_SE_Li256ELb0ELb1ELb1ELb0EEENS1_19SingleTileSchedulerILb0ELb1ELb1ELi64EEEEEEEEEvNT_6ParamsE,(.L_x_15641 - _ZN7cutlass13device_kernelIN5flash11enable_sm90INS1_16FlashAttnFwdSm90INS1_25CollectiveMainloopFwdSm90ILi2EN4cute5tupleIJNS5_1CILi1EEES8_S8_EEENS6_IJNS7_ILi64EEESA_SA_EEELi512ENS_10bfloat16_tEfNS_4arch4Sm90ELb0ELb0ELb0ELb0ELb1ELb0ELb1ELb0ELb0ELb1ELb1ELb0EEENS1_21CollectiveEpilogueFwdINS6_IJSA_NS7_ILi512EEESA_EEES9_SC_SE_Li256ELb0ELb1ELb1ELb0EEENS1_19SingleTileSchedulerILb0ELb1ELb1ELi64EEEEEEEEEvNT_6ParamsE)
        .other          _ZN7cutlass13device_kernelIN5flash11enable_sm90INS1_16FlashAttnFwdSm90INS1_25CollectiveMainloopFwdSm90ILi2EN4cute5tupleIJNS5_1CILi1EEES8_S8_EEENS6_IJNS7_ILi64EEESA_SA_EEELi512ENS_10bfloat16_tEfNS_4arch4Sm90ELb0ELb0ELb0ELb0ELb1ELb0ELb1ELb0ELb0ELb1ELb1ELb0EEENS1_21CollectiveEpilogueFwdINS6_IJSA_NS7_ILi512EEESA_EEES9_SC_SE_Li256ELb0ELb1ELb1ELb0EEENS1_19SingleTileSchedulerILb0ELb1ELb1ELi64EEEEEEEEEvNT_6ParamsE,@"STO_CUDA_ENTRY STV_DEFAULT"
_ZN7cutlass13device_kernelIN5flash11enable_sm90INS1_16FlashAttnFwdSm90INS1_25CollectiveMainloopFwdSm90ILi2EN4cute5tupleIJNS5_1CILi1EEES8_S8_EEENS6_IJNS7_ILi64EEESA_SA_EEELi512ENS_10bfloat16_tEfNS_4arch4Sm90ELb0ELb0ELb0ELb0ELb1ELb0ELb1ELb0ELb0ELb1ELb1ELb0EEENS1_21CollectiveEpilogueFwdINS6_IJSA_NS7_ILi512EEESA_EEES9_SC_SE_Li256ELb0ELb1ELb1ELb0EEENS1_19SingleTileSchedulerILb0ELb1ELb1ELi64EEEEEEEEEvNT_6ParamsE:
[----:B------:R-:W0:Y:S02]  /*0000*/  LDC R1, c[0x0][0x28] ;  /* 0x00000a00ff017b82 */ /* 0x000e240000000800 */
[----:B0-----:R-:W-:Y:S01]  /*0010*/  VIADD R1, R1, 0xfffffff8 ;  /* 0xfffffff801017836 */ /* 0x001fe20000000000 */
[----:B------:R-:W0:Y:S01]  /*0020*/  S2R R24, SR_TID.X ;  /* 0x0000000000187919 */ /* 0x000e220000002100 */
[----:B------:R-:W-:Y:S01]  /*0030*/  ELECT P0, URZ, PT ;  /* 0x00000000003f782f */ /* 0x000fe20003800000 */
[----:B------:R-:W-:Y:S01]  /*0040*/  UMOV UR4, 0x80 ;  /* 0x0000008000047882 */ /* 0x000fe20000000000 */
[----:B------:R-:W-:Y:S01]  /*0050*/  UMOV UR7, 0x100 ;  /* 0x0000010000077882 */ /* 0x000fe20000000000 */
[--C-:B0-----:R-:W-:Y:S02]  /*0060*/  SHF.R.U32.HI R0, RZ, 0x5, R24.reuse ;  /* 0x00000005ff007819 */ /* 0x101fe40000011618 */
[----:B------:R-:W-:-:S03]  /*0070*/  SHF.R.U32.HI R3, RZ, 0x7, R24 ;  /* 0x00000007ff037819 */ /* 0x000fc60000011618 */
[----:B------:R-:W0:Y:S04]  /*0080*/  SHFL.IDX PT, R2, R0, RZ, 0x1f ;  /* 0x00001fff00027589 */ /* 0x000e2800000e0000 */
[----:B------:R-:W1:Y:S01]  /*0090*/  SHFL.IDX PT, R3, R3, RZ, 0x1f ;  /* 0x00001fff03037589 */ /* 0x000e6200000e0000 */
[C---:B0-----:R-:W-:Y:S02]  /*00a0*/  ISETP.NE.OR P0, PT, R2.reuse, RZ, !P0 ;  /* 0x000000ff0200720c */ /* 0x041fe40004705670 */
[----:B------:R-:W-:-:S11]  /*00b0*/  ISETP.NE.AND P1, PT, R2, RZ, PT ;  /* 0x000000ff0200720c */ /* 0x000fd60003f25270 */
[----:B------:R-:W-:Y:S01]  /*00c0*/  VOTEU.ALL UP0, P0 ;  /* 0x00000000003f7886 */ /* 0x000fe20000000000 */
[----:B------:R-:W-:Y:S01]  /*00d0*/  VOTEU.ALL UP1, P0 ;  /* 0x00000000003f7886 */ /* 0x000fe20000020000 */
[----:B------:R-:W-:-:S03]  /*00e0*/  VOTEU.ALL UP2, P0 ;  /* 0x00000000003f7886 */ /* 0x000fc60000040000 */
[----:B------:R-:W0:Y:S01]  /*00f0*/  @!UP0 S2UR UR8, SR_CgaCtaId ;  /* 0x00000000000889c3 */ /* 0x000e220000008800 */
[----:B------:R-:W-:Y:S01]  /*0100*/  @!UP0 UMOV UR6, 0x400 ;  /* 0x0000040000068882 */ /* 0x000fe20000000000 */
[----:B------:R-:W-:-:S04]  /*0110*/  @!UP0 UIADD3 UR4, -UR4, 0x100000, URZ ;  /* 0x0010000004048890 */ /* 0x000fc8000fffe13f */
[----:B------:R-:W-:Y:S02]  /*0120*/  @!UP0 USHF.L.U32 UR5, UR4, 0xb, URZ ;  /* 0x0000000b04058899 */ /* 0x000fe4000800063f */
[----:B------:R-:W-:Y:S02]  /*0130*/  @!UP0 USHF.L.U32 UR4, UR4, 0x1, URZ ;  /* 0x0000000104048899 */ /* 0x000fe4000800063f */
[----:B0-----:R-:W-:Y:S02]  /*0140*/  @!UP0 ULEA UR8, UR8, UR6, 0x18 ;  /* 0x0000000608088291 */ /* 0x001fe4000f8ec03f */
[----:B------:R-:W-:-:S04]  /*0150*/  @!UP0 UIADD3 UR6, -UR7, 0x100000, URZ ;  /* 0x0010000007068890 */ /* 0x000fc8000fffe13f */
[----:B------:R-:W-:Y:S02]  /*0160*/  @!UP0 USHF.L.U32 UR7, UR6, 0xb, URZ ;  /* 0x0000000b06078899 */ /* 0x000fe4000800063f */
[----:B------:R-:W-:Y:S01]  /*0170*/  @!UP0 USHF.L.U32 UR6, UR6, 0x1, URZ ;  /* 0x0000000106068899 */ /* 0x000fe2000800063f */
[----:B------:R-:W-:-:S05]  /*0180*/  VOTEU.ALL UP0, P0 ;  /* 0x00000000003f7886 */ /* 0x000fca0000000000 */
[----:B------:R0:W2:Y:S01]  /*0190*/  @!UP0 SYNCS.EXCH.64 URZ, [UR8+0x38800], UR4 ;  /* 0x03880004083f85b2 */ /* 0x0000a20008000100 */
[----:B------:R0:W3:Y:S05]  /*01a0*/  @!UP1 SYNCS.EXCH.64 URZ, [UR8+0x38810], UR4 ;  /* 0x03881004083f95b2 */ /* 0x0000ea0008000100 */
[----:B------:R0:W4:Y:S02]  /*01b0*/  @!UP2 SYNCS.EXCH.64 URZ, [UR8+0x38820], UR6 ;  /* 0x03882006083fa5b2 */ /* 0x0001240008000100 */
[----:B01----:R-:W-:Y:S05]  /*01c0*/  @P1 BRA `(.L_x_3370) ;  /* 0x0000000000381947 */ /* 0x003fea0003800000 */
        /* <DEDUP_REMOVED lines=10> */
[----:B------:R0:W0:Y:S01]  /*0270*/  SYNCS.EXCH.64 URZ, [UR6+0x38840], UR4 ;  /* 0x03884004063f75b2 */ /* 0x0000220008000100 */
[----:B------:R0:W0:Y:S01]  /*0280*/  SYNCS.EXCH.64 URZ, [UR6+0x38838], UR4 ;  /* 0x03883804063f75b2 */ /* 0x0000220008000100 */
[----:B------:R0:W0:Y:S01]  /*0290*/  SYNCS.EXCH.64 URZ, [UR6+0x38848], UR4 ;  /* 0x03884804063f75b2 */ /* 0x0000220008000100 */
[----:B------:R-:W-:Y:S01]  /*02a0*/  NOP ;  /* 0x0000000000007918 */ /* 0x000fe20000000000 */
.L_x_3370:
        /* <DEDUP_REMOVED lines=22> */
.L_x_3371:
        /* <DEDUP_REMOVED lines=18> */
.L_x_3372:
        /* <DEDUP_REMOVED lines=22> */
.L_x_3373:
        /* <DEDUP_REMOVED lines=23> */
.L_x_3374:
        /* <DEDUP_REMOVED lines=11> */
.L_x_3377:
[----:B------:R-:W-:-:S08]  /*08b0*/  NOP ;  /* 0x0000000000007918 */ /* 0x000fd00000000000 */
[----:B------:R-:W1:Y:S02]  /*08c0*/  USETMAXREG.TRY_ALLOC.CTAPOOL UP0, 0xe8 ;  /* 0x000000e8000079c8 */ /* 0x000e640008000600 */
[----:B-1----:R-:W-:-:S13]  /*08d0*/  PLOP3.LUT P0, PT, PT, PT, UP0, 0x80, 0x0 ;  /* 0x000000000000781c */ /* 0x002fda0003f0f008 */
[----:B------:R-:W-:Y:S05]  /*08e0*/  @!P0 BRA `(.L_x_3377) ;  /* 0xfffffffc00f08947 */ /* 0x000fea000383ffff */
[----:B------:R-:W-:Y:S01]  /*08f0*/  LOP3.LUT R0, R24, 0xffffff80, RZ, 0xc0, !PT ;  /* 0xffffff8018007812 */ /* 0x000fe200078ec0ff */
[----:B------:R-:W1:Y:S01]  /*0900*/  S2UR UR6, SR_CTAID.Y ;  /* 0x00000000000679c3 */ /* 0x000e620000002600 */
[----:B------:R-:W-:Y:S02]  /*0910*/  ULDC UR7, c[0x0][0xd50] ;  /* 0x0003540000077ab9 */ /* 0x000fe40000000800 */
[----:B------:R-:W-:Y:S01]  /*0920*/  ISETP.NE.AND P0, PT, R0, 0x80, PT ;  /* 0x000000800000780c */ /* 0x000fe20003f05270 */
[----:B------:R-:W-:-:S04]  /*0930*/  UISETP.NE.AND UP0, UPT, UR7, 0x1, UPT ;  /* 0x000000010700788c */ /* 0x000fc8000bf05270 */
[----:B------:R-:W2:Y:S07]  /*0940*/  S2UR UR8, SR_CTAID.Z ;  /* 0x00000000000879c3 */ /* 0x000eae0000002700 */
[----:B------:R-:W-:Y:S01]  /*0950*/  @UP0 ULDC UR4, c[0x0][0xd54] ;  /* 0x0003550000040ab9 */ /* 0x000fe20000000800 */
[----:B------:R-:W-:Y:S06]  /*0960*/  @!P0 BAR.ARV 0x8, 0x100 ;  /* 0x0204000000008b1d */ /* 0x000fec0000002000 */
[----:B------:R-:W-:Y:S01]  /*0970*/  ISETP.GE.U32.AND P0, PT, R24, 0x100, PT ;  /* 0x000001001800780c */ /* 0x000fe20003f06070 */
[----:B------:R-:W-:Y:S01]  /*0980*/  @UP0 ULDC UR10, c[0x0][0xd58] ;  /* 0x00035600000a0ab9 */ /* 0x000fe20000000800 */
[----:B-1----:R-:W-:-:S02]  /*0990*/  UIMAD.WIDE.U32 UR4, UR6, UR4, URZ ;  /* 0x00000004060472a5 */ /* 0x002fc4000f8e003f */
[----:B------:R-:W-:Y:S02]  /*09a0*/  UMOV UR60, UR6 ;  /* 0x00000006003c7c82 */ /* 0x000fe40008000000 */
[----:B------:R-:W-:-:S04]  /*09b0*/  @UP0 USHF.R.U32.HI UR60, URZ, UR10, UR5 ;  /* 0x0000000a3f3c0299 */ /* 0x000fc80008011605 */
[----:B------:R-:W-:-:S03]  /*09c0*/  UIADD3 UR4, -UR60, URZ, URZ ;  /* 0x0000003f3c047290 */ /* 0x000fc6000fffe13f */
[----:B------:R-:W-:Y:S06]  /*09d0*/  @P0 BAR.ARV 0xf, 0x100 ;  /* 0x03c4000000000b1d */ /* 0x000fec0000002000 */
[----:B--2---:R-:W-:Y:S01]  /*09e0*/  ISETP.LE.AND P0, PT, RZ, UR8, PT ;  /* 0x00000008ff007c0c */ /* 0x004fe2000bf03270 */
[----:B------:R-:W-:-:S12]  /*09f0*/  UIMAD UR7, UR7, UR4, UR6 ;  /* 0x00000004070772a4 */ /* 0x000fd8000f8e0206 */
[----:B------:R-:W-:Y:S05]  /*0a00*/  @!P0 BRA `(.L_x_3378) ;  /* 0x000000fc005c8947 */ /* 0x000fea0003800000 */
[----:B------:R-:W-:Y:S01]  /*0a10*/  ULDC.64 UR4, c[0x0][0x418] ;  /* 0x0001060000047ab9 */ /* 0x000fe20000000a00 */
[----:B------:R-:W-:Y:S01]  /*0a20*/  ULDC UR38, c[0x0][0x424] ;  /* 0x0001090000267ab9 */ /* 0x000fe20000000800 */
[----:B------:R-:W-:Y:S01]  /*0a30*/  UISETP.NE.U32.AND UP0, UPT, UR4, URZ, UPT ;  /* 0x0000003f0400728c */ /* 0x000fe2000bf05070 */
[----:B------:R-:W1:Y:S01]  /*0a40*/  S2UR UR61, SR_CgaCtaId ;  /* 0x00000000003d79c3 */ /* 0x000e620000008800 */
        /* <DEDUP_REMOVED lines=15> */
[----:B-1----:R-:W-:Y:S11]  /*0b40*/  @!P0 BRA `(.L_x_3379) ;  /* 0x0000001c00ac8947 */ /* 0x002ff60003800000 */
[----:B------:R-:W-:Y:S01]  /*0b50*/  UISETP.GE.AND UP0, UPT, UR38, 0x1, UPT ;  /* 0x000000012600788c */ /* 0x000fe2000bf06270 */
[----:B------:R-:W-:Y:S02]  /*0b60*/  PLOP3.LUT P0, PT, PT, PT, PT, 0x80, 0x0 ;  /* 0x000000000000781c */ /* 0x000fe40003f0f070 */
[----:B0-----:R-:W-:Y:S01]  /*0b70*/  CS2R R2, SRZ ;  /* 0x0000000000027805 */ /* 0x001fe2000001ff00 */
        /* <DEDUP_REMOVED lines=61> */
[----:B------:R-:W-:Y:S01]  /*0f50*/  IMAD.U32 R5, RZ, RZ, UR11 ;  /* 0x0000000bff057e24 */ /* 0x000fe2000f8e00ff */
[----:B------:R-:W-:-:S04]  /*0f60*/  UIADD3 UR4, UR6, -0x1, UR11 ;  /* 0xffffffff06047890 */ /* 0x000fc8000fffe00b */
[-C--:B------:R-:W-:Y:S02]  /*0f70*/  IABS R3, R5.reuse ;  /* 0x0000000500037213 */ /* 0x080fe40000000000 */
[----:B------:R-:W-:Y:S01]  /*0f80*/  IABS R9, R5 ;  /* 0x0000000500097213 */ /* 0x000fe20000000000 */
[----:B------:R-:W-:Y:S01]  /*0f90*/  IMAD.U32 R8, RZ, RZ, UR4 ;  /* 0x00000004ff087e24 */ /* 0x000fe2000f8e00ff */
[----:B------:R-:W0:Y:S01]  /*0fa0*/  I2F.RP R0, R3 ;  /* 0x0000000300007306 */ /* 0x000e220000209400 */
[----:B------:R-:W-:Y:S02]  /*0fb0*/  ULOP3.LUT UR4, UR4, UR11, URZ, 0x3c, !UPT ;  /* 0x0000000b04047292 */ /* 0x000fe4000f8e3c3f */
[----:B------:R-:W-:-:S04]  /*0fc0*/  IMAD.MOV R9, RZ, RZ, -R9 ;  /* 0x000000ffff097224 */ /* 0x000fc800078e0a09 */
        /* <DEDUP_REMOVED lines=15> */
[----:B------:R-:W-:Y:S02]  /*10c0*/  ISETP.NE.AND P2, PT, RZ, UR11, PT ;  /* 0x0000000bff007c0c */ /* 0x000fe4000bf45270 */
[----:B------:R-:W-:-:S13]  /*10d0*/  ISETP.GE.U32.AND P1, PT, R0, R3, PT ;  /* 0x000000030000720c */ /* 0x000fda0003f26070 */
[----:B------:R-:W-:-:S04]  /*10e0*/  @P1 VIADD R7, R7, 0x1 ;  /* 0x0000000107071836 */ /* 0x000fc80000000000 */
[----:B------:R-:W-:-:S04]  /*10f0*/  IMAD.MOV.U32 R3, RZ, RZ, R7 ;  /* 0x000000ffff037224 */ /* 0x000fc800078e0007 */
[----:B------:R-:W-:Y:S01]  /*1100*/  @!P3 IMAD.MOV R3, RZ, RZ, -R3 ;  /* 0x000000ffff03b224 */ /* 0x000fe200078e0a03 */
[----:B------:R-:W-:-:S07]  /*1110*/  @!P2 LOP3.LUT R3, RZ, UR11, RZ, 0x33, !PT ;  /* 0x0000000bff03ac12 */ /* 0x000fce000f8e33ff */
.L_x_3380:
        /* <DEDUP_REMOVED lines=11> */
[----:B------:R-:W2:Y:S01]  /*11d0*/  LDL R5, [R1] ;  /* 0x0000000001057983 */ /* 0x000ea20000100800 */
[----:B------:R-:W-:Y:S01]  /*11e0*/  UMOV UR9, 0x40000040 ;  /* 0x4000004000097882 */ /* 0x000fe20000000000 */
[----:B------:R-:W-:Y:S01]  /*11f0*/  UMOV UR11, 0x40000040 ;  /* 0x40000040000b7882 */ /* 0x000fe20000000000 */
[----:B------:R-:W-:Y:S01]  /*1200*/  UMOV UR13, 0x40000040 ;  /* 0x40000040000d7882 */ /* 0x000fe20000000000 */
[----:B------:R-:W-:Y:S06]  /*1210*/  BAR.SYNC.DEFER_BLOCKING 0xe, 0x100 ;  /* 0x0384000000007b1d */ /* 0x000fec0000010000 */
[----:B------:R-:W-:Y:S01]  /*1220*/  UMOV UR15, 0x40000040 ;  /* 0x40000040000f7882 */ /* 0x000fe20000000000 */
[----:B------:R-:W-:Y:S01]  /*1230*/  UMOV UR17, 0x40000040 ;  /* 0x4000004000117882 */ /* 0x000fe20000000000 */
[----:B------:R-:W-:Y:S01]  /*1240*/  UMOV UR19, 0x40000040 ;  /* 0x4000004000137882 */ /* 0x000fe20000000000 */
[----:B------:R-:W-:Y:S01]  /*1250*/  UMOV UR21, 0x40000040 ;  /* 0x4000004000157882 */ /* 0x000fe20000000000 */
[----:B------:R-:W-:Y:S01]  /*1260*/  UMOV UR23, 0x40000040 ;  /* 0x4000004000177882 */ /* 0x000fe20000000000 */
[----:B------:R-:W-:Y:S01]  /*1270*/  WARPGROUP.ARRIVE ;  /* 0x00000000000079c5 */ /* 0x000fe20000000000 */
[----:B--2---:R-:W-:-:S02]  /*1280*/  R2UR UR7, R5 ;  /* 0x00000000050772ca */ /* 0x004fc400000e0000 */
[----:B------:R-:W-:-:S04]  /*1290*/  SHF.R.S32.HI R5, RZ, 0x1f, R152 ;  /* 0x0000001fff057819 */ /* 0x000fc80000011498 */
[----:B------:R-:W-:-:S04]  /*12a0*/  LEA.HI R5, R5, R152, RZ, 0x7 ;  /* 0x0000009805057211 */ /* 0x000fc800078f38ff */
[----:B------:R-:W-:Y:S02]  /*12b0*/  SHF.R.S32.HI R2, RZ, 0x7, R5 ;  /* 0x00000007ff027819 */ /* 0x000fe40000011405 */
[----:B------:R-:W-:-:S04]  /*12c0*/  LOP3.LUT R5, R5, 0xffffff80, RZ, 0xc0, !PT ;  /* 0xffffff8005057812 */ /* 0x000fc800078ec0ff */
[----:B------:R-:W0:Y:S01]  /*12d0*/  SHFL.IDX PT, R2, R2, RZ, 0x1f ;  /* 0x00001fff02027589 */ /* 0x000e2200000e0000 */
[----:B------:R-:W-:Y:S01]  /*12e0*/  IMAD.IADD R5, R152, 0x1, -R5 ;  /* 0x0000000198057824 */ /* 0x000fe200078e0a05 */
[----:B0-----:R-:W-:-:S04]  /*12f0*/  R2UR UR4, R2 ;  /* 0x00000000020472ca */ /* 0x001fc800000e0000 */
[----:B------:R-:W-:-:S04]  /*1300*/  SHF.R.S32.HI R2, RZ, 0x1f, R5 ;  /* 0x0000001fff027819 */ /* 0x000fc80000011405 */
[CC--:B------:R-:W-:Y:S02]  /*1310*/  LEA.HI R4, R2.reuse, R5.reuse, RZ, 0x2 ;  /* 0x0000000502047211 */ /* 0x0c0fe400078f10ff */
[----:B------:R-:W-:Y:S02]  /*1320*/  LEA.HI R2, R2, R5, RZ, 0x5 ;  /* 0x0000000502027211 */ /* 0x000fe400078f28ff */
[--C-:B------:R-:W-:Y:S02]  /*1330*/  SHF.R.S32.HI R6, RZ, 0x2, R4.reuse ;  /* 0x00000002ff067819 */ /* 0x100fe40000011404 */
[----:B------:R-:W-:Y:S01]  /*1340*/  SHF.R.S32.HI R7, RZ, 0x1f, R4 ;  /* 0x0000001fff077819 */ /* 0x000fe20000011404 */
[----:B------:R-:W-:Y:S01]  /*1350*/  ULEA.HI UR5, UR4, UR4, URZ, 0x1 ;  /* 0x0000000404057291 */ /* 0x000fe2000f8f083f */
[----:B------:R-:W-:Y:S02]  /*1360*/  SHF.R.S32.HI R2, RZ, 0x5, R2 ;  /* 0x00000005ff027819 */ /* 0x000fe40000011402 */
[----:B------:R-:W-:Y:S01]  /*1370*/  LEA.HI R7, R7, R6, RZ, 0x3 ;  /* 0x0000000607077211 */ /* 0x000fe200078f18ff */
[----:B------:R-:W-:-:S03]  /*1380*/  ULOP3.LUT UR6, UR5, 0x1fffe, URZ, 0xc0, !UPT ;  /* 0x0001fffe05067892 */ /* 0x000fc6000f8ec03f */
[----:B------:R-:W-:Y:S01]  /*1390*/  UMOV UR5, 0x400 ;  /* 0x0000040000057882 */ /* 0x000fe20000000000 */
[----:B------:R-:W-:Y:S01]  /*13a0*/  UIADD3 UR6, UR4, -UR6, URZ ;  /* 0x8000000604067290 */ /* 0x000fe2000fffe03f */
[----:B------:R-:W-:Y:S01]  /*13b0*/  LOP3.LUT R7, R7, 0xfffffff8, RZ, 0xc0, !PT ;  /* 0xfffffff807077812 */ /* 0x000fe200078ec0ff */
[----:B------:R-:W-:-:S04]  /*13c0*/  ULEA UR5, UR61, UR5, 0x18 ;  /* 0x000000053d057291 */ /* 0x000fc8000f8ec03f */
[----:B------:R-:W-:Y:S01]  /*13d0*/  ULEA UR6, UR6, UR5, 0xf ;  /* 0x0000000506067291 */ /* 0x000fe2000f8e783f */
[----:B------:R-:W-:Y:S01]  /*13e0*/  IMAD.IADD R7, R6, 0x1, -R7 ;  /* 0x0000000106077824 */ /* 0x000fe200078e0a07 */
[----:B------:R-:W-:Y:S02]  /*13f0*/  UIADD3 UR4, UR5, 0x36400, URZ ;  /* 0x0003640005047890 */ /* 0x000fe4000fffe03f */
[----:B------:R-:W-:Y:S01]  /*1400*/  UIADD3 UR6, UR6, 0x400, URZ ;  /* 0x0000040006067890 */ /* 0x000fe2000fffe03f */
[----:B------:R-:W-:Y:S01]  /*1410*/  IMAD R2, R2, 0x10, R7 ;  /* 0x0000001002027824 */ /* 0x000fe200078e0207 */
[----:B------:R-:W-:Y:S02]  /*1420*/  USHF.R.U32.HI UR4, URZ, 0x4, UR4 ;  /* 0x000000043f047899 */ /* 0x000fe40008011604 */
[----:B------:R-:W-:Y:S02]  /*1430*/  USHF.R.U32.HI UR6, URZ, 0x4, UR6 ;  /* 0x000000043f067899 */ /* 0x000fe40008011606 */
[----:B------:R-:W-:-:S02]  /*1440*/  ULOP3.LUT UR4, UR4, 0x3fff, URZ, 0xc0, !UPT ;  /* 0x00003fff04047892 */ /* 0x000fc4000f8ec03f */
[----:B------:R-:W-:Y:S02]  /*1450*/  ULOP3.LUT UR6, UR6, 0x3fff, URZ, 0xc0, !UPT ;  /* 0x00003fff06067892 */ /* 0x000fe4000f8ec03f */
[----:B------:R-:W-:Y:S02]  /*1460*/  ULOP3.LUT UR4, UR4, 0x10000, URZ, 0xfc, !UPT ;  /* 0x0001000004047892 */ /* 0x000fe4000f8efc3f */
[----:B------:R-:W-:Y:S02]  /*1470*/  ULOP3.LUT UR6, UR6, 0x2000000, URZ, 0xfc, !UPT ;  /* 0x0200000006067892 */ /* 0x000fe4000f8efc3f */
[----:B------:R-:W-:Y:S02]  /*1480*/  UIADD3 UR12, UR4, 0x2, URZ ;  /* 0x00000002040c7890 */ /* 0x000fe4000fffe03f */
[----:B------:R-:W-:Y:S01]  /*1490*/  UIADD3 UR14, UR6, 0x80, URZ ;  /* 0x00000080060e7890 */ /* 0x000fe2000fffe03f */
[----:B------:R-:W-:Y:S02]  /*14a0*/  UMOV UR8, UR4 ;  /* 0x0000000400087c82 */ /* 0x000fe40008000000 */
[----:B------:R-:W-:Y:S01]  /*14b0*/  UMOV UR10, UR6 ;  /* 0x00000006000a7c82 */ /* 0x000fe20008000000 */
[----:B------:R-:W-:Y:S01]  /*14c0*/  UIADD3 UR16, UR4, 0x4, URZ ;  /* 0x0000000404107890 */ /* 0x000fe2000fffe03f */
[----:B------:R-:W-:Y:S01]  /*14d0*/  HGMMA.64x256x16.F32.BF16 R24, gdesc[UR8].tnspB, RZ, !UPT, gsb0 ;  /* 0x43e00000081879f0 */ /* 0x000fe2000c0018ff */
[----:B------:R-:W-:-:S02]  /*14e0*/  UIADD3 UR18, UR6, 0x100, URZ ;  /* 0x0000010006127890 */ /* 0x000fc4000fffe03f */
[----:B------:R-:W-:Y:S02]  /*14f0*/  UIADD3 UR20, UR4, 0x6, URZ ;  /* 0x0000000604147890 */ /* 0x000fe4000fffe03f */
[----:B------:R-:W-:Y:S02]  /*1500*/  UIADD3 UR22, UR6, 0x180, URZ ;  /* 0x0000018006167890 */ /* 0x000fe4000fffe03f */
[----:B------:R-:W-:-:S04]  /*1510*/  ULOP3.LUT UR4, UR7, 0x1, URZ, 0xfc, !UPT ;  /* 0x0000000107047892 */ /* 0x000fc8000f8efc3f */
[----:B------:R-:W-:-:S03]  /*1520*/  UISETP.NE.AND UP0, UPT, UR4, 0x3, UPT ;  /* 0x000000030400788c */ /* 0x000fc6000bf05270 */
[----:B------:R-:W-:-:S03]  /*1530*/  UMOV UR4, URZ ;  /* 0x0000003f00047c82 */ /* 0x000fc60008000000 */
[----:B------:R-:W-:Y:S01]  /*1540*/  PLOP3.LUT P1, PT, PT, PT, UP0, 0x80, 0x0 ;  /* 0x000000000000781c */ /* 0x000fe20003f2f008 */
[----:B------:R-:W-:Y:S02]  /*1550*/  WARPGROUP.DEPBAR.LE gsb0, 0x0 ;  /* 0x00008000000079c5 */ /* 0x000fe40000010000 */
[----:B------:R-:W-:-:S08]  /*1560*/  WARPGROUP.ARRIVE ;  /* 0x00000000000079c5 */ /* 0x000fd00000000000 */
        /* <DEDUP_REMOVED lines=13> */
.L_x_3382:
[----:B------:R-:W-:Y:S01]  /*1640*/  VIADD R3, R3, 0xfffffffe ;  /* 0xfffffffe03037836 */ /* 0x000fe20000000000 */
[----:B------:R-:W-:-:S04]  /*1650*/  UIADD3 UR7, UR5, 0x38860, URZ ;  /* 0x0003886005077890 */ /* 0x000fc8000fffe03f */
[----:B------:R-:W-:Y:S01]  /*1660*/  ISETP.GE.AND P0, PT, R3, R0, PT ;  /* 0x000000000300720c */ /* 0x000fe20003f06270 */
[----:B------:R-:W-:-:S09]  /*1670*/  UPRMT UR7, UR61, 0x654, UR7 ;  /* 0x000006543d077896 */ /* 0x000fd20008000007 */
[----:B------:R-:W-:Y:S03]  /*1680*/  SYNCS.ARRIVE.TRANS64.RED.A1T0 RZ, [UR7], RZ ;  /* 0x000000ffffff79a7 */ /* 0x000fe60008100407 */
[----:B------:R-:W-:Y:S05]  /*1690*/  @!P0 BRA `(.L_x_3383) ;  /* 0x0000000800b08947 */ /* 0x000fea0003800000 */
[----:B------:R-:W-:-:S05]  /*16a0*/  UMOV UR4, URZ ;  /* 0x0000003f00047c82 */ /* 0x000fca0008000000 */
.L_x_3385:
[----:B------:R-:W-:Y:S01]  /*16b0*/  BAR.SYNC.DEFER_BLOCKING 0xe, 0x100 ;  /* 0x0384000000007b1d */ /* 0x000fe20000010000 */
[----:B------:R-:W-:Y:S01]  /*16c0*/  IMAD.U32 R5, RZ, RZ, UR4 ;  /* 0x00000004ff057e24 */ /* 0x000fe2000f8e00ff */
[----:B------:R-:W-:Y:S01]  /*16d0*/  UIADD3 UR4, UR4, 0x1, URZ ;  /* 0x0000000104047890 */ /* 0x000fe2000fffe03f */
[C---:B------:R-:W-:Y:S01]  /*16e0*/  ISETP.GT.AND P0, PT, R3.reuse, R0, PT ;  /* 0x000000000300720c */ /* 0x040fe20003f04270 */
[----:B------:R-:W-:Y:S02]  /*16f0*/  VIADD R3, R3, 0xffffffff ;  /* 0xffffffff03037836 */ /* 0x000fe40000000000 */
[----:B------:R-:W-:Y:S01]  /*1700*/  IMAD R4, R5, 0x40, R2 ;  /* 0x0000004005047824 */ /* 0x000fe200078e0202 */
[----:B------:R-:W-:Y:S01]  /*1710*/  UISETP.NE.AND UP0, UPT, UR4, 0x2, UPT ;  /* 0x000000020400788c */ /* 0x000fe2000bf05270 */
[----:B------:R-:W-:Y:S01]  /*1720*/  UMOV UR11, 0x40000040 ;  /* 0x40000040000b7882 */ /* 0x000fe20000000000 */
[----:B------:R-:W-:Y:S02]  /*1730*/  UMOV UR15, 0x40000040 ;  /* 0x40000040000f7882 */ /* 0x000fe40000000000 */
[----:B------:R-:W-:Y:S01]  /*1740*/  LEA R4, R4, UR5, 0x2 ;  /* 0x0000000504047c11 */ /* 0x000fe2000f8e10ff */
[----:B------:R-:W-:Y:S01]  /*1750*/  USEL UR4, UR4, URZ, UP0 ;  /* 0x0000003f04047287 */ /* 0x000fe20008000000 */
[----:B------:R-:W-:Y:S01]  /*1760*/  UMOV UR19, 0x40000040 ;  /* 0x4000004000137882 */ /* 0x000fe20000000000 */
[----:B------:R-:W-:-:S02]  /*1770*/  UMOV UR23, 0x40000040 ;  /* 0x4000004000177882 */ /* 0x000fc40000000000 */
[----:B------:R-:W-:-:S04]  /*1780*/  ULEA UR10, UR4, UR6, 0xc ;  /* 0x00000006040a7291 */ /* 0x000fc8000f8e603f */
[----:B------:R-:W-:Y:S02]  /*1790*/  UIADD3 UR14, UR10, 0x80, URZ ;  /* 0x000000800a0e7890 */ /* 0x000fe4000fffe03f */
[----:B------:R-:W-:Y:S01]  /*17a0*/  UIADD3 UR18, UR10, 0x100, URZ ;  /* 0x000001000a127890 */ /* 0x000fe2000fffe03f */
[----:B------:R-:W0:Y:S01]  /*17b0*/  LDS R5, [R4+0x38400] ;  /* 0x0384000004057984 */ /* 0x000e220000000800 */
[----:B------:R-:W-:-:S03]  /*17c0*/  UIADD3 UR22, UR10, 0x180, URZ ;  /* 0x000001800a167890 */ /* 0x000fc6000fffe03f */
        /* <DEDUP_REMOVED lines=128> */
[----:B------:R-:W-:-:S06]  /*1fd0*/  FMUL.FTZ R151, R151, R6 ;  /* 0x0000000697977220 */ /* 0x000fcc0000410000 */
[----:B------:R-:W-:-:S06]  /*1fe0*/  WARPGROUP.ARRIVE ;  /* 0x00000000000079c5 */ /* 0x000fcc0000000000 */
        /* <DEDUP_REMOVED lines=17> */
.L_x_3384:
[----:B------:R-:W-:-:S04]  /*2100*/  ULEA UR7, UR4, UR5, 0x3 ;  /* 0x0000000504077291 */ /* 0x000fc8000f8e183f */
[----:B------:R-:W-:-:S04]  /*2110*/  UIADD3 UR7, UR7, 0x38860, URZ ;  /* 0x0003886007077890 */ /* 0x000fc8000fffe03f */
[----:B------:R-:W-:-:S09]  /*2120*/  UPRMT UR7, UR61, 0x654, UR7 ;  /* 0x000006543d077896 */ /* 0x000fd20008000007 */
[----:B------:R-:W-:Y:S01]  /*2130*/  SYNCS.ARRIVE.TRANS64.RED.A1T0 RZ, [UR7], RZ ;  /* 0x000000ffffff79a7 */ /* 0x000fe20008100407 */
[----:B------:R-:W-:Y:S05]  /*2140*/  @P0 BRA `(.L_x_3385) ;  /* 0xfffffff400580947 */ /* 0x000fea000383ffff */
[----:B------:R-:W-:-:S12]  /*2150*/  USHF.L.U32 UR4, UR4, 0x6, URZ ;  /* 0x0000000604047899 */ /* 0x000fd8000800063f */
.L_x_3383:
[----:B------:R-:W-:Y:S01]  /*2160*/  BAR.SYNC.DEFER_BLOCKING 0xe, 0x100 ;  /* 0x0384000000007b1d */ /* 0x000fe20000010000 */
[----:B------:R-:W-:Y:S01]  /*2170*/  VIADD R2, R2, UR4 ;  /* 0x0000000402027c36 */ /* 0x000fe20008000000 */
[----:B------:R-:W-:Y:S01]  /*2180*/  PLOP3.LUT P0, PT, PT, PT, PT, 0x8, 0x0 ;  /* 0x000000000000781c */ /* 0x000fe20003f0e170 */
[----:B------:R-:W-:-:S03]  /*2190*/  IMAD.MOV.U32 R4, RZ, RZ, RZ ;  /* 0x000000ffff047224 */ /* 0x000fc600078e00ff */
[----:B------:R-:W-:-:S05]  /*21a0*/  LEA R2, R2, UR5, 0x2 ;  /* 0x0000000502027c11 */ /* 0x000fca000f8e10ff */
[----:B------:R-:W0:Y:S04]  /*21b0*/  LDS R3, [R2+0x38400] ;  /* 0x0384000002037984 */ /* 0x000e280000000800 */
        /* <DEDUP_REMOVED lines=130> */
[----:B------:R-:W-:Y:S06]  /*29e0*/  BAR.ARV 0xf, 0x100 ;  /* 0x03c4000000007b1d */ /* 0x000fec0000002000 */
[----:B------:R-:W-:Y:S05]  /*29f0*/  BRA `(.L_x_3381) ;  /* 0x0000007000087947 */ /* 0x000fea0003800000 */
.L_x_3379:
[----:B------:R-:W-:Y:S01]  /*2a00*/  UISETP.GE.AND UP0, UPT, UR38, 0x1, UPT ;  /* 0x000000012600788c */ /* 0x000fe2000bf06270 */
[----:B------:R-:W-:-:S05]  /*2a10*/  UMOV UR4, URZ ;  /* 0x0000003f00047c82 */ /* 0x000fca0008000000 */
[----:B------:R-:W-:-:S13]  /*2a20*/  PLOP3.LUT P0, PT, PT, PT, UP0, 0x80, 0x0 ;  /* 0x000000000000781c */ /* 0x000fda0003f0f008 */
[----:B------:R-:W-:Y:S05]  /*2a30*/  @!P0 BRA `(.L_x_3386) ;  /* 0x0000000000848947 */ /* 0x000fea0003800000 */
[----:B------:R-:W-:Y:S01]  /*2a40*/  IMAD.U32 R3, RZ, RZ, UR11 ;  /* 0x0000000bff037e24 */ /* 0x000fe2000f8e00ff */
[----:B------:R-:W-:Y:S01]  /*2a50*/  UIADD3 UR8, UR6, -0x1, UR11 ;  /* 0xffffffff06087890 */ /* 0x000fe2000fffe00b */
[----:B------:R-:W-:-:S03]  /*2a60*/  UMOV UR4, URZ ;  /* 0x0000003f00047c82 */ /* 0x000fc60008000000 */
[-C--:B------:R-:W-:Y:S02]  /*2a70*/  IABS R0, R3.reuse ;  /* 0x0000000300007213 */ /* 0x080fe40000000000 */
[----:B------:R-:W-:Y:S01]  /*2a80*/  IMAD.U32 R4, RZ, RZ, UR8 ;  /* 0x00000008ff047e24 */ /* 0x000fe2000f8e00ff */
[----:B------:R-:W-:Y:S01]  /*2a90*/  IABS R5, R3 ;  /* 0x0000000300057213 */ /* 0x000fe20000000000 */
[----:B------:R-:W-:Y:S01]  /*2aa0*/  ULOP3.LUT UR8, UR8, UR11, URZ, 0x3c, !UPT ;  /* 0x0000000b08087292 */ /* 0x000fe2000f8e3c3f */
[----:B------:R-:W-:Y:S02]  /*2ab0*/  R2UR UR12, R0 ;  /* 0x00000000000c72ca */ /* 0x000fe400000e0000 */
[----:B------:R-:W-:-:S05]  /*2ac0*/  IABS R4, R4 ;  /* 0x0000000400047213 */ /* 0x000fca0000000000 */
[----:B------:R-:W-:-:S05]  /*2ad0*/  IMAD.MOV.U32 R3, RZ, RZ, R4 ;  /* 0x000000ffff037224 */ /* 0x000fca00078e0004 */
[----:B------:R-:W-:Y:S01]  /*2ae0*/  R2UR UR10, R3 ;  /* 0x00000000030a72ca */ /* 0x000fe200000e0000 */
[----:B------:R-:W1:Y:S08]  /*2af0*/  I2F.RP R0, UR12 ;  /* 0x0000000c00007d06 */ /* 0x000e700008209400 */
[----:B-1----:R-:W0:Y:S02]  /*2b00*/  MUFU.RCP R0, R0 ;  /* 0x0000000000007308 */ /* 0x002e240000001000 */
        /* <DEDUP_REMOVED lines=20> */
.L_x_3386:
[----:B------:R-:W-:Y:S01]  /*2c50*/  UIMAD UR39, UR7, UR4, URZ ;  /* 0x00000004072772a4 */ /* 0x000fe2000f8e023f */
[----:B------:R-:W-:Y:S01]  /*2c60*/  IMAD.U32 R0, RZ, RZ, UR6 ;  /* 0x00000006ff007e24 */ /* 0x000fe2000f8e00ff */
[----:B------:R-:W-:Y:S01]  /*2c70*/  PLOP3.LUT P0, PT, PT, PT, PT, 0x80, 0x0 ;  /* 0x000000000000781c */ /* 0x000fe20003f0f070 */
[----:B------:R-:W-:Y:S01]  /*2c80*/  IMAD.U32 R3, RZ, RZ, UR4 ;  /* 0x00000004ff037e24 */ /* 0x000fe2000f8e00ff */
[----:B0-----:R-:W-:Y:S01]  /*2c90*/  MOV R2, RZ ;  /* 0x000000ff00027202 */ /* 0x001fe20000000f00 */
        /* <DEDUP_REMOVED lines=20> */
[----:B------:R-:W-:Y:S02]  /*2de0*/  UISETP.GT.AND UP0, UPT, UR5, UR39, UPT ;  /* 0x000000270500728c */ /* 0x000fe4000bf04270 */
[----:B------:R-:W-:Y:S01]  /*2df0*/  IMAD.U32 R168, RZ, RZ, UR5 ;  /* 0x00000005ffa87e24 */ /* 0x000fe2000f8e00ff */
        /* <DEDUP_REMOVED lines=50> */
[----:B------:R-:W-:Y:S01]  /*3120*/  IMAD.U32 R5, RZ, RZ, UR61 ;  /* 0x0000003dff057e24 */ /* 0x000fe2000f8e00ff */
[----:B------:R-:W-:Y:S02]  /*3130*/  MOV R4, 0x400 ;  /* 0x0000040000047802 */ /* 0x000fe40000000f00 */
[----:B------:R-:W-:-:S04]  /*3140*/  LEA.HI R16, R57, R152, RZ, 0x7 ;  /* 0x0000009839107211 */ /* 0x000fc800078f38ff */
[----:B------:R-:W-:-:S05]  /*3150*/  SHF.R.S32.HI R18, RZ, 0x7, R16 ;  /* 0x00000007ff127819 */ /* 0x000fca0000011410 */
[----:B------:R-:W0:Y:S02]  /*3160*/  SHFL.IDX PT, R0, R18, RZ, 0x1f ;  /* 0x00001fff12007589 */ /* 0x000e2400000e0000 */
[----:B0-----:R-:W-:-:S04]  /*3170*/  LEA.HI R2, R0, R0, RZ, 0x1 ;  /* 0x0000000000027211 */ /* 0x001fc800078f08ff */
[----:B------:R-:W-:Y:S02]  /*3180*/  LOP3.LUT R3, R2, 0x1fffe, RZ, 0xc0, !PT ;  /* 0x0001fffe02037812 */ /* 0x000fe400078ec0ff */
[----:B------:R-:W-:-:S03]  /*3190*/  LEA R2, R5, R4, 0x18 ;  /* 0x0000000405027211 */ /* 0x000fc600078ec0ff */
[----:B------:R-:W-:Y:S02]  /*31a0*/  IMAD.IADD R3, R0, 0x1, -R3 ;  /* 0x0000000100037824 */ /* 0x000fe400078e0a03 */
[----:B------:R-:W-:Y:S02]  /*31b0*/  VIADD R0, R2, 0x36400 ;  /* 0x0003640002007836 */ /* 0x000fe40000000000 */
[----:B------:R-:W-:-:S03]  /*31c0*/  IMAD R3, R3, 0x8000, R2 ;  /* 0x0000800003037824 */ /* 0x000fc600078e0202 */
[----:B------:R-:W-:Y:S01]  /*31d0*/  LOP3.LUT P0, RZ, R0, 0x3ff, RZ, 0xc0, !PT ;  /* 0x000003ff00ff7812 */ /* 0x000fe2000780c0ff */
[----:B------:R-:W-:-:S05]  /*31e0*/  VIADD R3, R3, 0x400 ;  /* 0x0000040003037836 */ /* 0x000fca0000000000 */
[----:B------:R-:W-:-:S04]  /*31f0*/  SHF.R.U32.HI R3, RZ, 0x4, R3 ;  /* 0x00000004ff037819 */ /* 0x000fc80000011603 */
[----:B------:R-:W-:-:S03]  /*3200*/  LOP3.LUT R193, R3, 0x3fff, RZ, 0xc0, !PT ;  /* 0x00003fff03c17812 */ /* 0x000fc600078ec0ff */
        /* <DEDUP_REMOVED lines=17> */
.L_x_3387:
[----:B------:R-:W-:Y:S02]  /*3320*/  SHF.L.U32 R5, RZ, 0x1f, RZ ;  /* 0x0000001fff057819 */ /* 0x000fe400000006ff */
[----:B------:R-:W-:Y:S02]  /*3330*/  LOP3.LUT R3, R16, 0xffffff80, RZ, 0xc0, !PT ;  /* 0xffffff8010037812 */ /* 0x000fe400078ec0ff */
[----:B------:R-:W0:Y:S01]  /*3340*/  SYNCS.PHASECHK.TRANS64.TRYWAIT P0, [R2+URZ+0x38800], R5 ;  /* 0x03880005020075a7 */ /* 0x000e22000800017f */
[----:B------:R-:W-:Y:S02]  /*3350*/  LEA.HI R0, R18, R18, RZ, 0x1 ;  /* 0x0000001212007211 */ /* 0x000fe400078f08ff */
[----:B------:R-:W-:Y:S02]  /*3360*/  IADD3 R7, R152, -R3, RZ ;  /* 0x8000000398077210 */ /* 0x000fe40007ffe0ff */
[----:B------:R-:W-:Y:S02]  /*3370*/  LOP3.LUT R3, R0, 0xfffffe, RZ, 0xc0, !PT ;  /* 0x00fffffe00037812 */ /* 0x000fe400078ec0ff */
[----:B------:R-:W-:-:S04]  /*3380*/  SHF.R.S32.HI R4, RZ, 0x1f, R7 ;  /* 0x0000001fff047819 */ /* 0x000fc80000011407 */
[----:B------:R-:W-:-:S04]  /*3390*/  LEA.HI R6, R4, R7, RZ, 0x2 ;  /* 0x0000000704067211 */ /* 0x000fc800078f10ff */
[--C-:B------:R-:W-:Y:S02]  /*33a0*/  SHF.R.S32.HI R8, RZ, 0x2, R6.reuse ;  /* 0x00000002ff087819 */ /* 0x100fe40000011406 */
[----:B------:R-:W-:Y:S01]  /*33b0*/  SHF.R.S32.HI R9, RZ, 0x1f, R6 ;  /* 0x0000001fff097819 */ /* 0x000fe20000011406 */
[----:B0-----:R-:W-:Y:S06]  /*33c0*/  @!P0 BRA `(.L_x_3388) ;  /* 0x000000d000f48947 */ /* 0x001fec0003800000 */
.L_x_3466:
[----:B------:R-:W2:Y:S01]  /*33d0*/  LDL R0, [R1] ;  /* 0x0000000001007983 */ /* 0x000ea20000100800 */
[----:B------:R-:W-:Y:S01]  /*33e0*/  LEA.HI R9, R9, R8, RZ, 0x3 ;  /* 0x0000000809097211 */ /* 0x000fe200078f18ff */
[----:B------:R-:W-:Y:S01]  /*33f0*/  IMAD.IADD R3, R18, 0x1, -R3 ;  /* 0x0000000112037824 */ /* 0x000fe200078e0a03 */
[----:B------:R-:W-:Y:S02]  /*3400*/  LEA.HI R4, R4, R7, RZ, 0x5 ;  /* 0x0000000704047211 */ /* 0x000fe400078f28ff */
[----:B------:R-:W-:Y:S02]  /*3410*/  LOP3.LUT R9, R9, 0xfffffff8, RZ, 0xc0, !PT ;  /* 0xfffffff809097812 */ /* 0x000fe400078ec0ff */
[----:B------:R-:W-:-:S03]  /*3420*/  SHF.R.S32.HI R4, RZ, 0x5, R4 ;  /* 0x00000005ff047819 */ /* 0x000fc60000011404 */
[----:B------:R-:W-:-:S04]  /*3430*/  IMAD.IADD R9, R8, 0x1, -R9 ;  /* 0x0000000108097824 */ /* 0x000fc800078e0a09 */
[----:B------:R-:W-:Y:S01]  /*3440*/  IMAD R184, R4, 0x10, R9 ;  /* 0x0000001004b87824 */ /* 0x000fe200078e0209 */
[----:B--2---:R-:W-:Y:S02]  /*3450*/  R2UR UR4, R0 ;  /* 0x00000000000472ca */ /* 0x004fe400000e0000 */
[----:B------:R-:W-:-:S05]  /*3460*/  LOP3.LUT R0, R6, 0x7ffffffc, RZ, 0xc0, !PT ;  /* 0x7ffffffc06007812 */ /* 0x000fca00078ec0ff */
[----:B------:R-:W-:-:S04]  /*3470*/  IMAD.IADD R0, R7, 0x1, -R0 ;  /* 0x0000000107007824 */ /* 0x000fc800078e0a00 */
[----:B------:R-:W-:Y:S02]  /*3480*/  IMAD.SHL.U32 R56, R0, 0x2, RZ ;  /* 0x0000000200387824 */ /* 0x000fe400078e00ff */
[----:B------:R-:W-:Y:S02]  /*3490*/  ULOP3.LUT UR4, UR4, 0x1, URZ, 0xfc, !UPT ;  /* 0x0000000104047892 */ /* 0x000fe4000f8efc3f */
[----:B------:R-:W-:-:S04]  /*34a0*/  IMAD R185, R3, 0x100, R56 ;  /* 0x0000010003b97824 */ /* 0x000fc800078e0238 */
[----:B------:R-:W-:-:S05]  /*34b0*/  IMAD.U32 R6, RZ, RZ, UR4 ;  /* 0x00000004ff067e24 */ /* 0x000fca000f8e00ff */
[----:B------:R-:W-:-:S13]  /*34c0*/  ISETP.NE.AND P0, PT, R6, 0x3, PT ;  /* 0x000000030600780c */ /* 0x000fda0003f05270 */
[----:B------:R-:W-:Y:S05]  /*34d0*/  @!P0 BRA `(.L_x_3389) ;  /* 0x0000000000048947 */ /* 0x000fea0003800000 */
[----:B------:R-:W-:Y:S01]  /*34e0*/  BPT.TRAP 0x1 ;  /* 0x000000040000795c */ /* 0x000fe20000300000 */
.L_x_3389:
[----:B------:R1:W2:Y:S01]  /*34f0*/  SYNCS.PHASECHK.TRANS64.TRYWAIT P1, [R2+URZ+0x38830], R5 ;  /* 0x03883005020075a7 */ /* 0x0002a2000802017f */
[----:B------:R-:W-:Y:S05]  /*3500*/  @!P0 BRA `(.L_x_3390) ;  /* 0x0000000000048947 */ /* 0x000fea0003800000 */
[----:B------:R-:W-:Y:S01]  /*3510*/  BPT.TRAP 0x1 ;  /* 0x000000040000795c */ /* 0x000fe20000300000 */
.L_x_3390:
[----:B--2---:R-:W-:Y:S05]  /*3520*/  @P1 BRA `(.L_x_3391) ;  /* 0x0000000000081947 */ /* 0x004fea0003800000 */
[----:B------:R-:W2:Y:S02]  /*3530*/  SYNCS.PHASECHK.TRANS64.TRYWAIT P1, [R2+URZ+0x38830], R5 ;  /* 0x03883005020075a7 */ /* 0x000ea4000802017f */
[----:B--2---:R-:W-:Y:S05]  /*3540*/  @!P1 BRA `(.L_x_3392) ;  /* 0x000000d000a89947 */ /* 0x004fea0003800000 */
.L_x_3391:
[----:B------:R-:W-:Y:S05]  /*3550*/  WARPSYNC.ALL ;  /* 0x0000000000007948 */ /* 0x000fea0003800000 */
[C---:B------:R-:W-:Y:S01]  /*3560*/  VIADD R0, R2.reuse, 0x20400 ;  /* 0x0002040002007836 */ /* 0x040fe20000000000 */
[----:B------:R-:W-:Y:S01]  /*3570*/  WARPGROUP.ARRIVE ;  /* 0x00000000000079c5 */ /* 0x000fe20000000000 */
[----:B------:R-:W-:Y:S01]  /*3580*/  VIADD R3, R2, 0x22400 ;  /* 0x0002240002037836 */ /* 0x000fe20000000000 */
[----:B------:R-:W-:Y:S01]  /*3590*/  UMOV UR9, 0x40000040 ;  /* 0x4000004000097882 */ /* 0x000fe20000000000 */
[----:B------:R-:W-:Y:S01]  /*35a0*/  UMOV UR7, 0x40000040 ;  /* 0x4000004000077882 */ /* 0x000fe20000000000 */
[----:B------:R-:W-:Y:S01]  /*35b0*/  SHF.R.U32.HI R0, RZ, 0x4, R0 ;  /* 0x00000004ff007819 */ /* 0x000fe20000011600 */
[----:B------:R-:W-:Y:S01]  /*35c0*/  UMOV UR5, UR9 ;  /* 0x0000000900057c82 */ /* 0x000fe20008000000 */
[----:B------:R-:W-:Y:S01]  /*35d0*/  SHF.R.U32.HI R3, RZ, 0x4, R3 ;  /* 0x00000004ff037819 */ /* 0x000fe20000011603 */
[----:B------:R-:W-:Y:S01]  /*35e0*/  IMAD.U32 R9, RZ, RZ, UR9 ;  /* 0x00000009ff097e24 */ /* 0x000fe2000f8e00ff */
[----:B------:R-:W-:Y:S01]  /*35f0*/  LOP3.LUT R0, R0, 0x3fff, RZ, 0xc0, !PT ;  /* 0x00003fff00007812 */ /* 0x000fe200078ec0ff */
[----:B------:R-:W-:Y:S01]  /*3600*/  UMOV UR9, 0x40000040 ;  /* 0x4000004000097882 */ /* 0x000fe20000000000 */
[----:B------:R-:W-:Y:S01]  /*3610*/  LOP3.LUT R3, R3, 0x3fff, RZ, 0xc0, !PT ;  /* 0x00003fff03037812 */ /* 0x000fe200078ec0ff */
[----:B------:R-:W-:Y:S01]  /*3620*/  IMAD.U32 R11, RZ, RZ, UR9 ;  /* 0x00000009ff0b7e24 */ /* 0x000fe2000f8e00ff */
[----:B------:R-:W-:-:S02]  /*3630*/  LOP3.LUT R0, R0, 0x10000, RZ, 0xfc, !PT ;  /* 0x0001000000007812 */ /* 0x000fc400078efcff */
[----:B------:R-:W-:Y:S02]  /*3640*/  LOP3.LUT R7, R3, 0x10000, RZ, 0xfc, !PT ;  /* 0x0001000003077812 */ /* 0x000fe400078efcff */
[C---:B------:R-:W-:Y:S01]  /*3650*/  R2UR UR4, R0.reuse ;  /* 0x00000000000472ca */ /* 0x040fe200000e0000 */
[----:B------:R-:W-:Y:S01]  /*3660*/  VIADD R3, R0, 0x2 ;  /* 0x0000000200037836 */ /* 0x000fe20000000000 */
[C---:B------:R-:W-:Y:S01]  /*3670*/  R2UR UR6, R7.reuse ;  /* 0x00000000070672ca */ /* 0x040fe200000e0000 */
[----:B------:R-:W-:-:S10]  /*3680*/  VIADD R4, R7, 0x2 ;  /* 0x0000000207047836 */ /* 0x000fd40000000000 */
[----:B------:R-:W-:Y:S02]  /*3690*/  UMOV UR8, UR4 ;  /* 0x0000000400087c82 */ /* 0x000fe40008000000 */
[----:B------:R-:W-:Y:S01]  /*36a0*/  UMOV UR4, UR8 ;  /* 0x0000000800047c82 */ /* 0x000fe20008000000 */
[----:B------:R-:W-:Y:S01]  /*36b0*/  IMAD.U32 R8, RZ, RZ, UR8 ;  /* 0x00000008ff087e24 */ /* 0x000fe2000f8e00ff */
[----:B------:R-:W-:Y:S01]  /*36c0*/  HGMMA.64x64x16.F32.BF16 R24, gdesc[UR4], RZ, !UPT, gsb0 ;  /* 0x00e00000041879f0 */ /* 0x000fe2000c0018ff */
[----:B------:R-:W-:Y:S01]  /*36d0*/  R2UR UR4, R3 ;  /* 0x00000000030472ca */ /* 0x000fe200000e0000 */
[----:B------:R-:W-:Y:S01]  /*36e0*/  UMOV UR5, UR9 ;  /* 0x0000000900057c82 */ /* 0x000fe20008000000 */
[----:B------:R-:W-:Y:S01]  /*36f0*/  R2UR UR6, R4 ;  /* 0x00000000040672ca */ /* 0x000fe200000e0000 */
[----:B------:R-:W-:Y:S01]  /*3700*/  UMOV UR7, 0x40000040 ;  /* 0x4000004000077882 */ /* 0x000fe20000000000 */
[C---:B------:R-:W-:Y:S01]  /*3710*/  VIADD R3, R0.reuse, 0x4 ;  /* 0x0000000400037836 */ /* 0x040fe20000000000 */
[----:B------:R-:W-:Y:S01]  /*3720*/  IADD3 R4, R7, 0x4, RZ ;  /* 0x0000000407047810 */ /* 0x000fe20007ffe0ff */
[----:B------:R-:W-:Y:S01]  /*3730*/  UMOV UR9, 0x40000040 ;  /* 0x4000004000097882 */ /* 0x000fe20000000000 */
[----:B------:R-:W-:-:S02]  /*3740*/  VIADD R0, R0, 0x6 ;  /* 0x0000000600007836 */ /* 0x000fc40000000000 */
[----:B------:R-:W-:-:S04]  /*3750*/  IMAD.U32 R13, RZ, RZ, UR9 ;  /* 0x00000009ff0d7e24 */ /* 0x000fc8000f8e00ff */
[----:B------:R-:W-:Y:S02]  /*3760*/  UMOV UR8, UR4 ;  /* 0x0000000400087c82 */ /* 0x000fe40008000000 */
[----:B------:R-:W-:Y:S01]  /*3770*/  UMOV UR4, UR8 ;  /* 0x0000000800047c82 */ /* 0x000fe20008000000 */
[----:B------:R-:W-:Y:S01]  /*3780*/  IMAD.U32 R10, RZ, RZ, UR8 ;  /* 0x00000008ff0a7e24 */ /* 0x000fe2000f8e00ff */
[----:B------:R-:W-:Y:S02]  /*3790*/  WARPGROUP.DEPBAR.LE gsb0, 0x0 ;  /* 0x00008000000079c5 */ /* 0x000fe40000010000 */
[----:B------:R-:W-:-:S06]  /*37a0*/  WARPGROUP.ARRIVE ;  /* 0x00000000000079c5 */ /* 0x000fcc0000000000 */
[----:B------:R-:W-:Y:S01]  /*37b0*/  HGMMA.64x64x16.F32.BF16 R24, gdesc[UR4], R24, gsb0 ;  /* 0x00e00000041879f0 */ /* 0x000fe20008001818 */
[----:B------:R-:W-:Y:S01]  /*37c0*/  R2UR UR4, R3 ;  /* 0x00000000030472ca */ /* 0x000fe200000e0000 */
[----:B------:R-:W-:Y:S01]  /*37d0*/  UMOV UR5, UR9 ;  /* 0x0000000900057c82 */ /* 0x000fe20008000000 */
[----:B------:R-:W-:Y:S01]  /*37e0*/  R2UR UR6, R4 ;  /* 0x00000000040672ca */ /* 0x000fe200000e0000 */
[----:B------:R-:W-:Y:S01]  /*37f0*/  UMOV UR7, 0x40000040 ;  /* 0x4000004000077882 */ /* 0x000fe20000000000 */
[----:B------:R-:W-:Y:S01]  /*3800*/  VIADD R3, R7, 0x6 ;  /* 0x0000000607037836 */ /* 0x000fe20000000000 */
[----:B------:R-:W-:Y:S02]  /*3810*/  UMOV UR9, 0x40000040 ;  /* 0x4000004000097882 */ /* 0x000fe40000000000 */
[----:B------:R-:W-:-:S06]  /*3820*/  IMAD.U32 R15, RZ, RZ, UR9 ;  /* 0x00000009ff0f7e24 */ /* 0x000fcc000f8e00ff */
        /* <DEDUP_REMOVED lines=9> */
[----:B------:R-:W-:-:S10]  /*38c0*/  UMOV UR7, 0x40000040 ;  /* 0x4000004000077882 */ /* 0x000fd40000000000 */
[----:B------:R-:W-:Y:S02]  /*38d0*/  UMOV UR8, UR4 ;  /* 0x0000000400087c82 */ /* 0x000fe40008000000 */
[----:B------:R-:W-:Y:S01]  /*38e0*/  UMOV UR4, UR8 ;  /* 0x0000000800047c82 */ /* 0x000fe20008000000 */
[----:B------:R-:W-:Y:S01]  /*38f0*/  IMAD.U32 R14, RZ, RZ, UR8 ;  /* 0x00000008ff0e7e24 */ /* 0x000fe2000f8e00ff */
[----:B------:R-:W-:Y:S02]  /*3900*/  WARPGROUP.DEPBAR.LE gsb0, 0x0 ;  /* 0x00008000000079c5 */ /* 0x000fe40000010000 */
[----:B------:R-:W-:-:S06]  /*3910*/  WARPGROUP.ARRIVE ;  /* 0x00000000000079c5 */ /* 0x000fcc0000000000 */
[----:B------:R-:W-:Y:S03]  /*3920*/  HGMMA.64x64x16.F32.BF16 R24, gdesc[UR4], R24, gsb0 ;  /* 0x00e00000041879f0 */ /* 0x000fe60008001818 */
[----:B------:R-:W-:Y:S02]  /*3930*/  WARPGROUP.DEPBAR.LE gsb0, 0x0 ;  /* 0x00008000000079c5 */ /* 0x000fe40000010000 */
[----:B------:R-:W3:Y:S02]  /*3940*/  SYNCS.PHASECHK.TRANS64.TRYWAIT P1, [R2+URZ+0x38810], R5 ;  /* 0x03881005020075a7 */ /* 0x000ee4000802017f */
[----:B---3--:R-:W-:Y:S05]  /*3950*/  @!P1 BRA `(.L_x_3393) ;  /* 0x000000cc00b89947 */ /* 0x008fea0003800000 */
.L_x_3467:
[----:B------:R-:W-:Y:S05]  /*3960*/  @!P0 BRA `(.L_x_3394) ;  /* 0x0000000000048947 */ /* 0x000fea0003800000 */
[----:B------:R-:W-:Y:S01]  /*3970*/  BPT.TRAP 0x1 ;  /* 0x000000040000795c */ /* 0x000fe20000300000 */
.L_x_3394:
[----:B------:R4:W0:Y:S01]  /*3980*/  SYNCS.PHASECHK.TRANS64.TRYWAIT P1, [R2+URZ+0x38850], R5 ;  /* 0x03885005020075a7 */ /* 0x000822000802017f */
[----:B------:R-:W-:Y:S05]  /*3990*/  @!P0 BRA `(.L_x_3395) ;  /* 0x0000000000048947 */ /* 0x000fea0003800000 */
[----:B------:R-:W-:Y:S01]  /*39a0*/  BPT.TRAP 0x1 ;  /* 0x000000040000795c */ /* 0x000fe20000300000 */
.L_x_3395:
[C---:B------:R-:W-:Y:S02]  /*39b0*/  VIADD R0, R2.reuse, 0x26400 ;  /* 0x0002640002007836 */ /* 0x040fe40000000000 */
[----:B------:R-:W-:-:S03]  /*39c0*/  VIADD R3, R2, 0x400 ;  /* 0x0000040002037836 */ /* 0x000fc60000000000 */
[----:B------:R-:W-:Y:S02]  /*39d0*/  SHF.R.U32.HI R0, RZ, 0x4, R0 ;  /* 0x00000004ff007819 */ /* 0x000fe40000011600 */
[----:B------:R-:W-:Y:S02]  /*39e0*/  SHF.R.U32.HI R3, RZ, 0x4, R3 ;  /* 0x00000004ff037819 */ /* 0x000fe40000011603 */
[----:B------:R-:W-:Y:S02]  /*39f0*/  LOP3.LUT R0, R0, 0x3fff, RZ, 0xc0, !PT ;  /* 0x00003fff00007812 */ /* 0x000fe400078ec0ff */
[----:B------:R-:W-:Y:S02]  /*3a00*/  LOP3.LUT R3, R3, 0x3fff, RZ, 0xc0, !PT ;  /* 0x00003fff03037812 */ /* 0x000fe400078ec0ff */
[----:B------:R-:W-:Y:S02]  /*3a10*/  LOP3.LUT R0, R0, 0x10000, RZ, 0xfc, !PT ;  /* 0x0001000000007812 */ /* 0x000fe400078efcff */
[----:B------:R-:W-:Y:S01]  /*3a20*/  LOP3.LUT R3, R3, 0x10000, RZ, 0xfc, !PT ;  /* 0x0001000003037812 */ /* 0x000fe200078efcff */
[----:B0-----:R-:W-:Y:S06]  /*3a30*/  @P1 BRA `(.L_x_3396) ;  /* 0x0000000000081947 */ /* 0x001fec0003800000 */
[----:B------:R-:W0:Y:S02]  /*3a40*/  SYNCS.PHASECHK.TRANS64.TRYWAIT P1, [R2+URZ+0x38850], R5 ;  /* 0x03885005020075a7 */ /* 0x000e24000802017f */
[----:B0-----:R-:W-:Y:S05]  /*3a50*/  @!P1 BRA `(.L_x_3397) ;  /* 0x000000cc008c9947 */ /* 0x001fea0003800000 */
.L_x_3396:
[C---:B------:R-:W-:Y:S01]  /*3a60*/  R2UR UR4, R0.reuse ;  /* 0x00000000000472ca */ /* 0x040fe200000e0000 */
[----:B------:R-:W-:Y:S01]  /*3a70*/  WARPGROUP.ARRIVE ;  /* 0x00000000000079c5 */ /* 0x000fe20000000000 */
[C---:B------:R-:W-:Y:S01]  /*3a80*/  R2UR UR6, R3.reuse ;  /* 0x00000000030672ca */ /* 0x040fe200000e0000 */
[----:B------:R-:W-:Y:S01]  /*3a90*/  UMOV UR9, 0x40000040 ;  /* 0x4000004000097882 */ /* 0x000fe20000000000 */
[----:B------:R-:W-:Y:S01]  /*3aa0*/  UMOV UR7, 0x40000040 ;  /* 0x4000004000077882 */ /* 0x000fe20000000000 */
[----:B------:R-:W-:Y:S01]  /*3ab0*/  UMOV UR5, UR9 ;  /* 0x0000000900057c82 */ /* 0x000fe20008000000 */
[----:B------:R-:W-:Y:S01]  /*3ac0*/  VIADD R4, R0, 0x2 ;  /* 0x0000000200047836 */ /* 0x000fe20000000000 */
[----:B------:R-:W-:Y:S01]  /*3ad0*/  UMOV UR11, 0x40000040 ;  /* 0x40000040000b7882 */ /* 0x000fe20000000000 */
[----:B-1234-:R-:W-:Y:S01]  /*3ae0*/  VIADD R5, R3, 0x2 ;  /* 0x0000000203057836 */ /* 0x01efe20000000000 */
[----:B------:R-:W-:Y:S01]  /*3af0*/  UMOV UR13, 0x40000040 ;  /* 0x40000040000d7882 */ /* 0x000fe20000000000 */
[----:B------:R-:W-:Y:S01]  /*3b00*/  IMAD.U32 R17, RZ, RZ, UR9 ;  /* 0x00000009ff117e24 */ /* 0x000fe2000f8e00ff */
[----:B------:R-:W-:Y:S01]  /*3b10*/  UMOV UR9, 0x40000040 ;  /* 0x4000004000097882 */ /* 0x000fe20000000000 */
[----:B------:R-:W-:Y:S01]  /*3b20*/  UMOV UR15, 0x40000040 ;  /* 0x40000040000f7882 */ /* 0x000fe20000000000 */
[----:B------:R-:W-:Y:S01]  /*3b30*/  UMOV UR8, UR4 ;  /* 0x0000000400087c82 */ /* 0x000fe20008000000 */
[----:B------:R-:W-:Y:S01]  /*3b40*/  IMAD.U32 R19, RZ, RZ, UR9 ;  /* 0x00000009ff137e24 */ /* 0x000fe2000f8e00ff */
[----:B------:R-:W-:Y:S01]  /*3b50*/  UMOV UR4, UR8 ;  /* 0x0000000800047c82 */ /* 0x000fe20008000000 */
[----:B------:R-:W-:Y:S01]  /*3b60*/  IMAD.U32 R16, RZ, RZ, UR8 ;  /* 0x00000008ff107e24 */ /* 0x000fe2000f8e00ff */
[----:B------:R-:W-:Y:S01]  /*3b70*/  HGMMA.64x64x16.F32.BF16 R24, gdesc[UR4], R24, gsb0 ;  /* 0x00e00000041879f0 */ /* 0x000fe20008001818 */
[----:B------:R-:W-:Y:S01]  /*3b80*/  R2UR UR4, R4 ;  /* 0x00000000040472ca */ /* 0x000fe200000e0000 */
[----:B------:R-:W-:Y:S01]  /*3b90*/  UMOV UR5, UR9 ;  /* 0x0000000900057c82 */ /* 0x000fe20008000000 */
[----:B------:R-:W-:Y:S01]  /*3ba0*/  R2UR UR6, R5 ;  /* 0x00000000050672ca */ /* 0x000fe200000e0000 */
[----:B------:R-:W-:Y:S01]  /*3bb0*/  UMOV UR7, 0x40000040 ;  /* 0x4000004000077882 */ /* 0x000fe20000000000 */
[C---:B------:R-:W-:Y:S01]  /*3bc0*/  VIADD R4, R0.reuse, 0x4 ;  /* 0x0000000400047836 */ /* 0x040fe20000000000 */
[----:B------:R-:W-:Y:S01]  /*3bd0*/  UMOV UR9, 0x40000040 ;  /* 0x4000004000097882 */ /* 0x000fe20000000000 */
[----:B------:R-:W-:Y:S01]  /*3be0*/  VIADD R5, R3, 0x4 ;  /* 0x0000000403057836 */ /* 0x000fe20000000000 */
[----:B------:R-:W-:Y:S01]  /*3bf0*/  UMOV UR17, 0x40000040 ;  /* 0x4000004000117882 */ /* 0x000fe20000000000 */
[----:B------:R-:W-:Y:S01]  /*3c00*/  IMAD.U32 R21, RZ, RZ, UR9 ;  /* 0x00000009ff157e24 */ /* 0x000fe2000f8e00ff */
[----:B------:R-:W-:Y:S01]  /*3c10*/  UMOV UR19, 0x40000040 ;  /* 0x4000004000137882 */ /* 0x000fe20000000000 */
[----:B------:R-:W-:Y:S01]  /*3c20*/  UMOV UR21, 0x40000040 ;  /* 0x4000004000157882 */ /* 0x000fe20000000000 */
[----:B------:R-:W-:Y:S01]  /*3c30*/  UMOV UR23, 0x40000040 ;  /* 0x4000004000177882 */ /* 0x000fe20000000000 */
[----:B------:R-:W-:Y:S01]  /*3c40*/  UMOV UR25, 0x40000040 ;  /* 0x4000004000197882 */ /* 0x000fe20000000000 */
[----:B------:R-:W-:Y:S01]  /*3c50*/  UMOV UR8, UR4 ;  /* 0x0000000400087c82 */ /* 0x000fe20008000000 */
[----:B------:R-:W-:Y:S01]  /*3c60*/  UMOV UR27, 0x40000040 ;  /* 0x40000040001b7882 */ /* 0x000fe20000000000 */
[----:B------:R-:W-:Y:S01]  /*3c70*/  UMOV UR4, UR8 ;  /* 0x0000000800047c82 */ /* 0x000fe20008000000 */
[----:B------:R-:W-:Y:S01]  /*3c80*/  IMAD.U32 R18, RZ, RZ, UR8 ;  /* 0x00000008ff127e24 */ /* 0x000fe2000f8e00ff */
        /* <DEDUP_REMOVED lines=10> */
[----:B------:R-:W0:Y:S01]  /*3d30*/  S2R R6, SR_TID.X ;  /* 0x0000000000067919 */ /* 0x000e220000002100 */
[----:B------:R-:W-:Y:S01]  /*3d40*/  UMOV UR53, 0x40000040 ;  /* 0x4000004000357882 */ /* 0x000fe20000000000 */
[----:B------:R-:W-:Y:S01]  /*3d50*/  UMOV UR55, 0x40000040 ;  /* 0x4000004000377882 */ /* 0x000fe20000000000 */
[----:B------:R-:W-:Y:S01]  /*3d60*/  UMOV UR57, 0x40000040 ;  /* 0x4000004000397882 */ /* 0x000fe20000000000 */
[----:B------:R-:W-:Y:S01]  /*3d70*/  UMOV UR59, 0x40000040 ;  /* 0x40000040003b7882 */ /* 0x000fe20000000000 */
[----:B------:R-:W-:Y:S01]  /*3d80*/  MOV R63, 0x4 ;  /* 0x00000004003f7802 */ /* 0x000fe20000000f00 */
[----:B------:R-:W-:Y:S01]  /*3d90*/  VIADD R188, R0, 0xe00 ;  /* 0x00000e0000bc7836 */ /* 0x000fe20000000000 */
[----:B0-----:R-:W-:Y:S01]  /*3da0*/  SHF.R.U32.HI R6, RZ, 0x7, R6 ;  /* 0x00000007ff067819 */ /* 0x001fe20000011606 */
[----:B------:R-:W-:-:S02]  /*3db0*/  WARPGROUP.DEPBAR.LE gsb0, 0x0 ;  /* 0x00008000000079c5 */ /* 0x000fc40000010000 */
[----:B------:R-:W-:-:S06]  /*3dc0*/  WARPGROUP.ARRIVE ;  /* 0x00000000000079c5 */ /* 0x000fcc0000000000 */
[----:B------:R-:W-:Y:S01]  /*3dd0*/  HGMMA.64x64x16.F32.BF16 R24, gdesc[UR4], R24, gsb0 ;  /* 0x00e00000041879f0 */ /* 0x000fe20008001818 */
[----:B------:R-:W-:Y:S01]  /*3de0*/  R2UR UR4, R4 ;  /* 0x00000000040472ca */ /* 0x000fe200000e0000 */
[----:B------:R-:W-:Y:S01]  /*3df0*/  UMOV UR5, UR9 ;  /* 0x0000000900057c82 */ /* 0x000fe20008000000 */
[----:B------:R-:W-:Y:S01]  /*3e00*/  R2UR UR6, R5 ;  /* 0x00000000050672ca */ /* 0x000fe200000e0000 */
[----:B------:R-:W-:Y:S01]  /*3e10*/  UMOV UR7, 0x40000040 ;  /* 0x4000004000077882 */ /* 0x000fe20000000000 */
[----:B------:R-:W-:Y:S01]  /*3e20*/  VIADD R4, R0, 0x6 ;  /* 0x0000000600047836 */ /* 0x000fe20000000000 */
[----:B------:R-:W-:Y:S01]  /*3e30*/  UMOV UR9, 0x40000040 ;  /* 0x4000004000097882 */ /* 0x000fe20000000000 */
[----:B------:R-:W-:Y:S02]  /*3e40*/  VIADD R5, R3, 0x6 ;  /* 0x0000000603057836 */ /* 0x000fe40000000000 */
[----:B------:R-:W-:-:S05]  /*3e50*/  IMAD.U32 R23, RZ, RZ, UR9 ;  /* 0x00000009ff177e24 */ /* 0x000fca000f8e00ff */
[----:B------:R-:W-:Y:S02]  /*3e60*/  UMOV UR8, UR4 ;  /* 0x0000000400087c82 */ /* 0x000fe40008000000 */
[----:B------:R-:W-:Y:S01]  /*3e70*/  UMOV UR4, UR8 ;  /* 0x0000000800047c82 */ /* 0x000fe20008000000 */
[----:B------:R-:W-:Y:S01]  /*3e80*/  MOV R20, UR8 ;  /* 0x0000000800147c02 */ /* 0x000fe20008000f00 */
        /* <DEDUP_REMOVED lines=9> */
[----:B------:R-:W-:-:S07]  /*3f20*/  VIADD R5, R3, 0x200 ;  /* 0x0000020003057836 */ /* 0x000fce0000000000 */
[----:B------:R-:W-:Y:S02]  /*3f30*/  UMOV UR8, UR4 ;  /* 0x0000000400087c82 */ /* 0x000fe40008000000 */
[----:B------:R-:W-:Y:S01]  /*3f40*/  UMOV UR4, UR8 ;  /* 0x0000000800047c82 */ /* 0x000fe20008000000 */
[----:B------:R-:W-:Y:S01]  /*3f50*/  IMAD.U32 R22, RZ, RZ, UR8 ;  /* 0x00000008ff167e24 */ /* 0x000fe2000f8e00ff */
[----:B------:R-:W-:Y:S02]  /*3f60*/  WARPGROUP.DEPBAR.LE gsb0, 0x0 ;  /* 0x00008000000079c5 */ /* 0x000fe40000010000 */
[----:B------:R-:W-:-:S06]  /*3f70*/  WARPGROUP.ARRIVE ;  /* 0x00000000000079c5 */ /* 0x000fcc0000000000 */
[----:B------:R-:W-:Y:S01]  /*3f80*/  HGMMA.64x64x16.F32.BF16 R24, gdesc[UR4], R24, gsb0 ;  /* 0x00e00000041879f0 */ /* 0x000fe20008001818 */
[----:B------:R-:W-:Y:S01]  /*3f90*/  R2UR UR4, R4 ;  /* 0x00000000040472ca */ /* 0x000fe200000e0000 */
[----:B------:R-:W-:Y:S01]  /*3fa0*/  UMOV UR5, 0x40000040 ;  /* 0x4000004000057882 */ /* 0x000fe20000000000 */
[----:B------:R-:W-:Y:S01]  /*3fb0*/  R2UR UR6, R5 ;  /* 0x00000000050672ca */ /* 0x000fe200000e0000 */
[----:B------:R-:W-:Y:S01]  /*3fc0*/  UMOV UR7, 0x40000040 ;  /* 0x4000004000077882 */ /* 0x000fe20000000000 */
[----:B------:R-:W-:Y:S02]  /*3fd0*/  VIADD R4, R0, 0x202 ;  /* 0x0000020200047836 */ /* 0x000fe40000000000 */
[----:B------:R-:W-:-:S03]  /*3fe0*/  VIADD R5, R3, 0x202 ;  /* 0x0000020203057836 */ /* 0x000fc60000000000 */
[----:B------:R-:W-:Y:S01]  /*3ff0*/  R2UR UR8, R4 ;  /* 0x00000000040872ca */ /* 0x000fe200000e0000 */
[----:B------:R-:W-:Y:S01]  /*4000*/  VIADD R4, R0, 0x204 ;  /* 0x0000020400047836 */ /* 0x000fe20000000000 */
[----:B------:R-:W-:Y:S01]  /*4010*/  R2UR UR10, R5 ;  /* 0x00000000050a72ca */ /* 0x000fe200000e0000 */
        /* <DEDUP_REMOVED lines=11> */
[----:B------:R-:W-:Y:S02]  /*40d0*/  R2UR UR22, R5 ;  /* 0x00000000051672ca */ /* 0x000fe400000e0000 */
[----:B------:R-:W-:Y:S02]  /*40e0*/  IADD3 R5, R3, 0x402, RZ ;  /* 0x0000040203057810 */ /* 0x000fe40007ffe0ff */
        /* <DEDUP_REMOVED lines=24> */
[----:B------:R-:W-:Y:S02]  /*4270*/  R2UR UR52, R4 ;  /* 0x00000000043472ca */ /* 0x000fe400000e0000 */
[----:B------:R-:W-:Y:S01]  /*4280*/  R2UR UR54, R5 ;  /* 0x00000000053672ca */ /* 0x000fe200000e0000 */
[----:B------:R0:W1:Y:S01]  /*4290*/  SHFL.IDX PT, R4, R6, RZ, 0x1f ;  /* 0x00001fff06047589 */ /* 0x00006200000e0000 */
[----:B------:R-:W-:Y:S02]  /*42a0*/  WARPGROUP.DEPBAR.LE gsb0, 0x0 ;  /* 0x00008000000079c5 */ /* 0x000fe40000010000 */
[----:B------:R-:W-:Y:S01]  /*42b0*/  WARPGROUP.ARRIVE ;  /* 0x00000000000079c5 */ /* 0x000fe20000000000 */
[----:B0-----:R-:W-:-:S05]  /*42c0*/  VIADD R6, R3, 0x800 ;  /* 0x0000080003067836 */ /* 0x001fca0000000000 */
[----:B------:R-:W-:Y:S01]  /*42d0*/  HGMMA.64x64x16.F32.BF16 R24, gdesc[UR4], R24, gsb0 ;  /* 0x00e00000041879f0 */ /* 0x000fe20008001818 */
[----:B-1----:R-:W-:Y:S01]  /*42e0*/  ISETP.GT.AND P1, PT, R4, 0x7f, PT ;  /* 0x0000007f0400780c */ /* 0x002fe20003f24270 */
[----:B------:R-:W-:-:S03]  /*42f0*/  VIADD R4, R0, 0x800 ;  /* 0x0000080000047836 */ /* 0x000fc60000000000 */
[----:B------:R-:W-:Y:S02]  /*4300*/  SEL R59, RZ, 0x2, !P1 ;  /* 0x00000002ff3b7807 */ /* 0x000fe40004800000 */
[C---:B------:R-:W-:Y:S02]  /*4310*/  SEL R61, R63.reuse, 0x2, P1 ;  /* 0x000000023f3d7807 */ /* 0x040fe40000800000 */
[----:B------:R-:W-:Y:S01]  /*4320*/  SEL R63, R63, 0x6, !P1 ;  /* 0x000000063f3f7807 */ /* 0x000fe20004800000 */
[C---:B------:R-:W-:Y:S02]  /*4330*/  IMAD.IADD R5, R59.reuse, 0x1, R4 ;  /* 0x000000013b057824 */ /* 0x040fe400078e0204 */
[----:B------:R-:W-:-:S03]  /*4340*/  IMAD.IADD R58, R59, 0x1, R6 ;  /* 0x000000013b3a7824 */ /* 0x000fc600078e0206 */
[----:B------:R-:W-:Y:S01]  /*4350*/  R2UR UR56, R5 ;  /* 0x00000000053872ca */ /* 0x000fe200000e0000 */
[--C-:B------:R-:W-:Y:S01]  /*4360*/  IMAD.IADD R5, R4, 0x1, R61.reuse ;  /* 0x0000000104057824 */ /* 0x100fe200078e023d */
[----:B------:R-:W-:Y:S01]  /*4370*/  R2UR UR58, R58 ;  /* 0x000000003a3a72ca */ /* 0x000fe200000e0000 */
[C---:B------:R-:W-:Y:S02]  /*4380*/  IMAD.IADD R58, R6.reuse, 0x1, R61 ;  /* 0x00000001063a7824 */ /* 0x040fe400078e023d */
[----:B------:R-:W-:Y:S01]  /*4390*/  IMAD.IADD R6, R6, 0x1, R63 ;  /* 0x0000000106067824 */ /* 0x000fe200078e023f */
        /* <DEDUP_REMOVED lines=35> */
[----:B------:R-:W-:Y:S01]  /*45d0*/  HGMMA.64x64x16.F32.BF16 R24, gdesc[UR56], R24, gsb0 ;  /* 0x00e00000381879f0 */ /* 0x000fe20008001818 */
[----:B------:R-:W-:Y:S01]  /*45e0*/  R2UR UR56, R5 ;  /* 0x00000000053872ca */ /* 0x000fe200000e0000 */
[----:B------:R-:W-:Y:S01]  /*45f0*/  UMOV UR57, 0x40000040 ;  /* 0x4000004000397882 */ /* 0x000fe20000000000 */
[----:B------:R-:W-:Y:S01]  /*4600*/  R2UR UR58, R58 ;  /* 0x000000003a3a72ca */ /* 0x000fe200000e0000 */
[----:B------:R-:W-:Y:S01]  /*4610*/  UMOV UR59, 0x40000040 ;  /* 0x40000040003b7882 */ /* 0x000fe20000000000 */
[----:B------:R-:W-:Y:S01]  /*4620*/  IMAD.IADD R5, R4, 0x1, R63 ;  /* 0x0000000104057824 */ /* 0x000fe200078e023f */
[----:B------:R-:W-:Y:S02]  /*4630*/  WARPGROUP.DEPBAR.LE gsb0, 0x0 ;  /* 0x00008000000079c5 */ /* 0x000fe40000010000 */
[----:B------:R-:W-:-:S08]  /*4640*/  WARPGROUP.ARRIVE ;  /* 0x00000000000079c5 */ /* 0x000fd00000000000 */
[----:B------:R-:W-:Y:S01]  /*4650*/  HGMMA.64x64x16.F32.BF16 R24, gdesc[UR56], R24, gsb0 ;  /* 0x00e00000381879f0 */ /* 0x000fe20008001818 */
[----:B------:R-:W-:Y:S01]  /*4660*/  R2UR UR58, R6 ;  /* 0x00000000063a72ca */ /* 0x000fe200000e0000 */
[----:B------:R-:W-:Y:S01]  /*4670*/  UMOV UR59, 0x40000040 ;  /* 0x40000040003b7882 */ /* 0x000fe20000000000 */
[----:B------:R-:W-:Y:S01]  /*4680*/  R2UR UR56, R5 ;  /* 0x00000000053872ca */ /* 0x000fe200000e0000 */
[----:B------:R-:W-:Y:S01]  /*4690*/  UMOV UR57, 0x40000040 ;  /* 0x4000004000397882 */ /* 0x000fe20000000000 */
[----:B------:R-:W-:Y:S02]  /*46a0*/  IMAD.MOV.U32 R5, RZ, RZ, 0x28 ;  /* 0x00000028ff057424 */ /* 0x000fe400078e00ff */
[----:B------:R-:W-:-:S03]  /*46b0*/  IMAD.MOV.U32 R6, RZ, RZ, 0xa00 ;  /* 0x00000a00ff067424 */ /* 0x000fc600078e00ff */
[----:B------:R-:W-:Y:S02]  /*46c0*/  SEL R5, R5, 0x26, P1 ;  /* 0x0000002605057807 */ /* 0x000fe40000800000 */
[----:B------:R-:W-:Y:S02]  /*46d0*/  SEL R6, R6, 0x980, P1 ;  /* 0x0000098006067807 */ /* 0x000fe40000800000 */
[----:B------:R-:W-:Y:S02]  /*46e0*/  LOP3.LUT R5, R5, 0x6, RZ, 0xc0, !PT ;  /* 0x0000000605057812 */ /* 0x000fe400078ec0ff */
[----:B------:R-:W-:-:S04]  /*46f0*/  LOP3.LUT R6, R6, 0xa00, RZ, 0xc0, !PT ;  /* 0x00000a0006067812 */ /* 0x000fc800078ec0ff */
[CC--:B------:R-:W-:Y:S02]  /*4700*/  IADD3 R58, R5.reuse, R6.reuse, R0 ;  /* 0x00000006053a7210 */ /* 0x0c0fe40007ffe000 */
[----:B------:R-:W-:Y:S01]  /*4710*/  IADD3 R5, R5, R6, R3 ;  /* 0x0000000605057210 */ /* 0x000fe20007ffe003 */
[----:B------:R-:W-:-:S04]  /*4720*/  VIADD R6, R3, 0xa00 ;  /* 0x00000a0003067836 */ /* 0x000fc80000000000 */
[----:B------:R-:W-:Y:S01]  /*4730*/  IMAD.IADD R60, R59, 0x1, R6 ;  /* 0x000000013b3c7824 */ /* 0x000fe200078e0206 */
[----:B------:R-:W-:Y:S02]  /*4740*/  WARPGROUP.DEPBAR.LE gsb0, 0x0 ;  /* 0x00008000000079c5 */ /* 0x000fe40000010000 */
[----:B------:R-:W-:-:S06]  /*4750*/  WARPGROUP.ARRIVE ;  /* 0x00000000000079c5 */ /* 0x000fcc0000000000 */
[----:B------:R-:W-:Y:S01]  /*4760*/  HGMMA.64x64x16.F32.BF16 R24, gdesc[UR56], R24, gsb0 ;  /* 0x00e00000381879f0 */ /* 0x000fe20008001818 */
[----:B------:R-:W-:Y:S01]  /*4770*/  R2UR UR56, R58 ;  /* 0x000000003a3872ca */ /* 0x000fe200000e0000 */
[----:B------:R-:W-:Y:S01]  /*4780*/  UMOV UR57, 0x40000040 ;  /* 0x4000004000397882 */ /* 0x000fe20000000000 */
[----:B------:R-:W-:Y:S01]  /*4790*/  R2UR UR58, R5 ;  /* 0x00000000053a72ca */ /* 0x000fe200000e0000 */
[----:B------:R-:W-:Y:S01]  /*47a0*/  UMOV UR59, 0x40000040 ;  /* 0x40000040003b7882 */ /* 0x000fe20000000000 */
        /* <DEDUP_REMOVED lines=9> */
[C-C-:B------:R-:W-:Y:S02]  /*4840*/  IMAD.IADD R60, R61.reuse, 0x1, R6.reuse ;  /* 0x000000013d3c7824 */ /* 0x140fe400078e0206 */
[----:B------:R-:W-:Y:S02]  /*4850*/  IMAD.IADD R58, R61, 0x1, R5 ;  /* 0x000000013d3a7824 */ /* 0x000fe400078e0205 */
[----:B------:R-:W-:Y:S01]  /*4860*/  IMAD.IADD R6, R63, 0x1, R6 ;  /* 0x000000013f067824 */ /* 0x000fe200078e0206 */
[----:B------:R-:W-:-:S02]  /*4870*/  WARPGROUP.DEPBAR.LE gsb0, 0x0 ;  /* 0x00008000000079c5 */ /* 0x000fc40000010000 */
        /* <DEDUP_REMOVED lines=22> */
[----:B------:R-:W-:Y:S02]  /*49e0*/  WARPGROUP.DEPBAR.LE gsb0, 0x0 ;  /* 0x00008000000079c5 */ /* 0x000fe40000010000 */
[----:B------:R-:W-:-:S06]  /*49f0*/  WARPGROUP.ARRIVE ;  /* 0x00000000000079c5 */ /* 0x000fcc0000000000 */
[----:B------:R-:W-:Y:S01]  /*4a00*/  HGMMA.64x64x16.F32.BF16 R24, gdesc[UR56], R24, gsb0 ;  /* 0x00e00000381879f0 */ /* 0x000fe20008001818 */
[----:B------:R-:W-:Y:S01]  /*4a10*/  R2UR UR56, R58 ;  /* 0x000000003a3872ca */ /* 0x000fe200000e0000 */
[----:B------:R-:W-:Y:S01]  /*4a20*/  UMOV UR57, 0x40000040 ;  /* 0x4000004000397882 */ /* 0x000fe20000000000 */
[----:B------:R-:W-:Y:S01]  /*4a30*/  R2UR UR58, R6 ;  /* 0x00000000063a72ca */ /* 0x000fe200000e0000 */
[----:B------:R-:W-:Y:S01]  /*4a40*/  UMOV UR59, 0x40000040 ;  /* 0x40000040003b7882 */ /* 0x000fe20000000000 */
[----:B------:R-:W-:Y:S01]  /*4a50*/  IADD3 R58, R3, 0xc00, RZ ;  /* 0x00000c00033a7810 */ /* 0x000fe20007ffe0ff */
[----:B------:R-:W-:-:S04]  /*4a60*/  VIADD R6, R0, 0xc00 ;  /* 0x00000c0000067836 */ /* 0x000fc80000000000 */
[C---:B------:R-:W-:Y:S02]  /*4a70*/  IMAD.IADD R62, R59.reuse, 0x1, R58 ;  /* 0x000000013b3e7824 */ /* 0x040fe400078e023a */
        /* <DEDUP_REMOVED lines=8> */
[C---:B------:R-:W-:Y:S02]  /*4b00*/  IMAD.IADD R62, R61.reuse, 0x1, R58 ;  /* 0x000000013d3e7824 */ /* 0x040fe400078e023a */
        /* <DEDUP_REMOVED lines=33> */
[C---:B------:R-:W-:Y:S02]  /*4d20*/  IMAD.IADD R60, R59.reuse, 0x1, R188 ;  /* 0x000000013b3c7824 */ /* 0x040fe400078e02bc */
        /* <DEDUP_REMOVED lines=8> */
[C---:B------:R-:W-:Y:S02]  /*4db0*/  IMAD.IADD R59, R61.reuse, 0x1, R188 ;  /* 0x000000013d3b7824 */ /* 0x040fe400078e02bc */
[----:B------:R-:W-:Y:S01]  /*4dc0*/  IMAD.IADD R61, R61, 0x1, R58 ;  /* 0x000000013d3d7824 */ /* 0x000fe200078e023a */
[----:B------:R-:W-:Y:S01]  /*4dd0*/  IADD3 R58, R63, R58, RZ ;  /* 0x0000003a3f3a7210 */ /* 0x000fe20007ffe0ff */
        /* <DEDUP_REMOVED lines=30> */
[----:B------:R-:W-:Y:S02]  /*4fc0*/  WARPGROUP.DEPBAR.LE gsb0, 0x0 ;  /* 0x00008000000079c5 */ /* 0x000fe40000010000 */
[----:B------:R-:W-:-:S09]  /*4fd0*/  WARPGROUP.ARRIVE ;  /* 0x00000000000079c5 */ /* 0x000fd20000000000 */
[----:B------:R-:W-:Y:S03]  /*4fe0*/  HGMMA.64x64x16.F32.BF16 R24, gdesc[UR56], R24, gsb0 ;  /* 0x00e00000381879f0 */ /* 0x000fe60008001818 */
[----:B------:R-:W-:Y:S02]  /*4ff0*/  WARPGROUP.DEPBAR.LE gsb0, 0x0 ;  /* 0x00008000000079c5 */ /* 0x000fe40000010000 */
[----:B------:R-:W-:Y:S05]  /*5000*/  @!P0 BRA `(.L_x_3398) ;  /* 0x0000000000048947 */ /* 0x000fea0003800000 */
[----:B------:R-:W-:Y:S01]  /*5010*/  BPT.TRAP 0x1 ;  /* 0x000000040000795c */ /* 0x000fe20000300000 */
.L_x_3398:
[----:B------:R-:W-:Y:S01]  /*5020*/  R2UR UR6, R168 ;  /* 0x00000000a80672ca */ /* 0x000fe200000e0000 */
[----:B------:R-:W-:Y:S01]  /*5030*/  IMAD.MOV.U32 R189, RZ, RZ, 0x20 ;  /* 0x00000020ffbd7424 */ /* 0x000fe200078e00ff */
[----:B------:R-:W-:Y:S01]  /*5040*/  R2UR UR7, R2 ;  /* 0x00000000020772ca */ /* 0x000fe200000e0000 */
[----:B------:R-:W-:Y:S01]  /*5050*/  UMOV UR11, 0x40000040 ;  /* 0x40000040000b7882 */ /* 0x000fe20000000000 */
[----:B------:R-:W-:-:S04]  /*5060*/  LOP3.LUT R193, R193, 0x2000000, RZ, 0xfc, !PT ;  /* 0x02000000c1c17812 */ /* 0x000fc800078efcff */
[C---:B------:R-:W-:Y:S01]  /*5070*/  R2UR UR10, R193.reuse ;  /* 0x00000000c10a72ca */ /* 0x040fe200000e0000 */
[----:B------:R-:W-:-:S04]  /*5080*/  VIADD R211, R193, 0x80 ;  /* 0x00000080c1d37836 */ /* 0x000fc80000000000 */
[----:B------:R-:W-:Y:S02]  /*5090*/  UIMAD UR38, UR6, -0x40, UR38 ;  /* 0xffffffc0062678a4 */ /* 0x000fe4000f8e0226 */
[----:B------:R-:W-:Y:S01]  /*50a0*/  UIADD3 UR7, UR7, 0x38840, URZ ;  /* 0x0003884007077890 */ /* 0x000fe2000fffe03f */
[----:B------:R-:W-:-:S03]  /*50b0*/  ULDC UR6, c[0x0][0xa80] ;  /* 0x0002a00000067ab9 */ /* 0x000fc60000000800 */
[----:B------:R-:W-:Y:S01]  /*50c0*/  IMAD.U32 R59, RZ, RZ, UR38 ;  /* 0x00000026ff3b7e24 */ /* 0x000fe2000f8e00ff */
        /* <DEDUP_REMOVED lines=64> */
[----:B------:R-:W0:Y:S01]  /*54d0*/  SHFL.BFLY PT, R59, R58, 0x2, 0x1f ;  /* 0x0c401f003a3b7f89 */ /* 0x000e2200000e0000 */
[----:B------:R-:W-:-:S02]  /*54e0*/  FSEL R51, R51, -INF , P4 ;  /* 0xff80000033337808 */ /* 0x000fc40002000000 */
[----:B------:R-:W-:Y:S02]  /*54f0*/  FSEL R54, R54, -INF , P3 ;  /* 0xff80000036367808 */ /* 0x000fe40001800000 */
[----:B------:R-:W-:Y:S02]  /*5500*/  FSEL R55, R55, -INF , P2 ;  /* 0xff80000037377808 */ /* 0x000fe40001000000 */
[----:B0-----:R-:W-:Y:S02]  /*5510*/  FMNMX.FTZ R60, R58, R59, !PT ;  /* 0x0000003b3a3c7209 */ /* 0x001fe40007810000 */
[----:B------:R-:W-:-:S03]  /*5520*/  FMNMX.FTZ R59, R26, R27, !PT ;  /* 0x0000001b1a3b7209 */ /* 0x000fc60007810000 */
[----:B------:R-:W0:Y:S01]  /*5530*/  SHFL.BFLY PT, R61, R60, 0x1, 0x1f ;  /* 0x0c201f003c3d7f89 */ /* 0x000e2200000e0000 */
[----:B------:R-:W-:-:S04]  /*5540*/  FMNMX.FTZ R56, R30, R59, !PT ;  /* 0x0000003b1e387209 */ /* 0x000fc80007810000 */
[----:B------:R-:W-:-:S04]  /*5550*/  FMNMX.FTZ R59, R31, R56, !PT ;  /* 0x000000381f3b7209 */ /* 0x000fc80007810000 */
[----:B------:R-:W-:-:S04]  /*5560*/  FMNMX.FTZ R56, R34, R59, !PT ;  /* 0x0000003b22387209 */ /* 0x000fc80007810000 */
[----:B------:R-:W-:-:S04]  /*5570*/  FMNMX.FTZ R59, R35, R56, !PT ;  /* 0x00000038233b7209 */ /* 0x000fc80007810000 */
[----:B------:R-:W-:-:S04]  /*5580*/  FMNMX.FTZ R56, R38, R59, !PT ;  /* 0x0000003b26387209 */ /* 0x000fc80007810000 */
[----:B------:R-:W-:Y:S02]  /*5590*/  FMNMX.FTZ R59, R39, R56, !PT ;  /* 0x00000038273b7209 */ /* 0x000fe40007810000 */
[----:B0-----:R-:W-:Y:S02]  /*55a0*/  FMNMX.FTZ R186, R60, R61, !PT ;  /* 0x0000003d3cba7209 */ /* 0x001fe40007810000 */
        /* <DEDUP_REMOVED lines=25> */
[----:B------:R-:W0:Y:S01]  /*5740*/  SHFL.BFLY PT, R25, R24, 0x2, 0x1f ;  /* 0x0c401f0018197f89 */ /* 0x000e2200000e0000 */
[--C-:B------:R-:W-:Y:S01]  /*5750*/  FFMA.FTZ R183, R52, UR6, -R58.reuse ;  /* 0x0000000634b77c23 */ /* 0x100fe2000801083a */
[----:B------:R-:W-:Y:S01]  /*5760*/  FFMA.FTZ R194, R53, UR6, -R58 ;  /* 0x0000000635c27c23 */ /* 0x000fe2000801083a */
[----:B------:R-:W-:Y:S08]  /*5770*/  MUFU.EX2 R169, R169 ;  /* 0x000000a900a97308 */ /* 0x000ff00000000800 */
[----:B------:R-:W-:Y:S08]  /*5780*/  MUFU.EX2 R170, R170 ;  /* 0x000000aa00aa7308 */ /* 0x000ff00000000800 */
[----:B------:R-:W-:Y:S01]  /*5790*/  MUFU.EX2 R171, R171 ;  /* 0x000000ab00ab7308 */ /* 0x000fe20000000800 */
[----:B0-----:R-:W-:-:S07]  /*57a0*/  FMNMX.FTZ R25, R24, R25, !PT ;  /* 0x0000001918197209 */ /* 0x001fce0007810000 */
[----:B------:R-:W0:Y:S01]  /*57b0*/  MUFU.EX2 R172, R172 ;  /* 0x000000ac00ac7308 */ /* 0x000e220000000800 */
[----:B------:R-:W1:Y:S07]  /*57c0*/  SHFL.BFLY PT, R24, R25, 0x1, 0x1f ;  /* 0x0c201f0019187f89 */ /* 0x000e6e00000e0000 */
[----:B------:R-:W-:Y:S08]  /*57d0*/  MUFU.EX2 R173, R173 ;  /* 0x000000ad00ad7308 */ /* 0x000ff00000000800 */
[----:B------:R-:W2:Y:S01]  /*57e0*/  MUFU.EX2 R174, R174 ;  /* 0x000000ae00ae7308 */ /* 0x000ea20000000800 */
[----:B0-----:R-:W-:-:S07]  /*57f0*/  F2FP.BF16.F32.PACK_AB R154, R172, R171 ;  /* 0x000000abac9a723e */ /* 0x001fce00000010ff */
[----:B------:R-:W-:Y:S01]  /*5800*/  MUFU.EX2 R175, R175 ;  /* 0x000000af00af7308 */ /* 0x000fe20000000800 */
[----:B-1----:R-:W-:-:S04]  /*5810*/  FMNMX.FTZ R187, R25, R24, !PT ;  /* 0x0000001819bb7209 */ /* 0x002fc80007810000 */
[C---:B------:R-:W-:Y:S01]  /*5820*/  FSETP.NEU.FTZ.AND P1, PT, R187.reuse, -INF , PT ;  /* 0xff800000bb00780b */ /* 0x040fe20003f3d000 */
[----:B------:R-:W-:Y:S02]  /*5830*/  FMUL.FTZ R24, R187, UR6 ;  /* 0x00000006bb187c20 */ /* 0x000fe40008410000 */
[----:B------:R-:W0:Y:S01]  /*5840*/  MUFU.EX2 R176, R176 ;  /* 0x000000b000b07308 */ /* 0x000e220000000800 */
[----:B--2---:R-:W-:Y:S02]  /*5850*/  F2FP.BF16.F32.PACK_AB R156, R174, R173 ;  /* 0x000000adae9c723e */ /* 0x004fe400000010ff */
[----:B------:R-:W-:Y:S02]  /*5860*/  FSEL R29, R24, RZ, P1 ;  /* 0x000000ff181d7208 */ /* 0x000fe40000800000 */
[CC--:B------:R-:W-:Y:S02]  /*5870*/  LEA.HI R24, R57.reuse, R152.reuse, RZ, 0x4 ;  /* 0x0000009839187211 */ /* 0x0c0fe400078f20ff */
[----:B------:R-:W-:Y:S01]  /*5880*/  LEA.HI R57, R57, R152, RZ, 0x5 ;  /* 0x0000009839397211 */ /* 0x000fe200078f28ff */
[--C-:B------:R-:W-:Y:S01]  /*5890*/  FFMA.FTZ R195, R26, UR6, -R29.reuse ;  /* 0x000000061ac37c23 */ /* 0x100fe2000801081d */
[----:B------:R-:W-:Y:S01]  /*58a0*/  LOP3.LUT R25, R24, 0xfffffff0, RZ, 0xc0, !PT ;  /* 0xfffffff018197812 */ /* 0x000fe200078ec0ff */
[--C-:B------:R-:W-:Y:S01]  /*58b0*/  FFMA.FTZ R196, R27, UR6, -R29.reuse ;  /* 0x000000061bc47c23 */ /* 0x100fe2000801081d */
[----:B------:R-:W-:Y:S01]  /*58c0*/  SHF.R.U32.HI R24, RZ, 0x1, R24 ;  /* 0x00000001ff187819 */ /* 0x000fe20000011618 */
[--C-:B------:R-:W-:Y:S01]  /*58d0*/  FFMA.FTZ R197, R30, UR6, -R29.reuse ;  /* 0x000000061ec57c23 */ /* 0x100fe2000801081d */
[----:B------:R-:W-:Y:S01]  /*58e0*/  FFMA.FTZ R198, R31, UR6, -R29 ;  /* 0x000000061fc67c23 */ /* 0x000fe2000801081d */
[----:B------:R-:W-:-:S02]  /*58f0*/  IMAD.IADD R25, R152, 0x1, -R25 ;  /* 0x0000000198197824 */ /* 0x000fc400078e0a19 */
[--C-:B------:R-:W-:Y:S01]  /*5900*/  FFMA.FTZ R199, R34, UR6, -R29.reuse ;  /* 0x0000000622c77c23 */ /* 0x100fe2000801081d */
[----:B------:R-:W-:Y:S02]  /*5910*/  IMAD.SHL.U32 R57, R57, 0x20, RZ ;  /* 0x0000002039397824 */ /* 0x000fe400078e00ff */
[--C-:B------:R-:W-:Y:S01]  /*5920*/  FFMA.FTZ R200, R35, UR6, -R29.reuse ;  /* 0x0000000623c87c23 */ /* 0x100fe2000801081d */
[----:B------:R-:W-:Y:S01]  /*5930*/  FFMA.FTZ R201, R38, UR6, -R29 ;  /* 0x0000000626c97c23 */ /* 0x000fe2000801081d */
[----:B------:R-:W-:Y:S01]  /*5940*/  SHF.R.S32.HI R26, RZ, 0x1f, R25 ;  /* 0x0000001fff1a7819 */ /* 0x000fe20000011419 */
[--C-:B------:R-:W-:Y:S01]  /*5950*/  FFMA.FTZ R202, R39, UR6, -R29.reuse ;  /* 0x0000000627ca7c23 */ /* 0x100fe2000801081d */
[--C-:B------:R-:W-:Y:S01]  /*5960*/  FFMA.FTZ R203, R42, UR6, -R29.reuse ;  /* 0x000000062acb7c23 */ /* 0x100fe2000801081d */
[--C-:B------:R-:W-:Y:S01]  /*5970*/  FFMA.FTZ R204, R43, UR6, -R29.reuse ;  /* 0x000000062bcc7c23 */ /* 0x100fe2000801081d */
[----:B------:R-:W-:Y:S01]  /*5980*/  LEA.HI R26, R26, R25, RZ, 0x3 ;  /* 0x000000191a1a7211 */ /* 0x000fe200078f18ff */
[--C-:B------:R-:W-:Y:S01]  /*5990*/  FFMA.FTZ R205, R46, UR6, -R29.reuse ;  /* 0x000000062ecd7c23 */ /* 0x100fe2000801081d */
[--C-:B------:R-:W-:Y:S01]  /*59a0*/  FFMA.FTZ R206, R47, UR6, -R29.reuse ;  /* 0x000000062fce7c23 */ /* 0x100fe2000801081d */
[----:B------:R-:W-:Y:S01]  /*59b0*/  FFMA.FTZ R207, R50, UR6, -R29 ;  /* 0x0000000632cf7c23 */ /* 0x000fe2000801081d */
[C---:B------:R-:W-:Y:S01]  /*59c0*/  LOP3.LUT R28, R26.reuse, 0xfffffff8, RZ, 0xc0, !PT ;  /* 0xfffffff81a1c7812 */ /* 0x040fe200078ec0ff */
[----:B------:R-:W-:-:S02]  /*59d0*/  IMAD.SHL.U32 R26, R26, 0x40, RZ ;  /* 0x000000401a1a7824 */ /* 0x000fc400078e00ff */
[--C-:B------:R-:W-:Y:S01]  /*59e0*/  FFMA.FTZ R208, R51, UR6, -R29.reuse ;  /* 0x0000000633d07c23 */ /* 0x100fe2000801081d */
[--C-:B------:R-:W-:Y:S01]  /*59f0*/  FFMA.FTZ R209, R54, UR6, -R29.reuse ;  /* 0x0000000636d17c23 */ /* 0x100fe2000801081d */
[----:B------:R-:W-:Y:S01]  /*5a00*/  FFMA.FTZ R210, R55, UR6, -R29 ;  /* 0x0000000637d27c23 */ /* 0x000fe2000801081d */
[----:B------:R-:W-:Y:S01]  /*5a10*/  IMAD.IADD R28, R25, 0x1, -R28 ;  /* 0x00000001191c7824 */ /* 0x000fe200078e0a1c */
[----:B------:R-:W-:Y:S01]  /*5a20*/  LOP3.LUT R57, R57, 0x7ffffc00, RZ, 0xc0, !PT ;  /* 0x7ffffc0039397812 */ /* 0x000fe200078ec0ff */
[----:B------:R-:W-:Y:S01]  /*5a30*/  MUFU.EX2 R195, R195 ;  /* 0x000000c300c37308 */ /* 0x000fe20000000800 */
[----:B------:R-:W-:Y:S01]  /*5a40*/  LOP3.LUT R26, R26, 0x7ffffe00, RZ, 0xc0, !PT ;  /* 0x7ffffe001a1a7812 */ /* 0x000fe200078ec0ff */
[C---:B------:R-:W-:Y:S01]  /*5a50*/  IMAD.SHL.U32 R25, R28.reuse, 0x40, RZ ;  /* 0x000000401c197824 */ /* 0x040fe200078e00ff */
[C---:B------:R-:W-:Y:S02]  /*5a60*/  LOP3.LUT P2, RZ, R28.reuse, 0x4, RZ, 0xc0, !PT ;  /* 0x000000041cff7812 */ /* 0x040fe4000784c0ff */
[----:B------:R-:W-:-:S02]  /*5a70*/  LOP3.LUT P1, RZ, R28, 0x2, RZ, 0xc0, !PT ;  /* 0x000000021cff7812 */ /* 0x000fc4000782c0ff */
[----:B------:R-:W-:Y:S01]  /*5a80*/  LOP3.LUT R25, R25, 0x1c0, RZ, 0xc0, !PT ;  /* 0x000001c019197812 */ /* 0x000fe200078ec0ff */
[----:B------:R-:W1:Y:S01]  /*5a90*/  MUFU.EX2 R196, R196 ;  /* 0x000000c400c47308 */ /* 0x000e620000000800 */
[----:B------:R-:W-:Y:S02]  /*5aa0*/  SEL R189, R189, 0xffffffe0, !P1 ;  /* 0xffffffe0bdbd7807 */ /* 0x000fe40004800000 */
[----:B------:R-:W-:Y:S02]  /*5ab0*/  LOP3.LUT R24, R25, 0x8, R24, 0xf8, !PT ;  /* 0x0000000819187812 */ /* 0x000fe400078ef818 */
[----:B------:R-:W-:Y:S02]  /*5ac0*/  SHF.R.U32.HI R25, RZ, 0x3, R25 ;  /* 0x00000003ff197819 */ /* 0x000fe40000011619 */
[----:B------:R-:W-:Y:S01]  /*5ad0*/  F2FP.BF16.F32.PACK_AB R152, R170, R169 ;  /* 0x000000a9aa98723e */ /* 0x000fe200000010ff */
[----:B------:R-:W-:Y:S01]  /*5ae0*/  MUFU.EX2 R197, R197 ;  /* 0x000000c500c57308 */ /* 0x000fe20000000800 */
[----:B------:R-:W-:Y:S01]  /*5af0*/  LOP3.LUT R24, R24, R25, RZ, 0x3c, !PT ;  /* 0x0000001918187212 */ /* 0x000fe200078e3cff */
[----:B------:R-:W-:Y:S01]  /*5b00*/  FADD.FTZ R170, R169, R170 ;  /* 0x000000aaa9aa7221 */ /* 0x000fe20000010000 */
[----:B0-----:R-:W-:-:S02]  /*5b10*/  F2FP.BF16.F32.PACK_AB R158, R176, R175 ;  /* 0x000000afb09e723e */ /* 0x001fc400000010ff */
[----:B------:R-:W-:Y:S01]  /*5b20*/  IADD3 R57, R24, R26, R57 ;  /* 0x0000001a18397210 */ /* 0x000fe20007ffe039 */
[----:B------:R-:W-:Y:S02]  /*5b30*/  FADD.FTZ R171, R171, R170 ;  /* 0x000000aaabab7221 */ /* 0x000fe40000010000 */
[----:B------:R-:W0:Y:S01]  /*5b40*/  MUFU.EX2 R198, R198 ;  /* 0x000000c600c67308 */ /* 0x000e220000000800 */
[----:B-1----:R-:W-:Y:S01]  /*5b50*/  F2FP.BF16.F32.PACK_AB R153, R196, R195 ;  /* 0x000000c3c499723e */ /* 0x002fe200000010ff */
[----:B------:R-:W-:Y:S02]  /*5b60*/  IMAD R192, R57, 0x2, R2 ;  /* 0x0000000239c07824 */ /* 0x000fe400078e0202 */
[----:B------:R-:W-:Y:S01]  /*5b70*/  FADD.FTZ R196, R195, R196 ;  /* 0x000000c4c3c47221 */ /* 0x000fe20000010000 */
[----:B------:R-:W-:Y:S01]  /*5b80*/  FADD.FTZ R172, R172, R171 ;  /* 0x000000abacac7221 */ /* 0x000fe20000010000 */
[C---:B------:R-:W-:Y:S02]  /*5b90*/  VIADD R190, R192.reuse, 0x36400 ;  /* 0x00036400c0be7836 */ /* 0x040fe40000000000 */
[----:B------:R-:W-:Y:S01]  /*5ba0*/  MUFU.EX2 R199, R199 ;  /* 0x000000c700c77308 */ /* 0x000fe20000000800 */
[----:B------:R-:W-:-:S02]  /*5bb0*/  VIADD R191, R192, 0x36440 ;  /* 0x00036440c0bf7836 */ /* 0x000fc40000000000 */
[----:B------:R-:W-:Y:S01]  /*5bc0*/  FADD.FTZ R173, R173, R172 ;  /* 0x000000acadad7221 */ /* 0x000fe20000010000 */
[C---:B------:R-:W-:Y:S02]  /*5bd0*/  @P2 VIADD R191, R190.reuse, 0xffffffc0 ;  /* 0xffffffc0bebf2836 */ /* 0x040fe40000000000 */
[----:B------:R-:W-:Y:S02]  /*5be0*/  IMAD.IADD R190, R190, 0x1, R189 ;  /* 0x00000001bebe7824 */ /* 0x000fe400078e02bd */
[----:B------:R-:W-:Y:S01]  /*5bf0*/  FADD.FTZ R174, R174, R173 ;  /* 0x000000adaeae7221 */ /* 0x000fe20000010000 */
[----:B------:R-:W-:Y:S01]  /*5c00*/  IMAD.IADD R189, R189, 0x1, R191 ;  /* 0x00000001bdbd7824 */ /* 0x000fe200078e02bf */
[----:B------:R-:W1:Y:S01]  /*5c10*/  MUFU.EX2 R200, R200 ;  /* 0x000000c800c87308 */ /* 0x000e620000000800 */
[----:B0-----:R-:W-:Y:S01]  /*5c20*/  F2FP.BF16.F32.PACK_AB R155, R198, R197 ;  /* 0x000000c5c69b723e */ /* 0x001fe200000010ff */
[----:B------:R-:W-:Y:S01]  /*5c30*/  FADD.FTZ R197, R197, R196 ;  /* 0x000000c4c5c57221 */ /* 0x000fe20000010000 */
[----:B------:R-:W-:-:S03]  /*5c40*/  FADD.FTZ R175, R175, R174 ;  /* 0x000000aeafaf7221 */ /* 0x000fc60000010000 */
[----:B------:R0:W-:Y:S01]  /*5c50*/  STSM.16.M88.4 [R192+0x36400], R152 ;  /* 0x03640098c0007844 */ /* 0x0001e20000000200 */
[----:B------:R-:W-:Y:S01]  /*5c60*/  FADD.FTZ R198, R198, R197 ;  /* 0x000000c5c6c67221 */ /* 0x000fe20000010000 */
[----:B------:R-:W-:Y:S01]  /*5c70*/  MUFU.EX2 R201, R201 ;  /* 0x000000c900c97308 */ /* 0x000fe20000000800 */
[----:B------:R-:W-:-:S07]  /*5c80*/  FADD.FTZ R176, R176, R175 ;  /* 0x000000afb0b07221 */ /* 0x000fce0000010000 */
[----:B------:R-:W2:Y:S01]  /*5c90*/  MUFU.EX2 R202, R202 ;  /* 0x000000ca00ca7308 */ /* 0x000ea20000000800 */
[----:B-1----:R-:W-:Y:S01]  /*5ca0*/  F2FP.BF16.F32.PACK_AB R157, R200, R199 ;  /* 0x000000c7c89d723e */ /* 0x002fe200000010ff */
[----:B------:R-:W-:-:S04]  /*5cb0*/  FADD.FTZ R199, R199, R198 ;  /* 0x000000c6c7c77221 */ /* 0x000fc80000010000 */
[----:B------:R-:W-:Y:S02]  /*5cc0*/  FADD.FTZ R200, R200, R199 ;  /* 0x000000c7c8c87221 */ /* 0x000fe40000010000 */
[----:B------:R-:W-:Y:S08]  /*5cd0*/  MUFU.EX2 R177, R177 ;  /* 0x000000b100b17308 */ /* 0x000ff00000000800 */
[----:B------:R-:W1:Y:S01]  /*5ce0*/  MUFU.EX2 R178, R178 ;  /* 0x000000b200b27308 */ /* 0x000e620000000800 */
[----:B--2---:R-:W-:Y:S01]  /*5cf0*/  F2FP.BF16.F32.PACK_AB R159, R202, R201 ;  /* 0x000000c9ca9f723e */ /* 0x004fe200000010ff */
[----:B------:R-:W-:-:S04]  /*5d00*/  FADD.FTZ R201, R201, R200 ;  /* 0x000000c8c9c97221 */ /* 0x000fc80000010000 */
[----:B------:R2:W-:Y:S01]  /*5d10*/  STSM.16.M88.4 [R190], R156 ;  /* 0x0000009cbe007844 */ /* 0x0005e20000000200 */
[----:B------:R-:W-:Y:S01]  /*5d20*/  FADD.FTZ R202, R202, R201 ;  /* 0x000000c9caca7221 */ /* 0x000fe20000010000 */
[----:B------:R-:W-:Y:S08]  /*5d30*/  MUFU.EX2 R179, R179 ;  /* 0x000000b300b37308 */ /* 0x000ff00000000800 */
[----:B------:R-:W3:Y:S01]  /*5d40*/  MUFU.EX2 R180, R180 ;  /* 0x000000b400b47308 */ /* 0x000ee20000000800 */
[----:B-1----:R-:W-:Y:S01]  /*5d50*/  F2FP.BF16.F32.PACK_AB R160, R178, R177 ;  /* 0x000000b1b2a0723e */ /* 0x002fe200000010ff */
[----:B------:R-:W-:-:S04]  /*5d60*/  FADD.FTZ R177, R177, R176 ;  /* 0x000000b0b1b17221 */ /* 0x000fc80000010000 */
[----:B------:R-:W-:Y:S02]  /*5d70*/  FADD.FTZ R178, R178, R177 ;  /* 0x000000b1b2b27221 */ /* 0x000fe40000010000 */
[----:B------:R-:W-:Y:S08]  /*5d80*/  MUFU.EX2 R203, R203 ;  /* 0x000000cb00cb7308 */ /* 0x000ff00000000800 */
[----:B------:R-:W1:Y:S01]  /*5d90*/  MUFU.EX2 R204, R204 ;  /* 0x000000cc00cc7308 */ /* 0x000e620000000800 */
[----:B---3--:R-:W-:Y:S01]  /*5da0*/  F2FP.BF16.F32.PACK_AB R162, R180, R179 ;  /* 0x000000b3b4a2723e */ /* 0x008fe200000010ff */
[----:B------:R-:W-:-:S04]  /*5db0*/  FADD.FTZ R179, R179, R178 ;  /* 0x000000b2b3b37221 */ /* 0x000fc80000010000 */
[----:B------:R-:W-:Y:S02]  /*5dc0*/  FADD.FTZ R180, R180, R179 ;  /* 0x000000b3b4b47221 */ /* 0x000fe40000010000 */
        /* <DEDUP_REMOVED lines=21> */
[----:B------:R-:W3:Y:S08]  /*5f20*/  MUFU.EX2 R209, R209 ;  /* 0x000000d100d17308 */ /* 0x000ef00000000800 */
[----:B------:R-:W4:Y:S01]  /*5f30*/  MUFU.EX2 R210, R210 ;  /* 0x000000d200d27308 */ /* 0x000f220000000800 */
[----:B-1----:R-:W-:Y:S01]  /*5f40*/  F2FP.BF16.F32.PACK_AB R165, R208, R207 ;  /* 0x000000cfd0a5723e */ /* 0x002fe200000010ff */
[----:B------:R-:W-:-:S04]  /*5f50*/  FADD.FTZ R207, R207, R206 ;  /* 0x000000cecfcf7221 */ /* 0x000fc80000010000 */
[----:B------:R-:W-:-:S04]  /*5f60*/  FADD.FTZ R208, R208, R207 ;  /* 0x000000cfd0d07221 */ /* 0x000fc80000010000 */
[----:B---3--:R-:W-:Y:S01]  /*5f70*/  FADD.FTZ R195, R209, R208 ;  /* 0x000000d0d1c37221 */ /* 0x008fe20000010000 */
[----:B----4-:R-:W-:-:S03]  /*5f80*/  F2FP.BF16.F32.PACK_AB R167, R210, R209 ;  /* 0x000000d1d2a7723e */ /* 0x010fc600000010ff */
[----:B------:R-:W-:Y:S02]  /*5f90*/  FADD.FTZ R195, R210, R195 ;  /* 0x000000c3d2c37221 */ /* 0x000fe40000010000 */
[----:B------:R2:W-:Y:S01]  /*5fa0*/  STSM.16.M88.4 [R189], R164 ;  /* 0x000000a4bd007844 */ /* 0x0005e20000000200 */
[----:B------:R-:W-:-:S06]  /*5fb0*/  WARPGROUP.ARRIVE ;  /* 0x00000000000079c5 */ /* 0x000fcc0000000000 */
[----:B------:R-:W-:Y:S01]  /*5fc0*/  HGMMA.64x256x16.F32.BF16 R24, R152, gdesc[UR8].tnspB, RZ, !UPT, gsb0 ;  /* 0x43e0000898187df0 */ /* 0x000fe2000c0018ff */
[----:B------:R-:W-:Y:S01]  /*5fd0*/  R2UR UR10, R211 ;  /* 0x00000000d30a72ca */ /* 0x000fe200000e0000 */
[----:B------:R-:W-:Y:S01]  /*5fe0*/  UMOV UR11, 0x40000040 ;  /* 0x40000040000b7882 */ /* 0x000fe20000000000 */
[C---:B------:R-:W-:Y:S01]  /*5ff0*/  IADD3 R211, R193.reuse, 0x100, RZ ;  /* 0x00000100c1d37810 */ /* 0x040fe20007ffe0ff */
[----:B------:R-:W-:Y:S02]  /*6000*/  WARPGROUP.DEPBAR.LE gsb0, 0x0 ;  /* 0x00008000000079c5 */ /* 0x000fe40000010000 */
[----:B------:R-:W-:Y:S01]  /*6010*/  WARPGROUP.ARRIVE ;  /* 0x00000000000079c5 */ /* 0x000fe20000000000 */
[----:B0-----:R-:W-:-:S15]  /*6020*/  VIADD R152, R193, 0x180 ;  /* 0x00000180c1987836 */ /* 0x001fde0000000000 */
[----:B------:R-:W-:-:S06]  /*6030*/  NOP ;  /* 0x0000000000007918 */ /* 0x000fcc0000000000 */
[----:B------:R-:W-:Y:S01]  /*6040*/  HGMMA.64x256x16.F32.BF16 R24, R156, gdesc[UR8].tnspB, R24, gsb0 ;  /* 0x43e000089c187df0 */ /* 0x000fe20008001818 */
[----:B------:R-:W-:Y:S01]  /*6050*/  R2UR UR10, R211 ;  /* 0x00000000d30a72ca */ /* 0x000fe200000e0000 */
[----:B------:R-:W-:Y:S01]  /*6060*/  UMOV UR11, 0x40000040 ;  /* 0x40000040000b7882 */ /* 0x000fe20000000000 */
[----:B------:R-:W-:Y:S02]  /*6070*/  WARPGROUP.DEPBAR.LE gsb0, 0x0 ;  /* 0x00008000000079c5 */ /* 0x000fe40000010000 */
[----:B------:R-:W-:-:S15]  /*6080*/  WARPGROUP.ARRIVE ;  /* 0x00000000000079c5 */ /* 0x000fde0000000000 */
[----:B------:R-:W-:-:S08]  /*6090*/  NOP ;  /* 0x0000000000007918 */ /* 0x000fd00000000000 */
[----:B------:R-:W-:Y:S01]  /*60a0*/  HGMMA.64x256x16.F32.BF16 R24, R160, gdesc[UR8].tnspB, R24, gsb0 ;  /* 0x43e00008a0187df0 */ /* 0x000fe20008001818 */
[----:B------:R-:W-:Y:S01]  /*60b0*/  R2UR UR10, R152 ;  /* 0x00000000980a72ca */ /* 0x000fe200000e0000 */
[----:B------:R-:W-:Y:S01]  /*60c0*/  UMOV UR11, 0x40000040 ;  /* 0x40000040000b7882 */ /* 0x000fe20000000000 */
[----:B------:R-:W-:Y:S02]  /*60d0*/  WARPGROUP.DEPBAR.LE gsb0, 0x0 ;  /* 0x00008000000079c5 */ /* 0x000fe40000010000 */
[----:B------:R-:W-:-:S15]  /*60e0*/  WARPGROUP.ARRIVE ;  /* 0x00000000000079c5 */ /* 0x000fde0000000000 */
[----:B------:R-:W-:-:S08]  /*60f0*/  NOP ;  /* 0x0000000000007918 */ /* 0x000fd00000000000 */
[----:B------:R-:W-:Y:S03]  /*6100*/  HGMMA.64x256x16.F32.BF16 R24, R164, gdesc[UR8].tnspB, R24, gsb0 ;  /* 0x43e00008a4187df0 */ /* 0x000fe60008001818 */
[----:B------:R-:W-:Y:S02]  /*6110*/  WARPGROUP.DEPBAR.LE gsb0, 0x0 ;  /* 0x00008000000079c5 */ /* 0x000fe40000010000 */
[----:B------:R0:W-:Y:S06]  /*6120*/  MEMBAR.ALL.CTA ;  /* 0x0000000000007992 */ /* 0x0001ec0000008000 */
[----:B0-----:R-:W0:Y:S02]  /*6130*/  FENCE.VIEW.ASYNC.S ;  /* 0x00000000000073c6 */ /* 0x001e240000000000 */
[----:B0-----:R-:W-:Y:S01]  /*6140*/  NOP ;  /* 0x0000000000007918 */ /* 0x001fe20000000000 */
[----:B------:R-:W-:Y:S06]  /*6150*/  BAR.ARV 0xe, 0x100 ;  /* 0x0384000000007b1d */ /* 0x000fec0000002000 */
[----:B--2---:R-:W-:Y:S05]  /*6160*/  @!P0 BRA `(.L_x_3399) ;  /* 0x0000000000048947 */ /* 0x004fea0003800000 */
[----:B------:R-:W-:Y:S01]  /*6170*/  BPT.TRAP 0x1 ;  /* 0x000000040000795c */ /* 0x000fe20000300000 */
.L_x_3399:
[----:B------:R-:W-:Y:S01]  /*6180*/  R2UR UR10, R168 ;  /* 0x00000000a80a72ca */ /* 0x000fe200000e0000 */
[----:B------:R-:W-:Y:S01]  /*6190*/  IMAD.MOV.U32 R153, RZ, RZ, RZ ;  /* 0x000000ffff997224 */ /* 0x000fe200078e00ff */
[----:B------:R-:W-:-:S11]  /*61a0*/  R2UR UR7, R2 ;  /* 0x00000000020772ca */ /* 0x000fd600000e0000 */
[----:B------:R-:W-:Y:S02]  /*61b0*/  UIADD3 UR38, UR10, -0x2, URZ ;  /* 0xfffffffe0a267890 */ /* 0x000fe4000fffe03f */
[----:B------:R-:W-:Y:S02]  /*61c0*/  UIADD3 UR7, UR7, 0x38860, URZ ;  /* 0x0003886007077890 */ /* 0x000fe4000fffe03f */
[----:B------:R-:W-:Y:S02]  /*61d0*/  UISETP.GE.AND UP0, UPT, UR38, UR39, UPT ;  /* 0x000000272600728c */ /* 0x000fe4000bf06270 */
[----:B------:R-:W-:-:S04]  /*61e0*/  UPRMT UR7, UR61, 0x654, UR7 ;  /* 0x000006543d077896 */ /* 0x000fc80008000007 */
[----:B------:R-:W-:-:S05]  /*61f0*/  PLOP3.LUT P1, PT, PT, PT, UP0, 0x80, 0x0 ;  /* 0x000000000000781c */ /* 0x000fca0003f2f008 */
[----:B------:R-:W-:Y:S08]  /*6200*/  SYNCS.ARRIVE.TRANS64.RED.A1T0 RZ, [UR7], RZ ;  /* 0x000000ffffff79a7 */ /* 0x000ff00008100407 */
[----:B------:R-:W-:Y:S05]  /*6210*/  @!P1 BRA `(.L_x_3400) ;  /* 0x0000002c00749947 */ /* 0x000fea0003800000 */
[----:B------:R-:W-:Y:S02]  /*6220*/  IMAD.MOV.U32 R199, RZ, RZ, RZ ;  /* 0x000000ffffc77224 */ /* 0x000fe400078e00ff */
[----:B------:R-:W-:-:S07]  /*6230*/  IMAD.MOV.U32 R211, RZ, RZ, RZ ;  /* 0x000000ffffd37224 */ /* 0x000fce00078e00ff */
.L_x_3411:
[----:B------:R-:W-:Y:S02]  /*6240*/  VIADD R198, R211, 0x1 ;  /* 0x00000001d3c67836 */ /* 0x000fe40000000000 */
[----:B------:R-:W-:Y:S01]  /*6250*/  IMAD.U32 R152, RZ, RZ, UR38 ;  /* 0x00000026ff987e24 */ /* 0x000fe2000f8e00ff */
[----:B------:R-:W-:Y:S02]  /*6260*/  UIADD3 UR38, UR38, -0x1, URZ ;  /* 0xffffffff26267890 */ /* 0x000fe4000fffe03f */
[----:B------:R-:W-:Y:S02]  /*6270*/  ISETP.NE.AND P2, PT, R198, 0x2, PT ;  /* 0x00000002c600780c */ /* 0x000fe40003f45270 */
[----:B------:R-:W-:Y:S02]  /*6280*/  ISETP.GT.AND P1, PT, R152, UR39, PT ;  /* 0x0000002798007c0c */ /* 0x000fe4000bf24270 */
[----:B------:R-:W-:Y:S02]  /*6290*/  SEL R152, RZ, 0x1, P2 ;  /* 0x00000001ff987807 */ /* 0x000fe40001000000 */
[----:B------:R-:W-:-:S02]  /*62a0*/  SEL R198, R198, RZ, P2 ;  /* 0x000000ffc6c67207 */ /* 0x000fc40001000000 */
[----:B------:R-:W-:Y:S01]  /*62b0*/  LOP3.LUT R199, R199, R152, RZ, 0x3c, !PT ;  /* 0x00000098c7c77212 */ /* 0x000fe200078e3cff */
[----:B------:R-:W-:Y:S06]  /*62c0*/  @!P0 BRA `(.L_x_3401) ;  /* 0x0000000000048947 */ /* 0x000fec0003800000 */
[----:B------:R-:W-:Y:S01]  /*62d0*/  BPT.TRAP 0x1 ;  /* 0x000000040000795c */ /* 0x000fe20000300000 */
.L_x_3401:
[----:B------:R-:W-:Y:S01]  /*62e0*/  IMAD R196, R198, 0x8, R2 ;  /* 0x00000008c6c47824 */ /* 0x000fe200078e0202 */
[----:B------:R-:W-:-:S04]  /*62f0*/  SHF.L.U32 R201, R199, 0x1f, RZ ;  /* 0x0000001fc7c97819 */ /* 0x000fc800000006ff */
[----:B------:R0:W1:Y:S01]  /*6300*/  SYNCS.PHASECHK.TRANS64.TRYWAIT P2, [R196+URZ+0x38830], R201 ;  /* 0x038830c9c40075a7 */ /* 0x000062000804017f */
[----:B------:R-:W-:Y:S05]  /*6310*/  @!P0 BRA `(.L_x_3402) ;  /* 0x0000000000048947 */ /* 0x000fea0003800000 */
[----:B------:R-:W-:Y:S01]  /*6320*/  BPT.TRAP 0x1 ;  /* 0x000000040000795c */ /* 0x000fe20000300000 */
.L_x_3402:
[----:B------:R-:W-:Y:S01]  /*6330*/  IMAD R197, R198, 0x200, R7 ;  /* 0x00000200c6c57824 */ /* 0x000fe200078e0207 */
[----:B-1----:R-:W-:Y:S06]  /*6340*/  @P2 BRA `(.L_x_3403) ;  /* 0x0000000000082947 */ /* 0x002fec0003800000 */
[----:B------:R-:W1:Y:S02]  /*6350*/  SYNCS.PHASECHK.TRANS64.TRYWAIT P2, [R196+URZ+0x38830], R201 ;  /* 0x038830c9c40075a7 */ /* 0x000e64000804017f */
[----:B-1----:R-:W-:Y:S05]  /*6360*/  @!P2 BRA `(.L_x_3404) ;  /* 0x000000a4005ca947 */ /* 0x002fea0003800000 */
.L_x_3403:
[----:B------:R-:W-:Y:S01]  /*6370*/  R2UR UR6, R197 ;  /* 0x00000000c50672ca */ /* 0x000fe200000e0000 */
[----:B------:R-:W-:Y:S01]  /*6380*/  WARPGROUP.ARRIVE ;  /* 0x00000000000079c5 */ /* 0x000fe20000000000 */
[----:B------:R-:W-:Y:S01]  /*6390*/  MOV R200, UR17 ;  /* 0x0000001100c87c02 */ /* 0x000fe20008000f00 */
[----:B------:R-:W-:Y:S01]  /*63a0*/  UMOV UR19, 0x40000040 ;  /* 0x4000004000137882 */ /* 0x000fe20000000000 */
[----:B------:R-:W-:Y:S01]  /*63b0*/  MOV R202, UR16 ;  /* 0x0000001000ca7c02 */ /* 0x000fe20008000f00 */
[----:B------:R-:W-:Y:S01]  /*63c0*/  UMOV UR15, 0x40000040 ;  /* 0x40000040000f7882 */ /* 0x000fe20000000000 */
[----:B------:R-:W-:Y:S01]  /*63d0*/  R2UR UR16, R8 ;  /* 0x00000000081072ca */ /* 0x000fe200000e0000 */
[----:B------:R-:W-:Y:S01]  /*63e0*/  UMOV UR11, 0x40000040 ;  /* 0x40000040000b7882 */ /* 0x000fe20000000000 */
[----:B------:R-:W-:Y:S01]  /*63f0*/  R2UR UR17, R9 ;  /* 0x00000000091172ca */ /* 0x000fe200000e0000 */
[----:B------:R-:W-:Y:S01]  /*6400*/  UMOV UR59, 0x40000040 ;  /* 0x40000040003b7882 */ /* 0x000fe20000000000 */
[----:B------:R-:W-:-:S02]  /*6410*/  MOV R203, UR13 ;  /* 0x0000000d00cb7c02 */ /* 0x000fc40008000f00 */
[----:B------:R-:W-:Y:S01]  /*6420*/  MOV R204, UR12 ;  /* 0x0000000c00cc7c02 */ /* 0x000fe20008000f00 */
[----:B------:R-:W-:Y:S01]  /*6430*/  UMOV UR18, UR6 ;  /* 0x0000000600127c82 */ /* 0x000fe20008000000 */
[----:B------:R-:W-:Y:S02]  /*6440*/  R2UR UR12, R10 ;  /* 0x000000000a0c72ca */ /* 0x000fe400000e0000 */
[----:B------:R-:W-:Y:S02]  /*6450*/  R2UR UR13, R11 ;  /* 0x000000000b0d72ca */ /* 0x000fe400000e0000 */
[----:B------:R-:W-:Y:S02]  /*6460*/  MOV R205, UR9 ;  /* 0x0000000900cd7c02 */ /* 0x000fe40008000f00 */
[----:B------:R-:W-:Y:S01]  /*6470*/  MOV R206, UR8 ;  /* 0x0000000800ce7c02 */ /* 0x000fe20008000f00 */
[----:B------:R-:W-:Y:S01]  /*6480*/  HGMMA.64x64x16.F32.BF16 R152, gdesc[UR16], RZ, !UPT, gsb0 ;  /* 0x00e00000109879f0 */ /* 0x000fe2000c0018ff */
[----:B------:R-:W-:Y:S01]  /*6490*/  R2UR UR17, R200 ;  /* 0x00000000c81172ca */ /* 0x000fe200000e0000 */
[----:B------:R-:W-:Y:S01]  /*64a0*/  VIADD R200, R197, 0x2 ;  /* 0x00000002c5c87836 */ /* 0x000fe20000000000 */
[----:B------:R-:W-:-:S02]  /*64b0*/  R2UR UR8, R12 ;  /* 0x000000000c0872ca */ /* 0x000fc400000e0000 */
[----:B------:R-:W-:Y:S02]  /*64c0*/  R2UR UR9, R13 ;  /* 0x000000000d0972ca */ /* 0x000fe400000e0000 */
[----:B------:R-:W-:Y:S01]  /*64d0*/  R2UR UR6, R200 ;  /* 0x00000000c80672ca */ /* 0x000fe200000e0000 */
[C---:B------:R-:W-:Y:S01]  /*64e0*/  VIADD R200, R197.reuse, 0x4 ;  /* 0x00000004c5c87836 */ /* 0x040fe20000000000 */
[----:B------:R-:W-:Y:S01]  /*64f0*/  R2UR UR56, R14 ;  /* 0x000000000e3872ca */ /* 0x000fe200000e0000 */
[----:B------:R-:W-:Y:S01]  /*6500*/  VIADD R197, R197, 0x6 ;  /* 0x00000006c5c57836 */ /* 0x000fe20000000000 */
[----:B------:R-:W-:Y:S02]  /*6510*/  R2UR UR57, R15 ;  /* 0x000000000f3972ca */ /* 0x000fe400000e0000 */
[----:B------:R-:W-:-:S07]  /*6520*/  R2UR UR16, R202 ;  /* 0x00000000ca1072ca */ /* 0x000fce00000e0000 */
[----:B------:R-:W-:Y:S01]  /*6530*/  UMOV UR14, UR6 ;  /* 0x00000006000e7c82 */ /* 0x000fe20008000000 */
[----:B------:R-:W-:-:S13]  /*6540*/  R2UR UR6, R200 ;  /* 0x00000000c80672ca */ /* 0x000fda00000e0000 */
[----:B------:R-:W-:Y:S01]  /*6550*/  UMOV UR10, UR6 ;  /* 0x00000006000a7c82 */ /* 0x000fe20008000000 */
[----:B------:R-:W-:-:S13]  /*6560*/  R2UR UR6, R197 ;  /* 0x00000000c50672ca */ /* 0x000fda00000e0000 */
[----:B------:R-:W-:Y:S01]  /*6570*/  UMOV UR58, UR6 ;  /* 0x00000006003a7c82 */ /* 0x000fe20008000000 */
[----:B------:R-:W-:Y:S02]  /*6580*/  WARPGROUP.DEPBAR.LE gsb0, 0x0 ;  /* 0x00008000000079c5 */ /* 0x000fe40000010000 */
[----:B------:R-:W-:-:S06]  /*6590*/  WARPGROUP.ARRIVE ;  /* 0x00000000000079c5 */ /* 0x000fcc0000000000 */
[----:B------:R-:W-:Y:S01]  /*65a0*/  HGMMA.64x64x16.F32.BF16 R152, gdesc[UR12], R152, gsb0 ;  /* 0x00e000000c9879f0 */ /* 0x000fe20008001898 */
[----:B------:R-:W-:Y:S02]  /*65b0*/  R2UR UR13, R203 ;  /* 0x00000000cb0d72ca */ /* 0x000fe400000e0000 */
[----:B------:R-:W-:Y:S01]  /*65c0*/  R2UR UR12, R204 ;  /* 0x00000000cc0c72ca */ /* 0x000fe200000e0000 */
[----:B------:R-:W-:Y:S02]  /*65d0*/  WARPGROUP.DEPBAR.LE gsb0, 0x0 ;  /* 0x00008000000079c5 */ /* 0x000fe40000010000 */
[----:B------:R-:W-:-:S06]  /*65e0*/  WARPGROUP.ARRIVE ;  /* 0x00000000000079c5 */ /* 0x000fcc0000000000 */
[----:B------:R-:W-:Y:S01]  /*65f0*/  HGMMA.64x64x16.F32.BF16 R152, gdesc[UR8], R152, gsb0 ;  /* 0x00e00000089879f0 */ /* 0x000fe20008001898 */
[----:B------:R-:W-:Y:S02]  /*6600*/  R2UR UR9, R205 ;  /* 0x00000000cd0972ca */ /* 0x000fe400000e0000 */
[----:B------:R-:W-:Y:S01]  /*6610*/  R2UR UR8, R206 ;  /* 0x00000000ce0872ca */ /* 0x000fe200000e0000 */
[----:B------:R-:W-:Y:S02]  /*6620*/  WARPGROUP.DEPBAR.LE gsb0, 0x0 ;  /* 0x00008000000079c5 */ /* 0x000fe40000010000 */
[----:B------:R-:W-:-:S06]  /*6630*/  WARPGROUP.ARRIVE ;  /* 0x00000000000079c5 */ /* 0x000fcc0000000000 */
[----:B------:R-:W-:Y:S03]  /*6640*/  HGMMA.64x64x16.F32.BF16 R152, gdesc[UR56], R152, gsb0 ;  /* 0x00e00000389879f0 */ /* 0x000fe60008001898 */
[----:B------:R-:W-:Y:S02]  /*6650*/  WARPGROUP.DEPBAR.LE gsb0, 0x0 ;  /* 0x00008000000079c5 */ /* 0x000fe40000010000 */
[----:B------:R-:W-:Y:S05]  /*6660*/  @!P0 BRA `(.L_x_3405) ;  /* 0x0000000000048947 */ /* 0x000fea0003800000 */
[----:B------:R-:W-:Y:S01]  /*6670*/  BPT.TRAP 0x1 ;  /* 0x000000040000795c */ /* 0x000fe20000300000 */
.L_x_3405:
[----:B------:R2:W3:Y:S01]  /*6680*/  SYNCS.PHASECHK.TRANS64.TRYWAIT P2, [R196+URZ+0x38850], R201 ;  /* 0x038850c9c40075a7 */ /* 0x0004e2000804017f */
[----:B------:R-:W-:Y:S05]  /*6690*/  @!P0 BRA `(.L_x_3406) ;  /* 0x0000000000048947 */ /* 0x000fea0003800000 */
[----:B------:R-:W-:Y:S01]  /*66a0*/  BPT.TRAP 0x1 ;  /* 0x000000040000795c */ /* 0x000fe20000300000 */
.L_x_3406:
[----:B------:R-:W-:Y:S01]  /*66b0*/  IMAD R197, R198, 0x1000, R3 ;  /* 0x00001000c6c57824 */ /* 0x000fe200078e0203 */
[----:B---3--:R-:W-:Y:S06]  /*66c0*/  @P2 BRA `(.L_x_3407) ;  /* 0x0000000000082947 */ /* 0x008fec0003800000 */
[----:B------:R-:W3:Y:S02]  /*66d0*/  SYNCS.PHASECHK.TRANS64.TRYWAIT P2, [R196+URZ+0x38850], R201 ;  /* 0x038850c9c40075a7 */ /* 0x000ee4000804017f */
[----:B---3--:R-:W-:Y:S05]  /*66e0*/  @!P2 BRA `(.L_x_3408) ;  /* 0x000000a00090a947 */ /* 0x008fea0003800000 */
.L_x_3407:
[----:B------:R-:W-:Y:S01]  /*66f0*/  R2UR UR6, R197 ;  /* 0x00000000c50672ca */ /* 0x000fe200000e0000 */
[----:B------:R-:W-:Y:S01]  /*6700*/  WARPGROUP.ARRIVE ;  /* 0x00000000000079c5 */ /* 0x000fe20000000000 */
[----:B------:R-:W-:Y:S01]  /*6710*/  MOV R200, UR49 ;  /* 0x0000003100c87c02 */ /* 0x000fe20008000f00 */
[----:B------:R-:W-:Y:S01]  /*6720*/  UMOV UR51, 0x40000040 ;  /* 0x4000004000337882 */ /* 0x000fe20000000000 */
[----:B0123--:R-:W-:Y:S01]  /*6730*/  MOV R201, UR48 ;  /* 0x0000003000c97c02 */ /* 0x00ffe20008000f00 */
[----:B------:R-:W-:Y:S01]  /*6740*/  UMOV UR55, 0x40000040 ;  /* 0x4000004000377882 */ /* 0x000fe20000000000 */
[----:B------:R-:W-:Y:S01]  /*6750*/  R2UR UR48, R16 ;  /* 0x00000000103072ca */ /* 0x000fe200000e0000 */
[----:B------:R-:W-:Y:S01]  /*6760*/  UMOV UR59, 0x40000040 ;  /* 0x40000040003b7882 */ /* 0x000fe20000000000 */
[----:B------:R-:W-:Y:S01]  /*6770*/  R2UR UR49, R17 ;  /* 0x00000000113172ca */ /* 0x000fe200000e0000 */
[----:B------:R-:W-:Y:S01]  /*6780*/  UMOV UR7, 0x40000040 ;  /* 0x4000004000077882 */ /* 0x000fe20000000000 */
[----:B------:R-:W-:Y:S01]  /*6790*/  MOV R202, UR53 ;  /* 0x0000003500ca7c02 */ /* 0x000fe20008000f00 */
[----:B------:R-:W-:Y:S01]  /*67a0*/  UMOV UR11, 0x40000040 ;  /* 0x40000040000b7882 */ /* 0x000fe20000000000 */
[----:B------:R-:W-:Y:S01]  /*67b0*/  MOV R203, UR52 ;  /* 0x0000003400cb7c02 */ /* 0x000fe20008000f00 */
[----:B------:R-:W-:Y:S01]  /*67c0*/  UMOV UR50, UR6 ;  /* 0x0000000600327c82 */ /* 0x000fe20008000000 */
[----:B------:R-:W-:Y:S01]  /*67d0*/  R2UR UR52, R18 ;  /* 0x00000000123472ca */ /* 0x000fe200000e0000 */
[----:B------:R-:W-:Y:S01]  /*67e0*/  UMOV UR15, 0x40000040 ;  /* 0x40000040000f7882 */ /* 0x000fe20000000000 */
[----:B------:R-:W-:Y:S01]  /*67f0*/  R2UR UR53, R19 ;  /* 0x00000000133572ca */ /* 0x000fe200000e0000 */
[----:B------:R-:W-:Y:S01]  /*6800*/  UMOV UR19, 0x40000040 ;  /* 0x4000004000137882 */ /* 0x000fe20000000000 */
[----:B------:R-:W-:Y:S01]  /*6810*/  MOV R206, UR37 ;  /* 0x0000002500ce7c02 */ /* 0x000fe20008000f00 */
[----:B------:R-:W-:Y:S01]  /*6820*/  UMOV UR23, 0x40000040 ;  /* 0x4000004000177882 */ /* 0x000fe20000000000 */
[----:B------:R-:W-:Y:S01]  /*6830*/  MOV R207, UR36 ;  /* 0x0000002400cf7c02 */ /* 0x000fe20008000f00 */
[----:B------:R-:W-:Y:S01]  /*6840*/  HGMMA.64x64x16.F32.BF16 R152, gdesc[UR48], R152, gsb0 ;  /* 0x00e00000309879f0 */ /* 0x000fe20008001898 */
[----:B------:R-:W-:Y:S01]  /*6850*/  R2UR UR49, R200 ;  /* 0x00000000c83172ca */ /* 0x000fe200000e0000 */
[----:B------:R-:W-:Y:S01]  /*6860*/  VIADD R200, R197, 0x2 ;  /* 0x00000002c5c87836 */ /* 0x000fe20000000000 */
[----:B------:R-:W-:Y:S01]  /*6870*/  R2UR UR36, R20 ;  /* 0x00000000142472ca */ /* 0x000fe200000e0000 */
[----:B------:R-:W-:Y:S01]  /*6880*/  UMOV UR27, 0x40000040 ;  /* 0x40000040001b7882 */ /* 0x000fe20000000000 */
[----:B------:R-:W-:Y:S01]  /*6890*/  R2UR UR37, R21 ;  /* 0x00000000152572ca */ /* 0x000fe200000e0000 */
[----:B------:R-:W-:Y:S01]  /*68a0*/  UMOV UR31, 0x40000040 ;  /* 0x40000040001f7882 */ /* 0x000fe20000000000 */
[----:B------:R-:W-:Y:S01]  /*68b0*/  R2UR UR6, R200 ;  /* 0x00000000c80672ca */ /* 0x000fe200000e0000 */
[----:B------:R-:W-:Y:S01]  /*68c0*/  VIADD R200, R197, 0x4 ;  /* 0x00000004c5c87836 */ /* 0x000fe20000000000 */
        /* <DEDUP_REMOVED lines=8> */
[----:B------:R-:W-:Y:S01]  /*6950*/  R2UR UR48, R201 ;  /* 0x00000000c93072ca */ /* 0x000fe200000e0000 */
[----:B------:R-:W-:Y:S01]  /*6960*/  UMOV UR51, 0x40000040 ;  /* 0x4000004000337882 */ /* 0x000fe20000000000 */
[----:B------:R-:W0:Y:S01]  /*6970*/  S2R R208, SR_TID.X ;  /* 0x0000000000d07919 */ /* 0x000e220000002100 */
[----:B------:R-:W-:Y:S01]  /*6980*/  UMOV UR54, UR6 ;  /* 0x0000000600367c82 */ /* 0x000fe20008000000 */
[----:B------:R-:W-:Y:S01]  /*6990*/  R2UR UR6, R200 ;  /* 0x00000000c80672ca */ /* 0x000fe200000e0000 */
[----:B------:R-:W-:-:S12]  /*69a0*/  VIADD R200, R197, 0x6 ;  /* 0x00000006c5c87836 */ /* 0x000fd80000000000 */
[----:B------:R-:W-:Y:S01]  /*69b0*/  UMOV UR38, UR6 ;  /* 0x0000000600267c82 */ /* 0x000fe20008000000 */
[----:B------:R-:W-:Y:S01]  /*69c0*/  R2UR UR6, R200 ;  /* 0x00000000c80672ca */ /* 0x000fe200000e0000 */
[----:B------:R-:W-:-:S12]  /*69d0*/  VIADD R200, R197, 0x200 ;  /* 0x00000200c5c87836 */ /* 0x000fd80000000000 */
[----:B------:R-:W-:Y:S01]  /*69e0*/  UMOV UR58, UR6 ;  /* 0x00000006003a7c82 */ /* 0x000fe20008000000 */
[----:B------:R-:W-:Y:S02]  /*69f0*/  R2UR UR6, R200 ;  /* 0x00000000c80672ca */ /* 0x000fe400000e0000 */
[C---:B------:R-:W-:Y:S02]  /*6a00*/  IADD3 R200, R197.reuse, 0x202, RZ ;  /* 0x00000202c5c87810 */ /* 0x040fe40007ffe0ff */
[----:B0-----:R-:W-:Y:S02]  /*6a10*/  SHF.R.U32.HI R208, RZ, 0x7, R208 ;  /* 0x00000007ffd07819 */ /* 0x001fe400000116d0 */
[----:B------:R-:W-:Y:S01]  /*6a20*/  R2UR UR10, R200 ;  /* 0x00000000c80a72ca */ /* 0x000fe200000e0000 */
[----:B------:R-:W-:-:S05]  /*6a30*/  VIADD R200, R197, 0x204 ;  /* 0x00000204c5c87836 */ /* 0x000fca0000000000 */
[----:B------:R-:W-:Y:S01]  /*6a40*/  R2UR UR14, R200 ;  /* 0x00000000c80e72ca */ /* 0x000fe200000e0000 */
[----:B------:R-:W-:-:S05]  /*6a50*/  VIADD R200, R197, 0x206 ;  /* 0x00000206c5c87836 */ /* 0x000fca0000000000 */
[----:B------:R-:W-:Y:S01]  /*6a60*/  R2UR UR18, R200 ;  /* 0x00000000c81272ca */ /* 0x000fe200000e0000 */
[----:B------:R-:W-:-:S05]  /*6a70*/  VIADD R200, R197, 0x400 ;  /* 0x00000400c5c87836 */ /* 0x000fca0000000000 */
[----:B------:R-:W-:Y:S01]  /*6a80*/  R2UR UR22, R200 ;  /* 0x00000000c81672ca */ /* 0x000fe200000e0000 */
[C---:B------:R-:W-:Y:S01]  /*6a90*/  VIADD R200, R197.reuse, 0x402 ;  /* 0x00000402c5c87836 */ /* 0x040fe20000000000 */
[----:B------:R-:W-:Y:S02]  /*6aa0*/  WARPGROUP.DEPBAR.LE gsb0, 0x0 ;  /* 0x00008000000079c5 */ /* 0x000fe40000010000 */
[----:B------:R-:W-:Y:S02]  /*6ab0*/  WARPGROUP.ARRIVE ;  /* 0x00000000000079c5 */ /* 0x000fe40000000000 */
[----:B------:R-:W-:Y:S01]  /*6ac0*/  R2UR UR26, R200 ;  /* 0x00000000c81a72ca */ /* 0x000fe200000e0000 */
[----:B------:R-:W-:-:S03]  /*6ad0*/  VIADD R200, R197, 0x404 ;  /* 0x00000404c5c87836 */ /* 0x000fc60000000000 */
[----:B------:R-:W-:Y:S02]  /*6ae0*/  HGMMA.64x64x16.F32.BF16 R152, gdesc[UR52], R152, gsb0 ;  /* 0x00e00000349879f0 */ /* 0x000fe40008001898 */
[----:B------:R-:W-:Y:S01]  /*6af0*/  R2UR UR30, R200 ;  /* 0x00000000c81e72ca */ /* 0x000fe200000e0000 */
[----:B------:R-:W-:Y:S01]  /*6b00*/  VIADD R200, R197, 0x406 ;  /* 0x00000406c5c87836 */ /* 0x000fe20000000000 */
[----:B------:R-:W-:Y:S01]  /*6b10*/  R2UR UR53, R202 ;  /* 0x00000000ca3572ca */ /* 0x000fe200000e0000 */
[----:B------:R-:W-:Y:S01]  /*6b20*/  UMOV UR55, 0x40000040 ;  /* 0x4000004000377882 */ /* 0x000fe20000000000 */
[----:B------:R-:W-:Y:S02]  /*6b30*/  R2UR UR52, R203 ;  /* 0x00000000cb3472ca */ /* 0x000fe400000e0000 */
[----:B------:R-:W-:Y:S01]  /*6b40*/  R2UR UR34, R200 ;  /* 0x00000000c82272ca */ /* 0x000fe200000e0000 */
[----:B------:R-:W-:-:S05]  /*6b50*/  VIADD R200, R197, 0x600 ;  /* 0x00000600c5c87836 */ /* 0x000fca0000000000 */
[----:B------:R-:W-:Y:S01]  /*6b60*/  R2UR UR42, R200 ;  /* 0x00000000c82a72ca */ /* 0x000fe200000e0000 */
[----:B------:R-:W-:-:S05]  /*6b70*/  VIADD R200, R197, 0x602 ;  /* 0x00000602c5c87836 */ /* 0x000fca0000000000 */
[----:B------:R-:W-:Y:S01]  /*6b80*/  R2UR UR46, R200 ;  /* 0x00000000c82e72ca */ /* 0x000fe200000e0000 */
[----:B------:R-:W-:-:S05]  /*6b90*/  VIADD R200, R197, 0x604 ;  /* 0x00000604c5c87836 */ /* 0x000fca0000000000 */
[----:B------:R-:W-:Y:S01]  /*6ba0*/  R2UR UR50, R200 ;  /* 0x00000000c83272ca */ /* 0x000fe200000e0000 */
[----:B------:R-:W-:-:S05]  /*6bb0*/  VIADD R200, R197, 0x606 ;  /* 0x00000606c5c87836 */ /* 0x000fca0000000000 */
[----:B------:R-:W-:Y:S02]  /*6bc0*/  R2UR UR54, R200 ;  /* 0x00000000c83672ca */ /* 0x000fe400000e0000 */
[----:B------:R-:W0:Y:S02]  /*6bd0*/  SHFL.IDX PT, R200, R208, RZ, 0x1f ;  /* 0x00001fffd0c87589 */ /* 0x000e2400000e0000 */
[----:B0-----:R-:W-:Y:S01]  /*6be0*/  ISETP.GT.AND P2, PT, R200, 0x7f, PT ;  /* 0x0000007fc800780c */ /* 0x001fe20003f44270 */
[----:B------:R-:W-:-:S03]  /*6bf0*/  VIADD R200, R197, 0x800 ;  /* 0x00000800c5c87836 */ /* 0x000fc60000000000 */
[----:B------:R-:W-:-:S05]  /*6c00*/  SEL R201, RZ, 0x2, !P2 ;  /* 0x00000002ffc97807 */ /* 0x000fca0005000000 */
[----:B------:R-:W-:Y:S02]  /*6c10*/  IMAD.IADD R202, R4, 0x1, R201 ;  /* 0x0000000104ca7824 */ /* 0x000fe400078e02c9 */
[----:B------:R-:W-:Y:S01]  /*6c20*/  IMAD.IADD R203, R201, 0x1, R200 ;  /* 0x00000001c9cb7824 */ /* 0x000fe200078e02c8 */
[----:B------:R-:W-:Y:S02]  /*6c30*/  WARPGROUP.DEPBAR.LE gsb0, 0x0 ;  /* 0x00008000000079c5 */ /* 0x000fe40000010000 */
[----:B------:R-:W-:-:S06]  /*6c40*/  WARPGROUP.ARRIVE ;  /* 0x00000000000079c5 */ /* 0x000fcc0000000000 */
[----:B------:R-:W-:Y:S01]  /*6c50*/  HGMMA.64x64x16.F32.BF16 R152, gdesc[UR36], R152, gsb0 ;  /* 0x00e00000249879f0 */ /* 0x000fe20008001898 */
[----:B------:R-:W-:Y:S02]  /*6c60*/  R2UR UR38, R205 ;  /* 0x00000000cd2672ca */ /* 0x000fe400000e0000 */
[----:B------:R-:W-:Y:S02]  /*6c70*/  R2UR UR39, R204 ;  /* 0x00000000cc2772ca */ /* 0x000fe400000e0000 */
[----:B------:R-:W-:Y:S02]  /*6c80*/  R2UR UR36, R207 ;  /* 0x00000000cf2472ca */ /* 0x000fe400000e0000 */
[----:B------:R-:W-:Y:S01]  /*6c90*/  R2UR UR37, R206 ;  /* 0x00000000ce2572ca */ /* 0x000fe200000e0000 */
[----:B------:R-:W-:Y:S02]  /*6ca0*/  WARPGROUP.DEPBAR.LE gsb0, 0x0 ;  /* 0x00008000000079c5 */ /* 0x000fe40000010000 */
[----:B------:R-:W-:-:S06]  /*6cb0*/  WARPGROUP.ARRIVE ;  /* 0x00000000000079c5 */ /* 0x000fcc0000000000 */
[----:B------:R-:W-:Y:S01]  /*6cc0*/  HGMMA.64x64x16.F32.BF16 R152, gdesc[UR56], R152, gsb0 ;  /* 0x00e00000389879f0 */ /* 0x000fe20008001898 */
[----:B------:R-:W-:Y:S01]  /*6cd0*/  R2UR UR56, R202 ;  /* 0x00000000ca3872ca */ /* 0x000fe200000e0000 */
[----:B------:R-:W-:Y:S01]  /*6ce0*/  UMOV UR57, 0x40000040 ;  /* 0x4000004000397882 */ /* 0x000fe20000000000 */
[----:B------:R-:W-:Y:S01]  /*6cf0*/  R2UR UR58, R203 ;  /* 0x00000000cb3a72ca */ /* 0x000fe200000e0000 */
[----:B------:R-:W-:Y:S01]  /*6d00*/  UMOV UR59, 0x40000040 ;  /* 0x40000040003b7882 */ /* 0x000fe20000000000 */
[----:B------:R-:W-:-:S05]  /*6d10*/  IMAD.MOV.U32 R203, RZ, RZ, 0x4 ;  /* 0x00000004ffcb7424 */ /* 0x000fca00078e00ff */
[C---:B------:R-:W-:Y:S02]  /*6d20*/  SEL R205, R203.reuse, 0x2, P2 ;  /* 0x00000002cbcd7807 */ /* 0x040fe40001000000 */
[----:B------:R-:W-:-:S03]  /*6d30*/  SEL R203, R203, 0x6, !P2 ;  /* 0x00000006cbcb7807 */ /* 0x000fc60005000000 */
[--C-:B------:R-:W-:Y:S02]  /*6d40*/  IMAD.IADD R202, R4, 0x1, R205.reuse ;  /* 0x0000000104ca7824 */ /* 0x100fe400078e02cd */
[C---:B------:R-:W-:Y:S01]  /*6d50*/  IMAD.IADD R204, R200.reuse, 0x1, R205 ;  /* 0x00000001c8cc7824 */ /* 0x040fe200078e02cd */
[----:B------:R-:W-:Y:S01]  /*6d60*/  IADD3 R200, R200, R203, RZ ;  /* 0x000000cbc8c87210 */ /* 0x000fe20007ffe0ff */
        /* <DEDUP_REMOVED lines=76> */
[----:B------:R-:W-:Y:S02]  /*7230*/  IMAD.IADD R202, R5, 0x1, R205 ;  /* 0x0000000105ca7824 */ /* 0x000fe400078e02cd */
[--C-:B------:R-:W-:Y:S02]  /*7240*/  IMAD.IADD R204, R205, 0x1, R200.reuse ;  /* 0x00000001cdcc7824 */ /* 0x100fe400078e02c8 */
        /* <DEDUP_REMOVED lines=42> */
[----:B------:R-:W-:Y:S01]  /*74f0*/  IADD3 R204, R205, R200, RZ ;  /* 0x000000c8cdcc7210 */ /* 0x000fe20007ffe0ff */
        /* <DEDUP_REMOVED lines=80> */
.L_x_3409:
[----:B------:R-:W-:Y:S01]  /*7a00*/  FMNMX.FTZ R200, R152, R186, !PT ;  /* 0x000000ba98c87209 */ /* 0x000fe20007810000 */
[----:B------:R-:W-:Y:S01]  /*7a10*/  ULDC UR6, c[0x0][0xa80] ;  /* 0x0002a00000067ab9 */ /* 0x000fe20000000800 */
[----:B------:R-:W-:Y:S01]  /*7a20*/  R2UR UR7, R196 ;  /* 0x00000000c40772ca */ /* 0x000fe200000e0000 */
[----:B------:R-:W-:Y:S01]  /*7a30*/  IMAD R218, R198, 0x1000, R193 ;  /* 0x00001000c6da7824 */ /* 0x000fe200078e02c1 */
[----:B------:R-:W-:Y:S01]  /*7a40*/  FMNMX.FTZ R197, R153, R200, !PT ;  /* 0x000000c899c57209 */ /* 0x000fe20007810000 */
[----:B------:R-:W-:Y:S01]  /*7a50*/  UMOV UR11, 0x40000040 ;  /* 0x40000040000b7882 */ /* 0x000fe20000000000 */
[----:B------:R-:W-:Y:S02]  /*7a60*/  ISETP.NE.AND P2, PT, R185, RZ, PT ;  /* 0x000000ffb900720c */ /* 0x000fe40003f45270 */
[----:B------:R-:W-:Y:S02]  /*7a70*/  FMNMX.FTZ R200, R156, R197, !PT ;  /* 0x000000c59cc87209 */ /* 0x000fe40007810000 */
[----:B------:R-:W-:-:S02]  /*7a80*/  R2UR UR10, R218 ;  /* 0x00000000da0a72ca */ /* 0x000fc400000e0000 */
[----:B------:R-:W-:-:S03]  /*7a90*/  FMNMX.FTZ R197, R157, R200, !PT ;  /* 0x000000c89dc57209 */ /* 0x000fc60007810000 */
        /* <DEDUP_REMOVED lines=14> */
[----:B------:R-:W-:Y:S02]  /*7b80*/  FMNMX.FTZ R202, R181, R200, !PT ;  /* 0x000000c8b5ca7209 */ /* 0x000fe40007810000 */
[----:B------:R-:W-:-:S03]  /*7b90*/  FMNMX.FTZ R200, R154, R187, !PT ;  /* 0x000000bb9ac87209 */ /* 0x000fc60007810000 */
[----:B------:R-:W0:Y:S02]  /*7ba0*/  SHFL.BFLY PT, R197, R202, 0x2, 0x1f ;  /* 0x0c401f00cac57f89 */ /* 0x000e2400000e0000 */
[----:B0-----:R-:W-:Y:S02]  /*7bb0*/  FMNMX.FTZ R203, R202, R197, !PT ;  /* 0x000000c5cacb7209 */ /* 0x001fe40007810000 */
[----:B------:R-:W-:-:S03]  /*7bc0*/  FMNMX.FTZ R197, R155, R200, !PT ;  /* 0x000000c89bc57209 */ /* 0x000fc60007810000 */
[----:B------:R-:W0:Y:S01]  /*7bd0*/  SHFL.BFLY PT, R204, R203, 0x1, 0x1f ;  /* 0x0c201f00cbcc7f89 */ /* 0x000e2200000e0000 */
[----:B------:R-:W-:-:S04]  /*7be0*/  FMNMX.FTZ R200, R158, R197, !PT ;  /* 0x000000c59ec87209 */ /* 0x000fc80007810000 */
[----:B------:R-:W-:-:S04]  /*7bf0*/  FMNMX.FTZ R197, R159, R200, !PT ;  /* 0x000000c89fc57209 */ /* 0x000fc80007810000 */
[----:B------:R-:W-:-:S04]  /*7c00*/  FMNMX.FTZ R200, R162, R197, !PT ;  /* 0x000000c5a2c87209 */ /* 0x000fc80007810000 */
[----:B------:R-:W-:Y:S02]  /*7c10*/  FMNMX.FTZ R201, R163, R200, !PT ;  /* 0x000000c8a3c97209 */ /* 0x000fe40007810000 */
[----:B0-----:R-:W-:-:S05]  /*7c20*/  FMNMX.FTZ R197, R203, R204, !PT ;  /* 0x000000cccbc57209 */ /* 0x001fca0007810000 */
[C---:B------:R-:W-:Y:S01]  /*7c30*/  FADD.FTZ R200, -R197.reuse, R186 ;  /* 0x000000bac5c87221 */ /* 0x040fe20000010100 */
[----:B------:R-:W-:Y:S01]  /*7c40*/  FMNMX.FTZ R186, R166, R201, !PT ;  /* 0x000000c9a6ba7209 */ /* 0x000fe20007810000 */
[----:B------:R-:W-:Y:S02]  /*7c50*/  FMUL.FTZ R208, R197, UR6 ;  /* 0x00000006c5d07c20 */ /* 0x000fe40008410000 */
[----:B------:R-:W-:Y:S01]  /*7c60*/  FMUL.FTZ R200, R200, UR6 ;  /* 0x00000006c8c87c20 */ /* 0x000fe20008410000 */
        /* <DEDUP_REMOVED lines=10> */
[----:B------:R0:W-:Y:S01]  /*7d10*/  MUFU.EX2 R186, R202 ;  /* 0x000000ca00ba7308 */ /* 0x0001e20000000800 */
        /* <DEDUP_REMOVED lines=8> */
[--C-:B0-----:R-:W-:Y:S01]  /*7da0*/  FFMA.FTZ R202, R160, UR6, -R208.reuse ;  /* 0x00000006a0ca7c23 */ /* 0x101fe200080108d0 */
[----:B------:R-:W-:Y:S01]  /*7db0*/  FMNMX.FTZ R152, R178, R153, !PT ;  /* 0x00000099b2987209 */ /* 0x000fe20007810000 */
[--C-:B------:R-:W-:Y:S01]  /*7dc0*/  FFMA.FTZ R177, R177, UR6, -R208.reuse ;  /* 0x00000006b1b17c23 */ /* 0x100fe200080108d0 */
[----:B------:R-:W-:Y:S01]  /*7dd0*/  FFMA.FTZ R181, R181, UR6, -R208 ;  /* 0x00000006b5b57c23 */ /* 0x000fe200080108d0 */
[----:B------:R-:W0:Y:S01]  /*7de0*/  MUFU.EX2 R201, R200 ;  /* 0x000000c800c97308 */ /* 0x000e220000000800 */
[----:B------:R-:W-:-:S04]  /*7df0*/  FMNMX.FTZ R153, R179, R152, !PT ;  /* 0x00000098b3997209 */ /* 0x000fc80007810000 */
[----:B------:R-:W-:-:S03]  /*7e00*/  FMNMX.FTZ R152, R182, R153, !PT ;  /* 0x00000099b6987209 */ /* 0x000fc60007810000 */
[----:B------:R-:W-:Y:S01]  /*7e10*/  MUFU.EX2 R203, R203 ;  /* 0x000000cb00cb7308 */ /* 0x000fe20000000800 */
[----:B------:R-:W-:-:S05]  /*7e20*/  FMNMX.FTZ R152, R183, R152, !PT ;  /* 0x00000098b7987209 */ /* 0x000fca0007810000 */
[----:B------:R-:W1:Y:S02]  /*7e30*/  SHFL.BFLY PT, R153, R152, 0x2, 0x1f ;  /* 0x0c401f0098997f89 */ /* 0x000e6400000e0000 */
[----:B------:R-:W-:Y:S01]  /*7e40*/  MUFU.EX2 R200, R156 ;  /* 0x0000009c00c87308 */ /* 0x000fe20000000800 */
[-C--:B0-----:R-:W-:Y:S01]  /*7e50*/  FMUL.FTZ R24, R24, R201.reuse ;  /* 0x000000c918187220 */ /* 0x081fe20000410000 */
        /* <DEDUP_REMOVED lines=19> */
[----:B------:R-:W-:Y:S01]  /*7f90*/  FMUL.FTZ R60, R60, R201 ;  /* 0x000000c93c3c7220 */ /* 0x000fe20000410000 */
[----:B-1----:R-:W-:Y:S01]  /*7fa0*/  FMNMX.FTZ R153, R152, R153, !PT ;  /* 0x0000009998997209 */ /* 0x002fe20007810000 */
[-C--:B------:R-:W-:Y:S01]  /*7fb0*/  FMUL.FTZ R61, R61, R201.reuse ;  /* 0x000000c93d3d7220 */ /* 0x080fe20000410000 */
[----:B------:R-:W0:Y:S01]  /*7fc0*/  MUFU.EX2 R207, R207 ;  /* 0x000000cf00cf7308 */ /* 0x000e220000000800 */
[-C--:B------:R-:W-:Y:S01]  /*7fd0*/  FMUL.FTZ R64, R64, R201.reuse ;  /* 0x000000c940407220 */ /* 0x080fe20000410000 */
        /* <DEDUP_REMOVED lines=15> */
[----:B0-----:R-:W-:Y:S01]  /*80d0*/  F2FP.BF16.F32.PACK_AB R156, R207, R202 ;  /* 0x000000cacf9c723e */ /* 0x001fe200000010ff */
        /* <DEDUP_REMOVED lines=10> */
[----:B------:R-:W-:-:S02]  /*8180*/  @!P2 IMAD R153, R211, 0x40, R184 ;  /* 0x00000040d399a824 */ /* 0x000fc400078e02b8 */
[-C--:B------:R-:W-:Y:S01]  /*8190*/  FMUL.FTZ R105, R105, R201.reuse ;  /* 0x000000c969697220 */ /* 0x080fe20000410000 */
[-C--:B------:R-:W-:Y:S01]  /*81a0*/  FMUL.FTZ R108, R108, R201.reuse ;  /* 0x000000c96c6c7220 */ /* 0x080fe20000410000 */
[-C--:B------:R-:W-:Y:S01]  /*81b0*/  FMUL.FTZ R109, R109, R201.reuse ;  /* 0x000000c96d6d7220 */ /* 0x080fe20000410000 */
[----:B------:R-:W-:Y:S01]  /*81c0*/  FADD.FTZ R152, -R180, R187 ;  /* 0x000000bbb4987221 */ /* 0x000fe20000010100 */
[----:B------:R-:W-:Y:S01]  /*81d0*/  @!P2 IMAD R153, R153, 0x4, R2 ;  /* 0x000000049999a824 */ /* 0x000fe200078e0202 */
[----:B------:R-:W-:Y:S01]  /*81e0*/  MUFU.EX2 R169, R169 ;  /* 0x000000a900a97308 */ /* 0x000fe20000000800 */
[-C--:B------:R-:W-:Y:S01]  /*81f0*/  FMUL.FTZ R112, R112, R201.reuse ;  /* 0x000000c970707220 */ /* 0x080fe20000410000 */
[----:B------:R-:W-:Y:S01]  /*8200*/  FMUL.FTZ R208, R152, UR6 ;  /* 0x0000000698d07c20 */ /* 0x000fe20008410000 */
[----:B------:R-:W-:Y:S01]  /*8210*/  FMUL.FTZ R152, R180, UR6 ;  /* 0x00000006b4987c20 */ /* 0x000fe20008410000 */
[----:B------:R-:W-:Y:S01]  /*8220*/  @!P2 STS [R153+0x38400], R201 ;  /* 0x038400c99900a388 */ /* 0x000fe20000000800 */
[-C--:B------:R-:W-:Y:S01]  /*8230*/  FMUL.FTZ R113, R113, R201.reuse ;  /* 0x000000c971717220 */ /* 0x080fe20000410000 */
[----:B------:R-:W-:Y:S01]  /*8240*/  FMUL.FTZ R116, R116, R201 ;  /* 0x000000c974747220 */ /* 0x000fe20000410000 */
        /* <DEDUP_REMOVED lines=17> */
[----:B------:R-:W-:Y:S01]  /*8360*/  MUFU.EX2 R187, R187 ;  /* 0x000000bb00bb7308 */ /* 0x000fe20000000800 */
[----:B0-----:R0:W-:Y:S01]  /*8370*/  @!P2 STS [R153+0x38420], R208 ;  /* 0x038420d09900a388 */ /* 0x0011e20000000800 */
[----:B------:R-:W-:Y:S01]  /*8380*/  F2FP.BF16.F32.PACK_AB R152, R203, R186 ;  /* 0x000000bacb98723e */ /* 0x000fe200000010ff */
[----:B------:R-:W-:Y:S01]  /*8390*/  FMUL.FTZ R26, R26, R208 ;  /* 0x000000d01a1a7220 */ /* 0x000fe20000410000 */
[----:B------:R-:W-:Y:S01]  /*83a0*/  F2FP.BF16.F32.PACK_AB R154, R205, R200 ;  /* 0x000000c8cd9a723e */ /* 0x000fe200000010ff */
[----:B------:R-:W-:Y:S01]  /*83b0*/  FMUL.FTZ R27, R27, R208 ;  /* 0x000000d01b1b7220 */ /* 0x000fe20000410000 */
[----:B------:R-:W-:Y:S01]  /*83c0*/  F2FP.BF16.F32.PACK_AB R158, R209, R204 ;  /* 0x000000ccd19e723e */ /* 0x000fe200000010ff */
[----:B------:R-:W-:Y:S01]  /*83d0*/  FMUL.FTZ R30, R30, R208 ;  /* 0x000000d01e1e7220 */ /* 0x000fe20000410000 */
[----:B------:R-:W0:Y:S01]  /*83e0*/  MUFU.EX2 R210, R210 ;  /* 0x000000d200d27308 */ /* 0x000e220000000800 */
[----:B------:R-:W-:Y:S01]  /*83f0*/  F2FP.BF16.F32.PACK_AB R160, R169, R168 ;  /* 0x000000a8a9a0723e */ /* 0x000fe200000010ff */
        /* <DEDUP_REMOVED lines=14> */
[----:B------:R-:W1:Y:S01]  /*84e0*/  MUFU.EX2 R213, R213 ;  /* 0x000000d500d57308 */ /* 0x000e620000000800 */
        /* <DEDUP_REMOVED lines=14> */
[----:B------:R-:W-:Y:S01]  /*85d0*/  FMUL.FTZ R82, R82, R208 ;  /* 0x000000d052527220 */ /* 0x000fe20000410000 */
[----:B------:R-:W0:Y:S01]  /*85e0*/  MUFU.EX2 R215, R215 ;  /* 0x000000d700d77308 */ /* 0x000e220000000800 */
[----:B-1----:R-:W-:Y:S01]  /*85f0*/  F2FP.BF16.F32.PACK_AB R155, R213, R212 ;  /* 0x000000d4d59b723e */ /* 0x002fe200000010ff */
[----:B------:R-:W-:Y:S01]  /*8600*/  BAR.SYNC.DEFER_BLOCKING 0xf, 0x100 ;  /* 0x03c4000000007b1d */ /* 0x000fe20000010000 */
        /* <DEDUP_REMOVED lines=28> */
[-C--:B------:R-:W-:Y:S01]  /*87d0*/  FMUL.FTZ R124, R124, R201.reuse ;  /* 0x000000c97c7c7220 */ /* 0x080fe20000410000 */
[----:B------:R-:W0:Y:S01]  /*87e0*/  MUFU.EX2 R173, R173 ;  /* 0x000000ad00ad7308 */ /* 0x000e220000000800 */
[----:B-1----:R-:W-:Y:S01]  /*87f0*/  F2FP.BF16.F32.PACK_AB R159, R217, R216 ;  /* 0x000000d8d99f723e */ /* 0x002fe200000010ff */
        /* <DEDUP_REMOVED lines=29> */
[----:B------:R-:W-:Y:S01]  /*89d0*/  FMUL.FTZ R150, R150, R208 ;  /* 0x000000d096967220 */ /* 0x000fe20000410000 */
[----:B------:R-:W0:Y:S01]  /*89e0*/  MUFU.EX2 R175, R175 ;  /* 0x000000af00af7308 */ /* 0x000e220000000800 */
[----:B-1----:R-:W-:Y:S01]  /*89f0*/  F2FP.BF16.F32.PACK_AB R161, R171, R170 ;  /* 0x000000aaaba1723e */ /* 0x002fe200000010ff */
[----:B------:R-:W-:Y:S01]  /*8a00*/  FMUL.FTZ R151, R151, R208 ;  /* 0x000000d097977220 */ /* 0x000fe20000410000 */
[----:B------:R1:W-:Y:S01]  /*8a10*/  STSM.16.M88.4 [R192+0x36400], R152 ;  /* 0x03640098c0007844 */ /* 0x0003e20000000200 */
[----:B------:R-:W-:Y:S01]  /*8a20*/  IADD3 R211, R218, 0x80, RZ ;  /* 0x00000080dad37810 */ /* 0x000fe20007ffe0ff */
[----:B------:R-:W-:Y:S01]  /*8a30*/  FFMA.FTZ R186, R201, R194, R186 ;  /* 0x000000c2c9ba7223 */ /* 0x000fe200000100ba */
[----:B------:R-:W-:Y:S01]  /*8a40*/  FFMA.FTZ R187, R208, R195, R187 ;  /* 0x000000c3d0bb7223 */ /* 0x000fe200000100bb */
[----:B------:R1:W-:Y:S01]  /*8a50*/  STSM.16.M88.4 [R190], R156 ;  /* 0x0000009cbe007844 */ /* 0x0003e20000000200 */
[----:B------:R-:W-:Y:S01]  /*8a60*/  MUFU.EX2 R176, R176 ;  /* 0x000000b000b07308 */ /* 0x000fe20000000800 */
[----:B------:R-:W-:Y:S01]  /*8a70*/  FADD.FTZ R203, R203, R186 ;  /* 0x000000bacbcb7221 */ /* 0x000fe20000010000 */
[----:B------:R-:W-:-:S03]  /*8a80*/  FADD.FTZ R187, R210, R187 ;  /* 0x000000bbd2bb7221 */ /* 0x000fc60000010000 */
[----:B------:R-:W-:Y:S01]  /*8a90*/  FADD.FTZ R200, R200, R203 ;  /* 0x000000cbc8c87221 */ /* 0x000fe20000010000 */
[----:B------:R-:W-:Y:S02]  /*8aa0*/  FADD.FTZ R212, R212, R187 ;  /* 0x000000bbd4d47221 */ /* 0x000fe40000010000 */
[----:B------:R-:W2:Y:S01]  /*8ab0*/  MUFU.EX2 R177, R177 ;  /* 0x000000b100b17308 */ /* 0x000ea20000000800 */
[----:B0-----:R-:W-:Y:S01]  /*8ac0*/  F2FP.BF16.F32.PACK_AB R163, R175, R174 ;  /* 0x000000aeafa3723e */ /* 0x001fe200000010ff */
[----:B------:R-:W-:Y:S01]  /*8ad0*/  FADD.FTZ R205, R205, R200 ;  /* 0x000000c8cdcd7221 */ /* 0x000fe20000010000 */
[----:B------:R-:W-:-:S03]  /*8ae0*/  FADD.FTZ R213, R213, R212 ;  /* 0x000000d4d5d57221 */ /* 0x000fc60000010000 */
[----:B------:R1:W-:Y:S01]  /*8af0*/  STSM.16.M88.4 [R191], R160 ;  /* 0x000000a0bf007844 */ /* 0x0003e20000000200 */
[----:B------:R-:W-:Y:S01]  /*8b00*/  FADD.FTZ R202, R202, R205 ;  /* 0x000000cdcaca7221 */ /* 0x000fe20000010000 */
[----:B------:R-:W-:Y:S01]  /*8b10*/  MUFU.EX2 R206, R206 ;  /* 0x000000ce00ce7308 */ /* 0x000fe20000000800 */
[----:B------:R-:W-:Y:S02]  /*8b20*/  FADD.FTZ R214, R214, R213 ;  /* 0x000000d5d6d67221 */ /* 0x000fe40000010000 */
[----:B------:R-:W-:Y:S02]  /*8b30*/  FADD.FTZ R207, R207, R202 ;  /* 0x000000cacfcf7221 */ /* 0x000fe40000010000 */
[----:B------:R-:W-:Y:S02]  /*8b40*/  FADD.FTZ R215, R215, R214 ;  /* 0x000000d6d7d77221 */ /* 0x000fe40000010000 */
[----:B------:R-:W-:Y:S01]  /*8b50*/  FADD.FTZ R204, R204, R207 ;  /* 0x000000cfcccc7221 */ /* 0x000fe20000010000 */
[----:B------:R-:W0:Y:S01]  /*8b60*/  MUFU.EX2 R181, R181 ;  /* 0x000000b500b57308 */ /* 0x000e220000000800 */
[----:B--2---:R-:W-:Y:S01]  /*8b70*/  F2FP.BF16.F32.PACK_AB R164, R177, R176 ;  /* 0x000000b0b1a4723e */ /* 0x004fe200000010ff */
[----:B------:R-:W-:Y:S01]  /*8b80*/  FADD.FTZ R216, R216, R215 ;  /* 0x000000d7d8d87221 */ /* 0x000fe20000010000 */
[----:B------:R-:W-:-:S03]  /*8b90*/  FADD.FTZ R209, R209, R204 ;  /* 0x000000ccd1d17221 */ /* 0x000fc60000010000 */
[----:B------:R-:W-:Y:S01]  /*8ba0*/  FADD.FTZ R217, R217, R216 ;  /* 0x000000d8d9d97221 */ /* 0x000fe20000010000 */
[----:B------:R-:W-:Y:S01]  /*8bb0*/  FADD.FTZ R168, R168, R209 ;  /* 0x000000d1a8a87221 */ /* 0x000fe20000010000 */
[----:B------:R-:W-:Y:S02]  /*8bc0*/  MUFU.EX2 R178, R178 ;  /* 0x000000b200b27308 */ /* 0x000fe40000000800 */
[----:B------:R-:W-:Y:S01]  /*8bd0*/  FADD.FTZ R170, R170, R217 ;  /* 0x000000d9aaaa7221 */ /* 0x000fe20000010000 */
[----:B------:R-:W-:-:S03]  /*8be0*/  FADD.FTZ R169, R169, R168 ;  /* 0x000000a8a9a97221 */ /* 0x000fc60000010000 */
[----:B------:R-:W-:Y:S01]  /*8bf0*/  FADD.FTZ R171, R171, R170 ;  /* 0x000000aaabab7221 */ /* 0x000fe20000010000 */
[----:B------:R-:W-:Y:S01]  /*8c00*/  FADD.FTZ R172, R172, R169 ;  /* 0x000000a9acac7221 */ /* 0x000fe20000010000 */
[----:B------:R-:W2:Y:S01]  /*8c10*/  MUFU.EX2 R179, R179 ;  /* 0x000000b300b37308 */ /* 0x000ea20000000800 */
[----:B0-----:R-:W-:Y:S01]  /*8c20*/  F2FP.BF16.F32.PACK_AB R166, R181, R206 ;  /* 0x000000ceb5a6723e */ /* 0x001fe200000010ff */
[----:B------:R-:W-:Y:S01]  /*8c30*/  FADD.FTZ R174, R174, R171 ;  /* 0x000000abaeae7221 */ /* 0x000fe20000010000 */
[----:B------:R-:W-:-:S03]  /*8c40*/  FADD.FTZ R173, R173, R172 ;  /* 0x000000acadad7221 */ /* 0x000fc60000010000 */
[----:B------:R-:W-:Y:S01]  /*8c50*/  FADD.FTZ R175, R175, R174 ;  /* 0x000000aeafaf7221 */ /* 0x000fe20000010000 */
[----:B------:R-:W-:Y:S01]  /*8c60*/  FADD.FTZ R176, R176, R173 ;  /* 0x000000adb0b07221 */ /* 0x000fe20000010000 */
[----:B------:R-:W-:Y:S03]  /*8c70*/  MUFU.EX2 R182, R182 ;  /* 0x000000b600b67308 */ /* 0x000fe60000000800 */
[----:B------:R-:W-:-:S04]  /*8c80*/  FADD.FTZ R177, R177, R176 ;  /* 0x000000b0b1b17221 */ /* 0x000fc80000010000 */
[----:B------:R-:W-:Y:S01]  /*8c90*/  FADD.FTZ R194, R206, R177 ;  /* 0x000000b1cec27221 */ /* 0x000fe20000010000 */
[----:B------:R-:W0:Y:S01]  /*8ca0*/  MUFU.EX2 R183, R183 ;  /* 0x000000b700b77308 */ /* 0x000e220000000800 */
[----:B--2---:R-:W-:Y:S01]  /*8cb0*/  F2FP.BF16.F32.PACK_AB R165, R179, R178 ;  /* 0x000000b2b3a5723e */ /* 0x004fe200000010ff */
[----:B------:R-:W-:Y:S01]  /*8cc0*/  FADD.FTZ R178, R178, R175 ;  /* 0x000000afb2b27221 */ /* 0x000fe20000010000 */
[----:B------:R-:W-:-:S03]  /*8cd0*/  FADD.FTZ R194, R181, R194 ;  /* 0x000000c2b5c27221 */ /* 0x000fc60000010000 */
[----:B------:R-:W-:Y:S01]  /*8ce0*/  FADD.FTZ R179, R179, R178 ;  /* 0x000000b2b3b37221 */ /* 0x000fe20000010000 */
[----:B0-----:R-:W-:-:S03]  /*8cf0*/  F2FP.BF16.F32.PACK_AB R167, R183, R182 ;  /* 0x000000b6b7a7723e */ /* 0x001fc600000010ff */
[----:B------:R-:W-:Y:S02]  /*8d00*/  FADD.FTZ R182, R182, R179 ;  /* 0x000000b3b6b67221 */ /* 0x000fe40000010000 */
[----:B------:R1:W-:Y:S01]  /*8d10*/  STSM.16.M88.4 [R189], R164 ;  /* 0x000000a4bd007844 */ /* 0x0003e20000000200 */
[----:B------:R-:W-:Y:S01]  /*8d20*/  WARPGROUP.ARRIVE ;  /* 0x00000000000079c5 */ /* 0x000fe20000000000 */
[----:B------:R-:W-:-:S05]  /*8d30*/  FADD.FTZ R195, R183, R182 ;  /* 0x000000b6b7c37221 */ /* 0x000fca0000010000 */
[----:B------:R-:W-:Y:S01]  /*8d40*/  HGMMA.64x256x16.F32.BF16 R24, R152, gdesc[UR8].tnspB, R24, gsb0 ;  /* 0x43e0000898187df0 */ /* 0x000fe20008001818 */
[----:B------:R-:W-:Y:S01]  /*8d50*/  R2UR UR10, R211 ;  /* 0x00000000d30a72ca */ /* 0x000fe200000e0000 */
[----:B------:R-:W-:Y:S01]  /*8d60*/  UMOV UR11, 0x40000040 ;  /* 0x40000040000b7882 */ /* 0x000fe20000000000 */
[C---:B------:R-:W-:Y:S02]  /*8d70*/  VIADD R211, R218.reuse, 0x100 ;  /* 0x00000100dad37836 */ /* 0x040fe40000000000 */
[----:B------:R-:W-:Y:S01]  /*8d80*/  VIADD R218, R218, 0x180 ;  /* 0x00000180dada7836 */ /* 0x000fe20000000000 */
[----:B------:R-:W-:Y:S02]  /*8d90*/  WARPGROUP.DEPBAR.LE gsb0, 0x0 ;  /* 0x00008000000079c5 */ /* 0x000fe40000010000 */
[----:B------:R-:W-:-:S15]  /*8da0*/  WARPGROUP.ARRIVE ;  /* 0x00000000000079c5 */ /* 0x000fde0000000000 */
[----:B------:R-:W-:-:S05]  /*8db0*/  NOP ;  /* 0x0000000000007918 */ /* 0x000fca0000000000 */
        /* <DEDUP_REMOVED lines=19> */
[----:B0-----:R-:W0:Y:S02]  /*8ef0*/  FENCE.VIEW.ASYNC.S ;  /* 0x00000000000073c6 */ /* 0x001e240000000000 */
[----:B0-----:R-:W-:Y:S01]  /*8f00*/  NOP ;  /* 0x0000000000007918 */ /* 0x001fe20000000000 */
[----:B------:R-:W-:Y:S06]  /*8f10*/  BAR.ARV 0xe, 0x100 ;  /* 0x0384000000007b1d */ /* 0x000fec0000002000 */
[----:B-1----:R-:W-:Y:S05]  /*8f20*/  @!P0 BRA `(.L_x_3410) ;  /* 0x0000000000048947 */ /* 0x002fea0003800000 */
[----:B------:R-:W-:Y:S01]  /*8f30*/  BPT.TRAP 0x1 ;  /* 0x000000040000795c */ /* 0x000fe20000300000 */
.L_x_3410:
[----:B------:R-:W-:Y:S01]  /*8f40*/  R2UR UR7, R196 ;  /* 0x00000000c40772ca */ /* 0x000fe200000e0000 */
[----:B------:R-:W-:Y:S02]  /*8f50*/  IMAD.MOV.U32 R187, RZ, RZ, R180 ;  /* 0x000000ffffbb7224 */ /* 0x000fe400078e00b4 */
[----:B------:R-:W-:Y:S02]  /*8f60*/  IMAD.MOV.U32 R186, RZ, RZ, R197 ;  /* 0x000000ffffba7224 */ /* 0x000fe400078e00c5 */
[----:B------:R-:W-:-:S08]  /*8f70*/  IMAD.MOV.U32 R211, RZ, RZ, R198 ;  /* 0x000000ffffd37224 */ /* 0x000fd000078e00c6 */
[----:B------:R-:W-:-:S04]  /*8f80*/  UIADD3 UR7, UR7, 0x38860, URZ ;  /* 0x0003886007077890 */ /* 0x000fc8000fffe03f */
[----:B------:R-:W-:-:S09]  /*8f90*/  UPRMT UR7, UR61, 0x654, UR7 ;  /* 0x000006543d077896 */ /* 0x000fd20008000007 */
[----:B------:R-:W-:Y:S01]  /*8fa0*/  SYNCS.ARRIVE.TRANS64.RED.A1T0 RZ, [UR7], RZ ;  /* 0x000000ffffff79a7 */ /* 0x000fe20008100407 */
[----:B------:R-:W-:Y:S05]  /*8fb0*/  @P1 BRA `(.L_x_3411) ;  /* 0xffffffd000a01947 */ /* 0x000fea000383ffff */
[----:B------:R-:W-:Y:S02]  /*8fc0*/  IMAD.SHL.U32 R153, R198, 0x40, RZ ;  /* 0x00000040c6997824 */ /* 0x000fe400078e00ff */
[----:B------:R-:W-:Y:S02]  /*8fd0*/  IMAD.MOV.U32 R187, RZ, RZ, R180 ;  /* 0x000000ffffbb7224 */ /* 0x000fe400078e00b4 */
[----:B------:R-:W-:-:S07]  /*8fe0*/  IMAD.MOV.U32 R186, RZ, RZ, R197 ;  /* 0x000000ffffba7224 */ /* 0x000fce00078e00c5 */
.L_x_3400:
[----:B------:R-:W0:Y:S01]  /*8ff0*/  SHFL.BFLY PT, R3, R194, 0x2, 0x1f ;  /* 0x0c401f00c2037f89 */ /* 0x000e2200000e0000 */
[----:B------:R-:W-:Y:S08]  /*9000*/  BAR.ARV 0x8, 0x100 ;  /* 0x0204000000007b1d */ /* 0x000ff00000002000 */
[----:B------:R-:W-:Y:S01]  /*9010*/  BAR.SYNC.DEFER_BLOCKING 0xf, 0x100 ;  /* 0x03c4000000007b1d */ /* 0x000fe20000010000 */
[----:B------:R-:W-:Y:S01]  /*9020*/  ISETP.NE.AND P0, PT, R185, RZ, PT ;  /* 0x000000ffb900720c */ /* 0x000fe20003f05270 */
[----:B------:R-:W-:-:S04]  /*9030*/  IMAD.IADD R153, R184, 0x1, R153 ;  /* 0x00000001b8997824 */ /* 0x000fc800078e0299 */
[----:B------:R-:W1:Y:S01]  /*9040*/  SHFL.BFLY PT, R4, R195, 0x2, 0x1f ;  /* 0x0c401f00c3047f89 */ /* 0x000e6200000e0000 */
[----:B0-----:R-:W-:-:S07]  /*9050*/  FADD.FTZ R3, R3, R194 ;  /* 0x000000c203037221 */ /* 0x001fce0000010000 */
[----:B------:R-:W-:Y:S01]  /*9060*/  @!P0 IMAD R2, R153, 0x4, R2 ;  /* 0x0000000499028824 */ /* 0x000fe200078e0202 */
[----:B------:R-:W0:Y:S01]  /*9070*/  SHFL.BFLY PT, R0, R3, 0x1, 0x1f ;  /* 0x0c201f0003007f89 */ /* 0x000e2200000e0000 */
[----:B-1----:R-:W-:-:S05]  /*9080*/  FADD.FTZ R4, R4, R195 ;  /* 0x000000c304047221 */ /* 0x002fca0000010000 */
[----:B------:R-:W1:Y:S01]  /*9090*/  SHFL.BFLY PT, R5, R4, 0x1, 0x1f ;  /* 0x0c201f0004057f89 */ /* 0x000e6200000e0000 */
[----:B0-----:R-:W-:Y:S01]  /*90a0*/  FADD.FTZ R8, R3, R0 ;  /* 0x0000000003087221 */ /* 0x001fe20000010000 */
[----:B------:R-:W-:Y:S02]  /*90b0*/  IMAD.MOV.U32 R0, RZ, RZ, RZ ;  /* 0x000000ffff007224 */ /* 0x000fe400078e00ff */
[----:B------:R-:W-:Y:S02]  /*90c0*/  IMAD.U32 R3, RZ, RZ, UR6 ;  /* 0x00000006ff037e24 */ /* 0x000fe4000f8e00ff */
[----:B------:R-:W-:-:S13]  /*90d0*/  FSETP.NE.FTZ.AND P1, PT, R8, RZ, PT ;  /* 0x000000ff0800720b */ /* 0x000fda0003f35000 */
[----:B------:R-:W0:Y:S01]  /*90e0*/  @P1 MUFU.LG2 R6, R8 ;  /* 0x0000000800061308 */ /* 0x000e220000000c00 */
[----:B------:R-:W-:Y:S01]  /*90f0*/  @P1 FMUL.FTZ R3, R3, 0.69314718246459960938 ;  /* 0x3f31721803031820 */ /* 0x000fe20000410000 */
[----:B-1----:R-:W-:Y:S01]  /*9100*/  FADD.FTZ R9, R4, R5 ;  /* 0x0000000504097221 */ /* 0x002fe20000010000 */
[----:B------:R-:W-:Y:S02]  /*9110*/  IMAD.MOV.U32 R5, RZ, RZ, RZ ;  /* 0x000000ffff057224 */ /* 0x000fe400078e00ff */
[----:B------:R-:W-:Y:S02]  /*9120*/  IMAD.MOV.U32 R4, RZ, RZ, -0x800000 ;  /* 0xff800000ff047424 */ /* 0x000fe400078e00ff */
[----:B------:R-:W-:Y:S02]  /*9130*/  FSETP.NE.FTZ.AND P2, PT, R9, RZ, PT ;  /* 0x000000ff0900720b */ /* 0x000fe40003f55000 */
[----:B------:R-:W1:Y:S01]  /*9140*/  @P1 MUFU.RCP R5, R8 ;  /* 0x0000000800051308 */ /* 0x000e620000001000 */
[----:B0-----:R-:W-:-:S10]  /*9150*/  @P1 FMUL.FTZ R6, R6, 0.69314718246459960938 ;  /* 0x3f31721806061820 */ /* 0x001fd40000410000 */
[----:B------:R-:W0:Y:S01]  /*9160*/  @P2 MUFU.RCP R0, R9 ;  /* 0x0000000900002308 */ /* 0x000e220000001000 */
[----:B------:R-:W-:Y:S01]  /*9170*/  @P1 FFMA.FTZ R4, R3, R186, R6 ;  /* 0x000000ba03041223 */ /* 0x000fe20000010006 */
[----:B-1----:R1:W-:Y:S01]  /*9180*/  @!P0 STS [R2+0x38400], R5 ;  /* 0x0384000502008388 */ /* 0x0023e20000000800 */
[----:B------:R-:W-:-:S05]  /*9190*/  FMUL.FTZ R24, R24, R5 ;  /* 0x0000000518187220 */ /* 0x000fca0000410000 */
[----:B------:R-:W2:Y:S01]  /*91a0*/  @P2 MUFU.LG2 R7, R9 ;  /* 0x0000000900072308 */ /* 0x000ea20000000c00 */
        /* <DEDUP_REMOVED lines=8> */
[----:B0-----:R0:W-:Y:S01]  /*9230*/  @!P0 STS [R2+0x38420], R0 ;  /* 0x0384200002008388 */ /* 0x0011e20000000800 */
        /* <DEDUP_REMOVED lines=55> */
[----:B-1----:R-:W-:-:S02]  /*95b0*/  IMAD.U32 R5, RZ, RZ, UR6 ;  /* 0x00000006ff057e24 */ /* 0x002fc4000f8e00ff */
[----:B--2---:R-:W-:Y:S01]  /*95c0*/  @P2 FMUL.FTZ R8, R7, 0.69314718246459960938 ;  /* 0x3f31721807082820 */ /* 0x004fe20000410000 */
[----:B0-----:R-:W-:Y:S01]  /*95d0*/  IMAD.MOV.U32 R2, RZ, RZ, -0x800000 ;  /* 0xff800000ff027424 */ /* 0x001fe200078e00ff */
[----:B------:R-:W-:Y:S01]  /*95e0*/  PLOP3.LUT P0, PT, PT, PT, PT, 0x8, 0x0 ;  /* 0x000000000000781c */ /* 0x000fe20003f0e170 */
        /* <DEDUP_REMOVED lines=66> */
[----:B------:R-:W-:Y:S06]  /*9a10*/  BAR.ARV 0xe, 0x100 ;  /* 0x0384000000007b1d */ /* 0x000fec0000002000 */
.L_x_3381:
        /* <DEDUP_REMOVED lines=11> */
[----:B0-----:R-:W-:-:S03]  /*9ad0*/  IADD3 R22, R0, -0x80, RZ ;  /* 0xffffff8000167810 */ /* 0x001fc60007ffe0ff */
[----:B------:R-:W-:Y:S01]  /*9ae0*/  UPRMT UR4, URZ, 0x654, UR4 ;  /* 0x000006543f047896 */ /* 0x000fe20008000004 */
[----:B------:R-:W-:-:S04]  /*9af0*/  SHF.R.S32.HI R19, RZ, 0x1f, R22 ;  /* 0x0000001fff137819 */ /* 0x000fc80000011416 */
[----:B------:R-:W-:Y:S01]  /*9b00*/  LEA.HI R9, R19, R22, RZ, 0x7 ;  /* 0x0000001613097211 */ /* 0x000fe200078f38ff */
[----:B--2---:R-:W-:Y:S01]  /*9b10*/  IMAD R3, R10, R3, UR6 ;  /* 0x000000060a037e24 */ /* 0x004fe2000f8e0203 */
[----:B------:R-:W-:Y:S02]  /*9b20*/  USHF.R.S32.HI UR6, URZ, 0x1f, UR60 ;  /* 0x0000001f3f067899 */ /* 0x000fe4000801143c */
[----:B------:R-:W-:Y:S01]  /*9b30*/  SHF.R.S32.HI R0, RZ, 0x7, R9 ;  /* 0x00000007ff007819 */ /* 0x000fe20000011409 */
[----:B------:R-:W-:Y:S01]  /*9b40*/  SYNCS.ARRIVE.TRANS64.RED.A1T0 RZ, [UR4], RZ ;  /* 0x000000ffffff79a7 */ /* 0x000fe20008100404 */
[----:B------:R-:W-:-:S03]  /*9b50*/  LOP3.LUT R5, R9, 0xffffff80, RZ, 0xc0, !PT ;  /* 0xffffff8009057812 */ /* 0x000fc600078ec0ff */
[----:B------:R-:W0:Y:S01]  /*9b60*/  SHFL.IDX PT, R7, R0, RZ, 0x1f ;  /* 0x00001fff00077589 */ /* 0x000e2200000e0000 */
[----:B-1----:R-:W-:Y:S01]  /*9b70*/  ISETP.NE.AND P1, PT, R6, 0x1, PT ;  /* 0x000000010600780c */ /* 0x002fe20003f25270 */
[----:B------:R-:W-:Y:S01]  /*9b80*/  IMAD.IADD R8, R22, 0x1, -R5 ;  /* 0x0000000116087824 */ /* 0x000fe200078e0a05 */
[----:B------:R-:W-:-:S04]  /*9b90*/  SHF.R.S32.HI R5, RZ, 0x1f, R3 ;  /* 0x0000001fff057819 */ /* 0x000fc80000011403 */
        /* <DEDUP_REMOVED lines=29> */
[----:B--2---:R-:W-:Y:S02]  /*9d70*/  USHF.R.S32.HI UR5, URZ, 0x1f, UR7 ;  /* 0x0000001f3f057899 */ /* 0x004fe40008011407 */
[----:B------:R-:W-:Y:S02]  /*9d80*/  IMAD.IADD R152, R23, 0x1, -R152 ;  /* 0x0000000117987824 */ /* 0x000fe400078e0a98 */
[----:B------:R-:W-:Y:S01]  /*9d90*/  IMAD.IADD R11, R10, 0x1, -R11 ;  /* 0x000000010a0b7824 */ /* 0x000fe200078e0a0b */
[----:B------:R-:W-:Y:S01]  /*9da0*/  LEA.HI R10, R9, R9, RZ, 0x1 ;  /* 0x00000009090a7211 */ /* 0x000fe200078f08ff */
[----:B------:R-:W0:Y:S01]  /*9db0*/  @P0 LDC R16, c[0x0][0xcec] ;  /* 0x00033b00ff100b82 */ /* 0x000e220000000800 */
[----:B------:R-:W-:-:S02]  /*9dc0*/  IMAD.SHL.U32 R152, R152, 0x2, RZ ;  /* 0x0000000298987824 */ /* 0x000fc400078e00ff */
[----:B------:R-:W-:Y:S01]  /*9dd0*/  LOP3.LUT R10, R10, 0x1ffffffe, RZ, 0xc0, !PT ;  /* 0x1ffffffe0a0a7812 */ /* 0x000fe200078ec0ff */
[----:B------:R-:W-:Y:S02]  /*9de0*/  IMAD R153, R12, 0x10, R11 ;  /* 0x000000100c997824 */ /* 0x000fe400078e020b */
[----:B---3--:R-:W-:Y:S02]  /*9df0*/  IMAD R12, R20, UR5, RZ ;  /* 0x00000005140c7c24 */ /* 0x008fe4000f8e02ff */
[----:B------:R-:W2:Y:S01]  /*9e00*/  @P0 LDC R17, c[0x0][0xcf0] ;  /* 0x00033c00ff110b82 */ /* 0x000ea20000000800 */
[----:B------:R-:W-:Y:S02]  /*9e10*/  IMAD.IADD R9, R9, 0x1, -R10 ;  /* 0x0000000109097824 */ /* 0x000fe400078e0a0a */
[----:B------:R-:W-:Y:S02]  /*9e20*/  IMAD R15, R21, UR7, R12 ;  /* 0x00000007150f7c24 */ /* 0x000fe4000f8e020c */
[----:B------:R-:W-:-:S02]  /*9e30*/  IMAD R9, R9, 0x8, R153 ;  /* 0x0000000809097824 */ /* 0x000fc400078e0299 */
[----:B------:R-:W-:Y:S02]  /*9e40*/  IMAD.U32 R11, RZ, RZ, UR9 ;  /* 0x00000009ff0b7e24 */ /* 0x000fe4000f8e00ff */
[----:B-1----:R-:W-:Y:S02]  /*9e50*/  IMAD R9, R14, 0x40, R9 ;  /* 0x000000400e097824 */ /* 0x002fe400078e0209 */
[----:B------:R-:W-:Y:S02]  /*9e60*/  IMAD.U32 R10, RZ, RZ, UR8 ;  /* 0x00000008ff0a7e24 */ /* 0x000fe4000f8e00ff */
[----:B------:R-:W-:Y:S01]  /*9e70*/  IMAD.U32 R11, RZ, RZ, UR4 ;  /* 0x00000004ff0b7e24 */ /* 0x000fe2000f8e00ff */
[----:B------:R-:W-:Y:S01]  /*9e80*/  ULDC.64 UR4, c[0x0][0xce0] ;  /* 0x0003380000047ab9 */ /* 0x000fe20000000a00 */
[----:B------:R-:W-:Y:S02]  /*9e90*/  IMAD.MOV.U32 R13, RZ, RZ, R9 ;  /* 0x000000ffff0d7224 */ /* 0x000fe400078e0009 */
[----:B0-----:R-:W-:-:S04]  /*9ea0*/  @P0 IMAD.HI.U32 R12, R9, R16, RZ ;  /* 0x00000010090c0227 */ /* 0x001fc800078e00ff */
[----:B------:R-:W-:Y:S01]  /*9eb0*/  IMAD.WIDE.U32 R10, R20, UR7, R10 ;  /* 0x00000007140a7c25 */ /* 0x000fe2000f8e000a */
[----:B--2---:R-:W-:-:S03]  /*9ec0*/  @P0 SHF.R.U32.HI R13, RZ, R17, R12 ;  /* 0x00000011ff0d0219 */ /* 0x004fc6000001160c */
[----:B------:R-:W-:Y:S02]  /*9ed0*/  IMAD.IADD R11, R11, 0x1, R15 ;  /* 0x000000010b0b7824 */ /* 0x000fe400078e020f */
[----:B------:R-:W-:Y:S02]  /*9ee0*/  IMAD R12, R5, UR4, RZ ;  /* 0x00000004050c7c24 */ /* 0x000fe4000f8e02ff */
[----:B------:R-:W-:Y:S02]  /*9ef0*/  IMAD.MOV R15, RZ, RZ, -R13 ;  /* 0x000000ffff0f7224 */ /* 0x000fe400078e0a0d */
[----:B------:R-:W-:-:S04]  /*9f00*/  IMAD.WIDE.U32 R10, R3, UR4, R10 ;  /* 0x00000004030a7c25 */ /* 0x000fc8000f8e000a */
[----:B------:R-:W-:Y:S01]  /*9f10*/  IMAD R9, R18, R15, R9 ;  /* 0x0000000f12097224 */ /* 0x000fe200078e0209 */
[----:B------:R-:W-:Y:S01]  /*9f20*/  SHF.R.S32.HI R15, RZ, 0x1f, R13 ;  /* 0x0000001fff0f7819 */ /* 0x000fe2000001140d */
[----:B------:R-:W-:Y:S01]  /*9f30*/  IMAD R16, R3, UR5, R12 ;  /* 0x0000000503107c24 */ /* 0x000fe2000f8e020c */
[----:B------:R-:W-:Y:S01]  /*9f40*/  IADD3 R10, P0, R13, R10, RZ ;  /* 0x0000000a0d0a7210 */ /* 0x000fe20007f1e0ff */
[----:B------:R-:W-:Y:S01]  /*9f50*/  ULDC.64 UR4, c[0x0][0xcc8] ;  /* 0x0003320000047ab9 */ /* 0x000fe20000000a00 */
[----:B------:R-:W-:Y:S02]  /*9f60*/  SHF.R.S32.HI R12, RZ, 0x1f, R9 ;  /* 0x0000001fff0c7819 */ /* 0x000fe40000011409 */
[----:B------:R-:W-:-:S03]  /*9f70*/  IADD3.X R11, R15, R11, R16, P0, !PT ;  /* 0x0000000b0f0b7210 */ /* 0x000fc600007fe410 */
[----:B------:R-:W-:Y:S02]  /*9f80*/  IMAD R12, R12, UR4, RZ ;  /* 0x000000040c0c7c24 */ /* 0x000fe4000f8e02ff */
[----:B------:R-:W-:-:S04]  /*9f90*/  IMAD.WIDE.U32 R10, R9, UR4, R10 ;  /* 0x00000004090a7c25 */ /* 0x000fc8000f8e000a */
[----:B------:R-:W-:Y:S01]  /*9fa0*/  IMAD R9, R9, UR5, R12 ;  /* 0x0000000509097c24 */ /* 0x000fe2000f8e020c */
[-C--:B------:R-:W-:Y:S01]  /*9fb0*/  LEA.HI R12, R0, R0.reuse, RZ, 0x1 ;  /* 0x00000000000c7211 */ /* 0x080fe200078f08ff */
[----:B------:R-:W-:Y:S02]  /*9fc0*/  ULDC.64 UR4, c[0x0][0xca8] ;  /* 0x00032a0000047ab9 */ /* 0x000fe40000000a00 */
[----:B------:R-:W-:Y:S01]  /*9fd0*/  IMAD.IADD R9, R11, 0x1, R9 ;  /* 0x000000010b097824 */ /* 0x000fe200078e0209 */
[----:B------:R-:W-:Y:S01]  /*9fe0*/  LEA R16, P0, R10, UR4, 0x2 ;  /* 0x000000040a107c11 */ /* 0x000fe2000f8010ff */
[----:B------:R-:W-:Y:S01]  /*9ff0*/  ULDC UR4, c[0x0][0xb88] ;  /* 0x0002e20000047ab9 */ /* 0x000fe20000000800 */
[----:B------:R-:W-:Y:S02]  /*a000*/  LOP3.LUT R11, R12, 0xfffffe, RZ, 0xc0, !PT ;  /* 0x00fffffe0c0b7812 */ /* 0x000fe400078ec0ff */
[----:B------:R-:W-:Y:S01]  /*a010*/  LEA.HI.X R17, R10, UR5, R9, 0x2, P0 ;  /* 0x000000050a117c11 */ /* 0x000fe200080f1409 */
[----:B------:R-:W-:Y:S01]  /*a020*/  SHFL.IDX PT, R12, R16, 0x1, 0x1c1f ;  /* 0x003c1f00100c7f89 */ /* 0x000fe200000e0000 */
[----:B------:R-:W-:Y:S01]  /*a030*/  IADD3 R15, -R11, R0, RZ ;  /* 0x000000000b0f7210 */ /* 0x000fe20007ffe1ff */
[----:B------:R-:W-:-:S02]  /*a040*/  IMAD R9, R14, 0x40, R153 ;  /* 0x000000400e097824 */ /* 0x000fc400078e0299 */
[----:B------:R-:W-:Y:S01]  /*a050*/  SHFL.IDX PT, R10, R16, RZ, 0x1c1f ;  /* 0x001c1fff100a7589 */ /* 0x000fe200000e0000 */
[----:B------:R-:W-:Y:S02]  /*a060*/  IMAD R14, R18, UR4, RZ ;  /* 0x00000004120e7c24 */ /* 0x000fe4000f8e02ff */
[----:B------:R-:W-:Y:S01]  /*a070*/  IMAD.U32 R15, R15, -0x100, RZ ;  /* 0xffffff000f0f7824 */ /* 0x000fe200078e00ff */
[----:B------:R-:W0:Y:S04]  /*a080*/  SHFL.IDX PT, R11, R17, RZ, 0x1c1f ;  /* 0x001c1fff110b7589 */ /* 0x000e2800000e0000 */
[----:B------:R-:W1:Y:S01]  /*a090*/  SHFL.IDX PT, R13, R17, 0x1, 0x1c1f ;  /* 0x003c1f00110d7f89 */ /* 0x000e6200000e0000 */
[----:B------:R-:W-:Y:S01]  /*a0a0*/  ISETP.NE.AND P0, PT, R152, R15, PT ;  /* 0x0000000f9800720c */ /* 0x000fe20003f05270 */
[----:B------:R-:W-:-:S03]  /*a0b0*/  VIADD R15, R9, 0x8 ;  /* 0x00000008090f7836 */ /* 0x000fc60000000000 */
[-C--:B------:R-:W-:Y:S02]  /*a0c0*/  ISETP.GE.OR P2, PT, R9, R14.reuse, P0 ;  /* 0x0000000e0900720c */ /* 0x080fe40000746670 */
[----:B------:R-:W-:-:S11]  /*a0d0*/  ISETP.GE.OR P0, PT, R15, R14, P0 ;  /* 0x0000000e0f00720c */ /* 0x000fd60000706670 */
[----:B0-----:R0:W-:Y:S04]  /*a0e0*/  @!P2 ST.E desc[UR36][R10.64], R4 ;  /* 0x000000040a00a985 */ /* 0x0011e8000c101924 */
[----:B-1----:R0:W-:Y:S02]  /*a0f0*/  @!P0 ST.E desc[UR36][R12.64], R2 ;  /* 0x000000020c008985 */ /* 0x0021e4000c101924 */
.L_x_3413:
        /* <DEDUP_REMOVED lines=21> */
[----:B------:R-:W-:Y:S01]  /*a250*/  IMAD R155, R155, 0x10, R154 ;  /* 0x000000109b9b7824 */ /* 0x000fe200078e029a */
[----:B------:R-:W-:Y:S01]  /*a260*/  BSSY B0, `(.L_x_3414) ;  /* 0x00000f3000007945 */ /* 0x000fe20003800000 */
[----:B------:R-:W-:Y:S01]  /*a270*/  IMAD.U32 R10, RZ, RZ, UR4 ;  /* 0x00000004ff0a7e24 */ /* 0x000fe2000f8e00ff */
[----:B------:R-:W-:Y:S01]  /*a280*/  ULDC.64 UR4, c[0x0][0xc48] ;  /* 0x0003120000047ab9 */ /* 0x000fe20000000a00 */
[----:B------:R-:W-:Y:S01]  /*a290*/  IMAD.IADD R2, R19, 0x1, -R2 ;  /* 0x0000000113027824 */ /* 0x000fe200078e0a02 */
[----:B--2---:R-:W-:Y:S01]  /*a2a0*/  USHF.R.S32.HI UR8, URZ, 0x1f, UR7 ;  /* 0x0000001f3f087899 */ /* 0x004fe20008011407 */
[----:B------:R-:W2:Y:S01]  /*a2b0*/  @P1 LDC R17, c[0x0][0xcf0] ;  /* 0x00033c00ff111b82 */ /* 0x000ea20000000800 */
[----:B------:R-:W-:-:S02]  /*a2c0*/  IMAD.U32 R11, RZ, RZ, UR6 ;  /* 0x00000006ff0b7e24 */ /* 0x000fc4000f8e00ff */
        /* <DEDUP_REMOVED lines=33> */
[----:B------:R-:W-:Y:S01]  /*a4e0*/  LOP3.LUT R9, R7, 0x7ffffffc, RZ, 0xc0, !PT ;  /* 0x7ffffffc07097812 */ /* 0x000fe200078ec0ff */
[----:B------:R-:W-:Y:S01]  /*a4f0*/  IMAD R7, R14, 0x40, R155 ;  /* 0x000000400e077824 */ /* 0x000fe200078e029b */
[----:B------:R-:W-:Y:S01]  /*a500*/  LEA.HI.X R5, R2, UR5, R5, 0x2, P0 ;  /* 0x0000000502057c11 */ /* 0x000fe200080f1405 */
[----:B------:R-:W-:Y:S01]  /*a510*/  IMAD.IADD R11, R0, 0x1, -R11 ;  /* 0x00000001000b7824 */ /* 0x000fe200078e0a0b */
[----:B------:R0:W1:Y:S01]  /*a520*/  SHFL.IDX PT, R2, R4, RZ, 0x1c1f ;  /* 0x001c1fff04027589 */ /* 0x00006200000e0000 */
[----:B------:R-:W-:Y:S01]  /*a530*/  IMAD.IADD R0, R8, 0x1, -R9 ;  /* 0x0000000108007824 */ /* 0x000fe200078e0a09 */
[----:B------:R-:W-:-:S02]  /*a540*/  ISETP.GE.AND P0, PT, R7, R6, PT ;  /* 0x000000060700720c */ /* 0x000fc40003f06270 */
[----:B------:R0:W2:Y:S01]  /*a550*/  SHFL.IDX PT, R3, R5, RZ, 0x1c1f ;  /* 0x001c1fff05037589 */ /* 0x0000a200000e0000 */
[----:B------:R-:W-:-:S04]  /*a560*/  IMAD R0, R11, 0x80, R0 ;  /* 0x000000800b007824 */ /* 0x000fc800078e0200 */
[----:B------:R-:W-:-:S06]  /*a570*/  IMAD.SHL.U32 R0, R0, 0x2, RZ ;  /* 0x0000000200007824 */ /* 0x000fcc00078e00ff */
        /* <DEDUP_REMOVED lines=17> */
[C---:B------:R-:W-:Y:S01]  /*a690*/  VIADD R22, R0.reuse, 0x50 ;  /* 0x0000005000167836 */ /* 0x040fe20000000000 */
[C---:B------:R-:W-:Y:S01]  /*a6a0*/  @!P2 LEA.HI R8, R0.reuse, R0, RZ, 0x1 ;  /* 0x000000000008a211 */ /* 0x040fe200078f08ff */
[----:B------:R-:W-:Y:S01]  /*a6b0*/  VIADD R23, R0, 0x58 ;  /* 0x0000005800177836 */ /* 0x000fe20000000000 */
[----:B------:R-:W-:-:S02]  /*a6c0*/  @!P3 LEA.HI R10, R9, R9, RZ, 0x1 ;  /* 0x00000009090ab211 */ /* 0x000fc400078f08ff */
[----:B------:R-:W-:Y:S02]  /*a6d0*/  @!P4 LEA.HI R12, R11, R11, RZ, 0x1 ;  /* 0x0000000b0b0cc211 */ /* 0x000fe400078f08ff */
[----:B------:R-:W-:Y:S02]  /*a6e0*/  @!P5 LEA.HI R14, R13, R13, RZ, 0x1 ;  /* 0x0000000d0d0ed211 */ /* 0x000fe400078f08ff */
[----:B------:R-:W-:Y:S02]  /*a6f0*/  @!P2 LOP3.LUT R9, R8, 0xfffffffe, RZ, 0xc0, !PT ;  /* 0xfffffffe0809a812 */ /* 0x000fe400078ec0ff */
[----:B------:R-:W-:Y:S02]  /*a700*/  @!P3 LOP3.LUT R11, R10, 0xfffffffe, RZ, 0xc0, !PT ;  /* 0xfffffffe0a0bb812 */ /* 0x000fe400078ec0ff */
[----:B------:R-:W-:Y:S01]  /*a710*/  @!P4 LOP3.LUT R13, R12, 0xfffffffe, RZ, 0xc0, !PT ;  /* 0xfffffffe0c0dc812 */ /* 0x000fe200078ec0ff */
[----:B-12---:R-:W-:Y:S01]  /*a720*/  @!P2 IMAD.WIDE R8, R9, 0x4, R2 ;  /* 0x000000040908a825 */ /* 0x006fe200078e0202 */
[----:B------:R-:W-:-:S02]  /*a730*/  @!P5 LOP3.LUT R15, R14, 0xfffffffe, RZ, 0xc0, !PT ;  /* 0xfffffffe0e0fd812 */ /* 0x000fc400078ec0ff */
[----:B------:R-:W-:Y:S01]  /*a740*/  ISETP.GE.AND P6, PT, R22, UR4, PT ;  /* 0x0000000416007c0c */ /* 0x000fe2000bfc6270 */
        /* <DEDUP_REMOVED lines=9> */
[----:B------:R-:W-:Y:S01]  /*a7e0*/  @!P0 LEA.HI R16, R16, R16, RZ, 0x1 ;  /* 0x0000001010108211 */ /* 0x000fe200078f08ff */
[----:B------:R3:W-:Y:S01]  /*a7f0*/  @!P5 ST.E.64 desc[UR36][R14.64], R36 ;  /* 0x000000240e00d985 */ /* 0x0007e2000c101b24 */
[----:B------:R-:W-:Y:S01]  /*a800*/  ISETP.GE.AND P5, PT, R21, UR4, PT ;  /* 0x0000000415007c0c */ /* 0x000fe2000bfa6270 */
[----:B0-----:R-:W-:Y:S01]  /*a810*/  VIADD R24, R0, 0x60 ;  /* 0x0000006000187836 */ /* 0x001fe20000000000 */
[----:B------:R-:W-:Y:S02]  /*a820*/  @!P1 LEA.HI R17, R17, R17, RZ, 0x1 ;  /* 0x0000001111119211 */ /* 0x000fe400078f08ff */
[----:B------:R-:W-:Y:S02]  /*a830*/  @!P0 LOP3.LUT R9, R16, 0xfffffffe, RZ, 0xc0, !PT ;  /* 0xfffffffe10098812 */ /* 0x000fe400078ec0ff */
[----:B-1----:R-:W-:Y:S02]  /*a840*/  @!P1 LOP3.LUT R11, R17, 0xfffffffe, RZ, 0xc0, !PT ;  /* 0xfffffffe110b9812 */ /* 0x002fe400078ec0ff */
        /* <DEDUP_REMOVED lines=16> */
[----:B------:R-:W-:Y:S01]  /*a950*/  VIADD R22, R0, 0x88 ;  /* 0x0000008800167836 */ /* 0x000fe20000000000 */
[----:B------:R-:W-:Y:S01]  /*a960*/  ISETP.GE.AND P1, PT, R23, UR4, PT ;  /* 0x0000000417007c0c */ /* 0x000fe2000bf26270 */
[----:B0-----:R-:W-:Y:S01]  /*a970*/  @!P2 IMAD.WIDE R8, R13, 0x4, R2 ;  /* 0x000000040d08a825 */ /* 0x001fe200078e0202 */
[----:B------:R-:W-:-:S03]  /*a980*/  ISETP.GE.AND P0, PT, R24, UR4, PT ;  /* 0x0000000418007c0c */ /* 0x000fc6000bf06270 */
        /* <DEDUP_REMOVED lines=14> */
[----:B------:R-:W-:Y:S01]  /*aa70*/  VIADD R21, R0, 0x80 ;  /* 0x0000008000157836 */ /* 0x000fe20000000000 */
[----:B------:R-:W-:Y:S02]  /*aa80*/  @!P0 LEA.HI R24, R24, R24, RZ, 0x1 ;  /* 0x0000001818188211 */ /* 0x000fe400078f08ff */
[----:B------:R-:W-:Y:S02]  /*aa90*/  ISETP.GE.AND P6, PT, R19, UR4, PT ;  /* 0x0000000413007c0c */ /* 0x000fe4000bfc6270 */
[----:B------:R-:W-:-:S02]  /*aaa0*/  ISETP.GE.AND P4, PT, R21, UR4, PT ;  /* 0x0000000415007c0c */ /* 0x000fc4000bf86270 */
[----:B0-----:R-:W-:Y:S01]  /*aab0*/  @!P1 LOP3.LUT R9, R23, 0xfffffffe, RZ, 0xc0, !PT ;  /* 0xfffffffe17099812 */ /* 0x001fe200078ec0ff */
[----:B------:R-:W-:Y:S01]  /*aac0*/  VIADD R23, R0, 0x90 ;  /* 0x0000009000177836 */ /* 0x000fe20000000000 */
        /* <DEDUP_REMOVED lines=14> */
[----:B---3--:R-:W-:Y:S01]  /*abb0*/  @!P5 LOP3.LUT R15, R20, 0xfffffffe, RZ, 0xc0, !PT ;  /* 0xfffffffe140fd812 */ /* 0x008fe200078ec0ff */
[----:B------:R-:W-:Y:S01]  /*abc0*/  VIADD R20, R0, 0xb0 ;  /* 0x000000b000147836 */ /* 0x000fe20000000000 */
[----:B------:R-:W-:Y:S02]  /*abd0*/  @!P4 LOP3.LUT R21, R21, 0xfffffffe, RZ, 0xc0, !PT ;  /* 0xfffffffe1515c812 */ /* 0x000fe400078ec0ff */
[----:B----4-:R-:W-:Y:S01]  /*abe0*/  @!P3 LOP3.LUT R17, R22, 0xfffffffe, RZ, 0xc0, !PT ;  /* 0xfffffffe1611b812 */ /* 0x010fe200078ec0ff */
        /* <DEDUP_REMOVED lines=22> */
[----:B0-----:R-:W-:Y:S02]  /*ad50*/  @!P0 LOP3.LUT R9, R23, 0xfffffffe, RZ, 0xc0, !PT ;  /* 0xfffffffe17098812 */ /* 0x001fe400078ec0ff */
[----:B------:R-:W-:Y:S02]  /*ad60*/  @!P2 LEA.HI R18, R18, R18, RZ, 0x1 ;  /* 0x000000121212a211 */ /* 0x000fe400078f08ff */
[----:B-1----:R-:W-:Y:S01]  /*ad70*/  @!P1 LOP3.LUT R11, R24, 0xfffffffe, RZ, 0xc0, !PT ;  /* 0xfffffffe180b9812 */ /* 0x002fe200078ec0ff */
[--C-:B------:R-:W-:Y:S01]  /*ad80*/  @!P0 IMAD.WIDE R8, R9, 0x4, R2.reuse ;  /* 0x0000000409088825 */ /* 0x100fe200078e0202 */
[----:B------:R-:W-:Y:S02]  /*ad90*/  @!P4 LEA.HI R20, R20, R20, RZ, 0x1 ;  /* 0x000000141414c211 */ /* 0x000fe400078f08ff */
[----:B--2---:R-:W-:Y:S01]  /*ada0*/  @!P2 LOP3.LUT R13, R18, 0xfffffffe, RZ, 0xc0, !PT ;  /* 0xfffffffe120da812 */ /* 0x004fe200078ec0ff */
[--C-:B------:R-:W-:Y:S01]  /*adb0*/  @!P1 IMAD.WIDE R10, R11, 0x4, R2.reuse ;  /* 0x000000040b0a9825 */ /* 0x100fe200078e0202 */
[----:B------:R-:W-:Y:S01]  /*adc0*/  @!P3 LEA.HI R19, R19, R19, RZ, 0x1 ;  /* 0x000000131313b211 */ /* 0x000fe200078f08ff */
[----:B------:R0:W-:Y:S01]  /*add0*/  @!P0 ST.E.64 desc[UR36][R8.64], R96 ;  /* 0x0000006008008985 */ /* 0x0001e2000c101b24 */
[----:B------:R-:W-:Y:S01]  /*ade0*/  @!P5 LEA.HI R21, R21, R21, RZ, 0x1 ;  /* 0x000000151515d211 */ /* 0x000fe200078f08ff */
[----:B------:R-:W-:Y:S01]  /*adf0*/  @!P2 IMAD.WIDE R12, R13, 0x4, R2 ;  /* 0x000000040d0ca825 */ /* 0x000fe200078e0202 */
[----:B------:R-:W-:Y:S01]  /*ae00*/  @!P3 LOP3.LUT R19, R19, 0xfffffffe, RZ, 0xc0, !PT ;  /* 0xfffffffe1313b812 */ /* 0x000fe200078ec0ff */
[----:B------:R1:W-:Y:S01]  /*ae10*/  @!P1 ST.E.64 desc[UR36][R10.64], R100 ;  /* 0x000000640a009985 */ /* 0x0003e2000c101b24 */
[----:B------:R-:W-:Y:S01]  /*ae20*/  @!P6 LEA.HI R22, R22, R22, RZ, 0x1 ;  /* 0x000000161616e211 */ /* 0x000fe200078f08ff */
[----:B------:R-:W-:Y:S01]  /*ae30*/  VIADD R18, R0, 0xc8 ;  /* 0x000000c800127836 */ /* 0x000fe20000000000 */
[----:B---3--:R-:W-:Y:S01]  /*ae40*/  @!P4 LOP3.LUT R15, R20, 0xfffffffe, RZ, 0xc0, !PT ;  /* 0xfffffffe140fc812 */ /* 0x008fe200078ec0ff */
[----:B------:R2:W-:Y:S01]  /*ae50*/  @!P2 ST.E.64 desc[UR36][R12.64], R104 ;  /* 0x000000680c00a985 */ /* 0x0005e2000c101b24 */
[----:B------:R-:W-:Y:S01]  /*ae60*/  @!P5 LOP3.LUT R21, R21, 0xfffffffe, RZ, 0xc0, !PT ;  /* 0xfffffffe1515d812 */ /* 0x000fe200078ec0ff */
[----:B------:R-:W-:Y:S01]  /*ae70*/  VIADD R20, R0, 0xd8 ;  /* 0x000000d800147836 */ /* 0x000fe20000000000 */
[----:B----4-:R-:W-:-:S02]  /*ae80*/  @!P6 LOP3.LUT R17, R22, 0xfffffffe, RZ, 0xc0, !PT ;  /* 0xfffffffe1611e812 */ /* 0x010fc400078ec0ff */
[----:B------:R-:W-:Y:S01]  /*ae90*/  ISETP.GE.AND P0, PT, R18, UR4, PT ;  /* 0x0000000412007c0c */ /* 0x000fe2000bf06270 */
[--C-:B0-----:R-:W-:Y:S01]  /*aea0*/  @!P3 IMAD.WIDE R8, R19, 0x4, R2.reuse ;  /* 0x000000041308b825 */ /* 0x101fe200078e0202 */
[----:B------:R-:W-:Y:S02]  /*aeb0*/  IADD3 R19, R0, 0xd0, RZ ;  /* 0x000000d000137810 */ /* 0x000fe40007ffe0ff */
[----:B------:R-:W-:Y:S01]  /*aec0*/  ISETP.GE.AND P2, PT, R20, UR4, PT ;  /* 0x0000000414007c0c */ /* 0x000fe2000bf46270 */
[--C-:B-1----:R-:W-:Y:S01]  /*aed0*/  @!P4 IMAD.WIDE R10, R15, 0x4, R2.reuse ;  /* 0x000000040f0ac825 */ /* 0x102fe200078e0202 */
[----:B------:R0:W-:Y:S01]  /*aee0*/  @!P3 ST.E.64 desc[UR36][R8.64], R108 ;  /* 0x0000006c0800b985 */ /* 0x0001e2000c101b24 */
[----:B------:R-:W-:Y:S02]  /*aef0*/  ISETP.GE.AND P1, PT, R19, UR4, PT ;  /* 0x0000000413007c0c */ /* 0x000fe4000bf26270 */
[--C-:B------:R-:W-:Y:S01]  /*af00*/  @!P5 IMAD.WIDE R14, R21, 0x4, R2.reuse ;  /* 0x00000004150ed825 */ /* 0x100fe200078e0202 */
[----:B------:R1:W-:Y:S03]  /*af10*/  @!P4 ST.E.64 desc[UR36][R10.64], R112 ;  /* 0x000000700a00c985 */ /* 0x0003e6000c101b24 */
[----:B------:R-:W-:Y:S01]  /*af20*/  @!P6 IMAD.WIDE R16, R17, 0x4, R2 ;  /* 0x000000041110e825 */ /* 0x000fe200078e0202 */
[----:B------:R3:W-:Y:S01]  /*af30*/  @!P5 ST.E.64 desc[UR36][R14.64], R116 ;  /* 0x000000740e00d985 */ /* 0x0007e2000c101b24 */
[----:B------:R-:W-:-:S02]  /*af40*/  @!P0 LEA.HI R18, R18, R18, RZ, 0x1 ;  /* 0x0000001212128211 */ /* 0x000fc400078f08ff */
[C---:B------:R-:W-:Y:S01]  /*af50*/  VIADD R21, R0.reuse, 0xe0 ;  /* 0x000000e000157836 */ /* 0x040fe20000000000 */
[----:B------:R4:W-:Y:S01]  /*af60*/  @!P6 ST.E.64 desc[UR36][R16.64], R120 ;  /* 0x000000781000e985 */ /* 0x0009e2000c101b24 */
[C---:B--2---:R-:W-:Y:S01]  /*af70*/  VIADD R12, R0.reuse, 0xe8 ;  /* 0x000000e8000c7836 */ /* 0x044fe20000000000 */
[----:B------:R-:W-:Y:S01]  /*af80*/  @!P1 LEA.HI R19, R19, R19, RZ, 0x1 ;  /* 0x0000001313139211 */ /* 0x000fe200078f08ff */
[C---:B0-----:R-:W-:Y:S01]  /*af90*/  VIADD R9, R0.reuse, 0xf8 ;  /* 0x000000f800097836 */ /* 0x041fe20000000000 */
[----:B------:R-:W-:Y:S01]  /*afa0*/  ISETP.GE.AND P3, PT, R21, UR4, PT ;  /* 0x0000000415007c0c */ /* 0x000fe2000bf66270 */
[----:B------:R-:W-:Y:S01]  /*afb0*/  VIADD R13, R0, 0xf0 ;  /* 0x000000f0000d7836 */ /* 0x000fe20000000000 */
[----:B------:R-:W-:Y:S02]  /*afc0*/  ISETP.GE.AND P4, PT, R12, UR4, PT ;  /* 0x000000040c007c0c */ /* 0x000fe4000bf86270 */
[----:B------:R-:W-:Y:S02]  /*afd0*/  ISETP.GE.AND P6, PT, R9, UR4, PT ;  /* 0x0000000409007c0c */ /* 0x000fe4000bfc6270 */
[----:B------:R-:W-:-:S02]  /*afe0*/  ISETP.GE.AND P5, PT, R13, UR4, PT ;  /* 0x000000040d007c0c */ /* 0x000fc4000bfa6270 */
[----:B------:R-:W-:Y:S02]  /*aff0*/  @!P2 LEA.HI R20, R20, R20, RZ, 0x1 ;  /* 0x000000141414a211 */ /* 0x000fe400078f08ff */
[----:B-1----:R-:W-:-:S03]  /*b000*/  @!P1 LOP3.LUT R11, R19, 0xfffffffe, RZ, 0xc0, !PT ;  /* 0xfffffffe130b9812 */ /* 0x002fc600078ec0ff */
[----:B------:R-:W-:Y:S02]  /*b010*/  @!P3 LEA.HI R21, R21, R21, RZ, 0x1 ;  /* 0x000000151515b211 */ /* 0x000fe400078f08ff */
[----:B------:R-:W-:Y:S02]  /*b020*/  @!P4 LEA.HI R12, R12, R12, RZ, 0x1 ;  /* 0x0000000c0c0cc211 */ /* 0x000fe400078f08ff */
[----:B------:R-:W-:Y:S02]  /*b030*/  @!P6 LEA.HI R10, R9, R9, RZ, 0x1 ;  /* 0x00000009090ae211 */ /* 0x000fe400078f08ff */
[----:B------:R-:W-:Y:S02]  /*b040*/  @!P5 LEA.HI R8, R13, R13, RZ, 0x1 ;  /* 0x0000000d0d08d211 */ /* 0x000fe400078f08ff */
[----:B------:R-:W-:Y:S02]  /*b050*/  @!P0 LOP3.LUT R9, R18, 0xfffffffe, RZ, 0xc0, !PT ;  /* 0xfffffffe12098812 */ /* 0x000fe400078ec0ff */
[----:B------:R-:W-:-:S02]  /*b060*/  @!P2 LOP3.LUT R13, R20, 0xfffffffe, RZ, 0xc0, !PT ;  /* 0xfffffffe140da812 */ /* 0x000fc400078ec0ff */
[----:B---3--:R-:W-:Y:S02]  /*b070*/  @!P3 LOP3.LUT R15, R21, 0xfffffffe, RZ, 0xc0, !PT ;  /* 0xfffffffe150fb812 */ /* 0x008fe400078ec0ff */
[----:B----4-:R-:W-:Y:S01]  /*b080*/  @!P4 LOP3.LUT R17, R12, 0xfffffffe, RZ, 0xc0, !PT ;  /* 0xfffffffe0c11c812 */ /* 0x010fe200078ec0ff */
[--C-:B------:R-:W-:Y:S01]  /*b090*/  @!P2 IMAD.WIDE R12, R13, 0x4, R2.reuse ;  /* 0x000000040d0ca825 */ /* 0x100fe200078e0202 */
[----:B------:R-:W-:Y:S02]  /*b0a0*/  @!P5 LOP3.LUT R19, R8, 0xfffffffe, RZ, 0xc0, !PT ;  /* 0xfffffffe0813d812 */ /* 0x000fe400078ec0ff */
[----:B------:R-:W-:Y:S01]  /*b0b0*/  @!P6 LOP3.LUT R21, R10, 0xfffffffe, RZ, 0xc0, !PT ;  /* 0xfffffffe0a15e812 */ /* 0x000fe200078ec0ff */
[----:B------:R-:W-:-:S04]  /*b0c0*/  @!P0 IMAD.WIDE R8, R9, 0x4, R2 ;  /* 0x0000000409088825 */ /* 0x000fc800078e0202 */
        /* <DEDUP_REMOVED lines=12> */
.L_x_3415:
[----:B------:R-:W-:Y:S05]  /*b190*/  BSYNC B0 ;  /* 0x0000000000007941 */ /* 0x000fea0003800000 */
.L_x_3414:
[----:B------:R-:W-:Y:S01]  /*b1a0*/  VIADD R7, R7, 0x8 ;  /* 0x0000000807077836 */ /* 0x000fe20000000000 */
[----:B0-2---:R2:W3:Y:S04]  /*b1b0*/  SHFL.IDX PT, R3, R5, 0x1, 0x1c1f ;  /* 0x003c1f0005037f89 */ /* 0x0054e800000e0000 */
[----:B------:R-:W-:Y:S01]  /*b1c0*/  ISETP.GE.AND P0, PT, R7, R6, PT ;  /* 0x000000060700720c */ /* 0x000fe20003f06270 */
[----:B-1----:R2:W4:-:S12]  /*b1d0*/  SHFL.IDX PT, R2, R4, 0x1, 0x1c1f ;  /* 0x003c1f0004027f89 */ /* 0x00251800000e0000 */
        /* <DEDUP_REMOVED lines=15> */
[----:B------:R-:W-:-:S02]  /*b2d0*/  VIADD R15, R0, 0x40 ;  /* 0x00000040000f7836 */ /* 0x000fc40000000000 */
[C---:B------:R-:W-:Y:S01]  /*b2e0*/  @!P0 LEA.HI R4, R0.reuse, R0, RZ, 0x1 ;  /* 0x0000000000048211 */ /* 0x040fe200078f08ff */
[C---:B------:R-:W-:Y:S01]  /*b2f0*/  VIADD R16, R0.reuse, 0x48 ;  /* 0x0000004800107836 */ /* 0x040fe20000000000 */
[----:B------:R-:W-:Y:S01]  /*b300*/  @!P1 LEA.HI R6, R5, R5, RZ, 0x1 ;  /* 0x0000000505069211 */ /* 0x000fe200078f08ff */
[C---:B------:R-:W-:Y:S01]  /*b310*/  VIADD R18, R0.reuse, 0x50 ;  /* 0x0000005000127836 */ /* 0x040fe20000000000 */
[----:B------:R-:W-:Y:S01]  /*b320*/  @!P2 LEA.HI R8, R7, R7, RZ, 0x1 ;  /* 0x000000070708a211 */ /* 0x000fe200078f08ff */
[----:B------:R-:W-:Y:S01]  /*b330*/  VIADD R20, R0, 0x80 ;  /* 0x0000008000147836 */ /* 0x000fe20000000000 */
[----:B------:R-:W-:Y:S02]  /*b340*/  @!P0 LOP3.LUT R5, R4, 0xfffffffe, RZ, 0xc0, !PT ;  /* 0xfffffffe04058812 */ /* 0x000fe400078ec0ff */
[----:B------:R-:W-:Y:S02]  /*b350*/  @!P1 LOP3.LUT R7, R6, 0xfffffffe, RZ, 0xc0, !PT ;  /* 0xfffffffe06079812 */ /* 0x000fe400078ec0ff */
[----:B------:R-:W-:Y:S01]  /*b360*/  @!P2 LOP3.LUT R9, R8, 0xfffffffe, RZ, 0xc0, !PT ;  /* 0xfffffffe0809a812 */ /* 0x000fe200078ec0ff */
[----:B---34-:R-:W-:Y:S01]  /*b370*/  @!P0 IMAD.WIDE R4, R5, 0x4, R2 ;  /* 0x0000000405048825 */ /* 0x018fe200078e0202 */
        /* <DEDUP_REMOVED lines=25> */
[----:B------:R-:W-:Y:S01]  /*b510*/  @!P2 LOP3.LUT R11, R14, 0xfffffffe, RZ, 0xc0, !PT ;  /* 0xfffffffe0e0ba812 */ /* 0x000fe200078ec0ff */
[----:B------:R-:W-:Y:S01]  /*b520*/  VIADD R14, R0, 0x60 ;  /* 0x00000060000e7836 */ /* 0x000fe20000000000 */
[----:B------:R-:W-:-:S02]  /*b530*/  @!P3 LOP3.LUT R15, R15, 0xfffffffe, RZ, 0xc0, !PT ;  /* 0xfffffffe0f0fb812 */ /* 0x000fc400078ec0ff */
[----:B------:R-:W-:Y:S01]  /*b540*/  @!P4 LOP3.LUT R17, R16, 0xfffffffe, RZ, 0xc0, !PT ;  /* 0xfffffffe1011c812 */ /* 0x000fe200078ec0ff */
[----:B------:R-:W-:Y:S01]  /*b550*/  VIADD R16, R0, 0x70 ;  /* 0x0000007000107836 */ /* 0x000fe20000000000 */
        /* <DEDUP_REMOVED lines=8> */
[----:B------:R-:W-:Y:S02]  /*b5e0*/  @!P5 LEA.HI R18, R18, R18, RZ, 0x1 ;  /* 0x000000121212d211 */ /* 0x000fe400078f08ff */
        /* <DEDUP_REMOVED lines=8> */
[----:B------:R-:W-:Y:S01]  /*b670*/  VIADD R17, R0, 0x78 ;  /* 0x0000007800117836 */ /* 0x000fe20000000000 */
[----:B------:R-:W-:Y:S02]  /*b680*/  ISETP.GE.AND P4, PT, R14, UR4, PT ;  /* 0x000000040e007c0c */ /* 0x000fe4000bf86270 */
[----:B------:R-:W-:Y:S02]  /*b690*/  ISETP.GE.AND P3, PT, R15, UR4, PT ;  /* 0x000000040f007c0c */ /* 0x000fe4000bf66270 */
[----:B------:R-:W-:-:S02]  /*b6a0*/  ISETP.GE.AND P1, PT, R17, UR4, PT ;  /* 0x0000000411007c0c */ /* 0x000fc4000bf26270 */
[----:B0-----:R-:W-:Y:S01]  /*b6b0*/  @!P5 LOP3.LUT R5, R18, 0xfffffffe, RZ, 0xc0, !PT ;  /* 0xfffffffe1205d812 */ /* 0x001fe200078ec0ff */
[C---:B------:R-:W-:Y:S01]  /*b6c0*/  VIADD R18, R0.reuse, 0x88 ;  /* 0x0000008800127836 */ /* 0x040fe20000000000 */
        /* <DEDUP_REMOVED lines=23> */
[----:B------:R0:W-:Y:S03]  /*b840*/  @!P4 ST.E.64 desc[UR36][R4.64], R74 ;  /* 0x0000004a0400c985 */ /* 0x0001e6000c101b24 */
        /* <DEDUP_REMOVED lines=12> */
[----:B------:R-:W-:Y:S02]  /*b910*/  ISETP.GE.AND P0, PT, R14, UR4, PT ;  /* 0x000000040e007c0c */ /* 0x000fe4000bf06270 */
[----:B------:R-:W-:Y:S02]  /*b920*/  ISETP.GE.AND P4, PT, R15, UR4, PT ;  /* 0x000000040f007c0c */ /* 0x000fe4000bf86270 */
[----:B------:R-:W-:-:S02]  /*b930*/  ISETP.GE.AND P2, PT, R17, UR4, PT ;  /* 0x0000000411007c0c */ /* 0x000fc4000bf46270 */
[----:B------:R-:W-:Y:S02]  /*b940*/  @!P5 LEA.HI R19, R19, R19, RZ, 0x1 ;  /* 0x000000131313d211 */ /* 0x000fe400078f08ff */
        /* <DEDUP_REMOVED lines=18> */
[----:B----4-:R-:W-:Y:S01]  /*ba70*/  @!P1 LOP3.LUT R13, R20, 0xfffffffe, RZ, 0xc0, !PT ;  /* 0xfffffffe140d9812 */ /* 0x010fe200078ec0ff */
[----:B------:R-:W-:Y:S01]  /*ba80*/  VIADD R20, R0, 0xf0 ;  /* 0x000000f000147836 */ /* 0x000fe20000000000 */
[----:B------:R-:W-:Y:S01]  /*ba90*/  ISETP.GE.AND P5, PT, R18, UR4, PT ;  /* 0x0000000412007c0c */ /* 0x000fe2000bfa6270 */
[----:B0-----:R-:W-:Y:S01]  /*baa0*/  @!P0 IMAD.WIDE R4, R9, 0x4, R2 ;  /* 0x0000000409048825 */ /* 0x001fe200078e0202 */
[----:B------:R-:W-:-:S02]  /*bab0*/  ISETP.GE.AND P6, PT, R19, UR4, PT ;  /* 0x0000000413007c0c */ /* 0x000fc4000bfc6270 */
[----:B------:R-:W-:Y:S01]  /*bac0*/  IADD3 R16, R0, 0xe0, RZ ;  /* 0x000000e000107810 */ /* 0x000fe20007ffe0ff */
        /* <DEDUP_REMOVED lines=52> */
.L_x_3412:
        /* <DEDUP_REMOVED lines=21> */
[----:B------:R-:W-:Y:S02]  /*bf60*/  UIADD3 UR6, UR5, UR6, URZ ;  /* 0x0000000605067290 */ /* 0x000fe4000fffe03f */
[----:B------:R-:W-:Y:S01]  /*bf70*/  IMAD.U32 R3, RZ, RZ, UR5 ;  /* 0x00000005ff037e24 */ /* 0x000fe2000f8e00ff */
[----:B------:R-:W2:Y:S01]  /*bf80*/  @P0 LDC R7, c[0x0][0xcec] ;  /* 0x00033b00ff070b82 */ /* 0x000ea20000000800 */
[----:B------:R-:W-:Y:S01]  /*bf90*/  IMAD.U32 R2, RZ, RZ, UR4 ;  /* 0x00000004ff027e24 */ /* 0x000fe2000f8e00ff */
[----:B------:R-:W-:Y:S01]  /*bfa0*/  ULDC.64 UR4, c[0x0][0xce0] ;  /* 0x0003380000047ab9 */ /* 0x000fe20000000a00 */
        /* <DEDUP_REMOVED lines=12> */
[----:B0-----:R-:W-:-:S04]  /*c070*/  IMAD R9, R8, R7, UR10 ;  /* 0x0000000a08097e24 */ /* 0x001fc8000f8e0207 */
[----:B------:R-:W-:Y:S02]  /*c080*/  IMAD.MOV R7, RZ, RZ, -R5 ;  /* 0x000000ffff077224 */ /* 0x000fe400078e0a05 */
        /* <DEDUP_REMOVED lines=20> */
.L_x_3376:
[----:B------:R-:W-:-:S08]  /*c1d0*/  NOP ;  /* 0x0000000000007918 */ /* 0x000fd00000000000 */
[----:B0-----:R-:W0:-:S00]  /*c1e0*/  USETMAXREG.DEALLOC.CTAPOOL 0x28 ;  /* 0x00000028000079c8 */ /* 0x001e0000080e0500 */
[----:B0-----:R-:W-:-:S06]  /*c1f0*/  LOP3.LUT R17, R0, 0x3, RZ, 0xc0, !PT ;  /* 0x0000000300117812 */ /* 0x001fcc00078ec0ff */
[----:B------:R-:W0:Y:S01]  /*c200*/  S2UR UR6, SR_CTAID.Y ;  /* 0x00000000000679c3 */ /* 0x000e220000002600 */
[----:B------:R-:W1:Y:S07]  /*c210*/  SHFL.IDX PT, R0, R17, RZ, 0x1f ;  /* 0x00001fff11007589 */ /* 0x000e6e00000e0000 */
[----:B------:R-:W2:Y:S01]  /*c220*/  S2UR UR43, SR_CTAID.Z ;  /* 0x00000000002b79c3 */ /* 0x000ea20000002700 */
[----:B-1----:R-:W-:-:S13]  /*c230*/  ISETP.NE.AND P0, PT, R0, RZ, PT ;  /* 0x000000ff0000720c */ /* 0x002fda0003f05270 */
[----:B0-2---:R-:W-:Y:S05]  /*c240*/  @!P0 BRA `(.L_x_3416) ;  /* 0x0000000000288947 */ /* 0x005fea0003800000 */
        /* <DEDUP_REMOVED lines=10> */
.L_x_3416:
[----:B------:R-:W-:Y:S01]  /*c2f0*/  ULDC UR7, c[0x0][0xd50] ;  /* 0x0003540000077ab9 */ /* 0x000fe20000000800 */
[----:B------:R-:W-:Y:S01]  /*c300*/  UMOV UR39, UR6 ;  /* 0x0000000600277c82 */ /* 0x000fe20008000000 */
[----:B------:R-:W-:-:S11]  /*c310*/  UISETP.NE.AND UP0, UPT, UR7, 0x1, UPT ;  /* 0x000000010700788c */ /* 0x000fd6000bf05270 */
[----:B------:R-:W-:Y:S01]  /*c320*/  @UP0 ULDC UR4, c[0x0][0xd54] ;  /* 0x0003550000040ab9 */ /* 0x000fe20000000800 */
[----:B------:R-:W-:Y:S01]  /*c330*/  @UP0 ULDC UR8, c[0x0][0xd58] ;  /* 0x0003560000080ab9 */ /* 0x000fe20000000800 */
[----:B------:R-:W-:-:S04]  /*c340*/  UIMAD.WIDE.U32 UR4, UR6, UR4, URZ ;  /* 0x00000004060472a5 */ /* 0x000fc8000f8e003f */
[----:B------:R-:W-:-:S12]  /*c350*/  @UP0 USHF.R.U32.HI UR39, URZ, UR8, UR5 ;  /* 0x000000083f270299 */ /* 0x000fd80008011605 */
.L_x_3417:
[----:B------:R-:W-:Y:S01]  /*c360*/  ISETP.LE.AND P0, PT, RZ, UR43, PT ;  /* 0x0000002bff007c0c */ /* 0x000fe2000bf03270 */
[----:B------:R-:W-:Y:S01]  /*c370*/  UIADD3 UR4, -UR39, URZ, URZ ;  /* 0x0000003f27047290 */ /* 0x000fe2000fffe13f */
[----:B------:R-:W-:Y:S01]  /*c380*/  IMAD.MOV.U32 R21, RZ, RZ, 0x1 ;  /* 0x00000001ff157424 */ /* 0x000fe200078e00ff */
[----:B------:R-:W-:Y:S01]  /*c390*/  MOV R8, RZ ;  /* 0x000000ff00087202 */ /* 0x000fe20000000f00 */
[----:B------:R-:W-:Y:S01]  /*c3a0*/  IMAD.MOV.U32 R4, RZ, RZ, 0x1 ;  /* 0x00000001ff047424 */ /* 0x000fe200078e00ff */
[----:B------:R-:W-:-:S08]  /*c3b0*/  UIMAD UR6, UR7, UR4, UR6 ;  /* 0x00000004070672a4 */ /* 0x000fd0000f8e0206 */
[----:B------:R-:W-:Y:S05]  /*c3c0*/  @!P0 BRA `(.L_x_3418) ;  /* 0x00000040001c8947 */ /* 0x000fea0003800000 */
[----:B------:R-:W-:Y:S01]  /*c3d0*/  ULDC.64 UR4, c[0x0][0xb20] ;  /* 0x0002c80000047ab9 */ /* 0x000fe20000000a00 */
[----:B------:R-:W-:Y:S01]  /*c3e0*/  ULDC UR41, c[0x0][0x2f0] ;  /* 0x0000bc0000297ab9 */ /* 0x000fe20000000800 */
[----:B------:R-:W-:Y:S01]  /*c3f0*/  UISETP.NE.U32.AND UP0, UPT, UR4, URZ, UPT ;  /* 0x0000003f0400728c */ /* 0x000fe2000bf05070 */
[----:B------:R-:W-:-:S03]  /*c400*/  IMAD.MOV.U32 R29, RZ, RZ, RZ ;  /* 0x000000ffff1d7224 */ /* 0x000fc600078e00ff */
[----:B------:R-:W-:-:S06]  /*c410*/  UISETP.NE.AND.EX UP0, UPT, UR5, URZ, UPT, UP0 ;  /* 0x0000003f0500728c */ /* 0x000fcc000bf05300 */
[----:B------:R-:W-:-:S05]  /*c420*/  PLOP3.LUT P0, PT, PT, PT, UP0, 0x80, 0x0 ;  /* 0x000000000000781c */ /* 0x000fca0003f0f008 */
[----:B------:R-:W-:Y:S02]  /*c430*/  @UP0 ULDC.64 UR4, c[0x0][0xb20] ;  /* 0x0002c80000040ab9 */ /* 0x000fe40000000a00 */
[----:B------:R-:W-:-:S06]  /*c440*/  @UP0 UIMAD.WIDE UR4, UR43, 0x4, UR4 ;  /* 0x000000042b0408a5 */ /* 0x000fcc000f8e0204 */
[----:B------:R-:W-:Y:S02]  /*c450*/  IMAD.U32 R2, RZ, RZ, UR4 ;  /* 0x00000004ff027e24 */ /* 0x000fe4000f8e00ff */
[----:B------:R-:W-:Y:S01]  /*c460*/  IMAD.U32 R3, RZ, RZ, UR5 ;  /* 0x00000005ff037e24 */ /* 0x000fe2000f8e00ff */
[----:B------:R-:W-:Y:S02]  /*c470*/  ULDC.64 UR4, c[0x0][0x418] ;  /* 0x0001060000047ab9 */ /* 0x000fe40000000a00 */
[----:B------:R-:W-:Y:S02]  /*c480*/  UISETP.NE.U32.AND UP0, UPT, UR4, URZ, UPT ;  /* 0x0000003f0400728c */ /* 0x000fe4000bf05070 */
[----:B------:R0:W5:Y:S01]  /*c490*/  @P0 LDG.E R29, desc[UR36][R2.64] ;  /* 0x00000024021d0981 */ /* 0x000162000c1e1900 */
[----:B------:R-:W-:Y:S01]  /*c4a0*/  ULDC UR4, c[0x0][0x424] ;  /* 0x0001090000047ab9 */ /* 0x000fe20000000800 */
[----:B------:R-:W-:Y:S02]  /*c4b0*/  UISETP.NE.AND.EX UP0, UPT, UR5, URZ, UPT, UP0 ;  /* 0x0000003f0500728c */ /* 0x000fe4000bf05300 */
[----:B------:R-:W-:-:S02]  /*c4c0*/  ULOP3.LUT UR44, UR6, 0xffff, URZ, 0xc0, !UPT ;  /* 0x0000ffff062c7892 */ /* 0x000fc4000f8ec03f */
[----:B------:R-:W-:Y:S01]  /*c4d0*/  USEL UR4, UR4, 0x1, UP0 ;  /* 0x0000000104047887 */ /* 0x000fe20008000000 */
[----:B------:R-:W-:-:S03]  /*c4e0*/  UMOV UR38, URZ ;  /* 0x0000003f00267c82 */ /* 0x000fc60008000000 */
[----:B------:R-:W-:-:S04]  /*c4f0*/  UIMAD UR41, UR4, UR41, URZ ;  /* 0x00000029042972a4 */ /* 0x000fc8000f8e023f */
[----:B------:R-:W-:Y:S02]  /*c500*/  UISETP.GE.AND UP0, UPT, UR41, 0x1, UPT ;  /* 0x000000012900788c */ /* 0x000fe4000bf06270 */
[----:B------:R-:W-:-:S04]  /*c510*/  UIADD3 UR4, UR41, 0x3f, URZ ;  /* 0x0000003f29047890 */ /* 0x000fc8000fffe03f */
[----:B------:R-:W-:Y:S01]  /*c520*/  PLOP3.LUT P0, PT, PT, PT, UP0, 0x80, 0x0 ;  /* 0x000000000000781c */ /* 0x000fe20003f0f008 */
[----:B------:R-:W-:-:S04]  /*c530*/  USHF.R.S32.HI UR5, URZ, 0x1f, UR4 ;  /* 0x0000001f3f057899 */ /* 0x000fc80008011404 */
[----:B------:R-:W-:-:S04]  /*c540*/  ULEA.HI UR5, UR5, UR4, URZ, 0x6 ;  /* 0x0000000405057291 */ /* 0x000fc8000f8f303f */
[----:B------:R-:W-:-:S04]  /*c550*/  USHF.R.S32.HI UR40, URZ, 0x6, UR5 ;  /* 0x000000063f287899 */ /* 0x000fc80008011405 */
[----:B0-----:R-:W-:Y:S08]  /*c560*/  @!P0 BRA `(.L_x_3419) ;  /* 0x0000000000848947 */ /* 0x001ff00003800000 */
        /* <DEDUP_REMOVED lines=33> */
.L_x_3419:
[----:B------:R-:W-:Y:S02]  /*c780*/  UIMAD UR45, UR44, UR38, URZ ;  /* 0x000000262c2d72a4 */ /* 0x000fe4000f8e023f */
[----:B------:R-:W-:Y:S02]  /*c790*/  IMAD.U32 R3, RZ, RZ, UR38 ;  /* 0x00000026ff037e24 */ /* 0x000fe4000f8e00ff */
[----:B------:R-:W-:Y:S02]  /*c7a0*/  IMAD.MOV.U32 R8, RZ, RZ, RZ ;  /* 0x000000ffff087224 */ /* 0x000fe400078e00ff */
[----:B------:R-:W-:Y:S02]  /*c7b0*/  IMAD.MOV.U32 R4, RZ, RZ, 0x1 ;  /* 0x00000001ff047424 */ /* 0x000fe400078e00ff */
[----:B------:R-:W-:-:S05]  /*c7c0*/  IMAD.U32 R28, RZ, RZ, UR45 ;  /* 0x0000002dff1c7e24 */ /* 0x000fca000f8e00ff */
[----:B------:R-:W-:-:S04]  /*c7d0*/  VIADDMNMX R28, R28, R3, UR40, PT ;  /* 0x000000281c1c7e46 */ /* 0x000fc8000b800103 */
        /* <DEDUP_REMOVED lines=13> */
[----:B------:R-:W-:Y:S01]  /*c8b0*/  MOV R8, 0x70 ;  /* 0x0000007000087802 */ /* 0x000fe20000000f00 */
        /* <DEDUP_REMOVED lines=8> */
[----:B------:R-:W-:-:S07]  /*c940*/  IMAD.MOV.U32 R13, RZ, RZ, RZ ;  /* 0x000000ffff0d7224 */ /* 0x000fce00078e00ff */
[----:B------:R-:W-:-:S07]  /*c950*/  LEPC R20, `(.L_x_3420) ;  /* 0x000000001014794e */ /* 0x000fce0000000000 */
[----:B0----5:R-:W-:Y:S05]  /*c960*/  CALL.ABS.NOINC R2 ;  /* 0x0000000002007343 */ /* 0x021fea0003c00000 */
.L_x_3420:
        /* <DEDUP_REMOVED lines=20> */
.L_x_3422:
[----:B------:R0:W1:Y:S01]  /*cab0*/  LDC.64 R2, c[0x4][R16] ;  /* 0x0100000010027b82 */ /* 0x0000620000000a00 */
[----:B------:R-:W-:Y:S01]  /*cac0*/  ULDC.64 UR4, c[0x4][0xf0] ;  /* 0x01003c0000047ab9 */ /* 0x000fe20000000a00 */
[----:B------:R-:W-:Y:S01]  /*cad0*/  ULDC.64 UR6, c[0x4][0xf8] ;  /* 0x01003e0000067ab9 */ /* 0x000fe20000000a00 */
[----:B------:R-:W-:Y:S02]  /*cae0*/  IMAD.U32 R4, RZ, RZ, UR4 ;  /* 0x00000004ff047e24 */ /* 0x000fe4000f8e00ff */
[----:B------:R-:W-:Y:S01]  /*caf0*/  IMAD.U32 R5, RZ, RZ, UR5 ;  /* 0x00000005ff057e24 */ /* 0x000fe2000f8e00ff */
        /* <DEDUP_REMOVED lines=9> */
[----:B-1----:R-:W-:Y:S05]  /*cb90*/  CALL.ABS.NOINC R2 ;  /* 0x0000000002007343 */ /* 0x002fea0003c00000 */
.L_x_3421:
[----:B------:R-:W-:Y:S01]  /*cba0*/  ULDC.64 UR4, c[0x0][0xaf0] ;  /* 0x0002bc0000047ab9 */ /* 0x000fe20000000a00 */
[----:B------:R-:W-:Y:S01]  /*cbb0*/  IMAD.U32 R25, RZ, RZ, UR43 ;  /* 0x0000002bff197e24 */ /* 0x000fe2000f8e00ff */
[----:B------:R-:W-:Y:S01]  /*cbc0*/  UISETP.NE.U32.AND UP0, UPT, UR4, URZ, UPT ;  /* 0x0000003f0400728c */ /* 0x000fe2000bf05070 */
[----:B------:R-:W0:Y:S03]  /*cbd0*/  LDC R11, c[0x0][0x430] ;  /* 0x00010c00ff0b7b82 */ /* 0x000e260000000800 */
[----:B------:R-:W-:-:S06]  /*cbe0*/  UISETP.NE.AND.EX UP0, UPT, UR5, URZ, UPT, UP0 ;  /* 0x0000003f0500728c */ /* 0x000fcc000bf05300 */
[----:B------:R-:W-:-:S05]  /*cbf0*/  PLOP3.LUT P0, PT, PT, PT, UP0, 0x80, 0x0 ;  /* 0x000000000000781c */ /* 0x000fca0003f0f008 */
[----:B------:R-:W-:Y:S02]  /*cc00*/  @UP0 ULDC.64 UR4, c[0x0][0xaf0] ;  /* 0x0002bc0000040ab9 */ /* 0x000fe40000000a00 */
[----:B------:R-:W-:-:S06]  /*cc10*/  @UP0 UIMAD.WIDE UR4, UR43, 0x4, UR4 ;  /* 0x000000042b0408a5 */ /* 0x000fcc000f8e0204 */
[----:B------:R-:W-:Y:S01]  /*cc20*/  IMAD.U32 R2, RZ, RZ, UR4 ;  /* 0x00000004ff027e24 */ /* 0x000fe2000f8e00ff */
[C---:B------:R-:W-:Y:S01]  /*cc30*/  LOP3.LUT R6, R24.reuse, 0x7f, RZ, 0xc0, !PT ;  /* 0x0000007f18067812 */ /* 0x040fe200078ec0ff */
[----:B------:R-:W-:Y:S02]  /*cc40*/  IMAD.U32 R3, RZ, RZ, UR5 ;  /* 0x00000005ff037e24 */ /* 0x000fe4000f8e00ff */
[----:B------:R-:W-:Y:S01]  /*cc50*/  IMAD.SHL.U32 R0, R24, 0x10, RZ ;  /* 0x0000001018007824 */ /* 0x000fe200078e00ff */
[----:B------:R-:W-:Y:S01]  /*cc60*/  LEA R18, R28, 0xffffffc0, 0x6 ;  /* 0xffffffc01c127811 */ /* 0x000fe200078e30ff */
[----:B------:R-:W-:Y:S01]  /*cc70*/  ULDC UR4, c[0x0][0x320] ;  /* 0x0000c80000047ab9 */ /* 0x000fe20000000800 */
[----:B------:R1:W2:Y:S01]  /*cc80*/  @P0 LDG.E R25, desc[UR36][R2.64] ;  /* 0x0000002402190981 */ /* 0x0002a2000c1e1900 */
[----:B------:R-:W-:Y:S02]  /*cc90*/  SHF.R.U32.HI R5, RZ, 0x3, R6 ;  /* 0x00000003ff057819 */ /* 0x000fe40000011606 */
[----:B------:R-:W-:-:S02]  /*cca0*/  LOP3.LUT R4, R0, 0x70, RZ, 0xc0, !PT ;  /* 0x0000007000047812 */ /* 0x000fc400078ec0ff */
[----:B0-----:R-:W-:Y:S02]  /*ccb0*/  ISETP.NE.AND P1, PT, R11, 0x1, PT ;  /* 0x000000010b00780c */ /* 0x001fe40003f25270 */
[----:B------:R-:W-:Y:S02]  /*ccc0*/  LOP3.LUT R31, R4, R5, RZ, 0xfc, !PT ;  /* 0x00000005041f7212 */ /* 0x000fe400078efcff */
[----:B------:R-:W-:-:S03]  /*ccd0*/  LOP3.LUT R16, R16, 0xffffefff, RZ, 0xc0, !PT ;  /* 0xffffefff10107812 */ /* 0x000fc600078ec0ff */
[----:B------:R-:W-:-:S04]  /*cce0*/  IMAD.IADD R4, R31, 0x1, R18 ;  /* 0x000000011f047824 */ /* 0x000fc800078e0212 */
[C---:B-----5:R-:W-:Y:S01]  /*ccf0*/  IMAD.IADD R10, R4.reuse, 0x1, R29 ;  /* 0x00000001040a7824 */ /* 0x060fe200078e021d */
[----:B------:R-:W-:Y:S01]  /*cd00*/  ISETP.GE.AND P0, PT, R4, UR41, PT ;  /* 0x0000002904007c0c */ /* 0x000fe2000bf06270 */
[----:B------:R-:W0:Y:S01]  /*cd10*/  @P1 LDC R0, c[0x0][0x434] ;  /* 0x00010d00ff001b82 */ /* 0x000e220000000800 */
[----:B------:R-:W-:Y:S01]  /*cd20*/  @P1 LOP3.LUT R16, R16, 0x1000, RZ, 0xfc, !PT ;  /* 0x0000100010101812 */ /* 0x000fe200078efcff */
[----:B------:R-:W-:Y:S01]  /*cd30*/  IMAD.MOV.U32 R7, RZ, RZ, R10 ;  /* 0x000000ffff077224 */ /* 0x000fe200078e000a */
[----:B------:R-:W-:-:S05]  /*cd40*/  ISETP.GT.U32.OR P0, PT, R31, 0x3f, P0 ;  /* 0x0000003f1f00780c */ /* 0x000fca0000704470 */
[----:B-1----:R-:W1:Y:S08]  /*cd50*/  @P1 LDC R3, c[0x0][0x438] ;  /* 0x00010e00ff031b82 */ /* 0x002e700000000800 */
[----:B------:R-:W3:Y:S08]  /*cd60*/  @!P0 LDC.64 R8, c[0x0][0x428] ;  /* 0x00010a00ff088b82 */ /* 0x000ef00000000a00 */
[----:B------:R-:W4:Y:S01]  /*cd70*/  @!P0 LDC.64 R4, c[0x0][0x418] ;  /* 0x00010600ff048b82 */ /* 0x000f220000000a00 */
[----:B0-----:R-:W-:-:S05]  /*cd80*/  @P1 IMAD.HI.U32 R0, R10, R0, RZ ;  /* 0x000000000a001227 */ /* 0x001fca00078e00ff */
[----:B-1----:R-:W-:-:S04]  /*cd90*/  @P1 SHF.R.U32.HI R7, RZ, R3, R0 ;  /* 0x00000003ff071219 */ /* 0x002fc80000011600 */
        /* <DEDUP_REMOVED lines=8> */
[----:B------:R-:W-:-:S05]  /*ce20*/  @!P0 LEA.HI.X R5, R2, R5, R0, 0x2, P1 ;  /* 0x0000000502058211 */ /* 0x000fca00008f1400 */
[----:B------:R0:W2:Y:S01]  /*ce30*/  @!P0 LDG.E R3, desc[UR36][R4.64] ;  /* 0x0000002404038981 */ /* 0x0000a2000c1e1900 */
[----:B------:R-:W-:Y:S02]  /*ce40*/  CS2R R26, SRZ ;  /* 0x00000000001a7805 */ /* 0x000fe4000001ff00 */
[----:B------:R-:W-:Y:S01]  /*ce50*/  LOP3.LUT R16, R16, 0xffffffdf, RZ, 0xc0, !PT ;  /* 0xffffffdf10107812 */ /* 0x000fe200078ec0ff */
[----:B------:R-:W-:-:S04]  /*ce60*/  IMAD.MOV R19, RZ, RZ, -R7 ;  /* 0x000000ffff137224 */ /* 0x000fc800078e0a07 */
[----:B------:R-:W-:Y:S02]  /*ce70*/  IMAD R19, R11, R19, R10 ;  /* 0x000000130b137224 */ /* 0x000fe400078e020a */
[----:B0-----:R-:W-:-:S05]  /*ce80*/  IMAD.SHL.U32 R5, R24, 0x8, RZ ;  /* 0x0000000818057824 */ /* 0x001fca00078e00ff */
[----:B------:R-:W-:-:S04]  /*ce90*/  LOP3.LUT R22, R5, 0x38, RZ, 0xc0, !PT ;  /* 0x0000003805167812 */ /* 0x000fc800078ec0ff */
[C---:B------:R-:W-:Y:S02]  /*cea0*/  LOP3.LUT R0, R22.reuse, 0x40, RZ, 0xfc, !PT ;  /* 0x0000004016007812 */ /* 0x040fe400078efcff */
[----:B------:R-:W-:Y:S02]  /*ceb0*/  LOP3.LUT R2, R22, 0x80, RZ, 0xfc, !PT ;  /* 0x0000008016027812 */ /* 0x000fe400078efcff */
[----:B------:R-:W-:Y:S02]  /*cec0*/  ISETP.GE.AND P2, PT, R0, UR4, PT ;  /* 0x0000000400007c0c */ /* 0x000fe4000bf46270 */
[----:B------:R-:W-:Y:S02]  /*ced0*/  ISETP.GE.AND P1, PT, R2, UR4, PT ;  /* 0x0000000402007c0c */ /* 0x000fe4000bf26270 */
[----:B------:R-:W-:Y:S02]  /*cee0*/  SEL R0, RZ, 0xffffffff, P2 ;  /* 0xffffffffff007807 */ /* 0x000fe40001000000 */
[----:B------:R-:W-:-:S02]  /*cef0*/  LOP3.LUT R2, R22, 0xc0, RZ, 0xfc, !PT ;  /* 0x000000c016027812 */ /* 0x000fc400078efcff */
[C---:B------:R-:W-:Y:S02]  /*cf00*/  LOP3.LUT R35, R22.reuse, 0x100, RZ, 0xfc, !PT ;  /* 0x0000010016237812 */ /* 0x040fe400078efcff */
[C---:B------:R-:W-:Y:S02]  /*cf10*/  LOP3.LUT R34, R22.reuse, 0x140, RZ, 0xfc, !PT ;  /* 0x0000014016227812 */ /* 0x040fe400078efcff */
[----:B------:R-:W-:Y:S02]  /*cf20*/  LOP3.LUT R4, R22, 0x180, RZ, 0xfc, !PT ;  /* 0x0000018016047812 */ /* 0x000fe400078efcff */
[----:B------:R-:W-:Y:S02]  /*cf30*/  @P2 LOP3.LUT R16, R16, 0x20, RZ, 0xfc, !PT ;  /* 0x0000002010102812 */ /* 0x000fe400078efcff */
[----:B------:R-:W-:Y:S02]  /*cf40*/  ISETP.GE.AND P2, PT, R35, UR4, PT ;  /* 0x0000000423007c0c */ /* 0x000fe4000bf46270 */
[----:B------:R-:W-:-:S02]  /*cf50*/  LOP3.LUT R16, R16, 0xfffffdff, RZ, 0xc0, !PT ;  /* 0xfffffdff10107812 */ /* 0x000fc400078ec0ff */
[C---:B------:R-:W-:Y:S02]  /*cf60*/  LOP3.LUT R37, R22.reuse, 0x1c0, RZ, 0xfc, !PT ;  /* 0x000001c016257812 */ /* 0x040fe400078efcff */
[--C-:B--2---:R-:W-:Y:S01]  /*cf70*/  @!P0 SHF.R.S32.HI R27, RZ, 0x1f, R3.reuse ;  /* 0x0000001fff1b8819 */ /* 0x104fe20000011403 */
[----:B------:R-:W-:Y:S01]  /*cf80*/  @!P0 IMAD.MOV.U32 R26, RZ, RZ, R3 ;  /* 0x000000ffff1a8224 */ /* 0x000fe200078e0003 */
[----:B------:R-:W-:Y:S01]  /*cf90*/  ISETP.GE.AND P0, PT, R22, UR4, PT ;  /* 0x0000000416007c0c */ /* 0x000fe2000bf06270 */
[----:B------:R-:W-:-:S03]  /*cfa0*/  IMAD.SHL.U32 R3, R0, 0x2, RZ ;  /* 0x0000000200037824 */ /* 0x000fc600078e00ff */
[----:B------:R-:W-:-:S04]  /*cfb0*/  SEL R0, RZ, 0x1, P0 ;  /* 0x00000001ff007807 */ /* 0x000fc80000000000 */
[----:B------:R-:W-:Y:S02]  /*cfc0*/  LOP3.LUT R0, R3, 0x2, R0, 0xe2, !PT ;  /* 0x0000000203007812 */ /* 0x000fe400078ee200 */
[----:B------:R-:W-:-:S03]  /*cfd0*/  SEL R3, RZ, 0x4, P1 ;  /* 0x00000004ff037807 */ /* 0x000fc60000800000 */
[----:B------:R-:W-:Y:S02]  /*cfe0*/  @P0 LOP3.LUT R16, R16, 0x200, RZ, 0xfc, !PT ;  /* 0x0000020010100812 */ /* 0x000fe400078efcff */
[----:B------:R-:W-:Y:S02]  /*cff0*/  ISETP.GE.AND P0, PT, R2, UR4, PT ;  /* 0x0000000402007c0c */ /* 0x000fe4000bf06270 */
[----:B------:R-:W-:Y:S02]  /*d000*/  LOP3.LUT R16, R16, 0xffffffef, RZ, 0xc0, !PT ;  /* 0xffffffef10107812 */ /* 0x000fe400078ec0ff */
[----:B------:R-:W-:Y:S02]  /*d010*/  SEL R2, RZ, 0x8, P0 ;  /* 0x00000008ff027807 */ /* 0x000fe40000000000 */
[----:B------:R-:W-:Y:S02]  /*d020*/  @P1 LOP3.LUT R16, R16, 0x10, RZ, 0xfc, !PT ;  /* 0x0000001010101812 */ /* 0x000fe400078efcff */
[----:B------:R-:W-:-:S02]  /*d030*/  ISETP.GE.AND P1, PT, R34, UR4, PT ;  /* 0x0000000422007c0c */ /* 0x000fc4000bf26270 */
[----:B------:R-:W-:Y:S02]  /*d040*/  LOP3.LUT R16, R16, 0xfffffff7, RZ, 0xc0, !PT ;  /* 0xfffffff710107812 */ /* 0x000fe400078ec0ff */
[----:B------:R-:W-:Y:S02]  /*d050*/  LOP3.LUT R2, R2, R0, R3, 0xfe, !PT ;  /* 0x0000000002027212 */ /* 0x000fe400078efe03 */
[----:B------:R-:W-:Y:S02]  /*d060*/  @P0 LOP3.LUT R16, R16, 0x8, RZ, 0xfc, !PT ;  /* 0x0000000810100812 */ /* 0x000fe400078efcff */
[----:B------:R-:W-:Y:S02]  /*d070*/  ISETP.GE.AND P0, PT, R4, UR4, PT ;  /* 0x0000000404007c0c */ /* 0x000fe4000bf06270 */
[----:B------:R-:W-:Y:S02]  /*d080*/  LOP3.LUT R16, R16, 0xfffffffb, RZ, 0xc0, !PT ;  /* 0xfffffffb10107812 */ /* 0x000fe400078ec0ff */
[----:B------:R-:W-:-:S02]  /*d090*/  SEL R33, RZ, 0x40, P0 ;  /* 0x00000040ff217807 */ /* 0x000fc40000000000 */
[----:B------:R-:W-:Y:S02]  /*d0a0*/  @P2 LOP3.LUT R16, R16, 0x4, RZ, 0xfc, !PT ;  /* 0x0000000410102812 */ /* 0x000fe400078efcff */
[----:B------:R-:W-:Y:S01]  /*d0b0*/  ISETP.GE.AND P0, PT, R37, UR4, PT ;  /* 0x0000000425007c0c */ /* 0x000fe2000bf06270 */
[----:B------:R-:W-:Y:S01]  /*d0c0*/  UMOV UR4, 0xffffffff ;  /* 0xffffffff00047882 */ /* 0x000fe20000000000 */
[----:B------:R-:W-:Y:S02]  /*d0d0*/  SEL R3, RZ, 0x10, P2 ;  /* 0x00000010ff037807 */ /* 0x000fe40001000000 */
[----:B------:R-:W-:Y:S02]  /*d0e0*/  LOP3.LUT R16, R16, 0xfffffffd, RZ, 0xc0, !PT ;  /* 0xfffffffd10107812 */ /* 0x000fe400078ec0ff */
[----:B------:R-:W-:Y:S02]  /*d0f0*/  SEL R4, RZ, 0x20, P1 ;  /* 0x00000020ff047807 */ /* 0x000fe40000800000 */
[----:B------:R-:W-:-:S02]  /*d100*/  SEL R0, RZ, 0x80, P0 ;  /* 0x00000080ff007807 */ /* 0x000fc40000000000 */
[----:B------:R-:W-:Y:S02]  /*d110*/  @P1 LOP3.LUT R16, R16, 0x2, RZ, 0xfc, !PT ;  /* 0x0000000210101812 */ /* 0x000fe400078efcff */
[----:B------:R-:W-:Y:S01]  /*d120*/  LOP3.LUT R2, R4, R2, R3, 0xfe, !PT ;  /* 0x0000000204027212 */ /* 0x000fe200078efe03 */
[----:B------:R-:W-:Y:S06]  /*d130*/  BRA.DIV UR4, `(.L_x_3423) ;  /* 0x0000003a04107947 */ /* 0x000fec000b800000 */
.L_x_3469:
[----:B------:R-:W2:Y:S01]  /*d140*/  LDL R3, [R1] ;  /* 0x0000000001037983 */ /* 0x000ea20000100800 */
[----:B------:R-:W-:Y:S02]  /*d150*/  LOP3.LUT R33, R2, R33, RZ, 0xfc, !PT ;  /* 0x0000002102217212 */ /* 0x000fe400078efcff */
[----:B------:R-:W-:Y:S02]  /*d160*/  ISETP.GT.U32.AND P1, PT, R31, 0x3f, PT ;  /* 0x0000003f1f00780c */ /* 0x000fe40003f24070 */
[----:B------:R-:W-:Y:S02]  /*d170*/  LOP3.LUT R16, R16, 0xfffffbff, RZ, 0xc0, !PT ;  /* 0xfffffbff10107812 */ /* 0x000fe400078ec0ff */
[----:B------:R-:W-:Y:S02]  /*d180*/  MOV R23, UR39 ;  /* 0x0000002700177c02 */ /* 0x000fe40008000f00 */
[----:B------:R-:W-:Y:S02]  /*d190*/  LOP3.LUT R17, R33, R0, RZ, 0xfc, !PT ;  /* 0x0000000021117212 */ /* 0x000fe400078efcff */
[----:B------:R-:W-:-:S02]  /*d1a0*/  SHF.R.S32.HI R23, RZ, 0x1f, R23 ;  /* 0x0000001fff177819 */ /* 0x000fc40000011417 */
[----:B--2---:R-:W-:-:S13]  /*d1b0*/  R2UR UR4, R3 ;  /* 0x00000000030472ca */ /* 0x004fda00000e0000 */
[----:B------:R-:W-:-:S06]  /*d1c0*/  ULOP3.LUT UR4, UR4, 0x2, URZ, 0xfc, !UPT ;  /* 0x0000000204047892 */ /* 0x000fcc000f8efc3f */
[----:B------:R-:W-:-:S05]  /*d1d0*/  IMAD.U32 R2, RZ, RZ, UR4 ;  /* 0x00000004ff027e24 */ /* 0x000fca000f8e00ff */
[----:B------:R-:W-:-:S13]  /*d1e0*/  ISETP.NE.AND P0, PT, R2, 0x3, PT ;  /* 0x000000030200780c */ /* 0x000fda0003f05270 */
[----:B------:R-:W-:-:S04]  /*d1f0*/  @P0 LOP3.LUT R16, R16, 0x400, RZ, 0xfc, !PT ;  /* 0x0000040010100812 */ /* 0x000fc800078efcff */
[----:B------:R-:W-:-:S04]  /*d200*/  LOP3.LUT R16, R16, 0xffffbfff, RZ, 0xc0, !PT ;  /* 0xffffbfff10107812 */ /* 0x000fc800078ec0ff */
[----:B------:R-:W-:Y:S01]  /*d210*/  @P1 LOP3.LUT R16, R16, 0x4000, RZ, 0xfc, !PT ;  /* 0x0000400010101812 */ /* 0x000fe200078efcff */
[----:B------:R-:W-:Y:S06]  /*d220*/  @!P0 BRA `(.L_x_3424) ;  /* 0x0000000000048947 */ /* 0x000fec0003800000 */
[----:B------:R-:W-:Y:S01]  /*d230*/  BPT.TRAP 0x1 ;  /* 0x000000040000795c */ /* 0x000fe20000300000 */
.L_x_3424:
[----:B------:R-:W-:-:S05]  /*d240*/  IMAD.MOV.U32 R0, RZ, RZ, 0x1 ;  /* 0x00000001ff007424 */ /* 0x000fca00078e00ff */
[----:B------:R-:W-:-:S04]  /*d250*/  SHF.L.U32 R0, R0, 0x1f, RZ ;  /* 0x0000001f00007819 */ /* 0x000fc800000006ff */
[----:B------:R-:W0:Y:S02]  /*d260*/  SYNCS.PHASECHK.TRANS64.TRYWAIT P0, [UR42+0x38840], R0 ;  /* 0x03884000ff0075a7 */ /* 0x000e24000800016a */
[----:B0-----:R-:W-:Y:S05]  /*d270*/  @!P0 BRA `(.L_x_3425) ;  /* 0x0000003400e08947 */ /* 0x001fea0003800000 */
.L_x_3470:
[----:B------:R-:W-:Y:S01]  /*d280*/  SHF.R.S32.HI R30, RZ, 0x1f, R19 ;  /* 0x0000001fff1e7819 */ /* 0x000fe20000011413 */
[----:B------:R-:W-:Y:S01]  /*d290*/  ULDC.64 UR4, c[0x0][0x300] ;  /* 0x0000c00000047ab9 */ /* 0x000fe20000000a00 */
[----:B------:R-:W-:Y:S01]  /*d2a0*/  R2UR UR6, R23 ;  /* 0x00000000170672ca */ /* 0x000fe200000e0000 */
[----:B0-----:R-:W-:Y:S01]  /*d2b0*/  IMAD.WIDE.U32 R2, R19, UR4, RZ ;  /* 0x0000000413027c25 */ /* 0x001fe2000f8e00ff */
[----:B------:R-:W-:Y:S02]  /*d2c0*/  SHF.R.U32.HI R8, RZ, 0x3, R6 ;  /* 0x00000003ff087819 */ /* 0x000fe40000011606 */
[----:B------:R-:W-:Y:S01]  /*d2d0*/  LOP3.LUT R16, R16, 0xfffffffe, RZ, 0xc0, !PT ;  /* 0xfffffffe10107812 */ /* 0x000fe200078ec0ff */
[----:B------:R-:W-:Y:S01]  /*d2e0*/  IMAD R0, R30, UR4, RZ ;  /* 0x000000041e007c24 */ /* 0x000fe2000f8e02ff */
[----:B------:R-:W-:-:S03]  /*d2f0*/  IADD3 R18, -R8, UR41, -R18 ;  /* 0x0000002908127c10 */ /* 0x000fc6000fffe912 */
        /* <DEDUP_REMOVED lines=16> */
[----:B------:R-:W-:Y:S02]  /*d400*/  ULDC UR4, c[0x0][0x2f4] ;  /* 0x0000bd0000047ab9 */ /* 0x000fe40000000800 */
[----:B------:R-:W-:-:S02]  /*d410*/  ISETP.GE.AND P2, PT, R22, UR4, PT ;  /* 0x0000000416007c0c */ /* 0x000fc4000bf46270 */
[----:B------:R-:W-:Y:S02]  /*d420*/  LEA.HI.X R4, R2, UR7, R3, 0x1, P0 ;  /* 0x0000000702047c11 */ /* 0x000fe400080f0c03 */
[----:B------:R-:W-:Y:S02]  /*d430*/  LOP3.LUT R2, R5, 0x1c0, RZ, 0xc0, !PT ;  /* 0x000001c005027812 */ /* 0x000fe400078ec0ff */
[----:B------:R-:W-:Y:S02]  /*d440*/  ISETP.GE.AND P0, PT, R18, 0x1, PT ;  /* 0x000000011200780c */ /* 0x000fe40003f06270 */
[----:B------:R-:W-:-:S04]  /*d450*/  LOP3.LUT R5, R2, 0x38, R5, 0xf8, !PT ;  /* 0x0000003802057812 */ /* 0x000fc800078ef805 */
[----:B------:R-:W-:Y:S01]  /*d460*/  LOP3.LUT R5, R5, 0x38, R24, 0x78, !PT ;  /* 0x0000003805057812 */ /* 0x000fe200078e7818 */
[----:B------:R-:W-:Y:S01]  /*d470*/  IMAD.SHL.U32 R24, R6, 0x8, RZ ;  /* 0x0000000806187824 */ /* 0x000fe200078e00ff */
[----:B------:R-:W-:-:S04]  /*d480*/  @P2 LOP3.LUT R16, R16, 0x1, RZ, 0xfc, !PT ;  /* 0x0000000110102812 */ /* 0x000fc800078efcff */
[----:B------:R-:W-:Y:S01]  /*d490*/  LOP3.LUT R24, R5, 0x200, R24, 0xf8, !PT ;  /* 0x0000020005187812 */ /* 0x000fe200078ef818 */
[----:B------:R-:W-:Y:S06]  /*d4a0*/  BRA.DIV UR5, `(.L_x_3426) ;  /* 0x00000036056c7947 */ /* 0x000fec000b800000 */
[----:B------:R-:W0:Y:S01]  /*d4b0*/  SHFL.IDX PT, R14, R0, RZ, 0x181f ;  /* 0x00181fff000e7589 */ /* 0x000e2200000e0000 */
[----:B------:R-:W-:-:S03]  /*d4c0*/  @P0 LEA R7, R24, UR42, 0x1 ;  /* 0x0000002a18070c11 */ /* 0x000fc6000f8e08ff */
[----:B------:R-:W1:Y:S04]  /*d4d0*/  SHFL.IDX PT, R2, R4, RZ, 0x181f ;  /* 0x00181fff04027589 */ /* 0x000e6800000e0000 */
[----:B------:R-:W-:Y:S01]  /*d4e0*/  SHFL.IDX PT, R5, R4, 0x1, 0x181f ;  /* 0x00381f0004057f89 */ /* 0x000fe200000e0000 */
[----:B0-----:R-:W-:-:S05]  /*d4f0*/  @P0 LEA R14, P1, R22, R14, 0x1 ;  /* 0x0000000e160e0211 */ /* 0x001fca00078208ff */
[----:B-1----:R-:W-:Y:S02]  /*d500*/  @P0 IMAD.X R3, RZ, RZ, R2, P1 ;  /* 0x000000ffff030224 */ /* 0x002fe400008e0602 */
        /* <DEDUP_REMOVED lines=10> */
[----:B------:R-:W-:-:S03]  /*d5b0*/  ISETP.GE.AND P0, PT, R18, 0x21, PT ;  /* 0x000000211200780c */ /* 0x000fc60003f06270 */
[----:B------:R-:W2:Y:S10]  /*d5c0*/  SHFL.IDX PT, R4, R4, 0x3, 0x181f ;  /* 0x00781f0004047f89 */ /* 0x000eb400000e0000 */
[----:B0-----:R-:W-:-:S02]  /*d5d0*/  @P0 LEA R2, P1, R22, R14, 0x1 ;  /* 0x0000000e16020211 */ /* 0x001fc400078208ff */
[----:B------:R0:W3:Y:S03]  /*d5e0*/  SHFL.IDX PT, R14, R0, 0x3, 0x181f ;  /* 0x00781f00000e7f89 */ /* 0x0000e600000e0000 */
[----:B-1----:R-:W-:Y:S01]  /*d5f0*/  @P0 IMAD.X R3, RZ, RZ, R5, P1 ;  /* 0x000000ffff030224 */ /* 0x002fe200008e0605 */
[----:B------:R-:W-:-:S05]  /*d600*/  @P0 LEA R5, R24, UR42, 0x1 ;  /* 0x0000002a18050c11 */ /* 0x000fca000f8e08ff */
[----:B------:R0:W-:Y:S02]  /*d610*/  @P0 LDGSTS.E.BYPASS.LTC128B.128 [R5+0x23400], desc[UR36][R2.64], !P2 ;  /* 0x2340000002050fae */ /* 0x0001e4000d101d64 */
.L_x_3480:
[----:B------:R-:W-:-:S13]  /*d620*/  ISETP.GE.AND P0, PT, R18, 0x31, PT ;  /* 0x000000311200780c */ /* 0x000fda0003f06270 */
[----:B0--3--:R-:W-:Y:S02]  /*d630*/  @P0 LEA R2, P1, R22, R14, 0x1 ;  /* 0x0000000e16020211 */ /* 0x009fe400078208ff */
[----:B------:R-:W-:-:S03]  /*d640*/  @P0 LEA R5, R24, UR42, 0x1 ;  /* 0x0000002a18050c11 */ /* 0x000fc6000f8e08ff */
[----:B--2---:R-:W-:-:S05]  /*d650*/  @P0 IMAD.X R3, RZ, RZ, R4, P1 ;  /* 0x000000ffff030224 */ /* 0x004fca00008e0604 */
        /* <DEDUP_REMOVED lines=11> */
.L_x_3427:
[----:B------:R-:W-:Y:S01]  /*d710*/  SYNCS.ARRIVE.TRANS64.A1T0 RZ, [UR42+0x38830], RZ ;  /* 0x038830ffffff79a7 */ /* 0x000fe2000810002a */
[----:B------:R-:W-:Y:S05]  /*d720*/  WARPSYNC.ALL ;  /* 0x0000000000007948 */ /* 0x000fea0003800000 */
[----:B------:R-:W-:Y:S01]  /*d730*/  UIADD3 UR4, UR42, 0x20400, URZ ;  /* 0x000204002a047890 */ /* 0x000fe2000fffe03f */
[----:B------:R-:W-:Y:S01]  /*d740*/  BAR.SYNC.DEFER_BLOCKING 0x8, 0x100 ;  /* 0x0204000000007b1d */ /* 0x000fe20000010000 */
[----:B------:R-:W-:Y:S02]  /*d750*/  USHF.R.S32.HI UR46, URZ, 0x1f, UR43 ;  /* 0x0000001f3f2e7899 */ /* 0x000fe4000801142b */
[----:B------:R-:W-:-:S06]  /*d760*/  ULOP3.LUT UP0, URZ, UR4, 0x3ff, URZ, 0xc0, !UPT ;  /* 0x000003ff043f7892 */ /* 0x000fcc000f80c03f */
        /* <DEDUP_REMOVED lines=18> */
.L_x_3428:
[----:B------:R-:W0:Y:S01]  /*d890*/  LDC R8, c[0x0][0x448] ;  /* 0x00011200ff087b82 */ /* 0x000e220000000800 */
[----:B------:R-:W1:Y:S01]  /*d8a0*/  S2R R20, SR_CTAID.X ;  /* 0x0000000000147919 */ /* 0x000e620000002500 */
[----:B------:R-:W-:Y:S01]  /*d8b0*/  R2UR UR6, R23 ;  /* 0x00000000170672ca */ /* 0x000fe200000e0000 */
[----:B------:R-:W-:Y:S01]  /*d8c0*/  ULDC.64 UR8, c[0x0][0x2d8] ;  /* 0x0000b60000087ab9 */ /* 0x000fe20000000a00 */
[----:B------:R-:W-:Y:S01]  /*d8d0*/  LOP3.LUT R16, R16, 0xfffff7ff, RZ, 0xc0, !PT ;  /* 0xfffff7ff10107812 */ /* 0x000fe200078ec0ff */
[----:B------:R-:W-:Y:S01]  /*d8e0*/  UIMAD.WIDE.U32 UR4, UR39, UR8, URZ ;  /* 0x00000008270472a5 */ /* 0x000fe2000f8e003f */
[----:B------:R-:W2:Y:S09]  /*d8f0*/  S2R R21, SR_TID.X ;  /* 0x0000000000157919 */ /* 0x000eb20000002100 */
[----:B------:R-:W-:-:S04]  /*d900*/  UIMAD UR6, UR6, UR8, URZ ;  /* 0x00000008060672a4 */ /* 0x000fc8000f8e023f */
[----:B------:R-:W-:-:S03]  /*d910*/  UIMAD UR6, UR39, UR9, UR6 ;  /* 0x00000009270672a4 */ /* 0x000fc6000f8e0206 */
[----:B------:R-:W-:Y:S01]  /*d920*/  ULDC.64 UR8, c[0x0][0x2e0] ;  /* 0x0000b80000087ab9 */ /* 0x000fe20000000a00 */
[----:B------:R-:W-:Y:S01]  /*d930*/  UIADD3 UR5, UR5, UR6, URZ ;  /* 0x0000000605057290 */ /* 0x000fe2000fffe03f */
[----:B0-----:R-:W-:Y:S01]  /*d940*/  ISETP.NE.AND P0, PT, R8, 0x1, PT ;  /* 0x000000010800780c */ /* 0x001fe20003f05270 */
[----:B------:R-:W-:Y:S02]  /*d950*/  UIMAD UR6, UR46, UR8, URZ ;  /* 0x000000082e0672a4 */ /* 0x000fe4000f8e023f */
[----:B------:R-:W-:Y:S02]  /*d960*/  UIMAD.WIDE.U32 UR4, UR43, UR8, UR4 ;  /* 0x000000082b0472a5 */ /* 0x000fe4000f8e0004 */
[----:B------:R-:W-:Y:S01]  /*d970*/  UIMAD UR6, UR43, UR9, UR6 ;  /* 0x000000092b0672a4 */ /* 0x000fe2000f8e0206 */
[----:B-1----:R-:W-:-:S03]  /*d980*/  IMAD R36, R20, 0x40, R31 ;  /* 0x0000004014247824 */ /* 0x002fc600078e021f */
[----:B------:R-:W-:Y:S01]  /*d990*/  UIADD3 UR6, UR5, UR6, URZ ;  /* 0x0000000605067290 */ /* 0x000fe2000fffe03f */
[----:B------:R-:W-:-:S03]  /*d9a0*/  IMAD.U32 R4, RZ, RZ, UR4 ;  /* 0x00000004ff047e24 */ /* 0x000fc6000f8e00ff */
[----:B------:R-:W0:Y:S01]  /*d9b0*/  @P0 LDC R3, c[0x0][0x44c] ;  /* 0x00011300ff030b82 */ /* 0x000e220000000800 */
[----:B------:R-:W-:Y:S01]  /*d9c0*/  IMAD.MOV.U32 R6, RZ, RZ, R36 ;  /* 0x000000ffff067224 */ /* 0x000fe200078e0024 */
[----:B------:R-:W-:Y:S01]  /*d9d0*/  @P0 LOP3.LUT R16, R16, 0x800, RZ, 0xfc, !PT ;  /* 0x0000080010100812 */ /* 0x000fe200078efcff */
[----:B------:R-:W-:Y:S01]  /*d9e0*/  IMAD.MOV.U32 R2, RZ, RZ, R4 ;  /* 0x000000ffff027224 */ /* 0x000fe200078e0004 */
[----:B--2---:R-:W-:-:S04]  /*d9f0*/  LOP3.LUT R21, R21, 0x7f, RZ, 0xc0, !PT ;  /* 0x0000007f15157812 */ /* 0x004fc800078ec0ff */
[----:B------:R-:W1:Y:S01]  /*da00*/  @P0 LDC R5, c[0x0][0x450] ;  /* 0x00011400ff050b82 */ /* 0x000e620000000800 */
[----:B------:R-:W-:Y:S01]  /*da10*/  SHF.R.U32.HI R21, RZ, 0x3, R21 ;  /* 0x00000003ff157819 */ /* 0x000fe20000011615 */
[----:B0-----:R-:W-:-:S04]  /*da20*/  @P0 IMAD.HI.U32 R0, R36, R3, RZ ;  /* 0x0000000324000227 */ /* 0x001fc800078e00ff */
[----:B------:R-:W-:Y:S01]  /*da30*/  IMAD.U32 R3, RZ, RZ, UR6 ;  /* 0x00000006ff037e24 */ /* 0x000fe2000f8e00ff */
[----:B-1----:R-:W-:Y:S01]  /*da40*/  @P0 SHF.R.U32.HI R6, RZ, R5, R0 ;  /* 0x00000005ff060219 */ /* 0x002fe20000011600 */
[----:B------:R-:W-:Y:S01]  /*da50*/  IMAD.U32 R5, RZ, RZ, UR5 ;  /* 0x00000005ff057e24 */ /* 0x000fe2000f8e00ff */
[----:B------:R-:W-:Y:S02]  /*da60*/  ULDC.64 UR4, c[0x0][0x2d0] ;  /* 0x0000b40000047ab9 */ /* 0x000fe40000000a00 */
[--C-:B------:R-:W-:Y:S01]  /*da70*/  SHF.R.S32.HI R0, RZ, 0x1f, R6.reuse ;  /* 0x0000001fff007819 */ /* 0x100fe20000011406 */
[----:B------:R-:W-:Y:S02]  /*da80*/  IMAD.MOV R7, RZ, RZ, -R6 ;  /* 0x000000ffff077224 */ /* 0x000fe400078e0a06 */
[----:B------:R-:W-:-:S04]  /*da90*/  IMAD.WIDE.U32 R2, R6, UR4, R2 ;  /* 0x0000000406027c25 */ /* 0x000fc8000f8e0002 */
[----:B------:R-:W-:Y:S02]  /*daa0*/  IMAD R5, R0, UR4, RZ ;  /* 0x0000000400057c24 */ /* 0x000fe4000f8e02ff */
[----:B------:R-:W-:Y:S02]  /*dab0*/  IMAD R0, R8, R7, R36 ;  /* 0x0000000708007224 */ /* 0x000fe400078e0224 */
[----:B------:R-:W-:Y:S01]  /*dac0*/  IMAD R4, R6, UR5, R5 ;  /* 0x0000000506047c24 */ /* 0x000fe2000f8e0205 */
[----:B------:R-:W-:Y:S02]  /*dad0*/  ULDC.64 UR4, c[0x0][0x2c8] ;  /* 0x0000b20000047ab9 */ /* 0x000fe40000000a00 */
[----:B------:R-:W-:Y:S01]  /*dae0*/  SHF.R.S32.HI R5, RZ, 0x1f, R0 ;  /* 0x0000001fff057819 */ /* 0x000fe20000011400 */
[----:B------:R-:W-:-:S04]  /*daf0*/  IMAD.IADD R3, R3, 0x1, R4 ;  /* 0x0000000103037824 */ /* 0x000fc800078e0204 */
[----:B------:R-:W-:Y:S02]  /*db00*/  IMAD R5, R5, UR4, RZ ;  /* 0x0000000405057c24 */ /* 0x000fe4000f8e02ff */
[----:B------:R-:W-:-:S04]  /*db10*/  IMAD.WIDE.U32 R2, R0, UR4, R2 ;  /* 0x0000000400027c25 */ /* 0x000fc8000f8e0002 */
[----:B------:R-:W-:Y:S01]  /*db20*/  IMAD R5, R0, UR5, R5 ;  /* 0x0000000500057c24 */ /* 0x000fe2000f8e0205 */
[----:B------:R-:W-:Y:S02]  /*db30*/  ULDC.64 UR4, c[0x0][0x280] ;  /* 0x0000a00000047ab9 */ /* 0x000fe40000000a00 */
[----:B------:R-:W-:Y:S01]  /*db40*/  LEA R0, P0, R2, UR4, 0x1 ;  /* 0x0000000402007c11 */ /* 0x000fe2000f8008ff */
[----:B------:R-:W-:Y:S01]  /*db50*/  IMAD.IADD R3, R3, 0x1, R5 ;  /* 0x0000000103037824 */ /* 0x000fe200078e0205 */
[----:B------:R-:W-:-:S04]  /*db60*/  ULDC UR4, c[0x0][0x2b8] ;  /* 0x0000ae0000047ab9 */ /* 0x000fc80000000800 */
[----:B------:R-:W-:Y:S01]  /*db70*/  LEA.HI.X R4, R2, UR5, R3, 0x1, P0 ;  /* 0x0000000502047c11 */ /* 0x000fe200080f0c03 */
[----:B------:R-:W-:Y:S01]  /*db80*/  UMOV UR5, 0xffffffff ;  /* 0xffffffff00057882 */ /* 0x000fe20000000000 */
[----:B------:R-:W-:Y:S02]  /*db90*/  ISETP.GE.AND P0, PT, R22, UR4, PT ;  /* 0x0000000416007c0c */ /* 0x000fe4000bf06270 */
[----:B------:R-:W-:Y:S11]  /*dba0*/  BRA.DIV UR5, `(.L_x_3429) ;  /* 0x0000003205cc7947 */ /* 0x000ff6000b800000 */
[----:B------:R-:W0:Y:S01]  /*dbb0*/  LDC R3, c[0x0][0x448] ;  /* 0x00011200ff037b82 */ /* 0x000e220000000800 */
[----:B------:R-:W1:Y:S01]  /*dbc0*/  SHFL.IDX PT, R14, R0, RZ, 0x181f ;  /* 0x00181fff000e7589 */ /* 0x000e6200000e0000 */
[----:B------:R-:W-:Y:S01]  /*dbd0*/  ULDC UR4, c[0x0][0x288] ;  /* 0x0000a20000047ab9 */ /* 0x000fe20000000800 */
[----:B------:R-:W-:Y:S01]  /*dbe0*/  IMAD R6, R20, 0x40, R21 ;  /* 0x0000004014067824 */ /* 0x000fe200078e0215 */
[----:B------:R-:W-:Y:S01]  /*dbf0*/  LOP3.LUT R16, R16, 0xfffffeff, RZ, 0xc0, !PT ;  /* 0xfffffeff10107812 */ /* 0x000fe200078ec0ff */
[----:B------:R-:W2:Y:S02]  /*dc00*/  SHFL.IDX PT, R2, R4, RZ, 0x181f ;  /* 0x00181fff04027589 */ /* 0x000ea400000e0000 */
[----:B------:R-:W-:Y:S02]  /*dc10*/  VIADD R8, R6, 0x10 ;  /* 0x0000001006087836 */ /* 0x000fe40000000000 */
[----:B------:R-:W3:Y:S04]  /*dc20*/  SHFL.IDX PT, R7, R0, 0x1, 0x181f ;  /* 0x00381f0000077f89 */ /* 0x000ee800000e0000 */
[----:B------:R-:W4:Y:S01]  /*dc30*/  SHFL.IDX PT, R9, R4, 0x1, 0x181f ;  /* 0x00381f0004097f89 */ /* 0x000f2200000e0000 */
[----:B0-----:R-:W-:-:S05]  /*dc40*/  IMAD R5, R3, UR4, RZ ;  /* 0x0000000403057c24 */ /* 0x001fca000f8e02ff */
[-C--:B------:R-:W-:Y:S02]  /*dc50*/  ISETP.GE.AND P2, PT, R6, R5.reuse, PT ;  /* 0x000000050600720c */ /* 0x080fe40003f46270 */
[----:B------:R-:W-:-:S11]  /*dc60*/  ISETP.GE.AND P3, PT, R8, R5, PT ;  /* 0x000000050800720c */ /* 0x000fd60003f66270 */
[----:B-1----:R-:W-:Y:S02]  /*dc70*/  @!P2 LEA R3, P1, R22, R14, 0x1 ;  /* 0x0000000e1603a211 */ /* 0x002fe400078208ff */
[----:B------:R-:W-:Y:S01]  /*dc80*/  @!P2 LEA R8, R24, UR42, 0x1 ;  /* 0x0000002a1808ac11 */ /* 0x000fe2000f8e08ff */
[----:B------:R-:W-:Y:S01]  /*dc90*/  SHFL.IDX PT, R14, R0, 0x3, 0x181f ;  /* 0x00781f00000e7f89 */ /* 0x000fe200000e0000 */
[----:B------:R-:W-:Y:S01]  /*dca0*/  @P2 LOP3.LUT R16, R16, 0x100, RZ, 0xfc, !PT ;  /* 0x0000010010102812 */ /* 0x000fe200078efcff */
[----:B--2---:R-:W-:Y:S01]  /*dcb0*/  @!P2 IMAD.X R2, RZ, RZ, R2, P1 ;  /* 0x000000ffff02a224 */ /* 0x004fe200008e0602 */
[----:B---3--:R-:W-:Y:S02]  /*dcc0*/  @!P3 LEA R7, P1, R22, R7, 0x1 ;  /* 0x000000071607b211 */ /* 0x008fe400078208ff */
[----:B------:R-:W-:Y:S02]  /*dcd0*/  @!P3 LEA R10, R24, UR42, 0x1 ;  /* 0x0000002a180abc11 */ /* 0x000fe4000f8e08ff */
[----:B------:R-:W-:-:S02]  /*dce0*/  @!P2 LOP3.LUT R3, R3, R2, RZ, 0x3c, !PT ;  /* 0x000000020303a212 */ /* 0x000fc400078e3cff */
[----:B----4-:R-:W-:Y:S02]  /*dcf0*/  @!P3 IADD3.X R9, RZ, R9, RZ, P1, !PT ;  /* 0x00000009ff09b210 */ /* 0x010fe40000ffe4ff */
[C---:B------:R-:W-:Y:S02]  /*dd00*/  @!P2 LOP3.LUT R2, R3.reuse, R2, RZ, 0x3c, !PT ;  /* 0x000000020302a212 */ /* 0x040fe400078e3cff */
[----:B------:R-:W-:Y:S02]  /*dd10*/  LOP3.LUT R16, R16, 0xffffff7f, RZ, 0xc0, !PT ;  /* 0xffffff7f10107812 */ /* 0x000fe400078ec0ff */
[----:B------:R-:W-:Y:S02]  /*dd20*/  @!P2 LOP3.LUT R3, R3, R2, RZ, 0x3c, !PT ;  /* 0x000000020303a212 */ /* 0x000fe400078e3cff */
[----:B------:R-:W-:-:S03]  /*dd30*/  @P3 LOP3.LUT R16, R16, 0x80, RZ, 0xfc, !PT ;  /* 0x0000008010103812 */ /* 0x000fc600078efcff */
[----:B------:R0:W-:Y:S01]  /*dd40*/  @!P2 LDGSTS.E.BYPASS.LTC128B.128 [R8+0x20400], desc[UR36][R2.64], !P0 ;  /* 0x204000000208afae */ /* 0x0001e2000c101d64 */
[----:B------:R-:W-:-:S03]  /*dd50*/  LOP3.LUT R16, R16, 0xffffffbf, RZ, 0xc0, !PT ;  /* 0xffffffbf10107812 */ /* 0x000fc600078ec0ff */
[----:B0-----:R-:W0:Y:S01]  /*dd60*/  SHFL.IDX PT, R8, R0, 0x2, 0x181f ;  /* 0x00581f0000087f89 */ /* 0x001e2200000e0000 */
[----:B------:R-:W-:-:S03]  /*dd70*/  VIADD R3, R6, 0x20 ;  /* 0x0000002006037836 */ /* 0x000fc60000000000 */
[----:B------:R-:W1:Y:S02]  /*dd80*/  SHFL.IDX PT, R2, R4, 0x2, 0x181f ;  /* 0x00581f0004027f89 */ /* 0x000e6400000e0000 */
[----:B------:R-:W-:Y:S01]  /*dd90*/  ISETP.GE.AND P2, PT, R3, R5, PT ;  /* 0x000000050300720c */ /* 0x000fe20003f46270 */
[----:B------:R-:W-:Y:S01]  /*dda0*/  @!P3 IMAD.MOV.U32 R3, RZ, RZ, R9 ;  /* 0x000000ffff03b224 */ /* 0x000fe200078e0009 */
[----:B------:R-:W2:Y:S11]  /*ddb0*/  SHFL.IDX PT, R4, R4, 0x3, 0x181f ;  /* 0x00781f0004047f89 */ /* 0x000eb600000e0000 */
[----:B------:R-:W-:-:S02]  /*ddc0*/  @P2 LOP3.LUT R16, R16, 0x40, RZ, 0xfc, !PT ;  /* 0x0000004010102812 */ /* 0x000fc400078efcff */
[----:B0-----:R-:W-:-:S05]  /*ddd0*/  @!P2 LEA R8, P1, R22, R8, 0x1 ;  /* 0x000000081608a211 */ /* 0x001fca00078208ff */
[----:B-1----:R-:W-:Y:S02]  /*dde0*/  @!P2 IMAD.X R11, RZ, RZ, R2, P1 ;  /* 0x000000ffff0ba224 */ /* 0x002fe400008e0602 */
[----:B------:R-:W-:Y:S01]  /*ddf0*/  @!P3 IMAD.MOV.U32 R2, RZ, RZ, R7 ;  /* 0x000000ffff02b224 */ /* 0x000fe200078e0007 */
[----:B------:R-:W-:-:S04]  /*de00*/  @!P2 LEA R7, R24, UR42, 0x1 ;  /* 0x0000002a1807ac11 */ /* 0x000fc8000f8e08ff */
[----:B------:R0:W-:Y:S02]  /*de10*/  @!P3 LDGSTS.E.BYPASS.LTC128B.128 [R10+0x20c00], desc[UR36][R2.64], !P0 ;  /* 0x20c00000020abfae */ /* 0x0001e4000c101d64 */
[----:B0-----:R-:W-:Y:S02]  /*de20*/  @!P2 IMAD.MOV.U32 R2, RZ, RZ, R8 ;  /* 0x000000ffff02a224 */ /* 0x001fe400078e0008 */
[----:B------:R-:W-:-:S05]  /*de30*/  @!P2 IMAD.MOV.U32 R3, RZ, RZ, R11 ;  /* 0x000000ffff03a224 */ /* 0x000fca00078e000b */
[----:B--2---:R0:W-:Y:S02]  /*de40*/  @!P2 LDGSTS.E.BYPASS.LTC128B.128 [R7+0x21400], desc[UR36][R2.64], !P0 ;  /* 0x214000000207afae */ /* 0x0041e4000c101d64 */
.L_x_3489:
[----:B------:R-:W-:Y:S01]  /*de50*/  VIADD R6, R6, 0x30 ;  /* 0x0000003006067836 */ /* 0x000fe20000000000 */
[----:B------:R-:W-:-:S04]  /*de60*/  LOP3.LUT R16, R16, 0xffffdfff, RZ, 0xc0, !PT ;  /* 0xffffdfff10107812 */ /* 0x000fc800078ec0ff */
[----:B------:R-:W-:-:S13]  /*de70*/  ISETP.GE.AND P2, PT, R6, R5, PT ;  /* 0x000000050600720c */ /* 0x000fda0003f46270 */
[----:B0-----:R-:W-:Y:S02]  /*de80*/  @!P2 LEA R2, P1, R22, R14, 0x1 ;  /* 0x0000000e1602a211 */ /* 0x001fe400078208ff */
[----:B------:R-:W-:Y:S02]  /*de90*/  @!P2 LEA R5, R24, UR42, 0x1 ;  /* 0x0000002a1805ac11 */ /* 0x000fe4000f8e08ff */
[----:B------:R-:W-:Y:S01]  /*dea0*/  @P2 LOP3.LUT R16, R16, 0x2000, RZ, 0xfc, !PT ;  /* 0x0000200010102812 */ /* 0x000fe200078efcff */
[----:B------:R-:W-:-:S05]  /*deb0*/  @!P2 IMAD.X R3, RZ, RZ, R4, P1 ;  /* 0x000000ffff03a224 */ /* 0x000fca00008e0604 */
        /* <DEDUP_REMOVED lines=8> */
[----:B------:R-:W-:Y:S02]  /*df40*/  UIADD3 UR4, UR42, 0x26400, URZ ;  /* 0x000264002a047890 */ /* 0x000fe4000fffe03f */
[----:B------:R-:W-:Y:S02]  /*df50*/  SYNCS.ARRIVE.TRANS64.A1T0 RZ, [UR42+0x38800], RZ ;  /* 0x038800ffffff79a7 */ /* 0x000fe4000810002a */
[----:B------:R-:W-:-:S06]  /*df60*/  ULOP3.LUT UP0, URZ, UR4, 0x3ff, URZ, 0xc0, !UPT ;  /* 0x000003ff043f7892 */ /* 0x000fcc000f80c03f */
[----:B------:R-:W-:-:S13]  /*df70*/  PLOP3.LUT P0, PT, PT, PT, UP0, 0x80, 0x0 ;  /* 0x000000000000781c */ /* 0x000fda0003f0f008 */
[----:B0-----:R-:W-:Y:S05]  /*df80*/  @!P0 BRA `(.L_x_3430) ;  /* 0x0000000000408947 */ /* 0x001fea0003800000 */
[----:B------:R-:W-:Y:S01]  /*df90*/  MOV R2, 0x0 ;  /* 0x0000000000027802 */ /* 0x000fe20000000f00 */
[----:B------:R-:W-:Y:S01]  /*dfa0*/  ULDC.64 UR6, c[0x4][0xf0] ;  /* 0x01003c0000067ab9 */ /* 0x000fe20000000a00 */
[----:B------:R-:W-:Y:S01]  /*dfb0*/  ULDC.64 UR8, c[0x4][0xf8] ;  /* 0x01003e0000087ab9 */ /* 0x000fe20000000a00 */
[----:B------:R-:W-:Y:S01]  /*dfc0*/  ULDC.64 UR4, c[0x4][0x60] ;  /* 0x0100180000047ab9 */ /* 0x000fe20000000a00 */
[----:B------:R-:W-:Y:S01]  /*dfd0*/  IMAD.U32 R4, RZ, RZ, UR6 ;  /* 0x00000006ff047e24 */ /* 0x000fe2000f8e00ff */
[----:B------:R-:W-:Y:S01]  /*dfe0*/  MOV R13, RZ ;  /* 0x000000ff000d7202 */ /* 0x000fe20000000f00 */
[----:B------:R-:W0:Y:S01]  /*dff0*/  LDC.64 R2, c[0x4][R2] ;  /* 0x0100000002027b82 */ /* 0x000e220000000a00 */
[----:B------:R-:W-:Y:S02]  /*e000*/  IMAD.U32 R5, RZ, RZ, UR7 ;  /* 0x00000007ff057e24 */ /* 0x000fe4000f8e00ff */
[----:B------:R-:W-:Y:S02]  /*e010*/  IMAD.U32 R6, RZ, RZ, UR8 ;  /* 0x00000008ff067e24 */ /* 0x000fe4000f8e00ff */
[----:B------:R-:W-:-:S02]  /*e020*/  IMAD.U32 R7, RZ, RZ, UR9 ;  /* 0x00000009ff077e24 */ /* 0x000fc4000f8e00ff */
[----:B------:R-:W-:Y:S02]  /*e030*/  IMAD.U32 R10, RZ, RZ, UR4 ;  /* 0x00000004ff0a7e24 */ /* 0x000fe4000f8e00ff */
[----:B------:R-:W-:Y:S02]  /*e040*/  IMAD.U32 R11, RZ, RZ, UR5 ;  /* 0x00000005ff0b7e24 */ /* 0x000fe4000f8e00ff */
[----:B------:R-:W-:Y:S02]  /*e050*/  IMAD.MOV.U32 R8, RZ, RZ, 0x70 ;  /* 0x00000070ff087424 */ /* 0x000fe400078e00ff */
[----:B------:R-:W-:-:S07]  /*e060*/  IMAD.MOV.U32 R12, RZ, RZ, 0x1 ;  /* 0x00000001ff0c7424 */ /* 0x000fce00078e00ff */
[----:B------:R-:W-:-:S07]  /*e070*/  LEPC R20, `(.L_x_3430) ;  /* 0x000000001014794e */ /* 0x000fce0000000000 */
[----:B0-----:R-:W-:Y:S05]  /*e080*/  CALL.ABS.NOINC R2 ;  /* 0x0000000002007343 */ /* 0x001fea0003c00000 */
.L_x_3430:
[----:B------:R-:W0:Y:S01]  /*e090*/  LDC R2, c[0x0][0x448] ;  /* 0x00011200ff027b82 */ /* 0x000e220000000800 */
[----:B------:R-:W-:Y:S01]  /*e0a0*/  R2UR UR6, R23 ;  /* 0x00000000170672ca */ /* 0x000fe200000e0000 */
[----:B------:R-:W-:Y:S01]  /*e0b0*/  ULDC.64 UR8, c[0x0][0x3d8] ;  /* 0x0000f60000087ab9 */ /* 0x000fe20000000a00 */
[----:B------:R-:W-:Y:S01]  /*e0c0*/  ULDC UR7, c[0x0][0x448] ;  /* 0x0001120000077ab9 */ /* 0x000fe20000000800 */
[----:B------:R-:W-:Y:S01]  /*e0d0*/  UIMAD.WIDE.U32 UR4, UR39, UR8, URZ ;  /* 0x00000008270472a5 */ /* 0x000fe2000f8e003f */
[C---:B------:R-:W-:Y:S02]  /*e0e0*/  LOP3.LUT R10, R22.reuse, 0x80, RZ, 0xfc, !PT ;  /* 0x00000080160a7812 */ /* 0x040fe400078efcff */
[C---:B------:R-:W-:Y:S02]  /*e0f0*/  LOP3.LUT R8, R22.reuse, 0x40, RZ, 0xfc, !PT ;  /* 0x0000004016087812 */ /* 0x040fe400078efcff */
[----:B------:R-:W-:Y:S02]  /*e100*/  LOP3.LUT R6, R22, 0x180, RZ, 0xfc, !PT ;  /* 0x0000018016067812 */ /* 0x000fe400078efcff */
[----:B------:R-:W-:-:S03]  /*e110*/  LOP3.LUT R16, R16, 0xfffff7ff, RZ, 0xc0, !PT ;  /* 0xfffff7ff10107812 */ /* 0x000fc600078ec0ff */
[----:B------:R-:W-:-:S04]  /*e120*/  UIMAD UR6, UR6, UR8, URZ ;  /* 0x00000008060672a4 */ /* 0x000fc8000f8e023f */
[----:B------:R-:W-:-:S03]  /*e130*/  UIMAD UR6, UR39, UR9, UR6 ;  /* 0x00000009270672a4 */ /* 0x000fc6000f8e0206 */
[----:B------:R-:W-:Y:S01]  /*e140*/  ULDC.64 UR8, c[0x0][0x3e0] ;  /* 0x0000f80000087ab9 */ /* 0x000fe20000000a00 */
[----:B------:R-:W-:Y:S01]  /*e150*/  UIADD3 UR5, UR5, UR6, URZ ;  /* 0x0000000605057290 */ /* 0x000fe2000fffe03f */
[----:B0-----:R-:W-:Y:S01]  /*e160*/  ISETP.NE.AND P6, PT, R2, 0x1, PT ;  /* 0x000000010200780c */ /* 0x001fe20003fc5270 */
[----:B------:R-:W-:Y:S01]  /*e170*/  IMAD.MOV.U32 R2, RZ, RZ, R36 ;  /* 0x000000ffff027224 */ /* 0x000fe200078e0024 */
[----:B------:R-:W-:Y:S02]  /*e180*/  UIMAD UR6, UR46, UR8, URZ ;  /* 0x000000082e0672a4 */ /* 0x000fe4000f8e023f */
[----:B------:R-:W-:Y:S02]  /*e190*/  UIMAD.WIDE.U32 UR4, UR43, UR8, UR4 ;  /* 0x000000082b0472a5 */ /* 0x000fe4000f8e0004 */
[----:B------:R-:W-:-:S03]  /*e1a0*/  UIMAD UR6, UR43, UR9, UR6 ;  /* 0x000000092b0672a4 */ /* 0x000fc6000f8e0206 */
[----:B------:R-:W-:Y:S01]  /*e1b0*/  ULDC.64 UR8, c[0x0][0x3d0] ;  /* 0x0000f40000087ab9 */ /* 0x000fe20000000a00 */
[----:B------:R-:W-:Y:S01]  /*e1c0*/  UIADD3 UR5, UR5, UR6, URZ ;  /* 0x0000000605057290 */ /* 0x000fe2000fffe03f */
[----:B------:R-:W-:Y:S02]  /*e1d0*/  IMAD.U32 R9, RZ, RZ, UR8 ;  /* 0x00000008ff097e24 */ /* 0x000fe4000f8e00ff */
[----:B------:R-:W0:Y:S08]  /*e1e0*/  @P6 LDC R3, c[0x0][0x44c] ;  /* 0x00011300ff036b82 */ /* 0x000e300000000800 */
[----:B------:R-:W1:Y:S01]  /*e1f0*/  @P6 LDC R0, c[0x0][0x450] ;  /* 0x00011400ff006b82 */ /* 0x000e620000000800 */
[----:B0-----:R-:W-:-:S05]  /*e200*/  @P6 IMAD.HI.U32 R3, R36, R3, RZ ;  /* 0x0000000324036227 */ /* 0x001fca00078e00ff */
[----:B-1----:R-:W-:-:S04]  /*e210*/  @P6 SHF.R.U32.HI R2, RZ, R0, R3 ;  /* 0x00000000ff026219 */ /* 0x002fc80000011603 */
[--C-:B------:R-:W-:Y:S01]  /*e220*/  SHF.R.S32.HI R0, RZ, 0x1f, R2.reuse ;  /* 0x0000001fff007819 */ /* 0x100fe20000011402 */
[----:B------:R-:W-:-:S04]  /*e230*/  IMAD.MOV R5, RZ, RZ, -R2 ;  /* 0x000000ffff057224 */ /* 0x000fc800078e0a02 */
[----:B------:R-:W-:Y:S02]  /*e240*/  IMAD R3, R0, UR8, RZ ;  /* 0x0000000800037c24 */ /* 0x000fe4000f8e02ff */
[----:B------:R-:W-:Y:S02]  /*e250*/  IMAD R5, R5, UR7, R36 ;  /* 0x0000000705057c24 */ /* 0x000fe4000f8e0224 */
[C---:B------:R-:W-:Y:S02]  /*e260*/  IMAD R7, R2.reuse, UR9, R3 ;  /* 0x0000000902077c24 */ /* 0x040fe4000f8e0203 */
[----:B------:R-:W-:Y:S01]  /*e270*/  IMAD.WIDE.U32 R2, R2, R9, UR4 ;  /* 0x0000000402027e25 */ /* 0x000fe2000f8e0009 */
[----:B------:R-:W-:Y:S01]  /*e280*/  SHF.R.S32.HI R0, RZ, 0x1f, R5 ;  /* 0x0000001fff007819 */ /* 0x000fe20000011405 */
[----:B------:R-:W-:Y:S02]  /*e290*/  ULDC.64 UR4, c[0x0][0x3c8] ;  /* 0x0000f20000047ab9 */ /* 0x000fe40000000a00 */
[----:B------:R-:W-:-:S02]  /*e2a0*/  IMAD.IADD R3, R3, 0x1, R7 ;  /* 0x0000000103037824 */ /* 0x000fc400078e0207 */
[----:B------:R-:W-:Y:S02]  /*e2b0*/  IMAD R0, R0, UR4, RZ ;  /* 0x0000000400007c24 */ /* 0x000fe4000f8e02ff */
[----:B------:R-:W-:-:S04]  /*e2c0*/  IMAD.WIDE.U32 R2, R5, UR4, R2 ;  /* 0x0000000405027c25 */ /* 0x000fc8000f8e0002 */
[----:B------:R-:W-:Y:S01]  /*e2d0*/  IMAD R7, R5, UR5, R0 ;  /* 0x0000000505077c24 */ /* 0x000fe2000f8e0200 */
[----:B------:R-:W-:Y:S02]  /*e2e0*/  ULDC.64 UR4, c[0x0][0x390] ;  /* 0x0000e40000047ab9 */ /* 0x000fe40000000a00 */
[----:B------:R-:W-:Y:S01]  /*e2f0*/  LEA R0, P0, R2, UR4, 0x1 ;  /* 0x0000000402007c11 */ /* 0x000fe2000f8008ff */
[----:B------:R-:W-:Y:S01]  /*e300*/  ULDC UR4, c[0x0][0x3b8] ;  /* 0x0000ee0000047ab9 */ /* 0x000fe20000000800 */
[----:B------:R-:W-:Y:S01]  /*e310*/  IMAD.IADD R3, R3, 0x1, R7 ;  /* 0x0000000103037824 */ /* 0x000fe200078e0207 */
[----:B------:R-:W-:Y:S02]  /*e320*/  ISETP.GE.AND P1, PT, R22, UR4, PT ;  /* 0x0000000416007c0c */ /* 0x000fe4000bf26270 */
[----:B------:R-:W-:Y:S02]  /*e330*/  ISETP.GE.AND P4, PT, R10, UR4, PT ;  /* 0x000000040a007c0c */ /* 0x000fe4000bf86270 */
[----:B------:R-:W-:-:S02]  /*e340*/  ISETP.GE.AND P5, PT, R8, UR4, PT ;  /* 0x0000000408007c0c */ /* 0x000fc4000bfa6270 */
[----:B------:R-:W-:Y:S02]  /*e350*/  LOP3.LUT R8, R22, 0xc0, RZ, 0xfc, !PT ;  /* 0x000000c016087812 */ /* 0x000fe400078efcff */
[----:B------:R-:W-:Y:S02]  /*e360*/  LEA.HI.X R4, R2, UR5, R3, 0x1, P0 ;  /* 0x0000000502047c11 */ /* 0x000fe400080f0c03 */
[----:B------:R-:W-:Y:S02]  /*e370*/  SEL R2, RZ, 0x1, P1 ;  /* 0x00000001ff027807 */ /* 0x000fe40000800000 */
[----:B------:R-:W-:Y:S02]  /*e380*/  SEL R3, RZ, 0x4, P4 ;  /* 0x00000004ff037807 */ /* 0x000fe40002000000 */
[----:B------:R-:W-:Y:S02]  /*e390*/  SEL R7, RZ, 0x2, P5 ;  /* 0x00000002ff077807 */ /* 0x000fe40002800000 */
[----:B------:R-:W-:-:S02]  /*e3a0*/  ISETP.GE.AND P2, PT, R35, UR4, PT ;  /* 0x0000000423007c0c */ /* 0x000fc4000bf46270 */
[----:B------:R-:W-:Y:S02]  /*e3b0*/  ISETP.GE.AND P3, PT, R8, UR4, PT ;  /* 0x0000000408007c0c */ /* 0x000fe4000bf66270 */
[----:B------:R-:W-:Y:S02]  /*e3c0*/  IADD3 R7, R3, R7, R2 ;  /* 0x0000000703077210 */ /* 0x000fe40007ffe002 */
[----:B------:R-:W-:Y:S02]  /*e3d0*/  ISETP.GE.AND P0, PT, R6, UR4, PT ;  /* 0x0000000406007c0c */ /* 0x000fe4000bf06270 */
[----:B------:R-:W-:Y:S02]  /*e3e0*/  @P1 LOP3.LUT R16, R16, 0x800, RZ, 0xfc, !PT ;  /* 0x0000080010101812 */ /* 0x000fe400078efcff */
[----:B------:R-:W-:Y:S02]  /*e3f0*/  SEL R2, RZ, 0x10, P2 ;  /* 0x00000010ff027807 */ /* 0x000fe40001000000 */
[----:B------:R-:W-:-:S02]  /*e400*/  SEL R3, RZ, 0x8, P3 ;  /* 0x00000008ff037807 */ /* 0x000fc40001800000 */
[----:B------:R-:W-:Y:S02]  /*e410*/  ISETP.GE.AND P1, PT, R34, UR4, PT ;  /* 0x0000000422007c0c */ /* 0x000fe4000bf26270 */
[----:B------:R-:W-:Y:S02]  /*e420*/  SEL R5, RZ, 0x40, P0 ;  /* 0x00000040ff057807 */ /* 0x000fe40000000000 */
[----:B------:R-:W-:Y:S02]  /*e430*/  IADD3 R3, R2, R7, R3 ;  /* 0x0000000702037210 */ /* 0x000fe40007ffe003 */
[----:B------:R-:W-:Y:S01]  /*e440*/  ISETP.GE.AND P0, PT, R37, UR4, PT ;  /* 0x0000000425007c0c */ /* 0x000fe2000bf06270 */
[----:B------:R-:W-:Y:S01]  /*e450*/  UMOV UR4, 0xffffffff ;  /* 0xffffffff00047882 */ /* 0x000fe20000000000 */
[----:B------:R-:W-:Y:S02]  /*e460*/  SEL R2, RZ, 0x20, P1 ;  /* 0x00000020ff027807 */ /* 0x000fe40000800000 */
[----:B------:R-:W-:-:S02]  /*e470*/  SEL R6, RZ, 0x80, P0 ;  /* 0x00000080ff067807 */ /* 0x000fc40000000000 */
[----:B------:R-:W-:-:S05]  /*e480*/  IADD3 R5, R5, R3, R2 ;  /* 0x0000000305057210 */ /* 0x000fca0007ffe002 */
[----:B------:R-:W-:Y:S01]  /*e490*/  IMAD.IADD R6, R5, 0x1, R6 ;  /* 0x0000000105067824 */ /* 0x000fe200078e0206 */
[----:B------:R-:W-:Y:S06]  /*e4a0*/  BRA.DIV UR4, `(.L_x_3431) ;  /* 0x0000002e04ec7947 */ /* 0x000fec000b800000 */
[----:B------:R-:W0:Y:S01]  /*e4b0*/  SHFL.IDX PT, R14, R0, RZ, 0x181f ;  /* 0x00181fff000e7589 */ /* 0x000e2200000e0000 */
[----:B------:R-:W-:Y:S02]  /*e4c0*/  LOP3.LUT P6, RZ, R16, 0x100, RZ, 0xc0, !PT ;  /* 0x0000010010ff7812 */ /* 0x000fe400078cc0ff */
[----:B------:R-:W-:Y:S01]  /*e4d0*/  P2R R8, PR, RZ, 0x20 ;  /* 0x00000020ff087803 */ /* 0x000fe20000000000 */
[----:B------:R-:W1:Y:S10]  /*e4e0*/  SHFL.IDX PT, R2, R4, RZ, 0x181f ;  /* 0x00181fff04027589 */ /* 0x000e7400000e0000 */
[----:B------:R-:W-:-:S02]  /*e4f0*/  @!P6 LEA R7, R24, UR42, 0x1 ;  /* 0x0000002a1807ec11 */ /* 0x000fc4000f8e08ff */
[----:B0-----:R-:W-:-:S05]  /*e500*/  @!P6 LEA R14, P0, R22, R14, 0x1 ;  /* 0x0000000e160ee211 */ /* 0x001fca00078008ff */
[----:B-1----:R-:W-:Y:S01]  /*e510*/  @!P6 IMAD.X R21, RZ, RZ, R2, P0 ;  /* 0x000000ffff15e224 */ /* 0x002fe200000e0602 */
[----:B------:R-:W-:Y:S02]  /*e520*/  LOP3.LUT P0, RZ, R16, 0x800, RZ, 0xc0, !PT ;  /* 0x0000080010ff7812 */ /* 0x000fe4000780c0ff */
[----:B------:R-:W-:Y:S01]  /*e530*/  @!P6 LOP3.LUT R2, R5, 0x40, RZ, 0xc0, !PT ;  /* 0x000000400502e812 */ /* 0x000fe200078ec0ff */
[----:B------:R-:W-:-:S03]  /*e540*/  @!P6 IMAD.MOV.U32 R3, RZ, RZ, R21 ;  /* 0x000000ffff03e224 */ /* 0x000fc600078e0015 */
[----:B------:R-:W-:Y:S01]  /*e550*/  @!P6 SHF.R.U32.HI R9, RZ, 0x2, R2 ;  /* 0x00000002ff09e819 */ /* 0x000fe20000011602 */
[----:B------:R-:W-:Y:S02]  /*e560*/  @!P6 IMAD.MOV.U32 R2, RZ, RZ, R14 ;  /* 0x000000ffff02e224 */ /* 0x000fe400078e000e */
[----:B------:R-:W0:Y:S04]  /*e570*/  SHFL.IDX PT, R14, R0, 0x1, 0x181f ;  /* 0x00381f00000e7f89 */ /* 0x000e2800000e0000 */
[----:B------:R-:W-:Y:S04]  /*e580*/  @!P6 LDGSTS.E.BYPASS.LTC128B.128 [R7+0x26400], desc[UR36][R2.64], !P0 ;  /* 0x264000000207efae */ /* 0x000fe8000c101d64 */
[----:B------:R-:W-:Y:S01]  /*e590*/  @!P6 LDGSTS.E.BYPASS.LTC128B.128 [R7+0x28400], desc[UR36][R2.64+0x80], !P5 ;  /* 0x284000800207efae */ /* 0x000fe2000e901d64 */
[----:B------:R-:W-:-:S13]  /*e5a0*/  LOP3.LUT P5, RZ, R16, 0x100, RZ, 0xc0, !PT ;  /* 0x0000010010ff7812 */ /* 0x000fda00078ac0ff */
[----:B------:R-:W-:Y:S01]  /*e5b0*/  @!P5 ISETP.NE.U32.AND P6, PT, R9, RZ, PT ;  /* 0x000000ff0900d20c */ /* 0x000fe20003fc5070 */
[----:B------:R-:W-:Y:S01]  /*e5c0*/  @!P5 LDGSTS.E.BYPASS.LTC128B.128 [R7+0x2a400], desc[UR36][R2.64+0x100], !P4 ;  /* 0x2a4001000207dfae */ /* 0x000fe2000e101d64 */
[----:B------:R-:W-:-:S03]  /*e5d0*/  @!P5 LOP3.LUT R9, R6, 0x80, RZ, 0xc0, !PT ;  /* 0x000000800609d812 */ /* 0x000fc600078ec0ff */
[----:B------:R-:W-:Y:S01]  /*e5e0*/  @!P5 LDGSTS.E.BYPASS.LTC128B.128 [R7+0x2c400], desc[UR36][R2.64+0x180], !P3 ;  /* 0x2c4001800207dfae */ /* 0x000fe2000d901d64 */
[----:B------:R-:W-:-:S03]  /*e5f0*/  @!P5 SHF.R.U32.HI R9, RZ, 0x3, R9 ;  /* 0x00000003ff09d819 */ /* 0x000fc60000011609 */
[----:B------:R-:W-:Y:S01]  /*e600*/  @!P5 LDGSTS.E.BYPASS.LTC128B.128 [R7+0x2e400], desc[UR36][R2.64+0x200], !P2 ;  /* 0x2e4002000207dfae */ /* 0x000fe2000d101d64 */
[----:B------:R-:W-:-:S03]  /*e610*/  @!P5 ISETP.NE.U32.AND P0, PT, R9, RZ, PT ;  /* 0x000000ff0900d20c */ /* 0x000fc60003f05070 */
[----:B------:R-:W1:Y:S04]  /*e620*/  SHFL.IDX PT, R9, R4, 0x1, 0x181f ;  /* 0x00381f0004097f89 */ /* 0x000e6800000e0000 */
[----:B------:R-:W-:Y:S04]  /*e630*/  @!P5 LDGSTS.E.BYPASS.LTC128B.128 [R7+0x30400], desc[UR36][R2.64+0x280], !P1 ;  /* 0x304002800207dfae */ /* 0x000fe8000c901d64 */
[----:B------:R-:W-:Y:S01]  /*e640*/  @!P5 LDGSTS.E.BYPASS.LTC128B.128 [R7+0x32400], desc[UR36][R2.64+0x300], P6 ;  /* 0x324003000207dfae */ /* 0x000fe2000b101d64 */
[----:B------:R-:W-:-:S03]  /*e650*/  LOP3.LUT P6, RZ, R16, 0x80, RZ, 0xc0, !PT ;  /* 0x0000008010ff7812 */ /* 0x000fc600078cc0ff */
[----:B------:R2:W-:Y:S01]  /*e660*/  @!P5 LDGSTS.E.BYPASS.LTC128B.128 [R7+0x34400], desc[UR36][R2.64+0x380], P0 ;  /* 0x344003800207dfae */ /* 0x0005e20008101d64 */
[----:B------:R-:W-:-:S04]  /*e670*/  ISETP.NE.AND P5, PT, R8, RZ, PT ;  /* 0x000000ff0800720c */ /* 0x000fc80003fa5270 */
[----:B------:R-:W-:-:S05]  /*e680*/  P2R R10, PR, RZ, 0x20 ;  /* 0x00000020ff0a7803 */ /* 0x000fca0000000000 */
[----:B0-----:R-:W-:Y:S02]  /*e690*/  @!P6 LEA R14, P0, R22, R14, 0x1 ;  /* 0x0000000e160ee211 */ /* 0x001fe400078008ff */
[----:B------:R-:W-:-:S03]  /*e6a0*/  @!P6 LOP3.LUT R20, R5, 0x40, RZ, 0xc0, !PT ;  /* 0x000000400514e812 */ /* 0x000fc600078ec0ff */
[----:B-1----:R-:W-:Y:S01]  /*e6b0*/  @!P6 IMAD.X R21, RZ, RZ, R9, P0 ;  /* 0x000000ffff15e224 */ /* 0x002fe200000e0609 */
[----:B------:R-:W-:Y:S01]  /*e6c0*/  LOP3.LUT P0, RZ, R16, 0x800, RZ, 0xc0, !PT ;  /* 0x0000080010ff7812 */ /* 0x000fe2000780c0ff */
[----:B--2---:R-:W-:Y:S01]  /*e6d0*/  @!P6 IMAD.MOV.U32 R2, RZ, RZ, R14 ;  /* 0x000000ffff02e224 */ /* 0x004fe200078e000e */
[----:B------:R-:W-:Y:S01]  /*e6e0*/  @!P6 LEA R9, R24, UR42, 0x1 ;  /* 0x0000002a1809ec11 */ /* 0x000fe2000f8e08ff */
[----:B------:R-:W-:Y:S01]  /*e6f0*/  @!P6 IMAD.MOV.U32 R3, RZ, RZ, R21 ;  /* 0x000000ffff03e224 */ /* 0x000fe200078e0015 */
[----:B------:R-:W-:Y:S01]  /*e700*/  @!P6 SHF.R.U32.HI R20, RZ, 0x2, R20 ;  /* 0x00000002ff14e819 */ /* 0x000fe20000011614 */
[----:B------:R-:W0:Y:S08]  /*e710*/  SHFL.IDX PT, R14, R0, 0x2, 0x181f ;  /* 0x00581f00000e7f89 */ /* 0x000e3000000e0000 */
[----:B------:R-:W-:Y:S04]  /*e720*/  @!P6 LDGSTS.E.BYPASS.LTC128B.128 [R9+0x26c00], desc[UR36][R2.64], !P0 ;  /* 0x26c000000209efae */ /* 0x000fe8000c101d64 */
[----:B------:R-:W-:Y:S01]  /*e730*/  @!P6 LDGSTS.E.BYPASS.LTC128B.128 [R9+0x28c00], desc[UR36][R2.64+0x80], !P5 ;  /* 0x28c000800209efae */ /* 0x000fe2000e901d64 */
[----:B------:R-:W-:-:S04]  /*e740*/  LOP3.LUT P5, RZ, R16, 0x40, RZ, 0xc0, !PT ;  /* 0x0000004010ff7812 */ /* 0x000fc800078ac0ff */
[----:B------:R-:W-:Y:S02]  /*e750*/  P2R R8, PR, RZ, 0x20 ;  /* 0x00000020ff087803 */ /* 0x000fe40000000000 */
[----:B------:R-:W-:-:S13]  /*e760*/  LOP3.LUT P5, RZ, R16, 0x80, RZ, 0xc0, !PT ;  /* 0x0000008010ff7812 */ /* 0x000fda00078ac0ff */
[----:B------:R-:W-:Y:S01]  /*e770*/  @!P5 LOP3.LUT R7, R6, 0x80, RZ, 0xc0, !PT ;  /* 0x000000800607d812 */ /* 0x000fe200078ec0ff */
[----:B------:R-:W-:Y:S01]  /*e780*/  @!P5 LDGSTS.E.BYPASS.LTC128B.128 [R9+0x2ac00], desc[UR36][R2.64+0x100], !P4 ;  /* 0x2ac001000209dfae */ /* 0x000fe2000e101d64 */
[----:B------:R-:W-:Y:S02]  /*e790*/  @!P5 ISETP.NE.U32.AND P6, PT, R20, RZ, PT ;  /* 0x000000ff1400d20c */ /* 0x000fe40003fc5070 */
[----:B------:R-:W-:Y:S01]  /*e7a0*/  @!P5 SHF.R.U32.HI R7, RZ, 0x3, R7 ;  /* 0x00000003ff07d819 */ /* 0x000fe20000011607 */
[----:B------:R-:W-:Y:S03]  /*e7b0*/  @!P5 LDGSTS.E.BYPASS.LTC128B.128 [R9+0x2cc00], desc[UR36][R2.64+0x180], !P3 ;  /* 0x2cc001800209dfae */ /* 0x000fe6000d901d64 */
[----:B------:R-:W-:Y:S01]  /*e7c0*/  @!P5 ISETP.NE.U32.AND P0, PT, R7, RZ, PT ;  /* 0x000000ff0700d20c */ /* 0x000fe20003f05070 */
[----:B------:R-:W-:Y:S04]  /*e7d0*/  @!P5 LDGSTS.E.BYPASS.LTC128B.128 [R9+0x2ec00], desc[UR36][R2.64+0x200], !P2 ;  /* 0x2ec002000209dfae */ /* 0x000fe8000d101d64 */
[----:B------:R-:W1:Y:S04]  /*e7e0*/  SHFL.IDX PT, R7, R4, 0x2, 0x181f ;  /* 0x00581f0004077f89 */ /* 0x000e6800000e0000 */
[----:B------:R-:W-:Y:S04]  /*e7f0*/  @!P5 LDGSTS.E.BYPASS.LTC128B.128 [R9+0x30c00], desc[UR36][R2.64+0x280], !P1 ;  /* 0x30c002800209dfae */ /* 0x000fe8000c901d64 */
[----:B------:R-:W-:Y:S01]  /*e800*/  @!P5 LDGSTS.E.BYPASS.LTC128B.128 [R9+0x32c00], desc[UR36][R2.64+0x300], P6 ;  /* 0x32c003000209dfae */ /* 0x000fe2000b101d64 */
[----:B------:R-:W-:-:S03]  /*e810*/  LOP3.LUT P6, RZ, R16, 0x800, RZ, 0xc0, !PT ;  /* 0x0000080010ff7812 */ /* 0x000fc600078cc0ff */
[----:B------:R2:W-:Y:S01]  /*e820*/  @!P5 LDGSTS.E.BYPASS.LTC128B.128 [R9+0x34c00], desc[UR36][R2.64+0x380], P0 ;  /* 0x34c003800209dfae */ /* 0x0005e20008101d64 */
[----:B------:R-:W-:-:S03]  /*e830*/  ISETP.NE.AND P5, PT, R8, RZ, PT ;  /* 0x000000ff0800720c */ /* 0x000fc60003fa5270 */
[----:B------:R-:W3:Y:S10]  /*e840*/  SHFL.IDX PT, R4, R4, 0x3, 0x181f ;  /* 0x00781f0004047f89 */ /* 0x000ef400000e0000 */
[----:B0-----:R-:W-:-:S05]  /*e850*/  @!P5 LEA R14, P0, R22, R14, 0x1 ;  /* 0x0000000e160ed211 */ /* 0x001fca00078008ff */
[----:B-1----:R-:W-:Y:S01]  /*e860*/  @!P5 IMAD.X R7, RZ, RZ, R7, P0 ;  /* 0x000000ffff07d224 */ /* 0x002fe200000e0607 */
[----:B------:R-:W-:Y:S02]  /*e870*/  LOP3.LUT P0, RZ, R16, 0x40, RZ, 0xc0, !PT ;  /* 0x0000004010ff7812 */ /* 0x000fe4000780c0ff */
[----:B------:R-:W-:-:S11]  /*e880*/  ISETP.NE.AND P5, PT, R10, RZ, PT ;  /* 0x000000ff0a00720c */ /* 0x000fd60003fa5270 */
[----:B------:R-:W-:Y:S01]  /*e890*/  @!P0 LOP3.LUT R20, R5, 0x40, RZ, 0xc0, !PT ;  /* 0x0000004005148812 */ /* 0x000fe200078ec0ff */
[----:B--2---:R-:W-:Y:S01]  /*e8a0*/  @!P0 IMAD.MOV.U32 R2, RZ, RZ, R14 ;  /* 0x000000ffff028224 */ /* 0x004fe200078e000e */
[----:B------:R-:W-:Y:S01]  /*e8b0*/  @!P0 LEA R21, R24, UR42, 0x1 ;  /* 0x0000002a18158c11 */ /* 0x000fe2000f8e08ff */
[----:B------:R-:W-:Y:S01]  /*e8c0*/  @!P0 IMAD.MOV.U32 R3, RZ, RZ, R7 ;  /* 0x000000ffff038224 */ /* 0x000fe200078e0007 */
[----:B------:R-:W-:Y:S01]  /*e8d0*/  @!P0 SHF.R.U32.HI R20, RZ, 0x2, R20 ;  /* 0x00000002ff148819 */ /* 0x000fe20000011614 */
[----:B------:R0:W1:Y:S04]  /*e8e0*/  SHFL.IDX PT, R14, R0, 0x3, 0x181f ;  /* 0x00781f00000e7f89 */ /* 0x00006800000e0000 */
[----:B------:R0:W-:Y:S01]  /*e8f0*/  @!P0 LDGSTS.E.BYPASS.LTC128B.128 [R21+0x27400], desc[UR36][R2.64], !P6 ;  /* 0x2740000002158fae */ /* 0x0001e2000f101d64 */
[----:B------:R-:W-:-:S03]  /*e900*/  @!P0 ISETP.NE.U32.AND P6, PT, R20, RZ, PT ;  /* 0x000000ff1400820c */ /* 0x000fc60003fc5070 */
[----:B------:R0:W-:Y:S04]  /*e910*/  @!P0 LDGSTS.E.BYPASS.LTC128B.128 [R21+0x29400], desc[UR36][R2.64+0x80], !P5 ;  /* 0x2940008002158fae */ /* 0x0001e8000e901d64 */
[----:B------:R0:W-:Y:S04]  /*e920*/  @!P0 LDGSTS.E.BYPASS.LTC128B.128 [R21+0x2b400], desc[UR36][R2.64+0x100], !P4 ;  /* 0x2b40010002158fae */ /* 0x0001e8000e101d64 */
[----:B------:R0:W-:Y:S04]  /*e930*/  @!P0 LDGSTS.E.BYPASS.LTC128B.128 [R21+0x2d400], desc[UR36][R2.64+0x180], !P3 ;  /* 0x2d40018002158fae */ /* 0x0001e8000d901d64 */
[----:B------:R0:W-:Y:S04]  /*e940*/  @!P0 LDGSTS.E.BYPASS.LTC128B.128 [R21+0x2f400], desc[UR36][R2.64+0x200], !P2 ;  /* 0x2f40020002158fae */ /* 0x0001e8000d101d64 */
[----:B------:R0:W-:Y:S04]  /*e950*/  @!P0 LDGSTS.E.BYPASS.LTC128B.128 [R21+0x31400], desc[UR36][R2.64+0x280], !P1 ;  /* 0x3140028002158fae */ /* 0x0001e8000c901d64 */
[----:B------:R0:W-:Y:S01]  /*e960*/  @!P0 LDGSTS.E.BYPASS.LTC128B.128 [R21+0x33400], desc[UR36][R2.64+0x300], P6 ;  /* 0x3340030002158fae */ /* 0x0001e2000b101d64 */
[----:B------:R-:W-:-:S13]  /*e970*/  LOP3.LUT P6, RZ, R16, 0x40, RZ, 0xc0, !PT ;  /* 0x0000004010ff7812 */ /* 0x000fda00078cc0ff */
[----:B------:R-:W-:-:S04]  /*e980*/  @!P6 LOP3.LUT R9, R6, 0x80, RZ, 0xc0, !PT ;  /* 0x000000800609e812 */ /* 0x000fc800078ec0ff */
[----:B------:R-:W-:-:S04]  /*e990*/  @!P6 SHF.R.U32.HI R9, RZ, 0x3, R9 ;  /* 0x00000003ff09e819 */ /* 0x000fc80000011609 */
[----:B------:R-:W-:-:S13]  /*e9a0*/  @!P6 ISETP.NE.U32.AND P0, PT, R9, RZ, PT ;  /* 0x000000ff0900e20c */ /* 0x000fda0003f05070 */
[----:B-1-3--:R0:W-:Y:S02]  /*e9b0*/  @!P6 LDGSTS.E.BYPASS.LTC128B.128 [R21+0x35400], desc[UR36][R2.64+0x380], P0 ;  /* 0x354003800215efae */ /* 0x00a1e40008101d64 */
.L_x_3499:
[----:B------:R-:W-:Y:S01]  /*e9c0*/  LOP3.LUT P0, RZ, R16, 0x2000, RZ, 0xc0, !PT ;  /* 0x0000200010ff7812 */ /* 0x000fe2000780c0ff */
[----:B------:R-:W-:-:S12]  /*e9d0*/  BSSY B0, `(.L_x_3432) ;  /* 0x0000017000007945 */ /* 0x000fd80003800000 */
[----:B------:R-:W-:Y:S05]  /*e9e0*/  @P0 BRA `(.L_x_3433) ;  /* 0x0000000000540947 */ /* 0x000fea0003800000 */
[----:B------:R-:W-:Y:S02]  /*e9f0*/  LOP3.LUT R5, R5, 0x40, RZ, 0xc0, !PT ;  /* 0x0000004005057812 */ /* 0x000fe400078ec0ff */
[----:B------:R-:W-:Y:S02]  /*ea00*/  LOP3.LUT P6, RZ, R16, 0x800, RZ, 0xc0, !PT ;  /* 0x0000080010ff7812 */ /* 0x000fe400078cc0ff */
[----:B0-----:R-:W-:Y:S02]  /*ea10*/  LEA R2, P0, R22, R14, 0x1 ;  /* 0x0000000e16027211 */ /* 0x001fe400078008ff */
[----:B------:R-:W-:Y:S02]  /*ea20*/  SHF.R.U32.HI R5, RZ, 0x2, R5 ;  /* 0x00000002ff057819 */ /* 0x000fe40000011605 */
[----:B------:R-:W-:Y:S01]  /*ea30*/  LEA R7, R24, UR42, 0x1 ;  /* 0x0000002a18077c11 */ /* 0x000fe2000f8e08ff */
[----:B------:R-:W-:Y:S01]  /*ea40*/  IMAD.X R3, RZ, RZ, R4, P0 ;  /* 0x000000ffff037224 */ /* 0x000fe200000e0604 */
[----:B------:R-:W-:-:S02]  /*ea50*/  ISETP.NE.U32.AND P0, PT, R5, RZ, PT ;  /* 0x000000ff0500720c */ /* 0x000fc40003f05070 */
[----:B------:R-:W-:-:S03]  /*ea60*/  LOP3.LUT R6, R6, 0x80, RZ, 0xc0, !PT ;  /* 0x0000008006067812 */ /* 0x000fc600078ec0ff */
[----:B------:R-:W-:Y:S01]  /*ea70*/  @!PT LDS RZ, [RZ] ;  /* 0x00000000fffff984 */ /* 0x000fe20000000800 */
[----:B------:R-:W-:Y:S01]  /*ea80*/  @!PT LDS RZ, [RZ] ;  /* 0x00000000fffff984 */ /* 0x000fe20000000800 */
[----:B------:R-:W-:Y:S01]  /*ea90*/  @!PT LDS RZ, [RZ] ;  /* 0x00000000fffff984 */ /* 0x000fe20000000800 */
[----:B------:R1:W-:Y:S01]  /*eaa0*/  LDGSTS.E.BYPASS.LTC128B.128 [R7+0x27c00], desc[UR36][R2.64], !P6 ;  /* 0x27c0000002077fae */ /* 0x0003e2000f101d64 */
[----:B------:R-:W-:-:S03]  /*eab0*/  SHF.R.U32.HI R6, RZ, 0x3, R6 ;  /* 0x00000003ff067819 */ /* 0x000fc60000011606 */
[----:B------:R1:W-:Y:S04]  /*eac0*/  LDGSTS.E.BYPASS.LTC128B.128 [R7+0x29c00], desc[UR36][R2.64+0x80], !P5 ;  /* 0x29c0008002077fae */ /* 0x0003e8000e901d64 */
[----:B------:R1:W-:Y:S04]  /*ead0*/  LDGSTS.E.BYPASS.LTC128B.128 [R7+0x2bc00], desc[UR36][R2.64+0x100], !P4 ;  /* 0x2bc0010002077fae */ /* 0x0003e8000e101d64 */
[----:B------:R1:W-:Y:S04]  /*eae0*/  LDGSTS.E.BYPASS.LTC128B.128 [R7+0x2dc00], desc[UR36][R2.64+0x180], !P3 ;  /* 0x2dc0018002077fae */ /* 0x0003e8000d901d64 */
[----:B------:R1:W-:Y:S04]  /*eaf0*/  LDGSTS.E.BYPASS.LTC128B.128 [R7+0x2fc00], desc[UR36][R2.64+0x200], !P2 ;  /* 0x2fc0020002077fae */ /* 0x0003e8000d101d64 */
[----:B------:R1:W-:Y:S04]  /*eb00*/  LDGSTS.E.BYPASS.LTC128B.128 [R7+0x31c00], desc[UR36][R2.64+0x280], !P1 ;  /* 0x31c0028002077fae */ /* 0x0003e8000c901d64 */
[----:B------:R1:W-:Y:S01]  /*eb10*/  LDGSTS.E.BYPASS.LTC128B.128 [R7+0x33c00], desc[UR36][R2.64+0x300], P0 ;  /* 0x33c0030002077fae */ /* 0x0003e20008101d64 */
[----:B------:R-:W-:-:S13]  /*eb20*/  ISETP.NE.U32.AND P0, PT, R6, RZ, PT ;  /* 0x000000ff0600720c */ /* 0x000fda0003f05070 */
[----:B------:R1:W-:Y:S02]  /*eb30*/  LDGSTS.E.BYPASS.LTC128B.128 [R7+0x35c00], desc[UR36][R2.64+0x380], P0 ;  /* 0x35c0038002077fae */ /* 0x0003e40008101d64 */
.L_x_3433:
[----:B------:R-:W-:Y:S05]  /*eb40*/  BSYNC B0 ;  /* 0x0000000000007941 */ /* 0x000fea0003800000 */
.L_x_3432:
[----:B------:R-:W-:Y:S01]  /*eb50*/  NOP ;  /* 0x0000000000007918 */ /* 0x000fe20000000000 */
[----:B------:R-:W-:Y:S01]  /*eb60*/  SYNCS.ARRIVE.TRANS64.RED.A0T1 RZ, [UR42+0x38810], RZ ;  /* 0x038810ffffff79a7 */ /* 0x000fe2000820042a */
[----:B0-----:R-:W-:Y:S01]  /*eb70*/  MOV R0, 0x1 ;  /* 0x0000000100007802 */ /* 0x001fe20000000f00 */
[----:B------:R-:W-:Y:S03]  /*eb80*/  ARRIVES.LDGSTSBAR.64.TRANSCNT [UR42+0x38810] ;  /* 0x03881000ff0079b0 */ /* 0x000fe60008000aaa */
[----:B------:R-:W-:Y:S01]  /*eb90*/  SHF.L.U32 R0, R0, 0x1f, RZ ;  /* 0x0000001f00007819 */ /* 0x000fe200000006ff */
[----:B------:R-:W-:Y:S01]  /*eba0*/  NOP ;  /* 0x0000000000007918 */ /* 0x000fe20000000000 */
[----:B------:R-:W-:Y:S02]  /*ebb0*/  SYNCS.ARRIVE.TRANS64.A1T0 RZ, [UR42+0x38810], RZ ;  /* 0x038810ffffff79a7 */ /* 0x000fe4000810002a */
[----:B------:R-:W0:Y:S02]  /*ebc0*/  SYNCS.PHASECHK.TRANS64.TRYWAIT P0, [UR42+0x38820], R0 ;  /* 0x03882000ff0075a7 */ /* 0x000e24000800016a */
[----:B0-----:R-:W-:Y:S05]  /*ebd0*/  @!P0 BRA `(.L_x_3434) ;  /* 0x0000003000608947 */ /* 0x001fea0003800000 */
.L_x_3500:
[----:B------:R-:W-:-:S13]  /*ebe0*/  LOP3.LUT P0, RZ, R16, 0x400, RZ, 0xc0, !PT ;  /* 0x0000040010ff7812 */ /* 0x000fda000780c0ff */
[----:B------:R-:W-:Y:S05]  /*ebf0*/  @!P0 BRA `(.L_x_3435) ;  /* 0x0000000000048947 */ /* 0x000fea0003800000 */
[----:B------:R-:W-:Y:S01]  /*ec00*/  BPT.TRAP 0x1 ;  /* 0x000000040000795c */ /* 0x000fe20000300000 */
.L_x_3435:
[----:B------:R-:W2:Y:S02]  /*ec10*/  SYNCS.PHASECHK.TRANS64.TRYWAIT P0, [UR42+0x38860], R0 ;  /* 0x03886000ff0075a7 */ /* 0x000ea4000800016a */
[----:B--2---:R-:W-:Y:S05]  /*ec20*/  @!P0 BRA `(.L_x_3436) ;  /* 0x0000003000648947 */ /* 0x004fea0003800000 */
.L_x_3501:
[----:B------:R-:W-:Y:S01]  /*ec30*/  ULDC.64 UR4, c[0x0][0x328] ;  /* 0x0000ca0000047ab9 */ /* 0x000fe20000000a00 */
[----:B------:R-:W-:Y:S01]  /*ec40*/  ULDC.64 UR6, c[0x0][0x338] ;  /* 0x0000ce0000067ab9 */ /* 0x000fe20000000a00 */
[----:B------:R-:W-:Y:S02]  /*ec50*/  IMAD R30, R30, UR4, RZ ;  /* 0x000000041e1e7c24 */ /* 0x000fe4000f8e02ff */
[----:B01----:R-:W-:Y:S01]  /*ec60*/  IMAD.WIDE.U32 R2, R19, UR4, RZ ;  /* 0x0000000413027c25 */ /* 0x003fe2000f8e00ff */
        /* <DEDUP_REMOVED lines=8> */
[----:B------:R-:W-:-:S02]  /*ecf0*/  IMAD.IADD R3, R3, 0x1, R5 ;  /* 0x0000000103037824 */ /* 0x000fc400078e0205 */
[----:B------:R-:W-:Y:S01]  /*ed00*/  IMAD.U32 R5, RZ, RZ, UR6 ;  /* 0x00000006ff057e24 */ /* 0x000fe2000f8e00ff */
        /* <DEDUP_REMOVED lines=49> */
[----:B------:R-:W1:Y:S02]  /*f020*/  SHFL.IDX PT, R14, R6, 0x2, 0x181f ;  /* 0x00581f00060e7f89 */ /* 0x000e6400000e0000 */
[----:B------:R-:W-:Y:S01]  /*f030*/  IMAD.X R5, RZ, RZ, R5, P6 ;  /* 0x000000ffff057224 */ /* 0x000fe200030e0605 */
        /* <DEDUP_REMOVED lines=40> */
.L_x_3511:
        /* <DEDUP_REMOVED lines=27> */
[----:B------:R-:W-:-:S13]  /*f470*/  LOP3.LUT P6, RZ, R16, 0x400, RZ, 0xc0, !PT ;  /* 0x0000040010ff7812 */ /* 0x000fda00078cc0ff */
[----:B0-----:R-:W-:Y:S05]  /*f480*/  @!P6 BRA `(.L_x_3438) ;  /* 0x000000000004e947 */ /* 0x001fea0003800000 */
[----:B------:R-:W-:Y:S01]  /*f490*/  BPT.TRAP 0x1 ;  /* 0x000000040000795c */ /* 0x000fe20000300000 */
.L_x_3438:
[----:B------:R-:W-:Y:S01]  /*f4a0*/  VIADD R28, R28, 0xfffffffe ;  /* 0xfffffffe1c1c7836 */ /* 0x000fe20000000000 */
[----:B------:R-:W-:Y:S01]  /*f4b0*/  SYNCS.ARRIVE.TRANS64.A1T0 RZ, [UR42+0x38850], RZ ;  /* 0x038850ffffff79a7 */ /* 0x000fe2000810002a */
[----:B------:R-:W-:Y:S01]  /*f4c0*/  BSSY B0, `(.L_x_3418) ;  /* 0x00000f7000007945 */ /* 0x000fe20003800000 */
[----:B------:R-:W-:Y:S02]  /*f4d0*/  IMAD.MOV.U32 R8, RZ, RZ, 0x1 ;  /* 0x00000001ff087424 */ /* 0x000fe400078e00ff */
[----:B------:R-:W-:Y:S01]  /*f4e0*/  ISETP.GE.AND P0, PT, R28, UR45, PT ;  /* 0x0000002d1c007c0c */ /* 0x000fe2000bf06270 */
[----:B------:R-:W-:-:S12]  /*f4f0*/  IMAD.MOV.U32 R21, RZ, RZ, 0x1 ;  /* 0x00000001ff157424 */ /* 0x000fd800078e00ff */
[----:B------:R-:W-:Y:S05]  /*f500*/  @!P0 BRA `(.L_x_3439) ;  /* 0x0000000c00c88947 */ /* 0x000fea0003800000 */
[----:B------:R-:W0:Y:S01]  /*f510*/  S2R R5, SR_TID.X ;  /* 0x0000000000057919 */ /* 0x000e220000002100 */
[----:B------:R-:W-:Y:S01]  /*f520*/  UIADD3 UR4, UR44, 0x1, URZ ;  /* 0x000000012c047890 */ /* 0x000fe2000fffe03f */
[----:B------:R-:W-:Y:S01]  /*f530*/  LOP3.LUT R3, RZ, UR40, RZ, 0x33, !PT ;  /* 0x00000028ff037c12 */ /* 0x000fe2000f8e33ff */
[----:B------:R-:W-:Y:S01]  /*f540*/  IMAD.MOV.U32 R21, RZ, RZ, 0x1 ;  /* 0x00000001ff157424 */ /* 0x000fe200078e00ff */
[----:B------:R-:W1:Y:S01]  /*f550*/  S2R R6, SR_TID.X ;  /* 0x0000000000067919 */ /* 0x000e620000002100 */
[----:B------:R-:W-:Y:S01]  /*f560*/  UIMAD UR4, UR4, UR38, URZ ;  /* 0x00000026040472a4 */ /* 0x000fe2000f8e023f */
[----:B------:R-:W-:Y:S02]  /*f570*/  LOP3.LUT R30, R33, 0x40, RZ, 0xc0, !PT ;  /* 0x00000040211e7812 */ /* 0x000fe400078ec0ff */
[----:B------:R-:W-:Y:S02]  /*f580*/  LOP3.LUT R28, R17, 0x80, RZ, 0xc0, !PT ;  /* 0x00000080111c7812 */ /* 0x000fe400078ec0ff */
[----:B------:R-:W-:-:S02]  /*f590*/  MOV R8, 0x1 ;  /* 0x0000000100087802 */ /* 0x000fc40000000f00 */
[----:B------:R-:W-:Y:S02]  /*f5a0*/  LOP3.LUT R2, RZ, UR4, RZ, 0x33, !PT ;  /* 0x00000004ff027c12 */ /* 0x000fe4000f8e33ff */
[----:B------:R-:W-:Y:S02]  /*f5b0*/  SHF.R.U32.HI R30, RZ, 0x2, R30 ;  /* 0x00000002ff1e7819 */ /* 0x000fe4000001161e */
[----:B------:R-:W-:Y:S02]  /*f5c0*/  VIMNMX R2, R2, R3, !PT ;  /* 0x0000000302027248 */ /* 0x000fe40007fe0100 */
[----:B------:R-:W-:Y:S02]  /*f5d0*/  SHF.R.U32.HI R28, RZ, 0x3, R28 ;  /* 0x00000003ff1c7819 */ /* 0x000fe4000001161c */
[----:B------:R-:W-:Y:S01]  /*f5e0*/  IADD3 R22, -R2, -0x2, RZ ;  /* 0xfffffffe02167810 */ /* 0x000fe20007ffe1ff */
[----:B0-----:R-:W-:Y:S01]  /*f5f0*/  IMAD.SHL.U32 R5, R5, 0x10, RZ ;  /* 0x0000001005057824 */ /* 0x001fe200078e00ff */
[----:B-1----:R-:W-:-:S04]  /*f600*/  LOP3.LUT R6, R6, 0x7f, RZ, 0xc0, !PT ;  /* 0x0000007f06067812 */ /* 0x002fc800078ec0ff */
[----:B------:R-:W-:Y:S02]  /*f610*/  LOP3.LUT R5, R5, 0x70, RZ, 0xc0, !PT ;  /* 0x0000007005057812 */ /* 0x000fe400078ec0ff */
[----:B------:R-:W-:-:S04]  /*f620*/  SHF.R.U32.HI R6, RZ, 0x3, R6 ;  /* 0x00000003ff067819 */ /* 0x000fc80000011606 */
[----:B------:R-:W-:-:S05]  /*f630*/  IADD3 R29, R5, R29, R6 ;  /* 0x0000001d051d7210 */ /* 0x000fca0007ffe006 */
[----:B------:R-:W-:-:S04]  /*f640*/  VIADD R29, R29, 0xffffff40 ;  /* 0xffffff401d1d7836 */ /* 0x000fc80000000000 */
[----:B------:R-:W-:-:S07]  /*f650*/  IMAD R9, R2, -0x40, R29 ;  /* 0xffffffc002097824 */ /* 0x000fce00078e021d */
.L_x_3454:
        /* <DEDUP_REMOVED lines=12> */
[--C-:B------:R-:W-:Y:S01]  /*f720*/  SHF.R.S32.HI R3, RZ, 0x1f, R7.reuse ;  /* 0x0000001fff037819 */ /* 0x100fe20000011407 */
[----:B------:R-:W-:Y:S02]  /*f730*/  IMAD R4, R32, UR4, RZ ;  /* 0x0000000420047c24 */ /* 0x000fe4000f8e02ff */
[----:B------:R-:W-:Y:S02]  /*f740*/  IMAD.MOV.U32 R2, RZ, RZ, R7 ;  /* 0x000000ffff027224 */ /* 0x000fe400078e0007 */
[C---:B------:R-:W-:Y:S02]  /*f750*/  IMAD R5, R25.reuse, UR5, R4 ;  /* 0x0000000519057c24 */ /* 0x040fe4000f8e0204 */
[----:B------:R-:W-:Y:S01]  /*f760*/  IMAD.WIDE.U32 R2, R25, UR4, R2 ;  /* 0x0000000419027c25 */ /* 0x000fe2000f8e0002 */
[----:B------:R-:W-:-:S03]  /*f770*/  ULDC.64 UR4, c[0x0][0x418] ;  /* 0x0001060000047ab9 */ /* 0x000fc60000000a00 */
[----:B------:R-:W-:Y:S01]  /*f780*/  IMAD.IADD R3, R5, 0x1, R3 ;  /* 0x0000000105037824 */ /* 0x000fe200078e0203 */
[----:B------:R-:W-:-:S04]  /*f790*/  LEA R4, P0, R2, UR4, 0x2 ;  /* 0x0000000402047c11 */ /* 0x000fc8000f8010ff */
[----:B------:R-:W-:-:S05]  /*f7a0*/  LEA.HI.X R5, R2, UR5, R3, 0x2, P0 ;  /* 0x0000000502057c11 */ /* 0x000fca00080f1403 */
[----:B------:R0:W5:Y:S04]  /*f7b0*/  LDG.E R6, desc[UR36][R4.64] ;  /* 0x0000002404067981 */ /* 0x000168000c1e1900 */
.L_x_3441:
[----:B------:R-:W-:Y:S05]  /*f7c0*/  BSYNC B1 ;  /* 0x0000000000017941 */ /* 0x000fea0003800000 */
.L_x_3440:
[----:B------:R-:W-:-:S13]  /*f7d0*/  LOP3.LUT P0, RZ, R16, 0x400, RZ, 0xc0, !PT ;  /* 0x0000040010ff7812 */ /* 0x000fda000780c0ff */
[----:B------:R-:W-:Y:S05]  /*f7e0*/  @!P0 BRA `(.L_x_3442) ;  /* 0x0000000000048947 */ /* 0x000fea0003800000 */
[----:B------:R-:W-:Y:S01]  /*f7f0*/  BPT.TRAP 0x1 ;  /* 0x000000040000795c */ /* 0x000fe20000300000 */
.L_x_3442:
[----:B------:R-:W-:Y:S01]  /*f800*/  LEA R10, R8, UR42, 0x3 ;  /* 0x0000002a080a7c11 */ /* 0x000fe2000f8e18ff */
[----:B------:R-:W-:Y:S01]  /*f810*/  BSSY B1, `(.L_x_3443) ;  /* 0x0000004000017945 */ /* 0x000fe20003800000 */
[----:B------:R-:W-:-:S04]  /*f820*/  SHF.L.U32 R20, R21, 0x1f, RZ ;  /* 0x0000001f15147819 */ /* 0x000fc800000006ff */
[----:B------:R-:W1:Y:S02]  /*f830*/  SYNCS.PHASECHK.TRANS64.TRYWAIT P0, [R10+URZ+0x38840], R20 ;  /* 0x038840140a0075a7 */ /* 0x000e64000800017f */
[----:B-1----:R-:W-:Y:S05]  /*f840*/  @!P0 BRA `(.L_x_3444) ;  /* 0x0000002c00848947 */ /* 0x002fea0003800000 */
.L_x_3512:
[----:B------:R-:W-:Y:S05]  /*f850*/  BSYNC B1 ;  /* 0x0000000000017941 */ /* 0x000fea0003800000 */
.L_x_3443:
        /* <DEDUP_REMOVED lines=31> */
[----:B------:R-:W2:Y:S04]  /*fa50*/  SHFL.IDX PT, R3, R29, RZ, 0x181f ;  /* 0x00181fff1d037589 */ /* 0x000ea800000e0000 */
[----:B------:R-:W-:Y:S01]  /*fa60*/  SHFL.IDX PT, R33, R29, 0x3, 0x181f ;  /* 0x00781f001d217f89 */ /* 0x000fe200000e0000 */
[----:B0-----:R-:W-:-:S03]  /*fa70*/  IADD3 R12, P0, R14, R0, RZ ;  /* 0x000000000e0c7210 */ /* 0x001fc60007f1e0ff */
[----:B------:R-:W0:Y:S02]  /*fa80*/  SHFL.IDX PT, R14, R26, 0x1, 0x181f ;  /* 0x00381f001a0e7f89 */ /* 0x000e2400000e0000 */
[----:B--2---:R-:W-:Y:S02]  /*fa90*/  IMAD.X R13, RZ, RZ, R3, P0 ;  /* 0x000000ffff0d7224 */ /* 0x004fe400000e0603 */
        /* <DEDUP_REMOVED lines=11> */
.L_x_3522:
[----:B0--3--:R-:W-:-:S05]  /*fb50*/  IADD3 R2, P0, R14, R0, RZ ;  /* 0x000000000e027210 */ /* 0x009fca0007f1e0ff */
[----:B------:R-:W-:Y:S01]  /*fb60*/  IMAD.X R3, RZ, RZ, R33, P0 ;  /* 0x000000ffff037224 */ /* 0x000fe200000e0621 */
[----:B------:R-:W-:-:S04]  /*fb70*/  PLOP3.LUT P0, PT, PT, PT, PT, 0x80, 0x0 ;  /* 0x000000000000781c */ /* 0x000fc80003f0f070 */
[----:B------:R-:W-:Y:S01]  /*fb80*/  @!PT LDS RZ, [RZ] ;  /* 0x00000000fffff984 */ /* 0x000fe20000000800 */
[----:B------:R-:W-:Y:S01]  /*fb90*/  @!PT LDS RZ, [RZ] ;  /* 0x00000000fffff984 */ /* 0x000fe20000000800 */
[----:B------:R-:W-:Y:S01]  /*fba0*/  @!PT LDS RZ, [RZ] ;  /* 0x00000000fffff984 */ /* 0x000fe20000000800 */
[----:B------:R0:W-:Y:S01]  /*fbb0*/  LDGSTS.E.BYPASS.LTC128B.128 [R27+0x23c00], desc[UR36][R2.64], !P1 ;  /* 0x23c00000021b7fae */ /* 0x0001e2000c901d64 */
[----:B------:R-:W-:-:S08]  /*fbc0*/  NOP ;  /* 0x0000000000007918 */ /* 0x000fd00000000000 */
.L_x_3446:
        /* <DEDUP_REMOVED lines=10> */
.L_x_3447:
[----:B------:R2:W-:Y:S01]  /*fc70*/  SYNCS.ARRIVE.TRANS64.A1T0 RZ, [R10+URZ+0x38830], RZ ;  /* 0x038830ff0aff79a7 */ /* 0x0005e2000810003f */
[----:B------:R-:W-:Y:S05]  /*fc80*/  @!P2 BRA `(.L_x_3448) ;  /* 0x000000000004a947 */ /* 0x000fea0003800000 */
[----:B------:R-:W-:Y:S01]  /*fc90*/  BPT.TRAP 0x1 ;  /* 0x000000040000795c */ /* 0x000fe20000300000 */
.L_x_3448:
[----:B------:R-:W3:Y:S01]  /*fca0*/  SYNCS.PHASECHK.TRANS64.TRYWAIT P0, [R10+URZ+0x38860], R20 ;  /* 0x038860140a0075a7 */ /* 0x000ee2000800017f */
[----:B------:R-:W-:Y:S04]  /*fcb0*/  BSSY B1, `(.L_x_3449) ;  /* 0x0000002000017945 */ /* 0x000fe80003800000 */
[----:B---3--:R-:W-:Y:S05]  /*fcc0*/  @!P0 BRA `(.L_x_3450) ;  /* 0x0000002c00848947 */ /* 0x008fea0003800000 */
.L_x_3523:
[----:B------:R-:W-:Y:S05]  /*fcd0*/  BSYNC B1 ;  /* 0x0000000000017941 */ /* 0x000fea0003800000 */
.L_x_3449:
        /* <DEDUP_REMOVED lines=14> */
[----:B------:R-:W-:-:S03]  /*fdc0*/  ULDC.64 UR6, c[0x0][0x330] ;  /* 0x0000cc0000067ab9 */ /* 0x000fc60000000a00 */
[----:B------:R-:W-:Y:S01]  /*fdd0*/  UIMAD UR4, UR4, UR6, URZ ;  /* 0x00000006040472a4 */ /* 0x000fe2000f8e023f */
[----:B------:R-:W-:Y:S02]  /*fde0*/  IMAD.IADD R3, R3, 0x1, R7 ;  /* 0x0000000103037824 */ /* 0x000fe400078e0207 */
[----:B------:R-:W-:Y:S01]  /*fdf0*/  IMAD.U32 R5, RZ, RZ, UR6 ;  /* 0x00000006ff057e24 */ /* 0x000fe2000f8e00ff */
[----:B------:R-:W-:-:S03]  /*fe00*/  UIMAD UR4, UR39, UR7, UR4 ;  /* 0x00000007270472a4 */ /* 0x000fc6000f8e0204 */
[----:B------:R-:W-:Y:S01]  /*fe10*/  IMAD.WIDE.U32 R2, R5, UR39, R2 ;  /* 0x0000002705027c25 */ /* 0x000fe2000f8e0002 */
[----:B------:R-:W-:-:S04]  /*fe20*/  ULDC.64 UR6, c[0x0][0x318] ;  /* 0x0000c60000067ab9 */ /* 0x000fc80000000a00 */
[----:B------:R-:W-:Y:S01]  /*fe30*/  IADD3 R19, R3, UR4, RZ ;  /* 0x0000000403137c10 */ /* 0x000fe2000fffe0ff */
[----:B------:R-:W-:Y:S01]  /*fe40*/  UMOV UR4, 0xffffffff ;  /* 0xffffffff00047882 */ /* 0x000fe20000000000 */
[----:B------:R-:W-:-:S04]  /*fe50*/  LEA R18, P0, R2, UR6, 0x1 ;  /* 0x0000000602127c11 */ /* 0x000fc8000f8008ff */
        /* <DEDUP_REMOVED lines=22> */
[----:B------:R-:W-:Y:S04]  /*ffc0*/  LDGSTS.E.BYPASS.LTC128B.128 [R17+0x8400], desc[UR36][R6.64+0x200], !P4 ;  /* 0x0840020006117fae */ /* 0x000fe8000e101d64 */
[----:B------:R-:W0:Y:S01]  /*ffd0*/  SHFL.IDX PT, R14, R18, 0x2, 0x181f ;  /* 0x00581f00120e7f89 */ /* 0x000e2200000e0000 */
[----:B------:R-:W-:-:S03]  /*ffe0*/  IMAD.X R5, RZ, RZ, R5, P0 ;  /* 0x000000ffff057224 */ /* 0x000fc600000e0605 */
        /* <DEDUP_REMOVED lines=28> */
.L_x_3533:
[----:B------:R-:W-:Y:S02]  /*101b0*/  P2R R5, PR, RZ, 0x2 ;  /* 0x00000002ff057803 */ /* 0x000fe40000000000 */
[----:B------:R-:W-:Y:S02]  /*101c0*/  LOP3.LUT P1, RZ, R16, 0x200, RZ, 0xc0, !PT ;  /* 0x0000020010ff7812 */ /* 0x000fe4000782c0ff */
[----:B0-----:R-:W-:Y:S02]  /*101d0*/  IADD3 R2, P2, R14, R0, RZ ;  /* 0x000000000e027210 */ /* 0x001fe40007f5e0ff */
[----:B------:R-:W-:-:S03]  /*101e0*/  LOP3.LUT P6, RZ, R16, 0x10, RZ, 0xc0, !PT ;  /* 0x0000001010ff7812 */ /* 0x000fc600078cc0ff */
[----:B------:R-:W-:Y:S01]  /*101f0*/  IMAD.X R3, RZ, RZ, R19, P2 ;  /* 0x000000ffff037224 */ /* 0x000fe200010e0613 */
        /* <DEDUP_REMOVED lines=15> */
.L_x_3452:
        /* <DEDUP_REMOVED lines=10> */
.L_x_3453:
[----:B------:R-:W-:Y:S01]  /*10390*/  VIADD R8, R8, 0x1 ;  /* 0x0000000108087836 */ /* 0x000fe20000000000 */
[----:B------:R1:W-:Y:S01]  /*103a0*/  SYNCS.ARRIVE.TRANS64.A1T0 RZ, [R10+URZ+0x38850], RZ ;  /* 0x038850ff0aff79a7 */ /* 0x0003e2000810003f */
[----:B------:R-:W-:Y:S02]  /*103b0*/  VIADD R22, R22, 0xffffffff ;  /* 0xffffffff16167836 */ /* 0x000fe40000000000 */
[----:B------:R-:W-:Y:S01]  /*103c0*/  VIADD R9, R9, 0xffffffc0 ;  /* 0xffffffc009097836 */ /* 0x000fe20000000000 */
[----:B------:R-:W-:-:S04]  /*103d0*/  ISETP.NE.AND P0, PT, R8, 0x2, PT ;  /* 0x000000020800780c */ /* 0x000fc80003f05270 */
[----:B------:R-:W-:Y:S02]  /*103e0*/  SEL R8, R8, RZ, P0 ;  /* 0x000000ff08087207 */ /* 0x000fe40000000000 */
[----:B0-----:R-:W-:Y:S02]  /*103f0*/  SEL R2, RZ, 0x1, P0 ;  /* 0x00000001ff027807 */ /* 0x001fe40000000000 */
[----:B------:R-:W-:Y:S02]  /*10400*/  ISETP.GT.AND P0, PT, R22, UR45, PT ;  /* 0x0000002d16007c0c */ /* 0x000fe4000bf04270 */
[----:B------:R-:W-:-:S11]  /*10410*/  LOP3.LUT R21, R21, R2, RZ, 0x3c, !PT ;  /* 0x0000000215157212 */ /* 0x000fd600078e3cff */
[----:B-1----:R-:W-:Y:S05]  /*10420*/  @P0 BRA `(.L_x_3454) ;  /* 0xfffffff0008c0947 */ /* 0x002fea000383ffff */
.L_x_3439:
[----:B------:R-:W-:Y:S05]  /*10430*/  BSYNC B0 ;  /* 0x0000000000007941 */ /* 0x000fea0003800000 */
.L_x_3418:
[----:B------:R-:W0:Y:S01]  /*10440*/  S2R R3, SR_CgaCtaId ;  /* 0x0000000000037919 */ /* 0x000e220000008800 */
[----:B------:R-:W-:Y:S01]  /*10450*/  MOV R0, 0x400 ;  /* 0x0000040000007802 */ /* 0x000fe20000000f00 */
[----:B------:R-:W-:Y:S01]  /*10460*/  BSSY B0, `(.L_x_3455) ;  /* 0x0000005000007945 */ /* 0x000fe20003800000 */
[----:B------:R-:W-:Y:S02]  /*10470*/  SHF.L.U32 R4, R4, 0x1f, RZ ;  /* 0x0000001f04047819 */ /* 0x000fe400000006ff */
[----:B0-----:R-:W-:-:S04]  /*10480*/  LEA R5, R3, R0, 0x18 ;  /* 0x0000000003057211 */ /* 0x001fc800078ec0ff */
[----:B------:R-:W0:Y:S02]  /*10490*/  SYNCS.PHASECHK.TRANS64.TRYWAIT P0, [R5+URZ+0x38820], R4 ;  /* 0x03882004050075a7 */ /* 0x000e24000800017f */
[----:B0-----:R-:W-:Y:S05]  /*104a0*/  @!P0 BRA `(.L_x_3456) ;  /* 0x0000002c00648947 */ /* 0x001fea0003800000 */
.L_x_3534:
[----:B------:R-:W-:Y:S05]  /*104b0*/  BSYNC B0 ;  /* 0x0000000000007941 */ /* 0x000fea0003800000 */
.L_x_3455:
[----:B------:R-:W-:-:S03]  /*104c0*/  UMOV UR4, 0xffffffff ;  /* 0xffffffff00047882 */ /* 0x000fc60000000000 */
[----:B------:R-:W-:Y:S05]  /*104d0*/  BRA.DIV UR4, `(.L_x_3457) ;  /* 0x0000002e046c7947 */ /* 0x000fea000b800000 */
[----:B------:R-:W1:Y:S02]  /*104e0*/  S2R R0, SR_TID.X ;  /* 0x0000000000007919 */ /* 0x000e640000002100 */
[----:B-1----:R-:W-:-:S04]  /*104f0*/  SHF.R.U32.HI R0, RZ, 0x5, R0 ;  /* 0x00000005ff007819 */ /* 0x002fc80000011600 */
[----:B------:R-:W-:-:S05]  /*10500*/  LOP3.LUT R0, R0, 0x3, RZ, 0xc0, !PT ;  /* 0x0000000300007812 */ /* 0x000fca00078ec0ff */
[----:B------:R1:W3:Y:S02]  /*10510*/  SHFL.IDX PT, R14, R0, RZ, 0x1f ;  /* 0x00001fff000e7589 */ /* 0x0002e400000e0000 */
.L_x_3537:
[----:B---3--:R-:W-:-:S13]  /*10520*/  ISETP.NE.AND P0, PT, R14, RZ, PT ;  /* 0x000000ff0e00720c */ /* 0x008fda0003f05270 */
[----:B------:R-:W-:Y:S05]  /*10530*/  @P0 BRA `(.L_x_3378) ;  /* 0x0000000000900947 */ /* 0x000fea0003800000 */
[----:B------:R-:W-:-:S03]  /*10540*/  UMOV UR4, 0xffffffff ;  /* 0xffffffff00047882 */ /* 0x000fc60000000000 */
[----:B------:R-:W-:Y:S05]  /*10550*/  BRA.DIV UR4, `(.L_x_3458) ;  /* 0x0000002e04807947 */ /* 0x000fea000b800000 */
[----:B------:R-:W-:-:S13]  /*10560*/  ELECT P6, URZ, PT ;  /* 0x00000000003f782f */ /* 0x000fda00038c0000 */
.L_x_3540:
[----:B------:R-:W-:Y:S05]  /*10570*/  @!P6 BRA `(.L_x_3378) ;  /* 0x000000000080e947 */ /* 0x000fea0003800000 */
[----:B-1----:R-:W3:Y:S02]  /*10580*/  LDL R0, [R1] ;  /* 0x0000000001007983 */ /* 0x002ee40000100800 */
[----:B---3--:R-:W-:-:S13]  /*10590*/  R2UR UR4, R0 ;  /* 0x00000000000472ca */ /* 0x008fda00000e0000 */
[----:B------:R-:W-:-:S06]  /*105a0*/  ULOP3.LUT UR4, UR4, 0x2, URZ, 0xfc, !UPT ;  /* 0x0000000204047892 */ /* 0x000fcc000f8efc3f */
[----:B------:R-:W-:-:S05]  /*105b0*/  IMAD.U32 R0, RZ, RZ, UR4 ;  /* 0x00000004ff007e24 */ /* 0x000fca000f8e00ff */
[----:B------:R-:W-:-:S13]  /*105c0*/  ISETP.NE.AND P0, PT, R0, 0x3, PT ;  /* 0x000000030000780c */ /* 0x000fda0003f05270 */
[----:B------:R-:W-:Y:S05]  /*105d0*/  @!P0 BRA `(.L_x_3459) ;  /* 0x0000000000048947 */ /* 0x000fea0003800000 */
[----:B------:R-:W-:Y:S01]  /*105e0*/  BPT.TRAP 0x1 ;  /* 0x000000040000795c */ /* 0x000fe20000300000 */
.L_x_3459:
[C---:B------:R-:W-:Y:S01]  /*105f0*/  IMAD R3, R8.reuse, 0x8, R5 ;  /* 0x0000000808037824 */ /* 0x040fe200078e0205 */
[----:B------:R-:W-:Y:S01]  /*10600*/  SHF.L.U32 R2, R21, 0x1f, RZ ;  /* 0x0000001f15027819 */ /* 0x000fe200000006ff */
[----:B------:R-:W-:-:S03]  /*10610*/  VIADD R8, R8, 0x1 ;  /* 0x0000000108087836 */ /* 0x000fc60000000000 */
[----:B------:R-:W1:Y:S02]  /*10620*/  SYNCS.PHASECHK.TRANS64.TRYWAIT P1, [R3+URZ+0x38840], R2 ;  /* 0x03884002030075a7 */ /* 0x000e64000802017f */
[----:B------:R-:W-:-:S04]  /*10630*/  ISETP.NE.AND P2, PT, R8, 0x2, PT ;  /* 0x000000020800780c */ /* 0x000fc80003f45270 */
[----:B------:R-:W-:Y:S01]  /*10640*/  SEL R0, RZ, 0x1, P2 ;  /* 0x00000001ff007807 */ /* 0x000fe20001000000 */
[----:B-1----:R-:W-:Y:S08]  /*10650*/  @!P1 BRA `(.L_x_3460) ;  /* 0x0000002c00609947 */ /* 0x002ff00003800000 */
.L_x_3541:
[----:B------:R-:W-:Y:S02]  /*10660*/  SEL R8, R8, RZ, P2 ;  /* 0x000000ff08087207 */ /* 0x000fe40001000000 */
[----:B------:R-:W-:Y:S01]  /*10670*/  LOP3.LUT R0, R21, R0, RZ, 0x3c, !PT ;  /* 0x0000000015007212 */ /* 0x000fe200078e3cff */
[----:B------:R-:W-:Y:S06]  /*10680*/  @!P0 BRA `(.L_x_3461) ;  /* 0x0000000000048947 */ /* 0x000fec0003800000 */
[----:B------:R-:W-:Y:S01]  /*10690*/  BPT.TRAP 0x1 ;  /* 0x000000040000795c */ /* 0x000fe20000300000 */
.L_x_3461:
[----:B0-----:R-:W-:Y:S01]  /*106a0*/  IMAD R5, R8, 0x8, R5 ;  /* 0x0000000808057824 */ /* 0x001fe200078e0205 */
[----:B------:R-:W-:-:S04]  /*106b0*/  SHF.L.U32 R0, R0, 0x1f, RZ ;  /* 0x0000001f00007819 */ /* 0x000fc800000006ff */
[----:B------:R-:W0:Y:S02]  /*106c0*/  SYNCS.PHASECHK.TRANS64.TRYWAIT P1, [R5+URZ+0x38840], R0 ;  /* 0x03884000050075a7 */ /* 0x000e24000802017f */
[----:B0-----:R-:W-:Y:S05]  /*106d0*/  @!P1 BRA `(.L_x_3462) ;  /* 0x0000002c00549947 */ /* 0x001fea0003800000 */
.L_x_3542:
[----:B------:R-:W-:Y:S05]  /*106e0*/  @!P0 BRA `(.L_x_3463) ;  /* 0x0000000000048947 */ /* 0x000fea0003800000 */
[----:B------:R-:W-:Y:S01]  /*106f0*/  BPT.TRAP 0x1 ;  /* 0x000000040000795c */ /* 0x000fe20000300000 */
.L_x_3463:
[----:B------:R-:W3:Y:S02]  /*10700*/  SYNCS.PHASECHK.TRANS64.TRYWAIT P1, [R3+URZ+0x38860], R2 ;  /* 0x03886002030075a7 */ /* 0x000ee4000802017f */
[----:B---3--:R-:W-:Y:S05]  /*10710*/  @!P1 BRA `(.L_x_3464) ;  /* 0x0000002c00589947 */ /* 0x008fea0003800000 */
.L_x_3543:
[----:B------:R-:W-:Y:S05]  /*10720*/  @!P0 BRA `(.L_x_3465) ;  /* 0x0000000000048947 */ /* 0x000fea0003800000 */
[----:B------:R-:W-:Y:S01]  /*10730*/  BPT.TRAP 0x1 ;  /* 0x000000040000795c */ /* 0x000fe20000300000 */
.L_x_3465:
[----:B----4-:R4:W0:Y:S02]  /*10740*/  SYNCS.PHASECHK.TRANS64.TRYWAIT P0, [R5+URZ+0x38860], R0 ;  /* 0x03886000050075a7 */ /* 0x010824000800017f */
[----:B0-----:R-:W-:Y:S05]  /*10750*/  @!P0 NANOSLEEP.SYNCS 0x989680 ;  /* 0x009896800000895d */ /* 0x001fea0003900000 */
[----:B------:R-:W0:Y:S02]  /*10760*/  @!P0 SYNCS.PHASECHK.TRANS64 P0, [R5+URZ+0x38860], R0 ;  /* 0x03886000050085a7 */ /* 0x000e24000800007f */
[----:B0-----:R-:W-:Y:S05]  /*10770*/  @!P0 BRA `(.L_x_3465) ;  /* 0xfffffffc00f08947 */ /* 0x001fea000383ffff */
.L_x_3378:
[----:B------:R-:W-:Y:S05]  /*10780*/  BSYNC B6 ;  /* 0x0000000000067941 */ /* 0x000fea0003800000 */
.L_x_3375:
[----:B------:R-:W-:Y:S05]  /*10790*/  EXIT ;  /* 0x000000000000794d */ /* 0x000fea0003800000 */
.L_x_3388:
[----:B0-----:R0:W1:Y:S02]  /*107a0*/  SYNCS.PHASECHK.TRANS64.TRYWAIT P0, [R2+URZ+0x38800], R5 ;  /* 0x03880005020075a7 */ /* 0x001064000800017f */
[----:B-1----:R-:W-:Y:S05]  /*107b0*/  @!P0 NANOSLEEP.SYNCS 0x989680 ;  /* 0x009896800000895d */ /* 0x002fea0003900000 */
[----:B------:R-:W1:Y:S02]  /*107c0*/  @!P0 SYNCS.PHASECHK.TRANS64 P0, [R2+URZ+0x38800], R5 ;  /* 0x03880005020085a7 */ /* 0x000e64000800007f */
[----:B-1----:R-:W-:Y:S05]  /*107d0*/  @!P0 BRA `(.L_x_3388) ;  /* 0xfffffffc00f08947 */ /* 0x002fea000383ffff */
[----:B------:R-:W-:Y:S05]  /*107e0*/  BRA `(.L_x_3466) ;  /* 0xffffff2800f87947 */ /* 0x000fea000383ffff */
.L_x_3392:
[----:B--2---:R2:W3:Y:S02]  /*107f0*/  SYNCS.PHASECHK.TRANS64.TRYWAIT P1, [R2+URZ+0x38830], R5 ;  /* 0x03883005020075a7 */ /* 0x0044e4000802017f */
[----:B---3--:R-:W-:Y:S05]  /*10800*/  @!P1 NANOSLEEP.SYNCS 0x989680 ;  /* 0x009896800000995d */ /* 0x008fea0003900000 */
[----:B------:R-:W3:Y:S02]  /*10810*/  @!P1 SYNCS.PHASECHK.TRANS64 P1, [R2+URZ+0x38830], R5 ;  /* 0x03883005020095a7 */ /* 0x000ee4000802007f */
[----:B---3--:R-:W-:Y:S05]  /*10820*/  @!P1 BRA `(.L_x_3392) ;  /* 0xfffffffc00f09947 */ /* 0x008fea000383ffff */
[----:B------:R-:W-:Y:S05]  /*10830*/  BRA `(.L_x_3391) ;  /* 0xffffff2c00447947 */ /* 0x000fea000383ffff */
.L_x_3393:
[----:B---3--:R3:W4:Y:S02]  /*10840*/  SYNCS.PHASECHK.TRANS64.TRYWAIT P1, [R2+URZ+0x38810], R5 ;  /* 0x03881005020075a7 */ /* 0x008724000802017f */
[----:B----4-:R-:W-:Y:S05]  /*10850*/  @!P1 NANOSLEEP.SYNCS 0x989680 ;  /* 0x009896800000995d */ /* 0x010fea0003900000 */
[----:B------:R-:W4:Y:S02]  /*10860*/  @!P1 SYNCS.PHASECHK.TRANS64 P1, [R2+URZ+0x38810], R5 ;  /* 0x03881005020095a7 */ /* 0x000f24000802007f */
[----:B----4-:R-:W-:Y:S05]  /*10870*/  @!P1 BRA `(.L_x_3393) ;  /* 0xfffffffc00f09947 */ /* 0x010fea000383ffff */
[----:B------:R-:W-:Y:S05]  /*10880*/  BRA `(.L_x_3467) ;  /* 0xffffff3000347947 */ /* 0x000fea000383ffff */
.L_x_3397:
[----:B------:R0:W0:Y:S02]  /*10890*/  SYNCS.PHASECHK.TRANS64.TRYWAIT P1, [R2+URZ+0x38850], R5 ;  /* 0x03885005020075a7 */ /* 0x000024000802017f */
[----:B0-----:R-:W-:Y:S05]  /*108a0*/  @!P1 NANOSLEEP.SYNCS 0x989680 ;  /* 0x009896800000995d */ /* 0x001fea0003900000 */
[----:B------:R-:W0:Y:S02]  /*108b0*/  @!P1 SYNCS.PHASECHK.TRANS64 P1, [R2+URZ+0x38850], R5 ;  /* 0x03885005020095a7 */ /* 0x000e24000802007f */
[----:B0-----:R-:W-:Y:S05]  /*108c0*/  @!P1 BRA `(.L_x_3397) ;  /* 0xfffffffc00f09947 */ /* 0x001fea000383ffff */
[----:B------:R-:W-:Y:S05]  /*108d0*/  BRA `(.L_x_3396) ;  /* 0xffffff3000607947 */ /* 0x000fea000383ffff */
.L_x_3404:
[----:B-1----:R1:W2:Y:S02]  /*108e0*/  SYNCS.PHASECHK.TRANS64.TRYWAIT P2, [R196+URZ+0x38830], R201 ;  /* 0x038830c9c40075a7 */ /* 0x0022a4000804017f */
[----:B--2---:R-:W-:Y:S05]  /*108f0*/  @!P2 NANOSLEEP.SYNCS 0x989680 ;  /* 0x009896800000a95d */ /* 0x004fea0003900000 */
[----:B------:R-:W2:Y:S02]  /*10900*/  @!P2 SYNCS.PHASECHK.TRANS64 P2, [R196+URZ+0x38830], R201 ;  /* 0x038830c9c400a5a7 */ /* 0x000ea4000804007f */
[----:B--2---:R-:W-:Y:S05]  /*10910*/  @!P2 BRA `(.L_x_3404) ;  /* 0xfffffffc00f0a947 */ /* 0x004fea000383ffff */
[----:B------:R-:W-:Y:S05]  /*10920*/  BRA `(.L_x_3403) ;  /* 0xffffff5800907947 */ /* 0x000fea000383ffff */
.L_x_3408:
[----:B---3--:R3:W4:Y:S02]  /*10930*/  SYNCS.PHASECHK.TRANS64.TRYWAIT P2, [R196+URZ+0x38850], R201 ;  /* 0x038850c9c40075a7 */ /* 0x008724000804017f */
[----:B----4-:R-:W-:Y:S05]  /*10940*/  @!P2 NANOSLEEP.SYNCS 0x989680 ;  /* 0x009896800000a95d */ /* 0x010fea0003900000 */
[----:B------:R-:W4:Y:S02]  /*10950*/  @!P2 SYNCS.PHASECHK.TRANS64 P2, [R196+URZ+0x38850], R201 ;  /* 0x038850c9c400a5a7 */ /* 0x000f24000804007f */
[----:B----4-:R-:W-:Y:S05]  /*10960*/  @!P2 BRA `(.L_x_3408) ;  /* 0xfffffffc00f0a947 */ /* 0x010fea000383ffff */
[----:B------:R-:W-:Y:S05]  /*10970*/  BRA `(.L_x_3407) ;  /* 0xffffff5c005c7947 */ /* 0x000fea000383ffff */
.L_x_3423:
[----:B------:R-:W-:Y:S02]  /*10980*/  IMAD.MOV.U32 R13, RZ, RZ, R17 ;  /* 0x000000ffff0d7224 */ /* 0x000fe400078e0011 */
[----:B------:R-:W-:Y:S02]  /*10990*/  IMAD.MOV.U32 R12, RZ, RZ, RZ ;  /* 0x000000ffff0c7224 */ /* 0x000fe400078e00ff */
[----:B------:R-:W-:Y:S02]  /*109a0*/  IMAD.MOV.U32 R11, RZ, RZ, 0x1f ;  /* 0x0000001fff0b7424 */ /* 0x000fe400078e00ff */
[----:B------:R-:W-:-:S07]  /*109b0*/  IMAD.MOV.U32 R15, RZ, RZ, -0x1 ;  /* 0xffffffffff0f7424 */ /* 0x000fce00078e00ff */
[----:B------:R-:W-:Y:S05]  /*109c0*/  WARPSYNC.COLLECTIVE R15, `(.L_x_3468) ;  /* 0x000000000f087348 */ /* 0x000fea0003c00000 */
[----:B------:R0:W1:Y:S02]  /*109d0*/  SHFL.IDX P6, R14, R13, R12, R11 ;  /* 0x0000000c0d0e7389 */ /* 0x00006400000c000b */
[----:B01----:R-:W-:Y:S01]  /*109e0*/  ENDCOLLECTIVE ;  /* 0x000000000000791b */ /* 0x003fe20003800000 */
.L_x_3468:
[----:B------:R-:W-:Y:S05]  /*109f0*/  BRA `(.L_x_3469) ;  /* 0xffffffc400d07947 */ /* 0x000fea000383ffff */
.L_x_3425:
[----:B0-----:R-:W-:-:S04]  /*10a00*/  MOV R3, UR42 ;  /* 0x0000002a00037c02 */ /* 0x001fc80008000f00 */
[----:B------:R0:W1:Y:S03]  /*10a10*/  SYNCS.PHASECHK.TRANS64.TRYWAIT P0, [R3+URZ+0x38840], R0 ;  /* 0x03884000030075a7 */ /* 0x000066000800017f */
[----:B-1----:R-:W-:Y:S05]  /*10a20*/  @!P0 NANOSLEEP.SYNCS 0x989680 ;  /* 0x009896800000895d */ /* 0x002fea0003900000 */
[----:B------:R-:W1:Y:S02]  /*10a30*/  @!P0 SYNCS.PHASECHK.TRANS64 P0, [R3+URZ+0x38840], R0 ;  /* 0x03884000030085a7 */ /* 0x000e64000800007f */
[----:B-1----:R-:W-:Y:S05]  /*10a40*/  @!P0 BRA `(.L_x_3425) ;  /* 0xfffffffc00ec8947 */ /* 0x002fea000383ffff */
[----:B------:R-:W-:Y:S05]  /*10a50*/  BRA `(.L_x_3470) ;  /* 0xffffffc800087947 */ /* 0x000fea000383ffff */
.L_x_3426:
        /* <DEDUP_REMOVED lines=8> */
.L_x_3472:
[----:B------:R-:W-:Y:S05]  /*10ae0*/  BSYNC B0 ;  /* 0x0000000000007941 */ /* 0x000fea0003800000 */
.L_x_3471:
        /* <DEDUP_REMOVED lines=9> */
.L_x_3473:
[----:B------:R-:W-:Y:S02]  /*10b80*/  IMAD.MOV.U32 R13, RZ, RZ, R4 ;  /* 0x000000ffff0d7224 */ /* 0x000fe400078e0004 */
[----:B------:R-:W-:Y:S01]  /*10b90*/  IMAD.MOV.U32 R12, RZ, RZ, 0x1 ;  /* 0x00000001ff0c7424 */ /* 0x000fe200078e00ff */
[----:B------:R-:W-:-:S05]  /*10ba0*/  @P0 LEA R14, P1, R22, R14, 0x1 ;  /* 0x0000000e160e0211 */ /* 0x000fca00078208ff */
[----:B------:R-:W-:Y:S02]  /*10bb0*/  @P0 IMAD.X R3, RZ, RZ, R2, P1 ;  /* 0x000000ffff030224 */ /* 0x000fe400008e0602 */
[----:B------:R-:W-:-:S07]  /*10bc0*/  @P0 IMAD.MOV.U32 R2, RZ, RZ, R14 ;  /* 0x000000ffff020224 */ /* 0x000fce00078e000e */
[----:B------:R-:W-:Y:S05]  /*10bd0*/  WARPSYNC.COLLECTIVE R15, `(.L_x_3474) ;  /* 0x000000000f087348 */ /* 0x000fea0003c00000 */
[----:B------:R0:W1:Y:S02]  /*10be0*/  SHFL.IDX P6, R14, R13, R12, R11 ;  /* 0x0000000c0d0e7389 */ /* 0x00006400000c000b */
[----:B01----:R-:W-:Y:S01]  /*10bf0*/  ENDCOLLECTIVE ;  /* 0x000000000000791b */ /* 0x003fe20003800000 */
.L_x_3474:
[----:B------:R-:W-:Y:S01]  /*10c00*/  @!PT LDS RZ, [RZ] ;  /* 0x00000000fffff984 */ /* 0x000fe20000000800 */
[----:B------:R-:W-:Y:S01]  /*10c10*/  @!PT LDS RZ, [RZ] ;  /* 0x00000000fffff984 */ /* 0x000fe20000000800 */
[----:B------:R-:W-:Y:S01]  /*10c20*/  @!PT LDS RZ, [RZ] ;  /* 0x00000000fffff984 */ /* 0x000fe20000000800 */
[----:B------:R0:W-:Y:S01]  /*10c30*/  @P0 LDGSTS.E.BYPASS.LTC128B.128 [R7+0x22400], desc[UR36][R2.64], !P2 ;  /* 0x2240000002070fae */ /* 0x0001e2000d101d64 */
[----:B------:R-:W-:Y:S01]  /*10c40*/  ISETP.GE.AND P0, PT, R18, 0x11, PT ;  /* 0x000000111200780c */ /* 0x000fe20003f06270 */
[----:B------:R-:W-:-:S12]  /*10c50*/  IMAD.MOV.U32 R13, RZ, RZ, R0 ;  /* 0x000000ffff0d7224 */ /* 0x000fd800078e0000 */
[----:B------:R-:W-:Y:S01]  /*10c60*/  @P0 LEA R9, R24, UR42, 0x1 ;  /* 0x0000002a18090c11 */ /* 0x000fe2000f8e08ff */
[----:B0-----:R-:W-:-:S07]  /*10c70*/  IMAD.MOV.U32 R5, RZ, RZ, R14 ;  /* 0x000000ffff057224 */ /* 0x001fce00078e000e */
[----:B------:R-:W-:Y:S05]  /*10c80*/  WARPSYNC.COLLECTIVE R15, `(.L_x_3475) ;  /* 0x000000000f087348 */ /* 0x000fea0003c00000 */
[----:B------:R0:W1:Y:S02]  /*10c90*/  SHFL.IDX P6, R14, R13, R12, R11 ;  /* 0x0000000c0d0e7389 */ /* 0x00006400000c000b */
[----:B01----:R-:W-:Y:S01]  /*10ca0*/  ENDCOLLECTIVE ;  /* 0x000000000000791b */ /* 0x003fe20003800000 */
.L_x_3475:
[----:B------:R-:W-:Y:S01]  /*10cb0*/  MOV R13, R4 ;  /* 0x00000004000d7202 */ /* 0x000fe20000000f00 */
[----:B------:R-:W-:Y:S01]  /*10cc0*/  IMAD.MOV.U32 R12, RZ, RZ, 0x2 ;  /* 0x00000002ff0c7424 */ /* 0x000fe200078e00ff */
[----:B------:R-:W-:-:S13]  /*10cd0*/  @P0 LEA R2, P1, R22, R14, 0x1 ;  /* 0x0000000e16020211 */ /* 0x000fda00078208ff */
[----:B------:R-:W-:Y:S05]  /*10ce0*/  WARPSYNC.COLLECTIVE R15, `(.L_x_3476) ;  /* 0x000000000f087348 */ /* 0x000fea0003c00000 */
[----:B------:R0:W1:Y:S02]  /*10cf0*/  SHFL.IDX P6, R14, R13, R12, R11 ;  /* 0x0000000c0d0e7389 */ /* 0x00006400000c000b */
[----:B01----:R-:W-:Y:S01]  /*10d00*/  ENDCOLLECTIVE ;  /* 0x000000000000791b */ /* 0x003fe20003800000 */
.L_x_3476:
[----:B------:R-:W-:-:S05]  /*10d10*/  @P0 IMAD.X R3, RZ, RZ, R5, P1 ;  /* 0x000000ffff030224 */ /* 0x000fca00008e0605 */
[----:B------:R-:W-:Y:S01]  /*10d20*/  @!PT LDS RZ, [RZ] ;  /* 0x00000000fffff984 */ /* 0x000fe20000000800 */
[----:B------:R-:W-:Y:S01]  /*10d30*/  @!PT LDS RZ, [RZ] ;  /* 0x00000000fffff984 */ /* 0x000fe20000000800 */
[----:B------:R-:W-:Y:S01]  /*10d40*/  @!PT LDS RZ, [RZ] ;  /* 0x00000000fffff984 */ /* 0x000fe20000000800 */
[----:B------:R0:W-:Y:S01]  /*10d50*/  @P0 LDGSTS.E.BYPASS.LTC128B.128 [R9+0x22c00], desc[UR36][R2.64], !P2 ;  /* 0x22c0000002090fae */ /* 0x0001e2000d101d64 */
[----:B------:R-:W-:Y:S01]  /*10d60*/  ISETP.GE.AND P0, PT, R18, 0x21, PT ;  /* 0x000000211200780c */ /* 0x000fe20003f06270 */
[----:B------:R-:W-:Y:S02]  /*10d70*/  IMAD.MOV.U32 R13, RZ, RZ, R0 ;  /* 0x000000ffff0d7224 */ /* 0x000fe400078e0000 */
[----:B------:R-:W-:-:S10]  /*10d80*/  IMAD.MOV.U32 R5, RZ, RZ, R14 ;  /* 0x000000ffff057224 */ /* 0x000fd400078e000e */
[----:B0-----:R-:W-:Y:S05]  /*10d90*/  WARPSYNC.COLLECTIVE R15, `(.L_x_3477) ;  /* 0x000000000f087348 */ /* 0x001fea0003c00000 */
[----:B------:R1:W2:Y:S02]  /*10da0*/  SHFL.IDX P6, R14, R13, R12, R11 ;  /* 0x0000000c0d0e7389 */ /* 0x0002a400000c000b */
[----:B012---:R-:W-:Y:S01]  /*10db0*/  ENDCOLLECTIVE ;  /* 0x000000000000791b */ /* 0x007fe20003800000 */
.L_x_3477:
[----:B------:R-:W-:Y:S02]  /*10dc0*/  IMAD.MOV.U32 R13, RZ, RZ, R4 ;  /* 0x000000ffff0d7224 */ /* 0x000fe400078e0004 */
[----:B------:R-:W-:Y:S01]  /*10dd0*/  IMAD.MOV.U32 R12, RZ, RZ, 0x3 ;  /* 0x00000003ff0c7424 */ /* 0x000fe200078e00ff */
[----:B------:R-:W-:-:S13]  /*10de0*/  @P0 LEA R2, P1, R22, R14, 0x1 ;  /* 0x0000000e16020211 */ /* 0x000fda00078208ff */
[----:B------:R-:W-:Y:S05]  /*10df0*/  WARPSYNC.COLLECTIVE R15, `(.L_x_3478) ;  /* 0x000000000f087348 */ /* 0x000fea0003c00000 */
[----:B------:R0:W1:Y:S02]  /*10e00*/  SHFL.IDX P6, R14, R13, R12, R11 ;  /* 0x0000000c0d0e7389 */ /* 0x00006400000c000b */
[----:B01----:R-:W-:Y:S01]  /*10e10*/  ENDCOLLECTIVE ;  /* 0x000000000000791b */ /* 0x003fe20003800000 */
.L_x_3478:
[----:B------:R-:W-:Y:S01]  /*10e20*/  @P0 IMAD.X R3, RZ, RZ, R5, P1 ;  /* 0x000000ffff030224 */ /* 0x000fe200008e0605 */
[----:B------:R-:W-:-:S05]  /*10e30*/  @P0 LEA R5, R24, UR42, 0x1 ;  /* 0x0000002a18050c11 */ /* 0x000fca000f8e08ff */
        /* <DEDUP_REMOVED lines=9> */
.L_x_3479:
[----:B------:R-:W-:Y:S05]  /*10ed0*/  BRA `(.L_x_3480) ;  /* 0xffffffc400d07947 */ /* 0x000fea000383ffff */
.L_x_3429:
[----:B------:R-:W-:Y:S01]  /*10ee0*/  IMAD.MOV.U32 R13, RZ, RZ, R4 ;  /* 0x000000ffff0d7224 */ /* 0x000fe200078e0004 */
[----:B------:R-:W-:Y:S01]  /*10ef0*/  LOP3.LUT R16, R16, 0xfffffeff, RZ, 0xc0, !PT ;  /* 0xfffffeff10107812 */ /* 0x000fe200078ec0ff */
[----:B------:R-:W-:Y:S02]  /*10f00*/  IMAD.MOV.U32 R12, RZ, RZ, RZ ;  /* 0x000000ffff0c7224 */ /* 0x000fe400078e00ff */
[----:B------:R-:W-:Y:S02]  /*10f10*/  IMAD.MOV.U32 R11, RZ, RZ, 0x181f ;  /* 0x0000181fff0b7424 */ /* 0x000fe400078e00ff */
[----:B------:R-:W-:Y:S02]  /*10f20*/  IMAD.MOV.U32 R15, RZ, RZ, -0x1 ;  /* 0xffffffffff0f7424 */ /* 0x000fe400078e00ff */
[----:B------:R-:W-:-:S07]  /*10f30*/  IMAD R6, R20, 0x40, R21 ;  /* 0x0000004014067824 */ /* 0x000fce00078e0215 */
[----:B------:R-:W-:Y:S05]  /*10f40*/  WARPSYNC.COLLECTIVE R15, `(.L_x_3481) ;  /* 0x000000000f087348 */ /* 0x000fea0003c00000 */
[----:B------:R0:W1:Y:S02]  /*10f50*/  SHFL.IDX P6, R14, R13, R12, R11 ;  /* 0x0000000c0d0e7389 */ /* 0x00006400000c000b */
[----:B01----:R-:W-:Y:S01]  /*10f60*/  ENDCOLLECTIVE ;  /* 0x000000000000791b */ /* 0x003fe20003800000 */
.L_x_3481:
[----:B------:R-:W-:Y:S01]  /*10f70*/  IADD3 R10, R6, 0x10, RZ ;  /* 0x00000010060a7810 */ /* 0x000fe20007ffe0ff */
[----:B------:R-:W-:Y:S02]  /*10f80*/  IMAD.MOV.U32 R13, RZ, RZ, R0 ;  /* 0x000000ffff0d7224 */ /* 0x000fe400078e0000 */
[----:B------:R-:W-:-:S07]  /*10f90*/  IMAD.MOV.U32 R2, RZ, RZ, R14 ;  /* 0x000000ffff027224 */ /* 0x000fce00078e000e */
[----:B------:R-:W-:Y:S05]  /*10fa0*/  WARPSYNC.COLLECTIVE R15, `(.L_x_3482) ;  /* 0x000000000f087348 */ /* 0x000fea0003c00000 */
[----:B------:R0:W1:Y:S02]  /*10fb0*/  SHFL.IDX P6, R14, R13, R12, R11 ;  /* 0x0000000c0d0e7389 */ /* 0x00006400000c000b */
[----:B01----:R-:W-:Y:S01]  /*10fc0*/  ENDCOLLECTIVE ;  /* 0x000000000000791b */ /* 0x003fe20003800000 */
.L_x_3482:
[----:B------:R-:W-:Y:S02]  /*10fd0*/  ULDC UR4, c[0x0][0x288] ;  /* 0x0000a20000047ab9 */ /* 0x000fe40000000800 */
[----:B------:R-:W-:-:S05]  /*10fe0*/  IMAD R5, R8, UR4, RZ ;  /* 0x0000000408057c24 */ /* 0x000fca000f8e02ff */
[----:B------:R-:W-:Y:S01]  /*10ff0*/  ISETP.GE.AND P2, PT, R6, R5, PT ;  /* 0x000000050600720c */ /* 0x000fe20003f46270 */
[----:B------:R-:W-:Y:S02]  /*11000*/  IMAD.MOV.U32 R13, RZ, RZ, R4 ;  /* 0x000000ffff0d7224 */ /* 0x000fe400078e0004 */
[----:B------:R-:W-:-:S10]  /*11010*/  IMAD.MOV.U32 R12, RZ, RZ, 0x1 ;  /* 0x00000001ff0c7424 */ /* 0x000fd400078e00ff */
[----:B------:R-:W-:Y:S02]  /*11020*/  @!P2 LEA R8, R24, UR42, 0x1 ;  /* 0x0000002a1808ac11 */ /* 0x000fe4000f8e08ff */
[----:B------:R-:W-:Y:S02]  /*11030*/  @P2 LOP3.LUT R16, R16, 0x100, RZ, 0xfc, !PT ;  /* 0x0000010010102812 */ /* 0x000fe400078efcff */
[----:B------:R-:W-:-:S13]  /*11040*/  @!P2 LEA R3, P1, R22, R14, 0x1 ;  /* 0x0000000e1603a211 */ /* 0x000fda00078208ff */
[----:B------:R-:W-:Y:S05]  /*11050*/  WARPSYNC.COLLECTIVE R15, `(.L_x_3483) ;  /* 0x000000000f087348 */ /* 0x000fea0003c00000 */
[----:B------:R0:W1:Y:S02]  /*11060*/  SHFL.IDX P6, R14, R13, R12, R11 ;  /* 0x0000000c0d0e7389 */ /* 0x00006400000c000b */
[----:B01----:R-:W-:Y:S01]  /*11070*/  ENDCOLLECTIVE ;  /* 0x000000000000791b */ /* 0x003fe20003800000 */
.L_x_3483:
[----:B------:R-:W-:Y:S01]  /*11080*/  LOP3.LUT R16, R16, 0xffffff7f, RZ, 0xc0, !PT ;  /* 0xffffff7f10107812 */ /* 0x000fe200078ec0ff */
[----:B------:R-:W-:-:S05]  /*11090*/  @!P2 IMAD.X R2, RZ, RZ, R2, P1 ;  /* 0x000000ffff02a224 */ /* 0x000fca00008e0602 */
[----:B------:R-:W-:-:S04]  /*110a0*/  @!P2 LOP3.LUT R3, R3, R2, RZ, 0x3c, !PT ;  /* 0x000000020303a212 */ /* 0x000fc800078e3cff */
[----:B------:R-:W-:Y:S01]  /*110b0*/  @!P2 LOP3.LUT R2, R3, R2, RZ, 0x3c, !PT ;  /* 0x000000020302a212 */ /* 0x000fe200078e3cff */
[----:B------:R-:W-:-:S03]  /*110c0*/  IMAD.MOV.U32 R13, RZ, RZ, R0 ;  /* 0x000000ffff0d7224 */ /* 0x000fc600078e0000 */
[----:B------:R-:W-:-:S05]  /*110d0*/  @!P2 LOP3.LUT R3, R3, R2, RZ, 0x3c, !PT ;  /* 0x000000020303a212 */ /* 0x000fca00078e3cff */
[----:B------:R-:W-:Y:S01]  /*110e0*/  @!PT LDS RZ, [RZ] ;  /* 0x00000000fffff984 */ /* 0x000fe20000000800 */
[----:B------:R-:W-:Y:S01]  /*110f0*/  @!PT LDS RZ, [RZ] ;  /* 0x00000000fffff984 */ /* 0x000fe20000000800 */
[----:B------:R-:W-:Y:S01]  /*11100*/  @!PT LDS RZ, [RZ] ;  /* 0x00000000fffff984 */ /* 0x000fe20000000800 */
[----:B------:R0:W-:Y:S01]  /*11110*/  @!P2 LDGSTS.E.BYPASS.LTC128B.128 [R8+0x20400], desc[UR36][R2.64], !P0 ;  /* 0x204000000208afae */ /* 0x0001e2000c101d64 */
[----:B------:R-:W-:Y:S01]  /*11120*/  ISETP.GE.AND P2, PT, R10, R5, PT ;  /* 0x000000050a00720c */ /* 0x000fe20003f46270 */
[----:B------:R-:W-:-:S12]  /*11130*/  IMAD.MOV.U32 R9, RZ, RZ, R14 ;  /* 0x000000ffff097224 */ /* 0x000fd800078e000e */
[----:B0-----:R-:W-:Y:S05]  /*11140*/  WARPSYNC.COLLECTIVE R15, `(.L_x_3484) ;  /* 0x000000000f087348 */ /* 0x001fea0003c00000 */
[----:B------:R1:W2:Y:S02]  /*11150*/  SHFL.IDX P6, R14, R13, R12, R11 ;  /* 0x0000000c0d0e7389 */ /* 0x0002a400000c000b */
[----:B012---:R-:W-:Y:S01]  /*11160*/  ENDCOLLECTIVE ;  /* 0x000000000000791b */ /* 0x007fe20003800000 */
.L_x_3484:
[----:B------:R-:W-:Y:S01]  /*11170*/  VIADD R8, R6, 0x20 ;  /* 0x0000002006087836 */ /* 0x000fe20000000000 */
[----:B------:R-:W-:Y:S02]  /*11180*/  @!P2 LEA R10, R24, UR42, 0x1 ;  /* 0x0000002a180aac11 */ /* 0x000fe4000f8e08ff */
[----:B------:R-:W-:Y:S01]  /*11190*/  @P2 LOP3.LUT R16, R16, 0x80, RZ, 0xfc, !PT ;  /* 0x0000008010102812 */ /* 0x000fe200078efcff */
[----:B------:R-:W-:-:S03]  /*111a0*/  IMAD.MOV.U32 R13, RZ, RZ, R4 ;  /* 0x000000ffff0d7224 */ /* 0x000fc600078e0004 */
[----:B------:R-:W-:Y:S01]  /*111b0*/  LOP3.LUT R16, R16, 0xffffffbf, RZ, 0xc0, !PT ;  /* 0xffffffbf10107812 */ /* 0x000fe200078ec0ff */
[----:B------:R-:W-:Y:S02]  /*111c0*/  IMAD.MOV.U32 R12, RZ, RZ, 0x2 ;  /* 0x00000002ff0c7424 */ /* 0x000fe400078e00ff */
[----:B------:R-:W-:-:S07]  /*111d0*/  IMAD.MOV.U32 R7, RZ, RZ, R14 ;  /* 0x000000ffff077224 */ /* 0x000fce00078e000e */
[----:B------:R-:W-:Y:S05]  /*111e0*/  WARPSYNC.COLLECTIVE R15, `(.L_x_3485) ;  /* 0x000000000f087348 */ /* 0x000fea0003c00000 */
[----:B------:R0:W1:Y:S02]  /*111f0*/  SHFL.IDX P6, R14, R13, R12, R11 ;  /* 0x0000000c0d0e7389 */ /* 0x00006400000c000b */
[----:B01----:R-:W-:Y:S01]  /*11200*/  ENDCOLLECTIVE ;  /* 0x000000000000791b */ /* 0x003fe20003800000 */
.L_x_3485:
        /* <DEDUP_REMOVED lines=8> */
[----:B------:R0:W-:Y:S01]  /*11290*/  @!P2 LDGSTS.E.BYPASS.LTC128B.128 [R10+0x20c00], desc[UR36][R2.64], !P0 ;  /* 0x20c00000020aafae */ /* 0x0001e2000c101d64 */
[----:B------:R-:W-:Y:S01]  /*112a0*/  ISETP.GE.AND P2, PT, R8, R5, PT ;  /* 0x000000050800720c */ /* 0x000fe20003f46270 */
[----:B0-----:R-:W-:-:S12]  /*112b0*/  IMAD.MOV.U32 R2, RZ, RZ, R14 ;  /* 0x000000ffff027224 */ /* 0x001fd800078e000e */
[----:B------:R-:W-:Y:S05]  /*112c0*/  WARPSYNC.COLLECTIVE R15, `(.L_x_3486) ;  /* 0x000000000f087348 */ /* 0x000fea0003c00000 */
[----:B------:R0:W1:Y:S02]  /*112d0*/  SHFL.IDX P6, R14, R13, R12, R11 ;  /* 0x0000000c0d0e7389 */ /* 0x00006400000c000b */
[----:B01----:R-:W-:Y:S01]  /*112e0*/  ENDCOLLECTIVE ;  /* 0x000000000000791b */ /* 0x003fe20003800000 */
.L_x_3486:
[----:B------:R-:W-:Y:S02]  /*112f0*/  @!P2 LEA R7, R24, UR42, 0x1 ;  /* 0x0000002a1807ac11 */ /* 0x000fe4000f8e08ff */
[----:B------:R-:W-:Y:S01]  /*11300*/  @P2 LOP3.LUT R16, R16, 0x40, RZ, 0xfc, !PT ;  /* 0x0000004010102812 */ /* 0x000fe200078efcff */
[----:B------:R-:W-:Y:S02]  /*11310*/  IMAD.MOV.U32 R13, RZ, RZ, R4 ;  /* 0x000000ffff0d7224 */ /* 0x000fe400078e0004 */
[----:B------:R-:W-:Y:S02]  /*11320*/  IMAD.MOV.U32 R12, RZ, RZ, 0x3 ;  /* 0x00000003ff0c7424 */ /* 0x000fe400078e00ff */
[----:B------:R-:W-:-:S05]  /*11330*/  IMAD.MOV.U32 R8, RZ, RZ, R14 ;  /* 0x000000ffff087224 */ /* 0x000fca00078e000e */
[----:B------:R-:W-:-:S05]  /*11340*/  @!P2 LEA R8, P1, R22, R8, 0x1 ;  /* 0x000000081608a211 */ /* 0x000fca00078208ff */
[----:B------:R-:W-:Y:S02]  /*11350*/  @!P2 IMAD.X R11, RZ, RZ, R2, P1 ;  /* 0x000000ffff0ba224 */ /* 0x000fe400008e0602 */
[----:B------:R-:W-:-:S03]  /*11360*/  @!P2 IMAD.MOV.U32 R2, RZ, RZ, R8 ;  /* 0x000000ffff02a224 */ /* 0x000fc600078e0008 */
[----:B------:R-:W-:Y:S01]  /*11370*/  @!P2 MOV R3, R11 ;  /* 0x0000000b0003a202 */ /* 0x000fe20000000f00 */
[----:B------:R-:W-:-:S04]  /*11380*/  IMAD.MOV.U32 R11, RZ, RZ, 0x181f ;  /* 0x0000181fff0b7424 */ /* 0x000fc800078e00ff */
[----:B------:R-:W-:Y:S01]  /*11390*/  @!PT LDS RZ, [RZ] ;  /* 0x00000000fffff984 */ /* 0x000fe20000000800 */
[----:B------:R-:W-:Y:S01]  /*113a0*/  @!PT LDS RZ, [RZ] ;  /* 0x00000000fffff984 */ /* 0x000fe20000000800 */
[----:B------:R-:W-:Y:S01]  /*113b0*/  @!PT LDS RZ, [RZ] ;  /* 0x00000000fffff984 */ /* 0x000fe20000000800 */
[----:B------:R0:W-:Y:S03]  /*113c0*/  @!P2 LDGSTS.E.BYPASS.LTC128B.128 [R7+0x21400], desc[UR36][R2.64], !P0 ;  /* 0x214000000207afae */ /* 0x0001e6000c101d64 */
[----:B0-----:R-:W-:Y:S05]  /*113d0*/  WARPSYNC.COLLECTIVE R15, `(.L_x_3487) ;  /* 0x000000000f087348 */ /* 0x001fea0003c00000 */
[----:B------:R1:W2:Y:S02]  /*113e0*/  SHFL.IDX P6, R14, R13, R12, R11 ;  /* 0x0000000c0d0e7389 */ /* 0x0002a400000c000b */
[----:B012---:R-:W-:Y:S01]  /*113f0*/  ENDCOLLECTIVE ;  /* 0x000000000000791b */ /* 0x007fe20003800000 */
.L_x_3487:
[----:B------:R-:W-:Y:S02]  /*11400*/  IMAD.MOV.U32 R13, RZ, RZ, R0 ;  /* 0x000000ffff0d7224 */ /* 0x000fe400078e0000 */
[----:B------:R-:W-:-:S07]  /*11410*/  IMAD.MOV.U32 R4, RZ, RZ, R14 ;  /* 0x000000ffff047224 */ /* 0x000fce00078e000e */
[----:B------:R-:W-:Y:S05]  /*11420*/  WARPSYNC.COLLECTIVE R15, `(.L_x_3488) ;  /* 0x000000000f087348 */ /* 0x000fea0003c00000 */
[----:B------:R0:W1:Y:S02]  /*11430*/  SHFL.IDX P6, R14, R13, R12, R11 ;  /* 0x0000000c0d0e7389 */ /* 0x00006400000c000b */
[----:B01----:R-:W-:Y:S01]  /*11440*/  ENDCOLLECTIVE ;  /* 0x000000000000791b */ /* 0x003fe20003800000 */
.L_x_3488:
[----:B------:R-:W-:Y:S05]  /*11450*/  BRA `(.L_x_3489) ;  /* 0xffffffc8007c7947 */ /* 0x000fea000383ffff */
.L_x_3431:
        /* <DEDUP_REMOVED lines=8> */
.L_x_3491:
[----:B------:R-:W-:Y:S05]  /*114e0*/  BSYNC B0 ;  /* 0x0000000000007941 */ /* 0x000fea0003800000 */
.L_x_3490:
[----:B------:R-:W-:Y:S01]  /*114f0*/  IMAD.MOV.U32 R13, RZ, RZ, R0 ;  /* 0x000000ffff0d7224 */ /* 0x000fe200078e0000 */
[----:B------:R-:W-:Y:S01]  /*11500*/  P2R R3, PR, RZ, 0x4 ;  /* 0x00000004ff037803 */ /* 0x000fe20000000000 */
[----:B------:R-:W-:Y:S01]  /*11510*/  IMAD.MOV.U32 R12, RZ, RZ, RZ ;  /* 0x000000ffff0c7224 */ /* 0x000fe200078e00ff */
[C---:B------:R-:W-:Y:S01]  /*11520*/  LOP3.LUT P2, RZ, R16.reuse, 0x100, RZ, 0xc0, !PT ;  /* 0x0000010010ff7812 */ /* 0x040fe2000784c0ff */
[----:B------:R-:W-:Y:S01]  /*11530*/  IMAD.MOV.U32 R11, RZ, RZ, 0x181f ;  /* 0x0000181fff0b7424 */ /* 0x000fe200078e00ff */
[----:B------:R-:W-:Y:S01]  /*11540*/  P2R R8, PR, RZ, 0x2 ;  /* 0x00000002ff087803 */ /* 0x000fe20000000000 */
[----:B------:R-:W-:Y:S01]  /*11550*/  IMAD.MOV.U32 R15, RZ, RZ, -0x1 ;  /* 0xffffffffff0f7424 */ /* 0x000fe200078e00ff */
[----:B------:R-:W-:Y:S01]  /*11560*/  LOP3.LUT P1, RZ, R16, 0x800, RZ, 0xc0, !PT ;  /* 0x0000080010ff7812 */ /* 0x000fe2000782c0ff */
[----:B------:R-:W-:Y:S01]  /*11570*/  IMAD.MOV.U32 R2, RZ, RZ, R14 ;  /* 0x000000ffff027224 */ /* 0x000fe200078e000e */
[----:B------:R-:W-:-:S11]  /*11580*/  P2R R10, PR, RZ, 0x8 ;  /* 0x00000008ff0a7803 */ /* 0x000fd60000000000 */
[----:B------:R-:W-:Y:S05]  /*11590*/  WARPSYNC.COLLECTIVE R15, `(.L_x_3492) ;  /* 0x000000000f087348 */ /* 0x000fea0003c00000 */
[----:B------:R0:W1:Y:S02]  /*115a0*/  SHFL.IDX P6, R14, R13, R12, R11 ;  /* 0x0000000c0d0e7389 */ /* 0x00006400000c000b */
[----:B01----:R-:W-:Y:S01]  /*115b0*/  ENDCOLLECTIVE ;  /* 0x000000000000791b */ /* 0x003fe20003800000 */
.L_x_3492:
[----:B------:R-:W-:Y:S02]  /*115c0*/  IMAD.MOV.U32 R13, RZ, RZ, R4 ;  /* 0x000000ffff0d7224 */ /* 0x000fe400078e0004 */
[----:B------:R-:W-:Y:S01]  /*115d0*/  IMAD.MOV.U32 R12, RZ, RZ, 0x1 ;  /* 0x00000001ff0c7424 */ /* 0x000fe200078e00ff */
[----:B------:R-:W-:-:S05]  /*115e0*/  @!P2 LEA R14, P0, R22, R14, 0x1 ;  /* 0x0000000e160ea211 */ /* 0x000fca00078008ff */
[----:B------:R-:W-:Y:S01]  /*115f0*/  @!P2 IMAD.X R21, RZ, RZ, R2, P0 ;  /* 0x000000ffff15a224 */ /* 0x000fe200000e0602 */
[----:B------:R-:W-:-:S04]  /*11600*/  @!P2 LOP3.LUT R2, R5, 0x40, RZ, 0xc0, !PT ;  /* 0x000000400502a812 */ /* 0x000fc800078ec0ff */
[----:B------:R-:W-:-:S04]  /*11610*/  @!P2 SHF.R.U32.HI R9, RZ, 0x2, R2 ;  /* 0x00000002ff09a819 */ /* 0x000fc80000011602 */
[----:B------:R-:W-:Y:S02]  /*11620*/  @!P2 ISETP.NE.U32.AND P6, PT, R9, RZ, PT ;  /* 0x000000ff0900a20c */ /* 0x000fe40003fc5070 */
[----:B------:R-:W-:-:S04]  /*11630*/  @!P2 LOP3.LUT R9, R6, 0x80, RZ, 0xc0, !PT ;  /* 0x000000800609a812 */ /* 0x000fc800078ec0ff */
[----:B------:R-:W-:-:S04]  /*11640*/  @!P2 SHF.R.U32.HI R9, RZ, 0x3, R9 ;  /* 0x00000003ff09a819 */ /* 0x000fc80000011609 */
[----:B------:R-:W-:Y:S02]  /*11650*/  @!P2 ISETP.NE.U32.AND P0, PT, R9, RZ, PT ;  /* 0x000000ff0900a20c */ /* 0x000fe40003f05070 */
[----:B------:R-:W-:Y:S02]  /*11660*/  ISETP.NE.AND P2, PT, R3, RZ, PT ;  /* 0x000000ff0300720c */ /* 0x000fe40003f45270 */
[----:B------:R-:W-:Y:S02]  /*11670*/  P2R R9, PR, RZ, 0x1 ;  /* 0x00000001ff097803 */ /* 0x000fe40000000000 */
[----:B------:R-:W-:-:S13]  /*11680*/  LOP3.LUT P0, RZ, R16, 0x100, RZ, 0xc0, !PT ;  /* 0x0000010010ff7812 */ /* 0x000fda000780c0ff */
[----:B------:R-:W-:Y:S01]  /*11690*/  @!P0 LEA R7, R24, UR42, 0x1 ;  /* 0x0000002a18078c11 */ /* 0x000fe2000f8e08ff */
[----:B------:R-:W-:Y:S01]  /*116a0*/  @!P0 IMAD.MOV.U32 R2, RZ, RZ, R14 ;  /* 0x000000ffff028224 */ /* 0x000fe200078e000e */
[----:B------:R-:W-:-:S05]  /*116b0*/  @!P0 MOV R3, R21 ;  /* 0x0000001500038202 */ /* 0x000fca0000000f00 */
[----:B------:R-:W-:Y:S01]  /*116c0*/  @!PT LDS RZ, [RZ] ;  /* 0x00000000fffff984 */ /* 0x000fe20000000800 */
[----:B------:R-:W-:Y:S01]  /*116d0*/  @!PT LDS RZ, [RZ] ;  /* 0x00000000fffff984 */ /* 0x000fe20000000800 */
[----:B------:R-:W-:Y:S01]  /*116e0*/  @!PT LDS RZ, [RZ] ;  /* 0x00000000fffff984 */ /* 0x000fe20000000800 */
[----:B------:R0:W-:Y:S01]  /*116f0*/  @!P0 LDGSTS.E.BYPASS.LTC128B.128 [R7+0x26400], desc[UR36][R2.64], !P1 ;  /* 0x2640000002078fae */ /* 0x0001e2000c901d64 */
[----:B------:R-:W-:Y:S02]  /*11700*/  ISETP.NE.AND P1, PT, R8, RZ, PT ;  /* 0x000000ff0800720c */ /* 0x000fe40003f25270 */
[----:B------:R-:W-:Y:S01]  /*11710*/  P2R R8, PR, RZ, 0x20 ;  /* 0x00000020ff087803 */ /* 0x000fe20000000000 */
[----:B------:R0:W-:Y:S01]  /*11720*/  @!P0 LDGSTS.E.BYPASS.LTC128B.128 [R7+0x28400], desc[UR36][R2.64+0x80], !P5 ;  /* 0x2840008002078fae */ /* 0x0001e2000e901d64 */
[----:B------:R-:W-:-:S03]  /*11730*/  LOP3.LUT P5, RZ, R16, 0x800, RZ, 0xc0, !PT ;  /* 0x0000080010ff7812 */ /* 0x000fc600078ac0ff */
[----:B------:R0:W-:Y:S04]  /*11740*/  @!P0 LDGSTS.E.BYPASS.LTC128B.128 [R7+0x2a400], desc[UR36][R2.64+0x100], !P4 ;  /* 0x2a40010002078fae */ /* 0x0001e8000e101d64 */
[----:B------:R0:W-:Y:S01]  /*11750*/  @!P0 LDGSTS.E.BYPASS.LTC128B.128 [R7+0x2c400], desc[UR36][R2.64+0x180], !P3 ;  /* 0x2c40018002078fae */ /* 0x0001e2000d901d64 */
[----:B------:R-:W-:-:S03]  /*11760*/  LOP3.LUT P3, RZ, R16, 0x80, RZ, 0xc0, !PT ;  /* 0x0000008010ff7812 */ /* 0x000fc6000786c0ff */
[----:B------:R0:W-:Y:S04]  /*11770*/  @!P0 LDGSTS.E.BYPASS.LTC128B.128 [R7+0x2e400], desc[UR36][R2.64+0x200], !P2 ;  /* 0x2e40020002078fae */ /* 0x0001e8000d101d64 */
[----:B------:R0:W-:Y:S04]  /*11780*/  @!P0 LDGSTS.E.BYPASS.LTC128B.128 [R7+0x30400], desc[UR36][R2.64+0x280], !P1 ;  /* 0x3040028002078fae */ /* 0x0001e8000c901d64 */
[----:B------:R0:W-:Y:S01]  /*11790*/  @!P0 LDGSTS.E.BYPASS.LTC128B.128 [R7+0x32400], desc[UR36][R2.64+0x300], P6 ;  /* 0x3240030002078fae */ /* 0x0001e2000b101d64 */
[----:B------:R-:W-:Y:S02]  /*117a0*/  ISETP.NE.AND P0, PT, R9, RZ, PT ;  /* 0x000000ff0900720c */ /* 0x000fe40003f05270 */
[----:B------:R-:W-:-:S02]  /*117b0*/  LOP3.LUT P6, RZ, R16, 0x100, RZ, 0xc0, !PT ;  /* 0x0000010010ff7812 */ /* 0x000fc400078cc0ff */
[----:B------:R-:W-:-:S04]  /*117c0*/  @!P3 LOP3.LUT R20, R5, 0x40, RZ, 0xc0, !PT ;  /* 0x000000400514b812 */ /* 0x000fc800078ec0ff */
[----:B------:R-:W-:-:S07]  /*117d0*/  @!P3 SHF.R.U32.HI R20, RZ, 0x2, R20 ;  /* 0x00000002ff14b819 */ /* 0x000fce0000011614 */
[----:B------:R0:W-:Y:S02]  /*117e0*/  @!P6 LDGSTS.E.BYPASS.LTC128B.128 [R7+0x34400], desc[UR36][R2.64+0x380], P0 ;  /* 0x344003800207efae */ /* 0x0001e40008101d64 */
[----:B0-----:R-:W-:Y:S05]  /*117f0*/  WARPSYNC.COLLECTIVE R15, `(.L_x_3493) ;  /* 0x000000000f087348 */ /* 0x001fea0003c00000 */
[----:B------:R1:W2:Y:S02]  /*11800*/  SHFL.IDX P6, R14, R13, R12, R11 ;  /* 0x0000000c0d0e7389 */ /* 0x0002a400000c000b */
[----:B012---:R-:W-:Y:S01]  /*11810*/  ENDCOLLECTIVE ;  /* 0x000000000000791b */ /* 0x007fe20003800000 */
.L_x_3493:
[----:B------:R-:W-:-:S04]  /*11820*/  @!P3 LOP3.LUT R7, R6, 0x80, RZ, 0xc0, !PT ;  /* 0x000000800607b812 */ /* 0x000fc800078ec0ff */
[----:B------:R-:W-:Y:S01]  /*11830*/  @!P3 SHF.R.U32.HI R7, RZ, 0x3, R7 ;  /* 0x00000003ff07b819 */ /* 0x000fe20000011607 */
[----:B------:R-:W-:Y:S02]  /*11840*/  IMAD.MOV.U32 R13, RZ, RZ, R0 ;  /* 0x000000ffff0d7224 */ /* 0x000fe400078e0000 */
[----:B------:R-:W-:-:S07]  /*11850*/  IMAD.MOV.U32 R9, RZ, RZ, R14 ;  /* 0x000000ffff097224 */ /* 0x000fce00078e000e */
[----:B------:R-:W-:Y:S05]  /*11860*/  WARPSYNC.COLLECTIVE R15, `(.L_x_3494) ;  /* 0x000000000f087348 */ /* 0x000fea0003c00000 */
[----:B------:R0:W1:Y:S02]  /*11870*/  SHFL.IDX P6, R14, R13, R12, R11 ;  /* 0x0000000c0d0e7389 */ /* 0x00006400000c000b */
[----:B01----:R-:W-:Y:S01]  /*11880*/  ENDCOLLECTIVE ;  /* 0x000000000000791b */ /* 0x003fe20003800000 */
.L_x_3494:
[----:B------:R-:W-:Y:S02]  /*11890*/  IMAD.MOV.U32 R13, RZ, RZ, R4 ;  /* 0x000000ffff0d7224 */ /* 0x000fe400078e0004 */
[----:B------:R-:W-:Y:S01]  /*118a0*/  IMAD.MOV.U32 R12, RZ, RZ, 0x2 ;  /* 0x00000002ff0c7424 */ /* 0x000fe200078e00ff */
[----:B------:R-:W-:Y:S02]  /*118b0*/  @!P3 LEA R14, P0, R22, R14, 0x1 ;  /* 0x0000000e160eb211 */ /* 0x000fe400078008ff */
[----:B------:R-:W-:-:S03]  /*118c0*/  @!P3 ISETP.NE.U32.AND P6, PT, R20, RZ, PT ;  /* 0x000000ff1400b20c */ /* 0x000fc60003fc5070 */
[----:B------:R-:W-:Y:S01]  /*118d0*/  @!P3 IMAD.X R21, RZ, RZ, R9, P0 ;  /* 0x000000ffff15b224 */ /* 0x000fe200000e0609 */
[----:B------:R-:W-:Y:S02]  /*118e0*/  @!P3 ISETP.NE.U32.AND P0, PT, R7, RZ, PT ;  /* 0x000000ff0700b20c */ /* 0x000fe40003f05070 */
[----:B------:R-:W-:Y:S02]  /*118f0*/  ISETP.NE.AND P3, PT, R10, RZ, PT ;  /* 0x000000ff0a00720c */ /* 0x000fe40003f65270 */
[----:B------:R-:W-:Y:S02]  /*11900*/  P2R R7, PR, RZ, 0x1 ;  /* 0x00000001ff077803 */ /* 0x000fe40000000000 */
[----:B------:R-:W-:Y:S02]  /*11910*/  LOP3.LUT P0, RZ, R16, 0x80, RZ, 0xc0, !PT ;  /* 0x0000008010ff7812 */ /* 0x000fe4000780c0ff */
[----:B------:R-:W-:-:S11]  /*11920*/  P2R R10, PR, RZ, 0x2 ;  /* 0x00000002ff0a7803 */ /* 0x000fd60000000000 */
[----:B------:R-:W-:Y:S01]  /*11930*/  @!P0 LEA R9, R24, UR42, 0x1 ;  /* 0x0000002a18098c11 */ /* 0x000fe2000f8e08ff */
[----:B------:R-:W-:Y:S02]  /*11940*/  @!P0 IMAD.MOV.U32 R2, RZ, RZ, R14 ;  /* 0x000000ffff028224 */ /* 0x000fe400078e000e */
[----:B------:R-:W-:-:S05]  /*11950*/  @!P0 IMAD.MOV.U32 R3, RZ, RZ, R21 ;  /* 0x000000ffff038224 */ /* 0x000fca00078e0015 */
[----:B------:R-:W-:Y:S01]  /*11960*/  @!PT LDS RZ, [RZ] ;  /* 0x00000000fffff984 */ /* 0x000fe20000000800 */
[----:B------:R-:W-:Y:S01]  /*11970*/  @!PT LDS RZ, [RZ] ;  /* 0x00000000fffff984 */ /* 0x000fe20000000800 */
[----:B------:R-:W-:Y:S01]  /*11980*/  @!PT LDS RZ, [RZ] ;  /* 0x00000000fffff984 */ /* 0x000fe20000000800 */
[----:B------:R0:W-:Y:S01]  /*11990*/  @!P0 LDGSTS.E.BYPASS.LTC128B.128 [R9+0x26c00], desc[UR36][R2.64], !P5 ;  /* 0x26c0000002098fae */ /* 0x0001e2000e901d64 */
[----:B------:R-:W-:-:S04]  /*119a0*/  ISETP.NE.AND P5, PT, R8, RZ, PT ;  /* 0x000000ff0800720c */ /* 0x000fc80003fa5270 */
[----:B------:R-:W-:-:S09]  /*119b0*/  P2R R8, PR, RZ, 0x20 ;  /* 0x00000020ff087803 */ /* 0x000fd20000000000 */
[----:B------:R0:W-:Y:S01]  /*119c0*/  @!P0 LDGSTS.E.BYPASS.LTC128B.128 [R9+0x28c00], desc[UR36][R2.64+0x80], !P5 ;  /* 0x28c0008002098fae */ /* 0x0001e2000e901d64 */
[----:B------:R-:W-:-:S03]  /*119d0*/  LOP3.LUT P5, RZ, R16, 0x800, RZ, 0xc0, !PT ;  /* 0x0000080010ff7812 */ /* 0x000fc600078ac0ff */
[----:B------:R0:W-:Y:S04]  /*119e0*/  @!P0 LDGSTS.E.BYPASS.LTC128B.128 [R9+0x2ac00], desc[UR36][R2.64+0x100], !P4 ;  /* 0x2ac0010002098fae */ /* 0x0001e8000e101d64 */
[----:B------:R0:W-:Y:S04]  /*119f0*/  @!P0 LDGSTS.E.BYPASS.LTC128B.128 [R9+0x2cc00], desc[UR36][R2.64+0x180], !P3 ;  /* 0x2cc0018002098fae */ /* 0x0001e8000d901d64 */
[----:B------:R0:W-:Y:S04]  /*11a00*/  @!P0 LDGSTS.E.BYPASS.LTC128B.128 [R9+0x2ec00], desc[UR36][R2.64+0x200], !P2 ;  /* 0x2ec0020002098fae */ /* 0x0001e8000d101d64 */
[----:B------:R0:W-:Y:S01]  /*11a10*/  @!P0 LDGSTS.E.BYPASS.LTC128B.128 [R9+0x30c00], desc[UR36][R2.64+0x280], !P1 ;  /* 0x30c0028002098fae */ /* 0x0001e2000c901d64 */
[----:B------:R-:W-:-:S03]  /*11a20*/  LOP3.LUT P1, RZ, R16, 0x40, RZ, 0xc0, !PT ;  /* 0x0000004010ff7812 */ /* 0x000fc6000782c0ff */
[----:B------:R0:W-:Y:S01]  /*11a30*/  @!P0 LDGSTS.E.BYPASS.LTC128B.128 [R9+0x32c00], desc[UR36][R2.64+0x300], P6 ;  /* 0x32c0030002098fae */ /* 0x0001e2000b101d64 */
[----:B------:R-:W-:Y:S02]  /*11a40*/  ISETP.NE.AND P0, PT, R7, RZ, PT ;  /* 0x000000ff0700720c */ /* 0x000fe40003f05270 */
[----:B------:R-:W-:-:S07]  /*11a50*/  LOP3.LUT P6, RZ, R16, 0x80, RZ, 0xc0, !PT ;  /* 0x0000008010ff7812 */ /* 0x000fce00078cc0ff */
[----:B------:R-:W-:-:S04]  /*11a60*/  @!P1 LOP3.LUT R20, R5, 0x40, RZ, 0xc0, !PT ;  /* 0x0000004005149812 */ /* 0x000fc800078ec0ff */
[----:B------:R-:W-:Y:S02]  /*11a70*/  @!P1 SHF.R.U32.HI R20, RZ, 0x2, R20 ;  /* 0x00000002ff149819 */ /* 0x000fe40000011614 */
[----:B------:R0:W-:Y:S05]  /*11a80*/  @!P6 LDGSTS.E.BYPASS.LTC128B.128 [R9+0x34c00], desc[UR36][R2.64+0x380], P0 ;  /* 0x34c003800209efae */ /* 0x0001ea0008101d64 */
[----:B0-----:R-:W-:Y:S05]  /*11a90*/  WARPSYNC.COLLECTIVE R15, `(.L_x_3495) ;  /* 0x000000000f087348 */ /* 0x001fea0003c00000 */
[----:B------:R1:W2:Y:S02]  /*11aa0*/  SHFL.IDX P6, R14, R13, R12, R11 ;  /* 0x0000000c0d0e7389 */ /* 0x0002a400000c000b */
[----:B012---:R-:W-:Y:S01]  /*11ab0*/  ENDCOLLECTIVE ;  /* 0x000000000000791b */ /* 0x007fe20003800000 */
.L_x_3495:
[----:B------:R-:W-:-:S04]  /*11ac0*/  @!P1 LOP3.LUT R9, R6, 0x80, RZ, 0xc0, !PT ;  /* 0x0000008006099812 */ /* 0x000fc800078ec0ff */
[----:B------:R-:W-:Y:S01]  /*11ad0*/  @!P1 SHF.R.U32.HI R9, RZ, 0x3, R9 ;  /* 0x00000003ff099819 */ /* 0x000fe20000011609 */
[----:B------:R-:W-:Y:S02]  /*11ae0*/  IMAD.MOV.U32 R13, RZ, RZ, R0 ;  /* 0x000000ffff0d7224 */ /* 0x000fe400078e0000 */
[----:B------:R-:W-:-:S07]  /*11af0*/  IMAD.MOV.U32 R7, RZ, RZ, R14 ;  /* 0x000000ffff077224 */ /* 0x000fce00078e000e */
[----:B------:R-:W-:Y:S05]  /*11b00*/  WARPSYNC.COLLECTIVE R15, `(.L_x_3496) ;  /* 0x000000000f087348 */ /* 0x000fea0003c00000 */
[----:B------:R0:W1:Y:S02]  /*11b10*/  SHFL.IDX P6, R14, R13, R12, R11 ;  /* 0x0000000c0d0e7389 */ /* 0x00006400000c000b */
[----:B01----:R-:W-:Y:S01]  /*11b20*/  ENDCOLLECTIVE ;  /* 0x000000000000791b */ /* 0x003fe20003800000 */
.L_x_3496:
        /* <DEDUP_REMOVED lines=8> */
[----:B------:R-:W-:-:S13]  /*11bb0*/  LOP3.LUT P0, RZ, R16, 0x40, RZ, 0xc0, !PT ;  /* 0x0000004010ff7812 */ /* 0x000fda000780c0ff */
[----:B------:R-:W-:Y:S01]  /*11bc0*/  @!P0 LEA R21, R24, UR42, 0x1 ;  /* 0x0000002a18158c11 */ /* 0x000fe2000f8e08ff */
[----:B------:R-:W-:Y:S02]  /*11bd0*/  @!P0 IMAD.MOV.U32 R2, RZ, RZ, R14 ;  /* 0x000000ffff028224 */ /* 0x000fe400078e000e */
[----:B------:R-:W-:-:S05]  /*11be0*/  @!P0 IMAD.MOV.U32 R3, RZ, RZ, R7 ;  /* 0x000000ffff038224 */ /* 0x000fca00078e0007 */
[----:B------:R-:W-:Y:S01]  /*11bf0*/  @!PT LDS RZ, [RZ] ;  /* 0x00000000fffff984 */ /* 0x000fe20000000800 */
[----:B------:R-:W-:Y:S01]  /*11c00*/  @!PT LDS RZ, [RZ] ;  /* 0x00000000fffff984 */ /* 0x000fe20000000800 */
[----:B------:R-:W-:Y:S01]  /*11c10*/  @!PT LDS RZ, [RZ] ;  /* 0x00000000fffff984 */ /* 0x000fe20000000800 */
[----:B------:R0:W-:Y:S01]  /*11c20*/  @!P0 LDGSTS.E.BYPASS.LTC128B.128 [R21+0x27400], desc[UR36][R2.64], !P5 ;  /* 0x2740000002158fae */ /* 0x0001e2000e901d64 */
[----:B------:R-:W-:-:S13]  /*11c30*/  ISETP.NE.AND P5, PT, R8, RZ, PT ;  /* 0x000000ff0800720c */ /* 0x000fda0003fa5270 */
[----:B------:R0:W-:Y:S04]  /*11c40*/  @!P0 LDGSTS.E.BYPASS.LTC128B.128 [R21+0x29400], desc[UR36][R2.64+0x80], !P5 ;  /* 0x2940008002158fae */ /* 0x0001e8000e901d64 */
[----:B------:R0:W-:Y:S04]  /*11c50*/  @!P0 LDGSTS.E.BYPASS.LTC128B.128 [R21+0x2b400], desc[UR36][R2.64+0x100], !P4 ;  /* 0x2b40010002158fae */ /* 0x0001e8000e101d64 */
[----:B------:R0:W-:Y:S04]  /*11c60*/  @!P0 LDGSTS.E.BYPASS.LTC128B.128 [R21+0x2d400], desc[UR36][R2.64+0x180], !P3 ;  /* 0x2d40018002158fae */ /* 0x0001e8000d901d64 */
[----:B------:R0:W-:Y:S04]  /*11c70*/  @!P0 LDGSTS.E.BYPASS.LTC128B.128 [R21+0x2f400], desc[UR36][R2.64+0x200], !P2 ;  /* 0x2f40020002158fae */ /* 0x0001e8000d101d64 */
[----:B------:R0:W-:Y:S04]  /*11c80*/  @!P0 LDGSTS.E.BYPASS.LTC128B.128 [R21+0x31400], desc[UR36][R2.64+0x280], !P1 ;  /* 0x3140028002158fae */ /* 0x0001e8000c901d64 */
[----:B------:R0:W-:Y:S01]  /*11c90*/  @!P0 LDGSTS.E.BYPASS.LTC128B.128 [R21+0x33400], desc[UR36][R2.64+0x300], P6 ;  /* 0x3340030002158fae */ /* 0x0001e2000b101d64 */
[----:B------:R-:W-:-:S02]  /*11ca0*/  ISETP.NE.AND P0, PT, R9, RZ, PT ;  /* 0x000000ff0900720c */ /* 0x000fc40003f05270 */
[----:B------:R-:W-:-:S13]  /*11cb0*/  LOP3.LUT P6, RZ, R16, 0x40, RZ, 0xc0, !PT ;  /* 0x0000004010ff7812 */ /* 0x000fda00078cc0ff */
[----:B------:R0:W-:Y:S02]  /*11cc0*/  @!P6 LDGSTS.E.BYPASS.LTC128B.128 [R21+0x35400], desc[UR36][R2.64+0x380], P0 ;  /* 0x354003800215efae */ /* 0x0001e40008101d64 */
[----:B0-----:R-:W-:Y:S05]  /*11cd0*/  WARPSYNC.COLLECTIVE R15, `(.L_x_3497) ;  /* 0x000000000f087348 */ /* 0x001fea0003c00000 */
[----:B------:R1:W2:Y:S02]  /*11ce0*/  SHFL.IDX P6, R14, R13, R12, R11 ;  /* 0x0000000c0d0e7389 */ /* 0x0002a400000c000b */
[----:B012---:R-:W-:Y:S01]  /*11cf0*/  ENDCOLLECTIVE ;  /* 0x000000000000791b */ /* 0x007fe20003800000 */
.L_x_3497:
[----:B------:R-:W-:Y:S01]  /*11d00*/  IMAD.MOV.U32 R13, RZ, RZ, R0 ;  /* 0x000000ffff0d7224 */ /* 0x000fe200078e0000 */
[----:B------:R-:W-:-:S07]  /*11d10*/  MOV R4, R14 ;  /* 0x0000000e00047202 */ /* 0x000fce0000000f00 */
[----:B------:R-:W-:Y:S05]  /*11d20*/  WARPSYNC.COLLECTIVE R15, `(.L_x_3498) ;  /* 0x000000000f087348 */ /* 0x000fea0003c00000 */
[----:B------:R0:W1:Y:S02]  /*11d30*/  SHFL.IDX P6, R14, R13, R12, R11 ;  /* 0x0000000c0d0e7389 */ /* 0x00006400000c000b */
[----:B01----:R-:W-:Y:S01]  /*11d40*/  ENDCOLLECTIVE ;  /* 0x000000000000791b */ /* 0x003fe20003800000 */
.L_x_3498:
[----:B------:R-:W-:Y:S05]  /*11d50*/  BRA `(.L_x_3499) ;  /* 0xffffffcc00187947 */ /* 0x000fea000383ffff */
.L_x_3434:
[----:B01----:R-:W-:-:S04]  /*11d60*/  IMAD.U32 R3, RZ, RZ, UR42 ;  /* 0x0000002aff037e24 */ /* 0x003fc8000f8e00ff */
[----:B------:R0:W1:Y:S03]  /*11d70*/  SYNCS.PHASECHK.TRANS64.TRYWAIT P0, [R3+URZ+0x38820], R0 ;  /* 0x03882000030075a7 */ /* 0x000066000800017f */
[----:B-1----:R-:W-:Y:S05]  /*11d80*/  @!P0 NANOSLEEP.SYNCS 0x989680 ;  /* 0x009896800000895d */ /* 0x002fea0003900000 */
[----:B------:R-:W1:Y:S02]  /*11d90*/  @!P0 SYNCS.PHASECHK.TRANS64 P0, [R3+URZ+0x38820], R0 ;  /* 0x03882000030085a7 */ /* 0x000e64000800007f */
[----:B-1----:R-:W-:Y:S05]  /*11da0*/  @!P0 BRA `(.L_x_3434) ;  /* 0xfffffffc00ec8947 */ /* 0x002fea000383ffff */
[----:B------:R-:W-:Y:S05]  /*11db0*/  BRA `(.L_x_3500) ;  /* 0xffffffcc00887947 */ /* 0x000fea000383ffff */
.L_x_3436:
[----:B01----:R-:W-:-:S04]  /*11dc0*/  IMAD.U32 R3, RZ, RZ, UR42 ;  /* 0x0000002aff037e24 */ /* 0x003fc8000f8e00ff */
[----:B------:R0:W1:Y:S03]  /*11dd0*/  SYNCS.PHASECHK.TRANS64.TRYWAIT P0, [R3+URZ+0x38860], R0 ;  /* 0x03886000030075a7 */ /* 0x000066000800017f */
[----:B-1----:R-:W-:Y:S05]  /*11de0*/  @!P0 NANOSLEEP.SYNCS 0x989680 ;  /* 0x009896800000895d */ /* 0x002fea0003900000 */
[----:B------:R-:W1:Y:S02]  /*11df0*/  @!P0 SYNCS.PHASECHK.TRANS64 P0, [R3+URZ+0x38860], R0 ;  /* 0x03886000030085a7 */ /* 0x000e64000800007f */
[----:B-1----:R-:W-:Y:S05]  /*11e00*/  @!P0 BRA `(.L_x_3436) ;  /* 0xfffffffc00ec8947 */ /* 0x002fea000383ffff */
[----:B------:R-:W-:Y:S05]  /*11e10*/  BRA `(.L_x_3501) ;  /* 0xffffffcc00847947 */ /* 0x000fea000383ffff */
.L_x_3437:
        /* <DEDUP_REMOVED lines=8> */
.L_x_3503:
[----:B------:R-:W-:Y:S05]  /*11ea0*/  BSYNC B0 ;  /* 0x0000000000007941 */ /* 0x000fea0003800000 */
.L_x_3502:
[----:B------:R-:W-:Y:S01]  /*11eb0*/  IMAD.MOV.U32 R13, RZ, RZ, R6 ;  /* 0x000000ffff0d7224 */ /* 0x000fe200078e0006 */
[C---:B------:R-:W-:Y:S01]  /*11ec0*/  LOP3.LUT R4, R17.reuse, 0x1, RZ, 0xc0, !PT ;  /* 0x0000000111047812 */ /* 0x040fe200078ec0ff */
[----:B------:R-:W-:Y:S01]  /*11ed0*/  IMAD.MOV.U32 R12, RZ, RZ, RZ ;  /* 0x000000ffff0c7224 */ /* 0x000fe200078e00ff */
[----:B------:R-:W-:Y:S01]  /*11ee0*/  LEA R7, R24, UR42, 0x1 ;  /* 0x0000002a18077c11 */ /* 0x000fe2000f8e08ff */
[----:B------:R-:W-:Y:S01]  /*11ef0*/  IMAD.MOV.U32 R11, RZ, RZ, 0x181f ;  /* 0x0000181fff0b7424 */ /* 0x000fe200078e00ff */
[----:B------:R-:W-:Y:S01]  /*11f00*/  ISETP.NE.U32.AND P1, PT, R4, 0x1, PT ;  /* 0x000000010400780c */ /* 0x000fe20003f25070 */
[----:B------:R-:W-:Y:S01]  /*11f10*/  IMAD.MOV.U32 R15, RZ, RZ, -0x1 ;  /* 0xffffffffff0f7424 */ /* 0x000fe200078e00ff */
[C---:B------:R-:W-:Y:S01]  /*11f20*/  LOP3.LUT P5, RZ, R17.reuse, 0x2, RZ, 0xc0, !PT ;  /* 0x0000000211ff7812 */ /* 0x040fe200078ac0ff */
[----:B------:R-:W-:Y:S01]  /*11f30*/  IMAD.MOV.U32 R3, RZ, RZ, R14 ;  /* 0x000000ffff037224 */ /* 0x000fe200078e000e */
[----:B------:R-:W-:Y:S01]  /*11f40*/  LOP3.LUT P4, RZ, R17, 0x4, RZ, 0xc0, !PT ;  /* 0x0000000411ff7812 */ /* 0x000fe2000788c0ff */
[----:B------:R-:W-:-:S12]  /*11f50*/  IMAD.SHL.U32 R0, R22, 0x2, RZ ;  /* 0x0000000216007824 */ /* 0x000fd800078e00ff */
[----:B------:R-:W-:Y:S05]  /*11f60*/  WARPSYNC.COLLECTIVE R15, `(.L_x_3504) ;  /* 0x000000000f087348 */ /* 0x000fea0003c00000 */
[----:B------:R0:W1:Y:S02]  /*11f70*/  SHFL.IDX P6, R14, R13, R12, R11 ;  /* 0x0000000c0d0e7389 */ /* 0x00006400000c000b */
[----:B01----:R-:W-:Y:S01]  /*11f80*/  ENDCOLLECTIVE ;  /* 0x000000000000791b */ /* 0x003fe20003800000 */
.L_x_3504:
[C---:B------:R-:W-:Y:S02]  /*11f90*/  LOP3.LUT P3, RZ, R17.reuse, 0x8, RZ, 0xc0, !PT ;  /* 0x0000000811ff7812 */ /* 0x040fe4000786c0ff */
[C---:B------:R-:W-:Y:S02]  /*11fa0*/  LOP3.LUT P2, RZ, R17.reuse, 0x10, RZ, 0xc0, !PT ;  /* 0x0000001011ff7812 */ /* 0x040fe4000784c0ff */
[----:B------:R-:W-:Y:S02]  /*11fb0*/  LOP3.LUT R16, R16, 0xffffffbf, RZ, 0xc0, !PT ;  /* 0xffffffbf10107812 */ /* 0x000fe400078ec0ff */
[----:B------:R-:W-:Y:S02]  /*11fc0*/  PRMT R4, R17, 0x8880, RZ ;  /* 0x0000888011047816 */ /* 0x000fe400000000ff */
[----:B------:R-:W-:-:S04]  /*11fd0*/  @P1 LOP3.LUT R16, R16, 0x40, RZ, 0xfc, !PT ;  /* 0x0000004010101812 */ /* 0x000fc800078efcff */
[----:B------:R-:W-:Y:S01]  /*11fe0*/  LOP3.LUT R16, R16, 0xffffff7f, RZ, 0xc0, !PT ;  /* 0xffffff7f10107812 */ /* 0x000fe200078ec0ff */
[----:B------:R-:W-:Y:S02]  /*11ff0*/  IMAD.MOV.U32 R13, RZ, RZ, R8 ;  /* 0x000000ffff0d7224 */ /* 0x000fe400078e0008 */
[----:B------:R-:W-:Y:S01]  /*12000*/  IMAD.MOV.U32 R12, RZ, RZ, 0x1 ;  /* 0x00000001ff0c7424 */ /* 0x000fe200078e00ff */
        /* <DEDUP_REMOVED lines=29> */
.L_x_3505:
[----:B------:R-:W-:Y:S01]  /*121e0*/  IMAD.MOV.U32 R13, RZ, RZ, R6 ;  /* 0x000000ffff0d7224 */ /* 0x000fe200078e0006 */
[----:B------:R-:W-:-:S07]  /*121f0*/  MOV R5, R14 ;  /* 0x0000000e00057202 */ /* 0x000fce0000000f00 */
[----:B------:R-:W-:Y:S05]  /*12200*/  WARPSYNC.COLLECTIVE R15, `(.L_x_3506) ;  /* 0x000000000f087348 */ /* 0x000fea0003c00000 */
[----:B------:R0:W1:Y:S02]  /*12210*/  SHFL.IDX P6, R14, R13, R12, R11 ;  /* 0x0000000c0d0e7389 */ /* 0x00006400000c000b */
[----:B01----:R-:W-:Y:S01]  /*12220*/  ENDCOLLECTIVE ;  /* 0x000000000000791b */ /* 0x003fe20003800000 */
.L_x_3506:
[----:B------:R-:W-:Y:S02]  /*12230*/  IMAD.MOV.U32 R13, RZ, RZ, R8 ;  /* 0x000000ffff0d7224 */ /* 0x000fe400078e0008 */
        /* <DEDUP_REMOVED lines=27> */
.L_x_3507:
[----:B------:R-:W-:Y:S02]  /*123f0*/  IMAD.MOV.U32 R13, RZ, RZ, R6 ;  /* 0x000000ffff0d7224 */ /* 0x000fe400078e0006 */
[----:B------:R-:W-:-:S07]  /*12400*/  IMAD.MOV.U32 R9, RZ, RZ, R14 ;  /* 0x000000ffff097224 */ /* 0x000fce00078e000e */
[----:B------:R-:W-:Y:S05]  /*12410*/  WARPSYNC.COLLECTIVE R15, `(.L_x_3508) ;  /* 0x000000000f087348 */ /* 0x000fea0003c00000 */
[----:B------:R0:W1:Y:S02]  /*12420*/  SHFL.IDX P6, R14, R13, R12, R11 ;  /* 0x0000000c0d0e7389 */ /* 0x00006400000c000b */
[----:B01----:R-:W-:Y:S01]  /*12430*/  ENDCOLLECTIVE ;  /* 0x000000000000791b */ /* 0x003fe20003800000 */
.L_x_3508:
        /* <DEDUP_REMOVED lines=28> */
.L_x_3509:
[----:B------:R-:W-:Y:S02]  /*12600*/  IMAD.MOV.U32 R13, RZ, RZ, R6 ;  /* 0x000000ffff0d7224 */ /* 0x000fe400078e0006 */
[----:B------:R-:W-:-:S07]  /*12610*/  IMAD.MOV.U32 R8, RZ, RZ, R14 ;  /* 0x000000ffff087224 */ /* 0x000fce00078e000e */
[----:B------:R-:W-:Y:S05]  /*12620*/  WARPSYNC.COLLECTIVE R15, `(.L_x_3510) ;  /* 0x000000000f087348 */ /* 0x000fea0003c00000 */
[----:B------:R0:W1:Y:S02]  /*12630*/  SHFL.IDX P6, R14, R13, R12, R11 ;  /* 0x0000000c0d0e7389 */ /* 0x00006400000c000b */
[----:B01----:R-:W-:Y:S01]  /*12640*/  ENDCOLLECTIVE ;  /* 0x000000000000791b */ /* 0x003fe20003800000 */
.L_x_3510:
[----:B------:R-:W-:Y:S05]  /*12650*/  BRA `(.L_x_3511) ;  /* 0xffffffcc00187947 */ /* 0x000fea000383ffff */
.L_x_3444:
[----:B-1----:R1:W2:Y:S02]  /*12660*/  SYNCS.PHASECHK.TRANS64.TRYWAIT P0, [R10+URZ+0x38840], R20 ;  /* 0x038840140a0075a7 */ /* 0x0022a4000800017f */
[----:B--2---:R-:W-:Y:S05]  /*12670*/  @!P0 NANOSLEEP.SYNCS 0x989680 ;  /* 0x009896800000895d */ /* 0x004fea0003900000 */
[----:B------:R-:W2:Y:S02]  /*12680*/  @!P0 SYNCS.PHASECHK.TRANS64 P0, [R10+URZ+0x38840], R20 ;  /* 0x038840140a0085a7 */ /* 0x000ea4000800007f */
[----:B--2---:R-:W-:Y:S05]  /*12690*/  @!P0 BRA `(.L_x_3444) ;  /* 0xfffffffc00f08947 */ /* 0x004fea000383ffff */
[----:B------:R-:W-:Y:S05]  /*126a0*/  BRA `(.L_x_3512) ;  /* 0xffffffd000687947 */ /* 0x000fea000383ffff */
.L_x_3445:
        /* <DEDUP_REMOVED lines=8> */
.L_x_3514:
[----:B------:R-:W-:Y:S05]  /*12730*/  BSYNC B1 ;  /* 0x0000000000017941 */ /* 0x000fea0003800000 */
.L_x_3513:
[----:B------:R-:W-:Y:S01]  /*12740*/  IMAD.MOV.U32 R13, RZ, RZ, R26 ;  /* 0x000000ffff0d7224 */ /* 0x000fe200078e001a */
[----:B------:R-:W-:Y:S01]  /*12750*/  MOV R3, R14 ;  /* 0x0000000e00037202 */ /* 0x000fe20000000f00 */
[----:B------:R-:W-:Y:S01]  /*12760*/  IMAD.MOV.U32 R12, RZ, RZ, RZ ;  /* 0x000000ffff0c7224 */ /* 0x000fe200078e00ff */
[----:B------:R-:W-:Y:S01]  /*12770*/  LEA R27, R17, UR42, 0x1 ;  /* 0x0000002a111b7c11 */ /* 0x000fe2000f8e08ff */
[----:B------:R-:W-:Y:S02]  /*12780*/  IMAD.MOV.U32 R11, RZ, RZ, 0x181f ;  /* 0x0000181fff0b7424 */ /* 0x000fe400078e00ff */
[----:B------:R-:W-:-:S07]  /*12790*/  IMAD.MOV.U32 R15, RZ, RZ, -0x1 ;  /* 0xffffffffff0f7424 */ /* 0x000fce00078e00ff */
[----:B------:R-:W-:Y:S05]  /*127a0*/  WARPSYNC.COLLECTIVE R15, `(.L_x_3515) ;  /* 0x000000000f087348 */ /* 0x000fea0003c00000 */
[----:B------:R0:W1:Y:S02]  /*127b0*/  SHFL.IDX P6, R14, R13, R12, R11 ;  /* 0x0000000c0d0e7389 */ /* 0x00006400000c000b */
[----:B01----:R-:W-:Y:S01]  /*127c0*/  ENDCOLLECTIVE ;  /* 0x000000000000791b */ /* 0x003fe20003800000 */
.L_x_3515:
[----:B------:R-:W-:Y:S02]  /*127d0*/  IMAD.MOV.U32 R13, RZ, RZ, R29 ;  /* 0x000000ffff0d7224 */ /* 0x000fe400078e001d */
[----:B------:R-:W-:Y:S01]  /*127e0*/  IMAD.MOV.U32 R12, RZ, RZ, 0x1 ;  /* 0x00000001ff0c7424 */ /* 0x000fe200078e00ff */
[----:B------:R-:W-:-:S13]  /*127f0*/  IADD3 R2, P0, R14, R0, RZ ;  /* 0x000000000e027210 */ /* 0x000fda0007f1e0ff */
[----:B------:R-:W-:Y:S05]  /*12800*/  WARPSYNC.COLLECTIVE R15, `(.L_x_3516) ;  /* 0x000000000f087348 */ /* 0x000fea0003c00000 */
[----:B------:R0:W1:Y:S02]  /*12810*/  SHFL.IDX P6, R14, R13, R12, R11 ;  /* 0x0000000c0d0e7389 */ /* 0x00006400000c000b */
[----:B01----:R-:W-:Y:S01]  /*12820*/  ENDCOLLECTIVE ;  /* 0x000000000000791b */ /* 0x003fe20003800000 */
.L_x_3516:
        /* <DEDUP_REMOVED lines=10> */
.L_x_3517:
[----:B------:R-:W-:Y:S02]  /*128d0*/  IMAD.MOV.U32 R13, RZ, RZ, R29 ;  /* 0x000000ffff0d7224 */ /* 0x000fe400078e001d */
[----:B------:R-:W-:Y:S01]  /*128e0*/  IMAD.MOV.U32 R12, RZ, RZ, 0x2 ;  /* 0x00000002ff0c7424 */ /* 0x000fe200078e00ff */
[----:B------:R-:W-:-:S13]  /*128f0*/  IADD3 R2, P0, R14, R0, RZ ;  /* 0x000000000e027210 */ /* 0x000fda0007f1e0ff */
[----:B------:R-:W-:Y:S05]  /*12900*/  WARPSYNC.COLLECTIVE R15, `(.L_x_3518) ;  /* 0x000000000f087348 */ /* 0x000fea0003c00000 */
[----:B------:R0:W1:Y:S02]  /*12910*/  SHFL.IDX P6, R14, R13, R12, R11 ;  /* 0x0000000c0d0e7389 */ /* 0x00006400000c000b */
[----:B01----:R-:W-:Y:S01]  /*12920*/  ENDCOLLECTIVE ;  /* 0x000000000000791b */ /* 0x003fe20003800000 */
.L_x_3518:
        /* <DEDUP_REMOVED lines=10> */
.L_x_3519:
[----:B------:R-:W-:Y:S01]  /*129d0*/  IMAD.MOV.U32 R13, RZ, RZ, R29 ;  /* 0x000000ffff0d7224 */ /* 0x000fe200078e001d */
[----:B------:R-:W-:Y:S02]  /*129e0*/  MOV R12, 0x3 ;  /* 0x00000003000c7802 */ /* 0x000fe40000000f00 */
[----:B------:R-:W-:-:S13]  /*129f0*/  IADD3 R2, P0, R14, R0, RZ ;  /* 0x000000000e027210 */ /* 0x000fda0007f1e0ff */
[----:B------:R-:W-:Y:S05]  /*12a00*/  WARPSYNC.COLLECTIVE R15, `(.L_x_3520) ;  /* 0x000000000f087348 */ /* 0x000fea0003c00000 */
[----:B------:R0:W1:Y:S02]  /*12a10*/  SHFL.IDX P6, R14, R13, R12, R11 ;  /* 0x0000000c0d0e7389 */ /* 0x00006400000c000b */
[----:B01----:R-:W-:Y:S01]  /*12a20*/  ENDCOLLECTIVE ;  /* 0x000000000000791b */ /* 0x003fe20003800000 */
.L_x_3520:
[----:B------:R-:W-:-:S05]  /*12a30*/  IMAD.X R3, RZ, RZ, R3, P0 ;  /* 0x000000ffff037224 */ /* 0x000fca00000e0603 */
[----:B------:R-:W-:Y:S01]  /*12a40*/  @!PT LDS RZ, [RZ] ;  /* 0x00000000fffff984 */ /* 0x000fe20000000800 */
[----:B------:R-:W-:Y:S01]  /*12a50*/  @!PT LDS RZ, [RZ] ;  /* 0x00000000fffff984 */ /* 0x000fe20000000800 */
[----:B------:R-:W-:Y:S01]  /*12a60*/  @!PT LDS RZ, [RZ] ;  /* 0x00000000fffff984 */ /* 0x000fe20000000800 */
[----:B------:R0:W-:Y:S01]  /*12a70*/  LDGSTS.E.BYPASS.LTC128B.128 [R27+0x23400], desc[UR36][R2.64], !P1 ;  /* 0x23400000021b7fae */ /* 0x0001e2000c901d64 */
[----:B------:R-:W-:Y:S02]  /*12a80*/  IMAD.MOV.U32 R13, RZ, RZ, R26 ;  /* 0x000000ffff0d7224 */ /* 0x000fe400078e001a */
[----:B------:R-:W-:-:S07]  /*12a90*/  IMAD.MOV.U32 R33, RZ, RZ, R14 ;  /* 0x000000ffff217224 */ /* 0x000fce00078e000e */
[----:B0-----:R-:W-:Y:S05]  /*12aa0*/  WARPSYNC.COLLECTIVE R15, `(.L_x_3521) ;  /* 0x000000000f087348 */ /* 0x001fea0003c00000 */
[----:B------:R1:W2:Y:S02]  /*12ab0*/  SHFL.IDX P6, R14, R13, R12, R11 ;  /* 0x0000000c0d0e7389 */ /* 0x0002a400000c000b */
[----:B012---:R-:W-:Y:S01]  /*12ac0*/  ENDCOLLECTIVE ;  /* 0x000000000000791b */ /* 0x007fe20003800000 */
.L_x_3521:
[----:B------:R-:W-:Y:S05]  /*12ad0*/  BRA `(.L_x_3522) ;  /* 0xffffffd0001c7947 */ /* 0x000fea000383ffff */
.L_x_3450:
[----:B---3--:R3:W4:Y:S02]  /*12ae0*/  SYNCS.PHASECHK.TRANS64.TRYWAIT P0, [R10+URZ+0x38860], R20 ;  /* 0x038860140a0075a7 */ /* 0x008724000800017f */
[----:B----4-:R-:W-:Y:S05]  /*12af0*/  @!P0 NANOSLEEP.SYNCS 0x989680 ;  /* 0x009896800000895d */ /* 0x010fea0003900000 */
[----:B------:R-:W4:Y:S02]  /*12b00*/  @!P0 SYNCS.PHASECHK.TRANS64 P0, [R10+URZ+0x38860], R20 ;  /* 0x038860140a0085a7 */ /* 0x000f24000800007f */
[----:B----4-:R-:W-:Y:S05]  /*12b10*/  @!P0 BRA `(.L_x_3450) ;  /* 0xfffffffc00f08947 */ /* 0x010fea000383ffff */
[----:B------:R-:W-:Y:S05]  /*12b20*/  BRA `(.L_x_3523) ;  /* 0xffffffd000687947 */ /* 0x000fea000383ffff */
.L_x_3451:
[----:B------:R-:W-:Y:S01]  /*12b30*/  BSSY B1, `(.L_x_3524) ;  /* 0x0000008000017945 */ /* 0x000fe20003800000 */
[----:B------:R-:W-:Y:S02]  /*12b40*/  IMAD.MOV.U32 R13, RZ, RZ, R19 ;  /* 0x000000ffff0d7224 */ /* 0x000fe400078e0013 */
[----:B------:R-:W-:Y:S02]  /*12b50*/  IMAD.MOV.U32 R12, RZ, RZ, RZ ;  /* 0x000000ffff0c7224 */ /* 0x000fe400078e00ff */
[----:B------:R-:W-:Y:S02]  /*12b60*/  IMAD.MOV.U32 R11, RZ, RZ, 0x181f ;  /* 0x0000181fff0b7424 */ /* 0x000fe400078e00ff */
[----:B------:R-:W-:-:S07]  /*12b70*/  IMAD.MOV.U32 R15, RZ, RZ, -0x1 ;  /* 0xffffffffff0f7424 */ /* 0x000fce00078e00ff */
[----:B-123--:R-:W-:Y:S05]  /*12b80*/  WARPSYNC.COLLECTIVE R15, `(.L_x_3525) ;  /* 0x000000000f087348 */ /* 0x00efea0003c00000 */
[----:B------:R0:W4:Y:S02]  /*12b90*/  SHFL.IDX P6, R14, R13, R12, R11 ;  /* 0x0000000c0d0e7389 */ /* 0x00012400000c000b */
[----:B01234-:R-:W-:Y:S01]  /*12ba0*/  ENDCOLLECTIVE ;  /* 0x000000000000791b */ /* 0x01ffe20003800000 */
.L_x_3525:
[----:B------:R-:W-:Y:S05]  /*12bb0*/  BSYNC B1 ;  /* 0x0000000000017941 */ /* 0x000fea0003800000 */
.L_x_3524:
[----:B------:R-:W-:Y:S01]  /*12bc0*/  IMAD.MOV.U32 R13, RZ, RZ, R18 ;  /* 0x000000ffff0d7224 */ /* 0x000fe200078e0012 */
[----:B------:R-:W-:Y:S01]  /*12bd0*/  LEA R17, R17, UR42, 0x1 ;  /* 0x0000002a11117c11 */ /* 0x000fe2000f8e08ff */
[----:B------:R-:W-:Y:S01]  /*12be0*/  IMAD.MOV.U32 R12, RZ, RZ, RZ ;  /* 0x000000ffff0c7224 */ /* 0x000fe200078e00ff */
[C---:B------:R-:W-:Y:S01]  /*12bf0*/  LOP3.LUT P2, RZ, R16.reuse, 0x20, RZ, 0xc0, !PT ;  /* 0x0000002010ff7812 */ /* 0x040fe2000784c0ff */
[----:B------:R-:W-:Y:S01]  /*12c00*/  IMAD.MOV.U32 R11, RZ, RZ, 0x181f ;  /* 0x0000181fff0b7424 */ /* 0x000fe200078e00ff */
[----:B------:R-:W-:Y:S01]  /*12c10*/  LOP3.LUT P1, RZ, R16, 0x10, RZ, 0xc0, !PT ;  /* 0x0000001010ff7812 */ /* 0x000fe2000782c0ff */
[----:B------:R-:W-:Y:S01]  /*12c20*/  IMAD.MOV.U32 R15, RZ, RZ, -0x1 ;  /* 0xffffffffff0f7424 */ /* 0x000fe200078e00ff */
[----:B------:R-:W-:Y:S01]  /*12c30*/  P2R R4, PR, RZ, 0x20 ;  /* 0x00000020ff047803 */ /* 0x000fe20000000000 */
[----:B------:R-:W-:-:S10]  /*12c40*/  IMAD.MOV.U32 R3, RZ, RZ, R14 ;  /* 0x000000ffff037224 */ /* 0x000fd400078e000e */
[----:B------:R-:W-:Y:S05]  /*12c50*/  WARPSYNC.COLLECTIVE R15, `(.L_x_3526) ;  /* 0x000000000f087348 */ /* 0x000fea0003c00000 */
[----:B------:R0:W1:Y:S02]  /*12c60*/  SHFL.IDX P6, R14, R13, R12, R11 ;  /* 0x0000000c0d0e7389 */ /* 0x00006400000c000b */
[----:B01----:R-:W-:Y:S01]  /*12c70*/  ENDCOLLECTIVE ;  /* 0x000000000000791b */ /* 0x003fe20003800000 */
.L_x_3526:
[----:B------:R-:W-:Y:S02]  /*12c80*/  IMAD.MOV.U32 R13, RZ, RZ, R19 ;  /* 0x000000ffff0d7224 */ /* 0x000fe400078e0013 */
        /* <DEDUP_REMOVED lines=12> */
.L_x_3527:
[----:B------:R-:W-:Y:S01]  /*12d50*/  @!PT LDS RZ, [RZ] ;  /* 0x00000000fffff984 */ /* 0x000fe20000000800 */
[----:B------:R-:W-:Y:S01]  /*12d60*/  @!PT LDS RZ, [RZ] ;  /* 0x00000000fffff984 */ /* 0x000fe20000000800 */
[----:B------:R-:W-:Y:S01]  /*12d70*/  @!PT LDS RZ, [RZ] ;  /* 0x00000000fffff984 */ /* 0x000fe20000000800 */
[----:B------:R0:W-:Y:S04]  /*12d80*/  LDGSTS.E.BYPASS.LTC128B.128 [R17+0x2400], desc[UR36][R2.64+0x80], !P2 ;  /* 0x0240008002117fae */ /* 0x0001e8000d101d64 */
[----:B------:R0:W-:Y:S01]  /*12d90*/  LDGSTS.E.BYPASS.LTC128B.128 [R17+0x4400], desc[UR36][R2.64+0x100], !P1 ;  /* 0x0440010002117fae */ /* 0x0001e2000c901d64 */
[----:B------:R-:W-:-:S03]  /*12da0*/  ISETP.NE.U32.AND P1, PT, R28, RZ, PT ;  /* 0x000000ff1c00720c */ /* 0x000fc60003f25070 */
[----:B------:R0:W-:Y:S01]  /*12db0*/  LDGSTS.E.BYPASS.LTC128B.128 [R17+0x6400], desc[UR36][R2.64+0x180], !P5 ;  /* 0x0640018002117fae */ /* 0x0001e2000e901d64 */
[----:B------:R-:W-:Y:S01]  /*12dc0*/  LOP3.LUT P5, RZ, R16, 0x200, RZ, 0xc0, !PT ;  /* 0x0000020010ff7812 */ /* 0x000fe200078ac0ff */
[----:B------:R-:W-:Y:S02]  /*12dd0*/  IMAD.MOV.U32 R13, RZ, RZ, R18 ;  /* 0x000000ffff0d7224 */ /* 0x000fe400078e0012 */
[----:B------:R0:W-:Y:S04]  /*12de0*/  LDGSTS.E.BYPASS.LTC128B.128 [R17+0x8400], desc[UR36][R2.64+0x200], !P4 ;  /* 0x0840020002117fae */ /* 0x0001e8000e101d64 */
[----:B------:R0:W-:Y:S01]  /*12df0*/  LDGSTS.E.BYPASS.LTC128B.128 [R17+0xa400], desc[UR36][R2.64+0x280], !P3 ;  /* 0x0a40028002117fae */ /* 0x0001e2000d901d64 */
[----:B------:R-:W-:-:S03]  /*12e00*/  IMAD.MOV.U32 R5, RZ, RZ, R14 ;  /* 0x000000ffff057224 */ /* 0x000fc600078e000e */
[----:B------:R0:W-:Y:S04]  /*12e10*/  LDGSTS.E.BYPASS.LTC128B.128 [R17+0xc400], desc[UR36][R2.64+0x300], P0 ;  /* 0x0c40030002117fae */ /* 0x0001e80008101d64 */
[----:B0-----:R-:W-:Y:S05]  /*12e20*/  WARPSYNC.COLLECTIVE R15, `(.L_x_3528) ;  /* 0x000000000f087348 */ /* 0x001fea0003c00000 */
[----:B------:R1:W2:Y:S02]  /*12e30*/  SHFL.IDX P6, R14, R13, R12, R11 ;  /* 0x0000000c0d0e7389 */ /* 0x0002a400000c000b */
[----:B012---:R-:W-:Y:S01]  /*12e40*/  ENDCOLLECTIVE ;  /* 0x000000000000791b */ /* 0x007fe20003800000 */
.L_x_3528:
[----:B------:R-:W-:Y:S01]  /*12e50*/  @!PT LDS RZ, [RZ] ;  /* 0x00000000fffff984 */ /* 0x000fe20000000800 */
[----:B------:R-:W-:Y:S01]  /*12e60*/  @!PT LDS RZ, [RZ] ;  /* 0x00000000fffff984 */ /* 0x000fe20000000800 */
[----:B------:R-:W-:Y:S01]  /*12e70*/  @!PT LDS RZ, [RZ] ;  /* 0x00000000fffff984 */ /* 0x000fe20000000800 */
[----:B------:R0:W-:Y:S01]  /*12e80*/  LDGSTS.E.BYPASS.LTC128B.128 [R17+0xe400], desc[UR36][R2.64+0x380], P1 ;  /* 0x0e40038002117fae */ /* 0x0001e20008901d64 */
[----:B------:R-:W-:Y:S02]  /*12e90*/  IMAD.MOV.U32 R13, RZ, RZ, R19 ;  /* 0x000000ffff0d7224 */ /* 0x000fe400078e0013 */
[----:B------:R-:W-:Y:S01]  /*12ea0*/  IMAD.MOV.U32 R12, RZ, RZ, 0x2 ;  /* 0x00000002ff0c7424 */ /* 0x000fe200078e00ff */
[----:B0-----:R-:W-:Y:S02]  /*12eb0*/  IADD3 R2, P2, R14, R0, RZ ;  /* 0x000000000e027210 */ /* 0x001fe40007f5e0ff */
[C---:B------:R-:W-:Y:S02]  /*12ec0*/  LOP3.LUT P6, RZ, R16.reuse, 0x10, RZ, 0xc0, !PT ;  /* 0x0000001010ff7812 */ /* 0x040fe400078cc0ff */
[----:B------:R-:W-:Y:S02]  /*12ed0*/  IADD3.X R3, RZ, R5, RZ, P2, !PT ;  /* 0x00000005ff037210 */ /* 0x000fe400017fe4ff */
[----:B------:R-:W-:-:S03]  /*12ee0*/  LOP3.LUT P2, RZ, R16, 0x20, RZ, 0xc0, !PT ;  /* 0x0000002010ff7812 */ /* 0x000fc6000784c0ff */
[----:B------:R0:W-:Y:S01]  /*12ef0*/  LDGSTS.E.BYPASS.LTC128B.128 [R17+0xc00], desc[UR36][R2.64], !P5 ;  /* 0x00c0000002117fae */ /* 0x0001e2000e901d64 */
[----:B------:R-:W-:-:S04]  /*12f00*/  ISETP.NE.AND P5, PT, R4, RZ, PT ;  /* 0x000000ff0400720c */ /* 0x000fc80003fa5270 */
[----:B------:R-:W-:-:S05]  /*12f10*/  P2R R4, PR, RZ, 0x20 ;  /* 0x00000020ff047803 */ /* 0x000fca0000000000 */
[----:B------:R0:W-:Y:S04]  /*12f20*/  LDGSTS.E.BYPASS.LTC128B.128 [R17+0x2c00], desc[UR36][R2.64+0x80], !P2 ;  /* 0x02c0008002117fae */ /* 0x0001e8000d101d64 */
[----:B------:R0:W-:Y:S02]  /*12f30*/  LDGSTS.E.BYPASS.LTC128B.128 [R17+0x4c00], desc[UR36][R2.64+0x100], !P6 ;  /* 0x04c0010002117fae */ /* 0x0001e4000f101d64 */
[----:B0-----:R-:W-:Y:S05]  /*12f40*/  WARPSYNC.COLLECTIVE R15, `(.L_x_3529) ;  /* 0x000000000f087348 */ /* 0x001fea0003c00000 */
[----:B------:R1:W2:Y:S02]  /*12f50*/  SHFL.IDX P6, R14, R13, R12, R11 ;  /* 0x0000000c0d0e7389 */ /* 0x0002a400000c000b */
[----:B012---:R-:W-:Y:S01]  /*12f60*/  ENDCOLLECTIVE ;  /* 0x000000000000791b */ /* 0x007fe20003800000 */
.L_x_3529:
        /* <DEDUP_REMOVED lines=14> */
.L_x_3530:
[----:B------:R-:W-:Y:S02]  /*13050*/  IMAD.MOV.U32 R13, RZ, RZ, R19 ;  /* 0x000000ffff0d7224 */ /* 0x000fe400078e0013 */
[----:B------:R-:W-:Y:S01]  /*13060*/  IMAD.MOV.U32 R12, RZ, RZ, 0x3 ;  /* 0x00000003ff0c7424 */ /* 0x000fe200078e00ff */
[----:B------:R-:W-:Y:S02]  /*13070*/  IADD3 R2, P2, R14, R0, RZ ;  /* 0x000000000e027210 */ /* 0x000fe40007f5e0ff */
[----:B------:R-:W-:-:S03]  /*13080*/  LOP3.LUT P6, RZ, R16, 0x10, RZ, 0xc0, !PT ;  /* 0x0000001010ff7812 */ /* 0x000fc600078cc0ff */
[----:B------:R-:W-:Y:S01]  /*13090*/  IMAD.X R3, RZ, RZ, R20, P2 ;  /* 0x000000ffff037224 */ /* 0x000fe200010e0614 */
[----:B------:R-:W-:-:S04]  /*130a0*/  LOP3.LUT P2, RZ, R16, 0x20, RZ, 0xc0, !PT ;  /* 0x0000002010ff7812 */ /* 0x000fc8000784c0ff */
[----:B------:R-:W-:Y:S01]  /*130b0*/  @!PT LDS RZ, [RZ] ;  /* 0x00000000fffff984 */ /* 0x000fe20000000800 */
[----:B------:R-:W-:Y:S01]  /*130c0*/  @!PT LDS RZ, [RZ] ;  /* 0x00000000fffff984 */ /* 0x000fe20000000800 */
[----:B------:R-:W-:Y:S01]  /*130d0*/  @!PT LDS RZ, [RZ] ;  /* 0x00000000fffff984 */ /* 0x000fe20000000800 */
[----:B------:R0:W-:Y:S01]  /*130e0*/  LDGSTS.E.BYPASS.LTC128B.128 [R17+0x1400], desc[UR36][R2.64], !P5 ;  /* 0x0140000002117fae */ /* 0x0001e2000e901d64 */
[----:B------:R-:W-:Y:S01]  /*130f0*/  ISETP.NE.AND P5, PT, R4, RZ, PT ;  /* 0x000000ff0400720c */ /* 0x000fe20003fa5270 */
[----:B------:R-:W-:-:S07]  /*13100*/  IMAD.MOV.U32 R4, RZ, RZ, RZ ;  /* 0x000000ffff047224 */ /* 0x000fce00078e00ff */
[----:B------:R0:W-:Y:S04]  /*13110*/  LDGSTS.E.BYPASS.LTC128B.128 [R17+0x3400], desc[UR36][R2.64+0x80], !P2 ;  /* 0x0340008002117fae */ /* 0x0001e8000d101d64 */
[----:B------:R0:W-:Y:S02]  /*13120*/  LDGSTS.E.BYPASS.LTC128B.128 [R17+0x5400], desc[UR36][R2.64+0x100], !P6 ;  /* 0x0540010002117fae */ /* 0x0001e4000f101d64 */
[----:B0-----:R-:W-:Y:S05]  /*13130*/  WARPSYNC.COLLECTIVE R15, `(.L_x_3531) ;  /* 0x000000000f087348 */ /* 0x001fea0003c00000 */
[----:B------:R1:W2:Y:S02]  /*13140*/  SHFL.IDX P6, R14, R13, R12, R11 ;  /* 0x0000000c0d0e7389 */ /* 0x0002a400000c000b */
[----:B012---:R-:W-:Y:S01]  /*13150*/  ENDCOLLECTIVE ;  /* 0x000000000000791b */ /* 0x007fe20003800000 */
.L_x_3531:
        /* <DEDUP_REMOVED lines=13> */
.L_x_3532:
[----:B------:R-:W-:Y:S05]  /*13230*/  BRA `(.L_x_3533) ;  /* 0xffffffcc00dc7947 */ /* 0x000fea000383ffff */
.L_x_3456:
[----:B0-----:R0:W1:Y:S02]  /*13240*/  SYNCS.PHASECHK.TRANS64.TRYWAIT P0, [R5+URZ+0x38820], R4 ;  /* 0x03882004050075a7 */ /* 0x001064000800017f */
[----:B-1----:R-:W-:Y:S05]  /*13250*/  @!P0 NANOSLEEP.SYNCS 0x989680 ;  /* 0x009896800000895d */ /* 0x002fea0003900000 */
[----:B------:R-:W1:Y:S02]  /*13260*/  @!P0 SYNCS.PHASECHK.TRANS64 P0, [R5+URZ+0x38820], R4 ;  /* 0x03882004050085a7 */ /* 0x000e64000800007f */
[----:B-1----:R-:W-:Y:S05]  /*13270*/  @!P0 BRA `(.L_x_3456) ;  /* 0xfffffffc00f08947 */ /* 0x002fea000383ffff */
[----:B------:R-:W-:Y:S05]  /*13280*/  BRA `(.L_x_3534) ;  /* 0xffffffd000887947 */ /* 0x000fea000383ffff */
.L_x_3457:
        /* <DEDUP_REMOVED lines=8> */
[----:B0-2--5:R-:W-:Y:S05]  /*13310*/  WARPSYNC.COLLECTIVE R15, `(.L_x_3536) ;  /* 0x000000000f087348 */ /* 0x025fea0003c00000 */
[----:B------:R1:W3:Y:S02]  /*13320*/  SHFL.IDX P6, R14, R13, R12, R11 ;  /* 0x0000000c0d0e7389 */ /* 0x0002e400000c000b */
[----:B0123-5:R-:W-:Y:S01]  /*13330*/  ENDCOLLECTIVE ;  /* 0x000000000000791b */ /* 0x02ffe20003800000 */
.L_x_3536:
[----:B------:R-:W-:Y:S05]  /*13340*/  BSYNC B0 ;  /* 0x0000000000007941 */ /* 0x000fea0003800000 */
.L_x_3535:
[----:B------:R-:W-:Y:S05]  /*13350*/  BRA `(.L_x_3537) ;  /* 0xffffffd000707947 */ /* 0x000fea000383ffff */
.L_x_3458:
[----:B------:R-:W-:Y:S01]  /*13360*/  BSSY B0, `(.L_x_3538) ;  /* 0x0000006000007945 */ /* 0x000fe20003800000 */
[----:B------:R-:W-:-:S07]  /*13370*/  IMAD.MOV.U32 R15, RZ, RZ, -0x1 ;  /* 0xffffffffff0f7424 */ /* 0x000fce00078e00ff */
[----:B012--5:R-:W-:Y:S05]  /*13380*/  WARPSYNC.COLLECTIVE R15, `(.L_x_3539) ;  /* 0x000000000f0c7348 */ /* 0x027fea0003c00000 */
[----:B------:R-:W-:Y:S02]  /*13390*/  ELECT P6, UR62, PT ;  /* 0x00000000003e782f */ /* 0x000fe400038c0000 */
[----:B------:R-:W-:Y:S01]  /*133a0*/  MOV R14, UR62 ;  /* 0x0000003e000e7c02 */ /* 0x000fe20008000f00 */
[----:B012--5:R-:W-:Y:S10]  /*133b0*/  ENDCOLLECTIVE ;  /* 0x000000000000791b */ /* 0x027ff40003800000 */
.L_x_3539:
[----:B------:R-:W-:Y:S05]  /*133c0*/  BSYNC B0 ;  /* 0x0000000000007941 */ /* 0x000fea0003800000 */
.L_x_3538:
[----:B------:R-:W-:Y:S05]  /*133d0*/  BRA `(.L_x_3540) ;  /* 0xffffffd000647947 */ /* 0x000fea000383ffff */
.L_x_3460:
[----:B-1----:R1:W3:Y:S02]  /*133e0*/  SYNCS.PHASECHK.TRANS64.TRYWAIT P1, [R3+URZ+0x38840], R2 ;  /* 0x03884002030075a7 */ /* 0x0022e4000802017f */
[----:B---3--:R-:W-:Y:S05]  /*133f0*/  @!P1 NANOSLEEP.SYNCS 0x989680 ;  /* 0x009896800000995d */ /* 0x008fea0003900000 */
[----:B------:R-:W3:Y:S02]  /*13400*/  @!P1 SYNCS.PHASECHK.TRANS64 P1, [R3+URZ+0x38840], R2 ;  /* 0x03884002030095a7 */ /* 0x000ee4000802007f */
[----:B---3--:R-:W-:Y:S05]  /*13410*/  @!P1 BRA `(.L_x_3460) ;  /* 0xfffffffc00f09947 */ /* 0x008fea000383ffff */
[----:B------:R-:W-:Y:S05]  /*13420*/  BRA `(.L_x_3541) ;  /* 0xffffffd0008c7947 */ /* 0x000fea000383ffff */
.L_x_3462:
[----:B0-----:R0:W3:Y:S02]  /*13430*/  SYNCS.PHASECHK.TRANS64.TRYWAIT P1, [R5+URZ+0x38840], R0 ;  /* 0x03884000050075a7 */ /* 0x0010e4000802017f */
[----:B---3--:R-:W-:Y:S05]  /*13440*/  @!P1 NANOSLEEP.SYNCS 0x989680 ;  /* 0x009896800000995d */ /* 0x008fea0003900000 */
[----:B------:R-:W3:Y:S02]  /*13450*/  @!P1 SYNCS.PHASECHK.TRANS64 P1, [R5+URZ+0x38840], R0 ;  /* 0x03884000050095a7 */ /* 0x000ee4000802007f */
[----:B---3--:R-:W-:Y:S05]  /*13460*/  @!P1 BRA `(.L_x_3462) ;  /* 0xfffffffc00f09947 */ /* 0x008fea000383ffff */
[----:B------:R-:W-:Y:S05]  /*13470*/  BRA `(.L_x_3542) ;  /* 0xffffffd000987947 */ /* 0x000fea000383ffff */
.L_x_3464:
[----:B---3--:R3:W4:Y:S02]  /*13480*/  SYNCS.PHASECHK.TRANS64.TRYWAIT P1, [R3+URZ+0x38860], R2 ;  /* 0x03886002030075a7 */ /* 0x008724000802017f */
[----:B----4-:R-:W-:Y:S05]  /*13490*/  @!P1 NANOSLEEP.SYNCS 0x989680 ;  /* 0x009896800000995d */ /* 0x010fea0003900000 */
[----:B------:R-:W4:Y:S02]  /*134a0*/  @!P1 SYNCS.PHASECHK.TRANS64 P1, [R3+URZ+0x38860], R2 ;  /* 0x03886002030095a7 */ /* 0x000f24000802007f */
[----:B----4-:R-:W-:Y:S05]  /*134b0*/  @!P1 BRA `(.L_x_3464) ;  /* 0xfffffffc00f09947 */ /* 0x010fea000383ffff */
[----:B------:R-:W-:Y:S05]  /*134c0*/  BRA `(.L_x_3543) ;  /* 0xffffffd000947947 */ /* 0x000fea000383ffff */
.L_x_3544:
        /* <DEDUP_REMOVED lines=11> */
.L_x_15641:


//--------------------- .text._ZN7cutlass13device_kernelIN5flash11enable_sm90INS1_16FlashAttnFwdSm90INS1_25CollectiveMainloopFwdSm90ILi2EN4cute5tupleIJNS5_1CILi1EEES8_S8_EEENS6_IJNS7_ILi64EEESA_SA_EEELi512ENS_10bfloat16_tEfNS_4arch4Sm90ELb0ELb0ELb0ELb1ELb1ELb0ELb0ELb0ELb0ELb1ELb1ELb0EEENS1_21CollectiveEpilogueFwdINS6_IJSA_NS7_ILi512EEESA_EEES9_SC_SE_Li256ELb1ELb1ELb1ELb0EEENS1_36VarlenDynamicPersistentTileSchedulerILi64ELi64ELi256ELi128ELb1ELb1ELb1ELb0ELb1ELb1EEEEEEEEEvNT_6ParamsE --------------------------
	.section	.text._ZN7cutlass13device_kernelIN5flash11enable_sm90INS1_16FlashAttnFwdSm90INS1_25CollectiveMainloopFwdSm90ILi2EN4cute5tupleIJNS5_1CILi1EEES8_S8_EEENS6_IJNS7_ILi64EEESA_SA_EEELi512ENS_10bfloat16_tEfNS_4arch4Sm90ELb0ELb0ELb0ELb1ELb1ELb0ELb0ELb0ELb0ELb1ELb1ELb0EEENS1_21CollectiveEpilogueFwdINS6_IJSA_NS7_ILi512EEESA_EEES9_SC_SE_Li256ELb1ELb1ELb1ELb0EEENS1_36VarlenDynamicPersistentTileSchedulerILi64ELi64ELi256ELi128ELb1ELb1ELb1ELb0ELb1ELb1EEEEEEEEEvNT_6ParamsE,"ax",@progbits
	.align	128
.text._ZN7cutlass13device_kernelIN5flash11enable_sm90INS1_16FlashAttnFwdSm90INS1_25CollectiveMainloopFwdSm90ILi2EN4cute5tupleIJNS5_1CILi1EEES8_S8_EEENS6_IJNS7_ILi64EEESA_SA_EEELi512ENS_10bfloat16_tEfNS_4arch4Sm90ELb0ELb0ELb0ELb1ELb1ELb0ELb0ELb0ELb0ELb1ELb1ELb0EEENS1_21CollectiveEpilogueFwdINS6_IJSA_NS7_ILi512EEESA_EEES9_SC_SE_Li256ELb1ELb1ELb1ELb0EEENS1_36VarlenDynamicPersistentTileSchedulerILi64ELi64ELi256ELi128ELb1ELb1ELb1ELb0ELb1ELb1EEEEEEEEEvNT_6ParamsE:
        .type           _ZN7cutlass13device_kernelIN5flash11enable_sm90INS1_16FlashAttnFwdSm90INS1_25CollectiveMainloopFwdSm90ILi2EN4cute5tupleIJNS5_1CILi1EEES8_S8_EEENS6_IJNS7_ILi64EEESA_SA_EEELi512ENS_10bfloat16_tEfNS_4arch4Sm90ELb0ELb0ELb0ELb1ELb1ELb0ELb0ELb0ELb0ELb1ELb1ELb0EEENS1_21CollectiveEpilogueFwdINS6_IJSA_NS7_ILi512EEESA_EEES9_SC_SE_Li256ELb1ELb1ELb1ELb0EEENS1_36VarlenDynamicPersistentTileSchedulerILi64ELi64ELi256ELi128ELb1ELb1ELb1ELb0ELb1ELb1EEEEEEEEEvNT_6ParamsE,@function
        .size           _ZN7cutlass13device_kernelIN5flash11enable_sm90INS1_16FlashAttnFwdSm90INS1_25CollectiveMainloopFwdSm90ILi2EN4cute5tupleIJNS5_1CILi1EEES8_S8_EEENS6_IJNS7_ILi64EEESA_SA_EEELi512ENS_10bfloat16_tEfNS_4arch4Sm90ELb0ELb0ELb0ELb1ELb1ELb0ELb0ELb0ELb0ELb1ELb1ELb0EEENS1_21CollectiveEpilogueFwdINS6_IJSA_NS7_ILi512EEESA_EEES9_SC_SE_Li256ELb1ELb1ELb1ELb0EEENS1_36VarlenDynamicPersistentTileSchedulerILi64ELi64ELi256ELi128ELb1ELb1ELb1ELb0ELb1ELb1EEEEEEEEEvNT_6ParamsE,(.L_x_15642 - _ZN7cutlass13device_kernelIN5flash11enable_sm90INS1_16FlashAttnFwdSm90INS1_25CollectiveMainloopFwdSm90ILi2EN4cute5tupleIJNS5_1CILi1EEES8_S8_EEENS6_IJNS7_ILi64EEESA_SA_EEELi512ENS_10bfloat16_tEfNS_4arch4Sm90ELb0ELb0ELb0ELb1ELb1ELb0ELb0ELb0ELb0ELb1ELb1ELb0EEENS1_21CollectiveEpilogueFwdINS6_IJSA_NS7_ILi512EEESA_EEES9_SC_SE_Li256ELb1ELb1ELb1ELb0EEENS1_36VarlenDynamicPersistentTileSchedulerILi64ELi64ELi256ELi128ELb1ELb1ELb1ELb0ELb1ELb1EEEEEEEEEvNT_6ParamsE)
        .other          _ZN7cutlass13device_kernelIN5flash11enable_sm90INS1_16FlashAttnFwdSm90INS1_25CollectiveMainloopFwdSm90ILi2EN4cute5tupleIJNS5_1CILi1EEES8_S8_EEENS6_IJNS7_ILi64EEESA_SA_EEELi512ENS_10bfloat16_tEfNS_4arch4Sm90ELb0ELb0ELb0ELb1ELb1ELb0ELb0ELb0ELb0ELb1ELb1ELb0EEENS1_21CollectiveEpilogueFwdINS6_IJSA_NS7_ILi512EEESA_EEES9_SC_SE_Li256ELb1ELb1ELb1ELb0EEENS1_36VarlenDynamicPersistentTileSchedulerILi64ELi64ELi256ELi128ELb1ELb1ELb1ELb0ELb1ELb1EEEEEEEEEvNT_6ParamsE,@"STO_CUDA_ENTRY STV_DEFAULT"
_ZN7cutlass13device_kernelIN5flash11enable_sm90INS1_16FlashAttnFwdSm90INS1_25CollectiveMainloopFwdSm90ILi2EN4cute5tupleIJNS5_1CILi1EEES8_S8_EEENS6_IJNS7_ILi64EEESA_SA_EEELi512ENS_10bfloat16_tEfNS_4arch4Sm90ELb0ELb0ELb0ELb1ELb1ELb0ELb0ELb0ELb0ELb1ELb1ELb0EEENS1_21CollectiveEpilogueFwdINS6_IJSA_NS7_ILi512EEESA_EEES9_SC_SE_Li256ELb1ELb1ELb1ELb0EEENS1_36VarlenDynamicPersistentTileSchedulerILi64ELi64ELi256ELi128ELb1ELb1ELb1ELb0ELb1ELb1EEEEEEEEEvNT_6ParamsE:
        /* <DEDUP_REMOVED lines=37> */
[----:B------:R0:W4:Y:S01]  /*0250*/  SYNCS.EXCH.64 URZ, [UR6+0x28c40], UR4 ;  /* 0x028c4004063f75b2 */ /* 0x0001220008000100 */
[----:B------:R0:W0:Y:S01]  /*0260*/  SYNCS.EXCH.64 URZ, [UR6+0x28c38], UR4 ;  /* 0x028c3804063f75b2 */ /* 0x0000220008000100 */
[----:B------:R0:W0:Y:S01]  /*0270*/  SYNCS.EXCH.64 URZ, [UR6+0x28c48], UR4 ;  /* 0x028c4804063f75b2 */ /* 0x0000220008000100 */
[----:B------:R-:W-:Y:S01]  /*0280*/  NOP ;  /* 0x0000000000007918 */ /* 0x000fe20000000000 */
.L_x_3545:
        /* <DEDUP_REMOVED lines=22> */
.L_x_3546:
        /* <DEDUP_REMOVED lines=18> */
.L_x_3547:
        /* <DEDUP_REMOVED lines=22> */
.L_x_3548:
        /* <DEDUP_REMOVED lines=23> */
.L_x_3549:
[----:B------:R-:W-:Y:S01]  /*07e0*/  UISETP.NE.AND UP0, UPT, UR47, URZ, UPT ;  /* 0x0000003f2f00728c */ /* 0x000fe2000bf05270 */
[----:B------:R-:W-:Y:S01]  /*07f0*/  NOP ;  /* 0x0000000000007918 */ /* 0x000fe20000000000 */
[----:B------:R-:W-:Y:S01]  /*0800*/  UMOV UR37, 0x1 ;  /* 0x0000000100257882 */ /* 0x000fe20000000000 */
[----:B------:R-:W-:Y:S01]  /*0810*/  ULDC.64 UR50, c[0x0][0x208] ;  /* 0x0000820000327ab9 */ /* 0x000fe20000000a00 */
[----:B------:R-:W-:Y:S01]  /*0820*/  USEL UR37, UR37, 0x2, !UP0 ;  /* 0x0000000225257887 */ /* 0x000fe2000c000000 */
[----:B01234-:R-:W-:Y:S01]  /*0830*/  BAR.SYNC.DEFER_BLOCKING 0x0 ;  /* 0x0000000000007b1d */ /* 0x01ffe20000010000 */
[----:B------:R-:W-:-:S13]  /*0840*/  PLOP3.LUT P0, PT, PT, PT, UP0, 0x80, 0x0 ;  /* 0x000000000000781c */ /* 0x000fda0003f0f008 */
[----:B------:R-:W-:Y:S05]  /*0850*/  @!P0 BRA `(.L_x_3550) ;  /* 0x000000b800d48947 */ /* 0x000fea0003800000 */
.L_x_3551:
[----:B------:R-:W-:-:S08]  /*0860*/  NOP ;  /* 0x0000000000007918 */ /* 0x000fd00000000000 */
[----:B------:R-:W0:Y:S02]  /*0870*/  USETMAXREG.TRY_ALLOC.CTAPOOL UP0, 0xe8 ;  /* 0x000000e8000079c8 */ /* 0x000e240008000600 */
[----:B0-----:R-:W-:-:S13]  /*0880*/  PLOP3.LUT P0, PT, PT, PT, UP0, 0x80, 0x0 ;  /* 0x000000000000781c */ /* 0x001fda0003f0f008 */
[----:B------:R-:W-:Y:S05]  /*0890*/  @!P0 BRA `(.L_x_3551) ;  /* 0xfffffffc00f08947 */ /* 0x000fea000383ffff */
[----:B------:R-:W-:Y:S01]  /*08a0*/  LOP3.LUT R2, R0, 0xffffff80, RZ, 0xc0, !PT ;  /* 0xffffff8000027812 */ /* 0x000fe200078ec0ff */
[----:B------:R-:W0:Y:S01]  /*08b0*/  S2UR UR38, SR_CgaCtaId ;  /* 0x00000000002679c3 */ /* 0x000e220000008800 */
[----:B------:R-:W-:Y:S01]  /*08c0*/  UMOV UR39, 0x400 ;  /* 0x0000040000277882 */ /* 0x000fe20000000000 */
[----:B------:R-:W-:Y:S01]  /*08d0*/  ULDC UR4, c[0x0][0xc3c] ;  /* 0x00030f0000047ab9 */ /* 0x000fe20000000800 */
[----:B------:R-:W-:-:S13]  /*08e0*/  ISETP.NE.AND P0, PT, R2, 0x80, PT ;  /* 0x000000800200780c */ /* 0x000fda0003f05270 */
[----:B------:R-:W-:Y:S06]  /*08f0*/  @!P0 BAR.ARV 0x8, 0x100 ;  /* 0x0204000000008b1d */ /* 0x000fec0000002000 */
[----:B------:R-:W-:Y:S01]  /*0900*/  ISETP.GE.U32.AND P0, PT, R0, 0x100, PT ;  /* 0x000001000000780c */ /* 0x000fe20003f06070 */
[----:B0-----:R-:W-:-:S12]  /*0910*/  ULEA UR39, UR38, UR39, 0x18 ;  /* 0x0000002726277291 */ /* 0x001fd8000f8ec03f */
[----:B------:R-:W-:Y:S08]  /*0920*/  @P0 BAR.ARV 0xf, 0x100 ;  /* 0x03c4000000000b1d */ /* 0x000ff00000002000 */
[----:B------:R-:W-:Y:S06]  /*0930*/  BAR.SYNC.DEFER_BLOCKING 0x5, 0x180 ;  /* 0x0146000000007b1d */ /* 0x000fec0000010000 */
[----:B------:R-:W0:Y:S02]  /*0940*/  LDS.128 R4, [UR39+0x28cd0] ;  /* 0x028cd027ff047984 */ /* 0x000e240008000c00 */
[----:B------:R-:W-:Y:S06]  /*0950*/  BAR.ARV 0x4, 0x180 ;  /* 0x0106000000007b1d */ /* 0x000fec0000002000 */
[----:B0-----:R-:W-:-:S13]  /*0960*/  ISETP.GE.AND P0, PT, R7, UR4, PT ;  /* 0x0000000407007c0c */ /* 0x001fda000bf06270 */
[----:B------:R-:W-:Y:S05]  /*0970*/  @P0 EXIT ;  /* 0x000000000000094d */ /* 0x000fea0003800000 */
[----:B------:R-:W-:Y:S01]  /*0980*/  VIADD R0, R0, 0xffffff80 ;  /* 0xffffff8000007836 */ /* 0x000fe20000000000 */
[----:B------:R-:W-:Y:S01]  /*0990*/  R2UR UR5, R5 ;  /* 0x00000000050572ca */ /* 0x000fe200000e0000 */
[----:B------:R-:W-:Y:S01]  /*09a0*/  IMAD.MOV.U32 R22, RZ, RZ, 0x20 ;  /* 0x00000020ff167424 */ /* 0x000fe200078e00ff */
[----:B------:R-:W-:Y:S01]  /*09b0*/  R2UR UR6, R6 ;  /* 0x00000000060672ca */ /* 0x000fe200000e0000 */
[----:B------:R-:W-:Y:S01]  /*09c0*/  UMOV UR46, URZ ;  /* 0x0000003f002e7c82 */ /* 0x000fe20008000000 */
[----:B------:R-:W-:Y:S01]  /*09d0*/  SHF.R.S32.HI R3, RZ, 0x1f, R0 ;  /* 0x0000001fff037819 */ /* 0x000fe20000011400 */
[----:B------:R-:W-:Y:S01]  /*09e0*/  UMOV UR36, URZ ;  /* 0x0000003f00247c82 */ /* 0x000fe20008000000 */
[----:B------:R-:W-:Y:S01]  /*09f0*/  R2UR UR7, R7 ;  /* 0x00000000070772ca */ /* 0x000fe200000e0000 */
[----:B------:R-:W-:Y:S01]  /*0a00*/  UMOV UR48, URZ ;  /* 0x0000003f00307c82 */ /* 0x000fe20008000000 */
[CC--:B------:R-:W-:Y:S02]  /*0a10*/  LEA.HI R5, R3.reuse, R0.reuse, RZ, 0x5 ;  /* 0x0000000003057211 */ /* 0x0c0fe400078f28ff */
[----:B------:R-:W-:-:S02]  /*0a20*/  LEA.HI R4, R3, R0, RZ, 0x4 ;  /* 0x0000000003047211 */ /* 0x000fc400078f20ff */
[CC--:B------:R-:W-:Y:S02]  /*0a30*/  LEA.HI R8, R3.reuse, R0.reuse, RZ, 0x2 ;  /* 0x0000000003087211 */ /* 0x0c0fe400078f10ff */
[--C-:B------:R-:W-:Y:S02]  /*0a40*/  SHF.R.S32.HI R10, RZ, 0x5, R5.reuse ;  /* 0x00000005ff0a7819 */ /* 0x100fe40000011405 */
[----:B------:R-:W-:Y:S02]  /*0a50*/  SHF.R.S32.HI R9, RZ, 0x1f, R5 ;  /* 0x0000001fff097819 */ /* 0x000fe40000011405 */
[CC--:B------:R-:W-:Y:S02]  /*0a60*/  LEA.HI R6, R3.reuse, R0.reuse, RZ, 0x3 ;  /* 0x0000000003067211 */ /* 0x0c0fe400078f18ff */
[----:B------:R-:W-:Y:S02]  /*0a70*/  LOP3.LUT R5, R4, 0xfffffff0, RZ, 0xc0, !PT ;  /* 0xfffffff004057812 */ /* 0x000fe400078ec0ff */
[----:B------:R-:W-:-:S02]  /*0a80*/  LEA.HI R2, R3, R0, RZ, 0x7 ;  /* 0x0000000003027211 */ /* 0x000fc400078f38ff */
[----:B------:R-:W-:Y:S02]  /*0a90*/  SHF.R.S32.HI R7, RZ, 0x4, R4 ;  /* 0x00000004ff077819 */ /* 0x000fe40000011404 */
[----:B------:R-:W-:Y:S02]  /*0aa0*/  LOP3.LUT R13, R8, 0xfffffffc, RZ, 0xc0, !PT ;  /* 0xfffffffc080d7812 */ /* 0x000fe400078ec0ff */
[----:B------:R-:W-:Y:S01]  /*0ab0*/  LOP3.LUT R11, R6, 0xfffffff8, RZ, 0xc0, !PT ;  /* 0xfffffff8060b7812 */ /* 0x000fe200078ec0ff */
[----:B------:R-:W-:Y:S01]  /*0ac0*/  IMAD.IADD R6, R0, 0x1, -R5 ;  /* 0x0000000100067824 */ /* 0x000fe200078e0a05 */
[----:B------:R-:W-:Y:S01]  /*0ad0*/  LOP3.LUT R3, R2, 0xffffff80, RZ, 0xc0, !PT ;  /* 0xffffff8002037812 */ /* 0x000fe200078ec0ff */
[----:B------:R-:W-:Y:S01]  /*0ae0*/  IMAD.IADD R13, R0, 0x1, -R13 ;  /* 0x00000001000d7824 */ /* 0x000fe200078e0a0d */
[----:B------:R-:W-:Y:S01]  /*0af0*/  LEA.HI R4, R4, R7, RZ, 0x1 ;  /* 0x0000000704047211 */ /* 0x000fe200078f08ff */
[C---:B------:R-:W-:Y:S01]  /*0b00*/  IMAD.IADD R11, R0.reuse, 0x1, -R11 ;  /* 0x00000001000b7824 */ /* 0x040fe200078e0a0b */
[----:B------:R-:W-:Y:S01]  /*0b10*/  SHF.R.S32.HI R5, RZ, 0x1f, R6 ;  /* 0x0000001fff057819 */ /* 0x000fe20000011406 */
[----:B------:R-:W-:Y:S01]  /*0b20*/  IMAD.IADD R3, R0, 0x1, -R3 ;  /* 0x0000000100037824 */ /* 0x000fe200078e0a03 */
[----:B------:R-:W-:-:S02]  /*0b30*/  LOP3.LUT R4, R4, 0x1ffffffe, RZ, 0xc0, !PT ;  /* 0x1ffffffe04047812 */ /* 0x000fc400078ec0ff */
[----:B------:R-:W-:Y:S02]  /*0b40*/  LEA.HI R9, R9, R10, RZ, 0x2 ;  /* 0x0000000a09097211 */ /* 0x000fe400078f10ff */
[----:B------:R-:W-:Y:S01]  /*0b50*/  LEA.HI R0, R13, R13, RZ, 0x1 ;  /* 0x0000000d0d007211 */ /* 0x000fe200078f08ff */
[----:B------:R-:W-:Y:S01]  /*0b60*/  IMAD.IADD R8, R7, 0x1, -R4 ;  /* 0x0000000107087824 */ /* 0x000fe200078e0a04 */
[----:B------:R-:W-:Y:S02]  /*0b70*/  LEA.HI R5, R5, R6, RZ, 0x3 ;  /* 0x0000000605057211 */ /* 0x000fe400078f18ff */
[----:B------:R-:W-:Y:S01]  /*0b80*/  SHF.R.S32.HI R221, RZ, 0x7, R2 ;  /* 0x00000007ffdd7819 */ /* 0x000fe20000011402 */
[----:B------:R-:W-:Y:S01]  /*0b90*/  IMAD.SHL.U32 R8, R8, 0x8, RZ ;  /* 0x0000000808087824 */ /* 0x000fe200078e00ff */
[----:B------:R-:W-:Y:S02]  /*0ba0*/  LOP3.LUT R9, R9, 0x3ffffc, RZ, 0xc0, !PT ;  /* 0x003ffffc09097812 */ /* 0x000fe400078ec0ff */
[----:B------:R-:W-:Y:S01]  /*0bb0*/  LOP3.LUT R4, R0, 0x1ffffffe, RZ, 0xc0, !PT ;  /* 0x1ffffffe00047812 */ /* 0x000fe200078ec0ff */
[----:B------:R-:W-:Y:S01]  /*0bc0*/  IMAD R12, R221, 0x100, R6 ;  /* 0x00000100dd0c7824 */ /* 0x000fe200078e0206 */
[----:B------:R-:W-:Y:S01]  /*0bd0*/  SHF.R.S32.HI R0, RZ, 0x1f, R3 ;  /* 0x0000001fff007819 */ /* 0x000fe20000011403 */
[----:B------:R-:W-:Y:S01]  /*0be0*/  IMAD.IADD R9, R10, 0x1, -R9 ;  /* 0x000000010a097824 */ /* 0x000fe200078e0a09 */
[----:B------:R-:W-:Y:S01]  /*0bf0*/  LOP3.LUT R7, R5, 0xfffffff8, RZ, 0xc0, !PT ;  /* 0xfffffff805077812 */ /* 0x000fe200078ec0ff */
[----:B------:R-:W-:Y:S01]  /*0c00*/  IMAD.IADD R13, R13, 0x1, -R4 ;  /* 0x000000010d0d7824 */ /* 0x000fe200078e0a04 */
[----:B------:R-:W-:Y:S01]  /*0c10*/  LEA.HI R4, R0, R3, RZ, 0x2 ;  /* 0x0000000300047211 */ /* 0x000fe200078f10ff */
[----:B------:R-:W-:Y:S01]  /*0c20*/  IMAD R15, R9, 0x10, R12 ;  /* 0x00000010090f7824 */ /* 0x000fe200078e020c */
[----:B------:R-:W-:Y:S01]  /*0c30*/  LEA.HI R2, R2, R221, RZ, 0x1 ;  /* 0x000000dd02027211 */ /* 0x000fe200078f08ff */
[----:B------:R-:W-:Y:S01]  /*0c40*/  IMAD.IADD R6, R6, 0x1, -R7 ;  /* 0x0000000106067824 */ /* 0x000fe200078e0a07 */
[----:B------:R-:W-:Y:S01]  /*0c50*/  LOP3.LUT R12, R4, 0x7ffffffc, RZ, 0xc0, !PT ;  /* 0x7ffffffc040c7812 */ /* 0x000fe200078ec0ff */
[----:B------:R-:W-:Y:S01]  /*0c60*/  IMAD.SHL.U32 R7, R5, 0x40, RZ ;  /* 0x0000004005077824 */ /* 0x000fe200078e00ff */
[----:B------:R-:W-:-:S02]  /*0c70*/  LEA.HI R5, R0, R3, RZ, 0x5 ;  /* 0x0000000300057211 */ /* 0x000fc400078f28ff */
[----:B------:R-:W-:Y:S01]  /*0c80*/  SHF.R.S32.HI R0, RZ, 0x2, R4 ;  /* 0x00000002ff007819 */ /* 0x000fe20000011404 */
[----:B------:R-:W-:Y:S01]  /*0c90*/  IMAD.IADD R12, R3, 0x1, -R12 ;  /* 0x00000001030c7824 */ /* 0x000fe200078e0a0c */
[----:B------:R-:W-:Y:S01]  /*0ca0*/  LOP3.LUT R9, R7, 0x7ffffe00, RZ, 0xc0, !PT ;  /* 0x7ffffe0007097812 */ /* 0x000fe200078ec0ff */
[----:B------:R-:W-:Y:S01]  /*0cb0*/  IMAD.SHL.U32 R3, R6, 0x40, RZ ;  /* 0x0000004006037824 */ /* 0x000fe200078e00ff */
[----:B------:R-:W-:Y:S01]  /*0cc0*/  SHF.R.S32.HI R7, RZ, 0x1f, R4 ;  /* 0x0000001fff077819 */ /* 0x000fe20000011404 */
[----:B------:R-:W-:Y:S01]  /*0cd0*/  IMAD.U32 R4, R15, 0x40, R8 ;  /* 0x000000400f047824 */ /* 0x000fe200078e0008 */
[----:B------:R-:W-:Y:S01]  /*0ce0*/  LOP3.LUT R2, R2, 0xfffffe, RZ, 0xc0, !PT ;  /* 0x00fffffe02027812 */ /* 0x000fe200078ec0ff */
[----:B------:R-:W-:Y:S01]  /*0cf0*/  IMAD R9, R10, 0x400, R9 ;  /* 0x000004000a097824 */ /* 0x000fe200078e0209 */
[----:B------:R-:W-:Y:S01]  /*0d00*/  LEA.HI R7, R7, R0, RZ, 0x3 ;  /* 0x0000000007077211 */ /* 0x000fe200078f18ff */
[----:B------:R-:W-:Y:S01]  /*0d10*/  IMAD.SHL.U32 R222, R12, 0x2, RZ ;  /* 0x000000020cde7824 */ /* 0x000fe200078e00ff */
[----:B------:R-:W-:Y:S01]  /*0d20*/  LOP3.LUT R3, R3, 0x1c0, RZ, 0xc0, !PT ;  /* 0x000001c003037812 */ /* 0x000fe200078ec0ff */
[----:B------:R0:W-:Y:S01]  /*0d30*/  STL [R1+0x38], R4 ;  /* 0x0000380401007387 */ /* 0x0001e20000100800 */
[----:B------:R-:W-:-:S02]  /*0d40*/  LOP3.LUT R7, R7, 0xfffffff8, RZ, 0xc0, !PT ;  /* 0xfffffff807077812 */ /* 0x000fc400078ec0ff */
[----:B------:R-:W-:Y:S02]  /*0d50*/  LOP3.LUT R8, R3, 0x8, R8, 0xf8, !PT ;  /* 0x0000000803087812 */ /* 0x000fe400078ef808 */
[----:B------:R-:W-:Y:S01]  /*0d60*/  SHF.R.U32.HI R3, RZ, 0x3, R3 ;  /* 0x00000003ff037819 */ /* 0x000fe20000011603 */
[----:B------:R-:W-:Y:S01]  /*0d70*/  IMAD.IADD R16, R0, 0x1, -R7 ;  /* 0x0000000100107824 */ /* 0x000fe200078e0a07 */
[----:B------:R-:W-:Y:S01]  /*0d80*/  SHF.R.S32.HI R5, RZ, 0x5, R5 ;  /* 0x00000005ff057819 */ /* 0x000fe20000011405 */
[----:B------:R-:W-:Y:S01]  /*0d90*/  IMAD.IADD R0, R221, 0x1, -R2 ;  /* 0x00000001dd007824 */ /* 0x000fe200078e0a02 */
[----:B------:R-:W-:Y:S01]  /*0da0*/  LOP3.LUT R8, R8, R3, RZ, 0x3c, !PT ;  /* 0x0000000308087212 */ /* 0x000fe200078e3cff */
[----:B------:R-:W-:Y:S01]  /*0db0*/  IMAD.SHL.U32 R2, R11, 0x8, RZ ;  /* 0x000000080b027824 */ /* 0x000fe200078e00ff */
[----:B------:R-:W-:Y:S01]  /*0dc0*/  R2P PR, R6, 0x6 ;  /* 0x0000000606007804 */ /* 0x000fe20000000000 */
[----:B0-----:R-:W-:Y:S02]  /*0dd0*/  IMAD.SHL.U32 R4, R0, 0x100, RZ ;  /* 0x0000010000047824 */ /* 0x001fe400078e00ff */
[----:B------:R-:W-:-:S02]  /*0de0*/  IMAD.IADD R8, R9, 0x1, R8 ;  /* 0x0000000109087824 */ /* 0x000fc400078e0208 */
[----:B------:R-:W-:Y:S01]  /*0df0*/  IMAD.IADD R17, R222, 0x1, R4 ;  /* 0x00000001de117824 */ /* 0x000fe200078e0204 */
[----:B------:R0:W-:Y:S01]  /*0e00*/  STL [R1+0x34], R4 ;  /* 0x0000340401007387 */ /* 0x0001e20000100800 */
[----:B------:R-:W-:Y:S01]  /*0e10*/  IMAD R16, R5, 0x10, R16 ;  /* 0x0000001005107824 */ /* 0x000fe200078e0210 */
[----:B------:R-:W-:Y:S01]  /*0e20*/  LEA R18, R8, UR39, 0x1 ;  /* 0x0000002708127c11 */ /* 0x000fe2000f8e08ff */
[----:B------:R-:W-:Y:S01]  /*0e30*/  VIADD R185, R2, 0x40 ;  /* 0x0000004002b97836 */ /* 0x000fe20000000000 */
[----:B------:R-:W-:Y:S01]  /*0e40*/  SHF.R.S32.HI R0, RZ, 0x1f, R17 ;  /* 0x0000001fff007819 */ /* 0x000fe20000011411 */
[C---:B------:R-:W-:Y:S01]  /*0e50*/  VIADD R220, R17.reuse, 0x8 ;  /* 0x0000000811dc7836 */ /* 0x040fe20000000000 */
[----:B------:R-:W-:Y:S01]  /*0e60*/  SEL R22, R22, 0xffffffe0, !P1 ;  /* 0xffffffe016167807 */ /* 0x000fe20004800000 */
[C---:B------:R-:W-:Y:S01]  /*0e70*/  VIADD R219, R17.reuse, 0x10 ;  /* 0x0000001011db7836 */ /* 0x040fe20000000000 */
[----:B------:R-:W-:Y:S01]  /*0e80*/  SHF.R.S32.HI R3, RZ, 0x1f, R185 ;  /* 0x0000001fff037819 */ /* 0x000fe200000114b9 */
[----:B------:R-:W-:Y:S01]  /*0e90*/  VIADD R217, R17, 0x20 ;  /* 0x0000002011d97836 */ /* 0x000fe20000000000 */
[----:B------:R-:W-:Y:S01]  /*0ea0*/  SHF.R.S32.HI R0, RZ, 0x1f, R220 ;  /* 0x0000001fff007819 */ /* 0x000fe200000114dc */
[----:B0-----:R-:W-:Y:S01]  /*0eb0*/  IMAD R4, R13, 0x8, R16 ;  /* 0x000000080d047824 */ /* 0x001fe200078e0210 */
[----:B------:R-:W-:Y:S01]  /*0ec0*/  SHF.R.S32.HI R3, RZ, 0x1f, R219 ;  /* 0x0000001fff037819 */ /* 0x000fe200000114db */
[C---:B------:R-:W-:Y:S01]  /*0ed0*/  VIADD R218, R17.reuse, 0x18 ;  /* 0x0000001811da7836 */ /* 0x040fe20000000000 */
[----:B------:R-:W-:Y:S01]  /*0ee0*/  SHF.R.S32.HI R0, RZ, 0x1f, R217 ;  /* 0x0000001fff007819 */ /* 0x000fe200000114d9 */
[C---:B------:R-:W-:Y:S01]  /*0ef0*/  VIADD R216, R17.reuse, 0x28 ;  /* 0x0000002811d87836 */ /* 0x040fe20000000000 */
[----:B------:R0:W-:Y:S01]  /*0f00*/  STL [R1+0x30], R4 ;  /* 0x0000300401007387 */ /* 0x0001e20000100800 */
[----:B------:R-:W-:-:S02]  /*0f10*/  VIADD R214, R17, 0x38 ;  /* 0x0000003811d67836 */ /* 0x000fc40000000000 */
[C---:B------:R-:W-:Y:S01]  /*0f20*/  VIADD R215, R17.reuse, 0x30 ;  /* 0x0000003011d77836 */ /* 0x040fe20000000000 */
[----:B------:R-:W-:Y:S01]  /*0f30*/  SHF.R.S32.HI R3, RZ, 0x1f, R216 ;  /* 0x0000001fff037819 */ /* 0x000fe200000114d8 */
[C---:B------:R-:W-:Y:S01]  /*0f40*/  VIADD R213, R17.reuse, 0x40 ;  /* 0x0000004011d57836 */ /* 0x040fe20000000000 */
[----:B------:R-:W-:Y:S01]  /*0f50*/  SHF.R.S32.HI R0, RZ, 0x1f, R214 ;  /* 0x0000001fff007819 */ /* 0x000fe200000114d6 */
[C---:B------:R-:W-:Y:S02]  /*0f60*/  VIADD R211, R17.reuse, 0x50 ;  /* 0x0000005011d37836 */ /* 0x040fe40000000000 */
        /* <DEDUP_REMOVED lines=46> */
[----:B------:R-:W-:Y:S01]  /*1250*/  VIADD R19, R18, 0x26840 ;  /* 0x0002684012137836 */ /* 0x000fe20000000000 */
[----:B------:R-:W-:Y:S01]  /*1260*/  SHF.R.S32.HI R225, RZ, 0x1f, R192 ;  /* 0x0000001fffe17819 */ /* 0x000fe200000114c0 */
[C---:B------:R-:W-:Y:S01]  /*1270*/  @P2 VIADD R19, R23.reuse, 0xffffffc0 ;  /* 0xffffffc017132836 */ /* 0x040fe20000000000 */
[----:B------:R-:W-:Y:S01]  /*1280*/  SHF.R.S32.HI R224, RZ, 0x1f, R187 ;  /* 0x0000001fffe07819 */ /* 0x000fe200000114bb */
[----:B------:R-:W-:Y:S01]  /*1290*/  IMAD.IADD R23, R23, 0x1, R22 ;  /* 0x0000000117177824 */ /* 0x000fe200078e0216 */
[----:B------:R-:W-:Y:S01]  /*12a0*/  SHF.R.S32.HI R223, RZ, 0x1f, R186 ;  /* 0x0000001fffdf7819 */ /* 0x000fe200000114ba */
[----:B------:R-:W-:-:S02]  /*12b0*/  VIADD R184, R2, 0x80 ;  /* 0x0000008002b87836 */ /* 0x000fc40000000000 */
[----:B------:R-:W-:-:S07]  /*12c0*/  IMAD.IADD R22, R22, 0x1, R19 ;  /* 0x0000000116167824 */ /* 0x000fce00078e0213 */
.L_x_3606:
[----:B------:R-:W-:Y:S01]  /*12d0*/  ULDC.64 UR8, c[0x0][0xc88] ;  /* 0x0003220000087ab9 */ /* 0x000fe20000000a00 */
[----:B------:R-:W-:Y:S01]  /*12e0*/  ULDC.64 UR10, c[0x0][0xa20] ;  /* 0x00028800000a7ab9 */ /* 0x000fe20000000a00 */
[----:B------:R-:W-:-:S06]  /*12f0*/  UIMAD.WIDE UR8, UR7, 0x4, UR8 ;  /* 0x00000004070878a5 */ /* 0x000fcc000f8e0208 */
[----:B0-23--:R-:W-:Y:S02]  /*1300*/  IMAD.U32 R4, RZ, RZ, UR8 ;  /* 0x00000008ff047e24 */ /* 0x00dfe4000f8e00ff */
[----:B----4-:R-:W-:Y:S01]  /*1310*/  IMAD.U32 R5, RZ, RZ, UR9 ;  /* 0x00000009ff057e24 */ /* 0x010fe2000f8e00ff */
[----:B------:R-:W-:-:S04]  /*1320*/  ULDC.64 UR8, c[0x0][0xa28] ;  /* 0x00028a0000087ab9 */ /* 0x000fc80000000a00 */
        /* <DEDUP_REMOVED lines=11> */
[----:B------:R-:W-:Y:S01]  /*13e0*/  @UP1 ULEA UR10, UP0, UR40, UR10, 0x2 ;  /* 0x0000000a280a1291 */ /* 0x000fe2000f80103f */
[----:B------:R-:W-:-:S03]  /*13f0*/  IMAD.U32 R4, RZ, RZ, UR8 ;  /* 0x00000008ff047e24 */ /* 0x000fc6000f8e00ff */
[----:B------:R-:W-:Y:S01]  /*1400*/  @UP1 ULEA.HI.X UR11, UR40, UR11, UR41, 0x2, UP0 ;  /* 0x0000000b280b1291 */ /* 0x000fe200080f1429 */
[----:B------:R-:W-:Y:S01]  /*1410*/  IMAD.U32 R5, RZ, RZ, UR9 ;  /* 0x00000009ff057e24 */ /* 0x000fe2000f8e00ff */
[----:B------:R-:W-:Y:S01]  /*1420*/  ULDC.64 UR8, c[0x0][0x418] ;  /* 0x0001060000087ab9 */ /* 0x000fe20000000a00 */
[----:B-1----:R-:W-:-:S03]  /*1430*/  IMAD.U32 R6, RZ, RZ, UR10 ;  /* 0x0000000aff067e24 */ /* 0x002fc6000f8e00ff */
[----:B------:R-:W-:Y:S01]  /*1440*/  IMAD.U32 R7, RZ, RZ, UR11 ;  /* 0x0000000bff077e24 */ /* 0x000fe2000f8e00ff */
[----:B------:R-:W2:Y:S04]  /*1450*/  @P0 LDG.E R4, desc[UR50][R4.64] ;  /* 0x0000003204040981 */ /* 0x000ea8000c1e1900 */
[----:B------:R-:W3:Y:S01]  /*1460*/  @P1 LDG.E R6, desc[UR50][R6.64] ;  /* 0x0000003206061981 */ /* 0x000ee2000c1e1900 */
[----:B------:R-:W-:Y:S02]  /*1470*/  ULOP3.LUT UR4, UR6, 0xff000000, URZ, 0xc0, !UPT ;  /* 0xff00000006047892 */ /* 0x000fe4000f8ec03f */
[----:B------:R-:W-:Y:S02]  /*1480*/  UISETP.NE.U32.AND UP0, UPT, UR8, URZ, UPT ;  /* 0x0000003f0800728c */ /* 0x000fe4000bf05070 */
[----:B------:R-:W-:-:S02]  /*1490*/  USHF.R.U32.HI UR7, URZ, 0x8, UR4 ;  /* 0x000000083f077899 */ /* 0x000fc40008011604 */
[----:B------:R-:W-:Y:S02]  /*14a0*/  UISETP.NE.AND.EX UP0, UPT, UR9, URZ, UPT, UP0 ;  /* 0x0000003f0900728c */ /* 0x000fe4000bf05300 */
[----:B------:R-:W-:Y:S02]  /*14b0*/  ULOP3.LUT UR42, UR6, 0xffff, URZ, 0xc0, !UPT ;  /* 0x0000ffff062a7892 */ /* 0x000fe4000f8ec03f */
[----:B------:R-:W-:Y:S01]  /*14c0*/  ULOP3.LUT UR6, UR6, 0xff0000, URZ, 0xc0, !UPT ;  /* 0x00ff000006067892 */ /* 0x000fe2000f8ec03f */
[----:B------:R-:W-:Y:S01]  /*14d0*/  ULDC UR4, c[0x0][0x424] ;  /* 0x0001090000047ab9 */ /* 0x000fe20000000800 */
[----:B------:R-:W-:Y:S01]  /*14e0*/  UMOV UR53, URZ ;  /* 0x0000003f00357c82 */ /* 0x000fe20008000000 */
[----:B------:R-:W-:Y:S02]  /*14f0*/  USEL UR4, UR4, 0x1, UP0 ;  /* 0x0000000104047887 */ /* 0x000fe40008000000 */
[----:B------:R-:W-:Y:S01]  /*1500*/  ULEA.HI UR6, UR6, UR7, URZ, 0x10 ;  /* 0x0000000706067291 */ /* 0x000fe2000f8f803f */
[----:B------:R-:W-:-:S02]  /*1510*/  UMOV UR43, UR5 ;  /* 0x00000005002b7c82 */ /* 0x000fc40008000000 */
[----:B------:R-:W-:Y:S02]  /*1520*/  ULDC UR7, c[0x0][0x2f0] ;  /* 0x0000bc0000077ab9 */ /* 0x000fe40000000800 */
[----:B------:R-:W-:-:S03]  /*1530*/  UIMAD UR4, UR4, UR7, URZ ;  /* 0x00000007040472a4 */ /* 0x000fc6000f8e023f */
[----:B------:R-:W-:Y:S01]  /*1540*/  ULDC UR7, c[0x0][0x9f0] ;  /* 0x00027c0000077ab9 */ /* 0x000fe20000000800 */
[----:B--2---:R-:W-:-:S03]  /*1550*/  @P0 R2UR UR53, R4 ;  /* 0x00000000043502ca */ /* 0x004fc600000e0000 */
[----:B---3--:R-:W-:Y:S01]  /*1560*/  @P1 R2UR UR4, R6 ;  /* 0x00000000060412ca */ /* 0x008fe200000e0000 */
[----:B-----5:R-:W-:-:S14]  /*1570*/  @P1 BRA `(.L_x_3552) ;  /* 0x0000000000341947 */ /* 0x020fdc0003800000 */
        /* <DEDUP_REMOVED lines=13> */
.L_x_3552:
[----:B------:R-:W-:Y:S02]  /*1650*/  UISETP.NE.AND UP1, UPT, UR47, 0x1, UPT ;  /* 0x000000012f00788c */ /* 0x000fe4000bf25270 */
[----:B------:R-:W-:Y:S02]  /*1660*/  UIADD3 UR53, -UR53, UR4, URZ ;  /* 0x0000000435357290 */ /* 0x000fe4000fffe13f */
[----:B------:R-:W-:Y:S02]  /*1670*/  USHF.R.U32.HI UR45, URZ, 0x10, UR6 ;  /* 0x000000103f2d7899 */ /* 0x000fe40008011606 */
[----:B------:R-:W-:Y:S01]  /*1680*/  UIADD3 UR4, UR53, 0x3f, URZ ;  /* 0x0000003f35047890 */ /* 0x000fe2000fffe03f */
[----:B------:R-:W-:Y:S01]  /*1690*/  PLOP3.LUT P0, PT, PT, PT, UP1, 0x80, 0x0 ;  /* 0x000000000000781c */ /* 0x000fe20003f0f018 */
[----:B------:R-:W-:Y:S02]  /*16a0*/  UISETP.NE.AND UP0, UPT, UR45, URZ, UPT ;  /* 0x0000003f2d00728c */ /* 0x000fe4000bf05270 */
[----:B------:R-:W-:-:S02]  /*16b0*/  USHF.R.S32.HI UR5, URZ, 0x1f, UR4 ;  /* 0x0000001f3f057899 */ /* 0x000fc40008011404 */
[----:B------:R-:W-:Y:S02]  /*16c0*/  ULOP3.LUT UR44, UR6, 0xff, URZ, 0xc0, !UPT ;  /* 0x000000ff062c7892 */ /* 0x000fe4000f8ec03f */
[----:B------:R-:W-:Y:S02]  /*16d0*/  ULEA.HI UR5, UR5, UR4, URZ, 0x6 ;  /* 0x0000000405057291 */ /* 0x000fe4000f8f303f */
[----:B------:R-:W-:Y:S02]  /*16e0*/  USEL UR10, UR45, UR7, UP0 ;  /* 0x000000072d0a7287 */ /* 0x000fe40008000000 */
[----:B------:R-:W-:Y:S02]  /*16f0*/  USHF.R.S32.HI UR9, URZ, 0x6, UR5 ;  /* 0x000000063f097899 */ /* 0x000fe40008011405 */
[----:B------:R-:W-:Y:S10]  /*1700*/  @!P0 BRA `(.L_x_3553) ;  /* 0x0000002000048947 */ /* 0x000ff40003800000 */
        /* <DEDUP_REMOVED lines=37> */
.L_x_3554:
[----:B------:R-:W-:Y:S01]  /*1960*/  UIMAD UR21, UR44, UR4, URZ ;  /* 0x000000042c1572a4 */ /* 0x000fe2000f8e023f */
[----:B------:R-:W-:Y:S01]  /*1970*/  IMAD.U32 R0, RZ, RZ, UR9 ;  /* 0x00000009ff007e24 */ /* 0x000fe2000f8e00ff */
[----:B------:R-:W-:Y:S01]  /*1980*/  PLOP3.LUT P0, PT, PT, PT, PT, 0x80, 0x0 ;  /* 0x000000000000781c */ /* 0x000fe20003f0f070 */
[----:B------:R-:W-:Y:S01]  /*1990*/  IMAD.U32 R3, RZ, RZ, UR4 ;  /* 0x00000004ff037e24 */ /* 0x000fe2000f8e00ff */
[----:B------:R-:W-:Y:S02]  /*19a0*/  CS2R R12, SRZ ;  /* 0x00000000000c7805 */ /* 0x000fe4000001ff00 */
[----:B------:R-:W-:Y:S02]  /*19b0*/  CS2R R150, SRZ ;  /* 0x0000000000967805 */ /* 0x000fe4000001ff00 */
[----:B------:R-:W-:Y:S02]  /*19c0*/  CS2R R148, SRZ ;  /* 0x0000000000947805 */ /* 0x000fe4000001ff00 */
[----:B------:R-:W-:-:S02]  /*19d0*/  CS2R R146, SRZ ;  /* 0x0000000000927805 */ /* 0x000fc4000001ff00 */
[----:B------:R-:W-:Y:S02]  /*19e0*/  VIADDMNMX R0, R3, UR21, R0, PT ;  /* 0x0000001503007c46 */ /* 0x000fe4000b800100 */
[----:B------:R-:W-:Y:S02]  /*19f0*/  CS2R R144, SRZ ;  /* 0x0000000000907805 */ /* 0x000fe4000001ff00 */
[----:B------:R-:W-:Y:S02]  /*1a00*/  CS2R R142, SRZ ;  /* 0x00000000008e7805 */ /* 0x000fe4000001ff00 */
[----:B------:R-:W-:Y:S02]  /*1a10*/  CS2R R140, SRZ ;  /* 0x00000000008c7805 */ /* 0x000fe4000001ff00 */
[----:B------:R-:W-:Y:S02]  /*1a20*/  R2UR UR16, R0 ;  /* 0x00000000001072ca */ /* 0x000fe400000e0000 */
        /* <DEDUP_REMOVED lines=12> */
[----:B------:R-:W-:Y:S01]  /*1af0*/  UISETP.GT.AND UP0, UPT, UR16, UR21, UPT ;  /* 0x000000151000728c */ /* 0x000fe2000bf04270 */
[----:B------:R-:W-:-:S02]  /*1b00*/  CS2R R114, SRZ ;  /* 0x0000000000727805 */ /* 0x000fc4000001ff00 */
[----:B------:R-:W-:Y:S02]  /*1b10*/  CS2R R112, SRZ ;  /* 0x0000000000707805 */ /* 0x000fe4000001ff00 */
[----:B------:R-:W-:Y:S02]  /*1b20*/  CS2R R110, SRZ ;  /* 0x00000000006e7805 */ /* 0x000fe4000001ff00 */
        /* <DEDUP_REMOVED lines=45> */
[----:B------:R-:W0:Y:S01]  /*1e00*/  SHFL.IDX PT, R0, R221, RZ, 0x1f ;  /* 0x00001fffdd007589 */ /* 0x000e2200000e0000 */
[----:B------:R-:W-:Y:S02]  /*1e10*/  ISETP.NE.AND P0, PT, RZ, UR47, PT ;  /* 0x0000002fff007c0c */ /* 0x000fe4000bf05270 */
[----:B0-----:R-:W-:Y:S01]  /*1e20*/  R2UR UR4, R0 ;  /* 0x00000000000472ca */ /* 0x001fe200000e0000 */
[----:B------:R-:W-:-:S05]  /*1e30*/  IMAD.MOV.U32 R0, RZ, RZ, 0x1 ;  /* 0x00000001ff007424 */ /* 0x000fca00078e00ff */
[----:B------:R-:W-:-:S04]  /*1e40*/  SEL R0, R0, 0x2, !P0 ;  /* 0x0000000200007807 */ /* 0x000fc80004000000 */
[----:B------:R-:W-:-:S03]  /*1e50*/  LOP3.LUT R0, R0, 0x1, RZ, 0xfc, !PT ;  /* 0x0000000100007812 */ /* 0x000fc600078efcff */
[----:B------:R-:W-:Y:S01]  /*1e60*/  ULEA.HI UR5, UR4, UR4, URZ, 0x1 ;  /* 0x0000000404057291 */ /* 0x000fe2000f8f083f */
[----:B------:R-:W-:-:S03]  /*1e70*/  ISETP.NE.AND P0, PT, R0, 0x3, PT ;  /* 0x000000030000780c */ /* 0x000fc60003f05270 */
[----:B------:R-:W-:-:S04]  /*1e80*/  ULOP3.LUT UR5, UR5, 0x1fffe, URZ, 0xc0, !UPT ;  /* 0x0001fffe05057892 */ /* 0x000fc8000f8ec03f */
[----:B------:R-:W-:-:S04]  /*1e90*/  UIADD3 UR5, UR4, -UR5, URZ ;  /* 0x8000000504057290 */ /* 0x000fc8000fffe03f */
[----:B------:R-:W-:-:S04]  /*1ea0*/  ULEA UR5, UR5, UR39, 0xf ;  /* 0x0000002705057291 */ /* 0x000fc8000f8e783f */
[----:B------:R-:W-:-:S04]  /*1eb0*/  UIADD3 UR5, UR5, 0x400, URZ ;  /* 0x0000040005057890 */ /* 0x000fc8000fffe03f */
[----:B------:R-:W-:-:S04]  /*1ec0*/  USHF.R.U32.HI UR5, URZ, 0x4, UR5 ;  /* 0x000000043f057899 */ /* 0x000fc80008011605 */
[----:B------:R-:W-:-:S04]  /*1ed0*/  ULOP3.LUT UR5, UR5, 0x3fff, URZ, 0xc0, !UPT ;  /* 0x00003fff05057892 */ /* 0x000fc8000f8ec03f */
[----:B------:R-:W-:Y:S01]  /*1ee0*/  ULOP3.LUT UR20, UR5, 0x2000000, URZ, 0xfc, !UPT ;  /* 0x0200000005147892 */ /* 0x000fe2000f8efc3f */
[----:B------:R-:W-:Y:S11]  /*1ef0*/  @!P0 BRA `(.L_x_3556) ;  /* 0x0000000000048947 */ /* 0x000ff60003800000 */
[----:B------:R-:W-:Y:S01]  /*1f00*/  BPT.TRAP 0x1 ;  /* 0x000000040000795c */ /* 0x000fe20000300000 */
.L_x_3556:
[----:B------:R-:W-:Y:S01]  /*1f10*/  ULEA UR17, UR48, UR39, 0x3 ;  /* 0x0000002730117291 */ /* 0x000fe2000f8e183f */
[----:B------:R-:W-:-:S05]  /*1f20*/  IMAD.U32 R0, RZ, RZ, UR36 ;  /* 0x00000024ff007e24 */ /* 0x000fca000f8e00ff */
[----:B------:R-:W-:-:S04]  /*1f30*/  SHF.L.U32 R0, R0, 0x1f, RZ ;  /* 0x0000001f00007819 */ /* 0x000fc800000006ff */
[----:B------:R-:W0:Y:S02]  /*1f40*/  SYNCS.PHASECHK.TRANS64.TRYWAIT P1, [UR17+0x28c50], R0 ;  /* 0x028c5000ff0075a7 */ /* 0x000e240008020151 */
[----:B0-----:R-:W-:Y:S05]  /*1f50*/  @!P1 BRA `(.L_x_3557) ;  /* 0x000000fc009c9947 */ /* 0x001fea0003800000 */
.L_x_3689:
[----:B------:R-:W-:Y:S01]  /*1f60*/  BAR.SYNC.DEFER_BLOCKING 0xe, 0x100 ;  /* 0x0384000000007b1d */ /* 0x000fe20000010000 */
[----:B------:R-:W-:Y:S02]  /*1f70*/  UIADD3 UR4, UR39, 0x26800, URZ ;  /* 0x0002680027047890 */ /* 0x000fe4000fffe03f */
[----:B------:R-:W-:Y:S02]  /*1f80*/  ULEA UR12, UR48, UR20, 0xc ;  /* 0x00000014300c7291 */ /* 0x000fe4000f8e603f */
[----:B------:R-:W-:Y:S01]  /*1f90*/  USHF.R.U32.HI UR4, URZ, 0x4, UR4 ;  /* 0x000000043f047899 */ /* 0x000fe20008011604 */
[----:B------:R-:W-:Y:S01]  /*1fa0*/  UMOV UR7, 0x40000040 ;  /* 0x4000004000077882 */ /* 0x000fe20000000000 */
[----:B------:R-:W-:Y:S02]  /*1fb0*/  UMOV UR5, 0x40000040 ;  /* 0x4000004000057882 */ /* 0x000fe40000000000 */
[----:B------:R-:W-:Y:S01]  /*1fc0*/  ULOP3.LUT UR4, UR4, 0x3fff, URZ, 0xc0, !UPT ;  /* 0x00003fff04047892 */ /* 0x000fe2000f8ec03f */
[----:B------:R-:W-:Y:S01]  /*1fd0*/  UMOV UR6, UR12 ;  /* 0x0000000c00067c82 */ /* 0x000fe20008000000 */
[----:B------:R-:W-:-:S02]  /*1fe0*/  UIADD3 UR10, UR12, 0x100, URZ ;  /* 0x000001000c0a7890 */ /* 0x000fc4000fffe03f */
[----:B------:R-:W-:Y:S01]  /*1ff0*/  ULOP3.LUT UR13, UR4, 0x10000, URZ, 0xfc, !UPT ;  /* 0x00010000040d7892 */ /* 0x000fe2000f8efc3f */
[----:B------:R-:W-:Y:S01]  /*2000*/  UMOV UR11, 0x40000040 ;  /* 0x40000040000b7882 */ /* 0x000fe20000000000 */
[----:B------:R-:W-:Y:S02]  /*2010*/  UMOV UR9, 0x40000040 ;  /* 0x4000004000097882 */ /* 0x000fe40000000000 */
[----:B------:R-:W-:Y:S02]  /*2020*/  UIADD3 UR8, UR13, 0x4, URZ ;  /* 0x000000040d087890 */ /* 0x000fe4000fffe03f */
[----:B------:R-:W-:Y:S01]  /*2030*/  UIADD3 UR14, UR12, 0x180, URZ ;  /* 0x000001800c0e7890 */ /* 0x000fe2000fffe03f */
[----:B------:R-:W-:Y:S01]  /*2040*/  UMOV UR4, UR13 ;  /* 0x0000000d00047c82 */ /* 0x000fe20008000000 */
[----:B------:R-:W-:Y:S01]  /*2050*/  UMOV UR15, 0x40000040 ;  /* 0x40000040000f7882 */ /* 0x000fe20000000000 */
[----:B------:R-:W-:-:S06]  /*2060*/  WARPGROUP.ARRIVE ;  /* 0x00000000000079c5 */ /* 0x000fcc0000000000 */
[----:B------:R-:W-:Y:S01]  /*2070*/  HGMMA.64x256x16.F32.BF16 R24, gdesc[UR4].tnspB, RZ, !UPT, gsb0 ;  /* 0x43e00000041879f0 */ /* 0x000fe2000c0018ff */
[----:B------:R-:W-:Y:S02]  /*2080*/  UIADD3 UR6, UR12, 0x80, URZ ;  /* 0x000000800c067890 */ /* 0x000fe4000fffe03f */
[----:B------:R-:W-:Y:S01]  /*2090*/  UIADD3 UR4, UR13, 0x2, URZ ;  /* 0x000000020d047890 */ /* 0x000fe2000fffe03f */
[----:B------:R-:W-:Y:S01]  /*20a0*/  UMOV UR7, 0x40000040 ;  /* 0x4000004000077882 */ /* 0x000fe20000000000 */
[----:B------:R-:W-:Y:S01]  /*20b0*/  UMOV UR5, 0x40000040 ;  /* 0x4000004000057882 */ /* 0x000fe20000000000 */
[----:B------:R-:W-:-:S03]  /*20c0*/  UIADD3 UR12, UR13, 0x6, URZ ;  /* 0x000000060d0c7890 */ /* 0x000fc6000fffe03f */
[----:B------:R-:W-:Y:S01]  /*20d0*/  UMOV UR13, 0x40000040 ;  /* 0x40000040000d7882 */ /* 0x000fe20000000000 */
[----:B------:R-:W-:Y:S02]  /*20e0*/  WARPGROUP.DEPBAR.LE gsb0, 0x0 ;  /* 0x00008000000079c5 */ /* 0x000fe40000010000 */
[----:B------:R-:W-:-:S15]  /*20f0*/  WARPGROUP.ARRIVE ;  /* 0x00000000000079c5 */ /* 0x000fde0000000000 */
[----:B------:R-:W-:-:S01]  /*2100*/  NOP ;  /* 0x0000000000007918 */ /* 0x000fc20000000000 */
        /* <DEDUP_REMOVED lines=13> */
.L_x_3558:
[----:B------:R-:W-:-:S04]  /*21e0*/  UIADD3 UR6, UR17, 0x28c60, URZ ;  /* 0x00028c6011067890 */ /* 0x000fc8000fffe03f */
[----:B------:R-:W-:-:S09]  /*21f0*/  UPRMT UR6, UR38, 0x654, UR6 ;  /* 0x0000065426067896 */ /* 0x000fd20008000006 */
[----:B------:R-:W-:Y:S01]  /*2200*/  SYNCS.ARRIVE.TRANS64.RED.A1T0 RZ, [UR6], RZ ;  /* 0x000000ffffff79a7 */ /* 0x000fe20008100406 */
[----:B------:R-:W-:-:S04]  /*2210*/  UIADD3 UR6, UR16, -0x2, URZ ;  /* 0xfffffffe10067890 */ /* 0x000fc8000fffe03f */
[----:B------:R-:W-:-:S06]  /*2220*/  UISETP.GE.AND UP0, UPT, UR6, UR21, UPT ;  /* 0x000000150600728c */ /* 0x000fcc000bf06270 */
[----:B------:R-:W-:-:S13]  /*2230*/  PLOP3.LUT P1, PT, PT, PT, UP0, 0x80, 0x0 ;  /* 0x000000000000781c */ /* 0x000fda0003f2f008 */
[----:B------:R-:W-:Y:S05]  /*2240*/  @!P1 BRA `(.L_x_3559) ;  /* 0x0000000800f89947 */ /* 0x000fea0003800000 */
[----:B------:R-:W-:-:S05]  /*2250*/  UMOV UR22, UR6 ;  /* 0x0000000600167c82 */ /* 0x000fca0008000000 */
.L_x_3565:
[----:B------:R-:W-:Y:S01]  /*2260*/  BAR.SYNC.DEFER_BLOCKING 0xe, 0x100 ;  /* 0x0384000000007b1d */ /* 0x000fe20000010000 */
[----:B01----:R-:W-:Y:S01]  /*2270*/  IMAD.U32 R3, RZ, RZ, UR48 ;  /* 0x00000030ff037e24 */ /* 0x003fe2000f8e00ff */
[----:B------:R-:W-:-:S03]  /*2280*/  UIADD3 UR48, UR48, 0x1, URZ ;  /* 0x0000000130307890 */ /* 0x000fc6000fffe03f */
[----:B------:R-:W-:Y:S01]  /*2290*/  IMAD R0, R3, 0x40, R16 ;  /* 0x0000004003007824 */ /* 0x000fe200078e0210 */
[----:B------:R-:W-:-:S04]  /*22a0*/  UISETP.NE.AND UP0, UPT, UR48, 0x2, UPT ;  /* 0x000000023000788c */ /* 0x000fc8000bf05270 */
[----:B------:R-:W-:Y:S01]  /*22b0*/  LEA R0, R0, UR39, 0x2 ;  /* 0x0000002700007c11 */ /* 0x000fe2000f8e10ff */
[----:B------:R-:W-:Y:S02]  /*22c0*/  USEL UR6, URZ, 0x1, UP0 ;  /* 0x000000013f067887 */ /* 0x000fe40008000000 */
[----:B------:R-:W-:Y:S02]  /*22d0*/  USEL UR48, UR48, URZ, UP0 ;  /* 0x0000003f30307287 */ /* 0x000fe40008000000 */
[----:B------:R-:W-:Y:S01]  /*22e0*/  ULOP3.LUT UR36, UR36, UR6, URZ, 0x3c, !UPT ;  /* 0x0000000624247292 */ /* 0x000fe2000f8e3c3f */
        /* <DEDUP_REMOVED lines=132> */
.L_x_3560:
[----:B------:R-:W-:Y:S01]  /*2b30*/  ULEA UR6, UR48, UR39, 0x3 ;  /* 0x0000002730067291 */ /* 0x000fe2000f8e183f */
[----:B------:R-:W-:-:S05]  /*2b40*/  IMAD.U32 R0, RZ, RZ, UR36 ;  /* 0x00000024ff007e24 */ /* 0x000fca000f8e00ff */
[----:B------:R-:W-:-:S04]  /*2b50*/  SHF.L.U32 R0, R0, 0x1f, RZ ;  /* 0x0000001f00007819 */ /* 0x000fc800000006ff */
[----:B------:R0:W1:Y:S01]  /*2b60*/  SYNCS.PHASECHK.TRANS64.TRYWAIT P1, [UR6+0x28c50], R0 ;  /* 0x028c5000ff0075a7 */ /* 0x0000620008020146 */
[----:B------:R-:W-:Y:S05]  /*2b70*/  @!P0 BRA `(.L_x_3561) ;  /* 0x0000000000048947 */ /* 0x000fea0003800000 */
[----:B------:R-:W-:Y:S01]  /*2b80*/  BPT.TRAP 0x1 ;  /* 0x000000040000795c */ /* 0x000fe20000300000 */
.L_x_3561:
[----:B-1----:R-:W-:Y:S05]  /*2b90*/  @P1 BRA `(.L_x_3562) ;  /* 0x0000000000081947 */ /* 0x002fea0003800000 */
[----:B------:R-:W1:Y:S02]  /*2ba0*/  SYNCS.PHASECHK.TRANS64.TRYWAIT P1, [UR6+0x28c50], R0 ;  /* 0x028c5000ff0075a7 */ /* 0x000e640008020146 */
[----:B-1----:R-:W-:Y:S05]  /*2bb0*/  @!P1 BRA `(.L_x_3563) ;  /* 0x000000f0009c9947 */ /* 0x002fea0003800000 */
.L_x_3562:
[----:B------:R-:W-:Y:S01]  /*2bc0*/  UIADD3 UR6, UR39, 0x26800, URZ ;  /* 0x0002680027067890 */ /* 0x000fe2000fffe03f */
[----:B------:R-:W-:Y:S01]  /*2bd0*/  WARPGROUP.ARRIVE ;  /* 0x00000000000079c5 */ /* 0x000fe20000000000 */
[----:B------:R-:W-:Y:S02]  /*2be0*/  ULEA UR18, UR48, UR20, 0xc ;  /* 0x0000001430127291 */ /* 0x000fe4000f8e603f */
[----:B------:R-:W-:Y:S01]  /*2bf0*/  USHF.R.U32.HI UR6, URZ, 0x4, UR6 ;  /* 0x000000043f067899 */ /* 0x000fe20008011606 */
[----:B------:R-:W-:Y:S01]  /*2c00*/  UMOV UR19, 0x40000040 ;  /* 0x4000004000137882 */ /* 0x000fe20000000000 */
[----:B------:R-:W-:Y:S02]  /*2c10*/  UMOV UR17, 0x40000040 ;  /* 0x4000004000117882 */ /* 0x000fe40000000000 */
[----:B------:R-:W-:Y:S01]  /*2c20*/  ULOP3.LUT UR6, UR6, 0x3fff, URZ, 0xc0, !UPT ;  /* 0x00003fff06067892 */ /* 0x000fe2000f8ec03f */
[----:B------:R-:W-:Y:S01]  /*2c30*/  UMOV UR7, 0x40000040 ;  /* 0x4000004000077882 */ /* 0x000fe20000000000 */
[----:B------:R-:W-:-:S02]  /*2c40*/  UIADD3 UR10, UR18, 0x100, URZ ;  /* 0x00000100120a7890 */ /* 0x000fc4000fffe03f */
[----:B------:R-:W-:Y:S02]  /*2c50*/  ULOP3.LUT UR16, UR6, 0x10000, URZ, 0xfc, !UPT ;  /* 0x0001000006107892 */ /* 0x000fe4000f8efc3f */
[----:B------:R-:W-:Y:S01]  /*2c60*/  UIADD3 UR6, UR18, 0x80, URZ ;  /* 0x0000008012067890 */ /* 0x000fe2000fffe03f */
[----:B------:R-:W-:Y:S01]  /*2c70*/  UMOV UR11, 0x40000040 ;  /* 0x40000040000b7882 */ /* 0x000fe20000000000 */
[----:B------:R-:W-:Y:S01]  /*2c80*/  UIADD3 UR14, UR18, 0x180, URZ ;  /* 0x00000180120e7890 */ /* 0x000fe2000fffe03f */
[----:B------:R-:W-:-:S04]  /*2c90*/  UMOV UR15, 0x40000040 ;  /* 0x40000040000f7882 */ /* 0x000fc80000000000 */
        /* <DEDUP_REMOVED lines=17> */
.L_x_3564:
[----:B------:R-:W-:Y:S02]  /*2db0*/  UISETP.GT.AND UP0, UPT, UR22, UR21, UPT ;  /* 0x000000151600728c */ /* 0x000fe4000bf04270 */
[----:B------:R-:W-:Y:S02]  /*2dc0*/  ULEA UR6, UR48, UR39, 0x3 ;  /* 0x0000002730067291 */ /* 0x000fe4000f8e183f */
[----:B------:R-:W-:Y:S02]  /*2dd0*/  UIADD3 UR22, UR22, -0x1, URZ ;  /* 0xffffffff16167890 */ /* 0x000fe4000fffe03f */
[----:B------:R-:W-:Y:S01]  /*2de0*/  UIADD3 UR6, UR6, 0x28c60, URZ ;  /* 0x00028c6006067890 */ /* 0x000fe2000fffe03f */
[----:B------:R-:W-:-:S03]  /*2df0*/  PLOP3.LUT P1, PT, PT, PT, UP0, 0x80, 0x0 ;  /* 0x000000000000781c */ /* 0x000fc60003f2f008 */
[----:B------:R-:W-:-:S09]  /*2e00*/  UPRMT UR6, UR38, 0x654, UR6 ;  /* 0x0000065426067896 */ /* 0x000fd20008000006 */
[----:B------:R-:W-:Y:S01]  /*2e10*/  SYNCS.ARRIVE.TRANS64.RED.A1T0 RZ, [UR6], RZ ;  /* 0x000000ffffff79a7 */ /* 0x000fe20008100406 */
[----:B------:R-:W-:Y:S05]  /*2e20*/  @P1 BRA `(.L_x_3565) ;  /* 0xfffffff4000c1947 */ /* 0x000fea000383ffff */
.L_x_3559:
[----:B------:R-:W-:Y:S01]  /*2e30*/  BAR.SYNC.DEFER_BLOCKING 0xe, 0x100 ;  /* 0x0384000000007b1d */ /* 0x000fe20000010000 */
[----:B01----:R-:W-:Y:S01]  /*2e40*/  IMAD.U32 R3, RZ, RZ, UR48 ;  /* 0x00000030ff037e24 */ /* 0x003fe2000f8e00ff */
[----:B------:R-:W-:Y:S01]  /*2e50*/  UIADD3 UR48, UR48, 0x1, URZ ;  /* 0x0000000130307890 */ /* 0x000fe2000fffe03f */
[----:B------:R-:W-:Y:S02]  /*2e60*/  PLOP3.LUT P0, PT, PT, PT, PT, 0x8, 0x0 ;  /* 0x000000000000781c */ /* 0x000fe40003f0e170 */
[----:B------:R-:W-:Y:S01]  /*2e70*/  CS2R R12, SRZ ;  /* 0x00000000000c7805 */ /* 0x000fe2000001ff00 */
        /* <DEDUP_REMOVED lines=138> */
.L_x_3553:
        /* <DEDUP_REMOVED lines=37> */
.L_x_3566:
        /* <DEDUP_REMOVED lines=103> */
.L_x_3567:
[----:B------:R-:W-:Y:S01]  /*3fe0*/  ULEA.HI UR4, UR46, UR46, URZ, 0x1 ;  /* 0x0000002e2e047291 */ /* 0x000fe2000f8f083f */
[----:B------:R-:W-:Y:S01]  /*3ff0*/  IMAD.MOV.U32 R3, RZ, RZ, 0x1 ;  /* 0x00000001ff037424 */ /* 0x000fe200078e00ff */
[----:B------:R-:W-:Y:S02]  /*4000*/  ISETP.NE.AND P0, PT, RZ, UR47, PT ;  /* 0x0000002fff007c0c */ /* 0x000fe4000bf05270 */
[----:B------:R-:W-:Y:S02]  /*4010*/  ULOP3.LUT UR4, UR4, 0xfffffffe, URZ, 0xc0, !UPT ;  /* 0xfffffffe04047892 */ /* 0x000fe4000f8ec03f */
[----:B------:R-:W-:Y:S02]  /*4020*/  SEL R3, R3, 0x2, !P0 ;  /* 0x0000000203037807 */ /* 0x000fe40004000000 */
[----:B------:R-:W-:Y:S02]  /*4030*/  UIADD3 UR4, UR46, -UR4, URZ ;  /* 0x800000042e047290 */ /* 0x000fe4000fffe03f */
[----:B------:R-:W-:-:S04]  /*4040*/  LOP3.LUT R3, R3, 0x1, RZ, 0xfc, !PT ;  /* 0x0000000103037812 */ /* 0x000fc800078efcff */
[----:B------:R-:W-:Y:S01]  /*4050*/  IMAD.U32 R0, RZ, RZ, UR4 ;  /* 0x00000004ff007e24 */ /* 0x000fe2000f8e00ff */
[----:B------:R-:W-:-:S04]  /*4060*/  ISETP.NE.AND P0, PT, R3, 0x3, PT ;  /* 0x000000030300780c */ /* 0x000fc80003f05270 */
[----:B------:R-:W-:-:S04]  /*4070*/  SHF.L.U32 R0, R0, 0x1f, RZ ;  /* 0x0000001f00007819 */ /* 0x000fc800000006ff */
[----:B------:R-:W0:Y:S02]  /*4080*/  SYNCS.PHASECHK.TRANS64.TRYWAIT P1, [UR39+0x28c00], R0 ;  /* 0x028c0000ff0075a7 */ /* 0x000e240008020167 */
[----:B0-----:R-:W-:Y:S05]  /*4090*/  @!P1 BRA `(.L_x_3568) ;  /* 0x000000dc007c9947 */ /* 0x001fea0003800000 */
.L_x_3690:
[----:B------:R-:W-:Y:S05]  /*40a0*/  @!P0 BRA `(.L_x_3569) ;  /* 0x0000000000048947 */ /* 0x000fea0003800000 */
[----:B------:R-:W-:Y:S01]  /*40b0*/  BPT.TRAP 0x1 ;  /* 0x000000040000795c */ /* 0x000fe20000300000 */
.L_x_3569:
[----:B------:R-:W-:Y:S02]  /*40c0*/  IMAD.U32 R7, RZ, RZ, UR48 ;  /* 0x00000030ff077e24 */ /* 0x000fe4000f8e00ff */
[----:B------:R-:W-:-:S03]  /*40d0*/  IMAD.U32 R8, RZ, RZ, UR36 ;  /* 0x00000024ff087e24 */ /* 0x000fc6000f8e00ff */
[----:B------:R-:W-:Y:S02]  /*40e0*/  LEA R7, R7, UR39, 0x3 ;  /* 0x0000002707077c11 */ /* 0x000fe4000f8e18ff */
[----:B------:R-:W-:-:S04]  /*40f0*/  SHF.L.U32 R8, R8, 0x1f, RZ ;  /* 0x0000001f08087819 */ /* 0x000fc800000006ff */
[----:B------:R1:W2:Y:S01]  /*4100*/  SYNCS.PHASECHK.TRANS64.TRYWAIT P1, [R7+URZ+0x28c30], R8 ;  /* 0x028c3008070075a7 */ /* 0x0002a2000802017f */
[----:B------:R-:W-:Y:S05]  /*4110*/  @!P0 BRA `(.L_x_3570) ;  /* 0x0000000000048947 */ /* 0x000fea0003800000 */
[----:B------:R-:W-:Y:S01]  /*4120*/  BPT.TRAP 0x1 ;  /* 0x000000040000795c */ /* 0x000fe20000300000 */
.L_x_3570:
[----:B--2---:R-:W-:Y:S05]  /*4130*/  @P1 BRA `(.L_x_3571) ;  /* 0x0000000000081947 */ /* 0x004fea0003800000 */
[----:B------:R-:W2:Y:S02]  /*4140*/  SYNCS.PHASECHK.TRANS64.TRYWAIT P1, [R7+URZ+0x28c30], R8 ;  /* 0x028c3008070075a7 */ /* 0x000ea4000802017f */
[----:B--2---:R-:W-:Y:S05]  /*4150*/  @!P1 BRA `(.L_x_3572) ;  /* 0x000000dc00649947 */ /* 0x004fea0003800000 */
.L_x_3571:
[----:B------:R-:W-:-:S04]  /*4160*/  UIADD3 UR4, UR39, 0x22400, URZ ;  /* 0x0002240027047890 */ /* 0x000fc8000fffe03f */
[----:B------:R-:W-:-:S04]  /*4170*/  USHF.R.U32.HI UR4, URZ, 0x4, UR4 ;  /* 0x000000043f047899 */ /* 0x000fc80008011604 */
[----:B------:R-:W-:-:S06]  /*4180*/  ULOP3.LUT UR4, UR4, 0x3fff, URZ, 0xc0, !UPT ;  /* 0x00003fff04047892 */ /* 0x000fcc000f8ec03f */
[----:B0-----:R-:W-:Y:S01]  /*4190*/  IMAD.U32 R3, RZ, RZ, UR4 ;  /* 0x00000004ff037e24 */ /* 0x001fe2000f8e00ff */
[----:B------:R-:W-:Y:S05]  /*41a0*/  WARPSYNC.ALL ;  /* 0x0000000000007948 */ /* 0x000fea0003800000 */
[----:B------:R-:W-:-:S04]  /*41b0*/  LOP3.LUT R3, R3, 0x10000, RZ, 0xfc, !PT ;  /* 0x0001000003037812 */ /* 0x000fc800078efcff */
[----:B------:R-:W-:Y:S01]  /*41c0*/  R2UR UR12, R3 ;  /* 0x00000000030c72ca */ /* 0x000fe200000e0000 */
[----:B------:R-:W-:Y:S01]  /*41d0*/  UIADD3 UR4, UR39, 0x20400, URZ ;  /* 0x0002040027047890 */ /* 0x000fe2000fffe03f */
[----:B------:R-:W-:Y:S01]  /*41e0*/  WARPGROUP.ARRIVE ;  /* 0x00000000000079c5 */ /* 0x000fe20000000000 */
[----:B------:R-:W-:Y:S01]  /*41f0*/  UMOV UR7, 0x40000040 ;  /* 0x4000004000077882 */ /* 0x000fe20000000000 */
[----:B------:R-:W-:Y:S01]  /*4200*/  UMOV UR5, 0x40000040 ;  /* 0x4000004000057882 */ /* 0x000fe20000000000 */
[----:B------:R-:W-:Y:S01]  /*4210*/  USHF.R.U32.HI UR4, URZ, 0x4, UR4 ;  /* 0x000000043f047899 */ /* 0x000fe20008011604 */
[----:B------:R-:W-:Y:S01]  /*4220*/  UMOV UR11, 0x40000040 ;  /* 0x40000040000b7882 */ /* 0x000fe20000000000 */
[----:B------:R-:W-:Y:S02]  /*4230*/  UMOV UR9, 0x40000040 ;  /* 0x4000004000097882 */ /* 0x000fe40000000000 */
[----:B------:R-:W-:Y:S01]  /*4240*/  ULOP3.LUT UR4, UR4, 0x3fff, URZ, 0xc0, !UPT ;  /* 0x00003fff04047892 */ /* 0x000fe2000f8ec03f */
[----:B------:R-:W-:-:S03]  /*4250*/  UMOV UR15, 0x40000040 ;  /* 0x40000040000f7882 */ /* 0x000fc60000000000 */
[----:B------:R-:W-:Y:S02]  /*4260*/  ULEA UR12, UR48, UR12, 0x9 ;  /* 0x0000000c300c7291 */ /* 0x000fe4000f8e483f */
[----:B------:R-:W-:Y:S02]  /*4270*/  ULOP3.LUT UR13, UR4, 0x10000, URZ, 0xfc, !UPT ;  /* 0x00010000040d7892 */ /* 0x000fe4000f8efc3f */
[----:B------:R-:W-:Y:S02]  /*4280*/  UIADD3 UR10, UR12, 0x4, URZ ;  /* 0x000000040c0a7890 */ /* 0x000fe4000fffe03f */
[----:B------:R-:W-:Y:S01]  /*4290*/  UIADD3 UR8, UR13, 0x4, URZ ;  /* 0x000000040d087890 */ /* 0x000fe2000fffe03f */
[----:B------:R-:W-:Y:S02]  /*42a0*/  UMOV UR6, UR12 ;  /* 0x0000000c00067c82 */ /* 0x000fe40008000000 */
[----:B------:R-:W-:Y:S01]  /*42b0*/  UMOV UR4, UR13 ;  /* 0x0000000d00047c82 */ /* 0x000fe20008000000 */
[----:B------:R-:W-:Y:S01]  /*42c0*/  UIADD3 UR14, UR12, 0x6, URZ ;  /* 0x000000060c0e7890 */ /* 0x000fe2000fffe03f */
[----:B------:R-:W-:Y:S01]  /*42d0*/  HGMMA.64x64x16.F32.BF16 R24, gdesc[UR4], RZ, !UPT, gsb0 ;  /* 0x00e00000041879f0 */ /* 0x000fe2000c0018ff */
[----:B------:R-:W-:-:S02]  /*42e0*/  UIADD3 UR6, UR12, 0x2, URZ ;  /* 0x000000020c067890 */ /* 0x000fc4000fffe03f */
[----:B------:R-:W-:Y:S01]  /*42f0*/  UIADD3 UR4, UR13, 0x2, URZ ;  /* 0x000000020d047890 */ /* 0x000fe2000fffe03f */
[----:B------:R-:W-:Y:S01]  /*4300*/  UMOV UR7, 0x40000040 ;  /* 0x4000004000077882 */ /* 0x000fe20000000000 */
[----:B------:R-:W-:Y:S01]  /*4310*/  UMOV UR5, 0x40000040 ;  /* 0x4000004000057882 */ /* 0x000fe20000000000 */
[----:B------:R-:W-:-:S03]  /*4320*/  UIADD3 UR12, UR13, 0x6, URZ ;  /* 0x000000060d0c7890 */ /* 0x000fc6000fffe03f */
        /* <DEDUP_REMOVED lines=13> */
.L_x_3573:
[----:B------:R-:W-:Y:S01]  /*4400*/  UIMAD UR53, UR52, -0x40, UR53 ;  /* 0xffffffc0343578a4 */ /* 0x000fe2000f8e0235 */
[----:B------:R-:W-:Y:S01]  /*4410*/  R2UR UR6, R7 ;  /* 0x00000000070672ca */ /* 0x000fe200000e0000 */
[----:B------:R-:W-:-:S04]  /*4420*/  ULDC UR10, c[0x0][0x988] ;  /* 0x00026200000a7ab9 */ /* 0x000fc80000000800 */
[----:B------:R-:W-:-:S05]  /*4430*/  IMAD.U32 R5, RZ, RZ, UR53 ;  /* 0x00000035ff057e24 */ /* 0x000fca000f8e00ff */
[----:B------:R-:W-:-:S03]  /*4440*/  IADD3 R0, -R222, 0x40, R5 ;  /* 0x00000040de007810 */ /* 0x000fc60007ffe105 */
[----:B------:R-:W-:Y:S01]  /*4450*/  UIADD3 UR6, UR6, 0x28c40, URZ ;  /* 0x00028c4006067890 */ /* 0x000fe2000fffe03f */
[C---:B------:R-:W-:Y:S02]  /*4460*/  ISETP.GT.AND P5, PT, R0.reuse, RZ, PT ;  /* 0x000000ff0000720c */ /* 0x040fe40003fa4270 */
[C---:B------:R-:W-:Y:S01]  /*4470*/  ISETP.GT.AND P4, PT, R0.reuse, 0x1, PT ;  /* 0x000000010000780c */ /* 0x040fe20003f84270 */
[----:B------:R-:W-:Y:S01]  /*4480*/  UPRMT UR6, UR38, 0x654, UR6 ;  /* 0x0000065426067896 */ /* 0x000fe20008000006 */
[----:B------:R-:W-:Y:S02]  /*4490*/  ISETP.GT.AND P3, PT, R0, 0x8, PT ;  /* 0x000000080000780c */ /* 0x000fe40003f64270 */
[----:B------:R-:W-:Y:S02]  /*44a0*/  FSEL R24, R24, -INF , P5 ;  /* 0xff80000018187808 */ /* 0x000fe40002800000 */
[----:B------:R-:W-:Y:S02]  /*44b0*/  FSEL R25, R25, -INF , P4 ;  /* 0xff80000019197808 */ /* 0x000fe40002000000 */
[----:B------:R-:W-:-:S02]  /*44c0*/  ISETP.GT.AND P2, PT, R0, 0x9, PT ;  /* 0x000000090000780c */ /* 0x000fc40003f44270 */
[----:B------:R-:W-:Y:S01]  /*44d0*/  FSEL R28, R28, -INF , P3 ;  /* 0xff8000001c1c7808 */ /* 0x000fe20001800000 */
[----:B------:R-:W-:Y:S01]  /*44e0*/  SYNCS.ARRIVE.TRANS64.RED.A1T0 RZ, [UR6], RZ ;  /* 0x000000ffffff79a7 */ /* 0x000fe20008100406 */
        /* <DEDUP_REMOVED lines=67> */
[----:B------:R-:W-:Y:S01]  /*4920*/  FMNMX.FTZ R0, R42, R5, !PT ;  /* 0x000000052a007209 */ /* 0x000fe20007810000 */
[----:B------:R-:W-:Y:S01]  /*4930*/  BAR.SYNC.DEFER_BLOCKING 0xf, 0x100 ;  /* 0x03c4000000007b1d */ /* 0x000fe20000010000 */
        /* <DEDUP_REMOVED lines=12> */
[----:B------:R-:W-:Y:S01]  /*4a00*/  MUFU.EX2 R24, R24 ;  /* 0x0000001800187308 */ /* 0x000fe20000000800 */
[--C-:B------:R-:W-:Y:S01]  /*4a10*/  FFMA.FTZ R32, R32, UR10, -R6.reuse ;  /* 0x0000000a20207c23 */ /* 0x100fe20008010806 */
[--C-:B------:R-:W-:Y:S01]  /*4a20*/  FFMA.FTZ R33, R33, UR10, -R6.reuse ;  /* 0x0000000a21217c23 */ /* 0x100fe20008010806 */
[----:B------:R-:W-:Y:S01]  /*4a30*/  FMNMX.FTZ R0, R54, R5, !PT ;  /* 0x0000000536007209 */ /* 0x000fe20007810000 */
[--C-:B------:R-:W-:Y:S01]  /*4a40*/  FFMA.FTZ R36, R36, UR10, -R6.reuse ;  /* 0x0000000a24247c23 */ /* 0x100fe20008010806 */
[--C-:B------:R-:W-:Y:S01]  /*4a50*/  FFMA.FTZ R37, R37, UR10, -R6.reuse ;  /* 0x0000000a25257c23 */ /* 0x100fe20008010806 */
[--C-:B------:R-:W-:Y:S01]  /*4a60*/  FFMA.FTZ R40, R40, UR10, -R6.reuse ;  /* 0x0000000a28287c23 */ /* 0x100fe20008010806 */
[----:B------:R-:W-:Y:S01]  /*4a70*/  FMNMX.FTZ R0, R55, R0, !PT ;  /* 0x0000000037007209 */ /* 0x000fe20007810000 */
[----:B------:R-:W0:Y:S01]  /*4a80*/  MUFU.EX2 R25, R25 ;  /* 0x0000001900197308 */ /* 0x000e220000000800 */
[--C-:B------:R-:W-:Y:S01]  /*4a90*/  FFMA.FTZ R41, R41, UR10, -R6.reuse ;  /* 0x0000000a29297c23 */ /* 0x100fe20008010806 */
[--C-:B------:R-:W-:Y:S01]  /*4aa0*/  FFMA.FTZ R44, R44, UR10, -R6.reuse ;  /* 0x0000000a2c2c7c23 */ /* 0x100fe20008010806 */
[--C-:B------:R-:W-:Y:S01]  /*4ab0*/  FFMA.FTZ R45, R45, UR10, -R6.reuse ;  /* 0x0000000a2d2d7c23 */ /* 0x100fe20008010806 */
[----:B------:R-:W3:Y:S01]  /*4ac0*/  SHFL.BFLY PT, R5, R0, 0x2, 0x1f ;  /* 0x0c401f0000057f89 */ /* 0x000ee200000e0000 */
[--C-:B------:R-:W-:Y:S01]  /*4ad0*/  FFMA.FTZ R48, R48, UR10, -R6.reuse ;  /* 0x0000000a30307c23 */ /* 0x100fe20008010806 */
[--C-:B------:R-:W-:Y:S01]  /*4ae0*/  FFMA.FTZ R49, R49, UR10, -R6.reuse ;  /* 0x0000000a31317c23 */ /* 0x100fe20008010806 */
[--C-:B------:R-:W-:Y:S01]  /*4af0*/  FFMA.FTZ R52, R52, UR10, -R6.reuse ;  /* 0x0000000a34347c23 */ /* 0x100fe20008010806 */
[----:B------:R-:W-:Y:S01]  /*4b00*/  MUFU.EX2 R28, R28 ;  /* 0x0000001c001c7308 */ /* 0x000fe20000000800 */
[----:B------:R-:W-:-:S07]  /*4b10*/  FFMA.FTZ R6, R53, UR10, -R6 ;  /* 0x0000000a35067c23 */ /* 0x000fce0008010806 */
[----:B------:R-:W4:Y:S01]  /*4b20*/  MUFU.EX2 R29, R29 ;  /* 0x0000001d001d7308 */ /* 0x000f220000000800 */
[----:B0-----:R-:W-:Y:S01]  /*4b30*/  FADD.FTZ R11, R24, R25 ;  /* 0x00000019180b7221 */ /* 0x001fe20000010000 */
[----:B------:R-:W-:-:S06]  /*4b40*/  F2FP.BF16.F32.PACK_AB R152, R25, R24 ;  /* 0x000000181998723e */ /* 0x000fcc00000010ff */
[----:B------:R-:W-:Y:S01]  /*4b50*/  MUFU.EX2 R32, R32 ;  /* 0x0000002000207308 */ /* 0x000fe20000000800 */
[----:B---3--:R-:W-:-:S07]  /*4b60*/  FMNMX.FTZ R5, R0, R5, !PT ;  /* 0x0000000500057209 */ /* 0x008fce0007810000 */
[----:B------:R-:W0:Y:S01]  /*4b70*/  MUFU.EX2 R33, R33 ;  /* 0x0000002100217308 */ /* 0x000e220000000800 */
[----:B------:R-:W3:Y:S01]  /*4b80*/  SHFL.BFLY PT, R0, R5, 0x1, 0x1f ;  /* 0x0c201f0005007f89 */ /* 0x000ee200000e0000 */
[----:B----4-:R-:W-:-:S06]  /*4b90*/  F2FP.BF16.F32.PACK_AB R154, R29, R28 ;  /* 0x0000001c1d9a723e */ /* 0x010fcc00000010ff */
[----:B------:R-:W-:Y:S08]  /*4ba0*/  MUFU.EX2 R36, R36 ;  /* 0x0000002400247308 */ /* 0x000ff00000000800 */
[----:B------:R-:W4:Y:S01]  /*4bb0*/  MUFU.EX2 R37, R37 ;  /* 0x0000002500257308 */ /* 0x000f220000000800 */
[----:B0-----:R-:W-:-:S07]  /*4bc0*/  F2FP.BF16.F32.PACK_AB R156, R33, R32 ;  /* 0x00000020219c723e */ /* 0x001fce00000010ff */
[----:B------:R-:W-:Y:S01]  /*4bd0*/  MUFU.EX2 R40, R40 ;  /* 0x0000002800287308 */ /* 0x000fe20000000800 */
[----:B---3--:R-:W-:-:S04]  /*4be0*/  FMNMX.FTZ R0, R5, R0, !PT ;  /* 0x0000000005007209 */ /* 0x008fc80007810000 */
[C---:B------:R-:W-:Y:S01]  /*4bf0*/  FSETP.NEU.FTZ.AND P1, PT, R0.reuse, -INF , PT ;  /* 0xff8000000000780b */ /* 0x040fe20003f3d000 */
[----:B------:R-:W-:Y:S02]  /*4c00*/  FMUL.FTZ R5, R0, UR10 ;  /* 0x0000000a00057c20 */ /* 0x000fe40008410000 */
[----:B------:R-:W0:Y:S01]  /*4c10*/  MUFU.EX2 R41, R41 ;  /* 0x0000002900297308 */ /* 0x000e220000000800 */
[----:B----4-:R-:W-:Y:S02]  /*4c20*/  F2FP.BF16.F32.PACK_AB R158, R37, R36 ;  /* 0x00000024259e723e */ /* 0x010fe400000010ff */
[----:B------:R-:W-:-:S05]  /*4c30*/  FSEL R9, R5, RZ, P1 ;  /* 0x000000ff05097208 */ /* 0x000fca0000800000 */
        /* <DEDUP_REMOVED lines=14> */
[----:B------:R-:W3:Y:S01]  /*4d20*/  MUFU.EX2 R27, R27 ;  /* 0x0000001b001b7308 */ /* 0x000ee20000000800 */
[--C-:B------:R-:W-:Y:S01]  /*4d30*/  FFMA.FTZ R51, R51, UR10, -R9.reuse ;  /* 0x0000000a33337c23 */ /* 0x100fe20008010809 */
[--C-:B------:R-:W-:Y:S01]  /*4d40*/  FFMA.FTZ R54, R54, UR10, -R9.reuse ;  /* 0x0000000a36367c23 */ /* 0x100fe20008010809 */
[----:B------:R-:W-:Y:S01]  /*4d50*/  FFMA.FTZ R9, R55, UR10, -R9 ;  /* 0x0000000a37097c23 */ /* 0x000fe20008010809 */
[----:B0-----:R-:W-:-:S04]  /*4d60*/  F2FP.BF16.F32.PACK_AB R160, R41, R40 ;  /* 0x0000002829a0723e */ /* 0x001fc800000010ff */
[----:B------:R-:W-:Y:S08]  /*4d70*/  MUFU.EX2 R30, R30 ;  /* 0x0000001e001e7308 */ /* 0x000ff00000000800 */
[----:B------:R-:W0:Y:S01]  /*4d80*/  MUFU.EX2 R31, R31 ;  /* 0x0000001f001f7308 */ /* 0x000e220000000800 */
[----:B---3--:R-:W-:-:S07]  /*4d90*/  F2FP.BF16.F32.PACK_AB R153, R27, R26 ;  /* 0x0000001a1b99723e */ /* 0x008fce00000010ff */
[----:B------:R-:W3:Y:S08]  /*4da0*/  MUFU.EX2 R34, R34 ;  /* 0x0000002200227308 */ /* 0x000ef00000000800 */
[----:B------:R4:W-:Y:S01]  /*4db0*/  MUFU.EX2 R5, R6 ;  /* 0x0000000600057308 */ /* 0x0009e20000000800 */
[----:B0-----:R-:W-:-:S05]  /*4dc0*/  F2FP.BF16.F32.PACK_AB R155, R31, R30 ;  /* 0x0000001e1f9b723e */ /* 0x001fca00000010ff */
[----:B------:R0:W-:Y:S02]  /*4dd0*/  STSM.16.M88.4 [R18+0x26800], R152 ;  /* 0x0268009812007844 */ /* 0x0001e40000000200 */
[----:B------:R-:W5:Y:S01]  /*4de0*/  MUFU.EX2 R35, R35 ;  /* 0x0000002300237308 */ /* 0x000f620000000800 */
[----:B----4-:R-:W-:Y:S01]  /*4df0*/  FADD.FTZ R6, R28, R11 ;  /* 0x0000000b1c067221 */ /* 0x010fe20000010000 */
[----:B------:R-:W-:-:S03]  /*4e00*/  FADD.FTZ R11, R26, R27 ;  /* 0x0000001b1a0b7221 */ /* 0x000fc60000010000 */
[----:B------:R-:W-:Y:S01]  /*4e10*/  FADD.FTZ R13, R29, R6 ;  /* 0x000000061d0d7221 */ /* 0x000fe20000010000 */
[----:B------:R-:W-:Y:S02]  /*4e20*/  FADD.FTZ R6, R30, R11 ;  /* 0x0000000b1e067221 */ /* 0x000fe40000010000 */
[----:B------:R-:W4:Y:S01]  /*4e30*/  MUFU.EX2 R38, R38 ;  /* 0x0000002600267308 */ /* 0x000f220000000800 */
[----:B------:R-:W-:Y:S01]  /*4e40*/  FADD.FTZ R10, R32, R13 ;  /* 0x0000000d200a7221 */ /* 0x000fe20000010000 */
[----:B------:R-:W-:-:S03]  /*4e50*/  FADD.FTZ R11, R31, R6 ;  /* 0x000000061f0b7221 */ /* 0x000fc60000010000 */
[----:B------:R-:W-:Y:S01]  /*4e60*/  FADD.FTZ R13, R33, R10 ;  /* 0x0000000a210d7221 */ /* 0x000fe20000010000 */
[----:B---3--:R-:W-:Y:S02]  /*4e70*/  FADD.FTZ R6, R34, R11 ;  /* 0x0000000b22067221 */ /* 0x008fe40000010000 */
[----:B------:R-:W3:Y:S01]  /*4e80*/  MUFU.EX2 R39, R39 ;  /* 0x0000002700277308 */ /* 0x000ee20000000800 */
[----:B------:R-:W-:Y:S01]  /*4e90*/  FADD.FTZ R10, R36, R13 ;  /* 0x0000000d240a7221 */ /* 0x000fe20000010000 */
[C---:B-----5:R-:W-:Y:S01]  /*4ea0*/  FADD.FTZ R11, R35.reuse, R6 ;  /* 0x00000006230b7221 */ /* 0x060fe20000010000 */
[----:B------:R-:W-:Y:S02]  /*4eb0*/  F2FP.BF16.F32.PACK_AB R157, R35, R34 ;  /* 0x00000022239d723e */ /* 0x000fe400000010ff */
[----:B------:R-:W-:-:S03]  /*4ec0*/  FADD.FTZ R13, R37, R10 ;  /* 0x0000000a250d7221 */ /* 0x000fc60000010000 */
[----:B------:R-:W5:Y:S01]  /*4ed0*/  MUFU.EX2 R42, R42 ;  /* 0x0000002a002a7308 */ /* 0x000f620000000800 */
[----:B----4-:R-:W-:Y:S01]  /*4ee0*/  FADD.FTZ R6, R38, R11 ;  /* 0x0000000b26067221 */ /* 0x010fe20000010000 */
[----:B------:R-:W-:-:S04]  /*4ef0*/  FADD.FTZ R10, R40, R13 ;  /* 0x0000000d280a7221 */ /* 0x000fc80000010000 */
[----:B------:R-:W-:Y:S02]  /*4f00*/  FADD.FTZ R13, R41, R10 ;  /* 0x0000000a290d7221 */ /* 0x000fe40000010000 */
[----:B------:R-:W4:Y:S01]  /*4f10*/  MUFU.EX2 R43, R43 ;  /* 0x0000002b002b7308 */ /* 0x000f220000000800 */
[C---:B---3--:R-:W-:Y:S01]  /*4f20*/  FADD.FTZ R11, R39.reuse, R6 ;  /* 0x00000006270b7221 */ /* 0x048fe20000010000 */
[----:B------:R-:W-:-:S05]  /*4f30*/  F2FP.BF16.F32.PACK_AB R159, R39, R38 ;  /* 0x00000026279f723e */ /* 0x000fca00000010ff */
[----:B------:R0:W-:Y:S01]  /*4f40*/  STSM.16.M88.4 [R23], R156 ;  /* 0x0000009c17007844 */ /* 0x0001e20000000200 */
[----:B------:R-:W3:Y:S01]  /*4f50*/  MUFU.EX2 R44, R44 ;  /* 0x0000002c002c7308 */ /* 0x000ee20000000800 */
[----:B-----5:R-:W-:-:S07]  /*4f60*/  FADD.FTZ R6, R42, R11 ;  /* 0x0000000b2a067221 */ /* 0x020fce0000010000 */
[----:B------:R-:W5:Y:S01]  /*4f70*/  MUFU.EX2 R46, R46 ;  /* 0x0000002e002e7308 */ /* 0x000f620000000800 */
[C---:B----4-:R-:W-:Y:S01]  /*4f80*/  FADD.FTZ R11, R43.reuse, R6 ;  /* 0x000000062b0b7221 */ /* 0x050fe20000010000 */
[----:B------:R-:W-:-:S06]  /*4f90*/  F2FP.BF16.F32.PACK_AB R161, R43, R42 ;  /* 0x0000002a2ba1723e */ /* 0x000fcc00000010ff */
[----:B------:R-:W4:Y:S01]  /*4fa0*/  MUFU.EX2 R45, R45 ;  /* 0x0000002d002d7308 */ /* 0x000f220000000800 */
[----:B---3--:R-:W-:-:S07]  /*4fb0*/  FADD.FTZ R6, R44, R13 ;  /* 0x0000000d2c067221 */ /* 0x008fce0000010000 */
[----:B------:R-:W3:Y:S01]  /*4fc0*/  MUFU.EX2 R47, R47 ;  /* 0x0000002f002f7308 */ /* 0x000ee20000000800 */
[----:B-----5:R-:W-:-:S07]  /*4fd0*/  FADD.FTZ R10, R46, R11 ;  /* 0x0000000b2e0a7221 */ /* 0x020fce0000010000 */
[----:B------:R-:W-:Y:S01]  /*4fe0*/  MUFU.EX2 R48, R48 ;  /* 0x0000003000307308 */ /* 0x000fe20000000800 */
[C---:B----4-:R-:W-:Y:S01]  /*4ff0*/  F2FP.BF16.F32.PACK_AB R162, R45.reuse, R44 ;  /* 0x0000002c2da2723e */ /* 0x050fe200000010ff */
[----:B------:R-:W-:-:S06]  /*5000*/  FADD.FTZ R45, R45, R6 ;  /* 0x000000062d2d7221 */ /* 0x000fcc0000010000 */
[----:B------:R-:W4:Y:S01]  /*5010*/  MUFU.EX2 R49, R49 ;  /* 0x0000003100317308 */ /* 0x000f220000000800 */
[C---:B---3--:R-:W-:Y:S01]  /*5020*/  F2FP.BF16.F32.PACK_AB R163, R47.reuse, R46 ;  /* 0x0000002e2fa3723e */ /* 0x048fe200000010ff */
[----:B------:R-:W-:-:S04]  /*5030*/  FADD.FTZ R47, R47, R10 ;  /* 0x0000000a2f2f7221 */ /* 0x000fc80000010000 */
[----:B------:R0:W-:Y:S02]  /*5040*/  STSM.16.M88.4 [R19], R160 ;  /* 0x000000a013007844 */ /* 0x0001e40000000200 */
[----:B------:R-:W-:Y:S08]  /*5050*/  MUFU.EX2 R50, R50 ;  /* 0x0000003200327308 */ /* 0x000ff00000000800 */
[----:B------:R-:W3:Y:S01]  /*5060*/  MUFU.EX2 R51, R51 ;  /* 0x0000003300337308 */ /* 0x000ee20000000800 */
[----:B----4-:R-:W-:Y:S01]  /*5070*/  F2FP.BF16.F32.PACK_AB R164, R49, R48 ;  /* 0x0000003031a4723e */ /* 0x010fe200000010ff */
[----:B------:R-:W-:-:S04]  /*5080*/  FADD.FTZ R48, R48, R45 ;  /* 0x0000002d30307221 */ /* 0x000fc80000010000 */
[----:B------:R-:W-:Y:S02]  /*5090*/  FADD.FTZ R49, R49, R48 ;  /* 0x0000003031317221 */ /* 0x000fe40000010000 */
[----:B------:R-:W4:Y:S08]  /*50a0*/  MUFU.EX2 R52, R52 ;  /* 0x0000003400347308 */ /* 0x000f300000000800 */
[----:B------:R-:W5:Y:S01]  /*50b0*/  MUFU.EX2 R54, R54 ;  /* 0x0000003600367308 */ /* 0x000f620000000800 */
[----:B---3--:R-:W-:Y:S01]  /*50c0*/  F2FP.BF16.F32.PACK_AB R165, R51, R50 ;  /* 0x0000003233a5723e */ /* 0x008fe200000010ff */
[----:B------:R-:W-:-:S04]  /*50d0*/  FADD.FTZ R50, R50, R47 ;  /* 0x0000002f32327221 */ /* 0x000fc80000010000 */
[----:B------:R-:W-:Y:S02]  /*50e0*/  FADD.FTZ R51, R51, R50 ;  /* 0x0000003233337221 */ /* 0x000fe40000010000 */
[----:B------:R-:W3:Y:S01]  /*50f0*/  MUFU.EX2 R9, R9 ;  /* 0x0000000900097308 */ /* 0x000ee20000000800 */
[----:B----4-:R-:W-:Y:S01]  /*5100*/  F2FP.BF16.F32.PACK_AB R166, R5, R52 ;  /* 0x0000003405a6723e */ /* 0x010fe200000010ff */
[----:B------:R-:W-:-:S04]  /*5110*/  FADD.FTZ R52, R52, R49 ;  /* 0x0000003134347221 */ /* 0x000fc80000010000 */
[----:B------:R-:W-:Y:S01]  /*5120*/  FADD.FTZ R5, R5, R52 ;  /* 0x0000003405057221 */ /* 0x000fe20000010000 */
[----:B-----5:R-:W-:Y:S01]  /*5130*/  FADD.FTZ R6, R54, R51 ;  /* 0x0000003336067221 */ /* 0x020fe20000010000 */
[----:B---3--:R-:W-:-:S03]  /*5140*/  F2FP.BF16.F32.PACK_AB R167, R9, R54 ;  /* 0x0000003609a7723e */ /* 0x008fc600000010ff */
[----:B------:R-:W-:Y:S02]  /*5150*/  FADD.FTZ R6, R9, R6 ;  /* 0x0000000609067221 */ /* 0x000fe40000010000 */
[----:B------:R0:W-:Y:S01]  /*5160*/  STSM.16.M88.4 [R22], R164 ;  /* 0x000000a416007844 */ /* 0x0001e20000000200 */
[----:B------:R-:W-:Y:S05]  /*5170*/  @!P0 BRA `(.L_x_3574) ;  /* 0x0000000000048947 */ /* 0x000fea0003800000 */
[----:B------:R-:W-:Y:S01]  /*5180*/  BPT.TRAP 0x1 ;  /* 0x000000040000795c */ /* 0x000fe20000300000 */
.L_x_3574:
[----:B------:R3:W4:Y:S01]  /*5190*/  SYNCS.PHASECHK.TRANS64.TRYWAIT P1, [R7+URZ+0x28c50], R8 ;  /* 0x028c5008070075a7 */ /* 0x000722000802017f */
[----:B------:R-:W-:Y:S05]  /*51a0*/  @!P0 BRA `(.L_x_3575) ;  /* 0x0000000000048947 */ /* 0x000fea0003800000 */
[----:B------:R-:W-:Y:S01]  /*51b0*/  BPT.TRAP 0x1 ;  /* 0x000000040000795c */ /* 0x000fe20000300000 */
.L_x_3575:
[----:B------:R-:W-:Y:S01]  /*51c0*/  ULOP3.LUT UR54, UR54, 0x2000000, URZ, 0xfc, !UPT ;  /* 0x0200000036367892 */ /* 0x000fe2000f8efc3f */
[----:B----4-:R-:W-:Y:S11]  /*51d0*/  @P1 BRA `(.L_x_3576) ;  /* 0x0000000000081947 */ /* 0x010ff60003800000 */
[----:B------:R-:W4:Y:S02]  /*51e0*/  SYNCS.PHASECHK.TRANS64.TRYWAIT P1, [R7+URZ+0x28c50], R8 ;  /* 0x028c5008070075a7 */ /* 0x000f24000802017f */
[----:B----4-:R-:W-:Y:S05]  /*51f0*/  @!P1 BRA `(.L_x_3577) ;  /* 0x000000cc00509947 */ /* 0x010fea0003800000 */
.L_x_3576:
[----:B------:R-:W-:Y:S01]  /*5200*/  ULEA UR11, UR48, UR54, 0xc ;  /* 0x00000036300b7291 */ /* 0x000fe2000f8e603f */
[----:B------:R-:W-:Y:S01]  /*5210*/  WARPGROUP.ARRIVE ;  /* 0x00000000000079c5 */ /* 0x000fe20000000000 */
[----:B------:R-:W-:-:S05]  /*5220*/  UMOV UR7, 0x40000040 ;  /* 0x4000004000077882 */ /* 0x000fca0000000000 */
[----:B------:R-:W-:Y:S02]  /*5230*/  UMOV UR6, UR11 ;  /* 0x0000000b00067c82 */ /* 0x000fe40008000000 */
[----:B------:R-:W-:Y:S01]  /*5240*/  HGMMA.64x256x16.F32.BF16 R24, R152, gdesc[UR4].tnspB, RZ, !UPT, gsb0 ;  /* 0x43e0000498187df0 */ /* 0x000fe2000c0018ff */
        /* <DEDUP_REMOVED lines=24> */
[----:B-----5:R-:W5:Y:S02]  /*53d0*/  FENCE.VIEW.ASYNC.S ;  /* 0x00000000000073c6 */ /* 0x020f640000000000 */
[----:B-----5:R-:W-:Y:S01]  /*53e0*/  NOP ;  /* 0x0000000000007918 */ /* 0x020fe20000000000 */
[----:B------:R-:W-:Y:S06]  /*53f0*/  BAR.ARV 0xe, 0x100 ;  /* 0x0384000000007b1d */ /* 0x000fec0000002000 */
[----:B------:R-:W-:Y:S05]  /*5400*/  @!P0 BRA `(.L_x_3578) ;  /* 0x0000000000048947 */ /* 0x000fea0003800000 */
[----:B------:R-:W-:Y:S01]  /*5410*/  BPT.TRAP 0x1 ;  /* 0x000000040000795c */ /* 0x000fe20000300000 */
.L_x_3578:
[----:B------:R-:W-:Y:S01]  /*5420*/  R2UR UR6, R7 ;  /* 0x00000000070672ca */ /* 0x000fe200000e0000 */
[----:B------:R-:W-:-:S04]  /*5430*/  UIADD3 UR20, UR52, -0x2, URZ ;  /* 0xfffffffe34147890 */ /* 0x000fc8000fffe03f */
[----:B------:R-:W-:-:S06]  /*5440*/  UISETP.GE.AND UP0, UPT, UR20, UR49, UPT ;  /* 0x000000311400728c */ /* 0x000fcc000bf06270 */
[----:B------:R-:W-:Y:S02]  /*5450*/  PLOP3.LUT P1, PT, PT, PT, UP0, 0x80, 0x0 ;  /* 0x000000000000781c */ /* 0x000fe40003f2f008 */
[----:B------:R-:W-:-:S04]  /*5460*/  UIADD3 UR6, UR6, 0x28c60, URZ ;  /* 0x00028c6006067890 */ /* 0x000fc8000fffe03f */
[----:B------:R-:W-:-:S09]  /*5470*/  UPRMT UR6, UR38, 0x654, UR6 ;  /* 0x0000065426067896 */ /* 0x000fd20008000006 */
[----:B------:R-:W-:Y:S01]  /*5480*/  SYNCS.ARRIVE.TRANS64.RED.A1T0 RZ, [UR6], RZ ;  /* 0x000000ffffff79a7 */ /* 0x000fe20008100406 */
[----:B------:R-:W-:Y:S05]  /*5490*/  @!P1 BRA `(.L_x_3579) ;  /* 0x0000001800509947 */ /* 0x000fea0003800000 */
[----:B------:R-:W-:Y:S01]  /*54a0*/  IMAD.MOV.U32 R9, RZ, RZ, R0 ;  /* 0x000000ffff097224 */ /* 0x000fe200078e0000 */
[----:B------:R-:W-:Y:S01]  /*54b0*/  UMOV UR23, UR48 ;  /* 0x0000003000177c82 */ /* 0x000fe20008000000 */
[----:B-1234-:R-:W-:Y:S01]  /*54c0*/  IMAD.MOV.U32 R8, RZ, RZ, R4 ;  /* 0x000000ffff087224 */ /* 0x01efe200078e0004 */
[----:B------:R-:W-:-:S06]  /*54d0*/  ULDC UR21, c[0x0][0x988] ;  /* 0x0002620000157ab9 */ /* 0x000fcc0000000800 */
.L_x_3590:
[----:B------:R-:W-:Y:S01]  /*54e0*/  UIADD3 UR48, UR23, 0x1, URZ ;  /* 0x0000000117307890 */ /* 0x000fe2000fffe03f */
[----:B------:R-:W-:Y:S01]  /*54f0*/  UMOV UR6, UR20 ;  /* 0x0000001400067c82 */ /* 0x000fe20008000000 */
[----:B------:R-:W-:Y:S02]  /*5500*/  UIADD3 UR20, UR20, -0x1, URZ ;  /* 0xffffffff14147890 */ /* 0x000fe4000fffe03f */
[----:B------:R-:W-:-:S04]  /*5510*/  UISETP.NE.AND UP0, UPT, UR48, 0x2, UPT ;  /* 0x000000023000788c */ /* 0x000fc8000bf05270 */
[----:B------:R-:W-:Y:S02]  /*5520*/  USEL UR7, URZ, 0x1, UP0 ;  /* 0x000000013f077887 */ /* 0x000fe40008000000 */
[----:B------:R-:W-:Y:S02]  /*5530*/  USEL UR48, UR48, URZ, UP0 ;  /* 0x0000003f30307287 */ /* 0x000fe40008000000 */
[----:B------:R-:W-:Y:S02]  /*5540*/  ULOP3.LUT UR36, UR36, UR7, URZ, 0x3c, !UPT ;  /* 0x0000000724247292 */ /* 0x000fe4000f8e3c3f */
[----:B------:R-:W-:Y:S01]  /*5550*/  UISETP.GT.AND UP0, UPT, UR6, UR49, UPT ;  /* 0x000000310600728c */ /* 0x000fe2000bf04270 */
[----:B-12---:R-:W-:Y:S10]  /*5560*/  @!P0 BRA `(.L_x_3580) ;  /* 0x0000000000048947 */ /* 0x006ff40003800000 */
[----:B------:R-:W-:Y:S01]  /*5570*/  BPT.TRAP 0x1 ;  /* 0x000000040000795c */ /* 0x000fe20000300000 */
.L_x_3580:
[----:B------:R-:W-:Y:S01]  /*5580*/  ULEA UR22, UR48, UR39, 0x3 ;  /* 0x0000002730167291 */ /* 0x000fe2000f8e183f */
[----:B------:R-:W-:-:S05]  /*5590*/  IMAD.U32 R7, RZ, RZ, UR36 ;  /* 0x00000024ff077e24 */ /* 0x000fca000f8e00ff */
[----:B------:R-:W-:-:S04]  /*55a0*/  SHF.L.U32 R7, R7, 0x1f, RZ ;  /* 0x0000001f07077819 */ /* 0x000fc800000006ff */
[----:B------:R1:W2:Y:S01]  /*55b0*/  SYNCS.PHASECHK.TRANS64.TRYWAIT P1, [UR22+0x28c30], R7 ;  /* 0x028c3007ff0075a7 */ /* 0x0002a20008020156 */
[----:B------:R-:W-:Y:S05]  /*55c0*/  @!P0 BRA `(.L_x_3581) ;  /* 0x0000000000048947 */ /* 0x000fea0003800000 */
[----:B------:R-:W-:Y:S01]  /*55d0*/  BPT.TRAP 0x1 ;  /* 0x000000040000795c */ /* 0x000fe20000300000 */
.L_x_3581:
[----:B--2---:R-:W-:Y:S05]  /*55e0*/  @P1 BRA `(.L_x_3582) ;  /* 0x0000000000081947 */ /* 0x004fea0003800000 */
[----:B------:R-:W2:Y:S02]  /*55f0*/  SYNCS.PHASECHK.TRANS64.TRYWAIT P1, [UR22+0x28c30], R7 ;  /* 0x028c3007ff0075a7 */ /* 0x000ea40008020156 */
[----:B--2---:R-:W-:Y:S05]  /*5600*/  @!P1 BRA `(.L_x_3583) ;  /* 0x000000c800609947 */ /* 0x004fea0003800000 */
.L_x_3582:
[----:B------:R-:W-:Y:S01]  /*5610*/  R2UR UR18, R3 ;  /* 0x00000000031272ca */ /* 0x000fe200000e0000 */
[----:B------:R-:W-:Y:S01]  /*5620*/  UIADD3 UR6, UR39, 0x20400, URZ ;  /* 0x0002040027067890 */ /* 0x000fe2000fffe03f */
[----:B0-----:R-:W-:Y:S01]  /*5630*/  WARPGROUP.ARRIVE ;  /* 0x00000000000079c5 */ /* 0x001fe20000000000 */
        /* <DEDUP_REMOVED lines=10> */
[----:B------:R-:W-:Y:S02]  /*56e0*/  UIADD3 UR10, UR18, 0x4, URZ ;  /* 0x00000004120a7890 */ /* 0x000fe4000fffe03f */
[----:B------:R-:W-:-:S03]  /*56f0*/  UIADD3 UR14, UR18, 0x6, URZ ;  /* 0x00000006120e7890 */ /* 0x000fc6000fffe03f */
[----:B------:R-:W-:Y:S03]  /*5700*/  HGMMA.64x64x16.F32.BF16 R152, gdesc[UR16], RZ, !UPT, gsb0 ;  /* 0x00e00000109879f0 */ /* 0x000fe6000c0018ff */
        /* <DEDUP_REMOVED lines=12> */
.L_x_3584:
[----:B--2---:R-:W-:Y:S01]  /*57d0*/  FMNMX.FTZ R0, R152, R8, !PT ;  /* 0x0000000898007209 */ /* 0x004fe20007810000 */
[----:B------:R-:W-:Y:S01]  /*57e0*/  UMOV UR10, UR21 ;  /* 0x00000015000a7c82 */ /* 0x000fe20008000000 */
[----:B------:R-:W-:Y:S01]  /*57f0*/  ISETP.NE.AND P1, PT, R17, RZ, PT ;  /* 0x000000ff1100720c */ /* 0x000fe20003f25270 */
[----:B------:R-:W-:Y:S01]  /*5800*/  UIADD3 UR6, UR22, 0x28c40, URZ ;  /* 0x00028c4016067890 */ /* 0x000fe2000fffe03f */
[----:B------:R-:W-:Y:S01]  /*5810*/  FMNMX.FTZ R0, R153, R0, !PT ;  /* 0x0000000099007209 */ /* 0x000fe20007810000 */
[----:B------:R-:W-:Y:S02]  /*5820*/  IMAD.U32 R12, RZ, RZ, UR23 ;  /* 0x00000017ff0c7e24 */ /* 0x000fe4000f8e00ff */
[----:B------:R-:W-:Y:S01]  /*5830*/  UPRMT UR6, UR38, 0x654, UR6 ;  /* 0x0000065426067896 */ /* 0x000fe20008000006 */
[----:B------:R-:W-:-:S04]  /*5840*/  FMNMX.FTZ R0, R156, R0, !PT ;  /* 0x000000009c007209 */ /* 0x000fc80007810000 */
[----:B------:R-:W-:-:S03]  /*5850*/  FMNMX.FTZ R0, R157, R0, !PT ;  /* 0x000000009d007209 */ /* 0x000fc60007810000 */
[----:B------:R-:W-:Y:S01]  /*5860*/  @!P1 IMAD R12, R12, 0x40, R16 ;  /* 0x000000400c0c9824 */ /* 0x000fe200078e0210 */
[----:B------:R-:W-:Y:S01]  /*5870*/  FMNMX.FTZ R0, R160, R0, !PT ;  /* 0x00000000a0007209 */ /* 0x000fe20007810000 */
[----:B------:R-:W-:Y:S03]  /*5880*/  SYNCS.ARRIVE.TRANS64.RED.A1T0 RZ, [UR6], RZ ;  /* 0x000000ffffff79a7 */ /* 0x000fe60008100406 */
[----:B------:R-:W-:Y:S02]  /*5890*/  FMNMX.FTZ R0, R161, R0, !PT ;  /* 0x00000000a1007209 */ /* 0x000fe40007810000 */
[----:B------:R-:W-:Y:S02]  /*58a0*/  @!P1 LEA R12, R12, UR39, 0x2 ;  /* 0x000000270c0c9c11 */ /* 0x000fe4000f8e10ff */
        /* <DEDUP_REMOVED lines=10> */
[----:B------:R-:W0:Y:S02]  /*5950*/  SHFL.BFLY PT, R4, R0, 0x2, 0x1f ;  /* 0x0c401f0000047f89 */ /* 0x000e2400000e0000 */
[----:B0-----:R-:W-:-:S05]  /*5960*/  FMNMX.FTZ R4, R0, R4, !PT ;  /* 0x0000000400047209 */ /* 0x001fca0007810000 */
[----:B------:R-:W0:Y:S02]  /*5970*/  SHFL.BFLY PT, R0, R4, 0x1, 0x1f ;  /* 0x0c201f0004007f89 */ /* 0x000e2400000e0000 */
[----:B0-----:R-:W-:-:S05]  /*5980*/  FMNMX.FTZ R4, R4, R0, !PT ;  /* 0x0000000004047209 */ /* 0x001fca0007810000 */
[C---:B------:R-:W-:Y:S01]  /*5990*/  FMUL.FTZ R0, R4.reuse, UR10 ;  /* 0x0000000a04007c20 */ /* 0x040fe20008410000 */
[----:B------:R-:W-:-:S03]  /*59a0*/  FADD.FTZ R8, -R4, R8 ;  /* 0x0000000804087221 */ /* 0x000fc60000010100 */
[--C-:B------:R-:W-:Y:S01]  /*59b0*/  FFMA.FTZ R152, R152, UR10, -R0.reuse ;  /* 0x0000000a98987c23 */ /* 0x100fe20008010800 */
[----:B------:R-:W-:Y:S01]  /*59c0*/  FMUL.FTZ R8, R8, UR10 ;  /* 0x0000000a08087c20 */ /* 0x000fe20008410000 */
        /* <DEDUP_REMOVED lines=16> */
[----:B------:R-:W-:-:S04]  /*5ad0*/  FFMA.FTZ R181, R181, UR10, -R0 ;  /* 0x0000000ab5b57c23 */ /* 0x000fc80008010800 */
[----:B------:R-:W2:Y:S08]  /*5ae0*/  MUFU.EX2 R153, R153 ;  /* 0x0000009900997308 */ /* 0x000eb00000000800 */
[----:B------:R-:W3:Y:S01]  /*5af0*/  MUFU.EX2 R156, R156 ;  /* 0x0000009c009c7308 */ /* 0x000ee20000000800 */
[----:B0-----:R-:W-:Y:S01]  /*5b00*/  FFMA.FTZ R0, R8, R5, R152 ;  /* 0x0000000508007223 */ /* 0x001fe20000010098 */
[----:B------:R-:W-:Y:S01]  /*5b10*/  @!P1 STS [R12+0x28800], R8 ;  /* 0x028800080c009388 */ /* 0x000fe20000000800 */
[-C--:B------:R-:W-:Y:S01]  /*5b20*/  FMUL.FTZ R24, R24, R8.reuse ;  /* 0x0000000818187220 */ /* 0x080fe20000410000 */
[-C--:B------:R-:W-:Y:S01]  /*5b30*/  FMUL.FTZ R25, R25, R8.reuse ;  /* 0x0000000819197220 */ /* 0x080fe20000410000 */
[-C--:B------:R-:W-:Y:S01]  /*5b40*/  FMUL.FTZ R28, R28, R8.reuse ;  /* 0x000000081c1c7220 */ /* 0x080fe20000410000 */
[-C--:B------:R-:W-:Y:S01]  /*5b50*/  FMUL.FTZ R29, R29, R8.reuse ;  /* 0x000000081d1d7220 */ /* 0x080fe20000410000 */
[----:B------:R-:W-:Y:S01]  /*5b60*/  FMUL.FTZ R32, R32, R8 ;  /* 0x0000000820207220 */ /* 0x000fe20000410000 */
[----:B------:R-:W0:Y:S01]  /*5b70*/  MUFU.EX2 R157, R157 ;  /* 0x0000009d009d7308 */ /* 0x000e220000000800 */
[C---:B--2---:R-:W-:Y:S01]  /*5b80*/  FADD.FTZ R0, R153.reuse, R0 ;  /* 0x0000000099007221 */ /* 0x044fe20000010000 */
[----:B------:R-:W-:Y:S01]  /*5b90*/  F2FP.BF16.F32.PACK_AB R188, R153, R152 ;  /* 0x0000009899bc723e */ /* 0x000fe200000010ff */
[-C--:B------:R-:W-:Y:S01]  /*5ba0*/  FMUL.FTZ R33, R33, R8.reuse ;  /* 0x0000000821217220 */ /* 0x080fe20000410000 */
[-C--:B------:R-:W-:Y:S01]  /*5bb0*/  FMUL.FTZ R36, R36, R8.reuse ;  /* 0x0000000824247220 */ /* 0x080fe20000410000 */
[-C--:B------:R-:W-:Y:S01]  /*5bc0*/  FMUL.FTZ R37, R37, R8.reuse ;  /* 0x0000000825257220 */ /* 0x080fe20000410000 */
[-C--:B------:R-:W-:Y:S01]  /*5bd0*/  FMUL.FTZ R40, R40, R8.reuse ;  /* 0x0000000828287220 */ /* 0x080fe20000410000 */
[-C--:B------:R-:W-:Y:S01]  /*5be0*/  FMUL.FTZ R41, R41, R8.reuse ;  /* 0x0000000829297220 */ /* 0x080fe20000410000 */
[----:B------:R-:W2:Y:S01]  /*5bf0*/  MUFU.EX2 R152, R160 ;  /* 0x000000a000987308 */ /* 0x000ea20000000800 */
[----:B---3--:R-:W-:Y:S01]  /*5c00*/  FADD.FTZ R0, R156, R0 ;  /* 0x000000009c007221 */ /* 0x008fe20000010000 */
[-C--:B------:R-:W-:Y:S01]  /*5c10*/  FMUL.FTZ R44, R44, R8.reuse ;  /* 0x000000082c2c7220 */ /* 0x080fe20000410000 */
[-C--:B------:R-:W-:Y:S01]  /*5c20*/  FMUL.FTZ R45, R45, R8.reuse ;  /* 0x000000082d2d7220 */ /* 0x080fe20000410000 */
[-C--:B------:R-:W-:Y:S01]  /*5c30*/  FMUL.FTZ R48, R48, R8.reuse ;  /* 0x0000000830307220 */ /* 0x080fe20000410000 */
[-C--:B------:R-:W-:Y:S01]  /*5c40*/  FMUL.FTZ R49, R49, R8.reuse ;  /* 0x0000000831317220 */ /* 0x080fe20000410000 */
[-C--:B------:R-:W-:Y:S01]  /*5c50*/  FMUL.FTZ R52, R52, R8.reuse ;  /* 0x0000000834347220 */ /* 0x080fe20000410000 */
[-C--:B------:R-:W-:Y:S01]  /*5c60*/  FMUL.FTZ R53, R53, R8.reuse ;  /* 0x0000000835357220 */ /* 0x080fe20000410000 */
[----:B------:R-:W3:Y:S01]  /*5c70*/  MUFU.EX2 R161, R161 ;  /* 0x000000a100a17308 */ /* 0x000ee20000000800 */
[C---:B0-----:R-:W-:Y:S01]  /*5c80*/  FADD.FTZ R5, R157.reuse, R0 ;  /* 0x000000009d057221 */ /* 0x041fe20000010000 */
[----:B------:R-:W-:Y:S01]  /*5c90*/  FMNMX.FTZ R0, R154, R9, !PT ;  /* 0x000000099a007209 */ /* 0x000fe20007810000 */
[----:B------:R-:W-:Y:S01]  /*5ca0*/  FMUL.FTZ R56, R56, R8 ;  /* 0x0000000838387220 */ /* 0x000fe20000410000 */
[----:B------:R-:W-:Y:S01]  /*5cb0*/  F2FP.BF16.F32.PACK_AB R190, R157, R156 ;  /* 0x0000009c9dbe723e */ /* 0x000fe200000010ff */
[----:B------:R-:W-:Y:S01]  /*5cc0*/  FMUL.FTZ R57, R57, R8 ;  /* 0x0000000839397220 */ /* 0x000fe20000410000 */
[----:B------:R-:W-:Y:S01]  /*5cd0*/  FMNMX.FTZ R0, R155, R0, !PT ;  /* 0x000000009b007209 */ /* 0x000fe20007810000 */
[----:B------:R-:W-:Y:S01]  /*5ce0*/  FMUL.FTZ R60, R60, R8 ;  /* 0x000000083c3c7220 */ /* 0x000fe20000410000 */
[----:B------:R-:W0:Y:S01]  /*5cf0*/  MUFU.EX2 R164, R164 ;  /* 0x000000a400a47308 */ /* 0x000e220000000800 */
[----:B--2---:R-:W-:Y:S01]  /*5d00*/  FADD.FTZ R5, R152, R5 ;  /* 0x0000000598057221 */ /* 0x004fe20000010000 */
[----:B------:R-:W-:Y:S01]  /*5d10*/  FMNMX.FTZ R0, R158, R0, !PT ;  /* 0x000000009e007209 */ /* 0x000fe20007810000 */
[-C--:B------:R-:W-:Y:S01]  /*5d20*/  FMUL.FTZ R61, R61, R8.reuse ;  /* 0x000000083d3d7220 */ /* 0x080fe20000410000 */
[-C--:B------:R-:W-:Y:S01]  /*5d30*/  FMUL.FTZ R64, R64, R8.reuse ;  /* 0x0000000840407220 */ /* 0x080fe20000410000 */
[----:B------:R-:W-:Y:S01]  /*5d40*/  FMUL.FTZ R65, R65, R8 ;  /* 0x0000000841417220 */ /* 0x000fe20000410000 */
[----:B------:R-:W-:Y:S01]  /*5d50*/  FMNMX.FTZ R0, R159, R0, !PT ;  /* 0x000000009f007209 */ /* 0x000fe20007810000 */
[----:B------:R-:W-:Y:S01]  /*5d60*/  FMUL.FTZ R68, R68, R8 ;  /* 0x0000000844447220 */ /* 0x000fe20000410000 */
[----:B------:R-:W2:Y:S01]  /*5d70*/  MUFU.EX2 R165, R165 ;  /* 0x000000a500a57308 */ /* 0x000ea20000000800 */
[----:B---3--:R-:W-:Y:S01]  /*5d80*/  FADD.FTZ R5, R161, R5 ;  /* 0x00000005a1057221 */ /* 0x008fe20000010000 */
[----:B------:R-:W-:Y:S01]  /*5d90*/  FMNMX.FTZ R0, R162, R0, !PT ;  /* 0x00000000a2007209 */ /* 0x000fe20007810000 */
[----:B------:R-:W-:Y:S01]  /*5da0*/  FMUL.FTZ R69, R69, R8 ;  /* 0x0000000845457220 */ /* 0x000fe20000410000 */
[----:B------:R-:W-:Y:S01]  /*5db0*/  F2FP.BF16.F32.PACK_AB R152, R161, R152 ;  /* 0x00000098a198723e */ /* 0x000fe200000010ff */
[----:B------:R-:W-:Y:S01]  /*5dc0*/  FMUL.FTZ R72, R72, R8 ;  /* 0x0000000848487220 */ /* 0x000fe20000410000 */
[----:B------:R-:W-:Y:S01]  /*5dd0*/  FMNMX.FTZ R0, R163, R0, !PT ;  /* 0x00000000a3007209 */ /* 0x000fe20007810000 */
[----:B------:R-:W-:Y:S01]  /*5de0*/  FMUL.FTZ R73, R73, R8 ;  /* 0x0000000849497220 */ /* 0x000fe20000410000 */
[----:B------:R-:W3:Y:S01]  /*5df0*/  MUFU.EX2 R156, R168 ;  /* 0x000000a8009c7308 */ /* 0x000ee20000000800 */
[----:B0-----:R-:W-:Y:S01]  /*5e00*/  FADD.FTZ R5, R164, R5 ;  /* 0x00000005a4057221 */ /* 0x001fe20000010000 */
[----:B------:R-:W-:Y:S01]  /*5e10*/  FMNMX.FTZ R0, R166, R0, !PT ;  /* 0x00000000a6007209 */ /* 0x000fe20007810000 */
[-C--:B------:R-:W-:Y:S01]  /*5e20*/  FMUL.FTZ R76, R76, R8.reuse ;  /* 0x000000084c4c7220 */ /* 0x080fe20000410000 */
[-C--:B------:R-:W-:Y:S01]  /*5e30*/  FMUL.FTZ R77, R77, R8.reuse ;  /* 0x000000084d4d7220 */ /* 0x080fe20000410000 */
        /* <DEDUP_REMOVED lines=11> */
[----:B------:R-:W-:Y:S01]  /*5ef0*/  MUFU.EX2 R173, R173 ;  /* 0x000000ad00ad7308 */ /* 0x000fe20000000800 */
[----:B---3--:R-:W-:Y:S01]  /*5f00*/  FADD.FTZ R5, R156, R5 ;  /* 0x000000059c057221 */ /* 0x008fe20000010000 */
[----:B------:R-:W-:Y:S01]  /*5f10*/  FMNMX.FTZ R0, R174, R0, !PT ;  /* 0x00000000ae007209 */ /* 0x000fe20007810000 */
[-C--:B------:R-:W-:Y:S01]  /*5f20*/  FMUL.FTZ R92, R92, R8.reuse ;  /* 0x000000085c5c7220 */ /* 0x080fe20000410000 */
[-C--:B------:R-:W-:Y:S01]  /*5f30*/  FMUL.FTZ R93, R93, R8.reuse ;  /* 0x000000085d5d7220 */ /* 0x080fe20000410000 */
[----:B------:R-:W-:Y:S01]  /*5f40*/  FMUL.FTZ R96, R96, R8 ;  /* 0x0000000860607220 */ /* 0x000fe20000410000 */
[----:B------:R-:W-:Y:S01]  /*5f50*/  FMNMX.FTZ R0, R175, R0, !PT ;  /* 0x00000000af007209 */ /* 0x000fe20007810000 */
[----:B------:R-:W-:Y:S01]  /*5f60*/  FMUL.FTZ R97, R97, R8 ;  /* 0x0000000861617220 */ /* 0x000fe20000410000 */
[----:B------:R-:W-:Y:S01]  /*5f70*/  MUFU.EX2 R160, R176 ;  /* 0x000000b000a07308 */ /* 0x000fe20000000800 */
[C---:B0-----:R-:W-:Y:S01]  /*5f80*/  FADD.FTZ R5, R169.reuse, R5 ;  /* 0x00000005a9057221 */ /* 0x041fe20000010000 */
[----:B------:R-:W-:Y:S01]  /*5f90*/  FMNMX.FTZ R0, R178, R0, !PT ;  /* 0x00000000b2007209 */ /* 0x000fe20007810000 */
[----:B------:R-:W-:Y:S01]  /*5fa0*/  FMUL.FTZ R100, R100, R8 ;  /* 0x0000000864647220 */ /* 0x000fe20000410000 */
[----:B------:R-:W-:Y:S01]  /*5fb0*/  F2FP.BF16.F32.PACK_AB R156, R169, R156 ;  /* 0x0000009ca99c723e */ /* 0x000fe200000010ff */
[----:B------:R-:W-:Y:S01]  /*5fc0*/  FMUL.FTZ R101, R101, R8 ;  /* 0x0000000865657220 */ /* 0x000fe20000410000 */
[----:B------:R-:W-:Y:S01]  /*5fd0*/  FMNMX.FTZ R0, R179, R0, !PT ;  /* 0x00000000b3007209 */ /* 0x000fe20007810000 */
[-C--:B------:R-:W-:Y:S01]  /*5fe0*/  FMUL.FTZ R104, R104, R8.reuse ;  /* 0x0000000868687220 */ /* 0x080fe20000410000 */
[----:B------:R-:W-:Y:S01]  /*5ff0*/  MUFU.EX2 R177, R177 ;  /* 0x000000b100b17308 */ /* 0x000fe20000000800 */
[----:B------:R-:W-:Y:S01]  /*6000*/  FMUL.FTZ R105, R105, R8 ;  /* 0x0000000869697220 */ /* 0x000fe20000410000 */
[----:B------:R-:W-:Y:S01]  /*6010*/  FMNMX.FTZ R0, R182, R0, !PT ;  /* 0x00000000b6007209 */ /* 0x000fe20007810000 */
[-C--:B------:R-:W-:Y:S01]  /*6020*/  FMUL.FTZ R108, R108, R8.reuse ;  /* 0x000000086c6c7220 */ /* 0x080fe20000410000 */
[-C--:B------:R-:W-:Y:S01]  /*6030*/  FMUL.FTZ R109, R109, R8.reuse ;  /* 0x000000086d6d7220 */ /* 0x080fe20000410000 */
[----:B------:R-:W-:Y:S01]  /*6040*/  FMUL.FTZ R112, R112, R8 ;  /* 0x0000000870707220 */ /* 0x000fe20000410000 */
[----:B------:R-:W-:Y:S01]  /*6050*/  FMNMX.FTZ R0, R183, R0, !PT ;  /* 0x00000000b7007209 */ /* 0x000fe20007810000 */
[-C--:B------:R-:W-:Y:S01]  /*6060*/  FMUL.FTZ R113, R113, R8.reuse ;  /* 0x0000000871717220 */ /* 0x080fe20000410000 */
[----:B------:R-:W-:Y:S01]  /*6070*/  MUFU.EX2 R180, R180 ;  /* 0x000000b400b47308 */ /* 0x000fe20000000800 */
[-C--:B------:R-:W-:Y:S01]  /*6080*/  FMUL.FTZ R116, R116, R8.reuse ;  /* 0x0000000874747220 */ /* 0x080fe20000410000 */
[-C--:B------:R-:W-:Y:S01]  /*6090*/  FMUL.FTZ R117, R117, R8.reuse ;  /* 0x0000000875757220 */ /* 0x080fe20000410000 */
[----:B------:R-:W0:Y:S01]  /*60a0*/  SHFL.BFLY PT, R10, R0, 0x2, 0x1f ;  /* 0x0c401f00000a7f89 */ /* 0x000e2200000e0000 */
        /* <DEDUP_REMOVED lines=44> */
[----:B------:R0:W-:Y:S01]  /*6370*/  @!P1 STS [R12+0x28820], R9 ;  /* 0x028820090c009388 */ /* 0x0001e20000000800 */
[-C--:B------:R-:W-:Y:S01]  /*6380*/  FMUL.FTZ R26, R26, R9.reuse ;  /* 0x000000091a1a7220 */ /* 0x080fe20000410000 */
[-C--:B------:R-:W-:Y:S01]  /*6390*/  FMUL.FTZ R27, R27, R9.reuse ;  /* 0x000000091b1b7220 */ /* 0x080fe20000410000 */
[-C--:B------:R-:W-:Y:S01]  /*63a0*/  FMUL.FTZ R30, R30, R9.reuse ;  /* 0x000000091e1e7220 */ /* 0x080fe20000410000 */
[-C--:B------:R-:W-:Y:S01]  /*63b0*/  FMUL.FTZ R31, R31, R9.reuse ;  /* 0x000000091f1f7220 */ /* 0x080fe20000410000 */
[-C--:B------:R-:W-:Y:S01]  /*63c0*/  FMUL.FTZ R34, R34, R9.reuse ;  /* 0x0000000922227220 */ /* 0x080fe20000410000 */
[----:B------:R-:W4:Y:S01]  /*63d0*/  MUFU.EX2 R191, R159 ;  /* 0x0000009f00bf7308 */ /* 0x000f220000000800 */
[C---:B--2---:R-:W-:Y:S01]  /*63e0*/  FADD.FTZ R6, R155.reuse, R6 ;  /* 0x000000069b067221 */ /* 0x044fe20000010000 */
[----:B------:R-:W-:Y:S01]  /*63f0*/  F2FP.BF16.F32.PACK_AB R189, R155, R154 ;  /* 0x0000009a9bbd723e */ /* 0x000fe200000010ff */
[-C--:B------:R-:W-:Y:S01]  /*6400*/  FMUL.FTZ R35, R35, R9.reuse ;  /* 0x0000000923237220 */ /* 0x080fe20000410000 */
[----:B------:R-:W-:Y:S01]  /*6410*/  F2FP.BF16.F32.PACK_AB R154, R165, R164 ;  /* 0x000000a4a59a723e */ /* 0x000fe200000010ff */
[-C--:B------:R-:W-:Y:S01]  /*6420*/  FMUL.FTZ R38, R38, R9.reuse ;  /* 0x0000000926267220 */ /* 0x080fe20000410000 */
[-C--:B------:R-:W-:Y:S01]  /*6430*/  FMUL.FTZ R39, R39, R9.reuse ;  /* 0x0000000927277220 */ /* 0x080fe20000410000 */
[-C--:B------:R-:W-:Y:S01]  /*6440*/  FMUL.FTZ R42, R42, R9.reuse ;  /* 0x000000092a2a7220 */ /* 0x080fe20000410000 */
[----:B------:R2:W5:Y:S01]  /*6450*/  MUFU.EX2 R153, R162 ;  /* 0x000000a200997308 */ /* 0x0005620000000800 */
[----:B---3--:R-:W-:Y:S01]  /*6460*/  FADD.FTZ R6, R11, R6 ;  /* 0x000000060b067221 */ /* 0x008fe20000010000 */
[-C--:B------:R-:W-:Y:S01]  /*6470*/  FMUL.FTZ R43, R43, R9.reuse ;  /* 0x000000092b2b7220 */ /* 0x080fe20000410000 */
[-C--:B------:R-:W-:Y:S01]  /*6480*/  FMUL.FTZ R46, R46, R9.reuse ;  /* 0x000000092e2e7220 */ /* 0x080fe20000410000 */
[-C--:B------:R-:W-:Y:S01]  /*6490*/  FMUL.FTZ R47, R47, R9.reuse ;  /* 0x000000092f2f7220 */ /* 0x080fe20000410000 */
[-C--:B------:R-:W-:Y:S01]  /*64a0*/  FMUL.FTZ R50, R50, R9.reuse ;  /* 0x0000000932327220 */ /* 0x080fe20000410000 */
[-C--:B------:R-:W-:Y:S01]  /*64b0*/  FMUL.FTZ R51, R51, R9.reuse ;  /* 0x0000000933337220 */ /* 0x080fe20000410000 */
[----:B------:R-:W-:Y:S01]  /*64c0*/  FMUL.FTZ R54, R54, R9 ;  /* 0x0000000936367220 */ /* 0x000fe20000410000 */
[----:B------:R-:W3:Y:S01]  /*64d0*/  MUFU.EX2 R163, R163 ;  /* 0x000000a300a37308 */ /* 0x000ee20000000800 */
[C---:B----4-:R-:W-:Y:S01]  /*64e0*/  FADD.FTZ R6, R191.reuse, R6 ;  /* 0x00000006bf067221 */ /* 0x050fe20000010000 */
[----:B------:R-:W-:Y:S01]  /*64f0*/  F2FP.BF16.F32.PACK_AB R191, R191, R11 ;  /* 0x0000000bbfbf723e */ /* 0x000fe200000010ff */
[----:B------:R-:W-:Y:S01]  /*6500*/  BAR.SYNC.DEFER_BLOCKING 0xf, 0x100 ;  /* 0x03c4000000007b1d */ /* 0x000fe20000010000 */
[----:B--2---:R-:W-:Y:S01]  /*6510*/  F2FP.BF16.F32.PACK_AB R162, R181, R180 ;  /* 0x000000b4b5a2723e */ /* 0x004fe200000010ff */
[-C--:B------:R-:W-:Y:S01]  /*6520*/  FMUL.FTZ R55, R55, R9.reuse ;  /* 0x0000000937377220 */ /* 0x080fe20000410000 */
[-C--:B------:R-:W-:Y:S01]  /*6530*/  FMUL.FTZ R58, R58, R9.reuse ;  /* 0x000000093a3a7220 */ /* 0x080fe20000410000 */
[-C--:B------:R-:W-:Y:S01]  /*6540*/  FMUL.FTZ R59, R59, R9.reuse ;  /* 0x000000093b3b7220 */ /* 0x080fe20000410000 */
[-C--:B------:R-:W-:Y:S01]  /*6550*/  FMUL.FTZ R62, R62, R9.reuse ;  /* 0x000000093e3e7220 */ /* 0x080fe20000410000 */
[----:B------:R-:W2:Y:S01]  /*6560*/  MUFU.EX2 R155, R166 ;  /* 0x000000a6009b7308 */ /* 0x000ea20000000800 */
[----:B-----5:R-:W-:Y:S01]  /*6570*/  FADD.FTZ R6, R153, R6 ;  /* 0x0000000699067221 */ /* 0x020fe20000010000 */
[-C--:B------:R-:W-:Y:S01]  /*6580*/  FMUL.FTZ R63, R63, R9.reuse ;  /* 0x000000093f3f7220 */ /* 0x080fe20000410000 */
[-C--:B------:R-:W-:Y:S01]  /*6590*/  FMUL.FTZ R66, R66, R9.reuse ;  /* 0x0000000942427220 */ /* 0x080fe20000410000 */
[-C--:B------:R-:W-:Y:S01]  /*65a0*/  FMUL.FTZ R67, R67, R9.reuse ;  /* 0x0000000943437220 */ /* 0x080fe20000410000 */
[-C--:B------:R-:W-:Y:S01]  /*65b0*/  FMUL.FTZ R70, R70, R9.reuse ;  /* 0x0000000946467220 */ /* 0x080fe20000410000 */
[-C--:B------:R-:W-:Y:S01]  /*65c0*/  FMUL.FTZ R71, R71, R9.reuse ;  /* 0x0000000947477220 */ /* 0x080fe20000410000 */
[----:B------:R-:W-:Y:S01]  /*65d0*/  FMUL.FTZ R74, R74, R9 ;  /* 0x000000094a4a7220 */ /* 0x000fe20000410000 */
[----:B------:R-:W4:Y:S01]  /*65e0*/  MUFU.EX2 R167, R167 ;  /* 0x000000a700a77308 */ /* 0x000f220000000800 */
[C---:B---3--:R-:W-:Y:S01]  /*65f0*/  FADD.FTZ R6, R163.reuse, R6 ;  /* 0x00000006a3067221 */ /* 0x048fe20000010000 */
[----:B------:R-:W-:Y:S01]  /*6600*/  F2FP.BF16.F32.PACK_AB R153, R163, R153 ;  /* 0x00000099a399723e */ /* 0x000fe200000010ff */
[-C--:B------:R-:W-:Y:S01]  /*6610*/  FMUL.FTZ R75, R75, R9.reuse ;  /* 0x000000094b4b7220 */ /* 0x080fe20000410000 */
[-C--:B------:R-:W-:Y:S01]  /*6620*/  FMUL.FTZ R78, R78, R9.reuse ;  /* 0x000000094e4e7220 */ /* 0x080fe20000410000 */
[-C--:B------:R-:W-:Y:S01]  /*6630*/  FMUL.FTZ R79, R79, R9.reuse ;  /* 0x000000094f4f7220 */ /* 0x080fe20000410000 */
[-C--:B------:R-:W-:Y:S01]  /*6640*/  FMUL.FTZ R82, R82, R9.reuse ;  /* 0x0000000952527220 */ /* 0x080fe20000410000 */
[-C--:B------:R-:W-:Y:S01]  /*6650*/  FMUL.FTZ R83, R83, R9.reuse ;  /* 0x0000000953537220 */ /* 0x080fe20000410000 */
[----:B------:R-:W3:Y:S01]  /*6660*/  MUFU.EX2 R157, R170 ;  /* 0x000000aa009d7308 */ /* 0x000ee20000000800 */
[----:B--2---:R-:W-:Y:S01]  /*6670*/  FADD.FTZ R6, R155, R6 ;  /* 0x000000069b067221 */ /* 0x004fe20000010000 */
[----:B------:R0:W-:Y:S01]  /*6680*/  STSM.16.M88.4 [R18+0x26800], R188 ;  /* 0x026800bc12007844 */ /* 0x0001e20000000200 */
        /* <DEDUP_REMOVED lines=12> */
[----:B------:R0:W-:Y:S01]  /*6750*/  STSM.16.M88.4 [R23], R152 ;  /* 0x0000009817007844 */ /* 0x0001e20000000200 */
[----:B------:R-:W4:Y:S01]  /*6760*/  MUFU.EX2 R159, R174 ;  /* 0x000000ae009f7308 */ /* 0x000f220000000800 */
        /* <DEDUP_REMOVED lines=33> */
[----:B------:R-:W-:Y:S01]  /*6980*/  F2FP.BF16.F32.PACK_AB R158, R173, R158 ;  /* 0x0000009ead9e723e */ /* 0x000fe200000010ff */
[-C--:B------:R-:W-:Y:S01]  /*6990*/  FMUL.FTZ R147, R147, R9.reuse ;  /* 0x0000000993937220 */ /* 0x080fe20000410000 */
[-C--:B------:R-:W-:Y:S01]  /*69a0*/  FMUL.FTZ R150, R150, R9.reuse ;  /* 0x0000000996967220 */ /* 0x080fe20000410000 */
[----:B------:R-:W-:Y:S01]  /*69b0*/  FADD.FTZ R5, R173, R5 ;  /* 0x00000005ad057221 */ /* 0x000fe20000010000 */
[----:B------:R-:W-:Y:S01]  /*69c0*/  FMUL.FTZ R151, R151, R9 ;  /* 0x0000000997977220 */ /* 0x000fe20000410000 */
[----:B------:R0:W-:Y:S01]  /*69d0*/  STSM.16.M88.4 [R19], R156 ;  /* 0x0000009c13007844 */ /* 0x0001e20000000200 */
[----:B------:R-:W2:Y:S01]  /*69e0*/  MUFU.EX2 R163, R182 ;  /* 0x000000b600a37308 */ /* 0x000ea20000000800 */
[----:B----4-:R-:W-:Y:S01]  /*69f0*/  FADD.FTZ R6, R161, R6 ;  /* 0x00000006a1067221 */ /* 0x010fe20000010000 */
[----:B------:R-:W-:Y:S01]  /*6a00*/  FADD.FTZ R5, R160, R5 ;  /* 0x00000005a0057221 */ /* 0x000fe20000010000 */
[----:B------:R-:W-:-:S03]  /*6a10*/  F2FP.BF16.F32.PACK_AB R160, R177, R160 ;  /* 0x000000a0b1a0723e */ /* 0x000fc600000010ff */
[----:B------:R-:W-:Y:S02]  /*6a20*/  FADD.FTZ R5, R177, R5 ;  /* 0x00000005b1057221 */ /* 0x000fe40000010000 */
[----:B------:R-:W4:Y:S01]  /*6a30*/  MUFU.EX2 R10, R10 ;  /* 0x0000000a000a7308 */ /* 0x000f220000000800 */
[C---:B---3--:R-:W-:Y:S01]  /*6a40*/  FADD.FTZ R6, R179.reuse, R6 ;  /* 0x00000006b3067221 */ /* 0x048fe20000010000 */
[----:B------:R-:W-:Y:S01]  /*6a50*/  F2FP.BF16.F32.PACK_AB R161, R179, R161 ;  /* 0x000000a1b3a1723e */ /* 0x000fe200000010ff */
[----:B------:R-:W-:-:S04]  /*6a60*/  FADD.FTZ R5, R180, R5 ;  /* 0x00000005b4057221 */ /* 0x000fc80000010000 */
[----:B------:R-:W-:Y:S01]  /*6a70*/  FADD.FTZ R5, R181, R5 ;  /* 0x00000005b5057221 */ /* 0x000fe20000010000 */
[----:B--2---:R-:W-:Y:S01]  /*6a80*/  FADD.FTZ R6, R163, R6 ;  /* 0x00000006a3067221 */ /* 0x004fe20000010000 */
[----:B----4-:R-:W-:-:S03]  /*6a90*/  F2FP.BF16.F32.PACK_AB R163, R10, R163 ;  /* 0x000000a30aa3723e */ /* 0x010fc600000010ff */
[----:B------:R-:W-:Y:S02]  /*6aa0*/  FADD.FTZ R6, R10, R6 ;  /* 0x000000060a067221 */ /* 0x000fe40000010000 */
[----:B------:R0:W-:Y:S01]  /*6ab0*/  STSM.16.M88.4 [R22], R160 ;  /* 0x000000a016007844 */ /* 0x0001e20000000200 */
[----:B------:R-:W-:Y:S05]  /*6ac0*/  @!P0 BRA `(.L_x_3585) ;  /* 0x0000000000048947 */ /* 0x000fea0003800000 */
[----:B------:R-:W-:Y:S01]  /*6ad0*/  BPT.TRAP 0x1 ;  /* 0x000000040000795c */ /* 0x000fe20000300000 */
.L_x_3585:
[----:B------:R2:W3:Y:S01]  /*6ae0*/  SYNCS.PHASECHK.TRANS64.TRYWAIT P1, [UR22+0x28c50], R7 ;  /* 0x028c5007ff0075a7 */ /* 0x0004e20008020156 */
[----:B------:R-:W-:Y:S05]  /*6af0*/  @!P0 BRA `(.L_x_3586) ;  /* 0x0000000000048947 */ /* 0x000fea0003800000 */
[----:B------:R-:W-:Y:S01]  /*6b00*/  BPT.TRAP 0x1 ;  /* 0x000000040000795c */ /* 0x000fe20000300000 */
.L_x_3586:
[----:B---3--:R-:W-:Y:S05]  /*6b10*/  @P1 BRA `(.L_x_3587) ;  /* 0x0000000000081947 */ /* 0x008fea0003800000 */
[----:B------:R-:W3:Y:S02]  /*6b20*/  SYNCS.PHASECHK.TRANS64.TRYWAIT P1, [UR22+0x28c50], R7 ;  /* 0x028c5007ff0075a7 */ /* 0x000ee40008020156 */
[----:B---3--:R-:W-:Y:S05]  /*6b30*/  @!P1 BRA `(.L_x_3588) ;  /* 0x000000b4002c9947 */ /* 0x008fea0003800000 */
.L_x_3587:
        /* <DEDUP_REMOVED lines=34> */
.L_x_3589:
[----:B------:R-:W-:Y:S01]  /*6d60*/  UIADD3 UR22, UR22, 0x28c60, URZ ;  /* 0x00028c6016167890 */ /* 0x000fe2000fffe03f */
[----:B------:R-:W-:Y:S01]  /*6d70*/  PLOP3.LUT P1, PT, PT, PT, UP0, 0x80, 0x0 ;  /* 0x000000000000781c */ /* 0x000fe20003f2f008 */
[----:B------:R-:W-:Y:S01]  /*6d80*/  UMOV UR23, UR48 ;  /* 0x0000003000177c82 */ /* 0x000fe20008000000 */
[----:B0-----:R-:W-:Y:S01]  /*6d90*/  IMAD.MOV.U32 R9, RZ, RZ, R0 ;  /* 0x000000ffff097224 */ /* 0x001fe200078e0000 */
[----:B------:R-:W-:Y:S01]  /*6da0*/  UPRMT UR22, UR38, 0x654, UR22 ;  /* 0x0000065426167896 */ /* 0x000fe20008000016 */
[----:B---3--:R-:W-:-:S08]  /*6db0*/  IMAD.MOV.U32 R8, RZ, RZ, R4 ;  /* 0x000000ffff087224 */ /* 0x008fd000078e0004 */
[----:B------:R-:W-:Y:S01]  /*6dc0*/  SYNCS.ARRIVE.TRANS64.RED.A1T0 RZ, [UR22], RZ ;  /* 0x000000ffffff79a7 */ /* 0x000fe20008100416 */
[----:B------:R-:W-:Y:S05]  /*6dd0*/  @P1 BRA `(.L_x_3590) ;  /* 0xffffffe400c01947 */ /* 0x000fea000383ffff */
.L_x_3579:
[----:B-1234-:R-:W1:Y:S01]  /*6de0*/  SHFL.BFLY PT, R8, R5, 0x2, 0x1f ;  /* 0x0c401f0005087f89 */ /* 0x01ee6200000e0000 */
[----:B------:R-:W-:Y:S01]  /*6df0*/  IMAD.MOV.U32 R12, RZ, RZ, -0x800000 ;  /* 0xff800000ff0c7424 */ /* 0x000fe200078e00ff */
[----:B------:R-:W-:Y:S08]  /*6e00*/  BAR.ARV 0x8, 0x100 ;  /* 0x0204000000007b1d */ /* 0x000ff00000002000 */
[----:B------:R-:W-:Y:S01]  /*6e10*/  BAR.SYNC.DEFER_BLOCKING 0xf, 0x100 ;  /* 0x03c4000000007b1d */ /* 0x000fe20000010000 */
[----:B------:R-:W-:Y:S01]  /*6e20*/  ISETP.NE.AND P2, PT, R17, RZ, PT ;  /* 0x000000ff1100720c */ /* 0x000fe20003f45270 */
[----:B------:R-:W-:-:S04]  /*6e30*/  UIADD3 UR46, UR46, 0x1, URZ ;  /* 0x000000012e2e7890 */ /* 0x000fc8000fffe03f */
[----:B------:R-:W2:Y:S01]  /*6e40*/  SHFL.BFLY PT, R7, R6, 0x2, 0x1f ;  /* 0x0c401f0006077f89 */ /* 0x000ea200000e0000 */
[----:B-1----:R-:W-:Y:S01]  /*6e50*/  FADD.FTZ R8, R8, R5 ;  /* 0x0000000508087221 */ /* 0x002fe20000010000 */
[----:B------:R-:W-:Y:S01]  /*6e60*/  IMAD.U32 R5, RZ, RZ, UR48 ;  /* 0x00000030ff057e24 */ /* 0x000fe2000f8e00ff */
[----:B------:R-:W-:-:S03]  /*6e70*/  UIADD3 UR48, UR48, 0x1, URZ ;  /* 0x0000000130307890 */ /* 0x000fc6000fffe03f */
[----:B------:R-:W1:Y:S02]  /*6e80*/  SHFL.BFLY PT, R3, R8, 0x1, 0x1f ;  /* 0x0c201f0008037f89 */ /* 0x000e6400000e0000 */
[----:B------:R-:W-:Y:S01]  /*6e90*/  @!P2 IMAD R5, R5, 0x40, R16 ;  /* 0x000000400505a824 */ /* 0x000fe200078e0210 */
[----:B------:R-:W-:-:S04]  /*6ea0*/  UISETP.NE.AND UP0, UPT, UR48, 0x2, UPT ;  /* 0x000000023000788c */ /* 0x000fc8000bf05270 */
[----:B------:R-:W-:Y:S02]  /*6eb0*/  USEL UR4, URZ, 0x1, UP0 ;  /* 0x000000013f047887 */ /* 0x000fe40008000000 */
[----:B------:R-:W-:Y:S02]  /*6ec0*/  USEL UR48, UR48, URZ, UP0 ;  /* 0x0000003f30307287 */ /* 0x000fe40008000000 */
[----:B------:R-:W-:Y:S01]  /*6ed0*/  ULOP3.LUT UR36, UR36, UR4, URZ, 0x3c, !UPT ;  /* 0x0000000424247292 */ /* 0x000fe2000f8e3c3f */
[----:B--2---:R-:W-:Y:S01]  /*6ee0*/  FADD.FTZ R7, R7, R6 ;  /* 0x0000000607077221 */ /* 0x004fe20000010000 */
[----:B------:R-:W-:-:S04]  /*6ef0*/  @!P2 LEA R6, R5, UR39, 0x2 ;  /* 0x000000270506ac11 */ /* 0x000fc8000f8e10ff */
[----:B------:R-:W2:Y:S01]  /*6f00*/  SHFL.BFLY PT, R10, R7, 0x1, 0x1f ;  /* 0x0c201f00070a7f89 */ /* 0x000ea200000e0000 */
[----:B-1----:R-:W-:Y:S01]  /*6f10*/  FADD.FTZ R11, R8, R3 ;  /* 0x00000003080b7221 */ /* 0x002fe20000010000 */
[----:B------:R-:W-:-:S04]  /*6f20*/  IMAD.U32 R3, RZ, RZ, UR10 ;  /* 0x0000000aff037e24 */ /* 0x000fc8000f8e00ff */
[----:B------:R-:W-:-:S13]  /*6f30*/  FSETP.NE.FTZ.AND P0, PT, R11, RZ, PT ;  /* 0x000000ff0b00720b */ /* 0x000fda0003f15000 */
[----:B------:R-:W1:Y:S01]  /*6f40*/  @P0 MUFU.LG2 R9, R11 ;  /* 0x0000000b00090308 */ /* 0x000e620000000c00 */
[----:B------:R-:W-:Y:S01]  /*6f50*/  @P0 FMUL.FTZ R3, R3, 0.69314718246459960938 ;  /* 0x3f31721803030820 */ /* 0x000fe20000410000 */
[----:B--2---:R-:W-:-:S05]  /*6f60*/  FADD.FTZ R13, R7, R10 ;  /* 0x0000000a070d7221 */ /* 0x004fca0000010000 */
[----:B------:R-:W-:Y:S01]  /*6f70*/  FSETP.NE.FTZ.AND P1, PT, R13, RZ, PT ;  /* 0x000000ff0d00720b */ /* 0x000fe20003f35000 */
[----:B-1----:R-:W-:-:S12]  /*6f80*/  @P0 FMUL.FTZ R10, R9, 0.69314718246459960938 ;  /* 0x3f317218090a0820 */ /* 0x002fd80000410000 */
[----:B------:R-:W-:Y:S01]  /*6f90*/  @P1 MUFU.LG2 R5, R13 ;  /* 0x0000000d00051308 */ /* 0x000fe20000000c00 */
[----:B------:R-:W-:Y:S01]  /*6fa0*/  @P0 FFMA.FTZ R12, R3, R4, R10 ;  /* 0x00000004030c0223 */ /* 0x000fe2000001000a */
[----:B------:R-:W-:Y:S02]  /*6fb0*/  IMAD.MOV.U32 R4, RZ, RZ, RZ ;  /* 0x000000ffff047224 */ /* 0x000fe400078e00ff */
[----:B------:R-:W-:-:S04]  /*6fc0*/  IMAD.MOV.U32 R3, RZ, RZ, RZ ;  /* 0x000000ffff037224 */ /* 0x000fc800078e00ff */
[----:B------:R-:W1:Y:S01]  /*6fd0*/  @P0 MUFU.RCP R4, R11 ;  /* 0x0000000b00040308 */ /* 0x000e620000001000 */
[----:B------:R-:W-:-:S07]  /*6fe0*/  PLOP3.LUT P0, PT, PT, PT, PT, 0x8, 0x0 ;  /* 0x000000000000781c */ /* 0x000fce0003f0e170 */
[----:B------:R-:W2:Y:S01]  /*6ff0*/  @P1 MUFU.RCP R3, R13 ;  /* 0x0000000d00031308 */ /* 0x000ea20000001000 */
[----:B-1----:R-:W-:Y:S01]  /*7000*/  @!P2 STS [R6+0x28800], R4 ;  /* 0x028800040600a388 */ /* 0x002fe20000000800 */
[-C--:B------:R-:W-:Y:S01]  /*7010*/  FMUL.FTZ R24, R24, R4.reuse ;  /* 0x0000000418187220 */ /* 0x080fe20000410000 */
[-C--:B------:R-:W-:Y:S01]  /*7020*/  FMUL.FTZ R25, R25, R4.reuse ;  /* 0x0000000419197220 */ /* 0x080fe20000410000 */
[-C--:B------:R-:W-:Y:S01]  /*7030*/  FMUL.FTZ R28, R28, R4.reuse ;  /* 0x000000041c1c7220 */ /* 0x080fe20000410000 */
[-C--:B------:R-:W-:Y:S01]  /*7040*/  FMUL.FTZ R29, R29, R4.reuse ;  /* 0x000000041d1d7220 */ /* 0x080fe20000410000 */
[-C--:B------:R-:W-:Y:S01]  /*7050*/  FMUL.FTZ R32, R32, R4.reuse ;  /* 0x0000000420207220 */ /* 0x080fe20000410000 */
[-C--:B------:R-:W-:Y:S01]  /*7060*/  FMUL.FTZ R33, R33, R4.reuse ;  /* 0x0000000421217220 */ /* 0x080fe20000410000 */
[-C--:B------:R-:W-:Y:S01]  /*7070*/  FMUL.FTZ R36, R36, R4.reuse ;  /* 0x0000000424247220 */ /* 0x080fe20000410000 */
[----:B--2---:R1:W-:Y:S01]  /*7080*/  @!P2 STS [R6+0x28820], R3 ;  /* 0x028820030600a388 */ /* 0x0043e20000000800 */
        /* <DEDUP_REMOVED lines=58> */
[----:B------:R-:W-:Y:S01]  /*7430*/  @P1 FMUL.FTZ R6, R6, 0.69314718246459960938 ;  /* 0x3f31721806061820 */ /* 0x000fe20000410000 */
[----:B------:R-:W-:Y:S01]  /*7440*/  @P1 FMUL.FTZ R4, R5, 0.69314718246459960938 ;  /* 0x3f31721805041820 */ /* 0x000fe20000410000 */
[----:B------:R-:W-:-:S02]  /*7450*/  IMAD.MOV.U32 R13, RZ, RZ, -0x800000 ;  /* 0xff800000ff0d7424 */ /* 0x000fc400078e00ff */
        /* <DEDUP_REMOVED lines=66> */
.L_x_3555:
[----:B------:R-:W1:Y:S08]  /*7880*/  S2UR UR38, SR_CgaCtaId ;  /* 0x00000000002679c3 */ /* 0x000e700000008800 */
[----:B------:R-:W-:Y:S06]  /*7890*/  BAR.SYNC.DEFER_BLOCKING 0x5, 0x180 ;  /* 0x0146000000007b1d */ /* 0x000fec0000010000 */
[----:B------:R-:W-:Y:S01]  /*78a0*/  UMOV UR39, 0x400 ;  /* 0x0000040000277882 */ /* 0x000fe20000000000 */
[----:B------:R-:W-:Y:S01]  /*78b0*/  BSSY B0, `(.L_x_3591) ;  /* 0x00004aa000007945 */ /* 0x000fe20003800000 */
[----:B-1----:R-:W-:-:S09]  /*78c0*/  ULEA UR39, UR38, UR39, 0x18 ;  /* 0x0000002726277291 */ /* 0x002fd2000f8ec03f */
[----:B------:R-:W1:Y:S02]  /*78d0*/  LDS.128 R4, [UR39+0x28cd0] ;  /* 0x028cd027ff047984 */ /* 0x000e640008000c00 */
[----:B-1----:R-:W-:Y:S02]  /*78e0*/  R2UR UR5, R5 ;  /* 0x00000000050572ca */ /* 0x002fe400000e0000 */
[----:B------:R-:W-:Y:S02]  /*78f0*/  R2UR UR6, R6 ;  /* 0x00000000060672ca */ /* 0x000fe400000e0000 */
[----:B------:R-:W-:Y:S01]  /*7900*/  R2UR UR7, R7 ;  /* 0x00000000070772ca */ /* 0x000fe200000e0000 */
[----:B------:R-:W-:Y:S06]  /*7910*/  BAR.ARV 0x4, 0x180 ;  /* 0x0106000000007b1d */ /* 0x000fec0000002000 */
[----:B------:R-:W-:Y:S08]  /*7920*/  @P0 BRA `(.L_x_3592) ;  /* 0x0000003800780947 */ /* 0x000ff00003800000 */
[----:B------:R-:W2:Y:S01]  /*7930*/  LDL R0, [R1+0x38] ;  /* 0x0000380001007983 */ /* 0x000ea20000100800 */
[----:B------:R-:W1:Y:S01]  /*7940*/  S2UR UR4, SR_SWINHI ;  /* 0x00000000000479c3 */ /* 0x000e620000002f00 */
[----:B------:R-:W-:Y:S01]  /*7950*/  F2FP.BF16.F32.PACK_AB R6, R29, R28 ;  /* 0x0000001c1d06723e */ /* 0x000fe200000010ff */
[----:B------:R-:W-:Y:S01]  /*7960*/  USHF.L.U64.HI UR12, UR40, 0x2, UR41 ;  /* 0x00000002280c7899 */ /* 0x000fe20008010229 */
[----:B------:R-:W-:Y:S01]  /*7970*/  F2FP.BF16.F32.PACK_AB R7, R31, R30 ;  /* 0x0000001e1f07723e */ /* 0x000fe200000010ff */
[----:B------:R-:W-:Y:S01]  /*7980*/  ULDC.64 UR10, c[0x0][0xc00] ;  /* 0x00030000000a7ab9 */ /* 0x000fe20000000a00 */
[----:B------:R-:W-:Y:S02]  /*7990*/  F2FP.BF16.F32.PACK_AB R9, R35, R34 ;  /* 0x000000222309723e */ /* 0x000fe400000010ff */
[----:B------:R-:W-:Y:S02]  /*79a0*/  F2FP.BF16.F32.PACK_AB R10, R37, R36 ;  /* 0x00000024250a723e */ /* 0x000fe400000010ff */
[----:B------:R-:W-:Y:S01]  /*79b0*/  F2FP.BF16.F32.PACK_AB R11, R39, R38 ;  /* 0x00000026270b723e */ /* 0x000fe200000010ff */
[----:B------:R-:W-:Y:S01]  /*79c0*/  UMOV UR8, UR39 ;  /* 0x0000002700087c82 */ /* 0x000fe20008000000 */
[----:B-1----:R-:W-:Y:S01]  /*79d0*/  UMOV UR9, UR4 ;  /* 0x0000000400097c82 */ /* 0x002fe20008000000 */
[----:B------:R-:W-:Y:S01]  /*79e0*/  USHF.L.U32 UR4, UR40, 0x2, URZ ;  /* 0x0000000228047899 */ /* 0x000fe2000800063f */
[----:B------:R-:W-:-:S02]  /*79f0*/  IMAD.U32 R14, RZ, RZ, UR8 ;  /* 0x00000008ff0e7e24 */ /* 0x000fc4000f8e00ff */
[----:B------:R-:W-:Y:S01]  /*7a00*/  IMAD.U32 R15, RZ, RZ, UR9 ;  /* 0x00000009ff0f7e24 */ /* 0x000fe2000f8e00ff */
[----:B------:R-:W-:Y:S02]  /*7a10*/  ULDC.64 UR8, c[0x0][0xc08] ;  /* 0x0003020000087ab9 */ /* 0x000fe40000000a00 */
[----:B------:R-:W-:-:S04]  /*7a20*/  UISETP.NE.U32.AND UP0, UPT, UR8, URZ, UPT ;  /* 0x0000003f0800728c */ /* 0x000fc8000bf05070 */
[----:B------:R-:W-:Y:S01]  /*7a30*/  UISETP.NE.AND.EX UP0, UPT, UR9, URZ, UPT, UP0 ;  /* 0x0000003f0900728c */ /* 0x000fe2000bf05300 */
[----:B------:R-:W-:Y:S05]  /*7a40*/  BAR.SYNC.DEFER_BLOCKING 0x1, 0x100 ;  /* 0x0044000000007b1d */ /* 0x000fea0000010000 */
[----:B------:R-:W-:-:S05]  /*7a50*/  PLOP3.LUT P1, PT, PT, PT, UP0, 0x80, 0x0 ;  /* 0x000000000000781c */ /* 0x000fca0003f2f008 */
[----:B------:R-:W-:-:S04]  /*7a60*/  @UP0 UIADD3 UR8, UP1, UR4, UR8, URZ ;  /* 0x0000000804080290 */ /* 0x000fc8000ff3e03f */
[----:B------:R-:W-:Y:S02]  /*7a70*/  @UP0 UIADD3.X UR9, UR12, UR9, URZ, UP1, !UPT ;  /* 0x000000090c090290 */ /* 0x000fe40008ffe43f */
[----:B------:R-:W-:Y:S01]  /*7a80*/  UIADD3 UR4, UP0, UR4, UR10, URZ ;  /* 0x0000000a04047290 */ /* 0x000fe2000ff1e03f */
[----:B--2---:R-:W-:-:S03]  /*7a90*/  IMAD.WIDE R20, R0, 0x2, R14 ;  /* 0x0000000200147825 */ /* 0x004fc600078e020e */
[C---:B------:R-:W-:Y:S02]  /*7aa0*/  LOP3.LUT R5, R20.reuse, 0x380, RZ, 0xc0, !PT ;  /* 0x0000038014057812 */ /* 0x040fe400078ec0ff */
[----:B------:R-:W-:Y:S02]  /*7ab0*/  IADD3 R8, P0, R20, 0x20, RZ ;  /* 0x0000002014087810 */ /* 0x000fe40007f1e0ff */
[----:B------:R-:W-:Y:S02]  /*7ac0*/  SHF.R.U64 R5, R5, 0x3, RZ ;  /* 0x0000000305057819 */ /* 0x000fe400000012ff */
[----:B------:R-:W-:Y:S02]  /*7ad0*/  LOP3.LUT R3, R8, 0x380, RZ, 0xc0, !PT ;  /* 0x0000038008037812 */ /* 0x000fe400078ec0ff */
[----:B------:R-:W-:Y:S01]  /*7ae0*/  LOP3.LUT R4, R5, R20, RZ, 0x3c, !PT ;  /* 0x0000001405047212 */ /* 0x000fe200078e3cff */
[----:B------:R-:W-:Y:S01]  /*7af0*/  IMAD.MOV.U32 R5, RZ, RZ, R21 ;  /* 0x000000ffff057224 */ /* 0x000fe200078e0015 */
[----:B------:R-:W-:-:S04]  /*7b00*/  SHF.R.U64 R3, R3, 0x3, RZ ;  /* 0x0000000303037819 */ /* 0x000fc800000012ff */
[----:B------:R-:W-:Y:S02]  /*7b10*/  MOV R0, R4 ;  /* 0x0000000400007202 */ /* 0x000fe40000000f00 */
[----:B------:R-:W-:Y:S02]  /*7b20*/  F2FP.BF16.F32.PACK_AB R4, R25, R24 ;  /* 0x000000181904723e */ /* 0x000fe400000010ff */
[----:B------:R-:W-:-:S05]  /*7b30*/  F2FP.BF16.F32.PACK_AB R5, R27, R26 ;  /* 0x0000001a1b05723e */ /* 0x000fca00000010ff */
[----:B------:R1:W-:Y:S02]  /*7b40*/  STSM.16.M88.4 [R0], R4 ;  /* 0x0000000400007844 */ /* 0x0003e40000000200 */
[----:B-1----:R-:W-:Y:S01]  /*7b50*/  IMAD.X R5, RZ, RZ, R21, P0 ;  /* 0x000000ffff057224 */ /* 0x002fe200000e0615 */
[----:B------:R-:W-:Y:S02]  /*7b60*/  LOP3.LUT R4, R3, R8, RZ, 0x3c, !PT ;  /* 0x0000000803047212 */ /* 0x000fe400078e3cff */
[----:B------:R-:W-:Y:S02]  /*7b70*/  F2FP.BF16.F32.PACK_AB R8, R33, R32 ;  /* 0x000000202108723e */ /* 0x000fe400000010ff */
[----:B------:R-:W-:Y:S02]  /*7b80*/  MOV R3, R4 ;  /* 0x0000000400037202 */ /* 0x000fe40000000f00 */
[----:B------:R-:W-:Y:S02]  /*7b90*/  IADD3 R5, P0, R20, 0x40, RZ ;  /* 0x0000004014057810 */ /* 0x000fe40007f1e0ff */
[----:B------:R-:W-:Y:S01]  /*7ba0*/  F2FP.BF16.F32.PACK_AB R6, R45, R44 ;  /* 0x0000002c2d06723e */ /* 0x000fe200000010ff */
[----:B------:R1:W-:Y:S01]  /*7bb0*/  STSM.16.M88.4 [R3], R8 ;  /* 0x0000000803007844 */ /* 0x0003e20000000200 */
[----:B------:R-:W-:-:S02]  /*7bc0*/  LOP3.LUT R4, R5, 0x380, RZ, 0xc0, !PT ;  /* 0x0000038005047812 */ /* 0x000fc400078ec0ff */
[----:B------:R-:W-:Y:S02]  /*7bd0*/  F2FP.BF16.F32.PACK_AB R7, R47, R46 ;  /* 0x0000002e2f07723e */ /* 0x000fe400000010ff */
[----:B------:R-:W-:-:S04]  /*7be0*/  SHF.R.U64 R4, R4, 0x3, RZ ;  /* 0x0000000304047819 */ /* 0x000fc800000012ff */
[----:B------:R-:W-:Y:S01]  /*7bf0*/  LOP3.LUT R4, R4, R5, RZ, 0x3c, !PT ;  /* 0x0000000504047212 */ /* 0x000fe200078e3cff */
[----:B------:R-:W-:-:S05]  /*7c00*/  IMAD.X R5, RZ, RZ, R21, P0 ;  /* 0x000000ffff057224 */ /* 0x000fca00000e0615 */
[----:B------:R-:W-:Y:S02]  /*7c10*/  MOV R0, R4 ;  /* 0x0000000400007202 */ /* 0x000fe40000000f00 */
[----:B-1----:R-:W-:Y:S02]  /*7c20*/  IADD3 R8, P0, R20, 0x60, RZ ;  /* 0x0000006014087810 */ /* 0x002fe40007f1e0ff */
[----:B------:R-:W-:Y:S02]  /*7c30*/  F2FP.BF16.F32.PACK_AB R4, R41, R40 ;  /* 0x000000282904723e */ /* 0x000fe400000010ff */
[----:B------:R-:W-:Y:S02]  /*7c40*/  LOP3.LUT R3, R8, 0x380, RZ, 0xc0, !PT ;  /* 0x0000038008037812 */ /* 0x000fe400078ec0ff */
[----:B------:R-:W-:Y:S02]  /*7c50*/  F2FP.BF16.F32.PACK_AB R5, R43, R42 ;  /* 0x0000002a2b05723e */ /* 0x000fe400000010ff */
[----:B------:R-:W-:-:S02]  /*7c60*/  SHF.R.U64 R3, R3, 0x3, RZ ;  /* 0x0000000303037819 */ /* 0x000fc400000012ff */
[----:B------:R-:W-:Y:S01]  /*7c70*/  F2FP.BF16.F32.PACK_AB R9, R51, R50 ;  /* 0x000000323309723e */ /* 0x000fe200000010ff */
[----:B------:R1:W-:Y:S01]  /*7c80*/  STSM.16.M88.4 [R0], R4 ;  /* 0x0000000400007844 */ /* 0x0003e20000000200 */
[----:B------:R-:W-:Y:S02]  /*7c90*/  F2FP.BF16.F32.PACK_AB R10, R53, R52 ;  /* 0x00000034350a723e */ /* 0x000fe400000010ff */
[----:B------:R-:W-:Y:S01]  /*7ca0*/  F2FP.BF16.F32.PACK_AB R11, R55, R54 ;  /* 0x00000036370b723e */ /* 0x000fe200000010ff */
[----:B-1----:R-:W-:Y:S01]  /*7cb0*/  IMAD.X R5, RZ, RZ, R21, P0 ;  /* 0x000000ffff057224 */ /* 0x002fe200000e0615 */
[----:B------:R-:W-:Y:S02]  /*7cc0*/  LOP3.LUT R4, R3, R8, RZ, 0x3c, !PT ;  /* 0x0000000803047212 */ /* 0x000fe400078e3cff */
[----:B------:R-:W-:Y:S02]  /*7cd0*/  F2FP.BF16.F32.PACK_AB R8, R49, R48 ;  /* 0x000000303108723e */ /* 0x000fe400000010ff */
[----:B------:R-:W-:-:S02]  /*7ce0*/  MOV R3, R4 ;  /* 0x0000000400037202 */ /* 0x000fc40000000f00 */
[----:B------:R-:W-:Y:S02]  /*7cf0*/  IADD3 R5, P0, R20, 0x2000, RZ ;  /* 0x0000200014057810 */ /* 0x000fe40007f1e0ff */
[----:B------:R-:W-:Y:S01]  /*7d00*/  F2FP.BF16.F32.PACK_AB R6, R61, R60 ;  /* 0x0000003c3d06723e */ /* 0x000fe200000010ff */
[----:B------:R1:W-:Y:S01]  /*7d10*/  STSM.16.M88.4 [R3], R8 ;  /* 0x0000000803007844 */ /* 0x0003e20000000200 */
[----:B------:R-:W-:Y:S02]  /*7d20*/  LOP3.LUT R4, R5, 0x380, RZ, 0xc0, !PT ;  /* 0x0000038005047812 */ /* 0x000fe400078ec0ff */
        /* <DEDUP_REMOVED lines=117> */
[----:B------:R-:W-:Y:S01]  /*8480*/  LOP3.LUT R3, R8, 0x380, RZ, 0xc0, !PT ;  /* 0x0000038008037812 */ /* 0x000fe200078ec0ff */
[----:B------:R-:W-:Y:S01]  /*8490*/  IMAD.X R21, RZ, RZ, R21, P0 ;  /* 0x000000ffff157224 */ /* 0x000fe200000e0615 */
[----:B------:R-:W-:Y:S02]  /*84a0*/  F2FP.BF16.F32.PACK_AB R5, R139, R138 ;  /* 0x0000008a8b05723e */ /* 0x000fe400000010ff */
[----:B------:R-:W-:-:S02]  /*84b0*/  SHF.R.U64 R3, R3, 0x3, RZ ;  /* 0x0000000303037819 */ /* 0x000fc400000012ff */
[----:B------:R-:W-:Y:S01]  /*84c0*/  F2FP.BF16.F32.PACK_AB R9, R147, R146 ;  /* 0x000000929309723e */ /* 0x000fe200000010ff */
[----:B------:R1:W-:Y:S01]  /*84d0*/  STSM.16.M88.4 [R0], R4 ;  /* 0x0000000400007844 */ /* 0x0003e20000000200 */
[----:B------:R-:W-:Y:S02]  /*84e0*/  LOP3.LUT R20, R3, R8, RZ, 0x3c, !PT ;  /* 0x0000000803147212 */ /* 0x000fe400078e3cff */
[----:B------:R-:W-:Y:S02]  /*84f0*/  F2FP.BF16.F32.PACK_AB R8, R145, R144 ;  /* 0x000000909108723e */ /* 0x000fe400000010ff */
[----:B------:R-:W-:Y:S02]  /*8500*/  MOV R20, R20 ;  /* 0x0000001400147202 */ /* 0x000fe40000000f00 */
[----:B------:R-:W-:Y:S02]  /*8510*/  F2FP.BF16.F32.PACK_AB R10, R149, R148 ;  /* 0x00000094950a723e */ /* 0x000fe400000010ff */
[----:B------:R-:W-:-:S02]  /*8520*/  F2FP.BF16.F32.PACK_AB R11, R151, R150 ;  /* 0x00000096970b723e */ /* 0x000fc400000010ff */
[----:B------:R-:W-:-:S03]  /*8530*/  ISETP.NE.U32.AND P0, PT, RZ, UR10, PT ;  /* 0x0000000aff007c0c */ /* 0x000fc6000bf05070 */
[----:B------:R2:W-:Y:S01]  /*8540*/  STSM.16.M88.4 [R20], R8 ;  /* 0x0000000814007844 */ /* 0x0005e20000000200 */
[----:B------:R-:W-:Y:S01]  /*8550*/  BAR.SYNC.DEFER_BLOCKING 0x1, 0x100 ;  /* 0x0044000000007b1d */ /* 0x000fe20000010000 */
[----:B------:R-:W-:Y:S01]  /*8560*/  ISETP.NE.AND.EX P0, PT, RZ, UR11, PT, P0 ;  /* 0x0000000bff007c0c */ /* 0x000fe2000bf05300 */
[----:B-1----:R-:W-:Y:S01]  /*8570*/  IMAD.U32 R4, RZ, RZ, UR8 ;  /* 0x00000008ff047e24 */ /* 0x002fe2000f8e00ff */
[----:B------:R-:W-:Y:S01]  /*8580*/  UIADD3.X UR8, UR12, UR11, URZ, UP0, !UPT ;  /* 0x0000000b0c087290 */ /* 0x000fe200087fe43f */
[----:B------:R-:W-:-:S05]  /*8590*/  IMAD.U32 R5, RZ, RZ, UR9 ;  /* 0x00000009ff057e24 */ /* 0x000fca000f8e00ff */
[----:B------:R1:W3:Y:S02]  /*85a0*/  @P1 LDG.E R3, desc[UR50][R4.64] ;  /* 0x0000003204031981 */ /* 0x0002e4000c1e1900 */
[----:B-1----:R-:W-:Y:S01]  /*85b0*/  IMAD.U32 R4, RZ, RZ, UR4 ;  /* 0x00000004ff047e24 */ /* 0x002fe2000f8e00ff */
[----:B------:R-:W-:Y:S01]  /*85c0*/  UISETP.NE.AND UP0, UPT, UR45, URZ, UPT ;  /* 0x0000003f2d00728c */ /* 0x000fe2000bf05270 */
[----:B------:R-:W-:Y:S01]  /*85d0*/  IMAD.U32 R5, RZ, RZ, UR8 ;  /* 0x00000008ff057e24 */ /* 0x000fe2000f8e00ff */
[----:B------:R-:W-:-:S04]  /*85e0*/  ULDC UR4, c[0x0][0xad4] ;  /* 0x0002b50000047ab9 */ /* 0x000fc80000000800 */
[----:B------:R2:W5:Y:S01]  /*85f0*/  @P0 LDG.E R0, desc[UR50][R4.64] ;  /* 0x0000003204000981 */ /* 0x000562000c1e1900 */
[----:B------:R-:W-:Y:S01]  /*8600*/  ULDC UR8, c[0x0][0xa88] ;  /* 0x0002a20000087ab9 */ /* 0x000fe20000000800 */
[----:B------:R-:W-:Y:S01]  /*8610*/  USEL UR45, UR45, UR4, UP0 ;  /* 0x000000042d2d7287 */ /* 0x000fe20008000000 */
[----:B---3--:R-:W-:Y:S01]  /*8620*/  @P1 R2UR UR8, R3 ;  /* 0x00000000030812ca */ /* 0x008fe200000e0000 */
[----:B--2---:R-:W-:-:S14]  /*8630*/  @P1 BRA `(.L_x_3593) ;  /* 0x0000000000181947 */ /* 0x004fdc0003800000 */
[----:B------:R-:W-:Y:S05]  /*8640*/  @!P0 BRA `(.L_x_3593) ;  /* 0x0000000000148947 */ /* 0x000fea0003800000 */
[----:B------:R-:W2:Y:S04]  /*8650*/  LDG.E R6, desc[UR50][R4.64] ;  /* 0x0000003204067981 */ /* 0x000ea8000c1e1900 */
[----:B------:R-:W3:Y:S01]  /*8660*/  LDG.E R3, desc[UR50][R4.64+0x4] ;  /* 0x0000043204037981 */ /* 0x000ee2000c1e1900 */
[----:B--2---:R-:W-:Y:S02]  /*8670*/  R2UR UR4, R6 ;  /* 0x00000000060472ca */ /* 0x004fe400000e0000 */
[----:B---3--:R-:W-:-:S13]  /*8680*/  R2UR UR8, R3 ;  /* 0x00000000030872ca */ /* 0x008fda00000e0000 */
[----:B------:R-:W-:-:S12]  /*8690*/  UIADD3 UR8, -UR4, UR8, URZ ;  /* 0x0000000804087290 */ /* 0x000fd8000fffe13f */
.L_x_3593:
[----:B------:R-:W1:Y:S01]  /*86a0*/  SHFL.IDX PT, R3, R221, RZ, 0x1f ;  /* 0x00001fffdd037589 */ /* 0x000e6200000e0000 */
[----:B------:R-:W-:Y:S01]  /*86b0*/  UMOV UR4, URZ ;  /* 0x0000003f00047c82 */ /* 0x000fe20008000000 */
[----:B-----5:R-:W-:Y:S01]  /*86c0*/  @P0 R2UR UR4, R0 ;  /* 0x00000000000402ca */ /* 0x020fe200000e0000 */
[----:B------:R-:W-:Y:S02]  /*86d0*/  UISETP.NE.U32.AND UP0, UPT, UR10, URZ, UPT ;  /* 0x0000003f0a00728c */ /* 0x000fe4000bf05070 */
[----:B------:R-:W-:Y:S02]  /*86e0*/  UISETP.GT.AND UP1, UPT, UR45, 0x1, UPT ;  /* 0x000000012d00788c */ /* 0x000fe4000bf24270 */
[----:B------:R-:W-:-:S04]  /*86f0*/  UISETP.NE.AND.EX UP0, UPT, UR11, URZ, UPT, UP0 ;  /* 0x0000003f0b00728c */ /* 0x000fc8000bf05300 */
[----:B------:R-:W-:Y:S01]  /*8700*/  PLOP3.LUT P1, PT, PT, PT, UP1, 0x80, 0x0 ;  /* 0x000000000000781c */ /* 0x000fe20003f2f018 */
[----:B------:R-:W-:-:S03]  /*8710*/  USEL UR9, UR40, URZ, !UP0 ;  /* 0x0000003f28097287 */ /* 0x000fc6000c000000 */
[----:B------:R-:W-:Y:S01]  /*8720*/  USHF.R.S32.HI UR18, URZ, 0x1f, UR4 ;  /* 0x0000001f3f127899 */ /* 0x000fe20008011404 */
[----:B-1----:R-:W-:-:S13]  /*8730*/  ISETP.NE.AND P0, PT, R3, RZ, PT ;  /* 0x000000ff0300720c */ /* 0x002fda0003f05270 */
[----:B------:R-:W-:Y:S05]  /*8740*/  @P0 BRA `(.L_x_3594) ;  /* 0x0000000400080947 */ /* 0x000fea0003800000 */
[----:B------:R-:W2:Y:S01]  /*8750*/  LDL R6, [R1+0x30] ;  /* 0x0000300001067983 */ /* 0x000ea20000100800 */
[----:B------:R-:W1:Y:S01]  /*8760*/  LDC R0, c[0x0][0xbe8] ;  /* 0x0002fa00ff007b82 */ /* 0x000e620000000800 */
[----:B------:R-:W-:Y:S02]  /*8770*/  IMAD.U32 R9, RZ, RZ, UR43 ;  /* 0x0000002bff097e24 */ /* 0x000fe4000f8e00ff */
[----:B------:R-:W3:Y:S01]  /*8780*/  LDL R10, [R1+0x34] ;  /* 0x00003400010a7983 */ /* 0x000ee20000100800 */
[----:B------:R-:W-:Y:S01]  /*8790*/  UISETP.GT.AND UP1, UPT, UR45, 0x1, UPT ;  /* 0x000000012d00788c */ /* 0x000fe2000bf24270 */
[----:B------:R-:W-:Y:S01]  /*87a0*/  UMOV UR19, 0x9b8 ;  /* 0x000009b800137882 */ /* 0x000fe20000000000 */
[----:B-1----:R-:W-:Y:S02]  /*87b0*/  ISETP.NE.AND P0, PT, R0, 0x1, PT ;  /* 0x000000010000780c */ /* 0x002fe40003f05270 */
[----:B------:R-:W-:Y:S02]  /*87c0*/  USEL UR19, UR19, 0x978, UP1 ;  /* 0x0000097813137887 */ /* 0x000fe40008800000 */
[----:B------:R-:W-:-:S09]  /*87d0*/  UISETP.NE.U32.AND UP0, UPT, UR10, URZ, UPT ;  /* 0x0000003f0a00728c */ /* 0x000fd2000bf05070 */
[----:B------:R-:W1:Y:S08]  /*87e0*/  @P0 LDC R4, c[0x0][0xbec] ;  /* 0x0002fb00ff040b82 */ /* 0x000e700000000800 */
[----:B------:R-:W4:Y:S01]  /*87f0*/  @P0 LDC R5, c[0x0][0xbf0] ;  /* 0x0002fc00ff050b82 */ /* 0x000f220000000800 */
[----:B------:R-:W-:Y:S02]  /*8800*/  UISETP.NE.AND.EX UP0, UPT, UR11, URZ, UPT, UP0 ;  /* 0x0000003f0b00728c */ /* 0x000fe4000bf05300 */
[----:B------:R-:W-:-:S02]  /*8810*/  USEL UR16, UR44, URZ, UP1 ;  /* 0x0000003f2c107287 */ /* 0x000fc40008800000 */
[----:B------:R-:W-:Y:S01]  /*8820*/  USEL UR40, UR40, URZ, !UP0 ;  /* 0x0000003f28287287 */ /* 0x000fe2000c000000 */
[----:B------:R-:W-:Y:S01]  /*8830*/  ULDC.64 UR14, c[0x0][UR19+0x228] ;  /* 0x00008a00130e7abb */ /* 0x000fe20008000a00 */
[----:B------:R-:W-:Y:S01]  /*8840*/  ULDC.64 UR12, c[0x0][UR19+0x220] ;  /* 0x00008800130c7abb */ /* 0x000fe20008000a00 */
[----:B------:R-:W-:Y:S02]  /*8850*/  UIMAD.WIDE.U32 UR20, UR14, UR16, URZ ;  /* 0x000000100e1472a5 */ /* 0x000fe4000f8e003f */
[----:B------:R-:W-:Y:S02]  /*8860*/  UIMAD UR22, UR15, UR16, URZ ;  /* 0x000000100f1672a4 */ /* 0x000fe4000f8e023f */
[----:B------:R-:W-:Y:S01]  /*8870*/  UIMAD.WIDE.U32 UR14, UR12, UR40, URZ ;  /* 0x000000280c0e72a5 */ /* 0x000fe2000f8e003f */
[----:B------:R-:W-:Y:S01]  /*8880*/  ULDC.64 UR10, c[0x0][UR19+0x218] ;  /* 0x00008600130a7abb */ /* 0x000fe20008000a00 */
[----:B------:R-:W-:Y:S02]  /*8890*/  USEL UR41, UR41, URZ, !UP0 ;  /* 0x0000003f29297287 */ /* 0x000fe4000c000000 */
[----:B------:R-:W-:-:S02]  /*88a0*/  UIMAD UR40, UR13, UR40, URZ ;  /* 0x000000280d2872a4 */ /* 0x000fc4000f8e023f */
[----:B------:R-:W-:Y:S02]  /*88b0*/  UIMAD.WIDE.U32 UR16, UR10, UR42, URZ ;  /* 0x0000002a0a1072a5 */ /* 0x000fe4000f8e003f */
[----:B------:R-:W-:Y:S02]  /*88c0*/  UIMAD UR10, UR11, UR42, URZ ;  /* 0x0000002a0b0a72a4 */ /* 0x000fe4000f8e023f */
[----:B------:R-:W-:Y:S02]  /*88d0*/  UIMAD UR40, UR12, UR41, UR40 ;  /* 0x000000290c2872a4 */ /* 0x000fe4000f8e0228 */
[----:B------:R-:W-:Y:S02]  /*88e0*/  UIADD3 UR22, UR21, UR22, URZ ;  /* 0x0000001615167290 */ /* 0x000fe4000fffe03f */
[----:B------:R-:W-:Y:S02]  /*88f0*/  UIADD3 UR11, UR17, UR10, URZ ;  /* 0x0000000a110b7290 */ /* 0x000fe4000fffe03f */
[----:B------:R-:W-:-:S02]  /*8900*/  UIADD3 UR16, UP0, UP2, UR14, UR16, UR4 ;  /* 0x000000100e107290 */ /* 0x000fc4000fa1e004 */
[----:B------:R-:W-:-:S04]  /*8910*/  UIADD3 UR10, UR15, UR40, URZ ;  /* 0x000000280f0a7290 */ /* 0x000fc8000fffe03f */
[----:B------:R-:W-:Y:S01]  /*8920*/  UIADD3.X UR10, UR10, UR11, UR18, UP0, UP2 ;  /* 0x0000000b0a0a7290 */ /* 0x000fe200087e4412 */
[----:B------:R-:W-:Y:S02]  /*8930*/  IMAD.U32 R11, RZ, RZ, UR43 ;  /* 0x0000002bff0b7e24 */ /* 0x000fe4000f8e00ff */
[----:B--2---:R-:W-:-:S04]  /*8940*/  IMAD R9, R9, 0x40, R6 ;  /* 0x0000004009097824 */ /* 0x004fc800078e0206 */
[----:B-1----:R-:W-:-:S04]  /*8950*/  @P0 IMAD.HI.U32 R4, R9, R4, RZ ;  /* 0x0000000409040227 */ /* 0x002fc800078e00ff */
[----:B------:R-:W-:Y:S01]  /*8960*/  IMAD.MOV.U32 R3, RZ, RZ, R9 ;  /* 0x000000ffff037224 */ /* 0x000fe200078e0009 */
[----:B----4-:R-:W-:Y:S01]  /*8970*/  @P0 SHF.R.U32.HI R3, RZ, R5, R4 ;  /* 0x00000005ff030219 */ /* 0x010fe20000011604 */
[----:B------:R-:W-:Y:S02]  /*8980*/  IMAD.U32 R4, RZ, RZ, UR20 ;  /* 0x00000014ff047e24 */ /* 0x000fe4000f8e00ff */
[----:B------:R-:W-:Y:S02]  /*8990*/  IMAD.U32 R6, RZ, RZ, UR22 ;  /* 0x00000016ff067e24 */ /* 0x000fe4000f8e00ff */
[--C-:B------:R-:W-:Y:S01]  /*89a0*/  IMAD.MOV R7, RZ, RZ, -R3.reuse ;  /* 0x000000ffff077224 */ /* 0x100fe200078e0a03 */
[----:B------:R-:W-:Y:S02]  /*89b0*/  IADD3 R4, P0, P2, R3, UR16, R4 ;  /* 0x0000001003047c10 */ /* 0x000fe4000fa1e004 */
[----:B------:R-:W-:Y:S01]  /*89c0*/  SHF.R.S32.HI R3, RZ, 0x1f, R3 ;  /* 0x0000001fff037819 */ /* 0x000fe20000011403 */
[----:B------:R-:W-:-:S03]  /*89d0*/  IMAD R7, R0, R7, R9 ;  /* 0x0000000700077224 */ /* 0x000fc600078e0209 */
[----:B------:R-:W-:Y:S01]  /*89e0*/  IADD3.X R5, R3, UR10, R6, P0, P2 ;  /* 0x0000000a03057c10 */ /* 0x000fe200087e4406 */
[----:B------:R-:W-:Y:S01]  /*89f0*/  ULDC.64 UR10, c[0x0][UR19+0x210] ;  /* 0x00008400130a7abb */ /* 0x000fe20008000a00 */
[----:B------:R-:W-:Y:S01]  /*8a00*/  SHF.R.S32.HI R3, RZ, 0x1f, R7 ;  /* 0x0000001fff037819 */ /* 0x000fe20000011407 */
[C---:B------:R-:W-:Y:S02]  /*8a10*/  IMAD R6, R7.reuse, UR11, RZ ;  /* 0x0000000b07067c24 */ /* 0x040fe4000f8e02ff */
[----:B------:R-:W-:-:S04]  /*8a20*/  IMAD.WIDE.U32 R4, R7, UR10, R4 ;  /* 0x0000000a07047c25 */ /* 0x000fc8000f8e0004 */
[----:B------:R-:W-:Y:S01]  /*8a30*/  IMAD R3, R3, UR10, R6 ;  /* 0x0000000a03037c24 */ /* 0x000fe2000f8e0206 */
[----:B------:R-:W-:Y:S01]  /*8a40*/  ULDC.64 UR10, c[0x0][0xba8] ;  /* 0x0002ea00000a7ab9 */ /* 0x000fe20000000a00 */
[----:B------:R-:W-:Y:S01]  /*8a50*/  @!UP1 ULDC UR10, c[0x0][0xb50] ;  /* 0x0002d400000a9ab9 */ /* 0x000fe20000000800 */
[----:B------:R-:W-:Y:S01]  /*8a60*/  @!UP1 ULDC UR11, c[0x0][0xb54] ;  /* 0x0002d500000b9ab9 */ /* 0x000fe20000000800 */
[----:B------:R-:W-:Y:S01]  /*8a70*/  IMAD.IADD R3, R5, 0x1, R3 ;  /* 0x0000000105037824 */ /* 0x000fe200078e0203 */
[----:B------:R-:W-:-:S04]  /*8a80*/  LEA R8, P0, R4, UR10, 0x2 ;  /* 0x0000000a04087c11 */ /* 0x000fc8000f8010ff */
[----:B------:R-:W-:Y:S01]  /*8a90*/  LEA.HI.X R9, R4, UR11, R3, 0x2, P0 ;  /* 0x0000000b04097c11 */ /* 0x000fe200080f1403 */
[----:B---3--:R-:W-:Y:S01]  /*8aa0*/  IMAD.MOV R3, RZ, RZ, -R10 ;  /* 0x000000ffff037224 */ /* 0x008fe200078e0a0a */
[----:B------:R-:W-:Y:S04]  /*8ab0*/  SHFL.IDX PT, R4, R8, RZ, 0x1c1f ;  /* 0x001c1fff08047589 */ /* 0x000fe800000e0000 */
[----:B------:R-:W-:Y:S01]  /*8ac0*/  ISETP.NE.AND P0, PT, R222, R3, PT ;  /* 0x00000003de00720c */ /* 0x000fe20003f05270 */
[----:B------:R-:W1:Y:S01]  /*8ad0*/  SHFL.IDX PT, R5, R9, RZ, 0x1c1f ;  /* 0x001c1fff09057589 */ /* 0x000e6200000e0000 */
[----:B------:R-:W-:Y:S02]  /*8ae0*/  IMAD R3, R0, UR8, RZ ;  /* 0x0000000800037c24 */ /* 0x000fe4000f8e02ff */
[----:B------:R-:W-:Y:S01]  /*8af0*/  IMAD R0, R11, 0x40, R16 ;  /* 0x000000400b007824 */ /* 0x000fe200078e0210 */
[----:B------:R-:W-:Y:S04]  /*8b00*/  SHFL.IDX PT, R6, R8, 0x1, 0x1c1f ;  /* 0x003c1f0008067f89 */ /* 0x000fe800000e0000 */
[----:B------:R-:W2:Y:S01]  /*8b10*/  SHFL.IDX PT, R7, R9, 0x1, 0x1c1f ;  /* 0x003c1f0009077f89 */ /* 0x000ea200000e0000 */
[C---:B------:R-:W-:Y:S01]  /*8b20*/  ISETP.GE.OR P2, PT, R0.reuse, R3, P0 ;  /* 0x000000030000720c */ /* 0x040fe20000746670 */
[----:B------:R-:W-:-:S05]  /*8b30*/  VIADD R0, R0, 0x8 ;  /* 0x0000000800007836 */ /* 0x000fca0000000000 */
[----:B------:R-:W-:-:S07]  /*8b40*/  ISETP.GE.OR P0, PT, R0, R3, P0 ;  /* 0x000000030000720c */ /* 0x000fce0000706670 */
[----:B-1----:R1:W-:Y:S06]  /*8b50*/  @!P2 ST.E desc[UR50][R4.64], R12 ;  /* 0x0000000c0400a985 */ /* 0x0023ec000c101932 */
[----:B--2---:R1:W-:Y:S02]  /*8b60*/  @!P0 ST.E desc[UR50][R6.64], R13 ;  /* 0x0000000d06008985 */ /* 0x0043e4000c101932 */
.L_x_3594:
[----:B------:R-:W-:Y:S05]  /*8b70*/  @P1 BRA `(.L_x_3595) ;  /* 0x0000001000681947 */ /* 0x000fea0003800000 */
[----:B------:R-:W2:Y:S01]  /*8b80*/  S2R R0, SR_TID.X ;  /* 0x0000000000007919 */ /* 0x000ea20000002100 */
[----:B------:R-:W3:Y:S01]  /*8b90*/  LDC R82, c[0x0][0xbe8] ;  /* 0x0002fa00ff527b82 */ /* 0x000ee20000000800 */
[----:B------:R-:W-:Y:S01]  /*8ba0*/  ULDC UR14, c[0x0][0xac8] ;  /* 0x0002b200000e7ab9 */ /* 0x000fe20000000800 */
[----:B------:R-:W-:Y:S01]  /*8bb0*/  ULDC.64 UR12, c[0x0][0xaa0] ;  /* 0x0002a800000c7ab9 */ /* 0x000fe20000000a00 */
[----:B--2---:R-:W-:-:S05]  /*8bc0*/  VIADD R0, R0, 0xffffff80 ;  /* 0xffffff8000007836 */ /* 0x004fca0000000000 */
[----:B------:R-:W-:-:S04]  /*8bd0*/  SHF.R.S32.HI R3, RZ, 0x1f, R0 ;  /* 0x0000001fff037819 */ /* 0x000fc80000011400 */
[----:B------:R-:W-:-:S04]  /*8be0*/  LEA.HI R20, R3, R0, RZ, 0x3 ;  /* 0x0000000003147211 */ /* 0x000fc800078f18ff */
[----:B------:R-:W-:-:S05]  /*8bf0*/  SHF.R.S32.HI R3, RZ, 0x3, R20 ;  /* 0x00000003ff037819 */ /* 0x000fca0000011414 */
[----:B-1----:R-:W-:-:S04]  /*8c00*/  IMAD R5, R3, 0x40, R2 ;  /* 0x0000004003057824 */ /* 0x002fc800078e0202 */
[----:B------:R-:W-:-:S03]  /*8c10*/  IMAD.WIDE R14, R5, 0x2, R14 ;  /* 0x00000002050e7825 */ /* 0x000fc600078e020e */
[C---:B------:R-:W-:Y:S02]  /*8c20*/  IADD3 R41, P2, R14.reuse, 0x7000, RZ ;  /* 0x000070000e297810 */ /* 0x040fe40007f5e0ff */
[----:B------:R-:W-:Y:S02]  /*8c30*/  IADD3 R33, P0, R14, 0x5000, RZ ;  /* 0x000050000e217810 */ /* 0x000fe40007f1e0ff */
[----:B------:R-:W-:Y:S02]  /*8c40*/  LOP3.LUT R40, R41, 0x380, RZ, 0xc0, !PT ;  /* 0x0000038029287812 */ /* 0x000fe400078ec0ff */
[----:B------:R-:W-:Y:S02]  /*8c50*/  LOP3.LUT R32, R33, 0x380, RZ, 0xc0, !PT ;  /* 0x0000038021207812 */ /* 0x000fe400078ec0ff */
[----:B------:R-:W-:Y:S02]  /*8c60*/  SHF.R.U64 R40, R40, 0x3, RZ ;  /* 0x0000000328287819 */ /* 0x000fe400000012ff */
[----:B------:R-:W-:-:S02]  /*8c70*/  IADD3 R37, P1, R14, 0x6000, RZ ;  /* 0x000060000e257810 */ /* 0x000fc40007f3e0ff */
[----:B------:R-:W-:Y:S01]  /*8c80*/  LOP3.LUT R40, R40, R41, RZ, 0x3c, !PT ;  /* 0x0000002928287212 */ /* 0x000fe200078e3cff */
[--C-:B------:R-:W-:Y:S01]  /*8c90*/  IMAD.X R41, RZ, RZ, R15.reuse, P2 ;  /* 0x000000ffff297224 */ /* 0x100fe200010e060f */
[----:B------:R-:W-:Y:S02]  /*8ca0*/  IADD3 R69, P2, R14, 0xe000, RZ ;  /* 0x0000e0000e457810 */ /* 0x000fe40007f5e0ff */
[----:B------:R-:W-:Y:S02]  /*8cb0*/  SHF.R.U64 R32, R32, 0x3, RZ ;  /* 0x0000000320207819 */ /* 0x000fe400000012ff */
[----:B------:R-:W-:Y:S01]  /*8cc0*/  LOP3.LUT R68, R69, 0x380, RZ, 0xc0, !PT ;  /* 0x0000038045447812 */ /* 0x000fe200078ec0ff */
[----:B------:R-:W-:Y:S01]  /*8cd0*/  UIMAD UR18, UR18, UR12, URZ ;  /* 0x0000000c121272a4 */ /* 0x000fe2000f8e023f */
[----:B------:R-:W-:Y:S01]  /*8ce0*/  LOP3.LUT R36, R37, 0x380, RZ, 0xc0, !PT ;  /* 0x0000038025247812 */ /* 0x000fe200078ec0ff */
[----:B------:R-:W-:Y:S01]  /*8cf0*/  VIADD R87, R2, 0xc0 ;  /* 0x000000c002577836 */ /* 0x000fe20000000000 */
[----:B------:R-:W-:Y:S01]  /*8d00*/  SHF.R.U64 R68, R68, 0x3, RZ ;  /* 0x0000000344447819 */ /* 0x000fe200000012ff */
[----:B------:R-:W-:Y:S01]  /*8d10*/  UIMAD.WIDE.U32 UR10, UR4, UR12, URZ ;  /* 0x0000000c040a72a5 */ /* 0x000fe2000f8e003f */
[----:B------:R-:W-:Y:S01]  /*8d20*/  LOP3.LUT R32, R32, R33, RZ, 0x3c, !PT ;  /* 0x0000002120207212 */ /* 0x000fe200078e3cff */
[--C-:B------:R-:W-:Y:S01]  /*8d30*/  IMAD.X R33, RZ, RZ, R15.reuse, P0 ;  /* 0x000000ffff217224 */ /* 0x100fe200000e060f */
[----:B------:R-:W-:Y:S01]  /*8d40*/  LOP3.LUT R68, R68, R69, RZ, 0x3c, !PT ;  /* 0x0000004544447212 */ /* 0x000fe200078e3cff */
[----:B------:R-:W-:Y:S01]  /*8d50*/  IMAD.X R69, RZ, RZ, R15, P2 ;  /* 0x000000ffff457224 */ /* 0x000fe200010e060f */
[----:B---3--:R-:W-:Y:S01]  /*8d60*/  ISETP.NE.AND P2, PT, R82, 0x1, PT ;  /* 0x000000015200780c */ /* 0x008fe20003f45270 */
[----:B------:R-:W-:Y:S01]  /*8d70*/  VIADD R89, R2, 0x100 ;  /* 0x0000010002597836 */ /* 0x000fe20000000000 */
[----:B------:R-:W-:-:S02]  /*8d80*/  IADD3 R61, P0, R14, 0xc000, RZ ;  /* 0x0000c0000e3d7810 */ /* 0x000fc40007f1e0ff */
[----:B------:R-:W-:Y:S02]  /*8d90*/  IADD3 R9, P3, R14, 0x1000, RZ ;  /* 0x000010000e097810 */ /* 0x000fe40007f7e0ff */
[----:B------:R-:W-:Y:S02]  /*8da0*/  LOP3.LUT R81, R20, 0xfffffff8, RZ, 0xc0, !PT ;  /* 0xfffffff814517812 */ /* 0x000fe400078ec0ff */
[C---:B------:R-:W-:Y:S02]  /*8db0*/  IADD3 R13, P4, R14.reuse, 0x2000, RZ ;  /* 0x000020000e0d7810 */ /* 0x040fe40007f9e0ff */
[C---:B------:R-:W-:Y:S02]  /*8dc0*/  IADD3 R25, P5, R14.reuse, 0x3000, RZ ;  /* 0x000030000e197810 */ /* 0x040fe40007fbe0ff */
[----:B------:R-:W-:Y:S01]  /*8dd0*/  IADD3 R29, P6, R14, 0x4000, RZ ;  /* 0x000040000e1d7810 */ /* 0x000fe20007fde0ff */
[----:B------:R-:W1:Y:S01]  /*8de0*/  @P2 LDC R77, c[0x0][0xbec] ;  /* 0x0002fb00ff4d2b82 */ /* 0x000e620000000800 */
[----:B------:R-:W-:Y:S01]  /*8df0*/  SHF.R.U64 R36, R36, 0x3, RZ ;  /* 0x0000000324247819 */ /* 0x000fe200000012ff */
[----:B------:R-:W-:Y:S01]  /*8e00*/  UIMAD UR18, UR4, UR13, UR18 ;  /* 0x0000000d041272a4 */ /* 0x000fe2000f8e0212 */
[----:B------:R-:W-:Y:S01]  /*8e10*/  LOP3.LUT R60, R61, 0x380, RZ, 0xc0, !PT ;  /* 0x000003803d3c7812 */ /* 0x000fe200078ec0ff */
[----:B------:R-:W-:Y:S01]  /*8e20*/  VIADD R97, R2, 0x140 ;  /* 0x0000014002617836 */ /* 0x000fe20000000000 */
[----:B------:R-:W-:Y:S01]  /*8e30*/  LOP3.LUT R36, R36, R37, RZ, 0x3c, !PT ;  /* 0x0000002524247212 */ /* 0x000fe200078e3cff */
[----:B------:R-:W-:Y:S01]  /*8e40*/  IMAD.X R37, RZ, RZ, R15, P1 ;  /* 0x000000ffff257224 */ /* 0x000fe200008e060f */
[----:B------:R-:W-:Y:S01]  /*8e50*/  IADD3 R65, P1, R14, 0xd000, RZ ;  /* 0x0000d0000e417810 */ /* 0x000fe20007f3e0ff */
[----:B------:R-:W2:Y:S01]  /*8e60*/  @P2 LDC R79, c[0x0][0xbf0] ;  /* 0x0002fc00ff4f2b82 */ /* 0x000ea20000000800 */
[----:B------:R-:W-:Y:S01]  /*8e70*/  SHF.R.U64 R60, R60, 0x3, RZ ;  /* 0x000000033c3c7819 */ /* 0x000fe200000012ff */
[----:B------:R-:W-:Y:S01]  /*8e80*/  VIADD R93, R2, 0x180 ;  /* 0x00000180025d7836 */ /* 0x000fe20000000000 */
[----:B------:R-:W-:Y:S01]  /*8e90*/  LOP3.LUT R8, R9, 0x380, RZ, 0xc0, !PT ;  /* 0x0000038009087812 */ /* 0x000fe200078ec0ff */
[----:B------:R-:W-:Y:S01]  /*8ea0*/  IMAD.IADD R0, R0, 0x1, -R81 ;  /* 0x0000000100007824 */ /* 0x000fe200078e0a51 */
[----:B------:R-:W-:Y:S01]  /*8eb0*/  LOP3.LUT R64, R65, 0x380, RZ, 0xc0, !PT ;  /* 0x0000038041407812 */ /* 0x000fe200078ec0ff */
[----:B------:R-:W5:Y:S01]  /*8ec0*/  LD.E.128 R32, desc[UR50][R32.64] ;  /* 0x0000003220207980 */ /* 0x000f62000c101d00 */
[----:B------:R-:W-:Y:S01]  /*8ed0*/  LOP3.LUT R60, R60, R61, RZ, 0x3c, !PT ;  /* 0x0000003d3c3c7212 */ /* 0x000fe200078e3cff */
[----:B------:R-:W-:Y:S01]  /*8ee0*/  IMAD.X R61, RZ, RZ, R15, P0 ;  /* 0x000000ffff3d7224 */ /* 0x000fe200000e060f */
[----:B------:R-:W-:Y:S01]  /*8ef0*/  ISETP.GE.AND P0, PT, R185, UR14, PT ;  /* 0x0000000eb9007c0c */ /* 0x000fe2000bf06270 */
[----:B------:R-:W5:Y:S01]  /*8f00*/  LD.E.128 R40, desc[UR50][R40.64] ;  /* 0x0000003228287980 */ /* 0x000f62000c101d00 */
[----:B------:R-:W-:Y:S01]  /*8f10*/  SHF.R.U64 R8, R8, 0x3, RZ ;  /* 0x0000000308087819 */ /* 0x000fe200000012ff */
[----:B------:R-:W-:Y:S01]  /*8f20*/  ULDC.64 UR12, c[0x0][0xae8] ;  /* 0x0002ba00000c7ab9 */ /* 0x000fe20000000a00 */
[----:B------:R-:W-:Y:S01]  /*8f30*/  SHF.R.U64 R64, R64, 0x3, RZ ;  /* 0x0000000340407819 */ /* 0x000fe200000012ff */
[----:B------:R-:W-:Y:S01]  /*8f40*/  IMAD.U32 R81, RZ, RZ, UR43 ;  /* 0x0000002bff517e24 */ /* 0x000fe2000f8e00ff */
[----:B------:R-:W-:Y:S01]  /*8f50*/  SEL R76, RZ, 0xffffffff, P0 ;  /* 0xffffffffff4c7807 */ /* 0x000fe20000000000 */
[----:B------:R-:W-:Y:S01]  /*8f60*/  IMAD R0, R0, 0x20, R3 ;  /* 0x0000002000007824 */ /* 0x000fe200078e0203 */
[----:B------:R-:W-:Y:S01]  /*8f70*/  LOP3.LUT R8, R8, R9, RZ, 0x3c, !PT ;  /* 0x0000000908087212 */ /* 0x000fe200078e3cff */
[--C-:B------:R-:W-:Y:S01]  /*8f80*/  IMAD.X R9, RZ, RZ, R15.reuse, P3 ;  /* 0x000000ffff097224 */ /* 0x100fe200018e060f */
[----:B------:R-:W-:Y:S01]  /*8f90*/  ISETP.GE.AND P0, PT, R184, UR14, PT ;  /* 0x0000000eb8007c0c */ /* 0x000fe2000bf06270 */
[----:B------:R-:W5:Y:S01]  /*8fa0*/  LD.E.128 R68, desc[UR50][R68.64] ;  /* 0x0000003244447980 */ /* 0x000f62000c101d00 */
[----:B------:R-:W-:Y:S01]  /*8fb0*/  LOP3.LUT R64, R64, R65, RZ, 0x3c, !PT ;  /* 0x0000004140407212 */ /* 0x000fe200078e3cff */
[----:B------:R-:W-:Y:S01]  /*8fc0*/  IMAD.X R65, RZ, RZ, R15, P1 ;  /* 0x000000ffff417224 */ /* 0x000fe200008e060f */
[----:B------:R-:W-:Y:S01]  /*8fd0*/  IADD3 R45, P3, R14, 0x8000, RZ ;  /* 0x000080000e2d7810 */ /* 0x000fe20007f7e0ff */
[----:B------:R-:W-:Y:S01]  /*8fe0*/  IMAD.SHL.U32 R76, R76, 0x2, RZ ;  /* 0x000000024c4c7824 */ /* 0x000fe200078e00ff */
[----:B------:R-:W-:-:S02]  /*8ff0*/  ISETP.GE.AND P1, PT, R2, UR14, PT ;  /* 0x0000000e02007c0c */ /* 0x000fc4000bf26270 */
[----:B------:R-:W-:Y:S02]  /*9000*/  LOP3.LUT R12, R13, 0x380, RZ, 0xc0, !PT ;  /* 0x000003800d0c7812 */ /* 0x000fe400078ec0ff */
[----:B------:R-:W-:Y:S02]  /*9010*/  LOP3.LUT R24, R25, 0x380, RZ, 0xc0, !PT ;  /* 0x0000038019187812 */ /* 0x000fe400078ec0ff */
[----:B------:R-:W-:Y:S01]  /*9020*/  LOP3.LUT R28, R29, 0x380, RZ, 0xc0, !PT ;  /* 0x000003801d1c7812 */ /* 0x000fe200078ec0ff */
[----:B------:R-:W-:Y:S01]  /*9030*/  UIADD3 UR11, UR11, UR18, URZ ;  /* 0x000000120b0b7290 */ /* 0x000fe2000fffe03f */
[----:B------:R-:W-:Y:S01]  /*9040*/  SEL R20, RZ, 0xffffffff, P0 ;  /* 0xffffffffff147807 */ /* 0x000fe20000000000 */
[----:B------:R-:W-:Y:S01]  /*9050*/  IMAD R80, R81, 0x40, R0 ;  /* 0x0000004051507824 */ /* 0x000fe200078e0200 */
[----:B------:R-:W-:Y:S01]  /*9060*/  ISETP.GE.AND P0, PT, R87, UR14, PT ;  /* 0x0000000e57007c0c */ /* 0x000fe2000bf06270 */
[----:B------:R-:W-:Y:S01]  /*9070*/  USHF.R.S32.HI UR4, URZ, 0x1f, UR9 ;  /* 0x0000001f3f047899 */ /* 0x000fe20008011409 */
[----:B------:R-:W-:Y:S01]  /*9080*/  LOP3.LUT R44, R45, 0x380, RZ, 0xc0, !PT ;  /* 0x000003802d2c7812 */ /* 0x000fe200078ec0ff */
[----:B------:R-:W5:Y:S01]  /*9090*/  LD.E.128 R8, desc[UR50][R8.64] ;  /* 0x0000003208087980 */ /* 0x000f62000c101d00 */
[----:B------:R-:W-:Y:S01]  /*90a0*/  SEL R21, RZ, 0x1, P1 ;  /* 0x00000001ff157807 */ /* 0x000fe20000800000 */
[----:B------:R-:W-:Y:S01]  /*90b0*/  IMAD.SHL.U32 R20, R20, 0x4, RZ ;  /* 0x0000000414147824 */ /* 0x000fe200078e00ff */
[----:B------:R-:W-:Y:S01]  /*90c0*/  SHF.R.U64 R12, R12, 0x3, RZ ;  /* 0x000000030c0c7819 */ /* 0x000fe200000012ff */
[----:B------:R-:W5:Y:S01]  /*90d0*/  LD.E.128 R36, desc[UR50][R36.64] ;  /* 0x0000003224247980 */ /* 0x000f62000c101d00 */
[----:B------:R-:W-:-:S02]  /*90e0*/  SHF.R.U64 R24, R24, 0x3, RZ ;  /* 0x0000000318187819 */ /* 0x000fc400000012ff */
[----:B------:R-:W-:Y:S01]  /*90f0*/  SHF.R.U64 R28, R28, 0x3, RZ ;  /* 0x000000031c1c7819 */ /* 0x000fe200000012ff */
[----:B------:R-:W5:Y:S01]  /*9100*/  LD.E.128 R60, desc[UR50][R60.64] ;  /* 0x000000323c3c7980 */ /* 0x000f62000c101d00 */
[----:B------:R-:W-:Y:S02]  /*9110*/  SEL R0, RZ, 0xffffffff, P0 ;  /* 0xffffffffff007807 */ /* 0x000fe40000000000 */
[----:B------:R-:W-:Y:S01]  /*9120*/  SHF.R.U64 R44, R44, 0x3, RZ ;  /* 0x000000032c2c7819 */ /* 0x000fe200000012ff */
[----:B------:R-:W-:Y:S01]  /*9130*/  UIMAD.WIDE.U32 UR10, UR42, UR12, UR10 ;  /* 0x0000000c2a0a72a5 */ /* 0x000fe2000f8e000a */
[----:B------:R-:W-:Y:S01]  /*9140*/  LOP3.LUT R21, R76, 0x2, R21, 0xe2, !PT ;  /* 0x000000024c157812 */ /* 0x000fe200078ee215 */
[----:B------:R-:W5:Y:S01]  /*9150*/  LD.E.128 R64, desc[UR50][R64.64] ;  /* 0x0000003240407980 */ /* 0x000f62000c101d00 */
[----:B------:R-:W-:Y:S01]  /*9160*/  ISETP.GE.AND P0, PT, R89, UR14, PT ;  /* 0x0000000e59007c0c */ /* 0x000fe2000bf06270 */
[----:B------:R-:W-:Y:S01]  /*9170*/  IMAD.SHL.U32 R76, R0, 0x8, RZ ;  /* 0x00000008004c7824 */ /* 0x000fe200078e00ff */
        /* <DEDUP_REMOVED lines=8> */
[----:B------:R-:W-:Y:S01]  /*9200*/  IADD3 R49, P4, R14, 0x9000, RZ ;  /* 0x000090000e317810 */ /* 0x000fe20007f9e0ff */
[----:B-1----:R-:W-:Y:S01]  /*9210*/  @P2 IMAD.HI.U32 R0, R80, R77, RZ ;  /* 0x0000004d50002227 */ /* 0x002fe200078e00ff */
[C---:B------:R-:W-:Y:S01]  /*9220*/  IADD3 R53, P5, R14.reuse, 0xa000, RZ ;  /* 0x0000a0000e357810 */ /* 0x040fe20007fbe0ff */
[----:B------:R-:W-:Y:S01]  /*9230*/  UIMAD UR11, UR42, UR13, UR11 ;  /* 0x0000000d2a0b72a4 */ /* 0x000fe2000f8e020b */
[----:B------:R-:W-:Y:S01]  /*9240*/  IADD3 R57, P6, R14, 0xb000, RZ ;  /* 0x0000b0000e397810 */ /* 0x000fe20007fde0ff */
[----:B------:R-:W5:Y:S01]  /*9250*/  LD.E.128 R24, desc[UR50][R24.64] ;  /* 0x0000003218187980 */ /* 0x000f62000c101d00 */
[----:B------:R-:W-:Y:S01]  /*9260*/  LOP3.LUT R21, R20, 0x4, R21, 0xe2, !PT ;  /* 0x0000000414157812 */ /* 0x000fe200078ee215 */
[----:B------:R-:W-:Y:S01]  /*9270*/  ULDC.64 UR12, c[0x0][0xaf0] ;  /* 0x0002bc00000c7ab9 */ /* 0x000fe20000000a00 */
[----:B------:R-:W-:Y:S01]  /*9280*/  IADD3 R7, P3, R14, 0xf000, RZ ;  /* 0x0000f0000e077810 */ /* 0x000fe20007f7e0ff */
[----:B------:R-:W5:Y:S01]  /*9290*/  LD.E.128 R28, desc[UR50][R28.64] ;  /* 0x000000321c1c7980 */ /* 0x000f62000c101d00 */
[----:B------:R-:W-:Y:S01]  /*92a0*/  SEL R20, RZ, 0xffffffff, P0 ;  /* 0xffffffffff147807 */ /* 0x000fe20000000000 */
[----:B------:R-:W-:Y:S01]  /*92b0*/  UIMAD UR4, UR4, UR12, URZ ;  /* 0x0000000c040472a4 */ /* 0x000fe2000f8e023f */
[----:B------:R-:W-:Y:S01]  /*92c0*/  LOP3.LUT R48, R49, 0x380, RZ, 0xc0, !PT ;  /* 0x0000038031307812 */ /* 0x000fe200078ec0ff */
[----:B------:R-:W-:Y:S01]  /*92d0*/  IMAD.MOV.U32 R77, RZ, RZ, R80 ;  /* 0x000000ffff4d7224 */ /* 0x000fe200078e0050 */
[----:B------:R-:W-:Y:S01]  /*92e0*/  LOP3.LUT R52, R53, 0x380, RZ, 0xc0, !PT ;  /* 0x0000038035347812 */ /* 0x000fe200078ec0ff */
[----:B------:R-:W5:Y:S01]  /*92f0*/  LD.E.128 R44, desc[UR50][R44.64] ;  /* 0x000000322c2c7980 */ /* 0x000f62000c101d00 */
[----:B------:R-:W-:-:S02]  /*9300*/  LOP3.LUT R56, R57, 0x380, RZ, 0xc0, !PT ;  /* 0x0000038039387812 */ /* 0x000fc400078ec0ff */
[----:B------:R-:W-:Y:S01]  /*9310*/  LOP3.LUT R5, R14, 0x380, RZ, 0xc0, !PT ;  /* 0x000003800e057812 */ /* 0x000fe200078ec0ff */
[----:B------:R-:W-:Y:S01]  /*9320*/  UIMAD.WIDE.U32 UR10, UR9, UR12, UR10 ;  /* 0x0000000c090a72a5 */ /* 0x000fe2000f8e000a */
[----:B------:R-:W-:Y:S01]  /*9330*/  LOP3.LUT R6, R7, 0x380, RZ, 0xc0, !PT ;  /* 0x0000038007067812 */ /* 0x000fe200078ec0ff */
[----:B------:R-:W-:Y:S01]  /*9340*/  IMAD.X R73, RZ, RZ, R15, P3 ;  /* 0x000000ffff497224 */ /* 0x000fe200018e060f */
[----:B--2---:R-:W-:Y:S01]  /*9350*/  @P2 SHF.R.U32.HI R77, RZ, R79, R0 ;  /* 0x0000004fff4d2219 */ /* 0x004fe20000011600 */
[----:B------:R-:W-:Y:S01]  /*9360*/  IMAD.SHL.U32 R79, R20, 0x10, RZ ;  /* 0x00000010144f7824 */ /* 0x000fe200078e00ff */
[----:B------:R-:W-:Y:S01]  /*9370*/  LOP3.LUT R76, R76, 0x8, R21, 0xe2, !PT ;  /* 0x000000084c4c7812 */ /* 0x000fe200078ee215 */
[----:B------:R-:W-:Y:S01]  /*9380*/  UIMAD UR4, UR9, UR13, UR4 ;  /* 0x0000000d090472a4 */ /* 0x000fe2000f8e0204 */
[----:B------:R-:W-:Y:S02]  /*9390*/  SHF.R.U64 R48, R48, 0x3, RZ ;  /* 0x0000000330307819 */ /* 0x000fe400000012ff */
[----:B------:R-:W-:-:S02]  /*93a0*/  SHF.R.U64 R52, R52, 0x3, RZ ;  /* 0x0000000334347819 */ /* 0x000fc400000012ff */
[----:B------:R-:W-:Y:S02]  /*93b0*/  SHF.R.U64 R56, R56, 0x3, RZ ;  /* 0x0000000338387819 */ /* 0x000fe400000012ff */
[----:B------:R-:W-:Y:S02]  /*93c0*/  SHF.R.U64 R5, R5, 0x3, RZ ;  /* 0x0000000305057819 */ /* 0x000fe400000012ff */
[----:B------:R-:W-:Y:S01]  /*93d0*/  SHF.R.U64 R6, R6, 0x3, RZ ;  /* 0x0000000306067819 */ /* 0x000fe200000012ff */
[----:B------:R-:W-:Y:S01]  /*93e0*/  UIADD3 UR4, UR11, UR4, URZ ;  /* 0x000000040b047290 */ /* 0x000fe2000fffe03f */
[----:B------:R-:W-:Y:S01]  /*93f0*/  LOP3.LUT R76, R79, 0x10, R76, 0xe2, !PT ;  /* 0x000000104f4c7812 */ /* 0x000fe200078ee24c */
[----:B------:R-:W-:Y:S01]  /*9400*/  IMAD.MOV R79, RZ, RZ, -R77 ;  /* 0x000000ffff4f7224 */ /* 0x000fe200078e0a4d */
[----:B------:R-:W-:Y:S02]  /*9410*/  ISETP.GE.AND P0, PT, R97, UR14, PT ;  /* 0x0000000e61007c0c */ /* 0x000fe4000bf06270 */
[----:B------:R-:W-:Y:S01]  /*9420*/  LOP3.LUT R48, R48, R49, RZ, 0x3c, !PT ;  /* 0x0000003130307212 */ /* 0x000fe200078e3cff */
[--C-:B------:R-:W-:Y:S01]  /*9430*/  IMAD.X R49, RZ, RZ, R15.reuse, P4 ;  /* 0x000000ffff317224 */ /* 0x100fe200020e060f */
[----:B------:R-:W-:Y:S01]  /*9440*/  LOP3.LUT R52, R52, R53, RZ, 0x3c, !PT ;  /* 0x0000003534347212 */ /* 0x000fe200078e3cff */
[--C-:B------:R-:W-:Y:S01]  /*9450*/  IMAD.X R53, RZ, RZ, R15.reuse, P5 ;  /* 0x000000ffff357224 */ /* 0x100fe200028e060f */
[----:B------:R-:W-:Y:S01]  /*9460*/  LOP3.LUT R56, R56, R57, RZ, 0x3c, !PT ;  /* 0x0000003938387212 */ /* 0x000fe200078e3cff */
[--C-:B------:R-:W-:Y:S01]  /*9470*/  IMAD.X R57, RZ, RZ, R15.reuse, P6 ;  /* 0x000000ffff397224 */ /* 0x100fe200030e060f */
[----:B------:R-:W-:Y:S01]  /*9480*/  LOP3.LUT R4, R5, R14, RZ, 0x3c, !PT ;  /* 0x0000000e05047212 */ /* 0x000fe200078e3cff */
[----:B------:R-:W-:Y:S01]  /*9490*/  IMAD.MOV.U32 R5, RZ, RZ, R15 ;  /* 0x000000ffff057224 */ /* 0x000fe200078e000f */
[----:B------:R-:W-:-:S02]  /*94a0*/  LOP3.LUT R72, R6, R7, RZ, 0x3c, !PT ;  /* 0x0000000706487212 */ /* 0x000fc400078e3cff */
[----:B------:R-:W-:Y:S01]  /*94b0*/  SHF.R.S32.HI R78, RZ, 0x1f, R77 ;  /* 0x0000001fff4e7819 */ /* 0x000fe2000001144d */
[----:B------:R-:W-:Y:S01]  /*94c0*/  IMAD.U32 R20, RZ, RZ, UR10 ;  /* 0x0000000aff147e24 */ /* 0x000fe2000f8e00ff */
[----:B------:R-:W-:Y:S01]  /*94d0*/  SEL R0, RZ, 0xffffffff, P0 ;  /* 0xffffffffff007807 */ /* 0x000fe20000000000 */
[----:B------:R-:W-:Y:S01]  /*94e0*/  IMAD.U32 R21, RZ, RZ, UR11 ;  /* 0x0000000bff157e24 */ /* 0x000fe2000f8e00ff */
[----:B------:R-:W-:Y:S01]  /*94f0*/  ULDC.64 UR10, c[0x0][0xae0] ;  /* 0x0002b800000a7ab9 */ /* 0x000fe20000000a00 */
[----:B------:R-:W-:Y:S01]  /*9500*/  IMAD R79, R82, R79, R80 ;  /* 0x0000004f524f7224 */ /* 0x000fe200078e0250 */
[----:B------:R-:W5:Y:S01]  /*9510*/  LD.E.128 R4, desc[UR50][R4.64] ;  /* 0x0000003204047980 */ /* 0x000f62000c101d00 */
[----:B------:R-:W-:Y:S02]  /*9520*/  IMAD.U32 R21, RZ, RZ, UR4 ;  /* 0x00000004ff157e24 */ /* 0x000fe4000f8e00ff */
[----:B------:R-:W-:Y:S01]  /*9530*/  IMAD R78, R78, UR10, RZ ;  /* 0x0000000a4e4e7c24 */ /* 0x000fe2000f8e02ff */
[----:B------:R-:W5:Y:S01]  /*9540*/  LD.E.128 R12, desc[UR50][R12.64] ;  /* 0x000000320c0c7980 */ /* 0x000f62000c101d00 */
[----:B------:R-:W-:Y:S01]  /*9550*/  IMAD.SHL.U32 R83, R0, 0x20, RZ ;  /* 0x0000002000537824 */ /* 0x000fe200078e00ff */
[----:B------:R-:W-:-:S02]  /*9560*/  ISETP.GE.AND P0, PT, R93, UR14, PT ;  /* 0x0000000e5d007c0c */ /* 0x000fc4000bf06270 */
[----:B------:R-:W5:Y:S01]  /*9570*/  LD.E.128 R48, desc[UR50][R48.64] ;  /* 0x0000003230307980 */ /* 0x000f62000c101d00 */
[----:B------:R-:W-:-:S03]  /*9580*/  SHF.R.S32.HI R0, RZ, 0x1f, R79 ;  /* 0x0000001fff007819 */ /* 0x000fc6000001144f */
[----:B------:R-:W5:Y:S01]  /*9590*/  LD.E.128 R52, desc[UR50][R52.64] ;  /* 0x0000003234347980 */ /* 0x000f62000c101d00 */
[----:B------:R-:W-:-:S03]  /*95a0*/  IMAD.WIDE.U32 R20, R77, UR10, R20 ;  /* 0x0000000a4d147c25 */ /* 0x000fc6000f8e0014 */
[----:B------:R-:W5:Y:S01]  /*95b0*/  LD.E.128 R56, desc[UR50][R56.64] ;  /* 0x0000003238387980 */ /* 0x000f62000c101d00 */
[----:B------:R-:W-:Y:S01]  /*95c0*/  IMAD R81, R77, UR11, R78 ;  /* 0x0000000b4d517c24 */ /* 0x000fe2000f8e024e */
[----:B------:R-:W-:Y:S02]  /*95d0*/  ULDC.64 UR10, c[0x0][0xad8] ;  /* 0x0002b600000a7ab9 */ /* 0x000fe40000000a00 */
[----:B------:R-:W5:Y:S01]  /*95e0*/  LD.E.128 R72, desc[UR50][R72.64] ;  /* 0x0000003248487980 */ /* 0x000f62000c101d00 */
[----:B------:R-:W-:Y:S01]  /*95f0*/  VIADD R95, R2, 0x1c0 ;  /* 0x000001c0025f7836 */ /* 0x000fe20000000000 */
[----:B------:R-:W-:Y:S01]  /*9600*/  @!PT LDS RZ, [RZ] ;  /* 0x00000000fffff984 */ /* 0x000fe20000000800 */
[----:B------:R-:W-:Y:S01]  /*9610*/  @!PT LDS RZ, [RZ] ;  /* 0x00000000fffff984 */ /* 0x000fe20000000800 */
[----:B------:R-:W-:Y:S01]  /*9620*/  @!PT LDS RZ, [RZ] ;  /* 0x00000000fffff984 */ /* 0x000fe20000000800 */
[----:B------:R-:W-:Y:S01]  /*9630*/  @!PT LDS RZ, [RZ] ;  /* 0x00000000fffff984 */ /* 0x000fe20000000800 */
[----:B------:R1:W-:Y:S06]  /*9640*/  MEMBAR.ALL.CTA ;  /* 0x0000000000007992 */ /* 0x0003ec0000008000 */
[----:B-1----:R-:W1:Y:S01]  /*9650*/  FENCE.VIEW.ASYNC.S ;  /* 0x00000000000073c6 */ /* 0x002e620000000000 */
[----:B------:R-:W-:Y:S01]  /*9660*/  IMAD.U32 R90, RZ, RZ, UR43 ;  /* 0x0000002bff5a7e24 */ /* 0x000fe2000f8e00ff */
[----:B------:R-:W-:Y:S01]  /*9670*/  LOP3.LUT R76, R83, 0x20, R76, 0xe2, !PT ;  /* 0x00000020534c7812 */ /* 0x000fe200078ee24c */
[----:B------:R-:W-:Y:S01]  /*9680*/  IMAD.IADD R21, R21, 0x1, R81 ;  /* 0x0000000115157824 */ /* 0x000fe200078e0251 */
[----:B------:R-:W-:Y:S01]  /*9690*/  SEL R77, RZ, 0x40, P0 ;  /* 0x00000040ff4d7807 */ /* 0x000fe20000000000 */
[----:B------:R-:W-:Y:S01]  /*96a0*/  IMAD R78, R0, UR10, RZ ;  /* 0x0000000a004e7c24 */ /* 0x000fe2000f8e02ff */
[----:B------:R-:W-:Y:S01]  /*96b0*/  ISETP.GE.AND P0, PT, R95, UR14, PT ;  /* 0x0000000e5f007c0c */ /* 0x000fe2000bf06270 */
[----:B------:R-:W-:-:S02]  /*96c0*/  IMAD R90, R90, 0x40, R3 ;  /* 0x000000405a5a7824 */ /* 0x000fc400078e0203 */
[----:B------:R-:W-:Y:S01]  /*96d0*/  IMAD R91, R82, UR8, RZ ;  /* 0x00000008525b7c24 */ /* 0x000fe2000f8e02ff */
[----:B------:R-:W-:Y:S01]  /*96e0*/  LOP3.LUT R0, R76, R77, RZ, 0xfc, !PT ;  /* 0x0000004d4c007212 */ /* 0x000fe200078efcff */
[C---:B------:R-:W-:Y:S01]  /*96f0*/  IMAD R77, R79.reuse, UR11, R78 ;  /* 0x0000000b4f4d7c24 */ /* 0x040fe2000f8e024e */
[----:B------:R-:W-:Y:S01]  /*9700*/  UIADD3 UR4, UR39, 0x28c20, URZ ;  /* 0x00028c2027047890 */ /* 0x000fe2000fffe03f */
[----:B------:R-:W-:Y:S01]  /*9710*/  IMAD.WIDE.U32 R20, R79, UR10, R20 ;  /* 0x0000000a4f147c25 */ /* 0x000fe2000f8e0014 */
[----:B------:R-:W-:Y:S01]  /*9720*/  SEL R3, RZ, 0x80, P0 ;  /* 0x00000080ff037807 */ /* 0x000fe20000000000 */
[----:B------:R-:W-:Y:S01]  /*9730*/  ULDC.64 UR10, c[0x0][0xa80] ;  /* 0x0002a000000a7ab9 */ /* 0x000fe20000000a00 */
[----:B------:R-:W-:Y:S01]  /*9740*/  ISETP.GE.AND P0, PT, R90, R91, PT ;  /* 0x0000005b5a00720c */ /* 0x000fe20003f06270 */
[----:B------:R-:W-:Y:S01]  /*9750*/  IMAD.IADD R21, R21, 0x1, R77 ;  /* 0x0000000115157824 */ /* 0x000fe200078e024d */
[----:B------:R-:W-:Y:S01]  /*9760*/  UPRMT UR4, URZ, 0x654, UR4 ;  /* 0x000006543f047896 */ /* 0x000fe20008000004 */
[----:B------:R-:W-:-:S04]  /*9770*/  LEA R86, P1, R20, UR10, 0x1 ;  /* 0x0000000a14567c11 */ /* 0x000fc8000f8208ff */
[----:B------:R-:W-:Y:S01]  /*9780*/  LEA.HI.X R88, R20, UR11, R21, 0x1, P1 ;  /* 0x0000000b14587c11 */ /* 0x000fe200088f0c15 */
[----:B------:R-:W-:Y:S01]  /*9790*/  BSSY B1, `(.L_x_3596) ;  /* 0x000002c000017945 */ /* 0x000fe20003800000 */
[----:B-1----:R1:W2:Y:S02]  /*97a0*/  SHFL.IDX PT, R20, R86, RZ, 0x181f ;  /* 0x00181fff56147589 */ /* 0x0022a400000e0000 */
[----:B------:R-:W-:Y:S02]  /*97b0*/  SYNCS.ARRIVE.TRANS64.RED.A1T0 RZ, [UR4], RZ ;  /* 0x000000ffffff79a7 */ /* 0x000fe40008100404 */
[----:B------:R1:W3:Y:S01]  /*97c0*/  SHFL.IDX PT, R21, R88, RZ, 0x181f ;  /* 0x00181fff58157589 */ /* 0x0002e200000e0000 */
[----:B------:R-:W-:Y:S02]  /*97d0*/  LOP3.LUT R3, R0, R3, RZ, 0xfc, !PT ;  /* 0x0000000300037212 */ /* 0x000fe400078efcff */
[----:B0-----:R-:W-:Y:S01]  /*97e0*/  SHF.R.S32.HI R152, RZ, 0x1f, R185 ;  /* 0x0000001fff987819 */ /* 0x001fe200000114b9 */
[----:B------:R-:W-:Y:S06]  /*97f0*/  @P0 BRA `(.L_x_3597) ;  /* 0x0000000000940947 */ /* 0x000fec0003800000 */
[----:B------:R-:W-:Y:S02]  /*9800*/  ISETP.GE.AND P1, PT, R185, UR14, PT ;  /* 0x0000000eb9007c0c */ /* 0x000fe4000bf26270 */
[----:B------:R-:W-:Y:S02]  /*9810*/  ISETP.GE.AND P0, PT, R2, UR14, PT ;  /* 0x0000000e02007c0c */ /* 0x000fe4000bf06270 */
[----:B------:R-:W-:Y:S02]  /*9820*/  ISETP.GE.AND P4, PT, R184, UR14, PT ;  /* 0x0000000eb8007c0c */ /* 0x000fe4000bf86270 */
[----:B------:R-:W-:Y:S02]  /*9830*/  ISETP.GE.AND P3, PT, R87, UR14, PT ;  /* 0x0000000e57007c0c */ /* 0x000fe4000bf66270 */
[----:B------:R-:W-:Y:S02]  /*9840*/  SHF.R.S32.HI R81, RZ, 0x1f, R184 ;  /* 0x0000001fff517819 */ /* 0x000fe400000114b8 */
[----:B------:R-:W-:-:S02]  /*9850*/  SHF.R.S32.HI R83, RZ, 0x1f, R87 ;  /* 0x0000001fff537819 */ /* 0x000fc40000011457 */
[----:B------:R-:W-:Y:S02]  /*9860*/  SHF.R.S32.HI R85, RZ, 0x1f, R89 ;  /* 0x0000001fff557819 */ /* 0x000fe40000011459 */
[CC--:B--2---:R-:W-:Y:S01]  /*9870*/  @!P1 LEA R76, P2, R185.reuse, R20.reuse, 0x1 ;  /* 0x00000014b94c9211 */ /* 0x0c4fe200078408ff */
[----:B---3--:R-:W-:Y:S02]  /*9880*/  @!P0 IMAD.WIDE R78, R2, 0x2, R20 ;  /* 0x00000002024e8825 */ /* 0x008fe400078e0214 */
[----:B------:R-:W-:Y:S02]  /*9890*/  @!P4 LEA R80, P5, R184, R20, 0x1 ;  /* 0x00000014b850c211 */ /* 0x000fe400078a08ff */
[----:B------:R-:W-:Y:S01]  /*98a0*/  @!P1 LEA.HI.X R77, R185, R21, R152, 0x1, P2 ;  /* 0x00000015b94d9211 */ /* 0x000fe200010f0c98 */
[----:B-----5:R0:W-:Y:S01]  /*98b0*/  @!P0 ST.E.128 desc[UR50][R78.64], R4 ;  /* 0x000000044e008985 */ /* 0x0201e2000c101d32 */
[----:B------:R-:W-:Y:S02]  /*98c0*/  ISETP.GE.AND P2, PT, R89, UR14, PT ;  /* 0x0000000e59007c0c */ /* 0x000fe4000bf46270 */
[----:B------:R-:W-:Y:S01]  /*98d0*/  LOP3.LUT P0, RZ, R0, 0x40, RZ, 0xc0, !PT ;  /* 0x0000004000ff7812 */ /* 0x000fe2000780c0ff */
[----:B------:R2:W-:Y:S01]  /*98e0*/  @!P1 ST.E.128 desc[UR50][R76.64], R12 ;  /* 0x0000000c4c009985 */ /* 0x0005e2000c101d32 */
[----:B------:R-:W-:-:S02]  /*98f0*/  ISETP.GE.AND P1, PT, R97, UR14, PT ;  /* 0x0000000e61007c0c */ /* 0x000fc4000bf26270 */
[CC--:B------:R-:W-:Y:S02]  /*9900*/  @!P3 LEA R82, P6, R87.reuse, R20.reuse, 0x1 ;  /* 0x000000145752b211 */ /* 0x0c0fe400078c08ff */
[-C--:B------:R-:W-:Y:S02]  /*9910*/  @!P4 LEA.HI.X R81, R184, R21.reuse, R81, 0x1, P5 ;  /* 0x00000015b851c211 */ /* 0x080fe400028f0c51 */
[-C--:B------:R-:W-:Y:S02]  /*9920*/  @!P3 LEA.HI.X R83, R87, R21.reuse, R83, 0x1, P6 ;  /* 0x000000155753b211 */ /* 0x080fe400030f0c53 */
[----:B------:R-:W-:Y:S01]  /*9930*/  LOP3.LUT P6, RZ, R3, 0x80, RZ, 0xc0, !PT ;  /* 0x0000008003ff7812 */ /* 0x000fe200078cc0ff */
[----:B------:R4:W-:Y:S01]  /*9940*/  @!P4 ST.E.128 desc[UR50][R80.64], R28 ;  /* 0x0000001c5000c985 */ /* 0x0009e2000c101d32 */
[C---:B------:R-:W-:Y:S02]  /*9950*/  @!P2 LEA R84, P5, R89.reuse, R20, 0x1 ;  /* 0x000000145954a211 */ /* 0x040fe400078a08ff */
[----:B0-----:R-:W-:Y:S01]  /*9960*/  SHF.R.S32.HI R5, RZ, 0x1f, R97 ;  /* 0x0000001fff057819 */ /* 0x001fe20000011461 */
[----:B------:R4:W-:Y:S01]  /*9970*/  @!P3 ST.E.128 desc[UR50][R82.64], R36 ;  /* 0x000000245200b985 */ /* 0x0009e2000c101d32 */
[----:B------:R-:W-:-:S02]  /*9980*/  @!P2 LEA.HI.X R85, R89, R21, R85, 0x1, P5 ;  /* 0x000000155955a211 */ /* 0x000fc400028f0c55 */
[CC--:B------:R-:W-:Y:S02]  /*9990*/  @!P1 LEA R4, P5, R97.reuse, R20.reuse, 0x1 ;  /* 0x0000001461049211 */ /* 0x0c0fe400078a08ff */
[----:B------:R-:W-:Y:S01]  /*99a0*/  SHF.R.S32.HI R7, RZ, 0x1f, R93 ;  /* 0x0000001fff077819 */ /* 0x000fe2000001145d */
[----:B------:R4:W-:Y:S01]  /*99b0*/  @!P2 ST.E.128 desc[UR50][R84.64], R44 ;  /* 0x0000002c5400a985 */ /* 0x0009e2000c101d32 */
[-C--:B------:R-:W-:Y:S02]  /*99c0*/  @!P1 LEA.HI.X R5, R97, R21.reuse, R5, 0x1, P5 ;  /* 0x0000001561059211 */ /* 0x080fe400028f0c05 */
[C---:B------:R-:W-:Y:S02]  /*99d0*/  @P0 LEA R6, P5, R93.reuse, R20, 0x1 ;  /* 0x000000145d060211 */ /* 0x040fe400078a08ff */
[----:B--2---:R-:W-:Y:S01]  /*99e0*/  SHF.R.S32.HI R13, RZ, 0x1f, R95 ;  /* 0x0000001fff0d7819 */ /* 0x004fe2000001145f */
[----:B------:R4:W-:Y:S01]  /*99f0*/  @!P1 ST.E.128 desc[UR50][R4.64], R52 ;  /* 0x0000003404009985 */ /* 0x0009e2000c101d32 */
[----:B------:R-:W-:-:S02]  /*9a00*/  @P0 LEA.HI.X R7, R93, R21, R7, 0x1, P5 ;  /* 0x000000155d070211 */ /* 0x000fc400028f0c07 */
[----:B------:R-:W-:-:S03]  /*9a10*/  @P6 LEA R12, P5, R95, R20, 0x1 ;  /* 0x000000145f0c6211 */ /* 0x000fc600078a08ff */
[----:B------:R4:W-:Y:S01]  /*9a20*/  @P0 ST.E.128 desc[UR50][R6.64], R60 ;  /* 0x0000003c06000985 */ /* 0x0009e2000c101d32 */
[----:B------:R-:W-:-:S05]  /*9a30*/  @P6 LEA.HI.X R13, R95, R21, R13, 0x1, P5 ;  /* 0x000000155f0d6211 */ /* 0x000fca00028f0c0d */
[----:B------:R4:W-:Y:S04]  /*9a40*/  @P6 ST.E.128 desc[UR50][R12.64], R68 ;  /* 0x000000440c006985 */ /* 0x0009e8000c101d32 */
.L_x_3597:
[----:B------:R-:W-:Y:S05]  /*9a50*/  BSYNC B1 ;  /* 0x0000000000017941 */ /* 0x000fea0003800000 */
.L_x_3596:
[----:B----45:R-:W-:Y:S01]  /*9a60*/  VIADD R6, R90, 0x20 ;  /* 0x000000205a067836 */ /* 0x030fe20000000000 */
[----:B------:R0:W4:Y:S04]  /*9a70*/  SHFL.IDX PT, R5, R88, 0x1, 0x181f ;  /* 0x00381f0058057f89 */ /* 0x00012800000e0000 */
[----:B------:R-:W-:Y:S01]  /*9a80*/  ISETP.GE.AND P0, PT, R6, R91, PT ;  /* 0x0000005b0600720c */ /* 0x000fe20003f06270 */
[----:B------:R0:W0:-:S12]  /*9a90*/  SHFL.IDX PT, R4, R86, 0x1, 0x181f ;  /* 0x00381f0056047f89 */ /* 0x00001800000e0000 */
[----:B------:R-:W-:Y:S05]  /*9aa0*/  @P0 BRA `(.L_x_3598) ;  /* 0x0000002800280947 */ /* 0x000fea0003800000 */
[----:B------:R-:W-:Y:S02]  /*9ab0*/  ISETP.GE.AND P0, PT, R2, UR14, PT ;  /* 0x0000000e02007c0c */ /* 0x000fe4000bf06270 */
[----:B------:R-:W-:Y:S02]  /*9ac0*/  ISETP.GE.AND P4, PT, R185, UR14, PT ;  /* 0x0000000eb9007c0c */ /* 0x000fe4000bf86270 */
[----:B------:R-:W-:Y:S02]  /*9ad0*/  ISETP.GE.AND P3, PT, R184, UR14, PT ;  /* 0x0000000eb8007c0c */ /* 0x000fe4000bf66270 */
[----:B------:R-:W-:Y:S02]  /*9ae0*/  ISETP.GE.AND P2, PT, R87, UR14, PT ;  /* 0x0000000e57007c0c */ /* 0x000fe4000bf46270 */
[----:B------:R-:W-:Y:S02]  /*9af0*/  ISETP.GE.AND P1, PT, R89, UR14, PT ;  /* 0x0000000e59007c0c */ /* 0x000fe4000bf26270 */
[----:B------:R-:W-:-:S02]  /*9b00*/  SHF.R.S32.HI R15, RZ, 0x1f, R184 ;  /* 0x0000001fff0f7819 */ /* 0x000fc400000114b8 */
[----:B---3--:R-:W-:Y:S01]  /*9b10*/  SHF.R.S32.HI R21, RZ, 0x1f, R87 ;  /* 0x0000001fff157819 */ /* 0x008fe20000011457 */
[----:B0---4-:R-:W-:Y:S02]  /*9b20*/  @!P0 IMAD.WIDE R6, R2, 0x2, R4 ;  /* 0x0000000202068825 */ /* 0x011fe400078e0204 */
[-C--:B------:R-:W-:Y:S02]  /*9b30*/  @!P4 LEA R12, P5, R185, R4.reuse, 0x1 ;  /* 0x00000004b90cc211 */ /* 0x080fe400078a08ff */
[-C--:B------:R-:W-:Y:S01]  /*9b40*/  @!P3 LEA R14, P6, R184, R4.reuse, 0x1 ;  /* 0x00000004b80eb211 */ /* 0x080fe200078c08ff */
[----:B------:R0:W-:Y:S01]  /*9b50*/  @!P0 ST.E.128 desc[UR50][R6.64], R8 ;  /* 0x0000000806008985 */ /* 0x0001e2000c101d32 */
[----:B------:R-:W-:Y:S02]  /*9b60*/  ISETP.GE.AND P0, PT, R97, UR14, PT ;  /* 0x0000000e61007c0c */ /* 0x000fe4000bf06270 */
[----:B------:R-:W-:Y:S02]  /*9b70*/  @!P4 LEA.HI.X R13, R185, R5, R152, 0x1, P5 ;  /* 0x00000005b90dc211 */ /* 0x000fe400028f0c98 */
[----:B--2---:R-:W-:-:S02]  /*9b80*/  @!P2 LEA R20, P5, R87, R4, 0x1 ;  /* 0x000000045714a211 */ /* 0x004fc400078a08ff */
[-C--:B------:R-:W-:Y:S01]  /*9b90*/  @!P3 LEA.HI.X R15, R184, R5.reuse, R15, 0x1, P6 ;  /* 0x00000005b80fb211 */ /* 0x080fe200030f0c0f */
[----:B------:R2:W-:Y:S01]  /*9ba0*/  @!P4 ST.E.128 desc[UR50][R12.64], R24 ;  /* 0x000000180c00c985 */ /* 0x0005e2000c101d32 */
[----:B------:R-:W-:Y:S02]  /*9bb0*/  LOP3.LUT P6, RZ, R0, 0x40, RZ, 0xc0, !PT ;  /* 0x0000004000ff7812 */ /* 0x000fe400078cc0ff */
[----:B------:R-:W-:Y:S01]  /*9bc0*/  @!P2 LEA.HI.X R21, R87, R5, R21, 0x1, P5 ;  /* 0x000000055715a211 */ /* 0x000fe200028f0c15 */
[----:B------:R2:W-:Y:S01]  /*9bd0*/  @!P3 ST.E.128 desc[UR50][R14.64], R32 ;  /* 0x000000200e00b985 */ /* 0x0005e2000c101d32 */
[----:B------:R-:W-:-:S03]  /*9be0*/  SHF.R.S32.HI R0, RZ, 0x1f, R89 ;  /* 0x0000001fff007819 */ /* 0x000fc60000011459 */
[----:B------:R2:W-:Y:S01]  /*9bf0*/  @!P2 ST.E.128 desc[UR50][R20.64], R40 ;  /* 0x000000281400a985 */ /* 0x0005e2000c101d32 */
[----:B0-----:R-:W-:-:S04]  /*9c00*/  @!P1 LEA R6, P5, R89, R4, 0x1 ;  /* 0x0000000459069211 */ /* 0x001fc800078a08ff */
[-C--:B------:R-:W-:Y:S02]  /*9c10*/  @!P1 LEA.HI.X R7, R89, R5.reuse, R0, 0x1, P5 ;  /* 0x0000000559079211 */ /* 0x080fe400028f0c00 */
[----:B------:R-:W-:Y:S02]  /*9c20*/  SHF.R.S32.HI R0, RZ, 0x1f, R97 ;  /* 0x0000001fff007819 */ /* 0x000fe40000011461 */
[C---:B------:R-:W-:Y:S01]  /*9c30*/  @!P0 LEA R8, P5, R97.reuse, R4, 0x1 ;  /* 0x0000000461088211 */ /* 0x040fe200078a08ff */
[----:B------:R2:W-:Y:S03]  /*9c40*/  @!P1 ST.E.128 desc[UR50][R6.64], R48 ;  /* 0x0000003006009985 */ /* 0x0005e6000c101d32 */
[----:B------:R-:W-:Y:S02]  /*9c50*/  @!P0 LEA.HI.X R9, R97, R5, R0, 0x1, P5 ;  /* 0x0000000561098211 */ /* 0x000fe400028f0c00 */
[----:B------:R-:W-:-:S02]  /*9c60*/  SHF.R.S32.HI R0, RZ, 0x1f, R93 ;  /* 0x0000001fff007819 */ /* 0x000fc4000001145d */
[----:B------:R-:W-:Y:S01]  /*9c70*/  @P6 LEA R10, P5, R93, R4, 0x1 ;  /* 0x000000045d0a6211 */ /* 0x000fe200078a08ff */
[----:B------:R2:W-:Y:S01]  /*9c80*/  @!P0 ST.E.128 desc[UR50][R8.64], R56 ;  /* 0x0000003808008985 */ /* 0x0005e2000c101d32 */
[----:B------:R-:W-:Y:S02]  /*9c90*/  LOP3.LUT P0, RZ, R3, 0x80, RZ, 0xc0, !PT ;  /* 0x0000008003ff7812 */ /* 0x000fe4000780c0ff */
[----:B------:R-:W-:-:S05]  /*9ca0*/  @P6 LEA.HI.X R11, R93, R5, R0, 0x1, P5 ;  /* 0x000000055d0b6211 */ /* 0x000fca00028f0c00 */
[----:B------:R2:W-:Y:S06]  /*9cb0*/  @P6 ST.E.128 desc[UR50][R10.64], R64 ;  /* 0x000000400a006985 */ /* 0x0005ec000c101d32 */
[----:B------:R-:W-:Y:S05]  /*9cc0*/  @!P0 BRA `(.L_x_3598) ;  /* 0x0000002400a08947 */ /* 0x000fea0003800000 */
[----:B------:R-:W-:Y:S02]  /*9cd0*/  LEA R4, P0, R95, R4, 0x1 ;  /* 0x000000045f047211 */ /* 0x000fe400078008ff */
[----:B------:R-:W-:-:S04]  /*9ce0*/  SHF.R.S32.HI R0, RZ, 0x1f, R95 ;  /* 0x0000001fff007819 */ /* 0x000fc8000001145f */
[----:B------:R-:W-:-:S05]  /*9cf0*/  LEA.HI.X R5, R95, R5, R0, 0x1, P0 ;  /* 0x000000055f057211 */ /* 0x000fca00000f0c00 */
[----:B------:R0:W-:Y:S01]  /*9d00*/  ST.E.128 desc[UR50][R4.64], R72 ;  /* 0x0000004804007985 */ /* 0x0001e2000c101d32 */
[----:B------:R-:W-:Y:S05]  /*9d10*/  BRA `(.L_x_3598) ;  /* 0x00000024008c7947 */ /* 0x000fea0003800000 */
.L_x_3595:
[----:B------:R-:W2:Y:S01]  /*9d20*/  LDL R0, [R1+0x30] ;  /* 0x0000300001007983 */ /* 0x000ea20000100800 */
[----:B------:R-:W-:Y:S01]  /*9d30*/  ULDC.64 UR12, c[0x0][0xb08] ;  /* 0x0002c200000c7ab9 */ /* 0x000fe20000000a00 */
[----:B------:R-:W-:Y:S01]  /*9d40*/  ULDC UR14, c[0x0][0xbe8] ;  /* 0x0002fa00000e7ab9 */ /* 0x000fe20000000800 */
[----:B------:R-:W-:Y:S01]  /*9d50*/  UIMAD UR18, UR18, UR12, URZ ;  /* 0x0000000c121272a4 */ /* 0x000fe2000f8e023f */
[----:B------:R-:W-:Y:S01]  /*9d60*/  IMAD.U32 R9, RZ, RZ, UR43 ;  /* 0x0000002bff097e24 */ /* 0x000fe2000f8e00ff */
[----:B------:R-:W-:Y:S01]  /*9d70*/  UIMAD.WIDE.U32 UR10, UR4, UR12, URZ ;  /* 0x0000000c040a72a5 */ /* 0x000fe2000f8e003f */
[----:B------:R-:W-:Y:S01]  /*9d80*/  BSSY B1, `(.L_x_3599) ;  /* 0x00000d0000017945 */ /* 0x000fe20003800000 */
[----:B------:R-:W-:Y:S01]  /*9d90*/  UIMAD UR18, UR4, UR13, UR18 ;  /* 0x0000000d041272a4 */ /* 0x000fe2000f8e0212 */
[----:B------:R-:W-:Y:S01]  /*9da0*/  SHF.R.S32.HI R21, RZ, 0x1f, R197 ;  /* 0x0000001fff157819 */ /* 0x000fe200000114c5 */
[----:B------:R-:W-:Y:S01]  /*9db0*/  UISETP.NE.AND UP0, UPT, UR14, 0x1, UPT ;  /* 0x000000010e00788c */ /* 0x000fe2000bf05270 */
[----:B0-----:R-:W-:Y:S01]  /*9dc0*/  SHF.R.S32.HI R152, RZ, 0x1f, R198 ;  /* 0x0000001fff987819 */ /* 0x001fe200000114c6 */
[----:B------:R-:W-:Y:S01]  /*9dd0*/  UIADD3 UR11, UR11, UR18, URZ ;  /* 0x000000120b0b7290 */ /* 0x000fe2000fffe03f */
[----:B------:R-:W-:Y:S01]  /*9de0*/  SHF.R.S32.HI R153, RZ, 0x1f, R199 ;  /* 0x0000001fff997819 */ /* 0x000fe200000114c7 */
[----:B------:R-:W-:Y:S01]  /*9df0*/  ULDC.64 UR12, c[0x0][0xb38] ;  /* 0x0002ce00000c7ab9 */ /* 0x000fe20000000a00 */
[----:B------:R-:W-:Y:S01]  /*9e00*/  USHF.R.S32.HI UR4, URZ, 0x1f, UR9 ;  /* 0x0000001f3f047899 */ /* 0x000fe20008011409 */
[----:B------:R-:W-:Y:S01]  /*9e10*/  PLOP3.LUT P0, PT, PT, PT, UP0, 0x80, 0x0 ;  /* 0x000000000000781c */ /* 0x000fe20003f0f008 */
[----:B------:R-:W-:Y:S01]  /*9e20*/  UIMAD.WIDE.U32 UR10, UR42, UR12, UR10 ;  /* 0x0000000c2a0a72a5 */ /* 0x000fe2000f8e000a */
[----:B------:R-:W-:Y:S01]  /*9e30*/  SHF.R.S32.HI R154, RZ, 0x1f, R200 ;  /* 0x0000001fff9a7819 */ /* 0x000fe200000114c8 */
[----:B------:R-:W-:Y:S01]  /*9e40*/  UIMAD UR8, UR8, UR14, URZ ;  /* 0x0000000e080872a4 */ /* 0x000fe2000f8e023f */
[----:B------:R-:W-:Y:S01]  /*9e50*/  SHF.R.S32.HI R155, RZ, 0x1f, R201 ;  /* 0x0000001fff9b7819 */ /* 0x000fe200000114c9 */
[----:B------:R-:W-:Y:S01]  /*9e60*/  UIMAD UR11, UR42, UR13, UR11 ;  /* 0x0000000d2a0b72a4 */ /* 0x000fe2000f8e020b */
[----:B------:R-:W-:-:S02]  /*9e70*/  SHF.R.S32.HI R156, RZ, 0x1f, R202 ;  /* 0x0000001fff9c7819 */ /* 0x000fc400000114ca */
[----:B------:R-:W-:Y:S01]  /*9e80*/  ULDC.64 UR12, c[0x0][0xb40] ;  /* 0x0002d000000c7ab9 */ /* 0x000fe20000000a00 */
[----:B------:R-:W-:Y:S01]  /*9e90*/  SHF.R.S32.HI R157, RZ, 0x1f, R203 ;  /* 0x0000001fff9d7819 */ /* 0x000fe200000114cb */
[----:B------:R-:W-:Y:S01]  /*9ea0*/  UIMAD UR4, UR4, UR12, URZ ;  /* 0x0000000c040472a4 */ /* 0x000fe2000f8e023f */
[----:B------:R-:W-:Y:S01]  /*9eb0*/  SHF.R.S32.HI R158, RZ, 0x1f, R204 ;  /* 0x0000001fff9e7819 */ /* 0x000fe200000114cc */
[----:B------:R-:W-:Y:S01]  /*9ec0*/  UIMAD.WIDE.U32 UR10, UR9, UR12, UR10 ;  /* 0x0000000c090a72a5 */ /* 0x000fe2000f8e000a */
[----:B------:R-:W-:Y:S01]  /*9ed0*/  SHF.R.S32.HI R159, RZ, 0x1f, R205 ;  /* 0x0000001fff9f7819 */ /* 0x000fe200000114cd */
[----:B------:R-:W-:Y:S01]  /*9ee0*/  UIMAD UR4, UR9, UR13, UR4 ;  /* 0x0000000d090472a4 */ /* 0x000fe2000f8e0204 */
[----:B------:R-:W-:Y:S02]  /*9ef0*/  SHF.R.S32.HI R160, RZ, 0x1f, R206 ;  /* 0x0000001fffa07819 */ /* 0x000fe400000114ce */
[----:B------:R-:W-:Y:S01]  /*9f00*/  @UP0 ULDC UR9, c[0x0][0xbec] ;  /* 0x0002fb0000090ab9 */ /* 0x000fe20000000800 */
[----:B------:R-:W-:Y:S01]  /*9f10*/  UIADD3 UR11, UR11, UR4, URZ ;  /* 0x000000040b0b7290 */ /* 0x000fe2000fffe03f */
[----:B------:R-:W-:Y:S01]  /*9f20*/  SHF.R.S32.HI R161, RZ, 0x1f, R207 ;  /* 0x0000001fffa17819 */ /* 0x000fe200000114cf */
[----:B------:R-:W-:Y:S01]  /*9f30*/  ULDC.64 UR12, c[0x0][0xb48] ;  /* 0x0002d200000c7ab9 */ /* 0x000fe20000000a00 */
[----:B------:R-:W-:Y:S01]  /*9f40*/  @UP0 ULDC UR4, c[0x0][0xbf0] ;  /* 0x0002fc0000040ab9 */ /* 0x000fe20000000800 */
[----:B------:R-:W-:Y:S01]  /*9f50*/  UIMAD.WIDE.U32 UR10, UR44, UR12, UR10 ;  /* 0x0000000c2c0a72a5 */ /* 0x000fe2000f8e000a */
[----:B------:R-:W-:-:S02]  /*9f60*/  SHF.R.S32.HI R162, RZ, 0x1f, R208 ;  /* 0x0000001fffa27819 */ /* 0x000fc400000114d0 */
[----:B------:R-:W-:Y:S01]  /*9f70*/  SHF.R.S32.HI R163, RZ, 0x1f, R209 ;  /* 0x0000001fffa37819 */ /* 0x000fe200000114d1 */
[----:B------:R-:W-:Y:S01]  /*9f80*/  UIMAD UR44, UR44, UR13, UR11 ;  /* 0x0000000d2c2c72a4 */ /* 0x000fe2000f8e020b */
[----:B------:R-:W-:Y:S01]  /*9f90*/  SHF.R.S32.HI R164, RZ, 0x1f, R210 ;  /* 0x0000001fffa47819 */ /* 0x000fe200000114d2 */
[----:B-1----:R-:W-:Y:S01]  /*9fa0*/  IMAD.U32 R6, RZ, RZ, UR10 ;  /* 0x0000000aff067e24 */ /* 0x002fe2000f8e00ff */
[----:B------:R-:W-:Y:S01]  /*9fb0*/  ULDC.64 UR12, c[0x0][0xb30] ;  /* 0x0002cc00000c7ab9 */ /* 0x000fe20000000a00 */
[----:B------:R-:W-:Y:S01]  /*9fc0*/  IMAD.U32 R7, RZ, RZ, UR11 ;  /* 0x0000000bff077e24 */ /* 0x000fe2000f8e00ff */
[----:B------:R-:W-:Y:S01]  /*9fd0*/  ULDC.64 UR10, c[0x0][0xb28] ;  /* 0x0002ca00000a7ab9 */ /* 0x000fe20000000a00 */
[----:B------:R-:W-:Y:S01]  /*9fe0*/  IMAD.U32 R5, RZ, RZ, UR44 ;  /* 0x0000002cff057e24 */ /* 0x000fe2000f8e00ff */
[----:B------:R-:W-:Y:S02]  /*9ff0*/  SHF.R.S32.HI R165, RZ, 0x1f, R211 ;  /* 0x0000001fffa57819 */ /* 0x000fe400000114d3 */
[----:B------:R-:W-:-:S02]  /*a000*/  SHF.R.S32.HI R166, RZ, 0x1f, R212 ;  /* 0x0000001fffa67819 */ /* 0x000fc400000114d4 */
[----:B------:R-:W-:Y:S02]  /*a010*/  SHF.R.S32.HI R167, RZ, 0x1f, R213 ;  /* 0x0000001fffa77819 */ /* 0x000fe400000114d5 */
[----:B------:R-:W-:Y:S02]  /*a020*/  SHF.R.S32.HI R168, RZ, 0x1f, R214 ;  /* 0x0000001fffa87819 */ /* 0x000fe400000114d6 */
[----:B------:R-:W-:Y:S02]  /*a030*/  SHF.R.S32.HI R169, RZ, 0x1f, R215 ;  /* 0x0000001fffa97819 */ /* 0x000fe400000114d7 */
[----:B------:R-:W-:Y:S02]  /*a040*/  SHF.R.S32.HI R170, RZ, 0x1f, R216 ;  /* 0x0000001fffaa7819 */ /* 0x000fe400000114d8 */
[----:B------:R-:W-:Y:S02]  /*a050*/  SHF.R.S32.HI R171, RZ, 0x1f, R217 ;  /* 0x0000001fffab7819 */ /* 0x000fe400000114d9 */
[----:B------:R-:W-:-:S02]  /*a060*/  SHF.R.S32.HI R14, RZ, 0x1f, R218 ;  /* 0x0000001fff0e7819 */ /* 0x000fc400000114da */
[----:B------:R-:W-:Y:S02]  /*a070*/  SHF.R.S32.HI R15, RZ, 0x1f, R219 ;  /* 0x0000001fff0f7819 */ /* 0x000fe400000114db */
[----:B------:R-:W-:Y:S02]  /*a080*/  SHF.R.S32.HI R172, RZ, 0x1f, R220 ;  /* 0x0000001fffac7819 */ /* 0x000fe400000114dc */
[----:B------:R-:W-:Y:S01]  /*a090*/  SHF.R.S32.HI R173, RZ, 0x1f, R17 ;  /* 0x0000001fffad7819 */ /* 0x000fe20000011411 */
[----:B--2---:R-:W-:-:S04]  /*a0a0*/  IMAD R9, R9, 0x40, R0 ;  /* 0x0000004009097824 */ /* 0x004fc800078e0200 */
[----:B------:R-:W-:-:S04]  /*a0b0*/  @P0 IMAD.HI.U32 R0, R9, UR9, RZ ;  /* 0x0000000909000c27 */ /* 0x000fc8000f8e00ff */
[----:B------:R-:W-:Y:S01]  /*a0c0*/  IMAD.MOV.U32 R3, RZ, RZ, R9 ;  /* 0x000000ffff037224 */ /* 0x000fe200078e0009 */
[----:B------:R-:W-:Y:S01]  /*a0d0*/  @P0 SHF.R.U32.HI R3, RZ, UR4, R0 ;  /* 0x00000004ff030c19 */ /* 0x000fe20008011600 */
[----:B------:R-:W-:-:S03]  /*a0e0*/  UIADD3 UR4, UR39, 0x28c20, URZ ;  /* 0x00028c2027047890 */ /* 0x000fc6000fffe03f */
[--C-:B------:R-:W-:Y:S01]  /*a0f0*/  SHF.R.S32.HI R0, RZ, 0x1f, R3.reuse ;  /* 0x0000001fff007819 */ /* 0x100fe20000011403 */
[----:B------:R-:W-:Y:S01]  /*a100*/  IMAD.MOV R4, RZ, RZ, -R3 ;  /* 0x000000ffff047224 */ /* 0x000fe200078e0a03 */
[----:B------:R-:W-:-:S03]  /*a110*/  UPRMT UR4, URZ, 0x654, UR4 ;  /* 0x000006543f047896 */ /* 0x000fc60008000004 */
[----:B------:R-:W-:Y:S02]  /*a120*/  IMAD R0, R0, UR12, RZ ;  /* 0x0000000c00007c24 */ /* 0x000fe4000f8e02ff */
[----:B------:R-:W-:Y:S02]  /*a130*/  IMAD R7, R4, UR14, R9 ;  /* 0x0000000e04077c24 */ /* 0x000fe4000f8e0209 */
[----:B------:R-:W-:Y:S02]  /*a140*/  IMAD.MOV.U32 R4, RZ, RZ, R6 ;  /* 0x000000ffff047224 */ /* 0x000fe400078e0006 */
[C---:B------:R-:W-:Y:S01]  /*a150*/  IMAD R9, R3.reuse, UR13, R0 ;  /* 0x0000000d03097c24 */ /* 0x040fe2000f8e0200 */
[----:B------:R-:W-:Y:S01]  /*a160*/  SHF.R.S32.HI R0, RZ, 0x1f, R7 ;  /* 0x0000001fff007819 */ /* 0x000fe20000011407 */
[----:B------:R-:W-:Y:S01]  /*a170*/  IMAD.WIDE.U32 R4, R3, UR12, R4 ;  /* 0x0000000c03047c25 */ /* 0x000fe2000f8e0004 */
[----:B------:R-:W-:Y:S03]  /*a180*/  SYNCS.ARRIVE.TRANS64.RED.A1T0 RZ, [UR4], RZ ;  /* 0x000000ffffff79a7 */ /* 0x000fe60008100404 */
[----:B------:R-:W-:-:S02]  /*a190*/  IMAD.IADD R5, R5, 0x1, R9 ;  /* 0x0000000105057824 */ /* 0x000fc400078e0209 */
[----:B------:R-:W-:Y:S02]  /*a1a0*/  IMAD R0, R0, UR10, RZ ;  /* 0x0000000a00007c24 */ /* 0x000fe4000f8e02ff */
[----:B------:R-:W-:Y:S02]  /*a1b0*/  IMAD.U32 R9, RZ, RZ, UR43 ;  /* 0x0000002bff097e24 */ /* 0x000fe4000f8e00ff */
[----:B------:R-:W-:Y:S02]  /*a1c0*/  IMAD R3, R7, UR11, R0 ;  /* 0x0000000b07037c24 */ /* 0x000fe4000f8e0200 */
[----:B------:R-:W-:Y:S02]  /*a1d0*/  IMAD R0, R9, 0x40, R16 ;  /* 0x0000004009007824 */ /* 0x000fe400078e0210 */
[----:B------:R-:W-:Y:S01]  /*a1e0*/  IMAD.WIDE.U32 R4, R7, UR10, R4 ;  /* 0x0000000a07047c25 */ /* 0x000fe2000f8e0004 */
[----:B------:R-:W-:Y:S02]  /*a1f0*/  ULDC.64 UR10, c[0x0][0xb00] ;  /* 0x0002c000000a7ab9 */ /* 0x000fe40000000a00 */
[----:B------:R-:W-:Y:S01]  /*a200*/  ISETP.GE.AND P0, PT, R0, UR8, PT ;  /* 0x0000000800007c0c */ /* 0x000fe2000bf06270 */
[----:B------:R-:W-:Y:S01]  /*a210*/  IMAD.IADD R5, R5, 0x1, R3 ;  /* 0x0000000105057824 */ /* 0x000fe200078e0203 */
[----:B------:R-:W-:-:S04]  /*a220*/  LEA R3, P1, R4, UR10, 0x2 ;  /* 0x0000000a04037c11 */ /* 0x000fc8000f8210ff */
[----:B------:R-:W-:Y:S01]  /*a230*/  LEA.HI.X R10, R4, UR11, R5, 0x2, P1 ;  /* 0x0000000b040a7c11 */ /* 0x000fe200088f1405 */
[----:B------:R0:W1:Y:S04]  /*a240*/  SHFL.IDX PT, R12, R3, RZ, 0x1c1f ;  /* 0x001c1fff030c7589 */ /* 0x00006800000e0000 */
[----:B------:R0:W2:Y:S02]  /*a250*/  SHFL.IDX PT, R11, R10, RZ, 0x1c1f ;  /* 0x001c1fff0a0b7589 */ /* 0x0000a400000e0000 */
[----:B------:R-:W-:Y:S05]  /*a260*/  @P0 BRA `(.L_x_3600) ;  /* 0x0000000800040947 */ /* 0x000fea0003800000 */
[----:B------:R-:W-:Y:S02]  /*a270*/  ULDC UR4, c[0x0][0xac8] ;  /* 0x0002b20000047ab9 */ /* 0x000fe40000000800 */
[----:B------:R-:W-:Y:S02]  /*a280*/  ISETP.GE.AND P2, PT, R17, UR4, PT ;  /* 0x0000000411007c0c */ /* 0x000fe4000bf46270 */
[----:B------:R-:W-:Y:S02]  /*a290*/  ISETP.GE.AND P1, PT, R220, UR4, PT ;  /* 0x00000004dc007c0c */ /* 0x000fe4000bf26270 */
[----:B------:R-:W-:Y:S02]  /*a2a0*/  ISETP.GE.AND P0, PT, R219, UR4, PT ;  /* 0x00000004db007c0c */ /* 0x000fe4000bf06270 */
[----:B------:R-:W-:-:S07]  /*a2b0*/  ISETP.GE.AND P4, PT, R217, UR4, PT ;  /* 0x00000004d9007c0c */ /* 0x000fce000bf86270 */
[----:B-1----:R-:W-:-:S04]  /*a2c0*/  @!P2 LEA R4, P3, R17, R12, 0x2 ;  /* 0x0000000c1104a211 */ /* 0x002fc800078610ff */
[-C--:B--2---:R-:W-:Y:S02]  /*a2d0*/  @!P2 LEA.HI.X R5, R17, R11.reuse, R173, 0x2, P3 ;  /* 0x0000000b1105a211 */ /* 0x084fe400018f14ad */
[----:B------:R-:W-:Y:S02]  /*a2e0*/  ISETP.GE.AND P3, PT, R218, UR4, PT ;  /* 0x00000004da007c0c */ /* 0x000fe4000bf66270 */
[CC--:B------:R-:W-:Y:S01]  /*a2f0*/  @!P0 LEA R6, P5, R219.reuse, R12.reuse, 0x2 ;  /* 0x0000000cdb068211 */ /* 0x0c0fe200078a10ff */
[----:B------:R1:W-:Y:S03]  /*a300*/  @!P2 ST.E.64 desc[UR50][R4.64], R24 ;  /* 0x000000180400a985 */ /* 0x0003e6000c101b32 */
[----:B------:R-:W-:Y:S02]  /*a310*/  @!P0 LEA.HI.X R7, R219, R11, R15, 0x2, P5 ;  /* 0x0000000bdb078211 */ /* 0x000fe400028f140f */
[----:B-1----:R-:W-:-:S04]  /*a320*/  @!P1 LEA R4, P2, R220, R12, 0x2 ;  /* 0x0000000cdc049211 */ /* 0x002fc800078410ff */
[----:B------:R-:W-:Y:S02]  /*a330*/  @!P1 LEA.HI.X R5, R220, R11, R172, 0x2, P2 ;  /* 0x0000000bdc059211 */ /* 0x000fe400010f14ac */
[----:B------:R-:W-:-:S03]  /*a340*/  ISETP.GE.AND P2, PT, R214, UR4, PT ;  /* 0x00000004d6007c0c */ /* 0x000fc6000bf46270 */
[----:B------:R1:W-:Y:S01]  /*a350*/  @!P1 ST.E.64 desc[UR50][R4.64], R28 ;  /* 0x0000001c04009985 */ /* 0x0003e2000c101b32 */
[----:B------:R-:W-:-:S03]  /*a360*/  ISETP.GE.AND P1, PT, R215, UR4, PT ;  /* 0x00000004d7007c0c */ /* 0x000fc6000bf26270 */
[----:B------:R2:W-:Y:S01]  /*a370*/  @!P0 ST.E.64 desc[UR50][R6.64], R32 ;  /* 0x0000002006008985 */ /* 0x0005e2000c101b32 */
[----:B------:R-:W-:Y:S02]  /*a380*/  ISETP.GE.AND P0, PT, R216, UR4, PT ;  /* 0x00000004d8007c0c */ /* 0x000fe4000bf06270 */
[CC--:B-1----:R-:W-:Y:S02]  /*a390*/  @!P3 LEA R4, P5, R218.reuse, R12.reuse, 0x2 ;  /* 0x0000000cda04b211 */ /* 0x0c2fe400078a10ff */
[CC--:B--2---:R-:W-:Y:S02]  /*a3a0*/  @!P4 LEA R6, P6, R217.reuse, R12.reuse, 0x2 ;  /* 0x0000000cd906c211 */ /* 0x0c4fe400078c10ff */
[-C--:B------:R-:W-:Y:S02]  /*a3b0*/  @!P3 LEA.HI.X R5, R218, R11.reuse, R14, 0x2, P5 ;  /* 0x0000000bda05b211 */ /* 0x080fe400028f140e */
[----:B------:R-:W-:Y:S02]  /*a3c0*/  @!P4 LEA.HI.X R7, R217, R11, R171, 0x2, P6 ;  /* 0x0000000bd907c211 */ /* 0x000fe400030f14ab */
[----:B------:R-:W-:Y:S01]  /*a3d0*/  @!P2 LEA R8, P6, R214, R12, 0x2 ;  /* 0x0000000cd608a211 */ /* 0x000fe200078c10ff */
[----:B------:R1:W-:Y:S01]  /*a3e0*/  @!P3 ST.E.64 desc[UR50][R4.64], R36 ;  /* 0x000000240400b985 */ /* 0x0003e2000c101b32 */
[----:B------:R-:W-:-:S02]  /*a3f0*/  ISETP.GE.AND P3, PT, R213, UR4, PT ;  /* 0x00000004d5007c0c */ /* 0x000fc4000bf66270 */
[-C--:B------:R-:W-:Y:S01]  /*a400*/  @!P2 LEA.HI.X R9, R214, R11.reuse, R168, 0x2, P6 ;  /* 0x0000000bd609a211 */ /* 0x080fe200030f14a8 */
[----:B------:R2:W-:Y:S01]  /*a410*/  @!P4 ST.E.64 desc[UR50][R6.64], R40 ;  /* 0x000000280600c985 */ /* 0x0005e2000c101b32 */
[CC--:B-1----:R-:W-:Y:S02]  /*a420*/  @!P0 LEA R4, P4, R216.reuse, R12.reuse, 0x2 ;  /* 0x0000000cd8048211 */ /* 0x0c2fe400078810ff */
[C---:B--2---:R-:W-:Y:S02]  /*a430*/  @!P1 LEA R6, P5, R215.reuse, R12, 0x2 ;  /* 0x0000000cd7069211 */ /* 0x044fe400078a10ff */
[-C--:B------:R-:W-:Y:S02]  /*a440*/  @!P0 LEA.HI.X R5, R216, R11.reuse, R170, 0x2, P4 ;  /* 0x0000000bd8058211 */ /* 0x080fe400020f14aa */
[----:B------:R-:W-:Y:S02]  /*a450*/  ISETP.GE.AND P4, PT, R212, UR4, PT ;  /* 0x00000004d4007c0c */ /* 0x000fe4000bf86270 */
[----:B------:R-:W-:Y:S01]  /*a460*/  @!P1 LEA.HI.X R7, R215, R11, R169, 0x2, P5 ;  /* 0x0000000bd7079211 */ /* 0x000fe200028f14a9 */
[----:B------:R1:W-:Y:S01]  /*a470*/  @!P0 ST.E.64 desc[UR50][R4.64], R44 ;  /* 0x0000002c04008985 */ /* 0x0003e2000c101b32 */
[----:B------:R-:W-:-:S02]  /*a480*/  ISETP.GE.AND P5, PT, R211, UR4, PT ;  /* 0x00000004d3007c0c */ /* 0x000fc4000bfa6270 */
[----:B------:R-:W-:Y:S01]  /*a490*/  ISETP.GE.AND P0, PT, R210, UR4, PT ;  /* 0x00000004d2007c0c */ /* 0x000fe2000bf06270 */
[----:B------:R2:W-:Y:S01]  /*a4a0*/  @!P1 ST.E.64 desc[UR50][R6.64], R48 ;  /* 0x0000003006009985 */ /* 0x0005e2000c101b32 */
[----:B------:R-:W-:-:S03]  /*a4b0*/  ISETP.GE.AND P1, PT, R209, UR4, PT ;  /* 0x00000004d1007c0c */ /* 0x000fc6000bf26270 */
[----:B------:R3:W-:Y:S01]  /*a4c0*/  @!P2 ST.E.64 desc[UR50][R8.64], R52 ;  /* 0x000000340800a985 */ /* 0x0007e2000c101b32 */
[CC--:B-1----:R-:W-:Y:S02]  /*a4d0*/  @!P3 LEA R4, P6, R213.reuse, R12.reuse, 0x2 ;  /* 0x0000000cd504b211 */ /* 0x0c2fe400078c10ff */
[CC--:B--2---:R-:W-:Y:S02]  /*a4e0*/  @!P4 LEA R6, P2, R212.reuse, R12.reuse, 0x2 ;  /* 0x0000000cd406c211 */ /* 0x0c4fe400078410ff */
[-C--:B------:R-:W-:Y:S02]  /*a4f0*/  @!P3 LEA.HI.X R5, R213, R11.reuse, R167, 0x2, P6 ;  /* 0x0000000bd505b211 */ /* 0x080fe400030f14a7 */
[----:B---3--:R-:W-:Y:S02]  /*a500*/  @!P5 LEA R8, P6, R211, R12, 0x2 ;  /* 0x0000000cd308d211 */ /* 0x008fe400078c10ff */
[----:B------:R-:W-:Y:S01]  /*a510*/  @!P4 LEA.HI.X R7, R212, R11, R166, 0x2, P2 ;  /* 0x0000000bd407c211 */ /* 0x000fe200010f14a6 */
[----:B------:R1:W-:Y:S01]  /*a520*/  @!P3 ST.E.64 desc[UR50][R4.64], R56 ;  /* 0x000000380400b985 */ /* 0x0003e2000c101b32 */
[----:B------:R-:W-:-:S02]  /*a530*/  ISETP.GE.AND P2, PT, R208, UR4, PT ;  /* 0x00000004d0007c0c */ /* 0x000fc4000bf46270 */
[-C--:B------:R-:W-:Y:S01]  /*a540*/  @!P5 LEA.HI.X R9, R211, R11.reuse, R165, 0x2, P6 ;  /* 0x0000000bd309d211 */ /* 0x080fe200030f14a5 */
[----:B------:R2:W-:Y:S01]  /*a550*/  @!P4 ST.E.64 desc[UR50][R6.64], R60 ;  /* 0x0000003c0600c985 */ /* 0x0005e2000c101b32 */
[----:B------:R-:W-:Y:S02]  /*a560*/  ISETP.GE.AND P3, PT, R207, UR4, PT ;  /* 0x00000004cf007c0c */ /* 0x000fe4000bf66270 */
[----:B------:R-:W-:Y:S01]  /*a570*/  ISETP.GE.AND P4, PT, R206, UR4, PT ;  /* 0x00000004ce007c0c */ /* 0x000fe2000bf86270 */
[----:B------:R3:W-:Y:S01]  /*a580*/  @!P5 ST.E.64 desc[UR50][R8.64], R64 ;  /* 0x000000400800d985 */ /* 0x0007e2000c101b32 */
[CC--:B-1----:R-:W-:Y:S02]  /*a590*/  @!P0 LEA R4, P6, R210.reuse, R12.reuse, 0x2 ;  /* 0x0000000cd2048211 */ /* 0x0c2fe400078c10ff */
[----:B--2---:R-:W-:Y:S02]  /*a5a0*/  @!P1 LEA R6, P5, R209, R12, 0x2 ;  /* 0x0000000cd1069211 */ /* 0x004fe400078a10ff */
[----:B------:R-:W-:-:S02]  /*a5b0*/  @!P0 LEA.HI.X R5, R210, R11, R164, 0x2, P6 ;  /* 0x0000000bd2058211 */ /* 0x000fc400030f14a4 */
[----:B------:R-:W-:Y:S02]  /*a5c0*/  @!P1 LEA.HI.X R7, R209, R11, R163, 0x2, P5 ;  /* 0x0000000bd1079211 */ /* 0x000fe400028f14a3 */
[----:B------:R-:W-:Y:S01]  /*a5d0*/  ISETP.GE.AND P5, PT, R205, UR4, PT ;  /* 0x00000004cd007c0c */ /* 0x000fe2000bfa6270 */
[----:B------:R1:W-:Y:S01]  /*a5e0*/  @!P0 ST.E.64 desc[UR50][R4.64], R68 ;  /* 0x0000004404008985 */ /* 0x0003e2000c101b32 */
[----:B---3--:R-:W-:-:S03]  /*a5f0*/  @!P2 LEA R8, P6, R208, R12, 0x2 ;  /* 0x0000000cd008a211 */ /* 0x008fc600078c10ff */
[----:B------:R2:W-:Y:S01]  /*a600*/  @!P1 ST.E.64 desc[UR50][R6.64], R72 ;  /* 0x0000004806009985 */ /* 0x0005e2000c101b32 */
[----:B------:R-:W-:-:S05]  /*a610*/  @!P2 LEA.HI.X R9, R208, R11, R162, 0x2, P6 ;  /* 0x0000000bd009a211 */ /* 0x000fca00030f14a2 */
[----:B------:R3:W-:Y:S01]  /*a620*/  @!P2 ST.E.64 desc[UR50][R8.64], R76 ;  /* 0x0000004c0800a985 */ /* 0x0007e2000c101b32 */
[----:B------:R-:W-:Y:S02]  /*a630*/  ISETP.GE.AND P2, PT, R204, UR4, PT ;  /* 0x00000004cc007c0c */ /* 0x000fe4000bf46270 */
[----:B-1----:R-:W-:-:S04]  /*a640*/  @!P3 LEA R4, P1, R207, R12, 0x2 ;  /* 0x0000000ccf04b211 */ /* 0x002fc800078210ff */
[-C--:B------:R-:W-:Y:S02]  /*a650*/  @!P3 LEA.HI.X R5, R207, R11.reuse, R161, 0x2, P1 ;  /* 0x0000000bcf05b211 */ /* 0x080fe400008f14a1 */
[----:B------:R-:W-:Y:S02]  /*a660*/  ISETP.GE.AND P1, PT, R203, UR4, PT ;  /* 0x00000004cb007c0c */ /* 0x000fe4000bf26270 */
[CC--:B--2---:R-:W-:Y:S01]  /*a670*/  @!P4 LEA R6, P0, R206.reuse, R12.reuse, 0x2 ;  /* 0x0000000cce06c211 */ /* 0x0c4fe200078010ff */
[----:B------:R1:W-:Y:S01]  /*a680*/  @!P3 ST.E.64 desc[UR50][R4.64], R80 ;  /* 0x000000500400b985 */ /* 0x0003e2000c101b32 */
[----:B---3--:R-:W-:Y:S02]  /*a690*/  @!P5 LEA R8, P6, R205, R12, 0x2 ;  /* 0x0000000ccd08d211 */ /* 0x008fe400078c10ff */
[----:B------:R-:W-:Y:S02]  /*a6a0*/  @!P4 LEA.HI.X R7, R206, R11, R160, 0x2, P0 ;  /* 0x0000000bce07c211 */ /* 0x000fe400000f14a0 */
[----:B------:R-:W-:-:S02]  /*a6b0*/  ISETP.GE.AND P0, PT, R202, UR4, PT ;  /* 0x00000004ca007c0c */ /* 0x000fc4000bf06270 */
[----:B------:R-:W-:Y:S01]  /*a6c0*/  @!P5 LEA.HI.X R9, R205, R11, R159, 0x2, P6 ;  /* 0x0000000bcd09d211 */ /* 0x000fe200030f149f */
[----:B------:R2:W-:Y:S01]  /*a6d0*/  @!P4 ST.E.64 desc[UR50][R6.64], R84 ;  /* 0x000000540600c985 */ /* 0x0005e2000c101b32 */
[----:B------:R-:W-:-:S03]  /*a6e0*/  ISETP.GE.AND P4, PT, R200, UR4, PT ;  /* 0x00000004c8007c0c */ /* 0x000fc6000bf86270 */
[----:B------:R3:W-:Y:S01]  /*a6f0*/  @!P5 ST.E.64 desc[UR50][R8.64], R88 ;  /* 0x000000580800d985 */ /* 0x0007e2000c101b32 */
[----:B------:R-:W-:Y:S02]  /*a700*/  ISETP.GE.AND P5, PT, R201, UR4, PT ;  /* 0x00000004c9007c0c */ /* 0x000fe4000bfa6270 */
[----:B-1----:R-:W-:-:S04]  /*a710*/  @!P2 LEA R4, P6, R204, R12, 0x2 ;  /* 0x0000000ccc04a211 */ /* 0x002fc800078c10ff */
[----:B------:R-:W-:Y:S02]  /*a720*/  @!P2 LEA.HI.X R5, R204, R11, R158, 0x2, P6 ;  /* 0x0000000bcc05a211 */ /* 0x000fe400030f149e */
[----:B--2---:R-:W-:-:S03]  /*a730*/  @!P1 LEA R6, P3, R203, R12, 0x2 ;  /* 0x0000000ccb069211 */ /* 0x004fc600078610ff */
[----:B------:R1:W-:Y:S01]  /*a740*/  @!P2 ST.E.64 desc[UR50][R4.64], R92 ;  /* 0x0000005c0400a985 */ /* 0x0003e2000c101b32 */
[----:B------:R-:W-:Y:S02]  /*a750*/  ISETP.GE.AND P2, PT, R198, UR4, PT ;  /* 0x00000004c6007c0c */ /* 0x000fe4000bf46270 */
[-C--:B------:R-:W-:Y:S02]  /*a760*/  @!P1 LEA.HI.X R7, R203, R11.reuse, R157, 0x2, P3 ;  /* 0x0000000bcb079211 */ /* 0x080fe400018f149d */
[----:B------:R-:W-:Y:S02]  /*a770*/  ISETP.GE.AND P3, PT, R199, UR4, PT ;  /* 0x00000004c7007c0c */ /* 0x000fe4000bf66270 */
[C---:B---3--:R-:W-:Y:S01]  /*a780*/  @!P0 LEA R8, P6, R202.reuse, R12, 0x2 ;  /* 0x0000000cca088211 */ /* 0x048fe200078c10ff */
[----:B------:R2:W-:Y:S01]  /*a790*/  @!P1 ST.E.64 desc[UR50][R6.64], R96 ;  /* 0x0000006006009985 */ /* 0x0005e2000c101b32 */
[----:B------:R-:W-:Y:S02]  /*a7a0*/  ISETP.GE.AND P1, PT, R197, UR4, PT ;  /* 0x00000004c5007c0c */ /* 0x000fe4000bf26270 */
[----:B------:R-:W-:-:S02]  /*a7b0*/  @!P0 LEA.HI.X R9, R202, R11, R156, 0x2, P6 ;  /* 0x0000000bca098211 */ /* 0x000fc400030f149c */
[----:B-1----:R-:W-:-:S03]  /*a7c0*/  @!P5 LEA R4, P6, R201, R12, 0x2 ;  /* 0x0000000cc904d211 */ /* 0x002fc600078c10ff */
[----:B------:R1:W-:Y:S01]  /*a7d0*/  @!P0 ST.E.64 desc[UR50][R8.64], R100 ;  /* 0x0000006408008985 */ /* 0x0003e2000c101b32 */
[----:B------:R-:W-:Y:S02]  /*a7e0*/  @!P5 LEA.HI.X R5, R201, R11, R155, 0x2, P6 ;  /* 0x0000000bc905d211 */ /* 0x000fe400030f149b */
[----:B--2---:R-:W-:-:S03]  /*a7f0*/  @!P4 LEA R6, P0, R200, R12, 0x2 ;  /* 0x0000000cc806c211 */ /* 0x004fc600078010ff */
[----:B------:R2:W-:Y:S01]  /*a800*/  @!P5 ST.E.64 desc[UR50][R4.64], R104 ;  /* 0x000000680400d985 */ /* 0x0005e2000c101b32 */
[-C--:B------:R-:W-:Y:S02]  /*a810*/  @!P4 LEA.HI.X R7, R200, R11.reuse, R154, 0x2, P0 ;  /* 0x0000000bc807c211 */ /* 0x080fe400000f149a */
[----:B------:R-:W-:Y:S02]  /*a820*/  ISETP.GE.AND P0, PT, R196, UR4, PT ;  /* 0x00000004c4007c0c */ /* 0x000fe4000bf06270 */
[CC--:B-1----:R-:W-:Y:S01]  /*a830*/  @!P3 LEA R8, P6, R199.reuse, R12.reuse, 0x2 ;  /* 0x0000000cc708b211 */ /* 0x0c2fe200078c10ff */
[----:B------:R1:W-:Y:S03]  /*a840*/  @!P4 ST.E.64 desc[UR50][R6.64], R108 ;  /* 0x0000006c0600c985 */ /* 0x0003e6000c101b32 */
[----:B------:R-:W-:Y:S02]  /*a850*/  @!P3 LEA.HI.X R9, R199, R11, R153, 0x2, P6 ;  /* 0x0000000bc709b211 */ /* 0x000fe400030f1499 */
[----:B--2---:R-:W-:-:S03]  /*a860*/  @!P2 LEA R4, P4, R198, R12, 0x2 ;  /* 0x0000000cc604a211 */ /* 0x004fc600078810ff */
[----:B------:R2:W-:Y:S01]  /*a870*/  @!P3 ST.E.64 desc[UR50][R8.64], R112 ;  /* 0x000000700800b985 */ /* 0x0005e2000c101b32 */
[----:B------:R-:W-:Y:S02]  /*a880*/  ISETP.GE.AND P3, PT, R195, UR4, PT ;  /* 0x00000004c3007c0c */ /* 0x000fe4000bf66270 */
[-C--:B------:R-:W-:Y:S02]  /*a890*/  @!P2 LEA.HI.X R5, R198, R11.reuse, R152, 0x2, P4 ;  /* 0x0000000bc605a211 */ /* 0x080fe400020f1498 */
[----:B------:R-:W-:Y:S02]  /*a8a0*/  ISETP.GE.AND P4, PT, R194, UR4, PT ;  /* 0x00000004c2007c0c */ /* 0x000fe4000bf86270 */
[----:B-1----:R-:W-:Y:S01]  /*a8b0*/  @!P1 LEA R6, P5, R197, R12, 0x2 ;  /* 0x0000000cc5069211 */ /* 0x002fe200078a10ff */
[----:B------:R1:W-:Y:S01]  /*a8c0*/  @!P2 ST.E.64 desc[UR50][R4.64], R116 ;  /* 0x000000740400a985 */ /* 0x0003e2000c101b32 */
[----:B------:R-:W-:Y:S02]  /*a8d0*/  ISETP.GE.AND P2, PT, R193, UR4, PT ;  /* 0x00000004c1007c0c */ /* 0x000fe4000bf46270 */
[----:B------:R-:W-:-:S02]  /*a8e0*/  @!P1 LEA.HI.X R7, R197, R11, R21, 0x2, P5 ;  /* 0x0000000bc5079211 */ /* 0x000fc400028f1415 */
[----:B--2---:R-:W-:-:S03]  /*a8f0*/  @!P0 LEA R8, P6, R196, R12, 0x2 ;  /* 0x0000000cc4088211 */ /* 0x004fc600078c10ff */
[----:B------:R2:W-:Y:S01]  /*a900*/  @!P1 ST.E.64 desc[UR50][R6.64], R120 ;  /* 0x0000007806009985 */ /* 0x0005e2000c101b32 */
[----:B------:R-:W-:Y:S02]  /*a910*/  ISETP.GE.AND P1, PT, R192, UR4, PT ;  /* 0x00000004c0007c0c */ /* 0x000fe4000bf26270 */
[----:B------:R-:W-:Y:S02]  /*a920*/  @!P0 LEA.HI.X R9, R196, R11, R229, 0x2, P6 ;  /* 0x0000000bc4098211 */ /* 0x000fe400030f14e5 */
[----:B-1----:R-:W-:-:S03]  /*a930*/  @!P3 LEA R4, P5, R195, R12, 0x2 ;  /* 0x0000000cc304b211 */ /* 0x002fc600078a10ff */
[----:B------:R1:W-:Y:S01]  /*a940*/  @!P0 ST.E.64 desc[UR50][R8.64], R124 ;  /* 0x0000007c08008985 */ /* 0x0003e2000c101b32 */
[----:B------:R-:W-:Y:S02]  /*a950*/  ISETP.GE.AND P0, PT, R187, UR4, PT ;  /* 0x00000004bb007c0c */ /* 0x000fe4000bf06270 */
[-C--:B------:R-:W-:Y:S02]  /*a960*/  @!P3 LEA.HI.X R5, R195, R11.reuse, R228, 0x2, P5 ;  /* 0x0000000bc305b211 */ /* 0x080fe400028f14e4 */
[----:B------:R-:W-:Y:S02]  /*a970*/  ISETP.GE.AND P5, PT, R186, UR4, PT ;  /* 0x00000004ba007c0c */ /* 0x000fe4000bfa6270 */
[C---:B--2---:R-:W-:Y:S01]  /*a980*/  @!P4 LEA R6, P6, R194.reuse, R12, 0x2 ;  /* 0x0000000cc206c211 */ /* 0x044fe200078c10ff */
[----:B------:R2:W-:Y:S03]  /*a990*/  @!P3 ST.E.64 desc[UR50][R4.64], R128 ;  /* 0x000000800400b985 */ /* 0x0005e6000c101b32 */
[----:B------:R-:W-:-:S02]  /*a9a0*/  @!P4 LEA.HI.X R7, R194, R11, R227, 0x2, P6 ;  /* 0x0000000bc207c211 */ /* 0x000fc400030f14e3 */
[----:B-1----:R-:W-:-:S03]  /*a9b0*/  @!P1 LEA R8, P6, R192, R12, 0x2 ;  /* 0x0000000cc0089211 */ /* 0x002fc600078c10ff */
[----:B------:R1:W-:Y:S01]  /*a9c0*/  @!P4 ST.E.64 desc[UR50][R6.64], R132 ;  /* 0x000000840600c985 */ /* 0x0003e2000c101b32 */
[----:B------:R-:W-:Y:S02]  /*a9d0*/  @!P1 LEA.HI.X R9, R192, R11, R225, 0x2, P6 ;  /* 0x0000000bc0099211 */ /* 0x000fe400030f14e1 */
[----:B--2---:R-:W-:-:S04]  /*a9e0*/  @!P2 LEA R4, P3, R193, R12, 0x2 ;  /* 0x0000000cc104a211 */ /* 0x004fc800078610ff */
        /* <DEDUP_REMOVED lines=9> */
.L_x_3600:
[----:B------:R-:W-:Y:S05]  /*aa80*/  BSYNC B1 ;  /* 0x0000000000017941 */ /* 0x000fea0003800000 */
.L_x_3599:
[----:B------:R-:W-:Y:S01]  /*aa90*/  VIADD R0, R0, 0x8 ;  /* 0x0000000800007836 */ /* 0x000fe20000000000 */
[----:B------:R4:W1:Y:S04]  /*aaa0*/  SHFL.IDX PT, R20, R10, 0x1, 0x1c1f ;  /* 0x003c1f000a147f89 */ /* 0x00086800000e0000 */
[----:B------:R-:W-:Y:S01]  /*aab0*/  ISETP.GE.AND P0, PT, R0, UR8, PT ;  /* 0x0000000800007c0c */ /* 0x000fe2000bf06270 */
[----:B0-----:R-:W0:-:S12]  /*aac0*/  SHFL.IDX PT, R3, R3, 0x1, 0x1c1f ;  /* 0x003c1f0003037f89 */ /* 0x001e1800000e0000 */
[----:B----4-:R-:W-:Y:S05]  /*aad0*/  @P0 BRA `(.L_x_3598) ;  /* 0x00000018001c0947 */ /* 0x010fea0003800000 */
[----:B------:R-:W-:Y:S02]  /*aae0*/  ULDC UR4, c[0x0][0xac8] ;  /* 0x0002b20000047ab9 */ /* 0x000fe40000000800 */
[----:B------:R-:W-:Y:S02]  /*aaf0*/  ISETP.GE.AND P4, PT, R17, UR4, PT ;  /* 0x0000000411007c0c */ /* 0x000fe4000bf86270 */
[----:B------:R-:W-:Y:S02]  /*ab00*/  ISETP.GE.AND P2, PT, R220, UR4, PT ;  /* 0x00000004dc007c0c */ /* 0x000fe4000bf46270 */
[----:B------:R-:W-:Y:S02]  /*ab10*/  ISETP.GE.AND P1, PT, R219, UR4, PT ;  /* 0x00000004db007c0c */ /* 0x000fe4000bf26270 */
[----:B------:R-:W-:-:S07]  /*ab20*/  ISETP.GE.AND P0, PT, R218, UR4, PT ;  /* 0x00000004da007c0c */ /* 0x000fce000bf06270 */
[CC--:B0--3--:R-:W-:Y:S02]  /*ab30*/  @!P4 LEA R4, P3, R17.reuse, R3.reuse, 0x2 ;  /* 0x000000031104c211 */ /* 0x0c9fe400078610ff */
[-C--:B------:R-:W-:Y:S02]  /*ab40*/  @!P2 LEA R6, P6, R220, R3.reuse, 0x2 ;  /* 0x00000003dc06a211 */ /* 0x080fe400078c10ff */
[----:B-1----:R-:W-:Y:S02]  /*ab50*/  @!P4 LEA.HI.X R5, R17, R20, R173, 0x2, P3 ;  /* 0x000000141105c211 */ /* 0x002fe400018f14ad */
[----:B------:R-:W-:Y:S02]  /*ab60*/  ISETP.GE.AND P3, PT, R217, UR4, PT ;  /* 0x00000004d9007c0c */ /* 0x000fe4000bf66270 */
[----:B------:R-:W-:Y:S01]  /*ab70*/  @!P1 LEA R8, P5, R219, R3, 0x2 ;  /* 0x00000003db089211 */ /* 0x000fe200078a10ff */
[----:B------:R0:W-:Y:S01]  /*ab80*/  @!P4 ST.E.64 desc[UR50][R4.64], R26 ;  /* 0x0000001a0400c985 */ /* 0x0001e2000c101b32 */
[----:B------:R-:W-:-:S02]  /*ab90*/  ISETP.GE.AND P4, PT, R216, UR4, PT ;  /* 0x00000004d8007c0c */ /* 0x000fc4000bf86270 */
[-C--:B------:R-:W-:Y:S02]  /*aba0*/  @!P2 LEA.HI.X R7, R220, R20.reuse, R172, 0x2, P6 ;  /* 0x00000014dc07a211 */ /* 0x080fe400030f14ac */
[CC--:B------:R-:W-:Y:S02]  /*abb0*/  @!P0 LEA R10, P6, R218.reuse, R3.reuse, 0x2 ;  /* 0x00000003da0a8211 */ /* 0x0c0fe400078c10ff */
[-C--:B------:R-:W-:Y:S01]  /*abc0*/  @!P1 LEA.HI.X R9, R219, R20.reuse, R15, 0x2, P5 ;  /* 0x00000014db099211 */ /* 0x080fe200028f140f */
[----:B------:R1:W-:Y:S01]  /*abd0*/  @!P2 ST.E.64 desc[UR50][R6.64], R30 ;  /* 0x0000001e0600a985 */ /* 0x0003e2000c101b32 */
[----:B------:R-:W-:Y:S02]  /*abe0*/  ISETP.GE.AND P5, PT, R215, UR4, PT ;  /* 0x00000004d7007c0c */ /* 0x000fe4000bfa6270 */
[----:B--2---:R-:W-:Y:S01]  /*abf0*/  @!P0 LEA.HI.X R11, R218, R20, R14, 0x2, P6 ;  /* 0x00000014da0b8211 */ /* 0x004fe200030f140e */
[----:B------:R2:W-:Y:S01]  /*ac00*/  @!P1 ST.E.64 desc[UR50][R8.64], R34 ;  /* 0x0000002208009985 */ /* 0x0005e2000c101b32 */
[----:B0-----:R-:W-:-:S03]  /*ac10*/  @!P3 LEA R4, P1, R217, R3, 0x2 ;  /* 0x00000003d904b211 */ /* 0x001fc600078210ff */
[----:B------:R0:W-:Y:S01]  /*ac20*/  @!P0 ST.E.64 desc[UR50][R10.64], R38 ;  /* 0x000000260a008985 */ /* 0x0001e2000c101b32 */
[----:B------:R-:W-:Y:S02]  /*ac30*/  ISETP.GE.AND P0, PT, R214, UR4, PT ;  /* 0x00000004d6007c0c */ /* 0x000fe4000bf06270 */
[C---:B------:R-:W-:Y:S02]  /*ac40*/  @!P4 LEA R12, P2, R216.reuse, R3, 0x2 ;  /* 0x00000003d80cc211 */ /* 0x040fe400078410ff */
[-C--:B------:R-:W-:Y:S02]  /*ac50*/  @!P3 LEA.HI.X R5, R217, R20.reuse, R171, 0x2, P1 ;  /* 0x00000014d905b211 */ /* 0x080fe400008f14ab */
[----:B------:R-:W-:Y:S02]  /*ac60*/  ISETP.GE.AND P1, PT, R213, UR4, PT ;  /* 0x00000004d5007c0c */ /* 0x000fe4000bf26270 */
[----:B------:R-:W-:Y:S01]  /*ac70*/  @!P4 LEA.HI.X R13, R216, R20, R170, 0x2, P2 ;  /* 0x00000014d80dc211 */ /* 0x000fe200010f14aa */
[----:B------:R3:W-:Y:S01]  /*ac80*/  @!P3 ST.E.64 desc[UR50][R4.64], R42 ;  /* 0x0000002a0400b985 */ /* 0x0007e2000c101b32 */
[----:B------:R-:W-:-:S02]  /*ac90*/  ISETP.GE.AND P2, PT, R212, UR4, PT ;  /* 0x00000004d4007c0c */ /* 0x000fc4000bf46270 */
[-C--:B------:R-:W-:Y:S01]  /*aca0*/  @!P5 LEA R14, P6, R215, R3.reuse, 0x2 ;  /* 0x00000003d70ed211 */ /* 0x080fe200078c10ff */
[----:B------:R4:W-:Y:S01]  /*acb0*/  @!P4 ST.E.64 desc[UR50][R12.64], R46 ;  /* 0x0000002e0c00c985 */ /* 0x0009e2000c101b32 */
[----:B------:R-:W-:Y:S02]  /*acc0*/  ISETP.GE.AND P3, PT, R211, UR4, PT ;  /* 0x00000004d3007c0c */ /* 0x000fe4000bf66270 */
[----:B------:R-:W-:Y:S02]  /*acd0*/  @!P5 LEA.HI.X R15, R215, R20, R169, 0x2, P6 ;  /* 0x00000014d70fd211 */ /* 0x000fe400030f14a9 */
[-C--:B-1----:R-:W-:Y:S02]  /*ace0*/  @!P0 LEA R6, P6, R214, R3.reuse, 0x2 ;  /* 0x00000003d6068211 */ /* 0x082fe400078c10ff */
[----:B------:R-:W-:Y:S01]  /*acf0*/  ISETP.GE.AND P4, PT, R210, UR4, PT ;  /* 0x00000004d2007c0c */ /* 0x000fe2000bf86270 */
[----:B------:R1:W-:Y:S01]  /*ad00*/  @!P5 ST.E.64 desc[UR50][R14.64], R50 ;  /* 0x000000320e00d985 */ /* 0x0003e2000c101b32 */
[----:B--2---:R-:W-:-:S02]  /*ad10*/  @!P1 LEA R8, P5, R213, R3, 0x2 ;  /* 0x00000003d5089211 */ /* 0x004fc400078a10ff */
[-C--:B------:R-:W-:Y:S02]  /*ad20*/  @!P0 LEA.HI.X R7, R214, R20.reuse, R168, 0x2, P6 ;  /* 0x00000014d6078211 */ /* 0x080fe400030f14a8 */
[C---:B0-----:R-:W-:Y:S02]  /*ad30*/  @!P2 LEA R10, P6, R212.reuse, R3, 0x2 ;  /* 0x00000003d40aa211 */ /* 0x041fe400078c10ff */
[-C--:B------:R-:W-:Y:S01]  /*ad40*/  @!P1 LEA.HI.X R9, R213, R20.reuse, R167, 0x2, P5 ;  /* 0x00000014d5099211 */ /* 0x080fe200028f14a7 */
[----:B------:R0:W-:Y:S01]  /*ad50*/  @!P0 ST.E.64 desc[UR50][R6.64], R54 ;  /* 0x0000003606008985 */ /* 0x0001e2000c101b32 */
[----:B------:R-:W-:Y:S02]  /*ad60*/  ISETP.GE.AND P5, PT, R209, UR4, PT ;  /* 0x00000004d1007c0c */ /* 0x000fe4000bfa6270 */
[----:B------:R-:W-:Y:S01]  /*ad70*/  @!P2 LEA.HI.X R11, R212, R20, R166, 0x2, P6 ;  /* 0x00000014d40ba211 */ /* 0x000fe200030f14a6 */
[----:B------:R2:W-:Y:S01]  /*ad80*/  @!P1 ST.E.64 desc[UR50][R8.64], R58 ;  /* 0x0000003a08009985 */ /* 0x0005e2000c101b32 */
[----:B------:R-:W-:-:S02]  /*ad90*/  ISETP.GE.AND P0, PT, R208, UR4, PT ;  /* 0x00000004d0007c0c */ /* 0x000fc4000bf06270 */
[-C--:B---3--:R-:W-:Y:S01]  /*ada0*/  @!P3 LEA R4, P6, R211, R3.reuse, 0x2 ;  /* 0x00000003d304b211 */ /* 0x088fe200078c10ff */
[----:B------:R3:W-:Y:S01]  /*adb0*/  @!P2 ST.E.64 desc[UR50][R10.64], R62 ;  /* 0x0000003e0a00a985 */ /* 0x0007e2000c101b32 */
[CC--:B----4-:R-:W-:Y:S02]  /*adc0*/  @!P4 LEA R12, P2, R210.reuse, R3.reuse, 0x2 ;  /* 0x00000003d20cc211 */ /* 0x0d0fe400078410ff */
[----:B------:R-:W-:Y:S02]  /*add0*/  ISETP.GE.AND P1, PT, R207, UR4, PT ;  /* 0x00000004cf007c0c */ /* 0x000fe4000bf26270 */
[-C--:B------:R-:W-:Y:S02]  /*ade0*/  @!P3 LEA.HI.X R5, R211, R20.reuse, R165, 0x2, P6 ;  /* 0x00000014d305b211 */ /* 0x080fe400030f14a5 */
[----:B------:R-:W-:Y:S02]  /*adf0*/  @!P4 LEA.HI.X R13, R210, R20, R164, 0x2, P2 ;  /* 0x00000014d20dc211 */ /* 0x000fe400010f14a4 */
[----:B------:R-:W-:Y:S01]  /*ae00*/  ISETP.GE.AND P2, PT, R206, UR4, PT ;  /* 0x00000004ce007c0c */ /* 0x000fe2000bf46270 */
[----:B------:R-:W-:Y:S01]  /*ae10*/  @!P3 ST.E.64 desc[UR50][R4.64], R66 ;  /* 0x000000420400b985 */ /* 0x000fe2000c101b32 */
[----:B-1----:R-:W-:-:S03]  /*ae20*/  @!P5 LEA R14, P6, R209, R3, 0x2 ;  /* 0x00000003d10ed211 */ /* 0x002fc600078c10ff */
[----:B------:R1:W-:Y:S01]  /*ae30*/  @!P4 ST.E.64 desc[UR50][R12.64], R70 ;  /* 0x000000460c00c985 */ /* 0x0003e2000c101b32 */
[-C--:B------:R-:W-:Y:S02]  /*ae40*/  @!P5 LEA.HI.X R15, R209, R20.reuse, R163, 0x2, P6 ;  /* 0x00000014d10fd211 */ /* 0x080fe400030f14a3 */
[CC--:B0-----:R-:W-:Y:S02]  /*ae50*/  @!P0 LEA R6, P4, R208.reuse, R3.reuse, 0x2 ;  /* 0x00000003d0068211 */ /* 0x0c1fe400078810ff */
[-C--:B--2---:R-:W-:Y:S01]  /*ae60*/  @!P1 LEA R8, P3, R207, R3.reuse, 0x2 ;  /* 0x00000003cf089211 */ /* 0x084fe200078610ff */
[----:B------:R0:W-:Y:S01]  /*ae70*/  @!P5 ST.E.64 desc[UR50][R14.64], R74 ;  /* 0x0000004a0e00d985 */ /* 0x0001e2000c101b32 */
[----:B------:R-:W-:Y:S02]  /*ae80*/  @!P0 LEA.HI.X R7, R208, R20, R162, 0x2, P4 ;  /* 0x00000014d0078211 */ /* 0x000fe400020f14a2 */
[----:B------:R-:W-:Y:S02]  /*ae90*/  ISETP.GE.AND P4, PT, R204, UR4, PT ;  /* 0x00000004cc007c0c */ /* 0x000fe4000bf86270 */
[----:B------:R-:W-:Y:S01]  /*aea0*/  ISETP.GE.AND P5, PT, R205, UR4, PT ;  /* 0x00000004cd007c0c */ /* 0x000fe2000bfa6270 */
[----:B------:R2:W-:Y:S01]  /*aeb0*/  @!P0 ST.E.64 desc[UR50][R6.64], R78 ;  /* 0x0000004e06008985 */ /* 0x0005e2000c101b32 */
[----:B---3--:R-:W-:-:S02]  /*aec0*/  @!P2 LEA R10, P6, R206, R3, 0x2 ;  /* 0x00000003ce0aa211 */ /* 0x008fc400078c10ff */
[-C--:B------:R-:W-:Y:S02]  /*aed0*/  @!P1 LEA.HI.X R9, R207, R20.reuse, R161, 0x2, P3 ;  /* 0x00000014cf099211 */ /* 0x080fe400018f14a1 */
[----:B------:R-:W-:Y:S02]  /*aee0*/  ISETP.GE.AND P3, PT, R203, UR4, PT ;  /* 0x00000004cb007c0c */ /* 0x000fe4000bf66270 */
[----:B------:R-:W-:Y:S01]  /*aef0*/  @!P2 LEA.HI.X R11, R206, R20, R160, 0x2, P6 ;  /* 0x00000014ce0ba211 */ /* 0x000fe200030f14a0 */
[----:B------:R3:W-:Y:S01]  /*af00*/  @!P1 ST.E.64 desc[UR50][R8.64], R82 ;  /* 0x0000005208009985 */ /* 0x0007e2000c101b32 */
[----:B------:R-:W-:Y:S02]  /*af10*/  ISETP.GE.AND P1, PT, R201, UR4, PT ;  /* 0x00000004c9007c0c */ /* 0x000fe4000bf26270 */
[----:B-1----:R-:W-:Y:S01]  /*af20*/  @!P4 LEA R12, P0, R204, R3, 0x2 ;  /* 0x00000003cc0cc211 */ /* 0x002fe200078010ff */
[----:B------:R1:W-:Y:S01]  /*af30*/  @!P2 ST.E.64 desc[UR50][R10.64], R86 ;  /* 0x000000560a00a985 */ /* 0x0003e2000c101b32 */
[----:B------:R-:W-:-:S02]  /*af40*/  ISETP.GE.AND P2, PT, R202, UR4, PT ;  /* 0x00000004ca007c0c */ /* 0x000fc4000bf46270 */
[CC--:B------:R-:W-:Y:S02]  /*af50*/  @!P5 LEA R4, P6, R205.reuse, R3.reuse, 0x2 ;  /* 0x00000003cd04d211 */ /* 0x0c0fe400078c10ff */
[-C--:B------:R-:W-:Y:S02]  /*af60*/  @!P4 LEA.HI.X R13, R204, R20.reuse, R158, 0x2, P0 ;  /* 0x00000014cc0dc211 */ /* 0x080fe400000f149e */
[----:B------:R-:W-:Y:S02]  /*af70*/  @!P5 LEA.HI.X R5, R205, R20, R159, 0x2, P6 ;  /* 0x00000014cd05d211 */ /* 0x000fe400030f149f */
[----:B------:R-:W-:Y:S02]  /*af80*/  ISETP.GE.AND P0, PT, R200, UR4, PT ;  /* 0x00000004c8007c0c */ /* 0x000fe4000bf06270 */
[----:B0-----:R-:W-:Y:S01]  /*af90*/  @!P3 LEA R14, P6, R203, R3, 0x2 ;  /* 0x00000003cb0eb211 */ /* 0x001fe200078c10ff */
[----:B------:R0:W-:Y:S01]  /*afa0*/  @!P5 ST.E.64 desc[UR50][R4.64], R90 ;  /* 0x0000005a0400d985 */ /* 0x0001e2000c101b32 */
[----:B------:R-:W-:-:S02]  /*afb0*/  ISETP.GE.AND P5, PT, R199, UR4, PT ;  /* 0x00000004c7007c0c */ /* 0x000fc4000bfa6270 */
[-C--:B------:R-:W-:Y:S01]  /*afc0*/  @!P3 LEA.HI.X R15, R203, R20.reuse, R157, 0x2, P6 ;  /* 0x00000014cb0fb211 */ /* 0x080fe200030f149d */
[----:B------:R4:W-:Y:S01]  /*afd0*/  @!P4 ST.E.64 desc[UR50][R12.64], R94 ;  /* 0x0000005e0c00c985 */ /* 0x0009e2000c101b32 */
[-C--:B--2---:R-:W-:Y:S02]  /*afe0*/  @!P2 LEA R6, P6, R202, R3.reuse, 0x2 ;  /* 0x00000003ca06a211 */ /* 0x084fe400078c10ff */
[----:B------:R-:W-:Y:S01]  /*aff0*/  ISETP.GE.AND P4, PT, R198, UR4, PT ;  /* 0x00000004c6007c0c */ /* 0x000fe2000bf86270 */
[----:B------:R2:W-:Y:S01]  /*b000*/  @!P3 ST.E.64 desc[UR50][R14.64], R98 ;  /* 0x000000620e00b985 */ /* 0x0005e2000c101b32 */
[-C--:B---3--:R-:W-:Y:S02]  /*b010*/  @!P1 LEA R8, P3, R201, R3.reuse, 0x2 ;  /* 0x00000003c9089211 */ /* 0x088fe400078610ff */
[----:B------:R-:W-:Y:S02]  /*b020*/  @!P2 LEA.HI.X R7, R202, R20, R156, 0x2, P6 ;  /* 0x00000014ca07a211 */ /* 0x000fe400030f149c */
[----:B-1----:R-:W-:-:S02]  /*b030*/  @!P0 LEA R10, P6, R200, R3, 0x2 ;  /* 0x00000003c80a8211 */ /* 0x002fc400078c10ff */
[-C--:B------:R-:W-:Y:S01]  /*b040*/  @!P1 LEA.HI.X R9, R201, R20.reuse, R155, 0x2, P3 ;  /* 0x00000014c9099211 */ /* 0x080fe200018f149b */
[----:B------:R1:W-:Y:S01]  /*b050*/  @!P2 ST.E.64 desc[UR50][R6.64], R102 ;  /* 0x000000660600a985 */ /* 0x0003e2000c101b32 */
[----:B------:R-:W-:Y:S02]  /*b060*/  ISETP.GE.AND P3, PT, R197, UR4, PT ;  /* 0x00000004c5007c0c */ /* 0x000fe4000bf66270 */
[----:B------:R-:W-:Y:S01]  /*b070*/  @!P0 LEA.HI.X R11, R200, R20, R154, 0x2, P6 ;  /* 0x00000014c80b8211 */ /* 0x000fe200030f149a */
[----:B------:R3:W-:Y:S01]  /*b080*/  @!P1 ST.E.64 desc[UR50][R8.64], R106 ;  /* 0x0000006a08009985 */ /* 0x0007e2000c101b32 */
[-C--:B0-----:R-:W-:Y:S02]  /*b090*/  @!P5 LEA R4, P1, R199, R3.reuse, 0x2 ;  /* 0x00000003c704d211 */ /* 0x081fe400078210ff */
[----:B----4-:R-:W-:Y:S01]  /*b0a0*/  @!P4 LEA R12, P2, R198, R3, 0x2 ;  /* 0x00000003c60cc211 */ /* 0x010fe200078410ff */
[----:B------:R-:W-:Y:S01]  /*b0b0*/  @!P0 ST.E.64 desc[UR50][R10.64], R110 ;  /* 0x0000006e0a008985 */ /* 0x000fe2000c101b32 */
[----:B------:R-:W-:-:S02]  /*b0c0*/  ISETP.GE.AND P0, PT, R196, UR4, PT ;  /* 0x00000004c4007c0c */ /* 0x000fc4000bf06270 */
[-C--:B------:R-:W-:Y:S02]  /*b0d0*/  @!P5 LEA.HI.X R5, R199, R20.reuse, R153, 0x2, P1 ;  /* 0x00000014c705d211 */ /* 0x080fe400008f1499 */
[----:B------:R-:W-:Y:S02]  /*b0e0*/  ISETP.GE.AND P1, PT, R195, UR4, PT ;  /* 0x00000004c3007c0c */ /* 0x000fe4000bf26270 */
[C---:B--2---:R-:W-:Y:S01]  /*b0f0*/  @!P3 LEA R14, P6, R197.reuse, R3, 0x2 ;  /* 0x00000003c50eb211 */ /* 0x044fe200078c10ff */
[----:B------:R0:W-:Y:S01]  /*b100*/  @!P5 ST.E.64 desc[UR50][R4.64], R114 ;  /* 0x000000720400d985 */ /* 0x0001e2000c101b32 */
[-C--:B------:R-:W-:Y:S02]  /*b110*/  @!P4 LEA.HI.X R13, R198, R20.reuse, R152, 0x2, P2 ;  /* 0x00000014c60dc211 */ /* 0x080fe400010f1498 */
[----:B------:R-:W-:Y:S02]  /*b120*/  @!P3 LEA.HI.X R15, R197, R20, R21, 0x2, P6 ;  /* 0x00000014c50fb211 */ /* 0x000fe400030f1415 */
[----:B------:R-:W-:Y:S01]  /*b130*/  ISETP.GE.AND P2, PT, R192, UR4, PT ;  /* 0x00000004c0007c0c */ /* 0x000fe2000bf46270 */
[----:B------:R2:W-:Y:S01]  /*b140*/  @!P4 ST.E.64 desc[UR50][R12.64], R118 ;  /* 0x000000760c00c985 */ /* 0x0005e2000c101b32 */
[----:B------:R-:W-:-:S02]  /*b150*/  ISETP.GE.AND P4, PT, R194, UR4, PT ;  /* 0x00000004c2007c0c */ /* 0x000fc4000bf86270 */
[CC--:B-1----:R-:W-:Y:S01]  /*b160*/  @!P0 LEA R6, P5, R196.reuse, R3.reuse, 0x2 ;  /* 0x00000003c4068211 */ /* 0x0c2fe200078a10ff */
[----:B------:R1:W-:Y:S01]  /*b170*/  @!P3 ST.E.64 desc[UR50][R14.64], R122 ;  /* 0x0000007a0e00b985 */ /* 0x0003e2000c101b32 */
[----:B------:R-:W-:Y:S02]  /*b180*/  ISETP.GE.AND P3, PT, R193, UR4, PT ;  /* 0x00000004c1007c0c */ /* 0x000fe4000bf66270 */
[----:B------:R-:W-:Y:S02]  /*b190*/  @!P0 LEA.HI.X R7, R196, R20, R229, 0x2, P5 ;  /* 0x00000014c4078211 */ /* 0x000fe400028f14e5 */
[----:B------:R-:W-:Y:S02]  /*b1a0*/  ISETP.GE.AND P5, PT, R187, UR4, PT ;  /* 0x00000004bb007c0c */ /* 0x000fe4000bfa6270 */
[-C--:B---3--:R-:W-:Y:S01]  /*b1b0*/  @!P1 LEA R8, P6, R195, R3.reuse, 0x2 ;  /* 0x00000003c3089211 */ /* 0x088fe200078c10ff */
[----:B------:R3:W-:Y:S02]  /*b1c0*/  @!P0 ST.E.64 desc[UR50][R6.64], R126 ;  /* 0x0000007e06008985 */ /* 0x0007e4000c101b32 */
[----:B0-----:R-:W-:-:S02]  /*b1d0*/  @!P4 LEA R4, P0, R194, R3, 0x2 ;  /* 0x00000003c204c211 */ /* 0x001fc400078010ff */
[-C--:B------:R-:W-:Y:S02]  /*b1e0*/  @!P1 LEA.HI.X R9, R195, R20.reuse, R228, 0x2, P6 ;  /* 0x00000014c3099211 */ /* 0x080fe400030f14e4 */
[-C--:B------:R-:W-:Y:S02]  /*b1f0*/  @!P3 LEA R10, P6, R193, R3.reuse, 0x2 ;  /* 0x00000003c10ab211 */ /* 0x080fe400078c10ff */
[-C--:B------:R-:W-:Y:S01]  /*b200*/  @!P4 LEA.HI.X R5, R194, R20.reuse, R227, 0x2, P0 ;  /* 0x00000014c205c211 */ /* 0x080fe200000f14e3 */
[----:B------:R3:W-:Y:S01]  /*b210*/  @!P1 ST.E.64 desc[UR50][R8.64], R130 ;  /* 0x0000008208009985 */ /* 0x0007e2000c101b32 */
[-C--:B--2---:R-:W-:Y:S02]  /*b220*/  @!P2 LEA R12, P1, R192, R3.reuse, 0x2 ;  /* 0x00000003c00ca211 */ /* 0x084fe400078210ff */
[----:B-1----:R-:W-:Y:S01]  /*b230*/  @!P5 LEA R14, P0, R187, R3, 0x2 ;  /* 0x00000003bb0ed211 */ /* 0x002fe200078010ff */
[----:B------:R3:W-:Y:S01]  /*b240*/  @!P4 ST.E.64 desc[UR50][R4.64], R134 ;  /* 0x000000860400c985 */ /* 0x0007e2000c101b32 */
[----:B------:R-:W-:-:S02]  /*b250*/  @!P3 LEA.HI.X R11, R193, R20, R226, 0x2, P6 ;  /* 0x00000014c10bb211 */ /* 0x000fc400030f14e2 */
[-C--:B------:R-:W-:Y:S02]  /*b260*/  @!P2 LEA.HI.X R13, R192, R20.reuse, R225, 0x2, P1 ;  /* 0x00000014c00da211 */ /* 0x080fe400008f14e1 */
[----:B------:R-:W-:Y:S01]  /*b270*/  @!P5 LEA.HI.X R15, R187, R20, R224, 0x2, P0 ;  /* 0x00000014bb0fd211 */ /* 0x000fe200000f14e0 */
[----:B------:R3:W-:Y:S01]  /*b280*/  @!P3 ST.E.64 desc[UR50][R10.64], R138 ;  /* 0x0000008a0a00b985 */ /* 0x0007e2000c101b32 */
[----:B------:R-:W-:-:S03]  /*b290*/  ISETP.GE.AND P0, PT, R186, UR4, PT ;  /* 0x00000004ba007c0c */ /* 0x000fc6000bf06270 */
[----:B------:R3:W-:Y:S04]  /*b2a0*/  @!P2 ST.E.64 desc[UR50][R12.64], R142 ;  /* 0x0000008e0c00a985 */ /* 0x0007e8000c101b32 */
[----:B------:R3:W-:Y:S06]  /*b2b0*/  @!P5 ST.E.64 desc[UR50][R14.64], R146 ;  /* 0x000000920e00d985 */ /* 0x0007ec000c101b32 */
[----:B------:R-:W-:Y:S05]  /*b2c0*/  @P0 BRA `(.L_x_3598) ;  /* 0x0000001000200947 */ /* 0x000fea0003800000 */
[----:B---3--:R-:W-:-:S04]  /*b2d0*/  LEA R4, P0, R186, R3, 0x2 ;  /* 0x00000003ba047211 */ /* 0x008fc800078010ff */
[----:B------:R-:W-:-:S05]  /*b2e0*/  LEA.HI.X R5, R186, R20, R223, 0x2, P0 ;  /* 0x00000014ba057211 */ /* 0x000fca00000f14df */
[----:B------:R0:W-:Y:S01]  /*b2f0*/  ST.E.64 desc[UR50][R4.64], R150 ;  /* 0x0000009604007985 */ /* 0x0001e2000c101b32 */
[----:B------:R-:W-:Y:S05]  /*b300*/  BRA `(.L_x_3598) ;  /* 0x0000001000107947 */ /* 0x000fea0003800000 */
.L_x_3592:
[----:B------:R-:W-:Y:S02]  /*b310*/  ULDC.64 UR8, c[0x0][0xc00] ;  /* 0x0003000000087ab9 */ /* 0x000fe40000000a00 */
[----:B------:R-:W-:-:S04]  /*b320*/  UISETP.NE.U32.AND UP0, UPT, UR8, URZ, UPT ;  /* 0x0000003f0800728c */ /* 0x000fc8000bf05070 */
        /* <DEDUP_REMOVED lines=9> */
[----:B------:R-:W-:Y:S01]  /*b3c0*/  UISETP.NE.AND.EX UP1, UPT, UR9, URZ, UPT, UP1 ;  /* 0x0000003f0900728c */ /* 0x000fe2000bf25310 */
[----:B------:R-:W-:Y:S02]  /*b3d0*/  ULDC UR4, c[0x0][0xa88] ;  /* 0x0002a20000047ab9 */ /* 0x000fe40000000800 */
[----:B------:R-:W-:-:S03]  /*b3e0*/  IMAD.U32 R0, RZ, RZ, UR4 ;  /* 0x00000004ff007e24 */ /* 0x000fc6000f8e00ff */
[----:B------:R-:W-:-:S05]  /*b3f0*/  PLOP3.LUT P2, PT, PT, PT, UP1, 0x80, 0x0 ;  /* 0x000000000000781c */ /* 0x000fca0003f4f018 */
[----:B------:R-:W-:-:S04]  /*b400*/  @UP1 ULEA UR8, UP2, UR40, UR8, 0x2 ;  /* 0x0000000828081291 */ /* 0x000fc8000f84103f */
[----:B------:R-:W-:Y:S02]  /*b410*/  @UP1 ULEA.HI.X UR9, UR40, UR9, UR41, 0x2, UP2 ;  /* 0x0000000928091291 */ /* 0x000fe400090f1429 */
[----:B------:R-:W-:-:S04]  /*b420*/  IMAD.U32 R6, RZ, RZ, UR8 ;  /* 0x00000008ff067e24 */ /* 0x000fc8000f8e00ff */
[----:B------:R-:W-:-:S05]  /*b430*/  IMAD.U32 R7, RZ, RZ, UR9 ;  /* 0x00000009ff077e24 */ /* 0x000fca000f8e00ff */
[----:B------:R1:W5:Y:S01]  /*b440*/  @P2 LDG.E R0, desc[UR50][R6.64] ;  /* 0x0000003206002981 */ /* 0x000362000c1e1900 */
[----:B------:R-:W-:Y:S01]  /*b450*/  UMOV UR4, URZ ;  /* 0x0000003f00047c82 */ /* 0x000fe20008000000 */
[----:B------:R-:W-:Y:S01]  /*b460*/  UISETP.NE.AND UP1, UPT, UR45, URZ, UPT ;  /* 0x0000003f2d00728c */ /* 0x000fe2000bf25270 */
[----:B------:R-:W3:Y:S10]  /*b470*/  S2R R3, SR_TID.X ;  /* 0x0000000000037919 */ /* 0x000ef40000002100 */
[----:B------:R-:W-:Y:S01]  /*b480*/  @!UP1 ULDC UR45, c[0x0][0xad4] ;  /* 0x0002b500002d9ab9 */ /* 0x000fe20000000800 */
[----:B--2---:R-:W-:Y:S01]  /*b490*/  @P1 R2UR UR4, R8 ;  /* 0x00000000080412ca */ /* 0x004fe200000e0000 */
[----:B---3--:R-:W-:-:S05]  /*b4a0*/  VIADD R8, R3, 0xffffff80 ;  /* 0xffffff8003087836 */ /* 0x008fca0000000000 */
[----:B------:R-:W-:-:S07]  /*b4b0*/  ISETP.GT.AND P0, PT, R8, 0x3f, PT ;  /* 0x0000003f0800780c */ /* 0x000fce0003f04270 */
[----:B------:R-:W-:Y:S01]  /*b4c0*/  USHF.R.S32.HI UR19, URZ, 0x1f, UR4 ;  /* 0x0000001f3f137899 */ /* 0x000fe20008011404 */
[----:B-1----:R-:W-:Y:S11]  /*b4d0*/  @P2 BRA `(.L_x_3601) ;  /* 0x0000000000102947 */ /* 0x002ff60003800000 */
[----:B------:R-:W-:Y:S05]  /*b4e0*/  @!P1 BRA `(.L_x_3601) ;  /* 0x00000000000c9947 */ /* 0x000fea0003800000 */
[----:B------:R-:W2:Y:S04]  /*b4f0*/  LDG.E R3, desc[UR50][R4.64] ;  /* 0x0000003204037981 */ /* 0x000ea8000c1e1900 */
[----:B-----5:R-:W2:Y:S02]  /*b500*/  LDG.E R0, desc[UR50][R4.64+0x4] ;  /* 0x0000043204007981 */ /* 0x020ea4000c1e1900 */
[----:B--2---:R-:W-:-:S07]  /*b510*/  IMAD.IADD R0, R0, 0x1, -R3 ;  /* 0x0000000100007824 */ /* 0x004fce00078e0a03 */
.L_x_3601:
[----:B------:R-:W-:Y:S01]  /*b520*/  USEL UR40, UR40, URZ, !UP0 ;  /* 0x0000003f28287287 */ /* 0x000fe2000c000000 */
[----:B------:R-:W-:Y:S01]  /*b530*/  BSSY B1, `(.L_x_3602) ;  /* 0x0000039000017945 */ /* 0x000fe20003800000 */
[----:B------:R-:W-:-:S03]  /*b540*/  USEL UR41, UR41, URZ, !UP0 ;  /* 0x0000003f29297287 */ /* 0x000fc6000c000000 */
[----:B------:R-:W-:Y:S09]  /*b550*/  @P0 BRA `(.L_x_3603) ;  /* 0x0000000000d80947 */ /* 0x000ff20003800000 */
[----:B------:R-:W1:Y:S01]  /*b560*/  S2R R3, SR_TID.X ;  /* 0x0000000000037919 */ /* 0x000e620000002100 */
[----:B------:R-:W2:Y:S01]  /*b570*/  LDC R9, c[0x0][0xbe8] ;  /* 0x0002fa00ff097b82 */ /* 0x000ea20000000800 */
[----:B------:R-:W-:-:S04]  /*b580*/  IMAD.U32 R4, RZ, RZ, UR43 ;  /* 0x0000002bff047e24 */ /* 0x000fc8000f8e00ff */
[----:B-1----:R-:W-:Y:S02]  /*b590*/  IMAD R3, R4, 0x40, R3 ;  /* 0x0000004004037824 */ /* 0x002fe400078e0203 */
[----:B--2--5:R-:W-:Y:S02]  /*b5a0*/  IMAD R4, R0, R9, RZ ;  /* 0x0000000900047224 */ /* 0x024fe400078e02ff */
[----:B------:R-:W-:-:S05]  /*b5b0*/  VIADD R6, R3, 0xffffff80 ;  /* 0xffffff8003067836 */ /* 0x000fca0000000000 */
[----:B------:R-:W-:-:S13]  /*b5c0*/  ISETP.GE.AND P0, PT, R6, R4, PT ;  /* 0x000000040600720c */ /* 0x000fda0003f06270 */
[----:B------:R-:W-:Y:S05]  /*b5d0*/  @P0 BRA `(.L_x_3603) ;  /* 0x0000000000b80947 */ /* 0x000fea0003800000 */
[----:B------:R-:W-:Y:S01]  /*b5e0*/  ISETP.NE.AND P0, PT, R9, 0x1, PT ;  /* 0x000000010900780c */ /* 0x000fe20003f05270 */
[----:B------:R-:W-:Y:S01]  /*b5f0*/  UISETP.GT.AND UP0, UPT, UR45, 0x1, UPT ;  /* 0x000000012d00788c */ /* 0x000fe2000bf04270 */
[----:B------:R-:W-:-:S03]  /*b600*/  UMOV UR17, 0x9b8 ;  /* 0x000009b800117882 */ /* 0x000fc60000000000 */
[----:B------:R-:W-:Y:S02]  /*b610*/  USEL UR17, UR17, 0x978, UP0 ;  /* 0x0000097811117887 */ /* 0x000fe40008000000 */
[----:B------:R-:W-:-:S06]  /*b620*/  USEL UR16, UR44, URZ, UP0 ;  /* 0x0000003f2c107287 */ /* 0x000fcc0008000000 */
[----:B------:R-:W1:Y:S04]  /*b630*/  @P0 LDC R3, c[0x0][0xbec] ;  /* 0x0002fb00ff030b82 */ /* 0x000e680000000800 */
[----:B------:R-:W-:Y:S01]  /*b640*/  ULDC.64 UR8, c[0x0][UR17+0x218] ;  /* 0x0000860011087abb */ /* 0x000fe20008000a00 */
[----:B------:R-:W-:Y:S01]  /*b650*/  ULDC.64 UR12, c[0x0][UR17+0x220] ;  /* 0x00008800110c7abb */ /* 0x000fe20008000a00 */
[----:B------:R-:W-:Y:S01]  /*b660*/  ULDC.64 UR14, c[0x0][UR17+0x228] ;  /* 0x00008a00110e7abb */ /* 0x000fe20008000a00 */
[----:B------:R-:W-:Y:S01]  /*b670*/  UIMAD.WIDE.U32 UR10, UR8, UR42, URZ ;  /* 0x0000002a080a72a5 */ /* 0x000fe2000f8e003f */
[----:B------:R-:W2:Y:S01]  /*b680*/  @P0 LDC R5, c[0x0][0xbf0] ;  /* 0x0002fc00ff050b82 */ /* 0x000ea20000000800 */
[----:B------:R-:W-:Y:S02]  /*b690*/  UIMAD UR18, UR9, UR42, URZ ;  /* 0x0000002a091272a4 */ /* 0x000fe4000f8e023f */
[----:B------:R-:W-:-:S02]  /*b6a0*/  UIMAD UR13, UR13, UR40, URZ ;  /* 0x000000280d0d72a4 */ /* 0x000fc4000f8e023f */
[----:B------:R-:W-:Y:S02]  /*b6b0*/  UIMAD.WIDE.U32 UR20, UR14, UR16, URZ ;  /* 0x000000100e1472a5 */ /* 0x000fe4000f8e003f */
[----:B------:R-:W-:Y:S02]  /*b6c0*/  UIMAD.WIDE.U32 UR8, UR12, UR40, URZ ;  /* 0x000000280c0872a5 */ /* 0x000fe4000f8e003f */
[----:B------:R-:W-:Y:S02]  /*b6d0*/  UIMAD UR14, UR15, UR16, URZ ;  /* 0x000000100f0e72a4 */ /* 0x000fe4000f8e023f */
[----:B------:R-:W-:Y:S02]  /*b6e0*/  UIMAD UR13, UR12, UR41, UR13 ;  /* 0x000000290c0d72a4 */ /* 0x000fe4000f8e020d */
[----:B------:R-:W-:Y:S02]  /*b6f0*/  UIADD3 UR10, UP1, UP2, UR8, UR10, UR4 ;  /* 0x0000000a080a7290 */ /* 0x000fe4000fa3e004 */
[----:B------:R-:W-:Y:S01]  /*b700*/  UIADD3 UR14, UR21, UR14, URZ ;  /* 0x0000000e150e7290 */ /* 0x000fe2000fffe03f */
[----:B-1----:R-:W-:Y:S01]  /*b710*/  @P0 IMAD.HI.U32 R4, R6, R3, RZ ;  /* 0x0000000306040227 */ /* 0x002fe200078e00ff */
[----:B------:R-:W-:-:S02]  /*b720*/  UIADD3 UR18, UR11, UR18, URZ ;  /* 0x000000120b127290 */ /* 0x000fc4000fffe03f */
[----:B------:R-:W-:Y:S01]  /*b730*/  UIADD3 UR13, UR9, UR13, URZ ;  /* 0x0000000d090d7290 */ /* 0x000fe2000fffe03f */
[----:B------:R-:W-:Y:S02]  /*b740*/  IMAD.MOV.U32 R3, RZ, RZ, R6 ;  /* 0x000000ffff037224 */ /* 0x000fe400078e0006 */
[----:B------:R-:W-:Y:S01]  /*b750*/  IMAD.U32 R10, RZ, RZ, UR14 ;  /* 0x0000000eff0a7e24 */ /* 0x000fe2000f8e00ff */
[----:B------:R-:W-:Y:S01]  /*b760*/  ULDC.64 UR8, c[0x0][UR17+0x210] ;  /* 0x0000840011087abb */ /* 0x000fe20008000a00 */
[----:B--2---:R-:W-:Y:S01]  /*b770*/  @P0 SHF.R.U32.HI R3, RZ, R5, R4 ;  /* 0x00000005ff030219 */ /* 0x004fe20000011604 */
[----:B------:R-:W-:Y:S02]  /*b780*/  IMAD.U32 R4, RZ, RZ, UR20 ;  /* 0x00000014ff047e24 */ /* 0x000fe4000f8e00ff */
[----:B------:R-:W-:Y:S01]  /*b790*/  IMAD.U32 R5, RZ, RZ, UR21 ;  /* 0x00000015ff057e24 */ /* 0x000fe2000f8e00ff */
[--C-:B------:R-:W-:Y:S01]  /*b7a0*/  SHF.R.S32.HI R5, RZ, 0x1f, R3.reuse ;  /* 0x0000001fff057819 */ /* 0x100fe20000011403 */
[----:B------:R-:W-:Y:S01]  /*b7b0*/  IMAD.MOV R7, RZ, RZ, -R3 ;  /* 0x000000ffff077224 */ /* 0x000fe200078e0a03 */
[----:B------:R-:W-:Y:S01]  /*b7c0*/  IADD3 R4, P0, P1, R3, UR10, R4 ;  /* 0x0000000a03047c10 */ /* 0x000fe2000f91e004 */
[----:B------:R-:W-:-:S02]  /*b7d0*/  UIADD3.X UR10, UR13, UR18, UR19, UP1, UP2 ;  /* 0x000000120d0a7290 */ /* 0x000fc40008fe4413 */
[----:B------:R-:W-:-:S04]  /*b7e0*/  IMAD R7, R9, R7, R6 ;  /* 0x0000000709077224 */ /* 0x000fc800078e0206 */
[----:B------:R-:W-:Y:S01]  /*b7f0*/  IADD3.X R5, R5, UR10, R10, P0, P1 ;  /* 0x0000000a05057c10 */ /* 0x000fe200087e240a */
[C---:B------:R-:W-:Y:S01]  /*b800*/  IMAD R6, R7.reuse, UR9, RZ ;  /* 0x0000000907067c24 */ /* 0x040fe2000f8e02ff */
[----:B------:R-:W-:Y:S01]  /*b810*/  SHF.R.S32.HI R3, RZ, 0x1f, R7 ;  /* 0x0000001fff037819 */ /* 0x000fe20000011407 */
[----:B------:R-:W-:Y:S01]  /*b820*/  ULDC.64 UR10, c[0x0][0xba8] ;  /* 0x0002ea00000a7ab9 */ /* 0x000fe20000000a00 */
[----:B------:R-:W-:Y:S01]  /*b830*/  @!UP0 ULDC UR10, c[0x0][0xb50] ;  /* 0x0002d400000a8ab9 */ /* 0x000fe20000000800 */
[----:B------:R-:W-:Y:S01]  /*b840*/  IMAD.WIDE.U32 R4, R7, UR8, R4 ;  /* 0x0000000807047c25 */ /* 0x000fe2000f8e0004 */
[----:B------:R-:W-:-:S03]  /*b850*/  @!UP0 ULDC UR11, c[0x0][0xb54] ;  /* 0x0002d500000b8ab9 */ /* 0x000fc60000000800 */
[----:B------:R-:W-:Y:S01]  /*b860*/  IMAD R3, R3, UR8, R6 ;  /* 0x0000000803037c24 */ /* 0x000fe2000f8e0206 */
[----:B------:R-:W-:-:S03]  /*b870*/  LEA R6, P0, R4, UR10, 0x2 ;  /* 0x0000000a04067c11 */ /* 0x000fc6000f8010ff */
[----:B------:R-:W-:-:S05]  /*b880*/  IMAD.IADD R3, R5, 0x1, R3 ;  /* 0x0000000105037824 */ /* 0x000fca00078e0203 */
[----:B------:R-:W-:Y:S01]  /*b890*/  LEA.HI.X R7, R4, UR11, R3, 0x2, P0 ;  /* 0x0000000b04077c11 */ /* 0x000fe200080f1403 */
[----:B------:R-:W-:-:S05]  /*b8a0*/  IMAD.MOV.U32 R3, RZ, RZ, -0x800000 ;  /* 0xff800000ff037424 */ /* 0x000fca00078e00ff */
[----:B------:R1:W-:Y:S02]  /*b8b0*/  STG.E desc[UR50][R6.64], R3 ;  /* 0x0000000306007986 */ /* 0x0003e4000c101932 */
.L_x_3603:
[----:B------:R-:W-:Y:S05]  /*b8c0*/  BSYNC B1 ;  /* 0x0000000000017941 */ /* 0x000fea0003800000 */
.L_x_3602:
[----:B------:R-:W-:-:S06]  /*b8d0*/  UISETP.GT.AND UP0, UPT, UR45, 0x1, UPT ;  /* 0x000000012d00788c */ /* 0x000fcc000bf04270 */
[----:B------:R-:W-:-:S13]  /*b8e0*/  PLOP3.LUT P0, PT, PT, PT, UP0, 0x80, 0x0 ;  /* 0x000000000000781c */ /* 0x000fda0003f0f008 */
[----:B------:R-:W-:Y:S05]  /*b8f0*/  @P0 BRA `(.L_x_3598) ;  /* 0x0000000800940947 */ /* 0x000fea0003800000 */
[----:B------:R-:W2:Y:S01]  /*b900*/  LDC R11, c[0x0][0xbe8] ;  /* 0x0002fa00ff0b7b82 */ /* 0x000ea20000000800 */
[----:B-1----:R-:W-:Y:S01]  /*b910*/  SHF.R.S32.HI R3, RZ, 0x1f, R8 ;  /* 0x0000001fff037819 */ /* 0x002fe20000011408 */
[----:B------:R-:W-:Y:S01]  /*b920*/  ULDC.64 UR12, c[0x0][0xaa0] ;  /* 0x0002a800000c7ab9 */ /* 0x000fe20000000a00 */
[----:B------:R-:W-:Y:S01]  /*b930*/  IMAD.U32 R6, RZ, RZ, UR43 ;  /* 0x0000002bff067e24 */ /* 0x000fe2000f8e00ff */
[----:B------:R-:W-:Y:S01]  /*b940*/  UIMAD UR10, UR19, UR12, URZ ;  /* 0x0000000c130a72a4 */ /* 0x000fe2000f8e023f */
[----:B------:R-:W-:Y:S01]  /*b950*/  LEA.HI R3, R3, R8, RZ, 0x3 ;  /* 0x0000000803037211 */ /* 0x000fe200078f18ff */
[----:B------:R-:W-:Y:S01]  /*b960*/  UIMAD.WIDE.U32 UR8, UR4, UR12, URZ ;  /* 0x0000000c040872a5 */ /* 0x000fe2000f8e003f */
[----:B------:R-:W-:Y:S01]  /*b970*/  VIADD R33, R2, 0xc0 ;  /* 0x000000c002217836 */ /* 0x000fe20000000000 */
[----:B------:R-:W-:Y:S01]  /*b980*/  UIMAD UR10, UR4, UR13, UR10 ;  /* 0x0000000d040a72a4 */ /* 0x000fe2000f8e020a */
[----:B------:R-:W-:Y:S01]  /*b990*/  LOP3.LUT R5, R3, 0xfffffff8, RZ, 0xc0, !PT ;  /* 0xfffffff803057812 */ /* 0x000fe200078ec0ff */
[----:B------:R-:W-:Y:S01]  /*b9a0*/  ULDC UR12, c[0x0][0xac8] ;  /* 0x0002b200000c7ab9 */ /* 0x000fe20000000800 */
[----:B------:R-:W-:Y:S01]  /*b9b0*/  SHF.R.S32.HI R13, RZ, 0x3, R3 ;  /* 0x00000003ff0d7819 */ /* 0x000fe20000011403 */
[----:B------:R-:W-:Y:S01]  /*b9c0*/  UIADD3 UR9, UR9, UR10, URZ ;  /* 0x0000000a09097290 */ /* 0x000fe2000fffe03f */
[----:B------:R-:W-:Y:S01]  /*b9d0*/  ISETP.GE.AND P1, PT, R185, UR12, PT ;  /* 0x0000000cb9007c0c */ /* 0x000fe2000bf26270 */
[----:B------:R-:W-:Y:S01]  /*b9e0*/  IMAD.IADD R8, R8, 0x1, -R5 ;  /* 0x0000000108087824 */ /* 0x000fe200078e0a05 */
[----:B------:R-:W-:Y:S01]  /*b9f0*/  ULDC.64 UR10, c[0x0][0xae8] ;  /* 0x0002ba00000a7ab9 */ /* 0x000fe20000000a00 */
[----:B------:R-:W-:Y:S01]  /*ba00*/  ISETP.GE.AND P2, PT, R2, UR12, PT ;  /* 0x0000000c02007c0c */ /* 0x000fe2000bf46270 */
[----:B------:R-:W-:Y:S01]  /*ba10*/  UIMAD.WIDE.U32 UR8, UR42, UR10, UR8 ;  /* 0x0000000a2a0872a5 */ /* 0x000fe2000f8e0008 */
[----:B------:R-:W-:Y:S01]  /*ba20*/  IMAD R3, R8, 0x20, R13 ;  /* 0x0000002008037824 */ /* 0x000fe200078e020d */
[----:B------:R-:W-:Y:S01]  /*ba30*/  BSSY B1, `(.L_x_3604) ;  /* 0x000006d000017945 */ /* 0x000fe20003800000 */
[----:B------:R-:W-:Y:S01]  /*ba40*/  VIADD R27, R2, 0x100 ;  /* 0x00000100021b7836 */ /* 0x000fe20000000000 */
[----:B------:R-:W-:Y:S01]  /*ba50*/  UIMAD UR9, UR42, UR11, UR9 ;  /* 0x0000000b2a0972a4 */ /* 0x000fe2000f8e0209 */
[----:B------:R-:W-:Y:S01]  /*ba60*/  IMAD R9, R6, 0x40, R3 ;  /* 0x0000004006097824 */ /* 0x000fe200078e0203 */
[----:B------:R-:W-:Y:S01]  /*ba70*/  SEL R3, RZ, 0xffffffff, P1 ;  /* 0xffffffffff037807 */ /* 0x000fe20000800000 */
[----:B------:R-:W-:Y:S01]  /*ba80*/  ULDC.64 UR10, c[0x0][0xaf0] ;  /* 0x0002bc00000a7ab9 */ /* 0x000fe20000000a00 */
[----:B--2---:R-:W-:Y:S01]  /*ba90*/  ISETP.NE.AND P0, PT, R11, 0x1, PT ;  /* 0x000000010b00780c */ /* 0x004fe20003f05270 */
[----:B------:R-:W-:Y:S01]  /*baa0*/  UIMAD UR41, UR41, UR10, URZ ;  /* 0x0000000a292972a4 */ /* 0x000fe2000f8e023f */
[----:B------:R-:W-:Y:S01]  /*bab0*/  ISETP.GE.AND P1, PT, R184, UR12, PT ;  /* 0x0000000cb8007c0c */ /* 0x000fe2000bf26270 */
[----:B------:R-:W-:Y:S01]  /*bac0*/  IMAD.SHL.U32 R15, R3, 0x2, RZ ;  /* 0x00000002030f7824 */ /* 0x000fe200078e00ff */
[----:B------:R-:W-:Y:S01]  /*bad0*/  SEL R6, RZ, 0x1, P2 ;  /* 0x00000001ff067807 */ /* 0x000fe20001000000 */
[----:B------:R-:W-:Y:S01]  /*bae0*/  UIMAD UR4, UR40, UR11, UR41 ;  /* 0x0000000b280472a4 */ /* 0x000fe2000f8e0229 */
[----:B------:R-:W-:Y:S01]  /*baf0*/  SEL R7, RZ, 0xffffffff, P1 ;  /* 0xffffffffff077807 */ /* 0x000fe20000800000 */
[----:B------:R-:W-:Y:S01]  /*bb00*/  UIMAD.WIDE.U32 UR40, UR40, UR10, UR8 ;  /* 0x0000000a282872a5 */ /* 0x000fe2000f8e0008 */
[----:B------:R-:W-:Y:S01]  /*bb10*/  IMAD.MOV.U32 R3, RZ, RZ, R9 ;  /* 0x000000ffff037224 */ /* 0x000fe200078e0009 */
[----:B------:R-:W-:Y:S01]  /*bb20*/  LOP3.LUT R6, R15, 0x2, R6, 0xe2, !PT ;  /* 0x000000020f067812 */ /* 0x000fe200078ee206 */
[----:B------:R-:W-:Y:S01]  /*bb30*/  ULDC.64 UR8, c[0x0][0xae0] ;  /* 0x0002b80000087ab9 */ /* 0x000fe20000000a00 */
[----:B------:R-:W-:Y:S01]  /*bb40*/  IMAD.SHL.U32 R7, R7, 0x4, RZ ;  /* 0x0000000407077824 */ /* 0x000fe200078e00ff */
[----:B------:R-:W-:Y:S01]  /*bb50*/  UIADD3 UR4, UR41, UR4, URZ ;  /* 0x0000000429047290 */ /* 0x000fe2000fffe03f */
[----:B------:R-:W1:Y:S01]  /*bb60*/  @P0 LDC R4, c[0x0][0xbec] ;  /* 0x0002fb00ff040b82 */ /* 0x000e620000000800 */
[C---:B------:R-:W-:Y:S01]  /*bb70*/  VIADD R37, R2.reuse, 0x140 ;  /* 0x0000014002257836 */ /* 0x040fe20000000000 */
[----:B------:R-:W-:Y:S01]  /*bb80*/  SHF.R.S32.HI R35, RZ, 0x1f, R184 ;  /* 0x0000001fff237819 */ /* 0x000fe200000114b8 */
[----:B------:R-:W-:Y:S01]  /*bb90*/  VIADD R29, R2, 0x180 ;  /* 0x00000180021d7836 */ /* 0x000fe20000000000 */
[----:B------:R-:W-:Y:S01]  /*bba0*/  LOP3.LUT R10, R7, 0x4, R6, 0xe2, !PT ;  /* 0x00000004070a7812 */ /* 0x000fe200078ee206 */
[----:B------:R-:W-:Y:S01]  /*bbb0*/  IMAD.U32 R26, RZ, RZ, UR43 ;  /* 0x0000002bff1a7e24 */ /* 0x000fe2000f8e00ff */
[----:B------:R-:W-:Y:S01]  /*bbc0*/  SHF.R.S32.HI R28, RZ, 0x1f, R27 ;  /* 0x0000001fff1c7819 */ /* 0x000fe2000001141b */
[----:B-----5:R-:W-:Y:S01]  /*bbd0*/  IMAD R25, R0, R11, RZ ;  /* 0x0000000b00197224 */ /* 0x020fe200078e02ff */
[----:B------:R-:W2:Y:S01]  /*bbe0*/  @P0 LDC R5, c[0x0][0xbf0] ;  /* 0x0002fc00ff050b82 */ /* 0x000ea20000000800 */
[----:B------:R-:W-:Y:S01]  /*bbf0*/  IMAD R26, R26, 0x40, R13 ;  /* 0x000000401a1a7824 */ /* 0x000fe200078e020d */
[----:B------:R-:W-:Y:S01]  /*bc00*/  SHF.R.S32.HI R30, RZ, 0x1f, R29 ;  /* 0x0000001fff1e7819 */ /* 0x000fe2000001141d */
[----:B------:R-:W-:Y:S01]  /*bc10*/  VIADD R31, R2, 0x1c0 ;  /* 0x000001c0021f7836 */ /* 0x000fe20000000000 */
[----:B------:R-:W-:-:S02]  /*bc20*/  SHF.R.S32.HI R32, RZ, 0x1f, R33 ;  /* 0x0000001fff207819 */ /* 0x000fc40000011421 */
[----:B------:R-:W-:Y:S02]  /*bc30*/  SHF.R.S32.HI R36, RZ, 0x1f, R37 ;  /* 0x0000001fff247819 */ /* 0x000fe40000011425 */
[----:B------:R-:W-:Y:S02]  /*bc40*/  ISETP.GE.AND P1, PT, R31, UR12, PT ;  /* 0x0000000c1f007c0c */ /* 0x000fe4000bf26270 */
[----:B------:R-:W-:Y:S02]  /*bc50*/  SHF.R.S32.HI R34, RZ, 0x1f, R31 ;  /* 0x0000001fff227819 */ /* 0x000fe4000001141f */
[----:B------:R-:W-:Y:S02]  /*bc60*/  SEL R0, RZ, 0x80, P1 ;  /* 0x00000080ff007807 */ /* 0x000fe40000800000 */
[----:B------:R-:W-:Y:S01]  /*bc70*/  SHF.R.S32.HI R38, RZ, 0x1f, R185 ;  /* 0x0000001fff267819 */ /* 0x000fe200000114b9 */
[----:B-1----:R-:W-:-:S05]  /*bc80*/  @P0 IMAD.HI.U32 R4, R9, R4, RZ ;  /* 0x0000000409040227 */ /* 0x002fca00078e00ff */
[----:B--2---:R-:W-:Y:S01]  /*bc90*/  @P0 SHF.R.U32.HI R3, RZ, R5, R4 ;  /* 0x00000005ff030219 */ /* 0x004fe20000011604 */
[----:B------:R-:W-:Y:S01]  /*bca0*/  IMAD.U32 R5, RZ, RZ, UR41 ;  /* 0x00000029ff057e24 */ /* 0x000fe2000f8e00ff */
[----:B------:R-:W-:Y:S01]  /*bcb0*/  ISETP.GE.AND P0, PT, R33, UR12, PT ;  /* 0x0000000c21007c0c */ /* 0x000fe2000bf06270 */
[----:B------:R-:W-:Y:S01]  /*bcc0*/  IMAD.U32 R4, RZ, RZ, UR40 ;  /* 0x00000028ff047e24 */ /* 0x000fe2000f8e00ff */
[--C-:B------:R-:W-:Y:S01]  /*bcd0*/  SHF.R.S32.HI R6, RZ, 0x1f, R3.reuse ;  /* 0x0000001fff067819 */ /* 0x100fe20000011403 */
[----:B------:R-:W-:Y:S01]  /*bce0*/  IMAD.U32 R5, RZ, RZ, UR4 ;  /* 0x00000004ff057e24 */ /* 0x000fe2000f8e00ff */
[----:B------:R-:W-:Y:S01]  /*bcf0*/  SEL R7, RZ, 0xffffffff, P0 ;  /* 0xffffffffff077807 */ /* 0x000fe20000000000 */
[----:B------:R-:W-:Y:S01]  /*bd00*/  IMAD.MOV R8, RZ, RZ, -R3 ;  /* 0x000000ffff087224 */ /* 0x000fe200078e0a03 */
[----:B------:R-:W-:Y:S01]  /*bd10*/  ISETP.GE.AND P0, PT, R27, UR12, PT ;  /* 0x0000000c1b007c0c */ /* 0x000fe2000bf06270 */
[----:B------:R-:W-:Y:S02]  /*bd20*/  IMAD R6, R6, UR8, RZ ;  /* 0x0000000806067c24 */ /* 0x000fe4000f8e02ff */
[----:B------:R-:W-:Y:S01]  /*bd30*/  IMAD.SHL.U32 R15, R7, 0x8, RZ ;  /* 0x00000008070f7824 */ /* 0x000fe200078e00ff */
[----:B------:R-:W-:Y:S01]  /*bd40*/  SEL R12, RZ, 0xffffffff, P0 ;  /* 0xffffffffff0c7807 */ /* 0x000fe20000000000 */
[----:B------:R-:W-:Y:S01]  /*bd50*/  IMAD R7, R3, UR9, R6 ;  /* 0x0000000903077c24 */ /* 0x000fe2000f8e0206 */
[----:B------:R-:W-:Y:S01]  /*bd60*/  ISETP.GE.AND P0, PT, R37, UR12, PT ;  /* 0x0000000c25007c0c */ /* 0x000fe2000bf06270 */
[----:B------:R-:W-:Y:S01]  /*bd70*/  IMAD.WIDE.U32 R4, R3, UR8, R4 ;  /* 0x0000000803047c25 */ /* 0x000fe2000f8e0004 */
[----:B------:R-:W-:Y:S01]  /*bd80*/  LOP3.LUT R10, R15, 0x8, R10, 0xe2, !PT ;  /* 0x000000080f0a7812 */ /* 0x000fe200078ee20a */
[----:B------:R-:W-:-:S02]  /*bd90*/  ULDC.64 UR8, c[0x0][0xad8] ;  /* 0x0002b60000087ab9 */ /* 0x000fc40000000a00 */
[----:B------:R-:W-:Y:S02]  /*bda0*/  IMAD R3, R11, R8, R9 ;  /* 0x000000080b037224 */ /* 0x000fe400078e0209 */
[----:B------:R-:W-:Y:S02]  /*bdb0*/  IMAD.SHL.U32 R9, R12, 0x10, RZ ;  /* 0x000000100c097824 */ /* 0x000fe400078e00ff */
[----:B------:R-:W-:Y:S01]  /*bdc0*/  IMAD.IADD R5, R5, 0x1, R7 ;  /* 0x0000000105057824 */ /* 0x000fe200078e0207 */
[----:B------:R-:W-:Y:S02]  /*bdd0*/  SHF.R.S32.HI R6, RZ, 0x1f, R3 ;  /* 0x0000001fff067819 */ /* 0x000fe40000011403 */
[----:B------:R-:W-:Y:S01]  /*bde0*/  SEL R7, RZ, 0xffffffff, P0 ;  /* 0xffffffffff077807 */ /* 0x000fe20000000000 */
[----:B------:R-:W-:Y:S01]  /*bdf0*/  IMAD.WIDE.U32 R4, R3, UR8, R4 ;  /* 0x0000000803047c25 */ /* 0x000fe2000f8e0004 */
[----:B------:R-:W-:Y:S02]  /*be00*/  LOP3.LUT R10, R9, 0x10, R10, 0xe2, !PT ;  /* 0x00000010090a7812 */ /* 0x000fe400078ee20a */
[----:B------:R-:W-:Y:S01]  /*be10*/  ISETP.GE.AND P0, PT, R29, UR12, PT ;  /* 0x0000000c1d007c0c */ /* 0x000fe2000bf06270 */
[----:B------:R-:W-:-:S02]  /*be20*/  IMAD R6, R6, UR8, RZ ;  /* 0x0000000806067c24 */ /* 0x000fc4000f8e02ff */
[----:B------:R-:W-:Y:S02]  /*be30*/  IMAD.SHL.U32 R9, R7, 0x20, RZ ;  /* 0x0000002007097824 */ /* 0x000fe400078e00ff */
[----:B------:R-:W-:Y:S01]  /*be40*/  IMAD R7, R3, UR9, R6 ;  /* 0x0000000903077c24 */ /* 0x000fe2000f8e0206 */
[----:B------:R-:W-:Y:S02]  /*be50*/  ULDC.64 UR8, c[0x0][0xa80] ;  /* 0x0002a00000087ab9 */ /* 0x000fe40000000a00 */
[----:B------:R-:W-:Y:S01]  /*be60*/  LOP3.LUT R10, R9, 0x20, R10, 0xe2, !PT ;  /* 0x00000020090a7812 */ /* 0x000fe200078ee20a */
[----:B------:R-:W-:Y:S01]  /*be70*/  IMAD.IADD R3, R5, 0x1, R7 ;  /* 0x0000000105037824 */ /* 0x000fe200078e0207 */
[----:B------:R-:W-:Y:S02]  /*be80*/  SEL R9, RZ, 0x40, P0 ;  /* 0x00000040ff097807 */ /* 0x000fe40000000000 */
[----:B------:R-:W-:Y:S02]  /*be90*/  LEA R20, P0, R4, UR8, 0x1 ;  /* 0x0000000804147c11 */ /* 0x000fe4000f8008ff */
[----:B------:R-:W-:-:S02]  /*bea0*/  LOP3.LUT R21, R10, R9, RZ, 0xfc, !PT ;  /* 0x000000090a157212 */ /* 0x000fc400078efcff */
[----:B------:R-:W-:Y:S01]  /*beb0*/  LEA.HI.X R3, R4, UR9, R3, 0x1, P0 ;  /* 0x0000000904037c11 */ /* 0x000fe200080f0c03 */
[----:B------:R1:W2:Y:S01]  /*bec0*/  SHFL.IDX PT, R6, R20, RZ, 0x181f ;  /* 0x00181fff14067589 */ /* 0x0002a200000e0000 */
[----:B------:R-:W-:Y:S02]  /*bed0*/  ISETP.GE.AND P0, PT, R26, R25, PT ;  /* 0x000000191a00720c */ /* 0x000fe40003f06270 */
[----:B------:R-:W-:Y:S01]  /*bee0*/  LOP3.LUT R24, R21, R0, RZ, 0xfc, !PT ;  /* 0x0000000015187212 */ /* 0x000fe200078efcff */
[----:B------:R1:W3:Y:S10]  /*bef0*/  SHFL.IDX PT, R7, R3, RZ, 0x181f ;  /* 0x00181fff03077589 */ /* 0x0002f400000e0000 */
[----:B-1----:R-:W-:Y:S05]  /*bf00*/  @P0 BRA `(.L_x_3605) ;  /* 0x00000000007c0947 */ /* 0x002fea0003800000 */
[----:B------:R-:W-:Y:S02]  /*bf10*/  ISETP.GE.AND P2, PT, R185, UR12, PT ;  /* 0x0000000cb9007c0c */ /* 0x000fe4000bf46270 */
[----:B------:R-:W-:Y:S02]  /*bf20*/  ISETP.GE.AND P1, PT, R2, UR12, PT ;  /* 0x0000000c02007c0c */ /* 0x000fe4000bf26270 */
[----:B------:R-:W-:Y:S02]  /*bf30*/  ISETP.GE.AND P5, PT, R184, UR12, PT ;  /* 0x0000000cb8007c0c */ /* 0x000fe4000bfa6270 */
[----:B------:R-:W-:-:S07]  /*bf40*/  ISETP.GE.AND P3, PT, R33, UR12, PT ;  /* 0x0000000c21007c0c */ /* 0x000fce000bf66270 */
[CC--:B--2---:R-:W-:Y:S02]  /*bf50*/  @!P2 LEA R8, P0, R185.reuse, R6.reuse, 0x1 ;  /* 0x00000006b908a211 */ /* 0x0c4fe400078008ff */
[----:B---3--:R-:W-:Y:S02]  /*bf60*/  @!P1 IMAD.WIDE R4, R2, 0x2, R6 ;  /* 0x0000000202049825 */ /* 0x008fe400078e0206 */
[----:B------:R-:W-:Y:S02]  /*bf70*/  @!P2 LEA.HI.X R9, R185, R7, R38, 0x1, P0 ;  /* 0x00000007b909a211 */ /* 0x000fe400000f0c26 */
[----:B------:R-:W-:Y:S01]  /*bf80*/  @!P5 LEA R10, P4, R184, R6, 0x1 ;  /* 0x00000006b80ad211 */ /* 0x000fe200078808ff */
[----:B------:R-:W-:Y:S01]  /*bf90*/  @!P1 ST.E.128 desc[UR50][R4.64], RZ ;  /* 0x000000ff04009985 */ /* 0x000fe2000c101d32 */
[----:B------:R-:W-:Y:S02]  /*bfa0*/  ISETP.GE.AND P1, PT, R37, UR12, PT ;  /* 0x0000000c25007c0c */ /* 0x000fe4000bf26270 */
[----:B------:R-:W-:Y:S01]  /*bfb0*/  LOP3.LUT P0, RZ, R21, 0x40, RZ, 0xc0, !PT ;  /* 0x0000004015ff7812 */ /* 0x000fe2000780c0ff */
[----:B------:R1:W-:Y:S01]  /*bfc0*/  @!P2 ST.E.128 desc[UR50][R8.64], RZ ;  /* 0x000000ff0800a985 */ /* 0x0003e2000c101d32 */
[----:B------:R-:W-:-:S02]  /*bfd0*/  ISETP.GE.AND P2, PT, R27, UR12, PT ;  /* 0x0000000c1b007c0c */ /* 0x000fc4000bf46270 */
[-C--:B------:R-:W-:Y:S02]  /*bfe0*/  @!P5 LEA.HI.X R11, R184, R7.reuse, R35, 0x1, P4 ;  /* 0x00000007b80bd211 */ /* 0x080fe400020f0c23 */
[----:B------:R-:W-:Y:S02]  /*bff0*/  LOP3.LUT P4, RZ, R24, 0x80, RZ, 0xc0, !PT ;  /* 0x0000008018ff7812 */ /* 0x000fe4000788c0ff */
[CC--:B------:R-:W-:Y:S01]  /*c000*/  @!P3 LEA R12, P6, R33.reuse, R6.reuse, 0x1 ;  /* 0x00000006210cb211 */ /* 0x0c0fe200078c08ff */
[----:B------:R4:W-:Y:S03]  /*c010*/  @!P5 ST.E.128 desc[UR50][R10.64], RZ ;  /* 0x000000ff0a00d985 */ /* 0x0009e6000c101d32 */
[----:B------:R-:W-:Y:S02]  /*c020*/  @!P3 LEA.HI.X R13, R33, R7, R32, 0x1, P6 ;  /* 0x00000007210db211 */ /* 0x000fe400030f0c20 */
[----:B-1----:R-:W-:-:S02]  /*c030*/  @!P1 LEA R8, P6, R37, R6, 0x1 ;  /* 0x0000000625089211 */ /* 0x002fc400078c08ff */
[-C--:B------:R-:W-:Y:S01]  /*c040*/  @!P2 LEA R4, P5, R27, R6.reuse, 0x1 ;  /* 0x000000061b04a211 */ /* 0x080fe200078a08ff */
[----:B------:R4:W-:Y:S01]  /*c050*/  @!P3 ST.E.128 desc[UR50][R12.64], RZ ;  /* 0x000000ff0c00b985 */ /* 0x0009e2000c101d32 */
[-C--:B------:R-:W-:Y:S02]  /*c060*/  @P0 LEA R14, P3, R29, R6.reuse, 0x1 ;  /* 0x000000061d0e0211 */ /* 0x080fe400078608ff */
[-C--:B------:R-:W-:Y:S02]  /*c070*/  @!P2 LEA.HI.X R5, R27, R7.reuse, R28, 0x1, P5 ;  /* 0x000000071b05a211 */ /* 0x080fe400028f0c1c */
[----:B------:R-:W-:Y:S02]  /*c080*/  @P4 LEA R6, P5, R31, R6, 0x1 ;  /* 0x000000061f064211 */ /* 0x000fe400078a08ff */
[-C--:B------:R-:W-:Y:S01]  /*c090*/  @!P1 LEA.HI.X R9, R37, R7.reuse, R36, 0x1, P6 ;  /* 0x0000000725099211 */ /* 0x080fe200030f0c24 */
[----:B------:R4:W-:Y:S01]  /*c0a0*/  @!P2 ST.E.128 desc[UR50][R4.64], RZ ;  /* 0x000000ff0400a985 */ /* 0x0009e2000c101d32 */
[----:B------:R-:W-:-:S02]  /*c0b0*/  @P0 LEA.HI.X R15, R29, R7, R30, 0x1, P3 ;  /* 0x000000071d0f0211 */ /* 0x000fc400018f0c1e */
[----:B------:R-:W-:Y:S01]  /*c0c0*/  @P4 LEA.HI.X R7, R31, R7, R34, 0x1, P5 ;  /* 0x000000071f074211 */ /* 0x000fe200028f0c22 */
[----:B------:R4:W-:Y:S04]  /*c0d0*/  @!P1 ST.E.128 desc[UR50][R8.64], RZ ;  /* 0x000000ff08009985 */ /* 0x0009e8000c101d32 */
[----:B------:R4:W-:Y:S04]  /*c0e0*/  @P0 ST.E.128 desc[UR50][R14.64], RZ ;  /* 0x000000ff0e000985 */ /* 0x0009e8000c101d32 */
[----:B------:R4:W-:Y:S02]  /*c0f0*/  @P4 ST.E.128 desc[UR50][R6.64], RZ ;  /* 0x000000ff06004985 */ /* 0x0009e4000c101d32 */
.L_x_3605:
[----:B------:R-:W-:Y:S05]  /*c100*/  BSYNC B1 ;  /* 0x0000000000017941 */ /* 0x000fea0003800000 */
.L_x_3604:
[----:B------:R-:W-:Y:S01]  /*c110*/  VIADD R0, R26, 0x20 ;  /* 0x000000201a007836 */ /* 0x000fe20000000000 */
[----:B---34-:R1:W3:Y:S04]  /*c120*/  SHFL.IDX PT, R7, R3, 0x1, 0x181f ;  /* 0x00381f0003077f89 */ /* 0x0182e800000e0000 */
[----:B------:R-:W-:Y:S01]  /*c130*/  ISETP.GE.AND P0, PT, R0, R25, PT ;  /* 0x000000190000720c */ /* 0x000fe20003f06270 */
[----:B--2---:R1:W2:-:S12]  /*c140*/  SHFL.IDX PT, R6, R20, 0x1, 0x181f ;  /* 0x00381f0014067f89 */ /* 0x00429800000e0000 */
[----:B-1----:R-:W-:Y:S05]  /*c150*/  @P0 BRA `(.L_x_3598) ;  /* 0x00000000007c0947 */ /* 0x002fea0003800000 */
[----:B------:R-:W-:Y:S02]  /*c160*/  ISETP.GE.AND P1, PT, R2, UR12, PT ;  /* 0x0000000c02007c0c */ /* 0x000fe4000bf26270 */
[----:B------:R-:W-:Y:S02]  /*c170*/  ISETP.GE.AND P5, PT, R185, UR12, PT ;  /* 0x0000000cb9007c0c */ /* 0x000fe4000bfa6270 */
[----:B------:R-:W-:Y:S02]  /*c180*/  ISETP.GE.AND P4, PT, R184, UR12, PT ;  /* 0x0000000cb8007c0c */ /* 0x000fe4000bf86270 */
[----:B------:R-:W-:Y:S02]  /*c190*/  ISETP.GE.AND P3, PT, R33, UR12, PT ;  /* 0x0000000c21007c0c */ /* 0x000fe4000bf66270 */
[----:B------:R-:W-:-:S05]  /*c1a0*/  ISETP.GE.AND P2, PT, R27, UR12, PT ;  /* 0x0000000c1b007c0c */ /* 0x000fca000bf46270 */
[----:B--23--:R-:W-:Y:S02]  /*c1b0*/  @!P1 IMAD.WIDE R4, R2, 0x2, R6 ;  /* 0x0000000202049825 */ /* 0x00cfe400078e0206 */
[CC--:B------:R-:W-:Y:S02]  /*c1c0*/  @!P5 LEA R8, P0, R185.reuse, R6.reuse, 0x1 ;  /* 0x00000006b908d211 */ /* 0x0c0fe400078008ff */
[-C--:B------:R-:W-:Y:S01]  /*c1d0*/  @!P4 LEA R10, P6, R184, R6.reuse, 0x1 ;  /* 0x00000006b80ac211 */ /* 0x080fe200078c08ff */
[----:B------:R1:W-:Y:S01]  /*c1e0*/  @!P1 ST.E.128 desc[UR50][R4.64], RZ ;  /* 0x000000ff04009985 */ /* 0x0003e2000c101d32 */
[----:B------:R-:W-:Y:S02]  /*c1f0*/  @!P5 LEA.HI.X R9, R185, R7, R38, 0x1, P0 ;  /* 0x00000007b909d211 */ /* 0x000fe400000f0c26 */
[----:B------:R-:W-:Y:S02]  /*c200*/  ISETP.GE.AND P1, PT, R37, UR12, PT ;  /* 0x0000000c25007c0c */ /* 0x000fe4000bf26270 */
[----:B------:R-:W-:Y:S01]  /*c210*/  LOP3.LUT P0, RZ, R21, 0x40, RZ, 0xc0, !PT ;  /* 0x0000004015ff7812 */ /* 0x000fe2000780c0ff */
[----:B------:R2:W-:Y:S01]  /*c220*/  @!P5 ST.E.128 desc[UR50][R8.64], RZ ;  /* 0x000000ff0800d985 */ /* 0x0005e2000c101d32 */
[----:B------:R-:W-:-:S02]  /*c230*/  @!P3 LEA R12, P5, R33, R6, 0x1 ;  /* 0x00000006210cb211 */ /* 0x000fc400078a08ff */
[-C--:B------:R-:W-:Y:S02]  /*c240*/  @!P4 LEA.HI.X R11, R184, R7.reuse, R35, 0x1, P6 ;  /* 0x00000007b80bc211 */ /* 0x080fe400030f0c23 */
[-C--:B------:R-:W-:Y:S02]  /*c250*/  @!P2 LEA R14, P6, R27, R6.reuse, 0x1 ;  /* 0x000000061b0ea211 */ /* 0x080fe400078c08ff */
[-C--:B------:R-:W-:Y:S01]  /*c260*/  @!P3 LEA.HI.X R13, R33, R7.reuse, R32, 0x1, P5 ;  /* 0x00000007210db211 */ /* 0x080fe200028f0c20 */
[----:B------:R2:W-:Y:S01]  /*c270*/  @!P4 ST.E.128 desc[UR50][R10.64], RZ ;  /* 0x000000ff0a00c985 */ /* 0x0005e2000c101d32 */
[----:B------:R-:W-:Y:S02]  /*c280*/  LOP3.LUT P5, RZ, R24, 0x80, RZ, 0xc0, !PT ;  /* 0x0000008018ff7812 */ /* 0x000fe400078ac0ff */
[----:B------:R-:W-:Y:S01]  /*c290*/  @!P2 LEA.HI.X R15, R27, R7, R28, 0x1, P6 ;  /* 0x000000071b0fa211 */ /* 0x000fe200030f0c1c */
[----:B------:R2:W-:Y:S01]  /*c2a0*/  @!P3 ST.E.128 desc[UR50][R12.64], RZ ;  /* 0x000000ff0c00b985 */ /* 0x0005e2000c101d32 */
[----:B-1----:R-:W-:-:S03]  /*c2b0*/  @!P1 LEA R4, P6, R37, R6, 0x1 ;  /* 0x0000000625049211 */ /* 0x002fc600078c08ff */
[----:B------:R2:W-:Y:S01]  /*c2c0*/  @!P2 ST.E.128 desc[UR50][R14.64], RZ ;  /* 0x000000ff0e00a985 */ /* 0x0005e2000c101d32 */
[----:B------:R-:W-:Y:S02]  /*c2d0*/  @!P1 LEA.HI.X R5, R37, R7, R36, 0x1, P6 ;  /* 0x0000000725059211 */ /* 0x000fe400030f0c24 */
[----:B------:R-:W-:-:S03]  /*c2e0*/  @P0 LEA R20, P6, R29, R6, 0x1 ;  /* 0x000000061d140211 */ /* 0x000fc600078c08ff */
[----:B------:R2:W-:Y:S01]  /*c2f0*/  @!P1 ST.E.128 desc[UR50][R4.64], RZ ;  /* 0x000000ff04009985 */ /* 0x0005e2000c101d32 */
[----:B------:R-:W-:Y:S02]  /*c300*/  @P0 LEA.HI.X R21, R29, R7, R30, 0x1, P6 ;  /* 0x000000071d150211 */ /* 0x000fe400030f0c1e */
[----:B------:R-:W-:-:S03]  /*c310*/  @P5 LEA R6, P6, R31, R6, 0x1 ;  /* 0x000000061f065211 */ /* 0x000fc600078c08ff */
[----:B------:R2:W-:Y:S01]  /*c320*/  @P0 ST.E.128 desc[UR50][R20.64], RZ ;  /* 0x000000ff14000985 */ /* 0x0005e2000c101d32 */
[----:B------:R-:W-:-:S05]  /*c330*/  @P5 LEA.HI.X R7, R31, R7, R34, 0x1, P6 ;  /* 0x000000071f075211 */ /* 0x000fca00030f0c22 */
[----:B------:R2:W-:Y:S04]  /*c340*/  @P5 ST.E.128 desc[UR50][R6.64], RZ ;  /* 0x000000ff06005985 */ /* 0x0005e8000c101d32 */
.L_x_3598:
[----:B------:R-:W-:Y:S05]  /*c350*/  BSYNC B0 ;  /* 0x0000000000007941 */ /* 0x000fea0003800000 */
.L_x_3591:
[----:B------:R-:W-:Y:S02]  /*c360*/  ULDC UR4, c[0x0][0xc3c] ;  /* 0x00030f0000047ab9 */ /* 0x000fe40000000800 */
[----:B------:R-:W-:-:S06]  /*c370*/  UISETP.GE.AND UP0, UPT, UR7, UR4, UPT ;  /* 0x000000040700728c */ /* 0x000fcc000bf06270 */
[----:B------:R-:W-:-:S13]  /*c380*/  PLOP3.LUT P0, PT, PT, PT, UP0, 0x80, 0x0 ;  /* 0x000000000000781c */ /* 0x000fda0003f0f008 */
[----:B------:R-:W-:Y:S05]  /*c390*/  @!P0 BRA `(.L_x_3606) ;  /* 0xffffff4c00cc8947 */ /* 0x000fea000383ffff */
[----:B------:R-:W-:Y:S05]  /*c3a0*/  EXIT ;  /* 0x000000000000794d */ /* 0x000fea0003800000 */
.L_x_3550:
        /* <DEDUP_REMOVED lines=16> */
.L_x_3607:
        /* <DEDUP_REMOVED lines=43> */
.L_x_3611:
        /* <DEDUP_REMOVED lines=35> */
.L_x_3609:
        /* <DEDUP_REMOVED lines=18> */
.L_x_3612:
[----:B-1----:R-:W-:Y:S01]  /*cab0*/  IMAD R24, R24, UR5, R10 ;  /* 0x0000000518187c24 */ /* 0x002fe2000f8e020a */
[----:B------:R-:W-:Y:S01]  /*cac0*/  IABS R4, R9 ;  /* 0x0000000900047213 */ /* 0x000fe20000000000 */
[----:B0-----:R-:W-:Y:S01]  /*cad0*/  IMAD.MOV.U32 R5, RZ, RZ, R11 ;  /* 0x000000ffff057224 */ /* 0x001fe200078e000b */
[----:B------:R-:W-:Y:S01]  /*cae0*/  IABS R11, R6 ;  /* 0x00000006000b7213 */ /* 0x000fe20000000000 */
[----:B------:R-:W-:Y:S01]  /*caf0*/  IMAD.MOV.U32 R2, RZ, RZ, RZ ;  /* 0x000000ffff027224 */ /* 0x000fe200078e00ff */
[----:B------:R-:W-:Y:S01]  /*cb00*/  IADD3 R25, -R24, UR6, RZ ;  /* 0x0000000618197c10 */ /* 0x000fe2000fffe1ff */
[----:B------:R-:W-:Y:S01]  /*cb10*/  IMAD R5, R5, R12, RZ ;  /* 0x0000000c05057224 */ /* 0x000fe200078e02ff */
[----:B------:R-:W0:Y:S01]  /*cb20*/  I2F.RP R8, R4 ;  /* 0x0000000400087306 */ /* 0x000e220000209400 */
[----:B------:R-:W-:Y:S01]  /*cb30*/  VIADD R27, R27, UR4 ;  /* 0x000000041b1b7c36 */ /* 0x000fe20008000000 */
[----:B------:R-:W-:Y:S01]  /*cb40*/  IABS R10, R25 ;  /* 0x00000019000a7213 */ /* 0x000fe20000000000 */
[----:B------:R-:W-:-:S04]  /*cb50*/  IMAD.HI.U32 R2, R3, R5, R2 ;  /* 0x0000000503027227 */ /* 0x000fc800078e0002 */
[----:B------:R-:W-:Y:S02]  /*cb60*/  IMAD.MOV.U32 R3, RZ, RZ, R10 ;  /* 0x000000ffff037224 */ /* 0x000fe400078e000a */
[----:B------:R-:W-:Y:S02]  /*cb70*/  IMAD.MOV R5, RZ, RZ, -R11 ;  /* 0x000000ffff057224 */ /* 0x000fe400078e0a0b */
[----:B------:R-:W-:-:S04]  /*cb80*/  IMAD.HI.U32 R2, R2, R3, RZ ;  /* 0x0000000302027227 */ /* 0x000fc800078e00ff */
[----:B------:R-:W-:Y:S01]  /*cb90*/  IMAD R3, R2, R5, R3 ;  /* 0x0000000502037224 */ /* 0x000fe200078e0203 */
[----:B0-----:R-:W0:Y:S01]  /*cba0*/  MUFU.RCP R8, R8 ;  /* 0x0000000800087308 */ /* 0x001e220000001000 */
[----:B------:R-:W-:-:S03]  /*cbb0*/  LOP3.LUT R5, R25, R6, RZ, 0x3c, !PT ;  /* 0x0000000619057212 */ /* 0x000fc600078e3cff */
[----:B------:R-:W-:Y:S02]  /*cbc0*/  ISETP.GT.U32.AND P1, PT, R12, R3, PT ;  /* 0x000000030c00720c */ /* 0x000fe40003f24070 */
[----:B------:R-:W-:-:S11]  /*cbd0*/  ISETP.GE.AND P2, PT, R5, RZ, PT ;  /* 0x000000ff0500720c */ /* 0x000fd60003f46270 */
[----:B------:R-:W-:Y:S02]  /*cbe0*/  @!P1 IMAD.IADD R3, R3, 0x1, -R12 ;  /* 0x0000000103039824 */ /* 0x000fe400078e0a0c */
[----:B0-----:R-:W-:Y:S02]  /*cbf0*/  VIADD R10, R8, 0xffffffe ;  /* 0x0ffffffe080a7836 */ /* 0x001fe40000000000 */
[----:B------:R-:W-:Y:S01]  /*cc00*/  @!P1 VIADD R2, R2, 0x1 ;  /* 0x0000000102029836 */ /* 0x000fe20000000000 */
[----:B------:R-:W-:Y:S02]  /*cc10*/  ISETP.GE.U32.AND P0, PT, R3, R12, PT ;  /* 0x0000000c0300720c */ /* 0x000fe40003f06070 */
[----:B------:R-:W0:Y:S01]  /*cc20*/  F2I.FTZ.U32.TRUNC.NTZ R3, R10 ;  /* 0x0000000a00037305 */ /* 0x000e22000021f000 */
[----:B------:R-:W-:-:S10]  /*cc30*/  ISETP.NE.AND P1, PT, R6, RZ, PT ;  /* 0x000000ff0600720c */ /* 0x000fd40003f25270 */
        /* <DEDUP_REMOVED lines=9> */
[----:B------:R-:W-:-:S02]  /*ccd0*/  IMAD.MOV.U32 R2, RZ, RZ, RZ ;  /* 0x000000ffff027224 */ /* 0x000fc400078e00ff */
[----:B------:R-:W-:Y:S02]  /*cce0*/  IMAD R6, R6, R8, RZ ;  /* 0x0000000806067224 */ /* 0x000fe400078e02ff */
[----:B------:R-:W-:-:S04]  /*ccf0*/  IMAD.HI.U32 R2, R3, R5, R2 ;  /* 0x0000000503027227 */ /* 0x000fc800078e0002 */
[----:B------:R-:W-:Y:S02]  /*cd00*/  IMAD.MOV.U32 R3, RZ, RZ, R10 ;  /* 0x000000ffff037224 */ /* 0x000fe400078e000a */
[----:B------:R-:W-:Y:S02]  /*cd10*/  IMAD.MOV.U32 R5, RZ, RZ, R11 ;  /* 0x000000ffff057224 */ /* 0x000fe400078e000b */
        /* <DEDUP_REMOVED lines=18> */
.L_x_3610:
[----:B------:R-:W-:Y:S01]  /*ce40*/  ULDC UR4, c[0x0][0xc3c] ;  /* 0x00030f0000047ab9 */ /* 0x000fe20000000800 */
[----:B------:R-:W-:Y:S02]  /*ce50*/  IMAD.MOV.U32 R25, RZ, RZ, RZ ;  /* 0x000000ffff197224 */ /* 0x000fe400078e00ff */
[----:B------:R-:W-:Y:S02]  /*ce60*/  IMAD.U32 R24, RZ, RZ, UR6 ;  /* 0x00000006ff187e24 */ /* 0x000fe4000f8e00ff */
[----:B------:R-:W-:Y:S02]  /*ce70*/  IMAD.MOV.U32 R26, RZ, RZ, RZ ;  /* 0x000000ffff1a7224 */ /* 0x000fe400078e00ff */
[----:B------:R-:W-:-:S07]  /*ce80*/  IMAD.U32 R27, RZ, RZ, UR4 ;  /* 0x00000004ff1b7e24 */ /* 0x000fce000f8e00ff */
.L_x_3613:
[----:B------:R-:W-:-:S13]  /*ce90*/  ISETP.NE.AND P0, PT, R7, RZ, PT ;  /* 0x000000ff0700720c */ /* 0x000fda0003f05270 */
[----:B------:R-:W0:Y:S01]  /*cea0*/  @!P0 S2R R3, SR_CgaCtaId ;  /* 0x0000000000038919 */ /* 0x000e220000008800 */
[----:B------:R-:W-:-:S04]  /*ceb0*/  @!P0 MOV R2, 0x400 ;  /* 0x0000040000028802 */ /* 0x000fc80000000f00 */
[----:B0-----:R-:W-:-:S05]  /*cec0*/  @!P0 LEA R2, R3, R2, 0x18 ;  /* 0x0000000203028211 */ /* 0x001fca00078ec0ff */
[----:B------:R1:W-:Y:S01]  /*ced0*/  @!P0 STS.128 [R2+0x28cd0], R24 ;  /* 0x028cd01802008388 */ /* 0x0003e20000000c00 */
[----:B------:R-:W-:Y:S06]  /*cee0*/  BAR.ARV 0x5, 0x180 ;  /* 0x0146000000007b1d */ /* 0x000fec0000002000 */
.L_x_3608:
[----:B------:R2:W-:Y:S01]  /*cef0*/  STL [R1+0x24], RZ ;  /* 0x000024ff01007387 */ /* 0x0005e20000100800 */
[----:B------:R-:W-:Y:S01]  /*cf00*/  ULDC UR4, c[0x0][0xc3c] ;  /* 0x00030f0000047ab9 */ /* 0x000fe20000000800 */
[----:B------:R-:W-:Y:S01]  /*cf10*/  IMAD.MOV.U32 R22, RZ, RZ, 0x1 ;  /* 0x00000001ff167424 */ /* 0x000fe200078e00ff */
[----:B0-----:R-:W-:Y:S01]  /*cf20*/  ISETP.GE.AND P0, PT, R27, UR4, PT ;  /* 0x000000041b007c0c */ /* 0x001fe2000bf06270 */
[----:B------:R-:W-:-:S12]  /*cf30*/  IMAD.MOV.U32 R18, RZ, RZ, RZ ;  /* 0x000000ffff127224 */ /* 0x000fd800078e00ff */
[----:B--2---:R-:W-:Y:S05]  /*cf40*/  @P0 BRA `(.L_x_3614) ;  /* 0x0000004800b80947 */ /* 0x004fea0003800000 */
[----:B------:R-:W0:Y:S01]  /*cf50*/  S2UR UR5, SR_CgaCtaId ;  /* 0x00000000000579c3 */ /* 0x000e220000008800 */
[C---:B-1----:R-:W-:Y:S01]  /*cf60*/  IMAD.SHL.U32 R2, R0.reuse, 0x8, RZ ;  /* 0x0000000800027824 */ /* 0x042fe200078e00ff */
[----:B------:R-:W-:Y:S01]  /*cf70*/  UMOV UR4, 0x400 ;  /* 0x0000040000047882 */ /* 0x000fe20000000000 */
[C---:B------:R-:W-:Y:S01]  /*cf80*/  LOP3.LUT R4, R0.reuse, 0x7f, RZ, 0xc0, !PT ;  /* 0x0000007f00047812 */ /* 0x040fe200078ec0ff */
[----:B------:R-:W-:Y:S01]  /*cf90*/  IMAD.SHL.U32 R5, R0, 0x10, RZ ;  /* 0x0000001000057824 */ /* 0x000fe200078e00ff */
[----:B------:R1:W-:Y:S01]  /*cfa0*/  STL [R1+0x24], RZ ;  /* 0x000024ff01007387 */ /* 0x0003e20000100800 */
[C---:B------:R-:W-:Y:S01]  /*cfb0*/  LOP3.LUT R3, R2.reuse, 0x1f8, RZ, 0xc0, !PT ;  /* 0x000001f802037812 */ /* 0x040fe200078ec0ff */
[----:B------:R-:W-:Y:S01]  /*cfc0*/  BSSY B8, `(.L_x_3614) ;  /* 0x00004a6000087945 */ /* 0x000fe20003800000 */
[----:B------:R-:W-:Y:S01]  /*cfd0*/  SHF.R.U32.HI R36, RZ, 0x3, R4 ;  /* 0x00000003ff247819 */ /* 0x000fe20000011604 */
[----:B------:R-:W-:Y:S01]  /*cfe0*/  IMAD.MOV.U32 R22, RZ, RZ, 0x1 ;  /* 0x00000001ff167424 */ /* 0x000fe200078e00ff */
[----:B------:R-:W-:Y:S01]  /*cff0*/  LOP3.LUT R3, R3, 0x38, R0, 0x78, !PT ;  /* 0x0000003803037812 */ /* 0x000fe200078e7800 */
[----:B------:R-:W-:Y:S01]  /*d000*/  IMAD.MOV.U32 R18, RZ, RZ, RZ ;  /* 0x000000ffff127224 */ /* 0x000fe200078e00ff */
[----:B------:R-:W-:Y:S01]  /*d010*/  LOP3.LUT R0, R2, 0x38, RZ, 0xc0, !PT ;  /* 0x0000003802007812 */ /* 0x000fe200078ec0ff */
[----:B------:R-:W-:Y:S01]  /*d020*/  ULOP3.LUT UR36, UR37, 0x2, URZ, 0xfc, !UPT ;  /* 0x0000000225247892 */ /* 0x000fe2000f8efc3f */
[----:B------:R-:W-:Y:S01]  /*d030*/  LOP3.LUT R33, R3, 0x200, R2, 0xf8, !PT ;  /* 0x0000020003217812 */ /* 0x000fe200078ef802 */
[----:B------:R-:W-:Y:S01]  /*d040*/  ULDC UR38, c[0x0][0xc] ;  /* 0x0000030000267ab9 */ /* 0x000fe20000000800 */
[----:B------:R-:W-:-:S02]  /*d050*/  LOP3.LUT R3, R36, 0x70, R5, 0xf8, !PT ;  /* 0x0000007024037812 */ /* 0x000fc400078ef805 */
[C---:B------:R-:W-:Y:S02]  /*d060*/  LOP3.LUT R2, R0.reuse, 0x40, RZ, 0xfc, !PT ;  /* 0x0000004000027812 */ /* 0x040fe400078efcff */
[C---:B------:R-:W-:Y:S02]  /*d070*/  LOP3.LUT R4, R0.reuse, 0x80, RZ, 0xfc, !PT ;  /* 0x0000008000047812 */ /* 0x040fe400078efcff */
[C---:B------:R-:W-:Y:S01]  /*d080*/  LOP3.LUT R3, R0.reuse, 0xc0, RZ, 0xfc, !PT ;  /* 0x000000c000037812 */ /* 0x040fe200078efcff */
[----:B0-----:R-:W-:Y:S01]  /*d090*/  ULEA UR4, UR5, UR4, 0x18 ;  /* 0x0000000405047291 */ /* 0x001fe2000f8ec03f */
[C---:B------:R-:W-:Y:S02]  /*d0a0*/  LOP3.LUT R2, R0.reuse, 0x100, RZ, 0xfc, !PT ;  /* 0x0000010000027812 */ /* 0x040fe400078efcff */
[C---:B------:R-:W-:Y:S02]  /*d0b0*/  LOP3.LUT R4, R0.reuse, 0x140, RZ, 0xfc, !PT ;  /* 0x0000014000047812 */ /* 0x040fe400078efcff */
[C---:B------:R-:W-:Y:S01]  /*d0c0*/  LOP3.LUT R3, R0.reuse, 0x180, RZ, 0xfc, !PT ;  /* 0x0000018000037812 */ /* 0x040fe200078efcff */
[----:B------:R-:W-:Y:S01]  /*d0d0*/  IMAD.U32 R17, RZ, RZ, UR4 ;  /* 0x00000004ff117e24 */ /* 0x000fe2000f8e00ff */
[----:B------:R-:W-:-:S03]  /*d0e0*/  LOP3.LUT R2, R0, 0x1c0, RZ, 0xfc, !PT ;  /* 0x000001c000027812 */ /* 0x000fc600078efcff */
[----:B------:R-:W-:-:S05]  /*d0f0*/  IMAD R0, R33, 0x2, R17 ;  /* 0x0000000221007824 */ /* 0x000fca00078e0211 */
[----:B------:R1:W-:Y:S02]  /*d100*/  STL [R1+0x2c], R0 ;  /* 0x00002c0001007387 */ /* 0x0003e40000100800 */
.L_x_3675:
[----:B------:R-:W0:Y:S02]  /*d110*/  LDC.64 R2, c[0x0][0xc88] ;  /* 0x00032200ff027b82 */ /* 0x000e240000000a00 */
[----:B0-----:R-:W-:-:S05]  /*d120*/  IMAD.WIDE R2, R27, 0x4, R2 ;  /* 0x000000041b027825 */ /* 0x001fca00078e0202 */
[----:B-1----:R-:W1:Y:S01]  /*d130*/  LDG.E R29, desc[UR50][R2.64] ;  /* 0x00000032021d7981 */ /* 0x002e62000c1e1900 */
[----:B------:R-:W-:Y:S05]  /*d140*/  YIELD ;  /* 0x0000000000007946 */ /* 0x000fea0003800000 */
[----:B------:R-:W-:Y:S01]  /*d150*/  ULDC.64 UR4, c[0x0][0xa28] ;  /* 0x00028a0000047ab9 */ /* 0x000fe20000000a00 */
[----:B------:R-:W-:Y:S01]  /*d160*/  IMAD.MOV.U32 R31, RZ, RZ, RZ ;  /* 0x000000ffff1f7224 */ /* 0x000fe200078e00ff */
[----:B------:R-:W-:Y:S01]  /*d170*/  ISETP.NE.U32.AND P0, PT, RZ, UR4, PT ;  /* 0x00000004ff007c0c */ /* 0x000fe2000bf05070 */
[----:B------:R-:W-:-:S03]  /*d180*/  ULDC.64 UR6, c[0x0][0xa18] ;  /* 0x0002860000067ab9 */ /* 0x000fc60000000a00 */
[----:B------:R-:W-:Y:S01]  /*d190*/  ISETP.NE.AND.EX P0, PT, RZ, UR5, PT, P0 ;  /* 0x00000005ff007c0c */ /* 0x000fe2000bf05300 */
[----:B------:R-:W-:Y:S01]  /*d1a0*/  IMAD.MOV.U32 R37, RZ, RZ, RZ ;  /* 0x000000ffff257224 */ /* 0x000fe200078e00ff */
[----:B-1----:R-:W-:-:S11]  /*d1b0*/  SHF.R.S32.HI R0, RZ, 0x1f, R29 ;  /* 0x0000001fff007819 */ /* 0x002fd6000001141d */
        /* <DEDUP_REMOVED lines=19> */
[----:B0-2---:R-:W2:Y:S01]  /*d2f0*/  @P0 LDG.E R0, desc[UR50][R4.64] ;  /* 0x0000003204000981 */ /* 0x005ea2000c1e1900 */
        /* <DEDUP_REMOVED lines=8> */
[----:B---34-:R-:W-:Y:S05]  /*d380*/  @P0 BRA `(.L_x_3615) ;  /* 0x0000000000200947 */ /* 0x018fea0003800000 */
        /* <DEDUP_REMOVED lines=8> */
.L_x_3615:
        /* <DEDUP_REMOVED lines=9> */
.L_x_3616:
        /* <DEDUP_REMOVED lines=9> */
.L_x_3617:
[----:B-----5:R-:W-:Y:S01]  /*d530*/  IMAD.IADD R28, R28, 0x1, -R31 ;  /* 0x000000011c1c7824 */ /* 0x020fe200078e0a1f */
[C---:B012---:R-:W-:Y:S01]  /*d540*/  LOP3.LUT R0, R26.reuse, 0xff000000, RZ, 0xc0, !PT ;  /* 0xff0000001a007812 */ /* 0x047fe200078ec0ff */
[----:B------:R-:W-:Y:S01]  /*d550*/  BSSY B0, `(.L_x_3618) ;  /* 0x0000028000007945 */ /* 0x000fe20003800000 */
[----:B------:R-:W-:Y:S02]  /*d560*/  LOP3.LUT R4, R26, 0xff0000, RZ, 0xc0, !PT ;  /* 0x00ff00001a047812 */ /* 0x000fe400078ec0ff */
[C---:B------:R-:W-:Y:S02]  /*d570*/  ISETP.GE.AND P0, PT, R28.reuse, 0x1, PT ;  /* 0x000000011c00780c */ /* 0x040fe40003f06270 */
[----:B------:R-:W-:Y:S01]  /*d580*/  SHF.R.U32.HI R3, RZ, 0x8, R0 ;  /* 0x00000008ff037819 */ /* 0x000fe20000011600 */
[----:B------:R-:W-:-:S03]  /*d590*/  VIADD R0, R28, 0x3f ;  /* 0x0000003f1c007836 */ /* 0x000fc60000000000 */
[----:B------:R-:W-:Y:S02]  /*d5a0*/  LEA.HI R4, R4, R3, RZ, 0x10 ;  /* 0x0000000304047211 */ /* 0x000fe400078f80ff */
[----:B------:R-:W-:-:S04]  /*d5b0*/  SHF.R.S32.HI R3, RZ, 0x1f, R0 ;  /* 0x0000001fff037819 */ /* 0x000fc80000011400 */
[----:B------:R-:W-:Y:S01]  /*d5c0*/  LEA.HI R0, R3, R0, RZ, 0x6 ;  /* 0x0000000003007211 */ /* 0x000fe200078f30ff */
[----:B------:R-:W-:-:S03]  /*d5d0*/  IMAD.MOV.U32 R3, RZ, RZ, RZ ;  /* 0x000000ffff037224 */ /* 0x000fc600078e00ff */
[----:B------:R-:W-:Y:S01]  /*d5e0*/  SHF.R.S32.HI R0, RZ, 0x6, R0 ;  /* 0x00000006ff007819 */ /* 0x000fe20000011400 */
[----:B------:R-:W-:Y:S06]  /*d5f0*/  @!P0 BRA `(.L_x_3619) ;  /* 0x0000000000748947 */ /* 0x000fec0003800000 */
[----:B------:R-:W-:-:S04]  /*d600*/  SHF.R.U32.HI R5, RZ, 0x10, R4 ;  /* 0x00000010ff057819 */ /* 0x000fc80000011604 */
[----:B------:R-:W-:-:S13]  /*d610*/  ISETP.NE.AND P0, PT, R5, RZ, PT ;  /* 0x000000ff0500720c */ /* 0x000fda0003f05270 */
[----:B------:R-:W0:Y:S02]  /*d620*/  @!P0 LDC R5, c[0x0][0x9f0] ;  /* 0x00027c00ff058b82 */ /* 0x000e240000000800 */
[----:B0-----:R-:W-:Y:S02]  /*d630*/  IABS R7, R5 ;  /* 0x0000000500077213 */ /* 0x001fe40000000000 */
        /* <DEDUP_REMOVED lines=25> */
.L_x_3619:
[----:B------:R-:W-:Y:S05]  /*d7d0*/  BSYNC B0 ;  /* 0x0000000000007941 */ /* 0x000fea0003800000 */
.L_x_3618:
[----:B------:R-:W-:Y:S01]  /*d7e0*/  LOP3.LUT R30, R4, 0xff, RZ, 0xc0, !PT ;  /* 0x000000ff041e7812 */ /* 0x000fe200078ec0ff */
[----:B------:R-:W-:Y:S04]  /*d7f0*/  BSSY B7, `(.L_x_3620) ;  /* 0x0000360000077945 */ /* 0x000fe80003800000 */
[----:B------:R-:W-:-:S05]  /*d800*/  IMAD R30, R30, R3, RZ ;  /* 0x000000031e1e7224 */ /* 0x000fca00078e02ff */
        /* <DEDUP_REMOVED lines=19> */
[----:B0-----:R-:W-:Y:S01]  /*d940*/  IADD3 R24, R0, UR38, R7 ;  /* 0x0000002600187c10 */ /* 0x001fe2000fffe007 */
[----:B------:R-:W-:Y:S06]  /*d950*/  BRA `(.L_x_3622) ;  /* 0x0000003400247947 */ /* 0x000fec0003800000 */
.L_x_3621:
        /* <DEDUP_REMOVED lines=20> */
.L_x_3624:
[----:B------:R-:W-:Y:S05]  /*daa0*/  BSYNC B6 ;  /* 0x0000000000067941 */ /* 0x000fea0003800000 */
.L_x_3623:
        /* <DEDUP_REMOVED lines=20> */
.L_x_3627:
        /* <DEDUP_REMOVED lines=15> */
.L_x_3626:
[----:B------:R-:W-:Y:S05]  /*dce0*/  BSYNC B6 ;  /* 0x0000000000067941 */ /* 0x000fea0003800000 */
.L_x_3625:
[----:B------:R-:W0:Y:S01]  /*dcf0*/  S2R R0, SR_TID.X ;  /* 0x0000000000007919 */ /* 0x000e220000002100 */
[----:B------:R-:W-:Y:S01]  /*dd00*/  ULDC.64 UR4, c[0x0][0x9f8] ;  /* 0x00027e0000047ab9 */ /* 0x000fe20000000a00 */
[----:B------:R-:W1:Y:S01]  /*dd10*/  LDC R20, c[0x0][0x430] ;  /* 0x00010c00ff147b82 */ /* 0x000e620000000800 */
[----:B------:R-:W-:Y:S01]  /*dd20*/  ISETP.NE.U32.AND P0, PT, RZ, UR4, PT ;  /* 0x00000004ff007c0c */ /* 0x000fe2000bf05070 */
[----:B------:R-:W2:Y:S03]  /*dd30*/  S2R R34, SR_TID.X ;  /* 0x0000000000227919 */ /* 0x000ea60000002100 */
[----:B------:R-:W-:-:S13]  /*dd40*/  ISETP.NE.AND.EX P0, PT, RZ, UR5, PT, P0 ;  /* 0x00000005ff007c0c */ /* 0x000fda000bf05300 */
[----:B------:R-:W-:Y:S01]  /*dd50*/  @P0 IADD3 R2, P1, R19, UR4, RZ ;  /* 0x0000000413020c10 */ /* 0x000fe2000ff3e0ff */
[----:B------:R-:W-:-:S03]  /*dd60*/  ULDC UR4, c[0x0][0x320] ;  /* 0x0000c80000047ab9 */ /* 0x000fc60000000800 */
[----:B------:R-:W-:Y:S01]  /*dd70*/  @P0 IADD3.X R3, R32, UR5, RZ, P1, !PT ;  /* 0x0000000520030c10 */ /* 0x000fe20008ffe4ff */
[----:B------:R-:W3:Y:S04]  /*dd80*/  S2R R21, SR_TID.X ;  /* 0x0000000000157919 */ /* 0x000ee80000002100 */
[----:B------:R4:W5:Y:S01]  /*dd90*/  @P0 LDG.E R23, desc[UR50][R2.64] ;  /* 0x0000003202170981 */ /* 0x000962000c1e1900 */
[----:B------:R-:W-:Y:S01]  /*dda0*/  LOP3.LUT R16, R16, 0xffffffbf, RZ, 0xc0, !PT ;  /* 0xffffffbf10107812 */ /* 0x000fe200078ec0ff */
[----:B------:R-:W-:Y:S01]  /*ddb0*/  UMOV UR5, 0xffffffff ;  /* 0xffffffff00057882 */ /* 0x000fe20000000000 */
[----:B0-----:R-:W-:Y:S02]  /*ddc0*/  IMAD.SHL.U32 R0, R0, 0x8, RZ ;  /* 0x0000000800007824 */ /* 0x001fe400078e00ff */
[----:B--2---:R-:W-:-:S03]  /*ddd0*/  IMAD.SHL.U32 R34, R34, 0x8, RZ ;  /* 0x0000000822227824 */ /* 0x004fc600078e00ff */
[----:B------:R-:W-:-:S04]  /*dde0*/  LOP3.LUT R0, R0, 0x38, RZ, 0xc0, !PT ;  /* 0x0000003800007812 */ /* 0x000fc800078ec0ff */
[C---:B------:R-:W-:Y:S02]  /*ddf0*/  LOP3.LUT R4, R0.reuse, 0x40, RZ, 0xfc, !PT ;  /* 0x0000004000047812 */ /* 0x040fe400078efcff */
[----:B------:R-:W-:Y:S02]  /*de00*/  LOP3.LUT R0, R0, 0x180, RZ, 0xfc, !PT ;  /* 0x0000018000007812 */ /* 0x000fe400078efcff */
[----:B------:R-:W-:Y:S02]  /*de10*/  ISETP.GE.AND P0, PT, R4, UR4, PT ;  /* 0x0000000404007c0c */ /* 0x000fe4000bf06270 */
[----:B------:R-:W-:Y:S02]  /*de20*/  LOP3.LUT R34, R34, 0x38, RZ, 0xc0, !PT ;  /* 0x0000003822227812 */ /* 0x000fe400078ec0ff */
[----:B------:R-:W-:Y:S02]  /*de30*/  ISETP.GE.AND P1, PT, R0, UR4, PT ;  /* 0x0000000400007c0c */ /* 0x000fe4000bf26270 */
[----:B------:R-:W-:-:S02]  /*de40*/  LOP3.LUT R0, R34, 0x1c0, RZ, 0xfc, !PT ;  /* 0x000001c022007812 */ /* 0x000fc400078efcff */
[----:B------:R-:W-:Y:S02]  /*de50*/  LOP3.LUT R34, R34, 0x80, RZ, 0xfc, !PT ;  /* 0x0000008022227812 */ /* 0x000fe400078efcff */
[----:B------:R-:W-:Y:S02]  /*de60*/  SEL R7, RZ, 0x40, P1 ;  /* 0x00000040ff077807 */ /* 0x000fe40000800000 */
[----:B------:R-:W-:Y:S01]  /*de70*/  ISETP.GE.AND P5, PT, R34, UR4, PT ;  /* 0x0000000422007c0c */ /* 0x000fe2000bfa6270 */
[----:B---3--:R-:W-:Y:S01]  /*de80*/  IMAD.SHL.U32 R21, R21, 0x8, RZ ;  /* 0x0000000815157824 */ /* 0x008fe200078e00ff */
[----:B------:R-:W-:Y:S01]  /*de90*/  @P0 LOP3.LUT R16, R16, 0x40, RZ, 0xfc, !PT ;  /* 0x0000004010100812 */ /* 0x000fe200078efcff */
[----:B------:R-:W0:Y:S01]  /*dea0*/  S2R R34, SR_TID.X ;  /* 0x0000000000227919 */ /* 0x000e220000002100 */
[----:B------:R-:W-:Y:S02]  /*deb0*/  ISETP.GE.AND P0, PT, R0, UR4, PT ;  /* 0x0000000400007c0c */ /* 0x000fe4000bf06270 */
[----:B------:R-:W-:Y:S01]  /*dec0*/  LOP3.LUT R21, R21, 0x38, RZ, 0xc0, !PT ;  /* 0x0000003815157812 */ /* 0x000fe200078ec0ff */
[----:B------:R-:W2:Y:S01]  /*ded0*/  S2R R0, SR_TID.X ;  /* 0x0000000000007919 */ /* 0x000ea20000002100 */
[----:B------:R-:W-:-:S02]  /*dee0*/  LOP3.LUT R16, R16, 0xffffff7f, RZ, 0xc0, !PT ;  /* 0xffffff7f10107812 */ /* 0x000fc400078ec0ff */
[C---:B------:R-:W-:Y:S02]  /*def0*/  ISETP.GE.AND P2, PT, R21.reuse, UR4, PT ;  /* 0x0000000415007c0c */ /* 0x040fe4000bf46270 */
[----:B------:R-:W-:Y:S02]  /*df00*/  LOP3.LUT R21, R21, 0x140, RZ, 0xfc, !PT ;  /* 0x0000014015157812 */ /* 0x000fe400078efcff */
[----:B------:R-:W-:-:S09]  /*df10*/  SEL R8, RZ, 0x80, P0 ;  /* 0x00000080ff087807 */ /* 0x000fd20000000000 */
[----:B------:R-:W-:Y:S02]  /*df20*/  @P2 LOP3.LUT R16, R16, 0x80, RZ, 0xfc, !PT ;  /* 0x0000008010102812 */ /* 0x000fe400078efcff */
[----:B------:R-:W-:Y:S02]  /*df30*/  ISETP.GE.AND P2, PT, R21, UR4, PT ;  /* 0x0000000415007c0c */ /* 0x000fe4000bf46270 */
[----:B------:R-:W-:-:S04]  /*df40*/  LOP3.LUT R16, R16, 0xffffffdf, RZ, 0xc0, !PT ;  /* 0xffffffdf10107812 */ /* 0x000fc800078ec0ff */
[----:B------:R-:W-:Y:S01]  /*df50*/  @P5 LOP3.LUT R16, R16, 0x20, RZ, 0xfc, !PT ;  /* 0x0000002010105812 */ /* 0x000fe200078efcff */
[----:B0-----:R-:W-:-:S03]  /*df60*/  IMAD.SHL.U32 R34, R34, 0x8, RZ ;  /* 0x0000000822227824 */ /* 0x001fc600078e00ff */
[----:B------:R-:W-:Y:S01]  /*df70*/  LOP3.LUT R16, R16, 0xffffffef, RZ, 0xc0, !PT ;  /* 0xffffffef10107812 */ /* 0x000fe200078ec0ff */
[----:B--2---:R-:W-:Y:S01]  /*df80*/  IMAD.SHL.U32 R0, R0, 0x8, RZ ;  /* 0x0000000800007824 */ /* 0x004fe200078e00ff */
[----:B------:R-:W-:-:S04]  /*df90*/  LOP3.LUT R34, R34, 0x38, RZ, 0xc0, !PT ;  /* 0x0000003822227812 */ /* 0x000fc800078ec0ff */
[----:B------:R-:W-:Y:S02]  /*dfa0*/  LOP3.LUT R0, R0, 0x38, RZ, 0xc0, !PT ;  /* 0x0000003800007812 */ /* 0x000fe400078ec0ff */
[----:B------:R-:W-:Y:S02]  /*dfb0*/  LOP3.LUT R34, R34, 0x100, RZ, 0xfc, !PT ;  /* 0x0000010022227812 */ /* 0x000fe400078efcff */
[----:B------:R-:W-:Y:S02]  /*dfc0*/  LOP3.LUT R0, R0, 0xc0, RZ, 0xfc, !PT ;  /* 0x000000c000007812 */ /* 0x000fe400078efcff */
[----:B------:R-:W-:Y:S02]  /*dfd0*/  ISETP.GE.AND P3, PT, R34, UR4, PT ;  /* 0x0000000422007c0c */ /* 0x000fe4000bf66270 */
[----:B------:R-:W-:Y:S02]  /*dfe0*/  ISETP.GE.AND P4, PT, R0, UR4, PT ;  /* 0x0000000400007c0c */ /* 0x000fe4000bf86270 */
[----:B------:R-:W-:-:S11]  /*dff0*/  LEA R0, R35, 0xffffffc0, 0x6 ;  /* 0xffffffc023007811 */ /* 0x000fd600078e30ff */
[----:B------:R-:W-:-:S04]  /*e000*/  @P4 LOP3.LUT R16, R16, 0x10, RZ, 0xfc, !PT ;  /* 0x0000001010104812 */ /* 0x000fc800078efcff */
[----:B------:R-:W-:-:S04]  /*e010*/  LOP3.LUT R16, R16, 0xfffffffb, RZ, 0xc0, !PT ;  /* 0xfffffffb10107812 */ /* 0x000fc800078ec0ff */
[----:B------:R-:W-:-:S04]  /*e020*/  LOP3.LUT R16, R16, 0xfffffff7, RZ, 0xc0, !PT ;  /* 0xfffffff710107812 */ /* 0x000fc800078ec0ff */
[----:B------:R-:W-:-:S04]  /*e030*/  @P3 LOP3.LUT R16, R16, 0x8, RZ, 0xfc, !PT ;  /* 0x0000000810103812 */ /* 0x000fc800078efcff */
[----:B------:R-:W-:Y:S01]  /*e040*/  @P2 LOP3.LUT R16, R16, 0x4, RZ, 0xfc, !PT ;  /* 0x0000000410102812 */ /* 0x000fe200078efcff */
[----:B-1--4-:R-:W-:Y:S06]  /*e050*/  BRA.DIV UR5, `(.L_x_3628) ;  /* 0x0000003e05fc7947 */ /* 0x012fec000b800000 */
.L_x_3693:
[----:B------:R-:W0:Y:S01]  /*e060*/  S2R R10, SR_TID.X ;  /* 0x00000000000a7919 */ /* 0x000e220000002100 */
[----:B------:R-:W-:Y:S01]  /*e070*/  ISETP.NE.AND P1, PT, R20, 0x1, PT ;  /* 0x000000011400780c */ /* 0x000fe20003f25270 */
[----:B------:R-:W-:Y:S01]  /*e080*/  IMAD.MOV.U32 R34, RZ, RZ, RZ ;  /* 0x000000ffff227224 */ /* 0x000fe200078e00ff */
[----:B-----5:R-:W-:Y:S02]  /*e090*/  SHF.R.S32.HI R32, RZ, 0x1f, R23 ;  /* 0x0000001fff207819 */ /* 0x020fe40000011417 */
[C---:B------:R-:W-:Y:S02]  /*e0a0*/  LOP3.LUT P6, RZ, R16.reuse, 0x80, RZ, 0xc0, !PT ;  /* 0x0000008010ff7812 */ /* 0x040fe400078cc0ff */
[----:B------:R-:W-:-:S07]  /*e0b0*/  LOP3.LUT R16, R16, 0xfffff7ff, RZ, 0xc0, !PT ;  /* 0xfffff7ff10107812 */ /* 0x000fce00078ec0ff */
[----:B------:R-:W1:Y:S01]  /*e0c0*/  @P1 LDC R3, c[0x0][0x434] ;  /* 0x00010d00ff031b82 */ /* 0x000e620000000800 */
[----:B------:R-:W-:-:S07]  /*e0d0*/  @P1 LOP3.LUT R16, R16, 0x800, RZ, 0xfc, !PT ;  /* 0x0000080010101812 */ /* 0x000fce00078efcff */
[----:B------:R-:W2:Y:S01]  /*e0e0*/  @P1 LDC R2, c[0x0][0x438] ;  /* 0x00010e00ff021b82 */ /* 0x000ea20000000800 */
[----:B0-----:R-:W-:-:S05]  /*e0f0*/  IMAD.SHL.U32 R10, R10, 0x10, RZ ;  /* 0x000000100a0a7824 */ /* 0x001fca00078e00ff */
[----:B------:R-:W-:-:S05]  /*e100*/  LOP3.LUT R10, R36, 0x70, R10, 0xf8, !PT ;  /* 0x00000070240a7812 */ /* 0x000fca00078ef80a */
[----:B------:R-:W-:-:S05]  /*e110*/  IMAD.IADD R35, R10, 0x1, R0 ;  /* 0x000000010a237824 */ /* 0x000fca00078e0200 */
[C---:B------:R-:W-:Y:S01]  /*e120*/  ISETP.GE.AND P0, PT, R35.reuse, R28, PT ;  /* 0x0000001c2300720c */ /* 0x040fe20003f06270 */
[----:B------:R-:W-:-:S03]  /*e130*/  IMAD.IADD R35, R35, 0x1, R31 ;  /* 0x0000000123237824 */ /* 0x000fc600078e021f */
[----:B------:R-:W-:Y:S01]  /*e140*/  ISETP.GT.U32.OR P0, PT, R10, 0x3f, P0 ;  /* 0x0000003f0a00780c */ /* 0x000fe20000704470 */
[----:B-1----:R-:W-:-:S04]  /*e150*/  @P1 IMAD.HI.U32 R3, R35, R3, RZ ;  /* 0x0000000323031227 */ /* 0x002fc800078e00ff */
[----:B------:R-:W-:Y:S01]  /*e160*/  IMAD.MOV.U32 R6, RZ, RZ, R35 ;  /* 0x000000ffff067224 */ /* 0x000fe200078e0023 */
[----:B--2---:R-:W-:-:S07]  /*e170*/  @P1 SHF.R.U32.HI R6, RZ, R2, R3 ;  /* 0x00000002ff061219 */ /* 0x004fce0000011603 */
[----:B------:R-:W0:Y:S01]  /*e180*/  @!P0 LDC.64 R4, c[0x0][0x428] ;  /* 0x00010a00ff048b82 */ /* 0x000e220000000a00 */
[--C-:B------:R-:W-:Y:S01]  /*e190*/  @!P0 SHF.R.S32.HI R3, RZ, 0x1f, R6.reuse ;  /* 0x0000001fff038819 */ /* 0x100fe20000011406 */
[----:B------:R-:W-:Y:S02]  /*e1a0*/  @!P0 IMAD.MOV.U32 R2, RZ, RZ, R6 ;  /* 0x000000ffff028224 */ /* 0x000fe400078e0006 */
[-C--:B0-----:R-:W-:Y:S02]  /*e1b0*/  @!P0 IMAD R9, R32, R4.reuse, RZ ;  /* 0x0000000420098224 */ /* 0x081fe400078e02ff */
[----:B------:R-:W-:-:S04]  /*e1c0*/  @!P0 IMAD.WIDE.U32 R2, R23, R4, R2 ;  /* 0x0000000417028225 */ /* 0x000fc800078e0002 */
[----:B------:R-:W-:Y:S02]  /*e1d0*/  @!P0 IMAD R9, R23, R5, R9 ;  /* 0x0000000517098224 */ /* 0x000fe400078e0209 */
[----:B------:R-:W0:Y:S02]  /*e1e0*/  @!P0 LDC.64 R4, c[0x0][0x418] ;  /* 0x00010600ff048b82 */ /* 0x000e240000000a00 */
[----:B------:R-:W-:Y:S01]  /*e1f0*/  @!P0 IMAD.IADD R3, R3, 0x1, R9 ;  /* 0x0000000103038824 */ /* 0x000fe200078e0209 */
[----:B0-----:R-:W-:-:S04]  /*e200*/  @!P0 LEA R4, P1, R2, R4, 0x2 ;  /* 0x0000000402048211 */ /* 0x001fc800078210ff */
[----:B------:R-:W-:Y:S02]  /*e210*/  @!P0 LEA.HI.X R5, R2, R5, R3, 0x2, P1 ;  /* 0x0000000502058211 */ /* 0x000fe400008f1403 */
[----:B------:R-:W-:Y:S02]  /*e220*/  LOP3.LUT P1, RZ, R16, 0x40, RZ, 0xc0, !PT ;  /* 0x0000004010ff7812 */ /* 0x000fe4000782c0ff */
[----:B------:R-:W-:Y:S01]  /*e230*/  SEL R3, RZ, 0x1, P6 ;  /* 0x00000001ff037807 */ /* 0x000fe20003000000 */
[----:B------:R0:W5:Y:S01]  /*e240*/  @!P0 LDG.E R34, desc[UR50][R4.64] ;  /* 0x0000003204228981 */ /* 0x000162000c1e1900 */
[----:B------:R-:W-:Y:S02]  /*e250*/  SEL R2, RZ, 0xffffffff, P1 ;  /* 0xffffffffff027807 */ /* 0x000fe40000800000 */
[----:B------:R-:W-:Y:S02]  /*e260*/  ISETP.GT.U32.AND P1, PT, R10, 0x3f, PT ;  /* 0x0000003f0a00780c */ /* 0x000fe40003f24070 */
[----:B------:R-:W-:Y:S01]  /*e270*/  LOP3.LUT R16, R16, 0xfffffbff, RZ, 0xc0, !PT ;  /* 0xfffffbff10107812 */ /* 0x000fe200078ec0ff */
[----:B------:R-:W-:Y:S01]  /*e280*/  IMAD.SHL.U32 R2, R2, 0x2, RZ ;  /* 0x0000000202027824 */ /* 0x000fe200078e00ff */
[----:B------:R-:W-:-:S02]  /*e290*/  LOP3.LUT R26, R26, 0xffff, RZ, 0xc0, !PT ;  /* 0x0000ffff1a1a7812 */ /* 0x000fc400078ec0ff */
[----:B0-----:R-:W-:Y:S02]  /*e2a0*/  SEL R4, RZ, 0x8, P4 ;  /* 0x00000008ff047807 */ /* 0x001fe40002000000 */
[----:B------:R-:W-:Y:S02]  /*e2b0*/  LOP3.LUT R2, R2, 0x2, R3, 0xe2, !PT ;  /* 0x0000000202027812 */ /* 0x000fe400078ee203 */
[----:B------:R-:W-:-:S04]  /*e2c0*/  SEL R3, RZ, 0x4, P5 ;  /* 0x00000004ff037807 */ /* 0x000fc80002800000 */
[----:B------:R-:W-:Y:S02]  /*e2d0*/  LOP3.LUT R2, R4, R2, R3, 0xfe, !PT ;  /* 0x0000000204027212 */ /* 0x000fe400078efe03 */
[----:B------:R-:W-:Y:S02]  /*e2e0*/  SEL R3, RZ, 0x10, P3 ;  /* 0x00000010ff037807 */ /* 0x000fe40001800000 */
[----:B------:R-:W-:-:S04]  /*e2f0*/  SEL R4, RZ, 0x20, P2 ;  /* 0x00000020ff047807 */ /* 0x000fc80001000000 */
[----:B------:R-:W-:Y:S01]  /*e300*/  LOP3.LUT R2, R4, R2, R3, 0xfe, !PT ;  /* 0x0000000204027212 */ /* 0x000fe200078efe03 */
[----:B------:R-:W-:-:S03]  /*e310*/  IMAD.U32 R3, RZ, RZ, UR36 ;  /* 0x00000024ff037e24 */ /* 0x000fc6000f8e00ff */
[----:B------:R-:W-:Y:S01]  /*e320*/  LOP3.LUT R7, R2, R7, RZ, 0xfc, !PT ;  /* 0x0000000702077212 */ /* 0x000fe200078efcff */
[----:B------:R-:W-:Y:S01]  /*e330*/  IMAD.MOV R2, RZ, RZ, -R6 ;  /* 0x000000ffff027224 */ /* 0x000fe200078e0a06 */
[----:B------:R-:W-:-:S03]  /*e340*/  ISETP.NE.AND P0, PT, R3, 0x3, PT ;  /* 0x000000030300780c */ /* 0x000fc60003f05270 */
[----:B------:R-:W-:Y:S01]  /*e350*/  IMAD R35, R20, R2, R35 ;  /* 0x0000000214237224 */ /* 0x000fe200078e0223 */
[----:B------:R-:W-:Y:S01]  /*e360*/  LOP3.LUT R2, R7, R8, RZ, 0xfc, !PT ;  /* 0x0000000807027212 */ /* 0x000fe200078efcff */
[----:B------:R0:W-:Y:S04]  /*e370*/  STL [R1+0x28], R7 ;  /* 0x0000280701007387 */ /* 0x0001e80000100800 */
[----:B------:R0:W-:Y:S04]  /*e380*/  STL [R1], R2 ;  /* 0x0000000201007387 */ /* 0x0001e80000100800 */
[----:B------:R-:W-:-:S04]  /*e390*/  @P0 LOP3.LUT R16, R16, 0x400, RZ, 0xfc, !PT ;  /* 0x0000040010100812 */ /* 0x000fc800078efcff */
[----:B------:R-:W-:-:S04]  /*e3a0*/  LOP3.LUT R16, R16, 0xfffffffe, RZ, 0xc0, !PT ;  /* 0xfffffffe10107812 */ /* 0x000fc800078ec0ff */
[----:B------:R-:W-:Y:S01]  /*e3b0*/  @P1 LOP3.LUT R16, R16, 0x1, RZ, 0xfc, !PT ;  /* 0x0000000110101812 */ /* 0x000fe200078efcff */
[----:B0-----:R-:W-:Y:S06]  /*e3c0*/  @!P0 BRA `(.L_x_3629) ;  /* 0x0000000000048947 */ /* 0x001fec0003800000 */
[----:B------:R-:W-:Y:S01]  /*e3d0*/  BPT.TRAP 0x1 ;  /* 0x000000040000795c */ /* 0x000fe20000300000 */
.L_x_3629:
[----:B------:R-:W-:Y:S01]  /*e3e0*/  IADD3 R28, -R36, R28, -R0 ;  /* 0x0000001c241c7210 */ /* 0x000fe20007ffe900 */
[----:B------:R-:W-:Y:S01]  /*e3f0*/  IMAD R19, R18, 0x8, R17 ;  /* 0x0000000812137824 */ /* 0x000fe200078e0211 */
[----:B------:R-:W-:Y:S01]  /*e400*/  SHF.L.U32 R0, R22, 0x1f, RZ ;  /* 0x0000001f16007819 */ /* 0x000fe200000006ff */
[----:B------:R-:W-:Y:S03]  /*e410*/  BSSY B0, `(.L_x_3630) ;  /* 0x0000003000007945 */ /* 0x000fe60003800000 */
[----:B------:R-:W0:Y:S02]  /*e420*/  SYNCS.PHASECHK.TRANS64.TRYWAIT P0, [R19+URZ+0x28c40], R0 ;  /* 0x028c4000130075a7 */ /* 0x000e24000800017f */
[----:B0-----:R-:W-:Y:S05]  /*e430*/  @!P0 BRA `(.L_x_3631) ;  /* 0x0000003c00388947 */ /* 0x001fea0003800000 */
.L_x_3694:
[----:B------:R-:W-:Y:S05]  /*e440*/  BSYNC B0 ;  /* 0x0000000000007941 */ /* 0x000fea0003800000 */
.L_x_3630:
[----:B------:R-:W1:Y:S01]  /*e450*/  S2R R7, SR_TID.X ;  /* 0x0000000000077919 */ /* 0x000e620000002100 */
[----:B0-----:R-:W-:Y:S01]  /*e460*/  SHF.R.S32.HI R0, RZ, 0x1f, R35 ;  /* 0x0000001fff007819 */ /* 0x001fe20000011423 */
[----:B------:R-:W-:Y:S01]  /*e470*/  ULDC.64 UR4, c[0x0][0x300] ;  /* 0x0000c00000047ab9 */ /* 0x000fe20000000a00 */
[----:B-----5:R-:W-:Y:S01]  /*e480*/  SHF.R.S32.HI R4, RZ, 0x1f, R34 ;  /* 0x0000001fff047819 */ /* 0x020fe20000011422 */
[----:B------:R-:W-:Y:S01]  /*e490*/  IMAD.WIDE.U32 R2, R35, UR4, RZ ;  /* 0x0000000423027c25 */ /* 0x000fe2000f8e00ff */
[----:B------:R-:W-:Y:S01]  /*e4a0*/  ULDC.64 UR6, c[0x0][0x2e8] ;  /* 0x0000ba0000067ab9 */ /* 0x000fe20000000a00 */
[----:B------:R0:W-:Y:S01]  /*e4b0*/  STL [R1+0x1c], R0 ;  /* 0x00001c0001007387 */ /* 0x0001e20000100800 */
[----:B------:R-:W-:-:S03]  /*e4c0*/  LOP3.LUT R16, R16, 0xfffffffd, RZ, 0xc0, !PT ;  /* 0xfffffffd10107812 */ /* 0x000fc600078ec0ff */
[----:B------:R2:W-:Y:S01]  /*e4d0*/  STL [R1+0x20], R4 ;  /* 0x0000200401007387 */ /* 0x0005e20000100800 */
[----:B0-----:R-:W-:-:S04]  /*e4e0*/  IMAD R0, R0, UR4, RZ ;  /* 0x0000000400007c24 */ /* 0x001fc8000f8e02ff */
[----:B------:R-:W-:Y:S01]  /*e4f0*/  IMAD R0, R35, UR5, R0 ;  /* 0x0000000523007c24 */ /* 0x000fe2000f8e0200 */
[----:B------:R-:W-:-:S03]  /*e500*/  ULDC.64 UR4, c[0x0][0x310] ;  /* 0x0000c40000047ab9 */ /* 0x000fc60000000a00 */
[----:B------:R-:W-:Y:S02]  /*e510*/  IMAD.IADD R3, R3, 0x1, R0 ;  /* 0x0000000103037824 */ /* 0x000fe400078e0200 */
[----:B------:R-:W-:Y:S02]  /*e520*/  IMAD R0, R4, UR4, RZ ;  /* 0x0000000404007c24 */ /* 0x000fe4000f8e02ff */
[----:B------:R-:W-:-:S04]  /*e530*/  IMAD.WIDE.U32 R2, R34, UR4, R2 ;  /* 0x0000000422027c25 */ /* 0x000fc8000f8e0002 */
[----:B------:R-:W-:Y:S01]  /*e540*/  IMAD R0, R34, UR5, R0 ;  /* 0x0000000522007c24 */ /* 0x000fe2000f8e0200 */
[----:B------:R-:W-:Y:S01]  /*e550*/  ULDC.64 UR4, c[0x0][0x308] ;  /* 0x0000c20000047ab9 */ /* 0x000fe20000000a00 */
[----:B-1----:R-:W-:Y:S02]  /*e560*/  IMAD.SHL.U32 R7, R7, 0x8, RZ ;  /* 0x0000000807077824 */ /* 0x002fe400078e00ff */
[----:B------:R-:W-:Y:S02]  /*e570*/  IMAD.IADD R3, R3, 0x1, R0 ;  /* 0x0000000103037824 */ /* 0x000fe400078e0200 */
[----:B--2---:R-:W-:Y:S01]  /*e580*/  IMAD R4, R18, 0x1000, R33 ;  /* 0x0000100012047824 */ /* 0x004fe200078e0221 */
[----:B------:R-:W-:Y:S01]  /*e590*/  LOP3.LUT R7, R7, 0x38, RZ, 0xc0, !PT ;  /* 0x0000003807077812 */ /* 0x000fe200078ec0ff */
[C---:B------:R-:W-:Y:S01]  /*e5a0*/  IMAD.WIDE.U32 R2, R26.reuse, UR4, R2 ;  /* 0x000000041a027c25 */ /* 0x040fe2000f8e0002 */
[----:B------:R-:W-:Y:S02]  /*e5b0*/  ULDC UR4, c[0x0][0x2f4] ;  /* 0x0000bd0000047ab9 */ /* 0x000fe40000000800 */
[----:B------:R-:W-:Y:S01]  /*e5c0*/  ISETP.GE.AND P2, PT, R7, UR4, PT ;  /* 0x0000000407007c0c */ /* 0x000fe2000bf46270 */
[----:B------:R-:W-:Y:S01]  /*e5d0*/  IMAD R5, R26, UR5, R3 ;  /* 0x000000051a057c24 */ /* 0x000fe2000f8e0203 */
[----:B------:R-:W-:Y:S01]  /*e5e0*/  LEA R0, P0, R2, UR6, 0x1 ;  /* 0x0000000602007c11 */ /* 0x000fe2000f8008ff */
[----:B------:R-:W-:-:S03]  /*e5f0*/  UMOV UR5, 0xffffffff ;  /* 0xffffffff00057882 */ /* 0x000fc60000000000 */
[----:B------:R-:W-:Y:S02]  /*e600*/  LEA.HI.X R5, R2, UR7, R5, 0x1, P0 ;  /* 0x0000000702057c11 */ /* 0x000fe400080f0c05 */
[----:B------:R-:W-:-:S05]  /*e610*/  ISETP.GE.AND P0, PT, R28, 0x1, PT ;  /* 0x000000011c00780c */ /* 0x000fca0003f06270 */
[----:B------:R-:W-:Y:S01]  /*e620*/  @P2 LOP3.LUT R16, R16, 0x2, RZ, 0xfc, !PT ;  /* 0x0000000210102812 */ /* 0x000fe200078efcff */
[----:B------:R-:W-:Y:S07]  /*e630*/  BRA.DIV UR5, `(.L_x_3632) ;  /* 0x0000003a05cc7947 */ /* 0x000fee000b800000 */
[----:B------:R-:W0:Y:S01]  /*e640*/  SHFL.IDX PT, R3, R0, RZ, 0x181f ;  /* 0x00181fff00037589 */ /* 0x000e2200000e0000 */
[----:B------:R-:W-:-:S03]  /*e650*/  @P0 IMAD R6, R4, 0x2, R17 ;  /* 0x0000000204060824 */ /* 0x000fc600078e0211 */
[----:B------:R-:W1:Y:S01]  /*e660*/  SHFL.IDX PT, R2, R5, RZ, 0x181f ;  /* 0x00181fff05027589 */ /* 0x000e6200000e0000 */
[----:B0-----:R-:W-:-:S05]  /*e670*/  @P0 LEA R3, P1, R7, R3, 0x1 ;  /* 0x0000000307030211 */ /* 0x001fca00078208ff */
[----:B-1----:R-:W-:-:S05]  /*e680*/  @P0 IMAD.X R2, RZ, RZ, R2, P1 ;  /* 0x000000ffff020224 */ /* 0x002fca00008e0602 */
[----:B------:R-:W-:-:S04]  /*e690*/  @P0 LOP3.LUT R3, R3, R2, RZ, 0x3c, !PT ;  /* 0x0000000203030212 */ /* 0x000fc800078e3cff */
[----:B------:R-:W-:-:S04]  /*e6a0*/  @P0 LOP3.LUT R2, R3, R2, RZ, 0x3c, !PT ;  /* 0x0000000203020212 */ /* 0x000fc800078e3cff */
[----:B------:R-:W-:-:S05]  /*e6b0*/  @P0 LOP3.LUT R3, R3, R2, RZ, 0x3c, !PT ;  /* 0x0000000203030212 */ /* 0x000fca00078e3cff */
[----:B------:R-:W-:Y:S01]  /*e6c0*/  @!PT LDS RZ, [RZ] ;  /* 0x00000000fffff984 */ /* 0x000fe20000000800 */
        /* <DEDUP_REMOVED lines=10> */
[----:B------:R0:W-:Y:S01]  /*e770*/  @P0 LDGSTS.E.BYPASS.LTC128B.128 [R6+0x22c00], desc[UR50][R2.64], !P2 ;  /* 0x22c0000002060fae */ /* 0x0001e2000d101d72 */
[----:B------:R-:W-:-:S03]  /*e780*/  ISETP.GE.AND P0, PT, R28, 0x21, PT ;  /* 0x000000211c00780c */ /* 0x000fc60003f06270 */
[----:B0-----:R-:W0:Y:S10]  /*e790*/  SHFL.IDX PT, R3, R0, 0x2, 0x181f ;  /* 0x00581f0000037f89 */ /* 0x001e3400000e0000 */
[----:B------:R-:W-:Y:S01]  /*e7a0*/  @P0 IMAD R6, R4, 0x2, R17 ;  /* 0x0000000204060824 */ /* 0x000fe200078e0211 */
[----:B------:R-:W1:Y:S04]  /*e7b0*/  SHFL.IDX PT, R2, R5, 0x2, 0x181f ;  /* 0x00581f0005027f89 */ /* 0x000e6800000e0000 */
[----:B------:R-:W2:Y:S04]  /*e7c0*/  SHFL.IDX PT, R5, R5, 0x3, 0x181f ;  /* 0x00781f0005057f89 */ /* 0x000ea800000e0000 */
[----:B------:R-:W3:Y:S01]  /*e7d0*/  SHFL.IDX PT, R0, R0, 0x3, 0x181f ;  /* 0x00781f0000007f89 */ /* 0x000ee200000e0000 */
[----:B0-----:R-:W-:-:S05]  /*e7e0*/  @P0 LEA R3, P1, R7, R3, 0x1 ;  /* 0x0000000307030211 */ /* 0x001fca00078208ff */
[----:B-1----:R-:W-:-:S05]  /*e7f0*/  @P0 IMAD.X R2, RZ, RZ, R2, P1 ;  /* 0x000000ffff020224 */ /* 0x002fca00008e0602 */
[----:B------:R-:W-:-:S04]  /*e800*/  @P0 LOP3.LUT R3, R3, R2, RZ, 0x3c, !PT ;  /* 0x0000000203030212 */ /* 0x000fc800078e3cff */
[----:B------:R-:W-:-:S04]  /*e810*/  @P0 LOP3.LUT R2, R3, R2, RZ, 0x3c, !PT ;  /* 0x0000000203020212 */ /* 0x000fc800078e3cff */
[----:B------:R-:W-:-:S05]  /*e820*/  @P0 LOP3.LUT R3, R3, R2, RZ, 0x3c, !PT ;  /* 0x0000000203030212 */ /* 0x000fca00078e3cff */
[----:B--23--:R0:W-:Y:S02]  /*e830*/  @P0 LDGSTS.E.BYPASS.LTC128B.128 [R6+0x23400], desc[UR50][R2.64], !P2 ;  /* 0x2340000002060fae */ /* 0x00c1e4000d101d72 */
.L_x_3704:
[----:B------:R-:W-:-:S13]  /*e840*/  ISETP.GE.AND P0, PT, R28, 0x31, PT ;  /* 0x000000311c00780c */ /* 0x000fda0003f06270 */
[----:B01----:R-:W-:Y:S01]  /*e850*/  @P0 LEA R2, P1, R7, R0, 0x1 ;  /* 0x0000000007020211 */ /* 0x003fe200078208ff */
[----:B------:R-:W-:-:S04]  /*e860*/  @P0 IMAD R4, R4, 0x2, R17 ;  /* 0x0000000204040824 */ /* 0x000fc800078e0211 */
[----:B------:R-:W-:-:S05]  /*e870*/  @P0 IMAD.X R3, RZ, RZ, R5, P1 ;  /* 0x000000ffff030224 */ /* 0x000fca00008e0605 */
[----:B------:R-:W-:Y:S01]  /*e880*/  @!PT LDS RZ, [RZ] ;  /* 0x00000000fffff984 */ /* 0x000fe20000000800 */
[----:B------:R-:W-:Y:S01]  /*e890*/  @!PT LDS RZ, [RZ] ;  /* 0x00000000fffff984 */ /* 0x000fe20000000800 */
[----:B------:R-:W-:Y:S01]  /*e8a0*/  @!PT LDS RZ, [RZ] ;  /* 0x00000000fffff984 */ /* 0x000fe20000000800 */
[----:B------:R0:W-:Y:S01]  /*e8b0*/  @P0 LDGSTS.E.BYPASS.LTC128B.128 [R4+0x23c00], desc[UR50][R2.64], !P2 ;  /* 0x23c0000002040fae */ /* 0x0001e2000d101d72 */
[----:B------:R-:W-:Y:S01]  /*e8c0*/  PLOP3.LUT P0, PT, PT, PT, PT, 0x80, 0x0 ;  /* 0x000000000000781c */ /* 0x000fe20003f0f070 */
[----:B------:R-:W-:-:S12]  /*e8d0*/  NOP ;  /* 0x0000000000007918 */ /* 0x000fd80000000000 */
.L_x_3633:
        /* <DEDUP_REMOVED lines=11> */
.L_x_3634:
[----:B------:R1:W5:Y:S01]  /*e990*/  LDL.LU R0, [R1+0x4] ;  /* 0x0000040001007983 */ /* 0x0003620000300800 */
[----:B------:R-:W-:Y:S01]  /*e9a0*/  LOP3.LUT P0, RZ, R16, 0x100, RZ, 0xc0, !PT ;  /* 0x0000010010ff7812 */ /* 0x000fe2000780c0ff */
[----:B------:R1:W-:Y:S02]  /*e9b0*/  SYNCS.ARRIVE.TRANS64.A1T0 RZ, [R19+URZ+0x28c30], RZ ;  /* 0x028c30ff13ff79a7 */ /* 0x0003e4000810003f */
[----:B0-----:R1:W5:Y:S10]  /*e9c0*/  LDL R3, [R1] ;  /* 0x0000000001037983 */ /* 0x0013740000100800 */
[----:B------:R-:W-:Y:S05]  /*e9d0*/  WARPSYNC.ALL ;  /* 0x0000000000007948 */ /* 0x000fea0003800000 */
[----:B------:R-:W-:Y:S01]  /*e9e0*/  SEL R2, R29, RZ, !P0 ;  /* 0x000000ff1d027207 */ /* 0x000fe20004000000 */
[----:B------:R-:W-:Y:S01]  /*e9f0*/  ULDC.64 UR4, c[0x0][0x298] ;  /* 0x0000a60000047ab9 */ /* 0x000fe20000000a00 */
[----:B------:R-:W-:Y:S01]  /*ea00*/  BSSY B6, `(.L_x_3635) ;  /* 0x0000020000067945 */ /* 0x000fe20003800000 */
[----:B------:R-:W-:Y:S02]  /*ea10*/  IMAD.WIDE.U32 R4, R37, UR4, RZ ;  /* 0x0000000425047c25 */ /* 0x000fe4000f8e00ff */
[----:B------:R0:W-:Y:S02]  /*ea20*/  STL [R1+0x18], R2 ;  /* 0x0000180201007387 */ /* 0x0001e40000100800 */
[----:B0-----:R-:W-:Y:S01]  /*ea30*/  VIADD R2, R17, 0x20400 ;  /* 0x0002040011027836 */ /* 0x001fe20000000000 */
[----:B------:R-:W-:Y:S01]  /*ea40*/  BAR.SYNC.DEFER_BLOCKING 0x8, 0x100 ;  /* 0x0204000000007b1d */ /* 0x000fe20000010000 */
[----:B-----5:R-:W-:-:S03]  /*ea50*/  SEL R0, R0, RZ, !P0 ;  /* 0x000000ff00007207 */ /* 0x020fc60004000000 */
[----:B------:R-:W-:Y:S02]  /*ea60*/  LOP3.LUT P0, RZ, R2, 0x3ff, RZ, 0xc0, !PT ;  /* 0x000003ff02ff7812 */ /* 0x000fe4000780c0ff */
[----:B------:R-:W-:Y:S01]  /*ea70*/  PRMT R29, R3, 0x8880, RZ ;  /* 0x00008880031d7816 */ /* 0x000fe200000000ff */
[----:B------:R0:W-:Y:S03]  /*ea80*/  STL [R1+0x4], R0 ;  /* 0x0000040001007387 */ /* 0x0001e60000100800 */
[----:B------:R-:W-:Y:S01]  /*ea90*/  PRMT R29, R29, 0x7710, RZ ;  /* 0x000077101d1d7816 */ /* 0x000fe200000000ff */
[----:B------:R2:W-:Y:S01]  /*eaa0*/  STL.64 [R1+0x10], R4 ;  /* 0x0000100401007387 */ /* 0x0005e20000100a00 */
[----:B0-----:R-:W-:-:S05]  /*eab0*/  SHF.R.S32.HI R0, RZ, 0x1f, R37 ;  /* 0x0000001fff007819 */ /* 0x001fca0000011425 */
[----:B------:R-:W-:-:S04]  /*eac0*/  IMAD R0, R0, UR4, RZ ;  /* 0x0000000400007c24 */ /* 0x000fc8000f8e02ff */
[----:B------:R-:W-:-:S04]  /*ead0*/  IMAD R0, R37, UR5, R0 ;  /* 0x0000000525007c24 */ /* 0x000fc8000f8e0200 */
[----:B------:R-:W-:Y:S01]  /*eae0*/  IMAD.IADD R37, R5, 0x1, R0 ;  /* 0x0000000105257824 */ /* 0x000fe200078e0200 */
[----:B--2---:R-:W-:Y:S06]  /*eaf0*/  @!P0 BRA `(.L_x_3636) ;  /* 0x0000000000408947 */ /* 0x004fec0003800000 */
        /* <DEDUP_REMOVED lines=15> */
[----:B01----:R-:W-:Y:S05]  /*ebf0*/  CALL.ABS.NOINC R2 ;  /* 0x0000000002007343 */ /* 0x003fea0003c00000 */
.L_x_3636:
[----:B------:R-:W-:Y:S05]  /*ec00*/  BSYNC B6 ;  /* 0x0000000000067941 */ /* 0x000fea0003800000 */
.L_x_3635:
[----:B------:R-:W2:Y:S01]  /*ec10*/  LDL.LU.64 R2, [R1+0x10] ;  /* 0x0000100001027983 */ /* 0x000ea20000300a00 */
[----:B------:R-:W0:Y:S01]  /*ec20*/  LDC R7, c[0x0][0x448] ;  /* 0x00011200ff077b82 */ /* 0x000e220000000800 */
[----:B------:R-:W-:Y:S02]  /*ec30*/  ULDC.64 UR4, c[0x0][0x2d8] ;  /* 0x0000b60000047ab9 */ /* 0x000fe40000000a00 */
[----:B------:R-:W3:Y:S04]  /*ec40*/  LDL.LU R21, [R1+0x4] ;  /* 0x0000040001157983 */ /* 0x000ee80000300800 */
[----:B------:R-:W4:Y:S04]  /*ec50*/  LDL.LU R20, [R1+0x18] ;  /* 0x0000180001147983 */ /* 0x000f280000300800 */
[----:B------:R0:W5:Y:S04]  /*ec60*/  LDL R10, [R1+0x8] ;  /* 0x00000800010a7983 */ /* 0x0001680000100800 */
[----:B------:R0:W5:Y:S02]  /*ec70*/  LDL R8, [R1+0x2c] ;  /* 0x00002c0001087983 */ /* 0x0001640000100800 */
[----:B0-----:R-:W-:-:S13]  /*ec80*/  ISETP.NE.AND P0, PT, R7, 0x1, PT ;  /* 0x000000010700780c */ /* 0x001fda0003f05270 */
[----:B------:R-:W0:Y:S01]  /*ec90*/  @P0 LDC R6, c[0x0][0x44c] ;  /* 0x00011300ff060b82 */ /* 0x000e220000000800 */
[----:B------:R-:W1:Y:S02]  /*eca0*/  S2R R9, SR_TID.X ;  /* 0x0000000000097919 */ /* 0x000e640000002100 */
[----:B-1----:R-:W-:-:S05]  /*ecb0*/  IMAD.SHL.U32 R9, R9, 0x8, RZ ;  /* 0x0000000809097824 */ /* 0x002fca00078e00ff */
[----:B------:R-:W-:Y:S01]  /*ecc0*/  LOP3.LUT R9, R9, 0x38, RZ, 0xc0, !PT ;  /* 0x0000003809097812 */ /* 0x000fe200078ec0ff */
[----:B--2---:R-:W-:Y:S02]  /*ecd0*/  IMAD.MOV.U32 R3, RZ, RZ, R37 ;  /* 0x000000ffff037224 */ /* 0x004fe400078e0025 */
[----:B------:R-:W-:-:S04]  /*ece0*/  IMAD.WIDE.U32 R2, R26, UR4, R2 ;  /* 0x000000041a027c25 */ /* 0x000fc8000f8e0002 */
[----:B------:R-:W-:Y:S01]  /*ecf0*/  IMAD R3, R26, UR5, R3 ;  /* 0x000000051a037c24 */ /* 0x000fe2000f8e0203 */
[----:B------:R-:W-:Y:S02]  /*ed00*/  ULDC.64 UR4, c[0x0][0x2e0] ;  /* 0x0000b80000047ab9 */ /* 0x000fe40000000a00 */
[----:B---3--:R-:W-:Y:S02]  /*ed10*/  IMAD R0, R21, UR4, RZ ;  /* 0x0000000415007c24 */ /* 0x008fe4000f8e02ff */
[----:B----4-:R-:W-:-:S04]  /*ed20*/  IMAD.WIDE.U32 R2, R20, UR4, R2 ;  /* 0x0000000414027c25 */ /* 0x010fc8000f8e0002 */
[----:B------:R-:W-:Y:S01]  /*ed30*/  IMAD R0, R20, UR5, R0 ;  /* 0x0000000514007c24 */ /* 0x000fe2000f8e0200 */
[----:B------:R-:W-:Y:S01]  /*ed40*/  ULDC.64 UR4, c[0x0][0x2d0] ;  /* 0x0000b40000047ab9 */ /* 0x000fe20000000a00 */
[----:B------:R-:W1:Y:S02]  /*ed50*/  S2R R20, SR_TID.X ;  /* 0x0000000000147919 */ /* 0x000e640000002100 */
[----:B------:R-:W-:Y:S02]  /*ed60*/  IMAD.IADD R3, R3, 0x1, R0 ;  /* 0x0000000103037824 */ /* 0x000fe400078e0200 */
[----:B------:R-:W2:Y:S01]  /*ed70*/  @P0 LDC R0, c[0x0][0x450] ;  /* 0x00011400ff000b82 */ /* 0x000ea20000000800 */
[----:B-1----:R-:W-:-:S05]  /*ed80*/  IMAD.SHL.U32 R20, R20, 0x10, RZ ;  /* 0x0000001014147824 */ /* 0x002fca00078e00ff */
[----:B------:R-:W-:-:S05]  /*ed90*/  LOP3.LUT R20, R36, 0x70, R20, 0xf8, !PT ;  /* 0x0000007024147812 */ /* 0x000fca00078ef814 */
[----:B------:R-:W-:-:S04]  /*eda0*/  IMAD R5, R25, 0x40, R20 ;  /* 0x0000004019057824 */ /* 0x000fc800078e0214 */
[----:B0-----:R-:W-:-:S04]  /*edb0*/  @P0 IMAD.HI.U32 R6, R5, R6, RZ ;  /* 0x0000000605060227 */ /* 0x001fc800078e00ff */
[----:B------:R-:W-:Y:S01]  /*edc0*/  IMAD.MOV.U32 R4, RZ, RZ, R5 ;  /* 0x000000ffff047224 */ /* 0x000fe200078e0005 */
[----:B--2---:R-:W-:-:S05]  /*edd0*/  @P0 SHF.R.U32.HI R4, RZ, R0, R6 ;  /* 0x00000000ff040219 */ /* 0x004fca0000011606 */
        /* <DEDUP_REMOVED lines=20> */
[----:B------:R-:W0:Y:S01]  /*ef20*/  SHFL.IDX PT, R3, R0, RZ, 0x181f ;  /* 0x00181fff00037589 */ /* 0x000e2200000e0000 */
[----:B-----5:R-:W-:Y:S02]  /*ef30*/  IMAD R5, R10, R7, RZ ;  /* 0x000000070a057224 */ /* 0x020fe400078e02ff */
[----:B------:R-:W-:Y:S01]  /*ef40*/  IMAD R25, R25, 0x40, R36 ;  /* 0x0000004019197824 */ /* 0x000fe200078e0224 */
[----:B------:R-:W1:Y:S04]  /*ef50*/  SHFL.IDX PT, R2, R4, RZ, 0x181f ;  /* 0x00181fff04027589 */ /* 0x000e6800000e0000 */
[----:B------:R-:W-:-:S13]  /*ef60*/  ISETP.GE.AND P0, PT, R25, R5, PT ;  /* 0x000000051900720c */ /* 0x000fda0003f06270 */
[----:B0-----:R-:W-:-:S05]  /*ef70*/  @!P0 LEA R3, P2, R9, R3, 0x1 ;  /* 0x0000000309038211 */ /* 0x001fca00078408ff */
[----:B-1----:R-:W-:-:S05]  /*ef80*/  @!P0 IMAD.X R2, RZ, RZ, R2, P2 ;  /* 0x000000ffff028224 */ /* 0x002fca00010e0602 */
[----:B------:R-:W-:-:S04]  /*ef90*/  @!P0 LOP3.LUT R3, R3, R2, RZ, 0x3c, !PT ;  /* 0x0000000203038212 */ /* 0x000fc800078e3cff */
[----:B------:R-:W-:-:S04]  /*efa0*/  @!P0 LOP3.LUT R2, R3, R2, RZ, 0x3c, !PT ;  /* 0x0000000203028212 */ /* 0x000fc800078e3cff */
[----:B------:R-:W-:-:S05]  /*efb0*/  @!P0 LOP3.LUT R3, R3, R2, RZ, 0x3c, !PT ;  /* 0x0000000203038212 */ /* 0x000fca00078e3cff */
[----:B------:R-:W-:Y:S01]  /*efc0*/  @!PT LDS RZ, [RZ] ;  /* 0x00000000fffff984 */ /* 0x000fe20000000800 */
[----:B------:R0:W-:Y:S02]  /*efd0*/  @!P0 LDGSTS.E.BYPASS.LTC128B.128 [R8+0x20400], desc[UR50][R2.64], !P1 ;  /* 0x2040000002088fae */ /* 0x0001e4000c901d72 */
[----:B0-----:R-:W-:Y:S02]  /*efe0*/  VIADD R2, R25, 0x10 ;  /* 0x0000001019027836 */ /* 0x001fe40000000000 */
[----:B------:R-:W0:Y:S03]  /*eff0*/  SHFL.IDX PT, R3, R0, 0x1, 0x181f ;  /* 0x00381f0000037f89 */ /* 0x000e2600000e0000 */
[----:B------:R-:W-:Y:S02]  /*f000*/  ISETP.GE.AND P0, PT, R2, R5, PT ;  /* 0x000000050200720c */ /* 0x000fe40003f06270 */
[----:B------:R-:W1:Y:S11]  /*f010*/  SHFL.IDX PT, R2, R4, 0x1, 0x181f ;  /* 0x00381f0004027f89 */ /* 0x000e7600000e0000 */
[----:B0-----:R-:W-:-:S05]  /*f020*/  @!P0 LEA R3, P2, R9, R3, 0x1 ;  /* 0x0000000309038211 */ /* 0x001fca00078408ff */
[----:B-1----:R-:W-:-:S05]  /*f030*/  @!P0 IMAD.X R2, RZ, RZ, R2, P2 ;  /* 0x000000ffff028224 */ /* 0x002fca00010e0602 */
[----:B------:R-:W-:-:S04]  /*f040*/  @!P0 LOP3.LUT R3, R3, R2, RZ, 0x3c, !PT ;  /* 0x0000000203038212 */ /* 0x000fc800078e3cff */
[----:B------:R-:W-:-:S04]  /*f050*/  @!P0 LOP3.LUT R2, R3, R2, RZ, 0x3c, !PT ;  /* 0x0000000203028212 */ /* 0x000fc800078e3cff */
[----:B------:R-:W-:-:S05]  /*f060*/  @!P0 LOP3.LUT R3, R3, R2, RZ, 0x3c, !PT ;  /* 0x0000000203038212 */ /* 0x000fca00078e3cff */
[----:B------:R0:W-:Y:S02]  /*f070*/  @!P0 LDGSTS.E.BYPASS.LTC128B.128 [R8+0x20c00], desc[UR50][R2.64], !P1 ;  /* 0x20c0000002088fae */ /* 0x0001e4000c901d72 */
[----:B0-----:R-:W-:Y:S02]  /*f080*/  VIADD R2, R25, 0x20 ;  /* 0x0000002019027836 */ /* 0x001fe40000000000 */
[----:B------:R-:W0:Y:S03]  /*f090*/  SHFL.IDX PT, R3, R0, 0x2, 0x181f ;  /* 0x00581f0000037f89 */ /* 0x000e2600000e0000 */
[----:B------:R-:W-:Y:S01]  /*f0a0*/  ISETP.GE.AND P0, PT, R2, R5, PT ;  /* 0x000000050200720c */ /* 0x000fe20003f06270 */
[----:B------:R-:W-:Y:S04]  /*f0b0*/  SHFL.IDX PT, R0, R0, 0x3, 0x181f ;  /* 0x00781f0000007f89 */ /* 0x000fe800000e0000 */
[----:B------:R-:W1:Y:S04]  /*f0c0*/  SHFL.IDX PT, R2, R4, 0x2, 0x181f ;  /* 0x00581f0004027f89 */ /* 0x000e6800000e0000 */
[----:B------:R-:W2:Y:S04]  /*f0d0*/  SHFL.IDX PT, R4, R4, 0x3, 0x181f ;  /* 0x00781f0004047f89 */ /* 0x000ea800000e0000 */
[----:B0-----:R-:W-:-:S05]  /*f0e0*/  @!P0 LEA R3, P2, R9, R3, 0x1 ;  /* 0x0000000309038211 */ /* 0x001fca00078408ff */
[----:B-1----:R-:W-:-:S05]  /*f0f0*/  @!P0 IMAD.X R2, RZ, RZ, R2, P2 ;  /* 0x000000ffff028224 */ /* 0x002fca00010e0602 */
[----:B------:R-:W-:-:S04]  /*f100*/  @!P0 LOP3.LUT R3, R3, R2, RZ, 0x3c, !PT ;  /* 0x0000000203038212 */ /* 0x000fc800078e3cff */
[----:B------:R-:W-:-:S04]  /*f110*/  @!P0 LOP3.LUT R2, R3, R2, RZ, 0x3c, !PT ;  /* 0x0000000203028212 */ /* 0x000fc800078e3cff */
[----:B------:R-:W-:-:S05]  /*f120*/  @!P0 LOP3.LUT R3, R3, R2, RZ, 0x3c, !PT ;  /* 0x0000000203038212 */ /* 0x000fca00078e3cff */
[----:B--2---:R1:W-:Y:S02]  /*f130*/  @!P0 LDGSTS.E.BYPASS.LTC128B.128 [R8+0x21400], desc[UR50][R2.64], !P1 ;  /* 0x2140000002088fae */ /* 0x0043e4000c901d72 */
.L_x_3713:
[----:B------:R-:W-:-:S05]  /*f140*/  VIADD R25, R25, 0x30 ;  /* 0x0000003019197836 */ /* 0x000fca0000000000 */
[----:B------:R-:W-:-:S13]  /*f150*/  ISETP.GE.AND P0, PT, R25, R5, PT ;  /* 0x000000051900720c */ /* 0x000fda0003f06270 */
[----:B01----:R-:W-:-:S05]  /*f160*/  @!P0 LEA R2, P2, R9, R0, 0x1 ;  /* 0x0000000009028211 */ /* 0x003fca00078408ff */
[----:B------:R-:W-:-:S05]  /*f170*/  @!P0 IMAD.X R3, RZ, RZ, R4, P2 ;  /* 0x000000ffff038224 */ /* 0x000fca00010e0604 */
[----:B------:R-:W-:Y:S01]  /*f180*/  @!PT LDS RZ, [RZ] ;  /* 0x00000000fffff984 */ /* 0x000fe20000000800 */
[----:B------:R-:W-:Y:S01]  /*f190*/  @!PT LDS RZ, [RZ] ;  /* 0x00000000fffff984 */ /* 0x000fe20000000800 */
[----:B------:R-:W-:Y:S01]  /*f1a0*/  @!PT LDS RZ, [RZ] ;  /* 0x00000000fffff984 */ /* 0x000fe20000000800 */
[----:B------:R0:W-:Y:S01]  /*f1b0*/  @!P0 LDGSTS.E.BYPASS.LTC128B.128 [R8+0x21c00], desc[UR50][R2.64], !P1 ;  /* 0x21c0000002088fae */ /* 0x0001e2000c901d72 */
[----:B------:R-:W-:Y:S01]  /*f1c0*/  PLOP3.LUT P0, PT, PT, PT, PT, 0x80, 0x0 ;  /* 0x000000000000781c */ /* 0x000fe20003f0f070 */
[----:B------:R-:W-:-:S12]  /*f1d0*/  NOP ;  /* 0x0000000000007918 */ /* 0x000fd80000000000 */
.L_x_3638:
        /* <DEDUP_REMOVED lines=14> */
[----:B------:R0:W-:Y:S01]  /*f2c0*/  SYNCS.ARRIVE.TRANS64.A1T0 RZ, [R17+URZ+0x28c00], RZ ;  /* 0x028c00ff11ff79a7 */ /* 0x0001e2000810003f */
[----:B------:R-:W-:Y:S01]  /*f2d0*/  BSSY B0, `(.L_x_3639) ;  /* 0x0000003000007945 */ /* 0x000fe20003800000 */
[----:B------:R-:W1:Y:S03]  /*f2e0*/  SYNCS.PHASECHK.TRANS64.TRYWAIT P0, [R17+URZ+0x28c20], R0 ;  /* 0x028c2000110075a7 */ /* 0x000e66000800017f */
[----:B01----:R-:W-:Y:S05]  /*f2f0*/  @!P0 BRA `(.L_x_3640) ;  /* 0x0000003800308947 */ /* 0x003fea0003800000 */
.L_x_3714:
[----:B------:R-:W-:Y:S05]  /*f300*/  BSYNC B0 ;  /* 0x0000000000007941 */ /* 0x000fea0003800000 */
.L_x_3639:
[----:B------:R-:W-:-:S05]  /*f310*/  IMAD.U32 R2, RZ, RZ, UR36 ;  /* 0x00000024ff027e24 */ /* 0x000fca000f8e00ff */
[----:B------:R-:W-:-:S13]  /*f320*/  ISETP.NE.AND P0, PT, R2, 0x3, PT ;  /* 0x000000030200780c */ /* 0x000fda0003f05270 */
[----:B------:R-:W-:Y:S05]  /*f330*/  @!P0 BRA `(.L_x_3641) ;  /* 0x0000000000048947 */ /* 0x000fea0003800000 */
[----:B------:R-:W-:Y:S01]  /*f340*/  BPT.TRAP 0x1 ;  /* 0x000000040000795c */ /* 0x000fe20000300000 */
.L_x_3641:
[----:B0-----:R-:W-:Y:S01]  /*f350*/  SHF.L.U32 R0, R22, 0x1f, RZ ;  /* 0x0000001f16007819 */ /* 0x001fe200000006ff */
[----:B------:R-:W-:Y:S03]  /*f360*/  BSSY B0, `(.L_x_3642) ;  /* 0x0000003000007945 */ /* 0x000fe60003800000 */
[----:B------:R-:W0:Y:S02]  /*f370*/  SYNCS.PHASECHK.TRANS64.TRYWAIT P0, [R19+URZ+0x28c60], R0 ;  /* 0x028c6000130075a7 */ /* 0x000e24000800017f */
[----:B0-----:R-:W-:Y:S05]  /*f380*/  @!P0 BRA `(.L_x_3643) ;  /* 0x0000003800208947 */ /* 0x001fea0003800000 */
.L_x_3715:
[----:B------:R-:W-:Y:S05]  /*f390*/  BSYNC B0 ;  /* 0x0000000000007941 */ /* 0x000fea0003800000 */
.L_x_3642:
[----:B------:R-:W0:Y:S01]  /*f3a0*/  LDL.LU R2, [R1+0x1c] ;  /* 0x00001c0001027983 */ /* 0x000e220000300800 */
[----:B------:R-:W-:Y:S01]  /*f3b0*/  ULDC.64 UR4, c[0x0][0x328] ;  /* 0x0000ca0000047ab9 */ /* 0x000fe20000000a00 */
[----:B------:R-:W-:Y:S02]  /*f3c0*/  ULDC.64 UR6, c[0x0][0x318] ;  /* 0x0000c60000067ab9 */ /* 0x000fe40000000a00 */
[----:B------:R-:W2:Y:S01]  /*f3d0*/  LDL.LU R4, [R1+0x20] ;  /* 0x0000200001047983 */ /* 0x000ea20000300800 */
[----:B------:R-:W-:Y:S02]  /*f3e0*/  IMAD R5, R18, 0x8000, R33 ;  /* 0x0000800012057824 */ /* 0x000fe400078e0221 */
[----:B0-----:R-:W-:Y:S02]  /*f3f0*/  IMAD R0, R2, UR4, RZ ;  /* 0x0000000402007c24 */ /* 0x001fe4000f8e02ff */
[----:B------:R-:W-:-:S04]  /*f400*/  IMAD.WIDE.U32 R2, R35, UR4, RZ ;  /* 0x0000000423027c25 */ /* 0x000fc8000f8e00ff */
[----:B------:R-:W-:Y:S01]  /*f410*/  IMAD R0, R35, UR5, R0 ;  /* 0x0000000523007c24 */ /* 0x000fe2000f8e0200 */
[----:B------:R-:W-:-:S03]  /*f420*/  ULDC.64 UR4, c[0x0][0x338] ;  /* 0x0000ce0000047ab9 */ /* 0x000fc60000000a00 */
[----:B------:R-:W-:Y:S02]  /*f430*/  IMAD.IADD R3, R3, 0x1, R0 ;  /* 0x0000000103037824 */ /* 0x000fe400078e0200 */
[----:B--2---:R-:W-:Y:S02]  /*f440*/  IMAD R0, R4, UR4, RZ ;  /* 0x0000000404007c24 */ /* 0x004fe4000f8e02ff */
        /* <DEDUP_REMOVED lines=10> */
[----:B------:R-:W2:Y:S01]  /*f4f0*/  LDL R3, [R1] ;  /* 0x0000000001037983 */ /* 0x000ea20000100800 */
[----:B------:R-:W-:Y:S01]  /*f500*/  IMAD R5, R5, 0x2, R17 ;  /* 0x0000000205057824 */ /* 0x000fe200078e0211 */
[C---:B------:R-:W-:Y:S01]  /*f510*/  LOP3.LUT P5, RZ, R29.reuse, 0x2, RZ, 0xc0, !PT ;  /* 0x000000021dff7812 */ /* 0x040fe200078ac0ff */
[----:B------:R-:W0:Y:S01]  /*f520*/  S2R R7, SR_TID.X ;  /* 0x0000000000077919 */ /* 0x000e220000002100 */
[C---:B------:R-:W-:Y:S02]  /*f530*/  LOP3.LUT P4, RZ, R29.reuse, 0x4, RZ, 0xc0, !PT ;  /* 0x000000041dff7812 */ /* 0x040fe4000788c0ff */
[C---:B------:R-:W-:Y:S01]  /*f540*/  LOP3.LUT P3, RZ, R29.reuse, 0x8, RZ, 0xc0, !PT ;  /* 0x000000081dff7812 */ /* 0x040fe2000786c0ff */
[----:B------:R-:W1:Y:S01]  /*f550*/  SHFL.IDX PT, R2, R4, RZ, 0x181f ;  /* 0x00181fff04027589 */ /* 0x000e6200000e0000 */
[----:B------:R-:W-:Y:S02]  /*f560*/  LOP3.LUT R16, R16, 0xfffffeff, RZ, 0xc0, !PT ;  /* 0xfffffeff10107812 */ /* 0x000fe400078ec0ff */
[----:B------:R-:W-:Y:S01]  /*f570*/  LOP3.LUT P2, RZ, R29, 0x10, RZ, 0xc0, !PT ;  /* 0x000000101dff7812 */ /* 0x000fe2000784c0ff */
[----:B0-----:R-:W-:-:S05]  /*f580*/  IMAD.SHL.U32 R7, R7, 0x8, RZ ;  /* 0x0000000807077824 */ /* 0x001fca00078e00ff */
[----:B------:R-:W-:-:S05]  /*f590*/  LOP3.LUT R7, R7, 0x38, RZ, 0xc0, !PT ;  /* 0x0000003807077812 */ /* 0x000fca00078ec0ff */
[----:B------:R-:W-:Y:S01]  /*f5a0*/  IMAD.SHL.U32 R0, R7, 0x2, RZ ;  /* 0x0000000207007824 */ /* 0x000fe200078e00ff */
[----:B------:R-:W-:-:S04]  /*f5b0*/  LOP3.LUT R7, R29, 0x1, RZ, 0xc0, !PT ;  /* 0x000000011d077812 */ /* 0x000fc800078ec0ff */
[----:B-1----:R-:W-:Y:S02]  /*f5c0*/  IADD3 R2, P0, R2, R0, RZ ;  /* 0x0000000002027210 */ /* 0x002fe40007f1e0ff */
[----:B------:R-:W-:-:S13]  /*f5d0*/  ISETP.NE.U32.AND P1, PT, R7, 0x1, PT ;  /* 0x000000010700780c */ /* 0x000fda0003f25070 */
[----:B------:R-:W-:-:S04]  /*f5e0*/  @P1 LOP3.LUT R16, R16, 0x100, RZ, 0xfc, !PT ;  /* 0x0000010010101812 */ /* 0x000fc800078efcff */
[----:B------:R-:W-:Y:S01]  /*f5f0*/  LOP3.LUT R16, R16, 0xfffffdff, RZ, 0xc0, !PT ;  /* 0xfffffdff10107812 */ /* 0x000fe200078ec0ff */
[----:B--2---:R-:W-:Y:S02]  /*f600*/  IMAD.MOV.U32 R8, RZ, RZ, R3 ;  /* 0x000000ffff087224 */ /* 0x004fe400078e0003 */
[----:B------:R-:W0:Y:S03]  /*f610*/  SHFL.IDX PT, R3, R6, RZ, 0x181f ;  /* 0x00181fff06037589 */ /* 0x000e2600000e0000 */
[----:B------:R-:W-:Y:S01]  /*f620*/  PRMT R7, R8, 0x8880, RZ ;  /* 0x0000888008077816 */ /* 0x000fe200000000ff */
[----:B0-----:R-:W-:Y:S01]  /*f630*/  IMAD.X R3, RZ, RZ, R3, P0 ;  /* 0x000000ffff037224 */ /* 0x001fe200000e0603 */
[----:B------:R-:W-:Y:S02]  /*f640*/  ISETP.LT.OR P0, PT, R28, 0x1, P1 ;  /* 0x000000011c00780c */ /* 0x000fe40000f01670 */
[----:B------:R-:W-:-:S04]  /*f650*/  LOP3.LUT P1, RZ, R29, 0x20, RZ, 0xc0, !PT ;  /* 0x000000201dff7812 */ /* 0x000fc8000782c0ff */
[----:B------:R-:W-:-:S07]  /*f660*/  ISETP.LT.OR P6, PT, R28, 0x1, !P1 ;  /* 0x000000011c00780c */ /* 0x000fce0004fc1670 */
[----:B------:R-:W-:Y:S01]  /*f670*/  @!PT LDS RZ, [RZ] ;  /* 0x00000000fffff984 */ /* 0x000fe20000000800 */
        /* <DEDUP_REMOVED lines=9> */
[----:B------:R-:W-:-:S03]  /*f710*/  LOP3.LUT P0, RZ, R29, 0x40, RZ, 0xc0, !PT ;  /* 0x000000401dff7812 */ /* 0x000fc6000780c0ff */
[----:B------:R-:W-:Y:S01]  /*f720*/  LDGSTS.E.BYPASS.LTC128B.128 [R5+0xa400], desc[UR50][R2.64+0x280], !P6 ;  /* 0x0a40028002057fae */ /* 0x000fe2000f101d72 */
[----:B------:R-:W-:-:S13]  /*f730*/  ISETP.LT.OR P6, PT, R28, 0x1, !P0 ;  /* 0x000000011c00780c */ /* 0x000fda00047c1670 */
[----:B------:R-:W-:Y:S01]  /*f740*/  LDGSTS.E.BYPASS.LTC128B.128 [R5+0xc400], desc[UR50][R2.64+0x300], !P6 ;  /* 0x0c40030002057fae */ /* 0x000fe2000f101d72 */
[----:B------:R-:W-:-:S03]  /*f750*/  ISETP.GT.AND P6, PT, R7, -0x1, PT ;  /* 0xffffffff0700780c */ /* 0x000fc60003fc4270 */
[----:B------:R-:W-:Y:S10]  /*f760*/  SHFL.IDX PT, R7, R6, 0x2, 0x181f ;  /* 0x00581f0006077f89 */ /* 0x000ff400000e0000 */
[----:B------:R-:W-:-:S02]  /*f770*/  @P6 LOP3.LUT R16, R16, 0x200, RZ, 0xfc, !PT ;  /* 0x0000020010106812 */ /* 0x000fc400078efcff */
[----:B------:R-:W-:-:S13]  /*f780*/  ISETP.LT.OR P6, PT, R28, 0x1, P6 ;  /* 0x000000011c00780c */ /* 0x000fda00037c1670 */
[----:B------:R0:W-:Y:S04]  /*f790*/  LDGSTS.E.BYPASS.LTC128B.128 [R5+0xe400], desc[UR50][R2.64+0x380], !P6 ;  /* 0x0e40038002057fae */ /* 0x0001e8000f101d72 */
[----:B0-----:R-:W0:Y:S04]  /*f7a0*/  SHFL.IDX PT, R2, R4, 0x1, 0x181f ;  /* 0x00381f0004027f89 */ /* 0x001e2800000e0000 */
[----:B------:R-:W1:Y:S04]  /*f7b0*/  SHFL.IDX PT, R3, R6, 0x1, 0x181f ;  /* 0x00381f0006037f89 */ /* 0x000e6800000e0000 */
[----:B------:R-:W-:Y:S01]  /*f7c0*/  SHFL.IDX PT, R6, R6, 0x3, 0x181f ;  /* 0x00781f0006067f89 */ /* 0x000fe200000e0000 */
[----:B0-----:R-:W-:-:S05]  /*f7d0*/  IADD3 R2, P6, R2, R0, RZ ;  /* 0x0000000002027210 */ /* 0x001fca0007fde0ff */
[----:B-1----:R-:W-:Y:S01]  /*f7e0*/  IMAD.X R3, RZ, RZ, R3, P6 ;  /* 0x000000ffff037224 */ /* 0x002fe200030e0603 */
        /* <DEDUP_REMOVED lines=17> */
[----:B------:R0:W-:Y:S04]  /*f900*/  LDGSTS.E.BYPASS.LTC128B.128 [R5+0xec00], desc[UR50][R2.64+0x380], !P6 ;  /* 0x0ec0038002057fae */ /* 0x0001e8000f101d72 */
[----:B0-----:R-:W0:Y:S02]  /*f910*/  SHFL.IDX PT, R2, R4, 0x2, 0x181f ;  /* 0x00581f0004027f89 */ /* 0x001e2400000e0000 */
[----:B0-----:R-:W-:-:S05]  /*f920*/  IADD3 R2, P6, R2, R0, RZ ;  /* 0x0000000002027210 */ /* 0x001fca0007fde0ff */
        /* <DEDUP_REMOVED lines=19> */
[----:B0-----:R0:W1:Y:S02]  /*fa60*/  SHFL.IDX PT, R2, R4, 0x3, 0x181f ;  /* 0x00781f0004027f89 */ /* 0x00106400000e0000 */
.L_x_3725:
[C---:B------:R-:W-:Y:S02]  /*fa70*/  LOP3.LUT P6, RZ, R16.reuse, 0x100, RZ, 0xc0, !PT ;  /* 0x0000010010ff7812 */ /* 0x040fe400078cc0ff */
[----:B------:R-:W-:Y:S02]  /*fa80*/  LOP3.LUT R16, R16, 0xffffefff, RZ, 0xc0, !PT ;  /* 0xffffefff10107812 */ /* 0x000fe400078ec0ff */
[C---:B------:R-:W-:Y:S02]  /*fa90*/  ISETP.LT.OR P6, PT, R28.reuse, 0x31, P6 ;  /* 0x000000311c00780c */ /* 0x040fe400037c1670 */
[----:B------:R-:W-:-:S11]  /*faa0*/  ISETP.LT.OR P5, PT, R28, 0x31, !P5 ;  /* 0x000000311c00780c */ /* 0x000fd60006fa1670 */
[----:B------:R-:W-:Y:S02]  /*fab0*/  @P6 LOP3.LUT R16, R16, 0x1000, RZ, 0xfc, !PT ;  /* 0x0000100010106812 */ /* 0x000fe400078efcff */
[----:B------:R-:W-:Y:S02]  /*fac0*/  ISETP.LT.OR P6, PT, R28, 0x31, !P4 ;  /* 0x000000311c00780c */ /* 0x000fe400067c1670 */
[----:B------:R-:W-:Y:S02]  /*fad0*/  LOP3.LUT R16, R16, 0xffffbfff, RZ, 0xc0, !PT ;  /* 0xffffbfff10107812 */ /* 0x000fe400078ec0ff */
[----:B------:R-:W-:Y:S02]  /*fae0*/  ISETP.LT.OR P4, PT, R28, 0x31, !P2 ;  /* 0x000000311c00780c */ /* 0x000fe40005781670 */
[----:B------:R-:W-:Y:S02]  /*faf0*/  LOP3.LUT R16, R16, 0xfffffeff, RZ, 0xc0, !PT ;  /* 0xfffffeff10107812 */ /* 0x000fe400078ec0ff */
[----:B------:R-:W-:-:S02]  /*fb00*/  ISETP.LT.OR P2, PT, R28, 0x31, !P0 ;  /* 0x000000311c00780c */ /* 0x000fc40004741670 */
[----:B------:R-:W-:Y:S02]  /*fb10*/  @P5 LOP3.LUT R16, R16, 0x100, RZ, 0xfc, !PT ;  /* 0x0000010010105812 */ /* 0x000fe400078efcff */
[----:B-1----:R-:W-:Y:S02]  /*fb20*/  IADD3 R2, P0, R2, R0, RZ ;  /* 0x0000000002027210 */ /* 0x002fe40007f1e0ff */
[----:B------:R-:W-:Y:S02]  /*fb30*/  @P6 LOP3.LUT R16, R16, 0x4000, RZ, 0xfc, !PT ;  /* 0x0000400010106812 */ /* 0x000fe400078efcff */
[----:B------:R-:W-:Y:S01]  /*fb40*/  ISETP.LT.OR P5, PT, R28, 0x31, !P3 ;  /* 0x000000311c00780c */ /* 0x000fe20005fa1670 */
[----:B------:R-:W-:Y:S01]  /*fb50*/  IMAD.X R3, RZ, RZ, R6, P0 ;  /* 0x000000ffff037224 */ /* 0x000fe200000e0606 */
[C---:B------:R-:W-:Y:S02]  /*fb60*/  LOP3.LUT P6, RZ, R16.reuse, 0x1000, RZ, 0xc0, !PT ;  /* 0x0000100010ff7812 */ /* 0x040fe400078cc0ff */
[----:B------:R-:W-:-:S02]  /*fb70*/  LOP3.LUT P0, RZ, R16, 0x100, RZ, 0xc0, !PT ;  /* 0x0000010010ff7812 */ /* 0x000fc4000780c0ff */
[----:B------:R-:W-:Y:S02]  /*fb80*/  ISETP.LT.OR P3, PT, R28, 0x31, !P1 ;  /* 0x000000311c00780c */ /* 0x000fe40004f61670 */
[----:B------:R-:W-:-:S04]  /*fb90*/  LOP3.LUT P1, RZ, R16, 0x200, RZ, 0xc0, !PT ;  /* 0x0000020010ff7812 */ /* 0x000fc8000782c0ff */
[----:B------:R-:W-:-:S03]  /*fba0*/  ISETP.LT.OR P1, PT, R28, 0x31, P1 ;  /* 0x000000311c00780c */ /* 0x000fc60000f21670 */
[----:B------:R-:W-:Y:S01]  /*fbb0*/  @!PT LDS RZ, [RZ] ;  /* 0x00000000fffff984 */ /* 0x000fe20000000800 */
[----:B------:R-:W-:Y:S01]  /*fbc0*/  @!PT LDS RZ, [RZ] ;  /* 0x00000000fffff984 */ /* 0x000fe20000000800 */
[----:B------:R-:W-:Y:S01]  /*fbd0*/  @!PT LDS RZ, [RZ] ;  /* 0x00000000fffff984 */ /* 0x000fe20000000800 */
[----:B------:R1:W-:Y:S01]  /*fbe0*/  LDGSTS.E.BYPASS.LTC128B.128 [R5+0x1c00], desc[UR50][R2.64], !P6 ;  /* 0x01c0000002057fae */ /* 0x0003e2000f101d72 */
[----:B------:R-:W-:-:S03]  /*fbf0*/  LOP3.LUT P6, RZ, R16, 0x4000, RZ, 0xc0, !PT ;  /* 0x0000400010ff7812 */ /* 0x000fc600078cc0ff */
[----:B------:R1:W-:Y:S01]  /*fc00*/  LDGSTS.E.BYPASS.LTC128B.128 [R5+0x3c00], desc[UR50][R2.64+0x80], !P0 ;  /* 0x03c0008002057fae */ /* 0x0003e2000c101d72 */
[----:B------:R-:W-:-:S09]  /*fc10*/  PLOP3.LUT P0, PT, PT, PT, PT, 0x80, 0x0 ;  /* 0x000000000000781c */ /* 0x000fd20003f0f070 */
[----:B------:R1:W-:Y:S04]  /*fc20*/  LDGSTS.E.BYPASS.LTC128B.128 [R5+0x5c00], desc[UR50][R2.64+0x100], !P6 ;  /* 0x05c0010002057fae */ /* 0x0003e8000f101d72 */
[----:B------:R1:W-:Y:S04]  /*fc30*/  LDGSTS.E.BYPASS.LTC128B.128 [R5+0x7c00], desc[UR50][R2.64+0x180], !P5 ;  /* 0x07c0018002057fae */ /* 0x0003e8000e901d72 */
[----:B------:R1:W-:Y:S04]  /*fc40*/  LDGSTS.E.BYPASS.LTC128B.128 [R5+0x9c00], desc[UR50][R2.64+0x200], !P4 ;  /* 0x09c0020002057fae */ /* 0x0003e8000e101d72 */
[----:B------:R1:W-:Y:S04]  /*fc50*/  LDGSTS.E.BYPASS.LTC128B.128 [R5+0xbc00], desc[UR50][R2.64+0x280], !P3 ;  /* 0x0bc0028002057fae */ /* 0x0003e8000d901d72 */
[----:B------:R1:W-:Y:S04]  /*fc60*/  LDGSTS.E.BYPASS.LTC128B.128 [R5+0xdc00], desc[UR50][R2.64+0x300], !P2 ;  /* 0x0dc0030002057fae */ /* 0x0003e8000d101d72 */
[----:B------:R1:W-:Y:S01]  /*fc70*/  LDGSTS.E.BYPASS.LTC128B.128 [R5+0xfc00], desc[UR50][R2.64+0x380], !P1 ;  /* 0x0fc0038002057fae */ /* 0x0003e2000c901d72 */
[----:B------:R-:W-:Y:S01]  /*fc80*/  NOP ;  /* 0x0000000000007918 */ /* 0x000fe20000000000 */
.L_x_3645:
        /* <DEDUP_REMOVED lines=11> */
.L_x_3646:
[----:B------:R-:W2:Y:S01]  /*fd40*/  LDL.LU R2, [R1+0xc] ;  /* 0x00000c0001027983 */ /* 0x000ea20000300800 */
[----:B------:R1:W-:Y:S01]  /*fd50*/  SYNCS.ARRIVE.TRANS64.A1T0 RZ, [R19+URZ+0x28c50], RZ ;  /* 0x028c50ff13ff79a7 */ /* 0x0003e2000810003f */
[----:B------:R-:W-:Y:S01]  /*fd60*/  BSSY B0, `(.L_x_3647) ;  /* 0x00000f1000007945 */ /* 0x000fe20003800000 */
[----:B--2---:R-:W-:-:S05]  /*fd70*/  VIADD R7, R2, 0xfffffffe ;  /* 0xfffffffe02077836 */ /* 0x004fca0000000000 */
[----:B------:R-:W-:-:S13]  /*fd80*/  ISETP.GE.AND P0, PT, R7, R30, PT ;  /* 0x0000001e0700720c */ /* 0x000fda0003f06270 */
[----:B-1----:R-:W-:Y:S05]  /*fd90*/  @!P0 BRA `(.L_x_3648) ;  /* 0x0000000c00b48947 */ /* 0x002fea0003800000 */
[----:B------:R-:W2:Y:S04]  /*fda0*/  LDL.LU R3, [R1+0x28] ;  /* 0x0000280001037983 */ /* 0x000ea80000300800 */
[----:B------:R-:W3:Y:S01]  /*fdb0*/  LDL.LU R2, [R1] ;  /* 0x0000000001027983 */ /* 0x000ee20000300800 */
[----:B--2---:R-:W-:Y:S02]  /*fdc0*/  LOP3.LUT R29, R3, 0x40, RZ, 0xc0, !PT ;  /* 0x00000040031d7812 */ /* 0x004fe400078ec0ff */
[----:B---3--:R-:W-:Y:S02]  /*fdd0*/  LOP3.LUT R28, R2, 0x80, RZ, 0xc0, !PT ;  /* 0x00000080021c7812 */ /* 0x008fe400078ec0ff */
[----:B------:R-:W-:Y:S02]  /*fde0*/  SHF.R.U32.HI R29, RZ, 0x2, R29 ;  /* 0x00000002ff1d7819 */ /* 0x000fe4000001161d */
[----:B------:R-:W-:-:S07]  /*fdf0*/  SHF.R.U32.HI R28, RZ, 0x3, R28 ;  /* 0x00000003ff1c7819 */ /* 0x000fce000001161c */
.L_x_3661:
[----:B0-----:R-:W0:Y:S01]  /*fe00*/  S2R R4, SR_TID.X ;  /* 0x0000000000047919 */ /* 0x001e220000002100 */
[----:B-1----:R-:W1:Y:S01]  /*fe10*/  LDC R2, c[0x0][0x430] ;  /* 0x00010c00ff027b82 */ /* 0x002e620000000800 */
[----:B--23--:R-:W-:Y:S01]  /*fe20*/  IMAD R6, R7, 0x40, R31 ;  /* 0x0000004007067824 */ /* 0x00cfe200078e021f */
[----:B------:R-:W-:Y:S05]  /*fe30*/  YIELD ;  /* 0x0000000000007946 */ /* 0x000fea0003800000 */
[----:B------:R-:W-:Y:S01]  /*fe40*/  IMAD.U32 R11, RZ, RZ, UR36 ;  /* 0x00000024ff0b7e24 */ /* 0x000fe2000f8e00ff */
[----:B------:R-:W-:Y:S01]  /*fe50*/  ULDC UR4, c[0x0][0x430] ;  /* 0x00010c0000047ab9 */ /* 0x000fe20000000800 */
[----:B------:R-:W-:Y:S01]  /*fe60*/  VIADD R18, R18, 0x1 ;  /* 0x0000000112127836 */ /* 0x000fe20000000000 */
[----:B-1----:R-:W-:Y:S01]  /*fe70*/  ISETP.NE.AND P0, PT, R2, 0x1, PT ;  /* 0x000000010200780c */ /* 0x002fe20003f05270 */
[----:B0-----:R-:W-:-:S05]  /*fe80*/  IMAD.SHL.U32 R4, R4, 0x10, RZ ;  /* 0x0000001004047824 */ /* 0x001fca00078e00ff */
[----:B------:R-:W-:-:S07]  /*fe90*/  LOP3.LUT R4, R36, 0x70, R4, 0xf8, !PT ;  /* 0x0000007024047812 */ /* 0x000fce00078ef804 */
[----:B------:R-:W0:Y:S01]  /*fea0*/  @P0 LDC R3, c[0x0][0x434] ;  /* 0x00010d00ff030b82 */ /* 0x000e220000000800 */
[C---:B------:R-:W-:Y:S01]  /*feb0*/  ISETP.GT.U32.AND P1, PT, R4.reuse, 0x3f, PT ;  /* 0x0000003f0400780c */ /* 0x040fe20003f24070 */
[----:B------:R-:W-:-:S06]  /*fec0*/  IMAD.IADD R6, R4, 0x1, R6 ;  /* 0x0000000104067824 */ /* 0x000fcc00078e0206 */
[----:B------:R-:W1:Y:S01]  /*fed0*/  @P0 LDC R2, c[0x0][0x438] ;  /* 0x00010e00ff020b82 */ /* 0x000e620000000800 */
[----:B------:R-:W-:-:S07]  /*fee0*/  IMAD.MOV.U32 R10, RZ, RZ, R6 ;  /* 0x000000ffff0a7224 */ /* 0x000fce00078e0006 */
[----:B------:R-:W2:Y:S01]  /*fef0*/  @!P1 LDC.64 R4, c[0x0][0x428] ;  /* 0x00010a00ff049b82 */ /* 0x000ea20000000a00 */
[----:B0-----:R-:W-:-:S07]  /*ff00*/  @P0 IMAD.HI.U32 R3, R6, R3, RZ ;  /* 0x0000000306030227 */ /* 0x001fce00078e00ff */
[----:B------:R-:W0:Y:S01]  /*ff10*/  @!P1 LDC.64 R8, c[0x0][0x418] ;  /* 0x00010600ff089b82 */ /* 0x000e220000000a00 */
[----:B-1----:R-:W-:-:S04]  /*ff20*/  @P0 SHF.R.U32.HI R10, RZ, R2, R3 ;  /* 0x00000002ff0a0219 */ /* 0x002fc80000011603 */
[--C-:B------:R-:W-:Y:S01]  /*ff30*/  @!P1 SHF.R.S32.HI R3, RZ, 0x1f, R10.reuse ;  /* 0x0000001fff039819 */ /* 0x100fe2000001140a */
[----:B------:R-:W-:-:S04]  /*ff40*/  @!P1 IMAD.MOV.U32 R2, RZ, RZ, R10 ;  /* 0x000000ffff029224 */ /* 0x000fc800078e000a */
[----:B--2---:R-:W-:-:S04]  /*ff50*/  @!P1 IMAD.WIDE.U32 R2, R23, R4, R2 ;  /* 0x0000000417029225 */ /* 0x004fc800078e0002 */
[----:B------:R-:W-:-:S04]  /*ff60*/  @!P1 IMAD R4, R32, R4, RZ ;  /* 0x0000000420049224 */ /* 0x000fc800078e02ff */
[----:B------:R-:W-:Y:S01]  /*ff70*/  @!P1 IMAD R5, R23, R5, R4 ;  /* 0x0000000517059224 */ /* 0x000fe200078e0204 */
[----:B0-----:R-:W-:Y:S01]  /*ff80*/  @!P1 LEA R8, P0, R2, R8, 0x2 ;  /* 0x0000000802089211 */ /* 0x001fe200078010ff */
[----:B------:R-:W-:Y:S02]  /*ff90*/  IMAD.MOV.U32 R4, RZ, RZ, RZ ;  /* 0x000000ffff047224 */ /* 0x000fe400078e00ff */
[----:B------:R-:W-:Y:S02]  /*ffa0*/  @!P1 IMAD.IADD R3, R5, 0x1, R3 ;  /* 0x0000000105039824 */ /* 0x000fe400078e0203 */
[----:B------:R-:W-:-:S03]  /*ffb0*/  IMAD.MOV R5, RZ, RZ, -R10 ;  /* 0x000000ffff057224 */ /* 0x000fc600078e0a0a */
[----:B------:R-:W-:Y:S01]  /*ffc0*/  @!P1 LEA.HI.X R9, R2, R9, R3, 0x2, P0 ;  /* 0x0000000902099211 */ /* 0x000fe200000f1403 */
[----:B------:R-:W-:Y:S01]  /*ffd0*/  IMAD R5, R5, UR4, R6 ;  /* 0x0000000405057c24 */ /* 0x000fe2000f8e0206 */
[----:B------:R-:W-:-:S03]  /*ffe0*/  ISETP.NE.AND P0, PT, R18, 0x2, PT ;  /* 0x000000021200780c */ /* 0x000fc60003f05270 */
[----:B------:R0:W5:Y:S01]  /*fff0*/  @!P1 LDG.E R4, desc[UR50][R8.64] ;  /* 0x0000003208049981 */ /* 0x000162000c1e1900 */
[----:B------:R-:W-:Y:S01]  /*10000*/  ISETP.NE.AND P1, PT, R11, 0x3, PT ;  /* 0x000000030b00780c */ /* 0x000fe20003f25270 */
[----:B------:R-:W-:Y:S01]  /*10010*/  IMAD.MOV.U32 R3, RZ, RZ, R7 ;  /* 0x000000ffff037224 */ /* 0x000fe200078e0007 */
[----:B------:R-:W-:Y:S01]  /*10020*/  SEL R2, RZ, 0x1, P0 ;  /* 0x00000001ff027807 */ /* 0x000fe20000000000 */
[----:B------:R-:W-:Y:S01]  /*10030*/  VIADD R7, R7, 0xffffffff ;  /* 0xffffffff07077836 */ /* 0x000fe20000000000 */
[----:B------:R-:W-:Y:S02]  /*10040*/  SEL R18, R18, RZ, P0 ;  /* 0x000000ff12127207 */ /* 0x000fe40000000000 */
[----:B------:R-:W-:Y:S02]  /*10050*/  LOP3.LUT R22, R22, R2, RZ, 0x3c, !PT ;  /* 0x0000000216167212 */ /* 0x000fe400078e3cff */
[----:B------:R-:W-:-:S05]  /*10060*/  ISETP.GT.AND P3, PT, R3, R30, PT ;  /* 0x0000001e0300720c */ /* 0x000fca0003f64270 */
[----:B0-----:R-:W-:Y:S08]  /*10070*/  @!P1 BRA `(.L_x_3649) ;  /* 0x0000000000049947 */ /* 0x001ff00003800000 */
[----:B------:R-:W-:Y:S01]  /*10080*/  BPT.TRAP 0x1 ;  /* 0x000000040000795c */ /* 0x000fe20000300000 */
.L_x_3649:
[----:B------:R-:W-:Y:S01]  /*10090*/  IMAD R6, R18, 0x8, R17 ;  /* 0x0000000812067824 */ /* 0x000fe200078e0211 */
[----:B------:R-:W-:Y:S01]  /*100a0*/  SHF.L.U32 R19, R22, 0x1f, RZ ;  /* 0x0000001f16137819 */ /* 0x000fe200000006ff */
[----:B------:R-:W-:Y:S01]  /*100b0*/  BSSY B1, `(.L_x_3650) ;  /* 0x0000004000017945 */ /* 0x000fe20003800000 */
[----:B------:R-:W-:Y:S02]  /*100c0*/  SHF.R.S32.HI R9, RZ, 0x1f, R5 ;  /* 0x0000001fff097819 */ /* 0x000fe40000011405 */
[----:B------:R-:W0:Y:S02]  /*100d0*/  SYNCS.PHASECHK.TRANS64.TRYWAIT P0, [R6+URZ+0x28c40], R19 ;  /* 0x028c4013060075a7 */ /* 0x000e24000800017f */
[----:B0-----:R-:W-:Y:S05]  /*100e0*/  @!P0 BRA `(.L_x_3651) ;  /* 0x0000003400088947 */ /* 0x001fea0003800000 */
.L_x_3726:
[----:B------:R-:W-:Y:S05]  /*100f0*/  BSYNC B1 ;  /* 0x0000000000017941 */ /* 0x000fea0003800000 */
.L_x_3650:
[----:B------:R-:W-:Y:S01]  /*10100*/  ULDC.64 UR4, c[0x0][0x300] ;  /* 0x0000c00000047ab9 */ /* 0x000fe20000000a00 */
[----:B-----5:R-:W-:Y:S01]  /*10110*/  SHF.R.S32.HI R10, RZ, 0x1f, R4 ;  /* 0x0000001fff0a7819 */ /* 0x020fe20000011404 */
[----:B------:R-:W-:Y:S01]  /*10120*/  IMAD R8, R9, UR4, RZ ;  /* 0x0000000409087c24 */ /* 0x000fe2000f8e02ff */
[----:B------:R-:W-:Y:S01]  /*10130*/  ULDC.64 UR6, c[0x0][0x2e8] ;  /* 0x0000ba0000067ab9 */ /* 0x000fe20000000a00 */
[----:B------:R-:W-:Y:S01]  /*10140*/  IMAD.WIDE.U32 R2, R5, UR4, RZ ;  /* 0x0000000405027c25 */ /* 0x000fe2000f8e00ff */
[----:B------:R-:W-:-:S03]  /*10150*/  LOP3.LUT P1, RZ, R16, 0x2, RZ, 0xc0, !PT ;  /* 0x0000000210ff7812 */ /* 0x000fc6000782c0ff */
        /* <DEDUP_REMOVED lines=8> */
[----:B------:R-:W-:Y:S02]  /*101e0*/  IMAD R8, R18, 0x1000, R33 ;  /* 0x0000100012087824 */ /* 0x000fe400078e0221 */
[----:B------:R-:W-:Y:S01]  /*101f0*/  IMAD.WIDE.U32 R2, R26, UR4, R2 ;  /* 0x000000041a027c25 */ /* 0x000fe2000f8e0002 */
[----:B------:R-:W-:-:S03]  /*10200*/  UMOV UR4, 0xffffffff ;  /* 0xffffffff00047882 */ /* 0x000fc60000000000 */
[----:B------:R-:W-:Y:S01]  /*10210*/  IMAD R25, R26, UR5, R3 ;  /* 0x000000051a197c24 */ /* 0x000fe2000f8e0203 */
[----:B------:R-:W-:-:S04]  /*10220*/  LEA R20, P0, R2, UR6, 0x1 ;  /* 0x0000000602147c11 */ /* 0x000fc8000f8008ff */
[----:B------:R-:W-:Y:S01]  /*10230*/  LEA.HI.X R25, R2, UR7, R25, 0x1, P0 ;  /* 0x0000000702197c11 */ /* 0x000fe200080f0c19 */
[----:B------:R-:W-:Y:S08]  /*10240*/  BRA.DIV UR4, `(.L_x_3652) ;  /* 0x0000003204c47947 */ /* 0x000ff0000b800000 */
[----:B------:R-:W1:Y:S01]  /*10250*/  SHFL.IDX PT, R2, R20, RZ, 0x181f ;  /* 0x00181fff14027589 */ /* 0x000e6200000e0000 */
[----:B------:R-:W-:-:S03]  /*10260*/  IMAD R21, R8, 0x2, R17 ;  /* 0x0000000208157824 */ /* 0x000fc600078e0211 */
[----:B------:R-:W2:Y:S01]  /*10270*/  SHFL.IDX PT, R3, R25, RZ, 0x181f ;  /* 0x00181fff19037589 */ /* 0x000ea200000e0000 */
[----:B-1----:R-:W-:-:S05]  /*10280*/  IADD3 R2, P0, R2, R0, RZ ;  /* 0x0000000002027210 */ /* 0x002fca0007f1e0ff */
[----:B--2---:R-:W-:-:S05]  /*10290*/  IMAD.X R3, RZ, RZ, R3, P0 ;  /* 0x000000ffff037224 */ /* 0x004fca00000e0603 */
[----:B------:R-:W-:Y:S01]  /*102a0*/  @!PT LDS RZ, [RZ] ;  /* 0x00000000fffff984 */ /* 0x000fe20000000800 */
[----:B------:R1:W-:Y:S04]  /*102b0*/  LDGSTS.E.BYPASS.LTC128B.128 [R21+0x22400], desc[UR50][R2.64], !P1 ;  /* 0x2240000002157fae */ /* 0x0003e8000c901d72 */
[----:B-1----:R-:W1:Y:S04]  /*102c0*/  SHFL.IDX PT, R2, R20, 0x1, 0x181f ;  /* 0x00381f0014027f89 */ /* 0x002e6800000e0000 */
[----:B------:R-:W2:Y:S01]  /*102d0*/  SHFL.IDX PT, R3, R25, 0x1, 0x181f ;  /* 0x00381f0019037f89 */ /* 0x000ea200000e0000 */
[----:B-1----:R-:W-:-:S05]  /*102e0*/  IADD3 R2, P0, R2, R0, RZ ;  /* 0x0000000002027210 */ /* 0x002fca0007f1e0ff */
[----:B--2---:R-:W-:-:S05]  /*102f0*/  IMAD.X R3, RZ, RZ, R3, P0 ;  /* 0x000000ffff037224 */ /* 0x004fca00000e0603 */
[----:B------:R1:W-:Y:S04]  /*10300*/  LDGSTS.E.BYPASS.LTC128B.128 [R21+0x22c00], desc[UR50][R2.64], !P1 ;  /* 0x22c0000002157fae */ /* 0x0003e8000c901d72 */
[----:B-1----:R-:W1:Y:S04]  /*10310*/  SHFL.IDX PT, R2, R20, 0x2, 0x181f ;  /* 0x00581f0014027f89 */ /* 0x002e6800000e0000 */
[----:B------:R-:W2:Y:S04]  /*10320*/  SHFL.IDX PT, R3, R25, 0x2, 0x181f ;  /* 0x00581f0019037f89 */ /* 0x000ea800000e0000 */
[----:B------:R-:W3:Y:S01]  /*10330*/  SHFL.IDX PT, R25, R25, 0x3, 0x181f ;  /* 0x00781f0019197f89 */ /* 0x000ee200000e0000 */
[----:B-1----:R-:W-:-:S05]  /*10340*/  IADD3 R2, P0, R2, R0, RZ ;  /* 0x0000000002027210 */ /* 0x002fca0007f1e0ff */
[----:B--2---:R-:W-:-:S05]  /*10350*/  IMAD.X R3, RZ, RZ, R3, P0 ;  /* 0x000000ffff037224 */ /* 0x004fca00000e0603 */
[----:B------:R1:W-:Y:S04]  /*10360*/  LDGSTS.E.BYPASS.LTC128B.128 [R21+0x23400], desc[UR50][R2.64], !P1 ;  /* 0x2340000002157fae */ /* 0x0003e8000c901d72 */
[----:B-1-3--:R1:W2:Y:S02]  /*10370*/  SHFL.IDX PT, R2, R20, 0x3, 0x181f ;  /* 0x00781f0014027f89 */ /* 0x00a2a400000e0000 */
.L_x_3736:
[----:B--2---:R-:W-:-:S05]  /*10380*/  IADD3 R2, P0, R2, R0, RZ ;  /* 0x0000000002027210 */ /* 0x004fca0007f1e0ff */
[----:B------:R-:W-:Y:S01]  /*10390*/  IMAD.X R3, RZ, RZ, R25, P0 ;  /* 0x000000ffff037224 */ /* 0x000fe200000e0619 */
[----:B------:R-:W-:-:S04]  /*103a0*/  PLOP3.LUT P0, PT, PT, PT, PT, 0x80, 0x0 ;  /* 0x000000000000781c */ /* 0x000fc80003f0f070 */
[----:B------:R-:W-:Y:S01]  /*103b0*/  @!PT LDS RZ, [RZ] ;  /* 0x00000000fffff984 */ /* 0x000fe20000000800 */
[----:B------:R-:W-:Y:S01]  /*103c0*/  @!PT LDS RZ, [RZ] ;  /* 0x00000000fffff984 */ /* 0x000fe20000000800 */
[----:B------:R-:W-:Y:S01]  /*103d0*/  @!PT LDS RZ, [RZ] ;  /* 0x00000000fffff984 */ /* 0x000fe20000000800 */
[----:B------:R2:W-:Y:S01]  /*103e0*/  LDGSTS.E.BYPASS.LTC128B.128 [R21+0x23c00], desc[UR50][R2.64], !P1 ;  /* 0x23c0000002157fae */ /* 0x0005e2000c901d72 */
[----:B------:R-:W-:-:S08]  /*103f0*/  NOP ;  /* 0x0000000000007918 */ /* 0x000fd00000000000 */
.L_x_3653:
[----:B------:R-:W-:Y:S02]  /*10400*/  PLOP3.LUT P1, PT, P1, P0, PT, 0xa2, 0x0 ;  /* 0x000000000000781c */ /* 0x000fe40000f21472 */
[----:B------:R-:W-:-:S08]  /*10410*/  @P0 R2UR P1, UR4, R6 ;  /* 0x00000000060402ca */ /* 0x000fd00000020000 */
[----:B------:R-:W-:-:S05]  /*10420*/  @P0 PLOP3.LUT P0, PT, P1, PT, PT, 0x80, 0x0 ;  /* 0x000000000000081c */ /* 0x000fca0000f0f070 */
[----:B------:R-:W-:Y:S01]  /*10430*/  @!P1 SYNCS.ARRIVE.TRANS64.RED.A0T1 RZ, [UR4+0x28c30], RZ ;  /* 0x028c30ffffff99a7 */ /* 0x000fe20008200404 */
[----:B------:R-:W-:Y:S07]  /*10440*/  @!P1 ARRIVES.LDGSTSBAR.64.TRANSCNT [UR4+0x28c30] ;  /* 0x028c3000ff0099b0 */ /* 0x000fee0008000a84 */
[----:B------:R-:W-:Y:S05]  /*10450*/  @P0 BRA.U.ANY `(.L_x_3653) ;  /* 0xfffffffd00e80947 */ /* 0x000fea000393ffff */
[----:B------:R-:W-:Y:S01]  /*10460*/  NOP ;  /* 0x0000000000007918 */ /* 0x000fe20000000000 */
[----:B--2---:R-:W-:-:S05]  /*10470*/  IMAD.U32 R2, RZ, RZ, UR36 ;  /* 0x00000024ff027e24 */ /* 0x004fca000f8e00ff */
[----:B------:R-:W-:-:S13]  /*10480*/  ISETP.NE.AND P2, PT, R2, 0x3, PT ;  /* 0x000000030200780c */ /* 0x000fda0003f45270 */
[----:B------:R-:W-:Y:S05]  /*10490*/  @!P2 BRA `(.L_x_3654) ;  /* 0x000000000004a947 */ /* 0x000fea0003800000 */
[----:B------:R-:W-:Y:S01]  /*104a0*/  BPT.TRAP 0x1 ;  /* 0x000000040000795c */ /* 0x000fe20000300000 */
.L_x_3654:
[----:B------:R2:W-:Y:S01]  /*104b0*/  SYNCS.ARRIVE.TRANS64.A1T0 RZ, [R6+URZ+0x28c30], RZ ;  /* 0x028c30ff06ff79a7 */ /* 0x0005e2000810003f */
[----:B------:R-:W-:Y:S05]  /*104c0*/  @!P2 BRA `(.L_x_3655) ;  /* 0x000000000004a947 */ /* 0x000fea0003800000 */
[----:B------:R-:W-:Y:S01]  /*104d0*/  BPT.TRAP 0x1 ;  /* 0x000000040000795c */ /* 0x000fe20000300000 */
.L_x_3655:
[----:B------:R-:W3:Y:S01]  /*104e0*/  SYNCS.PHASECHK.TRANS64.TRYWAIT P0, [R6+URZ+0x28c60], R19 ;  /* 0x028c6013060075a7 */ /* 0x000ee2000800017f */
[----:B------:R-:W-:Y:S04]  /*104f0*/  BSSY B1, `(.L_x_3656) ;  /* 0x0000002000017945 */ /* 0x000fe80003800000 */
[----:B---3--:R-:W-:Y:S05]  /*10500*/  @!P0 BRA `(.L_x_3657) ;  /* 0x0000003400308947 */ /* 0x008fea0003800000 */
.L_x_3737:
[----:B------:R-:W-:Y:S05]  /*10510*/  BSYNC B1 ;  /* 0x0000000000017941 */ /* 0x000fea0003800000 */
.L_x_3656:
[----:B------:R-:W-:Y:S01]  /*10520*/  ULDC.64 UR4, c[0x0][0x328] ;  /* 0x0000ca0000047ab9 */ /* 0x000fe20000000a00 */
[----:B------:R-:W-:Y:S01]  /*10530*/  ULDC.64 UR6, c[0x0][0x318] ;  /* 0x0000c60000067ab9 */ /* 0x000fe20000000a00 */
[----:B------:R-:W-:Y:S01]  /*10540*/  IMAD R9, R9, UR4, RZ ;  /* 0x0000000409097c24 */ /* 0x000fe2000f8e02ff */
[C---:B------:R-:W-:Y:S01]  /*10550*/  LOP3.LUT P5, RZ, R16.reuse, 0x8, RZ, 0xc0, !PT ;  /* 0x0000000810ff7812 */ /* 0x040fe200078ac0ff */
[----:B------:R-:W-:Y:S01]  /*10560*/  IMAD.WIDE.U32 R2, R5, UR4, RZ ;  /* 0x0000000405027c25 */ /* 0x000fe2000f8e00ff */
[----:B------:R-:W-:-:S03]  /*10570*/  LOP3.LUT P4, RZ, R16, 0x4, RZ, 0xc0, !PT ;  /* 0x0000000410ff7812 */ /* 0x000fc6000788c0ff */
[----:B------:R-:W-:Y:S01]  /*10580*/  IMAD R9, R5, UR5, R9 ;  /* 0x0000000505097c24 */ /* 0x000fe2000f8e0209 */
[----:B------:R-:W-:Y:S01]  /*10590*/  ULDC.64 UR4, c[0x0][0x338] ;  /* 0x0000ce0000047ab9 */ /* 0x000fe20000000a00 */
[----:B0--3--:R-:W-:Y:S02]  /*105a0*/  IMAD R19, R18, 0x7000, R8 ;  /* 0x0000700012137824 */ /* 0x009fe400078e0208 */
        /* <DEDUP_REMOVED lines=12> */
[----:B------:R-:W0:Y:S01]  /*10670*/  SHFL.IDX PT, R2, R9, RZ, 0x181f ;  /* 0x00181fff09027589 */ /* 0x000e2200000e0000 */
[C---:B------:R-:W-:Y:S01]  /*10680*/  LOP3.LUT P1, RZ, R16.reuse, 0x80, RZ, 0xc0, !PT ;  /* 0x0000008010ff7812 */ /* 0x040fe2000782c0ff */
[----:B------:R-:W-:Y:S01]  /*10690*/  IMAD R19, R19, 0x2, R17 ;  /* 0x0000000213137824 */ /* 0x000fe200078e0211 */
[C---:B------:R-:W-:Y:S01]  /*106a0*/  LOP3.LUT P2, RZ, R16.reuse, 0x40, RZ, 0xc0, !PT ;  /* 0x0000004010ff7812 */ /* 0x040fe2000784c0ff */
[----:B------:R-:W3:Y:S01]  /*106b0*/  SHFL.IDX PT, R3, R10, RZ, 0x181f ;  /* 0x00181fff0a037589 */ /* 0x000ee200000e0000 */
[----:B------:R-:W-:-:S03]  /*106c0*/  LOP3.LUT R16, R16, 0xffffbfff, RZ, 0xc0, !PT ;  /* 0xffffbfff10107812 */ /* 0x000fc600078ec0ff */
[----:B------:R-:W4:Y:S01]  /*106d0*/  SHFL.IDX PT, R14, R9, 0x1, 0x181f ;  /* 0x00381f00090e7f89 */ /* 0x000f2200000e0000 */
[----:B------:R-:W-:-:S03]  /*106e0*/  @P3 LOP3.LUT R16, R16, 0x4000, RZ, 0xfc, !PT ;  /* 0x0000400010103812 */ /* 0x000fc600078efcff */
[----:B------:R-:W5:Y:S01]  /*106f0*/  SHFL.IDX PT, R5, R10, 0x1, 0x181f ;  /* 0x00381f000a057f89 */ /* 0x000f6200000e0000 */
[C---:B------:R-:W-:Y:S02]  /*10700*/  LOP3.LUT P3, RZ, R16.reuse, 0x20, RZ, 0xc0, !PT ;  /* 0x0000002010ff7812 */ /* 0x040fe4000786c0ff */
[C---:B------:R-:W-:Y:S01]  /*10710*/  LOP3.LUT P6, RZ, R16.reuse, 0x10, RZ, 0xc0, !PT ;  /* 0x0000001010ff7812 */ /* 0x040fe200078cc0ff */
[----:B------:R-:W-:Y:S01]  /*10720*/  SHFL.IDX PT, R8, R10, 0x2, 0x181f ;  /* 0x00581f000a087f89 */ /* 0x000fe200000e0000 */
[----:B------:R-:W-:-:S03]  /*10730*/  LOP3.LUT R16, R16, 0xfffeffff, RZ, 0xc0, !PT ;  /* 0xfffeffff10107812 */ /* 0x000fc600078ec0ff */
[----:B------:R-:W-:Y:S01]  /*10740*/  SHFL.IDX PT, R10, R10, 0x3, 0x181f ;  /* 0x00781f000a0a7f89 */ /* 0x000fe200000e0000 */
[----:B0-----:R-:W-:-:S05]  /*10750*/  IADD3 R2, P0, R2, R0, RZ ;  /* 0x0000000002027210 */ /* 0x001fca0007f1e0ff */
[----:B------:R-:W-:Y:S01]  /*10760*/  @P3 LOP3.LUT R16, R16, 0x10000, RZ, 0xfc, !PT ;  /* 0x0001000010103812 */ /* 0x000fe200078efcff */
[----:B---3--:R-:W-:Y:S01]  /*10770*/  IMAD.X R3, RZ, RZ, R3, P0 ;  /* 0x000000ffff037224 */ /* 0x008fe200000e0603 */
[----:B------:R-:W-:-:S04]  /*10780*/  ISETP.NE.U32.AND P0, PT, R29, RZ, PT ;  /* 0x000000ff1d00720c */ /* 0x000fc80003f05070 */
[----:B------:R-:W-:Y:S01]  /*10790*/  LDGSTS.E.BYPASS.LTC128B.128 [R19+0x400], desc[UR50][R2.64], !P1 ;  /* 0x0040000002137fae */ /* 0x000fe2000c901d72 */
[----:B------:R-:W-:-:S03]  /*107a0*/  ISETP.NE.U32.AND P1, PT, R28, RZ, PT ;  /* 0x000000ff1c00720c */ /* 0x000fc60003f25070 */
[----:B------:R-:W-:Y:S01]  /*107b0*/  LDGSTS.E.BYPASS.LTC128B.128 [R19+0x2400], desc[UR50][R2.64+0x80], !P2 ;  /* 0x0240008002137fae */ /* 0x000fe2000d101d72 */
[----:B----4-:R-:W-:-:S03]  /*107c0*/  IADD3 R4, P2, R14, R0, RZ ;  /* 0x000000000e047210 */ /* 0x010fc60007f5e0ff */
[----:B------:R-:W-:Y:S01]  /*107d0*/  LDGSTS.E.BYPASS.LTC128B.128 [R19+0x4400], desc[UR50][R2.64+0x100], !P3 ;  /* 0x0440010002137fae */ /* 0x000fe2000d901d72 */
[C---:B------:R-:W-:Y:S01]  /*107e0*/  LOP3.LUT P3, RZ, R16.reuse, 0x80, RZ, 0xc0, !PT ;  /* 0x0000008010ff7812 */ /* 0x040fe2000786c0ff */
[----:B-----5:R-:W-:Y:S01]  /*107f0*/  IMAD.X R5, RZ, RZ, R5, P2 ;  /* 0x000000ffff057224 */ /* 0x020fe200010e0605 */
[C---:B------:R-:W-:Y:S01]  /*10800*/  LOP3.LUT P2, RZ, R16.reuse, 0x40, RZ, 0xc0, !PT ;  /* 0x0000004010ff7812 */ /* 0x040fe2000784c0ff */
[----:B------:R-:W-:Y:S04]  /*10810*/  LDGSTS.E.BYPASS.LTC128B.128 [R19+0x6400], desc[UR50][R2.64+0x180], !P6 ;  /* 0x0640018002137fae */ /* 0x000fe8000f101d72 */
[----:B------:R-:W-:Y:S04]  /*10820*/  LDGSTS.E.BYPASS.LTC128B.128 [R19+0x8400], desc[UR50][R2.64+0x200], !P5 ;  /* 0x0840020002137fae */ /* 0x000fe8000e901d72 */
[----:B------:R-:W-:Y:S04]  /*10830*/  LDGSTS.E.BYPASS.LTC128B.128 [R19+0xa400], desc[UR50][R2.64+0x280], !P4 ;  /* 0x0a40028002137fae */ /* 0x000fe8000e101d72 */
[----:B------:R-:W0:Y:S04]  /*10840*/  SHFL.IDX PT, R14, R9, 0x2, 0x181f ;  /* 0x00581f00090e7f89 */ /* 0x000e2800000e0000 */
[----:B------:R-:W-:Y:S04]  /*10850*/  LDGSTS.E.BYPASS.LTC128B.128 [R19+0xc400], desc[UR50][R2.64+0x300], P0 ;  /* 0x0c40030002137fae */ /* 0x000fe80008101d72 */
[----:B------:R0:W-:Y:S04]  /*10860*/  LDGSTS.E.BYPASS.LTC128B.128 [R19+0xe400], desc[UR50][R2.64+0x380], P1 ;  /* 0x0e40038002137fae */ /* 0x0001e80008901d72 */
[----:B------:R3:W-:Y:S01]  /*10870*/  LDGSTS.E.BYPASS.LTC128B.128 [R19+0xc00], desc[UR50][R4.64], !P3 ;  /* 0x00c0000004137fae */ /* 0x0007e2000d901d72 */
[----:B------:R-:W-:-:S02]  /*10880*/  LOP3.LUT P3, RZ, R16, 0x10000, RZ, 0xc0, !PT ;  /* 0x0001000010ff7812 */ /* 0x000fc4000786c0ff */
[----:B------:R-:W-:Y:S01]  /*10890*/  LOP3.LUT R16, R16, 0xffff7fff, RZ, 0xc0, !PT ;  /* 0xffff7fff10107812 */ /* 0x000fe200078ec0ff */
[----:B------:R3:W-:Y:S01]  /*108a0*/  LDGSTS.E.BYPASS.LTC128B.128 [R19+0x2c00], desc[UR50][R4.64+0x80], !P2 ;  /* 0x02c0008004137fae */ /* 0x0007e2000d101d72 */
[----:B0-----:R-:W-:-:S09]  /*108b0*/  IADD3 R2, P2, R14, R0, RZ ;  /* 0x000000000e027210 */ /* 0x001fd20007f5e0ff */
[----:B------:R-:W-:Y:S01]  /*108c0*/  @P3 LOP3.LUT R16, R16, 0x8000, RZ, 0xfc, !PT ;  /* 0x0000800010103812 */ /* 0x000fe200078efcff */
[----:B------:R3:W-:Y:S01]  /*108d0*/  LDGSTS.E.BYPASS.LTC128B.128 [R19+0x4c00], desc[UR50][R4.64+0x100], !P3 ;  /* 0x04c0010004137fae */ /* 0x0007e2000d901d72 */
[----:B------:R-:W-:Y:S02]  /*108e0*/  IMAD.X R3, RZ, RZ, R8, P2 ;  /* 0x000000ffff037224 */ /* 0x000fe400010e0608 */
[C---:B------:R-:W-:Y:S01]  /*108f0*/  LOP3.LUT P3, RZ, R16.reuse, 0x80, RZ, 0xc0, !PT ;  /* 0x0000008010ff7812 */ /* 0x040fe2000786c0ff */
[----:B------:R3:W-:Y:S01]  /*10900*/  LDGSTS.E.BYPASS.LTC128B.128 [R19+0x6c00], desc[UR50][R4.64+0x180], !P6 ;  /* 0x06c0018004137fae */ /* 0x0007e2000f101d72 */
[----:B------:R-:W-:-:S03]  /*10910*/  LOP3.LUT P2, RZ, R16, 0x40, RZ, 0xc0, !PT ;  /* 0x0000004010ff7812 */ /* 0x000fc6000784c0ff */
[----:B------:R3:W-:Y:S04]  /*10920*/  LDGSTS.E.BYPASS.LTC128B.128 [R19+0x8c00], desc[UR50][R4.64+0x200], !P5 ;  /* 0x08c0020004137fae */ /* 0x0007e8000e901d72 */
[----:B------:R3:W-:Y:S04]  /*10930*/  LDGSTS.E.BYPASS.LTC128B.128 [R19+0xac00], desc[UR50][R4.64+0x280], !P4 ;  /* 0x0ac0028004137fae */ /* 0x0007e8000e101d72 */
[----:B------:R3:W-:Y:S04]  /*10940*/  LDGSTS.E.BYPASS.LTC128B.128 [R19+0xcc00], desc[UR50][R4.64+0x300], P0 ;  /* 0x0cc0030004137fae */ /* 0x0007e80008101d72 */
[----:B------:R3:W-:Y:S04]  /*10950*/  LDGSTS.E.BYPASS.LTC128B.128 [R19+0xec00], desc[UR50][R4.64+0x380], P1 ;  /* 0x0ec0038004137fae */ /* 0x0007e80008901d72 */
[----:B------:R3:W-:Y:S01]  /*10960*/  LDGSTS.E.BYPASS.LTC128B.128 [R19+0x1400], desc[UR50][R2.64], !P3 ;  /* 0x0140000002137fae */ /* 0x0007e2000d901d72 */
[----:B------:R-:W-:-:S03]  /*10970*/  LOP3.LUT P3, RZ, R16, 0x8000, RZ, 0xc0, !PT ;  /* 0x0000800010ff7812 */ /* 0x000fc6000786c0ff */
[----:B------:R3:W-:Y:S04]  /*10980*/  LDGSTS.E.BYPASS.LTC128B.128 [R19+0x3400], desc[UR50][R2.64+0x80], !P2 ;  /* 0x0340008002137fae */ /* 0x0007e8000d101d72 */
[----:B------:R3:W0:Y:S06]  /*10990*/  SHFL.IDX PT, R14, R9, 0x3, 0x181f ;  /* 0x00781f00090e7f89 */ /* 0x00062c00000e0000 */
[----:B------:R3:W-:Y:S01]  /*109a0*/  LDGSTS.E.BYPASS.LTC128B.128 [R19+0x5400], desc[UR50][R2.64+0x100], !P3 ;  /* 0x0540010002137fae */ /* 0x0007e2000d901d72 */
[----:B------:R-:W-:-:S03]  /*109b0*/  LOP3.LUT P3, RZ, R16, 0x4000, RZ, 0xc0, !PT ;  /* 0x0000400010ff7812 */ /* 0x000fc6000786c0ff */
[----:B------:R3:W-:Y:S04]  /*109c0*/  LDGSTS.E.BYPASS.LTC128B.128 [R19+0x7400], desc[UR50][R2.64+0x180], !P6 ;  /* 0x0740018002137fae */ /* 0x0007e8000f101d72 */
[----:B------:R3:W-:Y:S04]  /*109d0*/  LDGSTS.E.BYPASS.LTC128B.128 [R19+0x9400], desc[UR50][R2.64+0x200], !P5 ;  /* 0x0940020002137fae */ /* 0x0007e8000e901d72 */
[----:B------:R3:W-:Y:S04]  /*109e0*/  LDGSTS.E.BYPASS.LTC128B.128 [R19+0xb400], desc[UR50][R2.64+0x280], !P4 ;  /* 0x0b40028002137fae */ /* 0x0007e8000e101d72 */
[----:B------:R3:W-:Y:S04]  /*109f0*/  LDGSTS.E.BYPASS.LTC128B.128 [R19+0xd400], desc[UR50][R2.64+0x300], P0 ;  /* 0x0d40030002137fae */ /* 0x0007e80008101d72 */
[----:B0-----:R3:W-:Y:S02]  /*10a00*/  LDGSTS.E.BYPASS.LTC128B.128 [R19+0xf400], desc[UR50][R2.64+0x380], P1 ;  /* 0x0f40038002137fae */ /* 0x0017e40008901d72 */
.L_x_3747:
[----:B------:R-:W-:Y:S02]  /*10a10*/  LOP3.LUT R16, R16, 0xffff7fff, RZ, 0xc0, !PT ;  /* 0xffff7fff10107812 */ /* 0x000fe400078ec0ff */
[----:B---3--:R-:W-:Y:S02]  /*10a20*/  IADD3 R2, P2, R14, R0, RZ ;  /* 0x000000000e027210 */ /* 0x008fe40007f5e0ff */
[----:B------:R-:W-:-:S03]  /*10a30*/  @P1 LOP3.LUT R16, R16, 0x8000, RZ, 0xfc, !PT ;  /* 0x0000800010101812 */ /* 0x000fc600078efcff */
[----:B------:R-:W-:Y:S01]  /*10a40*/  IMAD.X R3, RZ, RZ, R10, P2 ;  /* 0x000000ffff037224 */ /* 0x000fe200010e060a */
[C---:B------:R-:W-:Y:S02]  /*10a50*/  LOP3.LUT P1, RZ, R16.reuse, 0x80, RZ, 0xc0, !PT ;  /* 0x0000008010ff7812 */ /* 0x040fe4000782c0ff */
[----:B------:R-:W-:-:S04]  /*10a60*/  LOP3.LUT R16, R16, 0xffffbfff, RZ, 0xc0, !PT ;  /* 0xffffbfff10107812 */ /* 0x000fc800078ec0ff */
[----:B------:R-:W-:-:S04]  /*10a70*/  @P3 LOP3.LUT R16, R16, 0x4000, RZ, 0xfc, !PT ;  /* 0x0000400010103812 */ /* 0x000fc800078efcff */
[C---:B------:R-:W-:Y:S02]  /*10a80*/  LOP3.LUT P3, RZ, R16.reuse, 0x40, RZ, 0xc0, !PT ;  /* 0x0000004010ff7812 */ /* 0x040fe4000786c0ff */
[C---:B------:R-:W-:Y:S01]  /*10a90*/  LOP3.LUT P2, RZ, R16.reuse, 0x20, RZ, 0xc0, !PT ;  /* 0x0000002010ff7812 */ /* 0x040fe2000784c0ff */
[----:B------:R-:W-:Y:S01]  /*10aa0*/  @!PT LDS RZ, [RZ] ;  /* 0x00000000fffff984 */ /* 0x000fe20000000800 */
[----:B------:R-:W-:Y:S01]  /*10ab0*/  @!PT LDS RZ, [RZ] ;  /* 0x00000000fffff984 */ /* 0x000fe20000000800 */
[----:B------:R-:W-:Y:S01]  /*10ac0*/  @!PT LDS RZ, [RZ] ;  /* 0x00000000fffff984 */ /* 0x000fe20000000800 */
[----:B------:R0:W-:Y:S01]  /*10ad0*/  LDGSTS.E.BYPASS.LTC128B.128 [R19+0x1c00], desc[UR50][R2.64], !P1 ;  /* 0x01c0000002137fae */ /* 0x0001e2000c901d72 */
[C---:B------:R-:W-:Y:S02]  /*10ae0*/  LOP3.LUT P6, RZ, R16.reuse, 0x10, RZ, 0xc0, !PT ;  /* 0x0000001010ff7812 */ /* 0x040fe400078cc0ff */
[----:B------:R-:W-:-:S07]  /*10af0*/  LOP3.LUT P1, RZ, R16, 0x8000, RZ, 0xc0, !PT ;  /* 0x0000800010ff7812 */ /* 0x000fce000782c0ff */
[----:B------:R0:W-:Y:S01]  /*10b00*/  LDGSTS.E.BYPASS.LTC128B.128 [R19+0x3c00], desc[UR50][R2.64+0x80], !P3 ;  /* 0x03c0008002137fae */ /* 0x0001e2000d901d72 */
[----:B------:R-:W-:-:S03]  /*10b10*/  LOP3.LUT P3, RZ, R16, 0x4000, RZ, 0xc0, !PT ;  /* 0x0000400010ff7812 */ /* 0x000fc6000786c0ff */
        /* <DEDUP_REMOVED lines=8> */
.L_x_3659:
        /* <DEDUP_REMOVED lines=11> */
.L_x_3660:
[----:B------:R3:W-:Y:S01]  /*10c50*/  SYNCS.ARRIVE.TRANS64.A1T0 RZ, [R6+URZ+0x28c50], RZ ;  /* 0x028c50ff06ff79a7 */ /* 0x0007e2000810003f */
[----:B------:R-:W-:Y:S05]  /*10c60*/  @P3 BRA `(.L_x_3661) ;  /* 0xfffffff000643947 */ /* 0x000fea000383ffff */
.L_x_3648:
[----:B------:R-:W-:Y:S05]  /*10c70*/  BSYNC B0 ;  /* 0x0000000000007941 */ /* 0x000fea0003800000 */
.L_x_3647:
[----:B------:R-:W4:Y:S01]  /*10c80*/  S2R R2, SR_TID.X ;  /* 0x0000000000027919 */ /* 0x000f220000002100 */
[----:B------:R-:W-:Y:S01]  /*10c90*/  VIADD R18, R18, 0x1 ;  /* 0x0000000112127836 */ /* 0x000fe20000000000 */
[----:B------:R-:W-:Y:S04]  /*10ca0*/  BSSY B0, `(.L_x_3662) ;  /* 0x0000013000007945 */ /* 0x000fe80003800000 */
[----:B------:R-:W-:-:S04]  /*10cb0*/  ISETP.NE.AND P0, PT, R18, 0x2, PT ;  /* 0x000000021200780c */ /* 0x000fc80003f05270 */
[----:B------:R-:W-:-:S04]  /*10cc0*/  SEL R3, RZ, 0x1, P0 ;  /* 0x00000001ff037807 */ /* 0x000fc80000000000 */
[----:B------:R-:W-:Y:S02]  /*10cd0*/  LOP3.LUT R22, R22, R3, RZ, 0x3c, !PT ;  /* 0x0000000316167212 */ /* 0x000fe400078e3cff */
[----:B----4-:R-:W-:-:S04]  /*10ce0*/  LOP3.LUT R2, R2, 0x7f, RZ, 0xc0, !PT ;  /* 0x0000007f02027812 */ /* 0x010fc800078ec0ff */
[----:B------:R-:W-:-:S13]  /*10cf0*/  ISETP.NE.AND P1, PT, R2, RZ, PT ;  /* 0x000000ff0200720c */ /* 0x000fda0003f25270 */
[----:B------:R-:W-:Y:S05]  /*10d00*/  @P1 BRA `(.L_x_3663) ;  /* 0x0000000000301947 */ /* 0x000fea0003800000 */
[----:B------:R-:W4:Y:S01]  /*10d10*/  S2R R5, SR_LANEID ;  /* 0x0000000000057919 */ /* 0x000f220000000000 */
[----:B------:R-:W-:Y:S01]  /*10d20*/  VOTEU.ANY UR4, UPT, PT ;  /* 0x0000000000047886 */ /* 0x000fe200038e0100 */
[----:B------:R-:W5:Y:S01]  /*10d30*/  LDC.64 R2, c[0x0][0xc60] ;  /* 0x00031800ff027b82 */ /* 0x000f620000000a00 */
[----:B------:R-:W4:Y:S02]  /*10d40*/  FLO.U32 R0, UR4 ;  /* 0x0000000400007d00 */ /* 0x000f2400080e0000 */
[----:B----4-:R-:W-:-:S06]  /*10d50*/  ISETP.EQ.U32.AND P1, PT, R0, R5, PT ;  /* 0x000000050000720c */ /* 0x010fcc0003f22070 */
[----:B------:R-:W5:Y:S07]  /*10d60*/  POPC R5, UR4 ;  /* 0x0000000400057d09 */ /* 0x000f6e0008000000 */
[----:B-----5:R-:W4:Y:S01]  /*10d70*/  @P1 ATOMG.E.ADD.STRONG.GPU PT, R3, desc[UR50][R2.64], R5 ;  /* 0x00000005020319a8 */ /* 0x020f2200081ee1f2 */
[----:B0-----:R-:W0:Y:S02]  /*10d80*/  S2R R4, SR_LTMASK ;  /* 0x0000000000047919 */ /* 0x001e240000003900 */
[----:B0-----:R-:W-:-:S04]  /*10d90*/  LOP3.LUT R4, R4, UR4, RZ, 0xc0, !PT ;  /* 0x0000000404047c12 */ /* 0x001fc8000f8ec0ff */
[----:B------:R-:W0:Y:S01]  /*10da0*/  POPC R7, R4 ;  /* 0x0000000400077309 */ /* 0x000e220000000000 */
[----:B----4-:R-:W0:Y:S02]  /*10db0*/  SHFL.IDX PT, R0, R3, R0, 0x1f ;  /* 0x00001f0003007589 */ /* 0x010e2400000e0000 */
[----:B0-----:R-:W-:-:S07]  /*10dc0*/  IADD3 R24, R0, UR38, R7 ;  /* 0x0000002600187c10 */ /* 0x001fce000fffe007 */
.L_x_3663:
[----:B------:R-:W-:Y:S05]  /*10dd0*/  BSYNC B0 ;  /* 0x0000000000007941 */ /* 0x000fea0003800000 */
.L_x_3662:
[----:B------:R-:W-:-:S07]  /*10de0*/  SEL R18, R18, RZ, P0 ;  /* 0x000000ff12127207 */ /* 0x000fce0000000000 */
.L_x_3622:
[----:B------:R-:W-:Y:S05]  /*10df0*/  BSYNC B7 ;  /* 0x0000000000077941 */ /* 0x000fea0003800000 */
.L_x_3620:
[----:B------:R-:W-:-:S13]  /*10e00*/  LOP3.LUT P0, RZ, R16, 0x2000, RZ, 0xc0, !PT ;  /* 0x0000200010ff7812 */ /* 0x000fda000780c0ff */
[----:B------:R-:W-:Y:S05]  /*10e10*/  @!P0 BRA `(.L_x_3664) ;  /* 0x0000000000248947 */ /* 0x000fea0003800000 */
[----:B------:R-:W-:Y:S05]  /*10e20*/  WARPSYNC.ALL ;  /* 0x0000000000007948 */ /* 0x000fea0003800000 */
[----:B------:R-:W4:Y:S08]  /*10e30*/  S2UR UR5, SR_CgaCtaId ;  /* 0x00000000000579c3 */ /* 0x000f300000008800 */
[----:B------:R-:W-:Y:S06]  /*10e40*/  BAR.SYNC.DEFER_BLOCKING 0x5, 0x180 ;  /* 0x0146000000007b1d */ /* 0x000fec0000010000 */
[----:B------:R-:W-:-:S02]  /*10e50*/  UMOV UR4, 0x400 ;  /* 0x0000040000047882 */ /* 0x000fc40000000000 */
[----:B----4-:R-:W-:-:S06]  /*10e60*/  ULEA UR4, UR5, UR4, 0x18 ;  /* 0x0000000405047291 */ /* 0x010fcc000f8ec03f */
[----:B------:R-:W-:-:S05]  /*10e70*/  IMAD.U32 R17, RZ, RZ, UR4 ;  /* 0x00000004ff117e24 */ /* 0x000fca000f8e00ff */
[----:B------:R4:W0:Y:S01]  /*10e80*/  LDS.128 R24, [R17+0x28cd0] ;  /* 0x028cd00011187984 */ /* 0x0008220000000c00 */
[----:B------:R-:W-:Y:S06]  /*10e90*/  BAR.ARV 0x4, 0x180 ;  /* 0x0106000000007b1d */ /* 0x000fec0000002000 */
[----:B------:R-:W-:Y:S05]  /*10ea0*/  BRA `(.L_x_3665) ;  /* 0x0000000800d07947 */ /* 0x000fea0003800000 */
.L_x_3664:
[----:B------:R-:W4:Y:S01]  /*10eb0*/  S2R R9, SR_TID.X ;  /* 0x0000000000097919 */ /* 0x000f220000002100 */
[----:B------:R-:W-:Y:S01]  /*10ec0*/  UMOV UR4, 0xffffffff ;  /* 0xffffffff00047882 */ /* 0x000fe20000000000 */
[----:B----4-:R-:W-:-:S04]  /*10ed0*/  LOP3.LUT R9, R9, 0x1f, RZ, 0xc0, !PT ;  /* 0x0000001f09097812 */ /* 0x010fc800078ec0ff */
[----:B------:R-:W-:Y:S01]  /*10ee0*/  ISETP.NE.AND P0, PT, R9, 0x1f, PT ;  /* 0x0000001f0900780c */ /* 0x000fe20003f05270 */
[----:B------:R-:W-:-:S12]  /*10ef0*/  BRA.DIV UR4, `(.L_x_3666) ;  /* 0x0000003204a47947 */ /* 0x000fd8000b800000 */
[----:B------:R-:W-:Y:S01]  /*10f00*/  IMAD.IADD R7, R27, 0x1, R9 ;  /* 0x000000011b077824 */ /* 0x000fe200078e0209 */
[----:B------:R-:W-:-:S04]  /*10f10*/  ULDC UR4, c[0x0][0xc3c] ;  /* 0x00030f0000047ab9 */ /* 0x000fc80000000800 */
[----:B------:R-:W-:-:S13]  /*10f20*/  ISETP.GE.OR P1, PT, R7, UR4, !P0 ;  /* 0x0000000407007c0c */ /* 0x000fda000c726670 */
[----:B------:R-:W4:Y:S08]  /*10f30*/  @!P1 LDC.64 R2, c[0x0][0xc80] ;  /* 0x00032000ff029b82 */ /* 0x000f300000000a00 */
[----:B0-----:R-:W0:Y:S01]  /*10f40*/  @!P1 LDC.64 R4, c[0x0][0xc78] ;  /* 0x00031e00ff049b82 */ /* 0x001e220000000a00 */
[----:B----4-:R-:W-:-:S05]  /*10f50*/  @!P1 IMAD.WIDE R2, R7, 0x4, R2 ;  /* 0x0000000407029825 */ /* 0x010fca00078e0202 */
[----:B------:R0:W4:Y:S02]  /*10f60*/  @!P1 LDG.E R8, desc[UR50][R2.64] ;  /* 0x0000003202089981 */ /* 0x000124000c1e1900 */
[----:B0-----:R-:W-:-:S05]  /*10f70*/  @!P1 IMAD.WIDE R2, R7, 0x4, R4 ;  /* 0x0000000407029825 */ /* 0x001fca00078e0204 */
[----:B------:R-:W5:Y:S01]  /*10f80*/  @!P1 LDG.E R5, desc[UR50][R2.64] ;  /* 0x0000003202059981 */ /* 0x000f62000c1e1900 */
[----:B------:R-:W-:Y:S01]  /*10f90*/  IMAD.MOV.U32 R7, RZ, RZ, RZ ;  /* 0x000000ffff077224 */ /* 0x000fe200078e00ff */
[C---:B------:R-:W-:Y:S01]  /*10fa0*/  ISETP.GE.U32.AND P2, PT, R9.reuse, 0x2, PT ;  /* 0x000000020900780c */ /* 0x040fe20003f46070 */
[----:B------:R-:W-:Y:S01]  /*10fb0*/  IMAD.MOV.U32 R4, RZ, RZ, RZ ;  /* 0x000000ffff047224 */ /* 0x000fe200078e00ff */
[C---:B------:R-:W-:Y:S01]  /*10fc0*/  ISETP.GE.U32.AND P3, PT, R9.reuse, 0x4, PT ;  /* 0x000000040900780c */ /* 0x040fe20003f66070 */
[----:B------:R-:W-:Y:S01]  /*10fd0*/  SHFL.IDX PT, R0, R24, RZ, 0x1f ;  /* 0x00001fff18007589 */ /* 0x000fe200000e0000 */
[C---:B------:R-:W-:Y:S02]  /*10fe0*/  ISETP.GE.U32.AND P4, PT, R9.reuse, 0x8, PT ;  /* 0x000000080900780c */ /* 0x040fe40003f86070 */
[----:B------:R-:W-:Y:S01]  /*10ff0*/  ISETP.GE.U32.AND P5, PT, R9, 0x10, PT ;  /* 0x000000100900780c */ /* 0x000fe20003fa6070 */
[----:B--23--:R0:W-:Y:S02]  /*11000*/  SHFL.IDX PT, R6, R24, 0x1, 0x1f ;  /* 0x00201f0018067f89 */ /* 0x00c1e400000e0000 */
[----:B0-----:R-:W-:-:S02]  /*11010*/  IMAD.MOV.U32 R24, RZ, RZ, RZ ;  /* 0x000000ffff187224 */ /* 0x001fc400078e00ff */
[----:B----4-:R-:W-:Y:S02]  /*11020*/  @!P1 IMAD.MOV.U32 R7, RZ, RZ, R8 ;  /* 0x000000ffff079224 */ /* 0x010fe400078e0008 */
[----:B-----5:R-:W-:Y:S01]  /*11030*/  @!P1 IMAD.MOV.U32 R4, RZ, RZ, R5 ;  /* 0x000000ffff049224 */ /* 0x020fe200078e0005 */
        /* <DEDUP_REMOVED lines=18> */
.L_x_3757:
[----:B------:R-:W-:Y:S02]  /*11160*/  ULDC UR4, c[0x0][0xc38] ;  /* 0x00030e0000047ab9 */ /* 0x000fe40000000800 */
[----:B------:R-:W-:-:S04]  /*11170*/  IMAD.U32 R5, RZ, RZ, UR4 ;  /* 0x00000004ff057e24 */ /* 0x000fc8000f8e00ff */
[----:B--2---:R-:W-:-:S04]  /*11180*/  IMAD R9, R14, R5, RZ ;  /* 0x000000050e097224 */ /* 0x004fc800078e02ff */
[----:B------:R-:W-:-:S05]  /*11190*/  IMAD.IADD R6, R6, 0x1, R9 ;  /* 0x0000000106067824 */ /* 0x000fca00078e0209 */
[----:B------:R-:W-:-:S13]  /*111a0*/  ISETP.GT.AND P6, PT, R6, R0, PT ;  /* 0x000000000600720c */ /* 0x000fda0003fc4270 */
[----:B------:R-:W-:Y:S05]  /*111b0*/  @P6 BRA `(.L_x_3667) ;  /* 0x0000000000a46947 */ /* 0x000fea0003800000 */
.L_x_3670:
[----:B------:R-:W2:Y:S01]  /*111c0*/  LDC R2, c[0x0][0xc3c] ;  /* 0x00030f00ff027b82 */ /* 0x000ea20000000800 */
[----:B------:R-:W-:-:S05]  /*111d0*/  VIADD R27, R27, 0x1f ;  /* 0x0000001f1b1b7836 */ /* 0x000fca0000000000 */
[----:B--2---:R-:W-:-:S13]  /*111e0*/  ISETP.GE.AND P6, PT, R27, R2, PT ;  /* 0x000000021b00720c */ /* 0x004fda0003fc6270 */
[----:B------:R-:W-:Y:S05]  /*111f0*/  @P6 BRA `(.L_x_3668) ;  /* 0x0000000400b86947 */ /* 0x000fea0003800000 */
[----:B0-----:R-:W0:Y:S01]  /*11200*/  S2R R3, SR_TID.X ;  /* 0x0000000000037919 */ /* 0x001e220000002100 */
[----:B------:R-:W-:Y:S01]  /*11210*/  IMAD.MOV.U32 R7, RZ, RZ, RZ ;  /* 0x000000ffff077224 */ /* 0x000fe200078e00ff */
        /* <DEDUP_REMOVED lines=29> */
.L_x_3765:
[----:B------:R-:W-:Y:S02]  /*113f0*/  ULDC UR4, c[0x0][0xc38] ;  /* 0x00030e0000047ab9 */ /* 0x000fe40000000800 */
[----:B------:R-:W-:-:S04]  /*11400*/  IMAD.U32 R5, RZ, RZ, UR4 ;  /* 0x00000004ff057e24 */ /* 0x000fc8000f8e00ff */
[----:B--2---:R-:W-:-:S04]  /*11410*/  IMAD R9, R14, R5, RZ ;  /* 0x000000050e097224 */ /* 0x004fc800078e02ff */
[----:B------:R-:W-:-:S05]  /*11420*/  IMAD.IADD R6, R9, 0x1, R6 ;  /* 0x0000000109067824 */ /* 0x000fca00078e0206 */
[----:B------:R-:W-:-:S13]  /*11430*/  ISETP.GT.AND P6, PT, R6, R0, PT ;  /* 0x000000000600720c */ /* 0x000fda0003fc4270 */
[----:B------:R-:W-:Y:S05]  /*11440*/  @!P6 BRA `(.L_x_3670) ;  /* 0xfffffffc005ce947 */ /* 0x000fea000383ffff */
.L_x_3667:
[----:B------:R-:W-:Y:S01]  /*11450*/  IMAD.IADD R2, R6, 0x1, -R9 ;  /* 0x0000000106027824 */ /* 0x000fe200078e0a09 */
[----:B------:R-:W-:-:S03]  /*11460*/  UMOV UR4, 0xffffffff ;  /* 0xffffffff00047882 */ /* 0x000fc60000000000 */
[----:B------:R-:W-:-:S05]  /*11470*/  IMAD R9, R3, R5, R2 ;  /* 0x0000000503097224 */ /* 0x000fca00078e0202 */
[----:B------:R-:W-:Y:S01]  /*11480*/  ISETP.GT.AND P6, PT, R9, R0, PT ;  /* 0x000000000900720c */ /* 0x000fe20003fc4270 */
[----:B------:R-:W-:-:S12]  /*11490*/  BRA.DIV UR4, `(.L_x_3671) ;  /* 0x0000003604307947 */ /* 0x000fd8000b800000 */
[----:B------:R-:W-:-:S04]  /*114a0*/  VOTE.ANY R8, PT, !P6 ;  /* 0x0000000000087806 */ /* 0x000fc800070e0100 */
[----:B------:R-:W2:Y:S02]  /*114b0*/  POPC R6, R8 ;  /* 0x0000000800067309 */ /* 0x000ea40000000000 */
[----:B--2---:R2:W3:Y:S04]  /*114c0*/  SHFL.IDX PT, R7, R7, R6, 0x1f ;  /* 0x00001f0607077589 */ /* 0x0044e800000e0000 */
[----:B------:R2:W4:Y:S02]  /*114d0*/  SHFL.IDX PT, R4, R4, R6, 0x1f ;  /* 0x00001f0604047589 */ /* 0x00052400000e0000 */
.L_x_3770:
[----:B------:R-:W-:-:S13]  /*114e0*/  ISETP.NE.AND P0, PT, R8, RZ, PT ;  /* 0x000000ff0800720c */ /* 0x000fda0003f05270 */
[----:B------:R-:W-:Y:S05]  /*114f0*/  @!P0 BRA `(.L_x_3672) ;  /* 0x0000000000108947 */ /* 0x000fea0003800000 */
[----:B------:R-:W-:Y:S01]  /*11500*/  UMOV UR4, 0xffffffff ;  /* 0xffffffff00047882 */ /* 0x000fe20000000000 */
[----:B------:R-:W-:Y:S02]  /*11510*/  VIADD R12, R6, 0xffffffff ;  /* 0xffffffff060c7836 */ /* 0x000fe40000000000 */
[----:B------:R-:W-:Y:S05]  /*11520*/  BRA.DIV UR4, `(.L_x_3673) ;  /* 0x0000003604687947 */ /* 0x000fea000b800000 */
[----:B------:R0:W0:Y:S02]  /*11530*/  SHFL.IDX PT, R24, R3, R12, 0x1f ;  /* 0x00001f0c03187589 */ /* 0x00002400000e0000 */
.L_x_3672:
[----:B---3--:R-:W-:Y:S01]  /*11540*/  IABS R8, R7 ;  /* 0x0000000700087213 */ /* 0x008fe20000000000 */
[----:B0-----:R-:W-:Y:S01]  /*11550*/  IMAD R24, R24, R5, R2 ;  /* 0x0000000518187224 */ /* 0x001fe200078e0202 */
[----:B----4-:R-:W-:Y:S01]  /*11560*/  IABS R5, R4 ;  /* 0x0000000400057213 */ /* 0x010fe20000000000 */
[----:B------:R-:W-:Y:S01]  /*11570*/  IMAD.MOV.U32 R2, RZ, RZ, RZ ;  /* 0x000000ffff027224 */ /* 0x000fe200078e00ff */
[----:B------:R-:W0:Y:S01]  /*11580*/  I2F.RP R9, R8 ;  /* 0x0000000800097306 */ /* 0x000e220000209400 */
[----:B------:R-:W-:Y:S02]  /*11590*/  IMAD.IADD R0, R0, 0x1, -R24 ;  /* 0x0000000100007824 */ /* 0x000fe400078e0a18 */
[----:B------:R-:W-:-:S05]  /*115a0*/  IMAD.IADD R27, R6, 0x1, R27 ;  /* 0x00000001061b7824 */ /* 0x000fca00078e021b */
[----:B------:R-:W3:Y:S08]  /*115b0*/  I2F.RP R10, R5 ;  /* 0x00000005000a7306 */ /* 0x000ef00000209400 */
[----:B0-----:R-:W0:Y:S08]  /*115c0*/  MUFU.RCP R9, R9 ;  /* 0x0000000900097308 */ /* 0x001e300000001000 */
[----:B---3--:R-:W-:Y:S01]  /*115d0*/  MUFU.RCP R10, R10 ;  /* 0x0000000a000a7308 */ /* 0x008fe20000001000 */
[----:B0-----:R-:W-:-:S07]  /*115e0*/  VIADD R3, R9, 0xffffffe ;  /* 0x0ffffffe09037836 */ /* 0x001fce0000000000 */
[----:B------:R-:W0:Y:S02]  /*115f0*/  F2I.FTZ.U32.TRUNC.NTZ R3, R3 ;  /* 0x0000000300037305 */ /* 0x000e24000021f000 */
[----:B0-----:R-:W-:-:S04]  /*11600*/  IMAD.MOV R11, RZ, RZ, -R3 ;  /* 0x000000ffff0b7224 */ /* 0x001fc800078e0a03 */
        /* <DEDUP_REMOVED lines=45> */
.L_x_3668:
[----:B------:R-:W-:Y:S01]  /*118e0*/  UMOV UR4, URZ ;  /* 0x0000003f00047c82 */ /* 0x000fe20008000000 */
[----:B------:R-:W-:Y:S01]  /*118f0*/  UMOV UR5, URZ ;  /* 0x0000003f00057c82 */ /* 0x000fe20008000000 */
[----:B------:R-:W-:Y:S01]  /*11900*/  ULDC UR6, c[0x0][0xc3c] ;  /* 0x00030f0000067ab9 */ /* 0x000fe20000000800 */
[----:B------:R-:W-:Y:S02]  /*11910*/  IMAD.MOV.U32 R24, RZ, RZ, R0 ;  /* 0x000000ffff187224 */ /* 0x000fe400078e0000 */
[----:B------:R-:W-:Y:S02]  /*11920*/  IMAD.U32 R25, RZ, RZ, UR4 ;  /* 0x00000004ff197e24 */ /* 0x000fe4000f8e00ff */
[----:B------:R-:W-:Y:S02]  /*11930*/  IMAD.U32 R26, RZ, RZ, UR5 ;  /* 0x00000005ff1a7e24 */ /* 0x000fe4000f8e00ff */
[----:B------:R-:W-:-:S07]  /*11940*/  IMAD.U32 R27, RZ, RZ, UR6 ;  /* 0x00000006ff1b7e24 */ /* 0x000fce000f8e00ff */
.L_x_3674:
[----:B------:R-:W3:Y:S01]  /*11950*/  S2R R0, SR_TID.X ;  /* 0x0000000000007919 */ /* 0x000ee20000002100 */
[----:B------:R-:W-:Y:S05]  /*11960*/  WARPSYNC.ALL ;  /* 0x0000000000007948 */ /* 0x000fea0003800000 */
[----:B------:R-:W-:Y:S01]  /*11970*/  BAR.SYNC.DEFER_BLOCKING 0x4, 0x180 ;  /* 0x0106000000007b1d */ /* 0x000fe20000010000 */
[----:B---3--:R-:W-:-:S04]  /*11980*/  LOP3.LUT R0, R0, 0x1f, RZ, 0xc0, !PT ;  /* 0x0000001f00007812 */ /* 0x008fc800078ec0ff */
[----:B------:R-:W-:-:S13]  /*11990*/  ISETP.NE.AND P0, PT, R0, RZ, PT ;  /* 0x000000ff0000720c */ /* 0x000fda0003f05270 */
[----:B0-----:R-:W0:Y:S01]  /*119a0*/  @!P0 S2R R3, SR_CgaCtaId ;  /* 0x0000000000038919 */ /* 0x001e220000008800 */
[----:B------:R-:W-:-:S04]  /*119b0*/  @!P0 MOV R0, 0x400 ;  /* 0x0000040000008802 */ /* 0x000fc80000000f00 */
[----:B0-----:R-:W-:-:S05]  /*119c0*/  @!P0 LEA R17, R3, R0, 0x18 ;  /* 0x0000000003118211 */ /* 0x001fca00078ec0ff */
[----:B------:R0:W-:Y:S01]  /*119d0*/  @!P0 STS.128 [R17+0x28cd0], R24 ;  /* 0x028cd01811008388 */ /* 0x0001e20000000c00 */
[----:B------:R-:W-:Y:S06]  /*119e0*/  BAR.ARV 0x5, 0x180 ;  /* 0x0146000000007b1d */ /* 0x000fec0000002000 */
.L_x_3665:
[----:B------:R-:W-:Y:S02]  /*119f0*/  ULDC UR4, c[0x0][0xc3c] ;  /* 0x00030f0000047ab9 */ /* 0x000fe40000000800 */
[----:B0-----:R-:W-:-:S13]  /*11a00*/  ISETP.GE.AND P0, PT, R27, UR4, PT ;  /* 0x000000041b007c0c */ /* 0x001fda000bf06270 */
[----:B------:R-:W-:Y:S05]  /*11a10*/  @!P0 BRA `(.L_x_3675) ;  /* 0xffffffb400bc8947 */ /* 0x000fea000383ffff */
[----:B------:R-:W-:Y:S05]  /*11a20*/  BSYNC B8 ;  /* 0x0000000000087941 */ /* 0x000fea0003800000 */
.L_x_3614:
[----:B------:R-:W5:Y:S01]  /*11a30*/  LDL.LU R0, [R1+0x24] ;  /* 0x0000240001007983 */ /* 0x000f620000300800 */
[----:B------:R-:W-:Y:S01]  /*11a40*/  BSSY B0, `(.L_x_3676) ;  /* 0x000000b000007945 */ /* 0x000fe20003800000 */
[----:B------:R-:W0:Y:S01]  /*11a50*/  S2R R5, SR_CgaCtaId ;  /* 0x0000000000057919 */ /* 0x000e220000008800 */
[----:B-----5:R-:W-:-:S05]  /*11a60*/  VIADD R0, R0, 0x1 ;  /* 0x0000000100007836 */ /* 0x020fca0000000000 */
[----:B-1----:R-:W-:-:S04]  /*11a70*/  LEA.HI R2, R0, R0, RZ, 0x1 ;  /* 0x0000000000027211 */ /* 0x002fc800078f08ff */
[----:B------:R-:W-:Y:S02]  /*11a80*/  LOP3.LUT R3, R2, 0xfffffffe, RZ, 0xc0, !PT ;  /* 0xfffffffe02037812 */ /* 0x000fe400078ec0ff */
[----:B------:R-:W-:-:S03]  /*11a90*/  MOV R2, 0x400 ;  /* 0x0000040000027802 */ /* 0x000fc60000000f00 */
[----:B------:R-:W-:Y:S01]  /*11aa0*/  IMAD.IADD R0, R0, 0x1, -R3 ;  /* 0x0000000100007824 */ /* 0x000fe200078e0a03 */
[----:B0-----:R-:W-:-:S04]  /*11ab0*/  LEA R7, R5, R2, 0x18 ;  /* 0x0000000205077211 */ /* 0x001fc800078ec0ff */
[----:B------:R-:W-:-:S04]  /*11ac0*/  SHF.L.U32 R0, R0, 0x1f, RZ ;  /* 0x0000001f00007819 */ /* 0x000fc800000006ff */
[----:B------:R-:W0:Y:S02]  /*11ad0*/  SYNCS.PHASECHK.TRANS64.TRYWAIT P0, [R7+URZ+0x28c20], R0 ;  /* 0x028c2000070075a7 */ /* 0x000e24000800017f */
[----:B0-----:R-:W-:Y:S05]  /*11ae0*/  @!P0 BRA `(.L_x_3677) ;  /* 0x0000003000208947 */ /* 0x001fea0003800000 */
.L_x_3773:
[----:B------:R-:W-:Y:S05]  /*11af0*/  BSYNC B0 ;  /* 0x0000000000007941 */ /* 0x000fea0003800000 */
.L_x_3676:
[----:B------:R-:W-:-:S03]  /*11b00*/  UMOV UR4, 0xffffffff ;  /* 0xffffffff00047882 */ /* 0x000fc60000000000 */
[----:B------:R-:W-:Y:S05]  /*11b10*/  BRA.DIV UR4, `(.L_x_3678) ;  /* 0x0000003204287947 */ /* 0x000fea000b800000 */
[----:B0-----:R-:W0:Y:S02]  /*11b20*/  S2R R0, SR_TID.X ;  /* 0x0000000000007919 */ /* 0x001e240000002100 */
[----:B0-----:R-:W-:-:S04]  /*11b30*/  SHF.R.U32.HI R0, RZ, 0x5, R0 ;  /* 0x00000005ff007819 */ /* 0x001fc80000011600 */
[----:B------:R-:W-:-:S05]  /*11b40*/  LOP3.LUT R0, R0, 0x3, RZ, 0xc0, !PT ;  /* 0x0000000300007812 */ /* 0x000fca00078ec0ff */
[----:B------:R0:W1:Y:S02]  /*11b50*/  SHFL.IDX PT, R14, R0, RZ, 0x1f ;  /* 0x00001fff000e7589 */ /* 0x00006400000e0000 */
.L_x_3776:
[----:B-1----:R-:W-:Y:S01]  /*11b60*/  ISETP.NE.AND P0, PT, R14, RZ, PT ;  /* 0x000000ff0e00720c */ /* 0x002fe20003f05270 */
[----:B------:R-:W-:-:S12]  /*11b70*/  BSSY B0, `(.L_x_3679) ;  /* 0x0000024000007945 */ /* 0x000fd80003800000 */
[----:B------:R-:W-:Y:S05]  /*11b80*/  @P0 BRA `(.L_x_3680) ;  /* 0x0000000000880947 */ /* 0x000fea0003800000 */
[----:B------:R-:W-:-:S03]  /*11b90*/  UMOV UR4, 0xffffffff ;  /* 0xffffffff00047882 */ /* 0x000fc60000000000 */
[----:B------:R-:W-:Y:S05]  /*11ba0*/  BRA.DIV UR4, `(.L_x_3681) ;  /* 0x0000003204387947 */ /* 0x000fea000b800000 */
[----:B------:R-:W-:-:S13]  /*11bb0*/  ELECT P6, URZ, PT ;  /* 0x00000000003f782f */ /* 0x000fda00038c0000 */
.L_x_3779:
[----:B------:R-:W-:Y:S05]  /*11bc0*/  @!P6 BRA `(.L_x_3680) ;  /* 0x000000000078e947 */ /* 0x000fea0003800000 */
[----:B------:R-:W-:-:S06]  /*11bd0*/  ULOP3.LUT UR4, UR37, 0x2, URZ, 0xfc, !UPT ;  /* 0x0000000225047892 */ /* 0x000fcc000f8efc3f */
[----:B0-----:R-:W-:-:S05]  /*11be0*/  IMAD.U32 R0, RZ, RZ, UR4 ;  /* 0x00000004ff007e24 */ /* 0x001fca000f8e00ff */
[----:B------:R-:W-:-:S13]  /*11bf0*/  ISETP.NE.AND P0, PT, R0, 0x3, PT ;  /* 0x000000030000780c */ /* 0x000fda0003f05270 */
[----:B------:R-:W-:Y:S05]  /*11c00*/  @!P0 BRA `(.L_x_3682) ;  /* 0x0000000000048947 */ /* 0x000fea0003800000 */
[----:B------:R-:W-:Y:S01]  /*11c10*/  BPT.TRAP 0x1 ;  /* 0x000000040000795c */ /* 0x000fe20000300000 */
.L_x_3682:
[----:B------:R-:W-:Y:S01]  /*11c20*/  IMAD R5, R18, 0x8, R7 ;  /* 0x0000000812057824 */ /* 0x000fe200078e0207 */
[----:B------:R-:W-:Y:S01]  /*11c30*/  SHF.L.U32 R0, R22, 0x1f, RZ ;  /* 0x0000001f16007819 */ /* 0x000fe200000006ff */
[----:B------:R-:W-:-:S03]  /*11c40*/  VIADD R18, R18, 0x1 ;  /* 0x0000000112127836 */ /* 0x000fc60000000000 */
[----:B------:R-:W0:Y:S02]  /*11c50*/  SYNCS.PHASECHK.TRANS64.TRYWAIT P1, [R5+URZ+0x28c40], R0 ;  /* 0x028c4000050075a7 */ /* 0x000e24000802017f */
[----:B------:R-:W-:-:S04]  /*11c60*/  ISETP.NE.AND P2, PT, R18, 0x2, PT ;  /* 0x000000021200780c */ /* 0x000fc80003f45270 */
[----:B------:R-:W-:Y:S01]  /*11c70*/  SEL R3, RZ, 0x1, P2 ;  /* 0x00000001ff037807 */ /* 0x000fe20001000000 */
[----:B0-----:R-:W-:Y:S08]  /*11c80*/  @!P1 BRA `(.L_x_3683) ;  /* 0x0000003000209947 */ /* 0x001ff00003800000 */
.L_x_3780:
[----:B------:R-:W-:Y:S02]  /*11c90*/  SEL R18, R18, RZ, P2 ;  /* 0x000000ff12127207 */ /* 0x000fe40001000000 */
[----:B------:R-:W-:Y:S01]  /*11ca0*/  LOP3.LUT R2, R22, R3, RZ, 0x3c, !PT ;  /* 0x0000000316027212 */ /* 0x000fe200078e3cff */
[----:B------:R-:W-:Y:S06]  /*11cb0*/  @!P0 BRA `(.L_x_3684) ;  /* 0x0000000000048947 */ /* 0x000fec0003800000 */
[----:B------:R-:W-:Y:S01]  /*11cc0*/  BPT.TRAP 0x1 ;  /* 0x000000040000795c */ /* 0x000fe20000300000 */
.L_x_3684:
[----:B------:R-:W-:Y:S01]  /*11cd0*/  IMAD R3, R18, 0x8, R7 ;  /* 0x0000000812037824 */ /* 0x000fe200078e0207 */
[----:B------:R-:W-:-:S04]  /*11ce0*/  SHF.L.U32 R2, R2, 0x1f, RZ ;  /* 0x0000001f02027819 */ /* 0x000fc800000006ff */
[----:B------:R-:W1:Y:S02]  /*11cf0*/  SYNCS.PHASECHK.TRANS64.TRYWAIT P1, [R3+URZ+0x28c40], R2 ;  /* 0x028c4002030075a7 */ /* 0x000e64000802017f */
[----:B-1----:R-:W-:Y:S05]  /*11d00*/  @!P1 BRA `(.L_x_3685) ;  /* 0x0000003000149947 */ /* 0x002fea0003800000 */
.L_x_3781:
[----:B------:R-:W-:Y:S05]  /*11d10*/  @!P0 BRA `(.L_x_3686) ;  /* 0x0000000000048947 */ /* 0x000fea0003800000 */
[----:B------:R-:W-:Y:S01]  /*11d20*/  BPT.TRAP 0x1 ;  /* 0x000000040000795c */ /* 0x000fe20000300000 */
.L_x_3686:
[----:B------:R-:W5:Y:S02]  /*11d30*/  SYNCS.PHASECHK.TRANS64.TRYWAIT P1, [R5+URZ+0x28c60], R0 ;  /* 0x028c6000050075a7 */ /* 0x000f64000802017f */
[----:B-----5:R-:W-:Y:S05]  /*11d40*/  @!P1 BRA `(.L_x_3687) ;  /* 0x0000003000189947 */ /* 0x020fea0003800000 */
.L_x_3782:
[----:B------:R-:W-:Y:S05]  /*11d50*/  @!P0 BRA `(.L_x_3688) ;  /* 0x0000000000048947 */ /* 0x000fea0003800000 */
[----:B------:R-:W-:Y:S01]  /*11d60*/  BPT.TRAP 0x1 ;  /* 0x000000040000795c */ /* 0x000fe20000300000 */
.L_x_3688:
[----:B------:R0:W0:Y:S02]  /*11d70*/  SYNCS.PHASECHK.TRANS64.TRYWAIT P0, [R3+URZ+0x28c60], R2 ;  /* 0x028c6002030075a7 */ /* 0x000024000800017f */
[----:B0-----:R-:W-:Y:S05]  /*11d80*/  @!P0 NANOSLEEP.SYNCS 0x989680 ;  /* 0x009896800000895d */ /* 0x001fea0003900000 */
[----:B------:R-:W0:Y:S02]  /*11d90*/  @!P0 SYNCS.PHASECHK.TRANS64 P0, [R3+URZ+0x28c60], R2 ;  /* 0x028c6002030085a7 */ /* 0x000e24000800007f */
[----:B0-----:R-:W-:Y:S05]  /*11da0*/  @!P0 BRA `(.L_x_3688) ;  /* 0xfffffffc00f08947 */ /* 0x001fea000383ffff */
.L_x_3680:
[----:B------:R-:W-:Y:S05]  /*11db0*/  BSYNC B0 ;  /* 0x0000000000007941 */ /* 0x000fea0003800000 */
.L_x_3679:
[----:B------:R-:W-:Y:S05]  /*11dc0*/  EXIT ;  /* 0x000000000000794d */ /* 0x000fea0003800000 */
.L_x_3557:
[----:B0-----:R-:W-:-:S04]  /*11dd0*/  IMAD.U32 R3, RZ, RZ, UR17 ;  /* 0x00000011ff037e24 */ /* 0x001fc8000f8e00ff */
[----:B------:R0:W1:Y:S03]  /*11de0*/  SYNCS.PHASECHK.TRANS64.TRYWAIT P1, [R3+URZ+0x28c50], R0 ;  /* 0x028c5000030075a7 */ /* 0x000066000802017f */
[----:B-1----:R-:W-:Y:S05]  /*11df0*/  @!P1 NANOSLEEP.SYNCS 0x989680 ;  /* 0x009896800000995d */ /* 0x002fea0003900000 */
[----:B------:R-:W1:Y:S02]  /*11e00*/  @!P1 SYNCS.PHASECHK.TRANS64 P1, [R3+URZ+0x28c50], R0 ;  /* 0x028c5000030095a7 */ /* 0x000e64000802007f */
[----:B-1----:R-:W-:Y:S05]  /*11e10*/  @!P1 BRA `(.L_x_3557) ;  /* 0xfffffffc00ec9947 */ /* 0x002fea000383ffff */
[----:B------:R-:W-:Y:S05]  /*11e20*/  BRA `(.L_x_3689) ;  /* 0xffffff00004c7947 */ /* 0x000fea000383ffff */
.L_x_3563:
[----:B-1----:R-:W-:-:S04]  /*11e30*/  IMAD.U32 R3, RZ, RZ, UR6 ;  /* 0x00000006ff037e24 */ /* 0x002fc8000f8e00ff */
[----:B------:R1:W2:Y:S03]  /*11e40*/  SYNCS.PHASECHK.TRANS64.TRYWAIT P1, [R3+URZ+0x28c50], R0 ;  /* 0x028c5000030075a7 */ /* 0x0002a6000802017f */
[----:B--2---:R-:W-:Y:S05]  /*11e50*/  @!P1 NANOSLEEP.SYNCS 0x989680 ;  /* 0x009896800000995d */ /* 0x004fea0003900000 */
[----:B------:R-:W2:Y:S02]  /*11e60*/  @!P1 SYNCS.PHASECHK.TRANS64 P1, [R3+URZ+0x28c50], R0 ;  /* 0x028c5000030095a7 */ /* 0x000ea4000802007f */
[----:B--2---:R-:W-:Y:S05]  /*11e70*/  @!P1 BRA `(.L_x_3563) ;  /* 0xfffffffc00ec9947 */ /* 0x004fea000383ffff */
[----:B------:R-:W-:Y:S05]  /*11e80*/  BRA `(.L_x_3562) ;  /* 0xffffff0c004c7947 */ /* 0x000fea000383ffff */
.L_x_3568:
[----:B0-----:R-:W-:-:S04]  /*11e90*/  IMAD.U32 R3, RZ, RZ, UR39 ;  /* 0x00000027ff037e24 */ /* 0x001fc8000f8e00ff */
[----:B------:R0:W1:Y:S03]  /*11ea0*/  SYNCS.PHASECHK.TRANS64.TRYWAIT P1, [R3+URZ+0x28c00], R0 ;  /* 0x028c0000030075a7 */ /* 0x000066000802017f */
[----:B-1----:R-:W-:Y:S05]  /*11eb0*/  @!P1 NANOSLEEP.SYNCS 0x989680 ;  /* 0x009896800000995d */ /* 0x002fea0003900000 */
[----:B------:R-:W1:Y:S02]  /*11ec0*/  @!P1 SYNCS.PHASECHK.TRANS64 P1, [R3+URZ+0x28c00], R0 ;  /* 0x028c0000030095a7 */ /* 0x000e64000802007f */
[----:B-1----:R-:W-:Y:S05]  /*11ed0*/  @!P1 BRA `(.L_x_3568) ;  /* 0xfffffffc00ec9947 */ /* 0x002fea000383ffff */
[----:B------:R-:W-:Y:S05]  /*11ee0*/  BRA `(.L_x_3690) ;  /* 0xffffff20006c7947 */ /* 0x000fea000383ffff */
.L_x_3572:
[----:B--2---:R2:W3:Y:S02]  /*11ef0*/  SYNCS.PHASECHK.TRANS64.TRYWAIT P1, [R7+URZ+0x28c30], R8 ;  /* 0x028c3008070075a7 */ /* 0x0044e4000802017f */
[----:B---3--:R-:W-:Y:S05]  /*11f00*/  @!P1 NANOSLEEP.SYNCS 0x989680 ;  /* 0x009896800000995d */ /* 0x008fea0003900000 */
[----:B------:R-:W3:Y:S02]  /*11f10*/  @!P1 SYNCS.PHASECHK.TRANS64 P1, [R7+URZ+0x28c30], R8 ;  /* 0x028c3008070095a7 */ /* 0x000ee4000802007f */
[----:B---3--:R-:W-:Y:S05]  /*11f20*/  @!P1 BRA `(.L_x_3572) ;  /* 0xfffffffc00f09947 */ /* 0x008fea000383ffff */
[----:B------:R-:W-:Y:S05]  /*11f30*/  BRA `(.L_x_3571) ;  /* 0xffffff2000887947 */ /* 0x000fea000383ffff */
.L_x_3577:
[----:B----4-:R4:W0:Y:S02]  /*11f40*/  SYNCS.PHASECHK.TRANS64.TRYWAIT P1, [R7+URZ+0x28c50], R8 ;  /* 0x028c5008070075a7 */ /* 0x010824000802017f */
[----:B0-----:R-:W-:Y:S05]  /*11f50*/  @!P1 NANOSLEEP.SYNCS 0x989680 ;  /* 0x009896800000995d */ /* 0x001fea0003900000 */
[----:B------:R-:W0:Y:S02]  /*11f60*/  @!P1 SYNCS.PHASECHK.TRANS64 P1, [R7+URZ+0x28c50], R8 ;  /* 0x028c5008070095a7 */ /* 0x000e24000802007f */
[----:B0-----:R-:W-:Y:S05]  /*11f70*/  @!P1 BRA `(.L_x_3577) ;  /* 0xfffffffc00f09947 */ /* 0x001fea000383ffff */
[----:B------:R-:W-:Y:S05]  /*11f80*/  BRA `(.L_x_3576) ;  /* 0xffffff30009c7947 */ /* 0x000fea000383ffff */
.L_x_3583:
[----:B--2---:R-:W-:-:S04]  /*11f90*/  IMAD.U32 R0, RZ, RZ, UR22 ;  /* 0x00000016ff007e24 */ /* 0x004fc8000f8e00ff */
[----:B------:R2:W3:Y:S03]  /*11fa0*/  SYNCS.PHASECHK.TRANS64.TRYWAIT P1, [R0+URZ+0x28c30], R7 ;  /* 0x028c3007000075a7 */ /* 0x0004e6000802017f */
[----:B---3--:R-:W-:Y:S05]  /*11fb0*/  @!P1 NANOSLEEP.SYNCS 0x989680 ;  /* 0x009896800000995d */ /* 0x008fea0003900000 */
[----:B------:R-:W3:Y:S02]  /*11fc0*/  @!P1 SYNCS.PHASECHK.TRANS64 P1, [R0+URZ+0x28c30], R7 ;  /* 0x028c3007000095a7 */ /* 0x000ee4000802007f */
[----:B---3--:R-:W-:Y:S05]  /*11fd0*/  @!P1 BRA `(.L_x_3583) ;  /* 0xfffffffc00ec9947 */ /* 0x008fea000383ffff */
[----:B------:R-:W-:Y:S05]  /*11fe0*/  BRA `(.L_x_3582) ;  /* 0xffffff3400887947 */ /* 0x000fea000383ffff */
.L_x_3588:
[----:B---3--:R-:W-:-:S04]  /*11ff0*/  IMAD.U32 R8, RZ, RZ, UR22 ;  /* 0x00000016ff087e24 */ /* 0x008fc8000f8e00ff */
[----:B------:R3:W4:Y:S03]  /*12000*/  SYNCS.PHASECHK.TRANS64.TRYWAIT P1, [R8+URZ+0x28c50], R7 ;  /* 0x028c5007080075a7 */ /* 0x000726000802017f */
[----:B----4-:R-:W-:Y:S05]  /*12010*/  @!P1 NANOSLEEP.SYNCS 0x989680 ;  /* 0x009896800000995d */ /* 0x010fea0003900000 */
[----:B------:R-:W4:Y:S02]  /*12020*/  @!P1 SYNCS.PHASECHK.TRANS64 P1, [R8+URZ+0x28c50], R7 ;  /* 0x028c5007080095a7 */ /* 0x000f24000802007f */
[----:B----4-:R-:W-:Y:S05]  /*12030*/  @!P1 BRA `(.L_x_3588) ;  /* 0xfffffffc00ec9947 */ /* 0x010fea000383ffff */
[----:B------:R-:W-:Y:S05]  /*12040*/  BRA `(.L_x_3587) ;  /* 0xffffff4800bc7947 */ /* 0x000fea000383ffff */
.L_x_3628:
        /* <DEDUP_REMOVED lines=11> */
.L_x_3692:
[----:B------:R-:W-:Y:S05]  /*12100*/  BSYNC B0 ;  /* 0x0000000000007941 */ /* 0x000fea0003800000 */
.L_x_3691:
[----:B------:R-:W-:Y:S05]  /*12110*/  BRA `(.L_x_3693) ;  /* 0xffffffbc00d07947 */ /* 0x000fea000383ffff */
.L_x_3631:
[----:B0-----:R0:W1:Y:S02]  /*12120*/  SYNCS.PHASECHK.TRANS64.TRYWAIT P0, [R19+URZ+0x28c40], R0 ;  /* 0x028c4000130075a7 */ /* 0x001064000800017f */
[----:B-1----:R-:W-:Y:S05]  /*12130*/  @!P0 NANOSLEEP.SYNCS 0x989680 ;  /* 0x009896800000895d */ /* 0x002fea0003900000 */
[----:B------:R-:W1:Y:S02]  /*12140*/  @!P0 SYNCS.PHASECHK.TRANS64 P0, [R19+URZ+0x28c40], R0 ;  /* 0x028c4000130085a7 */ /* 0x000e64000800007f */
[----:B-1----:R-:W-:Y:S05]  /*12150*/  @!P0 BRA `(.L_x_3631) ;  /* 0xfffffffc00f08947 */ /* 0x002fea000383ffff */
[----:B------:R-:W-:Y:S05]  /*12160*/  BRA `(.L_x_3694) ;  /* 0xffffffc000b47947 */ /* 0x000fea000383ffff */
.L_x_3632:
        /* <DEDUP_REMOVED lines=8> */
.L_x_3696:
[----:B------:R-:W-:Y:S05]  /*121f0*/  BSYNC B0 ;  /* 0x0000000000007941 */ /* 0x000fea0003800000 */
.L_x_3695:
        /* <DEDUP_REMOVED lines=9> */
.L_x_3697:
[----:B------:R-:W-:Y:S02]  /*12290*/  IMAD.MOV.U32 R13, RZ, RZ, R5 ;  /* 0x000000ffff0d7224 */ /* 0x000fe400078e0005 */
[----:B------:R-:W-:Y:S02]  /*122a0*/  IMAD.MOV.U32 R12, RZ, RZ, 0x1 ;  /* 0x00000001ff0c7424 */ /* 0x000fe400078e00ff */
[----:B------:R-:W-:-:S07]  /*122b0*/  IMAD.MOV.U32 R3, RZ, RZ, R14 ;  /* 0x000000ffff037224 */ /* 0x000fce00078e000e */
[----:B------:R-:W-:Y:S05]  /*122c0*/  WARPSYNC.COLLECTIVE R15, `(.L_x_3698) ;  /* 0x000000000f087348 */ /* 0x000fea0003c00000 */
[----:B------:R0:W1:Y:S02]  /*122d0*/  SHFL.IDX P6, R14, R13, R12, R11 ;  /* 0x0000000c0d0e7389 */ /* 0x00006400000c000b */
[----:B01----:R-:W-:Y:S01]  /*122e0*/  ENDCOLLECTIVE ;  /* 0x000000000000791b */ /* 0x003fe20003800000 */
.L_x_3698:
        /* <DEDUP_REMOVED lines=9> */
[----:B------:R0:W-:Y:S01]  /*12380*/  @P0 LDGSTS.E.BYPASS.LTC128B.128 [R6+0x22400], desc[UR50][R2.64], !P2 ;  /* 0x2240000002060fae */ /* 0x0001e2000d101d72 */
[----:B------:R-:W-:Y:S01]  /*12390*/  ISETP.GE.AND P0, PT, R28, 0x11, PT ;  /* 0x000000111c00780c */ /* 0x000fe20003f06270 */
[----:B0-----:R-:W-:-:S12]  /*123a0*/  IMAD.MOV.U32 R2, RZ, RZ, R14 ;  /* 0x000000ffff027224 */ /* 0x001fd800078e000e */
[----:B------:R-:W-:Y:S05]  /*123b0*/  WARPSYNC.COLLECTIVE R15, `(.L_x_3699) ;  /* 0x000000000f087348 */ /* 0x000fea0003c00000 */
[----:B------:R0:W1:Y:S02]  /*123c0*/  SHFL.IDX P6, R14, R13, R12, R11 ;  /* 0x0000000c0d0e7389 */ /* 0x00006400000c000b */
[----:B01----:R-:W-:Y:S01]  /*123d0*/  ENDCOLLECTIVE ;  /* 0x000000000000791b */ /* 0x003fe20003800000 */
.L_x_3699:
[----:B------:R-:W-:Y:S02]  /*123e0*/  @P0 IMAD R6, R4, 0x2, R17 ;  /* 0x0000000204060824 */ /* 0x000fe400078e0211 */
[----:B------:R-:W-:Y:S02]  /*123f0*/  IMAD.MOV.U32 R13, RZ, RZ, R5 ;  /* 0x000000ffff0d7224 */ /* 0x000fe400078e0005 */
[----:B------:R-:W-:Y:S02]  /*12400*/  IMAD.MOV.U32 R12, RZ, RZ, 0x2 ;  /* 0x00000002ff0c7424 */ /* 0x000fe400078e00ff */
[----:B------:R-:W-:-:S07]  /*12410*/  IMAD.MOV.U32 R3, RZ, RZ, R14 ;  /* 0x000000ffff037224 */ /* 0x000fce00078e000e */
[----:B------:R-:W-:Y:S05]  /*12420*/  WARPSYNC.COLLECTIVE R15, `(.L_x_3700) ;  /* 0x000000000f087348 */ /* 0x000fea0003c00000 */
[----:B------:R0:W1:Y:S02]  /*12430*/  SHFL.IDX P6, R14, R13, R12, R11 ;  /* 0x0000000c0d0e7389 */ /* 0x00006400000c000b */
[----:B01----:R-:W-:Y:S01]  /*12440*/  ENDCOLLECTIVE ;  /* 0x000000000000791b */ /* 0x003fe20003800000 */
.L_x_3700:
        /* <DEDUP_REMOVED lines=15> */
.L_x_3701:
[----:B------:R-:W-:Y:S02]  /*12540*/  @P0 IMAD R6, R4, 0x2, R17 ;  /* 0x0000000204060824 */ /* 0x000fe400078e0211 */
[----:B------:R-:W-:Y:S02]  /*12550*/  IMAD.MOV.U32 R13, RZ, RZ, R5 ;  /* 0x000000ffff0d7224 */ /* 0x000fe400078e0005 */
[----:B------:R-:W-:Y:S02]  /*12560*/  IMAD.MOV.U32 R12, RZ, RZ, 0x3 ;  /* 0x00000003ff0c7424 */ /* 0x000fe400078e00ff */
[----:B------:R-:W-:-:S07]  /*12570*/  IMAD.MOV.U32 R3, RZ, RZ, R14 ;  /* 0x000000ffff037224 */ /* 0x000fce00078e000e */
[----:B------:R-:W-:Y:S05]  /*12580*/  WARPSYNC.COLLECTIVE R15, `(.L_x_3702) ;  /* 0x000000000f087348 */ /* 0x000fea0003c00000 */
[----:B------:R0:W1:Y:S02]  /*12590*/  SHFL.IDX P6, R14, R13, R12, R11 ;  /* 0x0000000c0d0e7389 */ /* 0x00006400000c000b */
[----:B01----:R-:W-:Y:S01]  /*125a0*/  ENDCOLLECTIVE ;  /* 0x000000000000791b */ /* 0x003fe20003800000 */
.L_x_3702:
        /* <DEDUP_REMOVED lines=10> */
.L_x_3703:
[----:B------:R-:W-:Y:S01]  /*12650*/  @!PT LDS RZ, [RZ] ;  /* 0x00000000fffff984 */ /* 0x000fe20000000800 */
[----:B------:R-:W-:Y:S01]  /*12660*/  @!PT LDS RZ, [RZ] ;  /* 0x00000000fffff984 */ /* 0x000fe20000000800 */
[----:B------:R-:W-:Y:S01]  /*12670*/  @!PT LDS RZ, [RZ] ;  /* 0x00000000fffff984 */ /* 0x000fe20000000800 */
[----:B------:R1:W-:Y:S01]  /*12680*/  @P0 LDGSTS.E.BYPASS.LTC128B.128 [R6+0x23400], desc[UR50][R2.64], !P2 ;  /* 0x2340000002060fae */ /* 0x0003e2000d101d72 */
[----:B------:R-:W-:Y:S01]  /*12690*/  IMAD.MOV.U32 R0, RZ, RZ, R14 ;  /* 0x000000ffff007224 */ /* 0x000fe200078e000e */
[----:B------:R-:W-:Y:S06]  /*126a0*/  BRA `(.L_x_3704) ;  /* 0xffffffc000647947 */ /* 0x000fec000383ffff */
.L_x_3637:
        /* <DEDUP_REMOVED lines=9> */
.L_x_3705:
[C---:B------:R-:W-:Y:S01]  /*12740*/  VIADD R6, R25.reuse, 0x10 ;  /* 0x0000001019067836 */ /* 0x040fe20000000000 */
[----:B------:R-:W-:Y:S01]  /*12750*/  ISETP.GE.AND P0, PT, R25, R5, PT ;  /* 0x000000051900720c */ /* 0x000fe20003f06270 */
[----:B------:R-:W-:Y:S02]  /*12760*/  IMAD.MOV.U32 R13, RZ, RZ, R0 ;  /* 0x000000ffff0d7224 */ /* 0x000fe400078e0000 */
[----:B------:R-:W-:-:S10]  /*12770*/  IMAD.MOV.U32 R2, RZ, RZ, R14 ;  /* 0x000000ffff027224 */ /* 0x000fd400078e000e */
[----:B------:R-:W-:Y:S05]  /*12780*/  WARPSYNC.COLLECTIVE R15, `(.L_x_3706) ;  /* 0x000000000f087348 */ /* 0x000fea0003c00000 */
[----:B------:R0:W1:Y:S02]  /*12790*/  SHFL.IDX P6, R14, R13, R12, R11 ;  /* 0x0000000c0d0e7389 */ /* 0x00006400000c000b */
[----:B01----:R-:W-:Y:S01]  /*127a0*/  ENDCOLLECTIVE ;  /* 0x000000000000791b */ /* 0x003fe20003800000 */
.L_x_3706:
[----:B------:R-:W-:Y:S02]  /*127b0*/  IMAD.MOV.U32 R13, RZ, RZ, R4 ;  /* 0x000000ffff0d7224 */ /* 0x000fe400078e0004 */
[----:B------:R-:W-:Y:S02]  /*127c0*/  IMAD.MOV.U32 R12, RZ, RZ, 0x1 ;  /* 0x00000001ff0c7424 */ /* 0x000fe400078e00ff */
[----:B------:R-:W-:-:S07]  /*127d0*/  IMAD.MOV.U32 R3, RZ, RZ, R14 ;  /* 0x000000ffff037224 */ /* 0x000fce00078e000e */
[----:B------:R-:W-:Y:S05]  /*127e0*/  WARPSYNC.COLLECTIVE R15, `(.L_x_3707) ;  /* 0x000000000f087348 */ /* 0x000fea0003c00000 */
[----:B------:R0:W1:Y:S02]  /*127f0*/  SHFL.IDX P6, R14, R13, R12, R11 ;  /* 0x0000000c0d0e7389 */ /* 0x00006400000c000b */
[----:B01----:R-:W-:Y:S01]  /*12800*/  ENDCOLLECTIVE ;  /* 0x000000000000791b */ /* 0x003fe20003800000 */
.L_x_3707:
[----:B------:R-:W-:-:S05]  /*12810*/  @!P0 LEA R3, P2, R9, R3, 0x1 ;  /* 0x0000000309038211 */ /* 0x000fca00078408ff */
[----:B------:R-:W-:-:S05]  /*12820*/  @!P0 IMAD.X R2, RZ, RZ, R2, P2 ;  /* 0x000000ffff028224 */ /* 0x000fca00010e0602 */
[----:B------:R-:W-:Y:S01]  /*12830*/  @!P0 LOP3.LUT R3, R3, R2, RZ, 0x3c, !PT ;  /* 0x0000000203038212 */ /* 0x000fe200078e3cff */
[----:B------:R-:W-:-:S03]  /*12840*/  IMAD.MOV.U32 R13, RZ, RZ, R0 ;  /* 0x000000ffff0d7224 */ /* 0x000fc600078e0000 */
[----:B------:R-:W-:-:S04]  /*12850*/  @!P0 LOP3.LUT R2, R3, R2, RZ, 0x3c, !PT ;  /* 0x0000000203028212 */ /* 0x000fc800078e3cff */
[----:B------:R-:W-:-:S05]  /*12860*/  @!P0 LOP3.LUT R3, R3, R2, RZ, 0x3c, !PT ;  /* 0x0000000203038212 */ /* 0x000fca00078e3cff */
        /* <DEDUP_REMOVED lines=9> */
.L_x_3708:
[----:B------:R-:W-:Y:S02]  /*12900*/  IMAD.MOV.U32 R13, RZ, RZ, R4 ;  /* 0x000000ffff0d7224 */ /* 0x000fe400078e0004 */
[----:B------:R-:W-:Y:S02]  /*12910*/  IMAD.MOV.U32 R12, RZ, RZ, 0x2 ;  /* 0x00000002ff0c7424 */ /* 0x000fe400078e00ff */
[----:B------:R-:W-:-:S07]  /*12920*/  IMAD.MOV.U32 R3, RZ, RZ, R14 ;  /* 0x000000ffff037224 */ /* 0x000fce00078e000e */
[----:B------:R-:W-:Y:S05]  /*12930*/  WARPSYNC.COLLECTIVE R15, `(.L_x_3709) ;  /* 0x000000000f087348 */ /* 0x000fea0003c00000 */
[----:B------:R0:W1:Y:S02]  /*12940*/  SHFL.IDX P6, R14, R13, R12, R11 ;  /* 0x0000000c0d0e7389 */ /* 0x00006400000c000b */
[----:B01----:R-:W-:Y:S01]  /*12950*/  ENDCOLLECTIVE ;  /* 0x000000000000791b */ /* 0x003fe20003800000 */
.L_x_3709:
        /* <DEDUP_REMOVED lines=9> */
[----:B------:R0:W-:Y:S02]  /*129f0*/  @!P0 LDGSTS.E.BYPASS.LTC128B.128 [R8+0x20c00], desc[UR50][R2.64], !P1 ;  /* 0x20c0000002088fae */ /* 0x0001e4000c901d72 */
[----:B0-----:R-:W-:-:S05]  /*12a00*/  VIADD R2, R25, 0x20 ;  /* 0x0000002019027836 */ /* 0x001fca0000000000 */
[----:B------:R-:W-:Y:S01]  /*12a10*/  ISETP.GE.AND P0, PT, R2, R5, PT ;  /* 0x000000050200720c */ /* 0x000fe20003f06270 */
[----:B------:R-:W-:-:S12]  /*12a20*/  IMAD.MOV.U32 R2, RZ, RZ, R14 ;  /* 0x000000ffff027224 */ /* 0x000fd800078e000e */
[----:B------:R-:W-:Y:S05]  /*12a30*/  WARPSYNC.COLLECTIVE R15, `(.L_x_3710) ;  /* 0x000000000f087348 */ /* 0x000fea0003c00000 */
[----:B------:R0:W1:Y:S02]  /*12a40*/  SHFL.IDX P6, R14, R13, R12, R11 ;  /* 0x0000000c0d0e7389 */ /* 0x00006400000c000b */
[----:B01----:R-:W-:Y:S01]  /*12a50*/  ENDCOLLECTIVE ;  /* 0x000000000000791b */ /* 0x003fe20003800000 */
.L_x_3710:
[----:B------:R-:W-:Y:S02]  /*12a60*/  IMAD.MOV.U32 R13, RZ, RZ, R4 ;  /* 0x000000ffff0d7224 */ /* 0x000fe400078e0004 */
[----:B------:R-:W-:Y:S02]  /*12a70*/  IMAD.MOV.U32 R12, RZ, RZ, 0x3 ;  /* 0x00000003ff0c7424 */ /* 0x000fe400078e00ff */
[----:B------:R-:W-:-:S07]  /*12a80*/  IMAD.MOV.U32 R3, RZ, RZ, R14 ;  /* 0x000000ffff037224 */ /* 0x000fce00078e000e */
[----:B------:R-:W-:Y:S05]  /*12a90*/  WARPSYNC.COLLECTIVE R15, `(.L_x_3711) ;  /* 0x000000000f087348 */ /* 0x000fea0003c00000 */
[----:B------:R0:W1:Y:S02]  /*12aa0*/  SHFL.IDX P6, R14, R13, R12, R11 ;  /* 0x0000000c0d0e7389 */ /* 0x00006400000c000b */
[----:B01----:R-:W-:Y:S01]  /*12ab0*/  ENDCOLLECTIVE ;  /* 0x000000000000791b */ /* 0x003fe20003800000 */
.L_x_3711:
[----:B------:R-:W-:-:S05]  /*12ac0*/  @!P0 LEA R3, P2, R9, R3, 0x1 ;  /* 0x0000000309038211 */ /* 0x000fca00078408ff */
[----:B------:R-:W-:-:S05]  /*12ad0*/  @!P0 IMAD.X R2, RZ, RZ, R2, P2 ;  /* 0x000000ffff028224 */ /* 0x000fca00010e0602 */
[----:B------:R-:W-:Y:S01]  /*12ae0*/  @!P0 LOP3.LUT R3, R3, R2, RZ, 0x3c, !PT ;  /* 0x0000000203038212 */ /* 0x000fe200078e3cff */
[----:B------:R-:W-:-:S03]  /*12af0*/  IMAD.MOV.U32 R13, RZ, RZ, R0 ;  /* 0x000000ffff0d7224 */ /* 0x000fc600078e0000 */
[----:B------:R-:W-:-:S04]  /*12b00*/  @!P0 LOP3.LUT R2, R3, R2, RZ, 0x3c, !PT ;  /* 0x0000000203028212 */ /* 0x000fc800078e3cff */
[----:B------:R-:W-:Y:S01]  /*12b10*/  @!P0 LOP3.LUT R3, R3, R2, RZ, 0x3c, !PT ;  /* 0x0000000203038212 */ /* 0x000fe200078e3cff */
[----:B------:R-:W-:-:S07]  /*12b20*/  IMAD.MOV.U32 R4, RZ, RZ, R14 ;  /* 0x000000ffff047224 */ /* 0x000fce00078e000e */
[----:B------:R-:W-:Y:S05]  /*12b30*/  WARPSYNC.COLLECTIVE R15, `(.L_x_3712) ;  /* 0x000000000f087348 */ /* 0x000fea0003c00000 */
[----:B------:R0:W1:Y:S02]  /*12b40*/  SHFL.IDX P6, R14, R13, R12, R11 ;  /* 0x0000000c0d0e7389 */ /* 0x00006400000c000b */
[----:B01----:R-:W-:Y:S01]  /*12b50*/  ENDCOLLECTIVE ;  /* 0x000000000000791b */ /* 0x003fe20003800000 */
.L_x_3712:
[----:B------:R-:W-:Y:S01]  /*12b60*/  @!PT LDS RZ, [RZ] ;  /* 0x00000000fffff984 */ /* 0x000fe20000000800 */
[----:B------:R-:W-:Y:S01]  /*12b70*/  @!PT LDS RZ, [RZ] ;  /* 0x00000000fffff984 */ /* 0x000fe20000000800 */
[----:B------:R-:W-:Y:S01]  /*12b80*/  @!PT LDS RZ, [RZ] ;  /* 0x00000000fffff984 */ /* 0x000fe20000000800 */
[----:B------:R0:W-:Y:S01]  /*12b90*/  @!P0 LDGSTS.E.BYPASS.LTC128B.128 [R8+0x21400], desc[UR50][R2.64], !P1 ;  /* 0x2140000002088fae */ /* 0x0001e2000c901d72 */
[----:B------:R-:W-:Y:S01]  /*12ba0*/  IMAD.MOV.U32 R0, RZ, RZ, R14 ;  /* 0x000000ffff007224 */ /* 0x000fe200078e000e */
[----:B------:R-:W-:Y:S06]  /*12bb0*/  BRA `(.L_x_3713) ;  /* 0xffffffc400607947 */ /* 0x000fec000383ffff */
.L_x_3640:
[----:B0-----:R0:W1:Y:S02]  /*12bc0*/  SYNCS.PHASECHK.TRANS64.TRYWAIT P0, [R17+URZ+0x28c20], R0 ;  /* 0x028c2000110075a7 */ /* 0x001064000800017f */
[----:B-1----:R-:W-:Y:S05]  /*12bd0*/  @!P0 NANOSLEEP.SYNCS 0x989680 ;  /* 0x009896800000895d */ /* 0x002fea0003900000 */
[----:B------:R-:W1:Y:S02]  /*12be0*/  @!P0 SYNCS.PHASECHK.TRANS64 P0, [R17+URZ+0x28c20], R0 ;  /* 0x028c2000110085a7 */ /* 0x000e64000800007f */
[----:B-1----:R-:W-:Y:S05]  /*12bf0*/  @!P0 BRA `(.L_x_3640) ;  /* 0xfffffffc00f08947 */ /* 0x002fea000383ffff */
[----:B------:R-:W-:Y:S05]  /*12c00*/  BRA `(.L_x_3714) ;  /* 0xffffffc400bc7947 */ /* 0x000fea000383ffff */
.L_x_3643:
[----:B0-----:R0:W1:Y:S02]  /*12c10*/  SYNCS.PHASECHK.TRANS64.TRYWAIT P0, [R19+URZ+0x28c60], R0 ;  /* 0x028c6000130075a7 */ /* 0x001064000800017f */
[----:B-1----:R-:W-:Y:S05]  /*12c20*/  @!P0 NANOSLEEP.SYNCS 0x989680 ;  /* 0x009896800000895d */ /* 0x002fea0003900000 */
[----:B------:R-:W1:Y:S02]  /*12c30*/  @!P0 SYNCS.PHASECHK.TRANS64 P0, [R19+URZ+0x28c60], R0 ;  /* 0x028c6000130085a7 */ /* 0x000e64000800007f */
[----:B-1----:R-:W-:Y:S05]  /*12c40*/  @!P0 BRA `(.L_x_3643) ;  /* 0xfffffffc00f08947 */ /* 0x002fea000383ffff */
[----:B------:R-:W-:Y:S05]  /*12c50*/  BRA `(.L_x_3715) ;  /* 0xffffffc400cc7947 */ /* 0x000fea000383ffff */
.L_x_3644:
        /* <DEDUP_REMOVED lines=8> */
.L_x_3717:
[----:B------:R-:W-:Y:S05]  /*12ce0*/  BSYNC B0 ;  /* 0x0000000000007941 */ /* 0x000fea0003800000 */
.L_x_3716:
[----:B------:R0:W5:Y:S01]  /*12cf0*/  LDL R8, [R1] ;  /* 0x0000000001087983 */ /* 0x0001620000100800 */
[----:B------:R-:W-:Y:S01]  /*12d00*/  IMAD.MOV.U32 R13, RZ, RZ, R4 ;  /* 0x000000ffff0d7224 */ /* 0x000fe200078e0004 */
[C---:B------:R-:W-:Y:S01]  /*12d10*/  LOP3.LUT P5, RZ, R29.reuse, 0x2, RZ, 0xc0, !PT ;  /* 0x000000021dff7812 */ /* 0x040fe200078ac0ff */
[----:B------:R-:W-:Y:S01]  /*12d20*/  IMAD.MOV.U32 R12, RZ, RZ, RZ ;  /* 0x000000ffff0c7224 */ /* 0x000fe200078e00ff */
[----:B------:R-:W1:Y:S01]  /*12d30*/  S2R R7, SR_TID.X ;  /* 0x0000000000077919 */ /* 0x000e620000002100 */
[----:B------:R-:W-:Y:S01]  /*12d40*/  IMAD.MOV.U32 R11, RZ, RZ, 0x181f ;  /* 0x0000181fff0b7424 */ /* 0x000fe200078e00ff */
[C---:B------:R-:W-:Y:S01]  /*12d50*/  LOP3.LUT P4, RZ, R29.reuse, 0x4, RZ, 0xc0, !PT ;  /* 0x000000041dff7812 */ /* 0x040fe2000788c0ff */
[----:B------:R-:W-:Y:S01]  /*12d60*/  IMAD.MOV.U32 R15, RZ, RZ, -0x1 ;  /* 0xffffffffff0f7424 */ /* 0x000fe200078e00ff */
[----:B------:R-:W-:Y:S01]  /*12d70*/  LOP3.LUT P3, RZ, R29, 0x8, RZ, 0xc0, !PT ;  /* 0x000000081dff7812 */ /* 0x000fe2000786c0ff */
[----:B------:R-:W-:Y:S01]  /*12d80*/  IMAD.MOV.U32 R3, RZ, RZ, R14 ;  /* 0x000000ffff037224 */ /* 0x000fe200078e000e */
[----:B------:R-:W-:Y:S01]  /*12d90*/  LOP3.LUT R16, R16, 0xfffffeff, RZ, 0xc0, !PT ;  /* 0xfffffeff10107812 */ /* 0x000fe200078ec0ff */
[----:B0-----:R-:W-:-:S10]  /*12da0*/  IMAD R5, R5, 0x2, R17 ;  /* 0x0000000205057824 */ /* 0x001fd400078e0211 */
[----:B-1---5:R-:W-:Y:S05]  /*12db0*/  WARPSYNC.COLLECTIVE R15, `(.L_x_3718) ;  /* 0x000000000f087348 */ /* 0x022fea0003c00000 */
[----:B------:R0:W2:Y:S02]  /*12dc0*/  SHFL.IDX P6, R14, R13, R12, R11 ;  /* 0x0000000c0d0e7389 */ /* 0x0000a400000c000b */
[----:B012--5:R-:W-:Y:S01]  /*12dd0*/  ENDCOLLECTIVE ;  /* 0x000000000000791b */ /* 0x027fe20003800000 */
.L_x_3718:
[----:B------:R-:W-:Y:S01]  /*12de0*/  LOP3.LUT P2, RZ, R29, 0x10, RZ, 0xc0, !PT ;  /* 0x000000101dff7812 */ /* 0x000fe2000784c0ff */
[----:B------:R-:W-:Y:S02]  /*12df0*/  IMAD.MOV.U32 R13, RZ, RZ, R6 ;  /* 0x000000ffff0d7224 */ /* 0x000fe400078e0006 */
[----:B------:R-:W-:Y:S02]  /*12e00*/  IMAD.MOV.U32 R12, RZ, RZ, 0x1 ;  /* 0x00000001ff0c7424 */ /* 0x000fe400078e00ff */
[----:B------:R-:W-:Y:S02]  /*12e10*/  IMAD.SHL.U32 R7, R7, 0x8, RZ ;  /* 0x0000000807077824 */ /* 0x000fe400078e00ff */
[----:B------:R-:W-:-:S03]  /*12e20*/  IMAD.MOV.U32 R2, RZ, RZ, R14 ;  /* 0x000000ffff027224 */ /* 0x000fc600078e000e */
[----:B------:R-:W-:-:S05]  /*12e30*/  LOP3.LUT R7, R7, 0x38, RZ, 0xc0, !PT ;  /* 0x0000003807077812 */ /* 0x000fca00078ec0ff */
[----:B------:R-:W-:Y:S01]  /*12e40*/  IMAD.SHL.U32 R0, R7, 0x2, RZ ;  /* 0x0000000207007824 */ /* 0x000fe200078e00ff */
[----:B------:R-:W-:-:S04]  /*12e50*/  LOP3.LUT R7, R29, 0x1, RZ, 0xc0, !PT ;  /* 0x000000011d077812 */ /* 0x000fc800078ec0ff */
[----:B------:R-:W-:Y:S02]  /*12e60*/  IADD3 R2, P0, R2, R0, RZ ;  /* 0x0000000002027210 */ /* 0x000fe40007f1e0ff */
[----:B------:R-:W-:-:S03]  /*12e70*/  ISETP.NE.U32.AND P1, PT, R7, 0x1, PT ;  /* 0x000000010700780c */ /* 0x000fc60003f25070 */
[----:B------:R-:W-:Y:S01]  /*12e80*/  IMAD.X R3, RZ, RZ, R3, P0 ;  /* 0x000000ffff037224 */ /* 0x000fe200000e0603 */
[----:B------:R-:W-:-:S09]  /*12e90*/  ISETP.LT.OR P0, PT, R28, 0x1, P1 ;  /* 0x000000011c00780c */ /* 0x000fd20000f01670 */
[----:B------:R-:W-:Y:S02]  /*12ea0*/  @P1 LOP3.LUT R16, R16, 0x100, RZ, 0xfc, !PT ;  /* 0x0000010010101812 */ /* 0x000fe400078efcff */
[----:B------:R-:W-:Y:S02]  /*12eb0*/  LOP3.LUT P1, RZ, R29, 0x20, RZ, 0xc0, !PT ;  /* 0x000000201dff7812 */ /* 0x000fe4000782c0ff */
[----:B------:R-:W-:Y:S01]  /*12ec0*/  @!PT LDS RZ, [RZ] ;  /* 0x00000000fffff984 */ /* 0x000fe20000000800 */
[----:B------:R-:W-:Y:S01]  /*12ed0*/  @!PT LDS RZ, [RZ] ;  /* 0x00000000fffff984 */ /* 0x000fe20000000800 */
[----:B------:R-:W-:Y:S01]  /*12ee0*/  @!PT LDS RZ, [RZ] ;  /* 0x00000000fffff984 */ /* 0x000fe20000000800 */
[----:B------:R0:W-:Y:S01]  /*12ef0*/  LDGSTS.E.BYPASS.LTC128B.128 [R5+0x400], desc[UR50][R2.64], !P0 ;  /* 0x0040000002057fae */ /* 0x0001e2000c101d72 */
[C---:B------:R-:W-:Y:S02]  /*12f00*/  ISETP.LT.OR P0, PT, R28.reuse, 0x1, !P5 ;  /* 0x000000011c00780c */ /* 0x040fe40006f01670 */
[----:B------:R-:W-:Y:S02]  /*12f10*/  ISETP.LT.OR P6, PT, R28, 0x1, !P1 ;  /* 0x000000011c00780c */ /* 0x000fe40004fc1670 */
[----:B------:R-:W-:-:S09]  /*12f20*/  LOP3.LUT R16, R16, 0xfffffdff, RZ, 0xc0, !PT ;  /* 0xfffffdff10107812 */ /* 0x000fd200078ec0ff */
[----:B------:R0:W-:Y:S01]  /*12f30*/  LDGSTS.E.BYPASS.LTC128B.128 [R5+0x2400], desc[UR50][R2.64+0x80], !P0 ;  /* 0x0240008002057fae */ /* 0x0001e2000c101d72 */
[----:B------:R-:W-:-:S13]  /*12f40*/  ISETP.LT.OR P0, PT, R28, 0x1, !P4 ;  /* 0x000000011c00780c */ /* 0x000fda0006701670 */
[----:B------:R0:W-:Y:S01]  /*12f50*/  LDGSTS.E.BYPASS.LTC128B.128 [R5+0x4400], desc[UR50][R2.64+0x100], !P0 ;  /* 0x0440010002057fae */ /* 0x0001e2000c101d72 */
[----:B------:R-:W-:-:S13]  /*12f60*/  ISETP.LT.OR P0, PT, R28, 0x1, !P3 ;  /* 0x000000011c00780c */ /* 0x000fda0005f01670 */
[----:B------:R0:W-:Y:S01]  /*12f70*/  LDGSTS.E.BYPASS.LTC128B.128 [R5+0x6400], desc[UR50][R2.64+0x180], !P0 ;  /* 0x0640018002057fae */ /* 0x0001e2000c101d72 */
[----:B------:R-:W-:-:S13]  /*12f80*/  ISETP.LT.OR P0, PT, R28, 0x1, !P2 ;  /* 0x000000011c00780c */ /* 0x000fda0005701670 */
[----:B------:R0:W-:Y:S01]  /*12f90*/  LDGSTS.E.BYPASS.LTC128B.128 [R5+0x8400], desc[UR50][R2.64+0x200], !P0 ;  /* 0x0840020002057fae */ /* 0x0001e2000c101d72 */
[----:B------:R-:W-:-:S03]  /*12fa0*/  LOP3.LUT P0, RZ, R29, 0x40, RZ, 0xc0, !PT ;  /* 0x000000401dff7812 */ /* 0x000fc6000780c0ff */
[----:B------:R0:W-:Y:S01]  /*12fb0*/  LDGSTS.E.BYPASS.LTC128B.128 [R5+0xa400], desc[UR50][R2.64+0x280], !P6 ;  /* 0x0a40028002057fae */ /* 0x0001e2000f101d72 */
[----:B------:R-:W-:-:S13]  /*12fc0*/  ISETP.LT.OR P6, PT, R28, 0x1, !P0 ;  /* 0x000000011c00780c */ /* 0x000fda00047c1670 */
[----:B------:R0:W-:Y:S01]  /*12fd0*/  LDGSTS.E.BYPASS.LTC128B.128 [R5+0xc400], desc[UR50][R2.64+0x300], !P6 ;  /* 0x0c40030002057fae */ /* 0x0001e2000f101d72 */
[----:B------:R-:W-:-:S04]  /*12fe0*/  PRMT R7, R8, 0x8880, RZ ;  /* 0x0000888008077816 */ /* 0x000fc800000000ff */
[----:B------:R-:W-:-:S13]  /*12ff0*/  ISETP.GT.AND P6, PT, R7, -0x1, PT ;  /* 0xffffffff0700780c */ /* 0x000fda0003fc4270 */
[----:B------:R-:W-:Y:S02]  /*13000*/  @P6 LOP3.LUT R16, R16, 0x200, RZ, 0xfc, !PT ;  /* 0x0000020010106812 */ /* 0x000fe400078efcff */
[----:B------:R-:W-:-:S13]  /*13010*/  ISETP.LT.OR P6, PT, R28, 0x1, P6 ;  /* 0x000000011c00780c */ /* 0x000fda00037c1670 */
[----:B------:R0:W-:Y:S02]  /*13020*/  LDGSTS.E.BYPASS.LTC128B.128 [R5+0xe400], desc[UR50][R2.64+0x380], !P6 ;  /* 0x0e40038002057fae */ /* 0x0001e4000f101d72 */
[----:B0-----:R-:W-:Y:S05]  /*13030*/  WARPSYNC.COLLECTIVE R15, `(.L_x_3719) ;  /* 0x000000000f087348 */ /* 0x001fea0003c00000 */
[----:B------:R1:W2:Y:S02]  /*13040*/  SHFL.IDX P6, R14, R13, R12, R11 ;  /* 0x0000000c0d0e7389 */ /* 0x0002a400000c000b */
[----:B012---:R-:W-:Y:S01]  /*13050*/  ENDCOLLECTIVE ;  /* 0x000000000000791b */ /* 0x007fe20003800000 */
.L_x_3719:
[----:B------:R-:W-:Y:S02]  /*13060*/  IMAD.MOV.U32 R13, RZ, RZ, R4 ;  /* 0x000000ffff0d7224 */ /* 0x000fe400078e0004 */
[----:B------:R-:W-:-:S07]  /*13070*/  IMAD.MOV.U32 R3, RZ, RZ, R14 ;  /* 0x000000ffff037224 */ /* 0x000fce00078e000e */
[----:B------:R-:W-:Y:S05]  /*13080*/  WARPSYNC.COLLECTIVE R15, `(.L_x_3720) ;  /* 0x000000000f087348 */ /* 0x000fea0003c00000 */
[----:B------:R0:W1:Y:S02]  /*13090*/  SHFL.IDX P6, R14, R13, R12, R11 ;  /* 0x0000000c0d0e7389 */ /* 0x00006400000c000b */
[----:B01----:R-:W-:Y:S01]  /*130a0*/  ENDCOLLECTIVE ;  /* 0x000000000000791b */ /* 0x003fe20003800000 */
.L_x_3720:
[----:B------:R-:W-:Y:S02]  /*130b0*/  IMAD.MOV.U32 R13, RZ, RZ, R6 ;  /* 0x000000ffff0d7224 */ /* 0x000fe400078e0006 */
[----:B------:R-:W-:Y:S02]  /*130c0*/  IMAD.MOV.U32 R12, RZ, RZ, 0x2 ;  /* 0x00000002ff0c7424 */ /* 0x000fe400078e00ff */
[----:B------:R-:W-:-:S05]  /*130d0*/  IMAD.MOV.U32 R2, RZ, RZ, R14 ;  /* 0x000000ffff027224 */ /* 0x000fca00078e000e */
        /* <DEDUP_REMOVED lines=26> */
.L_x_3721:
[----:B------:R-:W-:Y:S02]  /*13280*/  IMAD.MOV.U32 R13, RZ, RZ, R4 ;  /* 0x000000ffff0d7224 */ /* 0x000fe400078e0004 */
[----:B------:R-:W-:-:S07]  /*13290*/  IMAD.MOV.U32 R7, RZ, RZ, R14 ;  /* 0x000000ffff077224 */ /* 0x000fce00078e000e */
[----:B------:R-:W-:Y:S05]  /*132a0*/  WARPSYNC.COLLECTIVE R15, `(.L_x_3722) ;  /* 0x000000000f087348 */ /* 0x000fea0003c00000 */
[----:B------:R0:W1:Y:S02]  /*132b0*/  SHFL.IDX P6, R14, R13, R12, R11 ;  /* 0x0000000c0d0e7389 */ /* 0x00006400000c000b */
[----:B01----:R-:W-:Y:S01]  /*132c0*/  ENDCOLLECTIVE ;  /* 0x000000000000791b */ /* 0x003fe20003800000 */
.L_x_3722:
        /* <DEDUP_REMOVED lines=29> */
.L_x_3723:
[----:B------:R-:W-:Y:S02]  /*134a0*/  IMAD.MOV.U32 R13, RZ, RZ, R4 ;  /* 0x000000ffff0d7224 */ /* 0x000fe400078e0004 */
[----:B------:R-:W-:-:S07]  /*134b0*/  IMAD.MOV.U32 R6, RZ, RZ, R14 ;  /* 0x000000ffff067224 */ /* 0x000fce00078e000e */
[----:B------:R-:W-:Y:S05]  /*134c0*/  WARPSYNC.COLLECTIVE R15, `(.L_x_3724) ;  /* 0x000000000f087348 */ /* 0x000fea0003c00000 */
[----:B------:R0:W1:Y:S02]  /*134d0*/  SHFL.IDX P6, R14, R13, R12, R11 ;  /* 0x0000000c0d0e7389 */ /* 0x00006400000c000b */
[----:B01----:R-:W-:Y:S01]  /*134e0*/  ENDCOLLECTIVE ;  /* 0x000000000000791b */ /* 0x003fe20003800000 */
.L_x_3724:
[----:B------:R-:W-:Y:S01]  /*134f0*/  IMAD.MOV.U32 R2, RZ, RZ, R14 ;  /* 0x000000ffff027224 */ /* 0x000fe200078e000e */
[----:B------:R-:W-:Y:S06]  /*13500*/  BRA `(.L_x_3725) ;  /* 0xffffffc400587947 */ /* 0x000fec000383ffff */
.L_x_3651:
[----:B0-----:R0:W1:Y:S02]  /*13510*/  SYNCS.PHASECHK.TRANS64.TRYWAIT P0, [R6+URZ+0x28c40], R19 ;  /* 0x028c4013060075a7 */ /* 0x001064000800017f */
[----:B-1----:R-:W-:Y:S05]  /*13520*/  @!P0 NANOSLEEP.SYNCS 0x989680 ;  /* 0x009896800000895d */ /* 0x002fea0003900000 */
[----:B------:R-:W1:Y:S02]  /*13530*/  @!P0 SYNCS.PHASECHK.TRANS64 P0, [R6+URZ+0x28c40], R19 ;  /* 0x028c4013060085a7 */ /* 0x000e64000800007f */
[----:B-1----:R-:W-:Y:S05]  /*13540*/  @!P0 BRA `(.L_x_3651) ;  /* 0xfffffffc00f08947 */ /* 0x002fea000383ffff */
[----:B------:R-:W-:Y:S05]  /*13550*/  BRA `(.L_x_3726) ;  /* 0xffffffc800e47947 */ /* 0x000fea000383ffff */
.L_x_3652:
        /* <DEDUP_REMOVED lines=8> */
.L_x_3728:
[----:B------:R-:W-:Y:S05]  /*135e0*/  BSYNC B1 ;  /* 0x0000000000017941 */ /* 0x000fea0003800000 */
.L_x_3727:
        /* <DEDUP_REMOVED lines=9> */
.L_x_3729:
[----:B------:R-:W-:Y:S02]  /*13680*/  IMAD.MOV.U32 R13, RZ, RZ, R25 ;  /* 0x000000ffff0d7224 */ /* 0x000fe400078e0019 */
[----:B------:R-:W-:Y:S02]  /*13690*/  IMAD.MOV.U32 R12, RZ, RZ, 0x1 ;  /* 0x00000001ff0c7424 */ /* 0x000fe400078e00ff */
[----:B------:R-:W-:-:S07]  /*136a0*/  IMAD.MOV.U32 R2, RZ, RZ, R14 ;  /* 0x000000ffff027224 */ /* 0x000fce00078e000e */
[----:B------:R-:W-:Y:S05]  /*136b0*/  WARPSYNC.COLLECTIVE R15, `(.L_x_3730) ;  /* 0x000000000f087348 */ /* 0x000fea0003c00000 */
[----:B------:R0:W1:Y:S02]  /*136c0*/  SHFL.IDX P6, R14, R13, R12, R11 ;  /* 0x0000000c0d0e7389 */ /* 0x00006400000c000b */
[----:B01----:R-:W-:Y:S01]  /*136d0*/  ENDCOLLECTIVE ;  /* 0x000000000000791b */ /* 0x003fe20003800000 */
.L_x_3730:
[----:B------:R-:W-:-:S05]  /*136e0*/  IADD3 R2, P0, R2, R0, RZ ;  /* 0x0000000002027210 */ /* 0x000fca0007f1e0ff */
        /* <DEDUP_REMOVED lines=10> */
.L_x_3731:
[----:B------:R-:W-:Y:S02]  /*13790*/  IMAD.MOV.U32 R13, RZ, RZ, R25 ;  /* 0x000000ffff0d7224 */ /* 0x000fe400078e0019 */
[----:B------:R-:W-:Y:S02]  /*137a0*/  IMAD.MOV.U32 R12, RZ, RZ, 0x2 ;  /* 0x00000002ff0c7424 */ /* 0x000fe400078e00ff */
[----:B------:R-:W-:-:S07]  /*137b0*/  IMAD.MOV.U32 R2, RZ, RZ, R14 ;  /* 0x000000ffff027224 */ /* 0x000fce00078e000e */
[----:B------:R-:W-:Y:S05]  /*137c0*/  WARPSYNC.COLLECTIVE R15, `(.L_x_3732) ;  /* 0x000000000f087348 */ /* 0x000fea0003c00000 */
[----:B------:R0:W1:Y:S02]  /*137d0*/  SHFL.IDX P6, R14, R13, R12, R11 ;  /* 0x0000000c0d0e7389 */ /* 0x00006400000c000b */
[----:B01----:R-:W-:Y:S01]  /*137e0*/  ENDCOLLECTIVE ;  /* 0x000000000000791b */ /* 0x003fe20003800000 */
.L_x_3732:
        /* <DEDUP_REMOVED lines=11> */
.L_x_3733:
[----:B------:R-:W-:Y:S02]  /*138a0*/  IMAD.MOV.U32 R13, RZ, RZ, R25 ;  /* 0x000000ffff0d7224 */ /* 0x000fe400078e0019 */
[----:B------:R-:W-:Y:S02]  /*138b0*/  IMAD.MOV.U32 R12, RZ, RZ, 0x3 ;  /* 0x00000003ff0c7424 */ /* 0x000fe400078e00ff */
[----:B------:R-:W-:-:S07]  /*138c0*/  IMAD.MOV.U32 R2, RZ, RZ, R14 ;  /* 0x000000ffff027224 */ /* 0x000fce00078e000e */
[----:B------:R-:W-:Y:S05]  /*138d0*/  WARPSYNC.COLLECTIVE R15, `(.L_x_3734) ;  /* 0x000000000f087348 */ /* 0x000fea0003c00000 */
[----:B------:R0:W1:Y:S02]  /*138e0*/  SHFL.IDX P6, R14, R13, R12, R11 ;  /* 0x0000000c0d0e7389 */ /* 0x00006400000c000b */
[----:B01----:R-:W-:Y:S01]  /*138f0*/  ENDCOLLECTIVE ;  /* 0x000000000000791b */ /* 0x003fe20003800000 */
.L_x_3734:
[----:B------:R-:W-:-:S05]  /*13900*/  IADD3 R2, P0, R2, R0, RZ ;  /* 0x0000000002027210 */ /* 0x000fca0007f1e0ff */
        /* <DEDUP_REMOVED lines=10> */
.L_x_3735:
[----:B------:R-:W-:Y:S01]  /*139b0*/  IMAD.MOV.U32 R2, RZ, RZ, R14 ;  /* 0x000000ffff027224 */ /* 0x000fe200078e000e */
[----:B------:R-:W-:Y:S06]  /*139c0*/  BRA `(.L_x_3736) ;  /* 0xffffffc8006c7947 */ /* 0x000fec000383ffff */
.L_x_3657:
[----:B---3--:R3:W4:Y:S02]  /*139d0*/  SYNCS.PHASECHK.TRANS64.TRYWAIT P0, [R6+URZ+0x28c60], R19 ;  /* 0x028c6013060075a7 */ /* 0x008724000800017f */
[----:B----4-:R-:W-:Y:S05]  /*139e0*/  @!P0 NANOSLEEP.SYNCS 0x989680 ;  /* 0x009896800000895d */ /* 0x010fea0003900000 */
[----:B------:R-:W4:Y:S02]  /*139f0*/  @!P0 SYNCS.PHASECHK.TRANS64 P0, [R6+URZ+0x28c60], R19 ;  /* 0x028c6013060085a7 */ /* 0x000f24000800007f */
[----:B----4-:R-:W-:Y:S05]  /*13a00*/  @!P0 BRA `(.L_x_3657) ;  /* 0xfffffffc00f08947 */ /* 0x010fea000383ffff */
[----:B------:R-:W-:Y:S05]  /*13a10*/  BRA `(.L_x_3737) ;  /* 0xffffffc800bc7947 */ /* 0x000fea000383ffff */
.L_x_3658:
[----:B------:R-:W-:Y:S01]  /*13a20*/  BSSY B1, `(.L_x_3738) ;  /* 0x0000008000017945 */ /* 0x000fe20003800000 */
[----:B------:R-:W-:Y:S02]  /*13a30*/  IMAD.MOV.U32 R13, RZ, RZ, R10 ;  /* 0x000000ffff0d7224 */ /* 0x000fe400078e000a */
[----:B------:R-:W-:Y:S02]  /*13a40*/  IMAD.MOV.U32 R12, RZ, RZ, RZ ;  /* 0x000000ffff0c7224 */ /* 0x000fe400078e00ff */
[----:B------:R-:W-:Y:S02]  /*13a50*/  IMAD.MOV.U32 R11, RZ, RZ, 0x181f ;  /* 0x0000181fff0b7424 */ /* 0x000fe400078e00ff */
[----:B------:R-:W-:-:S07]  /*13a60*/  IMAD.MOV.U32 R15, RZ, RZ, -0x1 ;  /* 0xffffffffff0f7424 */ /* 0x000fce00078e00ff */
[----:B-12---:R-:W-:Y:S05]  /*13a70*/  WARPSYNC.COLLECTIVE R15, `(.L_x_3739) ;  /* 0x000000000f087348 */ /* 0x006fea0003c00000 */
[----:B------:R0:W3:Y:S02]  /*13a80*/  SHFL.IDX P6, R14, R13, R12, R11 ;  /* 0x0000000c0d0e7389 */ /* 0x0000e400000c000b */
[----:B0123--:R-:W-:Y:S01]  /*13a90*/  ENDCOLLECTIVE ;  /* 0x000000000000791b */ /* 0x00ffe20003800000 */
.L_x_3739:
[----:B------:R-:W-:Y:S05]  /*13aa0*/  BSYNC B1 ;  /* 0x0000000000017941 */ /* 0x000fea0003800000 */
.L_x_3738:
[----:B------:R-:W-:Y:S01]  /*13ab0*/  IMAD.MOV.U32 R13, RZ, RZ, R9 ;  /* 0x000000ffff0d7224 */ /* 0x000fe200078e0009 */
[C---:B------:R-:W-:Y:S01]  /*13ac0*/  LOP3.LUT P2, RZ, R16.reuse, 0x40, RZ, 0xc0, !PT ;  /* 0x0000004010ff7812 */ /* 0x040fe2000784c0ff */
[----:B------:R-:W-:Y:S01]  /*13ad0*/  IMAD.MOV.U32 R12, RZ, RZ, RZ ;  /* 0x000000ffff0c7224 */ /* 0x000fe200078e00ff */
[C---:B------:R-:W-:Y:S01]  /*13ae0*/  LOP3.LUT P1, RZ, R16.reuse, 0x20, RZ, 0xc0, !PT ;  /* 0x0000002010ff7812 */ /* 0x040fe2000782c0ff */
[----:B------:R-:W-:Y:S01]  /*13af0*/  IMAD.MOV.U32 R11, RZ, RZ, 0x181f ;  /* 0x0000181fff0b7424 */ /* 0x000fe200078e00ff */
[----:B------:R-:W-:Y:S01]  /*13b00*/  LOP3.LUT R16, R16, 0xffffbfff, RZ, 0xc0, !PT ;  /* 0xffffbfff10107812 */ /* 0x000fe200078ec0ff */
[----:B------:R-:W-:Y:S02]  /*13b10*/  IMAD.MOV.U32 R15, RZ, RZ, -0x1 ;  /* 0xffffffffff0f7424 */ /* 0x000fe400078e00ff */
[----:B------:R-:W-:Y:S01]  /*13b20*/  IMAD.MOV.U32 R3, RZ, RZ, R14 ;  /* 0x000000ffff037224 */ /* 0x000fe200078e000e */
[----:B------:R-:W-:Y:S01]  /*13b30*/  @P3 LOP3.LUT R16, R16, 0x4000, RZ, 0xfc, !PT ;  /* 0x0000400010103812 */ /* 0x000fe200078efcff */
[----:B------:R-:W-:-:S07]  /*13b40*/  IMAD R19, R19, 0x2, R17 ;  /* 0x0000000213137824 */ /* 0x000fce00078e0211 */
[----:B------:R-:W-:Y:S05]  /*13b50*/  WARPSYNC.COLLECTIVE R15, `(.L_x_3740) ;  /* 0x000000000f087348 */ /* 0x000fea0003c00000 */
[----:B------:R0:W1:Y:S02]  /*13b60*/  SHFL.IDX P6, R14, R13, R12, R11 ;  /* 0x0000000c0d0e7389 */ /* 0x00006400000c000b */
[----:B01----:R-:W-:Y:S01]  /*13b70*/  ENDCOLLECTIVE ;  /* 0x000000000000791b */ /* 0x003fe20003800000 */
.L_x_3740:
[C---:B------:R-:W-:Y:S01]  /*13b80*/  LOP3.LUT P3, RZ, R16.reuse, 0x10, RZ, 0xc0, !PT ;  /* 0x0000001010ff7812 */ /* 0x040fe2000786c0ff */
[----:B------:R-:W-:Y:S02]  /*13b90*/  IMAD.MOV.U32 R13, RZ, RZ, R10 ;  /* 0x000000ffff0d7224 */ /* 0x000fe400078e000a */
[----:B------:R-:W-:Y:S02]  /*13ba0*/  IMAD.MOV.U32 R12, RZ, RZ, 0x1 ;  /* 0x00000001ff0c7424 */ /* 0x000fe400078e00ff */
[----:B------:R-:W-:Y:S01]  /*13bb0*/  IMAD.MOV.U32 R2, RZ, RZ, R14 ;  /* 0x000000ffff027224 */ /* 0x000fe200078e000e */
[C---:B------:R-:W-:Y:S02]  /*13bc0*/  LOP3.LUT P6, RZ, R16.reuse, 0x80, RZ, 0xc0, !PT ;  /* 0x0000008010ff7812 */ /* 0x040fe400078cc0ff */
[----:B------:R-:W-:Y:S02]  /*13bd0*/  LOP3.LUT R16, R16, 0xfffeffff, RZ, 0xc0, !PT ;  /* 0xfffeffff10107812 */ /* 0x000fe400078ec0ff */
[----:B------:R-:W-:-:S03]  /*13be0*/  IADD3 R2, P0, R2, R0, RZ ;  /* 0x0000000002027210 */ /* 0x000fc60007f1e0ff */
[----:B------:R-:W-:Y:S02]  /*13bf0*/  @P3 LOP3.LUT R16, R16, 0x10000, RZ, 0xfc, !PT ;  /* 0x0001000010103812 */ /* 0x000fe400078efcff */
[----:B------:R-:W-:Y:S01]  /*13c00*/  IMAD.X R3, RZ, RZ, R3, P0 ;  /* 0x000000ffff037224 */ /* 0x000fe200000e0603 */
[----:B------:R-:W-:-:S04]  /*13c10*/  ISETP.NE.U32.AND P0, PT, R29, RZ, PT ;  /* 0x000000ff1d00720c */ /* 0x000fc80003f05070 */
[----:B------:R-:W-:Y:S01]  /*13c20*/  @!PT LDS RZ, [RZ] ;  /* 0x00000000fffff984 */ /* 0x000fe20000000800 */
[----:B------:R-:W-:Y:S01]  /*13c30*/  @!PT LDS RZ, [RZ] ;  /* 0x00000000fffff984 */ /* 0x000fe20000000800 */
[----:B------:R-:W-:Y:S01]  /*13c40*/  @!PT LDS RZ, [RZ] ;  /* 0x00000000fffff984 */ /* 0x000fe20000000800 */
[----:B------:R0:W-:Y:S09]  /*13c50*/  LDGSTS.E.BYPASS.LTC128B.128 [R19+0x400], desc[UR50][R2.64], !P6 ;  /* 0x0040000002137fae */ /* 0x0001f2000f101d72 */
[----:B0-----:R-:W-:Y:S05]  /*13c60*/  WARPSYNC.COLLECTIVE R15, `(.L_x_3741) ;  /* 0x000000000f087348 */ /* 0x001fea0003c00000 */
[----:B------:R1:W2:Y:S02]  /*13c70*/  SHFL.IDX P6, R14, R13, R12, R11 ;  /* 0x0000000c0d0e7389 */ /* 0x0002a400000c000b */
[----:B012---:R-:W-:Y:S01]  /*13c80*/  ENDCOLLECTIVE ;  /* 0x000000000000791b */ /* 0x007fe20003800000 */
.L_x_3741:
        /* <DEDUP_REMOVED lines=16> */
.L_x_3742:
[----:B------:R-:W-:Y:S01]  /*13d90*/  @!PT LDS RZ, [RZ] ;  /* 0x00000000fffff984 */ /* 0x000fe20000000800 */
[----:B------:R-:W-:Y:S01]  /*13da0*/  @!PT LDS RZ, [RZ] ;  /* 0x00000000fffff984 */ /* 0x000fe20000000800 */
[----:B------:R-:W-:Y:S01]  /*13db0*/  @!PT LDS RZ, [RZ] ;  /* 0x00000000fffff984 */ /* 0x000fe20000000800 */
[----:B------:R0:W-:Y:S01]  /*13dc0*/  LDGSTS.E.BYPASS.LTC128B.128 [R19+0xe400], desc[UR50][R2.64+0x380], P1 ;  /* 0x0e40038002137fae */ /* 0x0001e20008901d72 */
[----:B------:R-:W-:Y:S02]  /*13dd0*/  IMAD.MOV.U32 R13, RZ, RZ, R10 ;  /* 0x000000ffff0d7224 */ /* 0x000fe400078e000a */
[----:B------:R-:W-:Y:S01]  /*13de0*/  IMAD.MOV.U32 R12, RZ, RZ, 0x2 ;  /* 0x00000002ff0c7424 */ /* 0x000fe200078e00ff */
[----:B0-----:R-:W-:Y:S02]  /*13df0*/  IADD3 R2, P2, R14, R0, RZ ;  /* 0x000000000e027210 */ /* 0x001fe40007f5e0ff */
[----:B------:R-:W-:-:S03]  /*13e00*/  LOP3.LUT P6, RZ, R16, 0x20, RZ, 0xc0, !PT ;  /* 0x0000002010ff7812 */ /* 0x000fc600078cc0ff */
[----:B------:R-:W-:Y:S01]  /*13e10*/  IMAD.X R3, RZ, RZ, R5, P2 ;  /* 0x000000ffff037224 */ /* 0x000fe200010e0605 */
[----:B------:R-:W-:-:S04]  /*13e20*/  LOP3.LUT P2, RZ, R16, 0x40, RZ, 0xc0, !PT ;  /* 0x0000004010ff7812 */ /* 0x000fc8000784c0ff */
[----:B------:R0:W-:Y:S01]  /*13e30*/  LDGSTS.E.BYPASS.LTC128B.128 [R19+0xc00], desc[UR50][R2.64], !P3 ;  /* 0x00c0000002137fae */ /* 0x0001e2000d901d72 */
[C---:B------:R-:W-:Y:S02]  /*13e40*/  LOP3.LUT P3, RZ, R16.reuse, 0x10000, RZ, 0xc0, !PT ;  /* 0x0001000010ff7812 */ /* 0x040fe4000786c0ff */
[----:B------:R-:W-:-:S06]  /*13e50*/  LOP3.LUT R16, R16, 0xffff7fff, RZ, 0xc0, !PT ;  /* 0xffff7fff10107812 */ /* 0x000fcc00078ec0ff */
[----:B------:R0:W-:Y:S04]  /*13e60*/  LDGSTS.E.BYPASS.LTC128B.128 [R19+0x2c00], desc[UR50][R2.64+0x80], !P2 ;  /* 0x02c0008002137fae */ /* 0x0001e8000d101d72 */
[----:B------:R0:W-:Y:S01]  /*13e70*/  LDGSTS.E.BYPASS.LTC128B.128 [R19+0x4c00], desc[UR50][R2.64+0x100], !P6 ;  /* 0x04c0010002137fae */ /* 0x0001e2000f101d72 */
[----:B------:R-:W-:-:S07]  /*13e80*/  @P3 LOP3.LUT R16, R16, 0x8000, RZ, 0xfc, !PT ;  /* 0x0000800010103812 */ /* 0x000fce00078efcff */
[----:B0-----:R-:W-:Y:S05]  /*13e90*/  WARPSYNC.COLLECTIVE R15, `(.L_x_3743) ;  /* 0x000000000f087348 */ /* 0x001fea0003c00000 */
[----:B------:R1:W2:Y:S02]  /*13ea0*/  SHFL.IDX P6, R14, R13, R12, R11 ;  /* 0x0000000c0d0e7389 */ /* 0x0002a400000c000b */
[----:B012---:R-:W-:Y:S01]  /*13eb0*/  ENDCOLLECTIVE ;  /* 0x000000000000791b */ /* 0x007fe20003800000 */
.L_x_3743:
        /* <DEDUP_REMOVED lines=14> */
.L_x_3744:
        /* <DEDUP_REMOVED lines=10> */
[----:B------:R-:W-:-:S08]  /*14040*/  LOP3.LUT P3, RZ, R16, 0x8000, RZ, 0xc0, !PT ;  /* 0x0000800010ff7812 */ /* 0x000fd0000786c0ff */
[----:B------:R0:W-:Y:S04]  /*14050*/  LDGSTS.E.BYPASS.LTC128B.128 [R19+0x3400], desc[UR50][R2.64+0x80], !P2 ;  /* 0x0340008002137fae */ /* 0x0001e8000d101d72 */
[----:B------:R0:W-:Y:S02]  /*14060*/  LDGSTS.E.BYPASS.LTC128B.128 [R19+0x5400], desc[UR50][R2.64+0x100], !P6 ;  /* 0x0540010002137fae */ /* 0x0001e4000f101d72 */
[----:B0-----:R-:W-:Y:S05]  /*14070*/  WARPSYNC.COLLECTIVE R15, `(.L_x_3745) ;  /* 0x000000000f087348 */ /* 0x001fea0003c00000 */
[----:B------:R1:W2:Y:S02]  /*14080*/  SHFL.IDX P6, R14, R13, R12, R11 ;  /* 0x0000000c0d0e7389 */ /* 0x0002a400000c000b */
[----:B012---:R-:W-:Y:S01]  /*14090*/  ENDCOLLECTIVE ;  /* 0x000000000000791b */ /* 0x007fe20003800000 */
.L_x_3745:
        /* <DEDUP_REMOVED lines=14> */
.L_x_3746:
[----:B------:R-:W-:Y:S05]  /*14180*/  BRA `(.L_x_3747) ;  /* 0xffffffc800207947 */ /* 0x000fea000383ffff */
.L_x_3666:
[----:B------:R-:W-:Y:S01]  /*14190*/  BSSY B0, `(.L_x_3748) ;  /* 0x0000008000007945 */ /* 0x000fe20003800000 */
[----:B------:R-:W-:Y:S02]  /*141a0*/  IMAD.MOV.U32 R13, RZ, RZ, R24 ;  /* 0x000000ffff0d7224 */ /* 0x000fe400078e0018 */
[----:B------:R-:W-:Y:S02]  /*141b0*/  IMAD.MOV.U32 R12, RZ, RZ, RZ ;  /* 0x000000ffff0c7224 */ /* 0x000fe400078e00ff */
[----:B------:R-:W-:Y:S02]  /*141c0*/  IMAD.MOV.U32 R11, RZ, RZ, 0x1f ;  /* 0x0000001fff0b7424 */ /* 0x000fe400078e00ff */
[----:B------:R-:W-:-:S07]  /*141d0*/  IMAD.MOV.U32 R15, RZ, RZ, -0x1 ;  /* 0xffffffffff0f7424 */ /* 0x000fce00078e00ff */
[----:B0123--:R-:W-:Y:S05]  /*141e0*/  WARPSYNC.COLLECTIVE R15, `(.L_x_3749) ;  /* 0x000000000f087348 */ /* 0x00ffea0003c00000 */
[----:B------:R4:W0:Y:S02]  /*141f0*/  SHFL.IDX P6, R14, R13, R12, R11 ;  /* 0x0000000c0d0e7389 */ /* 0x00082400000c000b */
[----:B01234-:R-:W-:Y:S01]  /*14200*/  ENDCOLLECTIVE ;  /* 0x000000000000791b */ /* 0x01ffe20003800000 */
.L_x_3749:
[----:B------:R-:W-:Y:S05]  /*14210*/  BSYNC B0 ;  /* 0x0000000000007941 */ /* 0x000fea0003800000 */
.L_x_3748:
        /* <DEDUP_REMOVED lines=9> */
.L_x_3750:
        /* <DEDUP_REMOVED lines=14> */
[----:B------:R-:W-:Y:S01]  /*14390*/  IMAD.MOV.U32 R24, RZ, RZ, RZ ;  /* 0x000000ffff187224 */ /* 0x000fe200078e00ff */
        /* <DEDUP_REMOVED lines=9> */
.L_x_3751:
[----:B------:R-:W-:Y:S01]  /*14430*/  IMAD.MOV.U32 R12, RZ, RZ, 0x2 ;  /* 0x00000002ff0c7424 */ /* 0x000fe200078e00ff */
[----:B------:R-:W-:-:S05]  /*14440*/  SEL R14, R14, RZ, P1 ;  /* 0x000000ff0e0e7207 */ /* 0x000fca0000800000 */
[----:B------:R-:W-:-:S04]  /*14450*/  IMAD.IADD R5, R13, 0x1, R14 ;  /* 0x000000010d057824 */ /* 0x000fc800078e020e */
[----:B------:R-:W-:-:S07]  /*14460*/  IMAD.MOV.U32 R13, RZ, RZ, R5 ;  /* 0x000000ffff0d7224 */ /* 0x000fce00078e0005 */
[----:B------:R-:W-:Y:S05]  /*14470*/  WARPSYNC.COLLECTIVE R15, `(.L_x_3752) ;  /* 0x000000000f087348 */ /* 0x000fea0003c00000 */
[----:B------:R0:W1:Y:S02]  /*14480*/  SHFL.UP P6, R14, R13, R12, R11 ;  /* 0x0400000c0d0e7389 */ /* 0x00006400000c000b */
[----:B01----:R-:W-:Y:S01]  /*14490*/  ENDCOLLECTIVE ;  /* 0x000000000000791b */ /* 0x003fe20003800000 */
.L_x_3752:
[----:B------:R-:W-:Y:S01]  /*144a0*/  IMAD.MOV.U32 R12, RZ, RZ, 0x4 ;  /* 0x00000004ff0c7424 */ /* 0x000fe200078e00ff */
[----:B------:R-:W-:-:S05]  /*144b0*/  SEL R2, R14, RZ, P2 ;  /* 0x000000ff0e027207 */ /* 0x000fca0001000000 */
[----:B------:R-:W-:-:S04]  /*144c0*/  IMAD.IADD R2, R5, 0x1, R2 ;  /* 0x0000000105027824 */ /* 0x000fc800078e0202 */
[----:B------:R-:W-:-:S07]  /*144d0*/  IMAD.MOV.U32 R13, RZ, RZ, R2 ;  /* 0x000000ffff0d7224 */ /* 0x000fce00078e0002 */
[----:B------:R-:W-:Y:S05]  /*144e0*/  WARPSYNC.COLLECTIVE R15, `(.L_x_3753) ;  /* 0x000000000f087348 */ /* 0x000fea0003c00000 */
[----:B------:R0:W1:Y:S02]  /*144f0*/  SHFL.UP P6, R14, R13, R12, R11 ;  /* 0x0400000c0d0e7389 */ /* 0x00006400000c000b */
[----:B01----:R-:W-:Y:S01]  /*14500*/  ENDCOLLECTIVE ;  /* 0x000000000000791b */ /* 0x003fe20003800000 */
.L_x_3753:
[----:B------:R-:W-:Y:S01]  /*14510*/  IMAD.MOV.U32 R12, RZ, RZ, 0x8 ;  /* 0x00000008ff0c7424 */ /* 0x000fe200078e00ff */
[----:B------:R-:W-:-:S05]  /*14520*/  SEL R3, R14, RZ, P3 ;  /* 0x000000ff0e037207 */ /* 0x000fca0001800000 */
[----:B------:R-:W-:-:S04]  /*14530*/  IMAD.IADD R3, R2, 0x1, R3 ;  /* 0x0000000102037824 */ /* 0x000fc800078e0203 */
[----:B------:R-:W-:-:S07]  /*14540*/  IMAD.MOV.U32 R13, RZ, RZ, R3 ;  /* 0x000000ffff0d7224 */ /* 0x000fce00078e0003 */
[----:B------:R-:W-:Y:S05]  /*14550*/  WARPSYNC.COLLECTIVE R15, `(.L_x_3754) ;  /* 0x000000000f087348 */ /* 0x000fea0003c00000 */
[----:B------:R0:W1:Y:S02]  /*14560*/  SHFL.UP P6, R14, R13, R12, R11 ;  /* 0x0400000c0d0e7389 */ /* 0x00006400000c000b */
[----:B01----:R-:W-:Y:S01]  /*14570*/  ENDCOLLECTIVE ;  /* 0x000000000000791b */ /* 0x003fe20003800000 */
.L_x_3754:
[----:B------:R-:W-:Y:S01]  /*14580*/  IMAD.MOV.U32 R12, RZ, RZ, 0x10 ;  /* 0x00000010ff0c7424 */ /* 0x000fe200078e00ff */
[----:B------:R-:W-:-:S05]  /*14590*/  SEL R14, R14, RZ, P4 ;  /* 0x000000ff0e0e7207 */ /* 0x000fca0002000000 */
[----:B------:R-:W-:-:S04]  /*145a0*/  IMAD.IADD R5, R3, 0x1, R14 ;  /* 0x0000000103057824 */ /* 0x000fc800078e020e */
[----:B------:R-:W-:-:S07]  /*145b0*/  IMAD.MOV.U32 R13, RZ, RZ, R5 ;  /* 0x000000ffff0d7224 */ /* 0x000fce00078e0005 */
[----:B------:R-:W-:Y:S05]  /*145c0*/  WARPSYNC.COLLECTIVE R15, `(.L_x_3755) ;  /* 0x000000000f087348 */ /* 0x000fea0003c00000 */
[----:B------:R0:W1:Y:S02]  /*145d0*/  SHFL.UP P6, R14, R13, R12, R11 ;  /* 0x0400000c0d0e7389 */ /* 0x00006400000c000b */
[----:B01----:R-:W-:Y:S01]  /*145e0*/  ENDCOLLECTIVE ;  /* 0x000000000000791b */ /* 0x003fe20003800000 */
.L_x_3755:
        /* <DEDUP_REMOVED lines=8> */
.L_x_3756:
[----:B------:R-:W-:Y:S05]  /*14670*/  BRA `(.L_x_3757) ;  /* 0xffffffc800b87947 */ /* 0x000fea000383ffff */
.L_x_3669:
[----:B------:R-:W-:Y:S01]  /*14680*/  BSSY B0, `(.L_x_3758) ;  /* 0x0000007000007945 */ /* 0x000fe20003800000 */
[----:B------:R-:W-:Y:S02]  /*14690*/  IMAD.MOV.U32 R12, RZ, RZ, 0x1 ;  /* 0x00000001ff0c7424 */ /* 0x000fe400078e00ff */
[----:B------:R-:W-:Y:S02]  /*146a0*/  IMAD.MOV.U32 R11, RZ, RZ, RZ ;  /* 0x000000ffff0b7224 */ /* 0x000fe400078e00ff */
[----:B------:R-:W-:-:S07]  /*146b0*/  IMAD.MOV.U32 R15, RZ, RZ, -0x1 ;  /* 0xffffffffff0f7424 */ /* 0x000fce00078e00ff */
[----:B-1----:R-:W-:Y:S05]  /*146c0*/  WARPSYNC.COLLECTIVE R15, `(.L_x_3759) ;  /* 0x000000000f087348 */ /* 0x002fea0003c00000 */
[----:B------:R0:W2:Y:S02]  /*146d0*/  SHFL.UP P6, R14, R13, R12, R11 ;  /* 0x0400000c0d0e7389 */ /* 0x0000a400000c000b */
[----:B012---:R-:W-:Y:S01]  /*146e0*/  ENDCOLLECTIVE ;  /* 0x000000000000791b */ /* 0x007fe20003800000 */
.L_x_3759:
[----:B------:R-:W-:Y:S05]  /*146f0*/  BSYNC B0 ;  /* 0x0000000000007941 */ /* 0x000fea0003800000 */
.L_x_3758:
        /* <DEDUP_REMOVED lines=8> */
.L_x_3760:
[----:B------:R-:W-:Y:S01]  /*14780*/  IMAD.MOV.U32 R12, RZ, RZ, 0x4 ;  /* 0x00000004ff0c7424 */ /* 0x000fe200078e00ff */
[----:B------:R-:W-:-:S05]  /*14790*/  SEL R2, R14, RZ, P2 ;  /* 0x000000ff0e027207 */ /* 0x000fca0001000000 */
[----:B------:R-:W-:-:S04]  /*147a0*/  IMAD.IADD R2, R13, 0x1, R2 ;  /* 0x000000010d027824 */ /* 0x000fc800078e0202 */
[----:B------:R-:W-:-:S07]  /*147b0*/  IMAD.MOV.U32 R13, RZ, RZ, R2 ;  /* 0x000000ffff0d7224 */ /* 0x000fce00078e0002 */
[----:B------:R-:W-:Y:S05]  /*147c0*/  WARPSYNC.COLLECTIVE R15, `(.L_x_3761) ;  /* 0x000000000f087348 */ /* 0x000fea0003c00000 */
[----:B------:R0:W1:Y:S02]  /*147d0*/  SHFL.UP P6, R14, R13, R12, R11 ;  /* 0x0400000c0d0e7389 */ /* 0x00006400000c000b */
[----:B01----:R-:W-:Y:S01]  /*147e0*/  ENDCOLLECTIVE ;  /* 0x000000000000791b */ /* 0x003fe20003800000 */
.L_x_3761:
[----:B------:R-:W-:Y:S01]  /*147f0*/  IMAD.MOV.U32 R12, RZ, RZ, 0x8 ;  /* 0x00000008ff0c7424 */ /* 0x000fe200078e00ff */
[----:B------:R-:W-:-:S05]  /*14800*/  SEL R3, R14, RZ, P3 ;  /* 0x000000ff0e037207 */ /* 0x000fca0001800000 */
[----:B------:R-:W-:-:S04]  /*14810*/  IMAD.IADD R3, R2, 0x1, R3 ;  /* 0x0000000102037824 */ /* 0x000fc800078e0203 */
[----:B------:R-:W-:-:S07]  /*14820*/  IMAD.MOV.U32 R13, RZ, RZ, R3 ;  /* 0x000000ffff0d7224 */ /* 0x000fce00078e0003 */
[----:B------:R-:W-:Y:S05]  /*14830*/  WARPSYNC.COLLECTIVE R15, `(.L_x_3762) ;  /* 0x000000000f087348 */ /* 0x000fea0003c00000 */
[----:B------:R0:W1:Y:S02]  /*14840*/  SHFL.UP P6, R14, R13, R12, R11 ;  /* 0x0400000c0d0e7389 */ /* 0x00006400000c000b */
[----:B01----:R-:W-:Y:S01]  /*14850*/  ENDCOLLECTIVE ;  /* 0x000000000000791b */ /* 0x003fe20003800000 */
.L_x_3762:
[----:B------:R-:W-:Y:S01]  /*14860*/  IMAD.MOV.U32 R12, RZ, RZ, 0x10 ;  /* 0x00000010ff0c7424 */ /* 0x000fe200078e00ff */
[----:B------:R-:W-:-:S05]  /*14870*/  SEL R14, R14, RZ, P4 ;  /* 0x000000ff0e0e7207 */ /* 0x000fca0002000000 */
[----:B------:R-:W-:-:S04]  /*14880*/  IMAD.IADD R5, R3, 0x1, R14 ;  /* 0x0000000103057824 */ /* 0x000fc800078e020e */
[----:B------:R-:W-:-:S07]  /*14890*/  IMAD.MOV.U32 R13, RZ, RZ, R5 ;  /* 0x000000ffff0d7224 */ /* 0x000fce00078e0005 */
[----:B------:R-:W-:Y:S05]  /*148a0*/  WARPSYNC.COLLECTIVE R15, `(.L_x_3763) ;  /* 0x000000000f087348 */ /* 0x000fea0003c00000 */
[----:B------:R0:W1:Y:S02]  /*148b0*/  SHFL.UP P6, R14, R13, R12, R11 ;  /* 0x0400000c0d0e7389 */ /* 0x00006400000c000b */
[----:B01----:R-:W-:Y:S01]  /*148c0*/  ENDCOLLECTIVE ;  /* 0x000000000000791b */ /* 0x003fe20003800000 */
.L_x_3763:
        /* <DEDUP_REMOVED lines=8> */
.L_x_3764:
[----:B------:R-:W-:Y:S05]  /*14950*/  BRA `(.L_x_3765) ;  /* 0xffffffc800a47947 */ /* 0x000fea000383ffff */
.L_x_3671:
[----:B------:R-:W-:Y:S01]  /*14960*/  BSSY B0, `(.L_x_3766) ;  /* 0x0000006000007945 */ /* 0x000fe20003800000 */
[----:B------:R-:W-:Y:S01]  /*14970*/  PLOP3.LUT P6, PT, P6, PT, PT, 0x8, 0x0 ;  /* 0x000000000000781c */ /* 0x000fe200037ce170 */
[----:B------:R-:W-:-:S12]  /*14980*/  IMAD.MOV.U32 R15, RZ, RZ, -0x1 ;  /* 0xffffffffff0f7424 */ /* 0x000fd800078e00ff */
[----:B01----:R-:W-:Y:S05]  /*14990*/  WARPSYNC.COLLECTIVE R15, `(.L_x_3767) ;  /* 0x000000000f087348 */ /* 0x003fea0003c00000 */
[----:B------:R-:W-:Y:S01]  /*149a0*/  VOTE.ANY R14, PT, P6 ;  /* 0x00000000000e7806 */ /* 0x000fe200030e0100 */
[----:B01----:R-:W-:Y:S06]  /*149b0*/  ENDCOLLECTIVE ;  /* 0x000000000000791b */ /* 0x003fec0003800000 */
.L_x_3767:
[----:B------:R-:W-:Y:S05]  /*149c0*/  BSYNC B0 ;  /* 0x0000000000007941 */ /* 0x000fea0003800000 */
.L_x_3766:
        /* <DEDUP_REMOVED lines=9> */
.L_x_3768:
[----:B------:R-:W-:Y:S02]  /*14a60*/  IMAD.MOV.U32 R13, RZ, RZ, R4 ;  /* 0x000000ffff0d7224 */ /* 0x000fe400078e0004 */
[----:B------:R-:W-:-:S07]  /*14a70*/  IMAD.MOV.U32 R7, RZ, RZ, R14 ;  /* 0x000000ffff077224 */ /* 0x000fce00078e000e */
[----:B------:R-:W-:Y:S05]  /*14a80*/  WARPSYNC.COLLECTIVE R15, `(.L_x_3769) ;  /* 0x000000000f087348 */ /* 0x000fea0003c00000 */
[----:B------:R0:W1:Y:S02]  /*14a90*/  SHFL.IDX P6, R14, R13, R12, R11 ;  /* 0x0000000c0d0e7389 */ /* 0x00006400000c000b */
[----:B01----:R-:W-:Y:S01]  /*14aa0*/  ENDCOLLECTIVE ;  /* 0x000000000000791b */ /* 0x003fe20003800000 */
.L_x_3769:
[----:B------:R-:W-:Y:S01]  /*14ab0*/  IMAD.MOV.U32 R4, RZ, RZ, R14 ;  /* 0x000000ffff047224 */ /* 0x000fe200078e000e */
[----:B------:R-:W-:Y:S06]  /*14ac0*/  BRA `(.L_x_3770) ;  /* 0xffffffc800847947 */ /* 0x000fec000383ffff */
.L_x_3673:
[----:B------:R-:W-:Y:S01]  /*14ad0*/  BSSY B0, `(.L_x_3771) ;  /* 0x0000007000007945 */ /* 0x000fe20003800000 */
[----:B------:R-:W-:Y:S02]  /*14ae0*/  IMAD.MOV.U32 R13, RZ, RZ, R3 ;  /* 0x000000ffff0d7224 */ /* 0x000fe400078e0003 */
[----:B------:R-:W-:Y:S02]  /*14af0*/  IMAD.MOV.U32 R11, RZ, RZ, 0x1f ;  /* 0x0000001fff0b7424 */ /* 0x000fe400078e00ff */
[----:B------:R-:W-:-:S07]  /*14b00*/  IMAD.MOV.U32 R15, RZ, RZ, -0x1 ;  /* 0xffffffffff0f7424 */ /* 0x000fce00078e00ff */
[----:B01234-:R-:W-:Y:S05]  /*14b10*/  WARPSYNC.COLLECTIVE R15, `(.L_x_3772) ;  /* 0x000000000f087348 */ /* 0x01ffea0003c00000 */
[----:B------:R0:W0:Y:S02]  /*14b20*/  SHFL.IDX P6, R14, R13, R12, R11 ;  /* 0x0000000c0d0e7389 */ /* 0x00002400000c000b */
[----:B01234-:R-:W-:Y:S01]  /*14b30*/  ENDCOLLECTIVE ;  /* 0x000000000000791b */ /* 0x01ffe20003800000 */
.L_x_3772:
[----:B------:R-:W-:Y:S05]  /*14b40*/  BSYNC B0 ;  /* 0x0000000000007941 */ /* 0x000fea0003800000 */
.L_x_3771:
[----:B------:R-:W-:Y:S01]  /*14b50*/  IMAD.MOV.U32 R24, RZ, RZ, R14 ;  /* 0x000000ffff187224 */ /* 0x000fe200078e000e */
[----:B------:R-:W-:Y:S06]  /*14b60*/  BRA `(.L_x_3672) ;  /* 0xffffffc800747947 */ /* 0x000fec000383ffff */
.L_x_3677:
[----:B0-----:R0:W1:Y:S02]  /*14b70*/  SYNCS.PHASECHK.TRANS64.TRYWAIT P0, [R7+URZ+0x28c20], R0 ;  /* 0x028c2000070075a7 */ /* 0x001064000800017f */
[----:B-1----:R-:W-:Y:S05]  /*14b80*/  @!P0 NANOSLEEP.SYNCS 0x989680 ;  /* 0x009896800000895d */ /* 0x002fea0003900000 */
[----:B------:R-:W1:Y:S02]  /*14b90*/  @!P0 SYNCS.PHASECHK.TRANS64 P0, [R7+URZ+0x28c20], R0 ;  /* 0x028c2000070085a7 */ /* 0x000e64000800007f */
[----:B-1----:R-:W-:Y:S05]  /*14ba0*/  @!P0 BRA `(.L_x_3677) ;  /* 0xfffffffc00f08947 */ /* 0x002fea000383ffff */
[----:B------:R-:W-:Y:S05]  /*14bb0*/  BRA `(.L_x_3773) ;  /* 0xffffffcc00cc7947 */ /* 0x000fea000383ffff */
.L_x_3678:
        /* <DEDUP_REMOVED lines=8> */
[----:B0-234-:R-:W-:Y:S05]  /*14c40*/  WARPSYNC.COLLECTIVE R15, `(.L_x_3775) ;  /* 0x000000000f087348 */ /* 0x01dfea0003c00000 */
[----:B------:R1:W0:Y:S02]  /*14c50*/  SHFL.IDX P6, R14, R13, R12, R11 ;  /* 0x0000000c0d0e7389 */ /* 0x00022400000c000b */
[----:B01234-:R-:W-:Y:S01]  /*14c60*/  ENDCOLLECTIVE ;  /* 0x000000000000791b */ /* 0x01ffe20003800000 */
.L_x_3775:
[----:B------:R-:W-:Y:S05]  /*14c70*/  BSYNC B0 ;  /* 0x0000000000007941 */ /* 0x000fea0003800000 */
.L_x_3774:
[----:B------:R-:W-:Y:S05]  /*14c80*/  BRA `(.L_x_3776) ;  /* 0xffffffcc00b47947 */ /* 0x000fea000383ffff */
.L_x_3681:
[----:B------:R-:W-:Y:S01]  /*14c90*/  BSSY B1, `(.L_x_3777) ;  /* 0x0000006000017945 */ /* 0x000fe20003800000 */
[----:B------:R-:W-:-:S07]  /*14ca0*/  IMAD.MOV.U32 R15, RZ, RZ, -0x1 ;  /* 0xffffffffff0f7424 */ /* 0x000fce00078e00ff */
[----:B0-234-:R-:W-:Y:S05]  /*14cb0*/  WARPSYNC.COLLECTIVE R15, `(.L_x_3778) ;  /* 0x000000000f0c7348 */ /* 0x01dfea0003c00000 */
[----:B------:R-:W-:Y:S02]  /*14cc0*/  ELECT P6, UR62, PT ;  /* 0x00000000003e782f */ /* 0x000fe400038c0000 */
[----:B------:R-:W-:Y:S01]  /*14cd0*/  MOV R14, UR62 ;  /* 0x0000003e000e7c02 */ /* 0x000fe20008000f00 */
[----:B0-234-:R-:W-:Y:S10]  /*14ce0*/  ENDCOLLECTIVE ;  /* 0x000000000000791b */ /* 0x01dff40003800000 */
.L_x_3778:
[----:B------:R-:W-:Y:S05]  /*14cf0*/  BSYNC B1 ;  /* 0x0000000000017941 */ /* 0x000fea0003800000 */
.L_x_3777:
[----:B------:R-:W-:Y:S05]  /*14d00*/  BRA `(.L_x_3779) ;  /* 0xffffffcc00ac7947 */ /* 0x000fea000383ffff */
.L_x_3683:
[----:B0-----:R0:W1:Y:S02]  /*14d10*/  SYNCS.PHASECHK.TRANS64.TRYWAIT P1, [R5+URZ+0x28c40], R0 ;  /* 0x028c4000050075a7 */ /* 0x001064000802017f */
[----:B-1----:R-:W-:Y:S05]  /*14d20*/  @!P1 NANOSLEEP.SYNCS 0x989680 ;  /* 0x009896800000995d */ /* 0x002fea0003900000 */
[----:B------:R-:W1:Y:S02]  /*14d30*/  @!P1 SYNCS.PHASECHK.TRANS64 P1, [R5+URZ+0x28c40], R0 ;  /* 0x028c4000050095a7 */ /* 0x000e64000802007f */
[----:B-1----:R-:W-:Y:S05]  /*14d40*/  @!P1 BRA `(.L_x_3683) ;  /* 0xfffffffc00f09947 */ /* 0x002fea000383ffff */
[----:B------:R-:W-:Y:S05]  /*14d50*/  BRA `(.L_x_3780) ;  /* 0xffffffcc00cc7947 */ /* 0x000fea000383ffff */
.L_x_3685:
[----:B-1----:R1:W0:Y:S02]  /*14d60*/  SYNCS.PHASECHK.TRANS64.TRYWAIT P1, [R3+URZ+0x28c40], R2 ;  /* 0x028c4002030075a7 */ /* 0x002224000802017f */
[----:B0-----:R-:W-:Y:S05]  /*14d70*/  @!P1 NANOSLEEP.SYNCS 0x989680 ;  /* 0x009896800000995d */ /* 0x001fea0003900000 */
[----:B------:R-:W0:Y:S02]  /*14d80*/  @!P1 SYNCS.PHASECHK.TRANS64 P1, [R3+URZ+0x28c40], R2 ;  /* 0x028c4002030095a7 */ /* 0x000e24000802007f */
[----:B0-----:R-:W-:Y:S05]  /*14d90*/  @!P1 BRA `(.L_x_3685) ;  /* 0xfffffffc00f09947 */ /* 0x001fea000383ffff */
[----:B------:R-:W-:Y:S05]  /*14da0*/  BRA `(.L_x_3781) ;  /* 0xffffffcc00d87947 */ /* 0x000fea000383ffff */
.L_x_3687:
[----:B------:R0:W0:Y:S02]  /*14db0*/  SYNCS.PHASECHK.TRANS64.TRYWAIT P1, [R5+URZ+0x28c60], R0 ;  /* 0x028c6000050075a7 */ /* 0x000024000802017f */
[----:B0-----:R-:W-:Y:S05]  /*14dc0*/  @!P1 NANOSLEEP.SYNCS 0x989680 ;  /* 0x009896800000995d */ /* 0x001fea0003900000 */
[----:B------:R-:W0:Y:S02]  /*14dd0*/  @!P1 SYNCS.PHASECHK.TRANS64 P1, [R5+URZ+0x28c60], R0 ;  /* 0x028c6000050095a7 */ /* 0x000e24000802007f */
[----:B0-----:R-:W-:Y:S05]  /*14de0*/  @!P1 BRA `(.L_x_3687) ;  /* 0xfffffffc00f09947 */ /* 0x001fea000383ffff */
[----:B------:R-:W-:Y:S05]  /*14df0*/  BRA `(.L_x_3782) ;  /* 0xffffffcc00d47947 */ /* 0x000fea000383ffff */
.L_x_3783:
        /* <DEDUP_REMOVED lines=16> */
.L_x_15642:


//--------------------- .text._ZN7cutlass13device_kernelIN5flash11enable_sm90INS1_16FlashAttnFwdSm90INS1_25CollectiveMainloopFwdSm90ILi2EN4cute5tupleIJNS5_1CILi1EEES8_S8_EEENS6_IJNS7_ILi64EEESA_SA_EEELi512ENS_10bfloat16_tEfNS_4arch4Sm90ELb0ELb0ELb0ELb1ELb1ELb1ELb0ELb0ELb0ELb1ELb1ELb0EEENS1_21CollectiveEpilogueFwdINS6_IJSA_NS7_ILi512EEESA_EEES9_SC_SE_Li256ELb1ELb1ELb1ELb0EEENS1_36VarlenDynamicPersistentTileSchedulerILi64ELi64ELi256ELi128ELb1ELb1ELb1ELb0ELb1ELb1EEEEEEEEEvNT_6ParamsE --------------------------
	.section	.text._ZN7cutlass13device_kernelIN5flash11enable_sm90INS1_16FlashAttnFwdSm90INS1_25CollectiveMainloopFwdSm90ILi2EN4cute5tupleIJNS5_1CILi1EEES8_S8_EEENS6_IJNS7_ILi64EEESA_SA_EEELi512ENS_10bfloat16_tEfNS_4arch4Sm90ELb0ELb0ELb0ELb1ELb1ELb1ELb0ELb0ELb0ELb1ELb1ELb0EEENS1_21CollectiveEpilogueFwdINS6_IJSA_NS7_ILi512EEESA_EEES9_SC_SE_Li256ELb1ELb1ELb1ELb0EEENS1_36VarlenDynamicPersistentTileSchedulerILi64ELi64ELi256ELi128ELb1ELb1ELb1ELb0ELb1ELb1EEEEEEEEEvNT_6ParamsE,"ax",@progbits
	.align	128
.text._ZN7cutlass13device_kernelIN5flash11enable_sm90INS1_16FlashAttnFwdSm90INS1_25CollectiveMainloopFwdSm90ILi2EN4cute5tupleIJNS5_1CILi1EEES8_S8_EEENS6_IJNS7_ILi64EEESA_SA_EEELi512ENS_10bfloat16_tEfNS_4arch4Sm90ELb0ELb0ELb0ELb1ELb1ELb1ELb0ELb0ELb0ELb1ELb1ELb0EEENS1_21CollectiveEpilogueFwdINS6_IJSA_NS7_ILi512EEESA_EEES9_SC_SE_Li256ELb1ELb1ELb1ELb0EEENS1_36VarlenDynamicPersistentTileSchedulerILi64ELi64ELi256ELi128ELb1ELb1ELb1ELb0ELb1ELb1EEEEEEEEEvNT_6ParamsE:
        .type           _ZN7cutlass13device_kernelIN5flash11enable_sm90INS1_16FlashAttnFwdSm90INS1_25CollectiveMainloopFwdSm90ILi2EN4cute5tupleIJNS5_1CILi1EEES8_S8_EEENS6_IJNS7_ILi64EEESA_SA_EEELi512ENS_10bfloat16_tEfNS_4arch4Sm90ELb0ELb0ELb0ELb1ELb1ELb1ELb0ELb0ELb0ELb1ELb1ELb0EEENS1_21CollectiveEpilogueFwdINS6_IJSA_NS7_ILi512EEESA_EEES9_SC_SE_Li256ELb1ELb1ELb1ELb0EEENS1_36VarlenDynamicPersistentTileSchedulerILi64ELi64ELi256ELi128ELb1ELb1ELb1ELb0ELb1ELb1EEEEEEEEEvNT_6ParamsE,@function
        .size           _ZN7cutlass13device_kernelIN5flash11enable_sm90INS1_16FlashAttnFwdSm90INS1_25CollectiveMainloopFwdSm90ILi2EN4cute5tupleIJNS5_1CILi1EEES8_S8_EEENS6_IJNS7_ILi64EEESA_SA_EEELi512ENS_10bfloat16_tEfNS_4arch4Sm90ELb0ELb0ELb0ELb1ELb1ELb1ELb0ELb0ELb0ELb1ELb1ELb0EEENS1_21CollectiveEpilogueFwdINS6_IJSA_NS7_ILi512EEESA_EEES9_SC_SE_Li256ELb1ELb1ELb1ELb0EEENS1_36VarlenDynamicPersistentTileSchedulerILi64ELi64ELi256ELi128ELb1ELb1ELb1ELb0ELb1ELb1EEEEEEEEEvNT_6ParamsE,(.L_x_15643 - _ZN7cutlass13device_kernelIN5flash11enable_sm90INS1_16FlashAttnFwdSm90INS1_25CollectiveMainloopFwdSm90ILi2EN4cute5tupleIJNS5_1CILi1EEES8_S8_EEENS6_IJNS7_ILi64EEESA_SA_EEELi512ENS_10bfloat16_tEfNS_4arch4Sm90ELb0ELb0ELb0ELb1ELb1ELb1ELb0ELb0ELb0ELb1ELb1ELb0EEENS1_21CollectiveEpilogueFwdINS6_IJSA_NS7_ILi512EEESA_EEES9_SC_SE_Li256ELb1ELb1ELb1ELb0EEENS1_36VarlenDynamicPersistentTileSchedulerILi64ELi64ELi256ELi128ELb1ELb1ELb1ELb0ELb1ELb1EEEEEEEEEvNT_6ParamsE)
        .other          _ZN7cutlass13device_kernelIN5flash11enable_sm90INS1_16FlashAttnFwdSm90INS1_25CollectiveMainloopFwdSm90ILi2EN4cute5tupleIJNS5_1CILi1EEES8_S8_EEENS6_IJNS7_ILi64EEESA_SA_EEELi512ENS_10bfloat16_tEfNS_4arch4Sm90ELb0ELb0ELb0ELb1ELb1ELb1ELb0ELb0ELb0ELb1ELb1ELb0EEENS1_21CollectiveEpilogueFwdINS6_IJSA_NS7_ILi512EEESA_EEES9_SC_SE_Li256ELb1ELb1ELb1ELb0EEENS1_36VarlenDynamicPersistentTileSchedulerILi64ELi64ELi256ELi128ELb1ELb1ELb1ELb0ELb1ELb1EEEEEEEEEvNT_6ParamsE,@"STO_CUDA_ENTRY STV_DEFAULT"
_ZN7cutlass13device_kernelIN5flash11enable_sm90INS1_16FlashAttnFwdSm90INS1_25CollectiveMainloopFwdSm90ILi2EN4cute5tupleIJNS5_1CILi1EEES8_S8_EEENS6_IJNS7_ILi64EEESA_SA_EEELi512ENS_10bfloat16_tEfNS_4arch4Sm90ELb0ELb0ELb0ELb1ELb1ELb1ELb0ELb0ELb0ELb1ELb1ELb0EEENS1_21CollectiveEpilogueFwdINS6_IJSA_NS7_ILi512EEESA_EEES9_SC_SE_Li256ELb1ELb1ELb1ELb0EEENS1_36VarlenDynamicPersistentTileSchedulerILi64ELi64ELi256ELi128ELb1ELb1ELb1ELb0ELb1ELb1EEEEEEEEEvNT_6ParamsE:
        /* <DEDUP_REMOVED lines=18> */
.L_x_3785:
[----:B------:R-:W-:Y:S05]  /*0120*/  BSYNC B0 ;  /* 0x0000000000007941 */ /* 0x000fea0003800000 */
.L_x_3784:
        /* <DEDUP_REMOVED lines=32> */
[----:B0-----:R3:W4:Y:S01]  /*0330*/  SYNCS.EXCH.64 URZ, [UR6+0x28c30], UR4 ;  /* 0x028c3004063f75b2 */ /* 0x0017220008000100 */
[----:B------:R3:W0:Y:S01]  /*0340*/  SYNCS.EXCH.64 URZ, [UR6+0x28c40], UR4 ;  /* 0x028c4004063f75b2 */ /* 0x0006220008000100 */
[----:B------:R3:W0:Y:S01]  /*0350*/  SYNCS.EXCH.64 URZ, [UR6+0x28c38], UR4 ;  /* 0x028c3804063f75b2 */ /* 0x0006220008000100 */
[----:B------:R3:W0:Y:S02]  /*0360*/  SYNCS.EXCH.64 URZ, [UR6+0x28c48], UR4 ;  /* 0x028c4804063f75b2 */ /* 0x0006240008000100 */
[----:B---3--:R-:W-:Y:S01]  /*0370*/  NOP ;  /* 0x0000000000007918 */ /* 0x008fe20000000000 */
.L_x_3786:
        /* <DEDUP_REMOVED lines=22> */
.L_x_3787:
        /* <DEDUP_REMOVED lines=18> */
.L_x_3788:
        /* <DEDUP_REMOVED lines=22> */
.L_x_3789:
        /* <DEDUP_REMOVED lines=22> */
.L_x_3790:
        /* <DEDUP_REMOVED lines=8> */
.L_x_3793:
[----:B------:R-:W-:-:S08]  /*0940*/  NOP ;  /* 0x0000000000007918 */ /* 0x000fd00000000000 */
[----:B------:R-:W0:Y:S02]  /*0950*/  USETMAXREG.TRY_ALLOC.CTAPOOL UP0, 0xe8 ;  /* 0x000000e8000079c8 */ /* 0x000e240008000600 */
[----:B0-----:R-:W-:-:S13]  /*0960*/  PLOP3.LUT P0, PT, PT, PT, UP0, 0x80, 0x0 ;  /* 0x000000000000781c */ /* 0x001fda0003f0f008 */
[----:B------:R-:W-:Y:S05]  /*0970*/  @!P0 BRA `(.L_x_3793) ;  /* 0xfffffffc00f08947 */ /* 0x000fea000383ffff */
[----:B------:R-:W-:Y:S01]  /*0980*/  ISETP.NE.AND P0, PT, R3, 0x1, PT ;  /* 0x000000010300780c */ /* 0x000fe20003f05270 */
[----:B------:R-:W0:Y:S01]  /*0990*/  S2UR UR4, SR_CgaCtaId ;  /* 0x00000000000479c3 */ /* 0x000e220000008800 */
[----:B------:R-:W-:-:S11]  /*09a0*/  MOV R3, 0x400 ;  /* 0x0000040000037802 */ /* 0x000fd60000000f00 */
[----:B------:R-:W-:Y:S06]  /*09b0*/  @!P0 BAR.ARV 0x8, 0x100 ;  /* 0x0204000000008b1d */ /* 0x000fec0000002000 */
[----:B------:R-:W-:Y:S01]  /*09c0*/  ISETP.GE.U32.AND P0, PT, R0, 0x100, PT ;  /* 0x000001000000780c */ /* 0x000fe20003f06070 */
[----:B0-----:R-:W-:Y:S01]  /*09d0*/  IMAD.U32 R190, RZ, RZ, UR4 ;  /* 0x00000004ffbe7e24 */ /* 0x001fe2000f8e00ff */
[----:B------:R-:W-:-:S04]  /*09e0*/  ULDC UR4, c[0x0][0xc3c] ;  /* 0x00030f0000047ab9 */ /* 0x000fc80000000800 */
[----:B------:R-:W-:-:S07]  /*09f0*/  LEA R2, R190, R3, 0x18 ;  /* 0x00000003be027211 */ /* 0x000fce00078ec0ff */
[----:B------:R-:W-:Y:S08]  /*0a00*/  @P0 BAR.ARV 0xf, 0x100 ;  /* 0x03c4000000000b1d */ /* 0x000ff00000002000 */
[----:B------:R-:W-:Y:S06]  /*0a10*/  BAR.SYNC.DEFER_BLOCKING 0x5, 0x180 ;  /* 0x0146000000007b1d */ /* 0x000fec0000010000 */
[----:B------:R-:W0:Y:S02]  /*0a20*/  LDS.128 R152, [R2+0x28cd0] ;  /* 0x028cd00002987984 */ /* 0x000e240000000c00 */
[----:B------:R-:W-:Y:S06]  /*0a30*/  BAR.ARV 0x4, 0x180 ;  /* 0x0106000000007b1d */ /* 0x000fec0000002000 */
[----:B0-----:R-:W-:-:S13]  /*0a40*/  ISETP.GE.AND P0, PT, R155, UR4, PT ;  /* 0x000000049b007c0c */ /* 0x001fda000bf06270 */
[----:B------:R-:W-:Y:S05]  /*0a50*/  @P0 BRA `(.L_x_3794) ;  /* 0x00000198007c0947 */ /* 0x000fea0003800000 */
[----:B------:R-:W-:Y:S01]  /*0a60*/  VIADD R0, R0, 0xffffff80 ;  /* 0xffffff8000007836 */ /* 0x000fe20000000000 */
[----:B------:R-:W-:Y:S01]  /*0a70*/  ULOP3.LUT UR37, UR36, 0x1, URZ, 0xfc, !UPT ;  /* 0x0000000124257892 */ /* 0x000fe2000f8efc3f */
[----:B------:R-:W-:Y:S02]  /*0a80*/  IMAD.MOV.U32 R201, RZ, RZ, 0x20 ;  /* 0x00000020ffc97424 */ /* 0x000fe400078e00ff */
[----:B------:R-:W-:Y:S01]  /*0a90*/  IMAD.MOV.U32 R23, RZ, RZ, RZ ;  /* 0x000000ffff177224 */ /* 0x000fe200078e00ff */
[----:B------:R-:W-:Y:S01]  /*0aa0*/  SHF.R.S32.HI R3, RZ, 0x1f, R0 ;  /* 0x0000001fff037819 */ /* 0x000fe20000011400 */
[----:B------:R-:W-:Y:S02]  /*0ab0*/  IMAD.MOV.U32 R188, RZ, RZ, RZ ;  /* 0x000000ffffbc7224 */ /* 0x000fe400078e00ff */
[----:B------:R-:W-:Y:S01]  /*0ac0*/  IMAD.MOV.U32 R185, RZ, RZ, RZ ;  /* 0x000000ffffb97224 */ /* 0x000fe200078e00ff */
[CC--:B------:R-:W-:Y:S01]  /*0ad0*/  LEA.HI R5, R3.reuse, R0.reuse, RZ, 0x4 ;  /* 0x0000000003057211 */ /* 0x0c0fe200078f20ff */
[----:B------:R-:W-:Y:S01]  /*0ae0*/  IMAD.MOV.U32 R19, RZ, RZ, RZ ;  /* 0x000000ffff137224 */ /* 0x000fe200078e00ff */
[----:B------:R-:W-:-:S02]  /*0af0*/  LEA.HI R7, R3, R0, RZ, 0x5 ;  /* 0x0000000003077211 */ /* 0x000fc400078f28ff */
[----:B------:R-:W-:Y:S02]  /*0b00*/  SHF.R.S32.HI R6, RZ, 0x4, R5 ;  /* 0x00000004ff067819 */ /* 0x000fe40000011405 */
[--C-:B------:R-:W-:Y:S02]  /*0b10*/  SHF.R.S32.HI R198, RZ, 0x5, R7.reuse ;  /* 0x00000005ffc67819 */ /* 0x100fe40000011407 */
[----:B------:R-:W-:Y:S02]  /*0b20*/  SHF.R.S32.HI R9, RZ, 0x1f, R7 ;  /* 0x0000001fff097819 */ /* 0x000fe40000011407 */
[----:B------:R-:W-:Y:S02]  /*0b30*/  LOP3.LUT R7, R5, 0xfffffff0, RZ, 0xc0, !PT ;  /* 0xfffffff005077812 */ /* 0x000fe400078ec0ff */
[CC--:B------:R-:W-:Y:S02]  /*0b40*/  LEA.HI R4, R3.reuse, R0.reuse, RZ, 0x7 ;  /* 0x0000000003047211 */ /* 0x0c0fe400078f38ff */
[----:B------:R-:W-:Y:S01]  /*0b50*/  LEA.HI R13, R3, R0, RZ, 0x2 ;  /* 0x00000000030d7211 */ /* 0x000fe200078f10ff */
[----:B------:R-:W-:Y:S01]  /*0b60*/  IMAD.IADD R8, R0, 0x1, -R7 ;  /* 0x0000000100087824 */ /* 0x000fe200078e0a07 */
[----:B------:R-:W-:-:S02]  /*0b70*/  LEA.HI R5, R5, R6, RZ, 0x1 ;  /* 0x0000000605057211 */ /* 0x000fc400078f08ff */
[----:B------:R-:W-:Y:S02]  /*0b80*/  LEA.HI R3, R3, R0, RZ, 0x3 ;  /* 0x0000000003037211 */ /* 0x000fe400078f18ff */
[----:B------:R-:W-:Y:S02]  /*0b90*/  LOP3.LUT R5, R5, 0x1ffffffe, RZ, 0xc0, !PT ;  /* 0x1ffffffe05057812 */ /* 0x000fe400078ec0ff */
[----:B------:R-:W-:Y:S02]  /*0ba0*/  LOP3.LUT R15, R3, 0xfffffff8, RZ, 0xc0, !PT ;  /* 0xfffffff8030f7812 */ /* 0x000fe400078ec0ff */
[----:B------:R-:W-:Y:S01]  /*0bb0*/  LOP3.LUT R3, R4, 0xffffff80, RZ, 0xc0, !PT ;  /* 0xffffff8004037812 */ /* 0x000fe200078ec0ff */
[----:B------:R-:W-:Y:S01]  /*0bc0*/  IMAD.IADD R10, R6, 0x1, -R5 ;  /* 0x00000001060a7824 */ /* 0x000fe200078e0a05 */
[----:B------:R-:W-:Y:S01]  /*0bd0*/  LEA.HI R9, R9, R198, RZ, 0x2 ;  /* 0x000000c609097211 */ /* 0x000fe200078f10ff */
[C---:B------:R-:W-:Y:S01]  /*0be0*/  IMAD.IADD R15, R0.reuse, 0x1, -R15 ;  /* 0x00000001000f7824 */ /* 0x040fe200078e0a0f */
[----:B------:R-:W-:Y:S01]  /*0bf0*/  LOP3.LUT R11, R13, 0xfffffffc, RZ, 0xc0, !PT ;  /* 0xfffffffc0d0b7812 */ /* 0x000fe200078ec0ff */
[----:B------:R-:W-:Y:S01]  /*0c00*/  IMAD.IADD R3, R0, 0x1, -R3 ;  /* 0x0000000100037824 */ /* 0x000fe200078e0a03 */
[----:B------:R-:W-:Y:S01]  /*0c10*/  SHF.R.S32.HI R5, RZ, 0x1f, R8 ;  /* 0x0000001fff057819 */ /* 0x000fe20000011408 */
[----:B------:R-:W-:Y:S01]  /*0c20*/  IMAD.SHL.U32 R10, R10, 0x8, RZ ;  /* 0x000000080a0a7824 */ /* 0x000fe200078e00ff */
[----:B------:R-:W-:Y:S01]  /*0c30*/  SHF.R.S32.HI R18, RZ, 0x7, R4 ;  /* 0x00000007ff127819 */ /* 0x000fe20000011404 */
[----:B------:R-:W-:Y:S01]  /*0c40*/  IMAD.IADD R186, R0, 0x1, -R11 ;  /* 0x0000000100ba7824 */ /* 0x000fe200078e0a0b */
[----:B------:R-:W-:Y:S01]  /*0c50*/  LOP3.LUT R7, R9, 0x3ffffc, RZ, 0xc0, !PT ;  /* 0x003ffffc09077812 */ /* 0x000fe200078ec0ff */
[----:B------:R-:W-:Y:S01]  /*0c60*/  IMAD.SHL.U32 R192, R15, 0x8, RZ ;  /* 0x000000080fc07824 */ /* 0x000fe200078e00ff */
[----:B------:R-:W-:Y:S01]  /*0c70*/  LEA.HI R9, R5, R8, RZ, 0x3 ;  /* 0x0000000805097211 */ /* 0x000fe200078f18ff */
[----:B------:R-:W-:Y:S01]  /*0c80*/  IMAD R17, R18, 0x100, R8 ;  /* 0x0000010012117824 */ /* 0x000fe200078e0208 */
[----:B------:R-:W-:Y:S01]  /*0c90*/  SHF.R.S32.HI R0, RZ, 0x1f, R3 ;  /* 0x0000001fff007819 */ /* 0x000fe20000011403 */
[----:B------:R-:W-:Y:S01]  /*0ca0*/  IMAD.IADD R12, R198, 0x1, -R7 ;  /* 0x00000001c60c7824 */ /* 0x000fe200078e0a07 */
[----:B------:R-:W-:Y:S01]  /*0cb0*/  SHF.R.S32.HI R189, RZ, 0x2, R13 ;  /* 0x00000002ffbd7819 */ /* 0x000fe2000001140d */
[----:B------:R-:W-:Y:S01]  /*0cc0*/  IMAD.SHL.U32 R16, R186, 0x8, RZ ;  /* 0x00000008ba107824 */ /* 0x000fe200078e00ff */
[----:B------:R-:W-:Y:S01]  /*0cd0*/  LOP3.LUT R11, R9, 0xfffffff8, RZ, 0xc0, !PT ;  /* 0xfffffff8090b7812 */ /* 0x000fe200078ec0ff */
[----:B------:R-:W-:Y:S01]  /*0ce0*/  IMAD R17, R12, 0x10, R17 ;  /* 0x000000100c117824 */ /* 0x000fe200078e0211 */
[CC--:B------:R-:W-:Y:S01]  /*0cf0*/  LEA.HI R5, R0.reuse, R3.reuse, RZ, 0x2 ;  /* 0x0000000300057211 */ /* 0x0c0fe200078f10ff */
[----:B------:R-:W-:Y:S01]  /*0d00*/  VIADD R12, R189, 0x20 ;  /* 0x00000020bd0c7836 */ /* 0x000fe20000000000 */
[----:B------:R-:W-:Y:S01]  /*0d10*/  LEA.HI R0, R0, R3, RZ, 0x5 ;  /* 0x0000000300007211 */ /* 0x000fe200078f28ff */
[----:B------:R-:W-:Y:S01]  /*0d20*/  IMAD.IADD R11, R8, 0x1, -R11 ;  /* 0x00000001080b7824 */ /* 0x000fe200078e0a0b */
[----:B------:R-:W-:Y:S01]  /*0d30*/  LOP3.LUT R8, R5, 0x7ffffffc, RZ, 0xc0, !PT ;  /* 0x7ffffffc05087812 */ /* 0x000fe200078ec0ff */
[----:B------:R-:W-:Y:S01]  /*0d40*/  IMAD.SHL.U32 R9, R9, 0x40, RZ ;  /* 0x0000004009097824 */ /* 0x000fe200078e00ff */
[--C-:B------:R-:W-:Y:S01]  /*0d50*/  SHF.R.S32.HI R6, RZ, 0x2, R5.reuse ;  /* 0x00000002ff067819 */ /* 0x100fe20000011405 */
[C---:B------:R-:W-:Y:S01]  /*0d60*/  VIADD R214, R16.reuse, 0xa0 ;  /* 0x000000a010d67836 */ /* 0x040fe20000000000 */
[----:B------:R-:W-:Y:S01]  /*0d70*/  SHF.R.S32.HI R7, RZ, 0x1f, R5 ;  /* 0x0000001fff077819 */ /* 0x000fe20000011405 */
[----:B------:R-:W-:Y:S01]  /*0d80*/  IMAD.IADD R8, R3, 0x1, -R8 ;  /* 0x0000000103087824 */ /* 0x000fe200078e0a08 */
[----:B------:R-:W-:Y:S01]  /*0d90*/  SHF.R.S32.HI R5, RZ, 0x1f, R12 ;  /* 0x0000001fff057819 */ /* 0x000fe2000001140c */
[----:B------:R-:W-:Y:S01]  /*0da0*/  IMAD.SHL.U32 R3, R11, 0x40, RZ ;  /* 0x000000400b037824 */ /* 0x000fe200078e00ff */
[----:B------:R-:W-:Y:S01]  /*0db0*/  LEA.HI R7, R7, R6, RZ, 0x3 ;  /* 0x0000000607077211 */ /* 0x000fe200078f18ff */
[----:B------:R-:W-:Y:S01]  /*0dc0*/  VIADD R207, R16, 0x160 ;  /* 0x0000016010cf7836 */ /* 0x000fe20000000000 */
[----:B------:R-:W-:Y:S01]  /*0dd0*/  LEA.HI R14, R5, R12, RZ, 0x3 ;  /* 0x0000000c050e7211 */ /* 0x000fe200078f18ff */
[----:B------:R-:W-:Y:S01]  /*0de0*/  IMAD.SHL.U32 R12, R12, 0x40, RZ ;  /* 0x000000400c0c7824 */ /* 0x000fe200078e00ff */
[----:B------:R-:W-:Y:S01]  /*0df0*/  LOP3.LUT R7, R7, 0xfffffff8, RZ, 0xc0, !PT ;  /* 0xfffffff807077812 */ /* 0x000fe200078ec0ff */
[----:B------:R-:W-:Y:S01]  /*0e00*/  VIADD R212, R16, 0xe0 ;  /* 0x000000e010d47836 */ /* 0x000fe20000000000 */
[----:B------:R-:W-:Y:S01]  /*0e10*/  LOP3.LUT R3, R3, 0x1c0, RZ, 0xc0, !PT ;  /* 0x000001c003037812 */ /* 0x000fe200078ec0ff */
[----:B------:R-:W-:Y:S01]  /*0e20*/  IMAD.SHL.U32 R14, R14, 0x40, RZ ;  /* 0x000000400e0e7824 */ /* 0x000fe200078e00ff */
[----:B------:R-:W-:Y:S01]  /*0e30*/  LOP3.LUT R5, R12, 0x1c0, RZ, 0xc0, !PT ;  /* 0x000001c00c057812 */ /* 0x000fe200078ec0ff */
[--C-:B------:R-:W-:Y:S01]  /*0e40*/  IMAD.U32 R12, R17, 0x40, R10.reuse ;  /* 0x00000040110c7824 */ /* 0x100fe200078e000a */
[----:B------:R-:W-:Y:S01]  /*0e50*/  LOP3.LUT R10, R3, 0x8, R10, 0xf8, !PT ;  /* 0x00000008030a7812 */ /* 0x000fe200078ef80a */
[----:B------:R-:W-:Y:S01]  /*0e60*/  IMAD.IADD R7, R6, 0x1, -R7 ;  /* 0x0000000106077824 */ /* 0x000fe200078e0a07 */
[----:B------:R-:W-:Y:S01]  /*0e70*/  SHF.R.S32.HI R0, RZ, 0x5, R0 ;  /* 0x00000005ff007819 */ /* 0x000fe20000011400 */
[C---:B------:R-:W-:Y:S01]  /*0e80*/  VIADD R215, R16.reuse, 0x80 ;  /* 0x0000008010d77836 */ /* 0x040fe20000000000 */
[----:B------:R-:W-:Y:S01]  /*0e90*/  SHF.R.U32.HI R3, RZ, 0x3, R3 ;  /* 0x00000003ff037819 */ /* 0x000fe20000011603 */
[----:B------:R-:W-:Y:S01]  /*0ea0*/  VIADD R206, R16, 0x180 ;  /* 0x0000018010ce7836 */ /* 0x000fe20000000000 */
[----:B------:R-:W-:Y:S01]  /*0eb0*/  LOP3.LUT R9, R9, 0x7ffffe00, RZ, 0xc0, !PT ;  /* 0x7ffffe0009097812 */ /* 0x000fe200078ec0ff */
[----:B------:R-:W-:Y:S01]  /*0ec0*/  IMAD R195, R0, 0x10, R7 ;  /* 0x0000001000c37824 */ /* 0x000fe200078e0207 */
[----:B------:R-:W-:Y:S01]  /*0ed0*/  LOP3.LUT R10, R10, R3, RZ, 0x3c, !PT ;  /* 0x000000030a0a7212 */ /* 0x000fe200078e3cff */
[----:B------:R-:W-:Y:S01]  /*0ee0*/  VIADD R213, R16, 0xc0 ;  /* 0x000000c010d57836 */ /* 0x000fe20000000000 */
[----:B------:R-:W-:Y:S01]  /*0ef0*/  SHF.R.S32.HI R0, RZ, 0x1f, R13 ;  /* 0x0000001fff007819 */ /* 0x000fe2000001140d */
[----:B------:R-:W-:Y:S01]  /*0f00*/  IMAD R9, R198, 0x400, R9 ;  /* 0x00000400c6097824 */ /* 0x000fe200078e0209 */
[----:B------:R-:W-:Y:S01]  /*0f10*/  LEA.HI R3, R186, R186, RZ, 0x1 ;  /* 0x000000baba037211 */ /* 0x000fe200078f08ff */
[----:B------:R-:W-:Y:S01]  /*0f20*/  VIADD R205, R16, 0x1a0 ;  /* 0x000001a010cd7836 */ /* 0x000fe20000000000 */
[----:B------:R-:W-:Y:S01]  /*0f30*/  LEA.HI R4, R4, R18, RZ, 0x1 ;  /* 0x0000001204047211 */ /* 0x000fe200078f08ff */
[----:B------:R-:W-:Y:S01]  /*0f40*/  IMAD.IADD R9, R9, 0x1, R10 ;  /* 0x0000000109097824 */ /* 0x000fe200078e020a */
[----:B------:R-:W-:Y:S01]  /*0f50*/  SHF.R.U32.HI R6, RZ, 0x3, R5 ;  /* 0x00000003ff067819 */ /* 0x000fe20000011605 */
[----:B------:R-:W-:Y:S01]  /*0f60*/  VIADD R204, R16, 0x1c0 ;  /* 0x000001c010cc7836 */ /* 0x000fe20000000000 */
[----:B------:R-:W-:Y:S01]  /*0f70*/  LOP3.LUT R5, R5, 0x38, R16, 0xf8, !PT ;  /* 0x0000003805057812 */ /* 0x000fe200078ef810 */
[----:B------:R-:W-:Y:S01]  /*0f80*/  STL [R1+0x44], R18 ;  /* 0x0000441201007387 */ /* 0x000fe20000100800 */
[----:B------:R-:W-:Y:S01]  /*0f90*/  LOP3.LUT R14, R14, 0xfffffe00, RZ, 0xc0, !PT ;  /* 0xfffffe000e0e7812 */ /* 0x000fe200078ec0ff */
[----:B------:R-:W-:Y:S01]  /*0fa0*/  VIADD R203, R16, 0x1e0 ;  /* 0x000001e010cb7836 */ /* 0x000fe20000000000 */
[----:B------:R-:W-:Y:S01]  /*0fb0*/  LEA.HI R0, R0, R189, RZ, 0x3 ;  /* 0x000000bd00007211 */ /* 0x000fe200078f18ff */
[----:B------:R0:W-:Y:S01]  /*0fc0*/  STL [R1+0x58], R12 ;  /* 0x0000580c01007387 */ /* 0x0001e20000100800 */
[----:B------:R-:W-:Y:S01]  /*0fd0*/  LOP3.LUT R3, R3, 0x1ffffffe, RZ, 0xc0, !PT ;  /* 0x1ffffffe03037812 */ /* 0x000fe200078ec0ff */
[----:B------:R-:W-:Y:S01]  /*0fe0*/  VIADD R26, R192, 0x80 ;  /* 0x00000080c01a7836 */ /* 0x000fe20000000000 */
[----:B------:R-:W-:Y:S01]  /*0ff0*/  LOP3.LUT R4, R4, 0xfffffe, RZ, 0xc0, !PT ;  /* 0x00fffffe04047812 */ /* 0x000fe200078ec0ff */
[----:B------:R-:W-:Y:S01]  /*1000*/  STL [R1+0x3c], RZ ;  /* 0x00003cff01007387 */ /* 0x000fe20000100800 */
[----:B------:R-:W-:Y:S01]  /*1010*/  LOP3.LUT R5, R14, R5, R6, 0xf6, !PT ;  /* 0x000000050e057212 */ /* 0x000fe200078ef606 */
[----:B------:R-:W-:Y:S01]  /*1020*/  IMAD.IADD R6, R186, 0x1, -R3 ;  /* 0x00000001ba067824 */ /* 0x000fe200078e0a03 */
[----:B------:R-:W-:Y:S01]  /*1030*/  LOP3.LUT R0, R0, 0xfffffff8, RZ, 0xc0, !PT ;  /* 0xfffffff800007812 */ /* 0x000fe200078ec0ff */
[----:B------:R-:W-:Y:S01]  /*1040*/  IMAD.IADD R4, R18, 0x1, -R4 ;  /* 0x0000000112047824 */ /* 0x000fe200078e0a04 */
[----:B------:R-:W-:Y:S01]  /*1050*/  SHF.R.S32.HI R3, RZ, 0x1f, R214 ;  /* 0x0000001fff037819 */ /* 0x000fe200000114d6 */
[----:B------:R-:W-:Y:S01]  /*1060*/  VIADD R21, R192, 0x140 ;  /* 0x00000140c0157836 */ /* 0x000fe20000000000 */
[----:B------:R-:W-:Y:S01]  /*1070*/  SHF.R.S32.HI R10, RZ, 0x1f, R207 ;  /* 0x0000001fff0a7819 */ /* 0x000fe200000114cf */
[----:B------:R-:W-:Y:S01]  /*1080*/  IMAD.IADD R191, R189, 0x1, -R0 ;  /* 0x00000001bdbf7824 */ /* 0x000fe200078e0a00 */
[----:B------:R-:W-:Y:S01]  /*1090*/  R2P PR, R11, 0x6 ;  /* 0x000000060b007804 */ /* 0x000fe20000000000 */
[----:B------:R-:W-:Y:S01]  /*10a0*/  IMAD.SHL.U32 R15, R4, 0x100, RZ ;  /* 0x00000100040f7824 */ /* 0x000fe200078e00ff */
[----:B------:R-:W-:Y:S01]  /*10b0*/  SHF.R.S32.HI R7, RZ, 0x1f, R212 ;  /* 0x0000001fff077819 */ /* 0x000fe200000114d4 */
[----:B------:R-:W-:Y:S01]  /*10c0*/  IMAD R6, R6, 0x8, R195 ;  /* 0x0000000806067824 */ /* 0x000fe200078e02c3 */
[----:B------:R-:W-:Y:S01]  /*10d0*/  SHF.R.S32.HI R0, RZ, 0x1f, R215 ;  /* 0x0000001fff007819 */ /* 0x000fe200000114d7 */
[----:B------:R-:W-:Y:S01]  /*10e0*/  IMAD R199, R9, 0x2, R2 ;  /* 0x0000000209c77824 */ /* 0x000fe200078e0202 */
[----:B------:R-:W-:Y:S01]  /*10f0*/  SHF.R.S32.HI R11, RZ, 0x1f, R206 ;  /* 0x0000001fff0b7819 */ /* 0x000fe200000114ce */
[----:B------:R-:W-:Y:S01]  /*1100*/  STL [R1+0x54], R15 ;  /* 0x0000540f01007387 */ /* 0x000fe20000100800 */
[----:B------:R-:W-:Y:S01]  /*1110*/  SHF.L.U64.HI R224, R214, 0x1, R3 ;  /* 0x00000001d6e07819 */ /* 0x000fe20000010203 */
[C---:B------:R-:W-:Y:S01]  /*1120*/  VIADD R27, R192.reuse, 0x40 ;  /* 0x00000040c01b7836 */ /* 0x040fe20000000000 */
[----:B------:R-:W-:Y:S01]  /*1130*/  SHF.R.S32.HI R4, RZ, 0x1f, R213 ;  /* 0x0000001fff047819 */ /* 0x000fe200000114d5 */
[C---:B------:R-:W-:Y:S01]  /*1140*/  VIADD R25, R192.reuse, 0xc0 ;  /* 0x000000c0c0197836 */ /* 0x040fe20000000000 */
[----:B------:R-:W-:Y:S01]  /*1150*/  SHF.L.U64.HI R3, R207, 0x1, R10 ;  /* 0x00000001cf037819 */ /* 0x000fe2000001020a */
[C---:B------:R-:W-:Y:S01]  /*1160*/  VIADD R24, R192.reuse, 0x100 ;  /* 0x00000100c0187836 */ /* 0x040fe20000000000 */
[----:B0-----:R-:W-:Y:S01]  /*1170*/  SHF.R.S32.HI R12, RZ, 0x1f, R205 ;  /* 0x0000001fff0c7819 */ /* 0x001fe200000114cd */
[----:B------:R-:W-:Y:S01]  /*1180*/  VIADD R20, R192, 0x180 ;  /* 0x00000180c0147836 */ /* 0x000fe20000000000 */
[----:B------:R-:W-:Y:S01]  /*1190*/  SHF.R.S32.HI R13, RZ, 0x1f, R204 ;  /* 0x0000001fff0d7819 */ /* 0x000fe200000114cc */
[----:B------:R0:W-:Y:S01]  /*11a0*/  STL [R1], R3 ;  /* 0x0000000301007387 */ /* 0x0001e20000100800 */
[----:B------:R-:W-:Y:S01]  /*11b0*/  SHF.L.U64.HI R226, R212, 0x1, R7 ;  /* 0x00000001d4e27819 */ /* 0x000fe20000010207 */
[----:B------:R-:W-:Y:S01]  /*11c0*/  VIADD R18, R192, 0x1c0 ;  /* 0x000001c0c0127836 */ /* 0x000fe20000000000 */
[----:B------:R-:W-:Y:S01]  /*11d0*/  SHF.L.U64.HI R223, R215, 0x1, R0 ;  /* 0x00000001d7df7819 */ /* 0x000fe20000010200 */
[----:B------:R-:W-:Y:S01]  /*11e0*/  IMAD.SHL.U32 R0, R8, 0x2, RZ ;  /* 0x0000000208007824 */ /* 0x000fe200078e00ff */
[----:B------:R-:W-:Y:S01]  /*11f0*/  SHF.L.U64.HI R7, R206, 0x1, R11 ;  /* 0x00000001ce077819 */ /* 0x000fe2000001020b */
[----:B------:R-:W-:Y:S01]  /*1200*/  VIADD R217, R16, 0x40 ;  /* 0x0000004010d97836 */ /* 0x000fe20000000000 */
[----:B------:R-:W-:Y:S01]  /*1210*/  SHF.L.U64.HI R225, R213, 0x1, R4 ;  /* 0x00000001d5e17819 */ /* 0x000fe20000010204 */
[----:B------:R-:W-:Y:S01]  /*1220*/  IMAD.IADD R197, R0, 0x1, R15 ;  /* 0x0000000100c57824 */ /* 0x000fe200078e020f */
[----:B------:R-:W-:Y:S01]  /*1230*/  SHF.L.U64.HI R4, R205, 0x1, R12 ;  /* 0x00000001cd047819 */ /* 0x000fe2000001020c */
[----:B------:R-:W-:Y:S01]  /*1240*/  STL [R1+0x4], R7 ;  /* 0x0000040701007387 */ /* 0x000fe20000100800 */
[----:B0-----:R-:W-:Y:S01]  /*1250*/  SHF.L.U64.HI R3, R204, 0x1, R13 ;  /* 0x00000001cc037819 */ /* 0x001fe2000001020d */
[C---:B------:R-:W-:Y:S01]  /*1260*/  VIADD R38, R197.reuse, 0x10 ;  /* 0x00000010c5267836 */ /* 0x040fe20000000000 */
[----:B------:R-:W-:Y:S01]  /*1270*/  SHF.R.S32.HI R14, RZ, 0x1f, R203 ;  /* 0x0000001fff0e7819 */ /* 0x000fe200000114cb */
[----:B------:R0:W-:Y:S01]  /*1280*/  STL [R1+0x48], R0 ;  /* 0x0000480001007387 */ /* 0x0001e20000100800 */
[C---:B------:R-:W-:Y:S01]  /*1290*/  VIADD R35, R197.reuse, 0x28 ;  /* 0x00000028c5237836 */ /* 0x040fe20000000000 */
[----:B------:R-:W-:Y:S01]  /*12a0*/  SHF.R.S32.HI R26, RZ, 0x1f, R26 ;  /* 0x0000001fff1a7819 */ /* 0x000fe2000001141a */
[C---:B------:R-:W-:Y:S01]  /*12b0*/  VIADD R32, R197.reuse, 0x40 ;  /* 0x00000040c5207836 */ /* 0x040fe20000000000 */
[----:B------:R-:W-:Y:S01]  /*12c0*/  STL [R1+0x8], R4 ;  /* 0x0000080401007387 */ /* 0x000fe20000100800 */
[C---:B------:R-:W-:Y:S01]  /*12d0*/  VIADD R29, R197.reuse, 0x58 ;  /* 0x00000058c51d7836 */ /* 0x040fe20000000000 */
[----:B------:R-:W-:Y:S01]  /*12e0*/  SHF.R.S32.HI R21, RZ, 0x1f, R21 ;  /* 0x0000001fff157819 */ /* 0x000fe20000011415 */
[----:B------:R-:W-:Y:S01]  /*12f0*/  VIADD R26, R197, 0x70 ;  /* 0x00000070c51a7836 */ /* 0x000fe20000000000 */
[----:B------:R1:W-:Y:S01]  /*1300*/  STL [R1+0xc], R3 ;  /* 0x00000c0301007387 */ /* 0x0003e20000100800 */
[C---:B------:R-:W-:Y:S01]  /*1310*/  VIADD R216, R16.reuse, 0x60 ;  /* 0x0000006010d87836 */ /* 0x040fe20000000000 */
[----:B0-----:R-:W-:Y:S01]  /*1320*/  SHF.L.U64.HI R0, R203, 0x1, R14 ;  /* 0x00000001cb007819 */ /* 0x001fe2000001020e */
[C---:B------:R-:W-:Y:S01]  /*1330*/  VIADD R210, R16.reuse, 0x100 ;  /* 0x0000010010d27836 */ /* 0x040fe20000000000 */
[----:B------:R-:W-:Y:S01]  /*1340*/  SHF.R.S32.HI R27, RZ, 0x1f, R27 ;  /* 0x0000001fff1b7819 */ /* 0x000fe2000001141b */
[C---:B------:R-:W-:Y:S01]  /*1350*/  VIADD R209, R16.reuse, 0x120 ;  /* 0x0000012010d17836 */ /* 0x040fe20000000000 */
[----:B------:R-:W-:Y:S01]  /*1360*/  SHF.R.S32.HI R25, RZ, 0x1f, R25 ;  /* 0x0000001fff197819 */ /* 0x000fe20000011419 */
[----:B------:R0:W-:Y:S01]  /*1370*/  STL [R1+0x10], R0 ;  /* 0x0000100001007387 */ /* 0x0001e20000100800 */
[C---:B------:R-:W-:Y:S01]  /*1380*/  VIADD R208, R16.reuse, 0x140 ;  /* 0x0000014010d07836 */ /* 0x040fe20000000000 */
[----:B------:R-:W-:Y:S01]  /*1390*/  SHF.R.S32.HI R24, RZ, 0x1f, R24 ;  /* 0x0000001fff187819 */ /* 0x000fe20000011418 */
[----:B-1----:R-:W-:Y:S01]  /*13a0*/  IMAD R3, R5, 0x2, R2 ;  /* 0x0000000205037824 */ /* 0x002fe200078e0202 */
[----:B------:R-:W-:Y:S01]  /*13b0*/  SHF.R.S32.HI R20, RZ, 0x1f, R20 ;  /* 0x0000001fff147819 */ /* 0x000fe20000011414 */
[C---:B------:R-:W-:Y:S01]  /*13c0*/  VIADD R21, R197.reuse, 0x88 ;  /* 0x00000088c5157836 */ /* 0x040fe20000000000 */
[----:B------:R-:W-:Y:S01]  /*13d0*/  SHF.R.S32.HI R18, RZ, 0x1f, R18 ;  /* 0x0000001fff127819 */ /* 0x000fe20000011412 */
[----:B------:R-:W-:Y:S01]  /*13e0*/  VIADD R15, R197, 0xa0 ;  /* 0x000000a0c50f7836 */ /* 0x000fe20000000000 */
[----:B------:R-:W-:Y:S01]  /*13f0*/  STL [R1+0x4c], R3 ;  /* 0x00004c0301007387 */ /* 0x000fe20000100800 */
[----:B------:R-:W-:Y:S01]  /*1400*/  VIADD R202, R199, 0x26800 ;  /* 0x00026800c7ca7836 */ /* 0x000fe20000000000 */
[----:B------:R-:W-:Y:S01]  /*1410*/  SEL R201, R201, 0xffffffe0, !P1 ;  /* 0xffffffe0c9c97807 */ /* 0x000fe20004800000 */
[C---:B------:R-:W-:Y:S01]  /*1420*/  VIADD R12, R197.reuse, 0xb8 ;  /* 0x000000b8c50c7836 */ /* 0x040fe20000000000 */
[----:B------:R1:W-:Y:S01]  /*1430*/  STL [R1+0x50], R6 ;  /* 0x0000500601007387 */ /* 0x0003e20000100800 */
[----:B0-----:R-:W-:Y:S01]  /*1440*/  SHF.R.S32.HI R0, RZ, 0x1f, R197 ;  /* 0x0000001fff007819 */ /* 0x001fe200000114c5 */
[C---:B------:R-:W-:Y:S01]  /*1450*/  VIADD R8, R197.reuse, 0xd0 ;  /* 0x000000d0c5087836 */ /* 0x040fe20000000000 */
[----:B------:R-:W-:Y:S01]  /*1460*/  SHF.R.S32.HI R220, RZ, 0x1f, R217 ;  /* 0x0000001fffdc7819 */ /* 0x000fe200000114d9 */
[----:B------:R-:W-:Y:S01]  /*1470*/  VIADD R22, R16, 0x20 ;  /* 0x0000002010167836 */ /* 0x000fe20000000000 */
[----:B------:R-:W-:Y:S01]  /*1480*/  SHF.R.S32.HI R221, RZ, 0x1f, R216 ;  /* 0x0000001fffdd7819 */ /* 0x000fe200000114d8 */
[C---:B------:R-:W-:Y:S01]  /*1490*/  VIADD R39, R197.reuse, 0x8 ;  /* 0x00000008c5277836 */ /* 0x040fe20000000000 */
[----:B------:R-:W-:Y:S01]  /*14a0*/  SHF.R.S32.HI R227, RZ, 0x1f, R210 ;  /* 0x0000001fffe37819 */ /* 0x000fe200000114d2 */
[C---:B------:R-:W-:Y:S01]  /*14b0*/  VIADD R37, R197.reuse, 0x18 ;  /* 0x00000018c5257836 */ /* 0x040fe20000000000 */
[----:B------:R-:W-:Y:S01]  /*14c0*/  SHF.R.S32.HI R228, RZ, 0x1f, R209 ;  /* 0x0000001fffe47819 */ /* 0x000fe200000114d1 */
[C---:B------:R-:W-:Y:S01]  /*14d0*/  VIADD R36, R197.reuse, 0x20 ;  /* 0x00000020c5247836 */ /* 0x040fe20000000000 */
[----:B-1----:R-:W-:Y:S01]  /*14e0*/  SHF.R.S32.HI R6, RZ, 0x1f, R38 ;  /* 0x0000001fff067819 */ /* 0x002fe20000011426 */
        /* <DEDUP_REMOVED lines=23> */
[----:B------:R-:W-:Y:S01]  /*1660*/  SHF.L.U64.HI R220, R217, 0x1, R220 ;  /* 0x00000001d9dc7819 */ /* 0x000fe200000102dc */
[C---:B------:R-:W-:Y:S01]  /*1670*/  VIADD R11, R197.reuse, 0xc0 ;  /* 0x000000c0c50b7836 */ /* 0x040fe20000000000 */
[----:B------:R-:W-:Y:S01]  /*1680*/  SHF.L.U64.HI R221, R216, 0x1, R221 ;  /* 0x00000001d8dd7819 */ /* 0x000fe200000102dd */
[C---:B------:R-:W-:Y:S01]  /*1690*/  VIADD R10, R197.reuse, 0xc8 ;  /* 0x000000c8c50a7836 */ /* 0x040fe20000000000 */
[----:B------:R-:W-:Y:S01]  /*16a0*/  SHF.L.U64.HI R227, R210, 0x1, R227 ;  /* 0x00000001d2e37819 */ /* 0x000fe200000102e3 */
[----:B------:R-:W-:Y:S01]  /*16b0*/  VIADD R7, R197, 0xd8 ;  /* 0x000000d8c5077836 */ /* 0x000fe20000000000 */
[----:B------:R-:W-:Y:S01]  /*16c0*/  SHF.L.U64.HI R228, R209, 0x1, R228 ;  /* 0x00000001d1e47819 */ /* 0x000fe200000102e4 */
[C---:B------:R-:W-:Y:S01]  /*16d0*/  VIADD R5, R197.reuse, 0xe0 ;  /* 0x000000e0c5057836 */ /* 0x040fe20000000000 */
[----:B------:R-:W-:Y:S01]  /*16e0*/  SHF.L.U64.HI R229, R208, 0x1, R229 ;  /* 0x00000001d0e57819 */ /* 0x000fe200000102e5 */
        /* <DEDUP_REMOVED lines=8> */
[----:B------:R-:W-:Y:S01]  /*1770*/  IMAD.SHL.U32 R186, R186, 0x4, RZ ;  /* 0x00000004baba7824 */ /* 0x000fe200078e00ff */
[----:B------:R-:W-:Y:S01]  /*1780*/  SHF.R.S32.HI R33, RZ, 0x1f, R33 ;  /* 0x0000001fff217819 */ /* 0x000fe20000011421 */
[C---:B------:R-:W-:Y:S01]  /*1790*/  @P2 VIADD R200, R202.reuse, 0xffffffc0 ;  /* 0xffffffc0cac82836 */ /* 0x040fe20000000000 */
[----:B------:R-:W-:Y:S01]  /*17a0*/  SHF.R.S32.HI R31, RZ, 0x1f, R31 ;  /* 0x0000001fff1f7819 */ /* 0x000fe2000001141f */
[----:B------:R-:W-:Y:S01]  /*17b0*/  IMAD.IADD R202, R202, 0x1, R201 ;  /* 0x00000001caca7824 */ /* 0x000fe200078e02c9 */
[----:B------:R-:W-:Y:S01]  /*17c0*/  SHF.R.S32.HI R30, RZ, 0x1f, R30 ;  /* 0x0000001fff1e7819 */ /* 0x000fe2000001141e */
[----:B------:R-:W-:Y:S01]  /*17d0*/  VIADD R194, R186, 0x10 ;  /* 0x00000010bac27836 */ /* 0x000fe20000000000 */
[----:B------:R-:W-:Y:S01]  /*17e0*/  SHF.R.S32.HI R28, RZ, 0x1f, R28 ;  /* 0x0000001fff1c7819 */ /* 0x000fe2000001141c */
[----:B------:R-:W-:Y:S01]  /*17f0*/  IMAD.IADD R201, R201, 0x1, R200 ;  /* 0x00000001c9c97824 */ /* 0x000fe200078e02c8 */
        /* <DEDUP_REMOVED lines=13> */
[----:B------:R-:W-:-:S07]  /*18d0*/  SHF.R.S32.HI R0, RZ, 0x1f, R0 ;  /* 0x0000001fff007819 */ /* 0x000fce0000011400 */
.L_x_3931:
[----:B012-4-:R-:W0:Y:S01]  /*18e0*/  LDC.64 R4, c[0x0][0xc88] ;  /* 0x00032200ff047b82 */ /* 0x017e220000000a00 */
[----:B------:R-:W-:Y:S01]  /*18f0*/  ULDC.64 UR4, c[0x0][0xa28] ;  /* 0x00028a0000047ab9 */ /* 0x000fe20000000a00 */
[----:B------:R-:W-:Y:S01]  /*1900*/  ULDC.64 UR8, c[0x0][0xa18] ;  /* 0x0002860000087ab9 */ /* 0x000fe20000000a00 */
[----:B------:R-:W-:Y:S01]  /*1910*/  ULDC.64 UR6, c[0x0][0xa08] ;  /* 0x0002820000067ab9 */ /* 0x000fe20000000a00 */
[----:B0-----:R-:W-:-:S05]  /*1920*/  IMAD.WIDE R4, R155, 0x4, R4 ;  /* 0x000000049b047825 */ /* 0x001fca00078e0204 */
[----:B-----5:R-:W2:Y:S01]  /*1930*/  LDG.E R26, desc[UR42][R4.64] ;  /* 0x0000002a041a7981 */ /* 0x020ea2000c1e1900 */
[----:B------:R-:W-:Y:S01]  /*1940*/  ISETP.NE.U32.AND P2, PT, RZ, UR4, PT ;  /* 0x00000004ff007c0c */ /* 0x000fe2000bf45070 */
[----:B---3--:R-:W-:Y:S01]  /*1950*/  IMAD.MOV.U32 R8, RZ, RZ, RZ ;  /* 0x000000ffff087224 */ /* 0x008fe200078e00ff */
        /* <DEDUP_REMOVED lines=8> */
[C---:B------:R-:W-:Y:S01]  /*19e0*/  @P2 LEA R6, P3, R26.reuse, UR4, 0x2 ;  /* 0x000000041a062c11 */ /* 0x040fe2000f8610ff */
[----:B------:R-:W-:Y:S01]  /*19f0*/  STL [R1+0x14], R26 ;  /* 0x0000141a01007387 */ /* 0x000fe20000100800 */
[C-C-:B------:R-:W-:Y:S02]  /*1a00*/  SHF.L.U64.HI R27, R26.reuse, 0x2, R0.reuse ;  /* 0x000000021a1b7819 */ /* 0x140fe40000010200 */
[----:B------:R-:W-:Y:S01]  /*1a10*/  @P2 LEA.HI.X R7, R26, UR5, R0, 0x2, P3 ;  /* 0x000000051a072c11 */ /* 0x000fe200098f1400 */
[----:B------:R-:W-:Y:S01]  /*1a20*/  ULDC UR4, c[0x0][0x288] ;  /* 0x0000a20000047ab9 */ /* 0x000fe20000000800 */
[C---:B------:R-:W-:Y:S01]  /*1a30*/  IADD3 R4, P4, R28.reuse, UR6, RZ ;  /* 0x000000061c047c10 */ /* 0x040fe2000ff9e0ff */
[----:B------:R0:W-:Y:S04]  /*1a40*/  STL [R1+0x40], R0 ;  /* 0x0000400001007387 */ /* 0x0001e80000100800 */
[----:B------:R1:W5:Y:S01]  /*1a50*/  @P2 LDG.E R8, desc[UR42][R6.64] ;  /* 0x0000002a06082981 */ /* 0x000362000c1e1900 */
[----:B------:R-:W-:Y:S01]  /*1a60*/  IMAD.U32 R152, RZ, RZ, UR4 ;  /* 0x00000004ff987e24 */ /* 0x000fe2000f8e00ff */
[----:B------:R-:W-:Y:S01]  /*1a70*/  IADD3.X R5, R27, UR7, RZ, P4, !PT ;  /* 0x000000071b057c10 */ /* 0x000fe2000a7fe4ff */
[----:B------:R-:W-:Y:S01]  /*1a80*/  ULDC.64 UR4, c[0x0][0x418] ;  /* 0x0001060000047ab9 */ /* 0x000fe20000000a00 */
[----:B------:R2:W-:Y:S04]  /*1a90*/  STL [R1+0x1c], R28 ;  /* 0x00001c1c01007387 */ /* 0x0005e80000100800 */
[----:B------:R2:W5:Y:S01]  /*1aa0*/  @P0 LDG.E R24, desc[UR42][R4.64] ;  /* 0x0000002a04180981 */ /* 0x000562000c1e1900 */
[----:B-1----:R-:W-:-:S03]  /*1ab0*/  @P1 IADD3 R6, P2, R28, UR8, RZ ;  /* 0x000000081c061c10 */ /* 0x002fc6000ff5e0ff */
[----:B------:R2:W-:Y:S01]  /*1ac0*/  STL [R1+0x20], R27 ;  /* 0x0000201b01007387 */ /* 0x0005e20000100800 */
[----:B------:R-:W-:Y:S01]  /*1ad0*/  @P1 IADD3.X R7, R27, UR9, RZ, P2, !PT ;  /* 0x000000091b071c10 */ /* 0x000fe200097fe4ff */
[----:B------:R-:W-:Y:S02]  /*1ae0*/  UISETP.NE.U32.AND UP0, UPT, UR4, URZ, UPT ;  /* 0x0000003f0400728c */ /* 0x000fe4000bf05070 */
[----:B------:R2:W-:Y:S01]  /*1af0*/  STL [R1+0x24], R153 ;  /* 0x0000249901007387 */ /* 0x0005e20000100800 */
[----:B------:R-:W-:Y:S01]  /*1b00*/  ULDC.64 UR8, c[0x0][0xa20] ;  /* 0x0002880000087ab9 */ /* 0x000fe20000000a00 */
[----:B------:R-:W-:Y:S02]  /*1b10*/  ULDC UR4, c[0x0][0x424] ;  /* 0x0001090000047ab9 */ /* 0x000fe40000000800 */
[----:B------:R2:W5:Y:S01]  /*1b20*/  @P1 LDG.E R152, desc[UR42][R6.64] ;  /* 0x0000002a06981981 */ /* 0x000562000c1e1900 */
[----:B------:R-:W-:Y:S01]  /*1b30*/  UISETP.NE.AND.EX UP0, UPT, UR5, URZ, UPT, UP0 ;  /* 0x0000003f0500728c */ /* 0x000fe2000bf05300 */
[----:B------:R-:W-:-:S02]  /*1b40*/  LOP3.LUT R3, R154, 0xff000000, RZ, 0xc0, !PT ;  /* 0xff0000009a037812 */ /* 0x000fc400078ec0ff */
[----:B------:R-:W-:Y:S01]  /*1b50*/  ISETP.NE.U32.AND P2, PT, RZ, UR8, PT ;  /* 0x00000008ff007c0c */ /* 0x000fe2000bf45070 */
[----:B------:R-:W-:Y:S01]  /*1b60*/  USEL UR4, UR4, 0x1, UP0 ;  /* 0x0000000104047887 */ /* 0x000fe20008000000 */
[----:B------:R-:W-:Y:S01]  /*1b70*/  ULDC UR5, c[0x0][0x2f0] ;  /* 0x0000bc0000057ab9 */ /* 0x000fe20000000800 */
[----:B0-----:R-:W-:Y:S02]  /*1b80*/  LOP3.LUT R0, R154, 0xff0000, RZ, 0xc0, !PT ;  /* 0x00ff00009a007812 */ /* 0x001fe400078ec0ff */
[----:B------:R-:W-:Y:S01]  /*1b90*/  UIMAD UR4, UR4, UR5, URZ ;  /* 0x00000005040472a4 */ /* 0x000fe2000f8e023f */
[----:B------:R-:W-:Y:S02]  /*1ba0*/  SHF.R.U32.HI R3, RZ, 0x8, R3 ;  /* 0x00000008ff037819 */ /* 0x000fe40000011603 */
[----:B------:R-:W-:Y:S01]  /*1bb0*/  ISETP.NE.AND.EX P2, PT, RZ, UR9, PT, P2 ;  /* 0x00000009ff007c0c */ /* 0x000fe2000bf45320 */
[----:B------:R-:W-:Y:S01]  /*1bc0*/  ULDC UR5, c[0x0][0x348] ;  /* 0x0000d20000057ab9 */ /* 0x000fe20000000800 */
[----:B------:R-:W-:-:S02]  /*1bd0*/  LEA.HI R9, R0, R3, RZ, 0x10 ;  /* 0x0000000300097211 */ /* 0x000fc400078f80ff */
[----:B------:R-:W-:Y:S01]  /*1be0*/  LOP3.LUT R184, R154, 0xffff, RZ, 0xc0, !PT ;  /* 0x0000ffff9ab87812 */ /* 0x000fe200078ec0ff */
[----:B--2---:R-:W-:Y:S08]  /*1bf0*/  @P1 BRA `(.L_x_3795) ;  /* 0x0000000000241947 */ /* 0x004ff00003800000 */
        /* <DEDUP_REMOVED lines=9> */
.L_x_3795:
[----:B------:R-:W-:Y:S02]  /*1c90*/  IMAD.U32 R36, RZ, RZ, UR5 ;  /* 0x00000005ff247e24 */ /* 0x000fe4000f8e00ff */
[----:B------:R-:W-:Y:S01]  /*1ca0*/  IMAD.U32 R25, RZ, RZ, UR4 ;  /* 0x00000004ff197e24 */ /* 0x000fe2000f8e00ff */
[----:B------:R-:W-:Y:S06]  /*1cb0*/  @!P2 BRA `(.L_x_3796) ;  /* 0x000000000010a947 */ /* 0x000fec0003800000 */
[----:B------:R-:W-:-:S04]  /*1cc0*/  IADD3 R4, P0, R28, UR8, RZ ;  /* 0x000000081c047c10 */ /* 0x000fc8000ff1e0ff */
[----:B------:R-:W-:-:S05]  /*1cd0*/  IADD3.X R5, R27, UR9, RZ, P0, !PT ;  /* 0x000000091b057c10 */ /* 0x000fca00087fe4ff */
[----:B------:R0:W5:Y:S01]  /*1ce0*/  LDG.E R25, desc[UR42][R4.64] ;  /* 0x0000002a04197981 */ /* 0x000162000c1e1900 */
[----:B------:R-:W-:Y:S05]  /*1cf0*/  BRA `(.L_x_3797) ;  /* 0x0000000000107947 */ /* 0x000fea0003800000 */
.L_x_3796:
[----:B------:R-:W-:Y:S05]  /*1d00*/  @!P0 BRA `(.L_x_3797) ;  /* 0x00000000000c8947 */ /* 0x000fea0003800000 */
[----:B------:R-:W2:Y:S04]  /*1d10*/  LDG.E R0, desc[UR42][R4.64] ;  /* 0x0000002a04007981 */ /* 0x000ea8000c1e1900 */
[----:B------:R-:W2:Y:S02]  /*1d20*/  LDG.E R25, desc[UR42][R4.64+0x4] ;  /* 0x0000042a04197981 */ /* 0x000ea4000c1e1900 */
[----:B--2---:R-:W-:-:S07]  /*1d30*/  IMAD.IADD R25, R25, 0x1, -R0 ;  /* 0x0000000119197824 */ /* 0x004fce00078e0a00 */
.L_x_3797:
[----:B------:R-:W-:Y:S02]  /*1d40*/  ULDC.64 UR4, c[0x0][0xa10] ;  /* 0x0002840000047ab9 */ /* 0x000fe40000000a00 */
[----:B------:R-:W-:-:S04]  /*1d50*/  ISETP.NE.U32.AND P0, PT, RZ, UR4, PT ;  /* 0x00000004ff007c0c */ /* 0x000fc8000bf05070 */
[----:B------:R-:W-:Y:S01]  /*1d60*/  ISETP.NE.AND.EX P0, PT, RZ, UR5, PT, P0 ;  /* 0x00000005ff007c0c */ /* 0x000fe2000bf05300 */
[----:B------:R-:W-:Y:S02]  /*1d70*/  ULDC.64 UR4, c[0x0][0xa30] ;  /* 0x00028c0000047ab9 */ /* 0x000fe40000000a00 */
[----:B------:R-:W-:-:S10]  /*1d80*/  ISETP.NE.U32.AND P1, PT, RZ, UR4, PT ;  /* 0x00000004ff007c0c */ /* 0x000fd4000bf25070 */
[----:B0-----:R-:W0:Y:S01]  /*1d90*/  @P0 LDC.64 R4, c[0x0][0xa10] ;  /* 0x00028400ff040b82 */ /* 0x001e220000000a00 */
[----:B------:R-:W-:Y:S01]  /*1da0*/  ISETP.NE.AND.EX P1, PT, RZ, UR5, PT, P1 ;  /* 0x00000005ff007c0c */ /* 0x000fe2000bf25310 */
[----:B0-----:R-:W-:-:S05]  /*1db0*/  @P0 IMAD.WIDE R4, R26, 0x4, R4 ;  /* 0x000000041a040825 */ /* 0x001fca00078e0204 */
[----:B------:R-:W2:Y:S04]  /*1dc0*/  @P0 LDG.E R0, desc[UR42][R4.64] ;  /* 0x0000002a04000981 */ /* 0x000ea8000c1e1900 */
[----:B------:R0:W2:Y:S01]  /*1dd0*/  @P0 LDG.E R3, desc[UR42][R4.64+0x4] ;  /* 0x0000042a04030981 */ /* 0x0000a2000c1e1900 */
[----:B-----5:R-:W-:Y:S02]  /*1de0*/  IMAD.MOV.U32 R154, RZ, RZ, R25 ;  /* 0x000000ffff9a7224 */ /* 0x020fe400078e0019 */
[----:B0-----:R-:W-:-:S04]  /*1df0*/  @P1 IADD3 R4, P2, R28, UR4, RZ ;  /* 0x000000041c041c10 */ /* 0x001fc8000ff5e0ff */
[----:B------:R-:W-:-:S05]  /*1e00*/  @P1 IADD3.X R5, R27, UR5, RZ, P2, !PT ;  /* 0x000000051b051c10 */ /* 0x000fca00097fe4ff */
[----:B------:R0:W5:Y:S01]  /*1e10*/  @P1 LDG.E R154, desc[UR42][R4.64] ;  /* 0x0000002a049a1981 */ /* 0x000162000c1e1900 */
[----:B------:R-:W-:Y:S01]  /*1e20*/  LOP3.LUT R12, R9, 0xff, RZ, 0xc0, !PT ;  /* 0x000000ff090c7812 */ /* 0x000fe200078ec0ff */
[----:B------:R-:W-:Y:S01]  /*1e30*/  IMAD.IADD R11, R25, 0x1, -R8 ;  /* 0x00000001190b7824 */ /* 0x000fe200078e0a08 */
[----:B------:R-:W-:Y:S01]  /*1e40*/  SHF.R.U32.HI R6, RZ, 0x10, R9 ;  /* 0x00000010ff067819 */ /* 0x000fe20000011609 */
[----:B------:R-:W-:Y:S01]  /*1e50*/  BSSY B0, `(.L_x_3798) ;  /* 0x000002b000007945 */ /* 0x000fe20003800000 */
[----:B------:R-:W-:Y:S01]  /*1e60*/  LOP3.LUT R18, R18, 0xfffffffb, RZ, 0xc0, !PT ;  /* 0xfffffffb12127812 */ /* 0x000fe200078ec0ff */
[----:B------:R0:W-:Y:S01]  /*1e70*/  STL [R1+0x38], R12 ;  /* 0x0000380c01007387 */ /* 0x0001e20000100800 */
[----:B------:R-:W-:-:S03]  /*1e80*/  IMAD.MOV.U32 R7, RZ, RZ, RZ ;  /* 0x000000ffff077224 */ /* 0x000fc600078e00ff */
[----:B------:R0:W-:Y:S01]  /*1e90*/  STL [R1+0x18], R6 ;  /* 0x0000180601007387 */ /* 0x0001e20000100800 */
[----:B--2---:R-:W-:-:S04]  /*1ea0*/  @P0 IMAD.IADD R36, R3, 0x1, -R0 ;  /* 0x0000000103240824 */ /* 0x004fc800078e0a00 */
[----:B------:R-:W-:-:S04]  /*1eb0*/  IMAD.IADD R155, R11, 0x1, R36 ;  /* 0x000000010b9b7824 */ /* 0x000fc800078e0224 */
[C---:B------:R-:W-:Y:S01]  /*1ec0*/  VIADD R0, R155.reuse, 0x3f ;  /* 0x0000003f9b007836 */ /* 0x040fe20000000000 */
[----:B------:R-:W-:-:S04]  /*1ed0*/  ISETP.GE.AND P3, PT, R155, 0x1, PT ;  /* 0x000000019b00780c */ /* 0x000fc80003f66270 */
[----:B------:R-:W-:-:S04]  /*1ee0*/  SHF.R.S32.HI R3, RZ, 0x1f, R0 ;  /* 0x0000001fff037819 */ /* 0x000fc80000011400 */
[----:B------:R-:W-:-:S04]  /*1ef0*/  LEA.HI R3, R3, R0, RZ, 0x6 ;  /* 0x0000000003037211 */ /* 0x000fc800078f30ff */
[----:B------:R-:W-:Y:S02]  /*1f00*/  SHF.R.S32.HI R168, RZ, 0x6, R3 ;  /* 0x00000006ffa87819 */ /* 0x000fe40000011403 */
[----:B------:R-:W-:Y:S01]  /*1f10*/  @P3 LOP3.LUT R18, R18, 0x4, RZ, 0xfc, !PT ;  /* 0x0000000412123812 */ /* 0x000fe200078efcff */
[----:B0-----:R-:W-:Y:S06]  /*1f20*/  @!P3 BRA `(.L_x_3799) ;  /* 0x000000000074b947 */ /* 0x001fec0003800000 */
[----:B------:R-:W-:Y:S01]  /*1f30*/  ISETP.NE.AND P0, PT, R6, RZ, PT ;  /* 0x000000ff0600720c */ /* 0x000fe20003f05270 */
[----:B------:R-:W-:-:S03]  /*1f40*/  ULDC UR4, c[0x0][0x9f0] ;  /* 0x00027c0000047ab9 */ /* 0x000fc60000000800 */
[----:B------:R-:W-:-:S04]  /*1f50*/  SEL R9, R6, UR4, P0 ;  /* 0x0000000406097c07 */ /* 0x000fc80008000000 */
[-C--:B------:R-:W-:Y:S02]  /*1f60*/  IABS R6, R9.reuse ;  /* 0x0000000900067213 */ /* 0x080fe40000000000 */
        /* <DEDUP_REMOVED lines=25> */
.L_x_3799:
[----:B------:R-:W-:Y:S05]  /*2100*/  BSYNC B0 ;  /* 0x0000000000007941 */ /* 0x000fea0003800000 */
.L_x_3798:
[----:B------:R-:W-:Y:S01]  /*2110*/  IMAD R0, R12, R7, RZ ;  /* 0x000000070c007224 */ /* 0x000fe200078e02ff */
[----:B------:R-:W-:-:S04]  /*2120*/  PLOP3.LUT P2, PT, PT, PT, PT, 0x80, 0x0 ;  /* 0x000000000000781c */ /* 0x000fc80003f4f070 */
[C---:B------:R-:W-:Y:S01]  /*2130*/  VIADDMNMX R7, R0.reuse, R7, R168, PT ;  /* 0x0000000700077246 */ /* 0x040fe200038001a8 */
[----:B------:R-:W-:-:S04]  /*2140*/  IMAD R0, R0, 0x40, -R11 ;  /* 0x0000004000007824 */ /* 0x000fc800078e0a0b */
[----:B------:R-:W-:Y:S01]  /*2150*/  IMAD R7, R7, 0x40, -R11 ;  /* 0x0000004007077824 */ /* 0x000fe200078e0a0b */
[----:B------:R-:W-:-:S04]  /*2160*/  VIMNMX R0, RZ, R0, !PT ;  /* 0x00000000ff007248 */ /* 0x000fc80007fe0100 */
[----:B------:R-:W-:Y:S02]  /*2170*/  VIMNMX R7, R7, R36, PT ;  /* 0x0000002407077248 */ /* 0x000fe40003fe0100 */
[----:B------:R-:W-:Y:S02]  /*2180*/  SHF.R.U32.HI R35, RZ, 0x6, R0 ;  /* 0x00000006ff237819 */ /* 0x000fe40000011600 */
[----:B------:R-:W-:-:S03]  /*2190*/  ISETP.GT.AND P0, PT, R7, R0, PT ;  /* 0x000000000700720c */ /* 0x000fc60003f04270 */
[----:B------:R-:W-:-:S10]  /*21a0*/  IMAD.MOV.U32 R34, RZ, RZ, R35 ;  /* 0x000000ffff227224 */ /* 0x000fd400078e0023 */
[----:B------:R-:W-:-:S05]  /*21b0*/  @P0 VIADD R3, R7, 0x3f ;  /* 0x0000003f07030836 */ /* 0x000fca0000000000 */
[----:B------:R-:W-:-:S04]  /*21c0*/  @P0 SHF.R.S32.HI R0, RZ, 0x1f, R3 ;  /* 0x0000001fff000819 */ /* 0x000fc80000011403 */
[----:B------:R-:W-:-:S04]  /*21d0*/  @P0 LEA.HI R0, R0, R3, RZ, 0x6 ;  /* 0x0000000300000211 */ /* 0x000fc800078f30ff */
[----:B------:R-:W-:-:S04]  /*21e0*/  @P0 SHF.R.S32.HI R34, RZ, 0x6, R0 ;  /* 0x00000006ff220819 */ /* 0x000fc80000011400 */
        /* <DEDUP_REMOVED lines=22> */
.L_x_3802:
[----:B------:R-:W-:Y:S05]  /*2350*/  BSYNC B6 ;  /* 0x0000000000067941 */ /* 0x000fea0003800000 */
.L_x_3801:
        /* <DEDUP_REMOVED lines=20> */
.L_x_3804:
[----:B------:R-:W-:Y:S05]  /*24a0*/  BSYNC B6 ;  /* 0x0000000000067941 */ /* 0x000fea0003800000 */
.L_x_3803:
[----:B------:R-:W-:Y:S01]  /*24b0*/  ULDC.64 UR4, c[0x0][0x9f8] ;  /* 0x00027e0000047ab9 */ /* 0x000fe20000000a00 */
[----:B------:R-:W-:Y:S01]  /*24c0*/  IMAD.MOV.U32 R0, RZ, RZ, R26 ;  /* 0x000000ffff007224 */ /* 0x000fe200078e001a */
[----:B------:R-:W-:Y:S01]  /*24d0*/  ISETP.NE.U32.AND P0, PT, RZ, UR4, PT ;  /* 0x00000004ff007c0c */ /* 0x000fe2000bf05070 */
[----:B------:R-:W0:Y:S01]  /*24e0*/  S2R R3, SR_TID.X ;  /* 0x0000000000037919 */ /* 0x000e220000002100 */
[----:B------:R-:W1:Y:S02]  /*24f0*/  LDC.64 R6, c[0x0][0x3f8] ;  /* 0x0000fe00ff067b82 */ /* 0x000e640000000a00 */
[----:B------:R-:W-:-:S06]  /*2500*/  ISETP.NE.AND.EX P0, PT, RZ, UR5, PT, P0 ;  /* 0x00000005ff007c0c */ /* 0x000fcc000bf05300 */
[----:B------:R-:W2:Y:S07]  /*2510*/  LDC R45, c[0x0][0x3f4] ;  /* 0x0000fd00ff2d7b82 */ /* 0x000eae0000000800 */
[----:B------:R-:W-:Y:S02]  /*2520*/  @P0 IADD3 R4, P1, R28, UR4, RZ ;  /* 0x000000041c040c10 */ /* 0x000fe4000ff3e0ff */
[----:B------:R-:W-:Y:S02]  /*2530*/  SHF.R.S32.HI R9, RZ, 0x1f, R189 ;  /* 0x0000001fff097819 */ /* 0x000fe400000114bd */
[----:B------:R-:W-:Y:S01]  /*2540*/  SHF.R.S32.HI R187, RZ, 0x1f, R186 ;  /* 0x0000001fffbb7819 */ /* 0x000fe200000114ba */
[----:B------:R-:W3:Y:S01]  /*2550*/  S2R R44, SR_TID.X ;  /* 0x00000000002c7919 */ /* 0x000ee20000002100 */
[----:B------:R-:W-:Y:S01]  /*2560*/  @P0 IADD3.X R5, R27, UR5, RZ, P1, !PT ;  /* 0x000000051b050c10 */ /* 0x000fe20008ffe4ff */
[----:B------:R-:W-:Y:S01]  /*2570*/  IMAD.SHL.U32 R40, R191, 0x40, RZ ;  /* 0x00000040bf287824 */ /* 0x000fe200078e00ff */
[----:B------:R-:W-:-:S03]  /*2580*/  ULDC UR4, c[0x0][0x2f4] ;  /* 0x0000bd0000047ab9 */ /* 0x000fc60000000800 */
[----:B------:R4:W3:Y:S01]  /*2590*/  @P0 LDG.E R0, desc[UR42][R4.64] ;  /* 0x0000002a04000981 */ /* 0x0008e2000c1e1900 */
[-C--:B-1----:R-:W-:Y:S01]  /*25a0*/  IMAD R8, R9, R6.reuse, RZ ;  /* 0x0000000609087224 */ /* 0x082fe200078e02ff */
[----:B------:R-:W-:Y:S01]  /*25b0*/  LOP3.LUT R40, R40, 0x1c0, RZ, 0xc0, !PT ;  /* 0x000001c028287812 */ /* 0x000fe200078ec0ff */
[-C--:B------:R-:W-:Y:S01]  /*25c0*/  IMAD.WIDE.U32 R20, R189, R6.reuse, R186 ;  /* 0x00000006bd147225 */ /* 0x080fe200078e00ba */
[C---:B------:R-:W-:Y:S02]  /*25d0*/  ISETP.GE.AND P2, PT, R16.reuse, UR4, PT ;  /* 0x0000000410007c0c */ /* 0x040fe4000bf46270 */
[----:B--2---:R-:W-:Y:S01]  /*25e0*/  ISETP.GE.AND P0, PT, R16, R45, PT ;  /* 0x0000002d1000720c */ /* 0x004fe20003f06270 */
[----:B0-----:R-:W-:Y:S01]  /*25f0*/  VIADD R10, R3, 0xffffff80 ;  /* 0xffffff80030a7836 */ /* 0x001fe20000000000 */
[----:B------:R-:W-:Y:S01]  /*2600*/  SHF.R.U32.HI R42, RZ, 0x3, R40 ;  /* 0x00000003ff2a7819 */ /* 0x000fe20000011628 */
[C---:B------:R-:W-:Y:S01]  /*2610*/  IMAD R11, R189.reuse, R7, R8 ;  /* 0x00000007bd0b7224 */ /* 0x040fe200078e0208 */
[----:B----4-:R-:W0:Y:S01]  /*2620*/  LDC.64 R4, c[0x0][0x408] ;  /* 0x00010200ff047b82 */ /* 0x010e220000000a00 */
[----:B------:R-:W-:Y:S01]  /*2630*/  IMAD.WIDE.U32 R28, R189, R6, R16 ;  /* 0x00000006bd1c7225 */ /* 0x000fe200078e0010 */
[----:B------:R-:W-:-:S02]  /*2640*/  SHF.R.S32.HI R3, RZ, 0x1f, R10 ;  /* 0x0000001fff037819 */ /* 0x000fc4000001140a */
[----:B------:R-:W-:Y:S01]  /*2650*/  ISETP.GE.AND P1, PT, R22, UR4, PT ;  /* 0x0000000416007c0c */ /* 0x000fe2000bf26270 */
[----:B------:R-:W-:Y:S01]  /*2660*/  IMAD.IADD R21, R21, 0x1, R11 ;  /* 0x0000000115157824 */ /* 0x000fe200078e020b */
[----:B------:R-:W-:Y:S01]  /*2670*/  LEA.HI R3, R3, R10, RZ, 0x2 ;  /* 0x0000000a03037211 */ /* 0x000fe200078f10ff */
[----:B------:R-:W-:Y:S01]  /*2680*/  IMAD.IADD R29, R11, 0x1, R29 ;  /* 0x000000010b1d7824 */ /* 0x000fe200078e021d */
[----:B-----5:R-:W-:Y:S01]  /*2690*/  SHF.R.S32.HI R11, RZ, 0x1f, R154 ;  /* 0x0000001fff0b7819 */ /* 0x020fe2000001149a */
[-C--:B------:R-:W-:Y:S01]  /*26a0*/  IMAD.WIDE.U32 R20, R154, R6.reuse, R20 ;  /* 0x000000069a147225 */ /* 0x080fe200078e0014 */
[----:B------:R-:W-:Y:S02]  /*26b0*/  LOP3.LUT R13, R3, 0xfffffffc, RZ, 0xc0, !PT ;  /* 0xfffffffc030d7812 */ /* 0x000fe400078ec0ff */
[----:B------:R-:W-:Y:S01]  /*26c0*/  LOP3.LUT R18, R18, 0xfffffffd, RZ, 0xc0, !PT ;  /* 0xfffffffd12127812 */ /* 0x000fe200078ec0ff */
[----:B------:R-:W-:Y:S01]  /*26d0*/  IMAD.WIDE.U32 R28, R154, R6, R28 ;  /* 0x000000069a1c7225 */ /* 0x000fe200078e001c */
[----:B------:R-:W-:-:S02]  /*26e0*/  SHF.L.U64.HI R38, R6, 0x6, R7 ;  /* 0x0000000606267819 */ /* 0x000fc40000010207 */
[----:B------:R-:W-:Y:S01]  /*26f0*/  @P2 LOP3.LUT R18, R18, 0x2, RZ, 0xfc, !PT ;  /* 0x0000000212122812 */ /* 0x000fe200078efcff */
[----:B------:R-:W-:Y:S01]  /*2700*/  IMAD.IADD R12, R10, 0x1, -R13 ;  /* 0x000000010a0c7824 */ /* 0x000fe200078e0a0d */
[----:B---3--:R-:W-:Y:S01]  /*2710*/  LEA.HI R44, R44, 0x8, RZ, 0x19 ;  /* 0x000000082c2c7811 */ /* 0x008fe200078fc8ff */
[----:B------:R-:W-:Y:S01]  /*2720*/  IMAD R10, R11, R6, RZ ;  /* 0x000000060b0a7224 */ /* 0x000fe200078e02ff */
[----:B------:R-:W-:Y:S01]  /*2730*/  LOP3.LUT R18, R18, 0xfffffffe, RZ, 0xc0, !PT ;  /* 0xfffffffe12127812 */ /* 0x000fe200078ec0ff */
[----:B------:R-:W-:Y:S02]  /*2740*/  IMAD.IADD R3, R24, 0x1, R25 ;  /* 0x0000000118037824 */ /* 0x000fe400078e0219 */
[----:B------:R-:W-:Y:S01]  /*2750*/  IMAD R49, R154, R7, R10 ;  /* 0x000000079a317224 */ /* 0x000fe200078e020a */
[----:B0-----:R-:W-:Y:S01]  /*2760*/  SHF.L.U64.HI R41, R4, 0x6, R5 ;  /* 0x0000000604297819 */ /* 0x001fe20000010205 */
[-C--:B------:R-:W-:Y:S01]  /*2770*/  IMAD R8, R9, R4.reuse, RZ ;  /* 0x0000000409087224 */ /* 0x080fe200078e02ff */
[----:B------:R-:W-:Y:S01]  /*2780*/  SEL R9, R45, RZ, P0 ;  /* 0x000000ff2d097207 */ /* 0x000fe20000000000 */
[----:B------:R-:W-:Y:S01]  /*2790*/  IMAD R11, R11, R4, RZ ;  /* 0x000000040b0b7224 */ /* 0x000fe200078e02ff */
[----:B------:R-:W-:Y:S01]  /*27a0*/  @P1 LOP3.LUT R18, R18, 0x1, RZ, 0xfc, !PT ;  /* 0x0000000112121812 */ /* 0x000fe200078efcff */
[----:B------:R-:W-:-:S02]  /*27b0*/  IMAD R13, R189, R5, R8 ;  /* 0x00000005bd0d7224 */ /* 0x000fc400078e0208 */
[----:B------:R-:W-:Y:S02]  /*27c0*/  IMAD.IADD R9, R16, 0x1, R9 ;  /* 0x0000000110097824 */ /* 0x000fe400078e0209 */
[----:B------:R-:W-:Y:S01]  /*27d0*/  IMAD R11, R154, R5, R11 ;  /* 0x000000059a0b7224 */ /* 0x000fe200078e020b */
[----:B------:R-:W-:Y:S01]  /*27e0*/  LOP3.LUT R5, R40, 0x18, R16, 0xf8, !PT ;  /* 0x0000001828057812 */ /* 0x000fe200078ef810 */
[----:B------:R-:W-:Y:S01]  /*27f0*/  IMAD.WIDE.U32 R30, R189, R4, R186 ;  /* 0x00000004bd1e7225 */ /* 0x000fe200078e00ba */
[----:B------:R-:W-:Y:S02]  /*2800*/  SHF.R.S32.HI R8, RZ, 0x1f, R9 ;  /* 0x0000001fff087819 */ /* 0x000fe40000011409 */
[----:B------:R-:W-:Y:S01]  /*2810*/  LOP3.LUT R5, R5, R42, RZ, 0x3c, !PT ;  /* 0x0000002a05057212 */ /* 0x000fe200078e3cff */
[----:B------:R-:W-:Y:S01]  /*2820*/  IMAD.WIDE.U32 R32, R189, R4, R16 ;  /* 0x00000004bd207225 */ /* 0x000fe200078e0010 */
[----:B------:R-:W-:-:S03]  /*2830*/  LEA.HI R37, R8, R9, RZ, 0x3 ;  /* 0x0000000908257211 */ /* 0x000fc600078f18ff */
[----:B------:R-:W-:Y:S01]  /*2840*/  IMAD R46, R198, 0x200, R5 ;  /* 0x00000200c62e7824 */ /* 0x000fe200078e0205 */
[----:B------:R-:W-:Y:S01]  /*2850*/  LOP3.LUT R5, R40, 0x38, R37, 0xf8, !PT ;  /* 0x0000003828057812 */ /* 0x000fe200078ef825 */
[----:B------:R-:W-:Y:S01]  /*2860*/  IMAD.IADD R31, R31, 0x1, R13 ;  /* 0x000000011f1f7824 */ /* 0x000fe200078e020d */
[----:B------:R-:W-:Y:S01]  /*2870*/  LOP3.LUT R51, R37, 0xfffffff8, RZ, 0xc0, !PT ;  /* 0xfffffff825337812 */ /* 0x000fe200078ec0ff */
[----:B------:R-:W-:Y:S01]  /*2880*/  IMAD.IADD R33, R13, 0x1, R33 ;  /* 0x000000010d217824 */ /* 0x000fe200078e0221 */
[----:B------:R-:W-:Y:S01]  /*2890*/  LOP3.LUT R5, R5, R42, RZ, 0x3c, !PT ;  /* 0x0000002a05057212 */ /* 0x000fe200078e3cff */
[----:B------:R-:W-:Y:S01]  /*28a0*/  IMAD.WIDE.U32 R30, R154, R4, R30 ;  /* 0x000000049a1e7225 */ /* 0x000fe200078e001e */
[----:B------:R-:W-:-:S03]  /*28b0*/  SHF.R.S32.HI R54, RZ, 0x1f, R51 ;  /* 0x0000001fff367819 */ /* 0x000fc60000011433 */
[----:B------:R-:W-:-:S04]  /*28c0*/  IMAD.WIDE.U32 R32, R154, R4, R32 ;  /* 0x000000049a207225 */ /* 0x000fc800078e0020 */
[----:B------:R-:W-:Y:S02]  /*28d0*/  IMAD.IADD R48, R21, 0x1, R49 ;  /* 0x0000000115307824 */ /* 0x000fe400078e0231 */
[----:B------:R-:W-:Y:S02]  /*28e0*/  IMAD.SHL.U32 R39, R6, 0x40, RZ ;  /* 0x0000004006277824 */ /* 0x000fe400078e00ff */
[----:B------:R-:W-:Y:S02]  /*28f0*/  IMAD.SHL.U32 R43, R4, 0x40, RZ ;  /* 0x00000040042b7824 */ /* 0x000fe400078e00ff */
[----:B------:R-:W-:Y:S02]  /*2900*/  IMAD.SHL.U32 R45, R45, 0x2, RZ ;  /* 0x000000022d2d7824 */ /* 0x000fe400078e00ff */
[----:B------:R-:W-:Y:S02]  /*2910*/  IMAD R47, R12, 0x40, R189 ;  /* 0x000000400c2f7824 */ /* 0x000fe400078e02bd */
[----:B------:R-:W-:-:S02]  /*2920*/  IMAD.IADD R49, R49, 0x1, R29 ;  /* 0x0000000131317824 */ /* 0x000fc400078e021d */
[----:B------:R-:W-:Y:S02]  /*2930*/  IMAD.IADD R50, R31, 0x1, R11 ;  /* 0x000000011f327824 */ /* 0x000fe400078e020b */
[----:B------:R-:W-:Y:S02]  /*2940*/  IMAD.IADD R52, R11, 0x1, R33 ;  /* 0x000000010b347824 */ /* 0x000fe400078e0221 */
[----:B------:R-:W-:Y:S01]  /*2950*/  IMAD R55, R198, 0x200, R5 ;  /* 0x00000200c6377824 */ /* 0x000fe200078e0205 */
[----:B------:R-:W-:-:S07]  /*2960*/  SHF.R.S32.HI R53, RZ, 0x1f, R0 ;  /* 0x0000001fff357819 */ /* 0x000fce0000011400 */
.L_x_3837:
        /* <DEDUP_REMOVED lines=11> */
[----:B--2---:R-:W2:Y:S08]  /*2a20*/  @!P1 LDC.64 R4, c[0x0][0x418] ;  /* 0x00010600ff049b82 */ /* 0x004eb00000000a00 */
[----:B---3--:R-:W3:Y:S08]  /*2a30*/  @P2 LDC R9, c[0x0][0x434] ;  /* 0x00010d00ff092b82 */ /* 0x008ef00000000800 */
[----:B------:R-:W4:Y:S01]  /*2a40*/  @P2 LDC R10, c[0x0][0x438] ;  /* 0x00010e00ff0a2b82 */ /* 0x000f220000000800 */
[----:B---3--:R-:W-:-:S05]  /*2a50*/  @P2 IMAD.HI.U32 R9, R12, R9, RZ ;  /* 0x000000090c092227 */ /* 0x008fca00078e00ff */
[----:B----4-:R-:W-:Y:S01]  /*2a60*/  @P2 SHF.R.U32.HI R8, RZ, R10, R9 ;  /* 0x0000000aff082219 */ /* 0x010fe20000011609 */
[----:B0-----:R-:W-:-:S03]  /*2a70*/  @!P1 IMAD R10, R53, R6, RZ ;  /* 0x00000006350a9224 */ /* 0x001fc600078e02ff */
[----:B------:R-:W-:Y:S01]  /*2a80*/  @!P1 SHF.R.S32.HI R9, RZ, 0x1f, R8 ;  /* 0x0000001fff099819 */ /* 0x000fe20000011408 */
[C---:B------:R-:W-:Y:S02]  /*2a90*/  @!P1 IMAD R11, R0.reuse, R7, R10 ;  /* 0x00000007000b9224 */ /* 0x040fe400078e020a */
[----:B------:R-:W-:-:S04]  /*2aa0*/  @!P1 IMAD.WIDE.U32 R6, R0, R6, R8 ;  /* 0x0000000600069225 */ /* 0x000fc800078e0008 */
[----:B------:R-:W-:Y:S01]  /*2ab0*/  @!P1 IMAD.IADD R7, R7, 0x1, R11 ;  /* 0x0000000107079824 */ /* 0x000fe200078e020b */
[----:B--2---:R-:W-:-:S04]  /*2ac0*/  @!P1 LEA R4, P2, R6, R4, 0x2 ;  /* 0x0000000406049211 */ /* 0x004fc800078410ff */
[----:B------:R-:W-:Y:S02]  /*2ad0*/  @!P1 LEA.HI.X R5, R6, R5, R7, 0x2, P2 ;  /* 0x0000000506059211 */ /* 0x000fe400010f1407 */
[----:B-1----:R-:W-:Y:S01]  /*2ae0*/  ISETP.GE.AND P2, PT, R66, 0x1, PT ;  /* 0x000000014200780c */ /* 0x002fe20003f46270 */
[----:B------:R-:W-:Y:S01]  /*2af0*/  IMAD.SHL.U32 R64, R23, 0x1000, RZ ;  /* 0x0000100017407824 */ /* 0x000fe200078e00ff */
[----:B------:R-:W-:Y:S05]  /*2b00*/  YIELD ;  /* 0x0000000000007946 */ /* 0x000fea0003800000 */
[----:B------:R-:W-:Y:S01]  /*2b10*/  IMAD.MOV R7, RZ, RZ, -R8 ;  /* 0x000000ffff077224 */ /* 0x000fe200078e0a08 */
[----:B------:R-:W-:Y:S01]  /*2b20*/  BSSY B0, `(.L_x_3805) ;  /* 0x00001bc000007945 */ /* 0x000fe20003800000 */
[----:B------:R-:W-:Y:S01]  /*2b30*/  IMAD.IADD R67, R46, 0x1, R64 ;  /* 0x000000012e437824 */ /* 0x000fe200078e0240 */
[----:B------:R0:W5:Y:S01]  /*2b40*/  @!P1 LDG.E R59, desc[UR42][R4.64] ;  /* 0x0000002a043b9981 */ /* 0x000162000c1e1900 */
[----:B------:R-:W-:Y:S01]  /*2b50*/  IMAD R60, R60, R7, R12 ;  /* 0x000000073c3c7224 */ /* 0x000fe200078e020c */
[----:B------:R-:W-:Y:S01]  /*2b60*/  ISETP.GT.AND P1, PT, R34, R35, PT ;  /* 0x000000232200720c */ /* 0x000fe20003f24270 */
[----:B------:R-:W-:Y:S01]  /*2b70*/  IMAD R67, R67, 0x2, R2 ;  /* 0x0000000243437824 */ /* 0x000fe200078e0202 */
[----:B------:R-:W-:Y:S11]  /*2b80*/  @!P2 BRA `(.L_x_3806) ;  /* 0x000000180000a947 */ /* 0x000ff60003800000 */
[----:B------:R-:W-:Y:S01]  /*2b90*/  SHF.R.S32.HI R62, RZ, 0x1f, R60 ;  /* 0x0000001fff3e7819 */ /* 0x000fe2000001143c */
[----:B------:R-:W-:Y:S01]  /*2ba0*/  ULDC.64 UR4, c[0x0][0x300] ;  /* 0x0000c00000047ab9 */ /* 0x000fe20000000a00 */
[----:B-----5:R-:W-:Y:S01]  /*2bb0*/  SHF.R.S32.HI R61, RZ, 0x1f, R59 ;  /* 0x0000001fff3d7819 */ /* 0x020fe2000001143b */
[----:B0-----:R-:W-:Y:S01]  /*2bc0*/  IMAD.WIDE.U32 R4, R60, UR4, RZ ;  /* 0x000000043c047c25 */ /* 0x001fe2000f8e00ff */
[----:B------:R-:W-:Y:S01]  /*2bd0*/  ULDC.U8 UR8, c[0x0][0x410] ;  /* 0x0001040000087ab9 */ /* 0x000fe20000000000 */
[----:B------:R-:W-:Y:S01]  /*2be0*/  SHF.R.S32.HI R12, RZ, 0x1f, R34 ;  /* 0x0000001fff0c7819 */ /* 0x000fe20000011422 */
[----:B------:R-:W-:Y:S01]  /*2bf0*/  ULDC.64 UR6, c[0x0][0x2e8] ;  /* 0x0000ba0000067ab9 */ /* 0x000fe20000000a00 */
[----:B------:R-:W-:Y:S01]  /*2c00*/  IMAD R7, R62, UR4, RZ ;  /* 0x000000043e077c24 */ /* 0x000fe2000f8e02ff */
[----:B------:R-:W-:Y:S01]  /*2c10*/  ISETP.NE.AND P2, PT, RZ, UR8, PT ;  /* 0x00000008ff007c0c */ /* 0x000fe2000bf45270 */
[----:B------:R-:W-:Y:S02]  /*2c20*/  IMAD R8, R38, R34, RZ ;  /* 0x0000002226087224 */ /* 0x000fe400078e02ff */
[----:B------:R-:W-:Y:S01]  /*2c30*/  IMAD R7, R60, UR5, R7 ;  /* 0x000000053c077c24 */ /* 0x000fe2000f8e0207 */
[----:B------:R-:W-:Y:S01]  /*2c40*/  ULDC.64 UR4, c[0x0][0x310] ;  /* 0x0000c40000047ab9 */ /* 0x000fe20000000a00 */
[----:B------:R-:W-:-:S02]  /*2c50*/  IMAD R9, R12, R39, R8 ;  /* 0x000000270c097224 */ /* 0x000fc400078e0208 */
[----:B------:R-:W-:Y:S02]  /*2c60*/  IMAD R6, R61, UR4, RZ ;  /* 0x000000043d067c24 */ /* 0x000fe4000f8e02ff */
[----:B------:R-:W-:Y:S02]  /*2c70*/  IMAD.IADD R5, R5, 0x1, R7 ;  /* 0x0000000105057824 */ /* 0x000fe400078e0207 */
[C---:B------:R-:W-:Y:S02]  /*2c80*/  IMAD R7, R59.reuse, UR5, R6 ;  /* 0x000000053b077c24 */ /* 0x040fe4000f8e0206 */
[----:B------:R-:W-:Y:S01]  /*2c90*/  IMAD.WIDE.U32 R4, R59, UR4, R4 ;  /* 0x000000043b047c25 */ /* 0x000fe2000f8e0004 */
[----:B------:R-:W-:-:S03]  /*2ca0*/  ULDC.64 UR4, c[0x0][0x308] ;  /* 0x0000c20000047ab9 */ /* 0x000fc60000000a00 */
[----:B------:R-:W-:Y:S02]  /*2cb0*/  IMAD.IADD R5, R5, 0x1, R7 ;  /* 0x0000000105057824 */ /* 0x000fe400078e0207 */
[----:B------:R-:W-:-:S04]  /*2cc0*/  IMAD.WIDE.U32 R6, R184, UR4, R4 ;  /* 0x00000004b8067c25 */ /* 0x000fc8000f8e0004 */
[----:B------:R-:W-:Y:S01]  /*2cd0*/  IMAD R13, R184, UR5, R7 ;  /* 0x00000005b80d7c24 */ /* 0x000fe2000f8e0207 */
[----:B------:R-:W-:Y:S01]  /*2ce0*/  LEA R68, P3, R6, UR6, 0x1 ;  /* 0x0000000606447c11 */ /* 0x000fe2000f8608ff */
[----:B------:R-:W-:-:S03]  /*2cf0*/  IMAD.WIDE.U32 R4, R39, R34, RZ ;  /* 0x0000002227047225 */ /* 0x000fc600078e00ff */
[----:B------:R-:W-:Y:S01]  /*2d00*/  LEA.HI.X R13, R6, UR7, R13, 0x1, P3 ;  /* 0x00000007060d7c11 */ /* 0x000fe200098f0c0d */
[----:B------:R-:W-:Y:S01]  /*2d10*/  IMAD.IADD R10, R5, 0x1, R9 ;  /* 0x00000001050a7824 */ /* 0x000fe200078e0209 */
[----:B------:R-:W-:Y:S07]  /*2d20*/  @!P2 BRA `(.L_x_3807) ;  /* 0x0000000800c8a947 */ /* 0x000fee0003800000 */
[----:B------:R-:W-:Y:S01]  /*2d30*/  IMAD R63, R34, -0x40, R36 ;  /* 0xffffffc0223f7824 */ /* 0x000fe200078e0224 */
[----:B------:R-:W-:Y:S01]  /*2d40*/  BSSY B1, `(.L_x_3808) ;  /* 0x000001e000017945 */ /* 0x000fe20003800000 */
[----:B------:R-:W-:Y:S02]  /*2d50*/  CS2R R8, SRZ ;  /* 0x0000000000087805 */ /* 0x000fe4000001ff00 */
[----:B------:R-:W-:Y:S02]  /*2d60*/  CS2R R26, SRZ ;  /* 0x00000000001a7805 */ /* 0x000fe4000001ff00 */
[----:B------:R-:W-:Y:S02]  /*2d70*/  CS2R R24, SRZ ;  /* 0x0000000000187805 */ /* 0x000fe4000001ff00 */
[----:B------:R-:W-:Y:S02]  /*2d80*/  VIMNMX R63, R63, 0x40, PT ;  /* 0x000000403f3f7848 */ /* 0x000fe40003fe0100 */
[----:B------:R-:W-:-:S02]  /*2d90*/  CS2R R56, SRZ ;  /* 0x0000000000387805 */ /* 0x000fc4000001ff00 */
[----:B------:R-:W-:-:S13]  /*2da0*/  ISETP.GE.AND P2, PT, R189, R63, PT ;  /* 0x0000003fbd00720c */ /* 0x000fda0003f46270 */
[----:B------:R-:W-:Y:S05]  /*2db0*/  @P2 BRA `(.L_x_3809) ;  /* 0x0000000000582947 */ /* 0x000fea0003800000 */
[----:B------:R-:W-:Y:S01]  /*2dc0*/  IMAD R6, R41, R34, RZ ;  /* 0x0000002229067224 */ /* 0x000fe200078e02ff */
[----:B------:R-:W-:Y:S01]  /*2dd0*/  IADD3 R8, P3, R20, R4, RZ ;  /* 0x0000000414087210 */ /* 0x000fe20007f7e0ff */
[----:B------:R-:W-:Y:S01]  /*2de0*/  IMAD.MOV.U32 R4, RZ, RZ, R30 ;  /* 0x000000ffff047224 */ /* 0x000fe200078e001e */
[----:B------:R-:W-:Y:S01]  /*2df0*/  ULDC.64 UR6, c[0x0][0x400] ;  /* 0x0001000000067ab9 */ /* 0x000fe20000000a00 */
[----:B------:R-:W-:Y:S01]  /*2e00*/  IMAD.MOV.U32 R5, RZ, RZ, R50 ;  /* 0x000000ffff057224 */ /* 0x000fe200078e0032 */
[----:B------:R-:W-:Y:S01]  /*2e10*/  ULDC.64 UR4, c[0x0][0x3e8] ;  /* 0x0000fa0000047ab9 */ /* 0x000fe20000000a00 */
[-C--:B------:R-:W-:Y:S02]  /*2e20*/  IMAD R11, R12, R43.reuse, R6 ;  /* 0x0000002b0c0b7224 */ /* 0x080fe400078e0206 */
[----:B------:R-:W-:-:S04]  /*2e30*/  IMAD.WIDE.U32 R6, R34, R43, R4 ;  /* 0x0000002b22067225 */ /* 0x000fc800078e0004 */
[----:B------:R-:W-:Y:S01]  /*2e40*/  IMAD.X R9, R10, 0x1, R48, P3 ;  /* 0x000000010a097824 */ /* 0x000fe200018e0630 */
[----:B------:R-:W-:Y:S01]  /*2e50*/  LEA R4, P3, R6, UR6, 0x1 ;  /* 0x0000000606047c11 */ /* 0x000fe2000f8608ff */
[----:B------:R-:W-:-:S05]  /*2e60*/  IMAD.IADD R5, R7, 0x1, R11 ;  /* 0x0000000107057824 */ /* 0x000fca00078e020b */
        /* <DEDUP_REMOVED lines=11> */
.L_x_3809:
[----:B------:R-:W-:Y:S05]  /*2f20*/  BSYNC B1 ;  /* 0x0000000000017941 */ /* 0x000fea0003800000 */
.L_x_3808:
[----:B------:R-:W-:Y:S01]  /*2f30*/  UISETP.NE.AND UP0, UPT, UR37, 0x3, UPT ;  /* 0x000000032500788c */ /* 0x000fe2000bf05270 */
[----:B0----5:R-:W-:Y:S02]  /*2f40*/  IMAD.MOV.U32 R4, RZ, RZ, R8 ;  /* 0x000000ffff047224 */ /* 0x021fe400078e0008 */
[----:B------:R-:W-:Y:S02]  /*2f50*/  IMAD.MOV.U32 R5, RZ, RZ, R9 ;  /* 0x000000ffff057224 */ /* 0x000fe400078e0009 */
[----:B------:R-:W-:Y:S01]  /*2f60*/  IMAD.MOV.U32 R6, RZ, RZ, R26 ;  /* 0x000000ffff067224 */ /* 0x000fe200078e001a */
[----:B------:R-:W-:Y:S01]  /*2f70*/  PLOP3.LUT P3, PT, PT, PT, UP0, 0x80, 0x0 ;  /* 0x000000000000781c */ /* 0x000fe20003f6f008 */
[----:B------:R-:W-:Y:S01]  /*2f80*/  IMAD.MOV.U32 R7, RZ, RZ, R57 ;  /* 0x000000ffff077224 */ /* 0x000fe200078e0039 */
[----:B------:R-:W-:Y:S01]  /*2f90*/  PRMT R72, R5, 0x5410, R4 ;  /* 0x0000541005487816 */ /* 0x000fe20000000004 */
[----:B------:R-:W-:Y:S02]  /*2fa0*/  IMAD.MOV.U32 R4, RZ, RZ, R27 ;  /* 0x000000ffff047224 */ /* 0x000fe400078e001b */
[----:B------:R-:W-:-:S03]  /*2fb0*/  IMAD.MOV.U32 R5, RZ, RZ, R25 ;  /* 0x000000ffff057224 */ /* 0x000fc600078e0019 */
[----:B------:R-:W-:Y:S01]  /*2fc0*/  PRMT R70, R4, 0x5410, R6 ;  /* 0x0000541004467816 */ /* 0x000fe20000000006 */
[----:B------:R-:W-:Y:S01]  /*2fd0*/  IMAD.MOV.U32 R4, RZ, RZ, R24 ;  /* 0x000000ffff047224 */ /* 0x000fe200078e0018 */
[----:B------:R-:W-:Y:S01]  /*2fe0*/  PRMT R74, R74, 0x5410, R5 ;  /* 0x000054104a4a7816 */ /* 0x000fe20000000005 */
[----:B------:R-:W-:-:S03]  /*2ff0*/  IMAD.MOV.U32 R6, RZ, RZ, R56 ;  /* 0x000000ffff067224 */ /* 0x000fc600078e0038 */
[----:B------:R-:W-:Y:S02]  /*3000*/  PRMT R73, R7, 0x5410, R4 ;  /* 0x0000541007497816 */ /* 0x000fe40000000004 */
[----:B------:R-:W-:Y:S01]  /*3010*/  PRMT R71, R6, 0x7610, R71 ;  /* 0x0000761006477816 */ /* 0x000fe20000000047 */
[----:B------:R-:W-:Y:S06]  /*3020*/  @!P3 BRA `(.L_x_3810) ;  /* 0x000000000004b947 */ /* 0x000fec0003800000 */
[----:B------:R-:W-:Y:S01]  /*3030*/  BPT.TRAP 0x1 ;  /* 0x000000040000795c */ /* 0x000fe20000300000 */
.L_x_3810:
[----:B------:R-:W-:Y:S01]  /*3040*/  IMAD R58, R23, 0x8, R2 ;  /* 0x00000008173a7824 */ /* 0x000fe200078e0202 */
[----:B------:R-:W-:Y:S01]  /*3050*/  SHF.L.U32 R65, R188, 0x1f, RZ ;  /* 0x0000001fbc417819 */ /* 0x000fe200000006ff */
[----:B------:R-:W-:Y:S03]  /*3060*/  BSSY B1, `(.L_x_3811) ;  /* 0x0000003000017945 */ /* 0x000fe60003800000 */
[----:B------:R-:W0:Y:S02]  /*3070*/  SYNCS.PHASECHK.TRANS64.TRYWAIT P4, [R58+URZ+0x28c90], R65 ;  /* 0x028c90413a0075a7 */ /* 0x000e24000808017f */
[----:B0-----:R-:W-:Y:S05]  /*3080*/  @!P4 BRA `(.L_x_3812) ;  /* 0x0000017000f8c947 */ /* 0x001fea0003800000 */
.L_x_4060:
[----:B------:R-:W-:Y:S05]  /*3090*/  BSYNC B1 ;  /* 0x0000000000017941 */ /* 0x000fea0003800000 */
.L_x_3811:
[----:B------:R-:W-:-:S03]  /*30a0*/  UMOV UR4, 0xffffffff ;  /* 0xffffffff00047882 */ /* 0x000fc60000000000 */
[----:B------:R-:W-:Y:S05]  /*30b0*/  BRA.DIV UR4, `(.L_x_3813) ;  /* 0x0000017604007947 */ /* 0x000fea000b800000 */
[----:B------:R1:W2:Y:S04]  /*30c0*/  SHFL.IDX PT, R69, R13, RZ, 0x1c1f ;  /* 0x001c1fff0d457589 */ /* 0x0002a800000e0000 */
[----:B------:R1:W3:Y:S02]  /*30d0*/  SHFL.IDX PT, R14, R68, RZ, 0x1c1f ;  /* 0x001c1fff440e7589 */ /* 0x0002e400000e0000 */
.L_x_4064:
[----:B------:R-:W-:Y:S05]  /*30e0*/  @P2 BRA `(.L_x_3814) ;  /* 0x00000014007c2947 */ /* 0x000fea0003800000 */
[----:B------:R-:W-:Y:S01]  /*30f0*/  LOP3.LUT P4, RZ, R18, 0x2, RZ, 0xc0, !PT ;  /* 0x0000000212ff7812 */ /* 0x000fe2000788c0ff */
[----:B------:R-:W-:-:S12]  /*3100*/  BSSY B1, `(.L_x_3815) ;  /* 0x0000037000017945 */ /* 0x000fd80003800000 */
[----:B------:R-:W-:Y:S05]  /*3110*/  @P4 BRA `(.L_x_3816) ;  /* 0x0000000000d44947 */ /* 0x000fea0003800000 */
[----:B------:R4:W0:Y:S01]  /*3120*/  LDS.128 R4, [R67+0x22400] ;  /* 0x0224000043047984 */ /* 0x0008220000000c00 */
[C---:B---3--:R-:W-:Y:S01]  /*3130*/  LEA R10, P2, R16.reuse, R14, 0x1 ;  /* 0x0000000e100a7211 */ /* 0x048fe200078408ff */
[----:B------:R-:W-:Y:S03]  /*3140*/  BSSY B2, `(.L_x_3817) ;  /* 0x0000031000027945 */ /* 0x000fe60003800000 */
[----:B--2---:R-:W-:Y:S02]  /*3150*/  LEA.HI.X R11, R16, R69, R17, 0x1, P2 ;  /* 0x00000045100b7211 */ /* 0x004fe400010f0c11 */
[----:B------:R-:W-:-:S13]  /*3160*/  ISETP.GE.AND P2, PT, R186, R66, PT ;  /* 0x00000042ba00720c */ /* 0x000fda0003f46270 */
[----:B----4-:R-:W-:Y:S05]  /*3170*/  @P2 BRA `(.L_x_3818) ;  /* 0x0000000000b42947 */ /* 0x010fea0003800000 */
[----:B-1----:R-:W-:Y:S02]  /*3180*/  SHF.R.U64 R13, R56, 0x10, R57 ;  /* 0x00000010380d7819 */ /* 0x002fe40000001239 */
[----:B------:R-:W-:Y:S01]  /*3190*/  SHF.R.U64 R12, R26, 0x10, R27 ;  /* 0x000000101a0c7819 */ /* 0x000fe2000000121b */
[----:B0-----:R-:W-:Y:S01]  /*31a0*/  IMAD.U32 R26, R5, 0x10000, RZ ;  /* 0x00010000051a7824 */ /* 0x001fe200078e00ff */
[----:B------:R-:W-:Y:S02]  /*31b0*/  PRMT R13, R71, 0x5410, R13 ;  /* 0x00005410470d7816 */ /* 0x000fe4000000000d */
[----:B------:R-:W-:Y:S02]  /*31c0*/  PRMT R12, R70, 0x5432, R12 ;  /* 0x00005432460c7816 */ /* 0x000fe4000000000c */
[----:B------:R-:W-:Y:S02]  /*31d0*/  SHF.R.U32.HI R15, RZ, 0x10, R27 ;  /* 0x00000010ff0f7819 */ /* 0x000fe4000001161b */
[----:B------:R-:W-:-:S02]  /*31e0*/  SHF.R.U32.HI R67, RZ, 0x10, R57 ;  /* 0x00000010ff437819 */ /* 0x000fc40000011639 */
[----:B------:R-:W-:Y:S02]  /*31f0*/  LOP3.LUT R27, R5, 0xffff0000, RZ, 0xc0, !PT ;  /* 0xffff0000051b7812 */ /* 0x000fe400078ec0ff */
[C---:B------:R-:W-:Y:S01]  /*3200*/  LOP3.LUT R57, R13.reuse, 0xffff0000, RZ, 0xc0, !PT ;  /* 0xffff00000d397812 */ /* 0x040fe200078ec0ff */
[----:B------:R-:W-:Y:S01]  /*3210*/  IMAD.U32 R13, R13, 0x10000, RZ ;  /* 0x000100000d0d7824 */ /* 0x000fe200078e00ff */
[C---:B------:R-:W-:Y:S01]  /*3220*/  LOP3.LUT R56, R12.reuse, 0xffff0000, RZ, 0xc0, !PT ;  /* 0xffff00000c387812 */ /* 0x040fe200078ec0ff */
[----:B------:R-:W-:Y:S01]  /*3230*/  IMAD.U32 R12, R12, 0x10000, RZ ;  /* 0x000100000c0c7824 */ /* 0x000fe200078e00ff */
[----:B------:R-:W-:Y:S01]  /*3240*/  PRMT R67, R73, 0x5410, R67 ;  /* 0x0000541049437816 */ /* 0x000fe20000000043 */
[C---:B------:R-:W-:Y:S01]  /*3250*/  FMUL.FTZ R5, R27.reuse, R57 ;  /* 0x000000391b057220 */ /* 0x040fe20000410000 */
[----:B------:R-:W-:Y:S01]  /*3260*/  PRMT R15, R70, 0x5410, R15 ;  /* 0x00005410460f7816 */ /* 0x000fe2000000000f */
[----:B------:R-:W-:Y:S01]  /*3270*/  FMUL.FTZ R68, R27, R56 ;  /* 0x000000381b447220 */ /* 0x000fe20000410000 */
[----:B------:R-:W-:-:S02]  /*3280*/  IMAD.U32 R27, R6, 0x10000, RZ ;  /* 0x00010000061b7824 */ /* 0x000fc400078e00ff */
[----:B------:R-:W-:Y:S01]  /*3290*/  FFMA.FTZ R5, R26, R56, -R5 ;  /* 0x000000381a057223 */ /* 0x000fe20000010805 */
[----:B------:R-:W-:Y:S01]  /*32a0*/  LOP3.LUT R56, R6, 0xffff0000, RZ, 0xc0, !PT ;  /* 0xffff000006387812 */ /* 0x000fe200078ec0ff */
[----:B------:R-:W-:Y:S01]  /*32b0*/  FFMA.FTZ R26, R26, R57, R68 ;  /* 0x000000391a1a7223 */ /* 0x000fe20000010044 */
[C---:B------:R-:W-:Y:S01]  /*32c0*/  IMAD.U32 R68, R67.reuse, 0x10000, RZ ;  /* 0x0001000043447824 */ /* 0x040fe200078e00ff */
[----:B------:R-:W-:Y:S01]  /*32d0*/  LOP3.LUT R67, R67, 0xffff0000, RZ, 0xc0, !PT ;  /* 0xffff000043437812 */ /* 0x000fe200078ec0ff */
[C---:B------:R-:W-:Y:S01]  /*32e0*/  IMAD.U32 R57, R15.reuse, 0x10000, RZ ;  /* 0x000100000f397824 */ /* 0x040fe200078e00ff */
[----:B------:R-:W-:Y:S01]  /*32f0*/  LOP3.LUT R15, R15, 0xffff0000, RZ, 0xc0, !PT ;  /* 0xffff00000f0f7812 */ /* 0x000fe200078ec0ff */
[----:B------:R-:W-:Y:S01]  /*3300*/  FMUL.FTZ R6, R56, R68 ;  /* 0x0000004438067220 */ /* 0x000fe20000410000 */
[----:B------:R-:W-:Y:S01]  /*3310*/  F2FP.BF16.F32.PACK_AB R5, R26, R5 ;  /* 0x000000051a05723e */ /* 0x000fe200000010ff */
[----:B------:R-:W-:Y:S01]  /*3320*/  FMUL.FTZ R71, R56, R57 ;  /* 0x0000003938477220 */ /* 0x000fe20000410000 */
[----:B------:R-:W-:-:S02]  /*3330*/  IMAD.U32 R56, R7, 0x10000, RZ ;  /* 0x0001000007387824 */ /* 0x000fc400078e00ff */
[----:B------:R-:W-:Y:S01]  /*3340*/  FFMA.FTZ R6, R27, R57, -R6 ;  /* 0x000000391b067223 */ /* 0x000fe20000010806 */
[----:B------:R-:W-:Y:S01]  /*3350*/  LOP3.LUT R57, R7, 0xffff0000, RZ, 0xc0, !PT ;  /* 0xffff000007397812 */ /* 0x000fe200078ec0ff */
[C---:B------:R-:W-:Y:S01]  /*3360*/  IMAD.U32 R7, R4.reuse, 0x10000, RZ ;  /* 0x0001000004077824 */ /* 0x040fe200078e00ff */
[----:B------:R-:W-:Y:S01]  /*3370*/  LOP3.LUT R4, R4, 0xffff0000, RZ, 0xc0, !PT ;  /* 0xffff000004047812 */ /* 0x000fe200078ec0ff */
[----:B------:R-:W-:Y:S02]  /*3380*/  FFMA.FTZ R27, R27, R68, R71 ;  /* 0x000000441b1b7223 */ /* 0x000fe40000010047 */
        /* <DEDUP_REMOVED lines=10> */
[----:B------:R-:W-:-:S03]  /*3430*/  F2FP.BF16.F32.PACK_AB R4, R7, R68 ;  /* 0x000000440704723e */ /* 0x000fc600000010ff */
[----:B------:R-:W-:-:S07]  /*3440*/  IMAD.MOV.U32 R7, RZ, RZ, R70 ;  /* 0x000000ffff077224 */ /* 0x000fce00078e0046 */
.L_x_3818:
[----:B------:R-:W-:Y:S05]  /*3450*/  BSYNC B2 ;  /* 0x0000000000027941 */ /* 0x000fea0003800000 */
.L_x_3817:
[----:B0-----:R4:W-:Y:S02]  /*3460*/  ST.E.128 desc[UR42][R10.64], R4 ;  /* 0x000000040a007985 */ /* 0x0019e4000c101d2a */
.L_x_3816:
[----:B------:R-:W-:Y:S05]  /*3470*/  BSYNC B1 ;  /* 0x0000000000017941 */ /* 0x000fea0003800000 */
.L_x_3815:
[----:B------:R-:W-:-:S13]  /*3480*/  LOP3.LUT P2, RZ, R18, 0x1, RZ, 0xc0, !PT ;  /* 0x0000000112ff7812 */ /* 0x000fda000784c0ff */
[----:B------:R-:W-:Y:S05]  /*3490*/  @P2 BRA `(.L_x_3814) ;  /* 0x0000001000902947 */ /* 0x000fea0003800000 */
[----:B----4-:R-:W-:Y:S01]  /*34a0*/  IMAD.MOV.U32 R5, RZ, RZ, 0x20 ;  /* 0x00000020ff057424 */ /* 0x010fe200078e00ff */
[----:B------:R-:W-:Y:S01]  /*34b0*/  LOP3.LUT P2, RZ, R191, 0x4, RZ, 0xc0, !PT ;  /* 0x00000004bfff7812 */ /* 0x000fe2000784c0ff */
[----:B------:R-:W-:Y:S03]  /*34c0*/  BSSY B1, `(.L_x_3819) ;  /* 0x0000036000017945 */ /* 0x000fe60003800000 */
[----:B------:R-:W-:Y:S02]  /*34d0*/  SEL R5, R5, 0xffffffe0, !P2 ;  /* 0xffffffe005057807 */ /* 0x000fe40005000000 */
[C---:B---3--:R-:W-:Y:S02]  /*34e0*/  LEA R10, P2, R22.reuse, R14, 0x1 ;  /* 0x0000000e160a7211 */ /* 0x048fe400078408ff */
[----:B------:R-:W-:Y:S02]  /*34f0*/  IADD3 R5, R5, R46, R64 ;  /* 0x0000002e05057210 */ /* 0x000fe40007ffe040 */
[----:B--2---:R-:W-:-:S02]  /*3500*/  LEA.HI.X R11, R22, R69, R193, 0x1, P2 ;  /* 0x00000045160b7211 */ /* 0x004fc400010f0cc1 */
[----:B------:R-:W-:Y:S01]  /*3510*/  ISETP.GE.AND P2, PT, R194, R66, PT ;  /* 0x00000042c200720c */ /* 0x000fe20003f46270 */
[----:B------:R-:W-:-:S06]  /*3520*/  IMAD R4, R5, 0x2, R2 ;  /* 0x0000000205047824 */ /* 0x000fcc00078e0202 */
[----:B------:R-:W2:Y:S06]  /*3530*/  LDS.128 R4, [R4+0x22400] ;  /* 0x0224000004047984 */ /* 0x000eac0000000c00 */
[----:B------:R-:W-:Y:S05]  /*3540*/  @P2 BRA `(.L_x_3820) ;  /* 0x0000000000b42947 */ /* 0x000fea0003800000 */
[----:B------:R-:W-:Y:S02]  /*3550*/  SHF.R.U64 R12, R24, 0x10, R25 ;  /* 0x00000010180c7819 */ /* 0x000fe40000001219 */
[----:B------:R-:W-:Y:S02]  /*3560*/  SHF.R.U64 R14, R8, 0x10, R9 ;  /* 0x00000010080e7819 */ /* 0x000fe40000001209 */
[----:B------:R-:W-:Y:S02]  /*3570*/  SHF.R.U32.HI R56, RZ, 0x10, R25 ;  /* 0x00000010ff387819 */ /* 0x000fe40000011619 */
[----:B------:R-:W-:Y:S01]  /*3580*/  SHF.R.U32.HI R15, RZ, 0x10, R9 ;  /* 0x00000010ff0f7819 */ /* 0x000fe20000011609 */
[----:B--2---:R-:W-:Y:S01]  /*3590*/  IMAD.U32 R9, R6, 0x10000, RZ ;  /* 0x0001000006097824 */ /* 0x004fe200078e00ff */
        /* <DEDUP_REMOVED lines=9> */
[----:B------:R-:W-:Y:S01]  /*3630*/  FMUL.FTZ R66, R12, R27 ;  /* 0x0000001b0c427220 */ /* 0x000fe20000410000 */
[----:B-1----:R-:W-:Y:S01]  /*3640*/  LOP3.LUT R13, R6, 0xffff0000, RZ, 0xc0, !PT ;  /* 0xffff0000060d7812 */ /* 0x002fe200078ec0ff */
[C---:B------:R-:W-:Y:S01]  /*3650*/  IMAD.U32 R6, R7.reuse, 0x10000, RZ ;  /* 0x0001000007067824 */ /* 0x040fe200078e00ff */
[----:B------:R-:W-:Y:S01]  /*3660*/  LOP3.LUT R8, R7, 0xffff0000, RZ, 0xc0, !PT ;  /* 0xffff000007087812 */ /* 0x000fe200078ec0ff */
[----:B------:R-:W-:-:S02]  /*3670*/  IMAD.U32 R7, R5, 0x10000, RZ ;  /* 0x0001000005077824 */ /* 0x000fc400078e00ff */
[-C--:B------:R-:W-:Y:S01]  /*3680*/  FMUL.FTZ R12, R12, R15.reuse ;  /* 0x0000000f0c0c7220 */ /* 0x080fe20000410000 */
[----:B------:R-:W-:Y:S02]  /*3690*/  IMAD.U32 R64, R56, 0x10000, RZ ;  /* 0x0001000038407824 */ /* 0x000fe400078e00ff */
[C---:B------:R-:W-:Y:S01]  /*36a0*/  FFMA.FTZ R66, R7.reuse, R15, -R66 ;  /* 0x0000000f07427223 */ /* 0x040fe20000010842 */
[----:B------:R-:W-:Y:S01]  /*36b0*/  FFMA.FTZ R27, R7, R27, R12 ;  /* 0x0000001b071b7223 */ /* 0x000fe2000001000c */
[C---:B------:R-:W-:Y:S01]  /*36c0*/  FMUL.FTZ R68, R13.reuse, R64 ;  /* 0x000000400d447220 */ /* 0x040fe20000410000 */
[-C--:B------:R-:W-:Y:S01]  /*36d0*/  FMUL.FTZ R12, R13, R26.reuse ;  /* 0x0000001a0d0c7220 */ /* 0x080fe20000410000 */
[----:B------:R-:W-:Y:S01]  /*36e0*/  IMAD.U32 R5, R4, 0x10000, RZ ;  /* 0x0001000004057824 */ /* 0x000fe200078e00ff */
[----:B------:R-:W-:Y:S01]  /*36f0*/  LOP3.LUT R13, R56, 0xffff0000, RZ, 0xc0, !PT ;  /* 0xffff0000380d7812 */ /* 0x000fe200078ec0ff */
[C---:B------:R-:W-:Y:S01]  /*3700*/  FFMA.FTZ R68, R9.reuse, R26, -R68 ;  /* 0x0000001a09447223 */ /* 0x040fe20000010844 */
[----:B------:R-:W-:Y:S01]  /*3710*/  LOP3.LUT R7, R24, 0xffff0000, RZ, 0xc0, !PT ;  /* 0xffff000018077812 */ /* 0x000fe200078ec0ff */
[----:B------:R-:W-:Y:S01]  /*3720*/  IMAD.U32 R14, R14, 0x10000, RZ ;  /* 0x000100000e0e7824 */ /* 0x000fe200078e00ff */
[----:B------:R-:W-:Y:S01]  /*3730*/  LOP3.LUT R4, R4, 0xffff0000, RZ, 0xc0, !PT ;  /* 0xffff000004047812 */ /* 0x000fe200078ec0ff */
[----:B------:R-:W-:Y:S01]  /*3740*/  FFMA.FTZ R9, R9, R64, R12 ;  /* 0x0000004009097223 */ /* 0x000fe2000001000c */
[C---:B------:R-:W-:Y:S01]  /*3750*/  FMUL.FTZ R15, R8.reuse, R13 ;  /* 0x0000000d080f7220 */ /* 0x040fe20000410000 */
[----:B------:R-:W-:Y:S01]  /*3760*/  FMUL.FTZ R12, R8, R7 ;  /* 0x00000007080c7220 */ /* 0x000fe20000410000 */
[----:B------:R-:W-:Y:S01]  /*3770*/  F2FP.BF16.F32.PACK_AB R27, R27, R66 ;  /* 0x000000421b1b723e */ /* 0x000fe200000010ff */
        /* <DEDUP_REMOVED lines=9> */
[----:B------:R-:W-:-:S07]  /*3810*/  IMAD.MOV.U32 R5, RZ, RZ, R27 ;  /* 0x000000ffff057224 */ /* 0x000fce00078e001b */
.L_x_3820:
[----:B------:R-:W-:Y:S05]  /*3820*/  BSYNC B1 ;  /* 0x0000000000017941 */ /* 0x000fea0003800000 */
.L_x_3819:
[----:B--2---:R2:W-:Y:S01]  /*3830*/  ST.E.128 desc[UR42][R10.64], R4 ;  /* 0x000000040a007985 */ /* 0x0045e2000c101d2a */
[----:B------:R-:W-:Y:S05]  /*3840*/  BRA `(.L_x_3814) ;  /* 0x0000000c00a47947 */ /* 0x000fea0003800000 */
.L_x_3807:
[----:B------:R-:W-:-:S05]  /*3850*/  IMAD R63, R34, -0x40, R36 ;  /* 0xffffffc0223f7824 */ /* 0x000fca00078e0224 */
[----:B------:R-:W-:-:S04]  /*3860*/  VIMNMX R63, R63, 0x40, PT ;  /* 0x000000403f3f7848 */ /* 0x000fc80003fe0100 */
[----:B------:R-:W-:-:S04]  /*3870*/  ISETP.GE.AND P2, PT, R189, R63, PT ;  /* 0x0000003fbd00720c */ /* 0x000fc80003f46270 */
[----:B------:R-:W-:-:S13]  /*3880*/  ISETP.GE.OR P3, PT, R16, R66, P2 ;  /* 0x000000421000720c */ /* 0x000fda0001766670 */
[----:B------:R-:W-:Y:S01]  /*3890*/  @!P3 IADD3 R4, P4, R28, R4, RZ ;  /* 0x000000041c04b210 */ /* 0x000fe20007f9e0ff */
[----:B------:R-:W0:Y:S04]  /*38a0*/  @!P3 LDC.64 R8, c[0x0][0x400] ;  /* 0x00010000ff08bb82 */ /* 0x000e280000000a00 */
[----:B------:R-:W-:-:S04]  /*38b0*/  @!P3 IMAD.X R5, R10, 0x1, R49, P4 ;  /* 0x000000010a05b824 */ /* 0x000fc800020e0631 */
[----:B------:R-:W1:Y:S02]  /*38c0*/  @!P3 LDC.64 R10, c[0x0][0x3e8] ;  /* 0x0000fa00ff0abb82 */ /* 0x000e640000000a00 */
[----:B-1----:R-:W-:-:S04]  /*38d0*/  @!P3 LEA R10, P4, R4, R10, 0x1 ;  /* 0x0000000a040ab211 */ /* 0x002fc800078808ff */
[----:B------:R-:W-:Y:S01]  /*38e0*/  @!P3 LEA.HI.X R11, R4, R11, R5, 0x1, P4 ;  /* 0x0000000b040bb211 */ /* 0x000fe200020f0c05 */
[----:B------:R-:W-:Y:S02]  /*38f0*/  @!P3 IMAD R4, R41, R34, RZ ;  /* 0x000000222904b224 */ /* 0x000fe400078e02ff */
[----:B------:R-:W-:Y:S02]  /*3900*/  @!P3 IMAD.MOV.U32 R5, RZ, RZ, R52 ;  /* 0x000000ffff05b224 */ /* 0x000fe400078e0034 */
[----:B------:R-:W-:Y:S02]  /*3910*/  @!P3 IMAD R7, R12, R43, R4 ;  /* 0x0000002b0c07b224 */ /* 0x000fe400078e0204 */
[----:B------:R-:W-:-:S04]  /*3920*/  @!P3 IMAD.MOV.U32 R4, RZ, RZ, R32 ;  /* 0x000000ffff04b224 */ /* 0x000fc800078e0020 */
[----:B------:R-:W-:-:S04]  /*3930*/  @!P3 IMAD.WIDE.U32 R4, R34, R43, R4 ;  /* 0x0000002b2204b225 */ /* 0x000fc800078e0004 */
[----:B------:R-:W-:Y:S01]  /*3940*/  @!P3 IMAD.IADD R5, R7, 0x1, R5 ;  /* 0x000000010705b824 */ /* 0x000fe200078e0205 */
[C---:B0-----:R-:W-:Y:S02]  /*3950*/  @!P3 LEA R8, P4, R4.reuse, R8, 0x1 ;  /* 0x000000080408b211 */ /* 0x041fe400078808ff */
[----:B------:R-:W-:Y:S02]  /*3960*/  CS2R R6, SRZ ;  /* 0x0000000000067805 */ /* 0x000fe4000001ff00 */
[----:B------:R-:W-:Y:S02]  /*3970*/  CS2R R26, SRZ ;  /* 0x00000000001a7805 */ /* 0x000fe4000001ff00 */
[----:B------:R-:W-:Y:S02]  /*3980*/  CS2R R24, SRZ ;  /* 0x0000000000187805 */ /* 0x000fe4000001ff00 */
[----:B------:R-:W-:Y:S02]  /*3990*/  @!P3 LEA.HI.X R9, R4, R9, R5, 0x1, P4 ;  /* 0x000000090409b211 */ /* 0x000fe400020f0c05 */
[----:B------:R-:W-:-:S03]  /*39a0*/  CS2R R4, SRZ ;  /* 0x0000000000047805 */ /* 0x000fc6000001ff00 */
[----:B------:R-:W2:Y:S04]  /*39b0*/  @!P3 LDG.E.128 R24, desc[UR42][R8.64] ;  /* 0x0000002a0818b981 */ /* 0x000ea8000c1e1d00 */
[----:B------:R-:W3:Y:S01]  /*39c0*/  @!P3 LDG.E.128 R4, desc[UR42][R10.64] ;  /* 0x0000002a0a04b981 */ /* 0x000ee2000c1e1d00 */
[----:B------:R-:W-:-:S06]  /*39d0*/  UISETP.NE.AND UP0, UPT, UR37, 0x3, UPT ;  /* 0x000000032500788c */ /* 0x000fcc000bf05270 */
[----:B------:R-:W-:Y:S02]  /*39e0*/  PLOP3.LUT P3, PT, PT, PT, UP0, 0x80, 0x0 ;  /* 0x000000000000781c */ /* 0x000fe40003f6f008 */
[----:B------:R-:W-:Y:S01]  /*39f0*/  ISETP.GE.AND P4, PT, R16, R66, PT ;  /* 0x000000421000720c */ /* 0x000fe20003f86270 */
[----:B--2---:R-:W-:Y:S02]  /*3a00*/  IMAD.MOV.U32 R8, RZ, RZ, R26 ;  /* 0x000000ffff087224 */ /* 0x004fe400078e001a */
[----:B------:R-:W-:Y:S02]  /*3a10*/  IMAD.MOV.U32 R9, RZ, RZ, R27 ;  /* 0x000000ffff097224 */ /* 0x000fe400078e001b */
[----:B---3--:R-:W-:Y:S02]  /*3a20*/  IMAD.MOV.U32 R12, RZ, RZ, R4 ;  /* 0x000000ffff0c7224 */ /* 0x008fe400078e0004 */
[----:B------:R-:W-:Y:S02]  /*3a30*/  IMAD.MOV.U32 R14, RZ, RZ, R5 ;  /* 0x000000ffff0e7224 */ /* 0x000fe400078e0005 */
[----:B------:R-:W-:-:S02]  /*3a40*/  IMAD.MOV.U32 R15, RZ, RZ, R6 ;  /* 0x000000ffff0f7224 */ /* 0x000fc400078e0006 */
[----:B------:R-:W-:Y:S02]  /*3a50*/  IMAD.MOV.U32 R56, RZ, RZ, R7 ;  /* 0x000000ffff387224 */ /* 0x000fe400078e0007 */
[----:B------:R-:W-:Y:S02]  /*3a60*/  IMAD.MOV.U32 R10, RZ, RZ, R24 ;  /* 0x000000ffff0a7224 */ /* 0x000fe400078e0018 */
[----:B------:R-:W-:Y:S01]  /*3a70*/  IMAD.MOV.U32 R11, RZ, RZ, R25 ;  /* 0x000000ffff0b7224 */ /* 0x000fe200078e0019 */
[----:B------:R-:W-:Y:S02]  /*3a80*/  PRMT R80, R12, 0x7610, R80 ;  /* 0x000076100c507816 */ /* 0x000fe40000000050 */
[----:B------:R-:W-:Y:S02]  /*3a90*/  PRMT R71, R14, 0x7610, R71 ;  /* 0x000076100e477816 */ /* 0x000fe40000000047 */
[----:B------:R-:W-:Y:S02]  /*3aa0*/  PRMT R82, R15, 0x7610, R82 ;  /* 0x000076100f527816 */ /* 0x000fe40000000052 */
[----:B------:R-:W-:-:S02]  /*3ab0*/  PRMT R83, R56, 0x7610, R83 ;  /* 0x0000761038537816 */ /* 0x000fc40000000053 */
[----:B------:R-:W-:Y:S02]  /*3ac0*/  PRMT R81, R10, 0x5410, R8 ;  /* 0x000054100a517816 */ /* 0x000fe40000000008 */
[----:B------:R-:W-:Y:S02]  /*3ad0*/  PRMT R79, R9, 0x7610, R79 ;  /* 0x00007610094f7816 */ /* 0x000fe4000000004f */
[----:B------:R-:W-:Y:S01]  /*3ae0*/  PRMT R72, R11, 0x7610, R72 ;  /* 0x000076100b487816 */ /* 0x000fe20000000048 */
[----:B------:R-:W-:Y:S06]  /*3af0*/  @!P3 BRA `(.L_x_3821) ;  /* 0x000000000004b947 */ /* 0x000fec0003800000 */
[----:B------:R-:W-:Y:S01]  /*3b00*/  BPT.TRAP 0x1 ;  /* 0x000000040000795c */ /* 0x000fe20000300000 */
.L_x_3821:
[----:B------:R-:W-:Y:S01]  /*3b10*/  IMAD R58, R23, 0x8, R2 ;  /* 0x00000008173a7824 */ /* 0x000fe200078e0202 */
[----:B------:R-:W-:Y:S01]  /*3b20*/  SHF.L.U32 R65, R188, 0x1f, RZ ;  /* 0x0000001fbc417819 */ /* 0x000fe200000006ff */
[----:B------:R-:W-:Y:S03]  /*3b30*/  BSSY B1, `(.L_x_3822) ;  /* 0x0000003000017945 */ /* 0x000fe60003800000 */
[----:B------:R-:W0:Y:S02]  /*3b40*/  SYNCS.PHASECHK.TRANS64.TRYWAIT P5, [R58+URZ+0x28c90], R65 ;  /* 0x028c90413a0075a7 */ /* 0x000e2400080a017f */
[----:B0-----:R-:W-:Y:S05]  /*3b50*/  @!P5 BRA `(.L_x_3823) ;  /* 0x00000168009cd947 */ /* 0x001fea0003800000 */
.L_x_4065:
[----:B------:R-:W-:Y:S05]  /*3b60*/  BSYNC B1 ;  /* 0x0000000000017941 */ /* 0x000fea0003800000 */
.L_x_3822:
[----:B------:R-:W-:-:S03]  /*3b70*/  UMOV UR4, 0xffffffff ;  /* 0xffffffff00047882 */ /* 0x000fc60000000000 */
[----:B------:R-:W-:Y:S05]  /*3b80*/  BRA.DIV UR4, `(.L_x_3824) ;  /* 0x0000016a04a47947 */ /* 0x000fea000b800000 */
[----:B------:R1:W2:Y:S04]  /*3b90*/  SHFL.IDX PT, R66, R13, RZ, 0x1c1f ;  /* 0x001c1fff0d427589 */ /* 0x0002a800000e0000 */
[----:B------:R-:W3:Y:S02]  /*3ba0*/  SHFL.IDX PT, R68, R68, RZ, 0x1c1f ;  /* 0x001c1fff44447589 */ /* 0x000ee400000e0000 */
.L_x_4069:
[----:B------:R-:W4:Y:S02]  /*3bb0*/  LDC R70, c[0x0][0x2f4] ;  /* 0x0000bd00ff467b82 */ /* 0x000f240000000800 */
[----:B----4-:R-:W-:-:S13]  /*3bc0*/  ISETP.GE.OR P2, PT, R16, R70, P2 ;  /* 0x000000461000720c */ /* 0x010fda0001746670 */
[----:B------:R-:W-:Y:S05]  /*3bd0*/  @P2 BRA `(.L_x_3814) ;  /* 0x0000000800c02947 */ /* 0x000fea0003800000 */
[----:B------:R-:W-:Y:S01]  /*3be0*/  IMAD.IADD R8, R70, 0x1, -R45 ;  /* 0x0000000146087824 */ /* 0x000fe200078e0a2d */
[----:B---3--:R-:W-:Y:S01]  /*3bf0*/  LEA R56, P2, R51, R68, 0x1 ;  /* 0x0000004433387211 */ /* 0x008fe200078408ff */
[----:B------:R-:W-:Y:S03]  /*3c00*/  BSSY B1, `(.L_x_3825) ;  /* 0x0000070000017945 */ /* 0x000fe60003800000 */
[----:B------:R-:W-:Y:S02]  /*3c10*/  SEL R8, R45, R8, !P0 ;  /* 0x000000082d087207 */ /* 0x000fe40004000000 */
[----:B--2---:R-:W-:Y:S02]  /*3c20*/  LEA.HI.X R57, R51, R66, R54, 0x1, P2 ;  /* 0x0000004233397211 */ /* 0x004fe400010f0c36 */
[----:B------:R-:W-:-:S04]  /*3c30*/  SHF.R.S32.HI R9, RZ, 0x1f, R8 ;  /* 0x0000001fff097819 */ /* 0x000fc80000011408 */
[----:B------:R-:W-:-:S04]  /*3c40*/  LEA.HI R9, R9, R8, RZ, 0x4 ;  /* 0x0000000809097211 */ /* 0x000fc800078f20ff */
[----:B------:R-:W-:-:S04]  /*3c50*/  SHF.R.S32.HI R8, RZ, 0x4, R9 ;  /* 0x00000004ff087819 */ /* 0x000fc80000011409 */
[----:B------:R-:W-:-:S05]  /*3c60*/  LEA.HI.SX32 R8, R37, R8, 0x1d ;  /* 0x0000000825087211 */ /* 0x000fca00078feaff */
[----:B------:R-:W-:-:S05]  /*3c70*/  IMAD.SHL.U32 R67, R8, 0x8, RZ ;  /* 0x0000000808437824 */ /* 0x000fca00078e00ff */
[----:B------:R-:W-:-:S04]  /*3c80*/  LOP3.LUT R9, R40, 0x38, R67, 0xf8, !PT ;  /* 0x0000003828097812 */ /* 0x000fc800078ef843 */
[----:B------:R-:W-:-:S05]  /*3c90*/  LOP3.LUT R9, R9, R42, RZ, 0x3c, !PT ;  /* 0x0000002a09097212 */ /* 0x000fca00078e3cff */
[----:B------:R-:W-:Y:S02]  /*3ca0*/  IMAD R11, R198, 0x200, R9 ;  /* 0x00000200c60b7824 */ /* 0x000fe400078e0209 */
[----:B------:R-:W-:Y:S02]  /*3cb0*/  IMAD.IADD R9, R55, 0x1, R64 ;  /* 0x0000000137097824 */ /* 0x000fe400078e0240 */
[----:B------:R-:W-:Y:S02]  /*3cc0*/  IMAD.IADD R11, R64, 0x1, R11 ;  /* 0x00000001400b7824 */ /* 0x000fe400078e020b */
[--C-:B------:R-:W-:Y:S02]  /*3cd0*/  IMAD R9, R9, 0x2, R2.reuse ;  /* 0x0000000209097824 */ /* 0x100fe400078e0202 */
[----:B------:R-:W-:-:S04]  /*3ce0*/  IMAD R12, R11, 0x2, R2 ;  /* 0x000000020b0c7824 */ /* 0x000fc800078e0202 */
[----:B------:R-:W2:Y:S04]  /*3cf0*/  LDS.128 R8, [R9+0x22400] ;  /* 0x0224000009087984 */ /* 0x000ea80000000c00 */
[----:B-1----:R-:W1:Y:S01]  /*3d00*/  LDS.128 R12, [R12+0x22400] ;  /* 0x022400000c0c7984 */ /* 0x002e620000000c00 */
[----:B------:R-:W-:Y:S05]  /*3d10*/  @P4 BRA `(.L_x_3826) ;  /* 0x0000000400784947 */ /* 0x000fea0003800000 */
[----:B------:R-:W-:Y:S01]  /*3d20*/  SHF.R.U32.HI R73, RZ, 0x10, R25 ;  /* 0x00000010ff497819 */ /* 0x000fe20000011619 */
[----:B-1----:R-:W-:Y:S01]  /*3d30*/  IMAD.U32 R64, R13, 0x10000, RZ ;  /* 0x000100000d407824 */ /* 0x002fe200078e00ff */
[----:B------:R-:W-:Y:S02]  /*3d40*/  SHF.R.U32.HI R69, RZ, 0x10, R5 ;  /* 0x00000010ff457819 */ /* 0x000fe40000011605 */
[----:B------:R-:W-:Y:S01]  /*3d50*/  PRMT R73, R72, 0x5410, R73 ;  /* 0x0000541048497816 */ /* 0x000fe20000000049 */
[----:B--2---:R-:W-:Y:S01]  /*3d60*/  IMAD.U32 R72, R9, 0x10000, RZ ;  /* 0x0001000009487824 */ /* 0x004fe200078e00ff */
[----:B------:R-:W-:Y:S02]  /*3d70*/  PRMT R69, R71, 0x5410, R69 ;  /* 0x0000541047457816 */ /* 0x000fe40000000045 */
[C---:B------:R-:W-:Y:S01]  /*3d80*/  LOP3.LUT R76, R73.reuse, 0xffff0000, RZ, 0xc0, !PT ;  /* 0xffff0000494c7812 */ /* 0x040fe200078ec0ff */
[----:B------:R-:W-:Y:S01]  /*3d90*/  IMAD.U32 R75, R73, 0x10000, RZ ;  /* 0x00010000494b7824 */ /* 0x000fe200078e00ff */
[----:B------:R-:W-:Y:S01]  /*3da0*/  LOP3.LUT R13, R13, 0xffff0000, RZ, 0xc0, !PT ;  /* 0xffff00000d0d7812 */ /* 0x000fe200078ec0ff */
[----:B------:R-:W-:Y:S01]  /*3db0*/  IMAD.U32 R71, R69, 0x10000, RZ ;  /* 0x0001000045477824 */ /* 0x000fe200078e00ff */
[----:B------:R-:W-:Y:S01]  /*3dc0*/  SHF.R.U32.HI R73, RZ, 0x10, R27 ;  /* 0x00000010ff497819 */ /* 0x000fe2000001161b */
[C---:B------:R-:W-:Y:S01]  /*3dd0*/  FMUL.FTZ R77, R64.reuse, R75 ;  /* 0x0000004b404d7220 */ /* 0x040fe20000410000 */
[----:B------:R-:W-:Y:S01]  /*3de0*/  LOP3.LUT R9, R9, 0xffff0000, RZ, 0xc0, !PT ;  /* 0xffff000009097812 */ /* 0x000fe200078ec0ff */
[-C--:B------:R-:W-:Y:S01]  /*3df0*/  FMUL.FTZ R64, R64, R71.reuse ;  /* 0x0000004740407220 */ /* 0x080fe20000410000 */
[----:B------:R-:W-:Y:S01]  /*3e00*/  FMUL.FTZ R78, R13, R76 ;  /* 0x0000004c0d4e7220 */ /* 0x000fe20000410000 */
[C---:B------:R-:W-:Y:S01]  /*3e10*/  FFMA.FTZ R74, R72.reuse, R71, -R77 ;  /* 0x00000047484a7223 */ /* 0x040fe2000001084d */
[----:B------:R-:W-:Y:S01]  /*3e20*/  SHF.R.U32.HI R71, RZ, 0x10, R7 ;  /* 0x00000010ff477819 */ /* 0x000fe20000011607 */
[----:B------:R-:W-:Y:S01]  /*3e30*/  FFMA.FTZ R72, R72, R75, R64 ;  /* 0x0000004b48487223 */ /* 0x000fe20000010040 */
[----:B------:R-:W-:-:S02]  /*3e40*/  LOP3.LUT R64, R69, 0xffff0000, RZ, 0xc0, !PT ;  /* 0xffff000045407812 */ /* 0x000fc400078ec0ff */
[----:B------:R-:W-:Y:S02]  /*3e50*/  PRMT R73, R79, 0x5410, R73 ;  /* 0x000054104f497816 */ /* 0x000fe40000000049 */
[----:B------:R-:W-:Y:S01]  /*3e60*/  PRMT R71, R83, 0x5410, R71 ;  /* 0x0000541053477816 */ /* 0x000fe20000000047 */
[-C--:B------:R-:W-:Y:S01]  /*3e70*/  FMUL.FTZ R69, R13, R64.reuse ;  /* 0x000000400d457220 */ /* 0x080fe20000410000 */
[----:B------:R-:W-:Y:S01]  /*3e80*/  FFMA.FTZ R13, R9, R64, -R78 ;  /* 0x00000040090d7223 */ /* 0x000fe2000001084e */
[----:B------:R-:W-:Y:S01]  /*3e90*/  IMAD.U32 R64, R11, 0x10000, RZ ;  /* 0x000100000b407824 */ /* 0x000fe200078e00ff */
[----:B------:R-:W-:Y:S01]  /*3ea0*/  SHF.R.U64 R25, R24, 0x10, R25 ;  /* 0x0000001018197819 */ /* 0x000fe20000001219 */
[----:B------:R-:W-:Y:S01]  /*3eb0*/  FFMA.FTZ R9, R9, R76, R69 ;  /* 0x0000004c09097223 */ /* 0x000fe20000010045 */
[----:B------:R-:W-:Y:S01]  /*3ec0*/  IMAD.U32 R69, R15, 0x10000, RZ ;  /* 0x000100000f457824 */ /* 0x000fe200078e00ff */
[----:B------:R-:W-:Y:S01]  /*3ed0*/  SHF.R.U64 R26, R26, 0x10, R27 ;  /* 0x000000101a1a7819 */ /* 0x000fe2000000121b */
[C---:B------:R-:W-:Y:S01]  /*3ee0*/  IMAD.U32 R76, R73.reuse, 0x10000, RZ ;  /* 0x00010000494c7824 */ /* 0x040fe200078e00ff */
[----:B------:R-:W-:Y:S01]  /*3ef0*/  LOP3.LUT R73, R73, 0xffff0000, RZ, 0xc0, !PT ;  /* 0xffff000049497812 */ /* 0x000fe200078ec0ff */
[C---:B------:R-:W-:Y:S01]  /*3f00*/  IMAD.U32 R75, R71.reuse, 0x10000, RZ ;  /* 0x00010000474b7824 */ /* 0x040fe200078e00ff */
[----:B------:R-:W-:Y:S01]  /*3f10*/  LOP3.LUT R71, R71, 0xffff0000, RZ, 0xc0, !PT ;  /* 0xffff000047477812 */ /* 0x000fe200078ec0ff */
[-C--:B------:R-:W-:Y:S01]  /*3f20*/  FMUL.FTZ R77, R69, R76.reuse ;  /* 0x0000004c454d7220 */ /* 0x080fe20000410000 */
[----:B------:R-:W-:Y:S01]  /*3f30*/  PRMT R25, R81, 0x5410, R25 ;  /* 0x0000541051197816 */ /* 0x000fe20000000019 */
[-C--:B------:R-:W-:Y:S01]  /*3f40*/  FMUL.FTZ R79, R69, R75.reuse ;  /* 0x0000004b454f7220 */ /* 0x080fe20000410000 */
[----:B------:R-:W-:Y:S01]  /*3f50*/  PRMT R26, R81, 0x5432, R26 ;  /* 0x00005432511a7816 */ /* 0x000fe2000000001a */
[----:B------:R-:W-:Y:S01]  /*3f60*/  FFMA.FTZ R69, R64, R75, -R77 ;  /* 0x0000004b40457223 */ /* 0x000fe2000001084d */
[----:B------:R-:W-:Y:S01]  /*3f70*/  SHF.R.U64 R75, R4, 0x10, R5 ;  /* 0x00000010044b7819 */ /* 0x000fe20000001205 */
[----:B------:R-:W-:Y:S01]  /*3f80*/  FFMA.FTZ R64, R64, R76, R79 ;  /* 0x0000004c40407223 */ /* 0x000fe2000001004f */
[----:B------:R-:W-:Y:S01]  /*3f90*/  LOP3.LUT R4, R15, 0xffff0000, RZ, 0xc0, !PT ;  /* 0xffff00000f047812 */ /* 0x000fe200078ec0ff */
[----:B------:R-:W-:Y:S01]  /*3fa0*/  IMAD.U32 R78, R25, 0x10000, RZ ;  /* 0x00010000194e7824 */ /* 0x000fe200078e00ff */
[----:B------:R-:W-:Y:S01]  /*3fb0*/  LOP3.LUT R5, R11, 0xffff0000, RZ, 0xc0, !PT ;  /* 0xffff00000b057812 */ /* 0x000fe200078ec0ff */
[C---:B------:R-:W-:Y:S01]  /*3fc0*/  IMAD.U32 R11, R12.reuse, 0x10000, RZ ;  /* 0x000100000c0b7824 */ /* 0x040fe200078e00ff */
[----:B------:R-:W-:Y:S01]  /*3fd0*/  LOP3.LUT R12, R12, 0xffff0000, RZ, 0xc0, !PT ;  /* 0xffff00000c0c7812 */ /* 0x000fe200078ec0ff */
[C---:B------:R-:W-:Y:S01]  /*3fe0*/  FMUL.FTZ R24, R4.reuse, R73 ;  /* 0x0000004904187220 */ /* 0x040fe20000410000 */
[-C--:B------:R-:W-:Y:S01]  /*3ff0*/  FMUL.FTZ R76, R4, R71.reuse ;  /* 0x00000047044c7220 */ /* 0x080fe20000410000 */
[----:B------:R-:W-:Y:S01]  /*4000*/  IMAD.U32 R15, R8, 0x10000, RZ ;  /* 0x00010000080f7824 */ /* 0x000fe200078e00ff */
[----:B------:R-:W-:Y:S01]  /*4010*/  LOP3.LUT R25, R25, 0xffff0000, RZ, 0xc0, !PT ;  /* 0xffff000019197812 */ /* 0x000fe200078ec0ff */
[C---:B------:R-:W-:Y:S01]  /*4020*/  FFMA.FTZ R4, R5.reuse, R71, -R24 ;  /* 0x0000004705047223 */ /* 0x040fe20000010818 */
[----:B------:R-:W-:Y:S01]  /*4030*/  PRMT R24, R80, 0x5410, R75 ;  /* 0x0000541050187816 */ /* 0x000fe2000000004b */
[----:B------:R-:W-:Y:S01]  /*4040*/  FFMA.FTZ R5, R5, R73, R76 ;  /* 0x0000004905057223 */ /* 0x000fe2000001004c */
[----:B------:R-:W-:Y:S01]  /*4050*/  FMUL.FTZ R80, R11, R78 ;  /* 0x0000004e0b507220 */ /* 0x000fe20000410000 */
[----:B------:R-:W-:Y:S01]  /*4060*/  LOP3.LUT R8, R8, 0xffff0000, RZ, 0xc0, !PT ;  /* 0xffff000008087812 */ /* 0x000fe200078ec0ff */
[----:B------:R-:W-:Y:S01]  /*4070*/  FMUL.FTZ R27, R12, R25 ;  /* 0x000000190c1b7220 */ /* 0x000fe20000410000 */
[----:B------:R-:W-:Y:S01]  /*4080*/  IMAD.U32 R76, R24, 0x10000, RZ ;  /* 0x00010000184c7824 */ /* 0x000fe200078e00ff */
[----:B------:R-:W-:-:S02]  /*4090*/  F2FP.BF16.F32.PACK_AB R13, R13, R74 ;  /* 0x0000004a0d0d723e */ /* 0x000fc400000010ff */
[----:B------:R-:W-:Y:S01]  /*40a0*/  F2FP.BF16.F32.PACK_AB R4, R4, R69 ;  /* 0x000000450404723e */ /* 0x000fe200000010ff */
[-C--:B------:R-:W-:Y:S01]  /*40b0*/  FMUL.FTZ R71, R11, R76.reuse ;  /* 0x0000004c0b477220 */ /* 0x080fe20000410000 */
[----:B------:R-:W-:Y:S01]  /*40c0*/  FFMA.FTZ R11, R15, R76, -R80 ;  /* 0x0000004c0f0b7223 */ /* 0x000fe20000010850 */
[----:B------:R-:W-:Y:S01]  /*40d0*/  F2FP.BF16.F32.PACK_AB R72, R9, R72 ;  /* 0x000000480948723e */ /* 0x000fe200000010ff */
[----:B------:R-:W-:Y:S02]  /*40e0*/  IMAD.MOV.U32 R9, RZ, RZ, R13 ;  /* 0x000000ffff097224 */ /* 0x000fe400078e000d */
[----:B------:R-:W-:Y:S01]  /*40f0*/  FFMA.FTZ R15, R15, R78, R71 ;  /* 0x0000004e0f0f7223 */ /* 0x000fe20000010047 */
[----:B------:R-:W-:Y:S02]  /*4100*/  SHF.R.U64 R71, R6, 0x10, R7 ;  /* 0x0000001006477819 */ /* 0x000fe40000001207 */
[----:B------:R-:W-:Y:S01]  /*4110*/  LOP3.LUT R7, R24, 0xffff0000, RZ, 0xc0, !PT ;  /* 0xffff000018077812 */ /* 0x000fe200078ec0ff */
[----:B------:R-:W-:Y:S01]  /*4120*/  IMAD.MOV.U32 R13, RZ, RZ, R72 ;  /* 0x000000ffff0d7224 */ /* 0x000fe200078e0048 */
[----:B------:R-:W-:-:S02]  /*4130*/  PRMT R24, R82, 0x5410, R71 ;  /* 0x0000541052187816 */ /* 0x000fc40000000047 */
[----:B------:R-:W-:Y:S01]  /*4140*/  F2FP.BF16.F32.PACK_AB R5, R5, R64 ;  /* 0x000000400505723e */ /* 0x000fe200000010ff */
[-C--:B------:R-:W-:Y:S01]  /*4150*/  FMUL.FTZ R12, R12, R7.reuse ;  /* 0x000000070c0c7220 */ /* 0x080fe20000410000 */
[----:B------:R-:W-:Y:S01]  /*4160*/  FFMA.FTZ R6, R8, R7, -R27 ;  /* 0x0000000708067223 */ /* 0x000fe2000001081b */
[C---:B------:R-:W-:Y:S01]  /*4170*/  IMAD.U32 R7, R14.reuse, 0x10000, RZ ;  /* 0x000100000e077824 */ /* 0x040fe200078e00ff */
[----:B------:R-:W-:Y:S01]  /*4180*/  LOP3.LUT R14, R14, 0xffff0000, RZ, 0xc0, !PT ;  /* 0xffff00000e0e7812 */ /* 0x000fe200078ec0ff */
[----:B------:R-:W-:Y:S01]  /*4190*/  FFMA.FTZ R8, R8, R25, R12 ;  /* 0x0000001908087223 */ /* 0x000fe2000001000c */
[----:B------:R-:W-:Y:S01]  /*41a0*/  IMAD.U32 R27, R26, 0x10000, RZ ;  /* 0x000100001a1b7824 */ /* 0x000fe200078e00ff */
[----:B------:R-:W-:Y:S01]  /*41b0*/  F2FP.BF16.F32.PACK_AB R6, R6, R11 ;  /* 0x0000000b0606723e */ /* 0x000fe200000010ff */
[----:B------:R-:W-:Y:S02]  /*41c0*/  IMAD.U32 R25, R24, 0x10000, RZ ;  /* 0x0001000018197824 */ /* 0x000fe400078e00ff */
[----:B------:R-:W-:-:S02]  /*41d0*/  IMAD.U32 R12, R10, 0x10000, RZ ;  /* 0x000100000a0c7824 */ /* 0x000fc400078e00ff */
[C---:B------:R-:W-:Y:S01]  /*41e0*/  FMUL.FTZ R71, R7.reuse, R27 ;  /* 0x0000001b07477220 */ /* 0x040fe20000410000 */
[-C--:B------:R-:W-:Y:S01]  /*41f0*/  FMUL.FTZ R76, R7, R25.reuse ;  /* 0x00000019074c7220 */ /* 0x080fe20000410000 */
[----:B------:R-:W-:Y:S01]  /*4200*/  LOP3.LUT R10, R10, 0xffff0000, RZ, 0xc0, !PT ;  /* 0xffff00000a0a7812 */ /* 0x000fe200078ec0ff */
[----:B------:R-:W-:Y:S02]  /*4210*/  IMAD.MOV.U32 R11, RZ, RZ, R4 ;  /* 0x000000ffff0b7224 */ /* 0x000fe400078e0004 */
[C---:B------:R-:W-:Y:S01]  /*4220*/  FFMA.FTZ R7, R12.reuse, R25, -R71 ;  /* 0x000000190c077223 */ /* 0x040fe20000010847 */
[----:B------:R-:W-:Y:S01]  /*4230*/  FFMA.FTZ R12, R12, R27, R76 ;  /* 0x0000001b0c0c7223 */ /* 0x000fe2000001004c */
[----:B------:R-:W-:Y:S02]  /*4240*/  LOP3.LUT R27, R26, 0xffff0000, RZ, 0xc0, !PT ;  /* 0xffff00001a1b7812 */ /* 0x000fe400078ec0ff */
[----:B------:R-:W-:Y:S02]  /*4250*/  LOP3.LUT R25, R24, 0xffff0000, RZ, 0xc0, !PT ;  /* 0xffff000018197812 */ /* 0x000fe400078ec0ff */
[----:B------:R-:W-:Y:S01]  /*4260*/  F2FP.BF16.F32.PACK_AB R15, R8, R15 ;  /* 0x0000000f080f723e */ /* 0x000fe200000010ff */
[----:B------:R-:W-:Y:S01]  /*4270*/  FMUL.FTZ R71, R14, R27 ;  /* 0x0000001b0e477220 */ /* 0x000fe20000410000 */
[----:B------:R-:W-:-:S02]  /*4280*/  IMAD.MOV.U32 R8, RZ, RZ, R6 ;  /* 0x000000ffff087224 */ /* 0x000fc400078e0006 */
[-C--:B------:R-:W-:Y:S01]  /*4290*/  FMUL.FTZ R24, R14, R25.reuse ;  /* 0x000000190e187220 */ /* 0x080fe20000410000 */
[----:B------:R-:W-:-:S03]  /*42a0*/  FFMA.FTZ R14, R10, R25, -R71 ;  /* 0x000000190a0e7223 */ /* 0x000fc60000010847 */
[----:B------:R-:W-:Y:S02]  /*42b0*/  FFMA.FTZ R27, R10, R27, R24 ;  /* 0x0000001b0a1b7223 */ /* 0x000fe40000010018 */
[----:B------:R-:W-:-:S03]  /*42c0*/  F2FP.BF16.F32.PACK_AB R10, R14, R7 ;  /* 0x000000070e0a723e */ /* 0x000fc600000010ff */
[----:B------:R-:W-:Y:S01]  /*42d0*/  F2FP.BF16.F32.PACK_AB R14, R27, R12 ;  /* 0x0000000c1b0e723e */ /* 0x000fe200000010ff */
[----:B------:R-:W-:Y:S02]  /*42e0*/  IMAD.MOV.U32 R12, RZ, RZ, R15 ;  /* 0x000000ffff0c7224 */ /* 0x000fe400078e000f */
[----:B------:R-:W-:-:S07]  /*42f0*/  IMAD.MOV.U32 R15, RZ, RZ, R5 ;  /* 0x000000ffff0f7224 */ /* 0x000fce00078e0005 */
.L_x_3826:
[----:B------:R-:W-:Y:S05]  /*4300*/  BSYNC B1 ;  /* 0x0000000000017941 */ /* 0x000fea0003800000 */
.L_x_3825:
[----:B--2---:R2:W-:Y:S01]  /*4310*/  ST.E.128 desc[UR42][R56.64], R8 ;  /* 0x0000000838007985 */ /* 0x0045e2000c101d2a */
[----:B------:R-:W-:Y:S01]  /*4320*/  ISETP.GE.AND P2, PT, R67, R70, PT ;  /* 0x000000464300720c */ /* 0x000fe20003f46270 */
[----:B------:R-:W-:Y:S02]  /*4330*/  IMAD.MOV.U32 R4, RZ, RZ, R68 ;  /* 0x000000ffff047224 */ /* 0x000fe400078e0044 */
[----:B------:R-:W-:-:S10]  /*4340*/  IMAD.MOV.U32 R5, RZ, RZ, R66 ;  /* 0x000000ffff057224 */ /* 0x000fd400078e0042 */
[----:B------:R-:W-:Y:S05]  /*4350*/  @P2 BRA `(.L_x_3814) ;  /* 0x0000000000e02947 */ /* 0x000fea0003800000 */
[----:B------:R-:W-:-:S05]  /*4360*/  IMAD.WIDE R4, R67, 0x2, R4 ;  /* 0x0000000243047825 */ /* 0x000fca00078e0204 */
[----:B-1----:R1:W-:Y:S01]  /*4370*/  ST.E.128 desc[UR42][R4.64], R12 ;  /* 0x0000000c04007985 */ /* 0x0023e2000c101d2a */
[----:B------:R-:W-:Y:S05]  /*4380*/  BRA `(.L_x_3814) ;  /* 0x0000000000d47947 */ /* 0x000fea0003800000 */
.L_x_3806:
[----:B------:R-:W-:-:S06]  /*4390*/  UISETP.NE.AND UP0, UPT, UR37, 0x3, UPT ;  /* 0x000000032500788c */ /* 0x000fcc000bf05270 */
[----:B------:R-:W-:-:S13]  /*43a0*/  PLOP3.LUT P3, PT, PT, PT, UP0, 0x80, 0x0 ;  /* 0x000000000000781c */ /* 0x000fda0003f6f008 */
[----:B------:R-:W-:Y:S05]  /*43b0*/  @!P3 BRA `(.L_x_3827) ;  /* 0x000000000004b947 */ /* 0x000fea0003800000 */
[----:B------:R-:W-:Y:S01]  /*43c0*/  BPT.TRAP 0x1 ;  /* 0x000000040000795c */ /* 0x000fe20000300000 */
.L_x_3827:
[----:B------:R-:W-:Y:S01]  /*43d0*/  IMAD R58, R23, 0x8, R2 ;  /* 0x00000008173a7824 */ /* 0x000fe200078e0202 */
[----:B------:R-:W-:Y:S01]  /*43e0*/  SHF.L.U32 R65, R188, 0x1f, RZ ;  /* 0x0000001fbc417819 */ /* 0x000fe200000006ff */
[----:B------:R-:W-:Y:S01]  /*43f0*/  BSSY B1, `(.L_x_3828) ;  /* 0x0000004000017945 */ /* 0x000fe20003800000 */
[----:B------:R-:W-:Y:S02]  /*4400*/  SHF.R.S32.HI R62, RZ, 0x1f, R60 ;  /* 0x0000001fff3e7819 */ /* 0x000fe4000001143c */
[----:B------:R-:W1:Y:S02]  /*4410*/  SYNCS.PHASECHK.TRANS64.TRYWAIT P2, [R58+URZ+0x28c90], R65 ;  /* 0x028c90413a0075a7 */ /* 0x000e64000804017f */
[----:B-1----:R-:W-:Y:S05]  /*4420*/  @!P2 BRA `(.L_x_3829) ;  /* 0x0000016000c4a947 */ /* 0x002fea0003800000 */
.L_x_4070:
[----:B------:R-:W-:Y:S05]  /*4430*/  BSYNC B1 ;  /* 0x0000000000017941 */ /* 0x000fea0003800000 */
.L_x_3828:
        /* <DEDUP_REMOVED lines=15> */
[----:B------:R-:W-:Y:S01]  /*4530*/  IMAD.WIDE.U32 R4, R184, UR4, R4 ;  /* 0x00000004b8047c25 */ /* 0x000fe2000f8e0004 */
[----:B------:R-:W-:-:S03]  /*4540*/  UMOV UR4, 0xffffffff ;  /* 0xffffffff00047882 */ /* 0x000fc60000000000 */
[----:B------:R-:W-:Y:S01]  /*4550*/  IMAD R13, R184, UR5, R5 ;  /* 0x00000005b80d7c24 */ /* 0x000fe2000f8e0205 */
[----:B------:R-:W-:-:S04]  /*4560*/  LEA R5, P2, R4, UR6, 0x1 ;  /* 0x0000000604057c11 */ /* 0x000fc8000f8408ff */
[----:B------:R-:W-:Y:S02]  /*4570*/  LEA.HI.X R13, R4, UR7, R13, 0x1, P2 ;  /* 0x00000007040d7c11 */ /* 0x000fe400090f0c0d */
[----:B------:R-:W-:Y:S01]  /*4580*/  ISETP.GT.AND P2, PT, R63, R189, PT ;  /* 0x000000bd3f00720c */ /* 0x000fe20003f44270 */
[----:B------:R-:W-:-:S12]  /*4590*/  BRA.DIV UR4, `(.L_x_3830) ;  /* 0x00000162047c7947 */ /* 0x000fd8000b800000 */
[----:B------:R0:W2:Y:S04]  /*45a0*/  SHFL.IDX PT, R25, R13, RZ, 0x1c1f ;  /* 0x001c1fff0d197589 */ /* 0x0000a800000e0000 */
[----:B------:R0:W3:Y:S02]  /*45b0*/  SHFL.IDX PT, R14, R5, RZ, 0x1c1f ;  /* 0x001c1fff050e7589 */ /* 0x0000e400000e0000 */
.L_x_4074:
[----:B------:R-:W-:Y:S05]  /*45c0*/  @!P2 BRA `(.L_x_3814) ;  /* 0x000000000044a947 */ /* 0x000fea0003800000 */
[----:B------:R-:W-:Y:S02]  /*45d0*/  ULDC UR4, c[0x0][0x2f4] ;  /* 0x0000bd0000047ab9 */ /* 0x000fe40000000800 */
[----:B------:R-:W-:-:S13]  /*45e0*/  ISETP.GE.AND P2, PT, R16, UR4, PT ;  /* 0x0000000410007c0c */ /* 0x000fda000bf46270 */
[----:B0-----:R-:W0:Y:S01]  /*45f0*/  @!P2 LDS.128 R4, [R67+0x22400] ;  /* 0x022400004304a984 */ /* 0x001e220000000c00 */
[----:B---3--:R-:W-:-:S04]  /*4600*/  @!P2 LEA R8, P4, R16, R14, 0x1 ;  /* 0x0000000e1008a211 */ /* 0x008fc800078808ff */
[----:B--2---:R-:W-:-:S05]  /*4610*/  @!P2 LEA.HI.X R9, R16, R25, R17, 0x1, P4 ;  /* 0x000000191009a211 */ /* 0x004fca00020f0c11 */
[----:B0-----:R4:W-:Y:S01]  /*4620*/  @!P2 ST.E.128 desc[UR42][R8.64], R4 ;  /* 0x000000040800a985 */ /* 0x0019e2000c101d2a */
[----:B------:R-:W-:-:S13]  /*4630*/  ISETP.GE.AND P2, PT, R22, UR4, PT ;  /* 0x0000000416007c0c */ /* 0x000fda000bf46270 */
[----:B------:R-:W-:Y:S05]  /*4640*/  @P2 BRA `(.L_x_3814) ;  /* 0x0000000000242947 */ /* 0x000fea0003800000 */
[----:B------:R-:W-:Y:S01]  /*4650*/  LOP3.LUT P2, RZ, R191, 0x4, RZ, 0xc0, !PT ;  /* 0x00000004bfff7812 */ /* 0x000fe2000784c0ff */
[----:B----4-:R-:W-:-:S12]  /*4660*/  VIADD R5, R46, 0x20 ;  /* 0x000000202e057836 */ /* 0x010fd80000000000 */
[----:B------:R-:W-:Y:S01]  /*4670*/  @P2 VIADD R5, R46, 0xffffffe0 ;  /* 0xffffffe02e052836 */ /* 0x000fe20000000000 */
[----:B------:R-:W-:-:S03]  /*4680*/  LEA R8, P2, R22, R14, 0x1 ;  /* 0x0000000e16087211 */ /* 0x000fc600078408ff */
[----:B------:R-:W-:Y:S01]  /*4690*/  IMAD.IADD R5, R64, 0x1, R5 ;  /* 0x0000000140057824 */ /* 0x000fe200078e0205 */
[----:B------:R-:W-:-:S03]  /*46a0*/  LEA.HI.X R9, R22, R25, R193, 0x1, P2 ;  /* 0x0000001916097211 */ /* 0x000fc600010f0cc1 */
[----:B------:R-:W-:-:S06]  /*46b0*/  IMAD R5, R5, 0x2, R2 ;  /* 0x0000000205057824 */ /* 0x000fcc00078e0202 */
[----:B------:R-:W0:Y:S04]  /*46c0*/  LDS.128 R4, [R5+0x22400] ;  /* 0x0224000005047984 */ /* 0x000e280000000c00 */
[----:B0-----:R0:W-:Y:S02]  /*46d0*/  ST.E.128 desc[UR42][R8.64], R4 ;  /* 0x0000000408007985 */ /* 0x0011e4000c101d2a */
.L_x_3814:
[----:B------:R-:W-:Y:S05]  /*46e0*/  BSYNC B0 ;  /* 0x0000000000007941 */ /* 0x000fea0003800000 */
.L_x_3805:
[----:B012-4-:R-:W0:Y:S01]  /*46f0*/  S2R R4, SR_TID.X ;  /* 0x0000000000047919 */ /* 0x017e220000002100 */
[----:B------:R-:W-:Y:S01]  /*4700*/  @!PT LDS RZ, [RZ] ;  /* 0x00000000fffff984 */ /* 0x000fe20000000800 */
[----:B------:R-:W-:Y:S01]  /*4710*/  @!PT LDS RZ, [RZ] ;  /* 0x00000000fffff984 */ /* 0x000fe20000000800 */
[----:B------:R-:W-:Y:S01]  /*4720*/  @!PT LDS RZ, [RZ] ;  /* 0x00000000fffff984 */ /* 0x000fe20000000800 */
[----:B------:R-:W-:Y:S01]  /*4730*/  @!PT LDS RZ, [RZ] ;  /* 0x00000000fffff984 */ /* 0x000fe20000000800 */
[----:B------:R1:W-:Y:S06]  /*4740*/  MEMBAR.ALL.CTA ;  /* 0x0000000000007992 */ /* 0x0003ec0000008000 */
[----:B-1----:R-:W1:Y:S01]  /*4750*/  FENCE.VIEW.ASYNC.S ;  /* 0x00000000000073c6 */ /* 0x002e620000000000 */
[----:B------:R-:W-:Y:S05]  /*4760*/  WARPSYNC.ALL ;  /* 0x0000000000007948 */ /* 0x000fea0003800000 */
[----:B------:R-:W-:Y:S01]  /*4770*/  BSSY B0, `(.L_x_3831) ;  /* 0x0000009000007945 */ /* 0x000fe20003800000 */
[----:B0-----:R-:W-:Y:S01]  /*4780*/  LOP3.LUT R4, R4, 0x7f, RZ, 0xc0, !PT ;  /* 0x0000007f04047812 */ /* 0x001fe200078ec0ff */
[----:B-1----:R0:W-:Y:S03]  /*4790*/  BAR.SYNC.DEFER_BLOCKING R44, 0x80 ;  /* 0x0002002c0000751d */ /* 0x0021e60000010000 */
[----:B------:R-:W-:-:S13]  /*47a0*/  ISETP.NE.AND P2, PT, R4, RZ, PT ;  /* 0x000000ff0400720c */ /* 0x000fda0003f45270 */
[----:B------:R-:W-:-:S05]  /*47b0*/  @!P2 VIADD R4, R58, 0x28ca0 ;  /* 0x00028ca03a04a836 */ /* 0x000fca0000000000 */
[----:B------:R-:W-:-:S04]  /*47c0*/  @!P2 PRMT R4, RZ, 0x654, R4 ;  /* 0x00000654ff04a816 */ /* 0x000fc80000000004 */
[----:B------:R0:W-:Y:S01]  /*47d0*/  @!P2 SYNCS.ARRIVE.TRANS64.RED.A1T0 RZ, [R4+URZ], RZ ;  /* 0x000000ff04ffa9a7 */ /* 0x0001e2000810043f */
[----:B------:R-:W-:Y:S05]  /*47e0*/  @!P3 BRA `(.L_x_3832) ;  /* 0x000000000004b947 */ /* 0x000fea0003800000 */
[----:B------:R-:W-:Y:S01]  /*47f0*/  BPT.TRAP 0x1 ;  /* 0x000000040000795c */ /* 0x000fe20000300000 */
.L_x_3832:
[----:B------:R-:W-:Y:S05]  /*4800*/  BSYNC B0 ;  /* 0x0000000000007941 */ /* 0x000fea0003800000 */
.L_x_3831:
[----:B------:R-:W1:Y:S01]  /*4810*/  SYNCS.PHASECHK.TRANS64.TRYWAIT P3, [R58+URZ+0x28cb0], R65 ;  /* 0x028cb0413a0075a7 */ /* 0x000e62000806017f */
[----:B------:R-:W-:Y:S04]  /*4820*/  BSSY B0, `(.L_x_3833) ;  /* 0x0000002000007945 */ /* 0x000fe80003800000 */
[----:B-1----:R-:W-:Y:S05]  /*4830*/  @!P3 BRA `(.L_x_3834) ;  /* 0x000001600018b947 */ /* 0x002fea0003800000 */
.L_x_4075:
[----:B------:R-:W-:Y:S05]  /*4840*/  BSYNC B0 ;  /* 0x0000000000007941 */ /* 0x000fea0003800000 */
.L_x_3833:
[----:B------:R-:W-:Y:S01]  /*4850*/  ULDC.64 UR4, c[0x0][0x328] ;  /* 0x0000ca0000047ab9 */ /* 0x000fe20000000a00 */
[----:B------:R-:W-:Y:S01]  /*4860*/  ULDC.64 UR6, c[0x0][0x318] ;  /* 0x0000c60000067ab9 */ /* 0x000fe20000000a00 */
[----:B------:R-:W-:Y:S01]  /*4870*/  IMAD R7, R62, UR4, RZ ;  /* 0x000000043e077c24 */ /* 0x000fe2000f8e02ff */
[----:B------:R-:W-:Y:S01]  /*4880*/  BSSY B0, `(.L_x_3835) ;  /* 0x000007c000007945 */ /* 0x000fe20003800000 */
[----:B0-----:R-:W-:-:S04]  /*4890*/  IMAD.WIDE.U32 R4, R60, UR4, RZ ;  /* 0x000000043c047c25 */ /* 0x001fc8000f8e00ff */
[----:B------:R-:W-:Y:S01]  /*48a0*/  IMAD R7, R60, UR5, R7 ;  /* 0x000000053c077c24 */ /* 0x000fe2000f8e0207 */
[----:B------:R-:W-:Y:S02]  /*48b0*/  ULDC.64 UR4, c[0x0][0x338] ;  /* 0x0000ce0000047ab9 */ /* 0x000fe40000000a00 */
        /* <DEDUP_REMOVED lines=8> */
[----:B------:R-:W-:-:S04]  /*4940*/  LEA R25, P3, R4, UR6, 0x1 ;  /* 0x0000000604197c11 */ /* 0x000fc8000f8608ff */
[----:B------:R-:W-:Y:S02]  /*4950*/  LEA.HI.X R24, R4, UR7, R5, 0x1, P3 ;  /* 0x0000000704187c11 */ /* 0x000fe400098f0c05 */
[----:B------:R-:W-:Y:S01]  /*4960*/  ISETP.GT.AND P3, PT, R63, R189, PT ;  /* 0x000000bd3f00720c */ /* 0x000fe20003f64270 */
[----:B------:R-:W0:Y:S04]  /*4970*/  SHFL.IDX PT, R25, R25, RZ, 0x1c1f ;  /* 0x001c1fff19197589 */ /* 0x000e2800000e0000 */
[----:B------:R-:W2:Y:S08]  /*4980*/  SHFL.IDX PT, R24, R24, RZ, 0x1c1f ;  /* 0x001c1fff18187589 */ /* 0x000eb000000e0000 */
[----:B------:R-:W-:Y:S05]  /*4990*/  @!P3 BRA `(.L_x_3836) ;  /* 0x0000000400a8b947 */ /* 0x000fea0003800000 */
[----:B------:R-:W-:Y:S01]  /*49a0*/  LOP3.LUT P3, RZ, R191, 0x4, RZ, 0xc0, !PT ;  /* 0x00000004bfff7812 */ /* 0x000fe2000786c0ff */
[----:B------:R-:W-:Y:S01]  /*49b0*/  IMAD R5, R23, 0x8000, R46 ;  /* 0x0000800017057824 */ /* 0x000fe200078e022e */
[----:B------:R-:W-:Y:S01]  /*49c0*/  ULDC UR4, c[0x0][0x320] ;  /* 0x0000c80000047ab9 */ /* 0x000fe20000000800 */
[----:B------:R-:W4:Y:S02]  /*49d0*/  LDL R66, [R1] ;  /* 0x0000000001427983 */ /* 0x000f240000100800 */
[C---:B------:R-:W-:Y:S02]  /*49e0*/  VIADD R15, R5.reuse, 0x20 ;  /* 0x00000020050f7836 */ /* 0x040fe40000000000 */
[----:B------:R-:W5:Y:S04]  /*49f0*/  LDL R64, [R1+0x4] ;  /* 0x0000040001407983 */ /* 0x000f680000100800 */
[----:B------:R-:W5:Y:S02]  /*4a00*/  LDL R57, [R1+0x8] ;  /* 0x0000080001397983 */ /* 0x000f640000100800 */
[C---:B------:R-:W-:Y:S01]  /*4a10*/  @P3 VIADD R15, R5.reuse, 0xffffffe0 ;  /* 0xffffffe0050f3836 */ /* 0x040fe20000000000 */
[----:B------:R-:W-:Y:S01]  /*4a20*/  ISETP.GE.AND P3, PT, R16, UR4, PT ;  /* 0x0000000410007c0c */ /* 0x000fe2000bf66270 */
[--C-:B---3--:R-:W-:Y:S01]  /*4a30*/  IMAD R14, R5, 0x2, R2.reuse ;  /* 0x00000002050e7824 */ /* 0x108fe200078e0202 */
[----:B------:R-:W3:Y:S04]  /*4a40*/  LDL R56, [R1+0xc] ;  /* 0x00000c0001387983 */ /* 0x000ee80000100800 */
[----:B------:R-:W3:Y:S01]  /*4a50*/  LDL R27, [R1+0x10] ;  /* 0x00001000011b7983 */ /* 0x000ee20000100800 */
[----:B------:R-:W-:Y:S01]  /*4a60*/  ISETP.GE.AND P5, PT, R22, UR4, PT ;  /* 0x0000000416007c0c */ /* 0x000fe2000bfa6270 */
[----:B------:R-:W-:-:S02]  /*4a70*/  IMAD R15, R15, 0x2, R2 ;  /* 0x000000020f0f7824 */ /* 0x000fc400078e0202 */
[C---:B------:R-:W-:Y:S02]  /*4a80*/  VIADD R10, R16.reuse, 0x40 ;  /* 0x00000040100a7836 */ /* 0x040fe40000000000 */
[C---:B------:R-:W-:Y:S01]  /*4a90*/  VIADD R26, R16.reuse, 0x80 ;  /* 0x00000080101a7836 */ /* 0x040fe20000000000 */
[----:B------:R-:W1:Y:S01]  /*4aa0*/  @!P3 LDS.128 R4, [R14+0x400] ;  /* 0x000400000e04b984 */ /* 0x000e620000000c00 */
[----:B0-----:R-:W-:-:S04]  /*4ab0*/  @!P3 LEA R8, P4, R16, R25, 0x1 ;  /* 0x000000191008b211 */ /* 0x001fc800078808ff */
[----:B--2---:R-:W-:Y:S02]  /*4ac0*/  @!P3 LEA.HI.X R9, R16, R24, R17, 0x1, P4 ;  /* 0x000000181009b211 */ /* 0x004fe400020f0c11 */
[----:B------:R-:W-:-:S04]  /*4ad0*/  @!P5 LEA R12, P4, R22, R25, 0x1 ;  /* 0x00000019160cd211 */ /* 0x000fc800078808ff */
[----:B------:R-:W-:Y:S02]  /*4ae0*/  @!P5 LEA.HI.X R13, R22, R24, R193, 0x1, P4 ;  /* 0x00000018160dd211 */ /* 0x000fe400020f0cc1 */
[----:B------:R-:W-:Y:S01]  /*4af0*/  ISETP.GE.AND P4, PT, R10, UR4, PT ;  /* 0x000000040a007c0c */ /* 0x000fe2000bf86270 */
[----:B------:R-:W-:Y:S01]  /*4b00*/  VIADD R10, R16, 0x60 ;  /* 0x00000060100a7836 */ /* 0x000fe20000000000 */
[----:B-1----:R0:W-:Y:S04]  /*4b10*/  @!P3 ST.E.128 desc[UR42][R8.64], R4 ;  /* 0x000000040800b985 */ /* 0x0021e8000c101d2a */
[----:B------:R-:W1:Y:S07]  /*4b20*/  @!P5 LDS.128 R4, [R15+0x400] ;  /* 0x000400000f04d984 */ /* 0x000e6e0000000c00 */
[----:B0-----:R-:W-:-:S05]  /*4b30*/  @!P4 LEA R8, P3, R217, R25, 0x1 ;  /* 0x00000019d908c211 */ /* 0x001fca00078608ff */
[----:B------:R-:W-:Y:S01]  /*4b40*/  @!P4 IMAD.X R9, R24, 0x1, R220, P3 ;  /* 0x000000011809c824 */ /* 0x000fe200018e06dc */
[----:B------:R-:W-:-:S13]  /*4b50*/  ISETP.GE.AND P3, PT, R10, UR4, PT ;  /* 0x000000040a007c0c */ /* 0x000fda000bf66270 */
[----:B------:R-:W-:-:S05]  /*4b60*/  @!P3 LEA R10, P6, R216, R25, 0x1 ;  /* 0x00000019d80ab211 */ /* 0x000fca00078c08ff */
[----:B------:R-:W-:Y:S01]  /*4b70*/  @!P3 IMAD.X R11, R24, 0x1, R221, P6 ;  /* 0x00000001180bb824 */ /* 0x000fe200030e06dd */
[----:B-1----:R0:W-:Y:S01]  /*4b80*/  @!P5 ST.E.128 desc[UR42][R12.64], R4 ;  /* 0x000000040c00d985 */ /* 0x0021e2000c101d2a */
[----:B------:R-:W-:Y:S01]  /*4b90*/  ISETP.GE.AND P5, PT, R26, UR4, PT ;  /* 0x000000041a007c0c */ /* 0x000fe2000bfa6270 */
[----:B------:R-:W-:Y:S02]  /*4ba0*/  VIADD R26, R16, 0xa0 ;  /* 0x000000a0101a7836 */ /* 0x000fe40000000000 */
[----:B------:R-:W1:Y:S10]  /*4bb0*/  @!P4 LDS.128 R4, [R14+0x2400] ;  /* 0x002400000e04c984 */ /* 0x000e740000000c00 */
[----:B0-----:R-:W-:-:S05]  /*4bc0*/  @!P5 LEA R12, P6, R215, R25, 0x1 ;  /* 0x00000019d70cd211 */ /* 0x001fca00078c08ff */
        /* <DEDUP_REMOVED lines=42> */
[----:B----4-:R-:W-:Y:S01]  /*4e70*/  @!P4 IMAD.X R9, R24, 0x1, R66, P6 ;  /* 0x000000011809c824 */ /* 0x010fe200030e0642 */
[----:B-1----:R0:W-:Y:S01]  /*4e80*/  @!P3 ST.E.128 desc[UR42][R10.64], R4 ;  /* 0x000000040a00b985 */ /* 0x0021e2000c101d2a */
[----:B------:R-:W-:Y:S01]  /*4e90*/  ISETP.GE.AND P3, PT, R26, UR4, PT ;  /* 0x000000041a007c0c */ /* 0x000fe2000bf66270 */
[----:B------:R-:W-:Y:S02]  /*4ea0*/  VIADD R26, R16, 0x1a0 ;  /* 0x000001a0101a7836 */ /* 0x000fe40000000000 */
[----:B------:R-:W1:Y:S10]  /*4eb0*/  @!P5 LDS.128 R4, [R14+0xa400] ;  /* 0x00a400000e04d984 */ /* 0x000e740000000c00 */
[----:B0-----:R-:W-:-:S05]  /*4ec0*/  @!P3 LEA R10, P6, R206, R25, 0x1 ;  /* 0x00000019ce0ab211 */ /* 0x001fca00078c08ff */
[----:B-----5:R-:W-:Y:S01]  /*4ed0*/  @!P3 IMAD.X R11, R24, 0x1, R64, P6 ;  /* 0x00000001180bb824 */ /* 0x020fe200030e0640 */
        /* <DEDUP_REMOVED lines=11> */
[----:B---3--:R-:W-:Y:S01]  /*4f90*/  @!P4 IMAD.X R9, R24, 0x1, R56, P6 ;  /* 0x000000011809c824 */ /* 0x008fe200030e0638 */
[----:B-1----:R0:W-:Y:S01]  /*4fa0*/  @!P3 ST.E.128 desc[UR42][R10.64], R4 ;  /* 0x000000040a00b985 */ /* 0x0021e2000c101d2a */
[----:B------:R-:W-:-:S03]  /*4fb0*/  ISETP.GE.AND P3, PT, R26, UR4, PT ;  /* 0x000000041a007c0c */ /* 0x000fc6000bf66270 */
[----:B------:R-:W1:Y:S10]  /*4fc0*/  @!P5 LDS.128 R4, [R15+0xc400] ;  /* 0x00c400000f04d984 */ /* 0x000e740000000c00 */
[----:B0-----:R-:W-:-:S05]  /*4fd0*/  @!P3 LEA R10, P6, R203, R25, 0x1 ;  /* 0x00000019cb0ab211 */ /* 0x001fca00078c08ff */
[----:B------:R-:W-:Y:S01]  /*4fe0*/  @!P3 IMAD.X R11, R24, 0x1, R27, P6 ;  /* 0x00000001180bb824 */ /* 0x000fe200030e061b */
[----:B-1----:R-:W-:Y:S04]  /*4ff0*/  @!P5 ST.E.128 desc[UR42][R12.64], R4 ;  /* 0x000000040c00d985 */ /* 0x002fe8000c101d2a */
[----:B------:R-:W0:Y:S04]  /*5000*/  @!P4 LDS.128 R4, [R14+0xe400] ;  /* 0x00e400000e04c984 */ /* 0x000e280000000c00 */
[----:B0-----:R-:W-:Y:S04]  /*5010*/  @!P4 ST.E.128 desc[UR42][R8.64], R4 ;  /* 0x000000040800c985 */ /* 0x001fe8000c101d2a */
[----:B------:R-:W0:Y:S04]  /*5020*/  @!P3 LDS.128 R4, [R15+0xe400] ;  /* 0x00e400000f04b984 */ /* 0x000e280000000c00 */
[----:B0-----:R4:W-:Y:S02]  /*5030*/  @!P3 ST.E.128 desc[UR42][R10.64], R4 ;  /* 0x000000040a00b985 */ /* 0x0019e4000c101d2a */
.L_x_3836:
[----:B------:R-:W-:Y:S05]  /*5040*/  BSYNC B0 ;  /* 0x0000000000007941 */ /* 0x000fea0003800000 */
.L_x_3835:
[----:B------:R-:W-:Y:S01]  /*5050*/  @!PT LDS RZ, [RZ] ;  /* 0x00000000fffff984 */ /* 0x000fe20000000800 */
[----:B------:R-:W-:Y:S01]  /*5060*/  @!PT LDS RZ, [RZ] ;  /* 0x00000000fffff984 */ /* 0x000fe20000000800 */
[----:B------:R-:W-:Y:S01]  /*5070*/  @!PT LDS RZ, [RZ] ;  /* 0x00000000fffff984 */ /* 0x000fe20000000800 */
[----:B------:R-:W-:Y:S01]  /*5080*/  @!PT LDS RZ, [RZ] ;  /* 0x00000000fffff984 */ /* 0x000fe20000000800 */
[----:B------:R5:W-:Y:S06]  /*5090*/  MEMBAR.ALL.CTA ;  /* 0x0000000000007992 */ /* 0x000bec0000008000 */
[----:B-----5:R-:W5:Y:S01]  /*50a0*/  FENCE.VIEW.ASYNC.S ;  /* 0x00000000000073c6 */ /* 0x020f620000000000 */
[----:B------:R-:W-:Y:S02]  /*50b0*/  VIADD R23, R23, 0x1 ;  /* 0x0000000117177836 */ /* 0x000fe40000000000 */
[----:B-1----:R-:W-:Y:S01]  /*50c0*/  @!P2 VIADD R58, R58, 0x28cc0 ;  /* 0x00028cc03a3aa836 */ /* 0x002fe20000000000 */
[----:B-----5:R1:W-:Y:S02]  /*50d0*/  BAR.SYNC.DEFER_BLOCKING R44, 0x80 ;  /* 0x0002002c0000751d */ /* 0x0203e40000010000 */
[----:B------:R-:W-:-:S02]  /*50e0*/  ISETP.NE.AND P3, PT, R23, 0x2, PT ;  /* 0x000000021700780c */ /* 0x000fc40003f65270 */
[----:B------:R-:W-:Y:S02]  /*50f0*/  @!P2 PRMT R58, RZ, 0x654, R58 ;  /* 0x00000654ff3aa816 */ /* 0x000fe4000000003a */
[----:B----4-:R-:W-:Y:S02]  /*5100*/  SEL R5, RZ, 0x1, P3 ;  /* 0x00000001ff057807 */ /* 0x010fe40001800000 */
[----:B------:R-:W-:Y:S02]  /*5110*/  SEL R23, R23, RZ, P3 ;  /* 0x000000ff17177207 */ /* 0x000fe40001800000 */
[----:B------:R-:W-:Y:S01]  /*5120*/  LOP3.LUT R188, R188, R5, RZ, 0x3c, !PT ;  /* 0x00000005bcbc7212 */ /* 0x000fe200078e3cff */
[----:B------:R1:W-:Y:S01]  /*5130*/  @!P2 SYNCS.ARRIVE.TRANS64.RED.A1T0 RZ, [R58+URZ], RZ ;  /* 0x000000ff3affa9a7 */ /* 0x0003e2000810043f */
[----:B------:R-:W-:Y:S01]  /*5140*/  PLOP3.LUT P2, PT, PT, PT, PT, 0x8, 0x0 ;  /* 0x000000000000781c */ /* 0x000fe20003f4e170 */
[----:B------:R-:W-:-:S12]  /*5150*/  @P1 BRA `(.L_x_3837) ;  /* 0xffffffd800041947 */ /* 0x000fd8000383ffff */
.L_x_3800:
[----:B------:R-:W-:Y:S04]  /*5160*/  BSSY B0, `(.L_x_3838) ;  /* 0x0000004000007945 */ /* 0x000fe80003800000 */
[----:B------:R-:W-:Y:S05]  /*5170*/  @P2 BRA `(.L_x_3839) ;  /* 0x0000000000082947 */ /* 0x000fea0003800000 */
[----:B------:R-:W4:Y:S02]  /*5180*/  FENCE.VIEW.ASYNC.G ;  /* 0x00000000000073c6 */ /* 0x000f240000000100 */
[----:B----4-:R-:W-:Y:S06]  /*5190*/  BAR.ARV 0xc, 0x180 ;  /* 0x0306000000007b1d */ /* 0x010fec0000002000 */
.L_x_3839:
[----:B------:R-:W-:Y:S05]  /*51a0*/  BSYNC B0 ;  /* 0x0000000000007941 */ /* 0x000fea0003800000 */
.L_x_3838:
[----:B------:R-:W4:Y:S01]  /*51b0*/  LDL R0, [R1+0x18] ;  /* 0x0000180001007983 */ /* 0x000f220000100800 */
[----:B------:R-:W-:Y:S01]  /*51c0*/  UISETP.NE.AND UP0, UPT, UR39, 0x1, UPT ;  /* 0x000000012700788c */ /* 0x000fe2000bf05270 */
[----:B------:R-:W-:Y:S01]  /*51d0*/  BSSY B7, `(.L_x_3840) ;  /* 0x0000887000077945 */ /* 0x000fe20003800000 */
[----:B------:R-:W-:-:S04]  /*51e0*/  ULDC UR4, c[0x0][0x9f0] ;  /* 0x00027c0000047ab9 */ /* 0x000fc80000000800 */
[----:B------:R-:W-:Y:S02]  /*51f0*/  PLOP3.LUT P1, PT, PT, PT, UP0, 0x80, 0x0 ;  /* 0x000000000000781c */ /* 0x000fe40003f2f008 */
[----:B----4-:R-:W-:-:S04]  /*5200*/  ISETP.NE.AND P0, PT, R0, RZ, PT ;  /* 0x000000ff0000720c */ /* 0x010fc80003f05270 */
[----:B------:R-:W-:-:S07]  /*5210*/  SEL R9, R0, UR4, P0 ;  /* 0x0000000400097c07 */ /* 0x000fce0008000000 */
[----:B------:R-:W-:Y:S05]  /*5220*/  @!P1 BRA `(.L_x_3841) ;  /* 0x0000002000449947 */ /* 0x000fea0003800000 */
[----:B------:R-:W-:Y:S01]  /*5230*/  LOP3.LUT P2, RZ, R18, 0x4, RZ, 0xc0, !PT ;  /* 0x0000000412ff7812 */ /* 0x000fe2000784c0ff */
[----:B------:R-:W-:Y:S01]  /*5240*/  BSSY B0, `(.L_x_3842) ;  /* 0x000001d000007945 */ /* 0x000fe20003800000 */
[----:B------:R-:W-:-:S11]  /*5250*/  IMAD.MOV.U32 R3, RZ, RZ, RZ ;  /* 0x000000ffff037224 */ /* 0x000fd600078e00ff */
[----:B------:R-:W-:Y:S05]  /*5260*/  @!P2 BRA `(.L_x_3843) ;  /* 0x000000000068a947 */ /* 0x000fea0003800000 */
[-C--:B------:R-:W-:Y:S02]  /*5270*/  IABS R6, R9.reuse ;  /* 0x0000000900067213 */ /* 0x080fe40000000000 */
[----:B------:R-:W-:Y:S02]  /*5280*/  IADD3 R0, R168, -0x1, R9 ;  /* 0xffffffffa8007810 */ /* 0x000fe40007ffe009 */
[----:B------:R-:W4:Y:S01]  /*5290*/  I2F.RP R3, R6 ;  /* 0x0000000600037306 */ /* 0x000f220000209400 */
[-C--:B------:R-:W-:Y:S02]  /*52a0*/  IABS R10, R9.reuse ;  /* 0x00000009000a7213 */ /* 0x080fe40000000000 */
[----:B------:R-:W-:Y:S02]  /*52b0*/  IABS R8, R0 ;  /* 0x0000000000087213 */ /* 0x000fe40000000000 */
[----:B------:R-:W-:-:S04]  /*52c0*/  LOP3.LUT R0, R0, R9, RZ, 0x3c, !PT ;  /* 0x0000000900007212 */ /* 0x000fc800078e3cff */
[----:B------:R-:W-:Y:S01]  /*52d0*/  ISETP.GE.AND P2, PT, R0, RZ, PT ;  /* 0x000000ff0000720c */ /* 0x000fe20003f46270 */
[----:B----4-:R-:W4:Y:S02]  /*52e0*/  MUFU.RCP R3, R3 ;  /* 0x0000000300037308 */ /* 0x010f240000001000 */
[----:B----4-:R-:W-:Y:S02]  /*52f0*/  VIADD R4, R3, 0xffffffe ;  /* 0x0ffffffe03047836 */ /* 0x010fe40000000000 */
[----:B------:R-:W-:-:S04]  /*5300*/  IMAD.MOV R3, RZ, RZ, -R10 ;  /* 0x000000ffff037224 */ /* 0x000fc800078e0a0a */
[----:B------:R4:W0:Y:S02]  /*5310*/  F2I.FTZ.U32.TRUNC.NTZ R5, R4 ;  /* 0x0000000400057305 */ /* 0x000824000021f000 */
[----:B----4-:R-:W-:Y:S02]  /*5320*/  IMAD.MOV.U32 R4, RZ, RZ, RZ ;  /* 0x000000ffff047224 */ /* 0x010fe400078e00ff */
[----:B0-----:R-:W-:-:S04]  /*5330*/  IMAD.MOV R7, RZ, RZ, -R5 ;  /* 0x000000ffff077224 */ /* 0x001fc800078e0a05 */
        /* <DEDUP_REMOVED lines=13> */
.L_x_3843:
[----:B------:R-:W-:Y:S05]  /*5410*/  BSYNC B0 ;  /* 0x0000000000007941 */ /* 0x000fea0003800000 */
.L_x_3842:
[----:B------:R-:W4:Y:S01]  /*5420*/  LDL R0, [R1+0x38] ;  /* 0x0000380001007983 */ /* 0x000f220000100800 */
[----:B------:R-:W-:Y:S01]  /*5430*/  PLOP3.LUT P0, PT, PT, PT, PT, 0x80, 0x0 ;  /* 0x000000000000781c */ /* 0x000fe20003f0f070 */
[----:B------:R-:W-:Y:S01]  /*5440*/  IMAD.MOV.U32 R21, RZ, RZ, RZ ;  /* 0x000000ffff157224 */ /* 0x000fe200078e00ff */
[----:B------:R-:W-:Y:S01]  /*5450*/  CS2R R150, SRZ ;  /* 0x0000000000967805 */ /* 0x000fe2000001ff00 */
        /* <DEDUP_REMOVED lines=41> */
[----:B---3--:R-:W-:Y:S02]  /*56f0*/  CS2R R68, SRZ ;  /* 0x0000000000447805 */ /* 0x008fe4000001ff00 */
[----:B------:R-:W-:Y:S02]  /*5700*/  CS2R R66, SRZ ;  /* 0x0000000000427805 */ /* 0x000fe4000001ff00 */
[----:B------:R-:W-:Y:S02]  /*5710*/  CS2R R64, SRZ ;  /* 0x0000000000407805 */ /* 0x000fe4000001ff00 */
[----:B------:R-:W-:Y:S02]  /*5720*/  CS2R R62, SRZ ;  /* 0x00000000003e7805 */ /* 0x000fe4000001ff00 */
[----:B------:R-:W-:Y:S02]  /*5730*/  CS2R R60, SRZ ;  /* 0x00000000003c7805 */ /* 0x000fe4000001ff00 */
[----:B-1----:R-:W-:-:S02]  /*5740*/  CS2R R58, SRZ ;  /* 0x00000000003a7805 */ /* 0x002fc4000001ff00 */
        /* <DEDUP_REMOVED lines=16> */
[----:B0-2---:R-:W-:Y:S01]  /*5850*/  CS2R R24, SRZ ;  /* 0x0000000000187805 */ /* 0x005fe2000001ff00 */
[----:B----4-:R-:W-:-:S05]  /*5860*/  IMAD R0, R0, R3, RZ ;  /* 0x0000000300007224 */ /* 0x010fca00078e02ff */
[----:B------:R-:W-:-:S04]  /*5870*/  VIADDMNMX R3, R0, R3, R168, PT ;  /* 0x0000000300037246 */ /* 0x000fc800038001a8 */
[----:B------:R-:W-:-:S13]  /*5880*/  ISETP.GT.AND P1, PT, R3, R0, PT ;  /* 0x000000000300720c */ /* 0x000fda0003f24270 */
[----:B------:R-:W-:Y:S05]  /*5890*/  @!P1 BRA `(.L_x_3844) ;  /* 0x0000008000689947 */ /* 0x000fea0003800000 */
[----:B------:R-:W2:Y:S04]  /*58a0*/  LDL R4, [R1+0x44] ;  /* 0x0000440001047983 */ /* 0x000ea80000100800 */
[----:B--2---:R-:W0:Y:S02]  /*58b0*/  SHFL.IDX PT, R4, R4, RZ, 0x1f ;  /* 0x00001fff04047589 */ /* 0x004e2400000e0000 */
[----:B0-----:R-:W-:-:S04]  /*58c0*/  LEA.HI R5, R4, R4, RZ, 0x1 ;  /* 0x0000000404057211 */ /* 0x001fc800078f08ff */
[----:B------:R-:W-:-:S05]  /*58d0*/  LOP3.LUT R5, R5, 0x1fffe, RZ, 0xc0, !PT ;  /* 0x0001fffe05057812 */ /* 0x000fca00078ec0ff */
[----:B------:R-:W-:Y:S02]  /*58e0*/  IMAD.IADD R5, R4, 0x1, -R5 ;  /* 0x0000000104057824 */ /* 0x000fe400078e0a05 */
[----:B------:R-:W-:Y:S02]  /*58f0*/  IMAD.U32 R4, RZ, RZ, UR37 ;  /* 0x00000025ff047e24 */ /* 0x000fe4000f8e00ff */
[----:B------:R-:W-:-:S03]  /*5900*/  IMAD R5, R5, 0x8000, R2 ;  /* 0x0000800005057824 */ /* 0x000fc600078e0202 */
[----:B------:R-:W-:Y:S01]  /*5910*/  ISETP.NE.AND P0, PT, R4, 0x3, PT ;  /* 0x000000030400780c */ /* 0x000fe20003f05270 */
[----:B------:R-:W-:-:S05]  /*5920*/  VIADD R5, R5, 0x400 ;  /* 0x0000040005057836 */ /* 0x000fca0000000000 */
[----:B------:R-:W-:-:S04]  /*5930*/  SHF.R.U32.HI R5, RZ, 0x4, R5 ;  /* 0x00000004ff057819 */ /* 0x000fc80000011605 */
[----:B------:R-:W-:-:S04]  /*5940*/  LOP3.LUT R5, R5, 0x3fff, RZ, 0xc0, !PT ;  /* 0x00003fff05057812 */ /* 0x000fc800078ec0ff */
[----:B------:R-:W-:Y:S01]  /*5950*/  LOP3.LUT R14, R5, 0x2000000, RZ, 0xfc, !PT ;  /* 0x02000000050e7812 */ /* 0x000fe200078efcff */
[----:B------:R-:W-:Y:S06]  /*5960*/  @!P0 BRA `(.L_x_3845) ;  /* 0x0000000000048947 */ /* 0x000fec0003800000 */
[----:B------:R-:W-:Y:S01]  /*5970*/  BPT.TRAP 0x1 ;  /* 0x000000040000795c */ /* 0x000fe20000300000 */
.L_x_3845:
[----:B------:R-:W-:Y:S01]  /*5980*/  IMAD R10, R19, 0x8, R2 ;  /* 0x00000008130a7824 */ /* 0x000fe200078e0202 */
[----:B------:R-:W-:Y:S01]  /*5990*/  SHF.L.U32 R7, R185, 0x1f, RZ ;  /* 0x0000001fb9077819 */ /* 0x000fe200000006ff */
[----:B------:R-:W-:Y:S01]  /*59a0*/  VIADD R4, R2, 0x26800 ;  /* 0x0002680002047836 */ /* 0x000fe20000000000 */
[----:B------:R-:W-:Y:S02]  /*59b0*/  BSSY B0, `(.L_x_3846) ;  /* 0x0000008000007945 */ /* 0x000fe40003800000 */
[----:B------:R-:W0:Y:S02]  /*59c0*/  SYNCS.PHASECHK.TRANS64.TRYWAIT P1, [R10+URZ+0x28c50], R7 ;  /* 0x028c50070a0075a7 */ /* 0x000e24000802017f */
[----:B------:R-:W-:Y:S01]  /*59d0*/  SHF.R.U32.HI R5, RZ, 0x4, R4 ;  /* 0x00000004ff057819 */ /* 0x000fe20000011604 */
[----:B------:R-:W-:-:S03]  /*59e0*/  IMAD R4, R19, 0x1000, R14 ;  /* 0x0000100013047824 */ /* 0x000fc600078e020e */
[----:B------:R-:W-:-:S04]  /*59f0*/  LOP3.LUT R5, R5, 0x3fff, RZ, 0xc0, !PT ;  /* 0x00003fff05057812 */ /* 0x000fc800078ec0ff */
[----:B------:R-:W-:Y:S01]  /*5a00*/  LOP3.LUT R11, R5, 0x10000, RZ, 0xfc, !PT ;  /* 0x00010000050b7812 */ /* 0x000fe200078efcff */
[----:B------:R-:W-:Y:S01]  /*5a10*/  IMAD.MOV.U32 R5, RZ, RZ, 0x40000040 ;  /* 0x40000040ff057424 */ /* 0x000fe200078e00ff */
[----:B0-----:R-:W-:Y:S06]  /*5a20*/  @!P1 BRA `(.L_x_3847) ;  /* 0x0000014c00b09947 */ /* 0x001fec0003800000 */
.L_x_4076:
[----:B------:R-:W-:Y:S05]  /*5a30*/  BSYNC B0 ;  /* 0x0000000000007941 */ /* 0x000fea0003800000 */
.L_x_3846:
[----:B------:R-:W-:Y:S01]  /*5a40*/  BAR.SYNC.DEFER_BLOCKING 0xe, 0x100 ;  /* 0x0384000000007b1d */ /* 0x000fe20000010000 */
[----:B------:R-:W-:Y:S01]  /*5a50*/  IMAD.MOV.U32 R6, RZ, RZ, R11 ;  /* 0x000000ffff067224 */ /* 0x000fe200078e000b */
[C---:B------:R-:W-:Y:S01]  /*5a60*/  R2UR UR6, R4.reuse ;  /* 0x00000000040672ca */ /* 0x040fe200000e0000 */
[----:B0-----:R-:W-:Y:S01]  /*5a70*/  IMAD.MOV.U32 R7, RZ, RZ, 0x40000040 ;  /* 0x40000040ff077424 */ /* 0x001fe200078e00ff */
[----:B------:R-:W-:Y:S01]  /*5a80*/  R2UR UR7, R5 ;  /* 0x00000000050772ca */ /* 0x000fe200000e0000 */
[----:B------:R-:W-:Y:S01]  /*5a90*/  VIADD R8, R4, 0x100 ;  /* 0x0000010004087836 */ /* 0x000fe20000000000 */
[----:B------:R-:W-:Y:S01]  /*5aa0*/  R2UR UR4, R6 ;  /* 0x00000000060472ca */ /* 0x000fe200000e0000 */
[----:B------:R-:W-:Y:S01]  /*5ab0*/  IMAD.MOV.U32 R9, RZ, RZ, 0x40000040 ;  /* 0x40000040ff097424 */ /* 0x000fe200078e00ff */
[----:B------:R-:W-:Y:S01]  /*5ac0*/  R2UR UR5, R7 ;  /* 0x00000000070572ca */ /* 0x000fe200000e0000 */
[----:B------:R-:W-:Y:S01]  /*5ad0*/  VIADD R6, R4, 0x80 ;  /* 0x0000008004067836 */ /* 0x000fe20000000000 */
[----:B------:R-:W-:Y:S01]  /*5ae0*/  R2UR UR14, R8 ;  /* 0x00000000080e72ca */ /* 0x000fe200000e0000 */
[----:B------:R-:W-:Y:S01]  /*5af0*/  VIADD R8, R11, 0x2 ;  /* 0x000000020b087836 */ /* 0x000fe20000000000 */
[----:B------:R-:W-:Y:S01]  /*5b00*/  R2UR UR15, R9 ;  /* 0x00000000090f72ca */ /* 0x000fe200000e0000 */
[----:B------:R-:W-:Y:S01]  /*5b10*/  IMAD.MOV.U32 R9, RZ, RZ, 0x40000040 ;  /* 0x40000040ff097424 */ /* 0x000fe200078e00ff */
        /* <DEDUP_REMOVED lines=9> */
[----:B------:R-:W-:Y:S01]  /*5bb0*/  WARPGROUP.ARRIVE ;  /* 0x00000000000079c5 */ /* 0x000fe20000000000 */
[----:B------:R-:W-:-:S05]  /*5bc0*/  R2UR UR13, R7 ;  /* 0x00000000070d72ca */ /* 0x000fca00000e0000 */
[----:B------:R-:W-:Y:S01]  /*5bd0*/  HGMMA.64x256x16.F32.BF16 R24, gdesc[UR4].tnspB, RZ, !UPT, gsb0 ;  /* 0x43e00000041879f0 */ /* 0x000fe2000c0018ff */
[----:B------:R-:W-:Y:S01]  /*5be0*/  R2UR UR6, R4 ;  /* 0x00000000040672ca */ /* 0x000fe200000e0000 */
[----:B------:R-:W-:Y:S01]  /*5bf0*/  VIADD R4, R11, 0x6 ;  /* 0x000000060b047836 */ /* 0x000fe20000000000 */
[----:B------:R-:W-:Y:S01]  /*5c00*/  R2UR UR7, R5 ;  /* 0x00000000050772ca */ /* 0x000fe200000e0000 */
[----:B------:R-:W-:-:S03]  /*5c10*/  IMAD.MOV.U32 R5, RZ, RZ, 0x40000040 ;  /* 0x40000040ff057424 */ /* 0x000fc600078e00ff */
[----:B------:R-:W-:Y:S02]  /*5c20*/  R2UR UR4, R4 ;  /* 0x00000000040472ca */ /* 0x000fe400000e0000 */
[----:B------:R-:W-:Y:S01]  /*5c30*/  R2UR UR5, R5 ;  /* 0x00000000050572ca */ /* 0x000fe200000e0000 */
        /* <DEDUP_REMOVED lines=16> */
.L_x_3848:
[----:B------:R-:W-:Y:S01]  /*5d40*/  VIADD R3, R3, 0xfffffffe ;  /* 0xfffffffe03037836 */ /* 0x000fe20000000000 */
[----:B------:R-:W-:Y:S01]  /*5d50*/  BSSY B0, `(.L_x_3849) ;  /* 0x00000cf000007945 */ /* 0x000fe20003800000 */
[----:B------:R-:W-:-:S03]  /*5d60*/  VIADD R10, R10, 0x28c60 ;  /* 0x00028c600a0a7836 */ /* 0x000fc60000000000 */
[----:B------:R-:W-:Y:S02]  /*5d70*/  ISETP.GE.AND P1, PT, R3, R0, PT ;  /* 0x000000000300720c */ /* 0x000fe40003f26270 */
[----:B------:R-:W-:-:S04]  /*5d80*/  PRMT R10, R190, 0x654, R10 ;  /* 0x00000654be0a7816 */ /* 0x000fc8000000000a */
[----:B------:R0:W-:Y:S07]  /*5d90*/  SYNCS.ARRIVE.TRANS64.RED.A1T0 RZ, [R10+URZ], RZ ;  /* 0x000000ff0aff79a7 */ /* 0x0001ee000810043f */
[----:B------:R-:W-:Y:S05]  /*5da0*/  @!P1 BRA `(.L_x_3850) ;  /* 0x0000000c00249947 */ /* 0x000fea0003800000 */
.L_x_3857:
[----:B------:R-:W-:Y:S01]  /*5db0*/  BAR.SYNC.DEFER_BLOCKING 0xe, 0x100 ;  /* 0x0384000000007b1d */ /* 0x000fe20000010000 */
[C---:B01----:R-:W-:Y:S02]  /*5dc0*/  IMAD R10, R19.reuse, 0x40, R195 ;  /* 0x00000040130a7824 */ /* 0x043fe400078e02c3 */
[----:B------:R-:W-:Y:S02]  /*5dd0*/  VIADD R19, R19, 0x1 ;  /* 0x0000000113137836 */ /* 0x000fe40000000000 */
[----:B------:R-:W-:-:S03]  /*5de0*/  IMAD R10, R10, 0x4, R2 ;  /* 0x000000040a0a7824 */ /* 0x000fc600078e0202 */
[----:B------:R-:W-:-:S04]  /*5df0*/  ISETP.NE.AND P1, PT, R19, 0x2, PT ;  /* 0x000000021300780c */ /* 0x000fc80003f25270 */
[----:B------:R-:W-:Y:S01]  /*5e00*/  SEL R19, R19, RZ, P1 ;  /* 0x000000ff13137207 */ /* 0x000fe20000800000 */
[----:B------:R-:W0:Y:S04]  /*5e10*/  LDS R11, [R10+0x28800] ;  /* 0x028800000a0b7984 */ /* 0x000e280000000800 */
[----:B------:R-:W1:Y:S01]  /*5e20*/  LDS R10, [R10+0x28820] ;  /* 0x028820000a0a7984 */ /* 0x000e620000000800 */
[-C--:B0-----:R-:W-:Y:S01]  /*5e30*/  FMUL.FTZ R24, R24, R11.reuse ;  /* 0x0000000b18187220 */ /* 0x081fe20000410000 */
[-C--:B------:R-:W-:Y:S01]  /*5e40*/  FMUL.FTZ R25, R25, R11.reuse ;  /* 0x0000000b19197220 */ /* 0x080fe20000410000 */
[-C--:B------:R-:W-:Y:S01]  /*5e50*/  FMUL.FTZ R28, R28, R11.reuse ;  /* 0x0000000b1c1c7220 */ /* 0x080fe20000410000 */
[-C--:B------:R-:W-:Y:S01]  /*5e60*/  FMUL.FTZ R29, R29, R11.reuse ;  /* 0x0000000b1d1d7220 */ /* 0x080fe20000410000 */
        /* <DEDUP_REMOVED lines=126> */
[----:B------:R-:W-:Y:S06]  /*6650*/  @!P0 BRA `(.L_x_3851) ;  /* 0x0000000000048947 */ /* 0x000fec0003800000 */
[----:B------:R-:W-:Y:S01]  /*6660*/  BPT.TRAP 0x1 ;  /* 0x000000040000795c */ /* 0x000fe20000300000 */
.L_x_3851:
[----:B------:R-:W-:Y:S01]  /*6670*/  IMAD R10, R19, 0x8, R2 ;  /* 0x00000008130a7824 */ /* 0x000fe200078e0202 */
[----:B------:R-:W-:-:S04]  /*6680*/  SHF.L.U32 R11, R185, 0x1f, RZ ;  /* 0x0000001fb90b7819 */ /* 0x000fc800000006ff */
[----:B------:R0:W1:Y:S01]  /*6690*/  SYNCS.PHASECHK.TRANS64.TRYWAIT P1, [R10+URZ+0x28c50], R11 ;  /* 0x028c500b0a0075a7 */ /* 0x000062000802017f */
[----:B------:R-:W-:Y:S05]  /*66a0*/  @!P0 BRA `(.L_x_3852) ;  /* 0x0000000000048947 */ /* 0x000fea0003800000 */
[----:B------:R-:W-:Y:S01]  /*66b0*/  BPT.TRAP 0x1 ;  /* 0x000000040000795c */ /* 0x000fe20000300000 */
.L_x_3852:
[----:B------:R-:W-:Y:S04]  /*66c0*/  BSSY B1, `(.L_x_3853) ;  /* 0x0000004000017945 */ /* 0x000fe80003800000 */
[----:B-1----:R-:W-:Y:S05]  /*66d0*/  @P1 BRA `(.L_x_3854) ;  /* 0x0000000000081947 */ /* 0x002fea0003800000 */
[----:B------:R-:W1:Y:S02]  /*66e0*/  SYNCS.PHASECHK.TRANS64.TRYWAIT P1, [R10+URZ+0x28c50], R11 ;  /* 0x028c500b0a0075a7 */ /* 0x000e64000802017f */
[----:B-1----:R-:W-:Y:S05]  /*66f0*/  @!P1 BRA `(.L_x_3855) ;  /* 0x0000014000909947 */ /* 0x002fea0003800000 */
.L_x_3854:
[----:B------:R-:W-:Y:S05]  /*6700*/  BSYNC B1 ;  /* 0x0000000000017941 */ /* 0x000fea0003800000 */
.L_x_3853:
[----:B01----:R-:W-:Y:S01]  /*6710*/  IMAD R10, R19, 0x1000, R14 ;  /* 0x00001000130a7824 */ /* 0x003fe200078e020e */
[----:B------:R-:W-:Y:S01]  /*6720*/  WARPGROUP.ARRIVE ;  /* 0x00000000000079c5 */ /* 0x000fe20000000000 */
[----:B------:R-:W-:Y:S01]  /*6730*/  IMAD.MOV.U32 R11, RZ, RZ, 0x40000040 ;  /* 0x40000040ff0b7424 */ /* 0x000fe200078e00ff */
[----:B------:R-:W-:Y:S01]  /*6740*/  R2UR UR8, R8 ;  /* 0x00000000080872ca */ /* 0x000fe200000e0000 */
[C---:B------:R-:W-:Y:S01]  /*6750*/  VIADD R12, R10.reuse, 0x80 ;  /* 0x000000800a0c7836 */ /* 0x040fe20000000000 */
[----:B------:R-:W-:Y:S01]  /*6760*/  R2UR UR6, R10 ;  /* 0x000000000a0672ca */ /* 0x000fe200000e0000 */
[----:B------:R-:W-:Y:S01]  /*6770*/  IMAD.MOV.U32 R13, RZ, RZ, 0x40000040 ;  /* 0x40000040ff0d7424 */ /* 0x000fe200078e00ff */
[C---:B------:R-:W-:Y:S02]  /*6780*/  R2UR UR7, R11.reuse ;  /* 0x000000000b0772ca */ /* 0x040fe400000e0000 */
[----:B------:R-:W-:Y:S01]  /*6790*/  R2UR UR10, R12 ;  /* 0x000000000c0a72ca */ /* 0x000fe200000e0000 */
[C---:B------:R-:W-:Y:S01]  /*67a0*/  VIADD R12, R10.reuse, 0x100 ;  /* 0x000001000a0c7836 */ /* 0x040fe20000000000 */
[----:B------:R-:W-:Y:S01]  /*67b0*/  R2UR UR5, R11 ;  /* 0x000000000b0572ca */ /* 0x000fe200000e0000 */
[----:B------:R-:W-:Y:S01]  /*67c0*/  VIADD R10, R10, 0x180 ;  /* 0x000001800a0a7836 */ /* 0x000fe20000000000 */
[----:B------:R-:W-:-:S02]  /*67d0*/  R2UR UR11, R13 ;  /* 0x000000000d0b72ca */ /* 0x000fc400000e0000 */
[----:B------:R-:W-:Y:S02]  /*67e0*/  R2UR UR9, R9 ;  /* 0x00000000090972ca */ /* 0x000fe400000e0000 */
[----:B------:R-:W-:Y:S01]  /*67f0*/  R2UR UR18, R10 ;  /* 0x000000000a1272ca */ /* 0x000fe200000e0000 */
[----:B------:R-:W-:Y:S01]  /*6800*/  VIADD R10, R2, 0x26800 ;  /* 0x00026800020a7836 */ /* 0x000fe20000000000 */
[----:B------:R-:W-:Y:S02]  /*6810*/  R2UR UR14, R12 ;  /* 0x000000000c0e72ca */ /* 0x000fe400000e0000 */
[----:B------:R-:W-:Y:S02]  /*6820*/  R2UR UR15, R13 ;  /* 0x000000000d0f72ca */ /* 0x000fe400000e0000 */
[----:B------:R-:W-:Y:S02]  /*6830*/  SHF.R.U32.HI R10, RZ, 0x4, R10 ;  /* 0x00000004ff0a7819 */ /* 0x000fe4000001160a */
[----:B------:R-:W-:-:S02]  /*6840*/  R2UR UR12, R6 ;  /* 0x00000000060c72ca */ /* 0x000fc400000e0000 */
[----:B------:R-:W-:Y:S02]  /*6850*/  LOP3.LUT R10, R10, 0x3fff, RZ, 0xc0, !PT ;  /* 0x00003fff0a0a7812 */ /* 0x000fe400078ec0ff */
[----:B------:R-:W-:Y:S02]  /*6860*/  R2UR UR13, R7 ;  /* 0x00000000070d72ca */ /* 0x000fe400000e0000 */
[----:B------:R-:W-:Y:S02]  /*6870*/  LOP3.LUT R10, R10, 0x10000, RZ, 0xfc, !PT ;  /* 0x000100000a0a7812 */ /* 0x000fe400078efcff */
[----:B------:R-:W-:Y:S02]  /*6880*/  R2UR UR19, R11 ;  /* 0x000000000b1372ca */ /* 0x000fe400000e0000 */
[----:B------:R-:W-:Y:S02]  /*6890*/  R2UR UR4, R10 ;  /* 0x000000000a0472ca */ /* 0x000fe400000e0000 */
[----:B------:R-:W-:-:S02]  /*68a0*/  R2UR UR16, R4 ;  /* 0x00000000041072ca */ /* 0x000fc400000e0000 */
[----:B------:R-:W-:-:S09]  /*68b0*/  R2UR UR17, R5 ;  /* 0x00000000051172ca */ /* 0x000fd200000e0000 */
        /* <DEDUP_REMOVED lines=17> */
.L_x_3856:
[----:B------:R-:W-:Y:S01]  /*69d0*/  IMAD R10, R19, 0x8, R2 ;  /* 0x00000008130a7824 */ /* 0x000fe200078e0202 */
[C---:B------:R-:W-:Y:S01]  /*69e0*/  ISETP.GT.AND P1, PT, R3.reuse, R0, PT ;  /* 0x000000000300720c */ /* 0x040fe20003f24270 */
[----:B------:R-:W-:Y:S02]  /*69f0*/  VIADD R3, R3, 0xffffffff ;  /* 0xffffffff03037836 */ /* 0x000fe40000000000 */
[----:B------:R-:W-:-:S05]  /*6a00*/  VIADD R10, R10, 0x28c60 ;  /* 0x00028c600a0a7836 */ /* 0x000fca0000000000 */
[----:B------:R-:W-:-:S04]  /*6a10*/  PRMT R10, R190, 0x654, R10 ;  /* 0x00000654be0a7816 */ /* 0x000fc8000000000a */
[----:B------:R1:W-:Y:S01]  /*6a20*/  SYNCS.ARRIVE.TRANS64.RED.A1T0 RZ, [R10+URZ], RZ ;  /* 0x000000ff0aff79a7 */ /* 0x0003e2000810043f */
[----:B------:R-:W-:Y:S05]  /*6a30*/  @P1 BRA `(.L_x_3857) ;  /* 0xfffffff000dc1947 */ /* 0x000fea000383ffff */
.L_x_3850:
[----:B------:R-:W-:Y:S05]  /*6a40*/  BSYNC B0 ;  /* 0x0000000000007941 */ /* 0x000fea0003800000 */
.L_x_3849:
[----:B------:R-:W-:Y:S01]  /*6a50*/  BAR.SYNC.DEFER_BLOCKING 0xe, 0x100 ;  /* 0x0384000000007b1d */ /* 0x000fe20000010000 */
[C---:B------:R-:W-:Y:S01]  /*6a60*/  IMAD R0, R19.reuse, 0x40, R195 ;  /* 0x0000004013007824 */ /* 0x040fe200078e02c3 */
[----:B------:R-:W-:Y:S01]  /*6a70*/  PLOP3.LUT P0, PT, PT, PT, PT, 0x8, 0x0 ;  /* 0x000000000000781c */ /* 0x000fe20003f0e170 */
[----:B------:R-:W-:Y:S02]  /*6a80*/  VIADD R19, R19, 0x1 ;  /* 0x0000000113137836 */ /* 0x000fe40000000000 */
[----:B------:R-:W-:Y:S02]  /*6a90*/  IMAD R2, R0, 0x4, R2 ;  /* 0x0000000400027824 */ /* 0x000fe400078e0202 */
[----:B------:R-:W-:Y:S01]  /*6aa0*/  IMAD.MOV.U32 R21, RZ, RZ, RZ ;  /* 0x000000ffff157224 */ /* 0x000fe200078e00ff */
[----:B------:R-:W-:Y:S01]  /*6ab0*/  ISETP.NE.AND P1, PT, R19, 0x2, PT ;  /* 0x000000021300780c */ /* 0x000fe20003f25270 */
[----:B------:R-:W-:-:S03]  /*6ac0*/  IMAD.MOV.U32 R156, RZ, RZ, RZ ;  /* 0x000000ffff9c7224 */ /* 0x000fc600078e00ff */
[----:B------:R-:W-:Y:S01]  /*6ad0*/  SEL R19, R19, RZ, P1 ;  /* 0x000000ff13137207 */ /* 0x000fe20000800000 */
[----:B------:R-:W2:Y:S02]  /*6ae0*/  LDS R0, [R2+0x28800] ;  /* 0x0288000002007984 */ /* 0x000ea40000000800 */
        /* <DEDUP_REMOVED lines=63> */
[----:B------:R-:W-:-:S02]  /*6ee0*/  FMUL.FTZ R149, R149, R0 ;  /* 0x0000000095957220 */ /* 0x000fc40000410000 */
        /* <DEDUP_REMOVED lines=65> */
[----:B------:R-:W-:-:S04]  /*7300*/  SEL R0, RZ, 0x1, P1 ;  /* 0x00000001ff007807 */ /* 0x000fc80000800000 */
[----:B------:R-:W-:Y:S01]  /*7310*/  LOP3.LUT R185, R185, R0, RZ, 0x3c, !PT ;  /* 0x00000000b9b97212 */ /* 0x000fe200078e3cff */
[----:B------:R-:W-:Y:S06]  /*7320*/  BAR.ARV 0xf, 0x100 ;  /* 0x03c4000000007b1d */ /* 0x000fec0000002000 */
[----:B------:R-:W-:Y:S05]  /*7330*/  BRA `(.L_x_3844) ;  /* 0x0000006400c07947 */ /* 0x000fea0003800000 */
.L_x_3841:
[----:B------:R-:W-:Y:S01]  /*7340*/  LOP3.LUT P1, RZ, R18, 0x4, RZ, 0xc0, !PT ;  /* 0x0000000412ff7812 */ /* 0x000fe2000782c0ff */
[----:B------:R-:W-:Y:S01]  /*7350*/  BSSY B0, `(.L_x_3858) ;  /* 0x000001e000007945 */ /* 0x000fe20003800000 */
[----:B------:R-:W-:-:S11]  /*7360*/  IMAD.MOV.U32 R3, RZ, RZ, RZ ;  /* 0x000000ffff037224 */ /* 0x000fd600078e00ff */
[----:B------:R-:W-:Y:S05]  /*7370*/  @!P1 BRA `(.L_x_3859) ;  /* 0x00000000006c9947 */ /* 0x000fea0003800000 */
[-C--:B------:R-:W-:Y:S02]  /*7380*/  IABS R3, R9.reuse ;  /* 0x0000000900037213 */ /* 0x080fe40000000000 */
[----:B------:R-:W-:Y:S02]  /*7390*/  IADD3 R0, R168, -0x1, R9 ;  /* 0xffffffffa8007810 */ /* 0x000fe40007ffe009 */
[----:B------:R-:W4:Y:S01]  /*73a0*/  I2F.RP R6, R3 ;  /* 0x0000000300067306 */ /* 0x000f220000209400 */
[----:B------:R-:W-:-:S05]  /*73b0*/  IABS R10, R9 ;  /* 0x00000009000a7213 */ /* 0x000fca0000000000 */
[----:B------:R-:W-:Y:S02]  /*73c0*/  IMAD.MOV R10, RZ, RZ, -R10 ;  /* 0x000000ffff0a7224 */ /* 0x000fe400078e0a0a */
[----:B----4-:R-:W4:Y:S02]  /*73d0*/  MUFU.RCP R6, R6 ;  /* 0x0000000600067308 */ /* 0x010f240000001000 */
[----:B----4-:R-:W-:Y:S01]  /*73e0*/  VIADD R4, R6, 0xffffffe ;  /* 0x0ffffffe06047836 */ /* 0x010fe20000000000 */
[----:B------:R-:W-:Y:S02]  /*73f0*/  IABS R6, R0 ;  /* 0x0000000000067213 */ /* 0x000fe40000000000 */
[----:B------:R-:W-:-:S03]  /*7400*/  LOP3.LUT R0, R0, R9, RZ, 0x3c, !PT ;  /* 0x0000000900007212 */ /* 0x000fc600078e3cff */
[----:B------:R4:W0:Y:S01]  /*7410*/  F2I.FTZ.U32.TRUNC.NTZ R5, R4 ;  /* 0x0000000400057305 */ /* 0x000822000021f000 */
[----:B------:R-:W-:Y:S01]  /*7420*/  ISETP.GE.AND P2, PT, R0, RZ, PT ;  /* 0x000000ff0000720c */ /* 0x000fe20003f46270 */
[----:B----4-:R-:W-:Y:S02]  /*7430*/  IMAD.MOV.U32 R4, RZ, RZ, RZ ;  /* 0x000000ffff047224 */ /* 0x010fe400078e00ff */
[----:B0-----:R-:W-:-:S04]  /*7440*/  IMAD.MOV R8, RZ, RZ, -R5 ;  /* 0x000000ffff087224 */ /* 0x001fc800078e0a05 */
        /* <DEDUP_REMOVED lines=14> */
.L_x_3859:
[----:B------:R-:W-:Y:S05]  /*7530*/  BSYNC B0 ;  /* 0x0000000000007941 */ /* 0x000fea0003800000 */
.L_x_3858:
        /* <DEDUP_REMOVED lines=72> */
[----:B------:R-:W2:Y:S01]  /*79c0*/  LDL R0, [R1+0x44] ;  /* 0x0000440001007983 */ /* 0x000ea20000100800 */
[----:B------:R-:W-:Y:S03]  /*79d0*/  BSSY B6, `(.L_x_3860) ;  /* 0x000001c000067945 */ /* 0x000fe60003800000 */
[----:B--2---:R-:W0:Y:S02]  /*79e0*/  SHFL.IDX PT, R0, R0, RZ, 0x1f ;  /* 0x00001fff00007589 */ /* 0x004e2400000e0000 */
[----:B0-----:R-:W-:-:S04]  /*79f0*/  LEA.HI R3, R0, R0, RZ, 0x1 ;  /* 0x0000000000037211 */ /* 0x001fc800078f08ff */
[----:B------:R-:W-:-:S05]  /*7a00*/  LOP3.LUT R3, R3, 0x1fffe, RZ, 0xc0, !PT ;  /* 0x0001fffe03037812 */ /* 0x000fca00078ec0ff */
        /* <DEDUP_REMOVED lines=24> */
.L_x_3861:
[----:B------:R-:W-:Y:S05]  /*7b90*/  BSYNC B6 ;  /* 0x0000000000067941 */ /* 0x000fea0003800000 */
.L_x_3860:
[----:B------:R-:W-:Y:S02]  /*7ba0*/  ULDC UR4, c[0x0][0x3f4] ;  /* 0x0000fd0000047ab9 */ /* 0x000fe40000000800 */
[----:B------:R-:W-:-:S13]  /*7bb0*/  ISETP.LT.AND P0, PT, RZ, UR4, PT ;  /* 0x00000004ff007c0c */ /* 0x000fda000bf01270 */
[----:B------:R-:W-:Y:S05]  /*7bc0*/  @P0 BRA `(.L_x_3862) ;  /* 0x0000000000400947 */ /* 0x000fea0003800000 */
[----:B------:R-:W2:Y:S02]  /*7bd0*/  LDL R20, [R1+0x3c] ;  /* 0x00003c0001147983 */ /* 0x000ea40000100800 */
[----:B--2---:R-:W-:-:S04]  /*7be0*/  LEA.HI R0, R20, R20, RZ, 0x1 ;  /* 0x0000001414007211 */ /* 0x004fc800078f08ff */
[----:B------:R-:W-:-:S05]  /*7bf0*/  LOP3.LUT R0, R0, 0xfffffffe, RZ, 0xc0, !PT ;  /* 0xfffffffe00007812 */ /* 0x000fca00078ec0ff */
[----:B------:R-:W-:-:S05]  /*7c00*/  IMAD.IADD R0, R20, 0x1, -R0 ;  /* 0x0000000114007824 */ /* 0x000fca00078e0a00 */
[----:B------:R-:W-:-:S04]  /*7c10*/  SHF.L.U32 R3, R0, 0x1f, RZ ;  /* 0x0000001f00037819 */ /* 0x000fc800000006ff */
[----:B------:R0:W1:Y:S03]  /*7c20*/  SYNCS.PHASECHK.TRANS64.TRYWAIT P0, [R2+URZ+0x28c00], R3 ;  /* 0x028c0003020075a7 */ /* 0x000066000800017f */
[----:B-1----:R-:W-:Y:S05]  /*7c30*/  @!P0 NANOSLEEP.SYNCS 0x989680 ;  /* 0x009896800000895d */ /* 0x002fea0003900000 */
[----:B------:R-:W1:Y:S01]  /*7c40*/  @!P0 SYNCS.PHASECHK.TRANS64 P0, [R2+URZ+0x28c00], R3 ;  /* 0x028c0003020085a7 */ /* 0x000e62000800007f */
[----:B------:R-:W-:Y:S04]  /*7c50*/  BSSY B0, `(.L_x_3863) ;  /* 0x0000006000007945 */ /* 0x000fe80003800000 */
[----:B-1----:R-:W-:Y:S05]  /*7c60*/  @P0 BRA `(.L_x_3864) ;  /* 0x0000000000100947 */ /* 0x002fea0003800000 */
.L_x_3865:
[----:B-1----:R1:W2:Y:S02]  /*7c70*/  SYNCS.PHASECHK.TRANS64.TRYWAIT P0, [R2+URZ+0x28c00], R3 ;  /* 0x028c0003020075a7 */ /* 0x0022a4000800017f */
[----:B--2---:R-:W-:Y:S05]  /*7c80*/  @!P0 NANOSLEEP.SYNCS 0x989680 ;  /* 0x009896800000895d */ /* 0x004fea0003900000 */
[----:B------:R-:W2:Y:S02]  /*7c90*/  @!P0 SYNCS.PHASECHK.TRANS64 P0, [R2+URZ+0x28c00], R3 ;  /* 0x028c0003020085a7 */ /* 0x000ea4000800007f */
[----:B--2---:R-:W-:Y:S05]  /*7ca0*/  @!P0 BRA `(.L_x_3865) ;  /* 0xfffffffc00f08947 */ /* 0x004fea000383ffff */
.L_x_3864:
[----:B------:R-:W-:Y:S05]  /*7cb0*/  BSYNC B0 ;  /* 0x0000000000007941 */ /* 0x000fea0003800000 */
.L_x_3863:
[----:B------:R-:W-:Y:S05]  /*7cc0*/  BRA `(.L_x_3866) ;  /* 0x0000002000bc7947 */ /* 0x000fea0003800000 */
.L_x_3862:
[----:B-----5:R-:W-:Y:S01]  /*7cd0*/  SHF.R.S32.HI R0, RZ, 0x1f, R154 ;  /* 0x0000001fff007819 */ /* 0x020fe2000001149a */
[----:B------:R-:W-:Y:S01]  /*7ce0*/  VIADD R4, R2, 0x20400 ;  /* 0x0002040002047836 */ /* 0x000fe20000000000 */
[----:B------:R-:W-:Y:S01]  /*7cf0*/  ULDC.64 UR4, c[0x0][0x3f8] ;  /* 0x0000fe0000047ab9 */ /* 0x000fe20000000a00 */
[----:B------:R-:W-:Y:S01]  /*7d00*/  ULDC.64 UR6, c[0x0][0x408] ;  /* 0x0001020000067ab9 */ /* 0x000fe20000000a00 */
[----:B------:R-:W-:Y:S01]  /*7d10*/  BSSY B6, `(.L_x_3867) ;  /* 0x0000021000067945 */ /* 0x000fe20003800000 */
[----:B------:R-:W-:Y:S01]  /*7d20*/  IMAD R3, R0, UR4, RZ ;  /* 0x0000000400037c24 */ /* 0x000fe2000f8e02ff */
[----:B------:R-:W-:Y:S01]  /*7d30*/  LOP3.LUT P0, RZ, R4, 0x3ff, RZ, 0xc0, !PT ;  /* 0x000003ff04ff7812 */ /* 0x000fe2000780c0ff */
[----:B------:R-:W-:Y:S02]  /*7d40*/  IMAD R9, R0, UR6, RZ ;  /* 0x0000000600097c24 */ /* 0x000fe4000f8e02ff */
[----:B------:R-:W-:-:S04]  /*7d50*/  IMAD.WIDE.U32 R4, R154, UR4, RZ ;  /* 0x000000049a047c25 */ /* 0x000fc8000f8e00ff */
[C---:B------:R-:W-:Y:S01]  /*7d60*/  IMAD R3, R154.reuse, UR5, R3 ;  /* 0x000000059a037c24 */ /* 0x040fe2000f8e0203 */
[----:B------:R-:W-:Y:S01]  /*7d70*/  ULDC.64 UR4, c[0x0][0x3e8] ;  /* 0x0000fa0000047ab9 */ /* 0x000fe20000000a00 */
[----:B------:R-:W-:Y:S01]  /*7d80*/  IMAD.WIDE.U32 R6, R154, UR6, RZ ;  /* 0x000000069a067c25 */ /* 0x000fe2000f8e00ff */
[----:B------:R-:W-:-:S03]  /*7d90*/  LEA R25, P1, R4, UR4, 0x1 ;  /* 0x0000000404197c11 */ /* 0x000fc6000f8208ff */
[----:B------:R-:W-:Y:S01]  /*7da0*/  IMAD R9, R154, UR7, R9 ;  /* 0x000000079a097c24 */ /* 0x000fe2000f8e0209 */
[----:B------:R-:W-:Y:S01]  /*7db0*/  ULDC.64 UR6, c[0x0][0x400] ;  /* 0x0001000000067ab9 */ /* 0x000fe20000000a00 */
        /* <DEDUP_REMOVED lines=22> */
.L_x_3868:
[----:B------:R-:W-:Y:S05]  /*7f20*/  BSYNC B6 ;  /* 0x0000000000067941 */ /* 0x000fea0003800000 */
.L_x_3867:
[----:B------:R-:W-:Y:S01]  /*7f30*/  ULDC.U8 UR4, c[0x0][0x410] ;  /* 0x0001040000047ab9 */ /* 0x000fe20000000000 */
[----:B------:R-:W-:Y:S01]  /*7f40*/  BSSY B0, `(.L_x_3869) ;  /* 0x00001ff000007945 */ /* 0x000fe20003800000 */
[----:B------:R-:W-:Y:S01]  /*7f50*/  ISETP.NE.AND P0, PT, RZ, UR4, PT ;  /* 0x00000004ff007c0c */ /* 0x000fe2000bf05270 */
[----:B------:R-:W-:-:S12]  /*7f60*/  IMAD R4, R153, 0x40, R189 ;  /* 0x0000004099047824 */ /* 0x000fd800078e02bd */
[----:B------:R-:W-:Y:S05]  /*7f70*/  @!P0 BRA `(.L_x_3870) ;  /* 0x0000001000088947 */ /* 0x000fea0003800000 */
[----:B------:R-:W-:-:S03]  /*7f80*/  UMOV UR4, 0xffffffff ;  /* 0xffffffff00047882 */ /* 0x000fc60000000000 */
[----:B------:R-:W-:Y:S05]  /*7f90*/  BRA.DIV UR4, `(.L_x_3871) ;  /* 0x0000012a047c7947 */ /* 0x000fea000b800000 */
[----:B------:R0:W1:Y:S04]  /*7fa0*/  SHFL.IDX PT, R0, R26, RZ, 0x1c1f ;  /* 0x001c1fff1a007589 */ /* 0x00006800000e0000 */
[----:B------:R0:W2:Y:S04]  /*7fb0*/  SHFL.IDX PT, R3, R25, RZ, 0x1c1f ;  /* 0x001c1fff19037589 */ /* 0x0000a800000e0000 */
[----:B------:R-:W3:Y:S04]  /*7fc0*/  SHFL.IDX PT, R24, R24, RZ, 0x1c1f ;  /* 0x001c1fff18187589 */ /* 0x000ee800000e0000 */
[----:B------:R0:W4:Y:S02]  /*7fd0*/  SHFL.IDX PT, R21, R27, RZ, 0x1c1f ;  /* 0x001c1fff1b157589 */ /* 0x00012400000e0000 */
.L_x_4082:
[----:B------:R-:W5:Y:S01]  /*7fe0*/  LDL R7, [R1+0x3c] ;  /* 0x00003c0001077983 */ /* 0x000f620000100800 */
[----:B------:R-:W-:Y:S01]  /*7ff0*/  ULDC UR4, c[0x0][0x448] ;  /* 0x0001120000047ab9 */ /* 0x000fe20000000800 */
[----:B------:R-:W-:Y:S01]  /*8000*/  IMAD.SHL.U32 R10, R191, 0x40, RZ ;  /* 0x00000040bf0a7824 */ /* 0x000fe200078e00ff */
[----:B------:R-:W-:Y:S01]  /*8010*/  BSSY B1, `(.L_x_3872) ;  /* 0x0000023000017945 */ /* 0x000fe20003800000 */
[----:B------:R-:W-:Y:S01]  /*8020*/  IMAD R152, R152, UR4, RZ ;  /* 0x0000000498987c24 */ /* 0x000fe2000f8e02ff */
[----:B------:R-:W-:Y:S02]  /*8030*/  CS2R R8, SRZ ;  /* 0x0000000000087805 */ /* 0x000fe4000001ff00 */
[----:B0-----:R-:W-:Y:S02]  /*8040*/  LOP3.LUT R27, R10, 0x1c0, RZ, 0xc0, !PT ;  /* 0x000001c00a1b7812 */ /* 0x001fe400078ec0ff */
[----:B------:R-:W-:Y:S02]  /*8050*/  CS2R R10, SRZ ;  /* 0x00000000000a7805 */ /* 0x000fe4000001ff00 */
[----:B------:R-:W-:-:S02]  /*8060*/  ISETP.GE.AND P0, PT, R4, R152, PT ;  /* 0x000000980400720c */ /* 0x000fc40003f06270 */
[----:B-----5:R-:W-:-:S04]  /*8070*/  LEA.HI R5, R7, R7, RZ, 0x1 ;  /* 0x0000000707057211 */ /* 0x020fc800078f08ff */
[----:B------:R-:W-:Y:S02]  /*8080*/  LOP3.LUT R6, R5, 0xfffffffe, RZ, 0xc0, !PT ;  /* 0xfffffffe05067812 */ /* 0x000fe400078ec0ff */
[----:B------:R-:W-:-:S03]  /*8090*/  CS2R R4, SRZ ;  /* 0x0000000000047805 */ /* 0x000fc6000001ff00 */
[----:B------:R-:W-:Y:S01]  /*80a0*/  IMAD.IADD R25, R7, 0x1, -R6 ;  /* 0x0000000107197824 */ /* 0x000fe200078e0a06 */
[----:B------:R-:W-:-:S04]  /*80b0*/  CS2R R6, SRZ ;  /* 0x0000000000067805 */ /* 0x000fc8000001ff00 */
[----:B------:R-:W-:Y:S01]  /*80c0*/  SHF.L.U32 R25, R25, 0x1f, RZ ;  /* 0x0000001f19197819 */ /* 0x000fe200000006ff */
[----:B------:R-:W-:Y:S06]  /*80d0*/  @P0 BRA `(.L_x_3873) ;  /* 0x0000000000580947 */ /* 0x000fec0003800000 */
[----:B------:R-:W-:Y:S01]  /*80e0*/  ULDC UR4, c[0x0][0x3f4] ;  /* 0x0000fd0000047ab9 */ /* 0x000fe20000000800 */
[----:B--2---:R-:W-:Y:S01]  /*80f0*/  IMAD.MOV.U32 R4, RZ, RZ, R3 ;  /* 0x000000ffff047224 */ /* 0x004fe200078e0003 */
[----:B------:R-:W-:Y:S01]  /*8100*/  ISETP.GE.AND P2, PT, R186, UR4, PT ;  /* 0x00000004ba007c0c */ /* 0x000fe2000bf46270 */
[----:B-1----:R-:W-:Y:S01]  /*8110*/  IMAD.MOV.U32 R5, RZ, RZ, R0 ;  /* 0x000000ffff057224 */ /* 0x002fe200078e0000 */
[C---:B------:R-:W-:Y:S01]  /*8120*/  ISETP.GE.AND P3, PT, R194.reuse, UR4, PT ;  /* 0x00000004c2007c0c */ /* 0x040fe2000bf66270 */
[----:B------:R-:W-:Y:S01]  /*8130*/  IMAD.SHL.U32 R14, R194, 0x2, RZ ;  /* 0x00000002c20e7824 */ /* 0x000fe200078e00ff */
[----:B------:R-:W-:-:S04]  /*8140*/  SHF.R.S32.HI R9, RZ, 0x1f, R194 ;  /* 0x0000001fff097819 */ /* 0x000fc800000114c2 */
[----:B------:R-:W-:-:S05]  /*8150*/  SHF.L.U64.HI R9, R194, 0x1, R9 ;  /* 0x00000001c2097819 */ /* 0x000fca0000010209 */
[----:B------:R-:W-:Y:S02]  /*8160*/  @!P2 IMAD.WIDE R4, R186, 0x2, R4 ;  /* 0x00000002ba04a825 */ /* 0x000fe400078e0204 */
[-C--:B------:R-:W-:Y:S02]  /*8170*/  @!P3 IADD3 R12, P0, R3, R14.reuse, RZ ;  /* 0x0000000e030cb210 */ /* 0x080fe40007f1e0ff */
[----:B----4-:R-:W-:Y:S01]  /*8180*/  @!P3 IADD3 R14, P1, R21, R14, RZ ;  /* 0x0000000e150eb210 */ /* 0x010fe20007f3e0ff */
[----:B------:R0:W5:Y:S02]  /*8190*/  @!P2 LD.E.64 R6, desc[UR42][R4.64] ;  /* 0x0000002a0406a980 */ /* 0x000164000c101b00 */
[--C-:B------:R-:W-:Y:S02]  /*81a0*/  @!P3 IMAD.X R13, R0, 0x1, R9.reuse, P0 ;  /* 0x00000001000db824 */ /* 0x100fe400000e0609 */
[----:B---3--:R-:W-:Y:S01]  /*81b0*/  @!P3 IMAD.X R15, R24, 0x1, R9, P1 ;  /* 0x00000001180fb824 */ /* 0x008fe200008e0609 */
[----:B------:R-:W-:Y:S01]  /*81c0*/  CS2R R8, SRZ ;  /* 0x0000000000087805 */ /* 0x000fe2000001ff00 */
[----:B0-----:R-:W-:-:S05]  /*81d0*/  IMAD.MOV.U32 R4, RZ, RZ, R21 ;  /* 0x000000ffff047224 */ /* 0x001fca00078e0015 */
[----:B------:R0:W5:Y:S01]  /*81e0*/  @!P3 LD.E.64 R8, desc[UR42][R14.64] ;  /* 0x0000002a0e08b980 */ /* 0x000162000c101b00 */
[----:B------:R-:W-:Y:S02]  /*81f0*/  IMAD.MOV.U32 R5, RZ, RZ, R24 ;  /* 0x000000ffff057224 */ /* 0x000fe400078e0018 */
[----:B------:R-:W-:Y:S01]  /*8200*/  @!P2 IMAD.WIDE R20, R186, 0x2, R4 ;  /* 0x00000002ba14a825 */ /* 0x000fe200078e0204 */
[----:B------:R-:W-:-:S04]  /*8210*/  CS2R R4, SRZ ;  /* 0x0000000000047805 */ /* 0x000fc8000001ff00 */
[----:B------:R0:W5:Y:S04]  /*8220*/  @!P2 LD.E.64 R10, desc[UR42][R20.64] ;  /* 0x0000002a140aa980 */ /* 0x000168000c101b00 */
[----:B------:R0:W5:Y:S02]  /*8230*/  @!P3 LD.E.64 R4, desc[UR42][R12.64] ;  /* 0x0000002a0c04b980 */ /* 0x000164000c101b00 */
.L_x_3873:
[----:B------:R-:W-:Y:S05]  /*8240*/  BSYNC B1 ;  /* 0x0000000000017941 */ /* 0x000fea0003800000 */
.L_x_3872:
[----:B------:R-:W3:Y:S01]  /*8250*/  SYNCS.PHASECHK.TRANS64.TRYWAIT P0, [R2+URZ+0x28c00], R25 ;  /* 0x028c0019020075a7 */ /* 0x000ee2000800017f */
[----:B-1----:R-:W-:Y:S01]  /*8260*/  LOP3.LUT R0, R27, 0x18, R16, 0xf8, !PT ;  /* 0x000000181b007812 */ /* 0x002fe200078ef810 */
[----:B0-----:R-:W-:Y:S01]  /*8270*/  IMAD R20, R153, -0x40, R152 ;  /* 0xffffffc099147824 */ /* 0x001fe200078e0298 */
[----:B------:R-:W-:Y:S01]  /*8280*/  SHF.R.U32.HI R27, RZ, 0x3, R27 ;  /* 0x00000003ff1b7819 */ /* 0x000fe2000001161b */
[--C-:B-----5:R-:W-:Y:S01]  /*8290*/  IMAD.MOV.U32 R15, RZ, RZ, R11.reuse ;  /* 0x000000ffff0f7224 */ /* 0x120fe200078e000b */
[----:B----4-:R-:W-:Y:S01]  /*82a0*/  SHF.R.U64 R21, R10, 0x10, R11 ;  /* 0x000000100a157819 */ /* 0x010fe2000000120b */
[----:B--2---:R-:W-:Y:S01]  /*82b0*/  IMAD.MOV.U32 R3, RZ, RZ, R4 ;  /* 0x000000ffff037224 */ /* 0x004fe200078e0004 */
[----:B------:R-:W-:Y:S01]  /*82c0*/  LOP3.LUT R31, R0, R27, RZ, 0x3c, !PT ;  /* 0x0000001b001f7212 */ /* 0x000fe200078e3cff */
[----:B------:R-:W-:Y:S01]  /*82d0*/  IMAD.MOV.U32 R0, RZ, RZ, R5 ;  /* 0x000000ffff007224 */ /* 0x000fe200078e0005 */
[----:B---3--:R-:W-:Y:S01]  /*82e0*/  SHF.R.U32.HI R24, RZ, 0x10, R11 ;  /* 0x00000010ff187819 */ /* 0x008fe2000001160b */
[----:B------:R-:W-:Y:S01]  /*82f0*/  IMAD.MOV.U32 R12, RZ, RZ, R6 ;  /* 0x000000ffff0c7224 */ /* 0x000fe200078e0006 */
[----:B------:R-:W-:Y:S01]  /*8300*/  SHF.R.U64 R4, R4, 0x10, R5 ;  /* 0x0000001004047819 */ /* 0x000fe20000001205 */
[----:B------:R-:W-:Y:S01]  /*8310*/  IMAD R11, R198, 0x200, R31 ;  /* 0x00000200c60b7824 */ /* 0x000fe200078e021f */
[----:B------:R-:W-:Y:S01]  /*8320*/  SHF.R.U32.HI R27, RZ, 0x10, R5 ;  /* 0x00000010ff1b7819 */ /* 0x000fe20000011605 */
[--C-:B------:R-:W-:Y:S01]  /*8330*/  IMAD.MOV.U32 R13, RZ, RZ, R7.reuse ;  /* 0x000000ffff0d7224 */ /* 0x100fe200078e0007 */
[--C-:B------:R-:W-:Y:S01]  /*8340*/  SHF.R.U64 R29, R6, 0x10, R7.reuse ;  /* 0x00000010061d7819 */ /* 0x100fe20000001207 */
[----:B------:R-:W-:Y:S01]  /*8350*/  IMAD.MOV.U32 R14, RZ, RZ, R10 ;  /* 0x000000ffff0e7224 */ /* 0x000fe200078e000a */
[----:B------:R-:W-:Y:S01]  /*8360*/  SHF.R.U32.HI R26, RZ, 0x10, R7 ;  /* 0x00000010ff1a7819 */ /* 0x000fe20000011607 */
[----:B------:R-:W-:Y:S01]  /*8370*/  IMAD R11, R11, 0x2, R2 ;  /* 0x000000020b0b7824 */ /* 0x000fe200078e0202 */
[----:B------:R-:W-:Y:S01]  /*8380*/  VIMNMX R20, R20, 0x40, PT ;  /* 0x0000004014147848 */ /* 0x000fe20003fe0100 */
[----:B------:R-:W-:Y:S01]  /*8390*/  BSSY B1, `(.L_x_3874) ;  /* 0x000000f000017945 */ /* 0x000fe20003800000 */
[----:B------:R-:W-:Y:S01]  /*83a0*/  IMAD.MOV.U32 R5, RZ, RZ, R8 ;  /* 0x000000ffff057224 */ /* 0x000fe200078e0008 */
[--C-:B------:R-:W-:Y:S01]  /*83b0*/  SHF.R.U64 R6, R8, 0x10, R9.reuse ;  /* 0x0000001008067819 */ /* 0x100fe20000001209 */
[----:B------:R-:W-:Y:S01]  /*83c0*/  IMAD.MOV.U32 R10, RZ, RZ, R9 ;  /* 0x000000ffff0a7224 */ /* 0x000fe200078e0009 */
[----:B------:R-:W-:Y:S01]  /*83d0*/  PRMT R3, R3, 0x5410, R4 ;  /* 0x0000541003037816 */ /* 0x000fe20000000004 */
[C---:B------:R-:W-:Y:S01]  /*83e0*/  VIADD R4, R11.reuse, 0x20400 ;  /* 0x000204000b047836 */ /* 0x040fe20000000000 */
[----:B------:R-:W-:Y:S01]  /*83f0*/  PRMT R8, R0, 0x5410, R27 ;  /* 0x0000541000087816 */ /* 0x000fe2000000001b */
[----:B------:R-:W-:Y:S01]  /*8400*/  VIADD R0, R11, 0x20440 ;  /* 0x000204400b007836 */ /* 0x000fe20000000000 */
[----:B------:R-:W-:-:S02]  /*8410*/  SHF.R.U32.HI R7, RZ, 0x10, R9 ;  /* 0x00000010ff077819 */ /* 0x000fc40000011609 */
[----:B------:R-:W-:Y:S02]  /*8420*/  PRMT R12, R12, 0x5410, R29 ;  /* 0x000054100c0c7816 */ /* 0x000fe4000000001d */
[----:B------:R-:W-:Y:S02]  /*8430*/  LOP3.LUT P2, RZ, R191, 0x4, RZ, 0xc0, !PT ;  /* 0x00000004bfff7812 */ /* 0x000fe4000784c0ff */
[----:B------:R-:W-:Y:S02]  /*8440*/  ISETP.GE.AND P1, PT, R189, R20, PT ;  /* 0x00000014bd00720c */ /* 0x000fe40003f26270 */
[----:B------:R-:W-:Y:S02]  /*8450*/  PRMT R13, R13, 0x5410, R26 ;  /* 0x000054100d0d7816 */ /* 0x000fe4000000001a */
[----:B------:R-:W-:Y:S01]  /*8460*/  PRMT R14, R14, 0x5410, R21 ;  /* 0x000054100e0e7816 */ /* 0x000fe20000000015 */
[----:B------:R-:W-:Y:S08]  /*8470*/  @!P0 BRA `(.L_x_3875) ;  /* 0x0000012400b88947 */ /* 0x000ff00003800000 */
.L_x_4083:
[----:B------:R-:W-:Y:S05]  /*8480*/  BSYNC B1 ;  /* 0x0000000000017941 */ /* 0x000fea0003800000 */
.L_x_3874:
[----:B------:R-:W-:Y:S01]  /*8490*/  BSSY B1, `(.L_x_3876) ;  /* 0x0000059000017945 */ /* 0x000fe20003800000 */
[----:B------:R-:W-:Y:S01]  /*84a0*/  PRMT R15, R15, 0x5410, R24 ;  /* 0x000054100f0f7816 */ /* 0x000fe20000000018 */
[----:B------:R-:W-:Y:S01]  /*84b0*/  @P2 VIADD R0, R4, 0xffffffc0 ;  /* 0xffffffc004002836 */ /* 0x000fe20000000000 */
[----:B------:R-:W-:Y:S02]  /*84c0*/  PRMT R9, R5, 0x5410, R6 ;  /* 0x0000541005097816 */ /* 0x000fe40000000006 */
[----:B------:R-:W-:Y:S01]  /*84d0*/  PRMT R10, R10, 0x5410, R7 ;  /* 0x000054100a0a7816 */ /* 0x000fe20000000007 */
[----:B------:R-:W-:Y:S06]  /*84e0*/  @P1 BRA `(.L_x_3877) ;  /* 0x00000004004c1947 */ /* 0x000fec0003800000 */
[----:B------:R-:W1:Y:S01]  /*84f0*/  LDC R5, c[0x0][0x3f4] ;  /* 0x0000fd00ff057b82 */ /* 0x000e620000000800 */
[----:B------:R-:W-:Y:S01]  /*8500*/  BSSY B2, `(.L_x_3878) ;  /* 0x000002a000027945 */ /* 0x000fe20003800000 */
[-C--:B-1----:R-:W-:Y:S02]  /*8510*/  ISETP.GE.AND P0, PT, R186, R5.reuse, PT ;  /* 0x00000005ba00720c */ /* 0x082fe40003f06270 */
[----:B------:R-:W-:-:S11]  /*8520*/  ISETP.GE.AND P1, PT, R194, R5, PT ;  /* 0x00000005c200720c */ /* 0x000fd60003f26270 */
[----:B------:R-:W-:Y:S05]  /*8530*/  @P0 BRA `(.L_x_3879) ;  /* 0x0000000000980947 */ /* 0x000fea0003800000 */
[----:B------:R-:W1:Y:S01]  /*8540*/  LDS.128 R4, [R11+0x20400] ;  /* 0x020400000b047984 */ /* 0x000e620000000c00 */
[----:B------:R-:W-:Y:S01]  /*8550*/  IMAD.U32 R29, R14, 0x10000, RZ ;  /* 0x000100000e1d7824 */ /* 0x000fe200078e00ff */
[C---:B------:R-:W-:Y:S01]  /*8560*/  LOP3.LUT R28, R12.reuse, 0xffff0000, RZ, 0xc0, !PT ;  /* 0xffff00000c1c7812 */ /* 0x040fe200078ec0ff */
[----:B------:R-:W-:Y:S01]  /*8570*/  IMAD.U32 R27, R12, 0x10000, RZ ;  /* 0x000100000c1b7824 */ /* 0x000fe200078e00ff */
[----:B------:R-:W-:Y:S01]  /*8580*/  LOP3.LUT R30, R14, 0xffff0000, RZ, 0xc0, !PT ;  /* 0xffff00000e1e7812 */ /* 0x000fe200078ec0ff */
[C---:B-1----:R-:W-:Y:S01]  /*8590*/  IMAD.U32 R21, R4.reuse, 0x10000, RZ ;  /* 0x0001000004157824 */ /* 0x042fe200078e00ff */
[----:B------:R-:W-:Y:S01]  /*85a0*/  LOP3.LUT R4, R4, 0xffff0000, RZ, 0xc0, !PT ;  /* 0xffff000004047812 */ /* 0x000fe200078ec0ff */
[C---:B------:R-:W-:Y:S01]  /*85b0*/  IMAD.U32 R24, R5.reuse, 0x10000, RZ ;  /* 0x0001000005187824 */ /* 0x040fe200078e00ff */
[----:B------:R-:W-:Y:S01]  /*85c0*/  LOP3.LUT R5, R5, 0xffff0000, RZ, 0xc0, !PT ;  /* 0xffff000005057812 */ /* 0x000fe200078ec0ff */
[C---:B0-----:R-:W-:Y:S01]  /*85d0*/  IMAD.U32 R25, R6.reuse, 0x10000, RZ ;  /* 0x0001000006197824 */ /* 0x041fe200078e00ff */
[----:B------:R-:W-:Y:S01]  /*85e0*/  LOP3.LUT R6, R6, 0xffff0000, RZ, 0xc0, !PT ;  /* 0xffff000006067812 */ /* 0x000fe200078ec0ff */
[C---:B------:R-:W-:Y:S01]  /*85f0*/  FMUL.FTZ R32, R4.reuse, R29 ;  /* 0x0000001d04207220 */ /* 0x040fe20000410000 */
[----:B------:R-:W-:Y:S01]  /*8600*/  FMUL.FTZ R4, R4, R27 ;  /* 0x0000001b04047220 */ /* 0x000fe20000410000 */
[----:B------:R-:W-:-:S02]  /*8610*/  IMAD.U32 R26, R7, 0x10000, RZ ;  /* 0x00010000071a7824 */ /* 0x000fc400078e00ff */
[----:B------:R-:W-:Y:S01]  /*8620*/  FMUL.FTZ R31, R5, R30 ;  /* 0x0000001e051f7220 */ /* 0x000fe20000410000 */
[----:B------:R-:W-:Y:S01]  /*8630*/  FFMA.FTZ R32, R21, R27, -R32 ;  /* 0x0000001b15207223 */ /* 0x000fe20000010820 */
[-C--:B------:R-:W-:Y:S01]  /*8640*/  FMUL.FTZ R33, R5, R28.reuse ;  /* 0x0000001c05217220 */ /* 0x080fe20000410000 */
[----:B------:R-:W-:Y:S01]  /*8650*/  LOP3.LUT R7, R7, 0xffff0000, RZ, 0xc0, !PT ;  /* 0xffff000007077812 */ /* 0x000fe200078ec0ff */
[----:B------:R-:W-:Y:S01]  /*8660*/  FFMA.FTZ R29, R21, R29, R4 ;  /* 0x0000001d151d7223 */ /* 0x000fe20000010004 */
        /* <DEDUP_REMOVED lines=19> */
.L_x_3879:
[----:B------:R-:W-:Y:S05]  /*87a0*/  BSYNC B2 ;  /* 0x0000000000027941 */ /* 0x000fea0003800000 */
.L_x_3878:
[----:B------:R-:W-:Y:S05]  /*87b0*/  @P1 BRA `(.L_x_3877) ;  /* 0x0000000000981947 */ /* 0x000fea0003800000 */
[----:B-1----:R-:W1:Y:S01]  /*87c0*/  LDS.128 R4, [R0] ;  /* 0x0000000000047984 */ /* 0x002e620000000c00 */
        /* <DEDUP_REMOVED lines=37> */
.L_x_3877:
[----:B------:R-:W-:Y:S05]  /*8a20*/  BSYNC B1 ;  /* 0x0000000000017941 */ /* 0x000fea0003800000 */
.L_x_3876:
[----:B-12---:R-:W-:-:S05]  /*8a30*/  VIADD R5, R189, 0x20 ;  /* 0x00000020bd057836 */ /* 0x006fca0000000000 */
[----:B------:R-:W-:-:S13]  /*8a40*/  ISETP.GE.AND P0, PT, R5, R20, PT ;  /* 0x000000140500720c */ /* 0x000fda0003f06270 */
[----:B------:R-:W-:Y:S05]  /*8a50*/  @P0 BRA `(.L_x_3880) ;  /* 0x0000001400340947 */ /* 0x000fea0003800000 */
        /* <DEDUP_REMOVED lines=9> */
[----:B------:R-:W-:Y:S02]  /*8af0*/  LOP3.LUT R29, R12, 0xffff0000, RZ, 0xc0, !PT ;  /* 0xffff00000c1d7812 */ /* 0x000fe400078ec0ff */
[----:B------:R-:W-:Y:S01]  /*8b00*/  LOP3.LUT R30, R15, 0xffff0000, RZ, 0xc0, !PT ;  /* 0xffff00000f1e7812 */ /* 0x000fe200078ec0ff */
[C---:B-1----:R-:W-:Y:S01]  /*8b10*/  IMAD.U32 R20, R4.reuse, 0x10000, RZ ;  /* 0x0001000004147824 */ /* 0x042fe200078e00ff */
[----:B------:R-:W-:Y:S01]  /*8b20*/  LOP3.LUT R4, R4, 0xffff0000, RZ, 0xc0, !PT ;  /* 0xffff000004047812 */ /* 0x000fe200078ec0ff */
[C---:B------:R-:W-:Y:S01]  /*8b30*/  IMAD.U32 R21, R5.reuse, 0x10000, RZ ;  /* 0x0001000005157824 */ /* 0x040fe200078e00ff */
[----:B------:R-:W-:Y:S01]  /*8b40*/  LOP3.LUT R5, R5, 0xffff0000, RZ, 0xc0, !PT ;  /* 0xffff000005057812 */ /* 0x000fe200078ec0ff */
[C---:B------:R-:W-:Y:S01]  /*8b50*/  IMAD.U32 R14, R7.reuse, 0x10000, RZ ;  /* 0x00010000070e7824 */ /* 0x040fe200078e00ff */
[----:B------:R-:W-:Y:S01]  /*8b60*/  LOP3.LUT R7, R7, 0xffff0000, RZ, 0xc0, !PT ;  /* 0xffff000007077812 */ /* 0x000fe200078ec0ff */
[-C--:B0-----:R-:W-:Y:S01]  /*8b70*/  FMUL.FTZ R25, R28, R4.reuse ;  /* 0x000000041c197220 */ /* 0x081fe20000410000 */
        /* <DEDUP_REMOVED lines=25> */
.L_x_3882:
[----:B------:R-:W-:Y:S05]  /*8d10*/  BSYNC B1 ;  /* 0x0000000000017941 */ /* 0x000fea0003800000 */
.L_x_3881:
[----:B------:R-:W-:Y:S05]  /*8d20*/  @P1 BRA `(.L_x_3880) ;  /* 0x0000001000801947 */ /* 0x000fea0003800000 */
[----:B-1----:R-:W1:Y:S01]  /*8d30*/  LDS.128 R4, [R0+0x1000] ;  /* 0x0010000000047984 */ /* 0x002e620000000c00 */
[C---:B------:R-:W-:Y:S01]  /*8d40*/  IMAD.U32 R21, R9.reuse, 0x10000, RZ ;  /* 0x0001000009157824 */ /* 0x040fe200078e00ff */
[----:B------:R-:W-:Y:S01]  /*8d50*/  LOP3.LUT R26, R9, 0xffff0000, RZ, 0xc0, !PT ;  /* 0xffff0000091a7812 */ /* 0x000fe200078ec0ff */
[C---:B------:R-:W-:Y:S01]  /*8d60*/  IMAD.U32 R15, R3.reuse, 0x10000, RZ ;  /* 0x00010000030f7824 */ /* 0x040fe200078e00ff */
[----:B------:R-:W-:Y:S01]  /*8d70*/  LOP3.LUT R24, R3, 0xffff0000, RZ, 0xc0, !PT ;  /* 0xffff000003187812 */ /* 0x000fe200078ec0ff */
[C---:B0-----:R-:W-:Y:S01]  /*8d80*/  IMAD.U32 R25, R10.reuse, 0x10000, RZ ;  /* 0x000100000a197824 */ /* 0x041fe200078e00ff */
[----:B------:R-:W-:Y:S01]  /*8d90*/  LOP3.LUT R27, R10, 0xffff0000, RZ, 0xc0, !PT ;  /* 0xffff00000a1b7812 */ /* 0x000fe200078ec0ff */
[C---:B-1----:R-:W-:Y:S01]  /*8da0*/  IMAD.U32 R11, R4.reuse, 0x10000, RZ ;  /* 0x00010000040b7824 */ /* 0x042fe200078e00ff */
        /* <DEDUP_REMOVED lines=13> */
[----:B------:R-:W-:Y:S01]  /*8e80*/  FFMA.FTZ R5, R24, R12, -R13 ;  /* 0x0000000c18057223 */ /* 0x000fe2000001080d */
[C---:B------:R-:W-:Y:S01]  /*8e90*/  LOP3.LUT R21, R8.reuse, 0xffff0000, RZ, 0xc0, !PT ;  /* 0xffff000008157812 */ /* 0x040fe200078ec0ff */
[----:B------:R-:W-:Y:S02]  /*8ea0*/  IMAD.U32 R13, R8, 0x10000, RZ ;  /* 0x00010000080d7824 */ /* 0x000fe400078e00ff */
[----:B------:R-:W-:Y:S01]  /*8eb0*/  FMUL.FTZ R8, R25, R6 ;  /* 0x0000000619087220 */ /* 0x000fe20000410000 */
[-C--:B------:R-:W-:Y:S01]  /*8ec0*/  FMUL.FTZ R14, R27, R7.reuse ;  /* 0x000000071b0e7220 */ /* 0x080fe20000410000 */
[----:B------:R-:W-:Y:S01]  /*8ed0*/  FFMA.FTZ R12, R26, R12, R15 ;  /* 0x0000000c1a0c7223 */ /* 0x000fe2000001000f */
        /* <DEDUP_REMOVED lines=12> */
.L_x_3870:
[----:B------:R-:W-:-:S03]  /*8fa0*/  UMOV UR4, 0xffffffff ;  /* 0xffffffff00047882 */ /* 0x000fc60000000000 */
[----:B------:R-:W-:Y:S05]  /*8fb0*/  BRA.DIV UR4, `(.L_x_3883) ;  /* 0x0000011a04fc7947 */ /* 0x000fea000b800000 */
[----:B------:R0:W1:Y:S04]  /*8fc0*/  SHFL.IDX PT, R0, R26, RZ, 0x1c1f ;  /* 0x001c1fff1a007589 */ /* 0x00006800000e0000 */
[----:B------:R0:W2:Y:S04]  /*8fd0*/  SHFL.IDX PT, R3, R25, RZ, 0x1c1f ;  /* 0x001c1fff19037589 */ /* 0x0000a800000e0000 */
[----:B------:R0:W3:Y:S04]  /*8fe0*/  SHFL.IDX PT, R20, R24, RZ, 0x1c1f ;  /* 0x001c1fff18147589 */ /* 0x0000e800000e0000 */
[----:B------:R0:W4:Y:S02]  /*8ff0*/  SHFL.IDX PT, R14, R27, RZ, 0x1c1f ;  /* 0x001c1fff1b0e7589 */ /* 0x00012400000e0000 */
.L_x_4089:
[----:B------:R-:W5:Y:S01]  /*9000*/  LDL R6, [R1+0x3c] ;  /* 0x00003c0001067983 */ /* 0x000f620000100800 */
[----:B------:R-:W-:Y:S01]  /*9010*/  ULDC UR4, c[0x0][0x448] ;  /* 0x0001120000047ab9 */ /* 0x000fe20000000800 */
[----:B------:R-:W0:Y:S01]  /*9020*/  LDC R21, c[0x0][0x3f4] ;  /* 0x0000fd00ff157b82 */ /* 0x000e220000000800 */
[----:B------:R-:W-:Y:S01]  /*9030*/  IMAD R152, R152, UR4, RZ ;  /* 0x0000000498987c24 */ /* 0x000fe2000f8e02ff */
[----:B------:R-:W-:Y:S01]  /*9040*/  BSSY B1, `(.L_x_3884) ;  /* 0x0000017000017945 */ /* 0x000fe20003800000 */
[----:B------:R-:W-:Y:S02]  /*9050*/  CS2R R8, SRZ ;  /* 0x0000000000087805 */ /* 0x000fe4000001ff00 */
[----:B------:R-:W-:Y:S02]  /*9060*/  CS2R R10, SRZ ;  /* 0x00000000000a7805 */ /* 0x000fe4000001ff00 */
[----:B------:R-:W-:Y:S02]  /*9070*/  ISETP.GE.AND P0, PT, R4, R152, PT ;  /* 0x000000980400720c */ /* 0x000fe40003f06270 */
[----:B-----5:R-:W-:-:S04]  /*9080*/  LEA.HI R5, R6, R6, RZ, 0x1 ;  /* 0x0000000606057211 */ /* 0x020fc800078f08ff */
[----:B------:R-:W-:-:S05]  /*9090*/  LOP3.LUT R5, R5, 0xfffffffe, RZ, 0xc0, !PT ;  /* 0xfffffffe05057812 */ /* 0x000fca00078ec0ff */
[----:B0-----:R-:W-:Y:S01]  /*90a0*/  IMAD.IADD R27, R6, 0x1, -R5 ;  /* 0x00000001061b7824 */ /* 0x001fe200078e0a05 */
[----:B------:R-:W-:Y:S02]  /*90b0*/  CS2R R4, SRZ ;  /* 0x0000000000047805 */ /* 0x000fe4000001ff00 */
[----:B------:R-:W-:Y:S02]  /*90c0*/  CS2R R6, SRZ ;  /* 0x0000000000067805 */ /* 0x000fe4000001ff00 */
[----:B------:R-:W-:Y:S01]  /*90d0*/  SHF.L.U32 R27, R27, 0x1f, RZ ;  /* 0x0000001f1b1b7819 */ /* 0x000fe200000006ff */
[----:B------:R-:W-:Y:S06]  /*90e0*/  @P0 BRA `(.L_x_3885) ;  /* 0x0000000000300947 */ /* 0x000fec0003800000 */
[----:B------:R-:W-:Y:S01]  /*90f0*/  ULDC UR4, c[0x0][0x3f4] ;  /* 0x0000fd0000047ab9 */ /* 0x000fe20000000800 */
[C---:B------:R-:W-:Y:S01]  /*9100*/  IMAD.SHL.U32 R15, R16.reuse, 0x2, RZ ;  /* 0x00000002100f7824 */ /* 0x040fe200078e00ff */
[C---:B------:R-:W-:Y:S02]  /*9110*/  ISETP.GE.AND P2, PT, R16.reuse, UR4, PT ;  /* 0x0000000410007c0c */ /* 0x040fe4000bf46270 */
[----:B------:R-:W-:Y:S02]  /*9120*/  SHF.L.U64.HI R5, R16, 0x1, R17 ;  /* 0x0000000110057819 */ /* 0x000fe40000010211 */
[-C--:B--2---:R-:W-:Y:S02]  /*9130*/  IADD3 R12, P0, R3, R15.reuse, RZ ;  /* 0x0000000f030c7210 */ /* 0x084fe40007f1e0ff */
[----:B----4-:R-:W-:-:S03]  /*9140*/  IADD3 R14, P1, R14, R15, RZ ;  /* 0x0000000f0e0e7210 */ /* 0x010fc60007f3e0ff */
[--C-:B-1----:R-:W-:Y:S02]  /*9150*/  IMAD.X R13, R0, 0x1, R5.reuse, P0 ;  /* 0x00000001000d7824 */ /* 0x102fe400000e0605 */
[----:B---3--:R-:W-:Y:S01]  /*9160*/  IMAD.X R15, R20, 0x1, R5, P1 ;  /* 0x00000001140f7824 */ /* 0x008fe200008e0605 */
[----:B------:R-:W-:Y:S01]  /*9170*/  CS2R R4, SRZ ;  /* 0x0000000000047805 */ /* 0x000fe2000001ff00 */
[----:B------:R-:W-:Y:S06]  /*9180*/  @P2 BRA `(.L_x_3885) ;  /* 0x0000000000082947 */ /* 0x000fec0003800000 */
[----:B------:R0:W5:Y:S04]  /*9190*/  LD.E.128 R4, desc[UR42][R12.64] ;  /* 0x0000002a0c047980 */ /* 0x000168000c101d00 */
[----:B------:R0:W5:Y:S02]  /*91a0*/  LD.E.128 R8, desc[UR42][R14.64] ;  /* 0x0000002a0e087980 */ /* 0x000164000c101d00 */
.L_x_3885:
[----:B------:R-:W-:Y:S05]  /*91b0*/  BSYNC B1 ;  /* 0x0000000000017941 */ /* 0x000fea0003800000 */
.L_x_3884:
[----:B------:R-:W3:Y:S01]  /*91c0*/  SYNCS.PHASECHK.TRANS64.TRYWAIT P1, [R2+URZ+0x28c00], R27 ;  /* 0x028c001b020075a7 */ /* 0x000ee2000802017f */
[----:B-1----:R-:W-:Y:S01]  /*91d0*/  IMAD R0, R153, -0x40, R152 ;  /* 0xffffffc099007824 */ /* 0x002fe200078e0298 */
[----:B-----5:R-:W-:Y:S01]  /*91e0*/  SHF.R.U64 R28, R4, 0x10, R5 ;  /* 0x00000010041c7819 */ /* 0x020fe20000001205 */
[----:B--2---:R-:W-:Y:S01]  /*91f0*/  IMAD.MOV.U32 R3, RZ, RZ, R4 ;  /* 0x000000ffff037224 */ /* 0x004fe200078e0004 */
[----:B------:R-:W-:Y:S01]  /*9200*/  SHF.R.U64 R29, R8, 0x10, R9 ;  /* 0x00000010081d7819 */ /* 0x000fe20000001209 */
[--C-:B0-----:R-:W-:Y:S01]  /*9210*/  IMAD.MOV.U32 R12, RZ, RZ, R5.reuse ;  /* 0x000000ffff0c7224 */ /* 0x101fe200078e0005 */
[----:B------:R-:W-:Y:S01]  /*9220*/  SHF.R.U32.HI R33, RZ, 0x10, R5 ;  /* 0x00000010ff217819 */ /* 0x000fe20000011605 */
[----:B----4-:R-:W-:Y:S01]  /*9230*/  IMAD.MOV.U32 R14, RZ, RZ, R8 ;  /* 0x000000ffff0e7224 */ /* 0x010fe200078e0008 */
[--C-:B------:R-:W-:Y:S01]  /*9240*/  SHF.R.U64 R31, R6, 0x10, R7.reuse ;  /* 0x00000010061f7819 */ /* 0x100fe20000001207 */
[----:B------:R-:W-:Y:S01]  /*9250*/  IMAD.MOV.U32 R4, RZ, RZ, R6 ;  /* 0x000000ffff047224 */ /* 0x000fe200078e0006 */
[--C-:B------:R-:W-:Y:S01]  /*9260*/  SHF.R.U32.HI R26, RZ, 0x10, R7.reuse ;  /* 0x00000010ff1a7819 */ /* 0x100fe20000011607 */
[----:B------:R-:W-:Y:S01]  /*9270*/  IMAD.MOV.U32 R13, RZ, RZ, R7 ;  /* 0x000000ffff0d7224 */ /* 0x000fe200078e0007 */
[----:B------:R-:W-:Y:S01]  /*9280*/  ISETP.GE.AND P0, PT, R16, R21, PT ;  /* 0x000000151000720c */ /* 0x000fe20003f06270 */
[--C-:B------:R-:W-:Y:S01]  /*9290*/  IMAD.MOV.U32 R15, RZ, RZ, R9.reuse ;  /* 0x000000ffff0f7224 */ /* 0x100fe200078e0009 */
[----:B------:R-:W-:Y:S01]  /*92a0*/  VIMNMX R8, R0, 0x40, PT ;  /* 0x0000004000087848 */ /* 0x000fe20003fe0100 */
[----:B------:R-:W-:Y:S01]  /*92b0*/  VIADD R25, R189, 0x20 ;  /* 0x00000020bd197836 */ /* 0x000fe20000000000 */
[----:B------:R-:W-:Y:S01]  /*92c0*/  SHF.R.U32.HI R6, RZ, 0x10, R9 ;  /* 0x00000010ff067819 */ /* 0x000fe20000011609 */
[----:B---3--:R-:W-:Y:S01]  /*92d0*/  IMAD.MOV.U32 R20, RZ, RZ, R10 ;  /* 0x000000ffff147224 */ /* 0x008fe200078e000a */
[--C-:B------:R-:W-:Y:S01]  /*92e0*/  SHF.R.U64 R7, R10, 0x10, R11.reuse ;  /* 0x000000100a077819 */ /* 0x100fe2000000120b */
[--C-:B------:R-:W-:Y:S01]  /*92f0*/  IMAD.MOV.U32 R24, RZ, RZ, R11.reuse ;  /* 0x000000ffff187224 */ /* 0x100fe200078e000b */
[----:B------:R-:W-:Y:S01]  /*9300*/  SHF.R.U32.HI R5, RZ, 0x10, R11 ;  /* 0x00000010ff057819 */ /* 0x000fe2000001160b */
[----:B------:R-:W-:Y:S01]  /*9310*/  BSSY B1, `(.L_x_3886) ;  /* 0x000000c000017945 */ /* 0x000fe20003800000 */
[----:B------:R-:W-:-:S02]  /*9320*/  PRMT R0, R3, 0x5410, R28 ;  /* 0x0000541003007816 */ /* 0x000fc4000000001c */
[-C--:B------:R-:W-:Y:S02]  /*9330*/  ISETP.GE.OR P2, PT, R189, R8.reuse, P0 ;  /* 0x00000008bd00720c */ /* 0x080fe40000746670 */
[----:B------:R-:W-:Y:S02]  /*9340*/  PRMT R3, R12, 0x5410, R33 ;  /* 0x000054100c037816 */ /* 0x000fe40000000021 */
[----:B------:R-:W-:Y:S02]  /*9350*/  ISETP.GE.OR P0, PT, R25, R8, P0 ;  /* 0x000000081900720c */ /* 0x000fe40000706670 */
[----:B------:R-:W-:Y:S02]  /*9360*/  PRMT R12, R4, 0x5410, R31 ;  /* 0x00005410040c7816 */ /* 0x000fe4000000001f */
[----:B------:R-:W-:Y:S02]  /*9370*/  PRMT R13, R13, 0x5410, R26 ;  /* 0x000054100d0d7816 */ /* 0x000fe4000000001a */
[----:B------:R-:W-:-:S02]  /*9380*/  PRMT R14, R14, 0x5410, R29 ;  /* 0x000054100e0e7816 */ /* 0x000fc4000000001d */
[----:B------:R-:W-:Y:S02]  /*9390*/  PRMT R15, R15, 0x5410, R6 ;  /* 0x000054100f0f7816 */ /* 0x000fe40000000006 */
[----:B------:R-:W-:Y:S02]  /*93a0*/  PRMT R20, R20, 0x5410, R7 ;  /* 0x0000541014147816 */ /* 0x000fe40000000007 */
[----:B------:R-:W-:Y:S01]  /*93b0*/  PRMT R24, R24, 0x5410, R5 ;  /* 0x0000541018187816 */ /* 0x000fe20000000005 */
[----:B------:R-:W-:Y:S06]  /*93c0*/  @!P1 BRA `(.L_x_3887) ;  /* 0x0000011800689947 */ /* 0x000fec0003800000 */
.L_x_4090:
[----:B------:R-:W-:Y:S05]  /*93d0*/  BSYNC B1 ;  /* 0x0000000000017941 */ /* 0x000fea0003800000 */
.L_x_3886:
[----:B------:R-:W-:Y:S04]  /*93e0*/  BSSY B1, `(.L_x_3888) ;  /* 0x000005a000017945 */ /* 0x000fe80003800000 */
[----:B------:R-:W-:Y:S05]  /*93f0*/  @P2 BRA `(.L_x_3889) ;  /* 0x0000000400602947 */ /* 0x000fea0003800000 */
[----:B------:R-:W-:Y:S01]  /*9400*/  IMAD.SHL.U32 R4, R191, 0x40, RZ ;  /* 0x00000040bf047824 */ /* 0x000fe200078e00ff */
[----:B------:R-:W-:Y:S01]  /*9410*/  LOP3.LUT R41, R14, 0xffff0000, RZ, 0xc0, !PT ;  /* 0xffff00000e297812 */ /* 0x000fe200078ec0ff */
[----:B------:R-:W-:Y:S02]  /*9420*/  IMAD.IADD R6, R16, 0x1, R21 ;  /* 0x0000000110067824 */ /* 0x000fe400078e0215 */
[----:B------:R-:W-:Y:S01]  /*9430*/  IMAD.U32 R39, R14, 0x10000, RZ ;  /* 0x000100000e277824 */ /* 0x000fe200078e00ff */
[----:B------:R-:W-:Y:S01]  /*9440*/  LOP3.LUT R7, R4, 0x1c0, RZ, 0xc0, !PT ;  /* 0x000001c004077812 */ /* 0x000fe200078ec0ff */
[----:B------:R-:W-:-:S03]  /*9450*/  IMAD.U32 R37, R0, 0x10000, RZ ;  /* 0x0001000000257824 */ /* 0x000fc600078e00ff */
[----:B------:R-:W-:Y:S02]  /*9460*/  SHF.R.U32.HI R9, RZ, 0x3, R7 ;  /* 0x00000003ff097819 */ /* 0x000fe40000011607 */
[C---:B------:R-:W-:Y:S02]  /*9470*/  LOP3.LUT R6, R7.reuse, 0x38, R6, 0xf8, !PT ;  /* 0x0000003807067812 */ /* 0x040fe400078ef806 */
[----:B------:R-:W-:Y:S02]  /*9480*/  LOP3.LUT R4, R7, 0x38, R16, 0xf8, !PT ;  /* 0x0000003807047812 */ /* 0x000fe400078ef810 */
[-C--:B------:R-:W-:Y:S02]  /*9490*/  LOP3.LUT R7, R6, R9.reuse, RZ, 0x3c, !PT ;  /* 0x0000000906077212 */ /* 0x080fe400078e3cff */
[----:B------:R-:W-:-:S03]  /*94a0*/  LOP3.LUT R5, R4, R9, RZ, 0x3c, !PT ;  /* 0x0000000904057212 */ /* 0x000fc600078e3cff */
[C---:B0-----:R-:W-:Y:S02]  /*94b0*/  IMAD R27, R198.reuse, 0x200, R7 ;  /* 0x00000200c61b7824 */ /* 0x041fe400078e0207 */
[----:B------:R-:W-:Y:S02]  /*94c0*/  IMAD R5, R198, 0x200, R5 ;  /* 0x00000200c6057824 */ /* 0x000fe400078e0205 */
[--C-:B------:R-:W-:Y:S02]  /*94d0*/  IMAD R27, R27, 0x2, R2.reuse ;  /* 0x000000021b1b7824 */ /* 0x100fe400078e0202 */
[----:B------:R-:W-:-:S03]  /*94e0*/  IMAD R26, R5, 0x2, R2 ;  /* 0x00000002051a7824 */ /* 0x000fc600078e0202 */
[----:B------:R-:W0:Y:S04]  /*94f0*/  LDS.128 R8, [R27+0x20400] ;  /* 0x020400001b087984 */ /* 0x000e280000000c00 */
[----:B------:R-:W1:Y:S01]  /*9500*/  LDS.128 R4, [R26+0x20400] ;  /* 0x020400001a047984 */ /* 0x000e620000000c00 */
[C---:B0-----:R-:W-:Y:S01]  /*9510*/  IMAD.U32 R32, R8.reuse, 0x10000, RZ ;  /* 0x0001000008207824 */ /* 0x041fe200078e00ff */
[----:B------:R-:W-:Y:S01]  /*9520*/  LOP3.LUT R8, R8, 0xffff0000, RZ, 0xc0, !PT ;  /* 0xffff000008087812 */ /* 0x000fe200078ec0ff */
[C---:B------:R-:W-:Y:S01]  /*9530*/  IMAD.U32 R34, R10.reuse, 0x10000, RZ ;  /* 0x000100000a227824 */ /* 0x040fe200078e00ff */
[----:B------:R-:W-:Y:S01]  /*9540*/  LOP3.LUT R10, R10, 0xffff0000, RZ, 0xc0, !PT ;  /* 0xffff00000a0a7812 */ /* 0x000fe200078ec0ff */
[----:B-1----:R-:W-:Y:S02]  /*9550*/  IMAD.U32 R28, R4, 0x10000, RZ ;  /* 0x00010000041c7824 */ /* 0x002fe400078e00ff */
[C---:B------:R-:W-:Y:S01]  /*9560*/  FMUL.FTZ R43, R32.reuse, R39 ;  /* 0x00000027202b7220 */ /* 0x040fe20000410000 */
[----:B------:R-:W-:Y:S01]  /*9570*/  FMUL.FTZ R45, R32, R37 ;  /* 0x00000025202d7220 */ /* 0x000fe20000410000 */
[----:B------:R-:W-:Y:S01]  /*9580*/  LOP3.LUT R4, R4, 0xffff0000, RZ, 0xc0, !PT ;  /* 0xffff000004047812 */ /* 0x000fe200078ec0ff */
[----:B------:R-:W-:Y:S01]  /*9590*/  FMUL.FTZ R47, R8, R41 ;  /* 0x00000029082f7220 */ /* 0x000fe20000410000 */
[----:B------:R-:W-:Y:S01]  /*95a0*/  FFMA.FTZ R32, R28, R37, -R43 ;  /* 0x000000251c207223 */ /* 0x000fe2000001082b */
[----:B------:R-:W-:Y:S01]  /*95b0*/  LOP3.LUT R37, R0, 0xffff0000, RZ, 0xc0, !PT ;  /* 0xffff000000257812 */ /* 0x000fe200078ec0ff */
[----:B------:R-:W-:-:S02]  /*95c0*/  IMAD.U32 R43, R20, 0x10000, RZ ;  /* 0x00010000142b7824 */ /* 0x000fc400078e00ff */
[----:B------:R-:W-:Y:S01]  /*95d0*/  FFMA.FTZ R36, R28, R39, R45 ;  /* 0x000000271c247223 */ /* 0x000fe2000001002d */
[----:B------:R-:W-:Y:S01]  /*95e0*/  IMAD.U32 R39, R12, 0x10000, RZ ;  /* 0x000100000c277824 */ /* 0x000fe200078e00ff */
[----:B------:R-:W-:Y:S01]  /*95f0*/  LOP3.LUT R45, R20, 0xffff0000, RZ, 0xc0, !PT ;  /* 0xffff0000142d7812 */ /* 0x000fe200078ec0ff */
[-C--:B------:R-:W-:Y:S01]  /*9600*/  FMUL.FTZ R49, R8, R37.reuse ;  /* 0x0000002508317220 */ /* 0x080fe20000410000 */
[----:B------:R-:W-:Y:S01]  /*9610*/  FFMA.FTZ R47, R4, R37, -R47 ;  /* 0x00000025042f7223 */ /* 0x000fe2000001082f */
[----:B------:R-:W-:Y:S02]  /*9620*/  IMAD.U32 R30, R6, 0x10000, RZ ;  /* 0x00010000061e7824 */ /* 0x000fe400078e00ff */
[C---:B------:R-:W-:Y:S01]  /*9630*/  FMUL.FTZ R37, R34.reuse, R43 ;  /* 0x0000002b22257220 */ /* 0x040fe20000410000 */
[----:B------:R-:W-:Y:S01]  /*9640*/  FMUL.FTZ R34, R34, R39 ;  /* 0x0000002722227220 */ /* 0x000fe20000410000 */
[----:B------:R-:W-:Y:S01]  /*9650*/  LOP3.LUT R6, R6, 0xffff0000, RZ, 0xc0, !PT ;  /* 0xffff000006067812 */ /* 0x000fe200078ec0ff */
[----:B------:R-:W-:Y:S01]  /*9660*/  FFMA.FTZ R49, R4, R41, R49 ;  /* 0x0000002904317223 */ /* 0x000fe20000010031 */
[----:B------:R-:W-:Y:S01]  /*9670*/  FFMA.FTZ R39, R30, R39, -R37 ;  /* 0x000000271e277223 */ /* 0x000fe20000010825 */
[----:B------:R-:W-:Y:S01]  /*9680*/  LOP3.LUT R37, R12, 0xffff0000, RZ, 0xc0, !PT ;  /* 0xffff00000c257812 */ /* 0x000fe200078ec0ff */
[----:B------:R-:W-:-:S02]  /*9690*/  IMAD.U32 R33, R9, 0x10000, RZ ;  /* 0x0001000009217824 */ /* 0x000fc400078e00ff */
[----:B------:R-:W-:Y:S01]  /*96a0*/  FMUL.FTZ R41, R10, R45 ;  /* 0x0000002d0a297220 */ /* 0x000fe20000410000 */
[----:B------:R-:W-:Y:S02]  /*96b0*/  IMAD.U32 R28, R15, 0x10000, RZ ;  /* 0x000100000f1c7824 */ /* 0x000fe400078e00ff */
[----:B------:R-:W-:Y:S01]  /*96c0*/  FFMA.FTZ R43, R30, R43, R34 ;  /* 0x0000002b1e2b7223 */ /* 0x000fe20000010022 */
[-C--:B------:R-:W-:Y:S01]  /*96d0*/  FMUL.FTZ R51, R10, R37.reuse ;  /* 0x000000250a337220 */ /* 0x080fe20000410000 */
[----:B------:R-:W-:Y:S02]  /*96e0*/  IMAD.U32 R35, R11, 0x10000, RZ ;  /* 0x000100000b237824 */ /* 0x000fe400078e00ff */
[----:B------:R-:W-:Y:S01]  /*96f0*/  FFMA.FTZ R38, R6, R37, -R41 ;  /* 0x0000002506267223 */ /* 0x000fe20000010829 */
[----:B------:R-:W-:Y:S02]  /*9700*/  IMAD.U32 R4, R3, 0x10000, RZ ;  /* 0x0001000003047824 */ /* 0x000fe400078e00ff */
[----:B------:R-:W-:Y:S01]  /*9710*/  FMUL.FTZ R30, R33, R28 ;  /* 0x0000001c211e7220 */ /* 0x000fe20000410000 */
[----:B------:R-:W-:-:S02]  /*9720*/  IMAD.U32 R10, R24, 0x10000, RZ ;  /* 0x00010000180a7824 */ /* 0x000fc400078e00ff */
[----:B------:R-:W-:Y:S01]  /*9730*/  FFMA.FTZ R40, R6, R45, R51 ;  /* 0x0000002d06287223 */ /* 0x000fe20000010033 */
[----:B------:R-:W-:Y:S02]  /*9740*/  IMAD.U32 R8, R13, 0x10000, RZ ;  /* 0x000100000d087824 */ /* 0x000fe400078e00ff */
[----:B------:R-:W-:Y:S01]  /*9750*/  FMUL.FTZ R33, R33, R4 ;  /* 0x0000000421217220 */ /* 0x000fe20000410000 */
[----:B------:R-:W-:Y:S02]  /*9760*/  IMAD.U32 R29, R5, 0x10000, RZ ;  /* 0x00010000051d7824 */ /* 0x000fe400078e00ff */
[----:B------:R-:W-:Y:S01]  /*9770*/  FMUL.FTZ R6, R35, R10 ;  /* 0x0000000a23067220 */ /* 0x000fe20000410000 */
[----:B------:R-:W-:Y:S02]  /*9780*/  IMAD.U32 R31, R7, 0x10000, RZ ;  /* 0x00010000071f7824 */ /* 0x000fe400078e00ff */
[----:B------:R-:W-:Y:S01]  /*9790*/  FMUL.FTZ R34, R35, R8 ;  /* 0x0000000823227220 */ /* 0x000fe20000410000 */
[----:B------:R-:W-:Y:S01]  /*97a0*/  FFMA.FTZ R33, R29, R28, R33 ;  /* 0x0000001c1d217223 */ /* 0x000fe20000010021 */
[----:B------:R-:W-:Y:S01]  /*97b0*/  LOP3.LUT R9, R9, 0xffff0000, RZ, 0xc0, !PT ;  /* 0xffff000009097812 */ /* 0x000fe200078ec0ff */
[----:B------:R-:W-:Y:S01]  /*97c0*/  FFMA.FTZ R35, R31, R8, -R6 ;  /* 0x000000081f237223 */ /* 0x000fe20000010806 */
[----:B------:R-:W-:Y:S01]  /*97d0*/  LOP3.LUT R11, R11, 0xffff0000, RZ, 0xc0, !PT ;  /* 0xffff00000b0b7812 */ /* 0x000fe200078ec0ff */
[----:B------:R-:W-:Y:S01]  /*97e0*/  FFMA.FTZ R30, R29, R4, -R30 ;  /* 0x000000041d1e7223 */ /* 0x000fe2000001081e */
[----:B------:R-:W-:Y:S01]  /*97f0*/  LOP3.LUT R8, R15, 0xffff0000, RZ, 0xc0, !PT ;  /* 0xffff00000f087812 */ /* 0x000fe200078ec0ff */
[----:B------:R-:W-:Y:S01]  /*9800*/  FFMA.FTZ R31, R31, R10, R34 ;  /* 0x0000000a1f1f7223 */ /* 0x000fe20000010022 */
[----:B------:R-:W-:-:S02]  /*9810*/  LOP3.LUT R28, R24, 0xffff0000, RZ, 0xc0, !PT ;  /* 0xffff0000181c7812 */ /* 0x000fc400078ec0ff */
[----:B------:R-:W-:Y:S01]  /*9820*/  LOP3.LUT R4, R3, 0xffff0000, RZ, 0xc0, !PT ;  /* 0xffff000003047812 */ /* 0x000fe200078ec0ff */
[----:B------:R-:W-:Y:S01]  /*9830*/  FMUL.FTZ R10, R9, R8 ;  /* 0x00000008090a7220 */ /* 0x000fe20000410000 */
[----:B------:R-:W-:Y:S01]  /*9840*/  LOP3.LUT R6, R13, 0xffff0000, RZ, 0xc0, !PT ;  /* 0xffff00000d067812 */ /* 0x000fe200078ec0ff */
[----:B------:R-:W-:Y:S01]  /*9850*/  FMUL.FTZ R42, R11, R28 ;  /* 0x0000001c0b2a7220 */ /* 0x000fe20000410000 */
[----:B------:R-:W-:Y:S01]  /*9860*/  LOP3.LUT R5, R5, 0xffff0000, RZ, 0xc0, !PT ;  /* 0xffff000005057812 */ /* 0x000fe200078ec0ff */
[----:B------:R-:W-:Y:S01]  /*9870*/  FMUL.FTZ R29, R9, R4 ;  /* 0x00000004091d7220 */ /* 0x000fe20000410000 */
[----:B------:R-:W-:Y:S01]  /*9880*/  LOP3.LUT R7, R7, 0xffff0000, RZ, 0xc0, !PT ;  /* 0xffff000007077812 */ /* 0x000fe200078ec0ff */
[----:B------:R-:W-:Y:S02]  /*9890*/  FMUL.FTZ R11, R11, R6 ;  /* 0x000000060b0b7220 */ /* 0x000fe40000410000 */
        /* <DEDUP_REMOVED lines=14> */
.L_x_3889:
[----:B------:R-:W-:Y:S05]  /*9980*/  BSYNC B1 ;  /* 0x0000000000017941 */ /* 0x000fea0003800000 */
.L_x_3888:
[----:B------:R-:W-:Y:S05]  /*9990*/  @P0 BRA `(.L_x_3880) ;  /* 0x0000000400640947 */ /* 0x000fea0003800000 */
[----:B------:R-:W2:Y:S01]  /*99a0*/  LDL R42, [R1+0x4c] ;  /* 0x00004c00012a7983 */ /* 0x000ea20000100800 */
[----:B-1----:R-:W-:Y:S01]  /*99b0*/  IMAD.SHL.U32 R5, R25, 0x40, RZ ;  /* 0x0000004019057824 */ /* 0x002fe200078e00ff */
[----:B------:R-:W-:Y:S01]  /*99c0*/  SHF.R.S32.HI R6, RZ, 0x1f, R25 ;  /* 0x0000001fff067819 */ /* 0x000fe20000011419 */
[----:B------:R-:W-:Y:S01]  /*99d0*/  IMAD.IADD R4, R16, 0x1, R21 ;  /* 0x0000000110047824 */ /* 0x000fe200078e0215 */
[C---:B------:R-:W-:Y:S01]  /*99e0*/  LOP3.LUT R38, R14.reuse, 0xffff0000, RZ, 0xc0, !PT ;  /* 0xffff00000e267812 */ /* 0x040fe200078ec0ff */
[----:B------:R-:W-:Y:S01]  /*99f0*/  IMAD.U32 R35, R14, 0x10000, RZ ;  /* 0x000100000e237824 */ /* 0x000fe200078e00ff */
[----:B------:R-:W-:Y:S01]  /*9a00*/  LEA.HI R6, R6, R25, RZ, 0x3 ;  /* 0x0000001906067211 */ /* 0x000fe200078f18ff */
[C---:B------:R-:W-:Y:S01]  /*9a10*/  IMAD.U32 R33, R0.reuse, 0x10000, RZ ;  /* 0x0001000000217824 */ /* 0x040fe200078e00ff */
[----:B------:R-:W-:Y:S01]  /*9a20*/  LOP3.LUT R5, R5, 0x1c0, RZ, 0xc0, !PT ;  /* 0x000001c005057812 */ /* 0x000fe200078ec0ff */
[----:B------:R-:W-:Y:S01]  /*9a30*/  IMAD.U32 R40, R15, 0x10000, RZ ;  /* 0x000100000f287824 */ /* 0x000fe200078e00ff */
[----:B------:R-:W-:Y:S01]  /*9a40*/  LOP3.LUT R0, R0, 0xffff0000, RZ, 0xc0, !PT ;  /* 0xffff000000007812 */ /* 0x000fe200078ec0ff */
[----:B------:R-:W-:Y:S01]  /*9a50*/  IMAD.SHL.U32 R6, R6, 0x40, RZ ;  /* 0x0000004006067824 */ /* 0x000fe200078e00ff */
[----:B------:R-:W-:Y:S01]  /*9a60*/  LOP3.LUT R4, R5, 0x38, R4, 0xf8, !PT ;  /* 0x0000003805047812 */ /* 0x000fe200078ef804 */
[----:B------:R-:W-:Y:S01]  /*9a70*/  IMAD.U32 R36, R3, 0x10000, RZ ;  /* 0x0001000003247824 */ /* 0x000fe200078e00ff */
[----:B------:R-:W-:Y:S01]  /*9a80*/  SHF.R.U32.HI R5, RZ, 0x3, R5 ;  /* 0x00000003ff057819 */ /* 0x000fe20000011605 */
[----:B------:R-:W-:Y:S01]  /*9a90*/  IMAD.U32 R39, R20, 0x10000, RZ ;  /* 0x0001000014277824 */ /* 0x000fe200078e00ff */
[----:B------:R-:W-:Y:S01]  /*9aa0*/  LOP3.LUT R21, R6, 0xfffffe00, RZ, 0xc0, !PT ;  /* 0xfffffe0006157812 */ /* 0x000fe200078ec0ff */
[----:B------:R-:W-:Y:S01]  /*9ab0*/  IMAD.U32 R37, R12, 0x10000, RZ ;  /* 0x000100000c257824 */ /* 0x000fe200078e00ff */
[----:B------:R-:W-:-:S02]  /*9ac0*/  LOP3.LUT R4, R4, R5, RZ, 0x3c, !PT ;  /* 0x0000000504047212 */ /* 0x000fc400078e3cff */
[----:B------:R-:W-:Y:S02]  /*9ad0*/  LOP3.LUT R12, R12, 0xffff0000, RZ, 0xc0, !PT ;  /* 0xffff00000c0c7812 */ /* 0x000fe400078ec0ff */
[----:B------:R-:W-:Y:S01]  /*9ae0*/  LOP3.LUT R20, R20, 0xffff0000, RZ, 0xc0, !PT ;  /* 0xffff000014147812 */ /* 0x000fe200078ec0ff */
[----:B------:R-:W-:Y:S01]  /*9af0*/  IMAD.IADD R21, R21, 0x1, R4 ;  /* 0x0000000115157824 */ /* 0x000fe200078e0204 */
[----:B------:R-:W-:Y:S02]  /*9b00*/  LOP3.LUT R15, R15, 0xffff0000, RZ, 0xc0, !PT ;  /* 0xffff00000f0f7812 */ /* 0x000fe400078ec0ff */
[----:B------:R-:W-:Y:S01]  /*9b10*/  LOP3.LUT R41, R24, 0xffff0000, RZ, 0xc0, !PT ;  /* 0xffff000018297812 */ /* 0x000fe200078ec0ff */
[----:B------:R-:W-:Y:S01]  /*9b20*/  IMAD R21, R21, 0x2, R2 ;  /* 0x0000000215157824 */ /* 0x000fe200078e0202 */
[----:B------:R-:W-:-:S04]  /*9b30*/  LOP3.LUT R3, R3, 0xffff0000, RZ, 0xc0, !PT ;  /* 0xffff000003037812 */ /* 0x000fc800078ec0ff */
[----:B------:R-:W1:Y:S02]  /*9b40*/  LDS.128 R8, [R21+0x20400] ;  /* 0x0204000015087984 */ /* 0x000e640000000c00 */
[C---:B-1----:R-:W-:Y:S01]  /*9b50*/  IMAD.U32 R29, R8.reuse, 0x10000, RZ ;  /* 0x00010000081d7824 */ /* 0x042fe200078e00ff */
[----:B------:R-:W-:Y:S01]  /*9b60*/  LOP3.LUT R8, R8, 0xffff0000, RZ, 0xc0, !PT ;  /* 0xffff000008087812 */ /* 0x000fe200078ec0ff */
[C---:B------:R-:W-:Y:S01]  /*9b70*/  IMAD.U32 R30, R9.reuse, 0x10000, RZ ;  /* 0x00010000091e7824 */ /* 0x040fe200078e00ff */
[----:B------:R-:W-:Y:S01]  /*9b80*/  LOP3.LUT R9, R9, 0xffff0000, RZ, 0xc0, !PT ;  /* 0xffff000009097812 */ /* 0x000fe200078ec0ff */
[-C--:B------:R-:W-:Y:S01]  /*9b90*/  FMUL.FTZ R34, R35, R29.reuse ;  /* 0x0000001d23227220 */ /* 0x080fe20000410000 */
[----:B------:R-:W-:Y:S01]  /*9ba0*/  FMUL.FTZ R14, R33, R29 ;  /* 0x0000001d210e7220 */ /* 0x000fe20000410000 */
[-C--:B------:R-:W-:Y:S01]  /*9bb0*/  FMUL.FTZ R29, R38, R8.reuse ;  /* 0x00000008261d7220 */ /* 0x080fe20000410000 */
[C---:B------:R-:W-:Y:S01]  /*9bc0*/  IMAD.U32 R31, R10.reuse, 0x10000, RZ ;  /* 0x000100000a1f7824 */ /* 0x040fe200078e00ff */
[----:B------:R-:W-:Y:S01]  /*9bd0*/  LOP3.LUT R10, R10, 0xffff0000, RZ, 0xc0, !PT ;  /* 0xffff00000a0a7812 */ /* 0x000fe200078ec0ff */
[C---:B------:R-:W-:Y:S01]  /*9be0*/  IMAD.U32 R32, R11.reuse, 0x10000, RZ ;  /* 0x000100000b207824 */ /* 0x040fe200078e00ff */
[----:B------:R-:W-:Y:S01]  /*9bf0*/  LOP3.LUT R11, R11, 0xffff0000, RZ, 0xc0, !PT ;  /* 0xffff00000b0b7812 */ /* 0x000fe200078ec0ff */
[----:B--2---:R-:W1:Y:S02]  /*9c00*/  LDS.128 R4, [R42+0x20400] ;  /* 0x020400002a047984 */ /* 0x004e640000000c00 */
[C---:B-1----:R-:W-:Y:S01]  /*9c10*/  IMAD.U32 R25, R4.reuse, 0x10000, RZ ;  /* 0x0001000004197824 */ /* 0x042fe200078e00ff */
[----:B------:R-:W-:Y:S01]  /*9c20*/  LOP3.LUT R4, R4, 0xffff0000, RZ, 0xc0, !PT ;  /* 0xffff000004047812 */ /* 0x000fe200078ec0ff */
[C---:B------:R-:W-:Y:S01]  /*9c30*/  IMAD.U32 R26, R5.reuse, 0x10000, RZ ;  /* 0x00010000051a7824 */ /* 0x040fe200078e00ff */
[----:B------:R-:W-:Y:S01]  /*9c40*/  LOP3.LUT R5, R5, 0xffff0000, RZ, 0xc0, !PT ;  /* 0xffff000005057812 */ /* 0x000fe200078ec0ff */
[-C--:B------:R-:W-:Y:S01]  /*9c50*/  FFMA.FTZ R34, R33, R25.reuse, -R34 ;  /* 0x0000001921227223 */ /* 0x080fe20000010822 */
[----:B------:R-:W-:Y:S01]  /*9c60*/  FFMA.FTZ R14, R35, R25, R14 ;  /* 0x00000019230e7223 */ /* 0x000fe2000001000e */
[----:B------:R-:W-:Y:S01]  /*9c70*/  FMUL.FTZ R25, R0, R8 ;  /* 0x0000000800197220 */ /* 0x000fe20000410000 */
[-C--:B------:R-:W-:Y:S01]  /*9c80*/  FMUL.FTZ R33, R40, R30.reuse ;  /* 0x0000001e28217220 */ /* 0x080fe20000410000 */
[----:B------:R-:W-:Y:S01]  /*9c90*/  FMUL.FTZ R35, R36, R30 ;  /* 0x0000001e24237220 */ /* 0x000fe20000410000 */
[----:B------:R-:W-:Y:S01]  /*9ca0*/  FFMA.FTZ R29, R0, R4, -R29 ;  /* 0x00000004001d7223 */ /* 0x000fe2000001081d */
[----:B0-----:R-:W-:-:S02]  /*9cb0*/  IMAD.U32 R27, R6, 0x10000, RZ ;  /* 0x00010000061b7824 */ /* 0x001fc400078e00ff */
[-C--:B------:R-:W-:Y:S01]  /*9cc0*/  FMUL.FTZ R0, R39, R31.reuse ;  /* 0x0000001f27007220 */ /* 0x080fe20000410000 */
[----:B------:R-:W-:Y:S01]  /*9cd0*/  FFMA.FTZ R25, R38, R4, R25 ;  /* 0x0000000426197223 */ /* 0x000fe20000010019 */
[-C--:B------:R-:W-:Y:S01]  /*9ce0*/  FFMA.FTZ R33, R36, R26.reuse, -R33 ;  /* 0x0000001a24217223 */ /* 0x080fe20000010821 */
[----:B------:R-:W-:Y:S01]  /*9cf0*/  FFMA.FTZ R35, R40, R26, R35 ;  /* 0x0000001a28237223 */ /* 0x000fe20000010023 */
[C---:B------:R-:W-:Y:S01]  /*9d00*/  FMUL.FTZ R4, R37.reuse, R31 ;  /* 0x0000001f25047220 */ /* 0x040fe20000410000 */
[----:B------:R-:W-:Y:S02]  /*9d10*/  IMAD.U32 R26, R24, 0x10000, RZ ;  /* 0x00010000181a7824 */ /* 0x000fe400078e00ff */
[-C--:B------:R-:W-:Y:S01]  /*9d20*/  FFMA.FTZ R8, R37, R27.reuse, -R0 ;  /* 0x0000001b25087223 */ /* 0x080fe20000010800 */
[-C--:B------:R-:W-:Y:S01]  /*9d30*/  FMUL.FTZ R31, R20, R10.reuse ;  /* 0x0000000a141f7220 */ /* 0x080fe20000410000 */
[----:B------:R-:W-:Y:S01]  /*9d40*/  FMUL.FTZ R37, R12, R10 ;  /* 0x0000000a0c257220 */ /* 0x000fe20000410000 */
[----:B------:R-:W-:Y:S01]  /*9d50*/  LOP3.LUT R6, R6, 0xffff0000, RZ, 0xc0, !PT ;  /* 0xffff000006067812 */ /* 0x000fe200078ec0ff */
[----:B------:R-:W-:Y:S01]  /*9d60*/  FFMA.FTZ R10, R39, R27, R4 ;  /* 0x0000001b270a7223 */ /* 0x000fe20000010004 */
[----:B------:R-:W-:-:S02]  /*9d70*/  IMAD.U32 R28, R7, 0x10000, RZ ;  /* 0x00010000071c7824 */ /* 0x000fc400078e00ff */
[----:B------:R-:W-:Y:S01]  /*9d80*/  FMUL.FTZ R27, R26, R32 ;  /* 0x000000201a1b7220 */ /* 0x000fe20000410000 */
[C---:B------:R-:W-:Y:S01]  /*9d90*/  IMAD.U32 R0, R13.reuse, 0x10000, RZ ;  /* 0x000100000d007824 */ /* 0x040fe200078e00ff */
[----:B------:R-:W-:Y:S01]  /*9da0*/  LOP3.LUT R13, R13, 0xffff0000, RZ, 0xc0, !PT ;  /* 0xffff00000d0d7812 */ /* 0x000fe200078ec0ff */
[-C--:B------:R-:W-:Y:S01]  /*9db0*/  FFMA.FTZ R31, R12, R6.reuse, -R31 ;  /* 0x000000060c1f7223 */ /* 0x080fe2000001081f */
[----:B------:R-:W-:Y:S01]  /*9dc0*/  LOP3.LUT R7, R7, 0xffff0000, RZ, 0xc0, !PT ;  /* 0xffff000007077812 */ /* 0x000fe200078ec0ff */
[----:B------:R-:W-:Y:S01]  /*9dd0*/  FFMA.FTZ R37, R20, R6, R37 ;  /* 0x0000000614257223 */ /* 0x000fe20000010025 */
        /* <DEDUP_REMOVED lines=21> */
.L_x_3880:
[----:B------:R-:W-:Y:S05]  /*9f30*/  BSYNC B0 ;  /* 0x0000000000007941 */ /* 0x000fea0003800000 */
.L_x_3869:
[----:B------:R-:W-:Y:S01]  /*9f40*/  @!PT LDS RZ, [RZ] ;  /* 0x00000000fffff984 */ /* 0x000fe20000000800 */
[----:B------:R-:W-:Y:S01]  /*9f50*/  @!PT LDS RZ, [RZ] ;  /* 0x00000000fffff984 */ /* 0x000fe20000000800 */
[----:B------:R-:W-:Y:S01]  /*9f60*/  @!PT LDS RZ, [RZ] ;  /* 0x00000000fffff984 */ /* 0x000fe20000000800 */
[----:B------:R-:W-:Y:S01]  /*9f70*/  @!PT LDS RZ, [RZ] ;  /* 0x00000000fffff984 */ /* 0x000fe20000000800 */
[----:B------:R4:W-:Y:S06]  /*9f80*/  MEMBAR.ALL.CTA ;  /* 0x0000000000007992 */ /* 0x0009ec0000008000 */
[----:B----4-:R-:W4:Y:S01]  /*9f90*/  FENCE.VIEW.ASYNC.S ;  /* 0x00000000000073c6 */ /* 0x010f220000000000 */
[----:B------:R-:W-:Y:S05]  /*9fa0*/  WARPSYNC.ALL ;  /* 0x0000000000007948 */ /* 0x000fea0003800000 */
[----:B----4-:R-:W-:Y:S06]  /*9fb0*/  BAR.SYNC.DEFER_BLOCKING 0xd, 0x80 ;  /* 0x0342000000007b1d */ /* 0x010fec0000010000 */
.L_x_3866:
[----:B---3--:R-:W-:-:S05]  /*9fc0*/  IMAD.U32 R0, RZ, RZ, UR37 ;  /* 0x00000025ff007e24 */ /* 0x008fca000f8e00ff */
[----:B------:R-:W-:-:S13]  /*9fd0*/  ISETP.NE.AND P0, PT, R0, 0x3, PT ;  /* 0x000000030000780c */ /* 0x000fda0003f05270 */
[----:B------:R-:W-:Y:S05]  /*9fe0*/  @!P0 BRA `(.L_x_3890) ;  /* 0x0000000000048947 */ /* 0x000fea0003800000 */
[----:B------:R-:W-:Y:S01]  /*9ff0*/  BPT.TRAP 0x1 ;  /* 0x000000040000795c */ /* 0x000fe20000300000 */
.L_x_3890:
[----:B------:R-:W-:Y:S01]  /*a000*/  IMAD R14, R19, 0x8, R2 ;  /* 0x00000008130e7824 */ /* 0x000fe200078e0202 */
[----:B------:R-:W-:-:S04]  /*a010*/  SHF.L.U32 R15, R185, 0x1f, RZ ;  /* 0x0000001fb90f7819 */ /* 0x000fc800000006ff */
[----:B------:R3:W4:Y:S01]  /*a020*/  SYNCS.PHASECHK.TRANS64.TRYWAIT P1, [R14+URZ+0x28c30], R15 ;  /* 0x028c300f0e0075a7 */ /* 0x000722000802017f */
[----:B------:R-:W-:Y:S05]  /*a030*/  @!P0 BRA `(.L_x_3891) ;  /* 0x0000000000048947 */ /* 0x000fea0003800000 */
[----:B------:R-:W-:Y:S01]  /*a040*/  BPT.TRAP 0x1 ;  /* 0x000000040000795c */ /* 0x000fe20000300000 */
.L_x_3891:
[C---:B------:R-:W-:Y:S02]  /*a050*/  VIADD R0, R2.reuse, 0x22400 ;  /* 0x0002240002007836 */ /* 0x040fe40000000000 */
[----:B01----:R-:W-:-:S03]  /*a060*/  VIADD R3, R2, 0x20400 ;  /* 0x0002040002037836 */ /* 0x003fc60000000000 */
[----:B------:R-:W-:Y:S02]  /*a070*/  SHF.R.U32.HI R0, RZ, 0x4, R0 ;  /* 0x00000004ff007819 */ /* 0x000fe40000011600 */
[----:B------:R-:W-:Y:S02]  /*a080*/  SHF.R.U32.HI R3, RZ, 0x4, R3 ;  /* 0x00000004ff037819 */ /* 0x000fe40000011603 */
[----:B------:R-:W-:Y:S02]  /*a090*/  LOP3.LUT R0, R0, 0x3fff, RZ, 0xc0, !PT ;  /* 0x00003fff00007812 */ /* 0x000fe400078ec0ff */
[----:B------:R-:W-:Y:S02]  /*a0a0*/  LOP3.LUT R3, R3, 0x3fff, RZ, 0xc0, !PT ;  /* 0x00003fff03037812 */ /* 0x000fe400078ec0ff */
[----:B------:R-:W-:Y:S01]  /*a0b0*/  LOP3.LUT R0, R0, 0x10000, RZ, 0xfc, !PT ;  /* 0x0001000000007812 */ /* 0x000fe200078efcff */
[----:B----4-:R-:W-:Y:S06]  /*a0c0*/  @P1 BRA `(.L_x_3892) ;  /* 0x0000000000081947 */ /* 0x010fec0003800000 */
[----:B------:R-:W0:Y:S02]  /*a0d0*/  SYNCS.PHASECHK.TRANS64.TRYWAIT P1, [R14+URZ+0x28c30], R15 ;  /* 0x028c300f0e0075a7 */ /* 0x000e24000802017f */
[----:B0-----:R-:W-:Y:S05]  /*a0e0*/  @!P1 BRA `(.L_x_3893) ;  /* 0x0000010c00349947 */ /* 0x001fea0003800000 */
.L_x_3892:
[----:B--2---:R-:W-:Y:S01]  /*a0f0*/  IMAD R10, R19, 0x200, R0 ;  /* 0x00000200130a7824 */ /* 0x004fe200078e0200 */
[----:B------:R-:W-:Y:S01]  /*a100*/  LOP3.LUT R4, R3, 0x10000, RZ, 0xfc, !PT ;  /* 0x0001000003047812 */ /* 0x000fe200078efcff */
[----:B------:R-:W-:Y:S01]  /*a110*/  IMAD.MOV.U32 R5, RZ, RZ, 0x40000040 ;  /* 0x40000040ff057424 */ /* 0x000fe200078e00ff */
[----:B------:R-:W-:Y:S05]  /*a120*/  WARPSYNC.ALL ;  /* 0x0000000000007948 */ /* 0x000fea0003800000 */
[----:B------:R-:W-:Y:S01]  /*a130*/  IMAD.MOV.U32 R11, RZ, RZ, 0x40000040 ;  /* 0x40000040ff0b7424 */ /* 0x000fe200078e00ff */
[C---:B------:R-:W-:Y:S01]  /*a140*/  R2UR UR4, R4.reuse ;  /* 0x00000000040472ca */ /* 0x040fe200000e0000 */
[----:B------:R-:W-:Y:S01]  /*a150*/  WARPGROUP.ARRIVE ;  /* 0x00000000000079c5 */ /* 0x000fe20000000000 */
[----:B------:R-:W-:Y:S01]  /*a160*/  R2UR UR5, R5 ;  /* 0x00000000050572ca */ /* 0x000fe200000e0000 */
[----:B------:R-:W-:Y:S01]  /*a170*/  VIADD R8, R4, 0x2 ;  /* 0x0000000204087836 */ /* 0x000fe20000000000 */
[C---:B------:R-:W-:Y:S01]  /*a180*/  R2UR UR6, R10.reuse ;  /* 0x000000000a0672ca */ /* 0x040fe200000e0000 */
[----:B------:R-:W-:Y:S01]  /*a190*/  VIADD R6, R10, 0x2 ;  /* 0x000000020a067836 */ /* 0x000fe20000000000 */
[----:B------:R-:W-:Y:S01]  /*a1a0*/  R2UR UR7, R11 ;  /* 0x000000000b0772ca */ /* 0x000fe200000e0000 */
[----:B------:R-:W-:-:S02]  /*a1b0*/  IMAD.MOV.U32 R9, RZ, RZ, 0x40000040 ;  /* 0x40000040ff097424 */ /* 0x000fc400078e00ff */
[----:B------:R-:W-:Y:S02]  /*a1c0*/  IMAD.MOV.U32 R7, RZ, RZ, 0x40000040 ;  /* 0x40000040ff077424 */ /* 0x000fe400078e00ff */
[C---:B------:R-:W-:Y:S02]  /*a1d0*/  VIADD R12, R10.reuse, 0x4 ;  /* 0x000000040a0c7836 */ /* 0x040fe40000000000 */
[----:B------:R-:W-:Y:S02]  /*a1e0*/  IMAD.MOV.U32 R13, RZ, RZ, 0x40000040 ;  /* 0x40000040ff0d7424 */ /* 0x000fe400078e00ff */
[----:B------:R-:W-:Y:S02]  /*a1f0*/  VIADD R10, R10, 0x6 ;  /* 0x000000060a0a7836 */ /* 0x000fe40000000000 */
[----:B------:R-:W-:Y:S02]  /*a200*/  IMAD.MOV.U32 R5, RZ, RZ, 0x40000040 ;  /* 0x40000040ff057424 */ /* 0x000fe400078e00ff */
[----:B------:R-:W-:Y:S01]  /*a210*/  HGMMA.64x64x16.F32.BF16 R24, gdesc[UR4], RZ, !UPT, gsb0 ;  /* 0x00e00000041879f0 */ /* 0x000fe2000c0018ff */
[----:B------:R-:W-:Y:S01]  /*a220*/  R2UR UR4, R8 ;  /* 0x00000000080472ca */ /* 0x000fe200000e0000 */
[----:B------:R-:W-:Y:S01]  /*a230*/  IMAD.MOV.U32 R11, RZ, RZ, 0x40000040 ;  /* 0x40000040ff0b7424 */ /* 0x000fe200078e00ff */
[----:B------:R-:W-:-:S02]  /*a240*/  R2UR UR5, R9 ;  /* 0x00000000090572ca */ /* 0x000fc400000e0000 */
[----:B------:R-:W-:Y:S01]  /*a250*/  R2UR UR6, R6 ;  /* 0x00000000060672ca */ /* 0x000fe200000e0000 */
[C---:B------:R-:W-:Y:S01]  /*a260*/  VIADD R6, R4.reuse, 0x4 ;  /* 0x0000000404067836 */ /* 0x040fe20000000000 */
[----:B------:R-:W-:Y:S01]  /*a270*/  R2UR UR7, R7 ;  /* 0x00000000070772ca */ /* 0x000fe200000e0000 */
[----:B------:R-:W-:Y:S02]  /*a280*/  IMAD.MOV.U32 R7, RZ, RZ, 0x40000040 ;  /* 0x40000040ff077424 */ /* 0x000fe400078e00ff */
[----:B------:R-:W-:Y:S01]  /*a290*/  VIADD R4, R4, 0x6 ;  /* 0x0000000604047836 */ /* 0x000fe20000000000 */
[----:B------:R-:W-:Y:S02]  /*a2a0*/  WARPGROUP.DEPBAR.LE gsb0, 0x0 ;  /* 0x00008000000079c5 */ /* 0x000fe40000010000 */
[----:B------:R-:W-:-:S07]  /*a2b0*/  WARPGROUP.ARRIVE ;  /* 0x00000000000079c5 */ /* 0x000fce0000000000 */
[----:B------:R-:W-:Y:S01]  /*a2c0*/  HGMMA.64x64x16.F32.BF16 R24, gdesc[UR4], R24, gsb0 ;  /* 0x00e00000041879f0 */ /* 0x000fe20008001818 */
[----:B------:R-:W-:Y:S02]  /*a2d0*/  R2UR UR4, R6 ;  /* 0x00000000060472ca */ /* 0x000fe400000e0000 */
[----:B------:R-:W-:Y:S02]  /*a2e0*/  R2UR UR5, R7 ;  /* 0x00000000070572ca */ /* 0x000fe400000e0000 */
[----:B------:R-:W-:Y:S02]  /*a2f0*/  R2UR UR6, R12 ;  /* 0x000000000c0672ca */ /* 0x000fe400000e0000 */
[----:B------:R-:W-:Y:S01]  /*a300*/  R2UR UR7, R13 ;  /* 0x000000000d0772ca */ /* 0x000fe200000e0000 */
[----:B------:R-:W-:Y:S02]  /*a310*/  WARPGROUP.DEPBAR.LE gsb0, 0x0 ;  /* 0x00008000000079c5 */ /* 0x000fe40000010000 */
[----:B------:R-:W-:-:S10]  /*a320*/  WARPGROUP.ARRIVE ;  /* 0x00000000000079c5 */ /* 0x000fd40000000000 */
[----:B------:R-:W-:Y:S01]  /*a330*/  HGMMA.64x64x16.F32.BF16 R24, gdesc[UR4], R24, gsb0 ;  /* 0x00e00000041879f0 */ /* 0x000fe20008001818 */
[----:B------:R-:W-:Y:S02]  /*a340*/  R2UR UR4, R4 ;  /* 0x00000000040472ca */ /* 0x000fe400000e0000 */
[----:B------:R-:W-:Y:S02]  /*a350*/  R2UR UR5, R5 ;  /* 0x00000000050572ca */ /* 0x000fe400000e0000 */
[----:B------:R-:W-:Y:S02]  /*a360*/  R2UR UR6, R10 ;  /* 0x000000000a0672ca */ /* 0x000fe400000e0000 */
[----:B------:R-:W-:Y:S01]  /*a370*/  R2UR UR7, R11 ;  /* 0x000000000b0772ca */ /* 0x000fe200000e0000 */
[----:B------:R-:W-:Y:S02]  /*a380*/  WARPGROUP.DEPBAR.LE gsb0, 0x0 ;  /* 0x00008000000079c5 */ /* 0x000fe40000010000 */
[----:B------:R-:W-:-:S10]  /*a390*/  WARPGROUP.ARRIVE ;  /* 0x00000000000079c5 */ /* 0x000fd40000000000 */
[----:B------:R-:W-:Y:S03]  /*a3a0*/  HGMMA.64x64x16.F32.BF16 R24, gdesc[UR4], R24, gsb0 ;  /* 0x00e00000041879f0 */ /* 0x000fe60008001818 */
[----:B------:R-:W-:Y:S02]  /*a3b0*/  WARPGROUP.DEPBAR.LE gsb0, 0x0 ;  /* 0x00008000000079c5 */ /* 0x000fe40000010000 */
[----:B------:R-:W-:Y:S05]  /*a3c0*/  @!P0 BRA `(.L_x_3894) ;  /* 0x0000000000048947 */ /* 0x000fea0003800000 */
[----:B------:R-:W-:Y:S01]  /*a3d0*/  BPT.TRAP 0x1 ;  /* 0x000000040000795c */ /* 0x000fe20000300000 */
.L_x_3894:
[----:B------:R-:W2:Y:S01]  /*a3e0*/  LDL R3, [R1+0x48] ;  /* 0x0000480001037983 */ /* 0x000ea20000100800 */
[----:B------:R-:W-:Y:S01]  /*a3f0*/  IMAD R155, R168, -0x40, R155 ;  /* 0xffffffc0a89b7824 */ /* 0x000fe200078e029b */
[----:B------:R-:W-:-:S04]  /*a400*/  ULDC UR4, c[0x0][0x988] ;  /* 0x0002620000047ab9 */ /* 0x000fc80000000800 */
[----:B--2---:R-:W-:-:S04]  /*a410*/  IADD3 R155, -R3, 0x40, R155 ;  /* 0x00000040039b7810 */ /* 0x004fc80007ffe19b */
        /* <DEDUP_REMOVED lines=19> */
[C---:B------:R-:W-:Y:S02]  /*a550*/  ISETP.GT.AND P4, PT, R155.reuse, 0x19, PT ;  /* 0x000000199b00780c */ /* 0x040fe40003f84270 */
        /* <DEDUP_REMOVED lines=38> */
[----:B------:R-:W-:Y:S02]  /*a7c0*/  FMNMX.FTZ R3, R26, R27, !PT ;  /* 0x0000001b1a037209 */ /* 0x000fe40007810000 */
[----:B------:R-:W-:Y:S01]  /*a7d0*/  FSEL R52, R47, -INF , P6 ;  /* 0xff8000002f347808 */ /* 0x000fe20003000000 */
[----:B------:R-:W1:Y:S01]  /*a7e0*/  SHFL.BFLY PT, R10, R21, 0x2, 0x1f ;  /* 0x0c401f00150a7f89 */ /* 0x000e6200000e0000 */
[----:B------:R-:W-:-:S02]  /*a7f0*/  FMNMX.FTZ R3, R30, R3, !PT ;  /* 0x000000031e037209 */ /* 0x000fc40007810000 */
[----:B------:R-:W-:Y:S02]  /*a800*/  FSEL R78, R50, -INF , P5 ;  /* 0xff800000324e7808 */ /* 0x000fe40002800000 */
[----:B------:R-:W-:Y:S02]  /*a810*/  FMNMX.FTZ R3, R12, R3, !PT ;  /* 0x000000030c037209 */ /* 0x000fe40007810000 */
[----:B------:R-:W-:Y:S02]  /*a820*/  FSEL R50, R51, -INF , P4 ;  /* 0xff80000033327808 */ /* 0x000fe40002000000 */
[----:B------:R-:W-:Y:S02]  /*a830*/  FMNMX.FTZ R3, R34, R3, !PT ;  /* 0x0000000322037209 */ /* 0x000fe40007810000 */
[----:B------:R-:W-:Y:S02]  /*a840*/  FSEL R54, R54, -INF , P3 ;  /* 0xff80000036367808 */ /* 0x000fe40001800000 */
[----:B------:R-:W-:-:S04]  /*a850*/  FMNMX.FTZ R3, R24, R3, !PT ;  /* 0x0000000318037209 */ /* 0x000fc80007810000 */
[----:B------:R-:W-:Y:S01]  /*a860*/  FMNMX.FTZ R13, R38, R3, !PT ;  /* 0x00000003260d7209 */ /* 0x000fe20007810000 */
[----:B------:R-:W-:-:S03]  /*a870*/  IMAD.U32 R3, RZ, RZ, UR4 ;  /* 0x00000004ff037e24 */ /* 0x000fc6000f8e00ff */
[----:B------:R-:W-:Y:S02]  /*a880*/  FMNMX.FTZ R13, R28, R13, !PT ;  /* 0x0000000d1c0d7209 */ /* 0x000fe40007810000 */
        /* <DEDUP_REMOVED lines=9> */
[----:B-1----:R-:W-:-:S04]  /*a920*/  FMNMX.FTZ R10, R25, R10, !PT ;  /* 0x0000000a190a7209 */ /* 0x002fc80007810000 */
[C---:B------:R-:W-:Y:S01]  /*a930*/  FSETP.NEU.FTZ.AND P1, PT, R10.reuse, -INF , PT ;  /* 0xff8000000a00780b */ /* 0x040fe20003f3d000 */
[----:B------:R-:W-:-:S05]  /*a940*/  FMUL.FTZ R29, R10, R3 ;  /* 0x000000030a1d7220 */ /* 0x000fca0000410000 */
[----:B------:R-:W-:-:S05]  /*a950*/  FSEL R29, R29, RZ, P1 ;  /* 0x000000ff1d1d7208 */ /* 0x000fca0000800000 */
[-CC-:B------:R-:W-:Y:S01]  /*a960*/  FFMA.FTZ R21, R62, R3.reuse, -R29.reuse ;  /* 0x000000033e157223 */ /* 0x180fe2000001081d */
[----:B------:R-:W-:Y:S01]  /*a970*/  FSEL R62, R55, -INF , P2 ;  /* 0xff800000373e7808 */ /* 0x000fe20001000000 */
[-CC-:B-----5:R-:W-:Y:S01]  /*a980*/  FFMA.FTZ R154, R20, R3.reuse, -R29.reuse ;  /* 0x00000003149a7223 */ /* 0x1a0fe2000001081d */
[-CC-:B------:R-:W-:Y:S01]  /*a990*/  FFMA.FTZ R158, R36, R3.reuse, -R29.reuse ;  /* 0x00000003249e7223 */ /* 0x180fe2000001081d */
[--C-:B------:R-:W-:Y:S01]  /*a9a0*/  FFMA.FTZ R152, R11, R3, -R29.reuse ;  /* 0x000000030b987223 */ /* 0x100fe2000001081d */
[----:B------:R-:W-:Y:S01]  /*a9b0*/  FMNMX.FTZ R13, R62, R13, !PT ;  /* 0x0000000d3e0d7209 */ /* 0x000fe20007810000 */
[-CC-:B------:R-:W-:Y:S01]  /*a9c0*/  FFMA.FTZ R160, R40, R3.reuse, -R29.reuse ;  /* 0x0000000328a07223 */ /* 0x180fe2000001081d */
[-CC-:B------:R-:W-:Y:S01]  /*a9d0*/  FFMA.FTZ R25, R58, R3.reuse, -R29.reuse ;  /* 0x000000033a197223 */ /* 0x180fe2000001081d */
[-CC-:B------:R-:W-:Y:S01]  /*a9e0*/  FFMA.FTZ R156, R60, R3.reuse, -R29.reuse ;  /* 0x000000033c9c7223 */ /* 0x180fe2000001081d */
[-CC-:B------:R-:W-:Y:S01]  /*a9f0*/  FFMA.FTZ R31, R64, R3.reuse, -R29.reuse ;  /* 0x00000003401f7223 */ /* 0x180fe2000001081d */
[----:B------:R-:W1:Y:S01]  /*aa00*/  SHFL.BFLY PT, R20, R13, 0x2, 0x1f ;  /* 0x0c401f000d147f89 */ /* 0x000e6200000e0000 */
[-CC-:B------:R-:W-:Y:S01]  /*aa10*/  FFMA.FTZ R33, R66, R3.reuse, -R29.reuse ;  /* 0x0000000342217223 */ /* 0x180fe2000001081d */
[-CC-:B------:R-:W-:Y:S01]  /*aa20*/  FFMA.FTZ R35, R68, R3.reuse, -R29.reuse ;  /* 0x0000000344237223 */ /* 0x180fe2000001081d */
[-CC-:B------:R-:W-:Y:S01]  /*aa30*/  FFMA.FTZ R162, R44, R3.reuse, -R29.reuse ;  /* 0x000000032ca27223 */ /* 0x180fe2000001081d */
[-CC-:B------:R-:W-:Y:S01]  /*aa40*/  FFMA.FTZ R11, R70, R3.reuse, -R29.reuse ;  /* 0x00000003460b7223 */ /* 0x180fe2000001081d */
[-CC-:B------:R-:W-:Y:S01]  /*aa50*/  FFMA.FTZ R72, R72, R3.reuse, -R29.reuse ;  /* 0x0000000348487223 */ /* 0x180fe2000001081d */
[-CC-:B------:R-:W-:Y:S01]  /*aa60*/  FFMA.FTZ R40, R76, R3.reuse, -R29.reuse ;  /* 0x000000034c287223 */ /* 0x180fe2000001081d */
[----:B------:R-:W-:Y:S08]  /*aa70*/  MUFU.EX2 R152, R152 ;  /* 0x0000009800987308 */ /* 0x000ff00000000800 */
[----:B------:R-:W2:Y:S08]  /*aa80*/  MUFU.EX2 R21, R21 ;  /* 0x0000001500157308 */ /* 0x000eb00000000800 */
[----:B------:R-:W4:Y:S01]  /*aa90*/  MUFU.EX2 R154, R154 ;  /* 0x0000009a009a7308 */ /* 0x000f220000000800 */
[----:B-1----:R-:W-:Y:S01]  /*aaa0*/  FMNMX.FTZ R36, R13, R20, !PT ;  /* 0x000000140d247209 */ /* 0x002fe20007810000 */
[----:B------:R-:W-:-:S04]  /*aab0*/  FFMA.FTZ R13, R48, R3, -R29 ;  /* 0x00000003300d7223 */ /* 0x000fc8000001081d */
[----:B------:R-:W1:Y:S02]  /*aac0*/  SHFL.BFLY PT, R37, R36, 0x1, 0x1f ;  /* 0x0c201f0024257f89 */ /* 0x000e6400000e0000 */
[----:B------:R-:W0:Y:S08]  /*aad0*/  MUFU.EX2 R25, R25 ;  /* 0x0000001900197308 */ /* 0x000e300000000800 */
[----:B------:R-:W3:Y:S08]  /*aae0*/  MUFU.EX2 R156, R156 ;  /* 0x0000009c009c7308 */ /* 0x000ef00000000800 */
[----:B------:R-:W3:Y:S01]  /*aaf0*/  MUFU.EX2 R31, R31 ;  /* 0x0000001f001f7308 */ /* 0x000ee20000000800 */
[----:B-1----:R-:W-:Y:S01]  /*ab00*/  FMNMX.FTZ R20, R36, R37, !PT ;  /* 0x0000002524147209 */ /* 0x002fe20007810000 */
[----:B------:R-:W-:-:S06]  /*ab10*/  FFMA.FTZ R37, R74, R3, -R29 ;  /* 0x000000034a257223 */ /* 0x000fcc000001081d */
[----:B------:R-:W1:Y:S01]  /*ab20*/  MUFU.EX2 R158, R158 ;  /* 0x0000009e009e7308 */ /* 0x000e620000000800 */
[C---:B------:R-:W-:Y:S01]  /*ab30*/  FSETP.NEU.FTZ.AND P1, PT, R20.reuse, -INF , PT ;  /* 0xff8000001400780b */ /* 0x040fe20003f3d000 */
[----:B------:R-:W-:-:S05]  /*ab40*/  FMUL.FTZ R39, R20, R3 ;  /* 0x0000000314277220 */ /* 0x000fca0000410000 */
[----:B------:R-:W-:Y:S01]  /*ab50*/  FSEL R29, R39, RZ, P1 ;  /* 0x000000ff271d7208 */ /* 0x000fe20000800000 */
[----:B--2---:R-:W-:Y:S01]  /*ab60*/  FADD.FTZ R39, R152, R21 ;  /* 0x0000001598277221 */ /* 0x004fe20000010000 */
[----:B------:R-:W-:Y:S01]  /*ab70*/  MUFU.EX2 R33, R33 ;  /* 0x0000002100217308 */ /* 0x000fe20000000800 */
[----:B------:R-:W-:Y:S02]  /*ab80*/  F2FP.BF16.F32.PACK_AB R152, R21, R152 ;  /* 0x000000981598723e */ /* 0x000fe400000010ff */
        /* <DEDUP_REMOVED lines=9> */
[-C--:B------:R-:W-:Y:S01]  /*ac20*/  FFMA.FTZ R161, R42, R3.reuse, -R29 ;  /* 0x000000032aa17223 */ /* 0x080fe2000001081d */
[----:B----4-:R-:W-:Y:S01]  /*ac30*/  FADD.FTZ R42, R154, R39 ;  /* 0x000000279a2a7221 */ /* 0x010fe20000010000 */
[-CC-:B------:R-:W-:Y:S01]  /*ac40*/  FFMA.FTZ R30, R32, R3.reuse, -R29.reuse ;  /* 0x00000003201e7223 */ /* 0x180fe2000001081d */
[-CC-:B------:R-:W-:Y:S01]  /*ac50*/  FFMA.FTZ R34, R46, R3.reuse, -R29.reuse ;  /* 0x000000032e227223 */ /* 0x180fe2000001081d */
[----:B------:R-:W-:Y:S01]  /*ac60*/  VIADD R39, R14, 0x28c40 ;  /* 0x00028c400e277836 */ /* 0x000fe20000000000 */
[----:B------:R-:W2:Y:S01]  /*ac70*/  MUFU.EX2 R26, R26 ;  /* 0x0000001a001a7308 */ /* 0x000ea20000000800 */
[----:B0-----:R-:W-:Y:S01]  /*ac80*/  FADD.FTZ R43, R25, R42 ;  /* 0x0000002a192b7221 */ /* 0x001fe20000010000 */
[-CC-:B------:R-:W-:Y:S01]  /*ac90*/  FFMA.FTZ R27, R52, R3.reuse, -R29.reuse ;  /* 0x00000003341b7223 */ /* 0x180fe2000001081d */
[-C--:B------:R-:W-:Y:S01]  /*aca0*/  FFMA.FTZ R32, R78, R3.reuse, -R29 ;  /* 0x000000034e207223 */ /* 0x080fe2000001081d */
[----:B------:R-:W-:Y:S01]  /*acb0*/  PRMT R39, R190, 0x654, R39 ;  /* 0x00000654be277816 */ /* 0x000fe20000000027 */
[----:B---3--:R-:W-:Y:S01]  /*acc0*/  FADD.FTZ R42, R156, R43 ;  /* 0x0000002b9c2a7221 */ /* 0x008fe20000010000 */
[-CC-:B------:R-:W-:Y:S01]  /*acd0*/  FFMA.FTZ R50, R50, R3.reuse, -R29.reuse ;  /* 0x0000000332327223 */ /* 0x180fe2000001081d */
[-CC-:B------:R-:W-:Y:S01]  /*ace0*/  FFMA.FTZ R54, R54, R3.reuse, -R29.reuse ;  /* 0x0000000336367223 */ /* 0x180fe2000001081d */
[----:B------:R-:W0:Y:S01]  /*acf0*/  MUFU.EX2 R155, R155 ;  /* 0x0000009b009b7308 */ /* 0x000e220000000800 */
[----:B------:R-:W-:Y:S01]  /*ad00*/  FADD.FTZ R43, R31, R42 ;  /* 0x0000002a1f2b7221 */ /* 0x000fe20000010000 */
[----:B------:R3:W-:Y:S01]  /*ad10*/  SYNCS.ARRIVE.TRANS64.RED.A1T0 RZ, [R39+URZ], RZ ;  /* 0x000000ff27ff79a7 */ /* 0x0007e2000810043f */
[----:B------:R-:W-:Y:S01]  /*ad20*/  FFMA.FTZ R29, R62, R3, -R29 ;  /* 0x000000033e1d7223 */ /* 0x000fe2000001081d */
[----:B------:R-:W-:Y:S01]  /*ad30*/  F2FP.BF16.F32.PACK_AB R154, R25, R154 ;  /* 0x0000009a199a723e */ /* 0x000fe200000010ff */
[----:B-1----:R-:W-:Y:S01]  /*ad40*/  FADD.FTZ R42, R158, R43 ;  /* 0x0000002b9e2a7221 */ /* 0x002fe20000010000 */
[----:B------:R-:W-:-:S02]  /*ad50*/  F2FP.BF16.F32.PACK_AB R156, R31, R156 ;  /* 0x0000009c1f9c723e */ /* 0x000fc400000010ff */
[----:B------:R-:W1:Y:S01]  /*ad60*/  MUFU.EX2 R12, R12 ;  /* 0x0000000c000c7308 */ /* 0x000e620000000800 */
[----:B--2---:R-:W-:Y:S01]  /*ad70*/  FADD.FTZ R38, R153, R26 ;  /* 0x0000001a99267221 */ /* 0x004fe20000010000 */
[----:B------:R-:W-:Y:S02]  /*ad80*/  F2FP.BF16.F32.PACK_AB R153, R26, R153 ;  /* 0x000000991a99723e */ /* 0x000fe400000010ff */
[----:B------:R-:W-:-:S04]  /*ad90*/  F2FP.BF16.F32.PACK_AB R158, R33, R158 ;  /* 0x0000009e219e723e */ /* 0x000fc800000010ff */
[----:B------:R-:W2:Y:S01]  /*ada0*/  MUFU.EX2 R157, R157 ;  /* 0x0000009d009d7308 */ /* 0x000ea20000000800 */
[----:B0-----:R-:W-:-:S07]  /*adb0*/  FADD.FTZ R41, R155, R38 ;  /* 0x000000269b297221 */ /* 0x001fce0000010000 */
[----:B------:R-:W0:Y:S01]  /*adc0*/  MUFU.EX2 R24, R24 ;  /* 0x0000001800187308 */ /* 0x000e220000000800 */
[C---:B-1----:R-:W-:Y:S01]  /*add0*/  FADD.FTZ R38, R12.reuse, R41 ;  /* 0x000000290c267221 */ /* 0x042fe20000010000 */
[----:B------:R-:W-:Y:S01]  /*ade0*/  F2FP.BF16.F32.PACK_AB R155, R12, R155 ;  /* 0x0000009b0c9b723e */ /* 0x000fe200000010ff */
[----:B------:R-:W-:Y:S06]  /*adf0*/  BAR.SYNC.DEFER_BLOCKING 0xf, 0x100 ;  /* 0x03c4000000007b1d */ /* 0x000fec0000010000 */
[----:B------:R-:W1:Y:S01]  /*ae00*/  MUFU.EX2 R159, R159 ;  /* 0x0000009f009f7308 */ /* 0x000e620000000800 */
[----:B--2---:R-:W-:-:S07]  /*ae10*/  FADD.FTZ R41, R157, R38 ;  /* 0x000000269d297221 */ /* 0x004fce0000010000 */
[----:B------:R-:W2:Y:S01]  /*ae20*/  MUFU.EX2 R28, R28 ;  /* 0x0000001c001c7308 */ /* 0x000ea20000000800 */
[C---:B0-----:R-:W-:Y:S01]  /*ae30*/  FADD.FTZ R38, R24.reuse, R41 ;  /* 0x0000002918267221 */ /* 0x041fe20000010000 */
[----:B------:R-:W-:Y:S01]  /*ae40*/  FADD.FTZ R41, R33, R42 ;  /* 0x0000002a21297221 */ /* 0x000fe20000010000 */
[----:B------:R-:W-:-:S05]  /*ae50*/  F2FP.BF16.F32.PACK_AB R157, R24, R157 ;  /* 0x0000009d189d723e */ /* 0x000fca00000010ff */
[----:B------:R-:W0:Y:S01]  /*ae60*/  MUFU.EX2 R160, R160 ;  /* 0x000000a000a07308 */ /* 0x000e220000000800 */
[----:B-1----:R-:W-:Y:S01]  /*ae70*/  FADD.FTZ R21, R159, R38 ;  /* 0x000000269f157221 */ /* 0x002fe20000010000 */
[----:B------:R1:W-:Y:S06]  /*ae80*/  STSM.16.M88.4 [R199+0x26800], R152 ;  /* 0x02680098c7007844 */ /* 0x0003ec0000000200 */
[----:B------:R-:W4:Y:S01]  /*ae90*/  MUFU.EX2 R161, R161 ;  /* 0x000000a100a17308 */ /* 0x000f220000000800 */
[C---:B--2---:R-:W-:Y:S01]  /*aea0*/  FADD.FTZ R38, R28.reuse, R21 ;  /* 0x000000151c267221 */ /* 0x044fe20000010000 */
[----:B------:R-:W-:-:S05]  /*aeb0*/  F2FP.BF16.F32.PACK_AB R159, R28, R159 ;  /* 0x0000009f1c9f723e */ /* 0x000fca00000010ff */
[----:B------:R1:W-:Y:S01]  /*aec0*/  STSM.16.M88.4 [R202], R156 ;  /* 0x0000009cca007844 */ /* 0x0003e20000000200 */
[----:B------:R-:W2:Y:S01]  /*aed0*/  MUFU.EX2 R35, R35 ;  /* 0x0000002300237308 */ /* 0x000ea20000000800 */
[----:B0-----:R-:W-:-:S07]  /*aee0*/  FADD.FTZ R42, R160, R41 ;  /* 0x00000029a02a7221 */ /* 0x001fce0000010000 */
[----:B------:R-:W0:Y:S01]  /*aef0*/  MUFU.EX2 R30, R30 ;  /* 0x0000001e001e7308 */ /* 0x000e220000000800 */
[----:B----4-:R-:W-:-:S07]  /*af00*/  FADD.FTZ R21, R161, R38 ;  /* 0x00000026a1157221 */ /* 0x010fce0000010000 */
[----:B------:R-:W4:Y:S01]  /*af10*/  MUFU.EX2 R162, R162 ;  /* 0x000000a200a27308 */ /* 0x000f220000000800 */
[C---:B--2---:R-:W-:Y:S01]  /*af20*/  FADD.FTZ R25, R35.reuse, R42 ;  /* 0x0000002a23197221 */ /* 0x044fe20000010000 */
[----:B------:R-:W-:-:S06]  /*af30*/  F2FP.BF16.F32.PACK_AB R160, R35, R160 ;  /* 0x000000a023a0723e */ /* 0x000fcc00000010ff */
[----:B------:R-:W2:Y:S01]  /*af40*/  MUFU.EX2 R34, R34 ;  /* 0x0000002200227308 */ /* 0x000ea20000000800 */
[C---:B0-----:R-:W-:Y:S01]  /*af50*/  FADD.FTZ R21, R30.reuse, R21 ;  /* 0x000000151e157221 */ /* 0x041fe20000010000 */
[----:B------:R-:W-:-:S06]  /*af60*/  F2FP.BF16.F32.PACK_AB R161, R30, R161 ;  /* 0x000000a11ea1723e */ /* 0x000fcc00000010ff */
[----:B------:R-:W0:Y:S01]  /*af70*/  MUFU.EX2 R27, R27 ;  /* 0x0000001b001b7308 */ /* 0x000e220000000800 */
[----:B----4-:R-:W-:-:S07]  /*af80*/  FADD.FTZ R12, R162, R25 ;  /* 0x00000019a20c7221 */ /* 0x010fce0000010000 */
[----:B------:R-:W4:Y:S01]  /*af90*/  MUFU.EX2 R11, R11 ;  /* 0x0000000b000b7308 */ /* 0x000f220000000800 */
[----:B--2---:R-:W-:-:S07]  /*afa0*/  FADD.FTZ R24, R34, R21 ;  /* 0x0000001522187221 */ /* 0x004fce0000010000 */
[----:B------:R-:W-:Y:S01]  /*afb0*/  MUFU.EX2 R13, R13 ;  /* 0x0000000d000d7308 */ /* 0x000fe20000000800 */
[C---:B0-----:R-:W-:Y:S01]  /*afc0*/  F2FP.BF16.F32.PACK_AB R163, R27.reuse, R34 ;  /* 0x000000221ba3723e */ /* 0x041fe200000010ff */
[----:B------:R-:W-:-:S06]  /*afd0*/  FADD.FTZ R27, R27, R24 ;  /* 0x000000181b1b7221 */ /* 0x000fcc0000010000 */
[----:B------:R-:W0:Y:S01]  /*afe0*/  MUFU.EX2 R36, R72 ;  /* 0x0000004800247308 */ /* 0x000e220000000800 */
[C---:B----4-:R-:W-:Y:S01]  /*aff0*/  FADD.FTZ R12, R11.reuse, R12 ;  /* 0x0000000c0b0c7221 */ /* 0x050fe20000010000 */
[----:B------:R-:W-:-:S05]  /*b000*/  F2FP.BF16.F32.PACK_AB R162, R11, R162 ;  /* 0x000000a20ba2723e */ /* 0x000fca00000010ff */
[----:B------:R1:W-:Y:S01]  /*b010*/  STSM.16.M88.4 [R200], R160 ;  /* 0x000000a0c8007844 */ /* 0x0003e20000000200 */
[----:B------:R-:W-:Y:S08]  /*b020*/  MUFU.EX2 R32, R32 ;  /* 0x0000002000207308 */ /* 0x000ff00000000800 */
[----:B---3--:R-:W2:Y:S01]  /*b030*/  MUFU.EX2 R39, R50 ;  /* 0x0000003200277308 */ /* 0x008ea20000000800 */
[----:B0-----:R-:W-:Y:S01]  /*b040*/  F2FP.BF16.F32.PACK_AB R164, R36, R13 ;  /* 0x0000000d24a4723e */ /* 0x001fe200000010ff */
[----:B------:R-:W-:-:S04]  /*b050*/  FADD.FTZ R13, R13, R12 ;  /* 0x0000000c0d0d7221 */ /* 0x000fc80000010000 */
[----:B------:R-:W-:Y:S02]  /*b060*/  FADD.FTZ R36, R36, R13 ;  /* 0x0000000d24247221 */ /* 0x000fe40000010000 */
[----:B------:R-:W0:Y:S08]  /*b070*/  MUFU.EX2 R37, R37 ;  /* 0x0000002500257308 */ /* 0x000e300000000800 */
[----:B------:R-:W3:Y:S01]  /*b080*/  MUFU.EX2 R40, R40 ;  /* 0x0000002800287308 */ /* 0x000ee20000000800 */
[----:B--2---:R-:W-:Y:S01]  /*b090*/  F2FP.BF16.F32.PACK_AB R165, R39, R32 ;  /* 0x0000002027a5723e */ /* 0x004fe200000010ff */
[----:B------:R-:W-:-:S04]  /*b0a0*/  FADD.FTZ R32, R32, R27 ;  /* 0x0000001b20207221 */ /* 0x000fc80000010000 */
[----:B------:R-:W-:Y:S02]  /*b0b0*/  FADD.FTZ R39, R39, R32 ;  /* 0x0000002027277221 */ /* 0x000fe40000010000 */
[----:B------:R-:W2:Y:S01]  /*b0c0*/  MUFU.EX2 R54, R54 ;  /* 0x0000003600367308 */ /* 0x000ea20000000800 */
[----:B0-----:R-:W-:-:S07]  /*b0d0*/  FADD.FTZ R11, R37, R36 ;  /* 0x00000024250b7221 */ /* 0x001fce0000010000 */
[----:B------:R-:W0:Y:S01]  /*b0e0*/  MUFU.EX2 R29, R29 ;  /* 0x0000001d001d7308 */ /* 0x000e220000000800 */
[C---:B---3--:R-:W-:Y:S01]  /*b0f0*/  F2FP.BF16.F32.PACK_AB R166, R40.reuse, R37 ;  /* 0x0000002528a6723e */ /* 0x048fe200000010ff */
[----:B------:R-:W-:Y:S01]  /*b100*/  FADD.FTZ R11, R40, R11 ;  /* 0x0000000b280b7221 */ /* 0x000fe20000010000 */
[----:B--2---:R-:W-:Y:S01]  /*b110*/  FADD.FTZ R12, R54, R39 ;  /* 0x00000027360c7221 */ /* 0x004fe20000010000 */
[----:B0-----:R-:W-:-:S03]  /*b120*/  F2FP.BF16.F32.PACK_AB R167, R29, R54 ;  /* 0x000000361da7723e */ /* 0x001fc600000010ff */
[----:B------:R-:W-:Y:S02]  /*b130*/  FADD.FTZ R12, R29, R12 ;  /* 0x0000000c1d0c7221 */ /* 0x000fe40000010000 */
[----:B------:R1:W-:Y:S01]  /*b140*/  STSM.16.M88.4 [R201], R164 ;  /* 0x000000a4c9007844 */ /* 0x0003e20000000200 */
[----:B------:R-:W-:Y:S05]  /*b150*/  @!P0 BRA `(.L_x_3895) ;  /* 0x0000000000048947 */ /* 0x000fea0003800000 */
[----:B------:R-:W-:Y:S01]  /*b160*/  BPT.TRAP 0x1 ;  /* 0x000000040000795c */ /* 0x000fe20000300000 */
.L_x_3895:
[----:B------:R0:W2:Y:S01]  /*b170*/  SYNCS.PHASECHK.TRANS64.TRYWAIT P1, [R14+URZ+0x28c50], R15 ;  /* 0x028c500f0e0075a7 */ /* 0x0000a2000802017f */
[----:B------:R-:W-:Y:S05]  /*b180*/  @!P0 BRA `(.L_x_3896) ;  /* 0x0000000000048947 */ /* 0x000fea0003800000 */
[----:B------:R-:W-:Y:S01]  /*b190*/  BPT.TRAP 0x1 ;  /* 0x000000040000795c */ /* 0x000fe20000300000 */
.L_x_3896:
[----:B------:R-:W-:Y:S01]  /*b1a0*/  LOP3.LUT R13, R56, 0x2000000, RZ, 0xfc, !PT ;  /* 0x02000000380d7812 */ /* 0x000fe200078efcff */
[----:B------:R-:W-:Y:S01]  /*b1b0*/  ULDC UR38, c[0x0][0x988] ;  /* 0x0002620000267ab9 */ /* 0x000fe20000000800 */
[----:B------:R-:W-:Y:S01]  /*b1c0*/  BSSY B0, `(.L_x_3897) ;  /* 0x0000006000007945 */ /* 0x000fe20003800000 */
[----:B------:R-:W-:Y:S02]  /*b1d0*/  IMAD.MOV.U32 R29, RZ, RZ, 0x40000040 ;  /* 0x40000040ff1d7424 */ /* 0x000fe400078e00ff */
[----:B------:R-:W-:Y:S01]  /*b1e0*/  IMAD R28, R19, 0x1000, R13 ;  /* 0x00001000131c7824 */ /* 0x000fe200078e020d */
[----:B--2---:R-:W-:Y:S06]  /*b1f0*/  @P1 BRA `(.L_x_3898) ;  /* 0x0000000000081947 */ /* 0x004fec0003800000 */
[----:B------:R-:W2:Y:S02]  /*b200*/  SYNCS.PHASECHK.TRANS64.TRYWAIT P1, [R14+URZ+0x28c50], R15 ;  /* 0x028c500f0e0075a7 */ /* 0x000ea4000802017f */
[----:B--2---:R-:W-:Y:S05]  /*b210*/  @!P1 BRA `(.L_x_3899) ;  /* 0x000000f800fc9947 */ /* 0x004fea0003800000 */
.L_x_3898:
[----:B------:R-:W-:Y:S05]  /*b220*/  BSYNC B0 ;  /* 0x0000000000007941 */ /* 0x000fea0003800000 */
.L_x_3897:
[C---:B------:R-:W-:Y:S01]  /*b230*/  R2UR UR6, R28.reuse ;  /* 0x000000001c0672ca */ /* 0x040fe200000e0000 */
[C---:B------:R-:W-:Y:S01]  /*b240*/  VIADD R26, R28.reuse, 0x80 ;  /* 0x000000801c1a7836 */ /* 0x040fe20000000000 */
[----:B------:R-:W-:Y:S01]  /*b250*/  R2UR UR7, R29 ;  /* 0x000000001d0772ca */ /* 0x000fe200000e0000 */
[C---:B------:R-:W-:Y:S02]  /*b260*/  VIADD R24, R28.reuse, 0x100 ;  /* 0x000001001c187836 */ /* 0x040fe40000000000 */
[----:B------:R-:W-:Y:S01]  /*b270*/  VIADD R28, R28, 0x180 ;  /* 0x000001801c1c7836 */ /* 0x000fe20000000000 */
[----:B------:R-:W-:Y:S01]  /*b280*/  R2UR UR10, R26 ;  /* 0x000000001a0a72ca */ /* 0x000fe200000e0000 */
[----:B------:R-:W-:Y:S01]  /*b290*/  IMAD.MOV.U32 R27, RZ, RZ, 0x40000040 ;  /* 0x40000040ff1b7424 */ /* 0x000fe200078e00ff */
[----:B------:R-:W-:Y:S01]  /*b2a0*/  R2UR UR14, R24 ;  /* 0x00000000180e72ca */ /* 0x000fe200000e0000 */
[----:B------:R-:W-:Y:S01]  /*b2b0*/  IMAD.MOV.U32 R25, RZ, RZ, 0x40000040 ;  /* 0x40000040ff197424 */ /* 0x000fe200078e00ff */
[----:B------:R-:W-:Y:S01]  /*b2c0*/  R2UR UR18, R28 ;  /* 0x000000001c1272ca */ /* 0x000fe200000e0000 */
[----:B------:R-:W-:Y:S01]  /*b2d0*/  IMAD.MOV.U32 R29, RZ, RZ, 0x40000040 ;  /* 0x40000040ff1d7424 */ /* 0x000fe200078e00ff */
[----:B------:R-:W-:-:S02]  /*b2e0*/  R2UR UR11, R27 ;  /* 0x000000001b0b72ca */ /* 0x000fc400000e0000 */
[----:B------:R-:W-:Y:S02]  /*b2f0*/  R2UR UR15, R25 ;  /* 0x00000000190f72ca */ /* 0x000fe400000e0000 */
[----:B------:R-:W-:Y:S02]  /*b300*/  R2UR UR19, R29 ;  /* 0x000000001d1372ca */ /* 0x000fe400000e0000 */
[----:B------:R-:W-:-:S06]  /*b310*/  WARPGROUP.ARRIVE ;  /* 0x00000000000079c5 */ /* 0x000fcc0000000000 */
[----:B------:R-:W-:Y:S03]  /*b320*/  HGMMA.64x256x16.F32.BF16 R24, R152, gdesc[UR4].tnspB, RZ, !UPT, gsb0 ;  /* 0x43e0000498187df0 */ /* 0x000fe6000c0018ff */
[----:B------:R-:W-:Y:S02]  /*b330*/  WARPGROUP.DEPBAR.LE gsb0, 0x0 ;  /* 0x00008000000079c5 */ /* 0x000fe40000010000 */
[----:B------:R-:W-:-:S15]  /*b340*/  WARPGROUP.ARRIVE ;  /* 0x00000000000079c5 */ /* 0x000fde0000000000 */
[----:B------:R-:W-:-:S08]  /*b350*/  NOP ;  /* 0x0000000000007918 */ /* 0x000fd00000000000 */
[----:B------:R-:W-:Y:S03]  /*b360*/  HGMMA.64x256x16.F32.BF16 R24, R156, gdesc[UR8].tnspB, R24, gsb0 ;  /* 0x43e000089c187df0 */ /* 0x000fe60008001818 */
        /* <DEDUP_REMOVED lines=14> */
[----:B---3--:R-:W3:Y:S02]  /*b450*/  FENCE.VIEW.ASYNC.S ;  /* 0x00000000000073c6 */ /* 0x008ee40000000000 */
[----:B---3--:R-:W-:Y:S01]  /*b460*/  NOP ;  /* 0x0000000000007918 */ /* 0x008fe20000000000 */
[----:B------:R-:W-:Y:S06]  /*b470*/  BAR.ARV 0xe, 0x100 ;  /* 0x0384000000007b1d */ /* 0x000fec0000002000 */
[----:B------:R-:W-:Y:S05]  /*b480*/  @!P0 BRA `(.L_x_3900) ;  /* 0x0000000000048947 */ /* 0x000fea0003800000 */
[----:B------:R-:W-:Y:S01]  /*b490*/  BPT.TRAP 0x1 ;  /* 0x000000040000795c */ /* 0x000fe20000300000 */
.L_x_3900:
[----:B------:R-:W-:Y:S01]  /*b4a0*/  VIADD R168, R168, 0xfffffffe ;  /* 0xfffffffea8a87836 */ /* 0x000fe20000000000 */
[----:B------:R-:W-:Y:S01]  /*b4b0*/  BSSY B0, `(.L_x_3901) ;  /* 0x00001af000007945 */ /* 0x000fe20003800000 */
[----:B0-2---:R-:W-:-:S03]  /*b4c0*/  VIADD R14, R14, 0x28c60 ;  /* 0x00028c600e0e7836 */ /* 0x005fc60000000000 */
[----:B------:R-:W-:Y:S02]  /*b4d0*/  ISETP.GE.AND P1, PT, R168, R196, PT ;  /* 0x000000c4a800720c */ /* 0x000fe40003f26270 */
[----:B------:R-:W-:-:S04]  /*b4e0*/  PRMT R14, R190, 0x654, R14 ;  /* 0x00000654be0e7816 */ /* 0x000fc8000000000e */
[----:B------:R0:W-:Y:S07]  /*b4f0*/  SYNCS.ARRIVE.TRANS64.RED.A1T0 RZ, [R14+URZ], RZ ;  /* 0x000000ff0eff79a7 */ /* 0x0001ee000810043f */
[----:B------:R-:W-:Y:S05]  /*b500*/  @!P1 BRA `(.L_x_3902) ;  /* 0x0000001800a49947 */ /* 0x000fea0003800000 */
[----:B------:R-:W-:Y:S02]  /*b510*/  IMAD.MOV.U32 R211, RZ, RZ, R168 ;  /* 0x000000ffffd37224 */ /* 0x000fe400078e00a8 */
[----:B------:R-:W-:Y:S02]  /*b520*/  IMAD.MOV.U32 R15, RZ, RZ, R20 ;  /* 0x000000ffff0f7224 */ /* 0x000fe400078e0014 */
[----:B------:R-:W-:Y:S02]  /*b530*/  IMAD.MOV.U32 R219, RZ, RZ, R10 ;  /* 0x000000ffffdb7224 */ /* 0x000fe400078e000a */
[----:B------:R-:W-:-:S07]  /*b540*/  IMAD.MOV.U32 R218, RZ, RZ, R19 ;  /* 0x000000ffffda7224 */ /* 0x000fce00078e0013 */
.L_x_3915:
[----:B------:R-:W-:Y:S02]  /*b550*/  VIADD R19, R218, 0x1 ;  /* 0x00000001da137836 */ /* 0x000fe40000000000 */
[----:B------:R-:W-:Y:S02]  /*b560*/  IMAD.MOV.U32 R3, RZ, RZ, R211 ;  /* 0x000000ffff037224 */ /* 0x000fe400078e00d3 */
[----:B------:R-:W-:Y:S01]  /*b570*/  VIADD R211, R211, 0xffffffff ;  /* 0xffffffffd3d37836 */ /* 0x000fe20000000000 */
[----:B------:R-:W-:Y:S02]  /*b580*/  ISETP.NE.AND P2, PT, R19, 0x2, PT ;  /* 0x000000021300780c */ /* 0x000fe40003f45270 */
[----:B------:R-:W-:Y:S02]  /*b590*/  ISETP.GT.AND P1, PT, R3, R196, PT ;  /* 0x000000c40300720c */ /* 0x000fe40003f24270 */
[----:B------:R-:W-:Y:S02]  /*b5a0*/  SEL R3, RZ, 0x1, P2 ;  /* 0x00000001ff037807 */ /* 0x000fe40001000000 */
[----:B------:R-:W-:-:S02]  /*b5b0*/  SEL R19, R19, RZ, P2 ;  /* 0x000000ff13137207 */ /* 0x000fc40001000000 */
[----:B------:R-:W-:Y:S01]  /*b5c0*/  LOP3.LUT R185, R185, R3, RZ, 0x3c, !PT ;  /* 0x00000003b9b97212 */ /* 0x000fe200078e3cff */
[----:B--2---:R-:W-:Y:S06]  /*b5d0*/  @!P0 BRA `(.L_x_3903) ;  /* 0x0000000000048947 */ /* 0x004fec0003800000 */
[----:B------:R-:W-:Y:S01]  /*b5e0*/  BPT.TRAP 0x1 ;  /* 0x000000040000795c */ /* 0x000fe20000300000 */
.L_x_3903:
[----:B------:R-:W-:Y:S01]  /*b5f0*/  IMAD R21, R19, 0x8, R2 ;  /* 0x0000000813157824 */ /* 0x000fe200078e0202 */
[----:B0-----:R-:W-:-:S04]  /*b600*/  SHF.L.U32 R14, R185, 0x1f, RZ ;  /* 0x0000001fb90e7819 */ /* 0x001fc800000006ff */
[----:B------:R0:W2:Y:S01]  /*b610*/  SYNCS.PHASECHK.TRANS64.TRYWAIT P2, [R21+URZ+0x28c30], R14 ;  /* 0x028c300e150075a7 */ /* 0x0000a2000804017f */
[----:B------:R-:W-:Y:S05]  /*b620*/  @!P0 BRA `(.L_x_3904) ;  /* 0x0000000000048947 */ /* 0x000fea0003800000 */
[----:B------:R-:W-:Y:S01]  /*b630*/  BPT.TRAP 0x1 ;  /* 0x000000040000795c */ /* 0x000fe20000300000 */
.L_x_3904:
[----:B------:R-:W-:Y:S01]  /*b640*/  VIADD R3, R2, 0x20400 ;  /* 0x0002040002037836 */ /* 0x000fe20000000000 */
[----:B------:R-:W-:Y:S01]  /*b650*/  BSSY B1, `(.L_x_3905) ;  /* 0x0000009000017945 */ /* 0x000fe20003800000 */
[----:B-1----:R-:W-:Y:S02]  /*b660*/  IMAD R156, R19, 0x200, R0 ;  /* 0x00000200139c7824 */ /* 0x002fe400078e0200 */
[----:B------:R-:W-:Y:S01]  /*b670*/  IMAD.MOV.U32 R157, RZ, RZ, 0x40000040 ;  /* 0x40000040ff9d7424 */ /* 0x000fe200078e00ff */
[----:B------:R-:W-:-:S04]  /*b680*/  SHF.R.U32.HI R3, RZ, 0x4, R3 ;  /* 0x00000004ff037819 */ /* 0x000fc80000011603 */
[----:B------:R-:W-:-:S04]  /*b690*/  LOP3.LUT R3, R3, 0x3fff, RZ, 0xc0, !PT ;  /* 0x00003fff03037812 */ /* 0x000fc800078ec0ff */
[----:B------:R-:W-:Y:S01]  /*b6a0*/  LOP3.LUT R152, R3, 0x10000, RZ, 0xfc, !PT ;  /* 0x0001000003987812 */ /* 0x000fe200078efcff */
[----:B--2---:R-:W-:Y:S06]  /*b6b0*/  @P2 BRA `(.L_x_3906) ;  /* 0x0000000000082947 */ /* 0x004fec0003800000 */
[----:B------:R-:W1:Y:S02]  /*b6c0*/  SYNCS.PHASECHK.TRANS64.TRYWAIT P2, [R21+URZ+0x28c30], R14 ;  /* 0x028c300e150075a7 */ /* 0x000e64000804017f */
[----:B-1----:R-:W-:Y:S05]  /*b6d0*/  @!P2 BRA `(.L_x_3907) ;  /* 0x000000f400e0a947 */ /* 0x002fea0003800000 */
.L_x_3906:
[----:B------:R-:W-:Y:S05]  /*b6e0*/  BSYNC B1 ;  /* 0x0000000000017941 */ /* 0x000fea0003800000 */
.L_x_3905:
[----:B------:R-:W-:Y:S01]  /*b6f0*/  IMAD.MOV.U32 R153, RZ, RZ, 0x40000040 ;  /* 0x40000040ff997424 */ /* 0x000fe200078e00ff */
[----:B------:R-:W-:Y:S01]  /*b700*/  R2UR UR4, R152 ;  /* 0x00000000980472ca */ /* 0x000fe200000e0000 */
[C---:B------:R-:W-:Y:S01]  /*b710*/  VIADD R154, R156.reuse, 0x2 ;  /* 0x000000029c9a7836 */ /* 0x040fe20000000000 */
[C---:B------:R-:W-:Y:S01]  /*b720*/  R2UR UR6, R156.reuse ;  /* 0x000000009c0672ca */ /* 0x040fe200000e0000 */
[C---:B------:R-:W-:Y:S01]  /*b730*/  VIADD R152, R156.reuse, 0x4 ;  /* 0x000000049c987836 */ /* 0x040fe20000000000 */
[----:B------:R-:W-:Y:S01]  /*b740*/  R2UR UR7, R157 ;  /* 0x000000009d0772ca */ /* 0x000fe200000e0000 */
[----:B------:R-:W-:Y:S01]  /*b750*/  VIADD R156, R156, 0x6 ;  /* 0x000000069c9c7836 */ /* 0x000fe20000000000 */
[----:B------:R-:W-:Y:S01]  /*b760*/  R2UR UR5, R153 ;  /* 0x00000000990572ca */ /* 0x000fe200000e0000 */
[----:B------:R-:W-:Y:S01]  /*b770*/  IMAD.MOV.U32 R155, RZ, RZ, 0x40000040 ;  /* 0x40000040ff9b7424 */ /* 0x000fe200078e00ff */
[----:B------:R-:W-:Y:S01]  /*b780*/  R2UR UR10, R154 ;  /* 0x000000009a0a72ca */ /* 0x000fe200000e0000 */
[----:B------:R-:W-:Y:S01]  /*b790*/  IMAD.MOV.U32 R157, RZ, RZ, 0x40000040 ;  /* 0x40000040ff9d7424 */ /* 0x000fe200078e00ff */
[----:B------:R-:W-:-:S02]  /*b7a0*/  R2UR UR14, R152 ;  /* 0x00000000980e72ca */ /* 0x000fc400000e0000 */
[----:B------:R-:W-:Y:S02]  /*b7b0*/  R2UR UR11, R155 ;  /* 0x000000009b0b72ca */ /* 0x000fe400000e0000 */
[----:B------:R-:W-:Y:S02]  /*b7c0*/  R2UR UR15, R153 ;  /* 0x00000000990f72ca */ /* 0x000fe400000e0000 */
[----:B------:R-:W-:Y:S02]  /*b7d0*/  R2UR UR18, R156 ;  /* 0x000000009c1272ca */ /* 0x000fe400000e0000 */
[----:B------:R-:W-:Y:S02]  /*b7e0*/  R2UR UR19, R157 ;  /* 0x000000009d1372ca */ /* 0x000fe400000e0000 */
[----:B------:R-:W-:Y:S01]  /*b7f0*/  WARPGROUP.ARRIVE ;  /* 0x00000000000079c5 */ /* 0x000fe20000000000 */
[----:B------:R-:W-:Y:S02]  /*b800*/  R2UR UR8, R8 ;  /* 0x00000000080872ca */ /* 0x000fe400000e0000 */
[----:B------:R-:W-:-:S02]  /*b810*/  R2UR UR9, R9 ;  /* 0x00000000090972ca */ /* 0x000fc400000e0000 */
[----:B------:R-:W-:Y:S01]  /*b820*/  R2UR UR12, R6 ;  /* 0x00000000060c72ca */ /* 0x000fe200000e0000 */
[----:B------:R-:W-:Y:S01]  /*b830*/  HGMMA.64x64x16.F32.BF16 R152, gdesc[UR4], RZ, !UPT, gsb0 ;  /* 0x00e00000049879f0 */ /* 0x000fe2000c0018ff */
[----:B------:R-:W-:Y:S02]  /*b840*/  R2UR UR13, R7 ;  /* 0x00000000070d72ca */ /* 0x000fe400000e0000 */
[----:B------:R-:W-:Y:S02]  /*b850*/  R2UR UR16, R4 ;  /* 0x00000000041072ca */ /* 0x000fe400000e0000 */
[----:B------:R-:W-:Y:S01]  /*b860*/  R2UR UR17, R5 ;  /* 0x00000000051172ca */ /* 0x000fe200000e0000 */
        /* <DEDUP_REMOVED lines=12> */
.L_x_3908:
[----:B------:R-:W-:Y:S02]  /*b930*/  FMNMX.FTZ R3, R152, R219, !PT ;  /* 0x000000db98037209 */ /* 0x000fe40007810000 */
[----:B------:R-:W-:Y:S02]  /*b940*/  ISETP.NE.AND P2, PT, R197, RZ, PT ;  /* 0x000000ffc500720c */ /* 0x000fe40003f45270 */
[----:B------:R-:W-:-:S04]  /*b950*/  FMNMX.FTZ R3, R153, R3, !PT ;  /* 0x0000000399037209 */ /* 0x000fc80007810000 */
[----:B------:R-:W-:-:S04]  /*b960*/  FMNMX.FTZ R3, R156, R3, !PT ;  /* 0x000000039c037209 */ /* 0x000fc80007810000 */
[----:B------:R-:W-:-:S03]  /*b970*/  FMNMX.FTZ R3, R157, R3, !PT ;  /* 0x000000039d037209 */ /* 0x000fc60007810000 */
[----:B------:R-:W-:Y:S01]  /*b980*/  @!P2 IMAD R218, R218, 0x40, R195 ;  /* 0x00000040dadaa824 */ /* 0x000fe200078e02c3 */
[----:B------:R-:W-:-:S03]  /*b990*/  FMNMX.FTZ R3, R160, R3, !PT ;  /* 0x00000003a0037209 */ /* 0x000fc60007810000 */
[----:B------:R-:W-:Y:S01]  /*b9a0*/  @!P2 IMAD R218, R218, 0x4, R2 ;  /* 0x00000004dadaa824 */ /* 0x000fe200078e0202 */
        /* <DEDUP_REMOVED lines=11> */
[----:B------:R-:W2:Y:S02]  /*ba60*/  SHFL.BFLY PT, R10, R3, 0x2, 0x1f ;  /* 0x0c401f00030a7f89 */ /* 0x000ea400000e0000 */
[----:B--2---:R-:W-:-:S05]  /*ba70*/  FMNMX.FTZ R10, R3, R10, !PT ;  /* 0x0000000a030a7209 */ /* 0x004fca0007810000 */
[----:B------:R-:W2:Y:S02]  /*ba80*/  SHFL.BFLY PT, R3, R10, 0x1, 0x1f ;  /* 0x0c201f000a037f89 */ /* 0x000ea400000e0000 */
[----:B--2---:R-:W-:Y:S01]  /*ba90*/  FMNMX.FTZ R10, R10, R3, !PT ;  /* 0x000000030a0a7209 */ /* 0x004fe20007810000 */
[----:B------:R-:W-:-:S04]  /*baa0*/  IMAD.U32 R3, RZ, RZ, UR38 ;  /* 0x00000026ff037e24 */ /* 0x000fc8000f8e00ff */
[C---:B------:R-:W-:Y:S01]  /*bab0*/  FADD.FTZ R219, -R10.reuse, R219 ;  /* 0x000000db0adb7221 */ /* 0x040fe20000010100 */
[----:B------:R-:W-:-:S03]  /*bac0*/  FMUL.FTZ R20, R10, R3 ;  /* 0x000000030a147220 */ /* 0x000fc60000410000 */
[-C--:B------:R-:W-:Y:S01]  /*bad0*/  FMUL.FTZ R222, R219, R3.reuse ;  /* 0x00000003dbde7220 */ /* 0x080fe20000410000 */
        /* <DEDUP_REMOVED lines=15> */
[----:B------:R-:W-:Y:S01]  /*bbd0*/  FFMA.FTZ R181, R181, R3, -R20 ;  /* 0x00000003b5b57223 */ /* 0x000fe20000010814 */
[----:B------:R-:W-:Y:S01]  /*bbe0*/  VIADD R20, R21, 0x28c40 ;  /* 0x00028c4015147836 */ /* 0x000fe20000000000 */
[----:B------:R-:W2:Y:S04]  /*bbf0*/  MUFU.EX2 R168, R222 ;  /* 0x000000de00a87308 */ /* 0x000ea80000000800 */
[----:B------:R-:W-:-:S04]  /*bc00*/  PRMT R20, R190, 0x654, R20 ;  /* 0x00000654be147816 */ /* 0x000fc80000000014 */
[----:B------:R3:W-:Y:S01]  /*bc10*/  SYNCS.ARRIVE.TRANS64.RED.A1T0 RZ, [R20+URZ], RZ ;  /* 0x000000ff14ff79a7 */ /* 0x0007e2000810043f */
[----:B------:R-:W4:Y:S01]  /*bc20*/  MUFU.EX2 R152, R152 ;  /* 0x0000009800987308 */ /* 0x000f220000000800 */
[----:B---3--:R-:W-:-:S07]  /*bc30*/  FMNMX.FTZ R20, R154, R15, !PT ;  /* 0x0000000f9a147209 */ /* 0x008fce0007810000 */
[----:B------:R-:W3:Y:S01]  /*bc40*/  MUFU.EX2 R153, R153 ;  /* 0x0000009900997308 */ /* 0x000ee20000000800 */
[----:B--2---:R-:W-:Y:S01]  /*bc50*/  @!P2 STS [R218+0x28800], R168 ;  /* 0x028800a8da00a388 */ /* 0x004fe20000000800 */
[----:B------:R-:W-:Y:S01]  /*bc60*/  FMUL.FTZ R24, R24, R168 ;  /* 0x000000a818187220 */ /* 0x000fe20000410000 */
[----:B------:R-:W-:Y:S01]  /*bc70*/  FMNMX.FTZ R20, R155, R20, !PT ;  /* 0x000000149b147209 */ /* 0x000fe20007810000 */
[-C--:B------:R-:W-:Y:S01]  /*bc80*/  FMUL.FTZ R25, R25, R168.reuse ;  /* 0x000000a819197220 */ /* 0x080fe20000410000 */
[-C--:B------:R-:W-:Y:S01]  /*bc90*/  FMUL.FTZ R28, R28, R168.reuse ;  /* 0x000000a81c1c7220 */ /* 0x080fe20000410000 */
[----:B------:R-:W-:Y:S01]  /*bca0*/  FMUL.FTZ R29, R29, R168 ;  /* 0x000000a81d1d7220 */ /* 0x000fe20000410000 */
[----:B------:R-:W-:Y:S01]  /*bcb0*/  FMNMX.FTZ R20, R158, R20, !PT ;  /* 0x000000149e147209 */ /* 0x000fe20007810000 */
[----:B------:R-:W2:Y:S01]  /*bcc0*/  MUFU.EX2 R156, R156 ;  /* 0x0000009c009c7308 */ /* 0x000ea20000000800 */
[----:B----4-:R-:W-:Y:S01]  /*bcd0*/  FFMA.FTZ R11, R168, R11, R152 ;  /* 0x0000000ba80b7223 */ /* 0x010fe20000010098 */
[----:B------:R-:W-:Y:S01]  /*bce0*/  FMUL.FTZ R32, R32, R168 ;  /* 0x000000a820207220 */ /* 0x000fe20000410000 */
[----:B------:R-:W-:Y:S01]  /*bcf0*/  FMNMX.FTZ R20, R159, R20, !PT ;  /* 0x000000149f147209 */ /* 0x000fe20007810000 */
[-C--:B------:R-:W-:Y:S01]  /*bd00*/  FMUL.FTZ R33, R33, R168.reuse ;  /* 0x000000a821217220 */ /* 0x080fe20000410000 */
[-C--:B------:R-:W-:Y:S01]  /*bd10*/  FMUL.FTZ R36, R36, R168.reuse ;  /* 0x000000a824247220 */ /* 0x080fe20000410000 */
[----:B------:R-:W-:Y:S01]  /*bd20*/  FMUL.FTZ R37, R37, R168 ;  /* 0x000000a825257220 */ /* 0x000fe20000410000 */
[----:B------:R-:W-:Y:S01]  /*bd30*/  FMNMX.FTZ R20, R162, R20, !PT ;  /* 0x00000014a2147209 */ /* 0x000fe20007810000 */
[----:B------:R-:W4:Y:S01]  /*bd40*/  MUFU.EX2 R157, R157 ;  /* 0x0000009d009d7308 */ /* 0x000f220000000800 */
[C---:B---3--:R-:W-:Y:S01]  /*bd50*/  FADD.FTZ R11, R153.reuse, R11 ;  /* 0x0000000b990b7221 */ /* 0x048fe20000010000 */
[----:B------:R-:W-:Y:S01]  /*bd60*/  F2FP.BF16.F32.PACK_AB R152, R153, R152 ;  /* 0x000000989998723e */ /* 0x000fe200000010ff */
[----:B------:R-:W-:Y:S01]  /*bd70*/  FMUL.FTZ R40, R40, R168 ;  /* 0x000000a828287220 */ /* 0x000fe20000410000 */
[----:B------:R-:W-:Y:S01]  /*bd80*/  FMNMX.FTZ R20, R163, R20, !PT ;  /* 0x00000014a3147209 */ /* 0x000fe20007810000 */
[-C--:B------:R-:W-:Y:S01]  /*bd90*/  FMUL.FTZ R41, R41, R168.reuse ;  /* 0x000000a829297220 */ /* 0x080fe20000410000 */
[-C--:B------:R-:W-:Y:S01]  /*bda0*/  FMUL.FTZ R44, R44, R168.reuse ;  /* 0x000000a82c2c7220 */ /* 0x080fe20000410000 */
[----:B------:R-:W-:Y:S01]  /*bdb0*/  FMUL.FTZ R45, R45, R168 ;  /* 0x000000a82d2d7220 */ /* 0x000fe20000410000 */
[----:B------:R-:W-:Y:S01]  /*bdc0*/  FMNMX.FTZ R20, R166, R20, !PT ;  /* 0x00000014a6147209 */ /* 0x000fe20007810000 */
[----:B------:R-:W-:Y:S01]  /*bdd0*/  MUFU.EX2 R161, R161 ;  /* 0x000000a100a17308 */ /* 0x000fe20000000800 */
[----:B--2---:R-:W-:Y:S01]  /*bde0*/  FADD.FTZ R11, R156, R11 ;  /* 0x0000000b9c0b7221 */ /* 0x004fe20000010000 */
[----:B------:R-:W-:Y:S01]  /*bdf0*/  FMUL.FTZ R48, R48, R168 ;  /* 0x000000a830307220 */ /* 0x000fe20000410000 */
[----:B------:R-:W-:Y:S01]  /*be00*/  FMNMX.FTZ R20, R167, R20, !PT ;  /* 0x00000014a7147209 */ /* 0x000fe20007810000 */
[-C--:B------:R-:W-:Y:S01]  /*be10*/  FMUL.FTZ R49, R49, R168.reuse ;  /* 0x000000a831317220 */ /* 0x080fe20000410000 */
[-C--:B------:R-:W-:Y:S01]  /*be20*/  FMUL.FTZ R52, R52, R168.reuse ;  /* 0x000000a834347220 */ /* 0x080fe20000410000 */
[----:B------:R-:W-:Y:S01]  /*be30*/  FMUL.FTZ R53, R53, R168 ;  /* 0x000000a835357220 */ /* 0x000fe20000410000 */
[----:B------:R-:W-:Y:S01]  /*be40*/  FMNMX.FTZ R20, R170, R20, !PT ;  /* 0x00000014aa147209 */ /* 0x000fe20007810000 */
[----:B------:R-:W-:Y:S01]  /*be50*/  MUFU.EX2 R164, R164 ;  /* 0x000000a400a47308 */ /* 0x000fe20000000800 */
[----:B----4-:R-:W-:Y:S01]  /*be60*/  FADD.FTZ R11, R157, R11 ;  /* 0x0000000b9d0b7221 */ /* 0x010fe20000010000 */
[----:B------:R-:W-:Y:S01]  /*be70*/  FMUL.FTZ R56, R56, R168 ;  /* 0x000000a838387220 */ /* 0x000fe20000410000 */
[----:B------:R-:W-:Y:S01]  /*be80*/  FMNMX.FTZ R20, R171, R20, !PT ;  /* 0x00000014ab147209 */ /* 0x000fe20007810000 */
[-C--:B------:R-:W-:Y:S01]  /*be90*/  FMUL.FTZ R57, R57, R168.reuse ;  /* 0x000000a839397220 */ /* 0x080fe20000410000 */
[-C--:B------:R-:W-:Y:S01]  /*bea0*/  FMUL.FTZ R60, R60, R168.reuse ;  /* 0x000000a83c3c7220 */ /* 0x080fe20000410000 */
[----:B------:R-:W-:Y:S01]  /*beb0*/  FMUL.FTZ R61, R61, R168 ;  /* 0x000000a83d3d7220 */ /* 0x000fe20000410000 */
[----:B------:R-:W-:Y:S01]  /*bec0*/  FMNMX.FTZ R20, R174, R20, !PT ;  /* 0x00000014ae147209 */ /* 0x000fe20007810000 */
[----:B------:R-:W-:Y:S01]  /*bed0*/  MUFU.EX2 R165, R165 ;  /* 0x000000a500a57308 */ /* 0x000fe20000000800 */
[-C--:B------:R-:W-:Y:S01]  /*bee0*/  FMUL.FTZ R64, R64, R168.reuse ;  /* 0x000000a840407220 */ /* 0x080fe20000410000 */
        /* <DEDUP_REMOVED lines=20> */
[-C--:B------:R-:W-:Y:S01]  /*c030*/  FMUL.FTZ R92, R92, R168.reuse ;  /* 0x000000a85c5c7220 */ /* 0x080fe20000410000 */
[-C--:B------:R-:W-:Y:S01]  /*c040*/  FMUL.FTZ R93, R93, R168.reuse ;  /* 0x000000a85d5d7220 */ /* 0x080fe20000410000 */
[----:B------:R-:W2:Y:S01]  /*c050*/  SHFL.BFLY PT, R153, R20, 0x2, 0x1f ;  /* 0x0c401f0014997f89 */ /* 0x000ea200000e0000 */
        /* <DEDUP_REMOVED lines=23> */
[----:B--2---:R-:W-:Y:S01]  /*c1d0*/  FMNMX.FTZ R20, R20, R153, !PT ;  /* 0x0000009914147209 */ /* 0x004fe20007810000 */
[----:B------:R-:W-:Y:S01]  /*c1e0*/  MUFU.EX2 R180, R180 ;  /* 0x000000b400b47308 */ /* 0x000fe20000000800 */
[-C--:B------:R-:W-:Y:S01]  /*c1f0*/  FMUL.FTZ R136, R136, R168.reuse ;  /* 0x000000a888887220 */ /* 0x080fe20000410000 */
[-C--:B------:R-:W-:Y:S01]  /*c200*/  FMUL.FTZ R137, R137, R168.reuse ;  /* 0x000000a889897220 */ /* 0x080fe20000410000 */
[-C--:B------:R-:W-:Y:S01]  /*c210*/  FMUL.FTZ R140, R140, R168.reuse ;  /* 0x000000a88c8c7220 */ /* 0x080fe20000410000 */
[----:B------:R-:W2:Y:S01]  /*c220*/  SHFL.BFLY PT, R222, R20, 0x1, 0x1f ;  /* 0x0c201f0014de7f89 */ /* 0x000ea200000e0000 */
[-C--:B------:R-:W-:Y:S01]  /*c230*/  FMUL.FTZ R141, R141, R168.reuse ;  /* 0x000000a88d8d7220 */ /* 0x080fe20000410000 */
[-C--:B------:R-:W-:Y:S01]  /*c240*/  FMUL.FTZ R144, R144, R168.reuse ;  /* 0x000000a890907220 */ /* 0x080fe20000410000 */
[-C--:B------:R-:W-:Y:S01]  /*c250*/  FMUL.FTZ R145, R145, R168.reuse ;  /* 0x000000a891917220 */ /* 0x080fe20000410000 */
[----:B------:R-:W3:Y:S01]  /*c260*/  MUFU.EX2 R153, R160 ;  /* 0x000000a000997308 */ /* 0x000ee20000000800 */
[-C--:B------:R-:W-:Y:S01]  /*c270*/  FMUL.FTZ R148, R148, R168.reuse ;  /* 0x000000a894947220 */ /* 0x080fe20000410000 */
[----:B------:R-:W-:-:S06]  /*c280*/  FMUL.FTZ R149, R149, R168 ;  /* 0x000000a895957220 */ /* 0x000fcc0000410000 */
[----:B------:R-:W4:Y:S01]  /*c290*/  MUFU.EX2 R160, R219 ;  /* 0x000000db00a07308 */ /* 0x000f220000000800 */
[----:B---3--:R-:W-:Y:S01]  /*c2a0*/  FADD.FTZ R11, R153, R11 ;  /* 0x0000000b990b7221 */ /* 0x008fe20000010000 */
[----:B--2---:R-:W-:-:S03]  /*c2b0*/  FMNMX.FTZ R20, R20, R222, !PT ;  /* 0x000000de14147209 */ /* 0x004fc60007810000 */
[----:B------:R-:W-:Y:S02]  /*c2c0*/  FADD.FTZ R11, R161, R11 ;  /* 0x0000000ba10b7221 */ /* 0x000fe40000010000 */
[----:B------:R-:W-:Y:S02]  /*c2d0*/  FADD.FTZ R15, -R20, R15 ;  /* 0x0000000f140f7221 */ /* 0x000fe40000010100 */
[----:B------:R-:W-:Y:S02]  /*c2e0*/  FADD.FTZ R11, R164, R11 ;  /* 0x0000000ba40b7221 */ /* 0x000fe40000010000 */
[----:B------:R-:W-:Y:S02]  /*c2f0*/  FMUL.FTZ R15, R15, R3 ;  /* 0x000000030f0f7220 */ /* 0x000fe40000410000 */
[----:B------:R-:W-:-:S04]  /*c300*/  FADD.FTZ R11, R165, R11 ;  /* 0x0000000ba50b7221 */ /* 0x000fc80000010000 */
[----:B----4-:R-:W-:Y:S01]  /*c310*/  FADD.FTZ R11, R160, R11 ;  /* 0x0000000ba00b7221 */ /* 0x010fe20000010000 */
[----:B------:R-:W2:Y:S01]  /*c320*/  MUFU.EX2 R15, R15 ;  /* 0x0000000f000f7308 */ /* 0x000ea20000000800 */
[C---:B------:R-:W-:Y:S02]  /*c330*/  F2FP.BF16.F32.PACK_AB R160, R169.reuse, R160 ;  /* 0x000000a0a9a0723e */ /* 0x040fe400000010ff */
[----:B------:R-:W-:-:S04]  /*c340*/  FADD.FTZ R11, R169, R11 ;  /* 0x0000000ba90b7221 */ /* 0x000fc80000010000 */
[----:B------:R-:W-:-:S04]  /*c350*/  FADD.FTZ R11, R172, R11 ;  /* 0x0000000bac0b7221 */ /* 0x000fc80000010000 */
[----:B------:R-:W-:-:S04]  /*c360*/  FADD.FTZ R11, R173, R11 ;  /* 0x0000000bad0b7221 */ /* 0x000fc80000010000 */
[----:B------:R-:W-:Y:S01]  /*c370*/  FADD.FTZ R11, R176, R11 ;  /* 0x0000000bb00b7221 */ /* 0x000fe20000010000 */
[----:B--2---:R2:W-:Y:S01]  /*c380*/  @!P2 STS [R218+0x28820], R15 ;  /* 0x0288200fda00a388 */ /* 0x0045e20000000800 */
[-C--:B------:R-:W-:Y:S02]  /*c390*/  FMUL.FTZ R26, R26, R15.reuse ;  /* 0x0000000f1a1a7220 */ /* 0x080fe40000410000 */
[----:B------:R-:W-:Y:S01]  /*c3a0*/  FADD.FTZ R11, R177, R11 ;  /* 0x0000000bb10b7221 */ /* 0x000fe20000010000 */
[-C--:B------:R-:W-:Y:S01]  /*c3b0*/  FMUL.FTZ R27, R27, R15.reuse ;  /* 0x0000000f1b1b7220 */ /* 0x080fe20000410000 */
[-C--:B------:R-:W-:Y:S01]  /*c3c0*/  FMUL.FTZ R30, R30, R15.reuse ;  /* 0x0000000f1e1e7220 */ /* 0x080fe20000410000 */
[-C--:B------:R-:W-:Y:S01]  /*c3d0*/  FMUL.FTZ R31, R31, R15.reuse ;  /* 0x0000000f1f1f7220 */ /* 0x080fe20000410000 */
[----:B------:R-:W-:Y:S01]  /*c3e0*/  FADD.FTZ R11, R180, R11 ;  /* 0x0000000bb40b7221 */ /* 0x000fe20000010000 */
[-C--:B------:R-:W-:Y:S01]  /*c3f0*/  FMUL.FTZ R34, R34, R15.reuse ;  /* 0x0000000f22227220 */ /* 0x080fe20000410000 */
[-C--:B------:R-:W-:Y:S01]  /*c400*/  FMUL.FTZ R35, R35, R15.reuse ;  /* 0x0000000f23237220 */ /* 0x080fe20000410000 */
[----:B------:R-:W-:Y:S01]  /*c410*/  FMUL.FTZ R38, R38, R15 ;  /* 0x0000000f26267220 */ /* 0x000fe20000410000 */
[----:B--2---:R-:W-:Y:S01]  /*c420*/  FMUL.FTZ R218, R20, R3 ;  /* 0x0000000314da7220 */ /* 0x004fe20000410000 */
[-C--:B------:R-:W-:Y:S01]  /*c430*/  FMUL.FTZ R39, R39, R15.reuse ;  /* 0x0000000f27277220 */ /* 0x080fe20000410000 */
[-C--:B------:R-:W-:Y:S01]  /*c440*/  FMUL.FTZ R42, R42, R15.reuse ;  /* 0x0000000f2a2a7220 */ /* 0x080fe20000410000 */
[----:B------:R-:W-:Y:S01]  /*c450*/  FMUL.FTZ R43, R43, R15 ;  /* 0x0000000f2b2b7220 */ /* 0x000fe20000410000 */
[-CC-:B------:R-:W-:Y:S01]  /*c460*/  FFMA.FTZ R154, R154, R3.reuse, -R218.reuse ;  /* 0x000000039a9a7223 */ /* 0x180fe200000108da */
[-CC-:B------:R-:W-:Y:S01]  /*c470*/  FFMA.FTZ R155, R155, R3.reuse, -R218.reuse ;  /* 0x000000039b9b7223 */ /* 0x180fe200000108da */
[-CC-:B------:R-:W-:Y:S01]  /*c480*/  FFMA.FTZ R219, R166, R3.reuse, -R218.reuse ;  /* 0x00000003a6db7223 */ /* 0x180fe200000108da */
[-CC-:B------:R-:W-:Y:S01]  /*c490*/  FFMA.FTZ R158, R158, R3.reuse, -R218.reuse ;  /* 0x000000039e9e7223 */ /* 0x180fe200000108da */
[----:B------:R-:W2:Y:S01]  /*c4a0*/  MUFU.EX2 R166, R181 ;  /* 0x000000b500a67308 */ /* 0x000ea20000000800 */
[-CC-:B------:R-:W-:Y:S01]  /*c4b0*/  FFMA.FTZ R159, R159, R3.reuse, -R218.reuse ;  /* 0x000000039f9f7223 */ /* 0x180fe200000108da */
[-CC-:B------:R-:W-:Y:S01]  /*c4c0*/  FFMA.FTZ R162, R162, R3.reuse, -R218.reuse ;  /* 0x00000003a2a27223 */ /* 0x180fe200000108da */
[-CC-:B------:R-:W-:Y:S01]  /*c4d0*/  FFMA.FTZ R163, R163, R3.reuse, -R218.reuse ;  /* 0x00000003a3a37223 */ /* 0x180fe200000108da */
[-CC-:B------:R-:W-:Y:S01]  /*c4e0*/  FFMA.FTZ R167, R167, R3.reuse, -R218.reuse ;  /* 0x00000003a7a77223 */ /* 0x180fe200000108da */
[-CC-:B------:R-:W-:Y:S01]  /*c4f0*/  FFMA.FTZ R170, R170, R3.reuse, -R218.reuse ;  /* 0x00000003aaaa7223 */ /* 0x180fe200000108da */
[-CC-:B------:R-:W-:Y:S01]  /*c500*/  FFMA.FTZ R171, R171, R3.reuse, -R218.reuse ;  /* 0x00000003abab7223 */ /* 0x180fe200000108da */
[-CC-:B------:R-:W-:Y:S01]  /*c510*/  FFMA.FTZ R174, R174, R3.reuse, -R218.reuse ;  /* 0x00000003aeae7223 */ /* 0x180fe200000108da */
[----:B------:R3:W4:Y:S01]  /*c520*/  MUFU.EX2 R181, R154 ;  /* 0x0000009a00b57308 */ /* 0x0007220000000800 */
[-CC-:B------:R-:W-:Y:S01]  /*c530*/  FFMA.FTZ R175, R175, R3.reuse, -R218.reuse ;  /* 0x00000003afaf7223 */ /* 0x180fe200000108da */
[-CC-:B------:R-:W-:Y:S01]  /*c540*/  FFMA.FTZ R178, R178, R3.reuse, -R218.reuse ;  /* 0x00000003b2b27223 */ /* 0x180fe200000108da */
[-CC-:B------:R-:W-:Y:S01]  /*c550*/  FFMA.FTZ R179, R179, R3.reuse, -R218.reuse ;  /* 0x00000003b3b37223 */ /* 0x180fe200000108da */
[-CC-:B------:R-:W-:Y:S01]  /*c560*/  FFMA.FTZ R183, R183, R3.reuse, -R218.reuse ;  /* 0x00000003b7b77223 */ /* 0x180fe200000108da */
[----:B------:R-:W-:Y:S01]  /*c570*/  FFMA.FTZ R182, R182, R3, -R218 ;  /* 0x00000003b6b67223 */ /* 0x000fe200000108da */
[-C--:B------:R-:W-:Y:S01]  /*c580*/  FMUL.FTZ R46, R46, R15.reuse ;  /* 0x0000000f2e2e7220 */ /* 0x080fe20000410000 */
[----:B------:R-:W-:Y:S01]  /*c590*/  FMUL.FTZ R47, R47, R15 ;  /* 0x0000000f2f2f7220 */ /* 0x000fe20000410000 */
[----:B------:R-:W5:Y:S01]  /*c5a0*/  MUFU.EX2 R155, R155 ;  /* 0x0000009b009b7308 */ /* 0x000f620000000800 */
[----:B---3--:R-:W-:Y:S01]  /*c5b0*/  F2FP.BF16.F32.PACK_AB R154, R157, R156 ;  /* 0x0000009c9d9a723e */ /* 0x008fe200000010ff */
[----:B--2---:R-:W-:Y:S01]  /*c5c0*/  FADD.FTZ R11, R166, R11 ;  /* 0x0000000ba60b7221 */ /* 0x004fe20000010000 */
[----:B------:R-:W-:Y:S01]  /*c5d0*/  F2FP.BF16.F32.PACK_AB R156, R161, R153 ;  /* 0x00000099a19c723e */ /* 0x000fe200000010ff */
[-C--:B------:R-:W-:Y:S01]  /*c5e0*/  FMUL.FTZ R50, R50, R15.reuse ;  /* 0x0000000f32327220 */ /* 0x080fe20000410000 */
[----:B------:R-:W-:Y:S01]  /*c5f0*/  F2FP.BF16.F32.PACK_AB R166, R166, R180 ;  /* 0x000000b4a6a6723e */ /* 0x000fe200000010ff */
[-C--:B------:R-:W-:Y:S01]  /*c600*/  FMUL.FTZ R51, R51, R15.reuse ;  /* 0x0000000f33337220 */ /* 0x080fe20000410000 */
[-C--:B------:R-:W-:Y:S01]  /*c610*/  FMUL.FTZ R54, R54, R15.reuse ;  /* 0x0000000f36367220 */ /* 0x080fe20000410000 */
[----:B------:R-:W2:Y:S01]  /*c620*/  MUFU.EX2 R158, R158 ;  /* 0x0000009e009e7308 */ /* 0x000ea20000000800 */
[----:B----4-:R-:W-:Y:S01]  /*c630*/  FFMA.FTZ R12, R15, R12, R181 ;  /* 0x0000000c0f0c7223 */ /* 0x010fe200000100b5 */
[-C--:B------:R-:W-:Y:S01]  /*c640*/  FMUL.FTZ R55, R55, R15.reuse ;  /* 0x0000000f37377220 */ /* 0x080fe20000410000 */
[-C--:B------:R-:W-:Y:S01]  /*c650*/  FMUL.FTZ R58, R58, R15.reuse ;  /* 0x0000000f3a3a7220 */ /* 0x080fe20000410000 */
[-C--:B------:R-:W-:Y:S01]  /*c660*/  FMUL.FTZ R59, R59, R15.reuse ;  /* 0x0000000f3b3b7220 */ /* 0x080fe20000410000 */
[-C--:B------:R-:W-:Y:S01]  /*c670*/  FMUL.FTZ R62, R62, R15.reuse ;  /* 0x0000000f3e3e7220 */ /* 0x080fe20000410000 */
[-C--:B------:R-:W-:Y:S01]  /*c680*/  FMUL.FTZ R63, R63, R15.reuse ;  /* 0x0000000f3f3f7220 */ /* 0x080fe20000410000 */
[----:B------:R-:W-:Y:S01]  /*c690*/  FMUL.FTZ R66, R66, R15 ;  /* 0x0000000f42427220 */ /* 0x000fe20000410000 */
[----:B------:R-:W3:Y:S01]  /*c6a0*/  MUFU.EX2 R159, R159 ;  /* 0x0000009f009f7308 */ /* 0x000ee20000000800 */
[C---:B-----5:R-:W-:Y:S01]  /*c6b0*/  FADD.FTZ R12, R155.reuse, R12 ;  /* 0x0000000c9b0c7221 */ /* 0x060fe20000010000 */
[----:B------:R-:W-:Y:S01]  /*c6c0*/  F2FP.BF16.F32.PACK_AB R153, R155, R181 ;  /* 0x000000b59b99723e */ /* 0x000fe200000010ff */
[-C--:B------:R-:W-:Y:S01]  /*c6d0*/  FMUL.FTZ R67, R67, R15.reuse ;  /* 0x0000000f43437220 */ /* 0x080fe20000410000 */
[-C--:B------:R-:W-:Y:S01]  /*c6e0*/  FMUL.FTZ R70, R70, R15.reuse ;  /* 0x0000000f46467220 */ /* 0x080fe20000410000 */
[-C--:B------:R-:W-:Y:S01]  /*c6f0*/  FMUL.FTZ R71, R71, R15.reuse ;  /* 0x0000000f47477220 */ /* 0x080fe20000410000 */
[-C--:B------:R-:W-:Y:S01]  /*c700*/  FMUL.FTZ R74, R74, R15.reuse ;  /* 0x0000000f4a4a7220 */ /* 0x080fe20000410000 */
[-C--:B------:R-:W-:Y:S01]  /*c710*/  FMUL.FTZ R75, R75, R15.reuse ;  /* 0x0000000f4b4b7220 */ /* 0x080fe20000410000 */
[----:B------:R-:W4:Y:S01]  /*c720*/  MUFU.EX2 R162, R162 ;  /* 0x000000a200a27308 */ /* 0x000f220000000800 */
        /* <DEDUP_REMOVED lines=8> */
[C---:B---3--:R-:W-:Y:S01]  /*c7b0*/  FADD.FTZ R12, R159.reuse, R12 ;  /* 0x0000000c9f0c7221 */ /* 0x048fe20000010000 */
[----:B------:R-:W-:Y:S01]  /*c7c0*/  F2FP.BF16.F32.PACK_AB R155, R159, R158 ;  /* 0x0000009e9f9b723e */ /* 0x000fe200000010ff */
[----:B------:R-:W-:Y:S01]  /*c7d0*/  BAR.SYNC.DEFER_BLOCKING 0xf, 0x100 ;  /* 0x03c4000000007b1d */ /* 0x000fe20000010000 */
[----:B------:R-:W-:Y:S01]  /*c7e0*/  F2FP.BF16.F32.PACK_AB R158, R165, R164 ;  /* 0x000000a4a59e723e */ /* 0x000fe200000010ff */
[-C--:B------:R-:W-:Y:S01]  /*c7f0*/  FMUL.FTZ R90, R90, R15.reuse ;  /* 0x0000000f5a5a7220 */ /* 0x080fe20000410000 */
[----:B------:R-:W-:Y:S01]  /*c800*/  F2FP.BF16.F32.PACK_AB R164, R177, R176 ;  /* 0x000000b0b1a4723e */ /* 0x000fe200000010ff */
[-C--:B------:R-:W-:Y:S01]  /*c810*/  FMUL.FTZ R91, R91, R15.reuse ;  /* 0x0000000f5b5b7220 */ /* 0x080fe20000410000 */
[-C--:B------:R-:W-:Y:S01]  /*c820*/  FMUL.FTZ R94, R94, R15.reuse ;  /* 0x0000000f5e5e7220 */ /* 0x080fe20000410000 */
[----:B------:R-:W3:Y:S01]  /*c830*/  MUFU.EX2 R219, R219 ;  /* 0x000000db00db7308 */ /* 0x000ee20000000800 */
[----:B----4-:R-:W-:Y:S01]  /*c840*/  FADD.FTZ R12, R162, R12 ;  /* 0x0000000ca20c7221 */ /* 0x010fe20000010000 */
[-C--:B------:R-:W-:Y:S01]  /*c850*/  FMUL.FTZ R95, R95, R15.reuse ;  /* 0x0000000f5f5f7220 */ /* 0x080fe20000410000 */
        /* <DEDUP_REMOVED lines=13> */
[----:B------:R-:W2:Y:S01]  /*c930*/  MUFU.EX2 R170, R170 ;  /* 0x000000aa00aa7308 */ /* 0x000ea20000000800 */
[----:B---3--:R-:W-:Y:S01]  /*c940*/  FADD.FTZ R12, R219, R12 ;  /* 0x0000000cdb0c7221 */ /* 0x008fe20000010000 */
[----:B------:R3:W-:Y:S01]  /*c950*/  STSM.16.M88.4 [R199+0x26800], R152 ;  /* 0x02680098c7007844 */ /* 0x0007e20000000200 */
[-C--:B------:R-:W-:Y:S01]  /*c960*/  FMUL.FTZ R115, R115, R15.reuse ;  /* 0x0000000f73737220 */ /* 0x080fe20000410000 */
[-C--:B------:R-:W-:Y:S01]  /*c970*/  FMUL.FTZ R118, R118, R15.reuse ;  /* 0x0000000f76767220 */ /* 0x080fe20000410000 */
[-C--:B------:R-:W-:Y:S01]  /*c980*/  FMUL.FTZ R119, R119, R15.reuse ;  /* 0x0000000f77777220 */ /* 0x080fe20000410000 */
[-C--:B------:R-:W-:Y:S01]  /*c990*/  FMUL.FTZ R122, R122, R15.reuse ;  /* 0x0000000f7a7a7220 */ /* 0x080fe20000410000 */
[----:B------:R-:W-:Y:S01]  /*c9a0*/  FMUL.FTZ R123, R123, R15 ;  /* 0x0000000f7b7b7220 */ /* 0x000fe20000410000 */
[----:B------:R-:W5:Y:S01]  /*c9b0*/  MUFU.EX2 R171, R171 ;  /* 0x000000ab00ab7308 */ /* 0x000f620000000800 */
        /* <DEDUP_REMOVED lines=16> */
[C---:B-----5:R-:W-:Y:S01]  /*cac0*/  FADD.FTZ R12, R171.reuse, R12 ;  /* 0x0000000cab0c7221 */ /* 0x060fe20000010000 */
[----:B------:R-:W-:Y:S01]  /*cad0*/  F2FP.BF16.F32.PACK_AB R161, R171, R170 ;  /* 0x000000aaaba1723e */ /* 0x000fe200000010ff */
[-C--:B------:R-:W-:Y:S01]  /*cae0*/  FMUL.FTZ R146, R146, R15.reuse ;  /* 0x0000000f92927220 */ /* 0x080fe20000410000 */
[-C--:B------:R-:W-:Y:S01]  /*caf0*/  FMUL.FTZ R147, R147, R15.reuse ;  /* 0x0000000f93937220 */ /* 0x080fe20000410000 */
[-C--:B------:R-:W-:Y:S01]  /*cb00*/  FMUL.FTZ R150, R150, R15.reuse ;  /* 0x0000000f96967220 */ /* 0x080fe20000410000 */
[----:B------:R-:W-:-:S02]  /*cb10*/  FMUL.FTZ R151, R151, R15 ;  /* 0x0000000f97977220 */ /* 0x000fc40000410000 */
[----:B------:R-:W5:Y:S01]  /*cb20*/  MUFU.EX2 R178, R178 ;  /* 0x000000b200b27308 */ /* 0x000f620000000800 */
[----:B----4-:R-:W-:-:S07]  /*cb30*/  FADD.FTZ R12, R174, R12 ;  /* 0x0000000cae0c7221 */ /* 0x010fce0000010000 */
[----:B------:R-:W4:Y:S01]  /*cb40*/  MUFU.EX2 R165, R179 ;  /* 0x000000b300a57308 */ /* 0x000f220000000800 */
[C---:B--2---:R-:W-:Y:S01]  /*cb50*/  FADD.FTZ R12, R175.reuse, R12 ;  /* 0x0000000caf0c7221 */ /* 0x044fe20000010000 */
[----:B------:R-:W-:-:S05]  /*cb60*/  F2FP.BF16.F32.PACK_AB R163, R175, R174 ;  /* 0x000000aeafa3723e */ /* 0x000fca00000010ff */
[----:B------:R3:W-:Y:S01]  /*cb70*/  STSM.16.M88.4 [R200], R160 ;  /* 0x000000a0c8007844 */ /* 0x0007e20000000200 */
[----:B------:R-:W2:Y:S01]  /*cb80*/  MUFU.EX2 R167, R182 ;  /* 0x000000b600a77308 */ /* 0x000ea20000000800 */
[----:B-----5:R-:W-:-:S07]  /*cb90*/  FADD.FTZ R12, R178, R12 ;  /* 0x0000000cb20c7221 */ /* 0x020fce0000010000 */
[----:B------:R-:W5:Y:S01]  /*cba0*/  MUFU.EX2 R183, R183 ;  /* 0x000000b700b77308 */ /* 0x000f620000000800 */
[C---:B----4-:R-:W-:Y:S01]  /*cbb0*/  FADD.FTZ R12, R165.reuse, R12 ;  /* 0x0000000ca50c7221 */ /* 0x050fe20000010000 */
[----:B------:R-:W-:-:S03]  /*cbc0*/  F2FP.BF16.F32.PACK_AB R165, R165, R178 ;  /* 0x000000b2a5a5723e */ /* 0x000fc600000010ff */
[----:B--2---:R-:W-:Y:S01]  /*cbd0*/  FADD.FTZ R12, R167, R12 ;  /* 0x0000000ca70c7221 */ /* 0x004fe20000010000 */
[----:B-----5:R-:W-:-:S03]  /*cbe0*/  F2FP.BF16.F32.PACK_AB R167, R183, R167 ;  /* 0x000000a7b7a7723e */ /* 0x020fc600000010ff */
[----:B------:R-:W-:Y:S02]  /*cbf0*/  FADD.FTZ R12, R183, R12 ;  /* 0x0000000cb70c7221 */ /* 0x000fe40000010000 */
[----:B------:R3:W-:Y:S01]  /*cc00*/  STSM.16.M88.4 [R201], R164 ;  /* 0x000000a4c9007844 */ /* 0x0007e20000000200 */
[----:B------:R-:W-:Y:S05]  /*cc10*/  @!P0 BRA `(.L_x_3909) ;  /* 0x0000000000048947 */ /* 0x000fea0003800000 */
[----:B------:R-:W-:Y:S01]  /*cc20*/  BPT.TRAP 0x1 ;  /* 0x000000040000795c */ /* 0x000fe20000300000 */
.L_x_3909:
[----:B------:R2:W4:Y:S01]  /*cc30*/  SYNCS.PHASECHK.TRANS64.TRYWAIT P2, [R21+URZ+0x28c50], R14 ;  /* 0x028c500e150075a7 */ /* 0x000522000804017f */
[----:B------:R-:W-:Y:S05]  /*cc40*/  @!P0 BRA `(.L_x_3910) ;  /* 0x0000000000048947 */ /* 0x000fea0003800000 */
[----:B------:R-:W-:Y:S01]  /*cc50*/  BPT.TRAP 0x1 ;  /* 0x000000040000795c */ /* 0x000fe20000300000 */
.L_x_3910:
[----:B------:R-:W-:Y:S04]  /*cc60*/  BSSY B1, `(.L_x_3911) ;  /* 0x0000004000017945 */ /* 0x000fe80003800000 */
[----:B----4-:R-:W-:Y:S05]  /*cc70*/  @P2 BRA `(.L_x_3912) ;  /* 0x0000000000082947 */ /* 0x010fea0003800000 */
[----:B------:R-:W4:Y:S02]  /*cc80*/  SYNCS.PHASECHK.TRANS64.TRYWAIT P2, [R21+URZ+0x28c50], R14 ;  /* 0x028c500e150075a7 */ /* 0x000f24000804017f */
[----:B----4-:R-:W-:Y:S05]  /*cc90*/  @!P2 BRA `(.L_x_3913) ;  /* 0x000000e00084a947 */ /* 0x010fea0003800000 */
.L_x_3912:
[----:B------:R-:W-:Y:S05]  /*cca0*/  BSYNC B1 ;  /* 0x0000000000017941 */ /* 0x000fea0003800000 */
.L_x_3911:
[----:B012-4-:R-:W-:Y:S01]  /*ccb0*/  IMAD R14, R19, 0x1000, R13 ;  /* 0x00001000130e7824 */ /* 0x017fe200078e020d */
[----:B------:R-:W-:Y:S01]  /*ccc0*/  WARPGROUP.ARRIVE ;  /* 0x00000000000079c5 */ /* 0x000fe20000000000 */
[----:B------:R-:W-:-:S03]  /*ccd0*/  IMAD.MOV.U32 R15, RZ, RZ, 0x40000040 ;  /* 0x40000040ff0f7424 */ /* 0x000fc600078e00ff */
[----:B------:R-:W-:Y:S02]  /*cce0*/  R2UR UR6, R14 ;  /* 0x000000000e0672ca */ /* 0x000fe400000e0000 */
[----:B------:R-:W-:Y:S01]  /*ccf0*/  R2UR UR7, R15 ;  /* 0x000000000f0772ca */ /* 0x000fe200000e0000 */
[----:B------:R-:W-:-:S12]  /*cd00*/  IMAD.MOV.U32 R15, RZ, RZ, 0x40000040 ;  /* 0x40000040ff0f7424 */ /* 0x000fd800078e00ff */
[----:B------:R-:W-:Y:S03]  /*cd10*/  HGMMA.64x256x16.F32.BF16 R24, R152, gdesc[UR4].tnspB, R24, gsb0 ;  /* 0x43e0000498187df0 */ /* 0x000fe60008001818 */
[----:B------:R-:W-:Y:S02]  /*cd20*/  WARPGROUP.DEPBAR.LE gsb0, 0x0 ;  /* 0x00008000000079c5 */ /* 0x000fe40000010000 */
[----:B---3--:R-:W-:Y:S01]  /*cd30*/  VIADD R152, R14, 0x80 ;  /* 0x000000800e987836 */ /* 0x008fe20000000000 */
[----:B------:R-:W-:Y:S01]  /*cd40*/  WARPGROUP.ARRIVE ;  /* 0x00000000000079c5 */ /* 0x000fe20000000000 */
[----:B------:R-:W-:-:S03]  /*cd50*/  IMAD.MOV.U32 R153, RZ, RZ, 0x40000040 ;  /* 0x40000040ff997424 */ /* 0x000fc600078e00ff */
[----:B------:R-:W-:Y:S01]  /*cd60*/  R2UR UR6, R152 ;  /* 0x00000000980672ca */ /* 0x000fe200000e0000 */
[C---:B------:R-:W-:Y:S01]  /*cd70*/  VIADD R152, R14.reuse, 0x100 ;  /* 0x000001000e987836 */ /* 0x040fe20000000000 */
[----:B------:R-:W-:Y:S01]  /*cd80*/  R2UR UR7, R153 ;  /* 0x00000000990772ca */ /* 0x000fe200000e0000 */
[----:B------:R-:W-:Y:S02]  /*cd90*/  IMAD.MOV.U32 R153, RZ, RZ, 0x40000040 ;  /* 0x40000040ff997424 */ /* 0x000fe400078e00ff */
[----:B------:R-:W-:-:S13]  /*cda0*/  VIADD R14, R14, 0x180 ;  /* 0x000001800e0e7836 */ /* 0x000fda0000000000 */
[----:B------:R-:W-:Y:S01]  /*cdb0*/  HGMMA.64x256x16.F32.BF16 R24, R156, gdesc[UR4].tnspB, R24, gsb0 ;  /* 0x43e000049c187df0 */ /* 0x000fe20008001818 */
[----:B------:R-:W-:Y:S02]  /*cdc0*/  R2UR UR6, R152 ;  /* 0x00000000980672ca */ /* 0x000fe400000e0000 */
[----:B------:R-:W-:Y:S01]  /*cdd0*/  R2UR UR7, R153 ;  /* 0x00000000990772ca */ /* 0x000fe200000e0000 */
[----:B------:R-:W-:Y:S02]  /*cde0*/  WARPGROUP.DEPBAR.LE gsb0, 0x0 ;  /* 0x00008000000079c5 */ /* 0x000fe40000010000 */
[----:B------:R-:W-:-:S15]  /*cdf0*/  WARPGROUP.ARRIVE ;  /* 0x00000000000079c5 */ /* 0x000fde0000000000 */
[----:B------:R-:W-:-:S07]  /*ce00*/  NOP ;  /* 0x0000000000007918 */ /* 0x000fce0000000000 */
[----:B------:R-:W-:Y:S01]  /*ce10*/  HGMMA.64x256x16.F32.BF16 R24, R160, gdesc[UR4].tnspB, R24, gsb0 ;  /* 0x43e00004a0187df0 */ /* 0x000fe20008001818 */
[----:B------:R-:W-:Y:S02]  /*ce20*/  R2UR UR6, R14 ;  /* 0x000000000e0672ca */ /* 0x000fe400000e0000 */
[----:B------:R-:W-:Y:S01]  /*ce30*/  R2UR UR7, R15 ;  /* 0x000000000f0772ca */ /* 0x000fe200000e0000 */
        /* <DEDUP_REMOVED lines=13> */
[----:B------:R-:W-:Y:S05]  /*cf10*/  @!P0 BRA `(.L_x_3914) ;  /* 0x0000000000048947 */ /* 0x000fea0003800000 */
[----:B------:R-:W-:Y:S01]  /*cf20*/  BPT.TRAP 0x1 ;  /* 0x000000040000795c */ /* 0x000fe20000300000 */
.L_x_3914:
[----:B------:R-:W-:Y:S02]  /*cf30*/  VIADD R21, R21, 0x28c60 ;  /* 0x00028c6015157836 */ /* 0x000fe40000000000 */
[----:B------:R-:W-:Y:S02]  /*cf40*/  IMAD.MOV.U32 R15, RZ, RZ, R20 ;  /* 0x000000ffff0f7224 */ /* 0x000fe400078e0014 */
[----:B------:R-:W-:Y:S01]  /*cf50*/  IMAD.MOV.U32 R219, RZ, RZ, R10 ;  /* 0x000000ffffdb7224 */ /* 0x000fe200078e000a */
[----:B------:R-:W-:Y:S01]  /*cf60*/  PRMT R21, R190, 0x654, R21 ;  /* 0x00000654be157816 */ /* 0x000fe20000000015 */
[----:B------:R-:W-:-:S03]  /*cf70*/  IMAD.MOV.U32 R218, RZ, RZ, R19 ;  /* 0x000000ffffda7224 */ /* 0x000fc600078e0013 */
[----:B------:R2:W-:Y:S01]  /*cf80*/  SYNCS.ARRIVE.TRANS64.RED.A1T0 RZ, [R21+URZ], RZ ;  /* 0x000000ff15ff79a7 */ /* 0x0005e2000810043f */
[----:B------:R-:W-:Y:S05]  /*cf90*/  @P1 BRA `(.L_x_3915) ;  /* 0xffffffe4006c1947 */ /* 0x000fea000383ffff */
.L_x_3902:
[----:B------:R-:W-:Y:S05]  /*cfa0*/  BSYNC B0 ;  /* 0x0000000000007941 */ /* 0x000fea0003800000 */
.L_x_3901:
[----:B0-----:R-:W3:Y:S01]  /*cfb0*/  LDL.LU R14, [R1+0x3c] ;  /* 0x00003c00010e7983 */ /* 0x001ee20000300800 */
[----:B-1----:R-:W-:Y:S02]  /*cfc0*/  IMAD.MOV.U32 R156, RZ, RZ, -0x800000 ;  /* 0xff800000ff9c7424 */ /* 0x002fe400078e00ff */
[----:B--2---:R-:W-:Y:S01]  /*cfd0*/  IMAD.MOV.U32 R21, RZ, RZ, -0x800000 ;  /* 0xff800000ff157424 */ /* 0x004fe200078e00ff */
[----:B------:R-:W0:Y:S02]  /*cfe0*/  SHFL.BFLY PT, R0, R11, 0x2, 0x1f ;  /* 0x0c401f000b007f89 */ /* 0x000e2400000e0000 */
[----:B0-----:R-:W-:-:S05]  /*cff0*/  FADD.FTZ R0, R0, R11 ;  /* 0x0000000b00007221 */ /* 0x001fca0000010000 */
[----:B------:R-:W0:Y:S02]  /*d000*/  SHFL.BFLY PT, R4, R0, 0x1, 0x1f ;  /* 0x0c201f0000047f89 */ /* 0x000e2400000e0000 */
[----:B0-----:R-:W-:Y:S01]  /*d010*/  FADD.FTZ R0, R0, R4 ;  /* 0x0000000400007221 */ /* 0x001fe20000010000 */
[----:B------:R-:W-:Y:S01]  /*d020*/  IMAD.MOV.U32 R4, RZ, RZ, RZ ;  /* 0x000000ffff047224 */ /* 0x000fe200078e00ff */
[----:B------:R-:W-:Y:S08]  /*d030*/  BAR.ARV 0x8, 0x100 ;  /* 0x0204000000007b1d */ /* 0x000ff00000002000 */
[----:B------:R-:W-:Y:S01]  /*d040*/  BAR.SYNC.DEFER_BLOCKING 0xf, 0x100 ;  /* 0x03c4000000007b1d */ /* 0x000fe20000010000 */
[----:B------:R-:W-:-:S13]  /*d050*/  FSETP.NE.FTZ.AND P0, PT, R0, RZ, PT ;  /* 0x000000ff0000720b */ /* 0x000fda0003f15000 */
[----:B------:R-:W0:Y:S01]  /*d060*/  @P0 MUFU.RCP R4, R0 ;  /* 0x0000000000040308 */ /* 0x000e220000001000 */
[----:B------:R-:W-:-:S07]  /*d070*/  @P0 FMUL.FTZ R5, R3, 0.69314718246459960938 ;  /* 0x3f31721803050820 */ /* 0x000fce0000410000 */
[----:B------:R-:W1:Y:S01]  /*d080*/  @P0 MUFU.LG2 R0, R0 ;  /* 0x0000000000000308 */ /* 0x000e620000000c00 */
        /* <DEDUP_REMOVED lines=8> */
[----:B-1----:R-:W-:Y:S01]  /*d110*/  @P0 FMUL.FTZ R0, R0, 0.69314718246459960938 ;  /* 0x3f31721800000820 */ /* 0x002fe20000410000 */
[-C--:B------:R-:W-:Y:S01]  /*d120*/  FMUL.FTZ R40, R40, R4.reuse ;  /* 0x0000000428287220 */ /* 0x080fe20000410000 */
[-C--:B------:R-:W-:Y:S01]  /*d130*/  FMUL.FTZ R41, R41, R4.reuse ;  /* 0x0000000429297220 */ /* 0x080fe20000410000 */
[----:B------:R-:W-:Y:S01]  /*d140*/  FMUL.FTZ R44, R44, R4 ;  /* 0x000000042c2c7220 */ /* 0x000fe20000410000 */
[----:B------:R-:W-:Y:S01]  /*d150*/  @P0 FFMA.FTZ R156, R5, R10, R0 ;  /* 0x0000000a059c0223 */ /* 0x000fe20000010000 */
[-C--:B------:R-:W-:Y:S01]  /*d160*/  FMUL.FTZ R45, R45, R4.reuse ;  /* 0x000000042d2d7220 */ /* 0x080fe20000410000 */
[----:B------:R-:W0:Y:S01]  /*d170*/  SHFL.BFLY PT, R0, R12, 0x2, 0x1f ;  /* 0x0c401f000c007f89 */ /* 0x000e2200000e0000 */
        /* <DEDUP_REMOVED lines=23> */
[----:B0-----:R-:W-:Y:S01]  /*d2f0*/  FADD.FTZ R0, R0, R12 ;  /* 0x0000000c00007221 */ /* 0x001fe20000010000 */
[-C--:B------:R-:W-:Y:S01]  /*d300*/  FMUL.FTZ R93, R93, R4.reuse ;  /* 0x000000045d5d7220 */ /* 0x080fe20000410000 */
[-C--:B------:R-:W-:Y:S01]  /*d310*/  FMUL.FTZ R96, R96, R4.reuse ;  /* 0x0000000460607220 */ /* 0x080fe20000410000 */
[-C--:B------:R-:W-:Y:S01]  /*d320*/  FMUL.FTZ R97, R97, R4.reuse ;  /* 0x0000000461617220 */ /* 0x080fe20000410000 */
        /* <DEDUP_REMOVED lines=25> */
[----:B0-----:R-:W-:Y:S01]  /*d4c0*/  FADD.FTZ R5, R0, R5 ;  /* 0x0000000500057221 */ /* 0x001fe20000010000 */
[----:B------:R-:W-:-:S02]  /*d4d0*/  IMAD.MOV.U32 R0, RZ, RZ, RZ ;  /* 0x000000ffff007224 */ /* 0x000fc400078e00ff */
[-C--:B------:R-:W-:Y:S01]  /*d4e0*/  FMUL.FTZ R148, R148, R4.reuse ;  /* 0x0000000494947220 */ /* 0x080fe20000410000 */
[----:B------:R-:W-:Y:S01]  /*d4f0*/  FMUL.FTZ R149, R149, R4 ;  /* 0x0000000495957220 */ /* 0x000fe20000410000 */
        /* <DEDUP_REMOVED lines=17> */
[----:B------:R-:W-:Y:S01]  /*d610*/  ISETP.NE.AND P0, PT, R197, RZ, PT ;  /* 0x000000ffc500720c */ /* 0x000fe20003f05270 */
        /* <DEDUP_REMOVED lines=12> */
[----:B------:R-:W-:-:S02]  /*d6e0*/  @!P0 IMAD R3, R19, 0x40, R195 ;  /* 0x0000004013038824 */ /* 0x000fc400078e02c3 */
[-C--:B------:R-:W-:Y:S01]  /*d6f0*/  FMUL.FTZ R71, R71, R0.reuse ;  /* 0x0000000047477220 */ /* 0x080fe20000410000 */
[----:B------:R-:W-:Y:S02]  /*d700*/  VIADD R19, R19, 0x1 ;  /* 0x0000000113137836 */ /* 0x000fe40000000000 */
[-C--:B------:R-:W-:Y:S01]  /*d710*/  FMUL.FTZ R74, R74, R0.reuse ;  /* 0x000000004a4a7220 */ /* 0x080fe20000410000 */
[----:B------:R-:W-:Y:S02]  /*d720*/  @!P0 IMAD R3, R3, 0x4, R2 ;  /* 0x0000000403038824 */ /* 0x000fe400078e0202 */
[-C--:B------:R-:W-:Y:S01]  /*d730*/  FMUL.FTZ R75, R75, R0.reuse ;  /* 0x000000004b4b7220 */ /* 0x080fe20000410000 */
[-C--:B------:R-:W-:Y:S01]  /*d740*/  FMUL.FTZ R78, R78, R0.reuse ;  /* 0x000000004e4e7220 */ /* 0x080fe20000410000 */
[----:B------:R-:W-:Y:S01]  /*d750*/  ISETP.NE.AND P1, PT, R19, 0x2, PT ;  /* 0x000000021300780c */ /* 0x000fe20003f25270 */
[-C--:B------:R-:W-:Y:S01]  /*d760*/  FMUL.FTZ R79, R79, R0.reuse ;  /* 0x000000004f4f7220 */ /* 0x080fe20000410000 */
[----:B------:R-:W-:Y:S01]  /*d770*/  @!P0 STS [R3+0x28800], R4 ;  /* 0x0288000403008388 */ /* 0x000fe20000000800 */
[-C--:B------:R-:W-:Y:S01]  /*d780*/  FMUL.FTZ R82, R82, R0.reuse ;  /* 0x0000000052527220 */ /* 0x080fe20000410000 */
[-C--:B------:R-:W-:Y:S01]  /*d790*/  FMUL.FTZ R83, R83, R0.reuse ;  /* 0x0000000053537220 */ /* 0x080fe20000410000 */
[-C--:B------:R-:W-:Y:S01]  /*d7a0*/  FMUL.FTZ R86, R86, R0.reuse ;  /* 0x0000000056567220 */ /* 0x080fe20000410000 */
[----:B------:R0:W-:Y:S01]  /*d7b0*/  @!P0 STS [R3+0x28820], R0 ;  /* 0x0288200003008388 */ /* 0x0001e20000000800 */
        /* <DEDUP_REMOVED lines=33> */
[----:B0-----:R-:W-:Y:S01]  /*d9d0*/  SEL R0, RZ, 0x1, P1 ;  /* 0x00000001ff007807 */ /* 0x001fe20000800000 */
[----:B------:R-:W-:Y:S06]  /*d9e0*/  BAR.ARV 0xe, 0x100 ;  /* 0x0384000000007b1d */ /* 0x000fec0000002000 */
[----:B------:R-:W-:-:S02]  /*d9f0*/  PLOP3.LUT P0, PT, PT, PT, PT, 0x8, 0x0 ;  /* 0x000000000000781c */ /* 0x000fc40003f0e170 */
[----:B------:R-:W-:Y:S02]  /*da00*/  LOP3.LUT R185, R185, R0, RZ, 0x3c, !PT ;  /* 0x00000000b9b97212 */ /* 0x000fe400078e3cff */
[----:B------:R-:W-:Y:S01]  /*da10*/  SEL R19, R19, RZ, P1 ;  /* 0x000000ff13137207 */ /* 0x000fe20000800000 */
[----:B---3--:R-:W-:-:S05]  /*da20*/  VIADD R14, R14, 0x1 ;  /* 0x000000010e0e7836 */ /* 0x008fca0000000000 */
[----:B------:R0:W-:Y:S03]  /*da30*/  STL [R1+0x3c], R14 ;  /* 0x00003c0e01007387 */ /* 0x0001e60000100800 */
.L_x_3844:
[----:B------:R-:W-:Y:S05]  /*da40*/  BSYNC B7 ;  /* 0x0000000000077941 */ /* 0x000fea0003800000 */
.L_x_3840:
[----:B------:R-:W2:Y:S08]  /*da50*/  S2UR UR4, SR_CgaCtaId ;  /* 0x00000000000479c3 */ /* 0x000eb00000008800 */
[----:B------:R-:W-:Y:S01]  /*da60*/  BAR.SYNC.DEFER_BLOCKING 0x5, 0x180 ;  /* 0x0146000000007b1d */ /* 0x000fe20000010000 */
[----:B------:R-:W-:-:S05]  /*da70*/  MOV R2, 0x400 ;  /* 0x0000040000027802 */ /* 0x000fca0000000f00 */
[----:B------:R-:W-:Y:S01]  /*da80*/  BSSY B0, `(.L_x_3916) ;  /* 0x0000507000007945 */ /* 0x000fe20003800000 */
[----:B--2---:R-:W-:-:S05]  /*da90*/  IMAD.U32 R190, RZ, RZ, UR4 ;  /* 0x00000004ffbe7e24 */ /* 0x004fca000f8e00ff */
[----:B------:R-:W-:-:S05]  /*daa0*/  LEA R2, R190, R2, 0x18 ;  /* 0x00000002be027211 */ /* 0x000fca00078ec0ff */
[----:B-----5:R2:W3:Y:S01]  /*dab0*/  LDS.128 R152, [R2+0x28cd0] ;  /* 0x028cd00002987984 */ /* 0x0204e20000000c00 */
[----:B------:R-:W-:Y:S06]  /*dac0*/  BAR.ARV 0x4, 0x180 ;  /* 0x0106000000007b1d */ /* 0x000fec0000002000 */
[----:B------:R-:W-:Y:S05]  /*dad0*/  @P0 BRA `(.L_x_3917) ;  /* 0x0000003c00ec0947 */ /* 0x000fea0003800000 */
[----:B------:R-:W4:Y:S01]  /*dae0*/  LDL R3, [R1+0x58] ;  /* 0x0000580001037983 */ /* 0x000f220000100800 */
[----:B------:R-:W1:Y:S01]  /*daf0*/  S2R R0, SR_SWINHI ;  /* 0x0000000000007919 */ /* 0x000e620000002f00 */
[----:B------:R-:W-:Y:S01]  /*db00*/  F2FP.BF16.F32.PACK_AB R6, R29, R28 ;  /* 0x0000001c1d06723e */ /* 0x000fe200000010ff */
[----:B------:R-:W-:Y:S01]  /*db10*/  ULDC.64 UR6, c[0x0][0xc00] ;  /* 0x0003000000067ab9 */ /* 0x000fe20000000a00 */
[----:B------:R-:W-:Y:S01]  /*db20*/  F2FP.BF16.F32.PACK_AB R7, R31, R30 ;  /* 0x0000001e1f07723e */ /* 0x000fe200000010ff */
[----:B---3--:R-:W3:Y:S01]  /*db30*/  LDL.LU R152, [R1+0x1c] ;  /* 0x00001c0001987983 */ /* 0x008ee20000300800 */
[----:B------:R-:W-:Y:S01]  /*db40*/  F2FP.BF16.F32.PACK_AB R8, R33, R32 ;  /* 0x000000202108723e */ /* 0x000fe200000010ff */
[----:B------:R-:W-:Y:S01]  /*db50*/  ULDC.64 UR4, c[0x0][0xc08] ;  /* 0x0003020000047ab9 */ /* 0x000fe20000000a00 */
[----:B------:R-:W-:Y:S01]  /*db60*/  F2FP.BF16.F32.PACK_AB R9, R35, R34 ;  /* 0x000000222309723e */ /* 0x000fe200000010ff */
[----:B------:R-:W2:Y:S01]  /*db70*/  LDL.LU R20, [R1+0x20] ;  /* 0x0000200001147983 */ /* 0x000ea20000300800 */
[----:B0-----:R-:W-:-:S02]  /*db80*/  MOV R14, R2 ;  /* 0x00000002000e7202 */ /* 0x001fc40000000f00 */
[----:B-1----:R-:W-:Y:S02]  /*db90*/  MOV R15, R0 ;  /* 0x00000000000f7202 */ /* 0x002fe40000000f00 */
[----:B------:R-:W-:Y:S02]  /*dba0*/  F2FP.BF16.F32.PACK_AB R10, R37, R36 ;  /* 0x00000024250a723e */ /* 0x000fe400000010ff */
[----:B------:R-:W-:Y:S01]  /*dbb0*/  F2FP.BF16.F32.PACK_AB R11, R39, R38 ;  /* 0x00000026270b723e */ /* 0x000fe200000010ff */
[----:B------:R-:W-:Y:S01]  /*dbc0*/  BAR.SYNC.DEFER_BLOCKING 0x1, 0x100 ;  /* 0x0044000000007b1d */ /* 0x000fe20000010000 */
[----:B----4-:R-:W-:-:S03]  /*dbd0*/  IMAD.WIDE R12, R3, 0x2, R14 ;  /* 0x00000002030c7825 */ /* 0x010fc600078e020e */
[----:B------:R-:W-:Y:S01]  /*dbe0*/  LOP3.LUT R0, R12, 0x380, RZ, 0xc0, !PT ;  /* 0x000003800c007812 */ /* 0x000fe200078ec0ff */
[----:B------:R-:W-:-:S03]  /*dbf0*/  IMAD.MOV.U32 R5, RZ, RZ, R13 ;  /* 0x000000ffff057224 */ /* 0x000fc600078e000d */
[----:B------:R-:W-:-:S04]  /*dc00*/  SHF.R.U64 R0, R0, 0x3, RZ ;  /* 0x0000000300007819 */ /* 0x000fc800000012ff */
[----:B------:R-:W-:-:S04]  /*dc10*/  LOP3.LUT R4, R0, R12, RZ, 0x3c, !PT ;  /* 0x0000000c00047212 */ /* 0x000fc800078e3cff */
[----:B------:R-:W-:Y:S02]  /*dc20*/  MOV R0, R4 ;  /* 0x0000000400007202 */ /* 0x000fe40000000f00 */
[----:B------:R-:W-:Y:S02]  /*dc30*/  F2FP.BF16.F32.PACK_AB R4, R25, R24 ;  /* 0x000000181904723e */ /* 0x000fe400000010ff */
[----:B------:R-:W-:-:S05]  /*dc40*/  F2FP.BF16.F32.PACK_AB R5, R27, R26 ;  /* 0x0000001a1b05723e */ /* 0x000fca00000010ff */
[----:B------:R0:W-:Y:S02]  /*dc50*/  STSM.16.M88.4 [R0], R4 ;  /* 0x0000000400007844 */ /* 0x0001e40000000200 */
[----:B0-----:R-:W-:-:S04]  /*dc60*/  IADD3 R4, P0, R12, 0x20, RZ ;  /* 0x000000200c047810 */ /* 0x001fc80007f1e0ff */
[----:B------:R-:W-:Y:S01]  /*dc70*/  LOP3.LUT R0, R4, 0x380, RZ, 0xc0, !PT ;  /* 0x0000038004007812 */ /* 0x000fe200078ec0ff */
[----:B------:R-:W-:-:S03]  /*dc80*/  IMAD.X R5, RZ, RZ, R13, P0 ;  /* 0x000000ffff057224 */ /* 0x000fc600000e060d */
[----:B------:R-:W-:-:S04]  /*dc90*/  SHF.R.U64 R0, R0, 0x3, RZ ;  /* 0x0000000300007819 */ /* 0x000fc800000012ff */
[----:B------:R-:W-:-:S04]  /*dca0*/  LOP3.LUT R4, R0, R4, RZ, 0x3c, !PT ;  /* 0x0000000400047212 */ /* 0x000fc800078e3cff */
[----:B------:R-:W-:-:S05]  /*dcb0*/  MOV R4, R4 ;  /* 0x0000000400047202 */ /* 0x000fca0000000f00 */
[----:B------:R0:W-:Y:S02]  /*dcc0*/  STSM.16.M88.4 [R4], R8 ;  /* 0x0000000804007844 */ /* 0x0001e40000000200 */
[----:B0-----:R-:W-:-:S04]  /*dcd0*/  IADD3 R4, P0, R12, 0x40, RZ ;  /* 0x000000400c047810 */ /* 0x001fc80007f1e0ff */
[----:B------:R-:W-:Y:S01]  /*dce0*/  LOP3.LUT R0, R4, 0x380, RZ, 0xc0, !PT ;  /* 0x0000038004007812 */ /* 0x000fe200078ec0ff */
[----:B------:R-:W-:-:S03]  /*dcf0*/  IMAD.X R5, RZ, RZ, R13, P0 ;  /* 0x000000ffff057224 */ /* 0x000fc600000e060d */
[----:B------:R-:W-:-:S04]  /*dd00*/  SHF.R.U64 R0, R0, 0x3, RZ ;  /* 0x0000000300007819 */ /* 0x000fc800000012ff */
[----:B------:R-:W-:Y:S02]  /*dd10*/  LOP3.LUT R4, R0, R4, RZ, 0x3c, !PT ;  /* 0x0000000400047212 */ /* 0x000fe400078e3cff */
[----:B------:R-:W-:Y:S02]  /*dd20*/  F2FP.BF16.F32.PACK_AB R6, R45, R44 ;  /* 0x0000002c2d06723e */ /* 0x000fe400000010ff */
[----:B------:R-:W-:Y:S02]  /*dd30*/  MOV R0, R4 ;  /* 0x0000000400007202 */ /* 0x000fe40000000f00 */
[----:B------:R-:W-:Y:S02]  /*dd40*/  F2FP.BF16.F32.PACK_AB R4, R41, R40 ;  /* 0x000000282904723e */ /* 0x000fe400000010ff */
[----:B------:R-:W-:Y:S02]  /*dd50*/  F2FP.BF16.F32.PACK_AB R5, R43, R42 ;  /* 0x0000002a2b05723e */ /* 0x000fe400000010ff */
[----:B------:R-:W-:-:S05]  /*dd60*/  F2FP.BF16.F32.PACK_AB R7, R47, R46 ;  /* 0x0000002e2f07723e */ /* 0x000fca00000010ff */
        /* <DEDUP_REMOVED lines=131> */
[----:B------:R-:W-:-:S02]  /*e5a0*/  F2FP.BF16.F32.PACK_AB R7, R143, R142 ;  /* 0x0000008e8f07723e */ /* 0x000fc400000010ff */
[----:B------:R-:W-:-:S03]  /*e5b0*/  IADD3 R0, P0, R12, 0x6060, RZ ;  /* 0x000060600c007810 */ /* 0x000fc60007f1e0ff */
[----:B------:R0:W-:Y:S02]  /*e5c0*/  STSM.16.M88.4 [R3], R4 ;  /* 0x0000000403007844 */ /* 0x0001e40000000200 */
[----:B------:R-:W-:Y:S01]  /*e5d0*/  IMAD.X R13, RZ, RZ, R13, P0 ;  /* 0x000000ffff0d7224 */ /* 0x000fe200000e060d */
[----:B------:R-:W-:Y:S02]  /*e5e0*/  F2FP.BF16.F32.PACK_AB R8, R145, R144 ;  /* 0x000000909108723e */ /* 0x000fe400000010ff */
[----:B0-----:R-:W-:-:S04]  /*e5f0*/  LOP3.LUT R3, R0, 0x380, RZ, 0xc0, !PT ;  /* 0x0000038000037812 */ /* 0x001fc800078ec0ff */
[----:B------:R-:W-:-:S04]  /*e600*/  SHF.R.U64 R3, R3, 0x3, RZ ;  /* 0x0000000303037819 */ /* 0x000fc800000012ff */
[----:B------:R-:W-:Y:S02]  /*e610*/  LOP3.LUT R12, R3, R0, RZ, 0x3c, !PT ;  /* 0x00000000030c7212 */ /* 0x000fe400078e3cff */
[----:B---3--:R-:W-:Y:S02]  /*e620*/  IADD3 R6, P0, R152, UR6, RZ ;  /* 0x0000000698067c10 */ /* 0x008fe4000ff1e0ff */
[----:B------:R-:W-:Y:S02]  /*e630*/  MOV R12, R12 ;  /* 0x0000000c000c7202 */ /* 0x000fe40000000f00 */
[----:B------:R-:W-:Y:S02]  /*e640*/  F2FP.BF16.F32.PACK_AB R9, R147, R146 ;  /* 0x000000929309723e */ /* 0x000fe400000010ff */
[----:B------:R-:W-:Y:S02]  /*e650*/  F2FP.BF16.F32.PACK_AB R10, R149, R148 ;  /* 0x00000094950a723e */ /* 0x000fe400000010ff */
[----:B------:R-:W-:-:S02]  /*e660*/  F2FP.BF16.F32.PACK_AB R11, R151, R150 ;  /* 0x00000096970b723e */ /* 0x000fc400000010ff */
[----:B--2---:R-:W-:Y:S02]  /*e670*/  IADD3.X R7, R20, UR7, RZ, P0, !PT ;  /* 0x0000000714077c10 */ /* 0x004fe400087fe4ff */
[----:B------:R-:W-:Y:S01]  /*e680*/  ISETP.NE.U32.AND P0, PT, RZ, UR4, PT ;  /* 0x00000004ff007c0c */ /* 0x000fe2000bf05070 */
[----:B------:R0:W-:Y:S01]  /*e690*/  STSM.16.M88.4 [R12], R8 ;  /* 0x000000080c007844 */ /* 0x0001e20000000200 */
[----:B------:R-:W-:Y:S02]  /*e6a0*/  BAR.SYNC.DEFER_BLOCKING 0x1, 0x100 ;  /* 0x0044000000007b1d */ /* 0x000fe40000010000 */
[----:B------:R-:W-:Y:S02]  /*e6b0*/  ISETP.NE.AND.EX P0, PT, RZ, UR5, PT, P0 ;  /* 0x00000005ff007c0c */ /* 0x000fe4000bf05300 */
[----:B------:R-:W-:-:S04]  /*e6c0*/  ISETP.NE.U32.AND P1, PT, RZ, UR6, PT ;  /* 0x00000006ff007c0c */ /* 0x000fc8000bf25070 */
[----:B------:R-:W-:Y:S01]  /*e6d0*/  ISETP.NE.AND.EX P1, PT, RZ, UR7, PT, P1 ;  /* 0x00000007ff007c0c */ /* 0x000fe2000bf25310 */
[----:B------:R-:W-:-:S06]  /*e6e0*/  IMAD.MOV.U32 R4, RZ, RZ, RZ ;  /* 0x000000ffff047224 */ /* 0x000fcc00078e00ff */
[----:B0-----:R-:W-:Y:S01]  /*e6f0*/  @P0 IADD3 R8, P2, R152, UR4, RZ ;  /* 0x0000000498080c10 */ /* 0x001fe2000ff5e0ff */
[----:B------:R-:W-:Y:S02]  /*e700*/  ULDC UR4, c[0x0][0xa88] ;  /* 0x0002a20000047ab9 */ /* 0x000fe40000000800 */
[----:B------:R-:W-:Y:S01]  /*e710*/  IMAD.U32 R3, RZ, RZ, UR4 ;  /* 0x00000004ff037e24 */ /* 0x000fe2000f8e00ff */
[----:B------:R-:W-:Y:S02]  /*e720*/  @P0 IADD3.X R9, R20, UR5, RZ, P2, !PT ;  /* 0x0000000514090c10 */ /* 0x000fe400097fe4ff */
[----:B------:R0:W5:Y:S04]  /*e730*/  @P1 LDG.E R4, desc[UR42][R6.64] ;  /* 0x0000002a06041981 */ /* 0x000168000c1e1900 */
[----:B------:R0:W5:Y:S01]  /*e740*/  @P0 LDG.E R3, desc[UR42][R8.64] ;  /* 0x0000002a08030981 */ /* 0x000162000c1e1900 */
[----:B------:R-:W-:Y:S05]  /*e750*/  @P0 BRA `(.L_x_3918) ;  /* 0x0000000000100947 */ /* 0x000fea0003800000 */
[----:B------:R-:W-:Y:S05]  /*e760*/  @!P1 BRA `(.L_x_3918) ;  /* 0x00000000000c9947 */ /* 0x000fea0003800000 */
[----:B-----5:R-:W2:Y:S04]  /*e770*/  LDG.E R3, desc[UR42][R6.64] ;  /* 0x0000002a06037981 */ /* 0x020ea8000c1e1900 */
[----:B0-----:R-:W2:Y:S02]  /*e780*/  LDG.E R6, desc[UR42][R6.64+0x4] ;  /* 0x0000042a06067981 */ /* 0x001ea4000c1e1900 */
[----:B--2---:R-:W-:-:S07]  /*e790*/  IMAD.IADD R3, R6, 0x1, -R3 ;  /* 0x0000000106037824 */ /* 0x004fce00078e0a03 */
.L_x_3918:
[----:B------:R-:W2:Y:S01]  /*e7a0*/  LDL R0, [R1+0x44] ;  /* 0x0000440001007983 */ /* 0x000ea20000100800 */
[----:B------:R-:W-:-:S03]  /*e7b0*/  ULDC UR4, c[0x0][0xad4] ;  /* 0x0002b50000047ab9 */ /* 0x000fc60000000800 */
[----:B------:R-:W3:Y:S04]  /*e7c0*/  LDL.LU R5, [R1+0x18] ;  /* 0x0000180001057983 */ /* 0x000ee80000300800 */
[----:B------:R1:W5:Y:S04]  /*e7d0*/  LDL R159, [R1+0x14] ;  /* 0x00001400019f7983 */ /* 0x0003680000100800 */
[----:B------:R1:W5:Y:S04]  /*e7e0*/  LDL R158, [R1+0x24] ;  /* 0x00002400019e7983 */ /* 0x0003680000100800 */
[----:B--2---:R-:W2:Y:S01]  /*e7f0*/  SHFL.IDX PT, R0, R0, RZ, 0x1f ;  /* 0x00001fff00007589 */ /* 0x004ea200000e0000 */
[----:B---3--:R-:W-:-:S02]  /*e800*/  ISETP.NE.AND P1, PT, R5, RZ, PT ;  /* 0x000000ff0500720c */ /* 0x008fc40003f25270 */
[----:B--2---:R-:W-:Y:S02]  /*e810*/  ISETP.NE.AND P0, PT, R0, RZ, PT ;  /* 0x000000ff0000720c */ /* 0x004fe40003f05270 */
[----:B------:R-:W-:Y:S02]  /*e820*/  SEL R0, R5, UR4, P1 ;  /* 0x0000000405007c07 */ /* 0x000fe40008800000 */
[----:B-----5:R-:W-:-:S09]  /*e830*/  SHF.R.S32.HI R5, RZ, 0x1f, R4 ;  /* 0x0000001fff057819 */ /* 0x020fd20000011404 */
[----:B-1----:R-:W-:Y:S05]  /*e840*/  @P0 BRA `(.L_x_3919) ;  /* 0x0000000400040947 */ /* 0x002fea0003800000 */
[----:B------:R-:W2:Y:S01]  /*e850*/  LDL.LU R11, [R1+0x40] ;  /* 0x00004000010b7983 */ /* 0x000ea20000300800 */
[----:B------:R-:W-:Y:S01]  /*e860*/  IMAD.MOV.U32 R10, RZ, RZ, 0x9b8 ;  /* 0x000009b8ff0a7424 */ /* 0x000fe200078e00ff */
[----:B------:R-:W-:Y:S01]  /*e870*/  ISETP.GT.AND P1, PT, R0, 0x1, PT ;  /* 0x000000010000780c */ /* 0x000fe20003f24270 */
[----:B------:R-:W1:Y:S01]  /*e880*/  LDC R157, c[0x0][0xbe8] ;  /* 0x0002fa00ff9d7b82 */ /* 0x000e620000000800 */
[----:B------:R-:W3:Y:S04]  /*e890*/  LDL R20, [R1+0x50] ;  /* 0x0000500001147983 */ /* 0x000ee80000100800 */
[----:B------:R-:W4:Y:S01]  /*e8a0*/  LDL R152, [R1+0x38] ;  /* 0x0000380001987983 */ /* 0x000f220000100800 */
[----:B------:R-:W-:Y:S02]  /*e8b0*/  SEL R10, R10, 0x978, P1 ;  /* 0x000009780a0a7807 */ /* 0x000fe40000800000 */
[----:B------:R-:W-:Y:S01]  /*e8c0*/  ISETP.NE.U32.AND P0, PT, RZ, UR6, PT ;  /* 0x00000006ff007c0c */ /* 0x000fe2000bf05070 */
[----:B------:R-:W5:Y:S01]  /*e8d0*/  LDL R161, [R1+0x54] ;  /* 0x0000540001a17983 */ /* 0x000f620000100800 */
[----:B0-----:R-:W0:Y:S02]  /*e8e0*/  LDC.64 R6, c[0x0][R10+0x220] ;  /* 0x000088000a067b82 */ /* 0x001e240000000a00 */
[----:B------:R-:W-:Y:S01]  /*e8f0*/  ISETP.NE.AND.EX P0, PT, RZ, UR7, PT, P0 ;  /* 0x00000007ff007c0c */ /* 0x000fe2000bf05300 */
[----:B------:R-:W5:Y:S03]  /*e900*/  LDL R160, [R1+0x48] ;  /* 0x0000480001a07983 */ /* 0x000f660000100800 */
[----:B------:R-:W-:-:S02]  /*e910*/  SEL R12, R159, RZ, !P0 ;  /* 0x000000ff9f0c7207 */ /* 0x000fc40004000000 */
[----:B------:R-:W1:Y:S03]  /*e920*/  LDC.64 R8, c[0x0][R10+0x218] ;  /* 0x000086000a087b82 */ /* 0x000e660000000a00 */
[----:B0-----:R-:W-:Y:S01]  /*e930*/  IMAD R7, R7, R12, RZ ;  /* 0x0000000c07077224 */ /* 0x001fe200078e02ff */
[----:B--2---:R-:W-:-:S05]  /*e940*/  SEL R11, R11, RZ, !P0 ;  /* 0x000000ff0b0b7207 */ /* 0x004fca0004000000 */
[C---:B------:R-:W-:Y:S02]  /*e950*/  IMAD R11, R6.reuse, R11, R7 ;  /* 0x0000000b060b7224 */ /* 0x040fe400078e0207 */
[----:B------:R-:W-:-:S04]  /*e960*/  IMAD.WIDE.U32 R6, R6, R12, RZ ;  /* 0x0000000c06067225 */ /* 0x000fc800078e00ff */
[-C--:B-1----:R-:W-:Y:S02]  /*e970*/  IMAD R12, R9, R184.reuse, RZ ;  /* 0x000000b8090c7224 */ /* 0x082fe400078e02ff */
[----:B------:R-:W-:-:S04]  /*e980*/  IMAD.WIDE.U32 R8, R8, R184, RZ ;  /* 0x000000b808087225 */ /* 0x000fc800078e00ff */
[----:B------:R-:W-:Y:S01]  /*e990*/  IMAD.IADD R12, R9, 0x1, R12 ;  /* 0x00000001090c7824 */ /* 0x000fe200078e020c */
[----:B------:R-:W-:Y:S02]  /*e9a0*/  IADD3 R13, P2, P3, R6, R8, R4 ;  /* 0x00000008060d7210 */ /* 0x000fe40007b5e004 */
[----:B------:R-:W0:Y:S01]  /*e9b0*/  LDC.64 R8, c[0x0][R10+0x228] ;  /* 0x00008a000a087b82 */ /* 0x000e220000000a00 */
[----:B------:R-:W-:Y:S01]  /*e9c0*/  ISETP.NE.AND P0, PT, R157, 0x1, PT ;  /* 0x000000019d00780c */ /* 0x000fe20003f05270 */
[----:B------:R-:W-:-:S12]  /*e9d0*/  IMAD.IADD R11, R7, 0x1, R11 ;  /* 0x00000001070b7824 */ /* 0x000fd800078e020b */
[----:B------:R-:W1:Y:S08]  /*e9e0*/  @P0 LDC R7, c[0x0][0xbec] ;  /* 0x0002fb00ff070b82 */ /* 0x000e700000000800 */
[----:B------:R-:W2:Y:S01]  /*e9f0*/  @P0 LDC R6, c[0x0][0xbf0] ;  /* 0x0002fc00ff060b82 */ /* 0x000ea20000000800 */
[----:B---3--:R-:W-:Y:S01]  /*ea00*/  IMAD R20, R158, 0x40, R20 ;  /* 0x000000409e147824 */ /* 0x008fe200078e0214 */
[----:B----4-:R-:W-:-:S02]  /*ea10*/  SEL R152, R152, RZ, P1 ;  /* 0x000000ff98987207 */ /* 0x010fc40000800000 */
[----:B------:R-:W-:Y:S01]  /*ea20*/  IADD3.X R11, R11, R12, R5, P2, P3 ;  /* 0x0000000c0b0b7210 */ /* 0x000fe200017e6405 */
[----:B------:R-:W-:Y:S02]  /*ea30*/  IMAD.MOV.U32 R12, RZ, RZ, R20 ;  /* 0x000000ffff0c7224 */ /* 0x000fe400078e0014 */
[----:B-1----:R-:W-:-:S05]  /*ea40*/  @P0 IMAD.HI.U32 R7, R20, R7, RZ ;  /* 0x0000000714070227 */ /* 0x002fca00078e00ff */
[----:B--2---:R-:W-:Y:S01]  /*ea50*/  @P0 SHF.R.U32.HI R12, RZ, R6, R7 ;  /* 0x00000006ff0c0219 */ /* 0x004fe20000011607 */
[----:B0-----:R-:W-:-:S04]  /*ea60*/  IMAD.WIDE.U32 R6, R8, R152, RZ ;  /* 0x0000009808067225 */ /* 0x001fc800078e00ff */
[----:B------:R-:W-:-:S04]  /*ea70*/  IMAD R8, R9, R152, RZ ;  /* 0x0000009809087224 */ /* 0x000fc800078e02ff */
[----:B------:R-:W-:Y:S02]  /*ea80*/  IMAD.IADD R7, R7, 0x1, R8 ;  /* 0x0000000107077824 */ /* 0x000fe400078e0208 */
[----:B------:R0:W1:Y:S01]  /*ea90*/  LDC.64 R8, c[0x0][R10+0x210] ;  /* 0x000084000a087b82 */ /* 0x0000620000000a00 */
[----:B------:R-:W-:Y:S01]  /*eaa0*/  IADD3 R6, P0, P2, R12, R13, R6 ;  /* 0x0000000d0c067210 */ /* 0x000fe20007a1e006 */
[--C-:B------:R-:W-:Y:S01]  /*eab0*/  IMAD.MOV R13, RZ, RZ, -R12.reuse ;  /* 0x000000ffff0d7224 */ /* 0x100fe200078e0a0c */
[----:B------:R-:W-:-:S03]  /*eac0*/  SHF.R.S32.HI R12, RZ, 0x1f, R12 ;  /* 0x0000001fff0c7819 */ /* 0x000fc6000001140c */
[----:B------:R-:W-:Y:S01]  /*ead0*/  IMAD R13, R157, R13, R20 ;  /* 0x0000000d9d0d7224 */ /* 0x000fe200078e0214 */
[----:B------:R-:W-:-:S04]  /*eae0*/  IADD3.X R7, R12, R11, R7, P0, P2 ;  /* 0x0000000b0c077210 */ /* 0x000fc800007e4407 */
[----:B0-----:R-:W-:Y:S01]  /*eaf0*/  SHF.R.S32.HI R10, RZ, 0x1f, R13 ;  /* 0x0000001fff0a7819 */ /* 0x001fe2000001140d */
[-C--:B-1----:R-:W-:Y:S02]  /*eb00*/  IMAD R9, R9, R13.reuse, RZ ;  /* 0x0000000d09097224 */ /* 0x082fe400078e02ff */
[----:B------:R-:W-:-:S04]  /*eb10*/  IMAD.WIDE.U32 R6, R8, R13, R6 ;  /* 0x0000000d08067225 */ /* 0x000fc800078e0006 */
[----:B------:R-:W-:Y:S02]  /*eb20*/  IMAD R10, R8, R10, R9 ;  /* 0x0000000a080a7224 */ /* 0x000fe400078e0209 */
[----:B------:R-:W0:Y:S08]  /*eb30*/  LDC.64 R8, c[0x0][0xba8] ;  /* 0x0002ea00ff087b82 */ /* 0x000e300000000a00 */
[----:B0-----:R-:W0:Y:S08]  /*eb40*/  @!P1 LDC R8, c[0x0][0xb50] ;  /* 0x0002d400ff089b82 */ /* 0x001e300000000800 */
[----:B------:R-:W1:Y:S01]  /*eb50*/  @!P1 LDC R9, c[0x0][0xb54] ;  /* 0x0002d500ff099b82 */ /* 0x000e620000000800 */
[----:B------:R-:W-:-:S02]  /*eb60*/  IMAD.IADD R10, R7, 0x1, R10 ;  /* 0x00000001070a7824 */ /* 0x000fc400078e020a */
[----:B------:R-:W-:Y:S01]  /*eb70*/  IMAD R11, R158, 0x40, R195 ;  /* 0x000000409e0b7824 */ /* 0x000fe200078e02c3 */
[----:B0-----:R-:W-:-:S04]  /*eb80*/  LEA R8, P0, R6, R8, 0x2 ;  /* 0x0000000806087211 */ /* 0x001fc800078010ff */
[----:B-1----:R-:W-:Y:S01]  /*eb90*/  LEA.HI.X R9, R6, R9, R10, 0x2, P0 ;  /* 0x0000000906097211 */ /* 0x002fe200000f140a */
[----:B-----5:R-:W-:Y:S02]  /*eba0*/  IMAD.MOV R6, RZ, RZ, -R161 ;  /* 0x000000ffff067224 */ /* 0x020fe400078e0aa1 */
[----:B------:R-:W-:Y:S02]  /*ebb0*/  IMAD R10, R3, R157, RZ ;  /* 0x0000009d030a7224 */ /* 0x000fe400078e02ff */
[----:B------:R-:W-:Y:S01]  /*ebc0*/  SHFL.IDX PT, R7, R9, RZ, 0x1c1f ;  /* 0x001c1fff09077589 */ /* 0x000fe200000e0000 */
[----:B------:R-:W-:-:S03]  /*ebd0*/  ISETP.NE.AND P0, PT, R160, R6, PT ;  /* 0x00000006a000720c */ /* 0x000fc60003f05270 */
[----:B------:R-:W0:Y:S04]  /*ebe0*/  SHFL.IDX PT, R6, R8, RZ, 0x1c1f ;  /* 0x001c1fff08067589 */ /* 0x000e2800000e0000 */
[----:B------:R-:W-:Y:S04]  /*ebf0*/  SHFL.IDX PT, R8, R8, 0x1, 0x1c1f ;  /* 0x003c1f0008087f89 */ /* 0x000fe800000e0000 */
[----:B------:R-:W1:Y:S01]  /*ec00*/  SHFL.IDX PT, R9, R9, 0x1, 0x1c1f ;  /* 0x003c1f0009097f89 */ /* 0x000e6200000e0000 */
[C---:B------:R-:W-:Y:S01]  /*ec10*/  ISETP.GE.OR P1, PT, R11.reuse, R10, P0 ;  /* 0x0000000a0b00720c */ /* 0x040fe20000726670 */
[----:B------:R-:W-:-:S05]  /*ec20*/  VIADD R11, R11, 0x8 ;  /* 0x000000080b0b7836 */ /* 0x000fca0000000000 */
[----:B------:R-:W-:-:S07]  /*ec30*/  ISETP.GE.OR P0, PT, R11, R10, P0 ;  /* 0x0000000a0b00720c */ /* 0x000fce0000706670 */
[----:B0-----:R2:W-:Y:S06]  /*ec40*/  @!P1 ST.E desc[UR42][R6.64], R156 ;  /* 0x0000009c06009985 */ /* 0x0015ec000c10192a */
[----:B-1----:R2:W-:Y:S02]  /*ec50*/  @!P0 ST.E desc[UR42][R8.64], R21 ;  /* 0x0000001508008985 */ /* 0x0025e4000c10192a */
.L_x_3919:
[----:B------:R-:W-:Y:S02]  /*ec60*/  ISETP.GT.AND P1, PT, R0, 0x1, PT ;  /* 0x000000010000780c */ /* 0x000fe40003f24270 */
[----:B------:R-:W-:-:S04]  /*ec70*/  ISETP.NE.U32.AND P0, PT, RZ, UR6, PT ;  /* 0x00000006ff007c0c */ /* 0x000fc8000bf05070 */
[----:B------:R-:W-:-:S04]  /*ec80*/  ISETP.NE.AND.EX P0, PT, RZ, UR7, PT, P0 ;  /* 0x00000007ff007c0c */ /* 0x000fc8000bf05300 */
[----:B------:R-:W-:-:S03]  /*ec90*/  SEL R0, R159, RZ, !P0 ;  /* 0x000000ff9f007207 */ /* 0x000fc60004000000 */
[----:B------:R-:W-:Y:S06]  /*eca0*/  @P1 BRA `(.L_x_3920) ;  /* 0x0000001000601947 */ /* 0x000fec0003800000 */
[----:B------:R-:W1:Y:S01]  /*ecb0*/  S2R R20, SR_TID.X ;  /* 0x0000000000147919 */ /* 0x000e620000002100 */
[----:B------:R-:W3:Y:S01]  /*ecc0*/  LDC R80, c[0x0][0xbe8] ;  /* 0x0002fa00ff507b82 */ /* 0x000ee20000000800 */
[----:B------:R-:W-:Y:S01]  /*ecd0*/  ULDC.64 UR4, c[0x0][0xaa0] ;  /* 0x0002a80000047ab9 */ /* 0x000fe20000000a00 */
[----:B-1----:R-:W-:-:S05]  /*ece0*/  VIADD R20, R20, 0xffffff80 ;  /* 0xffffff8014147836 */ /* 0x002fca0000000000 */
[----:B0-2---:R-:W-:-:S04]  /*ecf0*/  SHF.R.S32.HI R7, RZ, 0x1f, R20 ;  /* 0x0000001fff077819 */ /* 0x005fc80000011414 */
[----:B------:R-:W-:-:S04]  /*ed00*/  LEA.HI R7, R7, R20, RZ, 0x3 ;  /* 0x0000001407077211 */ /* 0x000fc800078f18ff */
[----:B------:R-:W-:-:S05]  /*ed10*/  SHF.R.S32.HI R6, RZ, 0x3, R7 ;  /* 0x00000003ff067819 */ /* 0x000fca0000011407 */
[----:B------:R-:W-:-:S04]  /*ed20*/  IMAD R9, R6, 0x40, R192 ;  /* 0x0000004006097824 */ /* 0x000fc800078e02c0 */
[----:B------:R-:W-:-:S03]  /*ed30*/  IMAD.WIDE R14, R9, 0x2, R14 ;  /* 0x00000002090e7825 */ /* 0x000fc600078e020e */
[C---:B------:R-:W-:Y:S01]  /*ed40*/  IADD3 R37, P0, R14.reuse, 0x5000, RZ ;  /* 0x000050000e257810 */ /* 0x040fe20007f1e0ff */
[----:B------:R-:W-:Y:S01]  /*ed50*/  IMAD R5, R5, UR4, RZ ;  /* 0x0000000405057c24 */ /* 0x000fe2000f8e02ff */
[----:B------:R-:W-:Y:S02]  /*ed60*/  LOP3.LUT R7, R7, 0xfffffff8, RZ, 0xc0, !PT ;  /* 0xfffffff807077812 */ /* 0x000fe400078ec0ff */
[----:B------:R-:W-:Y:S02]  /*ed70*/  LOP3.LUT R36, R37, 0x380, RZ, 0xc0, !PT ;  /* 0x0000038025247812 */ /* 0x000fe400078ec0ff */
[----:B------:R-:W-:Y:S02]  /*ed80*/  IADD3 R41, P1, R14, 0x6000, RZ ;  /* 0x000060000e297810 */ /* 0x000fe40007f3e0ff */
[----:B------:R-:W-:Y:S01]  /*ed90*/  SHF.R.U64 R36, R36, 0x3, RZ ;  /* 0x0000000324247819 */ /* 0x000fe200000012ff */
[----:B------:R-:W-:Y:S01]  /*eda0*/  IMAD R21, R4, UR5, R5 ;  /* 0x0000000504157c24 */ /* 0x000fe2000f8e0205 */
[----:B------:R-:W-:-:S02]  /*edb0*/  LOP3.LUT R40, R41, 0x380, RZ, 0xc0, !PT ;  /* 0x0000038029287812 */ /* 0x000fc400078ec0ff */
[----:B------:R-:W-:Y:S01]  /*edc0*/  LOP3.LUT R36, R36, R37, RZ, 0x3c, !PT ;  /* 0x0000002524247212 */ /* 0x000fe200078e3cff */
[----:B------:R-:W-:Y:S01]  /*edd0*/  IMAD.X R37, RZ, RZ, R15, P0 ;  /* 0x000000ffff257224 */ /* 0x000fe200000e060f */
[----:B------:R-:W-:Y:S01]  /*ede0*/  IADD3 R65, P0, R14, 0xc000, RZ ;  /* 0x0000c0000e417810 */ /* 0x000fe20007f1e0ff */
[----:B------:R-:W-:Y:S01]  /*edf0*/  IMAD.WIDE.U32 R4, R4, UR4, RZ ;  /* 0x0000000404047c25 */ /* 0x000fe2000f8e00ff */
[----:B------:R-:W-:Y:S01]  /*ee00*/  ULDC.64 UR4, c[0x0][0xae8] ;  /* 0x0002ba0000047ab9 */ /* 0x000fe20000000a00 */
[----:B------:R-:W-:Y:S02]  /*ee10*/  IADD3 R13, P3, R14, 0x1000, RZ ;  /* 0x000010000e0d7810 */ /* 0x000fe40007f7e0ff */
[----:B------:R-:W-:Y:S01]  /*ee20*/  LOP3.LUT R64, R65, 0x380, RZ, 0xc0, !PT ;  /* 0x0000038041407812 */ /* 0x000fe200078ec0ff */
[----:B------:R-:W-:Y:S01]  /*ee30*/  IMAD.IADD R5, R5, 0x1, R21 ;  /* 0x0000000105057824 */ /* 0x000fe200078e0215 */
[----:B------:R-:W-:Y:S01]  /*ee40*/  SHF.R.U64 R40, R40, 0x3, RZ ;  /* 0x0000000328287819 */ /* 0x000fe200000012ff */
[----:B------:R-:W-:Y:S01]  /*ee50*/  IMAD.IADD R7, R20, 0x1, -R7 ;  /* 0x0000000114077824 */ /* 0x000fe200078e0a07 */
[----:B------:R-:W-:Y:S01]  /*ee60*/  SHF.R.U64 R64, R64, 0x3, RZ ;  /* 0x0000000340407819 */ /* 0x000fe200000012ff */
[----:B------:R-:W-:Y:S01]  /*ee70*/  IMAD.WIDE.U32 R4, R184, UR4, R4 ;  /* 0x00000004b8047c25 */ /* 0x000fe2000f8e0004 */
[----:B------:R-:W-:Y:S01]  /*ee80*/  IADD3 R45, P2, R14, 0x7000, RZ ;  /* 0x000070000e2d7810 */ /* 0x000fe20007f5e0ff */
[----:B------:R-:W5:Y:S01]  /*ee90*/  LD.E.128 R36, desc[UR42][R36.64] ;  /* 0x0000002a24247980 */ /* 0x000f62000c101d00 */
[----:B------:R-:W-:Y:S01]  /*eea0*/  LOP3.LUT R64, R64, R65, RZ, 0x3c, !PT ;  /* 0x0000004140407212 */ /* 0x000fe200078e3cff */
[----:B------:R-:W-:Y:S01]  /*eeb0*/  IMAD.X R65, RZ, RZ, R15, P0 ;  /* 0x000000ffff417224 */ /* 0x000fe200000e060f */
[----:B---3--:R-:W-:-:S02]  /*eec0*/  ISETP.NE.AND P0, PT, R80, 0x1, PT ;  /* 0x000000015000780c */ /* 0x008fc40003f05270 */
[----:B------:R-:W-:Y:S01]  /*eed0*/  SHF.R.S32.HI R20, RZ, 0x1f, R0 ;  /* 0x0000001fff147819 */ /* 0x000fe20000011400 */
[----:B------:R-:W-:Y:S01]  /*eee0*/  IMAD R5, R184, UR5, R5 ;  /* 0x00000005b8057c24 */ /* 0x000fe2000f8e0205 */
[----:B------:R-:W-:Y:S01]  /*eef0*/  ULDC.64 UR4, c[0x0][0xaf0] ;  /* 0x0002bc0000047ab9 */ /* 0x000fe20000000a00 */
[----:B------:R-:W-:Y:S01]  /*ef00*/  LOP3.LUT R12, R13, 0x380, RZ, 0xc0, !PT ;  /* 0x000003800d0c7812 */ /* 0x000fe200078ec0ff */
[----:B------:R-:W-:Y:S01]  /*ef10*/  IMAD R7, R7, 0x20, R6 ;  /* 0x0000002007077824 */ /* 0x000fe200078e0206 */
[----:B------:R-:W-:Y:S01]  /*ef20*/  LOP3.LUT R40, R40, R41, RZ, 0x3c, !PT ;  /* 0x0000002928287212 */ /* 0x000fe200078e3cff */
[C---:B------:R-:W-:Y:S01]  /*ef30*/  VIADD R157, R192.reuse, 0x80 ;  /* 0x00000080c09d7836 */ /* 0x040fe20000000000 */
[----:B------:R-:W-:Y:S01]  /*ef40*/  LOP3.LUT R44, R45, 0x380, RZ, 0xc0, !PT ;  /* 0x000003802d2c7812 */ /* 0x000fe200078ec0ff */
[----:B------:R-:W-:Y:S01]  /*ef50*/  VIADD R156, R192, 0xc0 ;  /* 0x000000c0c09c7836 */ /* 0x000fe20000000000 */
[----:B------:R-:W-:Y:S01]  /*ef60*/  SHF.R.U64 R12, R12, 0x3, RZ ;  /* 0x000000030c0c7819 */ /* 0x000fe200000012ff */
[----:B------:R-:W-:Y:S01]  /*ef70*/  VIADD R152, R192, 0x100 ;  /* 0x00000100c0987836 */ /* 0x000fe20000000000 */
[----:B------:R-:W0:Y:S01]  /*ef80*/  @P0 LDC R81, c[0x0][0xbec] ;  /* 0x0002fb00ff510b82 */ /* 0x000e220000000800 */
[----:B------:R-:W-:Y:S01]  /*ef90*/  IMAD R21, R20, UR4, RZ ;  /* 0x0000000414157c24 */ /* 0x000fe2000f8e02ff */
[----:B------:R-:W-:Y:S01]  /*efa0*/  SHF.R.U64 R44, R44, 0x3, RZ ;  /* 0x000000032c2c7819 */ /* 0x000fe200000012ff */
[----:B------:R-:W-:Y:S01]  /*efb0*/  IMAD.X R41, RZ, RZ, R15, P1 ;  /* 0x000000ffff297224 */ /* 0x000fe200008e060f */
[----:B------:R-:W-:Y:S01]  /*efc0*/  IADD3 R69, P1, R14, 0xd000, RZ ;  /* 0x0000d0000e457810 */ /* 0x000fe20007f3e0ff */
[----:B------:R-:W-:Y:S01]  /*efd0*/  IMAD R3, R3, R80, RZ ;  /* 0x0000005003037224 */ /* 0x000fe200078e02ff */
[----:B------:R-:W-:Y:S01]  /*efe0*/  LOP3.LUT R12, R12, R13, RZ, 0x3c, !PT ;  /* 0x0000000d0c0c7212 */ /* 0x000fe200078e3cff */
[----:B------:R-:W-:Y:S01]  /*eff0*/  VIADD R88, R192, 0x140 ;  /* 0x00000140c0587836 */ /* 0x000fe20000000000 */
[----:B------:R-:W1:Y:S01]  /*f000*/  @P0 LDC R83, c[0x0][0xbf0] ;  /* 0x0002fc00ff530b82 */ /* 0x000e620000000800 */
[----:B------:R-:W-:Y:S01]  /*f010*/  IMAD R82, R158, 0x40, R7 ;  /* 0x000000409e527824 */ /* 0x000fe200078e0207 */
[C---:B------:R-:W-:Y:S01]  /*f020*/  IADD3 R25, P4, R14.reuse, 0x2000, RZ ;  /* 0x000020000e197810 */ /* 0x040fe20007f9e0ff */
[----:B------:R-:W-:Y:S01]  /*f030*/  IMAD.X R13, RZ, RZ, R15, P3 ;  /* 0x000000ffff0d7224 */ /* 0x000fe200018e060f */
[C---:B------:R-:W-:Y:S01]  /*f040*/  IADD3 R29, P5, R14.reuse, 0x3000, RZ ;  /* 0x000030000e1d7810 */ /* 0x040fe20007fbe0ff */
[----:B------:R-:W5:Y:S01]  /*f050*/  LD.E.128 R64, desc[UR42][R64.64] ;  /* 0x0000002a40407980 */ /* 0x000f62000c101d00 */
[----:B------:R-:W-:-:S02]  /*f060*/  IADD3 R33, P6, R14, 0x4000, RZ ;  /* 0x000040000e217810 */ /* 0x000fc40007fde0ff */
[----:B------:R-:W2:Y:S01]  /*f070*/  LDC R20, c[0x0][0xac8] ;  /* 0x0002b200ff147b82 */ /* 0x000ea20000000800 */
[----:B------:R-:W-:Y:S01]  /*f080*/  LOP3.LUT R68, R69, 0x380, RZ, 0xc0, !PT ;  /* 0x0000038045447812 */ /* 0x000fe200078ec0ff */
[----:B------:R-:W-:Y:S01]  /*f090*/  IMAD R7, R0, UR5, R21 ;  /* 0x0000000500077c24 */ /* 0x000fe2000f8e0215 */
[----:B------:R-:W-:Y:S01]  /*f0a0*/  IADD3 R49, P3, R14, 0x8000, RZ ;  /* 0x000080000e317810 */ /* 0x000fe20007f7e0ff */
[----:B------:R-:W-:Y:S01]  /*f0b0*/  IMAD.WIDE.U32 R4, R0, UR4, R4 ;  /* 0x0000000400047c25 */ /* 0x000fe2000f8e0004 */
[----:B------:R-:W-:Y:S01]  /*f0c0*/  LOP3.LUT R44, R44, R45, RZ, 0x3c, !PT ;  /* 0x0000002d2c2c7212 */ /* 0x000fe200078e3cff */
[----:B------:R-:W-:Y:S01]  /*f0d0*/  ULDC.64 UR4, c[0x0][0xae0] ;  /* 0x0002b80000047ab9 */ /* 0x000fe20000000a00 */
[----:B------:R-:W-:Y:S01]  /*f0e0*/  LOP3.LUT R24, R25, 0x380, RZ, 0xc0, !PT ;  /* 0x0000038019187812 */ /* 0x000fe200078ec0ff */
[----:B0-----:R-:W-:Y:S01]  /*f0f0*/  @P0 IMAD.HI.U32 R0, R82, R81, RZ ;  /* 0x0000005152000227 */ /* 0x001fe200078e00ff */
[----:B------:R-:W-:Y:S01]  /*f100*/  LOP3.LUT R28, R29, 0x380, RZ, 0xc0, !PT ;  /* 0x000003801d1c7812 */ /* 0x000fe200078ec0ff */
[----:B------:R-:W5:Y:S01]  /*f110*/  LD.E.128 R40, desc[UR42][R40.64] ;  /* 0x0000002a28287980 */ /* 0x000f62000c101d00 */
[----:B------:R-:W-:Y:S01]  /*f120*/  LOP3.LUT R32, R33, 0x380, RZ, 0xc0, !PT ;  /* 0x0000038021207812 */ /* 0x000fe200078ec0ff */
[----:B------:R-:W-:Y:S01]  /*f130*/  IMAD.X R45, RZ, RZ, R15, P2 ;  /* 0x000000ffff2d7224 */ /* 0x000fe200010e060f */
[----:B------:R-:W-:Y:S01]  /*f140*/  IADD3 R73, P2, R14, 0xe000, RZ ;  /* 0x0000e0000e497810 */ /* 0x000fe20007f5e0ff */
[----:B------:R-:W-:Y:S01]  /*f150*/  IMAD R21, R158, 0x40, R6 ;  /* 0x000000409e157824 */ /* 0x000fe200078e0206 */
[----:B------:R-:W-:Y:S01]  /*f160*/  SHF.R.U64 R68, R68, 0x3, RZ ;  /* 0x0000000344447819 */ /* 0x000fe200000012ff */
[----:B------:R-:W-:Y:S01]  /*f170*/  VIADD R158, R192, 0x40 ;  /* 0x00000040c09e7836 */ /* 0x000fe20000000000 */
[----:B------:R-:W-:Y:S01]  /*f180*/  LOP3.LUT R48, R49, 0x380, RZ, 0xc0, !PT ;  /* 0x0000038031307812 */ /* 0x000fe200078ec0ff */
[----:B------:R-:W-:Y:S01]  /*f190*/  IMAD.MOV.U32 R81, RZ, RZ, R82 ;  /* 0x000000ffff517224 */ /* 0x000fe200078e0052 */
[----:B-1----:R-:W-:Y:S01]  /*f1a0*/  @P0 SHF.R.U32.HI R81, RZ, R83, R0 ;  /* 0x00000053ff510219 */ /* 0x002fe20000011600 */
[----:B------:R-:W-:Y:S01]  /*f1b0*/  IMAD.IADD R5, R5, 0x1, R7 ;  /* 0x0000000105057824 */ /* 0x000fe200078e0207 */
[----:B------:R-:W-:Y:S01]  /*f1c0*/  SHF.R.U64 R24, R24, 0x3, RZ ;  /* 0x0000000318187819 */ /* 0x000fe200000012ff */
[----:B------:R-:W5:Y:S01]  /*f1d0*/  LD.E.128 R44, desc[UR42][R44.64] ;  /* 0x0000002a2c2c7980 */ /* 0x000f62000c101d00 */
[----:B------:R-:W-:-:S02]  /*f1e0*/  SHF.R.U64 R28, R28, 0x3, RZ ;  /* 0x000000031c1c7819 */ /* 0x000fc400000012ff */
[----:B------:R-:W-:Y:S02]  /*f1f0*/  SHF.R.U64 R32, R32, 0x3, RZ ;  /* 0x0000000320207819 */ /* 0x000fe400000012ff */
[----:B------:R-:W-:Y:S02]  /*f200*/  LOP3.LUT R72, R73, 0x380, RZ, 0xc0, !PT ;  /* 0x0000038049487812 */ /* 0x000fe400078ec0ff */
[----:B------:R-:W-:Y:S01]  /*f210*/  LOP3.LUT R68, R68, R69, RZ, 0x3c, !PT ;  /* 0x0000004544447212 */ /* 0x000fe200078e3cff */
[----:B------:R-:W-:Y:S01]  /*f220*/  IMAD.X R69, RZ, RZ, R15, P1 ;  /* 0x000000ffff457224 */ /* 0x000fe200008e060f */
[----:B------:R-:W-:Y:S02]  /*f230*/  SHF.R.U64 R48, R48, 0x3, RZ ;  /* 0x0000000330307819 */ /* 0x000fe400000012ff */
[----:B--2---:R-:W-:Y:S02]  /*f240*/  ISETP.GE.AND P1, PT, R158, R20, PT ;  /* 0x000000149e00720c */ /* 0x004fe40003f26270 */
[----:B------:R-:W-:-:S02]  /*f250*/  SHF.R.S32.HI R0, RZ, 0x1f, R81 ;  /* 0x0000001fff007819 */ /* 0x000fc40000011451 */
[----:B------:R-:W-:Y:S01]  /*f260*/  ISETP.GE.AND P0, PT, R157, R20, PT ;  /* 0x000000149d00720c */ /* 0x000fe20003f06270 */
[----:B------:R-:W-:Y:S01]  /*f270*/  IMAD.MOV R7, RZ, RZ, -R81 ;  /* 0x000000ffff077224 */ /* 0x000fe200078e0a51 */
[----:B------:R-:W-:Y:S01]  /*f280*/  LOP3.LUT R24, R24, R25, RZ, 0x3c, !PT ;  /* 0x0000001918187212 */ /* 0x000fe200078e3cff */
[--C-:B------:R-:W-:Y:S01]  /*f290*/  IMAD.X R25, RZ, RZ, R15.reuse, P4 ;  /* 0x000000ffff197224 */ /* 0x100fe200020e060f */
[----:B------:R-:W-:Y:S01]  /*f2a0*/  LOP3.LUT R28, R28, R29, RZ, 0x3c, !PT ;  /* 0x0000001d1c1c7212 */ /* 0x000fe200078e3cff */
[--C-:B------:R-:W-:Y:S01]  /*f2b0*/  IMAD.X R29, RZ, RZ, R15.reuse, P5 ;  /* 0x000000ffff1d7224 */ /* 0x100fe200028e060f */
[----:B------:R-:W-:Y:S01]  /*f2c0*/  LOP3.LUT R32, R32, R33, RZ, 0x3c, !PT ;  /* 0x0000002120207212 */ /* 0x000fe200078e3cff */
[----:B------:R-:W-:Y:S01]  /*f2d0*/  IMAD.X R33, RZ, RZ, R15, P6 ;  /* 0x000000ffff217224 */ /* 0x000fe200030e060f */
[----:B------:R-:W-:Y:S01]  /*f2e0*/  SHF.R.U64 R72, R72, 0x3, RZ ;  /* 0x0000000348487819 */ /* 0x000fe200000012ff */
[----:B------:R-:W-:Y:S01]  /*f2f0*/  IMAD.WIDE.U32 R4, R81, UR4, R4 ;  /* 0x0000000451047c25 */ /* 0x000fe2000f8e0004 */
[----:B------:R-:W-:Y:S01]  /*f300*/  LOP3.LUT R48, R48, R49, RZ, 0x3c, !PT ;  /* 0x0000003130307212 */ /* 0x000fe200078e3cff */
[----:B------:R-:W5:Y:S01]  /*f310*/  LD.E.128 R24, desc[UR42][R24.64] ;  /* 0x0000002a18187980 */ /* 0x000f62000c101d00 */
[C---:B------:R-:W-:Y:S01]  /*f320*/  IADD3 R53, P4, R14.reuse, 0x9000, RZ ;  /* 0x000090000e357810 */ /* 0x040fe20007f9e0ff */
[----:B------:R-:W-:Y:S01]  /*f330*/  IMAD.X R49, RZ, RZ, R15, P3 ;  /* 0x000000ffff317224 */ /* 0x000fe200018e060f */
[C---:B------:R-:W-:Y:S01]  /*f340*/  IADD3 R57, P5, R14.reuse, 0xa000, RZ ;  /* 0x0000a0000e397810 */ /* 0x040fe20007fbe0ff */
[----:B------:R-:W5:Y:S01]  /*f350*/  LD.E.128 R68, desc[UR42][R68.64] ;  /* 0x0000002a44447980 */ /* 0x000f62000c101d00 */
[----:B------:R-:W-:-:S02]  /*f360*/  IADD3 R61, P6, R14, 0xb000, RZ ;  /* 0x0000b0000e3d7810 */ /* 0x000fc40007fde0ff */
[----:B------:R-:W-:Y:S01]  /*f370*/  SEL R6, RZ, 0xffffffff, P1 ;  /* 0xffffffffff067807 */ /* 0x000fe20000800000 */
[----:B------:R-:W-:Y:S01]  /*f380*/  IMAD R0, R0, UR4, RZ ;  /* 0x0000000400007c24 */ /* 0x000fe2000f8e02ff */
[C---:B------:R-:W-:Y:S02]  /*f390*/  IADD3 R11, P3, R14.reuse, 0xf000, RZ ;  /* 0x0000f0000e0b7810 */ /* 0x040fe40007f7e0ff */
[----:B------:R-:W-:Y:S01]  /*f3a0*/  LOP3.LUT R9, R14, 0x380, RZ, 0xc0, !PT ;  /* 0x000003800e097812 */ /* 0x000fe200078ec0ff */
[----:B------:R-:W-:Y:S01]  /*f3b0*/  IMAD R7, R80, R7, R82 ;  /* 0x0000000750077224 */ /* 0x000fe200078e0252 */
[----:B------:R-:W-:Y:S01]  /*f3c0*/  LOP3.LUT R72, R72, R73, RZ, 0x3c, !PT ;  /* 0x0000004948487212 */ /* 0x000fe200078e3cff */
[--C-:B------:R-:W-:Y:S01]  /*f3d0*/  IMAD.X R73, RZ, RZ, R15.reuse, P2 ;  /* 0x000000ffff497224 */ /* 0x100fe200010e060f */
[----:B------:R-:W-:Y:S01]  /*f3e0*/  LOP3.LUT R52, R53, 0x380, RZ, 0xc0, !PT ;  /* 0x0000038035347812 */ /* 0x000fe200078ec0ff */
[----:B------:R-:W-:Y:S01]  /*f3f0*/  IMAD.SHL.U32 R83, R6, 0x2, RZ ;  /* 0x0000000206537824 */ /* 0x000fe200078e00ff */
[----:B------:R-:W-:Y:S01]  /*f400*/  LOP3.LUT R56, R57, 0x380, RZ, 0xc0, !PT ;  /* 0x0000038039387812 */ /* 0x000fe200078ec0ff */
[----:B------:R-:W5:Y:S01]  /*f410*/  LD.E.128 R28, desc[UR42][R28.64] ;  /* 0x0000002a1c1c7980 */ /* 0x000f62000c101d00 */
[----:B------:R-:W-:Y:S01]  /*f420*/  LOP3.LUT R60, R61, 0x380, RZ, 0xc0, !PT ;  /* 0x000003803d3c7812 */ /* 0x000fe200078ec0ff */
[----:B------:R-:W-:Y:S01]  /*f430*/  IMAD R81, R81, UR5, R0 ;  /* 0x0000000551517c24 */ /* 0x000fe2000f8e0200 */
[----:B------:R-:W-:Y:S01]  /*f440*/  ISETP.GE.AND P2, PT, R192, R20, PT ;  /* 0x00000014c000720c */ /* 0x000fe20003f46270 */
[----:B------:R-:W-:Y:S01]  /*f450*/  IMAD.X R77, RZ, RZ, R15, P3 ;  /* 0x000000ffff4d7224 */ /* 0x000fe200018e060f */
[----:B------:R-:W-:Y:S01]  /*f460*/  LOP3.LUT R10, R11, 0x380, RZ, 0xc0, !PT ;  /* 0x000003800b0a7812 */ /* 0x000fe200078ec0ff */
[----:B------:R-:W-:Y:S01]  /*f470*/  ULDC.64 UR4, c[0x0][0xad8] ;  /* 0x0002b60000047ab9 */ /* 0x000fe20000000a00 */
[----:B------:R-:W-:Y:S01]  /*f480*/  SEL R6, RZ, 0xffffffff, P0 ;  /* 0xffffffffff067807 */ /* 0x000fe20000000000 */
[----:B------:R-:W5:Y:S01]  /*f490*/  LD.E.128 R32, desc[UR42][R32.64] ;  /* 0x0000002a20207980 */ /* 0x000f62000c101d00 */
[----:B------:R-:W-:-:S02]  /*f4a0*/  SHF.R.U64 R52, R52, 0x3, RZ ;  /* 0x0000000334347819 */ /* 0x000fc400000012ff */
[----:B------:R-:W-:Y:S01]  /*f4b0*/  SHF.R.U64 R56, R56, 0x3, RZ ;  /* 0x0000000338387819 */ /* 0x000fe200000012ff */
[----:B------:R-:W5:Y:S01]  /*f4c0*/  LD.E.128 R48, desc[UR42][R48.64] ;  /* 0x0000002a30307980 */ /* 0x000f62000c101d00 */
[----:B------:R-:W-:Y:S02]  /*f4d0*/  SHF.R.U64 R60, R60, 0x3, RZ ;  /* 0x000000033c3c7819 */ /* 0x000fe400000012ff */
[----:B------:R-:W-:Y:S01]  /*f4e0*/  SHF.R.U64 R9, R9, 0x3, RZ ;  /* 0x0000000309097819 */ /* 0x000fe200000012ff */
[----:B------:R-:W5:Y:S01]  /*f4f0*/  LD.E.128 R72, desc[UR42][R72.64] ;  /* 0x0000002a48487980 */ /* 0x000f62000c101d00 */
[----:B------:R-:W-:Y:S02]  /*f500*/  SEL R0, RZ, 0x1, P2 ;  /* 0x00000001ff007807 */ /* 0x000fe40001000000 */
[----:B------:R-:W-:Y:S01]  /*f510*/  ISETP.GE.AND P0, PT, R156, R20, PT ;  /* 0x000000149c00720c */ /* 0x000fe20003f06270 */
[----:B------:R-:W-:Y:S01]  /*f520*/  IMAD.IADD R5, R5, 0x1, R81 ;  /* 0x0000000105057824 */ /* 0x000fe200078e0251 */
[----:B------:R-:W-:Y:S01]  /*f530*/  SHF.R.U64 R10, R10, 0x3, RZ ;  /* 0x000000030a0a7819 */ /* 0x000fe200000012ff */
        /* <DEDUP_REMOVED lines=9> */
[----:B------:R-:W-:Y:S01]  /*f5d0*/  LOP3.LUT R0, R83, 0x2, R0, 0xe2, !PT ;  /* 0x0000000253007812 */ /* 0x000fe200078ee200 */
[----:B------:R-:W5:Y:S01]  /*f5e0*/  LD.E.128 R12, desc[UR42][R12.64] ;  /* 0x0000002a0c0c7980 */ /* 0x000f62000c101d00 */
[----:B------:R-:W-:-:S02]  /*f5f0*/  SEL R6, RZ, 0xffffffff, P0 ;  /* 0xffffffffff067807 */ /* 0x000fc40000000000 */
[----:B------:R-:W-:Y:S01]  /*f600*/  LOP3.LUT R76, R10, R11, RZ, 0x3c, !PT ;  /* 0x0000000b0a4c7212 */ /* 0x000fe200078e3cff */
[----:B------:R-:W5:Y:S01]  /*f610*/  LD.E.128 R52, desc[UR42][R52.64] ;  /* 0x0000002a34347980 */ /* 0x000f62000c101d00 */
[-C--:B------:R-:W-:Y:S02]  /*f620*/  ISETP.GE.AND P0, PT, R152, R20.reuse, PT ;  /* 0x000000149800720c */ /* 0x080fe40003f06270 */
[----:B------:R-:W-:Y:S01]  /*f630*/  SHF.R.S32.HI R80, RZ, 0x1f, R7 ;  /* 0x0000001fff507819 */ /* 0x000fe20000011407 */
[----:B------:R-:W5:Y:S01]  /*f640*/  LD.E.128 R8, desc[UR42][R8.64] ;  /* 0x0000002a08087980 */ /* 0x000f62000c101d00 */
[----:B------:R-:W-:Y:S01]  /*f650*/  LOP3.LUT R0, R81, 0x4, R0, 0xe2, !PT ;  /* 0x0000000451007812 */ /* 0x000fe200078ee200 */
[----:B------:R-:W-:Y:S01]  /*f660*/  IMAD.SHL.U32 R81, R6, 0x8, RZ ;  /* 0x0000000806517824 */ /* 0x000fe200078e00ff */
[----:B------:R-:W-:Y:S01]  /*f670*/  SEL R6, RZ, 0xffffffff, P0 ;  /* 0xffffffffff067807 */ /* 0x000fe20000000000 */
[----:B------:R-:W5:Y:S01]  /*f680*/  LD.E.128 R56, desc[UR42][R56.64] ;  /* 0x0000002a38387980 */ /* 0x000f62000c101d00 */
[----:B------:R-:W-:Y:S01]  /*f690*/  IMAD R80, R80, UR4, RZ ;  /* 0x0000000450507c24 */ /* 0x000fe2000f8e02ff */
[----:B------:R-:W-:-:S02]  /*f6a0*/  ISETP.GE.AND P0, PT, R88, R20, PT ;  /* 0x000000145800720c */ /* 0x000fc40003f06270 */
[----:B------:R-:W5:Y:S04]  /*f6b0*/  LD.E.128 R60, desc[UR42][R60.64] ;  /* 0x0000002a3c3c7980 */ /* 0x000f68000c101d00 */
[----:B------:R-:W5:Y:S01]  /*f6c0*/  LD.E.128 R76, desc[UR42][R76.64] ;  /* 0x0000002a4c4c7980 */ /* 0x000f62000c101d00 */
[----:B------:R-:W-:Y:S01]  /*f6d0*/  LOP3.LUT R0, R81, 0x8, R0, 0xe2, !PT ;  /* 0x0000000851007812 */ /* 0x000fe200078ee200 */
[----:B------:R-:W-:Y:S01]  /*f6e0*/  @!PT LDS RZ, [RZ] ;  /* 0x00000000fffff984 */ /* 0x000fe20000000800 */
[----:B------:R-:W-:Y:S01]  /*f6f0*/  @!PT LDS RZ, [RZ] ;  /* 0x00000000fffff984 */ /* 0x000fe20000000800 */
[----:B------:R-:W-:Y:S01]  /*f700*/  @!PT LDS RZ, [RZ] ;  /* 0x00000000fffff984 */ /* 0x000fe20000000800 */
[----:B------:R-:W-:Y:S01]  /*f710*/  @!PT LDS RZ, [RZ] ;  /* 0x00000000fffff984 */ /* 0x000fe20000000800 */
[----:B------:R0:W-:Y:S06]  /*f720*/  MEMBAR.ALL.CTA ;  /* 0x0000000000007992 */ /* 0x0001ec0000008000 */
[----:B0-----:R-:W0:Y:S01]  /*f730*/  FENCE.VIEW.ASYNC.S ;  /* 0x00000000000073c6 */ /* 0x001e220000000000 */
[----:B------:R-:W-:Y:S01]  /*f740*/  IMAD.SHL.U32 R83, R6, 0x10, RZ ;  /* 0x0000001006537824 */ /* 0x000fe200078e00ff */
[----:B------:R-:W-:Y:S01]  /*f750*/  SEL R6, RZ, 0xffffffff, P0 ;  /* 0xffffffffff067807 */ /* 0x000fe20000000000 */
[----:B------:R-:W-:-:S02]  /*f760*/  IMAD R81, R7, UR5, R80 ;  /* 0x0000000507517c24 */ /* 0x000fc4000f8e0250 */
[----:B------:R-:W-:Y:S01]  /*f770*/  IMAD.WIDE.U32 R4, R7, UR4, R4 ;  /* 0x0000000407047c25 */ /* 0x000fe2000f8e0004 */
[----:B------:R-:W-:Y:S01]  /*f780*/  ULDC.64 UR4, c[0x0][0xa80] ;  /* 0x0002a00000047ab9 */ /* 0x000fe20000000a00 */
[----:B------:R-:W-:Y:S02]  /*f790*/  LOP3.LUT R0, R83, 0x10, R0, 0xe2, !PT ;  /* 0x0000001053007812 */ /* 0x000fe400078ee200 */
[----:B------:R-:W-:Y:S02]  /*f7a0*/  VIADD R86, R192, 0x180 ;  /* 0x00000180c0567836 */ /* 0x000fe40000000000 */
[----:B------:R-:W-:Y:S01]  /*f7b0*/  IMAD.IADD R7, R5, 0x1, R81 ;  /* 0x0000000105077824 */ /* 0x000fe200078e0251 */
[----:B------:R-:W-:Y:S01]  /*f7c0*/  LEA R81, P1, R4, UR4, 0x1 ;  /* 0x0000000404517c11 */ /* 0x000fe2000f8208ff */
[----:B------:R-:W-:Y:S01]  /*f7d0*/  IMAD.SHL.U32 R83, R6, 0x20, RZ ;  /* 0x0000002006537824 */ /* 0x000fe200078e00ff */
[----:B------:R-:W-:Y:S01]  /*f7e0*/  ISETP.GE.AND P0, PT, R86, R20, PT ;  /* 0x000000145600720c */ /* 0x000fe20003f06270 */
[----:B------:R-:W-:Y:S01]  /*f7f0*/  VIADD R84, R192, 0x1c0 ;  /* 0x000001c0c0547836 */ /* 0x000fe20000000000 */
[----:B------:R-:W-:-:S02]  /*f800*/  LEA.HI.X R82, R4, UR5, R7, 0x1, P1 ;  /* 0x0000000504527c11 */ /* 0x000fc400088f0c07 */
[----:B------:R-:W-:Y:S01]  /*f810*/  LOP3.LUT R80, R83, 0x20, R0, 0xe2, !PT ;  /* 0x0000002053507812 */ /* 0x000fe200078ee200 */
[----:B------:R-:W-:Y:S01]  /*f820*/  VIADD R0, R2, 0x28c20 ;  /* 0x00028c2002007836 */ /* 0x000fe20000000000 */
[----:B------:R-:W-:Y:S02]  /*f830*/  ISETP.GE.AND P1, PT, R21, R3, PT ;  /* 0x000000031500720c */ /* 0x000fe40003f26270 */
[----:B------:R-:W-:Y:S02]  /*f840*/  SEL R5, RZ, 0x40, P0 ;  /* 0x00000040ff057807 */ /* 0x000fe40000000000 */
[----:B------:R-:W-:Y:S02]  /*f850*/  ISETP.GE.AND P0, PT, R84, R20, PT ;  /* 0x000000145400720c */ /* 0x000fe40003f06270 */
[----:B------:R-:W-:Y:S02]  /*f860*/  LOP3.LUT R80, R80, R5, RZ, 0xfc, !PT ;  /* 0x0000000550507212 */ /* 0x000fe400078efcff */
[----:B------:R-:W-:-:S02]  /*f870*/  PRMT R0, RZ, 0x654, R0 ;  /* 0x00000654ff007816 */ /* 0x000fc40000000000 */
[----:B------:R-:W-:Y:S01]  /*f880*/  SEL R5, RZ, 0x80, P0 ;  /* 0x00000080ff057807 */ /* 0x000fe20000000000 */
[C---:B------:R-:W-:Y:S01]  /*f890*/  VIADD R85, R192.reuse, 0x1c0 ;  /* 0x000001c0c0557836 */ /* 0x040fe20000000000 */
[----:B0-----:R0:W-:Y:S01]  /*f8a0*/  SYNCS.ARRIVE.TRANS64.RED.A1T0 RZ, [R0+URZ], RZ ;  /* 0x000000ff00ff79a7 */ /* 0x0011e2000810043f */
[C---:B------:R-:W-:Y:S02]  /*f8b0*/  VIADD R87, R192.reuse, 0x180 ;  /* 0x00000180c0577836 */ /* 0x040fe40000000000 */
[C---:B------:R-:W-:Y:S02]  /*f8c0*/  VIADD R89, R192.reuse, 0x140 ;  /* 0x00000140c0597836 */ /* 0x040fe40000000000 */
[C---:B------:R-:W-:Y:S02]  /*f8d0*/  VIADD R90, R192.reuse, 0x100 ;  /* 0x00000100c05a7836 */ /* 0x040fe40000000000 */
[----:B------:R-:W-:Y:S01]  /*f8e0*/  VIADD R91, R192, 0xc0 ;  /* 0x000000c0c05b7836 */ /* 0x000fe20000000000 */
[----:B0-----:R-:W-:Y:S01]  /*f8f0*/  LOP3.LUT R0, R80, R5, RZ, 0xfc, !PT ;  /* 0x0000000550007212 */ /* 0x001fe200078efcff */
[----:B------:R-:W-:-:S02]  /*f900*/  VIADD R92, R192, 0x80 ;  /* 0x00000080c05c7836 */ /* 0x000fc40000000000 */
[----:B------:R-:W-:Y:S01]  /*f910*/  VIADD R93, R192, 0x40 ;  /* 0x00000040c05d7836 */ /* 0x000fe20000000000 */
[----:B------:R0:W1:Y:S01]  /*f920*/  SHFL.IDX PT, R4, R81, RZ, 0x181f ;  /* 0x00181fff51047589 */ /* 0x00006200000e0000 */
[----:B------:R-:W-:Y:S03]  /*f930*/  BSSY B1, `(.L_x_3921) ;  /* 0x0000029000017945 */ /* 0x000fe60003800000 */
[----:B------:R0:W2:Y:S01]  /*f940*/  SHFL.IDX PT, R5, R82, RZ, 0x181f ;  /* 0x00181fff52057589 */ /* 0x0000a200000e0000 */
[----:B------:R-:W-:Y:S02]  /*f950*/  SHF.R.S32.HI R85, RZ, 0x1f, R85 ;  /* 0x0000001fff557819 */ /* 0x000fe40000011455 */
[----:B------:R-:W-:Y:S02]  /*f960*/  SHF.R.S32.HI R87, RZ, 0x1f, R87 ;  /* 0x0000001fff577819 */ /* 0x000fe40000011457 */
[----:B------:R-:W-:-:S02]  /*f970*/  SHF.R.S32.HI R89, RZ, 0x1f, R89 ;  /* 0x0000001fff597819 */ /* 0x000fc40000011459 */
[----:B------:R-:W-:Y:S02]  /*f980*/  SHF.R.S32.HI R90, RZ, 0x1f, R90 ;  /* 0x0000001fff5a7819 */ /* 0x000fe4000001145a */
[----:B------:R-:W-:Y:S02]  /*f990*/  SHF.R.S32.HI R91, RZ, 0x1f, R91 ;  /* 0x0000001fff5b7819 */ /* 0x000fe4000001145b */
[----:B------:R-:W-:Y:S02]  /*f9a0*/  SHF.R.S32.HI R92, RZ, 0x1f, R92 ;  /* 0x0000001fff5c7819 */ /* 0x000fe4000001145c */
[----:B------:R-:W-:Y:S01]  /*f9b0*/  SHF.R.S32.HI R93, RZ, 0x1f, R93 ;  /* 0x0000001fff5d7819 */ /* 0x000fe2000001145d */
[----:B0-----:R-:W-:Y:S06]  /*f9c0*/  @P1 BRA `(.L_x_3922) ;  /* 0x00000000007c1947 */ /* 0x001fec0003800000 */
[-C--:B------:R-:W-:Y:S02]  /*f9d0*/  ISETP.GE.AND P0, PT, R192, R20.reuse, PT ;  /* 0x00000014c000720c */ /* 0x080fe40003f06270 */
[-C--:B------:R-:W-:Y:S02]  /*f9e0*/  ISETP.GE.AND P1, PT, R158, R20.reuse, PT ;  /* 0x000000149e00720c */ /* 0x080fe40003f26270 */
[-C--:B------:R-:W-:Y:S02]  /*f9f0*/  ISETP.GE.AND P5, PT, R157, R20.reuse, PT ;  /* 0x000000149d00720c */ /* 0x080fe40003fa6270 */
[-C--:B------:R-:W-:Y:S02]  /*fa00*/  ISETP.GE.AND P3, PT, R156, R20.reuse, PT ;  /* 0x000000149c00720c */ /* 0x080fe40003f66270 */
[----:B------:R-:W-:-:S05]  /*fa10*/  ISETP.GE.AND P2, PT, R152, R20, PT ;  /* 0x000000149800720c */ /* 0x000fca0003f46270 */
[----:B-12---:R-:W-:-:S05]  /*fa20*/  @!P0 IMAD.WIDE R6, R192, 0x2, R4 ;  /* 0x00000002c0068825 */ /* 0x006fca00078e0204 */
[----:B-----5:R0:W-:Y:S02]  /*fa30*/  @!P0 ST.E.128 desc[UR42][R6.64], R8 ;  /* 0x0000000806008985 */ /* 0x0201e4000c101d2a */
[-C--:B0-----:R-:W-:Y:S02]  /*fa40*/  @!P1 LEA R6, P0, R158, R4.reuse, 0x1 ;  /* 0x000000049e069211 */ /* 0x081fe400078008ff */
[----:B------:R-:W-:Y:S02]  /*fa50*/  @!P3 LEA R8, P6, R156, R4, 0x1 ;  /* 0x000000049c08b211 */ /* 0x000fe400078c08ff */
[-C--:B------:R-:W-:Y:S02]  /*fa60*/  @!P1 LEA.HI.X R7, R158, R5.reuse, R93, 0x1, P0 ;  /* 0x000000059e079211 */ /* 0x080fe400000f0c5d */
[----:B------:R-:W-:Y:S02]  /*fa70*/  LOP3.LUT P0, RZ, R80, 0x40, RZ, 0xc0, !PT ;  /* 0x0000004050ff7812 */ /* 0x000fe4000780c0ff */
[----:B------:R-:W-:Y:S01]  /*fa80*/  @!P3 LEA.HI.X R9, R156, R5, R91, 0x1, P6 ;  /* 0x000000059c09b211 */ /* 0x000fe200030f0c5b */
[----:B------:R0:W-:Y:S01]  /*fa90*/  @!P1 ST.E.128 desc[UR42][R6.64], R24 ;  /* 0x0000001806009985 */ /* 0x0001e2000c101d2a */
[----:B------:R-:W-:-:S13]  /*faa0*/  ISETP.GE.AND P1, PT, R88, R20, PT ;  /* 0x000000145800720c */ /* 0x000fda0003f26270 */
[CC--:B------:R-:W-:Y:S02]  /*fab0*/  @!P1 LEA R10, P6, R88.reuse, R4.reuse, 0x1 ;  /* 0x00000004580a9211 */ /* 0x0c0fe400078c08ff */
[C---:B0-----:R-:W-:Y:S02]  /*fac0*/  @!P5 LEA R6, P4, R157.reuse, R4, 0x1 ;  /* 0x000000049d06d211 */ /* 0x041fe400078808ff */
[-C--:B------:R-:W-:Y:S02]  /*fad0*/  @!P1 LEA.HI.X R11, R88, R5.reuse, R89, 0x1, P6 ;  /* 0x00000005580b9211 */ /* 0x080fe400030f0c59 */
[----:B------:R-:W-:Y:S02]  /*fae0*/  @!P5 LEA.HI.X R7, R157, R5, R92, 0x1, P4 ;  /* 0x000000059d07d211 */ /* 0x000fe400020f0c5c */
[----:B------:R-:W-:-:S03]  /*faf0*/  LOP3.LUT P4, RZ, R0, 0x80, RZ, 0xc0, !PT ;  /* 0x0000008000ff7812 */ /* 0x000fc6000788c0ff */
[----:B------:R0:W-:Y:S04]  /*fb00*/  @!P5 ST.E.128 desc[UR42][R6.64], R32 ;  /* 0x000000200600d985 */ /* 0x0001e8000c101d2a */
[----:B------:R1:W-:Y:S01]  /*fb10*/  @!P3 ST.E.128 desc[UR42][R8.64], R40 ;  /* 0x000000280800b985 */ /* 0x0003e2000c101d2a */
[-C--:B0-----:R-:W-:Y:S02]  /*fb20*/  @!P2 LEA R6, P5, R152, R4.reuse, 0x1 ;  /* 0x000000049806a211 */ /* 0x081fe400078a08ff */
[-C--:B-1----:R-:W-:Y:S02]  /*fb30*/  @P0 LEA R8, P3, R86, R4.reuse, 0x1 ;  /* 0x0000000456080211 */ /* 0x082fe400078608ff */
[----:B------:R-:W-:Y:S02]  /*fb40*/  @!P2 LEA.HI.X R7, R152, R5, R90, 0x1, P5 ;  /* 0x000000059807a211 */ /* 0x000fe400028f0c5a */
[----:B------:R-:W-:-:S02]  /*fb50*/  @P4 LEA R4, P5, R84, R4, 0x1 ;  /* 0x0000000454044211 */ /* 0x000fc400078a08ff */
[-C--:B------:R-:W-:Y:S01]  /*fb60*/  @P0 LEA.HI.X R9, R86, R5.reuse, R87, 0x1, P3 ;  /* 0x0000000556090211 */ /* 0x080fe200018f0c57 */
[----:B------:R0:W-:Y:S01]  /*fb70*/  @!P2 ST.E.128 desc[UR42][R6.64], R48 ;  /* 0x000000300600a985 */ /* 0x0001e2000c101d2a */
[----:B------:R-:W-:-:S03]  /*fb80*/  @P4 LEA.HI.X R5, R84, R5, R85, 0x1, P5 ;  /* 0x0000000554054211 */ /* 0x000fc600028f0c55 */
[----:B------:R0:W-:Y:S04]  /*fb90*/  @!P1 ST.E.128 desc[UR42][R10.64], R56 ;  /* 0x000000380a009985 */ /* 0x0001e8000c101d2a */
[----:B------:R0:W-:Y:S04]  /*fba0*/  @P0 ST.E.128 desc[UR42][R8.64], R64 ;  /* 0x0000004008000985 */ /* 0x0001e8000c101d2a */
[----:B------:R0:W-:Y:S02]  /*fbb0*/  @P4 ST.E.128 desc[UR42][R4.64], R72 ;  /* 0x0000004804004985 */ /* 0x0001e4000c101d2a */
.L_x_3922:
[----:B------:R-:W-:Y:S05]  /*fbc0*/  BSYNC B1 ;  /* 0x0000000000017941 */ /* 0x000fea0003800000 */
.L_x_3921:
[----:B0-----:R-:W-:Y:S01]  /*fbd0*/  VIADD R6, R21, 0x20 ;  /* 0x0000002015067836 */ /* 0x001fe20000000000 */
[----:B--2---:R0:W2:Y:S04]  /*fbe0*/  SHFL.IDX PT, R5, R82, 0x1, 0x181f ;  /* 0x00381f0052057f89 */ /* 0x0040a800000e0000 */
[----:B------:R-:W-:Y:S01]  /*fbf0*/  ISETP.GE.AND P0, PT, R6, R3, PT ;  /* 0x000000030600720c */ /* 0x000fe20003f06270 */
[----:B-1----:R0:W1:-:S12]  /*fc00*/  SHFL.IDX PT, R4, R81, 0x1, 0x181f ;  /* 0x00381f0051047f89 */ /* 0x00205800000e0000 */
[----:B0-----:R-:W-:Y:S05]  /*fc10*/  @P0 BRA `(.L_x_3923) ;  /* 0x0000002c00b40947 */ /* 0x001fea0003800000 */
[-C--:B------:R-:W-:Y:S02]  /*fc20*/  ISETP.GE.AND P6, PT, R192, R20.reuse, PT ;  /* 0x00000014c000720c */ /* 0x080fe40003fc6270 */
[-C--:B------:R-:W-:Y:S02]  /*fc30*/  ISETP.GE.AND P5, PT, R158, R20.reuse, PT ;  /* 0x000000149e00720c */ /* 0x080fe40003fa6270 */
[-C--:B------:R-:W-:Y:S02]  /*fc40*/  ISETP.GE.AND P3, PT, R157, R20.reuse, PT ;  /* 0x000000149d00720c */ /* 0x080fe40003f66270 */
[-C--:B------:R-:W-:Y:S02]  /*fc50*/  ISETP.GE.AND P2, PT, R156, R20.reuse, PT ;  /* 0x000000149c00720c */ /* 0x080fe40003f46270 */
[-C--:B------:R-:W-:Y:S02]  /*fc60*/  ISETP.GE.AND P1, PT, R152, R20.reuse, PT ;  /* 0x000000149800720c */ /* 0x080fe40003f26270 */
[----:B------:R-:W-:-:S03]  /*fc70*/  ISETP.GE.AND P0, PT, R88, R20, PT ;  /* 0x000000145800720c */ /* 0x000fc60003f06270 */
[----:B-12---:R-:W-:Y:S02]  /*fc80*/  @!P6 IMAD.WIDE R6, R192, 0x2, R4 ;  /* 0x00000002c006e825 */ /* 0x006fe400078e0204 */
[----:B-----5:R-:W-:-:S03]  /*fc90*/  @!P5 LEA R8, P4, R158, R4, 0x1 ;  /* 0x000000049e08d211 */ /* 0x020fc600078808ff */
[----:B------:R0:W-:Y:S01]  /*fca0*/  @!P6 ST.E.128 desc[UR42][R6.64], R12 ;  /* 0x0000000c0600e985 */ /* 0x0001e2000c101d2a */
[----:B------:R-:W-:Y:S02]  /*fcb0*/  @!P5 LEA.HI.X R9, R158, R5, R93, 0x1, P4 ;  /* 0x000000059e09d211 */ /* 0x000fe400020f0c5d */
[----:B------:R-:W-:-:S03]  /*fcc0*/  LOP3.LUT P4, RZ, R80, 0x40, RZ, 0xc0, !PT ;  /* 0x0000004050ff7812 */ /* 0x000fc6000788c0ff */
[----:B------:R1:W-:Y:S01]  /*fcd0*/  @!P5 ST.E.128 desc[UR42][R8.64], R28 ;  /* 0x0000001c0800d985 */ /* 0x0003e2000c101d2a */
[----:B0-----:R-:W-:-:S04]  /*fce0*/  @!P3 LEA R6, P6, R157, R4, 0x1 ;  /* 0x000000049d06b211 */ /* 0x001fc800078c08ff */
[----:B------:R-:W-:Y:S02]  /*fcf0*/  @!P3 LEA.HI.X R7, R157, R5, R92, 0x1, P6 ;  /* 0x000000059d07b211 */ /* 0x000fe400030f0c5c */
[----:B-1----:R-:W-:-:S03]  /*fd00*/  @!P2 LEA R8, P5, R156, R4, 0x1 ;  /* 0x000000049c08a211 */ /* 0x002fc600078a08ff */
[----:B------:R0:W-:Y:S01]  /*fd10*/  @!P3 ST.E.128 desc[UR42][R6.64], R36 ;  /* 0x000000240600b985 */ /* 0x0001e2000c101d2a */
[-C--:B------:R-:W-:Y:S02]  /*fd20*/  @!P0 LEA R10, P3, R88, R4.reuse, 0x1 ;  /* 0x00000004580a8211 */ /* 0x080fe400078608ff */
[-C--:B------:R-:W-:Y:S02]  /*fd30*/  @!P2 LEA.HI.X R9, R156, R5.reuse, R91, 0x1, P5 ;  /* 0x000000059c09a211 */ /* 0x080fe400028f0c5b */
[-C--:B------:R-:W-:Y:S02]  /*fd40*/  @P4 LEA R12, P5, R86, R4.reuse, 0x1 ;  /* 0x00000004560c4211 */ /* 0x080fe400078a08ff */
[-C--:B------:R-:W-:Y:S01]  /*fd50*/  @!P0 LEA.HI.X R11, R88, R5.reuse, R89, 0x1, P3 ;  /* 0x00000005580b8211 */ /* 0x080fe200018f0c59 */
[----:B------:R3:W-:Y:S01]  /*fd60*/  @!P2 ST.E.128 desc[UR42][R8.64], R44 ;  /* 0x0000002c0800a985 */ /* 0x0007e2000c101d2a */
[----:B------:R-:W-:Y:S02]  /*fd70*/  @P4 LEA.HI.X R13, R86, R5, R87, 0x1, P5 ;  /* 0x00000005560d4211 */ /* 0x000fe400028f0c57 */
[----:B0-----:R-:W-:-:S04]  /*fd80*/  @!P1 LEA R6, P6, R152, R4, 0x1 ;  /* 0x0000000498069211 */ /* 0x001fc800078c08ff */
[----:B------:R-:W-:-:S05]  /*fd90*/  @!P1 LEA.HI.X R7, R152, R5, R90, 0x1, P6 ;  /* 0x0000000598079211 */ /* 0x000fca00030f0c5a */
[----:B------:R3:W-:Y:S04]  /*fda0*/  @!P1 ST.E.128 desc[UR42][R6.64], R52 ;  /* 0x0000003406009985 */ /* 0x0007e8000c101d2a */
[----:B------:R3:W-:Y:S01]  /*fdb0*/  @!P0 ST.E.128 desc[UR42][R10.64], R60 ;  /* 0x0000003c0a008985 */ /* 0x0007e2000c101d2a */
[----:B------:R-:W-:-:S03]  /*fdc0*/  LOP3.LUT P0, RZ, R0, 0x80, RZ, 0xc0, !PT ;  /* 0x0000008000ff7812 */ /* 0x000fc6000780c0ff */
[----:B------:R3:W-:Y:S10]  /*fdd0*/  @P4 ST.E.128 desc[UR42][R12.64], R68 ;  /* 0x000000440c004985 */ /* 0x0007f4000c101d2a */
[----:B------:R-:W-:Y:S05]  /*fde0*/  @!P0 BRA `(.L_x_3923) ;  /* 0x0000002c00408947 */ /* 0x000fea0003800000 */
[----:B------:R-:W-:-:S04]  /*fdf0*/  LEA R4, P0, R84, R4, 0x1 ;  /* 0x0000000454047211 */ /* 0x000fc800078008ff */
[----:B------:R-:W-:-:S05]  /*fe00*/  LEA.HI.X R5, R84, R5, R85, 0x1, P0 ;  /* 0x0000000554057211 */ /* 0x000fca00000f0c55 */
[----:B------:R0:W-:Y:S01]  /*fe10*/  ST.E.128 desc[UR42][R4.64], R76 ;  /* 0x0000004c04007985 */ /* 0x0001e2000c101d2a */
[----:B------:R-:W-:Y:S05]  /*fe20*/  BRA `(.L_x_3923) ;  /* 0x0000002c00307947 */ /* 0x000fea0003800000 */
.L_x_3920:
[----:B0-2---:R-:W2:Y:S01]  /*fe30*/  LDL.LU R8, [R1+0x38] ;  /* 0x0000380001087983 */ /* 0x005ea20000300800 */
[----:B------:R-:W-:Y:S01]  /*fe40*/  ULDC.64 UR4, c[0x0][0xb08] ;  /* 0x0002c20000047ab9 */ /* 0x000fe20000000a00 */
[----:B------:R-:W0:Y:S02]  /*fe50*/  LDC R9, c[0x0][0xbe8] ;  /* 0x0002fa00ff097b82 */ /* 0x000e240000000800 */
[----:B------:R-:W3:Y:S04]  /*fe60*/  LDL R7, [R1+0x50] ;  /* 0x0000500001077983 */ /* 0x000ee80000100800 */
[----:B------:R-:W3:Y:S01]  /*fe70*/  LDL.LU R10, [R1+0x24] ;  /* 0x00002400010a7983 */ /* 0x000ee20000300800 */
[----:B------:R-:W-:Y:S01]  /*fe80*/  IMAD R6, R5, UR4, RZ ;  /* 0x0000000405067c24 */ /* 0x000fe2000f8e02ff */
[----:B------:R-:W-:Y:S01]  /*fe90*/  BSSY B1, `(.L_x_3924) ;  /* 0x0000110000017945 */ /* 0x000fe20003800000 */
[----:B------:R-:W-:-:S02]  /*fea0*/  VIADD R21, R197, 0xf8 ;  /* 0x000000f8c5157836 */ /* 0x000fc40000000000 */
[C---:B------:R-:W-:Y:S02]  /*feb0*/  IMAD R6, R4.reuse, UR5, R6 ;  /* 0x0000000504067c24 */ /* 0x040fe4000f8e0206 */
[----:B------:R-:W-:Y:S01]  /*fec0*/  IMAD.WIDE.U32 R4, R4, UR4, RZ ;  /* 0x0000000404047c25 */ /* 0x000fe2000f8e00ff */
[----:B------:R-:W-:Y:S01]  /*fed0*/  ULDC.64 UR4, c[0x0][0xb38] ;  /* 0x0002ce0000047ab9 */ /* 0x000fe20000000a00 */
[----:B------:R-:W-:Y:S02]  /*fee0*/  SHF.R.S32.HI R21, RZ, 0x1f, R21 ;  /* 0x0000001fff157819 */ /* 0x000fe40000011415 */
[----:B------:R-:W-:Y:S01]  /*fef0*/  IMAD.IADD R5, R5, 0x1, R6 ;  /* 0x0000000105057824 */ /* 0x000fe200078e0206 */
[----:B------:R-:W-:Y:S01]  /*ff00*/  SHF.R.S32.HI R6, RZ, 0x1f, R0 ;  /* 0x0000001fff067819 */ /* 0x000fe20000011400 */
[----:B------:R-:W-:Y:S02]  /*ff10*/  VIADD R156, R197, 0xf0 ;  /* 0x000000f0c59c7836 */ /* 0x000fe40000000000 */
[----:B------:R-:W-:Y:S01]  /*ff20*/  IMAD.WIDE.U32 R4, R184, UR4, R4 ;  /* 0x00000004b8047c25 */ /* 0x000fe2000f8e0004 */
[----:B0-----:R-:W-:-:S03]  /*ff30*/  ISETP.NE.AND P0, PT, R9, 0x1, PT ;  /* 0x000000010900780c */ /* 0x001fc60003f05270 */
[----:B------:R-:W-:Y:S01]  /*ff40*/  IMAD R5, R184, UR5, R5 ;  /* 0x00000005b8057c24 */ /* 0x000fe2000f8e0205 */
[----:B------:R-:W-:Y:S01]  /*ff50*/  ULDC.64 UR4, c[0x0][0xb40] ;  /* 0x0002d00000047ab9 */ /* 0x000fe20000000a00 */
[----:B------:R-:W-:Y:S01]  /*ff60*/  IMAD R3, R3, R9, RZ ;  /* 0x0000000903037224 */ /* 0x000fe200078e02ff */
[----:B------:R-:W-:Y:S01]  /*ff70*/  SHF.R.S32.HI R156, RZ, 0x1f, R156 ;  /* 0x0000001fff9c7819 */ /* 0x000fe2000001149c */
[----:B------:R-:W-:Y:S02]  /*ff80*/  IMAD R6, R6, UR4, RZ ;  /* 0x0000000406067c24 */ /* 0x000fe4000f8e02ff */
[----:B------:R-:W-:-:S04]  /*ff90*/  IMAD.WIDE.U32 R4, R0, UR4, R4 ;  /* 0x0000000400047c25 */ /* 0x000fc8000f8e0004 */
[----:B------:R-:W-:Y:S01]  /*ffa0*/  IMAD R6, R0, UR5, R6 ;  /* 0x0000000500067c24 */ /* 0x000fe2000f8e0206 */
[----:B------:R-:W-:Y:S01]  /*ffb0*/  ULDC.64 UR4, c[0x0][0xb48] ;  /* 0x0002d20000047ab9 */ /* 0x000fe20000000a00 */
[----:B------:R-:W0:Y:S01]  /*ffc0*/  @P0 LDC R0, c[0x0][0xbf0] ;  /* 0x0002fc00ff000b82 */ /* 0x000e220000000800 */
[----:B------:R-:W-:Y:S02]  /*ffd0*/  VIADD R158, R197, 0xe8 ;  /* 0x000000e8c59e7836 */ /* 0x000fe40000000000 */
[----:B------:R-:W-:Y:S02]  /*ffe0*/  IMAD.IADD R5, R5, 0x1, R6 ;  /* 0x0000000105057824 */ /* 0x000fe400078e0206 */
[C---:B------:R-:W-:Y:S01]  /*fff0*/  VIADD R160, R197.reuse, 0xe0 ;  /* 0x000000e0c5a07836 */ /* 0x040fe20000000000 */
[----:B------:R-:W-:Y:S01]  /*10000*/  SHF.R.S32.HI R158, RZ, 0x1f, R158 ;  /* 0x0000001fff9e7819 */ /* 0x000fe2000001149e */
        /* <DEDUP_REMOVED lines=31> */
[----:B------:R-:W-:-:S02]  /*10200*/  VIADD R157, R197, 0xe8 ;  /* 0x000000e8c59d7836 */ /* 0x000fc40000000000 */
[C---:B------:R-:W-:Y:S02]  /*10210*/  VIADD R159, R197.reuse, 0xe0 ;  /* 0x000000e0c59f7836 */ /* 0x040fe40000000000 */
[C---:B------:R-:W-:Y:S02]  /*10220*/  VIADD R161, R197.reuse, 0xd8 ;  /* 0x000000d8c5a17836 */ /* 0x040fe40000000000 */
[C---:B------:R-:W-:Y:S02]  /*10230*/  VIADD R163, R197.reuse, 0xd0 ;  /* 0x000000d0c5a37836 */ /* 0x040fe40000000000 */
[C---:B------:R-:W-:Y:S02]  /*10240*/  VIADD R165, R197.reuse, 0xc8 ;  /* 0x000000c8c5a57836 */ /* 0x040fe40000000000 */
[C---:B------:R-:W-:Y:S02]  /*10250*/  VIADD R167, R197.reuse, 0xc0 ;  /* 0x000000c0c5a77836 */ /* 0x040fe40000000000 */
        /* <DEDUP_REMOVED lines=10> */
[----:B------:R-:W-:Y:S02]  /*10300*/  VIADD R222, R197, 0x68 ;  /* 0x00000068c5de7836 */ /* 0x000fe40000000000 */
[----:B--2---:R-:W-:-:S04]  /*10310*/  IMAD.WIDE.U32 R4, R8, UR4, R4 ;  /* 0x0000000408047c25 */ /* 0x004fc8000f8e0004 */
[----:B------:R-:W-:Y:S01]  /*10320*/  IMAD R5, R8, UR5, R5 ;  /* 0x0000000508057c24 */ /* 0x000fe2000f8e0205 */
[----:B------:R-:W-:Y:S01]  /*10330*/  ULDC.64 UR4, c[0x0][0xb30] ;  /* 0x0002cc0000047ab9 */ /* 0x000fe20000000a00 */
[----:B------:R-:W1:Y:S01]  /*10340*/  @P0 LDC R8, c[0x0][0xbec] ;  /* 0x0002fb00ff080b82 */ /* 0x000e620000000800 */
[----:B---3--:R-:W-:-:S04]  /*10350*/  IMAD R7, R10, 0x40, R7 ;  /* 0x000000400a077824 */ /* 0x008fc800078e0207 */
[----:B------:R-:W-:Y:S02]  /*10360*/  IMAD.MOV.U32 R6, RZ, RZ, R7 ;  /* 0x000000ffff067224 */ /* 0x000fe400078e0007 */
[----:B-1----:R-:W-:-:S05]  /*10370*/  @P0 IMAD.HI.U32 R8, R7, R8, RZ ;  /* 0x0000000807080227 */ /* 0x002fca00078e00ff */
[----:B0-----:R-:W-:-:S05]  /*10380*/  @P0 SHF.R.U32.HI R6, RZ, R0, R8 ;  /* 0x00000000ff060219 */ /* 0x001fca0000011608 */
[----:B------:R-:W-:Y:S02]  /*10390*/  IMAD.MOV R0, RZ, RZ, -R6 ;  /* 0x000000ffff007224 */ /* 0x000fe400078e0a06 */
[----:B------:R-:W-:-:S04]  /*103a0*/  IMAD.WIDE.U32 R4, R6, UR4, R4 ;  /* 0x0000000406047c25 */ /* 0x000fc8000f8e0004 */
[----:B------:R-:W-:Y:S01]  /*103b0*/  IMAD R0, R9, R0, R7 ;  /* 0x0000000009007224 */ /* 0x000fe200078e0207 */
[----:B------:R-:W-:Y:S01]  /*103c0*/  SHF.R.S32.HI R7, RZ, 0x1f, R6 ;  /* 0x0000001fff077819 */ /* 0x000fe20000011406 */
[----:B------:R-:W-:-:S04]  /*103d0*/  IMAD R9, R10, 0x40, R195 ;  /* 0x000000400a097824 */ /* 0x000fc800078e02c3 */
        /* <DEDUP_REMOVED lines=10> */
[----:B------:R-:W-:-:S04]  /*10480*/  IMAD.IADD R6, R5, 0x1, R6 ;  /* 0x0000000105067824 */ /* 0x000fc800078e0206 */
[----:B------:R0:W1:Y:S01]  /*10490*/  SHFL.IDX PT, R13, R0, RZ, 0x1c1f ;  /* 0x001c1fff000d7589 */ /* 0x00006200000e0000 */
[----:B------:R-:W-:Y:S01]  /*104a0*/  LEA.HI.X R8, R4, UR5, R6, 0x2, P0 ;  /* 0x0000000504087c11 */ /* 0x000fe200080f1406 */
[----:B------:R-:W-:Y:S01]  /*104b0*/  VIADD R4, R2, 0x28c20 ;  /* 0x00028c2002047836 */ /* 0x000fe20000000000 */
[----:B------:R-:W-:-:S03]  /*104c0*/  ISETP.GE.AND P0, PT, R9, R3, PT ;  /* 0x000000030900720c */ /* 0x000fc60003f06270 */
[----:B------:R0:W2:Y:S01]  /*104d0*/  SHFL.IDX PT, R12, R8, RZ, 0x1c1f ;  /* 0x001c1fff080c7589 */ /* 0x0000a200000e0000 */
[----:B------:R-:W-:-:S04]  /*104e0*/  PRMT R4, RZ, 0x654, R4 ;  /* 0x00000654ff047816 */ /* 0x000fc80000000004 */
[----:B------:R0:W-:Y:S05]  /*104f0*/  SYNCS.ARRIVE.TRANS64.RED.A1T0 RZ, [R4+URZ], RZ ;  /* 0x000000ff04ff79a7 */ /* 0x0001ea000810043f */
[----:B------:R-:W-:Y:S05]  /*10500*/  @P0 BRA `(.L_x_3925) ;  /* 0x0000000800a00947 */ /* 0x000fea0003800000 */
[----:B------:R-:W-:Y:S01]  /*10510*/  ULDC UR4, c[0x0][0xac8] ;  /* 0x0002b20000047ab9 */ /* 0x000fe20000000800 */
[----:B------:R-:W-:Y:S01]  /*10520*/  SHF.R.S32.HI R6, RZ, 0x1f, R197 ;  /* 0x0000001fff067819 */ /* 0x000fe200000114c5 */
[C---:B------:R-:W-:Y:S01]  /*10530*/  VIADD R7, R197.reuse, 0x8 ;  /* 0x00000008c5077836 */ /* 0x040fe20000000000 */
[C---:B------:R-:W-:Y:S01]  /*10540*/  ISETP.GE.AND P0, PT, R197.reuse, UR4, PT ;  /* 0x00000004c5007c0c */ /* 0x040fe2000bf06270 */
[C---:B------:R-:W-:Y:S01]  /*10550*/  VIADD R11, R197.reuse, 0x8 ;  /* 0x00000008c50b7836 */ /* 0x040fe20000000000 */
[----:B------:R-:W-:Y:S01]  /*10560*/  ISETP.GE.AND P4, PT, R222, UR4, PT ;  /* 0x00000004de007c0c */ /* 0x000fe2000bf86270 */
[C---:B------:R-:W-:Y:S02]  /*10570*/  VIADD R10, R197.reuse, 0x18 ;  /* 0x00000018c50a7836 */ /* 0x040fe40000000000 */
[----:B------:R-:W-:Y:S01]  /*10580*/  VIADD R14, R197, 0x60 ;  /* 0x00000060c50e7836 */ /* 0x000fe20000000000 */
[----:B------:R-:W-:-:S04]  /*10590*/  SHF.R.S32.HI R11, RZ, 0x1f, R11 ;  /* 0x0000001fff0b7819 */ /* 0x000fc8000001140b */
[----:B------:R-:W-:-:S03]  /*105a0*/  SHF.R.S32.HI R14, RZ, 0x1f, R14 ;  /* 0x0000001fff0e7819 */ /* 0x000fc6000001140e */
[----:B01----:R-:W-:-:S04]  /*105b0*/  @!P0 LEA R4, P1, R197, R13, 0x2 ;  /* 0x0000000dc5048211 */ /* 0x003fc800078210ff */
[C---:B--2---:R-:W-:Y:S01]  /*105c0*/  @!P0 LEA.HI.X R5, R197.reuse, R12, R6, 0x2, P1 ;  /* 0x0000000cc5058211 */ /* 0x044fe200008f1406 */
[----:B------:R-:W-:-:S04]  /*105d0*/  VIADD R6, R197, 0x10 ;  /* 0x00000010c5067836 */ /* 0x000fc80000000000 */
[----:B------:R0:W-:Y:S01]  /*105e0*/  @!P0 ST.E.64 desc[UR42][R4.64], R24 ;  /* 0x0000001804008985 */ /* 0x0001e2000c101b2a */
[----:B------:R-:W-:-:S13]  /*105f0*/  ISETP.GE.AND P0, PT, R7, UR4, PT ;  /* 0x0000000407007c0c */ /* 0x000fda000bf06270 */
[----:B0-----:R-:W-:-:S04]  /*10600*/  @!P0 LEA R4, P1, R7, R13, 0x2 ;  /* 0x0000000d07048211 */ /* 0x001fc800078210ff */
[----:B------:R-:W-:Y:S01]  /*10610*/  @!P0 LEA.HI.X R5, R7, R12, R11, 0x2, P1 ;  /* 0x0000000c07058211 */ /* 0x000fe200008f140b */
[C---:B------:R-:W-:Y:S01]  /*10620*/  VIADD R11, R197.reuse, 0x10 ;  /* 0x00000010c50b7836 */ /* 0x040fe20000000000 */
[----:B------:R-:W-:Y:S01]  /*10630*/  ISETP.GE.AND P1, PT, R10, UR4, PT ;  /* 0x000000040a007c0c */ /* 0x000fe2000bf26270 */
[----:B------:R-:W-:Y:S02]  /*10640*/  VIADD R7, R197, 0x20 ;  /* 0x00000020c5077836 */ /* 0x000fe40000000000 */
[----:B------:R0:W-:Y:S01]  /*10650*/  @!P0 ST.E.64 desc[UR42][R4.64], R28 ;  /* 0x0000001c04008985 */ /* 0x0001e2000c101b2a */
[----:B------:R-:W-:Y:S02]  /*10660*/  ISETP.GE.AND P0, PT, R6, UR4, PT ;  /* 0x0000000406007c0c */ /* 0x000fe4000bf06270 */
[----:B------:R-:W-:-:S11]  /*10670*/  SHF.R.S32.HI R11, RZ, 0x1f, R11 ;  /* 0x0000001fff0b7819 */ /* 0x000fd6000001140b */
[----:B0-----:R-:W-:-:S04]  /*10680*/  @!P0 LEA R4, P2, R6, R13, 0x2 ;  /* 0x0000000d06048211 */ /* 0x001fc800078410ff */
[----:B------:R-:W-:Y:S01]  /*10690*/  @!P0 LEA.HI.X R5, R6, R12, R11, 0x2, P2 ;  /* 0x0000000c06058211 */ /* 0x000fe200010f140b */
[C---:B------:R-:W-:Y:S02]  /*106a0*/  VIADD R11, R197.reuse, 0x18 ;  /* 0x00000018c50b7836 */ /* 0x040fe40000000000 */
[----:B------:R-:W-:Y:S02]  /*106b0*/  VIADD R6, R197, 0x28 ;  /* 0x00000028c5067836 */ /* 0x000fe40000000000 */
[----:B------:R0:W-:Y:S01]  /*106c0*/  @!P0 ST.E.64 desc[UR42][R4.64], R32 ;  /* 0x0000002004008985 */ /* 0x0001e2000c101b2a */
[----:B------:R-:W-:Y:S02]  /*106d0*/  SHF.R.S32.HI R11, RZ, 0x1f, R11 ;  /* 0x0000001fff0b7819 */ /* 0x000fe4000001140b */
[----:B------:R-:W-:Y:S02]  /*106e0*/  ISETP.GE.AND P0, PT, R7, UR4, PT ;  /* 0x0000000407007c0c */ /* 0x000fe4000bf06270 */
[----:B0-----:R-:W-:-:S04]  /*106f0*/  @!P1 LEA R4, P2, R10, R13, 0x2 ;  /* 0x0000000d0a049211 */ /* 0x001fc800078410ff */
[----:B------:R-:W-:Y:S01]  /*10700*/  @!P1 LEA.HI.X R5, R10, R12, R11, 0x2, P2 ;  /* 0x0000000c0a059211 */ /* 0x000fe200010f140b */
[C---:B------:R-:W-:Y:S02]  /*10710*/  VIADD R11, R197.reuse, 0x20 ;  /* 0x00000020c50b7836 */ /* 0x040fe40000000000 */
[----:B------:R-:W-:Y:S02]  /*10720*/  VIADD R10, R197, 0x30 ;  /* 0x00000030c50a7836 */ /* 0x000fe40000000000 */
[----:B------:R0:W-:Y:S01]  /*10730*/  @!P1 ST.E.64 desc[UR42][R4.64], R36 ;  /* 0x0000002404009985 */ /* 0x0001e2000c101b2a */
[----:B------:R-:W-:Y:S02]  /*10740*/  ISETP.GE.AND P1, PT, R6, UR4, PT ;  /* 0x0000000406007c0c */ /* 0x000fe4000bf26270 */
[----:B------:R-:W-:Y:S02]  /*10750*/  SHF.R.S32.HI R11, RZ, 0x1f, R11 ;  /* 0x0000001fff0b7819 */ /* 0x000fe4000001140b */
        /* <DEDUP_REMOVED lines=42> */
[----:B------:R-:W-:-:S02]  /*10a00*/  ISETP.GE.AND P3, PT, R11, UR4, PT ;  /* 0x000000040b007c0c */ /* 0x000fc4000bf66270 */
[----:B0-----:R-:W-:-:S04]  /*10a10*/  @!P0 LEA R4, P2, R7, R13, 0x2 ;  /* 0x0000000d07048211 */ /* 0x001fc800078410ff */
[----:B------:R-:W-:Y:S01]  /*10a20*/  @!P0 LEA.HI.X R5, R7, R12, R10, 0x2, P2 ;  /* 0x0000000c07058211 */ /* 0x000fe200010f140a */
[----:B------:R-:W-:Y:S01]  /*10a30*/  VIADD R7, R197, 0x58 ;  /* 0x00000058c5077836 */ /* 0x000fe20000000000 */
[----:B------:R-:W-:Y:S01]  /*10a40*/  ISETP.GE.AND P2, PT, R183, UR4, PT ;  /* 0x00000004b7007c0c */ /* 0x000fe2000bf46270 */
[----:B------:R-:W-:Y:S02]  /*10a50*/  VIADD R10, R197, 0x68 ;  /* 0x00000068c50a7836 */ /* 0x000fe40000000000 */
[----:B------:R0:W-:Y:S01]  /*10a60*/  @!P0 ST.E.64 desc[UR42][R4.64], R64 ;  /* 0x0000004004008985 */ /* 0x0001e2000c101b2a */
[----:B------:R-:W-:Y:S02]  /*10a70*/  SHF.R.S32.HI R7, RZ, 0x1f, R7 ;  /* 0x0000001fff077819 */ /* 0x000fe40000011407 */
[----:B------:R-:W-:Y:S02]  /*10a80*/  SHF.R.S32.HI R10, RZ, 0x1f, R10 ;  /* 0x0000001fff0a7819 */ /* 0x000fe4000001140a */
[----:B0-----:R-:W-:-:S04]  /*10a90*/  @!P1 LEA R4, P0, R6, R13, 0x2 ;  /* 0x0000000d06049211 */ /* 0x001fc800078010ff */
[-C--:B------:R-:W-:Y:S02]  /*10aa0*/  @!P1 LEA.HI.X R5, R6, R12.reuse, R7, 0x2, P0 ;  /* 0x0000000c06059211 */ /* 0x080fe400000f1407 */
[----:B------:R-:W-:Y:S02]  /*10ab0*/  ISETP.GE.AND P0, PT, R218, UR4, PT ;  /* 0x00000004da007c0c */ /* 0x000fe4000bf06270 */
[-C--:B------:R-:W-:Y:S01]  /*10ac0*/  @!P4 LEA R6, P6, R222, R13.reuse, 0x2 ;  /* 0x0000000dde06c211 */ /* 0x080fe200078c10ff */
[----:B------:R0:W-:Y:S01]  /*10ad0*/  @!P1 ST.E.64 desc[UR42][R4.64], R68 ;  /* 0x0000004404009985 */ /* 0x0001e2000c101b2a */
[----:B------:R-:W-:Y:S02]  /*10ae0*/  ISETP.GE.AND P1, PT, R196, UR4, PT ;  /* 0x00000004c4007c0c */ /* 0x000fe4000bf26270 */
[----:B------:R-:W-:Y:S02]  /*10af0*/  @!P4 LEA.HI.X R7, R222, R12, R10, 0x2, P6 ;  /* 0x0000000cde07c211 */ /* 0x000fe400030f140a */
[----:B------:R-:W-:-:S02]  /*10b00*/  @!P2 LEA R10, P6, R183, R13, 0x2 ;  /* 0x0000000db70aa211 */ /* 0x000fc400078c10ff */
[----:B0-----:R-:W-:-:S04]  /*10b10*/  @!P3 LEA R4, P5, R11, R13, 0x2 ;  /* 0x0000000d0b04b211 */ /* 0x001fc800078a10ff */
[-C--:B------:R-:W-:Y:S02]  /*10b20*/  @!P3 LEA.HI.X R5, R11, R12.reuse, R14, 0x2, P5 ;  /* 0x0000000c0b05b211 */ /* 0x080fe400028f140e */
[----:B------:R-:W-:-:S03]  /*10b30*/  @!P2 LEA.HI.X R11, R183, R12, R184, 0x2, P6 ;  /* 0x0000000cb70ba211 */ /* 0x000fc600030f14b8 */
[----:B------:R0:W-:Y:S01]  /*10b40*/  @!P3 ST.E.64 desc[UR42][R4.64], R72 ;  /* 0x000000480400b985 */ /* 0x0001e2000c101b2a */
[----:B------:R-:W-:-:S03]  /*10b50*/  ISETP.GE.AND P3, PT, R181, UR4, PT ;  /* 0x00000004b5007c0c */ /* 0x000fc6000bf66270 */
[----:B------:R1:W-:Y:S01]  /*10b60*/  @!P4 ST.E.64 desc[UR42][R6.64], R76 ;  /* 0x0000004c0600c985 */ /* 0x0003e2000c101b2a */
[-C--:B0-----:R-:W-:Y:S02]  /*10b70*/  @!P0 LEA R4, P4, R218, R13.reuse, 0x2 ;  /* 0x0000000dda048211 */ /* 0x081fe400078810ff */
[----:B-1----:R-:W-:Y:S02]  /*10b80*/  @!P1 LEA R6, P5, R196, R13, 0x2 ;  /* 0x0000000dc4069211 */ /* 0x002fe400078a10ff */
        /* <DEDUP_REMOVED lines=9> */
[-C--:B0-----:R-:W-:Y:S02]  /*10c20*/  @!P3 LEA R4, P6, R181, R13.reuse, 0x2 ;  /* 0x0000000db504b211 */ /* 0x081fe400078c10ff */
[-C--:B-1----:R-:W-:Y:S02]  /*10c30*/  @!P4 LEA R6, P2, R179, R13.reuse, 0x2 ;  /* 0x0000000db306c211 */ /* 0x082fe400078410ff */
[-C--:B------:R-:W-:Y:S02]  /*10c40*/  @!P3 LEA.HI.X R5, R181, R12.reuse, R182, 0x2, P6 ;  /* 0x0000000cb505b211 */ /* 0x080fe400030f14b6 */
[----:B--2---:R-:W-:Y:S02]  /*10c50*/  @!P5 LEA R10, P6, R177, R13, 0x2 ;  /* 0x0000000db10ad211 */ /* 0x004fe400078c10ff */
[----:B------:R-:W-:Y:S01]  /*10c60*/  @!P4 LEA.HI.X R7, R179, R12, R180, 0x2, P2 ;  /* 0x0000000cb307c211 */ /* 0x000fe200010f14b4 */
[----:B------:R0:W-:Y:S01]  /*10c70*/  @!P3 ST.E.64 desc[UR42][R4.64], R92 ;  /* 0x0000005c0400b985 */ /* 0x0001e2000c101b2a */
[----:B------:R-:W-:-:S02]  /*10c80*/  ISETP.GE.AND P2, PT, R171, UR4, PT ;  /* 0x00000004ab007c0c */ /* 0x000fc4000bf46270 */
[----:B------:R-:W-:Y:S01]  /*10c90*/  @!P5 LEA.HI.X R11, R177, R12, R178, 0x2, P6 ;  /* 0x0000000cb10bd211 */ /* 0x000fe200030f14b2 */
[----:B------:R1:W-:Y:S01]  /*10ca0*/  @!P4 ST.E.64 desc[UR42][R6.64], R96 ;  /* 0x000000600600c985 */ /* 0x0003e2000c101b2a */
[----:B------:R-:W-:-:S03]  /*10cb0*/  ISETP.GE.AND P4, PT, R167, UR4, PT ;  /* 0x00000004a7007c0c */ /* 0x000fc6000bf86270 */
[----:B------:R2:W-:Y:S01]  /*10cc0*/  @!P5 ST.E.64 desc[UR42][R10.64], R100 ;  /* 0x000000640a00d985 */ /* 0x0005e2000c101b2a */
[----:B------:R-:W-:Y:S02]  /*10cd0*/  ISETP.GE.AND P5, PT, R169, UR4, PT ;  /* 0x00000004a9007c0c */ /* 0x000fe4000bfa6270 */
[-C--:B0-----:R-:W-:Y:S02]  /*10ce0*/  @!P0 LEA R4, P6, R175, R13.reuse, 0x2 ;  /* 0x0000000daf048211 */ /* 0x081fe400078c10ff */
[-C--:B-1----:R-:W-:Y:S02]  /*10cf0*/  @!P1 LEA R6, P3, R173, R13.reuse, 0x2 ;  /* 0x0000000dad069211 */ /* 0x082fe400078610ff */
[-C--:B------:R-:W-:Y:S02]  /*10d00*/  @!P0 LEA.HI.X R5, R175, R12.reuse, R176, 0x2, P6 ;  /* 0x0000000caf058211 */ /* 0x080fe400030f14b0 */
[----:B------:R-:W-:Y:S02]  /*10d10*/  @!P1 LEA.HI.X R7, R173, R12, R174, 0x2, P3 ;  /* 0x0000000cad079211 */ /* 0x000fe400018f14ae */
[----:B--2---:R-:W-:Y:S01]  /*10d20*/  @!P2 LEA R10, P6, R171, R13, 0x2 ;  /* 0x0000000dab0aa211 */ /* 0x004fe200078c10ff */
[----:B------:R0:W-:Y:S01]  /*10d30*/  @!P0 ST.E.64 desc[UR42][R4.64], R104 ;  /* 0x0000006804008985 */ /* 0x0001e2000c101b2a */
[----:B------:R-:W-:-:S02]  /*10d40*/  ISETP.GE.AND P3, PT, R165, UR4, PT ;  /* 0x00000004a5007c0c */ /* 0x000fc4000bf66270 */
[----:B------:R-:W-:Y:S01]  /*10d50*/  @!P2 LEA.HI.X R11, R171, R12, R172, 0x2, P6 ;  /* 0x0000000cab0ba211 */ /* 0x000fe200030f14ac */
[----:B------:R1:W-:Y:S01]  /*10d60*/  @!P1 ST.E.64 desc[UR42][R6.64], R108 ;  /* 0x0000006c06009985 */ /* 0x0003e2000c101b2a */
[----:B------:R-:W-:-:S03]  /*10d70*/  ISETP.GE.AND P0, PT, R163, UR4, PT ;  /* 0x00000004a3007c0c */ /* 0x000fc6000bf06270 */
[----:B------:R2:W-:Y:S01]  /*10d80*/  @!P2 ST.E.64 desc[UR42][R10.64], R112 ;  /* 0x000000700a00a985 */ /* 0x0005e2000c101b2a */
[-C--:B0-----:R-:W-:Y:S02]  /*10d90*/  @!P5 LEA R4, P1, R169, R13.reuse, 0x2 ;  /* 0x0000000da904d211 */ /* 0x081fe400078210ff */
[-C--:B-1----:R-:W-:Y:S02]  /*10da0*/  @!P4 LEA R6, P2, R167, R13.reuse, 0x2 ;  /* 0x0000000da706c211 */ /* 0x082fe400078410ff */
[-C--:B------:R-:W-:Y:S02]  /*10db0*/  @!P5 LEA.HI.X R5, R169, R12.reuse, R170, 0x2, P1 ;  /* 0x0000000ca905d211 */ /* 0x080fe400008f14aa */
[----:B--2---:R-:W-:Y:S02]  /*10dc0*/  @!P3 LEA R10, P6, R165, R13, 0x2 ;  /* 0x0000000da50ab211 */ /* 0x004fe400078c10ff */
[----:B------:R-:W-:Y:S01]  /*10dd0*/  ISETP.GE.AND P1, PT, R161, UR4, PT ;  /* 0x00000004a1007c0c */ /* 0x000fe2000bf26270 */
        /* <DEDUP_REMOVED lines=18> */
[-C--:B------:R-:W-:Y:S02]  /*10f00*/  @!P4 LEA.HI.X R5, R159, R12.reuse, R160, 0x2, P0 ;  /* 0x0000000c9f05c211 */ /* 0x080fe400000f14a0 */
[-C--:B------:R-:W-:Y:S02]  /*10f10*/  @!P5 LEA R14, P0, R20, R13.reuse, 0x2 ;  /* 0x0000000d140ed211 */ /* 0x080fe400078010ff */
[----:B-1----:R-:W-:Y:S01]  /*10f20*/  @!P2 LEA R6, P1, R152, R13, 0x2 ;  /* 0x0000000d9806a211 */ /* 0x002fe200078210ff */
[----:B------:R3:W-:Y:S01]  /*10f30*/  @!P4 ST.E.64 desc[UR42][R4.64], R136 ;  /* 0x000000880400c985 */ /* 0x0007e2000c101b2a */
[-C--:B------:R-:W-:Y:S02]  /*10f40*/  @!P5 LEA.HI.X R15, R20, R12.reuse, R21, 0x2, P0 ;  /* 0x0000000c140fd211 */ /* 0x080fe400000f1415 */
[----:B------:R-:W-:Y:S01]  /*10f50*/  @!P2 LEA.HI.X R7, R152, R12, R156, 0x2, P1 ;  /* 0x0000000c9807a211 */ /* 0x000fe200008f149c */
[----:B------:R3:W-:Y:S04]  /*10f60*/  @!P3 ST.E.64 desc[UR42][R10.64], R140 ;  /* 0x0000008c0a00b985 */ /* 0x0007e8000c101b2a */
[----:B------:R3:W-:Y:S04]  /*10f70*/  @!P2 ST.E.64 desc[UR42][R6.64], R144 ;  /* 0x000000900600a985 */ /* 0x0007e8000c101b2a */
[----:B------:R3:W-:Y:S02]  /*10f80*/  @!P5 ST.E.64 desc[UR42][R14.64], R148 ;  /* 0x000000940e00d985 */ /* 0x0007e4000c101b2a */
.L_x_3925:
[----:B------:R-:W-:Y:S05]  /*10f90*/  BSYNC B1 ;  /* 0x0000000000017941 */ /* 0x000fea0003800000 */
.L_x_3924:
[----:B0--3--:R-:W-:Y:S01]  /*10fa0*/  VIADD R4, R9, 0x8 ;  /* 0x0000000809047836 */ /* 0x009fe20000000000 */
[----:B------:R4:W0:Y:S04]  /*10fb0*/  SHFL.IDX PT, R10, R8, 0x1, 0x1c1f ;  /* 0x003c1f00080a7f89 */ /* 0x00082800000e0000 */
[----:B------:R-:W-:Y:S01]  /*10fc0*/  ISETP.GE.AND P0, PT, R4, R3, PT ;  /* 0x000000030400720c */ /* 0x000fe20003f06270 */
[----:B------:R-:W3:-:S12]  /*10fd0*/  SHFL.IDX PT, R0, R0, 0x1, 0x1c1f ;  /* 0x003c1f0000007f89 */ /* 0x000ed800000e0000 */
[----:B----4-:R-:W-:Y:S05]  /*10fe0*/  @P0 BRA `(.L_x_3923) ;  /* 0x0000001800c00947 */ /* 0x010fea0003800000 */
[----:B------:R-:W-:Y:S01]  /*10ff0*/  ULDC UR4, c[0x0][0xac8] ;  /* 0x0002b20000047ab9 */ /* 0x000fe20000000800 */
[C---:B------:R-:W-:Y:S01]  /*11000*/  VIADD R15, R197.reuse, 0x8 ;  /* 0x00000008c50f7836 */ /* 0x040fe20000000000 */
[C---:B------:R-:W-:Y:S01]  /*11010*/  ISETP.GE.AND P4, PT, R197.reuse, UR4, PT ;  /* 0x00000004c5007c0c */ /* 0x040fe2000bf86270 */
[C---:B------:R-:W-:Y:S01]  /*11020*/  VIADD R24, R197.reuse, 0x10 ;  /* 0x00000010c5187836 */ /* 0x040fe20000000000 */
[----:B------:R-:W-:Y:S01]  /*11030*/  SHF.R.S32.HI R6, RZ, 0x1f, R197 ;  /* 0x0000001fff067819 */ /* 0x000fe200000114c5 */
[----:B------:R-:W-:Y:S01]  /*11040*/  VIADD R25, R197, 0x8 ;  /* 0x00000008c5197836 */ /* 0x000fe20000000000 */
[----:B------:R-:W-:Y:S01]  /*11050*/  ISETP.GE.AND P2, PT, R15, UR4, PT ;  /* 0x000000040f007c0c */ /* 0x000fe2000bf46270 */
[C---:B------:R-:W-:Y:S01]  /*11060*/  VIADD R14, R197.reuse, 0x18 ;  /* 0x00000018c50e7836 */ /* 0x040fe20000000000 */
[----:B------:R-:W-:Y:S01]  /*11070*/  ISETP.GE.AND P1, PT, R24, UR4, PT ;  /* 0x0000000418007c0c */ /* 0x000fe2000bf26270 */
[C---:B--2---:R-:W-:Y:S01]  /*11080*/  VIADD R12, R197.reuse, 0x20 ;  /* 0x00000020c50c7836 */ /* 0x044fe20000000000 */
[----:B------:R-:W-:Y:S01]  /*11090*/  SHF.R.S32.HI R25, RZ, 0x1f, R25 ;  /* 0x0000001fff197819 */ /* 0x000fe20000011419 */
[C---:B-1----:R-:W-:Y:S01]  /*110a0*/  VIADD R13, R197.reuse, 0x28 ;  /* 0x00000028c50d7836 */ /* 0x042fe20000000000 */
[----:B------:R-:W-:Y:S01]  /*110b0*/  ISETP.GE.AND P0, PT, R14, UR4, PT ;  /* 0x000000040e007c0c */ /* 0x000fe2000bf06270 */
[----:B------:R-:W-:-:S02]  /*110c0*/  VIADD R11, R197, 0x30 ;  /* 0x00000030c50b7836 */ /* 0x000fc40000000000 */
[----:B---3--:R-:W-:-:S04]  /*110d0*/  @!P4 LEA R4, P3, R197, R0, 0x2 ;  /* 0x00000000c504c211 */ /* 0x008fc800078610ff */
[----:B0-----:R-:W-:Y:S02]  /*110e0*/  @!P4 LEA.HI.X R5, R197, R10, R6, 0x2, P3 ;  /* 0x0000000ac505c211 */ /* 0x001fe400018f1406 */
[----:B------:R-:W-:Y:S02]  /*110f0*/  ISETP.GE.AND P3, PT, R12, UR4, PT ;  /* 0x000000040c007c0c */ /* 0x000fe4000bf66270 */
[-C--:B------:R-:W-:Y:S01]  /*11100*/  @!P1 LEA R6, P5, R24, R0.reuse, 0x2 ;  /* 0x0000000018069211 */ /* 0x080fe200078a10ff */
[----:B------:R0:W-:Y:S01]  /*11110*/  @!P4 ST.E.64 desc[UR42][R4.64], R26 ;  /* 0x0000001a0400c985 */ /* 0x0001e2000c101b2a */
[----:B------:R-:W-:Y:S02]  /*11120*/  ISETP.GE.AND P4, PT, R13, UR4, PT ;  /* 0x000000040d007c0c */ /* 0x000fe4000bf86270 */
[----:B0-----:R-:W-:-:S04]  /*11130*/  @!P2 LEA R4, P6, R15, R0, 0x2 ;  /* 0x000000000f04a211 */ /* 0x001fc800078c10ff */
[----:B------:R-:W-:Y:S01]  /*11140*/  @!P2 LEA.HI.X R5, R15, R10, R25, 0x2, P6 ;  /* 0x0000000a0f05a211 */ /* 0x000fe200030f1419 */
[C---:B------:R-:W-:Y:S01]  /*11150*/  VIADD R25, R197.reuse, 0x10 ;  /* 0x00000010c5197836 */ /* 0x040fe20000000000 */
[----:B------:R-:W-:Y:S01]  /*11160*/  @!P0 LEA R8, P6, R14, R0, 0x2 ;  /* 0x000000000e088211 */ /* 0x000fe200078c10ff */
[C---:B------:R-:W-:Y:S02]  /*11170*/  VIADD R15, R197.reuse, 0x18 ;  /* 0x00000018c50f7836 */ /* 0x040fe40000000000 */
[----:B------:R0:W-:Y:S01]  /*11180*/  @!P2 ST.E.64 desc[UR42][R4.64], R30 ;  /* 0x0000001e0400a985 */ /* 0x0001e2000c101b2a */
[----:B------:R-:W-:Y:S02]  /*11190*/  SHF.R.S32.HI R25, RZ, 0x1f, R25 ;  /* 0x0000001fff197819 */ /* 0x000fe40000011419 */
[----:B------:R-:W-:Y:S02]  /*111a0*/  SHF.R.S32.HI R15, RZ, 0x1f, R15 ;  /* 0x0000001fff0f7819 */ /* 0x000fe4000001140f */
[-C--:B------:R-:W-:Y:S01]  /*111b0*/  @!P1 LEA.HI.X R7, R24, R10.reuse, R25, 0x2, P5 ;  /* 0x0000000a18079211 */ /* 0x080fe200028f1419 */
[C---:B------:R-:W-:Y:S01]  /*111c0*/  VIADD R25, R197.reuse, 0x20 ;  /* 0x00000020c5197836 */ /* 0x040fe20000000000 */
[----:B------:R-:W-:Y:S01]  /*111d0*/  @!P0 LEA.HI.X R9, R14, R10, R15, 0x2, P6 ;  /* 0x0000000a0e098211 */ /* 0x000fe200030f140f */
[----:B------:R-:W-:Y:S01]  /*111e0*/  VIADD R15, R197, 0x38 ;  /* 0x00000038c50f7836 */ /* 0x000fe20000000000 */
[----:B------:R-:W-:Y:S01]  /*111f0*/  ISETP.GE.AND P5, PT, R11, UR4, PT ;  /* 0x000000040b007c0c */ /* 0x000fe2000bfa6270 */
[----:B------:R1:W-:Y:S01]  /*11200*/  @!P1 ST.E.64 desc[UR42][R6.64], R34 ;  /* 0x0000002206009985 */ /* 0x0003e2000c101b2a */
[----:B------:R-:W-:Y:S01]  /*11210*/  SHF.R.S32.HI R25, RZ, 0x1f, R25 ;  /* 0x0000001fff197819 */ /* 0x000fe20000011419 */
[----:B------:R-:W-:Y:S01]  /*11220*/  VIADD R14, R197, 0x48 ;  /* 0x00000048c50e7836 */ /* 0x000fe20000000000 */
[C---:B0-----:R-:W-:Y:S01]  /*11230*/  @!P3 LEA R4, P1, R12.reuse, R0, 0x2 ;  /* 0x000000000c04b211 */ /* 0x041fe200078210ff */
[----:B------:R0:W-:Y:S01]  /*11240*/  @!P0 ST.E.64 desc[UR42][R8.64], R38 ;  /* 0x0000002608008985 */ /* 0x0001e2000c101b2a */
[----:B------:R-:W-:Y:S01]  /*11250*/  ISETP.GE.AND P0, PT, R15, UR4, PT ;  /* 0x000000040f007c0c */ /* 0x000fe2000bf06270 */
[C---:B------:R-:W-:Y:S01]  /*11260*/  VIADD R24, R197.reuse, 0x40 ;  /* 0x00000040c5187836 */ /* 0x040fe20000000000 */
[----:B------:R-:W-:Y:S01]  /*11270*/  @!P3 LEA.HI.X R5, R12, R10, R25, 0x2, P1 ;  /* 0x0000000a0c05b211 */ /* 0x000fe200008f1419 */
[----:B------:R-:W-:-:S02]  /*11280*/  VIADD R25, R197, 0x28 ;  /* 0x00000028c5197836 */ /* 0x000fc40000000000 */
[----:B------:R-:W-:Y:S01]  /*11290*/  VIADD R12, R197, 0x30 ;  /* 0x00000030c50c7836 */ /* 0x000fe20000000000 */
[----:B------:R-:W-:Y:S01]  /*112a0*/  ISETP.GE.AND P1, PT, R24, UR4, PT ;  /* 0x0000000418007c0c */ /* 0x000fe2000bf26270 */
[----:B------:R2:W-:Y:S01]  /*112b0*/  @!P3 ST.E.64 desc[UR42][R4.64], R42 ;  /* 0x0000002a0400b985 */ /* 0x0005e2000c101b2a */
[C---:B-1----:R-:W-:Y:S02]  /*112c0*/  @!P4 LEA R6, P2, R13.reuse, R0, 0x2 ;  /* 0x000000000d06c211 */ /* 0x042fe400078410ff */
[----:B------:R-:W-:Y:S02]  /*112d0*/  SHF.R.S32.HI R25, RZ, 0x1f, R25 ;  /* 0x0000001fff197819 */ /* 0x000fe40000011419 */
[----:B------:R-:W-:Y:S02]  /*112e0*/  SHF.R.S32.HI R12, RZ, 0x1f, R12 ;  /* 0x0000001fff0c7819 */ /* 0x000fe4000001140c */
[----:B------:R-:W-:Y:S01]  /*112f0*/  @!P4 LEA.HI.X R7, R13, R10, R25, 0x2, P2 ;  /* 0x0000000a0d07c211 */ /* 0x000fe200010f1419 */
[----:B------:R-:W-:Y:S01]  /*11300*/  VIADD R25, R197, 0x38 ;  /* 0x00000038c5197836 */ /* 0x000fe20000000000 */
[----:B0-----:R-:W-:Y:S01]  /*11310*/  @!P5 LEA R8, P6, R11, R0, 0x2 ;  /* 0x000000000b08d211 */ /* 0x001fe200078c10ff */
[----:B------:R-:W-:Y:S01]  /*11320*/  VIADD R13, R197, 0x58 ;  /* 0x00000058c50d7836 */ /* 0x000fe20000000000 */
[----:B------:R-:W-:Y:S01]  /*11330*/  ISETP.GE.AND P2, PT, R14, UR4, PT ;  /* 0x000000040e007c0c */ /* 0x000fe2000bf46270 */
[----:B------:R0:W-:Y:S01]  /*11340*/  @!P4 ST.E.64 desc[UR42][R6.64], R46 ;  /* 0x0000002e0600c985 */ /* 0x0001e2000c101b2a */
[----:B------:R-:W-:Y:S01]  /*11350*/  @!P5 LEA.HI.X R9, R11, R10, R12, 0x2, P6 ;  /* 0x0000000a0b09d211 */ /* 0x000fe200030f140c */
[----:B------:R-:W-:Y:S01]  /*11360*/  VIADD R12, R197, 0x50 ;  /* 0x00000050c50c7836 */ /* 0x000fe20000000000 */
[----:B--2---:R-:W-:Y:S01]  /*11370*/  @!P0 LEA R4, P6, R15, R0, 0x2 ;  /* 0x000000000f048211 */ /* 0x004fe200078c10ff */
[----:B------:R-:W-:Y:S01]  /*11380*/  VIADD R11, R197, 0x60 ;  /* 0x00000060c50b7836 */ /* 0x000fe20000000000 */
[----:B------:R-:W-:Y:S01]  /*11390*/  SHF.R.S32.HI R25, RZ, 0x1f, R25 ;  /* 0x0000001fff197819 */ /* 0x000fe20000011419 */
[----:B------:R1:W-:Y:S01]  /*113a0*/  @!P5 ST.E.64 desc[UR42][R8.64], R50 ;  /* 0x000000320800d985 */ /* 0x0003e2000c101b2a */
[----:B------:R-:W-:-:S02]  /*113b0*/  ISETP.GE.AND P3, PT, R12, UR4, PT ;  /* 0x000000040c007c0c */ /* 0x000fc4000bf66270 */
[----:B------:R-:W-:Y:S01]  /*113c0*/  @!P0 LEA.HI.X R5, R15, R10, R25, 0x2, P6 ;  /* 0x0000000a0f058211 */ /* 0x000fe200030f1419 */
[----:B------:R-:W-:Y:S01]  /*113d0*/  VIADD R15, R197, 0x48 ;  /* 0x00000048c50f7836 */ /* 0x000fe20000000000 */
[----:B------:R-:W-:Y:S01]  /*113e0*/  ISETP.GE.AND P4, PT, R13, UR4, PT ;  /* 0x000000040d007c0c */ /* 0x000fe2000bf86270 */
[----:B------:R-:W-:Y:S01]  /*113f0*/  VIADD R25, R197, 0x40 ;  /* 0x00000040c5197836 */ /* 0x000fe20000000000 */
[-C--:B0-----:R-:W-:Y:S01]  /*11400*/  @!P1 LEA R6, P5, R24, R0.reuse, 0x2 ;  /* 0x0000000018069211 */ /* 0x081fe200078a10ff */
[----:B------:R0:W-:Y:S01]  /*11410*/  @!P0 ST.E.64 desc[UR42][R4.64], R54 ;  /* 0x0000003604008985 */ /* 0x0001e2000c101b2a */
[----:B------:R-:W-:Y:S02]  /*11420*/  SHF.R.S32.HI R15, RZ, 0x1f, R15 ;  /* 0x0000001fff0f7819 */ /* 0x000fe4000001140f */
[----:B------:R-:W-:Y:S02]  /*11430*/  SHF.R.S32.HI R25, RZ, 0x1f, R25 ;  /* 0x0000001fff197819 */ /* 0x000fe40000011419 */
[----:B-1----:R-:W-:-:S02]  /*11440*/  @!P2 LEA R8, P6, R14, R0, 0x2 ;  /* 0x000000000e08a211 */ /* 0x002fc400078c10ff */
[-C--:B------:R-:W-:Y:S02]  /*11450*/  @!P1 LEA.HI.X R7, R24, R10.reuse, R25, 0x2, P5 ;  /* 0x0000000a18079211 */ /* 0x080fe400028f1419 */
[----:B------:R-:W-:Y:S01]  /*11460*/  @!P2 LEA.HI.X R9, R14, R10, R15, 0x2, P6 ;  /* 0x0000000a0e09a211 */ /* 0x000fe200030f140f */
[----:B------:R-:W-:Y:S01]  /*11470*/  VIADD R14, R197, 0x50 ;  /* 0x00000050c50e7836 */ /* 0x000fe20000000000 */
[----:B------:R-:W-:Y:S01]  /*11480*/  ISETP.GE.AND P5, PT, R11, UR4, PT ;  /* 0x000000040b007c0c */ /* 0x000fe2000bfa6270 */
[----:B------:R1:W-:Y:S01]  /*11490*/  @!P1 ST.E.64 desc[UR42][R6.64], R58 ;  /* 0x0000003a06009985 */ /* 0x0003e2000c101b2a */
[----:B------:R-:W-:Y:S02]  /*114a0*/  ISETP.GE.AND P0, PT, R222, UR4, PT ;  /* 0x00000004de007c0c */ /* 0x000fe4000bf06270 */
[----:B0-----:R-:W-:Y:S01]  /*114b0*/  @!P3 LEA R4, P6, R12, R0, 0x2 ;  /* 0x000000000c04b211 */ /* 0x001fe200078c10ff */
[----:B------:R0:W-:Y:S01]  /*114c0*/  @!P2 ST.E.64 desc[UR42][R8.64], R62 ;  /* 0x0000003e0800a985 */ /* 0x0001e2000c101b2a */
[----:B------:R-:W-:-:S02]  /*114d0*/  SHF.R.S32.HI R14, RZ, 0x1f, R14 ;  /* 0x0000001fff0e7819 */ /* 0x000fc4000001140e */
[----:B------:R-:W-:Y:S02]  /*114e0*/  ISETP.GE.AND P1, PT, R218, UR4, PT ;  /* 0x00000004da007c0c */ /* 0x000fe4000bf26270 */
[----:B------:R-:W-:Y:S01]  /*114f0*/  @!P3 LEA.HI.X R5, R12, R10, R14, 0x2, P6 ;  /* 0x0000000a0c05b211 */ /* 0x000fe200030f140e */
[C---:B------:R-:W-:Y:S02]  /*11500*/  VIADD R14, R197.reuse, 0x58 ;  /* 0x00000058c50e7836 */ /* 0x040fe40000000000 */
[----:B------:R-:W-:Y:S01]  /*11510*/  VIADD R12, R197, 0x60 ;  /* 0x00000060c50c7836 */ /* 0x000fe20000000000 */
[----:B-1----:R-:W-:Y:S01]  /*11520*/  @!P4 LEA R6, P2, R13, R0, 0x2 ;  /* 0x000000000d06c211 */ /* 0x002fe200078410ff */
[----:B------:R1:W-:Y:S01]  /*11530*/  @!P3 ST.E.64 desc[UR42][R4.64], R66 ;  /* 0x000000420400b985 */ /* 0x0003e2000c101b2a */
[----:B------:R-:W-:Y:S02]  /*11540*/  SHF.R.S32.HI R14, RZ, 0x1f, R14 ;  /* 0x0000001fff0e7819 */ /* 0x000fe4000001140e */
[----:B------:R-:W-:-:S02]  /*11550*/  SHF.R.S32.HI R12, RZ, 0x1f, R12 ;  /* 0x0000001fff0c7819 */ /* 0x000fc4000001140c */
[----:B0-----:R-:W-:Y:S02]  /*11560*/  @!P5 LEA R8, P6, R11, R0, 0x2 ;  /* 0x000000000b08d211 */ /* 0x001fe400078c10ff */
[-C--:B------:R-:W-:Y:S02]  /*11570*/  @!P4 LEA.HI.X R7, R13, R10.reuse, R14, 0x2, P2 ;  /* 0x0000000a0d07c211 */ /* 0x080fe400010f140e */
[----:B------:R-:W-:Y:S01]  /*11580*/  @!P5 LEA.HI.X R9, R11, R10, R12, 0x2, P6 ;  /* 0x0000000a0b09d211 */ /* 0x000fe200030f140c */
[----:B------:R-:W-:Y:S01]  /*11590*/  VIADD R11, R197, 0x68 ;  /* 0x00000068c50b7836 */ /* 0x000fe20000000000 */
[----:B------:R-:W-:Y:S01]  /*115a0*/  ISETP.GE.AND P2, PT, R196, UR4, PT ;  /* 0x00000004c4007c0c */ /* 0x000fe2000bf46270 */
[----:B------:R0:W-:Y:S01]  /*115b0*/  @!P4 ST.E.64 desc[UR42][R6.64], R70 ;  /* 0x000000460600c985 */ /* 0x0001e2000c101b2a */
[----:B-1----:R-:W-:Y:S02]  /*115c0*/  @!P0 LEA R4, P4, R222, R0, 0x2 ;  /* 0x00000000de048211 */ /* 0x002fe400078810ff */
[----:B------:R-:W-:Y:S01]  /*115d0*/  SHF.R.S32.HI R11, RZ, 0x1f, R11 ;  /* 0x0000001fff0b7819 */ /* 0x000fe2000001140b */
[----:B------:R1:W-:Y:S01]  /*115e0*/  @!P5 ST.E.64 desc[UR42][R8.64], R74 ;  /* 0x0000004a0800d985 */ /* 0x0003e2000c101b2a */
[----:B------:R-:W-:-:S02]  /*115f0*/  ISETP.GE.AND P5, PT, R183, UR4, PT ;  /* 0x00000004b7007c0c */ /* 0x000fc4000bfa6270 */
[----:B------:R-:W-:Y:S02]  /*11600*/  @!P0 LEA.HI.X R5, R222, R10, R11, 0x2, P4 ;  /* 0x0000000ade058211 */ /* 0x000fe400020f140b */
[----:B------:R-:W-:-:S03]  /*11610*/  ISETP.GE.AND P4, PT, R181, UR4, PT ;  /* 0x00000004b5007c0c */ /* 0x000fc6000bf86270 */
[----:B------:R2:W-:Y:S01]  /*11620*/  @!P0 ST.E.64 desc[UR42][R4.64], R78 ;  /* 0x0000004e04008985 */ /* 0x0005e2000c101b2a */
[----:B0-----:R-:W-:-:S04]  /*11630*/  @!P1 LEA R6, P3, R218, R0, 0x2 ;  /* 0x00000000da069211 */ /* 0x001fc800078610ff */
[----:B------:R-:W-:Y:S02]  /*11640*/  @!P1 LEA.HI.X R7, R218, R10, R219, 0x2, P3 ;  /* 0x0000000ada079211 */ /* 0x000fe400018f14db */
[C---:B-1----:R-:W-:Y:S02]  /*11650*/  @!P2 LEA R8, P6, R196.reuse, R0, 0x2 ;  /* 0x00000000c408a211 */ /* 0x042fe400078c10ff */
[----:B------:R-:W-:Y:S01]  /*11660*/  ISETP.GE.AND P3, PT, R179, UR4, PT ;  /* 0x00000004b3007c0c */ /* 0x000fe2000bf66270 */
[----:B------:R0:W-:Y:S01]  /*11670*/  @!P1 ST.E.64 desc[UR42][R6.64], R82 ;  /* 0x0000005206009985 */ /* 0x0001e2000c101b2a */
[----:B------:R-:W-:Y:S02]  /*11680*/  @!P2 LEA.HI.X R9, R196, R10, R211, 0x2, P6 ;  /* 0x0000000ac409a211 */ /* 0x000fe400030f14d3 */
[----:B------:R-:W-:Y:S02]  /*11690*/  ISETP.GE.AND P1, PT, R175, UR4, PT ;  /* 0x00000004af007c0c */ /* 0x000fe4000bf26270 */
[----:B--2---:R-:W-:Y:S01]  /*116a0*/  @!P5 LEA R4, P6, R183, R0, 0x2 ;  /* 0x00000000b704d211 */ /* 0x004fe200078c10ff */
[----:B------:R1:W-:Y:S01]  /*116b0*/  @!P2 ST.E.64 desc[UR42][R8.64], R86 ;  /* 0x000000560800a985 */ /* 0x0003e2000c101b2a */
[----:B------:R-:W-:-:S02]  /*116c0*/  ISETP.GE.AND P2, PT, R177, UR4, PT ;  /* 0x00000004b1007c0c */ /* 0x000fc4000bf46270 */
[----:B------:R-:W-:Y:S02]  /*116d0*/  @!P5 LEA.HI.X R5, R183, R10, R184, 0x2, P6 ;  /* 0x0000000ab705d211 */ /* 0x000fe400030f14b8 */
[----:B0-----:R-:W-:-:S03]  /*116e0*/  @!P4 LEA R6, P0, R181, R0, 0x2 ;  /* 0x00000000b506c211 */ /* 0x001fc600078010ff */
[----:B------:R0:W-:Y:S01]  /*116f0*/  @!P5 ST.E.64 desc[UR42][R4.64], R90 ;  /* 0x0000005a0400d985 */ /* 0x0001e2000c101b2a */
[----:B------:R-:W-:Y:S02]  /*11700*/  ISETP.GE.AND P5, PT, R171, UR4, PT ;  /* 0x00000004ab007c0c */ /* 0x000fe4000bfa6270 */
[----:B------:R-:W-:Y:S02]  /*11710*/  @!P4 LEA.HI.X R7, R181, R10, R182, 0x2, P0 ;  /* 0x0000000ab507c211 */ /* 0x000fe400000f14b6 */
[----:B------:R-:W-:Y:S02]  /*11720*/  ISETP.GE.AND P0, PT, R173, UR4, PT ;  /* 0x00000004ad007c0c */ /* 0x000fe4000bf06270 */
[----:B-1----:R-:W-:Y:S01]  /*11730*/  @!P3 LEA R8, P6, R179, R0, 0x2 ;  /* 0x00000000b308b211 */ /* 0x002fe200078c10ff */
[----:B------:R1:W-:Y:S01]  /*11740*/  @!P4 ST.E.64 desc[UR42][R6.64], R94 ;  /* 0x0000005e0600c985 */ /* 0x0003e2000c101b2a */
[----:B------:R-:W-:Y:S02]  /*11750*/  ISETP.GE.AND P4, PT, R169, UR4, PT ;  /* 0x00000004a9007c0c */ /* 0x000fe4000bf86270 */
[----:B------:R-:W-:-:S02]  /*11760*/  @!P3 LEA.HI.X R9, R179, R10, R180, 0x2, P6 ;  /* 0x0000000ab309b211 */ /* 0x000fc400030f14b4 */
[----:B0-----:R-:W-:-:S03]  /*11770*/  @!P2 LEA R4, P6, R177, R0, 0x2 ;  /* 0x00000000b104a211 */ /* 0x001fc600078c10ff */
[----:B------:R0:W-:Y:S01]  /*11780*/  @!P3 ST.E.64 desc[UR42][R8.64], R98 ;  /* 0x000000620800b985 */ /* 0x0001e2000c101b2a */
[----:B------:R-:W-:Y:S02]  /*11790*/  @!P2 LEA.HI.X R5, R177, R10, R178, 0x2, P6 ;  /* 0x0000000ab105a211 */ /* 0x000fe400030f14b2 */
[----:B-1----:R-:W-:-:S03]  /*117a0*/  @!P1 LEA R6, P3, R175, R0, 0x2 ;  /* 0x00000000af069211 */ /* 0x002fc600078610ff */
[----:B------:R1:W-:Y:S01]  /*117b0*/  @!P2 ST.E.64 desc[UR42][R4.64], R102 ;  /* 0x000000660400a985 */ /* 0x0003e2000c101b2a */
[----:B------:R-:W-:Y:S02]  /*117c0*/  @!P1 LEA.HI.X R7, R175, R10, R176, 0x2, P3 ;  /* 0x0000000aaf079211 */ /* 0x000fe400018f14b0 */
[----:B------:R-:W-:Y:S02]  /*117d0*/  ISETP.GE.AND P3, PT, R167, UR4, PT ;  /* 0x00000004a7007c0c */ /* 0x000fe4000bf66270 */
[C---:B0-----:R-:W-:Y:S01]  /*117e0*/  @!P0 LEA R8, P6, R173.reuse, R0, 0x2 ;  /* 0x00000000ad088211 */ /* 0x041fe200078c10ff */
[----:B------:R0:W-:Y:S03]  /*117f0*/  @!P1 ST.E.64 desc[UR42][R6.64], R106 ;  /* 0x0000006a06009985 */ /* 0x0001e6000c101b2a */
[----:B------:R-:W-:Y:S02]  /*11800*/  @!P0 LEA.HI.X R9, R173, R10, R174, 0x2, P6 ;  /* 0x0000000aad098211 */ /* 0x000fe400030f14ae */
[----:B-1----:R-:W-:-:S03]  /*11810*/  @!P5 LEA R4, P1, R171, R0, 0x2 ;  /* 0x00000000ab04d211 */ /* 0x002fc600078210ff */
[----:B------:R1:W-:Y:S01]  /*11820*/  @!P0 ST.E.64 desc[UR42][R8.64], R110 ;  /* 0x0000006e08008985 */ /* 0x0003e2000c101b2a */
[----:B------:R-:W-:Y:S02]  /*11830*/  ISETP.GE.AND P0, PT, R165, UR4, PT ;  /* 0x00000004a5007c0c */ /* 0x000fe4000bf06270 */
[----:B------:R-:W-:Y:S02]  /*11840*/  @!P5 LEA.HI.X R5, R171, R10, R172, 0x2, P1 ;  /* 0x0000000aab05d211 */ /* 0x000fe400008f14ac */
[----:B------:R-:W-:Y:S02]  /*11850*/  ISETP.GE.AND P1, PT, R163, UR4, PT ;  /* 0x00000004a3007c0c */ /* 0x000fe4000bf26270 */
[C---:B0-----:R-:W-:Y:S01]  /*11860*/  @!P4 LEA R6, P2, R169.reuse, R0, 0x2 ;  /* 0x00000000a906c211 */ /* 0x041fe200078410ff */
[----:B------:R0:W-:Y:S03]  /*11870*/  @!P5 ST.E.64 desc[UR42][R4.64], R114 ;  /* 0x000000720400d985 */ /* 0x0001e6000c101b2a */
[----:B------:R-:W-:-:S02]  /*11880*/  @!P4 LEA.HI.X R7, R169, R10, R170, 0x2, P2 ;  /* 0x0000000aa907c211 */ /* 0x000fc400010f14aa */
[----:B------:R-:W-:Y:S02]  /*11890*/  ISETP.GE.AND P2, PT, R157, UR4, PT ;  /* 0x000000049d007c0c */ /* 0x000fe4000bf46270 */
[----:B-1----:R-:W-:Y:S01]  /*118a0*/  @!P3 LEA R8, P6, R167, R0, 0x2 ;  /* 0x00000000a708b211 */ /* 0x002fe200078c10ff */
[----:B------:R1:W-:Y:S01]  /*118b0*/  @!P4 ST.E.64 desc[UR42][R6.64], R118 ;  /* 0x000000760600c985 */ /* 0x0003e2000c101b2a */
[----:B------:R-:W-:Y:S02]  /*118c0*/  ISETP.GE.AND P4, PT, R161, UR4, PT ;  /* 0x00000004a1007c0c */ /* 0x000fe4000bf86270 */
[----:B------:R-:W-:Y:S02]  /*118d0*/  @!P3 LEA.HI.X R9, R167, R10, R168, 0x2, P6 ;  /* 0x0000000aa709b211 */ /* 0x000fe400030f14a8 */
[----:B0-----:R-:W-:-:S03]  /*118e0*/  @!P1 LEA R4, P6, R163, R0, 0x2 ;  /* 0x00000000a3049211 */ /* 0x001fc600078c10ff */
[----:B------:R0:W-:Y:S01]  /*118f0*/  @!P3 ST.E.64 desc[UR42][R8.64], R122 ;  /* 0x0000007a0800b985 */ /* 0x0001e2000c101b2a */
[----:B------:R-:W-:Y:S02]  /*11900*/  ISETP.GE.AND P3, PT, R159, UR4, PT ;  /* 0x000000049f007c0c */ /* 0x000fe4000bf66270 */
[----:B------:R-:W-:Y:S02]  /*11910*/  @!P1 LEA.HI.X R5, R163, R10, R164, 0x2, P6 ;  /* 0x0000000aa3059211 */ /* 0x000fe400030f14a4 */
[----:B-1----:R-:W-:-:S04]  /*11920*/  @!P0 LEA R6, P5, R165, R0, 0x2 ;  /* 0x00000000a5068211 */ /* 0x002fc800078a10ff */
[----:B------:R-:W-:Y:S02]  /*11930*/  @!P0 LEA.HI.X R7, R165, R10, R166, 0x2, P5 ;  /* 0x0000000aa5078211 */ /* 0x000fe400028f14a6 */
[----:B------:R-:W-:-:S03]  /*11940*/  ISETP.GE.AND P5, PT, R152, UR4, PT ;  /* 0x0000000498007c0c */ /* 0x000fc6000bfa6270 */
[----:B------:R1:W-:Y:S04]  /*11950*/  @!P0 ST.E.64 desc[UR42][R6.64], R126 ;  /* 0x0000007e06008985 */ /* 0x0003e8000c101b2a */
[----:B------:R2:W-:Y:S01]  /*11960*/  @!P1 ST.E.64 desc[UR42][R4.64], R130 ;  /* 0x0000008204009985 */ /* 0x0005e2000c101b2a */
[----:B0-----:R-:W-:-:S04]  /*11970*/  @!P2 LEA R8, P1, R157, R0, 0x2 ;  /* 0x000000009d08a211 */ /* 0x001fc800078210ff */
[----:B------:R-:W-:Y:S02]  /*11980*/  @!P2 LEA.HI.X R9, R157, R10, R158, 0x2, P1 ;  /* 0x0000000a9d09a211 */ /* 0x000fe400008f149e */
[-C--:B-1----:R-:W-:Y:S02]  /*11990*/  @!P4 LEA R6, P0, R161, R0.reuse, 0x2 ;  /* 0x00000000a106c211 */ /* 0x082fe400078010ff */
[----:B--2---:R-:W-:Y:S02]  /*119a0*/  @!P3 LEA R4, P6, R159, R0, 0x2 ;  /* 0x000000009f04b211 */ /* 0x004fe400078c10ff */
[----:B------:R-:W-:Y:S02]  /*119b0*/  @!P4 LEA.HI.X R7, R161, R10, R162, 0x2, P0 ;  /* 0x0000000aa107c211 */ /* 0x000fe400000f14a2 */
[C---:B------:R-:W-:Y:S02]  /*119c0*/  @!P5 LEA R12, P0, R152.reuse, R0, 0x2 ;  /* 0x00000000980cd211 */ /* 0x040fe400078010ff */
[-C--:B------:R-:W-:Y:S01]  /*119d0*/  @!P3 LEA.HI.X R5, R159, R10.reuse, R160, 0x2, P6 ;  /* 0x0000000a9f05b211 */ /* 0x080fe200030f14a0 */
[----:B------:R4:W-:Y:S01]  /*119e0*/  @!P4 ST.E.64 desc[UR42][R6.64], R134 ;  /* 0x000000860600c985 */ /* 0x0009e2000c101b2a */
[----:B------:R-:W-:-:S02]  /*119f0*/  @!P5 LEA.HI.X R13, R152, R10, R156, 0x2, P0 ;  /* 0x0000000a980dd211 */ /* 0x000fc400000f149c */
[----:B------:R-:W-:Y:S01]  /*11a00*/  ISETP.GE.AND P0, PT, R20, UR4, PT ;  /* 0x0000000414007c0c */ /* 0x000fe2000bf06270 */
[----:B------:R4:W-:Y:S04]  /*11a10*/  @!P3 ST.E.64 desc[UR42][R4.64], R138 ;  /* 0x0000008a0400b985 */ /* 0x0009e8000c101b2a */
[----:B------:R4:W-:Y:S04]  /*11a20*/  @!P2 ST.E.64 desc[UR42][R8.64], R142 ;  /* 0x0000008e0800a985 */ /* 0x0009e8000c101b2a */
[----:B------:R4:W-:Y:S04]  /*11a30*/  @!P5 ST.E.64 desc[UR42][R12.64], R146 ;  /* 0x000000920c00d985 */ /* 0x0009e8000c101b2a */
[----:B------:R-:W-:Y:S05]  /*11a40*/  @P0 BRA `(.L_x_3923) ;  /* 0x0000001000280947 */ /* 0x000fea0003800000 */
[----:B----4-:R-:W-:-:S04]  /*11a50*/  LEA R4, P0, R20, R0, 0x2 ;  /* 0x0000000014047211 */ /* 0x010fc800078010ff */
[----:B------:R-:W-:-:S05]  /*11a60*/  LEA.HI.X R5, R20, R10, R21, 0x2, P0 ;  /* 0x0000000a14057211 */ /* 0x000fca00000f1415 */
[----:B------:R0:W-:Y:S01]  /*11a70*/  ST.E.64 desc[UR42][R4.64], R150 ;  /* 0x0000009604007985 */ /* 0x0001e2000c101b2a */
[----:B------:R-:W-:Y:S05]  /*11a80*/  BRA `(.L_x_3923) ;  /* 0x0000001000187947 */ /* 0x000fea0003800000 */
.L_x_3917:
[----:B------:R-:W4:Y:S01]  /*11a90*/  LDL.LU R6, [R1+0x1c] ;  /* 0x00001c0001067983 */ /* 0x000f220000300800 */
[----:B------:R-:W-:Y:S01]  /*11aa0*/  ULDC.64 UR6, c[0x0][0xc08] ;  /* 0x0003020000067ab9 */ /* 0x000fe20000000a00 */
[----:B------:R-:W-:Y:S02]  /*11ab0*/  ULDC.64 UR4, c[0x0][0xc00] ;  /* 0x0003000000047ab9 */ /* 0x000fe40000000a00 */
[----:B------:R-:W2:Y:S04]  /*11ac0*/  LDL.LU R0, [R1+0x20] ;  /* 0x0000200001007983 */ /* 0x000ea80000300800 */
[----:B01----:R-:W3:Y:S01]  /*11ad0*/  LDL R10, [R1+0x18] ;  /* 0x00001800010a7983 */ /* 0x003ee20000100800 */
[----:B------:R-:W-:Y:S01]  /*11ae0*/  ISETP.NE.U32.AND P1, PT, RZ, UR6, PT ;  /* 0x00000006ff007c0c */ /* 0x000fe2000bf25070 */
[----:B------:R-:W-:Y:S01]  /*11af0*/  IMAD.MOV.U32 R3, RZ, RZ, RZ ;  /* 0x000000ffff037224 */ /* 0x000fe200078e00ff */
[----:B------:R-:W-:-:S02]  /*11b00*/  ISETP.NE.U32.AND P0, PT, RZ, UR4, PT ;  /* 0x00000004ff007c0c */ /* 0x000fc4000bf05070 */
[----:B------:R-:W-:Y:S02]  /*11b10*/  ISETP.NE.AND.EX P1, PT, RZ, UR7, PT, P1 ;  /* 0x00000007ff007c0c */ /* 0x000fe4000bf25310 */
[----:B------:R-:W-:Y:S01]  /*11b20*/  ISETP.NE.AND.EX P0, PT, RZ, UR5, PT, P0 ;  /* 0x00000005ff007c0c */ /* 0x000fe2000bf05300 */
[----:B------:R-:W0:Y:S01]  /*11b30*/  S2R R8, SR_TID.X ;  /* 0x0000000000087919 */ /* 0x000e220000002100 */
[----:B----4-:R-:W-:-:S04]  /*11b40*/  IADD3 R4, P2, R6, UR4, RZ ;  /* 0x0000000406047c10 */ /* 0x010fc8000ff5e0ff */
[----:B--2---:R-:W-:-:S05]  /*11b50*/  IADD3.X R5, R0, UR5, RZ, P2, !PT ;  /* 0x0000000500057c10 */ /* 0x004fca00097fe4ff */
[----:B------:R-:W-:Y:S01]  /*11b60*/  @P1 IADD3 R6, P2, R6, UR6, RZ ;  /* 0x0000000606061c10 */ /* 0x000fe2000ff5e0ff */
[----:B------:R-:W-:Y:S01]  /*11b70*/  ULDC UR4, c[0x0][0xa88] ;  /* 0x0002a20000047ab9 */ /* 0x000fe20000000800 */
[----:B------:R1:W5:Y:S02]  /*11b80*/  @P0 LDG.E R3, desc[UR42][R4.64] ;  /* 0x0000002a04030981 */ /* 0x000364000c1e1900 */
[----:B------:R-:W-:Y:S01]  /*11b90*/  @P1 IADD3.X R7, R0, UR7, RZ, P2, !PT ;  /* 0x0000000700071c10 */ /* 0x000fe200097fe4ff */
[----:B------:R-:W-:-:S06]  /*11ba0*/  IMAD.U32 R0, RZ, RZ, UR4 ;  /* 0x00000004ff007e24 */ /* 0x000fcc000f8e00ff */
[----:B------:R1:W5:Y:S01]  /*11bb0*/  @P1 LDG.E R0, desc[UR42][R6.64] ;  /* 0x0000002a06001981 */ /* 0x000362000c1e1900 */
[----:B---3--:R-:W-:Y:S01]  /*11bc0*/  ISETP.NE.AND P2, PT, R10, RZ, PT ;  /* 0x000000ff0a00720c */ /* 0x008fe20003f45270 */
[----:B0-----:R-:W-:-:S05]  /*11bd0*/  VIADD R9, R8, 0xffffff80 ;  /* 0xffffff8008097836 */ /* 0x001fca0000000000 */
[----:B------:R-:W-:-:S07]  /*11be0*/  ISETP.GT.AND P3, PT, R9, 0x3f, PT ;  /* 0x0000003f0900780c */ /* 0x000fce0003f64270 */
[----:B------:R-:W0:Y:S02]  /*11bf0*/  @!P2 LDC R10, c[0x0][0xad4] ;  /* 0x0002b500ff0aab82 */ /* 0x000e240000000800 */
[----:B0-----:R1:W-:Y:S01]  /*11c00*/  @!P2 STL [R1+0x18], R10 ;  /* 0x0000180a0100a387 */ /* 0x0013e20000100800 */
[----:B------:R-:W-:Y:S01]  /*11c10*/  ISETP.GT.AND P2, PT, R10, 0x1, PT ;  /* 0x000000010a00780c */ /* 0x000fe20003f44270 */
[----:B------:R-:W-:-:S12]  /*11c20*/  @P1 BRA `(.L_x_3926) ;  /* 0x0000000000101947 */ /* 0x000fd80003800000 */
[----:B------:R-:W-:Y:S05]  /*11c30*/  @!P0 BRA `(.L_x_3926) ;  /* 0x00000000000c8947 */ /* 0x000fea0003800000 */
[----:B-1----:R-:W2:Y:S04]  /*11c40*/  LDG.E R7, desc[UR42][R4.64] ;  /* 0x0000002a04077981 */ /* 0x002ea8000c1e1900 */
[----:B-----5:R-:W2:Y:S02]  /*11c50*/  LDG.E R0, desc[UR42][R4.64+0x4] ;  /* 0x0000042a04007981 */ /* 0x020ea4000c1e1900 */
[----:B--2---:R-:W-:-:S07]  /*11c60*/  IMAD.IADD R0, R0, 0x1, -R7 ;  /* 0x0000000100007824 */ /* 0x004fce00078e0a07 */
.L_x_3926:
[----:B-1----:R-:W2:Y:S04]  /*11c70*/  LDL.LU R5, [R1+0x14] ;  /* 0x0000140001057983 */ /* 0x002ea80000300800 */
[----:B------:R-:W3:Y:S01]  /*11c80*/  LDL.LU R4, [R1+0x40] ;  /* 0x0000400001047983 */ /* 0x000ee20000300800 */
[----:B------:R-:W-:Y:S01]  /*11c90*/  BSSY B1, `(.L_x_3927) ;  /* 0x0000038000017945 */ /* 0x000fe20003800000 */
[----:B-----5:R-:W-:Y:S02]  /*11ca0*/  SHF.R.S32.HI R26, RZ, 0x1f, R3 ;  /* 0x0000001fff1a7819 */ /* 0x020fe40000011403 */
[----:B--2---:R-:W-:Y:S02]  /*11cb0*/  SEL R29, R5, RZ, !P0 ;  /* 0x000000ff051d7207 */ /* 0x004fe40004000000 */
[----:B---3--:R-:W-:Y:S01]  /*11cc0*/  SEL R28, R4, RZ, !P0 ;  /* 0x000000ff041c7207 */ /* 0x008fe20004000000 */
[----:B------:R-:W-:Y:S06]  /*11cd0*/  @P3 BRA `(.L_x_3928) ;  /* 0x0000000000cc3947 */ /* 0x000fec0003800000 */
[----:B------:R-:W2:Y:S01]  /*11ce0*/  LDL R4, [R1+0x24] ;  /* 0x0000240001047983 */ /* 0x000ea20000100800 */
[----:B------:R-:W0:Y:S02]  /*11cf0*/  LDC R31, c[0x0][0xbe8] ;  /* 0x0002fa00ff1f7b82 */ /* 0x000e240000000800 */
[----:B0-----:R-:W-:Y:S02]  /*11d00*/  IMAD R5, R0, R31, RZ ;  /* 0x0000001f00057224 */ /* 0x001fe400078e02ff */
[----:B--2---:R-:W-:-:S04]  /*11d10*/  IMAD R4, R4, 0x40, R8 ;  /* 0x0000004004047824 */ /* 0x004fc800078e0208 */
[----:B------:R-:W-:-:S05]  /*11d20*/  VIADD R30, R4, 0xffffff80 ;  /* 0xffffff80041e7836 */ /* 0x000fca0000000000 */
[----:B------:R-:W-:-:S13]  /*11d30*/  ISETP.GE.AND P0, PT, R30, R5, PT ;  /* 0x000000051e00720c */ /* 0x000fda0003f06270 */
[----:B------:R-:W-:Y:S05]  /*11d40*/  @P0 BRA `(.L_x_3928) ;  /* 0x0000000000b00947 */ /* 0x000fea0003800000 */
[----:B------:R-:W2:Y:S01]  /*11d50*/  LDL.LU R32, [R1+0x38] ;  /* 0x0000380001207983 */ /* 0x000ea20000300800 */
[----:B------:R-:W-:Y:S01]  /*11d60*/  IMAD.MOV.U32 R24, RZ, RZ, 0x9b8 ;  /* 0x000009b8ff187424 */ /* 0x000fe200078e00ff */
[----:B------:R-:W-:Y:S01]  /*11d70*/  ISETP.GT.AND P0, PT, R10, 0x1, PT ;  /* 0x000000010a00780c */ /* 0x000fe20003f04270 */
[----:B------:R-:W-:Y:S01]  /*11d80*/  IMAD.MOV.U32 R21, RZ, RZ, R30 ;  /* 0x000000ffff157224 */ /* 0x000fe200078e001e */
[----:B------:R-:W-:Y:S01]  /*11d90*/  ISETP.NE.AND P1, PT, R31, 0x1, PT ;  /* 0x000000011f00780c */ /* 0x000fe20003f25270 */
[----:B------:R-:W0:Y:S01]  /*11da0*/  LDC.64 R10, c[0x0][0xba8] ;  /* 0x0002ea00ff0a7b82 */ /* 0x000e220000000a00 */
[----:B------:R-:W-:-:S07]  /*11db0*/  SEL R24, R24, 0x978, P0 ;  /* 0x0000097818187807 */ /* 0x000fce0000000000 */
[----:B------:R-:W1:Y:S08]  /*11dc0*/  LDC.64 R4, c[0x0][R24+0x220] ;  /* 0x0000880018047b82 */ /* 0x000e700000000a00 */
[----:B------:R-:W3:Y:S08]  /*11dd0*/  LDC.64 R12, c[0x0][R24+0x218] ;  /* 0x00008600180c7b82 */ /* 0x000ef00000000a00 */
[----:B------:R-:W4:Y:S08]  /*11de0*/  LDC.64 R6, c[0x0][R24+0x228] ;  /* 0x00008a0018067b82 */ /* 0x000f300000000a00 */
[----:B------:R-:W5:Y:S08]  /*11df0*/  @P1 LDC R15, c[0x0][0xbec] ;  /* 0x0002fb00ff0f1b82 */ /* 0x000f700000000800 */
[----:B------:R-:W4:Y:S08]  /*11e00*/  LDC.64 R8, c[0x0][R24+0x210] ;  /* 0x0000840018087b82 */ /* 0x000f300000000a00 */
[----:B------:R-:W4:Y:S01]  /*11e10*/  @P1 LDC R27, c[0x0][0xbf0] ;  /* 0x0002fc00ff1b1b82 */ /* 0x000f220000000800 */
[----:B-----5:R-:W-:-:S07]  /*11e20*/  @P1 IMAD.HI.U32 R20, R30, R15, RZ ;  /* 0x0000000f1e141227 */ /* 0x020fce00078e00ff */
[----:B0-----:R-:W0:Y:S01]  /*11e30*/  @!P0 LDC R10, c[0x0][0xb50] ;  /* 0x0002d400ff0a8b82 */ /* 0x001e220000000800 */
[-C--:B-1----:R-:W-:Y:S02]  /*11e40*/  IMAD R5, R5, R29.reuse, RZ ;  /* 0x0000001d05057224 */ /* 0x082fe400078e02ff */
[----:B------:R-:W-:-:S05]  /*11e50*/  IMAD.WIDE.U32 R14, R4, R29, RZ ;  /* 0x0000001d040e7225 */ /* 0x000fca00078e00ff */
[----:B------:R-:W1:Y:S01]  /*11e60*/  @!P0 LDC R11, c[0x0][0xb54] ;  /* 0x0002d500ff0b8b82 */ /* 0x000e620000000800 */
[-C--:B---3--:R-:W-:Y:S02]  /*11e70*/  IMAD R25, R13, R184.reuse, RZ ;  /* 0x000000b80d197224 */ /* 0x088fe400078e02ff */
[----:B------:R-:W-:Y:S01]  /*11e80*/  IMAD.WIDE.U32 R12, R12, R184, RZ ;  /* 0x000000b80c0c7225 */ /* 0x000fe200078e00ff */
[----:B----4-:R-:W-:-:S03]  /*11e90*/  @P1 SHF.R.U32.HI R21, RZ, R27, R20 ;  /* 0x0000001bff151219 */ /* 0x010fc60000011614 */
[----:B------:R-:W-:Y:S01]  /*11ea0*/  IMAD R27, R4, R28, R5 ;  /* 0x0000001c041b7224 */ /* 0x000fe200078e0205 */
[----:B------:R-:W-:Y:S01]  /*11eb0*/  IADD3 R12, P1, P3, R14, R12, R3 ;  /* 0x0000000c0e0c7210 */ /* 0x000fe20007b3e003 */
[----:B------:R-:W-:Y:S02]  /*11ec0*/  IMAD.IADD R25, R13, 0x1, R25 ;  /* 0x000000010d197824 */ /* 0x000fe400078e0219 */
[----:B------:R-:W-:Y:S02]  /*11ed0*/  IMAD.MOV R4, RZ, RZ, -R21 ;  /* 0x000000ffff047224 */ /* 0x000fe400078e0a15 */
[----:B------:R-:W-:Y:S01]  /*11ee0*/  IMAD.IADD R27, R15, 0x1, R27 ;  /* 0x000000010f1b7824 */ /* 0x000fe200078e021b */
[----:B--2---:R-:W-:-:S05]  /*11ef0*/  SEL R5, R32, RZ, P0 ;  /* 0x000000ff20057207 */ /* 0x004fca0000000000 */
[-C--:B------:R-:W-:Y:S02]  /*11f00*/  IMAD R13, R7, R5.reuse, RZ ;  /* 0x00000005070d7224 */ /* 0x080fe400078e02ff */
[----:B------:R-:W-:-:S04]  /*11f10*/  IMAD.WIDE.U32 R6, R6, R5, RZ ;  /* 0x0000000506067225 */ /* 0x000fc800078e00ff */
[----:B------:R-:W-:Y:S01]  /*11f20*/  IMAD R5, R31, R4, R30 ;  /* 0x000000041f057224 */ /* 0x000fe200078e021e */
[----:B------:R-:W-:Y:S01]  /*11f30*/  IADD3.X R4, R27, R25, R26, P1, P3 ;  /* 0x000000191b047210 */ /* 0x000fe20000fe641a */
[----:B------:R-:W-:Y:S01]  /*11f40*/  IMAD.IADD R13, R7, 0x1, R13 ;  /* 0x00000001070d7824 */ /* 0x000fe200078e020d */
[----:B------:R-:W-:Y:S02]  /*11f50*/  IADD3 R6, P0, P1, R21, R12, R6 ;  /* 0x0000000c15067210 */ /* 0x000fe4000791e006 */
[----:B------:R-:W-:-:S04]  /*11f60*/  SHF.R.S32.HI R21, RZ, 0x1f, R21 ;  /* 0x0000001fff157819 */ /* 0x000fc80000011415 */
[----:B------:R-:W-:Y:S01]  /*11f70*/  IADD3.X R7, R21, R4, R13, P0, P1 ;  /* 0x0000000415077210 */ /* 0x000fe200007e240d */
[-C--:B------:R-:W-:Y:S01]  /*11f80*/  IMAD R4, R9, R5.reuse, RZ ;  /* 0x0000000509047224 */ /* 0x080fe200078e02ff */
[----:B------:R-:W-:Y:S01]  /*11f90*/  SHF.R.S32.HI R13, RZ, 0x1f, R5 ;  /* 0x0000001fff0d7819 */ /* 0x000fe20000011405 */
[----:B------:R-:W-:-:S04]  /*11fa0*/  IMAD.WIDE.U32 R6, R8, R5, R6 ;  /* 0x0000000508067225 */ /* 0x000fc800078e0006 */
[----:B------:R-:W-:Y:S01]  /*11fb0*/  IMAD R13, R8, R13, R4 ;  /* 0x0000000d080d7224 */ /* 0x000fe200078e0204 */
[----:B0-----:R-:W-:Y:S01]  /*11fc0*/  LEA R10, P0, R6, R10, 0x2 ;  /* 0x0000000a060a7211 */ /* 0x001fe200078010ff */
[----:B------:R-:W-:Y:S02]  /*11fd0*/  IMAD.MOV.U32 R5, RZ, RZ, -0x800000 ;  /* 0xff800000ff057424 */ /* 0x000fe400078e00ff */
[----:B------:R-:W-:-:S05]  /*11fe0*/  IMAD.IADD R4, R7, 0x1, R13 ;  /* 0x0000000107047824 */ /* 0x000fca00078e020d */
[----:B-1----:R-:W-:-:S05]  /*11ff0*/  LEA.HI.X R11, R6, R11, R4, 0x2, P0 ;  /* 0x0000000b060b7211 */ /* 0x002fca00000f1404 */
[----:B------:R0:W-:Y:S02]  /*12000*/  STG.E desc[UR42][R10.64], R5 ;  /* 0x000000050a007986 */ /* 0x0001e4000c10192a */
.L_x_3928:
[----:B------:R-:W-:Y:S05]  /*12010*/  BSYNC B1 ;  /* 0x0000000000017941 */ /* 0x000fea0003800000 */
.L_x_3927:
[----:B------:R-:W-:Y:S05]  /*12020*/  @P2 BRA `(.L_x_3923) ;  /* 0x0000000800b02947 */ /* 0x000fea0003800000 */
[----:B------:R-:W2:Y:S01]  /*12030*/  LDL.LU R8, [R1+0x24] ;  /* 0x0000240001087983 */ /* 0x000ea20000300800 */
[----:B0-----:R-:W0:Y:S01]  /*12040*/  LDC R11, c[0x0][0xbe8] ;  /* 0x0002fa00ff0b7b82 */ /* 0x001e220000000800 */
[----:B------:R-:W-:Y:S01]  /*12050*/  ULDC.64 UR4, c[0x0][0xaa0] ;  /* 0x0002a80000047ab9 */ /* 0x000fe20000000a00 */
[----:B------:R-:W-:Y:S01]  /*12060*/  VIADD R39, R192, 0x40 ;  /* 0x00000040c0277836 */ /* 0x000fe20000000000 */
[----:B------:R-:W1:Y:S01]  /*12070*/  S2R R6, SR_TID.X ;  /* 0x0000000000067919 */ /* 0x000e620000002100 */
[----:B------:R-:W-:Y:S01]  /*12080*/  IMAD R4, R26, UR4, RZ ;  /* 0x000000041a047c24 */ /* 0x000fe2000f8e02ff */
[----:B------:R-:W-:Y:S01]  /*12090*/  BSSY B1, `(.L_x_3929) ;  /* 0x0000081000017945 */ /* 0x000fe20003800000 */
[----:B------:R-:W-:Y:S02]  /*120a0*/  VIADD R37, R192, 0x80 ;  /* 0x00000080c0257836 */ /* 0x000fe40000000000 */
[C---:B------:R-:W-:Y:S02]  /*120b0*/  IMAD R7, R3.reuse, UR5, R4 ;  /* 0x0000000503077c24 */ /* 0x040fe4000f8e0204 */
[----:B------:R-:W-:Y:S01]  /*120c0*/  IMAD.WIDE.U32 R4, R3, UR4, RZ ;  /* 0x0000000403047c25 */ /* 0x000fe2000f8e00ff */
[----:B------:R-:W-:Y:S01]  /*120d0*/  ULDC.64 UR4, c[0x0][0xae8] ;  /* 0x0002ba0000047ab9 */ /* 0x000fe20000000a00 */
[----:B------:R-:W3:Y:S02]  /*120e0*/  LDC R3, c[0x0][0xac8] ;  /* 0x0002b200ff037b82 */ /* 0x000ee40000000800 */
[----:B------:R-:W-:-:S02]  /*120f0*/  IMAD.IADD R5, R5, 0x1, R7 ;  /* 0x0000000105057824 */ /* 0x000fc400078e0207 */
[----:B------:R-:W-:Y:S02]  /*12100*/  VIADD R35, R192, 0xc0 ;  /* 0x000000c0c0237836 */ /* 0x000fe40000000000 */
[----:B------:R-:W-:-:S04]  /*12110*/  IMAD.WIDE.U32 R4, R184, UR4, R4 ;  /* 0x00000004b8047c25 */ /* 0x000fc8000f8e0004 */
[----:B------:R-:W-:Y:S01]  /*12120*/  IMAD R5, R184, UR5, R5 ;  /* 0x00000005b8057c24 */ /* 0x000fe2000f8e0205 */
[----:B------:R-:W-:Y:S01]  /*12130*/  ULDC.64 UR4, c[0x0][0xaf0] ;  /* 0x0002bc0000047ab9 */ /* 0x000fe20000000a00 */
[----:B0-----:R-:W-:Y:S01]  /*12140*/  ISETP.NE.AND P0, PT, R11, 0x1, PT ;  /* 0x000000010b00780c */ /* 0x001fe20003f05270 */
[----:B------:R-:W-:Y:S02]  /*12150*/  IMAD R21, R0, R11, RZ ;  /* 0x0000000b00157224 */ /* 0x000fe400078e02ff */
[----:B------:R-:W-:-:S04]  /*12160*/  IMAD.WIDE.U32 R4, R29, UR4, R4 ;  /* 0x000000041d047c25 */ /* 0x000fc8000f8e0004 */
[C---:B------:R-:W-:Y:S02]  /*12170*/  VIADD R33, R192.reuse, 0x100 ;  /* 0x00000100c0217836 */ /* 0x040fe40000000000 */
[----:B------:R-:W-:Y:S02]  /*12180*/  VIADD R31, R192, 0x140 ;  /* 0x00000140c01f7836 */ /* 0x000fe40000000000 */
[----:B-1----:R-:W-:Y:S01]  /*12190*/  VIADD R6, R6, 0xffffff80 ;  /* 0xffffff8006067836 */ /* 0x002fe20000000000 */
[-C--:B---3--:R-:W-:Y:S01]  /*121a0*/  ISETP.GE.AND P1, PT, R39, R3.reuse, PT ;  /* 0x000000032700720c */ /* 0x088fe20003f26270 */
[----:B------:R-:W0:Y:S01]  /*121b0*/  @P0 LDC R13, c[0x0][0xbec] ;  /* 0x0002fb00ff0d0b82 */ /* 0x000e220000000800 */
[CC--:B------:R-:W-:Y:S01]  /*121c0*/  ISETP.GE.AND P2, PT, R192.reuse, R3.reuse, PT ;  /* 0x00000003c000720c */ /* 0x0c0fe20003f46270 */
[C---:B------:R-:W-:Y:S01]  /*121d0*/  VIADD R27, R192.reuse, 0x180 ;  /* 0x00000180c01b7836 */ /* 0x040fe20000000000 */
[----:B------:R-:W-:Y:S01]  /*121e0*/  SHF.R.S32.HI R9, RZ, 0x1f, R6 ;  /* 0x0000001fff097819 */ /* 0x000fe20000011406 */
[C---:B------:R-:W-:Y:S01]  /*121f0*/  VIADD R24, R192.reuse, 0x1c0 ;  /* 0x000001c0c0187836 */ /* 0x040fe20000000000 */
[----:B------:R-:W-:Y:S01]  /*12200*/  SEL R10, RZ, 0xffffffff, P1 ;  /* 0xffffffffff0a7807 */ /* 0x000fe20000800000 */
[----:B------:R-:W-:Y:S01]  /*12210*/  VIADD R25, R192, 0x1c0 ;  /* 0x000001c0c0197836 */ /* 0x000fe20000000000 */
[----:B------:R-:W-:Y:S01]  /*12220*/  LEA.HI R9, R9, R6, RZ, 0x3 ;  /* 0x0000000609097211 */ /* 0x000fe200078f18ff */
[----:B------:R-:W1:Y:S01]  /*12230*/  @P0 LDC R15, c[0x0][0xbf0] ;  /* 0x0002fc00ff0f0b82 */ /* 0x000e620000000800 */
[----:B------:R-:W-:Y:S01]  /*12240*/  ISETP.GE.AND P1, PT, R37, R3, PT ;  /* 0x000000032500720c */ /* 0x000fe20003f26270 */
[----:B------:R-:W-:Y:S01]  /*12250*/  IMAD.SHL.U32 R10, R10, 0x2, RZ ;  /* 0x000000020a0a7824 */ /* 0x000fe200078e00ff */
[----:B------:R-:W-:Y:S01]  /*12260*/  LOP3.LUT R7, R9, 0xfffffff8, RZ, 0xc0, !PT ;  /* 0xfffffff809077812 */ /* 0x000fe200078ec0ff */
[C---:B------:R-:W-:Y:S01]  /*12270*/  VIADD R30, R192.reuse, 0x180 ;  /* 0x00000180c01e7836 */ /* 0x040fe20000000000 */
[----:B------:R-:W-:Y:S01]  /*12280*/  SHF.R.S32.HI R20, RZ, 0x3, R9 ;  /* 0x00000003ff147819 */ /* 0x000fe20000011409 */
[----:B------:R-:W-:Y:S01]  /*12290*/  VIADD R32, R192, 0x140 ;  /* 0x00000140c0207836 */ /* 0x000fe20000000000 */
[----:B------:R-:W-:Y:S01]  /*122a0*/  SHF.R.S32.HI R25, RZ, 0x1f, R25 ;  /* 0x0000001fff197819 */ /* 0x000fe20000011419 */
[----:B------:R-:W-:Y:S01]  /*122b0*/  IMAD.IADD R7, R6, 0x1, -R7 ;  /* 0x0000000106077824 */ /* 0x000fe200078e0a07 */
[----:B------:R-:W-:Y:S01]  /*122c0*/  SHF.R.S32.HI R30, RZ, 0x1f, R30 ;  /* 0x0000001fff1e7819 */ /* 0x000fe2000001141e */
[----:B------:R-:W-:Y:S01]  /*122d0*/  IMAD R6, R28, UR4, RZ ;  /* 0x000000041c067c24 */ /* 0x000fe2000f8e02ff */
[----:B------:R-:W-:Y:S01]  /*122e0*/  SHF.R.S32.HI R32, RZ, 0x1f, R32 ;  /* 0x0000001fff207819 */ /* 0x000fe20000011420 */
[----:B------:R-:W-:-:S02]  /*122f0*/  IMAD R7, R7, 0x20, R20 ;  /* 0x0000002007077824 */ /* 0x000fc400078e0214 */
[----:B------:R-:W-:Y:S01]  /*12300*/  IMAD R9, R29, UR5, R6 ;  /* 0x000000051d097c24 */ /* 0x000fe2000f8e0206 */
[----:B------:R-:W-:Y:S01]  /*12310*/  ULDC.64 UR4, c[0x0][0xae0] ;  /* 0x0002b80000047ab9 */ /* 0x000fe20000000a00 */
[C---:B------:R-:W-:Y:S02]  /*12320*/  VIADD R34, R192.reuse, 0x100 ;  /* 0x00000100c0227836 */ /* 0x040fe40000000000 */
[----:B------:R-:W-:Y:S01]  /*12330*/  IMAD.IADD R5, R5, 0x1, R9 ;  /* 0x0000000105057824 */ /* 0x000fe200078e0209 */
[----:B------:R-:W-:Y:S01]  /*12340*/  SEL R9, RZ, 0x1, P2 ;  /* 0x00000001ff097807 */ /* 0x000fe20001000000 */
[----:B------:R-:W-:Y:S01]  /*12350*/  VIADD R36, R192, 0xc0 ;  /* 0x000000c0c0247836 */ /* 0x000fe20000000000 */
[----:B------:R-:W-:Y:S01]  /*12360*/  ISETP.GE.AND P2, PT, R24, R3, PT ;  /* 0x000000031800720c */ /* 0x000fe20003f46270 */
[C---:B------:R-:W-:Y:S01]  /*12370*/  VIADD R38, R192.reuse, 0x80 ;  /* 0x00000080c0267836 */ /* 0x040fe20000000000 */
[----:B------:R-:W-:Y:S01]  /*12380*/  SHF.R.S32.HI R34, RZ, 0x1f, R34 ;  /* 0x0000001fff227819 */ /* 0x000fe20000011422 */
[----:B------:R-:W-:Y:S01]  /*12390*/  VIADD R40, R192, 0x40 ;  /* 0x00000040c0287836 */ /* 0x000fe20000000000 */
[----:B------:R-:W-:-:S02]  /*123a0*/  SHF.R.S32.HI R36, RZ, 0x1f, R36 ;  /* 0x0000001fff247819 */ /* 0x000fc40000011424 */
[----:B------:R-:W-:Y:S02]  /*123b0*/  SHF.R.S32.HI R38, RZ, 0x1f, R38 ;  /* 0x0000001fff267819 */ /* 0x000fe40000011426 */
[----:B------:R-:W-:Y:S01]  /*123c0*/  SHF.R.S32.HI R40, RZ, 0x1f, R40 ;  /* 0x0000001fff287819 */ /* 0x000fe20000011428 */
[C---:B--2---:R-:W-:Y:S02]  /*123d0*/  IMAD R20, R8.reuse, 0x40, R20 ;  /* 0x0000004008147824 */ /* 0x044fe400078e0214 */
[----:B------:R-:W-:-:S04]  /*123e0*/  IMAD R8, R8, 0x40, R7 ;  /* 0x0000004008087824 */ /* 0x000fc800078e0207 */
[----:B0-----:R-:W-:-:S04]  /*123f0*/  @P0 IMAD.HI.U32 R6, R8, R13, RZ ;  /* 0x0000000d08060227 */ /* 0x001fc800078e00ff */
[----:B------:R-:W-:Y:S01]  /*12400*/  IMAD.MOV.U32 R7, RZ, RZ, R8 ;  /* 0x000000ffff077224 */ /* 0x000fe200078e0008 */
[----:B-1----:R-:W-:Y:S02]  /*12410*/  @P0 SHF.R.U32.HI R7, RZ, R15, R6 ;  /* 0x0000000fff070219 */ /* 0x002fe40000011606 */
[----:B------:R-:W-:Y:S02]  /*12420*/  LOP3.LUT R6, R10, 0x2, R9, 0xe2, !PT ;  /* 0x000000020a067812 */ /* 0x000fe400078ee209 */
[----:B------:R-:W-:Y:S01]  /*12430*/  SEL R10, RZ, 0xffffffff, P1 ;  /* 0xffffffffff0a7807 */ /* 0x000fe20000800000 */
[----:B------:R-:W-:Y:S01]  /*12440*/  IMAD.MOV R9, RZ, RZ, -R7 ;  /* 0x000000ffff097224 */ /* 0x000fe200078e0a07 */
[-C--:B------:R-:W-:Y:S01]  /*12450*/  ISETP.GE.AND P0, PT, R35, R3.reuse, PT ;  /* 0x000000032300720c */ /* 0x080fe20003f06270 */
[----:B------:R-:W-:Y:S01]  /*12460*/  IMAD.WIDE.U32 R4, R7, UR4, R4 ;  /* 0x0000000407047c25 */ /* 0x000fe2000f8e0004 */
[----:B------:R-:W-:Y:S02]  /*12470*/  SHF.R.S32.HI R0, RZ, 0x1f, R7 ;  /* 0x0000001fff007819 */ /* 0x000fe40000011407 */
[----:B------:R-:W-:Y:S01]  /*12480*/  ISETP.GE.AND P1, PT, R33, R3, PT ;  /* 0x000000032100720c */ /* 0x000fe20003f26270 */
[----:B------:R-:W-:Y:S01]  /*12490*/  IMAD R9, R11, R9, R8 ;  /* 0x000000090b097224 */ /* 0x000fe200078e0208 */
[----:B------:R-:W-:Y:S01]  /*124a0*/  SEL R8, RZ, 0xffffffff, P0 ;  /* 0xffffffffff087807 */ /* 0x000fe20000000000 */
[----:B------:R-:W-:Y:S01]  /*124b0*/  IMAD.SHL.U32 R13, R10, 0x4, RZ ;  /* 0x000000040a0d7824 */ /* 0x000fe200078e00ff */
[----:B------:R-:W-:Y:S01]  /*124c0*/  ISETP.GE.AND P0, PT, R31, R3, PT ;  /* 0x000000031f00720c */ /* 0x000fe20003f06270 */
[----:B------:R-:W-:-:S02]  /*124d0*/  IMAD R0, R0, UR4, RZ ;  /* 0x0000000400007c24 */ /* 0x000fc4000f8e02ff */
[----:B------:R-:W-:Y:S01]  /*124e0*/  IMAD.SHL.U32 R11, R8, 0x8, RZ ;  /* 0x00000008080b7824 */ /* 0x000fe200078e00ff */
[----:B------:R-:W-:Y:S01]  /*124f0*/  LOP3.LUT R6, R13, 0x4, R6, 0xe2, !PT ;  /* 0x000000040d067812 */ /* 0x000fe200078ee206 */
[----:B------:R-:W-:Y:S01]  /*12500*/  IMAD R7, R7, UR5, R0 ;  /* 0x0000000507077c24 */ /* 0x000fe2000f8e0200 */
[----:B------:R-:W-:Y:S01]  /*12510*/  SEL R8, RZ, 0xffffffff, P1 ;  /* 0xffffffffff087807 */ /* 0x000fe20000800000 */
[----:B------:R-:W-:Y:S01]  /*12520*/  ULDC.64 UR4, c[0x0][0xad8] ;  /* 0x0002b60000047ab9 */ /* 0x000fe20000000a00 */
[----:B------:R-:W-:Y:S01]  /*12530*/  SHF.R.S32.HI R0, RZ, 0x1f, R9 ;  /* 0x0000001fff007819 */ /* 0x000fe20000011409 */
[----:B------:R-:W-:Y:S01]  /*12540*/  IMAD.IADD R5, R5, 0x1, R7 ;  /* 0x0000000105057824 */ /* 0x000fe200078e0207 */
[----:B------:R-:W-:Y:S01]  /*12550*/  LOP3.LUT R6, R11, 0x8, R6, 0xe2, !PT ;  /* 0x000000080b067812 */ /* 0x000fe200078ee206 */
[----:B------:R-:W-:Y:S01]  /*12560*/  IMAD.SHL.U32 R11, R8, 0x10, RZ ;  /* 0x00000010080b7824 */ /* 0x000fe200078e00ff */
[----:B------:R-:W-:Y:S01]  /*12570*/  SEL R7, RZ, 0xffffffff, P0 ;  /* 0xffffffffff077807 */ /* 0x000fe20000000000 */
[----:B------:R-:W-:Y:S01]  /*12580*/  IMAD R0, R0, UR4, RZ ;  /* 0x0000000400007c24 */ /* 0x000fe2000f8e02ff */
[----:B------:R-:W-:Y:S01]  /*12590*/  ISETP.GE.AND P0, PT, R27, R3, PT ;  /* 0x000000031b00720c */ /* 0x000fe20003f06270 */
[----:B------:R-:W-:Y:S01]  /*125a0*/  IMAD.WIDE.U32 R4, R9, UR4, R4 ;  /* 0x0000000409047c25 */ /* 0x000fe2000f8e0004 */
[----:B------:R-:W-:-:S03]  /*125b0*/  LOP3.LUT R6, R11, 0x10, R6, 0xe2, !PT ;  /* 0x000000100b067812 */ /* 0x000fc600078ee206 */
[----:B------:R-:W-:Y:S02]  /*125c0*/  IMAD.SHL.U32 R11, R7, 0x20, RZ ;  /* 0x00000020070b7824 */ /* 0x000fe400078e00ff */
[----:B------:R-:W-:Y:S01]  /*125d0*/  IMAD R7, R9, UR5, R0 ;  /* 0x0000000509077c24 */ /* 0x000fe2000f8e0200 */
[----:B------:R-:W-:Y:S01]  /*125e0*/  SEL R9, RZ, 0x40, P0 ;  /* 0x00000040ff097807 */ /* 0x000fe20000000000 */
[----:B------:R-:W-:Y:S01]  /*125f0*/  ULDC.64 UR4, c[0x0][0xa80] ;  /* 0x0002a00000047ab9 */ /* 0x000fe20000000a00 */
[----:B------:R-:W-:Y:S01]  /*12600*/  ISETP.GE.AND P0, PT, R20, R21, PT ;  /* 0x000000151400720c */ /* 0x000fe20003f06270 */
[----:B------:R-:W-:Y:S01]  /*12610*/  IMAD.IADD R5, R5, 0x1, R7 ;  /* 0x0000000105057824 */ /* 0x000fe200078e0207 */
[C---:B------:R-:W-:Y:S02]  /*12620*/  LEA R12, P1, R4.reuse, UR4, 0x1 ;  /* 0x00000004040c7c11 */ /* 0x040fe4000f8208ff */
[----:B------:R-:W-:Y:S02]  /*12630*/  LOP3.LUT R6, R11, 0x20, R6, 0xe2, !PT ;  /* 0x000000200b067812 */ /* 0x000fe400078ee206 */
[----:B------:R-:W-:Y:S01]  /*12640*/  LEA.HI.X R13, R4, UR5, R5, 0x1, P1 ;  /* 0x00000005040d7c11 */ /* 0x000fe200088f0c05 */
[----:B------:R0:W1:Y:S01]  /*12650*/  SHFL.IDX PT, R10, R12, RZ, 0x181f ;  /* 0x00181fff0c0a7589 */ /* 0x00006200000e0000 */
[----:B------:R-:W-:-:S02]  /*12660*/  LOP3.LUT R14, R6, R9, RZ, 0xfc, !PT ;  /* 0x00000009060e7212 */ /* 0x000fc400078efcff */
[----:B------:R-:W-:Y:S01]  /*12670*/  SEL R7, RZ, 0x80, P2 ;  /* 0x00000080ff077807 */ /* 0x000fe20001000000 */
[----:B------:R0:W2:Y:S03]  /*12680*/  SHFL.IDX PT, R11, R13, RZ, 0x181f ;  /* 0x00181fff0d0b7589 */ /* 0x0000a600000e0000 */
[----:B------:R-:W-:Y:S01]  /*12690*/  LOP3.LUT R15, R14, R7, RZ, 0xfc, !PT ;  /* 0x000000070e0f7212 */ /* 0x000fe200078efcff */
[----:B------:R-:W-:Y:S06]  /*126a0*/  @P0 BRA `(.L_x_3930) ;  /* 0x00000000007c0947 */ /* 0x000fec0003800000 */
[-C--:B------:R-:W-:Y:S02]  /*126b0*/  ISETP.GE.AND P2, PT, R39, R3.reuse, PT ;  /* 0x000000032700720c */ /* 0x080fe40003f46270 */
[-C--:B------:R-:W-:Y:S02]  /*126c0*/  ISETP.GE.AND P1, PT, R192, R3.reuse, PT ;  /* 0x00000003c000720c */ /* 0x080fe40003f26270 */
[-C--:B------:R-:W-:Y:S02]  /*126d0*/  ISETP.GE.AND P5, PT, R37, R3.reuse, PT ;  /* 0x000000032500720c */ /* 0x080fe40003fa6270 */
[----:B------:R-:W-:-:S07]  /*126e0*/  ISETP.GE.AND P3, PT, R35, R3, PT ;  /* 0x000000032300720c */ /* 0x000fce0003f66270 */
[C---:B-1----:R-:W-:Y:S02]  /*126f0*/  @!P2 LEA R4, P0, R39.reuse, R10, 0x1 ;  /* 0x0000000a2704a211 */ /* 0x042fe400078008ff */
[----:B--2---:R-:W-:Y:S02]  /*12700*/  @!P1 IMAD.WIDE R6, R192, 0x2, R10 ;  /* 0x00000002c0069825 */ /* 0x004fe400078e020a */
[----:B------:R-:W-:Y:S02]  /*12710*/  @!P2 LEA.HI.X R5, R39, R11, R40, 0x1, P0 ;  /* 0x0000000b2705a211 */ /* 0x000fe400000f0c28 */
[----:B------:R-:W-:Y:S01]  /*12720*/  LOP3.LUT P0, RZ, R14, 0x40, RZ, 0xc0, !PT ;  /* 0x000000400eff7812 */ /* 0x000fe2000780c0ff */
[----:B------:R1:W-:Y:S01]  /*12730*/  @!P1 ST.E.128 desc[UR42][R6.64], RZ ;  /* 0x000000ff06009985 */ /* 0x0003e2000c101d2a */
[----:B------:R-:W-:-:S03]  /*12740*/  ISETP.GE.AND P1, PT, R31, R3, PT ;  /* 0x000000031f00720c */ /* 0x000fc60003f26270 */
[----:B------:R2:W-:Y:S01]  /*12750*/  @!P2 ST.E.128 desc[UR42][R4.64], RZ ;  /* 0x000000ff0400a985 */ /* 0x0005e2000c101d2a */
[----:B------:R-:W-:Y:S02]  /*12760*/  ISETP.GE.AND P2, PT, R33, R3, PT ;  /* 0x000000032100720c */ /* 0x000fe40003f46270 */
[----:B-1----:R-:W-:-:S04]  /*12770*/  @!P5 LEA R6, P4, R37, R10, 0x1 ;  /* 0x0000000a2506d211 */ /* 0x002fc800078808ff */
[-C--:B------:R-:W-:Y:S02]  /*12780*/  @!P5 LEA.HI.X R7, R37, R11.reuse, R38, 0x1, P4 ;  /* 0x0000000b2507d211 */ /* 0x080fe400020f0c26 */
[----:B------:R-:W-:Y:S02]  /*12790*/  LOP3.LUT P4, RZ, R15, 0x80, RZ, 0xc0, !PT ;  /* 0x000000800fff7812 */ /* 0x000fe4000788c0ff */
[-C--:B--2---:R-:W-:Y:S01]  /*127a0*/  @!P3 LEA R4, P6, R35, R10.reuse, 0x1 ;  /* 0x0000000a2304b211 */ /* 0x084fe200078c08ff */
[----:B------:R1:W-:Y:S02]  /*127b0*/  @!P5 ST.E.128 desc[UR42][R6.64], RZ ;  /* 0x000000ff0600d985 */ /* 0x0003e4000c101d2a */
[----:B------:R-:W-:Y:S02]  /*127c0*/  @!P2 LEA R8, P5, R33, R10, 0x1 ;  /* 0x0000000a2108a211 */ /* 0x000fe400078a08ff */
[-C--:B------:R-:W-:Y:S02]  /*127d0*/  @!P3 LEA.HI.X R5, R35, R11.reuse, R36, 0x1, P6 ;  /* 0x0000000b2305b211 */ /* 0x080fe400030f0c24 */
[----:B------:R-:W-:-:S03]  /*127e0*/  @!P2 LEA.HI.X R9, R33, R11, R34, 0x1, P5 ;  /* 0x0000000b2109a211 */ /* 0x000fc600028f0c22 */
[----:B------:R2:W-:Y:S01]  /*127f0*/  @!P3 ST.E.128 desc[UR42][R4.64], RZ ;  /* 0x000000ff0400b985 */ /* 0x0005e2000c101d2a */
[----:B-1----:R-:W-:-:S03]  /*12800*/  @!P1 LEA R6, P6, R31, R10, 0x1 ;  /* 0x0000000a1f069211 */ /* 0x002fc600078c08ff */
[----:B------:R3:W-:Y:S01]  /*12810*/  @!P2 ST.E.128 desc[UR42][R8.64], RZ ;  /* 0x000000ff0800a985 */ /* 0x0007e2000c101d2a */
[----:B------:R-:W-:Y:S02]  /*12820*/  @!P1 LEA.HI.X R7, R31, R11, R32, 0x1, P6 ;  /* 0x0000000b1f079211 */ /* 0x000fe400030f0c20 */
[----:B--2---:R-:W-:-:S03]  /*12830*/  @P0 LEA R4, P3, R27, R10, 0x1 ;  /* 0x0000000a1b040211 */ /* 0x004fc600078608ff */
[----:B------:R3:W-:Y:S01]  /*12840*/  @!P1 ST.E.128 desc[UR42][R6.64], RZ ;  /* 0x000000ff06009985 */ /* 0x0007e2000c101d2a */
[C---:B------:R-:W-:Y:S02]  /*12850*/  @P4 LEA R10, P5, R24.reuse, R10, 0x1 ;  /* 0x0000000a180a4211 */ /* 0x040fe400078a08ff */
[-C--:B------:R-:W-:Y:S02]  /*12860*/  @P0 LEA.HI.X R5, R27, R11.reuse, R30, 0x1, P3 ;  /* 0x0000000b1b050211 */ /* 0x080fe400018f0c1e */
[----:B------:R-:W-:-:S03]  /*12870*/  @P4 LEA.HI.X R11, R24, R11, R25, 0x1, P5 ;  /* 0x0000000b180b4211 */ /* 0x000fc600028f0c19 */
[----:B------:R3:W-:Y:S04]  /*12880*/  @P0 ST.E.128 desc[UR42][R4.64], RZ ;  /* 0x000000ff04000985 */ /* 0x0007e8000c101d2a */
[----:B------:R3:W-:Y:S02]  /*12890*/  @P4 ST.E.128 desc[UR42][R10.64], RZ ;  /* 0x000000ff0a004985 */ /* 0x0007e4000c101d2a */
.L_x_3930:
[----:B------:R-:W-:Y:S05]  /*128a0*/  BSYNC B1 ;  /* 0x0000000000017941 */ /* 0x000fea0003800000 */
.L_x_3929:
[----:B------:R-:W-:Y:S01]  /*128b0*/  VIADD R0, R20, 0x20 ;  /* 0x0000002014007836 */ /* 0x000fe20000000000 */
[----:B--23--:R2:W3:Y:S04]  /*128c0*/  SHFL.IDX PT, R11, R13, 0x1, 0x181f ;  /* 0x00381f000d0b7f89 */ /* 0x00c4e800000e0000 */
[----:B------:R-:W-:Y:S01]  /*128d0*/  ISETP.GE.AND P0, PT, R0, R21, PT ;  /* 0x000000150000720c */ /* 0x000fe20003f06270 */
[----:B-1----:R2:W1:-:S12]  /*128e0*/  SHFL.IDX PT, R10, R12, 0x1, 0x181f ;  /* 0x00381f000c0a7f89 */ /* 0x00245800000e0000 */
[----:B--2---:R-:W-:Y:S05]  /*128f0*/  @P0 BRA `(.L_x_3923) ;  /* 0x00000000007c0947 */ /* 0x004fea0003800000 */
[-C--:B------:R-:W-:Y:S02]  /*12900*/  ISETP.GE.AND P6, PT, R192, R3.reuse, PT ;  /* 0x00000003c000720c */ /* 0x080fe40003fc6270 */
[-C--:B------:R-:W-:Y:S02]  /*12910*/  ISETP.GE.AND P5, PT, R39, R3.reuse, PT ;  /* 0x000000032700720c */ /* 0x080fe40003fa6270 */
[-C--:B------:R-:W-:Y:S02]  /*12920*/  ISETP.GE.AND P4, PT, R37, R3.reuse, PT ;  /* 0x000000032500720c */ /* 0x080fe40003f86270 */
[-C--:B------:R-:W-:Y:S02]  /*12930*/  ISETP.GE.AND P3, PT, R35, R3.reuse, PT ;  /* 0x000000032300720c */ /* 0x080fe40003f66270 */
[-C--:B------:R-:W-:Y:S02]  /*12940*/  ISETP.GE.AND P2, PT, R33, R3.reuse, PT ;  /* 0x000000032100720c */ /* 0x080fe40003f46270 */
[----:B------:R-:W-:-:S03]  /*12950*/  ISETP.GE.AND P1, PT, R31, R3, PT ;  /* 0x000000031f00720c */ /* 0x000fc60003f26270 */
[----:B-1-3--:R-:W-:Y:S02]  /*12960*/  @!P6 IMAD.WIDE R6, R192, 0x2, R10 ;  /* 0x00000002c006e825 */ /* 0x00afe400078e020a */
[----:B------:R-:W-:-:S03]  /*12970*/  @!P5 LEA R4, P0, R39, R10, 0x1 ;  /* 0x0000000a2704d211 */ /* 0x000fc600078008ff */
[----:B------:R1:W-:Y:S01]  /*12980*/  @!P6 ST.E.128 desc[UR42][R6.64], RZ ;  /* 0x000000ff0600e985 */ /* 0x0003e2000c101d2a */
[----:B------:R-:W-:Y:S02]  /*12990*/  @!P5 LEA.HI.X R5, R39, R11, R40, 0x1, P0 ;  /* 0x0000000b2705d211 */ /* 0x000fe400000f0c28 */
[----:B------:R-:W-:-:S03]  /*129a0*/  LOP3.LUT P0, RZ, R14, 0x40, RZ, 0xc0, !PT ;  /* 0x000000400eff7812 */ /* 0x000fc6000780c0ff */
[----:B------:R2:W-:Y:S01]  /*129b0*/  @!P5 ST.E.128 desc[UR42][R4.64], RZ ;  /* 0x000000ff0400d985 */ /* 0x0005e2000c101d2a */
[----:B-1----:R-:W-:-:S04]  /*129c0*/  @!P4 LEA R6, P6, R37, R10, 0x1 ;  /* 0x0000000a2506c211 */ /* 0x002fc800078c08ff */
[-C--:B------:R-:W-:Y:S02]  /*129d0*/  @!P4 LEA.HI.X R7, R37, R11.reuse, R38, 0x1, P6 ;  /* 0x0000000b2507c211 */ /* 0x080fe400030f0c26 */
[----:B------:R-:W-:Y:S02]  /*129e0*/  LOP3.LUT P6, RZ, R15, 0x80, RZ, 0xc0, !PT ;  /* 0x000000800fff7812 */ /* 0x000fe400078cc0ff */
[-C--:B--2---:R-:W-:Y:S01]  /*129f0*/  @!P3 LEA R4, P5, R35, R10.reuse, 0x1 ;  /* 0x0000000a2304b211 */ /* 0x084fe200078a08ff */
[----:B------:R1:W-:Y:S01]  /*12a00*/  @!P4 ST.E.128 desc[UR42][R6.64], RZ ;  /* 0x000000ff0600c985 */ /* 0x0003e2000c101d2a */
        /* <DEDUP_REMOVED lines=14> */
.L_x_3923:
[----:B------:R-:W-:Y:S05]  /*12af0*/  BSYNC B0 ;  /* 0x0000000000007941 */ /* 0x000fea0003800000 */
.L_x_3916:
[----:B------:R-:W-:Y:S02]  /*12b00*/  ULDC UR4, c[0x0][0xc3c] ;  /* 0x00030f0000047ab9 */ /* 0x000fe40000000800 */
[----:B------:R-:W-:-:S13]  /*12b10*/  ISETP.GE.AND P0, PT, R155, UR4, PT ;  /* 0x000000049b007c0c */ /* 0x000fda000bf06270 */
[----:B------:R-:W-:Y:S05]  /*12b20*/  @!P0 BRA `(.L_x_3931) ;  /* 0xfffffeec006c8947 */ /* 0x000fea000383ffff */
[----:B------:R-:W-:Y:S05]  /*12b30*/  BRA `(.L_x_3794) ;  /* 0x0000007800447947 */ /* 0x000fea0003800000 */
.L_x_3792:
        /* <DEDUP_REMOVED lines=16> */
.L_x_3932:
        /* <DEDUP_REMOVED lines=43> */
.L_x_3936:
        /* <DEDUP_REMOVED lines=37> */
.L_x_3934:
        /* <DEDUP_REMOVED lines=18> */
.L_x_3937:
        /* <DEDUP_REMOVED lines=43> */
[----:B------:R-:W-:Y:S01]  /*13510*/  ISETP.GT.U32.AND P1, PT, R5, R4, PT ;  /* 0x000000040500720c */ /* 0x000fe20003f24070 */
[----:B------:R-:W-:Y:S01]  /*13520*/  IMAD.IADD R25, R25, 0x1, -R6 ;  /* 0x0000000119197824 */ /* 0x000fe200078e0a06 */
        /* <DEDUP_REMOVED lines=13> */
.L_x_3935:
[----:B------:R-:W-:Y:S02]  /*13600*/  IMAD.MOV.U32 R25, RZ, RZ, RZ ;  /* 0x000000ffff197224 */ /* 0x000fe400078e00ff */
[----:B------:R-:W-:Y:S02]  /*13610*/  IMAD.U32 R24, RZ, RZ, UR6 ;  /* 0x00000006ff187e24 */ /* 0x000fe4000f8e00ff */
[----:B------:R-:W-:-:S07]  /*13620*/  IMAD.MOV.U32 R26, RZ, RZ, RZ ;  /* 0x000000ffff1a7224 */ /* 0x000fce00078e00ff */
.L_x_3938:
[----:B------:R-:W-:-:S13]  /*13630*/  ISETP.NE.AND P0, PT, R7, RZ, PT ;  /* 0x000000ff0700720c */ /* 0x000fda0003f05270 */
[----:B------:R-:W0:Y:S01]  /*13640*/  @!P0 S2R R3, SR_CgaCtaId ;  /* 0x0000000000038919 */ /* 0x000e220000008800 */
[----:B------:R-:W-:-:S04]  /*13650*/  @!P0 MOV R2, 0x400 ;  /* 0x0000040000028802 */ /* 0x000fc80000000f00 */
[----:B0-----:R-:W-:-:S05]  /*13660*/  @!P0 LEA R2, R3, R2, 0x18 ;  /* 0x0000000203028211 */ /* 0x001fca00078ec0ff */
[----:B------:R1:W-:Y:S01]  /*13670*/  @!P0 STS.128 [R2+0x28cd0], R24 ;  /* 0x028cd01802008388 */ /* 0x0003e20000000c00 */
[----:B------:R-:W-:Y:S06]  /*13680*/  BAR.ARV 0x5, 0x180 ;  /* 0x0146000000007b1d */ /* 0x000fec0000002000 */
.L_x_3933:
        /* <DEDUP_REMOVED lines=8> */
[----:B------:R-:W-:Y:S01]  /*13710*/  LOP3.LUT R5, R0, 0x7f, RZ, 0xc0, !PT ;  /* 0x0000007f00057812 */ /* 0x000fe200078ec0ff */
[----:B------:R-:W-:Y:S01]  /*13720*/  UMOV UR4, 0x400 ;  /* 0x0000040000047882 */ /* 0x000fe20000000000 */
[----:B------:R1:W-:Y:S01]  /*13730*/  STL [R1+0x20], RZ ;  /* 0x000020ff01007387 */ /* 0x0003e20000100800 */
[----:B------:R-:W-:Y:S01]  /*13740*/  BSSY B8, `(.L_x_3939) ;  /* 0x0000699000087945 */ /* 0x000fe20003800000 */
[C---:B------:R-:W-:Y:S01]  /*13750*/  LOP3.LUT R3, R2.reuse, 0x1f8, RZ, 0xc0, !PT ;  /* 0x000001f802037812 */ /* 0x040fe200078ec0ff */
[----:B------:R-:W-:Y:S01]  /*13760*/  IMAD.SHL.U32 R35, R5, 0x8, RZ ;  /* 0x0000000805237824 */ /* 0x000fe200078e00ff */
[----:B------:R-:W-:Y:S01]  /*13770*/  LOP3.LUT R2, R2, 0x38, RZ, 0xc0, !PT ;  /* 0x0000003802027812 */ /* 0x000fe200078ec0ff */
[----:B------:R-:W-:Y:S01]  /*13780*/  IMAD.MOV.U32 R29, RZ, RZ, 0x1 ;  /* 0x00000001ff1d7424 */ /* 0x000fe200078e00ff */
[----:B------:R-:W-:Y:S01]  /*13790*/  LOP3.LUT R4, R3, 0x38, R0, 0x78, !PT ;  /* 0x0000003803047812 */ /* 0x000fe200078e7800 */
[----:B------:R-:W-:Y:S01]  /*137a0*/  IMAD.SHL.U32 R0, R0, 0x10, RZ ;  /* 0x0000001000007824 */ /* 0x000fe200078e00ff */
[----:B------:R-:W-:Y:S01]  /*137b0*/  SHF.R.U32.HI R3, RZ, 0x3, R5 ;  /* 0x00000003ff037819 */ /* 0x000fe20000011605 */
[----:B------:R-:W-:Y:S01]  /*137c0*/  IMAD.MOV.U32 R19, RZ, RZ, RZ ;  /* 0x000000ffff137224 */ /* 0x000fe200078e00ff */
[----:B------:R-:W-:Y:S01]  /*137d0*/  LOP3.LUT R35, R4, 0x200, R35, 0xf8, !PT ;  /* 0x0000020004237812 */ /* 0x000fe200078ef823 */
[----:B------:R-:W-:Y:S01]  /*137e0*/  IMAD.MOV.U32 R22, RZ, RZ, RZ ;  /* 0x000000ffff167224 */ /* 0x000fe200078e00ff */
[----:B------:R-:W-:Y:S01]  /*137f0*/  LOP3.LUT R0, R3, 0x70, R0, 0xf8, !PT ;  /* 0x0000007003007812 */ /* 0x000fe200078ef800 */
[----:B------:R-:W-:Y:S01]  /*13800*/  IMAD.MOV.U32 R28, RZ, RZ, 0x1 ;  /* 0x00000001ff1c7424 */ /* 0x000fe200078e00ff */
[C---:B------:R-:W-:Y:S01]  /*13810*/  LOP3.LUT R0, R2.reuse, 0xc0, RZ, 0xfc, !PT ;  /* 0x000000c002007812 */ /* 0x040fe200078efcff */
[----:B------:R-:W-:Y:S01]  /*13820*/  ULDC.64 UR40, c[0x0][0x198] ;  /* 0x0000660000287ab9 */ /* 0x000fe20000000a00 */
[C---:B------:R-:W-:Y:S01]  /*13830*/  LOP3.LUT R0, R2.reuse, 0x140, RZ, 0xfc, !PT ;  /* 0x0000014002007812 */ /* 0x040fe200078efcff */
[----:B------:R-:W-:Y:S01]  /*13840*/  ULOP3.LUT UR38, UR36, 0x2, URZ, 0xfc, !UPT ;  /* 0x0000000224267892 */ /* 0x000fe2000f8efc3f */
[C---:B------:R-:W-:Y:S01]  /*13850*/  LOP3.LUT R3, R2.reuse, 0x40, RZ, 0xfc, !PT ;  /* 0x0000004002037812 */ /* 0x040fe200078efcff */
[----:B------:R-:W-:Y:S01]  /*13860*/  ULDC UR37, c[0x0][0xc] ;  /* 0x0000030000257ab9 */ /* 0x000fe20000000800 */
[----:B0-----:R-:W-:Y:S01]  /*13870*/  ULEA UR4, UR5, UR4, 0x18 ;  /* 0x0000000405047291 */ /* 0x001fe2000f8ec03f */
[----:B------:R-:W-:-:S02]  /*13880*/  LOP3.LUT R3, R2, 0x100, RZ, 0xfc, !PT ;  /* 0x0000010002037812 */ /* 0x000fc400078efcff */
[C---:B------:R-:W-:Y:S02]  /*13890*/  LOP3.LUT R4, R2.reuse, 0x80, RZ, 0xfc, !PT ;  /* 0x0000008002047812 */ /* 0x040fe400078efcff */
[C---:B------:R-:W-:Y:S01]  /*138a0*/  LOP3.LUT R3, R2.reuse, 0x180, RZ, 0xfc, !PT ;  /* 0x0000018002037812 */ /* 0x040fe200078efcff */
[----:B------:R-:W-:Y:S01]  /*138b0*/  IMAD.U32 R17, RZ, RZ, UR4 ;  /* 0x00000004ff117e24 */ /* 0x000fe2000f8e00ff */
[----:B------:R-:W-:-:S03]  /*138c0*/  LOP3.LUT R2, R2, 0x1c0, RZ, 0xfc, !PT ;  /* 0x000001c002027812 */ /* 0x000fc600078efcff */
[----:B------:R-:W-:-:S05]  /*138d0*/  IMAD R0, R35, 0x2, R17 ;  /* 0x0000000223007824 */ /* 0x000fca00078e0211 */
[----:B------:R1:W-:Y:S02]  /*138e0*/  STL [R1+0x30], R0 ;  /* 0x0000300001007387 */ /* 0x0003e40000100800 */
.L_x_4048:
[----:B0-----:R-:W0:Y:S02]  /*138f0*/  LDC.64 R2, c[0x0][0xc88] ;  /* 0x00032200ff027b82 */ /* 0x001e240000000a00 */
[----:B0-----:R-:W-:-:S05]  /*13900*/  IMAD.WIDE R2, R27, 0x4, R2 ;  /* 0x000000041b027825 */ /* 0x001fca00078e0202 */
[----:B-1----:R-:W1:Y:S01]  /*13910*/  LDG.E R31, desc[UR42][R2.64] ;  /* 0x0000002a021f7981 */ /* 0x002e62000c1e1900 */
[----:B------:R-:W-:Y:S05]  /*13920*/  YIELD ;  /* 0x0000000000007946 */ /* 0x000fea0003800000 */
[----:B------:R-:W-:Y:S01]  /*13930*/  ULDC.64 UR4, c[0x0][0xa28] ;  /* 0x00028a0000047ab9 */ /* 0x000fe20000000a00 */
[----:B------:R-:W-:Y:S01]  /*13940*/  IMAD.MOV.U32 R33, RZ, RZ, RZ ;  /* 0x000000ffff217224 */ /* 0x000fe200078e00ff */
[----:B------:R-:W-:Y:S01]  /*13950*/  ISETP.NE.U32.AND P0, PT, RZ, UR4, PT ;  /* 0x00000004ff007c0c */ /* 0x000fe2000bf05070 */
[----:B--23--:R-:W-:Y:S01]  /*13960*/  IMAD.MOV.U32 R6, RZ, RZ, RZ ;  /* 0x000000ffff067224 */ /* 0x00cfe200078e00ff */
[----:B------:R-:W-:Y:S01]  /*13970*/  ULDC.64 UR8, c[0x0][0xa18] ;  /* 0x0002860000087ab9 */ /* 0x000fe20000000a00 */
[----:B------:R-:W-:Y:S01]  /*13980*/  ULDC.64 UR6, c[0x0][0xa10] ;  /* 0x0002840000067ab9 */ /* 0x000fe20000000a00 */
[----:B------:R-:W-:-:S02]  /*13990*/  ISETP.NE.AND.EX P0, PT, RZ, UR5, PT, P0 ;  /* 0x00000005ff007c0c */ /* 0x000fc4000bf05300 */
        /* <DEDUP_REMOVED lines=9> */
[----:B------:R-:W-:Y:S01]  /*13a30*/  ISETP.NE.U32.AND P1, PT, RZ, UR8, PT ;  /* 0x00000008ff007c0c */ /* 0x000fe2000bf25070 */
[----:B0-----:R-:W-:Y:S01]  /*13a40*/  IMAD.MOV.U32 R0, RZ, RZ, RZ ;  /* 0x000000ffff007224 */ /* 0x001fe200078e00ff */
[----:B------:R-:W-:Y:S02]  /*13a50*/  ISETP.NE.AND.EX P0, PT, RZ, UR5, PT, P0 ;  /* 0x00000005ff007c0c */ /* 0x000fe4000bf05300 */
[----:B------:R-:W-:Y:S02]  /*13a60*/  ISETP.NE.AND.EX P1, PT, RZ, UR9, PT, P1 ;  /* 0x00000009ff007c0c */ /* 0x000fe4000bf25310 */
[----:B------:R-:W-:Y:S02]  /*13a70*/  ISETP.NE.U32.AND P2, PT, RZ, UR6, PT ;  /* 0x00000006ff007c0c */ /* 0x000fe4000bf45070 */
[----:B-1----:R-:W-:-:S02]  /*13a80*/  IADD3 R2, P3, R23, UR4, RZ ;  /* 0x0000000417027c10 */ /* 0x002fc4000ff7e0ff */
[----:B------:R-:W-:Y:S02]  /*13a90*/  ISETP.NE.AND.EX P2, PT, RZ, UR7, PT, P2 ;  /* 0x00000007ff007c0c */ /* 0x000fe4000bf45320 */
[----:B------:R-:W-:Y:S02]  /*13aa0*/  IADD3.X R3, R30, UR5, RZ, P3, !PT ;  /* 0x000000051e037c10 */ /* 0x000fe40009ffe4ff */
[----:B------:R-:W-:-:S03]  /*13ab0*/  IADD3 R4, P4, R23, UR6, RZ ;  /* 0x0000000617047c10 */ /* 0x000fc6000ff9e0ff */
[----:B------:R-:W2:Y:S01]  /*13ac0*/  @P0 LDG.E R6, desc[UR42][R2.64] ;  /* 0x0000002a02060981 */ /* 0x000ea2000c1e1900 */
[----:B------:R-:W-:Y:S01]  /*13ad0*/  ULDC UR4, c[0x0][0x288] ;  /* 0x0000a20000047ab9 */ /* 0x000fe20000000800 */
[----:B------:R-:W-:Y:S01]  /*13ae0*/  IADD3.X R5, R30, UR7, RZ, P4, !PT ;  /* 0x000000071e057c10 */ /* 0x000fe2000a7fe4ff */
[----:B------:R-:W-:Y:S01]  /*13af0*/  IMAD.U32 R8, RZ, RZ, UR4 ;  /* 0x00000004ff087e24 */ /* 0x000fe2000f8e00ff */
[----:B------:R-:W-:-:S03]  /*13b00*/  ULDC.64 UR4, c[0x0][0x418] ;  /* 0x0001060000047ab9 */ /* 0x000fc60000000a00 */
[----:B------:R-:W5:Y:S04]  /*13b10*/  @P2 LDG.E R0, desc[UR42][R4.64] ;  /* 0x0000002a04002981 */ /* 0x000f68000c1e1900 */
[----:B--2---:R0:W-:Y:S02]  /*13b20*/  STL [R1+0x4], R6 ;  /* 0x0000040601007387 */ /* 0x0041e40000100800 */
[----:B0-----:R-:W-:-:S04]  /*13b30*/  @P1 IADD3 R6, P3, R23, UR8, RZ ;  /* 0x0000000817061c10 */ /* 0x001fc8000ff7e0ff */
[----:B------:R-:W-:-:S05]  /*13b40*/  @P1 IADD3.X R7, R30, UR9, RZ, P3, !PT ;  /* 0x000000091e071c10 */ /* 0x000fca0009ffe4ff */
[----:B------:R0:W2:Y:S01]  /*13b50*/  @P1 LDG.E R8, desc[UR42][R6.64] ;  /* 0x0000002a06081981 */ /* 0x0000a2000c1e1900 */
        /* <DEDUP_REMOVED lines=8> */
[----:B--2---:R0:W-:Y:S02]  /*13be0*/  STL [R1+0x14], R8 ;  /* 0x0000140801007387 */ /* 0x0041e40000100800 */
[----:B0-----:R-:W-:Y:S01]  /*13bf0*/  IMAD.U32 R8, RZ, RZ, UR4 ;  /* 0x00000004ff087e24 */ /* 0x001fe2000f8e00ff */
[----:B------:R-:W-:Y:S06]  /*13c00*/  @P1 BRA `(.L_x_3940) ;  /* 0x0000000000141947 */ /* 0x000fec0003800000 */
[----:B------:R-:W-:Y:S05]  /*13c10*/  @!P0 BRA `(.L_x_3940) ;  /* 0x0000000000108947 */ /* 0x000fea0003800000 */
[----:B------:R-:W2:Y:S04]  /*13c20*/  LDG.E R7, desc[UR42][R2.64] ;  /* 0x0000002a02077981 */ /* 0x000ea8000c1e1900 */
[----:B------:R-:W2:Y:S02]  /*13c30*/  LDG.E R2, desc[UR42][R2.64+0x4] ;  /* 0x0000042a02027981 */ /* 0x000ea4000c1e1900 */
[----:B--2---:R-:W-:-:S05]  /*13c40*/  IMAD.IADD R2, R2, 0x1, -R7 ;  /* 0x0000000102027824 */ /* 0x004fca00078e0a07 */
[----:B------:R0:W-:Y:S02]  /*13c50*/  STL [R1+0x14], R2 ;  /* 0x0000140201007387 */ /* 0x0001e40000100800 */
.L_x_3940:
[----:B------:R-:W-:Y:S01]  /*13c60*/  ULDC.64 UR4, c[0x0][0xa20] ;  /* 0x0002880000047ab9 */ /* 0x000fe20000000a00 */
[C---:B------:R-:W-:Y:S02]  /*13c70*/  LOP3.LUT R7, R26.reuse, 0xff000000, RZ, 0xc0, !PT ;  /* 0xff0000001a077812 */ /* 0x040fe400078ec0ff */
[----:B------:R-:W-:Y:S02]  /*13c80*/  ISETP.NE.U32.AND P0, PT, RZ, UR4, PT ;  /* 0x00000004ff007c0c */ /* 0x000fe4000bf05070 */
[----:B------:R-:W-:Y:S02]  /*13c90*/  SHF.R.U32.HI R7, RZ, 0x8, R7 ;  /* 0x00000008ff077819 */ /* 0x000fe40000011607 */
[----:B------:R-:W-:Y:S02]  /*13ca0*/  ISETP.NE.AND.EX P0, PT, RZ, UR5, PT, P0 ;  /* 0x00000005ff007c0c */ /* 0x000fe4000bf05300 */
[C---:B0-----:R-:W-:Y:S02]  /*13cb0*/  LOP3.LUT R2, R26.reuse, 0xff0000, RZ, 0xc0, !PT ;  /* 0x00ff00001a027812 */ /* 0x041fe400078ec0ff */
[----:B------:R-:W-:Y:S01]  /*13cc0*/  LOP3.LUT R16, R26, 0xffff, RZ, 0xc0, !PT ;  /* 0x0000ffff1a107812 */ /* 0x000fe200078ec0ff */
[----:B------:R-:W-:Y:S01]  /*13cd0*/  IMAD.MOV.U32 R26, RZ, RZ, R31 ;  /* 0x000000ffff1a7224 */ /* 0x000fe200078e001f */
[----:B------:R-:W-:-:S07]  /*13ce0*/  LEA.HI R7, R2, R7, RZ, 0x10 ;  /* 0x0000000702077211 */ /* 0x000fce00078f80ff */
[----:B------:R-:W-:Y:S05]  /*13cf0*/  @!P0 BRA `(.L_x_3941) ;  /* 0x0000000000108947 */ /* 0x000fea0003800000 */
[----:B------:R-:W-:-:S04]  /*13d00*/  IADD3 R2, P0, R23, UR4, RZ ;  /* 0x0000000417027c10 */ /* 0x000fc8000ff1e0ff */
[----:B------:R-:W-:-:S05]  /*13d10*/  IADD3.X R3, R30, UR5, RZ, P0, !PT ;  /* 0x000000051e037c10 */ /* 0x000fca00087fe4ff */
[----:B------:R0:W5:Y:S01]  /*13d20*/  LDG.E R8, desc[UR42][R2.64] ;  /* 0x0000002a02087981 */ /* 0x000162000c1e1900 */
[----:B------:R-:W-:Y:S05]  /*13d30*/  BRA `(.L_x_3942) ;  /* 0x0000000000247947 */ /* 0x000fea0003800000 */
.L_x_3941:
        /* <DEDUP_REMOVED lines=9> */
.L_x_3942:
        /* <DEDUP_REMOVED lines=9> */
[----:B------:R-:W-:Y:S01]  /*13e60*/  ISETP.GE.AND P1, PT, R3, 0x1, PT ;  /* 0x000000010300780c */ /* 0x000fe20003f26270 */
[----:B------:R0:W-:Y:S03]  /*13e70*/  STL [R1], R3 ;  /* 0x0000000301007387 */ /* 0x0001e60000100800 */
[----:B------:R-:W-:-:S04]  /*13e80*/  SHF.R.S32.HI R2, RZ, 0x1f, R4 ;  /* 0x0000001fff027819 */ /* 0x000fc80000011404 */
[----:B------:R-:W-:Y:S01]  /*13e90*/  LEA.HI R4, R2, R4, RZ, 0x6 ;  /* 0x0000000402047211 */ /* 0x000fe200078f30ff */
[----:B0-----:R-:W-:-:S03]  /*13ea0*/  IMAD.MOV.U32 R3, RZ, RZ, RZ ;  /* 0x000000ffff037224 */ /* 0x001fc600078e00ff */
[----:B------:R-:W-:Y:S01]  /*13eb0*/  SHF.R.S32.HI R4, RZ, 0x6, R4 ;  /* 0x00000006ff047819 */ /* 0x000fe20000011404 */
        /* <DEDUP_REMOVED lines=30> */
.L_x_3944:
[----:B------:R-:W-:Y:S05]  /*140a0*/  BSYNC B0 ;  /* 0x0000000000007941 */ /* 0x000fea0003800000 */
.L_x_3943:
[-C--:B------:R-:W-:Y:S01]  /*140b0*/  IMAD R2, R32, R3.reuse, RZ ;  /* 0x0000000320027224 */ /* 0x080fe200078e02ff */
[----:B------:R-:W-:Y:S04]  /*140c0*/  BSSY B0, `(.L_x_3945) ;  /* 0x00001a8000007945 */ /* 0x000fe80003800000 */
[C---:B------:R-:W-:Y:S01]  /*140d0*/  VIADDMNMX R3, R2.reuse, R3, R4, PT ;  /* 0x0000000302037246 */ /* 0x040fe20003800104 */
[----:B------:R-:W-:-:S04]  /*140e0*/  IMAD R2, R2, 0x40, -R8 ;  /* 0x0000004002027824 */ /* 0x000fc800078e0a08 */
[----:B------:R-:W-:Y:S01]  /*140f0*/  IMAD R3, R3, 0x40, -R8 ;  /* 0x0000004003037824 */ /* 0x000fe200078e0a08 */
[----:B------:R-:W-:-:S04]  /*14100*/  VIMNMX R7, RZ, R2, !PT ;  /* 0x00000002ff077248 */ /* 0x000fc80007fe0100 */
[----:B------:R-:W-:-:S04]  /*14110*/  VIMNMX R3, R3, R6, PT ;  /* 0x0000000603037248 */ /* 0x000fc80003fe0100 */
[----:B------:R-:W-:Y:S02]  /*14120*/  ISETP.GT.AND P0, PT, R3, R7, PT ;  /* 0x000000070300720c */ /* 0x000fe40003f04270 */
[----:B------:R-:W-:-:S11]  /*14130*/  SHF.R.U32.HI R7, RZ, 0x6, R7 ;  /* 0x00000006ff077819 */ /* 0x000fd60000011607 */
[----:B------:R-:W-:-:S05]  /*14140*/  @P0 VIADD R2, R3, 0x3f ;  /* 0x0000003f03020836 */ /* 0x000fca0000000000 */
[----:B------:R-:W-:-:S04]  /*14150*/  @P0 SHF.R.S32.HI R3, RZ, 0x1f, R2 ;  /* 0x0000001fff030819 */ /* 0x000fc80000011402 */
[----:B------:R-:W-:Y:S01]  /*14160*/  @P0 LEA.HI R3, R3, R2, RZ, 0x6 ;  /* 0x0000000203030211 */ /* 0x000fe200078f30ff */
[----:B------:R-:W-:-:S03]  /*14170*/  IMAD.MOV.U32 R2, RZ, RZ, R7 ;  /* 0x000000ffff027224 */ /* 0x000fc600078e0007 */
[----:B------:R-:W-:Y:S02]  /*14180*/  @P0 SHF.R.S32.HI R2, RZ, 0x6, R3 ;  /* 0x00000006ff020819 */ /* 0x000fe40000011403 */
        /* <DEDUP_REMOVED lines=10> */
.L_x_4093:
[----:B-1----:R-:W-:Y:S02]  /*14230*/  ISETP.NE.AND P0, PT, R14, RZ, PT ;  /* 0x000000ff0e00720c */ /* 0x002fe40003f05270 */
[----:B------:R-:W-:-:S11]  /*14240*/  PLOP3.LUT P6, PT, PT, PT, PT, 0x8, 0x0 ;  /* 0x000000000000781c */ /* 0x000fd60003fce170 */
[----:B------:R-:W-:Y:S05]  /*14250*/  @P0 BRA `(.L_x_3948) ;  /* 0x00000000000c0947 */ /* 0x000fea0003800000 */
[----:B------:R-:W-:-:S03]  /*14260*/  UMOV UR4, 0xffffffff ;  /* 0xffffffff00047882 */ /* 0x000fc60000000000 */
[----:B------:R-:W-:Y:S05]  /*14270*/  BRA.DIV UR4, `(.L_x_3949) ;  /* 0x0000006e04547947 */ /* 0x000fea000b800000 */
[----:B------:R-:W-:-:S13]  /*14280*/  ELECT P6, URZ, PT ;  /* 0x00000000003f782f */ /* 0x000fda00038c0000 */
.L_x_3948:
        /* <DEDUP_REMOVED lines=9> */
.L_x_4096:
[----:B------:R-:W-:Y:S05]  /*14320*/  BSYNC B1 ;  /* 0x0000000000017941 */ /* 0x000fea0003800000 */
.L_x_3950:
        /* <DEDUP_REMOVED lines=10> */
.L_x_4097:
[----:B------:R-:W-:Y:S05]  /*143d0*/  BSYNC B2 ;  /* 0x0000000000027941 */ /* 0x000fea0003800000 */
.L_x_3954:
        /* <DEDUP_REMOVED lines=9> */
.L_x_3957:
[----:B------:R-:W-:Y:S05]  /*14470*/  BSYNC B2 ;  /* 0x0000000000027941 */ /* 0x000fea0003800000 */
.L_x_3956:
        /* <DEDUP_REMOVED lines=10> */
[----:B------:R-:W-:Y:S01]  /*14520*/  VIADD R11, R3, 0x28c90 ;  /* 0x00028c90030b7836 */ /* 0x000fe20000000000 */
[----:B------:R-:W-:-:S09]  /*14530*/  UMOV UR7, 0x12f00000 ;  /* 0x12f0000000077882 */ /* 0x000fd20000000000 */
.L_x_3958:
        /* <DEDUP_REMOVED lines=13> */
.L_x_4098:
[----:B------:R-:W-:Y:S05]  /*14610*/  BSYNC B2 ;  /* 0x0000000000027941 */ /* 0x000fea0003800000 */
.L_x_3959:
[----:B------:R-:W-:Y:S01]  /*14620*/  BSSY B2, `(.L_x_3961) ;  /* 0x000000b000027945 */ /* 0x000fe20003800000 */
[----:B------:R-:W-:Y:S02]  /*14630*/  IMAD.MOV.U32 R12, RZ, RZ, 0x0 ;  /* 0x00000000ff0c7424 */ /* 0x000fe400078e00ff */
[----:B------:R-:W-:Y:S01]  /*14640*/  IMAD.MOV.U32 R13, RZ, RZ, 0x12f00000 ;  /* 0x12f00000ff0d7424 */ /* 0x000fe200078e00ff */
[----:B------:R-:W-:Y:S06]  /*14650*/  @P2 BRA `(.L_x_3962) ;  /* 0x00000000001c2947 */ /* 0x000fec0003800000 */
[----:B------:R-:W2:Y:S01]  /*14660*/  S2R R10, SR_TID.X ;  /* 0x00000000000a7919 */ /* 0x000ea20000002100 */
[----:B01----:R-:W-:-:S04]  /*14670*/  IMAD.MOV.U32 R8, RZ, RZ, 0x10000 ;  /* 0x00010000ff087424 */ /* 0x003fc800078e00ff */
[----:B------:R3:W-:Y:S01]  /*14680*/  SYNCS.ARRIVE.TRANS64 RZ, [R3+URZ+0x28cb0], R8 ;  /* 0x028cb00803ff79a7 */ /* 0x0007e2000800003f */
[----:B--2---:R-:W-:-:S04]  /*14690*/  LOP3.LUT R10, R10, 0x1f, RZ, 0xc0, !PT ;  /* 0x0000001f0a0a7812 */ /* 0x004fc800078ec0ff */
[----:B------:R-:W-:-:S13]  /*146a0*/  ISETP.NE.AND P0, PT, R10, RZ, PT ;  /* 0x000000ff0a00720c */ /* 0x000fda0003f05270 */
[----:B---3--:R-:W-:Y:S05]  /*146b0*/  @!P0 BRA `(.L_x_3962) ;  /* 0x0000000000048947 */ /* 0x008fea0003800000 */
[----:B------:R-:W-:Y:S01]  /*146c0*/  BPT.TRAP 0x1 ;  /* 0x000000040000795c */ /* 0x000fe20000300000 */
.L_x_3962:
[----:B------:R-:W-:Y:S05]  /*146d0*/  BSYNC B2 ;  /* 0x0000000000027941 */ /* 0x000fea0003800000 */
.L_x_3961:
[----:B------:R-:W-:Y:S01]  /*146e0*/  R2UR UR10, R14 ;  /* 0x000000000e0a72ca */ /* 0x000fe200000e0000 */
[----:B01----:R-:W-:Y:S01]  /*146f0*/  IMAD R8, R19, 0x10000, R17 ;  /* 0x0001000013087824 */ /* 0x003fe200078e0211 */
[----:B------:R-:W-:Y:S01]  /*14700*/  R2UR UR6, R12 ;  /* 0x000000000c0672ca */ /* 0x000fe200000e0000 */
[----:B------:R-:W-:Y:S01]  /*14710*/  UIADD3 UR4, UP0, UR40, 0x670, URZ ;  /* 0x0000067028047890 */ /* 0x000fe2000ff1e03f */
[----:B------:R-:W-:Y:S01]  /*14720*/  R2UR UR7, R13 ;  /* 0x000000000d0772ca */ /* 0x000fe200000e0000 */
[----:B------:R-:W-:Y:S01]  /*14730*/  VIADD R3, R3, 0x28cb0 ;  /* 0x00028cb003037836 */ /* 0x000fe20000000000 */
[----:B------:R-:W-:Y:S01]  /*14740*/  PLOP3.LUT P0, PT, PT, PT, PT, 0x80, 0x0 ;  /* 0x000000000000781c */ /* 0x000fe20003f0f070 */
[----:B------:R-:W-:Y:S01]  /*14750*/  VIADD R10, R8, 0x400 ;  /* 0x00000400080a7836 */ /* 0x000fe20000000000 */
[----:B------:R-:W-:-:S12]  /*14760*/  UIADD3.X UR5, URZ, UR41, URZ, UP0, !UPT ;  /* 0x000000293f057290 */ /* 0x000fd800087fe43f */
.L_x_3963:
        /* <DEDUP_REMOVED lines=12> */
[----:B------:R-:W-:Y:S01]  /*14830*/  R2UR UR7, R13 ;  /* 0x000000000d0772ca */ /* 0x000fe200000e0000 */
[----:B------:R-:W-:Y:S01]  /*14840*/  UMOV UR10, 0x40 ;  /* 0x00000040000a7882 */ /* 0x000fe20000000000 */
[----:B------:R-:W-:-:S13]  /*14850*/  PLOP3.LUT P0, PT, PT, PT, PT, 0x80, 0x0 ;  /* 0x000000000000781c */ /* 0x000fda0003f0f070 */
.L_x_3964:
        /* <DEDUP_REMOVED lines=15> */
.L_x_3965:
        /* <DEDUP_REMOVED lines=15> */
.L_x_3966:
        /* <DEDUP_REMOVED lines=15> */
.L_x_3967:
        /* <DEDUP_REMOVED lines=15> */
.L_x_3968:
        /* <DEDUP_REMOVED lines=15> */
.L_x_3969:
        /* <DEDUP_REMOVED lines=15> */
.L_x_3970:
        /* <DEDUP_REMOVED lines=10> */
.L_x_3953:
[----:B------:R-:W-:Y:S05]  /*14ea0*/  BSYNC B1 ;  /* 0x0000000000017941 */ /* 0x000fea0003800000 */
.L_x_3952:
        /* <DEDUP_REMOVED lines=9> */
.L_x_3990:
[----:B------:R-:W-:Y:S05]  /*14f40*/  YIELD ;  /* 0x0000000000007946 */ /* 0x000fea0003800000 */
[----:B------:R-:W-:Y:S04]  /*14f50*/  BSSY B1, `(.L_x_3971) ;  /* 0x00000b6000017945 */ /* 0x000fe80003800000 */
[----:B------:R-:W-:Y:S05]  /*14f60*/  @!P6 BRA `(.L_x_3972) ;  /* 0x0000000800d0e947 */ /* 0x000fea0003800000 */
[----:B------:R-:W-:Y:S01]  /*14f70*/  IMAD R8, R19, 0x8, R17 ;  /* 0x0000000813087824 */ /* 0x000fe200078e0211 */
[----:B------:R-:W-:Y:S01]  /*14f80*/  SHF.L.U32 R2, R29, 0x1f, RZ ;  /* 0x0000001f1d027819 */ /* 0x000fe200000006ff */
[----:B0-----:R-:W0:Y:S01]  /*14f90*/  S2R R3, SR_TID.X ;  /* 0x0000000000037919 */ /* 0x001e220000002100 */
[----:B------:R-:W-:Y:S02]  /*14fa0*/  BSSY B2, `(.L_x_3973) ;  /* 0x0000005000027945 */ /* 0x000fe40003800000 */
[----:B------:R-:W1:Y:S01]  /*14fb0*/  SYNCS.PHASECHK.TRANS64.TRYWAIT P2, [R8+URZ+0x28ca0], R2 ;  /* 0x028ca002080075a7 */ /* 0x000e62000804017f */
[----:B0-----:R-:W-:-:S04]  /*14fc0*/  LOP3.LUT R3, R3, 0x7f, RZ, 0xc0, !PT ;  /* 0x0000007f03037812 */ /* 0x001fc800078ec0ff */
[----:B------:R-:W-:Y:S01]  /*14fd0*/  ISETP.NE.AND P3, PT, R3, RZ, PT ;  /* 0x000000ff0300720c */ /* 0x000fe20003f65270 */
[----:B-1----:R-:W-:-:S12]  /*14fe0*/  @!P2 BRA `(.L_x_3974) ;  /* 0x000000600054a947 */ /* 0x002fd80003800000 */
.L_x_4099:
[----:B------:R-:W-:Y:S05]  /*14ff0*/  BSYNC B2 ;  /* 0x0000000000027941 */ /* 0x000fea0003800000 */
.L_x_3973:
        /* <DEDUP_REMOVED lines=9> */
.L_x_3976:
[----:B------:R-:W-:Y:S05]  /*15090*/  BSYNC B2 ;  /* 0x0000000000027941 */ /* 0x000fea0003800000 */
.L_x_3975:
        /* <DEDUP_REMOVED lines=11> */
.L_x_3977:
        /* <DEDUP_REMOVED lines=13> */
.L_x_4100:
[----:B------:R-:W-:Y:S05]  /*15220*/  BSYNC B2 ;  /* 0x0000000000027941 */ /* 0x000fea0003800000 */
.L_x_3978:
        /* <DEDUP_REMOVED lines=11> */
.L_x_3981:
[----:B------:R-:W-:Y:S05]  /*152e0*/  BSYNC B2 ;  /* 0x0000000000027941 */ /* 0x000fea0003800000 */
.L_x_3980:
        /* <DEDUP_REMOVED lines=9> */
.L_x_3982:
        /* <DEDUP_REMOVED lines=15> */
.L_x_3983:
        /* <DEDUP_REMOVED lines=15> */
.L_x_3984:
        /* <DEDUP_REMOVED lines=15> */
.L_x_3985:
        /* <DEDUP_REMOVED lines=15> */
.L_x_3986:
        /* <DEDUP_REMOVED lines=15> */
.L_x_3987:
        /* <DEDUP_REMOVED lines=15> */
.L_x_3988:
        /* <DEDUP_REMOVED lines=15> */
.L_x_3989:
        /* <DEDUP_REMOVED lines=10> */
.L_x_3972:
[----:B------:R-:W-:Y:S05]  /*15ab0*/  BSYNC B1 ;  /* 0x0000000000017941 */ /* 0x000fea0003800000 */
.L_x_3971:
        /* <DEDUP_REMOVED lines=8> */
.L_x_3946:
[----:B------:R-:W-:Y:S05]  /*15b40*/  BSYNC B0 ;  /* 0x0000000000007941 */ /* 0x000fea0003800000 */
.L_x_3945:
[----:B------:R-:W-:Y:S05]  /*15b50*/  @!P0 WARPSYNC.ALL ;  /* 0x0000000000008948 */ /* 0x000fea0003800000 */
[----:B------:R-:W-:Y:S01]  /*15b60*/  @!P0 BAR.SYNC.DEFER_BLOCKING 0xc, 0x180 ;  /* 0x0306000000008b1d */ /* 0x000fe20000010000 */
[----:B------:R-:W-:-:S05]  /*15b70*/  IMAD.MOV.U32 R0, RZ, RZ, RZ ;  /* 0x000000ffff007224 */ /* 0x000fca00078e00ff */
[----:B------:R-:W-:Y:S04]  /*15b80*/  BSSY B0, `(.L_x_3991) ;  /* 0x000001e000007945 */ /* 0x000fe80003800000 */
[----:B------:R-:W-:Y:S05]  /*15b90*/  @!P1 BRA `(.L_x_3992) ;  /* 0x0000000000709947 */ /* 0x000fea0003800000 */
[----:B------:R-:W-:-:S13]  /*15ba0*/  ISETP.NE.AND P0, PT, R5, RZ, PT ;  /* 0x000000ff0500720c */ /* 0x000fda0003f05270 */
[----:B------:R-:W1:Y:S02]  /*15bb0*/  @!P0 LDC R5, c[0x0][0x9f0] ;  /* 0x00027c00ff058b82 */ /* 0x000e640000000800 */
[-C--:B-1----:R-:W-:Y:S02]  /*15bc0*/  IABS R0, R5.reuse ;  /* 0x0000000500007213 */ /* 0x082fe40000000000 */
[----:B------:R-:W-:Y:S02]  /*15bd0*/  IABS R7, R5 ;  /* 0x0000000500077213 */ /* 0x000fe40000000000 */
[----:B------:R-:W1:Y:S03]  /*15be0*/  I2F.RP R2, R0 ;  /* 0x0000000000027306 */ /* 0x000e660000209400 */
[----:B------:R-:W-:-:S05]  /*15bf0*/  IMAD.MOV R7, RZ, RZ, -R7 ;  /* 0x000000ffff077224 */ /* 0x000fca00078e0a07 */
[----:B-1----:R-:W1:Y:S02]  /*15c00*/  MUFU.RCP R2, R2 ;  /* 0x0000000200027308 */ /* 0x002e640000001000 */
[----:B-1----:R-:W-:-:S06]  /*15c10*/  VIADD R2, R2, 0xffffffe ;  /* 0x0ffffffe02027836 */ /* 0x002fcc0000000000 */
[----:B0-----:R-:W0:Y:S02]  /*15c20*/  F2I.FTZ.U32.TRUNC.NTZ R3, R2 ;  /* 0x0000000200037305 */ /* 0x001e24000021f000 */
[----:B0-----:R-:W-:-:S04]  /*15c30*/  IMAD.MOV R2, RZ, RZ, -R3 ;  /* 0x000000ffff027224 */ /* 0x001fc800078e0a03 */
[----:B------:R-:W-:Y:S02]  /*15c40*/  IMAD R6, R2, R0, RZ ;  /* 0x0000000002067224 */ /* 0x000fe400078e02ff */
[----:B------:R-:W-:-:S04]  /*15c50*/  IMAD.MOV.U32 R2, RZ, RZ, RZ ;  /* 0x000000ffff027224 */ /* 0x000fc800078e00ff */
        /* <DEDUP_REMOVED lines=16> */
.L_x_3992:
[----:B------:R-:W-:Y:S05]  /*15d60*/  BSYNC B0 ;  /* 0x0000000000007941 */ /* 0x000fea0003800000 */
.L_x_3991:
        /* <DEDUP_REMOVED lines=21> */
[----:B0-----:R-:W-:Y:S01]  /*15ec0*/  IADD3 R24, R0, UR37, R7 ;  /* 0x0000002500187c10 */ /* 0x001fe2000fffe007 */
[----:B------:R-:W-:Y:S06]  /*15ed0*/  BRA `(.L_x_3995) ;  /* 0x0000003400707947 */ /* 0x000fec0003800000 */
.L_x_3994:
        /* <DEDUP_REMOVED lines=9> */
[----:B0-----:R-:W0:Y:S01]  /*15f70*/  LDC.64 R2, c[0x4][R2] ;  /* 0x0100000002027b82 */ /* 0x001e220000000a00 */
        /* <DEDUP_REMOVED lines=10> */
.L_x_3997:
[----:B------:R-:W-:Y:S05]  /*16020*/  BSYNC B6 ;  /* 0x0000000000067941 */ /* 0x000fea0003800000 */
.L_x_3996:
        /* <DEDUP_REMOVED lines=8> */
[----:B0-----:R0:W1:Y:S01]  /*160b0*/  LDC.64 R2, c[0x4][R34] ;  /* 0x0100000022027b82 */ /* 0x0010620000000a00 */
        /* <DEDUP_REMOVED lines=11> */
.L_x_4000:
        /* <DEDUP_REMOVED lines=15> */
.L_x_3999:
[----:B------:R-:W-:Y:S05]  /*16260*/  BSYNC B6 ;  /* 0x0000000000067941 */ /* 0x000fea0003800000 */
.L_x_3998:
[----:B------:R-:W2:Y:S01]  /*16270*/  LDL R34, [R1+0x18] ;  /* 0x0000180001227983 */ /* 0x000ea20000100800 */
[----:B------:R-:W-:Y:S01]  /*16280*/  ULDC.64 UR4, c[0x0][0x9f8] ;  /* 0x00027e0000047ab9 */ /* 0x000fe20000000a00 */
[----:B------:R-:W1:Y:S02]  /*16290*/  LDC R8, c[0x0][0x430] ;  /* 0x00010c00ff087b82 */ /* 0x000e640000000800 */
[----:B------:R-:W3:Y:S01]  /*162a0*/  LDL R20, [R1] ;  /* 0x0000000001147983 */ /* 0x000ee20000100800 */
[----:B------:R-:W-:Y:S01]  /*162b0*/  ISETP.NE.U32.AND P0, PT, RZ, UR4, PT ;  /* 0x00000004ff007c0c */ /* 0x000fe2000bf05070 */
[----:B------:R-:W4:Y:S03]  /*162c0*/  S2R R21, SR_TID.X ;  /* 0x0000000000157919 */ /* 0x000f260000002100 */
[----:B------:R-:W-:-:S13]  /*162d0*/  ISETP.NE.AND.EX P0, PT, RZ, UR5, PT, P0 ;  /* 0x00000005ff007c0c */ /* 0x000fda000bf05300 */
[----:B------:R-:W-:Y:S01]  /*162e0*/  @P0 IADD3 R2, P1, R23, UR4, RZ ;  /* 0x0000000417020c10 */ /* 0x000fe2000ff3e0ff */
[----:B------:R-:W-:-:S03]  /*162f0*/  ULDC UR4, c[0x0][0x320] ;  /* 0x0000c80000047ab9 */ /* 0x000fc60000000800 */
[----:B0-----:R-:W-:-:S05]  /*16300*/  @P0 IADD3.X R3, R30, UR5, RZ, P1, !PT ;  /* 0x000000051e030c10 */ /* 0x001fca0008ffe4ff */
[----:B------:R0:W3:Y:S01]  /*16310*/  @P0 LDG.E R26, desc[UR42][R2.64] ;  /* 0x0000002a021a0981 */ /* 0x0000e2000c1e1900 */
[----:B----4-:R-:W-:-:S04]  /*16320*/  LOP3.LUT R21, R21, 0x7f, RZ, 0xc0, !PT ;  /* 0x0000007f15157812 */ /* 0x010fc800078ec0ff */
[----:B------:R-:W-:Y:S02]  /*16330*/  SHF.R.U32.HI R0, RZ, 0x3, R21 ;  /* 0x00000003ff007819 */ /* 0x000fe40000011615 */
[----:B------:R-:W4:Y:S01]  /*16340*/  S2R R21, SR_TID.X ;  /* 0x0000000000157919 */ /* 0x000f220000002100 */
[----:B-1----:R-:W-:Y:S01]  /*16350*/  ISETP.NE.AND P1, PT, R8, 0x1, PT ;  /* 0x000000010800780c */ /* 0x002fe20003f25270 */
[----:B------:R-:W1:Y:S01]  /*16360*/  S2R R9, SR_TID.X ;  /* 0x0000000000097919 */ /* 0x000e620000002100 */
[----:B------:R-:W1:Y:S11]  /*16370*/  S2R R6, SR_TID.X ;  /* 0x0000000000067919 */ /* 0x000e760000002100 */
[----:B0-----:R-:W0:Y:S08]  /*16380*/  @P1 LDC R3, c[0x0][0x434] ;  /* 0x00010d00ff031b82 */ /* 0x001e300000000800 */
[----:B------:R-:W0:Y:S01]  /*16390*/  @P1 LDC R2, c[0x0][0x438] ;  /* 0x00010e00ff021b82 */ /* 0x000e220000000800 */
[----:B----4-:R-:W-:-:S05]  /*163a0*/  IMAD.SHL.U32 R21, R21, 0x10, RZ ;  /* 0x0000001015157824 */ /* 0x010fca00078e00ff */
[----:B------:R-:W-:Y:S01]  /*163b0*/  LOP3.LUT R21, R0, 0x70, R21, 0xf8, !PT ;  /* 0x0000007000157812 */ /* 0x000fe200078ef815 */
[----:B-1----:R-:W-:Y:S02]  /*163c0*/  IMAD.SHL.U32 R9, R9, 0x8, RZ ;  /* 0x0000000809097824 */ /* 0x002fe400078e00ff */
[----:B------:R-:W-:-:S03]  /*163d0*/  IMAD.SHL.U32 R6, R6, 0x8, RZ ;  /* 0x0000000806067824 */ /* 0x000fc600078e00ff */
[----:B------:R-:W-:Y:S02]  /*163e0*/  LOP3.LUT R9, R9, 0x38, RZ, 0xc0, !PT ;  /* 0x0000003809097812 */ /* 0x000fe400078ec0ff */
[----:B------:R-:W-:Y:S02]  /*163f0*/  LOP3.LUT R6, R6, 0x38, RZ, 0xc0, !PT ;  /* 0x0000003806067812 */ /* 0x000fe400078ec0ff */
[----:B------:R-:W-:Y:S02]  /*16400*/  ISETP.GE.AND P3, PT, R9, UR4, PT ;  /* 0x0000000409007c0c */ /* 0x000fe4000bf66270 */
[----:B------:R-:W-:Y:S02]  /*16410*/  LOP3.LUT R18, R18, 0xffffffbf, RZ, 0xc0, !PT ;  /* 0xffffffbf12127812 */ /* 0x000fe400078ec0ff */
[----:B------:R-:W-:Y:S01]  /*16420*/  LOP3.LUT R6, R6, 0x80, RZ, 0xfc, !PT ;  /* 0x0000008006067812 */ /* 0x000fe200078efcff */
[----:B------:R-:W1:Y:S01]  /*16430*/  S2R R11, SR_TID.X ;  /* 0x00000000000b7919 */ /* 0x000e620000002100 */
[----:B------:R-:W4:Y:S01]  /*16440*/  S2R R10, SR_TID.X ;  /* 0x00000000000a7919 */ /* 0x000f220000002100 */
[----:B------:R-:W-:-:S02]  /*16450*/  IMAD.MOV.U32 R36, RZ, RZ, RZ ;  /* 0x000000ffff247224 */ /* 0x000fc400078e00ff */
[----:B-1----:R-:W-:Y:S02]  /*16460*/  IMAD.SHL.U32 R11, R11, 0x8, RZ ;  /* 0x000000080b0b7824 */ /* 0x002fe400078e00ff */
[----:B----4-:R-:W-:-:S03]  /*16470*/  IMAD.SHL.U32 R10, R10, 0x8, RZ ;  /* 0x000000080a0a7824 */ /* 0x010fc600078e00ff */
[----:B------:R-:W-:-:S04]  /*16480*/  LOP3.LUT R11, R11, 0x38, RZ, 0xc0, !PT ;  /* 0x000000380b0b7812 */ /* 0x000fc800078ec0ff */
[----:B------:R-:W-:Y:S02]  /*16490*/  LOP3.LUT R11, R11, 0x180, RZ, 0xfc, !PT ;  /* 0x000001800b0b7812 */ /* 0x000fe400078efcff */
[----:B------:R-:W-:-:S04]  /*164a0*/  LOP3.LUT R10, R10, 0x38, RZ, 0xc0, !PT ;  /* 0x000000380a0a7812 */ /* 0x000fc800078ec0ff */
[----:B------:R-:W-:Y:S02]  /*164b0*/  LOP3.LUT R12, R10, 0x1c0, RZ, 0xfc, !PT ;  /* 0x000001c00a0c7812 */ /* 0x000fe400078efcff */
[----:B--2---:R-:W-:Y:S02]  /*164c0*/  LEA R23, R34, 0xffffffc0, 0x6 ;  /* 0xffffffc022177811 */ /* 0x004fe400078e30ff */
[----:B------:R-:W1:Y:S03]  /*164d0*/  S2R R34, SR_TID.X ;  /* 0x0000000000227919 */ /* 0x000e660000002100 */
[----:B------:R-:W-:Y:S02]  /*164e0*/  IMAD.IADD R37, R21, 0x1, R23 ;  /* 0x0000000115257824 */ /* 0x000fe400078e0217 */
[----:B-1----:R-:W-:-:S05]  /*164f0*/  IMAD.SHL.U32 R34, R34, 0x8, RZ ;  /* 0x0000000822227824 */ /* 0x002fca00078e00ff */
[----:B------:R-:W-:-:S04]  /*16500*/  LOP3.LUT R34, R34, 0x38, RZ, 0xc0, !PT ;  /* 0x0000003822227812 */ /* 0x000fc800078ec0ff */
[----:B------:R-:W-:-:S04]  /*16510*/  LOP3.LUT R34, R34, 0x40, RZ, 0xfc, !PT ;  /* 0x0000004022227812 */ /* 0x000fc800078efcff */
[----:B------:R-:W-:Y:S02]  /*16520*/  ISETP.GE.AND P2, PT, R34, UR4, PT ;  /* 0x0000000422007c0c */ /* 0x000fe4000bf46270 */
[----:B------:R-:W1:Y:S01]  /*16530*/  S2R R34, SR_TID.X ;  /* 0x0000000000227919 */ /* 0x000e620000002100 */
[----:B---3--:R-:W-:-:S04]  /*16540*/  ISETP.GE.AND P0, PT, R37, R20, PT ;  /* 0x000000142500720c */ /* 0x008fc80003f06270 */
[----:B------:R-:W-:Y:S01]  /*16550*/  ISETP.GT.U32.OR P0, PT, R21, 0x3f, P0 ;  /* 0x0000003f1500780c */ /* 0x000fe20000704470 */
[----:B------:R-:W-:Y:S01]  /*16560*/  IMAD.IADD R37, R37, 0x1, R33 ;  /* 0x0000000125257824 */ /* 0x000fe200078e0221 */
[----:B------:R-:W-:-:S03]  /*16570*/  SEL R7, RZ, 0xffffffff, P2 ;  /* 0xffffffffff077807 */ /* 0x000fc60001000000 */
[----:B0-----:R-:W-:-:S08]  /*16580*/  @P1 IMAD.HI.U32 R3, R37, R3, RZ ;  /* 0x0000000325031227 */ /* 0x001fd000078e00ff */
[----:B------:R-:W0:Y:S01]  /*16590*/  @!P0 LDC.64 R4, c[0x0][0x428] ;  /* 0x00010a00ff048b82 */ /* 0x000e220000000a00 */
[----:B------:R-:W-:Y:S01]  /*165a0*/  IMAD.MOV.U32 R0, RZ, RZ, R37 ;  /* 0x000000ffff007224 */ /* 0x000fe200078e0025 */
[----:B------:R-:W-:Y:S01]  /*165b0*/  @P1 SHF.R.U32.HI R0, RZ, R2, R3 ;  /* 0x00000002ff001219 */ /* 0x000fe20000011603 */
[----:B------:R-:W-:Y:S02]  /*165c0*/  IMAD.SHL.U32 R7, R7, 0x2, RZ ;  /* 0x0000000207077824 */ /* 0x000fe400078e00ff */
[----:B-1----:R-:W-:-:S05]  /*165d0*/  IMAD.SHL.U32 R34, R34, 0x8, RZ ;  /* 0x0000000822227824 */ /* 0x002fca00078e00ff */
[----:B------:R-:W-:-:S04]  /*165e0*/  LOP3.LUT R34, R34, 0x38, RZ, 0xc0, !PT ;  /* 0x0000003822227812 */ /* 0x000fc800078ec0ff */
[----:B------:R-:W-:Y:S02]  /*165f0*/  LOP3.LUT R34, R34, 0xc0, RZ, 0xfc, !PT ;  /* 0x000000c022227812 */ /* 0x000fe400078efcff */
[----:B------:R-:W-:Y:S02]  /*16600*/  @P2 LOP3.LUT R18, R18, 0x40, RZ, 0xfc, !PT ;  /* 0x0000004012122812 */ /* 0x000fe400078efcff */
[----:B------:R-:W-:Y:S02]  /*16610*/  SEL R2, RZ, 0x1, P3 ;  /* 0x00000001ff027807 */ /* 0x000fe40001800000 */
[----:B------:R-:W-:Y:S02]  /*16620*/  ISETP.GE.AND P2, PT, R6, UR4, PT ;  /* 0x0000000406007c0c */ /* 0x000fe4000bf46270 */
[----:B------:R-:W-:Y:S02]  /*16630*/  ISETP.GE.AND P1, PT, R34, UR4, PT ;  /* 0x0000000422007c0c */ /* 0x000fe4000bf26270 */
[----:B------:R-:W-:-:S02]  /*16640*/  LOP3.LUT R7, R7, 0x2, R2, 0xe2, !PT ;  /* 0x0000000207077812 */ /* 0x000fc400078ee202 */
[----:B------:R-:W-:Y:S02]  /*16650*/  SEL R2, RZ, 0x4, P2 ;  /* 0x00000004ff027807 */ /* 0x000fe40001000000 */
[----:B------:R-:W-:Y:S02]  /*16660*/  SEL R3, RZ, 0x8, P1 ;  /* 0x00000008ff037807 */ /* 0x000fe40000800000 */
[----:B------:R-:W-:Y:S02]  /*16670*/  SHF.R.S32.HI R34, RZ, 0x1f, R26 ;  /* 0x0000001fff227819 */ /* 0x000fe4000001141a */
[----:B------:R-:W-:Y:S01]  /*16680*/  LOP3.LUT R7, R3, R7, R2, 0xfe, !PT ;  /* 0x0000000703077212 */ /* 0x000fe200078efe02 */
[--C-:B------:R-:W-:Y:S01]  /*16690*/  @!P0 IMAD.MOV.U32 R2, RZ, RZ, R0.reuse ;  /* 0x000000ffff028224 */ /* 0x100fe200078e0000 */
[----:B------:R-:W-:Y:S01]  /*166a0*/  @!P0 SHF.R.S32.HI R3, RZ, 0x1f, R0 ;  /* 0x0000001fff038819 */ /* 0x000fe20000011400 */
[----:B0-----:R-:W-:-:S04]  /*166b0*/  @!P0 IMAD R6, R34, R4, RZ ;  /* 0x0000000422068224 */ /* 0x001fc800078e02ff */
[C---:B------:R-:W-:Y:S02]  /*166c0*/  @!P0 IMAD R6, R26.reuse, R5, R6 ;  /* 0x000000051a068224 */ /* 0x040fe400078e0206 */
[----:B------:R-:W-:Y:S02]  /*166d0*/  @!P0 IMAD.WIDE.U32 R2, R26, R4, R2 ;  /* 0x000000041a028225 */ /* 0x000fe400078e0002 */
[----:B------:R-:W0:Y:S01]  /*166e0*/  @!P0 LDC.64 R4, c[0x0][0x418] ;  /* 0x00010600ff048b82 */ /* 0x000e220000000a00 */
[----:B------:R-:W-:-:S04]  /*166f0*/  LOP3.LUT R18, R18, 0xffffff7f, RZ, 0xc0, !PT ;  /* 0xffffff7f12127812 */ /* 0x000fc800078ec0ff */
[----:B------:R-:W-:-:S04]  /*16700*/  @P3 LOP3.LUT R18, R18, 0x80, RZ, 0xfc, !PT ;  /* 0x0000008012123812 */ /* 0x000fc800078efcff */
[----:B------:R-:W-:-:S04]  /*16710*/  LOP3.LUT R18, R18, 0xffffffdf, RZ, 0xc0, !PT ;  /* 0xffffffdf12127812 */ /* 0x000fc800078ec0ff */
[----:B------:R-:W-:-:S04]  /*16720*/  @P2 LOP3.LUT R18, R18, 0x20, RZ, 0xfc, !PT ;  /* 0x0000002012122812 */ /* 0x000fc800078efcff */
[----:B------:R-:W-:Y:S01]  /*16730*/  LOP3.LUT R18, R18, 0xffffffef, RZ, 0xc0, !PT ;  /* 0xffffffef12127812 */ /* 0x000fe200078ec0ff */
[----:B------:R-:W-:-:S03]  /*16740*/  @!P0 IMAD.IADD R6, R3, 0x1, R6 ;  /* 0x0000000103068824 */ /* 0x000fc600078e0206 */
[----:B------:R-:W-:Y:S02]  /*16750*/  @P1 LOP3.LUT R18, R18, 0x10, RZ, 0xfc, !PT ;  /* 0x0000001012121812 */ /* 0x000fe400078efcff */
[----:B0-----:R-:W-:-:S04]  /*16760*/  @!P0 LEA R4, P1, R2, R4, 0x2 ;  /* 0x0000000402048211 */ /* 0x001fc800078210ff */
[----:B------:R-:W-:-:S05]  /*16770*/  @!P0 LEA.HI.X R5, R2, R5, R6, 0x2, P1 ;  /* 0x0000000502058211 */ /* 0x000fca00008f1406 */
[----:B------:R0:W5:Y:S01]  /*16780*/  @!P0 LDG.E R36, desc[UR42][R4.64] ;  /* 0x0000002a04248981 */ /* 0x000162000c1e1900 */
[----:B------:R-:W-:Y:S02]  /*16790*/  ISETP.GE.AND P0, PT, R11, UR4, PT ;  /* 0x000000040b007c0c */ /* 0x000fe4000bf06270 */
[C---:B------:R-:W-:Y:S02]  /*167a0*/  LOP3.LUT R11, R10.reuse, 0x100, RZ, 0xfc, !PT ;  /* 0x000001000a0b7812 */ /* 0x040fe400078efcff */
[----:B------:R-:W-:Y:S02]  /*167b0*/  LOP3.LUT R10, R10, 0x140, RZ, 0xfc, !PT ;  /* 0x000001400a0a7812 */ /* 0x000fe400078efcff */
[----:B------:R-:W-:Y:S02]  /*167c0*/  ISETP.GE.AND P3, PT, R11, UR4, PT ;  /* 0x000000040b007c0c */ /* 0x000fe4000bf66270 */
[----:B------:R-:W-:Y:S02]  /*167d0*/  ISETP.GE.AND P2, PT, R10, UR4, PT ;  /* 0x000000040a007c0c */ /* 0x000fe4000bf46270 */
[----:B0-----:R-:W-:-:S02]  /*167e0*/  SEL R4, RZ, 0x10, P3 ;  /* 0x00000010ff047807 */ /* 0x001fc40001800000 */
[----:B------:R-:W-:Y:S02]  /*167f0*/  SEL R5, RZ, 0x20, P2 ;  /* 0x00000020ff057807 */ /* 0x000fe40001000000 */
[----:B------:R-:W-:Y:S02]  /*16800*/  SEL R3, RZ, 0x40, P0 ;  /* 0x00000040ff037807 */ /* 0x000fe40000000000 */
[----:B------:R-:W-:-:S04]  /*16810*/  LOP3.LUT R4, R5, R7, R4, 0xfe, !PT ;  /* 0x0000000705047212 */ /* 0x000fc800078efe04 */
[----:B------:R-:W-:Y:S02]  /*16820*/  LOP3.LUT R3, R4, R3, RZ, 0xfc, !PT ;  /* 0x0000000304037212 */ /* 0x000fe400078efcff */
[----:B------:R-:W-:-:S03]  /*16830*/  LOP3.LUT R18, R18, 0xfffffff7, RZ, 0xc0, !PT ;  /* 0xfffffff712127812 */ /* 0x000fc600078ec0ff */
[----:B------:R0:W-:Y:S01]  /*16840*/  STL [R1+0x2c], R3 ;  /* 0x00002c0301007387 */ /* 0x0001e20000100800 */
[----:B------:R-:W-:Y:S01]  /*16850*/  ISETP.GE.AND P0, PT, R12, UR4, PT ;  /* 0x000000040c007c0c */ /* 0x000fe2000bf06270 */
[----:B------:R-:W-:Y:S01]  /*16860*/  ULDC UR4, c[0x0][0x2f4] ;  /* 0x0000bd0000047ab9 */ /* 0x000fe20000000800 */
[----:B------:R-:W-:Y:S02]  /*16870*/  @P3 LOP3.LUT R18, R18, 0x8, RZ, 0xfc, !PT ;  /* 0x0000000812123812 */ /* 0x000fe400078efcff */
[----:B------:R-:W-:Y:S02]  /*16880*/  SEL R2, RZ, 0x80, P0 ;  /* 0x00000080ff027807 */ /* 0x000fe40000000000 */
[----:B------:R-:W-:Y:S02]  /*16890*/  ISETP.GE.AND P0, PT, R9, UR4, PT ;  /* 0x0000000409007c0c */ /* 0x000fe4000bf06270 */
[----:B------:R-:W-:Y:S01]  /*168a0*/  LOP3.LUT R18, R18, 0xfffffffb, RZ, 0xc0, !PT ;  /* 0xfffffffb12127812 */ /* 0x000fe200078ec0ff */
[----:B------:R-:W-:-:S03]  /*168b0*/  UMOV UR5, 0xffffffff ;  /* 0xffffffff00057882 */ /* 0x000fc60000000000 */
[----:B------:R-:W-:Y:S01]  /*168c0*/  @P2 LOP3.LUT R18, R18, 0x4, RZ, 0xfc, !PT ;  /* 0x0000000412122812 */ /* 0x000fe200078efcff */
[----:B------:R-:W-:-:S03]  /*168d0*/  IMAD.MOV R0, RZ, RZ, -R0 ;  /* 0x000000ffff007224 */ /* 0x000fc600078e0a00 */
[----:B------:R-:W-:Y:S01]  /*168e0*/  LOP3.LUT R18, R18, 0xfffffffd, RZ, 0xc0, !PT ;  /* 0xfffffffd12127812 */ /* 0x000fe200078ec0ff */
[----:B------:R-:W-:Y:S02]  /*168f0*/  IMAD R37, R8, R0, R37 ;  /* 0x0000000008257224 */ /* 0x000fe400078e0225 */
[----:B------:R-:W-:Y:S01]  /*16900*/  IMAD.U32 R6, RZ, RZ, UR38 ;  /* 0x00000026ff067e24 */ /* 0x000fe2000f8e00ff */
[----:B------:R-:W-:Y:S01]  /*16910*/  @P0 LOP3.LUT R18, R18, 0x2, RZ, 0xfc, !PT ;  /* 0x0000000212120812 */ /* 0x000fe200078efcff */
[----:B0-----:R-:W-:Y:S06]  /*16920*/  BRA.DIV UR5, `(.L_x_4001) ;  /* 0x0000004a052c7947 */ /* 0x001fec000b800000 */
.L_x_4103:
[----:B------:R-:W-:Y:S02]  /*16930*/  LOP3.LUT R0, R3, R2, RZ, 0xfc, !PT ;  /* 0x0000000203007212 */ /* 0x000fe400078efcff */
[----:B------:R-:W-:Y:S02]  /*16940*/  ISETP.NE.AND P0, PT, R6, 0x3, PT ;  /* 0x000000030600780c */ /* 0x000fe40003f05270 */
[----:B------:R-:W-:Y:S01]  /*16950*/  ISETP.GT.U32.AND P1, PT, R21, 0x3f, PT ;  /* 0x0000003f1500780c */ /* 0x000fe20003f24070 */
[----:B------:R0:W-:Y:S01]  /*16960*/  STL [R1+0x8], R0 ;  /* 0x0000080001007387 */ /* 0x0001e20000100800 */
[----:B------:R-:W-:-:S09]  /*16970*/  LOP3.LUT R18, R18, 0xfffffbff, RZ, 0xc0, !PT ;  /* 0xfffffbff12127812 */ /* 0x000fd200078ec0ff */
[----:B------:R-:W-:-:S04]  /*16980*/  @P0 LOP3.LUT R18, R18, 0x400, RZ, 0xfc, !PT ;  /* 0x0000040012120812 */ /* 0x000fc800078efcff */
[----:B------:R-:W-:-:S04]  /*16990*/  LOP3.LUT R18, R18, 0xfffffffe, RZ, 0xc0, !PT ;  /* 0xfffffffe12127812 */ /* 0x000fc800078ec0ff */
[----:B------:R-:W-:Y:S01]  /*169a0*/  @P1 LOP3.LUT R18, R18, 0x1, RZ, 0xfc, !PT ;  /* 0x0000000112121812 */ /* 0x000fe200078efcff */
[----:B0-----:R-:W-:Y:S06]  /*169b0*/  @!P0 BRA `(.L_x_4002) ;  /* 0x0000000000048947 */ /* 0x001fec0003800000 */
[----:B------:R-:W-:Y:S01]  /*169c0*/  BPT.TRAP 0x1 ;  /* 0x000000040000795c */ /* 0x000fe20000300000 */
.L_x_4002:
[----:B------:R-:W0:Y:S01]  /*169d0*/  S2R R0, SR_TID.X ;  /* 0x0000000000007919 */ /* 0x000e220000002100 */
[----:B------:R-:W-:Y:S01]  /*169e0*/  IMAD R30, R22, 0x8, R17 ;  /* 0x00000008161e7824 */ /* 0x000fe200078e0211 */
[----:B------:R-:W-:Y:S01]  /*169f0*/  BSSY B0, `(.L_x_4003) ;  /* 0x0000007000007945 */ /* 0x000fe20003800000 */
[----:B0-----:R-:W-:-:S04]  /*16a00*/  LOP3.LUT R0, R0, 0x7f, RZ, 0xc0, !PT ;  /* 0x0000007f00007812 */ /* 0x001fc800078ec0ff */
[----:B------:R-:W-:-:S04]  /*16a10*/  SHF.R.U32.HI R0, RZ, 0x3, R0 ;  /* 0x00000003ff007819 */ /* 0x000fc80000011600 */
[----:B------:R-:W-:Y:S02]  /*16a20*/  IADD3 R23, -R0, R20, -R23 ;  /* 0x0000001400177210 */ /* 0x000fe40007ffe917 */
[----:B------:R-:W-:-:S04]  /*16a30*/  SHF.L.U32 R0, R28, 0x1f, RZ ;  /* 0x0000001f1c007819 */ /* 0x000fc800000006ff */
[----:B------:R-:W0:Y:S02]  /*16a40*/  SYNCS.PHASECHK.TRANS64.TRYWAIT P0, [R30+URZ+0x28c40], R0 ;  /* 0x028c40001e0075a7 */ /* 0x000e24000800017f */
[----:B0-----:R-:W-:Y:S05]  /*16a50*/  @!P0 BRA `(.L_x_4004) ;  /* 0x0000004800148947 */ /* 0x001fea0003800000 */
.L_x_4104:
[----:B------:R-:W-:Y:S05]  /*16a60*/  BSYNC B0 ;  /* 0x0000000000007941 */ /* 0x000fea0003800000 */
.L_x_4003:
[----:B0-----:R-:W-:Y:S01]  /*16a70*/  SHF.R.S32.HI R0, RZ, 0x1f, R37 ;  /* 0x0000001fff007819 */ /* 0x001fe20000011425 */
[----:B------:R-:W0:Y:S01]  /*16a80*/  S2R R7, SR_TID.X ;  /* 0x0000000000077919 */ /* 0x000e220000002100 */
[----:B------:R-:W-:Y:S01]  /*16a90*/  ULDC.64 UR4, c[0x0][0x300] ;  /* 0x0000c00000047ab9 */ /* 0x000fe20000000a00 */
[----:B-----5:R-:W-:Y:S01]  /*16aa0*/  SHF.R.S32.HI R4, RZ, 0x1f, R36 ;  /* 0x0000001fff047819 */ /* 0x020fe20000011424 */
[----:B------:R-:W-:Y:S01]  /*16ab0*/  IMAD.WIDE.U32 R2, R37, UR4, RZ ;  /* 0x0000000425027c25 */ /* 0x000fe2000f8e00ff */
[----:B------:R1:W-:Y:S01]  /*16ac0*/  STL [R1+0x24], R0 ;  /* 0x0000240001007387 */ /* 0x0003e20000100800 */
[----:B------:R-:W-:Y:S01]  /*16ad0*/  ULDC.64 UR6, c[0x0][0x2e8] ;  /* 0x0000ba0000067ab9 */ /* 0x000fe20000000a00 */
[----:B------:R-:W-:Y:S02]  /*16ae0*/  LOP3.LUT P2, RZ, R18, 0x2, RZ, 0xc0, !PT ;  /* 0x0000000212ff7812 */ /* 0x000fe4000784c0ff */
[----:B------:R2:W-:Y:S01]  /*16af0*/  STL [R1+0x28], R4 ;  /* 0x0000280401007387 */ /* 0x0005e20000100800 */
[----:B-1----:R-:W-:-:S04]  /*16b00*/  IMAD R0, R0, UR4, RZ ;  /* 0x0000000400007c24 */ /* 0x002fc8000f8e02ff */
[----:B------:R-:W-:Y:S01]  /*16b10*/  IMAD R0, R37, UR5, R0 ;  /* 0x0000000525007c24 */ /* 0x000fe2000f8e0200 */
[----:B------:R-:W-:-:S03]  /*16b20*/  ULDC.64 UR4, c[0x0][0x310] ;  /* 0x0000c40000047ab9 */ /* 0x000fc60000000a00 */
[----:B------:R-:W-:Y:S02]  /*16b30*/  IMAD.IADD R3, R3, 0x1, R0 ;  /* 0x0000000103037824 */ /* 0x000fe400078e0200 */
[----:B------:R-:W-:Y:S02]  /*16b40*/  IMAD R0, R4, UR4, RZ ;  /* 0x0000000404007c24 */ /* 0x000fe4000f8e02ff */
[----:B------:R-:W-:-:S04]  /*16b50*/  IMAD.WIDE.U32 R2, R36, UR4, R2 ;  /* 0x0000000424027c25 */ /* 0x000fc8000f8e0002 */
[----:B------:R-:W-:Y:S01]  /*16b60*/  IMAD R0, R36, UR5, R0 ;  /* 0x0000000524007c24 */ /* 0x000fe2000f8e0200 */
[----:B------:R-:W-:Y:S01]  /*16b70*/  ULDC.64 UR4, c[0x0][0x308] ;  /* 0x0000c20000047ab9 */ /* 0x000fe20000000a00 */
[----:B0-----:R-:W-:Y:S02]  /*16b80*/  IMAD.SHL.U32 R7, R7, 0x8, RZ ;  /* 0x0000000807077824 */ /* 0x001fe400078e00ff */
[----:B------:R-:W-:Y:S02]  /*16b90*/  IMAD.IADD R3, R3, 0x1, R0 ;  /* 0x0000000103037824 */ /* 0x000fe400078e0200 */
[----:B--2---:R-:W-:Y:S01]  /*16ba0*/  IMAD R4, R22, 0x1000, R35 ;  /* 0x0000100016047824 */ /* 0x004fe200078e0223 */
[----:B------:R-:W-:Y:S01]  /*16bb0*/  LOP3.LUT R7, R7, 0x38, RZ, 0xc0, !PT ;  /* 0x0000003807077812 */ /* 0x000fe200078ec0ff */
[----:B------:R-:W-:Y:S01]  /*16bc0*/  IMAD.WIDE.U32 R2, R16, UR4, R2 ;  /* 0x0000000410027c25 */ /* 0x000fe2000f8e0002 */
[----:B------:R-:W-:-:S03]  /*16bd0*/  UMOV UR4, 0xffffffff ;  /* 0xffffffff00047882 */ /* 0x000fc60000000000 */
[----:B------:R-:W-:Y:S01]  /*16be0*/  IMAD R5, R16, UR5, R3 ;  /* 0x0000000510057c24 */ /* 0x000fe2000f8e0203 */
[----:B------:R-:W-:-:S04]  /*16bf0*/  LEA R0, P0, R2, UR6, 0x1 ;  /* 0x0000000602007c11 */ /* 0x000fc8000f8008ff */
[----:B------:R-:W-:Y:S02]  /*16c00*/  LEA.HI.X R5, R2, UR7, R5, 0x1, P0 ;  /* 0x0000000702057c11 */ /* 0x000fe400080f0c05 */
[----:B------:R-:W-:Y:S01]  /*16c10*/  ISETP.GE.AND P0, PT, R23, 0x1, PT ;  /* 0x000000011700780c */ /* 0x000fe20003f06270 */
[----:B------:R-:W-:-:S12]  /*16c20*/  BRA.DIV UR4, `(.L_x_4005) ;  /* 0x0000004604b47947 */ /* 0x000fd8000b800000 */
        /* <DEDUP_REMOVED lines=32> */
.L_x_4114:
        /* <DEDUP_REMOVED lines=10> */
.L_x_4006:
        /* <DEDUP_REMOVED lines=11> */
.L_x_4007:
[----:B------:R1:W5:Y:S01]  /*16f80*/  LDL.LU R0, [R1+0x10] ;  /* 0x0000100001007983 */ /* 0x0003620000300800 */
[----:B------:R1:W-:Y:S03]  /*16f90*/  SYNCS.ARRIVE.TRANS64.A1T0 RZ, [R30+URZ+0x28c30], RZ ;  /* 0x028c30ff1eff79a7 */ /* 0x0003e6000810003f */
[----:B0-----:R1:W5:Y:S04]  /*16fa0*/  LDL.LU R4, [R1+0x4] ;  /* 0x0000040001047983 */ /* 0x0013680000300800 */
[----:B------:R1:W5:Y:S02]  /*16fb0*/  LDL R3, [R1+0x8] ;  /* 0x0000080001037983 */ /* 0x0003640000100800 */
[----:B------:R-:W-:Y:S05]  /*16fc0*/  WARPSYNC.ALL ;  /* 0x0000000000007948 */ /* 0x000fea0003800000 */
[----:B------:R-:W-:Y:S01]  /*16fd0*/  ULDC.64 UR4, c[0x0][0xa00] ;  /* 0x0002800000047ab9 */ /* 0x000fe20000000a00 */
[----:B------:R-:W-:Y:S01]  /*16fe0*/  BSSY B6, `(.L_x_4008) ;  /* 0x0000025000067945 */ /* 0x000fe20003800000 */
[----:B------:R-:W-:Y:S01]  /*16ff0*/  BAR.SYNC.DEFER_BLOCKING 0x8, 0x100 ;  /* 0x0204000000007b1d */ /* 0x000fe20000010000 */
[----:B------:R-:W-:-:S04]  /*17000*/  ISETP.NE.U32.AND P0, PT, RZ, UR4, PT ;  /* 0x00000004ff007c0c */ /* 0x000fc8000bf05070 */
[----:B------:R-:W-:Y:S01]  /*17010*/  ISETP.NE.AND.EX P0, PT, RZ, UR5, PT, P0 ;  /* 0x00000005ff007c0c */ /* 0x000fe2000bf05300 */
[----:B------:R-:W-:-:S03]  /*17020*/  ULDC.64 UR4, c[0x0][0x298] ;  /* 0x0000a60000047ab9 */ /* 0x000fc60000000a00 */
[----:B------:R-:W-:-:S05]  /*17030*/  SEL R5, R31, RZ, !P0 ;  /* 0x000000ff1f057207 */ /* 0x000fca0004000000 */
[----:B------:R0:W-:Y:S01]  /*17040*/  STL [R1+0x1c], R5 ;  /* 0x00001c0501007387 */ /* 0x0001e20000100800 */
[----:B-----5:R-:W-:Y:S02]  /*17050*/  SEL R2, R0, RZ, !P0 ;  /* 0x000000ff00027207 */ /* 0x020fe40004000000 */
[----:B------:R-:W-:-:S03]  /*17060*/  SHF.R.S32.HI R0, RZ, 0x1f, R4 ;  /* 0x0000001fff007819 */ /* 0x000fc60000011404 */
[----:B------:R2:W-:Y:S01]  /*17070*/  STL [R1+0x34], R2 ;  /* 0x0000340201007387 */ /* 0x0005e20000100800 */
[----:B------:R-:W-:Y:S01]  /*17080*/  PRMT R31, R3, 0x8880, RZ ;  /* 0x00008880031f7816 */ /* 0x000fe200000000ff */
[----:B------:R-:W-:-:S03]  /*17090*/  IMAD R0, R0, UR4, RZ ;  /* 0x0000000400007c24 */ /* 0x000fc6000f8e02ff */
[----:B------:R-:W-:Y:S01]  /*170a0*/  PRMT R31, R31, 0x7710, RZ ;  /* 0x000077101f1f7816 */ /* 0x000fe200000000ff */
[C---:B------:R-:W-:Y:S02]  /*170b0*/  IMAD R0, R4.reuse, UR5, R0 ;  /* 0x0000000504007c24 */ /* 0x040fe4000f8e0200 */
[----:B0-----:R-:W-:-:S04]  /*170c0*/  IMAD.WIDE.U32 R4, R4, UR4, RZ ;  /* 0x0000000404047c25 */ /* 0x001fc8000f8e00ff */
[----:B------:R-:W-:Y:S01]  /*170d0*/  IMAD.IADD R0, R5, 0x1, R0 ;  /* 0x0000000105007824 */ /* 0x000fe200078e0200 */
[----:B------:R0:W-:Y:S01]  /*170e0*/  STL.64 [R1], R4 ;  /* 0x0000000401007387 */ /* 0x0001e20000100a00 */
[----:B--2---:R-:W-:-:S03]  /*170f0*/  VIADD R2, R17, 0x20400 ;  /* 0x0002040011027836 */ /* 0x004fc60000000000 */
[----:B------:R0:W-:Y:S02]  /*17100*/  STL [R1+0x10], R0 ;  /* 0x0000100001007387 */ /* 0x0001e40000100800 */
[----:B------:R-:W-:-:S13]  /*17110*/  LOP3.LUT P0, RZ, R2, 0x3ff, RZ, 0xc0, !PT ;  /* 0x000003ff02ff7812 */ /* 0x000fda000780c0ff */
[----:B0-----:R-:W-:Y:S05]  /*17120*/  @!P0 BRA `(.L_x_4009) ;  /* 0x0000000000408947 */ /* 0x001fea0003800000 */
        /* <DEDUP_REMOVED lines=16> */
.L_x_4009:
[----:B------:R-:W-:Y:S05]  /*17230*/  BSYNC B6 ;  /* 0x0000000000067941 */ /* 0x000fea0003800000 */
.L_x_4008:
[----:B------:R-:W2:Y:S01]  /*17240*/  LDL.LU R0, [R1+0x10] ;  /* 0x0000100001007983 */ /* 0x000ea20000300800 */
[----:B------:R-:W-:Y:S01]  /*17250*/  ULDC.64 UR4, c[0x0][0x2d8] ;  /* 0x0000b60000047ab9 */ /* 0x000fe20000000a00 */
[----:B------:R-:W0:Y:S02]  /*17260*/  LDC R7, c[0x0][0x448] ;  /* 0x00011200ff077b82 */ /* 0x000e240000000800 */
[----:B------:R-:W2:Y:S04]  /*17270*/  LDL.LU.64 R2, [R1] ;  /* 0x0000000001027983 */ /* 0x000ea80000300a00 */
[----:B------:R-:W3:Y:S04]  /*17280*/  LDL.LU R20, [R1+0x34] ;  /* 0x0000340001147983 */ /* 0x000ee80000300800 */
[----:B------:R-:W4:Y:S04]  /*17290*/  LDL.LU R21, [R1+0x1c] ;  /* 0x00001c0001157983 */ /* 0x000f280000300800 */
[----:B------:R0:W5:Y:S02]  /*172a0*/  LDL R8, [R1+0x30] ;  /* 0x0000300001087983 */ /* 0x0001640000100800 */
[----:B0-----:R-:W-:-:S13]  /*172b0*/  ISETP.NE.AND P0, PT, R7, 0x1, PT ;  /* 0x000000010700780c */ /* 0x001fda0003f05270 */
[----:B------:R-:W0:Y:S08]  /*172c0*/  @P0 LDC R5, c[0x0][0x44c] ;  /* 0x00011300ff050b82 */ /* 0x000e300000000800 */
[----:B------:R-:W1:Y:S01]  /*172d0*/  @P0 LDC R6, c[0x0][0x450] ;  /* 0x00011400ff060b82 */ /* 0x000e620000000800 */
[----:B--2---:R-:W-:Y:S02]  /*172e0*/  IMAD.MOV.U32 R3, RZ, RZ, R0 ;  /* 0x000000ffff037224 */ /* 0x004fe400078e0000 */
[----:B------:R-:W-:-:S04]  /*172f0*/  IMAD.WIDE.U32 R2, R16, UR4, R2 ;  /* 0x0000000410027c25 */ /* 0x000fc8000f8e0002 */
[----:B------:R-:W-:Y:S01]  /*17300*/  IMAD R3, R16, UR5, R3 ;  /* 0x0000000510037c24 */ /* 0x000fe2000f8e0203 */
[----:B------:R-:W-:Y:S02]  /*17310*/  ULDC.64 UR4, c[0x0][0x2e0] ;  /* 0x0000b80000047ab9 */ /* 0x000fe40000000a00 */
[----:B---3--:R-:W-:Y:S02]  /*17320*/  IMAD R0, R20, UR4, RZ ;  /* 0x0000000414007c24 */ /* 0x008fe4000f8e02ff */
[----:B------:R-:W2:Y:S01]  /*17330*/  S2R R20, SR_TID.X ;  /* 0x0000000000147919 */ /* 0x000ea20000002100 */
[----:B----4-:R-:W-:-:S04]  /*17340*/  IMAD.WIDE.U32 R2, R21, UR4, R2 ;  /* 0x0000000415027c25 */ /* 0x010fc8000f8e0002 */
[----:B------:R-:W-:Y:S01]  /*17350*/  IMAD R0, R21, UR5, R0 ;  /* 0x0000000515007c24 */ /* 0x000fe2000f8e0200 */
[----:B------:R-:W3:Y:S01]  /*17360*/  S2R R9, SR_TID.X ;  /* 0x0000000000097919 */ /* 0x000ee20000002100 */
[----:B------:R-:W-:Y:S02]  /*17370*/  ULDC.64 UR4, c[0x0][0x2d0] ;  /* 0x0000b40000047ab9 */ /* 0x000fe40000000a00 */
[----:B------:R-:W-:Y:S01]  /*17380*/  IMAD.IADD R3, R3, 0x1, R0 ;  /* 0x0000000103037824 */ /* 0x000fe200078e0200 */
[----:B--2---:R-:W-:-:S04]  /*17390*/  LOP3.LUT R20, R20, 0x7f, RZ, 0xc0, !PT ;  /* 0x0000007f14147812 */ /* 0x004fc800078ec0ff */
[----:B------:R-:W-:Y:S02]  /*173a0*/  SHF.R.U32.HI R21, RZ, 0x3, R20 ;  /* 0x00000003ff157819 */ /* 0x000fe40000011614 */
[----:B------:R-:W2:Y:S02]  /*173b0*/  S2R R20, SR_TID.X ;  /* 0x0000000000147919 */ /* 0x000ea40000002100 */
[----:B--2---:R-:W-:-:S05]  /*173c0*/  IMAD.SHL.U32 R20, R20, 0x10, RZ ;  /* 0x0000001014147824 */ /* 0x004fca00078e00ff */
[----:B------:R-:W-:-:S05]  /*173d0*/  LOP3.LUT R20, R21, 0x70, R20, 0xf8, !PT ;  /* 0x0000007015147812 */ /* 0x000fca00078ef814 */
[----:B------:R-:W-:Y:S02]  /*173e0*/  IMAD R0, R25, 0x40, R20 ;  /* 0x0000004019007824 */ /* 0x000fe400078e0214 */
[----:B------:R2:W5:Y:S02]  /*173f0*/  LDL R20, [R1+0x14] ;  /* 0x0000140001147983 */ /* 0x0005640000100800 */
[----:B0-----:R-:W-:-:S04]  /*17400*/  @P0 IMAD.HI.U32 R5, R0, R5, RZ ;  /* 0x0000000500050227 */ /* 0x001fc800078e00ff */
[----:B------:R-:W-:Y:S01]  /*17410*/  IMAD.MOV.U32 R4, RZ, RZ, R0 ;  /* 0x000000ffff047224 */ /* 0x000fe200078e0000 */
[----:B-1----:R-:W-:Y:S01]  /*17420*/  @P0 SHF.R.U32.HI R4, RZ, R6, R5 ;  /* 0x00000006ff040219 */ /* 0x002fe20000011605 */
[----:B------:R-:W0:Y:S04]  /*17430*/  S2R R21, SR_TID.X ;  /* 0x0000000000157919 */ /* 0x000e280000002100 */
        /* <DEDUP_REMOVED lines=12> */
[----:B------:R-:W-:Y:S01]  /*17500*/  ULDC.64 UR4, c[0x0][0x280] ;  /* 0x0000a00000047ab9 */ /* 0x000fe20000000a00 */
[----:B---3--:R-:W-:Y:S01]  /*17510*/  IMAD.SHL.U32 R9, R9, 0x8, RZ ;  /* 0x0000000809097824 */ /* 0x008fe200078e00ff */
[C---:B------:R-:W-:Y:S01]  /*17520*/  LEA R0, P0, R2.reuse, UR4, 0x1 ;  /* 0x0000000402007c11 */ /* 0x040fe2000f8008ff */
[----:B------:R-:W-:Y:S01]  /*17530*/  IMAD.IADD R3, R3, 0x1, R4 ;  /* 0x0000000103037824 */ /* 0x000fe200078e0204 */
[----:B------:R-:W-:Y:S02]  /*17540*/  ULDC UR4, c[0x0][0x2b8] ;  /* 0x0000ae0000047ab9 */ /* 0x000fe40000000800 */
[----:B------:R-:W-:Y:S02]  /*17550*/  LOP3.LUT R9, R9, 0x38, RZ, 0xc0, !PT ;  /* 0x0000003809097812 */ /* 0x000fe400078ec0ff */
[----:B------:R-:W-:Y:S01]  /*17560*/  LEA.HI.X R2, R2, UR5, R3, 0x1, P0 ;  /* 0x0000000502027c11 */ /* 0x000fe200080f0c03 */
[----:B------:R-:W-:Y:S01]  /*17570*/  UMOV UR5, 0xffffffff ;  /* 0xffffffff00057882 */ /* 0x000fe20000000000 */
[----:B0-----:R-:W-:-:S02]  /*17580*/  LOP3.LUT R21, R21, 0x7f, RZ, 0xc0, !PT ;  /* 0x0000007f15157812 */ /* 0x001fc400078ec0ff */
[----:B------:R-:W-:Y:S02]  /*17590*/  ISETP.GE.AND P1, PT, R9, UR4, PT ;  /* 0x0000000409007c0c */ /* 0x000fe4000bf26270 */
[----:B------:R-:W-:Y:S01]  /*175a0*/  SHF.R.U32.HI R10, RZ, 0x3, R21 ;  /* 0x00000003ff0a7819 */ /* 0x000fe20000011615 */
[----:B--2---:R-:W-:Y:S10]  /*175b0*/  BRA.DIV UR5, `(.L_x_4010) ;  /* 0x0000004205a07947 */ /* 0x004ff4000b800000 */
        /* <DEDUP_REMOVED lines=26> */
[----:B------:R-:W1:Y:S08]  /*17760*/  SHFL.IDX PT, R4, R2, 0x2, 0x181f ;  /* 0x00581f0002047f89 */ /* 0x000e7000000e0000 */
[----:B0-----:R-:W-:-:S05]  /*17770*/  @!P0 LEA R5, P2, R9, R5, 0x1 ;  /* 0x0000000509058211 */ /* 0x001fca00078408ff */
[----:B-1----:R-:W-:-:S05]  /*17780*/  @!P0 IMAD.X R4, RZ, RZ, R4, P2 ;  /* 0x000000ffff048224 */ /* 0x002fca00010e0604 */
[----:B------:R-:W-:-:S04]  /*17790*/  @!P0 LOP3.LUT R5, R5, R4, RZ, 0x3c, !PT ;  /* 0x0000000405058212 */ /* 0x000fc800078e3cff */
[----:B------:R-:W-:-:S04]  /*177a0*/  @!P0 LOP3.LUT R4, R5, R4, RZ, 0x3c, !PT ;  /* 0x0000000405048212 */ /* 0x000fc800078e3cff */
[----:B------:R-:W-:-:S05]  /*177b0*/  @!P0 LOP3.LUT R5, R5, R4, RZ, 0x3c, !PT ;  /* 0x0000000405058212 */ /* 0x000fca00078e3cff */
[----:B------:R0:W-:Y:S04]  /*177c0*/  @!P0 LDGSTS.E.BYPASS.LTC128B.128 [R8+0x21400], desc[UR42][R4.64], !P1 ;  /* 0x2140000004088fae */ /* 0x0001e8000c901d6a */
[----:B0-----:R0:W1:Y:S02]  /*177d0*/  SHFL.IDX PT, R4, R2, 0x3, 0x181f ;  /* 0x00781f0002047f89 */ /* 0x00106400000e0000 */
.L_x_4123:
[----:B------:R-:W-:-:S05]  /*177e0*/  VIADD R25, R25, 0x30 ;  /* 0x0000003019197836 */ /* 0x000fca0000000000 */
[----:B------:R-:W-:-:S13]  /*177f0*/  ISETP.GE.AND P0, PT, R25, R3, PT ;  /* 0x000000031900720c */ /* 0x000fda0003f06270 */
[----:B0-----:R-:W-:-:S05]  /*17800*/  @!P0 LEA R2, P2, R9, R0, 0x1 ;  /* 0x0000000009028211 */ /* 0x001fca00078408ff */
[----:B-1----:R-:W-:-:S05]  /*17810*/  @!P0 IMAD.X R3, RZ, RZ, R4, P2 ;  /* 0x000000ffff038224 */ /* 0x002fca00010e0604 */
[----:B------:R-:W-:Y:S01]  /*17820*/  @!PT LDS RZ, [RZ] ;  /* 0x00000000fffff984 */ /* 0x000fe20000000800 */
[----:B------:R-:W-:Y:S01]  /*17830*/  @!PT LDS RZ, [RZ] ;  /* 0x00000000fffff984 */ /* 0x000fe20000000800 */
[----:B------:R-:W-:Y:S01]  /*17840*/  @!PT LDS RZ, [RZ] ;  /* 0x00000000fffff984 */ /* 0x000fe20000000800 */
[----:B------:R0:W-:Y:S01]  /*17850*/  @!P0 LDGSTS.E.BYPASS.LTC128B.128 [R8+0x21c00], desc[UR42][R2.64], !P1 ;  /* 0x21c0000002088fae */ /* 0x0001e2000c901d6a */
[----:B------:R-:W-:Y:S01]  /*17860*/  PLOP3.LUT P0, PT, PT, PT, PT, 0x80, 0x0 ;  /* 0x000000000000781c */ /* 0x000fe20003f0f070 */
[----:B------:R-:W-:-:S12]  /*17870*/  NOP ;  /* 0x0000000000007918 */ /* 0x000fd80000000000 */
.L_x_4011:
        /* <DEDUP_REMOVED lines=18> */
.L_x_4124:
[----:B------:R-:W-:Y:S05]  /*179a0*/  BSYNC B0 ;  /* 0x0000000000007941 */ /* 0x000fea0003800000 */
.L_x_4012:
[----:B------:R-:W-:-:S05]  /*179b0*/  IMAD.U32 R2, RZ, RZ, UR38 ;  /* 0x00000026ff027e24 */ /* 0x000fca000f8e00ff */
[----:B------:R-:W-:-:S13]  /*179c0*/  ISETP.NE.AND P0, PT, R2, 0x3, PT ;  /* 0x000000030200780c */ /* 0x000fda0003f05270 */
[----:B------:R-:W-:Y:S05]  /*179d0*/  @!P0 BRA `(.L_x_4014) ;  /* 0x0000000000048947 */ /* 0x000fea0003800000 */
[----:B------:R-:W-:Y:S01]  /*179e0*/  BPT.TRAP 0x1 ;  /* 0x000000040000795c */ /* 0x000fe20000300000 */
.L_x_4014:
[----:B0-----:R-:W-:Y:S01]  /*179f0*/  SHF.L.U32 R0, R28, 0x1f, RZ ;  /* 0x0000001f1c007819 */ /* 0x001fe200000006ff */
[----:B------:R-:W-:Y:S03]  /*17a00*/  BSSY B0, `(.L_x_4015) ;  /* 0x0000003000007945 */ /* 0x000fe60003800000 */
[----:B------:R-:W0:Y:S02]  /*17a10*/  SYNCS.PHASECHK.TRANS64.TRYWAIT P0, [R30+URZ+0x28c60], R0 ;  /* 0x028c60001e0075a7 */ /* 0x000e24000800017f */
[----:B0-----:R-:W-:Y:S05]  /*17a20*/  @!P0 BRA `(.L_x_4016) ;  /* 0x0000004000dc8947 */ /* 0x001fea0003800000 */
.L_x_4125:
[----:B------:R-:W-:Y:S05]  /*17a30*/  BSYNC B0 ;  /* 0x0000000000007941 */ /* 0x000fea0003800000 */
.L_x_4015:
[----:B------:R-:W0:Y:S01]  /*17a40*/  LDL.LU R2, [R1+0x24] ;  /* 0x0000240001027983 */ /* 0x000e220000300800 */
[----:B------:R-:W-:Y:S01]  /*17a50*/  ULDC.64 UR4, c[0x0][0x328] ;  /* 0x0000ca0000047ab9 */ /* 0x000fe20000000a00 */
[----:B------:R-:W-:Y:S02]  /*17a60*/  ULDC.64 UR6, c[0x0][0x318] ;  /* 0x0000c60000067ab9 */ /* 0x000fe40000000a00 */
[----:B------:R-:W2:Y:S01]  /*17a70*/  LDL.LU R4, [R1+0x28] ;  /* 0x0000280001047983 */ /* 0x000ea20000300800 */
        /* <DEDUP_REMOVED lines=8> */
[----:B------:R-:W-:Y:S01]  /*17b00*/  ULDC.64 UR4, c[0x0][0x330] ;  /* 0x0000cc0000047ab9 */ /* 0x000fe20000000a00 */
[----:B------:R-:W-:Y:S02]  /*17b10*/  IMAD R4, R22, 0x8000, R35 ;  /* 0x0000800016047824 */ /* 0x000fe400078e0223 */
[----:B------:R-:W-:Y:S02]  /*17b20*/  IMAD.IADD R3, R3, 0x1, R0 ;  /* 0x0000000103037824 */ /* 0x000fe400078e0200 */
[----:B------:R-:W-:Y:S01]  /*17b30*/  IMAD.WIDE.U32 R2, R16, UR4, R2 ;  /* 0x0000000410027c25 */ /* 0x000fe2000f8e0002 */
[----:B------:R-:W-:-:S03]  /*17b40*/  UMOV UR4, 0xffffffff ;  /* 0xffffffff00047882 */ /* 0x000fc60000000000 */
[----:B------:R-:W-:Y:S01]  /*17b50*/  IMAD R6, R16, UR5, R3 ;  /* 0x0000000510067c24 */ /* 0x000fe2000f8e0203 */
[----:B------:R-:W-:-:S04]  /*17b60*/  LEA R5, P0, R2, UR6, 0x1 ;  /* 0x0000000602057c11 */ /* 0x000fc8000f8008ff */
[----:B------:R-:W-:Y:S01]  /*17b70*/  LEA.HI.X R6, R2, UR7, R6, 0x1, P0 ;  /* 0x0000000702067c11 */ /* 0x000fe200080f0c06 */
[----:B------:R-:W-:Y:S08]  /*17b80*/  BRA.DIV UR4, `(.L_x_4017) ;  /* 0x0000004204987947 */ /* 0x000ff0000b800000 */
[----:B------:R-:W2:Y:S01]  /*17b90*/  LDL R3, [R1+0x8] ;  /* 0x0000080001037983 */ /* 0x000ea20000100800 */
        /* <DEDUP_REMOVED lines=87> */
.L_x_4135:
[C---:B------:R-:W-:Y:S02]  /*18110*/  LOP3.LUT P6, RZ, R18.reuse, 0x100, RZ, 0xc0, !PT ;  /* 0x0000010012ff7812 */ /* 0x040fe400078cc0ff */
[----:B------:R-:W-:Y:S02]  /*18120*/  LOP3.LUT R18, R18, 0xfffff7ff, RZ, 0xc0, !PT ;  /* 0xfffff7ff12127812 */ /* 0x000fe400078ec0ff */
[C---:B------:R-:W-:Y:S02]  /*18130*/  ISETP.LT.OR P6, PT, R23.reuse, 0x31, P6 ;  /* 0x000000311700780c */ /* 0x040fe400037c1670 */
[----:B------:R-:W-:-:S11]  /*18140*/  ISETP.LT.OR P5, PT, R23, 0x31, !P5 ;  /* 0x000000311700780c */ /* 0x000fd60006fa1670 */
[----:B------:R-:W-:Y:S02]  /*18150*/  @P6 LOP3.LUT R18, R18, 0x800, RZ, 0xfc, !PT ;  /* 0x0000080012126812 */ /* 0x000fe400078efcff */
[C---:B------:R-:W-:Y:S02]  /*18160*/  ISETP.LT.OR P6, PT, R23.reuse, 0x31, !P4 ;  /* 0x000000311700780c */ /* 0x040fe400067c1670 */
[----:B------:R-:W-:Y:S02]  /*18170*/  LOP3.LUT R18, R18, 0xffffdfff, RZ, 0xc0, !PT ;  /* 0xffffdfff12127812 */ /* 0x000fe400078ec0ff */
[C---:B------:R-:W-:Y:S02]  /*18180*/  ISETP.LT.OR P4, PT, R23.reuse, 0x31, !P2 ;  /* 0x000000311700780c */ /* 0x040fe40005781670 */
        /* <DEDUP_REMOVED lines=26> */
.L_x_4018:
        /* <DEDUP_REMOVED lines=11> */
.L_x_4019:
[----:B------:R-:W2:Y:S01]  /*183e0*/  LDL.LU R2, [R1+0x18] ;  /* 0x0000180001027983 */ /* 0x000ea20000300800 */
[----:B------:R1:W-:Y:S01]  /*183f0*/  SYNCS.ARRIVE.TRANS64.A1T0 RZ, [R30+URZ+0x28c50], RZ ;  /* 0x028c50ff1eff79a7 */ /* 0x0003e2000810003f */
[----:B------:R-:W-:Y:S01]  /*18400*/  BSSY B0, `(.L_x_4020) ;  /* 0x00000f2000007945 */ /* 0x000fe20003800000 */
[----:B--2---:R-:W-:-:S05]  /*18410*/  VIADD R7, R2, 0xfffffffe ;  /* 0xfffffffe02077836 */ /* 0x004fca0000000000 */
[----:B------:R-:W-:-:S13]  /*18420*/  ISETP.GE.AND P0, PT, R7, R32, PT ;  /* 0x000000200700720c */ /* 0x000fda0003f06270 */
[----:B-1----:R-:W-:Y:S05]  /*18430*/  @!P0 BRA `(.L_x_4021) ;  /* 0x0000000c00b88947 */ /* 0x002fea0003800000 */
[----:B------:R-:W2:Y:S04]  /*18440*/  LDL.LU R3, [R1+0x2c] ;  /* 0x00002c0001037983 */ /* 0x000ea80000300800 */
[----:B------:R-:W3:Y:S01]  /*18450*/  LDL.LU R2, [R1+0x8] ;  /* 0x0000080001027983 */ /* 0x000ee20000300800 */
[----:B--2---:R-:W-:Y:S02]  /*18460*/  LOP3.LUT R31, R3, 0x40, RZ, 0xc0, !PT ;  /* 0x00000040031f7812 */ /* 0x004fe400078ec0ff */
[----:B---3--:R-:W-:Y:S02]  /*18470*/  LOP3.LUT R30, R2, 0x80, RZ, 0xc0, !PT ;  /* 0x00000080021e7812 */ /* 0x008fe400078ec0ff */
[----:B------:R-:W-:Y:S02]  /*18480*/  SHF.R.U32.HI R31, RZ, 0x2, R31 ;  /* 0x00000002ff1f7819 */ /* 0x000fe4000001161f */
[----:B------:R-:W-:-:S07]  /*18490*/  SHF.R.U32.HI R30, RZ, 0x3, R30 ;  /* 0x00000003ff1e7819 */ /* 0x000fce000001161e */
.L_x_4034:
[----:B-1----:R-:W1:Y:S01]  /*184a0*/  S2R R2, SR_TID.X ;  /* 0x0000000000027919 */ /* 0x002e620000002100 */
[----:B0-----:R-:W0:Y:S01]  /*184b0*/  LDC R5, c[0x0][0x430] ;  /* 0x00010c00ff057b82 */ /* 0x001e220000000800 */
[----:B------:R-:W-:Y:S01]  /*184c0*/  IMAD R4, R7, 0x40, R33 ;  /* 0x0000004007047824 */ /* 0x000fe200078e0221 */
[----:B--2---:R-:W2:Y:S01]  /*184d0*/  S2R R8, SR_TID.X ;  /* 0x0000000000087919 */ /* 0x004ea20000002100 */
[----:B------:R-:W-:Y:S02]  /*184e0*/  IMAD.U32 R10, RZ, RZ, UR38 ;  /* 0x00000026ff0a7e24 */ /* 0x000fe4000f8e00ff */
[----:B------:R-:W-:Y:S01]  /*184f0*/  VIADD R22, R22, 0x1 ;  /* 0x0000000116167836 */ /* 0x000fe20000000000 */
[----:B0-----:R-:W-:Y:S02]  /*18500*/  ISETP.NE.AND P0, PT, R5, 0x1, PT ;  /* 0x000000010500780c */ /* 0x001fe40003f05270 */
[----:B-1----:R-:W-:Y:S01]  /*18510*/  LOP3.LUT R2, R2, 0x7f, RZ, 0xc0, !PT ;  /* 0x0000007f02027812 */ /* 0x002fe200078ec0ff */
[----:B--2---:R-:W-:-:S03]  /*18520*/  IMAD.SHL.U32 R8, R8, 0x10, RZ ;  /* 0x0000001008087824 */ /* 0x004fc600078e00ff */
[----:B------:R-:W-:-:S07]  /*18530*/  SHF.R.U32.HI R2, RZ, 0x3, R2 ;  /* 0x00000003ff027819 */ /* 0x000fce0000011602 */
[----:B---3--:R-:W0:Y:S01]  /*18540*/  @P0 LDC R6, c[0x0][0x434] ;  /* 0x00010d00ff060b82 */ /* 0x008e220000000800 */
[----:B------:R-:W-:-:S04]  /*18550*/  LOP3.LUT R8, R2, 0x70, R8, 0xf8, !PT ;  /* 0x0000007002087812 */ /* 0x000fc800078ef808 */
[----:B------:R-:W-:-:S03]  /*18560*/  ISETP.GT.U32.AND P1, PT, R8, 0x3f, PT ;  /* 0x0000003f0800780c */ /* 0x000fc60003f24070 */
[----:B------:R-:W1:Y:S01]  /*18570*/  @P0 LDC R3, c[0x0][0x438] ;  /* 0x00010e00ff030b82 */ /* 0x000e620000000800 */
[----:B------:R-:W-:-:S04]  /*18580*/  IMAD.IADD R4, R8, 0x1, R4 ;  /* 0x0000000108047824 */ /* 0x000fc800078e0204 */
[----:B------:R-:W-:-:S05]  /*18590*/  IMAD.MOV.U32 R2, RZ, RZ, R4 ;  /* 0x000000ffff027224 */ /* 0x000fca00078e0004 */
[----:B------:R-:W2:Y:S01]  /*185a0*/  @!P1 LDC.64 R8, c[0x0][0x428] ;  /* 0x00010a00ff089b82 */ /* 0x000ea20000000a00 */
[----:B0-----:R-:W-:-:S05]  /*185b0*/  @P0 IMAD.HI.U32 R6, R4, R6, RZ ;  /* 0x0000000604060227 */ /* 0x001fca00078e00ff */
[----:B-1----:R-:W-:-:S05]  /*185c0*/  @P0 SHF.R.U32.HI R2, RZ, R3, R6 ;  /* 0x00000003ff020219 */ /* 0x002fca0000011606 */
[----:B------:R-:W-:-:S04]  /*185d0*/  IMAD.MOV R3, RZ, RZ, -R2 ;  /* 0x000000ffff037224 */ /* 0x000fc800078e0a02 */
[----:B------:R-:W-:Y:S01]  /*185e0*/  IMAD R5, R5, R3, R4 ;  /* 0x0000000305057224 */ /* 0x000fe200078e0204 */
[--C-:B------:R-:W-:Y:S01]  /*185f0*/  @!P1 SHF.R.S32.HI R3, RZ, 0x1f, R2.reuse ;  /* 0x0000001fff039819 */ /* 0x100fe20000011402 */
[-C--:B--2---:R-:W-:Y:S02]  /*18600*/  @!P1 IMAD R4, R34, R8.reuse, RZ ;  /* 0x0000000822049224 */ /* 0x084fe400078e02ff */
[----:B------:R-:W-:-:S04]  /*18610*/  @!P1 IMAD.WIDE.U32 R2, R26, R8, R2 ;  /* 0x000000081a029225 */ /* 0x000fc800078e0002 */
[----:B------:R-:W-:Y:S02]  /*18620*/  @!P1 IMAD R4, R26, R9, R4 ;  /* 0x000000091a049224 */ /* 0x000fe400078e0204 */
[----:B------:R-:W0:Y:S02]  /*18630*/  @!P1 LDC.64 R8, c[0x0][0x418] ;  /* 0x00010600ff089b82 */ /* 0x000e240000000a00 */
[----:B------:R-:W-:Y:S02]  /*18640*/  @!P1 IMAD.IADD R3, R4, 0x1, R3 ;  /* 0x0000000104039824 */ /* 0x000fe400078e0203 */
[----:B------:R-:W-:Y:S01]  /*18650*/  IMAD.MOV.U32 R4, RZ, RZ, RZ ;  /* 0x000000ffff047224 */ /* 0x000fe200078e00ff */
[----:B0-----:R-:W-:-:S04]  /*18660*/  @!P1 LEA R8, P0, R2, R8, 0x2 ;  /* 0x0000000802089211 */ /* 0x001fc800078010ff */
[----:B------:R-:W-:Y:S02]  /*18670*/  @!P1 LEA.HI.X R9, R2, R9, R3, 0x2, P0 ;  /* 0x0000000902099211 */ /* 0x000fe400000f1403 */
[----:B------:R-:W-:-:S03]  /*18680*/  ISETP.NE.AND P0, PT, R22, 0x2, PT ;  /* 0x000000021600780c */ /* 0x000fc60003f05270 */
[----:B------:R0:W5:Y:S01]  /*18690*/  @!P1 LDG.E R4, desc[UR42][R8.64] ;  /* 0x0000002a08049981 */ /* 0x000162000c1e1900 */
[----:B------:R-:W-:Y:S01]  /*186a0*/  ISETP.NE.AND P1, PT, R10, 0x3, PT ;  /* 0x000000030a00780c */ /* 0x000fe20003f25270 */
[----:B------:R-:W-:Y:S01]  /*186b0*/  IMAD.MOV.U32 R3, RZ, RZ, R7 ;  /* 0x000000ffff037224 */ /* 0x000fe200078e0007 */
[----:B------:R-:W-:Y:S01]  /*186c0*/  SEL R2, RZ, 0x1, P0 ;  /* 0x00000001ff027807 */ /* 0x000fe20000000000 */
[----:B------:R-:W-:Y:S05]  /*186d0*/  YIELD ;  /* 0x0000000000007946 */ /* 0x000fea0003800000 */
[----:B------:R-:W-:Y:S01]  /*186e0*/  SEL R22, R22, RZ, P0 ;  /* 0x000000ff16167207 */ /* 0x000fe20000000000 */
[----:B------:R-:W-:Y:S01]  /*186f0*/  VIADD R7, R7, 0xffffffff ;  /* 0xffffffff07077836 */ /* 0x000fe20000000000 */
[----:B------:R-:W-:-:S02]  /*18700*/  LOP3.LUT R28, R28, R2, RZ, 0x3c, !PT ;  /* 0x000000021c1c7212 */ /* 0x000fc400078e3cff */
[----:B------:R-:W-:Y:S01]  /*18710*/  ISETP.GT.AND P3, PT, R3, R32, PT ;  /* 0x000000200300720c */ /* 0x000fe20003f64270 */
[----:B0-----:R-:W-:-:S12]  /*18720*/  @!P1 BRA `(.L_x_4022) ;  /* 0x0000000000049947 */ /* 0x001fd80003800000 */
[----:B------:R-:W-:Y:S01]  /*18730*/  BPT.TRAP 0x1 ;  /* 0x000000040000795c */ /* 0x000fe20000300000 */
.L_x_4022:
[----:B------:R-:W-:Y:S01]  /*18740*/  IMAD R6, R22, 0x8, R17 ;  /* 0x0000000816067824 */ /* 0x000fe200078e0211 */
[----:B------:R-:W-:Y:S01]  /*18750*/  SHF.L.U32 R20, R28, 0x1f, RZ ;  /* 0x0000001f1c147819 */ /* 0x000fe200000006ff */
[----:B------:R-:W-:Y:S01]  /*18760*/  BSSY B1, `(.L_x_4023) ;  /* 0x0000004000017945 */ /* 0x000fe20003800000 */
[----:B------:R-:W-:Y:S02]  /*18770*/  SHF.R.S32.HI R9, RZ, 0x1f, R5 ;  /* 0x0000001fff097819 */ /* 0x000fe40000011405 */
[----:B------:R-:W0:Y:S02]  /*18780*/  SYNCS.PHASECHK.TRANS64.TRYWAIT P0, [R6+URZ+0x28c40], R20 ;  /* 0x028c4014060075a7 */ /* 0x000e24000800017f */
[----:B0-----:R-:W-:Y:S05]  /*18790*/  @!P0 BRA `(.L_x_4024) ;  /* 0x0000003c00c08947 */ /* 0x001fea0003800000 */
.L_x_4136:
[----:B------:R-:W-:Y:S05]  /*187a0*/  BSYNC B1 ;  /* 0x0000000000017941 */ /* 0x000fea0003800000 */
.L_x_4023:
        /* <DEDUP_REMOVED lines=40> */
.L_x_4146:
        /* <DEDUP_REMOVED lines=8> */
.L_x_4026:
        /* <DEDUP_REMOVED lines=11> */
.L_x_4027:
[----:B------:R2:W-:Y:S01]  /*18b60*/  SYNCS.ARRIVE.TRANS64.A1T0 RZ, [R6+URZ+0x28c30], RZ ;  /* 0x028c30ff06ff79a7 */ /* 0x0005e2000810003f */
[----:B------:R-:W-:Y:S05]  /*18b70*/  @!P2 BRA `(.L_x_4028) ;  /* 0x000000000004a947 */ /* 0x000fea0003800000 */
[----:B------:R-:W-:Y:S01]  /*18b80*/  BPT.TRAP 0x1 ;  /* 0x000000040000795c */ /* 0x000fe20000300000 */
.L_x_4028:
[----:B------:R-:W3:Y:S01]  /*18b90*/  SYNCS.PHASECHK.TRANS64.TRYWAIT P0, [R6+URZ+0x28c60], R20 ;  /* 0x028c6014060075a7 */ /* 0x000ee2000800017f */
[----:B------:R-:W-:Y:S04]  /*18ba0*/  BSSY B1, `(.L_x_4029) ;  /* 0x0000002000017945 */ /* 0x000fe80003800000 */
[----:B---3--:R-:W-:Y:S05]  /*18bb0*/  @!P0 BRA `(.L_x_4030) ;  /* 0x0000003c00e88947 */ /* 0x008fea0003800000 */
.L_x_4147:
[----:B------:R-:W-:Y:S05]  /*18bc0*/  BSYNC B1 ;  /* 0x0000000000017941 */ /* 0x000fea0003800000 */
.L_x_4029:
        /* <DEDUP_REMOVED lines=8> */
[----:B-1----:R-:W-:Y:S02]  /*18c50*/  IMAD R21, R22, 0x7000, R8 ;  /* 0x0000700016157824 */ /* 0x002fe400078e0208 */
        /* <DEDUP_REMOVED lines=12> */
[----:B------:R-:W1:Y:S01]  /*18d20*/  SHFL.IDX PT, R2, R9, RZ, 0x181f ;  /* 0x00181fff09027589 */ /* 0x000e6200000e0000 */
[C---:B------:R-:W-:Y:S01]  /*18d30*/  LOP3.LUT P1, RZ, R18.reuse, 0x80, RZ, 0xc0, !PT ;  /* 0x0000008012ff7812 */ /* 0x040fe2000782c0ff */
[----:B------:R-:W-:Y:S01]  /*18d40*/  IMAD R21, R21, 0x2, R17 ;  /* 0x0000000215157824 */ /* 0x000fe200078e0211 */
[C---:B------:R-:W-:Y:S01]  /*18d50*/  LOP3.LUT P2, RZ, R18.reuse, 0x40, RZ, 0xc0, !PT ;  /* 0x0000004012ff7812 */ /* 0x040fe2000784c0ff */
[----:B------:R-:W4:Y:S01]  /*18d60*/  SHFL.IDX PT, R3, R10, RZ, 0x181f ;  /* 0x00181fff0a037589 */ /* 0x000f2200000e0000 */
[----:B------:R-:W-:-:S03]  /*18d70*/  LOP3.LUT R18, R18, 0xffffdfff, RZ, 0xc0, !PT ;  /* 0xffffdfff12127812 */ /* 0x000fc600078ec0ff */
[----:B------:R-:W5:Y:S01]  /*18d80*/  SHFL.IDX PT, R14, R9, 0x1, 0x181f ;  /* 0x00381f00090e7f89 */ /* 0x000f6200000e0000 */
[----:B------:R-:W-:-:S03]  /*18d90*/  @P3 LOP3.LUT R18, R18, 0x2000, RZ, 0xfc, !PT ;  /* 0x0000200012123812 */ /* 0x000fc600078efcff */
[----:B------:R-:W0:Y:S01]  /*18da0*/  SHFL.IDX PT, R5, R10, 0x1, 0x181f ;  /* 0x00381f000a057f89 */ /* 0x000e2200000e0000 */
[C---:B------:R-:W-:Y:S02]  /*18db0*/  LOP3.LUT P3, RZ, R18.reuse, 0x20, RZ, 0xc0, !PT ;  /* 0x0000002012ff7812 */ /* 0x040fe4000786c0ff */
[C---:B------:R-:W-:Y:S01]  /*18dc0*/  LOP3.LUT P6, RZ, R18.reuse, 0x10, RZ, 0xc0, !PT ;  /* 0x0000001012ff7812 */ /* 0x040fe200078cc0ff */
[----:B------:R-:W-:Y:S01]  /*18dd0*/  SHFL.IDX PT, R8, R10, 0x2, 0x181f ;  /* 0x00581f000a087f89 */ /* 0x000fe200000e0000 */
[----:B------:R-:W-:-:S03]  /*18de0*/  LOP3.LUT R18, R18, 0xffff7fff, RZ, 0xc0, !PT ;  /* 0xffff7fff12127812 */ /* 0x000fc600078ec0ff */
[----:B------:R-:W-:Y:S01]  /*18df0*/  SHFL.IDX PT, R10, R10, 0x3, 0x181f ;  /* 0x00781f000a0a7f89 */ /* 0x000fe200000e0000 */
[----:B-1----:R-:W-:-:S05]  /*18e00*/  IADD3 R2, P0, R2, R0, RZ ;  /* 0x0000000002027210 */ /* 0x002fca0007f1e0ff */
[----:B------:R-:W-:Y:S01]  /*18e10*/  @P3 LOP3.LUT R18, R18, 0x8000, RZ, 0xfc, !PT ;  /* 0x0000800012123812 */ /* 0x000fe200078efcff */
[----:B----4-:R-:W-:Y:S01]  /*18e20*/  IMAD.X R3, RZ, RZ, R3, P0 ;  /* 0x000000ffff037224 */ /* 0x010fe200000e0603 */
[----:B------:R-:W-:-:S04]  /*18e30*/  ISETP.NE.U32.AND P0, PT, R31, RZ, PT ;  /* 0x000000ff1f00720c */ /* 0x000fc80003f05070 */
[----:B------:R-:W-:Y:S01]  /*18e40*/  LDGSTS.E.BYPASS.LTC128B.128 [R21+0x400], desc[UR42][R2.64], !P1 ;  /* 0x0040000002157fae */ /* 0x000fe2000c901d6a */
[----:B------:R-:W-:-:S03]  /*18e50*/  ISETP.NE.U32.AND P1, PT, R30, RZ, PT ;  /* 0x000000ff1e00720c */ /* 0x000fc60003f25070 */
[----:B------:R-:W-:Y:S01]  /*18e60*/  LDGSTS.E.BYPASS.LTC128B.128 [R21+0x2400], desc[UR42][R2.64+0x80], !P2 ;  /* 0x0240008002157fae */ /* 0x000fe2000d101d6a */
[----:B-----5:R-:W-:-:S03]  /*18e70*/  IADD3 R4, P2, R14, R0, RZ ;  /* 0x000000000e047210 */ /* 0x020fc60007f5e0ff */
[----:B------:R-:W-:Y:S01]  /*18e80*/  LDGSTS.E.BYPASS.LTC128B.128 [R21+0x4400], desc[UR42][R2.64+0x100], !P3 ;  /* 0x0440010002157fae */ /* 0x000fe2000d901d6a */
[C---:B------:R-:W-:Y:S01]  /*18e90*/  LOP3.LUT P3, RZ, R18.reuse, 0x80, RZ, 0xc0, !PT ;  /* 0x0000008012ff7812 */ /* 0x040fe2000786c0ff */
[----:B0-----:R-:W-:Y:S01]  /*18ea0*/  IMAD.X R5, RZ, RZ, R5, P2 ;  /* 0x000000ffff057224 */ /* 0x001fe200010e0605 */
        /* <DEDUP_REMOVED lines=33> */
.L_x_4157:
[----:B------:R-:W-:Y:S02]  /*190c0*/  LOP3.LUT R18, R18, 0xffffbfff, RZ, 0xc0, !PT ;  /* 0xffffbfff12127812 */ /* 0x000fe400078ec0ff */
[----:B-1----:R-:W-:Y:S02]  /*190d0*/  IADD3 R2, P2, R14, R0, RZ ;  /* 0x000000000e027210 */ /* 0x002fe40007f5e0ff */
        /* <DEDUP_REMOVED lines=23> */
.L_x_4032:
        /* <DEDUP_REMOVED lines=11> */
.L_x_4033:
[----:B------:R1:W-:Y:S01]  /*19300*/  SYNCS.ARRIVE.TRANS64.A1T0 RZ, [R6+URZ+0x28c50], RZ ;  /* 0x028c50ff06ff79a7 */ /* 0x0003e2000810003f */
[----:B------:R-:W-:Y:S05]  /*19310*/  @P3 BRA `(.L_x_4034) ;  /* 0xfffffff000603947 */ /* 0x000fea000383ffff */
.L_x_4021:
[----:B------:R-:W-:Y:S05]  /*19320*/  BSYNC B0 ;  /* 0x0000000000007941 */ /* 0x000fea0003800000 */
.L_x_4020:
        /* <DEDUP_REMOVED lines=9> */
[----:B0-----:R-:W0:Y:S01]  /*193c0*/  S2R R5, SR_LANEID ;  /* 0x0000000000057919 */ /* 0x001e220000000000 */
[----:B------:R-:W-:Y:S01]  /*193d0*/  VOTEU.ANY UR4, UPT, PT ;  /* 0x0000000000047886 */ /* 0x000fe200038e0100 */
[----:B------:R-:W4:Y:S01]  /*193e0*/  LDC.64 R2, c[0x0][0xc60] ;  /* 0x00031800ff027b82 */ /* 0x000f220000000a00 */
[----:B------:R-:W0:Y:S02]  /*193f0*/  FLO.U32 R0, UR4 ;  /* 0x0000000400007d00 */ /* 0x000e2400080e0000 */
[----:B0-----:R-:W-:-:S06]  /*19400*/  ISETP.EQ.U32.AND P1, PT, R0, R5, PT ;  /* 0x000000050000720c */ /* 0x001fcc0003f22070 */
[----:B------:R-:W4:Y:S07]  /*19410*/  POPC R5, UR4 ;  /* 0x0000000400057d09 */ /* 0x000f2e0008000000 */
[----:B----4-:R-:W4:Y:S01]  /*19420*/  @P1 ATOMG.E.ADD.STRONG.GPU PT, R3, desc[UR42][R2.64], R5 ;  /* 0x00000005020319a8 */ /* 0x010f2200081ee1ea */
[----:B------:R-:W0:Y:S02]  /*19430*/  S2R R4, SR_LTMASK ;  /* 0x0000000000047919 */ /* 0x000e240000003900 */
[----:B0-----:R-:W-:-:S04]  /*19440*/  LOP3.LUT R4, R4, UR4, RZ, 0xc0, !PT ;  /* 0x0000000404047c12 */ /* 0x001fc8000f8ec0ff */
[----:B------:R-:W0:Y:S01]  /*19450*/  POPC R7, R4 ;  /* 0x0000000400077309 */ /* 0x000e220000000000 */
[----:B----4-:R-:W0:Y:S02]  /*19460*/  SHFL.IDX PT, R0, R3, R0, 0x1f ;  /* 0x00001f0003007589 */ /* 0x010e2400000e0000 */
[----:B0-----:R-:W-:-:S07]  /*19470*/  IADD3 R24, R0, UR37, R7 ;  /* 0x0000002500187c10 */ /* 0x001fce000fffe007 */
.L_x_4036:
[----:B------:R-:W-:Y:S05]  /*19480*/  BSYNC B0 ;  /* 0x0000000000007941 */ /* 0x000fea0003800000 */
.L_x_4035:
[----:B------:R-:W-:-:S07]  /*19490*/  SEL R22, R22, RZ, P0 ;  /* 0x000000ff16167207 */ /* 0x000fce0000000000 */
.L_x_3995:
[----:B------:R-:W-:Y:S05]  /*194a0*/  BSYNC B7 ;  /* 0x0000000000077941 */ /* 0x000fea0003800000 */
.L_x_3993:
[----:B------:R-:W-:-:S13]  /*194b0*/  LOP3.LUT P0, RZ, R18, 0x1000, RZ, 0xc0, !PT ;  /* 0x0000100012ff7812 */ /* 0x000fda000780c0ff */
[----:B------:R-:W-:Y:S05]  /*194c0*/  @!P0 BRA `(.L_x_4037) ;  /* 0x0000000000248947 */ /* 0x000fea0003800000 */
[----:B------:R-:W-:Y:S05]  /*194d0*/  WARPSYNC.ALL ;  /* 0x0000000000007948 */ /* 0x000fea0003800000 */
[----:B------:R-:W4:Y:S08]  /*194e0*/  S2UR UR5, SR_CgaCtaId ;  /* 0x00000000000579c3 */ /* 0x000f300000008800 */
[----:B------:R-:W-:Y:S06]  /*194f0*/  BAR.SYNC.DEFER_BLOCKING 0x5, 0x180 ;  /* 0x0146000000007b1d */ /* 0x000fec0000010000 */
[----:B------:R-:W-:-:S02]  /*19500*/  UMOV UR4, 0x400 ;  /* 0x0000040000047882 */ /* 0x000fc40000000000 */
[----:B----4-:R-:W-:-:S06]  /*19510*/  ULEA UR4, UR5, UR4, 0x18 ;  /* 0x0000000405047291 */ /* 0x010fcc000f8ec03f */
[----:B0-----:R-:W-:-:S05]  /*19520*/  IMAD.U32 R17, RZ, RZ, UR4 ;  /* 0x00000004ff117e24 */ /* 0x001fca000f8e00ff */
[----:B------:R0:W4:Y:S01]  /*19530*/  LDS.128 R24, [R17+0x28cd0] ;  /* 0x028cd00011187984 */ /* 0x0001220000000c00 */
[----:B------:R-:W-:Y:S06]  /*19540*/  BAR.ARV 0x4, 0x180 ;  /* 0x0106000000007b1d */ /* 0x000fec0000002000 */
[----:B------:R-:W-:Y:S05]  /*19550*/  BRA `(.L_x_4038) ;  /* 0x0000000800d07947 */ /* 0x000fea0003800000 */
.L_x_4037:
        /* <DEDUP_REMOVED lines=8> */
[----:B0-----:R-:W0:Y:S08]  /*195e0*/  @!P1 LDC.64 R2, c[0x0][0xc80] ;  /* 0x00032000ff029b82 */ /* 0x001e300000000a00 */
[----:B------:R-:W4:Y:S01]  /*195f0*/  @!P1 LDC.64 R4, c[0x0][0xc78] ;  /* 0x00031e00ff049b82 */ /* 0x000f220000000a00 */
[----:B0-----:R-:W-:-:S05]  /*19600*/  @!P1 IMAD.WIDE R2, R7, 0x4, R2 ;  /* 0x0000000407029825 */ /* 0x001fca00078e0202 */
[----:B------:R4:W5:Y:S02]  /*19610*/  @!P1 LDG.E R8, desc[UR42][R2.64] ;  /* 0x0000002a02089981 */ /* 0x000964000c1e1900 */
[----:B----4-:R-:W-:-:S05]  /*19620*/  @!P1 IMAD.WIDE R2, R7, 0x4, R4 ;  /* 0x0000000407029825 */ /* 0x010fca00078e0204 */
[----:B------:R-:W4:Y:S01]  /*19630*/  @!P1 LDG.E R5, desc[UR42][R2.64] ;  /* 0x0000002a02059981 */ /* 0x000f22000c1e1900 */
[----:B------:R-:W-:Y:S01]  /*19640*/  IMAD.MOV.U32 R7, RZ, RZ, RZ ;  /* 0x000000ffff077224 */ /* 0x000fe200078e00ff */
[C---:B------:R-:W-:Y:S01]  /*19650*/  ISETP.GE.U32.AND P2, PT, R9.reuse, 0x2, PT ;  /* 0x000000020900780c */ /* 0x040fe20003f46070 */
[----:B------:R-:W-:Y:S01]  /*19660*/  IMAD.MOV.U32 R4, RZ, RZ, RZ ;  /* 0x000000ffff047224 */ /* 0x000fe200078e00ff */
[C---:B------:R-:W-:Y:S01]  /*19670*/  ISETP.GE.U32.AND P3, PT, R9.reuse, 0x4, PT ;  /* 0x000000040900780c */ /* 0x040fe20003f66070 */
[----:B------:R-:W-:Y:S01]  /*19680*/  SHFL.IDX PT, R0, R24, RZ, 0x1f ;  /* 0x00001fff18007589 */ /* 0x000fe200000e0000 */
[C---:B------:R-:W-:Y:S02]  /*19690*/  ISETP.GE.U32.AND P4, PT, R9.reuse, 0x8, PT ;  /* 0x000000080900780c */ /* 0x040fe40003f86070 */
[----:B------:R-:W-:Y:S01]  /*196a0*/  ISETP.GE.U32.AND P5, PT, R9, 0x10, PT ;  /* 0x000000100900780c */ /* 0x000fe20003fa6070 */
[----:B-123--:R0:W-:Y:S02]  /*196b0*/  SHFL.IDX PT, R6, R24, 0x1, 0x1f ;  /* 0x00201f0018067f89 */ /* 0x00e1e400000e0000 */
[----:B0-----:R-:W-:-:S02]  /*196c0*/  IMAD.MOV.U32 R24, RZ, RZ, RZ ;  /* 0x000000ffff187224 */ /* 0x001fc400078e00ff */
[----:B-----5:R-:W-:Y:S02]  /*196d0*/  @!P1 IMAD.MOV.U32 R7, RZ, RZ, R8 ;  /* 0x000000ffff079224 */ /* 0x020fe400078e0008 */
[----:B----4-:R-:W-:Y:S01]  /*196e0*/  @!P1 IMAD.MOV.U32 R4, RZ, RZ, R5 ;  /* 0x000000ffff049224 */ /* 0x010fe200078e0005 */
        /* <DEDUP_REMOVED lines=18> */
.L_x_4167:
[----:B------:R-:W-:Y:S02]  /*19810*/  ULDC UR4, c[0x0][0xc38] ;  /* 0x00030e0000047ab9 */ /* 0x000fe40000000800 */
[----:B------:R-:W-:-:S04]  /*19820*/  IMAD.U32 R2, RZ, RZ, UR4 ;  /* 0x00000004ff027e24 */ /* 0x000fc8000f8e00ff */
[----:B-1----:R-:W-:-:S04]  /*19830*/  IMAD R5, R14, R2, RZ ;  /* 0x000000020e057224 */ /* 0x002fc800078e02ff */
[----:B------:R-:W-:-:S05]  /*19840*/  IMAD.IADD R6, R6, 0x1, R5 ;  /* 0x0000000106067824 */ /* 0x000fca00078e0205 */
[----:B------:R-:W-:-:S13]  /*19850*/  ISETP.GT.AND P6, PT, R6, R0, PT ;  /* 0x000000000600720c */ /* 0x000fda0003fc4270 */
[----:B------:R-:W-:Y:S05]  /*19860*/  @P6 BRA `(.L_x_4040) ;  /* 0x0000000000a46947 */ /* 0x000fea0003800000 */
.L_x_4043:
[----:B------:R-:W1:Y:S01]  /*19870*/  LDC R2, c[0x0][0xc3c] ;  /* 0x00030f00ff027b82 */ /* 0x000e620000000800 */
[----:B------:R-:W-:-:S05]  /*19880*/  VIADD R27, R27, 0x1f ;  /* 0x0000001f1b1b7836 */ /* 0x000fca0000000000 */
[----:B-1----:R-:W-:-:S13]  /*19890*/  ISETP.GE.AND P6, PT, R27, R2, PT ;  /* 0x000000021b00720c */ /* 0x002fda0003fc6270 */
[----:B------:R-:W-:Y:S05]  /*198a0*/  @P6 BRA `(.L_x_4041) ;  /* 0x0000000400b86947 */ /* 0x000fea0003800000 */
[----:B0-----:R-:W0:Y:S01]  /*198b0*/  S2R R3, SR_TID.X ;  /* 0x0000000000037919 */ /* 0x001e220000002100 */
        /* <DEDUP_REMOVED lines=30> */
.L_x_4175:
[----:B------:R-:W-:Y:S02]  /*19aa0*/  ULDC UR4, c[0x0][0xc38] ;  /* 0x00030e0000047ab9 */ /* 0x000fe40000000800 */
[----:B------:R-:W-:-:S04]  /*19ab0*/  IMAD.U32 R2, RZ, RZ, UR4 ;  /* 0x00000004ff027e24 */ /* 0x000fc8000f8e00ff */
[----:B-1----:R-:W-:-:S04]  /*19ac0*/  IMAD R5, R14, R2, RZ ;  /* 0x000000020e057224 */ /* 0x002fc800078e02ff */
[----:B------:R-:W-:-:S05]  /*19ad0*/  IMAD.IADD R6, R5, 0x1, R6 ;  /* 0x0000000105067824 */ /* 0x000fca00078e0206 */
[----:B------:R-:W-:-:S13]  /*19ae0*/  ISETP.GT.AND P6, PT, R6, R0, PT ;  /* 0x000000000600720c */ /* 0x000fda0003fc4270 */
[----:B------:R-:W-:Y:S05]  /*19af0*/  @!P6 BRA `(.L_x_4043) ;  /* 0xfffffffc005ce947 */ /* 0x000fea000383ffff */
.L_x_4040:
        /* <DEDUP_REMOVED lines=9> */
.L_x_4180:
[----:B------:R-:W-:-:S13]  /*19b90*/  ISETP.NE.AND P0, PT, R8, RZ, PT ;  /* 0x000000ff0800720c */ /* 0x000fda0003f05270 */
[----:B------:R-:W-:Y:S05]  /*19ba0*/  @!P0 BRA `(.L_x_4045) ;  /* 0x0000000000108947 */ /* 0x000fea0003800000 */
[----:B------:R-:W-:Y:S01]  /*19bb0*/  UMOV UR4, 0xffffffff ;  /* 0xffffffff00047882 */ /* 0x000fe20000000000 */
[----:B------:R-:W-:Y:S02]  /*19bc0*/  VIADD R12, R5, 0xffffffff ;  /* 0xffffffff050c7836 */ /* 0x000fe40000000000 */
[----:B------:R-:W-:Y:S05]  /*19bd0*/  BRA.DIV UR4, `(.L_x_4046) ;  /* 0x0000004204207947 */ /* 0x000fea000b800000 */
[----:B------:R4:W0:Y:S02]  /*19be0*/  SHFL.IDX PT, R24, R3, R12, 0x1f ;  /* 0x00001f0c03187589 */ /* 0x00082400000e0000 */
.L_x_4045:
[----:B--2---:R-:W-:Y:S01]  /*19bf0*/  IABS R8, R7 ;  /* 0x0000000700087213 */ /* 0x004fe20000000000 */
[----:B0-----:R-:W-:Y:S01]  /*19c00*/  IMAD R24, R24, R2, R6 ;  /* 0x0000000218187224 */ /* 0x001fe200078e0206 */
[----:B---3--:R-:W-:Y:S01]  /*19c10*/  IABS R6, R4 ;  /* 0x0000000400067213 */ /* 0x008fe20000000000 */
[----:B------:R-:W-:Y:S01]  /*19c20*/  IMAD.MOV.U32 R2, RZ, RZ, RZ ;  /* 0x000000ffff027224 */ /* 0x000fe200078e00ff */
[----:B------:R-:W0:Y:S01]  /*19c30*/  I2F.RP R9, R8 ;  /* 0x0000000800097306 */ /* 0x000e220000209400 */
[----:B------:R-:W-:Y:S02]  /*19c40*/  IMAD.IADD R0, R0, 0x1, -R24 ;  /* 0x0000000100007824 */ /* 0x000fe400078e0a18 */
[----:B------:R-:W-:-:S05]  /*19c50*/  IMAD.IADD R27, R5, 0x1, R27 ;  /* 0x00000001051b7824 */ /* 0x000fca00078e021b */
[----:B------:R-:W2:Y:S08]  /*19c60*/  I2F.RP R10, R6 ;  /* 0x00000006000a7306 */ /* 0x000eb00000209400 */
[----:B0-----:R-:W4:Y:S08]  /*19c70*/  MUFU.RCP R9, R9 ;  /* 0x0000000900097308 */ /* 0x001f300000001000 */
[----:B--2---:R-:W-:Y:S01]  /*19c80*/  MUFU.RCP R10, R10 ;  /* 0x0000000a000a7308 */ /* 0x004fe20000001000 */
[----:B----4-:R-:W-:-:S07]  /*19c90*/  VIADD R3, R9, 0xffffffe ;  /* 0x0ffffffe09037836 */ /* 0x010fce0000000000 */
        /* <DEDUP_REMOVED lines=8> */
[----:B------:R-:W-:Y:S02]  /*19d20*/  IMAD R11, R9, R12, R11 ;  /* 0x0000000c090b7224 */ /* 0x000fe400078e020b */
[----:B------:R-:W-:Y:S02]  /*19d30*/  VIADD R12, R10, 0xffffffe ;  /* 0x0ffffffe0a0c7836 */ /* 0x000fe40000000000 */
[----:B------:R-:W-:Y:S01]  /*19d40*/  IMAD.MOV.U32 R2, RZ, RZ, RZ ;  /* 0x000000ffff027224 */ /* 0x000fe200078e00ff */
[----:B------:R-:W-:Y:S01]  /*19d50*/  ISETP.GT.U32.AND P1, PT, R8, R11, PT ;  /* 0x0000000b0800720c */ /* 0x000fe20003f24070 */
[----:B------:R-:W0:-:S12]  /*19d60*/  F2I.FTZ.U32.TRUNC.NTZ R3, R12 ;  /* 0x0000000c00037305 */ /* 0x000e18000021f000 */
[----:B------:R-:W-:Y:S02]  /*19d70*/  @!P1 IMAD.IADD R11, R11, 0x1, -R8 ;  /* 0x000000010b0b9824 */ /* 0x000fe400078e0a08 */
[----:B------:R-:W-:Y:S01]  /*19d80*/  @!P1 VIADD R9, R9, 0x1 ;  /* 0x0000000109099836 */ /* 0x000fe20000000000 */
[----:B------:R-:W-:Y:S02]  /*19d90*/  ISETP.NE.AND P1, PT, R7, RZ, PT ;  /* 0x000000ff0700720c */ /* 0x000fe40003f25270 */
[----:B------:R-:W-:Y:S01]  /*19da0*/  ISETP.GE.U32.AND P0, PT, R11, R8, PT ;  /* 0x000000080b00720c */ /* 0x000fe20003f06070 */
[----:B0-----:R-:W-:Y:S01]  /*19db0*/  IMAD.MOV R11, RZ, RZ, -R3 ;  /* 0x000000ffff0b7224 */ /* 0x001fe200078e0a03 */
[----:B------:R-:W-:-:S03]  /*19dc0*/  IABS R8, R4 ;  /* 0x0000000400087213 */ /* 0x000fc60000000000 */
[----:B------:R-:W-:Y:S02]  /*19dd0*/  IMAD R11, R11, R6, RZ ;  /* 0x000000060b0b7224 */ /* 0x000fe400078e02ff */
[----:B------:R-:W-:Y:S02]  /*19de0*/  IMAD.MOV R8, RZ, RZ, -R8 ;  /* 0x000000ffff087224 */ /* 0x000fe400078e0a08 */
[----:B------:R-:W-:Y:S01]  /*19df0*/  IMAD.HI.U32 R2, R3, R11, R2 ;  /* 0x0000000b03027227 */ /* 0x000fe200078e0002 */
[----:B------:R-:W-:-:S03]  /*19e00*/  LOP3.LUT R3, R0, R7, RZ, 0x3c, !PT ;  /* 0x0000000700037212 */ /* 0x000fc600078e3cff */
[----:B------:R-:W-:Y:S01]  /*19e10*/  @P0 VIADD R9, R9, 0x1 ;  /* 0x0000000109090836 */ /* 0x000fe20000000000 */
[----:B------:R-:W-:-:S13]  /*19e20*/  ISETP.GE.AND P2, PT, R3, RZ, PT ;  /* 0x000000ff0300720c */ /* 0x000fda0003f46270 */
        /* <DEDUP_REMOVED lines=22> */
.L_x_4041:
[----:B------:R-:W-:Y:S01]  /*19f90*/  UMOV UR4, URZ ;  /* 0x0000003f00047c82 */ /* 0x000fe20008000000 */
[----:B------:R-:W-:Y:S01]  /*19fa0*/  UMOV UR5, URZ ;  /* 0x0000003f00057c82 */ /* 0x000fe20008000000 */
[----:B------:R-:W-:Y:S01]  /*19fb0*/  ULDC UR6, c[0x0][0xc3c] ;  /* 0x00030f0000067ab9 */ /* 0x000fe20000000800 */
[----:B------:R-:W-:Y:S02]  /*19fc0*/  IMAD.MOV.U32 R24, RZ, RZ, R0 ;  /* 0x000000ffff187224 */ /* 0x000fe400078e0000 */
[----:B------:R-:W-:Y:S02]  /*19fd0*/  IMAD.U32 R25, RZ, RZ, UR4 ;  /* 0x00000004ff197e24 */ /* 0x000fe4000f8e00ff */
[----:B------:R-:W-:Y:S02]  /*19fe0*/  IMAD.U32 R26, RZ, RZ, UR5 ;  /* 0x00000005ff1a7e24 */ /* 0x000fe4000f8e00ff */
[----:B------:R-:W-:-:S07]  /*19ff0*/  IMAD.U32 R27, RZ, RZ, UR6 ;  /* 0x00000006ff1b7e24 */ /* 0x000fce000f8e00ff */
.L_x_4047:
[----:B------:R-:W2:Y:S01]  /*1a000*/  S2R R0, SR_TID.X ;  /* 0x0000000000007919 */ /* 0x000ea20000002100 */
[----:B------:R-:W-:Y:S05]  /*1a010*/  WARPSYNC.ALL ;  /* 0x0000000000007948 */ /* 0x000fea0003800000 */
[----:B------:R-:W-:Y:S01]  /*1a020*/  BAR.SYNC.DEFER_BLOCKING 0x4, 0x180 ;  /* 0x0106000000007b1d */ /* 0x000fe20000010000 */
[----:B--2---:R-:W-:-:S04]  /*1a030*/  LOP3.LUT R0, R0, 0x1f, RZ, 0xc0, !PT ;  /* 0x0000001f00007812 */ /* 0x004fc800078ec0ff */
[----:B------:R-:W-:-:S13]  /*1a040*/  ISETP.NE.AND P0, PT, R0, RZ, PT ;  /* 0x000000ff0000720c */ /* 0x000fda0003f05270 */
[----:B0-----:R-:W0:Y:S01]  /*1a050*/  @!P0 S2R R3, SR_CgaCtaId ;  /* 0x0000000000038919 */ /* 0x001e220000008800 */
[----:B------:R-:W-:-:S04]  /*1a060*/  @!P0 MOV R0, 0x400 ;  /* 0x0000040000008802 */ /* 0x000fc80000000f00 */
[----:B0-----:R-:W-:-:S05]  /*1a070*/  @!P0 LEA R17, R3, R0, 0x18 ;  /* 0x0000000003118211 */ /* 0x001fca00078ec0ff */
[----:B------:R0:W-:Y:S01]  /*1a080*/  @!P0 STS.128 [R17+0x28cd0], R24 ;  /* 0x028cd01811008388 */ /* 0x0001e20000000c00 */
[----:B------:R-:W-:Y:S06]  /*1a090*/  BAR.ARV 0x5, 0x180 ;  /* 0x0146000000007b1d */ /* 0x000fec0000002000 */
.L_x_4038:
[----:B------:R-:W-:Y:S02]  /*1a0a0*/  ULDC UR4, c[0x0][0xc3c] ;  /* 0x00030f0000047ab9 */ /* 0x000fe40000000800 */
[----:B----4-:R-:W-:-:S13]  /*1a0b0*/  ISETP.GE.AND P0, PT, R27, UR4, PT ;  /* 0x000000041b007c0c */ /* 0x010fda000bf06270 */
[----:B------:R-:W-:Y:S05]  /*1a0c0*/  @!P0 BRA `(.L_x_4048) ;  /* 0xffffff9800088947 */ /* 0x000fea000383ffff */
[----:B------:R-:W-:Y:S05]  /*1a0d0*/  BSYNC B8 ;  /* 0x0000000000087941 */ /* 0x000fea0003800000 */
.L_x_3939:
[----:B------:R-:W4:Y:S01]  /*1a0e0*/  LDL.LU R0, [R1+0x20] ;  /* 0x0000200001007983 */ /* 0x000f220000300800 */
[----:B------:R-:W-:Y:S01]  /*1a0f0*/  BSSY B0, `(.L_x_4049) ;  /* 0x000000b000007945 */ /* 0x000fe20003800000 */
[----:B-1----:R-:W1:Y:S01]  /*1a100*/  S2R R5, SR_CgaCtaId ;  /* 0x0000000000057919 */ /* 0x002e620000008800 */
[----:B----4-:R-:W-:-:S05]  /*1a110*/  VIADD R0, R0, 0x1 ;  /* 0x0000000100007836 */ /* 0x010fca0000000000 */
        /* <DEDUP_REMOVED lines=8> */
.L_x_4183:
[----:B------:R-:W-:Y:S05]  /*1a1a0*/  BSYNC B0 ;  /* 0x0000000000007941 */ /* 0x000fea0003800000 */
.L_x_4049:
[----:B------:R-:W-:-:S03]  /*1a1b0*/  UMOV UR4, 0xffffffff ;  /* 0xffffffff00047882 */ /* 0x000fc60000000000 */
[----:B------:R-:W-:Y:S05]  /*1a1c0*/  BRA.DIV UR4, `(.L_x_4051) ;  /* 0x0000003a04e07947 */ /* 0x000fea000b800000 */
[----:B-1----:R-:W1:Y:S02]  /*1a1d0*/  S2R R0, SR_TID.X ;  /* 0x0000000000007919 */ /* 0x002e640000002100 */
[----:B-1----:R-:W-:-:S04]  /*1a1e0*/  SHF.R.U32.HI R0, RZ, 0x5, R0 ;  /* 0x00000005ff007819 */ /* 0x002fc80000011600 */
[----:B------:R-:W-:-:S05]  /*1a1f0*/  LOP3.LUT R0, R0, 0x3, RZ, 0xc0, !PT ;  /* 0x0000000300007812 */ /* 0x000fca00078ec0ff */
[----:B------:R1:W4:Y:S02]  /*1a200*/  SHFL.IDX PT, R14, R0, RZ, 0x1f ;  /* 0x00001fff000e7589 */ /* 0x00032400000e0000 */
.L_x_4186:
[----:B----4-:R-:W-:-:S13]  /*1a210*/  ISETP.NE.AND P0, PT, R14, RZ, PT ;  /* 0x000000ff0e00720c */ /* 0x010fda0003f05270 */
[----:B------:R-:W-:Y:S05]  /*1a220*/  @P0 BRA `(.L_x_3794) ;  /* 0x0000000000880947 */ /* 0x000fea0003800000 */
[----:B------:R-:W-:-:S03]  /*1a230*/  UMOV UR4, 0xffffffff ;  /* 0xffffffff00047882 */ /* 0x000fc60000000000 */
[----:B------:R-:W-:Y:S05]  /*1a240*/  BRA.DIV UR4, `(.L_x_4052) ;  /* 0x0000003a04f47947 */ /* 0x000fea000b800000 */
[----:B------:R-:W-:-:S13]  /*1a250*/  ELECT P6, URZ, PT ;  /* 0x00000000003f782f */ /* 0x000fda00038c0000 */
.L_x_4189:
[----:B------:R-:W-:Y:S05]  /*1a260*/  @!P6 BRA `(.L_x_3794) ;  /* 0x000000000078e947 */ /* 0x000fea0003800000 */
[----:B------:R-:W-:-:S06]  /*1a270*/  ULOP3.LUT UR4, UR36, 0x2, URZ, 0xfc, !UPT ;  /* 0x0000000224047892 */ /* 0x000fcc000f8efc3f */
[----:B-1----:R-:W-:-:S05]  /*1a280*/  IMAD.U32 R0, RZ, RZ, UR4 ;  /* 0x00000004ff007e24 */ /* 0x002fca000f8e00ff */
[----:B------:R-:W-:-:S13]  /*1a290*/  ISETP.NE.AND P0, PT, R0, 0x3, PT ;  /* 0x000000030000780c */ /* 0x000fda0003f05270 */
[----:B------:R-:W-:Y:S05]  /*1a2a0*/  @!P0 BRA `(.L_x_4053) ;  /* 0x0000000000048947 */ /* 0x000fea0003800000 */
[----:B------:R-:W-:Y:S01]  /*1a2b0*/  BPT.TRAP 0x1 ;  /* 0x000000040000795c */ /* 0x000fe20000300000 */
.L_x_4053:
[----:B------:R-:W-:Y:S01]  /*1a2c0*/  IMAD R5, R22, 0x8, R7 ;  /* 0x0000000816057824 */ /* 0x000fe200078e0207 */
[----:B------:R-:W-:Y:S01]  /*1a2d0*/  SHF.L.U32 R0, R28, 0x1f, RZ ;  /* 0x0000001f1c007819 */ /* 0x000fe200000006ff */
[----:B------:R-:W-:-:S03]  /*1a2e0*/  VIADD R22, R22, 0x1 ;  /* 0x0000000116167836 */ /* 0x000fc60000000000 */
[----:B------:R-:W1:Y:S02]  /*1a2f0*/  SYNCS.PHASECHK.TRANS64.TRYWAIT P1, [R5+URZ+0x28c40], R0 ;  /* 0x028c4000050075a7 */ /* 0x000e64000802017f */
[----:B------:R-:W-:-:S04]  /*1a300*/  ISETP.NE.AND P2, PT, R22, 0x2, PT ;  /* 0x000000021600780c */ /* 0x000fc80003f45270 */
[----:B------:R-:W-:Y:S01]  /*1a310*/  SEL R3, RZ, 0x1, P2 ;  /* 0x00000001ff037807 */ /* 0x000fe20001000000 */
[----:B-1----:R-:W-:Y:S08]  /*1a320*/  @!P1 BRA `(.L_x_4054) ;  /* 0x0000003800dc9947 */ /* 0x002ff00003800000 */
.L_x_4190:
[----:B------:R-:W-:Y:S02]  /*1a330*/  SEL R22, R22, RZ, P2 ;  /* 0x000000ff16167207 */ /* 0x000fe40001000000 */
[----:B------:R-:W-:Y:S01]  /*1a340*/  LOP3.LUT R2, R28, R3, RZ, 0x3c, !PT ;  /* 0x000000031c027212 */ /* 0x000fe200078e3cff */
[----:B------:R-:W-:Y:S06]  /*1a350*/  @!P0 BRA `(.L_x_4055) ;  /* 0x0000000000048947 */ /* 0x000fec0003800000 */
[----:B------:R-:W-:Y:S01]  /*1a360*/  BPT.TRAP 0x1 ;  /* 0x000000040000795c */ /* 0x000fe20000300000 */
.L_x_4055:
[----:B------:R-:W-:Y:S01]  /*1a370*/  IMAD R3, R22, 0x8, R7 ;  /* 0x0000000816037824 */ /* 0x000fe200078e0207 */
[----:B------:R-:W-:-:S04]  /*1a380*/  SHF.L.U32 R2, R2, 0x1f, RZ ;  /* 0x0000001f02027819 */ /* 0x000fc800000006ff */
[----:B------:R-:W4:Y:S02]  /*1a390*/  SYNCS.PHASECHK.TRANS64.TRYWAIT P1, [R3+URZ+0x28c40], R2 ;  /* 0x028c4002030075a7 */ /* 0x000f24000802017f */
[----:B----4-:R-:W-:Y:S05]  /*1a3a0*/  @!P1 BRA `(.L_x_4056) ;  /* 0x0000003800d09947 */ /* 0x010fea0003800000 */
.L_x_4191:
[----:B------:R-:W-:Y:S05]  /*1a3b0*/  @!P0 BRA `(.L_x_4057) ;  /* 0x0000000000048947 */ /* 0x000fea0003800000 */
[----:B------:R-:W-:Y:S01]  /*1a3c0*/  BPT.TRAP 0x1 ;  /* 0x000000040000795c */ /* 0x000fe20000300000 */
.L_x_4057:
[----:B------:R-:W5:Y:S02]  /*1a3d0*/  SYNCS.PHASECHK.TRANS64.TRYWAIT P1, [R5+URZ+0x28c60], R0 ;  /* 0x028c6000050075a7 */ /* 0x000f64000802017f */
[----:B-----5:R-:W-:Y:S05]  /*1a3e0*/  @!P1 BRA `(.L_x_4058) ;  /* 0x0000003800d49947 */ /* 0x020fea0003800000 */
.L_x_4192:
[----:B------:R-:W-:Y:S05]  /*1a3f0*/  @!P0 BRA `(.L_x_4059) ;  /* 0x0000000000048947 */ /* 0x000fea0003800000 */
[----:B------:R-:W-:Y:S01]  /*1a400*/  BPT.TRAP 0x1 ;  /* 0x000000040000795c */ /* 0x000fe20000300000 */
.L_x_4059:
[----:B------:R0:W0:Y:S02]  /*1a410*/  SYNCS.PHASECHK.TRANS64.TRYWAIT P0, [R3+URZ+0x28c60], R2 ;  /* 0x028c6002030075a7 */ /* 0x000024000800017f */
[----:B0-----:R-:W-:Y:S05]  /*1a420*/  @!P0 NANOSLEEP.SYNCS 0x989680 ;  /* 0x009896800000895d */ /* 0x001fea0003900000 */
[----:B------:R-:W0:Y:S02]  /*1a430*/  @!P0 SYNCS.PHASECHK.TRANS64 P0, [R3+URZ+0x28c60], R2 ;  /* 0x028c6002030085a7 */ /* 0x000e24000800007f */
[----:B0-----:R-:W-:Y:S05]  /*1a440*/  @!P0 BRA `(.L_x_4059) ;  /* 0xfffffffc00f08947 */ /* 0x001fea000383ffff */
.L_x_3794:
[----:B------:R-:W-:Y:S05]  /*1a450*/  BSYNC B9 ;  /* 0x0000000000097941 */ /* 0x000fea0003800000 */
.L_x_3791:
[----:B------:R-:W-:Y:S05]  /*1a460*/  EXIT ;  /* 0x000000000000794d */ /* 0x000fea0003800000 */
.L_x_3812:
[----:B0-----:R0:W1:Y:S02]  /*1a470*/  SYNCS.PHASECHK.TRANS64.TRYWAIT P4, [R58+URZ+0x28c90], R65 ;  /* 0x028c90413a0075a7 */ /* 0x001064000808017f */
[----:B-1----:R-:W-:Y:S05]  /*1a480*/  @!P4 NANOSLEEP.SYNCS 0x989680 ;  /* 0x009896800000c95d */ /* 0x002fea0003900000 */
[----:B------:R-:W1:Y:S02]  /*1a490*/  @!P4 SYNCS.PHASECHK.TRANS64 P4, [R58+URZ+0x28c90], R65 ;  /* 0x028c90413a00c5a7 */ /* 0x000e64000808007f */
[----:B-1----:R-:W-:Y:S05]  /*1a4a0*/  @!P4 BRA `(.L_x_3812) ;  /* 0xfffffffc00f0c947 */ /* 0x002fea000383ffff */
[----:B------:R-:W-:Y:S05]  /*1a4b0*/  BRA `(.L_x_4060) ;  /* 0xfffffe8800f47947 */ /* 0x000fea000383ffff */
.L_x_3813:
[----:B------:R-:W-:Y:S01]  /*1a4c0*/  BSSY B1, `(.L_x_4061) ;  /* 0x0000007000017945 */ /* 0x000fe20003800000 */
[----:B------:R-:W-:Y:S02]  /*1a4d0*/  IMAD.MOV.U32 R12, RZ, RZ, RZ ;  /* 0x000000ffff0c7224 */ /* 0x000fe400078e00ff */
[----:B------:R-:W-:Y:S02]  /*1a4e0*/  IMAD.MOV.U32 R11, RZ, RZ, 0x1c1f ;  /* 0x00001c1fff0b7424 */ /* 0x000fe400078e00ff */
[----:B------:R-:W-:-:S07]  /*1a4f0*/  IMAD.MOV.U32 R15, RZ, RZ, -0x1 ;  /* 0xffffffffff0f7424 */ /* 0x000fce00078e00ff */
[----:B0-----:R-:W-:Y:S05]  /*1a500*/  WARPSYNC.COLLECTIVE R15, `(.L_x_4062) ;  /* 0x000000000f087348 */ /* 0x001fea0003c00000 */
[----:B------:R1:W2:Y:S02]  /*1a510*/  SHFL.IDX P6, R14, R13, R12, R11 ;  /* 0x0000000c0d0e7389 */ /* 0x0002a400000c000b */
[----:B012---:R-:W-:Y:S01]  /*1a520*/  ENDCOLLECTIVE ;  /* 0x000000000000791b */ /* 0x007fe20003800000 */
.L_x_4062:
[----:B------:R-:W-:Y:S05]  /*1a530*/  BSYNC B1 ;  /* 0x0000000000017941 */ /* 0x000fea0003800000 */
.L_x_4061:
        /* <DEDUP_REMOVED lines=8> */
.L_x_4063:
[----:B------:R-:W-:Y:S05]  /*1a5c0*/  BRA `(.L_x_4064) ;  /* 0xfffffe8800c47947 */ /* 0x000fea000383ffff */
.L_x_3823:
[----:B0-----:R0:W1:Y:S02]  /*1a5d0*/  SYNCS.PHASECHK.TRANS64.TRYWAIT P5, [R58+URZ+0x28c90], R65 ;  /* 0x028c90413a0075a7 */ /* 0x00106400080a017f */
[----:B-1----:R-:W-:Y:S05]  /*1a5e0*/  @!P5 NANOSLEEP.SYNCS 0x989680 ;  /* 0x009896800000d95d */ /* 0x002fea0003900000 */
[----:B------:R-:W1:Y:S02]  /*1a5f0*/  @!P5 SYNCS.PHASECHK.TRANS64 P5, [R58+URZ+0x28c90], R65 ;  /* 0x028c90413a00d5a7 */ /* 0x000e6400080a007f */
[----:B-1----:R-:W-:Y:S05]  /*1a600*/  @!P5 BRA `(.L_x_3823) ;  /* 0xfffffffc00f0d947 */ /* 0x002fea000383ffff */
[----:B------:R-:W-:Y:S05]  /*1a610*/  BRA `(.L_x_4065) ;  /* 0xfffffe9400507947 */ /* 0x000fea000383ffff */
.L_x_3824:
[----:B------:R-:W-:Y:S01]  /*1a620*/  BSSY B1, `(.L_x_4066) ;  /* 0x0000007000017945 */ /* 0x000fe20003800000 */
[----:B------:R-:W-:Y:S02]  /*1a630*/  IMAD.MOV.U32 R12, RZ, RZ, RZ ;  /* 0x000000ffff0c7224 */ /* 0x000fe400078e00ff */
[----:B------:R-:W-:Y:S02]  /*1a640*/  IMAD.MOV.U32 R11, RZ, RZ, 0x1c1f ;  /* 0x00001c1fff0b7424 */ /* 0x000fe400078e00ff */
[----:B------:R-:W-:-:S07]  /*1a650*/  IMAD.MOV.U32 R15, RZ, RZ, -0x1 ;  /* 0xffffffffff0f7424 */ /* 0x000fce00078e00ff */
[----:B0-----:R-:W-:Y:S05]  /*1a660*/  WARPSYNC.COLLECTIVE R15, `(.L_x_4067) ;  /* 0x000000000f087348 */ /* 0x001fea0003c00000 */
[----:B------:R1:W2:Y:S02]  /*1a670*/  SHFL.IDX P6, R14, R13, R12, R11 ;  /* 0x0000000c0d0e7389 */ /* 0x0002a400000c000b */
[----:B012---:R-:W-:Y:S01]  /*1a680*/  ENDCOLLECTIVE ;  /* 0x000000000000791b */ /* 0x007fe20003800000 */
.L_x_4067:
[----:B------:R-:W-:Y:S05]  /*1a690*/  BSYNC B1 ;  /* 0x0000000000017941 */ /* 0x000fea0003800000 */
.L_x_4066:
        /* <DEDUP_REMOVED lines=8> */
.L_x_4068:
[----:B------:R-:W-:Y:S01]  /*1a720*/  IMAD.MOV.U32 R68, RZ, RZ, R14 ;  /* 0x000000ffff447224 */ /* 0x000fe200078e000e */
[----:B------:R-:W-:Y:S06]  /*1a730*/  BRA `(.L_x_4069) ;  /* 0xfffffe94001c7947 */ /* 0x000fec000383ffff */
.L_x_3829:
[----:B-1----:R1:W2:Y:S02]  /*1a740*/  SYNCS.PHASECHK.TRANS64.TRYWAIT P2, [R58+URZ+0x28c90], R65 ;  /* 0x028c90413a0075a7 */ /* 0x0022a4000804017f */
[----:B--2---:R-:W-:Y:S05]  /*1a750*/  @!P2 NANOSLEEP.SYNCS 0x989680 ;  /* 0x009896800000a95d */ /* 0x004fea0003900000 */
[----:B------:R-:W2:Y:S02]  /*1a760*/  @!P2 SYNCS.PHASECHK.TRANS64 P2, [R58+URZ+0x28c90], R65 ;  /* 0x028c90413a00a5a7 */ /* 0x000ea4000804007f */
[----:B--2---:R-:W-:Y:S05]  /*1a770*/  @!P2 BRA `(.L_x_3829) ;  /* 0xfffffffc00f0a947 */ /* 0x004fea000383ffff */
[----:B------:R-:W-:Y:S05]  /*1a780*/  BRA `(.L_x_4070) ;  /* 0xfffffe9c00287947 */ /* 0x000fea000383ffff */
.L_x_3830:
[----:B------:R-:W-:Y:S01]  /*1a790*/  BSSY B1, `(.L_x_4071) ;  /* 0x0000007000017945 */ /* 0x000fe20003800000 */
[----:B------:R-:W-:Y:S02]  /*1a7a0*/  IMAD.MOV.U32 R12, RZ, RZ, RZ ;  /* 0x000000ffff0c7224 */ /* 0x000fe400078e00ff */
[----:B------:R-:W-:Y:S02]  /*1a7b0*/  IMAD.MOV.U32 R11, RZ, RZ, 0x1c1f ;  /* 0x00001c1fff0b7424 */ /* 0x000fe400078e00ff */
[----:B------:R-:W-:-:S07]  /*1a7c0*/  IMAD.MOV.U32 R15, RZ, RZ, -0x1 ;  /* 0xffffffffff0f7424 */ /* 0x000fce00078e00ff */
[----:B-1----:R-:W-:Y:S05]  /*1a7d0*/  WARPSYNC.COLLECTIVE R15, `(.L_x_4072) ;  /* 0x000000000f087348 */ /* 0x002fea0003c00000 */
[----:B------:R0:W2:Y:S02]  /*1a7e0*/  SHFL.IDX P6, R14, R13, R12, R11 ;  /* 0x0000000c0d0e7389 */ /* 0x0000a400000c000b */
[----:B012---:R-:W-:Y:S01]  /*1a7f0*/  ENDCOLLECTIVE ;  /* 0x000000000000791b */ /* 0x007fe20003800000 */
.L_x_4072:
[----:B------:R-:W-:Y:S05]  /*1a800*/  BSYNC B1 ;  /* 0x0000000000017941 */ /* 0x000fea0003800000 */
.L_x_4071:
        /* <DEDUP_REMOVED lines=8> */
.L_x_4073:
[----:B------:R-:W-:Y:S05]  /*1a890*/  BRA `(.L_x_4074) ;  /* 0xfffffe9c00487947 */ /* 0x000fea000383ffff */
.L_x_3834:
[----:B-1----:R1:W2:Y:S02]  /*1a8a0*/  SYNCS.PHASECHK.TRANS64.TRYWAIT P3, [R58+URZ+0x28cb0], R65 ;  /* 0x028cb0413a0075a7 */ /* 0x0022a4000806017f */
[----:B--2---:R-:W-:Y:S05]  /*1a8b0*/  @!P3 NANOSLEEP.SYNCS 0x989680 ;  /* 0x009896800000b95d */ /* 0x004fea0003900000 */
[----:B------:R-:W2:Y:S02]  /*1a8c0*/  @!P3 SYNCS.PHASECHK.TRANS64 P3, [R58+URZ+0x28cb0], R65 ;  /* 0x028cb0413a00b5a7 */ /* 0x000ea4000806007f */
[----:B--2---:R-:W-:Y:S05]  /*1a8d0*/  @!P3 BRA `(.L_x_3834) ;  /* 0xfffffffc00f0b947 */ /* 0x004fea000383ffff */
[----:B------:R-:W-:Y:S05]  /*1a8e0*/  BRA `(.L_x_4075) ;  /* 0xfffffe9c00d47947 */ /* 0x000fea000383ffff */
.L_x_3847:
[----:B0-----:R0:W1:Y:S02]  /*1a8f0*/  SYNCS.PHASECHK.TRANS64.TRYWAIT P1, [R10+URZ+0x28c50], R7 ;  /* 0x028c50070a0075a7 */ /* 0x001064000802017f */
[----:B-1----:R-:W-:Y:S05]  /*1a900*/  @!P1 NANOSLEEP.SYNCS 0x989680 ;  /* 0x009896800000995d */ /* 0x002fea0003900000 */
[----:B------:R-:W1:Y:S02]  /*1a910*/  @!P1 SYNCS.PHASECHK.TRANS64 P1, [R10+URZ+0x28c50], R7 ;  /* 0x028c50070a0095a7 */ /* 0x000e64000802007f */
[----:B-1----:R-:W-:Y:S05]  /*1a920*/  @!P1 BRA `(.L_x_3847) ;  /* 0xfffffffc00f09947 */ /* 0x002fea000383ffff */
[----:B------:R-:W-:Y:S05]  /*1a930*/  BRA `(.L_x_4076) ;  /* 0xfffffeb0003c7947 */ /* 0x000fea000383ffff */
.L_x_3855:
[----:B-1----:R1:W2:Y:S02]  /*1a940*/  SYNCS.PHASECHK.TRANS64.TRYWAIT P1, [R10+URZ+0x28c50], R11 ;  /* 0x028c500b0a0075a7 */ /* 0x0022a4000802017f */
[----:B--2---:R-:W-:Y:S05]  /*1a950*/  @!P1 NANOSLEEP.SYNCS 0x989680 ;  /* 0x009896800000995d */ /* 0x004fea0003900000 */
[----:B------:R-:W2:Y:S02]  /*1a960*/  @!P1 SYNCS.PHASECHK.TRANS64 P1, [R10+URZ+0x28c50], R11 ;  /* 0x028c500b0a0095a7 */ /* 0x000ea4000802007f */
[----:B--2---:R-:W-:Y:S05]  /*1a970*/  @!P1 BRA `(.L_x_3855) ;  /* 0xfffffffc00f09947 */ /* 0x004fea000383ffff */
[----:B------:R-:W-:Y:S05]  /*1a980*/  BRA `(.L_x_3854) ;  /* 0xfffffebc005c7947 */ /* 0x000fea000383ffff */
.L_x_3871:
        /* <DEDUP_REMOVED lines=8> */
.L_x_4078:
[----:B------:R-:W-:Y:S05]  /*1aa10*/  BSYNC B1 ;  /* 0x0000000000017941 */ /* 0x000fea0003800000 */
.L_x_4077:
        /* <DEDUP_REMOVED lines=8> */
.L_x_4079:
[----:B------:R-:W-:Y:S02]  /*1aaa0*/  IMAD.MOV.U32 R13, RZ, RZ, R24 ;  /* 0x000000ffff0d7224 */ /* 0x000fe400078e0018 */
[----:B------:R-:W-:-:S07]  /*1aab0*/  IMAD.MOV.U32 R3, RZ, RZ, R14 ;  /* 0x000000ffff037224 */ /* 0x000fce00078e000e */
[----:B------:R-:W-:Y:S05]  /*1aac0*/  WARPSYNC.COLLECTIVE R15, `(.L_x_4080) ;  /* 0x000000000f087348 */ /* 0x000fea0003c00000 */
[----:B------:R0:W1:Y:S02]  /*1aad0*/  SHFL.IDX P6, R14, R13, R12, R11 ;  /* 0x0000000c0d0e7389 */ /* 0x00006400000c000b */
[----:B01----:R-:W-:Y:S01]  /*1aae0*/  ENDCOLLECTIVE ;  /* 0x000000000000791b */ /* 0x003fe20003800000 */
.L_x_4080:
[----:B------:R-:W-:Y:S02]  /*1aaf0*/  IMAD.MOV.U32 R13, RZ, RZ, R27 ;  /* 0x000000ffff0d7224 */ /* 0x000fe400078e001b */
[----:B------:R-:W-:-:S07]  /*1ab00*/  IMAD.MOV.U32 R24, RZ, RZ, R14 ;  /* 0x000000ffff187224 */ /* 0x000fce00078e000e */
[----:B------:R-:W-:Y:S05]  /*1ab10*/  WARPSYNC.COLLECTIVE R15, `(.L_x_4081) ;  /* 0x000000000f087348 */ /* 0x000fea0003c00000 */
[----:B------:R0:W1:Y:S02]  /*1ab20*/  SHFL.IDX P6, R14, R13, R12, R11 ;  /* 0x0000000c0d0e7389 */ /* 0x00006400000c000b */
[----:B01----:R-:W-:Y:S01]  /*1ab30*/  ENDCOLLECTIVE ;  /* 0x000000000000791b */ /* 0x003fe20003800000 */
.L_x_4081:
[----:B------:R-:W-:Y:S01]  /*1ab40*/  IMAD.MOV.U32 R21, RZ, RZ, R14 ;  /* 0x000000ffff157224 */ /* 0x000fe200078e000e */
[----:B------:R-:W-:Y:S06]  /*1ab50*/  BRA `(.L_x_4082) ;  /* 0xfffffed400207947 */ /* 0x000fec000383ffff */
.L_x_3875:
[----:B0-----:R0:W1:Y:S02]  /*1ab60*/  SYNCS.PHASECHK.TRANS64.TRYWAIT P0, [R2+URZ+0x28c00], R25 ;  /* 0x028c0019020075a7 */ /* 0x001064000800017f */
[----:B-1----:R-:W-:Y:S05]  /*1ab70*/  @!P0 NANOSLEEP.SYNCS 0x989680 ;  /* 0x009896800000895d */ /* 0x002fea0003900000 */
[----:B------:R-:W1:Y:S02]  /*1ab80*/  @!P0 SYNCS.PHASECHK.TRANS64 P0, [R2+URZ+0x28c00], R25 ;  /* 0x028c0019020085a7 */ /* 0x000e64000800007f */
[----:B-1----:R-:W-:Y:S05]  /*1ab90*/  @!P0 BRA `(.L_x_3875) ;  /* 0xfffffffc00f08947 */ /* 0x002fea000383ffff */
[----:B------:R-:W-:Y:S05]  /*1aba0*/  BRA `(.L_x_4083) ;  /* 0xfffffed800347947 */ /* 0x000fea000383ffff */
.L_x_3883:
        /* <DEDUP_REMOVED lines=8> */
.L_x_4085:
[----:B------:R-:W-:Y:S05]  /*1ac30*/  BSYNC B1 ;  /* 0x0000000000017941 */ /* 0x000fea0003800000 */
.L_x_4084:
        /* <DEDUP_REMOVED lines=8> */
.L_x_4086:
[----:B------:R-:W-:Y:S02]  /*1acc0*/  IMAD.MOV.U32 R13, RZ, RZ, R24 ;  /* 0x000000ffff0d7224 */ /* 0x000fe400078e0018 */
[----:B------:R-:W-:-:S07]  /*1acd0*/  IMAD.MOV.U32 R3, RZ, RZ, R14 ;  /* 0x000000ffff037224 */ /* 0x000fce00078e000e */
[----:B------:R-:W-:Y:S05]  /*1ace0*/  WARPSYNC.COLLECTIVE R15, `(.L_x_4087) ;  /* 0x000000000f087348 */ /* 0x000fea0003c00000 */
[----:B------:R0:W1:Y:S02]  /*1acf0*/  SHFL.IDX P6, R14, R13, R12, R11 ;  /* 0x0000000c0d0e7389 */ /* 0x00006400000c000b */
[----:B01----:R-:W-:Y:S01]  /*1ad00*/  ENDCOLLECTIVE ;  /* 0x000000000000791b */ /* 0x003fe20003800000 */
.L_x_4087:
[----:B------:R-:W-:Y:S02]  /*1ad10*/  IMAD.MOV.U32 R13, RZ, RZ, R27 ;  /* 0x000000ffff0d7224 */ /* 0x000fe400078e001b */
[----:B------:R-:W-:-:S07]  /*1ad20*/  IMAD.MOV.U32 R20, RZ, RZ, R14 ;  /* 0x000000ffff147224 */ /* 0x000fce00078e000e */
[----:B------:R-:W-:Y:S05]  /*1ad30*/  WARPSYNC.COLLECTIVE R15, `(.L_x_4088) ;  /* 0x000000000f087348 */ /* 0x000fea0003c00000 */
[----:B------:R0:W1:Y:S02]  /*1ad40*/  SHFL.IDX P6, R14, R13, R12, R11 ;  /* 0x0000000c0d0e7389 */ /* 0x00006400000c000b */
[----:B01----:R-:W-:Y:S01]  /*1ad50*/  ENDCOLLECTIVE ;  /* 0x000000000000791b */ /* 0x003fe20003800000 */
.L_x_4088:
[----:B------:R-:W-:Y:S05]  /*1ad60*/  BRA `(.L_x_4089) ;  /* 0xfffffee000a47947 */ /* 0x000fea000383ffff */
.L_x_3887:
[----:B0-----:R0:W1:Y:S02]  /*1ad70*/  SYNCS.PHASECHK.TRANS64.TRYWAIT P1, [R2+URZ+0x28c00], R27 ;  /* 0x028c001b020075a7 */ /* 0x001064000802017f */
[----:B-1----:R-:W-:Y:S05]  /*1ad80*/  @!P1 NANOSLEEP.SYNCS 0x989680 ;  /* 0x009896800000995d */ /* 0x002fea0003900000 */
[----:B------:R-:W1:Y:S02]  /*1ad90*/  @!P1 SYNCS.PHASECHK.TRANS64 P1, [R2+URZ+0x28c00], R27 ;  /* 0x028c001b020095a7 */ /* 0x000e64000802007f */
[----:B-1----:R-:W-:Y:S05]  /*1ada0*/  @!P1 BRA `(.L_x_3887) ;  /* 0xfffffffc00f09947 */ /* 0x002fea000383ffff */
[----:B------:R-:W-:Y:S05]  /*1adb0*/  BRA `(.L_x_4090) ;  /* 0xfffffee400847947 */ /* 0x000fea000383ffff */
.L_x_3893:
[----:B0-----:R0:W1:Y:S02]  /*1adc0*/  SYNCS.PHASECHK.TRANS64.TRYWAIT P1, [R14+URZ+0x28c30], R15 ;  /* 0x028c300f0e0075a7 */ /* 0x001064000802017f */
[----:B-1----:R-:W-:Y:S05]  /*1add0*/  @!P1 NANOSLEEP.SYNCS 0x989680 ;  /* 0x009896800000995d */ /* 0x002fea0003900000 */
[----:B------:R-:W1:Y:S02]  /*1ade0*/  @!P1 SYNCS.PHASECHK.TRANS64 P1, [R14+URZ+0x28c30], R15 ;  /* 0x028c300f0e0095a7 */ /* 0x000e64000802007f */
[----:B-1----:R-:W-:Y:S05]  /*1adf0*/  @!P1 BRA `(.L_x_3893) ;  /* 0xfffffffc00f09947 */ /* 0x002fea000383ffff */
[----:B------:R-:W-:Y:S05]  /*1ae00*/  BRA `(.L_x_3892) ;  /* 0xfffffef000b87947 */ /* 0x000fea000383ffff */
.L_x_3899:
[----:B--2---:R2:W3:Y:S02]  /*1ae10*/  SYNCS.PHASECHK.TRANS64.TRYWAIT P1, [R14+URZ+0x28c50], R15 ;  /* 0x028c500f0e0075a7 */ /* 0x0044e4000802017f */
[----:B---3--:R-:W-:Y:S05]  /*1ae20*/  @!P1 NANOSLEEP.SYNCS 0x989680 ;  /* 0x009896800000995d */ /* 0x008fea0003900000 */
[----:B------:R-:W3:Y:S02]  /*1ae30*/  @!P1 SYNCS.PHASECHK.TRANS64 P1, [R14+URZ+0x28c50], R15 ;  /* 0x028c500f0e0095a7 */ /* 0x000ee4000802007f */
[----:B---3--:R-:W-:Y:S05]  /*1ae40*/  @!P1 BRA `(.L_x_3899) ;  /* 0xfffffffc00f09947 */ /* 0x008fea000383ffff */
[----:B------:R-:W-:Y:S05]  /*1ae50*/  BRA `(.L_x_3898) ;  /* 0xffffff0000f07947 */ /* 0x000fea000383ffff */
.L_x_3907:
[----:B-1----:R1:W2:Y:S02]  /*1ae60*/  SYNCS.PHASECHK.TRANS64.TRYWAIT P2, [R21+URZ+0x28c30], R14 ;  /* 0x028c300e150075a7 */ /* 0x0022a4000804017f */
[----:B--2---:R-:W-:Y:S05]  /*1ae70*/  @!P2 NANOSLEEP.SYNCS 0x989680 ;  /* 0x009896800000a95d */ /* 0x004fea0003900000 */
[----:B------:R-:W2:Y:S02]  /*1ae80*/  @!P2 SYNCS.PHASECHK.TRANS64 P2, [R21+URZ+0x28c30], R14 ;  /* 0x028c300e1500a5a7 */ /* 0x000ea4000804007f */
[----:B--2---:R-:W-:Y:S05]  /*1ae90*/  @!P2 BRA `(.L_x_3907) ;  /* 0xfffffffc00f0a947 */ /* 0x004fea000383ffff */
[----:B------:R-:W-:Y:S05]  /*1aea0*/  BRA `(.L_x_3906) ;  /* 0xffffff08000c7947 */ /* 0x000fea000383ffff */
.L_x_3913:
[----:B----4-:R4:W0:Y:S02]  /*1aeb0*/  SYNCS.PHASECHK.TRANS64.TRYWAIT P2, [R21+URZ+0x28c50], R14 ;  /* 0x028c500e150075a7 */ /* 0x010824000804017f */
[----:B0-----:R-:W-:Y:S05]  /*1aec0*/  @!P2 NANOSLEEP.SYNCS 0x989680 ;  /* 0x009896800000a95d */ /* 0x001fea0003900000 */
[----:B------:R-:W0:Y:S02]  /*1aed0*/  @!P2 SYNCS.PHASECHK.TRANS64 P2, [R21+URZ+0x28c50], R14 ;  /* 0x028c500e1500a5a7 */ /* 0x000e24000804007f */
[----:B0-----:R-:W-:Y:S05]  /*1aee0*/  @!P2 BRA `(.L_x_3913) ;  /* 0xfffffffc00f0a947 */ /* 0x001fea000383ffff */
[----:B------:R-:W-:Y:S05]  /*1aef0*/  BRA `(.L_x_3912) ;  /* 0xffffff1c00687947 */ /* 0x000fea000383ffff */
.L_x_3947:
        /* <DEDUP_REMOVED lines=11> */
.L_x_4092:
[----:B------:R-:W-:Y:S05]  /*1afb0*/  BSYNC B1 ;  /* 0x0000000000017941 */ /* 0x000fea0003800000 */
.L_x_4091:
[----:B------:R-:W-:Y:S05]  /*1afc0*/  BRA `(.L_x_4093) ;  /* 0xffffff9000987947 */ /* 0x000fea000383ffff */
.L_x_3949:
[----:B------:R-:W-:Y:S01]  /*1afd0*/  BSSY B1, `(.L_x_4094) ;  /* 0x0000006000017945 */ /* 0x000fe20003800000 */
[----:B------:R-:W-:-:S07]  /*1afe0*/  IMAD.MOV.U32 R15, RZ, RZ, -0x1 ;  /* 0xffffffffff0f7424 */ /* 0x000fce00078e00ff */
[----:B0-----:R-:W-:Y:S05]  /*1aff0*/  WARPSYNC.COLLECTIVE R15, `(.L_x_4095) ;  /* 0x000000000f0c7348 */ /* 0x001fea0003c00000 */
[----:B------:R-:W-:Y:S02]  /*1b000*/  ELECT P6, UR62, PT ;  /* 0x00000000003e782f */ /* 0x000fe400038c0000 */
[----:B------:R-:W-:Y:S01]  /*1b010*/  MOV R14, UR62 ;  /* 0x0000003e000e7c02 */ /* 0x000fe20008000f00 */
[----:B0-----:R-:W-:Y:S10]  /*1b020*/  ENDCOLLECTIVE ;  /* 0x000000000000791b */ /* 0x001ff40003800000 */
.L_x_4095:
[----:B------:R-:W-:Y:S05]  /*1b030*/  BSYNC B1 ;  /* 0x0000000000017941 */ /* 0x000fea0003800000 */
.L_x_4094:
[----:B------:R-:W-:Y:S05]  /*1b040*/  BRA `(.L_x_3948) ;  /* 0xffffff9000907947 */ /* 0x000fea000383ffff */
.L_x_3951:
[----:B0-----:R0:W1:Y:S02]  /*1b050*/  SYNCS.PHASECHK.TRANS64.TRYWAIT P0, [R17+URZ+0x28c20], R3 ;  /* 0x028c2003110075a7 */ /* 0x001064000800017f */
[----:B-1----:R-:W-:Y:S05]  /*1b060*/  @!P0 NANOSLEEP.SYNCS 0x989680 ;  /* 0x009896800000895d */ /* 0x002fea0003900000 */
[----:B------:R-:W1:Y:S02]  /*1b070*/  @!P0 SYNCS.PHASECHK.TRANS64 P0, [R17+URZ+0x28c20], R3 ;  /* 0x028c2003110085a7 */ /* 0x000e64000800007f */
[----:B-1----:R-:W-:Y:S05]  /*1b080*/  @!P0 BRA `(.L_x_3951) ;  /* 0xfffffffc00f08947 */ /* 0x002fea000383ffff */
[----:B------:R-:W-:Y:S05]  /*1b090*/  BRA `(.L_x_4096) ;  /* 0xffffff9000a07947 */ /* 0x000fea000383ffff */
.L_x_3955:
[----:B0-----:R0:W1:Y:S02]  /*1b0a0*/  SYNCS.PHASECHK.TRANS64.TRYWAIT P0, [R3+URZ+0x28ca0], R8 ;  /* 0x028ca008030075a7 */ /* 0x001064000800017f */
[----:B-1----:R-:W-:Y:S05]  /*1b0b0*/  @!P0 NANOSLEEP.SYNCS 0x989680 ;  /* 0x009896800000895d */ /* 0x002fea0003900000 */
[----:B------:R-:W1:Y:S02]  /*1b0c0*/  @!P0 SYNCS.PHASECHK.TRANS64 P0, [R3+URZ+0x28ca0], R8 ;  /* 0x028ca008030085a7 */ /* 0x000e64000800007f */
[----:B-1----:R-:W-:Y:S05]  /*1b0d0*/  @!P0 BRA `(.L_x_3955) ;  /* 0xfffffffc00f08947 */ /* 0x002fea000383ffff */
[----:B------:R-:W-:Y:S05]  /*1b0e0*/  BRA `(.L_x_4097) ;  /* 0xffffff9000b87947 */ /* 0x000fea000383ffff */
.L_x_3960:
[----:B-1----:R1:W2:Y:S02]  /*1b0f0*/  SYNCS.PHASECHK.TRANS64.TRYWAIT P0, [R3+URZ+0x28cc0], R8 ;  /* 0x028cc008030075a7 */ /* 0x0022a4000800017f */
[----:B--2---:R-:W-:Y:S05]  /*1b100*/  @!P0 NANOSLEEP.SYNCS 0x989680 ;  /* 0x009896800000895d */ /* 0x004fea0003900000 */
[----:B------:R-:W2:Y:S02]  /*1b110*/  @!P0 SYNCS.PHASECHK.TRANS64 P0, [R3+URZ+0x28cc0], R8 ;  /* 0x028cc008030085a7 */ /* 0x000ea4000800007f */
[----:B--2---:R-:W-:Y:S05]  /*1b120*/  @!P0 BRA `(.L_x_3960) ;  /* 0xfffffffc00f08947 */ /* 0x004fea000383ffff */
[----:B------:R-:W-:Y:S05]  /*1b130*/  BRA `(.L_x_4098) ;  /* 0xffffff9400347947 */ /* 0x000fea000383ffff */
.L_x_3974:
[----:B0-----:R0:W1:Y:S02]  /*1b140*/  SYNCS.PHASECHK.TRANS64.TRYWAIT P2, [R8+URZ+0x28ca0], R2 ;  /* 0x028ca002080075a7 */ /* 0x001064000804017f */
[----:B-1----:R-:W-:Y:S05]  /*1b150*/  @!P2 NANOSLEEP.SYNCS 0x989680 ;  /* 0x009896800000a95d */ /* 0x002fea0003900000 */
[----:B------:R-:W1:Y:S02]  /*1b160*/  @!P2 SYNCS.PHASECHK.TRANS64 P2, [R8+URZ+0x28ca0], R2 ;  /* 0x028ca0020800a5a7 */ /* 0x000e64000804007f */
[----:B-1----:R-:W-:Y:S05]  /*1b170*/  @!P2 BRA `(.L_x_3974) ;  /* 0xfffffffc00f0a947 */ /* 0x002fea000383ffff */
[----:B------:R-:W-:Y:S05]  /*1b180*/  BRA `(.L_x_4099) ;  /* 0xffffff9c00987947 */ /* 0x000fea000383ffff */
.L_x_3979:
[----:B-1----:R1:W2:Y:S02]  /*1b190*/  SYNCS.PHASECHK.TRANS64.TRYWAIT P2, [R8+URZ+0x28cc0], R2 ;  /* 0x028cc002080075a7 */ /* 0x0022a4000804017f */
[----:B--2---:R-:W-:Y:S05]  /*1b1a0*/  @!P2 NANOSLEEP.SYNCS 0x989680 ;  /* 0x009896800000a95d */ /* 0x004fea0003900000 */
[----:B------:R-:W2:Y:S02]  /*1b1b0*/  @!P2 SYNCS.PHASECHK.TRANS64 P2, [R8+URZ+0x28cc0], R2 ;  /* 0x028cc0020800a5a7 */ /* 0x000ea4000804007f */
[----:B--2---:R-:W-:Y:S05]  /*1b1c0*/  @!P2 BRA `(.L_x_3979) ;  /* 0xfffffffc00f0a947 */ /* 0x004fea000383ffff */
[----:B------:R-:W-:Y:S05]  /*1b1d0*/  BRA `(.L_x_4100) ;  /* 0xffffffa000107947 */ /* 0x000fea000383ffff */
.L_x_4001:
        /* <DEDUP_REMOVED lines=11> */
.L_x_4102:
[----:B------:R-:W-:Y:S05]  /*1b290*/  BSYNC B0 ;  /* 0x0000000000007941 */ /* 0x000fea0003800000 */
.L_x_4101:
[----:B------:R-:W-:Y:S05]  /*1b2a0*/  BRA `(.L_x_4103) ;  /* 0xffffffb400a07947 */ /* 0x000fea000383ffff */
.L_x_4004:
[----:B0-----:R0:W1:Y:S02]  /*1b2b0*/  SYNCS.PHASECHK.TRANS64.TRYWAIT P0, [R30+URZ+0x28c40], R0 ;  /* 0x028c40001e0075a7 */ /* 0x001064000800017f */
[----:B-1----:R-:W-:Y:S05]  /*1b2c0*/  @!P0 NANOSLEEP.SYNCS 0x989680 ;  /* 0x009896800000895d */ /* 0x002fea0003900000 */
[----:B------:R-:W1:Y:S02]  /*1b2d0*/  @!P0 SYNCS.PHASECHK.TRANS64 P0, [R30+URZ+0x28c40], R0 ;  /* 0x028c40001e0085a7 */ /* 0x000e64000800007f */
[----:B-1----:R-:W-:Y:S05]  /*1b2e0*/  @!P0 BRA `(.L_x_4004) ;  /* 0xfffffffc00f08947 */ /* 0x002fea000383ffff */
[----:B------:R-:W-:Y:S05]  /*1b2f0*/  BRA `(.L_x_4104) ;  /* 0xffffffb400d87947 */ /* 0x000fea000383ffff */
.L_x_4005:
        /* <DEDUP_REMOVED lines=8> */
.L_x_4106:
[----:B------:R-:W-:Y:S05]  /*1b380*/  BSYNC B0 ;  /* 0x0000000000007941 */ /* 0x000fea0003800000 */
.L_x_4105:
        /* <DEDUP_REMOVED lines=9> */
.L_x_4107:
[----:B------:R-:W-:Y:S02]  /*1b420*/  IMAD.MOV.U32 R13, RZ, RZ, R5 ;  /* 0x000000ffff0d7224 */ /* 0x000fe400078e0005 */
[----:B------:R-:W-:Y:S02]  /*1b430*/  IMAD.MOV.U32 R12, RZ, RZ, 0x1 ;  /* 0x00000001ff0c7424 */ /* 0x000fe400078e00ff */
[----:B------:R-:W-:-:S07]  /*1b440*/  IMAD.MOV.U32 R3, RZ, RZ, R14 ;  /* 0x000000ffff037224 */ /* 0x000fce00078e000e */
[----:B------:R-:W-:Y:S05]  /*1b450*/  WARPSYNC.COLLECTIVE R15, `(.L_x_4108) ;  /* 0x000000000f087348 */ /* 0x000fea0003c00000 */
[----:B------:R0:W1:Y:S02]  /*1b460*/  SHFL.IDX P6, R14, R13, R12, R11 ;  /* 0x0000000c0d0e7389 */ /* 0x00006400000c000b */
[----:B01----:R-:W-:Y:S01]  /*1b470*/  ENDCOLLECTIVE ;  /* 0x000000000000791b */ /* 0x003fe20003800000 */
.L_x_4108:
        /* <DEDUP_REMOVED lines=15> */
.L_x_4109:
[----:B------:R-:W-:Y:S02]  /*1b570*/  @P0 IMAD R6, R4, 0x2, R17 ;  /* 0x0000000204060824 */ /* 0x000fe400078e0211 */
[----:B------:R-:W-:Y:S02]  /*1b580*/  IMAD.MOV.U32 R13, RZ, RZ, R5 ;  /* 0x000000ffff0d7224 */ /* 0x000fe400078e0005 */
[----:B------:R-:W-:Y:S02]  /*1b590*/  IMAD.MOV.U32 R12, RZ, RZ, 0x2 ;  /* 0x00000002ff0c7424 */ /* 0x000fe400078e00ff */
[----:B------:R-:W-:-:S07]  /*1b5a0*/  IMAD.MOV.U32 R3, RZ, RZ, R14 ;  /* 0x000000ffff037224 */ /* 0x000fce00078e000e */
[----:B------:R-:W-:Y:S05]  /*1b5b0*/  WARPSYNC.COLLECTIVE R15, `(.L_x_4110) ;  /* 0x000000000f087348 */ /* 0x000fea0003c00000 */
[----:B------:R0:W1:Y:S02]  /*1b5c0*/  SHFL.IDX P6, R14, R13, R12, R11 ;  /* 0x0000000c0d0e7389 */ /* 0x00006400000c000b */
[----:B01----:R-:W-:Y:S01]  /*1b5d0*/  ENDCOLLECTIVE ;  /* 0x000000000000791b */ /* 0x003fe20003800000 */
.L_x_4110:
        /* <DEDUP_REMOVED lines=15> */
.L_x_4111:
[----:B------:R-:W-:Y:S02]  /*1b6d0*/  @P0 IMAD R6, R4, 0x2, R17 ;  /* 0x0000000204060824 */ /* 0x000fe400078e0211 */
[----:B------:R-:W-:Y:S02]  /*1b6e0*/  IMAD.MOV.U32 R13, RZ, RZ, R5 ;  /* 0x000000ffff0d7224 */ /* 0x000fe400078e0005 */
[----:B------:R-:W-:Y:S02]  /*1b6f0*/  IMAD.MOV.U32 R12, RZ, RZ, 0x3 ;  /* 0x00000003ff0c7424 */ /* 0x000fe400078e00ff */
[----:B------:R-:W-:-:S07]  /*1b700*/  IMAD.MOV.U32 R3, RZ, RZ, R14 ;  /* 0x000000ffff037224 */ /* 0x000fce00078e000e */
[----:B------:R-:W-:Y:S05]  /*1b710*/  WARPSYNC.COLLECTIVE R15, `(.L_x_4112) ;  /* 0x000000000f087348 */ /* 0x000fea0003c00000 */
[----:B------:R0:W1:Y:S02]  /*1b720*/  SHFL.IDX P6, R14, R13, R12, R11 ;  /* 0x0000000c0d0e7389 */ /* 0x00006400000c000b */
[----:B01----:R-:W-:Y:S01]  /*1b730*/  ENDCOLLECTIVE ;  /* 0x000000000000791b */ /* 0x003fe20003800000 */
.L_x_4112:
        /* <DEDUP_REMOVED lines=10> */
.L_x_4113:
[----:B------:R-:W-:Y:S01]  /*1b7e0*/  @!PT LDS RZ, [RZ] ;  /* 0x00000000fffff984 */ /* 0x000fe20000000800 */
[----:B------:R-:W-:Y:S01]  /*1b7f0*/  @!PT LDS RZ, [RZ] ;  /* 0x00000000fffff984 */ /* 0x000fe20000000800 */
[----:B------:R-:W-:Y:S01]  /*1b800*/  @!PT LDS RZ, [RZ] ;  /* 0x00000000fffff984 */ /* 0x000fe20000000800 */
[----:B------:R0:W-:Y:S01]  /*1b810*/  @P0 LDGSTS.E.BYPASS.LTC128B.128 [R6+0x23400], desc[UR42][R2.64], !P2 ;  /* 0x2340000002060fae */ /* 0x0001e2000d101d6a */
[----:B------:R-:W-:Y:S01]  /*1b820*/  IMAD.MOV.U32 R0, RZ, RZ, R14 ;  /* 0x000000ffff007224 */ /* 0x000fe200078e000e */
[----:B------:R-:W-:Y:S06]  /*1b830*/  BRA `(.L_x_4114) ;  /* 0xffffffb4007c7947 */ /* 0x000fec000383ffff */
.L_x_4010:
        /* <DEDUP_REMOVED lines=9> */
.L_x_4115:
[C---:B------:R-:W-:Y:S01]  /*1b8d0*/  VIADD R6, R25.reuse, 0x10 ;  /* 0x0000001019067836 */ /* 0x040fe20000000000 */
[----:B------:R-:W-:Y:S01]  /*1b8e0*/  ISETP.GE.AND P0, PT, R25, R3, PT ;  /* 0x000000031900720c */ /* 0x000fe20003f06270 */
[----:B------:R-:W-:Y:S02]  /*1b8f0*/  IMAD.MOV.U32 R13, RZ, RZ, R0 ;  /* 0x000000ffff0d7224 */ /* 0x000fe400078e0000 */
[----:B------:R-:W-:-:S10]  /*1b900*/  IMAD.MOV.U32 R4, RZ, RZ, R14 ;  /* 0x000000ffff047224 */ /* 0x000fd400078e000e */
[----:B------:R-:W-:Y:S05]  /*1b910*/  WARPSYNC.COLLECTIVE R15, `(.L_x_4116) ;  /* 0x000000000f087348 */ /* 0x000fea0003c00000 */
[----:B------:R0:W1:Y:S02]  /*1b920*/  SHFL.IDX P6, R14, R13, R12, R11 ;  /* 0x0000000c0d0e7389 */ /* 0x00006400000c000b */
[----:B01----:R-:W-:Y:S01]  /*1b930*/  ENDCOLLECTIVE ;  /* 0x000000000000791b */ /* 0x003fe20003800000 */
.L_x_4116:
[----:B------:R-:W-:Y:S02]  /*1b940*/  IMAD.MOV.U32 R13, RZ, RZ, R2 ;  /* 0x000000ffff0d7224 */ /* 0x000fe400078e0002 */
[----:B------:R-:W-:Y:S02]  /*1b950*/  IMAD.MOV.U32 R12, RZ, RZ, 0x1 ;  /* 0x00000001ff0c7424 */ /* 0x000fe400078e00ff */
[----:B------:R-:W-:-:S07]  /*1b960*/  IMAD.MOV.U32 R5, RZ, RZ, R14 ;  /* 0x000000ffff057224 */ /* 0x000fce00078e000e */
[----:B------:R-:W-:Y:S05]  /*1b970*/  WARPSYNC.COLLECTIVE R15, `(.L_x_4117) ;  /* 0x000000000f087348 */ /* 0x000fea0003c00000 */
[----:B------:R0:W1:Y:S02]  /*1b980*/  SHFL.IDX P6, R14, R13, R12, R11 ;  /* 0x0000000c0d0e7389 */ /* 0x00006400000c000b */
[----:B01----:R-:W-:Y:S01]  /*1b990*/  ENDCOLLECTIVE ;  /* 0x000000000000791b */ /* 0x003fe20003800000 */
.L_x_4117:
        /* <DEDUP_REMOVED lines=15> */
.L_x_4118:
[----:B------:R-:W-:Y:S02]  /*1ba90*/  IMAD.MOV.U32 R13, RZ, RZ, R2 ;  /* 0x000000ffff0d7224 */ /* 0x000fe400078e0002 */
[----:B------:R-:W-:Y:S02]  /*1baa0*/  IMAD.MOV.U32 R12, RZ, RZ, 0x2 ;  /* 0x00000002ff0c7424 */ /* 0x000fe400078e00ff */
[----:B------:R-:W-:-:S07]  /*1bab0*/  IMAD.MOV.U32 R5, RZ, RZ, R14 ;  /* 0x000000ffff057224 */ /* 0x000fce00078e000e */
[----:B------:R-:W-:Y:S05]  /*1bac0*/  WARPSYNC.COLLECTIVE R15, `(.L_x_4119) ;  /* 0x000000000f087348 */ /* 0x000fea0003c00000 */
[----:B------:R0:W1:Y:S02]  /*1bad0*/  SHFL.IDX P6, R14, R13, R12, R11 ;  /* 0x0000000c0d0e7389 */ /* 0x00006400000c000b */
[----:B01----:R-:W-:Y:S01]  /*1bae0*/  ENDCOLLECTIVE ;  /* 0x000000000000791b */ /* 0x003fe20003800000 */
.L_x_4119:
        /* <DEDUP_REMOVED lines=16> */
.L_x_4120:
[----:B------:R-:W-:Y:S02]  /*1bbf0*/  IMAD.MOV.U32 R13, RZ, RZ, R2 ;  /* 0x000000ffff0d7224 */ /* 0x000fe400078e0002 */
[----:B------:R-:W-:Y:S02]  /*1bc00*/  IMAD.MOV.U32 R12, RZ, RZ, 0x3 ;  /* 0x00000003ff0c7424 */ /* 0x000fe400078e00ff */
[----:B------:R-:W-:-:S07]  /*1bc10*/  IMAD.MOV.U32 R5, RZ, RZ, R14 ;  /* 0x000000ffff057224 */ /* 0x000fce00078e000e */
[----:B------:R-:W-:Y:S05]  /*1bc20*/  WARPSYNC.COLLECTIVE R15, `(.L_x_4121) ;  /* 0x000000000f087348 */ /* 0x000fea0003c00000 */
[----:B------:R0:W1:Y:S02]  /*1bc30*/  SHFL.IDX P6, R14, R13, R12, R11 ;  /* 0x0000000c0d0e7389 */ /* 0x00006400000c000b */
[----:B01----:R-:W-:Y:S01]  /*1bc40*/  ENDCOLLECTIVE ;  /* 0x000000000000791b */ /* 0x003fe20003800000 */
.L_x_4121:
        /* <DEDUP_REMOVED lines=10> */
[----:B0-----:R-:W-:-:S07]  /*1bcf0*/  IMAD.MOV.U32 R4, RZ, RZ, R14 ;  /* 0x000000ffff047224 */ /* 0x001fce00078e000e */
[----:B------:R-:W-:Y:S05]  /*1bd00*/  WARPSYNC.COLLECTIVE R15, `(.L_x_4122) ;  /* 0x000000000f087348 */ /* 0x000fea0003c00000 */
[----:B------:R0:W1:Y:S02]  /*1bd10*/  SHFL.IDX P6, R14, R13, R12, R11 ;  /* 0x0000000c0d0e7389 */ /* 0x00006400000c000b */
[----:B01----:R-:W-:Y:S01]  /*1bd20*/  ENDCOLLECTIVE ;  /* 0x000000000000791b */ /* 0x003fe20003800000 */
.L_x_4122:
[----:B------:R-:W-:Y:S01]  /*1bd30*/  IMAD.MOV.U32 R0, RZ, RZ, R14 ;  /* 0x000000ffff007224 */ /* 0x000fe200078e000e */
[----:B------:R-:W-:Y:S06]  /*1bd40*/  BRA `(.L_x_4123) ;  /* 0xffffffb800a47947 */ /* 0x000fec000383ffff */
.L_x_4013:
[----:B0-----:R0:W1:Y:S02]  /*1bd50*/  SYNCS.PHASECHK.TRANS64.TRYWAIT P0, [R17+URZ+0x28c20], R0 ;  /* 0x028c2000110075a7 */ /* 0x001064000800017f */
[----:B-1----:R-:W-:Y:S05]  /*1bd60*/  @!P0 NANOSLEEP.SYNCS 0x989680 ;  /* 0x009896800000895d */ /* 0x002fea0003900000 */
[----:B------:R-:W1:Y:S02]  /*1bd70*/  @!P0 SYNCS.PHASECHK.TRANS64 P0, [R17+URZ+0x28c20], R0 ;  /* 0x028c2000110085a7 */ /* 0x000e64000800007f */
[----:B-1----:R-:W-:Y:S05]  /*1bd80*/  @!P0 BRA `(.L_x_4013) ;  /* 0xfffffffc00f08947 */ /* 0x002fea000383ffff */
[----:B------:R-:W-:Y:S05]  /*1bd90*/  BRA `(.L_x_4124) ;  /* 0xffffffbc00007947 */ /* 0x000fea000383ffff */
.L_x_4016:
[----:B0-----:R0:W1:Y:S02]  /*1bda0*/  SYNCS.PHASECHK.TRANS64.TRYWAIT P0, [R30+URZ+0x28c60], R0 ;  /* 0x028c60001e0075a7 */ /* 0x001064000800017f */
[----:B-1----:R-:W-:Y:S05]  /*1bdb0*/  @!P0 NANOSLEEP.SYNCS 0x989680 ;  /* 0x009896800000895d */ /* 0x002fea0003900000 */
[----:B------:R-:W1:Y:S02]  /*1bdc0*/  @!P0 SYNCS.PHASECHK.TRANS64 P0, [R30+URZ+0x28c60], R0 ;  /* 0x028c60001e0085a7 */ /* 0x000e64000800007f */
[----:B-1----:R-:W-:Y:S05]  /*1bdd0*/  @!P0 BRA `(.L_x_4016) ;  /* 0xfffffffc00f08947 */ /* 0x002fea000383ffff */
[----:B------:R-:W-:Y:S05]  /*1bde0*/  BRA `(.L_x_4125) ;  /* 0xffffffbc00107947 */ /* 0x000fea000383ffff */
.L_x_4017:
        /* <DEDUP_REMOVED lines=8> */
.L_x_4127:
[----:B------:R-:W-:Y:S05]  /*1be70*/  BSYNC B0 ;  /* 0x0000000000007941 */ /* 0x000fea0003800000 */
.L_x_4126:
[----:B------:R0:W5:Y:S01]  /*1be80*/  LDL R8, [R1+0x8] ;  /* 0x0000080001087983 */ /* 0x0001620000100800 */
        /* <DEDUP_REMOVED lines=14> */
.L_x_4128:
        /* <DEDUP_REMOVED lines=40> */
.L_x_4129:
[----:B------:R-:W-:Y:S02]  /*1c1f0*/  IMAD.MOV.U32 R13, RZ, RZ, R5 ;  /* 0x000000ffff0d7224 */ /* 0x000fe400078e0005 */
[----:B------:R-:W-:-:S07]  /*1c200*/  IMAD.MOV.U32 R3, RZ, RZ, R14 ;  /* 0x000000ffff037224 */ /* 0x000fce00078e000e */
[----:B------:R-:W-:Y:S05]  /*1c210*/  WARPSYNC.COLLECTIVE R15, `(.L_x_4130) ;  /* 0x000000000f087348 */ /* 0x000fea0003c00000 */
[----:B------:R0:W1:Y:S02]  /*1c220*/  SHFL.IDX P6, R14, R13, R12, R11 ;  /* 0x0000000c0d0e7389 */ /* 0x00006400000c000b */
[----:B01----:R-:W-:Y:S01]  /*1c230*/  ENDCOLLECTIVE ;  /* 0x000000000000791b */ /* 0x003fe20003800000 */
.L_x_4130:
        /* <DEDUP_REMOVED lines=29> */
.L_x_4131:
[----:B------:R-:W-:Y:S02]  /*1c410*/  IMAD.MOV.U32 R13, RZ, RZ, R5 ;  /* 0x000000ffff0d7224 */ /* 0x000fe400078e0005 */
[----:B------:R-:W-:-:S07]  /*1c420*/  IMAD.MOV.U32 R7, RZ, RZ, R14 ;  /* 0x000000ffff077224 */ /* 0x000fce00078e000e */
[----:B------:R-:W-:Y:S05]  /*1c430*/  WARPSYNC.COLLECTIVE R15, `(.L_x_4132) ;  /* 0x000000000f087348 */ /* 0x000fea0003c00000 */
[----:B------:R0:W1:Y:S02]  /*1c440*/  SHFL.IDX P6, R14, R13, R12, R11 ;  /* 0x0000000c0d0e7389 */ /* 0x00006400000c000b */
[----:B01----:R-:W-:Y:S01]  /*1c450*/  ENDCOLLECTIVE ;  /* 0x000000000000791b */ /* 0x003fe20003800000 */
.L_x_4132:
        /* <DEDUP_REMOVED lines=29> */
.L_x_4133:
[----:B------:R-:W-:Y:S02]  /*1c630*/  IMAD.MOV.U32 R13, RZ, RZ, R5 ;  /* 0x000000ffff0d7224 */ /* 0x000fe400078e0005 */
[----:B------:R-:W-:-:S07]  /*1c640*/  IMAD.MOV.U32 R6, RZ, RZ, R14 ;  /* 0x000000ffff067224 */ /* 0x000fce00078e000e */
[----:B------:R-:W-:Y:S05]  /*1c650*/  WARPSYNC.COLLECTIVE R15, `(.L_x_4134) ;  /* 0x000000000f087348 */ /* 0x000fea0003c00000 */
[----:B------:R0:W1:Y:S02]  /*1c660*/  SHFL.IDX P6, R14, R13, R12, R11 ;  /* 0x0000000c0d0e7389 */ /* 0x00006400000c000b */
[----:B01----:R-:W-:Y:S01]  /*1c670*/  ENDCOLLECTIVE ;  /* 0x000000000000791b */ /* 0x003fe20003800000 */
.L_x_4134:
[----:B------:R-:W-:Y:S01]  /*1c680*/  IMAD.MOV.U32 R2, RZ, RZ, R14 ;  /* 0x000000ffff027224 */ /* 0x000fe200078e000e */
[----:B------:R-:W-:Y:S06]  /*1c690*/  BRA `(.L_x_4135) ;  /* 0xffffffb8009c7947 */ /* 0x000fec000383ffff */
.L_x_4024:
[----:B0-----:R0:W1:Y:S02]  /*1c6a0*/  SYNCS.PHASECHK.TRANS64.TRYWAIT P0, [R6+URZ+0x28c40], R20 ;  /* 0x028c4014060075a7 */ /* 0x001064000800017f */
[----:B-1----:R-:W-:Y:S05]  /*1c6b0*/  @!P0 NANOSLEEP.SYNCS 0x989680 ;  /* 0x009896800000895d */ /* 0x002fea0003900000 */
[----:B------:R-:W1:Y:S02]  /*1c6c0*/  @!P0 SYNCS.PHASECHK.TRANS64 P0, [R6+URZ+0x28c40], R20 ;  /* 0x028c4014060085a7 */ /* 0x000e64000800007f */
[----:B-1----:R-:W-:Y:S05]  /*1c6d0*/  @!P0 BRA `(.L_x_4024) ;  /* 0xfffffffc00f08947 */ /* 0x002fea000383ffff */
[----:B------:R-:W-:Y:S05]  /*1c6e0*/  BRA `(.L_x_4136) ;  /* 0xffffffc0002c7947 */ /* 0x000fea000383ffff */
.L_x_4025:
        /* <DEDUP_REMOVED lines=8> */
.L_x_4138:
[----:B------:R-:W-:Y:S05]  /*1c770*/  BSYNC B1 ;  /* 0x0000000000017941 */ /* 0x000fea0003800000 */
.L_x_4137:
        /* <DEDUP_REMOVED lines=9> */
.L_x_4139:
[----:B------:R-:W-:Y:S02]  /*1c810*/  IMAD.MOV.U32 R13, RZ, RZ, R25 ;  /* 0x000000ffff0d7224 */ /* 0x000fe400078e0019 */
[----:B------:R-:W-:Y:S02]  /*1c820*/  IMAD.MOV.U32 R12, RZ, RZ, 0x1 ;  /* 0x00000001ff0c7424 */ /* 0x000fe400078e00ff */
[----:B------:R-:W-:-:S07]  /*1c830*/  IMAD.MOV.U32 R2, RZ, RZ, R14 ;  /* 0x000000ffff027224 */ /* 0x000fce00078e000e */
[----:B------:R-:W-:Y:S05]  /*1c840*/  WARPSYNC.COLLECTIVE R15, `(.L_x_4140) ;  /* 0x000000000f087348 */ /* 0x000fea0003c00000 */
[----:B------:R0:W1:Y:S02]  /*1c850*/  SHFL.IDX P6, R14, R13, R12, R11 ;  /* 0x0000000c0d0e7389 */ /* 0x00006400000c000b */
[----:B01----:R-:W-:Y:S01]  /*1c860*/  ENDCOLLECTIVE ;  /* 0x000000000000791b */ /* 0x003fe20003800000 */
.L_x_4140:
        /* <DEDUP_REMOVED lines=11> */
.L_x_4141:
[----:B------:R-:W-:Y:S02]  /*1c920*/  IMAD.MOV.U32 R13, RZ, RZ, R25 ;  /* 0x000000ffff0d7224 */ /* 0x000fe400078e0019 */
[----:B------:R-:W-:Y:S02]  /*1c930*/  IMAD.MOV.U32 R12, RZ, RZ, 0x2 ;  /* 0x00000002ff0c7424 */ /* 0x000fe400078e00ff */
[----:B------:R-:W-:-:S07]  /*1c940*/  IMAD.MOV.U32 R2, RZ, RZ, R14 ;  /* 0x000000ffff027224 */ /* 0x000fce00078e000e */
[----:B------:R-:W-:Y:S05]  /*1c950*/  WARPSYNC.COLLECTIVE R15, `(.L_x_4142) ;  /* 0x000000000f087348 */ /* 0x000fea0003c00000 */
[----:B------:R0:W1:Y:S02]  /*1c960*/  SHFL.IDX P6, R14, R13, R12, R11 ;  /* 0x0000000c0d0e7389 */ /* 0x00006400000c000b */
[----:B01----:R-:W-:Y:S01]  /*1c970*/  ENDCOLLECTIVE ;  /* 0x000000000000791b */ /* 0x003fe20003800000 */
.L_x_4142:
        /* <DEDUP_REMOVED lines=11> */
.L_x_4143:
[----:B------:R-:W-:Y:S02]  /*1ca30*/  IMAD.MOV.U32 R13, RZ, RZ, R25 ;  /* 0x000000ffff0d7224 */ /* 0x000fe400078e0019 */
[----:B------:R-:W-:Y:S02]  /*1ca40*/  IMAD.MOV.U32 R12, RZ, RZ, 0x3 ;  /* 0x00000003ff0c7424 */ /* 0x000fe400078e00ff */
[----:B------:R-:W-:-:S07]  /*1ca50*/  IMAD.MOV.U32 R2, RZ, RZ, R14 ;  /* 0x000000ffff027224 */ /* 0x000fce00078e000e */
[----:B------:R-:W-:Y:S05]  /*1ca60*/  WARPSYNC.COLLECTIVE R15, `(.L_x_4144) ;  /* 0x000000000f087348 */ /* 0x000fea0003c00000 */
[----:B------:R0:W1:Y:S02]  /*1ca70*/  SHFL.IDX P6, R14, R13, R12, R11 ;  /* 0x0000000c0d0e7389 */ /* 0x00006400000c000b */
[----:B01----:R-:W-:Y:S01]  /*1ca80*/  ENDCOLLECTIVE ;  /* 0x000000000000791b */ /* 0x003fe20003800000 */
.L_x_4144:
        /* <DEDUP_REMOVED lines=11> */
.L_x_4145:
[----:B------:R-:W-:Y:S01]  /*1cb40*/  IMAD.MOV.U32 R2, RZ, RZ, R14 ;  /* 0x000000ffff027224 */ /* 0x000fe200078e000e */
[----:B------:R-:W-:Y:S06]  /*1cb50*/  BRA `(.L_x_4146) ;  /* 0xffffffbc00b47947 */ /* 0x000fec000383ffff */
.L_x_4030:
[----:B---3--:R3:W4:Y:S02]  /*1cb60*/  SYNCS.PHASECHK.TRANS64.TRYWAIT P0, [R6+URZ+0x28c60], R20 ;  /* 0x028c6014060075a7 */ /* 0x008724000800017f */
[----:B----4-:R-:W-:Y:S05]  /*1cb70*/  @!P0 NANOSLEEP.SYNCS 0x989680 ;  /* 0x009896800000895d */ /* 0x010fea0003900000 */
[----:B------:R-:W4:Y:S02]  /*1cb80*/  @!P0 SYNCS.PHASECHK.TRANS64 P0, [R6+URZ+0x28c60], R20 ;  /* 0x028c6014060085a7 */ /* 0x000f24000800007f */
[----:B----4-:R-:W-:Y:S05]  /*1cb90*/  @!P0 BRA `(.L_x_4030) ;  /* 0xfffffffc00f08947 */ /* 0x010fea000383ffff */
[----:B------:R-:W-:Y:S05]  /*1cba0*/  BRA `(.L_x_4147) ;  /* 0xffffffc000047947 */ /* 0x000fea000383ffff */
.L_x_4031:
[----:B------:R-:W-:Y:S01]  /*1cbb0*/  BSSY B1, `(.L_x_4148) ;  /* 0x0000008000017945 */ /* 0x000fe20003800000 */
[----:B------:R-:W-:Y:S02]  /*1cbc0*/  IMAD.MOV.U32 R13, RZ, RZ, R10 ;  /* 0x000000ffff0d7224 */ /* 0x000fe400078e000a */
[----:B------:R-:W-:Y:S02]  /*1cbd0*/  IMAD.MOV.U32 R12, RZ, RZ, RZ ;  /* 0x000000ffff0c7224 */ /* 0x000fe400078e00ff */
[----:B------:R-:W-:Y:S02]  /*1cbe0*/  IMAD.MOV.U32 R11, RZ, RZ, 0x181f ;  /* 0x0000181fff0b7424 */ /* 0x000fe400078e00ff */
[----:B------:R-:W-:-:S07]  /*1cbf0*/  IMAD.MOV.U32 R15, RZ, RZ, -0x1 ;  /* 0xffffffffff0f7424 */ /* 0x000fce00078e00ff */
[----:B0-23--:R-:W-:Y:S05]  /*1cc00*/  WARPSYNC.COLLECTIVE R15, `(.L_x_4149) ;  /* 0x000000000f087348 */ /* 0x00dfea0003c00000 */
[----:B------:R1:W4:Y:S02]  /*1cc10*/  SHFL.IDX P6, R14, R13, R12, R11 ;  /* 0x0000000c0d0e7389 */ /* 0x00032400000c000b */
[----:B01234-:R-:W-:Y:S01]  /*1cc20*/  ENDCOLLECTIVE ;  /* 0x000000000000791b */ /* 0x01ffe20003800000 */
.L_x_4149:
[----:B------:R-:W-:Y:S05]  /*1cc30*/  BSYNC B1 ;  /* 0x0000000000017941 */ /* 0x000fea0003800000 */
.L_x_4148:
        /* <DEDUP_REMOVED lines=13> */
.L_x_4150:
        /* <DEDUP_REMOVED lines=17> */
.L_x_4151:
        /* <DEDUP_REMOVED lines=16> */
.L_x_4152:
        /* <DEDUP_REMOVED lines=19> */
.L_x_4153:
        /* <DEDUP_REMOVED lines=14> */
.L_x_4154:
        /* <DEDUP_REMOVED lines=16> */
.L_x_4155:
        /* <DEDUP_REMOVED lines=14> */
.L_x_4156:
[----:B------:R-:W-:Y:S05]  /*1d310*/  BRA `(.L_x_4157) ;  /* 0xffffffbc00687947 */ /* 0x000fea000383ffff */
.L_x_4039:
        /* <DEDUP_REMOVED lines=8> */
.L_x_4159:
[----:B------:R-:W-:Y:S05]  /*1d3a0*/  BSYNC B0 ;  /* 0x0000000000007941 */ /* 0x000fea0003800000 */
.L_x_4158:
        /* <DEDUP_REMOVED lines=9> */
.L_x_4160:
        /* <DEDUP_REMOVED lines=24> */
.L_x_4161:
[----:B------:R-:W-:Y:S01]  /*1d5c0*/  IMAD.MOV.U32 R12, RZ, RZ, 0x2 ;  /* 0x00000002ff0c7424 */ /* 0x000fe200078e00ff */
[----:B------:R-:W-:-:S05]  /*1d5d0*/  SEL R14, R14, RZ, P1 ;  /* 0x000000ff0e0e7207 */ /* 0x000fca0000800000 */
[----:B------:R-:W-:-:S04]  /*1d5e0*/  IMAD.IADD R5, R13, 0x1, R14 ;  /* 0x000000010d057824 */ /* 0x000fc800078e020e */
[----:B------:R-:W-:-:S07]  /*1d5f0*/  IMAD.MOV.U32 R13, RZ, RZ, R5 ;  /* 0x000000ffff0d7224 */ /* 0x000fce00078e0005 */
[----:B------:R-:W-:Y:S05]  /*1d600*/  WARPSYNC.COLLECTIVE R15, `(.L_x_4162) ;  /* 0x000000000f087348 */ /* 0x000fea0003c00000 */
[----:B------:R0:W1:Y:S02]  /*1d610*/  SHFL.UP P6, R14, R13, R12, R11 ;  /* 0x0400000c0d0e7389 */ /* 0x00006400000c000b */
[----:B01----:R-:W-:Y:S01]  /*1d620*/  ENDCOLLECTIVE ;  /* 0x000000000000791b */ /* 0x003fe20003800000 */
.L_x_4162:
[----:B------:R-:W-:Y:S01]  /*1d630*/  IMAD.MOV.U32 R12, RZ, RZ, 0x4 ;  /* 0x00000004ff0c7424 */ /* 0x000fe200078e00ff */
[----:B------:R-:W-:-:S05]  /*1d640*/  SEL R2, R14, RZ, P2 ;  /* 0x000000ff0e027207 */ /* 0x000fca0001000000 */
[----:B------:R-:W-:-:S04]  /*1d650*/  IMAD.IADD R2, R5, 0x1, R2 ;  /* 0x0000000105027824 */ /* 0x000fc800078e0202 */
[----:B------:R-:W-:-:S07]  /*1d660*/  IMAD.MOV.U32 R13, RZ, RZ, R2 ;  /* 0x000000ffff0d7224 */ /* 0x000fce00078e0002 */
[----:B------:R-:W-:Y:S05]  /*1d670*/  WARPSYNC.COLLECTIVE R15, `(.L_x_4163) ;  /* 0x000000000f087348 */ /* 0x000fea0003c00000 */
[----:B------:R0:W1:Y:S02]  /*1d680*/  SHFL.UP P6, R14, R13, R12, R11 ;  /* 0x0400000c0d0e7389 */ /* 0x00006400000c000b */
[----:B01----:R-:W-:Y:S01]  /*1d690*/  ENDCOLLECTIVE ;  /* 0x000000000000791b */ /* 0x003fe20003800000 */
.L_x_4163:
[----:B------:R-:W-:Y:S01]  /*1d6a0*/  IMAD.MOV.U32 R12, RZ, RZ, 0x8 ;  /* 0x00000008ff0c7424 */ /* 0x000fe200078e00ff */
[----:B------:R-:W-:-:S05]  /*1d6b0*/  SEL R3, R14, RZ, P3 ;  /* 0x000000ff0e037207 */ /* 0x000fca0001800000 */
[----:B------:R-:W-:-:S04]  /*1d6c0*/  IMAD.IADD R8, R2, 0x1, R3 ;  /* 0x0000000102087824 */ /* 0x000fc800078e0203 */
[----:B------:R-:W-:-:S07]  /*1d6d0*/  IMAD.MOV.U32 R13, RZ, RZ, R8 ;  /* 0x000000ffff0d7224 */ /* 0x000fce00078e0008 */
[----:B------:R-:W-:Y:S05]  /*1d6e0*/  WARPSYNC.COLLECTIVE R15, `(.L_x_4164) ;  /* 0x000000000f087348 */ /* 0x000fea0003c00000 */
[----:B------:R0:W1:Y:S02]  /*1d6f0*/  SHFL.UP P6, R14, R13, R12, R11 ;  /* 0x0400000c0d0e7389 */ /* 0x00006400000c000b */
[----:B01----:R-:W-:Y:S01]  /*1d700*/  ENDCOLLECTIVE ;  /* 0x000000000000791b */ /* 0x003fe20003800000 */
.L_x_4164:
[----:B------:R-:W-:Y:S01]  /*1d710*/  IMAD.MOV.U32 R12, RZ, RZ, 0x10 ;  /* 0x00000010ff0c7424 */ /* 0x000fe200078e00ff */
[----:B------:R-:W-:-:S05]  /*1d720*/  SEL R5, R14, RZ, P4 ;  /* 0x000000ff0e057207 */ /* 0x000fca0002000000 */
[----:B------:R-:W-:-:S04]  /*1d730*/  IMAD.IADD R5, R8, 0x1, R5 ;  /* 0x0000000108057824 */ /* 0x000fc800078e0205 */
[----:B------:R-:W-:-:S07]  /*1d740*/  IMAD.MOV.U32 R13, RZ, RZ, R5 ;  /* 0x000000ffff0d7224 */ /* 0x000fce00078e0005 */
[----:B------:R-:W-:Y:S05]  /*1d750*/  WARPSYNC.COLLECTIVE R15, `(.L_x_4165) ;  /* 0x000000000f087348 */ /* 0x000fea0003c00000 */
[----:B------:R0:W1:Y:S02]  /*1d760*/  SHFL.UP P6, R14, R13, R12, R11 ;  /* 0x0400000c0d0e7389 */ /* 0x00006400000c000b */
[----:B01----:R-:W-:Y:S01]  /*1d770*/  ENDCOLLECTIVE ;  /* 0x000000000000791b */ /* 0x003fe20003800000 */
.L_x_4165:
        /* <DEDUP_REMOVED lines=8> */
.L_x_4166:
[----:B------:R-:W-:Y:S05]  /*1d800*/  BRA `(.L_x_4167) ;  /* 0xffffffc000007947 */ /* 0x000fea000383ffff */
.L_x_4042:
[----:B------:R-:W-:Y:S01]  /*1d810*/  BSSY B0, `(.L_x_4168) ;  /* 0x0000007000007945 */ /* 0x000fe20003800000 */
[----:B------:R-:W-:Y:S02]  /*1d820*/  IMAD.MOV.U32 R12, RZ, RZ, 0x1 ;  /* 0x00000001ff0c7424 */ /* 0x000fe400078e00ff */
[----:B------:R-:W-:Y:S02]  /*1d830*/  IMAD.MOV.U32 R11, RZ, RZ, RZ ;  /* 0x000000ffff0b7224 */ /* 0x000fe400078e00ff */
[----:B------:R-:W-:-:S07]  /*1d840*/  IMAD.MOV.U32 R15, RZ, RZ, -0x1 ;  /* 0xffffffffff0f7424 */ /* 0x000fce00078e00ff */
[----:B------:R-:W-:Y:S05]  /*1d850*/  WARPSYNC.COLLECTIVE R15, `(.L_x_4169) ;  /* 0x000000000f087348 */ /* 0x000fea0003c00000 */
[----:B------:R0:W1:Y:S02]  /*1d860*/  SHFL.UP P6, R14, R13, R12, R11 ;  /* 0x0400000c0d0e7389 */ /* 0x00006400000c000b */
[----:B01----:R-:W-:Y:S01]  /*1d870*/  ENDCOLLECTIVE ;  /* 0x000000000000791b */ /* 0x003fe20003800000 */
.L_x_4169:
[----:B------:R-:W-:Y:S05]  /*1d880*/  BSYNC B0 ;  /* 0x0000000000007941 */ /* 0x000fea0003800000 */
.L_x_4168:
        /* <DEDUP_REMOVED lines=8> */
.L_x_4170:
[----:B------:R-:W-:Y:S01]  /*1d910*/  IMAD.MOV.U32 R12, RZ, RZ, 0x4 ;  /* 0x00000004ff0c7424 */ /* 0x000fe200078e00ff */
[----:B------:R-:W-:-:S05]  /*1d920*/  SEL R2, R14, RZ, P2 ;  /* 0x000000ff0e027207 */ /* 0x000fca0001000000 */
[----:B------:R-:W-:-:S04]  /*1d930*/  IMAD.IADD R2, R13, 0x1, R2 ;  /* 0x000000010d027824 */ /* 0x000fc800078e0202 */
[----:B------:R-:W-:-:S07]  /*1d940*/  IMAD.MOV.U32 R13, RZ, RZ, R2 ;  /* 0x000000ffff0d7224 */ /* 0x000fce00078e0002 */
[----:B------:R-:W-:Y:S05]  /*1d950*/  WARPSYNC.COLLECTIVE R15, `(.L_x_4171) ;  /* 0x000000000f087348 */ /* 0x000fea0003c00000 */
[----:B------:R0:W1:Y:S02]  /*1d960*/  SHFL.UP P6, R14, R13, R12, R11 ;  /* 0x0400000c0d0e7389 */ /* 0x00006400000c000b */
[----:B01----:R-:W-:Y:S01]  /*1d970*/  ENDCOLLECTIVE ;  /* 0x000000000000791b */ /* 0x003fe20003800000 */
.L_x_4171:
[----:B------:R-:W-:Y:S01]  /*1d980*/  IMAD.MOV.U32 R12, RZ, RZ, 0x8 ;  /* 0x00000008ff0c7424 */ /* 0x000fe200078e00ff */
[----:B------:R-:W-:-:S05]  /*1d990*/  SEL R3, R14, RZ, P3 ;  /* 0x000000ff0e037207 */ /* 0x000fca0001800000 */
[----:B------:R-:W-:-:S04]  /*1d9a0*/  IMAD.IADD R3, R2, 0x1, R3 ;  /* 0x0000000102037824 */ /* 0x000fc800078e0203 */
[----:B------:R-:W-:-:S07]  /*1d9b0*/  IMAD.MOV.U32 R13, RZ, RZ, R3 ;  /* 0x000000ffff0d7224 */ /* 0x000fce00078e0003 */
[----:B------:R-:W-:Y:S05]  /*1d9c0*/  WARPSYNC.COLLECTIVE R15, `(.L_x_4172) ;  /* 0x000000000f087348 */ /* 0x000fea0003c00000 */
[----:B------:R0:W1:Y:S02]  /*1d9d0*/  SHFL.UP P6, R14, R13, R12, R11 ;  /* 0x0400000c0d0e7389 */ /* 0x00006400000c000b */
[----:B01----:R-:W-:Y:S01]  /*1d9e0*/  ENDCOLLECTIVE ;  /* 0x000000000000791b */ /* 0x003fe20003800000 */
.L_x_4172:
[----:B------:R-:W-:Y:S01]  /*1d9f0*/  IMAD.MOV.U32 R12, RZ, RZ, 0x10 ;  /* 0x00000010ff0c7424 */ /* 0x000fe200078e00ff */
[----:B------:R-:W-:-:S05]  /*1da00*/  SEL R14, R14, RZ, P4 ;  /* 0x000000ff0e0e7207 */ /* 0x000fca0002000000 */
[----:B------:R-:W-:-:S04]  /*1da10*/  IMAD.IADD R5, R3, 0x1, R14 ;  /* 0x0000000103057824 */ /* 0x000fc800078e020e */
[----:B------:R-:W-:-:S07]  /*1da20*/  IMAD.MOV.U32 R13, RZ, RZ, R5 ;  /* 0x000000ffff0d7224 */ /* 0x000fce00078e0005 */
[----:B------:R-:W-:Y:S05]  /*1da30*/  WARPSYNC.COLLECTIVE R15, `(.L_x_4173) ;  /* 0x000000000f087348 */ /* 0x000fea0003c00000 */
[----:B------:R0:W1:Y:S02]  /*1da40*/  SHFL.UP P6, R14, R13, R12, R11 ;  /* 0x0400000c0d0e7389 */ /* 0x00006400000c000b */
[----:B01----:R-:W-:Y:S01]  /*1da50*/  ENDCOLLECTIVE ;  /* 0x000000000000791b */ /* 0x003fe20003800000 */
.L_x_4173:
        /* <DEDUP_REMOVED lines=8> */
.L_x_4174:
[----:B------:R-:W-:Y:S05]  /*1dae0*/  BRA `(.L_x_4175) ;  /* 0xffffffbc00ec7947 */ /* 0x000fea000383ffff */
.L_x_4044:
[----:B------:R-:W-:Y:S01]  /*1daf0*/  BSSY B0, `(.L_x_4176) ;  /* 0x0000006000007945 */ /* 0x000fe20003800000 */
[----:B------:R-:W-:Y:S01]  /*1db00*/  PLOP3.LUT P6, PT, P6, PT, PT, 0x8, 0x0 ;  /* 0x000000000000781c */ /* 0x000fe200037ce170 */
[----:B------:R-:W-:-:S12]  /*1db10*/  IMAD.MOV.U32 R15, RZ, RZ, -0x1 ;  /* 0xffffffffff0f7424 */ /* 0x000fd800078e00ff */
[----:B0-----:R-:W-:Y:S05]  /*1db20*/  WARPSYNC.COLLECTIVE R15, `(.L_x_4177) ;  /* 0x000000000f087348 */ /* 0x001fea0003c00000 */
[----:B------:R-:W-:Y:S01]  /*1db30*/  VOTE.ANY R14, PT, P6 ;  /* 0x00000000000e7806 */ /* 0x000fe200030e0100 */
[----:B0-----:R-:W-:Y:S06]  /*1db40*/  ENDCOLLECTIVE ;  /* 0x000000000000791b */ /* 0x001fec0003800000 */
.L_x_4177:
[----:B------:R-:W-:Y:S05]  /*1db50*/  BSYNC B0 ;  /* 0x0000000000007941 */ /* 0x000fea0003800000 */
.L_x_4176:
        /* <DEDUP_REMOVED lines=9> */
.L_x_4178:
[----:B------:R-:W-:Y:S02]  /*1dbf0*/  IMAD.MOV.U32 R13, RZ, RZ, R4 ;  /* 0x000000ffff0d7224 */ /* 0x000fe400078e0004 */
[----:B------:R-:W-:-:S07]  /*1dc00*/  IMAD.MOV.U32 R7, RZ, RZ, R14 ;  /* 0x000000ffff077224 */ /* 0x000fce00078e000e */
[----:B------:R-:W-:Y:S05]  /*1dc10*/  WARPSYNC.COLLECTIVE R15, `(.L_x_4179) ;  /* 0x000000000f087348 */ /* 0x000fea0003c00000 */
[----:B------:R0:W1:Y:S02]  /*1dc20*/  SHFL.IDX P6, R14, R13, R12, R11 ;  /* 0x0000000c0d0e7389 */ /* 0x00006400000c000b */
[----:B01----:R-:W-:Y:S01]  /*1dc30*/  ENDCOLLECTIVE ;  /* 0x000000000000791b */ /* 0x003fe20003800000 */
.L_x_4179:
[----:B------:R-:W-:Y:S01]  /*1dc40*/  IMAD.MOV.U32 R4, RZ, RZ, R14 ;  /* 0x000000ffff047224 */ /* 0x000fe200078e000e */
[----:B------:R-:W-:Y:S06]  /*1dc50*/  BRA `(.L_x_4180) ;  /* 0xffffffbc00cc7947 */ /* 0x000fec000383ffff */
.L_x_4046:
[----:B------:R-:W-:Y:S01]  /*1dc60*/  BSSY B0, `(.L_x_4181) ;  /* 0x0000007000007945 */ /* 0x000fe20003800000 */
[----:B------:R-:W-:Y:S02]  /*1dc70*/  IMAD.MOV.U32 R13, RZ, RZ, R3 ;  /* 0x000000ffff0d7224 */ /* 0x000fe400078e0003 */
[----:B------:R-:W-:Y:S02]  /*1dc80*/  IMAD.MOV.U32 R11, RZ, RZ, 0x1f ;  /* 0x0000001fff0b7424 */ /* 0x000fe400078e00ff */
[----:B------:R-:W-:-:S07]  /*1dc90*/  IMAD.MOV.U32 R15, RZ, RZ, -0x1 ;  /* 0xffffffffff0f7424 */ /* 0x000fce00078e00ff */
[----:B0123--:R-:W-:Y:S05]  /*1dca0*/  WARPSYNC.COLLECTIVE R15, `(.L_x_4182) ;  /* 0x000000000f087348 */ /* 0x00ffea0003c00000 */
[----:B------:R4:W0:Y:S02]  /*1dcb0*/  SHFL.IDX P6, R14, R13, R12, R11 ;  /* 0x0000000c0d0e7389 */ /* 0x00082400000c000b */
[----:B01234-:R-:W-:Y:S01]  /*1dcc0*/  ENDCOLLECTIVE ;  /* 0x000000000000791b */ /* 0x01ffe20003800000 */
.L_x_4182:
[----:B------:R-:W-:Y:S05]  /*1dcd0*/  BSYNC B0 ;  /* 0x0000000000007941 */ /* 0x000fea0003800000 */
.L_x_4181:
[----:B------:R-:W-:Y:S01]  /*1dce0*/  IMAD.MOV.U32 R24, RZ, RZ, R14 ;  /* 0x000000ffff187224 */ /* 0x000fe200078e000e */
[----:B------:R-:W-:Y:S06]  /*1dcf0*/  BRA `(.L_x_4045) ;  /* 0xffffffbc00bc7947 */ /* 0x000fec000383ffff */
.L_x_4050:
[----:B-1----:R1:W4:Y:S02]  /*1dd00*/  SYNCS.PHASECHK.TRANS64.TRYWAIT P0, [R7+URZ+0x28c20], R0 ;  /* 0x028c2000070075a7 */ /* 0x002324000800017f */
[----:B----4-:R-:W-:Y:S05]  /*1dd10*/  @!P0 NANOSLEEP.SYNCS 0x989680 ;  /* 0x009896800000895d */ /* 0x010fea0003900000 */
[----:B------:R-:W4:Y:S02]  /*1dd20*/  @!P0 SYNCS.PHASECHK.TRANS64 P0, [R7+URZ+0x28c20], R0 ;  /* 0x028c2000070085a7 */ /* 0x000f24000800007f */
[----:B----4-:R-:W-:Y:S05]  /*1dd30*/  @!P0 BRA `(.L_x_4050) ;  /* 0xfffffffc00f08947 */ /* 0x010fea000383ffff */
[----:B------:R-:W-:Y:S05]  /*1dd40*/  BRA `(.L_x_4183) ;  /* 0xffffffc400147947 */ /* 0x000fea000383ffff */
.L_x_4051:
[----:B------:R-:W4:Y:S01]  /*1dd50*/  S2R R2, SR_TID.X ;  /* 0x0000000000027919 */ /* 0x000f220000002100 */
[----:B------:R-:W-:Y:S01]  /*1dd60*/  BSSY B0, `(.L_x_4184) ;  /* 0x000000a000007945 */ /* 0x000fe20003800000 */
[----:B------:R-:W-:Y:S02]  /*1dd70*/  IMAD.MOV.U32 R12, RZ, RZ, RZ ;  /* 0x000000ffff0c7224 */ /* 0x000fe400078e00ff */
[----:B------:R-:W-:Y:S02]  /*1dd80*/  IMAD.MOV.U32 R11, RZ, RZ, 0x1f ;  /* 0x0000001fff0b7424 */ /* 0x000fe400078e00ff */
[----:B------:R-:W-:Y:S01]  /*1dd90*/  IMAD.MOV.U32 R15, RZ, RZ, -0x1 ;  /* 0xffffffffff0f7424 */ /* 0x000fe200078e00ff */
[----:B----4-:R-:W-:-:S04]  /*1dda0*/  SHF.R.U32.HI R2, RZ, 0x5, R2 ;  /* 0x00000005ff027819 */ /* 0x010fc80000011602 */
[----:B------:R-:W-:-:S05]  /*1ddb0*/  LOP3.LUT R2, R2, 0x3, RZ, 0xc0, !PT ;  /* 0x0000000302027812 */ /* 0x000fca00078ec0ff */
[----:B------:R-:W-:-:S07]  /*1ddc0*/  IMAD.MOV.U32 R13, RZ, RZ, R2 ;  /* 0x000000ffff0d7224 */ /* 0x000fce00078e0002 */
[----:B0123--:R-:W-:Y:S05]  /*1ddd0*/  WARPSYNC.COLLECTIVE R15, `(.L_x_4185) ;  /* 0x000000000f087348 */ /* 0x00ffea0003c00000 */
[----:B------:R4:W0:Y:S02]  /*1dde0*/  SHFL.IDX P6, R14, R13, R12, R11 ;  /* 0x0000000c0d0e7389 */ /* 0x00082400000c000b */
[----:B01234-:R-:W-:Y:S01]  /*1ddf0*/  ENDCOLLECTIVE ;  /* 0x000000000000791b */ /* 0x01ffe20003800000 */
.L_x_4185:
[----:B------:R-:W-:Y:S05]  /*1de00*/  BSYNC B0 ;  /* 0x0000000000007941 */ /* 0x000fea0003800000 */
.L_x_4184:
[----:B------:R-:W-:Y:S05]  /*1de10*/  BRA `(.L_x_4186) ;  /* 0xffffffc000fc7947 */ /* 0x000fea000383ffff */
.L_x_4052:
[----:B------:R-:W-:Y:S01]  /*1de20*/  BSSY B0, `(.L_x_4187) ;  /* 0x0000006000007945 */ /* 0x000fe20003800000 */
[----:B------:R-:W-:-:S07]  /*1de30*/  IMAD.MOV.U32 R15, RZ, RZ, -0x1 ;  /* 0xffffffffff0f7424 */ /* 0x000fce00078e00ff */
[----:B0123--:R-:W-:Y:S05]  /*1de40*/  WARPSYNC.COLLECTIVE R15, `(.L_x_4188) ;  /* 0x000000000f0c7348 */ /* 0x00ffea0003c00000 */
[----:B------:R-:W-:Y:S02]  /*1de50*/  ELECT P6, UR62, PT ;  /* 0x00000000003e782f */ /* 0x000fe400038c0000 */
[----:B------:R-:W-:Y:S01]  /*1de60*/  MOV R14, UR62 ;  /* 0x0000003e000e7c02 */ /* 0x000fe20008000f00 */
[----:B0123--:R-:W-:Y:S10]  /*1de70*/  ENDCOLLECTIVE ;  /* 0x000000000000791b */ /* 0x00fff40003800000 */
.L_x_4188:
[----:B------:R-:W-:Y:S05]  /*1de80*/  BSYNC B0 ;  /* 0x0000000000007941 */ /* 0x000fea0003800000 */
.L_x_4187:
[----:B------:R-:W-:Y:S05]  /*1de90*/  BRA `(.L_x_4189) ;  /* 0xffffffc000f07947 */ /* 0x000fea000383ffff */
.L_x_4054:
[----:B-1----:R1:W4:Y:S02]  /*1dea0*/  SYNCS.PHASECHK.TRANS64.TRYWAIT P1, [R5+URZ+0x28c40], R0 ;  /* 0x028c4000050075a7 */ /* 0x002324000802017f */
[----:B----4-:R-:W-:Y:S05]  /*1deb0*/  @!P1 NANOSLEEP.SYNCS 0x989680 ;  /* 0x009896800000995d */ /* 0x010fea0003900000 */
[----:B------:R-:W4:Y:S02]  /*1dec0*/  @!P1 SYNCS.PHASECHK.TRANS64 P1, [R5+URZ+0x28c40], R0 ;  /* 0x028c4000050095a7 */ /* 0x000f24000802007f */
[----:B----4-:R-:W-:Y:S05]  /*1ded0*/  @!P1 BRA `(.L_x_4054) ;  /* 0xfffffffc00f09947 */ /* 0x010fea000383ffff */
[----:B------:R-:W-:Y:S05]  /*1dee0*/  BRA `(.L_x_4190) ;  /* 0xffffffc400107947 */ /* 0x000fea000383ffff */
.L_x_4056:
[----:B----4-:R4:W0:Y:S02]  /*1def0*/  SYNCS.PHASECHK.TRANS64.TRYWAIT P1, [R3+URZ+0x28c40], R2 ;  /* 0x028c4002030075a7 */ /* 0x010824000802017f */
[----:B0-----:R-:W-:Y:S05]  /*1df00*/  @!P1 NANOSLEEP.SYNCS 0x989680 ;  /* 0x009896800000995d */ /* 0x001fea0003900000 */
[----:B------:R-:W0:Y:S02]  /*1df10*/  @!P1 SYNCS.PHASECHK.TRANS64 P1, [R3+URZ+0x28c40], R2 ;  /* 0x028c4002030095a7 */ /* 0x000e24000802007f */
[----:B0-----:R-:W-:Y:S05]  /*1df20*/  @!P1 BRA `(.L_x_4056) ;  /* 0xfffffffc00f09947 */ /* 0x001fea000383ffff */
[----:B------:R-:W-:Y:S05]  /*1df30*/  BRA `(.L_x_4191) ;  /* 0xffffffc4001c7947 */ /* 0x000fea000383ffff */
.L_x_4058:
[----:B------:R0:W0:Y:S02]  /*1df40*/  SYNCS.PHASECHK.TRANS64.TRYWAIT P1, [R5+URZ+0x28c60], R0 ;  /* 0x028c6000050075a7 */ /* 0x000024000802017f */
[----:B0-----:R-:W-:Y:S05]  /*1df50*/  @!P1 NANOSLEEP.SYNCS 0x989680 ;  /* 0x009896800000995d */ /* 0x001fea0003900000 */
[----:B------:R-:W0:Y:S02]  /*1df60*/  @!P1 SYNCS.PHASECHK.TRANS64 P1, [R5+URZ+0x28c60], R0 ;  /* 0x028c6000050095a7 */ /* 0x000e24000802007f */
[----:B0-----:R-:W-:Y:S05]  /*1df70*/  @!P1 BRA `(.L_x_4058) ;  /* 0xfffffffc00f09947 */ /* 0x001fea000383ffff */
[----:B------:R-:W-:Y:S05]  /*1df80*/  BRA `(.L_x_4192) ;  /* 0xffffffc400187947 */ /* 0x000fea000383ffff */
.L_x_4193:
        /* <DEDUP_REMOVED lines=15> */
.L_x_15643:


//--------------------- .text._ZN7cutlass13device_kernelIN5flash11enable_sm90INS1_16FlashAttnFwdSm90INS1_25CollectiveMainloopFwdSm90ILi2EN4cute5tupleIJNS5_1CILi1EEES8_S8_EEENS6_IJNS7_ILi64EEESA_SA_EEELi512ENS_10bfloat16_tEfNS_4arch4Sm90ELb0ELb0ELb0ELb1ELb1ELb0ELb1ELb0ELb0ELb1ELb1ELb0EEENS1_21CollectiveEpilogueFwdINS6_IJSA_NS7_ILi512EEESA_EEES9_SC_SE_Li256ELb1ELb1ELb1ELb0EEENS1_36VarlenDynamicPersistentTileSchedulerILi64ELi64ELi256ELi128ELb1ELb1ELb1ELb0ELb1ELb1EEEEEEEEEvNT_6ParamsE --------------------------
	.section	.text._ZN7cutlass13device_kernelIN5flash11enable_sm90INS1_16FlashAttnFwdSm90INS1_25CollectiveMainloopFwdSm90ILi2EN4cute5tupleIJNS5_1CILi1EEES8_S8_EEENS6_IJNS7_ILi64EEESA_SA_EEELi512ENS_10bfloat16_tEfNS_4arch4Sm90ELb0ELb0ELb0ELb1ELb1ELb0ELb1ELb0ELb0ELb1ELb1ELb0EEENS1_21CollectiveEpilogueFwdINS6_IJSA_NS7_ILi512EEESA_EEES9_SC_SE_Li256ELb1ELb1ELb1ELb0EEENS1_36VarlenDynamicPersistentTileSchedulerILi64ELi64ELi256ELi128ELb1ELb1ELb1ELb0ELb1ELb1EEEEEEEEEvNT_6ParamsE,"ax",@progbits
	.align	128
.text._ZN7cutlass13device_kernelIN5flash11enable_sm90INS1_16FlashAttnFwdSm90INS1_25CollectiveMainloopFwdSm90ILi2EN4cute5tupleIJNS5_1CILi1EEES8_S8_EEENS6_IJNS7_ILi64EEESA_SA_EEELi512ENS_10bfloat16_tEfNS_4arch4Sm90ELb0ELb0ELb0ELb1ELb1ELb0ELb1ELb0ELb0ELb1ELb1ELb0EEENS1_21CollectiveEpilogueFwdINS6_IJSA_NS7_ILi512EEESA_EEES9_SC_SE_Li256ELb1ELb1ELb1ELb0EEENS1_36VarlenDynamicPersistentTileSchedulerILi64ELi64ELi256ELi128ELb1ELb1ELb1ELb0ELb1ELb1EEEEEEEEEvNT_6ParamsE:
        .type           _ZN7cutlass13device_kernelIN5flash11enable_sm90INS1_16FlashAttnFwdSm90INS1_25CollectiveMainloopFwdSm90ILi2EN4cute5tupleIJNS5_1CILi1EEES8_S8_EEENS6_IJNS7_ILi64EEESA_SA_EEELi512ENS_10bfloat16_tEfNS_4arch4Sm90ELb0ELb0ELb0ELb1ELb1ELb0ELb1ELb0ELb0ELb1ELb1ELb0EEENS1_21CollectiveEpilogueFwdINS6_IJSA_NS7_ILi512EEESA_EEES9_SC_SE_Li256ELb1ELb1ELb1ELb0EEENS1_36VarlenDynamicPersistentTileSchedulerILi64ELi64ELi256ELi128ELb1ELb1ELb1ELb0ELb1ELb1EEEEEEEEEvNT_6ParamsE,@function
        .size           _ZN7cutlass13device_kernelIN5flash11enable_sm90INS1_16FlashAttnFwdSm90INS1_25CollectiveMainloopFwdSm90ILi2EN4cute5tupleIJNS5_1CILi1EEES8_S8_EEENS6_IJNS7_ILi64EEESA_SA_EEELi512ENS_10bfloat16_tEfNS_4arch4Sm90ELb0ELb0ELb0ELb1ELb1ELb0ELb1ELb0ELb0ELb1ELb1ELb0EEENS1_21CollectiveEpilogueFwdINS6_IJSA_NS7_ILi512EEESA_EEES9_SC_SE_Li256ELb1ELb1ELb1ELb0EEENS1_36VarlenDynamicPersistentTileSchedulerILi64ELi64ELi256ELi128ELb1ELb1ELb1ELb0ELb1ELb1EEEEEEEEEvNT_6ParamsE,(.L_x_15644 - _ZN7cutlass13device_kernelIN5flash11enable_sm90INS1_16FlashAttnFwdSm90INS1_25CollectiveMainloopFwdSm90ILi2EN4cute5tupleIJNS5_1CILi1EEES8_S8_EEENS6_IJNS7_ILi64EEESA_SA_EEELi512ENS_10bfloat16_tEfNS_4arch4Sm90ELb0ELb0ELb0ELb1ELb1ELb0ELb1ELb0ELb0ELb1ELb1ELb0EEENS1_21CollectiveEpilogueFwdINS6_IJSA_NS7_ILi512EEESA_EEES9_SC_SE_Li256ELb1ELb1ELb1ELb0EEENS1_36VarlenDynamicPersistentTileSchedulerILi64ELi64ELi256ELi128ELb1ELb1ELb1ELb0ELb1ELb1EEEEEEEEEvNT_6ParamsE)
        .other          _ZN7cutlass13device_kernelIN5flash11enable_sm90INS1_16FlashAttnFwdSm90INS1_25CollectiveMainloopFwdSm90ILi2EN4cute5tupleIJNS5_1CILi1EEES8_S8_EEENS6_IJNS7_ILi64EEESA_SA_EEELi512ENS_10bfloat16_tEfNS_4arch4Sm90ELb0ELb0ELb0ELb1ELb1ELb0ELb1ELb0ELb0ELb1ELb1ELb0EEENS1_21CollectiveEpilogueFwdINS6_IJSA_NS7_ILi512EEESA_EEES9_SC_SE_Li256ELb1ELb1ELb1ELb0EEENS1_36VarlenDynamicPersistentTileSchedulerILi64ELi64ELi256ELi128ELb1ELb1ELb1ELb0ELb1ELb1EEEEEEEEEvNT_6ParamsE,@"STO_CUDA_ENTRY STV_DEFAULT"
_ZN7cutlass13device_kernelIN5flash11enable_sm90INS1_16FlashAttnFwdSm90INS1_25CollectiveMainloopFwdSm90ILi2EN4cute5tupleIJNS5_1CILi1EEES8_S8_EEENS6_IJNS7_ILi64EEESA_SA_EEELi512ENS_10bfloat16_tEfNS_4arch4Sm90ELb0ELb0ELb0ELb1ELb1ELb0ELb1ELb0ELb0ELb1ELb1ELb0EEENS1_21CollectiveEpilogueFwdINS6_IJSA_NS7_ILi512EEESA_EEES9_SC_SE_Li256ELb1ELb1ELb1ELb0EEENS1_36VarlenDynamicPersistentTileSchedulerILi64ELi64ELi256ELi128ELb1ELb1ELb1ELb0ELb1ELb1EEEEEEEEEvNT_6ParamsE:
        /* <DEDUP_REMOVED lines=43> */
.L_x_4194:
        /* <DEDUP_REMOVED lines=22> */
.L_x_4195:
        /* <DEDUP_REMOVED lines=18> */
.L_x_4196:
        /* <DEDUP_REMOVED lines=22> */
.L_x_4197:
        /* <DEDUP_REMOVED lines=23> */
.L_x_4198:
        /* <DEDUP_REMOVED lines=8> */
.L_x_4200:
        /* <DEDUP_REMOVED lines=24> */
[----:B------:R-:W-:-:S03]  /*0a00*/  UMOV UR37, URZ ;  /* 0x0000003f00257c82 */ /* 0x000fc60008000000 */
[CC--:B------:R-:W-:Y:S02]  /*0a10*/  LEA.HI R7, R3.reuse, R0.reuse, RZ, 0x3 ;  /* 0x0000000003077211 */ /* 0x0c0fe400078f18ff */
[CC--:B------:R-:W-:Y:S02]  /*0a20*/  LEA.HI R4, R3.reuse, R0.reuse, RZ, 0x4 ;  /* 0x0000000003047211 */ /* 0x0c0fe400078f20ff */
[CC--:B------:R-:W-:Y:S02]  /*0a30*/  LEA.HI R5, R3.reuse, R0.reuse, RZ, 0x5 ;  /* 0x0000000003057211 */ /* 0x0c0fe400078f28ff */
[-C--:B------:R-:W-:Y:S02]  /*0a40*/  LEA.HI R2, R3, R0.reuse, RZ, 0x7 ;  /* 0x0000000003027211 */ /* 0x080fe400078f38ff */
[----:B------:R-:W-:Y:S02]  /*0a50*/  LOP3.LUT R11, R7, 0xfffffff8, RZ, 0xc0, !PT ;  /* 0xfffffff8070b7812 */ /* 0x000fe400078ec0ff */
[----:B------:R-:W-:-:S02]  /*0a60*/  LEA.HI R3, R3, R0, RZ, 0x2 ;  /* 0x0000000003037211 */ /* 0x000fc400078f10ff */
[----:B------:R-:W-:Y:S01]  /*0a70*/  SHF.R.S32.HI R7, RZ, 0x4, R4 ;  /* 0x00000004ff077819 */ /* 0x000fe20000011404 */
[----:B------:R-:W-:Y:S01]  /*0a80*/  IMAD.IADD R11, R0, 0x1, -R11 ;  /* 0x00000001000b7824 */ /* 0x000fe200078e0a0b */
[--C-:B------:R-:W-:Y:S02]  /*0a90*/  SHF.R.S32.HI R9, RZ, 0x5, R5.reuse ;  /* 0x00000005ff097819 */ /* 0x100fe40000011405 */
[----:B------:R-:W-:Y:S02]  /*0aa0*/  SHF.R.S32.HI R6, RZ, 0x1f, R5 ;  /* 0x0000001fff067819 */ /* 0x000fe40000011405 */
[C---:B------:R-:W-:Y:S02]  /*0ab0*/  LOP3.LUT R5, R4.reuse, 0xfffffff0, RZ, 0xc0, !PT ;  /* 0xfffffff004057812 */ /* 0x040fe400078ec0ff */
[----:B------:R-:W-:Y:S02]  /*0ac0*/  LOP3.LUT R13, R3, 0xfffffffc, RZ, 0xc0, !PT ;  /* 0xfffffffc030d7812 */ /* 0x000fe400078ec0ff */
[----:B------:R-:W-:Y:S01]  /*0ad0*/  LEA.HI R4, R4, R7, RZ, 0x1 ;  /* 0x0000000704047211 */ /* 0x000fe200078f08ff */
[----:B------:R-:W-:Y:S01]  /*0ae0*/  IMAD.IADD R5, R0, 0x1, -R5 ;  /* 0x0000000100057824 */ /* 0x000fe200078e0a05 */
[----:B------:R-:W-:Y:S01]  /*0af0*/  LOP3.LUT R3, R2, 0xffffff80, RZ, 0xc0, !PT ;  /* 0xffffff8002037812 */ /* 0x000fe200078ec0ff */
[----:B------:R-:W-:Y:S01]  /*0b00*/  IMAD.IADD R13, R0, 0x1, -R13 ;  /* 0x00000001000d7824 */ /* 0x000fe200078e0a0d */
[----:B------:R-:W-:-:S02]  /*0b10*/  LOP3.LUT R4, R4, 0x1ffffffe, RZ, 0xc0, !PT ;  /* 0x1ffffffe04047812 */ /* 0x000fc400078ec0ff */
[----:B------:R-:W-:Y:S01]  /*0b20*/  LEA.HI R6, R6, R9, RZ, 0x2 ;  /* 0x0000000906067211 */ /* 0x000fe200078f10ff */
[----:B------:R-:W-:Y:S01]  /*0b30*/  IMAD.IADD R3, R0, 0x1, -R3 ;  /* 0x0000000100037824 */ /* 0x000fe200078e0a03 */
[----:B------:R-:W-:Y:S01]  /*0b40*/  SHF.R.S32.HI R18, RZ, 0x7, R2 ;  /* 0x00000007ff127819 */ /* 0x000fe20000011402 */
[----:B------:R-:W-:Y:S01]  /*0b50*/  IMAD.IADD R7, R7, 0x1, -R4 ;  /* 0x0000000107077824 */ /* 0x000fe200078e0a04 */
[----:B------:R-:W-:Y:S02]  /*0b60*/  LOP3.LUT R8, R6, 0x3ffffc, RZ, 0xc0, !PT ;  /* 0x003ffffc06087812 */ /* 0x000fe400078ec0ff */
[--C-:B------:R-:W-:Y:S01]  /*0b70*/  SHF.R.S32.HI R4, RZ, 0x1f, R5.reuse ;  /* 0x0000001fff047819 */ /* 0x100fe20000011405 */
[----:B------:R-:W-:Y:S01]  /*0b80*/  IMAD R15, R18, 0x100, R5 ;  /* 0x00000100120f7824 */ /* 0x000fe200078e0205 */
[----:B------:R-:W-:Y:S01]  /*0b90*/  SHF.R.S32.HI R0, RZ, 0x1f, R3 ;  /* 0x0000001fff007819 */ /* 0x000fe20000011403 */
[----:B------:R-:W-:Y:S01]  /*0ba0*/  IMAD.IADD R10, R9, 0x1, -R8 ;  /* 0x00000001090a7824 */ /* 0x000fe200078e0a08 */
[----:B------:R-:W-:Y:S01]  /*0bb0*/  LEA.HI R6, R4, R5, RZ, 0x3 ;  /* 0x0000000504067211 */ /* 0x000fe200078f18ff */
[----:B------:R-:W-:Y:S01]  /*0bc0*/  IMAD.SHL.U32 R7, R7, 0x8, RZ ;  /* 0x0000000807077824 */ /* 0x000fe200078e00ff */
[----:B------:R-:W-:Y:S01]  /*0bd0*/  LEA.HI R4, R0, R3, RZ, 0x2 ;  /* 0x0000000300047211 */ /* 0x000fe200078f10ff */
[----:B------:R-:W-:Y:S01]  /*0be0*/  IMAD R16, R10, 0x10, R15 ;  /* 0x000000100a107824 */ /* 0x000fe200078e020f */
[C---:B------:R-:W-:Y:S01]  /*0bf0*/  LOP3.LUT R8, R6.reuse, 0xfffffff8, RZ, 0xc0, !PT ;  /* 0xfffffff806087812 */ /* 0x040fe200078ec0ff */
[----:B------:R-:W-:Y:S01]  /*0c00*/  IMAD.SHL.U32 R6, R6, 0x40, RZ ;  /* 0x0000004006067824 */ /* 0x000fe200078e00ff */
[----:B------:R-:W-:Y:S01]  /*0c10*/  LOP3.LUT R10, R4, 0x7ffffffc, RZ, 0xc0, !PT ;  /* 0x7ffffffc040a7812 */ /* 0x000fe200078ec0ff */
[----:B------:R-:W-:Y:S01]  /*0c20*/  STL [R1+0x8], R18 ;  /* 0x0000081201007387 */ /* 0x000fe20000100800 */
[----:B------:R-:W-:Y:S01]  /*0c30*/  LEA.HI R12, R13, R13, RZ, 0x1 ;  /* 0x0000000d0d0c7211 */ /* 0x000fe200078f08ff */
[----:B------:R-:W-:Y:S01]  /*0c40*/  IMAD.IADD R8, R5, 0x1, -R8 ;  /* 0x0000000105087824 */ /* 0x000fe200078e0a08 */
[----:B------:R-:W-:Y:S01]  /*0c50*/  LEA.HI R5, R0, R3, RZ, 0x5 ;  /* 0x0000000300057211 */ /* 0x000fe200078f28ff */
[----:B------:R-:W-:Y:S01]  /*0c60*/  IMAD.IADD R10, R3, 0x1, -R10 ;  /* 0x00000001030a7824 */ /* 0x000fe200078e0a0a */
[----:B------:R-:W-:-:S02]  /*0c70*/  SHF.R.S32.HI R0, RZ, 0x2, R4 ;  /* 0x00000002ff007819 */ /* 0x000fc40000011404 */
[----:B------:R-:W-:Y:S01]  /*0c80*/  SHF.R.S32.HI R3, RZ, 0x1f, R4 ;  /* 0x0000001fff037819 */ /* 0x000fe20000011404 */
[----:B------:R-:W-:Y:S01]  /*0c90*/  IMAD.SHL.U32 R4, R8, 0x40, RZ ;  /* 0x0000004008047824 */ /* 0x000fe200078e00ff */
[----:B------:R-:W-:Y:S02]  /*0ca0*/  SHF.R.S32.HI R5, RZ, 0x5, R5 ;  /* 0x00000005ff057819 */ /* 0x000fe40000011405 */
[----:B------:R-:W-:Y:S02]  /*0cb0*/  LEA.HI R3, R3, R0, RZ, 0x3 ;  /* 0x0000000003037211 */ /* 0x000fe400078f18ff */
[----:B------:R-:W-:Y:S02]  /*0cc0*/  LOP3.LUT R12, R12, 0x1ffffffe, RZ, 0xc0, !PT ;  /* 0x1ffffffe0c0c7812 */ /* 0x000fe400078ec0ff */
[----:B------:R-:W-:Y:S02]  /*0cd0*/  LOP3.LUT R3, R3, 0xfffffff8, RZ, 0xc0, !PT ;  /* 0xfffffff803037812 */ /* 0x000fe400078ec0ff */
[----:B------:R-:W-:Y:S01]  /*0ce0*/  LEA.HI R2, R2, R18, RZ, 0x1 ;  /* 0x0000001202027211 */ /* 0x000fe200078f08ff */
[----:B------:R-:W-:Y:S01]  /*0cf0*/  IMAD.IADD R12, R13, 0x1, -R12 ;  /* 0x000000010d0c7824 */ /* 0x000fe200078e0a0c */
[----:B------:R-:W-:Y:S01]  /*0d00*/  LOP3.LUT R4, R4, 0x1c0, RZ, 0xc0, !PT ;  /* 0x000001c004047812 */ /* 0x000fe200078ec0ff */
[----:B------:R-:W-:Y:S01]  /*0d10*/  IMAD.IADD R0, R0, 0x1, -R3 ;  /* 0x0000000100007824 */ /* 0x000fe200078e0a03 */
[----:B------:R-:W-:Y:S01]  /*0d20*/  LOP3.LUT R6, R6, 0x7ffffe00, RZ, 0xc0, !PT ;  /* 0x7ffffe0006067812 */ /* 0x000fe200078ec0ff */
[--C-:B------:R-:W-:Y:S01]  /*0d30*/  IMAD.U32 R13, R16, 0x40, R7.reuse ;  /* 0x00000040100d7824 */ /* 0x100fe200078e0007 */
[----:B------:R-:W-:Y:S01]  /*0d40*/  LOP3.LUT R7, R4, 0x8, R7, 0xf8, !PT ;  /* 0x0000000804077812 */ /* 0x000fe200078ef807 */
[----:B------:R-:W-:Y:S01]  /*0d50*/  IMAD R17, R5, 0x10, R0 ;  /* 0x0000001005117824 */ /* 0x000fe200078e0200 */
[----:B------:R-:W-:Y:S01]  /*0d60*/  LOP3.LUT R0, R2, 0xfffffe, RZ, 0xc0, !PT ;  /* 0x00fffffe02007812 */ /* 0x000fe200078ec0ff */
[----:B------:R-:W-:Y:S01]  /*0d70*/  IMAD.SHL.U32 R16, R11, 0x8, RZ ;  /* 0x000000080b107824 */ /* 0x000fe200078e00ff */
[----:B------:R-:W-:Y:S01]  /*0d80*/  SHF.R.U32.HI R4, RZ, 0x3, R4 ;  /* 0x00000003ff047819 */ /* 0x000fe20000011604 */
[----:B------:R-:W-:Y:S01]  /*0d90*/  IMAD.SHL.U32 R3, R10, 0x2, RZ ;  /* 0x000000020a037824 */ /* 0x000fe200078e00ff */
[----:B------:R-:W-:Y:S01]  /*0da0*/  STL [R1+0x34], R13 ;  /* 0x0000340d01007387 */ /* 0x000fe20000100800 */
[----:B------:R-:W-:Y:S01]  /*0db0*/  IMAD.IADD R0, R18, 0x1, -R0 ;  /* 0x0000000112007824 */ /* 0x000fe200078e0a00 */
[----:B------:R-:W-:Y:S01]  /*0dc0*/  LOP3.LUT R7, R7, R4, RZ, 0x3c, !PT ;  /* 0x0000000407077212 */ /* 0x000fe200078e3cff */
[----:B------:R-:W-:Y:S01]  /*0dd0*/  IMAD R6, R9, 0x400, R6 ;  /* 0x0000040009067824 */ /* 0x000fe200078e0206 */
[----:B------:R-:W-:Y:S01]  /*0de0*/  R2P PR, R8, 0x6 ;  /* 0x0000000608007804 */ /* 0x000fe20000000000 */
[----:B------:R-:W-:-:S02]  /*0df0*/  IMAD.SHL.U32 R4, R0, 0x100, RZ ;  /* 0x0000010000047824 */ /* 0x000fc400078e00ff */
[----:B------:R-:W-:Y:S02]  /*0e00*/  VIADD R198, R16, 0x40 ;  /* 0x0000004010c67836 */ /* 0x000fe40000000000 */
[----:B------:R-:W-:Y:S01]  /*0e10*/  IMAD.IADD R19, R3, 0x1, R4 ;  /* 0x0000000103137824 */ /* 0x000fe200078e0204 */
[----:B------:R0:W-:Y:S01]  /*0e20*/  STL [R1+0x30], R4 ;  /* 0x0000300401007387 */ /* 0x0001e20000100800 */
[----:B------:R-:W-:Y:S01]  /*0e30*/  IMAD.IADD R7, R6, 0x1, R7 ;  /* 0x0000000106077824 */ /* 0x000fe200078e0207 */
[----:B------:R-:W-:Y:S01]  /*0e40*/  SEL R186, R186, 0xffffffe0, !P1 ;  /* 0xffffffe0baba7807 */ /* 0x000fe20004800000 */
[----:B------:R-:W-:Y:S01]  /*0e50*/  VIADD R0, R16, 0x180 ;  /* 0x0000018010007836 */ /* 0x000fe20000000000 */
[----:B------:R1:W-:Y:S01]  /*0e60*/  STL [R1+0x14], R3 ;  /* 0x0000140301007387 */ /* 0x0003e20000100800 */
[----:B------:R-:W-:Y:S01]  /*0e70*/  SHF.R.S32.HI R0, RZ, 0x1f, R198 ;  /* 0x0000001fff007819 */ /* 0x000fe200000114c6 */
[----:B------:R-:W-:Y:S01]  /*0e80*/  VIADD R0, R19, 0x10 ;  /* 0x0000001013007836 */ /* 0x000fe20000000000 */
[----:B------:R-:W-:Y:S01]  /*0e90*/  LEA R184, R7, UR41, 0x1 ;  /* 0x0000002907b87c11 */ /* 0x000fe2000f8e08ff */
[C---:B------:R-:W-:Y:S01]  /*0ea0*/  VIADD R228, R19.reuse, 0x20 ;  /* 0x0000002013e47836 */ /* 0x040fe20000000000 */
[----:B0-----:R-:W-:Y:S01]  /*0eb0*/  SHF.R.S32.HI R4, RZ, 0x1f, R19 ;  /* 0x0000001fff047819 */ /* 0x001fe20000011413 */
[----:B------:R-:W-:Y:S01]  /*0ec0*/  VIADD R227, R19, 0x28 ;  /* 0x0000002813e37836 */ /* 0x000fe20000000000 */
[----:B------:R-:W-:Y:S01]  /*0ed0*/  SHF.R.S32.HI R0, RZ, 0x1f, R0 ;  /* 0x0000001fff007819 */ /* 0x000fe20000011400 */
[----:B------:R-:W-:-:S02]  /*0ee0*/  IMAD R4, R12, 0x8, R17 ;  /* 0x000000080c047824 */ /* 0x000fc400078e0211 */
[----:B-1----:R-:W-:Y:S01]  /*0ef0*/  VIADD R3, R16, 0x1c0 ;  /* 0x000001c010037836 */ /* 0x002fe20000000000 */
[----:B------:R-:W-:Y:S01]  /*0f00*/  SHF.R.S32.HI R0, RZ, 0x1f, R227 ;  /* 0x0000001fff007819 */ /* 0x000fe200000114e3 */
[C---:B------:R-:W-:Y:S01]  /*0f10*/  VIADD R3, R19.reuse, 0x8 ;  /* 0x0000000813037836 */ /* 0x040fe20000000000 */
[----:B------:R0:W-:Y:S01]  /*0f20*/  STL [R1+0x2c], R4 ;  /* 0x00002c0401007387 */ /* 0x0001e20000100800 */
        /* <DEDUP_REMOVED lines=59> */
[----:B------:R-:W-:-:S02]  /*12e0*/  IMAD.IADD R187, R187, 0x1, R186 ;  /* 0x00000001bbbb7824 */ /* 0x000fc400078e02ba */
[----:B------:R-:W-:Y:S02]  /*12f0*/  IMAD.MOV.U32 R6, RZ, RZ, R14 ;  /* 0x000000ffff067224 */ /* 0x000fe400078e000e */
[----:B------:R-:W-:Y:S02]  /*1300*/  IMAD.MOV.U32 R2, RZ, RZ, RZ ;  /* 0x000000ffff027224 */ /* 0x000fe400078e00ff */
[C---:B------:R-:W-:Y:S02]  /*1310*/  VIADD R197, R16.reuse, 0x80 ;  /* 0x0000008010c57836 */ /* 0x040fe40000000000 */
[C---:B------:R-:W-:Y:S02]  /*1320*/  VIADD R196, R16.reuse, 0xc0 ;  /* 0x000000c010c47836 */ /* 0x040fe40000000000 */
[C---:B------:R-:W-:Y:S02]  /*1330*/  VIADD R195, R16.reuse, 0x100 ;  /* 0x0000010010c37836 */ /* 0x040fe40000000000 */
[----:B------:R-:W-:-:S02]  /*1340*/  VIADD R194, R16, 0x140 ;  /* 0x0000014010c27836 */ /* 0x000fc40000000000 */
[----:B------:R-:W-:-:S07]  /*1350*/  IMAD.IADD R186, R186, 0x1, R185 ;  /* 0x00000001baba7824 */ /* 0x000fce00078e02b9 */
.L_x_4250:
[----:B------:R-:W-:Y:S01]  /*1360*/  ULDC.64 UR6, c[0x0][0xd88] ;  /* 0x0003620000067ab9 */ /* 0x000fe20000000a00 */
[----:B012---:R-:W0:Y:S01]  /*1370*/  LDC.64 R8, c[0x0][0x418] ;  /* 0x00010600ff087b82 */ /* 0x007e220000000a00 */
[----:B------:R-:W-:-:S06]  /*1380*/  UIMAD.WIDE UR6, UR5, 0x4, UR6 ;  /* 0x00000004050678a5 */ /* 0x000fcc000f8e0206 */
[----:B------:R-:W-:Y:S01]  /*1390*/  IMAD.U32 R192, RZ, RZ, UR6 ;  /* 0x00000006ffc07e24 */ /* 0x000fe2000f8e00ff */
[----:B------:R-:W1:Y:S01]  /*13a0*/  LDC R0, c[0x0][0x424] ;  /* 0x00010900ff007b82 */ /* 0x000e620000000800 */
[----:B------:R-:W-:Y:S01]  /*13b0*/  IMAD.U32 R193, RZ, RZ, UR7 ;  /* 0x00000007ffc17e24 */ /* 0x000fe2000f8e00ff */
[----:B------:R-:W-:-:S04]  /*13c0*/  ULDC.64 UR6, c[0x0][0xb20] ;  /* 0x0002c80000067ab9 */ /* 0x000fc80000000a00 */
[----:B------:R-:W2:Y:S01]  /*13d0*/  LDG.E R192, desc[UR44][R192.64] ;  /* 0x0000002cc0c07981 */ /* 0x000ea2000c1e1900 */
[----:B------:R-:W-:Y:S01]  /*13e0*/  ISETP.NE.U32.AND P0, PT, RZ, UR6, PT ;  /* 0x00000006ff007c0c */ /* 0x000fe2000bf05070 */
[----:B---3--:R-:W3:Y:S01]  /*13f0*/  LDC R153, c[0x0][0x2f0] ;  /* 0x0000bc00ff997b82 */ /* 0x008ee20000000800 */
[----:B------:R-:W-:Y:S02]  /*1400*/  IMAD.MOV.U32 R10, RZ, RZ, RZ ;  /* 0x000000ffff0a7224 */ /* 0x000fe400078e00ff */
[----:B------:R-:W-:-:S05]  /*1410*/  ISETP.NE.AND.EX P0, PT, RZ, UR7, PT, P0 ;  /* 0x00000007ff007c0c */ /* 0x000fca000bf05300 */
[----:B----4-:R-:W4:Y:S01]  /*1420*/  LDC R7, c[0x0][0xae8] ;  /* 0x0002ba00ff077b82 */ /* 0x010f220000000800 */
[----:B--2---:R-:W-:-:S07]  /*1430*/  SHF.R.S32.HI R200, RZ, 0x1f, R192 ;  /* 0x0000001fffc87819 */ /* 0x004fce00000114c0 */
[----:B------:R-:W-:-:S04]  /*1440*/  @P0 LEA R4, P1, R192, UR6, 0x2 ;  /* 0x00000006c0040c11 */ /* 0x000fc8000f8210ff */
[----:B------:R-:W-:Y:S01]  /*1450*/  @P0 LEA.HI.X R5, R192, UR7, R200, 0x2, P1 ;  /* 0x00000007c0050c11 */ /* 0x000fe200088f14c8 */
[----:B------:R-:W-:Y:S02]  /*1460*/  ULDC.64 UR6, c[0x0][0xb18] ;  /* 0x0002c60000067ab9 */ /* 0x000fe40000000a00 */
[----:B------:R-:W-:Y:S02]  /*1470*/  ISETP.NE.U32.AND P1, PT, RZ, UR6, PT ;  /* 0x00000006ff007c0c */ /* 0x000fe4000bf25070 */
[----:B-----5:R2:W5:Y:S01]  /*1480*/  @P0 LDG.E R10, desc[UR44][R4.64] ;  /* 0x0000002c040a0981 */ /* 0x020562000c1e1900 */
[----:B0-----:R-:W-:Y:S02]  /*1490*/  ISETP.NE.U32.AND P0, PT, R8, RZ, PT ;  /* 0x000000ff0800720c */ /* 0x001fe40003f05070 */
[----:B------:R-:W-:Y:S02]  /*14a0*/  ISETP.NE.AND.EX P1, PT, RZ, UR7, PT, P1 ;  /* 0x00000007ff007c0c */ /* 0x000fe4000bf25310 */
[----:B------:R-:W-:-:S04]  /*14b0*/  ISETP.NE.AND.EX P0, PT, R9, RZ, PT, P0 ;  /* 0x000000ff0900720c */ /* 0x000fc80003f05300 */
[----:B-1----:R-:W-:-:S05]  /*14c0*/  SEL R0, R0, 0x1, P0 ;  /* 0x0000000100007807 */ /* 0x002fca0000000000 */
[----:B---3--:R-:W-:Y:S02]  /*14d0*/  IMAD R153, R0, R153, RZ ;  /* 0x0000009900997224 */ /* 0x008fe400078e02ff */
[----:B------:R-:W-:-:S04]  /*14e0*/  @P1 LEA R8, P0, R192, UR6, 0x2 ;  /* 0x00000006c0081c11 */ /* 0x000fc8000f8010ff */
[----:B------:R-:W-:-:S05]  /*14f0*/  @P1 LEA.HI.X R9, R192, UR7, R200, 0x2, P0 ;  /* 0x00000007c0091c11 */ /* 0x000fca00080f14c8 */
[----:B------:R2:W5:Y:S01]  /*1500*/  @P1 LDG.E R153, desc[UR44][R8.64] ;  /* 0x0000002c08991981 */ /* 0x000562000c1e1900 */
[C---:B------:R-:W-:Y:S01]  /*1510*/  LOP3.LUT R0, R6.reuse, 0xff000000, RZ, 0xc0, !PT ;  /* 0xff00000006007812 */ /* 0x040fe200078ec0ff */
[----:B------:R-:W-:Y:S01]  /*1520*/  UMOV UR42, UR4 ;  /* 0x00000004002a7c82 */ /* 0x000fe20008000000 */
[----:B------:R-:W-:Y:S02]  /*1530*/  LOP3.LUT R3, R6, 0xff0000, RZ, 0xc0, !PT ;  /* 0x00ff000006037812 */ /* 0x000fe400078ec0ff */
[----:B------:R-:W-:Y:S01]  /*1540*/  SHF.R.U32.HI R12, RZ, 0x8, R0 ;  /* 0x00000008ff0c7819 */ /* 0x000fe20000011600 */
[----:B----4-:R-:W-:Y:S06]  /*1550*/  @P1 BRA `(.L_x_4201) ;  /* 0x0000000000241947 */ /* 0x010fec0003800000 */
[----:B------:R-:W-:Y:S02]  /*1560*/  ULDC.64 UR4, c[0x0][0xb00] ;  /* 0x0002c00000047ab9 */ /* 0x000fe40000000a00 */
[----:B------:R-:W-:-:S04]  /*1570*/  ISETP.NE.U32.AND P0, PT, RZ, UR4, PT ;  /* 0x00000004ff007c0c */ /* 0x000fc8000bf05070 */
[----:B------:R-:W-:-:S13]  /*1580*/  ISETP.NE.AND.EX P0, PT, RZ, UR5, PT, P0 ;  /* 0x00000005ff007c0c */ /* 0x000fda000bf05300 */
[----:B------:R-:W-:Y:S05]  /*1590*/  @!P0 BRA `(.L_x_4201) ;  /* 0x0000000000148947 */ /* 0x000fea0003800000 */
[----:B--2---:R-:W0:Y:S02]  /*15a0*/  LDC.64 R4, c[0x0][0xb00] ;  /* 0x0002c000ff047b82 */ /* 0x004e240000000a00 */
[----:B0-----:R-:W-:-:S05]  /*15b0*/  IMAD.WIDE R4, R192, 0x4, R4 ;  /* 0x00000004c0047825 */ /* 0x001fca00078e0204 */
[----:B-----5:R-:W2:Y:S04]  /*15c0*/  LDG.E R153, desc[UR44][R4.64] ;  /* 0x0000002c04997981 */ /* 0x020ea8000c1e1900 */
[----:B------:R-:W2:Y:S02]  /*15d0*/  LDG.E R0, desc[UR44][R4.64+0x4] ;  /* 0x0000042c04007981 */ /* 0x000ea4000c1e1900 */
[----:B--2---:R-:W-:-:S07]  /*15e0*/  IMAD.IADD R153, R0, 0x1, -R153 ;  /* 0x0000000100997824 */ /* 0x004fce00078e0a99 */
.L_x_4201:
[----:B------:R-:W-:Y:S01]  /*15f0*/  UISETP.NE.AND UP0, UPT, UR38, 0x1, UPT ;  /* 0x000000012600788c */ /* 0x000fe2000bf05270 */
[----:B-----5:R-:W-:Y:S01]  /*1600*/  IMAD.IADD R153, R153, 0x1, -R10 ;  /* 0x0000000199997824 */ /* 0x020fe200078e0a0a */
[----:B------:R-:W-:Y:S02]  /*1610*/  LEA.HI R3, R3, R12, RZ, 0x10 ;  /* 0x0000000c03037211 */ /* 0x000fe400078f80ff */
[----:B------:R-:W-:Y:S01]  /*1620*/  LOP3.LUT R193, R6, 0xffff, RZ, 0xc0, !PT ;  /* 0x0000ffff06c17812 */ /* 0x000fe200078ec0ff */
[----:B------:R-:W-:Y:S01]  /*1630*/  VIADD R0, R153, 0x3f ;  /* 0x0000003f99007836 */ /* 0x000fe20000000000 */
[----:B------:R-:W-:Y:S02]  /*1640*/  PLOP3.LUT P1, PT, PT, PT, UP0, 0x80, 0x0 ;  /* 0x000000000000781c */ /* 0x000fe40003f2f008 */
[----:B------:R-:W-:Y:S02]  /*1650*/  SHF.R.U32.HI R22, RZ, 0x10, R3 ;  /* 0x00000010ff167819 */ /* 0x000fe40000011603 */
[----:B--2---:R-:W-:-:S02]  /*1660*/  SHF.R.S32.HI R5, RZ, 0x1f, R0 ;  /* 0x0000001fff057819 */ /* 0x004fc40000011400 */
[C---:B------:R-:W-:Y:S02]  /*1670*/  ISETP.NE.AND P0, PT, R22.reuse, RZ, PT ;  /* 0x000000ff1600720c */ /* 0x040fe40003f05270 */
[----:B------:R-:W-:Y:S02]  /*1680*/  LEA.HI R5, R5, R0, RZ, 0x6 ;  /* 0x0000000005057211 */ /* 0x000fe400078f30ff */
[----:B------:R-:W-:Y:S02]  /*1690*/  LOP3.LUT R199, R3, 0xff, RZ, 0xc0, !PT ;  /* 0x000000ff03c77812 */ /* 0x000fe400078ec0ff */
[----:B------:R-:W-:Y:S02]  /*16a0*/  SEL R10, R22, R7, P0 ;  /* 0x00000007160a7207 */ /* 0x000fe40000000000 */
[----:B------:R-:W-:Y:S01]  /*16b0*/  SHF.R.S32.HI R9, RZ, 0x6, R5 ;  /* 0x00000006ff097819 */ /* 0x000fe20000011405 */
[----:B------:R-:W-:Y:S06]  /*16c0*/  @!P1 BRA `(.L_x_4202) ;  /* 0x0000001c007c9947 */ /* 0x000fec0003800000 */
[----:B------:R-:W-:Y:S01]  /*16d0*/  ISETP.GE.AND P0, PT, R153, 0x1, PT ;  /* 0x000000019900780c */ /* 0x000fe20003f06270 */
[----:B------:R-:W-:-:S12]  /*16e0*/  IMAD.MOV.U32 R3, RZ, RZ, RZ ;  /* 0x000000ffff037224 */ /* 0x000fd800078e00ff */
[----:B------:R-:W-:Y:S05]  /*16f0*/  @!P0 BRA `(.L_x_4203) ;  /* 0x0000000000688947 */ /* 0x000fea0003800000 */
        /* <DEDUP_REMOVED lines=26> */
.L_x_4203:
[-C--:B------:R-:W-:Y:S01]  /*18a0*/  IMAD R0, R199, R3.reuse, RZ ;  /* 0x00000003c7007224 */ /* 0x080fe200078e02ff */
[----:B------:R-:W-:Y:S01]  /*18b0*/  PLOP3.LUT P0, PT, PT, PT, PT, 0x80, 0x0 ;  /* 0x000000000000781c */ /* 0x000fe20003f0f070 */
[----:B------:R-:W-:Y:S01]  /*18c0*/  IMAD.MOV.U32 R152, RZ, RZ, RZ ;  /* 0x000000ffff987224 */ /* 0x000fe200078e00ff */
[----:B------:R-:W-:Y:S02]  /*18d0*/  CS2R R150, SRZ ;  /* 0x0000000000967805 */ /* 0x000fe4000001ff00 */
[----:B------:R-:W-:Y:S02]  /*18e0*/  CS2R R148, SRZ ;  /* 0x0000000000947805 */ /* 0x000fe4000001ff00 */
[----:B------:R-:W-:Y:S02]  /*18f0*/  VIADDMNMX R3, R0, R3, R9, PT ;  /* 0x0000000300037246 */ /* 0x000fe40003800109 */
[----:B------:R-:W-:Y:S02]  /*1900*/  CS2R R146, SRZ ;  /* 0x0000000000927805 */ /* 0x000fe4000001ff00 */
[----:B------:R-:W-:-:S02]  /*1910*/  CS2R R144, SRZ ;  /* 0x0000000000907805 */ /* 0x000fc4000001ff00 */
[----:B------:R-:W-:Y:S02]  /*1920*/  CS2R R142, SRZ ;  /* 0x00000000008e7805 */ /* 0x000fe4000001ff00 */
[----:B------:R-:W-:Y:S01]  /*1930*/  R2UR UR21, R3 ;  /* 0x00000000031572ca */ /* 0x000fe200000e0000 */
        /* <DEDUP_REMOVED lines=12> */
[----:B------:R-:W-:Y:S02]  /*1a00*/  ISETP.LT.AND P1, PT, R0, UR21, PT ;  /* 0x0000001500007c0c */ /* 0x000fe4000bf21270 */
        /* <DEDUP_REMOVED lines=48> */
[----:B------:R-:W-:Y:S06]  /*1d10*/  @!P1 BRA `(.L_x_4204) ;  /* 0x0000007800749947 */ /* 0x000fec0003800000 */
[----:B------:R-:W2:Y:S01]  /*1d20*/  LDL R4, [R1+0x8] ;  /* 0x0000080001047983 */ /* 0x000ea20000100800 */
[----:B------:R-:W-:Y:S01]  /*1d30*/  UMOV UR9, 0x40000040 ;  /* 0x4000004000097882 */ /* 0x000fe20000000000 */
[----:B------:R-:W-:Y:S01]  /*1d40*/  UMOV UR11, 0x40000040 ;  /* 0x40000040000b7882 */ /* 0x000fe20000000000 */
[----:B------:R-:W-:Y:S01]  /*1d50*/  UMOV UR13, 0x40000040 ;  /* 0x40000040000d7882 */ /* 0x000fe20000000000 */
[----:B------:R-:W-:Y:S01]  /*1d60*/  BAR.SYNC.DEFER_BLOCKING 0xe, 0x100 ;  /* 0x0384000000007b1d */ /* 0x000fe20000010000 */
[----:B------:R-:W-:-:S05]  /*1d70*/  ISETP.NE.AND P0, PT, RZ, UR38, PT ;  /* 0x00000026ff007c0c */ /* 0x000fca000bf05270 */
[----:B------:R-:W-:Y:S01]  /*1d80*/  UMOV UR15, 0x40000040 ;  /* 0x40000040000f7882 */ /* 0x000fe20000000000 */
[----:B------:R-:W-:Y:S01]  /*1d90*/  UMOV UR17, 0x40000040 ;  /* 0x4000004000117882 */ /* 0x000fe20000000000 */
[----:B------:R-:W-:Y:S01]  /*1da0*/  UMOV UR19, 0x40000040 ;  /* 0x4000004000137882 */ /* 0x000fe20000000000 */
[----:B------:R-:W-:Y:S01]  /*1db0*/  UMOV UR7, 0x40000040 ;  /* 0x4000004000077882 */ /* 0x000fe20000000000 */
[----:B------:R-:W-:Y:S01]  /*1dc0*/  WARPGROUP.ARRIVE ;  /* 0x00000000000079c5 */ /* 0x000fe20000000000 */
[----:B--2---:R-:W0:Y:S02]  /*1dd0*/  SHFL.IDX PT, R3, R4, RZ, 0x1f ;  /* 0x00001fff04037589 */ /* 0x004e2400000e0000 */
[----:B0-----:R-:W-:Y:S01]  /*1de0*/  R2UR UR4, R3 ;  /* 0x00000000030472ca */ /* 0x001fe200000e0000 */
[----:B------:R-:W-:-:S05]  /*1df0*/  IMAD.MOV.U32 R3, RZ, RZ, 0x1 ;  /* 0x00000001ff037424 */ /* 0x000fca00078e00ff */
[----:B------:R-:W-:-:S04]  /*1e00*/  SEL R3, R3, 0x2, !P0 ;  /* 0x0000000203037807 */ /* 0x000fc80004000000 */
[----:B------:R-:W-:-:S03]  /*1e10*/  LOP3.LUT R3, R3, 0x1, RZ, 0xfc, !PT ;  /* 0x0000000103037812 */ /* 0x000fc600078efcff */
[----:B------:R-:W-:Y:S01]  /*1e20*/  ULEA.HI UR5, UR4, UR4, URZ, 0x1 ;  /* 0x0000000404057291 */ /* 0x000fe2000f8f083f */
[----:B------:R-:W-:-:S03]  /*1e30*/  ISETP.NE.AND P1, PT, R3, 0x3, PT ;  /* 0x000000030300780c */ /* 0x000fc60003f25270 */
[----:B------:R-:W-:-:S04]  /*1e40*/  ULOP3.LUT UR5, UR5, 0x1fffe, URZ, 0xc0, !UPT ;  /* 0x0001fffe05057892 */ /* 0x000fc8000f8ec03f */
[----:B------:R-:W-:Y:S02]  /*1e50*/  UIADD3 UR5, UR4, -UR5, URZ ;  /* 0x8000000504057290 */ /* 0x000fe4000fffe03f */
[----:B------:R-:W-:Y:S02]  /*1e60*/  UIADD3 UR4, UR41, 0x36400, URZ ;  /* 0x0003640029047890 */ /* 0x000fe4000fffe03f */
[----:B------:R-:W-:Y:S02]  /*1e70*/  ULEA UR5, UR5, UR41, 0xf ;  /* 0x0000002905057291 */ /* 0x000fe4000f8e783f */
[----:B------:R-:W-:Y:S02]  /*1e80*/  USHF.R.U32.HI UR4, URZ, 0x4, UR4 ;  /* 0x000000043f047899 */ /* 0x000fe40008011604 */
[----:B------:R-:W-:Y:S02]  /*1e90*/  UIADD3 UR5, UR5, 0x400, URZ ;  /* 0x0000040005057890 */ /* 0x000fe4000fffe03f */
[----:B------:R-:W-:-:S02]  /*1ea0*/  ULOP3.LUT UR4, UR4, 0x3fff, URZ, 0xc0, !UPT ;  /* 0x00003fff04047892 */ /* 0x000fc4000f8ec03f */
[----:B------:R-:W-:Y:S02]  /*1eb0*/  USHF.R.U32.HI UR5, URZ, 0x4, UR5 ;  /* 0x000000043f057899 */ /* 0x000fe40008011605 */
[----:B------:R-:W-:Y:S02]  /*1ec0*/  ULOP3.LUT UR8, UR4, 0x10000, URZ, 0xfc, !UPT ;  /* 0x0001000004087892 */ /* 0x000fe4000f8efc3f */
[----:B------:R-:W-:Y:S02]  /*1ed0*/  ULOP3.LUT UR5, UR5, 0x3fff, URZ, 0xc0, !UPT ;  /* 0x00003fff05057892 */ /* 0x000fe4000f8ec03f */
[----:B------:R-:W-:Y:S02]  /*1ee0*/  UIADD3 UR12, UR8, 0x2, URZ ;  /* 0x00000002080c7890 */ /* 0x000fe4000fffe03f */
[----:B------:R-:W-:Y:S02]  /*1ef0*/  ULOP3.LUT UR20, UR5, 0x2000000, URZ, 0xfc, !UPT ;  /* 0x0200000005147892 */ /* 0x000fe4000f8efc3f */
[----:B------:R-:W-:-:S02]  /*1f00*/  UIADD3 UR16, UR8, 0x4, URZ ;  /* 0x0000000408107890 */ /* 0x000fc4000fffe03f */
[----:B------:R-:W-:Y:S02]  /*1f10*/  ULEA UR10, UR36, UR20, 0xc ;  /* 0x00000014240a7291 */ /* 0x000fe4000f8e603f */
[----:B------:R-:W-:Y:S02]  /*1f20*/  UIADD3 UR4, UR8, 0x6, URZ ;  /* 0x0000000608047890 */ /* 0x000fe4000fffe03f */
[----:B------:R-:W-:Y:S02]  /*1f30*/  UIADD3 UR14, UR10, 0x80, URZ ;  /* 0x000000800a0e7890 */ /* 0x000fe4000fffe03f */
[----:B------:R-:W-:Y:S02]  /*1f40*/  UIADD3 UR18, UR10, 0x100, URZ ;  /* 0x000001000a127890 */ /* 0x000fe4000fffe03f */
[----:B------:R-:W-:Y:S02]  /*1f50*/  UIADD3 UR6, UR10, 0x180, URZ ;  /* 0x000001800a067890 */ /* 0x000fe4000fffe03f */
[----:B------:R-:W-:Y:S01]  /*1f60*/  HGMMA.64x256x16.F32.BF16 R24, gdesc[UR8].tnspB, RZ, !UPT, gsb0 ;  /* 0x43e00000081879f0 */ /* 0x000fe2000c0018ff */
[----:B------:R-:W-:-:S02]  /*1f70*/  UMOV UR5, 0x40000040 ;  /* 0x4000004000057882 */ /* 0x000fc40000000000 */
        /* <DEDUP_REMOVED lines=16> */
.L_x_4205:
[----:B------:R-:W-:-:S04]  /*2080*/  ULEA UR6, UR36, UR41, 0x3 ;  /* 0x0000002924067291 */ /* 0x000fc8000f8e183f */
[----:B------:R-:W-:-:S04]  /*2090*/  UIADD3 UR6, UR6, 0x38860, URZ ;  /* 0x0003886006067890 */ /* 0x000fc8000fffe03f */
[----:B------:R-:W-:-:S09]  /*20a0*/  UPRMT UR6, UR40, 0x654, UR6 ;  /* 0x0000065428067896 */ /* 0x000fd20008000006 */
[----:B------:R-:W-:Y:S01]  /*20b0*/  SYNCS.ARRIVE.TRANS64.RED.A1T0 RZ, [UR6], RZ ;  /* 0x000000ffffff79a7 */ /* 0x000fe20008100406 */
[----:B------:R-:W-:-:S06]  /*20c0*/  UIADD3 UR6, UR21, -0x2, URZ ;  /* 0xfffffffe15067890 */ /* 0x000fcc000fffe03f */
[----:B------:R-:W-:-:S13]  /*20d0*/  ISETP.LE.AND P0, PT, R0, UR6, PT ;  /* 0x0000000600007c0c */ /* 0x000fda000bf03270 */
[----:B------:R-:W-:Y:S05]  /*20e0*/  @!P0 BRA `(.L_x_4206) ;  /* 0x0000000800b48947 */ /* 0x000fea0003800000 */
[----:B------:R-:W-:-:S05]  /*20f0*/  UMOV UR21, UR6 ;  /* 0x0000000600157c82 */ /* 0x000fca0008000000 */
.L_x_4208:
[----:B------:R-:W-:Y:S01]  /*2100*/  BAR.SYNC.DEFER_BLOCKING 0xe, 0x100 ;  /* 0x0384000000007b1d */ /* 0x000fe20000010000 */
[----:B------:R-:W-:Y:S01]  /*2110*/  IMAD.U32 R4, RZ, RZ, UR36 ;  /* 0x00000024ff047e24 */ /* 0x000fe2000f8e00ff */
[----:B------:R-:W-:Y:S01]  /*2120*/  UIADD3 UR36, UR36, 0x1, URZ ;  /* 0x0000000124247890 */ /* 0x000fe2000fffe03f */
[----:B------:R-:W-:Y:S01]  /*2130*/  ISETP.LT.AND P0, PT, R0, UR21, PT ;  /* 0x0000001500007c0c */ /* 0x000fe2000bf01270 */
[----:B------:R-:W-:Y:S01]  /*2140*/  UIADD3 UR21, UR21, -0x1, URZ ;  /* 0xffffffff15157890 */ /* 0x000fe2000fffe03f */
        /* <DEDUP_REMOVED lines=10> */
[----:B------:R-:W-:Y:S02]  /*21f0*/  UIADD3 UR18, UR10, 0x100, URZ ;  /* 0x000001000a127890 */ /* 0x000fe4000fffe03f */
[----:B------:R-:W-:Y:S01]  /*2200*/  UIADD3 UR6, UR10, 0x180, URZ ;  /* 0x000001800a067890 */ /* 0x000fe2000fffe03f */
        /* <DEDUP_REMOVED lines=143> */
[----:B------:R-:W-:Y:S01]  /*2b00*/  HGMMA.64x256x16.F32.BF16 R24, gdesc[UR4].tnspB, R24, gsb0 ;  /* 0x43e00000041879f0 */ /* 0x000fe20008001818 */
[----:B------:R-:W-:-:S06]  /*2b10*/  USEL UR6, URZ, 0x1, UP0 ;  /* 0x000000013f067887 */ /* 0x000fcc0008000000 */
[----:B------:R-:W-:Y:S01]  /*2b20*/  LOP3.LUT R2, R2, UR6, RZ, 0x3c, !PT ;  /* 0x0000000602027c12 */ /* 0x000fe2000f8e3cff */
[----:B------:R-:W-:Y:S02]  /*2b30*/  WARPGROUP.DEPBAR.LE gsb0, 0x0 ;  /* 0x00008000000079c5 */ /* 0x000fe40000010000 */
[----:B------:R-:W-:Y:S06]  /*2b40*/  BAR.ARV 0xf, 0x100 ;  /* 0x03c4000000007b1d */ /* 0x000fec0000002000 */
[----:B------:R-:W-:Y:S05]  /*2b50*/  @!P1 BRA `(.L_x_4207) ;  /* 0x0000000000049947 */ /* 0x000fea0003800000 */
[----:B------:R-:W-:Y:S01]  /*2b60*/  BPT.TRAP 0x1 ;  /* 0x000000040000795c */ /* 0x000fe20000300000 */
.L_x_4207:
[----:B------:R-:W-:-:S04]  /*2b70*/  ULEA UR6, UR36, UR41, 0x3 ;  /* 0x0000002924067291 */ /* 0x000fc8000f8e183f */
[----:B------:R-:W-:-:S04]  /*2b80*/  UIADD3 UR6, UR6, 0x38860, URZ ;  /* 0x0003886006067890 */ /* 0x000fc8000fffe03f */
[----:B------:R-:W-:-:S09]  /*2b90*/  UPRMT UR6, UR40, 0x654, UR6 ;  /* 0x0000065428067896 */ /* 0x000fd20008000006 */
[----:B------:R-:W-:Y:S01]  /*2ba0*/  SYNCS.ARRIVE.TRANS64.RED.A1T0 RZ, [UR6], RZ ;  /* 0x000000ffffff79a7 */ /* 0x000fe20008100406 */
[----:B------:R-:W-:Y:S05]  /*2bb0*/  @P0 BRA `(.L_x_4208) ;  /* 0xfffffff400500947 */ /* 0x000fea000383ffff */
.L_x_4206:
[----:B------:R-:W-:Y:S01]  /*2bc0*/  BAR.SYNC.DEFER_BLOCKING 0xe, 0x100 ;  /* 0x0384000000007b1d */ /* 0x000fe20000010000 */
[----:B------:R-:W-:Y:S01]  /*2bd0*/  IMAD.U32 R0, RZ, RZ, UR36 ;  /* 0x00000024ff007e24 */ /* 0x000fe2000f8e00ff */
[----:B------:R-:W-:Y:S01]  /*2be0*/  UIADD3 UR36, UR36, 0x1, URZ ;  /* 0x0000000124247890 */ /* 0x000fe2000fffe03f */
[----:B------:R-:W-:Y:S01]  /*2bf0*/  PLOP3.LUT P0, PT, PT, PT, PT, 0x8, 0x0 ;  /* 0x000000000000781c */ /* 0x000fe20003f0e170 */
[----:B------:R-:W-:Y:S02]  /*2c00*/  IMAD.MOV.U32 R152, RZ, RZ, RZ ;  /* 0x000000ffff987224 */ /* 0x000fe400078e00ff */
[----:B------:R-:W-:Y:S01]  /*2c10*/  IMAD R0, R0, 0x40, R17 ;  /* 0x0000004000007824 */ /* 0x000fe200078e0211 */
[----:B------:R-:W-:-:S04]  /*2c20*/  UISETP.NE.AND UP0, UPT, UR36, 0x2, UPT ;  /* 0x000000022400788c */ /* 0x000fc8000bf05270 */
        /* <DEDUP_REMOVED lines=137> */
.L_x_4202:
[----:B------:R-:W-:Y:S01]  /*34c0*/  ISETP.GE.AND P0, PT, R153, 0x1, PT ;  /* 0x000000019900780c */ /* 0x000fe20003f06270 */
[----:B------:R-:W-:-:S12]  /*34d0*/  IMAD.MOV.U32 R23, RZ, RZ, RZ ;  /* 0x000000ffff177224 */ /* 0x000fd800078e00ff */
[----:B------:R-:W-:Y:S05]  /*34e0*/  @!P0 BRA `(.L_x_4209) ;  /* 0x0000000000688947 */ /* 0x000fea0003800000 */
[-C--:B------:R-:W-:Y:S02]  /*34f0*/  IABS R0, R10.reuse ;  /* 0x0000000a00007213 */ /* 0x080fe40000000000 */
        /* <DEDUP_REMOVED lines=25> */
.L_x_4209:
[-C--:B------:R-:W-:Y:S01]  /*3690*/  IMAD R18, R199, R23.reuse, RZ ;  /* 0x00000017c7127224 */ /* 0x080fe200078e02ff */
[----:B------:R-:W-:Y:S01]  /*36a0*/  PLOP3.LUT P0, PT, PT, PT, PT, 0x80, 0x0 ;  /* 0x000000000000781c */ /* 0x000fe20003f0f070 */
[----:B------:R-:W-:Y:S01]  /*36b0*/  IMAD.MOV.U32 R152, RZ, RZ, RZ ;  /* 0x000000ffff987224 */ /* 0x000fe200078e00ff */
        /* <DEDUP_REMOVED lines=68> */
[----:B------:R-:W2:Y:S04]  /*3b00*/  LDL R0, [R1+0x8] ;  /* 0x0000080001007983 */ /* 0x000ea80000100800 */
[----:B--2---:R-:W0:Y:S02]  /*3b10*/  SHFL.IDX PT, R0, R0, RZ, 0x1f ;  /* 0x00001fff00007589 */ /* 0x004e2400000e0000 */
        /* <DEDUP_REMOVED lines=28> */
.L_x_4210:
        /* <DEDUP_REMOVED lines=12> */
.L_x_4339:
[----:B------:R-:W-:Y:S05]  /*3da0*/  @!P0 BRA `(.L_x_4212) ;  /* 0x0000000000048947 */ /* 0x000fea0003800000 */
[----:B------:R-:W-:Y:S01]  /*3db0*/  BPT.TRAP 0x1 ;  /* 0x000000040000795c */ /* 0x000fe20000300000 */
.L_x_4212:
[----:B------:R-:W-:Y:S01]  /*3dc0*/  IMAD.U32 R7, RZ, RZ, UR36 ;  /* 0x00000024ff077e24 */ /* 0x000fe2000f8e00ff */
[----:B------:R-:W-:-:S04]  /*3dd0*/  SHF.L.U32 R4, R2, 0x1f, RZ ;  /* 0x0000001f02047819 */ /* 0x000fc800000006ff */
[----:B------:R-:W-:-:S04]  /*3de0*/  LEA R7, R7, UR41, 0x3 ;  /* 0x0000002907077c11 */ /* 0x000fc8000f8e18ff */
[----:B------:R1:W2:Y:S01]  /*3df0*/  SYNCS.PHASECHK.TRANS64.TRYWAIT P1, [R7+URZ+0x38830], R4 ;  /* 0x03883004070075a7 */ /* 0x0002a2000802017f */
[----:B------:R-:W-:Y:S05]  /*3e00*/  @!P0 BRA `(.L_x_4213) ;  /* 0x0000000000048947 */ /* 0x000fea0003800000 */
[----:B------:R-:W-:Y:S01]  /*3e10*/  BPT.TRAP 0x1 ;  /* 0x000000040000795c */ /* 0x000fe20000300000 */
.L_x_4213:
[----:B--2---:R-:W-:Y:S05]  /*3e20*/  @P1 BRA `(.L_x_4214) ;  /* 0x0000000000081947 */ /* 0x004fea0003800000 */
[----:B------:R-:W2:Y:S02]  /*3e30*/  SYNCS.PHASECHK.TRANS64.TRYWAIT P1, [R7+URZ+0x38830], R4 ;  /* 0x03883004070075a7 */ /* 0x000ea4000802017f */
[----:B--2---:R-:W-:Y:S05]  /*3e40*/  @!P1 BRA `(.L_x_4215) ;  /* 0x0000010800e49947 */ /* 0x004fea0003800000 */
.L_x_4214:
        /* <DEDUP_REMOVED lines=15> */
[----:B------:R-:W-:Y:S01]  /*3f40*/  UMOV UR15, 0x40000040 ;  /* 0x40000040000f7882 */ /* 0x000fe20000000000 */
[----:B------:R-:W-:-:S02]  /*3f50*/  UMOV UR13, 0x40000040 ;  /* 0x40000040000d7882 */ /* 0x000fc40000000000 */
[----:B------:R-:W-:Y:S02]  /*3f60*/  ULEA UR6, UR36, UR6, 0x9 ;  /* 0x0000000624067291 */ /* 0x000fe4000f8e483f */
[----:B------:R-:W-:Y:S02]  /*3f70*/  ULOP3.LUT UR4, UR4, 0x10000, URZ, 0xfc, !UPT ;  /* 0x0001000004047892 */ /* 0x000fe4000f8efc3f */
[----:B------:R-:W-:Y:S02]  /*3f80*/  UIADD3 UR10, UR6, 0x2, URZ ;  /* 0x00000002060a7890 */ /* 0x000fe4000fffe03f */
[----:B------:R-:W-:Y:S02]  /*3f90*/  UIADD3 UR8, UR4, 0x2, URZ ;  /* 0x0000000204087890 */ /* 0x000fe4000fffe03f */
[----:B------:R-:W-:Y:S02]  /*3fa0*/  UIADD3 UR14, UR6, 0x4, URZ ;  /* 0x00000004060e7890 */ /* 0x000fe4000fffe03f */
[----:B------:R-:W-:-:S02]  /*3fb0*/  UIADD3 UR12, UR4, 0x4, URZ ;  /* 0x00000004040c7890 */ /* 0x000fc4000fffe03f */
[----:B------:R-:W-:Y:S01]  /*3fc0*/  HGMMA.64x64x16.F32.BF16 R24, gdesc[UR4], RZ, !UPT, gsb0 ;  /* 0x00e00000041879f0 */ /* 0x000fe2000c0018ff */
[----:B------:R-:W-:Y:S02]  /*3fd0*/  UIADD3 UR18, UR6, 0x6, URZ ;  /* 0x0000000606127890 */ /* 0x000fe4000fffe03f */
        /* <DEDUP_REMOVED lines=13> */
[----:B------:R-:W0:Y:S02]  /*40b0*/  SYNCS.PHASECHK.TRANS64.TRYWAIT P1, [UR41+0x38810], R3 ;  /* 0x03881003ff0075a7 */ /* 0x000e240008020169 */
[----:B0-----:R-:W-:Y:S05]  /*40c0*/  @!P1 BRA `(.L_x_4216) ;  /* 0x0000010800589947 */ /* 0x001fea0003800000 */
.L_x_4340:
[----:B------:R-:W-:Y:S05]  /*40d0*/  @!P0 BRA `(.L_x_4217) ;  /* 0x0000000000048947 */ /* 0x000fea0003800000 */
[----:B------:R-:W-:Y:S01]  /*40e0*/  BPT.TRAP 0x1 ;  /* 0x000000040000795c */ /* 0x000fe20000300000 */
.L_x_4217:
[----:B------:R3:W4:Y:S01]  /*40f0*/  SYNCS.PHASECHK.TRANS64.TRYWAIT P1, [R7+URZ+0x38850], R4 ;  /* 0x03885004070075a7 */ /* 0x000722000802017f */
[----:B------:R-:W-:Y:S05]  /*4100*/  @!P0 BRA `(.L_x_4218) ;  /* 0x0000000000048947 */ /* 0x000fea0003800000 */
[----:B------:R-:W-:Y:S01]  /*4110*/  BPT.TRAP 0x1 ;  /* 0x000000040000795c */ /* 0x000fe20000300000 */
.L_x_4218:
[----:B----4-:R-:W-:Y:S05]  /*4120*/  @P1 BRA `(.L_x_4219) ;  /* 0x0000000000081947 */ /* 0x010fea0003800000 */
[----:B------:R-:W4:Y:S02]  /*4130*/  SYNCS.PHASECHK.TRANS64.TRYWAIT P1, [R7+URZ+0x38850], R4 ;  /* 0x03885004070075a7 */ /* 0x000f24000802017f */
[----:B----4-:R-:W-:Y:S05]  /*4140*/  @!P1 BRA `(.L_x_4220) ;  /* 0x0000010800509947 */ /* 0x010fea0003800000 */
.L_x_4219:
[----:B------:R-:W-:Y:S01]  /*4150*/  UIADD3 UR4, UR41, 0x400, URZ ;  /* 0x0000040029047890 */ /* 0x000fe2000fffe03f */
[----:B------:R-:W-:Y:S01]  /*4160*/  WARPGROUP.ARRIVE ;  /* 0x00000000000079c5 */ /* 0x000fe20000000000 */
[----:B------:R-:W-:-:S05]  /*4170*/  UIADD3 UR5, UR41, 0x26400, URZ ;  /* 0x0002640029057890 */ /* 0x000fca000fffe03f */
[----:B0-----:R-:W0:Y:S01]  /*4180*/  S2R R3, SR_TID.X ;  /* 0x0000000000037919 */ /* 0x001e220000002100 */
[----:B------:R-:W-:Y:S02]  /*4190*/  USHF.R.U32.HI UR4, URZ, 0x4, UR4 ;  /* 0x000000043f047899 */ /* 0x000fe40008011604 */
[----:B------:R-:W-:Y:S02]  /*41a0*/  USHF.R.U32.HI UR5, URZ, 0x4, UR5 ;  /* 0x000000043f057899 */ /* 0x000fe40008011605 */
[----:B------:R-:W-:Y:S02]  /*41b0*/  ULOP3.LUT UR4, UR4, 0x3fff, URZ, 0xc0, !UPT ;  /* 0x00003fff04047892 */ /* 0x000fe4000f8ec03f */
[----:B------:R-:W-:Y:S02]  /*41c0*/  ULOP3.LUT UR5, UR5, 0x3fff, URZ, 0xc0, !UPT ;  /* 0x00003fff05057892 */ /* 0x000fe4000f8ec03f */
[----:B------:R-:W-:Y:S02]  /*41d0*/  ULOP3.LUT UR4, UR4, 0x10000, URZ, 0xfc, !UPT ;  /* 0x0001000004047892 */ /* 0x000fe4000f8efc3f */
[----:B------:R-:W-:-:S02]  /*41e0*/  ULOP3.LUT UR6, UR5, 0x10000, URZ, 0xfc, !UPT ;  /* 0x0001000005067892 */ /* 0x000fc4000f8efc3f */
[----:B------:R-:W-:Y:S01]  /*41f0*/  ULEA UR5, UR36, UR4, 0xc ;  /* 0x0000000424057291 */ /* 0x000fe2000f8e603f */
[----:B------:R-:W-:Y:S01]  /*4200*/  UMOV UR21, 0x40000040 ;  /* 0x4000004000157882 */ /* 0x000fe20000000000 */
[----:B------:R-:W-:Y:S01]  /*4210*/  UMOV UR23, 0x40000040 ;  /* 0x4000004000177882 */ /* 0x000fe20000000000 */
[----:B------:R-:W-:Y:S02]  /*4220*/  UIADD3 UR14, UR6, 0x800, URZ ;  /* 0x00000800060e7890 */ /* 0x000fe4000fffe03f */
[----:B------:R-:W-:Y:S02]  /*4230*/  UMOV UR20, UR6 ;  /* 0x0000000600147c82 */ /* 0x000fe40008000000 */
[----:B------:R-:W-:Y:S01]  /*4240*/  UMOV UR22, UR5 ;  /* 0x0000000500167c82 */ /* 0x000fe20008000000 */
[----:B------:R-:W-:Y:S01]  /*4250*/  UIADD3 UR15, UR5, 0x800, URZ ;  /* 0x00000800050f7890 */ /* 0x000fe2000fffe03f */
[----:B------:R-:W-:Y:S01]  /*4260*/  HGMMA.64x64x16.F32.BF16 R24, gdesc[UR20], R24, gsb0 ;  /* 0x00e00000141879f0 */ /* 0x000fe20008001818 */
[----:B------:R-:W-:-:S02]  /*4270*/  UIADD3 UR20, UR6, 0x2, URZ ;  /* 0x0000000206147890 */ /* 0x000fc4000fffe03f */
[----:B------:R-:W-:Y:S01]  /*4280*/  UIADD3 UR22, UR5, 0x2, URZ ;  /* 0x0000000205167890 */ /* 0x000fe2000fffe03f */
[----:B------:R-:W-:Y:S01]  /*4290*/  UMOV UR21, 0x40000040 ;  /* 0x4000004000157882 */ /* 0x000fe20000000000 */
[----:B------:R-:W-:Y:S01]  /*42a0*/  UMOV UR23, 0x40000040 ;  /* 0x4000004000177882 */ /* 0x000fe20000000000 */
[----:B0-----:R-:W-:-:S06]  /*42b0*/  SHF.R.U32.HI R3, RZ, 0x7, R3 ;  /* 0x00000007ff037819 */ /* 0x001fcc0000011603 */
[----:B------:R-:W0:Y:S02]  /*42c0*/  SHFL.IDX PT, R3, R3, RZ, 0x1f ;  /* 0x00001fff03037589 */ /* 0x000e2400000e0000 */
[----:B0-----:R-:W-:-:S13]  /*42d0*/  R2UR UR7, R3 ;  /* 0x00000000030772ca */ /* 0x001fda00000e0000 */
[----:B------:R-:W-:-:S03]  /*42e0*/  UISETP.GT.AND UP0, UPT, UR7, 0x7f, UPT ;  /* 0x0000007f0700788c */ /* 0x000fc6000bf04270 */
[----:B------:R-:W-:Y:S01]  /*42f0*/  UMOV UR7, 0x4 ;  /* 0x0000000400077882 */ /* 0x000fe20000000000 */
[----:B------:R-:W-:Y:S02]  /*4300*/  USEL UR11, URZ, 0x2, !UP0 ;  /* 0x000000023f0b7887 */ /* 0x000fe4000c000000 */
[----:B------:R-:W-:Y:S02]  /*4310*/  USEL UR10, UR7, 0x2, UP0 ;  /* 0x00000002070a7887 */ /* 0x000fe40008000000 */
[----:B------:R-:W-:Y:S01]  /*4320*/  USEL UR7, UR7, 0x6, !UP0 ;  /* 0x0000000607077887 */ /* 0x000fe2000c000000 */
[----:B------:R-:W-:Y:S02]  /*4330*/  WARPGROUP.DEPBAR.LE gsb0, 0x0 ;  /* 0x00008000000079c5 */ /* 0x000fe40000010000 */
[----:B------:R-:W-:-:S06]  /*4340*/  WARPGROUP.ARRIVE ;  /* 0x00000000000079c5 */ /* 0x000fcc0000000000 */
[----:B------:R-:W-:Y:S01]  /*4350*/  HGMMA.64x64x16.F32.BF16 R24, gdesc[UR20], R24, gsb0 ;  /* 0x00e00000141879f0 */ /* 0x000fe20008001818 */
[----:B------:R-:W-:Y:S02]  /*4360*/  UIADD3 UR20, UR6, 0x4, URZ ;  /* 0x0000000406147890 */ /* 0x000fe4000fffe03f */
[----:B------:R-:W-:Y:S01]  /*4370*/  UIADD3 UR22, UR5, 0x4, URZ ;  /* 0x0000000405167890 */ /* 0x000fe2000fffe03f */
[----:B------:R-:W-:Y:S01]  /*4380*/  UMOV UR21, 0x40000040 ;  /* 0x4000004000157882 */ /* 0x000fe20000000000 */
[----:B------:R-:W-:Y:S01]  /*4390*/  UMOV UR23, 0x40000040 ;  /* 0x4000004000177882 */ /* 0x000fe20000000000 */
        /* <DEDUP_REMOVED lines=94> */
[----:B------:R-:W-:Y:S02]  /*4980*/  UIADD3 UR20, UR11, UR14, URZ ;  /* 0x0000000e0b147290 */ /* 0x000fe4000fffe03f */
[----:B------:R-:W-:Y:S01]  /*4990*/  UIADD3 UR22, UR11, UR15, URZ ;  /* 0x0000000f0b167290 */ /* 0x000fe2000fffe03f */
        /* <DEDUP_REMOVED lines=16> */
[----:B------:R-:W-:Y:S01]  /*4aa0*/  UMOV UR14, 0x28 ;  /* 0x00000028000e7882 */ /* 0x000fe20000000000 */
[----:B------:R-:W-:Y:S01]  /*4ab0*/  UMOV UR15, 0xa00 ;  /* 0x00000a00000f7882 */ /* 0x000fe20000000000 */
[----:B------:R-:W-:Y:S02]  /*4ac0*/  USEL UR14, UR14, 0x26, UP0 ;  /* 0x000000260e0e7887 */ /* 0x000fe40008000000 */
[----:B------:R-:W-:-:S02]  /*4ad0*/  USEL UR15, UR15, 0x980, UP0 ;  /* 0x000009800f0f7887 */ /* 0x000fc40008000000 */
[----:B------:R-:W-:Y:S02]  /*4ae0*/  ULOP3.LUT UR14, UR14, 0x6, URZ, 0xc0, !UPT ;  /* 0x000000060e0e7892 */ /* 0x000fe4000f8ec03f */
[----:B------:R-:W-:Y:S01]  /*4af0*/  ULOP3.LUT UR15, UR15, 0xa00, URZ, 0xc0, !UPT ;  /* 0x00000a000f0f7892 */ /* 0x000fe2000f8ec03f */
[----:B------:R-:W-:Y:S02]  /*4b00*/  WARPGROUP.DEPBAR.LE gsb0, 0x0 ;  /* 0x00008000000079c5 */ /* 0x000fe40000010000 */
[----:B------:R-:W-:-:S06]  /*4b10*/  WARPGROUP.ARRIVE ;  /* 0x00000000000079c5 */ /* 0x000fcc0000000000 */
[----:B------:R-:W-:Y:S01]  /*4b20*/  HGMMA.64x64x16.F32.BF16 R24, gdesc[UR20], R24, gsb0 ;  /* 0x00e00000141879f0 */ /* 0x000fe20008001818 */
[----:B------:R-:W-:Y:S02]  /*4b30*/  UIADD3 UR20, UR14, UR15, UR6 ;  /* 0x0000000f0e147290 */ /* 0x000fe4000fffe006 */
[----:B------:R-:W-:Y:S01]  /*4b40*/  UIADD3 UR22, UR14, UR15, UR5 ;  /* 0x0000000f0e167290 */ /* 0x000fe2000fffe005 */
[----:B------:R-:W-:Y:S01]  /*4b50*/  UMOV UR21, 0x40000040 ;  /* 0x4000004000157882 */ /* 0x000fe20000000000 */
[----:B------:R-:W-:Y:S01]  /*4b60*/  UMOV UR23, 0x40000040 ;  /* 0x4000004000177882 */ /* 0x000fe20000000000 */
[----:B------:R-:W-:Y:S02]  /*4b70*/  UIADD3 UR14, UR6, 0xa00, URZ ;  /* 0x00000a00060e7890 */ /* 0x000fe4000fffe03f */
[----:B------:R-:W-:Y:S01]  /*4b80*/  UIADD3 UR15, UR5, 0xa00, URZ ;  /* 0x00000a00050f7890 */ /* 0x000fe2000fffe03f */
        /* <DEDUP_REMOVED lines=86> */
[----:B------:R-:W-:Y:S02]  /*50f0*/  UMOV UR10, 0x1000 ;  /* 0x00001000000a7882 */ /* 0x000fe40000000000 */
[----:B------:R-:W-:-:S04]  /*5100*/  USEL UR10, UR10, 0xf80, UP0 ;  /* 0x00000f800a0a7887 */ /* 0x000fc80008000000 */
[----:B------:R-:W-:Y:S01]  /*5110*/  ULOP3.LUT UR10, UR10, 0x1e00, URZ, 0xc0, !UPT ;  /* 0x00001e000a0a7892 */ /* 0x000fe2000f8ec03f */
        /* <DEDUP_REMOVED lines=17> */
[----:B------:R-:W-:Y:S02]  /*5230*/  WARPGROUP.DEPBAR.LE gsb0, 0x0 ;  /* 0x00008000000079c5 */ /* 0x000fe40000010000 */
[----:B------:R-:W-:-:S06]  /*5240*/  WARPGROUP.ARRIVE ;  /* 0x00000000000079c5 */ /* 0x000fcc0000000000 */
[----:B------:R-:W-:Y:S03]  /*5250*/  HGMMA.64x64x16.F32.BF16 R24, gdesc[UR20], R24, gsb0 ;  /* 0x00e00000141879f0 */ /* 0x000fe60008001818 */
[----:B------:R-:W-:Y:S02]  /*5260*/  WARPGROUP.DEPBAR.LE gsb0, 0x0 ;  /* 0x00008000000079c5 */ /* 0x000fe40000010000 */
[----:B------:R-:W-:Y:S05]  /*5270*/  @!P0 BRA `(.L_x_4221) ;  /* 0x0000000000048947 */ /* 0x000fea0003800000 */
[----:B------:R-:W-:Y:S01]  /*5280*/  BPT.TRAP 0x1 ;  /* 0x000000040000795c */ /* 0x000fe20000300000 */
.L_x_4221:
[----:B------:R-:W5:Y:S01]  /*5290*/  LDL R3, [R1+0x14] ;  /* 0x0000140001037983 */ /* 0x000f620000100800 */
[----:B------:R-:W-:Y:S01]  /*52a0*/  IMAD R153, R23, -0x40, R153 ;  /* 0xffffffc017997824 */ /* 0x000fe200078e0299 */
[----:B------:R-:W-:Y:S01]  /*52b0*/  ULDC UR18, c[0x0][0xa80] ;  /* 0x0002a00000127ab9 */ /* 0x000fe20000000800 */
[----:B------:R-:W-:Y:S01]  /*52c0*/  R2UR UR5, R7 ;  /* 0x00000000070572ca */ /* 0x000fe200000e0000 */
[----:B------:R-:W-:Y:S01]  /*52d0*/  ULOP3.LUT UR43, UR43, 0x2000000, URZ, 0xfc, !UPT ;  /* 0x020000002b2b7892 */ /* 0x000fe2000f8efc3f */
[----:B------:R-:W-:Y:S01]  /*52e0*/  UMOV UR11, 0x40000040 ;  /* 0x40000040000b7882 */ /* 0x000fe20000000000 */
[----:B------:R-:W-:Y:S02]  /*52f0*/  UMOV UR15, 0x40000040 ;  /* 0x40000040000f7882 */ /* 0x000fe40000000000 */
[----:B------:R-:W-:-:S04]  /*5300*/  ULEA UR10, UR36, UR43, 0xc ;  /* 0x0000002b240a7291 */ /* 0x000fc8000f8e603f */
[----:B------:R-:W-:-:S04]  /*5310*/  UIADD3 UR14, UR10, 0x80, URZ ;  /* 0x000000800a0e7890 */ /* 0x000fc8000fffe03f */
[----:B------:R-:W-:-:S04]  /*5320*/  UIADD3 UR5, UR5, 0x38840, URZ ;  /* 0x0003884005057890 */ /* 0x000fc8000fffe03f */
[----:B------:R-:W-:-:S09]  /*5330*/  UPRMT UR5, UR40, 0x654, UR5 ;  /* 0x0000065428057896 */ /* 0x000fd20008000005 */
[----:B------:R-:W-:Y:S01]  /*5340*/  SYNCS.ARRIVE.TRANS64.RED.A1T0 RZ, [UR5], RZ ;  /* 0x000000ffffff79a7 */ /* 0x000fe20008100405 */
[----:B------:R-:W-:Y:S01]  /*5350*/  BAR.SYNC.DEFER_BLOCKING 0xf, 0x100 ;  /* 0x03c4000000007b1d */ /* 0x000fe20000010000 */
[----:B-----5:R-:W-:-:S04]  /*5360*/  IADD3 R153, -R3, 0x40, R153 ;  /* 0x0000004003997810 */ /* 0x020fc80007ffe199 */
        /* <DEDUP_REMOVED lines=10> */
[----:B-1234-:R-:W-:Y:S02]  /*5410*/  FMNMX.FTZ R4, R28, R3, !PT ;  /* 0x000000031c047209 */ /* 0x01efe40007810000 */
        /* <DEDUP_REMOVED lines=45> */
[----:B------:R-:W-:Y:S02]  /*56f0*/  FMNMX.FTZ R3, R26, R27, !PT ;  /* 0x0000001b1a037209 */ /* 0x000fe40007810000 */
[----:B------:R-:W-:Y:S02]  /*5700*/  FMNMX.FTZ R5, R53, R4, !PT ;  /* 0x0000000435057209 */ /* 0x000fe40007810000 */
[----:B------:R-:W-:Y:S02]  /*5710*/  FSEL R46, R46, -INF , P1 ;  /* 0xff8000002e2e7808 */ /* 0x000fe40000800000 */
[----:B------:R-:W-:Y:S01]  /*5720*/  FSEL R47, R47, -INF , P6 ;  /* 0xff8000002f2f7808 */ /* 0x000fe20003000000 */
[----:B------:R-:W0:Y:S01]  /*5730*/  SHFL.BFLY PT, R4, R5, 0x2, 0x1f ;  /* 0x0c401f0005047f89 */ /* 0x000e2200000e0000 */
[----:B------:R-:W-:-:S02]  /*5740*/  FSEL R50, R50, -INF , P5 ;  /* 0xff80000032327808 */ /* 0x000fc40002800000 */
[----:B------:R-:W-:Y:S02]  /*5750*/  FSEL R51, R51, -INF , P4 ;  /* 0xff80000033337808 */ /* 0x000fe40002000000 */
        /* <DEDUP_REMOVED lines=34> */
[----:B------:R-:W1:Y:S01]  /*5980*/  MUFU.EX2 R25, R25 ;  /* 0x0000001900197308 */ /* 0x000e620000000800 */
[--C-:B------:R-:W-:Y:S01]  /*5990*/  FFMA.FTZ R44, R44, UR18, -R8.reuse ;  /* 0x000000122c2c7c23 */ /* 0x100fe20008010808 */
[--C-:B------:R-:W-:Y:S01]  /*59a0*/  FFMA.FTZ R45, R45, UR18, -R8.reuse ;  /* 0x000000122d2d7c23 */ /* 0x100fe20008010808 */
[--C-:B------:R-:W-:Y:S01]  /*59b0*/  FFMA.FTZ R48, R48, UR18, -R8.reuse ;  /* 0x0000001230307c23 */ /* 0x100fe20008010808 */
[--C-:B------:R-:W-:Y:S01]  /*59c0*/  FFMA.FTZ R49, R49, UR18, -R8.reuse ;  /* 0x0000001231317c23 */ /* 0x100fe20008010808 */
[--C-:B------:R-:W-:Y:S01]  /*59d0*/  FFMA.FTZ R52, R52, UR18, -R8.reuse ;  /* 0x0000001234347c23 */ /* 0x100fe20008010808 */
[----:B------:R-:W-:-:S02]  /*59e0*/  FFMA.FTZ R8, R53, UR18, -R8 ;  /* 0x0000001235087c23 */ /* 0x000fc40008010808 */
[----:B------:R-:W-:Y:S08]  /*59f0*/  MUFU.EX2 R28, R28 ;  /* 0x0000001c001c7308 */ /* 0x000ff00000000800 */
[----:B------:R-:W2:Y:S01]  /*5a00*/  MUFU.EX2 R29, R29 ;  /* 0x0000001d001d7308 */ /* 0x000ea20000000800 */
[----:B-1----:R-:W-:Y:S01]  /*5a10*/  FADD.FTZ R11, R24, R25 ;  /* 0x00000019180b7221 */ /* 0x002fe20000010000 */
[----:B------:R-:W-:-:S02]  /*5a20*/  F2FP.BF16.F32.PACK_AB R152, R25, R24 ;  /* 0x000000181998723e */ /* 0x000fc400000010ff */
[----:B0-----:R-:W-:-:S04]  /*5a30*/  FMNMX.FTZ R3, R6, R3, !PT ;  /* 0x0000000306037209 */ /* 0x001fc80007810000 */
[----:B------:R-:W-:Y:S01]  /*5a40*/  MUFU.EX2 R32, R32 ;  /* 0x0000002000207308 */ /* 0x000fe20000000800 */
[----:B------:R-:W0:Y:S07]  /*5a50*/  SHFL.BFLY PT, R6, R3, 0x1, 0x1f ;  /* 0x0c201f0003067f89 */ /* 0x000e2e00000e0000 */
[----:B------:R-:W1:Y:S01]  /*5a60*/  MUFU.EX2 R33, R33 ;  /* 0x0000002100217308 */ /* 0x000e620000000800 */
[----:B--2---:R-:W-:-:S07]  /*5a70*/  F2FP.BF16.F32.PACK_AB R154, R29, R28 ;  /* 0x0000001c1d9a723e */ /* 0x004fce00000010ff */
[----:B------:R-:W2:Y:S08]  /*5a80*/  MUFU.EX2 R36, R36 ;  /* 0x0000002400247308 */ /* 0x000eb00000000800 */
[----:B------:R-:W-:Y:S01]  /*5a90*/  MUFU.EX2 R9, R8 ;  /* 0x0000000800097308 */ /* 0x000fe20000000800 */
[----:B-1----:R-:W-:Y:S02]  /*5aa0*/  F2FP.BF16.F32.PACK_AB R156, R33, R32 ;  /* 0x00000020219c723e */ /* 0x002fe400000010ff */
[----:B0-----:R-:W-:Y:S01]  /*5ab0*/  FMNMX.FTZ R5, R3, R6, !PT ;  /* 0x0000000603057209 */ /* 0x001fe20007810000 */
[----:B------:R-:W-:-:S03]  /*5ac0*/  FADD.FTZ R6, R28, R11 ;  /* 0x0000000b1c067221 */ /* 0x000fc60000010000 */
[C---:B------:R-:W-:Y:S01]  /*5ad0*/  FSETP.NEU.FTZ.AND P1, PT, R5.reuse, -INF , PT ;  /* 0xff8000000500780b */ /* 0x040fe20003f3d000 */
[----:B------:R-:W-:Y:S01]  /*5ae0*/  FMUL.FTZ R3, R5, UR18 ;  /* 0x0000001205037c20 */ /* 0x000fe20008410000 */
[----:B------:R-:W0:Y:S01]  /*5af0*/  MUFU.EX2 R37, R37 ;  /* 0x0000002500257308 */ /* 0x000e220000000800 */
[----:B------:R-:W-:-:S03]  /*5b00*/  FADD.FTZ R11, R29, R6 ;  /* 0x000000061d0b7221 */ /* 0x000fc60000010000 */
[----:B------:R-:W-:Y:S01]  /*5b10*/  FSEL R3, R3, RZ, P1 ;  /* 0x000000ff03037208 */ /* 0x000fe20000800000 */
[----:B------:R-:W-:-:S03]  /*5b20*/  FADD.FTZ R6, R32, R11 ;  /* 0x0000000b20067221 */ /* 0x000fc60000010000 */
[----:B------:R-:W1:Y:S01]  /*5b30*/  MUFU.EX2 R40, R40 ;  /* 0x0000002800287308 */ /* 0x000e620000000800 */
        /* <DEDUP_REMOVED lines=12> */
[----:B------:R-:W-:Y:S01]  /*5c00*/  FADD.FTZ R11, R33, R6 ;  /* 0x00000006210b7221 */ /* 0x000fe20000010000 */
[--C-:B------:R-:W-:Y:S01]  /*5c10*/  FFMA.FTZ R47, R47, UR18, -R3.reuse ;  /* 0x000000122f2f7c23 */ /* 0x100fe20008010803 */
[----:B------:R-:W-:Y:S01]  /*5c20*/  FFMA.FTZ R50, R50, UR18, -R3 ;  /* 0x0000001232327c23 */ /* 0x000fe20008010803 */
[----:B------:R-:W3:Y:S01]  /*5c30*/  MUFU.EX2 R27, R27 ;  /* 0x0000001b001b7308 */ /* 0x000ee20000000800 */
[----:B--2---:R-:W-:Y:S01]  /*5c40*/  FADD.FTZ R6, R36, R11 ;  /* 0x0000000b24067221 */ /* 0x004fe20000010000 */
[--C-:B------:R-:W-:Y:S01]  /*5c50*/  FFMA.FTZ R51, R51, UR18, -R3.reuse ;  /* 0x0000001233337c23 */ /* 0x100fe20008010803 */
[--C-:B------:R-:W-:Y:S01]  /*5c60*/  FFMA.FTZ R54, R54, UR18, -R3.reuse ;  /* 0x0000001236367c23 */ /* 0x100fe20008010803 */
[----:B------:R-:W-:Y:S01]  /*5c70*/  FFMA.FTZ R3, R55, UR18, -R3 ;  /* 0x0000001237037c23 */ /* 0x000fe20008010803 */
[C---:B0-----:R-:W-:Y:S01]  /*5c80*/  FADD.FTZ R11, R37.reuse, R6 ;  /* 0x00000006250b7221 */ /* 0x041fe20000010000 */
[----:B------:R-:W-:-:S02]  /*5c90*/  F2FP.BF16.F32.PACK_AB R158, R37, R36 ;  /* 0x00000024259e723e */ /* 0x000fc400000010ff */
[----:B------:R-:W0:Y:S01]  /*5ca0*/  MUFU.EX2 R30, R30 ;  /* 0x0000001e001e7308 */ /* 0x000e220000000800 */
[----:B-1----:R-:W-:-:S07]  /*5cb0*/  FADD.FTZ R6, R40, R11 ;  /* 0x0000000b28067221 */ /* 0x002fce0000010000 */
[----:B------:R-:W1:Y:S01]  /*5cc0*/  MUFU.EX2 R31, R31 ;  /* 0x0000001f001f7308 */ /* 0x000e620000000800 */
[----:B---3--:R-:W-:Y:S01]  /*5cd0*/  FADD.FTZ R13, R26, R27 ;  /* 0x0000001b1a0d7221 */ /* 0x008fe20000010000 */
[----:B------:R-:W-:-:S06]  /*5ce0*/  F2FP.BF16.F32.PACK_AB R153, R27, R26 ;  /* 0x0000001a1b99723e */ /* 0x000fcc00000010ff */
[----:B------:R-:W2:Y:S01]  /*5cf0*/  MUFU.EX2 R34, R34 ;  /* 0x0000002200227308 */ /* 0x000ea20000000800 */
[----:B0-----:R-:W-:-:S07]  /*5d00*/  FADD.FTZ R8, R30, R13 ;  /* 0x0000000d1e087221 */ /* 0x001fce0000010000 */
[----:B------:R-:W0:Y:S01]  /*5d10*/  MUFU.EX2 R35, R35 ;  /* 0x0000002300237308 */ /* 0x000e220000000800 */
[C---:B-1----:R-:W-:Y:S01]  /*5d20*/  FADD.FTZ R13, R31.reuse, R8 ;  /* 0x000000081f0d7221 */ /* 0x042fe20000010000 */
[----:B------:R-:W-:-:S05]  /*5d30*/  F2FP.BF16.F32.PACK_AB R155, R31, R30 ;  /* 0x0000001e1f9b723e */ /* 0x000fca00000010ff */
[----:B------:R1:W-:Y:S01]  /*5d40*/  STSM.16.M88.4 [R184+0x36400], R152 ;  /* 0x03640098b8007844 */ /* 0x0003e20000000200 */
[----:B------:R-:W3:Y:S01]  /*5d50*/  MUFU.EX2 R38, R38 ;  /* 0x0000002600267308 */ /* 0x000ee20000000800 */
[----:B--2---:R-:W-:-:S07]  /*5d60*/  FADD.FTZ R8, R34, R13 ;  /* 0x0000000d22087221 */ /* 0x004fce0000010000 */
[----:B------:R-:W2:Y:S01]  /*5d70*/  MUFU.EX2 R39, R39 ;  /* 0x0000002700277308 */ /* 0x000ea20000000800 */
[C---:B0-----:R-:W-:Y:S01]  /*5d80*/  FADD.FTZ R13, R35.reuse, R8 ;  /* 0x00000008230d7221 */ /* 0x041fe20000010000 */
[----:B------:R-:W-:-:S06]  /*5d90*/  F2FP.BF16.F32.PACK_AB R157, R35, R34 ;  /* 0x00000022239d723e */ /* 0x000fcc00000010ff */
[----:B------:R-:W0:Y:S01]  /*5da0*/  MUFU.EX2 R42, R42 ;  /* 0x0000002a002a7308 */ /* 0x000e220000000800 */
[----:B---3--:R-:W-:-:S07]  /*5db0*/  FADD.FTZ R8, R38, R13 ;  /* 0x0000000d26087221 */ /* 0x008fce0000010000 */
[----:B------:R-:W3:Y:S01]  /*5dc0*/  MUFU.EX2 R41, R41 ;  /* 0x0000002900297308 */ /* 0x000ee20000000800 */
[C---:B--2---:R-:W-:Y:S01]  /*5dd0*/  FADD.FTZ R13, R39.reuse, R8 ;  /* 0x00000008270d7221 */ /* 0x044fe20000010000 */
[----:B------:R-:W-:-:S05]  /*5de0*/  F2FP.BF16.F32.PACK_AB R159, R39, R38 ;  /* 0x00000026279f723e */ /* 0x000fca00000010ff */
[----:B------:R1:W-:Y:S01]  /*5df0*/  STSM.16.M88.4 [R187], R156 ;  /* 0x0000009cbb007844 */ /* 0x0003e20000000200 */
[----:B------:R-:W2:Y:S01]  /*5e00*/  MUFU.EX2 R43, R43 ;  /* 0x0000002b002b7308 */ /* 0x000ea20000000800 */
[----:B0-----:R-:W-:-:S07]  /*5e10*/  FADD.FTZ R8, R42, R13 ;  /* 0x0000000d2a087221 */ /* 0x001fce0000010000 */
[----:B------:R-:W0:Y:S01]  /*5e20*/  MUFU.EX2 R44, R44 ;  /* 0x0000002c002c7308 */ /* 0x000e220000000800 */
[C---:B---3--:R-:W-:Y:S01]  /*5e30*/  FADD.FTZ R11, R41.reuse, R6 ;  /* 0x00000006290b7221 */ /* 0x048fe20000010000 */
[----:B------:R-:W-:-:S06]  /*5e40*/  F2FP.BF16.F32.PACK_AB R160, R41, R40 ;  /* 0x0000002829a0723e */ /* 0x000fcc00000010ff */
[----:B------:R-:W3:Y:S01]  /*5e50*/  MUFU.EX2 R46, R46 ;  /* 0x0000002e002e7308 */ /* 0x000ee20000000800 */
[C---:B--2---:R-:W-:Y:S01]  /*5e60*/  FADD.FTZ R13, R43.reuse, R8 ;  /* 0x000000082b0d7221 */ /* 0x044fe20000010000 */
[----:B------:R-:W-:-:S06]  /*5e70*/  F2FP.BF16.F32.PACK_AB R161, R43, R42 ;  /* 0x0000002a2ba1723e */ /* 0x000fcc00000010ff */
[----:B------:R-:W2:Y:S01]  /*5e80*/  MUFU.EX2 R45, R45 ;  /* 0x0000002d002d7308 */ /* 0x000ea20000000800 */
[----:B0-----:R-:W-:-:S07]  /*5e90*/  FADD.FTZ R6, R44, R11 ;  /* 0x0000000b2c067221 */ /* 0x001fce0000010000 */
[----:B------:R-:W0:Y:S01]  /*5ea0*/  MUFU.EX2 R47, R47 ;  /* 0x0000002f002f7308 */ /* 0x000e220000000800 */
[----:B---3--:R-:W-:-:S07]  /*5eb0*/  FADD.FTZ R8, R46, R13 ;  /* 0x0000000d2e087221 */ /* 0x008fce0000010000 */
[----:B------:R-:W3:Y:S01]  /*5ec0*/  MUFU.EX2 R48, R48 ;  /* 0x0000003000307308 */ /* 0x000ee20000000800 */
[C---:B--2---:R-:W-:Y:S01]  /*5ed0*/  FADD.FTZ R11, R45.reuse, R6 ;  /* 0x000000062d0b7221 */ /* 0x044fe20000010000 */
[----:B------:R-:W-:-:S06]  /*5ee0*/  F2FP.BF16.F32.PACK_AB R162, R45, R44 ;  /* 0x0000002c2da2723e */ /* 0x000fcc00000010ff */
[----:B------:R-:W2:Y:S01]  /*5ef0*/  MUFU.EX2 R50, R50 ;  /* 0x0000003200327308 */ /* 0x000ea20000000800 */
[C---:B0-----:R-:W-:Y:S01]  /*5f00*/  FADD.FTZ R13, R47.reuse, R8 ;  /* 0x000000082f0d7221 */ /* 0x041fe20000010000 */
[----:B------:R-:W-:-:S05]  /*5f10*/  F2FP.BF16.F32.PACK_AB R163, R47, R46 ;  /* 0x0000002e2fa3723e */ /* 0x000fca00000010ff */
[----:B------:R1:W-:Y:S01]  /*5f20*/  STSM.16.M88.4 [R185], R160 ;  /* 0x000000a0b9007844 */ /* 0x0003e20000000200 */
[----:B------:R-:W0:Y:S01]  /*5f30*/  MUFU.EX2 R49, R49 ;  /* 0x0000003100317308 */ /* 0x000e220000000800 */
[----:B---3--:R-:W-:-:S07]  /*5f40*/  FADD.FTZ R6, R48, R11 ;  /* 0x0000000b30067221 */ /* 0x008fce0000010000 */
[----:B------:R-:W3:Y:S01]  /*5f50*/  MUFU.EX2 R51, R51 ;  /* 0x0000003300337308 */ /* 0x000ee20000000800 */
[----:B--2---:R-:W-:-:S07]  /*5f60*/  FADD.FTZ R8, R50, R13 ;  /* 0x0000000d32087221 */ /* 0x004fce0000010000 */
[----:B------:R-:W2:Y:S01]  /*5f70*/  MUFU.EX2 R52, R52 ;  /* 0x0000003400347308 */ /* 0x000ea20000000800 */
[C---:B0-----:R-:W-:Y:S01]  /*5f80*/  FADD.FTZ R11, R49.reuse, R6 ;  /* 0x00000006310b7221 */ /* 0x041fe20000010000 */
[----:B------:R-:W-:-:S06]  /*5f90*/  F2FP.BF16.F32.PACK_AB R164, R49, R48 ;  /* 0x0000003031a4723e */ /* 0x000fcc00000010ff */
[----:B------:R-:W0:Y:S01]  /*5fa0*/  MUFU.EX2 R54, R54 ;  /* 0x0000003600367308 */ /* 0x000e220000000800 */
[C---:B---3--:R-:W-:Y:S01]  /*5fb0*/  FADD.FTZ R13, R51.reuse, R8 ;  /* 0x00000008330d7221 */ /* 0x048fe20000010000 */
[----:B------:R-:W-:-:S06]  /*5fc0*/  F2FP.BF16.F32.PACK_AB R165, R51, R50 ;  /* 0x0000003233a5723e */ /* 0x000fcc00000010ff */
[----:B------:R3:W4:Y:S01]  /*5fd0*/  MUFU.EX2 R167, R3 ;  /* 0x0000000300a77308 */ /* 0x0007220000000800 */
[----:B--2---:R-:W-:Y:S01]  /*5fe0*/  FADD.FTZ R6, R52, R11 ;  /* 0x0000000b34067221 */ /* 0x004fe20000010000 */
[C---:B------:R-:W-:Y:S01]  /*5ff0*/  F2FP.BF16.F32.PACK_AB R166, R9.reuse, R52 ;  /* 0x0000003409a6723e */ /* 0x040fe200000010ff */
[----:B0-----:R-:W-:Y:S02]  /*6000*/  FADD.FTZ R8, R54, R13 ;  /* 0x0000000d36087221 */ /* 0x001fe40000010000 */
[----:B---3--:R-:W-:Y:S02]  /*6010*/  FADD.FTZ R3, R9, R6 ;  /* 0x0000000609037221 */ /* 0x008fe40000010000 */
[C---:B----4-:R-:W-:Y:S01]  /*6020*/  FADD.FTZ R6, R167.reuse, R8 ;  /* 0x00000008a7067221 */ /* 0x050fe20000010000 */
[----:B------:R-:W-:-:S05]  /*6030*/  F2FP.BF16.F32.PACK_AB R167, R167, R54 ;  /* 0x00000036a7a7723e */ /* 0x000fca00000010ff */
[----:B------:R1:W-:Y:S01]  /*6040*/  STSM.16.M88.4 [R186], R164 ;  /* 0x000000a4ba007844 */ /* 0x0003e20000000200 */
[----:B------:R-:W-:-:S06]  /*6050*/  WARPGROUP.ARRIVE ;  /* 0x00000000000079c5 */ /* 0x000fcc0000000000 */
[----:B------:R-:W-:Y:S01]  /*6060*/  HGMMA.64x256x16.F32.BF16 R24, R152, gdesc[UR8].tnspB, RZ, !UPT, gsb0 ;  /* 0x43e0000898187df0 */ /* 0x000fe2000c0018ff */
[----:B------:R-:W-:Y:S02]  /*6070*/  UMOV UR11, 0x40000040 ;  /* 0x40000040000b7882 */ /* 0x000fe40000000000 */
        /* <DEDUP_REMOVED lines=10> */
[----:B------:R-:W-:Y:S03]  /*6120*/  HGMMA.64x256x16.F32.BF16 R24, R160, gdesc[UR12].tnspB, R24, gsb0 ;  /* 0x43e0000ca0187df0 */ /* 0x000fe60008001818 */
        /* <DEDUP_REMOVED lines=9> */
[----:B-1----:R-:W-:Y:S05]  /*61c0*/  @!P0 BRA `(.L_x_4222) ;  /* 0x0000000000048947 */ /* 0x002fea0003800000 */
[----:B------:R-:W-:Y:S01]  /*61d0*/  BPT.TRAP 0x1 ;  /* 0x000000040000795c */ /* 0x000fe20000300000 */
.L_x_4222:
[----:B------:R-:W-:Y:S01]  /*61e0*/  R2UR UR5, R7 ;  /* 0x00000000070572ca */ /* 0x000fe200000e0000 */
[----:B------:R-:W-:-:S05]  /*61f0*/  VIADD R7, R23, 0xfffffffe ;  /* 0xfffffffe17077836 */ /* 0x000fca0000000000 */
[----:B------:R-:W-:-:S07]  /*6200*/  ISETP.GE.AND P1, PT, R7, R18, PT ;  /* 0x000000120700720c */ /* 0x000fce0003f26270 */
[----:B------:R-:W-:-:S04]  /*6210*/  UIADD3 UR5, UR5, 0x38860, URZ ;  /* 0x0003886005057890 */ /* 0x000fc8000fffe03f */
[----:B------:R-:W-:-:S09]  /*6220*/  UPRMT UR5, UR40, 0x654, UR5 ;  /* 0x0000065428057896 */ /* 0x000fd20008000005 */
[----:B------:R-:W-:Y:S01]  /*6230*/  SYNCS.ARRIVE.TRANS64.RED.A1T0 RZ, [UR5], RZ ;  /* 0x000000ffffff79a7 */ /* 0x000fe20008100405 */
[----:B------:R-:W-:Y:S05]  /*6240*/  @!P1 BRA `(.L_x_4223) ;  /* 0x0000002800809947 */ /* 0x000fea0003800000 */
[----:B------:R-:W-:Y:S01]  /*6250*/  IMAD.MOV.U32 R8, RZ, RZ, R5 ;  /* 0x000000ffff087224 */ /* 0x000fe200078e0005 */
[----:B------:R-:W-:Y:S01]  /*6260*/  UMOV UR7, UR36 ;  /* 0x0000002400077c82 */ /* 0x000fe20008000000 */
[----:B------:R-:W-:-:S07]  /*6270*/  IMAD.MOV.U32 R9, RZ, RZ, R4 ;  /* 0x000000ffff097224 */ /* 0x000fce00078e0004 */
.L_x_4234:
[----:B------:R-:W-:Y:S01]  /*6280*/  UIADD3 UR36, UR7, 0x1, URZ ;  /* 0x0000000107247890 */ /* 0x000fe2000fffe03f */
[C---:B------:R-:W-:Y:S01]  /*6290*/  ISETP.GT.AND P1, PT, R7.reuse, R18, PT ;  /* 0x000000120700720c */ /* 0x040fe20003f24270 */
[----:B------:R-:W-:Y:S02]  /*62a0*/  VIADD R7, R7, 0xffffffff ;  /* 0xffffffff07077836 */ /* 0x000fe40000000000 */
[----:B------:R-:W-:-:S04]  /*62b0*/  UISETP.NE.AND UP0, UPT, UR36, 0x2, UPT ;  /* 0x000000022400788c */ /* 0x000fc8000bf05270 */
[----:B------:R-:W-:Y:S02]  /*62c0*/  USEL UR5, URZ, 0x1, UP0 ;  /* 0x000000013f057887 */ /* 0x000fe40008000000 */
[----:B------:R-:W-:-:S04]  /*62d0*/  USEL UR36, UR36, URZ, UP0 ;  /* 0x0000003f24247287 */ /* 0x000fc80008000000 */
[----:B------:R-:W-:Y:S01]  /*62e0*/  LOP3.LUT R2, R2, UR5, RZ, 0x3c, !PT ;  /* 0x0000000502027c12 */ /* 0x000fe2000f8e3cff */
[----:B------:R-:W-:Y:S07]  /*62f0*/  @!P0 BRA `(.L_x_4224) ;  /* 0x0000000000048947 */ /* 0x000fee0003800000 */
[----:B------:R-:W-:Y:S01]  /*6300*/  BPT.TRAP 0x1 ;  /* 0x000000040000795c */ /* 0x000fe20000300000 */
.L_x_4224:
[----:B------:R-:W-:Y:S01]  /*6310*/  ULEA UR5, UR36, UR41, 0x3 ;  /* 0x0000002924057291 */ /* 0x000fe2000f8e183f */
[----:B------:R-:W-:-:S08]  /*6320*/  SHF.L.U32 R4, R2, 0x1f, RZ ;  /* 0x0000001f02047819 */ /* 0x000fd000000006ff */
[----:B------:R0:W1:Y:S01]  /*6330*/  SYNCS.PHASECHK.TRANS64.TRYWAIT P2, [UR5+0x38830], R4 ;  /* 0x03883004ff0075a7 */ /* 0x0000620008040145 */
[----:B------:R-:W-:Y:S05]  /*6340*/  @!P0 BRA `(.L_x_4225) ;  /* 0x0000000000048947 */ /* 0x000fea0003800000 */
[----:B------:R-:W-:Y:S01]  /*6350*/  BPT.TRAP 0x1 ;  /* 0x000000040000795c */ /* 0x000fe20000300000 */
.L_x_4225:
[----:B-1----:R-:W-:Y:S05]  /*6360*/  @P2 BRA `(.L_x_4226) ;  /* 0x0000000000082947 */ /* 0x002fea0003800000 */
[----:B------:R-:W1:Y:S02]  /*6370*/  SYNCS.PHASECHK.TRANS64.TRYWAIT P2, [UR5+0x38830], R4 ;  /* 0x03883004ff0075a7 */ /* 0x000e640008040145 */
[----:B-1----:R-:W-:Y:S05]  /*6380*/  @!P2 BRA `(.L_x_4227) ;  /* 0x000000e400d4a947 */ /* 0x002fea0003800000 */
.L_x_4226:
        /* <DEDUP_REMOVED lines=28> */
.L_x_4228:
[----:B------:R2:W3:Y:S01]  /*6550*/  SYNCS.PHASECHK.TRANS64.TRYWAIT P2, [UR5+0x38850], R4 ;  /* 0x03885004ff0075a7 */ /* 0x0004e20008040145 */
[----:B------:R-:W-:Y:S05]  /*6560*/  @!P0 BRA `(.L_x_4229) ;  /* 0x0000000000048947 */ /* 0x000fea0003800000 */
[----:B------:R-:W-:Y:S01]  /*6570*/  BPT.TRAP 0x1 ;  /* 0x000000040000795c */ /* 0x000fe20000300000 */
.L_x_4229:
[----:B---3--:R-:W-:Y:S05]  /*6580*/  @P2 BRA `(.L_x_4230) ;  /* 0x0000000000082947 */ /* 0x008fea0003800000 */
[----:B------:R-:W3:Y:S02]  /*6590*/  SYNCS.PHASECHK.TRANS64.TRYWAIT P2, [UR5+0x38850], R4 ;  /* 0x03885004ff0075a7 */ /* 0x000ee40008040145 */
[----:B---3--:R-:W-:Y:S05]  /*65a0*/  @!P2 BRA `(.L_x_4231) ;  /* 0x000000e40064a947 */ /* 0x008fea0003800000 */
.L_x_4230:
[----:B------:R-:W-:Y:S01]  /*65b0*/  UIADD3 UR10, UR41, 0x26400, URZ ;  /* 0x00026400290a7890 */ /* 0x000fe2000fffe03f */
[----:B------:R-:W-:Y:S01]  /*65c0*/  WARPGROUP.ARRIVE ;  /* 0x00000000000079c5 */ /* 0x000fe20000000000 */
[----:B------:R-:W-:-:S05]  /*65d0*/  UIADD3 UR15, UR6, 0x2, URZ ;  /* 0x00000002060f7890 */ /* 0x000fca000fffe03f */
[----:B-1----:R-:W1:Y:S01]  /*65e0*/  S2R R5, SR_TID.X ;  /* 0x0000000000057919 */ /* 0x002e620000002100 */
[----:B------:R-:W-:Y:S02]  /*65f0*/  USHF.R.U32.HI UR10, URZ, 0x4, UR10 ;  /* 0x000000043f0a7899 */ /* 0x000fe4000801160a */
[----:B------:R-:W-:Y:S02]  /*6600*/  UIADD3 UR11, UR6, 0x6, URZ ;  /* 0x00000006060b7890 */ /* 0x000fe4000fffe03f */
[----:B------:R-:W-:Y:S02]  /*6610*/  ULOP3.LUT UR18, UR10, 0x3fff, URZ, 0xc0, !UPT ;  /* 0x00003fff0a127892 */ /* 0x000fe4000f8ec03f */
[----:B------:R-:W-:Y:S02]  /*6620*/  UIADD3 UR14, UR6, 0x4, URZ ;  /* 0x00000004060e7890 */ /* 0x000fe4000fffe03f */
[----:B------:R-:W-:Y:S02]  /*6630*/  ULEA UR10, UR36, UR4, 0xc ;  /* 0x00000004240a7291 */ /* 0x000fe4000f8e603f */
[----:B------:R-:W-:Y:S01]  /*6640*/  ULOP3.LUT UR6, UR18, 0x10000, URZ, 0xfc, !UPT ;  /* 0x0001000012067892 */ /* 0x000fe2000f8efc3f */
[----:B------:R-:W-:Y:S01]  /*6650*/  UMOV UR23, 0x40000040 ;  /* 0x4000004000177882 */ /* 0x000fe20000000000 */
[----:B------:R-:W-:Y:S01]  /*6660*/  UMOV UR21, 0x40000040 ;  /* 0x4000004000157882 */ /* 0x000fe20000000000 */
[----:B------:R-:W-:-:S02]  /*6670*/  UIADD3 UR18, UR10, 0x800, URZ ;  /* 0x000008000a127890 */ /* 0x000fc4000fffe03f */
[----:B------:R-:W-:Y:S02]  /*6680*/  UMOV UR22, UR10 ;  /* 0x0000000a00167c82 */ /* 0x000fe40008000000 */
[----:B------:R-:W-:Y:S01]  /*6690*/  UMOV UR20, UR6 ;  /* 0x0000000600147c82 */ /* 0x000fe20008000000 */
[----:B------:R-:W-:Y:S01]  /*66a0*/  UIADD3 UR19, UR6, 0x800, URZ ;  /* 0x0000080006137890 */ /* 0x000fe2000fffe03f */
[----:B------:R-:W-:Y:S01]  /*66b0*/  HGMMA.64x64x16.F32.BF16 R152, gdesc[UR20], R152, gsb0 ;  /* 0x00e00000149879f0 */ /* 0x000fe20008001898 */
[----:B------:R-:W-:Y:S01]  /*66c0*/  UIADD3 UR22, UR10, 0x2, URZ ;  /* 0x000000020a167890 */ /* 0x000fe2000fffe03f */
[----:B------:R-:W-:Y:S01]  /*66d0*/  UMOV UR20, UR15 ;  /* 0x0000000f00147c82 */ /* 0x000fe20008000000 */
[----:B------:R-:W-:Y:S01]  /*66e0*/  UMOV UR21, 0x40000040 ;  /* 0x4000004000157882 */ /* 0x000fe20000000000 */
[----:B------:R-:W-:Y:S01]  /*66f0*/  UMOV UR23, 0x40000040 ;  /* 0x4000004000177882 */ /* 0x000fe20000000000 */
[----:B-1----:R-:W-:-:S05]  /*6700*/  SHF.R.U32.HI R5, RZ, 0x7, R5 ;  /* 0x00000007ff057819 */ /* 0x002fca0000011605 */
[----:B0-2---:R-:W0:Y:S01]  /*6710*/  SHFL.IDX PT, R4, R5, RZ, 0x1f ;  /* 0x00001fff05047589 */ /* 0x005e2200000e0000 */
[----:B------:R-:W-:Y:S02]  /*6720*/  WARPGROUP.DEPBAR.LE gsb0, 0x0 ;  /* 0x00008000000079c5 */ /* 0x000fe40000010000 */
[----:B------:R-:W-:-:S06]  /*6730*/  WARPGROUP.ARRIVE ;  /* 0x00000000000079c5 */ /* 0x000fcc0000000000 */
[----:B------:R-:W-:Y:S01]  /*6740*/  HGMMA.64x64x16.F32.BF16 R152, gdesc[UR20], R152, gsb0 ;  /* 0x00e00000149879f0 */ /* 0x000fe20008001898 */
[----:B------:R-:W-:Y:S01]  /*6750*/  UIADD3 UR22, UR10, 0x4, URZ ;  /* 0x000000040a167890 */ /* 0x000fe2000fffe03f */
[----:B------:R-:W-:Y:S01]  /*6760*/  UMOV UR20, UR14 ;  /* 0x0000000e00147c82 */ /* 0x000fe20008000000 */
[----:B------:R-:W-:Y:S01]  /*6770*/  UMOV UR21, 0x40000040 ;  /* 0x4000004000157882 */ /* 0x000fe20000000000 */
[----:B------:R-:W-:Y:S01]  /*6780*/  UMOV UR23, 0x40000040 ;  /* 0x4000004000177882 */ /* 0x000fe20000000000 */
[----:B------:R-:W-:Y:S02]  /*6790*/  WARPGROUP.DEPBAR.LE gsb0, 0x0 ;  /* 0x00008000000079c5 */ /* 0x000fe40000010000 */
[----:B------:R-:W-:-:S06]  /*67a0*/  WARPGROUP.ARRIVE ;  /* 0x00000000000079c5 */ /* 0x000fcc0000000000 */
[----:B------:R-:W-:Y:S01]  /*67b0*/  HGMMA.64x64x16.F32.BF16 R152, gdesc[UR20], R152, gsb0 ;  /* 0x00e00000149879f0 */ /* 0x000fe20008001898 */
[----:B------:R-:W-:Y:S01]  /*67c0*/  UIADD3 UR22, UR10, 0x6, URZ ;  /* 0x000000060a167890 */ /* 0x000fe2000fffe03f */
[----:B------:R-:W-:Y:S01]  /*67d0*/  UMOV UR20, UR11 ;  /* 0x0000000b00147c82 */ /* 0x000fe20008000000 */
[----:B------:R-:W-:Y:S01]  /*67e0*/  UMOV UR21, 0x40000040 ;  /* 0x4000004000157882 */ /* 0x000fe20000000000 */
[----:B------:R-:W-:Y:S01]  /*67f0*/  UMOV UR23, 0x40000040 ;  /* 0x4000004000177882 */ /* 0x000fe20000000000 */
        /* <DEDUP_REMOVED lines=238> */
.L_x_4232:
[----:B------:R-:W-:Y:S01]  /*76e0*/  FMNMX.FTZ R4, R152, R9, !PT ;  /* 0x0000000998047209 */ /* 0x000fe20007810000 */
[----:B------:R-:W-:Y:S01]  /*76f0*/  ULDC UR18, c[0x0][0xa80] ;  /* 0x0002a00000127ab9 */ /* 0x000fe20000000800 */
[----:B------:R-:W-:Y:S01]  /*7700*/  ISETP.NE.AND P2, PT, R19, RZ, PT ;  /* 0x000000ff1300720c */ /* 0x000fe20003f45270 */
[----:B------:R-:W-:Y:S01]  /*7710*/  UIADD3 UR10, UR5, 0x38840, URZ ;  /* 0x00038840050a7890 */ /* 0x000fe2000fffe03f */
[----:B------:R-:W-:Y:S01]  /*7720*/  FMNMX.FTZ R4, R153, R4, !PT ;  /* 0x0000000499047209 */ /* 0x000fe20007810000 */
[----:B------:R-:W-:Y:S01]  /*7730*/  IMAD.U32 R13, RZ, RZ, UR7 ;  /* 0x00000007ff0d7e24 */ /* 0x000fe2000f8e00ff */
[----:B------:R-:W-:Y:S01]  /*7740*/  UMOV UR11, 0x40000040 ;  /* 0x40000040000b7882 */ /* 0x000fe20000000000 */
[----:B------:R-:W-:Y:S01]  /*7750*/  UPRMT UR10, UR40, 0x654, UR10 ;  /* 0x00000654280a7896 */ /* 0x000fe2000800000a */
[----:B------:R-:W-:Y:S01]  /*7760*/  FMNMX.FTZ R4, R156, R4, !PT ;  /* 0x000000049c047209 */ /* 0x000fe20007810000 */
[----:B------:R-:W-:-:S03]  /*7770*/  UMOV UR15, 0x40000040 ;  /* 0x40000040000f7882 */ /* 0x000fc60000000000 */
[----:B------:R-:W-:-:S03]  /*7780*/  FMNMX.FTZ R4, R157, R4, !PT ;  /* 0x000000049d047209 */ /* 0x000fc60007810000 */
[----:B------:R-:W-:Y:S01]  /*7790*/  @!P2 IMAD R13, R13, 0x40, R17 ;  /* 0x000000400d0da824 */ /* 0x000fe200078e0211 */
[----:B------:R-:W-:Y:S01]  /*77a0*/  FMNMX.FTZ R4, R160, R4, !PT ;  /* 0x00000004a0047209 */ /* 0x000fe20007810000 */
[----:B------:R-:W-:Y:S01]  /*77b0*/  SYNCS.ARRIVE.TRANS64.RED.A1T0 RZ, [UR10], RZ ;  /* 0x000000ffffff79a7 */ /* 0x000fe2000810040a */
[----:B------:R-:W-:Y:S02]  /*77c0*/  ULEA UR10, UR36, UR43, 0xc ;  /* 0x0000002b240a7291 */ /* 0x000fe4000f8e603f */
[----:B------:R-:W-:Y:S02]  /*77d0*/  FMNMX.FTZ R4, R161, R4, !PT ;  /* 0x00000004a1047209 */ /* 0x000fe40007810000 */
[----:B------:R-:W-:Y:S01]  /*77e0*/  @!P2 LEA R13, R13, UR41, 0x2 ;  /* 0x000000290d0dac11 */ /* 0x000fe2000f8e10ff */
[----:B------:R-:W-:Y:S01]  /*77f0*/  UIADD3 UR14, UR10, 0x80, URZ ;  /* 0x000000800a0e7890 */ /* 0x000fe2000fffe03f */
        /* <DEDUP_REMOVED lines=32> */
[----:B------:R-:W-:Y:S01]  /*7a00*/  FMNMX.FTZ R5, R154, R8, !PT ;  /* 0x000000089a057209 */ /* 0x000fe20007810000 */
[----:B------:R-:W-:Y:S01]  /*7a10*/  FMUL.FTZ R9, R9, UR18 ;  /* 0x0000001209097c20 */ /* 0x000fe20008410000 */
        /* <DEDUP_REMOVED lines=9> */
[----:B------:R-:W2:Y:S01]  /*7ab0*/  MUFU.EX2 R156, R156 ;  /* 0x0000009c009c7308 */ /* 0x000ea20000000800 */
[----:B0-----:R-:W-:Y:S01]  /*7ac0*/  FFMA.FTZ R3, R9, R3, R152 ;  /* 0x0000000309037223 */ /* 0x001fe20000010098 */
[----:B------:R-:W-:Y:S01]  /*7ad0*/  FMNMX.FTZ R5, R167, R5, !PT ;  /* 0x00000005a7057209 */ /* 0x000fe20007810000 */
[----:B------:R-:W-:Y:S01]  /*7ae0*/  @!P2 STS [R13+0x38400], R9 ;  /* 0x038400090d00a388 */ /* 0x000fe20000000800 */
[-C--:B------:R-:W-:Y:S01]  /*7af0*/  FMUL.FTZ R24, R24, R9.reuse ;  /* 0x0000000918187220 */ /* 0x080fe20000410000 */
[----:B------:R-:W-:Y:S01]  /*7b00*/  FMUL.FTZ R25, R25, R9 ;  /* 0x0000000919197220 */ /* 0x000fe20000410000 */
[----:B------:R-:W-:Y:S01]  /*7b10*/  FMNMX.FTZ R5, R170, R5, !PT ;  /* 0x00000005aa057209 */ /* 0x000fe20007810000 */
[----:B------:R-:W-:Y:S01]  /*7b20*/  FMUL.FTZ R28, R28, R9 ;  /* 0x000000091c1c7220 */ /* 0x000fe20000410000 */
[----:B------:R-:W0:Y:S01]  /*7b30*/  MUFU.EX2 R157, R157 ;  /* 0x0000009d009d7308 */ /* 0x000e220000000800 */
[C---:B-1----:R-:W-:Y:S01]  /*7b40*/  F2FP.BF16.F32.PACK_AB R188, R153.reuse, R152 ;  /* 0x0000009899bc723e */ /* 0x042fe200000010ff */
[----:B------:R-:W-:Y:S01]  /*7b50*/  FADD.FTZ R3, R153, R3 ;  /* 0x0000000399037221 */ /* 0x000fe20000010000 */
[----:B------:R-:W-:Y:S01]  /*7b60*/  FMNMX.FTZ R5, R171, R5, !PT ;  /* 0x00000005ab057209 */ /* 0x000fe20007810000 */
[-C--:B------:R-:W-:Y:S01]  /*7b70*/  FMUL.FTZ R29, R29, R9.reuse ;  /* 0x000000091d1d7220 */ /* 0x080fe20000410000 */
[-C--:B------:R-:W-:Y:S01]  /*7b80*/  FMUL.FTZ R32, R32, R9.reuse ;  /* 0x0000000920207220 */ /* 0x080fe20000410000 */
[----:B------:R-:W-:Y:S01]  /*7b90*/  FMUL.FTZ R33, R33, R9 ;  /* 0x0000000921217220 */ /* 0x000fe20000410000 */
[----:B------:R-:W-:Y:S01]  /*7ba0*/  FMNMX.FTZ R5, R174, R5, !PT ;  /* 0x00000005ae057209 */ /* 0x000fe20007810000 */
[----:B------:R-:W1:Y:S01]  /*7bb0*/  MUFU.EX2 R152, R160 ;  /* 0x000000a000987308 */ /* 0x000e620000000800 */
[----:B--2---:R-:W-:Y:S01]  /*7bc0*/  FADD.FTZ R3, R156, R3 ;  /* 0x000000039c037221 */ /* 0x004fe20000010000 */
[----:B------:R-:W-:Y:S01]  /*7bd0*/  FMUL.FTZ R36, R36, R9 ;  /* 0x0000000924247220 */ /* 0x000fe20000410000 */
[----:B------:R-:W-:Y:S01]  /*7be0*/  FMNMX.FTZ R5, R175, R5, !PT ;  /* 0x00000005af057209 */ /* 0x000fe20007810000 */
[-C--:B------:R-:W-:Y:S01]  /*7bf0*/  FMUL.FTZ R37, R37, R9.reuse ;  /* 0x0000000925257220 */ /* 0x080fe20000410000 */
[-C--:B------:R-:W-:Y:S01]  /*7c00*/  FMUL.FTZ R40, R40, R9.reuse ;  /* 0x0000000928287220 */ /* 0x080fe20000410000 */
[----:B------:R-:W-:Y:S01]  /*7c10*/  FMUL.FTZ R41, R41, R9 ;  /* 0x0000000929297220 */ /* 0x000fe20000410000 */
[----:B------:R-:W-:Y:S01]  /*7c20*/  FMNMX.FTZ R5, R178, R5, !PT ;  /* 0x00000005b2057209 */ /* 0x000fe20007810000 */
[----:B------:R-:W2:Y:S01]  /*7c30*/  MUFU.EX2 R161, R161 ;  /* 0x000000a100a17308 */ /* 0x000ea20000000800 */
[C---:B0-----:R-:W-:Y:S01]  /*7c40*/  FADD.FTZ R3, R157.reuse, R3 ;  /* 0x000000039d037221 */ /* 0x041fe20000010000 */
[----:B------:R-:W-:Y:S01]  /*7c50*/  F2FP.BF16.F32.PACK_AB R190, R157, R156 ;  /* 0x0000009c9dbe723e */ /* 0x000fe200000010ff */
[----:B------:R-:W-:Y:S01]  /*7c60*/  FMUL.FTZ R44, R44, R9 ;  /* 0x000000092c2c7220 */ /* 0x000fe20000410000 */
[----:B------:R-:W-:Y:S01]  /*7c70*/  FMNMX.FTZ R5, R179, R5, !PT ;  /* 0x00000005b3057209 */ /* 0x000fe20007810000 */
[-C--:B------:R-:W-:Y:S01]  /*7c80*/  FMUL.FTZ R45, R45, R9.reuse ;  /* 0x000000092d2d7220 */ /* 0x080fe20000410000 */
[-C--:B------:R-:W-:Y:S01]  /*7c90*/  FMUL.FTZ R48, R48, R9.reuse ;  /* 0x0000000930307220 */ /* 0x080fe20000410000 */
[----:B------:R-:W-:Y:S01]  /*7ca0*/  FMUL.FTZ R49, R49, R9 ;  /* 0x0000000931317220 */ /* 0x000fe20000410000 */
[----:B------:R-:W-:Y:S01]  /*7cb0*/  FMNMX.FTZ R5, R182, R5, !PT ;  /* 0x00000005b6057209 */ /* 0x000fe20007810000 */
[----:B------:R-:W0:Y:S01]  /*7cc0*/  MUFU.EX2 R164, R164 ;  /* 0x000000a400a47308 */ /* 0x000e220000000800 */
[----:B-1----:R-:W-:Y:S01]  /*7cd0*/  FADD.FTZ R3, R152, R3 ;  /* 0x0000000398037221 */ /* 0x002fe20000010000 */
[----:B------:R-:W-:Y:S01]  /*7ce0*/  FMUL.FTZ R52, R52, R9 ;  /* 0x0000000934347220 */ /* 0x000fe20000410000 */
[----:B------:R-:W-:Y:S01]  /*7cf0*/  FMNMX.FTZ R5, R183, R5, !PT ;  /* 0x00000005b7057209 */ /* 0x000fe20007810000 */
[-C--:B------:R-:W-:Y:S01]  /*7d00*/  FMUL.FTZ R53, R53, R9.reuse ;  /* 0x0000000935357220 */ /* 0x080fe20000410000 */
[-C--:B------:R-:W-:Y:S01]  /*7d10*/  FMUL.FTZ R56, R56, R9.reuse ;  /* 0x0000000938387220 */ /* 0x080fe20000410000 */
[-C--:B------:R-:W-:Y:S01]  /*7d20*/  FMUL.FTZ R57, R57, R9.reuse ;  /* 0x0000000939397220 */ /* 0x080fe20000410000 */
[-C--:B------:R-:W-:Y:S01]  /*7d30*/  FMUL.FTZ R60, R60, R9.reuse ;  /* 0x000000093c3c7220 */ /* 0x080fe20000410000 */
[----:B------:R-:W1:Y:S01]  /*7d40*/  SHFL.BFLY PT, R10, R5, 0x2, 0x1f ;  /* 0x0c401f00050a7f89 */ /* 0x000e6200000e0000 */
        /* <DEDUP_REMOVED lines=9> */
[----:B0-----:R-:W-:Y:S01]  /*7de0*/  FADD.FTZ R3, R164, R3 ;  /* 0x00000003a4037221 */ /* 0x001fe20000010000 */
[-C--:B------:R-:W-:Y:S01]  /*7df0*/  FMUL.FTZ R72, R72, R9.reuse ;  /* 0x0000000948487220 */ /* 0x080fe20000410000 */
[-C--:B------:R-:W-:Y:S01]  /*7e00*/  FMUL.FTZ R73, R73, R9.reuse ;  /* 0x0000000949497220 */ /* 0x080fe20000410000 */
[-C--:B------:R-:W-:Y:S01]  /*7e10*/  FMUL.FTZ R76, R76, R9.reuse ;  /* 0x000000094c4c7220 */ /* 0x080fe20000410000 */
[-C--:B------:R-:W-:Y:S01]  /*7e20*/  FMUL.FTZ R77, R77, R9.reuse ;  /* 0x000000094d4d7220 */ /* 0x080fe20000410000 */
[-C--:B------:R-:W-:Y:S01]  /*7e30*/  FMUL.FTZ R80, R80, R9.reuse ;  /* 0x0000000950507220 */ /* 0x080fe20000410000 */
[-C--:B------:R-:W-:Y:S01]  /*7e40*/  FMUL.FTZ R81, R81, R9.reuse ;  /* 0x0000000951517220 */ /* 0x080fe20000410000 */
[----:B------:R-:W0:Y:S01]  /*7e50*/  MUFU.EX2 R169, R169 ;  /* 0x000000a900a97308 */ /* 0x000e220000000800 */
[----:B---3--:R-:W-:Y:S01]  /*7e60*/  FADD.FTZ R3, R165, R3 ;  /* 0x00000003a5037221 */ /* 0x008fe20000010000 */
[-C--:B------:R-:W-:Y:S01]  /*7e70*/  FMUL.FTZ R84, R84, R9.reuse ;  /* 0x0000000954547220 */ /* 0x080fe20000410000 */
[-C--:B------:R-:W-:Y:S01]  /*7e80*/  FMUL.FTZ R85, R85, R9.reuse ;  /* 0x0000000955557220 */ /* 0x080fe20000410000 */
[-C--:B------:R-:W-:Y:S01]  /*7e90*/  FMUL.FTZ R88, R88, R9.reuse ;  /* 0x0000000958587220 */ /* 0x080fe20000410000 */
[-C--:B------:R-:W-:Y:S01]  /*7ea0*/  FMUL.FTZ R89, R89, R9.reuse ;  /* 0x0000000959597220 */ /* 0x080fe20000410000 */
[-C--:B------:R-:W-:Y:S01]  /*7eb0*/  FMUL.FTZ R92, R92, R9.reuse ;  /* 0x000000095c5c7220 */ /* 0x080fe20000410000 */
[----:B-1----:R-:W-:Y:S01]  /*7ec0*/  FMNMX.FTZ R5, R5, R10, !PT ;  /* 0x0000000a05057209 */ /* 0x002fe20007810000 */
[----:B------:R-:W-:Y:S01]  /*7ed0*/  MUFU.EX2 R173, R173 ;  /* 0x000000ad00ad7308 */ /* 0x000fe20000000800 */
[----:B--2---:R-:W-:Y:S01]  /*7ee0*/  FADD.FTZ R3, R156, R3 ;  /* 0x000000039c037221 */ /* 0x004fe20000010000 */
[-C--:B------:R-:W-:Y:S01]  /*7ef0*/  FMUL.FTZ R93, R93, R9.reuse ;  /* 0x000000095d5d7220 */ /* 0x080fe20000410000 */
[-C--:B------:R-:W-:Y:S01]  /*7f00*/  FMUL.FTZ R96, R96, R9.reuse ;  /* 0x0000000960607220 */ /* 0x080fe20000410000 */
[----:B------:R-:W1:Y:S01]  /*7f10*/  SHFL.BFLY PT, R10, R5, 0x1, 0x1f ;  /* 0x0c201f00050a7f89 */ /* 0x000e6200000e0000 */
[-C--:B------:R-:W-:Y:S01]  /*7f20*/  FMUL.FTZ R97, R97, R9.reuse ;  /* 0x0000000961617220 */ /* 0x080fe20000410000 */
[-C--:B------:R-:W-:Y:S01]  /*7f30*/  FMUL.FTZ R100, R100, R9.reuse ;  /* 0x0000000964647220 */ /* 0x080fe20000410000 */
[-C--:B------:R-:W-:Y:S01]  /*7f40*/  FMUL.FTZ R101, R101, R9.reuse ;  /* 0x0000000965657220 */ /* 0x080fe20000410000 */
[----:B------:R-:W-:Y:S01]  /*7f50*/  MUFU.EX2 R160, R176 ;  /* 0x000000b000a07308 */ /* 0x000fe20000000800 */
[C---:B0-----:R-:W-:Y:S01]  /*7f60*/  FADD.FTZ R3, R169.reuse, R3 ;  /* 0x00000003a9037221 */ /* 0x041fe20000010000 */
[----:B------:R-:W-:Y:S01]  /*7f70*/  F2FP.BF16.F32.PACK_AB R156, R169, R156 ;  /* 0x0000009ca99c723e */ /* 0x000fe200000010ff */
        /* <DEDUP_REMOVED lines=17> */
[----:B-1----:R-:W-:Y:S01]  /*8090*/  FMNMX.FTZ R5, R5, R10, !PT ;  /* 0x0000000a05057209 */ /* 0x002fe20007810000 */
[-C--:B------:R-:W-:Y:S01]  /*80a0*/  FMUL.FTZ R133, R133, R9.reuse ;  /* 0x0000000985857220 */ /* 0x080fe20000410000 */
[-C--:B------:R-:W-:Y:S01]  /*80b0*/  FMUL.FTZ R136, R136, R9.reuse ;  /* 0x0000000988887220 */ /* 0x080fe20000410000 */
[-C--:B------:R-:W-:Y:S01]  /*80c0*/  FMUL.FTZ R137, R137, R9.reuse ;  /* 0x0000000989897220 */ /* 0x080fe20000410000 */
[----:B------:R-:W-:Y:S01]  /*80d0*/  MUFU.EX2 R181, R181 ;  /* 0x000000b500b57308 */ /* 0x000fe20000000800 */
[C---:B------:R-:W-:Y:S01]  /*80e0*/  FADD.FTZ R8, -R5.reuse, R8 ;  /* 0x0000000805087221 */ /* 0x040fe20000010100 */
[----:B------:R-:W-:Y:S01]  /*80f0*/  FMUL.FTZ R10, R5, UR18 ;  /* 0x00000012050a7c20 */ /* 0x000fe20008410000 */
[-C--:B------:R-:W-:Y:S01]  /*8100*/  FMUL.FTZ R140, R140, R9.reuse ;  /* 0x000000098c8c7220 */ /* 0x080fe20000410000 */
[-C--:B------:R-:W-:Y:S01]  /*8110*/  FMUL.FTZ R141, R141, R9.reuse ;  /* 0x000000098d8d7220 */ /* 0x080fe20000410000 */
        /* <DEDUP_REMOVED lines=17> */
[--C-:B------:R-:W-:Y:S01]  /*8230*/  FFMA.FTZ R182, R182, UR18, -R10.reuse ;  /* 0x00000012b6b67c23 */ /* 0x100fe2000801080a */
[----:B------:R-:W-:Y:S01]  /*8240*/  FFMA.FTZ R10, R183, UR18, -R10 ;  /* 0x00000012b70a7c23 */ /* 0x000fe2000801080a */
[-C--:B------:R-:W-:Y:S01]  /*8250*/  FMUL.FTZ R144, R144, R9.reuse ;  /* 0x0000000990907220 */ /* 0x080fe20000410000 */
[-C--:B------:R-:W-:Y:S01]  /*8260*/  FMUL.FTZ R145, R145, R9.reuse ;  /* 0x0000000991917220 */ /* 0x080fe20000410000 */
[----:B------:R-:W2:Y:S01]  /*8270*/  MUFU.EX2 R154, R154 ;  /* 0x0000009a009a7308 */ /* 0x000ea20000000800 */
[----:B0-----:R-:W-:Y:S01]  /*8280*/  FADD.FTZ R3, R158, R3 ;  /* 0x000000039e037221 */ /* 0x001fe20000010000 */
[----:B------:R-:W-:Y:S01]  /*8290*/  F2FP.BF16.F32.PACK_AB R158, R173, R158 ;  /* 0x0000009ead9e723e */ /* 0x000fe200000010ff */
[-C--:B------:R-:W-:Y:S01]  /*82a0*/  FMUL.FTZ R148, R148, R9.reuse ;  /* 0x0000000994947220 */ /* 0x080fe20000410000 */
[----:B------:R-:W-:Y:S01]  /*82b0*/  FMUL.FTZ R149, R149, R9 ;  /* 0x0000000995957220 */ /* 0x000fe20000410000 */
[----:B------:R-:W-:-:S03]  /*82c0*/  FADD.FTZ R3, R173, R3 ;  /* 0x00000003ad037221 */ /* 0x000fc60000010000 */
[----:B------:R-:W0:Y:S01]  /*82d0*/  MUFU.EX2 R155, R155 ;  /* 0x0000009b009b7308 */ /* 0x000e220000000800 */
[----:B-1----:R1:W-:Y:S01]  /*82e0*/  @!P2 STS [R13+0x38420], R8 ;  /* 0x038420080d00a388 */ /* 0x0023e20000000800 */
[----:B------:R-:W-:Y:S01]  /*82f0*/  FADD.FTZ R3, R160, R3 ;  /* 0x00000003a0037221 */ /* 0x000fe20000010000 */
[----:B------:R-:W-:Y:S01]  /*8300*/  F2FP.BF16.F32.PACK_AB R160, R177, R160 ;  /* 0x000000a0b1a0723e */ /* 0x000fe200000010ff */
[-C--:B------:R-:W-:Y:S01]  /*8310*/  FMUL.FTZ R26, R26, R8.reuse ;  /* 0x000000081a1a7220 */ /* 0x080fe20000410000 */
[-C--:B------:R-:W-:Y:S01]  /*8320*/  FMUL.FTZ R27, R27, R8.reuse ;  /* 0x000000081b1b7220 */ /* 0x080fe20000410000 */
[-C--:B------:R-:W-:Y:S01]  /*8330*/  FMUL.FTZ R30, R30, R8.reuse ;  /* 0x000000081e1e7220 */ /* 0x080fe20000410000 */
[----:B------:R-:W-:Y:S01]  /*8340*/  FMUL.FTZ R31, R31, R8 ;  /* 0x000000081f1f7220 */ /* 0x000fe20000410000 */
[----:B------:R-:W3:Y:S01]  /*8350*/  MUFU.EX2 R191, R11 ;  /* 0x0000000b00bf7308 */ /* 0x000ee20000000800 */
[----:B--2---:R-:W-:Y:S01]  /*8360*/  FFMA.FTZ R12, R8, R6, R154 ;  /* 0x00000006080c7223 */ /* 0x004fe2000001009a */
[-C--:B------:R-:W-:Y:S01]  /*8370*/  FMUL.FTZ R34, R34, R8.reuse ;  /* 0x0000000822227220 */ /* 0x080fe20000410000 */
[-C--:B------:R-:W-:Y:S01]  /*8380*/  FMUL.FTZ R35, R35, R8.reuse ;  /* 0x0000000823237220 */ /* 0x080fe20000410000 */
[-C--:B------:R-:W-:Y:S01]  /*8390*/  FMUL.FTZ R38, R38, R8.reuse ;  /* 0x0000000826267220 */ /* 0x080fe20000410000 */
[-C--:B------:R-:W-:Y:S01]  /*83a0*/  FMUL.FTZ R39, R39, R8.reuse ;  /* 0x0000000827277220 */ /* 0x080fe20000410000 */
[-C--:B------:R-:W-:Y:S01]  /*83b0*/  FMUL.FTZ R42, R42, R8.reuse ;  /* 0x000000082a2a7220 */ /* 0x080fe20000410000 */
[----:B------:R-:W-:Y:S01]  /*83c0*/  FMUL.FTZ R43, R43, R8 ;  /* 0x000000082b2b7220 */ /* 0x000fe20000410000 */
[----:B------:R-:W2:Y:S01]  /*83d0*/  MUFU.EX2 R159, R159 ;  /* 0x0000009f009f7308 */ /* 0x000ea20000000800 */
[C---:B0-----:R-:W-:Y:S01]  /*83e0*/  FADD.FTZ R12, R155.reuse, R12 ;  /* 0x0000000c9b0c7221 */ /* 0x041fe20000010000 */
[----:B------:R-:W-:Y:S01]  /*83f0*/  F2FP.BF16.F32.PACK_AB R189, R155, R154 ;  /* 0x0000009a9bbd723e */ /* 0x000fe200000010ff */
[----:B------:R-:W-:Y:S01]  /*8400*/  FMUL.FTZ R46, R46, R8 ;  /* 0x000000082e2e7220 */ /* 0x000fe20000410000 */
[----:B------:R-:W-:Y:S01]  /*8410*/  F2FP.BF16.F32.PACK_AB R154, R165, R164 ;  /* 0x000000a4a59a723e */ /* 0x000fe200000010ff */
[-C--:B------:R-:W-:Y:S01]  /*8420*/  FMUL.FTZ R47, R47, R8.reuse ;  /* 0x000000082f2f7220 */ /* 0x080fe20000410000 */
[-C--:B------:R-:W-:Y:S01]  /*8430*/  FMUL.FTZ R50, R50, R8.reuse ;  /* 0x0000000832327220 */ /* 0x080fe20000410000 */
[-C--:B------:R-:W-:Y:S01]  /*8440*/  FMUL.FTZ R51, R51, R8.reuse ;  /* 0x0000000833337220 */ /* 0x080fe20000410000 */
[----:B------:R0:W-:Y:S01]  /*8450*/  MUFU.EX2 R6, R162 ;  /* 0x000000a200067308 */ /* 0x0001e20000000800 */
        /* <DEDUP_REMOVED lines=8> */
[C---:B--2---:R-:W-:Y:S01]  /*84e0*/  F2FP.BF16.F32.PACK_AB R191, R159.reuse, R191 ;  /* 0x000000bf9fbf723e */ /* 0x044fe200000010ff */
[----:B------:R-:W-:Y:S01]  /*84f0*/  BAR.SYNC.DEFER_BLOCKING 0xf, 0x100 ;  /* 0x03c4000000007b1d */ /* 0x000fe20000010000 */
[----:B------:R-:W-:Y:S01]  /*8500*/  FADD.FTZ R12, R159, R12 ;  /* 0x0000000c9f0c7221 */ /* 0x000fe20000010000 */
[----:B0-----:R-:W-:Y:S01]  /*8510*/  F2FP.BF16.F32.PACK_AB R162, R181, R180 ;  /* 0x000000b4b5a2723e */ /* 0x001fe200000010ff */
        /* <DEDUP_REMOVED lines=12> */
[----:B---3--:R-:W-:Y:S01]  /*85e0*/  F2FP.BF16.F32.PACK_AB R153, R11, R6 ;  /* 0x000000060b99723e */ /* 0x008fe200000010ff */
        /* <DEDUP_REMOVED lines=14> */
[----:B------:R-:W2:Y:S01]  /*86d0*/  MUFU.EX2 R171, R171 ;  /* 0x000000ab00ab7308 */ /* 0x000ea20000000800 */
        /* <DEDUP_REMOVED lines=16> */
[----:B--2---:R-:W-:Y:S01]  /*87e0*/  F2FP.BF16.F32.PACK_AB R157, R171, R170 ;  /* 0x000000aaab9d723e */ /* 0x004fe200000010ff */
        /* <DEDUP_REMOVED lines=9> */
[----:B------:R1:W-:Y:S01]  /*8880*/  STSM.16.M88.4 [R184+0x36400], R188 ;  /* 0x036400bcb8007844 */ /* 0x0003e20000000200 */
[----:B------:R-:W-:Y:S01]  /*8890*/  FADD.FTZ R12, R6, R12 ;  /* 0x0000000c060c7221 */ /* 0x000fe20000010000 */
[----:B------:R-:W-:-:S02]  /*88a0*/  FADD.FTZ R3, R177, R3 ;  /* 0x00000003b1037221 */ /* 0x000fc40000010000 */
[----:B------:R1:W-:Y:S01]  /*88b0*/  STSM.16.M88.4 [R187], R152 ;  /* 0x00000098bb007844 */ /* 0x0003e20000000200 */
        /* <DEDUP_REMOVED lines=8> */
[----:B------:R-:W-:-:S04]  /*8940*/  FADD.FTZ R12, R167, R12 ;  /* 0x0000000ca70c7221 */ /* 0x000fc80000010000 */
[----:B------:R-:W-:Y:S01]  /*8950*/  FADD.FTZ R12, R170, R12 ;  /* 0x0000000caa0c7221 */ /* 0x000fe20000010000 */
[----:B------:R-:W0:Y:S01]  /*8960*/  MUFU.EX2 R10, R10 ;  /* 0x0000000a000a7308 */ /* 0x000e220000000800 */
[----:B--2---:R-:W-:Y:S02]  /*8970*/  F2FP.BF16.F32.PACK_AB R161, R179, R178 ;  /* 0x000000b2b3a1723e */ /* 0x004fe400000010ff */
[----:B------:R-:W-:-:S04]  /*8980*/  FADD.FTZ R12, R171, R12 ;  /* 0x0000000cab0c7221 */ /* 0x000fc80000010000 */
[----:B------:R-:W-:-:S04]  /*8990*/  FADD.FTZ R12, R174, R12 ;  /* 0x0000000cae0c7221 */ /* 0x000fc80000010000 */
[----:B------:R-:W-:-:S04]  /*89a0*/  FADD.FTZ R175, R175, R12 ;  /* 0x0000000cafaf7221 */ /* 0x000fc80000010000 */
[----:B------:R-:W-:Y:S01]  /*89b0*/  FADD.FTZ R178, R178, R175 ;  /* 0x000000afb2b27221 */ /* 0x000fe20000010000 */
[----:B0-----:R-:W-:-:S03]  /*89c0*/  F2FP.BF16.F32.PACK_AB R163, R10, R182 ;  /* 0x000000b60aa3723e */ /* 0x001fc600000010ff */
[----:B------:R-:W-:Y:S02]  /*89d0*/  FADD.FTZ R179, R179, R178 ;  /* 0x000000b2b3b37221 */ /* 0x000fe40000010000 */
[----:B------:R1:W-:Y:S01]  /*89e0*/  STSM.16.M88.4 [R186], R160 ;  /* 0x000000a0ba007844 */ /* 0x0003e20000000200 */
[----:B------:R-:W-:Y:S01]  /*89f0*/  WARPGROUP.ARRIVE ;  /* 0x00000000000079c5 */ /* 0x000fe20000000000 */
[----:B------:R-:W-:-:S04]  /*8a00*/  FADD.FTZ R179, R182, R179 ;  /* 0x000000b3b6b37221 */ /* 0x000fc80000010000 */
[----:B------:R-:W-:Y:S01]  /*8a10*/  FADD.FTZ R6, R10, R179 ;  /* 0x000000b30a067221 */ /* 0x000fe20000010000 */
[----:B------:R-:W-:Y:S01]  /*8a20*/  HGMMA.64x256x16.F32.BF16 R24, R188, gdesc[UR8].tnspB, R24, gsb0 ;  /* 0x43e00008bc187df0 */ /* 0x000fe20008001818 */
        /* <DEDUP_REMOVED lines=27> */
.L_x_4233:
[----:B------:R-:W-:Y:S01]  /*8be0*/  UIADD3 UR5, UR5, 0x38860, URZ ;  /* 0x0003886005057890 */ /* 0x000fe2000fffe03f */
[----:B------:R-:W-:Y:S01]  /*8bf0*/  IMAD.MOV.U32 R8, RZ, RZ, R5 ;  /* 0x000000ffff087224 */ /* 0x000fe200078e0005 */
[----:B------:R-:W-:Y:S01]  /*8c00*/  UMOV UR7, UR36 ;  /* 0x0000002400077c82 */ /* 0x000fe20008000000 */
[----:B------:R-:W-:Y:S01]  /*8c10*/  IMAD.MOV.U32 R9, RZ, RZ, R4 ;  /* 0x000000ffff097224 */ /* 0x000fe200078e0004 */
[----:B------:R-:W-:-:S09]  /*8c20*/  UPRMT UR5, UR40, 0x654, UR5 ;  /* 0x0000065428057896 */ /* 0x000fd20008000005 */
[----:B------:R-:W-:Y:S01]  /*8c30*/  SYNCS.ARRIVE.TRANS64.RED.A1T0 RZ, [UR5], RZ ;  /* 0x000000ffffff79a7 */ /* 0x000fe20008100405 */
[----:B------:R-:W-:Y:S05]  /*8c40*/  @P1 BRA `(.L_x_4234) ;  /* 0xffffffd4008c1947 */ /* 0x000fea000383ffff */
.L_x_4223:
[----:B------:R-:W0:Y:S01]  /*8c50*/  SHFL.BFLY PT, R0, R3, 0x2, 0x1f ;  /* 0x0c401f0003007f89 */ /* 0x000e2200000e0000 */
[----:B------:R-:W-:Y:S01]  /*8c60*/  IMAD.MOV.U32 R152, RZ, RZ, -0x800000 ;  /* 0xff800000ff987424 */ /* 0x000fe200078e00ff */
[----:B------:R-:W-:Y:S02]  /*8c70*/  UIADD3 UR37, UR37, 0x1, URZ ;  /* 0x0000000125257890 */ /* 0x000fe4000fffe03f */
[----:B------:R-:W1:Y:S01]  /*8c80*/  SHFL.BFLY PT, R7, R6, 0x2, 0x1f ;  /* 0x0c401f0006077f89 */ /* 0x000e6200000e0000 */
[----:B------:R-:W-:Y:S08]  /*8c90*/  BAR.ARV 0x8, 0x100 ;  /* 0x0204000000007b1d */ /* 0x000ff00000002000 */
[----:B------:R-:W-:Y:S01]  /*8ca0*/  BAR.SYNC.DEFER_BLOCKING 0xf, 0x100 ;  /* 0x03c4000000007b1d */ /* 0x000fe20000010000 */
[----:B0-----:R-:W-:Y:S01]  /*8cb0*/  FADD.FTZ R9, R0, R3 ;  /* 0x0000000300097221 */ /* 0x001fe20000010000 */
[----:B------:R-:W-:-:S02]  /*8cc0*/  IMAD.MOV.U32 R3, RZ, RZ, -0x800000 ;  /* 0xff800000ff037424 */ /* 0x000fc400078e00ff */
[----:B-1----:R-:W-:Y:S02]  /*8cd0*/  FADD.FTZ R10, R7, R6 ;  /* 0x00000006070a7221 */ /* 0x002fe40000010000 */
[----:B------:R-:W0:Y:S01]  /*8ce0*/  SHFL.BFLY PT, R0, R9, 0x1, 0x1f ;  /* 0x0c201f0009007f89 */ /* 0x000e2200000e0000 */
[----:B------:R-:W-:Y:S01]  /*8cf0*/  IMAD.U32 R6, RZ, RZ, UR36 ;  /* 0x00000024ff067e24 */ /* 0x000fe2000f8e00ff */
[----:B------:R-:W-:Y:S02]  /*8d00*/  UIADD3 UR36, UR36, 0x1, URZ ;  /* 0x0000000124247890 */ /* 0x000fe4000fffe03f */
[----:B------:R-:W1:Y:S02]  /*8d10*/  SHFL.BFLY PT, R11, R10, 0x1, 0x1f ;  /* 0x0c201f000a0b7f89 */ /* 0x000e6400000e0000 */
[----:B------:R-:W-:-:S04]  /*8d20*/  UISETP.NE.AND UP0, UPT, UR36, 0x2, UPT ;  /* 0x000000022400788c */ /* 0x000fc8000bf05270 */
[----:B------:R-:W-:Y:S02]  /*8d30*/  USEL UR4, URZ, 0x1, UP0 ;  /* 0x000000013f047887 */ /* 0x000fe40008000000 */
[----:B------:R-:W-:-:S04]  /*8d40*/  USEL UR36, UR36, URZ, UP0 ;  /* 0x0000003f24247287 */ /* 0x000fc80008000000 */
[----:B------:R-:W-:Y:S01]  /*8d50*/  LOP3.LUT R2, R2, UR4, RZ, 0x3c, !PT ;  /* 0x0000000402027c12 */ /* 0x000fe2000f8e3cff */
[----:B0-----:R-:W-:Y:S01]  /*8d60*/  FADD.FTZ R7, R9, R0 ;  /* 0x0000000009077221 */ /* 0x001fe20000010000 */
[----:B------:R-:W-:Y:S02]  /*8d70*/  IMAD.U32 R9, RZ, RZ, UR18 ;  /* 0x00000012ff097e24 */ /* 0x000fe4000f8e00ff */
[----:B-1----:R-:W-:Y:S02]  /*8d80*/  FADD.FTZ R8, R10, R11 ;  /* 0x0000000b0a087221 */ /* 0x002fe40000010000 */
[----:B------:R-:W-:Y:S01]  /*8d90*/  FSETP.NE.FTZ.AND P0, PT, R7, RZ, PT ;  /* 0x000000ff0700720b */ /* 0x000fe20003f15000 */
[----:B------:R-:W-:Y:S02]  /*8da0*/  IMAD.U32 R11, RZ, RZ, UR18 ;  /* 0x00000012ff0b7e24 */ /* 0x000fe4000f8e00ff */
[----:B------:R-:W-:-:S10]  /*8db0*/  FSETP.NE.FTZ.AND P1, PT, R8, RZ, PT ;  /* 0x000000ff0800720b */ /* 0x000fd40003f35000 */
[----:B------:R-:W0:Y:S01]  /*8dc0*/  @P0 MUFU.LG2 R12, R7 ;  /* 0x00000007000c0308 */ /* 0x000e220000000c00 */
[----:B------:R-:W-:Y:S02]  /*8dd0*/  @P0 FMUL.FTZ R11, R11, 0.69314718246459960938 ;  /* 0x3f3172180b0b0820 */ /* 0x000fe40000410000 */
[----:B------:R-:W-:-:S05]  /*8de0*/  @P1 FMUL.FTZ R9, R9, 0.69314718246459960938 ;  /* 0x3f31721809091820 */ /* 0x000fca0000410000 */
[----:B------:R-:W1:Y:S01]  /*8df0*/  @P1 MUFU.LG2 R0, R8 ;  /* 0x0000000800001308 */ /* 0x000e620000000c00 */
[----:B0-----:R-:W-:-:S04]  /*8e00*/  @P0 FMUL.FTZ R12, R12, 0.69314718246459960938 ;  /* 0x3f3172180c0c0820 */ /* 0x001fc80000410000 */
[----:B------:R-:W-:Y:S01]  /*8e10*/  @P0 FFMA.FTZ R3, R11, R4, R12 ;  /* 0x000000040b030223 */ /* 0x000fe2000001000c */
[----:B------:R-:W-:Y:S02]  /*8e20*/  IMAD.MOV.U32 R4, RZ, RZ, RZ ;  /* 0x000000ffff047224 */ /* 0x000fe400078e00ff */
[----:B-1----:R-:W-:-:S04]  /*8e30*/  @P1 FMUL.FTZ R0, R0, 0.69314718246459960938 ;  /* 0x3f31721800001820 */ /* 0x002fc80000410000 */
[----:B------:R-:W0:Y:S01]  /*8e40*/  @P0 MUFU.RCP R4, R7 ;  /* 0x0000000700040308 */ /* 0x000e220000001000 */
[----:B------:R-:W-:Y:S01]  /*8e50*/  @P1 FFMA.FTZ R152, R9, R5, R0 ;  /* 0x0000000509981223 */ /* 0x000fe20000010000 */
[----:B------:R-:W-:Y:S01]  /*8e60*/  ISETP.NE.AND P0, PT, R19, RZ, PT ;  /* 0x000000ff1300720c */ /* 0x000fe20003f05270 */
[----:B------:R-:W-:-:S06]  /*8e70*/  IMAD.MOV.U32 R0, RZ, RZ, RZ ;  /* 0x000000ffff007224 */ /* 0x000fcc00078e00ff */
[----:B------:R-:W1:Y:S06]  /*8e80*/  @P1 MUFU.RCP R0, R8 ;  /* 0x0000000800001308 */ /* 0x000e6c0000001000 */
[----:B------:R-:W-:Y:S02]  /*8e90*/  @!P0 IMAD R5, R6, 0x40, R17 ;  /* 0x0000004006058824 */ /* 0x000fe400078e0211 */
[-C--:B0-----:R-:W-:Y:S01]  /*8ea0*/  FMUL.FTZ R24, R24, R4.reuse ;  /* 0x0000000418187220 */ /* 0x081fe20000410000 */
[-C--:B------:R-:W-:Y:S01]  /*8eb0*/  FMUL.FTZ R25, R25, R4.reuse ;  /* 0x0000000419197220 */ /* 0x080fe20000410000 */
[-C--:B------:R-:W-:Y:S01]  /*8ec0*/  FMUL.FTZ R28, R28, R4.reuse ;  /* 0x000000041c1c7220 */ /* 0x080fe20000410000 */
[----:B------:R-:W-:Y:S01]  /*8ed0*/  @!P0 LEA R5, R5, UR41, 0x2 ;  /* 0x0000002905058c11 */ /* 0x000fe2000f8e10ff */
[-C--:B------:R-:W-:Y:S01]  /*8ee0*/  FMUL.FTZ R29, R29, R4.reuse ;  /* 0x000000041d1d7220 */ /* 0x080fe20000410000 */
[-C--:B------:R-:W-:Y:S01]  /*8ef0*/  FMUL.FTZ R32, R32, R4.reuse ;  /* 0x0000000420207220 */ /* 0x080fe20000410000 */
[-C--:B------:R-:W-:Y:S01]  /*8f00*/  FMUL.FTZ R33, R33, R4.reuse ;  /* 0x0000000421217220 */ /* 0x080fe20000410000 */
[-C--:B------:R-:W-:Y:S01]  /*8f10*/  FMUL.FTZ R36, R36, R4.reuse ;  /* 0x0000000424247220 */ /* 0x080fe20000410000 */
[----:B------:R0:W-:Y:S01]  /*8f20*/  @!P0 STS [R5+0x38400], R4 ;  /* 0x0384000405008388 */ /* 0x0001e20000000800 */
        /* <DEDUP_REMOVED lines=123> */
[----:B0-----:R-:W-:Y:S06]  /*96e0*/  BAR.ARV 0xe, 0x100 ;  /* 0x0384000000007b1d */ /* 0x001fec0000002000 */
.L_x_4204:
[----:B------:R-:W0:Y:S08]  /*96f0*/  S2UR UR40, SR_CgaCtaId ;  /* 0x00000000002879c3 */ /* 0x000e300000008800 */
[----:B------:R-:W-:Y:S06]  /*9700*/  BAR.SYNC.DEFER_BLOCKING 0x5, 0x180 ;  /* 0x0146000000007b1d */ /* 0x000fec0000010000 */
[----:B------:R-:W-:Y:S01]  /*9710*/  UMOV UR41, 0x400 ;  /* 0x0000040000297882 */ /* 0x000fe20000000000 */
[----:B------:R-:W-:Y:S01]  /*9720*/  BSSY B0, `(.L_x_4235) ;  /* 0x0000491000007945 */ /* 0x000fe20003800000 */
[----:B0-----:R-:W-:-:S09]  /*9730*/  ULEA UR41, UR40, UR41, 0x18 ;  /* 0x0000002928297291 */ /* 0x001fd2000f8ec03f */
[----:B------:R-:W0:Y:S02]  /*9740*/  LDS.128 R4, [UR41+0x388d0] ;  /* 0x0388d029ff047984 */ /* 0x000e240008000c00 */
[----:B0-----:R-:W-:Y:S02]  /*9750*/  R2UR UR4, R5 ;  /* 0x00000000050472ca */ /* 0x001fe400000e0000 */
[----:B------:R-:W-:Y:S01]  /*9760*/  R2UR UR5, R7 ;  /* 0x00000000070572ca */ /* 0x000fe200000e0000 */
[----:B------:R-:W-:Y:S06]  /*9770*/  BAR.ARV 0x4, 0x180 ;  /* 0x0106000000007b1d */ /* 0x000fec0000002000 */
[----:B------:R-:W-:Y:S08]  /*9780*/  @P0 BRA `(.L_x_4236) ;  /* 0x00000038005c0947 */ /* 0x000ff00003800000 */
[----:B------:R-:W2:Y:S01]  /*9790*/  LDL R0, [R1+0x34] ;  /* 0x0000340001007983 */ /* 0x000ea20000100800 */
[----:B------:R-:W0:Y:S01]  /*97a0*/  S2UR UR8, SR_SWINHI ;  /* 0x00000000000879c3 */ /* 0x000e220000002f00 */
[----:B------:R-:W-:Y:S01]  /*97b0*/  F2FP.BF16.F32.PACK_AB R23, R71, R70 ;  /* 0x000000464717723e */ /* 0x000fe200000010ff */
[----:B------:R-:W-:Y:S01]  /*97c0*/  UMOV UR6, UR41 ;  /* 0x0000002900067c82 */ /* 0x000fe20008000000 */
[----:B0-----:R-:W-:Y:S01]  /*97d0*/  UMOV UR7, UR8 ;  /* 0x0000000800077c82 */ /* 0x001fe20008000000 */
[----:B------:R-:W-:Y:S02]  /*97e0*/  IMAD.U32 R4, RZ, RZ, UR6 ;  /* 0x00000006ff047e24 */ /* 0x000fe4000f8e00ff */
[----:B------:R-:W-:Y:S01]  /*97f0*/  IMAD.U32 R5, RZ, RZ, UR7 ;  /* 0x00000007ff057e24 */ /* 0x000fe2000f8e00ff */
[----:B------:R-:W-:Y:S01]  /*9800*/  ULDC.64 UR6, c[0x0][0xd08] ;  /* 0x0003420000067ab9 */ /* 0x000fe20000000a00 */
[----:B------:R-:W-:Y:S01]  /*9810*/  BAR.SYNC.DEFER_BLOCKING 0x1, 0x100 ;  /* 0x0044000000007b1d */ /* 0x000fe20000010000 */
[----:B--2---:R-:W-:-:S03]  /*9820*/  IMAD.WIDE R20, R0, 0x2, R4 ;  /* 0x0000000200147825 */ /* 0x004fc600078e0204 */
[C---:B------:R-:W-:Y:S02]  /*9830*/  IADD3 R9, P6, R20.reuse, 0x6060, RZ ;  /* 0x0000606014097810 */ /* 0x040fe40007fde0ff */
[C---:B------:R-:W-:Y:S02]  /*9840*/  IADD3 R12, P1, R20.reuse, 0x6020, RZ ;  /* 0x00006020140c7810 */ /* 0x040fe40007f3e0ff */
[----:B------:R-:W-:Y:S02]  /*9850*/  LOP3.LUT R8, R9, 0x380, RZ, 0xc0, !PT ;  /* 0x0000038009087812 */ /* 0x000fe400078ec0ff */
[----:B------:R-:W-:Y:S02]  /*9860*/  IADD3 R10, P0, R20, 0x6040, RZ ;  /* 0x00006040140a7810 */ /* 0x000fe40007f1e0ff */
[----:B------:R-:W-:Y:S02]  /*9870*/  SHF.R.U64 R8, R8, 0x3, RZ ;  /* 0x0000000308087819 */ /* 0x000fe400000012ff */
[----:B------:R-:W-:-:S02]  /*9880*/  LOP3.LUT R13, R12, 0x380, RZ, 0xc0, !PT ;  /* 0x000003800c0d7812 */ /* 0x000fc400078ec0ff */
[----:B------:R-:W-:Y:S01]  /*9890*/  LOP3.LUT R8, R8, R9, RZ, 0x3c, !PT ;  /* 0x0000000908087212 */ /* 0x000fe200078e3cff */
[----:B------:R-:W-:Y:S01]  /*98a0*/  IMAD.X R9, RZ, RZ, R21, P6 ;  /* 0x000000ffff097224 */ /* 0x000fe200030e0615 */
[----:B------:R-:W-:Y:S02]  /*98b0*/  LOP3.LUT R11, R10, 0x380, RZ, 0xc0, !PT ;  /* 0x000003800a0b7812 */ /* 0x000fe400078ec0ff */
[----:B------:R-:W-:Y:S02]  /*98c0*/  LOP3.LUT R0, R20, 0x380, RZ, 0xc0, !PT ;  /* 0x0000038014007812 */ /* 0x000fe400078ec0ff */
[----:B------:R-:W-:Y:S02]  /*98d0*/  SHF.R.U64 R13, R13, 0x3, RZ ;  /* 0x000000030d0d7819 */ /* 0x000fe400000012ff */
[----:B------:R-:W-:Y:S02]  /*98e0*/  SHF.R.U64 R11, R11, 0x3, RZ ;  /* 0x000000030b0b7819 */ /* 0x000fe400000012ff */
[----:B------:R-:W-:-:S02]  /*98f0*/  SHF.R.U64 R0, R0, 0x3, RZ ;  /* 0x0000000300007819 */ /* 0x000fc400000012ff */
[----:B------:R-:W-:Y:S01]  /*9900*/  LOP3.LUT R12, R13, R12, RZ, 0x3c, !PT ;  /* 0x0000000c0d0c7212 */ /* 0x000fe200078e3cff */
[--C-:B------:R-:W-:Y:S01]  /*9910*/  IMAD.X R13, RZ, RZ, R21.reuse, P1 ;  /* 0x000000ffff0d7224 */ /* 0x100fe200008e0615 */
[----:B------:R-:W-:Y:S01]  /*9920*/  MOV R165, R8 ;  /* 0x0000000800a57202 */ /* 0x000fe20000000f00 */
[--C-:B------:R-:W-:Y:S01]  /*9930*/  IMAD.MOV.U32 R9, RZ, RZ, R21.reuse ;  /* 0x000000ffff097224 */ /* 0x100fe200078e0015 */
[----:B------:R-:W-:Y:S01]  /*9940*/  LOP3.LUT R10, R11, R10, RZ, 0x3c, !PT ;  /* 0x0000000a0b0a7212 */ /* 0x000fe200078e3cff */
[----:B------:R-:W-:Y:S01]  /*9950*/  IMAD.X R11, RZ, RZ, R21, P0 ;  /* 0x000000ffff0b7224 */ /* 0x000fe200000e0615 */
[----:B------:R-:W-:Y:S02]  /*9960*/  LOP3.LUT R8, R0, R20, RZ, 0x3c, !PT ;  /* 0x0000001400087212 */ /* 0x000fe400078e3cff */
[----:B------:R-:W-:Y:S02]  /*9970*/  IADD3 R162, P0, R20, 0x2060, RZ ;  /* 0x0000206014a27810 */ /* 0x000fe40007f1e0ff */
[----:B------:R-:W-:-:S02]  /*9980*/  MOV R153, R12 ;  /* 0x0000000c00997202 */ /* 0x000fc40000000f00 */
[----:B------:R-:W-:Y:S02]  /*9990*/  MOV R12, R8 ;  /* 0x00000008000c7202 */ /* 0x000fe40000000f00 */
[----:B------:R-:W0:Y:S01]  /*99a0*/  LDC R9, c[0x0][0xbd4] ;  /* 0x0002f500ff097b82 */ /* 0x000e220000000800 */
[----:B------:R-:W-:Y:S02]  /*99b0*/  LOP3.LUT R163, R162, 0x380, RZ, 0xc0, !PT ;  /* 0x00000380a2a37812 */ /* 0x000fe400078ec0ff */
[----:B------:R-:W-:Y:S02]  /*99c0*/  ISETP.NE.AND P1, PT, R22, RZ, PT ;  /* 0x000000ff1600720c */ /* 0x000fe40003f25270 */
[----:B------:R-:W-:Y:S02]  /*99d0*/  SHF.R.U64 R163, R163, 0x3, RZ ;  /* 0x00000003a3a37819 */ /* 0x000fe400000012ff */
[C---:B------:R-:W-:Y:S02]  /*99e0*/  IADD3 R154, P3, R20.reuse, 0x4060, RZ ;  /* 0x00004060149a7810 */ /* 0x040fe40007f7e0ff */
[----:B------:R-:W-:Y:S01]  /*99f0*/  LOP3.LUT R162, R163, R162, RZ, 0x3c, !PT ;  /* 0x000000a2a3a27212 */ /* 0x000fe200078e3cff */
[----:B------:R-:W-:Y:S01]  /*9a00*/  IMAD.X R163, RZ, RZ, R21, P0 ;  /* 0x000000ffffa37224 */ /* 0x000fe200000e0615 */
[----:B------:R-:W-:-:S02]  /*9a10*/  IADD3 R8, P0, R20, 0x2040, RZ ;  /* 0x0000204014087810 */ /* 0x000fc40007f1e0ff */
[----:B------:R-:W-:Y:S02]  /*9a20*/  LOP3.LUT R155, R154, 0x380, RZ, 0xc0, !PT ;  /* 0x000003809a9b7812 */ /* 0x000fe400078ec0ff */
[----:B------:R-:W-:Y:S02]  /*9a30*/  LOP3.LUT R0, R8, 0x380, RZ, 0xc0, !PT ;  /* 0x0000038008007812 */ /* 0x000fe400078ec0ff */
[----:B------:R-:W-:Y:S02]  /*9a40*/  SHF.R.U64 R155, R155, 0x3, RZ ;  /* 0x000000039b9b7819 */ /* 0x000fe400000012ff */
[----:B------:R-:W-:Y:S02]  /*9a50*/  SHF.R.U64 R0, R0, 0x3, RZ ;  /* 0x0000000300007819 */ /* 0x000fe400000012ff */
[----:B------:R-:W-:Y:S01]  /*9a60*/  LOP3.LUT R154, R155, R154, RZ, 0x3c, !PT ;  /* 0x0000009a9b9a7212 */ /* 0x000fe200078e3cff */
[----:B------:R-:W-:Y:S01]  /*9a70*/  IMAD.X R155, RZ, RZ, R21, P3 ;  /* 0x000000ffff9b7224 */ /* 0x000fe200018e0615 */
[----:B------:R-:W-:-:S02]  /*9a80*/  LOP3.LUT R8, R0, R8, RZ, 0x3c, !PT ;  /* 0x0000000800087212 */ /* 0x000fc400078e3cff */
[----:B0-----:R-:W-:Y:S01]  /*9a90*/  SEL R0, R22, R9, P1 ;  /* 0x0000000916007207 */ /* 0x001fe20000800000 */
[----:B------:R-:W-:Y:S01]  /*9aa0*/  IMAD.X R9, RZ, RZ, R21, P0 ;  /* 0x000000ffff097224 */ /* 0x000fe200000e0615 */
[----:B------:R-:W-:Y:S02]  /*9ab0*/  MOV R154, R154 ;  /* 0x0000009a009a7202 */ /* 0x000fe40000000f00 */
[----:B------:R-:W-:Y:S02]  /*9ac0*/  MOV R164, R10 ;  /* 0x0000000a00a47202 */ /* 0x000fe40000000f00 */
[----:B------:R-:W-:Y:S02]  /*9ad0*/  MOV R18, R8 ;  /* 0x0000000800127202 */ /* 0x000fe40000000f00 */
[----:B------:R-:W-:Y:S02]  /*9ae0*/  IADD3 R8, P0, R20, 0x2020, RZ ;  /* 0x0000202014087810 */ /* 0x000fe40007f1e0ff */
[----:B------:R-:W-:-:S02]  /*9af0*/  F2FP.BF16.F32.PACK_AB R10, R29, R28 ;  /* 0x0000001c1d0a723e */ /* 0x000fc400000010ff */
[----:B------:R-:W-:Y:S02]  /*9b00*/  LOP3.LUT R9, R8, 0x380, RZ, 0xc0, !PT ;  /* 0x0000038008097812 */ /* 0x000fe400078ec0ff */
[----:B------:R-:W-:Y:S02]  /*9b10*/  F2FP.BF16.F32.PACK_AB R11, R31, R30 ;  /* 0x0000001e1f0b723e */ /* 0x000fe400000010ff */
[----:B------:R-:W-:Y:S02]  /*9b20*/  SHF.R.U64 R9, R9, 0x3, RZ ;  /* 0x0000000309097819 */ /* 0x000fe400000012ff */
[----:B------:R-:W-:Y:S02]  /*9b30*/  IADD3 R14, P2, R20, 0x6000, RZ ;  /* 0x00006000140e7810 */ /* 0x000fe40007f5e0ff */
[----:B------:R-:W-:Y:S01]  /*9b40*/  LOP3.LUT R8, R9, R8, RZ, 0x3c, !PT ;  /* 0x0000000809087212 */ /* 0x000fe200078e3cff */
[----:B------:R-:W-:Y:S01]  /*9b50*/  IMAD.X R9, RZ, RZ, R21, P0 ;  /* 0x000000ffff097224 */ /* 0x000fe200000e0615 */
[----:B------:R-:W-:-:S02]  /*9b60*/  LOP3.LUT R15, R14, 0x380, RZ, 0xc0, !PT ;  /* 0x000003800e0f7812 */ /* 0x000fc400078ec0ff */
[----:B------:R-:W-:Y:S02]  /*9b70*/  F2FP.BF16.F32.PACK_AB R13, R35, R34 ;  /* 0x00000022230d723e */ /* 0x000fe400000010ff */
[----:B------:R-:W-:Y:S02]  /*9b80*/  MOV R155, R8 ;  /* 0x00000008009b7202 */ /* 0x000fe40000000f00 */
[----:B------:R-:W-:Y:S02]  /*9b90*/  F2FP.BF16.F32.PACK_AB R8, R25, R24 ;  /* 0x000000181908723e */ /* 0x000fe400000010ff */
[----:B------:R-:W-:Y:S02]  /*9ba0*/  F2FP.BF16.F32.PACK_AB R9, R27, R26 ;  /* 0x0000001a1b09723e */ /* 0x000fe400000010ff */
[----:B------:R-:W-:Y:S02]  /*9bb0*/  SHF.R.U64 R15, R15, 0x3, RZ ;  /* 0x000000030f0f7819 */ /* 0x000fe400000012ff */
[C---:B------:R-:W-:Y:S01]  /*9bc0*/  IADD3 R156, P4, R20.reuse, 0x4040, RZ ;  /* 0x00004040149c7810 */ /* 0x040fe20007f9e0ff */
[----:B------:R0:W-:Y:S01]  /*9bd0*/  STSM.16.M88.4 [R12], R8 ;  /* 0x000000080c007844 */ /* 0x0001e20000000200 */
[----:B------:R-:W-:Y:S01]  /*9be0*/  LOP3.LUT R14, R15, R14, RZ, 0x3c, !PT ;  /* 0x0000000e0f0e7212 */ /* 0x000fe200078e3cff */
[----:B------:R-:W-:Y:S01]  /*9bf0*/  IMAD.X R15, RZ, RZ, R21, P2 ;  /* 0x000000ffff0f7224 */ /* 0x000fe200010e0615 */
[----:B------:R-:W-:-:S02]  /*9c00*/  IADD3 R158, P5, R20, 0x4020, RZ ;  /* 0x00004020149e7810 */ /* 0x000fc40007fbe0ff */
[----:B------:R-:W-:Y:S02]  /*9c10*/  IADD3 R160, P6, R20, 0x4000, RZ ;  /* 0x0000400014a07810 */ /* 0x000fe40007fde0ff */
[----:B------:R-:W-:Y:S02]  /*9c20*/  MOV R7, R14 ;  /* 0x0000000e00077202 */ /* 0x000fe40000000f00 */
[----:B------:R-:W-:Y:S02]  /*9c30*/  F2FP.BF16.F32.PACK_AB R14, R37, R36 ;  /* 0x00000024250e723e */ /* 0x000fe400000010ff */
[----:B------:R-:W-:Y:S02]  /*9c40*/  F2FP.BF16.F32.PACK_AB R15, R39, R38 ;  /* 0x00000026270f723e */ /* 0x000fe400000010ff */
[----:B------:R-:W-:Y:S02]  /*9c50*/  LOP3.LUT R157, R156, 0x380, RZ, 0xc0, !PT ;  /* 0x000003809c9d7812 */ /* 0x000fe400078ec0ff */
[----:B------:R-:W-:-:S02]  /*9c60*/  LOP3.LUT R159, R158, 0x380, RZ, 0xc0, !PT ;  /* 0x000003809e9f7812 */ /* 0x000fc400078ec0ff */
[----:B0-----:R-:W-:Y:S02]  /*9c70*/  IADD3 R8, P0, R20, 0x20, RZ ;  /* 0x0000002014087810 */ /* 0x001fe40007f1e0ff */
[----:B------:R-:W-:Y:S02]  /*9c80*/  F2FP.BF16.F32.PACK_AB R12, R33, R32 ;  /* 0x00000020210c723e */ /* 0x000fe400000010ff */
[----:B------:R-:W-:Y:S02]  /*9c90*/  LOP3.LUT R9, R8, 0x380, RZ, 0xc0, !PT ;  /* 0x0000038008097812 */ /* 0x000fe400078ec0ff */
[----:B------:R-:W-:Y:S02]  /*9ca0*/  F2FP.BF16.F32.PACK_AB R10, R45, R44 ;  /* 0x0000002c2d0a723e */ /* 0x000fe400000010ff */
[----:B------:R-:W-:Y:S02]  /*9cb0*/  SHF.R.U64 R9, R9, 0x3, RZ ;  /* 0x0000000309097819 */ /* 0x000fe400000012ff */
[----:B------:R-:W-:-:S02]  /*9cc0*/  F2FP.BF16.F32.PACK_AB R11, R47, R46 ;  /* 0x0000002e2f0b723e */ /* 0x000fc400000010ff */
[----:B------:R-:W-:Y:S01]  /*9cd0*/  LOP3.LUT R8, R9, R8, RZ, 0x3c, !PT ;  /* 0x0000000809087212 */ /* 0x000fe200078e3cff */
[--C-:B------:R-:W-:Y:S01]  /*9ce0*/  IMAD.X R9, RZ, RZ, R21.reuse, P0 ;  /* 0x000000ffff097224 */ /* 0x100fe200000e0615 */
[----:B------:R-:W-:Y:S02]  /*9cf0*/  LOP3.LUT R161, R160, 0x380, RZ, 0xc0, !PT ;  /* 0x00000380a0a17812 */ /* 0x000fe400078ec0ff */
[----:B------:R-:W-:Y:S02]  /*9d00*/  SHF.R.U64 R157, R157, 0x3, RZ ;  /* 0x000000039d9d7819 */ /* 0x000fe400000012ff */
[----:B------:R-:W-:Y:S02]  /*9d10*/  MOV R8, R8 ;  /* 0x0000000800087202 */ /* 0x000fe40000000f00 */
[----:B------:R-:W-:Y:S02]  /*9d20*/  SHF.R.U64 R159, R159, 0x3, RZ ;  /* 0x000000039f9f7819 */ /* 0x000fe400000012ff */
[----:B------:R-:W-:Y:S01]  /*9d30*/  SHF.R.U64 R161, R161, 0x3, RZ ;  /* 0x00000003a1a17819 */ /* 0x000fe200000012ff */
[----:B------:R0:W-:Y:S01]  /*9d40*/  STSM.16.M88.4 [R8], R12 ;  /* 0x0000000c08007844 */ /* 0x0001e20000000200 */
[----:B------:R-:W-:Y:S01]  /*9d50*/  LOP3.LUT R156, R157, R156, RZ, 0x3c, !PT ;  /* 0x0000009c9d9c7212 */ /* 0x000fe200078e3cff */
[--C-:B------:R-:W-:Y:S01]  /*9d60*/  IMAD.X R157, RZ, RZ, R21.reuse, P4 ;  /* 0x000000ffff9d7224 */ /* 0x100fe200020e0615 */
[----:B------:R-:W-:Y:S01]  /*9d70*/  LOP3.LUT R158, R159, R158, RZ, 0x3c, !PT ;  /* 0x0000009e9f9e7212 */ /* 0x000fe200078e3cff */
[--C-:B------:R-:W-:Y:S01]  /*9d80*/  IMAD.X R159, RZ, RZ, R21.reuse, P5 ;  /* 0x000000ffff9f7224 */ /* 0x100fe200028e0615 */
[----:B------:R-:W-:Y:S01]  /*9d90*/  LOP3.LUT R160, R161, R160, RZ, 0x3c, !PT ;  /* 0x000000a0a1a07212 */ /* 0x000fe200078e3cff */
[----:B------:R-:W-:Y:S01]  /*9da0*/  IMAD.X R161, RZ, RZ, R21, P6 ;  /* 0x000000ffffa17224 */ /* 0x000fe200030e0615 */
[----:B------:R-:W-:-:S02]  /*9db0*/  MOV R162, R162 ;  /* 0x000000a200a27202 */ /* 0x000fc40000000f00 */
[----:B------:R-:W-:Y:S02]  /*9dc0*/  MOV R158, R158 ;  /* 0x0000009e009e7202 */ /* 0x000fe40000000f00 */
[----:B------:R-:W-:Y:S02]  /*9dd0*/  MOV R160, R160 ;  /* 0x000000a000a07202 */ /* 0x000fe40000000f00 */
[----:B------:R-:W-:Y:S02]  /*9de0*/  MOV R156, R156 ;  /* 0x0000009c009c7202 */ /* 0x000fe40000000f00 */
[----:B0-----:R-:W-:Y:S02]  /*9df0*/  IADD3 R8, P0, R20, 0x40, RZ ;  /* 0x0000004014087810 */ /* 0x001fe40007f1e0ff */
[----:B------:R-:W-:Y:S02]  /*9e00*/  F2FP.BF16.F32.PACK_AB R13, R59, R58 ;  /* 0x0000003a3b0d723e */ /* 0x000fe400000010ff */
[----:B------:R-:W-:-:S02]  /*9e10*/  LOP3.LUT R9, R8, 0x380, RZ, 0xc0, !PT ;  /* 0x0000038008097812 */ /* 0x000fc400078ec0ff */
[----:B------:R-:W-:Y:S02]  /*9e20*/  F2FP.BF16.F32.PACK_AB R14, R61, R60 ;  /* 0x0000003c3d0e723e */ /* 0x000fe400000010ff */
[----:B------:R-:W-:Y:S02]  /*9e30*/  SHF.R.U64 R9, R9, 0x3, RZ ;  /* 0x0000000309097819 */ /* 0x000fe400000012ff */
[----:B------:R-:W-:Y:S02]  /*9e40*/  F2FP.BF16.F32.PACK_AB R15, R63, R62 ;  /* 0x0000003e3f0f723e */ /* 0x000fe400000010ff */
[----:B------:R-:W-:Y:S01]  /*9e50*/  LOP3.LUT R8, R9, R8, RZ, 0x3c, !PT ;  /* 0x0000000809087212 */ /* 0x000fe200078e3cff */
[----:B------:R-:W-:-:S05]  /*9e60*/  IMAD.X R9, RZ, RZ, R21, P0 ;  /* 0x000000ffff097224 */ /* 0x000fca00000e0615 */
[----:B------:R-:W-:Y:S02]  /*9e70*/  MOV R12, R8 ;  /* 0x00000008000c7202 */ /* 0x000fe40000000f00 */
[----:B------:R-:W-:Y:S02]  /*9e80*/  F2FP.BF16.F32.PACK_AB R8, R41, R40 ;  /* 0x000000282908723e */ /* 0x000fe400000010ff */
[----:B------:R-:W-:-:S05]  /*9e90*/  F2FP.BF16.F32.PACK_AB R9, R43, R42 ;  /* 0x0000002a2b09723e */ /* 0x000fca00000010ff */
[----:B------:R0:W-:Y:S02]  /*9ea0*/  STSM.16.M88.4 [R12], R8 ;  /* 0x000000080c007844 */ /* 0x0001e40000000200 */
[C---:B0-----:R-:W-:Y:S02]  /*9eb0*/  IADD3 R8, P0, R20.reuse, 0x2000, RZ ;  /* 0x0000200014087810 */ /* 0x041fe40007f1e0ff */
[----:B------:R-:W-:Y:S02]  /*9ec0*/  IADD3 R10, P1, R20, 0x60, RZ ;  /* 0x00000060140a7810 */ /* 0x000fe40007f3e0ff */
[----:B------:R-:W-:Y:S02]  /*9ed0*/  LOP3.LUT R9, R8, 0x380, RZ, 0xc0, !PT ;  /* 0x0000038008097812 */ /* 0x000fe400078ec0ff */
[----:B------:R-:W-:Y:S02]  /*9ee0*/  F2FP.BF16.F32.PACK_AB R11, R55, R54 ;  /* 0x00000036370b723e */ /* 0x000fe400000010ff */
[----:B------:R-:W-:-:S02]  /*9ef0*/  SHF.R.U64 R9, R9, 0x3, RZ ;  /* 0x0000000309097819 */ /* 0x000fc400000012ff */
[----:B------:R-:W-:Y:S02]  /*9f00*/  F2FP.BF16.F32.PACK_AB R12, R57, R56 ;  /* 0x00000038390c723e */ /* 0x000fe400000010ff */
[----:B------:R-:W-:Y:S01]  /*9f10*/  LOP3.LUT R8, R9, R8, RZ, 0x3c, !PT ;  /* 0x0000000809087212 */ /* 0x000fe200078e3cff */
[--C-:B------:R-:W-:Y:S01]  /*9f20*/  IMAD.X R9, RZ, RZ, R21.reuse, P0 ;  /* 0x000000ffff097224 */ /* 0x100fe200000e0615 */
[----:B------:R-:W-:Y:S01]  /*9f30*/  ISETP.NE.U32.AND P0, PT, RZ, UR6, PT ;  /* 0x00000006ff007c0c */ /* 0x000fe2000bf05070 */
[----:B------:R-:W-:-:S03]  /*9f40*/  IMAD.X R21, RZ, RZ, R21, P1 ;  /* 0x000000ffff157224 */ /* 0x000fc600008e0615 */
[----:B------:R-:W-:Y:S02]  /*9f50*/  MOV R22, R8 ;  /* 0x0000000800167202 */ /* 0x000fe40000000f00 */
[----:B------:R-:W-:Y:S02]  /*9f60*/  LOP3.LUT R8, R10, 0x380, RZ, 0xc0, !PT ;  /* 0x000003800a087812 */ /* 0x000fe400078ec0ff */
[----:B------:R-:W-:Y:S02]  /*9f70*/  F2FP.BF16.F32.PACK_AB R9, R51, R50 ;  /* 0x000000323309723e */ /* 0x000fe400000010ff */
[----:B------:R-:W-:Y:S02]  /*9f80*/  SHF.R.U64 R8, R8, 0x3, RZ ;  /* 0x0000000308087819 */ /* 0x000fe400000012ff */
[----:B------:R-:W-:Y:S02]  /*9f90*/  ISETP.NE.AND.EX P0, PT, RZ, UR7, PT, P0 ;  /* 0x00000007ff007c0c */ /* 0x000fe4000bf05300 */
[----:B------:R-:W-:-:S02]  /*9fa0*/  LOP3.LUT R20, R8, R10, RZ, 0x3c, !PT ;  /* 0x0000000a08147212 */ /* 0x000fc400078e3cff */
[----:B------:R-:W-:Y:S02]  /*9fb0*/  F2FP.BF16.F32.PACK_AB R8, R49, R48 ;  /* 0x000000303108723e */ /* 0x000fe400000010ff */
[----:B------:R-:W-:Y:S02]  /*9fc0*/  MOV R20, R20 ;  /* 0x0000001400147202 */ /* 0x000fe40000000f00 */
[----:B------:R-:W-:Y:S02]  /*9fd0*/  F2FP.BF16.F32.PACK_AB R10, R53, R52 ;  /* 0x00000034350a723e */ /* 0x000fe400000010ff */
[----:B------:R-:W-:-:S03]  /*9fe0*/  F2FP.BF16.F32.PACK_AB R21, R67, R66 ;  /* 0x000000424315723e */ /* 0x000fc600000010ff */
[----:B------:R0:W-:Y:S04]  /*9ff0*/  STSM.16.M88.4 [R20], R8 ;  /* 0x0000000814007844 */ /* 0x0001e80000000200 */
[----:B------:R1:W-:Y:S01]  /*a000*/  STSM.16.M88.4 [R22], R12 ;  /* 0x0000000c16007844 */ /* 0x0003e20000000200 */
[----:B0-----:R-:W-:Y:S02]  /*a010*/  F2FP.BF16.F32.PACK_AB R20, R65, R64 ;  /* 0x000000404114723e */ /* 0x001fe400000010ff */
[----:B------:R-:W-:Y:S02]  /*a020*/  F2FP.BF16.F32.PACK_AB R8, R73, R72 ;  /* 0x000000484908723e */ /* 0x000fe400000010ff */
[----:B-1----:R-:W-:Y:S02]  /*a030*/  F2FP.BF16.F32.PACK_AB R22, R69, R68 ;  /* 0x000000444516723e */ /* 0x002fe400000010ff */
[----:B------:R-:W-:-:S02]  /*a040*/  F2FP.BF16.F32.PACK_AB R9, R75, R74 ;  /* 0x0000004a4b09723e */ /* 0x000fc400000010ff */
[----:B------:R-:W-:Y:S01]  /*a050*/  F2FP.BF16.F32.PACK_AB R10, R77, R76 ;  /* 0x0000004c4d0a723e */ /* 0x000fe200000010ff */
[----:B------:R0:W-:Y:S01]  /*a060*/  STSM.16.M88.4 [R155], R20 ;  /* 0x000000149b007844 */ /* 0x0001e20000000200 */
[----:B------:R-:W-:Y:S02]  /*a070*/  F2FP.BF16.F32.PACK_AB R11, R79, R78 ;  /* 0x0000004e4f0b723e */ /* 0x000fe400000010ff */
[----:B------:R-:W-:Y:S02]  /*a080*/  F2FP.BF16.F32.PACK_AB R12, R81, R80 ;  /* 0x00000050510c723e */ /* 0x000fe400000010ff */
[----:B------:R-:W-:Y:S01]  /*a090*/  F2FP.BF16.F32.PACK_AB R13, R83, R82 ;  /* 0x00000052530d723e */ /* 0x000fe200000010ff */
[----:B------:R1:W-:Y:S01]  /*a0a0*/  STSM.16.M88.4 [R18], R8 ;  /* 0x0000000812007844 */ /* 0x0003e20000000200 */
[----:B------:R-:W-:Y:S02]  /*a0b0*/  F2FP.BF16.F32.PACK_AB R14, R85, R84 ;  /* 0x00000054550e723e */ /* 0x000fe400000010ff */
[----:B------:R-:W-:-:S05]  /*a0c0*/  F2FP.BF16.F32.PACK_AB R15, R87, R86 ;  /* 0x00000056570f723e */ /* 0x000fca00000010ff */
[----:B------:R2:W-:Y:S01]  /*a0d0*/  STSM.16.M88.4 [R162], R12 ;  /* 0x0000000ca2007844 */ /* 0x0005e20000000200 */
[----:B0-----:R-:W-:Y:S02]  /*a0e0*/  F2FP.BF16.F32.PACK_AB R20, R89, R88 ;  /* 0x000000585914723e */ /* 0x001fe400000010ff */
[----:B------:R-:W-:Y:S02]  /*a0f0*/  F2FP.BF16.F32.PACK_AB R21, R91, R90 ;  /* 0x0000005a5b15723e */ /* 0x000fe400000010ff */
[----:B------:R-:W-:Y:S02]  /*a100*/  F2FP.BF16.F32.PACK_AB R22, R93, R92 ;  /* 0x0000005c5d16723e */ /* 0x000fe400000010ff */
[----:B------:R-:W-:Y:S02]  /*a110*/  F2FP.BF16.F32.PACK_AB R23, R95, R94 ;  /* 0x0000005e5f17723e */ /* 0x000fe400000010ff */
[----:B-1----:R-:W-:Y:S02]  /*a120*/  F2FP.BF16.F32.PACK_AB R8, R97, R96 ;  /* 0x000000606108723e */ /* 0x002fe400000010ff */
[----:B------:R-:W-:Y:S01]  /*a130*/  F2FP.BF16.F32.PACK_AB R9, R99, R98 ;  /* 0x000000626309723e */ /* 0x000fe200000010ff */
[----:B------:R0:W-:Y:S01]  /*a140*/  STSM.16.M88.4 [R160], R20 ;  /* 0x00000014a0007844 */ /* 0x0001e20000000200 */
[----:B------:R-:W-:-:S02]  /*a150*/  F2FP.BF16.F32.PACK_AB R10, R101, R100 ;  /* 0x00000064650a723e */ /* 0x000fc400000010ff */
[----:B------:R-:W-:Y:S02]  /*a160*/  F2FP.BF16.F32.PACK_AB R11, R103, R102 ;  /* 0x00000066670b723e */ /* 0x000fe400000010ff */
[----:B--2---:R-:W-:Y:S02]  /*a170*/  F2FP.BF16.F32.PACK_AB R12, R105, R104 ;  /* 0x00000068690c723e */ /* 0x004fe400000010ff */
[----:B------:R-:W-:Y:S01]  /*a180*/  F2FP.BF16.F32.PACK_AB R13, R107, R106 ;  /* 0x0000006a6b0d723e */ /* 0x000fe200000010ff */
[----:B------:R1:W-:Y:S01]  /*a190*/  STSM.16.M88.4 [R158], R8 ;  /* 0x000000089e007844 */ /* 0x0003e20000000200 */
[----:B------:R-:W-:Y:S02]  /*a1a0*/  F2FP.BF16.F32.PACK_AB R14, R109, R108 ;  /* 0x0000006c6d0e723e */ /* 0x000fe400000010ff */
[----:B------:R-:W-:Y:S02]  /*a1b0*/  F2FP.BF16.F32.PACK_AB R15, R111, R110 ;  /* 0x0000006e6f0f723e */ /* 0x000fe400000010ff */
[----:B0-----:R-:W-:-:S03]  /*a1c0*/  F2FP.BF16.F32.PACK_AB R20, R113, R112 ;  /* 0x000000707114723e */ /* 0x001fc600000010ff */
[----:B------:R0:W-:Y:S01]  /*a1d0*/  STSM.16.M88.4 [R156], R12 ;  /* 0x0000000c9c007844 */ /* 0x0001e20000000200 */
        /* <DEDUP_REMOVED lines=8> */
[----:B0-----:R-:W-:Y:S02]  /*a260*/  F2FP.BF16.F32.PACK_AB R12, R129, R128 ;  /* 0x00000080810c723e */ /* 0x001fe400000010ff */
[----:B------:R-:W-:Y:S01]  /*a270*/  F2FP.BF16.F32.PACK_AB R13, R131, R130 ;  /* 0x00000082830d723e */ /* 0x000fe200000010ff */
[----:B------:R0:W-:Y:S01]  /*a280*/  STSM.16.M88.4 [R7], R8 ;  /* 0x0000000807007844 */ /* 0x0001e20000000200 */
[----:B------:R-:W-:Y:S02]  /*a290*/  F2FP.BF16.F32.PACK_AB R14, R133, R132 ;  /* 0x00000084850e723e */ /* 0x000fe400000010ff */
[----:B------:R-:W-:Y:S02]  /*a2a0*/  F2FP.BF16.F32.PACK_AB R15, R135, R134 ;  /* 0x00000086870f723e */ /* 0x000fe400000010ff */
[----:B-1----:R-:W-:-:S03]  /*a2b0*/  F2FP.BF16.F32.PACK_AB R20, R137, R136 ;  /* 0x000000888914723e */ /* 0x002fc600000010ff */
[----:B------:R1:W-:Y:S01]  /*a2c0*/  STSM.16.M88.4 [R153], R12 ;  /* 0x0000000c99007844 */ /* 0x0003e20000000200 */
[----:B------:R-:W-:Y:S02]  /*a2d0*/  F2FP.BF16.F32.PACK_AB R21, R139, R138 ;  /* 0x0000008a8b15723e */ /* 0x000fe400000010ff */
[----:B------:R-:W-:Y:S02]  /*a2e0*/  F2FP.BF16.F32.PACK_AB R22, R141, R140 ;  /* 0x0000008c8d16723e */ /* 0x000fe400000010ff */
[----:B------:R-:W-:Y:S02]  /*a2f0*/  F2FP.BF16.F32.PACK_AB R23, R143, R142 ;  /* 0x0000008e8f17723e */ /* 0x000fe400000010ff */
[----:B0-----:R-:W-:Y:S02]  /*a300*/  F2FP.BF16.F32.PACK_AB R8, R145, R144 ;  /* 0x000000909108723e */ /* 0x001fe400000010ff */
[----:B------:R-:W-:Y:S01]  /*a310*/  F2FP.BF16.F32.PACK_AB R9, R147, R146 ;  /* 0x000000929309723e */ /* 0x000fe200000010ff */
[----:B------:R-:W-:Y:S01]  /*a320*/  STSM.16.M88.4 [R164], R20 ;  /* 0x00000014a4007844 */ /* 0x000fe20000000200 */
[----:B------:R-:W-:-:S02]  /*a330*/  F2FP.BF16.F32.PACK_AB R10, R149, R148 ;  /* 0x00000094950a723e */ /* 0x000fc400000010ff */
[----:B------:R-:W-:Y:S01]  /*a340*/  F2FP.BF16.F32.PACK_AB R11, R151, R150 ;  /* 0x00000096970b723e */ /* 0x000fe200000010ff */
[C---:B-1----:R-:W-:Y:S01]  /*a350*/  IMAD.SHL.U32 R13, R192.reuse, 0x4, RZ ;  /* 0x00000004c00d7824 */ /* 0x042fe200078e00ff */
[----:B------:R-:W-:-:S03]  /*a360*/  SHF.L.U64.HI R7, R192, 0x2, R200 ;  /* 0x00000002c0077819 */ /* 0x000fc600000102c8 */
[----:B------:R0:W-:Y:S02]  /*a370*/  STSM.16.M88.4 [R165], R8 ;  /* 0x00000008a5007844 */ /* 0x0001e40000000200 */
[----:B0-----:R-:W0:Y:S08]  /*a380*/  LDC.64 R10, c[0x0][0xd00] ;  /* 0x00034000ff0a7b82 */ /* 0x001e300000000a00 */
[----:B------:R-:W-:Y:S01]  /*a390*/  BAR.SYNC.DEFER_BLOCKING 0x1, 0x100 ;  /* 0x0044000000007b1d */ /* 0x000fe20000010000 */
[----:B------:R-:W-:-:S04]  /*a3a0*/  @P0 IADD3 R8, P2, R13, UR6, RZ ;  /* 0x000000060d080c10 */ /* 0x000fc8000ff5e0ff */
[----:B------:R-:W-:Y:S02]  /*a3b0*/  @P0 IADD3.X R9, R7, UR7, RZ, P2, !PT ;  /* 0x0000000707090c10 */ /* 0x000fe400097fe4ff */
[----:B0-----:R-:W-:-:S04]  /*a3c0*/  ISETP.NE.U32.AND P1, PT, R10, RZ, PT ;  /* 0x000000ff0a00720c */ /* 0x001fc80003f25070 */
[----:B------:R0:W2:Y:S01]  /*a3d0*/  @P0 LDG.E R9, desc[UR44][R8.64] ;  /* 0x0000002c08090981 */ /* 0x0000a2000c1e1900 */
[----:B------:R-:W-:Y:S02]  /*a3e0*/  IADD3 R12, P2, R13, R10, RZ ;  /* 0x0000000a0d0c7210 */ /* 0x000fe40007f5e0ff */
[----:B------:R-:W-:-:S03]  /*a3f0*/  ISETP.NE.AND.EX P1, PT, R11, RZ, PT, P1 ;  /* 0x000000ff0b00720c */ /* 0x000fc60003f25310 */
[----:B------:R-:W-:Y:S02]  /*a400*/  IMAD.X R13, R7, 0x1, R11, P2 ;  /* 0x00000001070d7824 */ /* 0x000fe400010e060b */
[----:B0-----:R-:W-:-:S08]  /*a410*/  IMAD.MOV.U32 R8, RZ, RZ, RZ ;  /* 0x000000ffff087224 */ /* 0x001fd000078e00ff */
[----:B------:R0:W5:Y:S01]  /*a420*/  @P1 LDG.E R8, desc[UR44][R12.64] ;  /* 0x0000002c0c081981 */ /* 0x000162000c1e1900 */
[----:B------:R-:W-:Y:S01]  /*a430*/  ULDC UR6, c[0x0][0xb88] ;  /* 0x0002e20000067ab9 */ /* 0x000fe20000000800 */
[----:B--2---:R-:W-:Y:S01]  /*a440*/  @P0 R2UR UR6, R9 ;  /* 0x00000000090602ca */ /* 0x004fe200000e0000 */
[----:B0-----:R-:W-:-:S14]  /*a450*/  @P0 BRA `(.L_x_4237) ;  /* 0x0000000000180947 */ /* 0x001fdc0003800000 */
[----:B------:R-:W-:Y:S05]  /*a460*/  @!P1 BRA `(.L_x_4237) ;  /* 0x0000000000149947 */ /* 0x000fea0003800000 */
[----:B------:R-:W2:Y:S04]  /*a470*/  LDG.E R7, desc[UR44][R12.64] ;  /* 0x0000002c0c077981 */ /* 0x000ea8000c1e1900 */
[----:B------:R-:W3:Y:S01]  /*a480*/  LDG.E R9, desc[UR44][R12.64+0x4] ;  /* 0x0000042c0c097981 */ /* 0x000ee2000c1e1900 */
[----:B--2---:R-:W-:Y:S02]  /*a490*/  R2UR UR7, R7 ;  /* 0x00000000070772ca */ /* 0x004fe400000e0000 */
[----:B---3--:R-:W-:-:S13]  /*a4a0*/  R2UR UR6, R9 ;  /* 0x00000000090672ca */ /* 0x008fda00000e0000 */
[----:B------:R-:W-:-:S12]  /*a4b0*/  UIADD3 UR6, -UR7, UR6, URZ ;  /* 0x0000000607067290 */ /* 0x000fd8000fffe13f */
.L_x_4237:
[----:B------:R-:W2:Y:S04]  /*a4c0*/  LDL R7, [R1+0x8] ;  /* 0x0000080001077983 */ /* 0x000ea80000100800 */
[----:B--2---:R-:W0:Y:S02]  /*a4d0*/  SHFL.IDX PT, R7, R7, RZ, 0x1f ;  /* 0x00001fff07077589 */ /* 0x004e2400000e0000 */
[----:B0-----:R-:W-:Y:S02]  /*a4e0*/  ISETP.NE.AND P0, PT, R7, RZ, PT ;  /* 0x000000ff0700720c */ /* 0x001fe40003f05270 */
[----:B-----5:R-:W-:-:S11]  /*a4f0*/  SHF.R.S32.HI R7, RZ, 0x1f, R8 ;  /* 0x0000001fff077819 */ /* 0x020fd60000011408 */
[----:B------:R-:W-:Y:S05]  /*a500*/  @P0 BRA `(.L_x_4238) ;  /* 0x0000000400040947 */ /* 0x000fea0003800000 */
[----:B------:R-:W2:Y:S04]  /*a510*/  LDL R23, [R1+0x2c] ;  /* 0x00002c0001177983 */ /* 0x000ea80000100800 */
[----:B------:R-:W3:Y:S04]  /*a520*/  LDL R155, [R1+0x30] ;  /* 0x00003000019b7983 */ /* 0x000ee80000100800 */
[----:B------:R-:W4:Y:S01]  /*a530*/  LDL R154, [R1+0x14] ;  /* 0x00001400019a7983 */ /* 0x000f220000100800 */
[----:B------:R-:W-:Y:S01]  /*a540*/  IMAD.MOV.U32 R9, RZ, RZ, 0xab8 ;  /* 0x00000ab8ff097424 */ /* 0x000fe200078e00ff */
[----:B------:R-:W-:Y:S01]  /*a550*/  ISETP.GT.AND P1, PT, R0, 0x1, PT ;  /* 0x000000010000780c */ /* 0x000fe20003f24270 */
[----:B------:R-:W0:Y:S01]  /*a560*/  LDC R153, c[0x0][0xce8] ;  /* 0x00033a00ff997b82 */ /* 0x000e220000000800 */
[----:B------:R-:W-:Y:S01]  /*a570*/  ISETP.NE.U32.AND P0, PT, R10, RZ, PT ;  /* 0x000000ff0a00720c */ /* 0x000fe20003f05070 */
[----:B------:R-:W-:Y:S01]  /*a580*/  IMAD.U32 R22, RZ, RZ, UR42 ;  /* 0x0000002aff167e24 */ /* 0x000fe2000f8e00ff */
[----:B------:R-:W-:-:S02]  /*a590*/  SEL R9, R9, 0xa78, P1 ;  /* 0x00000a7809097807 */ /* 0x000fc40000800000 */
[----:B------:R-:W-:-:S03]  /*a5a0*/  ISETP.NE.AND.EX P0, PT, R11, RZ, PT, P0 ;  /* 0x000000ff0b00720c */ /* 0x000fc60003f05300 */
[----:B------:R-:W1:Y:S01]  /*a5b0*/  LDC.64 R12, c[0x0][R9+0x220] ;  /* 0x00008800090c7b82 */ /* 0x000e620000000a00 */
[----:B------:R-:W-:Y:S02]  /*a5c0*/  SEL R20, R192, RZ, !P0 ;  /* 0x000000ffc0147207 */ /* 0x000fe40004000000 */
[----:B------:R-:W-:-:S05]  /*a5d0*/  SEL R18, R200, RZ, !P0 ;  /* 0x000000ffc8127207 */ /* 0x000fca0004000000 */
[----:B------:R-:W5:Y:S01]  /*a5e0*/  LDC.64 R14, c[0x0][R9+0x218] ;  /* 0x00008600090e7b82 */ /* 0x000f620000000a00 */
[----:B0-----:R-:W-:Y:S01]  /*a5f0*/  ISETP.NE.AND P0, PT, R153, 0x1, PT ;  /* 0x000000019900780c */ /* 0x001fe20003f05270 */
[----:B-1----:R-:W-:-:S04]  /*a600*/  IMAD R13, R13, R20, RZ ;  /* 0x000000140d0d7224 */ /* 0x002fc800078e02ff */
[C---:B------:R-:W-:Y:S02]  /*a610*/  IMAD R18, R12.reuse, R18, R13 ;  /* 0x000000120c127224 */ /* 0x040fe400078e020d */
[----:B------:R-:W-:-:S04]  /*a620*/  IMAD.WIDE.U32 R12, R12, R20, RZ ;  /* 0x000000140c0c7225 */ /* 0x000fc800078e00ff */
[-C--:B-----5:R-:W-:Y:S02]  /*a630*/  IMAD R20, R15, R193.reuse, RZ ;  /* 0x000000c10f147224 */ /* 0x0a0fe400078e02ff */
[----:B------:R-:W-:-:S04]  /*a640*/  IMAD.WIDE.U32 R14, R14, R193, RZ ;  /* 0x000000c10e0e7225 */ /* 0x000fc800078e00ff */
[----:B------:R-:W-:Y:S01]  /*a650*/  IMAD.IADD R18, R13, 0x1, R18 ;  /* 0x000000010d127824 */ /* 0x000fe200078e0212 */
[----:B------:R-:W-:Y:S01]  /*a660*/  IADD3 R21, P2, P3, R12, R14, R8 ;  /* 0x0000000e0c157210 */ /* 0x000fe20007b5e008 */
[----:B------:R-:W0:Y:S01]  /*a670*/  @P0 LDC R13, c[0x0][0xcec] ;  /* 0x00033b00ff0d0b82 */ /* 0x000e220000000800 */
[----:B------:R-:W-:-:S05]  /*a680*/  IMAD.IADD R20, R15, 0x1, R20 ;  /* 0x000000010f147824 */ /* 0x000fca00078e0214 */
[----:B------:R-:W-:Y:S02]  /*a690*/  IADD3.X R18, R18, R20, R7, P2, P3 ;  /* 0x0000001412127210 */ /* 0x000fe400017e6407 */
[----:B------:R-:W1:Y:S01]  /*a6a0*/  @P0 LDC R12, c[0x0][0xcf0] ;  /* 0x00033c00ff0c0b82 */ /* 0x000e620000000800 */
[----:B--2---:R-:W-:Y:S01]  /*a6b0*/  IMAD R22, R22, 0x40, R23 ;  /* 0x0000004016167824 */ /* 0x004fe200078e0217 */
[----:B------:R-:W-:-:S03]  /*a6c0*/  SEL R23, R199, RZ, P1 ;  /* 0x000000ffc7177207 */ /* 0x000fc60000800000 */
[----:B0-----:R-:W-:-:S04]  /*a6d0*/  @P0 IMAD.HI.U32 R13, R22, R13, RZ ;  /* 0x0000000d160d0227 */ /* 0x001fc800078e00ff */
[----:B------:R-:W-:Y:S01]  /*a6e0*/  IMAD.MOV.U32 R20, RZ, RZ, R22 ;  /* 0x000000ffff147224 */ /* 0x000fe200078e0016 */
[----:B-1----:R-:W-:Y:S02]  /*a6f0*/  @P0 SHF.R.U32.HI R20, RZ, R12, R13 ;  /* 0x0000000cff140219 */ /* 0x002fe4000001160d */
[----:B------:R-:W0:Y:S02]  /*a700*/  LDC.64 R12, c[0x0][R9+0x228] ;  /* 0x00008a00090c7b82 */ /* 0x000e240000000a00 */
[----:B0-----:R-:W-:-:S04]  /*a710*/  IMAD.WIDE.U32 R14, R12, R23, RZ ;  /* 0x000000170c0e7225 */ /* 0x001fc800078e00ff */
[----:B------:R-:W-:Y:S01]  /*a720*/  IMAD R12, R13, R23, RZ ;  /* 0x000000170d0c7224 */ /* 0x000fe200078e02ff */
[----:B------:R-:W-:Y:S01]  /*a730*/  IADD3 R14, P0, P2, R20, R21, R14 ;  /* 0x00000015140e7210 */ /* 0x000fe20007a1e00e */
[--C-:B------:R-:W-:Y:S01]  /*a740*/  IMAD.MOV R21, RZ, RZ, -R20.reuse ;  /* 0x000000ffff157224 */ /* 0x100fe200078e0a14 */
[----:B------:R-:W-:Y:S01]  /*a750*/  SHF.R.S32.HI R20, RZ, 0x1f, R20 ;  /* 0x0000001fff147819 */ /* 0x000fe20000011414 */
[----:B------:R-:W-:Y:S02]  /*a760*/  IMAD.IADD R15, R15, 0x1, R12 ;  /* 0x000000010f0f7824 */ /* 0x000fe400078e020c */
[----:B------:R0:W1:Y:S01]  /*a770*/  LDC.64 R12, c[0x0][R9+0x210] ;  /* 0x00008400090c7b82 */ /* 0x0000620000000a00 */
[----:B------:R-:W-:Y:S02]  /*a780*/  IMAD R21, R153, R21, R22 ;  /* 0x0000001599157224 */ /* 0x000fe400078e0216 */
[----:B------:R-:W-:Y:S01]  /*a790*/  IADD3.X R15, R20, R18, R15, P0, P2 ;  /* 0x00000012140f7210 */ /* 0x000fe200007e440f */
[----:B------:R-:W-:-:S02]  /*a7a0*/  IMAD.U32 R18, RZ, RZ, UR42 ;  /* 0x0000002aff127e24 */ /* 0x000fc4000f8e00ff */
[----:B0-----:R-:W-:Y:S02]  /*a7b0*/  SHF.R.S32.HI R9, RZ, 0x1f, R21 ;  /* 0x0000001fff097819 */ /* 0x001fe40000011415 */
[----:B------:R-:W-:Y:S02]  /*a7c0*/  IMAD R18, R18, 0x40, R17 ;  /* 0x0000004012127824 */ /* 0x000fe400078e0211 */
[-C--:B-1----:R-:W-:Y:S02]  /*a7d0*/  IMAD R13, R13, R21.reuse, RZ ;  /* 0x000000150d0d7224 */ /* 0x082fe400078e02ff */
[----:B------:R-:W-:-:S04]  /*a7e0*/  IMAD.WIDE.U32 R14, R12, R21, R14 ;  /* 0x000000150c0e7225 */ /* 0x000fc800078e000e */
[----:B------:R-:W-:Y:S02]  /*a7f0*/  IMAD R9, R12, R9, R13 ;  /* 0x000000090c097224 */ /* 0x000fe400078e020d */
[----:B------:R-:W0:Y:S02]  /*a800*/  LDC.64 R12, c[0x0][0xca8] ;  /* 0x00032a00ff0c7b82 */ /* 0x000e240000000a00 */
[----:B------:R-:W-:-:S06]  /*a810*/  IMAD.IADD R9, R15, 0x1, R9 ;  /* 0x000000010f097824 */ /* 0x000fcc00078e0209 */
[----:B0-----:R-:W0:Y:S08]  /*a820*/  @!P1 LDC R12, c[0x0][0xc50] ;  /* 0x00031400ff0c9b82 */ /* 0x001e300000000800 */
[----:B------:R-:W1:Y:S01]  /*a830*/  @!P1 LDC R13, c[0x0][0xc54] ;  /* 0x00031500ff0d9b82 */ /* 0x000e620000000800 */
[----:B0-----:R-:W-:Y:S01]  /*a840*/  LEA R15, P0, R14, R12, 0x2 ;  /* 0x0000000c0e0f7211 */ /* 0x001fe200078010ff */
[----:B---3--:R-:W-:-:S03]  /*a850*/  IMAD.MOV R12, RZ, RZ, -R155 ;  /* 0x000000ffff0c7224 */ /* 0x008fc600078e0a9b */
[----:B-1----:R-:W-:Y:S02]  /*a860*/  LEA.HI.X R9, R14, R13, R9, 0x2, P0 ;  /* 0x0000000d0e097211 */ /* 0x002fe400000f1409 */
[----:B----4-:R-:W-:Y:S01]  /*a870*/  ISETP.NE.AND P0, PT, R154, R12, PT ;  /* 0x0000000c9a00720c */ /* 0x010fe20003f05270 */
[----:B------:R-:W-:Y:S04]  /*a880*/  SHFL.IDX PT, R14, R15, 0x1, 0x1c1f ;  /* 0x003c1f000f0e7f89 */ /* 0x000fe800000e0000 */
[----:B------:R-:W-:Y:S04]  /*a890*/  SHFL.IDX PT, R12, R15, RZ, 0x1c1f ;  /* 0x001c1fff0f0c7589 */ /* 0x000fe800000e0000 */
[----:B------:R-:W0:Y:S04]  /*a8a0*/  SHFL.IDX PT, R13, R9, RZ, 0x1c1f ;  /* 0x001c1fff090d7589 */ /* 0x000e2800000e0000 */
[----:B------:R1:W2:Y:S02]  /*a8b0*/  SHFL.IDX PT, R15, R9, 0x1, 0x1c1f ;  /* 0x003c1f00090f7f89 */ /* 0x0002a400000e0000 */
[----:B-1----:R-:W-:-:S05]  /*a8c0*/  IMAD R9, R153, UR6, RZ ;  /* 0x0000000699097c24 */ /* 0x002fca000f8e02ff */
[C---:B------:R-:W-:Y:S01]  /*a8d0*/  ISETP.GE.OR P1, PT, R18.reuse, R9, P0 ;  /* 0x000000091200720c */ /* 0x040fe20000726670 */
[----:B------:R-:W-:-:S05]  /*a8e0*/  VIADD R18, R18, 0x8 ;  /* 0x0000000812127836 */ /* 0x000fca0000000000 */
[----:B------:R-:W-:-:S07]  /*a8f0*/  ISETP.GE.OR P0, PT, R18, R9, P0 ;  /* 0x000000091200720c */ /* 0x000fce0000706670 */
[----:B0-----:R0:W-:Y:S06]  /*a900*/  @!P1 ST.E desc[UR44][R12.64], R3 ;  /* 0x000000030c009985 */ /* 0x0011ec000c10192c */
[----:B--2---:R0:W-:Y:S02]  /*a910*/  @!P0 ST.E desc[UR44][R14.64], R152 ;  /* 0x000000980e008985 */ /* 0x0041e4000c10192c */
.L_x_4238:
[----:B------:R-:W-:Y:S02]  /*a920*/  ISETP.GT.AND P1, PT, R0, 0x1, PT ;  /* 0x000000010000780c */ /* 0x000fe40003f24270 */
[----:B------:R-:W-:-:S04]  /*a930*/  ISETP.NE.U32.AND P0, PT, R10, RZ, PT ;  /* 0x000000ff0a00720c */ /* 0x000fc80003f05070 */
[----:B------:R-:W-:-:S04]  /*a940*/  ISETP.NE.AND.EX P0, PT, R11, RZ, PT, P0 ;  /* 0x000000ff0b00720c */ /* 0x000fc80003f05300 */
[----:B------:R-:W-:-:S03]  /*a950*/  SEL R192, R192, RZ, !P0 ;  /* 0x000000ffc0c07207 */ /* 0x000fc60004000000 */
[----:B------:R-:W-:Y:S06]  /*a960*/  @P1 BRA `(.L_x_4239) ;  /* 0x00000010004c1947 */ /* 0x000fec0003800000 */
[----:B------:R-:W1:Y:S01]  /*a970*/  S2R R0, SR_TID.X ;  /* 0x0000000000007919 */ /* 0x000e620000002100 */
[----:B------:R-:W2:Y:S01]  /*a980*/  LDC R18, c[0x0][0xce8] ;  /* 0x00033a00ff127b82 */ /* 0x000ea20000000800 */
[----:B------:R-:W-:Y:S01]  /*a990*/  ULDC.64 UR8, c[0x0][0xba0] ;  /* 0x0002e80000087ab9 */ /* 0x000fe20000000a00 */
[----:B------:R-:W-:Y:S01]  /*a9a0*/  ULDC UR10, c[0x0][0xbc8] ;  /* 0x0002f200000a7ab9 */ /* 0x000fe20000000800 */
[----:B-1----:R-:W-:-:S05]  /*a9b0*/  VIADD R0, R0, 0xffffff80 ;  /* 0xffffff8000007836 */ /* 0x002fca0000000000 */
[----:B0-----:R-:W-:-:S04]  /*a9c0*/  SHF.R.S32.HI R3, RZ, 0x1f, R0 ;  /* 0x0000001fff037819 */ /* 0x001fc80000011400 */
[----:B------:R-:W-:-:S04]  /*a9d0*/  LEA.HI R10, R3, R0, RZ, 0x3 ;  /* 0x00000000030a7211 */ /* 0x000fc800078f18ff */
[----:B------:R-:W-:-:S05]  /*a9e0*/  SHF.R.S32.HI R3, RZ, 0x3, R10 ;  /* 0x00000003ff037819 */ /* 0x000fca000001140a */
[----:B------:R-:W-:-:S04]  /*a9f0*/  IMAD R9, R3, 0x40, R16 ;  /* 0x0000004003097824 */ /* 0x000fc800078e0210 */
[----:B------:R-:W-:-:S03]  /*aa00*/  IMAD.WIDE R4, R9, 0x2, R4 ;  /* 0x0000000209047825 */ /* 0x000fc600078e0204 */
[C---:B------:R-:W-:Y:S02]  /*aa10*/  IADD3 R21, P3, R4.reuse, 0x1000, RZ ;  /* 0x0000100004157810 */ /* 0x040fe40007f7e0ff */
[----:B------:R-:W-:Y:S02]  /*aa20*/  IADD3 R45, P2, R4, 0x7000, RZ ;  /* 0x00007000042d7810 */ /* 0x000fe40007f5e0ff */
[----:B------:R-:W-:Y:S02]  /*aa30*/  LOP3.LUT R20, R21, 0x380, RZ, 0xc0, !PT ;  /* 0x0000038015147812 */ /* 0x000fe400078ec0ff */
[----:B------:R-:W-:Y:S02]  /*aa40*/  LOP3.LUT R44, R45, 0x380, RZ, 0xc0, !PT ;  /* 0x000003802d2c7812 */ /* 0x000fe400078ec0ff */
[----:B------:R-:W-:Y:S02]  /*aa50*/  SHF.R.U64 R20, R20, 0x3, RZ ;  /* 0x0000000314147819 */ /* 0x000fe400000012ff */
[----:B------:R-:W-:-:S02]  /*aa60*/  IADD3 R37, P0, R4, 0x5000, RZ ;  /* 0x0000500004257810 */ /* 0x000fc40007f1e0ff */
[----:B------:R-:W-:Y:S02]  /*aa70*/  SHF.R.U64 R44, R44, 0x3, RZ ;  /* 0x000000032c2c7819 */ /* 0x000fe400000012ff */
[----:B------:R-:W-:Y:S01]  /*aa80*/  LOP3.LUT R20, R20, R21, RZ, 0x3c, !PT ;  /* 0x0000001514147212 */ /* 0x000fe200078e3cff */
[----:B------:R-:W-:Y:S01]  /*aa90*/  IMAD.X R21, RZ, RZ, R5, P3 ;  /* 0x000000ffff157224 */ /* 0x000fe200018e0605 */
[C---:B------:R-:W-:Y:S02]  /*aaa0*/  IADD3 R25, P4, R4.reuse, 0x2000, RZ ;  /* 0x0000200004197810 */ /* 0x040fe40007f9e0ff */
[C---:B------:R-:W-:Y:S02]  /*aab0*/  IADD3 R29, P5, R4.reuse, 0x3000, RZ ;  /* 0x00003000041d7810 */ /* 0x040fe40007fbe0ff */
[C---:B------:R-:W-:Y:S01]  /*aac0*/  IADD3 R33, P6, R4.reuse, 0x4000, RZ ;  /* 0x0000400004217810 */ /* 0x040fe20007fde0ff */
[----:B------:R-:W-:Y:S01]  /*aad0*/  IMAD R7, R7, UR8, RZ ;  /* 0x0000000807077c24 */ /* 0x000fe2000f8e02ff */
[----:B------:R-:W-:Y:S01]  /*aae0*/  IADD3 R41, P1, R4, 0x6000, RZ ;  /* 0x0000600004297810 */ /* 0x000fe20007f3e0ff */
[----:B------:R-:W-:Y:S01]  /*aaf0*/  VIADD R153, R16, 0x180 ;  /* 0x0000018010997836 */ /* 0x000fe20000000000 */
[----:B------:R-:W-:Y:S01]  /*ab00*/  LOP3.LUT R36, R37, 0x380, RZ, 0xc0, !PT ;  /* 0x0000038025247812 */ /* 0x000fe200078ec0ff */
[----:B------:R-:W5:Y:S01]  /*ab10*/  LD.E.128 R20, desc[UR44][R20.64] ;  /* 0x0000002c14147980 */ /* 0x000f62000c101d00 */
[----:B------:R-:W-:-:S02]  /*ab20*/  IADD3 R49, P3, R4, 0x8000, RZ ;  /* 0x0000800004317810 */ /* 0x000fc40007f7e0ff */
[----:B------:R-:W-:Y:S01]  /*ab30*/  LOP3.LUT R44, R44, R45, RZ, 0x3c, !PT ;  /* 0x0000002d2c2c7212 */ /* 0x000fe200078e3cff */
[----:B------:R-:W-:Y:S01]  /*ab40*/  IMAD.X R45, RZ, RZ, R5, P2 ;  /* 0x000000ffff2d7224 */ /* 0x000fe200010e0605 */
[C---:B------:R-:W-:Y:S02]  /*ab50*/  IADD3 R73, P2, R4.reuse, 0xe000, RZ ;  /* 0x0000e00004497810 */ /* 0x040fe40007f5e0ff */
[----:B------:R-:W-:Y:S02]  /*ab60*/  LOP3.LUT R24, R25, 0x380, RZ, 0xc0, !PT ;  /* 0x0000038019187812 */ /* 0x000fe400078ec0ff */
[----:B------:R-:W-:Y:S02]  /*ab70*/  LOP3.LUT R28, R29, 0x380, RZ, 0xc0, !PT ;  /* 0x000003801d1c7812 */ /* 0x000fe400078ec0ff */
[----:B------:R-:W-:Y:S02]  /*ab80*/  LOP3.LUT R32, R33, 0x380, RZ, 0xc0, !PT ;  /* 0x0000038021207812 */ /* 0x000fe400078ec0ff */
[----:B------:R-:W-:Y:S01]  /*ab90*/  LOP3.LUT R11, R4, 0x380, RZ, 0xc0, !PT ;  /* 0x00000380040b7812 */ /* 0x000fe200078ec0ff */
[----:B------:R-:W-:Y:S01]  /*aba0*/  IMAD R7, R8, UR9, R7 ;  /* 0x0000000908077c24 */ /* 0x000fe2000f8e0207 */
[----:B------:R-:W-:Y:S01]  /*abb0*/  LOP3.LUT R40, R41, 0x380, RZ, 0xc0, !PT ;  /* 0x0000038029287812 */ /* 0x000fe200078ec0ff */
[----:B------:R-:W5:Y:S01]  /*abc0*/  LD.E.128 R44, desc[UR44][R44.64] ;  /* 0x0000002c2c2c7980 */ /* 0x000f62000c101d00 */
[----:B------:R-:W-:-:S02]  /*abd0*/  SHF.R.U64 R36, R36, 0x3, RZ ;  /* 0x0000000324247819 */ /* 0x000fc400000012ff */
[----:B------:R-:W-:Y:S02]  /*abe0*/  LOP3.LUT R48, R49, 0x380, RZ, 0xc0, !PT ;  /* 0x0000038031307812 */ /* 0x000fe400078ec0ff */
[----:B------:R-:W-:Y:S02]  /*abf0*/  LOP3.LUT R72, R73, 0x380, RZ, 0xc0, !PT ;  /* 0x0000038049487812 */ /* 0x000fe400078ec0ff */
[----:B------:R-:W-:Y:S02]  /*ac00*/  SHF.R.U64 R24, R24, 0x3, RZ ;  /* 0x0000000318187819 */ /* 0x000fe400000012ff */
[----:B------:R-:W-:Y:S02]  /*ac10*/  SHF.R.U64 R28, R28, 0x3, RZ ;  /* 0x000000031c1c7819 */ /* 0x000fe400000012ff */
[----:B------:R-:W-:Y:S02]  /*ac20*/  SHF.R.U64 R32, R32, 0x3, RZ ;  /* 0x0000000320207819 */ /* 0x000fe400000012ff */
[----:B------:R-:W-:-:S02]  /*ac30*/  SHF.R.U64 R40, R40, 0x3, RZ ;  /* 0x0000000328287819 */ /* 0x000fc400000012ff */
[----:B------:R-:W-:Y:S01]  /*ac40*/  LOP3.LUT R36, R36, R37, RZ, 0x3c, !PT ;  /* 0x0000002524247212 */ /* 0x000fe200078e3cff */
[--C-:B------:R-:W-:Y:S01]  /*ac50*/  IMAD.X R37, RZ, RZ, R5.reuse, P0 ;  /* 0x000000ffff257224 */ /* 0x100fe200000e0605 */
[----:B------:R-:W-:Y:S02]  /*ac60*/  SHF.R.U64 R48, R48, 0x3, RZ ;  /* 0x0000000330307819 */ /* 0x000fe400000012ff */
[----:B------:R-:W-:Y:S02]  /*ac70*/  IADD3 R65, P0, R4, 0xc000, RZ ;  /* 0x0000c00004417810 */ /* 0x000fe40007f1e0ff */
[----:B------:R-:W-:Y:S01]  /*ac80*/  SHF.R.U64 R72, R72, 0x3, RZ ;  /* 0x0000000348487819 */ /* 0x000fe200000012ff */
[----:B------:R-:W5:Y:S01]  /*ac90*/  LD.E.128 R36, desc[UR44][R36.64] ;  /* 0x0000002c24247980 */ /* 0x000f62000c101d00 */
        /* <DEDUP_REMOVED lines=10> */
[C---:B------:R-:W-:Y:S01]  /*ad40*/  IADD3 R53, P4, R4.reuse, 0x9000, RZ ;  /* 0x0000900004357810 */ /* 0x040fe20007f9e0ff */
[----:B------:R-:W5:Y:S01]  /*ad50*/  LD.E.128 R24, desc[UR44][R24.64] ;  /* 0x0000002c18187980 */ /* 0x000f62000c101d00 */
[----:B------:R-:W-:-:S02]  /*ad60*/  IADD3 R57, P5, R4, 0xa000, RZ ;  /* 0x0000a00004397810 */ /* 0x000fc40007fbe0ff */
[C---:B------:R-:W-:Y:S01]  /*ad70*/  IADD3 R61, P6, R4.reuse, 0xb000, RZ ;  /* 0x0000b000043d7810 */ /* 0x040fe20007fde0ff */
[----:B------:R-:W5:Y:S01]  /*ad80*/  LD.E.128 R28, desc[UR44][R28.64] ;  /* 0x0000002c1c1c7980 */ /* 0x000f62000c101d00 */
[----:B------:R-:W-:Y:S02]  /*ad90*/  IADD3 R69, P1, R4, 0xd000, RZ ;  /* 0x0000d00004457810 */ /* 0x000fe40007f3e0ff */
[----:B------:R-:W-:Y:S01]  /*ada0*/  LOP3.LUT R64, R65, 0x380, RZ, 0xc0, !PT ;  /* 0x0000038041407812 */ /* 0x000fe200078ec0ff */
[----:B------:R-:W5:Y:S01]  /*adb0*/  LD.E.128 R32, desc[UR44][R32.64] ;  /* 0x0000002c20207980 */ /* 0x000f62000c101d00 */
[----:B------:R-:W-:Y:S01]  /*adc0*/  LOP3.LUT R72, R72, R73, RZ, 0x3c, !PT ;  /* 0x0000004948487212 */ /* 0x000fe200078e3cff */
[----:B------:R-:W-:Y:S01]  /*add0*/  IMAD.X R73, RZ, RZ, R5, P2 ;  /* 0x000000ffff497224 */ /* 0x000fe200010e0605 */
[----:B------:R-:W-:Y:S01]  /*ade0*/  IADD3 R12, P3, R4, 0xf000, RZ ;  /* 0x0000f000040c7810 */ /* 0x000fe20007f7e0ff */
[----:B------:R-:W5:Y:S01]  /*adf0*/  LD.E.128 R40, desc[UR44][R40.64] ;  /* 0x0000002c28287980 */ /* 0x000f62000c101d00 */
[----:B--2---:R-:W-:-:S02]  /*ae00*/  ISETP.NE.AND P2, PT, R18, 0x1, PT ;  /* 0x000000011200780c */ /* 0x004fc40003f45270 */
[----:B------:R-:W-:Y:S01]  /*ae10*/  LOP3.LUT R52, R53, 0x380, RZ, 0xc0, !PT ;  /* 0x0000038035347812 */ /* 0x000fe200078ec0ff */
[----:B------:R-:W-:Y:S01]  /*ae20*/  IMAD.X R77, RZ, RZ, R5, P3 ;  /* 0x000000ffff4d7224 */ /* 0x000fe200018e0605 */
[----:B------:R-:W-:Y:S01]  /*ae30*/  LOP3.LUT R56, R57, 0x380, RZ, 0xc0, !PT ;  /* 0x0000038039387812 */ /* 0x000fe200078ec0ff */
[----:B------:R-:W5:Y:S01]  /*ae40*/  LD.E.128 R48, desc[UR44][R48.64] ;  /* 0x0000002c30307980 */ /* 0x000f62000c101d00 */
[----:B------:R-:W-:Y:S02]  /*ae50*/  LOP3.LUT R60, R61, 0x380, RZ, 0xc0, !PT ;  /* 0x000003803d3c7812 */ /* 0x000fe400078ec0ff */
[----:B------:R-:W-:Y:S01]  /*ae60*/  LOP3.LUT R68, R69, 0x380, RZ, 0xc0, !PT ;  /* 0x0000038045447812 */ /* 0x000fe200078ec0ff */
[----:B------:R-:W5:Y:S01]  /*ae70*/  LD.E.128 R72, desc[UR44][R72.64] ;  /* 0x0000002c48487980 */ /* 0x000f62000c101d00 */
[----:B------:R-:W-:Y:S02]  /*ae80*/  SHF.R.U64 R64, R64, 0x3, RZ ;  /* 0x0000000340407819 */ /* 0x000fe400000012ff */
[----:B------:R-:W-:Y:S01]  /*ae90*/  SHF.R.U64 R11, R11, 0x3, RZ ;  /* 0x000000030b0b7819 */ /* 0x000fe200000012ff */
[----:B------:R-:W0:Y:S01]  /*aea0*/  @P2 LDC R81, c[0x0][0xcec] ;  /* 0x00033b00ff512b82 */ /* 0x000e220000000800 */
[----:B------:R-:W-:-:S02]  /*aeb0*/  LOP3.LUT R9, R12, 0x380, RZ, 0xc0, !PT ;  /* 0x000003800c097812 */ /* 0x000fc400078ec0ff */
[----:B------:R-:W-:Y:S02]  /*aec0*/  SHF.R.U64 R52, R52, 0x3, RZ ;  /* 0x0000000334347819 */ /* 0x000fe400000012ff */
[----:B------:R-:W-:Y:S02]  /*aed0*/  SHF.R.U64 R56, R56, 0x3, RZ ;  /* 0x0000000338387819 */ /* 0x000fe400000012ff */
[----:B------:R-:W-:Y:S01]  /*aee0*/  SHF.R.U64 R60, R60, 0x3, RZ ;  /* 0x000000033c3c7819 */ /* 0x000fe200000012ff */
[----:B------:R-:W1:Y:S01]  /*aef0*/  @P2 LDC R83, c[0x0][0xcf0] ;  /* 0x00033c00ff532b82 */ /* 0x000e620000000800 */
[----:B------:R-:W-:Y:S02]  /*af00*/  SHF.R.U64 R68, R68, 0x3, RZ ;  /* 0x0000000344447819 */ /* 0x000fe400000012ff */
[----:B------:R-:W-:Y:S01]  /*af10*/  LOP3.LUT R64, R64, R65, RZ, 0x3c, !PT ;  /* 0x0000004140407212 */ /* 0x000fe200078e3cff */
[----:B------:R-:W-:Y:S01]  /*af20*/  IMAD.X R65, RZ, RZ, R5, P0 ;  /* 0x000000ffff417224 */ /* 0x000fe200000e0605 */
[----:B------:R-:W-:-:S02]  /*af30*/  LOP3.LUT R4, R11, R4, RZ, 0x3c, !PT ;  /* 0x000000040b047212 */ /* 0x000fc400078e3cff */
[----:B------:R-:W-:Y:S02]  /*af40*/  SHF.R.U64 R9, R9, 0x3, RZ ;  /* 0x0000000309097819 */ /* 0x000fe400000012ff */
[----:B------:R-:W-:Y:S01]  /*af50*/  ISETP.GE.AND P0, PT, R198, UR10, PT ;  /* 0x0000000ac6007c0c */ /* 0x000fe2000bf06270 */
        /* <DEDUP_REMOVED lines=10> */
[----:B------:R-:W-:Y:S01]  /*b000*/  IMAD.WIDE.U32 R8, R8, UR8, RZ ;  /* 0x0000000808087c25 */ /* 0x000fe2000f8e00ff */
[----:B------:R2:W5:Y:S01]  /*b010*/  LD.E.128 R12, desc[UR44][R4.64] ;  /* 0x0000002c040c7980 */ /* 0x000562000c101d00 */
[----:B------:R-:W-:Y:S01]  /*b020*/  ISETP.GE.AND P1, PT, R16, UR10, PT ;  /* 0x0000000a10007c0c */ /* 0x000fe2000bf26270 */
[----:B------:R-:W-:Y:S01]  /*b030*/  ULDC.64 UR8, c[0x0][0xbe8] ;  /* 0x0002fa0000087ab9 */ /* 0x000fe20000000a00 */
[----:B------:R-:W-:Y:S01]  /*b040*/  IMAD.IADD R9, R9, 0x1, R7 ;  /* 0x0000000109097824 */ /* 0x000fe200078e0207 */
[----:B------:R-:W-:Y:S01]  /*b050*/  LOP3.LUT R7, R10, 0xfffffff8, RZ, 0xc0, !PT ;  /* 0xfffffff80a077812 */ /* 0x000fe200078ec0ff */
[----:B------:R-:W5:Y:S01]  /*b060*/  LD.E.128 R52, desc[UR44][R52.64] ;  /* 0x0000002c34347980 */ /* 0x000f62000c101d00 */
[----:B------:R-:W-:-:S03]  /*b070*/  VIADD R152, R16, 0x1c0 ;  /* 0x000001c010987836 */ /* 0x000fc60000000000 */
[----:B------:R-:W5:Y:S01]  /*b080*/  LD.E.128 R56, desc[UR44][R56.64] ;  /* 0x0000002c38387980 */ /* 0x000f62000c101d00 */
[----:B--2---:R-:W-:Y:S02]  /*b090*/  SEL R5, RZ, 0xffffffff, P0 ;  /* 0xffffffffff057807 */ /* 0x004fe40000000000 */
[----:B------:R-:W-:Y:S01]  /*b0a0*/  ISETP.GE.AND P0, PT, R197, UR10, PT ;  /* 0x0000000ac5007c0c */ /* 0x000fe2000bf06270 */
[----:B------:R-:W5:Y:S02]  /*b0b0*/  LD.E.128 R60, desc[UR44][R60.64] ;  /* 0x0000002c3c3c7980 */ /* 0x000f64000c101d00 */
[----:B------:R-:W-:Y:S01]  /*b0c0*/  IMAD.SHL.U32 R11, R5, 0x2, RZ ;  /* 0x00000002050b7824 */ /* 0x000fe200078e00ff */
[----:B------:R-:W-:Y:S01]  /*b0d0*/  SEL R5, RZ, 0xffffffff, P0 ;  /* 0xffffffffff057807 */ /* 0x000fe20000000000 */
[----:B------:R-:W5:Y:S01]  /*b0e0*/  LD.E.128 R68, desc[UR44][R68.64] ;  /* 0x0000002c44447980 */ /* 0x000f62000c101d00 */
[----:B------:R-:W-:Y:S01]  /*b0f0*/  ISETP.GE.AND P0, PT, R196, UR10, PT ;  /* 0x0000000ac4007c0c */ /* 0x000fe2000bf06270 */
[----:B------:R-:W-:Y:S01]  /*b100*/  IMAD.IADD R10, R0, 0x1, -R7 ;  /* 0x00000001000a7824 */ /* 0x000fe200078e0a07 */
[----:B------:R-:W-:Y:S01]  /*b110*/  SEL R4, RZ, 0x1, P1 ;  /* 0x00000001ff047807 */ /* 0x000fe20000800000 */
[----:B------:R-:W5:Y:S01]  /*b120*/  LD.E.128 R76, desc[UR44][R76.64] ;  /* 0x0000002c4c4c7980 */ /* 0x000f62000c101d00 */
[----:B------:R-:W-:Y:S01]  /*b130*/  SEL R0, RZ, 0xffffffff, P0 ;  /* 0xffffffffff007807 */ /* 0x000fe20000000000 */
[----:B------:R-:W-:Y:S01]  /*b140*/  IMAD.SHL.U32 R5, R5, 0x4, RZ ;  /* 0x0000000405057824 */ /* 0x000fe200078e00ff */
[----:B------:R-:W-:Y:S01]  /*b150*/  LOP3.LUT R4, R11, 0x2, R4, 0xe2, !PT ;  /* 0x000000020b047812 */ /* 0x000fe200078ee204 */
[----:B------:R-:W-:Y:S01]  /*b160*/  IMAD.WIDE.U32 R8, R193, UR8, R8 ;  /* 0x00000008c1087c25 */ /* 0x000fe2000f8e0008 */
[----:B------:R-:W-:Y:S01]  /*b170*/  ISETP.GE.AND P1, PT, R195, UR10, PT ;  /* 0x0000000ac3007c0c */ /* 0x000fe2000bf26270 */
[----:B------:R-:W-:Y:S01]  /*b180*/  @!PT LDS RZ, [RZ] ;  /* 0x00000000fffff984 */ /* 0x000fe20000000800 */
[----:B------:R-:W-:Y:S01]  /*b190*/  @!PT LDS RZ, [RZ] ;  /* 0x00000000fffff984 */ /* 0x000fe20000000800 */
[----:B------:R-:W-:Y:S01]  /*b1a0*/  @!PT LDS RZ, [RZ] ;  /* 0x00000000fffff984 */ /* 0x000fe20000000800 */
[----:B------:R-:W-:Y:S01]  /*b1b0*/  @!PT LDS RZ, [RZ] ;  /* 0x00000000fffff984 */ /* 0x000fe20000000800 */
[----:B------:R2:W-:Y:S06]  /*b1c0*/  MEMBAR.ALL.CTA ;  /* 0x0000000000007992 */ /* 0x0005ec0000008000 */
[----:B--2---:R-:W2:Y:S01]  /*b1d0*/  FENCE.VIEW.ASYNC.S ;  /* 0x00000000000073c6 */ /* 0x004ea20000000000 */
[----:B------:R-:W-:Y:S01]  /*b1e0*/  IMAD.SHL.U32 R7, R0, 0x8, RZ ;  /* 0x0000000800077824 */ /* 0x000fe200078e00ff */
[----:B------:R-:W-:Y:S01]  /*b1f0*/  LOP3.LUT R4, R5, 0x4, R4, 0xe2, !PT ;  /* 0x0000000405047812 */ /* 0x000fe200078ee204 */
[----:B------:R-:W-:-:S02]  /*b200*/  IMAD.U32 R11, RZ, RZ, UR42 ;  /* 0x0000002aff0b7e24 */ /* 0x000fc4000f8e00ff */
[----:B------:R-:W-:Y:S01]  /*b210*/  IMAD R0, R10, 0x20, R3 ;  /* 0x000000200a007824 */ /* 0x000fe200078e0203 */
[----:B------:R-:W-:Y:S01]  /*b220*/  SHF.R.S32.HI R5, RZ, 0x1f, R192 ;  /* 0x0000001fff057819 */ /* 0x000fe200000114c0 */
[----:B------:R-:W-:Y:S01]  /*b230*/  IMAD R9, R193, UR9, R9 ;  /* 0x00000009c1097c24 */ /* 0x000fe2000f8e0209 */
[----:B------:R-:W-:Y:S01]  /*b240*/  LOP3.LUT R4, R7, 0x8, R4, 0xe2, !PT ;  /* 0x0000000807047812 */ /* 0x000fe200078ee204 */
[----:B------:R-:W-:Y:S01]  /*b250*/  IMAD R10, R11, 0x40, R0 ;  /* 0x000000400b0a7824 */ /* 0x000fe200078e0200 */
[----:B------:R-:W-:Y:S01]  /*b260*/  ULDC.64 UR8, c[0x0][0xbf0] ;  /* 0x0002fc0000087ab9 */ /* 0x000fe20000000a00 */
[----:B------:R-:W-:Y:S01]  /*b270*/  SEL R7, RZ, 0xffffffff, P1 ;  /* 0xffffffffff077807 */ /* 0x000fe20000800000 */
[----:B------:R-:W-:Y:S01]  /*b280*/  IMAD R5, R5, UR8, RZ ;  /* 0x0000000805057c24 */ /* 0x000fe2000f8e02ff */
[----:B------:R-:W-:Y:S01]  /*b290*/  ISETP.GE.AND P0, PT, R194, UR10, PT ;  /* 0x0000000ac2007c0c */ /* 0x000fe2000bf06270 */
[----:B0-----:R-:W-:-:S04]  /*b2a0*/  @P2 IMAD.HI.U32 R0, R10, R81, RZ ;  /* 0x000000510a002227 */ /* 0x001fc800078e00ff */
[----:B------:R-:W-:Y:S02]  /*b2b0*/  IMAD R11, R192, UR9, R5 ;  /* 0x00000009c00b7c24 */ /* 0x000fe4000f8e0205 */
[----:B------:R-:W-:Y:S01]  /*b2c0*/  IMAD.SHL.U32 R81, R7, 0x10, RZ ;  /* 0x0000001007517824 */ /* 0x000fe200078e00ff */
[----:B------:R-:W-:Y:S01]  /*b2d0*/  SEL R7, RZ, 0xffffffff, P0 ;  /* 0xffffffffff077807 */ /* 0x000fe20000000000 */
[----:B------:R-:W-:Y:S01]  /*b2e0*/  IMAD.MOV.U32 R5, RZ, RZ, R10 ;  /* 0x000000ffff057224 */ /* 0x000fe200078e000a */
[----:B-1----:R-:W-:Y:S02]  /*b2f0*/  @P2 SHF.R.U32.HI R5, RZ, R83, R0 ;  /* 0x00000053ff052219 */ /* 0x002fe40000011600 */
[----:B------:R-:W-:Y:S01]  /*b300*/  LOP3.LUT R4, R81, 0x10, R4, 0xe2, !PT ;  /* 0x0000001051047812 */ /* 0x000fe200078ee204 */
[----:B------:R-:W-:Y:S01]  /*b310*/  IMAD.SHL.U32 R81, R7, 0x20, RZ ;  /* 0x0000002007517824 */ /* 0x000fe200078e00ff */
[--C-:B------:R-:W-:Y:S01]  /*b320*/  SHF.R.S32.HI R0, RZ, 0x1f, R5.reuse ;  /* 0x0000001fff007819 */ /* 0x100fe20000011405 */
[----:B------:R-:W-:-:S02]  /*b330*/  IMAD.MOV R7, RZ, RZ, -R5 ;  /* 0x000000ffff077224 */ /* 0x000fc400078e0a05 */
[----:B------:R-:W-:Y:S01]  /*b340*/  IMAD.WIDE.U32 R8, R192, UR8, R8 ;  /* 0x00000008c0087c25 */ /* 0x000fe2000f8e0008 */
[----:B------:R-:W-:-:S03]  /*b350*/  ULDC.64 UR8, c[0x0][0xbe0] ;  /* 0x0002f80000087ab9 */ /* 0x000fc60000000a00 */
[----:B------:R-:W-:Y:S02]  /*b360*/  IMAD R0, R0, UR8, RZ ;  /* 0x0000000800007c24 */ /* 0x000fe4000f8e02ff */
[----:B------:R-:W-:Y:S02]  /*b370*/  IMAD R7, R18, R7, R10 ;  /* 0x0000000712077224 */ /* 0x000fe400078e020a */
[----:B------:R-:W-:Y:S01]  /*b380*/  IMAD.IADD R9, R9, 0x1, R11 ;  /* 0x0000000109097824 */ /* 0x000fe200078e020b */
[----:B------:R-:W-:Y:S01]  /*b390*/  ISETP.GE.AND P0, PT, R153, UR10, PT ;  /* 0x0000000a99007c0c */ /* 0x000fe2000bf06270 */
[C---:B------:R-:W-:Y:S01]  /*b3a0*/  IMAD R11, R5.reuse, UR9, R0 ;  /* 0x00000009050b7c24 */ /* 0x040fe2000f8e0200 */
[----:B------:R-:W-:Y:S01]  /*b3b0*/  SHF.R.S32.HI R0, RZ, 0x1f, R7 ;  /* 0x0000001fff007819 */ /* 0x000fe20000011407 */
[----:B------:R-:W-:Y:S01]  /*b3c0*/  IMAD.WIDE.U32 R8, R5, UR8, R8 ;  /* 0x0000000805087c25 */ /* 0x000fe2000f8e0008 */
[----:B------:R-:W-:Y:S01]  /*b3d0*/  ULDC.64 UR8, c[0x0][0xbd8] ;  /* 0x0002f60000087ab9 */ /* 0x000fe20000000a00 */
[----:B------:R-:W-:-:S02]  /*b3e0*/  LOP3.LUT R4, R81, 0x20, R4, 0xe2, !PT ;  /* 0x0000002051047812 */ /* 0x000fc400078ee204 */
[----:B------:R-:W-:Y:S01]  /*b3f0*/  IMAD.U32 R80, RZ, RZ, UR42 ;  /* 0x0000002aff507e24 */ /* 0x000fe2000f8e00ff */
[----:B------:R-:W-:Y:S01]  /*b400*/  SEL R5, RZ, 0x40, P0 ;  /* 0x00000040ff057807 */ /* 0x000fe20000000000 */
[----:B------:R-:W-:Y:S01]  /*b410*/  IMAD.IADD R9, R9, 0x1, R11 ;  /* 0x0000000109097824 */ /* 0x000fe200078e020b */
[----:B------:R-:W-:Y:S01]  /*b420*/  ISETP.GE.AND P0, PT, R152, UR10, PT ;  /* 0x0000000a98007c0c */ /* 0x000fe2000bf06270 */
[----:B------:R-:W-:Y:S02]  /*b430*/  IMAD R10, R0, UR8, RZ ;  /* 0x00000008000a7c24 */ /* 0x000fe4000f8e02ff */
[----:B------:R-:W-:Y:S02]  /*b440*/  IMAD R81, R80, 0x40, R3 ;  /* 0x0000004050517824 */ /* 0x000fe400078e0203 */
        /* <DEDUP_REMOVED lines=12> */
[----:B--2---:R0:W1:Y:S01]  /*b510*/  SHFL.IDX PT, R4, R18, RZ, 0x181f ;  /* 0x00181fff12047589 */ /* 0x00406200000e0000 */
[----:B------:R-:W-:Y:S02]  /*b520*/  BSSY B1, `(.L_x_4240) ;  /* 0x000002b000017945 */ /* 0x000fe40003800000 */
[----:B------:R-:W-:Y:S01]  /*b530*/  SYNCS.ARRIVE.TRANS64.RED.A1T0 RZ, [UR7], RZ ;  /* 0x000000ffffff79a7 */ /* 0x000fe20008100407 */
[----:B------:R0:W2:Y:S01]  /*b540*/  SHFL.IDX PT, R5, R80, RZ, 0x181f ;  /* 0x00181fff50057589 */ /* 0x0000a200000e0000 */
[----:B------:R-:W-:Y:S02]  /*b550*/  LOP3.LUT R3, R0, R3, RZ, 0xfc, !PT ;  /* 0x0000000300037212 */ /* 0x000fe400078efcff */
[----:B------:R-:W-:Y:S01]  /*b560*/  SHF.R.S32.HI R154, RZ, 0x1f, R198 ;  /* 0x0000001fff9a7819 */ /* 0x000fe200000114c6 */
        /* <DEDUP_REMOVED lines=8> */
[----:B-1----:R-:W-:Y:S01]  /*b5f0*/  @!P1 LEA R8, P2, R198, R4, 0x1 ;  /* 0x00000004c6089211 */ /* 0x002fe200078408ff */
[----:B--2---:R-:W-:-:S03]  /*b600*/  @!P0 IMAD.WIDE R10, R16, 0x2, R4 ;  /* 0x00000002100a8825 */ /* 0x004fc600078e0204 */
[----:B------:R-:W-:Y:S02]  /*b610*/  @!P1 LEA.HI.X R9, R198, R5, R154, 0x1, P2 ;  /* 0x00000005c6099211 */ /* 0x000fe400010f0c9a */
[----:B------:R-:W-:Y:S01]  /*b620*/  ISETP.GE.AND P2, PT, R195, UR10, PT ;  /* 0x0000000ac3007c0c */ /* 0x000fe2000bf46270 */
[----:B-----5:R1:W-:Y:S01]  /*b630*/  @!P0 ST.E.128 desc[UR44][R10.64], R12 ;  /* 0x0000000c0a008985 */ /* 0x0203e2000c101d2c */
[----:B------:R-:W-:-:S03]  /*b640*/  LOP3.LUT P0, RZ, R0, 0x40, RZ, 0xc0, !PT ;  /* 0x0000004000ff7812 */ /* 0x000fc6000780c0ff */
[----:B------:R2:W-:Y:S01]  /*b650*/  @!P1 ST.E.128 desc[UR44][R8.64], R24 ;  /* 0x0000001808009985 */ /* 0x0005e2000c101d2c */
[----:B------:R-:W-:Y:S02]  /*b660*/  ISETP.GE.AND P1, PT, R194, UR10, PT ;  /* 0x0000000ac2007c0c */ /* 0x000fe4000bf26270 */
[CC--:B-1----:R-:W-:Y:S02]  /*b670*/  @!P3 LEA R14, P6, R196.reuse, R4.reuse, 0x1 ;  /* 0x00000004c40eb211 */ /* 0x0c2fe400078c08ff */
[CC--:B--2---:R-:W-:Y:S02]  /*b680*/  @!P4 LEA R24, P5, R197.reuse, R4.reuse, 0x1 ;  /* 0x00000004c518c211 */ /* 0x0c4fe400078a08ff */
[-C--:B------:R-:W-:Y:S02]  /*b690*/  @!P3 LEA.HI.X R15, R196, R5.reuse, R85, 0x1, P6 ;  /* 0x00000005c40fb211 */ /* 0x080fe400030f0c55 */
[----:B------:R-:W-:Y:S02]  /*b6a0*/  @!P4 LEA.HI.X R25, R197, R5, R7, 0x1, P5 ;  /* 0x00000005c519c211 */ /* 0x000fe400028f0c07 */
[----:B------:R-:W-:-:S02]  /*b6b0*/  @!P2 LEA R12, P5, R195, R4, 0x1 ;  /* 0x00000004c30ca211 */ /* 0x000fc400078a08ff */
[----:B------:R-:W-:Y:S01]  /*b6c0*/  LOP3.LUT P6, RZ, R3, 0x80, RZ, 0xc0, !PT ;  /* 0x0000008003ff7812 */ /* 0x000fe200078cc0ff */
[----:B------:R3:W-:Y:S01]  /*b6d0*/  @!P4 ST.E.128 desc[UR44][R24.64], R32 ;  /* 0x000000201800c985 */ /* 0x0007e2000c101d2c */
[-C--:B------:R-:W-:Y:S02]  /*b6e0*/  @!P2 LEA.HI.X R13, R195, R5.reuse, R83, 0x1, P5 ;  /* 0x00000005c30da211 */ /* 0x080fe400028f0c53 */
[----:B------:R-:W-:Y:S01]  /*b6f0*/  SHF.R.S32.HI R7, RZ, 0x1f, R194 ;  /* 0x0000001fff077819 */ /* 0x000fe200000114c2 */
[----:B------:R3:W-:Y:S01]  /*b700*/  @!P3 ST.E.128 desc[UR44][R14.64], R40 ;  /* 0x000000280e00b985 */ /* 0x0007e2000c101d2c */
[C---:B------:R-:W-:Y:S02]  /*b710*/  @!P1 LEA R10, P5, R194.reuse, R4, 0x1 ;  /* 0x00000004c20a9211 */ /* 0x040fe400078a08ff */
[----:B------:R-:W-:Y:S01]  /*b720*/  SHF.R.S32.HI R9, RZ, 0x1f, R153 ;  /* 0x0000001fff097819 */ /* 0x000fe20000011499 */
[----:B------:R3:W-:Y:S01]  /*b730*/  @!P2 ST.E.128 desc[UR44][R12.64], R48 ;  /* 0x000000300c00a985 */ /* 0x0007e2000c101d2c */
[----:B------:R-:W-:-:S02]  /*b740*/  @!P1 LEA.HI.X R11, R194, R5, R7, 0x1, P5 ;  /* 0x00000005c20b9211 */ /* 0x000fc400028f0c07 */
[CC--:B------:R-:W-:Y:S02]  /*b750*/  @P0 LEA R8, P5, R153.reuse, R4.reuse, 0x1 ;  /* 0x0000000499080211 */ /* 0x0c0fe400078a08ff */
[----:B------:R-:W-:Y:S01]  /*b760*/  SHF.R.S32.HI R7, RZ, 0x1f, R152 ;  /* 0x0000001fff077819 */ /* 0x000fe20000011498 */
[----:B------:R3:W-:Y:S01]  /*b770*/  @!P1 ST.E.128 desc[UR44][R10.64], R56 ;  /* 0x000000380a009985 */ /* 0x0007e2000c101d2c */
[----:B------:R-:W-:Y:S02]  /*b780*/  @P0 LEA.HI.X R9, R153, R5, R9, 0x1, P5 ;  /* 0x0000000599090211 */ /* 0x000fe400028f0c09 */
[----:B------:R-:W-:-:S03]  /*b790*/  @P6 LEA R4, P5, R152, R4, 0x1 ;  /* 0x0000000498046211 */ /* 0x000fc600078a08ff */
[----:B------:R3:W-:Y:S01]  /*b7a0*/  @P0 ST.E.128 desc[UR44][R8.64], R64 ;  /* 0x0000004008000985 */ /* 0x0007e2000c101d2c */
[----:B------:R-:W-:-:S05]  /*b7b0*/  @P6 LEA.HI.X R5, R152, R5, R7, 0x1, P5 ;  /* 0x0000000598056211 */ /* 0x000fca00028f0c07 */
[----:B------:R3:W-:Y:S04]  /*b7c0*/  @P6 ST.E.128 desc[UR44][R4.64], R72 ;  /* 0x0000004804006985 */ /* 0x0007e8000c101d2c */
.L_x_4241:
[----:B------:R-:W-:Y:S05]  /*b7d0*/  BSYNC B1 ;  /* 0x0000000000017941 */ /* 0x000fea0003800000 */
.L_x_4240:
[----:B------:R-:W-:Y:S01]  /*b7e0*/  VIADD R7, R81, 0x20 ;  /* 0x0000002051077836 */ /* 0x000fe20000000000 */
[----:B--23--:R2:W3:Y:S04]  /*b7f0*/  SHFL.IDX PT, R5, R80, 0x1, 0x181f ;  /* 0x00381f0050057f89 */ /* 0x00c4e800000e0000 */
[----:B------:R-:W-:Y:S01]  /*b800*/  ISETP.GE.AND P0, PT, R7, R82, PT ;  /* 0x000000520700720c */ /* 0x000fe20003f06270 */
[----:B-1----:R2:W1:-:S12]  /*b810*/  SHFL.IDX PT, R4, R18, 0x1, 0x181f ;  /* 0x00381f0012047f89 */ /* 0x00245800000e0000 */
[----:B--2---:R-:W-:Y:S05]  /*b820*/  @P0 BRA `(.L_x_4242) ;  /* 0x0000002800000947 */ /* 0x004fea0003800000 */
[----:B------:R-:W-:Y:S02]  /*b830*/  ISETP.GE.AND P0, PT, R198, UR10, PT ;  /* 0x0000000ac6007c0c */ /* 0x000fe4000bf06270 */
[----:B------:R-:W-:Y:S02]  /*b840*/  ISETP.GE.AND P5, PT, R16, UR10, PT ;  /* 0x0000000a10007c0c */ /* 0x000fe4000bfa6270 */
[----:B------:R-:W-:Y:S02]  /*b850*/  ISETP.GE.AND P2, PT, R197, UR10, PT ;  /* 0x0000000ac5007c0c */ /* 0x000fe4000bf46270 */
[----:B------:R-:W-:Y:S02]  /*b860*/  ISETP.GE.AND P1, PT, R196, UR10, PT ;  /* 0x0000000ac4007c0c */ /* 0x000fe4000bf26270 */
[----:B------:R-:W-:Y:S02]  /*b870*/  ISETP.GE.AND P3, PT, R195, UR10, PT ;  /* 0x0000000ac3007c0c */ /* 0x000fe4000bf66270 */
[----:B------:R-:W-:-:S02]  /*b880*/  SHF.R.S32.HI R7, RZ, 0x1f, R197 ;  /* 0x0000001fff077819 */ /* 0x000fc400000114c5 */
[----:B-----5:R-:W-:Y:S02]  /*b890*/  SHF.R.S32.HI R27, RZ, 0x1f, R194 ;  /* 0x0000001fff1b7819 */ /* 0x020fe400000114c2 */
[----:B-1----:R-:W-:Y:S01]  /*b8a0*/  @!P0 LEA R10, P4, R198, R4, 0x1 ;  /* 0x00000004c60a8211 */ /* 0x002fe200078808ff */
[----:B---3--:R-:W-:Y:S01]  /*b8b0*/  @!P5 IMAD.WIDE R8, R16, 0x2, R4 ;  /* 0x000000021008d825 */ /* 0x008fe200078e0204 */
[----:B------:R-:W-:Y:S02]  /*b8c0*/  SHF.R.S32.HI R33, RZ, 0x1f, R153 ;  /* 0x0000001fff217819 */ /* 0x000fe40000011499 */
[----:B------:R-:W-:Y:S02]  /*b8d0*/  @!P0 LEA.HI.X R11, R198, R5, R154, 0x1, P4 ;  /* 0x00000005c60b8211 */ /* 0x000fe400020f0c9a */
[----:B------:R-:W-:Y:S01]  /*b8e0*/  ISETP.GE.AND P4, PT, R194, UR10, PT ;  /* 0x0000000ac2007c0c */ /* 0x000fe2000bf86270 */
[----:B------:R1:W-:Y:S01]  /*b8f0*/  @!P5 ST.E.128 desc[UR44][R8.64], R20 ;  /* 0x000000140800d985 */ /* 0x0003e2000c101d2c */
[----:B------:R-:W-:-:S02]  /*b900*/  LOP3.LUT P5, RZ, R0, 0x40, RZ, 0xc0, !PT ;  /* 0x0000004000ff7812 */ /* 0x000fc400078ac0ff */
[CC--:B------:R-:W-:Y:S01]  /*b910*/  @!P2 LEA R12, P6, R197.reuse, R4.reuse, 0x1 ;  /* 0x00000004c50ca211 */ /* 0x0c0fe200078c08ff */
[----:B------:R2:W-:Y:S01]  /*b920*/  @!P0 ST.E.128 desc[UR44][R10.64], R28 ;  /* 0x0000001c0a008985 */ /* 0x0005e2000c101d2c */
[----:B------:R-:W-:Y:S02]  /*b930*/  SHF.R.S32.HI R0, RZ, 0x1f, R195 ;  /* 0x0000001fff007819 */ /* 0x000fe400000114c3 */
[----:B------:R-:W-:Y:S02]  /*b940*/  @!P2 LEA.HI.X R13, R197, R5, R7, 0x1, P6 ;  /* 0x00000005c50da211 */ /* 0x000fe400030f0c07 */
[----:B------:R-:W-:Y:S02]  /*b950*/  SHF.R.S32.HI R7, RZ, 0x1f, R196 ;  /* 0x0000001fff077819 */ /* 0x000fe400000114c4 */
[-C--:B------:R-:W-:Y:S01]  /*b960*/  @!P1 LEA R14, P6, R196, R4.reuse, 0x1 ;  /* 0x00000004c40e9211 */ /* 0x080fe200078c08ff */
[----:B------:R2:W-:Y:S01]  /*b970*/  @!P2 ST.E.128 desc[UR44][R12.64], R36 ;  /* 0x000000240c00a985 */ /* 0x0005e2000c101d2c */
[----:B------:R-:W-:-:S02]  /*b980*/  @!P3 LEA R24, P2, R195, R4, 0x1 ;  /* 0x00000004c318b211 */ /* 0x000fc400078408ff */
[-C--:B------:R-:W-:Y:S02]  /*b990*/  @!P4 LEA R26, P0, R194, R4.reuse, 0x1 ;  /* 0x00000004c21ac211 */ /* 0x080fe400078008ff */
[-C--:B------:R-:W-:Y:S02]  /*b9a0*/  @!P1 LEA.HI.X R15, R196, R5.reuse, R7, 0x1, P6 ;  /* 0x00000005c40f9211 */ /* 0x080fe400030f0c07 */
[----:B-1----:R-:W-:Y:S02]  /*b9b0*/  @P5 LEA R8, P6, R153, R4, 0x1 ;  /* 0x0000000499085211 */ /* 0x002fe400078c08ff */
[-C--:B------:R-:W-:Y:S01]  /*b9c0*/  @!P3 LEA.HI.X R25, R195, R5.reuse, R0, 0x1, P2 ;  /* 0x00000005c319b211 */ /* 0x080fe200010f0c00 */
[----:B------:R2:W-:Y:S01]  /*b9d0*/  @!P1 ST.E.128 desc[UR44][R14.64], R44 ;  /* 0x0000002c0e009985 */ /* 0x0005e2000c101d2c */
[-C--:B------:R-:W-:Y:S02]  /*b9e0*/  @!P4 LEA.HI.X R27, R194, R5.reuse, R27, 0x1, P0 ;  /* 0x00000005c21bc211 */ /* 0x080fe400000f0c1b */
[----:B------:R-:W-:Y:S01]  /*b9f0*/  @P5 LEA.HI.X R9, R153, R5, R33, 0x1, P6 ;  /* 0x0000000599095211 */ /* 0x000fe200030f0c21 */
[----:B------:R2:W-:Y:S01]  /*ba00*/  @!P3 ST.E.128 desc[UR44][R24.64], R52 ;  /* 0x000000341800b985 */ /* 0x0005e2000c101d2c */
[----:B------:R-:W-:-:S03]  /*ba10*/  LOP3.LUT P0, RZ, R3, 0x80, RZ, 0xc0, !PT ;  /* 0x0000008003ff7812 */ /* 0x000fc6000780c0ff */
[----:B------:R2:W-:Y:S04]  /*ba20*/  @!P4 ST.E.128 desc[UR44][R26.64], R60 ;  /* 0x0000003c1a00c985 */ /* 0x0005e8000c101d2c */
[----:B------:R2:W-:Y:S06]  /*ba30*/  @P5 ST.E.128 desc[UR44][R8.64], R68 ;  /* 0x0000004408005985 */ /* 0x0005ec000c101d2c */
[----:B------:R-:W-:Y:S05]  /*ba40*/  @!P0 BRA `(.L_x_4242) ;  /* 0x0000002400788947 */ /* 0x000fea0003800000 */
[----:B------:R-:W-:Y:S02]  /*ba50*/  LEA R4, P0, R152, R4, 0x1 ;  /* 0x0000000498047211 */ /* 0x000fe400078008ff */
[----:B------:R-:W-:-:S04]  /*ba60*/  SHF.R.S32.HI R3, RZ, 0x1f, R152 ;  /* 0x0000001fff037819 */ /* 0x000fc80000011498 */
[----:B------:R-:W-:-:S05]  /*ba70*/  LEA.HI.X R5, R152, R5, R3, 0x1, P0 ;  /* 0x0000000598057211 */ /* 0x000fca00000f0c03 */
[----:B------:R4:W-:Y:S01]  /*ba80*/  ST.E.128 desc[UR44][R4.64], R76 ;  /* 0x0000004c04007985 */ /* 0x0009e2000c101d2c */
[----:B------:R-:W-:Y:S05]  /*ba90*/  BRA `(.L_x_4242) ;  /* 0x0000002400647947 */ /* 0x000fea0003800000 */
.L_x_4239:
[----:B------:R-:W2:Y:S01]  /*baa0*/  LDL R0, [R1+0x2c] ;  /* 0x00002c0001007983 */ /* 0x000ea20000100800 */
[----:B------:R-:W-:Y:S01]  /*bab0*/  ULDC.64 UR8, c[0x0][0xc08] ;  /* 0x0003020000087ab9 */ /* 0x000fe20000000a00 */
[----:B0-----:R-:W-:Y:S01]  /*bac0*/  SHF.R.S32.HI R3, RZ, 0x1f, R192 ;  /* 0x0000001fff037819 */ /* 0x001fe200000114c0 */
[----:B------:R-:W-:Y:S01]  /*bad0*/  IMAD R7, R7, UR8, RZ ;  /* 0x0000000807077c24 */ /* 0x000fe2000f8e02ff */
[----:B------:R-:W-:Y:S01]  /*bae0*/  ULDC.64 UR10, c[0x0][0xc40] ;  /* 0x00031000000a7ab9 */ /* 0x000fe20000000a00 */
[----:B------:R-:W-:Y:S01]  /*baf0*/  IMAD.U32 R4, RZ, RZ, UR42 ;  /* 0x0000002aff047e24 */ /* 0x000fe2000f8e00ff */
[----:B------:R-:W-:Y:S01]  /*bb00*/  ULDC.64 UR12, c[0x0][0xc30] ;  /* 0x00030c00000c7ab9 */ /* 0x000fe20000000a00 */
[C---:B------:R-:W-:Y:S01]  /*bb10*/  IMAD R7, R8.reuse, UR9, R7 ;  /* 0x0000000908077c24 */ /* 0x040fe2000f8e0207 */
[----:B------:R-:W-:Y:S01]  /*bb20*/  BSSY B1, `(.L_x_4243) ;  /* 0x00000d5000017945 */ /* 0x000fe20003800000 */
[----:B------:R-:W-:Y:S01]  /*bb30*/  IMAD.WIDE.U32 R8, R8, UR8, RZ ;  /* 0x0000000808087c25 */ /* 0x000fe2000f8e00ff */
[----:B------:R-:W-:Y:S01]  /*bb40*/  ULDC.64 UR8, c[0x0][0xc38] ;  /* 0x00030e0000087ab9 */ /* 0x000fe20000000a00 */
[----:B------:R-:W-:-:S02]  /*bb50*/  SHF.R.S32.HI R22, RZ, 0x1f, R201 ;  /* 0x0000001fff167819 */ /* 0x000fc400000114c9 */
[----:B------:R-:W-:Y:S01]  /*bb60*/  IMAD.IADD R9, R9, 0x1, R7 ;  /* 0x0000000109097824 */ /* 0x000fe200078e0207 */
[----:B------:R-:W-:Y:S01]  /*bb70*/  SHF.R.S32.HI R23, RZ, 0x1f, R202 ;  /* 0x0000001fff177819 */ /* 0x000fe200000114ca */
[----:B------:R-:W-:Y:S01]  /*bb80*/  IMAD R3, R3, UR10, RZ ;  /* 0x0000000a03037c24 */ /* 0x000fe2000f8e02ff */
[----:B------:R-:W-:Y:S01]  /*bb90*/  SHF.R.S32.HI R152, RZ, 0x1f, R203 ;  /* 0x0000001fff987819 */ /* 0x000fe200000114cb */
[C---:B------:R-:W-:Y:S01]  /*bba0*/  IMAD.WIDE.U32 R8, R193.reuse, UR8, R8 ;  /* 0x00000008c1087c25 */ /* 0x040fe2000f8e0008 */
[----:B------:R-:W-:Y:S01]  /*bbb0*/  ULDC UR8, c[0x0][0xce8] ;  /* 0x00033a0000087ab9 */ /* 0x000fe20000000800 */
[----:B------:R-:W-:Y:S01]  /*bbc0*/  SHF.R.S32.HI R153, RZ, 0x1f, R204 ;  /* 0x0000001fff997819 */ /* 0x000fe200000114cc */
[----:B------:R-:W-:Y:S01]  /*bbd0*/  UISETP.NE.AND UP0, UPT, UR8, 0x1, UPT ;  /* 0x000000010800788c */ /* 0x000fe2000bf05270 */
[----:B------:R-:W-:Y:S01]  /*bbe0*/  IMAD R9, R193, UR9, R9 ;  /* 0x00000009c1097c24 */ /* 0x000fe2000f8e0209 */
[----:B------:R-:W-:Y:S01]  /*bbf0*/  UIMAD UR6, UR6, UR8, URZ ;  /* 0x00000008060672a4 */ /* 0x000fe2000f8e023f */
[C---:B------:R-:W-:Y:S01]  /*bc00*/  IMAD R3, R192.reuse, UR11, R3 ;  /* 0x0000000bc0037c24 */ /* 0x040fe2000f8e0203 */
[----:B------:R-:W-:Y:S01]  /*bc10*/  SHF.R.S32.HI R154, RZ, 0x1f, R205 ;  /* 0x0000001fff9a7819 */ /* 0x000fe200000114cd */
[----:B------:R-:W-:Y:S01]  /*bc20*/  IMAD.WIDE.U32 R8, R192, UR10, R8 ;  /* 0x0000000ac0087c25 */ /* 0x000fe2000f8e0008 */
[----:B------:R-:W-:Y:S01]  /*bc30*/  PLOP3.LUT P0, PT, PT, PT, UP0, 0x80, 0x0 ;  /* 0x000000000000781c */ /* 0x000fe20003f0f008 */
[----:B------:R-:W-:Y:S01]  /*bc40*/  ULDC.64 UR10, c[0x0][0xc48] ;  /* 0x00031200000a7ab9 */ /* 0x000fe20000000a00 */
[----:B------:R-:W-:Y:S01]  /*bc50*/  SHF.R.S32.HI R155, RZ, 0x1f, R206 ;  /* 0x0000001fff9b7819 */ /* 0x000fe200000114ce */
[----:B------:R-:W-:Y:S01]  /*bc60*/  IMAD.IADD R9, R9, 0x1, R3 ;  /* 0x0000000109097824 */ /* 0x000fe200078e0203 */
[----:B------:R-:W-:Y:S01]  /*bc70*/  SHF.R.S32.HI R156, RZ, 0x1f, R207 ;  /* 0x0000001fff9c7819 */ /* 0x000fe200000114cf */
[----:B------:R-:W-:Y:S01]  /*bc80*/  @UP0 ULDC UR7, c[0x0][0xcec] ;  /* 0x00033b0000070ab9 */ /* 0x000fe20000000800 */
[----:B------:R-:W-:Y:S01]  /*bc90*/  VIADD R178, R19, 0x10 ;  /* 0x0000001013b27836 */ /* 0x000fe20000000000 */
[----:B------:R-:W-:Y:S01]  /*bca0*/  SHF.R.S32.HI R157, RZ, 0x1f, R208 ;  /* 0x0000001fff9d7819 */ /* 0x000fe200000114d0 */
[----:B------:R-:W-:Y:S01]  /*bcb0*/  IMAD.WIDE.U32 R8, R199, UR10, R8 ;  /* 0x0000000ac7087c25 */ /* 0x000fe2000f8e0008 */
[----:B------:R-:W-:-:S02]  /*bcc0*/  SHF.R.S32.HI R158, RZ, 0x1f, R209 ;  /* 0x0000001fff9e7819 */ /* 0x000fc400000114d1 */
[----:B------:R-:W-:Y:S01]  /*bcd0*/  SHF.R.S32.HI R159, RZ, 0x1f, R210 ;  /* 0x0000001fff9f7819 */ /* 0x000fe200000114d2 */
[----:B------:R-:W-:Y:S01]  /*bce0*/  IMAD R9, R199, UR11, R9 ;  /* 0x0000000bc7097c24 */ /* 0x000fe2000f8e0209 */
[----:B------:R-:W-:Y:S01]  /*bcf0*/  ULDC.64 UR10, c[0x0][0xc28] ;  /* 0x00030a00000a7ab9 */ /* 0x000fe20000000a00 */
[C---:B------:R-:W-:Y:S01]  /*bd00*/  VIADD R180, R19.reuse, 0x8 ;  /* 0x0000000813b47836 */ /* 0x040fe20000000000 */
[----:B------:R-:W-:Y:S01]  /*bd10*/  SHF.R.S32.HI R160, RZ, 0x1f, R211 ;  /* 0x0000001fffa07819 */ /* 0x000fe200000114d3 */
[C---:B------:R-:W-:Y:S01]  /*bd20*/  VIADD R177, R19.reuse, 0x10 ;  /* 0x0000001013b17836 */ /* 0x040fe20000000000 */
[----:B------:R-:W-:Y:S01]  /*bd30*/  SHF.R.S32.HI R161, RZ, 0x1f, R212 ;  /* 0x0000001fffa17819 */ /* 0x000fe200000114d4 */
[----:B------:R-:W-:Y:S01]  /*bd40*/  VIADD R179, R19, 0x8 ;  /* 0x0000000813b37836 */ /* 0x000fe20000000000 */
        /* <DEDUP_REMOVED lines=19> */
[----:B------:R-:W-:Y:S01]  /*be80*/  SHF.R.S32.HI R181, RZ, 0x1f, R19 ;  /* 0x0000001fffb57819 */ /* 0x000fe20000011413 */
[----:B--2---:R-:W-:-:S04]  /*be90*/  IMAD R4, R4, 0x40, R0 ;  /* 0x0000004004047824 */ /* 0x004fc800078e0200 */
[----:B------:R-:W-:Y:S01]  /*bea0*/  @P0 IMAD.HI.U32 R0, R4, UR7, RZ ;  /* 0x0000000704000c27 */ /* 0x000fe2000f8e00ff */
[----:B------:R-:W-:-:S03]  /*beb0*/  @UP0 ULDC UR7, c[0x0][0xcf0] ;  /* 0x00033c0000070ab9 */ /* 0x000fc60000000800 */
[----:B------:R-:W-:Y:S01]  /*bec0*/  IMAD.MOV.U32 R3, RZ, RZ, R4 ;  /* 0x000000ffff037224 */ /* 0x000fe200078e0004 */
[----:B------:R-:W-:Y:S01]  /*bed0*/  @P0 SHF.R.U32.HI R3, RZ, UR7, R0 ;  /* 0x00000007ff030c19 */ /* 0x000fe20008011600 */
[----:B------:R-:W-:-:S03]  /*bee0*/  UIADD3 UR7, UR41, 0x38820, URZ ;  /* 0x0003882029077890 */ /* 0x000fc6000fffe03f */
[--C-:B------:R-:W-:Y:S01]  /*bef0*/  SHF.R.S32.HI R0, RZ, 0x1f, R3.reuse ;  /* 0x0000001fff007819 */ /* 0x100fe20000011403 */
[----:B------:R-:W-:Y:S01]  /*bf00*/  IMAD.MOV R5, RZ, RZ, -R3 ;  /* 0x000000ffff057224 */ /* 0x000fe200078e0a03 */
[----:B------:R-:W-:Y:S01]  /*bf10*/  UPRMT UR7, URZ, 0x654, UR7 ;  /* 0x000006543f077896 */ /* 0x000fe20008000007 */
[----:B------:R-:W-:-:S04]  /*bf20*/  IMAD.WIDE.U32 R8, R3, UR12, R8 ;  /* 0x0000000c03087c25 */ /* 0x000fc8000f8e0008 */
[----:B------:R-:W-:Y:S02]  /*bf30*/  IMAD R0, R0, UR12, RZ ;  /* 0x0000000c00007c24 */ /* 0x000fe4000f8e02ff */
[----:B------:R-:W-:Y:S02]  /*bf40*/  IMAD R5, R5, UR8, R4 ;  /* 0x0000000805057c24 */ /* 0x000fe4000f8e0204 */
[----:B------:R-:W-:Y:S01]  /*bf50*/  IMAD R7, R3, UR13, R0 ;  /* 0x0000000d03077c24 */ /* 0x000fe2000f8e0200 */
[----:B------:R-:W-:Y:S01]  /*bf60*/  SYNCS.ARRIVE.TRANS64.RED.A1T0 RZ, [UR7], RZ ;  /* 0x000000ffffff79a7 */ /* 0x000fe20008100407 */
[----:B------:R-:W-:Y:S01]  /*bf70*/  IMAD.U32 R4, RZ, RZ, UR42 ;  /* 0x0000002aff047e24 */ /* 0x000fe2000f8e00ff */
[----:B------:R-:W-:Y:S01]  /*bf80*/  SHF.R.S32.HI R0, RZ, 0x1f, R5 ;  /* 0x0000001fff007819 */ /* 0x000fe20000011405 */
[----:B------:R-:W-:Y:S02]  /*bf90*/  IMAD.IADD R9, R9, 0x1, R7 ;  /* 0x0000000109097824 */ /* 0x000fe400078e0207 */
[----:B------:R-:W-:-:S02]  /*bfa0*/  IMAD R7, R4, 0x40, R17 ;  /* 0x0000004004077824 */ /* 0x000fc400078e0211 */
[----:B------:R-:W-:Y:S02]  /*bfb0*/  IMAD R0, R0, UR10, RZ ;  /* 0x0000000a00007c24 */ /* 0x000fe4000f8e02ff */
[----:B------:R-:W-:-:S04]  /*bfc0*/  IMAD.WIDE.U32 R8, R5, UR10, R8 ;  /* 0x0000000a05087c25 */ /* 0x000fc8000f8e0008 */
[----:B------:R-:W-:Y:S01]  /*bfd0*/  IMAD R3, R5, UR11, R0 ;  /* 0x0000000b05037c24 */ /* 0x000fe2000f8e0200 */
[----:B------:R-:W-:Y:S02]  /*bfe0*/  ULDC.64 UR10, c[0x0][0xc00] ;  /* 0x00030000000a7ab9 */ /* 0x000fe40000000a00 */
[----:B------:R-:W-:Y:S01]  /*bff0*/  LEA R0, P0, R8, UR10, 0x2 ;  /* 0x0000000a08007c11 */ /* 0x000fe2000f8010ff */
[----:B------:R-:W-:-:S04]  /*c000*/  IMAD.IADD R3, R9, 0x1, R3 ;  /* 0x0000000109037824 */ /* 0x000fc800078e0203 */
[----:B------:R0:W1:Y:S01]  /*c010*/  SHFL.IDX PT, R13, R0, RZ, 0x1c1f ;  /* 0x001c1fff000d7589 */ /* 0x00006200000e0000 */
[----:B------:R-:W-:Y:S02]  /*c020*/  LEA.HI.X R3, R8, UR11, R3, 0x2, P0 ;  /* 0x0000000b08037c11 */ /* 0x000fe400080f1403 */
[----:B------:R-:W-:-:S03]  /*c030*/  ISETP.GE.AND P0, PT, R7, UR6, PT ;  /* 0x0000000607007c0c */ /* 0x000fc6000bf06270 */
[----:B------:R0:W2:Y:S10]  /*c040*/  SHFL.IDX PT, R12, R3, RZ, 0x1c1f ;  /* 0x001c1fff030c7589 */ /* 0x0000b400000e0000 */
[----:B0-----:R-:W-:Y:S05]  /*c050*/  @P0 BRA `(.L_x_4244) ;  /* 0x0000000800040947 */ /* 0x001fea0003800000 */
[----:B------:R-:W-:Y:S02]  /*c060*/  ULDC UR7, c[0x0][0xbc8] ;  /* 0x0002f20000077ab9 */ /* 0x000fe40000000800 */
[----:B------:R-:W-:Y:S02]  /*c070*/  ISETP.GE.AND P0, PT, R19, UR7, PT ;  /* 0x0000000713007c0c */ /* 0x000fe4000bf06270 */
[----:B------:R-:W-:Y:S02]  /*c080*/  ISETP.GE.AND P1, PT, R179, UR7, PT ;  /* 0x00000007b3007c0c */ /* 0x000fe4000bf26270 */
[----:B------:R-:W-:Y:S02]  /*c090*/  ISETP.GE.AND P4, PT, R223, UR7, PT ;  /* 0x00000007df007c0c */ /* 0x000fe4000bf86270 */
[----:B------:R-:W-:-:S07]  /*c0a0*/  ISETP.GE.AND P5, PT, R222, UR7, PT ;  /* 0x00000007de007c0c */ /* 0x000fce000bfa6270 */
[----:B-1----:R-:W-:-:S04]  /*c0b0*/  @!P0 LEA R4, P2, R19, R13, 0x2 ;  /* 0x0000000d13048211 */ /* 0x002fc800078410ff */
[----:B--2---:R-:W-:-:S05]  /*c0c0*/  @!P0 LEA.HI.X R5, R19, R12, R181, 0x2, P2 ;  /* 0x0000000c13058211 */ /* 0x004fca00010f14b5 */
[----:B------:R0:W-:Y:S01]  /*c0d0*/  @!P0 ST.E.64 desc[UR44][R4.64], R24 ;  /* 0x0000001804008985 */ /* 0x0001e2000c101b2c */
[----:B------:R-:W-:Y:S02]  /*c0e0*/  ISETP.GE.AND P0, PT, R177, UR7, PT ;  /* 0x00000007b1007c0c */ /* 0x000fe4000bf06270 */
[----:B0-----:R-:W-:-:S04]  /*c0f0*/  @!P1 LEA R4, P2, R179, R13, 0x2 ;  /* 0x0000000db3049211 */ /* 0x001fc800078410ff */
[----:B------:R-:W-:-:S05]  /*c100*/  @!P1 LEA.HI.X R5, R179, R12, R180, 0x2, P2 ;  /* 0x0000000cb3059211 */ /* 0x000fca00010f14b4 */
[----:B------:R0:W-:Y:S01]  /*c110*/  @!P1 ST.E.64 desc[UR44][R4.64], R28 ;  /* 0x0000001c04009985 */ /* 0x0001e2000c101b2c */
[----:B------:R-:W-:Y:S02]  /*c120*/  ISETP.GE.AND P1, PT, R229, UR7, PT ;  /* 0x00000007e5007c0c */ /* 0x000fe4000bf26270 */
[----:B0-----:R-:W-:-:S04]  /*c130*/  @!P0 LEA R4, P2, R177, R13, 0x2 ;  /* 0x0000000db1048211 */ /* 0x001fc800078410ff */
[----:B------:R-:W-:-:S05]  /*c140*/  @!P0 LEA.HI.X R5, R177, R12, R178, 0x2, P2 ;  /* 0x0000000cb1058211 */ /* 0x000fca00010f14b2 */
[----:B------:R0:W-:Y:S01]  /*c150*/  @!P0 ST.E.64 desc[UR44][R4.64], R32 ;  /* 0x0000002004008985 */ /* 0x0001e2000c101b2c */
[----:B------:R-:W-:Y:S02]  /*c160*/  ISETP.GE.AND P0, PT, R228, UR7, PT ;  /* 0x00000007e4007c0c */ /* 0x000fe4000bf06270 */
[----:B0-----:R-:W-:-:S04]  /*c170*/  @!P1 LEA R4, P2, R229, R13, 0x2 ;  /* 0x0000000de5049211 */ /* 0x001fc800078410ff */
[----:B------:R-:W-:Y:S02]  /*c180*/  @!P1 LEA.HI.X R5, R229, R12, R176, 0x2, P2 ;  /* 0x0000000ce5059211 */ /* 0x000fe400010f14b0 */
[----:B------:R-:W-:-:S03]  /*c190*/  ISETP.GE.AND P2, PT, R227, UR7, PT ;  /* 0x00000007e3007c0c */ /* 0x000fc6000bf46270 */
[----:B------:R0:W-:Y:S02]  /*c1a0*/  @!P1 ST.E.64 desc[UR44][R4.64], R36 ;  /* 0x0000002404009985 */ /* 0x0001e4000c101b2c */
[----:B0-----:R-:W-:-:S04]  /*c1b0*/  @!P0 LEA R4, P1, R228, R13, 0x2 ;  /* 0x0000000de4048211 */ /* 0x001fc800078210ff */
[----:B------:R-:W-:Y:S02]  /*c1c0*/  @!P0 LEA.HI.X R5, R228, R12, R175, 0x2, P1 ;  /* 0x0000000ce4058211 */ /* 0x000fe400008f14af */
[----:B------:R-:W-:-:S03]  /*c1d0*/  ISETP.GE.AND P1, PT, R225, UR7, PT ;  /* 0x00000007e1007c0c */ /* 0x000fc6000bf26270 */
[----:B------:R0:W-:Y:S01]  /*c1e0*/  @!P0 ST.E.64 desc[UR44][R4.64], R40 ;  /* 0x0000002804008985 */ /* 0x0001e2000c101b2c */
[----:B------:R-:W-:-:S09]  /*c1f0*/  ISETP.GE.AND P0, PT, R226, UR7, PT ;  /* 0x00000007e2007c0c */ /* 0x000fd2000bf06270 */
[-C--:B------:R-:W-:Y:S02]  /*c200*/  @!P1 LEA R8, P6, R225, R13.reuse, 0x2 ;  /* 0x0000000de1089211 */ /* 0x080fe400078c10ff */
[----:B0-----:R-:W-:Y:S02]  /*c210*/  @!P2 LEA R4, P3, R227, R13, 0x2 ;  /* 0x0000000de304a211 */ /* 0x001fe400078610ff */
[-C--:B------:R-:W-:Y:S02]  /*c220*/  @!P1 LEA.HI.X R9, R225, R12.reuse, R20, 0x2, P6 ;  /* 0x0000000ce1099211 */ /* 0x080fe400030f1414 */
[----:B------:R-:W-:Y:S02]  /*c230*/  @!P2 LEA.HI.X R5, R227, R12, R174, 0x2, P3 ;  /* 0x0000000ce305a211 */ /* 0x000fe400018f14ae */
[----:B------:R-:W-:-:S03]  /*c240*/  ISETP.GE.AND P3, PT, R224, UR7, PT ;  /* 0x00000007e0007c0c */ /* 0x000fc6000bf66270 */
[----:B------:R0:W-:Y:S02]  /*c250*/  @!P2 ST.E.64 desc[UR44][R4.64], R44 ;  /* 0x0000002c0400a985 */ /* 0x0001e4000c101b2c */
[----:B0-----:R-:W-:-:S04]  /*c260*/  @!P0 LEA R4, P2, R226, R13, 0x2 ;  /* 0x0000000de2048211 */ /* 0x001fc800078410ff */
[----:B------:R-:W-:-:S05]  /*c270*/  @!P0 LEA.HI.X R5, R226, R12, R21, 0x2, P2 ;  /* 0x0000000ce2058211 */ /* 0x000fca00010f1415 */
[----:B------:R0:W-:Y:S01]  /*c280*/  @!P0 ST.E.64 desc[UR44][R4.64], R48 ;  /* 0x0000003004008985 */ /* 0x0001e2000c101b2c */
[----:B------:R-:W-:-:S03]  /*c290*/  ISETP.GE.AND P0, PT, R221, UR7, PT ;  /* 0x00000007dd007c0c */ /* 0x000fc6000bf06270 */
[----:B------:R1:W-:Y:S01]  /*c2a0*/  @!P1 ST.E.64 desc[UR44][R8.64], R52 ;  /* 0x0000003408009985 */ /* 0x0003e2000c101b2c */
[----:B------:R-:W-:Y:S02]  /*c2b0*/  ISETP.GE.AND P1, PT, R220, UR7, PT ;  /* 0x00000007dc007c0c */ /* 0x000fe4000bf26270 */
[CC--:B0-----:R-:W-:Y:S02]  /*c2c0*/  @!P3 LEA R4, P6, R224.reuse, R13.reuse, 0x2 ;  /* 0x0000000de004b211 */ /* 0x0c1fe400078c10ff */
[CC--:B-1----:R-:W-:Y:S02]  /*c2d0*/  @!P4 LEA R8, P2, R223.reuse, R13.reuse, 0x2 ;  /* 0x0000000ddf08c211 */ /* 0x0c2fe400078410ff */
[-C--:B------:R-:W-:Y:S02]  /*c2e0*/  @!P3 LEA.HI.X R5, R224, R12.reuse, R173, 0x2, P6 ;  /* 0x0000000ce005b211 */ /* 0x080fe400030f14ad */
[----:B------:R-:W-:Y:S02]  /*c2f0*/  @!P5 LEA R10, P6, R222, R13, 0x2 ;  /* 0x0000000dde0ad211 */ /* 0x000fe400078c10ff */
        /* <DEDUP_REMOVED lines=8> */
[CC--:B0-----:R-:W-:Y:S02]  /*c380*/  @!P0 LEA R4, P6, R221.reuse, R13.reuse, 0x2 ;  /* 0x0000000ddd048211 */ /* 0x0c1fe400078c10ff */
[----:B-1----:R-:W-:Y:S02]  /*c390*/  @!P1 LEA R8, P5, R220, R13, 0x2 ;  /* 0x0000000ddc089211 */ /* 0x002fe400078a10ff */
[----:B------:R-:W-:-:S02]  /*c3a0*/  @!P0 LEA.HI.X R5, R221, R12, R170, 0x2, P6 ;  /* 0x0000000cdd058211 */ /* 0x000fc400030f14aa */
[-C--:B------:R-:W-:Y:S02]  /*c3b0*/  @!P1 LEA.HI.X R9, R220, R12.reuse, R169, 0x2, P5 ;  /* 0x0000000cdc099211 */ /* 0x080fe400028f14a9 */
[----:B------:R-:W-:Y:S01]  /*c3c0*/  ISETP.GE.AND P5, PT, R216, UR7, PT ;  /* 0x00000007d8007c0c */ /* 0x000fe2000bfa6270 */
[----:B------:R0:W-:Y:S01]  /*c3d0*/  @!P0 ST.E.64 desc[UR44][R4.64], R68 ;  /* 0x0000004404008985 */ /* 0x0001e2000c101b2c */
[----:B--2---:R-:W-:Y:S02]  /*c3e0*/  @!P2 LEA R10, P6, R219, R13, 0x2 ;  /* 0x0000000ddb0aa211 */ /* 0x004fe400078c10ff */
[----:B------:R-:W-:Y:S01]  /*c3f0*/  ISETP.GE.AND P0, PT, R215, UR7, PT ;  /* 0x00000007d7007c0c */ /* 0x000fe2000bf06270 */
[----:B------:R1:W-:Y:S01]  /*c400*/  @!P1 ST.E.64 desc[UR44][R8.64], R72 ;  /* 0x0000004808009985 */ /* 0x0003e2000c101b2c */
[----:B------:R-:W-:-:S05]  /*c410*/  @!P2 LEA.HI.X R11, R219, R12, R168, 0x2, P6 ;  /* 0x0000000cdb0ba211 */ /* 0x000fca00030f14a8 */
[----:B------:R2:W-:Y:S01]  /*c420*/  @!P2 ST.E.64 desc[UR44][R10.64], R76 ;  /* 0x0000004c0a00a985 */ /* 0x0005e2000c101b2c */
[----:B0-----:R-:W-:-:S04]  /*c430*/  @!P3 LEA R4, P1, R218, R13, 0x2 ;  /* 0x0000000dda04b211 */ /* 0x001fc800078210ff */
[-C--:B------:R-:W-:Y:S02]  /*c440*/  @!P3 LEA.HI.X R5, R218, R12.reuse, R167, 0x2, P1 ;  /* 0x0000000cda05b211 */ /* 0x080fe400008f14a7 */
[----:B------:R-:W-:Y:S02]  /*c450*/  ISETP.GE.AND P1, PT, R214, UR7, PT ;  /* 0x00000007d6007c0c */ /* 0x000fe4000bf26270 */
[CC--:B-1----:R-:W-:Y:S01]  /*c460*/  @!P4 LEA R8, P2, R217.reuse, R13.reuse, 0x2 ;  /* 0x0000000dd908c211 */ /* 0x0c2fe200078410ff */
[----:B------:R0:W-:Y:S01]  /*c470*/  @!P3 ST.E.64 desc[UR44][R4.64], R80 ;  /* 0x000000500400b985 */ /* 0x0001e2000c101b2c */
[----:B--2---:R-:W-:Y:S02]  /*c480*/  @!P5 LEA R10, P6, R216, R13, 0x2 ;  /* 0x0000000dd80ad211 */ /* 0x004fe400078c10ff */
[----:B------:R-:W-:Y:S02]  /*c490*/  @!P4 LEA.HI.X R9, R217, R12, R166, 0x2, P2 ;  /* 0x0000000cd909c211 */ /* 0x000fe400010f14a6 */
[----:B------:R-:W-:-:S02]  /*c4a0*/  ISETP.GE.AND P2, PT, R213, UR7, PT ;  /* 0x00000007d5007c0c */ /* 0x000fc4000bf46270 */
[----:B------:R-:W-:Y:S01]  /*c4b0*/  @!P5 LEA.HI.X R11, R216, R12, R165, 0x2, P6 ;  /* 0x0000000cd80bd211 */ /* 0x000fe200030f14a5 */
[----:B------:R1:W-:Y:S01]  /*c4c0*/  @!P4 ST.E.64 desc[UR44][R8.64], R84 ;  /* 0x000000540800c985 */ /* 0x0003e2000c101b2c */
[----:B------:R-:W-:-:S03]  /*c4d0*/  ISETP.GE.AND P4, PT, R211, UR7, PT ;  /* 0x00000007d3007c0c */ /* 0x000fc6000bf86270 */
[----:B------:R2:W-:Y:S01]  /*c4e0*/  @!P5 ST.E.64 desc[UR44][R10.64], R88 ;  /* 0x000000580a00d985 */ /* 0x0005e2000c101b2c */
[----:B------:R-:W-:Y:S02]  /*c4f0*/  ISETP.GE.AND P5, PT, R212, UR7, PT ;  /* 0x00000007d4007c0c */ /* 0x000fe4000bfa6270 */
[----:B0-----:R-:W-:-:S04]  /*c500*/  @!P0 LEA R4, P6, R215, R13, 0x2 ;  /* 0x0000000dd7048211 */ /* 0x001fc800078c10ff */
[----:B------:R-:W-:Y:S02]  /*c510*/  @!P0 LEA.HI.X R5, R215, R12, R164, 0x2, P6 ;  /* 0x0000000cd7058211 */ /* 0x000fe400030f14a4 */
[----:B-1----:R-:W-:-:S03]  /*c520*/  @!P1 LEA R8, P3, R214, R13, 0x2 ;  /* 0x0000000dd6089211 */ /* 0x002fc600078610ff */
[----:B------:R0:W-:Y:S01]  /*c530*/  @!P0 ST.E.64 desc[UR44][R4.64], R92 ;  /* 0x0000005c04008985 */ /* 0x0001e2000c101b2c */
[-C--:B------:R-:W-:Y:S02]  /*c540*/  @!P1 LEA.HI.X R9, R214, R12.reuse, R163, 0x2, P3 ;  /* 0x0000000cd6099211 */ /* 0x080fe400018f14a3 */
[----:B------:R-:W-:Y:S02]  /*c550*/  ISETP.GE.AND P3, PT, R210, UR7, PT ;  /* 0x00000007d2007c0c */ /* 0x000fe4000bf66270 */
[CC--:B--2---:R-:W-:Y:S01]  /*c560*/  @!P2 LEA R10, P6, R213.reuse, R13.reuse, 0x2 ;  /* 0x0000000dd50aa211 */ /* 0x0c4fe200078c10ff */
[----:B------:R1:W-:Y:S01]  /*c570*/  @!P1 ST.E.64 desc[UR44][R8.64], R96 ;  /* 0x0000006008009985 */ /* 0x0003e2000c101b2c */
[----:B------:R-:W-:Y:S02]  /*c580*/  ISETP.GE.AND P1, PT, R208, UR7, PT ;  /* 0x00000007d0007c0c */ /* 0x000fe4000bf26270 */
[----:B------:R-:W-:Y:S02]  /*c590*/  @!P2 LEA.HI.X R11, R213, R12, R162, 0x2, P6 ;  /* 0x0000000cd50ba211 */ /* 0x000fe400030f14a2 */
[----:B0-----:R-:W-:-:S03]  /*c5a0*/  @!P5 LEA R4, P6, R212, R13, 0x2 ;  /* 0x0000000dd404d211 */ /* 0x001fc600078c10ff */
[----:B------:R0:W-:Y:S01]  /*c5b0*/  @!P2 ST.E.64 desc[UR44][R10.64], R100 ;  /* 0x000000640a00a985 */ /* 0x0001e2000c101b2c */
[----:B------:R-:W-:Y:S02]  /*c5c0*/  ISETP.GE.AND P2, PT, R209, UR7, PT ;  /* 0x00000007d1007c0c */ /* 0x000fe4000bf46270 */
[----:B------:R-:W-:Y:S02]  /*c5d0*/  @!P5 LEA.HI.X R5, R212, R12, R161, 0x2, P6 ;  /* 0x0000000cd405d211 */ /* 0x000fe400030f14a1 */
[----:B-1----:R-:W-:-:S03]  /*c5e0*/  @!P4 LEA R8, P0, R211, R13, 0x2 ;  /* 0x0000000dd308c211 */ /* 0x002fc600078010ff */
[----:B------:R1:W-:Y:S01]  /*c5f0*/  @!P5 ST.E.64 desc[UR44][R4.64], R104 ;  /* 0x000000680400d985 */ /* 0x0003e2000c101b2c */
[-C--:B------:R-:W-:Y:S02]  /*c600*/  @!P4 LEA.HI.X R9, R211, R12.reuse, R160, 0x2, P0 ;  /* 0x0000000cd309c211 */ /* 0x080fe400000f14a0 */
[----:B------:R-:W-:Y:S02]  /*c610*/  ISETP.GE.AND P0, PT, R207, UR7, PT ;  /* 0x00000007cf007c0c */ /* 0x000fe4000bf06270 */
[CC--:B0-----:R-:W-:Y:S01]  /*c620*/  @!P3 LEA R10, P6, R210.reuse, R13.reuse, 0x2 ;  /* 0x0000000dd20ab211 */ /* 0x0c1fe200078c10ff */
[----:B------:R0:W-:Y:S03]  /*c630*/  @!P4 ST.E.64 desc[UR44][R8.64], R108 ;  /* 0x0000006c0800c985 */ /* 0x0001e6000c101b2c */
[----:B------:R-:W-:Y:S02]  /*c640*/  @!P3 LEA.HI.X R11, R210, R12, R159, 0x2, P6 ;  /* 0x0000000cd20bb211 */ /* 0x000fe400030f149f */
[----:B-1----:R-:W-:-:S03]  /*c650*/  @!P2 LEA R4, P4, R209, R13, 0x2 ;  /* 0x0000000dd104a211 */ /* 0x002fc600078810ff */
[----:B------:R1:W-:Y:S01]  /*c660*/  @!P3 ST.E.64 desc[UR44][R10.64], R112 ;  /* 0x000000700a00b985 */ /* 0x0003e2000c101b2c */
[----:B------:R-:W-:Y:S02]  /*c670*/  ISETP.GE.AND P3, PT, R206, UR7, PT ;  /* 0x00000007ce007c0c */ /* 0x000fe4000bf66270 */
[-C--:B------:R-:W-:Y:S02]  /*c680*/  @!P2 LEA.HI.X R5, R209, R12.reuse, R158, 0x2, P4 ;  /* 0x0000000cd105a211 */ /* 0x080fe400020f149e */
[----:B------:R-:W-:Y:S02]  /*c690*/  ISETP.GE.AND P4, PT, R205, UR7, PT ;  /* 0x00000007cd007c0c */ /* 0x000fe4000bf86270 */
[----:B0-----:R-:W-:Y:S01]  /*c6a0*/  @!P1 LEA R8, P5, R208, R13, 0x2 ;  /* 0x0000000dd0089211 */ /* 0x001fe200078a10ff */
[----:B------:R0:W-:Y:S01]  /*c6b0*/  @!P2 ST.E.64 desc[UR44][R4.64], R116 ;  /* 0x000000740400a985 */ /* 0x0001e2000c101b2c */
[----:B------:R-:W-:Y:S02]  /*c6c0*/  ISETP.GE.AND P2, PT, R204, UR7, PT ;  /* 0x00000007cc007c0c */ /* 0x000fe4000bf46270 */
[----:B------:R-:W-:-:S02]  /*c6d0*/  @!P1 LEA.HI.X R9, R208, R12, R157, 0x2, P5 ;  /* 0x0000000cd0099211 */ /* 0x000fc400028f149d */
[----:B-1----:R-:W-:-:S03]  /*c6e0*/  @!P0 LEA R10, P6, R207, R13, 0x2 ;  /* 0x0000000dcf0a8211 */ /* 0x002fc600078c10ff */
[----:B------:R1:W-:Y:S01]  /*c6f0*/  @!P1 ST.E.64 desc[UR44][R8.64], R120 ;  /* 0x0000007808009985 */ /* 0x0003e2000c101b2c */
[----:B------:R-:W-:Y:S02]  /*c700*/  ISETP.GE.AND P1, PT, R203, UR7, PT ;  /* 0x00000007cb007c0c */ /* 0x000fe4000bf26270 */
[----:B------:R-:W-:Y:S02]  /*c710*/  @!P0 LEA.HI.X R11, R207, R12, R156, 0x2, P6 ;  /* 0x0000000ccf0b8211 */ /* 0x000fe400030f149c */
[----:B0-----:R-:W-:-:S03]  /*c720*/  @!P3 LEA R4, P5, R206, R13, 0x2 ;  /* 0x0000000dce04b211 */ /* 0x001fc600078a10ff */
[----:B------:R0:W-:Y:S01]  /*c730*/  @!P0 ST.E.64 desc[UR44][R10.64], R124 ;  /* 0x0000007c0a008985 */ /* 0x0001e2000c101b2c */
[----:B------:R-:W-:Y:S02]  /*c740*/  ISETP.GE.AND P0, PT, R202, UR7, PT ;  /* 0x00000007ca007c0c */ /* 0x000fe4000bf06270 */
[-C--:B------:R-:W-:Y:S02]  /*c750*/  @!P3 LEA.HI.X R5, R206, R12.reuse, R155, 0x2, P5 ;  /* 0x0000000cce05b211 */ /* 0x080fe400028f149b */
[----:B------:R-:W-:Y:S02]  /*c760*/  ISETP.GE.AND P5, PT, R201, UR7, PT ;  /* 0x00000007c9007c0c */ /* 0x000fe4000bfa6270 */
[C---:B-1----:R-:W-:Y:S01]  /*c770*/  @!P4 LEA R8, P6, R205.reuse, R13, 0x2 ;  /* 0x0000000dcd08c211 */ /* 0x042fe200078c10ff */
[----:B------:R1:W-:Y:S03]  /*c780*/  @!P3 ST.E.64 desc[UR44][R4.64], R128 ;  /* 0x000000800400b985 */ /* 0x0003e6000c101b2c */
[----:B------:R-:W-:-:S02]  /*c790*/  @!P4 LEA.HI.X R9, R205, R12, R154, 0x2, P6 ;  /* 0x0000000ccd09c211 */ /* 0x000fc400030f149a */
[----:B0-----:R-:W-:-:S03]  /*c7a0*/  @!P1 LEA R10, P6, R203, R13, 0x2 ;  /* 0x0000000dcb0a9211 */ /* 0x001fc600078c10ff */
[----:B------:R0:W-:Y:S01]  /*c7b0*/  @!P4 ST.E.64 desc[UR44][R8.64], R132 ;  /* 0x000000840800c985 */ /* 0x0001e2000c101b2c */
[----:B------:R-:W-:Y:S02]  /*c7c0*/  @!P1 LEA.HI.X R11, R203, R12, R152, 0x2, P6 ;  /* 0x0000000ccb0b9211 */ /* 0x000fe400030f1498 */
[----:B-1----:R-:W-:-:S04]  /*c7d0*/  @!P2 LEA R4, P3, R204, R13, 0x2 ;  /* 0x0000000dcc04a211 */ /* 0x002fc800078610ff */
[-C--:B------:R-:W-:Y:S02]  /*c7e0*/  @!P2 LEA.HI.X R5, R204, R12.reuse, R153, 0x2, P3 ;  /* 0x0000000ccc05a211 */ /* 0x080fe400018f1499 */
[CC--:B------:R-:W-:Y:S02]  /*c7f0*/  @!P5 LEA R14, P3, R201.reuse, R13.reuse, 0x2 ;  /* 0x0000000dc90ed211 */ /* 0x0c0fe400078610ff */
[C---:B0-----:R-:W-:Y:S01]  /*c800*/  @!P0 LEA R8, P4, R202.reuse, R13, 0x2 ;  /* 0x0000000dca088211 */ /* 0x041fe200078810ff */
[----:B------:R0:W-:Y:S01]  /*c810*/  @!P2 ST.E.64 desc[UR44][R4.64], R136 ;  /* 0x000000880400a985 */ /* 0x0001e2000c101b2c */
[-C--:B------:R-:W-:Y:S02]  /*c820*/  @!P5 LEA.HI.X R15, R201, R12.reuse, R22, 0x2, P3 ;  /* 0x0000000cc90fd211 */ /* 0x080fe400018f1416 */
[----:B------:R-:W-:Y:S01]  /*c830*/  @!P0 LEA.HI.X R9, R202, R12, R23, 0x2, P4 ;  /* 0x0000000cca098211 */ /* 0x000fe200020f1417 */
[----:B------:R0:W-:Y:S04]  /*c840*/  @!P1 ST.E.64 desc[UR44][R10.64], R140 ;  /* 0x0000008c0a009985 */ /* 0x0001e8000c101b2c */
[----:B------:R0:W-:Y:S04]  /*c850*/  @!P0 ST.E.64 desc[UR44][R8.64], R144 ;  /* 0x0000009008008985 */ /* 0x0001e8000c101b2c */
[----:B------:R0:W-:Y:S02]  /*c860*/  @!P5 ST.E.64 desc[UR44][R14.64], R148 ;  /* 0x000000940e00d985 */ /* 0x0001e4000c101b2c */
.L_x_4244:
[----:B------:R-:W-:Y:S05]  /*c870*/  BSYNC B1 ;  /* 0x0000000000017941 */ /* 0x000fea0003800000 */
.L_x_4243:
[----:B------:R-:W-:Y:S01]  /*c880*/  VIADD R7, R7, 0x8 ;  /* 0x0000000807077836 */ /* 0x000fe20000000000 */
[----:B------:R3:W4:Y:S04]  /*c890*/  SHFL.IDX PT, R18, R3, 0x1, 0x1c1f ;  /* 0x003c1f0003127f89 */ /* 0x00072800000e0000 */
[----:B------:R-:W-:Y:S01]  /*c8a0*/  ISETP.GE.AND P0, PT, R7, UR6, PT ;  /* 0x0000000607007c0c */ /* 0x000fe2000bf06270 */
[----:B------:R-:W0:-:S12]  /*c8b0*/  SHFL.IDX PT, R0, R0, 0x1, 0x1c1f ;  /* 0x003c1f0000007f89 */ /* 0x000e1800000e0000 */
[----:B---3--:R-:W-:Y:S05]  /*c8c0*/  @P0 BRA `(.L_x_4242) ;  /* 0x0000001400d80947 */ /* 0x008fea0003800000 */
[----:B------:R-:W-:Y:S02]  /*c8d0*/  ULDC UR6, c[0x0][0xbc8] ;  /* 0x0002f20000067ab9 */ /* 0x000fe40000000800 */
[----:B------:R-:W-:Y:S02]  /*c8e0*/  ISETP.GE.AND P4, PT, R19, UR6, PT ;  /* 0x0000000613007c0c */ /* 0x000fe4000bf86270 */
[----:B------:R-:W-:Y:S02]  /*c8f0*/  ISETP.GE.AND P2, PT, R179, UR6, PT ;  /* 0x00000006b3007c0c */ /* 0x000fe4000bf46270 */
[----:B------:R-:W-:Y:S02]  /*c900*/  ISETP.GE.AND P1, PT, R177, UR6, PT ;  /* 0x00000006b1007c0c */ /* 0x000fe4000bf26270 */
[----:B------:R-:W-:-:S07]  /*c910*/  ISETP.GE.AND P0, PT, R229, UR6, PT ;  /* 0x00000006e5007c0c */ /* 0x000fce000bf06270 */
[----:B0-----:R-:W-:-:S04]  /*c920*/  @!P4 LEA R4, P3, R19, R0, 0x2 ;  /* 0x000000001304c211 */ /* 0x001fc800078610ff */
[----:B----4-:R-:W-:Y:S02]  /*c930*/  @!P4 LEA.HI.X R5, R19, R18, R181, 0x2, P3 ;  /* 0x000000121305c211 */ /* 0x010fe400018f14b5 */
[----:B------:R-:W-:Y:S02]  /*c940*/  ISETP.GE.AND P3, PT, R228, UR6, PT ;  /* 0x00000006e4007c0c */ /* 0x000fe4000bf66270 */
[----:B------:R-:W-:Y:S01]  /*c950*/  @!P1 LEA R8, P5, R177, R0, 0x2 ;  /* 0x00000000b1089211 */ /* 0x000fe200078a10ff */
[----:B------:R0:W-:Y:S01]  /*c960*/  @!P4 ST.E.64 desc[UR44][R4.64], R26 ;  /* 0x0000001a0400c985 */ /* 0x0001e2000c101b2c */
[----:B------:R-:W-:Y:S02]  /*c970*/  ISETP.GE.AND P4, PT, R227, UR6, PT ;  /* 0x00000006e3007c0c */ /* 0x000fe4000bf86270 */
[----:B------:R-:W-:Y:S02]  /*c980*/  @!P1 LEA.HI.X R9, R177, R18, R178, 0x2, P5 ;  /* 0x00000012b1099211 */ /* 0x000fe400028f14b2 */
[----:B------:R-:W-:-:S02]  /*c990*/  ISETP.GE.AND P5, PT, R226, UR6, PT ;  /* 0x00000006e2007c0c */ /* 0x000fc4000bfa6270 */
[----:B0-----:R-:W-:-:S04]  /*c9a0*/  @!P2 LEA R4, P6, R179, R0, 0x2 ;  /* 0x00000000b304a211 */ /* 0x001fc800078c10ff */
[----:B------:R-:W-:Y:S02]  /*c9b0*/  @!P2 LEA.HI.X R5, R179, R18, R180, 0x2, P6 ;  /* 0x00000012b305a211 */ /* 0x000fe400030f14b4 */
[----:B------:R-:W-:-:S03]  /*c9c0*/  @!P0 LEA R10, P6, R229, R0, 0x2 ;  /* 0x00000000e50a8211 */ /* 0x000fc600078c10ff */
[----:B------:R0:W-:Y:S01]  /*c9d0*/  @!P2 ST.E.64 desc[UR44][R4.64], R30 ;  /* 0x0000001e0400a985 */ /* 0x0001e2000c101b2c */
[----:B------:R-:W-:-:S03]  /*c9e0*/  @!P0 LEA.HI.X R11, R229, R18, R176, 0x2, P6 ;  /* 0x00000012e50b8211 */ /* 0x000fc600030f14b0 */
[----:B------:R3:W-:Y:S04]  /*c9f0*/  @!P1 ST.E.64 desc[UR44][R8.64], R34 ;  /* 0x0000002208009985 */ /* 0x0007e8000c101b2c */
[----:B------:R4:W-:Y:S01]  /*ca00*/  @!P0 ST.E.64 desc[UR44][R10.64], R38 ;  /* 0x000000260a008985 */ /* 0x0009e2000c101b2c */
[----:B------:R-:W-:Y:S02]  /*ca10*/  ISETP.GE.AND P0, PT, R225, UR6, PT ;  /* 0x00000006e1007c0c */ /* 0x000fe4000bf06270 */
[CC--:B0-----:R-:W-:Y:S02]  /*ca20*/  @!P3 LEA R4, P1, R228.reuse, R0.reuse, 0x2 ;  /* 0x00000000e404b211 */ /* 0x0c1fe400078210ff */
[----:B---3--:R-:W-:Y:S02]  /*ca30*/  @!P4 LEA R8, P2, R227, R0, 0x2 ;  /* 0x00000000e308c211 */ /* 0x008fe400078410ff */
[----:B------:R-:W-:-:S02]  /*ca40*/  @!P3 LEA.HI.X R5, R228, R18, R175, 0x2, P1 ;  /* 0x00000012e405b211 */ /* 0x000fc400008f14af */
[----:B------:R-:W-:Y:S02]  /*ca50*/  ISETP.GE.AND P1, PT, R224, UR6, PT ;  /* 0x00000006e0007c0c */ /* 0x000fe4000bf26270 */
[----:B------:R-:W-:Y:S01]  /*ca60*/  @!P4 LEA.HI.X R9, R227, R18, R174, 0x2, P2 ;  /* 0x00000012e309c211 */ /* 0x000fe200010f14ae */
[----:B------:R0:W-:Y:S01]  /*ca70*/  @!P3 ST.E.64 desc[UR44][R4.64], R42 ;  /* 0x0000002a0400b985 */ /* 0x0001e2000c101b2c */
[----:B------:R-:W-:Y:S02]  /*ca80*/  ISETP.GE.AND P2, PT, R223, UR6, PT ;  /* 0x00000006df007c0c */ /* 0x000fe4000bf46270 */
[----:B----4-:R-:W-:Y:S01]  /*ca90*/  @!P5 LEA R10, P6, R226, R0, 0x2 ;  /* 0x00000000e20ad211 */ /* 0x010fe200078c10ff */
[----:B------:R3:W-:Y:S01]  /*caa0*/  @!P4 ST.E.64 desc[UR44][R8.64], R46 ;  /* 0x0000002e0800c985 */ /* 0x0007e2000c101b2c */
[----:B------:R-:W-:Y:S02]  /*cab0*/  ISETP.GE.AND P3, PT, R222, UR6, PT ;  /* 0x00000006de007c0c */ /* 0x000fe4000bf66270 */
[----:B------:R-:W-:-:S02]  /*cac0*/  @!P5 LEA.HI.X R11, R226, R18, R21, 0x2, P6 ;  /* 0x00000012e20bd211 */ /* 0x000fc400030f1415 */
[-C--:B--2---:R-:W-:Y:S02]  /*cad0*/  @!P0 LEA R12, P6, R225, R0.reuse, 0x2 ;  /* 0x00000000e10c8211 */ /* 0x084fe400078c10ff */
[----:B------:R-:W-:Y:S01]  /*cae0*/  ISETP.GE.AND P4, PT, R221, UR6, PT ;  /* 0x00000006dd007c0c */ /* 0x000fe2000bf86270 */
[----:B------:R2:W-:Y:S01]  /*caf0*/  @!P5 ST.E.64 desc[UR44][R10.64], R50 ;  /* 0x000000320a00d985 */ /* 0x0005e2000c101b2c */
[C---:B------:R-:W-:Y:S02]  /*cb00*/  @!P1 LEA R14, P5, R224.reuse, R0, 0x2 ;  /* 0x00000000e00e9211 */ /* 0x040fe400078a10ff */
[----:B-1----:R-:W-:Y:S02]  /*cb10*/  @!P0 LEA.HI.X R13, R225, R18, R20, 0x2, P6 ;  /* 0x00000012e10d8211 */ /* 0x002fe400030f1414 */
[----:B------:R-:W-:Y:S02]  /*cb20*/  @!P2 LEA R20, P6, R223, R0, 0x2 ;  /* 0x00000000df14a211 */ /* 0x000fe400078c10ff */
[----:B------:R-:W-:Y:S01]  /*cb30*/  @!P1 LEA.HI.X R15, R224, R18, R173, 0x2, P5 ;  /* 0x00000012e00f9211 */ /* 0x000fe200028f14ad */
[----:B------:R1:W-:Y:S01]  /*cb40*/  @!P0 ST.E.64 desc[UR44][R12.64], R54 ;  /* 0x000000360c008985 */ /* 0x0003e2000c101b2c */
[----:B------:R-:W-:-:S02]  /*cb50*/  ISETP.GE.AND P5, PT, R220, UR6, PT ;  /* 0x00000006dc007c0c */ /* 0x000fc4000bfa6270 */
[----:B------:R-:W-:Y:S01]  /*cb60*/  @!P2 LEA.HI.X R21, R223, R18, R172, 0x2, P6 ;  /* 0x00000012df15a211 */ /* 0x000fe200030f14ac */
[----:B------:R4:W-:Y:S01]  /*cb70*/  @!P1 ST.E.64 desc[UR44][R14.64], R58 ;  /* 0x0000003a0e009985 */ /* 0x0009e2000c101b2c */
[----:B------:R-:W-:Y:S02]  /*cb80*/  ISETP.GE.AND P0, PT, R219, UR6, PT ;  /* 0x00000006db007c0c */ /* 0x000fe4000bf06270 */
[-C--:B0-----:R-:W-:Y:S01]  /*cb90*/  @!P3 LEA R4, P6, R222, R0.reuse, 0x2 ;  /* 0x00000000de04b211 */ /* 0x081fe200078c10ff */
[----:B------:R0:W-:Y:S01]  /*cba0*/  @!P2 ST.E.64 desc[UR44][R20.64], R62 ;  /* 0x0000003e1400a985 */ /* 0x0001e2000c101b2c */
[----:B---3--:R-:W-:Y:S02]  /*cbb0*/  @!P4 LEA R8, P2, R221, R0, 0x2 ;  /* 0x00000000dd08c211 */ /* 0x008fe400078410ff */
[----:B------:R-:W-:Y:S02]  /*cbc0*/  ISETP.GE.AND P1, PT, R218, UR6, PT ;  /* 0x00000006da007c0c */ /* 0x000fe4000bf26270 */
[----:B------:R-:W-:-:S02]  /*cbd0*/  @!P3 LEA.HI.X R5, R222, R18, R171, 0x2, P6 ;  /* 0x00000012de05b211 */ /* 0x000fc400030f14ab */
[----:B------:R-:W-:Y:S02]  /*cbe0*/  @!P4 LEA.HI.X R9, R221, R18, R170, 0x2, P2 ;  /* 0x00000012dd09c211 */ /* 0x000fe400010f14aa */
[----:B------:R-:W-:Y:S01]  /*cbf0*/  ISETP.GE.AND P2, PT, R217, UR6, PT ;  /* 0x00000006d9007c0c */ /* 0x000fe2000bf46270 */
[----:B------:R-:W-:Y:S01]  /*cc00*/  @!P3 ST.E.64 desc[UR44][R4.64], R66 ;  /* 0x000000420400b985 */ /* 0x000fe2000c101b2c */
[----:B--2---:R-:W-:-:S03]  /*cc10*/  @!P5 LEA R10, P6, R220, R0, 0x2 ;  /* 0x00000000dc0ad211 */ /* 0x004fc600078c10ff */
[----:B------:R2:W-:Y:S01]  /*cc20*/  @!P4 ST.E.64 desc[UR44][R8.64], R70 ;  /* 0x000000460800c985 */ /* 0x0005e2000c101b2c */
[----:B------:R-:W-:Y:S02]  /*cc30*/  @!P5 LEA.HI.X R11, R220, R18, R169, 0x2, P6 ;  /* 0x00000012dc0bd211 */ /* 0x000fe400030f14a9 */
[CC--:B-1----:R-:W-:Y:S02]  /*cc40*/  @!P0 LEA R12, P4, R219.reuse, R0.reuse, 0x2 ;  /* 0x00000000db0c8211 */ /* 0x0c2fe400078810ff */
[----:B----4-:R-:W-:Y:S01]  /*cc50*/  @!P1 LEA R14, P3, R218, R0, 0x2 ;  /* 0x00000000da0e9211 */ /* 0x010fe200078610ff */
[----:B------:R1:W-:Y:S01]  /*cc60*/  @!P5 ST.E.64 desc[UR44][R10.64], R74 ;  /* 0x0000004a0a00d985 */ /* 0x0003e2000c101b2c */
[----:B------:R-:W-:Y:S02]  /*cc70*/  @!P0 LEA.HI.X R13, R219, R18, R168, 0x2, P4 ;  /* 0x00000012db0d8211 */ /* 0x000fe400020f14a8 */
[----:B------:R-:W-:Y:S02]  /*cc80*/  ISETP.GE.AND P4, PT, R215, UR6, PT ;  /* 0x00000006d7007c0c */ /* 0x000fe4000bf86270 */
[----:B------:R-:W-:Y:S01]  /*cc90*/  ISETP.GE.AND P5, PT, R216, UR6, PT ;  /* 0x00000006d8007c0c */ /* 0x000fe2000bfa6270 */
[----:B------:R3:W-:Y:S01]  /*cca0*/  @!P0 ST.E.64 desc[UR44][R12.64], R78 ;  /* 0x0000004e0c008985 */ /* 0x0007e2000c101b2c */
[----:B0-----:R-:W-:-:S02]  /*ccb0*/  @!P2 LEA R20, P6, R217, R0, 0x2 ;  /* 0x00000000d914a211 */ /* 0x001fc400078c10ff */
[-C--:B------:R-:W-:Y:S02]  /*ccc0*/  @!P1 LEA.HI.X R15, R218, R18.reuse, R167, 0x2, P3 ;  /* 0x00000012da0f9211 */ /* 0x080fe400018f14a7 */
[----:B------:R-:W-:Y:S02]  /*ccd0*/  ISETP.GE.AND P3, PT, R214, UR6, PT ;  /* 0x00000006d6007c0c */ /* 0x000fe4000bf66270 */
[----:B------:R-:W-:Y:S01]  /*cce0*/  @!P2 LEA.HI.X R21, R217, R18, R166, 0x2, P6 ;  /* 0x00000012d915a211 */ /* 0x000fe200030f14a6 */
[----:B------:R0:W-:Y:S01]  /*ccf0*/  @!P1 ST.E.64 desc[UR44][R14.64], R82 ;  /* 0x000000520e009985 */ /* 0x0001e2000c101b2c */
[----:B------:R-:W-:Y:S02]  /*cd00*/  ISETP.GE.AND P1, PT, R212, UR6, PT ;  /* 0x00000006d4007c0c */ /* 0x000fe4000bf26270 */
[----:B--2---:R-:W-:Y:S01]  /*cd10*/  @!P4 LEA R8, P0, R215, R0, 0x2 ;  /* 0x00000000d708c211 */ /* 0x004fe200078010ff */
[----:B------:R2:W-:Y:S01]  /*cd20*/  @!P2 ST.E.64 desc[UR44][R20.64], R86 ;  /* 0x000000561400a985 */ /* 0x0005e2000c101b2c */
[----:B------:R-:W-:-:S02]  /*cd30*/  ISETP.GE.AND P2, PT, R213, UR6, PT ;  /* 0x00000006d5007c0c */ /* 0x000fc4000bf46270 */
[C---:B------:R-:W-:Y:S02]  /*cd40*/  @!P5 LEA R4, P6, R216.reuse, R0, 0x2 ;  /* 0x00000000d804d211 */ /* 0x040fe400078c10ff */
[-C--:B------:R-:W-:Y:S02]  /*cd50*/  @!P4 LEA.HI.X R9, R215, R18.reuse, R164, 0x2, P0 ;  /* 0x00000012d709c211 */ /* 0x080fe400000f14a4 */
[----:B------:R-:W-:Y:S02]  /*cd60*/  @!P5 LEA.HI.X R5, R216, R18, R165, 0x2, P6 ;  /* 0x00000012d805d211 */ /* 0x000fe400030f14a5 */
[----:B------:R-:W-:Y:S02]  /*cd70*/  ISETP.GE.AND P0, PT, R211, UR6, PT ;  /* 0x00000006d3007c0c */ /* 0x000fe4000bf06270 */
[----:B-1----:R-:W-:Y:S01]  /*cd80*/  @!P3 LEA R10, P6, R214, R0, 0x2 ;  /* 0x00000000d60ab211 */ /* 0x002fe200078c10ff */
[----:B------:R1:W-:Y:S01]  /*cd90*/  @!P5 ST.E.64 desc[UR44][R4.64], R90 ;  /* 0x0000005a0400d985 */ /* 0x0003e2000c101b2c */
[----:B------:R-:W-:-:S02]  /*cda0*/  ISETP.GE.AND P5, PT, R210, UR6, PT ;  /* 0x00000006d2007c0c */ /* 0x000fc4000bfa6270 */
[----:B------:R-:W-:Y:S01]  /*cdb0*/  @!P3 LEA.HI.X R11, R214, R18, R163, 0x2, P6 ;  /* 0x00000012d60bb211 */ /* 0x000fe200030f14a3 */
[----:B------:R4:W-:Y:S01]  /*cdc0*/  @!P4 ST.E.64 desc[UR44][R8.64], R94 ;  /* 0x0000005e0800c985 */ /* 0x0009e2000c101b2c */
[-C--:B---3--:R-:W-:Y:S02]  /*cdd0*/  @!P2 LEA R12, P6, R213, R0.reuse, 0x2 ;  /* 0x00000000d50ca211 */ /* 0x088fe400078c10ff */
[----:B------:R-:W-:Y:S01]  /*cde0*/  ISETP.GE.AND P4, PT, R209, UR6, PT ;  /* 0x00000006d1007c0c */ /* 0x000fe2000bf86270 */
[----:B------:R3:W-:Y:S01]  /*cdf0*/  @!P3 ST.E.64 desc[UR44][R10.64], R98 ;  /* 0x000000620a00b985 */ /* 0x0007e2000c101b2c */
[----:B0-----:R-:W-:Y:S02]  /*ce00*/  @!P1 LEA R14, P3, R212, R0, 0x2 ;  /* 0x00000000d40e9211 */ /* 0x001fe400078610ff */
[----:B------:R-:W-:Y:S02]  /*ce10*/  @!P2 LEA.HI.X R13, R213, R18, R162, 0x2, P6 ;  /* 0x00000012d50da211 */ /* 0x000fe400030f14a2 */
[----:B--2---:R-:W-:-:S02]  /*ce20*/  @!P0 LEA R20, P6, R211, R0, 0x2 ;  /* 0x00000000d3148211 */ /* 0x004fc400078c10ff */
[-C--:B------:R-:W-:Y:S01]  /*ce30*/  @!P1 LEA.HI.X R15, R212, R18.reuse, R161, 0x2, P3 ;  /* 0x00000012d40f9211 */ /* 0x080fe200018f14a1 */
[----:B------:R0:W-:Y:S01]  /*ce40*/  @!P2 ST.E.64 desc[UR44][R12.64], R102 ;  /* 0x000000660c00a985 */ /* 0x0001e2000c101b2c */
[----:B------:R-:W-:Y:S02]  /*ce50*/  ISETP.GE.AND P3, PT, R208, UR6, PT ;  /* 0x00000006d0007c0c */ /* 0x000fe4000bf66270 */
[----:B------:R-:W-:Y:S01]  /*ce60*/  @!P0 LEA.HI.X R21, R211, R18, R160, 0x2, P6 ;  /* 0x00000012d3158211 */ /* 0x000fe200030f14a0 */
[----:B------:R2:W-:Y:S01]  /*ce70*/  @!P1 ST.E.64 desc[UR44][R14.64], R106 ;  /* 0x0000006a0e009985 */ /* 0x0005e2000c101b2c */
[-C--:B-1----:R-:W-:Y:S02]  /*ce80*/  @!P5 LEA R4, P1, R210, R0.reuse, 0x2 ;  /* 0x00000000d204d211 */ /* 0x082fe400078210ff */
[----:B----4-:R-:W-:Y:S01]  /*ce90*/  @!P4 LEA R8, P2, R209, R0, 0x2 ;  /* 0x00000000d108c211 */ /* 0x010fe200078410ff */
[----:B------:R-:W-:Y:S01]  /*cea0*/  @!P0 ST.E.64 desc[UR44][R20.64], R110 ;  /* 0x0000006e14008985 */ /* 0x000fe2000c101b2c */
[----:B------:R-:W-:-:S02]  /*ceb0*/  ISETP.GE.AND P0, PT, R207, UR6, PT ;  /* 0x00000006cf007c0c */ /* 0x000fc4000bf06270 */
[----:B------:R-:W-:Y:S02]  /*cec0*/  @!P5 LEA.HI.X R5, R210, R18, R159, 0x2, P1 ;  /* 0x00000012d205d211 */ /* 0x000fe400008f149f */
[----:B------:R-:W-:Y:S02]  /*ced0*/  ISETP.GE.AND P1, PT, R206, UR6, PT ;  /* 0x00000006ce007c0c */ /* 0x000fe4000bf26270 */
[C---:B---3--:R-:W-:Y:S01]  /*cee0*/  @!P3 LEA R10, P6, R208.reuse, R0, 0x2 ;  /* 0x00000000d00ab211 */ /* 0x048fe200078c10ff */
[----:B------:R1:W-:Y:S01]  /*cef0*/  @!P5 ST.E.64 desc[UR44][R4.64], R114 ;  /* 0x000000720400d985 */ /* 0x0003e2000c101b2c */
[-C--:B------:R-:W-:Y:S02]  /*cf00*/  @!P4 LEA.HI.X R9, R209, R18.reuse, R158, 0x2, P2 ;  /* 0x00000012d109c211 */ /* 0x080fe400010f149e */
[----:B------:R-:W-:Y:S02]  /*cf10*/  @!P3 LEA.HI.X R11, R208, R18, R157, 0x2, P6 ;  /* 0x00000012d00bb211 */ /* 0x000fe400030f149d */
[----:B------:R-:W-:Y:S01]  /*cf20*/  ISETP.GE.AND P2, PT, R203, UR6, PT ;  /* 0x00000006cb007c0c */ /* 0x000fe2000bf46270 */
[----:B------:R3:W-:Y:S01]  /*cf30*/  @!P4 ST.E.64 desc[UR44][R8.64], R118 ;  /* 0x000000760800c985 */ /* 0x0007e2000c101b2c */
[----:B------:R-:W-:-:S02]  /*cf40*/  ISETP.GE.AND P4, PT, R205, UR6, PT ;  /* 0x00000006cd007c0c */ /* 0x000fc4000bf86270 */
[C---:B0-----:R-:W-:Y:S01]  /*cf50*/  @!P0 LEA R12, P5, R207.reuse, R0, 0x2 ;  /* 0x00000000cf0c8211 */ /* 0x041fe200078a10ff */
[----:B------:R0:W-:Y:S01]  /*cf60*/  @!P3 ST.E.64 desc[UR44][R10.64], R122 ;  /* 0x0000007a0a00b985 */ /* 0x0001e2000c101b2c */
[----:B------:R-:W-:Y:S02]  /*cf70*/  ISETP.GE.AND P3, PT, R204, UR6, PT ;  /* 0x00000006cc007c0c */ /* 0x000fe4000bf66270 */
[----:B------:R-:W-:Y:S02]  /*cf80*/  @!P0 LEA.HI.X R13, R207, R18, R156, 0x2, P5 ;  /* 0x00000012cf0d8211 */ /* 0x000fe400028f149c */
[----:B------:R-:W-:Y:S02]  /*cf90*/  ISETP.GE.AND P5, PT, R202, UR6, PT ;  /* 0x00000006ca007c0c */ /* 0x000fe4000bfa6270 */
[-C--:B--2---:R-:W-:Y:S01]  /*cfa0*/  @!P1 LEA R14, P6, R206, R0.reuse, 0x2 ;  /* 0x00000000ce0e9211 */ /* 0x084fe200078c10ff */
[----:B------:R2:W-:Y:S02]  /*cfb0*/  @!P0 ST.E.64 desc[UR44][R12.64], R126 ;  /* 0x0000007e0c008985 */ /* 0x0005e4000c101b2c */
[----:B-1----:R-:W-:-:S02]  /*cfc0*/  @!P4 LEA R4, P0, R205, R0, 0x2 ;  /* 0x00000000cd04c211 */ /* 0x002fc400078010ff */
[----:B------:R-:W-:Y:S02]  /*cfd0*/  @!P1 LEA.HI.X R15, R206, R18, R155, 0x2, P6 ;  /* 0x00000012ce0f9211 */ /* 0x000fe400030f149b */
[----:B---3--:R-:W-:Y:S02]  /*cfe0*/  @!P3 LEA R8, P6, R204, R0, 0x2 ;  /* 0x00000000cc08b211 */ /* 0x008fe400078c10ff */
[----:B------:R-:W-:Y:S01]  /*cff0*/  @!P4 LEA.HI.X R5, R205, R18, R154, 0x2, P0 ;  /* 0x00000012cd05c211 */ /* 0x000fe200000f149a */
[----:B------:R2:W-:Y:S01]  /*d000*/  @!P1 ST.E.64 desc[UR44][R14.64], R130 ;  /* 0x000000820e009985 */ /* 0x0005e2000c101b2c */
[-C--:B0-----:R-:W-:Y:S02]  /*d010*/  @!P2 LEA R10, P1, R203, R0.reuse, 0x2 ;  /* 0x00000000cb0aa211 */ /* 0x081fe400078210ff */
[----:B------:R-:W-:Y:S01]  /*d020*/  @!P5 LEA R20, P0, R202, R0, 0x2 ;  /* 0x00000000ca14d211 */ /* 0x000fe200078010ff */
        /* <DEDUP_REMOVED lines=9> */
[----:B--2---:R-:W-:-:S04]  /*d0c0*/  LEA R4, P0, R201, R0, 0x2 ;  /* 0x00000000c9047211 */ /* 0x004fc800078010ff */
[----:B------:R-:W-:-:S05]  /*d0d0*/  LEA.HI.X R5, R201, R18, R22, 0x2, P0 ;  /* 0x00000012c9057211 */ /* 0x000fca00000f1416 */
[----:B------:R0:W-:Y:S01]  /*d0e0*/  ST.E.64 desc[UR44][R4.64], R150 ;  /* 0x0000009604007985 */ /* 0x0001e2000c101b2c */
[----:B------:R-:W-:Y:S05]  /*d0f0*/  BRA `(.L_x_4242) ;  /* 0x0000000c00cc7947 */ /* 0x000fea0003800000 */
.L_x_4236:
[----:B------:R-:W0:Y:S01]  /*d100*/  LDC.64 R8, c[0x0][0xd00] ;  /* 0x00034000ff087b82 */ /* 0x000e220000000a00 */
[----:B------:R-:W-:Y:S01]  /*d110*/  ULDC.64 UR6, c[0x0][0xd08] ;  /* 0x0003420000067ab9 */ /* 0x000fe20000000a00 */
[----:B------:R-:W-:Y:S01]  /*d120*/  IMAD.MOV.U32 R3, RZ, RZ, RZ ;  /* 0x000000ffff037224 */ /* 0x000fe200078e00ff */
[----:B------:R-:W-:-:S04]  /*d130*/  ISETP.NE.U32.AND P1, PT, RZ, UR6, PT ;  /* 0x00000006ff007c0c */ /* 0x000fc8000bf25070 */
[----:B------:R-:W-:Y:S01]  /*d140*/  ISETP.NE.AND.EX P1, PT, RZ, UR7, PT, P1 ;  /* 0x00000007ff007c0c */ /* 0x000fe2000bf25310 */
[----:B------:R-:W1:Y:S01]  /*d150*/  LDC.64 R4, c[0x0][0xd00] ;  /* 0x00034000ff047b82 */ /* 0x000e620000000a00 */
[----:B0-----:R-:W-:-:S04]  /*d160*/  ISETP.NE.U32.AND P0, PT, R8, RZ, PT ;  /* 0x000000ff0800720c */ /* 0x001fc80003f05070 */
[----:B------:R-:W-:Y:S01]  /*d170*/  ISETP.NE.AND.EX P0, PT, R9, RZ, PT, P0 ;  /* 0x000000ff0900720c */ /* 0x000fe20003f05300 */
[----:B-1----:R-:W-:-:S06]  /*d180*/  IMAD.WIDE R8, R192, 0x4, R4 ;  /* 0x00000004c0087825 */ /* 0x002fcc00078e0204 */
[C---:B------:R-:W-:Y:S01]  /*d190*/  @P1 LEA R4, P2, R192.reuse, UR6, 0x2 ;  /* 0x00000006c0041c11 */ /* 0x040fe2000f8410ff */
[----:B------:R-:W-:Y:S02]  /*d1a0*/  ULDC UR6, c[0x0][0xb88] ;  /* 0x0002e20000067ab9 */ /* 0x000fe40000000800 */
[----:B------:R-:W-:Y:S01]  /*d1b0*/  IMAD.U32 R0, RZ, RZ, UR6 ;  /* 0x00000006ff007e24 */ /* 0x000fe2000f8e00ff */
[----:B------:R-:W-:Y:S02]  /*d1c0*/  @P1 LEA.HI.X R5, R192, UR7, R200, 0x2, P2 ;  /* 0x00000007c0051c11 */ /* 0x000fe400090f14c8 */
[----:B------:R0:W5:Y:S04]  /*d1d0*/  @P0 LDG.E R3, desc[UR44][R8.64] ;  /* 0x0000002c08030981 */ /* 0x000168000c1e1900 */
[----:B------:R0:W5:Y:S01]  /*d1e0*/  @P1 LDG.E R0, desc[UR44][R4.64] ;  /* 0x0000002c04001981 */ /* 0x000162000c1e1900 */
[----:B------:R-:W-:Y:S01]  /*d1f0*/  ISETP.NE.AND P2, PT, R22, RZ, PT ;  /* 0x000000ff1600720c */ /* 0x000fe20003f45270 */
[----:B------:R-:W1:-:S12]  /*d200*/  S2R R7, SR_TID.X ;  /* 0x0000000000077919 */ /* 0x000e580000002100 */
[----:B------:R-:W2:Y:S01]  /*d210*/  @!P2 LDC R22, c[0x0][0xbd4] ;  /* 0x0002f500ff16ab82 */ /* 0x000ea20000000800 */
[----:B-1----:R-:W-:Y:S01]  /*d220*/  VIADD R28, R7, 0xffffff80 ;  /* 0xffffff80071c7836 */ /* 0x002fe20000000000 */
[----:B--2---:R-:W-:-:S04]  /*d230*/  ISETP.GT.AND P2, PT, R22, 0x1, PT ;  /* 0x000000011600780c */ /* 0x004fc80003f44270 */
[----:B------:R-:W-:Y:S01]  /*d240*/  ISETP.GT.AND P3, PT, R28, 0x3f, PT ;  /* 0x0000003f1c00780c */ /* 0x000fe20003f64270 */
[----:B0-----:R-:W-:-:S12]  /*d250*/  @P1 BRA `(.L_x_4245) ;  /* 0x0000000000101947 */ /* 0x001fd80003800000 */
[----:B------:R-:W-:Y:S05]  /*d260*/  @!P0 BRA `(.L_x_4245) ;  /* 0x00000000000c8947 */ /* 0x000fea0003800000 */
[----:B------:R-:W2:Y:S04]  /*d270*/  LDG.E R5, desc[UR44][R8.64] ;  /* 0x0000002c08057981 */ /* 0x000ea8000c1e1900 */
[----:B-----5:R-:W2:Y:S02]  /*d280*/  LDG.E R0, desc[UR44][R8.64+0x4] ;  /* 0x0000042c08007981 */ /* 0x020ea4000c1e1900 */
[----:B--2---:R-:W-:-:S07]  /*d290*/  IMAD.IADD R0, R0, 0x1, -R5 ;  /* 0x0000000100007824 */ /* 0x004fce00078e0a05 */
.L_x_4245:
[----:B------:R-:W-:Y:S01]  /*d2a0*/  BSSY B1, `(.L_x_4246) ;  /* 0x0000038000017945 */ /* 0x000fe20003800000 */
[----:B------:R-:W-:Y:S02]  /*d2b0*/  SEL R25, R192, RZ, !P0 ;  /* 0x000000ffc0197207 */ /* 0x000fe40004000000 */
[----:B------:R-:W-:Y:S02]  /*d2c0*/  SEL R200, R200, RZ, !P0 ;  /* 0x000000ffc8c87207 */ /* 0x000fe40004000000 */
[----:B-----5:R-:W-:Y:S01]  /*d2d0*/  SHF.R.S32.HI R24, RZ, 0x1f, R3 ;  /* 0x0000001fff187819 */ /* 0x020fe20000011403 */
[----:B------:R-:W-:Y:S06]  /*d2e0*/  @P3 BRA `(.L_x_4247) ;  /* 0x0000000000cc3947 */ /* 0x000fec0003800000 */
[----:B------:R-:W0:Y:S01]  /*d2f0*/  S2R R4, SR_TID.X ;  /* 0x0000000000047919 */ /* 0x000e220000002100 */
[----:B------:R-:W1:Y:S01]  /*d300*/  LDC R27, c[0x0][0xce8] ;  /* 0x00033a00ff1b7b82 */ /* 0x000e620000000800 */
[----:B------:R-:W-:-:S04]  /*d310*/  IMAD.U32 R5, RZ, RZ, UR42 ;  /* 0x0000002aff057e24 */ /* 0x000fc8000f8e00ff */
[----:B0-----:R-:W-:Y:S02]  /*d320*/  IMAD R4, R5, 0x40, R4 ;  /* 0x0000004005047824 */ /* 0x001fe400078e0204 */
[----:B-1----:R-:W-:Y:S02]  /*d330*/  IMAD R5, R0, R27, RZ ;  /* 0x0000001b00057224 */ /* 0x002fe400078e02ff */
[----:B------:R-:W-:-:S05]  /*d340*/  VIADD R26, R4, 0xffffff80 ;  /* 0xffffff80041a7836 */ /* 0x000fca0000000000 */
[----:B------:R-:W-:-:S13]  /*d350*/  ISETP.GE.AND P0, PT, R26, R5, PT ;  /* 0x000000051a00720c */ /* 0x000fda0003f06270 */
[----:B------:R-:W-:Y:S05]  /*d360*/  @P0 BRA `(.L_x_4247) ;  /* 0x0000000000ac0947 */ /* 0x000fea0003800000 */
[----:B------:R-:W-:Y:S01]  /*d370*/  ISETP.NE.AND P1, PT, R27, 0x1, PT ;  /* 0x000000011b00780c */ /* 0x000fe20003f25270 */
[----:B------:R-:W0:Y:S01]  /*d380*/  LDC.64 R4, c[0x0][0xca8] ;  /* 0x00032a00ff047b82 */ /* 0x000e220000000a00 */
[----:B------:R-:W-:Y:S01]  /*d390*/  ISETP.GT.AND P0, PT, R22, 0x1, PT ;  /* 0x000000011600780c */ /* 0x000fe20003f04270 */
[----:B------:R-:W-:Y:S02]  /*d3a0*/  IMAD.MOV.U32 R22, RZ, RZ, 0xab8 ;  /* 0x00000ab8ff167424 */ /* 0x000fe400078e00ff */
[----:B------:R-:W-:Y:S01]  /*d3b0*/  IMAD.MOV.U32 R7, RZ, RZ, R26 ;  /* 0x000000ffff077224 */ /* 0x000fe200078e001a */
[----:B------:R-:W-:Y:S02]  /*d3c0*/  SEL R199, R199, RZ, P0 ;  /* 0x000000ffc7c77207 */ /* 0x000fe40000000000 */
[----:B------:R-:W-:-:S04]  /*d3d0*/  SEL R22, R22, 0xa78, P0 ;  /* 0x00000a7816167807 */ /* 0x000fc80000000000 */
[----:B------:R-:W1:Y:S08]  /*d3e0*/  LDC.64 R14, c[0x0][R22+0x220] ;  /* 0x00008800160e7b82 */ /* 0x000e700000000a00 */
[----:B------:R-:W2:Y:S08]  /*d3f0*/  @P1 LDC R21, c[0x0][0xcec] ;  /* 0x00033b00ff151b82 */ /* 0x000eb00000000800 */
[----:B------:R-:W3:Y:S08]  /*d400*/  LDC.64 R12, c[0x0][R22+0x218] ;  /* 0x00008600160c7b82 */ /* 0x000ef00000000a00 */
[----:B------:R-:W4:Y:S01]  /*d410*/  @P1 LDC R29, c[0x0][0xcf0] ;  /* 0x00033c00ff1d1b82 */ /* 0x000f220000000800 */
[----:B-1----:R-:W-:-:S04]  /*d420*/  IMAD R15, R15, R25, RZ ;  /* 0x000000190f0f7224 */ /* 0x002fc800078e02ff */
[----:B------:R-:W-:-:S03]  /*d430*/  IMAD R15, R14, R200, R15 ;  /* 0x000000c80e0f7224 */ /* 0x000fc600078e020f */
[----:B------:R-:W1:Y:S01]  /*d440*/  LDC.64 R10, c[0x0][R22+0x228] ;  /* 0x00008a00160a7b82 */ /* 0x000e620000000a00 */
[----:B--2---:R-:W-:-:S04]  /*d450*/  @P1 IMAD.HI.U32 R18, R26, R21, RZ ;  /* 0x000000151a121227 */ /* 0x004fc800078e00ff */
[----:B------:R-:W-:-:S03]  /*d460*/  IMAD.WIDE.U32 R20, R14, R25, RZ ;  /* 0x000000190e147225 */ /* 0x000fc600078e00ff */
[----:B------:R-:W2:Y:S01]  /*d470*/  LDC.64 R8, c[0x0][R22+0x210] ;  /* 0x0000840016087b82 */ /* 0x000ea20000000a00 */
[-C--:B---3--:R-:W-:Y:S02]  /*d480*/  IMAD R23, R13, R193.reuse, RZ ;  /* 0x000000c10d177224 */ /* 0x088fe400078e02ff */
[----:B------:R-:W-:-:S04]  /*d490*/  IMAD.WIDE.U32 R12, R12, R193, RZ ;  /* 0x000000c10c0c7225 */ /* 0x000fc800078e00ff */
[----:B------:R-:W-:Y:S01]  /*d4a0*/  IMAD.IADD R14, R21, 0x1, R15 ;  /* 0x00000001150e7824 */ /* 0x000fe200078e020f */
[----:B----4-:R-:W-:Y:S01]  /*d4b0*/  @P1 SHF.R.U32.HI R7, RZ, R29, R18 ;  /* 0x0000001dff071219 */ /* 0x010fe20000011612 */
[----:B0-----:R-:W0:Y:S01]  /*d4c0*/  @!P0 LDC R4, c[0x0][0xc50] ;  /* 0x00031400ff048b82 */ /* 0x001e220000000800 */
[----:B------:R-:W-:Y:S01]  /*d4d0*/  IMAD.IADD R23, R13, 0x1, R23 ;  /* 0x000000010d177824 */ /* 0x000fe200078e0217 */
[----:B------:R-:W-:Y:S02]  /*d4e0*/  IADD3 R12, P1, P3, R20, R12, R3 ;  /* 0x0000000c140c7210 */ /* 0x000fe40007b3e003 */
[----:B------:R-:W-:Y:S02]  /*d4f0*/  IMAD.MOV R13, RZ, RZ, -R7 ;  /* 0x000000ffff0d7224 */ /* 0x000fe400078e0a07 */
[----:B------:R-:W-:Y:S01]  /*d500*/  IADD3.X R14, R14, R23, R24, P1, P3 ;  /* 0x000000170e0e7210 */ /* 0x000fe20000fe6418 */
[-C--:B-1----:R-:W-:Y:S01]  /*d510*/  IMAD R15, R11, R199.reuse, RZ ;  /* 0x000000c70b0f7224 */ /* 0x082fe200078e02ff */
[----:B------:R-:W1:Y:S01]  /*d520*/  @!P0 LDC R5, c[0x0][0xc54] ;  /* 0x00031500ff058b82 */ /* 0x000e620000000800 */
[----:B------:R-:W-:-:S04]  /*d530*/  IMAD.WIDE.U32 R10, R10, R199, RZ ;  /* 0x000000c70a0a7225 */ /* 0x000fc800078e00ff */
[----:B------:R-:W-:Y:S01]  /*d540*/  IMAD.IADD R15, R11, 0x1, R15 ;  /* 0x000000010b0f7824 */ /* 0x000fe200078e020f */
[----:B------:R-:W-:Y:S01]  /*d550*/  IADD3 R10, P0, P1, R7, R12, R10 ;  /* 0x0000000c070a7210 */ /* 0x000fe2000791e00a */
[----:B------:R-:W-:Y:S01]  /*d560*/  IMAD R13, R27, R13, R26 ;  /* 0x0000000d1b0d7224 */ /* 0x000fe200078e021a */
[----:B------:R-:W-:-:S03]  /*d570*/  SHF.R.S32.HI R7, RZ, 0x1f, R7 ;  /* 0x0000001fff077819 */ /* 0x000fc60000011407 */
[----:B--2---:R-:W-:Y:S01]  /*d580*/  IMAD R9, R9, R13, RZ ;  /* 0x0000000d09097224 */ /* 0x004fe200078e02ff */
        /* <DEDUP_REMOVED lines=9> */
.L_x_4247:
[----:B------:R-:W-:Y:S05]  /*d620*/  BSYNC B1 ;  /* 0x0000000000017941 */ /* 0x000fea0003800000 */
.L_x_4246:
[----:B------:R-:W-:Y:S05]  /*d630*/  @P2 BRA `(.L_x_4242) ;  /* 0x00000008007c2947 */ /* 0x000fea0003800000 */
[----:B------:R-:W1:Y:S01]  /*d640*/  LDC R11, c[0x0][0xce8] ;  /* 0x00033a00ff0b7b82 */ /* 0x000e620000000800 */
[----:B------:R-:W-:Y:S01]  /*d650*/  ULDC.64 UR6, c[0x0][0xba0] ;  /* 0x0002e80000067ab9 */ /* 0x000fe20000000a00 */
[----:B0-----:R-:W-:Y:S01]  /*d660*/  SHF.R.S32.HI R7, RZ, 0x1f, R28 ;  /* 0x0000001fff077819 */ /* 0x001fe2000001141c */
[----:B------:R-:W-:Y:S01]  /*d670*/  IMAD R8, R24, UR6, RZ ;  /* 0x0000000618087c24 */ /* 0x000fe2000f8e02ff */
[----:B------:R-:W-:Y:S01]  /*d680*/  ULDC UR8, c[0x0][0xbc8] ;  /* 0x0002f20000087ab9 */ /* 0x000fe20000000800 */
[----:B------:R-:W-:Y:S01]  /*d690*/  IMAD.WIDE.U32 R4, R3, UR6, RZ ;  /* 0x0000000603047c25 */ /* 0x000fe2000f8e00ff */
[----:B------:R-:W-:Y:S01]  /*d6a0*/  ISETP.GE.AND P2, PT, R198, UR8, PT ;  /* 0x00000008c6007c0c */ /* 0x000fe2000bf46270 */
[----:B------:R-:W-:Y:S01]  /*d6b0*/  BSSY B1, `(.L_x_4248) ;  /* 0x0000073000017945 */ /* 0x000fe20003800000 */
[----:B------:R-:W-:Y:S01]  /*d6c0*/  ISETP.GE.AND P1, PT, R197, UR8, PT ;  /* 0x00000008c5007c0c */ /* 0x000fe2000bf26270 */
[----:B------:R-:W-:Y:S01]  /*d6d0*/  IMAD R3, R3, UR7, R8 ;  /* 0x0000000703037c24 */ /* 0x000fe2000f8e0208 */
[----:B------:R-:W-:Y:S01]  /*d6e0*/  LEA.HI R8, R7, R28, RZ, 0x3 ;  /* 0x0000001c07087211 */ /* 0x000fe200078f18ff */
[----:B------:R-:W-:Y:S01]  /*d6f0*/  ULDC.64 UR6, c[0x0][0xbe8] ;  /* 0x0002fa0000067ab9 */ /* 0x000fe20000000a00 */
[----:B------:R-:W-:Y:S01]  /*d700*/  IMAD.U32 R10, RZ, RZ, UR42 ;  /* 0x0000002aff0a7e24 */ /* 0x000fe2000f8e00ff */
[----:B------:R-:W-:Y:S01]  /*d710*/  SEL R13, RZ, 0xffffffff, P2 ;  /* 0xffffffffff0d7807 */ /* 0x000fe20001000000 */
[----:B------:R-:W-:Y:S01]  /*d720*/  IMAD.IADD R5, R5, 0x1, R3 ;  /* 0x0000000105057824 */ /* 0x000fe200078e0203 */
[----:B------:R-:W-:Y:S01]  /*d730*/  LOP3.LUT R3, R8, 0xfffffff8, RZ, 0xc0, !PT ;  /* 0xfffffff808037812 */ /* 0x000fe200078ec0ff */
[C---:B------:R-:W-:Y:S01]  /*d740*/  VIADD R32, R16.reuse, 0x180 ;  /* 0x0000018010207836 */ /* 0x040fe20000000000 */
[----:B------:R-:W-:Y:S01]  /*d750*/  SHF.R.S32.HI R24, RZ, 0x3, R8 ;  /* 0x00000003ff187819 */ /* 0x000fe20000011408 */
[----:B------:R-:W-:Y:S01]  /*d760*/  IMAD.WIDE.U32 R4, R193, UR6, R4 ;  /* 0x00000006c1047c25 */ /* 0x000fe2000f8e0004 */
[----:B------:R-:W-:-:S02]  /*d770*/  ISETP.GE.AND P3, PT, R16, UR8, PT ;  /* 0x0000000810007c0c */ /* 0x000fc4000bf66270 */
[----:B------:R-:W-:Y:S01]  /*d780*/  SHF.R.S32.HI R27, RZ, 0x1f, R194 ;  /* 0x0000001fff1b7819 */ /* 0x000fe200000114c2 */
[----:B------:R-:W-:Y:S01]  /*d790*/  IMAD.IADD R3, R28, 0x1, -R3 ;  /* 0x000000011c037824 */ /* 0x000fe200078e0a03 */
[----:B------:R-:W-:Y:S01]  /*d7a0*/  SEL R12, RZ, 0x1, P3 ;  /* 0x00000001ff0c7807 */ /* 0x000fe20001800000 */
[----:B------:R-:W-:Y:S01]  /*d7b0*/  IMAD R5, R193, UR7, R5 ;  /* 0x00000007c1057c24 */ /* 0x000fe2000f8e0205 */
[----:B-1----:R-:W-:Y:S01]  /*d7c0*/  ISETP.NE.AND P0, PT, R11, 0x1, PT ;  /* 0x000000010b00780c */ /* 0x002fe20003f05270 */
[----:B------:R-:W-:Y:S01]  /*d7d0*/  IMAD R3, R3, 0x20, R24 ;  /* 0x0000002003037824 */ /* 0x000fe200078e0218 */
[----:B------:R-:W-:Y:S01]  /*d7e0*/  ULDC.64 UR6, c[0x0][0xbf0] ;  /* 0x0002fc0000067ab9 */ /* 0x000fe20000000a00 */
[----:B------:R-:W-:Y:S01]  /*d7f0*/  IMAD.SHL.U32 R15, R13, 0x2, RZ ;  /* 0x000000020d0f7824 */ /* 0x000fe200078e00ff */
[----:B------:R-:W-:Y:S01]  /*d800*/  SEL R13, RZ, 0xffffffff, P1 ;  /* 0xffffffffff0d7807 */ /* 0x000fe20000800000 */
[----:B------:R-:W-:Y:S01]  /*d810*/  IMAD R10, R10, 0x40, R3 ;  /* 0x000000400a0a7824 */ /* 0x000fe200078e0203 */
[----:B------:R-:W-:Y:S01]  /*d820*/  SHF.R.S32.HI R26, RZ, 0x1f, R195 ;  /* 0x0000001fff1a7819 */ /* 0x000fe200000114c3 */
[----:B------:R-:W-:Y:S01]  /*d830*/  IMAD R3, R200, UR6, RZ ;  /* 0x00000006c8037c24 */ /* 0x000fe2000f8e02ff */
[----:B------:R-:W-:Y:S01]  /*d840*/  LOP3.LUT R12, R15, 0x2, R12, 0xe2, !PT ;  /* 0x000000020f0c7812 */ /* 0x000fe200078ee20c */
[----:B------:R-:W-:Y:S01]  /*d850*/  IMAD.WIDE.U32 R4, R25, UR6, R4 ;  /* 0x0000000619047c25 */ /* 0x000fe2000f8e0004 */
[----:B------:R-:W-:-:S02]  /*d860*/  SHF.R.S32.HI R31, RZ, 0x1f, R32 ;  /* 0x0000001fff1f7819 */ /* 0x000fc40000011420 */
[----:B------:R-:W-:Y:S01]  /*d870*/  SHF.R.S32.HI R28, RZ, 0x1f, R197 ;  /* 0x0000001fff1c7819 */ /* 0x000fe200000114c5 */
[----:B------:R-:W0:Y:S01]  /*d880*/  @P0 LDC R7, c[0x0][0xcec] ;  /* 0x00033b00ff070b82 */ /* 0x000e220000000800 */
[----:B------:R-:W-:Y:S01]  /*d890*/  IMAD R9, R25, UR7, R3 ;  /* 0x0000000719097c24 */ /* 0x000fe2000f8e0203 */
[----:B------:R-:W-:Y:S01]  /*d8a0*/  ULDC.64 UR6, c[0x0][0xbe0] ;  /* 0x0002f80000067ab9 */ /* 0x000fe20000000a00 */
[----:B------:R-:W-:Y:S01]  /*d8b0*/  IMAD.MOV.U32 R3, RZ, RZ, R10 ;  /* 0x000000ffff037224 */ /* 0x000fe200078e000a */
[----:B------:R-:W-:Y:S01]  /*d8c0*/  SHF.R.S32.HI R25, RZ, 0x1f, R196 ;  /* 0x0000001fff197819 */ /* 0x000fe200000114c4 */
[----:B------:R-:W-:Y:S01]  /*d8d0*/  IMAD.SHL.U32 R13, R13, 0x4, RZ ;  /* 0x000000040d0d7824 */ /* 0x000fe200078e00ff */
[----:B------:R-:W-:Y:S01]  /*d8e0*/  SHF.R.S32.HI R33, RZ, 0x1f, R198 ;  /* 0x0000001fff217819 */ /* 0x000fe200000114c6 */
[----:B------:R-:W-:Y:S01]  /*d8f0*/  IMAD.IADD R5, R5, 0x1, R9 ;  /* 0x0000000105057824 */ /* 0x000fe200078e0209 */
[----:B------:R-:W1:Y:S01]  /*d900*/  @P0 LDC R8, c[0x0][0xcf0] ;  /* 0x00033c00ff080b82 */ /* 0x000e620000000800 */
[----:B------:R-:W-:Y:S01]  /*d910*/  IMAD R23, R0, R11, RZ ;  /* 0x0000000b00177224 */ /* 0x000fe200078e02ff */
[----:B------:R-:W-:Y:S01]  /*d920*/  LOP3.LUT R12, R13, 0x4, R12, 0xe2, !PT ;  /* 0x000000040d0c7812 */ /* 0x000fe200078ee20c */
[----:B------:R-:W-:-:S05]  /*d930*/  VIADD R30, R16, 0x1c0 ;  /* 0x000001c0101e7836 */ /* 0x000fca0000000000 */
[----:B------:R-:W-:Y:S02]  /*d940*/  ISETP.GE.AND P1, PT, R30, UR8, PT ;  /* 0x000000081e007c0c */ /* 0x000fe4000bf26270 */
[----:B------:R-:W-:Y:S01]  /*d950*/  SHF.R.S32.HI R29, RZ, 0x1f, R30 ;  /* 0x0000001fff1d7819 */ /* 0x000fe2000001141e */
[----:B0-----:R-:W-:-:S05]  /*d960*/  @P0 IMAD.HI.U32 R7, R10, R7, RZ ;  /* 0x000000070a070227 */ /* 0x001fca00078e00ff */
[----:B-1----:R-:W-:Y:S02]  /*d970*/  @P0 SHF.R.U32.HI R3, RZ, R8, R7 ;  /* 0x00000008ff030219 */ /* 0x002fe40000011607 */
[----:B------:R-:W-:Y:S02]  /*d980*/  ISETP.GE.AND P0, PT, R196, UR8, PT ;  /* 0x00000008c4007c0c */ /* 0x000fe4000bf06270 */
[--C-:B------:R-:W-:Y:S01]  /*d990*/  SHF.R.S32.HI R7, RZ, 0x1f, R3.reuse ;  /* 0x0000001fff077819 */ /* 0x100fe20000011403 */
[----:B------:R-:W-:Y:S01]  /*d9a0*/  IMAD.MOV R9, RZ, RZ, -R3 ;  /* 0x000000ffff097224 */ /* 0x000fe200078e0a03 */
[----:B------:R-:W-:Y:S01]  /*d9b0*/  SEL R13, RZ, 0xffffffff, P0 ;  /* 0xffffffffff0d7807 */ /* 0x000fe20000000000 */
[----:B------:R-:W-:Y:S01]  /*d9c0*/  IMAD.WIDE.U32 R4, R3, UR6, R4 ;  /* 0x0000000603047c25 */ /* 0x000fe2000f8e0004 */
[----:B------:R-:W-:-:S03]  /*d9d0*/  ISETP.GE.AND P0, PT, R195, UR8, PT ;  /* 0x00000008c3007c0c */ /* 0x000fc6000bf06270 */
[----:B------:R-:W-:Y:S02]  /*d9e0*/  IMAD R8, R7, UR6, RZ ;  /* 0x0000000607087c24 */ /* 0x000fe4000f8e02ff */
[----:B------:R-:W-:Y:S02]  /*d9f0*/  IMAD R7, R11, R9, R10 ;  /* 0x000000090b077224 */ /* 0x000fe400078e020a */
[----:B------:R-:W-:Y:S01]  /*da00*/  IMAD R9, R3, UR7, R8 ;  /* 0x0000000703097c24 */ /* 0x000fe2000f8e0208 */
[----:B------:R-:W-:Y:S01]  /*da10*/  SEL R8, RZ, 0xffffffff, P0 ;  /* 0xffffffffff087807 */ /* 0x000fe20000000000 */
[----:B------:R-:W-:Y:S01]  /*da20*/  IMAD.SHL.U32 R13, R13, 0x8, RZ ;  /* 0x000000080d0d7824 */ /* 0x000fe200078e00ff */
[----:B------:R-:W-:Y:S01]  /*da30*/  ISETP.GE.AND P0, PT, R194, UR8, PT ;  /* 0x00000008c2007c0c */ /* 0x000fe2000bf06270 */
[----:B------:R-:W-:Y:S01]  /*da40*/  IMAD.IADD R5, R5, 0x1, R9 ;  /* 0x0000000105057824 */ /* 0x000fe200078e0209 */
[----:B------:R-:W-:Y:S01]  /*da50*/  SHF.R.S32.HI R3, RZ, 0x1f, R7 ;  /* 0x0000001fff037819 */ /* 0x000fe20000011407 */
[----:B------:R-:W-:Y:S01]  /*da60*/  ULDC.64 UR6, c[0x0][0xbd8] ;  /* 0x0002f60000067ab9 */ /* 0x000fe20000000a00 */
[----:B------:R-:W-:Y:S01]  /*da70*/  LOP3.LUT R12, R13, 0x8, R12, 0xe2, !PT ;  /* 0x000000080d0c7812 */ /* 0x000fe200078ee20c */
[----:B------:R-:W-:Y:S01]  /*da80*/  IMAD.SHL.U32 R13, R8, 0x10, RZ ;  /* 0x00000010080d7824 */ /* 0x000fe200078e00ff */
[----:B------:R-:W-:Y:S01]  /*da90*/  SEL R9, RZ, 0xffffffff, P0 ;  /* 0xffffffffff097807 */ /* 0x000fe20000000000 */
[----:B------:R-:W-:Y:S01]  /*daa0*/  IMAD R8, R3, UR6, RZ ;  /* 0x0000000603087c24 */ /* 0x000fe2000f8e02ff */
[----:B------:R-:W-:Y:S01]  /*dab0*/  ISETP.GE.AND P0, PT, R32, UR8, PT ;  /* 0x0000000820007c0c */ /* 0x000fe2000bf06270 */
[----:B------:R-:W-:Y:S01]  /*dac0*/  IMAD.WIDE.U32 R4, R7, UR6, R4 ;  /* 0x0000000607047c25 */ /* 0x000fe2000f8e0004 */
[----:B------:R-:W-:-:S03]  /*dad0*/  LOP3.LUT R12, R13, 0x10, R12, 0xe2, !PT ;  /* 0x000000100d0c7812 */ /* 0x000fc600078ee20c */
[----:B------:R-:W-:Y:S02]  /*dae0*/  IMAD.SHL.U32 R9, R9, 0x20, RZ ;  /* 0x0000002009097824 */ /* 0x000fe400078e00ff */
[----:B------:R-:W-:Y:S01]  /*daf0*/  IMAD R3, R7, UR7, R8 ;  /* 0x0000000707037c24 */ /* 0x000fe2000f8e0208 */
[----:B------:R-:W-:Y:S01]  /*db00*/  ULDC.64 UR6, c[0x0][0xb80] ;  /* 0x0002e00000067ab9 */ /* 0x000fe20000000a00 */
[----:B------:R-:W-:Y:S01]  /*db10*/  IMAD.U32 R13, RZ, RZ, UR42 ;  /* 0x0000002aff0d7e24 */ /* 0x000fe2000f8e00ff */
[----:B------:R-:W-:Y:S01]  /*db20*/  LOP3.LUT R12, R9, 0x20, R12, 0xe2, !PT ;  /* 0x00000020090c7812 */ /* 0x000fe200078ee20c */
[----:B------:R-:W-:Y:S01]  /*db30*/  IMAD.IADD R3, R5, 0x1, R3 ;  /* 0x0000000105037824 */ /* 0x000fe200078e0203 */
[----:B------:R-:W-:Y:S01]  /*db40*/  SEL R9, RZ, 0x40, P0 ;  /* 0x00000040ff097807 */ /* 0x000fe20000000000 */
[----:B------:R-:W-:Y:S01]  /*db50*/  IMAD R24, R13, 0x40, R24 ;  /* 0x000000400d187824 */ /* 0x000fe200078e0218 */
[----:B------:R-:W-:Y:S02]  /*db60*/  LEA R7, P0, R4, UR6, 0x1 ;  /* 0x0000000604077c11 */ /* 0x000fe4000f8008ff */
[----:B------:R-:W-:-:S02]  /*db70*/  LOP3.LUT R18, R12, R9, RZ, 0xfc, !PT ;  /* 0x000000090c127212 */ /* 0x000fc400078efcff */
[----:B------:R-:W-:Y:S01]  /*db80*/  LEA.HI.X R3, R4, UR7, R3, 0x1, P0 ;  /* 0x0000000704037c11 */ /* 0x000fe200080f0c03 */
[----:B------:R0:W1:Y:S01]  /*db90*/  SHFL.IDX PT, R8, R7, RZ, 0x181f ;  /* 0x00181fff07087589 */ /* 0x00006200000e0000 */
[----:B------:R-:W-:Y:S02]  /*dba0*/  ISETP.GE.AND P0, PT, R24, R23, PT ;  /* 0x000000171800720c */ /* 0x000fe40003f06270 */
[----:B------:R-:W-:Y:S01]  /*dbb0*/  SEL R5, RZ, 0x80, P1 ;  /* 0x00000080ff057807 */ /* 0x000fe20000800000 */
[----:B------:R0:W2:Y:S03]  /*dbc0*/  SHFL.IDX PT, R9, R3, RZ, 0x181f ;  /* 0x00181fff03097589 */ /* 0x0000a600000e0000 */
[----:B------:R-:W-:-:S07]  /*dbd0*/  LOP3.LUT R22, R18, R5, RZ, 0xfc, !PT ;  /* 0x0000000512167212 */ /* 0x000fce00078efcff */
[----:B0-----:R-:W-:Y:S05]  /*dbe0*/  @P0 BRA `(.L_x_4249) ;  /* 0x00000000007c0947 */ /* 0x001fea0003800000 */
[----:B------:R-:W-:Y:S02]  /*dbf0*/  ISETP.GE.AND P2, PT, R198, UR8, PT ;  /* 0x00000008c6007c0c */ /* 0x000fe4000bf46270 */
[----:B------:R-:W-:Y:S02]  /*dc00*/  ISETP.GE.AND P1, PT, R16, UR8, PT ;  /* 0x0000000810007c0c */ /* 0x000fe4000bf26270 */
[----:B------:R-:W-:Y:S02]  /*dc10*/  ISETP.GE.AND P5, PT, R197, UR8, PT ;  /* 0x00000008c5007c0c */ /* 0x000fe4000bfa6270 */
[----:B------:R-:W-:-:S07]  /*dc20*/  ISETP.GE.AND P3, PT, R196, UR8, PT ;  /* 0x00000008c4007c0c */ /* 0x000fce000bf66270 */
[-C--:B-1----:R-:W-:Y:S02]  /*dc30*/  @!P2 LEA R10, P0, R198, R8.reuse, 0x1 ;  /* 0x00000008c60aa211 */ /* 0x082fe400078008ff */
[----:B--2---:R-:W-:Y:S02]  /*dc40*/  @!P1 IMAD.WIDE R4, R16, 0x2, R8 ;  /* 0x0000000210049825 */ /* 0x004fe400078e0208 */
        /* <DEDUP_REMOVED lines=12> */
[----:B0-----:R-:W-:-:S02]  /*dd10*/  @!P1 LEA R10, P6, R194, R8, 0x1 ;  /* 0x00000008c20a9211 */ /* 0x001fc400078c08ff */
[CC--:B------:R-:W-:Y:S01]  /*dd20*/  @!P2 LEA R4, P5, R195.reuse, R8.reuse, 0x1 ;  /* 0x00000008c304a211 */ /* 0x0c0fe200078a08ff */
        /* <DEDUP_REMOVED lines=11> */
.L_x_4249:
[----:B------:R-:W-:Y:S05]  /*dde0*/  BSYNC B1 ;  /* 0x0000000000017941 */ /* 0x000fea0003800000 */
.L_x_4248:
[----:B------:R-:W-:Y:S01]  /*ddf0*/  VIADD R0, R24, 0x20 ;  /* 0x0000002018007836 */ /* 0x000fe20000000000 */
[----:B--23--:R0:W2:Y:S04]  /*de00*/  SHFL.IDX PT, R9, R3, 0x1, 0x181f ;  /* 0x00381f0003097f89 */ /* 0x00c0a800000e0000 */
[----:B------:R-:W-:Y:S01]  /*de10*/  ISETP.GE.AND P0, PT, R0, R23, PT ;  /* 0x000000170000720c */ /* 0x000fe20003f06270 */
[----:B-1----:R0:W1:-:S12]  /*de20*/  SHFL.IDX PT, R8, R7, 0x1, 0x181f ;  /* 0x00381f0007087f89 */ /* 0x00205800000e0000 */
[----:B0-----:R-:W-:Y:S05]  /*de30*/  @P0 BRA `(.L_x_4242) ;  /* 0x00000000007c0947 */ /* 0x001fea0003800000 */
[----:B------:R-:W-:Y:S02]  /*de40*/  ISETP.GE.AND P1, PT, R16, UR8, PT ;  /* 0x0000000810007c0c */ /* 0x000fe4000bf26270 */
[----:B------:R-:W-:Y:S02]  /*de50*/  ISETP.GE.AND P5, PT, R198, UR8, PT ;  /* 0x00000008c6007c0c */ /* 0x000fe4000bfa6270 */
[----:B------:R-:W-:Y:S02]  /*de60*/  ISETP.GE.AND P4, PT, R197, UR8, PT ;  /* 0x00000008c5007c0c */ /* 0x000fe4000bf86270 */
[----:B------:R-:W-:Y:S02]  /*de70*/  ISETP.GE.AND P3, PT, R196, UR8, PT ;  /* 0x00000008c4007c0c */ /* 0x000fe4000bf66270 */
[----:B------:R-:W-:-:S05]  /*de80*/  ISETP.GE.AND P2, PT, R195, UR8, PT ;  /* 0x00000008c3007c0c */ /* 0x000fca000bf46270 */
[----:B-12---:R-:W-:Y:S02]  /*de90*/  @!P1 IMAD.WIDE R4, R16, 0x2, R8 ;  /* 0x0000000210049825 */ /* 0x006fe400078e0208 */
        /* <DEDUP_REMOVED lines=9> */
[CC--:B------:R-:W-:Y:S02]  /*df30*/  @!P2 LEA R20, P6, R195.reuse, R8.reuse, 0x1 ;  /* 0x00000008c314a211 */ /* 0x0c0fe400078c08ff */
[-C--:B------:R-:W-:Y:S01]  /*df40*/  @!P3 LEA.HI.X R15, R196, R9.reuse, R25, 0x1, P5 ;  /* 0x00000009c40fb211 */ /* 0x080fe200028f0c19 */
[----:B------:R1:W-:Y:S01]  /*df50*/  @!P4 ST.E.128 desc[UR44][R12.64], RZ ;  /* 0x000000ff0c00c985 */ /* 0x0003e2000c101d2c */
[----:B------:R-:W-:Y:S02]  /*df60*/  LOP3.LUT P5, RZ, R22, 0x80, RZ, 0xc0, !PT ;  /* 0x0000008016ff7812 */ /* 0x000fe400078ac0ff */
[----:B------:R-:W-:Y:S01]  /*df70*/  @!P2 LEA.HI.X R21, R195, R9, R26, 0x1, P6 ;  /* 0x00000009c315a211 */ /* 0x000fe200030f0c1a */
[----:B------:R1:W-:Y:S01]  /*df80*/  @!P3 ST.E.128 desc[UR44][R14.64], RZ ;  /* 0x000000ff0e00b985 */ /* 0x0003e2000c101d2c */
[----:B0-----:R-:W-:-:S03]  /*df90*/  @!P1 LEA R4, P6, R194, R8, 0x1 ;  /* 0x00000008c2049211 */ /* 0x001fc600078c08ff */
        /* <DEDUP_REMOVED lines=9> */
.L_x_4242:
[----:B------:R-:W-:Y:S05]  /*e030*/  BSYNC B0 ;  /* 0x0000000000007941 */ /* 0x000fea0003800000 */
.L_x_4235:
[----:B------:R-:W-:Y:S02]  /*e040*/  ULDC UR6, c[0x0][0xd3c] ;  /* 0x00034f0000067ab9 */ /* 0x000fe40000000800 */
[----:B------:R-:W-:-:S06]  /*e050*/  UISETP.GE.AND UP0, UPT, UR5, UR6, UPT ;  /* 0x000000060500728c */ /* 0x000fcc000bf06270 */
[----:B------:R-:W-:-:S13]  /*e060*/  PLOP3.LUT P0, PT, PT, PT, UP0, 0x80, 0x0 ;  /* 0x000000000000781c */ /* 0x000fda0003f0f008 */
[----:B------:R-:W-:Y:S05]  /*e070*/  @!P0 BRA `(.L_x_4250) ;  /* 0xffffff3000b88947 */ /* 0x000fea000383ffff */
[----:B------:R-:W-:Y:S05]  /*e080*/  EXIT ;  /* 0x000000000000794d */ /* 0x000fea0003800000 */
.L_x_4199:
        /* <DEDUP_REMOVED lines=16> */
.L_x_4251:
        /* <DEDUP_REMOVED lines=43> */
.L_x_4255:
        /* <DEDUP_REMOVED lines=35> */
.L_x_4253:
        /* <DEDUP_REMOVED lines=18> */
.L_x_4256:
        /* <DEDUP_REMOVED lines=57> */
.L_x_4254:
[----:B------:R-:W-:Y:S01]  /*eb20*/  ULDC UR4, c[0x0][0xd3c] ;  /* 0x00034f0000047ab9 */ /* 0x000fe20000000800 */
[----:B------:R-:W-:Y:S02]  /*eb30*/  IMAD.MOV.U32 R25, RZ, RZ, RZ ;  /* 0x000000ffff197224 */ /* 0x000fe400078e00ff */
[----:B------:R-:W-:Y:S02]  /*eb40*/  IMAD.U32 R24, RZ, RZ, UR6 ;  /* 0x00000006ff187e24 */ /* 0x000fe4000f8e00ff */
[----:B------:R-:W-:Y:S02]  /*eb50*/  IMAD.MOV.U32 R26, RZ, RZ, RZ ;  /* 0x000000ffff1a7224 */ /* 0x000fe400078e00ff */
[----:B------:R-:W-:-:S07]  /*eb60*/  IMAD.U32 R27, RZ, RZ, UR4 ;  /* 0x00000004ff1b7e24 */ /* 0x000fce000f8e00ff */
.L_x_4257:
[----:B------:R-:W-:-:S13]  /*eb70*/  ISETP.NE.AND P0, PT, R7, RZ, PT ;  /* 0x000000ff0700720c */ /* 0x000fda0003f05270 */
[----:B------:R-:W0:Y:S01]  /*eb80*/  @!P0 S2R R3, SR_CgaCtaId ;  /* 0x0000000000038919 */ /* 0x000e220000008800 */
[----:B------:R-:W-:-:S04]  /*eb90*/  @!P0 MOV R2, 0x400 ;  /* 0x0000040000028802 */ /* 0x000fc80000000f00 */
[----:B0-----:R-:W-:-:S05]  /*eba0*/  @!P0 LEA R2, R3, R2, 0x18 ;  /* 0x0000000203028211 */ /* 0x001fca00078ec0ff */
[----:B------:R1:W-:Y:S01]  /*ebb0*/  @!P0 STS.128 [R2+0x388d0], R24 ;  /* 0x0388d01802008388 */ /* 0x0003e20000000c00 */
[----:B------:R-:W-:Y:S06]  /*ebc0*/  BAR.ARV 0x5, 0x180 ;  /* 0x0146000000007b1d */ /* 0x000fec0000002000 */
.L_x_4252:
        /* <DEDUP_REMOVED lines=9> */
[----:B------:R-:W-:Y:S01]  /*ec60*/  UMOV UR4, 0x400 ;  /* 0x0000040000047882 */ /* 0x000fe20000000000 */
[----:B------:R-:W-:Y:S01]  /*ec70*/  LOP3.LUT R4, R0, 0x7f, RZ, 0xc0, !PT ;  /* 0x0000007f00047812 */ /* 0x000fe200078ec0ff */
[----:B------:R-:W-:Y:S01]  /*ec80*/  BSSY B8, `(.L_x_4258) ;  /* 0x0000595000087945 */ /* 0x000fe20003800000 */
[----:B------:R-:W-:Y:S01]  /*ec90*/  IMAD.MOV.U32 R23, RZ, RZ, 0x1 ;  /* 0x00000001ff177424 */ /* 0x000fe200078e00ff */
[----:B------:R-:W-:Y:S01]  /*eca0*/  LOP3.LUT R3, R2, 0x1f8, RZ, 0xc0, !PT ;  /* 0x000001f802037812 */ /* 0x000fe200078ec0ff */
[----:B------:R-:W-:Y:S01]  /*ecb0*/  IMAD.MOV.U32 R18, RZ, RZ, RZ ;  /* 0x000000ffff127224 */ /* 0x000fe200078e00ff */
[----:B------:R-:W-:Y:S01]  /*ecc0*/  SHF.R.U32.HI R5, RZ, 0x3, R4 ;  /* 0x00000003ff057819 */ /* 0x000fe20000011604 */
[----:B------:R-:W-:Y:S01]  /*ecd0*/  ULOP3.LUT UR36, UR39, 0x2, URZ, 0xfc, !UPT ;  /* 0x0000000227247892 */ /* 0x000fe2000f8efc3f */
[----:B------:R-:W-:Y:S01]  /*ece0*/  LOP3.LUT R3, R3, 0x38, R0, 0x78, !PT ;  /* 0x0000003803037812 */ /* 0x000fe200078e7800 */
[----:B------:R-:W-:Y:S01]  /*ecf0*/  IMAD.SHL.U32 R0, R0, 0x10, RZ ;  /* 0x0000001000007824 */ /* 0x000fe200078e00ff */
[----:B------:R-:W-:Y:S01]  /*ed00*/  LOP3.LUT R4, R2, 0x38, RZ, 0xc0, !PT ;  /* 0x0000003802047812 */ /* 0x000fe200078ec0ff */
[----:B------:R-:W-:Y:S01]  /*ed10*/  ULDC UR37, c[0x0][0xc] ;  /* 0x0000030000257ab9 */ /* 0x000fe20000000800 */
[----:B------:R-:W-:-:S02]  /*ed20*/  LOP3.LUT R34, R3, 0x200, R2, 0xf8, !PT ;  /* 0x0000020003227812 */ /* 0x000fc400078ef802 */
[----:B------:R-:W-:Y:S02]  /*ed30*/  LOP3.LUT R2, R5, 0x70, R0, 0xf8, !PT ;  /* 0x0000007005027812 */ /* 0x000fe400078ef800 */
[C---:B------:R-:W-:Y:S02]  /*ed40*/  LOP3.LUT R0, R4.reuse, 0x40, RZ, 0xfc, !PT ;  /* 0x0000004004007812 */ /* 0x040fe400078efcff */
[C---:B------:R-:W-:Y:S02]  /*ed50*/  LOP3.LUT R3, R4.reuse, 0x80, RZ, 0xfc, !PT ;  /* 0x0000008004037812 */ /* 0x040fe400078efcff */
[C---:B------:R-:W-:Y:S01]  /*ed60*/  LOP3.LUT R2, R4.reuse, 0xc0, RZ, 0xfc, !PT ;  /* 0x000000c004027812 */ /* 0x040fe200078efcff */
[----:B0-----:R-:W-:Y:S01]  /*ed70*/  ULEA UR4, UR5, UR4, 0x18 ;  /* 0x0000000405047291 */ /* 0x001fe2000f8ec03f */
[C---:B------:R-:W-:Y:S02]  /*ed80*/  LOP3.LUT R0, R4.reuse, 0x100, RZ, 0xfc, !PT ;  /* 0x0000010004007812 */ /* 0x040fe400078efcff */
[----:B------:R-:W-:-:S02]  /*ed90*/  LOP3.LUT R3, R4, 0x140, RZ, 0xfc, !PT ;  /* 0x0000014004037812 */ /* 0x000fc400078efcff */
[C---:B------:R-:W-:Y:S01]  /*eda0*/  LOP3.LUT R2, R4.reuse, 0x180, RZ, 0xfc, !PT ;  /* 0x0000018004027812 */ /* 0x040fe200078efcff */
[----:B------:R-:W-:Y:S01]  /*edb0*/  IMAD.U32 R17, RZ, RZ, UR4 ;  /* 0x00000004ff117e24 */ /* 0x000fe2000f8e00ff */
[----:B------:R-:W-:-:S03]  /*edc0*/  LOP3.LUT R0, R4, 0x1c0, RZ, 0xfc, !PT ;  /* 0x000001c004007812 */ /* 0x000fc600078efcff */
[----:B--2---:R-:W-:-:S07]  /*edd0*/  IMAD R19, R34, 0x2, R17 ;  /* 0x0000000222137824 */ /* 0x004fce00078e0211 */
.L_x_4325:
[----:B------:R-:W0:Y:S02]  /*ede0*/  LDC.64 R2, c[0x0][0xd88] ;  /* 0x00036200ff027b82 */ /* 0x000e240000000a00 */
[----:B0-----:R-:W-:-:S05]  /*edf0*/  IMAD.WIDE R2, R27, 0x4, R2 ;  /* 0x000000041b027825 */ /* 0x001fca00078e0202 */
        /* <DEDUP_REMOVED lines=15> */
[----:B-1----:R1:W5:Y:S01]  /*eef0*/  @P0 LDG.E R32, desc[UR44][R2.64] ;  /* 0x0000002c02200981 */ /* 0x002362000c1e1900 */
        /* <DEDUP_REMOVED lines=30> */
.L_x_4259:
        /* <DEDUP_REMOVED lines=9> */
.L_x_4260:
[----:B------:R-:W-:Y:S02]  /*f170*/  ULDC.64 UR4, c[0x0][0xb00] ;  /* 0x0002c00000047ab9 */ /* 0x000fe40000000a00 */
[----:B------:R-:W-:-:S04]  /*f180*/  ISETP.NE.U32.AND P0, PT, RZ, UR4, PT ;  /* 0x00000004ff007c0c */ /* 0x000fc8000bf05070 */
[----:B------:R-:W-:-:S13]  /*f190*/  ISETP.NE.AND.EX P0, PT, RZ, UR5, PT, P0 ;  /* 0x00000005ff007c0c */ /* 0x000fda000bf05300 */
[----:B------:R-:W-:Y:S05]  /*f1a0*/  @!P0 BRA `(.L_x_4261) ;  /* 0x0000000000148947 */ /* 0x000fea0003800000 */
[----:B-1----:R-:W1:Y:S02]  /*f1b0*/  LDC.64 R2, c[0x0][0xb00] ;  /* 0x0002c000ff027b82 */ /* 0x002e640000000a00 */
[----:B-1----:R-:W-:-:S05]  /*f1c0*/  IMAD.WIDE R2, R28, 0x4, R2 ;  /* 0x000000041c027825 */ /* 0x002fca00078e0202 */
[----:B------:R-:W3:Y:S04]  /*f1d0*/  LDG.E R29, desc[UR44][R2.64] ;  /* 0x0000002c021d7981 */ /* 0x000ee8000c1e1900 */
[----:B0-2---:R-:W3:Y:S02]  /*f1e0*/  LDG.E R0, desc[UR44][R2.64+0x4] ;  /* 0x0000042c02007981 */ /* 0x005ee4000c1e1900 */
[----:B---3--:R-:W-:-:S07]  /*f1f0*/  IMAD.IADD R29, R0, 0x1, -R29 ;  /* 0x00000001001d7824 */ /* 0x008fce00078e0a1d */
.L_x_4261:
[----:B-----5:R-:W-:Y:S01]  /*f200*/  IMAD.IADD R29, R29, 0x1, -R32 ;  /* 0x000000011d1d7824 */ /* 0x020fe200078e0a20 */
[C---:B012---:R-:W-:Y:S01]  /*f210*/  LOP3.LUT R0, R26.reuse, 0xff000000, RZ, 0xc0, !PT ;  /* 0xff0000001a007812 */ /* 0x047fe200078ec0ff */
[----:B------:R-:W-:Y:S01]  /*f220*/  BSSY B0, `(.L_x_4262) ;  /* 0x0000028000007945 */ /* 0x000fe20003800000 */
[----:B------:R-:W-:Y:S01]  /*f230*/  LOP3.LUT R4, R26, 0xff0000, RZ, 0xc0, !PT ;  /* 0x00ff00001a047812 */ /* 0x000fe200078ec0ff */
[----:B------:R-:W-:Y:S01]  /*f240*/  IMAD.MOV.U32 R2, RZ, RZ, RZ ;  /* 0x000000ffff027224 */ /* 0x000fe200078e00ff */
[C---:B------:R-:W-:Y:S02]  /*f250*/  ISETP.GE.AND P0, PT, R29.reuse, 0x1, PT ;  /* 0x000000011d00780c */ /* 0x040fe40003f06270 */
[----:B------:R-:W-:Y:S01]  /*f260*/  SHF.R.U32.HI R3, RZ, 0x8, R0 ;  /* 0x00000008ff037819 */ /* 0x000fe20000011600 */
[----:B------:R-:W-:-:S03]  /*f270*/  VIADD R0, R29, 0x3f ;  /* 0x0000003f1d007836 */ /* 0x000fc60000000000 */
[----:B------:R-:W-:Y:S02]  /*f280*/  LEA.HI R4, R4, R3, RZ, 0x10 ;  /* 0x0000000304047211 */ /* 0x000fe400078f80ff */
[----:B------:R-:W-:-:S04]  /*f290*/  SHF.R.S32.HI R3, RZ, 0x1f, R0 ;  /* 0x0000001fff037819 */ /* 0x000fc80000011400 */
[----:B------:R-:W-:-:S04]  /*f2a0*/  LEA.HI R0, R3, R0, RZ, 0x6 ;  /* 0x0000000003007211 */ /* 0x000fc800078f30ff */
        /* <DEDUP_REMOVED lines=31> */
.L_x_4263:
[----:B------:R-:W-:Y:S05]  /*f4a0*/  BSYNC B0 ;  /* 0x0000000000007941 */ /* 0x000fea0003800000 */
.L_x_4262:
        /* <DEDUP_REMOVED lines=24> */
.L_x_4265:
        /* <DEDUP_REMOVED lines=20> */
.L_x_4268:
[----:B------:R-:W-:Y:S05]  /*f770*/  BSYNC B6 ;  /* 0x0000000000067941 */ /* 0x000fea0003800000 */
.L_x_4267:
        /* <DEDUP_REMOVED lines=20> */
.L_x_4271:
        /* <DEDUP_REMOVED lines=15> */
.L_x_4270:
[----:B------:R-:W-:Y:S05]  /*f9b0*/  BSYNC B6 ;  /* 0x0000000000067941 */ /* 0x000fea0003800000 */
.L_x_4269:
[----:B------:R-:W2:Y:S01]  /*f9c0*/  LDL R33, [R1+0x18] ;  /* 0x0000180001217983 */ /* 0x000ea20000100800 */
[----:B------:R-:W-:Y:S01]  /*f9d0*/  ULDC.64 UR4, c[0x0][0xaf0] ;  /* 0x0002bc0000047ab9 */ /* 0x000fe20000000a00 */
[----:B------:R-:W0:Y:S01]  /*f9e0*/  LDC R20, c[0x0][0x430] ;  /* 0x00010c00ff147b82 */ /* 0x000e220000000800 */
[----:B------:R-:W-:Y:S01]  /*f9f0*/  ISETP.NE.U32.AND P0, PT, RZ, UR4, PT ;  /* 0x00000004ff007c0c */ /* 0x000fe2000bf05070 */
[----:B------:R-:W1:Y:S03]  /*fa00*/  S2R R4, SR_TID.X ;  /* 0x0000000000047919 */ /* 0x000e660000002100 */
[----:B------:R-:W-:Y:S01]  /*fa10*/  ISETP.NE.AND.EX P0, PT, RZ, UR5, PT, P0 ;  /* 0x00000005ff007c0c */ /* 0x000fe2000bf05300 */
[----:B------:R-:W3:-:S12]  /*fa20*/  S2R R0, SR_TID.X ;  /* 0x0000000000007919 */ /* 0x000ed80000002100 */
[----:B------:R-:W-:Y:S01]  /*fa30*/  @P0 IADD3 R2, P1, R22, UR4, RZ ;  /* 0x0000000416020c10 */ /* 0x000fe2000ff3e0ff */
[----:B------:R-:W-:-:S03]  /*fa40*/  ULDC UR4, c[0x0][0x320] ;  /* 0x0000c80000047ab9 */ /* 0x000fc60000000800 */
[----:B------:R-:W-:Y:S01]  /*fa50*/  @P0 IADD3.X R3, R30, UR5, RZ, P1, !PT ;  /* 0x000000051e030c10 */ /* 0x000fe20008ffe4ff */
[----:B------:R-:W4:Y:S04]  /*fa60*/  S2R R21, SR_TID.X ;  /* 0x0000000000157919 */ /* 0x000f280000002100 */
[----:B------:R0:W5:Y:S01]  /*fa70*/  @P0 LDG.E R28, desc[UR44][R2.64] ;  /* 0x0000002c021c0981 */ /* 0x000162000c1e1900 */
[----:B------:R-:W-:Y:S01]  /*fa80*/  LOP3.LUT R16, R16, 0xfffffdff, RZ, 0xc0, !PT ;  /* 0xfffffdff10107812 */ /* 0x000fe200078ec0ff */
[----:B------:R-:W-:Y:S01]  /*fa90*/  UMOV UR5, 0xffffffff ;  /* 0xffffffff00057882 */ /* 0x000fe20000000000 */
[----:B-1----:R-:W-:Y:S02]  /*faa0*/  IMAD.SHL.U32 R4, R4, 0x8, RZ ;  /* 0x0000000804047824 */ /* 0x002fe400078e00ff */
[----:B---3--:R-:W-:-:S03]  /*fab0*/  IMAD.SHL.U32 R0, R0, 0x8, RZ ;  /* 0x0000000800007824 */ /* 0x008fc600078e00ff */
[----:B------:R-:W-:-:S04]  /*fac0*/  LOP3.LUT R4, R4, 0x38, RZ, 0xc0, !PT ;  /* 0x0000003804047812 */ /* 0x000fc800078ec0ff */
[C---:B------:R-:W-:Y:S02]  /*fad0*/  LOP3.LUT R5, R4.reuse, 0x40, RZ, 0xfc, !PT ;  /* 0x0000004004057812 */ /* 0x040fe400078efcff */
[----:B------:R-:W-:Y:S02]  /*fae0*/  LOP3.LUT R4, R4, 0x180, RZ, 0xfc, !PT ;  /* 0x0000018004047812 */ /* 0x000fe400078efcff */
[----:B------:R-:W-:Y:S02]  /*faf0*/  ISETP.GE.AND P0, PT, R5, UR4, PT ;  /* 0x0000000405007c0c */ /* 0x000fe4000bf06270 */
[----:B------:R-:W-:Y:S02]  /*fb00*/  LOP3.LUT R0, R0, 0x38, RZ, 0xc0, !PT ;  /* 0x0000003800007812 */ /* 0x000fe400078ec0ff */
[----:B------:R-:W-:Y:S02]  /*fb10*/  ISETP.GE.AND P1, PT, R4, UR4, PT ;  /* 0x0000000404007c0c */ /* 0x000fe4000bf26270 */
[----:B------:R-:W-:-:S02]  /*fb20*/  LOP3.LUT R4, R0, 0x1c0, RZ, 0xfc, !PT ;  /* 0x000001c000047812 */ /* 0x000fc400078efcff */
[----:B------:R-:W-:Y:S01]  /*fb30*/  LOP3.LUT R0, R0, 0x80, RZ, 0xfc, !PT ;  /* 0x0000008000007812 */ /* 0x000fe200078efcff */
[----:B----4-:R-:W-:Y:S01]  /*fb40*/  IMAD.SHL.U32 R21, R21, 0x8, RZ ;  /* 0x0000000815157824 */ /* 0x010fe200078e00ff */
[----:B------:R-:W-:Y:S02]  /*fb50*/  SEL R8, RZ, 0x40, P1 ;  /* 0x00000040ff087807 */ /* 0x000fe40000800000 */
[----:B------:R-:W-:Y:S02]  /*fb60*/  ISETP.GE.AND P5, PT, R0, UR4, PT ;  /* 0x0000000400007c0c */ /* 0x000fe4000bfa6270 */
[----:B------:R-:W-:Y:S01]  /*fb70*/  @P0 LOP3.LUT R16, R16, 0x200, RZ, 0xfc, !PT ;  /* 0x0000020010100812 */ /* 0x000fe200078efcff */
[----:B------:R-:W1:Y:S01]  /*fb80*/  S2R R0, SR_TID.X ;  /* 0x0000000000007919 */ /* 0x000e620000002100 */
[----:B------:R-:W-:Y:S02]  /*fb90*/  ISETP.GE.AND P0, PT, R4, UR4, PT ;  /* 0x0000000404007c0c */ /* 0x000fe4000bf06270 */
[----:B------:R-:W-:Y:S01]  /*fba0*/  LOP3.LUT R21, R21, 0x38, RZ, 0xc0, !PT ;  /* 0x0000003815157812 */ /* 0x000fe200078ec0ff */
[----:B------:R-:W3:Y:S01]  /*fbb0*/  S2R R4, SR_TID.X ;  /* 0x0000000000047919 */ /* 0x000ee20000002100 */
        /* <DEDUP_REMOVED lines=8> */
[----:B-1----:R-:W-:-:S03]  /*fc40*/  IMAD.SHL.U32 R0, R0, 0x8, RZ ;  /* 0x0000000800007824 */ /* 0x002fc600078e00ff */
[----:B------:R-:W-:Y:S01]  /*fc50*/  LOP3.LUT R16, R16, 0xffffffef, RZ, 0xc0, !PT ;  /* 0xffffffef10107812 */ /* 0x000fe200078ec0ff */
[----:B---3--:R-:W-:Y:S01]  /*fc60*/  IMAD.SHL.U32 R4, R4, 0x8, RZ ;  /* 0x0000000804047824 */ /* 0x008fe200078e00ff */
[----:B------:R-:W-:-:S04]  /*fc70*/  LOP3.LUT R0, R0, 0x38, RZ, 0xc0, !PT ;  /* 0x0000003800007812 */ /* 0x000fc800078ec0ff */
[----:B------:R-:W-:Y:S02]  /*fc80*/  LOP3.LUT R4, R4, 0x38, RZ, 0xc0, !PT ;  /* 0x0000003804047812 */ /* 0x000fe400078ec0ff */
[----:B------:R-:W-:Y:S02]  /*fc90*/  LOP3.LUT R0, R0, 0x100, RZ, 0xfc, !PT ;  /* 0x0000010000007812 */ /* 0x000fe400078efcff */
[----:B------:R-:W-:Y:S02]  /*fca0*/  LOP3.LUT R4, R4, 0xc0, RZ, 0xfc, !PT ;  /* 0x000000c004047812 */ /* 0x000fe400078efcff */
[----:B------:R-:W-:Y:S02]  /*fcb0*/  ISETP.GE.AND P3, PT, R0, UR4, PT ;  /* 0x0000000400007c0c */ /* 0x000fe4000bf66270 */
[----:B------:R-:W-:-:S13]  /*fcc0*/  ISETP.GE.AND P4, PT, R4, UR4, PT ;  /* 0x0000000404007c0c */ /* 0x000fda000bf86270 */
[----:B------:R-:W-:-:S04]  /*fcd0*/  @P4 LOP3.LUT R16, R16, 0x10, RZ, 0xfc, !PT ;  /* 0x0000001010104812 */ /* 0x000fc800078efcff */
[----:B------:R-:W-:-:S04]  /*fce0*/  LOP3.LUT R16, R16, 0xfffffffb, RZ, 0xc0, !PT ;  /* 0xfffffffb10107812 */ /* 0x000fc800078ec0ff */
[----:B------:R-:W-:-:S04]  /*fcf0*/  LOP3.LUT R16, R16, 0xfffffff7, RZ, 0xc0, !PT ;  /* 0xfffffff710107812 */ /* 0x000fc800078ec0ff */
[----:B------:R-:W-:-:S04]  /*fd00*/  @P3 LOP3.LUT R16, R16, 0x8, RZ, 0xfc, !PT ;  /* 0x0000000810103812 */ /* 0x000fc800078efcff */
[----:B------:R-:W-:Y:S02]  /*fd10*/  @P2 LOP3.LUT R16, R16, 0x4, RZ, 0xfc, !PT ;  /* 0x0000000410102812 */ /* 0x000fe400078efcff */
[----:B--2---:R-:W-:Y:S01]  /*fd20*/  LEA R0, R33, 0xffffffc0, 0x6 ;  /* 0xffffffc021007811 */ /* 0x004fe200078e30ff */
[----:B0-----:R-:W-:Y:S06]  /*fd30*/  BRA.DIV UR5, `(.L_x_4272) ;  /* 0x0000004e05987947 */ /* 0x001fec000b800000 */
.L_x_4343:
[----:B------:R-:W0:Y:S01]  /*fd40*/  S2R R2, SR_TID.X ;  /* 0x0000000000027919 */ /* 0x000e220000002100 */
[----:B------:R-:W-:Y:S01]  /*fd50*/  ISETP.NE.AND P1, PT, R20, 0x1, PT ;  /* 0x000000011400780c */ /* 0x000fe20003f25270 */
[----:B------:R-:W-:Y:S01]  /*fd60*/  IMAD.MOV.U32 R37, RZ, RZ, RZ ;  /* 0x000000ffff257224 */ /* 0x000fe200078e00ff */
[----:B-----5:R-:W-:Y:S01]  /*fd70*/  SHF.R.S32.HI R33, RZ, 0x1f, R28 ;  /* 0x0000001fff217819 */ /* 0x020fe2000001141c */
[----:B------:R-:W1:Y:S01]  /*fd80*/  S2R R10, SR_TID.X ;  /* 0x00000000000a7919 */ /* 0x000e620000002100 */
[C---:B------:R-:W-:Y:S02]  /*fd90*/  LOP3.LUT P6, RZ, R16.reuse, 0x400, RZ, 0xc0, !PT ;  /* 0x0000040010ff7812 */ /* 0x040fe400078cc0ff */
[----:B------:R-:W-:-:S07]  /*fda0*/  LOP3.LUT R16, R16, 0xffffdfff, RZ, 0xc0, !PT ;  /* 0xffffdfff10107812 */ /* 0x000fce00078ec0ff */
[----:B------:R-:W2:Y:S01]  /*fdb0*/  @P1 LDC R3, c[0x0][0x434] ;  /* 0x00010d00ff031b82 */ /* 0x000ea20000000800 */
[----:B------:R-:W-:Y:S02]  /*fdc0*/  @P1 LOP3.LUT R16, R16, 0x2000, RZ, 0xfc, !PT ;  /* 0x0000200010101812 */ /* 0x000fe400078efcff */
[----:B0-----:R-:W-:Y:S01]  /*fdd0*/  LOP3.LUT R2, R2, 0x7f, RZ, 0xc0, !PT ;  /* 0x0000007f02027812 */ /* 0x001fe200078ec0ff */
[----:B-1----:R-:W-:-:S03]  /*fde0*/  IMAD.SHL.U32 R10, R10, 0x10, RZ ;  /* 0x000000100a0a7824 */ /* 0x002fc600078e00ff */
[----:B------:R-:W-:-:S04]  /*fdf0*/  SHF.R.U32.HI R2, RZ, 0x3, R2 ;  /* 0x00000003ff027819 */ /* 0x000fc80000011602 */
[----:B------:R-:W-:Y:S02]  /*fe00*/  LOP3.LUT R10, R2, 0x70, R10, 0xf8, !PT ;  /* 0x00000070020a7812 */ /* 0x000fe400078ef80a */
[----:B------:R-:W0:Y:S03]  /*fe10*/  @P1 LDC R2, c[0x0][0x438] ;  /* 0x00010e00ff021b82 */ /* 0x000e260000000800 */
[----:B------:R-:W-:-:S05]  /*fe20*/  IMAD.IADD R6, R10, 0x1, R0 ;  /* 0x000000010a067824 */ /* 0x000fca00078e0200 */
[C---:B------:R-:W-:Y:S01]  /*fe30*/  ISETP.GE.AND P0, PT, R6.reuse, R29, PT ;  /* 0x0000001d0600720c */ /* 0x040fe20003f06270 */
[----:B------:R-:W-:-:S03]  /*fe40*/  IMAD.IADD R6, R6, 0x1, R32 ;  /* 0x0000000106067824 */ /* 0x000fc600078e0220 */
[----:B------:R-:W-:Y:S01]  /*fe50*/  ISETP.GT.U32.OR P0, PT, R10, 0x3f, P0 ;  /* 0x0000003f0a00780c */ /* 0x000fe20000704470 */
[----:B--2---:R-:W-:-:S04]  /*fe60*/  @P1 IMAD.HI.U32 R3, R6, R3, RZ ;  /* 0x0000000306031227 */ /* 0x004fc800078e00ff */
[----:B------:R-:W-:Y:S01]  /*fe70*/  IMAD.MOV.U32 R7, RZ, RZ, R6 ;  /* 0x000000ffff077224 */ /* 0x000fe200078e0006 */
[----:B0-----:R-:W-:-:S07]  /*fe80*/  @P1 SHF.R.U32.HI R7, RZ, R2, R3 ;  /* 0x00000002ff071219 */ /* 0x001fce0000011603 */
        /* <DEDUP_REMOVED lines=28> */
[----:B------:R-:W-:Y:S02]  /*10050*/  ISETP.NE.AND P0, PT, R3, 0x3, PT ;  /* 0x000000030300780c */ /* 0x000fe40003f05270 */
[----:B------:R-:W-:Y:S01]  /*10060*/  LOP3.LUT R30, R8, R30, RZ, 0xfc, !PT ;  /* 0x0000001e081e7212 */ /* 0x000fe200078efcff */
[----:B------:R-:W-:Y:S01]  /*10070*/  IMAD R2, R20, R2, R6 ;  /* 0x0000000214027224 */ /* 0x000fe200078e0206 */
[----:B------:R0:W-:Y:S04]  /*10080*/  STL [R1+0x28], R8 ;  /* 0x0000280801007387 */ /* 0x0001e80000100800 */
[----:B------:R0:W-:Y:S05]  /*10090*/  STL [R1], R2 ;  /* 0x0000000201007387 */ /* 0x0001ea0000100800 */
[----:B------:R-:W-:-:S04]  /*100a0*/  @P0 LOP3.LUT R16, R16, 0x1000, RZ, 0xfc, !PT ;  /* 0x0000100010100812 */ /* 0x000fc800078efcff */
[----:B------:R-:W-:-:S04]  /*100b0*/  LOP3.LUT R16, R16, 0xfffffffe, RZ, 0xc0, !PT ;  /* 0xfffffffe10107812 */ /* 0x000fc800078ec0ff */
[----:B------:R-:W-:Y:S01]  /*100c0*/  @P1 LOP3.LUT R16, R16, 0x1, RZ, 0xfc, !PT ;  /* 0x0000000110101812 */ /* 0x000fe200078efcff */
[----:B0-----:R-:W-:Y:S06]  /*100d0*/  @!P0 BRA `(.L_x_4273) ;  /* 0x0000000000048947 */ /* 0x001fec0003800000 */
[----:B------:R-:W-:Y:S01]  /*100e0*/  BPT.TRAP 0x1 ;  /* 0x000000040000795c */ /* 0x000fe20000300000 */
.L_x_4273:
        /* <DEDUP_REMOVED lines=9> */
.L_x_4344:
[----:B------:R-:W-:Y:S05]  /*10180*/  BSYNC B0 ;  /* 0x0000000000007941 */ /* 0x000fea0003800000 */
.L_x_4274:
[----:B------:R-:W0:Y:S01]  /*10190*/  LDL R2, [R1] ;  /* 0x0000000001027983 */ /* 0x000e220000100800 */
[----:B------:R-:W-:Y:S01]  /*101a0*/  ULDC.64 UR4, c[0x0][0x300] ;  /* 0x0000c00000047ab9 */ /* 0x000fe20000000a00 */
[----:B-----5:R-:W-:Y:S01]  /*101b0*/  SHF.R.S32.HI R4, RZ, 0x1f, R37 ;  /* 0x0000001fff047819 */ /* 0x020fe20000011425 */
[----:B------:R-:W-:Y:S01]  /*101c0*/  ULDC.64 UR6, c[0x0][0x2e8] ;  /* 0x0000ba0000067ab9 */ /* 0x000fe20000000a00 */
[----:B------:R-:W1:Y:S01]  /*101d0*/  S2R R7, SR_TID.X ;  /* 0x0000000000077919 */ /* 0x000e620000002100 */
[----:B------:R-:W-:Y:S01]  /*101e0*/  LOP3.LUT R16, R16, 0xfffffffd, RZ, 0xc0, !PT ;  /* 0xfffffffd10107812 */ /* 0x000fe200078ec0ff */
[----:B-1----:R-:W-:-:S05]  /*101f0*/  IMAD.SHL.U32 R7, R7, 0x8, RZ ;  /* 0x0000000807077824 */ /* 0x002fca00078e00ff */
[----:B------:R-:W-:Y:S02]  /*10200*/  LOP3.LUT R7, R7, 0x38, RZ, 0xc0, !PT ;  /* 0x0000003807077812 */ /* 0x000fe400078ec0ff */
[----:B0-----:R-:W-:-:S05]  /*10210*/  SHF.R.S32.HI R0, RZ, 0x1f, R2 ;  /* 0x0000001fff007819 */ /* 0x001fca0000011402 */
[----:B------:R0:W-:Y:S04]  /*10220*/  STL [R1+0x1c], R0 ;  /* 0x00001c0001007387 */ /* 0x0001e80000100800 */
[----:B------:R1:W-:Y:S01]  /*10230*/  STL [R1+0x20], R4 ;  /* 0x0000200401007387 */ /* 0x0003e20000100800 */
[----:B0-----:R-:W-:-:S04]  /*10240*/  IMAD R0, R0, UR4, RZ ;  /* 0x0000000400007c24 */ /* 0x001fc8000f8e02ff */
[C---:B------:R-:W-:Y:S02]  /*10250*/  IMAD R0, R2.reuse, UR5, R0 ;  /* 0x0000000502007c24 */ /* 0x040fe4000f8e0200 */
[----:B------:R-:W-:Y:S01]  /*10260*/  IMAD.WIDE.U32 R2, R2, UR4, RZ ;  /* 0x0000000402027c25 */ /* 0x000fe2000f8e00ff */
[----:B------:R-:W-:-:S03]  /*10270*/  ULDC.64 UR4, c[0x0][0x310] ;  /* 0x0000c40000047ab9 */ /* 0x000fc60000000a00 */
[----:B------:R-:W-:Y:S02]  /*10280*/  IMAD.IADD R3, R3, 0x1, R0 ;  /* 0x0000000103037824 */ /* 0x000fe400078e0200 */
[----:B------:R-:W-:Y:S02]  /*10290*/  IMAD R0, R4, UR4, RZ ;  /* 0x0000000404007c24 */ /* 0x000fe4000f8e02ff */
[----:B------:R-:W-:-:S04]  /*102a0*/  IMAD.WIDE.U32 R2, R37, UR4, R2 ;  /* 0x0000000425027c25 */ /* 0x000fc8000f8e0002 */
[----:B------:R-:W-:Y:S01]  /*102b0*/  IMAD R0, R37, UR5, R0 ;  /* 0x0000000525007c24 */ /* 0x000fe2000f8e0200 */
[----:B------:R-:W-:Y:S01]  /*102c0*/  ULDC.64 UR4, c[0x0][0x308] ;  /* 0x0000c20000047ab9 */ /* 0x000fe20000000a00 */
[----:B-1----:R-:W-:Y:S02]  /*102d0*/  IMAD R4, R18, 0x1000, R34 ;  /* 0x0000100012047824 */ /* 0x002fe400078e0222 */
[----:B------:R-:W-:Y:S02]  /*102e0*/  IMAD.IADD R3, R3, 0x1, R0 ;  /* 0x0000000103037824 */ /* 0x000fe400078e0200 */
        /* <DEDUP_REMOVED lines=42> */
.L_x_4354:
        /* <DEDUP_REMOVED lines=10> */
.L_x_4277:
        /* <DEDUP_REMOVED lines=11> */
.L_x_4278:
[----:B------:R1:W5:Y:S01]  /*106e0*/  LDL.LU R0, [R1+0xc] ;  /* 0x00000c0001007983 */ /* 0x0003620000300800 */
[----:B------:R-:W-:Y:S01]  /*106f0*/  LOP3.LUT P0, RZ, R16, 0x40, RZ, 0xc0, !PT ;  /* 0x0000004010ff7812 */ /* 0x000fe2000780c0ff */
[----:B------:R1:W-:-:S12]  /*10700*/  SYNCS.ARRIVE.TRANS64.A1T0 RZ, [R22+URZ+0x38830], RZ ;  /* 0x038830ff16ff79a7 */ /* 0x0003d8000810003f */
[----:B------:R-:W-:Y:S05]  /*10710*/  WARPSYNC.ALL ;  /* 0x0000000000007948 */ /* 0x000fea0003800000 */
[----:B0-----:R-:W-:Y:S01]  /*10720*/  SEL R2, R35, RZ, !P0 ;  /* 0x000000ff23027207 */ /* 0x001fe20004000000 */
[----:B------:R-:W-:Y:S04]  /*10730*/  BSSY B6, `(.L_x_4279) ;  /* 0x000001a000067945 */ /* 0x000fe80003800000 */
[----:B------:R0:W-:Y:S01]  /*10740*/  STL [R1+0x4], R2 ;  /* 0x0000040201007387 */ /* 0x0001e20000100800 */
[----:B------:R-:W-:Y:S01]  /*10750*/  BAR.SYNC.DEFER_BLOCKING 0x8, 0x100 ;  /* 0x0204000000007b1d */ /* 0x000fe20000010000 */
[----:B-----5:R-:W-:Y:S01]  /*10760*/  SEL R35, R0, RZ, !P0 ;  /* 0x000000ff00237207 */ /* 0x020fe20004000000 */
[----:B------:R-:W-:-:S04]  /*10770*/  VIADD R0, R17, 0x20400 ;  /* 0x0002040011007836 */ /* 0x000fc80000000000 */
[----:B------:R0:W-:Y:S01]  /*10780*/  STL [R1+0x14], R35 ;  /* 0x0000142301007387 */ /* 0x0001e20000100800 */
[----:B------:R-:W-:Y:S02]  /*10790*/  LOP3.LUT P0, RZ, R0, 0x3ff, RZ, 0xc0, !PT ;  /* 0x000003ff00ff7812 */ /* 0x000fe4000780c0ff */
[----:B------:R-:W-:-:S05]  /*107a0*/  SHF.R.S32.HI R0, RZ, 0x1f, R36 ;  /* 0x0000001fff007819 */ /* 0x000fca0000011424 */
[----:B------:R0:W-:Y:S06]  /*107b0*/  STL [R1+0xc], R0 ;  /* 0x00000c0001007387 */ /* 0x0001ec0000100800 */
[----:B------:R-:W-:Y:S05]  /*107c0*/  @!P0 BRA `(.L_x_4280) ;  /* 0x0000000000408947 */ /* 0x000fea0003800000 */
[----:B0-----:R-:W-:Y:S01]  /*107d0*/  MOV R2, 0x0 ;  /* 0x0000000000027802 */ /* 0x001fe20000000f00 */
        /* <DEDUP_REMOVED lines=15> */
.L_x_4280:
[----:B------:R-:W-:Y:S05]  /*108d0*/  BSYNC B6 ;  /* 0x0000000000067941 */ /* 0x000fea0003800000 */
.L_x_4279:
[----:B------:R-:W2:Y:S01]  /*108e0*/  LDL R4, [R1+0xc] ;  /* 0x00000c0001047983 */ /* 0x000ea20000100800 */
[----:B------:R-:W3:Y:S01]  /*108f0*/  LDC R10, c[0x0][0x448] ;  /* 0x00011200ff0a7b82 */ /* 0x000ee20000000800 */
[----:B------:R-:W-:Y:S01]  /*10900*/  IMAD.MOV.U32 R21, RZ, RZ, R35 ;  /* 0x000000ffff157224 */ /* 0x000fe200078e0023 */
[----:B------:R-:W-:Y:S01]  /*10910*/  ULDC.64 UR4, c[0x0][0x298] ;  /* 0x0000a60000047ab9 */ /* 0x000fe20000000a00 */
[----:B------:R-:W4:Y:S04]  /*10920*/  LDL R20, [R1+0x4] ;  /* 0x0000040001147983 */ /* 0x000f280000100800 */
[----:B------:R1:W5:Y:S01]  /*10930*/  LDL R9, [R1+0x10] ;  /* 0x0000100001097983 */ /* 0x0003620000100800 */
[----:B0-----:R-:W0:Y:S01]  /*10940*/  S2R R2, SR_TID.X ;  /* 0x0000000000027919 */ /* 0x001e220000002100 */
[----:B------:R-:W1:Y:S01]  /*10950*/  S2R R35, SR_TID.X ;  /* 0x0000000000237919 */ /* 0x000e620000002100 */
[----:B---3--:R-:W-:-:S13]  /*10960*/  ISETP.NE.AND P0, PT, R10, 0x1, PT ;  /* 0x000000010a00780c */ /* 0x008fda0003f05270 */
[----:B------:R-:W3:Y:S01]  /*10970*/  @P0 LDC R3, c[0x0][0x44c] ;  /* 0x00011300ff030b82 */ /* 0x000ee20000000800 */
[----:B0-----:R-:W-:-:S04]  /*10980*/  LOP3.LUT R2, R2, 0x7f, RZ, 0xc0, !PT ;  /* 0x0000007f02027812 */ /* 0x001fc800078ec0ff */
[----:B------:R-:W-:Y:S01]  /*10990*/  SHF.R.U32.HI R2, RZ, 0x3, R2 ;  /* 0x00000003ff027819 */ /* 0x000fe20000011602 */
[----:B-1----:R-:W-:-:S05]  /*109a0*/  IMAD.SHL.U32 R35, R35, 0x10, RZ ;  /* 0x0000001023237824 */ /* 0x002fca00078e00ff */
[----:B------:R-:W-:Y:S02]  /*109b0*/  LOP3.LUT R35, R2, 0x70, R35, 0xf8, !PT ;  /* 0x0000007002237812 */ /* 0x000fe400078ef823 */
[----:B------:R-:W0:Y:S03]  /*109c0*/  @P0 LDC R2, c[0x0][0x450] ;  /* 0x00011400ff020b82 */ /* 0x000e260000000800 */
[----:B------:R-:W-:-:S04]  /*109d0*/  IMAD R35, R25, 0x40, R35 ;  /* 0x0000004019237824 */ /* 0x000fc800078e0223 */
[----:B---3--:R-:W-:-:S04]  /*109e0*/  @P0 IMAD.HI.U32 R3, R35, R3, RZ ;  /* 0x0000000323030227 */ /* 0x008fc800078e00ff */
[----:B------:R-:W-:Y:S01]  /*109f0*/  IMAD.MOV.U32 R0, RZ, RZ, R35 ;  /* 0x000000ffff007224 */ /* 0x000fe200078e0023 */
[----:B0-----:R-:W-:Y:S01]  /*10a00*/  @P0 SHF.R.U32.HI R0, RZ, R2, R3 ;  /* 0x00000002ff000219 */ /* 0x001fe20000011603 */
[----:B------:R-:W-:Y:S01]  /*10a10*/  IMAD.WIDE.U32 R2, R36, UR4, RZ ;  /* 0x0000000424027c25 */ /* 0x000fe2000f8e00ff */
[----:B------:R-:W0:Y:S01]  /*10a20*/  S2R R7, SR_TID.X ;  /* 0x0000000000077919 */ /* 0x000e220000002100 */
[----:B------:R-:W-:-:S04]  /*10a30*/  LOP3.LUT R16, R16, 0xfffff7ff, RZ, 0xc0, !PT ;  /* 0xfffff7ff10107812 */ /* 0x000fc800078ec0ff */
[----:B------:R-:W-:Y:S01]  /*10a40*/  @P0 LOP3.LUT R16, R16, 0x800, RZ, 0xfc, !PT ;  /* 0x0000080010100812 */ /* 0x000fe200078efcff */
[----:B0-----:R-:W-:-:S05]  /*10a50*/  IMAD.SHL.U32 R7, R7, 0x8, RZ ;  /* 0x0000000807077824 */ /* 0x001fca00078e00ff */
[----:B------:R-:W-:Y:S01]  /*10a60*/  LOP3.LUT R7, R7, 0x38, RZ, 0xc0, !PT ;  /* 0x0000003807077812 */ /* 0x000fe200078ec0ff */
[----:B--2---:R-:W-:-:S04]  /*10a70*/  IMAD R4, R4, UR4, RZ ;  /* 0x0000000404047c24 */ /* 0x004fc8000f8e02ff */
[----:B------:R-:W-:Y:S01]  /*10a80*/  IMAD R4, R36, UR5, R4 ;  /* 0x0000000524047c24 */ /* 0x000fe2000f8e0204 */
[----:B------:R-:W-:-:S03]  /*10a90*/  ULDC.64 UR4, c[0x0][0x2d8] ;  /* 0x0000b60000047ab9 */ /* 0x000fc60000000a00 */
[----:B------:R-:W-:Y:S02]  /*10aa0*/  IMAD.IADD R3, R3, 0x1, R4 ;  /* 0x0000000103037824 */ /* 0x000fe400078e0204 */
[----:B------:R-:W-:-:S04]  /*10ab0*/  IMAD.WIDE.U32 R2, R26, UR4, R2 ;  /* 0x000000041a027c25 */ /* 0x000fc8000f8e0002 */
[----:B------:R-:W-:Y:S01]  /*10ac0*/  IMAD R3, R26, UR5, R3 ;  /* 0x000000051a037c24 */ /* 0x000fe2000f8e0203 */
[----:B------:R-:W-:Y:S02]  /*10ad0*/  ULDC.64 UR4, c[0x0][0x2e0] ;  /* 0x0000b80000047ab9 */ /* 0x000fe40000000a00 */
[----:B------:R-:W-:Y:S02]  /*10ae0*/  IMAD R4, R21, UR4, RZ ;  /* 0x0000000415047c24 */ /* 0x000fe4000f8e02ff */
[----:B----4-:R-:W-:-:S04]  /*10af0*/  IMAD.WIDE.U32 R2, R20, UR4, R2 ;  /* 0x0000000414027c25 */ /* 0x010fc8000f8e0002 */
[----:B------:R-:W-:Y:S01]  /*10b00*/  IMAD R4, R20, UR5, R4 ;  /* 0x0000000514047c24 */ /* 0x000fe2000f8e0204 */
[----:B------:R-:W-:-:S03]  /*10b10*/  ULDC.64 UR4, c[0x0][0x2d0] ;  /* 0x0000b40000047ab9 */ /* 0x000fc60000000a00 */
[----:B------:R-:W-:Y:S01]  /*10b20*/  IMAD.IADD R3, R3, 0x1, R4 ;  /* 0x0000000103037824 */ /* 0x000fe200078e0204 */
[----:B------:R-:W-:Y:S01]  /*10b30*/  SHF.R.S32.HI R4, RZ, 0x1f, R0 ;  /* 0x0000001fff047819 */ /* 0x000fe20000011400 */
[----:B------:R-:W0:Y:S04]  /*10b40*/  S2R R20, SR_TID.X ;  /* 0x0000000000147919 */ /* 0x000e280000002100 */
[----:B------:R-:W-:Y:S02]  /*10b50*/  IMAD R4, R4, UR4, RZ ;  /* 0x0000000404047c24 */ /* 0x000fe4000f8e02ff */
[----:B------:R-:W-:-:S04]  /*10b60*/  IMAD.WIDE.U32 R2, R0, UR4, R2 ;  /* 0x0000000400027c25 */ /* 0x000fc8000f8e0002 */
[----:B------:R-:W-:Y:S01]  /*10b70*/  IMAD R4, R0, UR5, R4 ;  /* 0x0000000500047c24 */ /* 0x000fe2000f8e0204 */
[----:B------:R-:W-:Y:S01]  /*10b80*/  ULDC.64 UR4, c[0x0][0x2c8] ;  /* 0x0000b20000047ab9 */ /* 0x000fe20000000a00 */
[----:B------:R-:W-:-:S04]  /*10b90*/  IMAD.MOV R0, RZ, RZ, -R0 ;  /* 0x000000ffff007224 */ /* 0x000fc800078e0a00 */
[----:B------:R-:W-:Y:S02]  /*10ba0*/  IMAD R0, R10, R0, R35 ;  /* 0x000000000a007224 */ /* 0x000fe400078e0223 */
[----:B------:R-:W-:-:S03]  /*10bb0*/  IMAD.IADD R3, R3, 0x1, R4 ;  /* 0x0000000103037824 */ /* 0x000fc600078e0204 */
[----:B------:R-:W-:Y:S01]  /*10bc0*/  SHF.R.S32.HI R4, RZ, 0x1f, R0 ;  /* 0x0000001fff047819 */ /* 0x000fe20000011400 */
[----:B------:R-:W-:-:S04]  /*10bd0*/  IMAD.WIDE.U32 R2, R0, UR4, R2 ;  /* 0x0000000400027c25 */ /* 0x000fc8000f8e0002 */
[----:B------:R-:W-:-:S04]  /*10be0*/  IMAD R4, R4, UR4, RZ ;  /* 0x0000000404047c24 */ /* 0x000fc8000f8e02ff */
[----:B------:R-:W-:Y:S01]  /*10bf0*/  IMAD R4, R0, UR5, R4 ;  /* 0x0000000500047c24 */ /* 0x000fe2000f8e0204 */
[----:B------:R-:W-:Y:S02]  /*10c00*/  ULDC.64 UR4, c[0x0][0x280] ;  /* 0x0000a00000047ab9 */ /* 0x000fe40000000a00 */
[----:B------:R-:W-:Y:S01]  /*10c10*/  LEA R0, P0, R2, UR4, 0x1 ;  /* 0x0000000402007c11 */ /* 0x000fe2000f8008ff */
[----:B------:R-:W-:Y:S01]  /*10c20*/  IMAD.IADD R3, R3, 0x1, R4 ;  /* 0x0000000103037824 */ /* 0x000fe200078e0204 */
[----:B------:R-:W-:Y:S01]  /*10c30*/  ULDC UR4, c[0x0][0x2b8] ;  /* 0x0000ae0000047ab9 */ /* 0x000fe20000000800 */
[----:B0-----:R-:W-:-:S03]  /*10c40*/  LOP3.LUT R20, R20, 0x7f, RZ, 0xc0, !PT ;  /* 0x0000007f14147812 */ /* 0x001fc600078ec0ff */
[----:B------:R-:W-:Y:S01]  /*10c50*/  LEA.HI.X R2, R2, UR5, R3, 0x1, P0 ;  /* 0x0000000502027c11 */ /* 0x000fe200080f0c03 */
[----:B------:R-:W-:Y:S01]  /*10c60*/  UMOV UR5, 0xffffffff ;  /* 0xffffffff00057882 */ /* 0x000fe20000000000 */
[----:B------:R-:W-:Y:S02]  /*10c70*/  ISETP.GE.AND P0, PT, R7, UR4, PT ;  /* 0x0000000407007c0c */ /* 0x000fe4000bf06270 */
[----:B------:R-:W-:Y:S01]  /*10c80*/  SHF.R.U32.HI R8, RZ, 0x3, R20 ;  /* 0x00000003ff087819 */ /* 0x000fe20000011614 */
[----:B------:R-:W-:Y:S10]  /*10c90*/  BRA.DIV UR5, `(.L_x_4281) ;  /* 0x0000004605587947 */ /* 0x000ff4000b800000 */
[----:B------:R-:W0:Y:S01]  /*10ca0*/  SHFL.IDX PT, R5, R0, RZ, 0x181f ;  /* 0x00181fff00057589 */ /* 0x000e2200000e0000 */
[----:B-----5:R-:W-:Y:S01]  /*10cb0*/  IMAD R3, R9, R10, RZ ;  /* 0x0000000a09037224 */ /* 0x020fe200078e02ff */
[----:B------:R-:W-:Y:S01]  /*10cc0*/  LOP3.LUT R16, R16, 0xfffffeff, RZ, 0xc0, !PT ;  /* 0xfffffeff10107812 */ /* 0x000fe200078ec0ff */
[----:B------:R-:W-:Y:S01]  /*10cd0*/  IMAD R25, R25, 0x40, R8 ;  /* 0x0000004019197824 */ /* 0x000fe200078e0208 */
[----:B------:R-:W1:Y:S04]  /*10ce0*/  SHFL.IDX PT, R4, R2, RZ, 0x181f ;  /* 0x00181fff02047589 */ /* 0x000e6800000e0000 */
[----:B------:R-:W-:-:S13]  /*10cf0*/  ISETP.GE.AND P2, PT, R25, R3, PT ;  /* 0x000000031900720c */ /* 0x000fda0003f46270 */
[----:B------:R-:W-:Y:S02]  /*10d00*/  @P2 LOP3.LUT R16, R16, 0x100, RZ, 0xfc, !PT ;  /* 0x0000010010102812 */ /* 0x000fe400078efcff */
[----:B0-----:R-:W-:Y:S02]  /*10d10*/  @!P2 LEA R5, P1, R7, R5, 0x1 ;  /* 0x000000050705a211 */ /* 0x001fe400078208ff */
[----:B------:R-:W-:-:S03]  /*10d20*/  LOP3.LUT R16, R16, 0xffffff7f, RZ, 0xc0, !PT ;  /* 0xffffff7f10107812 */ /* 0x000fc600078ec0ff */
        /* <DEDUP_REMOVED lines=10> */
[----:B------:R-:W-:-:S04]  /*10dd0*/  @P2 LOP3.LUT R16, R16, 0x80, RZ, 0xfc, !PT ;  /* 0x0000008010102812 */ /* 0x000fc800078efcff */
[----:B------:R-:W-:Y:S02]  /*10de0*/  LOP3.LUT R16, R16, 0xffffffbf, RZ, 0xc0, !PT ;  /* 0xffffffbf10107812 */ /* 0x000fe400078ec0ff */
        /* <DEDUP_REMOVED lines=11> */
[----:B------:R-:W-:-:S02]  /*10ea0*/  @P2 LOP3.LUT R16, R16, 0x40, RZ, 0xfc, !PT ;  /* 0x0000004010102812 */ /* 0x000fc400078efcff */
[----:B0-----:R-:W-:-:S05]  /*10eb0*/  @!P2 LEA R5, P1, R7, R5, 0x1 ;  /* 0x000000050705a211 */ /* 0x001fca00078208ff */
[----:B-1----:R-:W-:-:S05]  /*10ec0*/  @!P2 IMAD.X R4, RZ, RZ, R4, P1 ;  /* 0x000000ffff04a224 */ /* 0x002fca00008e0604 */
[----:B------:R-:W-:-:S04]  /*10ed0*/  @!P2 LOP3.LUT R5, R5, R4, RZ, 0x3c, !PT ;  /* 0x000000040505a212 */ /* 0x000fc800078e3cff */
[----:B------:R-:W-:-:S04]  /*10ee0*/  @!P2 LOP3.LUT R4, R5, R4, RZ, 0x3c, !PT ;  /* 0x000000040504a212 */ /* 0x000fc800078e3cff */
[----:B------:R-:W-:-:S05]  /*10ef0*/  @!P2 LOP3.LUT R5, R5, R4, RZ, 0x3c, !PT ;  /* 0x000000040505a212 */ /* 0x000fca00078e3cff */
[----:B------:R0:W-:Y:S04]  /*10f00*/  @!P2 LDGSTS.E.BYPASS.LTC128B.128 [R19+0x21400], desc[UR44][R4.64], !P0 ;  /* 0x214000000413afae */ /* 0x0001e8000c101d6c */
[----:B0-----:R0:W1:Y:S02]  /*10f10*/  SHFL.IDX PT, R4, R2, 0x3, 0x181f ;  /* 0x00781f0002047f89 */ /* 0x00106400000e0000 */
.L_x_4363:
[----:B------:R-:W-:Y:S01]  /*10f20*/  VIADD R25, R25, 0x30 ;  /* 0x0000003019197836 */ /* 0x000fe20000000000 */
[----:B------:R-:W-:-:S04]  /*10f30*/  LOP3.LUT R16, R16, 0xfffeffff, RZ, 0xc0, !PT ;  /* 0xfffeffff10107812 */ /* 0x000fc800078ec0ff */
[----:B------:R-:W-:-:S13]  /*10f40*/  ISETP.GE.AND P2, PT, R25, R3, PT ;  /* 0x000000031900720c */ /* 0x000fda0003f46270 */
[----:B0-----:R-:W-:Y:S02]  /*10f50*/  @!P2 LEA R2, P1, R7, R0, 0x1 ;  /* 0x000000000702a211 */ /* 0x001fe400078208ff */
[----:B------:R-:W-:-:S03]  /*10f60*/  @P2 LOP3.LUT R16, R16, 0x10000, RZ, 0xfc, !PT ;  /* 0x0001000010102812 */ /* 0x000fc600078efcff */
[----:B-1----:R-:W-:-:S05]  /*10f70*/  @!P2 IMAD.X R3, RZ, RZ, R4, P1 ;  /* 0x000000ffff03a224 */ /* 0x002fca00008e0604 */
[----:B------:R-:W-:Y:S01]  /*10f80*/  @!PT LDS RZ, [RZ] ;  /* 0x00000000fffff984 */ /* 0x000fe20000000800 */
[----:B------:R-:W-:Y:S01]  /*10f90*/  @!PT LDS RZ, [RZ] ;  /* 0x00000000fffff984 */ /* 0x000fe20000000800 */
[----:B------:R-:W-:Y:S01]  /*10fa0*/  @!PT LDS RZ, [RZ] ;  /* 0x00000000fffff984 */ /* 0x000fe20000000800 */
[----:B------:R0:W-:Y:S01]  /*10fb0*/  @!P2 LDGSTS.E.BYPASS.LTC128B.128 [R19+0x21c00], desc[UR44][R2.64], !P0 ;  /* 0x21c000000213afae */ /* 0x0001e2000c101d6c */
[----:B------:R-:W-:Y:S01]  /*10fc0*/  PLOP3.LUT P0, PT, PT, PT, PT, 0x80, 0x0 ;  /* 0x000000000000781c */ /* 0x000fe20003f0f070 */
[----:B------:R-:W-:-:S12]  /*10fd0*/  NOP ;  /* 0x0000000000007918 */ /* 0x000fd80000000000 */
.L_x_4282:
[----:B------:R-:W-:Y:S02]  /*10fe0*/  PLOP3.LUT P1, PT, P1, P0, PT, 0xa2, 0x0 ;  /* 0x000000000000781c */ /* 0x000fe40000f21472 */
[----:B------:R-:W-:-:S08]  /*10ff0*/  @P0 R2UR P1, UR4, R17 ;  /* 0x00000000110402ca */ /* 0x000fd00000020000 */
[----:B------:R-:W-:-:S05]  /*11000*/  @P0 PLOP3.LUT P0, PT, P1, PT, PT, 0x80, 0x0 ;  /* 0x000000000000081c */ /* 0x000fca0000f0f070 */
[----:B------:R-:W-:Y:S01]  /*11010*/  @!P1 SYNCS.ARRIVE.TRANS64.RED.A0T1 RZ, [UR4+0x38800], RZ ;  /* 0x038800ffffff99a7 */ /* 0x000fe20008200404 */
[----:B------:R-:W-:Y:S07]  /*11020*/  @!P1 ARRIVES.LDGSTSBAR.64.TRANSCNT [UR4+0x38800] ;  /* 0x03880000ff0099b0 */ /* 0x000fee0008000a84 */
[----:B------:R-:W-:Y:S05]  /*11030*/  @P0 BRA.U.ANY `(.L_x_4282) ;  /* 0xfffffffd00e80947 */ /* 0x000fea000393ffff */
[----:B------:R-:W-:Y:S01]  /*11040*/  NOP ;  /* 0x0000000000007918 */ /* 0x000fe20000000000 */
[----:B------:R-:W-:Y:S01]  /*11050*/  VIADD R0, R17, 0x26400 ;  /* 0x0002640011007836 */ /* 0x000fe20000000000 */
[----:B------:R1:W-:Y:S01]  /*11060*/  SYNCS.ARRIVE.TRANS64.A1T0 RZ, [R17+URZ+0x38800], RZ ;  /* 0x038800ff11ff79a7 */ /* 0x0003e2000810003f */
[----:B------:R-:W-:Y:S03]  /*11070*/  BSSY B6, `(.L_x_4283) ;  /* 0x0000013000067945 */ /* 0x000fe60003800000 */
[----:B------:R-:W-:-:S13]  /*11080*/  LOP3.LUT P0, RZ, R0, 0x3ff, RZ, 0xc0, !PT ;  /* 0x000003ff00ff7812 */ /* 0x000fda000780c0ff */
[----:B-1----:R-:W-:Y:S05]  /*11090*/  @!P0 BRA `(.L_x_4284) ;  /* 0x0000000000408947 */ /* 0x002fea0003800000 */
        /* <DEDUP_REMOVED lines=16> */
.L_x_4284:
[----:B------:R-:W-:Y:S05]  /*111a0*/  BSYNC B6 ;  /* 0x0000000000067941 */ /* 0x000fea0003800000 */
.L_x_4283:
[----:B------:R-:W2:Y:S01]  /*111b0*/  LDL.LU R25, [R1+0xc] ;  /* 0x00000c0001197983 */ /* 0x000ea20000300800 */
[----:B0-----:R-:W0:Y:S01]  /*111c0*/  LDC R2, c[0x0][0x448] ;  /* 0x00011200ff027b82 */ /* 0x001e220000000800 */
[----:B------:R-:W-:Y:S02]  /*111d0*/  ULDC.64 UR4, c[0x0][0x398] ;  /* 0x0000e60000047ab9 */ /* 0x000fe40000000a00 */
[----:B------:R-:W3:Y:S04]  /*111e0*/  LDL.LU R21, [R1+0x14] ;  /* 0x0000140001157983 */ /* 0x000ee80000300800 */
[----:B------:R-:W4:Y:S01]  /*111f0*/  LDL.LU R20, [R1+0x4] ;  /* 0x0000040001147983 */ /* 0x000f220000300800 */
[----:B0-----:R-:W-:-:S13]  /*11200*/  ISETP.NE.AND P6, PT, R2, 0x1, PT ;  /* 0x000000010200780c */ /* 0x001fda0003fc5270 */
[----:B------:R-:W0:Y:S08]  /*11210*/  @P6 LDC R3, c[0x0][0x44c] ;  /* 0x00011300ff036b82 */ /* 0x000e300000000800 */
[----:B------:R-:W1:Y:S01]  /*11220*/  @P6 LDC R2, c[0x0][0x450] ;  /* 0x00011400ff026b82 */ /* 0x000e620000000800 */
[----:B------:R-:W-:Y:S02]  /*11230*/  IMAD.MOV.U32 R0, RZ, RZ, R35 ;  /* 0x000000ffff007224 */ /* 0x000fe400078e0023 */
[----:B0-----:R-:W-:-:S05]  /*11240*/  @P6 IMAD.HI.U32 R3, R35, R3, RZ ;  /* 0x0000000323036227 */ /* 0x001fca00078e00ff */
[----:B-1----:R-:W-:Y:S01]  /*11250*/  @P6 SHF.R.U32.HI R0, RZ, R2, R3 ;  /* 0x00000002ff006219 */ /* 0x002fe20000011603 */
[----:B------:R-:W-:-:S03]  /*11260*/  IMAD.WIDE.U32 R2, R36, UR4, RZ ;  /* 0x0000000424027c25 */ /* 0x000fc6000f8e00ff */
[----:B------:R-:W-:Y:S01]  /*11270*/  SHF.R.S32.HI R5, RZ, 0x1f, R0 ;  /* 0x0000001fff057819 */ /* 0x000fe20000011400 */
[----:B------:R-:W0:Y:S01]  /*11280*/  S2R R8, SR_TID.X ;  /* 0x0000000000087919 */ /* 0x000e220000002100 */
[----:B------:R-:W-:Y:S01]  /*11290*/  LOP3.LUT R16, R16, 0xfffff7ff, RZ, 0xc0, !PT ;  /* 0xfffff7ff10107812 */ /* 0x000fe200078ec0ff */
        /* <DEDUP_REMOVED lines=9> */
[----:B---3--:R-:W-:Y:S02]  /*11330*/  IMAD R4, R21, UR4, RZ ;  /* 0x0000000415047c24 */ /* 0x008fe4000f8e02ff */
[----:B------:R-:W0:Y:S01]  /*11340*/  S2R R21, SR_TID.X ;  /* 0x0000000000157919 */ /* 0x000e220000002100 */
[----:B----4-:R-:W-:Y:S01]  /*11350*/  IMAD.WIDE.U32 R2, R20, UR4, R2 ;  /* 0x0000000414027c25 */ /* 0x010fe2000f8e0002 */
[----:B------:R-:W-:-:S03]  /*11360*/  ULDC UR4, c[0x0][0x448] ;  /* 0x0001120000047ab9 */ /* 0x000fc60000000800 */
[----:B------:R-:W-:Y:S02]  /*11370*/  IMAD R4, R20, UR5, R4 ;  /* 0x0000000514047c24 */ /* 0x000fe4000f8e0204 */
[----:B------:R-:W1:Y:S02]  /*11380*/  S2R R20, SR_TID.X ;  /* 0x0000000000147919 */ /* 0x000e640000002100 */
[----:B------:R-:W-:Y:S02]  /*11390*/  IMAD.IADD R3, R3, 0x1, R4 ;  /* 0x0000000103037824 */ /* 0x000fe400078e0204 */
[----:B------:R-:W-:-:S04]  /*113a0*/  IMAD.MOV R4, RZ, RZ, -R0 ;  /* 0x000000ffff047224 */ /* 0x000fc800078e0a00 */
[----:B------:R-:W-:Y:S01]  /*113b0*/  IMAD R4, R4, UR4, R35 ;  /* 0x0000000404047c24 */ /* 0x000fe2000f8e0223 */
[----:B------:R-:W-:Y:S02]  /*113c0*/  ULDC.64 UR4, c[0x0][0x3d0] ;  /* 0x0000f40000047ab9 */ /* 0x000fe40000000a00 */
[----:B------:R-:W-:Y:S02]  /*113d0*/  IMAD R5, R5, UR4, RZ ;  /* 0x0000000405057c24 */ /* 0x000fe4000f8e02ff */
[----:B------:R-:W-:-:S04]  /*113e0*/  IMAD.WIDE.U32 R2, R0, UR4, R2 ;  /* 0x0000000400027c25 */ /* 0x000fc8000f8e0002 */
[----:B------:R-:W-:Y:S01]  /*113f0*/  IMAD R5, R0, UR5, R5 ;  /* 0x0000000500057c24 */ /* 0x000fe2000f8e0205 */
[----:B------:R-:W-:Y:S01]  /*11400*/  SHF.R.S32.HI R0, RZ, 0x1f, R4 ;  /* 0x0000001fff007819 */ /* 0x000fe20000011404 */
[----:B------:R-:W-:Y:S02]  /*11410*/  ULDC.64 UR4, c[0x0][0x3c8] ;  /* 0x0000f20000047ab9 */ /* 0x000fe40000000a00 */
[----:B------:R-:W-:Y:S02]  /*11420*/  IMAD.IADD R3, R3, 0x1, R5 ;  /* 0x0000000103037824 */ /* 0x000fe400078e0205 */
[----:B------:R-:W-:Y:S02]  /*11430*/  IMAD R0, R0, UR4, RZ ;  /* 0x0000000400007c24 */ /* 0x000fe4000f8e02ff */
[----:B0-----:R-:W-:Y:S02]  /*11440*/  IMAD.SHL.U32 R21, R21, 0x8, RZ ;  /* 0x0000000815157824 */ /* 0x001fe400078e00ff */
[----:B------:R-:W-:-:S02]  /*11450*/  IMAD R0, R4, UR5, R0 ;  /* 0x0000000504007c24 */ /* 0x000fc4000f8e0200 */
[----:B------:R-:W-:Y:S01]  /*11460*/  IMAD.WIDE.U32 R2, R4, UR4, R2 ;  /* 0x0000000404027c25 */ /* 0x000fe2000f8e0002 */
[----:B------:R-:W-:Y:S01]  /*11470*/  LOP3.LUT R21, R21, 0x38, RZ, 0xc0, !PT ;  /* 0x0000003815157812 */ /* 0x000fe200078ec0ff */
[----:B------:R-:W-:Y:S02]  /*11480*/  ULDC.64 UR4, c[0x0][0x390] ;  /* 0x0000e40000047ab9 */ /* 0x000fe40000000a00 */
[----:B-1----:R-:W-:Y:S01]  /*11490*/  IMAD.SHL.U32 R20, R20, 0x8, RZ ;  /* 0x0000000814147824 */ /* 0x002fe200078e00ff */
[----:B------:R-:W-:Y:S01]  /*114a0*/  LOP3.LUT R7, R21, 0x80, RZ, 0xfc, !PT ;  /* 0x0000008015077812 */ /* 0x000fe200078efcff */
[----:B------:R-:W-:Y:S01]  /*114b0*/  IMAD.IADD R6, R3, 0x1, R0 ;  /* 0x0000000103067824 */ /* 0x000fe200078e0200 */
[----:B------:R-:W0:Y:S01]  /*114c0*/  S2R R25, SR_TID.X ;  /* 0x0000000000197919 */ /* 0x000e220000002100 */
[----:B------:R-:W-:Y:S01]  /*114d0*/  LEA R0, P0, R2, UR4, 0x1 ;  /* 0x0000000402007c11 */ /* 0x000fe2000f8008ff */
[----:B------:R-:W-:Y:S01]  /*114e0*/  ULDC UR4, c[0x0][0x3b8] ;  /* 0x0000ee0000047ab9 */ /* 0x000fe20000000800 */
[----:B------:R-:W-:Y:S01]  /*114f0*/  LOP3.LUT R20, R20, 0x38, RZ, 0xc0, !PT ;  /* 0x0000003814147812 */ /* 0x000fe200078ec0ff */
[----:B------:R-:W1:Y:S01]  /*11500*/  S2R R21, SR_TID.X ;  /* 0x0000000000157919 */ /* 0x000e620000002100 */
[----:B------:R-:W-:-:S02]  /*11510*/  ISETP.GE.AND P4, PT, R7, UR4, PT ;  /* 0x0000000407007c0c */ /* 0x000fc4000bf86270 */
[C---:B------:R-:W-:Y:S02]  /*11520*/  LOP3.LUT R9, R20.reuse, 0x40, RZ, 0xfc, !PT ;  /* 0x0000004014097812 */ /* 0x040fe400078efcff */
[----:B------:R-:W-:Y:S02]  /*11530*/  LOP3.LUT R7, R20, 0x100, RZ, 0xfc, !PT ;  /* 0x0000010014077812 */ /* 0x000fe400078efcff */
[----:B------:R-:W2:Y:S01]  /*11540*/  S2R R20, SR_TID.X ;  /* 0x0000000000147919 */ /* 0x000ea20000002100 */
[----:B------:R-:W-:Y:S02]  /*11550*/  ISETP.GE.AND P1, PT, R8, UR4, PT ;  /* 0x0000000408007c0c */ /* 0x000fe4000bf26270 */
[----:B------:R-:W-:Y:S02]  /*11560*/  ISETP.GE.AND P5, PT, R9, UR4, PT ;  /* 0x0000000409007c0c */ /* 0x000fe4000bfa6270 */
[----:B------:R-:W-:Y:S02]  /*11570*/  ISETP.GE.AND P2, PT, R7, UR4, PT ;  /* 0x0000000407007c0c */ /* 0x000fe4000bf46270 */
[----:B------:R-:W-:-:S02]  /*11580*/  LEA.HI.X R6, R2, UR5, R6, 0x1, P0 ;  /* 0x0000000502067c11 */ /* 0x000fc400080f0c06 */
[----:B------:R-:W-:Y:S01]  /*11590*/  SEL R2, RZ, 0x1, P1 ;  /* 0x00000001ff027807 */ /* 0x000fe20000800000 */
[----:B0-----:R-:W-:Y:S02]  /*115a0*/  IMAD.SHL.U32 R25, R25, 0x8, RZ ;  /* 0x0000000819197824 */ /* 0x001fe400078e00ff */
[----:B-1----:R-:W-:-:S03]  /*115b0*/  IMAD.SHL.U32 R21, R21, 0x8, RZ ;  /* 0x0000000815157824 */ /* 0x002fc600078e00ff */
[----:B------:R-:W-:Y:S01]  /*115c0*/  LOP3.LUT R25, R25, 0x38, RZ, 0xc0, !PT ;  /* 0x0000003819197812 */ /* 0x000fe200078ec0ff */
[----:B--2---:R-:W-:-:S03]  /*115d0*/  IMAD.SHL.U32 R20, R20, 0x8, RZ ;  /* 0x0000000814147824 */ /* 0x004fc600078e00ff */
[----:B------:R-:W-:Y:S02]  /*115e0*/  LOP3.LUT R7, R25, 0xc0, RZ, 0xfc, !PT ;  /* 0x000000c019077812 */ /* 0x000fe400078efcff */
[----:B------:R-:W-:Y:S02]  /*115f0*/  LOP3.LUT R21, R21, 0x38, RZ, 0xc0, !PT ;  /* 0x0000003815157812 */ /* 0x000fe400078ec0ff */
[----:B------:R-:W-:Y:S02]  /*11600*/  LOP3.LUT R20, R20, 0x38, RZ, 0xc0, !PT ;  /* 0x0000003814147812 */ /* 0x000fe400078ec0ff */
[----:B------:R-:W-:Y:S02]  /*11610*/  SEL R3, RZ, 0x4, P4 ;  /* 0x00000004ff037807 */ /* 0x000fe40002000000 */
[----:B------:R-:W-:Y:S02]  /*11620*/  SEL R4, RZ, 0x2, P5 ;  /* 0x00000002ff047807 */ /* 0x000fe40002800000 */
[----:B------:R-:W-:-:S02]  /*11630*/  ISETP.GE.AND P3, PT, R7, UR4, PT ;  /* 0x0000000407007c0c */ /* 0x000fc4000bf66270 */
[----:B------:R-:W-:Y:S02]  /*11640*/  LOP3.LUT R7, R21, 0x180, RZ, 0xfc, !PT ;  /* 0x0000018015077812 */ /* 0x000fe400078efcff */
[----:B------:R-:W-:Y:S02]  /*11650*/  LOP3.LUT R9, R20, 0x140, RZ, 0xfc, !PT ;  /* 0x0000014014097812 */ /* 0x000fe400078efcff */
[----:B------:R-:W-:Y:S02]  /*11660*/  IADD3 R2, R3, R4, R2 ;  /* 0x0000000403027210 */ /* 0x000fe40007ffe002 */
[----:B------:R-:W-:Y:S02]  /*11670*/  SEL R3, RZ, 0x10, P2 ;  /* 0x00000010ff037807 */ /* 0x000fe40001000000 */
[----:B------:R-:W-:Y:S02]  /*11680*/  SEL R4, RZ, 0x8, P3 ;  /* 0x00000008ff047807 */ /* 0x000fe40001800000 */
[----:B------:R-:W-:-:S02]  /*11690*/  @P1 LOP3.LUT R16, R16, 0x800, RZ, 0xfc, !PT ;  /* 0x0000080010101812 */ /* 0x000fc400078efcff */
[----:B------:R-:W-:Y:S02]  /*116a0*/  ISETP.GE.AND P0, PT, R7, UR4, PT ;  /* 0x0000000407007c0c */ /* 0x000fe4000bf06270 */
[----:B------:R-:W-:Y:S02]  /*116b0*/  LOP3.LUT R7, R20, 0x1c0, RZ, 0xfc, !PT ;  /* 0x000001c014077812 */ /* 0x000fe400078efcff */
[----:B------:R-:W-:Y:S02]  /*116c0*/  ISETP.GE.AND P1, PT, R9, UR4, PT ;  /* 0x0000000409007c0c */ /* 0x000fe4000bf26270 */
[----:B------:R-:W-:Y:S02]  /*116d0*/  IADD3 R4, R3, R2, R4 ;  /* 0x0000000203047210 */ /* 0x000fe40007ffe004 */
[----:B------:R-:W-:Y:S02]  /*116e0*/  SEL R2, RZ, 0x40, P0 ;  /* 0x00000040ff027807 */ /* 0x000fe40000000000 */
[----:B------:R-:W-:-:S02]  /*116f0*/  SEL R3, RZ, 0x20, P1 ;  /* 0x00000020ff037807 */ /* 0x000fc40000800000 */
[----:B------:R-:W-:Y:S01]  /*11700*/  ISETP.GE.AND P0, PT, R7, UR4, PT ;  /* 0x0000000407007c0c */ /* 0x000fe2000bf06270 */
[----:B------:R-:W-:Y:S01]  /*11710*/  UMOV UR4, 0xffffffff ;  /* 0xffffffff00047882 */ /* 0x000fe20000000000 */
[----:B------:R-:W-:Y:S02]  /*11720*/  IADD3 R4, R2, R4, R3 ;  /* 0x0000000402047210 */ /* 0x000fe40007ffe003 */
[----:B------:R-:W-:-:S05]  /*11730*/  SEL R5, RZ, 0x80, P0 ;  /* 0x00000080ff057807 */ /* 0x000fca0000000000 */
[----:B------:R-:W-:Y:S01]  /*11740*/  IMAD.IADD R5, R4, 0x1, R5 ;  /* 0x0000000104057824 */ /* 0x000fe200078e0205 */
[----:B------:R-:W-:Y:S06]  /*11750*/  BRA.DIV UR4, `(.L_x_4285) ;  /* 0x0000004204047947 */ /* 0x000fec000b800000 */
[C---:B------:R-:W-:Y:S01]  /*11760*/  LOP3.LUT P6, RZ, R16.reuse, 0x40, RZ, 0xc0, !PT ;  /* 0x0000004010ff7812 */ /* 0x040fe200078cc0ff */
[----:B------:R-:W0:Y:S01]  /*11770*/  SHFL.IDX PT, R3, R0, RZ, 0x181f ;  /* 0x00181fff00037589 */ /* 0x000e2200000e0000 */
[----:B------:R-:W-:-:S03]  /*11780*/  LOP3.LUT R16, R16, 0xffbfffff, RZ, 0xc0, !PT ;  /* 0xffbfffff10107812 */ /* 0x000fc600078ec0ff */
[----:B------:R-:W1:Y:S08]  /*11790*/  SHFL.IDX PT, R2, R6, RZ, 0x181f ;  /* 0x00181fff06027589 */ /* 0x000e7000000e0000 */
[----:B------:R-:W-:-:S04]  /*117a0*/  @P6 LOP3.LUT R16, R16, 0x400000, RZ, 0xfc, !PT ;  /* 0x0040000010106812 */ /* 0x000fc800078efcff */
[C---:B------:R-:W-:Y:S02]  /*117b0*/  LOP3.LUT P6, RZ, R16.reuse, 0x80, RZ, 0xc0, !PT ;  /* 0x0000008010ff7812 */ /* 0x040fe400078cc0ff */
[----:B------:R-:W-:-:S11]  /*117c0*/  LOP3.LUT R16, R16, 0xff7fffff, RZ, 0xc0, !PT ;  /* 0xff7fffff10107812 */ /* 0x000fd600078ec0ff */
[----:B------:R-:W-:-:S04]  /*117d0*/  @P6 LOP3.LUT R16, R16, 0x800000, RZ, 0xfc, !PT ;  /* 0x0080000010106812 */ /* 0x000fc800078efcff */
[----:B------:R-:W-:-:S13]  /*117e0*/  LOP3.LUT P6, RZ, R16, 0x100, RZ, 0xc0, !PT ;  /* 0x0000010010ff7812 */ /* 0x000fda00078cc0ff */
[----:B0-----:R-:W-:Y:S02]  /*117f0*/  @!P6 LEA R3, P0, R8, R3, 0x1 ;  /* 0x000000030803e211 */ /* 0x001fe400078008ff */
[----:B------:R-:W-:-:S03]  /*11800*/  @!P6 LOP3.LUT R7, R4, 0x40, RZ, 0xc0, !PT ;  /* 0x000000400407e812 */ /* 0x000fc600078ec0ff */
[----:B-1----:R-:W-:Y:S01]  /*11810*/  @!P6 IMAD.X R2, RZ, RZ, R2, P0 ;  /* 0x000000ffff02e224 */ /* 0x002fe200000e0602 */
[----:B------:R-:W-:Y:S02]  /*11820*/  LOP3.LUT P0, RZ, R16, 0x800, RZ, 0xc0, !PT ;  /* 0x0000080010ff7812 */ /* 0x000fe4000780c0ff */
[----:B------:R-:W-:Y:S02]  /*11830*/  @!P6 SHF.R.U32.HI R7, RZ, 0x2, R7 ;  /* 0x00000002ff07e819 */ /* 0x000fe40000011607 */
[----:B------:R-:W-:-:S04]  /*11840*/  @!P6 LOP3.LUT R3, R3, R2, RZ, 0x3c, !PT ;  /* 0x000000020303e212 */ /* 0x000fc800078e3cff */
[----:B------:R-:W-:-:S04]  /*11850*/  @!P6 LOP3.LUT R2, R3, R2, RZ, 0x3c, !PT ;  /* 0x000000020302e212 */ /* 0x000fc800078e3cff */
[----:B------:R-:W-:-:S05]  /*11860*/  @!P6 LOP3.LUT R3, R3, R2, RZ, 0x3c, !PT ;  /* 0x000000020303e212 */ /* 0x000fca00078e3cff */
[----:B------:R-:W-:Y:S01]  /*11870*/  @!PT LDS RZ, [RZ] ;  /* 0x00000000fffff984 */ /* 0x000fe20000000800 */
[----:B------:R-:W-:Y:S01]  /*11880*/  @!P6 LDGSTS.E.BYPASS.LTC128B.128 [R19+0x26400], desc[UR44][R2.64], !P0 ;  /* 0x264000000213efae */ /* 0x000fe2000c101d6c */
[----:B------:R-:W-:Y:S02]  /*11890*/  @!P6 ISETP.NE.U32.AND P0, PT, R7, RZ, PT ;  /* 0x000000ff0700e20c */ /* 0x000fe40003f05070 */
[----:B------:R-:W-:Y:S01]  /*118a0*/  @!P6 LOP3.LUT R7, R5, 0x80, RZ, 0xc0, !PT ;  /* 0x000000800507e812 */ /* 0x000fe200078ec0ff */
[----:B------:R-:W-:Y:S03]  /*118b0*/  @!P6 LDGSTS.E.BYPASS.LTC128B.128 [R19+0x28400], desc[UR44][R2.64+0x80], !P5 ;  /* 0x284000800213efae */ /* 0x000fe6000e901d6c */
[----:B------:R-:W-:Y:S01]  /*118c0*/  @!P6 SHF.R.U32.HI R7, RZ, 0x3, R7 ;  /* 0x00000003ff07e819 */ /* 0x000fe20000011607 */
[----:B------:R-:W-:Y:S04]  /*118d0*/  @!P6 LDGSTS.E.BYPASS.LTC128B.128 [R19+0x2a400], desc[UR44][R2.64+0x100], !P4 ;  /* 0x2a4001000213efae */ /* 0x000fe8000e101d6c */
[----:B------:R-:W-:Y:S04]  /*118e0*/  @!P6 LDGSTS.E.BYPASS.LTC128B.128 [R19+0x2c400], desc[UR44][R2.64+0x180], !P3 ;  /* 0x2c4001800213efae */ /* 0x000fe8000d901d6c */
[----:B------:R-:W-:Y:S04]  /*118f0*/  @!P6 LDGSTS.E.BYPASS.LTC128B.128 [R19+0x2e400], desc[UR44][R2.64+0x200], !P2 ;  /* 0x2e4002000213efae */ /* 0x000fe8000d101d6c */
[----:B------:R-:W-:Y:S04]  /*11900*/  @!P6 LDGSTS.E.BYPASS.LTC128B.128 [R19+0x30400], desc[UR44][R2.64+0x280], !P1 ;  /* 0x304002800213efae */ /* 0x000fe8000c901d6c */
[----:B------:R-:W-:Y:S01]  /*11910*/  @!P6 LDGSTS.E.BYPASS.LTC128B.128 [R19+0x32400], desc[UR44][R2.64+0x300], P0 ;  /* 0x324003000213efae */ /* 0x000fe20008101d6c */
[----:B------:R-:W-:-:S03]  /*11920*/  @!P6 ISETP.NE.U32.AND P0, PT, R7, RZ, PT ;  /* 0x000000ff0700e20c */ /* 0x000fc60003f05070 */
[----:B------:R-:W-:Y:S10]  /*11930*/  SHFL.IDX PT, R7, R6, 0x1, 0x181f ;  /* 0x00381f0006077f89 */ /* 0x000ff400000e0000 */
[----:B------:R0:W-:Y:S01]  /*11940*/  @!P6 LDGSTS.E.BYPASS.LTC128B.128 [R19+0x34400], desc[UR44][R2.64+0x380], P0 ;  /* 0x344003800213efae */ /* 0x0001e20008101d6c */
[----:B------:R-:W-:-:S03]  /*11950*/  LOP3.LUT P6, RZ, R16, 0x800000, RZ, 0xc0, !PT ;  /* 0x0080000010ff7812 */ /* 0x000fc600078cc0ff */
[----:B0-----:R-:W0:Y:S10]  /*11960*/  SHFL.IDX PT, R2, R0, 0x1, 0x181f ;  /* 0x00381f0000027f89 */ /* 0x001e3400000e0000 */
[----:B0-----:R-:W-:-:S05]  /*11970*/  @!P6 LEA R2, P0, R8, R2, 0x1 ;  /* 0x000000020802e211 */ /* 0x001fca00078008ff */
[----:B------:R-:W-:Y:S01]  /*11980*/  @!P6 IMAD.X R3, RZ, RZ, R7, P0 ;  /* 0x000000ffff03e224 */ /* 0x000fe200000e0607 */
[----:B------:R-:W-:Y:S02]  /*11990*/  LOP3.LUT P0, RZ, R16, 0x800, RZ, 0xc0, !PT ;  /* 0x0000080010ff7812 */ /* 0x000fe4000780c0ff */
[----:B------:R-:W-:-:S04]  /*119a0*/  @!P6 LOP3.LUT R7, R4, 0x40, RZ, 0xc0, !PT ;  /* 0x000000400407e812 */ /* 0x000fc800078ec0ff */
[----:B------:R-:W-:-:S07]  /*119b0*/  @!P6 SHF.R.U32.HI R7, RZ, 0x2, R7 ;  /* 0x00000002ff07e819 */ /* 0x000fce0000011607 */
        /* <DEDUP_REMOVED lines=11> */
[----:B------:R-:W-:Y:S04]  /*11a70*/  SHFL.IDX PT, R7, R6, 0x2, 0x181f ;  /* 0x00581f0006077f89 */ /* 0x000fe800000e0000 */
[----:B------:R-:W-:Y:S06]  /*11a80*/  SHFL.IDX PT, R6, R6, 0x3, 0x181f ;  /* 0x00781f0006067f89 */ /* 0x000fec00000e0000 */
[----:B------:R0:W-:Y:S01]  /*11a90*/  @!P6 LDGSTS.E.BYPASS.LTC128B.128 [R19+0x34c00], desc[UR44][R2.64+0x380], P0 ;  /* 0x34c003800213efae */ /* 0x0001e20008101d6c */
[----:B------:R-:W-:-:S03]  /*11aa0*/  LOP3.LUT P6, RZ, R16, 0x400000, RZ, 0xc0, !PT ;  /* 0x0040000010ff7812 */ /* 0x000fc600078cc0ff */
[----:B0-----:R-:W0:Y:S04]  /*11ab0*/  SHFL.IDX PT, R2, R0, 0x2, 0x181f ;  /* 0x00581f0000027f89 */ /* 0x001e2800000e0000 */
[----:B------:R-:W1:Y:S06]  /*11ac0*/  SHFL.IDX PT, R0, R0, 0x3, 0x181f ;  /* 0x00781f0000007f89 */ /* 0x000e6c00000e0000 */
[----:B0-----:R-:W-:-:S05]  /*11ad0*/  @!P6 LEA R2, P0, R8, R2, 0x1 ;  /* 0x000000020802e211 */ /* 0x001fca00078008ff */
[----:B------:R-:W-:Y:S01]  /*11ae0*/  @!P6 IMAD.X R3, RZ, RZ, R7, P0 ;  /* 0x000000ffff03e224 */ /* 0x000fe200000e0607 */
[----:B------:R-:W-:Y:S02]  /*11af0*/  LOP3.LUT P0, RZ, R16, 0x800, RZ, 0xc0, !PT ;  /* 0x0000080010ff7812 */ /* 0x000fe4000780c0ff */
[----:B------:R-:W-:-:S04]  /*11b00*/  @!P6 LOP3.LUT R7, R4, 0x40, RZ, 0xc0, !PT ;  /* 0x000000400407e812 */ /* 0x000fc800078ec0ff */
[----:B------:R-:W-:-:S07]  /*11b10*/  @!P6 SHF.R.U32.HI R7, RZ, 0x2, R7 ;  /* 0x00000002ff07e819 */ /* 0x000fce0000011607 */
[----:B------:R0:W-:Y:S01]  /*11b20*/  @!P6 LDGSTS.E.BYPASS.LTC128B.128 [R19+0x27400], desc[UR44][R2.64], !P0 ;  /* 0x274000000213efae */ /* 0x0001e2000c101d6c */
[----:B------:R-:W-:Y:S02]  /*11b30*/  @!P6 ISETP.NE.U32.AND P0, PT, R7, RZ, PT ;  /* 0x000000ff0700e20c */ /* 0x000fe40003f05070 */
[----:B------:R-:W-:Y:S01]  /*11b40*/  @!P6 LOP3.LUT R7, R5, 0x80, RZ, 0xc0, !PT ;  /* 0x000000800507e812 */ /* 0x000fe200078ec0ff */
[----:B------:R0:W-:Y:S03]  /*11b50*/  @!P6 LDGSTS.E.BYPASS.LTC128B.128 [R19+0x29400], desc[UR44][R2.64+0x80], !P5 ;  /* 0x294000800213efae */ /* 0x0001e6000e901d6c */
[----:B------:R-:W-:Y:S01]  /*11b60*/  @!P6 SHF.R.U32.HI R7, RZ, 0x3, R7 ;  /* 0x00000003ff07e819 */ /* 0x000fe20000011607 */
[----:B------:R0:W-:Y:S04]  /*11b70*/  @!P6 LDGSTS.E.BYPASS.LTC128B.128 [R19+0x2b400], desc[UR44][R2.64+0x100], !P4 ;  /* 0x2b4001000213efae */ /* 0x0001e8000e101d6c */
[----:B------:R0:W-:Y:S04]  /*11b80*/  @!P6 LDGSTS.E.BYPASS.LTC128B.128 [R19+0x2d400], desc[UR44][R2.64+0x180], !P3 ;  /* 0x2d4001800213efae */ /* 0x0001e8000d901d6c */
[----:B------:R0:W-:Y:S04]  /*11b90*/  @!P6 LDGSTS.E.BYPASS.LTC128B.128 [R19+0x2f400], desc[UR44][R2.64+0x200], !P2 ;  /* 0x2f4002000213efae */ /* 0x0001e8000d101d6c */
[----:B------:R0:W-:Y:S04]  /*11ba0*/  @!P6 LDGSTS.E.BYPASS.LTC128B.128 [R19+0x31400], desc[UR44][R2.64+0x280], !P1 ;  /* 0x314002800213efae */ /* 0x0001e8000c901d6c */
[----:B------:R0:W-:Y:S01]  /*11bb0*/  @!P6 LDGSTS.E.BYPASS.LTC128B.128 [R19+0x33400], desc[UR44][R2.64+0x300], P0 ;  /* 0x334003000213efae */ /* 0x0001e20008101d6c */
[----:B------:R-:W-:-:S13]  /*11bc0*/  @!P6 ISETP.NE.U32.AND P0, PT, R7, RZ, PT ;  /* 0x000000ff0700e20c */ /* 0x000fda0003f05070 */
[----:B-1----:R0:W-:Y:S02]  /*11bd0*/  @!P6 LDGSTS.E.BYPASS.LTC128B.128 [R19+0x35400], desc[UR44][R2.64+0x380], P0 ;  /* 0x354003800213efae */ /* 0x0021e40008101d6c */
.L_x_4373:
[----:B------:R-:W-:Y:S01]  /*11be0*/  LOP3.LUT P0, RZ, R16, 0x10000, RZ, 0xc0, !PT ;  /* 0x0001000010ff7812 */ /* 0x000fe2000780c0ff */
[----:B------:R-:W-:-:S12]  /*11bf0*/  BSSY B0, `(.L_x_4286) ;  /* 0x0000016000007945 */ /* 0x000fd80003800000 */
[----:B------:R-:W-:Y:S05]  /*11c00*/  @P0 BRA `(.L_x_4287) ;  /* 0x0000000000500947 */ /* 0x000fea0003800000 */
[----:B------:R-:W-:Y:S02]  /*11c10*/  LOP3.LUT R4, R4, 0x40, RZ, 0xc0, !PT ;  /* 0x0000004004047812 */ /* 0x000fe400078ec0ff */
[----:B------:R-:W-:Y:S02]  /*11c20*/  LOP3.LUT P6, RZ, R16, 0x800, RZ, 0xc0, !PT ;  /* 0x0000080010ff7812 */ /* 0x000fe400078cc0ff */
[----:B0-----:R-:W-:Y:S02]  /*11c30*/  LEA R2, P0, R8, R0, 0x1 ;  /* 0x0000000008027211 */ /* 0x001fe400078008ff */
[----:B------:R-:W-:Y:S02]  /*11c40*/  SHF.R.U32.HI R4, RZ, 0x2, R4 ;  /* 0x00000002ff047819 */ /* 0x000fe40000011604 */
[----:B------:R-:W-:Y:S01]  /*11c50*/  LOP3.LUT R5, R5, 0x80, RZ, 0xc0, !PT ;  /* 0x0000008005057812 */ /* 0x000fe200078ec0ff */
[----:B------:R-:W-:Y:S01]  /*11c60*/  IMAD.X R3, RZ, RZ, R6, P0 ;  /* 0x000000ffff037224 */ /* 0x000fe200000e0606 */
[----:B------:R-:W-:-:S02]  /*11c70*/  ISETP.NE.U32.AND P0, PT, R4, RZ, PT ;  /* 0x000000ff0400720c */ /* 0x000fc40003f05070 */
[----:B------:R-:W-:-:S03]  /*11c80*/  SHF.R.U32.HI R5, RZ, 0x3, R5 ;  /* 0x00000003ff057819 */ /* 0x000fc60000011605 */
[----:B------:R-:W-:Y:S01]  /*11c90*/  @!PT LDS RZ, [RZ] ;  /* 0x00000000fffff984 */ /* 0x000fe20000000800 */
[----:B------:R-:W-:Y:S01]  /*11ca0*/  @!PT LDS RZ, [RZ] ;  /* 0x00000000fffff984 */ /* 0x000fe20000000800 */
[----:B------:R-:W-:Y:S01]  /*11cb0*/  @!PT LDS RZ, [RZ] ;  /* 0x00000000fffff984 */ /* 0x000fe20000000800 */
[----:B------:R1:W-:Y:S04]  /*11cc0*/  LDGSTS.E.BYPASS.LTC128B.128 [R19+0x27c00], desc[UR44][R2.64], !P6 ;  /* 0x27c0000002137fae */ /* 0x0003e8000f101d6c */
        /* <DEDUP_REMOVED lines=8> */
.L_x_4287:
[----:B------:R-:W-:Y:S05]  /*11d50*/  BSYNC B0 ;  /* 0x0000000000007941 */ /* 0x000fea0003800000 */
.L_x_4286:
[----:B------:R-:W-:Y:S01]  /*11d60*/  NOP ;  /* 0x0000000000007918 */ /* 0x000fe20000000000 */
[----:B------:R-:W-:-:S13]  /*11d70*/  PLOP3.LUT P0, PT, PT, PT, PT, 0x80, 0x0 ;  /* 0x000000000000781c */ /* 0x000fda0003f0f070 */
.L_x_4288:
        /* <DEDUP_REMOVED lines=18> */
.L_x_4374:
[----:B------:R-:W-:Y:S05]  /*11ea0*/  BSYNC B0 ;  /* 0x0000000000007941 */ /* 0x000fea0003800000 */
.L_x_4289:
[----:B------:R-:W-:-:S05]  /*11eb0*/  IMAD.U32 R2, RZ, RZ, UR36 ;  /* 0x00000024ff027e24 */ /* 0x000fca000f8e00ff */
[----:B------:R-:W-:-:S13]  /*11ec0*/  ISETP.NE.AND P0, PT, R2, 0x3, PT ;  /* 0x000000030200780c */ /* 0x000fda0003f05270 */
[----:B------:R-:W-:Y:S05]  /*11ed0*/  @!P0 BRA `(.L_x_4291) ;  /* 0x0000000000048947 */ /* 0x000fea0003800000 */
[----:B------:R-:W-:Y:S01]  /*11ee0*/  BPT.TRAP 0x1 ;  /* 0x000000040000795c */ /* 0x000fe20000300000 */
.L_x_4291:
[----:B0-----:R-:W-:Y:S01]  /*11ef0*/  SHF.L.U32 R0, R23, 0x1f, RZ ;  /* 0x0000001f17007819 */ /* 0x001fe200000006ff */
[----:B------:R-:W-:Y:S03]  /*11f00*/  BSSY B0, `(.L_x_4292) ;  /* 0x0000003000007945 */ /* 0x000fe60003800000 */
[----:B------:R-:W0:Y:S02]  /*11f10*/  SYNCS.PHASECHK.TRANS64.TRYWAIT P0, [R22+URZ+0x38860], R0 ;  /* 0x03886000160075a7 */ /* 0x000e24000800017f */
[----:B0-----:R-:W-:Y:S05]  /*11f20*/  @!P0 BRA `(.L_x_4293) ;  /* 0x0000004000e08947 */ /* 0x001fea0003800000 */
.L_x_4375:
[----:B------:R-:W-:Y:S05]  /*11f30*/  BSYNC B0 ;  /* 0x0000000000007941 */ /* 0x000fea0003800000 */
.L_x_4292:
[----:B------:R-:W0:Y:S01]  /*11f40*/  LDL.LU R3, [R1+0x1c] ;  /* 0x00001c0001037983 */ /* 0x000e220000300800 */
[----:B------:R-:W-:Y:S01]  /*11f50*/  ULDC.64 UR4, c[0x0][0x328] ;  /* 0x0000ca0000047ab9 */ /* 0x000fe20000000a00 */
[----:B------:R-:W-:Y:S02]  /*11f60*/  ULDC.64 UR6, c[0x0][0x318] ;  /* 0x0000c60000067ab9 */ /* 0x000fe40000000a00 */
[----:B------:R-:W2:Y:S04]  /*11f70*/  LDL.LU R2, [R1] ;  /* 0x0000000001027983 */ /* 0x000ea80000300800 */
[----:B------:R-:W3:Y:S01]  /*11f80*/  LDL.LU R4, [R1+0x20] ;  /* 0x0000200001047983 */ /* 0x000ee20000300800 */
[----:B------:R-:W-:Y:S02]  /*11f90*/  IMAD R5, R18, 0x8000, R34 ;  /* 0x0000800012057824 */ /* 0x000fe400078e0222 */
[----:B0-----:R-:W-:-:S04]  /*11fa0*/  IMAD R0, R3, UR4, RZ ;  /* 0x0000000403007c24 */ /* 0x001fc8000f8e02ff */
[C---:B--2---:R-:W-:Y:S02]  /*11fb0*/  IMAD R0, R2.reuse, UR5, R0 ;  /* 0x0000000502007c24 */ /* 0x044fe4000f8e0200 */
[----:B------:R-:W-:Y:S01]  /*11fc0*/  IMAD.WIDE.U32 R2, R2, UR4, RZ ;  /* 0x0000000402027c25 */ /* 0x000fe2000f8e00ff */
[----:B------:R-:W-:-:S03]  /*11fd0*/  ULDC.64 UR4, c[0x0][0x338] ;  /* 0x0000ce0000047ab9 */ /* 0x000fc60000000a00 */
[----:B------:R-:W-:Y:S02]  /*11fe0*/  IMAD.IADD R3, R3, 0x1, R0 ;  /* 0x0000000103037824 */ /* 0x000fe400078e0200 */
[----:B---3--:R-:W-:Y:S02]  /*11ff0*/  IMAD R0, R4, UR4, RZ ;  /* 0x0000000404007c24 */ /* 0x008fe4000f8e02ff */
        /* <DEDUP_REMOVED lines=12> */
[C---:B------:R-:W-:Y:S01]  /*120c0*/  LOP3.LUT P5, RZ, R30.reuse, 0x2, RZ, 0xc0, !PT ;  /* 0x000000021eff7812 */ /* 0x040fe200078ac0ff */
[----:B------:R-:W1:Y:S01]  /*120d0*/  SHFL.IDX PT, R2, R4, RZ, 0x181f ;  /* 0x00181fff04027589 */ /* 0x000e6200000e0000 */
[C---:B------:R-:W-:Y:S02]  /*120e0*/  LOP3.LUT P4, RZ, R30.reuse, 0x4, RZ, 0xc0, !PT ;  /* 0x000000041eff7812 */ /* 0x040fe4000788c0ff */
[C---:B------:R-:W-:Y:S01]  /*120f0*/  LOP3.LUT P3, RZ, R30.reuse, 0x8, RZ, 0xc0, !PT ;  /* 0x000000081eff7812 */ /* 0x040fe2000786c0ff */
[----:B------:R-:W2:Y:S01]  /*12100*/  SHFL.IDX PT, R3, R6, RZ, 0x181f ;  /* 0x00181fff06037589 */ /* 0x000ea200000e0000 */
[----:B------:R-:W-:Y:S02]  /*12110*/  LOP3.LUT P2, RZ, R30, 0x10, RZ, 0xc0, !PT ;  /* 0x000000101eff7812 */ /* 0x000fe4000784c0ff */
[----:B------:R-:W-:Y:S01]  /*12120*/  LOP3.LUT R16, R16, 0xffffffbf, RZ, 0xc0, !PT ;  /* 0xffffffbf10107812 */ /* 0x000fe200078ec0ff */
[----:B0-----:R-:W-:-:S05]  /*12130*/  IMAD.SHL.U32 R7, R7, 0x8, RZ ;  /* 0x0000000807077824 */ /* 0x001fca00078e00ff */
[----:B------:R-:W-:-:S05]  /*12140*/  LOP3.LUT R7, R7, 0x38, RZ, 0xc0, !PT ;  /* 0x0000003807077812 */ /* 0x000fca00078ec0ff */
[----:B------:R-:W-:Y:S01]  /*12150*/  IMAD.SHL.U32 R0, R7, 0x2, RZ ;  /* 0x0000000207007824 */ /* 0x000fe200078e00ff */
[----:B------:R-:W-:-:S04]  /*12160*/  LOP3.LUT R7, R30, 0x1, RZ, 0xc0, !PT ;  /* 0x000000011e077812 */ /* 0x000fc800078ec0ff */
[----:B-1----:R-:W-:Y:S02]  /*12170*/  IADD3 R2, P0, R2, R0, RZ ;  /* 0x0000000002027210 */ /* 0x002fe40007f1e0ff */
[----:B------:R-:W-:Y:S02]  /*12180*/  ISETP.NE.U32.AND P1, PT, R7, 0x1, PT ;  /* 0x000000010700780c */ /* 0x000fe40003f25070 */
[----:B------:R-:W-:Y:S01]  /*12190*/  PRMT R7, R30, 0x8880, RZ ;  /* 0x000088801e077816 */ /* 0x000fe200000000ff */
[----:B--2---:R-:W-:Y:S01]  /*121a0*/  IMAD.X R3, RZ, RZ, R3, P0 ;  /* 0x000000ffff037224 */ /* 0x004fe200000e0603 */
[----:B------:R-:W-:-:S09]  /*121b0*/  ISETP.LT.OR P0, PT, R29, 0x1, P1 ;  /* 0x000000011d00780c */ /* 0x000fd20000f01670 */
[----:B------:R-:W-:Y:S02]  /*121c0*/  @P1 LOP3.LUT R16, R16, 0x40, RZ, 0xfc, !PT ;  /* 0x0000004010101812 */ /* 0x000fe400078efcff */
[----:B------:R-:W-:Y:S02]  /*121d0*/  LOP3.LUT P1, RZ, R30, 0x20, RZ, 0xc0, !PT ;  /* 0x000000201eff7812 */ /* 0x000fe4000782c0ff */
[----:B------:R-:W-:Y:S01]  /*121e0*/  @!PT LDS RZ, [RZ] ;  /* 0x00000000fffff984 */ /* 0x000fe20000000800 */
[----:B------:R-:W-:Y:S01]  /*121f0*/  LDGSTS.E.BYPASS.LTC128B.128 [R5+0x400], desc[UR44][R2.64], !P0 ;  /* 0x0040000002057fae */ /* 0x000fe2000c101d6c */
[----:B------:R-:W-:Y:S02]  /*12200*/  ISETP.LT.OR P0, PT, R29, 0x1, !P5 ;  /* 0x000000011d00780c */ /* 0x000fe40006f01670 */
[----:B------:R-:W-:-:S11]  /*12210*/  LOP3.LUT R16, R16, 0xffffff7f, RZ, 0xc0, !PT ;  /* 0xffffff7f10107812 */ /* 0x000fd600078ec0ff */
        /* <DEDUP_REMOVED lines=62> */
.L_x_4385:
        /* <DEDUP_REMOVED lines=34> */
.L_x_4295:
        /* <DEDUP_REMOVED lines=11> */
.L_x_4296:
[----:B------:R-:W2:Y:S01]  /*128d0*/  LDL.LU R2, [R1+0x18] ;  /* 0x0000180001027983 */ /* 0x000ea20000300800 */
[----:B------:R1:W-:Y:S01]  /*128e0*/  SYNCS.ARRIVE.TRANS64.A1T0 RZ, [R22+URZ+0x38850], RZ ;  /* 0x038850ff16ff79a7 */ /* 0x0003e2000810003f */
[----:B------:R-:W-:Y:S01]  /*128f0*/  BSSY B0, `(.L_x_4297) ;  /* 0x00000f3000007945 */ /* 0x000fe20003800000 */
[----:B--2---:R-:W-:-:S05]  /*12900*/  VIADD R7, R2, 0xfffffffe ;  /* 0xfffffffe02077836 */ /* 0x004fca0000000000 */
[----:B------:R-:W-:-:S13]  /*12910*/  ISETP.GE.AND P0, PT, R7, R31, PT ;  /* 0x0000001f0700720c */ /* 0x000fda0003f06270 */
[----:B-1----:R-:W-:Y:S05]  /*12920*/  @!P0 BRA `(.L_x_4298) ;  /* 0x0000000c00bc8947 */ /* 0x002fea0003800000 */
[----:B------:R-:W2:Y:S01]  /*12930*/  LDL.LU R2, [R1+0x28] ;  /* 0x0000280001027983 */ /* 0x000ea20000300800 */
[----:B------:R-:W-:-:S04]  /*12940*/  LOP3.LUT R29, R30, 0x80, RZ, 0xc0, !PT ;  /* 0x000000801e1d7812 */ /* 0x000fc800078ec0ff */
[----:B------:R-:W-:Y:S02]  /*12950*/  SHF.R.U32.HI R29, RZ, 0x3, R29 ;  /* 0x00000003ff1d7819 */ /* 0x000fe4000001161d */
[----:B--2---:R-:W-:-:S04]  /*12960*/  LOP3.LUT R2, R2, 0x40, RZ, 0xc0, !PT ;  /* 0x0000004002027812 */ /* 0x004fc800078ec0ff */
[----:B------:R-:W-:-:S07]  /*12970*/  SHF.R.U32.HI R30, RZ, 0x2, R2 ;  /* 0x00000002ff1e7819 */ /* 0x000fce0000011602 */
.L_x_4311:
[----:B-1----:R-:W1:Y:S01]  /*12980*/  S2R R2, SR_TID.X ;  /* 0x0000000000027919 */ /* 0x002e620000002100 */
[----:B--2---:R-:W2:Y:S01]  /*12990*/  LDC R3, c[0x0][0x430] ;  /* 0x00010c00ff037b82 */ /* 0x004ea20000000800 */
[----:B---3--:R-:W-:Y:S01]  /*129a0*/  IMAD R6, R7, 0x40, R32 ;  /* 0x0000004007067824 */ /* 0x008fe200078e0220 */
[----:B------:R-:W-:Y:S05]  /*129b0*/  YIELD ;  /* 0x0000000000007946 */ /* 0x000fea0003800000 */
[----:B0-----:R-:W0:Y:S01]  /*129c0*/  S2R R4, SR_TID.X ;  /* 0x0000000000047919 */ /* 0x001e220000002100 */
[----:B------:R-:W-:Y:S01]  /*129d0*/  IMAD.U32 R11, RZ, RZ, UR36 ;  /* 0x00000024ff0b7e24 */ /* 0x000fe2000f8e00ff */
[----:B------:R-:W-:Y:S01]  /*129e0*/  ULDC UR4, c[0x0][0x430] ;  /* 0x00010c0000047ab9 */ /* 0x000fe20000000800 */
[----:B------:R-:W-:Y:S01]  /*129f0*/  VIADD R18, R18, 0x1 ;  /* 0x0000000112127836 */ /* 0x000fe20000000000 */
[----:B--2---:R-:W-:-:S02]  /*12a00*/  ISETP.NE.AND P0, PT, R3, 0x1, PT ;  /* 0x000000010300780c */ /* 0x004fc40003f05270 */
[----:B-1----:R-:W-:-:S04]  /*12a10*/  LOP3.LUT R2, R2, 0x7f, RZ, 0xc0, !PT ;  /* 0x0000007f02027812 */ /* 0x002fc800078ec0ff */
[----:B------:R-:W-:-:S07]  /*12a20*/  SHF.R.U32.HI R2, RZ, 0x3, R2 ;  /* 0x00000003ff027819 */ /* 0x000fce0000011602 */
[----:B------:R-:W1:Y:S01]  /*12a30*/  @P0 LDC R3, c[0x0][0x434] ;  /* 0x00010d00ff030b82 */ /* 0x000e620000000800 */
[----:B0-----:R-:W-:-:S05]  /*12a40*/  IMAD.SHL.U32 R4, R4, 0x10, RZ ;  /* 0x0000001004047824 */ /* 0x001fca00078e00ff */
[----:B------:R-:W-:Y:S02]  /*12a50*/  LOP3.LUT R4, R2, 0x70, R4, 0xf8, !PT ;  /* 0x0000007002047812 */ /* 0x000fe400078ef804 */
[----:B------:R-:W0:Y:S02]  /*12a60*/  @P0 LDC R2, c[0x0][0x438] ;  /* 0x00010e00ff020b82 */ /* 0x000e240000000800 */
[C---:B------:R-:W-:Y:S01]  /*12a70*/  ISETP.GT.U32.AND P1, PT, R4.reuse, 0x3f, PT ;  /* 0x0000003f0400780c */ /* 0x040fe20003f24070 */
[----:B------:R-:W-:-:S04]  /*12a80*/  IMAD.IADD R6, R4, 0x1, R6 ;  /* 0x0000000104067824 */ /* 0x000fc800078e0206 */
[----:B------:R-:W-:-:S08]  /*12a90*/  IMAD.MOV.U32 R10, RZ, RZ, R6 ;  /* 0x000000ffff0a7224 */ /* 0x000fd000078e0006 */
[----:B------:R-:W2:Y:S01]  /*12aa0*/  @!P1 LDC.64 R4, c[0x0][0x428] ;  /* 0x00010a00ff049b82 */ /* 0x000ea20000000a00 */
[----:B-1----:R-:W-:-:S07]  /*12ab0*/  @P0 IMAD.HI.U32 R3, R6, R3, RZ ;  /* 0x0000000306030227 */ /* 0x002fce00078e00ff */
[----:B------:R-:W1:Y:S01]  /*12ac0*/  @!P1 LDC.64 R8, c[0x0][0x418] ;  /* 0x00010600ff089b82 */ /* 0x000e620000000a00 */
[----:B0-----:R-:W-:-:S04]  /*12ad0*/  @P0 SHF.R.U32.HI R10, RZ, R2, R3 ;  /* 0x00000002ff0a0219 */ /* 0x001fc80000011603 */
[--C-:B------:R-:W-:Y:S01]  /*12ae0*/  @!P1 SHF.R.S32.HI R3, RZ, 0x1f, R10.reuse ;  /* 0x0000001fff039819 */ /* 0x100fe2000001140a */
[----:B------:R-:W-:-:S04]  /*12af0*/  @!P1 IMAD.MOV.U32 R2, RZ, RZ, R10 ;  /* 0x000000ffff029224 */ /* 0x000fc800078e000a */
[----:B--2---:R-:W-:-:S04]  /*12b00*/  @!P1 IMAD.WIDE.U32 R2, R28, R4, R2 ;  /* 0x000000041c029225 */ /* 0x004fc800078e0002 */
[----:B------:R-:W-:-:S04]  /*12b10*/  @!P1 IMAD R4, R33, R4, RZ ;  /* 0x0000000421049224 */ /* 0x000fc800078e02ff */
[----:B------:R-:W-:Y:S01]  /*12b20*/  @!P1 IMAD R5, R28, R5, R4 ;  /* 0x000000051c059224 */ /* 0x000fe200078e0204 */
[----:B-1----:R-:W-:Y:S01]  /*12b30*/  @!P1 LEA R8, P0, R2, R8, 0x2 ;  /* 0x0000000802089211 */ /* 0x002fe200078010ff */
[----:B------:R-:W-:Y:S02]  /*12b40*/  IMAD.MOV.U32 R4, RZ, RZ, RZ ;  /* 0x000000ffff047224 */ /* 0x000fe400078e00ff */
[----:B------:R-:W-:Y:S02]  /*12b50*/  @!P1 IMAD.IADD R3, R5, 0x1, R3 ;  /* 0x0000000105039824 */ /* 0x000fe400078e0203 */
[----:B------:R-:W-:-:S03]  /*12b60*/  IMAD.MOV R5, RZ, RZ, -R10 ;  /* 0x000000ffff057224 */ /* 0x000fc600078e0a0a */
[----:B------:R-:W-:Y:S01]  /*12b70*/  @!P1 LEA.HI.X R9, R2, R9, R3, 0x2, P0 ;  /* 0x0000000902099211 */ /* 0x000fe200000f1403 */
[----:B------:R-:W-:Y:S01]  /*12b80*/  IMAD R5, R5, UR4, R6 ;  /* 0x0000000405057c24 */ /* 0x000fe2000f8e0206 */
[----:B------:R-:W-:-:S03]  /*12b90*/  ISETP.NE.AND P0, PT, R18, 0x2, PT ;  /* 0x000000021200780c */ /* 0x000fc60003f05270 */
[----:B------:R0:W5:Y:S01]  /*12ba0*/  @!P1 LDG.E R4, desc[UR44][R8.64] ;  /* 0x0000002c08049981 */ /* 0x000162000c1e1900 */
[----:B------:R-:W-:Y:S02]  /*12bb0*/  ISETP.NE.AND P1, PT, R11, 0x3, PT ;  /* 0x000000030b00780c */ /* 0x000fe40003f25270 */
[----:B------:R-:W-:Y:S02]  /*12bc0*/  SEL R2, RZ, 0x1, P0 ;  /* 0x00000001ff027807 */ /* 0x000fe40000000000 */
[----:B------:R-:W-:Y:S02]  /*12bd0*/  SEL R18, R18, RZ, P0 ;  /* 0x000000ff12127207 */ /* 0x000fe40000000000 */
[----:B------:R-:W-:Y:S01]  /*12be0*/  LOP3.LUT R23, R23, R2, RZ, 0x3c, !PT ;  /* 0x0000000217177212 */ /* 0x000fe200078e3cff */
[----:B------:R-:W-:Y:S02]  /*12bf0*/  IMAD.MOV.U32 R2, RZ, RZ, R7 ;  /* 0x000000ffff027224 */ /* 0x000fe400078e0007 */
[----:B------:R-:W-:-:S03]  /*12c00*/  VIADD R7, R7, 0xffffffff ;  /* 0xffffffff07077836 */ /* 0x000fc60000000000 */
[----:B------:R-:W-:Y:S01]  /*12c10*/  ISETP.GT.AND P3, PT, R2, R31, PT ;  /* 0x0000001f0200720c */ /* 0x000fe20003f64270 */
[----:B0-----:R-:W-:-:S12]  /*12c20*/  @!P1 BRA `(.L_x_4299) ;  /* 0x0000000000049947 */ /* 0x001fd80003800000 */
[----:B------:R-:W-:Y:S01]  /*12c30*/  BPT.TRAP 0x1 ;  /* 0x000000040000795c */ /* 0x000fe20000300000 */
.L_x_4299:
[----:B------:R-:W-:Y:S01]  /*12c40*/  IMAD R6, R18, 0x8, R17 ;  /* 0x0000000812067824 */ /* 0x000fe200078e0211 */
[----:B------:R-:W-:Y:S01]  /*12c50*/  SHF.L.U32 R20, R23, 0x1f, RZ ;  /* 0x0000001f17147819 */ /* 0x000fe200000006ff */
[----:B------:R-:W-:Y:S01]  /*12c60*/  BSSY B1, `(.L_x_4300) ;  /* 0x0000004000017945 */ /* 0x000fe20003800000 */
[----:B------:R-:W-:Y:S02]  /*12c70*/  SHF.R.S32.HI R9, RZ, 0x1f, R5 ;  /* 0x0000001fff097819 */ /* 0x000fe40000011405 */
[----:B------:R-:W0:Y:S02]  /*12c80*/  SYNCS.PHASECHK.TRANS64.TRYWAIT P0, [R6+URZ+0x38840], R20 ;  /* 0x03884014060075a7 */ /* 0x000e24000800017f */
[----:B0-----:R-:W-:Y:S05]  /*12c90*/  @!P0 BRA `(.L_x_4301) ;  /* 0x0000003c00c08947 */ /* 0x001fea0003800000 */
.L_x_4386:
[----:B------:R-:W-:Y:S05]  /*12ca0*/  BSYNC B1 ;  /* 0x0000000000017941 */ /* 0x000fea0003800000 */
.L_x_4300:
        /* <DEDUP_REMOVED lines=40> */
.L_x_4396:
        /* <DEDUP_REMOVED lines=8> */
.L_x_4303:
        /* <DEDUP_REMOVED lines=11> */
.L_x_4304:
[----:B------:R2:W-:Y:S01]  /*13060*/  SYNCS.ARRIVE.TRANS64.A1T0 RZ, [R6+URZ+0x38830], RZ ;  /* 0x038830ff06ff79a7 */ /* 0x0005e2000810003f */
[----:B------:R-:W-:Y:S05]  /*13070*/  @!P2 BRA `(.L_x_4305) ;  /* 0x000000000004a947 */ /* 0x000fea0003800000 */
[----:B------:R-:W-:Y:S01]  /*13080*/  BPT.TRAP 0x1 ;  /* 0x000000040000795c */ /* 0x000fe20000300000 */
.L_x_4305:
[----:B------:R-:W3:Y:S01]  /*13090*/  SYNCS.PHASECHK.TRANS64.TRYWAIT P0, [R6+URZ+0x38860], R20 ;  /* 0x03886014060075a7 */ /* 0x000ee2000800017f */
[----:B------:R-:W-:Y:S04]  /*130a0*/  BSSY B1, `(.L_x_4306) ;  /* 0x0000002000017945 */ /* 0x000fe80003800000 */
[----:B---3--:R-:W-:Y:S05]  /*130b0*/  @!P0 BRA `(.L_x_4307) ;  /* 0x0000003c00e88947 */ /* 0x008fea0003800000 */
.L_x_4397:
[----:B------:R-:W-:Y:S05]  /*130c0*/  BSYNC B1 ;  /* 0x0000000000017941 */ /* 0x000fea0003800000 */
.L_x_4306:
        /* <DEDUP_REMOVED lines=79> */
.L_x_4407:
        /* <DEDUP_REMOVED lines=25> */
.L_x_4309:
        /* <DEDUP_REMOVED lines=11> */
.L_x_4310:
[----:B------:R1:W-:Y:S01]  /*13800*/  SYNCS.ARRIVE.TRANS64.A1T0 RZ, [R6+URZ+0x38850], RZ ;  /* 0x038850ff06ff79a7 */ /* 0x0003e2000810003f */
[----:B------:R-:W-:Y:S05]  /*13810*/  @P3 BRA `(.L_x_4311) ;  /* 0xfffffff000583947 */ /* 0x000fea000383ffff */
.L_x_4298:
[----:B------:R-:W-:Y:S05]  /*13820*/  BSYNC B0 ;  /* 0x0000000000007941 */ /* 0x000fea0003800000 */
.L_x_4297:
        /* <DEDUP_REMOVED lines=21> */
.L_x_4313:
[----:B------:R-:W-:Y:S05]  /*13980*/  BSYNC B0 ;  /* 0x0000000000007941 */ /* 0x000fea0003800000 */
.L_x_4312:
[----:B------:R-:W-:-:S07]  /*13990*/  SEL R18, R18, RZ, P0 ;  /* 0x000000ff12127207 */ /* 0x000fce0000000000 */
.L_x_4266:
[----:B------:R-:W-:Y:S05]  /*139a0*/  BSYNC B7 ;  /* 0x0000000000077941 */ /* 0x000fea0003800000 */
.L_x_4264:
        /* <DEDUP_REMOVED lines=11> */
.L_x_4314:
        /* <DEDUP_REMOVED lines=43> */
.L_x_4417:
[----:B------:R-:W-:Y:S02]  /*13d10*/  ULDC UR4, c[0x0][0xd38] ;  /* 0x00034e0000047ab9 */ /* 0x000fe40000000800 */
[----:B------:R-:W-:-:S04]  /*13d20*/  IMAD.U32 R5, RZ, RZ, UR4 ;  /* 0x00000004ff057e24 */ /* 0x000fc8000f8e00ff */
[----:B-1----:R-:W-:-:S04]  /*13d30*/  IMAD R9, R14, R5, RZ ;  /* 0x000000050e097224 */ /* 0x002fc800078e02ff */
[----:B------:R-:W-:-:S05]  /*13d40*/  IMAD.IADD R6, R6, 0x1, R9 ;  /* 0x0000000106067824 */ /* 0x000fca00078e0209 */
[----:B------:R-:W-:-:S13]  /*13d50*/  ISETP.GT.AND P6, PT, R6, R0, PT ;  /* 0x000000000600720c */ /* 0x000fda0003fc4270 */
[----:B------:R-:W-:Y:S05]  /*13d60*/  @P6 BRA `(.L_x_4317) ;  /* 0x0000000000a46947 */ /* 0x000fea0003800000 */
.L_x_4320:
        /* <DEDUP_REMOVED lines=35> */
.L_x_4425:
[----:B------:R-:W-:Y:S02]  /*13fa0*/  ULDC UR4, c[0x0][0xd38] ;  /* 0x00034e0000047ab9 */ /* 0x000fe40000000800 */
[----:B------:R-:W-:-:S04]  /*13fb0*/  IMAD.U32 R5, RZ, RZ, UR4 ;  /* 0x00000004ff057e24 */ /* 0x000fc8000f8e00ff */
[----:B-1----:R-:W-:-:S04]  /*13fc0*/  IMAD R9, R14, R5, RZ ;  /* 0x000000050e097224 */ /* 0x002fc800078e02ff */
[----:B------:R-:W-:-:S05]  /*13fd0*/  IMAD.IADD R6, R9, 0x1, R6 ;  /* 0x0000000109067824 */ /* 0x000fca00078e0206 */
[----:B------:R-:W-:-:S13]  /*13fe0*/  ISETP.GT.AND P6, PT, R6, R0, PT ;  /* 0x000000000600720c */ /* 0x000fda0003fc4270 */
[----:B------:R-:W-:Y:S05]  /*13ff0*/  @!P6 BRA `(.L_x_4320) ;  /* 0xfffffffc005ce947 */ /* 0x000fea000383ffff */
.L_x_4317:
        /* <DEDUP_REMOVED lines=9> */
.L_x_4430:
[----:B------:R-:W-:-:S13]  /*14090*/  ISETP.NE.AND P0, PT, R8, RZ, PT ;  /* 0x000000ff0800720c */ /* 0x000fda0003f05270 */
[----:B------:R-:W-:Y:S05]  /*140a0*/  @!P0 BRA `(.L_x_4322) ;  /* 0x0000000000108947 */ /* 0x000fea0003800000 */
[----:B------:R-:W-:Y:S01]  /*140b0*/  UMOV UR4, 0xffffffff ;  /* 0xffffffff00047882 */ /* 0x000fe20000000000 */
[----:B------:R-:W-:Y:S02]  /*140c0*/  VIADD R12, R6, 0xffffffff ;  /* 0xffffffff060c7836 */ /* 0x000fe40000000000 */
[----:B------:R-:W-:Y:S05]  /*140d0*/  BRA.DIV UR4, `(.L_x_4323) ;  /* 0x0000004204207947 */ /* 0x000fea000b800000 */
[----:B------:R4:W0:Y:S02]  /*140e0*/  SHFL.IDX PT, R24, R3, R12, 0x1f ;  /* 0x00001f0c03187589 */ /* 0x00082400000e0000 */
.L_x_4322:
        /* <DEDUP_REMOVED lines=58> */
.L_x_4318:
[----:B------:R-:W-:Y:S01]  /*14490*/  UMOV UR4, URZ ;  /* 0x0000003f00047c82 */ /* 0x000fe20008000000 */
[----:B------:R-:W-:Y:S01]  /*144a0*/  UMOV UR5, URZ ;  /* 0x0000003f00057c82 */ /* 0x000fe20008000000 */
[----:B------:R-:W-:Y:S01]  /*144b0*/  ULDC UR6, c[0x0][0xd3c] ;  /* 0x00034f0000067ab9 */ /* 0x000fe20000000800 */
[----:B------:R-:W-:Y:S02]  /*144c0*/  IMAD.MOV.U32 R24, RZ, RZ, R0 ;  /* 0x000000ffff187224 */ /* 0x000fe400078e0000 */
[----:B------:R-:W-:Y:S02]  /*144d0*/  IMAD.U32 R25, RZ, RZ, UR4 ;  /* 0x00000004ff197e24 */ /* 0x000fe4000f8e00ff */
[----:B------:R-:W-:Y:S02]  /*144e0*/  IMAD.U32 R26, RZ, RZ, UR5 ;  /* 0x00000005ff1a7e24 */ /* 0x000fe4000f8e00ff */
[----:B------:R-:W-:-:S07]  /*144f0*/  IMAD.U32 R27, RZ, RZ, UR6 ;  /* 0x00000006ff1b7e24 */ /* 0x000fce000f8e00ff */
.L_x_4324:
        /* <DEDUP_REMOVED lines=10> */
.L_x_4315:
[----:B------:R-:W-:Y:S02]  /*145a0*/  ULDC UR4, c[0x0][0xd3c] ;  /* 0x00034f0000047ab9 */ /* 0x000fe40000000800 */
[----:B0-----:R-:W-:-:S13]  /*145b0*/  ISETP.GE.AND P0, PT, R27, UR4, PT ;  /* 0x000000041b007c0c */ /* 0x001fda000bf06270 */
[----:B------:R-:W-:Y:S05]  /*145c0*/  @!P0 BRA `(.L_x_4325) ;  /* 0xffffffa800048947 */ /* 0x000fea000383ffff */
[----:B------:R-:W-:Y:S05]  /*145d0*/  BSYNC B8 ;  /* 0x0000000000087941 */ /* 0x000fea0003800000 */
.L_x_4258:
        /* <DEDUP_REMOVED lines=12> */
.L_x_4433:
[----:B------:R-:W-:Y:S05]  /*146a0*/  BSYNC B0 ;  /* 0x0000000000007941 */ /* 0x000fea0003800000 */
.L_x_4326:
[----:B------:R-:W-:-:S03]  /*146b0*/  UMOV UR4, 0xffffffff ;  /* 0xffffffff00047882 */ /* 0x000fc60000000000 */
[----:B------:R-:W-:Y:S05]  /*146c0*/  BRA.DIV UR4, `(.L_x_4328) ;  /* 0x0000003a04e07947 */ /* 0x000fea000b800000 */
[----:B0-----:R-:W0:Y:S02]  /*146d0*/  S2R R0, SR_TID.X ;  /* 0x0000000000007919 */ /* 0x001e240000002100 */
[----:B0-----:R-:W-:-:S04]  /*146e0*/  SHF.R.U32.HI R0, RZ, 0x5, R0 ;  /* 0x00000005ff007819 */ /* 0x001fc80000011600 */
[----:B------:R-:W-:-:S05]  /*146f0*/  LOP3.LUT R0, R0, 0x3, RZ, 0xc0, !PT ;  /* 0x0000000300007812 */ /* 0x000fca00078ec0ff */
[----:B------:R0:W1:Y:S02]  /*14700*/  SHFL.IDX PT, R14, R0, RZ, 0x1f ;  /* 0x00001fff000e7589 */ /* 0x00006400000e0000 */
.L_x_4436:
[----:B-1----:R-:W-:Y:S01]  /*14710*/  ISETP.NE.AND P0, PT, R14, RZ, PT ;  /* 0x000000ff0e00720c */ /* 0x002fe20003f05270 */
[----:B------:R-:W-:-:S12]  /*14720*/  BSSY B0, `(.L_x_4329) ;  /* 0x0000024000007945 */ /* 0x000fd80003800000 */
[----:B------:R-:W-:Y:S05]  /*14730*/  @P0 BRA `(.L_x_4330) ;  /* 0x0000000000880947 */ /* 0x000fea0003800000 */
[----:B------:R-:W-:-:S03]  /*14740*/  UMOV UR4, 0xffffffff ;  /* 0xffffffff00047882 */ /* 0x000fc60000000000 */
[----:B------:R-:W-:Y:S05]  /*14750*/  BRA.DIV UR4, `(.L_x_4331) ;  /* 0x0000003a04f07947 */ /* 0x000fea000b800000 */
[----:B------:R-:W-:-:S13]  /*14760*/  ELECT P6, URZ, PT ;  /* 0x00000000003f782f */ /* 0x000fda00038c0000 */
.L_x_4439:
[----:B------:R-:W-:Y:S05]  /*14770*/  @!P6 BRA `(.L_x_4330) ;  /* 0x000000000078e947 */ /* 0x000fea0003800000 */
[----:B------:R-:W-:-:S06]  /*14780*/  ULOP3.LUT UR4, UR39, 0x2, URZ, 0xfc, !UPT ;  /* 0x0000000227047892 */ /* 0x000fcc000f8efc3f */
[----:B0-----:R-:W-:-:S05]  /*14790*/  IMAD.U32 R0, RZ, RZ, UR4 ;  /* 0x00000004ff007e24 */ /* 0x001fca000f8e00ff */
[----:B------:R-:W-:-:S13]  /*147a0*/  ISETP.NE.AND P0, PT, R0, 0x3, PT ;  /* 0x000000030000780c */ /* 0x000fda0003f05270 */
[----:B------:R-:W-:Y:S05]  /*147b0*/  @!P0 BRA `(.L_x_4332) ;  /* 0x0000000000048947 */ /* 0x000fea0003800000 */
[----:B------:R-:W-:Y:S01]  /*147c0*/  BPT.TRAP 0x1 ;  /* 0x000000040000795c */ /* 0x000fe20000300000 */
.L_x_4332:
[C---:B------:R-:W-:Y:S01]  /*147d0*/  IMAD R3, R18.reuse, 0x8, R5 ;  /* 0x0000000812037824 */ /* 0x040fe200078e0205 */
[----:B------:R-:W-:Y:S01]  /*147e0*/  SHF.L.U32 R2, R23, 0x1f, RZ ;  /* 0x0000001f17027819 */ /* 0x000fe200000006ff */
[----:B------:R-:W-:-:S03]  /*147f0*/  VIADD R18, R18, 0x1 ;  /* 0x0000000112127836 */ /* 0x000fc60000000000 */
[----:B------:R-:W0:Y:S02]  /*14800*/  SYNCS.PHASECHK.TRANS64.TRYWAIT P1, [R3+URZ+0x38840], R2 ;  /* 0x03884002030075a7 */ /* 0x000e24000802017f */
[----:B------:R-:W-:-:S04]  /*14810*/  ISETP.NE.AND P2, PT, R18, 0x2, PT ;  /* 0x000000021200780c */ /* 0x000fc80003f45270 */
[----:B------:R-:W-:Y:S01]  /*14820*/  SEL R0, RZ, 0x1, P2 ;  /* 0x00000001ff007807 */ /* 0x000fe20001000000 */
[----:B0-----:R-:W-:Y:S08]  /*14830*/  @!P1 BRA `(.L_x_4333) ;  /* 0x0000003800d89947 */ /* 0x001ff00003800000 */
.L_x_4440:
[----:B------:R-:W-:Y:S02]  /*14840*/  SEL R18, R18, RZ, P2 ;  /* 0x000000ff12127207 */ /* 0x000fe40001000000 */
[----:B------:R-:W-:Y:S01]  /*14850*/  LOP3.LUT R0, R23, R0, RZ, 0x3c, !PT ;  /* 0x0000000017007212 */ /* 0x000fe200078e3cff */
[----:B------:R-:W-:Y:S06]  /*14860*/  @!P0 BRA `(.L_x_4334) ;  /* 0x0000000000048947 */ /* 0x000fec0003800000 */
[----:B------:R-:W-:Y:S01]  /*14870*/  BPT.TRAP 0x1 ;  /* 0x000000040000795c */ /* 0x000fe20000300000 */
.L_x_4334:
[----:B------:R-:W-:Y:S01]  /*14880*/  IMAD R5, R18, 0x8, R5 ;  /* 0x0000000812057824 */ /* 0x000fe200078e0205 */
[----:B------:R-:W-:-:S04]  /*14890*/  SHF.L.U32 R0, R0, 0x1f, RZ ;  /* 0x0000001f00007819 */ /* 0x000fc800000006ff */
[----:B------:R-:W1:Y:S02]  /*148a0*/  SYNCS.PHASECHK.TRANS64.TRYWAIT P1, [R5+URZ+0x38840], R0 ;  /* 0x03884000050075a7 */ /* 0x000e64000802017f */
[----:B-1----:R-:W-:Y:S05]  /*148b0*/  @!P1 BRA `(.L_x_4335) ;  /* 0x0000003800cc9947 */ /* 0x002fea0003800000 */
.L_x_4441:
[----:B------:R-:W-:Y:S05]  /*148c0*/  @!P0 BRA `(.L_x_4336) ;  /* 0x0000000000048947 */ /* 0x000fea0003800000 */
[----:B------:R-:W-:Y:S01]  /*148d0*/  BPT.TRAP 0x1 ;  /* 0x000000040000795c */ /* 0x000fe20000300000 */
.L_x_4336:
[----:B------:R-:W5:Y:S02]  /*148e0*/  SYNCS.PHASECHK.TRANS64.TRYWAIT P1, [R3+URZ+0x38860], R2 ;  /* 0x03886002030075a7 */ /* 0x000f64000802017f */
[----:B-----5:R-:W-:Y:S05]  /*148f0*/  @!P1 BRA `(.L_x_4337) ;  /* 0x0000003800d09947 */ /* 0x020fea0003800000 */
.L_x_4442:
[----:B------:R-:W-:Y:S05]  /*14900*/  @!P0 BRA `(.L_x_4338) ;  /* 0x0000000000048947 */ /* 0x000fea0003800000 */
[----:B------:R-:W-:Y:S01]  /*14910*/  BPT.TRAP 0x1 ;  /* 0x000000040000795c */ /* 0x000fe20000300000 */
.L_x_4338:
[----:B------:R0:W0:Y:S02]  /*14920*/  SYNCS.PHASECHK.TRANS64.TRYWAIT P0, [R5+URZ+0x38860], R0 ;  /* 0x03886000050075a7 */ /* 0x000024000800017f */
[----:B0-----:R-:W-:Y:S05]  /*14930*/  @!P0 NANOSLEEP.SYNCS 0x989680 ;  /* 0x009896800000895d */ /* 0x001fea0003900000 */
[----:B------:R-:W0:Y:S02]  /*14940*/  @!P0 SYNCS.PHASECHK.TRANS64 P0, [R5+URZ+0x38860], R0 ;  /* 0x03886000050085a7 */ /* 0x000e24000800007f */
[----:B0-----:R-:W-:Y:S05]  /*14950*/  @!P0 BRA `(.L_x_4338) ;  /* 0xfffffffc00f08947 */ /* 0x001fea000383ffff */
.L_x_4330:
[----:B------:R-:W-:Y:S05]  /*14960*/  BSYNC B0 ;  /* 0x0000000000007941 */ /* 0x000fea0003800000 */
.L_x_4329:
[----:B------:R-:W-:Y:S05]  /*14970*/  EXIT ;  /* 0x000000000000794d */ /* 0x000fea0003800000 */
.L_x_4211:
[----:B0-----:R-:W-:-:S04]  /*14980*/  IMAD.U32 R0, RZ, RZ, UR41 ;  /* 0x00000029ff007e24 */ /* 0x001fc8000f8e00ff */
[----:B------:R0:W1:Y:S03]  /*14990*/  SYNCS.PHASECHK.TRANS64.TRYWAIT P1, [R0+URZ+0x38800], R3 ;  /* 0x03880003000075a7 */ /* 0x000066000802017f */
[----:B-1----:R-:W-:Y:S05]  /*149a0*/  @!P1 NANOSLEEP.SYNCS 0x989680 ;  /* 0x009896800000995d */ /* 0x002fea0003900000 */
[----:B------:R-:W1:Y:S02]  /*149b0*/  @!P1 SYNCS.PHASECHK.TRANS64 P1, [R0+URZ+0x38800], R3 ;  /* 0x03880003000095a7 */ /* 0x000e64000802007f */
[----:B-1----:R-:W-:Y:S05]  /*149c0*/  @!P1 BRA `(.L_x_4211) ;  /* 0xfffffffc00ec9947 */ /* 0x002fea000383ffff */
[----:B------:R-:W-:Y:S05]  /*149d0*/  BRA `(.L_x_4339) ;  /* 0xfffffef000f07947 */ /* 0x000fea000383ffff */
.L_x_4215:
[----:B--2---:R2:W3:Y:S02]  /*149e0*/  SYNCS.PHASECHK.TRANS64.TRYWAIT P1, [R7+URZ+0x38830], R4 ;  /* 0x03883004070075a7 */ /* 0x0044e4000802017f */
[----:B---3--:R-:W-:Y:S05]  /*149f0*/  @!P1 NANOSLEEP.SYNCS 0x989680 ;  /* 0x009896800000995d */ /* 0x008fea0003900000 */
[----:B------:R-:W3:Y:S02]  /*14a00*/  @!P1 SYNCS.PHASECHK.TRANS64 P1, [R7+URZ+0x38830], R4 ;  /* 0x03883004070095a7 */ /* 0x000ee4000802007f */
[----:B---3--:R-:W-:Y:S05]  /*14a10*/  @!P1 BRA `(.L_x_4215) ;  /* 0xfffffffc00f09947 */ /* 0x008fea000383ffff */
[----:B------:R-:W-:Y:S05]  /*14a20*/  BRA `(.L_x_4214) ;  /* 0xfffffef400087947 */ /* 0x000fea000383ffff */
.L_x_4216:
[----:B0-----:R-:W-:-:S04]  /*14a30*/  IMAD.U32 R6, RZ, RZ, UR41 ;  /* 0x00000029ff067e24 */ /* 0x001fc8000f8e00ff */
[----:B------:R0:W3:Y:S03]  /*14a40*/  SYNCS.PHASECHK.TRANS64.TRYWAIT P1, [R6+URZ+0x38810], R3 ;  /* 0x03881003060075a7 */ /* 0x0000e6000802017f */
[----:B---3--:R-:W-:Y:S05]  /*14a50*/  @!P1 NANOSLEEP.SYNCS 0x989680 ;  /* 0x009896800000995d */ /* 0x008fea0003900000 */
[----:B------:R-:W3:Y:S02]  /*14a60*/  @!P1 SYNCS.PHASECHK.TRANS64 P1, [R6+URZ+0x38810], R3 ;  /* 0x03881003060095a7 */ /* 0x000ee4000802007f */
[----:B---3--:R-:W-:Y:S05]  /*14a70*/  @!P1 BRA `(.L_x_4216) ;  /* 0xfffffffc00ec9947 */ /* 0x008fea000383ffff */
[----:B------:R-:W-:Y:S05]  /*14a80*/  BRA `(.L_x_4340) ;  /* 0xfffffef400907947 */ /* 0x000fea000383ffff */
.L_x_4220:
[----:B----4-:R4:W0:Y:S02]  /*14a90*/  SYNCS.PHASECHK.TRANS64.TRYWAIT P1, [R7+URZ+0x38850], R4 ;  /* 0x03885004070075a7 */ /* 0x010824000802017f */
[----:B0-----:R-:W-:Y:S05]  /*14aa0*/  @!P1 NANOSLEEP.SYNCS 0x989680 ;  /* 0x009896800000995d */ /* 0x001fea0003900000 */
[----:B------:R-:W0:Y:S02]  /*14ab0*/  @!P1 SYNCS.PHASECHK.TRANS64 P1, [R7+URZ+0x38850], R4 ;  /* 0x03885004070095a7 */ /* 0x000e24000802007f */
[----:B0-----:R-:W-:Y:S05]  /*14ac0*/  @!P1 BRA `(.L_x_4220) ;  /* 0xfffffffc00f09947 */ /* 0x001fea000383ffff */
[----:B------:R-:W-:Y:S05]  /*14ad0*/  BRA `(.L_x_4219) ;  /* 0xfffffef4009c7947 */ /* 0x000fea000383ffff */
.L_x_4227:
[----:B-1----:R-:W-:-:S04]  /*14ae0*/  IMAD.U32 R5, RZ, RZ, UR5 ;  /* 0x00000005ff057e24 */ /* 0x002fc8000f8e00ff */
[----:B------:R1:W2:Y:S03]  /*14af0*/  SYNCS.PHASECHK.TRANS64.TRYWAIT P2, [R5+URZ+0x38830], R4 ;  /* 0x03883004050075a7 */ /* 0x0002a6000804017f */
[----:B--2---:R-:W-:Y:S05]  /*14b00*/  @!P2 NANOSLEEP.SYNCS 0x989680 ;  /* 0x009896800000a95d */ /* 0x004fea0003900000 */
[----:B------:R-:W2:Y:S02]  /*14b10*/  @!P2 SYNCS.PHASECHK.TRANS64 P2, [R5+URZ+0x38830], R4 ;  /* 0x038830040500a5a7 */ /* 0x000ea4000804007f */
[----:B--2---:R-:W-:Y:S05]  /*14b20*/  @!P2 BRA `(.L_x_4227) ;  /* 0xfffffffc00eca947 */ /* 0x004fea000383ffff */
[----:B------:R-:W-:Y:S05]  /*14b30*/  BRA `(.L_x_4226) ;  /* 0xffffff1800147947 */ /* 0x000fea000383ffff */
.L_x_4231:
[----:B-1----:R-:W-:-:S04]  /*14b40*/  IMAD.U32 R5, RZ, RZ, UR5 ;  /* 0x00000005ff057e24 */ /* 0x002fc8000f8e00ff */
[----:B------:R1:W3:Y:S03]  /*14b50*/  SYNCS.PHASECHK.TRANS64.TRYWAIT P2, [R5+URZ+0x38850], R4 ;  /* 0x03885004050075a7 */ /* 0x0002e6000804017f */
[----:B---3--:R-:W-:Y:S05]  /*14b60*/  @!P2 NANOSLEEP.SYNCS 0x989680 ;  /* 0x009896800000a95d */ /* 0x008fea0003900000 */
[----:B------:R-:W3:Y:S02]  /*14b70*/  @!P2 SYNCS.PHASECHK.TRANS64 P2, [R5+URZ+0x38850], R4 ;  /* 0x038850040500a5a7 */ /* 0x000ee4000804007f */
[----:B---3--:R-:W-:Y:S05]  /*14b80*/  @!P2 BRA `(.L_x_4231) ;  /* 0xfffffffc00eca947 */ /* 0x008fea000383ffff */
[----:B------:R-:W-:Y:S05]  /*14b90*/  BRA `(.L_x_4230) ;  /* 0xffffff1800847947 */ /* 0x000fea000383ffff */
.L_x_4272:
        /* <DEDUP_REMOVED lines=11> */
.L_x_4342:
[----:B------:R-:W-:Y:S05]  /*14c50*/  BSYNC B0 ;  /* 0x0000000000007941 */ /* 0x000fea0003800000 */
.L_x_4341:
[----:B------:R-:W-:Y:S05]  /*14c60*/  BRA `(.L_x_4343) ;  /* 0xffffffb000347947 */ /* 0x000fea000383ffff */
.L_x_4275:
[----:B0-----:R0:W1:Y:S02]  /*14c70*/  SYNCS.PHASECHK.TRANS64.TRYWAIT P0, [R22+URZ+0x38840], R0 ;  /* 0x03884000160075a7 */ /* 0x001064000800017f */
[----:B-1----:R-:W-:Y:S05]  /*14c80*/  @!P0 NANOSLEEP.SYNCS 0x989680 ;  /* 0x009896800000895d */ /* 0x002fea0003900000 */
[----:B------:R-:W1:Y:S02]  /*14c90*/  @!P0 SYNCS.PHASECHK.TRANS64 P0, [R22+URZ+0x38840], R0 ;  /* 0x03884000160085a7 */ /* 0x000e64000800007f */
[----:B-1----:R-:W-:Y:S05]  /*14ca0*/  @!P0 BRA `(.L_x_4275) ;  /* 0xfffffffc00f08947 */ /* 0x002fea000383ffff */
[----:B------:R-:W-:Y:S05]  /*14cb0*/  BRA `(.L_x_4344) ;  /* 0xffffffb400307947 */ /* 0x000fea000383ffff */
.L_x_4276:
        /* <DEDUP_REMOVED lines=8> */
.L_x_4346:
[----:B------:R-:W-:Y:S05]  /*14d40*/  BSYNC B0 ;  /* 0x0000000000007941 */ /* 0x000fea0003800000 */
.L_x_4345:
        /* <DEDUP_REMOVED lines=9> */
.L_x_4347:
[----:B------:R-:W-:Y:S02]  /*14de0*/  IMAD.MOV.U32 R13, RZ, RZ, R5 ;  /* 0x000000ffff0d7224 */ /* 0x000fe400078e0005 */
[----:B------:R-:W-:Y:S02]  /*14df0*/  IMAD.MOV.U32 R12, RZ, RZ, 0x1 ;  /* 0x00000001ff0c7424 */ /* 0x000fe400078e00ff */
[----:B------:R-:W-:-:S07]  /*14e00*/  IMAD.MOV.U32 R3, RZ, RZ, R14 ;  /* 0x000000ffff037224 */ /* 0x000fce00078e000e */
[----:B------:R-:W-:Y:S05]  /*14e10*/  WARPSYNC.COLLECTIVE R15, `(.L_x_4348) ;  /* 0x000000000f087348 */ /* 0x000fea0003c00000 */
[----:B------:R0:W1:Y:S02]  /*14e20*/  SHFL.IDX P6, R14, R13, R12, R11 ;  /* 0x0000000c0d0e7389 */ /* 0x00006400000c000b */
[----:B01----:R-:W-:Y:S01]  /*14e30*/  ENDCOLLECTIVE ;  /* 0x000000000000791b */ /* 0x003fe20003800000 */
.L_x_4348:
        /* <DEDUP_REMOVED lines=15> */
.L_x_4349:
[----:B------:R-:W-:Y:S02]  /*14f30*/  @P0 IMAD R6, R4, 0x2, R17 ;  /* 0x0000000204060824 */ /* 0x000fe400078e0211 */
[----:B------:R-:W-:Y:S02]  /*14f40*/  IMAD.MOV.U32 R13, RZ, RZ, R5 ;  /* 0x000000ffff0d7224 */ /* 0x000fe400078e0005 */
[----:B------:R-:W-:Y:S02]  /*14f50*/  IMAD.MOV.U32 R12, RZ, RZ, 0x2 ;  /* 0x00000002ff0c7424 */ /* 0x000fe400078e00ff */
[----:B------:R-:W-:-:S07]  /*14f60*/  IMAD.MOV.U32 R3, RZ, RZ, R14 ;  /* 0x000000ffff037224 */ /* 0x000fce00078e000e */
[----:B------:R-:W-:Y:S05]  /*14f70*/  WARPSYNC.COLLECTIVE R15, `(.L_x_4350) ;  /* 0x000000000f087348 */ /* 0x000fea0003c00000 */
[----:B------:R0:W1:Y:S02]  /*14f80*/  SHFL.IDX P6, R14, R13, R12, R11 ;  /* 0x0000000c0d0e7389 */ /* 0x00006400000c000b */
[----:B01----:R-:W-:Y:S01]  /*14f90*/  ENDCOLLECTIVE ;  /* 0x000000000000791b */ /* 0x003fe20003800000 */
.L_x_4350:
        /* <DEDUP_REMOVED lines=15> */
.L_x_4351:
[----:B------:R-:W-:Y:S02]  /*15090*/  @P0 IMAD R6, R4, 0x2, R17 ;  /* 0x0000000204060824 */ /* 0x000fe400078e0211 */
[----:B------:R-:W-:Y:S02]  /*150a0*/  IMAD.MOV.U32 R13, RZ, RZ, R5 ;  /* 0x000000ffff0d7224 */ /* 0x000fe400078e0005 */
[----:B------:R-:W-:Y:S02]  /*150b0*/  IMAD.MOV.U32 R12, RZ, RZ, 0x3 ;  /* 0x00000003ff0c7424 */ /* 0x000fe400078e00ff */
[----:B------:R-:W-:-:S07]  /*150c0*/  IMAD.MOV.U32 R3, RZ, RZ, R14 ;  /* 0x000000ffff037224 */ /* 0x000fce00078e000e */
[----:B------:R-:W-:Y:S05]  /*150d0*/  WARPSYNC.COLLECTIVE R15, `(.L_x_4352) ;  /* 0x000000000f087348 */ /* 0x000fea0003c00000 */
[----:B------:R0:W1:Y:S02]  /*150e0*/  SHFL.IDX P6, R14, R13, R12, R11 ;  /* 0x0000000c0d0e7389 */ /* 0x00006400000c000b */
[----:B01----:R-:W-:Y:S01]  /*150f0*/  ENDCOLLECTIVE ;  /* 0x000000000000791b */ /* 0x003fe20003800000 */
.L_x_4352:
        /* <DEDUP_REMOVED lines=10> */
.L_x_4353:
[----:B------:R-:W-:Y:S01]  /*151a0*/  @!PT LDS RZ, [RZ] ;  /* 0x00000000fffff984 */ /* 0x000fe20000000800 */
[----:B------:R-:W-:Y:S01]  /*151b0*/  @!PT LDS RZ, [RZ] ;  /* 0x00000000fffff984 */ /* 0x000fe20000000800 */
[----:B------:R-:W-:Y:S01]  /*151c0*/  @!PT LDS RZ, [RZ] ;  /* 0x00000000fffff984 */ /* 0x000fe20000000800 */
[----:B------:R0:W-:Y:S01]  /*151d0*/  @P0 LDGSTS.E.BYPASS.LTC128B.128 [R6+0x23400], desc[UR44][R2.64], !P2 ;  /* 0x2340000002060fae */ /* 0x0001e2000d101d6c */
[----:B------:R-:W-:Y:S01]  /*151e0*/  IMAD.MOV.U32 R0, RZ, RZ, R14 ;  /* 0x000000ffff007224 */ /* 0x000fe200078e000e */
[----:B------:R-:W-:Y:S06]  /*151f0*/  BRA `(.L_x_4354) ;  /* 0xffffffb000e47947 */ /* 0x000fec000383ffff */
.L_x_4281:
[----:B------:R-:W-:Y:S01]  /*15200*/  IMAD.MOV.U32 R13, RZ, RZ, R2 ;  /* 0x000000ffff0d7224 */ /* 0x000fe200078e0002 */
[----:B------:R-:W-:Y:S01]  /*15210*/  LOP3.LUT R16, R16, 0xfffffeff, RZ, 0xc0, !PT ;  /* 0xfffffeff10107812 */ /* 0x000fe200078ec0ff */
        /* <DEDUP_REMOVED lines=8> */
.L_x_4355:
[C---:B------:R-:W-:Y:S01]  /*152a0*/  VIADD R6, R25.reuse, 0x10 ;  /* 0x0000001019067836 */ /* 0x040fe20000000000 */
[----:B------:R-:W-:Y:S01]  /*152b0*/  ISETP.GE.AND P2, PT, R25, R3, PT ;  /* 0x000000031900720c */ /* 0x000fe20003f46270 */
[----:B------:R-:W-:-:S12]  /*152c0*/  IMAD.MOV.U32 R13, RZ, RZ, R0 ;  /* 0x000000ffff0d7224 */ /* 0x000fd800078e0000 */
[----:B------:R-:W-:-:S04]  /*152d0*/  @P2 LOP3.LUT R16, R16, 0x100, RZ, 0xfc, !PT ;  /* 0x0000010010102812 */ /* 0x000fc800078efcff */
[----:B------:R-:W-:Y:S01]  /*152e0*/  LOP3.LUT R16, R16, 0xffffff7f, RZ, 0xc0, !PT ;  /* 0xffffff7f10107812 */ /* 0x000fe200078ec0ff */
[----:B------:R-:W-:-:S07]  /*152f0*/  IMAD.MOV.U32 R4, RZ, RZ, R14 ;  /* 0x000000ffff047224 */ /* 0x000fce00078e000e */
[----:B------:R-:W-:Y:S05]  /*15300*/  WARPSYNC.COLLECTIVE R15, `(.L_x_4356) ;  /* 0x000000000f087348 */ /* 0x000fea0003c00000 */
[----:B------:R0:W1:Y:S02]  /*15310*/  SHFL.IDX P6, R14, R13, R12, R11 ;  /* 0x0000000c0d0e7389 */ /* 0x00006400000c000b */
[----:B01----:R-:W-:Y:S01]  /*15320*/  ENDCOLLECTIVE ;  /* 0x000000000000791b */ /* 0x003fe20003800000 */
.L_x_4356:
[----:B------:R-:W-:Y:S02]  /*15330*/  IMAD.MOV.U32 R13, RZ, RZ, R2 ;  /* 0x000000ffff0d7224 */ /* 0x000fe400078e0002 */
[----:B------:R-:W-:Y:S02]  /*15340*/  IMAD.MOV.U32 R12, RZ, RZ, 0x1 ;  /* 0x00000001ff0c7424 */ /* 0x000fe400078e00ff */
[----:B------:R-:W-:-:S07]  /*15350*/  IMAD.MOV.U32 R5, RZ, RZ, R14 ;  /* 0x000000ffff057224 */ /* 0x000fce00078e000e */
[----:B------:R-:W-:Y:S05]  /*15360*/  WARPSYNC.COLLECTIVE R15, `(.L_x_4357) ;  /* 0x000000000f087348 */ /* 0x000fea0003c00000 */
[----:B------:R0:W1:Y:S02]  /*15370*/  SHFL.IDX P6, R14, R13, R12, R11 ;  /* 0x0000000c0d0e7389 */ /* 0x00006400000c000b */
[----:B01----:R-:W-:Y:S01]  /*15380*/  ENDCOLLECTIVE ;  /* 0x000000000000791b */ /* 0x003fe20003800000 */
.L_x_4357:
        /* <DEDUP_REMOVED lines=15> */
.L_x_4358:
[----:B------:R-:W-:-:S04]  /*15480*/  @P2 LOP3.LUT R16, R16, 0x80, RZ, 0xfc, !PT ;  /* 0x0000008010102812 */ /* 0x000fc800078efcff */
[----:B------:R-:W-:Y:S01]  /*15490*/  LOP3.LUT R16, R16, 0xffffffbf, RZ, 0xc0, !PT ;  /* 0xffffffbf10107812 */ /* 0x000fe200078ec0ff */
[----:B------:R-:W-:Y:S02]  /*154a0*/  IMAD.MOV.U32 R13, RZ, RZ, R2 ;  /* 0x000000ffff0d7224 */ /* 0x000fe400078e0002 */
[----:B------:R-:W-:Y:S02]  /*154b0*/  IMAD.MOV.U32 R12, RZ, RZ, 0x2 ;  /* 0x00000002ff0c7424 */ /* 0x000fe400078e00ff */
[----:B------:R-:W-:-:S07]  /*154c0*/  IMAD.MOV.U32 R5, RZ, RZ, R14 ;  /* 0x000000ffff057224 */ /* 0x000fce00078e000e */
[----:B------:R-:W-:Y:S05]  /*154d0*/  WARPSYNC.COLLECTIVE R15, `(.L_x_4359) ;  /* 0x000000000f087348 */ /* 0x000fea0003c00000 */
[----:B------:R0:W1:Y:S02]  /*154e0*/  SHFL.IDX P6, R14, R13, R12, R11 ;  /* 0x0000000c0d0e7389 */ /* 0x00006400000c000b */
[----:B01----:R-:W-:Y:S01]  /*154f0*/  ENDCOLLECTIVE ;  /* 0x000000000000791b */ /* 0x003fe20003800000 */
.L_x_4359:
        /* <DEDUP_REMOVED lines=16> */
.L_x_4360:
[----:B------:R-:W-:Y:S01]  /*15600*/  @P2 LOP3.LUT R16, R16, 0x40, RZ, 0xfc, !PT ;  /* 0x0000004010102812 */ /* 0x000fe200078efcff */
[----:B------:R-:W-:Y:S02]  /*15610*/  IMAD.MOV.U32 R13, RZ, RZ, R2 ;  /* 0x000000ffff0d7224 */ /* 0x000fe400078e0002 */
[----:B------:R-:W-:Y:S02]  /*15620*/  IMAD.MOV.U32 R12, RZ, RZ, 0x3 ;  /* 0x00000003ff0c7424 */ /* 0x000fe400078e00ff */
[----:B------:R-:W-:-:S07]  /*15630*/  IMAD.MOV.U32 R5, RZ, RZ, R14 ;  /* 0x000000ffff057224 */ /* 0x000fce00078e000e */
[----:B------:R-:W-:Y:S05]  /*15640*/  WARPSYNC.COLLECTIVE R15, `(.L_x_4361) ;  /* 0x000000000f087348 */ /* 0x000fea0003c00000 */
[----:B------:R0:W1:Y:S02]  /*15650*/  SHFL.IDX P6, R14, R13, R12, R11 ;  /* 0x0000000c0d0e7389 */ /* 0x00006400000c000b */
[----:B01----:R-:W-:Y:S01]  /*15660*/  ENDCOLLECTIVE ;  /* 0x000000000000791b */ /* 0x003fe20003800000 */
.L_x_4361:
        /* <DEDUP_REMOVED lines=14> */
.L_x_4362:
[----:B------:R-:W-:Y:S01]  /*15750*/  IMAD.MOV.U32 R0, RZ, RZ, R14 ;  /* 0x000000ffff007224 */ /* 0x000fe200078e000e */
[----:B------:R-:W-:Y:S06]  /*15760*/  BRA `(.L_x_4363) ;  /* 0xffffffb400ec7947 */ /* 0x000fec000383ffff */
.L_x_4285:
[----:B------:R-:W-:Y:S01]  /*15770*/  LOP3.LUT R16, R16, 0xff7fffff, RZ, 0xc0, !PT ;  /* 0xff7fffff10107812 */ /* 0x000fe200078ec0ff */
[----:B------:R-:W-:Y:S01]  /*15780*/  BSSY B0, `(.L_x_4364) ;  /* 0x000002e000007945 */ /* 0x000fe20003800000 */
[----:B------:R-:W-:Y:S02]  /*15790*/  IMAD.MOV.U32 R13, RZ, RZ, R6 ;  /* 0x000000ffff0d7224 */ /* 0x000fe400078e0006 */
[----:B------:R-:W-:Y:S01]  /*157a0*/  @P2 LOP3.LUT R16, R16, 0x800000, RZ, 0xfc, !PT ;  /* 0x0080000010102812 */ /* 0x000fe200078efcff */
[----:B------:R-:W-:Y:S02]  /*157b0*/  IMAD.MOV.U32 R12, RZ, RZ, RZ ;  /* 0x000000ffff0c7224 */ /* 0x000fe400078e00ff */
[----:B------:R-:W-:Y:S01]  /*157c0*/  IMAD.MOV.U32 R11, RZ, RZ, 0x181f ;  /* 0x0000181fff0b7424 */ /* 0x000fe200078e00ff */
[----:B------:R-:W-:Y:S01]  /*157d0*/  LOP3.LUT R16, R16, 0xffbfffff, RZ, 0xc0, !PT ;  /* 0xffbfffff10107812 */ /* 0x000fe200078ec0ff */
[----:B------:R-:W-:-:S03]  /*157e0*/  IMAD.MOV.U32 R15, RZ, RZ, -0x1 ;  /* 0xffffffffff0f7424 */ /* 0x000fc600078e00ff */
[----:B------:R-:W-:-:S04]  /*157f0*/  @P1 LOP3.LUT R16, R16, 0x400000, RZ, 0xfc, !PT ;  /* 0x0040000010101812 */ /* 0x000fc800078efcff */
[C---:B------:R-:W-:Y:S02]  /*15800*/  LOP3.LUT P1, RZ, R16.reuse, 0x100, RZ, 0xc0, !PT ;  /* 0x0000010010ff7812 */ /* 0x040fe4000782c0ff */
[C---:B------:R-:W-:Y:S02]  /*15810*/  LOP3.LUT P0, RZ, R16.reuse, 0x80, RZ, 0xc0, !PT ;  /* 0x0000008010ff7812 */ /* 0x040fe4000780c0ff */
[C---:B------:R-:W-:Y:S02]  /*15820*/  LOP3.LUT P6, RZ, R16.reuse, 0x40, RZ, 0xc0, !PT ;  /* 0x0000004010ff7812 */ /* 0x040fe400078cc0ff */
[----:B------:R-:W-:-:S07]  /*15830*/  LOP3.LUT R16, R16, 0xffff7fff, RZ, 0xc0, !PT ;  /* 0xffff7fff10107812 */ /* 0x000fce00078ec0ff */
[----:B------:R-:W-:-:S04]  /*15840*/  @!P1 LOP3.LUT R7, R4, 0x40, RZ, 0xc0, !PT ;  /* 0x0000004004079812 */ /* 0x000fc800078ec0ff */
[----:B------:R-:W-:-:S04]  /*15850*/  @!P1 SHF.R.U32.HI R7, RZ, 0x2, R7 ;  /* 0x00000002ff079819 */ /* 0x000fc80000011607 */
[----:B------:R-:W-:Y:S02]  /*15860*/  @!P1 ISETP.NE.U32.AND P2, PT, R7, RZ, PT ;  /* 0x000000ff0700920c */ /* 0x000fe40003f45070 */
[----:B------:R-:W-:-:S04]  /*15870*/  @!P1 LOP3.LUT R7, R5, 0x80, RZ, 0xc0, !PT ;  /* 0x0000008005079812 */ /* 0x000fc800078ec0ff */
[----:B------:R-:W-:-:S04]  /*15880*/  @!P1 SHF.R.U32.HI R7, RZ, 0x3, R7 ;  /* 0x00000003ff079819 */ /* 0x000fc80000011607 */
[----:B------:R-:W-:Y:S02]  /*15890*/  @!P1 ISETP.NE.U32.AND P1, PT, R7, RZ, PT ;  /* 0x000000ff0700920c */ /* 0x000fe40003f25070 */
[----:B------:R-:W-:Y:S02]  /*158a0*/  @!P0 LOP3.LUT R7, R4, 0x40, RZ, 0xc0, !PT ;  /* 0x0000004004078812 */ /* 0x000fe400078ec0ff */
[----:B------:R-:W-:Y:S02]  /*158b0*/  @P2 LOP3.LUT R16, R16, 0x8000, RZ, 0xfc, !PT ;  /* 0x0000800010102812 */ /* 0x000fe400078efcff */
[----:B------:R-:W-:Y:S02]  /*158c0*/  @!P0 SHF.R.U32.HI R7, RZ, 0x2, R7 ;  /* 0x00000002ff078819 */ /* 0x000fe40000011607 */
[C---:B------:R-:W-:Y:S02]  /*158d0*/  LOP3.LUT P2, RZ, R16.reuse, 0x800000, RZ, 0xc0, !PT ;  /* 0x0080000010ff7812 */ /* 0x040fe4000784c0ff */
[----:B------:R-:W-:-:S04]  /*158e0*/  LOP3.LUT R16, R16, 0xffffbfff, RZ, 0xc0, !PT ;  /* 0xffffbfff10107812 */ /* 0x000fc800078ec0ff */
[----:B------:R-:W-:Y:S02]  /*158f0*/  @P1 LOP3.LUT R16, R16, 0x4000, RZ, 0xfc, !PT ;  /* 0x0000400010101812 */ /* 0x000fe400078efcff */
[----:B------:R-:W-:Y:S02]  /*15900*/  @!P0 ISETP.NE.U32.AND P1, PT, R7, RZ, PT ;  /* 0x000000ff0700820c */ /* 0x000fe40003f25070 */
[----:B------:R-:W-:Y:S02]  /*15910*/  @!P0 LOP3.LUT R7, R5, 0x80, RZ, 0xc0, !PT ;  /* 0x0000008005078812 */ /* 0x000fe400078ec0ff */
[----:B------:R-:W-:Y:S02]  /*15920*/  LOP3.LUT R16, R16, 0xfffbffff, RZ, 0xc0, !PT ;  /* 0xfffbffff10107812 */ /* 0x000fe400078ec0ff */
        /* <DEDUP_REMOVED lines=11> */
[----:B------:R-:W-:-:S07]  /*159e0*/  @!P6 SHF.R.U32.HI R7, RZ, 0x3, R7 ;  /* 0x00000003ff07e819 */ /* 0x000fce0000011607 */
[----:B------:R-:W-:Y:S02]  /*159f0*/  @P0 LOP3.LUT R16, R16, 0x100000, RZ, 0xfc, !PT ;  /* 0x0010000010100812 */ /* 0x000fe400078efcff */
[----:B------:R-:W-:Y:S02]  /*15a00*/  @!P6 ISETP.NE.U32.AND P0, PT, R7, RZ, PT ;  /* 0x000000ff0700e20c */ /* 0x000fe40003f05070 */
[----:B------:R-:W-:-:S11]  /*15a10*/  LOP3.LUT R16, R16, 0xfff7ffff, RZ, 0xc0, !PT ;  /* 0xfff7ffff10107812 */ /* 0x000fd600078ec0ff */
[----:B------:R-:W-:-:S07]  /*15a20*/  @P0 LOP3.LUT R16, R16, 0x80000, RZ, 0xfc, !PT ;  /* 0x0008000010100812 */ /* 0x000fce00078efcff */
[----:B------:R-:W-:Y:S05]  /*15a30*/  WARPSYNC.COLLECTIVE R15, `(.L_x_4365) ;  /* 0x000000000f087348 */ /* 0x000fea0003c00000 */
[----:B------:R0:W1:Y:S02]  /*15a40*/  SHFL.IDX P6, R14, R13, R12, R11 ;  /* 0x0000000c0d0e7389 */ /* 0x00006400000c000b */
[----:B01----:R-:W-:Y:S01]  /*15a50*/  ENDCOLLECTIVE ;  /* 0x000000000000791b */ /* 0x003fe20003800000 */
.L_x_4365:
[----:B------:R-:W-:Y:S05]  /*15a60*/  BSYNC B0 ;  /* 0x0000000000007941 */ /* 0x000fea0003800000 */
.L_x_4364:
[----:B------:R-:W-:Y:S01]  /*15a70*/  IMAD.MOV.U32 R13, RZ, RZ, R0 ;  /* 0x000000ffff0d7224 */ /* 0x000fe200078e0000 */
[----:B------:R-:W-:Y:S01]  /*15a80*/  LOP3.LUT R16, R16, 0xbfffffff, RZ, 0xc0, !PT ;  /* 0xbfffffff10107812 */ /* 0x000fe200078ec0ff */
[----:B------:R-:W-:Y:S02]  /*15a90*/  IMAD.MOV.U32 R12, RZ, RZ, RZ ;  /* 0x000000ffff0c7224 */ /* 0x000fe400078e00ff */
[----:B------:R-:W-:Y:S01]  /*15aa0*/  IMAD.MOV.U32 R11, RZ, RZ, 0x181f ;  /* 0x0000181fff0b7424 */ /* 0x000fe200078e00ff */
[----:B------:R-:W-:Y:S01]  /*15ab0*/  @P2 LOP3.LUT R16, R16, 0x40000000, RZ, 0xfc, !PT ;  /* 0x4000000010102812 */ /* 0x000fe200078efcff */
[----:B------:R-:W-:Y:S02]  /*15ac0*/  IMAD.MOV.U32 R15, RZ, RZ, -0x1 ;  /* 0xffffffffff0f7424 */ /* 0x000fe400078e00ff */
[----:B------:R-:W-:Y:S01]  /*15ad0*/  IMAD.MOV.U32 R2, RZ, RZ, R14 ;  /* 0x000000ffff027224 */ /* 0x000fe200078e000e */
[----:B------:R-:W-:-:S13]  /*15ae0*/  LOP3.LUT P2, RZ, R16, 0x100, RZ, 0xc0, !PT ;  /* 0x0000010010ff7812 */ /* 0x000fda000784c0ff */
[----:B------:R-:W-:Y:S05]  /*15af0*/  WARPSYNC.COLLECTIVE R15, `(.L_x_4366) ;  /* 0x000000000f087348 */ /* 0x000fea0003c00000 */
[----:B------:R0:W1:Y:S02]  /*15b00*/  SHFL.IDX P6, R14, R13, R12, R11 ;  /* 0x0000000c0d0e7389 */ /* 0x00006400000c000b */
[----:B01----:R-:W-:Y:S01]  /*15b10*/  ENDCOLLECTIVE ;  /* 0x000000000000791b */ /* 0x003fe20003800000 */
.L_x_4366:
[----:B------:R-:W-:-:S04]  /*15b20*/  LOP3.LUT R16, R16, 0xdfffffff, RZ, 0xc0, !PT ;  /* 0xdfffffff10107812 */ /* 0x000fc800078ec0ff */
[----:B------:R-:W-:-:S04]  /*15b30*/  @P1 LOP3.LUT R16, R16, 0x20000000, RZ, 0xfc, !PT ;  /* 0x2000000010101812 */ /* 0x000fc800078efcff */
[C---:B------:R-:W-:Y:S01]  /*15b40*/  LOP3.LUT P1, RZ, R16.reuse, 0x800, RZ, 0xc0, !PT ;  /* 0x0000080010ff7812 */ /* 0x040fe2000782c0ff */
[----:B------:R-:W-:Y:S02]  /*15b50*/  IMAD.MOV.U32 R13, RZ, RZ, R6 ;  /* 0x000000ffff0d7224 */ /* 0x000fe400078e0006 */
[----:B------:R-:W-:Y:S01]  /*15b60*/  IMAD.MOV.U32 R12, RZ, RZ, 0x1 ;  /* 0x00000001ff0c7424 */ /* 0x000fe200078e00ff */
[C---:B------:R-:W-:Y:S01]  /*15b70*/  LOP3.LUT P6, RZ, R16.reuse, 0x4000, RZ, 0xc0, !PT ;  /* 0x0000400010ff7812 */ /* 0x040fe200078cc0ff */
[----:B------:R-:W-:Y:S01]  /*15b80*/  IMAD.MOV.U32 R3, RZ, RZ, R14 ;  /* 0x000000ffff037224 */ /* 0x000fe200078e000e */
[----:B------:R-:W-:-:S04]  /*15b90*/  LOP3.LUT R16, R16, 0xefffffff, RZ, 0xc0, !PT ;  /* 0xefffffff10107812 */ /* 0x000fc800078ec0ff */
[----:B------:R-:W-:-:S05]  /*15ba0*/  @!P2 LEA R3, P0, R8, R3, 0x1 ;  /* 0x000000030803a211 */ /* 0x000fca00078008ff */
[----:B------:R-:W-:Y:S02]  /*15bb0*/  @!P2 IMAD.X R2, RZ, RZ, R2, P0 ;  /* 0x000000ffff02a224 */ /* 0x000fe400000e0602 */
[----:B------:R-:W-:-:S04]  /*15bc0*/  @P6 LOP3.LUT R16, R16, 0x10000000, RZ, 0xfc, !PT ;  /* 0x1000000010106812 */ /* 0x000fc800078efcff */
[C---:B------:R-:W-:Y:S02]  /*15bd0*/  LOP3.LUT P0, RZ, R16.reuse, 0x100, RZ, 0xc0, !PT ;  /* 0x0000010010ff7812 */ /* 0x040fe4000780c0ff */
[C---:B------:R-:W-:Y:S02]  /*15be0*/  LOP3.LUT P6, RZ, R16.reuse, 0x8000, RZ, 0xc0, !PT ;  /* 0x0000800010ff7812 */ /* 0x040fe400078cc0ff */
[----:B------:R-:W-:-:S09]  /*15bf0*/  LOP3.LUT P2, RZ, R16, 0x40000000, RZ, 0xc0, !PT ;  /* 0x4000000010ff7812 */ /* 0x000fd2000784c0ff */
[----:B------:R-:W-:-:S04]  /*15c00*/  @!P0 LOP3.LUT R3, R3, R2, RZ, 0x3c, !PT ;  /* 0x0000000203038212 */ /* 0x000fc800078e3cff */
[----:B------:R-:W-:-:S04]  /*15c10*/  @!P0 LOP3.LUT R2, R3, R2, RZ, 0x3c, !PT ;  /* 0x0000000203028212 */ /* 0x000fc800078e3cff */
[----:B------:R-:W-:-:S05]  /*15c20*/  @!P0 LOP3.LUT R3, R3, R2, RZ, 0x3c, !PT ;  /* 0x0000000203038212 */ /* 0x000fca00078e3cff */
[----:B------:R-:W-:Y:S01]  /*15c30*/  @!PT LDS RZ, [RZ] ;  /* 0x00000000fffff984 */ /* 0x000fe20000000800 */
[----:B------:R-:W-:Y:S01]  /*15c40*/  @!PT LDS RZ, [RZ] ;  /* 0x00000000fffff984 */ /* 0x000fe20000000800 */
[----:B------:R-:W-:Y:S01]  /*15c50*/  @!PT LDS RZ, [RZ] ;  /* 0x00000000fffff984 */ /* 0x000fe20000000800 */
[----:B------:R0:W-:Y:S01]  /*15c60*/  @!P0 LDGSTS.E.BYPASS.LTC128B.128 [R19+0x26400], desc[UR44][R2.64], !P1 ;  /* 0x2640000002138fae */ /* 0x0001e2000c901d6c */
[C---:B------:R-:W-:Y:S02]  /*15c70*/  LOP3.LUT P1, RZ, R16.reuse, 0x20000000, RZ, 0xc0, !PT ;  /* 0x2000000010ff7812 */ /* 0x040fe4000782c0ff */
[----:B------:R-:W-:Y:S01]  /*15c80*/  LOP3.LUT R16, R16, 0xfbffffff, RZ, 0xc0, !PT ;  /* 0xfbffffff10107812 */ /* 0x000fe200078ec0ff */
[----:B------:R0:W-:Y:S03]  /*15c90*/  @!P0 LDGSTS.E.BYPASS.LTC128B.128 [R19+0x28400], desc[UR44][R2.64+0x80], !P5 ;  /* 0x2840008002138fae */ /* 0x0001e6000e901d6c */
[----:B------:R-:W-:Y:S01]  /*15ca0*/  @P5 LOP3.LUT R16, R16, 0x4000000, RZ, 0xfc, !PT ;  /* 0x0400000010105812 */ /* 0x000fe200078efcff */
[----:B------:R0:W-:Y:S03]  /*15cb0*/  @!P0 LDGSTS.E.BYPASS.LTC128B.128 [R19+0x2a400], desc[UR44][R2.64+0x100], !P4 ;  /* 0x2a40010002138fae */ /* 0x0001e6000e101d6c */
[C---:B------:R-:W-:Y:S01]  /*15cc0*/  LOP3.LUT P5, RZ, R16.reuse, 0x800, RZ, 0xc0, !PT ;  /* 0x0000080010ff7812 */ /* 0x040fe200078ac0ff */
[----:B------:R0:W-:Y:S01]  /*15cd0*/  @!P0 LDGSTS.E.BYPASS.LTC128B.128 [R19+0x2c400], desc[UR44][R2.64+0x180], !P3 ;  /* 0x2c40018002138fae */ /* 0x0001e2000d901d6c */
[----:B------:R-:W-:-:S03]  /*15ce0*/  LOP3.LUT R16, R16, 0xf7ffffff, RZ, 0xc0, !PT ;  /* 0xf7ffffff10107812 */ /* 0x000fc600078ec0ff */
[----:B------:R0:W-:Y:S04]  /*15cf0*/  @!P0 LDGSTS.E.BYPASS.LTC128B.128 [R19+0x2e400], desc[UR44][R2.64+0x200], !P2 ;  /* 0x2e40020002138fae */ /* 0x0001e8000d101d6c */
[----:B------:R0:W-:Y:S04]  /*15d00*/  @!P0 LDGSTS.E.BYPASS.LTC128B.128 [R19+0x30400], desc[UR44][R2.64+0x280], !P1 ;  /* 0x3040028002138fae */ /* 0x0001e8000c901d6c */
[----:B------:R-:W-:Y:S01]  /*15d10*/  @P5 LOP3.LUT R16, R16, 0x8000000, RZ, 0xfc, !PT ;  /* 0x0800000010105812 */ /* 0x000fe200078efcff */
[----:B------:R0:W-:Y:S03]  /*15d20*/  @!P0 LDGSTS.E.BYPASS.LTC128B.128 [R19+0x32400], desc[UR44][R2.64+0x300], P6 ;  /* 0x3240030002138fae */ /* 0x0001e6000b101d6c */
[----:B------:R-:W-:-:S02]  /*15d30*/  LOP3.LUT P6, RZ, R16, 0x10000000, RZ, 0xc0, !PT ;  /* 0x1000000010ff7812 */ /* 0x000fc400078cc0ff */
[----:B------:R-:W-:-:S11]  /*15d40*/  LOP3.LUT P5, RZ, R16, 0x80, RZ, 0xc0, !PT ;  /* 0x0000008010ff7812 */ /* 0x000fd600078ac0ff */
[----:B------:R0:W-:Y:S02]  /*15d50*/  @!P0 LDGSTS.E.BYPASS.LTC128B.128 [R19+0x34400], desc[UR44][R2.64+0x380], P6 ;  /* 0x3440038002138fae */ /* 0x0001e4000b101d6c */
[----:B0-----:R-:W-:Y:S05]  /*15d60*/  WARPSYNC.COLLECTIVE R15, `(.L_x_4367) ;  /* 0x000000000f087348 */ /* 0x001fea0003c00000 */
[----:B------:R1:W2:Y:S02]  /*15d70*/  SHFL.IDX P6, R14, R13, R12, R11 ;  /* 0x0000000c0d0e7389 */ /* 0x0002a400000c000b */
[----:B012---:R-:W-:Y:S01]  /*15d80*/  ENDCOLLECTIVE ;  /* 0x000000000000791b */ /* 0x007fe20003800000 */
.L_x_4367:
[----:B------:R-:W-:Y:S02]  /*15d90*/  IMAD.MOV.U32 R13, RZ, RZ, R0 ;  /* 0x000000ffff0d7224 */ /* 0x000fe400078e0000 */
[----:B------:R-:W-:-:S07]  /*15da0*/  IMAD.MOV.U32 R7, RZ, RZ, R14 ;  /* 0x000000ffff077224 */ /* 0x000fce00078e000e */
[----:B------:R-:W-:Y:S05]  /*15db0*/  WARPSYNC.COLLECTIVE R15, `(.L_x_4368) ;  /* 0x000000000f087348 */ /* 0x000fea0003c00000 */
[----:B------:R0:W1:Y:S02]  /*15dc0*/  SHFL.IDX P6, R14, R13, R12, R11 ;  /* 0x0000000c0d0e7389 */ /* 0x00006400000c000b */
[----:B01----:R-:W-:Y:S01]  /*15dd0*/  ENDCOLLECTIVE ;  /* 0x000000000000791b */ /* 0x003fe20003800000 */
.L_x_4368:
        /* <DEDUP_REMOVED lines=10> */
[----:B------:R-:W-:-:S11]  /*15e80*/  LOP3.LUT P6, RZ, R16, 0x40000, RZ, 0xc0, !PT ;  /* 0x0004000010ff7812 */ /* 0x000fd600078cc0ff */
[----:B------:R-:W-:Y:S01]  /*15e90*/  @!PT LDS RZ, [RZ] ;  /* 0x00000000fffff984 */ /* 0x000fe20000000800 */
[----:B------:R-:W-:Y:S01]  /*15ea0*/  @!PT LDS RZ, [RZ] ;  /* 0x00000000fffff984 */ /* 0x000fe20000000800 */
[----:B------:R-:W-:Y:S01]  /*15eb0*/  @!PT LDS RZ, [RZ] ;  /* 0x00000000fffff984 */ /* 0x000fe20000000800 */
[----:B------:R0:W-:Y:S01]  /*15ec0*/  @!P0 LDGSTS.E.BYPASS.LTC128B.128 [R19+0x26c00], desc[UR44][R2.64], !P5 ;  /* 0x26c0000002138fae */ /* 0x0001e2000e901d6c */
[C---:B------:R-:W-:Y:S02]  /*15ed0*/  LOP3.LUT P5, RZ, R16.reuse, 0x4000000, RZ, 0xc0, !PT ;  /* 0x0400000010ff7812 */ /* 0x040fe400078ac0ff */
[----:B------:R-:W-:-:S11]  /*15ee0*/  LOP3.LUT R16, R16, 0xff7fffff, RZ, 0xc0, !PT ;  /* 0xff7fffff10107812 */ /* 0x000fd600078ec0ff */
        /* <DEDUP_REMOVED lines=8> */
[----:B------:R0:W-:Y:S03]  /*15f70*/  @!P0 LDGSTS.E.BYPASS.LTC128B.128 [R19+0x30c00], desc[UR44][R2.64+0x280], !P1 ;  /* 0x30c0028002138fae */ /* 0x0001e6000c901d6c */
[C---:B------:R-:W-:Y:S01]  /*15f80*/  LOP3.LUT P5, RZ, R16.reuse, 0x40, RZ, 0xc0, !PT ;  /* 0x0000004010ff7812 */ /* 0x040fe200078ac0ff */
[----:B------:R0:W-:Y:S01]  /*15f90*/  @!P0 LDGSTS.E.BYPASS.LTC128B.128 [R19+0x32c00], desc[UR44][R2.64+0x300], P6 ;  /* 0x32c0030002138fae */ /* 0x0001e2000b101d6c */
[----:B------:R-:W-:-:S13]  /*15fa0*/  LOP3.LUT P6, RZ, R16, 0x2000000, RZ, 0xc0, !PT ;  /* 0x0200000010ff7812 */ /* 0x000fda00078cc0ff */
[----:B------:R0:W-:Y:S02]  /*15fb0*/  @!P0 LDGSTS.E.BYPASS.LTC128B.128 [R19+0x34c00], desc[UR44][R2.64+0x380], P6 ;  /* 0x34c0038002138fae */ /* 0x0001e4000b101d6c */
[----:B0-----:R-:W-:Y:S05]  /*15fc0*/  WARPSYNC.COLLECTIVE R15, `(.L_x_4369) ;  /* 0x000000000f087348 */ /* 0x001fea0003c00000 */
[----:B------:R1:W2:Y:S02]  /*15fd0*/  SHFL.IDX P6, R14, R13, R12, R11 ;  /* 0x0000000c0d0e7389 */ /* 0x0002a400000c000b */
[----:B012---:R-:W-:Y:S01]  /*15fe0*/  ENDCOLLECTIVE ;  /* 0x000000000000791b */ /* 0x007fe20003800000 */
.L_x_4369:
[----:B------:R-:W-:Y:S02]  /*15ff0*/  IMAD.MOV.U32 R13, RZ, RZ, R0 ;  /* 0x000000ffff0d7224 */ /* 0x000fe400078e0000 */
[----:B------:R-:W-:-:S07]  /*16000*/  IMAD.MOV.U32 R7, RZ, RZ, R14 ;  /* 0x000000ffff077224 */ /* 0x000fce00078e000e */
[----:B------:R-:W-:Y:S05]  /*16010*/  WARPSYNC.COLLECTIVE R15, `(.L_x_4370) ;  /* 0x000000000f087348 */ /* 0x000fea0003c00000 */
[----:B------:R0:W1:Y:S02]  /*16020*/  SHFL.IDX P6, R14, R13, R12, R11 ;  /* 0x0000000c0d0e7389 */ /* 0x00006400000c000b */
[----:B01----:R-:W-:Y:S01]  /*16030*/  ENDCOLLECTIVE ;  /* 0x000000000000791b */ /* 0x003fe20003800000 */
.L_x_4370:
        /* <DEDUP_REMOVED lines=15> */
[----:B------:R-:W-:-:S13]  /*16130*/  LOP3.LUT P5, RZ, R16, 0x800000, RZ, 0xc0, !PT ;  /* 0x0080000010ff7812 */ /* 0x000fda00078ac0ff */
[----:B------:R0:W-:Y:S04]  /*16140*/  @!P0 LDGSTS.E.BYPASS.LTC128B.128 [R19+0x29400], desc[UR44][R2.64+0x80], !P5 ;  /* 0x2940008002138fae */ /* 0x0001e8000e901d6c */
[----:B------:R0:W-:Y:S04]  /*16150*/  @!P0 LDGSTS.E.BYPASS.LTC128B.128 [R19+0x2b400], desc[UR44][R2.64+0x100], !P4 ;  /* 0x2b40010002138fae */ /* 0x0001e8000e101d6c */
[----:B------:R0:W-:Y:S04]  /*16160*/  @!P0 LDGSTS.E.BYPASS.LTC128B.128 [R19+0x2d400], desc[UR44][R2.64+0x180], !P3 ;  /* 0x2d40018002138fae */ /* 0x0001e8000d901d6c */
[----:B------:R0:W-:Y:S04]  /*16170*/  @!P0 LDGSTS.E.BYPASS.LTC128B.128 [R19+0x2f400], desc[UR44][R2.64+0x200], !P2 ;  /* 0x2f40020002138fae */ /* 0x0001e8000d101d6c */
[----:B------:R0:W-:Y:S04]  /*16180*/  @!P0 LDGSTS.E.BYPASS.LTC128B.128 [R19+0x31400], desc[UR44][R2.64+0x280], !P1 ;  /* 0x3140028002138fae */ /* 0x0001e8000c901d6c */
[----:B------:R0:W-:Y:S01]  /*16190*/  @!P0 LDGSTS.E.BYPASS.LTC128B.128 [R19+0x33400], desc[UR44][R2.64+0x300], P6 ;  /* 0x3340030002138fae */ /* 0x0001e2000b101d6c */
[----:B------:R-:W-:-:S13]  /*161a0*/  LOP3.LUT P6, RZ, R16, 0x400000, RZ, 0xc0, !PT ;  /* 0x0040000010ff7812 */ /* 0x000fda00078cc0ff */
[----:B------:R0:W-:Y:S02]  /*161b0*/  @!P0 LDGSTS.E.BYPASS.LTC128B.128 [R19+0x35400], desc[UR44][R2.64+0x380], P6 ;  /* 0x3540038002138fae */ /* 0x0001e4000b101d6c */
[----:B0-----:R-:W-:Y:S05]  /*161c0*/  WARPSYNC.COLLECTIVE R15, `(.L_x_4371) ;  /* 0x000000000f087348 */ /* 0x001fea0003c00000 */
[----:B------:R1:W2:Y:S02]  /*161d0*/  SHFL.IDX P6, R14, R13, R12, R11 ;  /* 0x0000000c0d0e7389 */ /* 0x0002a400000c000b */
[----:B012---:R-:W-:Y:S01]  /*161e0*/  ENDCOLLECTIVE ;  /* 0x000000000000791b */ /* 0x007fe20003800000 */
.L_x_4371:
[----:B------:R-:W-:Y:S02]  /*161f0*/  IMAD.MOV.U32 R13, RZ, RZ, R0 ;  /* 0x000000ffff0d7224 */ /* 0x000fe400078e0000 */
[----:B------:R-:W-:-:S07]  /*16200*/  IMAD.MOV.U32 R6, RZ, RZ, R14 ;  /* 0x000000ffff067224 */ /* 0x000fce00078e000e */
[----:B------:R-:W-:Y:S05]  /*16210*/  WARPSYNC.COLLECTIVE R15, `(.L_x_4372) ;  /* 0x000000000f087348 */ /* 0x000fea0003c00000 */
[----:B------:R0:W1:Y:S02]  /*16220*/  SHFL.IDX P6, R14, R13, R12, R11 ;  /* 0x0000000c0d0e7389 */ /* 0x00006400000c000b */
[----:B01----:R-:W-:Y:S01]  /*16230*/  ENDCOLLECTIVE ;  /* 0x000000000000791b */ /* 0x003fe20003800000 */
.L_x_4372:
[----:B------:R-:W-:Y:S01]  /*16240*/  IMAD.MOV.U32 R0, RZ, RZ, R14 ;  /* 0x000000ffff007224 */ /* 0x000fe200078e000e */
[----:B------:R-:W-:Y:S06]  /*16250*/  BRA `(.L_x_4373) ;  /* 0xffffffb800607947 */ /* 0x000fec000383ffff */
.L_x_4290:
[----:B0-----:R0:W1:Y:S02]  /*16260*/  SYNCS.PHASECHK.TRANS64.TRYWAIT P0, [R17+URZ+0x38820], R0 ;  /* 0x03882000110075a7 */ /* 0x001064000800017f */
[----:B-1----:R-:W-:Y:S05]  /*16270*/  @!P0 NANOSLEEP.SYNCS 0x989680 ;  /* 0x009896800000895d */ /* 0x002fea0003900000 */
[----:B------:R-:W1:Y:S02]  /*16280*/  @!P0 SYNCS.PHASECHK.TRANS64 P0, [R17+URZ+0x38820], R0 ;  /* 0x03882000110085a7 */ /* 0x000e64000800007f */
[----:B-1----:R-:W-:Y:S05]  /*16290*/  @!P0 BRA `(.L_x_4290) ;  /* 0xfffffffc00f08947 */ /* 0x002fea000383ffff */
[----:B------:R-:W-:Y:S05]  /*162a0*/  BRA `(.L_x_4374) ;  /* 0xffffffb800fc7947 */ /* 0x000fea000383ffff */
.L_x_4293:
[----:B0-----:R0:W1:Y:S02]  /*162b0*/  SYNCS.PHASECHK.TRANS64.TRYWAIT P0, [R22+URZ+0x38860], R0 ;  /* 0x03886000160075a7 */ /* 0x001064000800017f */
[----:B-1----:R-:W-:Y:S05]  /*162c0*/  @!P0 NANOSLEEP.SYNCS 0x989680 ;  /* 0x009896800000895d */ /* 0x002fea0003900000 */
[----:B------:R-:W1:Y:S02]  /*162d0*/  @!P0 SYNCS.PHASECHK.TRANS64 P0, [R22+URZ+0x38860], R0 ;  /* 0x03886000160085a7 */ /* 0x000e64000800007f */
[----:B-1----:R-:W-:Y:S05]  /*162e0*/  @!P0 BRA `(.L_x_4293) ;  /* 0xfffffffc00f08947 */ /* 0x002fea000383ffff */
[----:B------:R-:W-:Y:S05]  /*162f0*/  BRA `(.L_x_4375) ;  /* 0xffffffbc000c7947 */ /* 0x000fea000383ffff */
.L_x_4294:
        /* <DEDUP_REMOVED lines=8> */
.L_x_4377:
[----:B------:R-:W-:Y:S05]  /*16380*/  BSYNC B0 ;  /* 0x0000000000007941 */ /* 0x000fea0003800000 */
.L_x_4376:
[----:B------:R-:W0:Y:S01]  /*16390*/  S2R R7, SR_TID.X ;  /* 0x0000000000077919 */ /* 0x000e220000002100 */
[----:B------:R-:W-:Y:S01]  /*163a0*/  IMAD.MOV.U32 R13, RZ, RZ, R4 ;  /* 0x000000ffff0d7224 */ /* 0x000fe200078e0004 */
[C---:B------:R-:W-:Y:S01]  /*163b0*/  LOP3.LUT P5, RZ, R30.reuse, 0x2, RZ, 0xc0, !PT ;  /* 0x000000021eff7812 */ /* 0x040fe200078ac0ff */
[----:B------:R-:W-:Y:S01]  /*163c0*/  IMAD.MOV.U32 R12, RZ, RZ, RZ ;  /* 0x000000ffff0c7224 */ /* 0x000fe200078e00ff */
[C---:B------:R-:W-:Y:S01]  /*163d0*/  LOP3.LUT P4, RZ, R30.reuse, 0x4, RZ, 0xc0, !PT ;  /* 0x000000041eff7812 */ /* 0x040fe2000788c0ff */
[----:B------:R-:W-:Y:S01]  /*163e0*/  IMAD.MOV.U32 R11, RZ, RZ, 0x181f ;  /* 0x0000181fff0b7424 */ /* 0x000fe200078e00ff */
[C---:B------:R-:W-:Y:S01]  /*163f0*/  LOP3.LUT P3, RZ, R30.reuse, 0x8, RZ, 0xc0, !PT ;  /* 0x000000081eff7812 */ /* 0x040fe2000786c0ff */
[----:B------:R-:W-:Y:S01]  /*16400*/  IMAD.MOV.U32 R15, RZ, RZ, -0x1 ;  /* 0xffffffffff0f7424 */ /* 0x000fe200078e00ff */
[----:B------:R-:W-:Y:S01]  /*16410*/  LOP3.LUT P2, RZ, R30, 0x10, RZ, 0xc0, !PT ;  /* 0x000000101eff7812 */ /* 0x000fe2000784c0ff */
[----:B------:R-:W-:Y:S01]  /*16420*/  IMAD.MOV.U32 R3, RZ, RZ, R14 ;  /* 0x000000ffff037224 */ /* 0x000fe200078e000e */
[----:B------:R-:W-:Y:S01]  /*16430*/  LOP3.LUT R16, R16, 0xffffffbf, RZ, 0xc0, !PT ;  /* 0xffffffbf10107812 */ /* 0x000fe200078ec0ff */
[----:B------:R-:W-:-:S10]  /*16440*/  IMAD R5, R5, 0x2, R17 ;  /* 0x0000000205057824 */ /* 0x000fd400078e0211 */
[----:B0-----:R-:W-:Y:S05]  /*16450*/  WARPSYNC.COLLECTIVE R15, `(.L_x_4378) ;  /* 0x000000000f087348 */ /* 0x001fea0003c00000 */
[----:B------:R1:W2:Y:S02]  /*16460*/  SHFL.IDX P6, R14, R13, R12, R11 ;  /* 0x0000000c0d0e7389 */ /* 0x0002a400000c000b */
[----:B012---:R-:W-:Y:S01]  /*16470*/  ENDCOLLECTIVE ;  /* 0x000000000000791b */ /* 0x007fe20003800000 */
.L_x_4378:
        /* <DEDUP_REMOVED lines=8> */
[----:B------:R-:W-:Y:S02]  /*16500*/  ISETP.NE.U32.AND P1, PT, R7, 0x1, PT ;  /* 0x000000010700780c */ /* 0x000fe40003f25070 */
[----:B------:R-:W-:Y:S01]  /*16510*/  PRMT R7, R30, 0x8880, RZ ;  /* 0x000088801e077816 */ /* 0x000fe200000000ff */
        /* <DEDUP_REMOVED lines=8> */
[----:B------:R-:W-:Y:S02]  /*165a0*/  ISETP.LT.OR P0, PT, R29, 0x1, !P5 ;  /* 0x000000011d00780c */ /* 0x000fe40006f01670 */
[----:B------:R-:W-:-:S11]  /*165b0*/  LOP3.LUT R16, R16, 0xffffff7f, RZ, 0xc0, !PT ;  /* 0xffffff7f10107812 */ /* 0x000fd600078ec0ff */
        /* <DEDUP_REMOVED lines=12> */
[----:B------:R-:W-:-:S13]  /*16680*/  ISETP.GT.AND P6, PT, R7, -0x1, PT ;  /* 0xffffffff0700780c */ /* 0x000fda0003fc4270 */
[----:B------:R-:W-:Y:S02]  /*16690*/  @P6 LOP3.LUT R16, R16, 0x80, RZ, 0xfc, !PT ;  /* 0x0000008010106812 */ /* 0x000fe400078efcff */
[----:B------:R-:W-:-:S13]  /*166a0*/  ISETP.LT.OR P6, PT, R29, 0x1, P6 ;  /* 0x000000011d00780c */ /* 0x000fda00037c1670 */
[----:B------:R0:W-:Y:S02]  /*166b0*/  LDGSTS.E.BYPASS.LTC128B.128 [R5+0xe400], desc[UR44][R2.64+0x380], !P6 ;  /* 0x0e40038002057fae */ /* 0x0001e4000f101d6c */
[----:B0-----:R-:W-:Y:S05]  /*166c0*/  WARPSYNC.COLLECTIVE R15, `(.L_x_4379) ;  /* 0x000000000f087348 */ /* 0x001fea0003c00000 */
[----:B------:R1:W2:Y:S02]  /*166d0*/  SHFL.IDX P6, R14, R13, R12, R11 ;  /* 0x0000000c0d0e7389 */ /* 0x0002a400000c000b */
[----:B012---:R-:W-:Y:S01]  /*166e0*/  ENDCOLLECTIVE ;  /* 0x000000000000791b */ /* 0x007fe20003800000 */
.L_x_4379:
[----:B------:R-:W-:Y:S02]  /*166f0*/  IMAD.MOV.U32 R13, RZ, RZ, R4 ;  /* 0x000000ffff0d7224 */ /* 0x000fe400078e0004 */
[----:B------:R-:W-:-:S07]  /*16700*/  IMAD.MOV.U32 R3, RZ, RZ, R14 ;  /* 0x000000ffff037224 */ /* 0x000fce00078e000e */
[----:B------:R-:W-:Y:S05]  /*16710*/  WARPSYNC.COLLECTIVE R15, `(.L_x_4380) ;  /* 0x000000000f087348 */ /* 0x000fea0003c00000 */
[----:B------:R0:W1:Y:S02]  /*16720*/  SHFL.IDX P6, R14, R13, R12, R11 ;  /* 0x0000000c0d0e7389 */ /* 0x00006400000c000b */
[----:B01----:R-:W-:Y:S01]  /*16730*/  ENDCOLLECTIVE ;  /* 0x000000000000791b */ /* 0x003fe20003800000 */
.L_x_4380:
        /* <DEDUP_REMOVED lines=29> */
.L_x_4381:
[----:B------:R-:W-:Y:S02]  /*16910*/  IMAD.MOV.U32 R13, RZ, RZ, R4 ;  /* 0x000000ffff0d7224 */ /* 0x000fe400078e0004 */
[----:B------:R-:W-:-:S07]  /*16920*/  IMAD.MOV.U32 R7, RZ, RZ, R14 ;  /* 0x000000ffff077224 */ /* 0x000fce00078e000e */
[----:B------:R-:W-:Y:S05]  /*16930*/  WARPSYNC.COLLECTIVE R15, `(.L_x_4382) ;  /* 0x000000000f087348 */ /* 0x000fea0003c00000 */
[----:B------:R0:W1:Y:S02]  /*16940*/  SHFL.IDX P6, R14, R13, R12, R11 ;  /* 0x0000000c0d0e7389 */ /* 0x00006400000c000b */
[----:B01----:R-:W-:Y:S01]  /*16950*/  ENDCOLLECTIVE ;  /* 0x000000000000791b */ /* 0x003fe20003800000 */
.L_x_4382:
        /* <DEDUP_REMOVED lines=29> */
.L_x_4383:
[----:B------:R-:W-:Y:S02]  /*16b30*/  IMAD.MOV.U32 R13, RZ, RZ, R4 ;  /* 0x000000ffff0d7224 */ /* 0x000fe400078e0004 */
[----:B------:R-:W-:-:S07]  /*16b40*/  IMAD.MOV.U32 R6, RZ, RZ, R14 ;  /* 0x000000ffff067224 */ /* 0x000fce00078e000e */
[----:B------:R-:W-:Y:S05]  /*16b50*/  WARPSYNC.COLLECTIVE R15, `(.L_x_4384) ;  /* 0x000000000f087348 */ /* 0x000fea0003c00000 */
[----:B------:R0:W1:Y:S02]  /*16b60*/  SHFL.IDX P6, R14, R13, R12, R11 ;  /* 0x0000000c0d0e7389 */ /* 0x00006400000c000b */
[----:B01----:R-:W-:Y:S01]  /*16b70*/  ENDCOLLECTIVE ;  /* 0x000000000000791b */ /* 0x003fe20003800000 */
.L_x_4384:
[----:B------:R-:W-:Y:S01]  /*16b80*/  IMAD.MOV.U32 R2, RZ, RZ, R14 ;  /* 0x000000ffff027224 */ /* 0x000fe200078e000e */
[----:B------:R-:W-:Y:S06]  /*16b90*/  BRA `(.L_x_4385) ;  /* 0xffffffb800987947 */ /* 0x000fec000383ffff */
.L_x_4301:
[----:B0-----:R0:W1:Y:S02]  /*16ba0*/  SYNCS.PHASECHK.TRANS64.TRYWAIT P0, [R6+URZ+0x38840], R20 ;  /* 0x03884014060075a7 */ /* 0x001064000800017f */
[----:B-1----:R-:W-:Y:S05]  /*16bb0*/  @!P0 NANOSLEEP.SYNCS 0x989680 ;  /* 0x009896800000895d */ /* 0x002fea0003900000 */
[----:B------:R-:W1:Y:S02]  /*16bc0*/  @!P0 SYNCS.PHASECHK.TRANS64 P0, [R6+URZ+0x38840], R20 ;  /* 0x03884014060085a7 */ /* 0x000e64000800007f */
[----:B-1----:R-:W-:Y:S05]  /*16bd0*/  @!P0 BRA `(.L_x_4301) ;  /* 0xfffffffc00f08947 */ /* 0x002fea000383ffff */
[----:B------:R-:W-:Y:S05]  /*16be0*/  BRA `(.L_x_4386) ;  /* 0xffffffc0002c7947 */ /* 0x000fea000383ffff */
.L_x_4302:
        /* <DEDUP_REMOVED lines=8> */
.L_x_4388:
[----:B------:R-:W-:Y:S05]  /*16c70*/  BSYNC B1 ;  /* 0x0000000000017941 */ /* 0x000fea0003800000 */
.L_x_4387:
        /* <DEDUP_REMOVED lines=9> */
.L_x_4389:
[----:B------:R-:W-:Y:S02]  /*16d10*/  IMAD.MOV.U32 R13, RZ, RZ, R25 ;  /* 0x000000ffff0d7224 */ /* 0x000fe400078e0019 */
[----:B------:R-:W-:Y:S02]  /*16d20*/  IMAD.MOV.U32 R12, RZ, RZ, 0x1 ;  /* 0x00000001ff0c7424 */ /* 0x000fe400078e00ff */
[----:B------:R-:W-:-:S07]  /*16d30*/  IMAD.MOV.U32 R2, RZ, RZ, R14 ;  /* 0x000000ffff027224 */ /* 0x000fce00078e000e */
[----:B------:R-:W-:Y:S05]  /*16d40*/  WARPSYNC.COLLECTIVE R15, `(.L_x_4390) ;  /* 0x000000000f087348 */ /* 0x000fea0003c00000 */
[----:B------:R0:W1:Y:S02]  /*16d50*/  SHFL.IDX P6, R14, R13, R12, R11 ;  /* 0x0000000c0d0e7389 */ /* 0x00006400000c000b */
[----:B01----:R-:W-:Y:S01]  /*16d60*/  ENDCOLLECTIVE ;  /* 0x000000000000791b */ /* 0x003fe20003800000 */
.L_x_4390:
        /* <DEDUP_REMOVED lines=11> */
.L_x_4391:
[----:B------:R-:W-:Y:S02]  /*16e20*/  IMAD.MOV.U32 R13, RZ, RZ, R25 ;  /* 0x000000ffff0d7224 */ /* 0x000fe400078e0019 */
[----:B------:R-:W-:Y:S02]  /*16e30*/  IMAD.MOV.U32 R12, RZ, RZ, 0x2 ;  /* 0x00000002ff0c7424 */ /* 0x000fe400078e00ff */
[----:B------:R-:W-:-:S07]  /*16e40*/  IMAD.MOV.U32 R2, RZ, RZ, R14 ;  /* 0x000000ffff027224 */ /* 0x000fce00078e000e */
[----:B------:R-:W-:Y:S05]  /*16e50*/  WARPSYNC.COLLECTIVE R15, `(.L_x_4392) ;  /* 0x000000000f087348 */ /* 0x000fea0003c00000 */
[----:B------:R0:W1:Y:S02]  /*16e60*/  SHFL.IDX P6, R14, R13, R12, R11 ;  /* 0x0000000c0d0e7389 */ /* 0x00006400000c000b */
[----:B01----:R-:W-:Y:S01]  /*16e70*/  ENDCOLLECTIVE ;  /* 0x000000000000791b */ /* 0x003fe20003800000 */
.L_x_4392:
        /* <DEDUP_REMOVED lines=11> */
.L_x_4393:
[----:B------:R-:W-:Y:S02]  /*16f30*/  IMAD.MOV.U32 R13, RZ, RZ, R25 ;  /* 0x000000ffff0d7224 */ /* 0x000fe400078e0019 */
[----:B------:R-:W-:Y:S02]  /*16f40*/  IMAD.MOV.U32 R12, RZ, RZ, 0x3 ;  /* 0x00000003ff0c7424 */ /* 0x000fe400078e00ff */
[----:B------:R-:W-:-:S07]  /*16f50*/  IMAD.MOV.U32 R2, RZ, RZ, R14 ;  /* 0x000000ffff027224 */ /* 0x000fce00078e000e */
[----:B------:R-:W-:Y:S05]  /*16f60*/  WARPSYNC.COLLECTIVE R15, `(.L_x_4394) ;  /* 0x000000000f087348 */ /* 0x000fea0003c00000 */
[----:B------:R0:W1:Y:S02]  /*16f70*/  SHFL.IDX P6, R14, R13, R12, R11 ;  /* 0x0000000c0d0e7389 */ /* 0x00006400000c000b */
[----:B01----:R-:W-:Y:S01]  /*16f80*/  ENDCOLLECTIVE ;  /* 0x000000000000791b */ /* 0x003fe20003800000 */
.L_x_4394:
        /* <DEDUP_REMOVED lines=11> */
.L_x_4395:
[----:B------:R-:W-:Y:S01]  /*17040*/  IMAD.MOV.U32 R2, RZ, RZ, R14 ;  /* 0x000000ffff027224 */ /* 0x000fe200078e000e */
[----:B------:R-:W-:Y:S06]  /*17050*/  BRA `(.L_x_4396) ;  /* 0xffffffbc00b47947 */ /* 0x000fec000383ffff */
.L_x_4307:
[----:B---3--:R3:W4:Y:S02]  /*17060*/  SYNCS.PHASECHK.TRANS64.TRYWAIT P0, [R6+URZ+0x38860], R20 ;  /* 0x03886014060075a7 */ /* 0x008724000800017f */
[----:B----4-:R-:W-:Y:S05]  /*17070*/  @!P0 NANOSLEEP.SYNCS 0x989680 ;  /* 0x009896800000895d */ /* 0x010fea0003900000 */
[----:B------:R-:W4:Y:S02]  /*17080*/  @!P0 SYNCS.PHASECHK.TRANS64 P0, [R6+URZ+0x38860], R20 ;  /* 0x03886014060085a7 */ /* 0x000f24000800007f */
[----:B----4-:R-:W-:Y:S05]  /*17090*/  @!P0 BRA `(.L_x_4307) ;  /* 0xfffffffc00f08947 */ /* 0x010fea000383ffff */
[----:B------:R-:W-:Y:S05]  /*170a0*/  BRA `(.L_x_4397) ;  /* 0xffffffc000047947 */ /* 0x000fea000383ffff */
.L_x_4308:
        /* <DEDUP_REMOVED lines=8> */
.L_x_4399:
[----:B------:R-:W-:Y:S05]  /*17130*/  BSYNC B1 ;  /* 0x0000000000017941 */ /* 0x000fea0003800000 */
.L_x_4398:
        /* <DEDUP_REMOVED lines=13> */
.L_x_4400:
        /* <DEDUP_REMOVED lines=17> */
.L_x_4401:
        /* <DEDUP_REMOVED lines=16> */
.L_x_4402:
        /* <DEDUP_REMOVED lines=19> */
.L_x_4403:
        /* <DEDUP_REMOVED lines=14> */
.L_x_4404:
        /* <DEDUP_REMOVED lines=16> */
.L_x_4405:
        /* <DEDUP_REMOVED lines=14> */
.L_x_4406:
[----:B------:R-:W-:Y:S05]  /*17810*/  BRA `(.L_x_4407) ;  /* 0xffffffbc00687947 */ /* 0x000fea000383ffff */
.L_x_4316:
        /* <DEDUP_REMOVED lines=8> */
.L_x_4409:
[----:B------:R-:W-:Y:S05]  /*178a0*/  BSYNC B0 ;  /* 0x0000000000007941 */ /* 0x000fea0003800000 */
.L_x_4408:
        /* <DEDUP_REMOVED lines=9> */
.L_x_4410:
        /* <DEDUP_REMOVED lines=24> */
.L_x_4411:
[----:B------:R-:W-:Y:S01]  /*17ac0*/  IMAD.MOV.U32 R12, RZ, RZ, 0x2 ;  /* 0x00000002ff0c7424 */ /* 0x000fe200078e00ff */
[----:B------:R-:W-:-:S05]  /*17ad0*/  SEL R14, R14, RZ, P1 ;  /* 0x000000ff0e0e7207 */ /* 0x000fca0000800000 */
[----:B------:R-:W-:-:S04]  /*17ae0*/  IMAD.IADD R5, R13, 0x1, R14 ;  /* 0x000000010d057824 */ /* 0x000fc800078e020e */
[----:B------:R-:W-:-:S07]  /*17af0*/  IMAD.MOV.U32 R13, RZ, RZ, R5 ;  /* 0x000000ffff0d7224 */ /* 0x000fce00078e0005 */
[----:B------:R-:W-:Y:S05]  /*17b00*/  WARPSYNC.COLLECTIVE R15, `(.L_x_4412) ;  /* 0x000000000f087348 */ /* 0x000fea0003c00000 */
[----:B------:R0:W1:Y:S02]  /*17b10*/  SHFL.UP P6, R14, R13, R12, R11 ;  /* 0x0400000c0d0e7389 */ /* 0x00006400000c000b */
[----:B01----:R-:W-:Y:S01]  /*17b20*/  ENDCOLLECTIVE ;  /* 0x000000000000791b */ /* 0x003fe20003800000 */
.L_x_4412:
[----:B------:R-:W-:Y:S01]  /*17b30*/  IMAD.MOV.U32 R12, RZ, RZ, 0x4 ;  /* 0x00000004ff0c7424 */ /* 0x000fe200078e00ff */
[----:B------:R-:W-:-:S05]  /*17b40*/  SEL R2, R14, RZ, P2 ;  /* 0x000000ff0e027207 */ /* 0x000fca0001000000 */
[----:B------:R-:W-:-:S04]  /*17b50*/  IMAD.IADD R2, R5, 0x1, R2 ;  /* 0x0000000105027824 */ /* 0x000fc800078e0202 */
[----:B------:R-:W-:-:S07]  /*17b60*/  IMAD.MOV.U32 R13, RZ, RZ, R2 ;  /* 0x000000ffff0d7224 */ /* 0x000fce00078e0002 */
[----:B------:R-:W-:Y:S05]  /*17b70*/  WARPSYNC.COLLECTIVE R15, `(.L_x_4413) ;  /* 0x000000000f087348 */ /* 0x000fea0003c00000 */
[----:B------:R0:W1:Y:S02]  /*17b80*/  SHFL.UP P6, R14, R13, R12, R11 ;  /* 0x0400000c0d0e7389 */ /* 0x00006400000c000b */
[----:B01----:R-:W-:Y:S01]  /*17b90*/  ENDCOLLECTIVE ;  /* 0x000000000000791b */ /* 0x003fe20003800000 */
.L_x_4413:
[----:B------:R-:W-:Y:S01]  /*17ba0*/  IMAD.MOV.U32 R12, RZ, RZ, 0x8 ;  /* 0x00000008ff0c7424 */ /* 0x000fe200078e00ff */
[----:B------:R-:W-:-:S05]  /*17bb0*/  SEL R3, R14, RZ, P3 ;  /* 0x000000ff0e037207 */ /* 0x000fca0001800000 */
[----:B------:R-:W-:-:S04]  /*17bc0*/  IMAD.IADD R3, R2, 0x1, R3 ;  /* 0x0000000102037824 */ /* 0x000fc800078e0203 */
[----:B------:R-:W-:-:S07]  /*17bd0*/  IMAD.MOV.U32 R13, RZ, RZ, R3 ;  /* 0x000000ffff0d7224 */ /* 0x000fce00078e0003 */
[----:B------:R-:W-:Y:S05]  /*17be0*/  WARPSYNC.COLLECTIVE R15, `(.L_x_4414) ;  /* 0x000000000f087348 */ /* 0x000fea0003c00000 */
[----:B------:R0:W1:Y:S02]  /*17bf0*/  SHFL.UP P6, R14, R13, R12, R11 ;  /* 0x0400000c0d0e7389 */ /* 0x00006400000c000b */
[----:B01----:R-:W-:Y:S01]  /*17c00*/  ENDCOLLECTIVE ;  /* 0x000000000000791b */ /* 0x003fe20003800000 */
.L_x_4414:
[----:B------:R-:W-:Y:S01]  /*17c10*/  IMAD.MOV.U32 R12, RZ, RZ, 0x10 ;  /* 0x00000010ff0c7424 */ /* 0x000fe200078e00ff */
[----:B------:R-:W-:-:S05]  /*17c20*/  SEL R14, R14, RZ, P4 ;  /* 0x000000ff0e0e7207 */ /* 0x000fca0002000000 */
[----:B------:R-:W-:-:S04]  /*17c30*/  IMAD.IADD R5, R3, 0x1, R14 ;  /* 0x0000000103057824 */ /* 0x000fc800078e020e */
[----:B------:R-:W-:-:S07]  /*17c40*/  IMAD.MOV.U32 R13, RZ, RZ, R5 ;  /* 0x000000ffff0d7224 */ /* 0x000fce00078e0005 */
[----:B------:R-:W-:Y:S05]  /*17c50*/  WARPSYNC.COLLECTIVE R15, `(.L_x_4415) ;  /* 0x000000000f087348 */ /* 0x000fea0003c00000 */
[----:B------:R0:W1:Y:S02]  /*17c60*/  SHFL.UP P6, R14, R13, R12, R11 ;  /* 0x0400000c0d0e7389 */ /* 0x00006400000c000b */
[----:B01----:R-:W-:Y:S01]  /*17c70*/  ENDCOLLECTIVE ;  /* 0x000000000000791b */ /* 0x003fe20003800000 */
.L_x_4415:
        /* <DEDUP_REMOVED lines=8> */
.L_x_4416:
[----:B------:R-:W-:Y:S05]  /*17d00*/  BRA `(.L_x_4417) ;  /* 0xffffffc000007947 */ /* 0x000fea000383ffff */
.L_x_4319:
[----:B------:R-:W-:Y:S01]  /*17d10*/  BSSY B0, `(.L_x_4418) ;  /* 0x0000007000007945 */ /* 0x000fe20003800000 */
[----:B------:R-:W-:Y:S02]  /*17d20*/  IMAD.MOV.U32 R12, RZ, RZ, 0x1 ;  /* 0x00000001ff0c7424 */ /* 0x000fe400078e00ff */
[----:B------:R-:W-:Y:S02]  /*17d30*/  IMAD.MOV.U32 R11, RZ, RZ, RZ ;  /* 0x000000ffff0b7224 */ /* 0x000fe400078e00ff */
[----:B------:R-:W-:-:S07]  /*17d40*/  IMAD.MOV.U32 R15, RZ, RZ, -0x1 ;  /* 0xffffffffff0f7424 */ /* 0x000fce00078e00ff */
[----:B------:R-:W-:Y:S05]  /*17d50*/  WARPSYNC.COLLECTIVE R15, `(.L_x_4419) ;  /* 0x000000000f087348 */ /* 0x000fea0003c00000 */
[----:B------:R0:W1:Y:S02]  /*17d60*/  SHFL.UP P6, R14, R13, R12, R11 ;  /* 0x0400000c0d0e7389 */ /* 0x00006400000c000b */
[----:B01----:R-:W-:Y:S01]  /*17d70*/  ENDCOLLECTIVE ;  /* 0x000000000000791b */ /* 0x003fe20003800000 */
.L_x_4419:
[----:B------:R-:W-:Y:S05]  /*17d80*/  BSYNC B0 ;  /* 0x0000000000007941 */ /* 0x000fea0003800000 */
.L_x_4418:
        /* <DEDUP_REMOVED lines=8> */
.L_x_4420:
[----:B------:R-:W-:Y:S01]  /*17e10*/  IMAD.MOV.U32 R12, RZ, RZ, 0x4 ;  /* 0x00000004ff0c7424 */ /* 0x000fe200078e00ff */
[----:B------:R-:W-:-:S05]  /*17e20*/  SEL R2, R14, RZ, P2 ;  /* 0x000000ff0e027207 */ /* 0x000fca0001000000 */
[----:B------:R-:W-:-:S04]  /*17e30*/  IMAD.IADD R2, R13, 0x1, R2 ;  /* 0x000000010d027824 */ /* 0x000fc800078e0202 */
[----:B------:R-:W-:-:S07]  /*17e40*/  IMAD.MOV.U32 R13, RZ, RZ, R2 ;  /* 0x000000ffff0d7224 */ /* 0x000fce00078e0002 */
[----:B------:R-:W-:Y:S05]  /*17e50*/  WARPSYNC.COLLECTIVE R15, `(.L_x_4421) ;  /* 0x000000000f087348 */ /* 0x000fea0003c00000 */
[----:B------:R0:W1:Y:S02]  /*17e60*/  SHFL.UP P6, R14, R13, R12, R11 ;  /* 0x0400000c0d0e7389 */ /* 0x00006400000c000b */
[----:B01----:R-:W-:Y:S01]  /*17e70*/  ENDCOLLECTIVE ;  /* 0x000000000000791b */ /* 0x003fe20003800000 */
.L_x_4421:
[----:B------:R-:W-:Y:S01]  /*17e80*/  IMAD.MOV.U32 R12, RZ, RZ, 0x8 ;  /* 0x00000008ff0c7424 */ /* 0x000fe200078e00ff */
[----:B------:R-:W-:-:S05]  /*17e90*/  SEL R3, R14, RZ, P3 ;  /* 0x000000ff0e037207 */ /* 0x000fca0001800000 */
[----:B------:R-:W-:-:S04]  /*17ea0*/  IMAD.IADD R3, R2, 0x1, R3 ;  /* 0x0000000102037824 */ /* 0x000fc800078e0203 */
[----:B------:R-:W-:-:S07]  /*17eb0*/  IMAD.MOV.U32 R13, RZ, RZ, R3 ;  /* 0x000000ffff0d7224 */ /* 0x000fce00078e0003 */
[----:B------:R-:W-:Y:S05]  /*17ec0*/  WARPSYNC.COLLECTIVE R15, `(.L_x_4422) ;  /* 0x000000000f087348 */ /* 0x000fea0003c00000 */
[----:B------:R0:W1:Y:S02]  /*17ed0*/  SHFL.UP P6, R14, R13, R12, R11 ;  /* 0x0400000c0d0e7389 */ /* 0x00006400000c000b */
[----:B01----:R-:W-:Y:S01]  /*17ee0*/  ENDCOLLECTIVE ;  /* 0x000000000000791b */ /* 0x003fe20003800000 */
.L_x_4422:
[----:B------:R-:W-:Y:S01]  /*17ef0*/  IMAD.MOV.U32 R12, RZ, RZ, 0x10 ;  /* 0x00000010ff0c7424 */ /* 0x000fe200078e00ff */
[----:B------:R-:W-:-:S05]  /*17f00*/  SEL R14, R14, RZ, P4 ;  /* 0x000000ff0e0e7207 */ /* 0x000fca0002000000 */
[----:B------:R-:W-:-:S04]  /*17f10*/  IMAD.IADD R5, R3, 0x1, R14 ;  /* 0x0000000103057824 */ /* 0x000fc800078e020e */
[----:B------:R-:W-:-:S07]  /*17f20*/  IMAD.MOV.U32 R13, RZ, RZ, R5 ;  /* 0x000000ffff0d7224 */ /* 0x000fce00078e0005 */
[----:B------:R-:W-:Y:S05]  /*17f30*/  WARPSYNC.COLLECTIVE R15, `(.L_x_4423) ;  /* 0x000000000f087348 */ /* 0x000fea0003c00000 */
[----:B------:R0:W1:Y:S02]  /*17f40*/  SHFL.UP P6, R14, R13, R12, R11 ;  /* 0x0400000c0d0e7389 */ /* 0x00006400000c000b */
[----:B01----:R-:W-:Y:S01]  /*17f50*/  ENDCOLLECTIVE ;  /* 0x000000000000791b */ /* 0x003fe20003800000 */
.L_x_4423:
        /* <DEDUP_REMOVED lines=8> */
.L_x_4424:
[----:B------:R-:W-:Y:S05]  /*17fe0*/  BRA `(.L_x_4425) ;  /* 0xffffffbc00ec7947 */ /* 0x000fea000383ffff */
.L_x_4321:
[----:B------:R-:W-:Y:S01]  /*17ff0*/  BSSY B0, `(.L_x_4426) ;  /* 0x0000006000007945 */ /* 0x000fe20003800000 */
[----:B------:R-:W-:Y:S01]  /*18000*/  PLOP3.LUT P6, PT, P6, PT, PT, 0x8, 0x0 ;  /* 0x000000000000781c */ /* 0x000fe200037ce170 */
[----:B------:R-:W-:-:S12]  /*18010*/  IMAD.MOV.U32 R15, RZ, RZ, -0x1 ;  /* 0xffffffffff0f7424 */ /* 0x000fd800078e00ff */
[----:B0-----:R-:W-:Y:S05]  /*18020*/  WARPSYNC.COLLECTIVE R15, `(.L_x_4427) ;  /* 0x000000000f087348 */ /* 0x001fea0003c00000 */
[----:B------:R-:W-:Y:S01]  /*18030*/  VOTE.ANY R14, PT, P6 ;  /* 0x00000000000e7806 */ /* 0x000fe200030e0100 */
[----:B0-----:R-:W-:Y:S06]  /*18040*/  ENDCOLLECTIVE ;  /* 0x000000000000791b */ /* 0x001fec0003800000 */
.L_x_4427:
[----:B------:R-:W-:Y:S05]  /*18050*/  BSYNC B0 ;  /* 0x0000000000007941 */ /* 0x000fea0003800000 */
.L_x_4426:
        /* <DEDUP_REMOVED lines=9> */
.L_x_4428:
[----:B------:R-:W-:Y:S02]  /*180f0*/  IMAD.MOV.U32 R13, RZ, RZ, R4 ;  /* 0x000000ffff0d7224 */ /* 0x000fe400078e0004 */
[----:B------:R-:W-:-:S07]  /*18100*/  IMAD.MOV.U32 R7, RZ, RZ, R14 ;  /* 0x000000ffff077224 */ /* 0x000fce00078e000e */
[----:B------:R-:W-:Y:S05]  /*18110*/  WARPSYNC.COLLECTIVE R15, `(.L_x_4429) ;  /* 0x000000000f087348 */ /* 0x000fea0003c00000 */
[----:B------:R0:W1:Y:S02]  /*18120*/  SHFL.IDX P6, R14, R13, R12, R11 ;  /* 0x0000000c0d0e7389 */ /* 0x00006400000c000b */
[----:B01----:R-:W-:Y:S01]  /*18130*/  ENDCOLLECTIVE ;  /* 0x000000000000791b */ /* 0x003fe20003800000 */
.L_x_4429:
[----:B------:R-:W-:Y:S01]  /*18140*/  IMAD.MOV.U32 R4, RZ, RZ, R14 ;  /* 0x000000ffff047224 */ /* 0x000fe200078e000e */
[----:B------:R-:W-:Y:S06]  /*18150*/  BRA `(.L_x_4430) ;  /* 0xffffffbc00cc7947 */ /* 0x000fec000383ffff */
.L_x_4323:
[----:B------:R-:W-:Y:S01]  /*18160*/  BSSY B0, `(.L_x_4431) ;  /* 0x0000007000007945 */ /* 0x000fe20003800000 */
[----:B------:R-:W-:Y:S02]  /*18170*/  IMAD.MOV.U32 R13, RZ, RZ, R3 ;  /* 0x000000ffff0d7224 */ /* 0x000fe400078e0003 */
[----:B------:R-:W-:Y:S02]  /*18180*/  IMAD.MOV.U32 R11, RZ, RZ, 0x1f ;  /* 0x0000001fff0b7424 */ /* 0x000fe400078e00ff */
[----:B------:R-:W-:-:S07]  /*18190*/  IMAD.MOV.U32 R15, RZ, RZ, -0x1 ;  /* 0xffffffffff0f7424 */ /* 0x000fce00078e00ff */
[----:B0123--:R-:W-:Y:S05]  /*181a0*/  WARPSYNC.COLLECTIVE R15, `(.L_x_4432) ;  /* 0x000000000f087348 */ /* 0x00ffea0003c00000 */
[----:B------:R4:W0:Y:S02]  /*181b0*/  SHFL.IDX P6, R14, R13, R12, R11 ;  /* 0x0000000c0d0e7389 */ /* 0x00082400000c000b */
[----:B01234-:R-:W-:Y:S01]  /*181c0*/  ENDCOLLECTIVE ;  /* 0x000000000000791b */ /* 0x01ffe20003800000 */
.L_x_4432:
[----:B------:R-:W-:Y:S05]  /*181d0*/  BSYNC B0 ;  /* 0x0000000000007941 */ /* 0x000fea0003800000 */
.L_x_4431:
[----:B------:R-:W-:Y:S01]  /*181e0*/  IMAD.MOV.U32 R24, RZ, RZ, R14 ;  /* 0x000000ffff187224 */ /* 0x000fe200078e000e */
[----:B------:R-:W-:Y:S06]  /*181f0*/  BRA `(.L_x_4322) ;  /* 0xffffffbc00bc7947 */ /* 0x000fec000383ffff */
.L_x_4327:
[----:B0-----:R0:W1:Y:S02]  /*18200*/  SYNCS.PHASECHK.TRANS64.TRYWAIT P0, [R5+URZ+0x38820], R0 ;  /* 0x03882000050075a7 */ /* 0x001064000800017f */
[----:B-1----:R-:W-:Y:S05]  /*18210*/  @!P0 NANOSLEEP.SYNCS 0x989680 ;  /* 0x009896800000895d */ /* 0x002fea0003900000 */
[----:B------:R-:W1:Y:S02]  /*18220*/  @!P0 SYNCS.PHASECHK.TRANS64 P0, [R5+URZ+0x38820], R0 ;  /* 0x03882000050085a7 */ /* 0x000e64000800007f */
[----:B-1----:R-:W-:Y:S05]  /*18230*/  @!P0 BRA `(.L_x_4327) ;  /* 0xfffffffc00f08947 */ /* 0x002fea000383ffff */
[----:B------:R-:W-:Y:S05]  /*18240*/  BRA `(.L_x_4433) ;  /* 0xffffffc400147947 */ /* 0x000fea000383ffff */
.L_x_4328:
        /* <DEDUP_REMOVED lines=11> */
.L_x_4435:
[----:B------:R-:W-:Y:S05]  /*18300*/  BSYNC B0 ;  /* 0x0000000000007941 */ /* 0x000fea0003800000 */
.L_x_4434:
[----:B------:R-:W-:Y:S05]  /*18310*/  BRA `(.L_x_4436) ;  /* 0xffffffc000fc7947 */ /* 0x000fea000383ffff */
.L_x_4331:
[----:B------:R-:W-:Y:S01]  /*18320*/  BSSY B1, `(.L_x_4437) ;  /* 0x0000006000017945 */ /* 0x000fe20003800000 */
[----:B------:R-:W-:-:S07]  /*18330*/  IMAD.MOV.U32 R15, RZ, RZ, -0x1 ;  /* 0xffffffffff0f7424 */ /* 0x000fce00078e00ff */
[----:B0-234-:R-:W-:Y:S05]  /*18340*/  WARPSYNC.COLLECTIVE R15, `(.L_x_4438) ;  /* 0x000000000f0c7348 */ /* 0x01dfea0003c00000 */
[----:B------:R-:W-:Y:S02]  /*18350*/  ELECT P6, UR62, PT ;  /* 0x00000000003e782f */ /* 0x000fe400038c0000 */
[----:B------:R-:W-:Y:S01]  /*18360*/  MOV R14, UR62 ;  /* 0x0000003e000e7c02 */ /* 0x000fe20008000f00 */
[----:B0-234-:R-:W-:Y:S10]  /*18370*/  ENDCOLLECTIVE ;  /* 0x000000000000791b */ /* 0x01dff40003800000 */
.L_x_4438:
[----:B------:R-:W-:Y:S05]  /*18380*/  BSYNC B1 ;  /* 0x0000000000017941 */ /* 0x000fea0003800000 */
.L_x_4437:
[----:B------:R-:W-:Y:S05]  /*18390*/  BRA `(.L_x_4439) ;  /* 0xffffffc000f47947 */ /* 0x000fea000383ffff */
.L_x_4333:
[----:B0-----:R0:W1:Y:S02]  /*183a0*/  SYNCS.PHASECHK.TRANS64.TRYWAIT P1, [R3+URZ+0x38840], R2 ;  /* 0x03884002030075a7 */ /* 0x001064000802017f */
[----:B-1----:R-:W-:Y:S05]  /*183b0*/  @!P1 NANOSLEEP.SYNCS 0x989680 ;  /* 0x009896800000995d */ /* 0x002fea0003900000 */
[----:B------:R-:W1:Y:S02]  /*183c0*/  @!P1 SYNCS.PHASECHK.TRANS64 P1, [R3+URZ+0x38840], R2 ;  /* 0x03884002030095a7 */ /* 0x000e64000802007f */
[----:B-1----:R-:W-:Y:S05]  /*183d0*/  @!P1 BRA `(.L_x_4333) ;  /* 0xfffffffc00f09947 */ /* 0x002fea000383ffff */
[----:B------:R-:W-:Y:S05]  /*183e0*/  BRA `(.L_x_4440) ;  /* 0xffffffc400147947 */ /* 0x000fea000383ffff */
.L_x_4335:
[----:B-1----:R1:W0:Y:S02]  /*183f0*/  SYNCS.PHASECHK.TRANS64.TRYWAIT P1, [R5+URZ+0x38840], R0 ;  /* 0x03884000050075a7 */ /* 0x002224000802017f */
[----:B0-----:R-:W-:Y:S05]  /*18400*/  @!P1 NANOSLEEP.SYNCS 0x989680 ;  /* 0x009896800000995d */ /* 0x001fea0003900000 */
[----:B------:R-:W0:Y:S02]  /*18410*/  @!P1 SYNCS.PHASECHK.TRANS64 P1, [R5+URZ+0x38840], R0 ;  /* 0x03884000050095a7 */ /* 0x000e24000802007f */
[----:B0-----:R-:W-:Y:S05]  /*18420*/  @!P1 BRA `(.L_x_4335) ;  /* 0xfffffffc00f09947 */ /* 0x001fea000383ffff */
[----:B------:R-:W-:Y:S05]  /*18430*/  BRA `(.L_x_4441) ;  /* 0xffffffc400207947 */ /* 0x000fea000383ffff */
.L_x_4337:
[----:B------:R0:W0:Y:S02]  /*18440*/  SYNCS.PHASECHK.TRANS64.TRYWAIT P1, [R3+URZ+0x38860], R2 ;  /* 0x03886002030075a7 */ /* 0x000024000802017f */
[----:B0-----:R-:W-:Y:S05]  /*18450*/  @!P1 NANOSLEEP.SYNCS 0x989680 ;  /* 0x009896800000995d */ /* 0x001fea0003900000 */
[----:B------:R-:W0:Y:S02]  /*18460*/  @!P1 SYNCS.PHASECHK.TRANS64 P1, [R3+URZ+0x38860], R2 ;  /* 0x03886002030095a7 */ /* 0x000e24000802007f */
[----:B0-----:R-:W-:Y:S05]  /*18470*/  @!P1 BRA `(.L_x_4337) ;  /* 0xfffffffc00f09947 */ /* 0x001fea000383ffff */
[----:B------:R-:W-:Y:S05]  /*18480*/  BRA `(.L_x_4442) ;  /* 0xffffffc4001c7947 */ /* 0x000fea000383ffff */
.L_x_4443:
        /* <DEDUP_REMOVED lines=15> */
.L_x_15644:


//--------------------- .text._ZN7cutlass13device_kernelIN5flash11enable_sm90INS1_16FlashAttnFwdSm90INS1_25CollectiveMainloopFwdSm90ILi2EN4cute5tupleIJNS5_1CILi1EEES8_S8_EEENS6_IJNS7_ILi64EEESA_SA_EEELi512ENS_10bfloat16_tEfNS_4arch4Sm90ELb0ELb0ELb0ELb1ELb1ELb1ELb1ELb0ELb0ELb1ELb1ELb0EEENS1_21CollectiveEpilogueFwdINS6_IJSA_NS7_ILi512EEESA_EEES9_SC_SE_Li256ELb1ELb1ELb1ELb0EEENS1_36VarlenDynamicPersistentTileSchedulerILi64ELi64ELi256ELi128ELb1ELb1ELb1ELb0ELb1ELb1EEEEEEEEEvNT_6ParamsE --------------------------
	.section	.text._ZN7cutlass13device_kernelIN5flash11enable_sm90INS1_16FlashAttnFwdSm90INS1_25CollectiveMainloopFwdSm90ILi2EN4cute5tupleIJNS5_1CILi1EEES8_S8_EEENS6_IJNS7_ILi64EEESA_SA_EEELi512ENS_10bfloat16_tEfNS_4arch4Sm90ELb0ELb0ELb0ELb1ELb1ELb1ELb1ELb0ELb0ELb1ELb1ELb0EEENS1_21CollectiveEpilogueFwdINS6_IJSA_NS7_ILi512EEESA_EEES9_SC_SE_Li256ELb1ELb1ELb1ELb0EEENS1_36VarlenDynamicPersistentTileSchedulerILi64ELi64ELi256ELi128ELb1ELb1ELb1ELb0ELb1ELb1EEEEEEEEEvNT_6ParamsE,"ax",@progbits
	.align	128
.text._ZN7cutlass13device_kernelIN5flash11enable_sm90INS1_16FlashAttnFwdSm90INS1_25CollectiveMainloopFwdSm90ILi2EN4cute5tupleIJNS5_1CILi1EEES8_S8_EEENS6_IJNS7_ILi64EEESA_SA_EEELi512ENS_10bfloat16_tEfNS_4arch4Sm90ELb0ELb0ELb0ELb1ELb1ELb1ELb1ELb0ELb0ELb1ELb1ELb0EEENS1_21CollectiveEpilogueFwdINS6_IJSA_NS7_ILi512EEESA_EEES9_SC_SE_Li256ELb1ELb1ELb1ELb0EEENS1_36VarlenDynamicPersistentTileSchedulerILi64ELi64ELi256ELi128ELb1ELb1ELb1ELb0ELb1ELb1EEEEEEEEEvNT_6ParamsE:
        .type           _ZN7cutlass13device_kernelIN5flash11enable_sm90INS1_16FlashAttnFwdSm90INS1_25CollectiveMainloopFwdSm90ILi2EN4cute5tupleIJNS5_1CILi1EEES8_S8_EEENS6_IJNS7_ILi64EEESA_SA_EEELi512ENS_10bfloat16_tEfNS_4arch4Sm90ELb0ELb0ELb0ELb1ELb1ELb1ELb1ELb0ELb0ELb1ELb1ELb0EEENS1_21CollectiveEpilogueFwdINS6_IJSA_NS7_ILi512EEESA_EEES9_SC_SE_Li256ELb1ELb1ELb1ELb0EEENS1_36VarlenDynamicPersistentTileSchedulerILi64ELi64ELi256ELi128ELb1ELb1ELb1ELb0ELb1ELb1EEEEEEEEEvNT_6ParamsE,@function
        .size           _ZN7cutlass13device_kernelIN5flash11enable_sm90INS1_16FlashAttnFwdSm90INS1_25CollectiveMainloopFwdSm90ILi2EN4cute5tupleIJNS5_1CILi1EEES8_S8_EEENS6_IJNS7_ILi64EEESA_SA_EEELi512ENS_10bfloat16_tEfNS_4arch4Sm90ELb0ELb0ELb0ELb1ELb1ELb1ELb1ELb0ELb0ELb1ELb1ELb0EEENS1_21CollectiveEpilogueFwdINS6_IJSA_NS7_ILi512EEESA_EEES9_SC_SE_Li256ELb1ELb1ELb1ELb0EEENS1_36VarlenDynamicPersistentTileSchedulerILi64ELi64ELi256ELi128ELb1ELb1ELb1ELb0ELb1ELb1EEEEEEEEEvNT_6ParamsE,(.L_x_15645 - _ZN7cutlass13device_kernelIN5flash11enable_sm90INS1_16FlashAttnFwdSm90INS1_25CollectiveMainloopFwdSm90ILi2EN4cute5tupleIJNS5_1CILi1EEES8_S8_EEENS6_IJNS7_ILi64EEESA_SA_EEELi512ENS_10bfloat16_tEfNS_4arch4Sm90ELb0ELb0ELb0ELb1ELb1ELb1ELb1ELb0ELb0ELb1ELb1ELb0EEENS1_21CollectiveEpilogueFwdINS6_IJSA_NS7_ILi512EEESA_EEES9_SC_SE_Li256ELb1ELb1ELb1ELb0EEENS1_36VarlenDynamicPersistentTileSchedulerILi64ELi64ELi256ELi128ELb1ELb1ELb1ELb0ELb1ELb1EEEEEEEEEvNT_6ParamsE)
        .other          _ZN7cutlass13device_kernelIN5flash11enable_sm90INS1_16FlashAttnFwdSm90INS1_25CollectiveMainloopFwdSm90ILi2EN4cute5tupleIJNS5_1CILi1EEES8_S8_EEENS6_IJNS7_ILi64EEESA_SA_EEELi512ENS_10bfloat16_tEfNS_4arch4Sm90ELb0ELb0ELb0ELb1ELb1ELb1ELb1ELb0ELb0ELb1ELb1ELb0EEENS1_21CollectiveEpilogueFwdINS6_IJSA_NS7_ILi512EEESA_EEES9_SC_SE_Li256ELb1ELb1ELb1ELb0EEENS1_36VarlenDynamicPersistentTileSchedulerILi64ELi64ELi256ELi128ELb1ELb1ELb1ELb0ELb1ELb1EEEEEEEEEvNT_6ParamsE,@"STO_CUDA_ENTRY STV_DEFAULT"
_ZN7cutlass13device_kernelIN5flash11enable_sm90INS1_16FlashAttnFwdSm90INS1_25CollectiveMainloopFwdSm90ILi2EN4cute5tupleIJNS5_1CILi1EEES8_S8_EEENS6_IJNS7_ILi64EEESA_SA_EEELi512ENS_10bfloat16_tEfNS_4arch4Sm90ELb0ELb0ELb0ELb1ELb1ELb1ELb1ELb0ELb0ELb1ELb1ELb0EEENS1_21CollectiveEpilogueFwdINS6_IJSA_NS7_ILi512EEESA_EEES9_SC_SE_Li256ELb1ELb1ELb1ELb0EEENS1_36VarlenDynamicPersistentTileSchedulerILi64ELi64ELi256ELi128ELb1ELb1ELb1ELb0ELb1ELb1EEEEEEEEEvNT_6ParamsE:
[----:B------:R-:W0:Y:S02]  /*0000*/  LDC R1, c[0x0][0x28] ;  /* 0x00000a00ff017b82 */ /* 0x000e240000000800 */
[----:B0-----:R-:W-:Y:S01]  /*0010*/  VIADD R1, R1, 0xffffff90 ;  /* 0xffffff9001017836 */ /* 0x001fe20000000000 */
[----:B------:R-:W0:Y:S01]  /*0020*/  S2R R0, SR_TID.X ;  /* 0x0000000000007919 */ /* 0x000e220000002100 */
[----:B------:R-:W-:Y:S01]  /*0030*/  ELECT P0, URZ, PT ;  /* 0x00000000003f782f */ /* 0x000fe20003800000 */
[----:B------:R-:W-:Y:S01]  /*0040*/  BSSY B0, `(.L_x_4444) ;  /* 0x000000e000007945 */ /* 0x000fe20003800000 */
[--C-:B0-----:R-:W-:Y:S02]  /*0050*/  SHF.R.U32.HI R2, RZ, 0x5, R0.reuse ;  /* 0x00000005ff027819 */ /* 0x101fe40000011600 */
[----:B------:R-:W-:-:S03]  /*0060*/  SHF.R.U32.HI R4, RZ, 0x7, R0 ;  /* 0x00000007ff047819 */ /* 0x000fc60000011600 */
[----:B------:R-:W0:Y:S02]  /*0070*/  SHFL.IDX PT, R3, R2, RZ, 0x1f ;  /* 0x00001fff02037589 */ /* 0x000e2400000e0000 */
[----:B0-----:R-:W-:-:S13]  /*0080*/  ISETP.EQ.AND P0, PT, R3, RZ, P0 ;  /* 0x000000ff0300720c */ /* 0x001fda0000702270 */
        /* <DEDUP_REMOVED lines=9> */
.L_x_4445:
[----:B------:R-:W-:Y:S05]  /*0120*/  BSYNC B0 ;  /* 0x0000000000007941 */ /* 0x000fea0003800000 */
.L_x_4444:
        /* <DEDUP_REMOVED lines=21> */
[----:B0-----:R0:W1:Y:S01]  /*0280*/  @UP1 SYNCS.EXCH.64 URZ, [UR8+0x38800], UR4 ;  /* 0x03880004083f15b2 */ /* 0x0010620008000100 */
[----:B------:R0:W2:Y:S04]  /*0290*/  @UP2 SYNCS.EXCH.64 URZ, [UR8+0x38810], UR4 ;  /* 0x03881004083f25b2 */ /* 0x0000a80008000100 */
[----:B------:R0:W3:Y:S01]  /*02a0*/  @UP3 SYNCS.EXCH.64 URZ, [UR8+0x38820], UR6 ;  /* 0x03882006083f35b2 */ /* 0x0000e20008000100 */
        /* <DEDUP_REMOVED lines=14> */
[----:B----4-:R-:W-:Y:S01]  /*0390*/  NOP ;  /* 0x0000000000007918 */ /* 0x010fe20000000000 */
.L_x_4446:
[----:B------:R-:W4:Y:S01]  /*03a0*/  SHFL.IDX PT, R3, R2, RZ, 0x1f ;  /* 0x00001fff02037589 */ /* 0x000f2200000e0000 */
[----:B------:R-:W-:Y:S01]  /*03b0*/  NOP ;  /* 0x0000000000007918 */ /* 0x000fe20000000000 */
[----:B----4-:R-:W-:-:S13]  /*03c0*/  ISETP.NE.AND P0, PT, R3, RZ, PT ;  /* 0x000000ff0300720c */ /* 0x010fda0003f05270 */
        /* <DEDUP_REMOVED lines=18> */
[----:B----4-:R-:W-:Y:S01]  /*04f0*/  NOP ;  /* 0x0000000000007918 */ /* 0x010fe20000000000 */
.L_x_4447:
[----:B------:R-:W4:Y:S01]  /*0500*/  SHFL.IDX PT, R3, R2, RZ, 0x1f ;  /* 0x00001fff02037589 */ /* 0x000f2200000e0000 */
[----:B------:R-:W-:Y:S01]  /*0510*/  NOP ;  /* 0x0000000000007918 */ /* 0x000fe20000000000 */
[----:B----4-:R-:W-:-:S13]  /*0520*/  ISETP.NE.AND P0, PT, R3, RZ, PT ;  /* 0x000000ff0300720c */ /* 0x010fda0003f05270 */
        /* <DEDUP_REMOVED lines=15> */
.L_x_4448:
        /* <DEDUP_REMOVED lines=22> */
.L_x_4449:
        /* <DEDUP_REMOVED lines=22> */
.L_x_4450:
[----:B------:R-:W-:Y:S01]  /*08e0*/  PLOP3.LUT P0, PT, PT, PT, UP0, 0x80, 0x0 ;  /* 0x000000000000781c */ /* 0x000fe20003f0f008 */
[----:B------:R-:W-:Y:S01]  /*08f0*/  UMOV UR36, 0x1 ;  /* 0x0000000100247882 */ /* 0x000fe20000000000 */
[----:B------:R-:W-:Y:S01]  /*0900*/  NOP ;  /* 0x0000000000007918 */ /* 0x000fe20000000000 */
[----:B------:R-:W-:Y:S01]  /*0910*/  USEL UR36, UR36, 0x2, !UP0 ;  /* 0x0000000224247887 */ /* 0x000fe2000c000000 */
[----:B------:R-:W-:Y:S01]  /*0920*/  BSSY B9, `(.L_x_4451) ;  /* 0x0001d9f000097945 */ /* 0x000fe20003800000 */
[----:B------:R-:W-:Y:S01]  /*0930*/  ULDC.64 UR42, c[0x0][0x208] ;  /* 0x00008200002a7ab9 */ /* 0x000fe20000000a00 */
[----:B0123--:R-:W-:Y:S07]  /*0940*/  BAR.SYNC.DEFER_BLOCKING 0x0 ;  /* 0x0000000000007b1d */ /* 0x00ffee0000010000 */
[----:B------:R-:W-:Y:S05]  /*0950*/  @!P0 BRA `(.L_x_4452) ;  /* 0x00000150005c8947 */ /* 0x000fea0003800000 */
.L_x_4453:
[----:B------:R-:W-:-:S08]  /*0960*/  NOP ;  /* 0x0000000000007918 */ /* 0x000fd00000000000 */
[----:B------:R-:W0:Y:S02]  /*0970*/  USETMAXREG.TRY_ALLOC.CTAPOOL UP0, 0xe8 ;  /* 0x000000e8000079c8 */ /* 0x000e240008000600 */
[----:B0-----:R-:W-:-:S13]  /*0980*/  PLOP3.LUT P0, PT, PT, PT, UP0, 0x80, 0x0 ;  /* 0x000000000000781c */ /* 0x001fda0003f0f008 */
[----:B------:R-:W-:Y:S05]  /*0990*/  @!P0 BRA `(.L_x_4453) ;  /* 0xfffffffc00f08947 */ /* 0x000fea000383ffff */
[----:B------:R-:W-:Y:S01]  /*09a0*/  SHF.R.U32.HI R2, RZ, 0x7, R0 ;  /* 0x00000007ff027819 */ /* 0x000fe20000011600 */
[----:B------:R-:W0:Y:S01]  /*09b0*/  S2UR UR4, SR_CgaCtaId ;  /* 0x00000000000479c3 */ /* 0x000e220000008800 */
[----:B------:R-:W-:Y:S02]  /*09c0*/  MOV R3, 0x400 ;  /* 0x0000040000037802 */ /* 0x000fe40000000f00 */
[----:B------:R-:W-:-:S13]  /*09d0*/  ISETP.NE.AND P0, PT, R2, 0x1, PT ;  /* 0x000000010200780c */ /* 0x000fda0003f05270 */
        /* <DEDUP_REMOVED lines=21> */
[CC--:B------:R-:W-:Y:S02]  /*0b30*/  LEA.HI R4, R3.reuse, R0.reuse, RZ, 0x7 ;  /* 0x0000000003047211 */ /* 0x0c0fe400078f38ff */
[CC--:B------:R-:W-:Y:S02]  /*0b40*/  LEA.HI R13, R3.reuse, R0.reuse, RZ, 0x2 ;  /* 0x00000000030d7211 */ /* 0x0c0fe400078f10ff */
[----:B------:R-:W-:Y:S02]  /*0b50*/  LEA.HI R3, R3, R0, RZ, 0x3 ;  /* 0x0000000003037211 */ /* 0x000fe400078f18ff */
[--C-:B------:R-:W-:Y:S02]  /*0b60*/  SHF.R.S32.HI R223, RZ, 0x5, R7.reuse ;  /* 0x00000005ffdf7819 */ /* 0x100fe40000011407 */
[----:B------:R-:W-:Y:S02]  /*0b70*/  SHF.R.S32.HI R12, RZ, 0x1f, R7 ;  /* 0x0000001fff0c7819 */ /* 0x000fe40000011407 */
[----:B------:R-:W-:-:S02]  /*0b80*/  LOP3.LUT R7, R5, 0xfffffff0, RZ, 0xc0, !PT ;  /* 0xfffffff005077812 */ /* 0x000fc400078ec0ff */
[----:B------:R-:W-:Y:S02]  /*0b90*/  LOP3.LUT R11, R3, 0xfffffff8, RZ, 0xc0, !PT ;  /* 0xfffffff8030b7812 */ /* 0x000fe400078ec0ff */
[----:B------:R-:W-:Y:S01]  /*0ba0*/  SHF.R.S32.HI R6, RZ, 0x4, R5 ;  /* 0x00000004ff067819 */ /* 0x000fe20000011405 */
[----:B------:R-:W-:Y:S01]  /*0bb0*/  IMAD.IADD R8, R0, 0x1, -R7 ;  /* 0x0000000100087824 */ /* 0x000fe200078e0a07 */
[----:B------:R-:W-:Y:S01]  /*0bc0*/  LOP3.LUT R3, R4, 0xffffff80, RZ, 0xc0, !PT ;  /* 0xffffff8004037812 */ /* 0x000fe200078ec0ff */
[C---:B------:R-:W-:Y:S01]  /*0bd0*/  IMAD.IADD R192, R0.reuse, 0x1, -R11 ;  /* 0x0000000100c07824 */ /* 0x040fe200078e0a0b */
[----:B------:R-:W-:Y:S02]  /*0be0*/  LEA.HI R5, R5, R6, RZ, 0x1 ;  /* 0x0000000605057211 */ /* 0x000fe400078f08ff */
[----:B------:R-:W-:Y:S01]  /*0bf0*/  LOP3.LUT R9, R13, 0xfffffffc, RZ, 0xc0, !PT ;  /* 0xfffffffc0d097812 */ /* 0x000fe200078ec0ff */
[----:B------:R-:W-:Y:S01]  /*0c00*/  IMAD.IADD R3, R0, 0x1, -R3 ;  /* 0x0000000100037824 */ /* 0x000fe200078e0a03 */
[----:B------:R-:W-:Y:S01]  /*0c10*/  LOP3.LUT R5, R5, 0x1ffffffe, RZ, 0xc0, !PT ;  /* 0x1ffffffe05057812 */ /* 0x000fe200078ec0ff */
[----:B------:R-:W-:Y:S01]  /*0c20*/  IMAD.SHL.U32 R192, R192, 0x8, RZ ;  /* 0x00000008c0c07824 */ /* 0x000fe200078e00ff */
[----:B------:R-:W-:Y:S01]  /*0c30*/  SHF.R.S32.HI R7, RZ, 0x1f, R8 ;  /* 0x0000001fff077819 */ /* 0x000fe20000011408 */
[----:B------:R-:W-:Y:S01]  /*0c40*/  IMAD.IADD R186, R0, 0x1, -R9 ;  /* 0x0000000100ba7824 */ /* 0x000fe200078e0a09 */
[----:B------:R-:W-:Y:S01]  /*0c50*/  SHF.R.S32.HI R0, RZ, 0x1f, R3 ;  /* 0x0000001fff007819 */ /* 0x000fe20000011403 */
[----:B------:R-:W-:Y:S01]  /*0c60*/  IMAD.IADD R10, R6, 0x1, -R5 ;  /* 0x00000001060a7824 */ /* 0x000fe200078e0a05 */
[----:B------:R-:W-:Y:S01]  /*0c70*/  LEA.HI R9, R7, R8, RZ, 0x3 ;  /* 0x0000000807097211 */ /* 0x000fe200078f18ff */
[----:B------:R-:W-:Y:S01]  /*0c80*/  IMAD.SHL.U32 R18, R186, 0x8, RZ ;  /* 0x00000008ba127824 */ /* 0x000fe200078e00ff */
[----:B------:R-:W-:Y:S01]  /*0c90*/  LEA.HI R5, R0, R3, RZ, 0x2 ;  /* 0x0000000300057211 */ /* 0x000fe200078f10ff */
[----:B------:R-:W-:Y:S01]  /*0ca0*/  IMAD.SHL.U32 R10, R10, 0x8, RZ ;  /* 0x000000080a0a7824 */ /* 0x000fe200078e00ff */
[----:B------:R-:W-:Y:S01]  /*0cb0*/  SHF.R.S32.HI R16, RZ, 0x7, R4 ;  /* 0x00000007ff107819 */ /* 0x000fe20000011404 */
[----:B------:R-:W-:Y:S01]  /*0cc0*/  VIADD R214, R18, 0x40 ;  /* 0x0000004012d67836 */ /* 0x000fe20000000000 */
[C---:B------:R-:W-:Y:S01]  /*0cd0*/  LOP3.LUT R11, R9.reuse, 0xfffffff8, RZ, 0xc0, !PT ;  /* 0xfffffff8090b7812 */ /* 0x040fe200078ec0ff */
[----:B------:R-:W-:Y:S01]  /*0ce0*/  IMAD.SHL.U32 R9, R9, 0x40, RZ ;  /* 0x0000004009097824 */ /* 0x000fe200078e00ff */
[--C-:B------:R-:W-:Y:S01]  /*0cf0*/  SHF.R.S32.HI R6, RZ, 0x2, R5.reuse ;  /* 0x00000002ff067819 */ /* 0x100fe20000011405 */
[----:B------:R-:W-:Y:S01]  /*0d00*/  IMAD R15, R16, 0x100, R8 ;  /* 0x00000100100f7824 */ /* 0x000fe200078e0208 */
[----:B------:R-:W-:Y:S01]  /*0d10*/  SHF.R.S32.HI R7, RZ, 0x1f, R5 ;  /* 0x0000001fff077819 */ /* 0x000fe20000011405 */
[----:B------:R-:W-:Y:S01]  /*0d20*/  IMAD.IADD R11, R8, 0x1, -R11 ;  /* 0x00000001080b7824 */ /* 0x000fe200078e0a0b */
[----:B------:R-:W-:Y:S01]  /*0d30*/  SHF.R.S32.HI R189, RZ, 0x2, R13 ;  /* 0x00000002ffbd7819 */ /* 0x000fe2000001140d */
[----:B------:R-:W-:Y:S01]  /*0d40*/  STL [R1+0x54], R16 ;  /* 0x0000541001007387 */ /* 0x000fe20000100800 */
[----:B------:R-:W-:Y:S01]  /*0d50*/  LEA.HI R12, R12, R223, RZ, 0x2 ;  /* 0x000000df0c0c7211 */ /* 0x000fe200078f10ff */
[C---:B------:R-:W-:Y:S01]  /*0d60*/  VIADD R212, R18.reuse, 0x80 ;  /* 0x0000008012d47836 */ /* 0x040fe20000000000 */
[----:B------:R-:W-:Y:S01]  /*0d70*/  LEA.HI R7, R7, R6, RZ, 0x3 ;  /* 0x0000000607077211 */ /* 0x000fe200078f18ff */
[----:B------:R-:W-:Y:S01]  /*0d80*/  VIADD R14, R189, 0x20 ;  /* 0x00000020bd0e7836 */ /* 0x000fe20000000000 */
[----:B------:R-:W-:Y:S01]  /*0d90*/  LOP3.LUT R8, R5, 0x7ffffffc, RZ, 0xc0, !PT ;  /* 0x7ffffffc05087812 */ /* 0x000fe200078ec0ff */
[----:B------:R-:W-:Y:S01]  /*0da0*/  VIADD R211, R18, 0xa0 ;  /* 0x000000a012d37836 */ /* 0x000fe20000000000 */
[----:B------:R-:W-:Y:S01]  /*0db0*/  LOP3.LUT R12, R12, 0x3ffffc, RZ, 0xc0, !PT ;  /* 0x003ffffc0c0c7812 */ /* 0x000fe200078ec0ff */
[----:B------:R-:W-:Y:S01]  /*0dc0*/  IMAD.SHL.U32 R5, R14, 0x40, RZ ;  /* 0x000000400e057824 */ /* 0x000fe200078e00ff */
[----:B------:R-:W-:Y:S01]  /*0dd0*/  LOP3.LUT R7, R7, 0xfffffff8, RZ, 0xc0, !PT ;  /* 0xfffffff807077812 */ /* 0x000fe200078ec0ff */
[----:B------:R-:W-:Y:S01]  /*0de0*/  IMAD.IADD R8, R3, 0x1, -R8 ;  /* 0x0000000103087824 */ /* 0x000fe200078e0a08 */
[----:B------:R-:W-:Y:S01]  /*0df0*/  LEA.HI R0, R0, R3, RZ, 0x5 ;  /* 0x0000000300007211 */ /* 0x000fe200078f28ff */
[----:B------:R-:W-:Y:S01]  /*0e00*/  IMAD.IADD R12, R223, 0x1, -R12 ;  /* 0x00000001df0c7824 */ /* 0x000fe200078e0a0c */
[----:B------:R-:W-:Y:S01]  /*0e10*/  SHF.R.S32.HI R3, RZ, 0x1f, R14 ;  /* 0x0000001fff037819 */ /* 0x000fe2000001140e */
[----:B------:R-:W-:Y:S01]  /*0e20*/  IMAD.IADD R7, R6, 0x1, -R7 ;  /* 0x0000000106077824 */ /* 0x000fe200078e0a07 */
[----:B------:R-:W-:Y:S01]  /*0e30*/  LOP3.LUT R5, R5, 0x1c0, RZ, 0xc0, !PT ;  /* 0x000001c005057812 */ /* 0x000fe200078ec0ff */
[----:B------:R-:W-:Y:S01]  /*0e40*/  IMAD R15, R12, 0x10, R15 ;  /* 0x000000100c0f7824 */ /* 0x000fe200078e020f */
[----:B------:R-:W-:Y:S01]  /*0e50*/  LEA.HI R6, R3, R14, RZ, 0x3 ;  /* 0x0000000e03067211 */ /* 0x000fe200078f18ff */
[----:B------:R-:W-:Y:S01]  /*0e60*/  IMAD.SHL.U32 R3, R11, 0x40, RZ ;  /* 0x000000400b037824 */ /* 0x000fe200078e00ff */
[----:B------:R-:W-:Y:S01]  /*0e70*/  SHF.R.U32.HI R14, RZ, 0x3, R5 ;  /* 0x00000003ff0e7819 */ /* 0x000fe20000011605 */
[----:B------:R-:W-:Y:S01]  /*0e80*/  VIADD R213, R18, 0x60 ;  /* 0x0000006012d57836 */ /* 0x000fe20000000000 */
[----:B------:R-:W-:Y:S01]  /*0e90*/  LOP3.LUT R5, R5, 0x38, R18, 0xf8, !PT ;  /* 0x0000003805057812 */ /* 0x000fe200078ef812 */
[----:B------:R-:W-:Y:S01]  /*0ea0*/  IMAD.SHL.U32 R12, R6, 0x40, RZ ;  /* 0x00000040060c7824 */ /* 0x000fe200078e00ff */
[----:B------:R-:W-:Y:S01]  /*0eb0*/  LOP3.LUT R3, R3, 0x1c0, RZ, 0xc0, !PT ;  /* 0x000001c003037812 */ /* 0x000fe200078ec0ff */
[----:B------:R-:W-:Y:S01]  /*0ec0*/  IMAD.U32 R6, R15, 0x40, R10 ;  /* 0x000000400f067824 */ /* 0x000fe200078e000a */
[----:B------:R-:W-:Y:S01]  /*0ed0*/  SHF.R.S32.HI R0, RZ, 0x5, R0 ;  /* 0x00000005ff007819 */ /* 0x000fe20000011400 */
[----:B------:R-:W-:Y:S01]  /*0ee0*/  VIADD R210, R18, 0xc0 ;  /* 0x000000c012d27836 */ /* 0x000fe20000000000 */
[----:B------:R-:W-:Y:S01]  /*0ef0*/  LOP3.LUT R12, R12, 0xfffffe00, RZ, 0xc0, !PT ;  /* 0xfffffe000c0c7812 */ /* 0x000fe200078ec0ff */
[----:B------:R-:W-:Y:S01]  /*0f00*/  VIADD R209, R18, 0xe0 ;  /* 0x000000e012d17836 */ /* 0x000fe20000000000 */
[----:B------:R0:W-:Y:S01]  /*0f10*/  STL [R1+0x68], R6 ;  /* 0x0000680601007387 */ /* 0x0001e20000100800 */
[----:B------:R-:W-:Y:S01]  /*0f20*/  LOP3.LUT R10, R3, 0x8, R10, 0xf8, !PT ;  /* 0x00000008030a7812 */ /* 0x000fe200078ef80a */
[----:B------:R-:W-:Y:S01]  /*0f30*/  IMAD R195, R0, 0x10, R7 ;  /* 0x0000001000c37824 */ /* 0x000fe200078e0207 */
[----:B------:R-:W-:Y:S01]  /*0f40*/  LEA.HI R4, R4, R16, RZ, 0x1 ;  /* 0x0000001004047211 */ /* 0x000fe200078f08ff */
[C---:B------:R-:W-:Y:S01]  /*0f50*/  VIADD R208, R18.reuse, 0x100 ;  /* 0x0000010012d07836 */ /* 0x040fe20000000000 */
[----:B------:R-:W-:Y:S01]  /*0f60*/  SHF.R.U32.HI R3, RZ, 0x3, R3 ;  /* 0x00000003ff037819 */ /* 0x000fe20000011603 */
[----:B------:R-:W-:Y:S01]  /*0f70*/  VIADD R207, R18, 0x120 ;  /* 0x0000012012cf7836 */ /* 0x000fe20000000000 */
[----:B------:R-:W-:Y:S01]  /*0f80*/  SHF.R.S32.HI R0, RZ, 0x1f, R13 ;  /* 0x0000001fff007819 */ /* 0x000fe2000001140d */
[----:B------:R-:W-:Y:S01]  /*0f90*/  STL [R1+0x4c], RZ ;  /* 0x00004cff01007387 */ /* 0x000fe20000100800 */
[----:B------:R-:W-:Y:S01]  /*0fa0*/  LOP3.LUT R4, R4, 0xfffffe, RZ, 0xc0, !PT ;  /* 0x00fffffe04047812 */ /* 0x000fe200078ec0ff */
[C---:B------:R-:W-:Y:S01]  /*0fb0*/  VIADD R206, R18.reuse, 0x140 ;  /* 0x0000014012ce7836 */ /* 0x040fe20000000000 */
[----:B0-----:R-:W-:Y:S01]  /*0fc0*/  LOP3.LUT R6, R9, 0x7ffffe00, RZ, 0xc0, !PT ;  /* 0x7ffffe0009067812 */ /* 0x001fe200078ec0ff */
[----:B------:R-:W-:Y:S01]  /*0fd0*/  VIADD R203, R18, 0x160 ;  /* 0x0000016012cb7836 */ /* 0x000fe20000000000 */
[----:B------:R-:W-:Y:S01]  /*0fe0*/  LOP3.LUT R9, R12, R5, R14, 0xf6, !PT ;  /* 0x000000050c097212 */ /* 0x000fe200078ef60e */
[----:B------:R-:W-:Y:S01]  /*0ff0*/  IMAD.IADD R4, R16, 0x1, -R4 ;  /* 0x0000000110047824 */ /* 0x000fe200078e0a04 */
[----:B------:R-:W-:Y:S01]  /*1000*/  LEA.HI R5, R186, R186, RZ, 0x1 ;  /* 0x000000baba057211 */ /* 0x000fe200078f08ff */
[----:B------:R-:W-:Y:S01]  /*1010*/  IMAD R6, R223, 0x400, R6 ;  /* 0x00000400df067824 */ /* 0x000fe200078e0206 */
[----:B------:R-:W-:Y:S01]  /*1020*/  LOP3.LUT R3, R10, R3, RZ, 0x3c, !PT ;  /* 0x000000030a037212 */ /* 0x000fe200078e3cff */
[----:B------:R-:W-:Y:S01]  /*1030*/  IMAD.SHL.U32 R20, R4, 0x100, RZ ;  /* 0x0000010004147824 */ /* 0x000fe200078e00ff */
[----:B------:R-:W-:Y:S01]  /*1040*/  LOP3.LUT R5, R5, 0x1ffffffe, RZ, 0xc0, !PT ;  /* 0x1ffffffe05057812 */ /* 0x000fe200078ec0ff */
[----:B------:R-:W-:Y:S01]  /*1050*/  VIADD R202, R18, 0x180 ;  /* 0x0000018012ca7836 */ /* 0x000fe20000000000 */
[----:B------:R-:W-:Y:S01]  /*1060*/  LEA.HI R0, R0, R189, RZ, 0x3 ;  /* 0x000000bd00007211 */ /* 0x000fe200078f18ff */
[----:B------:R-:W-:Y:S01]  /*1070*/  IMAD.IADD R3, R6, 0x1, R3 ;  /* 0x0000000106037824 */ /* 0x000fe200078e0203 */
[----:B------:R-:W-:Y:S01]  /*1080*/  SHF.R.S32.HI R7, RZ, 0x1f, R212 ;  /* 0x0000001fff077819 */ /* 0x000fe200000114d4 */
[----:B------:R-:W-:Y:S01]  /*1090*/  IMAD.IADD R6, R186, 0x1, -R5 ;  /* 0x00000001ba067824 */ /* 0x000fe200078e0a05 */
[----:B------:R-:W-:Y:S01]  /*10a0*/  LOP3.LUT R0, R0, 0xfffffff8, RZ, 0xc0, !PT ;  /* 0xfffffff800007812 */ /* 0x000fe200078ec0ff */
[----:B------:R-:W-:Y:S01]  /*10b0*/  STL [R1+0x64], R20 ;  /* 0x0000641401007387 */ /* 0x000fe20000100800 */
[----:B------:R-:W-:Y:S01]  /*10c0*/  SHF.R.S32.HI R5, RZ, 0x1f, R214 ;  /* 0x0000001fff057819 */ /* 0x000fe200000114d6 */
[----:B------:R-:W-:Y:S01]  /*10d0*/  VIADD R218, R18, 0x1a0 ;  /* 0x000001a012da7836 */ /* 0x000fe20000000000 */
[----:B------:R-:W-:Y:S01]  /*10e0*/  SHF.R.S32.HI R4, RZ, 0x1f, R211 ;  /* 0x0000001fff047819 */ /* 0x000fe200000114d3 */
[----:B------:R-:W-:Y:S01]  /*10f0*/  IMAD.IADD R191, R189, 0x1, -R0 ;  /* 0x00000001bdbf7824 */ /* 0x000fe200078e0a00 */
[----:B------:R-:W-:Y:S01]  /*1100*/  SHF.L.U64.HI R228, R214, 0x1, R5 ;  /* 0x00000001d6e47819 */ /* 0x000fe20000010205 */
[C---:B------:R-:W-:Y:S01]  /*1110*/  VIADD R217, R18.reuse, 0x1c0 ;  /* 0x000001c012d97836 */ /* 0x040fe20000000000 */
[----:B------:R-:W-:Y:S01]  /*1120*/  R2P PR, R11, 0x6 ;  /* 0x000000060b007804 */ /* 0x000fe20000000000 */
[----:B------:R-:W-:Y:S01]  /*1130*/  VIADD R216, R18, 0x1e0 ;  /* 0x000001e012d87836 */ /* 0x000fe20000000000 */
[----:B------:R-:W-:Y:S01]  /*1140*/  SHF.R.S32.HI R0, RZ, 0x1f, R213 ;  /* 0x0000001fff007819 */ /* 0x000fe200000114d5 */
[----:B------:R-:W-:Y:S01]  /*1150*/  VIADD R32, R192, 0x40 ;  /* 0x00000040c0207836 */ /* 0x000fe20000000000 */
[----:B------:R-:W-:Y:S01]  /*1160*/  SHF.L.U64.HI R5, R212, 0x1, R7 ;  /* 0x00000001d4057819 */ /* 0x000fe20000010207 */
[C---:B------:R-:W-:Y:S01]  /*1170*/  VIADD R29, R192.reuse, 0x100 ;  /* 0x00000100c01d7836 */ /* 0x040fe20000000000 */
[----:B------:R-:W-:Y:S01]  /*1180*/  SHF.R.S32.HI R11, RZ, 0x1f, R210 ;  /* 0x0000001fff0b7819 */ /* 0x000fe200000114d2 */
[----:B------:R-:W-:Y:S01]  /*1190*/  VIADD R26, R192, 0x180 ;  /* 0x00000180c01a7836 */ /* 0x000fe20000000000 */
[----:B------:R-:W-:Y:S01]  /*11a0*/  SHF.L.U64.HI R4, R211, 0x1, R4 ;  /* 0x00000001d3047819 */ /* 0x000fe20000010204 */
[----:B------:R0:W-:Y:S01]  /*11b0*/  STL [R1], R5 ;  /* 0x0000000501007387 */ /* 0x0001e20000100800 */
[----:B------:R-:W-:Y:S01]  /*11c0*/  SHF.R.S32.HI R10, RZ, 0x1f, R209 ;  /* 0x0000001fff0a7819 */ /* 0x000fe200000114d1 */
[----:B------:R-:W-:Y:S01]  /*11d0*/  IMAD R6, R6, 0x8, R195 ;  /* 0x0000000806067824 */ /* 0x000fe200078e02c3 */
[----:B------:R-:W-:Y:S01]  /*11e0*/  SHF.R.S32.HI R13, RZ, 0x1f, R208 ;  /* 0x0000001fff0d7819 */ /* 0x000fe200000114d0 */
[----:B------:R1:W-:Y:S01]  /*11f0*/  STL [R1+0x4], R4 ;  /* 0x0000040401007387 */ /* 0x0003e20000100800 */
[----:B------:R-:W-:Y:S01]  /*1200*/  SHF.L.U64.HI R229, R213, 0x1, R0 ;  /* 0x00000001d5e57819 */ /* 0x000fe20000010200 */
[----:B------:R-:W-:Y:S01]  /*1210*/  IMAD R224, R3, 0x2, R2 ;  /* 0x0000000203e07824 */ /* 0x000fe200078e0202 */
[----:B------:R-:W-:Y:S01]  /*1220*/  SHF.L.U64.HI R0, R210, 0x1, R11 ;  /* 0x00000001d2007819 */ /* 0x000fe2000001020b */
[C---:B------:R-:W-:Y:S01]  /*1230*/  VIADD R31, R192.reuse, 0x80 ;  /* 0x00000080c01f7836 */ /* 0x040fe20000000000 */
[----:B------:R-:W-:Y:S01]  /*1240*/  SHF.R.S32.HI R12, RZ, 0x1f, R207 ;  /* 0x0000001fff0c7819 */ /* 0x000fe200000114cf */
[C---:B------:R-:W-:Y:S01]  /*1250*/  VIADD R30, R192.reuse, 0xc0 ;  /* 0x000000c0c01e7836 */ /* 0x040fe20000000000 */
[----:B0-----:R-:W-:Y:S01]  /*1260*/  SHF.L.U64.HI R5, R209, 0x1, R10 ;  /* 0x00000001d1057819 */ /* 0x001fe2000001020a */
[----:B------:R0:W-:Y:S01]  /*1270*/  STL [R1+0x8], R0 ;  /* 0x0000080001007387 */ /* 0x0001e20000100800 */
[----:B------:R-:W-:Y:S01]  /*1280*/  SHF.R.S32.HI R15, RZ, 0x1f, R206 ;  /* 0x0000001fff0f7819 */ /* 0x000fe200000114ce */
[----:B------:R-:W-:Y:S01]  /*1290*/  VIADD R28, R192, 0x140 ;  /* 0x00000140c01c7836 */ /* 0x000fe20000000000 */
[----:B-1----:R-:W-:Y:S01]  /*12a0*/  SHF.L.U64.HI R4, R208, 0x1, R13 ;  /* 0x00000001d0047819 */ /* 0x002fe2000001020d */
[----:B------:R1:W-:Y:S01]  /*12b0*/  STL [R1+0xc], R5 ;  /* 0x00000c0501007387 */ /* 0x0003e20000100800 */
[----:B------:R-:W-:Y:S01]  /*12c0*/  SHF.R.S32.HI R14, RZ, 0x1f, R203 ;  /* 0x0000001fff0e7819 */ /* 0x000fe200000114cb */
[----:B------:R-:W-:Y:S01]  /*12d0*/  VIADD R24, R192, 0x1c0 ;  /* 0x000001c0c0187836 */ /* 0x000fe20000000000 */
[----:B------:R-:W-:Y:S01]  /*12e0*/  SHF.R.S32.HI R21, RZ, 0x1f, R202 ;  /* 0x0000001fff157819 */ /* 0x000fe200000114ca */
[----:B------:R2:W-:Y:S01]  /*12f0*/  STL [R1+0x10], R4 ;  /* 0x0000100401007387 */ /* 0x0005e20000100800 */
[----:B------:R-:W-:Y:S01]  /*1300*/  SHF.R.S32.HI R25, RZ, 0x1f, R218 ;  /* 0x0000001fff197819 */ /* 0x000fe200000114da */
[----:B------:R-:W-:Y:S01]  /*1310*/  VIADD R227, R224, 0x36400 ;  /* 0x00036400e0e37836 */ /* 0x000fe20000000000 */
[----:B0-----:R-:W-:Y:S01]  /*1320*/  SHF.L.U64.HI R0, R207, 0x1, R12 ;  /* 0x00000001cf007819 */ /* 0x001fe2000001020c */
[----:B------:R-:W-:Y:S01]  /*1330*/  VIADD R22, R18, 0x20 ;  /* 0x0000002012167836 */ /* 0x000fe20000000000 */
[----:B------:R-:W-:Y:S01]  /*1340*/  SHF.R.S32.HI R16, RZ, 0x1f, R217 ;  /* 0x0000001fff107819 */ /* 0x000fe200000114d9 */
[----:B------:R-:W-:Y:S01]  /*1350*/  VIADD R225, R224, 0x36440 ;  /* 0x00036440e0e17836 */ /* 0x000fe20000000000 */
[----:B-1----:R-:W-:Y:S01]  /*1360*/  SHF.L.U64.HI R5, R206, 0x1, R15 ;  /* 0x00000001ce057819 */ /* 0x002fe2000001020f */
[----:B------:R0:W-:Y:S01]  /*1370*/  STL [R1+0x14], R0 ;  /* 0x0000140001007387 */ /* 0x0001e20000100800 */
[----:B------:R-:W-:Y:S01]  /*1380*/  SHF.L.U64.HI R7, R202, 0x1, R21 ;  /* 0x00000001ca077819 */ /* 0x000fe20000010215 */
[----:B------:R-:W-:Y:S01]  /*1390*/  IMAD.SHL.U32 R186, R186, 0x4, RZ ;  /* 0x00000004baba7824 */ /* 0x000fe200078e00ff */
[----:B--2---:R-:W-:Y:S01]  /*13a0*/  SHF.L.U64.HI R4, R203, 0x1, R14 ;  /* 0x00000001cb047819 */ /* 0x004fe2000001020e */
[----:B------:R1:W-:Y:S01]  /*13b0*/  STL [R1+0x18], R5 ;  /* 0x0000180501007387 */ /* 0x0003e20000100800 */
[----:B------:R-:W-:Y:S01]  /*13c0*/  SHF.R.S32.HI R27, RZ, 0x1f, R216 ;  /* 0x0000001fff1b7819 */ /* 0x000fe200000114d8 */
[----:B------:R-:W-:Y:S01]  /*13d0*/  @P2 VIADD R225, R227, 0xffffffc0 ;  /* 0xffffffc0e3e12836 */ /* 0x000fe20000000000 */
[----:B------:R-:W-:Y:S01]  /*13e0*/  SHF.R.S32.HI R32, RZ, 0x1f, R32 ;  /* 0x0000001fff207819 */ /* 0x000fe20000011420 */
[----:B------:R2:W-:Y:S01]  /*13f0*/  STL [R1+0x1c], R4 ;  /* 0x00001c0401007387 */ /* 0x0005e20000100800 */
[----:B------:R-:W-:Y:S01]  /*1400*/  SHF.R.S32.HI R29, RZ, 0x1f, R29 ;  /* 0x0000001fff1d7819 */ /* 0x000fe2000001141d */
[----:B0-----:R-:W-:Y:S01]  /*1410*/  IMAD.SHL.U32 R0, R8, 0x2, RZ ;  /* 0x0000000208007824 */ /* 0x001fe200078e00ff */
[----:B------:R-:W-:Y:S01]  /*1420*/  SHF.R.S32.HI R26, RZ, 0x1f, R26 ;  /* 0x0000001fff1a7819 */ /* 0x000fe2000001141a */
[----:B------:R-:W-:Y:S01]  /*1430*/  STL [R1+0x20], R7 ;  /* 0x0000200701007387 */ /* 0x000fe20000100800 */
[----:B------:R-:W-:Y:S01]  /*1440*/  SHF.R.S32.HI R31, RZ, 0x1f, R31 ;  /* 0x0000001fff1f7819 */ /* 0x000fe2000001141f */
[----:B------:R-:W-:Y:S01]  /*1450*/  IMAD.IADD R222, R0, 0x1, R20 ;  /* 0x0000000100de7824 */ /* 0x000fe200078e0214 */
[----:B-1----:R-:W-:Y:S01]  /*1460*/  SHF.L.U64.HI R5, R218, 0x1, R25 ;  /* 0x00000001da057819 */ /* 0x002fe20000010219 */
[----:B------:R0:W-:Y:S01]  /*1470*/  STL [R1+0x58], R0 ;  /* 0x0000580001007387 */ /* 0x0001e20000100800 */
[----:B------:R-:W-:Y:S01]  /*1480*/  SHF.R.S32.HI R30, RZ, 0x1f, R30 ;  /* 0x0000001fff1e7819 */ /* 0x000fe2000001141e */
[C---:B------:R-:W-:Y:S01]  /*1490*/  VIADD R38, R222.reuse, 0x10 ;  /* 0x00000010de267836 */ /* 0x040fe20000000000 */
[----:B--2---:R-:W-:Y:S01]  /*14a0*/  SHF.L.U64.HI R4, R217, 0x1, R16 ;  /* 0x00000001d9047819 */ /* 0x004fe20000010210 */
[----:B------:R-:W-:Y:S01]  /*14b0*/  STL [R1+0x24], R5 ;  /* 0x0000240501007387 */ /* 0x000fe20000100800 */
[C---:B------:R-:W-:Y:S01]  /*14c0*/  VIADD R35, R222.reuse, 0x28 ;  /* 0x00000028de237836 */ /* 0x040fe20000000000 */
[----:B------:R-:W-:Y:S01]  /*14d0*/  SHF.R.S32.HI R28, RZ, 0x1f, R28 ;  /* 0x0000001fff1c7819 */ /* 0x000fe2000001141c */
[C---:B------:R-:W-:Y:S01]  /*14e0*/  VIADD R32, R222.reuse, 0x40 ;  /* 0x00000040de207836 */ /* 0x040fe20000000000 */
[----:B------:R1:W-:Y:S01]  /*14f0*/  STL [R1+0x28], R4 ;  /* 0x0000280401007387 */ /* 0x0003e20000100800 */
[----:B------:R-:W-:Y:S01]  /*1500*/  VIADD R29, R222, 0x58 ;  /* 0x00000058de1d7836 */ /* 0x000fe20000000000 */
[----:B0-----:R-:W-:Y:S01]  /*1510*/  SHF.L.U64.HI R0, R216, 0x1, R27 ;  /* 0x00000001d8007819 */ /* 0x001fe2000001021b */
[C---:B------:R-:W-:Y:S01]  /*1520*/  VIADD R26, R222.reuse, 0x70 ;  /* 0x00000070de1a7836 */ /* 0x040fe20000000000 */
[----:B------:R-:W-:Y:S01]  /*1530*/  SHF.R.S32.HI R24, RZ, 0x1f, R24 ;  /* 0x0000001fff187819 */ /* 0x000fe20000011418 */
[----:B------:R-:W-:Y:S01]  /*1540*/  VIADD R21, R222, 0x88 ;  /* 0x00000088de157836 */ /* 0x000fe20000000000 */
[----:B------:R-:W-:Y:S01]  /*1550*/  SEL R226, R226, 0xffffffe0, !P1 ;  /* 0xffffffe0e2e27807 */ /* 0x000fe20004800000 */
[----:B------:R0:W-:Y:S01]  /*1560*/  STL [R1+0x2c], R0 ;  /* 0x00002c0001007387 */ /* 0x0001e20000100800 */
[C---:B------:R-:W-:Y:S01]  /*1570*/  VIADD R15, R222.reuse, 0xa0 ;  /* 0x000000a0de0f7836 */ /* 0x040fe20000000000 */
[----:B------:R-:W-:Y:S01]  /*1580*/  SHF.R.S32.HI R19, RZ, 0x1f, R18 ;  /* 0x0000001fff137819 */ /* 0x000fe20000011412 */
[----:B-1----:R-:W-:Y:S01]  /*1590*/  IMAD R4, R9, 0x2, R2 ;  /* 0x0000000209047824 */ /* 0x002fe200078e0202 */
[----:B------:R-:W-:Y:S01]  /*15a0*/  SHF.R.S32.HI R193, RZ, 0x1f, R22 ;  /* 0x0000001fffc17819 */ /* 0x000fe20000011416 */
[----:B------:R-:W-:-:S02]  /*15b0*/  VIADD R12, R222, 0xb8 ;  /* 0x000000b8de0c7836 */ /* 0x000fc40000000000 */
[C---:B------:R-:W-:Y:S01]  /*15c0*/  VIADD R9, R222.reuse, 0xd0 ;  /* 0x000000d0de097836 */ /* 0x040fe20000000000 */
[----:B------:R-:W-:Y:S01]  /*15d0*/  STL [R1+0x5c], R4 ;  /* 0x00005c0401007387 */ /* 0x000fe20000100800 */
[C---:B------:R-:W-:Y:S01]  /*15e0*/  VIADD R10, R222.reuse, 0xc8 ;  /* 0x000000c8de0a7836 */ /* 0x040fe20000000000 */
[----:B0-----:R-:W-:Y:S01]  /*15f0*/  SHF.R.S32.HI R0, RZ, 0x1f, R222 ;  /* 0x0000001fff007819 */ /* 0x001fe200000114de */
[C---:B------:R-:W-:Y:S01]  /*1600*/  VIADD R7, R222.reuse, 0xe0 ;  /* 0x000000e0de077836 */ /* 0x040fe20000000000 */
[----:B------:R0:W-:Y:S01]  /*1610*/  STL [R1+0x60], R6 ;  /* 0x0000600601007387 */ /* 0x0001e20000100800 */
        /* <DEDUP_REMOVED lines=53> */
[----:B------:R-:W-:-:S07]  /*1970*/  SHF.R.S32.HI R0, RZ, 0x1f, R0 ;  /* 0x0000001fff007819 */ /* 0x000fce0000011400 */
.L_x_4584:
[----:B01-34-:R-:W0:Y:S01]  /*1980*/  LDC.64 R4, c[0x0][0xd88] ;  /* 0x00036200ff047b82 */ /* 0x01be220000000a00 */
[----:B------:R-:W-:Y:S01]  /*1990*/  ULDC.64 UR4, c[0x0][0xb20] ;  /* 0x0002c80000047ab9 */ /* 0x000fe20000000a00 */
[----:B------:R-:W-:Y:S01]  /*19a0*/  ULDC.64 UR8, c[0x0][0xb10] ;  /* 0x0002c40000087ab9 */ /* 0x000fe20000000a00 */
[----:B------:R-:W-:Y:S01]  /*19b0*/  ULDC.64 UR6, c[0x0][0xb00] ;  /* 0x0002c00000067ab9 */ /* 0x000fe20000000a00 */
[----:B0-----:R-:W-:-:S05]  /*19c0*/  IMAD.WIDE R4, R87, 0x4, R4 ;  /* 0x0000000457047825 */ /* 0x001fca00078e0204 */
[----:B--2---:R-:W2:Y:S01]  /*19d0*/  LDG.E R26, desc[UR42][R4.64] ;  /* 0x0000002a041a7981 */ /* 0x004ea2000c1e1900 */
        /* <DEDUP_REMOVED lines=53> */
.L_x_4455:
[----:B------:R-:W-:Y:S02]  /*1d30*/  IMAD.U32 R36, RZ, RZ, UR5 ;  /* 0x00000005ff247e24 */ /* 0x000fe4000f8e00ff */
[----:B------:R-:W-:Y:S01]  /*1d40*/  IMAD.U32 R25, RZ, RZ, UR4 ;  /* 0x00000004ff197e24 */ /* 0x000fe2000f8e00ff */
[----:B------:R-:W-:Y:S06]  /*1d50*/  @!P2 BRA `(.L_x_4456) ;  /* 0x000000000010a947 */ /* 0x000fec0003800000 */
[----:B------:R-:W-:-:S04]  /*1d60*/  IADD3 R4, P0, R28, UR8, RZ ;  /* 0x000000081c047c10 */ /* 0x000fc8000ff1e0ff */
[----:B------:R-:W-:-:S05]  /*1d70*/  IADD3.X R5, R27, UR9, RZ, P0, !PT ;  /* 0x000000091b057c10 */ /* 0x000fca00087fe4ff */
[----:B------:R0:W5:Y:S01]  /*1d80*/  LDG.E R25, desc[UR42][R4.64] ;  /* 0x0000002a04197981 */ /* 0x000162000c1e1900 */
[----:B------:R-:W-:Y:S05]  /*1d90*/  BRA `(.L_x_4457) ;  /* 0x0000000000107947 */ /* 0x000fea0003800000 */
.L_x_4456:
[----:B------:R-:W-:Y:S05]  /*1da0*/  @!P0 BRA `(.L_x_4457) ;  /* 0x00000000000c8947 */ /* 0x000fea0003800000 */
[----:B------:R-:W2:Y:S04]  /*1db0*/  LDG.E R0, desc[UR42][R4.64] ;  /* 0x0000002a04007981 */ /* 0x000ea8000c1e1900 */
[----:B------:R-:W2:Y:S02]  /*1dc0*/  LDG.E R25, desc[UR42][R4.64+0x4] ;  /* 0x0000042a04197981 */ /* 0x000ea4000c1e1900 */
[----:B--2---:R-:W-:-:S07]  /*1dd0*/  IMAD.IADD R25, R25, 0x1, -R0 ;  /* 0x0000000119197824 */ /* 0x004fce00078e0a00 */
.L_x_4457:
        /* <DEDUP_REMOVED lines=19> */
[----:B------:R0:W-:Y:S04]  /*1f10*/  STL [R1+0x48], R12 ;  /* 0x0000480c01007387 */ /* 0x0001e80000100800 */
[----:B------:R0:W-:Y:S01]  /*1f20*/  STL [R1+0x34], R6 ;  /* 0x0000340601007387 */ /* 0x0001e20000100800 */
[----:B--2---:R-:W-:-:S04]  /*1f30*/  @P0 IMAD.IADD R36, R3, 0x1, -R0 ;  /* 0x0000000103240824 */ /* 0x004fc800078e0a00 */
[----:B------:R-:W-:-:S04]  /*1f40*/  IMAD.IADD R84, R11, 0x1, R36 ;  /* 0x000000010b547824 */ /* 0x000fc800078e0224 */
[C---:B------:R-:W-:Y:S01]  /*1f50*/  VIADD R0, R84.reuse, 0x3f ;  /* 0x0000003f54007836 */ /* 0x040fe20000000000 */
[----:B------:R-:W-:-:S04]  /*1f60*/  ISETP.GE.AND P3, PT, R84, 0x1, PT ;  /* 0x000000015400780c */ /* 0x000fc80003f66270 */
[----:B------:R-:W-:-:S04]  /*1f70*/  SHF.R.S32.HI R3, RZ, 0x1f, R0 ;  /* 0x0000001fff037819 */ /* 0x000fc80000011400 */
[----:B------:R-:W-:Y:S01]  /*1f80*/  LEA.HI R3, R3, R0, RZ, 0x6 ;  /* 0x0000000003037211 */ /* 0x000fe200078f30ff */
[----:B------:R-:W-:-:S03]  /*1f90*/  IMAD.MOV.U32 R0, RZ, RZ, RZ ;  /* 0x000000ffff007224 */ /* 0x000fc600078e00ff */
        /* <DEDUP_REMOVED lines=32> */
.L_x_4459:
[----:B------:R-:W-:Y:S05]  /*21a0*/  BSYNC B0 ;  /* 0x0000000000007941 */ /* 0x000fea0003800000 */
.L_x_4458:
        /* <DEDUP_REMOVED lines=36> */
.L_x_4462:
[----:B------:R-:W-:Y:S05]  /*23f0*/  BSYNC B6 ;  /* 0x0000000000067941 */ /* 0x000fea0003800000 */
.L_x_4461:
        /* <DEDUP_REMOVED lines=20> */
.L_x_4464:
[----:B------:R-:W-:Y:S05]  /*2540*/  BSYNC B6 ;  /* 0x0000000000067941 */ /* 0x000fea0003800000 */
.L_x_4463:
        /* <DEDUP_REMOVED lines=8> */
[----:B------:R-:W-:Y:S01]  /*25d0*/  SHF.R.S32.HI R7, RZ, 0x1f, R189 ;  /* 0x0000001fff077819 */ /* 0x000fe200000114bd */
[----:B------:R-:W3:Y:S01]  /*25e0*/  S2R R12, SR_TID.X ;  /* 0x00000000000c7919 */ /* 0x000ee20000002100 */
[----:B------:R-:W-:-:S02]  /*25f0*/  @P0 IADD3.X R5, R27, UR5, RZ, P1, !PT ;  /* 0x000000051b050c10 */ /* 0x000fc40008ffe4ff */
[--C-:B------:R-:W-:Y:S01]  /*2600*/  SHF.R.S32.HI R187, RZ, 0x1f, R186.reuse ;  /* 0x0000001fffbb7819 */ /* 0x100fe200000114ba */
[----:B------:R-:W-:Y:S01]  /*2610*/  IMAD.SHL.U32 R38, R191, 0x40, RZ ;  /* 0x00000040bf267824 */ /* 0x000fe200078e00ff */
[----:B------:R-:W-:Y:S01]  /*2620*/  ULDC UR4, c[0x0][0x2f4] ;  /* 0x0000bd0000047ab9 */ /* 0x000fe20000000800 */
[----:B------:R4:W3:Y:S01]  /*2630*/  @P0 LDG.E R0, desc[UR42][R4.64] ;  /* 0x0000002a04000981 */ /* 0x0008e2000c1e1900 */
[-C--:B-1----:R-:W-:Y:S01]  /*2640*/  IMAD R6, R7, R40.reuse, RZ ;  /* 0x0000002807067224 */ /* 0x082fe200078e02ff */
[----:B------:R-:W-:Y:S01]  /*2650*/  ISETP.GE.AND P2, PT, R18, UR4, PT ;  /* 0x0000000412007c0c */ /* 0x000fe2000bf46270 */
[-C--:B------:R-:W-:Y:S01]  /*2660*/  IMAD.WIDE.U32 R20, R189, R40.reuse, R186 ;  /* 0x00000028bd147225 */ /* 0x080fe200078e00ba */
[----:B------:R-:W-:Y:S02]  /*2670*/  LOP3.LUT R38, R38, 0x1c0, RZ, 0xc0, !PT ;  /* 0x000001c026267812 */ /* 0x000fe400078ec0ff */
[----:B------:R-:W-:Y:S01]  /*2680*/  SHF.L.U64.HI R39, R40, 0x6, R41 ;  /* 0x0000000628277819 */ /* 0x000fe20000010229 */
[----:B0-----:R-:W-:Y:S01]  /*2690*/  VIADD R8, R3, 0xffffff80 ;  /* 0xffffff8003087836 */ /* 0x001fe20000000000 */
[----:B--2---:R-:W-:Y:S01]  /*26a0*/  ISETP.GE.AND P0, PT, R18, R45, PT ;  /* 0x0000002d1200720c */ /* 0x004fe20003f06270 */
[----:B------:R-:W-:Y:S01]  /*26b0*/  IMAD.WIDE.U32 R28, R189, R40, R18 ;  /* 0x00000028bd1c7225 */ /* 0x000fe200078e0012 */
[----:B----4-:R-:W0:Y:S01]  /*26c0*/  LDC.64 R4, c[0x0][0x408] ;  /* 0x00010200ff047b82 */ /* 0x010e220000000a00 */
[----:B------:R-:W-:-:S02]  /*26d0*/  SHF.R.U32.HI R42, RZ, 0x3, R38 ;  /* 0x00000003ff2a7819 */ /* 0x000fc40000011626 */
[----:B------:R-:W-:Y:S02]  /*26e0*/  SHF.R.S32.HI R3, RZ, 0x1f, R8 ;  /* 0x0000001fff037819 */ /* 0x000fe40000011408 */
[----:B------:R-:W-:Y:S02]  /*26f0*/  ISETP.GE.AND P1, PT, R22, UR4, PT ;  /* 0x0000000416007c0c */ /* 0x000fe4000bf26270 */
[----:B------:R-:W-:Y:S01]  /*2700*/  LEA.HI R9, R3, R8, RZ, 0x2 ;  /* 0x0000000803097211 */ /* 0x000fe200078f10ff */
[----:B------:R-:W-:Y:S01]  /*2710*/  IMAD.IADD R3, R24, 0x1, R25 ;  /* 0x0000000118037824 */ /* 0x000fe200078e0219 */
[----:B------:R-:W-:Y:S02]  /*2720*/  LOP3.LUT R16, R16, 0xfffffffd, RZ, 0xc0, !PT ;  /* 0xfffffffd10107812 */ /* 0x000fe400078ec0ff */
[----:B------:R-:W-:Y:S01]  /*2730*/  LOP3.LUT R11, R9, 0xfffffffc, RZ, 0xc0, !PT ;  /* 0xfffffffc090b7812 */ /* 0x000fe200078ec0ff */
[----:B------:R-:W-:Y:S01]  /*2740*/  IMAD R9, R189, R41, R6 ;  /* 0x00000029bd097224 */ /* 0x000fe200078e0206 */
[----:B------:R-:W-:-:S03]  /*2750*/  @P2 LOP3.LUT R16, R16, 0x2, RZ, 0xfc, !PT ;  /* 0x0000000210102812 */ /* 0x000fc600078efcff */
[----:B------:R-:W-:Y:S01]  /*2760*/  IMAD.IADD R21, R21, 0x1, R9 ;  /* 0x0000000115157824 */ /* 0x000fe200078e0209 */
[----:B---3--:R-:W-:Y:S01]  /*2770*/  SHF.R.U32.HI R12, RZ, 0x7, R12 ;  /* 0x00000007ff0c7819 */ /* 0x008fe2000001160c */
[----:B------:R-:W-:Y:S01]  /*2780*/  IMAD.IADD R29, R9, 0x1, R29 ;  /* 0x00000001091d7824 */ /* 0x000fe200078e021d */
[----:B-----5:R-:W-:Y:S01]  /*2790*/  SHF.R.S32.HI R9, RZ, 0x1f, R86 ;  /* 0x0000001fff097819 */ /* 0x020fe20000011456 */
[----:B------:R-:W-:Y:S01]  /*27a0*/  IMAD.IADD R10, R8, 0x1, -R11 ;  /* 0x00000001080a7824 */ /* 0x000fe200078e0a0b */
[----:B------:R-:W-:Y:S01]  /*27b0*/  LOP3.LUT R16, R16, 0xfffffffe, RZ, 0xc0, !PT ;  /* 0xfffffffe10107812 */ /* 0x000fe200078ec0ff */
[----:B------:R-:W-:-:S03]  /*27c0*/  IMAD.WIDE.U32 R20, R86, R40, R20 ;  /* 0x0000002856147225 */ /* 0x000fc600078e0014 */
[----:B------:R-:W-:Y:S01]  /*27d0*/  @P1 LOP3.LUT R16, R16, 0x1, RZ, 0xfc, !PT ;  /* 0x0000000110101812 */ /* 0x000fe200078efcff */
[----:B0-----:R-:W-:Y:S01]  /*27e0*/  IMAD R6, R7, R4, RZ ;  /* 0x0000000407067224 */ /* 0x001fe200078e02ff */
[----:B------:R-:W-:Y:S01]  /*27f0*/  SEL R7, R45, RZ, P0 ;  /* 0x000000ff2d077207 */ /* 0x000fe20000000000 */
[C---:B------:R-:W-:Y:S02]  /*2800*/  IMAD R8, R9.reuse, R40, RZ ;  /* 0x0000002809087224 */ /* 0x040fe400078e02ff */
[-C--:B------:R-:W-:Y:S02]  /*2810*/  IMAD R9, R9, R4.reuse, RZ ;  /* 0x0000000409097224 */ /* 0x080fe400078e02ff */
[----:B------:R-:W-:Y:S02]  /*2820*/  IMAD.IADD R7, R18, 0x1, R7 ;  /* 0x0000000112077824 */ /* 0x000fe400078e0207 */
[C---:B------:R-:W-:Y:S02]  /*2830*/  IMAD R11, R189.reuse, R5, R6 ;  /* 0x00000005bd0b7224 */ /* 0x040fe400078e0206 */
[C---:B------:R-:W-:Y:S01]  /*2840*/  IMAD R49, R86.reuse, R41, R8 ;  /* 0x0000002956317224 */ /* 0x040fe200078e0208 */
[----:B------:R-:W-:Y:S01]  /*2850*/  SHF.R.S32.HI R6, RZ, 0x1f, R7 ;  /* 0x0000001fff067819 */ /* 0x000fe20000011407 */
[----:B------:R-:W-:Y:S01]  /*2860*/  IMAD R9, R86, R5, R9 ;  /* 0x0000000556097224 */ /* 0x000fe200078e0209 */
[----:B------:R-:W-:Y:S01]  /*2870*/  SHF.L.U64.HI R41, R4, 0x6, R5 ;  /* 0x0000000604297819 */ /* 0x000fe20000010205 */
[----:B------:R-:W-:Y:S01]  /*2880*/  IMAD.WIDE.U32 R30, R189, R4, R186 ;  /* 0x00000004bd1e7225 */ /* 0x000fe200078e00ba */
[----:B------:R-:W-:-:S02]  /*2890*/  LOP3.LUT R5, R38, 0x18, R18, 0xf8, !PT ;  /* 0x0000001826057812 */ /* 0x000fc400078ef812 */
[----:B------:R-:W-:Y:S01]  /*28a0*/  LEA.HI R37, R6, R7, RZ, 0x3 ;  /* 0x0000000706257211 */ /* 0x000fe200078f18ff */
[----:B------:R-:W-:Y:S01]  /*28b0*/  IMAD.WIDE.U32 R32, R189, R4, R18 ;  /* 0x00000004bd207225 */ /* 0x000fe200078e0012 */
[----:B------:R-:W-:Y:S02]  /*28c0*/  LOP3.LUT R46, R5, R42, RZ, 0x3c, !PT ;  /* 0x0000002a052e7212 */ /* 0x000fe400078e3cff */
[----:B------:R-:W-:Y:S01]  /*28d0*/  LOP3.LUT R5, R38, 0x38, R37, 0xf8, !PT ;  /* 0x0000003826057812 */ /* 0x000fe200078ef825 */
[----:B------:R-:W-:Y:S01]  /*28e0*/  IMAD.IADD R31, R31, 0x1, R11 ;  /* 0x000000011f1f7824 */ /* 0x000fe200078e020b */
[----:B------:R-:W-:Y:S01]  /*28f0*/  LOP3.LUT R51, R37, 0xfffffff8, RZ, 0xc0, !PT ;  /* 0xfffffff825337812 */ /* 0x000fe200078ec0ff */
[----:B------:R-:W-:Y:S02]  /*2900*/  IMAD.IADD R33, R11, 0x1, R33 ;  /* 0x000000010b217824 */ /* 0x000fe400078e0221 */
[----:B------:R-:W-:Y:S01]  /*2910*/  IMAD.WIDE.U32 R30, R86, R4, R30 ;  /* 0x00000004561e7225 */ /* 0x000fe200078e001e */
[----:B------:R-:W-:-:S03]  /*2920*/  SHF.R.S32.HI R54, RZ, 0x1f, R51 ;  /* 0x0000001fff367819 */ /* 0x000fc60000011433 */
[----:B------:R-:W-:-:S04]  /*2930*/  IMAD.WIDE.U32 R32, R86, R4, R32 ;  /* 0x0000000456207225 */ /* 0x000fc800078e0020 */
[----:B------:R-:W-:Y:S01]  /*2940*/  IMAD.SHL.U32 R43, R4, 0x40, RZ ;  /* 0x00000040042b7824 */ /* 0x000fe200078e00ff */
[----:B------:R-:W-:Y:S01]  /*2950*/  LOP3.LUT R4, R5, R42, RZ, 0x3c, !PT ;  /* 0x0000002a05047212 */ /* 0x000fe200078e3cff */
[----:B------:R-:W-:-:S04]  /*2960*/  IMAD.WIDE.U32 R28, R86, R40, R28 ;  /* 0x00000028561c7225 */ /* 0x000fc800078e001c */
[----:B------:R-:W-:Y:S02]  /*2970*/  IMAD.IADD R48, R21, 0x1, R49 ;  /* 0x0000000115307824 */ /* 0x000fe400078e0231 */
[----:B------:R-:W-:Y:S02]  /*2980*/  IMAD.SHL.U32 R40, R40, 0x40, RZ ;  /* 0x0000004028287824 */ /* 0x000fe400078e00ff */
[----:B------:R-:W-:Y:S02]  /*2990*/  VIADD R44, R12, 0x8 ;  /* 0x000000080c2c7836 */ /* 0x000fe40000000000 */
[----:B------:R-:W-:Y:S02]  /*29a0*/  IMAD.SHL.U32 R45, R45, 0x2, RZ ;  /* 0x000000022d2d7824 */ /* 0x000fe400078e00ff */
[----:B------:R-:W-:Y:S02]  /*29b0*/  IMAD R46, R223, 0x200, R46 ;  /* 0x00000200df2e7824 */ /* 0x000fe400078e022e */
[----:B------:R-:W-:-:S02]  /*29c0*/  IMAD R47, R10, 0x40, R189 ;  /* 0x000000400a2f7824 */ /* 0x000fc400078e02bd */
[----:B------:R-:W-:Y:S02]  /*29d0*/  IMAD.IADD R49, R49, 0x1, R29 ;  /* 0x0000000131317824 */ /* 0x000fe400078e021d */
[----:B------:R-:W-:Y:S02]  /*29e0*/  IMAD.IADD R50, R31, 0x1, R9 ;  /* 0x000000011f327824 */ /* 0x000fe400078e0209 */
[----:B------:R-:W-:Y:S02]  /*29f0*/  IMAD.IADD R52, R9, 0x1, R33 ;  /* 0x0000000109347824 */ /* 0x000fe400078e0221 */
[----:B------:R-:W-:Y:S01]  /*2a00*/  IMAD R55, R223, 0x200, R4 ;  /* 0x00000200df377824 */ /* 0x000fe200078e0204 */
[----:B------:R-:W-:-:S07]  /*2a10*/  SHF.R.S32.HI R53, RZ, 0x1f, R0 ;  /* 0x0000001fff357819 */ /* 0x000fce0000011400 */
.L_x_4497:
        /* <DEDUP_REMOVED lines=91> */
.L_x_4469:
[----:B------:R-:W-:Y:S05]  /*2fd0*/  BSYNC B1 ;  /* 0x0000000000017941 */ /* 0x000fea0003800000 */
.L_x_4468:
        /* <DEDUP_REMOVED lines=12> */
[----:B------:R-:W-:-:S05]  /*30a0*/  IMAD.MOV.U32 R6, RZ, RZ, R56 ;  /* 0x000000ffff067224 */ /* 0x000fca00078e0038 */
[----:B------:R-:W-:Y:S01]  /*30b0*/  PRMT R72, R6, 0x5410, R4 ;  /* 0x0000541006487816 */ /* 0x000fe20000000004 */
[----:B------:R-:W-:Y:S06]  /*30c0*/  @!P3 BRA `(.L_x_4470) ;  /* 0x000000000004b947 */ /* 0x000fec0003800000 */
[----:B------:R-:W-:Y:S01]  /*30d0*/  BPT.TRAP 0x1 ;  /* 0x000000040000795c */ /* 0x000fe20000300000 */
.L_x_4470:
[----:B------:R-:W-:Y:S01]  /*30e0*/  IMAD R58, R23, 0x8, R2 ;  /* 0x00000008173a7824 */ /* 0x000fe200078e0202 */
[----:B------:R-:W-:Y:S01]  /*30f0*/  SHF.L.U32 R65, R188, 0x1f, RZ ;  /* 0x0000001fbc417819 */ /* 0x000fe200000006ff */
[----:B------:R-:W-:Y:S03]  /*3100*/  BSSY B1, `(.L_x_4471) ;  /* 0x0000003000017945 */ /* 0x000fe60003800000 */
[----:B------:R-:W0:Y:S02]  /*3110*/  SYNCS.PHASECHK.TRANS64.TRYWAIT P4, [R58+URZ+0x38890], R65 ;  /* 0x038890413a0075a7 */ /* 0x000e24000808017f */
[----:B0-----:R-:W-:Y:S05]  /*3120*/  @!P4 BRA `(.L_x_4472) ;  /* 0x000001b00080c947 */ /* 0x001fea0003800000 */
.L_x_4719:
[----:B------:R-:W-:Y:S05]  /*3130*/  BSYNC B1 ;  /* 0x0000000000017941 */ /* 0x000fea0003800000 */
.L_x_4471:
[----:B------:R-:W-:-:S03]  /*3140*/  UMOV UR4, 0xffffffff ;  /* 0xffffffff00047882 */ /* 0x000fc60000000000 */
[----:B------:R-:W-:Y:S05]  /*3150*/  BRA.DIV UR4, `(.L_x_4473) ;  /* 0x000001b204887947 */ /* 0x000fea000b800000 */
[----:B------:R1:W2:Y:S04]  /*3160*/  SHFL.IDX PT, R69, R13, RZ, 0x1c1f ;  /* 0x001c1fff0d457589 */ /* 0x0002a800000e0000 */
[----:B------:R1:W3:Y:S02]  /*3170*/  SHFL.IDX PT, R14, R68, RZ, 0x1c1f ;  /* 0x001c1fff440e7589 */ /* 0x0002e400000e0000 */
.L_x_4723:
        /* <DEDUP_REMOVED lines=10> */
[----:B------:R-:W-:Y:S01]  /*3220*/  SHF.R.U64 R15, R56, 0x10, R57 ;  /* 0x00000010380f7819 */ /* 0x000fe20000001239 */
[----:B0-----:R-:W-:Y:S01]  /*3230*/  IMAD.U32 R12, R5, 0x10000, RZ ;  /* 0x00010000050c7824 */ /* 0x001fe200078e00ff */
[----:B-1----:R-:W-:Y:S02]  /*3240*/  SHF.R.U64 R13, R26, 0x10, R27 ;  /* 0x000000101a0d7819 */ /* 0x002fe4000000121b */
        /* <DEDUP_REMOVED lines=12> */
[-C--:B------:R-:W-:Y:S02]  /*3310*/  FMUL.FTZ R26, R26, R27.reuse ;  /* 0x0000001b1a1a7220 */ /* 0x080fe40000410000 */
[----:B------:R-:W-:Y:S01]  /*3320*/  FFMA.FTZ R5, R12, R27, -R5 ;  /* 0x0000001b0c057223 */ /* 0x000fe20000010805 */
[----:B------:R-:W-:-:S02]  /*3330*/  IMAD.U32 R27, R6, 0x10000, RZ ;  /* 0x00010000061b7824 */ /* 0x000fc400078e00ff */
[----:B------:R-:W-:Y:S01]  /*3340*/  FFMA.FTZ R12, R12, R57, R26 ;  /* 0x000000390c0c7223 */ /* 0x000fe2000001001a */
[----:B------:R-:W-:Y:S01]  /*3350*/  LOP3.LUT R26, R6, 0xffff0000, RZ, 0xc0, !PT ;  /* 0xffff0000061a7812 */ /* 0x000fe200078ec0ff */
[C---:B------:R-:W-:Y:S01]  /*3360*/  IMAD.U32 R68, R67.reuse, 0x10000, RZ ;  /* 0x0001000043447824 */ /* 0x040fe200078e00ff */
[----:B------:R-:W-:Y:S01]  /*3370*/  LOP3.LUT R67, R67, 0xffff0000, RZ, 0xc0, !PT ;  /* 0xffff000043437812 */ /* 0x000fe200078ec0ff */
[C---:B------:R-:W-:Y:S01]  /*3380*/  IMAD.U32 R57, R56.reuse, 0x10000, RZ ;  /* 0x0001000038397824 */ /* 0x040fe200078e00ff */
[----:B------:R-:W-:Y:S01]  /*3390*/  LOP3.LUT R56, R56, 0xffff0000, RZ, 0xc0, !PT ;  /* 0xffff000038387812 */ /* 0x000fe200078ec0ff */
[----:B------:R-:W-:Y:S01]  /*33a0*/  FMUL.FTZ R6, R26, R68 ;  /* 0x000000441a067220 */ /* 0x000fe20000410000 */
[----:B------:R-:W-:Y:S01]  /*33b0*/  F2FP.BF16.F32.PACK_AB R5, R12, R5 ;  /* 0x000000050c05723e */ /* 0x000fe200000010ff */
[-C--:B------:R-:W-:Y:S01]  /*33c0*/  FMUL.FTZ R71, R26, R57.reuse ;  /* 0x000000391a477220 */ /* 0x080fe20000410000 */
[----:B------:R-:W-:Y:S01]  /*33d0*/  LOP3.LUT R26, R7, 0xffff0000, RZ, 0xc0, !PT ;  /* 0xffff0000071a7812 */ /* 0x000fe200078ec0ff */
[----:B------:R-:W-:Y:S01]  /*33e0*/  FFMA.FTZ R6, R27, R57, -R6 ;  /* 0x000000391b067223 */ /* 0x000fe20000010806 */
[----:B------:R-:W-:-:S02]  /*33f0*/  IMAD.U32 R7, R7, 0x10000, RZ ;  /* 0x0001000007077824 */ /* 0x000fc400078e00ff */
[----:B------:R-:W-:Y:S01]  /*3400*/  FFMA.FTZ R27, R27, R68, R71 ;  /* 0x000000441b1b7223 */ /* 0x000fe20000010047 */
[C---:B------:R-:W-:Y:S01]  /*3410*/  FMUL.FTZ R68, R26.reuse, R67 ;  /* 0x000000431a447220 */ /* 0x040fe20000410000 */
[----:B------:R-:W-:-:S03]  /*3420*/  FMUL.FTZ R26, R26, R56 ;  /* 0x000000381a1a7220 */ /* 0x000fc60000410000 */
[----:B------:R-:W-:Y:S01]  /*3430*/  F2FP.BF16.F32.PACK_AB R6, R27, R6 ;  /* 0x000000061b06723e */ /* 0x000fe200000010ff */
[C---:B------:R-:W-:Y:S01]  /*3440*/  FFMA.FTZ R68, R7.reuse, R56, -R68 ;  /* 0x0000003807447223 */ /* 0x040fe20000010844 */
[----:B------:R-:W-:Y:S01]  /*3450*/  FFMA.FTZ R67, R7, R67, R26 ;  /* 0x0000004307437223 */ /* 0x000fe2000001001a */
[C---:B------:R-:W-:Y:S01]  /*3460*/  LOP3.LUT R7, R4.reuse, 0xffff0000, RZ, 0xc0, !PT ;  /* 0xffff000004077812 */ /* 0x040fe200078ec0ff */
[----:B------:R-:W-:-:S04]  /*3470*/  IMAD.U32 R4, R4, 0x10000, RZ ;  /* 0x0001000004047824 */ /* 0x000fc800078e00ff */
[C---:B------:R-:W-:Y:S01]  /*3480*/  FMUL.FTZ R57, R7.reuse, R15 ;  /* 0x0000000f07397220 */ /* 0x040fe20000410000 */
[-C--:B------:R-:W-:Y:S01]  /*3490*/  FMUL.FTZ R26, R7, R13.reuse ;  /* 0x0000000d071a7220 */ /* 0x080fe20000410000 */
[----:B------:R-:W-:Y:S02]  /*34a0*/  F2FP.BF16.F32.PACK_AB R7, R67, R68 ;  /* 0x000000444307723e */ /* 0x000fe400000010ff */
[C---:B------:R-:W-:Y:S01]  /*34b0*/  FFMA.FTZ R57, R4.reuse, R13, -R57 ;  /* 0x0000000d04397223 */ /* 0x040fe20000010839 */
[----:B------:R-:W-:-:S05]  /*34c0*/  FFMA.FTZ R26, R4, R15, R26 ;  /* 0x0000000f041a7223 */ /* 0x000fca000001001a */
[----:B------:R-:W-:-:S07]  /*34d0*/  F2FP.BF16.F32.PACK_AB R4, R26, R57 ;  /* 0x000000391a04723e */ /* 0x000fce00000010ff */
.L_x_4478:
[----:B------:R-:W-:Y:S05]  /*34e0*/  BSYNC B2 ;  /* 0x0000000000027941 */ /* 0x000fea0003800000 */
.L_x_4477:
[----:B0-----:R4:W-:Y:S02]  /*34f0*/  ST.E.128 desc[UR42][R10.64], R4 ;  /* 0x000000040a007985 */ /* 0x0019e4000c101d2a */
.L_x_4476:
[----:B------:R-:W-:Y:S05]  /*3500*/  BSYNC B1 ;  /* 0x0000000000017941 */ /* 0x000fea0003800000 */
.L_x_4475:
        /* <DEDUP_REMOVED lines=58> */
.L_x_4480:
[----:B------:R-:W-:Y:S05]  /*38b0*/  BSYNC B1 ;  /* 0x0000000000017941 */ /* 0x000fea0003800000 */
.L_x_4479:
[----:B--2---:R2:W-:Y:S01]  /*38c0*/  ST.E.128 desc[UR42][R10.64], R4 ;  /* 0x000000040a007985 */ /* 0x0045e2000c101d2a */
[----:B------:R-:W-:Y:S05]  /*38d0*/  BRA `(.L_x_4474) ;  /* 0x0000000c00a47947 */ /* 0x000fea0003800000 */
.L_x_4467:
        /* <DEDUP_REMOVED lines=44> */
.L_x_4481:
[----:B------:R-:W-:Y:S01]  /*3ba0*/  IMAD R58, R23, 0x8, R2 ;  /* 0x00000008173a7824 */ /* 0x000fe200078e0202 */
[----:B------:R-:W-:Y:S01]  /*3bb0*/  SHF.L.U32 R65, R188, 0x1f, RZ ;  /* 0x0000001fbc417819 */ /* 0x000fe200000006ff */
[----:B------:R-:W-:Y:S03]  /*3bc0*/  BSSY B1, `(.L_x_4482) ;  /* 0x0000003000017945 */ /* 0x000fe60003800000 */
[----:B------:R-:W0:Y:S02]  /*3bd0*/  SYNCS.PHASECHK.TRANS64.TRYWAIT P5, [R58+URZ+0x38890], R65 ;  /* 0x038890413a0075a7 */ /* 0x000e2400080a017f */
[----:B0-----:R-:W-:Y:S05]  /*3be0*/  @!P5 BRA `(.L_x_4483) ;  /* 0x000001a80028d947 */ /* 0x001fea0003800000 */
.L_x_4724:
[----:B------:R-:W-:Y:S05]  /*3bf0*/  BSYNC B1 ;  /* 0x0000000000017941 */ /* 0x000fea0003800000 */
.L_x_4482:
[----:B------:R-:W-:-:S03]  /*3c00*/  UMOV UR4, 0xffffffff ;  /* 0xffffffff00047882 */ /* 0x000fc60000000000 */
[----:B------:R-:W-:Y:S05]  /*3c10*/  BRA.DIV UR4, `(.L_x_4484) ;  /* 0x000001aa04307947 */ /* 0x000fea000b800000 */
[----:B------:R1:W2:Y:S04]  /*3c20*/  SHFL.IDX PT, R56, R13, RZ, 0x1c1f ;  /* 0x001c1fff0d387589 */ /* 0x0002a800000e0000 */
[----:B------:R-:W3:Y:S02]  /*3c30*/  SHFL.IDX PT, R68, R68, RZ, 0x1c1f ;  /* 0x001c1fff44447589 */ /* 0x000ee400000e0000 */
.L_x_4728:
[----:B------:R-:W4:Y:S02]  /*3c40*/  LDC R66, c[0x0][0x2f4] ;  /* 0x0000bd00ff427b82 */ /* 0x000f240000000800 */
[----:B----4-:R-:W-:-:S13]  /*3c50*/  ISETP.GE.OR P2, PT, R18, R66, P2 ;  /* 0x000000421200720c */ /* 0x010fda0001746670 */
[----:B------:R-:W-:Y:S05]  /*3c60*/  @P2 BRA `(.L_x_4474) ;  /* 0x0000000800c02947 */ /* 0x000fea0003800000 */
[----:B------:R-:W-:Y:S01]  /*3c70*/  IMAD.IADD R8, R66, 0x1, -R45 ;  /* 0x0000000142087824 */ /* 0x000fe200078e0a2d */
[----:B------:R-:W-:Y:S04]  /*3c80*/  BSSY B1, `(.L_x_4485) ;  /* 0x000006f000017945 */ /* 0x000fe80003800000 */
[----:B------:R-:W-:-:S04]  /*3c90*/  SEL R8, R45, R8, !P0 ;  /* 0x000000082d087207 */ /* 0x000fc80004000000 */
[----:B------:R-:W-:-:S04]  /*3ca0*/  SHF.R.S32.HI R9, RZ, 0x1f, R8 ;  /* 0x0000001fff097819 */ /* 0x000fc80000011408 */
[----:B------:R-:W-:-:S04]  /*3cb0*/  LEA.HI R9, R9, R8, RZ, 0x4 ;  /* 0x0000000809097211 */ /* 0x000fc800078f20ff */
[----:B------:R-:W-:-:S04]  /*3cc0*/  SHF.R.S32.HI R8, RZ, 0x4, R9 ;  /* 0x00000004ff087819 */ /* 0x000fc80000011409 */
[----:B------:R-:W-:-:S05]  /*3cd0*/  LEA.HI.SX32 R8, R37, R8, 0x1d ;  /* 0x0000000825087211 */ /* 0x000fca00078feaff */
[----:B------:R-:W-:-:S05]  /*3ce0*/  IMAD.SHL.U32 R57, R8, 0x8, RZ ;  /* 0x0000000808397824 */ /* 0x000fca00078e00ff */
[----:B------:R-:W-:-:S04]  /*3cf0*/  LOP3.LUT R9, R38, 0x38, R57, 0xf8, !PT ;  /* 0x0000003826097812 */ /* 0x000fc800078ef839 */
[----:B------:R-:W-:Y:S01]  /*3d00*/  LOP3.LUT R8, R9, R42, RZ, 0x3c, !PT ;  /* 0x0000002a09087212 */ /* 0x000fe200078e3cff */
[----:B------:R-:W-:-:S04]  /*3d10*/  IMAD.IADD R9, R55, 0x1, R64 ;  /* 0x0000000137097824 */ /* 0x000fc800078e0240 */
[----:B------:R-:W-:Y:S02]  /*3d20*/  IMAD R11, R223, 0x200, R8 ;  /* 0x00000200df0b7824 */ /* 0x000fe400078e0208 */
[----:B------:R-:W-:Y:S02]  /*3d30*/  IMAD R9, R9, 0x2, R2 ;  /* 0x0000000209097824 */ /* 0x000fe400078e0202 */
[----:B------:R-:W-:-:S04]  /*3d40*/  IMAD.IADD R11, R64, 0x1, R11 ;  /* 0x00000001400b7824 */ /* 0x000fc800078e020b */
[----:B------:R-:W-:Y:S02]  /*3d50*/  IMAD R12, R11, 0x2, R2 ;  /* 0x000000020b0c7824 */ /* 0x000fe400078e0202 */
[----:B------:R-:W4:Y:S04]  /*3d60*/  LDS.128 R8, [R9+0x22400] ;  /* 0x0224000009087984 */ /* 0x000f280000000c00 */
[----:B-1----:R-:W1:Y:S01]  /*3d70*/  LDS.128 R12, [R12+0x22400] ;  /* 0x022400000c0c7984 */ /* 0x002e620000000c00 */
[----:B------:R-:W-:Y:S05]  /*3d80*/  @P4 BRA `(.L_x_4486) ;  /* 0x0000000400784947 */ /* 0x000fea0003800000 */
[----:B------:R-:W-:Y:S01]  /*3d90*/  SHF.R.U32.HI R71, RZ, 0x10, R25 ;  /* 0x00000010ff477819 */ /* 0x000fe20000011619 */
[----:B-1----:R-:W-:Y:S01]  /*3da0*/  IMAD.U32 R64, R13, 0x10000, RZ ;  /* 0x000100000d407824 */ /* 0x002fe200078e00ff */
[----:B------:R-:W-:Y:S02]  /*3db0*/  SHF.R.U32.HI R67, RZ, 0x10, R5 ;  /* 0x00000010ff437819 */ /* 0x000fe40000011605 */
[----:B------:R-:W-:Y:S01]  /*3dc0*/  PRMT R71, R70, 0x5410, R71 ;  /* 0x0000541046477816 */ /* 0x000fe20000000047 */
[----:B----4-:R-:W-:Y:S01]  /*3dd0*/  IMAD.U32 R70, R9, 0x10000, RZ ;  /* 0x0001000009467824 */ /* 0x010fe200078e00ff */
        /* <DEDUP_REMOVED lines=89> */
.L_x_4486:
[----:B------:R-:W-:Y:S05]  /*4370*/  BSYNC B1 ;  /* 0x0000000000017941 */ /* 0x000fea0003800000 */
.L_x_4485:
[----:B---3--:R-:W-:-:S04]  /*4380*/  LEA R4, P2, R51, R68, 0x1 ;  /* 0x0000004433047211 */ /* 0x008fc800078408ff */
[----:B--2---:R-:W-:Y:S02]  /*4390*/  LEA.HI.X R5, R51, R56, R54, 0x1, P2 ;  /* 0x0000003833057211 */ /* 0x004fe400010f0c36 */
[----:B------:R-:W-:-:S03]  /*43a0*/  ISETP.GE.AND P2, PT, R57, R66, PT ;  /* 0x000000423900720c */ /* 0x000fc60003f46270 */
[----:B----4-:R2:W-:Y:S02]  /*43b0*/  ST.E.128 desc[UR42][R4.64], R8 ;  /* 0x0000000804007985 */ /* 0x0105e4000c101d2a */
[----:B--2---:R-:W-:Y:S02]  /*43c0*/  IMAD.MOV.U32 R4, RZ, RZ, R68 ;  /* 0x000000ffff047224 */ /* 0x004fe400078e0044 */
[----:B------:R-:W-:-:S06]  /*43d0*/  IMAD.MOV.U32 R5, RZ, RZ, R56 ;  /* 0x000000ffff057224 */ /* 0x000fcc00078e0038 */
[----:B------:R-:W-:Y:S05]  /*43e0*/  @P2 BRA `(.L_x_4474) ;  /* 0x0000000000e02947 */ /* 0x000fea0003800000 */
[----:B------:R-:W-:-:S05]  /*43f0*/  IMAD.WIDE R4, R57, 0x2, R4 ;  /* 0x0000000239047825 */ /* 0x000fca00078e0204 */
[----:B-1----:R1:W-:Y:S01]  /*4400*/  ST.E.128 desc[UR42][R4.64], R12 ;  /* 0x0000000c04007985 */ /* 0x0023e2000c101d2a */
[----:B------:R-:W-:Y:S05]  /*4410*/  BRA `(.L_x_4474) ;  /* 0x0000000000d47947 */ /* 0x000fea0003800000 */
.L_x_4466:
[----:B------:R-:W-:-:S06]  /*4420*/  UISETP.NE.AND UP0, UPT, UR37, 0x3, UPT ;  /* 0x000000032500788c */ /* 0x000fcc000bf05270 */
[----:B------:R-:W-:-:S13]  /*4430*/  PLOP3.LUT P3, PT, PT, PT, UP0, 0x80, 0x0 ;  /* 0x000000000000781c */ /* 0x000fda0003f6f008 */
[----:B------:R-:W-:Y:S05]  /*4440*/  @!P3 BRA `(.L_x_4487) ;  /* 0x000000000004b947 */ /* 0x000fea0003800000 */
[----:B------:R-:W-:Y:S01]  /*4450*/  BPT.TRAP 0x1 ;  /* 0x000000040000795c */ /* 0x000fe20000300000 */
.L_x_4487:
[----:B------:R-:W-:Y:S01]  /*4460*/  IMAD R58, R23, 0x8, R2 ;  /* 0x00000008173a7824 */ /* 0x000fe200078e0202 */
[----:B------:R-:W-:Y:S01]  /*4470*/  SHF.L.U32 R65, R188, 0x1f, RZ ;  /* 0x0000001fbc417819 */ /* 0x000fe200000006ff */
[----:B------:R-:W-:Y:S01]  /*4480*/  BSSY B1, `(.L_x_4488) ;  /* 0x0000004000017945 */ /* 0x000fe20003800000 */
[----:B------:R-:W-:Y:S02]  /*4490*/  SHF.R.S32.HI R62, RZ, 0x1f, R60 ;  /* 0x0000001fff3e7819 */ /* 0x000fe4000001143c */
[----:B------:R-:W1:Y:S02]  /*44a0*/  SYNCS.PHASECHK.TRANS64.TRYWAIT P2, [R58+URZ+0x38890], R65 ;  /* 0x038890413a0075a7 */ /* 0x000e64000804017f */
[----:B-1----:R-:W-:Y:S05]  /*44b0*/  @!P2 BRA `(.L_x_4489) ;  /* 0x000001a00050a947 */ /* 0x002fea0003800000 */
.L_x_4729:
[----:B------:R-:W-:Y:S05]  /*44c0*/  BSYNC B1 ;  /* 0x0000000000017941 */ /* 0x000fea0003800000 */
.L_x_4488:
        /* <DEDUP_REMOVED lines=24> */
.L_x_4733:
        /* <DEDUP_REMOVED lines=18> */
.L_x_4474:
[----:B------:R-:W-:Y:S05]  /*4770*/  BSYNC B0 ;  /* 0x0000000000007941 */ /* 0x000fea0003800000 */
.L_x_4465:
        /* <DEDUP_REMOVED lines=17> */
.L_x_4492:
[----:B------:R-:W-:Y:S05]  /*4890*/  BSYNC B0 ;  /* 0x0000000000007941 */ /* 0x000fea0003800000 */
.L_x_4491:
[----:B------:R-:W1:Y:S01]  /*48a0*/  SYNCS.PHASECHK.TRANS64.TRYWAIT P3, [R58+URZ+0x388b0], R65 ;  /* 0x0388b0413a0075a7 */ /* 0x000e62000806017f */
[----:B------:R-:W-:Y:S04]  /*48b0*/  BSSY B0, `(.L_x_4493) ;  /* 0x0000002000007945 */ /* 0x000fe80003800000 */
[----:B-1----:R-:W-:Y:S05]  /*48c0*/  @!P3 BRA `(.L_x_4494) ;  /* 0x0000019c00a4b947 */ /* 0x002fea0003800000 */
.L_x_4734:
[----:B------:R-:W-:Y:S05]  /*48d0*/  BSYNC B0 ;  /* 0x0000000000007941 */ /* 0x000fea0003800000 */
.L_x_4493:
        /* <DEDUP_REMOVED lines=21> */
[----:B------:R-:W4:Y:S04]  /*4a30*/  LDL R64, [R1] ;  /* 0x0000000001407983 */ /* 0x000f280000100800 */
[----:B------:R-:W5:Y:S04]  /*4a40*/  LDL R57, [R1+0x4] ;  /* 0x0000040001397983 */ /* 0x000f680000100800 */
[----:B------:R-:W5:Y:S01]  /*4a50*/  LDL R56, [R1+0x8] ;  /* 0x0000080001387983 */ /* 0x000f620000100800 */
[----:B------:R-:W-:Y:S01]  /*4a60*/  LOP3.LUT P3, RZ, R191, 0x4, RZ, 0xc0, !PT ;  /* 0x00000004bfff7812 */ /* 0x000fe2000786c0ff */
[----:B------:R-:W-:Y:S01]  /*4a70*/  IMAD R5, R23, 0x8000, R46 ;  /* 0x0000800017057824 */ /* 0x000fe200078e022e */
[----:B------:R-:W-:Y:S01]  /*4a80*/  ULDC UR4, c[0x0][0x320] ;  /* 0x0000c80000047ab9 */ /* 0x000fe20000000800 */
[----:B------:R-:W5:Y:S02]  /*4a90*/  LDL R27, [R1+0xc] ;  /* 0x00000c00011b7983 */ /* 0x000f640000100800 */
[----:B------:R-:W-:-:S02]  /*4aa0*/  VIADD R15, R5, 0x20 ;  /* 0x00000020050f7836 */ /* 0x000fc40000000000 */
[----:B------:R-:W5:Y:S01]  /*4ab0*/  LDL R26, [R1+0x10] ;  /* 0x00001000011a7983 */ /* 0x000f620000100800 */
[C-C-:B---3--:R-:W-:Y:S01]  /*4ac0*/  IMAD R14, R5.reuse, 0x2, R2.reuse ;  /* 0x00000002050e7824 */ /* 0x148fe200078e0202 */
[----:B------:R-:W-:Y:S02]  /*4ad0*/  ISETP.GE.AND P5, PT, R22, UR4, PT ;  /* 0x0000000416007c0c */ /* 0x000fe4000bfa6270 */
[----:B------:R-:W3:Y:S02]  /*4ae0*/  LDL R61, [R1+0x14] ;  /* 0x00001400013d7983 */ /* 0x000ee40000100800 */
[----:B------:R-:W-:Y:S01]  /*4af0*/  @P3 VIADD R15, R5, 0xffffffe0 ;  /* 0xffffffe0050f3836 */ /* 0x000fe20000000000 */
[----:B------:R-:W-:Y:S01]  /*4b00*/  ISETP.GE.AND P3, PT, R18, UR4, PT ;  /* 0x0000000412007c0c */ /* 0x000fe2000bf66270 */
[----:B------:R-:W3:Y:S02]  /*4b10*/  LDL R60, [R1+0x18] ;  /* 0x00001800013c7983 */ /* 0x000ee40000100800 */
[----:B------:R-:W-:-:S02]  /*4b20*/  IMAD R15, R15, 0x2, R2 ;  /* 0x000000020f0f7824 */ /* 0x000fc400078e0202 */
[----:B------:R-:W3:Y:S08]  /*4b30*/  LDL R59, [R1+0x1c] ;  /* 0x00001c00013b7983 */ /* 0x000ef00000100800 */
[----:B------:R-:W1:Y:S01]  /*4b40*/  @!P3 LDS.128 R4, [R14+0x400] ;  /* 0x000400000e04b984 */ /* 0x000e620000000c00 */
[----:B0-----:R-:W-:-:S04]  /*4b50*/  @!P3 LEA R8, P4, R18, R25, 0x1 ;  /* 0x000000191208b211 */ /* 0x001fc800078808ff */
[----:B--2---:R-:W-:Y:S02]  /*4b60*/  @!P3 LEA.HI.X R9, R18, R24, R19, 0x1, P4 ;  /* 0x000000181209b211 */ /* 0x004fe400020f0c13 */
[----:B------:R-:W-:-:S04]  /*4b70*/  @!P5 LEA R12, P4, R22, R25, 0x1 ;  /* 0x00000019160cd211 */ /* 0x000fc800078808ff */
[----:B------:R-:W-:Y:S02]  /*4b80*/  @!P5 LEA.HI.X R13, R22, R24, R193, 0x1, P4 ;  /* 0x00000018160dd211 */ /* 0x000fe400020f0cc1 */
[C---:B------:R-:W-:Y:S01]  /*4b90*/  ISETP.GE.AND P4, PT, R214.reuse, UR4, PT ;  /* 0x00000004d6007c0c */ /* 0x040fe2000bf86270 */
[----:B-1----:R0:W-:Y:S04]  /*4ba0*/  @!P3 ST.E.128 desc[UR42][R8.64], R4 ;  /* 0x000000040800b985 */ /* 0x0021e8000c101d2a */
[----:B------:R-:W1:Y:S08]  /*4bb0*/  @!P5 LDS.128 R4, [R15+0x400] ;  /* 0x000400000f04d984 */ /* 0x000e700000000c00 */
[----:B0-----:R-:W-:-:S05]  /*4bc0*/  @!P4 LEA R8, P3, R214, R25, 0x1 ;  /* 0x00000019d608c211 */ /* 0x001fca00078608ff */
[----:B------:R-:W-:Y:S01]  /*4bd0*/  @!P4 IMAD.X R9, R24, 0x1, R228, P3 ;  /* 0x000000011809c824 */ /* 0x000fe200018e06e4 */
[----:B------:R-:W-:-:S13]  /*4be0*/  ISETP.GE.AND P3, PT, R213, UR4, PT ;  /* 0x00000004d5007c0c */ /* 0x000fda000bf66270 */
[----:B------:R-:W-:-:S05]  /*4bf0*/  @!P3 LEA R10, P6, R213, R25, 0x1 ;  /* 0x00000019d50ab211 */ /* 0x000fca00078c08ff */
[----:B------:R-:W-:Y:S01]  /*4c00*/  @!P3 IMAD.X R11, R24, 0x1, R229, P6 ;  /* 0x00000001180bb824 */ /* 0x000fe200030e06e5 */
[----:B-1----:R0:W-:Y:S01]  /*4c10*/  @!P5 ST.E.128 desc[UR42][R12.64], R4 ;  /* 0x000000040c00d985 */ /* 0x0021e2000c101d2a */
[----:B------:R-:W-:-:S03]  /*4c20*/  ISETP.GE.AND P5, PT, R212, UR4, PT ;  /* 0x00000004d4007c0c */ /* 0x000fc6000bfa6270 */
[----:B------:R-:W1:Y:S10]  /*4c30*/  @!P4 LDS.128 R4, [R14+0x2400] ;  /* 0x002400000e04c984 */ /* 0x000e740000000c00 */
[----:B0-----:R-:W-:Y:S01]  /*4c40*/  @!P5 LEA R12, P6, R212, R25, 0x1 ;  /* 0x00000019d40cd211 */ /* 0x001fe200078c08ff */
[----:B-1----:R-:W-:Y:S04]  /*4c50*/  @!P4 ST.E.128 desc[UR42][R8.64], R4 ;  /* 0x000000040800c985 */ /* 0x002fe8000c101d2a */
[----:B------:R-:W0:Y:S01]  /*4c60*/  @!P3 LDS.128 R4, [R15+0x2400] ;  /* 0x002400000f04b984 */ /* 0x000e220000000c00 */
[----:B------:R-:W-:-:S03]  /*4c70*/  ISETP.GE.AND P4, PT, R211, UR4, PT ;  /* 0x00000004d3007c0c */ /* 0x000fc6000bf86270 */
[----:B0-----:R-:W-:Y:S04]  /*4c80*/  @!P3 ST.E.128 desc[UR42][R10.64], R4 ;  /* 0x000000040a00b985 */ /* 0x001fe8000c101d2a */
[----:B------:R-:W0:Y:S01]  /*4c90*/  @!P5 LDS.128 R4, [R14+0x4400] ;  /* 0x004400000e04d984 */ /* 0x000e220000000c00 */
[----:B------:R-:W-:Y:S01]  /*4ca0*/  ISETP.GE.AND P3, PT, R210, UR4, PT ;  /* 0x00000004d2007c0c */ /* 0x000fe2000bf66270 */
[----:B----4-:R-:W-:-:S05]  /*4cb0*/  @!P5 IMAD.X R13, R24, 0x1, R64, P6 ;  /* 0x00000001180dd824 */ /* 0x010fca00030e0640 */
[----:B0-----:R-:W-:Y:S04]  /*4cc0*/  @!P5 ST.E.128 desc[UR42][R12.64], R4 ;  /* 0x000000040c00d985 */ /* 0x001fe8000c101d2a */
[----:B------:R-:W0:Y:S01]  /*4cd0*/  @!P4 LDS.128 R4, [R15+0x4400] ;  /* 0x004400000f04c984 */ /* 0x000e220000000c00 */
[----:B------:R-:W-:-:S05]  /*4ce0*/  @!P4 LEA R8, P6, R211, R25, 0x1 ;  /* 0x00000019d308c211 */ /* 0x000fca00078c08ff */
[----:B-----5:R-:W-:Y:S02]  /*4cf0*/  @!P4 IMAD.X R9, R24, 0x1, R57, P6 ;  /* 0x000000011809c824 */ /* 0x020fe400030e0639 */
[----:B------:R-:W2:Y:S01]  /*4d00*/  LDL R57, [R1+0x20] ;  /* 0x0000200001397983 */ /* 0x000ea20000100800 */
[----:B------:R-:W-:-:S05]  /*4d10*/  @!P3 LEA R10, P6, R210, R25, 0x1 ;  /* 0x00000019d20ab211 */ /* 0x000fca00078c08ff */
[----:B------:R-:W-:Y:S02]  /*4d20*/  @!P3 IMAD.X R11, R24, 0x1, R56, P6 ;  /* 0x00000001180bb824 */ /* 0x000fe400030e0638 */
[----:B------:R-:W4:Y:S04]  /*4d30*/  LDL R56, [R1+0x24] ;  /* 0x0000240001387983 */ /* 0x000f280000100800 */
[----:B0-----:R-:W-:Y:S04]  /*4d40*/  @!P4 ST.E.128 desc[UR42][R8.64], R4 ;  /* 0x000000040800c985 */ /* 0x001fe8000c101d2a */
[----:B------:R-:W0:Y:S01]  /*4d50*/  @!P3 LDS.128 R4, [R14+0x6400] ;  /* 0x006400000e04b984 */ /* 0x000e220000000c00 */
[----:B------:R-:W-:-:S13]  /*4d60*/  ISETP.GE.AND P5, PT, R209, UR4, PT ;  /* 0x00000004d1007c0c */ /* 0x000fda000bfa6270 */
[----:B------:R-:W-:Y:S01]  /*4d70*/  @!P5 LEA R12, P6, R209, R25, 0x1 ;  /* 0x00000019d10cd211 */ /* 0x000fe200078c08ff */
[----:B0-----:R-:W-:Y:S04]  /*4d80*/  @!P3 ST.E.128 desc[UR42][R10.64], R4 ;  /* 0x000000040a00b985 */ /* 0x001fe8000c101d2a */
[----:B------:R-:W0:Y:S01]  /*4d90*/  @!P5 LDS.128 R4, [R15+0x6400] ;  /* 0x006400000f04d984 */ /* 0x000e220000000c00 */
[----:B------:R-:W-:-:S03]  /*4da0*/  @!P5 IMAD.X R13, R24, 0x1, R27, P6 ;  /* 0x00000001180dd824 */ /* 0x000fc600030e061b */
[----:B------:R-:W5:Y:S01]  /*4db0*/  LDL R27, [R1+0x28] ;  /* 0x00002800011b7983 */ /* 0x000f620000100800 */
[----:B------:R-:W-:-:S13]  /*4dc0*/  ISETP.GE.AND P4, PT, R208, UR4, PT ;  /* 0x00000004d0007c0c */ /* 0x000fda000bf86270 */
[----:B------:R-:W-:Y:S01]  /*4dd0*/  @!P4 LEA R8, P6, R208, R25, 0x1 ;  /* 0x00000019d008c211 */ /* 0x000fe200078c08ff */
[----:B0-----:R-:W-:Y:S04]  /*4de0*/  @!P5 ST.E.128 desc[UR42][R12.64], R4 ;  /* 0x000000040c00d985 */ /* 0x001fe8000c101d2a */
[----:B------:R-:W0:Y:S01]  /*4df0*/  @!P4 LDS.128 R4, [R14+0x8400] ;  /* 0x008400000e04c984 */ /* 0x000e220000000c00 */
[----:B------:R-:W-:-:S03]  /*4e00*/  @!P4 IMAD.X R9, R24, 0x1, R26, P6 ;  /* 0x000000011809c824 */ /* 0x000fc600030e061a */
[----:B------:R-:W5:Y:S01]  /*4e10*/  LDL R26, [R1+0x2c] ;  /* 0x00002c00011a7983 */ /* 0x000f620000100800 */
[C---:B------:R-:W-:Y:S02]  /*4e20*/  ISETP.GE.AND P3, PT, R207.reuse, UR4, PT ;  /* 0x00000004cf007c0c */ /* 0x040fe4000bf66270 */
[----:B------:R-:W-:Y:S01]  /*4e30*/  ISETP.GE.AND P5, PT, R206, UR4, PT ;  /* 0x00000004ce007c0c */ /* 0x000fe2000bfa6270 */
[----:B0-----:R-:W-:Y:S10]  /*4e40*/  @!P4 ST.E.128 desc[UR42][R8.64], R4 ;  /* 0x000000040800c985 */ /* 0x001ff4000c101d2a */
[----:B------:R-:W0:Y:S01]  /*4e50*/  @!P3 LDS.128 R4, [R15+0x8400] ;  /* 0x008400000f04b984 */ /* 0x000e220000000c00 */
[----:B------:R-:W-:-:S05]  /*4e60*/  @!P3 LEA R10, P6, R207, R25, 0x1 ;  /* 0x00000019cf0ab211 */ /* 0x000fca00078c08ff */
[----:B---3--:R-:W-:Y:S01]  /*4e70*/  @!P3 IMAD.X R11, R24, 0x1, R61, P6 ;  /* 0x00000001180bb824 */ /* 0x008fe200030e063d */
[----:B------:R-:W-:Y:S02]  /*4e80*/  ISETP.GE.AND P4, PT, R203, UR4, PT ;  /* 0x00000004cb007c0c */ /* 0x000fe4000bf86270 */
[----:B------:R-:W-:Y:S02]  /*4e90*/  @!P5 LEA R12, P6, R206, R25, 0x1 ;  /* 0x00000019ce0cd211 */ /* 0x000fe400078c08ff */
[----:B0-----:R-:W-:Y:S04]  /*4ea0*/  @!P3 ST.E.128 desc[UR42][R10.64], R4 ;  /* 0x000000040a00b985 */ /* 0x001fe8000c101d2a */
[----:B------:R-:W0:Y:S01]  /*4eb0*/  @!P5 LDS.128 R4, [R14+0xa400] ;  /* 0x00a400000e04d984 */ /* 0x000e220000000c00 */
[----:B------:R-:W-:Y:S01]  /*4ec0*/  @!P5 IMAD.X R13, R24, 0x1, R60, P6 ;  /* 0x00000001180dd824 */ /* 0x000fe200030e063c */
[----:B------:R-:W-:-:S03]  /*4ed0*/  ISETP.GE.AND P3, PT, R202, UR4, PT ;  /* 0x00000004ca007c0c */ /* 0x000fc6000bf66270 */
[----:B------:R-:W-:Y:S01]  /*4ee0*/  @!P4 LEA R8, P6, R203, R25, 0x1 ;  /* 0x00000019cb08c211 */ /* 0x000fe200078c08ff */
[----:B0-----:R-:W-:Y:S04]  /*4ef0*/  @!P5 ST.E.128 desc[UR42][R12.64], R4 ;  /* 0x000000040c00d985 */ /* 0x001fe8000c101d2a */
[----:B------:R-:W0:Y:S01]  /*4f00*/  @!P4 LDS.128 R4, [R15+0xa400] ;  /* 0x00a400000f04c984 */ /* 0x000e220000000c00 */
[----:B------:R-:W-:Y:S01]  /*4f10*/  @!P4 IMAD.X R9, R24, 0x1, R59, P6 ;  /* 0x000000011809c824 */ /* 0x000fe200030e063b */
[----:B------:R-:W-:-:S03]  /*4f20*/  ISETP.GE.AND P5, PT, R218, UR4, PT ;  /* 0x00000004da007c0c */ /* 0x000fc6000bfa6270 */
[----:B------:R-:W-:Y:S01]  /*4f30*/  @!P3 LEA R10, P6, R202, R25, 0x1 ;  /* 0x00000019ca0ab211 */ /* 0x000fe200078c08ff */
[----:B0-----:R-:W-:Y:S04]  /*4f40*/  @!P4 ST.E.128 desc[UR42][R8.64], R4 ;  /* 0x000000040800c985 */ /* 0x001fe8000c101d2a */
[----:B------:R-:W0:Y:S01]  /*4f50*/  @!P3 LDS.128 R4, [R14+0xc400] ;  /* 0x00c400000e04b984 */ /* 0x000e220000000c00 */
[----:B--2---:R-:W-:Y:S01]  /*4f60*/  @!P3 IMAD.X R11, R24, 0x1, R57, P6 ;  /* 0x00000001180bb824 */ /* 0x004fe200030e0639 */
[----:B------:R-:W-:-:S03]  /*4f70*/  ISETP.GE.AND P4, PT, R217, UR4, PT ;  /* 0x00000004d9007c0c */ /* 0x000fc6000bf86270 */
[----:B------:R-:W-:Y:S01]  /*4f80*/  @!P5 LEA R12, P6, R218, R25, 0x1 ;  /* 0x00000019da0cd211 */ /* 0x000fe200078c08ff */
[----:B0-----:R-:W-:Y:S04]  /*4f90*/  @!P3 ST.E.128 desc[UR42][R10.64], R4 ;  /* 0x000000040a00b985 */ /* 0x001fe8000c101d2a */
[----:B------:R-:W0:Y:S01]  /*4fa0*/  @!P5 LDS.128 R4, [R15+0xc400] ;  /* 0x00c400000f04d984 */ /* 0x000e220000000c00 */
[----:B----4-:R-:W-:Y:S01]  /*4fb0*/  @!P5 IMAD.X R13, R24, 0x1, R56, P6 ;  /* 0x00000001180dd824 */ /* 0x010fe200030e0638 */
[----:B------:R-:W-:-:S03]  /*4fc0*/  ISETP.GE.AND P3, PT, R216, UR4, PT ;  /* 0x00000004d8007c0c */ /* 0x000fc6000bf66270 */
[----:B------:R-:W-:Y:S01]  /*4fd0*/  @!P4 LEA R8, P6, R217, R25, 0x1 ;  /* 0x00000019d908c211 */ /* 0x000fe200078c08ff */
[----:B0-----:R-:W-:Y:S04]  /*4fe0*/  @!P5 ST.E.128 desc[UR42][R12.64], R4 ;  /* 0x000000040c00d985 */ /* 0x001fe8000c101d2a */
[----:B------:R-:W0:Y:S01]  /*4ff0*/  @!P4 LDS.128 R4, [R14+0xe400] ;  /* 0x00e400000e04c984 */ /* 0x000e220000000c00 */
[----:B-----5:R-:W-:-:S04]  /*5000*/  @!P4 IMAD.X R9, R24, 0x1, R27, P6 ;  /* 0x000000011809c824 */ /* 0x020fc800030e061b */
[----:B------:R-:W-:Y:S01]  /*5010*/  @!P3 LEA R10, P6, R216, R25, 0x1 ;  /* 0x00000019d80ab211 */ /* 0x000fe200078c08ff */
[----:B0-----:R-:W-:Y:S04]  /*5020*/  @!P4 ST.E.128 desc[UR42][R8.64], R4 ;  /* 0x000000040800c985 */ /* 0x001fe8000c101d2a */
[----:B------:R-:W0:Y:S01]  /*5030*/  @!P3 LDS.128 R4, [R15+0xe400] ;  /* 0x00e400000f04b984 */ /* 0x000e220000000c00 */
[----:B------:R-:W-:-:S05]  /*5040*/  @!P3 IMAD.X R11, R24, 0x1, R26, P6 ;  /* 0x00000001180bb824 */ /* 0x000fca00030e061a */
[----:B0-----:R4:W-:Y:S02]  /*5050*/  @!P3 ST.E.128 desc[UR42][R10.64], R4 ;  /* 0x000000040a00b985 */ /* 0x0019e4000c101d2a */
.L_x_4496:
[----:B------:R-:W-:Y:S05]  /*5060*/  BSYNC B0 ;  /* 0x0000000000007941 */ /* 0x000fea0003800000 */
.L_x_4495:
        /* <DEDUP_REMOVED lines=17> */
.L_x_4460:
[----:B------:R-:W-:Y:S04]  /*5180*/  BSSY B0, `(.L_x_4498) ;  /* 0x0000004000007945 */ /* 0x000fe80003800000 */
[----:B------:R-:W-:Y:S05]  /*5190*/  @P2 BRA `(.L_x_4499) ;  /* 0x0000000000082947 */ /* 0x000fea0003800000 */
[----:B------:R-:W4:Y:S02]  /*51a0*/  FENCE.VIEW.ASYNC.G ;  /* 0x00000000000073c6 */ /* 0x000f240000000100 */
[----:B----4-:R-:W-:Y:S06]  /*51b0*/  BAR.ARV 0xc, 0x180 ;  /* 0x0306000000007b1d */ /* 0x010fec0000002000 */
.L_x_4499:
[----:B------:R-:W-:Y:S05]  /*51c0*/  BSYNC B0 ;  /* 0x0000000000007941 */ /* 0x000fea0003800000 */
.L_x_4498:
        /* <DEDUP_REMOVED lines=15> */
[----:B------:R-:W-:Y:S02]  /*52c0*/  IABS R9, R10 ;  /* 0x0000000a00097213 */ /* 0x000fe40000000000 */
        /* <DEDUP_REMOVED lines=22> */
.L_x_4503:
[----:B------:R-:W-:Y:S05]  /*5430*/  BSYNC B0 ;  /* 0x0000000000007941 */ /* 0x000fea0003800000 */
.L_x_4502:
[----:B------:R-:W4:Y:S01]  /*5440*/  LDL R0, [R1+0x48] ;  /* 0x0000480001007983 */ /* 0x000f220000100800 */
[----:B------:R-:W-:Y:S02]  /*5450*/  PLOP3.LUT P0, PT, PT, PT, PT, 0x80, 0x0 ;  /* 0x000000000000781c */ /* 0x000fe40003f0f070 */
        /* <DEDUP_REMOVED lines=42> */
[----:B---3--:R-:W-:Y:S02]  /*5700*/  CS2R R68, SRZ ;  /* 0x0000000000447805 */ /* 0x008fe4000001ff00 */
[----:B------:R-:W-:Y:S02]  /*5710*/  CS2R R66, SRZ ;  /* 0x0000000000427805 */ /* 0x000fe4000001ff00 */
[----:B------:R-:W-:Y:S02]  /*5720*/  CS2R R64, SRZ ;  /* 0x0000000000407805 */ /* 0x000fe4000001ff00 */
[----:B------:R-:W-:Y:S02]  /*5730*/  CS2R R62, SRZ ;  /* 0x00000000003e7805 */ /* 0x000fe4000001ff00 */
[----:B------:R-:W-:-:S02]  /*5740*/  CS2R R60, SRZ ;  /* 0x00000000003c7805 */ /* 0x000fc4000001ff00 */
[----:B-1----:R-:W-:Y:S02]  /*5750*/  CS2R R58, SRZ ;  /* 0x00000000003a7805 */ /* 0x002fe4000001ff00 */
        /* <DEDUP_REMOVED lines=22> */
[----:B------:R-:W-:Y:S02]  /*58c0*/  IMAD.MOV.U32 R7, RZ, RZ, 0x40000040 ;  /* 0x40000040ff077424 */ /* 0x000fe400078e00ff */
[----:B------:R-:W-:Y:S01]  /*58d0*/  IMAD.MOV.U32 R11, RZ, RZ, 0x40000040 ;  /* 0x40000040ff0b7424 */ /* 0x000fe200078e00ff */
[----:B------:R-:W-:Y:S01]  /*58e0*/  BAR.SYNC.DEFER_BLOCKING 0xe, 0x100 ;  /* 0x0384000000007b1d */ /* 0x000fe20000010000 */
[----:B------:R-:W-:Y:S01]  /*58f0*/  IMAD.MOV.U32 R9, RZ, RZ, 0x40000040 ;  /* 0x40000040ff097424 */ /* 0x000fe200078e00ff */
[----:B------:R-:W-:Y:S01]  /*5900*/  R2UR UR7, R7 ;  /* 0x00000000070772ca */ /* 0x000fe200000e0000 */
[----:B------:R-:W-:Y:S01]  /*5910*/  IMAD.MOV.U32 R7, RZ, RZ, 0x40000040 ;  /* 0x40000040ff077424 */ /* 0x000fe200078e00ff */
[----:B------:R-:W-:Y:S01]  /*5920*/  R2UR UR15, R11 ;  /* 0x000000000b0f72ca */ /* 0x000fe200000e0000 */
[----:B------:R-:W-:Y:S01]  /*5930*/  IMAD.MOV.U32 R11, RZ, RZ, 0x40000040 ;  /* 0x40000040ff0b7424 */ /* 0x000fe200078e00ff */
[----:B------:R-:W-:Y:S01]  /*5940*/  R2UR UR11, R9 ;  /* 0x00000000090b72ca */ /* 0x000fe200000e0000 */
[----:B------:R-:W-:-:S03]  /*5950*/  IMAD.MOV.U32 R9, RZ, RZ, 0x40000040 ;  /* 0x40000040ff097424 */ /* 0x000fc600078e00ff */
[----:B------:R-:W-:Y:S02]  /*5960*/  R2UR UR9, R11 ;  /* 0x000000000b0972ca */ /* 0x000fe400000e0000 */
[----:B------:R-:W-:Y:S01]  /*5970*/  R2UR UR13, R9 ;  /* 0x00000000090d72ca */ /* 0x000fe200000e0000 */
[----:B-----5:R-:W-:Y:S01]  /*5980*/  WARPGROUP.ARRIVE ;  /* 0x00000000000079c5 */ /* 0x020fe20000000000 */
[----:B--2---:R-:W0:Y:S02]  /*5990*/  SHFL.IDX PT, R4, R8, RZ, 0x1f ;  /* 0x00001fff08047589 */ /* 0x004e2400000e0000 */
[----:B0-----:R-:W-:-:S04]  /*59a0*/  LEA.HI R5, R4, R4, RZ, 0x1 ;  /* 0x0000000404057211 */ /* 0x001fc800078f08ff */
[----:B------:R-:W-:-:S05]  /*59b0*/  LOP3.LUT R5, R5, 0x1fffe, RZ, 0xc0, !PT ;  /* 0x0001fffe05057812 */ /* 0x000fca00078ec0ff */
[----:B------:R-:W-:Y:S02]  /*59c0*/  IMAD.IADD R5, R4, 0x1, -R5 ;  /* 0x0000000104057824 */ /* 0x000fe400078e0a05 */
[----:B------:R-:W-:Y:S02]  /*59d0*/  VIADD R4, R2, 0x36400 ;  /* 0x0003640002047836 */ /* 0x000fe40000000000 */
[----:B------:R-:W-:-:S03]  /*59e0*/  IMAD R5, R5, 0x8000, R2 ;  /* 0x0000800005057824 */ /* 0x000fc600078e0202 */
[----:B------:R-:W-:Y:S01]  /*59f0*/  SHF.R.U32.HI R4, RZ, 0x4, R4 ;  /* 0x00000004ff047819 */ /* 0x000fe20000011604 */
[----:B------:R-:W-:-:S03]  /*5a00*/  VIADD R5, R5, 0x400 ;  /* 0x0000040005057836 */ /* 0x000fc60000000000 */
[----:B------:R-:W-:Y:S02]  /*5a10*/  LOP3.LUT R4, R4, 0x3fff, RZ, 0xc0, !PT ;  /* 0x00003fff04047812 */ /* 0x000fe400078ec0ff */
[----:B------:R-:W-:Y:S02]  /*5a20*/  SHF.R.U32.HI R5, RZ, 0x4, R5 ;  /* 0x00000004ff057819 */ /* 0x000fe40000011605 */
[----:B------:R-:W-:Y:S02]  /*5a30*/  LOP3.LUT R4, R4, 0x10000, RZ, 0xfc, !PT ;  /* 0x0001000004047812 */ /* 0x000fe400078efcff */
[----:B------:R-:W-:Y:S02]  /*5a40*/  LOP3.LUT R5, R5, 0x3fff, RZ, 0xc0, !PT ;  /* 0x00003fff05057812 */ /* 0x000fe400078ec0ff */
[----:B------:R-:W-:Y:S02]  /*5a50*/  R2UR UR4, R4 ;  /* 0x00000000040472ca */ /* 0x000fe400000e0000 */
[----:B------:R-:W-:Y:S01]  /*5a60*/  LOP3.LUT R20, R5, 0x2000000, RZ, 0xfc, !PT ;  /* 0x0200000005147812 */ /* 0x000fe200078efcff */
[----:B------:R-:W-:-:S04]  /*5a70*/  IMAD.MOV.U32 R5, RZ, RZ, 0x40000040 ;  /* 0x40000040ff057424 */ /* 0x000fc800078e00ff */
[----:B------:R-:W-:Y:S01]  /*5a80*/  IMAD R6, R17, 0x1000, R20 ;  /* 0x0000100011067824 */ /* 0x000fe200078e0214 */
[----:B------:R-:W-:-:S03]  /*5a90*/  R2UR UR5, R5 ;  /* 0x00000000050572ca */ /* 0x000fc600000e0000 */
[C---:B------:R-:W-:Y:S01]  /*5aa0*/  VIADD R10, R6.reuse, 0x100 ;  /* 0x00000100060a7836 */ /* 0x040fe20000000000 */
[C---:B------:R-:W-:Y:S01]  /*5ab0*/  R2UR UR6, R6.reuse ;  /* 0x00000000060672ca */ /* 0x040fe200000e0000 */
[C---:B------:R-:W-:Y:S02]  /*5ac0*/  VIADD R8, R6.reuse, 0x80 ;  /* 0x0000008006087836 */ /* 0x040fe40000000000 */
[----:B------:R-:W-:Y:S01]  /*5ad0*/  VIADD R6, R6, 0x180 ;  /* 0x0000018006067836 */ /* 0x000fe20000000000 */
[----:B------:R-:W-:Y:S01]  /*5ae0*/  R2UR UR14, R10 ;  /* 0x000000000a0e72ca */ /* 0x000fe200000e0000 */
[----:B------:R-:W-:Y:S01]  /*5af0*/  VIADD R10, R4, 0x2 ;  /* 0x00000002040a7836 */ /* 0x000fe20000000000 */
[----:B------:R-:W-:Y:S01]  /*5b00*/  R2UR UR10, R8 ;  /* 0x00000000080a72ca */ /* 0x000fe200000e0000 */
[----:B------:R-:W-:-:S03]  /*5b10*/  VIADD R8, R4, 0x4 ;  /* 0x0000000404087836 */ /* 0x000fc60000000000 */
[----:B------:R-:W-:Y:S02]  /*5b20*/  R2UR UR8, R10 ;  /* 0x000000000a0872ca */ /* 0x000fe400000e0000 */
[----:B------:R-:W-:Y:S01]  /*5b30*/  R2UR UR12, R8 ;  /* 0x00000000080c72ca */ /* 0x000fe200000e0000 */
[----:B------:R-:W-:Y:S01]  /*5b40*/  HGMMA.64x256x16.F32.BF16 R24, gdesc[UR4].tnspB, RZ, !UPT, gsb0 ;  /* 0x43e00000041879f0 */ /* 0x000fe2000c0018ff */
[----:B------:R-:W-:Y:S01]  /*5b50*/  R2UR UR6, R6 ;  /* 0x00000000060672ca */ /* 0x000fe200000e0000 */
[----:B------:R-:W-:Y:S01]  /*5b60*/  IMAD.U32 R6, RZ, RZ, UR37 ;  /* 0x00000025ff067e24 */ /* 0x000fe2000f8e00ff */
[----:B------:R-:W-:Y:S01]  /*5b70*/  R2UR UR7, R7 ;  /* 0x00000000070772ca */ /* 0x000fe200000e0000 */
[----:B------:R-:W-:-:S03]  /*5b80*/  IMAD.MOV.U32 R7, RZ, RZ, 0x40000040 ;  /* 0x40000040ff077424 */ /* 0x000fc600078e00ff */
[----:B------:R-:W-:Y:S01]  /*5b90*/  ISETP.NE.AND P2, PT, R6, 0x3, PT ;  /* 0x000000030600780c */ /* 0x000fe20003f45270 */
[----:B------:R-:W-:Y:S01]  /*5ba0*/  VIADD R6, R4, 0x6 ;  /* 0x0000000604067836 */ /* 0x000fe20000000000 */
[----:B------:R-:W-:-:S04]  /*5bb0*/  R2UR UR5, R7 ;  /* 0x00000000070572ca */ /* 0x000fc800000e0000 */
[----:B------:R-:W-:Y:S01]  /*5bc0*/  R2UR UR4, R6 ;  /* 0x00000000060472ca */ /* 0x000fe200000e0000 */
[----:B------:R-:W-:Y:S02]  /*5bd0*/  WARPGROUP.DEPBAR.LE gsb0, 0x0 ;  /* 0x00008000000079c5 */ /* 0x000fe40000010000 */
[----:B------:R-:W-:-:S12]  /*5be0*/  WARPGROUP.ARRIVE ;  /* 0x00000000000079c5 */ /* 0x000fd80000000000 */
        /* <DEDUP_REMOVED lines=13> */
.L_x_4505:
[----:B------:R-:W-:Y:S01]  /*5cc0*/  VIADD R3, R3, 0xfffffffe ;  /* 0xfffffffe03037836 */ /* 0x000fe20000000000 */
[----:B------:R-:W-:Y:S01]  /*5cd0*/  BSSY B0, `(.L_x_4506) ;  /* 0x00000c1000007945 */ /* 0x000fe20003800000 */
[----:B------:R-:W-:-:S03]  /*5ce0*/  IMAD R12, R17, 0x8, R2 ;  /* 0x00000008110c7824 */ /* 0x000fc600078e0202 */
[----:B------:R-:W-:Y:S01]  /*5cf0*/  ISETP.GE.AND P0, PT, R3, R0, PT ;  /* 0x000000000300720c */ /* 0x000fe20003f06270 */
[----:B------:R-:W-:-:S05]  /*5d00*/  VIADD R12, R12, 0x38860 ;  /* 0x000388600c0c7836 */ /* 0x000fca0000000000 */
[----:B------:R-:W-:-:S04]  /*5d10*/  PRMT R12, R190, 0x654, R12 ;  /* 0x00000654be0c7816 */ /* 0x000fc8000000000c */
[----:B------:R0:W-:Y:S03]  /*5d20*/  SYNCS.ARRIVE.TRANS64.RED.A1T0 RZ, [R12+URZ], RZ ;  /* 0x000000ff0cff79a7 */ /* 0x0001e6000810043f */
[----:B------:R-:W-:Y:S05]  /*5d30*/  @!P0 BRA `(.L_x_4507) ;  /* 0x0000000800e88947 */ /* 0x000fea0003800000 */
.L_x_4509:
[----:B------:R-:W-:Y:S01]  /*5d40*/  BAR.SYNC.DEFER_BLOCKING 0xe, 0x100 ;  /* 0x0384000000007b1d */ /* 0x000fe20000010000 */
[C---:B01----:R-:W-:Y:S01]  /*5d50*/  IMAD R12, R17.reuse, 0x40, R195 ;  /* 0x00000040110c7824 */ /* 0x043fe200078e02c3 */
[----:B------:R-:W-:Y:S01]  /*5d60*/  R2UR UR4, R4 ;  /* 0x00000000040472ca */ /* 0x000fe200000e0000 */
[----:B------:R-:W-:Y:S01]  /*5d70*/  VIADD R17, R17, 0x1 ;  /* 0x0000000111117836 */ /* 0x000fe20000000000 */
[----:B------:R-:W-:Y:S01]  /*5d80*/  R2UR UR5, R5 ;  /* 0x00000000050572ca */ /* 0x000fe200000e0000 */
[----:B------:R-:W-:Y:S01]  /*5d90*/  IMAD R12, R12, 0x4, R2 ;  /* 0x000000040c0c7824 */ /* 0x000fe200078e0202 */
[----:B------:R-:W-:Y:S01]  /*5da0*/  ISETP.GT.AND P1, PT, R3, R0, PT ;  /* 0x000000000300720c */ /* 0x000fe20003f24270 */
[----:B------:R-:W-:Y:S01]  /*5db0*/  IMAD.MOV.U32 R15, RZ, RZ, 0x40000040 ;  /* 0x40000040ff0f7424 */ /* 0x000fe200078e00ff */
[----:B------:R-:W-:Y:S01]  /*5dc0*/  ISETP.NE.AND P0, PT, R17, 0x2, PT ;  /* 0x000000021100780c */ /* 0x000fe20003f05270 */
[----:B------:R-:W-:-:S03]  /*5dd0*/  VIADD R3, R3, 0xffffffff ;  /* 0xffffffff03037836 */ /* 0x000fc60000000000 */
[----:B------:R-:W-:Y:S01]  /*5de0*/  SEL R17, R17, RZ, P0 ;  /* 0x000000ff11117207 */ /* 0x000fe20000000000 */
        /* <DEDUP_REMOVED lines=130> */
[----:B------:R-:W-:-:S02]  /*6610*/  IMAD R12, R17, 0x1000, R20 ;  /* 0x00001000110c7824 */ /* 0x000fc400078e0214 */
[----:B------:R-:W-:Y:S02]  /*6620*/  IMAD.MOV.U32 R13, RZ, RZ, 0x40000040 ;  /* 0x40000040ff0d7424 */ /* 0x000fe400078e00ff */
[C---:B------:R-:W-:Y:S01]  /*6630*/  VIADD R14, R12.reuse, 0x80 ;  /* 0x000000800c0e7836 */ /* 0x040fe20000000000 */
[----:B------:R-:W-:Y:S01]  /*6640*/  R2UR UR6, R12 ;  /* 0x000000000c0672ca */ /* 0x000fe200000e0000 */
[----:B------:R-:W-:Y:S01]  /*6650*/  WARPGROUP.ARRIVE ;  /* 0x00000000000079c5 */ /* 0x000fe20000000000 */
[----:B------:R-:W-:Y:S01]  /*6660*/  R2UR UR7, R13 ;  /* 0x000000000d0772ca */ /* 0x000fe200000e0000 */
[----:B------:R-:W-:-:S12]  /*6670*/  IMAD.MOV.U32 R13, RZ, RZ, 0x40000040 ;  /* 0x40000040ff0d7424 */ /* 0x000fd800078e00ff */
[----:B------:R-:W-:Y:S01]  /*6680*/  HGMMA.64x256x16.F32.BF16 R24, gdesc[UR4].tnspB, R24, gsb0 ;  /* 0x43e00000041879f0 */ /* 0x000fe20008001818 */
[----:B------:R-:W-:Y:S01]  /*6690*/  R2UR UR6, R14 ;  /* 0x000000000e0672ca */ /* 0x000fe200000e0000 */
[----:B------:R-:W-:Y:S01]  /*66a0*/  VIADD R14, R12, 0x100 ;  /* 0x000001000c0e7836 */ /* 0x000fe20000000000 */
[----:B------:R-:W-:Y:S01]  /*66b0*/  R2UR UR7, R15 ;  /* 0x000000000f0772ca */ /* 0x000fe200000e0000 */
[----:B------:R-:W-:Y:S01]  /*66c0*/  IMAD.MOV.U32 R15, RZ, RZ, 0x40000040 ;  /* 0x40000040ff0f7424 */ /* 0x000fe200078e00ff */
[----:B------:R-:W-:Y:S01]  /*66d0*/  R2UR UR4, R10 ;  /* 0x000000000a0472ca */ /* 0x000fe200000e0000 */
[----:B------:R-:W-:Y:S01]  /*66e0*/  VIADD R12, R12, 0x180 ;  /* 0x000001800c0c7836 */ /* 0x000fe20000000000 */
[----:B------:R-:W-:Y:S01]  /*66f0*/  R2UR UR5, R11 ;  /* 0x000000000b0572ca */ /* 0x000fe200000e0000 */
[----:B------:R-:W-:Y:S02]  /*6700*/  WARPGROUP.DEPBAR.LE gsb0, 0x0 ;  /* 0x00008000000079c5 */ /* 0x000fe40000010000 */
[----:B------:R-:W-:-:S15]  /*6710*/  WARPGROUP.ARRIVE ;  /* 0x00000000000079c5 */ /* 0x000fde0000000000 */
[----:B------:R-:W-:-:S03]  /*6720*/  NOP ;  /* 0x0000000000007918 */ /* 0x000fc60000000000 */
[----:B------:R-:W-:Y:S01]  /*6730*/  HGMMA.64x256x16.F32.BF16 R24, gdesc[UR4].tnspB, R24, gsb0 ;  /* 0x43e00000041879f0 */ /* 0x000fe20008001818 */
[----:B------:R-:W-:Y:S02]  /*6740*/  R2UR UR6, R14 ;  /* 0x000000000e0672ca */ /* 0x000fe400000e0000 */
[----:B------:R-:W-:Y:S02]  /*6750*/  R2UR UR7, R15 ;  /* 0x000000000f0772ca */ /* 0x000fe400000e0000 */
[----:B------:R-:W-:Y:S02]  /*6760*/  R2UR UR4, R8 ;  /* 0x00000000080472ca */ /* 0x000fe400000e0000 */
        /* <DEDUP_REMOVED lines=8> */
[----:B------:R-:W-:Y:S02]  /*67f0*/  R2UR UR5, R7 ;  /* 0x00000000070572ca */ /* 0x000fe400000e0000 */
[----:B------:R-:W-:-:S04]  /*6800*/  SEL R12, RZ, 0x1, P0 ;  /* 0x00000001ff0c7807 */ /* 0x000fc80000000000 */
[----:B------:R-:W-:Y:S01]  /*6810*/  LOP3.LUT R185, R185, R12, RZ, 0x3c, !PT ;  /* 0x0000000cb9b97212 */ /* 0x000fe200078e3cff */
[----:B------:R-:W-:Y:S02]  /*6820*/  WARPGROUP.DEPBAR.LE gsb0, 0x0 ;  /* 0x00008000000079c5 */ /* 0x000fe40000010000 */
[----:B------:R-:W-:-:S12]  /*6830*/  WARPGROUP.ARRIVE ;  /* 0x00000000000079c5 */ /* 0x000fd80000000000 */
[----:B------:R-:W-:Y:S03]  /*6840*/  HGMMA.64x256x16.F32.BF16 R24, gdesc[UR4].tnspB, R24, gsb0 ;  /* 0x43e00000041879f0 */ /* 0x000fe60008001818 */
[----:B------:R-:W-:Y:S02]  /*6850*/  WARPGROUP.DEPBAR.LE gsb0, 0x0 ;  /* 0x00008000000079c5 */ /* 0x000fe40000010000 */
[----:B------:R-:W-:Y:S06]  /*6860*/  BAR.ARV 0xf, 0x100 ;  /* 0x03c4000000007b1d */ /* 0x000fec0000002000 */
[----:B------:R-:W-:Y:S05]  /*6870*/  @!P2 BRA `(.L_x_4508) ;  /* 0x000000000004a947 */ /* 0x000fea0003800000 */
[----:B------:R-:W-:Y:S01]  /*6880*/  BPT.TRAP 0x1 ;  /* 0x000000040000795c */ /* 0x000fe20000300000 */
.L_x_4508:
[----:B------:R-:W-:-:S04]  /*6890*/  IMAD R12, R17, 0x8, R2 ;  /* 0x00000008110c7824 */ /* 0x000fc800078e0202 */
[----:B------:R-:W-:-:S05]  /*68a0*/  VIADD R12, R12, 0x38860 ;  /* 0x000388600c0c7836 */ /* 0x000fca0000000000 */
[----:B------:R-:W-:-:S04]  /*68b0*/  PRMT R12, R190, 0x654, R12 ;  /* 0x00000654be0c7816 */ /* 0x000fc8000000000c */
[----:B------:R1:W-:Y:S01]  /*68c0*/  SYNCS.ARRIVE.TRANS64.RED.A1T0 RZ, [R12+URZ], RZ ;  /* 0x000000ff0cff79a7 */ /* 0x0003e2000810043f */
[----:B------:R-:W-:Y:S05]  /*68d0*/  @P1 BRA `(.L_x_4509) ;  /* 0xfffffff400181947 */ /* 0x000fea000383ffff */
.L_x_4507:
[----:B------:R-:W-:Y:S05]  /*68e0*/  BSYNC B0 ;  /* 0x0000000000007941 */ /* 0x000fea0003800000 */
.L_x_4506:
[----:B------:R-:W-:Y:S01]  /*68f0*/  BAR.SYNC.DEFER_BLOCKING 0xe, 0x100 ;  /* 0x0384000000007b1d */ /* 0x000fe20000010000 */
[C---:B------:R-:W-:Y:S01]  /*6900*/  IMAD R0, R17.reuse, 0x40, R195 ;  /* 0x0000004011007824 */ /* 0x040fe200078e02c3 */
[----:B------:R-:W-:Y:S01]  /*6910*/  PLOP3.LUT P0, PT, PT, PT, PT, 0x8, 0x0 ;  /* 0x000000000000781c */ /* 0x000fe20003f0e170 */
[----:B------:R-:W-:Y:S01]  /*6920*/  VIADD R17, R17, 0x1 ;  /* 0x0000000111117836 */ /* 0x000fe20000000000 */
[----:B------:R-:W-:Y:S01]  /*6930*/  CS2R R154, SRZ ;  /* 0x00000000009a7805 */ /* 0x000fe2000001ff00 */
[----:B------:R-:W-:-:S03]  /*6940*/  IMAD R2, R0, 0x4, R2 ;  /* 0x0000000400027824 */ /* 0x000fc600078e0202 */
[----:B------:R-:W-:-:S04]  /*6950*/  ISETP.NE.AND P1, PT, R17, 0x2, PT ;  /* 0x000000021100780c */ /* 0x000fc80003f25270 */
        /* <DEDUP_REMOVED lines=135> */
.L_x_4501:
        /* <DEDUP_REMOVED lines=31> */
.L_x_4511:
[----:B------:R-:W-:Y:S05]  /*73c0*/  BSYNC B0 ;  /* 0x0000000000007941 */ /* 0x000fea0003800000 */
.L_x_4510:
        /* <DEDUP_REMOVED lines=100> */
.L_x_4513:
[----:B------:R-:W-:Y:S05]  /*7a10*/  BSYNC B6 ;  /* 0x0000000000067941 */ /* 0x000fea0003800000 */
.L_x_4512:
        /* <DEDUP_REMOVED lines=13> */
.L_x_4517:
[----:B-1----:R1:W2:Y:S02]  /*7af0*/  SYNCS.PHASECHK.TRANS64.TRYWAIT P0, [R2+URZ+0x38800], R3 ;  /* 0x03880003020075a7 */ /* 0x0022a4000800017f */
[----:B--2---:R-:W-:Y:S05]  /*7b00*/  @!P0 NANOSLEEP.SYNCS 0x989680 ;  /* 0x009896800000895d */ /* 0x004fea0003900000 */
[----:B------:R-:W2:Y:S02]  /*7b10*/  @!P0 SYNCS.PHASECHK.TRANS64 P0, [R2+URZ+0x38800], R3 ;  /* 0x03880003020085a7 */ /* 0x000ea4000800007f */
[----:B--2---:R-:W-:Y:S05]  /*7b20*/  @!P0 BRA `(.L_x_4517) ;  /* 0xfffffffc00f08947 */ /* 0x004fea000383ffff */
.L_x_4516:
[----:B------:R-:W-:Y:S05]  /*7b30*/  BSYNC B0 ;  /* 0x0000000000007941 */ /* 0x000fea0003800000 */
.L_x_4515:
[----:B------:R-:W-:Y:S05]  /*7b40*/  BRA `(.L_x_4518) ;  /* 0x0000002000c07947 */ /* 0x000fea0003800000 */
.L_x_4514:
        /* <DEDUP_REMOVED lines=37> */
.L_x_4520:
[----:B------:R-:W-:Y:S05]  /*7da0*/  BSYNC B6 ;  /* 0x0000000000067941 */ /* 0x000fea0003800000 */
.L_x_4519:
        /* <DEDUP_REMOVED lines=11> */
.L_x_4740:
        /* <DEDUP_REMOVED lines=38> */
.L_x_4525:
[----:B------:R-:W-:Y:S05]  /*80c0*/  BSYNC B1 ;  /* 0x0000000000017941 */ /* 0x000fea0003800000 */
.L_x_4524:
[----:B------:R-:W4:Y:S01]  /*80d0*/  SYNCS.PHASECHK.TRANS64.TRYWAIT P0, [R2+URZ+0x38800], R25 ;  /* 0x03880019020075a7 */ /* 0x000f22000800017f */
[----:B-1----:R-:W-:Y:S01]  /*80e0*/  LOP3.LUT R3, R27, 0x18, R18, 0xf8, !PT ;  /* 0x000000181b037812 */ /* 0x002fe200078ef812 */
[----:B0----5:R-:W-:Y:S01]  /*80f0*/  IMAD.MOV.U32 R13, RZ, RZ, R6 ;  /* 0x000000ffff0d7224 */ /* 0x021fe200078e0006 */
[----:B------:R-:W-:Y:S01]  /*8100*/  SHF.R.U32.HI R12, RZ, 0x3, R27 ;  /* 0x00000003ff0c7819 */ /* 0x000fe2000001161b */
[--C-:B------:R-:W-:Y:S01]  /*8110*/  IMAD.MOV.U32 R14, RZ, RZ, R7.reuse ;  /* 0x000000ffff0e7224 */ /* 0x100fe200078e0007 */
[----:B------:R-:W-:Y:S01]  /*8120*/  SHF.R.U32.HI R27, RZ, 0x10, R7 ;  /* 0x00000010ff1b7819 */ /* 0x000fe20000011607 */
[----:B--2---:R-:W-:Y:S01]  /*8130*/  IMAD.MOV.U32 R20, RZ, RZ, R11 ;  /* 0x000000ffff147224 */ /* 0x004fe200078e000b */
[----:B------:R-:W-:Y:S01]  /*8140*/  LOP3.LUT R30, R3, R12, RZ, 0x3c, !PT ;  /* 0x0000000c031e7212 */ /* 0x000fe200078e3cff */
[----:B------:R-:W-:Y:S01]  /*8150*/  IMAD.MOV.U32 R3, RZ, RZ, R4 ;  /* 0x000000ffff037224 */ /* 0x000fe200078e0004 */
[----:B------:R-:W-:Y:S01]  /*8160*/  SHF.R.U64 R12, R6, 0x10, R7 ;  /* 0x00000010060c7819 */ /* 0x000fe20000001207 */
[--C-:B------:R-:W-:Y:S01]  /*8170*/  IMAD.MOV.U32 R6, RZ, RZ, R5.reuse ;  /* 0x000000ffff067224 */ /* 0x100fe200078e0005 */
[----:B------:R-:W-:Y:S01]  /*8180*/  SHF.R.U64 R4, R4, 0x10, R5 ;  /* 0x0000001004047819 */ /* 0x000fe20000001205 */
[----:B---3--:R-:W-:Y:S01]  /*8190*/  IMAD R24, R85, -0x40, R87 ;  /* 0xffffffc055187824 */ /* 0x008fe200078e0257 */
[----:B----4-:R-:W-:Y:S01]  /*81a0*/  SHF.R.U32.HI R21, RZ, 0x10, R5 ;  /* 0x00000010ff157819 */ /* 0x010fe20000011605 */
[----:B------:R-:W-:Y:S01]  /*81b0*/  IMAD.MOV.U32 R15, RZ, RZ, R10 ;  /* 0x000000ffff0f7224 */ /* 0x000fe200078e000a */
[--C-:B------:R-:W-:Y:S01]  /*81c0*/  SHF.R.U64 R28, R10, 0x10, R11.reuse ;  /* 0x000000100a1c7819 */ /* 0x100fe2000000120b */
[----:B------:R-:W-:Y:S01]  /*81d0*/  BSSY B1, `(.L_x_4526) ;  /* 0x0000013000017945 */ /* 0x000fe20003800000 */
[----:B------:R-:W-:Y:S01]  /*81e0*/  SHF.R.U32.HI R7, RZ, 0x10, R11 ;  /* 0x00000010ff077819 */ /* 0x000fe2000001160b */
[--C-:B------:R-:W-:Y:S01]  /*81f0*/  IMAD.MOV.U32 R11, RZ, RZ, R9.reuse ;  /* 0x000000ffff0b7224 */ /* 0x100fe200078e0009 */
[--C-:B------:R-:W-:Y:S01]  /*8200*/  SHF.R.U64 R5, R8, 0x10, R9.reuse ;  /* 0x0000001008057819 */ /* 0x100fe20000001209 */
[----:B------:R-:W-:Y:S01]  /*8210*/  IMAD.MOV.U32 R10, RZ, RZ, R8 ;  /* 0x000000ffff0a7224 */ /* 0x000fe200078e0008 */
[----:B------:R-:W-:Y:S01]  /*8220*/  SHF.R.U32.HI R26, RZ, 0x10, R9 ;  /* 0x00000010ff1a7819 */ /* 0x000fe20000011609 */
[----:B------:R-:W-:Y:S01]  /*8230*/  IMAD R9, R223, 0x200, R30 ;  /* 0x00000200df097824 */ /* 0x000fe200078e021e */
[----:B------:R-:W-:-:S02]  /*8240*/  PRMT R13, R13, 0x5410, R12 ;  /* 0x000054100d0d7816 */ /* 0x000fc4000000000c */
[----:B------:R-:W-:Y:S01]  /*8250*/  VIMNMX R24, R24, 0x40, PT ;  /* 0x0000004018187848 */ /* 0x000fe20003fe0100 */
[----:B------:R-:W-:Y:S01]  /*8260*/  IMAD R12, R9, 0x2, R2 ;  /* 0x00000002090c7824 */ /* 0x000fe200078e0202 */
[----:B------:R-:W-:Y:S02]  /*8270*/  PRMT R8, R3, 0x5410, R4 ;  /* 0x0000541003087816 */ /* 0x000fe40000000004 */
[----:B------:R-:W-:Y:S01]  /*8280*/  LOP3.LUT P2, RZ, R191, 0x4, RZ, 0xc0, !PT ;  /* 0x00000004bfff7812 */ /* 0x000fe2000784c0ff */
[C---:B------:R-:W-:Y:S01]  /*8290*/  VIADD R4, R12.reuse, 0x20400 ;  /* 0x000204000c047836 */ /* 0x040fe20000000000 */
[----:B------:R-:W-:Y:S01]  /*82a0*/  ISETP.GE.AND P1, PT, R189, R24, PT ;  /* 0x00000018bd00720c */ /* 0x000fe20003f26270 */
[----:B------:R-:W-:Y:S01]  /*82b0*/  VIADD R3, R12, 0x20440 ;  /* 0x000204400c037836 */ /* 0x000fe20000000000 */
[----:B------:R-:W-:Y:S02]  /*82c0*/  PRMT R14, R14, 0x5410, R27 ;  /* 0x000054100e0e7816 */ /* 0x000fe4000000001b */
[----:B------:R-:W-:-:S02]  /*82d0*/  PRMT R9, R6, 0x5410, R21 ;  /* 0x0000541006097816 */ /* 0x000fc40000000015 */
[----:B------:R-:W-:Y:S01]  /*82e0*/  PRMT R15, R15, 0x5410, R28 ;  /* 0x000054100f0f7816 */ /* 0x000fe2000000001c */
[----:B------:R-:W-:Y:S06]  /*82f0*/  @!P0 BRA `(.L_x_4527) ;  /* 0x0000016400a08947 */ /* 0x000fec0003800000 */
.L_x_4741:
[----:B------:R-:W-:Y:S05]  /*8300*/  BSYNC B1 ;  /* 0x0000000000017941 */ /* 0x000fea0003800000 */
.L_x_4526:
        /* <DEDUP_REMOVED lines=12> */
[C---:B------:R-:W-:Y:S01]  /*83d0*/  IMAD.U32 R29, R15.reuse, 0x10000, RZ ;  /* 0x000100000f1d7824 */ /* 0x040fe200078e00ff */
[----:B------:R-:W-:Y:S01]  /*83e0*/  LOP3.LUT R32, R15, 0xffff0000, RZ, 0xc0, !PT ;  /* 0xffff00000f207812 */ /* 0x000fe200078ec0ff */
[C---:B------:R-:W-:Y:S01]  /*83f0*/  IMAD.U32 R28, R13.reuse, 0x10000, RZ ;  /* 0x000100000d1c7824 */ /* 0x040fe200078e00ff */
[----:B------:R-:W-:Y:S01]  /*8400*/  LOP3.LUT R30, R13, 0xffff0000, RZ, 0xc0, !PT ;  /* 0xffff00000d1e7812 */ /* 0x000fe200078ec0ff */
[C---:B-1----:R-:W-:Y:S01]  /*8410*/  IMAD.U32 R21, R4.reuse, 0x10000, RZ ;  /* 0x0001000004157824 */ /* 0x042fe200078e00ff */
[----:B------:R-:W-:Y:S01]  /*8420*/  LOP3.LUT R4, R4, 0xffff0000, RZ, 0xc0, !PT ;  /* 0xffff000004047812 */ /* 0x000fe200078ec0ff */
[C---:B0-----:R-:W-:Y:S01]  /*8430*/  IMAD.U32 R25, R5.reuse, 0x10000, RZ ;  /* 0x0001000005197824 */ /* 0x041fe200078e00ff */
        /* <DEDUP_REMOVED lines=30> */
.L_x_4531:
[----:B------:R-:W-:Y:S05]  /*8620*/  BSYNC B2 ;  /* 0x0000000000027941 */ /* 0x000fea0003800000 */
.L_x_4530:
[----:B------:R-:W-:Y:S05]  /*8630*/  @P1 BRA `(.L_x_4529) ;  /* 0x0000000000981947 */ /* 0x000fea0003800000 */
[----:B-1----:R-:W1:Y:S01]  /*8640*/  LDS.128 R4, [R3] ;  /* 0x0000000003047984 */ /* 0x002e620000000c00 */
        /* <DEDUP_REMOVED lines=37> */
.L_x_4529:
[----:B------:R-:W-:Y:S05]  /*88a0*/  BSYNC B1 ;  /* 0x0000000000017941 */ /* 0x000fea0003800000 */
.L_x_4528:
        /* <DEDUP_REMOVED lines=23> */
[----:B0-----:R-:W-:Y:S01]  /*8a20*/  FMUL.FTZ R25, R32, R5 ;  /* 0x0000000520197220 */ /* 0x001fe20000410000 */
        /* <DEDUP_REMOVED lines=22> */
.L_x_4534:
[----:B------:R-:W-:Y:S05]  /*8b90*/  BSYNC B1 ;  /* 0x0000000000017941 */ /* 0x000fea0003800000 */
.L_x_4533:
[----:B------:R-:W-:Y:S05]  /*8ba0*/  @P1 BRA `(.L_x_4532) ;  /* 0x0000001000841947 */ /* 0x000fea0003800000 */
[----:B-1----:R-:W1:Y:S01]  /*8bb0*/  LDS.128 R4, [R3+0x1000] ;  /* 0x0010000003047984 */ /* 0x002e620000000c00 */
[----:B------:R-:W-:Y:S01]  /*8bc0*/  IMAD.U32 R20, R8, 0x10000, RZ ;  /* 0x0001000008147824 */ /* 0x000fe200078e00ff */
[C---:B------:R-:W-:Y:S01]  /*8bd0*/  LOP3.LUT R27, R10.reuse, 0xffff0000, RZ, 0xc0, !PT ;  /* 0xffff00000a1b7812 */ /* 0x040fe200078ec0ff */
[----:B------:R-:W-:Y:S01]  /*8be0*/  IMAD.U32 R24, R10, 0x10000, RZ ;  /* 0x000100000a187824 */ /* 0x000fe200078e00ff */
[----:B0-----:R-:W-:Y:S02]  /*8bf0*/  LOP3.LUT R25, R8, 0xffff0000, RZ, 0xc0, !PT ;  /* 0xffff000008197812 */ /* 0x001fe400078ec0ff */
        /* <DEDUP_REMOVED lines=34> */
.L_x_4522:
[----:B------:R-:W-:-:S03]  /*8e20*/  UMOV UR4, 0xffffffff ;  /* 0xffffffff00047882 */ /* 0x000fc60000000000 */
[----:B------:R-:W-:Y:S05]  /*8e30*/  BRA.DIV UR4, `(.L_x_4535) ;  /* 0x0000015a04e47947 */ /* 0x000fea000b800000 */
[----:B------:R0:W1:Y:S04]  /*8e40*/  SHFL.IDX PT, R3, R26, RZ, 0x1c1f ;  /* 0x001c1fff1a037589 */ /* 0x00006800000e0000 */
[----:B------:R0:W2:Y:S04]  /*8e50*/  SHFL.IDX PT, R20, R25, RZ, 0x1c1f ;  /* 0x001c1fff19147589 */ /* 0x0000a800000e0000 */
[----:B------:R0:W3:Y:S04]  /*8e60*/  SHFL.IDX PT, R21, R24, RZ, 0x1c1f ;  /* 0x001c1fff18157589 */ /* 0x0000e800000e0000 */
[----:B------:R0:W4:Y:S02]  /*8e70*/  SHFL.IDX PT, R14, R27, RZ, 0x1c1f ;  /* 0x001c1fff1b0e7589 */ /* 0x00012400000e0000 */
.L_x_4747:
[----:B------:R-:W5:Y:S01]  /*8e80*/  LDL R5, [R1+0x4c] ;  /* 0x00004c0001057983 */ /* 0x000f620000100800 */
[----:B------:R-:W-:Y:S01]  /*8e90*/  ULDC UR4, c[0x0][0x448] ;  /* 0x0001120000047ab9 */ /* 0x000fe20000000800 */
[----:B0-----:R-:W0:Y:S01]  /*8ea0*/  LDC R25, c[0x0][0x3f4] ;  /* 0x0000fd00ff197b82 */ /* 0x001e220000000800 */
[----:B------:R-:W-:Y:S01]  /*8eb0*/  IMAD R87, R87, UR4, RZ ;  /* 0x0000000457577c24 */ /* 0x000fe2000f8e02ff */
[----:B------:R-:W-:Y:S01]  /*8ec0*/  BSSY B1, `(.L_x_4536) ;  /* 0x0000017000017945 */ /* 0x000fe20003800000 */
[----:B------:R-:W-:Y:S02]  /*8ed0*/  CS2R R6, SRZ ;  /* 0x0000000000067805 */ /* 0x000fe4000001ff00 */
[----:B------:R-:W-:Y:S02]  /*8ee0*/  CS2R R8, SRZ ;  /* 0x0000000000087805 */ /* 0x000fe4000001ff00 */
[----:B------:R-:W-:Y:S02]  /*8ef0*/  CS2R R10, SRZ ;  /* 0x00000000000a7805 */ /* 0x000fe4000001ff00 */
[----:B------:R-:W-:-:S02]  /*8f00*/  ISETP.GE.AND P0, PT, R0, R87, PT ;  /* 0x000000570000720c */ /* 0x000fc40003f06270 */
[----:B-----5:R-:W-:-:S04]  /*8f10*/  LEA.HI R4, R5, R5, RZ, 0x1 ;  /* 0x0000000505047211 */ /* 0x020fc800078f08ff */
[----:B------:R-:W-:-:S05]  /*8f20*/  LOP3.LUT R4, R4, 0xfffffffe, RZ, 0xc0, !PT ;  /* 0xfffffffe04047812 */ /* 0x000fca00078ec0ff */
[----:B------:R-:W-:Y:S01]  /*8f30*/  IMAD.IADD R0, R5, 0x1, -R4 ;  /* 0x0000000105007824 */ /* 0x000fe200078e0a04 */
[----:B------:R-:W-:-:S04]  /*8f40*/  CS2R R4, SRZ ;  /* 0x0000000000047805 */ /* 0x000fc8000001ff00 */
[----:B------:R-:W-:Y:S01]  /*8f50*/  SHF.L.U32 R27, R0, 0x1f, RZ ;  /* 0x0000001f001b7819 */ /* 0x000fe200000006ff */
[----:B0-----:R-:W-:Y:S06]  /*8f60*/  @P0 BRA `(.L_x_4537) ;  /* 0x0000000000300947 */ /* 0x001fec0003800000 */
        /* <DEDUP_REMOVED lines=12> */
.L_x_4537:
[----:B------:R-:W-:Y:S05]  /*9030*/  BSYNC B1 ;  /* 0x0000000000017941 */ /* 0x000fea0003800000 */
.L_x_4536:
[----:B------:R-:W3:Y:S01]  /*9040*/  SYNCS.PHASECHK.TRANS64.TRYWAIT P1, [R2+URZ+0x38800], R27 ;  /* 0x0388001b020075a7 */ /* 0x000ee2000802017f */
[----:B-1----:R-:W-:Y:S01]  /*9050*/  IMAD R3, R85, -0x40, R87 ;  /* 0xffffffc055037824 */ /* 0x002fe200078e0257 */
[--C-:B-----5:R-:W-:Y:S01]  /*9060*/  SHF.R.U64 R33, R4, 0x10, R5.reuse ;  /* 0x0000001004217819 */ /* 0x120fe20000001205 */
[----:B0-----:R-:W-:Y:S01]  /*9070*/  IMAD.MOV.U32 R12, RZ, RZ, R4 ;  /* 0x000000ffff0c7224 */ /* 0x001fe200078e0004 */
[--C-:B------:R-:W-:Y:S01]  /*9080*/  SHF.R.U32.HI R26, RZ, 0x10, R5.reuse ;  /* 0x00000010ff1a7819 */ /* 0x100fe20000011605 */
[----:B------:R-:W-:Y:S01]  /*9090*/  IMAD.MOV.U32 R13, RZ, RZ, R5 ;  /* 0x000000ffff0d7224 */ /* 0x000fe200078e0005 */
[--C-:B------:R-:W-:Y:S01]  /*90a0*/  SHF.R.U64 R31, R6, 0x10, R7.reuse ;  /* 0x00000010061f7819 */ /* 0x100fe20000001207 */
[----:B------:R-:W-:Y:S01]  /*90b0*/  IMAD.MOV.U32 R4, RZ, RZ, R6 ;  /* 0x000000ffff047224 */ /* 0x000fe200078e0006 */
[--C-:B------:R-:W-:Y:S01]  /*90c0*/  SHF.R.U32.HI R29, RZ, 0x10, R7.reuse ;  /* 0x00000010ff1d7819 */ /* 0x100fe20000011607 */
[----:B----4-:R-:W-:Y:S01]  /*90d0*/  IMAD.MOV.U32 R14, RZ, RZ, R7 ;  /* 0x000000ffff0e7224 */ /* 0x010fe200078e0007 */
[----:B------:R-:W-:Y:S01]  /*90e0*/  ISETP.GE.AND P0, PT, R18, R25, PT ;  /* 0x000000191200720c */ /* 0x000fe20003f06270 */
[----:B------:R-:W-:Y:S01]  /*90f0*/  IMAD.MOV.U32 R15, RZ, RZ, R8 ;  /* 0x000000ffff0f7224 */ /* 0x000fe200078e0008 */
[----:B------:R-:W-:Y:S01]  /*9100*/  VIMNMX R28, R3, 0x40, PT ;  /* 0x00000040031c7848 */ /* 0x000fe20003fe0100 */
[--C-:B--2---:R-:W-:Y:S01]  /*9110*/  IMAD.MOV.U32 R20, RZ, RZ, R9.reuse ;  /* 0x000000ffff147224 */ /* 0x104fe200078e0009 */
[--C-:B------:R-:W-:Y:S01]  /*9120*/  SHF.R.U64 R8, R8, 0x10, R9.reuse ;  /* 0x0000001008087819 */ /* 0x100fe20000001209 */
[----:B---3--:R-:W-:Y:S01]  /*9130*/  IMAD.MOV.U32 R21, RZ, RZ, R10 ;  /* 0x000000ffff157224 */ /* 0x008fe200078e000a */
[----:B------:R-:W-:Y:S01]  /*9140*/  SHF.R.U32.HI R7, RZ, 0x10, R9 ;  /* 0x00000010ff077819 */ /* 0x000fe20000011609 */
[--C-:B------:R-:W-:Y:S01]  /*9150*/  IMAD.MOV.U32 R24, RZ, RZ, R11.reuse ;  /* 0x000000ffff187224 */ /* 0x100fe200078e000b */
[--C-:B------:R-:W-:Y:S01]  /*9160*/  SHF.R.U64 R6, R10, 0x10, R11.reuse ;  /* 0x000000100a067819 */ /* 0x100fe2000000120b */
[----:B------:R-:W-:Y:S01]  /*9170*/  VIADD R30, R189, 0x20 ;  /* 0x00000020bd1e7836 */ /* 0x000fe20000000000 */
        /* <DEDUP_REMOVED lines=13> */
.L_x_4748:
[----:B------:R-:W-:Y:S05]  /*9250*/  BSYNC B1 ;  /* 0x0000000000017941 */ /* 0x000fea0003800000 */
.L_x_4538:
[----:B------:R-:W-:Y:S04]  /*9260*/  BSSY B1, `(.L_x_4540) ;  /* 0x000005a000017945 */ /* 0x000fe80003800000 */
[----:B------:R-:W-:Y:S05]  /*9270*/  @P2 BRA `(.L_x_4541) ;  /* 0x0000000400602947 */ /* 0x000fea0003800000 */
[----:B------:R-:W-:Y:S01]  /*9280*/  IMAD.SHL.U32 R4, R191, 0x40, RZ ;  /* 0x00000040bf047824 */ /* 0x000fe200078e00ff */
[C---:B------:R-:W-:Y:S01]  /*9290*/  LOP3.LUT R38, R15.reuse, 0xffff0000, RZ, 0xc0, !PT ;  /* 0xffff00000f267812 */ /* 0x040fe200078ec0ff */
[----:B------:R-:W-:Y:S02]  /*92a0*/  IMAD.IADD R5, R18, 0x1, R25 ;  /* 0x0000000112057824 */ /* 0x000fe400078e0219 */
[----:B------:R-:W-:Y:S01]  /*92b0*/  IMAD.U32 R37, R15, 0x10000, RZ ;  /* 0x000100000f257824 */ /* 0x000fe200078e00ff */
[----:B------:R-:W-:Y:S01]  /*92c0*/  LOP3.LUT R6, R4, 0x1c0, RZ, 0xc0, !PT ;  /* 0x000001c004067812 */ /* 0x000fe200078ec0ff */
[----:B------:R-:W-:-:S03]  /*92d0*/  IMAD.U32 R36, R3, 0x10000, RZ ;  /* 0x0001000003247824 */ /* 0x000fc600078e00ff */
[C---:B------:R-:W-:Y:S02]  /*92e0*/  LOP3.LUT R4, R6.reuse, 0x38, R18, 0xf8, !PT ;  /* 0x0000003806047812 */ /* 0x040fe400078ef812 */
[----:B------:R-:W-:Y:S02]  /*92f0*/  SHF.R.U32.HI R7, RZ, 0x3, R6 ;  /* 0x00000003ff077819 */ /* 0x000fe40000011606 */
[----:B------:R-:W-:Y:S02]  /*9300*/  LOP3.LUT R6, R6, 0x38, R5, 0xf8, !PT ;  /* 0x0000003806067812 */ /* 0x000fe400078ef805 */
[-C--:B------:R-:W-:Y:S02]  /*9310*/  LOP3.LUT R4, R4, R7.reuse, RZ, 0x3c, !PT ;  /* 0x0000000704047212 */ /* 0x080fe400078e3cff */
[----:B------:R-:W-:-:S03]  /*9320*/  LOP3.LUT R6, R6, R7, RZ, 0x3c, !PT ;  /* 0x0000000706067212 */ /* 0x000fc600078e3cff */
[C---:B------:R-:W-:Y:S02]  /*9330*/  IMAD R5, R223.reuse, 0x200, R4 ;  /* 0x00000200df057824 */ /* 0x040fe400078e0204 */
[----:B0-----:R-:W-:Y:S02]  /*9340*/  IMAD R27, R223, 0x200, R6 ;  /* 0x00000200df1b7824 */ /* 0x001fe400078e0206 */
        /* <DEDUP_REMOVED lines=27> */
[----:B------:R-:W-:Y:S01]  /*9500*/  LOP3.LUT R37, R21, 0xffff0000, RZ, 0xc0, !PT ;  /* 0xffff000015257812 */ /* 0x000fe200078ec0ff */
[----:B------:R-:W-:Y:S01]  /*9510*/  FMUL.FTZ R43, R34, R28 ;  /* 0x0000001c222b7220 */ /* 0x000fe20000410000 */
[----:B------:R-:W-:Y:S01]  /*9520*/  LOP3.LUT R7, R13, 0xffff0000, RZ, 0xc0, !PT ;  /* 0xffff00000d077812 */ /* 0x000fe200078ec0ff */
[----:B------:R-:W-:Y:S01]  /*9530*/  FFMA.FTZ R38, R29, R38, R8 ;  /* 0x000000261d267223 */ /* 0x000fe20000010008 */
[----:B------:R-:W-:Y:S01]  /*9540*/  FFMA.FTZ R42, R5, R28, -R42 ;  /* 0x0000001c052a7223 */ /* 0x000fe2000001082a */
[----:B------:R-:W-:-:S02]  /*9550*/  IMAD.U32 R33, R9, 0x10000, RZ ;  /* 0x0001000009217824 */ /* 0x000fc400078e00ff */
[----:B------:R-:W-:Y:S01]  /*9560*/  FFMA.FTZ R43, R5, R36, R43 ;  /* 0x00000024052b7223 */ /* 0x000fe2000001002b */
[----:B------:R-:W-:Y:S01]  /*9570*/  FMUL.FTZ R28, R10, R37 ;  /* 0x000000250a1c7220 */ /* 0x000fe20000410000 */
[----:B------:R-:W-:Y:S02]  /*9580*/  IMAD.U32 R8, R20, 0x10000, RZ ;  /* 0x0001000014087824 */ /* 0x000fe400078e00ff */
[-C--:B------:R-:W-:Y:S01]  /*9590*/  FMUL.FTZ R34, R10, R7.reuse ;  /* 0x000000070a227220 */ /* 0x080fe20000410000 */
[----:B------:R-:W-:Y:S02]  /*95a0*/  IMAD.U32 R5, R12, 0x10000, RZ ;  /* 0x000100000c057824 */ /* 0x000fe400078e00ff */
[----:B------:R-:W-:Y:S01]  /*95b0*/  FFMA.FTZ R45, R31, R7, -R28 ;  /* 0x000000071f2d7223 */ /* 0x000fe2000001081c */
[----:B------:R-:W-:Y:S02]  /*95c0*/  IMAD.U32 R35, R11, 0x10000, RZ ;  /* 0x000100000b237824 */ /* 0x000fe400078e00ff */
[----:B------:R-:W-:Y:S01]  /*95d0*/  FMUL.FTZ R29, R33, R8 ;  /* 0x00000008211d7220 */ /* 0x000fe20000410000 */
[----:B------:R-:W-:-:S02]  /*95e0*/  IMAD.U32 R10, R24, 0x10000, RZ ;  /* 0x00010000180a7824 */ /* 0x000fc400078e00ff */
[----:B------:R-:W-:Y:S01]  /*95f0*/  FMUL.FTZ R33, R33, R5 ;  /* 0x0000000521217220 */ /* 0x000fe20000410000 */
[----:B------:R-:W-:Y:S02]  /*9600*/  IMAD.U32 R7, R14, 0x10000, RZ ;  /* 0x000100000e077824 */ /* 0x000fe400078e00ff */
[----:B------:R-:W-:Y:S01]  /*9610*/  FFMA.FTZ R34, R31, R37, R34 ;  /* 0x000000251f227223 */ /* 0x000fe20000010022 */
[C---:B------:R-:W-:Y:S01]  /*9620*/  FMUL.FTZ R31, R35.reuse, R10 ;  /* 0x0000000a231f7220 */ /* 0x040fe20000410000 */
[C---:B------:R-:W-:Y:S01]  /*9630*/  FFMA.FTZ R33, R30.reuse, R8, R33 ;  /* 0x000000081e217223 */ /* 0x040fe20000010021 */
[----:B------:R-:W-:Y:S01]  /*9640*/  FMUL.FTZ R37, R35, R7 ;  /* 0x0000000723257220 */ /* 0x000fe20000410000 */
        /* <DEDUP_REMOVED lines=11> */
[----:B------:R-:W-:Y:S01]  /*9700*/  F2FP.BF16.F32.PACK_AB R10, R34, R43 ;  /* 0x0000002b220a723e */ /* 0x000fe200000010ff */
[-C--:B------:R-:W-:Y:S01]  /*9710*/  FMUL.FTZ R9, R9, R5.reuse ;  /* 0x0000000509097220 */ /* 0x080fe20000410000 */
[----:B------:R-:W-:Y:S01]  /*9720*/  FFMA.FTZ R30, R4, R5, -R31 ;  /* 0x00000005041e7223 */ /* 0x000fe2000001081f */
[-C--:B------:R-:W-:Y:S01]  /*9730*/  FMUL.FTZ R11, R11, R7.reuse ;  /* 0x000000070b0b7220 */ /* 0x080fe20000410000 */
[----:B------:R-:W-:Y:S01]  /*9740*/  FFMA.FTZ R36, R6, R7, -R47 ;  /* 0x0000000706247223 */ /* 0x000fe2000001082f */
[----:B------:R-:W-:Y:S01]  /*9750*/  FFMA.FTZ R32, R4, R8, R9 ;  /* 0x0000000804207223 */ /* 0x000fe20000010009 */
[----:B------:R-:W-:Y:S01]  /*9760*/  F2FP.BF16.F32.PACK_AB R4, R40, R39 ;  /* 0x000000272804723e */ /* 0x000fe200000010ff */
[----:B------:R-:W-:Y:S01]  /*9770*/  FFMA.FTZ R28, R6, R28, R11 ;  /* 0x0000001c061c7223 */ /* 0x000fe2000001000b */
[----:B------:R-:W-:-:S02]  /*9780*/  F2FP.BF16.F32.PACK_AB R6, R45, R42 ;  /* 0x0000002a2d06723e */ /* 0x000fc400000010ff */
[----:B------:R-:W-:Y:S02]  /*9790*/  F2FP.BF16.F32.PACK_AB R5, R30, R29 ;  /* 0x0000001d1e05723e */ /* 0x000fe400000010ff */
[----:B------:R-:W-:Y:S02]  /*97a0*/  F2FP.BF16.F32.PACK_AB R7, R36, R35 ;  /* 0x000000232407723e */ /* 0x000fe400000010ff */
[----:B------:R-:W-:Y:S02]  /*97b0*/  F2FP.BF16.F32.PACK_AB R8, R38, R41 ;  /* 0x000000292608723e */ /* 0x000fe400000010ff */
[----:B------:R-:W-:Y:S01]  /*97c0*/  F2FP.BF16.F32.PACK_AB R9, R32, R33 ;  /* 0x000000212009723e */ /* 0x000fe200000010ff */
[----:B------:R1:W-:Y:S01]  /*97d0*/  STS.128 [R26+0x20400], R4 ;  /* 0x020400041a007388 */ /* 0x0003e20000000c00 */
[----:B------:R-:W-:-:S05]  /*97e0*/  F2FP.BF16.F32.PACK_AB R11, R28, R37 ;  /* 0x000000251c0b723e */ /* 0x000fca00000010ff */
[----:B------:R1:W-:Y:S02]  /*97f0*/  STS.128 [R27+0x20400], R8 ;  /* 0x020400081b007388 */ /* 0x0003e40000000c00 */
.L_x_4541:
[----:B------:R-:W-:Y:S05]  /*9800*/  BSYNC B1 ;  /* 0x0000000000017941 */ /* 0x000fea0003800000 */
.L_x_4540:
[----:B------:R-:W-:Y:S05]  /*9810*/  @P0 BRA `(.L_x_4532) ;  /* 0x0000000400680947 */ /* 0x000fea0003800000 */
[----:B------:R-:W2:Y:S01]  /*9820*/  LDL R42, [R1+0x5c] ;  /* 0x00005c00012a7983 */ /* 0x000ea20000100800 */
[----:B-1----:R-:W-:-:S04]  /*9830*/  VIADD R7, R189, 0x20 ;  /* 0x00000020bd077836 */ /* 0x002fc80000000000 */
[----:B------:R-:W-:Y:S01]  /*9840*/  IMAD.SHL.U32 R5, R7, 0x40, RZ ;  /* 0x0000004007057824 */ /* 0x000fe200078e00ff */
[----:B------:R-:W-:Y:S01]  /*9850*/  SHF.R.S32.HI R6, RZ, 0x1f, R7 ;  /* 0x0000001fff067819 */ /* 0x000fe20000011407 */
[----:B------:R-:W-:-:S03]  /*9860*/  IMAD.IADD R4, R18, 0x1, R25 ;  /* 0x0000000112047824 */ /* 0x000fc600078e0219 */
[----:B------:R-:W-:Y:S02]  /*9870*/  LEA.HI R6, R6, R7, RZ, 0x3 ;  /* 0x0000000706067211 */ /* 0x000fe400078f18ff */
[----:B------:R-:W-:-:S03]  /*9880*/  LOP3.LUT R5, R5, 0x1c0, RZ, 0xc0, !PT ;  /* 0x000001c005057812 */ /* 0x000fc600078ec0ff */
[----:B------:R-:W-:Y:S01]  /*9890*/  IMAD.SHL.U32 R6, R6, 0x40, RZ ;  /* 0x0000004006067824 */ /* 0x000fe200078e00ff */
[----:B------:R-:W-:Y:S02]  /*98a0*/  LOP3.LUT R4, R5, 0x38, R4, 0xf8, !PT ;  /* 0x0000003805047812 */ /* 0x000fe400078ef804 */
[----:B------:R-:W-:Y:S02]  /*98b0*/  SHF.R.U32.HI R5, RZ, 0x3, R5 ;  /* 0x00000003ff057819 */ /* 0x000fe40000011605 */
[----:B------:R-:W-:Y:S02]  /*98c0*/  LOP3.LUT R25, R6, 0xfffffe00, RZ, 0xc0, !PT ;  /* 0xfffffe0006197812 */ /* 0x000fe400078ec0ff */
[----:B------:R-:W-:-:S05]  /*98d0*/  LOP3.LUT R4, R4, R5, RZ, 0x3c, !PT ;  /* 0x0000000504047212 */ /* 0x000fca00078e3cff */
[----:B------:R-:W-:-:S04]  /*98e0*/  IMAD.IADD R25, R25, 0x1, R4 ;  /* 0x0000000119197824 */ /* 0x000fc800078e0204 */
[----:B------:R-:W-:-:S05]  /*98f0*/  IMAD R25, R25, 0x2, R2 ;  /* 0x0000000219197824 */ /* 0x000fca00078e0202 */
[----:B------:R-:W1:Y:S01]  /*9900*/  LDS.128 R8, [R25+0x20400] ;  /* 0x0204000019087984 */ /* 0x000e620000000c00 */
[----:B------:R-:W-:Y:S02]  /*9910*/  IMAD.U32 R36, R15, 0x10000, RZ ;  /* 0x000100000f247824 */ /* 0x000fe400078e00ff */
[----:B------:R-:W-:Y:S01]  /*9920*/  IMAD.U32 R34, R3, 0x10000, RZ ;  /* 0x0001000003227824 */ /* 0x000fe200078e00ff */
[----:B------:R-:W-:Y:S01]  /*9930*/  LOP3.LUT R38, R15, 0xffff0000, RZ, 0xc0, !PT ;  /* 0xffff00000f267812 */ /* 0x000fe200078ec0ff */
[----:B------:R-:W-:Y:S02]  /*9940*/  IMAD.U32 R41, R20, 0x10000, RZ ;  /* 0x0001000014297824 */ /* 0x000fe400078e00ff */
[----:B------:R-:W-:Y:S02]  /*9950*/  IMAD.U32 R39, R12, 0x10000, RZ ;  /* 0x000100000c277824 */ /* 0x000fe400078e00ff */
[----:B------:R-:W-:Y:S02]  /*9960*/  IMAD.U32 R40, R21, 0x10000, RZ ;  /* 0x0001000015287824 */ /* 0x000fe400078e00ff */
[C---:B-1----:R-:W-:Y:S01]  /*9970*/  IMAD.U32 R30, R8.reuse, 0x10000, RZ ;  /* 0x00010000081e7824 */ /* 0x042fe200078e00ff */
[----:B------:R-:W-:-:S03]  /*9980*/  LOP3.LUT R8, R8, 0xffff0000, RZ, 0xc0, !PT ;  /* 0xffff000008087812 */ /* 0x000fc600078ec0ff */
[-C--:B------:R-:W-:Y:S01]  /*9990*/  FMUL.FTZ R35, R36, R30.reuse ;  /* 0x0000001e24237220 */ /* 0x080fe20000410000 */
[----:B------:R-:W-:Y:S01]  /*99a0*/  FMUL.FTZ R15, R34, R30 ;  /* 0x0000001e220f7220 */ /* 0x000fe20000410000 */
[----:B------:R-:W-:Y:S01]  /*99b0*/  LOP3.LUT R30, R3, 0xffff0000, RZ, 0xc0, !PT ;  /* 0xffff0000031e7812 */ /* 0x000fe200078ec0ff */
[-C--:B------:R-:W-:Y:S01]  /*99c0*/  FMUL.FTZ R3, R38, R8.reuse ;  /* 0x0000000826037220 */ /* 0x080fe20000410000 */
[----:B------:R-:W-:Y:S02]  /*99d0*/  IMAD.U32 R31, R9, 0x10000, RZ ;  /* 0x00010000091f7824 */ /* 0x000fe400078e00ff */
[----:B------:R-:W-:Y:S02]  /*99e0*/  IMAD.U32 R32, R10, 0x10000, RZ ;  /* 0x000100000a207824 */ /* 0x000fe400078e00ff */
[----:B------:R-:W-:Y:S01]  /*99f0*/  FMUL.FTZ R37, R30, R8 ;  /* 0x000000081e257220 */ /* 0x000fe20000410000 */
[----:B------:R-:W-:Y:S01]  /*9a00*/  LOP3.LUT R10, R10, 0xffff0000, RZ, 0xc0, !PT ;  /* 0xffff00000a0a7812 */ /* 0x000fe200078ec0ff */
[----:B------:R-:W-:Y:S01]  /*9a10*/  IMAD.U32 R33, R11, 0x10000, RZ ;  /* 0x000100000b217824 */ /* 0x000fe200078e00ff */
[----:B------:R-:W-:-:S02]  /*9a20*/  LOP3.LUT R9, R9, 0xffff0000, RZ, 0xc0, !PT ;  /* 0xffff000009097812 */ /* 0x000fc400078ec0ff */
[----:B------:R-:W-:Y:S01]  /*9a30*/  LOP3.LUT R11, R11, 0xffff0000, RZ, 0xc0, !PT ;  /* 0xffff00000b0b7812 */ /* 0x000fe200078ec0ff */
[----:B--2---:R-:W1:Y:S02]  /*9a40*/  LDS.128 R4, [R42+0x20400] ;  /* 0x020400002a047984 */ /* 0x004e640000000c00 */
[C---:B-1----:R-:W-:Y:S01]  /*9a50*/  IMAD.U32 R26, R4.reuse, 0x10000, RZ ;  /* 0x00010000041a7824 */ /* 0x042fe200078e00ff */
[----:B------:R-:W-:Y:S01]  /*9a60*/  LOP3.LUT R4, R4, 0xffff0000, RZ, 0xc0, !PT ;  /* 0xffff000004047812 */ /* 0x000fe200078ec0ff */
[----:B0-----:R-:W-:Y:S02]  /*9a70*/  IMAD.U32 R27, R5, 0x10000, RZ ;  /* 0x00010000051b7824 */ /* 0x001fe400078e00ff */
[-C--:B------:R-:W-:Y:S01]  /*9a80*/  FFMA.FTZ R35, R34, R26.reuse, -R35 ;  /* 0x0000001a22237223 */ /* 0x080fe20000010823 */
[----:B------:R-:W-:Y:S01]  /*9a90*/  FFMA.FTZ R15, R36, R26, R15 ;  /* 0x0000001a240f7223 */ /* 0x000fe2000001000f */
[-C--:B------:R-:W-:Y:S01]  /*9aa0*/  FFMA.FTZ R8, R30, R4.reuse, -R3 ;  /* 0x000000041e087223 */ /* 0x080fe20000010803 */
[----:B------:R-:W-:Y:S01]  /*9ab0*/  FFMA.FTZ R26, R38, R4, R37 ;  /* 0x00000004261a7223 */ /* 0x000fe20000010025 */
[----:B------:R-:W-:-:S02]  /*9ac0*/  IMAD.U32 R28, R6, 0x10000, RZ ;  /* 0x00010000061c7824 */ /* 0x000fc400078e00ff */
[-C--:B------:R-:W-:Y:S01]  /*9ad0*/  FMUL.FTZ R30, R41, R31.reuse ;  /* 0x0000001f291e7220 */ /* 0x080fe20000410000 */
[----:B------:R-:W-:Y:S01]  /*9ae0*/  FMUL.FTZ R34, R39, R31 ;  /* 0x0000001f27227220 */ /* 0x000fe20000410000 */
[C---:B------:R-:W-:Y:S02]  /*9af0*/  IMAD.U32 R4, R13.reuse, 0x10000, RZ ;  /* 0x000100000d047824 */ /* 0x040fe400078e00ff */
[-C--:B------:R-:W-:Y:S01]  /*9b00*/  FMUL.FTZ R3, R40, R32.reuse ;  /* 0x0000002028037220 */ /* 0x080fe20000410000 */
[----:B------:R-:W-:Y:S02]  /*9b10*/  LOP3.LUT R36, R13, 0xffff0000, RZ, 0xc0, !PT ;  /* 0xffff00000d247812 */ /* 0x000fe400078ec0ff */
[----:B------:R-:W-:Y:S01]  /*9b20*/  LOP3.LUT R38, R21, 0xffff0000, RZ, 0xc0, !PT ;  /* 0xffff000015267812 */ /* 0x000fe200078ec0ff */
[----:B------:R-:W-:Y:S01]  /*9b30*/  IMAD.U32 R37, R24, 0x10000, RZ ;  /* 0x0001000018257824 */ /* 0x000fe200078e00ff */
[----:B------:R-:W-:Y:S01]  /*9b40*/  LOP3.LUT R6, R6, 0xffff0000, RZ, 0xc0, !PT ;  /* 0xffff000006067812 */ /* 0x000fe200078ec0ff */
[-C--:B------:R-:W-:Y:S01]  /*9b50*/  FFMA.FTZ R30, R39, R27.reuse, -R30 ;  /* 0x0000001b271e7223 */ /* 0x080fe2000001081e */
[----:B------:R-:W-:Y:S01]  /*9b60*/  FFMA.FTZ R34, R41, R27, R34 ;  /* 0x0000001b29227223 */ /* 0x000fe20000010022 */
[C---:B------:R-:W-:Y:S01]  /*9b70*/  FMUL.FTZ R21, R4.reuse, R32 ;  /* 0x0000002004157220 */ /* 0x040fe20000410000 */
[----:B------:R-:W-:Y:S01]  /*9b80*/  FFMA.FTZ R13, R4, R28, -R3 ;  /* 0x0000001c040d7223 */ /* 0x000fe20000010803 */
[-C--:B------:R-:W-:Y:S01]  /*9b90*/  FMUL.FTZ R3, R38, R10.reuse ;  /* 0x0000000a26037220 */ /* 0x080fe20000410000 */
[----:B------:R-:W-:Y:S01]  /*9ba0*/  FMUL.FTZ R27, R36, R10 ;  /* 0x0000000a241b7220 */ /* 0x000fe20000410000 */
[----:B------:R-:W-:-:S02]  /*9bb0*/  IMAD.U32 R31, R14, 0x10000, RZ ;  /* 0x000100000e1f7824 */ /* 0x000fc400078e00ff */
[-C--:B------:R-:W-:Y:S01]  /*9bc0*/  FMUL.FTZ R4, R37, R33.reuse ;  /* 0x0000002125047220 */ /* 0x080fe20000410000 */
[----:B------:R-:W-:Y:S02]  /*9bd0*/  IMAD.U32 R29, R7, 0x10000, RZ ;  /* 0x00010000071d7824 */ /* 0x000fe400078e00ff */
[----:B------:R-:W-:Y:S01]  /*9be0*/  FFMA.FTZ R10, R40, R28, R21 ;  /* 0x0000001c280a7223 */ /* 0x000fe20000010015 */
[-C--:B------:R-:W-:Y:S01]  /*9bf0*/  FFMA.FTZ R28, R36, R6.reuse, -R3 ;  /* 0x00000006241c7223 */ /* 0x080fe20000010803 */
[----:B------:R-:W-:Y:S01]  /*9c00*/  FFMA.FTZ R27, R38, R6, R27 ;  /* 0x00000006261b7223 */ /* 0x000fe2000001001b */
[C---:B------:R-:W-:Y:S01]  /*9c10*/  FMUL.FTZ R6, R31.reuse, R33 ;  /* 0x000000211f067220 */ /* 0x040fe20000410000 */
[----:B------:R-:W-:Y:S01]  /*9c20*/  FFMA.FTZ R21, R31, R29, -R4 ;  /* 0x0000001d1f157223 */ /* 0x000fe20000010804 */
[----:B------:R-:W-:Y:S02]  /*9c30*/  LOP3.LUT R33, R20, 0xffff0000, RZ, 0xc0, !PT ;  /* 0xffff000014217812 */ /* 0x000fe400078ec0ff */
[----:B------:R-:W-:-:S02]  /*9c40*/  LOP3.LUT R39, R24, 0xffff0000, RZ, 0xc0, !PT ;  /* 0xffff000018277812 */ /* 0x000fc400078ec0ff */
[----:B------:R-:W-:Y:S02]  /*9c50*/  LOP3.LUT R3, R12, 0xffff0000, RZ, 0xc0, !PT ;  /* 0xffff00000c037812 */ /* 0x000fe400078ec0ff */
[----:B------:R-:W-:Y:S01]  /*9c60*/  LOP3.LUT R31, R14, 0xffff0000, RZ, 0xc0, !PT ;  /* 0xffff00000e1f7812 */ /* 0x000fe200078ec0ff */
[----:B------:R-:W-:Y:S01]  /*9c70*/  FFMA.FTZ R29, R37, R29, R6 ;  /* 0x0000001d251d7223 */ /* 0x000fe20000010006 */
[----:B------:R-:W-:Y:S01]  /*9c80*/  LOP3.LUT R5, R5, 0xffff0000, RZ, 0xc0, !PT ;  /* 0xffff000005057812 */ /* 0x000fe200078ec0ff */
[----:B------:R-:W-:Y:S01]  /*9c90*/  FMUL.FTZ R4, R33, R9 ;  /* 0x0000000921047220 */ /* 0x000fe20000410000 */
[----:B------:R-:W-:Y:S01]  /*9ca0*/  LOP3.LUT R7, R7, 0xffff0000, RZ, 0xc0, !PT ;  /* 0xffff000007077812 */ /* 0x000fe200078ec0ff */
[----:B------:R-:W-:Y:S01]  /*9cb0*/  FMUL.FTZ R12, R39, R11 ;  /* 0x0000000b270c7220 */ /* 0x000fe20000410000 */
        /* <DEDUP_REMOVED lines=14> */
[----:B------:R3:W-:Y:S04]  /*9da0*/  STS.128 [R42+0x20400], R4 ;  /* 0x020400042a007388 */ /* 0x0007e80000000c00 */
[----:B------:R3:W-:Y:S02]  /*9db0*/  STS.128 [R25+0x20400], R8 ;  /* 0x0204000819007388 */ /* 0x0007e40000000c00 */
.L_x_4532:
[----:B------:R-:W-:Y:S05]  /*9dc0*/  BSYNC B0 ;  /* 0x0000000000007941 */ /* 0x000fea0003800000 */
.L_x_4521:
        /* <DEDUP_REMOVED lines=8> */
.L_x_4518:
[----:B012---:R-:W-:-:S05]  /*9e50*/  IMAD.U32 R3, RZ, RZ, UR37 ;  /* 0x00000025ff037e24 */ /* 0x007fca000f8e00ff */
[----:B------:R-:W-:-:S13]  /*9e60*/  ISETP.NE.AND P0, PT, R3, 0x3, PT ;  /* 0x000000030300780c */ /* 0x000fda0003f05270 */
[----:B------:R-:W-:Y:S05]  /*9e70*/  @!P0 BRA `(.L_x_4542) ;  /* 0x0000000000048947 */ /* 0x000fea0003800000 */
[----:B------:R-:W-:Y:S01]  /*9e80*/  BPT.TRAP 0x1 ;  /* 0x000000040000795c */ /* 0x000fe20000300000 */
.L_x_4542:
[----:B------:R-:W-:Y:S01]  /*9e90*/  IMAD R13, R17, 0x8, R2 ;  /* 0x00000008110d7824 */ /* 0x000fe200078e0202 */
[----:B------:R-:W-:-:S04]  /*9ea0*/  SHF.L.U32 R12, R185, 0x1f, RZ ;  /* 0x0000001fb90c7819 */ /* 0x000fc800000006ff */
[----:B------:R0:W1:Y:S01]  /*9eb0*/  SYNCS.PHASECHK.TRANS64.TRYWAIT P1, [R13+URZ+0x38830], R12 ;  /* 0x0388300c0d0075a7 */ /* 0x000062000802017f */
[----:B------:R-:W-:Y:S05]  /*9ec0*/  @!P0 BRA `(.L_x_4543) ;  /* 0x0000000000048947 */ /* 0x000fea0003800000 */
[----:B------:R-:W-:Y:S01]  /*9ed0*/  BPT.TRAP 0x1 ;  /* 0x000000040000795c */ /* 0x000fe20000300000 */
.L_x_4543:
[C---:B------:R-:W-:Y:S02]  /*9ee0*/  VIADD R3, R2.reuse, 0x22400 ;  /* 0x0002240002037836 */ /* 0x040fe40000000000 */
[----:B---3--:R-:W-:-:S03]  /*9ef0*/  VIADD R4, R2, 0x20400 ;  /* 0x0002040002047836 */ /* 0x008fc60000000000 */
[----:B------:R-:W-:Y:S02]  /*9f00*/  SHF.R.U32.HI R3, RZ, 0x4, R3 ;  /* 0x00000004ff037819 */ /* 0x000fe40000011603 */
[----:B------:R-:W-:Y:S02]  /*9f10*/  SHF.R.U32.HI R4, RZ, 0x4, R4 ;  /* 0x00000004ff047819 */ /* 0x000fe40000011604 */
[----:B------:R-:W-:Y:S02]  /*9f20*/  LOP3.LUT R3, R3, 0x3fff, RZ, 0xc0, !PT ;  /* 0x00003fff03037812 */ /* 0x000fe400078ec0ff */
[----:B------:R-:W-:Y:S02]  /*9f30*/  LOP3.LUT R4, R4, 0x3fff, RZ, 0xc0, !PT ;  /* 0x00003fff04047812 */ /* 0x000fe400078ec0ff */
[----:B------:R-:W-:Y:S01]  /*9f40*/  LOP3.LUT R219, R3, 0x10000, RZ, 0xfc, !PT ;  /* 0x0001000003db7812 */ /* 0x000fe200078efcff */
[----:B-1----:R-:W-:Y:S06]  /*9f50*/  @P1 BRA `(.L_x_4544) ;  /* 0x0000000000081947 */ /* 0x002fec0003800000 */
[----:B------:R-:W1:Y:S02]  /*9f60*/  SYNCS.PHASECHK.TRANS64.TRYWAIT P1, [R13+URZ+0x38830], R12 ;  /* 0x0388300c0d0075a7 */ /* 0x000e64000802017f */
[----:B-1----:R-:W-:Y:S05]  /*9f70*/  @!P1 BRA `(.L_x_4545) ;  /* 0x0000014c00189947 */ /* 0x002fea0003800000 */
.L_x_4544:
[----:B------:R-:W-:Y:S01]  /*9f80*/  IMAD R10, R17, 0x200, R219 ;  /* 0x00000200110a7824 */ /* 0x000fe200078e02db */
        /* <DEDUP_REMOVED lines=11> */
[----:B------:R-:W-:Y:S01]  /*a040*/  IMAD.MOV.U32 R5, RZ, RZ, 0x40000040 ;  /* 0x40000040ff057424 */ /* 0x000fe200078e00ff */
[----:B------:R-:W-:Y:S01]  /*a050*/  SHF.L.U32 R3, R0, 0x1f, RZ ;  /* 0x0000001f00037819 */ /* 0x000fe200000006ff */
[----:B------:R-:W-:Y:S01]  /*a060*/  IMAD.MOV.U32 R7, RZ, RZ, 0x40000040 ;  /* 0x40000040ff077424 */ /* 0x000fe200078e00ff */
[----:B------:R-:W-:Y:S01]  /*a070*/  BSSY B0, `(.L_x_4546) ;  /* 0x0000022000007945 */ /* 0x000fe20003800000 */
[----:B------:R-:W-:-:S02]  /*a080*/  VIADD R14, R10, 0x4 ;  /* 0x000000040a0e7836 */ /* 0x000fc40000000000 */
[----:B------:R-:W-:Y:S02]  /*a090*/  IMAD.MOV.U32 R15, RZ, RZ, 0x40000040 ;  /* 0x40000040ff0f7424 */ /* 0x000fe400078e00ff */
[----:B------:R-:W-:Y:S02]  /*a0a0*/  VIADD R10, R10, 0x6 ;  /* 0x000000060a0a7836 */ /* 0x000fe40000000000 */
[----:B------:R-:W-:Y:S02]  /*a0b0*/  IMAD.MOV.U32 R9, RZ, RZ, 0x40000040 ;  /* 0x40000040ff097424 */ /* 0x000fe400078e00ff */
[----:B------:R-:W-:Y:S01]  /*a0c0*/  HGMMA.64x64x16.F32.BF16 R24, gdesc[UR4], RZ, !UPT, gsb0 ;  /* 0x00e00000041879f0 */ /* 0x000fe2000c0018ff */
[----:B------:R-:W-:Y:S01]  /*a0d0*/  R2UR UR4, R4 ;  /* 0x00000000040472ca */ /* 0x000fe200000e0000 */
[----:B------:R-:W-:Y:S01]  /*a0e0*/  IMAD.MOV.U32 R11, RZ, RZ, 0x40000040 ;  /* 0x40000040ff0b7424 */ /* 0x000fe200078e00ff */
[----:B------:R-:W-:Y:S02]  /*a0f0*/  R2UR UR5, R5 ;  /* 0x00000000050572ca */ /* 0x000fe400000e0000 */
[----:B------:R-:W-:Y:S01]  /*a100*/  R2UR UR6, R6 ;  /* 0x00000000060672ca */ /* 0x000fe200000e0000 */
[----:B------:R-:W-:Y:S01]  /*a110*/  VIADD R6, R8, 0x4 ;  /* 0x0000000408067836 */ /* 0x000fe20000000000 */
[----:B------:R-:W-:Y:S01]  /*a120*/  R2UR UR7, R7 ;  /* 0x00000000070772ca */ /* 0x000fe200000e0000 */
[----:B------:R-:W-:-:S02]  /*a130*/  IMAD.MOV.U32 R7, RZ, RZ, 0x40000040 ;  /* 0x40000040ff077424 */ /* 0x000fc400078e00ff */
        /* <DEDUP_REMOVED lines=19> */
[----:B------:R-:W2:Y:S02]  /*a270*/  SYNCS.PHASECHK.TRANS64.TRYWAIT P1, [R2+URZ+0x38810], R3 ;  /* 0x03881003020075a7 */ /* 0x000ea4000802017f */
[----:B--2---:R-:W-:Y:S05]  /*a280*/  @!P1 BRA `(.L_x_4547) ;  /* 0x0000014800689947 */ /* 0x004fea0003800000 */
.L_x_4749:
[----:B------:R-:W-:Y:S05]  /*a290*/  BSYNC B0 ;  /* 0x0000000000007941 */ /* 0x000fea0003800000 */
.L_x_4546:
[----:B------:R-:W-:Y:S05]  /*a2a0*/  @!P0 BRA `(.L_x_4548) ;  /* 0x0000000000048947 */ /* 0x000fea0003800000 */
[----:B------:R-:W-:Y:S01]  /*a2b0*/  BPT.TRAP 0x1 ;  /* 0x000000040000795c */ /* 0x000fe20000300000 */
.L_x_4548:
[----:B------:R3:W4:Y:S01]  /*a2c0*/  SYNCS.PHASECHK.TRANS64.TRYWAIT P1, [R13+URZ+0x38850], R12 ;  /* 0x0388500c0d0075a7 */ /* 0x000722000802017f */
[----:B------:R-:W-:Y:S05]  /*a2d0*/  @!P0 BRA `(.L_x_4549) ;  /* 0x0000000000048947 */ /* 0x000fea0003800000 */
[----:B------:R-:W-:Y:S01]  /*a2e0*/  BPT.TRAP 0x1 ;  /* 0x000000040000795c */ /* 0x000fe20000300000 */
.L_x_4549:
[C---:B------:R-:W-:Y:S02]  /*a2f0*/  VIADD R0, R2.reuse, 0x400 ;  /* 0x0000040002007836 */ /* 0x040fe40000000000 */
[----:B--2---:R-:W-:-:S03]  /*a300*/  VIADD R3, R2, 0x26400 ;  /* 0x0002640002037836 */ /* 0x004fc60000000000 */
[----:B------:R-:W-:Y:S02]  /*a310*/  SHF.R.U32.HI R0, RZ, 0x4, R0 ;  /* 0x00000004ff007819 */ /* 0x000fe40000011600 */
[----:B------:R-:W-:Y:S02]  /*a320*/  SHF.R.U32.HI R3, RZ, 0x4, R3 ;  /* 0x00000004ff037819 */ /* 0x000fe40000011603 */
[----:B------:R-:W-:Y:S02]  /*a330*/  LOP3.LUT R0, R0, 0x3fff, RZ, 0xc0, !PT ;  /* 0x00003fff00007812 */ /* 0x000fe400078ec0ff */
[----:B------:R-:W-:Y:S02]  /*a340*/  LOP3.LUT R3, R3, 0x3fff, RZ, 0xc0, !PT ;  /* 0x00003fff03037812 */ /* 0x000fe400078ec0ff */
[----:B------:R-:W-:Y:S01]  /*a350*/  LOP3.LUT R220, R0, 0x10000, RZ, 0xfc, !PT ;  /* 0x0001000000dc7812 */ /* 0x000fe200078efcff */
[----:B----4-:R-:W-:Y:S06]  /*a360*/  @P1 BRA `(.L_x_4550) ;  /* 0x0000000000081947 */ /* 0x010fec0003800000 */
[----:B------:R-:W2:Y:S02]  /*a370*/  SYNCS.PHASECHK.TRANS64.TRYWAIT P1, [R13+URZ+0x38850], R12 ;  /* 0x0388500c0d0075a7 */ /* 0x000ea4000802017f */
[----:B--2---:R-:W-:Y:S05]  /*a380*/  @!P1 BRA `(.L_x_4551) ;  /* 0x00000148003c9947 */ /* 0x004fea0003800000 */
.L_x_4550:
[----:B------:R-:W-:Y:S01]  /*a390*/  LOP3.LUT R0, R3, 0x10000, RZ, 0xfc, !PT ;  /* 0x0001000003007812 */ /* 0x000fe200078efcff */
[----:B------:R-:W-:Y:S01]  /*a3a0*/  IMAD R10, R17, 0x1000, R220 ;  /* 0x00001000110a7824 */ /* 0x000fe200078e02dc */
[----:B------:R-:W-:Y:S05]  /*a3b0*/  WARPSYNC.ALL ;  /* 0x0000000000007948 */ /* 0x000fea0003800000 */
[----:B------:R-:W-:Y:S01]  /*a3c0*/  IMAD.MOV.U32 R14, RZ, RZ, R0 ;  /* 0x000000ffff0e7224 */ /* 0x000fe200078e0000 */
[----:B------:R-:W-:Y:S01]  /*a3d0*/  R2UR UR6, R10 ;  /* 0x000000000a0672ca */ /* 0x000fe200000e0000 */
[----:B------:R-:W-:Y:S01]  /*a3e0*/  IMAD.MOV.U32 R15, RZ, RZ, 0x40000040 ;  /* 0x40000040ff0f7424 */ /* 0x000fe200078e00ff */
[----:B------:R-:W-:Y:S01]  /*a3f0*/  WARPGROUP.ARRIVE ;  /* 0x00000000000079c5 */ /* 0x000fe20000000000 */
[----:B------:R-:W-:Y:S01]  /*a400*/  IMAD.MOV.U32 R11, RZ, RZ, 0x40000040 ;  /* 0x40000040ff0b7424 */ /* 0x000fe200078e00ff */
[----:B------:R-:W-:Y:S01]  /*a410*/  R2UR UR4, R14 ;  /* 0x000000000e0472ca */ /* 0x000fe200000e0000 */
[----:B------:R-:W-:Y:S01]  /*a420*/  VIADD R14, R0, 0x2 ;  /* 0x00000002000e7836 */ /* 0x000fe20000000000 */
[----:B------:R-:W-:Y:S01]  /*a430*/  R2UR UR5, R15 ;  /* 0x000000000f0572ca */ /* 0x000fe200000e0000 */
[----:B------:R-:W-:Y:S01]  /*a440*/  VIADD R20, R10, 0x2 ;  /* 0x000000020a147836 */ /* 0x000fe20000000000 */
[----:B------:R-:W-:Y:S01]  /*a450*/  R2UR UR7, R11 ;  /* 0x000000000b0772ca */ /* 0x000fe200000e0000 */
[----:B------:R-:W-:Y:S01]  /*a460*/  IMAD.MOV.U32 R15, RZ, RZ, 0x40000040 ;  /* 0x40000040ff0f7424 */ /* 0x000fe200078e00ff */
[----:B------:R-:W4:Y:S01]  /*a470*/  S2R R56, SR_TID.X ;  /* 0x0000000000387919 */ /* 0x000f220000002100 */
[----:B------:R-:W-:-:S02]  /*a480*/  IMAD.MOV.U32 R21, RZ, RZ, 0x40000040 ;  /* 0x40000040ff157424 */ /* 0x000fc400078e00ff */
[----:B------:R-:W-:Y:S02]  /*a490*/  VIADD R58, R10, 0x800 ;  /* 0x000008000a3a7836 */ /* 0x000fe40000000000 */
[----:B0123--:R-:W-:-:S06]  /*a4a0*/  IMAD.MOV.U32 R12, RZ, RZ, 0x4 ;  /* 0x00000004ff0c7424 */ /* 0x00ffcc00078e00ff */
[----:B------:R-:W-:Y:S01]  /*a4b0*/  HGMMA.64x64x16.F32.BF16 R24, gdesc[UR4], R24, gsb0 ;  /* 0x00e00000041879f0 */ /* 0x000fe20008001818 */
        /* <DEDUP_REMOVED lines=8> */
[----:B----4-:R-:W-:-:S05]  /*a540*/  SHF.R.U32.HI R56, RZ, 0x7, R56 ;  /* 0x00000007ff387819 */ /* 0x010fca0000011638 */
[----:B------:R0:W1:Y:S02]  /*a550*/  SHFL.IDX PT, R3, R56, RZ, 0x1f ;  /* 0x00001fff38037589 */ /* 0x00006400000e0000 */
[----:B0-----:R-:W-:Y:S01]  /*a560*/  VIADD R56, R0, 0x800 ;  /* 0x0000080000387836 */ /* 0x001fe20000000000 */
[----:B-1----:R-:W-:-:S04]  /*a570*/  ISETP.GT.AND P1, PT, R3, 0x7f, PT ;  /* 0x0000007f0300780c */ /* 0x002fc80003f24270 */
[----:B------:R-:W-:Y:S02]  /*a580*/  SEL R3, RZ, 0x2, !P1 ;  /* 0x00000002ff037807 */ /* 0x000fe40004800000 */
[C---:B------:R-:W-:Y:S02]  /*a590*/  SEL R11, R12.reuse, 0x2, P1 ;  /* 0x000000020c0b7807 */ /* 0x040fe40000800000 */
[----:B------:R-:W-:Y:S01]  /*a5a0*/  SEL R12, R12, 0x6, !P1 ;  /* 0x000000060c0c7807 */ /* 0x000fe20004800000 */
[----:B------:R-:W-:Y:S02]  /*a5b0*/  WARPGROUP.DEPBAR.LE gsb0, 0x0 ;  /* 0x00008000000079c5 */ /* 0x000fe40000010000 */
[----:B------:R-:W-:-:S06]  /*a5c0*/  WARPGROUP.ARRIVE ;  /* 0x00000000000079c5 */ /* 0x000fcc0000000000 */
        /* <DEDUP_REMOVED lines=9> */
[----:B------:R-:W-:Y:S02]  /*a660*/  WARPGROUP.DEPBAR.LE gsb0, 0x0 ;  /* 0x00008000000079c5 */ /* 0x000fe40000010000 */
[----:B------:R-:W-:-:S09]  /*a670*/  WARPGROUP.ARRIVE ;  /* 0x00000000000079c5 */ /* 0x000fd20000000000 */
        /* <DEDUP_REMOVED lines=134> */
[----:B------:R-:W-:Y:S01]  /*aee0*/  IMAD.IADD R14, R3, 0x1, R58 ;  /* 0x00000001030e7824 */ /* 0x000fe200078e023a */
[----:B------:R-:W-:Y:S01]  /*aef0*/  R2UR UR5, R15 ;  /* 0x000000000f0572ca */ /* 0x000fe200000e0000 */
[----:B------:R-:W-:Y:S01]  /*af00*/  IMAD.MOV.U32 R15, RZ, RZ, 0x40000040 ;  /* 0x40000040ff0f7424 */ /* 0x000fe200078e00ff */
[----:B------:R-:W-:Y:S01]  /*af10*/  R2UR UR6, R20 ;  /* 0x00000000140672ca */ /* 0x000fe200000e0000 */
[----:B------:R-:W-:Y:S01]  /*af20*/  IMAD.IADD R20, R3, 0x1, R56 ;  /* 0x0000000103147824 */ /* 0x000fe200078e0238 */
[----:B------:R-:W-:Y:S01]  /*af30*/  R2UR UR7, R21 ;  /* 0x00000000150772ca */ /* 0x000fe200000e0000 */
[----:B------:R-:W-:Y:S01]  /*af40*/  IMAD.MOV.U32 R21, RZ, RZ, 0x40000040 ;  /* 0x40000040ff157424 */ /* 0x000fe200078e00ff */
[----:B------:R-:W-:Y:S02]  /*af50*/  WARPGROUP.DEPBAR.LE gsb0, 0x0 ;  /* 0x00008000000079c5 */ /* 0x000fe40000010000 */
[----:B------:R-:W-:-:S09]  /*af60*/  WARPGROUP.ARRIVE ;  /* 0x00000000000079c5 */ /* 0x000fd20000000000 */
[----:B------:R-:W-:Y:S01]  /*af70*/  HGMMA.64x64x16.F32.BF16 R24, gdesc[UR4], R24, gsb0 ;  /* 0x00e00000041879f0 */ /* 0x000fe20008001818 */
[----:B------:R-:W-:Y:S01]  /*af80*/  R2UR UR6, R14 ;  /* 0x000000000e0672ca */ /* 0x000fe200000e0000 */
[--C-:B------:R-:W-:Y:S01]  /*af90*/  IMAD.IADD R14, R58, 0x1, R11.reuse ;  /* 0x000000013a0e7824 */ /* 0x100fe200078e020b */
        /* <DEDUP_REMOVED lines=16> */
[----:B------:R-:W-:Y:S02]  /*b0a0*/  IMAD.MOV.U32 R21, RZ, RZ, 0x40000040 ;  /* 0x40000040ff157424 */ /* 0x000fe400078e00ff */
[----:B------:R-:W-:-:S02]  /*b0b0*/  VIADD R56, R0, 0xa00 ;  /* 0x00000a0000387836 */ /* 0x000fc40000000000 */
[----:B------:R-:W-:Y:S01]  /*b0c0*/  VIADD R58, R10, 0xa00 ;  /* 0x00000a000a3a7836 */ /* 0x000fe20000000000 */
[----:B------:R-:W-:Y:S02]  /*b0d0*/  WARPGROUP.DEPBAR.LE gsb0, 0x0 ;  /* 0x00008000000079c5 */ /* 0x000fe40000010000 */
[----:B------:R-:W-:-:S06]  /*b0e0*/  WARPGROUP.ARRIVE ;  /* 0x00000000000079c5 */ /* 0x000fcc0000000000 */
[----:B------:R-:W-:Y:S01]  /*b0f0*/  HGMMA.64x64x16.F32.BF16 R24, gdesc[UR4], R24, gsb0 ;  /* 0x00e00000041879f0 */ /* 0x000fe20008001818 */
[----:B------:R-:W-:Y:S01]  /*b100*/  R2UR UR4, R14 ;  /* 0x000000000e0472ca */ /* 0x000fe200000e0000 */
[----:B------:R-:W-:Y:S01]  /*b110*/  IMAD.MOV.U32 R14, RZ, RZ, 0x28 ;  /* 0x00000028ff0e7424 */ /* 0x000fe200078e00ff */
[----:B------:R-:W-:Y:S01]  /*b120*/  R2UR UR5, R15 ;  /* 0x000000000f0572ca */ /* 0x000fe200000e0000 */
[----:B------:R-:W-:Y:S01]  /*b130*/  IMAD.MOV.U32 R15, RZ, RZ, 0xa00 ;  /* 0x00000a00ff0f7424 */ /* 0x000fe200078e00ff */
[----:B------:R-:W-:Y:S02]  /*b140*/  R2UR UR6, R20 ;  /* 0x00000000140672ca */ /* 0x000fe400000e0000 */
[----:B------:R-:W-:Y:S02]  /*b150*/  R2UR UR7, R21 ;  /* 0x00000000150772ca */ /* 0x000fe400000e0000 */
[----:B------:R-:W-:Y:S02]  /*b160*/  SEL R14, R14, 0x26, P1 ;  /* 0x000000260e0e7807 */ /* 0x000fe40000800000 */
[----:B------:R-:W-:-:S02]  /*b170*/  SEL R15, R15, 0x980, P1 ;  /* 0x000009800f0f7807 */ /* 0x000fc40000800000 */
[----:B------:R-:W-:Y:S02]  /*b180*/  LOP3.LUT R21, R14, 0x6, RZ, 0xc0, !PT ;  /* 0x000000060e157812 */ /* 0x000fe400078ec0ff */
[----:B------:R-:W-:-:S04]  /*b190*/  LOP3.LUT R15, R15, 0xa00, RZ, 0xc0, !PT ;  /* 0x00000a000f0f7812 */ /* 0x000fc800078ec0ff */
[CC--:B------:R-:W-:Y:S02]  /*b1a0*/  IADD3 R14, R21.reuse, R15.reuse, R0 ;  /* 0x0000000f150e7210 */ /* 0x0c0fe40007ffe000 */
[----:B------:R-:W-:Y:S01]  /*b1b0*/  IADD3 R20, R21, R15, R10 ;  /* 0x0000000f15147210 */ /* 0x000fe20007ffe00a */
[----:B------:R-:W-:Y:S02]  /*b1c0*/  IMAD.MOV.U32 R15, RZ, RZ, 0x40000040 ;  /* 0x40000040ff0f7424 */ /* 0x000fe400078e00ff */
[----:B------:R-:W-:Y:S01]  /*b1d0*/  IMAD.MOV.U32 R21, RZ, RZ, 0x40000040 ;  /* 0x40000040ff157424 */ /* 0x000fe200078e00ff */
[----:B------:R-:W-:Y:S02]  /*b1e0*/  WARPGROUP.DEPBAR.LE gsb0, 0x0 ;  /* 0x00008000000079c5 */ /* 0x000fe40000010000 */
[----:B------:R-:W-:-:S06]  /*b1f0*/  WARPGROUP.ARRIVE ;  /* 0x00000000000079c5 */ /* 0x000fcc0000000000 */
        /* <DEDUP_REMOVED lines=113> */
[----:B------:R-:W-:-:S05]  /*b910*/  IMAD.MOV.U32 R3, RZ, RZ, 0x40 ;  /* 0x00000040ff037424 */ /* 0x000fca00078e00ff */
[----:B------:R-:W-:-:S04]  /*b920*/  SEL R3, R3, 0x3e, P1 ;  /* 0x0000003e03037807 */ /* 0x000fc80000800000 */
[----:B------:R-:W-:Y:S01]  /*b930*/  LOP3.LUT R3, R3, 0x6, RZ, 0xc0, !PT ;  /* 0x0000000603037812 */ /* 0x000fe200078ec0ff */
        /* <DEDUP_REMOVED lines=13> */
[----:B------:R-:W-:-:S04]  /*ba10*/  LOP3.LUT R11, R11, 0x1e00, RZ, 0xc0, !PT ;  /* 0x00001e000b0b7812 */ /* 0x000fc800078ec0ff */
[----:B------:R-:W-:Y:S01]  /*ba20*/  IADD3 R10, R3, R11, R10 ;  /* 0x0000000b030a7210 */ /* 0x000fe20007ffe00a */
        /* <DEDUP_REMOVED lines=14> */
[----:B------:R-:W-:Y:S02]  /*bb10*/  R2UR UR4, R14 ;  /* 0x000000000e0472ca */ /* 0x000fe400000e0000 */
[----:B------:R-:W-:Y:S01]  /*bb20*/  R2UR UR5, R15 ;  /* 0x000000000f0572ca */ /* 0x000fe200000e0000 */
[----:B------:R-:W-:Y:S01]  /*bb30*/  IMAD.MOV.U32 R15, RZ, RZ, 0x40000040 ;  /* 0x40000040ff0f7424 */ /* 0x000fe200078e00ff */
[----:B------:R-:W-:Y:S02]  /*bb40*/  R2UR UR6, R20 ;  /* 0x00000000140672ca */ /* 0x000fe400000e0000 */
[----:B------:R-:W-:Y:S02]  /*bb50*/  R2UR UR7, R21 ;  /* 0x00000000150772ca */ /* 0x000fe400000e0000 */
[----:B------:R-:W-:Y:S01]  /*bb60*/  IADD3 R14, R3, R11, R0 ;  /* 0x0000000b030e7210 */ /* 0x000fe20007ffe000 */
[----:B------:R-:W-:Y:S01]  /*bb70*/  IMAD.MOV.U32 R11, RZ, RZ, 0x40000040 ;  /* 0x40000040ff0b7424 */ /* 0x000fe200078e00ff */
[----:B------:R-:W-:-:S02]  /*bb80*/  WARPGROUP.DEPBAR.LE gsb0, 0x0 ;  /* 0x00008000000079c5 */ /* 0x000fc40000010000 */
        /* <DEDUP_REMOVED lines=12> */
.L_x_4552:
[----:B------:R-:W2:Y:S01]  /*bc50*/  LDL R3, [R1+0x58] ;  /* 0x0000580001037983 */ /* 0x000ea20000100800 */
[----:B------:R-:W-:Y:S01]  /*bc60*/  IMAD R84, R169, -0x40, R84 ;  /* 0xffffffc0a9547824 */ /* 0x000fe200078e0254 */
[----:B------:R-:W-:Y:S01]  /*bc70*/  ULDC UR4, c[0x0][0xa80] ;  /* 0x0002a00000047ab9 */ /* 0x000fe20000000800 */
[----:B------:R-:W-:-:S03]  /*bc80*/  LOP3.LUT R215, R215, 0x2000000, RZ, 0xfc, !PT ;  /* 0x02000000d7d77812 */ /* 0x000fc600078efcff */
        /* <DEDUP_REMOVED lines=61> */
[----:B------:R-:W0:Y:S01]  /*c060*/  SHFL.BFLY PT, R10, R21, 0x2, 0x1f ;  /* 0x0c401f00150a7f89 */ /* 0x000e2200000e0000 */
        /* <DEDUP_REMOVED lines=19> */
[----:B0-----:R-:W-:-:S04]  /*c1a0*/  FMNMX.FTZ R10, R25, R10, !PT ;  /* 0x0000000a190a7209 */ /* 0x001fc80007810000 */
[C---:B------:R-:W-:Y:S01]  /*c1b0*/  FSETP.NEU.FTZ.AND P1, PT, R10.reuse, -INF , PT ;  /* 0xff8000000a00780b */ /* 0x040fe20003f3d000 */
[----:B------:R-:W-:-:S05]  /*c1c0*/  FMUL.FTZ R25, R10, R3 ;  /* 0x000000030a197220 */ /* 0x000fca0000410000 */
[----:B------:R-:W-:-:S05]  /*c1d0*/  FSEL R15, R25, RZ, P1 ;  /* 0x000000ff190f7208 */ /* 0x000fca0000800000 */
[-CC-:B------:R-:W-:Y:S01]  /*c1e0*/  FFMA.FTZ R31, R60, R3.reuse, -R15.reuse ;  /* 0x000000033c1f7223 */ /* 0x180fe2000001080f */
[----:B------:R-:W-:Y:S01]  /*c1f0*/  FSEL R60, R55, -INF , P2 ;  /* 0xff800000373c7808 */ /* 0x000fe20001000000 */
[-CC-:B------:R-:W-:Y:S01]  /*c200*/  FFMA.FTZ R166, R56, R3.reuse, -R15.reuse ;  /* 0x0000000338a67223 */ /* 0x180fe2000001080f */
[-CC-:B------:R-:W-:Y:S01]  /*c210*/  FFMA.FTZ R164, R11, R3.reuse, -R15.reuse ;  /* 0x000000030ba47223 */ /* 0x180fe2000001080f */
[--C-:B------:R-:W-:Y:S01]  /*c220*/  FFMA.FTZ R37, R58, R3, -R15.reuse ;  /* 0x000000033a257223 */ /* 0x100fe2000001080f */
[----:B------:R-:W-:Y:S01]  /*c230*/  FMNMX.FTZ R21, R60, R21, !PT ;  /* 0x000000153c157209 */ /* 0x000fe20007810000 */
[----:B------:R-:W-:Y:S01]  /*c240*/  MUFU.EX2 R31, R31 ;  /* 0x0000001f001f7308 */ /* 0x000fe20000000800 */
[-CC-:B------:R-:W-:Y:S01]  /*c250*/  FFMA.FTZ R152, R32, R3.reuse, -R15.reuse ;  /* 0x0000000320987223 */ /* 0x180fe2000001080f */
[-CC-:B------:R-:W-:Y:S01]  /*c260*/  FFMA.FTZ R39, R62, R3.reuse, -R15.reuse ;  /* 0x000000033e277223 */ /* 0x180fe2000001080f */
[-CC-:B------:R-:W-:Y:S01]  /*c270*/  FFMA.FTZ R154, R36, R3.reuse, -R15.reuse ;  /* 0x00000003249a7223 */ /* 0x180fe2000001080f */
[----:B------:R-:W0:Y:S01]  /*c280*/  SHFL.BFLY PT, R56, R21, 0x2, 0x1f ;  /* 0x0c401f0015387f89 */ /* 0x000e2200000e0000 */
        /* <DEDUP_REMOVED lines=13> */
[----:B------:R-:W3:Y:S01]  /*c360*/  MUFU.EX2 R37, R37 ;  /* 0x0000002500257308 */ /* 0x000ee20000000800 */
[----:B------:R4:W-:Y:S01]  /*c370*/  SYNCS.ARRIVE.TRANS64.RED.A1T0 RZ, [R15+URZ], RZ ;  /* 0x000000ff0fff79a7 */ /* 0x0009e2000810043f */
[----:B0-----:R-:W-:-:S06]  /*c380*/  FMNMX.FTZ R56, R21, R56, !PT ;  /* 0x0000003815387209 */ /* 0x001fcc0007810000 */
[----:B------:R-:W0:Y:S01]  /*c390*/  MUFU.EX2 R152, R152 ;  /* 0x0000009800987308 */ /* 0x000e220000000800 */
[----:B------:R-:W0:Y:S01]  /*c3a0*/  SHFL.BFLY PT, R21, R56, 0x1, 0x1f ;  /* 0x0c201f0038157f89 */ /* 0x000e2200000e0000 */
[----:B----4-:R-:W-:-:S05]  /*c3b0*/  IMAD.MOV.U32 R15, RZ, RZ, 0x40000040 ;  /* 0x40000040ff0f7424 */ /* 0x010fca00078e00ff */
[----:B------:R-:W-:Y:S01]  /*c3c0*/  R2UR UR7, R15 ;  /* 0x000000000f0772ca */ /* 0x000fe200000e0000 */
[----:B-1----:R-:W-:Y:S01]  /*c3d0*/  FADD.FTZ R15, R164, R31 ;  /* 0x0000001fa40f7221 */ /* 0x002fe20000010000 */
[----:B------:R-:W-:Y:S01]  /*c3e0*/  MUFU.EX2 R39, R39 ;  /* 0x0000002700277308 */ /* 0x000fe20000000800 */
[----:B------:R-:W-:Y:S02]  /*c3f0*/  F2FP.BF16.F32.PACK_AB R164, R31, R164 ;  /* 0x000000a41fa4723e */ /* 0x000fe400000010ff */
[----:B--2---:R-:W-:Y:S01]  /*c400*/  FADD.FTZ R36, R166, R15 ;  /* 0x0000000fa6247221 */ /* 0x004fe20000010000 */
[----:B---3--:R-:W-:-:S04]  /*c410*/  F2FP.BF16.F32.PACK_AB R166, R37, R166 ;  /* 0x000000a625a6723e */ /* 0x008fc800000010ff */
        /* <DEDUP_REMOVED lines=16> */
[----:B------:R-:W-:Y:S01]  /*c520*/  FFMA.FTZ R157, R42, R3, -R21 ;  /* 0x000000032a9d7223 */ /* 0x000fe20000010815 */
[----:B------:R-:W-:-:S02]  /*c530*/  IMAD R14, R17, 0x1000, R215 ;  /* 0x00001000110e7824 */ /* 0x000fc400078e02d7 */
[-CC-:B------:R-:W-:Y:S01]  /*c540*/  FFMA.FTZ R24, R24, R3.reuse, -R21.reuse ;  /* 0x0000000318187223 */ /* 0x180fe20000010815 */
[-CC-:B------:R-:W-:Y:S01]  /*c550*/  FFMA.FTZ R159, R46, R3.reuse, -R21.reuse ;  /* 0x000000032e9f7223 */ /* 0x180fe20000010815 */
[-CC-:B------:R-:W-:Y:S01]  /*c560*/  FFMA.FTZ R28, R28, R3.reuse, -R21.reuse ;  /* 0x000000031c1c7223 */ /* 0x180fe20000010815 */
[----:B------:R-:W0:Y:S01]  /*c570*/  MUFU.EX2 R26, R26 ;  /* 0x0000001a001a7308 */ /* 0x000e220000000800 */
[-CC-:B------:R-:W-:Y:S01]  /*c580*/  FFMA.FTZ R161, R50, R3.reuse, -R21.reuse ;  /* 0x0000000332a17223 */ /* 0x180fe20000010815 */
[-CC-:B------:R-:W-:Y:S01]  /*c590*/  FFMA.FTZ R72, R72, R3.reuse, -R21.reuse ;  /* 0x0000000348487223 */ /* 0x180fe20000010815 */
[-CC-:B------:R-:W-:Y:S01]  /*c5a0*/  FFMA.FTZ R54, R54, R3.reuse, -R21.reuse ;  /* 0x0000000336367223 */ /* 0x180fe20000010815 */
[----:B------:R-:W-:Y:S01]  /*c5b0*/  FFMA.FTZ R60, R60, R3, -R21 ;  /* 0x000000033c3c7223 */ /* 0x000fe20000010815 */
[----:B------:R-:W-:Y:S01]  /*c5c0*/  IMAD.MOV.U32 R21, RZ, RZ, 0x40000040 ;  /* 0x40000040ff157424 */ /* 0x000fe200078e00ff */
[C---:B------:R-:W-:Y:S01]  /*c5d0*/  R2UR UR6, R14.reuse ;  /* 0x000000000e0672ca */ /* 0x040fe200000e0000 */
[----:B------:R-:W-:Y:S01]  /*c5e0*/  VIADD R20, R14, 0x80 ;  /* 0x000000800e147836 */ /* 0x000fe20000000000 */
[----:B------:R-:W1:Y:S02]  /*c5f0*/  MUFU.EX2 R167, R167 ;  /* 0x000000a700a77308 */ /* 0x000e640000000800 */
[----:B------:R-:W-:Y:S01]  /*c600*/  R2UR UR11, R21 ;  /* 0x00000000150b72ca */ /* 0x000fe200000e0000 */
[----:B------:R-:W-:Y:S01]  /*c610*/  FADD.FTZ R21, R37, R36 ;  /* 0x0000002425157221 */ /* 0x000fe20000010000 */
[----:B------:R-:W-:Y:S01]  /*c620*/  R2UR UR10, R20 ;  /* 0x00000000140a72ca */ /* 0x000fe200000e0000 */
[----:B------:R-:W-:-:S02]  /*c630*/  VIADD R20, R14, 0x100 ;  /* 0x000001000e147836 */ /* 0x000fc40000000000 */
[----:B------:R-:W-:Y:S01]  /*c640*/  FADD.FTZ R36, R152, R21 ;  /* 0x0000001598247221 */ /* 0x000fe20000010000 */
[----:B------:R-:W2:Y:S01]  /*c650*/  MUFU.EX2 R12, R12 ;  /* 0x0000000c000c7308 */ /* 0x000ea20000000800 */
[----:B0-----:R-:W-:Y:S01]  /*c660*/  FADD.FTZ R34, R165, R26 ;  /* 0x0000001aa5227221 */ /* 0x001fe20000010000 */
[----:B------:R-:W-:Y:S01]  /*c670*/  IMAD.MOV.U32 R21, RZ, RZ, 0x40000040 ;  /* 0x40000040ff157424 */ /* 0x000fe200078e00ff */
[----:B------:R-:W-:Y:S01]  /*c680*/  R2UR UR14, R20 ;  /* 0x00000000140e72ca */ /* 0x000fe200000e0000 */
[----:B------:R-:W-:Y:S01]  /*c690*/  VIADD R14, R14, 0x180 ;  /* 0x000001800e0e7836 */ /* 0x000fe20000000000 */
[----:B------:R-:W-:Y:S02]  /*c6a0*/  F2FP.BF16.F32.PACK_AB R165, R26, R165 ;  /* 0x000000a51aa5723e */ /* 0x000fe400000010ff */
[----:B------:R-:W-:Y:S01]  /*c6b0*/  R2UR UR15, R21 ;  /* 0x00000000150f72ca */ /* 0x000fe200000e0000 */
[----:B------:R-:W0:Y:S01]  /*c6c0*/  MUFU.EX2 R153, R153 ;  /* 0x0000009900997308 */ /* 0x000e220000000800 */
[----:B-1----:R-:W-:Y:S01]  /*c6d0*/  FADD.FTZ R15, R167, R34 ;  /* 0x00000022a70f7221 */ /* 0x002fe20000010000 */
[----:B------:R-:W-:Y:S01]  /*c6e0*/  FADD.FTZ R21, R39, R36 ;  /* 0x0000002427157221 */ /* 0x000fe20000010000 */
[----:B------:R-:W-:-:S02]  /*c6f0*/  R2UR UR18, R14 ;  /* 0x000000000e1272ca */ /* 0x000fc400000e0000 */
[----:B------:R-:W-:-:S03]  /*c700*/  F2FP.BF16.F32.PACK_AB R152, R39, R152 ;  /* 0x000000982798723e */ /* 0x000fc600000010ff */
[----:B------:R-:W1:Y:S01]  /*c710*/  MUFU.EX2 R30, R30 ;  /* 0x0000001e001e7308 */ /* 0x000e620000000800 */
[C---:B--2---:R-:W-:Y:S01]  /*c720*/  FADD.FTZ R34, R12.reuse, R15 ;  /* 0x0000000f0c227221 */ /* 0x044fe20000010000 */
[----:B------:R-:W-:Y:S01]  /*c730*/  F2FP.BF16.F32.PACK_AB R167, R12, R167 ;  /* 0x000000a70ca7723e */ /* 0x000fe200000010ff */
[----:B------:R-:W-:Y:S06]  /*c740*/  BAR.SYNC.DEFER_BLOCKING 0xf, 0x100 ;  /* 0x03c4000000007b1d */ /* 0x000fec0000010000 */
[----:B------:R-:W2:Y:S01]  /*c750*/  MUFU.EX2 R155, R155 ;  /* 0x0000009b009b7308 */ /* 0x000ea20000000800 */
[----:B0-----:R-:W-:Y:S01]  /*c760*/  FADD.FTZ R15, R153, R34 ;  /* 0x00000022990f7221 */ /* 0x001fe20000010000 */
[----:B------:R-:W-:Y:S01]  /*c770*/  FADD.FTZ R34, R154, R21 ;  /* 0x000000159a227221 */ /* 0x000fe20000010000 */
[----:B------:R-:W-:-:S03]  /*c780*/  F2FP.BF16.F32.PACK_AB R154, R11, R154 ;  /* 0x0000009a0b9a723e */ /* 0x000fc600000010ff */
[----:B------:R-:W-:Y:S02]  /*c790*/  FADD.FTZ R21, R11, R34 ;  /* 0x000000220b157221 */ /* 0x000fe40000010000 */
[----:B------:R-:W0:Y:S01]  /*c7a0*/  MUFU.EX2 R32, R32 ;  /* 0x0000002000207308 */ /* 0x000e220000000800 */
[C---:B-1----:R-:W-:Y:S01]  /*c7b0*/  FADD.FTZ R20, R30.reuse, R15 ;  /* 0x0000000f1e147221 */ /* 0x042fe20000010000 */
[----:B------:R-:W-:Y:S01]  /*c7c0*/  IMAD.MOV.U32 R15, RZ, RZ, 0x40000040 ;  /* 0x40000040ff0f7424 */ /* 0x000fe200078e00ff */
[----:B------:R-:W-:-:S04]  /*c7d0*/  F2FP.BF16.F32.PACK_AB R153, R30, R153 ;  /* 0x000000991e99723e */ /* 0x000fc800000010ff */
[----:B------:R-:W-:Y:S01]  /*c7e0*/  R2UR UR19, R15 ;  /* 0x000000000f1372ca */ /* 0x000fe200000e0000 */
[----:B------:R-:W1:Y:S01]  /*c7f0*/  MUFU.EX2 R157, R157 ;  /* 0x0000009d009d7308 */ /* 0x000e620000000800 */
[----:B--2---:R-:W-:Y:S01]  /*c800*/  FADD.FTZ R15, R155, R20 ;  /* 0x000000149b0f7221 */ /* 0x004fe20000010000 */
[----:B------:R-:W-:Y:S01]  /*c810*/  FADD.FTZ R20, R156, R21 ;  /* 0x000000159c147221 */ /* 0x000fe20000010000 */
[----:B------:R2:W-:Y:S05]  /*c820*/  STSM.16.M88.4 [R224+0x36400], R164 ;  /* 0x036400a4e0007844 */ /* 0x0005ea0000000200 */
[----:B------:R-:W3:Y:S01]  /*c830*/  MUFU.EX2 R33, R33 ;  /* 0x0000002100217308 */ /* 0x000ee20000000800 */
[C---:B0-----:R-:W-:Y:S01]  /*c840*/  FADD.FTZ R14, R32.reuse, R15 ;  /* 0x0000000f200e7221 */ /* 0x041fe20000010000 */
[----:B------:R-:W-:-:S05]  /*c850*/  F2FP.BF16.F32.PACK_AB R155, R32, R155 ;  /* 0x0000009b209b723e */ /* 0x000fca00000010ff */
[----:B------:R2:W-:Y:S01]  /*c860*/  STSM.16.M88.4 [R227], R152 ;  /* 0x00000098e3007844 */ /* 0x0005e20000000200 */
[----:B------:R-:W0:Y:S01]  /*c870*/  MUFU.EX2 R24, R24 ;  /* 0x0000001800187308 */ /* 0x000e220000000800 */
[----:B-1----:R-:W-:-:S07]  /*c880*/  FADD.FTZ R15, R157, R14 ;  /* 0x0000000e9d0f7221 */ /* 0x002fce0000010000 */
[----:B------:R-:W1:Y:S01]  /*c890*/  MUFU.EX2 R158, R158 ;  /* 0x0000009e009e7308 */ /* 0x000e620000000800 */
[C---:B---3--:R-:W-:Y:S01]  /*c8a0*/  FADD.FTZ R21, R33.reuse, R20 ;  /* 0x0000001421157221 */ /* 0x048fe20000010000 */
[----:B------:R-:W-:-:S06]  /*c8b0*/  F2FP.BF16.F32.PACK_AB R156, R33, R156 ;  /* 0x0000009c219c723e */ /* 0x000fcc00000010ff */
[----:B------:R-:W3:Y:S01]  /*c8c0*/  MUFU.EX2 R159, R159 ;  /* 0x0000009f009f7308 */ /* 0x000ee20000000800 */
[C---:B0-----:R-:W-:Y:S01]  /*c8d0*/  FADD.FTZ R14, R24.reuse, R15 ;  /* 0x0000000f180e7221 */ /* 0x041fe20000010000 */
[----:B------:R-:W-:-:S06]  /*c8e0*/  F2FP.BF16.F32.PACK_AB R157, R24, R157 ;  /* 0x0000009d189d723e */ /* 0x000fcc00000010ff */
[----:B------:R-:W0:Y:S01]  /*c8f0*/  MUFU.EX2 R35, R35 ;  /* 0x0000002300237308 */ /* 0x000e220000000800 */
[----:B-1----:R-:W-:-:S07]  /*c900*/  FADD.FTZ R12, R158, R21 ;  /* 0x000000159e0c7221 */ /* 0x002fce0000010000 */
[----:B------:R-:W1:Y:S01]  /*c910*/  MUFU.EX2 R28, R28 ;  /* 0x0000001c001c7308 */ /* 0x000e620000000800 */
[----:B---3--:R-:W-:-:S07]  /*c920*/  FADD.FTZ R15, R159, R14 ;  /* 0x0000000e9f0f7221 */ /* 0x008fce0000010000 */
[----:B------:R-:W3:Y:S01]  /*c930*/  MUFU.EX2 R160, R160 ;  /* 0x000000a000a07308 */ /* 0x000ee20000000800 */
[C---:B0-----:R-:W-:Y:S01]  /*c940*/  FADD.FTZ R11, R35.reuse, R12 ;  /* 0x0000000c230b7221 */ /* 0x041fe20000010000 */
[----:B------:R-:W-:-:S06]  /*c950*/  F2FP.BF16.F32.PACK_AB R158, R35, R158 ;  /* 0x0000009e239e723e */ /* 0x000fcc00000010ff */
[----:B------:R-:W0:Y:S01]  /*c960*/  MUFU.EX2 R161, R161 ;  /* 0x000000a100a17308 */ /* 0x000e220000000800 */
[C---:B-1----:R-:W-:Y:S01]  /*c970*/  FADD.FTZ R12, R28.reuse, R15 ;  /* 0x0000000f1c0c7221 */ /* 0x042fe20000010000 */
[----:B------:R-:W-:-:S05]  /*c980*/  F2FP.BF16.F32.PACK_AB R159, R28, R159 ;  /* 0x0000009f1c9f723e */ /* 0x000fca00000010ff */
[----:B------:R2:W-:Y:S01]  /*c990*/  STSM.16.M88.4 [R225], R156 ;  /* 0x0000009ce1007844 */ /* 0x0005e20000000200 */
[----:B------:R-:W1:Y:S01]  /*c9a0*/  MUFU.EX2 R29, R29 ;  /* 0x0000001d001d7308 */ /* 0x000e620000000800 */
[----:B---3--:R-:W-:-:S07]  /*c9b0*/  FADD.FTZ R14, R160, R11 ;  /* 0x0000000ba00e7221 */ /* 0x008fce0000010000 */
[----:B------:R-:W3:Y:S01]  /*c9c0*/  MUFU.EX2 R72, R72 ;  /* 0x0000004800487308 */ /* 0x000ee20000000800 */
[----:B0-----:R-:W-:-:S07]  /*c9d0*/  FADD.FTZ R11, R161, R12 ;  /* 0x0000000ca10b7221 */ /* 0x001fce0000010000 */
[----:B------:R-:W0:Y:S01]  /*c9e0*/  MUFU.EX2 R162, R162 ;  /* 0x000000a200a27308 */ /* 0x000e220000000800 */
[C---:B-1----:R-:W-:Y:S01]  /*c9f0*/  FADD.FTZ R15, R29.reuse, R14 ;  /* 0x0000000e1d0f7221 */ /* 0x042fe20000010000 */
[----:B------:R-:W-:-:S06]  /*ca00*/  F2FP.BF16.F32.PACK_AB R160, R29, R160 ;  /* 0x000000a01da0723e */ /* 0x000fcc00000010ff */
[----:B------:R-:W1:Y:S01]  /*ca10*/  MUFU.EX2 R54, R54 ;  /* 0x0000003600367308 */ /* 0x000e620000000800 */
[C---:B---3--:R-:W-:Y:S01]  /*ca20*/  FADD.FTZ R11, R72.reuse, R11 ;  /* 0x0000000b480b7221 */ /* 0x048fe20000010000 */
[----:B------:R-:W-:-:S06]  /*ca30*/  F2FP.BF16.F32.PACK_AB R161, R72, R161 ;  /* 0x000000a148a1723e */ /* 0x000fcc00000010ff */
[----:B------:R-:W3:Y:S01]  /*ca40*/  MUFU.EX2 R25, R25 ;  /* 0x0000001900197308 */ /* 0x000ee20000000800 */
[----:B0-----:R-:W-:-:S07]  /*ca50*/  FADD.FTZ R12, R162, R15 ;  /* 0x0000000fa20c7221 */ /* 0x001fce0000010000 */
[----:B------:R-:W0:Y:S01]  /*ca60*/  MUFU.EX2 R163, R60 ;  /* 0x0000003c00a37308 */ /* 0x000e220000000800 */
[----:B-1----:R-:W-:Y:S01]  /*ca70*/  FADD.FTZ R14, R54, R11 ;  /* 0x0000000b360e7221 */ /* 0x002fe20000010000 */
[C---:B---3--:R-:W-:Y:S01]  /*ca80*/  FADD.FTZ R11, R25.reuse, R12 ;  /* 0x0000000c190b7221 */ /* 0x048fe20000010000 */
[----:B------:R-:W-:Y:S02]  /*ca90*/  F2FP.BF16.F32.PACK_AB R162, R25, R162 ;  /* 0x000000a219a2723e */ /* 0x000fe400000010ff */
[C---:B0-----:R-:W-:Y:S01]  /*caa0*/  FADD.FTZ R12, R163.reuse, R14 ;  /* 0x0000000ea30c7221 */ /* 0x041fe20000010000 */
[----:B------:R-:W-:-:S05]  /*cab0*/  F2FP.BF16.F32.PACK_AB R163, R163, R54 ;  /* 0x00000036a3a3723e */ /* 0x000fca00000010ff */
[----:B------:R2:W-:Y:S01]  /*cac0*/  STSM.16.M88.4 [R226], R160 ;  /* 0x000000a0e2007844 */ /* 0x0005e20000000200 */
[----:B-----5:R-:W-:-:S06]  /*cad0*/  WARPGROUP.ARRIVE ;  /* 0x00000000000079c5 */ /* 0x020fcc0000000000 */
        /* <DEDUP_REMOVED lines=22> */
[----:B--2---:R-:W-:Y:S05]  /*cc40*/  @!P0 BRA `(.L_x_4553) ;  /* 0x0000000000048947 */ /* 0x004fea0003800000 */
[----:B------:R-:W-:Y:S01]  /*cc50*/  BPT.TRAP 0x1 ;  /* 0x000000040000795c */ /* 0x000fe20000300000 */
.L_x_4553:
[----:B------:R-:W-:Y:S01]  /*cc60*/  VIADD R13, R13, 0x38860 ;  /* 0x000388600d0d7836 */ /* 0x000fe20000000000 */
[----:B------:R-:W-:Y:S01]  /*cc70*/  ULDC UR38, c[0x0][0xa80] ;  /* 0x0002a00000267ab9 */ /* 0x000fe20000000800 */
[----:B------:R-:W-:Y:S03]  /*cc80*/  BSSY B0, `(.L_x_4554) ;  /* 0x000033a000007945 */ /* 0x000fe60003800000 */
[----:B------:R-:W-:-:S04]  /*cc90*/  PRMT R13, R190, 0x654, R13 ;  /* 0x00000654be0d7816 */ /* 0x000fc8000000000d */
[----:B------:R0:W-:Y:S02]  /*cca0*/  SYNCS.ARRIVE.TRANS64.RED.A1T0 RZ, [R13+URZ], RZ ;  /* 0x000000ff0dff79a7 */ /* 0x0001e4000810043f */
[----:B0-----:R-:W-:-:S05]  /*ccb0*/  VIADD R13, R169, 0xfffffffe ;  /* 0xfffffffea90d7836 */ /* 0x001fca0000000000 */
[----:B------:R-:W-:-:S13]  /*ccc0*/  ISETP.GE.AND P1, PT, R13, R221, PT ;  /* 0x000000dd0d00720c */ /* 0x000fda0003f26270 */
[----:B------:R-:W-:Y:S05]  /*ccd0*/  @!P1 BRA `(.L_x_4555) ;  /* 0x0000003000d09947 */ /* 0x000fea0003800000 */
[----:B------:R-:W-:Y:S02]  /*cce0*/  IMAD.MOV.U32 R15, RZ, RZ, R168 ;  /* 0x000000ffff0f7224 */ /* 0x000fe400078e00a8 */
[----:B------:R-:W-:Y:S02]  /*ccf0*/  IMAD.MOV.U32 R21, RZ, RZ, R10 ;  /* 0x000000ffff157224 */ /* 0x000fe400078e000a */
[----:B------:R-:W-:-:S07]  /*cd00*/  IMAD.MOV.U32 R20, RZ, RZ, R17 ;  /* 0x000000ffff147224 */ /* 0x000fce00078e0011 */
.L_x_4568:
        /* <DEDUP_REMOVED lines=8> */
[----:B0-----:R-:W-:Y:S06]  /*cd90*/  @!P0 BRA `(.L_x_4556) ;  /* 0x0000000000048947 */ /* 0x001fec0003800000 */
[----:B------:R-:W-:Y:S01]  /*cda0*/  BPT.TRAP 0x1 ;  /* 0x000000040000795c */ /* 0x000fe20000300000 */
.L_x_4556:
[----:B------:R-:W-:Y:S01]  /*cdb0*/  IMAD R14, R17, 0x8, R2 ;  /* 0x00000008110e7824 */ /* 0x000fe200078e0202 */
[----:B------:R-:W-:-:S04]  /*cdc0*/  SHF.L.U32 R3, R185, 0x1f, RZ ;  /* 0x0000001fb9037819 */ /* 0x000fc800000006ff */
[----:B------:R0:W1:Y:S01]  /*cdd0*/  SYNCS.PHASECHK.TRANS64.TRYWAIT P2, [R14+URZ+0x38830], R3 ;  /* 0x038830030e0075a7 */ /* 0x000062000804017f */
[----:B------:R-:W-:Y:S05]  /*cde0*/  @!P0 BRA `(.L_x_4557) ;  /* 0x0000000000048947 */ /* 0x000fea0003800000 */
[----:B------:R-:W-:Y:S01]  /*cdf0*/  BPT.TRAP 0x1 ;  /* 0x000000040000795c */ /* 0x000fe20000300000 */
.L_x_4557:
[----:B------:R-:W-:Y:S01]  /*ce00*/  VIADD R10, R2, 0x20400 ;  /* 0x00020400020a7836 */ /* 0x000fe20000000000 */
[----:B------:R-:W-:Y:S01]  /*ce10*/  BSSY B1, `(.L_x_4558) ;  /* 0x0000009000017945 */ /* 0x000fe20003800000 */
[----:B------:R-:W-:Y:S02]  /*ce20*/  IMAD R156, R17, 0x200, R219 ;  /* 0x00000200119c7824 */ /* 0x000fe400078e02db */
[----:B------:R-:W-:Y:S01]  /*ce30*/  IMAD.MOV.U32 R157, RZ, RZ, 0x40000040 ;  /* 0x40000040ff9d7424 */ /* 0x000fe200078e00ff */
[----:B------:R-:W-:-:S04]  /*ce40*/  SHF.R.U32.HI R10, RZ, 0x4, R10 ;  /* 0x00000004ff0a7819 */ /* 0x000fc8000001160a */
[----:B------:R-:W-:-:S04]  /*ce50*/  LOP3.LUT R10, R10, 0x3fff, RZ, 0xc0, !PT ;  /* 0x00003fff0a0a7812 */ /* 0x000fc800078ec0ff */
[----:B------:R-:W-:Y:S01]  /*ce60*/  LOP3.LUT R152, R10, 0x10000, RZ, 0xfc, !PT ;  /* 0x000100000a987812 */ /* 0x000fe200078efcff */
[----:B-1----:R-:W-:Y:S06]  /*ce70*/  @P2 BRA `(.L_x_4559) ;  /* 0x0000000000082947 */ /* 0x002fec0003800000 */
[----:B------:R-:W1:Y:S02]  /*ce80*/  SYNCS.PHASECHK.TRANS64.TRYWAIT P2, [R14+URZ+0x38830], R3 ;  /* 0x038830030e0075a7 */ /* 0x000e64000804017f */
[----:B-1----:R-:W-:Y:S05]  /*ce90*/  @!P2 BRA `(.L_x_4560) ;  /* 0x0000011c008ca947 */ /* 0x002fea0003800000 */
.L_x_4559:
[----:B------:R-:W-:Y:S05]  /*cea0*/  BSYNC B1 ;  /* 0x0000000000017941 */ /* 0x000fea0003800000 */
.L_x_4558:
        /* <DEDUP_REMOVED lines=36> */
.L_x_4561:
[----:B------:R2:W3:Y:S01]  /*d0f0*/  SYNCS.PHASECHK.TRANS64.TRYWAIT P2, [R14+URZ+0x38850], R3 ;  /* 0x038850030e0075a7 */ /* 0x0004e2000804017f */
[----:B------:R-:W-:Y:S05]  /*d100*/  @!P0 BRA `(.L_x_4562) ;  /* 0x0000000000048947 */ /* 0x000fea0003800000 */
[----:B------:R-:W-:Y:S01]  /*d110*/  BPT.TRAP 0x1 ;  /* 0x000000040000795c */ /* 0x000fe20000300000 */
.L_x_4562:
[----:B------:R-:W-:Y:S01]  /*d120*/  VIADD R10, R2, 0x26400 ;  /* 0x00026400020a7836 */ /* 0x000fe20000000000 */
[----:B------:R-:W-:Y:S04]  /*d130*/  BSSY B1, `(.L_x_4563) ;  /* 0x0000005000017945 */ /* 0x000fe80003800000 */
[----:B------:R-:W-:Y:S01]  /*d140*/  SHF.R.U32.HI R10, RZ, 0x4, R10 ;  /* 0x00000004ff0a7819 */ /* 0x000fe2000001160a */
[----:B---3--:R-:W-:Y:S06]  /*d150*/  @P2 BRA `(.L_x_4564) ;  /* 0x0000000000082947 */ /* 0x008fec0003800000 */
[----:B------:R-:W3:Y:S02]  /*d160*/  SYNCS.PHASECHK.TRANS64.TRYWAIT P2, [R14+URZ+0x38850], R3 ;  /* 0x038850030e0075a7 */ /* 0x000ee4000804017f */
[----:B---3--:R-:W-:Y:S05]  /*d170*/  @!P2 BRA `(.L_x_4565) ;  /* 0x0000011800e8a947 */ /* 0x008fea0003800000 */
.L_x_4564:
[----:B------:R-:W-:Y:S05]  /*d180*/  BSYNC B1 ;  /* 0x0000000000017941 */ /* 0x000fea0003800000 */
.L_x_4563:
[----:B0123--:R-:W-:Y:S01]  /*d190*/  LOP3.LUT R3, R10, 0x3fff, RZ, 0xc0, !PT ;  /* 0x00003fff0a037812 */ /* 0x00ffe200078ec0ff */
[C---:B------:R-:W-:Y:S01]  /*d1a0*/  VIADD R200, R0.reuse, 0x4 ;  /* 0x0000000400c87836 */ /* 0x040fe20000000000 */
[----:B------:R-:W-:Y:S01]  /*d1b0*/  WARPGROUP.ARRIVE ;  /* 0x00000000000079c5 */ /* 0x000fe20000000000 */
[----:B------:R-:W-:Y:S01]  /*d1c0*/  VIADD R198, R0, 0x6 ;  /* 0x0000000600c67836 */ /* 0x000fe20000000000 */
[----:B------:R-:W-:Y:S01]  /*d1d0*/  LOP3.LUT R0, R3, 0x10000, RZ, 0xfc, !PT ;  /* 0x0001000003007812 */ /* 0x000fe200078efcff */
[----:B------:R-:W-:-:S03]  /*d1e0*/  IMAD R196, R17, 0x1000, R220 ;  /* 0x0000100011c47824 */ /* 0x000fc600078e02dc */
[----:B------:R-:W0:Y:S01]  /*d1f0*/  S2R R10, SR_TID.X ;  /* 0x00000000000a7919 */ /* 0x000e220000002100 */
[----:B------:R-:W-:Y:S02]  /*d200*/  IMAD.MOV.U32 R197, RZ, RZ, 0x40000040 ;  /* 0x40000040ffc57424 */ /* 0x000fe400078e00ff */
[----:B------:R-:W-:Y:S01]  /*d210*/  IMAD.MOV.U32 R204, RZ, RZ, R0 ;  /* 0x000000ffffcc7224 */ /* 0x000fe200078e0000 */
[----:B------:R-:W-:Y:S01]  /*d220*/  R2UR UR6, R196 ;  /* 0x00000000c40672ca */ /* 0x000fe200000e0000 */
[----:B------:R-:W-:Y:S01]  /*d230*/  IMAD.MOV.U32 R205, RZ, RZ, 0x40000040 ;  /* 0x40000040ffcd7424 */ /* 0x000fe200078e00ff */
[----:B------:R-:W-:Y:S01]  /*d240*/  R2UR UR7, R197 ;  /* 0x00000000c50772ca */ /* 0x000fe200000e0000 */
[----:B------:R-:W-:Y:S01]  /*d250*/  IMAD.MOV.U32 R201, RZ, RZ, 0x40000040 ;  /* 0x40000040ffc97424 */ /* 0x000fe200078e00ff */
[----:B------:R-:W-:Y:S01]  /*d260*/  R2UR UR4, R204 ;  /* 0x00000000cc0472ca */ /* 0x000fe200000e0000 */
[----:B------:R-:W-:Y:S01]  /*d270*/  VIADD R204, R196, 0x2 ;  /* 0x00000002c4cc7836 */ /* 0x000fe20000000000 */
[----:B------:R-:W-:Y:S01]  /*d280*/  R2UR UR5, R205 ;  /* 0x00000000cd0572ca */ /* 0x000fe200000e0000 */
[----:B------:R-:W-:-:S02]  /*d290*/  IMAD.MOV.U32 R205, RZ, RZ, 0x40000040 ;  /* 0x40000040ffcd7424 */ /* 0x000fc400078e00ff */
[----:B------:R-:W-:-:S10]  /*d2a0*/  IMAD.MOV.U32 R199, RZ, RZ, 0x40000040 ;  /* 0x40000040ffc77424 */ /* 0x000fd400078e00ff */
[----:B------:R-:W-:Y:S01]  /*d2b0*/  HGMMA.64x64x16.F32.BF16 R152, gdesc[UR4], R152, gsb0 ;  /* 0x00e00000049879f0 */ /* 0x000fe20008001898 */
[----:B------:R-:W-:Y:S01]  /*d2c0*/  R2UR UR6, R204 ;  /* 0x00000000cc0672ca */ /* 0x000fe200000e0000 */
[----:B------:R-:W-:Y:S01]  /*d2d0*/  VIADD R204, R0, 0x2 ;  /* 0x0000000200cc7836 */ /* 0x000fe20000000000 */
[----:B------:R-:W-:Y:S01]  /*d2e0*/  R2UR UR7, R205 ;  /* 0x00000000cd0772ca */ /* 0x000fe200000e0000 */
[----:B------:R-:W-:-:S03]  /*d2f0*/  IMAD.MOV.U32 R205, RZ, RZ, 0x40000040 ;  /* 0x40000040ffcd7424 */ /* 0x000fc600078e00ff */
[----:B------:R-:W-:Y:S02]  /*d300*/  R2UR UR4, R204 ;  /* 0x00000000cc0472ca */ /* 0x000fe400000e0000 */
[----:B------:R-:W-:Y:S02]  /*d310*/  R2UR UR5, R205 ;  /* 0x00000000cd0572ca */ /* 0x000fe400000e0000 */
[----:B0-----:R-:W-:-:S05]  /*d320*/  SHF.R.U32.HI R10, RZ, 0x7, R10 ;  /* 0x00000007ff0a7819 */ /* 0x001fca000001160a */
[----:B------:R0:W1:Y:S02]  /*d330*/  SHFL.IDX PT, R3, R10, RZ, 0x1f ;  /* 0x00001fff0a037589 */ /* 0x00006400000e0000 */
[----:B0-----:R-:W-:Y:S01]  /*d340*/  IMAD.MOV.U32 R10, RZ, RZ, 0x4 ;  /* 0x00000004ff0a7424 */ /* 0x001fe200078e00ff */
        /* <DEDUP_REMOVED lines=10> */
[----:B------:R-:W-:-:S03]  /*d3f0*/  IMAD.MOV.U32 R201, RZ, RZ, 0x40000040 ;  /* 0x40000040ffc97424 */ /* 0x000fc600078e00ff */
[----:B------:R-:W-:Y:S01]  /*d400*/  R2UR UR6, R200 ;  /* 0x00000000c80672ca */ /* 0x000fe200000e0000 */
[----:B------:R-:W-:Y:S01]  /*d410*/  VIADD R200, R196, 0x800 ;  /* 0x00000800c4c87836 */ /* 0x000fe20000000000 */
[----:B------:R-:W-:Y:S01]  /*d420*/  R2UR UR7, R201 ;  /* 0x00000000c90772ca */ /* 0x000fe200000e0000 */
[----:B------:R-:W-:Y:S01]  /*d430*/  VIADD R201, R0, 0x800 ;  /* 0x0000080000c97836 */ /* 0x000fe20000000000 */
[----:B------:R-:W-:Y:S02]  /*d440*/  WARPGROUP.DEPBAR.LE gsb0, 0x0 ;  /* 0x00008000000079c5 */ /* 0x000fe40000010000 */
[----:B------:R-:W-:-:S09]  /*d450*/  WARPGROUP.ARRIVE ;  /* 0x00000000000079c5 */ /* 0x000fd20000000000 */
        /* <DEDUP_REMOVED lines=172> */
[----:B------:R-:W-:Y:S02]  /*df20*/  IMAD.MOV.U32 R199, RZ, RZ, 0x40000040 ;  /* 0x40000040ffc77424 */ /* 0x000fe400078e00ff */
[----:B------:R-:W-:Y:S01]  /*df30*/  IMAD.MOV.U32 R200, RZ, RZ, 0x28 ;  /* 0x00000028ffc87424 */ /* 0x000fe200078e00ff */
[----:B------:R-:W-:Y:S02]  /*df40*/  R2UR UR6, R198 ;  /* 0x00000000c60672ca */ /* 0x000fe400000e0000 */
[----:B------:R-:W-:Y:S01]  /*df50*/  R2UR UR7, R199 ;  /* 0x00000000c70772ca */ /* 0x000fe200000e0000 */
[----:B------:R-:W-:Y:S01]  /*df60*/  IMAD.MOV.U32 R199, RZ, RZ, 0x40000040 ;  /* 0x40000040ffc77424 */ /* 0x000fe200078e00ff */
[----:B------:R-:W-:-:S04]  /*df70*/  SEL R200, R200, 0x26, P2 ;  /* 0x00000026c8c87807 */ /* 0x000fc80001000000 */
[----:B------:R-:W-:-:S04]  /*df80*/  LOP3.LUT R200, R200, 0x6, RZ, 0xc0, !PT ;  /* 0x00000006c8c87812 */ /* 0x000fc800078ec0ff */
[CC--:B------:R-:W-:Y:S02]  /*df90*/  IADD3 R198, R200.reuse, R201.reuse, R0 ;  /* 0x000000c9c8c67210 */ /* 0x0c0fe40007ffe000 */
[----:B------:R-:W-:Y:S01]  /*dfa0*/  IADD3 R200, R200, R201, R196 ;  /* 0x000000c9c8c87210 */ /* 0x000fe20007ffe0c4 */
[----:B------:R-:W-:Y:S01]  /*dfb0*/  IMAD.MOV.U32 R201, RZ, RZ, 0x40000040 ;  /* 0x40000040ffc97424 */ /* 0x000fe200078e00ff */
[----:B------:R-:W-:Y:S02]  /*dfc0*/  WARPGROUP.DEPBAR.LE gsb0, 0x0 ;  /* 0x00008000000079c5 */ /* 0x000fe40000010000 */
[----:B------:R-:W-:-:S06]  /*dfd0*/  WARPGROUP.ARRIVE ;  /* 0x00000000000079c5 */ /* 0x000fcc0000000000 */
[----:B------:R-:W-:Y:S01]  /*dfe0*/  HGMMA.64x64x16.F32.BF16 R152, gdesc[UR4], R152, gsb0 ;  /* 0x00e00000049879f0 */ /* 0x000fe20008001898 */
[----:B------:R-:W-:Y:S02]  /*dff0*/  R2UR UR4, R198 ;  /* 0x00000000c60472ca */ /* 0x000fe400000e0000 */
[----:B------:R-:W-:Y:S01]  /*e000*/  R2UR UR5, R199 ;  /* 0x00000000c70572ca */ /* 0x000fe200000e0000 */
[----:B------:R-:W-:Y:S01]  /*e010*/  IMAD.MOV.U32 R199, RZ, RZ, 0x40000040 ;  /* 0x40000040ffc77424 */ /* 0x000fe200078e00ff */
[----:B------:R-:W-:Y:S01]  /*e020*/  R2UR UR6, R200 ;  /* 0x00000000c80672ca */ /* 0x000fe200000e0000 */
[----:B------:R-:W-:Y:S01]  /*e030*/  VIADD R200, R0, 0xa00 ;  /* 0x00000a0000c87836 */ /* 0x000fe20000000000 */
[----:B------:R-:W-:Y:S01]  /*e040*/  R2UR UR7, R201 ;  /* 0x00000000c90772ca */ /* 0x000fe200000e0000 */
[----:B------:R-:W-:Y:S02]  /*e050*/  VIADD R201, R196, 0xa00 ;  /* 0x00000a00c4c97836 */ /* 0x000fe40000000000 */
[----:B------:R-:W-:Y:S01]  /*e060*/  IMAD.IADD R198, R200, 0x1, R3 ;  /* 0x00000001c8c67824 */ /* 0x000fe200078e0203 */
[----:B------:R-:W-:-:S02]  /*e070*/  WARPGROUP.DEPBAR.LE gsb0, 0x0 ;  /* 0x00008000000079c5 */ /* 0x000fc40000010000 */
[----:B------:R-:W-:-:S07]  /*e080*/  WARPGROUP.ARRIVE ;  /* 0x00000000000079c5 */ /* 0x000fce0000000000 */
        /* <DEDUP_REMOVED lines=108> */
[----:B------:R-:W-:Y:S02]  /*e750*/  IMAD.MOV.U32 R199, RZ, RZ, 0x40000040 ;  /* 0x40000040ffc77424 */ /* 0x000fe400078e00ff */
[----:B------:R-:W-:Y:S01]  /*e760*/  IMAD.MOV.U32 R3, RZ, RZ, 0x1000 ;  /* 0x00001000ff037424 */ /* 0x000fe200078e00ff */
[----:B------:R-:W-:Y:S01]  /*e770*/  R2UR UR4, R198 ;  /* 0x00000000c60472ca */ /* 0x000fe200000e0000 */
[----:B------:R-:W-:Y:S01]  /*e780*/  IMAD.IADD R198, R201, 0x1, R197 ;  /* 0x00000001c9c67824 */ /* 0x000fe200078e02c5 */
[----:B------:R-:W-:Y:S01]  /*e790*/  R2UR UR5, R199 ;  /* 0x00000000c70572ca */ /* 0x000fe200000e0000 */
[----:B------:R-:W-:Y:S01]  /*e7a0*/  IMAD.MOV.U32 R199, RZ, RZ, 0x40000040 ;  /* 0x40000040ffc77424 */ /* 0x000fe200078e00ff */
[----:B------:R-:W-:-:S04]  /*e7b0*/  SEL R3, R3, 0xf80, P2 ;  /* 0x00000f8003037807 */ /* 0x000fc80001000000 */
[----:B------:R-:W-:Y:S01]  /*e7c0*/  LOP3.LUT R3, R3, 0x1e00, RZ, 0xc0, !PT ;  /* 0x00001e0003037812 */ /* 0x000fe200078ec0ff */
[----:B------:R-:W-:Y:S02]  /*e7d0*/  WARPGROUP.DEPBAR.LE gsb0, 0x0 ;  /* 0x00008000000079c5 */ /* 0x000fe40000010000 */
[----:B------:R-:W-:-:S06]  /*e7e0*/  WARPGROUP.ARRIVE ;  /* 0x00000000000079c5 */ /* 0x000fcc0000000000 */
[----:B------:R-:W-:Y:S01]  /*e7f0*/  HGMMA.64x64x16.F32.BF16 R152, gdesc[UR4], R152, gsb0 ;  /* 0x00e00000049879f0 */ /* 0x000fe20008001898 */
[----:B------:R-:W-:Y:S01]  /*e800*/  R2UR UR4, R198 ;  /* 0x00000000c60472ca */ /* 0x000fe200000e0000 */
[--C-:B------:R-:W-:Y:S01]  /*e810*/  IMAD.IADD R198, R197, 0x1, R200.reuse ;  /* 0x00000001c5c67824 */ /* 0x100fe200078e02c8 */
[----:B------:R-:W-:Y:S01]  /*e820*/  R2UR UR5, R199 ;  /* 0x00000000c70572ca */ /* 0x000fe200000e0000 */
[----:B------:R-:W-:Y:S02]  /*e830*/  IMAD.MOV.U32 R199, RZ, RZ, 0x40000040 ;  /* 0x40000040ffc77424 */ /* 0x000fe400078e00ff */
[----:B------:R-:W-:Y:S01]  /*e840*/  IMAD.IADD R200, R10, 0x1, R200 ;  /* 0x000000010ac87824 */ /* 0x000fe200078e02c8 */
[----:B------:R-:W-:Y:S01]  /*e850*/  R2UR UR6, R198 ;  /* 0x00000000c60672ca */ /* 0x000fe200000e0000 */
[----:B------:R-:W-:Y:S01]  /*e860*/  IMAD.IADD R198, R201, 0x1, R10 ;  /* 0x00000001c9c67824 */ /* 0x000fe200078e020a */
[----:B------:R-:W-:Y:S01]  /*e870*/  R2UR UR7, R199 ;  /* 0x00000000c70772ca */ /* 0x000fe200000e0000 */
[----:B------:R-:W-:-:S02]  /*e880*/  IMAD.MOV.U32 R199, RZ, RZ, 0x40000040 ;  /* 0x40000040ffc77424 */ /* 0x000fc400078e00ff */
        /* <DEDUP_REMOVED lines=28> */
.L_x_4566:
        /* <DEDUP_REMOVED lines=22> */
[----:B0-----:R-:W-:Y:S01]  /*ebb0*/  FMNMX.FTZ R10, R10, R3, !PT ;  /* 0x000000030a0a7209 */ /* 0x001fe20007810000 */
[----:B------:R-:W-:-:S04]  /*ebc0*/  IMAD.U32 R3, RZ, RZ, UR38 ;  /* 0x00000026ff037e24 */ /* 0x000fc8000f8e00ff */
[C---:B------:R-:W-:Y:S01]  /*ebd0*/  FMUL.FTZ R204, R10.reuse, R3 ;  /* 0x000000030acc7220 */ /* 0x040fe20000410000 */
[----:B------:R-:W-:-:S03]  /*ebe0*/  FADD.FTZ R199, -R10, R21 ;  /* 0x000000150ac77221 */ /* 0x000fc60000010100 */
        /* <DEDUP_REMOVED lines=18> */
[----:B------:R-:W-:-:S05]  /*ed10*/  FFMA.FTZ R204, R181, R3, -R204 ;  /* 0x00000003b5cc7223 */ /* 0x000fca00000108cc */
[----:B------:R-:W1:Y:S08]  /*ed20*/  MUFU.EX2 R198, R198 ;  /* 0x000000c600c67308 */ /* 0x000e700000000800 */
[----:B------:R-:W-:Y:S01]  /*ed30*/  MUFU.EX2 R180, R165 ;  /* 0x000000a500b47308 */ /* 0x000fe20000000800 */
[----:B0-----:R-:W-:Y:S01]  /*ed40*/  FFMA.FTZ R176, R153, R11, R152 ;  /* 0x0000000b99b07223 */ /* 0x001fe20000010098 */
[----:B------:R-:W-:-:S02]  /*ed50*/  VIADD R11, R14, 0x38840 ;  /* 0x000388400e0b7836 */ /* 0x000fc40000000000 */
[-C--:B------:R-:W-:Y:S01]  /*ed60*/  FMUL.FTZ R24, R24, R153.reuse ;  /* 0x0000009918187220 */ /* 0x080fe20000410000 */
[-C--:B------:R-:W-:Y:S01]  /*ed70*/  FMUL.FTZ R25, R25, R153.reuse ;  /* 0x0000009919197220 */ /* 0x080fe20000410000 */
[-C--:B------:R-:W-:Y:S01]  /*ed80*/  FMUL.FTZ R28, R28, R153.reuse ;  /* 0x000000991c1c7220 */ /* 0x080fe20000410000 */
[-C--:B------:R-:W-:Y:S01]  /*ed90*/  FMUL.FTZ R29, R29, R153.reuse ;  /* 0x000000991d1d7220 */ /* 0x080fe20000410000 */
[----:B------:R-:W-:Y:S01]  /*eda0*/  PRMT R11, R190, 0x654, R11 ;  /* 0x00000654be0b7816 */ /* 0x000fe2000000000b */
[----:B------:R0:W-:Y:S01]  /*edb0*/  MUFU.EX2 R165, R168 ;  /* 0x000000a800a57308 */ /* 0x0001e20000000800 */
[C---:B-1----:R-:W-:Y:S01]  /*edc0*/  FADD.FTZ R176, R198.reuse, R176 ;  /* 0x000000b0c6b07221 */ /* 0x042fe20000010000 */
[----:B------:R-:W-:Y:S01]  /*edd0*/  F2FP.BF16.F32.PACK_AB R152, R198, R152 ;  /* 0x00000098c698723e */ /* 0x000fe200000010ff */
[----:B------:R1:W-:Y:S01]  /*ede0*/  SYNCS.ARRIVE.TRANS64.RED.A1T0 RZ, [R11+URZ], RZ ;  /* 0x000000ff0bff79a7 */ /* 0x0003e2000810043f */
[----:B------:R-:W-:Y:S01]  /*edf0*/  @!P2 STS [R20+0x38400], R153 ;  /* 0x038400991400a388 */ /* 0x000fe20000000800 */
        /* <DEDUP_REMOVED lines=67> */
[-C--:B------:R-:W-:Y:S01]  /*f230*/  FMUL.FTZ R117, R117, R153.reuse ;  /* 0x0000009975757220 */ /* 0x080fe20000410000 */
[-C--:B------:R-:W-:Y:S01]  /*f240*/  FMUL.FTZ R120, R120, R153.reuse ;  /* 0x0000009978787220 */ /* 0x080fe20000410000 */
[-C--:B------:R-:W-:Y:S01]  /*f250*/  FMUL.FTZ R121, R121, R153.reuse ;  /* 0x0000009979797220 */ /* 0x080fe20000410000 */
[-C--:B------:R-:W-:Y:S01]  /*f260*/  FMUL.FTZ R124, R124, R153.reuse ;  /* 0x000000997c7c7220 */ /* 0x080fe20000410000 */
[----:B------:R-:W1:Y:S01]  /*f270*/  SHFL.BFLY PT, R177, R11, 0x2, 0x1f ;  /* 0x0c401f000bb17f89 */ /* 0x000e6200000e0000 */
        /* <DEDUP_REMOVED lines=13> */
[----:B-1----:R-:W-:-:S02]  /*f350*/  FMNMX.FTZ R11, R11, R177, !PT ;  /* 0x000000b10b0b7209 */ /* 0x002fc40007810000 */
[----:B------:R-:W-:Y:S03]  /*f360*/  MUFU.EX2 R177, R21 ;  /* 0x0000001500b17308 */ /* 0x000fe60000000800 */
[----:B------:R-:W0:Y:S02]  /*f370*/  SHFL.BFLY PT, R198, R11, 0x1, 0x1f ;  /* 0x0c201f000bc67f89 */ /* 0x000e2400000e0000 */
[----:B0-----:R-:W-:-:S05]  /*f380*/  FMNMX.FTZ R168, R11, R198, !PT ;  /* 0x000000c60ba87209 */ /* 0x001fca0007810000 */
[----:B------:R-:W-:-:S04]  /*f390*/  FADD.FTZ R11, -R168, R15 ;  /* 0x0000000fa80b7221 */ /* 0x000fc80000010100 */
[----:B------:R-:W-:-:S04]  /*f3a0*/  FMUL.FTZ R11, R11, R3 ;  /* 0x000000030b0b7220 */ /* 0x000fc80000410000 */
[----:B------:R-:W0:Y:S08]  /*f3b0*/  MUFU.EX2 R15, R11 ;  /* 0x0000000b000f7308 */ /* 0x000e300000000800 */
[----:B------:R1:W-:Y:S01]  /*f3c0*/  MUFU.EX2 R11, R173 ;  /* 0x000000ad000b7308 */ /* 0x0003e20000000800 */
        /* <DEDUP_REMOVED lines=10> */
[----:B0-----:R-:W-:Y:S01]  /*f470*/  FMUL.FTZ R20, R168, R3 ;  /* 0x00000003a8147220 */ /* 0x001fe20000410000 */
[-C--:B------:R-:W-:Y:S01]  /*f480*/  FMUL.FTZ R43, R43, R15.reuse ;  /* 0x0000000f2b2b7220 */ /* 0x080fe20000410000 */
[-C--:B------:R-:W-:Y:S01]  /*f490*/  FMUL.FTZ R46, R46, R15.reuse ;  /* 0x0000000f2e2e7220 */ /* 0x080fe20000410000 */
[----:B------:R-:W-:Y:S01]  /*f4a0*/  FMUL.FTZ R47, R47, R15 ;  /* 0x0000000f2f2f7220 */ /* 0x000fe20000410000 */
[-CC-:B------:R-:W-:Y:S01]  /*f4b0*/  FFMA.FTZ R21, R154, R3.reuse, -R20.reuse ;  /* 0x000000039a157223 */ /* 0x180fe20000010814 */
[-CC-:B-1----:R-:W-:Y:S01]  /*f4c0*/  FFMA.FTZ R173, R159, R3.reuse, -R20.reuse ;  /* 0x000000039fad7223 */ /* 0x182fe20000010814 */
[-CC-:B------:R-:W-:Y:S01]  /*f4d0*/  FFMA.FTZ R169, R155, R3.reuse, -R20.reuse ;  /* 0x000000039ba97223 */ /* 0x180fe20000010814 */
[-CC-:B------:R-:W-:Y:S01]  /*f4e0*/  FFMA.FTZ R154, R167, R3.reuse, -R20.reuse ;  /* 0x00000003a79a7223 */ /* 0x180fe20000010814 */
[----:B------:R0:W1:Y:S01]  /*f4f0*/  MUFU.EX2 R159, R21 ;  /* 0x00000015009f7308 */ /* 0x0000620000000800 */
[-CC-:B------:R-:W-:Y:S01]  /*f500*/  FFMA.FTZ R199, R162, R3.reuse, -R20.reuse ;  /* 0x00000003a2c77223 */ /* 0x180fe20000010814 */
[-CC-:B------:R-:W-:Y:S01]  /*f510*/  FFMA.FTZ R200, R163, R3.reuse, -R20.reuse ;  /* 0x00000003a3c87223 */ /* 0x180fe20000010814 */
[-CC-:B------:R-:W-:Y:S01]  /*f520*/  FFMA.FTZ R201, R166, R3.reuse, -R20.reuse ;  /* 0x00000003a6c97223 */ /* 0x180fe20000010814 */
[-CC-:B------:R-:W-:Y:S01]  /*f530*/  FFMA.FTZ R179, R179, R3.reuse, -R20.reuse ;  /* 0x00000003b3b37223 */ /* 0x180fe20000010814 */
[-CC-:B------:R-:W-:Y:S01]  /*f540*/  FFMA.FTZ R182, R182, R3.reuse, -R20.reuse ;  /* 0x00000003b6b67223 */ /* 0x180fe20000010814 */
[-CC-:B------:R-:W-:Y:S01]  /*f550*/  FFMA.FTZ R183, R183, R3.reuse, -R20.reuse ;  /* 0x00000003b7b77223 */ /* 0x180fe20000010814 */
[----:B------:R-:W-:Y:S01]  /*f560*/  FFMA.FTZ R198, R170, R3, -R20 ;  /* 0x00000003aac67223 */ /* 0x000fe20000010814 */
[----:B------:R2:W-:Y:S01]  /*f570*/  MUFU.EX2 R155, R172 ;  /* 0x000000ac009b7308 */ /* 0x0005e20000000800 */
[----:B0-----:R-:W-:-:S02]  /*f580*/  IMAD.MOV.U32 R21, RZ, RZ, 0x40000040 ;  /* 0x40000040ff157424 */ /* 0x001fc400078e00ff */
[-CC-:B------:R-:W-:Y:S01]  /*f590*/  FFMA.FTZ R167, R171, R3.reuse, -R20.reuse ;  /* 0x00000003aba77223 */ /* 0x180fe20000010814 */
[-CC-:B------:R-:W-:Y:S01]  /*f5a0*/  FFMA.FTZ R162, R175, R3.reuse, -R20.reuse ;  /* 0x00000003afa27223 */ /* 0x180fe20000010814 */
[----:B------:R-:W-:Y:S01]  /*f5b0*/  FFMA.FTZ R163, R178, R3, -R20 ;  /* 0x00000003b2a37223 */ /* 0x000fe20000010814 */
[----:B------:R-:W-:Y:S01]  /*f5c0*/  FMUL.FTZ R50, R50, R15 ;  /* 0x0000000f32327220 */ /* 0x000fe20000410000 */
[----:B------:R-:W-:Y:S01]  /*f5d0*/  R2UR UR7, R21 ;  /* 0x00000000150772ca */ /* 0x000fe200000e0000 */
[----:B------:R-:W-:Y:S01]  /*f5e0*/  FADD.FTZ R21, R197, R176 ;  /* 0x000000b0c5157221 */ /* 0x000fe20000010000 */
[----:B------:R-:W-:Y:S01]  /*f5f0*/  MUFU.EX2 R166, R204 ;  /* 0x000000cc00a67308 */ /* 0x000fe20000000800 */
[-CC-:B--2---:R-:W-:Y:S01]  /*f600*/  FFMA.FTZ R172, R158, R3.reuse, -R20.reuse ;  /* 0x000000039eac7223 */ /* 0x184fe20000010814 */
[----:B------:R-:W-:Y:S01]  /*f610*/  FFMA.FTZ R158, R174, R3, -R20 ;  /* 0x00000003ae9e7223 */ /* 0x000fe20000010814 */
[----:B------:R-:W-:Y:S01]  /*f620*/  FADD.FTZ R21, R177, R21 ;  /* 0x00000015b1157221 */ /* 0x000fe20000010000 */
[----:B------:R-:W-:-:S02]  /*f630*/  IMAD R20, R17, 0x1000, R215 ;  /* 0x0000100011147824 */ /* 0x000fc400078e02d7 */
[----:B-1----:R-:W-:Y:S01]  /*f640*/  FFMA.FTZ R12, R15, R12, R159 ;  /* 0x0000000c0f0c7223 */ /* 0x002fe2000001009f */
[-C--:B------:R-:W-:Y:S01]  /*f650*/  FMUL.FTZ R51, R51, R15.reuse ;  /* 0x0000000f33337220 */ /* 0x080fe20000410000 */
[----:B------:R-:W-:Y:S01]  /*f660*/  FADD.FTZ R21, R196, R21 ;  /* 0x00000015c4157221 */ /* 0x000fe20000010000 */
[----:B------:R-:W0:Y:S01]  /*f670*/  MUFU.EX2 R169, R169 ;  /* 0x000000a900a97308 */ /* 0x000e220000000800 */
[----:B------:R-:W-:Y:S01]  /*f680*/  R2UR UR6, R20 ;  /* 0x00000000140672ca */ /* 0x000fe200000e0000 */
[-C--:B------:R-:W-:Y:S01]  /*f690*/  FMUL.FTZ R54, R54, R15.reuse ;  /* 0x0000000f36367220 */ /* 0x080fe20000410000 */
[C---:B------:R-:W-:Y:S01]  /*f6a0*/  FADD.FTZ R21, R156.reuse, R21 ;  /* 0x000000159c157221 */ /* 0x040fe20000010000 */
[----:B------:R-:W-:Y:S01]  /*f6b0*/  F2FP.BF16.F32.PACK_AB R156, R156, R196 ;  /* 0x000000c49c9c723e */ /* 0x000fe200000010ff */
[-C--:B------:R-:W-:Y:S01]  /*f6c0*/  FMUL.FTZ R55, R55, R15.reuse ;  /* 0x0000000f37377220 */ /* 0x080fe20000410000 */
[-C--:B------:R-:W-:Y:S01]  /*f6d0*/  FMUL.FTZ R58, R58, R15.reuse ;  /* 0x0000000f3a3a7220 */ /* 0x080fe20000410000 */
[----:B------:R-:W-:Y:S01]  /*f6e0*/  FADD.FTZ R21, R181, R21 ;  /* 0x00000015b5157221 */ /* 0x000fe20000010000 */
[----:B------:R-:W-:Y:S01]  /*f6f0*/  MUFU.EX2 R170, R172 ;  /* 0x000000ac00aa7308 */ /* 0x000fe20000000800 */
[-C--:B------:R-:W-:Y:S01]  /*f700*/  FMUL.FTZ R59, R59, R15.reuse ;  /* 0x0000000f3b3b7220 */ /* 0x080fe20000410000 */
[-C--:B------:R-:W-:Y:S01]  /*f710*/  FMUL.FTZ R62, R62, R15.reuse ;  /* 0x0000000f3e3e7220 */ /* 0x080fe20000410000 */
[----:B------:R-:W-:Y:S01]  /*f720*/  FADD.FTZ R21, R180, R21 ;  /* 0x00000015b4157221 */ /* 0x000fe20000010000 */
[-C--:B------:R-:W-:Y:S01]  /*f730*/  FMUL.FTZ R63, R63, R15.reuse ;  /* 0x0000000f3f3f7220 */ /* 0x080fe20000410000 */
[-C--:B------:R-:W-:Y:S01]  /*f740*/  FMUL.FTZ R66, R66, R15.reuse ;  /* 0x0000000f42427220 */ /* 0x080fe20000410000 */
[----:B------:R-:W-:Y:S01]  /*f750*/  FMUL.FTZ R67, R67, R15 ;  /* 0x0000000f43437220 */ /* 0x000fe20000410000 */
[----:B------:R-:W-:Y:S01]  /*f760*/  FADD.FTZ R21, R165, R21 ;  /* 0x00000015a5157221 */ /* 0x000fe20000010000 */
[----:B------:R-:W-:Y:S01]  /*f770*/  MUFU.EX2 R171, R173 ;  /* 0x000000ad00ab7308 */ /* 0x000fe20000000800 */
[----:B0-----:R-:W-:Y:S01]  /*f780*/  F2FP.BF16.F32.PACK_AB R153, R169, R159 ;  /* 0x0000009fa999723e */ /* 0x001fe200000010ff */
[----:B------:R-:W-:Y:S01]  /*f790*/  FMUL.FTZ R70, R70, R15 ;  /* 0x0000000f46467220 */ /* 0x000fe20000410000 */
[C---:B------:R-:W-:Y:S01]  /*f7a0*/  FADD.FTZ R21, R160.reuse, R21 ;  /* 0x00000015a0157221 */ /* 0x040fe20000010000 */
[----:B------:R-:W-:Y:S01]  /*f7b0*/  F2FP.BF16.F32.PACK_AB R160, R160, R165 ;  /* 0x000000a5a0a0723e */ /* 0x000fe200000010ff */
[-C--:B------:R-:W-:Y:S01]  /*f7c0*/  FMUL.FTZ R71, R71, R15.reuse ;  /* 0x0000000f47477220 */ /* 0x080fe20000410000 */
[-C--:B------:R-:W-:Y:S01]  /*f7d0*/  FMUL.FTZ R74, R74, R15.reuse ;  /* 0x0000000f4a4a7220 */ /* 0x080fe20000410000 */
[----:B------:R-:W-:Y:S01]  /*f7e0*/  FADD.FTZ R21, R161, R21 ;  /* 0x00000015a1157221 */ /* 0x000fe20000010000 */
[----:B------:R0:W-:Y:S01]  /*f7f0*/  MUFU.EX2 R175, R154 ;  /* 0x0000009a00af7308 */ /* 0x0001e20000000800 */
[-C--:B------:R-:W-:Y:S01]  /*f800*/  FMUL.FTZ R75, R75, R15.reuse ;  /* 0x0000000f4b4b7220 */ /* 0x080fe20000410000 */
[-C--:B------:R-:W-:Y:S01]  /*f810*/  FMUL.FTZ R78, R78, R15.reuse ;  /* 0x0000000f4e4e7220 */ /* 0x080fe20000410000 */
[----:B------:R-:W-:Y:S01]  /*f820*/  FADD.FTZ R21, R11, R21 ;  /* 0x000000150b157221 */ /* 0x000fe20000010000 */
[-C--:B------:R-:W-:Y:S01]  /*f830*/  FMUL.FTZ R79, R79, R15.reuse ;  /* 0x0000000f4f4f7220 */ /* 0x080fe20000410000 */
[-C--:B------:R-:W-:Y:S01]  /*f840*/  FMUL.FTZ R82, R82, R15.reuse ;  /* 0x0000000f52527220 */ /* 0x080fe20000410000 */
[----:B------:R-:W-:Y:S01]  /*f850*/  FMUL.FTZ R83, R83, R15 ;  /* 0x0000000f53537220 */ /* 0x000fe20000410000 */
[----:B------:R-:W-:Y:S01]  /*f860*/  FADD.FTZ R21, R157, R21 ;  /* 0x000000159d157221 */ /* 0x000fe20000010000 */
[----:B------:R1:W-:Y:S01]  /*f870*/  MUFU.EX2 R178, R158 ;  /* 0x0000009e00b27308 */ /* 0x0003e20000000800 */
[----:B0-----:R-:W-:Y:S01]  /*f880*/  F2FP.BF16.F32.PACK_AB R154, R177, R197 ;  /* 0x000000c5b19a723e */ /* 0x001fe200000010ff */
[----:B------:R-:W-:Y:S01]  /*f890*/  FMUL.FTZ R86, R86, R15 ;  /* 0x0000000f56567220 */ /* 0x000fe20000410000 */
[C---:B------:R-:W-:Y:S01]  /*f8a0*/  FADD.FTZ R21, R164.reuse, R21 ;  /* 0x00000015a4157221 */ /* 0x040fe20000010000 */
[----:B------:R-:W-:Y:S01]  /*f8b0*/  F2FP.BF16.F32.PACK_AB R164, R164, R157 ;  /* 0x0000009da4a4723e */ /* 0x000fe200000010ff */
[-C--:B------:R-:W-:Y:S01]  /*f8c0*/  FMUL.FTZ R87, R87, R15.reuse ;  /* 0x0000000f57577220 */ /* 0x080fe20000410000 */
[----:B------:R-:W-:Y:S01]  /*f8d0*/  FMUL.FTZ R90, R90, R15 ;  /* 0x0000000f5a5a7220 */ /* 0x000fe20000410000 */
[----:B------:R-:W-:Y:S01]  /*f8e0*/  FADD.FTZ R21, R155, R21 ;  /* 0x000000159b157221 */ /* 0x000fe20000010000 */
[----:B------:R-:W-:Y:S01]  /*f8f0*/  MUFU.EX2 R172, R199 ;  /* 0x000000c700ac7308 */ /* 0x000fe20000000800 */
[----:B-1----:R-:W-:Y:S01]  /*f900*/  F2FP.BF16.F32.PACK_AB R158, R180, R181 ;  /* 0x000000b5b49e723e */ /* 0x002fe200000010ff */
[-C--:B------:R-:W-:Y:S01]  /*f910*/  FMUL.FTZ R91, R91, R15.reuse ;  /* 0x0000000f5b5b7220 */ /* 0x080fe20000410000 */
[-C--:B------:R-:W-:Y:S01]  /*f920*/  FMUL.FTZ R94, R94, R15.reuse ;  /* 0x0000000f5e5e7220 */ /* 0x080fe20000410000 */
[-C--:B------:R-:W-:Y:S01]  /*f930*/  FMUL.FTZ R95, R95, R15.reuse ;  /* 0x0000000f5f5f7220 */ /* 0x080fe20000410000 */
[-C--:B------:R-:W-:Y:S01]  /*f940*/  FMUL.FTZ R98, R98, R15.reuse ;  /* 0x0000000f62627220 */ /* 0x080fe20000410000 */
[-C--:B------:R-:W-:Y:S01]  /*f950*/  FMUL.FTZ R99, R99, R15.reuse ;  /* 0x0000000f63637220 */ /* 0x080fe20000410000 */
[-C--:B------:R-:W-:Y:S01]  /*f960*/  FMUL.FTZ R102, R102, R15.reuse ;  /* 0x0000000f66667220 */ /* 0x080fe20000410000 */
[----:B------:R-:W0:Y:S01]  /*f970*/  MUFU.EX2 R173, R200 ;  /* 0x000000c800ad7308 */ /* 0x000e220000000800 */
        /* <DEDUP_REMOVED lines=23> */
[----:B------:R-:W0:Y:S01]  /*faf0*/  MUFU.EX2 R177, R167 ;  /* 0x000000a700b17308 */ /* 0x000e220000000800 */
[----:B-1----:R-:W-:Y:S01]  /*fb00*/  F2FP.BF16.F32.PACK_AB R159, R175, R174 ;  /* 0x000000aeaf9f723e */ /* 0x002fe200000010ff */
[-C--:B------:R-:W-:Y:S01]  /*fb10*/  FMUL.FTZ R143, R143, R15.reuse ;  /* 0x0000000f8f8f7220 */ /* 0x080fe20000410000 */
[-C--:B------:R-:W-:Y:S01]  /*fb20*/  FMUL.FTZ R146, R146, R15.reuse ;  /* 0x0000000f92927220 */ /* 0x080fe20000410000 */
[-C--:B------:R-:W-:Y:S01]  /*fb30*/  FMUL.FTZ R147, R147, R15.reuse ;  /* 0x0000000f93937220 */ /* 0x080fe20000410000 */
[-C--:B------:R-:W-:Y:S01]  /*fb40*/  FMUL.FTZ R150, R150, R15.reuse ;  /* 0x0000000f96967220 */ /* 0x080fe20000410000 */
[----:B------:R-:W-:Y:S01]  /*fb50*/  FMUL.FTZ R151, R151, R15 ;  /* 0x0000000f97977220 */ /* 0x000fe20000410000 */
[----:B------:R-:W-:Y:S01]  /*fb60*/  FADD.FTZ R12, R169, R12 ;  /* 0x0000000ca90c7221 */ /* 0x000fe20000010000 */
[----:B------:R1:W2:Y:S03]  /*fb70*/  MUFU.EX2 R180, R162 ;  /* 0x000000a200b47308 */ /* 0x0002a60000000800 */
[----:B------:R-:W-:-:S04]  /*fb80*/  FADD.FTZ R12, R170, R12 ;  /* 0x0000000caa0c7221 */ /* 0x000fc80000010000 */
[----:B------:R-:W-:Y:S01]  /*fb90*/  FADD.FTZ R12, R171, R12 ;  /* 0x0000000cab0c7221 */ /* 0x000fe20000010000 */
[----:B------:R2:W-:Y:S01]  /*fba0*/  MUFU.EX2 R181, R163 ;  /* 0x000000a300b57308 */ /* 0x0005e20000000800 */
[----:B-1----:R-:W-:Y:S01]  /*fbb0*/  F2FP.BF16.F32.PACK_AB R162, R11, R161 ;  /* 0x000000a10ba2723e */ /* 0x002fe200000010ff */
[C---:B------:R-:W-:Y:S01]  /*fbc0*/  FADD.FTZ R11, R166.reuse, R21 ;  /* 0x00000015a60b7221 */ /* 0x040fe20000010000 */
[----:B------:R-:W-:Y:S01]  /*fbd0*/  F2FP.BF16.F32.PACK_AB R166, R166, R155 ;  /* 0x0000009ba6a6723e */ /* 0x000fe200000010ff */
[----:B------:R-:W-:Y:S01]  /*fbe0*/  IMAD.MOV.U32 R21, RZ, RZ, 0x40000040 ;  /* 0x40000040ff157424 */ /* 0x000fe200078e00ff */
[----:B------:R-:W-:Y:S01]  /*fbf0*/  F2FP.BF16.F32.PACK_AB R155, R171, R170 ;  /* 0x000000aaab9b723e */ /* 0x000fe200000010ff */
[----:B------:R-:W-:Y:S01]  /*fc00*/  BAR.SYNC.DEFER_BLOCKING 0xf, 0x100 ;  /* 0x03c4000000007b1d */ /* 0x000fe20000010000 */
[----:B0-----:R-:W-:Y:S01]  /*fc10*/  F2FP.BF16.F32.PACK_AB R161, R177, R176 ;  /* 0x000000b0b1a1723e */ /* 0x001fe200000010ff */
[----:B------:R-:W-:Y:S01]  /*fc20*/  FADD.FTZ R12, R172, R12 ;  /* 0x0000000cac0c7221 */ /* 0x000fe20000010000 */
[----:B--2---:R-:W-:-:S03]  /*fc30*/  F2FP.BF16.F32.PACK_AB R163, R180, R178 ;  /* 0x000000b2b4a3723e */ /* 0x004fc600000010ff */
[----:B------:R-:W0:Y:S01]  /*fc40*/  MUFU.EX2 R179, R179 ;  /* 0x000000b300b37308 */ /* 0x000e220000000800 */
[----:B------:R-:W-:-:S04]  /*fc50*/  FADD.FTZ R12, R173, R12 ;  /* 0x0000000cad0c7221 */ /* 0x000fc80000010000 */
[----:B------:R-:W-:-:S03]  /*fc60*/  FADD.FTZ R12, R174, R12 ;  /* 0x0000000cae0c7221 */ /* 0x000fc60000010000 */
[----:B------:R-:W-:Y:S01]  /*fc70*/  MUFU.EX2 R182, R182 ;  /* 0x000000b600b67308 */ /* 0x000fe20000000800 */
[----:B------:R-:W-:-:S04]  /*fc80*/  FADD.FTZ R12, R175, R12 ;  /* 0x0000000caf0c7221 */ /* 0x000fc80000010000 */
[----:B------:R-:W-:-:S03]  /*fc90*/  FADD.FTZ R12, R176, R12 ;  /* 0x0000000cb00c7221 */ /* 0x000fc60000010000 */
[----:B------:R-:W1:Y:S01]  /*fca0*/  MUFU.EX2 R183, R183 ;  /* 0x000000b700b77308 */ /* 0x000e620000000800 */
[----:B0-----:R-:W-:Y:S01]  /*fcb0*/  F2FP.BF16.F32.PACK_AB R165, R179, R181 ;  /* 0x000000b5b3a5723e */ /* 0x001fe200000010ff */
[----:B------:R0:W-:Y:S01]  /*fcc0*/  STSM.16.M88.4 [R224+0x36400], R152 ;  /* 0x03640098e0007844 */ /* 0x0001e20000000200 */
[----:B------:R-:W-:-:S03]  /*fcd0*/  FADD.FTZ R12, R177, R12 ;  /* 0x0000000cb10c7221 */ /* 0x000fc60000010000 */
[----:B------:R2:W-:Y:S01]  /*fce0*/  STSM.16.M88.4 [R227], R156 ;  /* 0x0000009ce3007844 */ /* 0x0005e20000000200 */
[----:B------:R-:W-:-:S03]  /*fcf0*/  FADD.FTZ R12, R178, R12 ;  /* 0x0000000cb20c7221 */ /* 0x000fc60000010000 */
[----:B------:R2:W-:Y:S01]  /*fd00*/  STSM.16.M88.4 [R225], R160 ;  /* 0x000000a0e1007844 */ /* 0x0005e20000000200 */
[----:B------:R-:W-:-:S04]  /*fd10*/  FADD.FTZ R12, R180, R12 ;  /* 0x0000000cb40c7221 */ /* 0x000fc80000010000 */
[----:B------:R-:W-:Y:S01]  /*fd20*/  FADD.FTZ R12, R181, R12 ;  /* 0x0000000cb50c7221 */ /* 0x000fe20000010000 */
[----:B-1----:R-:W-:-:S03]  /*fd30*/  F2FP.BF16.F32.PACK_AB R167, R183, R182 ;  /* 0x000000b6b7a7723e */ /* 0x002fc600000010ff */
[----:B------:R-:W-:Y:S02]  /*fd40*/  FADD.FTZ R12, R179, R12 ;  /* 0x0000000cb30c7221 */ /* 0x000fe40000010000 */
[----:B------:R2:W-:Y:S01]  /*fd50*/  STSM.16.M88.4 [R226], R164 ;  /* 0x000000a4e2007844 */ /* 0x0005e20000000200 */
[----:B------:R-:W-:Y:S01]  /*fd60*/  WARPGROUP.ARRIVE ;  /* 0x00000000000079c5 */ /* 0x000fe20000000000 */
[----:B------:R-:W-:-:S04]  /*fd70*/  FADD.FTZ R12, R182, R12 ;  /* 0x0000000cb60c7221 */ /* 0x000fc80000010000 */
[----:B------:R-:W-:Y:S01]  /*fd80*/  FADD.FTZ R12, R183, R12 ;  /* 0x0000000cb70c7221 */ /* 0x000fe20000010000 */
[----:B------:R-:W-:Y:S03]  /*fd90*/  HGMMA.64x256x16.F32.BF16 R24, R152, gdesc[UR4].tnspB, R24, gsb0 ;  /* 0x43e0000498187df0 */ /* 0x000fe60008001818 */
[----:B------:R-:W-:Y:S02]  /*fda0*/  WARPGROUP.DEPBAR.LE gsb0, 0x0 ;  /* 0x00008000000079c5 */ /* 0x000fe40000010000 */
[----:B0-----:R-:W-:Y:S01]  /*fdb0*/  VIADD R152, R20, 0x80 ;  /* 0x0000008014987836 */ /* 0x001fe20000000000 */
        /* <DEDUP_REMOVED lines=31> */
.L_x_4567:
[----:B------:R-:W-:Y:S02]  /*ffb0*/  VIADD R14, R14, 0x38860 ;  /* 0x000388600e0e7836 */ /* 0x000fe40000000000 */
[----:B------:R-:W-:Y:S02]  /*ffc0*/  IMAD.MOV.U32 R15, RZ, RZ, R168 ;  /* 0x000000ffff0f7224 */ /* 0x000fe400078e00a8 */
[----:B------:R-:W-:Y:S01]  /*ffd0*/  IMAD.MOV.U32 R21, RZ, RZ, R10 ;  /* 0x000000ffff157224 */ /* 0x000fe200078e000a */
[----:B------:R-:W-:Y:S01]  /*ffe0*/  PRMT R14, R190, 0x654, R14 ;  /* 0x00000654be0e7816 */ /* 0x000fe2000000000e */
[----:B------:R-:W-:-:S03]  /*fff0*/  IMAD.MOV.U32 R20, RZ, RZ, R17 ;  /* 0x000000ffff147224 */ /* 0x000fc600078e0011 */
[----:B------:R0:W-:Y:S01]  /*10000*/  SYNCS.ARRIVE.TRANS64.RED.A1T0 RZ, [R14+URZ], RZ ;  /* 0x000000ff0eff79a7 */ /* 0x0001e2000810043f */
[----:B------:R-:W-:Y:S05]  /*10010*/  @P1 BRA `(.L_x_4568) ;  /* 0xffffffcc003c1947 */ /* 0x000fea000383ffff */
.L_x_4555:
[----:B------:R-:W-:Y:S05]  /*10020*/  BSYNC B0 ;  /* 0x0000000000007941 */ /* 0x000fea0003800000 */
.L_x_4554:
[----:B0-----:R-:W2:Y:S01]  /*10030*/  LDL.LU R14, [R1+0x4c] ;  /* 0x00004c00010e7983 */ /* 0x001ea20000300800 */
[----:B------:R-:W-:Y:S02]  /*10040*/  IMAD.MOV.U32 R155, RZ, RZ, -0x800000 ;  /* 0xff800000ff9b7424 */ /* 0x000fe400078e00ff */
[----:B------:R-:W-:Y:S01]  /*10050*/  IMAD.MOV.U32 R154, RZ, RZ, -0x800000 ;  /* 0xff800000ff9a7424 */ /* 0x000fe200078e00ff */
        /* <DEDUP_REMOVED lines=121> */
[----:B------:R0:W-:Y:S01]  /*107f0*/  @!P0 STS [R3+0x38400], R4 ;  /* 0x0384000403008388 */ /* 0x0001e20000000800 */
        /* <DEDUP_REMOVED lines=37> */
[----:B-1----:R-:W-:Y:S01]  /*10a50*/  SEL R0, RZ, 0x1, P1 ;  /* 0x00000001ff007807 */ /* 0x002fe20000800000 */
[----:B------:R-:W-:Y:S06]  /*10a60*/  BAR.ARV 0xe, 0x100 ;  /* 0x0384000000007b1d */ /* 0x000fec0000002000 */
[----:B------:R-:W-:-:S02]  /*10a70*/  PLOP3.LUT P0, PT, PT, PT, PT, 0x8, 0x0 ;  /* 0x000000000000781c */ /* 0x000fc40003f0e170 */
[----:B------:R-:W-:Y:S02]  /*10a80*/  LOP3.LUT R185, R185, R0, RZ, 0x3c, !PT ;  /* 0x00000000b9b97212 */ /* 0x000fe400078e3cff */
[----:B------:R-:W-:Y:S01]  /*10a90*/  SEL R17, R17, RZ, P1 ;  /* 0x000000ff11117207 */ /* 0x000fe20000800000 */
[----:B--2---:R-:W-:-:S05]  /*10aa0*/  VIADD R14, R14, 0x1 ;  /* 0x000000010e0e7836 */ /* 0x004fca0000000000 */
[----:B------:R2:W-:Y:S03]  /*10ab0*/  STL [R1+0x4c], R14 ;  /* 0x00004c0e01007387 */ /* 0x0005e60000100800 */
.L_x_4504:
[----:B------:R-:W-:Y:S05]  /*10ac0*/  BSYNC B7 ;  /* 0x0000000000077941 */ /* 0x000fea0003800000 */
.L_x_4500:
[----:B------:R-:W3:Y:S08]  /*10ad0*/  S2UR UR4, SR_CgaCtaId ;  /* 0x00000000000479c3 */ /* 0x000ef00000008800 */
[----:B------:R-:W-:Y:S01]  /*10ae0*/  BAR.SYNC.DEFER_BLOCKING 0x5, 0x180 ;  /* 0x0146000000007b1d */ /* 0x000fe20000010000 */
[----:B------:R-:W-:-:S05]  /*10af0*/  MOV R2, 0x400 ;  /* 0x0000040000027802 */ /* 0x000fca0000000f00 */
[----:B------:R-:W-:Y:S01]  /*10b00*/  BSSY B0, `(.L_x_4569) ;  /* 0x00004f8000007945 */ /* 0x000fe20003800000 */
[----:B---3--:R-:W-:-:S05]  /*10b10*/  IMAD.U32 R190, RZ, RZ, UR4 ;  /* 0x00000004ffbe7e24 */ /* 0x008fca000f8e00ff */
[----:B------:R-:W-:-:S05]  /*10b20*/  LEA R2, R190, R2, 0x18 ;  /* 0x00000002be027211 */ /* 0x000fca00078ec0ff */
[----:B-----5:R3:W4:Y:S01]  /*10b30*/  LDS.128 R84, [R2+0x388d0] ;  /* 0x0388d00002547984 */ /* 0x0207220000000c00 */
[----:B------:R-:W-:Y:S06]  /*10b40*/  BAR.ARV 0x4, 0x180 ;  /* 0x0106000000007b1d */ /* 0x000fec0000002000 */
[----:B------:R-:W-:Y:S05]  /*10b50*/  @P0 BRA `(.L_x_4570) ;  /* 0x0000003c00b40947 */ /* 0x000fea0003800000 */
[----:B------:R-:W3:Y:S01]  /*10b60*/  LDL R3, [R1+0x68] ;  /* 0x0000680001037983 */ /* 0x000ee20000100800 */
[----:B------:R-:W2:Y:S01]  /*10b70*/  S2R R0, SR_SWINHI ;  /* 0x0000000000007919 */ /* 0x000ea20000002f00 */
[----:B------:R-:W-:Y:S01]  /*10b80*/  F2FP.BF16.F32.PACK_AB R10, R29, R28 ;  /* 0x0000001c1d0a723e */ /* 0x000fe200000010ff */
[----:B------:R-:W-:Y:S01]  /*10b90*/  ULDC.64 UR6, c[0x0][0xd00] ;  /* 0x0003400000067ab9 */ /* 0x000fe20000000a00 */
[----:B------:R-:W-:Y:S01]  /*10ba0*/  F2FP.BF16.F32.PACK_AB R11, R31, R30 ;  /* 0x0000001e1f0b723e */ /* 0x000fe200000010ff */
[----:B------:R-:W3:Y:S01]  /*10bb0*/  LDL.LU R156, [R1+0x38] ;  /* 0x00003800019c7983 */ /* 0x000ee20000300800 */
[----:B01----:R-:W-:Y:S01]  /*10bc0*/  F2FP.BF16.F32.PACK_AB R12, R33, R32 ;  /* 0x00000020210c723e */ /* 0x003fe200000010ff */
[----:B------:R-:W-:Y:S01]  /*10bd0*/  ULDC.64 UR4, c[0x0][0xd08] ;  /* 0x0003420000047ab9 */ /* 0x000fe20000000a00 */
[----:B------:R-:W-:Y:S01]  /*10be0*/  F2FP.BF16.F32.PACK_AB R13, R35, R34 ;  /* 0x00000022230d723e */ /* 0x000fe200000010ff */
[----:B----4-:R-:W4:Y:S01]  /*10bf0*/  LDL.LU R84, [R1+0x3c] ;  /* 0x00003c0001547983 */ /* 0x010f220000300800 */
[----:B------:R-:W-:-:S02]  /*10c00*/  MOV R152, R2 ;  /* 0x0000000200987202 */ /* 0x000fc40000000f00 */
[----:B--2---:R-:W-:Y:S02]  /*10c10*/  MOV R153, R0 ;  /* 0x0000000000997202 */ /* 0x004fe40000000f00 */
[----:B------:R-:W-:Y:S02]  /*10c20*/  F2FP.BF16.F32.PACK_AB R14, R37, R36 ;  /* 0x00000024250e723e */ /* 0x000fe400000010ff */
[----:B------:R-:W-:Y:S01]  /*10c30*/  F2FP.BF16.F32.PACK_AB R15, R39, R38 ;  /* 0x00000026270f723e */ /* 0x000fe200000010ff */
[----:B------:R-:W-:Y:S01]  /*10c40*/  BAR.SYNC.DEFER_BLOCKING 0x1, 0x100 ;  /* 0x0044000000007b1d */ /* 0x000fe20000010000 */
[----:B---3--:R-:W-:-:S03]  /*10c50*/  IMAD.WIDE R20, R3, 0x2, R152 ;  /* 0x0000000203147825 */ /* 0x008fc600078e0298 */
        /* <DEDUP_REMOVED lines=164> */
[----:B------:R-:W-:Y:S02]  /*116a0*/  IADD3 R10, P0, R156, UR6, RZ ;  /* 0x000000069c0a7c10 */ /* 0x000fe4000ff1e0ff */
[----:B------:R-:W-:Y:S02]  /*116b0*/  MOV R20, R20 ;  /* 0x0000001400147202 */ /* 0x000fe40000000f00 */
[----:B------:R-:W-:Y:S02]  /*116c0*/  F2FP.BF16.F32.PACK_AB R13, R147, R146 ;  /* 0x00000092930d723e */ /* 0x000fe400000010ff */
[----:B------:R-:W-:Y:S02]  /*116d0*/  F2FP.BF16.F32.PACK_AB R14, R149, R148 ;  /* 0x00000094950e723e */ /* 0x000fe400000010ff */
[----:B------:R-:W-:-:S02]  /*116e0*/  F2FP.BF16.F32.PACK_AB R15, R151, R150 ;  /* 0x00000096970f723e */ /* 0x000fc400000010ff */
[----:B----4-:R-:W-:Y:S02]  /*116f0*/  IADD3.X R11, R84, UR7, RZ, P0, !PT ;  /* 0x00000007540b7c10 */ /* 0x010fe400087fe4ff */
        /* <DEDUP_REMOVED lines=18> */
.L_x_4571:
        /* <DEDUP_REMOVED lines=26> */
[----:B--2---:R-:W-:Y:S02]  /*119c0*/  SEL R15, R15, RZ, !P0 ;  /* 0x000000ff0f0f7207 */ /* 0x004fe40004000000 */
[----:B-1----:R-:W-:-:S03]  /*119d0*/  ISETP.NE.AND P0, PT, R157, 0x1, PT ;  /* 0x000000019d00780c */ /* 0x002fc60003f05270 */
[C---:B------:R-:W-:Y:S02]  /*119e0*/  IMAD R15, R12.reuse, R15, R13 ;  /* 0x0000000f0c0f7224 */ /* 0x040fe400078e020d */
[----:B------:R-:W-:-:S04]  /*119f0*/  IMAD.WIDE.U32 R12, R12, R20, RZ ;  /* 0x000000140c0c7225 */ /* 0x000fc800078e00ff */
[-C--:B------:R-:W-:Y:S02]  /*11a00*/  IMAD R20, R11, R184.reuse, RZ ;  /* 0x000000b80b147224 */ /* 0x080fe400078e02ff */
[----:B------:R-:W-:-:S04]  /*11a10*/  IMAD.WIDE.U32 R10, R10, R184, RZ ;  /* 0x000000b80a0a7225 */ /* 0x000fc800078e00ff */
[----:B------:R-:W-:Y:S02]  /*11a20*/  IMAD.IADD R20, R11, 0x1, R20 ;  /* 0x000000010b147824 */ /* 0x000fe400078e0214 */
[----:B------:R-:W0:Y:S01]  /*11a30*/  @P0 LDC R11, c[0x0][0xcec] ;  /* 0x00033b00ff0b0b82 */ /* 0x000e220000000800 */
[----:B------:R-:W-:-:S07]  /*11a40*/  IADD3 R21, P2, P3, R12, R10, R8 ;  /* 0x0000000a0c157210 */ /* 0x000fce0007b5e008 */
[----:B------:R-:W1:Y:S01]  /*11a50*/  @P0 LDC R10, c[0x0][0xcf0] ;  /* 0x00033c00ff0a0b82 */ /* 0x000e620000000800 */
[----:B---3--:R-:W-:Y:S02]  /*11a60*/  IMAD R84, R160, 0x40, R84 ;  /* 0x00000040a0547824 */ /* 0x008fe400078e0254 */
[----:B------:R-:W-:-:S05]  /*11a70*/  IMAD.IADD R15, R13, 0x1, R15 ;  /* 0x000000010d0f7824 */ /* 0x000fca00078e020f */
[----:B------:R-:W-:Y:S01]  /*11a80*/  IADD3.X R15, R15, R20, R9, P2, P3 ;  /* 0x000000140f0f7210 */ /* 0x000fe200017e6409 */
[----:B------:R-:W-:Y:S02]  /*11a90*/  IMAD.MOV.U32 R20, RZ, RZ, R84 ;  /* 0x000000ffff147224 */ /* 0x000fe400078e0054 */
[----:B0-----:R-:W-:-:S05]  /*11aa0*/  @P0 IMAD.HI.U32 R11, R84, R11, RZ ;  /* 0x0000000b540b0227 */ /* 0x001fca00078e00ff */
[----:B-1----:R-:W-:Y:S02]  /*11ab0*/  @P0 SHF.R.U32.HI R20, RZ, R10, R11 ;  /* 0x0000000aff140219 */ /* 0x002fe4000001160b */
[----:B------:R-:W0:Y:S01]  /*11ac0*/  LDC.64 R10, c[0x0][R14+0x228] ;  /* 0x00008a000e0a7b82 */ /* 0x000e220000000a00 */
[----:B----4-:R-:W-:-:S05]  /*11ad0*/  SEL R156, R156, RZ, P1 ;  /* 0x000000ff9c9c7207 */ /* 0x010fca0000800000 */
        /* <DEDUP_REMOVED lines=18> */
[----:B0-----:R-:W-:Y:S01]  /*11c00*/  LEA R13, P0, R12, R10, 0x2 ;  /* 0x0000000a0c0d7211 */ /* 0x001fe200078010ff */
[----:B-----5:R-:W-:-:S03]  /*11c10*/  IMAD.MOV R10, RZ, RZ, -R161 ;  /* 0x000000ffff0a7224 */ /* 0x020fc600078e0aa1 */
[----:B-1----:R-:W-:Y:S02]  /*11c20*/  LEA.HI.X R14, R12, R11, R14, 0x2, P0 ;  /* 0x0000000b0c0e7211 */ /* 0x002fe400000f140e */
[----:B------:R-:W-:Y:S01]  /*11c30*/  ISETP.NE.AND P0, PT, R159, R10, PT ;  /* 0x0000000a9f00720c */ /* 0x000fe20003f05270 */
[----:B------:R-:W-:Y:S04]  /*11c40*/  SHFL.IDX PT, R12, R13, 0x1, 0x1c1f ;  /* 0x003c1f000d0c7f89 */ /* 0x000fe800000e0000 */
[----:B------:R-:W-:Y:S04]  /*11c50*/  SHFL.IDX PT, R10, R13, RZ, 0x1c1f ;  /* 0x001c1fff0d0a7589 */ /* 0x000fe800000e0000 */
[----:B------:R-:W0:Y:S04]  /*11c60*/  SHFL.IDX PT, R11, R14, RZ, 0x1c1f ;  /* 0x001c1fff0e0b7589 */ /* 0x000e2800000e0000 */
[----:B------:R1:W2:Y:S02]  /*11c70*/  SHFL.IDX PT, R13, R14, 0x1, 0x1c1f ;  /* 0x003c1f000e0d7f89 */ /* 0x0002a400000e0000 */
[----:B-1----:R-:W-:-:S05]  /*11c80*/  IMAD R14, R3, R157, RZ ;  /* 0x0000009d030e7224 */ /* 0x002fca00078e02ff */
[C---:B------:R-:W-:Y:S01]  /*11c90*/  ISETP.GE.OR P1, PT, R15.reuse, R14, P0 ;  /* 0x0000000e0f00720c */ /* 0x040fe20000726670 */
[----:B------:R-:W-:-:S05]  /*11ca0*/  VIADD R15, R15, 0x8 ;  /* 0x000000080f0f7836 */ /* 0x000fca0000000000 */
[----:B------:R-:W-:-:S07]  /*11cb0*/  ISETP.GE.OR P0, PT, R15, R14, P0 ;  /* 0x0000000e0f00720c */ /* 0x000fce0000706670 */
[----:B0-----:R1:W-:Y:S06]  /*11cc0*/  @!P1 ST.E desc[UR42][R10.64], R155 ;  /* 0x0000009b0a009985 */ /* 0x0013ec000c10192a */
[----:B--2---:R1:W-:Y:S02]  /*11cd0*/  @!P0 ST.E desc[UR42][R12.64], R154 ;  /* 0x0000009a0c008985 */ /* 0x0043e4000c10192a */
.L_x_4572:
[----:B------:R-:W-:Y:S02]  /*11ce0*/  ISETP.GT.AND P1, PT, R0, 0x1, PT ;  /* 0x000000010000780c */ /* 0x000fe40003f24270 */
[----:B------:R-:W-:-:S04]  /*11cf0*/  ISETP.NE.U32.AND P0, PT, RZ, UR6, PT ;  /* 0x00000006ff007c0c */ /* 0x000fc8000bf05070 */
[----:B------:R-:W-:-:S04]  /*11d00*/  ISETP.NE.AND.EX P0, PT, RZ, UR7, PT, P0 ;  /* 0x00000007ff007c0c */ /* 0x000fc8000bf05300 */
[----:B------:R-:W-:-:S03]  /*11d10*/  SEL R0, R158, RZ, !P0 ;  /* 0x000000ff9e007207 */ /* 0x000fc60004000000 */
[----:B------:R-:W-:Y:S06]  /*11d20*/  @P1 BRA `(.L_x_4573) ;  /* 0x0000001000601947 */ /* 0x000fec0003800000 */
[----:B------:R-:W2:Y:S01]  /*11d30*/  S2R R20, SR_TID.X ;  /* 0x0000000000147919 */ /* 0x000ea20000002100 */
[----:B------:R-:W3:Y:S01]  /*11d40*/  LDC R80, c[0x0][0xce8] ;  /* 0x00033a00ff507b82 */ /* 0x000ee20000000800 */
[----:B------:R-:W-:Y:S01]  /*11d50*/  ULDC.64 UR4, c[0x0][0xba0] ;  /* 0x0002e80000047ab9 */ /* 0x000fe20000000a00 */
[----:B--2---:R-:W-:-:S05]  /*11d60*/  VIADD R20, R20, 0xffffff80 ;  /* 0xffffff8014147836 */ /* 0x004fca0000000000 */
[----:B01----:R-:W-:-:S04]  /*11d70*/  SHF.R.S32.HI R11, RZ, 0x1f, R20 ;  /* 0x0000001fff0b7819 */ /* 0x003fc80000011414 */
        /* <DEDUP_REMOVED lines=11> */
[----:B------:R-:W-:-:S02]  /*11e30*/  IADD3 R41, P1, R152, 0x6000, RZ ;  /* 0x0000600098297810 */ /* 0x000fc40007f3e0ff */
[----:B------:R-:W-:Y:S01]  /*11e40*/  LOP3.LUT R36, R36, R37, RZ, 0x3c, !PT ;  /* 0x0000002524247212 */ /* 0x000fe200078e3cff */
[----:B------:R-:W-:Y:S01]  /*11e50*/  IMAD.X R37, RZ, RZ, R153, P0 ;  /* 0x000000ffff257224 */ /* 0x000fe200000e0699 */
[----:B------:R-:W-:Y:S01]  /*11e60*/  IADD3 R65, P0, R152, 0xc000, RZ ;  /* 0x0000c00098417810 */ /* 0x000fe20007f1e0ff */
[----:B------:R-:W-:Y:S01]  /*11e70*/  IMAD.WIDE.U32 R8, R8, UR4, RZ ;  /* 0x0000000408087c25 */ /* 0x000fe2000f8e00ff */
[----:B------:R-:W-:Y:S01]  /*11e80*/  ULDC.64 UR4, c[0x0][0xbe8] ;  /* 0x0002fa0000047ab9 */ /* 0x000fe20000000a00 */
[----:B------:R-:W-:Y:S02]  /*11e90*/  LOP3.LUT R12, R13, 0x380, RZ, 0xc0, !PT ;  /* 0x000003800d0c7812 */ /* 0x000fe400078ec0ff */
[----:B------:R-:W-:Y:S01]  /*11ea0*/  LOP3.LUT R64, R65, 0x380, RZ, 0xc0, !PT ;  /* 0x0000038041407812 */ /* 0x000fe200078ec0ff */
[----:B------:R-:W-:Y:S01]  /*11eb0*/  IMAD.IADD R9, R9, 0x1, R21 ;  /* 0x0000000109097824 */ /* 0x000fe200078e0215 */
[----:B------:R-:W-:Y:S01]  /*11ec0*/  LOP3.LUT R40, R41, 0x380, RZ, 0xc0, !PT ;  /* 0x0000038029287812 */ /* 0x000fe200078ec0ff */
[----:B------:R-:W-:Y:S01]  /*11ed0*/  IMAD.IADD R11, R20, 0x1, -R11 ;  /* 0x00000001140b7824 */ /* 0x000fe200078e0a0b */
[----:B------:R-:W-:Y:S01]  /*11ee0*/  SHF.R.U64 R64, R64, 0x3, RZ ;  /* 0x0000000340407819 */ /* 0x000fe200000012ff */
[----:B------:R-:W-:Y:S01]  /*11ef0*/  IMAD.WIDE.U32 R8, R184, UR4, R8 ;  /* 0x00000004b8087c25 */ /* 0x000fe2000f8e0008 */
[----:B------:R-:W-:Y:S01]  /*11f00*/  SHF.R.U64 R12, R12, 0x3, RZ ;  /* 0x000000030c0c7819 */ /* 0x000fe200000012ff */
[----:B------:R-:W5:Y:S01]  /*11f10*/  LD.E.128 R36, desc[UR42][R36.64] ;  /* 0x0000002a24247980 */ /* 0x000f62000c101d00 */
[----:B------:R-:W-:Y:S01]  /*11f20*/  LOP3.LUT R64, R64, R65, RZ, 0x3c, !PT ;  /* 0x0000004140407212 */ /* 0x000fe200078e3cff */
[----:B------:R-:W-:Y:S01]  /*11f30*/  IMAD.X R65, RZ, RZ, R153, P0 ;  /* 0x000000ffff417224 */ /* 0x000fe200000e0699 */
[----:B---3--:R-:W-:-:S02]  /*11f40*/  ISETP.NE.AND P0, PT, R80, 0x1, PT ;  /* 0x000000015000780c */ /* 0x008fc40003f05270 */
[----:B------:R-:W-:Y:S01]  /*11f50*/  SHF.R.S32.HI R20, RZ, 0x1f, R0 ;  /* 0x0000001fff147819 */ /* 0x000fe20000011400 */
[----:B------:R-:W-:Y:S01]  /*11f60*/  IMAD R9, R184, UR5, R9 ;  /* 0x00000005b8097c24 */ /* 0x000fe2000f8e0209 */
[----:B------:R-:W-:Y:S01]  /*11f70*/  ULDC.64 UR4, c[0x0][0xbf0] ;  /* 0x0002fc0000047ab9 */ /* 0x000fe20000000a00 */
[----:B------:R-:W-:Y:S01]  /*11f80*/  IMAD R11, R11, 0x20, R10 ;  /* 0x000000200b0b7824 */ /* 0x000fe200078e020a */
[----:B------:R-:W-:Y:S01]  /*11f90*/  SHF.R.U64 R40, R40, 0x3, RZ ;  /* 0x0000000328287819 */ /* 0x000fe200000012ff */
[----:B------:R-:W-:Y:S01]  /*11fa0*/  VIADD R159, R192, 0x40 ;  /* 0x00000040c09f7836 */ /* 0x000fe20000000000 */
[----:B------:R-:W-:Y:S01]  /*11fb0*/  LOP3.LUT R12, R12, R13, RZ, 0x3c, !PT ;  /* 0x0000000d0c0c7212 */ /* 0x000fe200078e3cff */
[----:B------:R-:W-:Y:S01]  /*11fc0*/  VIADD R158, R192, 0x80 ;  /* 0x00000080c09e7836 */ /* 0x000fe20000000000 */
[----:B------:R-:W-:Y:S01]  /*11fd0*/  IADD3 R25, P4, R152, 0x2000, RZ ;  /* 0x0000200098197810 */ /* 0x000fe20007f9e0ff */
[----:B------:R-:W-:Y:S01]  /*11fe0*/  VIADD R157, R192, 0xc0 ;  /* 0x000000c0c09d7836 */ /* 0x000fe20000000000 */
[C---:B------:R-:W-:Y:S01]  /*11ff0*/  IADD3 R29, P5, R152.reuse, 0x3000, RZ ;  /* 0x00003000981d7810 */ /* 0x040fe20007fbe0ff */
[----:B------:R-:W0:Y:S01]  /*12000*/  @P0 LDC R83, c[0x0][0xcec] ;  /* 0x00033b00ff530b82 */ /* 0x000e220000000800 */
[----:B------:R-:W-:Y:S01]  /*12010*/  IADD3 R33, P6, R152, 0x4000, RZ ;  /* 0x0000400098217810 */ /* 0x000fe20007fde0ff */
[----:B------:R-:W-:Y:S01]  /*12020*/  VIADD R156, R192, 0x100 ;  /* 0x00000100c09c7836 */ /* 0x000fe20000000000 */
[----:B------:R-:W-:Y:S01]  /*12030*/  LOP3.LUT R40, R40, R41, RZ, 0x3c, !PT ;  /* 0x0000002928287212 */ /* 0x000fe200078e3cff */
[----:B------:R-:W-:Y:S01]  /*12040*/  VIADD R155, R192, 0x140 ;  /* 0x00000140c09b7836 */ /* 0x000fe20000000000 */
[C---:B------:R-:W-:Y:S01]  /*12050*/  IADD3 R45, P2, R152.reuse, 0x7000, RZ ;  /* 0x00007000982d7810 */ /* 0x040fe20007f5e0ff */
[----:B------:R-:W5:Y:S01]  /*12060*/  LD.E.128 R64, desc[UR42][R64.64] ;  /* 0x0000002a40407980 */ /* 0x000f62000c101d00 */
[----:B------:R-:W-:Y:S01]  /*12070*/  LOP3.LUT R5, R152, 0x380, RZ, 0xc0, !PT ;  /* 0x0000038098057812 */ /* 0x000fe200078ec0ff */
[----:B------:R-:W1:Y:S01]  /*12080*/  @P0 LDC R21, c[0x0][0xcf0] ;  /* 0x00033c00ff150b82 */ /* 0x000e620000000800 */
[----:B------:R-:W-:Y:S01]  /*12090*/  IMAD R81, R20, UR4, RZ ;  /* 0x0000000414517c24 */ /* 0x000fe2000f8e02ff */
[----:B------:R-:W-:Y:S01]  /*120a0*/  LOP3.LUT R24, R25, 0x380, RZ, 0xc0, !PT ;  /* 0x0000038019187812 */ /* 0x000fe200078ec0ff */
[----:B------:R-:W-:Y:S01]  /*120b0*/  IMAD R20, R160, 0x40, R11 ;  /* 0x00000040a0147824 */ /* 0x000fe200078e020b */
[----:B------:R-:W-:Y:S01]  /*120c0*/  LOP3.LUT R28, R29, 0x380, RZ, 0xc0, !PT ;  /* 0x000003801d1c7812 */ /* 0x000fe200078ec0ff */
[C---:B------:R-:W-:Y:S01]  /*120d0*/  IMAD R81, R0.reuse, UR5, R81 ;  /* 0x0000000500517c24 */ /* 0x040fe2000f8e0251 */
[----:B------:R-:W-:Y:S01]  /*120e0*/  LOP3.LUT R32, R33, 0x380, RZ, 0xc0, !PT ;  /* 0x0000038021207812 */ /* 0x000fe200078ec0ff */
[----:B------:R-:W-:Y:S01]  /*120f0*/  IMAD.WIDE.U32 R8, R0, UR4, R8 ;  /* 0x0000000400087c25 */ /* 0x000fe2000f8e0008 */
[----:B------:R-:W-:Y:S01]  /*12100*/  ULDC.64 UR4, c[0x0][0xbe0] ;  /* 0x0002f80000047ab9 */ /* 0x000fe20000000a00 */
[----:B------:R-:W-:-:S02]  /*12110*/  LOP3.LUT R44, R45, 0x380, RZ, 0xc0, !PT ;  /* 0x000003802d2c7812 */ /* 0x000fc400078ec0ff */
[----:B------:R-:W-:Y:S01]  /*12120*/  IMAD.MOV.U32 R11, RZ, RZ, R20 ;  /* 0x000000ffff0b7224 */ /* 0x000fe200078e0014 */
[----:B------:R-:W-:Y:S01]  /*12130*/  SHF.R.U64 R24, R24, 0x3, RZ ;  /* 0x0000000318187819 */ /* 0x000fe200000012ff */
[--C-:B------:R-:W-:Y:S01]  /*12140*/  IMAD.X R13, RZ, RZ, R153.reuse, P3 ;  /* 0x000000ffff0d7224 */ /* 0x100fe200018e0699 */
[C---:B------:R-:W-:Y:S01]  /*12150*/  IADD3 R49, P3, R152.reuse, 0x8000, RZ ;  /* 0x0000800098317810 */ /* 0x040fe20007f7e0ff */
[----:B------:R-:W-:Y:S01]  /*12160*/  IMAD.X R41, RZ, RZ, R153, P1 ;  /* 0x000000ffff297224 */ /* 0x000fe200008e0699 */
[----:B------:R-:W-:Y:S01]  /*12170*/  IADD3 R69, P1, R152, 0xd000, RZ ;  /* 0x0000d00098457810 */ /* 0x000fe20007f3e0ff */
[----:B0-----:R-:W-:Y:S01]  /*12180*/  @P0 IMAD.HI.U32 R0, R20, R83, RZ ;  /* 0x0000005314000227 */ /* 0x001fe200078e00ff */
[----:B------:R-:W-:Y:S01]  /*12190*/  LOP3.LUT R48, R49, 0x380, RZ, 0xc0, !PT ;  /* 0x0000038031307812 */ /* 0x000fe200078ec0ff */
[----:B------:R-:W5:Y:S01]  /*121a0*/  LD.E.128 R12, desc[UR42][R12.64] ;  /* 0x0000002a0c0c7980 */ /* 0x000f62000c101d00 */
[----:B------:R-:W-:Y:S01]  /*121b0*/  LOP3.LUT R68, R69, 0x380, RZ, 0xc0, !PT ;  /* 0x0000038045447812 */ /* 0x000fe200078ec0ff */
[----:B------:R-:W-:Y:S01]  /*121c0*/  IMAD.IADD R9, R9, 0x1, R81 ;  /* 0x0000000109097824 */ /* 0x000fe200078e0251 */
[----:B------:R-:W-:Y:S01]  /*121d0*/  SHF.R.U64 R28, R28, 0x3, RZ ;  /* 0x000000031c1c7819 */ /* 0x000fe200000012ff */
[----:B------:R-:W5:Y:S01]  /*121e0*/  LD.E.128 R40, desc[UR42][R40.64] ;  /* 0x0000002a28287980 */ /* 0x000f62000c101d00 */
[----:B-1----:R-:W-:-:S02]  /*121f0*/  @P0 SHF.R.U32.HI R11, RZ, R21, R0 ;  /* 0x00000015ff0b0219 */ /* 0x002fc40000011600 */
[----:B------:R-:W-:Y:S02]  /*12200*/  SHF.R.U64 R32, R32, 0x3, RZ ;  /* 0x0000000320207819 */ /* 0x000fe400000012ff */
[--C-:B------:R-:W-:Y:S01]  /*12210*/  SHF.R.S32.HI R0, RZ, 0x1f, R11.reuse ;  /* 0x0000001fff007819 */ /* 0x100fe2000001140b */
[----:B------:R-:W-:Y:S01]  /*12220*/  IMAD.MOV R21, RZ, RZ, -R11 ;  /* 0x000000ffff157224 */ /* 0x000fe200078e0a0b */
[----:B------:R-:W-:Y:S01]  /*12230*/  SHF.R.U64 R44, R44, 0x3, RZ ;  /* 0x000000032c2c7819 */ /* 0x000fe200000012ff */
[C---:B------:R-:W-:Y:S01]  /*12240*/  IMAD.WIDE.U32 R8, R11.reuse, UR4, R8 ;  /* 0x000000040b087c25 */ /* 0x040fe2000f8e0008 */
[----:B------:R-:W-:Y:S02]  /*12250*/  SHF.R.U64 R48, R48, 0x3, RZ ;  /* 0x0000000330307819 */ /* 0x000fe400000012ff */
[----:B------:R-:W-:Y:S01]  /*12260*/  SHF.R.U64 R68, R68, 0x3, RZ ;  /* 0x0000000344447819 */ /* 0x000fe200000012ff */
[----:B------:R-:W-:Y:S01]  /*12270*/  IMAD R21, R80, R21, R20 ;  /* 0x0000001550157224 */ /* 0x000fe200078e0214 */
[----:B------:R-:W-:Y:S01]  /*12280*/  LOP3.LUT R24, R24, R25, RZ, 0x3c, !PT ;  /* 0x0000001918187212 */ /* 0x000fe200078e3cff */
[----:B------:R-:W-:Y:S01]  /*12290*/  IMAD R0, R0, UR4, RZ ;  /* 0x0000000400007c24 */ /* 0x000fe2000f8e02ff */
[----:B------:R-:W0:Y:S01]  /*122a0*/  LDC R20, c[0x0][0xbc8] ;  /* 0x0002f200ff147b82 */ /* 0x000e220000000800 */
[----:B------:R-:W-:Y:S01]  /*122b0*/  LOP3.LUT R28, R28, R29, RZ, 0x3c, !PT ;  /* 0x0000001d1c1c7212 */ /* 0x000fe200078e3cff */
[----:B------:R-:W-:Y:S01]  /*122c0*/  IMAD.X R25, RZ, RZ, R153, P4 ;  /* 0x000000ffff197224 */ /* 0x000fe200020e0699 */
[----:B------:R-:W-:Y:S01]  /*122d0*/  LOP3.LUT R32, R32, R33, RZ, 0x3c, !PT ;  /* 0x0000002120207212 */ /* 0x000fe200078e3cff */
[----:B------:R-:W-:Y:S01]  /*122e0*/  IMAD R11, R11, UR5, R0 ;  /* 0x000000050b0b7c24 */ /* 0x000fe2000f8e0200 */
[----:B------:R-:W-:Y:S01]  /*122f0*/  SHF.R.S32.HI R0, RZ, 0x1f, R21 ;  /* 0x0000001fff007819 */ /* 0x000fe20000011415 */
[----:B------:R-:W-:Y:S01]  /*12300*/  ULDC.64 UR4, c[0x0][0xbd8] ;  /* 0x0002f60000047ab9 */ /* 0x000fe20000000a00 */
[----:B------:R-:W-:Y:S01]  /*12310*/  LOP3.LUT R44, R44, R45, RZ, 0x3c, !PT ;  /* 0x0000002d2c2c7212 */ /* 0x000fe200078e3cff */
[----:B------:R-:W-:Y:S01]  /*12320*/  IMAD.IADD R9, R9, 0x1, R11 ;  /* 0x0000000109097824 */ /* 0x000fe200078e020b */
[----:B------:R-:W-:Y:S01]  /*12330*/  LOP3.LUT R48, R48, R49, RZ, 0x3c, !PT ;  /* 0x0000003130307212 */ /* 0x000fe200078e3cff */
[----:B------:R-:W-:Y:S01]  /*12340*/  IMAD R0, R0, UR4, RZ ;  /* 0x0000000400007c24 */ /* 0x000fe2000f8e02ff */
[----:B------:R-:W-:Y:S01]  /*12350*/  IADD3 R53, P4, R152, 0x9000, RZ ;  /* 0x0000900098357810 */ /* 0x000fe20007f9e0ff */
[----:B------:R-:W-:Y:S01]  /*12360*/  IMAD.WIDE.U32 R8, R21, UR4, R8 ;  /* 0x0000000415087c25 */ /* 0x000fe2000f8e0008 */
[----:B------:R-:W-:Y:S01]  /*12370*/  LOP3.LUT R68, R68, R69, RZ, 0x3c, !PT ;  /* 0x0000004544447212 */ /* 0x000fe200078e3cff */
[----:B------:R-:W5:Y:S01]  /*12380*/  LD.E.128 R24, desc[UR42][R24.64] ;  /* 0x0000002a18187980 */ /* 0x000f62000c101d00 */
[----:B------:R-:W-:Y:S01]  /*12390*/  LOP3.LUT R52, R53, 0x380, RZ, 0xc0, !PT ;  /* 0x0000038035347812 */ /* 0x000fe200078ec0ff */
[----:B------:R-:W-:Y:S01]  /*123a0*/  IMAD R81, R21, UR5, R0 ;  /* 0x0000000515517c24 */ /* 0x000fe2000f8e0200 */
[----:B------:R-:W-:Y:S01]  /*123b0*/  ULDC.64 UR4, c[0x0][0xb80] ;  /* 0x0002e00000047ab9 */ /* 0x000fe20000000a00 */
[----:B------:R-:W-:Y:S01]  /*123c0*/  IMAD.X R29, RZ, RZ, R153, P5 ;  /* 0x000000ffff1d7224 */ /* 0x000fe200028e0699 */
[----:B------:R-:W-:Y:S01]  /*123d0*/  LEA R21, P0, R8, UR4, 0x1 ;  /* 0x0000000408157c11 */ /* 0x000fe2000f8008ff */
[----:B------:R-:W-:Y:S01]  /*123e0*/  IMAD.IADD R81, R9, 0x1, R81 ;  /* 0x0000000109517824 */ /* 0x000fe200078e0251 */
[C---:B------:R-:W-:Y:S01]  /*123f0*/  IADD3 R57, P5, R152.reuse, 0xa000, RZ ;  /* 0x0000a00098397810 */ /* 0x040fe20007fbe0ff */
[--C-:B------:R-:W-:Y:S01]  /*12400*/  IMAD.X R33, RZ, RZ, R153.reuse, P6 ;  /* 0x000000ffff217224 */ /* 0x100fe200030e0699 */
[----:B------:R-:W-:Y:S01]  /*12410*/  IADD3 R61, P6, R152, 0xb000, RZ ;  /* 0x0000b000983d7810 */ /* 0x000fe20007fde0ff */
[----:B------:R-:W-:Y:S01]  /*12420*/  IMAD.X R45, RZ, RZ, R153, P2 ;  /* 0x000000ffff2d7224 */ /* 0x000fe200010e0699 */
[----:B------:R-:W-:Y:S01]  /*12430*/  LEA.HI.X R81, R8, UR5, R81, 0x1, P0 ;  /* 0x0000000508517c11 */ /* 0x000fe200080f0c51 */
[--C-:B------:R-:W-:Y:S01]  /*12440*/  IMAD.X R49, RZ, RZ, R153.reuse, P3 ;  /* 0x000000ffff317224 */ /* 0x100fe200018e0699 */
[----:B0-----:R-:W-:Y:S01]  /*12450*/  ISETP.GE.AND P0, PT, R159, R20, PT ;  /* 0x000000149f00720c */ /* 0x001fe20003f06270 */
[----:B------:R-:W-:Y:S01]  /*12460*/  IMAD.X R69, RZ, RZ, R153, P1 ;  /* 0x000000ffff457224 */ /* 0x000fe200008e0699 */
[----:B------:R-:W-:Y:S01]  /*12470*/  IADD3 R73, P2, R152, 0xe000, RZ ;  /* 0x0000e00098497810 */ /* 0x000fe20007f5e0ff */
[----:B------:R-:W5:Y:S01]  /*12480*/  LD.E.128 R28, desc[UR42][R28.64] ;  /* 0x0000002a1c1c7980 */ /* 0x000f62000c101d00 */
[----:B------:R-:W-:-:S02]  /*12490*/  SEL R0, RZ, 0xffffffff, P0 ;  /* 0xffffffffff007807 */ /* 0x000fc40000000000 */
[----:B------:R-:W-:Y:S01]  /*124a0*/  IADD3 R7, P3, R152, 0xf000, RZ ;  /* 0x0000f00098077810 */ /* 0x000fe20007f7e0ff */
[----:B------:R-:W5:Y:S01]  /*124b0*/  LD.E.128 R32, desc[UR42][R32.64] ;  /* 0x0000002a20207980 */ /* 0x000f62000c101d00 */
[-C--:B------:R-:W-:Y:S02]  /*124c0*/  ISETP.GE.AND P1, PT, R192, R20.reuse, PT ;  /* 0x00000014c000720c */ /* 0x080fe40003f26270 */
[----:B------:R-:W-:Y:S01]  /*124d0*/  ISETP.GE.AND P0, PT, R158, R20, PT ;  /* 0x000000149e00720c */ /* 0x000fe20003f06270 */
[----:B------:R-:W-:Y:S01]  /*124e0*/  IMAD.SHL.U32 R9, R0, 0x2, RZ ;  /* 0x0000000200097824 */ /* 0x000fe200078e00ff */
[----:B------:R-:W-:Y:S01]  /*124f0*/  LOP3.LUT R56, R57, 0x380, RZ, 0xc0, !PT ;  /* 0x0000038039387812 */ /* 0x000fe200078ec0ff */
[----:B------:R-:W-:Y:S01]  /*12500*/  IMAD.X R77, RZ, RZ, R153, P3 ;  /* 0x000000ffff4d7224 */ /* 0x000fe200018e0699 */
[----:B------:R-:W-:Y:S01]  /*12510*/  LOP3.LUT R60, R61, 0x380, RZ, 0xc0, !PT ;  /* 0x000003803d3c7812 */ /* 0x000fe200078ec0ff */
[----:B------:R-:W5:Y:S01]  /*12520*/  LD.E.128 R44, desc[UR42][R44.64] ;  /* 0x0000002a2c2c7980 */ /* 0x000f62000c101d00 */
[----:B------:R-:W-:-:S02]  /*12530*/  LOP3.LUT R72, R73, 0x380, RZ, 0xc0, !PT ;  /* 0x0000038049487812 */ /* 0x000fc400078ec0ff */
[----:B------:R-:W-:Y:S01]  /*12540*/  LOP3.LUT R6, R7, 0x380, RZ, 0xc0, !PT ;  /* 0x0000038007067812 */ /* 0x000fe200078ec0ff */
[----:B------:R-:W5:Y:S01]  /*12550*/  LD.E.128 R48, desc[UR42][R48.64] ;  /* 0x0000002a30307980 */ /* 0x000f62000c101d00 */
[----:B------:R-:W-:Y:S02]  /*12560*/  SEL R0, RZ, 0x1, P1 ;  /* 0x00000001ff007807 */ /* 0x000fe40000800000 */
[----:B------:R-:W-:Y:S01]  /*12570*/  SEL R8, RZ, 0xffffffff, P0 ;  /* 0xffffffffff087807 */ /* 0x000fe20000000000 */
[----:B------:R-:W5:Y:S01]  /*12580*/  LD.E.128 R68, desc[UR42][R68.64] ;  /* 0x0000002a44447980 */ /* 0x000f62000c101d00 */
[----:B------:R-:W-:Y:S02]  /*12590*/  SHF.R.U64 R52, R52, 0x3, RZ ;  /* 0x0000000334347819 */ /* 0x000fe400000012ff */
[----:B------:R-:W-:Y:S02]  /*125a0*/  SHF.R.U64 R56, R56, 0x3, RZ ;  /* 0x0000000338387819 */ /* 0x000fe400000012ff */
[----:B------:R-:W-:-:S02]  /*125b0*/  SHF.R.U64 R60, R60, 0x3, RZ ;  /* 0x000000033c3c7819 */ /* 0x000fc400000012ff */
[----:B------:R-:W-:Y:S02]  /*125c0*/  SHF.R.U64 R72, R72, 0x3, RZ ;  /* 0x0000000348487819 */ /* 0x000fe400000012ff */
[----:B------:R-:W-:Y:S02]  /*125d0*/  SHF.R.U64 R5, R5, 0x3, RZ ;  /* 0x0000000305057819 */ /* 0x000fe400000012ff */
[----:B------:R-:W-:Y:S02]  /*125e0*/  ISETP.GE.AND P0, PT, R157, R20, PT ;  /* 0x000000149d00720c */ /* 0x000fe40003f06270 */
[----:B------:R-:W-:Y:S02]  /*125f0*/  SHF.R.U64 R6, R6, 0x3, RZ ;  /* 0x0000000306067819 */ /* 0x000fe400000012ff */
[----:B------:R-:W-:Y:S01]  /*12600*/  LOP3.LUT R0, R9, 0x2, R0, 0xe2, !PT ;  /* 0x0000000209007812 */ /* 0x000fe200078ee200 */
        /* <DEDUP_REMOVED lines=11> */
[----:B------:R-:W-:Y:S01]  /*126c0*/  SEL R8, RZ, 0xffffffff, P0 ;  /* 0xffffffffff087807 */ /* 0x000fe20000000000 */
[----:B------:R-:W5:Y:S01]  /*126d0*/  LD.E.128 R52, desc[UR42][R52.64] ;  /* 0x0000002a34347980 */ /* 0x000f62000c101d00 */
[----:B------:R-:W-:-:S02]  /*126e0*/  LOP3.LUT R76, R6, R7, RZ, 0x3c, !PT ;  /* 0x00000007064c7212 */ /* 0x000fc400078e3cff */
[-C--:B------:R-:W-:Y:S01]  /*126f0*/  ISETP.GE.AND P0, PT, R156, R20.reuse, PT ;  /* 0x000000149c00720c */ /* 0x080fe20003f06270 */
[----:B------:R-:W5:Y:S01]  /*12700*/  LD.E.128 R4, desc[UR42][R4.64] ;  /* 0x0000002a04047980 */ /* 0x000f62000c101d00 */
[----:B------:R-:W-:Y:S01]  /*12710*/  LOP3.LUT R0, R9, 0x4, R0, 0xe2, !PT ;  /* 0x0000000409007812 */ /* 0x000fe200078ee200 */
[----:B------:R-:W-:Y:S01]  /*12720*/  IMAD.SHL.U32 R9, R8, 0x8, RZ ;  /* 0x0000000808097824 */ /* 0x000fe200078e00ff */
[----:B------:R-:W-:Y:S01]  /*12730*/  SEL R8, RZ, 0xffffffff, P0 ;  /* 0xffffffffff087807 */ /* 0x000fe20000000000 */
[----:B------:R-:W5:Y:S01]  /*12740*/  LD.E.128 R56, desc[UR42][R56.64] ;  /* 0x0000002a38387980 */ /* 0x000f62000c101d00 */
[----:B------:R-:W-:-:S03]  /*12750*/  ISETP.GE.AND P0, PT, R155, R20, PT ;  /* 0x000000149b00720c */ /* 0x000fc60003f06270 */
[----:B------:R-:W5:Y:S01]  /*12760*/  LD.E.128 R60, desc[UR42][R60.64] ;  /* 0x0000002a3c3c7980 */ /* 0x000f62000c101d00 */
[----:B------:R-:W-:-:S03]  /*12770*/  LOP3.LUT R0, R9, 0x8, R0, 0xe2, !PT ;  /* 0x0000000809007812 */ /* 0x000fc600078ee200 */
[----:B------:R-:W5:Y:S04]  /*12780*/  LD.E.128 R72, desc[UR42][R72.64] ;  /* 0x0000002a48487980 */ /* 0x000f68000c101d00 */
[----:B------:R-:W5:Y:S01]  /*12790*/  LD.E.128 R76, desc[UR42][R76.64] ;  /* 0x0000002a4c4c7980 */ /* 0x000f62000c101d00 */
[----:B------:R-:W-:Y:S01]  /*127a0*/  IMAD.SHL.U32 R9, R8, 0x10, RZ ;  /* 0x0000001008097824 */ /* 0x000fe200078e00ff */
[----:B------:R-:W-:Y:S01]  /*127b0*/  @!PT LDS RZ, [RZ] ;  /* 0x00000000fffff984 */ /* 0x000fe20000000800 */
[----:B------:R-:W-:Y:S01]  /*127c0*/  @!PT LDS RZ, [RZ] ;  /* 0x00000000fffff984 */ /* 0x000fe20000000800 */
[----:B------:R-:W-:Y:S01]  /*127d0*/  @!PT LDS RZ, [RZ] ;  /* 0x00000000fffff984 */ /* 0x000fe20000000800 */
[----:B------:R-:W-:Y:S01]  /*127e0*/  @!PT LDS RZ, [RZ] ;  /* 0x00000000fffff984 */ /* 0x000fe20000000800 */
[----:B------:R0:W-:Y:S06]  /*127f0*/  MEMBAR.ALL.CTA ;  /* 0x0000000000007992 */ /* 0x0001ec0000008000 */
[----:B0-----:R-:W0:Y:S01]  /*12800*/  FENCE.VIEW.ASYNC.S ;  /* 0x00000000000073c6 */ /* 0x001e220000000000 */
[----:B------:R-:W-:Y:S01]  /*12810*/  SEL R8, RZ, 0xffffffff, P0 ;  /* 0xffffffffff087807 */ /* 0x000fe20000000000 */
[----:B------:R-:W-:Y:S01]  /*12820*/  VIADD R154, R192, 0x180 ;  /* 0x00000180c09a7836 */ /* 0x000fe20000000000 */
[----:B------:R-:W-:Y:S01]  /*12830*/  LOP3.LUT R0, R9, 0x10, R0, 0xe2, !PT ;  /* 0x0000001009007812 */ /* 0x000fe200078ee200 */
[----:B------:R-:W-:-:S02]  /*12840*/  IMAD R82, R160, 0x40, R10 ;  /* 0x00000040a0527824 */ /* 0x000fc400078e020a */
[----:B------:R-:W-:Y:S02]  /*12850*/  IMAD.SHL.U32 R9, R8, 0x20, RZ ;  /* 0x0000002008097824 */ /* 0x000fe400078e00ff */
[----:B------:R-:W-:Y:S01]  /*12860*/  IMAD R80, R3, R80, RZ ;  /* 0x0000005003507224 */ /* 0x000fe200078e02ff */
[----:B------:R-:W-:Y:S01]  /*12870*/  ISETP.GE.AND P0, PT, R154, R20, PT ;  /* 0x000000149a00720c */ /* 0x000fe20003f06270 */
[----:B------:R-:W-:Y:S01]  /*12880*/  VIADD R84, R192, 0x1c0 ;  /* 0x000001c0c0547836 */ /* 0x000fe20000000000 */
[----:B------:R-:W-:Y:S01]  /*12890*/  LOP3.LUT R3, R9, 0x20, R0, 0xe2, !PT ;  /* 0x0000002009037812 */ /* 0x000fe200078ee200 */
[----:B------:R-:W-:Y:S01]  /*128a0*/  VIADD R0, R2, 0x38820 ;  /* 0x0003882002007836 */ /* 0x000fe20000000000 */
[----:B------:R-:W-:Y:S02]  /*128b0*/  ISETP.GE.AND P1, PT, R82, R80, PT ;  /* 0x000000505200720c */ /* 0x000fe40003f26270 */
[----:B------:R-:W-:Y:S02]  /*128c0*/  SEL R8, RZ, 0x40, P0 ;  /* 0x00000040ff087807 */ /* 0x000fe40000000000 */
[----:B------:R-:W-:-:S02]  /*128d0*/  ISETP.GE.AND P0, PT, R84, R20, PT ;  /* 0x000000145400720c */ /* 0x000fc40003f06270 */
[----:B------:R-:W-:Y:S02]  /*128e0*/  LOP3.LUT R3, R3, R8, RZ, 0xfc, !PT ;  /* 0x0000000803037212 */ /* 0x000fe400078efcff */
[----:B------:R-:W-:Y:S02]  /*128f0*/  PRMT R0, RZ, 0x654, R0 ;  /* 0x00000654ff007816 */ /* 0x000fe40000000000 */
[----:B------:R-:W-:Y:S01]  /*12900*/  SEL R8, RZ, 0x80, P0 ;  /* 0x00000080ff087807 */ /* 0x000fe20000000000 */
[C---:B------:R-:W-:Y:S01]  /*12910*/  VIADD R83, R192.reuse, 0x1c0 ;  /* 0x000001c0c0537836 */ /* 0x040fe20000000000 */
[----:B0-----:R0:W-:Y:S01]  /*12920*/  SYNCS.ARRIVE.TRANS64.RED.A1T0 RZ, [R0+URZ], RZ ;  /* 0x000000ff00ff79a7 */ /* 0x0011e2000810043f */
[C---:B------:R-:W-:Y:S02]  /*12930*/  VIADD R88, R192.reuse, 0x180 ;  /* 0x00000180c0587836 */ /* 0x040fe40000000000 */
[C---:B------:R-:W-:Y:S02]  /*12940*/  VIADD R89, R192.reuse, 0x140 ;  /* 0x00000140c0597836 */ /* 0x040fe40000000000 */
[----:B------:R-:W-:-:S02]  /*12950*/  VIADD R90, R192, 0x100 ;  /* 0x00000100c05a7836 */ /* 0x000fc40000000000 */
[C---:B------:R-:W-:Y:S01]  /*12960*/  VIADD R91, R192.reuse, 0xc0 ;  /* 0x000000c0c05b7836 */ /* 0x040fe20000000000 */
[----:B0-----:R-:W-:Y:S01]  /*12970*/  LOP3.LUT R0, R3, R8, RZ, 0xfc, !PT ;  /* 0x0000000803007212 */ /* 0x001fe200078efcff */
[C---:B------:R-:W-:Y:S02]  /*12980*/  VIADD R92, R192.reuse, 0x80 ;  /* 0x00000080c05c7836 */ /* 0x040fe40000000000 */
[----:B------:R-:W-:Y:S01]  /*12990*/  VIADD R93, R192, 0x40 ;  /* 0x00000040c05d7836 */ /* 0x000fe20000000000 */
[----:B------:R0:W1:Y:S01]  /*129a0*/  SHFL.IDX PT, R8, R21, RZ, 0x181f ;  /* 0x00181fff15087589 */ /* 0x00006200000e0000 */
[----:B------:R-:W-:Y:S03]  /*129b0*/  BSSY B1, `(.L_x_4574) ;  /* 0x0000029000017945 */ /* 0x000fe60003800000 */
[----:B------:R0:W2:Y:S01]  /*129c0*/  SHFL.IDX PT, R9, R81, RZ, 0x181f ;  /* 0x00181fff51097589 */ /* 0x0000a200000e0000 */
[----:B------:R-:W-:-:S02]  /*129d0*/  SHF.R.S32.HI R83, RZ, 0x1f, R83 ;  /* 0x0000001fff537819 */ /* 0x000fc40000011453 */
[----:B------:R-:W-:Y:S02]  /*129e0*/  SHF.R.S32.HI R88, RZ, 0x1f, R88 ;  /* 0x0000001fff587819 */ /* 0x000fe40000011458 */
[----:B------:R-:W-:Y:S02]  /*129f0*/  SHF.R.S32.HI R89, RZ, 0x1f, R89 ;  /* 0x0000001fff597819 */ /* 0x000fe40000011459 */
        /* <DEDUP_REMOVED lines=36> */
.L_x_4575:
[----:B------:R-:W-:Y:S05]  /*12c40*/  BSYNC B1 ;  /* 0x0000000000017941 */ /* 0x000fea0003800000 */
.L_x_4574:
[----:B0----5:R-:W-:Y:S01]  /*12c50*/  VIADD R7, R82, 0x20 ;  /* 0x0000002052077836 */ /* 0x021fe20000000000 */
[----:B------:R0:W3:Y:S04]  /*12c60*/  SHFL.IDX PT, R5, R81, 0x1, 0x181f ;  /* 0x00381f0051057f89 */ /* 0x0000e800000e0000 */
[----:B------:R-:W-:Y:S01]  /*12c70*/  ISETP.GE.AND P0, PT, R7, R80, PT ;  /* 0x000000500700720c */ /* 0x000fe20003f06270 */
[----:B------:R0:W4:-:S12]  /*12c80*/  SHFL.IDX PT, R4, R21, 0x1, 0x181f ;  /* 0x00381f0015047f89 */ /* 0x00011800000e0000 */
[----:B0-----:R-:W-:Y:S05]  /*12c90*/  @P0 BRA `(.L_x_4576) ;  /* 0x0000002c00780947 */ /* 0x001fea0003800000 */
[-C--:B------:R-:W-:Y:S02]  /*12ca0*/  ISETP.GE.AND P6, PT, R192, R20.reuse, PT ;  /* 0x00000014c000720c */ /* 0x080fe40003fc6270 */
[-C--:B------:R-:W-:Y:S02]  /*12cb0*/  ISETP.GE.AND P5, PT, R159, R20.reuse, PT ;  /* 0x000000149f00720c */ /* 0x080fe40003fa6270 */
[-C--:B------:R-:W-:Y:S02]  /*12cc0*/  ISETP.GE.AND P3, PT, R158, R20.reuse, PT ;  /* 0x000000149e00720c */ /* 0x080fe40003f66270 */
[-C--:B------:R-:W-:Y:S02]  /*12cd0*/  ISETP.GE.AND P2, PT, R157, R20.reuse, PT ;  /* 0x000000149d00720c */ /* 0x080fe40003f46270 */
[-C--:B------:R-:W-:Y:S02]  /*12ce0*/  ISETP.GE.AND P1, PT, R156, R20.reuse, PT ;  /* 0x000000149c00720c */ /* 0x080fe40003f26270 */
[----:B------:R-:W-:-:S03]  /*12cf0*/  ISETP.GE.AND P0, PT, R155, R20, PT ;  /* 0x000000149b00720c */ /* 0x000fc60003f06270 */
[----:B---34-:R-:W-:Y:S02]  /*12d00*/  @!P6 IMAD.WIDE R6, R192, 0x2, R4 ;  /* 0x00000002c006e825 */ /* 0x018fe400078e0204 */
[----:B-1----:R-:W-:-:S03]  /*12d10*/  @!P5 LEA R8, P4, R159, R4, 0x1 ;  /* 0x000000049f08d211 */ /* 0x002fc600078808ff */
[----:B------:R0:W-:Y:S01]  /*12d20*/  @!P6 ST.E.128 desc[UR42][R6.64], R12 ;  /* 0x0000000c0600e985 */ /* 0x0001e2000c101d2a */
[----:B--2---:R-:W-:Y:S02]  /*12d30*/  @!P5 LEA.HI.X R9, R159, R5, R93, 0x1, P4 ;  /* 0x000000059f09d211 */ /* 0x004fe400020f0c5d */
        /* <DEDUP_REMOVED lines=8> */
[CC--:B------:R-:W-:Y:S02]  /*12dc0*/  @P4 LEA R12, P5, R154.reuse, R4.reuse, 0x1 ;  /* 0x000000049a0c4211 */ /* 0x0c0fe400078a08ff */
        /* <DEDUP_REMOVED lines=14> */
.L_x_4573:
[----:B01----:R-:W2:Y:S01]  /*12eb0*/  LDL.LU R12, [R1+0x48] ;  /* 0x00004800010c7983 */ /* 0x003ea20000300800 */
        /* <DEDUP_REMOVED lines=25> */
[C---:B------:R-:W-:Y:S02]  /*13050*/  VIADD R156, R222.reuse, 0xe8 ;  /* 0x000000e8de9c7836 */ /* 0x040fe40000000000 */
        /* <DEDUP_REMOVED lines=101> */
[----:B------:R-:W-:Y:S01]  /*136b0*/  VIADD R15, R222, 0x8 ;  /* 0x00000008de0f7836 */ /* 0x000fe20000000000 */
[----:B------:R-:W-:Y:S01]  /*136c0*/  ISETP.GE.AND P3, PT, R200, UR4, PT ;  /* 0x00000004c8007c0c */ /* 0x000fe2000bf66270 */
[----:B------:R-:W-:Y:S01]  /*136d0*/  VIADD R14, R222, 0x18 ;  /* 0x00000018de0e7836 */ /* 0x000fe20000000000 */
[----:B------:R-:W-:Y:S02]  /*136e0*/  ISETP.GE.AND P4, PT, R198, UR4, PT ;  /* 0x00000004c6007c0c */ /* 0x000fe4000bf86270 */
[----:B------:R-:W-:-:S07]  /*136f0*/  SHF.R.S32.HI R15, RZ, 0x1f, R15 ;  /* 0x0000001fff0f7819 */ /* 0x000fce000001140f */
[----:B01----:R-:W-:-:S04]  /*13700*/  @!P0 LEA R8, P1, R222, R21, 0x2 ;  /* 0x00000015de088211 */ /* 0x003fc800078210ff */
[C---:B--2---:R-:W-:Y:S01]  /*13710*/  @!P0 LEA.HI.X R9, R222.reuse, R20, R10, 0x2, P1 ;  /* 0x00000014de098211 */ /* 0x044fe200008f140a */
[----:B------:R-:W-:-:S04]  /*13720*/  VIADD R10, R222, 0x10 ;  /* 0x00000010de0a7836 */ /* 0x000fc80000000000 */
[----:B------:R0:W-:Y:S01]  /*13730*/  @!P0 ST.E.64 desc[UR42][R8.64], R24 ;  /* 0x0000001808008985 */ /* 0x0001e2000c101b2a */
[----:B------:R-:W-:-:S13]  /*13740*/  ISETP.GE.AND P0, PT, R11, UR4, PT ;  /* 0x000000040b007c0c */ /* 0x000fda000bf06270 */
[----:B0-----:R-:W-:-:S04]  /*13750*/  @!P0 LEA R8, P1, R11, R21, 0x2 ;  /* 0x000000150b088211 */ /* 0x001fc800078210ff */
[----:B------:R-:W-:Y:S01]  /*13760*/  @!P0 LEA.HI.X R9, R11, R20, R15, 0x2, P1 ;  /* 0x000000140b098211 */ /* 0x000fe200008f140f */
[----:B------:R-:W-:Y:S01]  /*13770*/  VIADD R15, R222, 0x10 ;  /* 0x00000010de0f7836 */ /* 0x000fe20000000000 */
        /* <DEDUP_REMOVED lines=35> */
[----:B------:R-:W-:-:S04]  /*139b0*/  VIADD R14, R222, 0x38 ;  /* 0x00000038de0e7836 */ /* 0x000fc80000000000 */
[----:B------:R0:W-:Y:S01]  /*139c0*/  @!P0 ST.E.64 desc[UR42][R8.64], R48 ;  /* 0x0000003008008985 */ /* 0x0001e2000c101b2a */
[----:B------:R-:W-:Y:S02]  /*139d0*/  SHF.R.S32.HI R14, RZ, 0x1f, R14 ;  /* 0x0000001fff0e7819 */ /* 0x000fe4000001140e */
[----:B------:R-:W-:Y:S02]  /*139e0*/  ISETP.GE.AND P0, PT, R10, UR4, PT ;  /* 0x000000040a007c0c */ /* 0x000fe4000bf06270 */
[----:B0-----:R-:W-:-:S04]  /*139f0*/  @!P1 LEA R8, P2, R11, R21, 0x2 ;  /* 0x000000150b089211 */ /* 0x001fc800078410ff */
[----:B------:R-:W-:Y:S01]  /*13a00*/  @!P1 LEA.HI.X R9, R11, R20, R14, 0x2, P2 ;  /* 0x000000140b099211 */ /* 0x000fe200010f140e */
[----:B------:R-:W-:-:S04]  /*13a10*/  VIADD R11, R222, 0x40 ;  /* 0x00000040de0b7836 */ /* 0x000fc80000000000 */
[----:B------:R0:W-:Y:S01]  /*13a20*/  @!P1 ST.E.64 desc[UR42][R8.64], R52 ;  /* 0x0000003408009985 */ /* 0x0001e2000c101b2a */
[----:B------:R-:W-:Y:S02]  /*13a30*/  ISETP.GE.AND P1, PT, R220, UR4, PT ;  /* 0x00000004dc007c0c */ /* 0x000fe4000bf26270 */
[----:B------:R-:W-:Y:S02]  /*13a40*/  SHF.R.S32.HI R11, RZ, 0x1f, R11 ;  /* 0x0000001fff0b7819 */ /* 0x000fe4000001140b */
[----:B0-----:R-:W-:-:S04]  /*13a50*/  @!P0 LEA R8, P2, R10, R21, 0x2 ;  /* 0x000000150a088211 */ /* 0x001fc800078410ff */
[----:B------:R-:W-:Y:S02]  /*13a60*/  @!P0 LEA.HI.X R9, R10, R20, R11, 0x2, P2 ;  /* 0x000000140a098211 */ /* 0x000fe400010f140b */
[----:B------:R-:W-:-:S03]  /*13a70*/  @!P4 LEA R10, P6, R198, R21, 0x2 ;  /* 0x00000015c60ac211 */ /* 0x000fc600078c10ff */
[----:B------:R0:W-:Y:S01]  /*13a80*/  @!P0 ST.E.64 desc[UR42][R8.64], R56 ;  /* 0x0000003808008985 */ /* 0x0001e2000c101b2a */
[----:B------:R-:W-:Y:S02]  /*13a90*/  ISETP.GE.AND P0, PT, R215, UR4, PT ;  /* 0x00000004d7007c0c */ /* 0x000fe4000bf06270 */
[----:B------:R-:W-:Y:S02]  /*13aa0*/  @!P4 LEA.HI.X R11, R198, R20, R199, 0x2, P6 ;  /* 0x00000014c60bc211 */ /* 0x000fe400030f14c7 */
[----:B0-----:R-:W-:-:S04]  /*13ab0*/  @!P1 LEA R8, P2, R220, R21, 0x2 ;  /* 0x00000015dc089211 */ /* 0x001fc800078410ff */
[----:B------:R-:W-:-:S05]  /*13ac0*/  @!P1 LEA.HI.X R9, R220, R20, R221, 0x2, P2 ;  /* 0x00000014dc099211 */ /* 0x000fca00010f14dd */
[----:B------:R0:W-:Y:S01]  /*13ad0*/  @!P1 ST.E.64 desc[UR42][R8.64], R60 ;  /* 0x0000003c08009985 */ /* 0x0001e2000c101b2a */
[----:B------:R-:W-:Y:S02]  /*13ae0*/  ISETP.GE.AND P1, PT, R204, UR4, PT ;  /* 0x00000004cc007c0c */ /* 0x000fe4000bf26270 */
[----:B0-----:R-:W-:-:S04]  /*13af0*/  @!P0 LEA R8, P2, R215, R21, 0x2 ;  /* 0x00000015d7088211 */ /* 0x001fc800078410ff */
[----:B------:R-:W-:Y:S02]  /*13b00*/  @!P0 LEA.HI.X R9, R215, R20, R219, 0x2, P2 ;  /* 0x00000014d7098211 */ /* 0x000fe400010f14db */
[----:B------:R-:W-:-:S03]  /*13b10*/  ISETP.GE.AND P2, PT, R181, UR4, PT ;  /* 0x00000004b5007c0c */ /* 0x000fc6000bf46270 */
[----:B------:R0:W-:Y:S10]  /*13b20*/  @!P0 ST.E.64 desc[UR42][R8.64], R64 ;  /* 0x0000004008008985 */ /* 0x0001f4000c101b2a */
[----:B------:R-:W-:-:S02]  /*13b30*/  @!P2 LEA R14, P6, R181, R21, 0x2 ;  /* 0x00000015b50ea211 */ /* 0x000fc400078c10ff */
[C---:B0-----:R-:W-:Y:S02]  /*13b40*/  @!P1 LEA R8, P0, R204.reuse, R21, 0x2 ;  /* 0x00000015cc089211 */ /* 0x041fe400078010ff */
[-C--:B------:R-:W-:Y:S02]  /*13b50*/  @!P2 LEA.HI.X R15, R181, R20.reuse, R182, 0x2, P6 ;  /* 0x00000014b50fa211 */ /* 0x080fe400030f14b6 */
[----:B------:R-:W-:Y:S02]  /*13b60*/  @!P1 LEA.HI.X R9, R204, R20, R205, 0x2, P0 ;  /* 0x00000014cc099211 */ /* 0x000fe400000f14cd */
[----:B------:R-:W-:-:S03]  /*13b70*/  ISETP.GE.AND P0, PT, R196, UR4, PT ;  /* 0x00000004c4007c0c */ /* 0x000fc6000bf06270 */
[----:B------:R0:W-:Y:S01]  /*13b80*/  @!P1 ST.E.64 desc[UR42][R8.64], R68 ;  /* 0x0000004408009985 */ /* 0x0001e2000c101b2a */
[----:B------:R-:W-:Y:S02]  /*13b90*/  ISETP.GE.AND P1, PT, R183, UR4, PT ;  /* 0x00000004b7007c0c */ /* 0x000fe4000bf26270 */
[----:B0-----:R-:W-:-:S04]  /*13ba0*/  @!P3 LEA R8, P5, R200, R21, 0x2 ;  /* 0x00000015c808b211 */ /* 0x001fc800078a10ff */
[----:B------:R-:W-:-:S05]  /*13bb0*/  @!P3 LEA.HI.X R9, R200, R20, R201, 0x2, P5 ;  /* 0x00000014c809b211 */ /* 0x000fca00028f14c9 */
[----:B------:R0:W-:Y:S01]  /*13bc0*/  @!P3 ST.E.64 desc[UR42][R8.64], R72 ;  /* 0x000000480800b985 */ /* 0x0001e2000c101b2a */
[----:B------:R-:W-:-:S03]  /*13bd0*/  ISETP.GE.AND P3, PT, R179, UR4, PT ;  /* 0x00000004b3007c0c */ /* 0x000fc6000bf66270 */
[----:B------:R1:W-:Y:S01]  /*13be0*/  @!P4 ST.E.64 desc[UR42][R10.64], R76 ;  /* 0x0000004c0a00c985 */ /* 0x0003e2000c101b2a */
[CC--:B0-----:R-:W-:Y:S02]  /*13bf0*/  @!P0 LEA R8, P4, R196.reuse, R21.reuse, 0x2 ;  /* 0x00000015c4088211 */ /* 0x0c1fe400078810ff */
        /* <DEDUP_REMOVED lines=9> */
[----:B------:R-:W-:Y:S02]  /*13c90*/  @!P2 ST.E.64 desc[UR42][R14.64], R88 ;  /* 0x000000580e00a985 */ /* 0x000fe4000c101b2a */
[-C--:B0-----:R-:W-:Y:S02]  /*13ca0*/  @!P4 LEA R8, P2, R177, R21.reuse, 0x2 ;  /* 0x00000015b108c211 */ /* 0x081fe400078410ff */
[-C--:B-1----:R-:W-:Y:S02]  /*13cb0*/  @!P3 LEA R6, P6, R179, R21.reuse, 0x2 ;  /* 0x00000015b306b211 */ /* 0x082fe400078c10ff */
[-C--:B------:R-:W-:Y:S02]  /*13cc0*/  @!P4 LEA.HI.X R9, R177, R20.reuse, R178, 0x2, P2 ;  /* 0x00000014b109c211 */ /* 0x080fe400010f14b2 */
[----:B------:R-:W-:Y:S02]  /*13cd0*/  @!P3 LEA.HI.X R7, R179, R20, R180, 0x2, P6 ;  /* 0x00000014b307b211 */ /* 0x000fe400030f14b4 */
[----:B------:R-:W-:-:S02]  /*13ce0*/  @!P5 LEA R10, P6, R175, R21, 0x2 ;  /* 0x00000015af0ad211 */ /* 0x000fc400078c10ff */
[----:B------:R-:W-:Y:S01]  /*13cf0*/  ISETP.GE.AND P2, PT, R169, UR4, PT ;  /* 0x00000004a9007c0c */ /* 0x000fe2000bf46270 */
[----:B------:R0:W-:Y:S01]  /*13d00*/  @!P3 ST.E.64 desc[UR42][R6.64], R92 ;  /* 0x0000005c0600b985 */ /* 0x0001e2000c101b2a */
[----:B------:R-:W-:-:S03]  /*13d10*/  @!P5 LEA.HI.X R11, R175, R20, R176, 0x2, P6 ;  /* 0x00000014af0bd211 */ /* 0x000fc600030f14b0 */
        /* <DEDUP_REMOVED lines=39> */
[CC--:B------:R-:W-:Y:S02]  /*13f90*/  @!P5 LEA R14, P0, R84.reuse, R21.reuse, 0x2 ;  /* 0x00000015540ed211 */ /* 0x0c0fe400078010ff */
[C---:B-1----:R-:W-:Y:S01]  /*13fa0*/  @!P2 LEA R8, P1, R153.reuse, R21, 0x2 ;  /* 0x000000159908a211 */ /* 0x042fe200078210ff */
[----:B------:R3:W-:Y:S01]  /*13fb0*/  @!P4 ST.E.64 desc[UR42][R6.64], R136 ;  /* 0x000000880600c985 */ /* 0x0007e2000c101b2a */
[-C--:B------:R-:W-:Y:S02]  /*13fc0*/  @!P5 LEA.HI.X R15, R84, R20.reuse, R152, 0x2, P0 ;  /* 0x00000014540fd211 */ /* 0x080fe400000f1498 */
[----:B------:R-:W-:Y:S01]  /*13fd0*/  @!P2 LEA.HI.X R9, R153, R20, R154, 0x2, P1 ;  /* 0x000000149909a211 */ /* 0x000fe200008f149a */
[----:B------:R3:W-:Y:S04]  /*13fe0*/  @!P3 ST.E.64 desc[UR42][R10.64], R140 ;  /* 0x0000008c0a00b985 */ /* 0x0007e8000c101b2a */
[----:B------:R3:W-:Y:S04]  /*13ff0*/  @!P2 ST.E.64 desc[UR42][R8.64], R144 ;  /* 0x000000900800a985 */ /* 0x0007e8000c101b2a */
[----:B------:R3:W-:Y:S02]  /*14000*/  @!P5 ST.E.64 desc[UR42][R14.64], R148 ;  /* 0x000000940e00d985 */ /* 0x0007e4000c101b2a */
.L_x_4578:
[----:B------:R-:W-:Y:S05]  /*14010*/  BSYNC B1 ;  /* 0x0000000000017941 */ /* 0x000fea0003800000 */
.L_x_4577:
[----:B---3--:R-:W-:Y:S01]  /*14020*/  VIADD R6, R13, 0x8 ;  /* 0x000000080d067836 */ /* 0x008fe20000000000 */
[----:B0-----:R-:W0:Y:S04]  /*14030*/  SHFL.IDX PT, R12, R12, 0x1, 0x1c1f ;  /* 0x003c1f000c0c7f89 */ /* 0x001e2800000e0000 */
[----:B------:R-:W-:Y:S01]  /*14040*/  ISETP.GE.AND P0, PT, R6, R3, PT ;  /* 0x000000030600720c */ /* 0x000fe20003f06270 */
[----:B------:R-:W3:-:S12]  /*14050*/  SHFL.IDX PT, R0, R0, 0x1, 0x1c1f ;  /* 0x003c1f0000007f89 */ /* 0x000ed800000e0000 */
[----:B------:R-:W-:Y:S05]  /*14060*/  @P0 BRA `(.L_x_4576) ;  /* 0x0000001800840947 */ /* 0x000fea0003800000 */
[----:B------:R-:W-:Y:S01]  /*14070*/  ULDC UR4, c[0x0][0xbc8] ;  /* 0x0002f20000047ab9 */ /* 0x000fe20000000800 */
[C---:B------:R-:W-:Y:S01]  /*14080*/  VIADD R10, R222.reuse, 0x8 ;  /* 0x00000008de0a7836 */ /* 0x040fe20000000000 */
[C---:B------:R-:W-:Y:S01]  /*14090*/  ISETP.GE.AND P4, PT, R222.reuse, UR4, PT ;  /* 0x00000004de007c0c */ /* 0x040fe2000bf86270 */
[C---:B------:R-:W-:Y:S01]  /*140a0*/  VIADD R25, R222.reuse, 0x10 ;  /* 0x00000010de197836 */ /* 0x040fe20000000000 */
[----:B------:R-:W-:Y:S01]  /*140b0*/  SHF.R.S32.HI R8, RZ, 0x1f, R222 ;  /* 0x0000001fff087819 */ /* 0x000fe200000114de */
[----:B------:R-:W-:Y:S01]  /*140c0*/  VIADD R14, R222, 0x18 ;  /* 0x00000018de0e7836 */ /* 0x000fe20000000000 */
[----:B------:R-:W-:Y:S01]  /*140d0*/  ISETP.GE.AND P2, PT, R10, UR4, PT ;  /* 0x000000040a007c0c */ /* 0x000fe2000bf46270 */
[C---:B-1----:R-:W-:Y:S01]  /*140e0*/  VIADD R21, R222.reuse, 0x20 ;  /* 0x00000020de157836 */ /* 0x042fe20000000000 */
[----:B------:R-:W-:Y:S01]  /*140f0*/  ISETP.GE.AND P1, PT, R25, UR4, PT ;  /* 0x0000000419007c0c */ /* 0x000fe2000bf26270 */
[----:B------:R-:W-:Y:S01]  /*14100*/  VIADD R11, R222, 0x8 ;  /* 0x00000008de0b7836 */ /* 0x000fe20000000000 */
[----:B------:R-:W-:Y:S01]  /*14110*/  ISETP.GE.AND P0, PT, R14, UR4, PT ;  /* 0x000000040e007c0c */ /* 0x000fe2000bf06270 */
[----:B------:R-:W-:-:S02]  /*14120*/  VIADD R28, R222, 0x10 ;  /* 0x00000010de1c7836 */ /* 0x000fc40000000000 */
[C---:B------:R-:W-:Y:S01]  /*14130*/  VIADD R24, R222.reuse, 0x28 ;  /* 0x00000028de187836 */ /* 0x040fe20000000000 */
[----:B------:R-:W-:Y:S01]  /*14140*/  SHF.R.S32.HI R11, RZ, 0x1f, R11 ;  /* 0x0000001fff0b7819 */ /* 0x000fe2000001140b */
[C---:B------:R-:W-:Y:S01]  /*14150*/  VIADD R15, R222.reuse, 0x30 ;  /* 0x00000030de0f7836 */ /* 0x040fe20000000000 */
[C---:B---3--:R-:W-:Y:S01]  /*14160*/  @!P4 LEA R6, P3, R222.reuse, R0, 0x2 ;  /* 0x00000000de06c211 */ /* 0x048fe200078610ff */
[C---:B--2---:R-:W-:Y:S01]  /*14170*/  VIADD R20, R222.reuse, 0x18 ;  /* 0x00000018de147836 */ /* 0x044fe20000000000 */
[----:B------:R-:W-:Y:S02]  /*14180*/  SHF.R.S32.HI R28, RZ, 0x1f, R28 ;  /* 0x0000001fff1c7819 */ /* 0x000fe4000001141c */
[----:B0-----:R-:W-:Y:S02]  /*14190*/  @!P4 LEA.HI.X R7, R222, R12, R8, 0x2, P3 ;  /* 0x0000000cde07c211 */ /* 0x001fe400018f1408 */
[----:B------:R-:W-:Y:S02]  /*141a0*/  ISETP.GE.AND P3, PT, R21, UR4, PT ;  /* 0x0000000415007c0c */ /* 0x000fe4000bf66270 */
[----:B------:R-:W-:Y:S01]  /*141b0*/  @!P1 LEA R8, P5, R25, R0, 0x2 ;  /* 0x0000000019089211 */ /* 0x000fe200078a10ff */
[----:B------:R0:W-:Y:S01]  /*141c0*/  @!P4 ST.E.64 desc[UR42][R6.64], R26 ;  /* 0x0000001a0600c985 */ /* 0x0001e2000c101b2a */
[----:B------:R-:W-:-:S02]  /*141d0*/  ISETP.GE.AND P4, PT, R24, UR4, PT ;  /* 0x0000000418007c0c */ /* 0x000fc4000bf86270 */
[----:B------:R-:W-:Y:S01]  /*141e0*/  @!P1 LEA.HI.X R9, R25, R12, R28, 0x2, P5 ;  /* 0x0000000c19099211 */ /* 0x000fe200028f141c */
[----:B------:R-:W-:Y:S01]  /*141f0*/  VIADD R25, R222, 0x20 ;  /* 0x00000020de197836 */ /* 0x000fe20000000000 */
[----:B------:R-:W-:Y:S02]  /*14200*/  SHF.R.S32.HI R20, RZ, 0x1f, R20 ;  /* 0x0000001fff147819 */ /* 0x000fe40000011414 */
[----:B------:R-:W-:Y:S02]  /*14210*/  ISETP.GE.AND P5, PT, R15, UR4, PT ;  /* 0x000000040f007c0c */ /* 0x000fe4000bfa6270 */
[----:B------:R-:W-:Y:S02]  /*14220*/  SHF.R.S32.HI R25, RZ, 0x1f, R25 ;  /* 0x0000001fff197819 */ /* 0x000fe40000011419 */
[----:B0-----:R-:W-:-:S04]  /*14230*/  @!P2 LEA R6, P6, R10, R0, 0x2 ;  /* 0x000000000a06a211 */ /* 0x001fc800078c10ff */
[----:B------:R-:W-:Y:S02]  /*14240*/  @!P2 LEA.HI.X R7, R10, R12, R11, 0x2, P6 ;  /* 0x0000000c0a07a211 */ /* 0x000fe400030f140b */
[----:B------:R-:W-:-:S03]  /*14250*/  @!P0 LEA R10, P6, R14, R0, 0x2 ;  /* 0x000000000e0a8211 */ /* 0x000fc600078c10ff */
[----:B------:R0:W-:Y:S01]  /*14260*/  @!P2 ST.E.64 desc[UR42][R6.64], R30 ;  /* 0x0000001e0600a985 */ /* 0x0001e2000c101b2a */
[----:B------:R-:W-:Y:S01]  /*14270*/  @!P0 LEA.HI.X R11, R14, R12, R20, 0x2, P6 ;  /* 0x0000000c0e0b8211 */ /* 0x000fe200030f1414 */
[C---:B------:R-:W-:Y:S02]  /*14280*/  VIADD R20, R222.reuse, 0x38 ;  /* 0x00000038de147836 */ /* 0x040fe40000000000 */
[----:B------:R1:W-:Y:S01]  /*14290*/  @!P1 ST.E.64 desc[UR42][R8.64], R34 ;  /* 0x0000002208009985 */ /* 0x0003e2000c101b2a */
[----:B------:R-:W-:-:S03]  /*142a0*/  VIADD R14, R222, 0x40 ;  /* 0x00000040de0e7836 */ /* 0x000fc60000000000 */
[----:B------:R2:W-:Y:S01]  /*142b0*/  @!P0 ST.E.64 desc[UR42][R10.64], R38 ;  /* 0x000000260a008985 */ /* 0x0005e2000c101b2a */
[----:B------:R-:W-:Y:S02]  /*142c0*/  ISETP.GE.AND P0, PT, R20, UR4, PT ;  /* 0x0000000414007c0c */ /* 0x000fe4000bf06270 */
[----:B0-----:R-:W-:-:S04]  /*142d0*/  @!P3 LEA R6, P1, R21, R0, 0x2 ;  /* 0x000000001506b211 */ /* 0x001fc800078210ff */
[----:B------:R-:W-:Y:S01]  /*142e0*/  @!P3 LEA.HI.X R7, R21, R12, R25, 0x2, P1 ;  /* 0x0000000c1507b211 */ /* 0x000fe200008f1419 */
[----:B------:R-:W-:Y:S01]  /*142f0*/  VIADD R25, R222, 0x28 ;  /* 0x00000028de197836 */ /* 0x000fe20000000000 */
[-C--:B-1----:R-:W-:Y:S01]  /*14300*/  @!P4 LEA R8, P2, R24, R0.reuse, 0x2 ;  /* 0x000000001808c211 */ /* 0x082fe200078410ff */
[----:B------:R-:W-:Y:S01]  /*14310*/  VIADD R21, R222, 0x30 ;  /* 0x00000030de157836 */ /* 0x000fe20000000000 */
[----:B--2---:R-:W-:Y:S01]  /*14320*/  @!P5 LEA R10, P6, R15, R0, 0x2 ;  /* 0x000000000f0ad211 */ /* 0x004fe200078c10ff */
[----:B------:R0:W-:Y:S01]  /*14330*/  @!P3 ST.E.64 desc[UR42][R6.64], R42 ;  /* 0x0000002a0600b985 */ /* 0x0001e2000c101b2a */
[----:B------:R-:W-:Y:S02]  /*14340*/  SHF.R.S32.HI R25, RZ, 0x1f, R25 ;  /* 0x0000001fff197819 */ /* 0x000fe40000011419 */
[----:B------:R-:W-:Y:S02]  /*14350*/  SHF.R.S32.HI R21, RZ, 0x1f, R21 ;  /* 0x0000001fff157819 */ /* 0x000fe40000011415 */
[----:B------:R-:W-:-:S02]  /*14360*/  ISETP.GE.AND P1, PT, R14, UR4, PT ;  /* 0x000000040e007c0c */ /* 0x000fc4000bf26270 */
[-C--:B------:R-:W-:Y:S02]  /*14370*/  @!P4 LEA.HI.X R9, R24, R12.reuse, R25, 0x2, P2 ;  /* 0x0000000c1809c211 */ /* 0x080fe400010f1419 */
[----:B------:R-:W-:Y:S02]  /*14380*/  ISETP.GE.AND P2, PT, R220, UR4, PT ;  /* 0x00000004dc007c0c */ /* 0x000fe4000bf46270 */
[----:B------:R-:W-:Y:S01]  /*14390*/  @!P5 LEA.HI.X R11, R15, R12, R21, 0x2, P6 ;  /* 0x0000000c0f0bd211 */ /* 0x000fe200030f1415 */
[C---:B------:R-:W-:Y:S01]  /*143a0*/  VIADD R21, R222.reuse, 0x38 ;  /* 0x00000038de157836 */ /* 0x040fe20000000000 */
[----:B------:R1:W-:Y:S01]  /*143b0*/  @!P4 ST.E.64 desc[UR42][R8.64], R46 ;  /* 0x0000002e0800c985 */ /* 0x0003e2000c101b2a */
[----:B------:R-:W-:Y:S01]  /*143c0*/  VIADD R15, R222, 0x40 ;  /* 0x00000040de0f7836 */ /* 0x000fe20000000000 */
[----:B0-----:R-:W-:Y:S02]  /*143d0*/  @!P0 LEA R6, P6, R20, R0, 0x2 ;  /* 0x0000000014068211 */ /* 0x001fe400078c10ff */
[----:B------:R-:W-:Y:S01]  /*143e0*/  SHF.R.S32.HI R21, RZ, 0x1f, R21 ;  /* 0x0000001fff157819 */ /* 0x000fe20000011415 */
[----:B------:R0:W-:Y:S01]  /*143f0*/  @!P5 ST.E.64 desc[UR42][R10.64], R50 ;  /* 0x000000320a00d985 */ /* 0x0001e2000c101b2a */
[----:B------:R-:W-:-:S02]  /*14400*/  ISETP.GE.AND P3, PT, R215, UR4, PT ;  /* 0x00000004d7007c0c */ /* 0x000fc4000bf66270 */
[----:B------:R-:W-:Y:S02]  /*14410*/  ISETP.GE.AND P4, PT, R204, UR4, PT ;  /* 0x00000004cc007c0c */ /* 0x000fe4000bf86270 */
[----:B------:R-:W-:Y:S02]  /*14420*/  SHF.R.S32.HI R15, RZ, 0x1f, R15 ;  /* 0x0000001fff0f7819 */ /* 0x000fe4000001140f */
[----:B------:R-:W-:Y:S02]  /*14430*/  @!P0 LEA.HI.X R7, R20, R12, R21, 0x2, P6 ;  /* 0x0000000c14078211 */ /* 0x000fe400030f1415 */
[----:B-1----:R-:W-:-:S03]  /*14440*/  @!P1 LEA R8, P5, R14, R0, 0x2 ;  /* 0x000000000e089211 */ /* 0x002fc600078a10ff */
[----:B------:R1:W-:Y:S01]  /*14450*/  @!P0 ST.E.64 desc[UR42][R6.64], R54 ;  /* 0x0000003606008985 */ /* 0x0003e2000c101b2a */
[----:B------:R-:W-:Y:S02]  /*14460*/  @!P1 LEA.HI.X R9, R14, R12, R15, 0x2, P5 ;  /* 0x0000000c0e099211 */ /* 0x000fe400028f140f */
[----:B0-----:R-:W-:Y:S02]  /*14470*/  @!P2 LEA R10, P6, R220, R0, 0x2 ;  /* 0x00000000dc0aa211 */ /* 0x001fe400078c10ff */
[----:B------:R-:W-:Y:S01]  /*14480*/  ISETP.GE.AND P5, PT, R200, UR4, PT ;  /* 0x00000004c8007c0c */ /* 0x000fe2000bfa6270 */
[----:B------:R0:W-:Y:S01]  /*14490*/  @!P1 ST.E.64 desc[UR42][R8.64], R58 ;  /* 0x0000003a08009985 */ /* 0x0001e2000c101b2a */
[----:B------:R-:W-:Y:S02]  /*144a0*/  @!P2 LEA.HI.X R11, R220, R12, R221, 0x2, P6 ;  /* 0x0000000cdc0ba211 */ /* 0x000fe400030f14dd */
[----:B------:R-:W-:Y:S02]  /*144b0*/  ISETP.GE.AND P0, PT, R198, UR4, PT ;  /* 0x00000004c6007c0c */ /* 0x000fe4000bf06270 */
[----:B------:R-:W-:Y:S01]  /*144c0*/  ISETP.GE.AND P1, PT, R196, UR4, PT ;  /* 0x00000004c4007c0c */ /* 0x000fe2000bf26270 */
[----:B------:R2:W-:Y:S01]  /*144d0*/  @!P2 ST.E.64 desc[UR42][R10.64], R62 ;  /* 0x0000003e0a00a985 */ /* 0x0005e2000c101b2a */
[----:B-1----:R-:W-:-:S04]  /*144e0*/  @!P3 LEA R6, P6, R215, R0, 0x2 ;  /* 0x00000000d706b211 */ /* 0x002fc800078c10ff */
[----:B------:R-:W-:Y:S02]  /*144f0*/  @!P3 LEA.HI.X R7, R215, R12, R219, 0x2, P6 ;  /* 0x0000000cd707b211 */ /* 0x000fe400030f14db */
[----:B0-----:R-:W-:-:S03]  /*14500*/  @!P4 LEA R8, P2, R204, R0, 0x2 ;  /* 0x00000000cc08c211 */ /* 0x001fc600078410ff */
[----:B------:R0:W-:Y:S01]  /*14510*/  @!P3 ST.E.64 desc[UR42][R6.64], R66 ;  /* 0x000000420600b985 */ /* 0x0001e2000c101b2a */
[----:B------:R-:W-:Y:S02]  /*14520*/  @!P4 LEA.HI.X R9, R204, R12, R205, 0x2, P2 ;  /* 0x0000000ccc09c211 */ /* 0x000fe400010f14cd */
[----:B------:R-:W-:Y:S02]  /*14530*/  ISETP.GE.AND P2, PT, R183, UR4, PT ;  /* 0x00000004b7007c0c */ /* 0x000fe4000bf46270 */
[C---:B--2---:R-:W-:Y:S01]  /*14540*/  @!P5 LEA R10, P6, R200.reuse, R0, 0x2 ;  /* 0x00000000c80ad211 */ /* 0x044fe200078c10ff */
[----:B------:R1:W-:Y:S03]  /*14550*/  @!P4 ST.E.64 desc[UR42][R8.64], R70 ;  /* 0x000000460800c985 */ /* 0x0003e6000c101b2a */
[----:B------:R-:W-:Y:S02]  /*14560*/  @!P5 LEA.HI.X R11, R200, R12, R201, 0x2, P6 ;  /* 0x0000000cc80bd211 */ /* 0x000fe400030f14c9 */
[----:B0-----:R-:W-:-:S03]  /*14570*/  @!P0 LEA R6, P4, R198, R0, 0x2 ;  /* 0x00000000c6068211 */ /* 0x001fc600078810ff */
[----:B------:R0:W-:Y:S01]  /*14580*/  @!P5 ST.E.64 desc[UR42][R10.64], R74 ;  /* 0x0000004a0a00d985 */ /* 0x0001e2000c101b2a */
[----:B------:R-:W-:Y:S02]  /*14590*/  ISETP.GE.AND P5, PT, R181, UR4, PT ;  /* 0x00000004b5007c0c */ /* 0x000fe4000bfa6270 */
[----:B------:R-:W-:Y:S02]  /*145a0*/  @!P0 LEA.HI.X R7, R198, R12, R199, 0x2, P4 ;  /* 0x0000000cc6078211 */ /* 0x000fe400020f14c7 */
[----:B------:R-:W-:Y:S02]  /*145b0*/  ISETP.GE.AND P4, PT, R179, UR4, PT ;  /* 0x00000004b3007c0c */ /* 0x000fe4000bf86270 */
[C---:B-1----:R-:W-:Y:S01]  /*145c0*/  @!P1 LEA R8, P3, R196.reuse, R0, 0x2 ;  /* 0x00000000c4089211 */ /* 0x042fe200078610ff */
[----:B------:R1:W-:Y:S03]  /*145d0*/  @!P0 ST.E.64 desc[UR42][R6.64], R78 ;  /* 0x0000004e06008985 */ /* 0x0003e6000c101b2a */
[----:B------:R-:W-:-:S02]  /*145e0*/  @!P1 LEA.HI.X R9, R196, R12, R197, 0x2, P3 ;  /* 0x0000000cc4099211 */ /* 0x000fc400018f14c5 */
[----:B------:R-:W-:Y:S02]  /*145f0*/  ISETP.GE.AND P3, PT, R177, UR4, PT ;  /* 0x00000004b1007c0c */ /* 0x000fe4000bf66270 */
[----:B0-----:R-:W-:Y:S01]  /*14600*/  @!P2 LEA R10, P6, R183, R0, 0x2 ;  /* 0x00000000b70aa211 */ /* 0x001fe200078c10ff */
[----:B------:R-:W-:Y:S01]  /*14610*/  @!P1 ST.E.64 desc[UR42][R8.64], R82 ;  /* 0x0000005208009985 */ /* 0x000fe2000c101b2a */
[----:B------:R-:W-:Y:S02]  /*14620*/  ISETP.GE.AND P1, PT, R173, UR4, PT ;  /* 0x00000004ad007c0c */ /* 0x000fe4000bf26270 */
[----:B------:R-:W-:Y:S02]  /*14630*/  @!P2 LEA.HI.X R11, R183, R12, R184, 0x2, P6 ;  /* 0x0000000cb70ba211 */ /* 0x000fe400030f14b8 */
[----:B-1----:R-:W-:-:S03]  /*14640*/  @!P4 LEA R6, P0, R179, R0, 0x2 ;  /* 0x00000000b306c211 */ /* 0x002fc600078010ff */
        /* <DEDUP_REMOVED lines=13> */
[-C--:B0-----:R-:W-:Y:S02]  /*14720*/  @!P2 LEA R4, P6, R175, R0.reuse, 0x2 ;  /* 0x00000000af04a211 */ /* 0x081fe400078c10ff */
[----:B-1----:R-:W-:Y:S02]  /*14730*/  @!P1 LEA R6, P3, R173, R0, 0x2 ;  /* 0x00000000ad069211 */ /* 0x002fe400078610ff */
[----:B------:R-:W-:Y:S02]  /*14740*/  @!P2 LEA.HI.X R5, R175, R12, R176, 0x2, P6 ;  /* 0x0000000caf05a211 */ /* 0x000fe400030f14b0 */
[----:B--2---:R-:W-:Y:S02]  /*14750*/  @!P0 LEA R8, P6, R171, R0, 0x2 ;  /* 0x00000000ab088211 */ /* 0x004fe400078c10ff */
[----:B------:R-:W-:Y:S01]  /*14760*/  @!P1 LEA.HI.X R7, R173, R12, R174, 0x2, P3 ;  /* 0x0000000cad079211 */ /* 0x000fe200018f14ae */
[----:B------:R0:W-:Y:S01]  /*14770*/  @!P2 ST.E.64 desc[UR42][R4.64], R102 ;  /* 0x000000660400a985 */ /* 0x0001e2000c101b2a */
[----:B------:R-:W-:-:S02]  /*14780*/  ISETP.GE.AND P3, PT, R165, UR4, PT ;  /* 0x00000004a5007c0c */ /* 0x000fc4000bf66270 */
[----:B------:R-:W-:Y:S01]  /*14790*/  @!P0 LEA.HI.X R9, R171, R12, R172, 0x2, P6 ;  /* 0x0000000cab098211 */ /* 0x000fe200030f14ac */
[----:B------:R1:W-:Y:S04]  /*147a0*/  @!P1 ST.E.64 desc[UR42][R6.64], R106 ;  /* 0x0000006a06009985 */ /* 0x0003e8000c101b2a */
[----:B------:R2:W-:Y:S01]  /*147b0*/  @!P0 ST.E.64 desc[UR42][R8.64], R110 ;  /* 0x0000006e08008985 */ /* 0x0005e2000c101b2a */
[----:B------:R-:W-:Y:S02]  /*147c0*/  ISETP.GE.AND P0, PT, R163, UR4, PT ;  /* 0x00000004a3007c0c */ /* 0x000fe4000bf06270 */
[-C--:B0-----:R-:W-:Y:S02]  /*147d0*/  @!P5 LEA R4, P1, R169, R0.reuse, 0x2 ;  /* 0x00000000a904d211 */ /* 0x081fe400078210ff */
[----:B-1----:R-:W-:-:S02]  /*147e0*/  @!P4 LEA R6, P2, R167, R0, 0x2 ;  /* 0x00000000a706c211 */ /* 0x002fc400078410ff */
[----:B------:R-:W-:Y:S02]  /*147f0*/  @!P5 LEA.HI.X R5, R169, R12, R170, 0x2, P1 ;  /* 0x0000000ca905d211 */ /* 0x000fe400008f14aa */
[----:B--2---:R-:W-:Y:S02]  /*14800*/  @!P3 LEA R8, P6, R165, R0, 0x2 ;  /* 0x00000000a508b211 */ /* 0x004fe400078c10ff */
[----:B------:R-:W-:Y:S01]  /*14810*/  ISETP.GE.AND P1, PT, R161, UR4, PT ;  /* 0x00000004a1007c0c */ /* 0x000fe2000bf26270 */
[----:B------:R0:W-:Y:S01]  /*14820*/  @!P5 ST.E.64 desc[UR42][R4.64], R114 ;  /* 0x000000720400d985 */ /* 0x0001e2000c101b2a */
[-C--:B------:R-:W-:Y:S02]  /*14830*/  @!P4 LEA.HI.X R7, R167, R12.reuse, R168, 0x2, P2 ;  /* 0x0000000ca707c211 */ /* 0x080fe400010f14a8 */
[----:B------:R-:W-:Y:S02]  /*14840*/  @!P3 LEA.HI.X R9, R165, R12, R166, 0x2, P6 ;  /* 0x0000000ca509b211 */ /* 0x000fe400030f14a6 */
[----:B------:R-:W-:Y:S01]  /*14850*/  ISETP.GE.AND P2, PT, R155, UR4, PT ;  /* 0x000000049b007c0c */ /* 0x000fe2000bf46270 */
[----:B------:R1:W-:Y:S01]  /*14860*/  @!P4 ST.E.64 desc[UR42][R6.64], R118 ;  /* 0x000000760600c985 */ /* 0x0003e2000c101b2a */
[----:B------:R-:W-:-:S03]  /*14870*/  ISETP.GE.AND P4, PT, R159, UR4, PT ;  /* 0x000000049f007c0c */ /* 0x000fc6000bf86270 */
[----:B------:R2:W-:Y:S01]  /*14880*/  @!P3 ST.E.64 desc[UR42][R8.64], R122 ;  /* 0x0000007a0800b985 */ /* 0x0005e2000c101b2a */
[----:B------:R-:W-:Y:S02]  /*14890*/  ISETP.GE.AND P3, PT, R157, UR4, PT ;  /* 0x000000049d007c0c */ /* 0x000fe4000bf66270 */
[----:B0-----:R-:W-:-:S04]  /*148a0*/  @!P1 LEA R4, P6, R161, R0, 0x2 ;  /* 0x00000000a1049211 */ /* 0x001fc800078c10ff */
[----:B------:R-:W-:Y:S02]  /*148b0*/  @!P1 LEA.HI.X R5, R161, R12, R162, 0x2, P6 ;  /* 0x0000000ca1059211 */ /* 0x000fe400030f14a2 */
[----:B-1----:R-:W-:-:S04]  /*148c0*/  @!P0 LEA R6, P5, R163, R0, 0x2 ;  /* 0x00000000a3068211 */ /* 0x002fc800078a10ff */
[----:B------:R-:W-:Y:S02]  /*148d0*/  @!P0 LEA.HI.X R7, R163, R12, R164, 0x2, P5 ;  /* 0x0000000ca3078211 */ /* 0x000fe400028f14a4 */
[----:B------:R-:W-:-:S03]  /*148e0*/  ISETP.GE.AND P5, PT, R153, UR4, PT ;  /* 0x0000000499007c0c */ /* 0x000fc6000bfa6270 */
[----:B------:R0:W-:Y:S04]  /*148f0*/  @!P0 ST.E.64 desc[UR42][R6.64], R126 ;  /* 0x0000007e06008985 */ /* 0x0001e8000c101b2a */
[----:B------:R1:W-:Y:S01]  /*14900*/  @!P1 ST.E.64 desc[UR42][R4.64], R130 ;  /* 0x0000008204009985 */ /* 0x0003e2000c101b2a */
[----:B--2---:R-:W-:-:S04]  /*14910*/  @!P2 LEA R8, P1, R155, R0, 0x2 ;  /* 0x000000009b08a211 */ /* 0x004fc800078210ff */
[----:B------:R-:W-:Y:S02]  /*14920*/  @!P2 LEA.HI.X R9, R155, R12, R156, 0x2, P1 ;  /* 0x0000000c9b09a211 */ /* 0x000fe400008f149c */
[-C--:B0-----:R-:W-:Y:S02]  /*14930*/  @!P4 LEA R6, P0, R159, R0.reuse, 0x2 ;  /* 0x000000009f06c211 */ /* 0x081fe400078010ff */
[----:B-1----:R-:W-:Y:S02]  /*14940*/  @!P3 LEA R4, P6, R157, R0, 0x2 ;  /* 0x000000009d04b211 */ /* 0x002fe400078c10ff */
[----:B------:R-:W-:Y:S02]  /*14950*/  @!P4 LEA.HI.X R7, R159, R12, R160, 0x2, P0 ;  /* 0x0000000c9f07c211 */ /* 0x000fe400000f14a0 */
[----:B------:R-:W-:Y:S02]  /*14960*/  @!P5 LEA R10, P0, R153, R0, 0x2 ;  /* 0x00000000990ad211 */ /* 0x000fe400078010ff */
        /* <DEDUP_REMOVED lines=8> */
[----:B0-----:R-:W-:-:S04]  /*149f0*/  LEA R4, P0, R84, R0, 0x2 ;  /* 0x0000000054047211 */ /* 0x001fc800078010ff */
[----:B------:R-:W-:-:S05]  /*14a00*/  LEA.HI.X R5, R84, R12, R152, 0x2, P0 ;  /* 0x0000000c54057211 */ /* 0x000fca00000f1498 */
[----:B------:R0:W-:Y:S01]  /*14a10*/  ST.E.64 desc[UR42][R4.64], R150 ;  /* 0x0000009604007985 */ /* 0x0001e2000c101b2a */
[----:B------:R-:W-:Y:S05]  /*14a20*/  BRA `(.L_x_4576) ;  /* 0x0000001000147947 */ /* 0x000fea0003800000 */
.L_x_4570:
[----:B------:R-:W2:Y:S01]  /*14a30*/  LDL.LU R6, [R1+0x38] ;  /* 0x0000380001067983 */ /* 0x000ea20000300800 */
[----:B------:R-:W-:Y:S01]  /*14a40*/  ULDC.64 UR6, c[0x0][0xd08] ;  /* 0x0003420000067ab9 */ /* 0x000fe20000000a00 */
[----:B------:R-:W-:Y:S02]  /*14a50*/  ULDC.64 UR4, c[0x0][0xd00] ;  /* 0x0003400000047ab9 */ /* 0x000fe40000000a00 */
[----:B------:R-:W3:Y:S04]  /*14a60*/  LDL.LU R0, [R1+0x3c] ;  /* 0x00003c0001007983 */ /* 0x000ee80000300800 */
[----:B------:R-:W4:Y:S01]  /*14a70*/  LDL R9, [R1+0x34] ;  /* 0x0000340001097983 */ /* 0x000f220000100800 */
[----:B------:R-:W-:Y:S01]  /*14a80*/  ISETP.NE.U32.AND P1, PT, RZ, UR6, PT ;  /* 0x00000006ff007c0c */ /* 0x000fe2000bf25070 */
[----:B------:R-:W-:Y:S01]  /*14a90*/  IMAD.MOV.U32 R3, RZ, RZ, RZ ;  /* 0x000000ffff037224 */ /* 0x000fe200078e00ff */
[----:B------:R-:W-:-:S02]  /*14aa0*/  ISETP.NE.U32.AND P0, PT, RZ, UR4, PT ;  /* 0x00000004ff007c0c */ /* 0x000fc4000bf05070 */
[----:B------:R-:W-:Y:S02]  /*14ab0*/  ISETP.NE.AND.EX P1, PT, RZ, UR7, PT, P1 ;  /* 0x00000007ff007c0c */ /* 0x000fe4000bf25310 */
[----:B------:R-:W-:Y:S01]  /*14ac0*/  ISETP.NE.AND.EX P0, PT, RZ, UR5, PT, P0 ;  /* 0x00000005ff007c0c */ /* 0x000fe2000bf05300 */
[----:B------:R-:W0:Y:S01]  /*14ad0*/  S2R R8, SR_TID.X ;  /* 0x0000000000087919 */ /* 0x000e220000002100 */
[----:B--2---:R-:W-:-:S04]  /*14ae0*/  IADD3 R4, P2, R6, UR4, RZ ;  /* 0x0000000406047c10 */ /* 0x004fc8000ff5e0ff */
[----:B---3--:R-:W-:-:S05]  /*14af0*/  IADD3.X R5, R0, UR5, RZ, P2, !PT ;  /* 0x0000000500057c10 */ /* 0x008fca00097fe4ff */
[----:B------:R-:W-:Y:S01]  /*14b00*/  @P1 IADD3 R6, P2, R6, UR6, RZ ;  /* 0x0000000606061c10 */ /* 0x000fe2000ff5e0ff */
[----:B------:R-:W-:Y:S01]  /*14b10*/  ULDC UR4, c[0x0][0xb88] ;  /* 0x0002e20000047ab9 */ /* 0x000fe20000000800 */
[----:B------:R2:W5:Y:S02]  /*14b20*/  @P0 LDG.E R3, desc[UR42][R4.64] ;  /* 0x0000002a04030981 */ /* 0x000564000c1e1900 */
[----:B------:R-:W-:Y:S01]  /*14b30*/  @P1 IADD3.X R7, R0, UR7, RZ, P2, !PT ;  /* 0x0000000700071c10 */ /* 0x000fe200097fe4ff */
[----:B------:R-:W-:-:S06]  /*14b40*/  IMAD.U32 R0, RZ, RZ, UR4 ;  /* 0x00000004ff007e24 */ /* 0x000fcc000f8e00ff */
[----:B------:R2:W5:Y:S01]  /*14b50*/  @P1 LDG.E R0, desc[UR42][R6.64] ;  /* 0x0000002a06001981 */ /* 0x000562000c1e1900 */
[----:B----4-:R-:W-:Y:S01]  /*14b60*/  ISETP.NE.AND P2, PT, R9, RZ, PT ;  /* 0x000000ff0900720c */ /* 0x010fe20003f45270 */
[----:B0-----:R-:W-:-:S05]  /*14b70*/  VIADD R32, R8, 0xffffff80 ;  /* 0xffffff8008207836 */ /* 0x001fca0000000000 */
[----:B------:R-:W-:-:S07]  /*14b80*/  ISETP.GT.AND P3, PT, R32, 0x3f, PT ;  /* 0x0000003f2000780c */ /* 0x000fce0003f64270 */
[----:B------:R-:W0:Y:S02]  /*14b90*/  @!P2 LDC R9, c[0x0][0xbd4] ;  /* 0x0002f500ff09ab82 */ /* 0x000e240000000800 */
[----:B0-----:R2:W-:Y:S01]  /*14ba0*/  @!P2 STL [R1+0x34], R9 ;  /* 0x000034090100a387 */ /* 0x0015e20000100800 */
[----:B------:R-:W-:Y:S01]  /*14bb0*/  ISETP.GT.AND P2, PT, R9, 0x1, PT ;  /* 0x000000010900780c */ /* 0x000fe20003f44270 */
[----:B------:R-:W-:-:S12]  /*14bc0*/  @P1 BRA `(.L_x_4579) ;  /* 0x0000000000101947 */ /* 0x000fd80003800000 */
[----:B------:R-:W-:Y:S05]  /*14bd0*/  @!P0 BRA `(.L_x_4579) ;  /* 0x00000000000c8947 */ /* 0x000fea0003800000 */
[----:B--2---:R-:W2:Y:S04]  /*14be0*/  LDG.E R7, desc[UR42][R4.64] ;  /* 0x0000002a04077981 */ /* 0x004ea8000c1e1900 */
[----:B-----5:R-:W2:Y:S02]  /*14bf0*/  LDG.E R0, desc[UR42][R4.64+0x4] ;  /* 0x0000042a04007981 */ /* 0x020ea4000c1e1900 */
[----:B--2---:R-:W-:-:S07]  /*14c00*/  IMAD.IADD R0, R0, 0x1, -R7 ;  /* 0x0000000100007824 */ /* 0x004fce00078e0a07 */
.L_x_4579:
[----:B--2---:R-:W2:Y:S04]  /*14c10*/  LDL.LU R5, [R1+0x30] ;  /* 0x0000300001057983 */ /* 0x004ea80000300800 */
[----:B------:R-:W3:Y:S01]  /*14c20*/  LDL.LU R4, [R1+0x50] ;  /* 0x0000500001047983 */ /* 0x000ee20000300800 */
[----:B------:R-:W-:Y:S01]  /*14c30*/  BSSY B1, `(.L_x_4580) ;  /* 0x0000039000017945 */ /* 0x000fe20003800000 */
[----:B-----5:R-:W-:Y:S02]  /*14c40*/  SHF.R.S32.HI R26, RZ, 0x1f, R3 ;  /* 0x0000001fff1a7819 */ /* 0x020fe40000011403 */
[----:B--2---:R-:W-:Y:S02]  /*14c50*/  SEL R29, R5, RZ, !P0 ;  /* 0x000000ff051d7207 */ /* 0x004fe40004000000 */
[----:B---3--:R-:W-:Y:S01]  /*14c60*/  SEL R28, R4, RZ, !P0 ;  /* 0x000000ff041c7207 */ /* 0x008fe20004000000 */
[----:B------:R-:W-:Y:S06]  /*14c70*/  @P3 BRA `(.L_x_4581) ;  /* 0x0000000000d03947 */ /* 0x000fec0003800000 */
[----:B------:R-:W2:Y:S01]  /*14c80*/  LDL R5, [R1+0x40] ;  /* 0x0000400001057983 */ /* 0x000ea20000100800 */
[----:B------:R-:W0:Y:S01]  /*14c90*/  LDC R31, c[0x0][0xce8] ;  /* 0x00033a00ff1f7b82 */ /* 0x000e220000000800 */
[----:B------:R-:W2:Y:S02]  /*14ca0*/  S2R R4, SR_TID.X ;  /* 0x0000000000047919 */ /* 0x000ea40000002100 */
[----:B--2---:R-:W-:Y:S02]  /*14cb0*/  IMAD R4, R5, 0x40, R4 ;  /* 0x0000004005047824 */ /* 0x004fe400078e0204 */
[----:B0-----:R-:W-:Y:S02]  /*14cc0*/  IMAD R5, R0, R31, RZ ;  /* 0x0000001f00057224 */ /* 0x001fe400078e02ff */
[----:B------:R-:W-:-:S05]  /*14cd0*/  VIADD R30, R4, 0xffffff80 ;  /* 0xffffff80041e7836 */ /* 0x000fca0000000000 */
[----:B------:R-:W-:-:S13]  /*14ce0*/  ISETP.GE.AND P0, PT, R30, R5, PT ;  /* 0x000000051e00720c */ /* 0x000fda0003f06270 */
[----:B------:R-:W-:Y:S05]  /*14cf0*/  @P0 BRA `(.L_x_4581) ;  /* 0x0000000000b00947 */ /* 0x000fea0003800000 */
[----:B------:R-:W2:Y:S01]  /*14d00*/  LDL.LU R33, [R1+0x48] ;  /* 0x0000480001217983 */ /* 0x000ea20000300800 */
[----:B------:R-:W-:Y:S01]  /*14d10*/  IMAD.MOV.U32 R24, RZ, RZ, 0xab8 ;  /* 0x00000ab8ff187424 */ /* 0x000fe200078e00ff */
[----:B------:R-:W-:Y:S01]  /*14d20*/  ISETP.GT.AND P0, PT, R9, 0x1, PT ;  /* 0x000000010900780c */ /* 0x000fe20003f04270 */
[----:B------:R-:W0:Y:S01]  /*14d30*/  LDC.64 R10, c[0x0][0xca8] ;  /* 0x00032a00ff0a7b82 */ /* 0x000e220000000a00 */
[----:B------:R-:W-:Y:S01]  /*14d40*/  ISETP.NE.AND P1, PT, R31, 0x1, PT ;  /* 0x000000011f00780c */ /* 0x000fe20003f25270 */
[----:B------:R-:W-:Y:S01]  /*14d50*/  IMAD.MOV.U32 R21, RZ, RZ, R30 ;  /* 0x000000ffff157224 */ /* 0x000fe200078e001e */
[----:B------:R-:W-:-:S05]  /*14d60*/  SEL R24, R24, 0xa78, P0 ;  /* 0x00000a7818187807 */ /* 0x000fca0000000000 */
[----:B------:R-:W3:Y:S08]  /*14d70*/  LDC.64 R4, c[0x0][R24+0x220] ;  /* 0x0000880018047b82 */ /* 0x000ef00000000a00 */
[----:B-1----:R-:W1:Y:S08]  /*14d80*/  LDC.64 R12, c[0x0][R24+0x218] ;  /* 0x00008600180c7b82 */ /* 0x002e700000000a00 */
[----:B------:R-:W4:Y:S08]  /*14d90*/  LDC.64 R6, c[0x0][R24+0x228] ;  /* 0x00008a0018067b82 */ /* 0x000f300000000a00 */
[----:B------:R-:W5:Y:S08]  /*14da0*/  @P1 LDC R15, c[0x0][0xcec] ;  /* 0x00033b00ff0f1b82 */ /* 0x000f700000000800 */
[----:B------:R-:W4:Y:S08]  /*14db0*/  LDC.64 R8, c[0x0][R24+0x210] ;  /* 0x0000840018087b82 */ /* 0x000f300000000a00 */
[----:B------:R-:W4:Y:S01]  /*14dc0*/  @P1 LDC R27, c[0x0][0xcf0] ;  /* 0x00033c00ff1b1b82 */ /* 0x000f220000000800 */
[----:B-----5:R-:W-:-:S07]  /*14dd0*/  @P1 IMAD.HI.U32 R20, R30, R15, RZ ;  /* 0x0000000f1e141227 */ /* 0x020fce00078e00ff */
[----:B0-----:R-:W0:Y:S01]  /*14de0*/  @!P0 LDC R10, c[0x0][0xc50] ;  /* 0x00031400ff0a8b82 */ /* 0x001e220000000800 */
[-C--:B---3--:R-:W-:Y:S02]  /*14df0*/  IMAD R5, R5, R29.reuse, RZ ;  /* 0x0000001d05057224 */ /* 0x088fe400078e02ff */
[----:B------:R-:W-:-:S05]  /*14e00*/  IMAD.WIDE.U32 R14, R4, R29, RZ ;  /* 0x0000001d040e7225 */ /* 0x000fca00078e00ff */
[----:B------:R-:W3:Y:S01]  /*14e10*/  @!P0 LDC R11, c[0x0][0xc54] ;  /* 0x00031500ff0b8b82 */ /* 0x000ee20000000800 */
[-C--:B-1----:R-:W-:Y:S02]  /*14e20*/  IMAD R25, R13, R184.reuse, RZ ;  /* 0x000000b80d197224 */ /* 0x082fe400078e02ff */
        /* <DEDUP_REMOVED lines=23> */
[----:B---3--:R-:W-:-:S05]  /*14fa0*/  LEA.HI.X R11, R6, R11, R4, 0x2, P0 ;  /* 0x0000000b060b7211 */ /* 0x008fca00000f1404 */
[----:B------:R0:W-:Y:S02]  /*14fb0*/  STG.E desc[UR42][R10.64], R5 ;  /* 0x000000050a007986 */ /* 0x0001e4000c10192a */
.L_x_4581:
[----:B------:R-:W-:Y:S05]  /*14fc0*/  BSYNC B1 ;  /* 0x0000000000017941 */ /* 0x000fea0003800000 */
.L_x_4580:
[----:B------:R-:W-:Y:S05]  /*14fd0*/  @P2 BRA `(.L_x_4576) ;  /* 0x0000000800a82947 */ /* 0x000fea0003800000 */
[----:B0-----:R-:W2:Y:S01]  /*14fe0*/  LDL.LU R10, [R1+0x40] ;  /* 0x00004000010a7983 */ /* 0x001ea20000300800 */
[----:B------:R-:W0:Y:S01]  /*14ff0*/  LDC R11, c[0x0][0xce8] ;  /* 0x00033a00ff0b7b82 */ /* 0x000e220000000800 */
[----:B------:R-:W-:Y:S01]  /*15000*/  ULDC.64 UR4, c[0x0][0xba0] ;  /* 0x0002e80000047ab9 */ /* 0x000fe20000000a00 */
[----:B------:R-:W-:Y:S01]  /*15010*/  SHF.R.S32.HI R9, RZ, 0x1f, R32 ;  /* 0x0000001fff097819 */ /* 0x000fe20000011420 */
[----:B------:R-:W-:Y:S01]  /*15020*/  IMAD R6, R26, UR4, RZ ;  /* 0x000000041a067c24 */ /* 0x000fe2000f8e02ff */
[----:B------:R-:W-:Y:S01]  /*15030*/  BSSY B1, `(.L_x_4582) ;  /* 0x0000080000017945 */ /* 0x000fe20003800000 */
[----:B------:R-:W-:-:S04]  /*15040*/  IMAD.WIDE.U32 R4, R3, UR4, RZ ;  /* 0x0000000403047c25 */ /* 0x000fc8000f8e00ff */
[----:B------:R-:W-:Y:S01]  /*15050*/  IMAD R7, R3, UR5, R6 ;  /* 0x0000000503077c24 */ /* 0x000fe2000f8e0206 */
[----:B------:R-:W-:Y:S01]  /*15060*/  LEA.HI R6, R9, R32, RZ, 0x3 ;  /* 0x0000002009067211 */ /* 0x000fe200078f18ff */
[----:B------:R-:W3:Y:S01]  /*15070*/  LDC R3, c[0x0][0xbc8] ;  /* 0x0002f200ff037b82 */ /* 0x000ee20000000800 */
[----:B------:R-:W-:Y:S01]  /*15080*/  ULDC.64 UR4, c[0x0][0xbe8] ;  /* 0x0002fa0000047ab9 */ /* 0x000fe20000000a00 */
[----:B------:R-:W-:Y:S01]  /*15090*/  IMAD.IADD R5, R5, 0x1, R7 ;  /* 0x0000000105057824 */ /* 0x000fe200078e0207 */
[----:B------:R-:W-:Y:S01]  /*150a0*/  LOP3.LUT R7, R6, 0xfffffff8, RZ, 0xc0, !PT ;  /* 0xfffffff806077812 */ /* 0x000fe200078ec0ff */
[----:B------:R-:W-:Y:S01]  /*150b0*/  VIADD R40, R192, 0x40 ;  /* 0x00000040c0287836 */ /* 0x000fe20000000000 */
[----:B------:R-:W-:Y:S01]  /*150c0*/  SHF.R.S32.HI R20, RZ, 0x3, R6 ;  /* 0x00000003ff147819 */ /* 0x000fe20000011406 */
[----:B------:R-:W-:-:S04]  /*150d0*/  IMAD.WIDE.U32 R4, R184, UR4, R4 ;  /* 0x00000004b8047c25 */ /* 0x000fc8000f8e0004 */
[----:B------:R-:W-:Y:S02]  /*150e0*/  IMAD.IADD R7, R32, 0x1, -R7 ;  /* 0x0000000120077824 */ /* 0x000fe400078e0a07 */
[----:B------:R-:W-:Y:S01]  /*150f0*/  IMAD R5, R184, UR5, R5 ;  /* 0x00000005b8057c24 */ /* 0x000fe2000f8e0205 */
[----:B0-----:R-:W-:Y:S01]  /*15100*/  ISETP.NE.AND P0, PT, R11, 0x1, PT ;  /* 0x000000010b00780c */ /* 0x001fe20003f05270 */
[----:B------:R-:W-:Y:S01]  /*15110*/  IMAD R8, R7, 0x20, R20 ;  /* 0x0000002007087824 */ /* 0x000fe200078e0214 */
[----:B------:R-:W-:Y:S01]  /*15120*/  ULDC.64 UR4, c[0x0][0xbf0] ;  /* 0x0002fc0000047ab9 */ /* 0x000fe20000000a00 */
[----:B------:R-:W-:Y:S02]  /*15130*/  VIADD R38, R192, 0x80 ;  /* 0x00000080c0267836 */ /* 0x000fe40000000000 */
[----:B------:R-:W-:Y:S02]  /*15140*/  IMAD R6, R28, UR4, RZ ;  /* 0x000000041c067c24 */ /* 0x000fe4000f8e02ff */
[----:B------:R-:W-:Y:S01]  /*15150*/  IMAD.WIDE.U32 R4, R29, UR4, R4 ;  /* 0x000000041d047c25 */ /* 0x000fe2000f8e0004 */
[----:B---3--:R-:W-:-:S03]  /*15160*/  ISETP.GE.AND P1, PT, R40, R3, PT ;  /* 0x000000032800720c */ /* 0x008fc60003f26270 */
[----:B------:R-:W-:Y:S02]  /*15170*/  IMAD R7, R29, UR5, R6 ;  /* 0x000000051d077c24 */ /* 0x000fe4000f8e0206 */
[----:B------:R-:W0:Y:S01]  /*15180*/  @P0 LDC R9, c[0x0][0xcec] ;  /* 0x00033b00ff090b82 */ /* 0x000e220000000800 */
[C---:B------:R-:W-:Y:S01]  /*15190*/  ISETP.GE.AND P2, PT, R192.reuse, R3, PT ;  /* 0x00000003c000720c */ /* 0x040fe20003f46270 */
[C---:B------:R-:W-:Y:S01]  /*151a0*/  VIADD R36, R192.reuse, 0xc0 ;  /* 0x000000c0c0247836 */ /* 0x040fe20000000000 */
[----:B------:R-:W-:Y:S01]  /*151b0*/  ULDC.64 UR4, c[0x0][0xbe0] ;  /* 0x0002f80000047ab9 */ /* 0x000fe20000000a00 */
[----:B------:R-:W-:Y:S02]  /*151c0*/  IMAD.IADD R5, R5, 0x1, R7 ;  /* 0x0000000105057824 */ /* 0x000fe400078e0207 */
[----:B------:R-:W-:Y:S02]  /*151d0*/  VIADD R34, R192, 0x100 ;  /* 0x00000100c0227836 */ /* 0x000fe40000000000 */
[----:B------:R-:W3:Y:S01]  /*151e0*/  @P0 LDC R13, c[0x0][0xcf0] ;  /* 0x00033c00ff0d0b82 */ /* 0x000ee20000000800 */
[----:B------:R-:W-:-:S02]  /*151f0*/  IMAD R21, R0, R11, RZ ;  /* 0x0000000b00157224 */ /* 0x000fc400078e02ff */
[C---:B------:R-:W-:Y:S02]  /*15200*/  VIADD R31, R192.reuse, 0x140 ;  /* 0x00000140c01f7836 */ /* 0x040fe40000000000 */
[C---:B------:R-:W-:Y:S02]  /*15210*/  VIADD R27, R192.reuse, 0x180 ;  /* 0x00000180c01b7836 */ /* 0x040fe40000000000 */
[C---:B------:R-:W-:Y:S02]  /*15220*/  VIADD R24, R192.reuse, 0x1c0 ;  /* 0x000001c0c0187836 */ /* 0x040fe40000000000 */
[C---:B------:R-:W-:Y:S02]  /*15230*/  VIADD R25, R192.reuse, 0x1c0 ;  /* 0x000001c0c0197836 */ /* 0x040fe40000000000 */
        /* <DEDUP_REMOVED lines=10> */
[----:B------:R-:W-:-:S02]  /*152e0*/  SHF.R.S32.HI R37, RZ, 0x1f, R37 ;  /* 0x0000001fff257819 */ /* 0x000fc40000011425 */
[----:B------:R-:W-:Y:S02]  /*152f0*/  SHF.R.S32.HI R39, RZ, 0x1f, R39 ;  /* 0x0000001fff277819 */ /* 0x000fe40000011427 */
[----:B------:R-:W-:Y:S01]  /*15300*/  SHF.R.S32.HI R41, RZ, 0x1f, R41 ;  /* 0x0000001fff297819 */ /* 0x000fe20000011429 */
[C---:B--2---:R-:W-:Y:S02]  /*15310*/  IMAD R8, R10.reuse, 0x40, R8 ;  /* 0x000000400a087824 */ /* 0x044fe400078e0208 */
[----:B------:R-:W-:Y:S01]  /*15320*/  IMAD R20, R10, 0x40, R20 ;  /* 0x000000400a147824 */ /* 0x000fe200078e0214 */
[----:B------:R-:W-:Y:S01]  /*15330*/  SEL R10, RZ, 0xffffffff, P1 ;  /* 0xffffffffff0a7807 */ /* 0x000fe20000800000 */
[----:B0-----:R-:W-:Y:S01]  /*15340*/  @P0 IMAD.HI.U32 R6, R8, R9, RZ ;  /* 0x0000000908060227 */ /* 0x001fe200078e00ff */
[----:B------:R-:W-:Y:S02]  /*15350*/  ISETP.GE.AND P1, PT, R38, R3, PT ;  /* 0x000000032600720c */ /* 0x000fe40003f26270 */
[----:B------:R-:W-:Y:S01]  /*15360*/  SEL R9, RZ, 0x1, P2 ;  /* 0x00000001ff097807 */ /* 0x000fe20001000000 */
[----:B------:R-:W-:Y:S01]  /*15370*/  IMAD.MOV.U32 R7, RZ, RZ, R8 ;  /* 0x000000ffff077224 */ /* 0x000fe200078e0008 */
[----:B---3--:R-:W-:Y:S01]  /*15380*/  @P0 SHF.R.U32.HI R7, RZ, R13, R6 ;  /* 0x0000000dff070219 */ /* 0x008fe20000011606 */
[----:B------:R-:W-:Y:S01]  /*15390*/  IMAD.SHL.U32 R10, R10, 0x2, RZ ;  /* 0x000000020a0a7824 */ /* 0x000fe200078e00ff */
[----:B-1----:R-:W-:-:S02]  /*153a0*/  SEL R12, RZ, 0xffffffff, P1 ;  /* 0xffffffffff0c7807 */ /* 0x002fc40000800000 */
[----:B------:R-:W-:Y:S01]  /*153b0*/  SHF.R.S32.HI R6, RZ, 0x1f, R7 ;  /* 0x0000001fff067819 */ /* 0x000fe20000011407 */
[----:B------:R-:W-:Y:S01]  /*153c0*/  IMAD.WIDE.U32 R4, R7, UR4, R4 ;  /* 0x0000000407047c25 */ /* 0x000fe2000f8e0004 */
[----:B------:R-:W-:Y:S02]  /*153d0*/  LOP3.LUT R10, R10, 0x2, R9, 0xe2, !PT ;  /* 0x000000020a0a7812 */ /* 0x000fe400078ee209 */
[-C--:B------:R-:W-:Y:S01]  /*153e0*/  ISETP.GE.AND P0, PT, R36, R3.reuse, PT ;  /* 0x000000032400720c */ /* 0x080fe20003f06270 */
[----:B------:R-:W-:Y:S01]  /*153f0*/  IMAD.MOV R9, RZ, RZ, -R7 ;  /* 0x000000ffff097224 */ /* 0x000fe200078e0a07 */
[-C--:B------:R-:W-:Y:S01]  /*15400*/  ISETP.GE.AND P1, PT, R34, R3.reuse, PT ;  /* 0x000000032200720c */ /* 0x080fe20003f26270 */
[----:B------:R-:W-:Y:S01]  /*15410*/  IMAD.SHL.U32 R13, R12, 0x4, RZ ;  /* 0x000000040c0d7824 */ /* 0x000fe200078e00ff */
[----:B------:R-:W-:Y:S01]  /*15420*/  SEL R0, RZ, 0xffffffff, P0 ;  /* 0xffffffffff007807 */ /* 0x000fe20000000000 */
[----:B------:R-:W-:Y:S01]  /*15430*/  IMAD R6, R6, UR4, RZ ;  /* 0x0000000406067c24 */ /* 0x000fe2000f8e02ff */
[----:B------:R-:W-:Y:S01]  /*15440*/  ISETP.GE.AND P0, PT, R31, R3, PT ;  /* 0x000000031f00720c */ /* 0x000fe20003f06270 */
[----:B------:R-:W-:Y:S01]  /*15450*/  IMAD R9, R11, R9, R8 ;  /* 0x000000090b097224 */ /* 0x000fe200078e0208 */
[----:B------:R-:W-:Y:S01]  /*15460*/  LOP3.LUT R10, R13, 0x4, R10, 0xe2, !PT ;  /* 0x000000040d0a7812 */ /* 0x000fe200078ee20a */
[----:B------:R-:W-:Y:S01]  /*15470*/  IMAD R11, R7, UR5, R6 ;  /* 0x00000005070b7c24 */ /* 0x000fe2000f8e0206 */
[----:B------:R-:W-:Y:S01]  /*15480*/  SEL R6, RZ, 0xffffffff, P1 ;  /* 0xffffffffff067807 */ /* 0x000fe20000800000 */
[----:B------:R-:W-:Y:S01]  /*15490*/  IMAD.SHL.U32 R13, R0, 0x8, RZ ;  /* 0x00000008000d7824 */ /* 0x000fe200078e00ff */
[----:B------:R-:W-:Y:S01]  /*154a0*/  SHF.R.S32.HI R0, RZ, 0x1f, R9 ;  /* 0x0000001fff007819 */ /* 0x000fe20000011409 */
[----:B------:R-:W-:Y:S01]  /*154b0*/  ULDC.64 UR4, c[0x0][0xbd8] ;  /* 0x0002f60000047ab9 */ /* 0x000fe20000000a00 */
[----:B------:R-:W-:Y:S01]  /*154c0*/  IMAD.IADD R5, R5, 0x1, R11 ;  /* 0x0000000105057824 */ /* 0x000fe200078e020b */
[-C--:B------:R-:W-:Y:S01]  /*154d0*/  ISETP.GE.AND P2, PT, R24, R3.reuse, PT ;  /* 0x000000031800720c */ /* 0x080fe20003f46270 */
[----:B------:R-:W-:Y:S01]  /*154e0*/  IMAD.SHL.U32 R7, R6, 0x10, RZ ;  /* 0x0000001006077824 */ /* 0x000fe200078e00ff */
[----:B------:R-:W-:Y:S01]  /*154f0*/  LOP3.LUT R10, R13, 0x8, R10, 0xe2, !PT ;  /* 0x000000080d0a7812 */ /* 0x000fe200078ee20a */
[----:B------:R-:W-:Y:S01]  /*15500*/  IMAD R0, R0, UR4, RZ ;  /* 0x0000000400007c24 */ /* 0x000fe2000f8e02ff */
[----:B------:R-:W-:Y:S01]  /*15510*/  SEL R6, RZ, 0xffffffff, P0 ;  /* 0xffffffffff067807 */ /* 0x000fe20000000000 */
[----:B------:R-:W-:Y:S01]  /*15520*/  IMAD.WIDE.U32 R4, R9, UR4, R4 ;  /* 0x0000000409047c25 */ /* 0x000fe2000f8e0004 */
[----:B------:R-:W-:-:S02]  /*15530*/  ISETP.GE.AND P0, PT, R27, R3, PT ;  /* 0x000000031b00720c */ /* 0x000fc40003f06270 */
[----:B------:R-:W-:Y:S01]  /*15540*/  LOP3.LUT R10, R7, 0x10, R10, 0xe2, !PT ;  /* 0x00000010070a7812 */ /* 0x000fe200078ee20a */
[----:B------:R-:W-:Y:S01]  /*15550*/  IMAD R7, R9, UR5, R0 ;  /* 0x0000000509077c24 */ /* 0x000fe2000f8e0200 */
[----:B------:R-:W-:Y:S01]  /*15560*/  SEL R9, RZ, 0x40, P0 ;  /* 0x00000040ff097807 */ /* 0x000fe20000000000 */
[----:B------:R-:W-:Y:S01]  /*15570*/  IMAD.SHL.U32 R11, R6, 0x20, RZ ;  /* 0x00000020060b7824 */ /* 0x000fe200078e00ff */
[----:B------:R-:W-:Y:S01]  /*15580*/  ISETP.GE.AND P0, PT, R20, R21, PT ;  /* 0x000000151400720c */ /* 0x000fe20003f06270 */
[----:B------:R-:W-:Y:S01]  /*15590*/  ULDC.64 UR4, c[0x0][0xb80] ;  /* 0x0002e00000047ab9 */ /* 0x000fe20000000a00 */
[----:B------:R-:W-:Y:S01]  /*155a0*/  IMAD.IADD R5, R5, 0x1, R7 ;  /* 0x0000000105057824 */ /* 0x000fe200078e0207 */
[C---:B------:R-:W-:Y:S02]  /*155b0*/  LEA R12, P1, R4.reuse, UR4, 0x1 ;  /* 0x00000004040c7c11 */ /* 0x040fe4000f8208ff */
[----:B------:R-:W-:Y:S02]  /*155c0*/  LOP3.LUT R10, R11, 0x20, R10, 0xe2, !PT ;  /* 0x000000200b0a7812 */ /* 0x000fe400078ee20a */
[----:B------:R-:W-:-:S02]  /*155d0*/  LEA.HI.X R13, R4, UR5, R5, 0x1, P1 ;  /* 0x00000005040d7c11 */ /* 0x000fc400088f0c05 */
[----:B------:R-:W-:Y:S02]  /*155e0*/  LOP3.LUT R14, R10, R9, RZ, 0xfc, !PT ;  /* 0x000000090a0e7212 */ /* 0x000fe400078efcff */
[----:B------:R-:W-:Y:S01]  /*155f0*/  SEL R7, RZ, 0x80, P2 ;  /* 0x00000080ff077807 */ /* 0x000fe20001000000 */
[----:B------:R0:W1:Y:S03]  /*15600*/  SHFL.IDX PT, R10, R12, RZ, 0x181f ;  /* 0x00181fff0c0a7589 */ /* 0x00006600000e0000 */
[----:B------:R-:W-:Y:S01]  /*15610*/  LOP3.LUT R15, R14, R7, RZ, 0xfc, !PT ;  /* 0x000000070e0f7212 */ /* 0x000fe200078efcff */
[----:B------:R0:W2:Y:S01]  /*15620*/  SHFL.IDX PT, R11, R13, RZ, 0x181f ;  /* 0x00181fff0d0b7589 */ /* 0x0000a200000e0000 */
[----:B------:R-:W-:Y:S05]  /*15630*/  @P0 BRA `(.L_x_4583) ;  /* 0x00000000007c0947 */ /* 0x000fea0003800000 */
[-C--:B------:R-:W-:Y:S02]  /*15640*/  ISETP.GE.AND P2, PT, R40, R3.reuse, PT ;  /* 0x000000032800720c */ /* 0x080fe40003f46270 */
[-C--:B------:R-:W-:Y:S02]  /*15650*/  ISETP.GE.AND P1, PT, R192, R3.reuse, PT ;  /* 0x00000003c000720c */ /* 0x080fe40003f26270 */
[-C--:B------:R-:W-:Y:S02]  /*15660*/  ISETP.GE.AND P5, PT, R38, R3.reuse, PT ;  /* 0x000000032600720c */ /* 0x080fe40003fa6270 */
[----:B------:R-:W-:-:S07]  /*15670*/  ISETP.GE.AND P3, PT, R36, R3, PT ;  /* 0x000000032400720c */ /* 0x000fce0003f66270 */
[----:B-1----:R-:W-:Y:S02]  /*15680*/  @!P2 LEA R4, P0, R40, R10, 0x1 ;  /* 0x0000000a2804a211 */ /* 0x002fe400078008ff */
        /* <DEDUP_REMOVED lines=26> */
.L_x_4583:
[----:B------:R-:W-:Y:S05]  /*15830*/  BSYNC B1 ;  /* 0x0000000000017941 */ /* 0x000fea0003800000 */
.L_x_4582:
[----:B------:R-:W-:Y:S01]  /*15840*/  VIADD R0, R20, 0x20 ;  /* 0x0000002014007836 */ /* 0x000fe20000000000 */
[----:B--23--:R2:W3:Y:S04]  /*15850*/  SHFL.IDX PT, R11, R13, 0x1, 0x181f ;  /* 0x00381f000d0b7f89 */ /* 0x00c4e800000e0000 */
[----:B------:R-:W-:Y:S01]  /*15860*/  ISETP.GE.AND P0, PT, R0, R21, PT ;  /* 0x000000150000720c */ /* 0x000fe20003f06270 */
[----:B-1----:R2:W4:-:S12]  /*15870*/  SHFL.IDX PT, R10, R12, 0x1, 0x181f ;  /* 0x00381f000c0a7f89 */ /* 0x00251800000e0000 */
[----:B--2---:R-:W-:Y:S05]  /*15880*/  @P0 BRA `(.L_x_4576) ;  /* 0x00000000007c0947 */ /* 0x004fea0003800000 */
[-C--:B------:R-:W-:Y:S02]  /*15890*/  ISETP.GE.AND P6, PT, R192, R3.reuse, PT ;  /* 0x00000003c000720c */ /* 0x080fe40003fc6270 */
[-C--:B------:R-:W-:Y:S02]  /*158a0*/  ISETP.GE.AND P5, PT, R40, R3.reuse, PT ;  /* 0x000000032800720c */ /* 0x080fe40003fa6270 */
[-C--:B------:R-:W-:Y:S02]  /*158b0*/  ISETP.GE.AND P4, PT, R38, R3.reuse, PT ;  /* 0x000000032600720c */ /* 0x080fe40003f86270 */
[-C--:B------:R-:W-:Y:S02]  /*158c0*/  ISETP.GE.AND P3, PT, R36, R3.reuse, PT ;  /* 0x000000032400720c */ /* 0x080fe40003f66270 */
[-C--:B------:R-:W-:Y:S02]  /*158d0*/  ISETP.GE.AND P2, PT, R34, R3.reuse, PT ;  /* 0x000000032200720c */ /* 0x080fe40003f46270 */
[----:B------:R-:W-:-:S03]  /*158e0*/  ISETP.GE.AND P1, PT, R31, R3, PT ;  /* 0x000000031f00720c */ /* 0x000fc60003f26270 */
[----:B---34-:R-:W-:Y:S02]  /*158f0*/  @!P6 IMAD.WIDE R6, R192, 0x2, R10 ;  /* 0x00000002c006e825 */ /* 0x018fe400078e020a */
        /* <DEDUP_REMOVED lines=24> */
.L_x_4576:
[----:B------:R-:W-:Y:S05]  /*15a80*/  BSYNC B0 ;  /* 0x0000000000007941 */ /* 0x000fea0003800000 */
.L_x_4569:
[----:B------:R-:W-:Y:S02]  /*15a90*/  ULDC UR4, c[0x0][0xd3c] ;  /* 0x00034f0000047ab9 */ /* 0x000fe40000000800 */
[----:B------:R-:W-:-:S13]  /*15aa0*/  ISETP.GE.AND P0, PT, R87, UR4, PT ;  /* 0x0000000457007c0c */ /* 0x000fda000bf06270 */
[----:B------:R-:W-:Y:S05]  /*15ab0*/  @!P0 BRA `(.L_x_4584) ;  /* 0xfffffebc00b08947 */ /* 0x000fea000383ffff */
[----:B------:R-:W-:Y:S05]  /*15ac0*/  BRA `(.L_x_4454) ;  /* 0x0000008800107947 */ /* 0x000fea0003800000 */
.L_x_4452:
        /* <DEDUP_REMOVED lines=16> */
.L_x_4585:
        /* <DEDUP_REMOVED lines=43> */
.L_x_4589:
        /* <DEDUP_REMOVED lines=37> */
.L_x_4587:
        /* <DEDUP_REMOVED lines=18> */
.L_x_4590:
        /* <DEDUP_REMOVED lines=58> */
.L_x_4588:
[----:B------:R-:W-:Y:S02]  /*16590*/  IMAD.MOV.U32 R25, RZ, RZ, RZ ;  /* 0x000000ffff197224 */ /* 0x000fe400078e00ff */
[----:B------:R-:W-:Y:S02]  /*165a0*/  IMAD.U32 R24, RZ, RZ, UR6 ;  /* 0x00000006ff187e24 */ /* 0x000fe4000f8e00ff */
[----:B------:R-:W-:-:S07]  /*165b0*/  IMAD.MOV.U32 R26, RZ, RZ, RZ ;  /* 0x000000ffff1a7224 */ /* 0x000fce00078e00ff */
.L_x_4591:
[----:B------:R-:W-:-:S13]  /*165c0*/  ISETP.NE.AND P0, PT, R7, RZ, PT ;  /* 0x000000ff0700720c */ /* 0x000fda0003f05270 */
[----:B------:R-:W0:Y:S01]  /*165d0*/  @!P0 S2R R3, SR_CgaCtaId ;  /* 0x0000000000038919 */ /* 0x000e220000008800 */
[----:B------:R-:W-:-:S04]  /*165e0*/  @!P0 MOV R2, 0x400 ;  /* 0x0000040000028802 */ /* 0x000fc80000000f00 */
[----:B0-----:R-:W-:-:S05]  /*165f0*/  @!P0 LEA R2, R3, R2, 0x18 ;  /* 0x0000000203028211 */ /* 0x001fca00078ec0ff */
[----:B------:R1:W-:Y:S01]  /*16600*/  @!P0 STS.128 [R2+0x388d0], R24 ;  /* 0x0388d01802008388 */ /* 0x0003e20000000c00 */
[----:B------:R-:W-:Y:S06]  /*16610*/  BAR.ARV 0x5, 0x180 ;  /* 0x0146000000007b1d */ /* 0x000fec0000002000 */
.L_x_4586:
        /* <DEDUP_REMOVED lines=8> */
[----:B------:R1:W-:Y:S01]  /*166a0*/  STL [R1+0x28], RZ ;  /* 0x000028ff01007387 */ /* 0x0003e20000100800 */
[----:B------:R-:W-:Y:S01]  /*166b0*/  LOP3.LUT R4, R0, 0x7f, RZ, 0xc0, !PT ;  /* 0x0000007f00047812 */ /* 0x000fe200078ec0ff */
[----:B------:R-:W-:Y:S01]  /*166c0*/  UMOV UR4, 0x400 ;  /* 0x0000040000047882 */ /* 0x000fe20000000000 */
[----:B------:R-:W-:Y:S01]  /*166d0*/  BSSY B8, `(.L_x_4592) ;  /* 0x000078c000087945 */ /* 0x000fe20003800000 */
[C---:B------:R-:W-:Y:S01]  /*166e0*/  LOP3.LUT R3, R2.reuse, 0x1f8, RZ, 0xc0, !PT ;  /* 0x000001f802037812 */ /* 0x040fe200078ec0ff */
[----:B------:R-:W-:Y:S01]  /*166f0*/  IMAD.MOV.U32 R29, RZ, RZ, 0x1 ;  /* 0x00000001ff1d7424 */ /* 0x000fe200078e00ff */
[----:B------:R-:W-:Y:S01]  /*16700*/  LOP3.LUT R2, R2, 0x38, RZ, 0xc0, !PT ;  /* 0x0000003802027812 */ /* 0x000fe200078ec0ff */
[----:B------:R-:W-:Y:S01]  /*16710*/  IMAD.SHL.U32 R36, R4, 0x8, RZ ;  /* 0x0000000804247824 */ /* 0x000fe200078e00ff */
[----:B------:R-:W-:Y:S01]  /*16720*/  LOP3.LUT R3, R3, 0x38, R0, 0x78, !PT ;  /* 0x0000003803037812 */ /* 0x000fe200078e7800 */
[----:B------:R-:W-:Y:S01]  /*16730*/  IMAD.SHL.U32 R0, R0, 0x10, RZ ;  /* 0x0000001000007824 */ /* 0x000fe200078e00ff */
[----:B------:R-:W-:Y:S01]  /*16740*/  ULDC.64 UR40, c[0x0][0x198] ;  /* 0x0000660000287ab9 */ /* 0x000fe20000000a00 */
[----:B------:R-:W-:Y:S01]  /*16750*/  IMAD.MOV.U32 R19, RZ, RZ, RZ ;  /* 0x000000ffff137224 */ /* 0x000fe200078e00ff */
[----:B------:R-:W-:Y:S01]  /*16760*/  LOP3.LUT R36, R3, 0x200, R36, 0xf8, !PT ;  /* 0x0000020003247812 */ /* 0x000fe200078ef824 */
[----:B------:R-:W-:Y:S01]  /*16770*/  IMAD.MOV.U32 R22, RZ, RZ, RZ ;  /* 0x000000ffff167224 */ /* 0x000fe200078e00ff */
[----:B------:R-:W-:Y:S01]  /*16780*/  SHF.R.U32.HI R3, RZ, 0x3, R4 ;  /* 0x00000003ff037819 */ /* 0x000fe20000011604 */
[----:B------:R-:W-:Y:S01]  /*16790*/  IMAD.MOV.U32 R28, RZ, RZ, 0x1 ;  /* 0x00000001ff1c7424 */ /* 0x000fe200078e00ff */
[C---:B------:R-:W-:Y:S01]  /*167a0*/  LOP3.LUT R4, R2.reuse, 0x80, RZ, 0xfc, !PT ;  /* 0x0000008002047812 */ /* 0x040fe200078efcff */
[----:B------:R-:W-:Y:S01]  /*167b0*/  ULOP3.LUT UR38, UR36, 0x2, URZ, 0xfc, !UPT ;  /* 0x0000000224267892 */ /* 0x000fe2000f8efc3f */
[----:B------:R-:W-:Y:S01]  /*167c0*/  LOP3.LUT R3, R3, 0x70, R0, 0xf8, !PT ;  /* 0x0000007003037812 */ /* 0x000fe200078ef800 */
[----:B------:R-:W-:Y:S01]  /*167d0*/  ULDC UR37, c[0x0][0xc] ;  /* 0x0000030000257ab9 */ /* 0x000fe20000000800 */
[C---:B------:R-:W-:Y:S01]  /*167e0*/  LOP3.LUT R0, R2.reuse, 0x40, RZ, 0xfc, !PT ;  /* 0x0000004002007812 */ /* 0x040fe200078efcff */
[----:B0-----:R-:W-:Y:S01]  /*167f0*/  ULEA UR4, UR5, UR4, 0x18 ;  /* 0x0000000405047291 */ /* 0x001fe2000f8ec03f */
[----:B------:R-:W-:-:S02]  /*16800*/  LOP3.LUT R3, R2, 0xc0, RZ, 0xfc, !PT ;  /* 0x000000c002037812 */ /* 0x000fc400078efcff */
[C---:B------:R-:W-:Y:S02]  /*16810*/  LOP3.LUT R0, R2.reuse, 0x100, RZ, 0xfc, !PT ;  /* 0x0000010002007812 */ /* 0x040fe400078efcff */
[C---:B------:R-:W-:Y:S01]  /*16820*/  LOP3.LUT R4, R2.reuse, 0x140, RZ, 0xfc, !PT ;  /* 0x0000014002047812 */ /* 0x040fe200078efcff */
[----:B------:R-:W-:Y:S01]  /*16830*/  IMAD.U32 R18, RZ, RZ, UR4 ;  /* 0x00000004ff127e24 */ /* 0x000fe2000f8e00ff */
[C---:B------:R-:W-:Y:S02]  /*16840*/  LOP3.LUT R3, R2.reuse, 0x180, RZ, 0xfc, !PT ;  /* 0x0000018002037812 */ /* 0x040fe400078efcff */
[----:B------:R-:W-:Y:S01]  /*16850*/  LOP3.LUT R0, R2, 0x1c0, RZ, 0xfc, !PT ;  /* 0x000001c002007812 */ /* 0x000fe200078efcff */
[----:B-1----:R-:W-:-:S07]  /*16860*/  IMAD R23, R36, 0x2, R18 ;  /* 0x0000000224177824 */ /* 0x002fce00078e0212 */
.L_x_4707:
[----:B0-----:R-:W0:Y:S02]  /*16870*/  LDC.64 R2, c[0x0][0xd88] ;  /* 0x00036200ff027b82 */ /* 0x001e240000000a00 */
[----:B0-----:R-:W-:-:S05]  /*16880*/  IMAD.WIDE R2, R27, 0x4, R2 ;  /* 0x000000041b027825 */ /* 0x001fca00078e0202 */
[----:B--2---:R-:W2:Y:S01]  /*16890*/  LDG.E R37, desc[UR42][R2.64] ;  /* 0x0000002a02257981 */ /* 0x004ea2000c1e1900 */
[----:B------:R-:W-:Y:S05]  /*168a0*/  YIELD ;  /* 0x0000000000007946 */ /* 0x000fea0003800000 */
[----:B------:R-:W-:Y:S01]  /*168b0*/  ULDC.64 UR4, c[0x0][0xb20] ;  /* 0x0002c80000047ab9 */ /* 0x000fe20000000a00 */
[----:B------:R-:W-:Y:S01]  /*168c0*/  IMAD.MOV.U32 R34, RZ, RZ, RZ ;  /* 0x000000ffff227224 */ /* 0x000fe200078e00ff */
[----:B------:R-:W-:Y:S01]  /*168d0*/  ISETP.NE.U32.AND P0, PT, RZ, UR4, PT ;  /* 0x00000004ff007c0c */ /* 0x000fe2000bf05070 */
[----:B-1----:R-:W-:Y:S01]  /*168e0*/  IMAD.MOV.U32 R6, RZ, RZ, RZ ;  /* 0x000000ffff067224 */ /* 0x002fe200078e00ff */
[----:B------:R-:W-:Y:S01]  /*168f0*/  ULDC.64 UR8, c[0x0][0xb10] ;  /* 0x0002c40000087ab9 */ /* 0x000fe20000000a00 */
[----:B------:R-:W-:Y:S01]  /*16900*/  ULDC.64 UR6, c[0x0][0xb08] ;  /* 0x0002c20000067ab9 */ /* 0x000fe20000000a00 */
[----:B------:R-:W-:-:S02]  /*16910*/  ISETP.NE.AND.EX P0, PT, RZ, UR5, PT, P0 ;  /* 0x00000005ff007c0c */ /* 0x000fc4000bf05300 */
        /* <DEDUP_REMOVED lines=24> */
[----:B--2---:R0:W-:Y:S02]  /*16aa0*/  STL [R1], R6 ;  /* 0x0000000601007387 */ /* 0x0041e40000100800 */
        /* <DEDUP_REMOVED lines=13> */
[----:B---3--:R-:W-:Y:S06]  /*16b80*/  @P1 BRA `(.L_x_4593) ;  /* 0x0000000000141947 */ /* 0x008fec0003800000 */
[----:B------:R-:W-:Y:S05]  /*16b90*/  @!P0 BRA `(.L_x_4593) ;  /* 0x0000000000108947 */ /* 0x000fea0003800000 */
[----:B------:R-:W2:Y:S04]  /*16ba0*/  LDG.E R7, desc[UR42][R2.64] ;  /* 0x0000002a02077981 */ /* 0x000ea8000c1e1900 */
[----:B------:R-:W2:Y:S02]  /*16bb0*/  LDG.E R2, desc[UR42][R2.64+0x4] ;  /* 0x0000042a02027981 */ /* 0x000ea4000c1e1900 */
[----:B--2---:R-:W-:-:S05]  /*16bc0*/  IMAD.IADD R2, R2, 0x1, -R7 ;  /* 0x0000000102027824 */ /* 0x004fca00078e0a07 */
[----:B------:R0:W-:Y:S02]  /*16bd0*/  STL [R1+0x14], R2 ;  /* 0x0000140201007387 */ /* 0x0001e40000100800 */
.L_x_4593:
[----:B------:R-:W-:Y:S01]  /*16be0*/  ULDC.64 UR4, c[0x0][0xb18] ;  /* 0x0002c60000047ab9 */ /* 0x000fe20000000a00 */
[C---:B------:R-:W-:Y:S01]  /*16bf0*/  LOP3.LUT R7, R26.reuse, 0xff000000, RZ, 0xc0, !PT ;  /* 0xff0000001a077812 */ /* 0x040fe200078ec0ff */
[----:B------:R-:W-:Y:S01]  /*16c00*/  IMAD.MOV.U32 R30, RZ, RZ, R37 ;  /* 0x000000ffff1e7224 */ /* 0x000fe200078e0025 */
[----:B------:R-:W-:Y:S02]  /*16c10*/  ISETP.NE.U32.AND P0, PT, RZ, UR4, PT ;  /* 0x00000004ff007c0c */ /* 0x000fe4000bf05070 */
[----:B------:R-:W-:Y:S02]  /*16c20*/  SHF.R.U32.HI R7, RZ, 0x8, R7 ;  /* 0x00000008ff077819 */ /* 0x000fe40000011607 */
[----:B------:R-:W-:Y:S02]  /*16c30*/  ISETP.NE.AND.EX P0, PT, RZ, UR5, PT, P0 ;  /* 0x00000005ff007c0c */ /* 0x000fe4000bf05300 */
[C---:B0-----:R-:W-:Y:S02]  /*16c40*/  LOP3.LUT R2, R26.reuse, 0xff0000, RZ, 0xc0, !PT ;  /* 0x00ff00001a027812 */ /* 0x041fe400078ec0ff */
[----:B------:R-:W-:-:S02]  /*16c50*/  LOP3.LUT R17, R26, 0xffff, RZ, 0xc0, !PT ;  /* 0x0000ffff1a117812 */ /* 0x000fc400078ec0ff */
[----:B------:R-:W-:-:S07]  /*16c60*/  LEA.HI R7, R2, R7, RZ, 0x10 ;  /* 0x0000000702077211 */ /* 0x000fce00078f80ff */
[----:B------:R-:W-:Y:S05]  /*16c70*/  @!P0 BRA `(.L_x_4594) ;  /* 0x0000000000108947 */ /* 0x000fea0003800000 */
[----:B------:R-:W-:-:S04]  /*16c80*/  IADD3 R2, P0, R31, UR4, RZ ;  /* 0x000000041f027c10 */ /* 0x000fc8000ff1e0ff */
[----:B------:R-:W-:-:S05]  /*16c90*/  IADD3.X R3, R32, UR5, RZ, P0, !PT ;  /* 0x0000000520037c10 */ /* 0x000fca00087fe4ff */
[----:B------:R0:W5:Y:S01]  /*16ca0*/  LDG.E R8, desc[UR42][R2.64] ;  /* 0x0000002a02087981 */ /* 0x000162000c1e1900 */
[----:B------:R-:W-:Y:S05]  /*16cb0*/  BRA `(.L_x_4595) ;  /* 0x0000000000247947 */ /* 0x000fea0003800000 */
.L_x_4594:
        /* <DEDUP_REMOVED lines=9> */
.L_x_4595:
[----:B0-----:R-:W2:Y:S04]  /*16d50*/  @P2 LDG.E R2, desc[UR42][R4.64] ;  /* 0x0000002a04022981 */ /* 0x001ea8000c1e1900 */
[----:B------:R0:W2:Y:S01]  /*16d60*/  @P2 LDG.E R4, desc[UR42][R4.64+0x4] ;  /* 0x0000042a04042981 */ /* 0x0000a2000c1e1900 */
[----:B-----5:R-:W-:Y:S01]  /*16d70*/  IMAD.IADD R8, R8, 0x1, -R34 ;  /* 0x0000000108087824 */ /* 0x020fe200078e0a22 */
[----:B------:R-:W-:Y:S01]  /*16d80*/  BSSY B0, `(.L_x_4596) ;  /* 0x0000029000007945 */ /* 0x000fe20003800000 */
[----:B------:R-:W-:Y:S01]  /*16d90*/  LOP3.LUT R33, R7, 0xff, RZ, 0xc0, !PT ;  /* 0x000000ff07217812 */ /* 0x000fe200078ec0ff */
[----:B------:R-:W-:Y:S01]  /*16da0*/  IMAD.MOV.U32 R3, RZ, RZ, RZ ;  /* 0x000000ffff037224 */ /* 0x000fe200078e00ff */
[----:B0-----:R-:W-:Y:S01]  /*16db0*/  SHF.R.U32.HI R5, RZ, 0x10, R7 ;  /* 0x00000010ff057819 */ /* 0x001fe20000011607 */
[----:B--2---:R-:W-:-:S04]  /*16dc0*/  @P2 IMAD.IADD R6, R4, 0x1, -R2 ;  /* 0x0000000104062824 */ /* 0x004fc800078e0a02 */
[----:B------:R-:W-:-:S04]  /*16dd0*/  IMAD.IADD R26, R8, 0x1, R6 ;  /* 0x00000001081a7824 */ /* 0x000fc800078e0206 */
[C---:B------:R-:W-:Y:S01]  /*16de0*/  VIADD R4, R26.reuse, 0x3f ;  /* 0x0000003f1a047836 */ /* 0x040fe20000000000 */
[----:B------:R-:W-:-:S04]  /*16df0*/  ISETP.GE.AND P1, PT, R26, 0x1, PT ;  /* 0x000000011a00780c */ /* 0x000fc80003f26270 */
[----:B------:R-:W-:-:S04]  /*16e00*/  SHF.R.S32.HI R2, RZ, 0x1f, R4 ;  /* 0x0000001fff027819 */ /* 0x000fc80000011404 */
[----:B------:R-:W-:-:S04]  /*16e10*/  LEA.HI R4, R2, R4, RZ, 0x6 ;  /* 0x0000000402047211 */ /* 0x000fc800078f30ff */
        /* <DEDUP_REMOVED lines=31> */
.L_x_4597:
[----:B------:R-:W-:Y:S05]  /*17010*/  BSYNC B0 ;  /* 0x0000000000007941 */ /* 0x000fea0003800000 */
.L_x_4596:
        /* <DEDUP_REMOVED lines=24> */
.L_x_4752:
[----:B-1----:R-:W-:Y:S02]  /*171a0*/  ISETP.NE.AND P0, PT, R14, RZ, PT ;  /* 0x000000ff0e00720c */ /* 0x002fe40003f05270 */
[----:B------:R-:W-:-:S11]  /*171b0*/  PLOP3.LUT P6, PT, PT, PT, PT, 0x8, 0x0 ;  /* 0x000000000000781c */ /* 0x000fd60003fce170 */
[----:B------:R-:W-:Y:S05]  /*171c0*/  @P0 BRA `(.L_x_4601) ;  /* 0x00000000000c0947 */ /* 0x000fea0003800000 */
[----:B------:R-:W-:-:S03]  /*171d0*/  UMOV UR4, 0xffffffff ;  /* 0xffffffff00047882 */ /* 0x000fc60000000000 */
[----:B------:R-:W-:Y:S05]  /*171e0*/  BRA.DIV UR4, `(.L_x_4602) ;  /* 0x0000007e04147947 */ /* 0x000fea000b800000 */
[----:B------:R-:W-:-:S13]  /*171f0*/  ELECT P6, URZ, PT ;  /* 0x00000000003f782f */ /* 0x000fda00038c0000 */
.L_x_4601:
        /* <DEDUP_REMOVED lines=9> */
.L_x_4755:
[----:B------:R-:W-:Y:S05]  /*17290*/  BSYNC B1 ;  /* 0x0000000000017941 */ /* 0x000fea0003800000 */
.L_x_4603:
        /* <DEDUP_REMOVED lines=10> */
.L_x_4756:
[----:B------:R-:W-:Y:S05]  /*17340*/  BSYNC B2 ;  /* 0x0000000000027941 */ /* 0x000fea0003800000 */
.L_x_4607:
        /* <DEDUP_REMOVED lines=9> */
.L_x_4610:
[----:B------:R-:W-:Y:S05]  /*173e0*/  BSYNC B2 ;  /* 0x0000000000027941 */ /* 0x000fea0003800000 */
.L_x_4609:
        /* <DEDUP_REMOVED lines=12> */
.L_x_4611:
        /* <DEDUP_REMOVED lines=13> */
.L_x_4757:
[----:B------:R-:W-:Y:S05]  /*17580*/  BSYNC B2 ;  /* 0x0000000000027941 */ /* 0x000fea0003800000 */
.L_x_4612:
        /* <DEDUP_REMOVED lines=11> */
.L_x_4615:
[----:B------:R-:W-:Y:S05]  /*17640*/  BSYNC B2 ;  /* 0x0000000000027941 */ /* 0x000fea0003800000 */
.L_x_4614:
        /* <DEDUP_REMOVED lines=9> */
.L_x_4616:
        /* <DEDUP_REMOVED lines=15> */
.L_x_4617:
        /* <DEDUP_REMOVED lines=15> */
.L_x_4618:
        /* <DEDUP_REMOVED lines=15> */
.L_x_4619:
        /* <DEDUP_REMOVED lines=15> */
.L_x_4620:
        /* <DEDUP_REMOVED lines=15> */
.L_x_4621:
        /* <DEDUP_REMOVED lines=15> */
.L_x_4622:
        /* <DEDUP_REMOVED lines=15> */
.L_x_4623:
        /* <DEDUP_REMOVED lines=10> */
.L_x_4606:
[----:B------:R-:W-:Y:S05]  /*17e10*/  BSYNC B1 ;  /* 0x0000000000017941 */ /* 0x000fea0003800000 */
.L_x_4605:
        /* <DEDUP_REMOVED lines=9> */
.L_x_4643:
        /* <DEDUP_REMOVED lines=11> */
.L_x_4758:
[----:B------:R-:W-:Y:S05]  /*17f60*/  BSYNC B2 ;  /* 0x0000000000027941 */ /* 0x000fea0003800000 */
.L_x_4626:
        /* <DEDUP_REMOVED lines=9> */
.L_x_4629:
[----:B------:R-:W-:Y:S05]  /*18000*/  BSYNC B2 ;  /* 0x0000000000027941 */ /* 0x000fea0003800000 */
.L_x_4628:
        /* <DEDUP_REMOVED lines=11> */
.L_x_4630:
        /* <DEDUP_REMOVED lines=13> */
.L_x_4759:
[----:B------:R-:W-:Y:S05]  /*18190*/  BSYNC B2 ;  /* 0x0000000000027941 */ /* 0x000fea0003800000 */
.L_x_4631:
        /* <DEDUP_REMOVED lines=11> */
.L_x_4634:
[----:B------:R-:W-:Y:S05]  /*18250*/  BSYNC B2 ;  /* 0x0000000000027941 */ /* 0x000fea0003800000 */
.L_x_4633:
        /* <DEDUP_REMOVED lines=9> */
.L_x_4635:
        /* <DEDUP_REMOVED lines=15> */
.L_x_4636:
        /* <DEDUP_REMOVED lines=15> */
.L_x_4637:
        /* <DEDUP_REMOVED lines=15> */
.L_x_4638:
        /* <DEDUP_REMOVED lines=15> */
.L_x_4639:
        /* <DEDUP_REMOVED lines=15> */
.L_x_4640:
        /* <DEDUP_REMOVED lines=15> */
.L_x_4641:
        /* <DEDUP_REMOVED lines=15> */
.L_x_4642:
        /* <DEDUP_REMOVED lines=10> */
.L_x_4625:
[----:B------:R-:W-:Y:S05]  /*18a20*/  BSYNC B1 ;  /* 0x0000000000017941 */ /* 0x000fea0003800000 */
.L_x_4624:
        /* <DEDUP_REMOVED lines=8> */
.L_x_4599:
[----:B------:R-:W-:Y:S05]  /*18ab0*/  BSYNC B0 ;  /* 0x0000000000007941 */ /* 0x000fea0003800000 */
.L_x_4598:
        /* <DEDUP_REMOVED lines=33> */
.L_x_4645:
[----:B------:R-:W-:Y:S05]  /*18cd0*/  BSYNC B0 ;  /* 0x0000000000007941 */ /* 0x000fea0003800000 */
.L_x_4644:
        /* <DEDUP_REMOVED lines=23> */
.L_x_4647:
        /* <DEDUP_REMOVED lines=20> */
.L_x_4650:
[----:B------:R-:W-:Y:S05]  /*18f90*/  BSYNC B6 ;  /* 0x0000000000067941 */ /* 0x000fea0003800000 */
.L_x_4649:
        /* <DEDUP_REMOVED lines=20> */
.L_x_4653:
        /* <DEDUP_REMOVED lines=15> */
.L_x_4652:
[----:B------:R-:W-:Y:S05]  /*191d0*/  BSYNC B6 ;  /* 0x0000000000067941 */ /* 0x000fea0003800000 */
.L_x_4651:
[----:B------:R-:W2:Y:S01]  /*191e0*/  LDL R21, [R1+0x30] ;  /* 0x0000300001157983 */ /* 0x000ea20000100800 */
[----:B------:R-:W-:Y:S01]  /*191f0*/  ULDC.64 UR4, c[0x0][0xaf0] ;  /* 0x0002bc0000047ab9 */ /* 0x000fe20000000a00 */
[----:B------:R-:W1:Y:S01]  /*19200*/  LDC R9, c[0x0][0x430] ;  /* 0x00010c00ff097b82 */ /* 0x000e620000000800 */
[----:B------:R-:W-:Y:S01]  /*19210*/  ISETP.NE.U32.AND P0, PT, RZ, UR4, PT ;  /* 0x00000004ff007c0c */ /* 0x000fe2000bf05070 */
[----:B------:R-:W3:Y:S03]  /*19220*/  S2R R20, SR_TID.X ;  /* 0x0000000000147919 */ /* 0x000ee60000002100 */
[----:B------:R-:W-:-:S13]  /*19230*/  ISETP.NE.AND.EX P0, PT, RZ, UR5, PT, P0 ;  /* 0x00000005ff007c0c */ /* 0x000fda000bf05300 */
[----:B------:R-:W-:Y:S01]  /*19240*/  @P0 IADD3 R2, P1, R31, UR4, RZ ;  /* 0x000000041f020c10 */ /* 0x000fe2000ff3e0ff */
[----:B------:R-:W-:-:S03]  /*19250*/  ULDC UR4, c[0x0][0x320] ;  /* 0x0000c80000047ab9 */ /* 0x000fc60000000800 */
[----:B0-----:R-:W-:-:S05]  /*19260*/  @P0 IADD3.X R3, R32, UR5, RZ, P1, !PT ;  /* 0x0000000520030c10 */ /* 0x001fca0008ffe4ff */
[----:B------:R0:W4:Y:S01]  /*19270*/  @P0 LDG.E R30, desc[UR42][R2.64] ;  /* 0x0000002a021e0981 */ /* 0x000122000c1e1900 */
[----:B---3--:R-:W-:-:S04]  /*19280*/  LOP3.LUT R20, R20, 0x7f, RZ, 0xc0, !PT ;  /* 0x0000007f14147812 */ /* 0x008fc800078ec0ff */
[----:B------:R-:W-:Y:S02]  /*19290*/  SHF.R.U32.HI R35, RZ, 0x3, R20 ;  /* 0x00000003ff237819 */ /* 0x000fe40000011614 */
[----:B------:R-:W3:Y:S02]  /*192a0*/  S2R R20, SR_TID.X ;  /* 0x0000000000147919 */ /* 0x000ee40000002100 */
[----:B---3--:R-:W-:-:S05]  /*192b0*/  IMAD.SHL.U32 R20, R20, 0x10, RZ ;  /* 0x0000001014147824 */ /* 0x008fca00078e00ff */
[----:B------:R-:W-:Y:S02]  /*192c0*/  LOP3.LUT R20, R35, 0x70, R20, 0xf8, !PT ;  /* 0x0000007023147812 */ /* 0x000fe400078ef814 */
[----:B------:R-:W3:Y:S01]  /*192d0*/  S2R R35, SR_TID.X ;  /* 0x0000000000237919 */ /* 0x000ee20000002100 */
[----:B-1----:R-:W-:Y:S01]  /*192e0*/  ISETP.NE.AND P1, PT, R9, 0x1, PT ;  /* 0x000000010900780c */ /* 0x002fe20003f25270 */
[----:B------:R-:W1:-:S12]  /*192f0*/  S2R R4, SR_TID.X ;  /* 0x0000000000047919 */ /* 0x000e580000002100 */
[----:B0-----:R-:W0:Y:S08]  /*19300*/  @P1 LDC R3, c[0x0][0x434] ;  /* 0x00010d00ff031b82 */ /* 0x001e300000000800 */
[----:B------:R-:W5:Y:S01]  /*19310*/  @P1 LDC R2, c[0x0][0x438] ;  /* 0x00010e00ff021b82 */ /* 0x000f620000000800 */
[----:B---3--:R-:W-:-:S05]  /*19320*/  IMAD.SHL.U32 R35, R35, 0x8, RZ ;  /* 0x0000000823237824 */ /* 0x008fca00078e00ff */
[----:B------:R-:W-:-:S04]  /*19330*/  LOP3.LUT R35, R35, 0x38, RZ, 0xc0, !PT ;  /* 0x0000003823237812 */ /* 0x000fc800078ec0ff */
[----:B------:R-:W-:-:S04]  /*19340*/  LOP3.LUT R35, R35, 0x40, RZ, 0xfc, !PT ;  /* 0x0000004023237812 */ /* 0x000fc800078efcff */
[----:B------:R-:W-:Y:S02]  /*19350*/  ISETP.GE.AND P2, PT, R35, UR4, PT ;  /* 0x0000000423007c0c */ /* 0x000fe4000bf46270 */
[----:B------:R-:W3:Y:S01]  /*19360*/  S2R R35, SR_TID.X ;  /* 0x0000000000237919 */ /* 0x000ee20000002100 */
[----:B-1----:R-:W-:Y:S01]  /*19370*/  IMAD.SHL.U32 R4, R4, 0x8, RZ ;  /* 0x0000000804047824 */ /* 0x002fe200078e00ff */
[----:B------:R-:W-:-:S04]  /*19380*/  LOP3.LUT R16, R16, 0xffffffbf, RZ, 0xc0, !PT ;  /* 0xffffffbf10107812 */ /* 0x000fc800078ec0ff */
[----:B------:R-:W-:Y:S02]  /*19390*/  LOP3.LUT R4, R4, 0x38, RZ, 0xc0, !PT ;  /* 0x0000003804047812 */ /* 0x000fe400078ec0ff */
[----:B------:R-:W-:Y:S02]  /*193a0*/  SEL R8, RZ, 0xffffffff, P2 ;  /* 0xffffffffff087807 */ /* 0x000fe40001000000 */
[----:B------:R-:W-:Y:S02]  /*193b0*/  LOP3.LUT R4, R4, 0x80, RZ, 0xfc, !PT ;  /* 0x0000008004047812 */ /* 0x000fe400078efcff */
[----:B------:R-:W-:Y:S01]  /*193c0*/  @P2 LOP3.LUT R16, R16, 0x40, RZ, 0xfc, !PT ;  /* 0x0000004010102812 */ /* 0x000fe200078efcff */
[----:B------:R-:W-:Y:S01]  /*193d0*/  IMAD.SHL.U32 R8, R8, 0x2, RZ ;  /* 0x0000000208087824 */ /* 0x000fe200078e00ff */
[----:B------:R-:W-:Y:S01]  /*193e0*/  ISETP.GE.AND P2, PT, R4, UR4, PT ;  /* 0x0000000404007c0c */ /* 0x000fe2000bf46270 */
[----:B---3--:R-:W-:-:S05]  /*193f0*/  IMAD.SHL.U32 R35, R35, 0x8, RZ ;  /* 0x0000000823237824 */ /* 0x008fca00078e00ff */
[----:B------:R-:W-:-:S04]  /*19400*/  LOP3.LUT R35, R35, 0x38, RZ, 0xc0, !PT ;  /* 0x0000003823237812 */ /* 0x000fc800078ec0ff */
[----:B------:R-:W-:Y:S02]  /*19410*/  LOP3.LUT R35, R35, 0xc0, RZ, 0xfc, !PT ;  /* 0x000000c023237812 */ /* 0x000fe400078efcff */
[----:B------:R-:W-:Y:S02]  /*19420*/  LOP3.LUT R16, R16, 0xffffff7f, RZ, 0xc0, !PT ;  /* 0xffffff7f10107812 */ /* 0x000fe400078ec0ff */
[----:B--2---:R-:W-:Y:S02]  /*19430*/  LEA R31, R21, 0xffffffc0, 0x6 ;  /* 0xffffffc0151f7811 */ /* 0x004fe400078e30ff */
[----:B------:R-:W1:Y:S03]  /*19440*/  S2R R21, SR_TID.X ;  /* 0x0000000000157919 */ /* 0x000e660000002100 */
[----:B------:R-:W-:-:S05]  /*19450*/  IMAD.IADD R0, R20, 0x1, R31 ;  /* 0x0000000114007824 */ /* 0x000fca00078e021f */
[C---:B------:R-:W-:Y:S01]  /*19460*/  ISETP.GE.AND P0, PT, R0.reuse, R26, PT ;  /* 0x0000001a0000720c */ /* 0x040fe20003f06270 */
[----:B------:R-:W-:-:S03]  /*19470*/  IMAD.IADD R0, R0, 0x1, R34 ;  /* 0x0000000100007824 */ /* 0x000fc600078e0222 */
[----:B------:R-:W-:Y:S01]  /*19480*/  ISETP.GT.U32.OR P0, PT, R20, 0x3f, P0 ;  /* 0x0000003f1400780c */ /* 0x000fe20000704470 */
[----:B0-----:R-:W-:-:S04]  /*19490*/  @P1 IMAD.HI.U32 R3, R0, R3, RZ ;  /* 0x0000000300031227 */ /* 0x001fc800078e00ff */
[----:B------:R-:W-:Y:S01]  /*194a0*/  IMAD.MOV.U32 R6, RZ, RZ, R0 ;  /* 0x000000ffff067224 */ /* 0x000fe200078e0000 */
[----:B-----5:R-:W-:-:S07]  /*194b0*/  @P1 SHF.R.U32.HI R6, RZ, R2, R3 ;  /* 0x00000002ff061219 */ /* 0x020fce0000011603 */
[----:B------:R-:W0:Y:S01]  /*194c0*/  @!P0 LDC.64 R2, c[0x0][0x428] ;  /* 0x00010a00ff028b82 */ /* 0x000e220000000a00 */
[----:B-1----:R-:W-:-:S05]  /*194d0*/  IMAD.SHL.U32 R21, R21, 0x8, RZ ;  /* 0x0000000815157824 */ /* 0x002fca00078e00ff */
[----:B------:R-:W-:-:S04]  /*194e0*/  LOP3.LUT R21, R21, 0x38, RZ, 0xc0, !PT ;  /* 0x0000003815157812 */ /* 0x000fc800078ec0ff */
[----:B------:R-:W-:Y:S02]  /*194f0*/  ISETP.GE.AND P3, PT, R21, UR4, PT ;  /* 0x0000000415007c0c */ /* 0x000fe4000bf66270 */
[----:B------:R-:W-:Y:S02]  /*19500*/  ISETP.GE.AND P1, PT, R35, UR4, PT ;  /* 0x0000000423007c0c */ /* 0x000fe4000bf26270 */
[----:B------:R-:W-:Y:S02]  /*19510*/  SEL R4, RZ, 0x1, P3 ;  /* 0x00000001ff047807 */ /* 0x000fe40001800000 */
[----:B------:R-:W-:Y:S02]  /*19520*/  SEL R5, RZ, 0x8, P1 ;  /* 0x00000008ff057807 */ /* 0x000fe40000800000 */
[----:B------:R-:W-:Y:S02]  /*19530*/  LOP3.LUT R8, R8, 0x2, R4, 0xe2, !PT ;  /* 0x0000000208087812 */ /* 0x000fe400078ee204 */
[----:B------:R-:W-:-:S02]  /*19540*/  SEL R4, RZ, 0x4, P2 ;  /* 0x00000004ff047807 */ /* 0x000fc40001000000 */
[----:B----4-:R-:W-:Y:S02]  /*19550*/  SHF.R.S32.HI R35, RZ, 0x1f, R30 ;  /* 0x0000001fff237819 */ /* 0x010fe4000001141e */
[----:B------:R-:W-:Y:S01]  /*19560*/  LOP3.LUT R8, R5, R8, R4, 0xfe, !PT ;  /* 0x0000000805087212 */ /* 0x000fe200078efe04 */
[--C-:B------:R-:W-:Y:S01]  /*19570*/  @!P0 IMAD.MOV.U32 R4, RZ, RZ, R6.reuse ;  /* 0x000000ffff048224 */ /* 0x100fe200078e0006 */
[----:B------:R-:W-:Y:S01]  /*19580*/  @!P0 SHF.R.S32.HI R5, RZ, 0x1f, R6 ;  /* 0x0000001fff058819 */ /* 0x000fe20000011406 */
[----:B0-----:R-:W-:-:S04]  /*19590*/  @!P0 IMAD R7, R35, R2, RZ ;  /* 0x0000000223078224 */ /* 0x001fc800078e02ff */
[C---:B------:R-:W-:Y:S02]  /*195a0*/  @!P0 IMAD R7, R30.reuse, R3, R7 ;  /* 0x000000031e078224 */ /* 0x040fe400078e0207 */
[----:B------:R-:W-:Y:S02]  /*195b0*/  @!P0 IMAD.WIDE.U32 R4, R30, R2, R4 ;  /* 0x000000021e048225 */ /* 0x000fe400078e0004 */
[----:B------:R-:W0:Y:S01]  /*195c0*/  @!P0 LDC.64 R2, c[0x0][0x418] ;  /* 0x00010600ff028b82 */ /* 0x000e220000000a00 */
[----:B------:R-:W-:-:S04]  /*195d0*/  @P3 LOP3.LUT R16, R16, 0x80, RZ, 0xfc, !PT ;  /* 0x0000008010103812 */ /* 0x000fc800078efcff */
[----:B------:R-:W-:-:S04]  /*195e0*/  LOP3.LUT R16, R16, 0xffffffdf, RZ, 0xc0, !PT ;  /* 0xffffffdf10107812 */ /* 0x000fc800078ec0ff */
[----:B------:R-:W-:-:S04]  /*195f0*/  @P2 LOP3.LUT R16, R16, 0x20, RZ, 0xfc, !PT ;  /* 0x0000002010102812 */ /* 0x000fc800078efcff */
[----:B------:R-:W-:Y:S01]  /*19600*/  LOP3.LUT R16, R16, 0xffffffef, RZ, 0xc0, !PT ;  /* 0xffffffef10107812 */ /* 0x000fe200078ec0ff */
[----:B------:R-:W-:-:S03]  /*19610*/  @!P0 IMAD.IADD R7, R5, 0x1, R7 ;  /* 0x0000000105078824 */ /* 0x000fc600078e0207 */
[----:B------:R-:W-:Y:S02]  /*19620*/  @P1 LOP3.LUT R16, R16, 0x10, RZ, 0xfc, !PT ;  /* 0x0000001010101812 */ /* 0x000fe400078efcff */
[----:B0-----:R-:W-:-:S04]  /*19630*/  @!P0 LEA R2, P1, R4, R2, 0x2 ;  /* 0x0000000204028211 */ /* 0x001fc800078210ff */
[----:B------:R-:W-:Y:S01]  /*19640*/  @!P0 LEA.HI.X R3, R4, R3, R7, 0x2, P1 ;  /* 0x0000000304038211 */ /* 0x000fe200008f1407 */
[----:B------:R-:W-:-:S06]  /*19650*/  IMAD.MOV.U32 R4, RZ, RZ, RZ ;  /* 0x000000ffff047224 */ /* 0x000fcc00078e00ff */
[----:B------:R0:W2:Y:S01]  /*19660*/  @!P0 LDG.E R4, desc[UR42][R2.64] ;  /* 0x0000002a02048981 */ /* 0x0000a2000c1e1900 */
[----:B------:R-:W1:Y:S01]  /*19670*/  S2R R11, SR_TID.X ;  /* 0x00000000000b7919 */ /* 0x000e620000002100 */
[----:B------:R-:W3:Y:S01]  /*19680*/  S2R R10, SR_TID.X ;  /* 0x00000000000a7919 */ /* 0x000ee20000002100 */
[----:B-1----:R-:W-:Y:S02]  /*19690*/  IMAD.SHL.U32 R11, R11, 0x8, RZ ;  /* 0x000000080b0b7824 */ /* 0x002fe400078e00ff */
[----:B---3--:R-:W-:-:S03]  /*196a0*/  IMAD.SHL.U32 R10, R10, 0x8, RZ ;  /* 0x000000080a0a7824 */ /* 0x008fc600078e00ff */
[----:B------:R-:W-:-:S04]  /*196b0*/  LOP3.LUT R11, R11, 0x38, RZ, 0xc0, !PT ;  /* 0x000000380b0b7812 */ /* 0x000fc800078ec0ff */
[----:B------:R-:W-:Y:S02]  /*196c0*/  LOP3.LUT R11, R11, 0x180, RZ, 0xfc, !PT ;  /* 0x000001800b0b7812 */ /* 0x000fe400078efcff */
[----:B------:R-:W-:Y:S02]  /*196d0*/  LOP3.LUT R10, R10, 0x38, RZ, 0xc0, !PT ;  /* 0x000000380a0a7812 */ /* 0x000fe400078ec0ff */
[----:B------:R-:W-:Y:S02]  /*196e0*/  ISETP.GE.AND P0, PT, R11, UR4, PT ;  /* 0x000000040b007c0c */ /* 0x000fe4000bf06270 */
[C---:B------:R-:W-:Y:S02]  /*196f0*/  LOP3.LUT R12, R10.reuse, 0x1c0, RZ, 0xfc, !PT ;  /* 0x000001c00a0c7812 */ /* 0x040fe400078efcff */
[C---:B------:R-:W-:Y:S02]  /*19700*/  LOP3.LUT R11, R10.reuse, 0x100, RZ, 0xfc, !PT ;  /* 0x000001000a0b7812 */ /* 0x040fe400078efcff */
[----:B------:R-:W-:-:S02]  /*19710*/  LOP3.LUT R10, R10, 0x140, RZ, 0xfc, !PT ;  /* 0x000001400a0a7812 */ /* 0x000fc400078efcff */
[----:B------:R-:W-:Y:S02]  /*19720*/  ISETP.GE.AND P3, PT, R11, UR4, PT ;  /* 0x000000040b007c0c */ /* 0x000fe4000bf66270 */
[----:B------:R-:W-:Y:S02]  /*19730*/  ISETP.GE.AND P2, PT, R10, UR4, PT ;  /* 0x000000040a007c0c */ /* 0x000fe4000bf46270 */
[----:B0-----:R-:W-:Y:S02]  /*19740*/  SEL R3, RZ, 0x10, P3 ;  /* 0x00000010ff037807 */ /* 0x001fe40001800000 */
[----:B------:R-:W-:Y:S02]  /*19750*/  SEL R2, RZ, 0x40, P0 ;  /* 0x00000040ff027807 */ /* 0x000fe40000000000 */
[----:B------:R-:W-:Y:S02]  /*19760*/  LOP3.LUT R16, R16, 0xfffffff7, RZ, 0xc0, !PT ;  /* 0xfffffff710107812 */ /* 0x000fe400078ec0ff */
[----:B------:R-:W-:Y:S01]  /*19770*/  ISETP.GE.AND P0, PT, R12, UR4, PT ;  /* 0x000000040c007c0c */ /* 0x000fe2000bf06270 */
[----:B------:R-:W-:-:S02]  /*19780*/  ULDC UR4, c[0x0][0x2f4] ;  /* 0x0000bd0000047ab9 */ /* 0x000fc40000000800 */
[----:B------:R-:W-:Y:S02]  /*19790*/  @P3 LOP3.LUT R16, R16, 0x8, RZ, 0xfc, !PT ;  /* 0x0000000810103812 */ /* 0x000fe400078efcff */
[----:B------:R-:W-:Y:S02]  /*197a0*/  SEL R32, RZ, 0x80, P0 ;  /* 0x00000080ff207807 */ /* 0x000fe40000000000 */
[----:B------:R-:W-:Y:S02]  /*197b0*/  ISETP.GE.AND P0, PT, R21, UR4, PT ;  /* 0x0000000415007c0c */ /* 0x000fe4000bf06270 */
[----:B------:R-:W-:Y:S01]  /*197c0*/  LOP3.LUT R16, R16, 0xfffffffb, RZ, 0xc0, !PT ;  /* 0xfffffffb10107812 */ /* 0x000fe200078ec0ff */
[----:B------:R-:W-:-:S03]  /*197d0*/  UMOV UR5, 0xffffffff ;  /* 0xffffffff00057882 */ /* 0x000fc60000000000 */
[----:B------:R-:W-:-:S04]  /*197e0*/  @P2 LOP3.LUT R16, R16, 0x4, RZ, 0xfc, !PT ;  /* 0x0000000410102812 */ /* 0x000fc800078efcff */
[----:B------:R-:W-:-:S04]  /*197f0*/  LOP3.LUT R16, R16, 0xfffffffd, RZ, 0xc0, !PT ;  /* 0xfffffffd10107812 */ /* 0x000fc800078ec0ff */
[----:B------:R-:W-:Y:S01]  /*19800*/  @P0 LOP3.LUT R16, R16, 0x2, RZ, 0xfc, !PT ;  /* 0x0000000210100812 */ /* 0x000fe200078efcff */
[----:B--2---:R0:W-:Y:S02]  /*19810*/  STL [R1+0x4], R4 ;  /* 0x0000040401007387 */ /* 0x0041e40000100800 */
[----:B0-----:R-:W-:-:S04]  /*19820*/  SEL R4, RZ, 0x20, P2 ;  /* 0x00000020ff047807 */ /* 0x001fc80001000000 */
[----:B------:R-:W-:-:S04]  /*19830*/  LOP3.LUT R3, R4, R8, R3, 0xfe, !PT ;  /* 0x0000000804037212 */ /* 0x000fc800078efe03 */
[----:B------:R-:W-:Y:S01]  /*19840*/  LOP3.LUT R5, R3, R2, RZ, 0xfc, !PT ;  /* 0x0000000203057212 */ /* 0x000fe200078efcff */
[----:B------:R-:W-:-:S04]  /*19850*/  IMAD.MOV R2, RZ, RZ, -R6 ;  /* 0x000000ffff027224 */ /* 0x000fc800078e0a06 */
[----:B------:R-:W-:Y:S01]  /*19860*/  IMAD R0, R9, R2, R0 ;  /* 0x0000000209007224 */ /* 0x000fe200078e0200 */
[----:B------:R0:W-:Y:S04]  /*19870*/  STL [R1+0x44], R5 ;  /* 0x0000440501007387 */ /* 0x0001e80000100800 */
[----:B------:R0:W-:Y:S01]  /*19880*/  STL [R1+0x8], R0 ;  /* 0x0000080001007387 */ /* 0x0001e20000100800 */
[----:B------:R-:W-:Y:S01]  /*19890*/  IMAD.U32 R3, RZ, RZ, UR38 ;  /* 0x00000026ff037e24 */ /* 0x000fe2000f8e00ff */
[----:B------:R-:W-:Y:S06]  /*198a0*/  BRA.DIV UR5, `(.L_x_4654) ;  /* 0x0000005605e87947 */ /* 0x000fec000b800000 */
.L_x_4762:
[----:B------:R-:W-:Y:S02]  /*198b0*/  ISETP.NE.AND P0, PT, R3, 0x3, PT ;  /* 0x000000030300780c */ /* 0x000fe40003f05270 */
[----:B------:R-:W-:Y:S02]  /*198c0*/  ISETP.GT.U32.AND P1, PT, R20, 0x3f, PT ;  /* 0x0000003f1400780c */ /* 0x000fe40003f24070 */
[----:B------:R-:W-:Y:S02]  /*198d0*/  LOP3.LUT R16, R16, 0xffff7fff, RZ, 0xc0, !PT ;  /* 0xffff7fff10107812 */ /* 0x000fe400078ec0ff */
[----:B------:R-:W-:-:S07]  /*198e0*/  LOP3.LUT R32, R5, R32, RZ, 0xfc, !PT ;  /* 0x0000002005207212 */ /* 0x000fce00078efcff */
[----:B------:R-:W-:-:S04]  /*198f0*/  @P0 LOP3.LUT R16, R16, 0x8000, RZ, 0xfc, !PT ;  /* 0x0000800010100812 */ /* 0x000fc800078efcff */
[----:B------:R-:W-:-:S04]  /*19900*/  LOP3.LUT R16, R16, 0xfffffffe, RZ, 0xc0, !PT ;  /* 0xfffffffe10107812 */ /* 0x000fc800078ec0ff */
[----:B------:R-:W-:Y:S01]  /*19910*/  @P1 LOP3.LUT R16, R16, 0x1, RZ, 0xfc, !PT ;  /* 0x0000000110101812 */ /* 0x000fe200078efcff */
[----:B------:R-:W-:Y:S06]  /*19920*/  @!P0 BRA `(.L_x_4655) ;  /* 0x0000000000048947 */ /* 0x000fec0003800000 */
[----:B------:R-:W-:Y:S01]  /*19930*/  BPT.TRAP 0x1 ;  /* 0x000000040000795c */ /* 0x000fe20000300000 */
.L_x_4655:
[----:B0-----:R-:W0:Y:S01]  /*19940*/  S2R R0, SR_TID.X ;  /* 0x0000000000007919 */ /* 0x001e220000002100 */
[----:B------:R-:W-:Y:S01]  /*19950*/  BSSY B0, `(.L_x_4656) ;  /* 0x0000008000007945 */ /* 0x000fe20003800000 */
[----:B0-----:R-:W-:-:S04]  /*19960*/  LOP3.LUT R0, R0, 0x7f, RZ, 0xc0, !PT ;  /* 0x0000007f00007812 */ /* 0x001fc800078ec0ff */
[----:B------:R-:W-:-:S04]  /*19970*/  SHF.R.U32.HI R0, RZ, 0x3, R0 ;  /* 0x00000003ff007819 */ /* 0x000fc80000011600 */
[----:B------:R-:W-:Y:S01]  /*19980*/  IADD3 R31, -R0, R26, -R31 ;  /* 0x0000001a001f7210 */ /* 0x000fe20007ffe91f */
[----:B------:R-:W-:Y:S01]  /*19990*/  IMAD R26, R22, 0x8, R18 ;  /* 0x00000008161a7824 */ /* 0x000fe200078e0212 */
[----:B------:R-:W-:-:S04]  /*199a0*/  SHF.L.U32 R0, R28, 0x1f, RZ ;  /* 0x0000001f1c007819 */ /* 0x000fc800000006ff */
[----:B------:R-:W0:Y:S02]  /*199b0*/  SYNCS.PHASECHK.TRANS64.TRYWAIT P0, [R26+URZ+0x38840], R0 ;  /* 0x038840001a0075a7 */ /* 0x000e24000800017f */
[----:B0-----:R-:W-:Y:S05]  /*199c0*/  @!P0 BRA `(.L_x_4657) ;  /* 0x0000005400d48947 */ /* 0x001fea0003800000 */
.L_x_4763:
[----:B------:R-:W-:Y:S05]  /*199d0*/  BSYNC B0 ;  /* 0x0000000000007941 */ /* 0x000fea0003800000 */
.L_x_4656:
[----:B------:R-:W0:Y:S01]  /*199e0*/  LDL R2, [R1+0x8] ;  /* 0x0000080001027983 */ /* 0x000e220000100800 */
[----:B------:R-:W-:Y:S01]  /*199f0*/  ULDC.64 UR4, c[0x0][0x300] ;  /* 0x0000c00000047ab9 */ /* 0x000fe20000000a00 */
[----:B------:R-:W-:Y:S02]  /*19a00*/  ULDC.64 UR6, c[0x0][0x2e8] ;  /* 0x0000ba0000067ab9 */ /* 0x000fe40000000a00 */
[----:B------:R-:W2:Y:S01]  /*19a10*/  LDL R4, [R1+0x4] ;  /* 0x0000040001047983 */ /* 0x000ea20000100800 */
[----:B------:R-:W-:Y:S01]  /*19a20*/  LOP3.LUT P2, RZ, R16, 0x2, RZ, 0xc0, !PT ;  /* 0x0000000210ff7812 */ /* 0x000fe2000784c0ff */
[----:B------:R-:W1:Y:S02]  /*19a30*/  S2R R7, SR_TID.X ;  /* 0x0000000000077919 */ /* 0x000e640000002100 */
[----:B-1----:R-:W-:-:S05]  /*19a40*/  IMAD.SHL.U32 R7, R7, 0x8, RZ ;  /* 0x0000000807077824 */ /* 0x002fca00078e00ff */
[----:B------:R-:W-:Y:S02]  /*19a50*/  LOP3.LUT R7, R7, 0x38, RZ, 0xc0, !PT ;  /* 0x0000003807077812 */ /* 0x000fe400078ec0ff */
[----:B0-----:R-:W-:Y:S02]  /*19a60*/  SHF.R.S32.HI R0, RZ, 0x1f, R2 ;  /* 0x0000001fff007819 */ /* 0x001fe40000011402 */
[----:B--2---:R-:W-:-:S03]  /*19a70*/  SHF.R.S32.HI R5, RZ, 0x1f, R4 ;  /* 0x0000001fff057819 */ /* 0x004fc60000011404 */
        /* <DEDUP_REMOVED lines=52> */
.L_x_4773:
        /* <DEDUP_REMOVED lines=10> */
.L_x_4659:
        /* <DEDUP_REMOVED lines=11> */
.L_x_4660:
[----:B------:R1:W5:Y:S01]  /*19f10*/  LDL.LU R0, [R1+0x18] ;  /* 0x0000180001007983 */ /* 0x0003620000300800 */
[----:B------:R1:W-:Y:S03]  /*19f20*/  SYNCS.ARRIVE.TRANS64.A1T0 RZ, [R26+URZ+0x38830], RZ ;  /* 0x038830ff1aff79a7 */ /* 0x0003e6000810003f */
[----:B0-----:R1:W5:Y:S02]  /*19f30*/  LDL R2, [R1] ;  /* 0x0000000001027983 */ /* 0x0013640000100800 */
[----:B------:R-:W-:Y:S05]  /*19f40*/  WARPSYNC.ALL ;  /* 0x0000000000007948 */ /* 0x000fea0003800000 */
[----:B------:R-:W-:Y:S01]  /*19f50*/  ULDC.64 UR4, c[0x0][0xaf8] ;  /* 0x0002be0000047ab9 */ /* 0x000fe20000000a00 */
[----:B------:R-:W-:Y:S01]  /*19f60*/  BSSY B6, `(.L_x_4661) ;  /* 0x000001d000067945 */ /* 0x000fe20003800000 */
[----:B------:R-:W-:Y:S01]  /*19f70*/  BAR.SYNC.DEFER_BLOCKING 0x8, 0x100 ;  /* 0x0204000000007b1d */ /* 0x000fe20000010000 */
[----:B------:R-:W-:-:S04]  /*19f80*/  ISETP.NE.U32.AND P0, PT, RZ, UR4, PT ;  /* 0x00000004ff007c0c */ /* 0x000fc8000bf05070 */
[----:B------:R-:W-:-:S04]  /*19f90*/  ISETP.NE.AND.EX P0, PT, RZ, UR5, PT, P0 ;  /* 0x00000005ff007c0c */ /* 0x000fc8000bf05300 */
[----:B------:R-:W-:-:S05]  /*19fa0*/  SEL R4, R37, RZ, !P0 ;  /* 0x000000ff25047207 */ /* 0x000fca0004000000 */
[----:B------:R0:W-:Y:S01]  /*19fb0*/  STL [R1+0xc], R4 ;  /* 0x00000c0401007387 */ /* 0x0001e20000100800 */
[----:B-----5:R-:W-:Y:S01]  /*19fc0*/  SEL R3, R0, RZ, !P0 ;  /* 0x000000ff00037207 */ /* 0x020fe20004000000 */
[----:B------:R-:W-:-:S04]  /*19fd0*/  VIADD R0, R18, 0x20400 ;  /* 0x0002040012007836 */ /* 0x000fc80000000000 */
[----:B------:R0:W-:Y:S01]  /*19fe0*/  STL [R1+0x24], R3 ;  /* 0x0000240301007387 */ /* 0x0001e20000100800 */
[----:B------:R-:W-:Y:S02]  /*19ff0*/  LOP3.LUT P0, RZ, R0, 0x3ff, RZ, 0xc0, !PT ;  /* 0x000003ff00ff7812 */ /* 0x000fe4000780c0ff */
[----:B------:R-:W-:-:S05]  /*1a000*/  SHF.R.S32.HI R0, RZ, 0x1f, R2 ;  /* 0x0000001fff007819 */ /* 0x000fca0000011402 */
[----:B------:R0:W-:Y:S06]  /*1a010*/  STL [R1+0x20], R0 ;  /* 0x0000200001007387 */ /* 0x0001ec0000100800 */
        /* <DEDUP_REMOVED lines=17> */
.L_x_4662:
[----:B------:R-:W-:Y:S05]  /*1a130*/  BSYNC B6 ;  /* 0x0000000000067941 */ /* 0x000fea0003800000 */
.L_x_4661:
[----:B------:R-:W2:Y:S01]  /*1a140*/  LDL R20, [R1+0x24] ;  /* 0x0000240001147983 */ /* 0x000ea20000100800 */
[----:B------:R-:W3:Y:S01]  /*1a150*/  LDC R6, c[0x0][0x448] ;  /* 0x00011200ff067b82 */ /* 0x000ee20000000800 */
[----:B------:R-:W-:Y:S02]  /*1a160*/  ULDC.64 UR4, c[0x0][0x298] ;  /* 0x0000a60000047ab9 */ /* 0x000fe40000000a00 */
[----:B0-----:R-:W4:Y:S04]  /*1a170*/  LDL R4, [R1+0x20] ;  /* 0x0000200001047983 */ /* 0x001f280000100800 */
[----:B------:R-:W4:Y:S04]  /*1a180*/  LDL R5, [R1] ;  /* 0x0000000001057983 */ /* 0x000f280000100800 */
[----:B------:R0:W5:Y:S01]  /*1a190*/  LDL R9, [R1+0x14] ;  /* 0x0000140001097983 */ /* 0x0001620000100800 */
[----:B------:R-:W1:Y:S01]  /*1a1a0*/  S2R R2, SR_TID.X ;  /* 0x0000000000027919 */ /* 0x000e620000002100 */
[----:B------:R-:W0:Y:S01]  /*1a1b0*/  S2R R0, SR_TID.X ;  /* 0x0000000000007919 */ /* 0x000e220000002100 */
[----:B---3--:R-:W-:-:S13]  /*1a1c0*/  ISETP.NE.AND P0, PT, R6, 0x1, PT ;  /* 0x000000010600780c */ /* 0x008fda0003f05270 */
[----:B------:R-:W3:Y:S01]  /*1a1d0*/  @P0 LDC R3, c[0x0][0x450] ;  /* 0x00011400ff030b82 */ /* 0x000ee20000000800 */
[----:B-1----:R-:W-:-:S04]  /*1a1e0*/  LOP3.LUT R2, R2, 0x7f, RZ, 0xc0, !PT ;  /* 0x0000007f02027812 */ /* 0x002fc800078ec0ff */
[----:B------:R-:W-:Y:S01]  /*1a1f0*/  SHF.R.U32.HI R2, RZ, 0x3, R2 ;  /* 0x00000003ff027819 */ /* 0x000fe20000011602 */
[----:B0-----:R-:W-:Y:S02]  /*1a200*/  IMAD.SHL.U32 R0, R0, 0x10, RZ ;  /* 0x0000001000007824 */ /* 0x001fe400078e00ff */
[----:B--2---:R-:W-:Y:S02]  /*1a210*/  IMAD.MOV.U32 R21, RZ, RZ, R20 ;  /* 0x000000ffff157224 */ /* 0x004fe400078e0014 */
[----:B------:R-:W2:Y:S01]  /*1a220*/  LDL R20, [R1+0xc] ;  /* 0x00000c0001147983 */ /* 0x000ea20000100800 */
[----:B------:R-:W-:Y:S02]  /*1a230*/  LOP3.LUT R0, R2, 0x70, R0, 0xf8, !PT ;  /* 0x0000007002007812 */ /* 0x000fe400078ef800 */
[----:B------:R-:W0:Y:S03]  /*1a240*/  @P0 LDC R2, c[0x0][0x44c] ;  /* 0x00011300ff020b82 */ /* 0x000e260000000800 */
[----:B------:R-:W-:-:S02]  /*1a250*/  IMAD R37, R25, 0x40, R0 ;  /* 0x0000004019257824 */ /* 0x000fc400078e0200 */
[----:B----4-:R-:W-:Y:S02]  /*1a260*/  IMAD R4, R4, UR4, RZ ;  /* 0x0000000404047c24 */ /* 0x010fe4000f8e02ff */
[----:B------:R-:W-:Y:S02]  /*1a270*/  IMAD.MOV.U32 R0, RZ, RZ, R37 ;  /* 0x000000ffff007224 */ /* 0x000fe400078e0025 */
[----:B------:R-:W-:Y:S02]  /*1a280*/  IMAD R4, R5, UR5, R4 ;  /* 0x0000000505047c24 */ /* 0x000fe4000f8e0204 */
[----:B0-----:R-:W-:-:S05]  /*1a290*/  @P0 IMAD.HI.U32 R2, R37, R2, RZ ;  /* 0x0000000225020227 */ /* 0x001fca00078e00ff */
[----:B---3--:R-:W-:Y:S01]  /*1a2a0*/  @P0 SHF.R.U32.HI R0, RZ, R3, R2 ;  /* 0x00000003ff000219 */ /* 0x008fe20000011602 */
[----:B------:R-:W-:Y:S01]  /*1a2b0*/  IMAD.WIDE.U32 R2, R5, UR4, RZ ;  /* 0x0000000405027c25 */ /* 0x000fe2000f8e00ff */
[----:B------:R-:W-:-:S03]  /*1a2c0*/  ULDC.64 UR4, c[0x0][0x2d8] ;  /* 0x0000b60000047ab9 */ /* 0x000fc60000000a00 */
[----:B------:R-:W-:Y:S02]  /*1a2d0*/  IMAD.IADD R3, R3, 0x1, R4 ;  /* 0x0000000103037824 */ /* 0x000fe400078e0204 */
[----:B------:R-:W-:-:S04]  /*1a2e0*/  IMAD.WIDE.U32 R2, R17, UR4, R2 ;  /* 0x0000000411027c25 */ /* 0x000fc8000f8e0002 */
[----:B------:R-:W-:Y:S01]  /*1a2f0*/  IMAD R3, R17, UR5, R3 ;  /* 0x0000000511037c24 */ /* 0x000fe2000f8e0203 */
[----:B------:R-:W-:Y:S02]  /*1a300*/  ULDC.64 UR4, c[0x0][0x2e0] ;  /* 0x0000b80000047ab9 */ /* 0x000fe40000000a00 */
[----:B------:R-:W-:Y:S01]  /*1a310*/  IMAD R4, R21, UR4, RZ ;  /* 0x0000000415047c24 */ /* 0x000fe2000f8e02ff */
[----:B------:R-:W0:Y:S02]  /*1a320*/  S2R R7, SR_TID.X ;  /* 0x0000000000077919 */ /* 0x000e240000002100 */
[----:B0-----:R-:W-:-:S05]  /*1a330*/  IMAD.SHL.U32 R7, R7, 0x8, RZ ;  /* 0x0000000807077824 */ /* 0x001fca00078e00ff */
[----:B------:R-:W-:Y:S01]  /*1a340*/  LOP3.LUT R7, R7, 0x38, RZ, 0xc0, !PT ;  /* 0x0000003807077812 */ /* 0x000fe200078ec0ff */
[C---:B--2---:R-:W-:Y:S02]  /*1a350*/  IMAD R4, R20.reuse, UR5, R4 ;  /* 0x0000000514047c24 */ /* 0x044fe4000f8e0204 */
[----:B------:R-:W-:Y:S01]  /*1a360*/  IMAD.WIDE.U32 R2, R20, UR4, R2 ;  /* 0x0000000414027c25 */ /* 0x000fe2000f8e0002 */
        /* <DEDUP_REMOVED lines=26> */
[----:B-----5:R-:W-:Y:S02]  /*1a510*/  IMAD R3, R9, R6, RZ ;  /* 0x0000000609037224 */ /* 0x020fe400078e02ff */
[----:B------:R-:W-:Y:S01]  /*1a520*/  IMAD R25, R25, 0x40, R8 ;  /* 0x0000004019197824 */ /* 0x000fe200078e0208 */
[----:B------:R-:W1:Y:S03]  /*1a530*/  SHFL.IDX PT, R5, R2, RZ, 0x181f ;  /* 0x00181fff02057589 */ /* 0x000e6600000e0000 */
[C---:B------:R-:W-:Y:S01]  /*1a540*/  VIADD R6, R25.reuse, 0x10 ;  /* 0x0000001019067836 */ /* 0x040fe20000000000 */
[C---:B------:R-:W-:Y:S01]  /*1a550*/  ISETP.GE.AND P0, PT, R25.reuse, R3, PT ;  /* 0x000000031900720c */ /* 0x040fe20003f06270 */
[----:B------:R-:W-:-:S03]  /*1a560*/  VIADD R8, R25, 0x20 ;  /* 0x0000002019087836 */ /* 0x000fc60000000000 */
[----:B------:R-:W-:Y:S04]  /*1a570*/  STL [R1+0x18], R6 ;  /* 0x0000180601007387 */ /* 0x000fe80000100800 */
[----:B------:R-:W-:Y:S05]  /*1a580*/  STL [R1+0x1c], R8 ;  /* 0x00001c0801007387 */ /* 0x000fea0000100800 */
[----:B0-----:R-:W-:-:S05]  /*1a590*/  @!P0 LEA R4, P2, R7, R4, 0x1 ;  /* 0x0000000407048211 */ /* 0x001fca00078408ff */
[----:B-1----:R-:W-:-:S05]  /*1a5a0*/  @!P0 IMAD.X R5, RZ, RZ, R5, P2 ;  /* 0x000000ffff058224 */ /* 0x002fca00010e0605 */
[----:B------:R-:W-:Y:S01]  /*1a5b0*/  @!PT LDS RZ, [RZ] ;  /* 0x00000000fffff984 */ /* 0x000fe20000000800 */
[----:B------:R0:W-:Y:S01]  /*1a5c0*/  @!P0 LDGSTS.E.BYPASS.LTC128B.128 [R23+0x20400], desc[UR42][R4.64], !P1 ;  /* 0x2040000004178fae */ /* 0x0001e2000c901d6a */
[----:B------:R-:W-:-:S03]  /*1a5d0*/  ISETP.GE.AND P0, PT, R6, R3, PT ;  /* 0x000000030600720c */ /* 0x000fc60003f06270 */
[----:B------:R-:W-:Y:S04]  /*1a5e0*/  SHFL.IDX PT, R6, R2, 0x2, 0x181f ;  /* 0x00581f0002067f89 */ /* 0x000fe800000e0000 */
[----:B0-----:R-:W0:Y:S04]  /*1a5f0*/  SHFL.IDX PT, R5, R0, 0x1, 0x181f ;  /* 0x00381f0000057f89 */ /* 0x001e2800000e0000 */
[----:B------:R-:W1:Y:S02]  /*1a600*/  SHFL.IDX PT, R4, R2, 0x1, 0x181f ;  /* 0x00381f0002047f89 */ /* 0x000e6400000e0000 */
[----:B0-----:R-:W-:-:S05]  /*1a610*/  @!P0 LEA R5, P2, R7, R5, 0x1 ;  /* 0x0000000507058211 */ /* 0x001fca00078408ff */
[----:B-1----:R-:W-:-:S05]  /*1a620*/  @!P0 IMAD.X R4, RZ, RZ, R4, P2 ;  /* 0x000000ffff048224 */ /* 0x002fca00010e0604 */
[----:B------:R-:W-:-:S04]  /*1a630*/  @!P0 LOP3.LUT R5, R5, R4, RZ, 0x3c, !PT ;  /* 0x0000000405058212 */ /* 0x000fc800078e3cff */
[----:B------:R-:W-:-:S04]  /*1a640*/  @!P0 LOP3.LUT R4, R5, R4, RZ, 0x3c, !PT ;  /* 0x0000000405048212 */ /* 0x000fc800078e3cff */
[----:B------:R-:W-:-:S05]  /*1a650*/  @!P0 LOP3.LUT R5, R5, R4, RZ, 0x3c, !PT ;  /* 0x0000000405058212 */ /* 0x000fca00078e3cff */
[----:B------:R0:W-:Y:S01]  /*1a660*/  @!P0 LDGSTS.E.BYPASS.LTC128B.128 [R23+0x20c00], desc[UR42][R4.64], !P1 ;  /* 0x20c0000004178fae */ /* 0x0001e2000c901d6a */
[----:B------:R-:W-:-:S03]  /*1a670*/  ISETP.GE.AND P0, PT, R8, R3, PT ;  /* 0x000000030800720c */ /* 0x000fc60003f06270 */
[----:B0-----:R-:W0:Y:S04]  /*1a680*/  SHFL.IDX PT, R4, R0, 0x2, 0x181f ;  /* 0x00581f0000047f89 */ /* 0x001e2800000e0000 */
[----:B------:R-:W1:Y:S06]  /*1a690*/  SHFL.IDX PT, R0, R0, 0x3, 0x181f ;  /* 0x00781f0000007f89 */ /* 0x000e6c00000e0000 */
[----:B0-----:R-:W-:-:S05]  /*1a6a0*/  @!P0 LEA R5, P2, R7, R4, 0x1 ;  /* 0x0000000407058211 */ /* 0x001fca00078408ff */
[----:B------:R-:W-:-:S05]  /*1a6b0*/  @!P0 IMAD.X R4, RZ, RZ, R6, P2 ;  /* 0x000000ffff048224 */ /* 0x000fca00010e0606 */
[----:B------:R-:W-:-:S04]  /*1a6c0*/  @!P0 LOP3.LUT R5, R5, R4, RZ, 0x3c, !PT ;  /* 0x0000000405058212 */ /* 0x000fc800078e3cff */
[----:B------:R-:W-:-:S04]  /*1a6d0*/  @!P0 LOP3.LUT R4, R5, R4, RZ, 0x3c, !PT ;  /* 0x0000000405048212 */ /* 0x000fc800078e3cff */
[----:B------:R-:W-:-:S05]  /*1a6e0*/  @!P0 LOP3.LUT R5, R5, R4, RZ, 0x3c, !PT ;  /* 0x0000000405058212 */ /* 0x000fca00078e3cff */
[----:B------:R0:W-:Y:S04]  /*1a6f0*/  @!P0 LDGSTS.E.BYPASS.LTC128B.128 [R23+0x21400], desc[UR42][R4.64], !P1 ;  /* 0x2140000004178fae */ /* 0x0001e8000c901d6a */
[----:B01----:R0:W2:Y:S02]  /*1a700*/  SHFL.IDX PT, R4, R2, 0x3, 0x181f ;  /* 0x00781f0002047f89 */ /* 0x0030a400000e0000 */
.L_x_4782:
[----:B0-----:R-:W-:-:S05]  /*1a710*/  VIADD R2, R25, 0x30 ;  /* 0x0000003019027836 */ /* 0x001fca0000000000 */
[----:B------:R-:W-:Y:S01]  /*1a720*/  ISETP.GE.AND P0, PT, R2, R3, PT ;  /* 0x000000030200720c */ /* 0x000fe20003f06270 */
[----:B------:R0:W-:-:S12]  /*1a730*/  STL [R1+0x2c], R2 ;  /* 0x00002c0201007387 */ /* 0x0001d80000100800 */
[----:B0-----:R-:W-:-:S05]  /*1a740*/  @!P0 LEA R2, P2, R7, R0, 0x1 ;  /* 0x0000000007028211 */ /* 0x001fca00078408ff */
[----:B--2---:R-:W-:-:S05]  /*1a750*/  @!P0 IMAD.X R3, RZ, RZ, R4, P2 ;  /* 0x000000ffff038224 */ /* 0x004fca00010e0604 */
[----:B------:R-:W-:Y:S01]  /*1a760*/  @!PT LDS RZ, [RZ] ;  /* 0x00000000fffff984 */ /* 0x000fe20000000800 */
[----:B------:R-:W-:Y:S01]  /*1a770*/  @!PT LDS RZ, [RZ] ;  /* 0x00000000fffff984 */ /* 0x000fe20000000800 */
[----:B------:R-:W-:Y:S01]  /*1a780*/  @!PT LDS RZ, [RZ] ;  /* 0x00000000fffff984 */ /* 0x000fe20000000800 */
[----:B------:R0:W-:Y:S01]  /*1a790*/  @!P0 LDGSTS.E.BYPASS.LTC128B.128 [R23+0x21c00], desc[UR42][R2.64], !P1 ;  /* 0x21c0000002178fae */ /* 0x0001e2000c901d6a */
[----:B------:R-:W-:Y:S01]  /*1a7a0*/  PLOP3.LUT P0, PT, PT, PT, PT, 0x80, 0x0 ;  /* 0x000000000000781c */ /* 0x000fe20003f0f070 */
[----:B------:R-:W-:-:S12]  /*1a7b0*/  NOP ;  /* 0x0000000000007918 */ /* 0x000fd80000000000 */
.L_x_4664:
        /* <DEDUP_REMOVED lines=28> */
.L_x_4666:
[----:B------:R-:W-:Y:S05]  /*1a980*/  BSYNC B6 ;  /* 0x0000000000067941 */ /* 0x000fea0003800000 */
.L_x_4665:
[----:B------:R-:W2:Y:S01]  /*1a990*/  LDL.LU R0, [R1+0x20] ;  /* 0x0000200001007983 */ /* 0x000ea20000300800 */
[----:B------:R-:W1:Y:S01]  /*1a9a0*/  LDC R7, c[0x0][0x448] ;  /* 0x00011200ff077b82 */ /* 0x000e620000000800 */
[----:B------:R-:W-:Y:S02]  /*1a9b0*/  ULDC.64 UR4, c[0x0][0x398] ;  /* 0x0000e60000047ab9 */ /* 0x000fe40000000a00 */
[----:B0-----:R-:W3:Y:S04]  /*1a9c0*/  LDL.LU R2, [R1] ;  /* 0x0000000001027983 */ /* 0x001ee80000300800 */
[----:B------:R-:W4:Y:S04]  /*1a9d0*/  LDL.LU R21, [R1+0x24] ;  /* 0x0000240001157983 */ /* 0x000f280000300800 */
[----:B------:R-:W5:Y:S01]  /*1a9e0*/  LDL.LU R20, [R1+0xc] ;  /* 0x00000c0001147983 */ /* 0x000f620000300800 */
[----:B------:R-:W-:Y:S01]  /*1a9f0*/  IMAD.MOV.U32 R4, RZ, RZ, R37 ;  /* 0x000000ffff047224 */ /* 0x000fe200078e0025 */
[----:B------:R-:W-:Y:S01]  /*1aa00*/  LOP3.LUT R16, R16, 0xfffffbff, RZ, 0xc0, !PT ;  /* 0xfffffbff10107812 */ /* 0x000fe200078ec0ff */
[----:B------:R-:W0:Y:S01]  /*1aa10*/  S2R R9, SR_TID.X ;  /* 0x0000000000097919 */ /* 0x000e220000002100 */
[----:B-1----:R-:W-:-:S13]  /*1aa20*/  ISETP.NE.AND P0, PT, R7, 0x1, PT ;  /* 0x000000010700780c */ /* 0x002fda0003f05270 */
[----:B------:R-:W1:Y:S01]  /*1aa30*/  @P0 LDC R5, c[0x0][0x450] ;  /* 0x00011400ff050b82 */ /* 0x000e620000000800 */
[----:B0-----:R-:W-:-:S05]  /*1aa40*/  IMAD.SHL.U32 R9, R9, 0x8, RZ ;  /* 0x0000000809097824 */ /* 0x001fca00078e00ff */
[----:B------:R-:W-:-:S04]  /*1aa50*/  LOP3.LUT R9, R9, 0x38, RZ, 0xc0, !PT ;  /* 0x0000003809097812 */ /* 0x000fc800078ec0ff */
[----:B------:R-:W-:Y:S01]  /*1aa60*/  LOP3.LUT R9, R9, 0xc0, RZ, 0xfc, !PT ;  /* 0x000000c009097812 */ /* 0x000fe200078efcff */
[----:B--2---:R-:W-:-:S04]  /*1aa70*/  IMAD R0, R0, UR4, RZ ;  /* 0x0000000400007c24 */ /* 0x004fc8000f8e02ff */
[C---:B---3--:R-:W-:Y:S02]  /*1aa80*/  IMAD R0, R2.reuse, UR5, R0 ;  /* 0x0000000502007c24 */ /* 0x048fe4000f8e0200 */
[----:B------:R-:W-:Y:S01]  /*1aa90*/  IMAD.WIDE.U32 R2, R2, UR4, RZ ;  /* 0x0000000402027c25 */ /* 0x000fe2000f8e00ff */
[----:B------:R-:W-:-:S03]  /*1aaa0*/  ULDC.64 UR4, c[0x0][0x3d8] ;  /* 0x0000f60000047ab9 */ /* 0x000fc60000000a00 */
[----:B------:R-:W-:Y:S02]  /*1aab0*/  IMAD.IADD R3, R3, 0x1, R0 ;  /* 0x0000000103037824 */ /* 0x000fe400078e0200 */
[----:B------:R-:W-:-:S04]  /*1aac0*/  IMAD.WIDE.U32 R2, R17, UR4, R2 ;  /* 0x0000000411027c25 */ /* 0x000fc8000f8e0002 */
[----:B------:R-:W-:Y:S01]  /*1aad0*/  IMAD R3, R17, UR5, R3 ;  /* 0x0000000511037c24 */ /* 0x000fe2000f8e0203 */
[----:B------:R-:W-:Y:S02]  /*1aae0*/  ULDC.64 UR4, c[0x0][0x3e0] ;  /* 0x0000f80000047ab9 */ /* 0x000fe40000000a00 */
[----:B----4-:R-:W-:Y:S02]  /*1aaf0*/  IMAD R0, R21, UR4, RZ ;  /* 0x0000000415007c24 */ /* 0x010fe4000f8e02ff */
[C---:B-----5:R-:W-:Y:S01]  /*1ab00*/  IMAD.WIDE.U32 R2, R20.reuse, UR4, R2 ;  /* 0x0000000414027c25 */ /* 0x060fe2000f8e0002 */
[----:B------:R-:W0:Y:S03]  /*1ab10*/  S2R R21, SR_TID.X ;  /* 0x0000000000157919 */ /* 0x000e260000002100 */
[----:B------:R-:W-:Y:S01]  /*1ab20*/  IMAD R0, R20, UR5, R0 ;  /* 0x0000000514007c24 */ /* 0x000fe2000f8e0200 */
[----:B------:R-:W-:Y:S01]  /*1ab30*/  ULDC.64 UR4, c[0x0][0x3d0] ;  /* 0x0000f40000047ab9 */ /* 0x000fe20000000a00 */
[----:B------:R-:W2:Y:S02]  /*1ab40*/  S2R R20, SR_TID.X ;  /* 0x0000000000147919 */ /* 0x000ea40000002100 */
[----:B------:R-:W-:-:S02]  /*1ab50*/  IMAD.IADD R3, R3, 0x1, R0 ;  /* 0x0000000103037824 */ /* 0x000fc400078e0200 */
[----:B------:R-:W3:Y:S01]  /*1ab60*/  @P0 LDC R0, c[0x0][0x44c] ;  /* 0x00011300ff000b82 */ /* 0x000ee20000000800 */
[----:B0-----:R-:W-:Y:S02]  /*1ab70*/  IMAD.SHL.U32 R21, R21, 0x8, RZ ;  /* 0x0000000815157824 */ /* 0x001fe400078e00ff */
[----:B---3--:R-:W-:-:S03]  /*1ab80*/  @P0 IMAD.HI.U32 R0, R37, R0, RZ ;  /* 0x0000000025000227 */ /* 0x008fc600078e00ff */
[----:B------:R-:W-:Y:S01]  /*1ab90*/  LOP3.LUT R21, R21, 0x38, RZ, 0xc0, !PT ;  /* 0x0000003815157812 */ /* 0x000fe200078ec0ff */
[----:B--2---:R-:W-:Y:S01]  /*1aba0*/  IMAD.SHL.U32 R20, R20, 0x8, RZ ;  /* 0x0000000814147824 */ /* 0x004fe200078e00ff */
[----:B-1----:R-:W-:Y:S02]  /*1abb0*/  @P0 SHF.R.U32.HI R4, RZ, R5, R0 ;  /* 0x00000005ff040219 */ /* 0x002fe40000011600 */
[----:B------:R-:W-:Y:S02]  /*1abc0*/  LOP3.LUT R8, R21, 0x80, RZ, 0xfc, !PT ;  /* 0x0000008015087812 */ /* 0x000fe400078efcff */
[--C-:B------:R-:W-:Y:S01]  /*1abd0*/  SHF.R.S32.HI R5, RZ, 0x1f, R4.reuse ;  /* 0x0000001fff057819 */ /* 0x100fe20000011404 */
[----:B------:R-:W-:Y:S01]  /*1abe0*/  IMAD.MOV R0, RZ, RZ, -R4 ;  /* 0x000000ffff007224 */ /* 0x000fe200078e0a04 */
[----:B------:R-:W0:Y:S01]  /*1abf0*/  S2R R21, SR_TID.X ;  /* 0x0000000000157919 */ /* 0x000e220000002100 */
[----:B------:R-:W-:Y:S01]  /*1ac00*/  IMAD.WIDE.U32 R2, R4, UR4, R2 ;  /* 0x0000000404027c25 */ /* 0x000fe2000f8e0002 */
[----:B------:R-:W-:-:S03]  /*1ac10*/  LOP3.LUT R20, R20, 0x38, RZ, 0xc0, !PT ;  /* 0x0000003814147812 */ /* 0x000fc600078ec0ff */
[----:B------:R-:W-:Y:S02]  /*1ac20*/  IMAD R0, R7, R0, R37 ;  /* 0x0000000007007224 */ /* 0x000fe400078e0225 */
        /* <DEDUP_REMOVED lines=14> */
[----:B0-----:R-:W-:Y:S01]  /*1ad10*/  IMAD.SHL.U32 R21, R21, 0x8, RZ ;  /* 0x0000000815157824 */ /* 0x001fe200078e00ff */
[----:B------:R-:W-:-:S02]  /*1ad20*/  ISETP.GE.AND P0, PT, R8, UR4, PT ;  /* 0x0000000408007c0c */ /* 0x000fc4000bf06270 */
[----:B------:R-:W0:Y:S01]  /*1ad30*/  S2R R8, SR_TID.X ;  /* 0x0000000000087919 */ /* 0x000e220000002100 */
[----:B------:R-:W-:Y:S02]  /*1ad40*/  SEL R2, RZ, 0x1, P1 ;  /* 0x00000001ff027807 */ /* 0x000fe40000800000 */
[----:B------:R-:W-:Y:S02]  /*1ad50*/  LOP3.LUT R21, R21, 0x38, RZ, 0xc0, !PT ;  /* 0x0000003815157812 */ /* 0x000fe400078ec0ff */
[----:B------:R-:W-:Y:S02]  /*1ad60*/  SEL R3, RZ, 0x4, P0 ;  /* 0x00000004ff037807 */ /* 0x000fe40000000000 */
[----:B------:R-:W-:Y:S02]  /*1ad70*/  @P1 LOP3.LUT R16, R16, 0x400, RZ, 0xfc, !PT ;  /* 0x0000040010101812 */ /* 0x000fe400078efcff */
[----:B------:R-:W-:Y:S02]  /*1ad80*/  ISETP.GE.AND P5, PT, R9, UR4, PT ;  /* 0x0000000409007c0c */ /* 0x000fe4000bfa6270 */
[----:B------:R-:W-:-:S04]  /*1ad90*/  LOP3.LUT R16, R16, 0xfffffeff, RZ, 0xc0, !PT ;  /* 0xfffffeff10107812 */ /* 0x000fc800078ec0ff */
[----:B------:R-:W-:-:S04]  /*1ada0*/  @P0 LOP3.LUT R16, R16, 0x100, RZ, 0xfc, !PT ;  /* 0x0000010010100812 */ /* 0x000fc800078efcff */
[----:B------:R-:W-:Y:S01]  /*1adb0*/  LOP3.LUT R16, R16, 0xfffffdff, RZ, 0xc0, !PT ;  /* 0xfffffdff10107812 */ /* 0x000fe200078ec0ff */
[----:B0-----:R-:W-:-:S05]  /*1adc0*/  IMAD.SHL.U32 R8, R8, 0x8, RZ ;  /* 0x0000000808087824 */ /* 0x001fca00078e00ff */
[----:B------:R-:W-:-:S04]  /*1add0*/  LOP3.LUT R8, R8, 0x38, RZ, 0xc0, !PT ;  /* 0x0000003808087812 */ /* 0x000fc800078ec0ff */
[----:B------:R-:W-:-:S04]  /*1ade0*/  LOP3.LUT R8, R8, 0x40, RZ, 0xfc, !PT ;  /* 0x0000004008087812 */ /* 0x000fc800078efcff */
[----:B------:R-:W-:Y:S02]  /*1adf0*/  ISETP.GE.AND P0, PT, R8, UR4, PT ;  /* 0x0000000408007c0c */ /* 0x000fe4000bf06270 */
[----:B------:R-:W-:Y:S02]  /*1ae00*/  LOP3.LUT R8, R21, 0x100, RZ, 0xfc, !PT ;  /* 0x0000010015087812 */ /* 0x000fe400078efcff */
[----:B------:R-:W0:Y:S01]  /*1ae10*/  S2R R21, SR_TID.X ;  /* 0x0000000000157919 */ /* 0x000e220000002100 */
[----:B------:R-:W-:Y:S02]  /*1ae20*/  SEL R4, RZ, 0x2, P0 ;  /* 0x00000002ff047807 */ /* 0x000fe40000000000 */
[----:B------:R-:W-:Y:S02]  /*1ae30*/  ISETP.GE.AND P4, PT, R8, UR4, PT ;  /* 0x0000000408007c0c */ /* 0x000fe4000bf86270 */
[----:B------:R-:W1:Y:S01]  /*1ae40*/  S2R R8, SR_TID.X ;  /* 0x0000000000087919 */ /* 0x000e620000002100 */
[----:B------:R-:W-:-:S02]  /*1ae50*/  IADD3 R2, R3, R4, R2 ;  /* 0x0000000403027210 */ /* 0x000fc40007ffe002 */
[----:B------:R-:W-:Y:S02]  /*1ae60*/  SEL R3, RZ, 0x10, P4 ;  /* 0x00000010ff037807 */ /* 0x000fe40002000000 */
[----:B------:R-:W-:Y:S02]  /*1ae70*/  @P0 LOP3.LUT R16, R16, 0x200, RZ, 0xfc, !PT ;  /* 0x0000020010100812 */ /* 0x000fe400078efcff */
[----:B------:R-:W-:-:S04]  /*1ae80*/  SEL R4, RZ, 0x8, P5 ;  /* 0x00000008ff047807 */ /* 0x000fc80002800000 */
[----:B------:R-:W-:Y:S01]  /*1ae90*/  IADD3 R4, R3, R2, R4 ;  /* 0x0000000203047210 */ /* 0x000fe20007ffe004 */
[----:B0-----:R-:W-:Y:S02]  /*1aea0*/  IMAD.SHL.U32 R21, R21, 0x8, RZ ;  /* 0x0000000815157824 */ /* 0x001fe400078e00ff */
[----:B-1----:R-:W-:-:S03]  /*1aeb0*/  IMAD.SHL.U32 R8, R8, 0x8, RZ ;  /* 0x0000000808087824 */ /* 0x002fc600078e00ff */
[----:B------:R-:W-:Y:S02]  /*1aec0*/  LOP3.LUT R21, R21, 0x38, RZ, 0xc0, !PT ;  /* 0x0000003815157812 */ /* 0x000fe400078ec0ff */
[----:B------:R-:W-:Y:S02]  /*1aed0*/  LOP3.LUT R8, R8, 0x38, RZ, 0xc0, !PT ;  /* 0x0000003808087812 */ /* 0x000fe400078ec0ff */
[----:B------:R-:W-:Y:S02]  /*1aee0*/  LOP3.LUT R9, R21, 0x140, RZ, 0xfc, !PT ;  /* 0x0000014015097812 */ /* 0x000fe400078efcff */
[----:B------:R-:W-:Y:S02]  /*1aef0*/  LOP3.LUT R8, R8, 0x180, RZ, 0xfc, !PT ;  /* 0x0000018008087812 */ /* 0x000fe400078efcff */
[----:B------:R-:W-:Y:S02]  /*1af00*/  ISETP.GE.AND P3, PT, R9, UR4, PT ;  /* 0x0000000409007c0c */ /* 0x000fe4000bf66270 */
[----:B------:R-:W-:-:S02]  /*1af10*/  ISETP.GE.AND P0, PT, R8, UR4, PT ;  /* 0x0000000408007c0c */ /* 0x000fc4000bf06270 */
[----:B------:R-:W-:Y:S02]  /*1af20*/  LOP3.LUT R8, R21, 0x1c0, RZ, 0xfc, !PT ;  /* 0x000001c015087812 */ /* 0x000fe400078efcff */
[----:B------:R-:W-:Y:S02]  /*1af30*/  SEL R2, RZ, 0x40, P0 ;  /* 0x00000040ff027807 */ /* 0x000fe40000000000 */
[----:B------:R-:W-:Y:S02]  /*1af40*/  SEL R3, RZ, 0x20, P3 ;  /* 0x00000020ff037807 */ /* 0x000fe40001800000 */
[----:B------:R-:W-:Y:S01]  /*1af50*/  ISETP.GE.AND P0, PT, R8, UR4, PT ;  /* 0x0000000408007c0c */ /* 0x000fe2000bf06270 */
[----:B------:R-:W-:Y:S01]  /*1af60*/  UMOV UR4, 0xffffffff ;  /* 0xffffffff00047882 */ /* 0x000fe20000000000 */
[----:B------:R-:W-:Y:S02]  /*1af70*/  IADD3 R4, R2, R4, R3 ;  /* 0x0000000402047210 */ /* 0x000fe40007ffe003 */
[----:B------:R-:W-:-:S05]  /*1af80*/  SEL R5, RZ, 0x80, P0 ;  /* 0x00000080ff057807 */ /* 0x000fca0000000000 */
[----:B------:R-:W-:Y:S01]  /*1af90*/  IMAD.IADD R5, R4, 0x1, R5 ;  /* 0x0000000104057824 */ /* 0x000fe200078e0205 */
[----:B------:R-:W-:Y:S06]  /*1afa0*/  BRA.DIV UR4, `(.L_x_4667) ;  /* 0x0000004e04007947 */ /* 0x000fec000b800000 */
[----:B------:R-:W2:Y:S04]  /*1afb0*/  LDL.LU R3, [R1+0x14] ;  /* 0x0000140001037983 */ /* 0x000ea80000300800 */
[----:B------:R-:W3:Y:S04]  /*1afc0*/  LDL.LU R2, [R1+0x1c] ;  /* 0x00001c0001027983 */ /* 0x000ee80000300800 */
[----:B------:R-:W4:Y:S01]  /*1afd0*/  LDL.LU R8, [R1+0x18] ;  /* 0x0000180001087983 */ /* 0x000f220000300800 */
[----:B------:R-:W-:-:S03]  /*1afe0*/  LOP3.LUT R16, R16, 0xffbfffff, RZ, 0xc0, !PT ;  /* 0xffbfffff10107812 */ /* 0x000fc600078ec0ff */
[----:B------:R-:W-:Y:S01]  /*1aff0*/  SHFL.IDX PT, R14, R0, 0x2, 0x181f ;  /* 0x00581f00000e7f89 */ /* 0x000fe200000e0000 */
[----:B------:R-:W-:-:S04]  /*1b000*/  @P4 LOP3.LUT R16, R16, 0x400000, RZ, 0xfc, !PT ;  /* 0x0040000010104812 */ /* 0x000fc800078efcff */
[C---:B------:R-:W-:Y:S02]  /*1b010*/  LOP3.LUT P4, RZ, R16.reuse, 0x400, RZ, 0xc0, !PT ;  /* 0x0000040010ff7812 */ /* 0x040fe4000788c0ff */
[----:B------:R-:W-:-:S04]  /*1b020*/  LOP3.LUT R16, R16, 0xffdfffff, RZ, 0xc0, !PT ;  /* 0xffdfffff10107812 */ /* 0x000fc800078ec0ff */
[----:B------:R-:W-:-:S04]  /*1b030*/  @P3 LOP3.LUT R16, R16, 0x200000, RZ, 0xfc, !PT ;  /* 0x0020000010103812 */ /* 0x000fc800078efcff */
[----:B------:R-:W-:Y:S01]  /*1b040*/  LOP3.LUT P3, RZ, R16, 0x200, RZ, 0xc0, !PT ;  /* 0x0000020010ff7812 */ /* 0x000fe2000786c0ff */
[----:B--2---:R-:W-:Y:S02]  /*1b050*/  IMAD R7, R3, R7, RZ ;  /* 0x0000000703077224 */ /* 0x004fe400078e02ff */
[----:B------:R-:W0:Y:S01]  /*1b060*/  SHFL.IDX PT, R3, R0, RZ, 0x181f ;  /* 0x00181fff00037589 */ /* 0x000e2200000e0000 */
[----:B---3--:R-:W-:Y:S02]  /*1b070*/  IMAD.MOV.U32 R9, RZ, RZ, R2 ;  /* 0x000000ffff097224 */ /* 0x008fe400078e0002 */
[----:B------:R-:W-:-:S13]  /*1b080*/  ISETP.GE.AND P0, PT, R25, R7, PT ;  /* 0x000000071900720c */ /* 0x000fda0003f06270 */
[----:B------:R-:W-:-:S04]  /*1b090*/  @!P0 LOP3.LUT R2, R4, 0x40, RZ, 0xc0, !PT ;  /* 0x0000004004028812 */ /* 0x000fc800078ec0ff */
[----:B------:R-:W-:-:S04]  /*1b0a0*/  @!P0 SHF.R.U32.HI R2, RZ, 0x2, R2 ;  /* 0x00000002ff028819 */ /* 0x000fc80000011602 */
[----:B------:R-:W-:Y:S02]  /*1b0b0*/  @!P0 ISETP.NE.U32.AND P2, PT, R2, RZ, PT ;  /* 0x000000ff0200820c */ /* 0x000fe40003f45070 */
[----:B------:R-:W-:Y:S02]  /*1b0c0*/  @!P0 LOP3.LUT R2, R5, 0x80, RZ, 0xc0, !PT ;  /* 0x0000008005028812 */ /* 0x000fe400078ec0ff */
[----:B0-----:R-:W-:Y:S02]  /*1b0d0*/  @!P0 LEA R3, P6, R20, R3, 0x1 ;  /* 0x0000000314038211 */ /* 0x001fe400078c08ff */
[----:B------:R-:W-:-:S04]  /*1b0e0*/  @!P0 SHF.R.U32.HI R2, RZ, 0x3, R2 ;  /* 0x00000003ff028819 */ /* 0x000fc80000011602 */
[----:B------:R-:W-:Y:S02]  /*1b0f0*/  @!P0 ISETP.NE.U32.AND P1, PT, R2, RZ, PT ;  /* 0x000000ff0200820c */ /* 0x000fe40003f25070 */
[----:B------:R-:W0:Y:S02]  /*1b100*/  SHFL.IDX PT, R2, R6, RZ, 0x181f ;  /* 0x00181fff06027589 */ /* 0x000e2400000e0000 */
[----:B0-----:R-:W-:Y:S01]  /*1b110*/  @!P0 IMAD.X R2, RZ, RZ, R2, P6 ;  /* 0x000000ffff028224 */ /* 0x001fe200030e0602 */
[----:B------:R-:W-:-:S04]  /*1b120*/  LOP3.LUT P6, RZ, R16, 0x100, RZ, 0xc0, !PT ;  /* 0x0000010010ff7812 */ /* 0x000fc800078cc0ff */
[----:B------:R-:W-:-:S04]  /*1b130*/  @!P0 LOP3.LUT R3, R3, R2, RZ, 0x3c, !PT ;  /* 0x0000000203038212 */ /* 0x000fc800078e3cff */
[----:B------:R-:W-:-:S04]  /*1b140*/  @!P0 LOP3.LUT R2, R3, R2, RZ, 0x3c, !PT ;  /* 0x0000000203028212 */ /* 0x000fc800078e3cff */
[----:B------:R-:W-:-:S05]  /*1b150*/  @!P0 LOP3.LUT R3, R3, R2, RZ, 0x3c, !PT ;  /* 0x0000000203038212 */ /* 0x000fca00078e3cff */
[----:B------:R-:W-:Y:S01]  /*1b160*/  @!P0 LDGSTS.E.BYPASS.LTC128B.128 [R23+0x26400], desc[UR42][R2.64], !P4 ;  /* 0x2640000002178fae */ /* 0x000fe2000e101d6a */
[----:B------:R-:W-:-:S03]  /*1b170*/  LOP3.LUT P4, RZ, R16, 0x400000, RZ, 0xc0, !PT ;  /* 0x0040000010ff7812 */ /* 0x000fc6000788c0ff */
[----:B------:R-:W-:Y:S01]  /*1b180*/  @!P0 LDGSTS.E.BYPASS.LTC128B.128 [R23+0x28400], desc[UR42][R2.64+0x80], !P3 ;  /* 0x2840008002178fae */ /* 0x000fe2000d901d6a */
[C---:B------:R-:W-:Y:S02]  /*1b190*/  LOP3.LUT P3, RZ, R16.reuse, 0x200000, RZ, 0xc0, !PT ;  /* 0x0020000010ff7812 */ /* 0x040fe4000786c0ff */
[----:B------:R-:W-:Y:S01]  /*1b1a0*/  LOP3.LUT R16, R16, 0xffefffff, RZ, 0xc0, !PT ;  /* 0xffefffff10107812 */ /* 0x000fe200078ec0ff */
[----:B------:R-:W-:Y:S03]  /*1b1b0*/  @!P0 LDGSTS.E.BYPASS.LTC128B.128 [R23+0x2a400], desc[UR42][R2.64+0x100], !P6 ;  /* 0x2a40010002178fae */ /* 0x000fe6000f101d6a */
[----:B------:R-:W-:Y:S01]  /*1b1c0*/  @P6 LOP3.LUT R16, R16, 0x100000, RZ, 0xfc, !PT ;  /* 0x0010000010106812 */ /* 0x000fe200078efcff */
[----:B------:R-:W-:Y:S03]  /*1b1d0*/  @!P0 LDGSTS.E.BYPASS.LTC128B.128 [R23+0x2c400], desc[UR42][R2.64+0x180], !P5 ;  /* 0x2c40018002178fae */ /* 0x000fe6000e901d6a */
[C---:B------:R-:W-:Y:S01]  /*1b1e0*/  LOP3.LUT P6, RZ, R16.reuse, 0x400, RZ, 0xc0, !PT ;  /* 0x0000040010ff7812 */ /* 0x040fe200078cc0ff */
[----:B------:R-:W-:Y:S01]  /*1b1f0*/  @!P0 LDGSTS.E.BYPASS.LTC128B.128 [R23+0x2e400], desc[UR42][R2.64+0x200], !P4 ;  /* 0x2e40020002178fae */ /* 0x000fe2000e101d6a */
[----:B------:R-:W-:-:S03]  /*1b200*/  LOP3.LUT R16, R16, 0xffffbfff, RZ, 0xc0, !PT ;  /* 0xffffbfff10107812 */ /* 0x000fc600078ec0ff */
[----:B------:R-:W-:Y:S04]  /*1b210*/  @!P0 LDGSTS.E.BYPASS.LTC128B.128 [R23+0x30400], desc[UR42][R2.64+0x280], !P3 ;  /* 0x3040028002178fae */ /* 0x000fe8000d901d6a */
[----:B------:R-:W-:Y:S04]  /*1b220*/  @!P0 LDGSTS.E.BYPASS.LTC128B.128 [R23+0x32400], desc[UR42][R2.64+0x300], P2 ;  /* 0x3240030002178fae */ /* 0x000fe80009101d6a */
[----:B------:R0:W-:Y:S01]  /*1b230*/  @!P0 LDGSTS.E.BYPASS.LTC128B.128 [R23+0x34400], desc[UR42][R2.64+0x380], P1 ;  /* 0x3440038002178fae */ /* 0x0001e20008901d6a */
[----:B----4-:R-:W-:-:S03]  /*1b240*/  ISETP.GE.AND P0, PT, R8, R7, PT ;  /* 0x000000070800720c */ /* 0x010fc60003f06270 */
[----:B------:R-:W-:Y:S10]  /*1b250*/  SHFL.IDX PT, R8, R6, 0x2, 0x181f ;  /* 0x00581f0006087f89 */ /* 0x000ff400000e0000 */
[----:B0-----:R-:W-:-:S02]  /*1b260*/  @!P0 LOP3.LUT R3, R4, 0x40, RZ, 0xc0, !PT ;  /* 0x0000004004038812 */ /* 0x001fc400078ec0ff */
[----:B------:R-:W-:Y:S02]  /*1b270*/  @!P0 LOP3.LUT R2, R5, 0x80, RZ, 0xc0, !PT ;  /* 0x0000008005028812 */ /* 0x000fe400078ec0ff */
[----:B------:R-:W-:Y:S02]  /*1b280*/  @!P0 SHF.R.U32.HI R3, RZ, 0x2, R3 ;  /* 0x00000002ff038819 */ /* 0x000fe40000011603 */
[----:B------:R-:W-:Y:S02]  /*1b290*/  @!P0 SHF.R.U32.HI R2, RZ, 0x3, R2 ;  /* 0x00000003ff028819 */ /* 0x000fe40000011602 */
[----:B------:R-:W-:Y:S02]  /*1b2a0*/  @!P0 ISETP.NE.U32.AND P2, PT, R3, RZ, PT ;  /* 0x000000ff0300820c */ /* 0x000fe40003f45070 */
[----:B------:R-:W0:Y:S01]  /*1b2b0*/  SHFL.IDX PT, R3, R0, 0x1, 0x181f ;  /* 0x00381f0000037f89 */ /* 0x000e2200000e0000 */
[----:B------:R-:W-:-:S03]  /*1b2c0*/  @!P0 ISETP.NE.U32.AND P1, PT, R2, RZ, PT ;  /* 0x000000ff0200820c */ /* 0x000fc60003f25070 */
[----:B------:R-:W1:Y:S04]  /*1b2d0*/  SHFL.IDX PT, R2, R6, 0x1, 0x181f ;  /* 0x00381f0006027f89 */ /* 0x000e6800000e0000 */
[----:B------:R-:W2:Y:S03]  /*1b2e0*/  SHFL.IDX PT, R0, R0, 0x3, 0x181f ;  /* 0x00781f0000007f89 */ /* 0x000ea600000e0000 */
[----:B------:R-:W-:Y:S01]  /*1b2f0*/  @P2 LOP3.LUT R16, R16, 0x4000, RZ, 0xfc, !PT ;  /* 0x0000400010102812 */ /* 0x000fe200078efcff */
[----:B------:R-:W3:Y:S03]  /*1b300*/  SHFL.IDX PT, R6, R6, 0x3, 0x181f ;  /* 0x00781f0006067f89 */ /* 0x000ee600000e0000 */
[----:B------:R-:W-:-:S04]  /*1b310*/  LOP3.LUT R16, R16, 0xfff7ffff, RZ, 0xc0, !PT ;  /* 0xfff7ffff10107812 */ /* 0x000fc800078ec0ff */
[----:B------:R-:W-:-:S04]  /*1b320*/  @P1 LOP3.LUT R16, R16, 0x80000, RZ, 0xfc, !PT ;  /* 0x0008000010101812 */ /* 0x000fc800078efcff */
[----:B------:R-:W-:Y:S02]  /*1b330*/  LOP3.LUT P1, RZ, R16, 0x4000, RZ, 0xc0, !PT ;  /* 0x0000400010ff7812 */ /* 0x000fe4000782c0ff */
[----:B0-----:R-:W-:-:S05]  /*1b340*/  @!P0 LEA R3, P2, R20, R3, 0x1 ;  /* 0x0000000314038211 */ /* 0x001fca00078408ff */
[----:B-1----:R-:W-:Y:S01]  /*1b350*/  @!P0 IMAD.X R2, RZ, RZ, R2, P2 ;  /* 0x000000ffff028224 */ /* 0x002fe200010e0602 */
[----:B------:R-:W-:-:S04]  /*1b360*/  LOP3.LUT P2, RZ, R16, 0x200, RZ, 0xc0, !PT ;  /* 0x0000020010ff7812 */ /* 0x000fc8000784c0ff */
[----:B------:R-:W-:-:S04]  /*1b370*/  @!P0 LOP3.LUT R3, R3, R2, RZ, 0x3c, !PT ;  /* 0x0000000203038212 */ /* 0x000fc800078e3cff */
[----:B------:R-:W-:-:S04]  /*1b380*/  @!P0 LOP3.LUT R2, R3, R2, RZ, 0x3c, !PT ;  /* 0x0000000203028212 */ /* 0x000fc800078e3cff */
[----:B------:R-:W-:-:S05]  /*1b390*/  @!P0 LOP3.LUT R3, R3, R2, RZ, 0x3c, !PT ;  /* 0x0000000203038212 */ /* 0x000fca00078e3cff */
[----:B------:R-:W-:Y:S01]  /*1b3a0*/  @!P0 LDGSTS.E.BYPASS.LTC128B.128 [R23+0x26c00], desc[UR42][R2.64], !P6 ;  /* 0x26c0000002178fae */ /* 0x000fe2000f101d6a */
[----:B------:R-:W-:-:S03]  /*1b3b0*/  LOP3.LUT P6, RZ, R16, 0x100000, RZ, 0xc0, !PT ;  /* 0x0010000010ff7812 */ /* 0x000fc600078cc0ff */
[----:B------:R-:W-:Y:S10]  /*1b3c0*/  @!P0 LDGSTS.E.BYPASS.LTC128B.128 [R23+0x28c00], desc[UR42][R2.64+0x80], !P2 ;  /* 0x28c0008002178fae */ /* 0x000ff4000d101d6a */
[----:B------:R-:W-:Y:S04]  /*1b3d0*/  @!P0 LDGSTS.E.BYPASS.LTC128B.128 [R23+0x2ac00], desc[UR42][R2.64+0x100], !P6 ;  /* 0x2ac0010002178fae */ /* 0x000fe8000f101d6a */
[----:B------:R-:W-:Y:S04]  /*1b3e0*/  @!P0 LDGSTS.E.BYPASS.LTC128B.128 [R23+0x2cc00], desc[UR42][R2.64+0x180], !P5 ;  /* 0x2cc0018002178fae */ /* 0x000fe8000e901d6a */
[----:B------:R-:W-:Y:S04]  /*1b3f0*/  @!P0 LDGSTS.E.BYPASS.LTC128B.128 [R23+0x2ec00], desc[UR42][R2.64+0x200], !P4 ;  /* 0x2ec0020002178fae */ /* 0x000fe8000e101d6a */
[----:B------:R-:W-:Y:S04]  /*1b400*/  @!P0 LDGSTS.E.BYPASS.LTC128B.128 [R23+0x30c00], desc[UR42][R2.64+0x280], !P3 ;  /* 0x30c0028002178fae */ /* 0x000fe8000d901d6a */
[----:B------:R-:W-:Y:S01]  /*1b410*/  @!P0 LDGSTS.E.BYPASS.LTC128B.128 [R23+0x32c00], desc[UR42][R2.64+0x300], P1 ;  /* 0x32c0030002178fae */ /* 0x000fe20008901d6a */
[----:B------:R-:W-:-:S13]  /*1b420*/  LOP3.LUT P1, RZ, R16, 0x80000, RZ, 0xc0, !PT ;  /* 0x0008000010ff7812 */ /* 0x000fda000782c0ff */
[----:B------:R0:W-:Y:S01]  /*1b430*/  @!P0 LDGSTS.E.BYPASS.LTC128B.128 [R23+0x34c00], desc[UR42][R2.64+0x380], P1 ;  /* 0x34c0038002178fae */ /* 0x0001e20008901d6a */
[----:B------:R-:W-:-:S13]  /*1b440*/  ISETP.GE.AND P0, PT, R9, R7, PT ;  /* 0x000000070900720c */ /* 0x000fda0003f06270 */
[----:B------:R-:W-:-:S05]  /*1b450*/  @!P0 LEA R9, P1, R20, R14, 0x1 ;  /* 0x0000000e14098211 */ /* 0x000fca00078208ff */
[----:B------:R-:W-:Y:S01]  /*1b460*/  @!P0 IMAD.X R10, RZ, RZ, R8, P1 ;  /* 0x000000ffff0a8224 */ /* 0x000fe200008e0608 */
[----:B------:R-:W-:Y:S01]  /*1b470*/  LOP3.LUT P1, RZ, R16, 0x400, RZ, 0xc0, !PT ;  /* 0x0000040010ff7812 */ /* 0x000fe2000782c0ff */
[----:B0-----:R-:W-:Y:S01]  /*1b480*/  @!P0 IMAD.MOV.U32 R2, RZ, RZ, R9 ;  /* 0x000000ffff028224 */ /* 0x001fe200078e0009 */
[----:B------:R-:W-:Y:S01]  /*1b490*/  @!P0 LOP3.LUT R8, R4, 0x40, RZ, 0xc0, !PT ;  /* 0x0000004004088812 */ /* 0x000fe200078ec0ff */
[----:B------:R-:W-:-:S03]  /*1b4a0*/  @!P0 IMAD.MOV.U32 R3, RZ, RZ, R10 ;  /* 0x000000ffff038224 */ /* 0x000fc600078e000a */
        /* <DEDUP_REMOVED lines=12> */
[----:B--23--:R0:W-:Y:S02]  /*1b570*/  @!P0 LDGSTS.E.BYPASS.LTC128B.128 [R23+0x35400], desc[UR42][R2.64+0x380], P1 ;  /* 0x3540038002178fae */ /* 0x00c1e40008901d6a */
.L_x_4792:
[----:B0-----:R-:W2:Y:S01]  /*1b580*/  LDL.LU R2, [R1+0x2c] ;  /* 0x00002c0001027983 */ /* 0x001ea20000300800 */
[----:B------:R-:W-:Y:S01]  /*1b590*/  BSSY B0, `(.L_x_4668) ;  /* 0x0000019000007945 */ /* 0x000fe20003800000 */
[----:B--2---:R-:W-:-:S13]  /*1b5a0*/  ISETP.GE.AND P0, PT, R2, R7, PT ;  /* 0x000000070200720c */ /* 0x004fda0003f06270 */
[----:B------:R-:W-:Y:S05]  /*1b5b0*/  @P0 BRA `(.L_x_4669) ;  /* 0x0000000000580947 */ /* 0x000fea0003800000 */
[----:B------:R-:W-:Y:S02]  /*1b5c0*/  LOP3.LUT R4, R4, 0x40, RZ, 0xc0, !PT ;  /* 0x0000004004047812 */ /* 0x000fe400078ec0ff */
[----:B------:R-:W-:Y:S02]  /*1b5d0*/  LOP3.LUT P6, RZ, R16, 0x400, RZ, 0xc0, !PT ;  /* 0x0000040010ff7812 */ /* 0x000fe400078cc0ff */
[----:B------:R-:W-:Y:S02]  /*1b5e0*/  LEA R2, P0, R20, R0, 0x1 ;  /* 0x0000000014027211 */ /* 0x000fe400078008ff */
[C---:B------:R-:W-:Y:S02]  /*1b5f0*/  LOP3.LUT P2, RZ, R16.reuse, 0x200, RZ, 0xc0, !PT ;  /* 0x0000020010ff7812 */ /* 0x040fe4000784c0ff */
[----:B------:R-:W-:Y:S01]  /*1b600*/  LOP3.LUT P1, RZ, R16, 0x100, RZ, 0xc0, !PT ;  /* 0x0000010010ff7812 */ /* 0x000fe2000782c0ff */
[----:B------:R-:W-:Y:S01]  /*1b610*/  IMAD.X R3, RZ, RZ, R6, P0 ;  /* 0x000000ffff037224 */ /* 0x000fe200000e0606 */
[----:B------:R-:W-:-:S02]  /*1b620*/  SHF.R.U32.HI R4, RZ, 0x2, R4 ;  /* 0x00000002ff047819 */ /* 0x000fc40000011604 */
[----:B------:R-:W-:Y:S02]  /*1b630*/  LOP3.LUT R5, R5, 0x80, RZ, 0xc0, !PT ;  /* 0x0000008005057812 */ /* 0x000fe400078ec0ff */
[----:B------:R-:W-:Y:S01]  /*1b640*/  ISETP.NE.U32.AND P0, PT, R4, RZ, PT ;  /* 0x000000ff0400720c */ /* 0x000fe20003f05070 */
        /* <DEDUP_REMOVED lines=13> */
.L_x_4669:
[----:B------:R-:W-:Y:S05]  /*1b720*/  BSYNC B0 ;  /* 0x0000000000007941 */ /* 0x000fea0003800000 */
.L_x_4668:
[----:B------:R-:W-:Y:S01]  /*1b730*/  NOP ;  /* 0x0000000000007918 */ /* 0x000fe20000000000 */
[----:B------:R-:W-:-:S13]  /*1b740*/  PLOP3.LUT P0, PT, PT, PT, PT, 0x80, 0x0 ;  /* 0x000000000000781c */ /* 0x000fda0003f0f070 */
.L_x_4670:
        /* <DEDUP_REMOVED lines=18> */
.L_x_4793:
[----:B------:R-:W-:Y:S05]  /*1b870*/  BSYNC B0 ;  /* 0x0000000000007941 */ /* 0x000fea0003800000 */
.L_x_4671:
[----:B------:R-:W-:-:S05]  /*1b880*/  IMAD.U32 R2, RZ, RZ, UR38 ;  /* 0x00000026ff027e24 */ /* 0x000fca000f8e00ff */
[----:B------:R-:W-:-:S13]  /*1b890*/  ISETP.NE.AND P0, PT, R2, 0x3, PT ;  /* 0x000000030200780c */ /* 0x000fda0003f05270 */
[----:B------:R-:W-:Y:S05]  /*1b8a0*/  @!P0 BRA `(.L_x_4673) ;  /* 0x0000000000048947 */ /* 0x000fea0003800000 */
[----:B------:R-:W-:Y:S01]  /*1b8b0*/  BPT.TRAP 0x1 ;  /* 0x000000040000795c */ /* 0x000fe20000300000 */
.L_x_4673:
[----:B0-----:R-:W-:Y:S01]  /*1b8c0*/  SHF.L.U32 R0, R28, 0x1f, RZ ;  /* 0x0000001f1c007819 */ /* 0x001fe200000006ff */
[----:B------:R-:W-:Y:S03]  /*1b8d0*/  BSSY B0, `(.L_x_4674) ;  /* 0x0000003000007945 */ /* 0x000fe60003800000 */
[----:B------:R-:W0:Y:S02]  /*1b8e0*/  SYNCS.PHASECHK.TRANS64.TRYWAIT P0, [R26+URZ+0x38860], R0 ;  /* 0x038860001a0075a7 */ /* 0x000e24000800017f */
[----:B0-----:R-:W-:Y:S05]  /*1b8f0*/  @!P0 BRA `(.L_x_4675) ;  /* 0x0000004c00808947 */ /* 0x001fea0003800000 */
.L_x_4794:
[----:B------:R-:W-:Y:S05]  /*1b900*/  BSYNC B0 ;  /* 0x0000000000007941 */ /* 0x000fea0003800000 */
.L_x_4674:
[----:B------:R-:W0:Y:S01]  /*1b910*/  LDL.LU R3, [R1+0x38] ;  /* 0x0000380001037983 */ /* 0x000e220000300800 */
[----:B------:R-:W-:Y:S01]  /*1b920*/  ULDC.64 UR4, c[0x0][0x328] ;  /* 0x0000ca0000047ab9 */ /* 0x000fe20000000a00 */
[----:B------:R-:W-:Y:S02]  /*1b930*/  ULDC.64 UR6, c[0x0][0x318] ;  /* 0x0000c60000067ab9 */ /* 0x000fe40000000a00 */
[----:B------:R-:W2:Y:S04]  /*1b940*/  LDL.LU R2, [R1+0x8] ;  /* 0x0000080001027983 */ /* 0x000ea80000300800 */
[----:B------:R-:W3:Y:S04]  /*1b950*/  LDL.LU R5, [R1+0x3c] ;  /* 0x00003c0001057983 */ /* 0x000ee80000300800 */
[----:B------:R-:W4:Y:S01]  /*1b960*/  LDL.LU R4, [R1+0x4] ;  /* 0x0000040001047983 */ /* 0x000f220000300800 */
[----:B0-----:R-:W-:-:S04]  /*1b970*/  IMAD R0, R3, UR4, RZ ;  /* 0x0000000403007c24 */ /* 0x001fc8000f8e02ff */
[C---:B--2---:R-:W-:Y:S02]  /*1b980*/  IMAD R0, R2.reuse, UR5, R0 ;  /* 0x0000000502007c24 */ /* 0x044fe4000f8e0200 */
[----:B------:R-:W-:Y:S01]  /*1b990*/  IMAD.WIDE.U32 R2, R2, UR4, RZ ;  /* 0x0000000402027c25 */ /* 0x000fe2000f8e00ff */
[----:B------:R-:W-:-:S03]  /*1b9a0*/  ULDC.64 UR4, c[0x0][0x338] ;  /* 0x0000ce0000047ab9 */ /* 0x000fc60000000a00 */
[----:B------:R-:W-:Y:S02]  /*1b9b0*/  IMAD.IADD R3, R3, 0x1, R0 ;  /* 0x0000000103037824 */ /* 0x000fe400078e0200 */
[----:B---3--:R-:W-:Y:S02]  /*1b9c0*/  IMAD R0, R5, UR4, RZ ;  /* 0x0000000405007c24 */ /* 0x008fe4000f8e02ff */
[----:B----4-:R-:W-:-:S04]  /*1b9d0*/  IMAD.WIDE.U32 R2, R4, UR4, R2 ;  /* 0x0000000404027c25 */ /* 0x010fc8000f8e0002 */
        /* <DEDUP_REMOVED lines=96> */
.L_x_4804:
        /* <DEDUP_REMOVED lines=34> */
.L_x_4677:
        /* <DEDUP_REMOVED lines=11> */
.L_x_4678:
        /* <DEDUP_REMOVED lines=11> */
.L_x_4693:
        /* <DEDUP_REMOVED lines=32> */
[----:B------:R-:W-:Y:S02]  /*1c560*/  ISETP.NE.AND P1, PT, R10, 0x3, PT ;  /* 0x000000030a00780c */ /* 0x000fe40003f25270 */
[----:B------:R-:W-:Y:S01]  /*1c570*/  SEL R2, RZ, 0x1, P0 ;  /* 0x00000001ff027807 */ /* 0x000fe20000000000 */
[----:B------:R-:W-:Y:S05]  /*1c580*/  YIELD ;  /* 0x0000000000007946 */ /* 0x000fea0003800000 */
[----:B------:R-:W-:Y:S01]  /*1c590*/  LOP3.LUT R28, R28, R2, RZ, 0x3c, !PT ;  /* 0x000000021c1c7212 */ /* 0x000fe200078e3cff */
[----:B------:R-:W-:Y:S01]  /*1c5a0*/  IMAD.MOV.U32 R2, RZ, RZ, R7 ;  /* 0x000000ffff027224 */ /* 0x000fe200078e0007 */
[----:B------:R-:W-:Y:S01]  /*1c5b0*/  SEL R22, R22, RZ, P0 ;  /* 0x000000ff16167207 */ /* 0x000fe20000000000 */
[----:B------:R-:W-:-:S03]  /*1c5c0*/  VIADD R7, R7, 0xffffffff ;  /* 0xffffffff07077836 */ /* 0x000fc60000000000 */
[----:B------:R-:W-:Y:S01]  /*1c5d0*/  ISETP.GT.AND P3, PT, R2, R33, PT ;  /* 0x000000210200720c */ /* 0x000fe20003f64270 */
[----:B0-----:R-:W-:-:S12]  /*1c5e0*/  @!P1 BRA `(.L_x_4681) ;  /* 0x0000000000049947 */ /* 0x001fd80003800000 */
[----:B------:R-:W-:Y:S01]  /*1c5f0*/  BPT.TRAP 0x1 ;  /* 0x000000040000795c */ /* 0x000fe20000300000 */
.L_x_4681:
[----:B------:R-:W-:Y:S01]  /*1c600*/  IMAD R6, R22, 0x8, R18 ;  /* 0x0000000816067824 */ /* 0x000fe200078e0212 */
[----:B------:R-:W-:Y:S01]  /*1c610*/  SHF.L.U32 R25, R28, 0x1f, RZ ;  /* 0x0000001f1c197819 */ /* 0x000fe200000006ff */
[----:B------:R-:W-:Y:S01]  /*1c620*/  BSSY B1, `(.L_x_4682) ;  /* 0x0000004000017945 */ /* 0x000fe20003800000 */
[----:B------:R-:W-:Y:S02]  /*1c630*/  SHF.R.S32.HI R9, RZ, 0x1f, R5 ;  /* 0x0000001fff097819 */ /* 0x000fe40000011405 */
[----:B------:R-:W0:Y:S02]  /*1c640*/  SYNCS.PHASECHK.TRANS64.TRYWAIT P0, [R6+URZ+0x38840], R25 ;  /* 0x03884019060075a7 */ /* 0x000e24000800017f */
[----:B0-----:R-:W-:Y:S05]  /*1c650*/  @!P0 BRA `(.L_x_4683) ;  /* 0x0000004800648947 */ /* 0x001fea0003800000 */
.L_x_4805:
[----:B------:R-:W-:Y:S05]  /*1c660*/  BSYNC B1 ;  /* 0x0000000000017941 */ /* 0x000fea0003800000 */
.L_x_4682:
        /* <DEDUP_REMOVED lines=40> */
.L_x_4815:
        /* <DEDUP_REMOVED lines=8> */
.L_x_4685:
        /* <DEDUP_REMOVED lines=11> */
.L_x_4686:
[----:B------:R2:W-:Y:S01]  /*1ca20*/  SYNCS.ARRIVE.TRANS64.A1T0 RZ, [R6+URZ+0x38830], RZ ;  /* 0x038830ff06ff79a7 */ /* 0x0005e2000810003f */
[----:B------:R-:W-:Y:S05]  /*1ca30*/  @!P2 BRA `(.L_x_4687) ;  /* 0x000000000004a947 */ /* 0x000fea0003800000 */
[----:B------:R-:W-:Y:S01]  /*1ca40*/  BPT.TRAP 0x1 ;  /* 0x000000040000795c */ /* 0x000fe20000300000 */
.L_x_4687:
[----:B------:R-:W3:Y:S01]  /*1ca50*/  SYNCS.PHASECHK.TRANS64.TRYWAIT P0, [R6+URZ+0x38860], R25 ;  /* 0x03886019060075a7 */ /* 0x000ee2000800017f */
[----:B------:R-:W-:Y:S04]  /*1ca60*/  BSSY B1, `(.L_x_4688) ;  /* 0x0000002000017945 */ /* 0x000fe80003800000 */
[----:B---3--:R-:W-:Y:S05]  /*1ca70*/  @!P0 BRA `(.L_x_4689) ;  /* 0x00000048008c8947 */ /* 0x008fea0003800000 */
.L_x_4816:
[----:B------:R-:W-:Y:S05]  /*1ca80*/  BSYNC B1 ;  /* 0x0000000000017941 */ /* 0x000fea0003800000 */
.L_x_4688:
        /* <DEDUP_REMOVED lines=8> */
[----:B------:R-:W-:Y:S02]  /*1cb10*/  IMAD R21, R22, 0x7000, R8 ;  /* 0x0000700016157824 */ /* 0x000fe400078e0208 */
        /* <DEDUP_REMOVED lines=12> */
[----:B------:R-:W4:Y:S01]  /*1cbe0*/  SHFL.IDX PT, R2, R9, RZ, 0x181f ;  /* 0x00181fff09027589 */ /* 0x000f2200000e0000 */
[C---:B------:R-:W-:Y:S01]  /*1cbf0*/  LOP3.LUT P1, RZ, R16.reuse, 0x80, RZ, 0xc0, !PT ;  /* 0x0000008010ff7812 */ /* 0x040fe2000782c0ff */
[----:B------:R-:W-:Y:S01]  /*1cc00*/  IMAD R21, R21, 0x2, R18 ;  /* 0x0000000215157824 */ /* 0x000fe200078e0212 */
[C---:B------:R-:W-:Y:S01]  /*1cc10*/  LOP3.LUT P2, RZ, R16.reuse, 0x40, RZ, 0xc0, !PT ;  /* 0x0000004010ff7812 */ /* 0x040fe2000784c0ff */
[----:B------:R-:W5:Y:S01]  /*1cc20*/  SHFL.IDX PT, R3, R10, RZ, 0x181f ;  /* 0x00181fff0a037589 */ /* 0x000f6200000e0000 */
[----:B------:R-:W-:-:S03]  /*1cc30*/  LOP3.LUT R16, R16, 0xfff7ffff, RZ, 0xc0, !PT ;  /* 0xfff7ffff10107812 */ /* 0x000fc600078ec0ff */
[----:B------:R-:W0:Y:S01]  /*1cc40*/  SHFL.IDX PT, R14, R9, 0x1, 0x181f ;  /* 0x00381f00090e7f89 */ /* 0x000e2200000e0000 */
[----:B------:R-:W-:-:S03]  /*1cc50*/  @P3 LOP3.LUT R16, R16, 0x80000, RZ, 0xfc, !PT ;  /* 0x0008000010103812 */ /* 0x000fc600078efcff */
[----:B------:R-:W1:Y:S01]  /*1cc60*/  SHFL.IDX PT, R5, R10, 0x1, 0x181f ;  /* 0x00381f000a057f89 */ /* 0x000e6200000e0000 */
[C---:B------:R-:W-:Y:S02]  /*1cc70*/  LOP3.LUT P3, RZ, R16.reuse, 0x20, RZ, 0xc0, !PT ;  /* 0x0000002010ff7812 */ /* 0x040fe4000786c0ff */
[C---:B------:R-:W-:Y:S01]  /*1cc80*/  LOP3.LUT P6, RZ, R16.reuse, 0x10, RZ, 0xc0, !PT ;  /* 0x0000001010ff7812 */ /* 0x040fe200078cc0ff */
[----:B------:R-:W-:Y:S01]  /*1cc90*/  SHFL.IDX PT, R8, R10, 0x2, 0x181f ;  /* 0x00581f000a087f89 */ /* 0x000fe200000e0000 */
[----:B------:R-:W-:-:S03]  /*1cca0*/  LOP3.LUT R16, R16, 0xffdfffff, RZ, 0xc0, !PT ;  /* 0xffdfffff10107812 */ /* 0x000fc600078ec0ff */
[----:B------:R-:W-:Y:S01]  /*1ccb0*/  SHFL.IDX PT, R10, R10, 0x3, 0x181f ;  /* 0x00781f000a0a7f89 */ /* 0x000fe200000e0000 */
[----:B----4-:R-:W-:-:S05]  /*1ccc0*/  IADD3 R2, P0, R2, R0, RZ ;  /* 0x0000000002027210 */ /* 0x010fca0007f1e0ff */
[----:B------:R-:W-:Y:S01]  /*1ccd0*/  @P3 LOP3.LUT R16, R16, 0x200000, RZ, 0xfc, !PT ;  /* 0x0020000010103812 */ /* 0x000fe200078efcff */
[----:B-----5:R-:W-:Y:S01]  /*1cce0*/  IMAD.X R3, RZ, RZ, R3, P0 ;  /* 0x000000ffff037224 */ /* 0x020fe200000e0603 */
[----:B------:R-:W-:-:S04]  /*1ccf0*/  ISETP.NE.U32.AND P0, PT, R32, RZ, PT ;  /* 0x000000ff2000720c */ /* 0x000fc80003f05070 */
[----:B------:R-:W-:Y:S01]  /*1cd00*/  LDGSTS.E.BYPASS.LTC128B.128 [R21+0x400], desc[UR42][R2.64], !P1 ;  /* 0x0040000002157fae */ /* 0x000fe2000c901d6a */
[----:B------:R-:W-:-:S03]  /*1cd10*/  ISETP.NE.U32.AND P1, PT, R31, RZ, PT ;  /* 0x000000ff1f00720c */ /* 0x000fc60003f25070 */
[----:B------:R-:W-:Y:S01]  /*1cd20*/  LDGSTS.E.BYPASS.LTC128B.128 [R21+0x2400], desc[UR42][R2.64+0x80], !P2 ;  /* 0x0240008002157fae */ /* 0x000fe2000d101d6a */
[----:B0-----:R-:W-:-:S03]  /*1cd30*/  IADD3 R4, P2, R14, R0, RZ ;  /* 0x000000000e047210 */ /* 0x001fc60007f5e0ff */
[----:B------:R-:W-:Y:S01]  /*1cd40*/  LDGSTS.E.BYPASS.LTC128B.128 [R21+0x4400], desc[UR42][R2.64+0x100], !P3 ;  /* 0x0440010002157fae */ /* 0x000fe2000d901d6a */
[C---:B------:R-:W-:Y:S01]  /*1cd50*/  LOP3.LUT P3, RZ, R16.reuse, 0x80, RZ, 0xc0, !PT ;  /* 0x0000008010ff7812 */ /* 0x040fe2000786c0ff */
[----:B-1----:R-:W-:Y:S01]  /*1cd60*/  IMAD.X R5, RZ, RZ, R5, P2 ;  /* 0x000000ffff057224 */ /* 0x002fe200010e0605 */
        /* <DEDUP_REMOVED lines=33> */
.L_x_4826:
        /* <DEDUP_REMOVED lines=25> */
.L_x_4691:
        /* <DEDUP_REMOVED lines=11> */
.L_x_4692:
[----:B------:R1:W-:Y:S01]  /*1d1c0*/  SYNCS.ARRIVE.TRANS64.A1T0 RZ, [R6+URZ+0x38850], RZ ;  /* 0x038850ff06ff79a7 */ /* 0x0003e2000810003f */
[----:B------:R-:W-:Y:S05]  /*1d1d0*/  @P3 BRA `(.L_x_4693) ;  /* 0xfffffff000603947 */ /* 0x000fea000383ffff */
.L_x_4680:
[----:B------:R-:W-:Y:S05]  /*1d1e0*/  BSYNC B0 ;  /* 0x0000000000007941 */ /* 0x000fea0003800000 */
.L_x_4679:
        /* <DEDUP_REMOVED lines=21> */
.L_x_4695:
[----:B------:R-:W-:Y:S05]  /*1d340*/  BSYNC B0 ;  /* 0x0000000000007941 */ /* 0x000fea0003800000 */
.L_x_4694:
[----:B------:R-:W-:-:S07]  /*1d350*/  SEL R22, R22, RZ, P0 ;  /* 0x000000ff16167207 */ /* 0x000fce0000000000 */
.L_x_4648:
[----:B------:R-:W-:Y:S05]  /*1d360*/  BSYNC B7 ;  /* 0x0000000000077941 */ /* 0x000fea0003800000 */
.L_x_4646:
        /* <DEDUP_REMOVED lines=8> */
[----:B---3--:R3:W4:Y:S01]  /*1d3f0*/  LDS.128 R24, [R18+0x388d0] ;  /* 0x0388d00012187984 */ /* 0x0087220000000c00 */
[----:B------:R-:W-:Y:S06]  /*1d400*/  BAR.ARV 0x4, 0x180 ;  /* 0x0106000000007b1d */ /* 0x000fec0000002000 */
[----:B------:R-:W-:Y:S05]  /*1d410*/  BRA `(.L_x_4697) ;  /* 0x0000000800d07947 */ /* 0x000fea0003800000 */
.L_x_4696:
        /* <DEDUP_REMOVED lines=43> */
.L_x_4836:
[----:B------:R-:W-:Y:S02]  /*1d6d0*/  ULDC UR4, c[0x0][0xd38] ;  /* 0x00034e0000047ab9 */ /* 0x000fe40000000800 */
[----:B------:R-:W-:-:S04]  /*1d6e0*/  IMAD.U32 R2, RZ, RZ, UR4 ;  /* 0x00000004ff027e24 */ /* 0x000fc8000f8e00ff */
[----:B-1----:R-:W-:-:S04]  /*1d6f0*/  IMAD R5, R14, R2, RZ ;  /* 0x000000020e057224 */ /* 0x002fc800078e02ff */
[----:B------:R-:W-:-:S05]  /*1d700*/  IMAD.IADD R6, R6, 0x1, R5 ;  /* 0x0000000106067824 */ /* 0x000fca00078e0205 */
[----:B------:R-:W-:-:S13]  /*1d710*/  ISETP.GT.AND P6, PT, R6, R0, PT ;  /* 0x000000000600720c */ /* 0x000fda0003fc4270 */
[----:B------:R-:W-:Y:S05]  /*1d720*/  @P6 BRA `(.L_x_4699) ;  /* 0x0000000000a46947 */ /* 0x000fea0003800000 */
.L_x_4702:
        /* <DEDUP_REMOVED lines=35> */
.L_x_4844:
[----:B------:R-:W-:Y:S02]  /*1d960*/  ULDC UR4, c[0x0][0xd38] ;  /* 0x00034e0000047ab9 */ /* 0x000fe40000000800 */
[----:B------:R-:W-:-:S04]  /*1d970*/  IMAD.U32 R2, RZ, RZ, UR4 ;  /* 0x00000004ff027e24 */ /* 0x000fc8000f8e00ff */
[----:B-1----:R-:W-:-:S04]  /*1d980*/  IMAD R5, R14, R2, RZ ;  /* 0x000000020e057224 */ /* 0x002fc800078e02ff */
[----:B------:R-:W-:-:S05]  /*1d990*/  IMAD.IADD R6, R5, 0x1, R6 ;  /* 0x0000000105067824 */ /* 0x000fca00078e0206 */
[----:B------:R-:W-:-:S13]  /*1d9a0*/  ISETP.GT.AND P6, PT, R6, R0, PT ;  /* 0x000000000600720c */ /* 0x000fda0003fc4270 */
[----:B------:R-:W-:Y:S05]  /*1d9b0*/  @!P6 BRA `(.L_x_4702) ;  /* 0xfffffffc005ce947 */ /* 0x000fea000383ffff */
.L_x_4699:
        /* <DEDUP_REMOVED lines=9> */
.L_x_4849:
[----:B------:R-:W-:-:S13]  /*1da50*/  ISETP.NE.AND P0, PT, R8, RZ, PT ;  /* 0x000000ff0800720c */ /* 0x000fda0003f05270 */
[----:B------:R-:W-:Y:S05]  /*1da60*/  @!P0 BRA `(.L_x_4704) ;  /* 0x0000000000108947 */ /* 0x000fea0003800000 */
[----:B------:R-:W-:Y:S01]  /*1da70*/  UMOV UR4, 0xffffffff ;  /* 0xffffffff00047882 */ /* 0x000fe20000000000 */
[----:B------:R-:W-:Y:S02]  /*1da80*/  VIADD R12, R5, 0xffffffff ;  /* 0xffffffff050c7836 */ /* 0x000fe40000000000 */
[----:B------:R-:W-:Y:S05]  /*1da90*/  BRA.DIV UR4, `(.L_x_4705) ;  /* 0x0000004a04c47947 */ /* 0x000fea000b800000 */
[----:B------:R4:W0:Y:S02]  /*1daa0*/  SHFL.IDX PT, R24, R3, R12, 0x1f ;  /* 0x00001f0c03187589 */ /* 0x00082400000e0000 */
.L_x_4704:
        /* <DEDUP_REMOVED lines=58> */
.L_x_4700:
[----:B------:R-:W-:Y:S01]  /*1de50*/  UMOV UR4, URZ ;  /* 0x0000003f00047c82 */ /* 0x000fe20008000000 */
[----:B------:R-:W-:Y:S01]  /*1de60*/  UMOV UR5, URZ ;  /* 0x0000003f00057c82 */ /* 0x000fe20008000000 */
[----:B------:R-:W-:Y:S01]  /*1de70*/  ULDC UR6, c[0x0][0xd3c] ;  /* 0x00034f0000067ab9 */ /* 0x000fe20000000800 */
[----:B------:R-:W-:Y:S02]  /*1de80*/  IMAD.MOV.U32 R24, RZ, RZ, R0 ;  /* 0x000000ffff187224 */ /* 0x000fe400078e0000 */
[----:B------:R-:W-:Y:S02]  /*1de90*/  IMAD.U32 R25, RZ, RZ, UR4 ;  /* 0x00000004ff197e24 */ /* 0x000fe4000f8e00ff */
[----:B------:R-:W-:Y:S02]  /*1dea0*/  IMAD.U32 R26, RZ, RZ, UR5 ;  /* 0x00000005ff1a7e24 */ /* 0x000fe4000f8e00ff */
[----:B------:R-:W-:-:S07]  /*1deb0*/  IMAD.U32 R27, RZ, RZ, UR6 ;  /* 0x00000006ff1b7e24 */ /* 0x000fce000f8e00ff */
.L_x_4706:
        /* <DEDUP_REMOVED lines=10> */
.L_x_4697:
[----:B------:R-:W-:Y:S02]  /*1df60*/  ULDC UR4, c[0x0][0xd3c] ;  /* 0x00034f0000047ab9 */ /* 0x000fe40000000800 */
[----:B----4-:R-:W-:-:S13]  /*1df70*/  ISETP.GE.AND P0, PT, R27, UR4, PT ;  /* 0x000000041b007c0c */ /* 0x010fda000bf06270 */
[----:B------:R-:W-:Y:S05]  /*1df80*/  @!P0 BRA `(.L_x_4707) ;  /* 0xffffff8800388947 */ /* 0x000fea000383ffff */
[----:B------:R-:W-:Y:S05]  /*1df90*/  BSYNC B8 ;  /* 0x0000000000087941 */ /* 0x000fea0003800000 */
.L_x_4592:
        /* <DEDUP_REMOVED lines=12> */
.L_x_4852:
[----:B------:R-:W-:Y:S05]  /*1e060*/  BSYNC B0 ;  /* 0x0000000000007941 */ /* 0x000fea0003800000 */
.L_x_4708:
[----:B------:R-:W-:-:S03]  /*1e070*/  UMOV UR4, 0xffffffff ;  /* 0xffffffff00047882 */ /* 0x000fc60000000000 */
[----:B------:R-:W-:Y:S05]  /*1e080*/  BRA.DIV UR4, `(.L_x_4710) ;  /* 0x0000004604847947 */ /* 0x000fea000b800000 */
[----:B-1----:R-:W1:Y:S02]  /*1e090*/  S2R R0, SR_TID.X ;  /* 0x0000000000007919 */ /* 0x002e640000002100 */
[----:B-1----:R-:W-:-:S04]  /*1e0a0*/  SHF.R.U32.HI R0, RZ, 0x5, R0 ;  /* 0x00000005ff007819 */ /* 0x002fc80000011600 */
[----:B------:R-:W-:-:S05]  /*1e0b0*/  LOP3.LUT R0, R0, 0x3, RZ, 0xc0, !PT ;  /* 0x0000000300007812 */ /* 0x000fca00078ec0ff */
[----:B------:R1:W4:Y:S02]  /*1e0c0*/  SHFL.IDX PT, R14, R0, RZ, 0x1f ;  /* 0x00001fff000e7589 */ /* 0x00032400000e0000 */
.L_x_4855:
[----:B----4-:R-:W-:-:S13]  /*1e0d0*/  ISETP.NE.AND P0, PT, R14, RZ, PT ;  /* 0x000000ff0e00720c */ /* 0x010fda0003f05270 */
[----:B------:R-:W-:Y:S05]  /*1e0e0*/  @P0 BRA `(.L_x_4454) ;  /* 0x0000000000880947 */ /* 0x000fea0003800000 */
[----:B------:R-:W-:-:S03]  /*1e0f0*/  UMOV UR4, 0xffffffff ;  /* 0xffffffff00047882 */ /* 0x000fc60000000000 */
[----:B------:R-:W-:Y:S05]  /*1e100*/  BRA.DIV UR4, `(.L_x_4711) ;  /* 0x0000004604987947 */ /* 0x000fea000b800000 */
[----:B------:R-:W-:-:S13]  /*1e110*/  ELECT P6, URZ, PT ;  /* 0x00000000003f782f */ /* 0x000fda00038c0000 */
.L_x_4858:
[----:B------:R-:W-:Y:S05]  /*1e120*/  @!P6 BRA `(.L_x_4454) ;  /* 0x000000000078e947 */ /* 0x000fea0003800000 */
[----:B------:R-:W-:-:S06]  /*1e130*/  ULOP3.LUT UR4, UR36, 0x2, URZ, 0xfc, !UPT ;  /* 0x0000000224047892 */ /* 0x000fcc000f8efc3f */
[----:B-1----:R-:W-:-:S05]  /*1e140*/  IMAD.U32 R0, RZ, RZ, UR4 ;  /* 0x00000004ff007e24 */ /* 0x002fca000f8e00ff */
[----:B------:R-:W-:-:S13]  /*1e150*/  ISETP.NE.AND P0, PT, R0, 0x3, PT ;  /* 0x000000030000780c */ /* 0x000fda0003f05270 */
[----:B------:R-:W-:Y:S05]  /*1e160*/  @!P0 BRA `(.L_x_4712) ;  /* 0x0000000000048947 */ /* 0x000fea0003800000 */
[----:B------:R-:W-:Y:S01]  /*1e170*/  BPT.TRAP 0x1 ;  /* 0x000000040000795c */ /* 0x000fe20000300000 */
.L_x_4712:
[----:B------:R-:W-:Y:S01]  /*1e180*/  IMAD R5, R22, 0x8, R7 ;  /* 0x0000000816057824 */ /* 0x000fe200078e0207 */
[----:B------:R-:W-:Y:S01]  /*1e190*/  SHF.L.U32 R0, R28, 0x1f, RZ ;  /* 0x0000001f1c007819 */ /* 0x000fe200000006ff */
[----:B------:R-:W-:-:S03]  /*1e1a0*/  VIADD R22, R22, 0x1 ;  /* 0x0000000116167836 */ /* 0x000fc60000000000 */
[----:B------:R-:W1:Y:S02]  /*1e1b0*/  SYNCS.PHASECHK.TRANS64.TRYWAIT P1, [R5+URZ+0x38840], R0 ;  /* 0x03884000050075a7 */ /* 0x000e64000802017f */
[----:B------:R-:W-:-:S04]  /*1e1c0*/  ISETP.NE.AND P2, PT, R22, 0x2, PT ;  /* 0x000000021600780c */ /* 0x000fc80003f45270 */
[----:B------:R-:W-:Y:S01]  /*1e1d0*/  SEL R3, RZ, 0x1, P2 ;  /* 0x00000001ff037807 */ /* 0x000fe20001000000 */
[----:B-1----:R-:W-:Y:S08]  /*1e1e0*/  @!P1 BRA `(.L_x_4713) ;  /* 0x0000004400809947 */ /* 0x002ff00003800000 */
.L_x_4859:
[----:B------:R-:W-:Y:S02]  /*1e1f0*/  SEL R22, R22, RZ, P2 ;  /* 0x000000ff16167207 */ /* 0x000fe40001000000 */
[----:B------:R-:W-:Y:S01]  /*1e200*/  LOP3.LUT R2, R28, R3, RZ, 0x3c, !PT ;  /* 0x000000031c027212 */ /* 0x000fe200078e3cff */
[----:B------:R-:W-:Y:S06]  /*1e210*/  @!P0 BRA `(.L_x_4714) ;  /* 0x0000000000048947 */ /* 0x000fec0003800000 */
[----:B------:R-:W-:Y:S01]  /*1e220*/  BPT.TRAP 0x1 ;  /* 0x000000040000795c */ /* 0x000fe20000300000 */
.L_x_4714:
[----:B------:R-:W-:Y:S01]  /*1e230*/  IMAD R3, R22, 0x8, R7 ;  /* 0x0000000816037824 */ /* 0x000fe200078e0207 */
[----:B------:R-:W-:-:S04]  /*1e240*/  SHF.L.U32 R2, R2, 0x1f, RZ ;  /* 0x0000001f02027819 */ /* 0x000fc800000006ff */
[----:B------:R-:W4:Y:S02]  /*1e250*/  SYNCS.PHASECHK.TRANS64.TRYWAIT P1, [R3+URZ+0x38840], R2 ;  /* 0x03884002030075a7 */ /* 0x000f24000802017f */
[----:B----4-:R-:W-:Y:S05]  /*1e260*/  @!P1 BRA `(.L_x_4715) ;  /* 0x0000004400749947 */ /* 0x010fea0003800000 */
.L_x_4860:
[----:B------:R-:W-:Y:S05]  /*1e270*/  @!P0 BRA `(.L_x_4716) ;  /* 0x0000000000048947 */ /* 0x000fea0003800000 */
[----:B------:R-:W-:Y:S01]  /*1e280*/  BPT.TRAP 0x1 ;  /* 0x000000040000795c */ /* 0x000fe20000300000 */
.L_x_4716:
[----:B------:R-:W5:Y:S02]  /*1e290*/  SYNCS.PHASECHK.TRANS64.TRYWAIT P1, [R5+URZ+0x38860], R0 ;  /* 0x03886000050075a7 */ /* 0x000f64000802017f */
[----:B-----5:R-:W-:Y:S05]  /*1e2a0*/  @!P1 BRA `(.L_x_4717) ;  /* 0x0000004400789947 */ /* 0x020fea0003800000 */
.L_x_4861:
[----:B------:R-:W-:Y:S05]  /*1e2b0*/  @!P0 BRA `(.L_x_4718) ;  /* 0x0000000000048947 */ /* 0x000fea0003800000 */
[----:B------:R-:W-:Y:S01]  /*1e2c0*/  BPT.TRAP 0x1 ;  /* 0x000000040000795c */ /* 0x000fe20000300000 */
.L_x_4718:
[----:B------:R0:W0:Y:S02]  /*1e2d0*/  SYNCS.PHASECHK.TRANS64.TRYWAIT P0, [R3+URZ+0x38860], R2 ;  /* 0x03886002030075a7 */ /* 0x000024000800017f */
[----:B0-----:R-:W-:Y:S05]  /*1e2e0*/  @!P0 NANOSLEEP.SYNCS 0x989680 ;  /* 0x009896800000895d */ /* 0x001fea0003900000 */
[----:B------:R-:W0:Y:S02]  /*1e2f0*/  @!P0 SYNCS.PHASECHK.TRANS64 P0, [R3+URZ+0x38860], R2 ;  /* 0x03886002030085a7 */ /* 0x000e24000800007f */
[----:B0-----:R-:W-:Y:S05]  /*1e300*/  @!P0 BRA `(.L_x_4718) ;  /* 0xfffffffc00f08947 */ /* 0x001fea000383ffff */
.L_x_4454:
[----:B------:R-:W-:Y:S05]  /*1e310*/  BSYNC B9 ;  /* 0x0000000000097941 */ /* 0x000fea0003800000 */
.L_x_4451:
[----:B------:R-:W-:Y:S05]  /*1e320*/  EXIT ;  /* 0x000000000000794d */ /* 0x000fea0003800000 */
.L_x_4472:
[----:B0-----:R0:W1:Y:S02]  /*1e330*/  SYNCS.PHASECHK.TRANS64.TRYWAIT P4, [R58+URZ+0x38890], R65 ;  /* 0x038890413a0075a7 */ /* 0x001064000808017f */
[----:B-1----:R-:W-:Y:S05]  /*1e340*/  @!P4 NANOSLEEP.SYNCS 0x989680 ;  /* 0x009896800000c95d */ /* 0x002fea0003900000 */
[----:B------:R-:W1:Y:S02]  /*1e350*/  @!P4 SYNCS.PHASECHK.TRANS64 P4, [R58+URZ+0x38890], R65 ;  /* 0x038890413a00c5a7 */ /* 0x000e64000808007f */
[----:B-1----:R-:W-:Y:S05]  /*1e360*/  @!P4 BRA `(.L_x_4472) ;  /* 0xfffffffc00f0c947 */ /* 0x002fea000383ffff */
[----:B------:R-:W-:Y:S05]  /*1e370*/  BRA `(.L_x_4719) ;  /* 0xfffffe4c006c7947 */ /* 0x000fea000383ffff */
.L_x_4473:
[----:B------:R-:W-:Y:S01]  /*1e380*/  BSSY B1, `(.L_x_4720) ;  /* 0x0000007000017945 */ /* 0x000fe20003800000 */
[----:B------:R-:W-:Y:S02]  /*1e390*/  IMAD.MOV.U32 R12, RZ, RZ, RZ ;  /* 0x000000ffff0c7224 */ /* 0x000fe400078e00ff */
[----:B------:R-:W-:Y:S02]  /*1e3a0*/  IMAD.MOV.U32 R11, RZ, RZ, 0x1c1f ;  /* 0x00001c1fff0b7424 */ /* 0x000fe400078e00ff */
[----:B------:R-:W-:-:S07]  /*1e3b0*/  IMAD.MOV.U32 R15, RZ, RZ, -0x1 ;  /* 0xffffffffff0f7424 */ /* 0x000fce00078e00ff */
[----:B0-----:R-:W-:Y:S05]  /*1e3c0*/  WARPSYNC.COLLECTIVE R15, `(.L_x_4721) ;  /* 0x000000000f087348 */ /* 0x001fea0003c00000 */
[----:B------:R1:W2:Y:S02]  /*1e3d0*/  SHFL.IDX P6, R14, R13, R12, R11 ;  /* 0x0000000c0d0e7389 */ /* 0x0002a400000c000b */
[----:B012---:R-:W-:Y:S01]  /*1e3e0*/  ENDCOLLECTIVE ;  /* 0x000000000000791b */ /* 0x007fe20003800000 */
.L_x_4721:
[----:B------:R-:W-:Y:S05]  /*1e3f0*/  BSYNC B1 ;  /* 0x0000000000017941 */ /* 0x000fea0003800000 */
.L_x_4720:
        /* <DEDUP_REMOVED lines=8> */
.L_x_4722:
[----:B------:R-:W-:Y:S05]  /*1e480*/  BRA `(.L_x_4723) ;  /* 0xfffffe4c003c7947 */ /* 0x000fea000383ffff */
.L_x_4483:
[----:B0-----:R0:W1:Y:S02]  /*1e490*/  SYNCS.PHASECHK.TRANS64.TRYWAIT P5, [R58+URZ+0x38890], R65 ;  /* 0x038890413a0075a7 */ /* 0x00106400080a017f */
[----:B-1----:R-:W-:Y:S05]  /*1e4a0*/  @!P5 NANOSLEEP.SYNCS 0x989680 ;  /* 0x009896800000d95d */ /* 0x002fea0003900000 */
[----:B------:R-:W1:Y:S02]  /*1e4b0*/  @!P5 SYNCS.PHASECHK.TRANS64 P5, [R58+URZ+0x38890], R65 ;  /* 0x038890413a00d5a7 */ /* 0x000e6400080a007f */
[----:B-1----:R-:W-:Y:S05]  /*1e4c0*/  @!P5 BRA `(.L_x_4483) ;  /* 0xfffffffc00f0d947 */ /* 0x002fea000383ffff */
[----:B------:R-:W-:Y:S05]  /*1e4d0*/  BRA `(.L_x_4724) ;  /* 0xfffffe5400c47947 */ /* 0x000fea000383ffff */
.L_x_4484:
[----:B------:R-:W-:Y:S01]  /*1e4e0*/  BSSY B1, `(.L_x_4725) ;  /* 0x0000007000017945 */ /* 0x000fe20003800000 */
[----:B------:R-:W-:Y:S02]  /*1e4f0*/  IMAD.MOV.U32 R12, RZ, RZ, RZ ;  /* 0x000000ffff0c7224 */ /* 0x000fe400078e00ff */
[----:B------:R-:W-:Y:S02]  /*1e500*/  IMAD.MOV.U32 R11, RZ, RZ, 0x1c1f ;  /* 0x00001c1fff0b7424 */ /* 0x000fe400078e00ff */
[----:B------:R-:W-:-:S07]  /*1e510*/  IMAD.MOV.U32 R15, RZ, RZ, -0x1 ;  /* 0xffffffffff0f7424 */ /* 0x000fce00078e00ff */
[----:B0-----:R-:W-:Y:S05]  /*1e520*/  WARPSYNC.COLLECTIVE R15, `(.L_x_4726) ;  /* 0x000000000f087348 */ /* 0x001fea0003c00000 */
[----:B------:R1:W2:Y:S02]  /*1e530*/  SHFL.IDX P6, R14, R13, R12, R11 ;  /* 0x0000000c0d0e7389 */ /* 0x0002a400000c000b */
[----:B012---:R-:W-:Y:S01]  /*1e540*/  ENDCOLLECTIVE ;  /* 0x000000000000791b */ /* 0x007fe20003800000 */
.L_x_4726:
[----:B------:R-:W-:Y:S05]  /*1e550*/  BSYNC B1 ;  /* 0x0000000000017941 */ /* 0x000fea0003800000 */
.L_x_4725:
        /* <DEDUP_REMOVED lines=8> */
.L_x_4727:
[----:B------:R-:W-:Y:S01]  /*1e5e0*/  IMAD.MOV.U32 R68, RZ, RZ, R14 ;  /* 0x000000ffff447224 */ /* 0x000fe200078e000e */
[----:B------:R-:W-:Y:S06]  /*1e5f0*/  BRA `(.L_x_4728) ;  /* 0xfffffe5400907947 */ /* 0x000fec000383ffff */
.L_x_4489:
[----:B-1----:R1:W2:Y:S02]  /*1e600*/  SYNCS.PHASECHK.TRANS64.TRYWAIT P2, [R58+URZ+0x38890], R65 ;  /* 0x038890413a0075a7 */ /* 0x0022a4000804017f */
[----:B--2---:R-:W-:Y:S05]  /*1e610*/  @!P2 NANOSLEEP.SYNCS 0x989680 ;  /* 0x009896800000a95d */ /* 0x004fea0003900000 */
[----:B------:R-:W2:Y:S02]  /*1e620*/  @!P2 SYNCS.PHASECHK.TRANS64 P2, [R58+URZ+0x38890], R65 ;  /* 0x038890413a00a5a7 */ /* 0x000ea4000804007f */
[----:B--2---:R-:W-:Y:S05]  /*1e630*/  @!P2 BRA `(.L_x_4489) ;  /* 0xfffffffc00f0a947 */ /* 0x004fea000383ffff */
[----:B------:R-:W-:Y:S05]  /*1e640*/  BRA `(.L_x_4729) ;  /* 0xfffffe5c009c7947 */ /* 0x000fea000383ffff */
.L_x_4490:
[----:B------:R-:W-:Y:S01]  /*1e650*/  BSSY B1, `(.L_x_4730) ;  /* 0x0000007000017945 */ /* 0x000fe20003800000 */
[----:B------:R-:W-:Y:S02]  /*1e660*/  IMAD.MOV.U32 R12, RZ, RZ, RZ ;  /* 0x000000ffff0c7224 */ /* 0x000fe400078e00ff */
[----:B------:R-:W-:Y:S02]  /*1e670*/  IMAD.MOV.U32 R11, RZ, RZ, 0x1c1f ;  /* 0x00001c1fff0b7424 */ /* 0x000fe400078e00ff */
[----:B------:R-:W-:-:S07]  /*1e680*/  IMAD.MOV.U32 R15, RZ, RZ, -0x1 ;  /* 0xffffffffff0f7424 */ /* 0x000fce00078e00ff */
[----:B-1----:R-:W-:Y:S05]  /*1e690*/  WARPSYNC.COLLECTIVE R15, `(.L_x_4731) ;  /* 0x000000000f087348 */ /* 0x002fea0003c00000 */
[----:B------:R0:W2:Y:S02]  /*1e6a0*/  SHFL.IDX P6, R14, R13, R12, R11 ;  /* 0x0000000c0d0e7389 */ /* 0x0000a400000c000b */
[----:B012---:R-:W-:Y:S01]  /*1e6b0*/  ENDCOLLECTIVE ;  /* 0x000000000000791b */ /* 0x007fe20003800000 */
.L_x_4731:
[----:B------:R-:W-:Y:S05]  /*1e6c0*/  BSYNC B1 ;  /* 0x0000000000017941 */ /* 0x000fea0003800000 */
.L_x_4730:
        /* <DEDUP_REMOVED lines=8> */
.L_x_4732:
[----:B------:R-:W-:Y:S05]  /*1e750*/  BRA `(.L_x_4733) ;  /* 0xfffffe5c00bc7947 */ /* 0x000fea000383ffff */
.L_x_4494:
[----:B-1----:R1:W2:Y:S02]  /*1e760*/  SYNCS.PHASECHK.TRANS64.TRYWAIT P3, [R58+URZ+0x388b0], R65 ;  /* 0x0388b0413a0075a7 */ /* 0x0022a4000806017f */
[----:B--2---:R-:W-:Y:S05]  /*1e770*/  @!P3 NANOSLEEP.SYNCS 0x989680 ;  /* 0x009896800000b95d */ /* 0x004fea0003900000 */
[----:B------:R-:W2:Y:S02]  /*1e780*/  @!P3 SYNCS.PHASECHK.TRANS64 P3, [R58+URZ+0x388b0], R65 ;  /* 0x0388b0413a00b5a7 */ /* 0x000ea4000806007f */
[----:B--2---:R-:W-:Y:S05]  /*1e790*/  @!P3 BRA `(.L_x_4494) ;  /* 0xfffffffc00f0b947 */ /* 0x004fea000383ffff */
[----:B------:R-:W-:Y:S05]  /*1e7a0*/  BRA `(.L_x_4734) ;  /* 0xfffffe6000487947 */ /* 0x000fea000383ffff */
.L_x_4523:
        /* <DEDUP_REMOVED lines=8> */
.L_x_4736:
[----:B------:R-:W-:Y:S05]  /*1e830*/  BSYNC B1 ;  /* 0x0000000000017941 */ /* 0x000fea0003800000 */
.L_x_4735:
        /* <DEDUP_REMOVED lines=8> */
.L_x_4737:
[----:B------:R-:W-:Y:S02]  /*1e8c0*/  IMAD.MOV.U32 R13, RZ, RZ, R24 ;  /* 0x000000ffff0d7224 */ /* 0x000fe400078e0018 */
[----:B------:R-:W-:-:S07]  /*1e8d0*/  IMAD.MOV.U32 R20, RZ, RZ, R14 ;  /* 0x000000ffff147224 */ /* 0x000fce00078e000e */
[----:B------:R-:W-:Y:S05]  /*1e8e0*/  WARPSYNC.COLLECTIVE R15, `(.L_x_4738) ;  /* 0x000000000f087348 */ /* 0x000fea0003c00000 */
[----:B------:R0:W1:Y:S02]  /*1e8f0*/  SHFL.IDX P6, R14, R13, R12, R11 ;  /* 0x0000000c0d0e7389 */ /* 0x00006400000c000b */
[----:B01----:R-:W-:Y:S01]  /*1e900*/  ENDCOLLECTIVE ;  /* 0x000000000000791b */ /* 0x003fe20003800000 */
.L_x_4738:
[----:B------:R-:W-:Y:S02]  /*1e910*/  IMAD.MOV.U32 R13, RZ, RZ, R27 ;  /* 0x000000ffff0d7224 */ /* 0x000fe400078e001b */
[----:B------:R-:W-:-:S07]  /*1e920*/  IMAD.MOV.U32 R24, RZ, RZ, R14 ;  /* 0x000000ffff187224 */ /* 0x000fce00078e000e */
[----:B------:R-:W-:Y:S05]  /*1e930*/  WARPSYNC.COLLECTIVE R15, `(.L_x_4739) ;  /* 0x000000000f087348 */ /* 0x000fea0003c00000 */
[----:B------:R0:W1:Y:S02]  /*1e940*/  SHFL.IDX P6, R14, R13, R12, R11 ;  /* 0x0000000c0d0e7389 */ /* 0x00006400000c000b */
[----:B01----:R-:W-:Y:S01]  /*1e950*/  ENDCOLLECTIVE ;  /* 0x000000000000791b */ /* 0x003fe20003800000 */
.L_x_4739:
[----:B------:R-:W-:Y:S01]  /*1e960*/  IMAD.MOV.U32 R21, RZ, RZ, R14 ;  /* 0x000000ffff157224 */ /* 0x000fe200078e000e */
[----:B------:R-:W-:Y:S06]  /*1e970*/  BRA `(.L_x_4740) ;  /* 0xfffffe9400387947 */ /* 0x000fec000383ffff */
.L_x_4527:
[----:B0-----:R0:W1:Y:S02]  /*1e980*/  SYNCS.PHASECHK.TRANS64.TRYWAIT P0, [R2+URZ+0x38800], R25 ;  /* 0x03880019020075a7 */ /* 0x001064000800017f */
[----:B-1----:R-:W-:Y:S05]  /*1e990*/  @!P0 NANOSLEEP.SYNCS 0x989680 ;  /* 0x009896800000895d */ /* 0x002fea0003900000 */
[----:B------:R-:W1:Y:S02]  /*1e9a0*/  @!P0 SYNCS.PHASECHK.TRANS64 P0, [R2+URZ+0x38800], R25 ;  /* 0x03880019020085a7 */ /* 0x000e64000800007f */
[----:B-1----:R-:W-:Y:S05]  /*1e9b0*/  @!P0 BRA `(.L_x_4527) ;  /* 0xfffffffc00f08947 */ /* 0x002fea000383ffff */
[----:B------:R-:W-:Y:S05]  /*1e9c0*/  BRA `(.L_x_4741) ;  /* 0xfffffe98004c7947 */ /* 0x000fea000383ffff */
.L_x_4535:
        /* <DEDUP_REMOVED lines=8> */
.L_x_4743:
[----:B------:R-:W-:Y:S05]  /*1ea50*/  BSYNC B1 ;  /* 0x0000000000017941 */ /* 0x000fea0003800000 */
.L_x_4742:
        /* <DEDUP_REMOVED lines=8> */
.L_x_4744:
[----:B------:R-:W-:Y:S02]  /*1eae0*/  IMAD.MOV.U32 R13, RZ, RZ, R24 ;  /* 0x000000ffff0d7224 */ /* 0x000fe400078e0018 */
[----:B------:R-:W-:-:S07]  /*1eaf0*/  IMAD.MOV.U32 R20, RZ, RZ, R14 ;  /* 0x000000ffff147224 */ /* 0x000fce00078e000e */
[----:B------:R-:W-:Y:S05]  /*1eb00*/  WARPSYNC.COLLECTIVE R15, `(.L_x_4745) ;  /* 0x000000000f087348 */ /* 0x000fea0003c00000 */
[----:B------:R0:W1:Y:S02]  /*1eb10*/  SHFL.IDX P6, R14, R13, R12, R11 ;  /* 0x0000000c0d0e7389 */ /* 0x00006400000c000b */
[----:B01----:R-:W-:Y:S01]  /*1eb20*/  ENDCOLLECTIVE ;  /* 0x000000000000791b */ /* 0x003fe20003800000 */
.L_x_4745:
[----:B------:R-:W-:Y:S02]  /*1eb30*/  IMAD.MOV.U32 R13, RZ, RZ, R27 ;  /* 0x000000ffff0d7224 */ /* 0x000fe400078e001b */
[----:B------:R-:W-:-:S07]  /*1eb40*/  IMAD.MOV.U32 R21, RZ, RZ, R14 ;  /* 0x000000ffff157224 */ /* 0x000fce00078e000e */
[----:B------:R-:W-:Y:S05]  /*1eb50*/  WARPSYNC.COLLECTIVE R15, `(.L_x_4746) ;  /* 0x000000000f087348 */ /* 0x000fea0003c00000 */
[----:B------:R0:W1:Y:S02]  /*1eb60*/  SHFL.IDX P6, R14, R13, R12, R11 ;  /* 0x0000000c0d0e7389 */ /* 0x00006400000c000b */
[----:B01----:R-:W-:Y:S01]  /*1eb70*/  ENDCOLLECTIVE ;  /* 0x000000000000791b */ /* 0x003fe20003800000 */
.L_x_4746:
[----:B------:R-:W-:Y:S05]  /*1eb80*/  BRA `(.L_x_4747) ;  /* 0xfffffea000bc7947 */ /* 0x000fea000383ffff */
.L_x_4539:
[----:B0-----:R0:W1:Y:S02]  /*1eb90*/  SYNCS.PHASECHK.TRANS64.TRYWAIT P1, [R2+URZ+0x38800], R27 ;  /* 0x0388001b020075a7 */ /* 0x001064000802017f */
[----:B-1----:R-:W-:Y:S05]  /*1eba0*/  @!P1 NANOSLEEP.SYNCS 0x989680 ;  /* 0x009896800000995d */ /* 0x002fea0003900000 */
[----:B------:R-:W1:Y:S02]  /*1ebb0*/  @!P1 SYNCS.PHASECHK.TRANS64 P1, [R2+URZ+0x38800], R27 ;  /* 0x0388001b020095a7 */ /* 0x000e64000802007f */
[----:B-1----:R-:W-:Y:S05]  /*1ebc0*/  @!P1 BRA `(.L_x_4539) ;  /* 0xfffffffc00f09947 */ /* 0x002fea000383ffff */
[----:B------:R-:W-:Y:S05]  /*1ebd0*/  BRA `(.L_x_4748) ;  /* 0xfffffea4009c7947 */ /* 0x000fea000383ffff */
.L_x_4545:
[----:B-1----:R1:W2:Y:S02]  /*1ebe0*/  SYNCS.PHASECHK.TRANS64.TRYWAIT P1, [R13+URZ+0x38830], R12 ;  /* 0x0388300c0d0075a7 */ /* 0x0022a4000802017f */
[----:B--2---:R-:W-:Y:S05]  /*1ebf0*/  @!P1 NANOSLEEP.SYNCS 0x989680 ;  /* 0x009896800000995d */ /* 0x004fea0003900000 */
[----:B------:R-:W2:Y:S02]  /*1ec00*/  @!P1 SYNCS.PHASECHK.TRANS64 P1, [R13+URZ+0x38830], R12 ;  /* 0x0388300c0d0095a7 */ /* 0x000ea4000802007f */
[----:B--2---:R-:W-:Y:S05]  /*1ec10*/  @!P1 BRA `(.L_x_4545) ;  /* 0xfffffffc00f09947 */ /* 0x004fea000383ffff */
[----:B------:R-:W-:Y:S05]  /*1ec20*/  BRA `(.L_x_4544) ;  /* 0xfffffeb000d47947 */ /* 0x000fea000383ffff */
.L_x_4547:
[----:B--2---:R2:W3:Y:S02]  /*1ec30*/  SYNCS.PHASECHK.TRANS64.TRYWAIT P1, [R2+URZ+0x38810], R3 ;  /* 0x03881003020075a7 */ /* 0x0044e4000802017f */
[----:B---3--:R-:W-:Y:S05]  /*1ec40*/  @!P1 NANOSLEEP.SYNCS 0x989680 ;  /* 0x009896800000995d */ /* 0x008fea0003900000 */
[----:B------:R-:W3:Y:S02]  /*1ec50*/  @!P1 SYNCS.PHASECHK.TRANS64 P1, [R2+URZ+0x38810], R3 ;  /* 0x03881003020095a7 */ /* 0x000ee4000802007f */
[----:B---3--:R-:W-:Y:S05]  /*1ec60*/  @!P1 BRA `(.L_x_4547) ;  /* 0xfffffffc00f09947 */ /* 0x008fea000383ffff */
[----:B------:R-:W-:Y:S05]  /*1ec70*/  BRA `(.L_x_4749) ;  /* 0xfffffeb400847947 */ /* 0x000fea000383ffff */
.L_x_4551:
[----:B--2---:R2:W4:Y:S02]  /*1ec80*/  SYNCS.PHASECHK.TRANS64.TRYWAIT P1, [R13+URZ+0x38850], R12 ;  /* 0x0388500c0d0075a7 */ /* 0x004524000802017f */
[----:B----4-:R-:W-:Y:S05]  /*1ec90*/  @!P1 NANOSLEEP.SYNCS 0x989680 ;  /* 0x009896800000995d */ /* 0x010fea0003900000 */
[----:B------:R-:W4:Y:S02]  /*1eca0*/  @!P1 SYNCS.PHASECHK.TRANS64 P1, [R13+URZ+0x38850], R12 ;  /* 0x0388500c0d0095a7 */ /* 0x000f24000802007f */
[----:B----4-:R-:W-:Y:S05]  /*1ecb0*/  @!P1 BRA `(.L_x_4551) ;  /* 0xfffffffc00f09947 */ /* 0x010fea000383ffff */
[----:B------:R-:W-:Y:S05]  /*1ecc0*/  BRA `(.L_x_4550) ;  /* 0xfffffeb400b07947 */ /* 0x000fea000383ffff */
.L_x_4560:
[----:B-1----:R1:W2:Y:S02]  /*1ecd0*/  SYNCS.PHASECHK.TRANS64.TRYWAIT P2, [R14+URZ+0x38830], R3 ;  /* 0x038830030e0075a7 */ /* 0x0022a4000804017f */
[----:B--2---:R-:W-:Y:S05]  /*1ece0*/  @!P2 NANOSLEEP.SYNCS 0x989680 ;  /* 0x009896800000a95d */ /* 0x004fea0003900000 */
[----:B------:R-:W2:Y:S02]  /*1ecf0*/  @!P2 SYNCS.PHASECHK.TRANS64 P2, [R14+URZ+0x38830], R3 ;  /* 0x038830030e00a5a7 */ /* 0x000ea4000804007f */
[----:B--2---:R-:W-:Y:S05]  /*1ed00*/  @!P2 BRA `(.L_x_4560) ;  /* 0xfffffffc00f0a947 */ /* 0x004fea000383ffff */
[----:B------:R-:W-:Y:S05]  /*1ed10*/  BRA `(.L_x_4559) ;  /* 0xfffffee000607947 */ /* 0x000fea000383ffff */
.L_x_4565:
[----:B---3--:R3:W4:Y:S02]  /*1ed20*/  SYNCS.PHASECHK.TRANS64.TRYWAIT P2, [R14+URZ+0x38850], R3 ;  /* 0x038850030e0075a7 */ /* 0x008724000804017f */
[----:B----4-:R-:W-:Y:S05]  /*1ed30*/  @!P2 NANOSLEEP.SYNCS 0x989680 ;  /* 0x009896800000a95d */ /* 0x010fea0003900000 */
[----:B------:R-:W4:Y:S02]  /*1ed40*/  @!P2 SYNCS.PHASECHK.TRANS64 P2, [R14+URZ+0x38850], R3 ;  /* 0x038850030e00a5a7 */ /* 0x000f24000804007f */
[----:B----4-:R-:W-:Y:S05]  /*1ed50*/  @!P2 BRA `(.L_x_4565) ;  /* 0xfffffffc00f0a947 */ /* 0x010fea000383ffff */
[----:B------:R-:W-:Y:S05]  /*1ed60*/  BRA `(.L_x_4564) ;  /* 0xfffffee400047947 */ /* 0x000fea000383ffff */
.L_x_4600:
        /* <DEDUP_REMOVED lines=11> */
.L_x_4751:
[----:B------:R-:W-:Y:S05]  /*1ee20*/  BSYNC B1 ;  /* 0x0000000000017941 */ /* 0x000fea0003800000 */
.L_x_4750:
[----:B------:R-:W-:Y:S05]  /*1ee30*/  BRA `(.L_x_4752) ;  /* 0xffffff8000d87947 */ /* 0x000fea000383ffff */
.L_x_4602:
[----:B------:R-:W-:Y:S01]  /*1ee40*/  BSSY B1, `(.L_x_4753) ;  /* 0x0000006000017945 */ /* 0x000fe20003800000 */
[----:B------:R-:W-:-:S07]  /*1ee50*/  IMAD.MOV.U32 R15, RZ, RZ, -0x1 ;  /* 0xffffffffff0f7424 */ /* 0x000fce00078e00ff */
[----:B0-----:R-:W-:Y:S05]  /*1ee60*/  WARPSYNC.COLLECTIVE R15, `(.L_x_4754) ;  /* 0x000000000f0c7348 */ /* 0x001fea0003c00000 */
[----:B------:R-:W-:Y:S02]  /*1ee70*/  ELECT P6, UR62, PT ;  /* 0x00000000003e782f */ /* 0x000fe400038c0000 */
[----:B------:R-:W-:Y:S01]  /*1ee80*/  MOV R14, UR62 ;  /* 0x0000003e000e7c02 */ /* 0x000fe20008000f00 */
[----:B0-----:R-:W-:Y:S10]  /*1ee90*/  ENDCOLLECTIVE ;  /* 0x000000000000791b */ /* 0x001ff40003800000 */
.L_x_4754:
[----:B------:R-:W-:Y:S05]  /*1eea0*/  BSYNC B1 ;  /* 0x0000000000017941 */ /* 0x000fea0003800000 */
.L_x_4753:
[----:B------:R-:W-:Y:S05]  /*1eeb0*/  BRA `(.L_x_4601) ;  /* 0xffffff8000d07947 */ /* 0x000fea000383ffff */
.L_x_4604:
[----:B0-----:R0:W1:Y:S02]  /*1eec0*/  SYNCS.PHASECHK.TRANS64.TRYWAIT P0, [R18+URZ+0x38820], R3 ;  /* 0x03882003120075a7 */ /* 0x001064000800017f */
[----:B-1----:R-:W-:Y:S05]  /*1eed0*/  @!P0 NANOSLEEP.SYNCS 0x989680 ;  /* 0x009896800000895d */ /* 0x002fea0003900000 */
[----:B------:R-:W1:Y:S02]  /*1eee0*/  @!P0 SYNCS.PHASECHK.TRANS64 P0, [R18+URZ+0x38820], R3 ;  /* 0x03882003120085a7 */ /* 0x000e64000800007f */
[----:B-1----:R-:W-:Y:S05]  /*1eef0*/  @!P0 BRA `(.L_x_4604) ;  /* 0xfffffffc00f08947 */ /* 0x002fea000383ffff */
[----:B------:R-:W-:Y:S05]  /*1ef00*/  BRA `(.L_x_4755) ;  /* 0xffffff8000e07947 */ /* 0x000fea000383ffff */
.L_x_4608:
[----:B0-----:R0:W1:Y:S02]  /*1ef10*/  SYNCS.PHASECHK.TRANS64.TRYWAIT P0, [R3+URZ+0x388a0], R8 ;  /* 0x0388a008030075a7 */ /* 0x001064000800017f */
[----:B-1----:R-:W-:Y:S05]  /*1ef20*/  @!P0 NANOSLEEP.SYNCS 0x989680 ;  /* 0x009896800000895d */ /* 0x002fea0003900000 */
[----:B------:R-:W1:Y:S02]  /*1ef30*/  @!P0 SYNCS.PHASECHK.TRANS64 P0, [R3+URZ+0x388a0], R8 ;  /* 0x0388a008030085a7 */ /* 0x000e64000800007f */
[----:B-1----:R-:W-:Y:S05]  /*1ef40*/  @!P0 BRA `(.L_x_4608) ;  /* 0xfffffffc00f08947 */ /* 0x002fea000383ffff */
[----:B------:R-:W-:Y:S05]  /*1ef50*/  BRA `(.L_x_4756) ;  /* 0xffffff8000f87947 */ /* 0x000fea000383ffff */
.L_x_4613:
[----:B-1----:R1:W2:Y:S02]  /*1ef60*/  SYNCS.PHASECHK.TRANS64.TRYWAIT P0, [R3+URZ+0x388c0], R8 ;  /* 0x0388c008030075a7 */ /* 0x0022a4000800017f */
[----:B--2---:R-:W-:Y:S05]  /*1ef70*/  @!P0 NANOSLEEP.SYNCS 0x989680 ;  /* 0x009896800000895d */ /* 0x004fea0003900000 */
[----:B------:R-:W2:Y:S02]  /*1ef80*/  @!P0 SYNCS.PHASECHK.TRANS64 P0, [R3+URZ+0x388c0], R8 ;  /* 0x0388c008030085a7 */ /* 0x000ea4000800007f */
[----:B--2---:R-:W-:Y:S05]  /*1ef90*/  @!P0 BRA `(.L_x_4613) ;  /* 0xfffffffc00f08947 */ /* 0x004fea000383ffff */
[----:B------:R-:W-:Y:S05]  /*1efa0*/  BRA `(.L_x_4757) ;  /* 0xffffff8400747947 */ /* 0x000fea000383ffff */
.L_x_4627:
[----:B0-----:R0:W1:Y:S02]  /*1efb0*/  SYNCS.PHASECHK.TRANS64.TRYWAIT P2, [R8+URZ+0x388a0], R2 ;  /* 0x0388a002080075a7 */ /* 0x001064000804017f */
[----:B-1----:R-:W-:Y:S05]  /*1efc0*/  @!P2 NANOSLEEP.SYNCS 0x989680 ;  /* 0x009896800000a95d */ /* 0x002fea0003900000 */
[----:B------:R-:W1:Y:S02]  /*1efd0*/  @!P2 SYNCS.PHASECHK.TRANS64 P2, [R8+URZ+0x388a0], R2 ;  /* 0x0388a0020800a5a7 */ /* 0x000e64000804007f */
[----:B-1----:R-:W-:Y:S05]  /*1efe0*/  @!P2 BRA `(.L_x_4627) ;  /* 0xfffffffc00f0a947 */ /* 0x002fea000383ffff */
[----:B------:R-:W-:Y:S05]  /*1eff0*/  BRA `(.L_x_4758) ;  /* 0xffffff8c00d87947 */ /* 0x000fea000383ffff */
.L_x_4632:
[----:B-1----:R1:W2:Y:S02]  /*1f000*/  SYNCS.PHASECHK.TRANS64.TRYWAIT P2, [R8+URZ+0x388c0], R2 ;  /* 0x0388c002080075a7 */ /* 0x0022a4000804017f */
[----:B--2---:R-:W-:Y:S05]  /*1f010*/  @!P2 NANOSLEEP.SYNCS 0x989680 ;  /* 0x009896800000a95d */ /* 0x004fea0003900000 */
[----:B------:R-:W2:Y:S02]  /*1f020*/  @!P2 SYNCS.PHASECHK.TRANS64 P2, [R8+URZ+0x388c0], R2 ;  /* 0x0388c0020800a5a7 */ /* 0x000ea4000804007f */
[----:B--2---:R-:W-:Y:S05]  /*1f030*/  @!P2 BRA `(.L_x_4632) ;  /* 0xfffffffc00f0a947 */ /* 0x004fea000383ffff */
[----:B------:R-:W-:Y:S05]  /*1f040*/  BRA `(.L_x_4759) ;  /* 0xffffff9000507947 */ /* 0x000fea000383ffff */
.L_x_4654:
        /* <DEDUP_REMOVED lines=8> */
[----:B0-----:R-:W-:Y:S05]  /*1f0d0*/  WARPSYNC.COLLECTIVE R15, `(.L_x_4761) ;  /* 0x000000000f087348 */ /* 0x001fea0003c00000 */
[----:B------:R1:W2:Y:S02]  /*1f0e0*/  SHFL.IDX P6, R14, R13, R12, R11 ;  /* 0x0000000c0d0e7389 */ /* 0x0002a400000c000b */
[----:B012---:R-:W-:Y:S01]  /*1f0f0*/  ENDCOLLECTIVE ;  /* 0x000000000000791b */ /* 0x007fe20003800000 */
.L_x_4761:
[----:B------:R-:W-:Y:S05]  /*1f100*/  BSYNC B0 ;  /* 0x0000000000007941 */ /* 0x000fea0003800000 */
.L_x_4760:
[----:B------:R-:W-:Y:S05]  /*1f110*/  BRA `(.L_x_4762) ;  /* 0xffffffa400e47947 */ /* 0x000fea000383ffff */
.L_x_4657:
[----:B0-----:R0:W1:Y:S02]  /*1f120*/  SYNCS.PHASECHK.TRANS64.TRYWAIT P0, [R26+URZ+0x38840], R0 ;  /* 0x038840001a0075a7 */ /* 0x001064000800017f */
[----:B-1----:R-:W-:Y:S05]  /*1f130*/  @!P0 NANOSLEEP.SYNCS 0x989680 ;  /* 0x009896800000895d */ /* 0x002fea0003900000 */
[----:B------:R-:W1:Y:S02]  /*1f140*/  @!P0 SYNCS.PHASECHK.TRANS64 P0, [R26+URZ+0x38840], R0 ;  /* 0x038840001a0085a7 */ /* 0x000e64000800007f */
[----:B-1----:R-:W-:Y:S05]  /*1f150*/  @!P0 BRA `(.L_x_4657) ;  /* 0xfffffffc00f08947 */ /* 0x002fea000383ffff */
[----:B------:R-:W-:Y:S05]  /*1f160*/  BRA `(.L_x_4763) ;  /* 0xffffffa800187947 */ /* 0x000fea000383ffff */
.L_x_4658:
        /* <DEDUP_REMOVED lines=8> */
.L_x_4765:
[----:B------:R-:W-:Y:S05]  /*1f1f0*/  BSYNC B0 ;  /* 0x0000000000007941 */ /* 0x000fea0003800000 */
.L_x_4764:
        /* <DEDUP_REMOVED lines=9> */
.L_x_4766:
[----:B------:R-:W-:Y:S02]  /*1f290*/  IMAD.MOV.U32 R13, RZ, RZ, R4 ;  /* 0x000000ffff0d7224 */ /* 0x000fe400078e0004 */
[----:B------:R-:W-:Y:S02]  /*1f2a0*/  IMAD.MOV.U32 R12, RZ, RZ, 0x1 ;  /* 0x00000001ff0c7424 */ /* 0x000fe400078e00ff */
[----:B------:R-:W-:-:S07]  /*1f2b0*/  IMAD.MOV.U32 R3, RZ, RZ, R14 ;  /* 0x000000ffff037224 */ /* 0x000fce00078e000e */
[----:B------:R-:W-:Y:S05]  /*1f2c0*/  WARPSYNC.COLLECTIVE R15, `(.L_x_4767) ;  /* 0x000000000f087348 */ /* 0x000fea0003c00000 */
[----:B------:R0:W1:Y:S02]  /*1f2d0*/  SHFL.IDX P6, R14, R13, R12, R11 ;  /* 0x0000000c0d0e7389 */ /* 0x00006400000c000b */
[----:B01----:R-:W-:Y:S01]  /*1f2e0*/  ENDCOLLECTIVE ;  /* 0x000000000000791b */ /* 0x003fe20003800000 */
.L_x_4767:
        /* <DEDUP_REMOVED lines=15> */
.L_x_4768:
[----:B------:R-:W-:Y:S02]  /*1f3e0*/  @P0 IMAD R6, R5, 0x2, R18 ;  /* 0x0000000205060824 */ /* 0x000fe400078e0212 */
[----:B------:R-:W-:Y:S02]  /*1f3f0*/  IMAD.MOV.U32 R13, RZ, RZ, R4 ;  /* 0x000000ffff0d7224 */ /* 0x000fe400078e0004 */
[----:B------:R-:W-:Y:S02]  /*1f400*/  IMAD.MOV.U32 R12, RZ, RZ, 0x2 ;  /* 0x00000002ff0c7424 */ /* 0x000fe400078e00ff */
[----:B------:R-:W-:-:S07]  /*1f410*/  IMAD.MOV.U32 R3, RZ, RZ, R14 ;  /* 0x000000ffff037224 */ /* 0x000fce00078e000e */
[----:B------:R-:W-:Y:S05]  /*1f420*/  WARPSYNC.COLLECTIVE R15, `(.L_x_4769) ;  /* 0x000000000f087348 */ /* 0x000fea0003c00000 */
[----:B------:R0:W1:Y:S02]  /*1f430*/  SHFL.IDX P6, R14, R13, R12, R11 ;  /* 0x0000000c0d0e7389 */ /* 0x00006400000c000b */
[----:B01----:R-:W-:Y:S01]  /*1f440*/  ENDCOLLECTIVE ;  /* 0x000000000000791b */ /* 0x003fe20003800000 */
.L_x_4769:
        /* <DEDUP_REMOVED lines=15> */
.L_x_4770:
[----:B------:R-:W-:Y:S02]  /*1f540*/  @P0 IMAD R6, R5, 0x2, R18 ;  /* 0x0000000205060824 */ /* 0x000fe400078e0212 */
[----:B------:R-:W-:Y:S02]  /*1f550*/  IMAD.MOV.U32 R13, RZ, RZ, R4 ;  /* 0x000000ffff0d7224 */ /* 0x000fe400078e0004 */
[----:B------:R-:W-:Y:S02]  /*1f560*/  IMAD.MOV.U32 R12, RZ, RZ, 0x3 ;  /* 0x00000003ff0c7424 */ /* 0x000fe400078e00ff */
[----:B------:R-:W-:-:S07]  /*1f570*/  IMAD.MOV.U32 R3, RZ, RZ, R14 ;  /* 0x000000ffff037224 */ /* 0x000fce00078e000e */
[----:B------:R-:W-:Y:S05]  /*1f580*/  WARPSYNC.COLLECTIVE R15, `(.L_x_4771) ;  /* 0x000000000f087348 */ /* 0x000fea0003c00000 */
[----:B------:R0:W1:Y:S02]  /*1f590*/  SHFL.IDX P6, R14, R13, R12, R11 ;  /* 0x0000000c0d0e7389 */ /* 0x00006400000c000b */
[----:B01----:R-:W-:Y:S01]  /*1f5a0*/  ENDCOLLECTIVE ;  /* 0x000000000000791b */ /* 0x003fe20003800000 */
.L_x_4771:
        /* <DEDUP_REMOVED lines=10> */
.L_x_4772:
[----:B------:R-:W-:Y:S01]  /*1f650*/  @!PT LDS RZ, [RZ] ;  /* 0x00000000fffff984 */ /* 0x000fe20000000800 */
[----:B------:R-:W-:Y:S01]  /*1f660*/  @!PT LDS RZ, [RZ] ;  /* 0x00000000fffff984 */ /* 0x000fe20000000800 */
[----:B------:R-:W-:Y:S01]  /*1f670*/  @!PT LDS RZ, [RZ] ;  /* 0x00000000fffff984 */ /* 0x000fe20000000800 */
[----:B------:R0:W-:Y:S01]  /*1f680*/  @P0 LDGSTS.E.BYPASS.LTC128B.128 [R6+0x23400], desc[UR42][R2.64], !P2 ;  /* 0x2340000002060fae */ /* 0x0001e2000d101d6a */
[----:B------:R-:W-:Y:S01]  /*1f690*/  IMAD.MOV.U32 R0, RZ, RZ, R14 ;  /* 0x000000ffff007224 */ /* 0x000fe200078e000e */
[----:B------:R-:W-:Y:S06]  /*1f6a0*/  BRA `(.L_x_4773) ;  /* 0xffffffa400c47947 */ /* 0x000fec000383ffff */
.L_x_4663:
        /* <DEDUP_REMOVED lines=9> */
.L_x_4774:
[C---:B------:R-:W-:Y:S01]  /*1f740*/  VIADD R10, R25.reuse, 0x10 ;  /* 0x00000010190a7836 */ /* 0x040fe20000000000 */
[C---:B------:R-:W-:Y:S01]  /*1f750*/  ISETP.GE.AND P0, PT, R25.reuse, R3, PT ;  /* 0x000000031900720c */ /* 0x040fe20003f06270 */
[----:B------:R-:W-:-:S03]  /*1f760*/  VIADD R8, R25, 0x20 ;  /* 0x0000002019087836 */ /* 0x000fc60000000000 */
[----:B------:R0:W-:Y:S04]  /*1f770*/  STL [R1+0x18], R10 ;  /* 0x0000180a01007387 */ /* 0x0001e80000100800 */
[----:B------:R0:W-:Y:S01]  /*1f780*/  STL [R1+0x1c], R8 ;  /* 0x00001c0801007387 */ /* 0x0001e20000100800 */
[----:B------:R-:W-:Y:S02]  /*1f790*/  IMAD.MOV.U32 R13, RZ, RZ, R0 ;  /* 0x000000ffff0d7224 */ /* 0x000fe400078e0000 */
[----:B------:R-:W-:-:S07]  /*1f7a0*/  IMAD.MOV.U32 R5, RZ, RZ, R14 ;  /* 0x000000ffff057224 */ /* 0x000fce00078e000e */
[----:B0-----:R-:W-:Y:S05]  /*1f7b0*/  WARPSYNC.COLLECTIVE R15, `(.L_x_4775) ;  /* 0x000000000f087348 */ /* 0x001fea0003c00000 */
[----:B------:R1:W2:Y:S02]  /*1f7c0*/  SHFL.IDX P6, R14, R13, R12, R11 ;  /* 0x0000000c0d0e7389 */ /* 0x0002a400000c000b */
[----:B012---:R-:W-:Y:S01]  /*1f7d0*/  ENDCOLLECTIVE ;  /* 0x000000000000791b */ /* 0x007fe20003800000 */
.L_x_4775:
[----:B------:R-:W-:Y:S02]  /*1f7e0*/  IMAD.MOV.U32 R13, RZ, RZ, R2 ;  /* 0x000000ffff0d7224 */ /* 0x000fe400078e0002 */
[----:B------:R-:W-:Y:S02]  /*1f7f0*/  IMAD.MOV.U32 R12, RZ, RZ, 0x1 ;  /* 0x00000001ff0c7424 */ /* 0x000fe400078e00ff */
[----:B------:R-:W-:-:S07]  /*1f800*/  IMAD.MOV.U32 R4, RZ, RZ, R14 ;  /* 0x000000ffff047224 */ /* 0x000fce00078e000e */
[----:B------:R-:W-:Y:S05]  /*1f810*/  WARPSYNC.COLLECTIVE R15, `(.L_x_4776) ;  /* 0x000000000f087348 */ /* 0x000fea0003c00000 */
[----:B------:R0:W1:Y:S02]  /*1f820*/  SHFL.IDX P6, R14, R13, R12, R11 ;  /* 0x0000000c0d0e7389 */ /* 0x00006400000c000b */
[----:B01----:R-:W-:Y:S01]  /*1f830*/  ENDCOLLECTIVE ;  /* 0x000000000000791b */ /* 0x003fe20003800000 */
.L_x_4776:
[----:B------:R-:W-:-:S05]  /*1f840*/  @!P0 LEA R4, P2, R7, R4, 0x1 ;  /* 0x0000000407048211 */ /* 0x000fca00078408ff */
[----:B------:R-:W-:-:S05]  /*1f850*/  @!P0 IMAD.X R5, RZ, RZ, R5, P2 ;  /* 0x000000ffff058224 */ /* 0x000fca00010e0605 */
[----:B------:R-:W-:Y:S01]  /*1f860*/  @!PT LDS RZ, [RZ] ;  /* 0x00000000fffff984 */ /* 0x000fe20000000800 */
[----:B------:R-:W-:Y:S01]  /*1f870*/  @!PT LDS RZ, [RZ] ;  /* 0x00000000fffff984 */ /* 0x000fe20000000800 */
[----:B------:R-:W-:Y:S01]  /*1f880*/  @!PT LDS RZ, [RZ] ;  /* 0x00000000fffff984 */ /* 0x000fe20000000800 */
[----:B------:R0:W-:Y:S01]  /*1f890*/  @!P0 LDGSTS.E.BYPASS.LTC128B.128 [R23+0x20400], desc[UR42][R4.64], !P1 ;  /* 0x2040000004178fae */ /* 0x0001e2000c901d6a */
[----:B------:R-:W-:Y:S01]  /*1f8a0*/  IMAD.MOV.U32 R13, RZ, RZ, R0 ;  /* 0x000000ffff0d7224 */ /* 0x000fe200078e0000 */
[----:B------:R-:W-:Y:S01]  /*1f8b0*/  ISETP.GE.AND P0, PT, R10, R3, PT ;  /* 0x000000030a00720c */ /* 0x000fe20003f06270 */
[----:B0-----:R-:W-:-:S12]  /*1f8c0*/  IMAD.MOV.U32 R4, RZ, RZ, R14 ;  /* 0x000000ffff047224 */ /* 0x001fd800078e000e */
[----:B------:R-:W-:Y:S05]  /*1f8d0*/  WARPSYNC.COLLECTIVE R15, `(.L_x_4777) ;  /* 0x000000000f087348 */ /* 0x000fea0003c00000 */
[----:B------:R0:W1:Y:S02]  /*1f8e0*/  SHFL.IDX P6, R14, R13, R12, R11 ;  /* 0x0000000c0d0e7389 */ /* 0x00006400000c000b */
[----:B01----:R-:W-:Y:S01]  /*1f8f0*/  ENDCOLLECTIVE ;  /* 0x000000000000791b */ /* 0x003fe20003800000 */
.L_x_4777:
[----:B------:R-:W-:Y:S02]  /*1f900*/  IMAD.MOV.U32 R13, RZ, RZ, R2 ;  /* 0x000000ffff0d7224 */ /* 0x000fe400078e0002 */
[----:B------:R-:W-:Y:S02]  /*1f910*/  IMAD.MOV.U32 R12, RZ, RZ, 0x2 ;  /* 0x00000002ff0c7424 */ /* 0x000fe400078e00ff */
[----:B------:R-:W-:-:S07]  /*1f920*/  IMAD.MOV.U32 R5, RZ, RZ, R14 ;  /* 0x000000ffff057224 */ /* 0x000fce00078e000e */
[----:B------:R-:W-:Y:S05]  /*1f930*/  WARPSYNC.COLLECTIVE R15, `(.L_x_4778) ;  /* 0x000000000f087348 */ /* 0x000fea0003c00000 */
[----:B------:R0:W1:Y:S02]  /*1f940*/  SHFL.IDX P6, R14, R13, R12, R11 ;  /* 0x0000000c0d0e7389 */ /* 0x00006400000c000b */
[----:B01----:R-:W-:Y:S01]  /*1f950*/  ENDCOLLECTIVE ;  /* 0x000000000000791b */ /* 0x003fe20003800000 */
.L_x_4778:
        /* <DEDUP_REMOVED lines=10> */
.L_x_4779:
[----:B------:R-:W-:Y:S01]  /*1fa00*/  @!PT LDS RZ, [RZ] ;  /* 0x00000000fffff984 */ /* 0x000fe20000000800 */
[----:B------:R-:W-:Y:S01]  /*1fa10*/  @!PT LDS RZ, [RZ] ;  /* 0x00000000fffff984 */ /* 0x000fe20000000800 */
[----:B------:R-:W-:Y:S01]  /*1fa20*/  @!PT LDS RZ, [RZ] ;  /* 0x00000000fffff984 */ /* 0x000fe20000000800 */
[----:B------:R0:W-:Y:S01]  /*1fa30*/  @!P0 LDGSTS.E.BYPASS.LTC128B.128 [R23+0x20c00], desc[UR42][R4.64], !P1 ;  /* 0x20c0000004178fae */ /* 0x0001e2000c901d6a */
[----:B------:R-:W-:Y:S01]  /*1fa40*/  ISETP.GE.AND P0, PT, R8, R3, PT ;  /* 0x000000030800720c */ /* 0x000fe20003f06270 */
[----:B------:R-:W-:Y:S02]  /*1fa50*/  IMAD.MOV.U32 R13, RZ, RZ, R2 ;  /* 0x000000ffff0d7224 */ /* 0x000fe400078e0002 */
[----:B------:R-:W-:Y:S02]  /*1fa60*/  IMAD.MOV.U32 R12, RZ, RZ, 0x3 ;  /* 0x00000003ff0c7424 */ /* 0x000fe400078e00ff */
[----:B0-----:R-:W-:-:S08]  /*1fa70*/  IMAD.MOV.U32 R4, RZ, RZ, R14 ;  /* 0x000000ffff047224 */ /* 0x001fd000078e000e */
[----:B------:R-:W-:Y:S05]  /*1fa80*/  WARPSYNC.COLLECTIVE R15, `(.L_x_4780) ;  /* 0x000000000f087348 */ /* 0x000fea0003c00000 */
[----:B------:R0:W1:Y:S02]  /*1fa90*/  SHFL.IDX P6, R14, R13, R12, R11 ;  /* 0x0000000c0d0e7389 */ /* 0x00006400000c000b */
[----:B01----:R-:W-:Y:S01]  /*1faa0*/  ENDCOLLECTIVE ;  /* 0x000000000000791b */ /* 0x003fe20003800000 */
.L_x_4780:
        /* <DEDUP_REMOVED lines=14> */
.L_x_4781:
[----:B------:R-:W-:Y:S01]  /*1fb90*/  IMAD.MOV.U32 R0, RZ, RZ, R14 ;  /* 0x000000ffff007224 */ /* 0x000fe200078e000e */
[----:B------:R-:W-:Y:S06]  /*1fba0*/  BRA `(.L_x_4782) ;  /* 0xffffffa800d87947 */ /* 0x000fec000383ffff */
.L_x_4667:
[----:B------:R-:W2:Y:S04]  /*1fbb0*/  LDL.LU R10, [R1+0x14] ;  /* 0x00001400010a7983 */ /* 0x000ea80000300800 */
[----:B------:R-:W3:Y:S04]  /*1fbc0*/  LDL.LU R9, [R1+0x18] ;  /* 0x0000180001097983 */ /* 0x000ee80000300800 */
[----:B------:R-:W4:Y:S01]  /*1fbd0*/  LDL.LU R8, [R1+0x1c] ;  /* 0x00001c0001087983 */ /* 0x000f220000300800 */
[----:B------:R-:W-:Y:S01]  /*1fbe0*/  LOP3.LUT R16, R16, 0xffffefff, RZ, 0xc0, !PT ;  /* 0xffffefff10107812 */ /* 0x000fe200078ec0ff */
[----:B------:R-:W-:Y:S01]  /*1fbf0*/  BSSY B0, `(.L_x_4783) ;  /* 0x0000029000007945 */ /* 0x000fe20003800000 */
[----:B------:R-:W-:-:S02]  /*1fc00*/  IMAD.MOV.U32 R13, RZ, RZ, R6 ;  /* 0x000000ffff0d7224 */ /* 0x000fc400078e0006 */
[----:B------:R-:W-:Y:S02]  /*1fc10*/  IMAD.MOV.U32 R12, RZ, RZ, RZ ;  /* 0x000000ffff0c7224 */ /* 0x000fe400078e00ff */
[----:B------:R-:W-:Y:S02]  /*1fc20*/  IMAD.MOV.U32 R11, RZ, RZ, 0x181f ;  /* 0x0000181fff0b7424 */ /* 0x000fe400078e00ff */
[----:B------:R-:W-:Y:S02]  /*1fc30*/  IMAD.MOV.U32 R15, RZ, RZ, -0x1 ;  /* 0xffffffffff0f7424 */ /* 0x000fe400078e00ff */
[----:B--2---:R-:W-:-:S05]  /*1fc40*/  IMAD R7, R10, R7, RZ ;  /* 0x000000070a077224 */ /* 0x004fca00078e02ff */
[-C--:B------:R-:W-:Y:S02]  /*1fc50*/  ISETP.GE.AND P2, PT, R25, R7.reuse, PT ;  /* 0x000000071900720c */ /* 0x080fe40003f46270 */
[-C--:B---3--:R-:W-:Y:S02]  /*1fc60*/  ISETP.GE.AND P1, PT, R9, R7.reuse, PT ;  /* 0x000000070900720c */ /* 0x088fe40003f26270 */
[----:B----4-:R-:W-:-:S09]  /*1fc70*/  ISETP.GE.AND P0, PT, R8, R7, PT ;  /* 0x000000070800720c */ /* 0x010fd20003f06270 */
[C---:B------:R-:W-:Y:S02]  /*1fc80*/  @!P2 LOP3.LUT R2, R4.reuse, 0x40, RZ, 0xc0, !PT ;  /* 0x000000400402a812 */ /* 0x040fe400078ec0ff */
[----:B------:R-:W-:Y:S02]  /*1fc90*/  @!P1 LOP3.LUT R3, R4, 0x40, RZ, 0xc0, !PT ;  /* 0x0000004004039812 */ /* 0x000fe400078ec0ff */
[----:B------:R-:W-:Y:S02]  /*1fca0*/  @!P2 SHF.R.U32.HI R2, RZ, 0x2, R2 ;  /* 0x00000002ff02a819 */ /* 0x000fe40000011602 */
[----:B------:R-:W-:Y:S02]  /*1fcb0*/  @!P1 SHF.R.U32.HI R3, RZ, 0x2, R3 ;  /* 0x00000002ff039819 */ /* 0x000fe40000011603 */
[----:B------:R-:W-:Y:S02]  /*1fcc0*/  @!P2 ISETP.NE.U32.AND P6, PT, R2, RZ, PT ;  /* 0x000000ff0200a20c */ /* 0x000fe40003fc5070 */
[----:B------:R-:W-:-:S02]  /*1fcd0*/  @!P2 LOP3.LUT R2, R5, 0x80, RZ, 0xc0, !PT ;  /* 0x000000800502a812 */ /* 0x000fc400078ec0ff */
[----:B------:R-:W-:Y:S02]  /*1fce0*/  @!P0 LOP3.LUT R8, R4, 0x40, RZ, 0xc0, !PT ;  /* 0x0000004004088812 */ /* 0x000fe400078ec0ff */
[----:B------:R-:W-:Y:S02]  /*1fcf0*/  @!P2 SHF.R.U32.HI R2, RZ, 0x3, R2 ;  /* 0x00000003ff02a819 */ /* 0x000fe40000011602 */
[----:B------:R-:W-:-:S05]  /*1fd00*/  @!P0 SHF.R.U32.HI R8, RZ, 0x2, R8 ;  /* 0x00000002ff088819 */ /* 0x000fca0000011608 */
[----:B------:R-:W-:Y:S02]  /*1fd10*/  @P6 LOP3.LUT R16, R16, 0x1000, RZ, 0xfc, !PT ;  /* 0x0000100010106812 */ /* 0x000fe400078efcff */
[----:B------:R-:W-:Y:S02]  /*1fd20*/  @!P2 ISETP.NE.U32.AND P6, PT, R2, RZ, PT ;  /* 0x000000ff0200a20c */ /* 0x000fe40003fc5070 */
[----:B------:R-:W-:Y:S02]  /*1fd30*/  LOP3.LUT R16, R16, 0xfffff7ff, RZ, 0xc0, !PT ;  /* 0xfffff7ff10107812 */ /* 0x000fe400078ec0ff */
[----:B------:R-:W-:-:S04]  /*1fd40*/  @!P1 LOP3.LUT R2, R5, 0x80, RZ, 0xc0, !PT ;  /* 0x0000008005029812 */ /* 0x000fc800078ec0ff */
[----:B------:R-:W-:-:S05]  /*1fd50*/  @!P1 SHF.R.U32.HI R2, RZ, 0x3, R2 ;  /* 0x00000003ff029819 */ /* 0x000fca0000011602 */
[----:B------:R-:W-:Y:S02]  /*1fd60*/  @P6 LOP3.LUT R16, R16, 0x800, RZ, 0xfc, !PT ;  /* 0x0000080010106812 */ /* 0x000fe400078efcff */
[----:B------:R-:W-:Y:S02]  /*1fd70*/  @!P1 ISETP.NE.U32.AND P6, PT, R3, RZ, PT ;  /* 0x000000ff0300920c */ /* 0x000fe40003fc5070 */
[----:B------:R-:W-:-:S11]  /*1fd80*/  LOP3.LUT R16, R16, 0xffffbfff, RZ, 0xc0, !PT ;  /* 0xffffbfff10107812 */ /* 0x000fd600078ec0ff */
[----:B------:R-:W-:Y:S02]  /*1fd90*/  @P6 LOP3.LUT R16, R16, 0x4000, RZ, 0xfc, !PT ;  /* 0x0000400010106812 */ /* 0x000fe400078efcff */
[----:B------:R-:W-:Y:S02]  /*1fda0*/  @!P1 ISETP.NE.U32.AND P6, PT, R2, RZ, PT ;  /* 0x000000ff0200920c */ /* 0x000fe40003fc5070 */
[----:B------:R-:W-:-:S11]  /*1fdb0*/  LOP3.LUT R16, R16, 0xffffdfff, RZ, 0xc0, !PT ;  /* 0xffffdfff10107812 */ /* 0x000fd600078ec0ff */
        /* <DEDUP_REMOVED lines=12> */
.L_x_4784:
[----:B------:R-:W-:Y:S05]  /*1fe80*/  BSYNC B0 ;  /* 0x0000000000007941 */ /* 0x000fea0003800000 */
.L_x_4783:
        /* <DEDUP_REMOVED lines=11> */
.L_x_4785:
[----:B------:R-:W-:-:S04]  /*1ff40*/  LOP3.LUT R16, R16, 0xfdffffff, RZ, 0xc0, !PT ;  /* 0xfdffffff10107812 */ /* 0x000fc800078ec0ff */
[----:B------:R-:W-:-:S04]  /*1ff50*/  @P3 LOP3.LUT R16, R16, 0x2000000, RZ, 0xfc, !PT ;  /* 0x0200000010103812 */ /* 0x000fc800078efcff */
[C---:B------:R-:W-:Y:S02]  /*1ff60*/  LOP3.LUT P3, RZ, R16.reuse, 0x200, RZ, 0xc0, !PT ;  /* 0x0000020010ff7812 */ /* 0x040fe4000786c0ff */
[----:B------:R-:W-:Y:S01]  /*1ff70*/  LOP3.LUT R16, R16, 0xfeffffff, RZ, 0xc0, !PT ;  /* 0xfeffffff10107812 */ /* 0x000fe200078ec0ff */
[----:B------:R-:W-:-:S03]  /*1ff80*/  IMAD.MOV.U32 R13, RZ, RZ, R6 ;  /* 0x000000ffff0d7224 */ /* 0x000fc600078e0006 */
[----:B------:R-:W-:Y:S01]  /*1ff90*/  @P1 LOP3.LUT R16, R16, 0x1000000, RZ, 0xfc, !PT ;  /* 0x0100000010101812 */ /* 0x000fe200078efcff */
[----:B------:R-:W-:-:S03]  /*1ffa0*/  IMAD.MOV.U32 R12, RZ, RZ, 0x1 ;  /* 0x00000001ff0c7424 */ /* 0x000fc600078e00ff */
[C---:B------:R-:W-:Y:S02]  /*1ffb0*/  LOP3.LUT P1, RZ, R16.reuse, 0x100, RZ, 0xc0, !PT ;  /* 0x0000010010ff7812 */ /* 0x040fe4000782c0ff */
[----:B------:R-:W-:Y:S01]  /*1ffc0*/  LOP3.LUT R16, R16, 0xffdfffff, RZ, 0xc0, !PT ;  /* 0xffdfffff10107812 */ /* 0x000fe200078ec0ff */
[----:B------:R-:W-:-:S03]  /*1ffd0*/  IMAD.MOV.U32 R3, RZ, RZ, R14 ;  /* 0x000000ffff037224 */ /* 0x000fc600078e000e */
[----:B------:R-:W-:Y:S02]  /*1ffe0*/  @P0 LOP3.LUT R16, R16, 0x200000, RZ, 0xfc, !PT ;  /* 0x0020000010100812 */ /* 0x000fe400078efcff */
[----:B------:R-:W-:Y:S02]  /*1fff0*/  @!P2 LEA R3, P6, R20, R3, 0x1 ;  /* 0x000000031403a211 */ /* 0x000fe400078c08ff */
[----:B------:R-:W-:-:S03]  /*20000*/  LOP3.LUT P0, RZ, R16, 0x1000, RZ, 0xc0, !PT ;  /* 0x0000100010ff7812 */ /* 0x000fc6000780c0ff */
[----:B------:R-:W-:Y:S01]  /*20010*/  @!P2 IMAD.X R2, RZ, RZ, R2, P6 ;  /* 0x000000ffff02a224 */ /* 0x000fe200030e0602 */
[----:B------:R-:W-:-:S04]  /*20020*/  LOP3.LUT P6, RZ, R16, 0x800, RZ, 0xc0, !PT ;  /* 0x0000080010ff7812 */ /* 0x000fc800078cc0ff */
[----:B------:R-:W-:-:S04]  /*20030*/  @!P2 LOP3.LUT R3, R3, R2, RZ, 0x3c, !PT ;  /* 0x000000020303a212 */ /* 0x000fc800078e3cff */
[----:B------:R-:W-:-:S04]  /*20040*/  @!P2 LOP3.LUT R2, R3, R2, RZ, 0x3c, !PT ;  /* 0x000000020302a212 */ /* 0x000fc800078e3cff */
[----:B------:R-:W-:-:S05]  /*20050*/  @!P2 LOP3.LUT R3, R3, R2, RZ, 0x3c, !PT ;  /* 0x000000020303a212 */ /* 0x000fca00078e3cff */
[----:B------:R-:W-:Y:S01]  /*20060*/  @!PT LDS RZ, [RZ] ;  /* 0x00000000fffff984 */ /* 0x000fe20000000800 */
[----:B------:R-:W-:Y:S01]  /*20070*/  @!PT LDS RZ, [RZ] ;  /* 0x00000000fffff984 */ /* 0x000fe20000000800 */
[----:B------:R-:W-:Y:S01]  /*20080*/  @!PT LDS RZ, [RZ] ;  /* 0x00000000fffff984 */ /* 0x000fe20000000800 */
[----:B------:R0:W-:Y:S01]  /*20090*/  @!P2 LDGSTS.E.BYPASS.LTC128B.128 [R23+0x26400], desc[UR42][R2.64], !P4 ;  /* 0x264000000217afae */ /* 0x0001e2000e101d6a */
[----:B------:R-:W-:-:S03]  /*200a0*/  LOP3.LUT P4, RZ, R16, 0x4000000, RZ, 0xc0, !PT ;  /* 0x0400000010ff7812 */ /* 0x000fc6000788c0ff */
[----:B------:R0:W-:Y:S01]  /*200b0*/  @!P2 LDGSTS.E.BYPASS.LTC128B.128 [R23+0x28400], desc[UR42][R2.64+0x80], !P3 ;  /* 0x284000800217afae */ /* 0x0001e2000d901d6a */
[----:B------:R-:W-:-:S03]  /*200c0*/  LOP3.LUT P3, RZ, R16, 0x2000000, RZ, 0xc0, !PT ;  /* 0x0200000010ff7812 */ /* 0x000fc6000786c0ff */
        /* <DEDUP_REMOVED lines=9> */
[----:B------:R0:W-:Y:S04]  /*20160*/  @!P2 LDGSTS.E.BYPASS.LTC128B.128 [R23+0x32400], desc[UR42][R2.64+0x300], P0 ;  /* 0x324003000217afae */ /* 0x0001e80008101d6a */
[----:B------:R0:W-:Y:S04]  /*20170*/  @!P2 LDGSTS.E.BYPASS.LTC128B.128 [R23+0x34400], desc[UR42][R2.64+0x380], P6 ;  /* 0x344003800217afae */ /* 0x0001e8000b101d6a */
[----:B0-----:R-:W-:Y:S05]  /*20180*/  WARPSYNC.COLLECTIVE R15, `(.L_x_4786) ;  /* 0x000000000f087348 */ /* 0x001fea0003c00000 */
[----:B------:R1:W2:Y:S02]  /*20190*/  SHFL.IDX P6, R14, R13, R12, R11 ;  /* 0x0000000c0d0e7389 */ /* 0x0002a400000c000b */
[----:B012---:R-:W-:Y:S01]  /*201a0*/  ENDCOLLECTIVE ;  /* 0x000000000000791b */ /* 0x007fe20003800000 */
.L_x_4786:
[----:B------:R-:W-:-:S04]  /*201b0*/  @P5 LOP3.LUT R16, R16, 0x800000, RZ, 0xfc, !PT ;  /* 0x0080000010105812 */ /* 0x000fc800078efcff */
[C---:B------:R-:W-:Y:S02]  /*201c0*/  LOP3.LUT P5, RZ, R16.reuse, 0x400, RZ, 0xc0, !PT ;  /* 0x0000040010ff7812 */ /* 0x040fe400078ac0ff */
[----:B------:R-:W-:Y:S01]  /*201d0*/  LOP3.LUT P0, RZ, R16, 0x4000, RZ, 0xc0, !PT ;  /* 0x0000400010ff7812 */ /* 0x000fe2000780c0ff */
[----:B------:R-:W-:Y:S02]  /*201e0*/  IMAD.MOV.U32 R13, RZ, RZ, R0 ;  /* 0x000000ffff0d7224 */ /* 0x000fe400078e0000 */
[----:B------:R-:W-:-:S10]  /*201f0*/  IMAD.MOV.U32 R2, RZ, RZ, R14 ;  /* 0x000000ffff027224 */ /* 0x000fd400078e000e */
[----:B------:R-:W-:Y:S05]  /*20200*/  WARPSYNC.COLLECTIVE R15, `(.L_x_4787) ;  /* 0x000000000f087348 */ /* 0x000fea0003c00000 */
[----:B------:R0:W1:Y:S02]  /*20210*/  SHFL.IDX P6, R14, R13, R12, R11 ;  /* 0x0000000c0d0e7389 */ /* 0x00006400000c000b */
[----:B01----:R-:W-:Y:S01]  /*20220*/  ENDCOLLECTIVE ;  /* 0x000000000000791b */ /* 0x003fe20003800000 */
.L_x_4787:
[----:B------:R-:W-:Y:S02]  /*20230*/  IMAD.MOV.U32 R13, RZ, RZ, R6 ;  /* 0x000000ffff0d7224 */ /* 0x000fe400078e0006 */
[----:B------:R-:W-:Y:S02]  /*20240*/  IMAD.MOV.U32 R12, RZ, RZ, 0x2 ;  /* 0x00000002ff0c7424 */ /* 0x000fe400078e00ff */
[----:B------:R-:W-:Y:S01]  /*20250*/  IMAD.MOV.U32 R3, RZ, RZ, R14 ;  /* 0x000000ffff037224 */ /* 0x000fe200078e000e */
[----:B------:R-:W-:-:S04]  /*20260*/  LOP3.LUT P6, RZ, R16, 0x2000, RZ, 0xc0, !PT ;  /* 0x0000200010ff7812 */ /* 0x000fc800078cc0ff */
[----:B------:R-:W-:-:S05]  /*20270*/  @!P1 LEA R3, P2, R20, R3, 0x1 ;  /* 0x0000000314039211 */ /* 0x000fca00078408ff */
[----:B------:R-:W-:Y:S01]  /*20280*/  @!P1 IMAD.X R2, RZ, RZ, R2, P2 ;  /* 0x000000ffff029224 */ /* 0x000fe200010e0602 */
[C---:B------:R-:W-:Y:S02]  /*20290*/  LOP3.LUT P2, RZ, R16.reuse, 0x10000, RZ, 0xc0, !PT ;  /* 0x0001000010ff7812 */ /* 0x040fe4000784c0ff */
[----:B------:R-:W-:Y:S02]  /*202a0*/  LOP3.LUT R16, R16, 0xfff7ffff, RZ, 0xc0, !PT ;  /* 0xfff7ffff10107812 */ /* 0x000fe400078ec0ff */
[----:B------:R-:W-:-:S04]  /*202b0*/  @!P1 LOP3.LUT R3, R3, R2, RZ, 0x3c, !PT ;  /* 0x0000000203039212 */ /* 0x000fc800078e3cff */
[----:B------:R-:W-:-:S04]  /*202c0*/  @!P1 LOP3.LUT R2, R3, R2, RZ, 0x3c, !PT ;  /* 0x0000000203029212 */ /* 0x000fc800078e3cff */
[----:B------:R-:W-:Y:S02]  /*202d0*/  @!P1 LOP3.LUT R3, R3, R2, RZ, 0x3c, !PT ;  /* 0x0000000203039212 */ /* 0x000fe400078e3cff */
[----:B------:R-:W-:-:S03]  /*202e0*/  @P2 LOP3.LUT R16, R16, 0x80000, RZ, 0xfc, !PT ;  /* 0x0008000010102812 */ /* 0x000fc600078efcff */
[----:B------:R-:W-:Y:S01]  /*202f0*/  @!PT LDS RZ, [RZ] ;  /* 0x00000000fffff984 */ /* 0x000fe20000000800 */
[----:B------:R-:W-:Y:S01]  /*20300*/  @!PT LDS RZ, [RZ] ;  /* 0x00000000fffff984 */ /* 0x000fe20000000800 */
[----:B------:R-:W-:Y:S01]  /*20310*/  @!PT LDS RZ, [RZ] ;  /* 0x00000000fffff984 */ /* 0x000fe20000000800 */
[----:B------:R0:W-:Y:S01]  /*20320*/  @!P1 LDGSTS.E.BYPASS.LTC128B.128 [R23+0x26c00], desc[UR42][R2.64], !P5 ;  /* 0x26c0000002179fae */ /* 0x0001e2000e901d6a */
[C---:B------:R-:W-:Y:S02]  /*20330*/  LOP3.LUT P2, RZ, R16.reuse, 0x200, RZ, 0xc0, !PT ;  /* 0x0000020010ff7812 */ /* 0x040fe4000784c0ff */
[C---:B------:R-:W-:Y:S02]  /*20340*/  LOP3.LUT P5, RZ, R16.reuse, 0x800000, RZ, 0xc0, !PT ;  /* 0x0080000010ff7812 */ /* 0x040fe400078ac0ff */
[----:B------:R-:W-:-:S09]  /*20350*/  LOP3.LUT R16, R16, 0xffefffff, RZ, 0xc0, !PT ;  /* 0xffefffff10107812 */ /* 0x000fd200078ec0ff */
[----:B------:R-:W-:Y:S01]  /*20360*/  @P2 LOP3.LUT R16, R16, 0x100000, RZ, 0xfc, !PT ;  /* 0x0010000010102812 */ /* 0x000fe200078efcff */
[----:B------:R0:W-:Y:S03]  /*20370*/  @!P1 LDGSTS.E.BYPASS.LTC128B.128 [R23+0x28c00], desc[UR42][R2.64+0x80], !P2 ;  /* 0x28c0008002179fae */ /* 0x0001e6000d101d6a */
[C---:B------:R-:W-:Y:S01]  /*20380*/  LOP3.LUT P2, RZ, R16.reuse, 0x400, RZ, 0xc0, !PT ;  /* 0x0000040010ff7812 */ /* 0x040fe2000784c0ff */
[----:B------:R0:W-:Y:S01]  /*20390*/  @!P1 LDGSTS.E.BYPASS.LTC128B.128 [R23+0x2ac00], desc[UR42][R2.64+0x100], !P5 ;  /* 0x2ac0010002179fae */ /* 0x0001e2000e901d6a */
[----:B------:R-:W-:-:S13]  /*203a0*/  LOP3.LUT P5, RZ, R16, 0x400000, RZ, 0xc0, !PT ;  /* 0x0040000010ff7812 */ /* 0x000fda00078ac0ff */
[----:B------:R0:W-:Y:S04]  /*203b0*/  @!P1 LDGSTS.E.BYPASS.LTC128B.128 [R23+0x2cc00], desc[UR42][R2.64+0x180], !P5 ;  /* 0x2cc0018002179fae */ /* 0x0001e8000e901d6a */
[----:B------:R0:W-:Y:S04]  /*203c0*/  @!P1 LDGSTS.E.BYPASS.LTC128B.128 [R23+0x2ec00], desc[UR42][R2.64+0x200], !P4 ;  /* 0x2ec0020002179fae */ /* 0x0001e8000e101d6a */
[----:B------:R0:W-:Y:S04]  /*203d0*/  @!P1 LDGSTS.E.BYPASS.LTC128B.128 [R23+0x30c00], desc[UR42][R2.64+0x280], !P3 ;  /* 0x30c0028002179fae */ /* 0x0001e8000d901d6a */
[----:B------:R0:W-:Y:S01]  /*203e0*/  @!P1 LDGSTS.E.BYPASS.LTC128B.128 [R23+0x32c00], desc[UR42][R2.64+0x300], P0 ;  /* 0x32c0030002179fae */ /* 0x0001e20008101d6a */
[----:B------:R-:W-:-:S03]  /*203f0*/  LOP3.LUT P0, RZ, R16, 0x200000, RZ, 0xc0, !PT ;  /* 0x0020000010ff7812 */ /* 0x000fc6000780c0ff */
[----:B------:R0:W-:Y:S10]  /*20400*/  @!P1 LDGSTS.E.BYPASS.LTC128B.128 [R23+0x34c00], desc[UR42][R2.64+0x380], P6 ;  /* 0x34c0038002179fae */ /* 0x0001f4000b101d6a */
[----:B0-----:R-:W-:Y:S05]  /*20410*/  WARPSYNC.COLLECTIVE R15, `(.L_x_4788) ;  /* 0x000000000f087348 */ /* 0x001fea0003c00000 */
[----:B------:R1:W2:Y:S02]  /*20420*/  SHFL.IDX P6, R14, R13, R12, R11 ;  /* 0x0000000c0d0e7389 */ /* 0x0002a400000c000b */
[----:B012---:R-:W-:Y:S01]  /*20430*/  ENDCOLLECTIVE ;  /* 0x000000000000791b */ /* 0x007fe20003800000 */
.L_x_4788:
[----:B------:R-:W-:Y:S02]  /*20440*/  IMAD.MOV.U32 R13, RZ, RZ, R0 ;  /* 0x000000ffff0d7224 */ /* 0x000fe400078e0000 */
[----:B------:R-:W-:-:S07]  /*20450*/  IMAD.MOV.U32 R8, RZ, RZ, R14 ;  /* 0x000000ffff087224 */ /* 0x000fce00078e000e */
[----:B------:R-:W-:Y:S05]  /*20460*/  WARPSYNC.COLLECTIVE R15, `(.L_x_4789) ;  /* 0x000000000f087348 */ /* 0x000fea0003c00000 */
[----:B------:R0:W1:Y:S02]  /*20470*/  SHFL.IDX P6, R14, R13, R12, R11 ;  /* 0x0000000c0d0e7389 */ /* 0x00006400000c000b */
[----:B01----:R-:W-:Y:S01]  /*20480*/  ENDCOLLECTIVE ;  /* 0x000000000000791b */ /* 0x003fe20003800000 */
.L_x_4789:
[----:B------:R-:W-:Y:S02]  /*20490*/  IMAD.MOV.U32 R13, RZ, RZ, R6 ;  /* 0x000000ffff0d7224 */ /* 0x000fe400078e0006 */
[----:B------:R-:W-:Y:S01]  /*204a0*/  IMAD.MOV.U32 R12, RZ, RZ, 0x3 ;  /* 0x00000003ff0c7424 */ /* 0x000fe200078e00ff */
[----:B------:R-:W-:Y:S02]  /*204b0*/  @!P0 LEA R9, P1, R20, R14, 0x1 ;  /* 0x0000000e14098211 */ /* 0x000fe400078208ff */
[----:B------:R-:W-:-:S03]  /*204c0*/  LOP3.LUT P6, RZ, R16, 0x20000, RZ, 0xc0, !PT ;  /* 0x0002000010ff7812 */ /* 0x000fc600078cc0ff */
[----:B------:R-:W-:Y:S01]  /*204d0*/  @!P0 IMAD.X R10, RZ, RZ, R8, P1 ;  /* 0x000000ffff0a8224 */ /* 0x000fe200008e0608 */
[----:B------:R-:W-:Y:S01]  /*204e0*/  LOP3.LUT P1, RZ, R16, 0x100, RZ, 0xc0, !PT ;  /* 0x0000010010ff7812 */ /* 0x000fe2000782c0ff */
[----:B------:R-:W-:Y:S02]  /*204f0*/  @!P0 IMAD.MOV.U32 R2, RZ, RZ, R9 ;  /* 0x000000ffff028224 */ /* 0x000fe400078e0009 */
[----:B------:R-:W-:-:S05]  /*20500*/  @!P0 IMAD.MOV.U32 R3, RZ, RZ, R10 ;  /* 0x000000ffff038224 */ /* 0x000fca00078e000a */
[----:B------:R-:W-:Y:S01]  /*20510*/  @!PT LDS RZ, [RZ] ;  /* 0x00000000fffff984 */ /* 0x000fe20000000800 */
[----:B------:R-:W-:Y:S01]  /*20520*/  @!PT LDS RZ, [RZ] ;  /* 0x00000000fffff984 */ /* 0x000fe20000000800 */
[----:B------:R-:W-:Y:S01]  /*20530*/  @!PT LDS RZ, [RZ] ;  /* 0x00000000fffff984 */ /* 0x000fe20000000800 */
[----:B------:R0:W-:Y:S01]  /*20540*/  @!P0 LDGSTS.E.BYPASS.LTC128B.128 [R23+0x27400], desc[UR42][R2.64], !P2 ;  /* 0x2740000002178fae */ /* 0x0001e2000d101d6a */
[----:B------:R-:W-:-:S13]  /*20550*/  LOP3.LUT P2, RZ, R16, 0x100000, RZ, 0xc0, !PT ;  /* 0x0010000010ff7812 */ /* 0x000fda000784c0ff */
[----:B------:R0:W-:Y:S01]  /*20560*/  @!P0 LDGSTS.E.BYPASS.LTC128B.128 [R23+0x29400], desc[UR42][R2.64+0x80], !P2 ;  /* 0x2940008002178fae */ /* 0x0001e2000d101d6a */
[----:B------:R-:W-:-:S03]  /*20570*/  LOP3.LUT P2, RZ, R16, 0x80000, RZ, 0xc0, !PT ;  /* 0x0008000010ff7812 */ /* 0x000fc6000784c0ff */
[----:B------:R0:W-:Y:S04]  /*20580*/  @!P0 LDGSTS.E.BYPASS.LTC128B.128 [R23+0x2b400], desc[UR42][R2.64+0x100], !P1 ;  /* 0x2b40010002178fae */ /* 0x0001e8000c901d6a */
[----:B------:R0:W-:Y:S04]  /*20590*/  @!P0 LDGSTS.E.BYPASS.LTC128B.128 [R23+0x2d400], desc[UR42][R2.64+0x180], !P5 ;  /* 0x2d40018002178fae */ /* 0x0001e8000e901d6a */
[----:B------:R0:W-:Y:S04]  /*205a0*/  @!P0 LDGSTS.E.BYPASS.LTC128B.128 [R23+0x2f400], desc[UR42][R2.64+0x200], !P4 ;  /* 0x2f40020002178fae */ /* 0x0001e8000e101d6a */
[----:B------:R0:W-:Y:S04]  /*205b0*/  @!P0 LDGSTS.E.BYPASS.LTC128B.128 [R23+0x31400], desc[UR42][R2.64+0x280], !P3 ;  /* 0x3140028002178fae */ /* 0x0001e8000d901d6a */
[----:B------:R0:W-:Y:S02]  /*205c0*/  @!P0 LDGSTS.E.BYPASS.LTC128B.128 [R23+0x33400], desc[UR42][R2.64+0x300], P6 ;  /* 0x3340030002178fae */ /* 0x0001e4000b101d6a */
[----:B0-----:R-:W-:Y:S05]  /*205d0*/  WARPSYNC.COLLECTIVE R15, `(.L_x_4790) ;  /* 0x000000000f087348 */ /* 0x001fea0003c00000 */
[----:B------:R1:W2:Y:S02]  /*205e0*/  SHFL.IDX P6, R14, R13, R12, R11 ;  /* 0x0000000c0d0e7389 */ /* 0x0002a400000c000b */
[----:B012---:R-:W-:Y:S01]  /*205f0*/  ENDCOLLECTIVE ;  /* 0x000000000000791b */ /* 0x007fe20003800000 */
.L_x_4790:
[----:B------:R-:W-:Y:S01]  /*20600*/  @!PT LDS RZ, [RZ] ;  /* 0x00000000fffff984 */ /* 0x000fe20000000800 */
[----:B------:R-:W-:Y:S01]  /*20610*/  @!PT LDS RZ, [RZ] ;  /* 0x00000000fffff984 */ /* 0x000fe20000000800 */
[----:B------:R-:W-:Y:S01]  /*20620*/  @!PT LDS RZ, [RZ] ;  /* 0x00000000fffff984 */ /* 0x000fe20000000800 */
[----:B------:R0:W-:Y:S01]  /*20630*/  @!P0 LDGSTS.E.BYPASS.LTC128B.128 [R23+0x35400], desc[UR42][R2.64+0x380], P2 ;  /* 0x3540038002178fae */ /* 0x0001e20009101d6a */
[----:B------:R-:W-:Y:S02]  /*20640*/  IMAD.MOV.U32 R13, RZ, RZ, R0 ;  /* 0x000000ffff0d7224 */ /* 0x000fe400078e0000 */
[----:B------:R-:W-:-:S07]  /*20650*/  IMAD.MOV.U32 R6, RZ, RZ, R14 ;  /* 0x000000ffff067224 */ /* 0x000fce00078e000e */
[----:B0-----:R-:W-:Y:S05]  /*20660*/  WARPSYNC.COLLECTIVE R15, `(.L_x_4791) ;  /* 0x000000000f087348 */ /* 0x001fea0003c00000 */
[----:B------:R1:W2:Y:S02]  /*20670*/  SHFL.IDX P6, R14, R13, R12, R11 ;  /* 0x0000000c0d0e7389 */ /* 0x0002a400000c000b */
[----:B012---:R-:W-:Y:S01]  /*20680*/  ENDCOLLECTIVE ;  /* 0x000000000000791b */ /* 0x007fe20003800000 */
.L_x_4791:
[----:B------:R-:W-:Y:S01]  /*20690*/  IMAD.MOV.U32 R0, RZ, RZ, R14 ;  /* 0x000000ffff007224 */ /* 0x000fe200078e000e */
[----:B------:R-:W-:Y:S06]  /*206a0*/  BRA `(.L_x_4792) ;  /* 0xffffffac00b47947 */ /* 0x000fec000383ffff */
.L_x_4672:
[----:B0-----:R0:W1:Y:S02]  /*206b0*/  SYNCS.PHASECHK.TRANS64.TRYWAIT P0, [R18+URZ+0x38820], R0 ;  /* 0x03882000120075a7 */ /* 0x001064000800017f */
[----:B-1----:R-:W-:Y:S05]  /*206c0*/  @!P0 NANOSLEEP.SYNCS 0x989680 ;  /* 0x009896800000895d */ /* 0x002fea0003900000 */
[----:B------:R-:W1:Y:S02]  /*206d0*/  @!P0 SYNCS.PHASECHK.TRANS64 P0, [R18+URZ+0x38820], R0 ;  /* 0x03882000120085a7 */ /* 0x000e64000800007f */
[----:B-1----:R-:W-:Y:S05]  /*206e0*/  @!P0 BRA `(.L_x_4672) ;  /* 0xfffffffc00f08947 */ /* 0x002fea000383ffff */
[----:B------:R-:W-:Y:S05]  /*206f0*/  BRA `(.L_x_4793) ;  /* 0xffffffb0005c7947 */ /* 0x000fea000383ffff */
.L_x_4675:
[----:B0-----:R0:W1:Y:S02]  /*20700*/  SYNCS.PHASECHK.TRANS64.TRYWAIT P0, [R26+URZ+0x38860], R0 ;  /* 0x038860001a0075a7 */ /* 0x001064000800017f */
[----:B-1----:R-:W-:Y:S05]  /*20710*/  @!P0 NANOSLEEP.SYNCS 0x989680 ;  /* 0x009896800000895d */ /* 0x002fea0003900000 */
[----:B------:R-:W1:Y:S02]  /*20720*/  @!P0 SYNCS.PHASECHK.TRANS64 P0, [R26+URZ+0x38860], R0 ;  /* 0x038860001a0085a7 */ /* 0x000e64000800007f */
[----:B-1----:R-:W-:Y:S05]  /*20730*/  @!P0 BRA `(.L_x_4675) ;  /* 0xfffffffc00f08947 */ /* 0x002fea000383ffff */
[----:B------:R-:W-:Y:S05]  /*20740*/  BRA `(.L_x_4794) ;  /* 0xffffffb0006c7947 */ /* 0x000fea000383ffff */
.L_x_4676:
        /* <DEDUP_REMOVED lines=8> */
.L_x_4796:
[----:B------:R-:W-:Y:S05]  /*207d0*/  BSYNC B0 ;  /* 0x0000000000007941 */ /* 0x000fea0003800000 */
.L_x_4795:
        /* <DEDUP_REMOVED lines=15> */
.L_x_4797:
        /* <DEDUP_REMOVED lines=39> */
.L_x_4798:
[----:B------:R-:W-:Y:S02]  /*20b40*/  IMAD.MOV.U32 R13, RZ, RZ, R5 ;  /* 0x000000ffff0d7224 */ /* 0x000fe400078e0005 */
[----:B------:R-:W-:-:S07]  /*20b50*/  IMAD.MOV.U32 R3, RZ, RZ, R14 ;  /* 0x000000ffff037224 */ /* 0x000fce00078e000e */
[----:B------:R-:W-:Y:S05]  /*20b60*/  WARPSYNC.COLLECTIVE R15, `(.L_x_4799) ;  /* 0x000000000f087348 */ /* 0x000fea0003c00000 */
[----:B------:R0:W1:Y:S02]  /*20b70*/  SHFL.IDX P6, R14, R13, R12, R11 ;  /* 0x0000000c0d0e7389 */ /* 0x00006400000c000b */
[----:B01----:R-:W-:Y:S01]  /*20b80*/  ENDCOLLECTIVE ;  /* 0x000000000000791b */ /* 0x003fe20003800000 */
.L_x_4799:
        /* <DEDUP_REMOVED lines=29> */
.L_x_4800:
[----:B------:R-:W-:Y:S02]  /*20d60*/  IMAD.MOV.U32 R13, RZ, RZ, R5 ;  /* 0x000000ffff0d7224 */ /* 0x000fe400078e0005 */
[----:B------:R-:W-:-:S07]  /*20d70*/  IMAD.MOV.U32 R7, RZ, RZ, R14 ;  /* 0x000000ffff077224 */ /* 0x000fce00078e000e */
[----:B------:R-:W-:Y:S05]  /*20d80*/  WARPSYNC.COLLECTIVE R15, `(.L_x_4801) ;  /* 0x000000000f087348 */ /* 0x000fea0003c00000 */
[----:B------:R0:W1:Y:S02]  /*20d90*/  SHFL.IDX P6, R14, R13, R12, R11 ;  /* 0x0000000c0d0e7389 */ /* 0x00006400000c000b */
[----:B01----:R-:W-:Y:S01]  /*20da0*/  ENDCOLLECTIVE ;  /* 0x000000000000791b */ /* 0x003fe20003800000 */
.L_x_4801:
        /* <DEDUP_REMOVED lines=29> */
.L_x_4802:
[----:B------:R-:W-:Y:S02]  /*20f80*/  IMAD.MOV.U32 R13, RZ, RZ, R5 ;  /* 0x000000ffff0d7224 */ /* 0x000fe400078e0005 */
[----:B------:R-:W-:-:S07]  /*20f90*/  IMAD.MOV.U32 R6, RZ, RZ, R14 ;  /* 0x000000ffff067224 */ /* 0x000fce00078e000e */
[----:B------:R-:W-:Y:S05]  /*20fa0*/  WARPSYNC.COLLECTIVE R15, `(.L_x_4803) ;  /* 0x000000000f087348 */ /* 0x000fea0003c00000 */
[----:B------:R0:W1:Y:S02]  /*20fb0*/  SHFL.IDX P6, R14, R13, R12, R11 ;  /* 0x0000000c0d0e7389 */ /* 0x00006400000c000b */
[----:B01----:R-:W-:Y:S01]  /*20fc0*/  ENDCOLLECTIVE ;  /* 0x000000000000791b */ /* 0x003fe20003800000 */
.L_x_4803:
[----:B------:R-:W-:Y:S01]  /*20fd0*/  IMAD.MOV.U32 R2, RZ, RZ, R14 ;  /* 0x000000ffff027224 */ /* 0x000fe200078e000e */
[----:B------:R-:W-:Y:S06]  /*20fe0*/  BRA `(.L_x_4804) ;  /* 0xffffffac00fc7947 */ /* 0x000fec000383ffff */
.L_x_4683:
[----:B0-----:R0:W1:Y:S02]  /*20ff0*/  SYNCS.PHASECHK.TRANS64.TRYWAIT P0, [R6+URZ+0x38840], R25 ;  /* 0x03884019060075a7 */ /* 0x001064000800017f */
[----:B-1----:R-:W-:Y:S05]  /*21000*/  @!P0 NANOSLEEP.SYNCS 0x989680 ;  /* 0x009896800000895d */ /* 0x002fea0003900000 */
[----:B------:R-:W1:Y:S02]  /*21010*/  @!P0 SYNCS.PHASECHK.TRANS64 P0, [R6+URZ+0x38840], R25 ;  /* 0x03884019060085a7 */ /* 0x000e64000800007f */
[----:B-1----:R-:W-:Y:S05]  /*21020*/  @!P0 BRA `(.L_x_4683) ;  /* 0xfffffffc00f08947 */ /* 0x002fea000383ffff */
[----:B------:R-:W-:Y:S05]  /*21030*/  BRA `(.L_x_4805) ;  /* 0xffffffb400887947 */ /* 0x000fea000383ffff */
.L_x_4684:
        /* <DEDUP_REMOVED lines=8> */
.L_x_4807:
[----:B------:R-:W-:Y:S05]  /*210c0*/  BSYNC B1 ;  /* 0x0000000000017941 */ /* 0x000fea0003800000 */
.L_x_4806:
        /* <DEDUP_REMOVED lines=9> */
.L_x_4808:
[----:B------:R-:W-:Y:S02]  /*21160*/  IMAD.MOV.U32 R13, RZ, RZ, R26 ;  /* 0x000000ffff0d7224 */ /* 0x000fe400078e001a */
[----:B------:R-:W-:Y:S02]  /*21170*/  IMAD.MOV.U32 R12, RZ, RZ, 0x1 ;  /* 0x00000001ff0c7424 */ /* 0x000fe400078e00ff */
[----:B------:R-:W-:-:S07]  /*21180*/  IMAD.MOV.U32 R2, RZ, RZ, R14 ;  /* 0x000000ffff027224 */ /* 0x000fce00078e000e */
[----:B------:R-:W-:Y:S05]  /*21190*/  WARPSYNC.COLLECTIVE R15, `(.L_x_4809) ;  /* 0x000000000f087348 */ /* 0x000fea0003c00000 */
[----:B------:R0:W1:Y:S02]  /*211a0*/  SHFL.IDX P6, R14, R13, R12, R11 ;  /* 0x0000000c0d0e7389 */ /* 0x00006400000c000b */
[----:B01----:R-:W-:Y:S01]  /*211b0*/  ENDCOLLECTIVE ;  /* 0x000000000000791b */ /* 0x003fe20003800000 */
.L_x_4809:
        /* <DEDUP_REMOVED lines=11> */
.L_x_4810:
[----:B------:R-:W-:Y:S02]  /*21270*/  IMAD.MOV.U32 R13, RZ, RZ, R26 ;  /* 0x000000ffff0d7224 */ /* 0x000fe400078e001a */
[----:B------:R-:W-:Y:S02]  /*21280*/  IMAD.MOV.U32 R12, RZ, RZ, 0x2 ;  /* 0x00000002ff0c7424 */ /* 0x000fe400078e00ff */
[----:B------:R-:W-:-:S07]  /*21290*/  IMAD.MOV.U32 R2, RZ, RZ, R14 ;  /* 0x000000ffff027224 */ /* 0x000fce00078e000e */
[----:B------:R-:W-:Y:S05]  /*212a0*/  WARPSYNC.COLLECTIVE R15, `(.L_x_4811) ;  /* 0x000000000f087348 */ /* 0x000fea0003c00000 */
[----:B------:R0:W1:Y:S02]  /*212b0*/  SHFL.IDX P6, R14, R13, R12, R11 ;  /* 0x0000000c0d0e7389 */ /* 0x00006400000c000b */
[----:B01----:R-:W-:Y:S01]  /*212c0*/  ENDCOLLECTIVE ;  /* 0x000000000000791b */ /* 0x003fe20003800000 */
.L_x_4811:
        /* <DEDUP_REMOVED lines=11> */
.L_x_4812:
[----:B------:R-:W-:Y:S02]  /*21380*/  IMAD.MOV.U32 R13, RZ, RZ, R26 ;  /* 0x000000ffff0d7224 */ /* 0x000fe400078e001a */
[----:B------:R-:W-:Y:S02]  /*21390*/  IMAD.MOV.U32 R12, RZ, RZ, 0x3 ;  /* 0x00000003ff0c7424 */ /* 0x000fe400078e00ff */
[----:B------:R-:W-:-:S07]  /*213a0*/  IMAD.MOV.U32 R2, RZ, RZ, R14 ;  /* 0x000000ffff027224 */ /* 0x000fce00078e000e */
[----:B------:R-:W-:Y:S05]  /*213b0*/  WARPSYNC.COLLECTIVE R15, `(.L_x_4813) ;  /* 0x000000000f087348 */ /* 0x000fea0003c00000 */
[----:B------:R0:W1:Y:S02]  /*213c0*/  SHFL.IDX P6, R14, R13, R12, R11 ;  /* 0x0000000c0d0e7389 */ /* 0x00006400000c000b */
[----:B01----:R-:W-:Y:S01]  /*213d0*/  ENDCOLLECTIVE ;  /* 0x000000000000791b */ /* 0x003fe20003800000 */
.L_x_4813:
        /* <DEDUP_REMOVED lines=11> */
.L_x_4814:
[----:B------:R-:W-:Y:S01]  /*21490*/  IMAD.MOV.U32 R2, RZ, RZ, R14 ;  /* 0x000000ffff027224 */ /* 0x000fe200078e000e */
[----:B------:R-:W-:Y:S06]  /*214a0*/  BRA `(.L_x_4815) ;  /* 0xffffffb400107947 */ /* 0x000fec000383ffff */
.L_x_4689:
[----:B---3--:R3:W4:Y:S02]  /*214b0*/  SYNCS.PHASECHK.TRANS64.TRYWAIT P0, [R6+URZ+0x38860], R25 ;  /* 0x03886019060075a7 */ /* 0x008724000800017f */
[----:B----4-:R-:W-:Y:S05]  /*214c0*/  @!P0 NANOSLEEP.SYNCS 0x989680 ;  /* 0x009896800000895d */ /* 0x010fea0003900000 */
[----:B------:R-:W4:Y:S02]  /*214d0*/  @!P0 SYNCS.PHASECHK.TRANS64 P0, [R6+URZ+0x38860], R25 ;  /* 0x03886019060085a7 */ /* 0x000f24000800007f */
[----:B----4-:R-:W-:Y:S05]  /*214e0*/  @!P0 BRA `(.L_x_4689) ;  /* 0xfffffffc00f08947 */ /* 0x010fea000383ffff */
[----:B------:R-:W-:Y:S05]  /*214f0*/  BRA `(.L_x_4816) ;  /* 0xffffffb400607947 */ /* 0x000fea000383ffff */
.L_x_4690:
        /* <DEDUP_REMOVED lines=8> */
.L_x_4818:
[----:B------:R-:W-:Y:S05]  /*21580*/  BSYNC B1 ;  /* 0x0000000000017941 */ /* 0x000fea0003800000 */
.L_x_4817:
        /* <DEDUP_REMOVED lines=13> */
.L_x_4819:
        /* <DEDUP_REMOVED lines=17> */
.L_x_4820:
        /* <DEDUP_REMOVED lines=16> */
.L_x_4821:
        /* <DEDUP_REMOVED lines=19> */
.L_x_4822:
        /* <DEDUP_REMOVED lines=14> */
.L_x_4823:
        /* <DEDUP_REMOVED lines=16> */
.L_x_4824:
        /* <DEDUP_REMOVED lines=14> */
.L_x_4825:
[----:B------:R-:W-:Y:S05]  /*21c60*/  BRA `(.L_x_4826) ;  /* 0xffffffb000c47947 */ /* 0x000fea000383ffff */
.L_x_4698:
        /* <DEDUP_REMOVED lines=8> */
.L_x_4828:
[----:B------:R-:W-:Y:S05]  /*21cf0*/  BSYNC B0 ;  /* 0x0000000000007941 */ /* 0x000fea0003800000 */
.L_x_4827:
        /* <DEDUP_REMOVED lines=9> */
.L_x_4829:
        /* <DEDUP_REMOVED lines=24> */
.L_x_4830:
[----:B------:R-:W-:Y:S01]  /*21f10*/  IMAD.MOV.U32 R12, RZ, RZ, 0x2 ;  /* 0x00000002ff0c7424 */ /* 0x000fe200078e00ff */
[----:B------:R-:W-:-:S05]  /*21f20*/  SEL R14, R14, RZ, P1 ;  /* 0x000000ff0e0e7207 */ /* 0x000fca0000800000 */
[----:B------:R-:W-:-:S04]  /*21f30*/  IMAD.IADD R5, R13, 0x1, R14 ;  /* 0x000000010d057824 */ /* 0x000fc800078e020e */
[----:B------:R-:W-:-:S07]  /*21f40*/  IMAD.MOV.U32 R13, RZ, RZ, R5 ;  /* 0x000000ffff0d7224 */ /* 0x000fce00078e0005 */
[----:B------:R-:W-:Y:S05]  /*21f50*/  WARPSYNC.COLLECTIVE R15, `(.L_x_4831) ;  /* 0x000000000f087348 */ /* 0x000fea0003c00000 */
[----:B------:R0:W1:Y:S02]  /*21f60*/  SHFL.UP P6, R14, R13, R12, R11 ;  /* 0x0400000c0d0e7389 */ /* 0x00006400000c000b */
[----:B01----:R-:W-:Y:S01]  /*21f70*/  ENDCOLLECTIVE ;  /* 0x000000000000791b */ /* 0x003fe20003800000 */
.L_x_4831:
[----:B------:R-:W-:Y:S01]  /*21f80*/  IMAD.MOV.U32 R12, RZ, RZ, 0x4 ;  /* 0x00000004ff0c7424 */ /* 0x000fe200078e00ff */
[----:B------:R-:W-:-:S05]  /*21f90*/  SEL R2, R14, RZ, P2 ;  /* 0x000000ff0e027207 */ /* 0x000fca0001000000 */
[----:B------:R-:W-:-:S04]  /*21fa0*/  IMAD.IADD R2, R5, 0x1, R2 ;  /* 0x0000000105027824 */ /* 0x000fc800078e0202 */
[----:B------:R-:W-:-:S07]  /*21fb0*/  IMAD.MOV.U32 R13, RZ, RZ, R2 ;  /* 0x000000ffff0d7224 */ /* 0x000fce00078e0002 */
[----:B------:R-:W-:Y:S05]  /*21fc0*/  WARPSYNC.COLLECTIVE R15, `(.L_x_4832) ;  /* 0x000000000f087348 */ /* 0x000fea0003c00000 */
[----:B------:R0:W1:Y:S02]  /*21fd0*/  SHFL.UP P6, R14, R13, R12, R11 ;  /* 0x0400000c0d0e7389 */ /* 0x00006400000c000b */
[----:B01----:R-:W-:Y:S01]  /*21fe0*/  ENDCOLLECTIVE ;  /* 0x000000000000791b */ /* 0x003fe20003800000 */
.L_x_4832:
[----:B------:R-:W-:Y:S01]  /*21ff0*/  IMAD.MOV.U32 R12, RZ, RZ, 0x8 ;  /* 0x00000008ff0c7424 */ /* 0x000fe200078e00ff */
[----:B------:R-:W-:-:S05]  /*22000*/  SEL R3, R14, RZ, P3 ;  /* 0x000000ff0e037207 */ /* 0x000fca0001800000 */
[----:B------:R-:W-:-:S04]  /*22010*/  IMAD.IADD R8, R2, 0x1, R3 ;  /* 0x0000000102087824 */ /* 0x000fc800078e0203 */
[----:B------:R-:W-:-:S07]  /*22020*/  IMAD.MOV.U32 R13, RZ, RZ, R8 ;  /* 0x000000ffff0d7224 */ /* 0x000fce00078e0008 */
[----:B------:R-:W-:Y:S05]  /*22030*/  WARPSYNC.COLLECTIVE R15, `(.L_x_4833) ;  /* 0x000000000f087348 */ /* 0x000fea0003c00000 */
[----:B------:R0:W1:Y:S02]  /*22040*/  SHFL.UP P6, R14, R13, R12, R11 ;  /* 0x0400000c0d0e7389 */ /* 0x00006400000c000b */
[----:B01----:R-:W-:Y:S01]  /*22050*/  ENDCOLLECTIVE ;  /* 0x000000000000791b */ /* 0x003fe20003800000 */
.L_x_4833:
[----:B------:R-:W-:Y:S01]  /*22060*/  IMAD.MOV.U32 R12, RZ, RZ, 0x10 ;  /* 0x00000010ff0c7424 */ /* 0x000fe200078e00ff */
[----:B------:R-:W-:-:S05]  /*22070*/  SEL R5, R14, RZ, P4 ;  /* 0x000000ff0e057207 */ /* 0x000fca0002000000 */
[----:B------:R-:W-:-:S04]  /*22080*/  IMAD.IADD R5, R8, 0x1, R5 ;  /* 0x0000000108057824 */ /* 0x000fc800078e0205 */
[----:B------:R-:W-:-:S07]  /*22090*/  IMAD.MOV.U32 R13, RZ, RZ, R5 ;  /* 0x000000ffff0d7224 */ /* 0x000fce00078e0005 */
[----:B------:R-:W-:Y:S05]  /*220a0*/  WARPSYNC.COLLECTIVE R15, `(.L_x_4834) ;  /* 0x000000000f087348 */ /* 0x000fea0003c00000 */
[----:B------:R0:W1:Y:S02]  /*220b0*/  SHFL.UP P6, R14, R13, R12, R11 ;  /* 0x0400000c0d0e7389 */ /* 0x00006400000c000b */
[----:B01----:R-:W-:Y:S01]  /*220c0*/  ENDCOLLECTIVE ;  /* 0x000000000000791b */ /* 0x003fe20003800000 */
.L_x_4834:
        /* <DEDUP_REMOVED lines=8> */
.L_x_4835:
[----:B------:R-:W-:Y:S05]  /*22150*/  BRA `(.L_x_4836) ;  /* 0xffffffb4005c7947 */ /* 0x000fea000383ffff */
.L_x_4701:
[----:B------:R-:W-:Y:S01]  /*22160*/  BSSY B0, `(.L_x_4837) ;  /* 0x0000007000007945 */ /* 0x000fe20003800000 */
[----:B------:R-:W-:Y:S02]  /*22170*/  IMAD.MOV.U32 R12, RZ, RZ, 0x1 ;  /* 0x00000001ff0c7424 */ /* 0x000fe400078e00ff */
[----:B------:R-:W-:Y:S02]  /*22180*/  IMAD.MOV.U32 R11, RZ, RZ, RZ ;  /* 0x000000ffff0b7224 */ /* 0x000fe400078e00ff */
[----:B------:R-:W-:-:S07]  /*22190*/  IMAD.MOV.U32 R15, RZ, RZ, -0x1 ;  /* 0xffffffffff0f7424 */ /* 0x000fce00078e00ff */
[----:B------:R-:W-:Y:S05]  /*221a0*/  WARPSYNC.COLLECTIVE R15, `(.L_x_4838) ;  /* 0x000000000f087348 */ /* 0x000fea0003c00000 */
[----:B------:R0:W1:Y:S02]  /*221b0*/  SHFL.UP P6, R14, R13, R12, R11 ;  /* 0x0400000c0d0e7389 */ /* 0x00006400000c000b */
[----:B01----:R-:W-:Y:S01]  /*221c0*/  ENDCOLLECTIVE ;  /* 0x000000000000791b */ /* 0x003fe20003800000 */
.L_x_4838:
[----:B------:R-:W-:Y:S05]  /*221d0*/  BSYNC B0 ;  /* 0x0000000000007941 */ /* 0x000fea0003800000 */
.L_x_4837:
        /* <DEDUP_REMOVED lines=8> */
.L_x_4839:
[----:B------:R-:W-:Y:S01]  /*22260*/  IMAD.MOV.U32 R12, RZ, RZ, 0x4 ;  /* 0x00000004ff0c7424 */ /* 0x000fe200078e00ff */
[----:B------:R-:W-:-:S05]  /*22270*/  SEL R2, R14, RZ, P2 ;  /* 0x000000ff0e027207 */ /* 0x000fca0001000000 */
[----:B------:R-:W-:-:S04]  /*22280*/  IMAD.IADD R2, R13, 0x1, R2 ;  /* 0x000000010d027824 */ /* 0x000fc800078e0202 */
[----:B------:R-:W-:-:S07]  /*22290*/  IMAD.MOV.U32 R13, RZ, RZ, R2 ;  /* 0x000000ffff0d7224 */ /* 0x000fce00078e0002 */
[----:B------:R-:W-:Y:S05]  /*222a0*/  WARPSYNC.COLLECTIVE R15, `(.L_x_4840) ;  /* 0x000000000f087348 */ /* 0x000fea0003c00000 */
[----:B------:R0:W1:Y:S02]  /*222b0*/  SHFL.UP P6, R14, R13, R12, R11 ;  /* 0x0400000c0d0e7389 */ /* 0x00006400000c000b */
[----:B01----:R-:W-:Y:S01]  /*222c0*/  ENDCOLLECTIVE ;  /* 0x000000000000791b */ /* 0x003fe20003800000 */
.L_x_4840:
[----:B------:R-:W-:Y:S01]  /*222d0*/  IMAD.MOV.U32 R12, RZ, RZ, 0x8 ;  /* 0x00000008ff0c7424 */ /* 0x000fe200078e00ff */
[----:B------:R-:W-:-:S05]  /*222e0*/  SEL R3, R14, RZ, P3 ;  /* 0x000000ff0e037207 */ /* 0x000fca0001800000 */
[----:B------:R-:W-:-:S04]  /*222f0*/  IMAD.IADD R3, R2, 0x1, R3 ;  /* 0x0000000102037824 */ /* 0x000fc800078e0203 */
[----:B------:R-:W-:-:S07]  /*22300*/  IMAD.MOV.U32 R13, RZ, RZ, R3 ;  /* 0x000000ffff0d7224 */ /* 0x000fce00078e0003 */
[----:B------:R-:W-:Y:S05]  /*22310*/  WARPSYNC.COLLECTIVE R15, `(.L_x_4841) ;  /* 0x000000000f087348 */ /* 0x000fea0003c00000 */
[----:B------:R0:W1:Y:S02]  /*22320*/  SHFL.UP P6, R14, R13, R12, R11 ;  /* 0x0400000c0d0e7389 */ /* 0x00006400000c000b */
[----:B01----:R-:W-:Y:S01]  /*22330*/  ENDCOLLECTIVE ;  /* 0x000000000000791b */ /* 0x003fe20003800000 */
.L_x_4841:
[----:B------:R-:W-:Y:S01]  /*22340*/  IMAD.MOV.U32 R12, RZ, RZ, 0x10 ;  /* 0x00000010ff0c7424 */ /* 0x000fe200078e00ff */
[----:B------:R-:W-:-:S05]  /*22350*/  SEL R14, R14, RZ, P4 ;  /* 0x000000ff0e0e7207 */ /* 0x000fca0002000000 */
[----:B------:R-:W-:-:S04]  /*22360*/  IMAD.IADD R5, R3, 0x1, R14 ;  /* 0x0000000103057824 */ /* 0x000fc800078e020e */
[----:B------:R-:W-:-:S07]  /*22370*/  IMAD.MOV.U32 R13, RZ, RZ, R5 ;  /* 0x000000ffff0d7224 */ /* 0x000fce00078e0005 */
[----:B------:R-:W-:Y:S05]  /*22380*/  WARPSYNC.COLLECTIVE R15, `(.L_x_4842) ;  /* 0x000000000f087348 */ /* 0x000fea0003c00000 */
[----:B------:R0:W1:Y:S02]  /*22390*/  SHFL.UP P6, R14, R13, R12, R11 ;  /* 0x0400000c0d0e7389 */ /* 0x00006400000c000b */
[----:B01----:R-:W-:Y:S01]  /*223a0*/  ENDCOLLECTIVE ;  /* 0x000000000000791b */ /* 0x003fe20003800000 */
.L_x_4842:
        /* <DEDUP_REMOVED lines=8> */
.L_x_4843:
[----:B------:R-:W-:Y:S05]  /*22430*/  BRA `(.L_x_4844) ;  /* 0xffffffb400487947 */ /* 0x000fea000383ffff */
.L_x_4703:
[----:B------:R-:W-:Y:S01]  /*22440*/  BSSY B0, `(.L_x_4845) ;  /* 0x0000006000007945 */ /* 0x000fe20003800000 */
[----:B------:R-:W-:Y:S01]  /*22450*/  PLOP3.LUT P6, PT, P6, PT, PT, 0x8, 0x0 ;  /* 0x000000000000781c */ /* 0x000fe200037ce170 */
[----:B------:R-:W-:-:S12]  /*22460*/  IMAD.MOV.U32 R15, RZ, RZ, -0x1 ;  /* 0xffffffffff0f7424 */ /* 0x000fd800078e00ff */
[----:B0-----:R-:W-:Y:S05]  /*22470*/  WARPSYNC.COLLECTIVE R15, `(.L_x_4846) ;  /* 0x000000000f087348 */ /* 0x001fea0003c00000 */
[----:B------:R-:W-:Y:S01]  /*22480*/  VOTE.ANY R14, PT, P6 ;  /* 0x00000000000e7806 */ /* 0x000fe200030e0100 */
[----:B0-----:R-:W-:Y:S06]  /*22490*/  ENDCOLLECTIVE ;  /* 0x000000000000791b */ /* 0x001fec0003800000 */
.L_x_4846:
[----:B------:R-:W-:Y:S05]  /*224a0*/  BSYNC B0 ;  /* 0x0000000000007941 */ /* 0x000fea0003800000 */
.L_x_4845:
        /* <DEDUP_REMOVED lines=9> */
.L_x_4847:
[----:B------:R-:W-:Y:S02]  /*22540*/  IMAD.MOV.U32 R13, RZ, RZ, R4 ;  /* 0x000000ffff0d7224 */ /* 0x000fe400078e0004 */
[----:B------:R-:W-:-:S07]  /*22550*/  IMAD.MOV.U32 R7, RZ, RZ, R14 ;  /* 0x000000ffff077224 */ /* 0x000fce00078e000e */
[----:B------:R-:W-:Y:S05]  /*22560*/  WARPSYNC.COLLECTIVE R15, `(.L_x_4848) ;  /* 0x000000000f087348 */ /* 0x000fea0003c00000 */
[----:B------:R0:W1:Y:S02]  /*22570*/  SHFL.IDX P6, R14, R13, R12, R11 ;  /* 0x0000000c0d0e7389 */ /* 0x00006400000c000b */
[----:B01----:R-:W-:Y:S01]  /*22580*/  ENDCOLLECTIVE ;  /* 0x000000000000791b */ /* 0x003fe20003800000 */
.L_x_4848:
[----:B------:R-:W-:Y:S01]  /*22590*/  IMAD.MOV.U32 R4, RZ, RZ, R14 ;  /* 0x000000ffff047224 */ /* 0x000fe200078e000e */
[----:B------:R-:W-:Y:S06]  /*225a0*/  BRA `(.L_x_4849) ;  /* 0xffffffb400287947 */ /* 0x000fec000383ffff */
.L_x_4705:
[----:B------:R-:W-:Y:S01]  /*225b0*/  BSSY B0, `(.L_x_4850) ;  /* 0x0000007000007945 */ /* 0x000fe20003800000 */
[----:B------:R-:W-:Y:S02]  /*225c0*/  IMAD.MOV.U32 R13, RZ, RZ, R3 ;  /* 0x000000ffff0d7224 */ /* 0x000fe400078e0003 */
[----:B------:R-:W-:Y:S02]  /*225d0*/  IMAD.MOV.U32 R11, RZ, RZ, 0x1f ;  /* 0x0000001fff0b7424 */ /* 0x000fe400078e00ff */
[----:B------:R-:W-:-:S07]  /*225e0*/  IMAD.MOV.U32 R15, RZ, RZ, -0x1 ;  /* 0xffffffffff0f7424 */ /* 0x000fce00078e00ff */
[----:B0123--:R-:W-:Y:S05]  /*225f0*/  WARPSYNC.COLLECTIVE R15, `(.L_x_4851) ;  /* 0x000000000f087348 */ /* 0x00ffea0003c00000 */
[----:B------:R4:W0:Y:S02]  /*22600*/  SHFL.IDX P6, R14, R13, R12, R11 ;  /* 0x0000000c0d0e7389 */ /* 0x00082400000c000b */
[----:B01234-:R-:W-:Y:S01]  /*22610*/  ENDCOLLECTIVE ;  /* 0x000000000000791b */ /* 0x01ffe20003800000 */
.L_x_4851:
[----:B------:R-:W-:Y:S05]  /*22620*/  BSYNC B0 ;  /* 0x0000000000007941 */ /* 0x000fea0003800000 */
.L_x_4850:
[----:B------:R-:W-:Y:S01]  /*22630*/  IMAD.MOV.U32 R24, RZ, RZ, R14 ;  /* 0x000000ffff187224 */ /* 0x000fe200078e000e */
[----:B------:R-:W-:Y:S06]  /*22640*/  BRA `(.L_x_4704) ;  /* 0xffffffb400187947 */ /* 0x000fec000383ffff */
.L_x_4709:
[----:B-1----:R1:W4:Y:S02]  /*22650*/  SYNCS.PHASECHK.TRANS64.TRYWAIT P0, [R7+URZ+0x38820], R0 ;  /* 0x03882000070075a7 */ /* 0x002324000800017f */
[----:B----4-:R-:W-:Y:S05]  /*22660*/  @!P0 NANOSLEEP.SYNCS 0x989680 ;  /* 0x009896800000895d */ /* 0x010fea0003900000 */
[----:B------:R-:W4:Y:S02]  /*22670*/  @!P0 SYNCS.PHASECHK.TRANS64 P0, [R7+URZ+0x38820], R0 ;  /* 0x03882000070085a7 */ /* 0x000f24000800007f */
[----:B----4-:R-:W-:Y:S05]  /*22680*/  @!P0 BRA `(.L_x_4709) ;  /* 0xfffffffc00f08947 */ /* 0x010fea000383ffff */
[----:B------:R-:W-:Y:S05]  /*22690*/  BRA `(.L_x_4852) ;  /* 0xffffffb800707947 */ /* 0x000fea000383ffff */
.L_x_4710:
        /* <DEDUP_REMOVED lines=11> */
.L_x_4854:
[----:B------:R-:W-:Y:S05]  /*22750*/  BSYNC B0 ;  /* 0x0000000000007941 */ /* 0x000fea0003800000 */
.L_x_4853:
[----:B------:R-:W-:Y:S05]  /*22760*/  BRA `(.L_x_4855) ;  /* 0xffffffb800587947 */ /* 0x000fea000383ffff */
.L_x_4711:
[----:B------:R-:W-:Y:S01]  /*22770*/  BSSY B0, `(.L_x_4856) ;  /* 0x0000006000007945 */ /* 0x000fe20003800000 */
[----:B------:R-:W-:-:S07]  /*22780*/  IMAD.MOV.U32 R15, RZ, RZ, -0x1 ;  /* 0xffffffffff0f7424 */ /* 0x000fce00078e00ff */
[----:B0123--:R-:W-:Y:S05]  /*22790*/  WARPSYNC.COLLECTIVE R15, `(.L_x_4857) ;  /* 0x000000000f0c7348 */ /* 0x00ffea0003c00000 */
[----:B------:R-:W-:Y:S02]  /*227a0*/  ELECT P6, UR62, PT ;  /* 0x00000000003e782f */ /* 0x000fe400038c0000 */
[----:B------:R-:W-:Y:S01]  /*227b0*/  MOV R14, UR62 ;  /* 0x0000003e000e7c02 */ /* 0x000fe20008000f00 */
[----:B0123--:R-:W-:Y:S10]  /*227c0*/  ENDCOLLECTIVE ;  /* 0x000000000000791b */ /* 0x00fff40003800000 */
.L_x_4857:
[----:B------:R-:W-:Y:S05]  /*227d0*/  BSYNC B0 ;  /* 0x0000000000007941 */ /* 0x000fea0003800000 */
.L_x_4856:
[----:B------:R-:W-:Y:S05]  /*227e0*/  BRA `(.L_x_4858) ;  /* 0xffffffb8004c7947 */ /* 0x000fea000383ffff */
.L_x_4713:
[----:B-1----:R1:W4:Y:S02]  /*227f0*/  SYNCS.PHASECHK.TRANS64.TRYWAIT P1, [R5+URZ+0x38840], R0 ;  /* 0x03884000050075a7 */ /* 0x002324000802017f */
[----:B----4-:R-:W-:Y:S05]  /*22800*/  @!P1 NANOSLEEP.SYNCS 0x989680 ;  /* 0x009896800000995d */ /* 0x010fea0003900000 */
[----:B------:R-:W4:Y:S02]  /*22810*/  @!P1 SYNCS.PHASECHK.TRANS64 P1, [R5+URZ+0x38840], R0 ;  /* 0x03884000050095a7 */ /* 0x000f24000802007f */
[----:B----4-:R-:W-:Y:S05]  /*22820*/  @!P1 BRA `(.L_x_4713) ;  /* 0xfffffffc00f09947 */ /* 0x010fea000383ffff */
[----:B------:R-:W-:Y:S05]  /*22830*/  BRA `(.L_x_4859) ;  /* 0xffffffb8006c7947 */ /* 0x000fea000383ffff */
.L_x_4715:
[----:B----4-:R4:W0:Y:S02]  /*22840*/  SYNCS.PHASECHK.TRANS64.TRYWAIT P1, [R3+URZ+0x38840], R2 ;  /* 0x03884002030075a7 */ /* 0x010824000802017f */
[----:B0-----:R-:W-:Y:S05]  /*22850*/  @!P1 NANOSLEEP.SYNCS 0x989680 ;  /* 0x009896800000995d */ /* 0x001fea0003900000 */
[----:B------:R-:W0:Y:S02]  /*22860*/  @!P1 SYNCS.PHASECHK.TRANS64 P1, [R3+URZ+0x38840], R2 ;  /* 0x03884002030095a7 */ /* 0x000e24000802007f */
[----:B0-----:R-:W-:Y:S05]  /*22870*/  @!P1 BRA `(.L_x_4715) ;  /* 0xfffffffc00f09947 */ /* 0x001fea000383ffff */
[----:B------:R-:W-:Y:S05]  /*22880*/  BRA `(.L_x_4860) ;  /* 0xffffffb800787947 */ /* 0x000fea000383ffff */
.L_x_4717:
[----:B------:R0:W0:Y:S02]  /*22890*/  SYNCS.PHASECHK.TRANS64.TRYWAIT P1, [R5+URZ+0x38860], R0 ;  /* 0x03886000050075a7 */ /* 0x000024000802017f */
[----:B0-----:R-:W-:Y:S05]  /*228a0*/  @!P1 NANOSLEEP.SYNCS 0x989680 ;  /* 0x009896800000995d */ /* 0x001fea0003900000 */
[----:B------:R-:W0:Y:S02]  /*228b0*/  @!P1 SYNCS.PHASECHK.TRANS64 P1, [R5+URZ+0x38860], R0 ;  /* 0x03886000050095a7 */ /* 0x000e24000802007f */
[----:B0-----:R-:W-:Y:S05]  /*228c0*/  @!P1 BRA `(.L_x_4717) ;  /* 0xfffffffc00f09947 */ /* 0x001fea000383ffff */
[----:B------:R-:W-:Y:S05]  /*228d0*/  BRA `(.L_x_4861) ;  /* 0xffffffb800747947 */ /* 0x000fea000383ffff */
.L_x_4862:
        /* <DEDUP_REMOVED lines=10> */
.L_x_15645:


//--------------------- .text._ZN7cutlass13device_kernelIN5flash11enable_sm90INS1_16FlashAttnFwdSm90INS1_25CollectiveMainloopFwdSm90ILi2EN4cute5tupleIJNS5_1CILi1EEES8_S8_EEENS6_IJNS7_ILi64EEESA_SA_EEELi512ENS_10bfloat16_tEfNS_4arch4Sm90ELb0ELb1ELb0ELb0ELb1ELb0ELb0ELb0ELb0ELb1ELb1ELb0EEENS1_21CollectiveEpilogueFwdINS6_IJSA_NS7_ILi512EEESA_EEES9_SC_SE_Li256ELb0ELb1ELb1ELb0EEENS1_19SingleTileSchedulerILb0ELb1ELb1ELi64EEEEEEEEEvNT_6ParamsE --------------------------
	.section	.text._ZN7cutlass13device_kernelIN5flash11enable_sm90INS1_16FlashAttnFwdSm90INS1_25CollectiveMainloopFwdSm90ILi2EN4cute5tupleIJNS5_1CILi1EEES8_S8_EEENS6_IJNS7_ILi64EEESA_SA_EEELi512ENS_10bfloat16_tEfNS_4arch4Sm90ELb0ELb1ELb0ELb0ELb1ELb0ELb0ELb0ELb0ELb1ELb1ELb0EEENS1_21CollectiveEpilogueFwdINS6_IJSA_NS7_ILi512EEESA_EEES9_SC_SE_Li256ELb0ELb1ELb1ELb0EEENS1_19SingleTileSchedulerILb0ELb1ELb1ELi64EEEEEEEEEvNT_6ParamsE,"ax",@progbits
	.align	128
.text._ZN7cutlass13device_kernelIN5flash11enable_sm90INS1_16FlashAttnFwdSm90INS1_25CollectiveMainloopFwdSm90ILi2EN4cute5tupleIJNS5_1CILi1EEES8_S8_EEENS6_IJNS7_ILi64EEESA_SA_EEELi512ENS_10bfloat16_tEfNS_4arch4Sm90ELb0ELb1ELb0ELb0ELb1ELb0ELb0ELb0ELb0ELb1ELb1ELb0EEENS1_21CollectiveEpilogueFwdINS6_IJSA_NS7_ILi512EEESA_EEES9_SC_SE_Li256ELb0ELb1ELb1ELb0EEENS1_19SingleTileSchedulerILb0ELb1ELb1ELi64EEEEEEEEEvNT_6ParamsE:
        .type           _ZN7cutlass13device_kernelIN5flash11enable_sm90INS1_16FlashAttnFwdSm90INS1_25CollectiveMainloopFwdSm90ILi2EN4cute5tupleIJNS5_1CILi1EEES8_S8_EEENS6_IJNS7_ILi64EEESA_SA_EEELi512ENS_10bfloat16_tEfNS_4arch4Sm90ELb0ELb1ELb0ELb0ELb1ELb0ELb0ELb0ELb0ELb1ELb1ELb0EEENS1_21CollectiveEpilogueFwdINS6_IJSA_NS7_ILi512EEESA_EEES9_SC_SE_Li256ELb0ELb1ELb1ELb0EEENS1_19SingleTileSchedulerILb0ELb1ELb1ELi64EEEEEEEEEvNT_6ParamsE,@function
        .size           _ZN7cutlass13device_kernelIN5flash11enable_sm90INS1_16FlashAttnFwdSm90INS1_25CollectiveMainloopFwdSm90ILi2EN4cute5tupleIJNS5_1CILi1EEES8_S8_EEENS6_IJNS7_ILi64EEESA_SA_EEELi512ENS_10bfloat16_tEfNS_4arch4Sm90ELb0ELb1ELb0ELb0ELb1ELb0ELb0ELb0ELb0ELb1ELb1ELb0EEENS1_21CollectiveEpilogueFwdINS6_IJSA_NS7_ILi512EEESA_EEES9_SC_SE_Li256ELb0ELb1ELb1ELb0EEENS1_19SingleTileSchedulerILb0ELb1ELb1ELi64EEEEEEEEEvNT_6ParamsE,(.L_x_15646 - _ZN7cutlass13device_kernelIN5flash11enable_sm90INS1_16FlashAttnFwdSm90INS1_25CollectiveMainloopFwdSm90ILi2EN4cute5tupleIJNS5_1CILi1EEES8_S8_EEENS6_IJNS7_ILi64EEESA_SA_EEELi512ENS_10bfloat16_tEfNS_4arch4Sm90ELb0ELb1ELb0ELb0ELb1ELb0ELb0ELb0ELb0ELb1ELb1ELb0EEENS1_21CollectiveEpilogueFwdINS6_IJSA_NS7_ILi512EEESA_EEES9_SC_SE_Li256ELb0ELb1ELb1ELb0EEENS1_19SingleTileSchedulerILb0ELb1ELb1ELi64EEEEEEEEEvNT_6ParamsE)
        .other          _ZN7cutlass13device_kernelIN5flash11enable_sm90INS1_16FlashAttnFwdSm90INS1_25CollectiveMainloopFwdSm90ILi2EN4cute5tupleIJNS5_1CILi1EEES8_S8_EEENS6_IJNS7_ILi64EEESA_SA_EEELi512ENS_10bfloat16_tEfNS_4arch4Sm90ELb0ELb1ELb0ELb0ELb1ELb0ELb0ELb0ELb0ELb1ELb1ELb0EEENS1_21CollectiveEpilogueFwdINS6_IJSA_NS7_ILi512EEESA_EEES9_SC_SE_Li256ELb0ELb1ELb1ELb0EEENS1_19SingleTileSchedulerILb0ELb1ELb1ELi64EEEEEEEEEvNT_6ParamsE,@"STO_CUDA_ENTRY STV_DEFAULT"
_ZN7cutlass13device_kernelIN5flash11enable_sm90INS1_16FlashAttnFwdSm90INS1_25CollectiveMainloopFwdSm90ILi2EN4cute5tupleIJNS5_1CILi1EEES8_S8_EEENS6_IJNS7_ILi64EEESA_SA_EEELi512ENS_10bfloat16_tEfNS_4arch4Sm90ELb0ELb1ELb0ELb0ELb1ELb0ELb0ELb0ELb0ELb1ELb1ELb0EEENS1_21CollectiveEpilogueFwdINS6_IJSA_NS7_ILi512EEESA_EEES9_SC_SE_Li256ELb0ELb1ELb1ELb0EEENS1_19SingleTileSchedulerILb0ELb1ELb1ELi64EEEEEEEEEvNT_6ParamsE:
        /* <DEDUP_REMOVED lines=40> */
.L_x_4863:
        /* <DEDUP_REMOVED lines=22> */
.L_x_4864:
        /* <DEDUP_REMOVED lines=18> */
.L_x_4865:
        /* <DEDUP_REMOVED lines=22> */
.L_x_4866:
        /* <DEDUP_REMOVED lines=23> */
.L_x_4867:
        /* <DEDUP_REMOVED lines=9> */
.L_x_4870:
[----:B------:R-:W-:-:S08]  /*0860*/  NOP ;  /* 0x0000000000007918 */ /* 0x000fd00000000000 */
[----:B------:R-:W0:Y:S02]  /*0870*/  USETMAXREG.TRY_ALLOC.CTAPOOL UP0, 0xe8 ;  /* 0x000000e8000079c8 */ /* 0x000e240008000600 */
[----:B0-----:R-:W-:-:S13]  /*0880*/  PLOP3.LUT P0, PT, PT, PT, UP0, 0x80, 0x0 ;  /* 0x000000000000781c */ /* 0x001fda0003f0f008 */
[----:B------:R-:W-:Y:S05]  /*0890*/  @!P0 BRA `(.L_x_4870) ;  /* 0xfffffffc00f08947 */ /* 0x000fea000383ffff */
[----:B------:R-:W0:Y:S01]  /*08a0*/  LDC R2, c[0x0][0xc50] ;  /* 0x00031400ff027b82 */ /* 0x000e220000000800 */
[----:B------:R-:W-:-:S04]  /*08b0*/  LOP3.LUT R0, R30, 0xffffff80, RZ, 0xc0, !PT ;  /* 0xffffff801e007812 */ /* 0x000fc800078ec0ff */
[----:B------:R-:W-:-:S03]  /*08c0*/  ISETP.NE.AND P0, PT, R0, 0x80, PT ;  /* 0x000000800000780c */ /* 0x000fc60003f05270 */
[----:B------:R-:W1:Y:S08]  /*08d0*/  S2UR UR4, SR_CTAID.Y ;  /* 0x00000000000479c3 */ /* 0x000e700000002600 */
[----:B------:R-:W2:Y:S08]  /*08e0*/  S2UR UR5, SR_CTAID.Z ;  /* 0x00000000000579c3 */ /* 0x000eb00000002700 */
[----:B------:R-:W-:Y:S06]  /*08f0*/  @!P0 BAR.ARV 0x8, 0x100 ;  /* 0x0204000000008b1d */ /* 0x000fec0000002000 */
[----:B0-----:R-:W-:-:S02]  /*0900*/  ISETP.NE.AND P1, PT, R2, 0x1, PT ;  /* 0x000000010200780c */ /* 0x001fc40003f25270 */
[----:B------:R-:W-:Y:S01]  /*0910*/  ISETP.GE.U32.AND P0, PT, R30, 0x100, PT ;  /* 0x000001001e00780c */ /* 0x000fe20003f06070 */
[----:B-1----:R-:W-:-:S10]  /*0920*/  IMAD.U32 R18, RZ, RZ, UR4 ;  /* 0x00000004ff127e24 */ /* 0x002fd4000f8e00ff */
[----:B------:R-:W0:Y:S08]  /*0930*/  @P1 LDC R0, c[0x0][0xc54] ;  /* 0x00031500ff001b82 */ /* 0x000e300000000800 */
[----:B------:R-:W-:Y:S08]  /*0940*/  @P0 BAR.ARV 0xf, 0x100 ;  /* 0x03c4000000000b1d */ /* 0x000ff00000002000 */
[----:B------:R-:W1:Y:S01]  /*0950*/  @P1 LDC R3, c[0x0][0xc58] ;  /* 0x00031600ff031b82 */ /* 0x000e620000000800 */
[----:B--2---:R-:W-:Y:S01]  /*0960*/  ISETP.LE.AND P0, PT, RZ, UR5, PT ;  /* 0x00000005ff007c0c */ /* 0x004fe2000bf03270 */
[----:B0-----:R-:W-:-:S05]  /*0970*/  @P1 IMAD.HI.U32 R0, R0, UR4, RZ ;  /* 0x0000000400001c27 */ /* 0x001fca000f8e00ff */
[----:B-1----:R-:W-:-:S05]  /*0980*/  @P1 SHF.R.U32.HI R18, RZ, R3, R0 ;  /* 0x00000003ff121219 */ /* 0x002fca0000011600 */
[----:B------:R-:W-:-:S04]  /*0990*/  IMAD.MOV R3, RZ, RZ, -R18 ;  /* 0x000000ffff037224 */ /* 0x000fc800078e0a12 */
[----:B------:R-:W-:Y:S01]  /*09a0*/  IMAD R8, R2, R3, UR4 ;  /* 0x0000000402087e24 */ /* 0x000fe2000f8e0203 */
[----:B------:R-:W-:Y:S06]  /*09b0*/  @!P0 BRA `(.L_x_4871) ;  /* 0x0000012800048947 */ /* 0x000fec0003800000 */
[----:B------:R-:W0:Y:S01]  /*09c0*/  S2R R152, SR_CTAID.X ;  /* 0x0000000000987919 */ /* 0x000e220000002500 */
[----:B------:R-:W-:Y:S01]  /*09d0*/  ULDC.64 UR4, c[0x0][0x418] ;  /* 0x0001060000047ab9 */ /* 0x000fe20000000a00 */
[----:B------:R-:W-:Y:S01]  /*09e0*/  ULDC UR41, c[0x0][0x424] ;  /* 0x0001090000297ab9 */ /* 0x000fe20000000800 */
[----:B------:R-:W-:Y:S01]  /*09f0*/  UISETP.NE.U32.AND UP0, UPT, UR4, URZ, UPT ;  /* 0x0000003f0400728c */ /* 0x000fe2000bf05070 */
[----:B------:R-:W1:Y:S01]  /*0a00*/  S2UR UR42, SR_CgaCtaId ;  /* 0x00000000002a79c3 */ /* 0x000e620000008800 */
[----:B------:R-:W-:Y:S01]  /*0a10*/  ULDC UR6, c[0x0][0x2f0] ;  /* 0x0000bc0000067ab9 */ /* 0x000fe20000000800 */
[----:B------:R-:W-:Y:S01]  /*0a20*/  VIADD R22, R30, 0xffffff80 ;  /* 0xffffff801e167836 */ /* 0x000fe20000000000 */
[----:B------:R-:W-:-:S04]  /*0a30*/  UISETP.NE.AND.EX UP0, UPT, UR5, URZ, UPT, UP0 ;  /* 0x0000003f0500728c */ /* 0x000fc8000bf05300 */
[----:B------:R-:W-:Y:S02]  /*0a40*/  USEL UR41, UR41, 0x1, UP0 ;  /* 0x0000000129297887 */ /* 0x000fe40008000000 */
[----:B------:R-:W-:Y:S02]  /*0a50*/  UISETP.NE.AND UP0, UPT, UR9, 0x1, UPT ;  /* 0x000000010900788c */ /* 0x000fe4000bf05270 */
[----:B------:R-:W-:-:S04]  /*0a60*/  UIMAD UR4, UR41, UR6, 0x3f ;  /* 0x0000003f290474a4 */ /* 0x000fc8000f8e0206 */
[----:B------:R-:W-:Y:S01]  /*0a70*/  PLOP3.LUT P0, PT, PT, PT, UP0, 0x80, 0x0 ;  /* 0x000000000000781c */ /* 0x000fe20003f0f008 */
[----:B------:R-:W-:-:S04]  /*0a80*/  USHF.R.S32.HI UR5, URZ, 0x1f, UR4 ;  /* 0x0000001f3f057899 */ /* 0x000fc80008011404 */
[----:B------:R-:W-:-:S04]  /*0a90*/  ULEA.HI UR5, UR5, UR4, URZ, 0x6 ;  /* 0x0000000405057291 */ /* 0x000fc8000f8f303f */
[----:B------:R-:W-:Y:S01]  /*0aa0*/  USHF.R.S32.HI UR5, URZ, 0x6, UR5 ;  /* 0x000000063f057899 */ /* 0x000fe20008011405 */
[----:B0-----:R-:W-:-:S03]  /*0ab0*/  IMAD.SHL.U32 R152, R152, 0x40, RZ ;  /* 0x0000004098987824 */ /* 0x001fc600078e00ff */
[----:B-1----:R-:W-:Y:S08]  /*0ac0*/  @!P0 BRA `(.L_x_4872) ;  /* 0x0000002000f48947 */ /* 0x002ff00003800000 */
[----:B------:R-:W0:Y:S01]  /*0ad0*/  LDC R0, c[0x0][0x448] ;  /* 0x00011200ff007b82 */ /* 0x000e220000000800 */
[----:B------:R-:W-:Y:S02]  /*0ae0*/  ULDC UR7, c[0x0][0x288] ;  /* 0x0000a20000077ab9 */ /* 0x000fe40000000800 */
[----:B------:R-:W-:-:S04]  /*0af0*/  UIADD3 UR4, -UR7, 0x1, URZ ;  /* 0x0000000107047890 */ /* 0x000fc8000fffe13f */
[----:B------:R-:W-:Y:S01]  /*0b00*/  UIMAD UR4, UR41, UR6, UR4 ;  /* 0x00000006290472a4 */ /* 0x000fe2000f8e0204 */
[----:B------:R-:W1:Y:S01]  /*0b10*/  LDC.64 R6, c[0x0][0x9e0] ;  /* 0x00027800ff067b82 */ /* 0x000e620000000a00 */
[----:B0-----:R-:W-:Y:S02]  /*0b20*/  ISETP.NE.AND P1, PT, R0, 0x1, PT ;  /* 0x000000010000780c */ /* 0x001fe40003f25270 */
[----:B------:R-:W-:Y:S02]  /*0b30*/  IADD3 R0, R152, 0x3f, RZ ;  /* 0x0000003f98007810 */ /* 0x000fe40007ffe0ff */
[----:B-1----:R-:W-:-:S09]  /*0b40*/  ISETP.GE.AND P2, PT, R7, 0x1, PT ;  /* 0x000000010700780c */ /* 0x002fd20003f46270 */
[----:B------:R-:W0:Y:S08]  /*0b50*/  @P1 LDC R3, c[0x0][0x44c] ;  /* 0x00011300ff031b82 */ /* 0x000e300000000800 */
[----:B------:R-:W1:Y:S01]  /*0b60*/  @P1 LDC R5, c[0x0][0x450] ;  /* 0x00011400ff051b82 */ /* 0x000e620000000800 */
[----:B0-----:R-:W-:-:S05]  /*0b70*/  @P1 IMAD.HI.U32 R2, R0, R3, RZ ;  /* 0x0000000300021227 */ /* 0x001fca00078e00ff */
[----:B-1----:R-:W-:-:S05]  /*0b80*/  @P1 SHF.R.U32.HI R0, RZ, R5, R2 ;  /* 0x00000005ff001219 */ /* 0x002fca0000011602 */
[----:B------:R-:W-:-:S04]  /*0b90*/  VIADD R3, R0, UR4 ;  /* 0x0000000400037c36 */ /* 0x000fc80008000000 */
        /* <DEDUP_REMOVED lines=12> */
.L_x_4874:
[----:B------:R-:W-:-:S13]  /*0c60*/  ISETP.NE.AND P0, PT, R7, 0x1, PT ;  /* 0x000000010700780c */ /* 0x000fda0003f05270 */
[----:B------:R-:W0:Y:S02]  /*0c70*/  @P0 LDC.64 R4, c[0x0][0x9e8] ;  /* 0x00027a00ff040b82 */ /* 0x000e240000000a00 */
[----:B0-----:R-:W-:-:S05]  /*0c80*/  @P0 IMAD.HI.U32 R4, R2, R4, RZ ;  /* 0x0000000402040227 */ /* 0x001fca00078e00ff */
[----:B------:R-:W-:-:S07]  /*0c90*/  @P0 SHF.R.U32.HI R2, RZ, R5, R4 ;  /* 0x00000005ff020219 */ /* 0x000fce0000011604 */
.L_x_4875:
[----:B------:R-:W-:-:S05]  /*0ca0*/  IMAD R3, R2, R7, R7 ;  /* 0x0000000702037224 */ /* 0x000fca00078e0207 */
[----:B------:R-:W-:-:S07]  /*0cb0*/  VIMNMX R0, R0, R3, PT ;  /* 0x0000000300007248 */ /* 0x000fce0003fe0100 */
.L_x_4873:
[----:B------:R-:W0:Y:S01]  /*0cc0*/  @P1 LDC R5, c[0x0][0x44c] ;  /* 0x00011300ff051b82 */ /* 0x000e220000000800 */
[----:B------:R-:W-:Y:S01]  /*0cd0*/  IADD3 R0, R0, 0x3f, RZ ;  /* 0x0000003f00007810 */ /* 0x000fe20007ffe0ff */
[----:B------:R-:W-:Y:S01]  /*0ce0*/  UIMAD UR41, UR41, UR6, -UR7 ;  /* 0x00000006292972a4 */ /* 0x000fe2000f8e0a07 */
[----:B------:R-:W-:Y:S02]  /*0cf0*/  ULDC UR4, c[0x0][0x9dc] ;  /* 0x0002770000047ab9 */ /* 0x000fe40000000800 */
[----:B------:R-:W-:-:S03]  /*0d00*/  SHF.R.S32.HI R3, RZ, 0x1f, R0 ;  /* 0x0000001fff037819 */ /* 0x000fc60000011400 */
[----:B------:R-:W1:Y:S01]  /*0d10*/  @P1 LDC R9, c[0x0][0x450] ;  /* 0x00011400ff091b82 */ /* 0x000e620000000800 */
[----:B------:R-:W-:-:S04]  /*0d20*/  LEA.HI R3, R3, R0, RZ, 0x6 ;  /* 0x0000000003037211 */ /* 0x000fc800078f30ff */
[----:B------:R-:W-:-:S04]  /*0d30*/  SHF.R.S32.HI R3, RZ, 0x6, R3 ;  /* 0x00000006ff037819 */ /* 0x000fc80000011403 */
[----:B------:R-:W-:Y:S01]  /*0d40*/  VIMNMX R11, R3, UR5, PT ;  /* 0x00000005030b7c48 */ /* 0x000fe2000bfe0100 */
[----:B0-----:R-:W-:-:S05]  /*0d50*/  @P1 IMAD.HI.U32 R2, R152, R5, RZ ;  /* 0x0000000598021227 */ /* 0x001fca00078e00ff */
[----:B-1----:R-:W-:-:S05]  /*0d60*/  @P1 SHF.R.U32.HI R152, RZ, R9, R2 ;  /* 0x00000009ff981219 */ /* 0x002fca0000011602 */
[----:B------:R-:W-:-:S04]  /*0d70*/  VIADD R152, R152, UR41 ;  /* 0x0000002998987c36 */ /* 0x000fc80008000000 */
        /* <DEDUP_REMOVED lines=11> */
.L_x_4877:
[----:B------:R-:W-:-:S13]  /*0e30*/  ISETP.NE.AND P0, PT, R7, 0x1, PT ;  /* 0x000000010700780c */ /* 0x000fda0003f05270 */
[----:B------:R-:W0:Y:S02]  /*0e40*/  @P0 LDC.64 R2, c[0x0][0x9e8] ;  /* 0x00027a00ff020b82 */ /* 0x000e240000000a00 */
[----:B0-----:R-:W-:-:S05]  /*0e50*/  @P0 IMAD.HI.U32 R2, R152, R2, RZ ;  /* 0x0000000298020227 */ /* 0x001fca00078e00ff */
[----:B------:R-:W-:-:S07]  /*0e60*/  @P0 SHF.R.U32.HI R152, RZ, R3, R2 ;  /* 0x00000003ff980219 */ /* 0x000fce0000011602 */
.L_x_4878:
[----:B------:R-:W-:-:S05]  /*0e70*/  IMAD R3, R152, R7, RZ ;  /* 0x0000000798037224 */ /* 0x000fca00078e02ff */
[----:B------:R-:W-:-:S07]  /*0e80*/  VIMNMX R0, R0, R3, !PT ;  /* 0x0000000300007248 */ /* 0x000fce0007fe0100 */
.L_x_4876:
[----:B------:R-:W-:Y:S01]  /*0e90*/  SHF.R.S32.HI R3, RZ, 0x1f, R0 ;  /* 0x0000001fff037819 */ /* 0x000fe20000011400 */
[----:B------:R-:W-:Y:S01]  /*0ea0*/  IMAD.MOV.U32 R4, RZ, RZ, RZ ;  /* 0x000000ffff047224 */ /* 0x000fe200078e00ff */
[----:B------:R-:W-:Y:S02]  /*0eb0*/  LOP3.LUT R7, R8, 0xffff, RZ, 0xc0, !PT ;  /* 0x0000ffff08077812 */ /* 0x000fe400078ec0ff */
[----:B------:R-:W-:Y:S02]  /*0ec0*/  LEA.HI R3, R3, R0, RZ, 0x6 ;  /* 0x0000000003037211 */ /* 0x000fe400078f30ff */
[----:B------:R-:W-:Y:S02]  /*0ed0*/  SHF.R.U32.HI R0, RZ, 0x10, R8 ;  /* 0x00000010ff007819 */ /* 0x000fe40000011608 */
[----:B------:R-:W-:Y:S02]  /*0ee0*/  SHF.R.S32.HI R3, RZ, 0x6, R3 ;  /* 0x00000006ff037819 */ /* 0x000fe40000011403 */
[----:B------:R-:W-:-:S02]  /*0ef0*/  ISETP.NE.AND P0, PT, R0, RZ, PT ;  /* 0x000000ff0000720c */ /* 0x000fc40003f05270 */
[----:B------:R-:W-:-:S04]  /*0f00*/  VIMNMX R10, RZ, R3, !PT ;  /* 0x00000003ff0a7248 */ /* 0x000fc80007fe0100 */
[----:B------:R-:W-:-:S07]  /*0f10*/  ISETP.GT.AND P1, PT, R11, R10, PT ;  /* 0x0000000a0b00720c */ /* 0x000fce0003f24270 */
[----:B------:R-:W0:Y:S06]  /*0f20*/  @!P0 LDC R0, c[0x0][0x9f0] ;  /* 0x00027c00ff008b82 */ /* 0x000e2c0000000800 */
        /* <DEDUP_REMOVED lines=14> */
[----:B0-----:R-:W-:-:S05]  /*1010*/  IADD3 R9, RZ, -R3, RZ ;  /* 0x80000003ff097210 */ /* 0x001fca0007ffe0ff */
[----:B------:R-:W-:-:S04]  /*1020*/  IMAD R9, R9, R6, RZ ;  /* 0x0000000609097224 */ /* 0x000fc800078e02ff */
[----:B------:R-:W-:-:S04]  /*1030*/  IMAD.HI.U32 R2, R3, R9, R2 ;  /* 0x0000000903027227 */ /* 0x000fc800078e0002 */
[----:B------:R-:W-:-:S04]  /*1040*/  IMAD.MOV.U32 R3, RZ, RZ, R8 ;  /* 0x000000ffff037224 */ /* 0x000fc800078e0008 */
[----:B------:R-:W-:-:S04]  /*1050*/  IMAD.HI.U32 R2, R2, R3, RZ ;  /* 0x0000000302027227 */ /* 0x000fc800078e00ff */
[----:B------:R-:W-:-:S05]  /*1060*/  IMAD R3, R2, R4, R3 ;  /* 0x0000000402037224 */ /* 0x000fca00078e0203 */
[----:B------:R-:W-:-:S13]  /*1070*/  ISETP.GT.U32.AND P1, PT, R6, R3, PT ;  /* 0x000000030600720c */ /* 0x000fda0003f24070 */
[-C--:B------:R-:W-:Y:S01]  /*1080*/  @!P1 IADD3 R3, R3, -R6.reuse, RZ ;  /* 0x8000000603039210 */ /* 0x080fe20007ffe0ff */
[----:B------:R-:W-:Y:S01]  /*1090*/  @!P1 VIADD R2, R2, 0x1 ;  /* 0x0000000102029836 */ /* 0x000fe20000000000 */
[----:B------:R-:W-:Y:S02]  /*10a0*/  ISETP.NE.AND P1, PT, R0, RZ, PT ;  /* 0x000000ff0000720c */ /* 0x000fe40003f25270 */
[----:B------:R-:W-:-:S13]  /*10b0*/  ISETP.GE.U32.AND P0, PT, R3, R6, PT ;  /* 0x000000060300720c */ /* 0x000fda0003f06070 */
[----:B------:R-:W-:-:S04]  /*10c0*/  @P0 VIADD R2, R2, 0x1 ;  /* 0x0000000102020836 */ /* 0x000fc80000000000 */
[----:B------:R-:W-:Y:S01]  /*10d0*/  @!P2 IMAD.MOV R2, RZ, RZ, -R2 ;  /* 0x000000ffff02a224 */ /* 0x000fe200078e0a02 */
[----:B------:R-:W-:-:S05]  /*10e0*/  @!P1 LOP3.LUT R2, RZ, R0, RZ, 0x33, !PT ;  /* 0x00000000ff029212 */ /* 0x000fca00078e33ff */
[----:B------:R-:W-:-:S07]  /*10f0*/  IMAD.MOV.U32 R4, RZ, RZ, R2 ;  /* 0x000000ffff047224 */ /* 0x000fce00078e0002 */
.L_x_4879:
[-C--:B------:R-:W-:Y:S01]  /*1100*/  IMAD R3, R7, R4.reuse, R10 ;  /* 0x0000000407037224 */ /* 0x080fe200078e020a */
[----:B------:R-:W-:Y:S02]  /*1110*/  PLOP3.LUT P0, PT, PT, PT, PT, 0x80, 0x0 ;  /* 0x000000000000781c */ /* 0x000fe40003f0f070 */
[----:B------:R-:W-:Y:S02]  /*1120*/  CS2R R150, SRZ ;  /* 0x0000000000967805 */ /* 0x000fe4000001ff00 */
[----:B------:R-:W-:Y:S02]  /*1130*/  MOV R2, RZ ;  /* 0x000000ff00027202 */ /* 0x000fe40000000f00 */
[----:B------:R-:W-:Y:S02]  /*1140*/  CS2R R148, SRZ ;  /* 0x0000000000947805 */ /* 0x000fe4000001ff00 */
[----:B0-----:R-:W-:Y:S01]  /*1150*/  VIADDMNMX R0, R3, R4, R11, PT ;  /* 0x0000000403007246 */ /* 0x001fe2000380010b */
[----:B------:R-:W-:Y:S01]  /*1160*/  IMAD.MOV.U32 R4, RZ, RZ, RZ ;  /* 0x000000ffff047224 */ /* 0x000fe200078e00ff */
[----:B------:R-:W-:-:S02]  /*1170*/  CS2R R146, SRZ ;  /* 0x0000000000927805 */ /* 0x000fc4000001ff00 */
[----:B------:R-:W-:Y:S02]  /*1180*/  CS2R R144, SRZ ;  /* 0x0000000000907805 */ /* 0x000fe4000001ff00 */
[----:B------:R-:W-:Y:S02]  /*1190*/  ISETP.GT.AND P1, PT, R0, R3, PT ;  /* 0x000000030000720c */ /* 0x000fe40003f24270 */
        /* <DEDUP_REMOVED lines=93> */
.L_x_4881:
[----:B------:R-:W-:-:S04]  /*1770*/  SHF.L.U32 R2, RZ, 0x1f, RZ ;  /* 0x0000001fff027819 */ /* 0x000fc800000006ff */
[----:B------:R-:W0:Y:S02]  /*1780*/  SYNCS.PHASECHK.TRANS64.TRYWAIT P1, [UR5+0x28c50], R2 ;  /* 0x028c5002ff0075a7 */ /* 0x000e240008020145 */
[----:B0-----:R-:W-:Y:S05]  /*1790*/  @!P1 BRA `(.L_x_4882) ;  /* 0x0000011800949947 */ /* 0x001fea0003800000 */
.L_x_5032:
        /* <DEDUP_REMOVED lines=39> */
.L_x_4883:
        /* <DEDUP_REMOVED lines=9> */
.L_x_4890:
[----:B------:R-:W-:Y:S01]  /*1aa0*/  BAR.SYNC.DEFER_BLOCKING 0xe, 0x100 ;  /* 0x0384000000007b1d */ /* 0x000fe20000010000 */
[----:B01----:R-:W-:Y:S01]  /*1ab0*/  IMAD.U32 R5, RZ, RZ, UR4 ;  /* 0x00000004ff057e24 */ /* 0x003fe2000f8e00ff */
[----:B------:R-:W-:Y:S01]  /*1ac0*/  UIADD3 UR4, UR4, 0x1, URZ ;  /* 0x0000000104047890 */ /* 0x000fe2000fffe03f */
[C---:B------:R-:W-:Y:S01]  /*1ad0*/  ISETP.GT.AND P2, PT, R0.reuse, R3, PT ;  /* 0x000000030000720c */ /* 0x040fe20003f44270 */
[----:B------:R-:W-:Y:S02]  /*1ae0*/  VIADD R0, R0, 0xffffffff ;  /* 0xffffffff00007836 */ /* 0x000fe40000000000 */
        /* <DEDUP_REMOVED lines=138> */
.L_x_4885:
[----:B------:R-:W-:Y:S01]  /*2390*/  ULEA UR7, UR4, UR5, 0x3 ;  /* 0x0000000504077291 */ /* 0x000fe2000f8e183f */
[----:B------:R-:W-:-:S08]  /*23a0*/  SHF.L.U32 R2, R7, 0x1f, RZ ;  /* 0x0000001f07027819 */ /* 0x000fd000000006ff */
[----:B------:R0:W1:Y:S01]  /*23b0*/  SYNCS.PHASECHK.TRANS64.TRYWAIT P1, [UR7+0x28c50], R2 ;  /* 0x028c5002ff0075a7 */ /* 0x0000620008020147 */
[----:B------:R-:W-:Y:S05]  /*23c0*/  @!P0 BRA `(.L_x_4886) ;  /* 0x0000000000048947 */ /* 0x000fea0003800000 */
[----:B------:R-:W-:Y:S01]  /*23d0*/  BPT.TRAP 0x1 ;  /* 0x000000040000795c */ /* 0x000fe20000300000 */
.L_x_4886:
[----:B-1----:R-:W-:Y:S05]  /*23e0*/  @P1 BRA `(.L_x_4887) ;  /* 0x0000000000081947 */ /* 0x002fea0003800000 */
[----:B------:R-:W1:Y:S02]  /*23f0*/  SYNCS.PHASECHK.TRANS64.TRYWAIT P1, [UR7+0x28c50], R2 ;  /* 0x028c5002ff0075a7 */ /* 0x000e640008020147 */
[----:B-1----:R-:W-:Y:S05]  /*2400*/  @!P1 BRA `(.L_x_4888) ;  /* 0x0000010c00909947 */ /* 0x002fea0003800000 */
.L_x_4887:
        /* <DEDUP_REMOVED lines=26> */
.L_x_4889:
[----:B------:R-:W-:-:S04]  /*25b0*/  UIADD3 UR7, UR7, 0x28c60, URZ ;  /* 0x00028c6007077890 */ /* 0x000fc8000fffe03f */
[----:B------:R-:W-:-:S09]  /*25c0*/  UPRMT UR7, UR42, 0x654, UR7 ;  /* 0x000006542a077896 */ /* 0x000fd20008000007 */
[----:B------:R-:W-:Y:S01]  /*25d0*/  SYNCS.ARRIVE.TRANS64.RED.A1T0 RZ, [UR7], RZ ;  /* 0x000000ffffff79a7 */ /* 0x000fe20008100407 */
[----:B------:R-:W-:Y:S05]  /*25e0*/  @P2 BRA `(.L_x_4890) ;  /* 0xfffffff4002c2947 */ /* 0x000fea000383ffff */
[----:B------:R-:W-:-:S12]  /*25f0*/  USHF.L.U32 UR4, UR4, 0x6, URZ ;  /* 0x0000000604047899 */ /* 0x000fd8000800063f */
.L_x_4884:
[----:B------:R-:W-:Y:S01]  /*2600*/  BAR.SYNC.DEFER_BLOCKING 0xe, 0x100 ;  /* 0x0384000000007b1d */ /* 0x000fe20000010000 */
[----:B------:R-:W-:Y:S02]  /*2610*/  IADD3 R4, R4, UR4, RZ ;  /* 0x0000000404047c10 */ /* 0x000fe4000fffe0ff */
[----:B------:R-:W-:Y:S02]  /*2620*/  PLOP3.LUT P0, PT, PT, PT, PT, 0x8, 0x0 ;  /* 0x000000000000781c */ /* 0x000fe40003f0e170 */
        /* <DEDUP_REMOVED lines=135> */
.L_x_4872:
[----:B------:R-:W0:Y:S01]  /*2ea0*/  LDC R19, c[0x0][0x448] ;  /* 0x00011200ff137b82 */ /* 0x000e220000000800 */
[----:B------:R-:W-:Y:S01]  /*2eb0*/  VIADD R0, R152, 0x3f ;  /* 0x0000003f98007836 */ /* 0x000fe20000000000 */
[----:B------:R-:W-:Y:S01]  /*2ec0*/  ULDC UR4, c[0x0][0x288] ;  /* 0x0000a20000047ab9 */ /* 0x000fe20000000800 */
[----:B------:R-:W-:Y:S01]  /*2ed0*/  LOP3.LUT R16, R16, 0xfffffffd, RZ, 0xc0, !PT ;  /* 0xfffffffd10107812 */ /* 0x000fe200078ec0ff */
[----:B------:R-:W-:-:S04]  /*2ee0*/  UIADD3 UR7, -UR4, 0x1, URZ ;  /* 0x0000000104077890 */ /* 0x000fc8000fffe13f */
[----:B------:R-:W1:Y:S01]  /*2ef0*/  LDC.64 R4, c[0x0][0x9e0] ;  /* 0x00027800ff047b82 */ /* 0x000e620000000a00 */
[----:B------:R-:W-:Y:S01]  /*2f00*/  UIMAD UR7, UR41, UR6, UR7 ;  /* 0x00000006290772a4 */ /* 0x000fe2000f8e0207 */
[----:B0-----:R-:W-:Y:S02]  /*2f10*/  ISETP.NE.AND P2, PT, R19, 0x1, PT ;  /* 0x000000011300780c */ /* 0x001fe40003f45270 */
[----:B-1----:R-:W-:-:S11]  /*2f20*/  ISETP.GE.AND P1, PT, R5, 0x1, PT ;  /* 0x000000010500780c */ /* 0x002fd60003f26270 */
[----:B------:R-:W0:Y:S01]  /*2f30*/  @P2 LDC R3, c[0x0][0x44c] ;  /* 0x00011300ff032b82 */ /* 0x000e220000000800 */
[----:B------:R-:W-:-:S04]  /*2f40*/  @P2 LOP3.LUT R16, R16, 0x2, RZ, 0xfc, !PT ;  /* 0x0000000210102812 */ /* 0x000fc800078efcff */
[----:B------:R-:W-:-:S03]  /*2f50*/  LOP3.LUT R16, R16, 0xfffffffe, RZ, 0xc0, !PT ;  /* 0xfffffffe10107812 */ /* 0x000fc600078ec0ff */
[----:B------:R-:W1:Y:S01]  /*2f60*/  @P2 LDC R2, c[0x0][0x450] ;  /* 0x00011400ff022b82 */ /* 0x000e620000000800 */
[----:B------:R-:W-:Y:S01]  /*2f70*/  @P1 LOP3.LUT R16, R16, 0x1, RZ, 0xfc, !PT ;  /* 0x0000000110101812 */ /* 0x000fe200078efcff */
[----:B0-----:R-:W-:-:S05]  /*2f80*/  @P2 IMAD.HI.U32 R3, R0, R3, RZ ;  /* 0x0000000300032227 */ /* 0x001fca00078e00ff */
[----:B-1----:R-:W-:-:S05]  /*2f90*/  @P2 SHF.R.U32.HI R0, RZ, R2, R3 ;  /* 0x00000002ff002219 */ /* 0x002fca0000011603 */
[----:B------:R-:W-:-:S05]  /*2fa0*/  VIADD R3, R0, UR7 ;  /* 0x0000000700037c36 */ /* 0x000fca0008000000 */
[----:B------:R-:W-:Y:S01]  /*2fb0*/  IADD3 R0, R3, R4, RZ ;  /* 0x0000000403007210 */ /* 0x000fe20007ffe0ff */
        /* <DEDUP_REMOVED lines=11> */
.L_x_4892:
[----:B------:R-:W-:-:S13]  /*3070*/  ISETP.NE.AND P0, PT, R5, 0x1, PT ;  /* 0x000000010500780c */ /* 0x000fda0003f05270 */
[----:B------:R-:W0:Y:S02]  /*3080*/  @P0 LDC.64 R6, c[0x0][0x9e8] ;  /* 0x00027a00ff060b82 */ /* 0x000e240000000a00 */
[----:B0-----:R-:W-:-:S05]  /*3090*/  @P0 IMAD.HI.U32 R4, R2, R6, RZ ;  /* 0x0000000602040227 */ /* 0x001fca00078e00ff */
[----:B------:R-:W-:-:S07]  /*30a0*/  @P0 SHF.R.U32.HI R2, RZ, R7, R4 ;  /* 0x00000007ff020219 */ /* 0x000fce0000011604 */
.L_x_4893:
[----:B------:R-:W-:-:S05]  /*30b0*/  IMAD R3, R2, R5, R5 ;  /* 0x0000000502037224 */ /* 0x000fca00078e0205 */
[----:B------:R-:W-:-:S07]  /*30c0*/  VIMNMX R0, R0, R3, PT ;  /* 0x0000000300007248 */ /* 0x000fce0003fe0100 */
.L_x_4891:
[----:B------:R-:W0:Y:S01]  /*30d0*/  @P2 LDC R7, c[0x0][0x44c] ;  /* 0x00011300ff072b82 */ /* 0x000e220000000800 */
[----:B------:R-:W-:Y:S01]  /*30e0*/  VIADD R0, R0, 0x3f ;  /* 0x0000003f00007836 */ /* 0x000fe20000000000 */
[----:B------:R-:W-:Y:S01]  /*30f0*/  UIMAD UR4, UR41, UR6, -UR4 ;  /* 0x00000006290472a4 */ /* 0x000fe2000f8e0a04 */
[----:B------:R-:W-:-:S03]  /*3100*/  IMAD.MOV.U32 R2, RZ, RZ, R152 ;  /* 0x000000ffff027224 */ /* 0x000fc600078e0098 */
[----:B------:R-:W-:Y:S02]  /*3110*/  SHF.R.S32.HI R3, RZ, 0x1f, R0 ;  /* 0x0000001fff037819 */ /* 0x000fe40000011400 */
[----:B------:R-:W1:Y:S02]  /*3120*/  @P2 LDC R4, c[0x0][0x450] ;  /* 0x00011400ff042b82 */ /* 0x000e640000000800 */
[----:B------:R-:W-:-:S04]  /*3130*/  LEA.HI R3, R3, R0, RZ, 0x6 ;  /* 0x0000000003037211 */ /* 0x000fc800078f30ff */
[----:B------:R-:W-:-:S04]  /*3140*/  SHF.R.S32.HI R3, RZ, 0x6, R3 ;  /* 0x00000006ff037819 */ /* 0x000fc80000011403 */
[----:B------:R-:W-:Y:S01]  /*3150*/  VIMNMX R6, R3, UR5, PT ;  /* 0x0000000503067c48 */ /* 0x000fe2000bfe0100 */
[----:B0-----:R-:W-:-:S05]  /*3160*/  @P2 IMAD.HI.U32 R7, R152, R7, RZ ;  /* 0x0000000798072227 */ /* 0x001fca00078e00ff */
[----:B-1----:R-:W-:-:S04]  /*3170*/  @P2 SHF.R.U32.HI R2, RZ, R4, R7 ;  /* 0x00000004ff022219 */ /* 0x002fc80000011607 */
[----:B------:R-:W-:Y:S01]  /*3180*/  IADD3 R0, R2, UR4, RZ ;  /* 0x0000000402007c10 */ /* 0x000fe2000fffe0ff */
[----:B------:R-:W-:-:S04]  /*3190*/  ULDC UR4, c[0x0][0x9dc] ;  /* 0x0002770000047ab9 */ /* 0x000fc80000000800 */
        /* <DEDUP_REMOVED lines=11> */
.L_x_4895:
[----:B------:R-:W-:-:S13]  /*3250*/  ISETP.NE.AND P0, PT, R5, 0x1, PT ;  /* 0x000000010500780c */ /* 0x000fda0003f05270 */
[----:B------:R-:W0:Y:S02]  /*3260*/  @P0 LDC.64 R10, c[0x0][0x9e8] ;  /* 0x00027a00ff0a0b82 */ /* 0x000e240000000a00 */
[----:B0-----:R-:W-:-:S05]  /*3270*/  @P0 IMAD.HI.U32 R4, R0, R10, RZ ;  /* 0x0000000a00040227 */ /* 0x001fca00078e00ff */
[----:B------:R-:W-:-:S07]  /*3280*/  @P0 SHF.R.U32.HI R0, RZ, R11, R4 ;  /* 0x0000000bff000219 */ /* 0x000fce0000011604 */
.L_x_4896:
[----:B------:R-:W-:-:S05]  /*3290*/  IMAD R3, R0, R5, RZ ;  /* 0x0000000500037224 */ /* 0x000fca00078e02ff */
[----:B------:R-:W-:-:S07]  /*32a0*/  VIMNMX R2, R2, R3, !PT ;  /* 0x0000000302027248 */ /* 0x000fce0007fe0100 */
.L_x_4894:
[----:B------:R-:W-:Y:S01]  /*32b0*/  SHF.R.U32.HI R9, RZ, 0x10, R8 ;  /* 0x00000010ff097819 */ /* 0x000fe20000011608 */
[----:B------:R-:W-:Y:S01]  /*32c0*/  IMAD.MOV.U32 R0, RZ, RZ, RZ ;  /* 0x000000ffff007224 */ /* 0x000fe200078e00ff */
[----:B------:R-:W-:Y:S02]  /*32d0*/  SHF.R.S32.HI R3, RZ, 0x1f, R2 ;  /* 0x0000001fff037819 */ /* 0x000fe40000011402 */
[----:B------:R-:W-:Y:S02]  /*32e0*/  ISETP.NE.AND P1, PT, R9, RZ, PT ;  /* 0x000000ff0900720c */ /* 0x000fe40003f25270 */
[----:B------:R-:W-:Y:S02]  /*32f0*/  LEA.HI R3, R3, R2, RZ, 0x6 ;  /* 0x0000000203037211 */ /* 0x000fe400078f30ff */
[----:B------:R-:W-:Y:S02]  /*3300*/  LOP3.LUT R8, R8, 0xffff, RZ, 0xc0, !PT ;  /* 0x0000ffff08087812 */ /* 0x000fe400078ec0ff */
[----:B------:R-:W-:-:S04]  /*3310*/  SHF.R.S32.HI R3, RZ, 0x6, R3 ;  /* 0x00000006ff037819 */ /* 0x000fc80000011403 */
[----:B------:R-:W-:-:S03]  /*3320*/  VIMNMX R17, RZ, R3, !PT ;  /* 0x00000003ff117248 */ /* 0x000fc60007fe0100 */
[----:B------:R-:W0:Y:S01]  /*3330*/  @!P1 LDC R9, c[0x0][0x9f0] ;  /* 0x00027c00ff099b82 */ /* 0x000e220000000800 */
[----:B------:R-:W-:-:S13]  /*3340*/  ISETP.GT.AND P0, PT, R6, R17, PT ;  /* 0x000000110600720c */ /* 0x000fda0003f04270 */
[----:B------:R-:W-:Y:S05]  /*3350*/  @!P0 BRA `(.L_x_4897) ;  /* 0x0000000000708947 */ /* 0x000fea0003800000 */
[-C--:B0-----:R-:W-:Y:S02]  /*3360*/  IABS R5, R9.reuse ;  /* 0x0000000900057213 */ /* 0x081fe40000000000 */
[----:B------:R-:W-:Y:S02]  /*3370*/  IADD3 R0, R9, -0x1, R6 ;  /* 0xffffffff09007810 */ /* 0x000fe40007ffe006 */
[----:B------:R-:W0:Y:S01]  /*3380*/  I2F.RP R4, R5 ;  /* 0x0000000500047306 */ /* 0x000e220000209400 */
[----:B------:R-:W-:Y:S02]  /*3390*/  IABS R11, R9 ;  /* 0x00000009000b7213 */ /* 0x000fe40000000000 */
[----:B------:R-:W-:-:S05]  /*33a0*/  IADD3 R0, -R17, R0, RZ ;  /* 0x0000000011007210 */ /* 0x000fca0007ffe1ff */
[----:B0-----:R-:W0:Y:S02]  /*33b0*/  MUFU.RCP R4, R4 ;  /* 0x0000000400047308 */ /* 0x001e240000001000 */
[----:B0-----:R-:W-:Y:S02]  /*33c0*/  VIADD R2, R4, 0xffffffe ;  /* 0x0ffffffe04027836 */ /* 0x001fe40000000000 */
[----:B------:R-:W-:-:S04]  /*33d0*/  IMAD.MOV R4, RZ, RZ, -R11 ;  /* 0x000000ffff047224 */ /* 0x000fc800078e0a0b */
[----:B------:R0:W1:Y:S02]  /*33e0*/  F2I.FTZ.U32.TRUNC.NTZ R3, R2 ;  /* 0x0000000200037305 */ /* 0x000064000021f000 */
[----:B0-----:R-:W-:Y:S02]  /*33f0*/  IMAD.MOV.U32 R2, RZ, RZ, RZ ;  /* 0x000000ffff027224 */ /* 0x001fe400078e00ff */
[----:B-1----:R-:W-:-:S04]  /*3400*/  IMAD.MOV R10, RZ, RZ, -R3 ;  /* 0x000000ffff0a7224 */ /* 0x002fc800078e0a03 */
[----:B------:R-:W-:Y:S01]  /*3410*/  IMAD R7, R10, R5, RZ ;  /* 0x000000050a077224 */ /* 0x000fe200078e02ff */
[----:B------:R-:W-:Y:S02]  /*3420*/  IABS R10, R0 ;  /* 0x00000000000a7213 */ /* 0x000fe40000000000 */
[----:B------:R-:W-:Y:S01]  /*3430*/  LOP3.LUT R0, R0, R9, RZ, 0x3c, !PT ;  /* 0x0000000900007212 */ /* 0x000fe200078e3cff */
[----:B------:R-:W-:-:S03]  /*3440*/  IMAD.HI.U32 R3, R3, R7, R2 ;  /* 0x0000000703037227 */ /* 0x000fc600078e0002 */
[----:B------:R-:W-:Y:S01]  /*3450*/  ISETP.GE.AND P2, PT, R0, RZ, PT ;  /* 0x000000ff0000720c */ /* 0x000fe20003f46270 */
[----:B------:R-:W-:-:S04]  /*3460*/  IMAD.MOV.U32 R2, RZ, RZ, R10 ;  /* 0x000000ffff027224 */ /* 0x000fc800078e000a */
        /* <DEDUP_REMOVED lines=8> */
[----:B------:R-:W-:-:S04]  /*34f0*/  IMAD.MOV.U32 R0, RZ, RZ, R3 ;  /* 0x000000ffff007224 */ /* 0x000fc800078e0003 */
[----:B------:R-:W-:Y:S01]  /*3500*/  @!P2 IMAD.MOV R0, RZ, RZ, -R0 ;  /* 0x000000ffff00a224 */ /* 0x000fe200078e0a00 */
[----:B------:R-:W-:-:S07]  /*3510*/  @!P1 LOP3.LUT R0, RZ, R9, RZ, 0x33, !PT ;  /* 0x00000009ff009212 */ /* 0x000fce00078e33ff */
.L_x_4897:
[-C--:B------:R-:W-:Y:S01]  /*3520*/  IMAD R17, R8, R0.reuse, R17 ;  /* 0x0000000008117224 */ /* 0x080fe200078e0211 */
[----:B------:R-:W-:Y:S01]  /*3530*/  PLOP3.LUT P0, PT, PT, PT, PT, 0x80, 0x0 ;  /* 0x000000000000781c */ /* 0x000fe20003f0f070 */
[----:B------:R-:W-:Y:S01]  /*3540*/  IMAD.MOV.U32 R2, RZ, RZ, RZ ;  /* 0x000000ffff027224 */ /* 0x000fe200078e00ff */
[----:B------:R-:W-:Y:S02]  /*3550*/  MOV R4, RZ ;  /* 0x000000ff00047202 */ /* 0x000fe40000000f00 */
[----:B------:R-:W-:Y:S02]  /*3560*/  CS2R R150, SRZ ;  /* 0x0000000000967805 */ /* 0x000fe4000001ff00 */
[----:B------:R-:W-:Y:S02]  /*3570*/  VIADDMNMX R0, R17, R0, R6, PT ;  /* 0x0000000011007246 */ /* 0x000fe40003800106 */
[----:B------:R-:W-:Y:S02]  /*3580*/  CS2R R148, SRZ ;  /* 0x0000000000947805 */ /* 0x000fe4000001ff00 */
[----:B------:R-:W-:-:S02]  /*3590*/  CS2R R146, SRZ ;  /* 0x0000000000927805 */ /* 0x000fc4000001ff00 */
[----:B------:R-:W-:Y:S02]  /*35a0*/  CS2R R144, SRZ ;  /* 0x0000000000907805 */ /* 0x000fe4000001ff00 */
[----:B------:R-:W-:Y:S02]  /*35b0*/  R2UR UR43, R0 ;  /* 0x00000000002b72ca */ /* 0x000fe400000e0000 */
        /* <DEDUP_REMOVED lines=12> */
[----:B------:R-:W-:Y:S02]  /*3680*/  ISETP.LT.AND P1, PT, R17, UR43, PT ;  /* 0x0000002b11007c0c */ /* 0x000fe4000bf21270 */
        /* <DEDUP_REMOVED lines=54> */
[----:B------:R-:W1:Y:S02]  /*39f0*/  SHFL.IDX PT, R0, R25, RZ, 0x1f ;  /* 0x00001fff19007589 */ /* 0x000e6400000e0000 */
[----:B-1----:R-:W-:-:S13]  /*3a00*/  R2UR UR4, R0 ;  /* 0x00000000000472ca */ /* 0x002fda00000e0000 */
        /* <DEDUP_REMOVED lines=9> */
[----:B------:R-:W-:-:S04]  /*3aa0*/  ULOP3.LUT UR5, UR5, 0x3fff, URZ, 0xc0, !UPT ;  /* 0x00003fff05057892 */ /* 0x000fc8000f8ec03f */
[----:B------:R-:W-:-:S04]  /*3ab0*/  ULOP3.LUT UR38, UR5, 0x2000000, URZ, 0xfc, !UPT ;  /* 0x0200000005267892 */ /* 0x000fc8000f8efc3f */
[----:B------:R-:W-:Y:S08]  /*3ac0*/  @!P0 BRA `(.L_x_4898) ;  /* 0x0000000000408947 */ /* 0x000ff00003800000 */
[----:B------:R-:W-:Y:S01]  /*3ad0*/  MOV R0, 0x0 ;  /* 0x0000000000007802 */ /* 0x000fe20000000f00 */
[----:B------:R-:W-:Y:S01]  /*3ae0*/  ULDC.64 UR4, c[0x4][0xf0] ;  /* 0x01003c0000047ab9 */ /* 0x000fe20000000a00 */
[----:B------:R-:W-:Y:S01]  /*3af0*/  ULDC.64 UR6, c[0x4][0x58] ;  /* 0x0100160000067ab9 */ /* 0x000fe20000000a00 */
[----:B------:R-:W-:Y:S01]  /*3b00*/  IMAD.U32 R4, RZ, RZ, UR4 ;  /* 0x00000004ff047e24 */ /* 0x000fe2000f8e00ff */
[----:B------:R1:W2:Y:S01]  /*3b10*/  LDC.64 R2, c[0x4][R0] ;  /* 0x0100000000027b82 */ /* 0x0002a20000000a00 */
[----:B------:R-:W-:Y:S01]  /*3b20*/  IMAD.U32 R5, RZ, RZ, UR5 ;  /* 0x00000005ff057e24 */ /* 0x000fe2000f8e00ff */
[----:B------:R-:W-:Y:S01]  /*3b30*/  ULDC.64 UR4, c[0x4][0xf8] ;  /* 0x01003e0000047ab9 */ /* 0x000fe20000000a00 */
[----:B------:R-:W-:Y:S01]  /*3b40*/  MOV R10, UR6 ;  /* 0x00000006000a7c02 */ /* 0x000fe20008000f00 */
[----:B------:R-:W-:Y:S02]  /*3b50*/  IMAD.U32 R6, RZ, RZ, UR4 ;  /* 0x00000004ff067e24 */ /* 0x000fe4000f8e00ff */
[----:B------:R-:W-:-:S02]  /*3b60*/  IMAD.U32 R7, RZ, RZ, UR5 ;  /* 0x00000005ff077e24 */ /* 0x000fc4000f8e00ff */
[----:B------:R-:W-:Y:S02]  /*3b70*/  IMAD.U32 R11, RZ, RZ, UR7 ;  /* 0x00000007ff0b7e24 */ /* 0x000fe4000f8e00ff */
[----:B------:R-:W-:Y:S02]  /*3b80*/  IMAD.MOV.U32 R8, RZ, RZ, 0x70 ;  /* 0x00000070ff087424 */ /* 0x000fe400078e00ff */
[----:B------:R-:W-:Y:S02]  /*3b90*/  IMAD.MOV.U32 R12, RZ, RZ, 0x1 ;  /* 0x00000001ff0c7424 */ /* 0x000fe400078e00ff */
[----:B-1----:R-:W-:-:S07]  /*3ba0*/  IMAD.MOV.U32 R13, RZ, RZ, RZ ;  /* 0x000000ffff0d7224 */ /* 0x002fce00078e00ff */
[----:B------:R-:W-:-:S07]  /*3bb0*/  LEPC R20, `(.L_x_4898) ;  /* 0x000000001014794e */ /* 0x000fce0000000000 */
[----:B0-2---:R-:W-:Y:S05]  /*3bc0*/  CALL.ABS.NOINC R2 ;  /* 0x0000000002007343 */ /* 0x005fea0003c00000 */
.L_x_4898:
[----:B------:R-:W-:Y:S02]  /*3bd0*/  SHF.L.U32 R13, RZ, 0x1f, RZ ;  /* 0x0000001fff0d7819 */ /* 0x000fe400000006ff */
[----:B------:R-:W-:Y:S02]  /*3be0*/  LOP3.LUT R3, R24, 0xffffff80, RZ, 0xc0, !PT ;  /* 0xffffff8018037812 */ /* 0x000fe400078ec0ff */
[----:B------:R-:W1:Y:S01]  /*3bf0*/  SYNCS.PHASECHK.TRANS64.TRYWAIT P0, [UR40+0x28c00], R13 ;  /* 0x028c000dff0075a7 */ /* 0x000e620008000168 */
[----:B------:R-:W-:Y:S02]  /*3c00*/  LEA.HI R0, R25, R25, RZ, 0x1 ;  /* 0x0000001919007211 */ /* 0x000fe400078f08ff */
[----:B------:R-:W-:Y:S02]  /*3c10*/  IADD3 R5, R22, -R3, RZ ;  /* 0x8000000316057210 */ /* 0x000fe40007ffe0ff */
[----:B------:R-:W-:Y:S02]  /*3c20*/  LOP3.LUT R2, R0, 0xfffffe, RZ, 0xc0, !PT ;  /* 0x00fffffe00027812 */ /* 0x000fe400078ec0ff */
[----:B------:R-:W-:-:S04]  /*3c30*/  SHF.R.S32.HI R4, RZ, 0x1f, R5 ;  /* 0x0000001fff047819 */ /* 0x000fc80000011405 */
[----:B------:R-:W-:-:S04]  /*3c40*/  LEA.HI R3, R4, R5, RZ, 0x2 ;  /* 0x0000000504037211 */ /* 0x000fc800078f10ff */
[--C-:B------:R-:W-:Y:S02]  /*3c50*/  SHF.R.S32.HI R6, RZ, 0x2, R3.reuse ;  /* 0x00000002ff067819 */ /* 0x100fe40000011403 */
[----:B------:R-:W-:Y:S01]  /*3c60*/  SHF.R.S32.HI R7, RZ, 0x1f, R3 ;  /* 0x0000001fff077819 */ /* 0x000fe20000011403 */
[----:B-1----:R-:W-:Y:S06]  /*3c70*/  @!P0 BRA `(.L_x_4899) ;  /* 0x000000f4008c8947 */ /* 0x002fec0003800000 */
.L_x_5033:
[----:B------:R-:W-:Y:S01]  /*3c80*/  ULOP3.LUT UR4, UR39, 0x1, URZ, 0xfc, !UPT ;  /* 0x0000000127047892 */ /* 0x000fe2000f8efc3f */
[----:B-1----:R-:W-:Y:S01]  /*3c90*/  LOP3.LUT R0, R3, 0x7ffffffc, RZ, 0xc0, !PT ;  /* 0x7ffffffc03007812 */ /* 0x002fe200078ec0ff */
[----:B------:R-:W-:Y:S01]  /*3ca0*/  IMAD.IADD R3, R25, 0x1, -R2 ;  /* 0x0000000119037824 */ /* 0x000fe200078e0a02 */
[----:B------:R-:W-:Y:S02]  /*3cb0*/  LEA.HI R7, R7, R6, RZ, 0x3 ;  /* 0x0000000607077211 */ /* 0x000fe400078f18ff */
[----:B------:R-:W-:Y:S01]  /*3cc0*/  LEA.HI R4, R4, R5, RZ, 0x5 ;  /* 0x0000000504047211 */ /* 0x000fe200078f28ff */
[----:B------:R-:W-:Y:S01]  /*3cd0*/  IMAD.U32 R2, RZ, RZ, UR4 ;  /* 0x00000004ff027e24 */ /* 0x000fe2000f8e00ff */
[----:B------:R-:W-:Y:S01]  /*3ce0*/  LOP3.LUT R7, R7, 0xfffffff8, RZ, 0xc0, !PT ;  /* 0xfffffff807077812 */ /* 0x000fe200078ec0ff */
[----:B------:R-:W-:Y:S01]  /*3cf0*/  IMAD.IADD R0, R5, 0x1, -R0 ;  /* 0x0000000105007824 */ /* 0x000fe200078e0a00 */
[----:B------:R-:W-:Y:S02]  /*3d00*/  SHF.R.S32.HI R4, RZ, 0x5, R4 ;  /* 0x00000005ff047819 */ /* 0x000fe40000011404 */
[----:B------:R-:W-:Y:S01]  /*3d10*/  ISETP.NE.AND P4, PT, R2, 0x3, PT ;  /* 0x000000030200780c */ /* 0x000fe20003f85270 */
[----:B------:R-:W-:Y:S01]  /*3d20*/  IMAD.IADD R7, R6, 0x1, -R7 ;  /* 0x0000000106077824 */ /* 0x000fe200078e0a07 */
[----:B------:R-:W-:-:S03]  /*3d30*/  SHF.L.U32 R0, R0, 0x1, RZ ;  /* 0x0000000100007819 */ /* 0x000fc600000006ff */
[----:B0-----:R-:W-:Y:S02]  /*3d40*/  IMAD R9, R4, 0x10, R7 ;  /* 0x0000001004097824 */ /* 0x001fe400078e0207 */
[----:B------:R-:W-:-:S06]  /*3d50*/  IMAD R10, R3, 0x100, R0 ;  /* 0x00000100030a7824 */ /* 0x000fcc00078e0200 */
[----:B------:R-:W-:Y:S05]  /*3d60*/  @!P4 BRA `(.L_x_4900) ;  /* 0x000000000004c947 */ /* 0x000fea0003800000 */
[----:B------:R-:W-:Y:S01]  /*3d70*/  BPT.TRAP 0x1 ;  /* 0x000000040000795c */ /* 0x000fe20000300000 */
.L_x_4900:
[----:B------:R0:W1:Y:S01]  /*3d80*/  SYNCS.PHASECHK.TRANS64.TRYWAIT P0, [UR40+0x28c30], R13 ;  /* 0x028c300dff0075a7 */ /* 0x0000620008000168 */
[----:B------:R-:W-:Y:S05]  /*3d90*/  @!P4 BRA `(.L_x_4901) ;  /* 0x000000000004c947 */ /* 0x000fea0003800000 */
[----:B------:R-:W-:Y:S01]  /*3da0*/  BPT.TRAP 0x1 ;  /* 0x000000040000795c */ /* 0x000fe20000300000 */
.L_x_4901:
[----:B-1----:R-:W-:Y:S05]  /*3db0*/  @P0 BRA `(.L_x_4902) ;  /* 0x0000000000080947 */ /* 0x002fea0003800000 */
[----:B------:R-:W1:Y:S02]  /*3dc0*/  SYNCS.PHASECHK.TRANS64.TRYWAIT P0, [UR40+0x28c30], R13 ;  /* 0x028c300dff0075a7 */ /* 0x000e640008000168 */
[----:B-1----:R-:W-:Y:S05]  /*3dd0*/  @!P0 BRA `(.L_x_4903) ;  /* 0x000000f4004c8947 */ /* 0x002fea0003800000 */
.L_x_4902:
        /* <DEDUP_REMOVED lines=12> */
[----:B------:R-:W-:Y:S02]  /*3ea0*/  UIADD3 UR12, UR4, 0x2, URZ ;  /* 0x00000002040c7890 */ /* 0x000fe4000fffe03f */
[----:B------:R-:W-:-:S02]  /*3eb0*/  UMOV UR8, UR4 ;  /* 0x0000000400087c82 */ /* 0x000fc40008000000 */
[----:B------:R-:W-:Y:S01]  /*3ec0*/  UMOV UR10, UR24 ;  /* 0x00000018000a7c82 */ /* 0x000fe20008000000 */
[----:B------:R-:W-:Y:S01]  /*3ed0*/  UIADD3 UR14, UR24, 0x2, URZ ;  /* 0x00000002180e7890 */ /* 0x000fe2000fffe03f */
        /* <DEDUP_REMOVED lines=23> */
.L_x_4904:
[----:B------:R-:W-:Y:S01]  /*4050*/  ISETP.NE.AND P0, PT, R19, 0x1, PT ;  /* 0x000000011300780c */ /* 0x000fe20003f05270 */
[----:B------:R-:W-:Y:S01]  /*4060*/  UMOV UR6, 0xffffffc0 ;  /* 0xffffffc000067882 */ /* 0x000fe20000000000 */
[----:B-1----:R-:W-:Y:S01]  /*4070*/  LEA.HI R2, R23, R22, RZ, 0x2 ;  /* 0x0000001617027211 */ /* 0x002fe200078f10ff */
[----:B------:R-:W-:Y:S01]  /*4080*/  UIMAD UR5, UR43, UR6, 0x41 ;  /* 0x000000412b0574a4 */ /* 0x000fe2000f8e0206 */
[----:B------:R-:W-:Y:S01]  /*4090*/  LOP3.LUT P1, RZ, R16, 0x1, RZ, 0xc0, !PT ;  /* 0x0000000110ff7812 */ /* 0x000fe2000782c0ff */
[----:B------:R-:W-:Y:S01]  /*40a0*/  UIADD3 UR4, UR40, 0x28c40, URZ ;  /* 0x00028c4028047890 */ /* 0x000fe2000fffe03f */
[----:B------:R-:W-:Y:S01]  /*40b0*/  LOP3.LUT R3, R2, 0xfffffffc, RZ, 0xc0, !PT ;  /* 0xfffffffc02037812 */ /* 0x000fe200078ec0ff */
[----:B------:R-:W-:Y:S01]  /*40c0*/  ULDC UR11, c[0x0][0x2f0] ;  /* 0x0000bc00000b7ab9 */ /* 0x000fe20000000800 */
[----:B------:R-:W-:Y:S02]  /*40d0*/  ULEA UR10, UR43, 0xffffffc0, 0x6 ;  /* 0xffffffc02b0a7891 */ /* 0x000fe4000f8e303f */
[----:B------:R-:W-:Y:S01]  /*40e0*/  UIMAD UR5, UR41, UR11, UR5 ;  /* 0x0000000b290572a4 */ /* 0x000fe2000f8e0205 */
[----:B------:R-:W-:Y:S01]  /*40f0*/  IMAD.IADD R3, R22, 0x1, -R3 ;  /* 0x0000000116037824 */ /* 0x000fe200078e0a03 */
[----:B------:R-:W-:Y:S01]  /*4100*/  UPRMT UR4, UR42, 0x654, UR4 ;  /* 0x000006542a047896 */ /* 0x000fe20008000004 */
[----:B------:R-:W1:Y:S01]  /*4110*/  @P0 LDC R5, c[0x0][0x44c] ;  /* 0x00011300ff050b82 */ /* 0x000e620000000800 */
[----:B------:R-:W-:Y:S01]  /*4120*/  ULDC UR7, c[0x0][0x9dc] ;  /* 0x0002770000077ab9 */ /* 0x000fe20000000800 */
[----:B------:R-:W-:Y:S01]  /*4130*/  ULDC UR14, c[0x0][0x288] ;  /* 0x0000a200000e7ab9 */ /* 0x000fe20000000800 */
[----:B------:R-:W-:Y:S01]  /*4140*/  LEA.HI R2, R3, R3, RZ, 0x1 ;  /* 0x0000000303027211 */ /* 0x000fe200078f08ff */
[----:B------:R-:W-:Y:S01]  /*4150*/  ULOP3.LUT UR7, URZ, UR7, URZ, 0x33, !UPT ;  /* 0x000000073f077292 */ /* 0x000fe2000f8e333f */
[----:B------:R-:W-:-:S02]  /*4160*/  ULDC UR15, c[0x0][0x9e0] ;  /* 0x00027800000f7ab9 */ /* 0x000fc40000000800 */
[----:B------:R-:W-:Y:S01]  /*4170*/  LOP3.LUT R2, R2, 0x1ffffffe, RZ, 0xc0, !PT ;  /* 0x1ffffffe02027812 */ /* 0x000fe200078ec0ff */
[----:B------:R-:W2:Y:S04]  /*4180*/  @P0 LDC R7, c[0x0][0x450] ;  /* 0x00011400ff070b82 */ /* 0x000ea80000000800 */
[----:B------:R-:W-:Y:S01]  /*4190*/  IMAD.IADD R2, R3, 0x1, -R2 ;  /* 0x0000000103027824 */ /* 0x000fe200078e0a02 */
[----:B------:R-:W-:Y:S01]  /*41a0*/  IADD3 R3, R152, R9, RZ ;  /* 0x0000000998037210 */ /* 0x000fe20007ffe0ff */
[----:B------:R-:W-:Y:S01]  /*41b0*/  SYNCS.ARRIVE.TRANS64.RED.A1T0 RZ, [UR4], RZ ;  /* 0x000000ffffff79a7 */ /* 0x000fe20008100404 */
[----:B------:R-:W-:-:S03]  /*41c0*/  UIMAD UR4, UR41, UR11, -UR10 ;  /* 0x0000000b290472a4 */ /* 0x000fc6000f8e0a0a */
[----:B------:R-:W-:-:S04]  /*41d0*/  IMAD R2, R2, 0x8, R3 ;  /* 0x0000000802027824 */ /* 0x000fc800078e0203 */
[----:B------:R-:W-:Y:S01]  /*41e0*/  IMAD.MOV.U32 R3, RZ, RZ, R2 ;  /* 0x000000ffff037224 */ /* 0x000fe200078e0002 */
[----:B------:R-:W-:Y:S01]  /*41f0*/  IADD3 R8, -R0, UR4, RZ ;  /* 0x0000000400087c10 */ /* 0x000fe2000fffe1ff */
[----:B-1----:R-:W-:-:S04]  /*4200*/  @P0 IMAD.HI.U32 R4, R2, R5, RZ ;  /* 0x0000000502040227 */ /* 0x002fc800078e00ff */
[----:B------:R-:W-:Y:S01]  /*4210*/  IMAD.U32 R5, RZ, RZ, UR5 ;  /* 0x00000005ff057e24 */ /* 0x000fe2000f8e00ff */
[----:B--2---:R-:W-:-:S04]  /*4220*/  @P0 SHF.R.U32.HI R3, RZ, R7, R4 ;  /* 0x00000007ff030219 */ /* 0x004fc80000011604 */
[----:B------:R-:W-:Y:S01]  /*4230*/  IADD3 R4, R5, -UR14, -R0 ;  /* 0x8000000e05047c10 */ /* 0x000fe2000fffe800 */
[----:B------:R-:W1:Y:S03]  /*4240*/  SHFL.IDX PT, R7, R3, RZ, 0x1c1f ;  /* 0x001c1fff03077589 */ /* 0x000e6600000e0000 */
[C---:B------:R-:W-:Y:S01]  /*4250*/  IADD3 R12, R4.reuse, UR7, RZ ;  /* 0x00000007040c7c10 */ /* 0x040fe2000fffe0ff */
[----:B------:R-:W-:-:S05]  /*4260*/  VIADD R11, R4, UR15 ;  /* 0x0000000f040b7c36 */ /* 0x000fca0008000000 */
[----:B-1----:R-:W-:Y:S01]  /*4270*/  VIADDMNMX R4, R7, R11, R8, PT ;  /* 0x0000000b07047246 */ /* 0x002fe20003800108 */
[----:B------:R-:W-:Y:S01]  /*4280*/  IMAD.IADD R5, R12, 0x1, R7 ;  /* 0x000000010c057824 */ /* 0x000fe200078e0207 */
[----:B------:R-:W-:Y:S06]  /*4290*/  @!P1 BRA `(.L_x_4905) ;  /* 0x0000000000689947 */ /* 0x000fec0003800000 */
[----:B------:R-:W-:Y:S01]  /*42a0*/  IMAD.U32 R6, RZ, RZ, UR11 ;  /* 0x0000000bff067e24 */ /* 0x000fe2000f8e00ff */
[----:B------:R-:W-:Y:S03]  /*42b0*/  BSSY B0, `(.L_x_4906) ;  /* 0x0000014000007945 */ /* 0x000fe60003800000 */
[----:B------:R-:W-:-:S04]  /*42c0*/  IMAD R6, R6, UR41, R7 ;  /* 0x0000002906067c24 */ /* 0x000fc8000f8e0207 */
[----:B------:R-:W-:-:S05]  /*42d0*/  VIADD R7, R6, -UR14 ;  /* 0x8000000e06077c36 */ /* 0x000fca0008000000 */
[----:B------:R-:W-:-:S13]  /*42e0*/  ISETP.GT.AND P0, PT, R7, -0x1, PT ;  /* 0xffffffff0700780c */ /* 0x000fda0003f04270 */
[----:B------:R-:W-:Y:S05]  /*42f0*/  @P0 BRA `(.L_x_4907) ;  /* 0x0000000000240947 */ /* 0x000fea0003800000 */
[----:B------:R-:W-:Y:S01]  /*4300*/  ULDC UR4, c[0x0][0x9e4] ;  /* 0x0002790000047ab9 */ /* 0x000fe20000000800 */
[----:B------:R-:W-:Y:S01]  /*4310*/  LOP3.LUT R7, RZ, R7, RZ, 0x33, !PT ;  /* 0x00000007ff077212 */ /* 0x000fe200078e33ff */
[----:B------:R-:W-:-:S05]  /*4320*/  IMAD.U32 R14, RZ, RZ, UR4 ;  /* 0x00000004ff0e7e24 */ /* 0x000fca000f8e00ff */
[----:B------:R-:W-:-:S13]  /*4330*/  ISETP.NE.AND P0, PT, R14, 0x1, PT ;  /* 0x000000010e00780c */ /* 0x000fda0003f05270 */
[----:B------:R-:W1:Y:S02]  /*4340*/  @P0 LDC.64 R20, c[0x0][0x9e8] ;  /* 0x00027a00ff140b82 */ /* 0x000e640000000a00 */
[----:B-1----:R-:W-:-:S05]  /*4350*/  @P0 IMAD.HI.U32 R6, R7, R20, RZ ;  /* 0x0000001407060227 */ /* 0x002fca00078e00ff */
[----:B------:R-:W-:-:S04]  /*4360*/  @P0 SHF.R.U32.HI R7, RZ, R21, R6 ;  /* 0x00000015ff070219 */ /* 0x000fc80000011606 */
[----:B------:R-:W-:Y:S01]  /*4370*/  LOP3.LUT R7, RZ, R7, RZ, 0x33, !PT ;  /* 0x00000007ff077212 */ /* 0x000fe200078e33ff */
[----:B------:R-:W-:Y:S06]  /*4380*/  BRA `(.L_x_4908) ;  /* 0x0000000000187947 */ /* 0x000fec0003800000 */
.L_x_4907:
[----:B------:R-:W-:Y:S02]  /*4390*/  ULDC UR4, c[0x0][0x9e4] ;  /* 0x0002790000047ab9 */ /* 0x000fe40000000800 */
[----:B------:R-:W-:-:S04]  /*43a0*/  MOV R14, UR4 ;  /* 0x00000004000e7c02 */ /* 0x000fc80008000f00 */
[----:B------:R-:W-:-:S13]  /*43b0*/  ISETP.NE.AND P0, PT, R14, 0x1, PT ;  /* 0x000000010e00780c */ /* 0x000fda0003f05270 */
[----:B------:R-:W1:Y:S02]  /*43c0*/  @P0 LDC.64 R20, c[0x0][0x9e8] ;  /* 0x00027a00ff140b82 */ /* 0x000e640000000a00 */
[----:B-1----:R-:W-:-:S05]  /*43d0*/  @P0 IMAD.HI.U32 R6, R7, R20, RZ ;  /* 0x0000001407060227 */ /* 0x002fca00078e00ff */
[----:B------:R-:W-:-:S07]  /*43e0*/  @P0 SHF.R.U32.HI R7, RZ, R21, R6 ;  /* 0x00000015ff070219 */ /* 0x000fce0000011606 */
.L_x_4908:
[----:B------:R-:W-:Y:S05]  /*43f0*/  BSYNC B0 ;  /* 0x0000000000007941 */ /* 0x000fea0003800000 */
.L_x_4906:
[----:B------:R-:W-:-:S04]  /*4400*/  IMAD R7, R7, R14, -UR10 ;  /* 0x8000000a07077e24 */ /* 0x000fc8000f8e020e */
[----:B------:R-:W-:-:S05]  /*4410*/  IMAD.IADD R7, R7, 0x1, -R0 ;  /* 0x0000000107077824 */ /* 0x000fca00078e0a00 */
[----:B------:R-:W-:Y:S02]  /*4420*/  VIADDMNMX R4, R7, R14, R4, PT ;  /* 0x0000000e07047246 */ /* 0x000fe40003800104 */
[----:B------:R-:W-:-:S07]  /*4430*/  VIMNMX R5, R5, R7, !PT ;  /* 0x0000000705057248 */ /* 0x000fce0007fe0100 */
.L_x_4905:
[----:B------:R-:W1:Y:S02]  /*4440*/  SHFL.IDX PT, R3, R3, 0x1, 0x1c1f ;  /* 0x003c1f0003037f89 */ /* 0x000e6400000e0000 */
        /* <DEDUP_REMOVED lines=10> */
[----:B------:R-:W-:Y:S02]  /*44f0*/  LOP3.LUT R3, RZ, R3, RZ, 0x33, !PT ;  /* 0x00000003ff037212 */ /* 0x000fe400078e33ff */
[----:B------:R-:W-:-:S04]  /*4500*/  MOV R12, UR4 ;  /* 0x00000004000c7c02 */ /* 0x000fc80008000f00 */
[----:B------:R-:W-:-:S13]  /*4510*/  ISETP.NE.AND P0, PT, R12, 0x1, PT ;  /* 0x000000010c00780c */ /* 0x000fda0003f05270 */
[----:B------:R-:W1:Y:S02]  /*4520*/  @P0 LDC.64 R14, c[0x0][0x9e8] ;  /* 0x00027a00ff0e0b82 */ /* 0x000e640000000a00 */
[----:B-1----:R-:W-:-:S05]  /*4530*/  @P0 IMAD.HI.U32 R8, R3, R14, RZ ;  /* 0x0000000e03080227 */ /* 0x002fca00078e00ff */
[----:B------:R-:W-:-:S04]  /*4540*/  @P0 SHF.R.U32.HI R3, RZ, R15, R8 ;  /* 0x0000000fff030219 */ /* 0x000fc80000011608 */
[----:B------:R-:W-:Y:S01]  /*4550*/  LOP3.LUT R3, RZ, R3, RZ, 0x33, !PT ;  /* 0x00000003ff037212 */ /* 0x000fe200078e33ff */
[----:B------:R-:W-:Y:S06]  /*4560*/  BRA `(.L_x_4912) ;  /* 0x0000000000187947 */ /* 0x000fec0003800000 */
.L_x_4911:
[----:B------:R-:W-:Y:S02]  /*4570*/  ULDC UR4, c[0x0][0x9e4] ;  /* 0x0002790000047ab9 */ /* 0x000fe40000000800 */
[----:B------:R-:W-:-:S05]  /*4580*/  IMAD.U32 R12, RZ, RZ, UR4 ;  /* 0x00000004ff0c7e24 */ /* 0x000fca000f8e00ff */
[----:B------:R-:W-:-:S13]  /*4590*/  ISETP.NE.AND P0, PT, R12, 0x1, PT ;  /* 0x000000010c00780c */ /* 0x000fda0003f05270 */
[----:B------:R-:W1:Y:S02]  /*45a0*/  @P0 LDC.64 R14, c[0x0][0x9e8] ;  /* 0x00027a00ff0e0b82 */ /* 0x000e640000000a00 */
[----:B-1----:R-:W-:-:S05]  /*45b0*/  @P0 IMAD.HI.U32 R8, R3, R14, RZ ;  /* 0x0000000e03080227 */ /* 0x002fca00078e00ff */
[----:B------:R-:W-:-:S07]  /*45c0*/  @P0 SHF.R.U32.HI R3, RZ, R15, R8 ;  /* 0x0000000fff030219 */ /* 0x000fce0000011608 */
.L_x_4912:
[----:B------:R-:W-:Y:S05]  /*45d0*/  BSYNC B0 ;  /* 0x0000000000007941 */ /* 0x000fea0003800000 */
.L_x_4910:
[----:B------:R-:W-:-:S04]  /*45e0*/  IMAD R3, R3, R12, -UR10 ;  /* 0x8000000a03037e24 */ /* 0x000fc8000f8e020c */
[----:B------:R-:W-:-:S05]  /*45f0*/  IMAD.IADD R3, R3, 0x1, -R0 ;  /* 0x0000000103037824 */ /* 0x000fca00078e0a00 */
[----:B------:R-:W-:Y:S02]  /*4600*/  VIADDMNMX R6, R3, R12, R6, PT ;  /* 0x0000000c03067246 */ /* 0x000fe40003800106 */
[----:B------:R-:W-:-:S07]  /*4610*/  VIMNMX R7, R7, R3, !PT ;  /* 0x0000000307077248 */ /* 0x000fce0007fe0100 */
.L_x_4909:
[----:B------:R-:W-:Y:S01]  /*4620*/  UIMAD UR4, UR43, UR6, 0x40 ;  /* 0x000000402b0474a4 */ /* 0x000fe2000f8e0206 */
[----:B------:R-:W-:Y:S03]  /*4630*/  BAR.SYNC.DEFER_BLOCKING 0xf, 0x100 ;  /* 0x03c4000000007b1d */ /* 0x000fe60000010000 */
[----:B------:R-:W-:Y:S02]  /*4640*/  UISETP.GE.AND UP5, UPT, UR4, 0x1, UPT ;  /* 0x000000010400788c */ /* 0x000fe4000bfa6270 */
[----:B------:R-:W-:Y:S02]  /*4650*/  UISETP.GE.AND UP6, UPT, UR4, 0x2, UPT ;  /* 0x000000020400788c */ /* 0x000fe4000bfc6270 */
[----:B------:R-:W-:Y:S02]  /*4660*/  UISETP.GE.AND UP0, UPT, UR4, 0x9, UPT ;  /* 0x000000090400788c */ /* 0x000fe4000bf06270 */
[----:B------:R-:W-:Y:S01]  /*4670*/  PLOP3.LUT P1, PT, PT, PT, UP5, 0x40, 0x0 ;  /* 0x000000000000781c */ /* 0x000fe20003f2e858 */
[----:B------:R-:W-:Y:S01]  /*4680*/  UISETP.GE.AND UP1, UPT, UR4, 0xa, UPT ;  /* 0x0000000a0400788c */ /* 0x000fe2000bf26270 */
[----:B------:R-:W-:Y:S01]  /*4690*/  PLOP3.LUT P3, PT, PT, PT, UP6, 0x40, 0x0 ;  /* 0x000000000000781c */ /* 0x000fe20003f6e868 */
[----:B------:R-:W-:Y:S01]  /*46a0*/  UISETP.GE.AND UP2, UPT, UR4, 0x11, UPT ;  /* 0x000000110400788c */ /* 0x000fe2000bf46270 */
[C---:B------:R-:W-:Y:S01]  /*46b0*/  ISETP.GT.AND P1, PT, R5.reuse, RZ, P1 ;  /* 0x000000ff0500720c */ /* 0x040fe20000f24270 */
[----:B------:R-:W-:Y:S01]  /*46c0*/  UISETP.GE.AND UP3, UPT, UR4, 0x12, UPT ;  /* 0x000000120400788c */ /* 0x000fe2000bf66270 */
[----:B------:R-:W-:Y:S01]  /*46d0*/  ISETP.GT.AND P3, PT, R5, 0x1, P3 ;  /* 0x000000010500780c */ /* 0x000fe20001f64270 */
[----:B------:R-:W-:Y:S01]  /*46e0*/  UISETP.GE.AND UP4, UPT, UR4, 0x19, UPT ;  /* 0x000000190400788c */ /* 0x000fe2000bf86270 */
[----:B------:R-:W-:Y:S01]  /*46f0*/  ISETP.LT.OR P1, PT, R4, 0x1, P1 ;  /* 0x000000010400780c */ /* 0x000fe20000f21670 */
[----:B------:R-:W-:Y:S01]  /*4700*/  ULDC UR10, c[0x0][0x988] ;  /* 0x00026200000a7ab9 */ /* 0x000fe20000000800 */
[----:B------:R-:W-:Y:S01]  /*4710*/  PLOP3.LUT P2, PT, PT, PT, UP6, 0x40, 0x0 ;  /* 0x000000000000781c */ /* 0x000fe20003f4e868 */
[----:B------:R-:W-:Y:S01]  /*4720*/  UISETP.GE.AND UP6, UPT, UR4, 0x21, UPT ;  /* 0x000000210400788c */ /* 0x000fe2000bfc6270 */
[----:B------:R-:W-:-:S02]  /*4730*/  FSEL R24, R24, -INF , !P1 ;  /* 0xff80000018187808 */ /* 0x000fc40004800000 */
[----:B------:R-:W-:Y:S02]  /*4740*/  PLOP3.LUT P1, PT, PT, PT, UP0, 0x40, 0x0 ;  /* 0x000000000000781c */ /* 0x000fe40003f2e808 */
[----:B------:R-:W-:Y:S02]  /*4750*/  ISETP.LT.OR P3, PT, R4, 0x2, P3 ;  /* 0x000000020400780c */ /* 0x000fe40001f61670 */
[----:B------:R-:W-:Y:S02]  /*4760*/  ISETP.GT.AND P2, PT, R7, 0x1, P2 ;  /* 0x000000010700780c */ /* 0x000fe40001744270 */
[----:B------:R-:W-:Y:S02]  /*4770*/  ISETP.GT.AND P1, PT, R5, 0x8, P1 ;  /* 0x000000080500780c */ /* 0x000fe40000f24270 */
[----:B------:R-:W-:Y:S01]  /*4780*/  PLOP3.LUT P0, PT, PT, PT, UP5, 0x40, 0x0 ;  /* 0x000000000000781c */ /* 0x000fe20003f0e858 */
[----:B------:R-:W-:Y:S01]  /*4790*/  UISETP.GE.AND UP5, UPT, UR4, 0x1a, UPT ;  /* 0x0000001a0400788c */ /* 0x000fe2000bfa6270 */
[----:B------:R-:W-:-:S02]  /*47a0*/  FSEL R25, R25, -INF , !P3 ;  /* 0xff80000019197808 */ /* 0x000fc40005800000 */
[----:B------:R-:W-:Y:S02]  /*47b0*/  PLOP3.LUT P3, PT, PT, PT, UP1, 0x40, 0x0 ;  /* 0x000000000000781c */ /* 0x000fe40003f6e818 */
[----:B------:R-:W-:Y:S02]  /*47c0*/  ISETP.LT.OR P2, PT, R6, 0x2, P2 ;  /* 0x000000020600780c */ /* 0x000fe40001741670 */
[----:B------:R-:W-:Y:S02]  /*47d0*/  ISETP.LT.OR P1, PT, R4, 0x9, P1 ;  /* 0x000000090400780c */ /* 0x000fe40000f21670 */
[----:B------:R-:W-:Y:S02]  /*47e0*/  ISETP.GT.AND P0, PT, R7, RZ, P0 ;  /* 0x000000ff0700720c */ /* 0x000fe40000704270 */
[----:B------:R-:W-:Y:S02]  /*47f0*/  ISETP.GT.AND P3, PT, R5, 0x9, P3 ;  /* 0x000000090500780c */ /* 0x000fe40001f64270 */
[----:B------:R-:W-:-:S02]  /*4800*/  FSEL R27, R27, -INF , !P2 ;  /* 0xff8000001b1b7808 */ /* 0x000fc40005000000 */
[----:B------:R-:W-:Y:S02]  /*4810*/  FSEL R28, R28, -INF , !P1 ;  /* 0xff8000001c1c7808 */ /* 0x000fe40004800000 */
[----:B------:R-:W-:Y:S01]  /*4820*/  PLOP3.LUT P2, PT, PT, PT, UP1, 0x40, 0x0 ;  /* 0x000000000000781c */ /* 0x000fe20003f4e818 */
[----:B------:R-:W-:Y:S01]  /*4830*/  UISETP.GE.AND UP1, UPT, UR4, 0x29, UPT ;  /* 0x000000290400788c */ /* 0x000fe2000bf26270 */
[----:B------:R-:W-:Y:S02]  /*4840*/  PLOP3.LUT P1, PT, PT, PT, UP2, 0x40, 0x0 ;  /* 0x000000000000781c */ /* 0x000fe40003f2e828 */
[----:B------:R-:W-:Y:S02]  /*4850*/  ISETP.LT.OR P0, PT, R6, 0x1, P0 ;  /* 0x000000010600780c */ /* 0x000fe40000701670 */
[----:B------:R-:W-:Y:S02]  /*4860*/  ISETP.LT.OR P3, PT, R4, 0xa, P3 ;  /* 0x0000000a0400780c */ /* 0x000fe40001f61670 */
[----:B------:R-:W-:-:S02]  /*4870*/  ISETP.GT.AND P2, PT, R7, 0x9, P2 ;  /* 0x000000090700780c */ /* 0x000fc40001744270 */
[----:B------:R-:W-:Y:S02]  /*4880*/  ISETP.GT.AND P1, PT, R5, 0x10, P1 ;  /* 0x000000100500780c */ /* 0x000fe40000f24270 */
[----:B------:R-:W-:Y:S02]  /*4890*/  FSEL R26, R26, -INF , !P0 ;  /* 0xff8000001a1a7808 */ /* 0x000fe40004000000 */
[----:B------:R-:W-:Y:S01]  /*48a0*/  PLOP3.LUT P0, PT, PT, PT, UP0, 0x40, 0x0 ;  /* 0x000000000000781c */ /* 0x000fe20003f0e808 */
[----:B------:R-:W-:Y:S01]  /*48b0*/  UISETP.GE.AND UP0, UPT, UR4, 0x22, UPT ;  /* 0x000000220400788c */ /* 0x000fe2000bf06270 */
[----:B------:R-:W-:Y:S02]  /*48c0*/  FSEL R29, R29, -INF , !P3 ;  /* 0xff8000001d1d7808 */ /* 0x000fe40005800000 */
[----:B------:R-:W-:Y:S01]  /*48d0*/  PLOP3.LUT P3, PT, PT, PT, UP3, 0x40, 0x0 ;  /* 0x000000000000781c */ /* 0x000fe20003f6e838 */
[----:B------:R-:W-:Y:S01]  /*48e0*/  UP2UR UR5, UPR, URZ, 0x1 ;  /* 0x000000013f057883 */ /* 0x000fe20008000000 */
[----:B------:R-:W-:-:S02]  /*48f0*/  ISETP.LT.OR P2, PT, R6, 0xa, P2 ;  /* 0x0000000a0600780c */ /* 0x000fc40001741670 */
[----:B------:R-:W-:Y:S02]  /*4900*/  ISETP.LT.OR P1, PT, R4, 0x11, P1 ;  /* 0x000000110400780c */ /* 0x000fe40000f21670 */
[----:B------:R-:W-:Y:S02]  /*4910*/  ISETP.GT.AND P0, PT, R7, 0x8, P0 ;  /* 0x000000080700780c */ /* 0x000fe40000704270 */
[----:B------:R-:W-:Y:S02]  /*4920*/  ISETP.GT.AND P3, PT, R5, 0x11, P3 ;  /* 0x000000110500780c */ /* 0x000fe40001f64270 */
[----:B------:R-:W-:Y:S02]  /*4930*/  FSEL R31, R31, -INF , !P2 ;  /* 0xff8000001f1f7808 */ /* 0x000fe40005000000 */
[----:B------:R-:W-:Y:S02]  /*4940*/  FSEL R32, R32, -INF , !P1 ;  /* 0xff80000020207808 */ /* 0x000fe40004800000 */
[----:B------:R-:W-:-:S02]  /*4950*/  PLOP3.LUT P2, PT, PT, PT, UP4, 0x40, 0x0 ;  /* 0x000000000000781c */ /* 0x000fc40003f4e848 */
[----:B------:R-:W-:Y:S02]  /*4960*/  PLOP3.LUT P1, PT, PT, PT, UP5, 0x40, 0x0 ;  /* 0x000000000000781c */ /* 0x000fe40003f2e858 */
[----:B------:R-:W-:Y:S02]  /*4970*/  ISETP.LT.OR P0, PT, R6, 0x9, P0 ;  /* 0x000000090600780c */ /* 0x000fe40000701670 */
[----:B------:R-:W-:Y:S02]  /*4980*/  ISETP.LT.OR P3, PT, R4, 0x12, P3 ;  /* 0x000000120400780c */ /* 0x000fe40001f61670 */
[C---:B------:R-:W-:Y:S02]  /*4990*/  ISETP.GT.AND P2, PT, R5.reuse, 0x18, P2 ;  /* 0x000000180500780c */ /* 0x040fe40001744270 */
[----:B------:R-:W-:Y:S02]  /*49a0*/  ISETP.GT.AND P1, PT, R5, 0x19, P1 ;  /* 0x000000190500780c */ /* 0x000fe40000f24270 */
[----:B------:R-:W-:-:S02]  /*49b0*/  FSEL R30, R30, -INF , !P0 ;  /* 0xff8000001e1e7808 */ /* 0x000fc40004000000 */
[----:B------:R-:W-:Y:S01]  /*49c0*/  PLOP3.LUT P0, PT, PT, PT, UP2, 0x40, 0x0 ;  /* 0x000000000000781c */ /* 0x000fe20003f0e828 */
[----:B------:R-:W-:Y:S01]  /*49d0*/  UISETP.GE.AND UP2, UPT, UR4, 0x2a, UPT ;  /* 0x0000002a0400788c */ /* 0x000fe2000bf46270 */
[----:B------:R-:W-:Y:S02]  /*49e0*/  FSEL R33, R33, -INF , !P3 ;  /* 0xff80000021217808 */ /* 0x000fe40005800000 */
[----:B------:R-:W-:Y:S01]  /*49f0*/  PLOP3.LUT P3, PT, PT, PT, UP6, 0x40, 0x0 ;  /* 0x000000000000781c */ /* 0x000fe20003f6e868 */
[----:B------:R-:W-:Y:S01]  /*4a00*/  UISETP.GE.AND UP6, UPT, UR4, 0x3a, UPT ;  /* 0x0000003a0400788c */ /* 0x000fe2000bfc6270 */
[C---:B------:R-:W-:Y:S02]  /*4a10*/  ISETP.LT.OR P2, PT, R4.reuse, 0x19, P2 ;  /* 0x000000190400780c */ /* 0x040fe40001741670 */
[----:B------:R-:W-:Y:S02]  /*4a20*/  ISETP.LT.OR P1, PT, R4, 0x1a, P1 ;  /* 0x0000001a0400780c */ /* 0x000fe40000f21670 */
[----:B------:R-:W-:-:S02]  /*4a30*/  ISETP.GT.AND P0, PT, R7, 0x10, P0 ;  /* 0x000000100700780c */ /* 0x000fc40000704270 */
[----:B------:R-:W-:Y:S02]  /*4a40*/  ISETP.GT.AND P3, PT, R5, 0x20, P3 ;  /* 0x000000200500780c */ /* 0x000fe40001f64270 */
[----:B------:R-:W-:Y:S02]  /*4a50*/  FSEL R36, R36, -INF , !P2 ;  /* 0xff80000024247808 */ /* 0x000fe40005000000 */
[----:B------:R-:W-:Y:S02]  /*4a60*/  FSEL R37, R37, -INF , !P1 ;  /* 0xff80000025257808 */ /* 0x000fe40004800000 */
[----:B------:R-:W-:Y:S01]  /*4a70*/  PLOP3.LUT P2, PT, PT, PT, UP0, 0x40, 0x0 ;  /* 0x000000000000781c */ /* 0x000fe20003f4e808 */
[----:B------:R-:W-:Y:S01]  /*4a80*/  UISETP.GE.AND UP0, UPT, UR4, 0x21, UPT ;  /* 0x000000210400788c */ /* 0x000fe2000bf06270 */
[----:B------:R-:W-:Y:S02]  /*4a90*/  PLOP3.LUT P1, PT, PT, PT, UP1, 0x40, 0x0 ;  /* 0x000000000000781c */ /* 0x000fe40003f2e818 */
[----:B------:R-:W-:-:S02]  /*4aa0*/  ISETP.LT.OR P0, PT, R6, 0x11, P0 ;  /* 0x000000110600780c */ /* 0x000fc40000701670 */
[----:B------:R-:W-:Y:S02]  /*4ab0*/  ISETP.LT.OR P3, PT, R4, 0x21, P3 ;  /* 0x000000210400780c */ /* 0x000fe40001f61670 */
[C---:B------:R-:W-:Y:S02]  /*4ac0*/  ISETP.GT.AND P2, PT, R5.reuse, 0x21, P2 ;  /* 0x000000210500780c */ /* 0x040fe40001744270 */
[----:B------:R-:W-:Y:S02]  /*4ad0*/  ISETP.GT.AND P1, PT, R5, 0x28, P1 ;  /* 0x000000280500780c */ /* 0x000fe40000f24270 */
[----:B------:R-:W-:Y:S02]  /*4ae0*/  FSEL R34, R34, -INF , !P0 ;  /* 0xff80000022227808 */ /* 0x000fe40004000000 */
[----:B------:R-:W-:Y:S01]  /*4af0*/  PLOP3.LUT P0, PT, PT, PT, UP3, 0x40, 0x0 ;  /* 0x000000000000781c */ /* 0x000fe20003f0e838 */
[----:B------:R-:W-:Y:S01]  /*4b00*/  UISETP.GE.AND UP3, UPT, UR4, 0x31, UPT ;  /* 0x000000310400788c */ /* 0x000fe2000bf66270 */
[----:B------:R-:W-:-:S02]  /*4b10*/  FSEL R40, R40, -INF , !P3 ;  /* 0xff80000028287808 */ /* 0x000fc40005800000 */
[----:B------:R-:W-:Y:S02]  /*4b20*/  PLOP3.LUT P3, PT, PT, PT, UP2, 0x40, 0x0 ;  /* 0x000000000000781c */ /* 0x000fe40003f6e828 */
[C---:B------:R-:W-:Y:S02]  /*4b30*/  ISETP.LT.OR P2, PT, R4.reuse, 0x22, P2 ;  /* 0x000000220400780c */ /* 0x040fe40001741670 */
[----:B------:R-:W-:Y:S02]  /*4b40*/  ISETP.LT.OR P1, PT, R4, 0x29, P1 ;  /* 0x000000290400780c */ /* 0x000fe40000f21670 */
[----:B------:R-:W-:Y:S02]  /*4b50*/  ISETP.GT.AND P3, PT, R5, 0x29, P3 ;  /* 0x000000290500780c */ /* 0x000fe40001f64270 */
[----:B------:R-:W-:Y:S02]  /*4b60*/  FSEL R41, R41, -INF , !P2 ;  /* 0xff80000029297808 */ /* 0x000fe40005000000 */
[----:B------:R-:W-:-:S02]  /*4b70*/  FSEL R44, R44, -INF , !P1 ;  /* 0xff8000002c2c7808 */ /* 0x000fc40004800000 */
[----:B------:R-:W-:Y:S01]  /*4b80*/  PLOP3.LUT P2, PT, PT, PT, UP4, 0x40, 0x0 ;  /* 0x000000000000781c */ /* 0x000fe20003f4e848 */
[----:B------:R-:W-:Y:S01]  /*4b90*/  UISETP.GE.AND UP4, UPT, UR4, 0x32, UPT ;  /* 0x000000320400788c */ /* 0x000fe2000bf86270 */
[----:B------:R-:W-:Y:S02]  /*4ba0*/  PLOP3.LUT P1, PT, PT, PT, UP3, 0x40, 0x0 ;  /* 0x000000000000781c */ /* 0x000fe40003f2e838 */
[----:B------:R-:W-:Y:S02]  /*4bb0*/  ISETP.LT.OR P3, PT, R4, 0x2a, P3 ;  /* 0x0000002a0400780c */ /* 0x000fe40001f61670 */
[----:B------:R-:W-:Y:S02]  /*4bc0*/  ISETP.GT.AND P1, PT, R5, 0x30, P1 ;  /* 0x000000300500780c */ /* 0x000fe40000f24270 */
[----:B------:R-:W-:Y:S02]  /*4bd0*/  FSEL R45, R45, -INF , !P3 ;  /* 0xff8000002d2d7808 */ /* 0x000fe40005800000 */
[----:B------:R-:W-:-:S02]  /*4be0*/  PLOP3.LUT P3, PT, PT, PT, UP4, 0x40, 0x0 ;  /* 0x000000000000781c */ /* 0x000fc40003f6e848 */
[----:B------:R-:W-:Y:S02]  /*4bf0*/  ISETP.LT.OR P1, PT, R4, 0x31, P1 ;  /* 0x000000310400780c */ /* 0x000fe40000f21670 */
[----:B------:R-:W-:Y:S02]  /*4c00*/  ISETP.GT.AND P3, PT, R5, 0x31, P3 ;  /* 0x000000310500780c */ /* 0x000fe40001f64270 */
[----:B------:R-:W-:Y:S02]  /*4c10*/  FSEL R48, R48, -INF , !P1 ;  /* 0xff80000030307808 */ /* 0x000fe40004800000 */
[----:B------:R-:W-:Y:S01]  /*4c20*/  PLOP3.LUT P1, PT, PT, PT, UP5, 0x40, 0x0 ;  /* 0x000000000000781c */ /* 0x000fe20003f2e858 */
[----:B------:R-:W-:Y:S01]  /*4c30*/  UISETP.GE.AND UP5, UPT, UR4, 0x39, UPT ;  /* 0x000000390400788c */ /* 0x000fe2000bfa6270 */
[----:B------:R-:W-:Y:S02]  /*4c40*/  ISETP.LT.OR P3, PT, R4, 0x32, P3 ;  /* 0x000000320400780c */ /* 0x000fe40001f61670 */
[----:B------:R-:W-:-:S02]  /*4c50*/  FMNMX.FTZ R3, R24, R25, !PT ;  /* 0x0000001918037209 */ /* 0x000fc40007810000 */
[----:B------:R-:W-:Y:S02]  /*4c60*/  FSEL R49, R49, -INF , !P3 ;  /* 0xff80000031317808 */ /* 0x000fe40005800000 */
[----:B------:R-:W-:Y:S02]  /*4c70*/  PLOP3.LUT P3, PT, PT, PT, UP5, 0x40, 0x0 ;  /* 0x000000000000781c */ /* 0x000fe40003f6e858 */
[----:B------:R-:W-:Y:S02]  /*4c80*/  ISETP.GT.AND P0, PT, R7, 0x11, P0 ;  /* 0x000000110700780c */ /* 0x000fe40000704270 */
[----:B------:R-:W-:Y:S02]  /*4c90*/  ISETP.GT.AND P3, PT, R5, 0x38, P3 ;  /* 0x000000380500780c */ /* 0x000fe40001f64270 */
[----:B------:R-:W-:Y:S02]  /*4ca0*/  ISETP.GT.AND P2, PT, R7, 0x18, P2 ;  /* 0x000000180700780c */ /* 0x000fe40001744270 */
[----:B------:R-:W-:-:S02]  /*4cb0*/  ISETP.LT.OR P3, PT, R4, 0x39, P3 ;  /* 0x000000390400780c */ /* 0x000fc40001f61670 */
[----:B------:R-:W-:Y:S02]  /*4cc0*/  ISETP.LT.OR P0, PT, R6, 0x12, P0 ;  /* 0x000000120600780c */ /* 0x000fe40000701670 */
[----:B------:R-:W-:Y:S02]  /*4cd0*/  FSEL R52, R52, -INF , !P3 ;  /* 0xff80000034347808 */ /* 0x000fe40005800000 */
[----:B------:R-:W-:Y:S02]  /*4ce0*/  PLOP3.LUT P3, PT, PT, PT, UP6, 0x40, 0x0 ;  /* 0x000000000000781c */ /* 0x000fe40003f6e868 */
[----:B------:R-:W-:Y:S02]  /*4cf0*/  ISETP.LT.OR P2, PT, R6, 0x19, P2 ;  /* 0x000000190600780c */ /* 0x000fe40001741670 */
[----:B------:R-:W-:Y:S02]  /*4d00*/  ISETP.GT.AND P3, PT, R5, 0x39, P3 ;  /* 0x000000390500780c */ /* 0x000fe40001f64270 */
[----:B------:R-:W-:-:S02]  /*4d10*/  FSEL R35, R35, -INF , !P0 ;  /* 0xff80000023237808 */ /* 0x000fc40004000000 */
[----:B------:R-:W-:Y:S02]  /*4d20*/  ISETP.LT.OR P3, PT, R4, 0x3a, P3 ;  /* 0x0000003a0400780c */ /* 0x000fe40001f61670 */
[----:B------:R-:W-:Y:S02]  /*4d30*/  FMNMX.FTZ R4, R28, R3, !PT ;  /* 0x000000031c047209 */ /* 0x000fe40007810000 */
[----:B------:R-:W-:Y:S02]  /*4d40*/  FSEL R53, R53, -INF , !P3 ;  /* 0xff80000035357808 */ /* 0x000fe40005800000 */
[----:B------:R-:W-:Y:S02]  /*4d50*/  FMNMX.FTZ R3, R29, R4, !PT ;  /* 0x000000041d037209 */ /* 0x000fe40007810000 */
[----:B------:R-:W-:Y:S01]  /*4d60*/  PLOP3.LUT P3, PT, PT, PT, UP0, 0x40, 0x0 ;  /* 0x000000000000781c */ /* 0x000fe20003f6e808 */
[----:B------:R-:W-:Y:S01]  /*4d70*/  UISETP.NE.AND UP0, UPT, UR5, URZ, UPT ;  /* 0x0000003f0500728c */ /* 0x000fe2000bf05270 */
[----:B------:R-:W-:-:S02]  /*4d80*/  FMNMX.FTZ R4, R32, R3, !PT ;  /* 0x0000000320047209 */ /* 0x000fc40007810000 */
[----:B------:R-:W-:Y:S02]  /*4d90*/  ISETP.GT.AND P1, PT, R7, 0x19, P1 ;  /* 0x000000190700780c */ /* 0x000fe40000f24270 */
[----:B------:R-:W-:Y:S02]  /*4da0*/  FMNMX.FTZ R3, R33, R4, !PT ;  /* 0x0000000421037209 */ /* 0x000fe40007810000 */
[----:B------:R-:W-:Y:S02]  /*4db0*/  PLOP3.LUT P0, PT, PT, PT, UP0, 0x40, 0x0 ;  /* 0x000000000000781c */ /* 0x000fe40003f0e808 */
[----:B------:R-:W-:Y:S02]  /*4dc0*/  FMNMX.FTZ R4, R36, R3, !PT ;  /* 0x0000000324047209 */ /* 0x000fe40007810000 */
[----:B------:R-:W-:Y:S02]  /*4dd0*/  FSEL R38, R38, -INF , !P2 ;  /* 0xff80000026267808 */ /* 0x000fe40005000000 */
[----:B------:R-:W-:-:S02]  /*4de0*/  FMNMX.FTZ R3, R37, R4, !PT ;  /* 0x0000000425037209 */ /* 0x000fc40007810000 */
[----:B------:R-:W-:Y:S02]  /*4df0*/  ISETP.GT.AND P3, PT, R7, 0x20, P3 ;  /* 0x000000200700780c */ /* 0x000fe40001f64270 */
[----:B------:R-:W-:Y:S02]  /*4e00*/  FMNMX.FTZ R4, R40, R3, !PT ;  /* 0x0000000328047209 */ /* 0x000fe40007810000 */
[----:B------:R-:W-:Y:S02]  /*4e10*/  ISETP.LT.OR P1, PT, R6, 0x1a, P1 ;  /* 0x0000001a0600780c */ /* 0x000fe40000f21670 */
[----:B------:R-:W-:Y:S02]  /*4e20*/  FMNMX.FTZ R3, R41, R4, !PT ;  /* 0x0000000429037209 */ /* 0x000fe40007810000 */
[----:B------:R-:W-:Y:S02]  /*4e30*/  PLOP3.LUT P2, PT, PT, PT, UP1, 0x40, 0x0 ;  /* 0x000000000000781c */ /* 0x000fe40003f4e818 */
[----:B------:R-:W-:-:S02]  /*4e40*/  FMNMX.FTZ R4, R44, R3, !PT ;  /* 0x000000032c047209 */ /* 0x000fc40007810000 */
[----:B------:R-:W-:Y:S02]  /*4e50*/  ISETP.GT.AND P0, PT, R7, 0x21, P0 ;  /* 0x000000210700780c */ /* 0x000fe40000704270 */
[----:B------:R-:W-:Y:S02]  /*4e60*/  FMNMX.FTZ R3, R45, R4, !PT ;  /* 0x000000042d037209 */ /* 0x000fe40007810000 */
[----:B------:R-:W-:Y:S02]  /*4e70*/  ISETP.LT.OR P3, PT, R6, 0x21, P3 ;  /* 0x000000210600780c */ /* 0x000fe40001f61670 */
[----:B------:R-:W-:Y:S02]  /*4e80*/  FMNMX.FTZ R4, R48, R3, !PT ;  /* 0x0000000330047209 */ /* 0x000fe40007810000 */
[----:B------:R-:W-:Y:S02]  /*4e90*/  FSEL R39, R39, -INF , !P1 ;  /* 0xff80000027277808 */ /* 0x000fe40004800000 */
[----:B------:R-:W-:-:S02]  /*4ea0*/  FMNMX.FTZ R3, R49, R4, !PT ;  /* 0x0000000431037209 */ /* 0x000fc40007810000 */
[----:B------:R-:W-:Y:S02]  /*4eb0*/  PLOP3.LUT P1, PT, PT, PT, UP2, 0x40, 0x0 ;  /* 0x000000000000781c */ /* 0x000fe40003f2e828 */
[----:B------:R-:W-:Y:S02]  /*4ec0*/  FMNMX.FTZ R4, R52, R3, !PT ;  /* 0x0000000334047209 */ /* 0x000fe40007810000 */
[----:B------:R-:W-:Y:S02]  /*4ed0*/  ISETP.LT.OR P0, PT, R6, 0x22, P0 ;  /* 0x000000220600780c */ /* 0x000fe40000701670 */
[----:B------:R-:W-:Y:S02]  /*4ee0*/  FMNMX.FTZ R4, R53, R4, !PT ;  /* 0x0000000435047209 */ /* 0x000fe40007810000 */
[----:B------:R-:W-:Y:S02]  /*4ef0*/  FSEL R42, R42, -INF , !P3 ;  /* 0xff8000002a2a7808 */ /* 0x000fe40005800000 */
[----:B------:R-:W-:Y:S01]  /*4f00*/  ISETP.GT.AND P2, PT, R7, 0x28, P2 ;  /* 0x000000280700780c */ /* 0x000fe20001744270 */
[----:B------:R-:W1:Y:S01]  /*4f10*/  SHFL.BFLY PT, R3, R4, 0x2, 0x1f ;  /* 0x0c401f0004037f89 */ /* 0x000e6200000e0000 */
[----:B------:R-:W-:-:S02]  /*4f20*/  PLOP3.LUT P3, PT, PT, PT, UP3, 0x40, 0x0 ;  /* 0x000000000000781c */ /* 0x000fc40003f6e838 */
[----:B------:R-:W-:Y:S02]  /*4f30*/  FSEL R43, R43, -INF , !P0 ;  /* 0xff8000002b2b7808 */ /* 0x000fe40004000000 */
[C---:B------:R-:W-:Y:S02]  /*4f40*/  ISETP.GT.AND P1, PT, R7.reuse, 0x29, P1 ;  /* 0x000000290700780c */ /* 0x040fe40000f24270 */
[C---:B------:R-:W-:Y:S02]  /*4f50*/  ISETP.LT.OR P2, PT, R6.reuse, 0x29, P2 ;  /* 0x000000290600780c */ /* 0x040fe40001741670 */
[----:B------:R-:W-:Y:S02]  /*4f60*/  PLOP3.LUT P0, PT, PT, PT, UP4, 0x40, 0x0 ;  /* 0x000000000000781c */ /* 0x000fe40003f0e848 */
[----:B------:R-:W-:Y:S02]  /*4f70*/  ISETP.GT.AND P3, PT, R7, 0x30, P3 ;  /* 0x000000300700780c */ /* 0x000fe40001f64270 */
[----:B------:R-:W-:-:S02]  /*4f80*/  ISETP.LT.OR P1, PT, R6, 0x2a, P1 ;  /* 0x0000002a0600780c */ /* 0x000fc40000f21670 */
[----:B------:R-:W-:Y:S02]  /*4f90*/  FSEL R46, R46, -INF , !P2 ;  /* 0xff8000002e2e7808 */ /* 0x000fe40005000000 */
[----:B------:R-:W-:Y:S02]  /*4fa0*/  ISETP.LT.OR P3, PT, R6, 0x31, P3 ;  /* 0x000000310600780c */ /* 0x000fe40001f61670 */
[----:B------:R-:W-:Y:S02]  /*4fb0*/  PLOP3.LUT P2, PT, PT, PT, UP5, 0x40, 0x0 ;  /* 0x000000000000781c */ /* 0x000fe40003f4e858 */
[----:B------:R-:W-:Y:S02]  /*4fc0*/  FSEL R47, R47, -INF , !P1 ;  /* 0xff8000002f2f7808 */ /* 0x000fe40004800000 */
[----:B------:R-:W-:Y:S02]  /*4fd0*/  ISETP.GT.AND P0, PT, R7, 0x31, P0 ;  /* 0x000000310700780c */ /* 0x000fe40000704270 */
[----:B-1----:R-:W-:-:S02]  /*4fe0*/  FMNMX.FTZ R3, R4, R3, !PT ;  /* 0x0000000304037209 */ /* 0x002fc40007810000 */
[----:B------:R-:W-:Y:S02]  /*4ff0*/  FSEL R50, R50, -INF , !P3 ;  /* 0xff80000032327808 */ /* 0x000fe40005800000 */
[----:B------:R-:W-:Y:S01]  /*5000*/  PLOP3.LUT P1, PT, PT, PT, UP6, 0x40, 0x0 ;  /* 0x000000000000781c */ /* 0x000fe20003f2e868 */
[----:B------:R-:W1:Y:S01]  /*5010*/  SHFL.BFLY PT, R8, R3, 0x1, 0x1f ;  /* 0x0c201f0003087f89 */ /* 0x000e6200000e0000 */
[C---:B------:R-:W-:Y:S02]  /*5020*/  ISETP.GT.AND P2, PT, R7.reuse, 0x38, P2 ;  /* 0x000000380700780c */ /* 0x040fe40001744270 */
[C---:B------:R-:W-:Y:S02]  /*5030*/  ISETP.LT.OR P0, PT, R6.reuse, 0x32, P0 ;  /* 0x000000320600780c */ /* 0x040fe40000701670 */
[----:B------:R-:W-:Y:S02]  /*5040*/  ISETP.GT.AND P1, PT, R7, 0x39, P1 ;  /* 0x000000390700780c */ /* 0x000fe40000f24270 */
[----:B------:R-:W-:-:S02]  /*5050*/  ISETP.LT.OR P2, PT, R6, 0x39, P2 ;  /* 0x000000390600780c */ /* 0x000fc40001741670 */
[----:B------:R-:W-:Y:S02]  /*5060*/  FSEL R51, R51, -INF , !P0 ;  /* 0xff80000033337808 */ /* 0x000fe40004000000 */
[----:B------:R-:W-:Y:S02]  /*5070*/  ISETP.LT.OR P1, PT, R6, 0x3a, P1 ;  /* 0x0000003a0600780c */ /* 0x000fe40000f21670 */
[----:B------:R-:W-:Y:S02]  /*5080*/  FSEL R54, R54, -INF , !P2 ;  /* 0xff80000036367808 */ /* 0x000fe40005000000 */
[----:B------:R-:W-:Y:S02]  /*5090*/  FSEL R55, R55, -INF , !P1 ;  /* 0xff80000037377808 */ /* 0x000fe40004800000 */
[----:B-1----:R-:W-:Y:S02]  /*50a0*/  FMNMX.FTZ R11, R3, R8, !PT ;  /* 0x00000008030b7209 */ /* 0x002fe40007810000 */
[----:B------:R-:W-:-:S02]  /*50b0*/  FMNMX.FTZ R3, R26, R27, !PT ;  /* 0x0000001b1a037209 */ /* 0x000fc40007810000 */
        /* <DEDUP_REMOVED lines=26> */
[----:B------:R-:W-:Y:S01]  /*5260*/  FFMA.FTZ R5, R53, UR10, -R5 ;  /* 0x0000000a35057c23 */ /* 0x000fe20008010805 */
[----:B------:R-:W-:Y:S01]  /*5270*/  FMNMX.FTZ R4, R46, R3, !PT ;  /* 0x000000032e047209 */ /* 0x000fe20007810000 */
[----:B------:R-:W-:Y:S03]  /*5280*/  MUFU.EX2 R24, R24 ;  /* 0x0000001800187308 */ /* 0x000fe60000000800 */
[----:B------:R-:W-:-:S04]  /*5290*/  FMNMX.FTZ R3, R47, R4, !PT ;  /* 0x000000042f037209 */ /* 0x000fc80007810000 */
[----:B------:R-:W-:Y:S01]  /*52a0*/  FMNMX.FTZ R4, R50, R3, !PT ;  /* 0x0000000332047209 */ /* 0x000fe20007810000 */
[----:B------:R-:W-:Y:S03]  /*52b0*/  MUFU.EX2 R15, R5 ;  /* 0x00000005000f7308 */ /* 0x000fe60000000800 */
[----:B------:R-:W-:-:S04]  /*52c0*/  FMNMX.FTZ R3, R51, R4, !PT ;  /* 0x0000000433037209 */ /* 0x000fc80007810000 */
[----:B------:R-:W-:Y:S01]  /*52d0*/  FMNMX.FTZ R4, R54, R3, !PT ;  /* 0x0000000336047209 */ /* 0x000fe20007810000 */
[----:B------:R-:W1:Y:S03]  /*52e0*/  MUFU.EX2 R25, R25 ;  /* 0x0000001900197308 */ /* 0x000e660000000800 */
[----:B------:R-:W-:-:S05]  /*52f0*/  FMNMX.FTZ R4, R55, R4, !PT ;  /* 0x0000000437047209 */ /* 0x000fca0007810000 */
[----:B------:R-:W2:Y:S01]  /*5300*/  SHFL.BFLY PT, R3, R4, 0x2, 0x1f ;  /* 0x0c401f0004037f89 */ /* 0x000ea200000e0000 */
[----:B------:R-:W-:Y:S08]  /*5310*/  MUFU.EX2 R28, R28 ;  /* 0x0000001c001c7308 */ /* 0x000ff00000000800 */
[----:B------:R-:W3:Y:S01]  /*5320*/  MUFU.EX2 R29, R29 ;  /* 0x0000001d001d7308 */ /* 0x000ee20000000800 */
[----:B-1----:R-:W-:-:S07]  /*5330*/  F2FP.BF16.F32.PACK_AB R152, R25, R24 ;  /* 0x000000181998723e */ /* 0x002fce00000010ff */
[----:B------:R-:W-:Y:S01]  /*5340*/  MUFU.EX2 R32, R32 ;  /* 0x0000002000207308 */ /* 0x000fe20000000800 */
[----:B--2---:R-:W-:-:S07]  /*5350*/  FMNMX.FTZ R3, R4, R3, !PT ;  /* 0x0000000304037209 */ /* 0x004fce0007810000 */
[----:B------:R-:W1:Y:S01]  /*5360*/  MUFU.EX2 R33, R33 ;  /* 0x0000002100217308 */ /* 0x000e620000000800 */
[----:B---3--:R-:W-:Y:S01]  /*5370*/  F2FP.BF16.F32.PACK_AB R154, R29, R28 ;  /* 0x0000001c1d9a723e */ /* 0x008fe200000010ff */
[----:B------:R-:W2:Y:S06]  /*5380*/  SHFL.BFLY PT, R12, R3, 0x1, 0x1f ;  /* 0x0c201f00030c7f89 */ /* 0x000eac00000e0000 */
[----:B------:R-:W-:Y:S08]  /*5390*/  MUFU.EX2 R36, R36 ;  /* 0x0000002400247308 */ /* 0x000ff00000000800 */
[----:B------:R-:W3:Y:S01]  /*53a0*/  MUFU.EX2 R37, R37 ;  /* 0x0000002500257308 */ /* 0x000ee20000000800 */
[----:B-1----:R-:W-:-:S07]  /*53b0*/  F2FP.BF16.F32.PACK_AB R156, R33, R32 ;  /* 0x00000020219c723e */ /* 0x002fce00000010ff */
[----:B------:R-:W-:Y:S01]  /*53c0*/  MUFU.EX2 R40, R40 ;  /* 0x0000002800287308 */ /* 0x000fe20000000800 */
[----:B--2---:R-:W-:-:S04]  /*53d0*/  FMNMX.FTZ R12, R3, R12, !PT ;  /* 0x0000000c030c7209 */ /* 0x004fc80007810000 */
[C---:B------:R-:W-:Y:S01]  /*53e0*/  FSETP.NEU.FTZ.AND P0, PT, R12.reuse, -INF , PT ;  /* 0xff8000000c00780b */ /* 0x040fe20003f1d000 */
[----:B------:R-:W-:Y:S02]  /*53f0*/  FMUL.FTZ R3, R12, UR10 ;  /* 0x0000000a0c037c20 */ /* 0x000fe40008410000 */
[----:B------:R-:W-:Y:S01]  /*5400*/  MUFU.EX2 R41, R41 ;  /* 0x0000002900297308 */ /* 0x000fe20000000800 */
[----:B---3--:R-:W-:Y:S02]  /*5410*/  F2FP.BF16.F32.PACK_AB R158, R37, R36 ;  /* 0x00000024259e723e */ /* 0x008fe400000010ff */
[----:B------:R-:W-:Y:S02]  /*5420*/  FSEL R7, R3, RZ, P0 ;  /* 0x000000ff03077208 */ /* 0x000fe40000000000 */
[----:B------:R-:W-:-:S03]  /*5430*/  LEA.HI R3, R23, R22, RZ, 0x4 ;  /* 0x0000001617037211 */ /* 0x000fc600078f20ff */
[----:B------:R-:W-:Y:S01]  /*5440*/  MUFU.EX2 R44, R44 ;  /* 0x0000002c002c7308 */ /* 0x000fe20000000800 */
[--C-:B------:R-:W-:Y:S01]  /*5450*/  FFMA.FTZ R26, R26, UR10, -R7.reuse ;  /* 0x0000000a1a1a7c23 */ /* 0x100fe20008010807 */
[----:B------:R-:W-:Y:S01]  /*5460*/  LOP3.LUT R5, R3, 0xfffffff0, RZ, 0xc0, !PT ;  /* 0xfffffff003057812 */ /* 0x000fe200078ec0ff */
[--C-:B------:R-:W-:Y:S01]  /*5470*/  FFMA.FTZ R27, R27, UR10, -R7.reuse ;  /* 0x0000000a1b1b7c23 */ /* 0x100fe20008010807 */
[--C-:B------:R-:W-:Y:S01]  /*5480*/  FFMA.FTZ R30, R30, UR10, -R7.reuse ;  /* 0x0000000a1e1e7c23 */ /* 0x100fe20008010807 */
[--C-:B------:R-:W-:Y:S01]  /*5490*/  FFMA.FTZ R31, R31, UR10, -R7.reuse ;  /* 0x0000000a1f1f7c23 */ /* 0x100fe20008010807 */
[----:B------:R-:W-:Y:S01]  /*54a0*/  FFMA.FTZ R34, R34, UR10, -R7 ;  /* 0x0000000a22227c23 */ /* 0x000fe20008010807 */
[----:B------:R-:W-:Y:S01]  /*54b0*/  IMAD.IADD R5, R22, 0x1, -R5 ;  /* 0x0000000116057824 */ /* 0x000fe200078e0a05 */
[----:B------:R-:W-:Y:S01]  /*54c0*/  MUFU.EX2 R26, R26 ;  /* 0x0000001a001a7308 */ /* 0x000fe20000000800 */
[----:B------:R-:W-:Y:S01]  /*54d0*/  LEA.HI R22, R23, R22, RZ, 0x5 ;  /* 0x0000001617167211 */ /* 0x000fe200078f28ff */
[--C-:B------:R-:W-:Y:S01]  /*54e0*/  FFMA.FTZ R35, R35, UR10, -R7.reuse ;  /* 0x0000000a23237c23 */ /* 0x100fe20008010807 */
[----:B------:R-:W-:Y:S01]  /*54f0*/  FFMA.FTZ R38, R38, UR10, -R7 ;  /* 0x0000000a26267c23 */ /* 0x000fe20008010807 */
[----:B------:R-:W-:Y:S01]  /*5500*/  SHF.R.S32.HI R4, RZ, 0x1f, R5 ;  /* 0x0000001fff047819 */ /* 0x000fe20000011405 */
[----:B------:R-:W-:Y:S01]  /*5510*/  FFMA.FTZ R39, R39, UR10, -R7 ;  /* 0x0000000a27277c23 */ /* 0x000fe20008010807 */
[----:B------:R-:W-:-:S02]  /*5520*/  IMAD.SHL.U32 R22, R22, 0x20, RZ ;  /* 0x0000002016167824 */ /* 0x000fc400078e00ff */
[--C-:B------:R-:W-:Y:S01]  /*5530*/  FFMA.FTZ R42, R42, UR10, -R7.reuse ;  /* 0x0000000a2a2a7c23 */ /* 0x100fe20008010807 */
[----:B------:R-:W-:Y:S01]  /*5540*/  LEA.HI R4, R4, R5, RZ, 0x3 ;  /* 0x0000000504047211 */ /* 0x000fe200078f18ff */
[----:B------:R-:W1:Y:S01]  /*5550*/  MUFU.EX2 R27, R27 ;  /* 0x0000001b001b7308 */ /* 0x000e620000000800 */
[--C-:B------:R-:W-:Y:S01]  /*5560*/  FFMA.FTZ R43, R43, UR10, -R7.reuse ;  /* 0x0000000a2b2b7c23 */ /* 0x100fe20008010807 */
[--C-:B------:R-:W-:Y:S01]  /*5570*/  FFMA.FTZ R46, R46, UR10, -R7.reuse ;  /* 0x0000000a2e2e7c23 */ /* 0x100fe20008010807 */
[C---:B------:R-:W-:Y:S01]  /*5580*/  LOP3.LUT R6, R4.reuse, 0xfffffff8, RZ, 0xc0, !PT ;  /* 0xfffffff804067812 */ /* 0x040fe200078ec0ff */
[----:B------:R-:W-:Y:S02]  /*5590*/  IMAD.SHL.U32 R14, R4, 0x40, RZ ;  /* 0x00000040040e7824 */ /* 0x000fe400078e00ff */
[--C-:B------:R-:W-:Y:S01]  /*55a0*/  FFMA.FTZ R47, R47, UR10, -R7.reuse ;  /* 0x0000000a2f2f7c23 */ /* 0x100fe20008010807 */
[--C-:B------:R-:W-:Y:S01]  /*55b0*/  FFMA.FTZ R50, R50, UR10, -R7.reuse ;  /* 0x0000000a32327c23 */ /* 0x100fe20008010807 */
[----:B------:R-:W-:Y:S01]  /*55c0*/  FFMA.FTZ R51, R51, UR10, -R7 ;  /* 0x0000000a33337c23 */ /* 0x000fe20008010807 */
[----:B------:R-:W-:Y:S01]  /*55d0*/  IMAD.IADD R6, R5, 0x1, -R6 ;  /* 0x0000000105067824 */ /* 0x000fe200078e0a06 */
[----:B------:R-:W-:Y:S01]  /*55e0*/  SHF.R.S32.HI R5, RZ, 0x4, R3 ;  /* 0x00000004ff057819 */ /* 0x000fe20000011403 */
[----:B------:R-:W-:Y:S01]  /*55f0*/  MUFU.EX2 R30, R30 ;  /* 0x0000001e001e7308 */ /* 0x000fe20000000800 */
[----:B------:R-:W-:Y:S01]  /*5600*/  LOP3.LUT R14, R14, 0x7ffffe00, RZ, 0xc0, !PT ;  /* 0x7ffffe000e0e7812 */ /* 0x000fe200078ec0ff */
[--C-:B------:R-:W-:Y:S01]  /*5610*/  FFMA.FTZ R54, R54, UR10, -R7.reuse ;  /* 0x0000000a36367c23 */ /* 0x100fe20008010807 */
[----:B------:R-:W-:Y:S01]  /*5620*/  SHF.L.U32 R3, R6, 0x6, RZ ;  /* 0x0000000606037819 */ /* 0x000fe200000006ff */
[----:B------:R-:W-:Y:S01]  /*5630*/  IMAD.SHL.U32 R8, R5, 0x8, RZ ;  /* 0x0000000805087824 */ /* 0x000fe200078e00ff */
[----:B------:R-:W-:Y:S01]  /*5640*/  LOP3.LUT R5, R22, 0x7ffffc00, RZ, 0xc0, !PT ;  /* 0x7ffffc0016057812 */ /* 0x000fe200078ec0ff */
[----:B------:R-:W-:Y:S01]  /*5650*/  FFMA.FTZ R55, R55, UR10, -R7 ;  /* 0x0000000a37377c23 */ /* 0x000fe20008010807 */
[----:B------:R-:W-:Y:S01]  /*5660*/  LOP3.LUT R3, R3, 0x1c0, RZ, 0xc0, !PT ;  /* 0x000001c003037812 */ /* 0x000fe200078ec0ff */
[----:B------:R-:W2:Y:S01]  /*5670*/  MUFU.EX2 R31, R31 ;  /* 0x0000001f001f7308 */ /* 0x000ea20000000800 */
[----:B------:R-:W-:Y:S01]  /*5680*/  LOP3.LUT P0, RZ, R6, 0x2, RZ, 0xc0, !PT ;  /* 0x0000000206ff7812 */ /* 0x000fe2000780c0ff */
[----:B------:R-:W-:Y:S01]  /*5690*/  IMAD.MOV.U32 R7, RZ, RZ, 0x20 ;  /* 0x00000020ff077424 */ /* 0x000fe200078e00ff */
[----:B------:R-:W-:-:S02]  /*56a0*/  LOP3.LUT R8, R3, 0x8, R8, 0xf8, !PT ;  /* 0x0000000803087812 */ /* 0x000fc400078ef808 */
[----:B------:R-:W-:Y:S02]  /*56b0*/  SHF.R.U32.HI R3, RZ, 0x3, R3 ;  /* 0x00000003ff037819 */ /* 0x000fe40000011603 */
[----:B------:R-:W-:Y:S01]  /*56c0*/  LOP3.LUT P1, RZ, R6, 0x4, RZ, 0xc0, !PT ;  /* 0x0000000406ff7812 */ /* 0x000fe2000782c0ff */
[----:B------:R-:W-:Y:S01]  /*56d0*/  MUFU.EX2 R34, R34 ;  /* 0x0000002200227308 */ /* 0x000fe20000000800 */
[----:B------:R-:W-:Y:S01]  /*56e0*/  LOP3.LUT R8, R8, R3, RZ, 0x3c, !PT ;  /* 0x0000000308087212 */ /* 0x000fe200078e3cff */
[----:B------:R-:W-:Y:S01]  /*56f0*/  FADD.FTZ R3, R24, R25 ;  /* 0x0000001918037221 */ /* 0x000fe20000010000 */
[----:B------:R-:W-:Y:S02]  /*5700*/  SEL R7, R7, 0xffffffe0, !P0 ;  /* 0xffffffe007077807 */ /* 0x000fe40004000000 */
[----:B------:R-:W-:Y:S01]  /*5710*/  IADD3 R8, R8, R14, R5 ;  /* 0x0000000e08087210 */ /* 0x000fe20007ffe005 */
[----:B------:R-:W-:Y:S01]  /*5720*/  FADD.FTZ R4, R28, R3 ;  /* 0x000000031c047221 */ /* 0x000fe20000010000 */
[----:B-1----:R-:W-:Y:S01]  /*5730*/  F2FP.BF16.F32.PACK_AB R153, R27, R26 ;  /* 0x0000001a1b99723e */ /* 0x002fe200000010ff */
[----:B------:R-:W1:Y:S01]  /*5740*/  MUFU.EX2 R35, R35 ;  /* 0x0000002300237308 */ /* 0x000e620000000800 */
[----:B--2---:R-:W-:Y:S01]  /*5750*/  F2FP.BF16.F32.PACK_AB R155, R31, R30 ;  /* 0x0000001e1f9b723e */ /* 0x004fe200000010ff */
[----:B------:R-:W-:Y:S01]  /*5760*/  FADD.FTZ R3, R29, R4 ;  /* 0x000000041d037221 */ /* 0x000fe20000010000 */
[----:B------:R-:W-:-:S03]  /*5770*/  F2FP.BF16.F32.PACK_AB R160, R41, R40 ;  /* 0x0000002829a0723e */ /* 0x000fc600000010ff */
[----:B------:R-:W-:Y:S01]  /*5780*/  FADD.FTZ R4, R32, R3 ;  /* 0x0000000320047221 */ /* 0x000fe20000010000 */
[----:B------:R-:W-:Y:S01]  /*5790*/  FADD.FTZ R3, R26, R27 ;  /* 0x0000001b1a037221 */ /* 0x000fe20000010000 */
[----:B------:R-:W2:Y:S02]  /*57a0*/  MUFU.EX2 R38, R38 ;  /* 0x0000002600267308 */ /* 0x000ea40000000800 */
[----:B------:R-:W-:Y:S01]  /*57b0*/  FADD.FTZ R5, R33, R4 ;  /* 0x0000000421057221 */ /* 0x000fe20000010000 */
[----:B------:R-:W-:-:S03]  /*57c0*/  FADD.FTZ R4, R30, R3 ;  /* 0x000000031e047221 */ /* 0x000fc60000010000 */
[----:B------:R-:W-:Y:S01]  /*57d0*/  FADD.FTZ R6, R36, R5 ;  /* 0x0000000524067221 */ /* 0x000fe20000010000 */
[----:B------:R-:W-:Y:S01]  /*57e0*/  FADD.FTZ R3, R31, R4 ;  /* 0x000000041f037221 */ /* 0x000fe20000010000 */
[----:B------:R-:W3:Y:S01]  /*57f0*/  MUFU.EX2 R39, R39 ;  /* 0x0000002700277308 */ /* 0x000ee20000000800 */
[----:B-1----:R-:W-:Y:S01]  /*5800*/  F2FP.BF16.F32.PACK_AB R157, R35, R34 ;  /* 0x00000022239d723e */ /* 0x002fe200000010ff */
[----:B------:R-:W-:Y:S01]  /*5810*/  FADD.FTZ R5, R37, R6 ;  /* 0x0000000625057221 */ /* 0x000fe20000010000 */
[----:B------:R-:W-:-:S03]  /*5820*/  FADD.FTZ R4, R34, R3 ;  /* 0x0000000322047221 */ /* 0x000fc60000010000 */
[----:B------:R-:W-:Y:S01]  /*5830*/  FADD.FTZ R6, R40, R5 ;  /* 0x0000000528067221 */ /* 0x000fe20000010000 */
[----:B------:R-:W-:Y:S01]  /*5840*/  FADD.FTZ R3, R35, R4 ;  /* 0x0000000423037221 */ /* 0x000fe20000010000 */
[----:B------:R-:W1:Y:S02]  /*5850*/  MUFU.EX2 R42, R42 ;  /* 0x0000002a002a7308 */ /* 0x000e640000000800 */
[----:B------:R-:W-:Y:S01]  /*5860*/  FADD.FTZ R21, R41, R6 ;  /* 0x0000000629157221 */ /* 0x000fe20000010000 */
[----:B--2---:R-:W-:Y:S01]  /*5870*/  FADD.FTZ R4, R38, R3 ;  /* 0x0000000326047221 */ /* 0x004fe20000010000 */
[----:B------:R-:W-:-:S04]  /*5880*/  LEA R6, R8, UR40, 0x1 ;  /* 0x0000002808067c11 */ /* 0x000fc8000f8e08ff */
[----:B------:R-:W2:Y:S01]  /*5890*/  MUFU.EX2 R43, R43 ;  /* 0x0000002b002b7308 */ /* 0x000ea20000000800 */
[C---:B---3--:R-:W-:Y:S01]  /*58a0*/  FADD.FTZ R3, R39.reuse, R4 ;  /* 0x0000000427037221 */ /* 0x048fe20000010000 */
[C---:B------:R-:W-:Y:S01]  /*58b0*/  IADD3 R8, R6.reuse, 0x26800, RZ ;  /* 0x0002680006087810 */ /* 0x040fe20007ffe0ff */
[----:B------:R-:W-:Y:S01]  /*58c0*/  VIADD R5, R6, 0x26840 ;  /* 0x0002684006057836 */ /* 0x000fe20000000000 */
[----:B------:R-:W-:Y:S01]  /*58d0*/  F2FP.BF16.F32.PACK_AB R159, R39, R38 ;  /* 0x00000026279f723e */ /* 0x000fe200000010ff */
[----:B------:R3:W-:Y:S02]  /*58e0*/  STSM.16.M88.4 [R6+0x26800], R152 ;  /* 0x0268009806007844 */ /* 0x0007e40000000200 */
[----:B------:R-:W-:Y:S01]  /*58f0*/  @P1 VIADD R5, R8, 0xffffffc0 ;  /* 0xffffffc008051836 */ /* 0x000fe20000000000 */
[----:B------:R-:W4:Y:S01]  /*5900*/  MUFU.EX2 R46, R46 ;  /* 0x0000002e002e7308 */ /* 0x000f220000000800 */
[----:B-1----:R-:W-:Y:S01]  /*5910*/  FADD.FTZ R4, R42, R3 ;  /* 0x000000032a047221 */ /* 0x002fe20000010000 */
[----:B------:R-:W-:-:S02]  /*5920*/  IMAD.IADD R8, R8, 0x1, R7 ;  /* 0x0000000108087824 */ /* 0x000fc400078e0207 */
[----:B------:R-:W-:-:S03]  /*5930*/  IMAD.IADD R7, R7, 0x1, R5 ;  /* 0x0000000107077824 */ /* 0x000fc600078e0205 */
[----:B------:R3:W-:Y:S01]  /*5940*/  STSM.16.M88.4 [R8], R156 ;  /* 0x0000009c08007844 */ /* 0x0007e20000000200 */
[----:B------:R-:W1:Y:S01]  /*5950*/  MUFU.EX2 R45, R45 ;  /* 0x0000002d002d7308 */ /* 0x000e620000000800 */
[C---:B--2---:R-:W-:Y:S01]  /*5960*/  FADD.FTZ R3, R43.reuse, R4 ;  /* 0x000000042b037221 */ /* 0x044fe20000010000 */
[----:B------:R-:W-:Y:S01]  /*5970*/  FADD.FTZ R4, R44, R21 ;  /* 0x000000152c047221 */ /* 0x000fe20000010000 */
[----:B------:R-:W-:-:S05]  /*5980*/  F2FP.BF16.F32.PACK_AB R161, R43, R42 ;  /* 0x0000002a2ba1723e */ /* 0x000fca00000010ff */
[----:B------:R-:W2:Y:S01]  /*5990*/  MUFU.EX2 R47, R47 ;  /* 0x0000002f002f7308 */ /* 0x000ea20000000800 */
[----:B----4-:R-:W-:-:S07]  /*59a0*/  FADD.FTZ R14, R46, R3 ;  /* 0x000000032e0e7221 */ /* 0x010fce0000010000 */
[----:B------:R-:W-:Y:S01]  /*59b0*/  MUFU.EX2 R48, R48 ;  /* 0x0000003000307308 */ /* 0x000fe20000000800 */
[C---:B-1----:R-:W-:Y:S01]  /*59c0*/  F2FP.BF16.F32.PACK_AB R162, R45.reuse, R44 ;  /* 0x0000002c2da2723e */ /* 0x042fe200000010ff */
[----:B------:R-:W-:-:S06]  /*59d0*/  FADD.FTZ R45, R45, R4 ;  /* 0x000000042d2d7221 */ /* 0x000fcc0000010000 */
[----:B------:R-:W1:Y:S01]  /*59e0*/  MUFU.EX2 R49, R49 ;  /* 0x0000003100317308 */ /* 0x000e620000000800 */
[C---:B--2---:R-:W-:Y:S01]  /*59f0*/  F2FP.BF16.F32.PACK_AB R163, R47.reuse, R46 ;  /* 0x0000002e2fa3723e */ /* 0x044fe200000010ff */
[----:B------:R-:W-:-:S04]  /*5a00*/  FADD.FTZ R47, R47, R14 ;  /* 0x0000000e2f2f7221 */ /* 0x000fc80000010000 */
[----:B------:R3:W-:Y:S02]  /*5a10*/  STSM.16.M88.4 [R5], R160 ;  /* 0x000000a005007844 */ /* 0x0007e40000000200 */
[----:B------:R-:W-:Y:S08]  /*5a20*/  MUFU.EX2 R50, R50 ;  /* 0x0000003200327308 */ /* 0x000ff00000000800 */
[----:B------:R-:W2:Y:S01]  /*5a30*/  MUFU.EX2 R51, R51 ;  /* 0x0000003300337308 */ /* 0x000ea20000000800 */
[----:B-1----:R-:W-:Y:S01]  /*5a40*/  F2FP.BF16.F32.PACK_AB R164, R49, R48 ;  /* 0x0000003031a4723e */ /* 0x002fe200000010ff */
[----:B------:R-:W-:-:S04]  /*5a50*/  FADD.FTZ R48, R48, R45 ;  /* 0x0000002d30307221 */ /* 0x000fc80000010000 */
[----:B------:R-:W-:Y:S02]  /*5a60*/  FADD.FTZ R49, R49, R48 ;  /* 0x0000003031317221 */ /* 0x000fe40000010000 */
[----:B------:R-:W1:Y:S08]  /*5a70*/  MUFU.EX2 R52, R52 ;  /* 0x0000003400347308 */ /* 0x000e700000000800 */
[----:B------:R-:W4:Y:S01]  /*5a80*/  MUFU.EX2 R54, R54 ;  /* 0x0000003600367308 */ /* 0x000f220000000800 */
[----:B--2---:R-:W-:Y:S01]  /*5a90*/  F2FP.BF16.F32.PACK_AB R165, R51, R50 ;  /* 0x0000003233a5723e */ /* 0x004fe200000010ff */
[----:B------:R-:W-:-:S04]  /*5aa0*/  FADD.FTZ R50, R50, R47 ;  /* 0x0000002f32327221 */ /* 0x000fc80000010000 */
[----:B------:R-:W-:Y:S02]  /*5ab0*/  FADD.FTZ R51, R51, R50 ;  /* 0x0000003233337221 */ /* 0x000fe40000010000 */
[----:B------:R-:W2:Y:S01]  /*5ac0*/  MUFU.EX2 R55, R55 ;  /* 0x0000003700377308 */ /* 0x000ea20000000800 */
[----:B-1----:R-:W-:Y:S01]  /*5ad0*/  F2FP.BF16.F32.PACK_AB R166, R15, R52 ;  /* 0x000000340fa6723e */ /* 0x002fe200000010ff */
[----:B------:R-:W-:-:S04]  /*5ae0*/  FADD.FTZ R52, R52, R49 ;  /* 0x0000003134347221 */ /* 0x000fc80000010000 */
[----:B------:R-:W-:Y:S01]  /*5af0*/  FADD.FTZ R3, R15, R52 ;  /* 0x000000340f037221 */ /* 0x000fe20000010000 */
[----:B----4-:R-:W-:Y:S01]  /*5b00*/  FADD.FTZ R4, R54, R51 ;  /* 0x0000003336047221 */ /* 0x010fe20000010000 */
[----:B--2---:R-:W-:-:S03]  /*5b10*/  F2FP.BF16.F32.PACK_AB R167, R55, R54 ;  /* 0x0000003637a7723e */ /* 0x004fc600000010ff */
[----:B------:R-:W-:Y:S02]  /*5b20*/  FADD.FTZ R4, R55, R4 ;  /* 0x0000000437047221 */ /* 0x000fe40000010000 */
[----:B------:R3:W-:Y:S01]  /*5b30*/  STSM.16.M88.4 [R7], R164 ;  /* 0x000000a407007844 */ /* 0x0007e20000000200 */
[----:B------:R-:W-:Y:S05]  /*5b40*/  @!P4 BRA `(.L_x_4913) ;  /* 0x000000000004c947 */ /* 0x000fea0003800000 */
[----:B------:R-:W-:Y:S01]  /*5b50*/  BPT.TRAP 0x1 ;  /* 0x000000040000795c */ /* 0x000fe20000300000 */
.L_x_4913:
[----:B------:R1:W2:Y:S01]  /*5b60*/  SYNCS.PHASECHK.TRANS64.TRYWAIT P0, [UR40+0x28c50], R13 ;  /* 0x028c500dff0075a7 */ /* 0x0002a20008000168 */
[----:B------:R-:W-:Y:S05]  /*5b70*/  @!P4 BRA `(.L_x_4914) ;  /* 0x000000000004c947 */ /* 0x000fea0003800000 */
[----:B------:R-:W-:Y:S01]  /*5b80*/  BPT.TRAP 0x1 ;  /* 0x000000040000795c */ /* 0x000fe20000300000 */
.L_x_4914:
[----:B--2---:R-:W-:Y:S05]  /*5b90*/  @P0 BRA `(.L_x_4915) ;  /* 0x0000000000080947 */ /* 0x004fea0003800000 */
[----:B------:R-:W2:Y:S02]  /*5ba0*/  SYNCS.PHASECHK.TRANS64.TRYWAIT P0, [UR40+0x28c50], R13 ;  /* 0x028c500dff0075a7 */ /* 0x000ea40008000168 */
[----:B--2---:R-:W-:Y:S05]  /*5bb0*/  @!P0 BRA `(.L_x_4916) ;  /* 0x000000d400ec8947 */ /* 0x004fea0003800000 */
.L_x_4915:
        /* <DEDUP_REMOVED lines=36> */
.L_x_4917:
[----:B------:R-:W-:Y:S01]  /*5e00*/  ISETP.NE.AND P1, PT, R19, 0x1, PT ;  /* 0x000000011300780c */ /* 0x000fe20003f25270 */
[----:B012---:R-:W0:Y:S01]  /*5e10*/  S2R R13, SR_CTAID.X ;  /* 0x00000000000d7919 */ /* 0x007e220000002500 */
[----:B------:R-:W-:Y:S01]  /*5e20*/  UIMAD UR5, UR41, UR11, -UR14 ;  /* 0x0000000b290572a4 */ /* 0x000fe2000f8e0a0e */
[----:B------:R-:W-:Y:S01]  /*5e30*/  LOP3.LUT P0, RZ, R16, 0x1, RZ, 0xc0, !PT ;  /* 0x0000000110ff7812 */ /* 0x000fe2000780c0ff */
[----:B------:R-:W-:Y:S02]  /*5e40*/  UIADD3 UR4, UR40, 0x28c60, URZ ;  /* 0x00028c6028047890 */ /* 0x000fe4000fffe03f */
[----:B------:R-:W-:Y:S02]  /*5e50*/  UIADD3 UR43, UR43, -0x2, URZ ;  /* 0xfffffffe2b2b7890 */ /* 0x000fe4000fffe03f */
[----:B------:R-:W-:-:S05]  /*5e60*/  UPRMT UR4, UR42, 0x654, UR4 ;  /* 0x000006542a047896 */ /* 0x000fca0008000004 */
[----:B------:R-:W1:Y:S08]  /*5e70*/  @P1 LDC R14, c[0x0][0x44c] ;  /* 0x00011300ff0e1b82 */ /* 0x000e700000000800 */
[----:B------:R-:W2:Y:S01]  /*5e80*/  @P1 LDC R15, c[0x0][0x450] ;  /* 0x00011400ff0f1b82 */ /* 0x000ea20000000800 */
[----:B------:R-:W-:Y:S01]  /*5e90*/  SYNCS.ARRIVE.TRANS64.RED.A1T0 RZ, [UR4], RZ ;  /* 0x000000ffffff79a7 */ /* 0x000fe20008100404 */
[----:B0-----:R-:W-:-:S05]  /*5ea0*/  SHF.L.U32 R13, R13, 0x6, RZ ;  /* 0x000000060d0d7819 */ /* 0x001fca00000006ff */
[----:B-1----:R-:W-:-:S05]  /*5eb0*/  @P1 IMAD.HI.U32 R14, R13, R14, RZ ;  /* 0x0000000e0d0e1227 */ /* 0x002fca00078e00ff */
[----:B--2---:R-:W-:-:S05]  /*5ec0*/  @P1 SHF.R.U32.HI R13, RZ, R15, R14 ;  /* 0x0000000fff0d1219 */ /* 0x004fca000001160e */
[----:B------:R-:W-:-:S04]  /*5ed0*/  VIADD R13, R13, UR5 ;  /* 0x000000050d0d7c36 */ /* 0x000fc80008000000 */
[----:B------:R-:W-:-:S05]  /*5ee0*/  VIADD R14, R13, UR15 ;  /* 0x0000000f0d0e7c36 */ /* 0x000fca0008000000 */
[----:B------:R-:W-:Y:S01]  /*5ef0*/  R2UR UR6, R14 ;  /* 0x000000000e0672ca */ /* 0x000fe200000e0000 */
[----:B------:R-:W-:-:S14]  /*5f00*/  @!P0 BRA `(.L_x_4918) ;  /* 0x0000000000548947 */ /* 0x000fdc0003800000 */
[C---:B------:R-:W-:Y:S01]  /*5f10*/  ISETP.GT.AND P0, PT, R13.reuse, RZ, PT ;  /* 0x000000ff0d00720c */ /* 0x040fe20003f04270 */
[----:B------:R-:W-:-:S05]  /*5f20*/  VIADD R14, R13, 0xffffffff ;  /* 0xffffffff0d0e7836 */ /* 0x000fca0000000000 */
[----:B------:R-:W-:-:S07]  /*5f30*/  R2UR UR15, R14 ;  /* 0x000000000e0f72ca */ /* 0x000fce00000e0000 */
[----:B------:R-:W-:Y:S08]  /*5f40*/  @P0 BRA `(.L_x_4919) ;  /* 0x0000000000240947 */ /* 0x000ff00003800000 */
[----:B------:R-:W-:Y:S01]  /*5f50*/  R2UR UR15, R13 ;  /* 0x000000000d0f72ca */ /* 0x000fe200000e0000 */
[----:B------:R-:W-:Y:S02]  /*5f60*/  ULDC UR18, c[0x0][0x9e4] ;  /* 0x0002790000127ab9 */ /* 0x000fe40000000800 */
[----:B------:R-:W-:-:S10]  /*5f70*/  UISETP.NE.AND UP0, UPT, UR18, 0x1, UPT ;  /* 0x000000011200788c */ /* 0x000fd4000bf05270 */
[----:B------:R-:W-:Y:S01]  /*5f80*/  UIADD3 UR15, -UR15, URZ, URZ ;  /* 0x0000003f0f0f7290 */ /* 0x000fe2000fffe13f */
[----:B------:R-:W-:-:S03]  /*5f90*/  @UP0 ULDC.64 UR22, c[0x0][0x9e8] ;  /* 0x00027a0000160ab9 */ /* 0x000fc60000000a00 */
[----:B------:R-:W-:-:S04]  /*5fa0*/  UIMAD.WIDE.U32 UR4, UR15, UR22, URZ ;  /* 0x000000160f0472a5 */ /* 0x000fc8000f8e003f */
[----:B------:R-:W-:-:S04]  /*5fb0*/  @UP0 USHF.R.U32.HI UR15, URZ, UR23, UR5 ;  /* 0x000000173f0f0299 */ /* 0x000fc80008011605 */
[----:B------:R-:W-:Y:S01]  /*5fc0*/  ULOP3.LUT UR15, URZ, UR15, URZ, 0x33, !UPT ;  /* 0x0000000f3f0f7292 */ /* 0x000fe2000f8e333f */
[----:B------:R-:W-:Y:S11]  /*5fd0*/  BRA `(.L_x_4920) ;  /* 0x0000000000147947 */ /* 0x000ff60003800000 */
.L_x_4919:
[----:B------:R-:W-:Y:S02]  /*5fe0*/  ULDC UR18, c[0x0][0x9e4] ;  /* 0x0002790000127ab9 */ /* 0x000fe40000000800 */
[----:B------:R-:W-:-:S11]  /*5ff0*/  UISETP.NE.AND UP0, UPT, UR18, 0x1, UPT ;  /* 0x000000011200788c */ /* 0x000fd6000bf05270 */
[----:B------:R-:W-:Y:S02]  /*6000*/  @UP0 ULDC.64 UR22, c[0x0][0x9e8] ;  /* 0x00027a0000160ab9 */ /* 0x000fe40000000a00 */
[----:B------:R-:W-:-:S04]  /*6010*/  UIMAD.WIDE.U32 UR4, UR15, UR22, URZ ;  /* 0x000000160f0472a5 */ /* 0x000fc8000f8e003f */
[----:B------:R-:W-:-:S12]  /*6020*/  @UP0 USHF.R.U32.HI UR15, URZ, UR23, UR5 ;  /* 0x000000173f0f0299 */ /* 0x000fd80008011605 */
.L_x_4920:
[----:B------:R-:W-:-:S04]  /*6030*/  UIMAD UR15, UR15, UR18, UR18 ;  /* 0x000000120f0f72a4 */ /* 0x000fc8000f8e0212 */
[----:B------:R-:W-:-:S04]  /*6040*/  UISETP.LT.AND UP0, UPT, UR6, UR15, UPT ;  /* 0x0000000f0600728c */ /* 0x000fc8000bf01270 */
[----:B------:R-:W-:-:S12]  /*6050*/  USEL UR6, UR6, UR15, UP0 ;  /* 0x0000000f06067287 */ /* 0x000fd80008000000 */
.L_x_4918:
[----:B------:R-:W-:Y:S01]  /*6060*/  R2UR UR25, R17 ;  /* 0x00000000111972ca */ /* 0x000fe200000e0000 */
[----:B------:R-:W-:Y:S01]  /*6070*/  USHF.R.S32.HI UR4, URZ, 0x1f, UR6 ;  /* 0x0000001f3f047899 */ /* 0x000fe20008011406 */
[----:B------:R-:W-:-:S03]  /*6080*/  UMOV UR5, URZ ;  /* 0x0000003f00057c82 */ /* 0x000fc60008000000 */
[----:B------:R-:W-:-:S04]  /*6090*/  ULEA.HI UR4, UR4, UR6, URZ, 0x6 ;  /* 0x0000000604047291 */ /* 0x000fc8000f8f303f */
[----:B------:R-:W-:-:S04]  /*60a0*/  USHF.R.S32.HI UR4, URZ, 0x6, UR4 ;  /* 0x000000063f047899 */ /* 0x000fc80008011404 */
[----:B------:R-:W-:-:S04]  /*60b0*/  UISETP.LT.AND UP0, UPT, UR25, UR4, UPT ;  /* 0x000000041900728c */ /* 0x000fc8000bf01270 */
[----:B------:R-:W-:-:S03]  /*60c0*/  USEL UR25, UR25, UR4, !UP0 ;  /* 0x0000000419197287 */ /* 0x000fc6000c000000 */
[----:B------:R-:W-:Y:S01]  /*60d0*/  UMOV UR4, URZ ;  /* 0x0000003f00047c82 */ /* 0x000fe20008000000 */
[----:B------:R-:W-:-:S06]  /*60e0*/  UISETP.GE.AND UP0, UPT, UR43, UR25, UPT ;  /* 0x000000192b00728c */ /* 0x000fcc000bf06270 */
[----:B------:R-:W-:-:S13]  /*60f0*/  PLOP3.LUT P0, PT, PT, PT, UP0, 0x80, 0x0 ;  /* 0x000000000000781c */ /* 0x000fda0003f0f008 */
[----:B------:R-:W-:Y:S05]  /*6100*/  @!P0 BRA `(.L_x_4921) ;  /* 0x00000024000c8947 */ /* 0x000fea0003800000 */
[----:B------:R-:W-:Y:S01]  /*6110*/  IMAD.MOV.U32 R14, RZ, RZ, R12 ;  /* 0x000000ffff0e7224 */ /* 0x000fe200078e000c */
[----:B------:R-:W-:Y:S01]  /*6120*/  MOV R15, R11 ;  /* 0x0000000b000f7202 */ /* 0x000fe20000000f00 */
[----:B------:R-:W-:Y:S01]  /*6130*/  UMOV UR5, URZ ;  /* 0x0000003f00057c82 */ /* 0x000fe20008000000 */
[----:B------:R-:W-:Y:S01]  /*6140*/  UMOV UR6, URZ ;  /* 0x0000003f00067c82 */ /* 0x000fe20008000000 */
[----:B------:R-:W-:Y:S01]  /*6150*/  ULDC UR30, c[0x0][0x9e4] ;  /* 0x00027900001e7ab9 */ /* 0x000fe20000000800 */
[----:B------:R-:W-:Y:S01]  /*6160*/  ULDC UR28, c[0x0][0x288] ;  /* 0x0000a200001c7ab9 */ /* 0x000fe20000000800 */
[----:B------:R-:W-:Y:S01]  /*6170*/  ULDC UR27, c[0x0][0x2f0] ;  /* 0x0000bc00001b7ab9 */ /* 0x000fe20000000800 */
[----:B------:R-:W-:Y:S01]  /*6180*/  ULDC UR26, c[0x0][0x988] ;  /* 0x00026200001a7ab9 */ /* 0x000fe20000000800 */
[----:B------:R-:W-:-:S05]  /*6190*/  ULDC UR29, c[0x0][0x9e0] ;  /* 0x00027800001d7ab9 */ /* 0x000fca0000000800 */
.L_x_4940:
[----:B------:R-:W-:-:S04]  /*61a0*/  UIADD3 UR4, UR6, 0x1, URZ ;  /* 0x0000000106047890 */ /* 0x000fc8000fffe03f */
[----:B------:R-:W-:-:S04]  /*61b0*/  UISETP.NE.AND UP0, UPT, UR4, 0x2, UPT ;  /* 0x000000020400788c */ /* 0x000fc8000bf05270 */
[----:B------:R-:W-:Y:S02]  /*61c0*/  USEL UR10, URZ, 0x1, UP0 ;  /* 0x000000013f0a7887 */ /* 0x000fe40008000000 */
[----:B------:R-:W-:Y:S02]  /*61d0*/  USEL UR4, UR4, URZ, UP0 ;  /* 0x0000003f04047287 */ /* 0x000fe40008000000 */
[----:B------:R-:W-:Y:S01]  /*61e0*/  ULOP3.LUT UR5, UR5, UR10, URZ, 0x3c, !UPT ;  /* 0x0000000a05057292 */ /* 0x000fe2000f8e3c3f */
[----:B0-----:R-:W-:Y:S11]  /*61f0*/  @!P4 BRA `(.L_x_4922) ;  /* 0x000000000004c947 */ /* 0x001ff60003800000 */
[----:B------:R-:W-:Y:S01]  /*6200*/  BPT.TRAP 0x1 ;  /* 0x000000040000795c */ /* 0x000fe20000300000 */
.L_x_4922:
[----:B------:R-:W-:Y:S01]  /*6210*/  ULEA UR31, UR4, UR40, 0x3 ;  /* 0x00000028041f7291 */ /* 0x000fe2000f8e183f */
[----:B------:R-:W-:-:S05]  /*6220*/  IMAD.U32 R13, RZ, RZ, UR5 ;  /* 0x00000005ff0d7e24 */ /* 0x000fca000f8e00ff */
[----:B------:R-:W-:-:S04]  /*6230*/  SHF.L.U32 R13, R13, 0x1f, RZ ;  /* 0x0000001f0d0d7819 */ /* 0x000fc800000006ff */
[----:B------:R0:W1:Y:S01]  /*6240*/  SYNCS.PHASECHK.TRANS64.TRYWAIT P0, [UR31+0x28c30], R13 ;  /* 0x028c300dff0075a7 */ /* 0x000062000800015f */
[----:B------:R-:W-:Y:S05]  /*6250*/  @!P4 BRA `(.L_x_4923) ;  /* 0x000000000004c947 */ /* 0x000fea0003800000 */
[----:B------:R-:W-:Y:S01]  /*6260*/  BPT.TRAP 0x1 ;  /* 0x000000040000795c */ /* 0x000fe20000300000 */
.L_x_4923:
[----:B-1----:R-:W-:Y:S05]  /*6270*/  @P0 BRA `(.L_x_4924) ;  /* 0x0000000000080947 */ /* 0x002fea0003800000 */
[----:B------:R-:W1:Y:S02]  /*6280*/  SYNCS.PHASECHK.TRANS64.TRYWAIT P0, [UR31+0x28c30], R13 ;  /* 0x028c300dff0075a7 */ /* 0x000e64000800015f */
[----:B-1----:R-:W-:Y:S05]  /*6290*/  @!P0 BRA `(.L_x_4925) ;  /* 0x000000d0004c8947 */ /* 0x002fea0003800000 */
.L_x_4924:
        /* <DEDUP_REMOVED lines=22> */
.L_x_4926:
[----:B------:R-:W-:Y:S01]  /*6400*/  ISETP.NE.AND P0, PT, R19, 0x1, PT ;  /* 0x000000011300780c */ /* 0x000fe20003f05270 */
[----:B------:R-:W-:Y:S01]  /*6410*/  USHF.L.U32 UR15, UR43, 0x6, URZ ;  /* 0x000000062b0f7899 */ /* 0x000fe2000800063f */
[----:B------:R-:W-:Y:S01]  /*6420*/  LOP3.LUT P5, RZ, R16, 0x1, RZ, 0xc0, !PT ;  /* 0x0000000110ff7812 */ /* 0x000fe200078ac0ff */
[----:B------:R-:W-:Y:S01]  /*6430*/  UMOV UR11, UR27 ;  /* 0x0000001b000b7c82 */ /* 0x000fe20008000000 */
[----:B------:R-:W-:Y:S01]  /*6440*/  UIADD3 UR10, UR31, 0x28c40, URZ ;  /* 0x00028c401f0a7890 */ /* 0x000fe2000fffe03f */
[----:B------:R-:W-:Y:S02]  /*6450*/  UMOV UR14, UR28 ;  /* 0x0000001c000e7c82 */ /* 0x000fe40008000000 */
[----:B------:R-:W-:Y:S01]  /*6460*/  IMAD.U32 R23, RZ, RZ, UR15 ;  /* 0x0000000fff177e24 */ /* 0x000fe2000f8e00ff */
[----:B------:R-:W-:-:S05]  /*6470*/  UPRMT UR10, UR42, 0x654, UR10 ;  /* 0x000006542a0a7896 */ /* 0x000fca000800000a */
[----:B------:R-:W1:Y:S08]  /*6480*/  @P0 LDC R11, c[0x0][0x44c] ;  /* 0x00011300ff0b0b82 */ /* 0x000e700000000800 */
[----:B------:R-:W2:Y:S01]  /*6490*/  @P0 LDC R21, c[0x0][0x450] ;  /* 0x00011400ff150b82 */ /* 0x000ea20000000800 */
[----:B------:R-:W-:Y:S01]  /*64a0*/  SYNCS.ARRIVE.TRANS64.RED.A1T0 RZ, [UR10], RZ ;  /* 0x000000ffffff79a7 */ /* 0x000fe2000810040a */
[----:B-1----:R-:W-:-:S04]  /*64b0*/  @P0 IMAD.HI.U32 R12, R2, R11, RZ ;  /* 0x0000000b020c0227 */ /* 0x002fc800078e00ff */
[----:B------:R-:W-:Y:S01]  /*64c0*/  IMAD.MOV.U32 R11, RZ, RZ, R2 ;  /* 0x000000ffff0b7224 */ /* 0x000fe200078e0002 */
[----:B--2---:R-:W-:Y:S01]  /*64d0*/  @P0 SHF.R.U32.HI R11, RZ, R21, R12 ;  /* 0x00000015ff0b0219 */ /* 0x004fe2000001160c */
[----:B------:R-:W-:Y:S01]  /*64e0*/  IMAD.U32 R21, RZ, RZ, UR11 ;  /* 0x0000000bff157e24 */ /* 0x000fe2000f8e00ff */
[----:B------:R-:W-:-:S03]  /*64f0*/  IADD3 R12, -R0, 0x1, -R23 ;  /* 0x00000001000c7810 */ /* 0x000fc60007ffe917 */
[----:B------:R-:W1:Y:S02]  /*6500*/  SHFL.IDX PT, R22, R11, RZ, 0x1c1f ;  /* 0x001c1fff0b167589 */ /* 0x000e6400000e0000 */
[----:B------:R-:W-:-:S05]  /*6510*/  IMAD R12, R21, UR41, R12 ;  /* 0x00000029150c7c24 */ /* 0x000fca000f8e020c */
[----:B------:R-:W-:-:S05]  /*6520*/  IADD3 R12, R12, -UR14, RZ ;  /* 0x8000000e0c0c7c10 */ /* 0x000fca000fffe0ff */
[C---:B------:R-:W-:Y:S02]  /*6530*/  VIADD R23, R12.reuse, UR29 ;  /* 0x0000001d0c177c36 */ /* 0x040fe40008000000 */
[----:B------:R-:W-:Y:S02]  /*6540*/  VIADD R185, R12, UR7 ;  /* 0x000000070cb97c36 */ /* 0x000fe40008000000 */
[----:B-1----:R-:W-:Y:S02]  /*6550*/  IMAD.IADD R12, R23, 0x1, R22 ;  /* 0x00000001170c7824 */ /* 0x002fe400078e0216 */
[----:B------:R-:W-:Y:S01]  /*6560*/  IMAD.IADD R20, R22, 0x1, R185 ;  /* 0x0000000116147824 */ /* 0x000fe200078e02b9 */
[----:B------:R-:W-:Y:S06]  /*6570*/  @!P5 BRA `(.L_x_4927) ;  /* 0x000000000060d947 */ /* 0x000fec0003800000 */
[----:B------:R-:W-:Y:S01]  /*6580*/  MOV R21, UR11 ;  /* 0x0000000b00157c02 */ /* 0x000fe20008000f00 */
[----:B------:R-:W-:Y:S04]  /*6590*/  BSSY B0, `(.L_x_4928) ;  /* 0x0000012000007945 */ /* 0x000fe80003800000 */
[----:B------:R-:W-:-:S04]  /*65a0*/  IMAD R21, R21, UR41, R22 ;  /* 0x0000002915157c24 */ /* 0x000fc8000f8e0216 */
[----:B------:R-:W-:-:S05]  /*65b0*/  VIADD R21, R21, -UR14 ;  /* 0x8000000e15157c36 */ /* 0x000fca0008000000 */
[----:B------:R-:W-:-:S13]  /*65c0*/  ISETP.GT.AND P0, PT, R21, -0x1, PT ;  /* 0xffffffff1500780c */ /* 0x000fda0003f04270 */
[----:B------:R-:W-:Y:S05]  /*65d0*/  @P0 BRA `(.L_x_4929) ;  /* 0x0000000000200947 */ /* 0x000fea0003800000 */
[----:B------:R-:W-:Y:S01]  /*65e0*/  IMAD.U32 R184, RZ, RZ, UR30 ;  /* 0x0000001effb87e24 */ /* 0x000fe2000f8e00ff */
[----:B------:R-:W-:-:S04]  /*65f0*/  LOP3.LUT R21, RZ, R21, RZ, 0x33, !PT ;  /* 0x00000015ff157212 */ /* 0x000fc800078e33ff */
[----:B------:R-:W-:-:S13]  /*6600*/  ISETP.NE.AND P0, PT, R184, 0x1, PT ;  /* 0x00000001b800780c */ /* 0x000fda0003f05270 */
[----:B------:R-:W1:Y:S02]  /*6610*/  @P0 LDC.64 R186, c[0x0][0x9e8] ;  /* 0x00027a00ffba0b82 */ /* 0x000e640000000a00 */
[----:B-1----:R-:W-:-:S05]  /*6620*/  @P0 IMAD.HI.U32 R22, R21, R186, RZ ;  /* 0x000000ba15160227 */ /* 0x002fca00078e00ff */
[----:B------:R-:W-:-:S04]  /*6630*/  @P0 SHF.R.U32.HI R21, RZ, R187, R22 ;  /* 0x000000bbff150219 */ /* 0x000fc80000011616 */
[----:B------:R-:W-:Y:S01]  /*6640*/  LOP3.LUT R21, RZ, R21, RZ, 0x33, !PT ;  /* 0x00000015ff157212 */ /* 0x000fe200078e33ff */
[----:B------:R-:W-:Y:S06]  /*6650*/  BRA `(.L_x_4930) ;  /* 0x0000000000147947 */ /* 0x000fec0003800000 */
.L_x_4929:
[----:B------:R-:W-:-:S05]  /*6660*/  IMAD.U32 R184, RZ, RZ, UR30 ;  /* 0x0000001effb87e24 */ /* 0x000fca000f8e00ff */
[----:B------:R-:W-:-:S13]  /*6670*/  ISETP.NE.AND P0, PT, R184, 0x1, PT ;  /* 0x00000001b800780c */ /* 0x000fda0003f05270 */
[----:B------:R-:W1:Y:S02]  /*6680*/  @P0 LDC.64 R186, c[0x0][0x9e8] ;  /* 0x00027a00ffba0b82 */ /* 0x000e640000000a00 */
[----:B-1----:R-:W-:-:S05]  /*6690*/  @P0 IMAD.HI.U32 R22, R21, R186, RZ ;  /* 0x000000ba15160227 */ /* 0x002fca00078e00ff */
[----:B------:R-:W-:-:S07]  /*66a0*/  @P0 SHF.R.U32.HI R21, RZ, R187, R22 ;  /* 0x000000bbff150219 */ /* 0x000fce0000011616 */
.L_x_4930:
[----:B------:R-:W-:Y:S05]  /*66b0*/  BSYNC B0 ;  /* 0x0000000000007941 */ /* 0x000fea0003800000 */
.L_x_4928:
[----:B------:R-:W-:-:S04]  /*66c0*/  IMAD R21, R21, R184, -UR15 ;  /* 0x8000000f15157e24 */ /* 0x000fc8000f8e02b8 */
[----:B------:R-:W-:-:S05]  /*66d0*/  IMAD.IADD R21, R21, 0x1, -R0 ;  /* 0x0000000115157824 */ /* 0x000fca00078e0a00 */
[----:B------:R-:W-:Y:S02]  /*66e0*/  VIADDMNMX R12, R21, R184, R12, PT ;  /* 0x000000b8150c7246 */ /* 0x000fe4000380010c */
[----:B------:R-:W-:-:S07]  /*66f0*/  VIMNMX R20, R20, R21, !PT ;  /* 0x0000001514147248 */ /* 0x000fce0007fe0100 */
.L_x_4927:
[----:B------:R-:W-:Y:S01]  /*6700*/  UISETP.GT.AND UP0, UPT, UR43, -0x1, UPT ;  /* 0xffffffff2b00788c */ /* 0x000fe2000bf04270 */
[----:B------:R-:W1:Y:S05]  /*6710*/  SHFL.IDX PT, R22, R11, 0x1, 0x1c1f ;  /* 0x003c1f000b167f89 */ /* 0x000e6a00000e0000 */
[----:B------:R-:W-:-:S04]  /*6720*/  PLOP3.LUT P0, PT, PT, PT, UP0, 0x80, 0x0 ;  /* 0x000000000000781c */ /* 0x000fc80003f0f008 */
[C---:B------:R-:W-:Y:S02]  /*6730*/  ISETP.GT.AND P1, PT, R20.reuse, RZ, P0 ;  /* 0x000000ff1400720c */ /* 0x040fe40000724270 */
[----:B------:R-:W-:Y:S02]  /*6740*/  ISETP.GT.AND P3, PT, R20, 0x1, P0 ;  /* 0x000000011400780c */ /* 0x000fe40000764270 */
[----:B------:R-:W-:Y:S02]  /*6750*/  ISETP.LT.OR P2, PT, R12, 0x1, P1 ;  /* 0x000000010c00780c */ /* 0x000fe40000f41670 */
[----:B------:R-:W-:Y:S02]  /*6760*/  ISETP.GT.AND P1, PT, R20, 0x8, P0 ;  /* 0x000000081400780c */ /* 0x000fe40000724270 */
[----:B------:R-:W-:Y:S02]  /*6770*/  FSEL R152, R152, -INF , !P2 ;  /* 0xff80000098987808 */ /* 0x000fe40005000000 */
[----:B------:R-:W-:-:S02]  /*6780*/  ISETP.GT.AND P2, PT, R20, 0x9, P0 ;  /* 0x000000091400780c */ /* 0x000fc40000744270 */
[C---:B------:R-:W-:Y:S02]  /*6790*/  ISETP.LT.OR P3, PT, R12.reuse, 0x2, P3 ;  /* 0x000000020c00780c */ /* 0x040fe40001f61670 */
[C---:B------:R-:W-:Y:S02]  /*67a0*/  ISETP.LT.OR P1, PT, R12.reuse, 0x9, P1 ;  /* 0x000000090c00780c */ /* 0x040fe40000f21670 */
[----:B------:R-:W-:Y:S02]  /*67b0*/  ISETP.LT.OR P2, PT, R12, 0xa, P2 ;  /* 0x0000000a0c00780c */ /* 0x000fe40001741670 */
[----:B------:R-:W-:Y:S02]  /*67c0*/  FSEL R153, R153, -INF , !P3 ;  /* 0xff80000099997808 */ /* 0x000fe40005800000 */
[----:B------:R-:W-:Y:S02]  /*67d0*/  FSEL R156, R156, -INF , !P1 ;  /* 0xff8000009c9c7808 */ /* 0x000fe40004800000 */
[----:B------:R-:W-:-:S02]  /*67e0*/  FSEL R157, R157, -INF , !P2 ;  /* 0xff8000009d9d7808 */ /* 0x000fc40005000000 */
[C---:B------:R-:W-:Y:S02]  /*67f0*/  ISETP.GT.AND P3, PT, R20.reuse, 0x10, P0 ;  /* 0x000000101400780c */ /* 0x040fe40000764270 */
[C---:B------:R-:W-:Y:S02]  /*6800*/  ISETP.GT.AND P1, PT, R20.reuse, 0x11, P0 ;  /* 0x000000111400780c */ /* 0x040fe40000724270 */
[----:B------:R-:W-:Y:S02]  /*6810*/  ISETP.GT.AND P2, PT, R20, 0x18, P0 ;  /* 0x000000181400780c */ /* 0x000fe40000744270 */
[C---:B------:R-:W-:Y:S02]  /*6820*/  ISETP.LT.OR P3, PT, R12.reuse, 0x11, P3 ;  /* 0x000000110c00780c */ /* 0x040fe40001f61670 */
[C---:B------:R-:W-:Y:S02]  /*6830*/  ISETP.LT.OR P1, PT, R12.reuse, 0x12, P1 ;  /* 0x000000120c00780c */ /* 0x040fe40000f21670 */
[----:B------:R-:W-:-:S02]  /*6840*/  ISETP.LT.OR P2, PT, R12, 0x19, P2 ;  /* 0x000000190c00780c */ /* 0x000fc40001741670 */
[----:B------:R-:W-:Y:S02]  /*6850*/  FSEL R160, R160, -INF , !P3 ;  /* 0xff800000a0a07808 */ /* 0x000fe40005800000 */
[----:B------:R-:W-:Y:S02]  /*6860*/  FSEL R161, R161, -INF , !P1 ;  /* 0xff800000a1a17808 */ /* 0x000fe40004800000 */
[----:B------:R-:W-:Y:S02]  /*6870*/  FSEL R164, R164, -INF , !P2 ;  /* 0xff800000a4a47808 */ /* 0x000fe40005000000 */
[C---:B------:R-:W-:Y:S02]  /*6880*/  ISETP.GT.AND P3, PT, R20.reuse, 0x19, P0 ;  /* 0x000000191400780c */ /* 0x040fe40000764270 */
[C---:B------:R-:W-:Y:S02]  /*6890*/  ISETP.GT.AND P1, PT, R20.reuse, 0x20, P0 ;  /* 0x000000201400780c */ /* 0x040fe40000724270 */
        /* <DEDUP_REMOVED lines=18> */
[----:B------:R-:W-:Y:S01]  /*69c0*/  ISETP.GT.AND P2, PT, R20, 0x39, P0 ;  /* 0x000000391400780c */ /* 0x000fe20000744270 */
[----:B-1----:R-:W-:Y:S01]  /*69d0*/  IMAD.IADD R20, R185, 0x1, R22 ;  /* 0x00000001b9147824 */ /* 0x002fe200078e0216 */
[----:B------:R-:W-:-:S02]  /*69e0*/  ISETP.LT.OR P3, PT, R12, 0x32, P3 ;  /* 0x000000320c00780c */ /* 0x000fc40001f61670 */
[C---:B------:R-:W-:Y:S02]  /*69f0*/  ISETP.LT.OR P1, PT, R12.reuse, 0x39, P1 ;  /* 0x000000390c00780c */ /* 0x040fe40000f21670 */
[----:B------:R-:W-:Y:S02]  /*6a00*/  ISETP.LT.OR P2, PT, R12, 0x3a, P2 ;  /* 0x0000003a0c00780c */ /* 0x000fe40001741670 */
[----:B------:R-:W-:Y:S02]  /*6a10*/  IADD3 R12, R23, R22, RZ ;  /* 0x00000016170c7210 */ /* 0x000fe40007ffe0ff */
[----:B------:R-:W-:Y:S02]  /*6a20*/  FSEL R177, R177, -INF , !P3 ;  /* 0xff800000b1b17808 */ /* 0x000fe40005800000 */
[----:B------:R-:W-:Y:S02]  /*6a30*/  FSEL R180, R180, -INF , !P1 ;  /* 0xff800000b4b47808 */ /* 0x000fe40004800000 */
[----:B------:R-:W-:Y:S01]  /*6a40*/  FSEL R181, R181, -INF , !P2 ;  /* 0xff800000b5b57808 */ /* 0x000fe20005000000 */
[----:B------:R-:W-:Y:S06]  /*6a50*/  @!P5 BRA `(.L_x_4931) ;  /* 0x000000000060d947 */ /* 0x000fec0003800000 */
[----:B------:R-:W-:Y:S01]  /*6a60*/  IMAD.U32 R11, RZ, RZ, UR11 ;  /* 0x0000000bff0b7e24 */ /* 0x000fe2000f8e00ff */
[----:B------:R-:W-:Y:S03]  /*6a70*/  BSSY B0, `(.L_x_4932) ;  /* 0x0000012000007945 */ /* 0x000fe60003800000 */
        /* <DEDUP_REMOVED lines=12> */
.L_x_4933:
[----:B------:R-:W-:-:S04]  /*6b40*/  MOV R184, UR30 ;  /* 0x0000001e00b87c02 */ /* 0x000fc80008000f00 */
[----:B------:R-:W-:-:S13]  /*6b50*/  ISETP.NE.AND P1, PT, R184, 0x1, PT ;  /* 0x00000001b800780c */ /* 0x000fda0003f25270 */
[----:B------:R-:W1:Y:S02]  /*6b60*/  @P1 LDC.64 R22, c[0x0][0x9e8] ;  /* 0x00027a00ff161b82 */ /* 0x000e640000000a00 */
[----:B-1----:R-:W-:-:S05]  /*6b70*/  @P1 IMAD.HI.U32 R22, R11, R22, RZ ;  /* 0x000000160b161227 */ /* 0x002fca00078e00ff */
[----:B------:R-:W-:-:S07]  /*6b80*/  @P1 SHF.R.U32.HI R11, RZ, R23, R22 ;  /* 0x00000017ff0b1219 */ /* 0x000fce0000011616 */
.L_x_4934:
[----:B------:R-:W-:Y:S05]  /*6b90*/  BSYNC B0 ;  /* 0x0000000000007941 */ /* 0x000fea0003800000 */
.L_x_4932:
[----:B------:R-:W-:-:S04]  /*6ba0*/  IMAD R11, R11, R184, -UR15 ;  /* 0x8000000f0b0b7e24 */ /* 0x000fc8000f8e02b8 */
[----:B------:R-:W-:-:S05]  /*6bb0*/  IMAD.IADD R11, R11, 0x1, -R0 ;  /* 0x000000010b0b7824 */ /* 0x000fca00078e0a00 */
[----:B------:R-:W-:Y:S02]  /*6bc0*/  VIADDMNMX R12, R11, R184, R12, PT ;  /* 0x000000b80b0c7246 */ /* 0x000fe4000380010c */
[----:B------:R-:W-:-:S07]  /*6bd0*/  VIMNMX R20, R20, R11, !PT ;  /* 0x0000000b14147248 */ /* 0x000fce0007fe0100 */
.L_x_4931:
[----:B------:R-:W-:Y:S01]  /*6be0*/  FMNMX.FTZ R22, R152, R15, !PT ;  /* 0x0000000f98167209 */ /* 0x000fe20007810000 */
[----:B------:R-:W-:Y:S01]  /*6bf0*/  UMOV UR10, UR26 ;  /* 0x0000001a000a7c82 */ /* 0x000fe20008000000 */
[----:B------:R-:W-:Y:S02]  /*6c00*/  ISETP.GT.AND P1, PT, R20, 0x1, P0 ;  /* 0x000000011400780c */ /* 0x000fe40000724270 */
[----:B------:R-:W-:Y:S02]  /*6c10*/  FMNMX.FTZ R11, R153, R22, !PT ;  /* 0x00000016990b7209 */ /* 0x000fe40007810000 */
[----:B------:R-:W-:Y:S02]  /*6c20*/  ISETP.LT.OR P1, PT, R12, 0x2, P1 ;  /* 0x000000020c00780c */ /* 0x000fe40000f21670 */
[----:B------:R-:W-:Y:S02]  /*6c30*/  FMNMX.FTZ R22, R156, R11, !PT ;  /* 0x0000000b9c167209 */ /* 0x000fe40007810000 */
[----:B------:R-:W-:-:S02]  /*6c40*/  FSEL R155, R155, -INF , !P1 ;  /* 0xff8000009b9b7808 */ /* 0x000fc40004800000 */
[----:B------:R-:W-:Y:S02]  /*6c50*/  FMNMX.FTZ R11, R157, R22, !PT ;  /* 0x000000169d0b7209 */ /* 0x000fe40007810000 */
[----:B------:R-:W-:Y:S02]  /*6c60*/  ISETP.GT.AND P1, PT, R20, RZ, P0 ;  /* 0x000000ff1400720c */ /* 0x000fe40000724270 */
[----:B------:R-:W-:Y:S02]  /*6c70*/  FMNMX.FTZ R22, R160, R11, !PT ;  /* 0x0000000ba0167209 */ /* 0x000fe40007810000 */
[----:B------:R-:W-:Y:S02]  /*6c80*/  ISETP.GT.AND P3, PT, R20, 0x9, P0 ;  /* 0x000000091400780c */ /* 0x000fe40000764270 */
[----:B------:R-:W-:Y:S02]  /*6c90*/  FMNMX.FTZ R11, R161, R22, !PT ;  /* 0x00000016a10b7209 */ /* 0x000fe40007810000 */
[----:B------:R-:W-:-:S02]  /*6ca0*/  ISETP.LT.OR P1, PT, R12, 0x1, P1 ;  /* 0x000000010c00780c */ /* 0x000fc40000f21670 */
[----:B------:R-:W-:Y:S02]  /*6cb0*/  FMNMX.FTZ R22, R164, R11, !PT ;  /* 0x0000000ba4167209 */ /* 0x000fe40007810000 */
[----:B------:R-:W-:Y:S02]  /*6cc0*/  ISETP.GT.AND P2, PT, R20, 0x8, P0 ;  /* 0x000000081400780c */ /* 0x000fe40000744270 */
[----:B------:R-:W-:Y:S02]  /*6cd0*/  FMNMX.FTZ R11, R165, R22, !PT ;  /* 0x00000016a50b7209 */ /* 0x000fe40007810000 */
[----:B------:R-:W-:Y:S02]  /*6ce0*/  ISETP.LT.OR P3, PT, R12, 0xa, P3 ;  /* 0x0000000a0c00780c */ /* 0x000fe40001f61670 */
[----:B------:R-:W-:Y:S02]  /*6cf0*/  FMNMX.FTZ R22, R168, R11, !PT ;  /* 0x0000000ba8167209 */ /* 0x000fe40007810000 */
[----:B------:R-:W-:-:S02]  /*6d00*/  ISETP.LT.OR P2, PT, R12, 0x9, P2 ;  /* 0x000000090c00780c */ /* 0x000fc40001741670 */
[----:B------:R-:W-:Y:S02]  /*6d10*/  FMNMX.FTZ R11, R169, R22, !PT ;  /* 0x00000016a90b7209 */ /* 0x000fe40007810000 */
[----:B------:R-:W-:Y:S02]  /*6d20*/  FSEL R159, R159, -INF , !P3 ;  /* 0xff8000009f9f7808 */ /* 0x000fe40005800000 */
[----:B------:R-:W-:Y:S02]  /*6d30*/  FMNMX.FTZ R22, R172, R11, !PT ;  /* 0x0000000bac167209 */ /* 0x000fe40007810000 */
[----:B------:R-:W-:Y:S02]  /*6d40*/  ISETP.GT.AND P3, PT, R20, 0x11, P0 ;  /* 0x000000111400780c */ /* 0x000fe40000764270 */
[----:B------:R-:W-:Y:S02]  /*6d50*/  FMNMX.FTZ R11, R173, R22, !PT ;  /* 0x00000016ad0b7209 */ /* 0x000fe40007810000 */
[----:B------:R-:W-:-:S02]  /*6d60*/  FSEL R158, R158, -INF , !P2 ;  /* 0xff8000009e9e7808 */ /* 0x000fc40005000000 */
        /* <DEDUP_REMOVED lines=8> */
[----:B------:R-:W-:Y:S01]  /*6df0*/  ISETP.GT.AND P3, PT, R20, 0x20, P0 ;  /* 0x000000201400780c */ /* 0x000fe20000764270 */
[----:B------:R-:W1:Y:S01]  /*6e00*/  SHFL.BFLY PT, R11, R22, 0x2, 0x1f ;  /* 0x0c401f00160b7f89 */ /* 0x000e6200000e0000 */
[----:B------:R-:W-:Y:S02]  /*6e10*/  FSEL R162, R162, -INF , !P2 ;  /* 0xff800000a2a27808 */ /* 0x000fe40005000000 */
[----:B------:R-:W-:Y:S02]  /*6e20*/  ISETP.LT.OR P3, PT, R12, 0x21, P3 ;  /* 0x000000210c00780c */ /* 0x000fe40001f61670 */
[----:B------:R-:W-:-:S02]  /*6e30*/  ISETP.GT.AND P2, PT, R20, 0x19, P0 ;  /* 0x000000191400780c */ /* 0x000fc40000744270 */
[----:B------:R-:W-:Y:S02]  /*6e40*/  FSEL R170, R170, -INF , !P3 ;  /* 0xff800000aaaa7808 */ /* 0x000fe40005800000 */
[----:B------:R-:W-:-:S04]  /*6e50*/  ISETP.LT.OR P2, PT, R12, 0x1a, P2 ;  /* 0x0000001a0c00780c */ /* 0x000fc80001741670 */
[----:B------:R-:W-:Y:S02]  /*6e60*/  FSEL R167, R167, -INF , !P2 ;  /* 0xff800000a7a77808 */ /* 0x000fe40005000000 */
[----:B------:R-:W-:-:S04]  /*6e70*/  ISETP.GT.AND P2, PT, R20, 0x28, P0 ;  /* 0x000000281400780c */ /* 0x000fc80000744270 */
[----:B------:R-:W-:-:S04]  /*6e80*/  ISETP.LT.OR P2, PT, R12, 0x29, P2 ;  /* 0x000000290c00780c */ /* 0x000fc80001741670 */
[----:B------:R-:W-:Y:S02]  /*6e90*/  FSEL R174, R174, -INF , !P2 ;  /* 0xff800000aeae7808 */ /* 0x000fe40005000000 */
[----:B-1----:R-:W-:Y:S02]  /*6ea0*/  FMNMX.FTZ R21, R22, R11, !PT ;  /* 0x0000000b16157209 */ /* 0x002fe40007810000 */
[----:B------:R-:W-:-:S03]  /*6eb0*/  ISETP.GT.AND P2, PT, R20, 0x30, P0 ;  /* 0x000000301400780c */ /* 0x000fc60000744270 */
[----:B------:R-:W1:Y:S01]  /*6ec0*/  SHFL.BFLY PT, R184, R21, 0x1, 0x1f ;  /* 0x0c201f0015b87f89 */ /* 0x000e6200000e0000 */
[----:B------:R-:W-:-:S04]  /*6ed0*/  ISETP.LT.OR P2, PT, R12, 0x31, P2 ;  /* 0x000000310c00780c */ /* 0x000fc80001741670 */
[----:B------:R-:W-:Y:S02]  /*6ee0*/  FSEL R178, R178, -INF , !P2 ;  /* 0xff800000b2b27808 */ /* 0x000fe40005000000 */
[----:B------:R-:W-:-:S04]  /*6ef0*/  ISETP.GT.AND P2, PT, R20, 0x38, P0 ;  /* 0x000000381400780c */ /* 0x000fc80000744270 */
[----:B------:R-:W-:-:S04]  /*6f00*/  ISETP.LT.OR P2, PT, R12, 0x39, P2 ;  /* 0x000000390c00780c */ /* 0x000fc80001741670 */
[----:B------:R-:W-:Y:S02]  /*6f10*/  FSEL R182, R182, -INF , !P2 ;  /* 0xff800000b6b67808 */ /* 0x000fe40005000000 */
[----:B-1----:R-:W-:Y:S02]  /*6f20*/  FMNMX.FTZ R11, R21, R184, !PT ;  /* 0x000000b8150b7209 */ /* 0x002fe40007810000 */
[----:B------:R-:W-:Y:S02]  /*6f30*/  FSEL R21, R154, -INF , !P1 ;  /* 0xff8000009a157808 */ /* 0x000fe40004800000 */
[----:B------:R-:W-:Y:S01]  /*6f40*/  ISETP.GT.AND P1, PT, R20, 0x18, P0 ;  /* 0x000000181400780c */ /* 0x000fe20000724270 */
[----:B------:R-:W-:Y:S01]  /*6f50*/  FMUL.FTZ R154, R11, UR10 ;  /* 0x0000000a0b9a7c20 */ /* 0x000fe20008410000 */
[----:B------:R-:W-:Y:S02]  /*6f60*/  FMNMX.FTZ R22, R21, R14, !PT ;  /* 0x0000000e15167209 */ /* 0x000fe40007810000 */
[----:B------:R-:W-:-:S02]  /*6f70*/  ISETP.LT.OR P1, PT, R12, 0x19, P1 ;  /* 0x000000190c00780c */ /* 0x000fc40000f21670 */
[----:B------:R-:W-:Y:S02]  /*6f80*/  FMNMX.FTZ R23, R155, R22, !PT ;  /* 0x000000169b177209 */ /* 0x000fe40007810000 */
[----:B------:R-:W-:Y:S02]  /*6f90*/  FSETP.NEU.FTZ.AND P3, PT, R11, -INF , PT ;  /* 0xff8000000b00780b */ /* 0x000fe40003f7d000 */
[----:B------:R-:W-:Y:S02]  /*6fa0*/  FMNMX.FTZ R22, R158, R23, !PT ;  /* 0x000000179e167209 */ /* 0x000fe40007810000 */
[----:B------:R-:W-:Y:S02]  /*6fb0*/  FSEL R166, R166, -INF , !P1 ;  /* 0xff800000a6a67808 */ /* 0x000fe40004800000 */
[----:B------:R-:W-:Y:S02]  /*6fc0*/  FMNMX.FTZ R23, R159, R22, !PT ;  /* 0x000000169f177209 */ /* 0x000fe40007810000 */
[----:B------:R-:W-:-:S02]  /*6fd0*/  ISETP.GT.AND P1, PT, R20, 0x21, P0 ;  /* 0x000000211400780c */ /* 0x000fc40000724270 */
[----:B------:R-:W-:Y:S02]  /*6fe0*/  FMNMX.FTZ R22, R162, R23, !PT ;  /* 0x00000017a2167209 */ /* 0x000fe40007810000 */
[----:B------:R-:W-:Y:S02]  /*6ff0*/  ISETP.LT.OR P1, PT, R12, 0x22, P1 ;  /* 0x000000220c00780c */ /* 0x000fe40000f21670 */
[----:B------:R-:W-:Y:S02]  /*7000*/  FMNMX.FTZ R23, R163, R22, !PT ;  /* 0x00000016a3177209 */ /* 0x000fe40007810000 */
[----:B------:R-:W-:Y:S02]  /*7010*/  FSEL R22, R154, RZ, P3 ;  /* 0x000000ff9a167208 */ /* 0x000fe40001800000 */
[----:B------:R-:W-:Y:S02]  /*7020*/  FMNMX.FTZ R154, R166, R23, !PT ;  /* 0x00000017a69a7209 */ /* 0x000fe40007810000 */
[----:B------:R-:W-:Y:S01]  /*7030*/  FSEL R171, R171, -INF , !P1 ;  /* 0xff800000abab7808 */ /* 0x000fe20004800000 */
[--C-:B------:R-:W-:Y:S01]  /*7040*/  FFMA.FTZ R184, R160, UR10, -R22.reuse ;  /* 0x0000000aa0b87c23 */ /* 0x100fe20008010816 */
[----:B------:R-:W-:Y:S01]  /*7050*/  FMNMX.FTZ R23, R167, R154, !PT ;  /* 0x0000009aa7177209 */ /* 0x000fe20007810000 */
[--C-:B------:R-:W-:Y:S01]  /*7060*/  FFMA.FTZ R160, R168, UR10, -R22.reuse ;  /* 0x0000000aa8a07c23 */ /* 0x100fe20008010816 */
[----:B------:R-:W-:Y:S01]  /*7070*/  ISETP.GT.AND P1, PT, R20, 0x29, P0 ;  /* 0x000000291400780c */ /* 0x000fe20000724270 */
[--C-:B------:R-:W-:Y:S01]  /*7080*/  FFMA.FTZ R152, R152, UR10, -R22.reuse ;  /* 0x0000000a98987c23 */ /* 0x100fe20008010816 */
[----:B------:R-:W-:Y:S01]  /*7090*/  FMNMX.FTZ R154, R170, R23, !PT ;  /* 0x00000017aa9a7209 */ /* 0x000fe20007810000 */
[--C-:B------:R-:W-:Y:S01]  /*70a0*/  FFMA.FTZ R23, R153, UR10, -R22.reuse ;  /* 0x0000000a99177c23 */ /* 0x100fe20008010816 */
[----:B------:R-:W-:Y:S01]  /*70b0*/  ISETP.LT.OR P1, PT, R12, 0x2a, P1 ;  /* 0x0000002a0c00780c */ /* 0x000fe20000f21670 */
[--C-:B------:R-:W-:Y:S01]  /*70c0*/  FFMA.FTZ R156, R156, UR10, -R22.reuse ;  /* 0x0000000a9c9c7c23 */ /* 0x100fe20008010816 */
[----:B------:R-:W-:Y:S01]  /*70d0*/  FMNMX.FTZ R153, R171, R154, !PT ;  /* 0x0000009aab997209 */ /* 0x000fe20007810000 */
[----:B------:R-:W-:Y:S01]  /*70e0*/  MUFU.EX2 R152, R152 ;  /* 0x0000009800987308 */ /* 0x000fe20000000800 */
[----:B------:R-:W-:Y:S01]  /*70f0*/  FSEL R175, R175, -INF , !P1 ;  /* 0xff800000afaf7808 */ /* 0x000fe20004800000 */
[----:B------:R-:W-:Y:S01]  /*7100*/  FFMA.FTZ R181, R181, UR10, -R22 ;  /* 0x0000000ab5b57c23 */ /* 0x000fe20008010816 */
[----:B------:R-:W-:-:S02]  /*7110*/  ISETP.GT.AND P1, PT, R20, 0x31, P0 ;  /* 0x000000311400780c */ /* 0x000fc40000724270 */
[----:B------:R-:W-:Y:S02]  /*7120*/  FMNMX.FTZ R154, R174, R153, !PT ;  /* 0x00000099ae9a7209 */ /* 0x000fe40007810000 */
[----:B------:R-:W-:Y:S01]  /*7130*/  ISETP.LT.OR P1, PT, R12, 0x32, P1 ;  /* 0x000000320c00780c */ /* 0x000fe20000f21670 */
[----:B------:R-:W-:Y:S01]  /*7140*/  MUFU.EX2 R23, R23 ;  /* 0x0000001700177308 */ /* 0x000fe20000000800 */
[----:B------:R-:W-:Y:S02]  /*7150*/  FMNMX.FTZ R153, R175, R154, !PT ;  /* 0x0000009aaf997209 */ /* 0x000fe40007810000 */
[----:B------:R-:W-:Y:S02]  /*7160*/  ISETP.GT.AND P0, PT, R20, 0x39, P0 ;  /* 0x000000391400780c */ /* 0x000fe40000704270 */
[----:B------:R-:W-:Y:S02]  /*7170*/  FSEL R179, R179, -INF , !P1 ;  /* 0xff800000b3b37808 */ /* 0x000fe40004800000 */
[----:B------:R-:W-:Y:S01]  /*7180*/  FMNMX.FTZ R20, R178, R153, !PT ;  /* 0x00000099b2147209 */ /* 0x000fe20007810000 */
[--C-:B------:R-:W-:Y:S01]  /*7190*/  FFMA.FTZ R153, R157, UR10, -R22.reuse ;  /* 0x0000000a9d997c23 */ /* 0x100fe20008010816 */
[----:B------:R-:W-:Y:S01]  /*71a0*/  ISETP.LT.OR P0, PT, R12, 0x3a, P0 ;  /* 0x0000003a0c00780c */ /* 0x000fe20000701670 */
[----:B------:R-:W-:Y:S01]  /*71b0*/  MUFU.EX2 R154, R156 ;  /* 0x0000009c009a7308 */ /* 0x000fe20000000800 */
[----:B------:R-:W-:Y:S01]  /*71c0*/  FMNMX.FTZ R157, R179, R20, !PT ;  /* 0x00000014b39d7209 */ /* 0x000fe20007810000 */
[--C-:B------:R-:W-:Y:S01]  /*71d0*/  FFMA.FTZ R20, R164, UR10, -R22.reuse ;  /* 0x0000000aa4147c23 */ /* 0x100fe20008010816 */
[----:B------:R-:W-:Y:S01]  /*71e0*/  FSEL R183, R183, -INF , !P0 ;  /* 0xff800000b7b77808 */ /* 0x000fe20004000000 */
[--C-:B------:R-:W-:Y:S01]  /*71f0*/  FFMA.FTZ R164, R172, UR10, -R22.reuse ;  /* 0x0000000aaca47c23 */ /* 0x100fe20008010816 */
[----:B------:R-:W-:Y:S01]  /*7200*/  FMNMX.FTZ R12, R182, R157, !PT ;  /* 0x0000009db60c7209 */ /* 0x000fe20007810000 */
[--C-:B------:R-:W-:Y:S01]  /*7210*/  FFMA.FTZ R157, R161, UR10, -R22.reuse ;  /* 0x0000000aa19d7c23 */ /* 0x100fe20008010816 */
[----:B------:R-:W-:Y:S01]  /*7220*/  FSEL R168, R11, RZ, P3 ;  /* 0x000000ff0ba87208 */ /* 0x000fe20001800000 */
[----:B------:R-:W-:Y:S01]  /*7230*/  MUFU.EX2 R153, R153 ;  /* 0x0000009900997308 */ /* 0x000fe20000000800 */
[----:B------:R-:W-:Y:S01]  /*7240*/  FMNMX.FTZ R12, R183, R12, !PT ;  /* 0x0000000cb70c7209 */ /* 0x000fe20007810000 */
[--C-:B------:R-:W-:Y:S01]  /*7250*/  FFMA.FTZ R161, R165, UR10, -R22.reuse ;  /* 0x0000000aa5a17c23 */ /* 0x100fe20008010816 */
[--C-:B------:R-:W-:Y:S01]  /*7260*/  FFMA.FTZ R165, R169, UR10, -R22.reuse ;  /* 0x0000000aa9a57c23 */ /* 0x100fe20008010816 */
[----:B------:R-:W-:Y:S01]  /*7270*/  FADD.FTZ R168, -R168, R15 ;  /* 0x0000000fa8a87221 */ /* 0x000fe20000010100 */
[--C-:B------:R-:W-:Y:S01]  /*7280*/  FFMA.FTZ R169, R173, UR10, -R22.reuse ;  /* 0x0000000aada97c23 */ /* 0x100fe20008010816 */
[----:B------:R-:W1:Y:S01]  /*7290*/  SHFL.BFLY PT, R185, R12, 0x2, 0x1f ;  /* 0x0c401f000cb97f89 */ /* 0x000e6200000e0000 */
[--C-:B------:R-:W-:Y:S01]  /*72a0*/  FFMA.FTZ R173, R177, UR10, -R22.reuse ;  /* 0x0000000ab1ad7c23 */ /* 0x100fe20008010816 */
[----:B------:R-:W-:Y:S01]  /*72b0*/  FMUL.FTZ R15, R168, UR10 ;  /* 0x0000000aa80f7c20 */ /* 0x000fe20008410000 */
[----:B------:R-:W-:Y:S01]  /*72c0*/  MUFU.EX2 R156, R184 ;  /* 0x000000b8009c7308 */ /* 0x000fe20000000800 */
[--C-:B------:R-:W-:Y:S01]  /*72d0*/  FFMA.FTZ R168, R176, UR10, -R22.reuse ;  /* 0x0000000ab0a87c23 */ /* 0x100fe20008010816 */
[----:B------:R-:W-:Y:S01]  /*72e0*/  FFMA.FTZ R172, R180, UR10, -R22 ;  /* 0x0000000ab4ac7c23 */ /* 0x000fe20008010816 */
[----:B------:R-:W-:-:S05]  /*72f0*/  ISETP.NE.AND P0, PT, R10, RZ, PT ;  /* 0x000000ff0a00720c */ /* 0x000fca0003f05270 */
[----:B------:R-:W2:Y:S08]  /*7300*/  MUFU.EX2 R15, R15 ;  /* 0x0000000f000f7308 */ /* 0x000eb00000000800 */
[----:B------:R-:W3:Y:S01]  /*7310*/  MUFU.EX2 R157, R157 ;  /* 0x0000009d009d7308 */ /* 0x000ee20000000800 */
[----:B-1----:R-:W-:-:S07]  /*7320*/  FMNMX.FTZ R185, R12, R185, !PT ;  /* 0x000000b90cb97209 */ /* 0x002fce0007810000 */
[----:B------:R-:W1:Y:S01]  /*7330*/  MUFU.EX2 R20, R20 ;  /* 0x0000001400147308 */ /* 0x000e620000000800 */
[----:B--2---:R-:W-:Y:S01]  /*7340*/  FFMA.FTZ R22, R15, R3, R152 ;  /* 0x000000030f167223 */ /* 0x004fe20000010098 */
[----:B------:R-:W2:Y:S01]  /*7350*/  SHFL.BFLY PT, R12, R185, 0x1, 0x1f ;  /* 0x0c201f00b90c7f89 */ /* 0x000ea200000e0000 */
[C---:B------:R-:W-:Y:S01]  /*7360*/  F2FP.BF16.F32.PACK_AB R152, R23.reuse, R152 ;  /* 0x000000981798723e */ /* 0x040fe200000010ff */
[-C--:B------:R-:W-:Y:S01]  /*7370*/  FMUL.FTZ R24, R24, R15.reuse ;  /* 0x0000000f18187220 */ /* 0x080fe20000410000 */
[----:B------:R-:W-:Y:S01]  /*7380*/  FADD.FTZ R177, R23, R22 ;  /* 0x0000001617b17221 */ /* 0x000fe20000010000 */
[-C--:B------:R-:W-:Y:S01]  /*7390*/  FMUL.FTZ R25, R25, R15.reuse ;  /* 0x0000000f19197220 */ /* 0x080fe20000410000 */
[-C--:B------:R-:W-:Y:S01]  /*73a0*/  FMUL.FTZ R28, R28, R15.reuse ;  /* 0x0000000f1c1c7220 */ /* 0x080fe20000410000 */
[----:B------:R-:W4:Y:S01]  /*73b0*/  MUFU.EX2 R161, R161 ;  /* 0x000000a100a17308 */ /* 0x000f220000000800 */
[----:B------:R-:W-:Y:S01]  /*73c0*/  FADD.FTZ R22, R154, R177 ;  /* 0x000000b19a167221 */ /* 0x000fe20000010000 */
[----:B------:R-:W-:Y:S01]  /*73d0*/  F2FP.BF16.F32.PACK_AB R154, R153, R154 ;  /* 0x0000009a999a723e */ /* 0x000fe200000010ff */
[-C--:B------:R-:W-:Y:S01]  /*73e0*/  FMUL.FTZ R29, R29, R15.reuse ;  /* 0x0000000f1d1d7220 */ /* 0x080fe20000410000 */
[----:B------:R-:W-:Y:S01]  /*73f0*/  FMUL.FTZ R32, R32, R15 ;  /* 0x0000000f20207220 */ /* 0x000fe20000410000 */
[----:B------:R-:W-:Y:S01]  /*7400*/  FADD.FTZ R177, R153, R22 ;  /* 0x0000001699b17221 */ /* 0x000fe20000010000 */
[----:B------:R-:W-:-:S02]  /*7410*/  IMAD.U32 R22, RZ, RZ, UR6 ;  /* 0x00000006ff167e24 */ /* 0x000fc4000f8e00ff */
[-C--:B------:R-:W-:Y:S01]  /*7420*/  FMUL.FTZ R33, R33, R15.reuse ;  /* 0x0000000f21217220 */ /* 0x080fe20000410000 */
[----:B------:R-:W5:Y:S01]  /*7430*/  MUFU.EX2 R160, R160 ;  /* 0x000000a000a07308 */ /* 0x000f620000000800 */
[----:B------:R-:W-:Y:S01]  /*7440*/  FADD.FTZ R180, R156, R177 ;  /* 0x000000b19cb47221 */ /* 0x000fe20000010000 */
[----:B------:R-:W-:Y:S01]  /*7450*/  @!P0 IMAD R22, R22, 0x40, R9 ;  /* 0x0000004016168824 */ /* 0x000fe200078e0209 */
[----:B---3--:R-:W-:Y:S01]  /*7460*/  F2FP.BF16.F32.PACK_AB R156, R157, R156 ;  /* 0x0000009c9d9c723e */ /* 0x008fe200000010ff */
[-C--:B------:R-:W-:Y:S01]  /*7470*/  FMUL.FTZ R36, R36, R15.reuse ;  /* 0x0000000f24247220 */ /* 0x080fe20000410000 */
[-C--:B------:R-:W-:Y:S01]  /*7480*/  FMUL.FTZ R37, R37, R15.reuse ;  /* 0x0000000f25257220 */ /* 0x080fe20000410000 */
[-C--:B------:R-:W-:Y:S01]  /*7490*/  FMUL.FTZ R40, R40, R15.reuse ;  /* 0x0000000f28287220 */ /* 0x080fe20000410000 */
[-C--:B------:R-:W-:Y:S01]  /*74a0*/  FMUL.FTZ R41, R41, R15.reuse ;  /* 0x0000000f29297220 */ /* 0x080fe20000410000 */
[----:B------:R-:W3:Y:S01]  /*74b0*/  MUFU.EX2 R165, R165 ;  /* 0x000000a500a57308 */ /* 0x000ee20000000800 */
[-C--:B------:R-:W-:Y:S01]  /*74c0*/  FMUL.FTZ R44, R44, R15.reuse ;  /* 0x0000000f2c2c7220 */ /* 0x080fe20000410000 */
[----:B--2---:R-:W-:Y:S01]  /*74d0*/  FMNMX.FTZ R12, R185, R12, !PT ;  /* 0x0000000cb90c7209 */ /* 0x004fe20007810000 */
[----:B------:R-:W-:Y:S01]  /*74e0*/  FADD.FTZ R185, R157, R180 ;  /* 0x000000b49db97221 */ /* 0x000fe20000010000 */
[-C--:B------:R-:W-:Y:S01]  /*74f0*/  FMUL.FTZ R45, R45, R15.reuse ;  /* 0x0000000f2d2d7220 */ /* 0x080fe20000410000 */
[-C--:B------:R-:W-:Y:S01]  /*7500*/  FMUL.FTZ R48, R48, R15.reuse ;  /* 0x0000000f30307220 */ /* 0x080fe20000410000 */
[C---:B------:R-:W-:Y:S01]  /*7510*/  FSETP.NEU.FTZ.AND P1, PT, R12.reuse, -INF , PT ;  /* 0xff8000000c00780b */ /* 0x040fe20003f3d000 */
[----:B------:R-:W-:Y:S01]  /*7520*/  FMUL.FTZ R3, R12, UR10 ;  /* 0x0000000a0c037c20 */ /* 0x000fe20008410000 */
[----:B------:R-:W2:Y:S01]  /*7530*/  MUFU.EX2 R164, R164 ;  /* 0x000000a400a47308 */ /* 0x000ea20000000800 */
[-C--:B------:R-:W-:Y:S01]  /*7540*/  FMUL.FTZ R49, R49, R15.reuse ;  /* 0x0000000f31317220 */ /* 0x080fe20000410000 */
[-C--:B------:R-:W-:Y:S01]  /*7550*/  FMUL.FTZ R52, R52, R15.reuse ;  /* 0x0000000f34347220 */ /* 0x080fe20000410000 */
[-C--:B------:R-:W-:Y:S01]  /*7560*/  FMUL.FTZ R53, R53, R15.reuse ;  /* 0x0000000f35357220 */ /* 0x080fe20000410000 */
[----:B------:R-:W-:Y:S01]  /*7570*/  FSEL R176, R3, RZ, P1 ;  /* 0x000000ff03b07208 */ /* 0x000fe20000800000 */
[-C--:B------:R-:W-:Y:S01]  /*7580*/  FMUL.FTZ R56, R56, R15.reuse ;  /* 0x0000000f38387220 */ /* 0x080fe20000410000 */
[----:B------:R-:W-:Y:S01]  /*7590*/  FSEL R3, R12, RZ, P1 ;  /* 0x000000ff0c037208 */ /* 0x000fe20000800000 */
[-C--:B------:R-:W-:Y:S01]  /*75a0*/  FMUL.FTZ R57, R57, R15.reuse ;  /* 0x0000000f39397220 */ /* 0x080fe20000410000 */
[----:B------:R-:W0:Y:S01]  /*75b0*/  MUFU.EX2 R169, R169 ;  /* 0x000000a900a97308 */ /* 0x000e220000000800 */
[--C-:B------:R-:W-:Y:S01]  /*75c0*/  FFMA.FTZ R177, R155, UR10, -R176.reuse ;  /* 0x0000000a9bb17c23 */ /* 0x100fe200080108b0 */
[----:B------:R-:W-:Y:S01]  /*75d0*/  @!P0 LEA R155, R22, UR40, 0x2 ;  /* 0x00000028169b8c11 */ /* 0x000fe2000f8e10ff */
[----:B-1----:R-:W-:Y:S01]  /*75e0*/  FADD.FTZ R22, R20, R185 ;  /* 0x000000b914167221 */ /* 0x002fe20000010000 */
[--C-:B------:R-:W-:Y:S01]  /*75f0*/  FFMA.FTZ R180, R159, UR10, -R176.reuse ;  /* 0x0000000a9fb47c23 */ /* 0x100fe200080108b0 */
[----:B------:R-:W-:Y:S01]  /*7600*/  FFMA.FTZ R184, R162, UR10, -R176 ;  /* 0x0000000aa2b87c23 */ /* 0x000fe200080108b0 */
[----:B------:R-:W-:Y:S01]  /*7610*/  FADD.FTZ R3, -R3, R14 ;  /* 0x0000000e03037221 */ /* 0x000fe20000010100 */
[----:B----4-:R-:W-:Y:S01]  /*7620*/  FADD.FTZ R159, R161, R22 ;  /* 0x00000016a19f7221 */ /* 0x010fe20000010000 */
[----:B------:R-:W-:Y:S01]  /*7630*/  MUFU.EX2 R168, R168 ;  /* 0x000000a800a87308 */ /* 0x000fe20000000800 */
[--C-:B------:R-:W-:Y:S01]  /*7640*/  FFMA.FTZ R21, R21, UR10, -R176.reuse ;  /* 0x0000000a15157c23 */ /* 0x100fe200080108b0 */
[----:B------:R-:W-:Y:S01]  /*7650*/  FMUL.FTZ R3, R3, UR10 ;  /* 0x0000000a03037c20 */ /* 0x000fe20008410000 */
[----:B-----5:R-:W-:Y:S01]  /*7660*/  FADD.FTZ R162, R160, R159 ;  /* 0x0000009fa0a27221 */ /* 0x020fe20000010000 */
        /* <DEDUP_REMOVED lines=10> */
[----:B---3--:R-:W-:Y:S01]  /*7710*/  F2FP.BF16.F32.PACK_AB R160, R165, R160 ;  /* 0x000000a0a5a0723e */ /* 0x008fe200000010ff */
[--C-:B------:R-:W-:Y:S01]  /*7720*/  FFMA.FTZ R179, R179, UR10, -R176.reuse ;  /* 0x0000000ab3b37c23 */ /* 0x100fe200080108b0 */
[----:B------:R1:W-:Y:S01]  /*7730*/  MUFU.EX2 R14, R177 ;  /* 0x000000b1000e7308 */ /* 0x0003e20000000800 */
[--C-:B------:R-:W-:Y:S01]  /*7740*/  FFMA.FTZ R182, R182, UR10, -R176.reuse ;  /* 0x0000000ab6b67c23 */ /* 0x100fe200080108b0 */
[----:B------:R-:W-:Y:S01]  /*7750*/  FFMA.FTZ R176, R183, UR10, -R176 ;  /* 0x0000000ab7b07c23 */ /* 0x000fe200080108b0 */
[----:B------:R-:W-:Y:S01]  /*7760*/  @!P0 STS [R155+0x28800], R15 ;  /* 0x0288000f9b008388 */ /* 0x000fe20000000800 */
[-C--:B------:R-:W-:Y:S01]  /*7770*/  FMUL.FTZ R60, R60, R15.reuse ;  /* 0x0000000f3c3c7220 */ /* 0x080fe20000410000 */
[-C--:B------:R-:W-:Y:S01]  /*7780*/  FMUL.FTZ R61, R61, R15.reuse ;  /* 0x0000000f3d3d7220 */ /* 0x080fe20000410000 */
[-C--:B------:R-:W-:Y:S01]  /*7790*/  FMUL.FTZ R64, R64, R15.reuse ;  /* 0x0000000f40407220 */ /* 0x080fe20000410000 */
[-C--:B------:R-:W-:Y:S01]  /*77a0*/  FMUL.FTZ R65, R65, R15.reuse ;  /* 0x0000000f41417220 */ /* 0x080fe20000410000 */
[----:B------:R-:W-:Y:S01]  /*77b0*/  MUFU.EX2 R172, R172 ;  /* 0x000000ac00ac7308 */ /* 0x000fe20000000800 */
[----:B-1----:R-:W-:Y:S01]  /*77c0*/  FADD.FTZ R177, R165, R162 ;  /* 0x000000a2a5b17221 */ /* 0x002fe20000010000 */
[-C--:B------:R-:W-:Y:S01]  /*77d0*/  FMUL.FTZ R68, R68, R15.reuse ;  /* 0x0000000f44447220 */ /* 0x080fe20000410000 */
[-C--:B------:R-:W-:Y:S01]  /*77e0*/  FMUL.FTZ R69, R69, R15.reuse ;  /* 0x0000000f45457220 */ /* 0x080fe20000410000 */
[-C--:B------:R-:W-:Y:S01]  /*77f0*/  FMUL.FTZ R72, R72, R15.reuse ;  /* 0x0000000f48487220 */ /* 0x080fe20000410000 */
[----:B--2---:R-:W-:Y:S01]  /*7800*/  FADD.FTZ R162, R164, R177 ;  /* 0x000000b1a4a27221 */ /* 0x004fe20000010000 */
        /* <DEDUP_REMOVED lines=10> */
[----:B------:R0:W2:Y:S01]  /*78b0*/  MUFU.EX2 R22, R3 ;  /* 0x0000000300167308 */ /* 0x0000a20000000800 */
[-C--:B------:R-:W-:Y:S01]  /*78c0*/  FMUL.FTZ R92, R92, R15.reuse ;  /* 0x0000000f5c5c7220 */ /* 0x080fe20000410000 */
[-C--:B------:R-:W-:Y:S01]  /*78d0*/  FMUL.FTZ R93, R93, R15.reuse ;  /* 0x0000000f5d5d7220 */ /* 0x080fe20000410000 */
[-C--:B------:R-:W-:Y:S01]  /*78e0*/  FMUL.FTZ R96, R96, R15.reuse ;  /* 0x0000000f60607220 */ /* 0x080fe20000410000 */
[-C--:B------:R-:W-:Y:S01]  /*78f0*/  FMUL.FTZ R97, R97, R15.reuse ;  /* 0x0000000f61617220 */ /* 0x080fe20000410000 */
[-C--:B------:R-:W-:Y:S01]  /*7900*/  FMUL.FTZ R100, R100, R15.reuse ;  /* 0x0000000f64647220 */ /* 0x080fe20000410000 */
[-C--:B------:R-:W-:Y:S01]  /*7910*/  FMUL.FTZ R101, R101, R15.reuse ;  /* 0x0000000f65657220 */ /* 0x080fe20000410000 */
[----:B------:R-:W-:Y:S01]  /*7920*/  FMUL.FTZ R104, R104, R15 ;  /* 0x0000000f68687220 */ /* 0x000fe20000410000 */
[----:B------:R-:W3:Y:S01]  /*7930*/  MUFU.EX2 R181, R181 ;  /* 0x000000b500b57308 */ /* 0x000ee20000000800 */
[----:B0-----:R-:W-:Y:S01]  /*7940*/  FADD.FTZ R3, R169, R162 ;  /* 0x000000a2a9037221 */ /* 0x001fe20000010000 */
[----:B-1----:R-:W-:Y:S01]  /*7950*/  F2FP.BF16.F32.PACK_AB R153, R14, R21 ;  /* 0x000000150e99723e */ /* 0x002fe200000010ff */
[-C--:B------:R-:W-:Y:S01]  /*7960*/  FMUL.FTZ R105, R105, R15.reuse ;  /* 0x0000000f69697220 */ /* 0x080fe20000410000 */
[-C--:B------:R-:W-:Y:S01]  /*7970*/  FMUL.FTZ R108, R108, R15.reuse ;  /* 0x0000000f6c6c7220 */ /* 0x080fe20000410000 */
[----:B------:R-:W-:Y:S01]  /*7980*/  FADD.FTZ R162, R168, R3 ;  /* 0x00000003a8a27221 */ /* 0x000fe20000010000 */
[-C--:B------:R-:W-:Y:S01]  /*7990*/  FMUL.FTZ R109, R109, R15.reuse ;  /* 0x0000000f6d6d7220 */ /* 0x080fe20000410000 */
[-C--:B------:R-:W-:Y:S01]  /*79a0*/  FMUL.FTZ R112, R112, R15.reuse ;  /* 0x0000000f70707220 */ /* 0x080fe20000410000 */
[----:B------:R0:W1:Y:S01]  /*79b0*/  MUFU.EX2 R159, R158 ;  /* 0x0000009e009f7308 */ /* 0x0000620000000800 */
[----:B------:R-:W-:Y:S01]  /*79c0*/  FADD.FTZ R3, R173, R162 ;  /* 0x000000a2ad037221 */ /* 0x000fe20000010000 */
[----:B--2---:R-:W-:Y:S01]  /*79d0*/  FFMA.FTZ R23, R22, R4, R21 ;  /* 0x0000000416177223 */ /* 0x004fe20000010015 */
[----:B------:R-:W-:Y:S01]  /*79e0*/  F2FP.BF16.F32.PACK_AB R162, R169, R164 ;  /* 0x000000a4a9a2723e */ /* 0x000fe200000010ff */
[----:B------:R2:W-:Y:S01]  /*79f0*/  @!P0 STS [R155+0x28820], R22 ;  /* 0x028820169b008388 */ /* 0x0005e20000000800 */
[----:B------:R-:W-:Y:S01]  /*7a00*/  F2FP.BF16.F32.PACK_AB R164, R173, R168 ;  /* 0x000000a8ada4723e */ /* 0x000fe200000010ff */
[----:B------:R-:W-:Y:S01]  /*7a10*/  FADD.FTZ R4, R14, R23 ;  /* 0x000000170e047221 */ /* 0x000fe20000010000 */
[-C--:B------:R-:W-:Y:S01]  /*7a20*/  FMUL.FTZ R113, R113, R15.reuse ;  /* 0x0000000f71717220 */ /* 0x080fe20000410000 */
[----:B------:R-:W2:Y:S01]  /*7a30*/  MUFU.EX2 R180, R180 ;  /* 0x000000b400b47308 */ /* 0x000ea20000000800 */
[----:B0-----:R-:W-:Y:S01]  /*7a40*/  F2FP.BF16.F32.PACK_AB R158, R161, R20 ;  /* 0x00000014a19e723e */ /* 0x001fe200000010ff */
[----:B------:R-:W-:Y:S01]  /*7a50*/  FADD.FTZ R20, R172, R3 ;  /* 0x00000003ac147221 */ /* 0x000fe20000010000 */
[----:B---3--:R-:W-:Y:S01]  /*7a60*/  F2FP.BF16.F32.PACK_AB R166, R181, R172 ;  /* 0x000000acb5a6723e */ /* 0x008fe200000010ff */
[-C--:B------:R-:W-:Y:S01]  /*7a70*/  FMUL.FTZ R116, R116, R15.reuse ;  /* 0x0000000f74747220 */ /* 0x080fe20000410000 */
[-C--:B------:R-:W-:Y:S01]  /*7a80*/  FMUL.FTZ R117, R117, R15.reuse ;  /* 0x0000000f75757220 */ /* 0x080fe20000410000 */
[----:B------:R-:W-:Y:S01]  /*7a90*/  FADD.FTZ R3, R181, R20 ;  /* 0x00000014b5037221 */ /* 0x000fe20000010000 */
[-C--:B------:R-:W-:Y:S01]  /*7aa0*/  FMUL.FTZ R120, R120, R15.reuse ;  /* 0x0000000f78787220 */ /* 0x080fe20000410000 */
[----:B------:R-:W-:Y:S01]  /*7ab0*/  MUFU.EX2 R157, R184 ;  /* 0x000000b8009d7308 */ /* 0x000fe20000000800 */
[----:B-1----:R-:W-:Y:S01]  /*7ac0*/  FADD.FTZ R23, R159, R4 ;  /* 0x000000049f177221 */ /* 0x002fe20000010000 */
[-C--:B------:R-:W-:Y:S01]  /*7ad0*/  FMUL.FTZ R121, R121, R15.reuse ;  /* 0x0000000f79797220 */ /* 0x080fe20000410000 */
[-C--:B------:R-:W-:Y:S01]  /*7ae0*/  FMUL.FTZ R124, R124, R15.reuse ;  /* 0x0000000f7c7c7220 */ /* 0x080fe20000410000 */
[-C--:B------:R-:W-:Y:S01]  /*7af0*/  FMUL.FTZ R125, R125, R15.reuse ;  /* 0x0000000f7d7d7220 */ /* 0x080fe20000410000 */
[-C--:B------:R-:W-:Y:S01]  /*7b00*/  FMUL.FTZ R128, R128, R15.reuse ;  /* 0x0000000f80807220 */ /* 0x080fe20000410000 */
[-C--:B------:R-:W-:Y:S01]  /*7b10*/  FMUL.FTZ R129, R129, R15.reuse ;  /* 0x0000000f81817220 */ /* 0x080fe20000410000 */
[----:B------:R-:W-:Y:S01]  /*7b20*/  FMUL.FTZ R132, R132, R15 ;  /* 0x0000000f84847220 */ /* 0x000fe20000410000 */
[----:B------:R-:W-:Y:S01]  /*7b30*/  MUFU.EX2 R20, R163 ;  /* 0x000000a300147308 */ /* 0x000fe20000000800 */
[----:B--2---:R-:W-:Y:S01]  /*7b40*/  F2FP.BF16.F32.PACK_AB R155, R180, R159 ;  /* 0x0000009fb49b723e */ /* 0x004fe200000010ff */
        /* <DEDUP_REMOVED lines=10> */
[----:B------:R-:W-:Y:S01]  /*7bf0*/  FMUL.FTZ R149, R149, R15 ;  /* 0x0000000f95957220 */ /* 0x000fe20000410000 */
        /* <DEDUP_REMOVED lines=13> */
[----:B------:R3:W-:Y:S01]  /*7cd0*/  STSM.16.M88.4 [R6+0x26800], R152 ;  /* 0x0268009806007844 */ /* 0x0007e20000000200 */
[-C--:B------:R-:W-:Y:S01]  /*7ce0*/  FMUL.FTZ R47, R47, R22.reuse ;  /* 0x000000162f2f7220 */ /* 0x080fe20000410000 */
[-C--:B------:R-:W-:Y:S01]  /*7cf0*/  FMUL.FTZ R50, R50, R22.reuse ;  /* 0x0000001632327220 */ /* 0x080fe20000410000 */
[-C--:B------:R-:W-:Y:S01]  /*7d00*/  FMUL.FTZ R51, R51, R22.reuse ;  /* 0x0000001633337220 */ /* 0x080fe20000410000 */
[-C--:B------:R-:W-:Y:S01]  /*7d10*/  FMUL.FTZ R54, R54, R22.reuse ;  /* 0x0000001636367220 */ /* 0x080fe20000410000 */
[-C--:B------:R-:W-:Y:S01]  /*7d20*/  FMUL.FTZ R55, R55, R22.reuse ;  /* 0x0000001637377220 */ /* 0x080fe20000410000 */
[----:B------:R-:W4:Y:S01]  /*7d30*/  MUFU.EX2 R172, R171 ;  /* 0x000000ab00ac7308 */ /* 0x000f220000000800 */
[----:B-1----:R-:W-:Y:S01]  /*7d40*/  FADD.FTZ R170, R180, R23 ;  /* 0x00000017b4aa7221 */ /* 0x002fe20000010000 */
[----:B0-----:R-:W-:Y:S01]  /*7d50*/  F2FP.BF16.F32.PACK_AB R159, R168, R185 ;  /* 0x000000b9a89f723e */ /* 0x001fe200000010ff */
[-C--:B------:R-:W-:Y:S01]  /*7d60*/  FMUL.FTZ R58, R58, R22.reuse ;  /* 0x000000163a3a7220 */ /* 0x080fe20000410000 */
[-C--:B------:R-:W-:Y:S01]  /*7d70*/  FMUL.FTZ R59, R59, R22.reuse ;  /* 0x000000163b3b7220 */ /* 0x080fe20000410000 */
[----:B------:R-:W-:Y:S01]  /*7d80*/  FADD.FTZ R23, R157, R170 ;  /* 0x000000aa9d177221 */ /* 0x000fe20000010000 */
[----:B------:R-:W-:Y:S01]  /*7d90*/  F2FP.BF16.F32.PACK_AB R157, R20, R157 ;  /* 0x0000009d149d723e */ /* 0x000fe200000010ff */
[-C--:B------:R-:W-:Y:S01]  /*7da0*/  FMUL.FTZ R62, R62, R22.reuse ;  /* 0x000000163e3e7220 */ /* 0x080fe20000410000 */
[----:B------:R0:W1:Y:S01]  /*7db0*/  MUFU.EX2 R163, R174 ;  /* 0x000000ae00a37308 */ /* 0x0000620000000800 */
[----:B------:R-:W-:Y:S01]  /*7dc0*/  FADD.FTZ R170, R20, R23 ;  /* 0x0000001714aa7221 */ /* 0x000fe20000010000 */
[-C--:B------:R-:W-:Y:S01]  /*7dd0*/  FMUL.FTZ R63, R63, R22.reuse ;  /* 0x000000163f3f7220 */ /* 0x080fe20000410000 */
[----:B------:R3:W-:Y:S01]  /*7de0*/  STSM.16.M88.4 [R8], R156 ;  /* 0x0000009c08007844 */ /* 0x0007e20000000200 */
[-C--:B------:R-:W-:Y:S01]  /*7df0*/  FMUL.FTZ R66, R66, R22.reuse ;  /* 0x0000001642427220 */ /* 0x080fe20000410000 */
[----:B------:R-:W-:Y:S01]  /*7e00*/  FADD.FTZ R23, R185, R170 ;  /* 0x000000aab9177221 */ /* 0x000fe20000010000 */
[-C--:B------:R-:W-:Y:S01]  /*7e10*/  FMUL.FTZ R67, R67, R22.reuse ;  /* 0x0000001643437220 */ /* 0x080fe20000410000 */
[-C--:B------:R-:W-:Y:S01]  /*7e20*/  FMUL.FTZ R70, R70, R22.reuse ;  /* 0x0000001646467220 */ /* 0x080fe20000410000 */
[----:B------:R-:W5:Y:S01]  /*7e30*/  MUFU.EX2 R4, R175 ;  /* 0x000000af00047308 */ /* 0x000f620000000800 */
[----:B0-----:R-:W-:Y:S01]  /*7e40*/  FADD.FTZ R174, R168, R23 ;  /* 0x00000017a8ae7221 */ /* 0x001fe20000010000 */
[-C--:B------:R-:W-:Y:S01]  /*7e50*/  FMUL.FTZ R71, R71, R22.reuse ;  /* 0x0000001647477220 */ /* 0x080fe20000410000 */
[-C--:B------:R-:W-:Y:S01]  /*7e60*/  FMUL.FTZ R74, R74, R22.reuse ;  /* 0x000000164a4a7220 */ /* 0x080fe20000410000 */
[-C--:B------:R-:W-:Y:S01]  /*7e70*/  FMUL.FTZ R75, R75, R22.reuse ;  /* 0x000000164b4b7220 */ /* 0x080fe20000410000 */
[----:B--2---:R-:W-:Y:S01]  /*7e80*/  FADD.FTZ R23, R161, R174 ;  /* 0x000000aea1177221 */ /* 0x004fe20000010000 */
[----:B----4-:R-:W-:Y:S01]  /*7e90*/  F2FP.BF16.F32.PACK_AB R161, R172, R161 ;  /* 0x000000a1aca1723e */ /* 0x010fe200000010ff */
[-C--:B------:R-:W-:Y:S01]  /*7ea0*/  FMUL.FTZ R78, R78, R22.reuse ;  /* 0x000000164e4e7220 */ /* 0x080fe20000410000 */
[----:B------:R-:W0:Y:S01]  /*7eb0*/  MUFU.EX2 R165, R178 ;  /* 0x000000b200a57308 */ /* 0x000e220000000800 */
[----:B------:R-:W-:Y:S01]  /*7ec0*/  FADD.FTZ R174, R172, R23 ;  /* 0x00000017acae7221 */ /* 0x000fe20000010000 */
[-C--:B------:R-:W-:Y:S01]  /*7ed0*/  FMUL.FTZ R79, R79, R22.reuse ;  /* 0x000000164f4f7220 */ /* 0x080fe20000410000 */
[-C--:B------:R-:W-:Y:S01]  /*7ee0*/  FMUL.FTZ R82, R82, R22.reuse ;  /* 0x0000001652527220 */ /* 0x080fe20000410000 */
[-C--:B------:R-:W-:Y:S01]  /*7ef0*/  FMUL.FTZ R83, R83, R22.reuse ;  /* 0x0000001653537220 */ /* 0x080fe20000410000 */
[----:B-1----:R-:W-:Y:S01]  /*7f00*/  FADD.FTZ R23, R163, R174 ;  /* 0x000000aea3177221 */ /* 0x002fe20000010000 */
[-C--:B------:R-:W-:Y:S01]  /*7f10*/  FMUL.FTZ R86, R86, R22.reuse ;  /* 0x0000001656567220 */ /* 0x080fe20000410000 */
[-C--:B------:R-:W-:Y:S01]  /*7f20*/  FMUL.FTZ R87, R87, R22.reuse ;  /* 0x0000001657577220 */ /* 0x080fe20000410000 */
[----:B------:R-:W1:Y:S01]  /*7f30*/  MUFU.EX2 R170, R179 ;  /* 0x000000b300aa7308 */ /* 0x000e620000000800 */
[C---:B-----5:R-:W-:Y:S01]  /*7f40*/  FADD.FTZ R174, R4.reuse, R23 ;  /* 0x0000001704ae7221 */ /* 0x060fe20000010000 */
[----:B------:R-:W-:Y:S01]  /*7f50*/  F2FP.BF16.F32.PACK_AB R163, R4, R163 ;  /* 0x000000a304a3723e */ /* 0x000fe200000010ff */
[-C--:B------:R-:W-:Y:S01]  /*7f60*/  FMUL.FTZ R90, R90, R22.reuse ;  /* 0x000000165a5a7220 */ /* 0x080fe20000410000 */
[-C--:B------:R-:W-:Y:S01]  /*7f70*/  FMUL.FTZ R91, R91, R22.reuse ;  /* 0x000000165b5b7220 */ /* 0x080fe20000410000 */
[-C--:B------:R-:W-:Y:S01]  /*7f80*/  FMUL.FTZ R94, R94, R22.reuse ;  /* 0x000000165e5e7220 */ /* 0x080fe20000410000 */
[-C--:B------:R-:W-:Y:S01]  /*7f90*/  FMUL.FTZ R95, R95, R22.reuse ;  /* 0x000000165f5f7220 */ /* 0x080fe20000410000 */
[----:B------:R3:W-:Y:S01]  /*7fa0*/  STSM.16.M88.4 [R5], R160 ;  /* 0x000000a005007844 */ /* 0x0007e20000000200 */
        /* <DEDUP_REMOVED lines=9> */
[C---:B-1----:R-:W-:Y:S01]  /*8040*/  FADD.FTZ R14, R170.reuse, R23 ;  /* 0x00000017aa0e7221 */ /* 0x042fe20000010000 */
[----:B------:R-:W-:Y:S01]  /*8050*/  F2FP.BF16.F32.PACK_AB R165, R170, R165 ;  /* 0x000000a5aaa5723e */ /* 0x000fe200000010ff */
[-C--:B------:R-:W-:Y:S01]  /*8060*/  FMUL.FTZ R110, R110, R22.reuse ;  /* 0x000000166e6e7220 */ /* 0x080fe20000410000 */
[-C--:B------:R-:W-:Y:S01]  /*8070*/  FMUL.FTZ R111, R111, R22.reuse ;  /* 0x000000166f6f7220 */ /* 0x080fe20000410000 */
[-C--:B------:R-:W-:Y:S01]  /*8080*/  FMUL.FTZ R114, R114, R22.reuse ;  /* 0x0000001672727220 */ /* 0x080fe20000410000 */
[-C--:B------:R-:W-:Y:S01]  /*8090*/  FMUL.FTZ R115, R115, R22.reuse ;  /* 0x0000001673737220 */ /* 0x080fe20000410000 */
[-C--:B------:R-:W-:Y:S01]  /*80a0*/  FMUL.FTZ R118, R118, R22.reuse ;  /* 0x0000001676767220 */ /* 0x080fe20000410000 */
[-C--:B------:R-:W-:Y:S01]  /*80b0*/  FMUL.FTZ R119, R119, R22.reuse ;  /* 0x0000001677777220 */ /* 0x080fe20000410000 */
[----:B--2---:R-:W-:Y:S01]  /*80c0*/  FADD.FTZ R15, R167, R14 ;  /* 0x0000000ea70f7221 */ /* 0x004fe20000010000 */
[-C--:B------:R-:W-:Y:S01]  /*80d0*/  FMUL.FTZ R122, R122, R22.reuse ;  /* 0x000000167a7a7220 */ /* 0x080fe20000410000 */
[-C--:B------:R-:W-:Y:S01]  /*80e0*/  FMUL.FTZ R123, R123, R22.reuse ;  /* 0x000000167b7b7220 */ /* 0x080fe20000410000 */
[-C--:B------:R-:W-:Y:S01]  /*80f0*/  FMUL.FTZ R126, R126, R22.reuse ;  /* 0x000000167e7e7220 */ /* 0x080fe20000410000 */
[-C--:B------:R-:W-:Y:S01]  /*8100*/  FMUL.FTZ R127, R127, R22.reuse ;  /* 0x000000167f7f7220 */ /* 0x080fe20000410000 */
[-C--:B------:R-:W-:Y:S01]  /*8110*/  FMUL.FTZ R130, R130, R22.reuse ;  /* 0x0000001682827220 */ /* 0x080fe20000410000 */
[-C--:B------:R-:W-:Y:S01]  /*8120*/  FMUL.FTZ R131, R131, R22.reuse ;  /* 0x0000001683837220 */ /* 0x080fe20000410000 */
[-C--:B------:R-:W-:Y:S01]  /*8130*/  FMUL.FTZ R134, R134, R22.reuse ;  /* 0x0000001686867220 */ /* 0x080fe20000410000 */
[C---:B0-----:R-:W-:Y:S01]  /*8140*/  F2FP.BF16.F32.PACK_AB R167, R176.reuse, R167 ;  /* 0x000000a7b0a7723e */ /* 0x041fe200000010ff */
[----:B------:R-:W-:Y:S01]  /*8150*/  FADD.FTZ R4, R176, R15 ;  /* 0x0000000fb0047221 */ /* 0x000fe20000010000 */
[-C--:B------:R-:W-:Y:S01]  /*8160*/  FMUL.FTZ R135, R135, R22.reuse ;  /* 0x0000001687877220 */ /* 0x080fe20000410000 */
[-C--:B------:R-:W-:Y:S01]  /*8170*/  FMUL.FTZ R138, R138, R22.reuse ;  /* 0x000000168a8a7220 */ /* 0x080fe20000410000 */
[-C--:B------:R-:W-:Y:S01]  /*8180*/  FMUL.FTZ R139, R139, R22.reuse ;  /* 0x000000168b8b7220 */ /* 0x080fe20000410000 */
[----:B------:R3:W-:Y:S01]  /*8190*/  STSM.16.M88.4 [R7], R164 ;  /* 0x000000a407007844 */ /* 0x0007e20000000200 */
        /* <DEDUP_REMOVED lines=8> */
.L_x_4935:
[----:B------:R0:W1:Y:S01]  /*8220*/  SYNCS.PHASECHK.TRANS64.TRYWAIT P0, [UR31+0x28c50], R13 ;  /* 0x028c500dff0075a7 */ /* 0x000062000800015f */
[----:B------:R-:W-:Y:S05]  /*8230*/  @!P4 BRA `(.L_x_4936) ;  /* 0x000000000004c947 */ /* 0x000fea0003800000 */
[----:B------:R-:W-:Y:S01]  /*8240*/  BPT.TRAP 0x1 ;  /* 0x000000040000795c */ /* 0x000fe20000300000 */
.L_x_4936:
[----:B-1----:R-:W-:Y:S05]  /*8250*/  @P0 BRA `(.L_x_4937) ;  /* 0x0000000000080947 */ /* 0x002fea0003800000 */
[----:B------:R-:W1:Y:S02]  /*8260*/  SYNCS.PHASECHK.TRANS64.TRYWAIT P0, [UR31+0x28c50], R13 ;  /* 0x028c500dff0075a7 */ /* 0x000e64000800015f */
[----:B-1----:R-:W-:Y:S05]  /*8270*/  @!P0 BRA `(.L_x_4938) ;  /* 0x000000b0006c8947 */ /* 0x002fea0003800000 */
.L_x_4937:
        /* <DEDUP_REMOVED lines=29> */
[----:B--2---:R-:W2:Y:S02]  /*8450*/  FENCE.VIEW.ASYNC.S ;  /* 0x00000000000073c6 */ /* 0x004ea40000000000 */
[----:B--2---:R-:W-:Y:S01]  /*8460*/  NOP ;  /* 0x0000000000007918 */ /* 0x004fe20000000000 */
[----:B------:R-:W-:Y:S06]  /*8470*/  BAR.ARV 0xe, 0x100 ;  /* 0x0384000000007b1d */ /* 0x000fec0000002000 */
[----:B------:R-:W-:Y:S05]  /*8480*/  @!P4 BRA `(.L_x_4939) ;  /* 0x000000000004c947 */ /* 0x000fea0003800000 */
[----:B------:R-:W-:Y:S01]  /*8490*/  BPT.TRAP 0x1 ;  /* 0x000000040000795c */ /* 0x000fe20000300000 */
.L_x_4939:
[----:B------:R-:W-:Y:S01]  /*84a0*/  UISETP.GT.AND UP0, UPT, UR43, UR25, UPT ;  /* 0x000000192b00728c */ /* 0x000fe2000bf04270 */
[----:B-1----:R-:W-:Y:S01]  /*84b0*/  IMAD.MOV.U32 R14, RZ, RZ, R12 ;  /* 0x000000ffff0e7224 */ /* 0x002fe200078e000c */
[----:B------:R-:W-:Y:S01]  /*84c0*/  UIADD3 UR6, UR31, 0x28c60, URZ ;  /* 0x00028c601f067890 */ /* 0x000fe2000fffe03f */
[----:B------:R-:W-:Y:S01]  /*84d0*/  MOV R15, R11 ;  /* 0x0000000b000f7202 */ /* 0x000fe20000000f00 */
[----:B------:R-:W-:Y:S02]  /*84e0*/  UIADD3 UR43, UR43, -0x1, URZ ;  /* 0xffffffff2b2b7890 */ /* 0x000fe4000fffe03f */
[----:B------:R-:W-:Y:S01]  /*84f0*/  PLOP3.LUT P0, PT, PT, PT, UP0, 0x80, 0x0 ;  /* 0x000000000000781c */ /* 0x000fe20003f0f008 */
[----:B------:R-:W-:-:S09]  /*8500*/  UPRMT UR6, UR42, 0x654, UR6 ;  /* 0x000006542a067896 */ /* 0x000fd20008000006 */
[----:B------:R-:W-:Y:S01]  /*8510*/  SYNCS.ARRIVE.TRANS64.RED.A1T0 RZ, [UR6], RZ ;  /* 0x000000ffffff79a7 */ /* 0x000fe20008100406 */
[----:B------:R-:W-:Y:S02]  /*8520*/  UMOV UR6, UR4 ;  /* 0x0000000400067c82 */ /* 0x000fe40008000000 */
[----:B------:R-:W-:Y:S05]  /*8530*/  @P0 BRA `(.L_x_4940) ;  /* 0xffffffdc00180947 */ /* 0x000fea000383ffff */
.L_x_4921:
[----:B------:R-:W-:Y:S01]  /*8540*/  ISETP.NE.AND P1, PT, R19, 0x1, PT ;  /* 0x000000011300780c */ /* 0x000fe20003f25270 */
[----:B0-----:R-:W0:Y:S01]  /*8550*/  S2R R13, SR_CTAID.X ;  /* 0x00000000000d7919 */ /* 0x001e220000002500 */
[----:B------:R-:W-:Y:S01]  /*8560*/  UIADD3 UR14, -UR14, 0x1, URZ ;  /* 0x000000010e0e7890 */ /* 0x000fe2000fffe13f */
[----:B------:R-:W-:Y:S01]  /*8570*/  LOP3.LUT P0, RZ, R16, 0x1, RZ, 0xc0, !PT ;  /* 0x0000000110ff7812 */ /* 0x000fe2000780c0ff */
[----:B------:R-:W-:Y:S02]  /*8580*/  ULDC UR6, c[0x0][0x9dc] ;  /* 0x0002770000067ab9 */ /* 0x000fe40000000800 */
[----:B------:R-:W-:-:S07]  /*8590*/  UIMAD UR14, UR41, UR11, UR14 ;  /* 0x0000000b290e72a4 */ /* 0x000fce000f8e020e */
[----:B------:R-:W1:Y:S08]  /*85a0*/  @P1 LDC R14, c[0x0][0x44c] ;  /* 0x00011300ff0e1b82 */ /* 0x000e700000000800 */
[----:B------:R-:W2:Y:S01]  /*85b0*/  @P1 LDC R15, c[0x0][0x450] ;  /* 0x00011400ff0f1b82 */ /* 0x000ea20000000800 */
[----:B0-----:R-:W-:-:S05]  /*85c0*/  LEA R13, R13, 0x3f, 0x6 ;  /* 0x0000003f0d0d7811 */ /* 0x001fca00078e30ff */
[----:B-1----:R-:W-:-:S05]  /*85d0*/  @P1 IMAD.HI.U32 R14, R13, R14, RZ ;  /* 0x0000000e0d0e1227 */ /* 0x002fca00078e00ff */
[----:B--2---:R-:W-:-:S05]  /*85e0*/  @P1 SHF.R.U32.HI R13, RZ, R15, R14 ;  /* 0x0000000fff0d1219 */ /* 0x004fca000001160e */
[----:B------:R-:W-:-:S04]  /*85f0*/  VIADD R13, R13, UR14 ;  /* 0x0000000e0d0d7c36 */ /* 0x000fc80008000000 */
        /* <DEDUP_REMOVED lines=12> */
.L_x_4942:
[----:B------:R-:W0:Y:S02]  /*86c0*/  LDC R22, c[0x0][0x9e4] ;  /* 0x00027900ff167b82 */ /* 0x000e240000000800 */
[----:B0-----:R-:W-:-:S13]  /*86d0*/  ISETP.NE.AND P0, PT, R22, 0x1, PT ;  /* 0x000000011600780c */ /* 0x001fda0003f05270 */
[----:B------:R-:W0:Y:S02]  /*86e0*/  @P0 LDC.64 R20, c[0x0][0x9e8] ;  /* 0x00027a00ff140b82 */ /* 0x000e240000000a00 */
[----:B0-----:R-:W-:-:S05]  /*86f0*/  @P0 IMAD.HI.U32 R20, R13, R20, RZ ;  /* 0x000000140d140227 */ /* 0x001fca00078e00ff */
[----:B------:R-:W-:-:S07]  /*8700*/  @P0 SHF.R.U32.HI R13, RZ, R21, R20 ;  /* 0x00000015ff0d0219 */ /* 0x000fce0000011614 */
.L_x_4943:
[----:B------:R-:W-:-:S05]  /*8710*/  IMAD R13, R13, R22, RZ ;  /* 0x000000160d0d7224 */ /* 0x000fca00078e02ff */
[----:B------:R-:W-:-:S07]  /*8720*/  VIMNMX R14, R14, R13, !PT ;  /* 0x0000000d0e0e7248 */ /* 0x000fce0007fe0100 */
.L_x_4941:
[----:B------:R-:W-:-:S05]  /*8730*/  VIADD R14, R14, 0x3f ;  /* 0x0000003f0e0e7836 */ /* 0x000fca0000000000 */
[----:B------:R-:W-:-:S04]  /*8740*/  SHF.R.S32.HI R13, RZ, 0x1f, R14 ;  /* 0x0000001fff0d7819 */ /* 0x000fc8000001140e */
[----:B------:R-:W-:-:S04]  /*8750*/  LEA.HI R13, R13, R14, RZ, 0x6 ;  /* 0x0000000e0d0d7211 */ /* 0x000fc800078f30ff */
[----:B------:R-:W-:-:S04]  /*8760*/  SHF.R.S32.HI R14, RZ, 0x6, R13 ;  /* 0x00000006ff0e7819 */ /* 0x000fc8000001140d */
[----:B------:R-:W-:-:S04]  /*8770*/  VIMNMX R13, R17, R14, !PT ;  /* 0x0000000e110d7248 */ /* 0x000fc80007fe0100 */
[----:B------:R-:W-:-:S13]  /*8780*/  ISETP.LE.AND P0, PT, R13, UR43, PT ;  /* 0x0000002b0d007c0c */ /* 0x000fda000bf03270 */
[----:B------:R-:W-:Y:S05]  /*8790*/  @!P0 BRA `(.L_x_4944) ;  /* 0x00000018003c8947 */ /* 0x000fea0003800000 */
[----:B------:R-:W-:Y:S01]  /*87a0*/  IMAD.MOV.U32 R15, RZ, RZ, R12 ;  /* 0x000000ffff0f7224 */ /* 0x000fe200078e000c */
[----:B------:R-:W-:Y:S01]  /*87b0*/  MOV R20, R11 ;  /* 0x0000000b00147202 */ /* 0x000fe20000000f00 */
[----:B------:R-:W-:Y:S01]  /*87c0*/  UMOV UR27, UR4 ;  /* 0x00000004001b7c82 */ /* 0x000fe20008000000 */
[----:B------:R-:W-:-:S05]  /*87d0*/  ULDC UR25, c[0x0][0x988] ;  /* 0x0002620000197ab9 */ /* 0x000fca0000000800 */
.L_x_4955:
[----:B------:R-:W-:Y:S01]  /*87e0*/  UIADD3 UR4, UR27, 0x1, URZ ;  /* 0x000000011b047890 */ /* 0x000fe2000fffe03f */
[----:B------:R-:W-:Y:S01]  /*87f0*/  IMAD.U32 R12, RZ, RZ, UR43 ;  /* 0x0000002bff0c7e24 */ /* 0x000fe2000f8e00ff */
[----:B------:R-:W-:Y:S02]  /*8800*/  UIADD3 UR6, UR43, -0x1, URZ ;  /* 0xffffffff2b067890 */ /* 0x000fe4000fffe03f */
[----:B------:R-:W-:Y:S02]  /*8810*/  UISETP.NE.AND UP0, UPT, UR4, 0x2, UPT ;  /* 0x000000020400788c */ /* 0x000fe4000bf05270 */
[----:B------:R-:W-:Y:S02]  /*8820*/  ISETP.GT.AND P0, PT, R12, R13, PT ;  /* 0x0000000d0c00720c */ /* 0x000fe40003f04270 */
[----:B------:R-:W-:Y:S02]  /*8830*/  USEL UR10, URZ, 0x1, UP0 ;  /* 0x000000013f0a7887 */ /* 0x000fe40008000000 */
[----:B------:R-:W-:-:S02]  /*8840*/  USEL UR4, UR4, URZ, UP0 ;  /* 0x0000003f04047287 */ /* 0x000fc40008000000 */
[----:B------:R-:W-:Y:S01]  /*8850*/  ULOP3.LUT UR5, UR5, UR10, URZ, 0x3c, !UPT ;  /* 0x0000000a05057292 */ /* 0x000fe2000f8e3c3f */
[----:B------:R-:W-:Y:S01]  /*8860*/  UMOV UR43, UR6 ;  /* 0x00000006002b7c82 */ /* 0x000fe20008000000 */
[----:B012---:R-:W-:Y:S10]  /*8870*/  @!P4 BRA `(.L_x_4945) ;  /* 0x000000000004c947 */ /* 0x007ff40003800000 */
[----:B------:R-:W-:Y:S01]  /*8880*/  BPT.TRAP 0x1 ;  /* 0x000000040000795c */ /* 0x000fe20000300000 */
.L_x_4945:
[----:B------:R-:W-:Y:S01]  /*8890*/  ULEA UR26, UR4, UR40, 0x3 ;  /* 0x00000028041a7291 */ /* 0x000fe2000f8e183f */
[----:B------:R-:W-:-:S05]  /*88a0*/  IMAD.U32 R14, RZ, RZ, UR5 ;  /* 0x00000005ff0e7e24 */ /* 0x000fca000f8e00ff */
[----:B------:R-:W-:-:S04]  /*88b0*/  SHF.L.U32 R14, R14, 0x1f, RZ ;  /* 0x0000001f0e0e7819 */ /* 0x000fc800000006ff */
[----:B------:R0:W1:Y:S01]  /*88c0*/  SYNCS.PHASECHK.TRANS64.TRYWAIT P1, [UR26+0x28c30], R14 ;  /* 0x028c300eff0075a7 */ /* 0x000062000802015a */
[----:B------:R-:W-:Y:S05]  /*88d0*/  @!P4 BRA `(.L_x_4946) ;  /* 0x000000000004c947 */ /* 0x000fea0003800000 */
[----:B------:R-:W-:Y:S01]  /*88e0*/  BPT.TRAP 0x1 ;  /* 0x000000040000795c */ /* 0x000fe20000300000 */
.L_x_4946:
[----:B-1----:R-:W-:Y:S05]  /*88f0*/  @P1 BRA `(.L_x_4947) ;  /* 0x0000000000081947 */ /* 0x002fea0003800000 */
[----:B------:R-:W1:Y:S02]  /*8900*/  SYNCS.PHASECHK.TRANS64.TRYWAIT P1, [UR26+0x28c30], R14 ;  /* 0x028c300eff0075a7 */ /* 0x000e64000802015a */
[----:B-1----:R-:W-:Y:S05]  /*8910*/  @!P1 BRA `(.L_x_4948) ;  /* 0x000000a800dc9947 */ /* 0x002fea0003800000 */
.L_x_4947:
        /* <DEDUP_REMOVED lines=22> */
.L_x_4949:
[----:B------:R-:W-:Y:S01]  /*8a80*/  FMNMX.FTZ R12, R152, R20, !PT ;  /* 0x00000014980c7209 */ /* 0x000fe20007810000 */
[----:B------:R-:W-:Y:S01]  /*8a90*/  UMOV UR10, UR25 ;  /* 0x00000019000a7c82 */ /* 0x000fe20008000000 */
[----:B------:R-:W-:Y:S01]  /*8aa0*/  ISETP.NE.AND P1, PT, R10, RZ, PT ;  /* 0x000000ff0a00720c */ /* 0x000fe20003f25270 */
[----:B------:R-:W-:Y:S01]  /*8ab0*/  UIADD3 UR11, UR26, 0x28c40, URZ ;  /* 0x00028c401a0b7890 */ /* 0x000fe2000fffe03f */
[----:B-1----:R-:W-:-:S03]  /*8ac0*/  FMNMX.FTZ R11, R153, R12, !PT ;  /* 0x0000000c990b7209 */ /* 0x002fc60007810000 */
        /* <DEDUP_REMOVED lines=40> */
[----:B------:R-:W-:Y:S01]  /*8d50*/  FMUL.FTZ R20, R20, UR10 ;  /* 0x0000000a14147c20 */ /* 0x000fe20008410000 */
[----:B------:R-:W-:Y:S01]  /*8d60*/  FMNMX.FTZ R12, R178, R23, !PT ;  /* 0x00000017b20c7209 */ /* 0x000fe20007810000 */
[--C-:B------:R-:W-:Y:S01]  /*8d70*/  FFMA.FTZ R168, R172, UR10, -R184.reuse ;  /* 0x0000000aaca87c23 */ /* 0x100fe200080108b8 */
[--C-:B------:R-:W-:Y:S01]  /*8d80*/  FFMA.FTZ R172, R176, UR10, -R184.reuse ;  /* 0x0000000ab0ac7c23 */ /* 0x100fe200080108b8 */
[--C-:B------:R-:W-:Y:S01]  /*8d90*/  FFMA.FTZ R176, R180, UR10, -R184.reuse ;  /* 0x0000000ab4b07c23 */ /* 0x100fe200080108b8 */
[----:B------:R-:W-:Y:S01]  /*8da0*/  FMNMX.FTZ R23, R179, R12, !PT ;  /* 0x0000000cb3177209 */ /* 0x000fe20007810000 */
[----:B------:R-:W1:Y:S01]  /*8db0*/  MUFU.EX2 R20, R20 ;  /* 0x0000001400147308 */ /* 0x000e620000000800 */
[----:B------:R-:W-:-:S02]  /*8dc0*/  FFMA.FTZ R181, R181, UR10, -R184 ;  /* 0x0000000ab5b57c23 */ /* 0x000fc400080108b8 */
[----:B------:R-:W-:Y:S01]  /*8dd0*/  FMNMX.FTZ R12, R182, R23, !PT ;  /* 0x00000017b60c7209 */ /* 0x000fe20007810000 */
[--C-:B------:R-:W-:Y:S01]  /*8de0*/  FFMA.FTZ R23, R157, UR10, -R184.reuse ;  /* 0x0000000a9d177c23 */ /* 0x100fe200080108b8 */
[--C-:B------:R-:W-:Y:S01]  /*8df0*/  FFMA.FTZ R157, R161, UR10, -R184.reuse ;  /* 0x0000000aa19d7c23 */ /* 0x100fe200080108b8 */
[--C-:B------:R-:W-:Y:S01]  /*8e00*/  FFMA.FTZ R161, R165, UR10, -R184.reuse ;  /* 0x0000000aa5a17c23 */ /* 0x100fe200080108b8 */
[----:B------:R-:W-:Y:S01]  /*8e10*/  FMNMX.FTZ R12, R183, R12, !PT ;  /* 0x0000000cb70c7209 */ /* 0x000fe20007810000 */
[----:B------:R-:W2:Y:S01]  /*8e20*/  MUFU.EX2 R21, R21 ;  /* 0x0000001500157308 */ /* 0x000ea20000000800 */
[--C-:B------:R-:W-:Y:S01]  /*8e30*/  FFMA.FTZ R165, R169, UR10, -R184.reuse ;  /* 0x0000000aa9a57c23 */ /* 0x100fe200080108b8 */
[--C-:B------:R-:W-:Y:S01]  /*8e40*/  FFMA.FTZ R169, R173, UR10, -R184.reuse ;  /* 0x0000000aada97c23 */ /* 0x100fe200080108b8 */
[----:B------:R-:W-:Y:S01]  /*8e50*/  FFMA.FTZ R173, R177, UR10, -R184 ;  /* 0x0000000ab1ad7c23 */ /* 0x000fe200080108b8 */
[----:B------:R-:W3:Y:S04]  /*8e60*/  SHFL.BFLY PT, R153, R12, 0x2, 0x1f ;  /* 0x0c401f000c997f89 */ /* 0x000ee800000e0000 */
[----:B------:R-:W4:Y:S01]  /*8e70*/  MUFU.EX2 R152, R152 ;  /* 0x0000009800987308 */ /* 0x000f220000000800 */
[-C--:B-1----:R-:W-:Y:S01]  /*8e80*/  FMUL.FTZ R24, R24, R20.reuse ;  /* 0x0000001418187220 */ /* 0x082fe20000410000 */
[-C--:B------:R-:W-:Y:S01]  /*8e90*/  FMUL.FTZ R25, R25, R20.reuse ;  /* 0x0000001419197220 */ /* 0x080fe20000410000 */
[-C--:B------:R-:W-:Y:S01]  /*8ea0*/  FMUL.FTZ R28, R28, R20.reuse ;  /* 0x000000141c1c7220 */ /* 0x080fe20000410000 */
[-C--:B------:R-:W-:Y:S01]  /*8eb0*/  FMUL.FTZ R29, R29, R20.reuse ;  /* 0x000000141d1d7220 */ /* 0x080fe20000410000 */
[-C--:B------:R-:W-:Y:S01]  /*8ec0*/  FMUL.FTZ R32, R32, R20.reuse ;  /* 0x0000001420207220 */ /* 0x080fe20000410000 */
[-C--:B------:R-:W-:Y:S01]  /*8ed0*/  FMUL.FTZ R33, R33, R20.reuse ;  /* 0x0000001421217220 */ /* 0x080fe20000410000 */
[-C--:B------:R-:W-:Y:S01]  /*8ee0*/  FMUL.FTZ R36, R36, R20.reuse ;  /* 0x0000001424247220 */ /* 0x080fe20000410000 */
[----:B------:R-:W-:Y:S01]  /*8ef0*/  MUFU.EX2 R22, R22 ;  /* 0x0000001600167308 */ /* 0x000fe20000000800 */
[----:B--2---:R-:W-:Y:S01]  /*8f00*/  FFMA.FTZ R3, R20, R3, R21 ;  /* 0x0000000314037223 */ /* 0x004fe20000010015 */
[-C--:B------:R-:W-:Y:S01]  /*8f10*/  FMUL.FTZ R37, R37, R20.reuse ;  /* 0x0000001425257220 */ /* 0x080fe20000410000 */
[-C--:B------:R-:W-:Y:S01]  /*8f20*/  FMUL.FTZ R40, R40, R20.reuse ;  /* 0x0000001428287220 */ /* 0x080fe20000410000 */
[-C--:B------:R-:W-:Y:S01]  /*8f30*/  FMUL.FTZ R41, R41, R20.reuse ;  /* 0x0000001429297220 */ /* 0x080fe20000410000 */
[-C--:B------:R-:W-:Y:S01]  /*8f40*/  FMUL.FTZ R44, R44, R20.reuse ;  /* 0x000000142c2c7220 */ /* 0x080fe20000410000 */
[-C--:B------:R-:W-:Y:S01]  /*8f50*/  FMUL.FTZ R45, R45, R20.reuse ;  /* 0x000000142d2d7220 */ /* 0x080fe20000410000 */
[-C--:B------:R-:W-:Y:S01]  /*8f60*/  FMUL.FTZ R48, R48, R20.reuse ;  /* 0x0000001430307220 */ /* 0x080fe20000410000 */
[----:B------:R-:W-:Y:S01]  /*8f70*/  MUFU.EX2 R23, R23 ;  /* 0x0000001700177308 */ /* 0x000fe20000000800 */
[C---:B----4-:R-:W-:Y:S01]  /*8f80*/  FADD.FTZ R3, R152.reuse, R3 ;  /* 0x0000000398037221 */ /* 0x050fe20000010000 */
[----:B------:R-:W-:Y:S01]  /*8f90*/  F2FP.BF16.F32.PACK_AB R152, R152, R21 ;  /* 0x000000159898723e */ /* 0x000fe200000010ff */
[-C--:B------:R-:W-:Y:S01]  /*8fa0*/  FMUL.FTZ R49, R49, R20.reuse ;  /* 0x0000001431317220 */ /* 0x080fe20000410000 */
[----:B---3--:R-:W-:Y:S01]  /*8fb0*/  FMNMX.FTZ R153, R12, R153, !PT ;  /* 0x000000990c997209 */ /* 0x008fe20007810000 */
[-C--:B------:R-:W-:Y:S01]  /*8fc0*/  FMUL.FTZ R52, R52, R20.reuse ;  /* 0x0000001434347220 */ /* 0x080fe20000410000 */
[-C--:B------:R-:W-:Y:S01]  /*8fd0*/  FMUL.FTZ R53, R53, R20.reuse ;  /* 0x0000001435357220 */ /* 0x080fe20000410000 */
[-C--:B------:R-:W-:Y:S01]  /*8fe0*/  FMUL.FTZ R56, R56, R20.reuse ;  /* 0x0000001438387220 */ /* 0x080fe20000410000 */
[----:B------:R-:W-:Y:S01]  /*8ff0*/  MUFU.EX2 R156, R156 ;  /* 0x0000009c009c7308 */ /* 0x000fe20000000800 */
[----:B------:R-:W1:Y:S01]  /*9000*/  SHFL.BFLY PT, R12, R153, 0x1, 0x1f ;  /* 0x0c201f00990c7f89 */ /* 0x000e6200000e0000 */
        /* <DEDUP_REMOVED lines=22> */
[----:B------:R-:W-:Y:S01]  /*9170*/  MUFU.EX2 R161, R161 ;  /* 0x000000a100a17308 */ /* 0x000fe20000000800 */
[----:B-1----:R-:W-:Y:S01]  /*9180*/  FMNMX.FTZ R12, R153, R12, !PT ;  /* 0x0000000c990c7209 */ /* 0x002fe20007810000 */
[-C--:B------:R-:W-:Y:S01]  /*9190*/  FMUL.FTZ R97, R97, R20.reuse ;  /* 0x0000001461617220 */ /* 0x080fe20000410000 */
[-C--:B------:R-:W-:Y:S01]  /*91a0*/  FMUL.FTZ R100, R100, R20.reuse ;  /* 0x0000001464647220 */ /* 0x080fe20000410000 */
[-C--:B------:R-:W-:Y:S01]  /*91b0*/  FMUL.FTZ R101, R101, R20.reuse ;  /* 0x0000001465657220 */ /* 0x080fe20000410000 */
[-C--:B------:R-:W-:Y:S01]  /*91c0*/  FMUL.FTZ R104, R104, R20.reuse ;  /* 0x0000001468687220 */ /* 0x080fe20000410000 */
[C---:B------:R-:W-:Y:S01]  /*91d0*/  FMUL.FTZ R186, R12.reuse, UR10 ;  /* 0x0000000a0cba7c20 */ /* 0x040fe20008410000 */
[----:B------:R-:W-:Y:S01]  /*91e0*/  FADD.FTZ R153, -R12, R15 ;  /* 0x0000000f0c997221 */ /* 0x000fe20000010100 */
[----:B------:R-:W-:Y:S01]  /*91f0*/  MUFU.EX2 R164, R164 ;  /* 0x000000a400a47308 */ /* 0x000fe20000000800 */
[-C--:B------:R-:W-:Y:S01]  /*9200*/  FMUL.FTZ R105, R105, R20.reuse ;  /* 0x0000001469697220 */ /* 0x080fe20000410000 */
        /* <DEDUP_REMOVED lines=18> */
[----:B------:R-:W-:Y:S01]  /*9330*/  FFMA.FTZ R183, R183, UR10, -R186 ;  /* 0x0000000ab7b77c23 */ /* 0x000fe200080108ba */
[-C--:B------:R-:W-:Y:S01]  /*9340*/  FMUL.FTZ R108, R108, R20.reuse ;  /* 0x000000146c6c7220 */ /* 0x080fe20000410000 */
[-C--:B------:R-:W-:Y:S01]  /*9350*/  FMUL.FTZ R109, R109, R20.reuse ;  /* 0x000000146d6d7220 */ /* 0x080fe20000410000 */
[-C--:B------:R-:W-:Y:S01]  /*9360*/  FMUL.FTZ R112, R112, R20.reuse ;  /* 0x0000001470707220 */ /* 0x080fe20000410000 */
[----:B------:R-:W2:Y:S01]  /*9370*/  MUFU.EX2 R155, R155 ;  /* 0x0000009b009b7308 */ /* 0x000ea20000000800 */
[-C--:B------:R-:W-:Y:S01]  /*9380*/  FMUL.FTZ R113, R113, R20.reuse ;  /* 0x0000001471717220 */ /* 0x080fe20000410000 */
[-C--:B------:R-:W-:Y:S01]  /*9390*/  FMUL.FTZ R116, R116, R20.reuse ;  /* 0x0000001474747220 */ /* 0x080fe20000410000 */
[-C--:B------:R-:W-:Y:S01]  /*93a0*/  FMUL.FTZ R117, R117, R20.reuse ;  /* 0x0000001475757220 */ /* 0x080fe20000410000 */
[-C--:B------:R-:W-:Y:S01]  /*93b0*/  FMUL.FTZ R120, R120, R20.reuse ;  /* 0x0000001478787220 */ /* 0x080fe20000410000 */
[-C--:B------:R-:W-:Y:S01]  /*93c0*/  FMUL.FTZ R121, R121, R20.reuse ;  /* 0x0000001479797220 */ /* 0x080fe20000410000 */
[-C--:B------:R-:W-:Y:S01]  /*93d0*/  FMUL.FTZ R124, R124, R20.reuse ;  /* 0x000000147c7c7220 */ /* 0x080fe20000410000 */
[----:B------:R-:W-:Y:S01]  /*93e0*/  FMUL.FTZ R125, R125, R20 ;  /* 0x000000147d7d7220 */ /* 0x000fe20000410000 */
[----:B------:R3:W4:Y:S01]  /*93f0*/  MUFU.EX2 R184, R154 ;  /* 0x0000009a00b87308 */ /* 0x0007220000000800 */
[----:B-1----:R-:W-:Y:S01]  /*9400*/  FFMA.FTZ R4, R177, R4, R180 ;  /* 0x00000004b1047223 */ /* 0x002fe200000100b4 */
[-C--:B------:R-:W-:Y:S01]  /*9410*/  FMUL.FTZ R128, R128, R20.reuse ;  /* 0x0000001480807220 */ /* 0x080fe20000410000 */
[-C--:B------:R-:W-:Y:S01]  /*9420*/  FMUL.FTZ R129, R129, R20.reuse ;  /* 0x0000001481817220 */ /* 0x080fe20000410000 */
[-C--:B------:R-:W-:Y:S01]  /*9430*/  FMUL.FTZ R132, R132, R20.reuse ;  /* 0x0000001484847220 */ /* 0x080fe20000410000 */
[-C--:B------:R-:W-:Y:S01]  /*9440*/  FMUL.FTZ R133, R133, R20.reuse ;  /* 0x0000001485857220 */ /* 0x080fe20000410000 */
[-C--:B------:R-:W-:Y:S01]  /*9450*/  FMUL.FTZ R136, R136, R20.reuse ;  /* 0x0000001488887220 */ /* 0x080fe20000410000 */
[----:B------:R-:W-:Y:S01]  /*9460*/  FMUL.FTZ R137, R137, R20 ;  /* 0x0000001489897220 */ /* 0x000fe20000410000 */
[----:B------:R-:W1:Y:S01]  /*9470*/  MUFU.EX2 R185, R185 ;  /* 0x000000b900b97308 */ /* 0x000e620000000800 */
[----:B---3--:R-:W-:-:S02]  /*9480*/  IMAD.U32 R154, RZ, RZ, UR27 ;  /* 0x0000001bff9a7e24 */ /* 0x008fc4000f8e00ff */
[----:B--2---:R-:W-:Y:S01]  /*9490*/  FADD.FTZ R167, R155, R4 ;  /* 0x000000049ba77221 */ /* 0x004fe20000010000 */
[----:B------:R-:W-:Y:S01]  /*94a0*/  FADD.FTZ R4, R22, R3 ;  /* 0x0000000316047221 */ /* 0x000fe20000010000 */
[-C--:B------:R-:W-:Y:S01]  /*94b0*/  FMUL.FTZ R140, R140, R20.reuse ;  /* 0x000000148c8c7220 */ /* 0x080fe20000410000 */
[----:B------:R-:W-:Y:S02]  /*94c0*/  @!P1 IMAD R153, R154, 0x40, R9 ;  /* 0x000000409a999824 */ /* 0x000fe400078e0209 */
[-C--:B------:R-:W-:Y:S01]  /*94d0*/  FMUL.FTZ R141, R141, R20.reuse ;  /* 0x000000148d8d7220 */ /* 0x080fe20000410000 */
[----:B------:R-:W-:Y:S01]  /*94e0*/  FADD.FTZ R3, R23, R4 ;  /* 0x0000000417037221 */ /* 0x000fe20000010000 */
[----:B------:R-:W2:Y:S01]  /*94f0*/  MUFU.EX2 R158, R158 ;  /* 0x0000009e009e7308 */ /* 0x000ea20000000800 */
[----:B----4-:R-:W-:Y:S01]  /*9500*/  FADD.FTZ R154, R184, R167 ;  /* 0x000000a7b89a7221 */ /* 0x010fe20000010000 */
[-C--:B------:R-:W-:Y:S01]  /*9510*/  FMUL.FTZ R144, R144, R20.reuse ;  /* 0x0000001490907220 */ /* 0x080fe20000410000 */
[----:B------:R-:W-:Y:S01]  /*9520*/  FADD.FTZ R4, R156, R3 ;  /* 0x000000039c047221 */ /* 0x000fe20000010000 */
[----:B------:R-:W-:Y:S01]  /*9530*/  @!P1 LEA R3, R153, UR40, 0x2 ;  /* 0x0000002899039c11 */ /* 0x000fe2000f8e10ff */
[----:B------:R-:W-:Y:S01]  /*9540*/  FMUL.FTZ R145, R145, R20 ;  /* 0x0000001491917220 */ /* 0x000fe20000410000 */
[C---:B------:R-:W-:Y:S01]  /*9550*/  F2FP.BF16.F32.PACK_AB R156, R157.reuse, R156 ;  /* 0x0000009c9d9c723e */ /* 0x040fe200000010ff */
[----:B------:R-:W-:Y:S01]  /*9560*/  FADD.FTZ R153, R157, R4 ;  /* 0x000000049d997221 */ /* 0x000fe20000010000 */
[----:B------:R-:W-:Y:S01]  /*9570*/  MUFU.EX2 R15, R181 ;  /* 0x000000b5000f7308 */ /* 0x000fe20000000800 */
[----:B-1----:R-:W-:Y:S01]  /*9580*/  FADD.FTZ R167, R185, R154 ;  /* 0x0000009ab9a77221 */ /* 0x002fe20000010000 */
[----:B------:R-:W-:Y:S01]  /*9590*/  @!P1 STS [R3+0x28800], R20 ;  /* 0x0288001403009388 */ /* 0x000fe20000000800 */
[----:B------:R-:W-:Y:S01]  /*95a0*/  FADD.FTZ R4, R160, R153 ;  /* 0x00000099a0047221 */ /* 0x000fe20000010000 */
[-C--:B------:R-:W-:Y:S01]  /*95b0*/  FMUL.FTZ R148, R148, R20.reuse ;  /* 0x0000001494947220 */ /* 0x080fe20000410000 */
[----:B------:R-:W-:Y:S01]  /*95c0*/  FMUL.FTZ R149, R149, R20 ;  /* 0x0000001495957220 */ /* 0x000fe20000410000 */
[----:B------:R1:W-:Y:S01]  /*95d0*/  @!P1 STS [R3+0x28820], R177 ;  /* 0x028820b103009388 */ /* 0x0003e20000000800 */
[----:B------:R-:W-:Y:S01]  /*95e0*/  FADD.FTZ R21, R161, R4 ;  /* 0x00000004a1157221 */ /* 0x000fe20000010000 */
[----:B------:R-:W3:Y:S01]  /*95f0*/  MUFU.EX2 R181, R163 ;  /* 0x000000a300b57308 */ /* 0x000ee20000000800 */
[----:B--2---:R-:W-:Y:S01]  /*9600*/  FADD.FTZ R154, R158, R167 ;  /* 0x000000a79e9a7221 */ /* 0x004fe20000010000 */
[-C--:B------:R-:W-:Y:S01]  /*9610*/  FMUL.FTZ R26, R26, R177.reuse ;  /* 0x000000b11a1a7220 */ /* 0x080fe20000410000 */
[----:B------:R-:W-:Y:S01]  /*9620*/  FADD.FTZ R4, R164, R21 ;  /* 0x00000015a4047221 */ /* 0x000fe20000010000 */
[-C--:B------:R-:W-:Y:S01]  /*9630*/  FMUL.FTZ R27, R27, R177.reuse ;  /* 0x000000b11b1b7220 */ /* 0x080fe20000410000 */
        /* <DEDUP_REMOVED lines=10> */
[-C--:B------:R-:W-:Y:S01]  /*96e0*/  FMUL.FTZ R47, R47, R177.reuse ;  /* 0x000000b12f2f7220 */ /* 0x080fe20000410000 */
[----:B------:R-:W4:Y:S01]  /*96f0*/  MUFU.EX2 R166, R166 ;  /* 0x000000a600a67308 */ /* 0x000f220000000800 */
[C---:B---3--:R-:W-:Y:S01]  /*9700*/  FADD.FTZ R154, R181.reuse, R154 ;  /* 0x0000009ab59a7221 */ /* 0x048fe20000010000 */
[----:B------:R-:W-:Y:S01]  /*9710*/  F2FP.BF16.F32.PACK_AB R157, R181, R158 ;  /* 0x0000009eb59d723e */ /* 0x000fe200000010ff */
[-C--:B------:R-:W-:Y:S01]  /*9720*/  FMUL.FTZ R50, R50, R177.reuse ;  /* 0x000000b132327220 */ /* 0x080fe20000410000 */
[----:B------:R-:W-:Y:S01]  /*9730*/  F2FP.BF16.F32.PACK_AB R158, R161, R160 ;  /* 0x000000a0a19e723e */ /* 0x000fe200000010ff */
[-C--:B------:R-:W-:Y:S01]  /*9740*/  FMUL.FTZ R51, R51, R177.reuse ;  /* 0x000000b133337220 */ /* 0x080fe20000410000 */
[-C--:B------:R-:W-:Y:S01]  /*9750*/  FMUL.FTZ R54, R54, R177.reuse ;  /* 0x000000b136367220 */ /* 0x080fe20000410000 */
[-C--:B------:R-:W-:Y:S01]  /*9760*/  FMUL.FTZ R55, R55, R177.reuse ;  /* 0x000000b137377220 */ /* 0x080fe20000410000 */
[----:B------:R-:W1:Y:S01]  /*9770*/  MUFU.EX2 R165, R165 ;  /* 0x000000a500a57308 */ /* 0x000e620000000800 */
[----:B--2---:R-:W-:Y:S01]  /*9780*/  FADD.FTZ R153, R159, R154 ;  /* 0x0000009a9f997221 */ /* 0x004fe20000010000 */
[----:B------:R-:W-:Y:S01]  /*9790*/  F2FP.BF16.F32.PACK_AB R154, R23, R22 ;  /* 0x00000016179a723e */ /* 0x000fe200000010ff */
        /* <DEDUP_REMOVED lines=9> */
[----:B------:R-:W-:Y:S01]  /*9830*/  F2FP.BF16.F32.PACK_AB R153, R155, R180 ;  /* 0x000000b49b99723e */ /* 0x000fe200000010ff */
[-C--:B------:R-:W-:Y:S01]  /*9840*/  FMUL.FTZ R70, R70, R177.reuse ;  /* 0x000000b146467220 */ /* 0x080fe20000410000 */
[----:B------:R-:W-:Y:S01]  /*9850*/  F2FP.BF16.F32.PACK_AB R155, R185, R184 ;  /* 0x000000b8b99b723e */ /* 0x000fe200000010ff */
[----:B------:R-:W-:Y:S01]  /*9860*/  BAR.SYNC.DEFER_BLOCKING 0xf, 0x100 ;  /* 0x03c4000000007b1d */ /* 0x000fe20000010000 */
[-C--:B------:R-:W-:Y:S01]  /*9870*/  FMUL.FTZ R71, R71, R177.reuse ;  /* 0x000000b147477220 */ /* 0x080fe20000410000 */
[C---:B-1----:R-:W-:Y:S01]  /*9880*/  FADD.FTZ R3, R165.reuse, R4 ;  /* 0x00000004a5037221 */ /* 0x042fe20000010000 */
[----:B------:R-:W-:Y:S01]  /*9890*/  F2FP.BF16.F32.PACK_AB R160, R165, R164 ;  /* 0x000000a4a5a0723e */ /* 0x000fe200000010ff */
[-C--:B------:R-:W-:Y:S01]  /*98a0*/  FMUL.FTZ R74, R74, R177.reuse ;  /* 0x000000b14a4a7220 */ /* 0x080fe20000410000 */
[-C--:B------:R-:W-:Y:S01]  /*98b0*/  FMUL.FTZ R75, R75, R177.reuse ;  /* 0x000000b14b4b7220 */ /* 0x080fe20000410000 */
[----:B------:R-:W1:Y:S01]  /*98c0*/  MUFU.EX2 R168, R168 ;  /* 0x000000a800a87308 */ /* 0x000e620000000800 */
[-C--:B------:R-:W-:Y:S01]  /*98d0*/  FMUL.FTZ R78, R78, R177.reuse ;  /* 0x000000b14e4e7220 */ /* 0x080fe20000410000 */
[-C--:B------:R-:W-:Y:S01]  /*98e0*/  FMUL.FTZ R79, R79, R177.reuse ;  /* 0x000000b14f4f7220 */ /* 0x080fe20000410000 */
[-C--:B------:R-:W-:Y:S01]  /*98f0*/  FMUL.FTZ R82, R82, R177.reuse ;  /* 0x000000b152527220 */ /* 0x080fe20000410000 */
[----:B--2---:R-:W-:Y:S01]  /*9900*/  FADD.FTZ R22, R162, R167 ;  /* 0x000000a7a2167221 */ /* 0x004fe20000010000 */
        /* <DEDUP_REMOVED lines=11> */
[----:B------:R-:W3:Y:S01]  /*99c0*/  MUFU.EX2 R169, R169 ;  /* 0x000000a900a97308 */ /* 0x000ee20000000800 */
[----:B-1----:R-:W-:Y:S01]  /*99d0*/  FADD.FTZ R4, R168, R3 ;  /* 0x00000003a8047221 */ /* 0x002fe20000010000 */
[----:B------:R1:W-:Y:S01]  /*99e0*/  STSM.16.M88.4 [R6+0x26800], R152 ;  /* 0x0268009806007844 */ /* 0x0003e20000000200 */
[-C--:B------:R-:W-:Y:S01]  /*99f0*/  FMUL.FTZ R103, R103, R177.reuse ;  /* 0x000000b167677220 */ /* 0x080fe20000410000 */
[-C--:B------:R-:W-:Y:S01]  /*9a00*/  FMUL.FTZ R106, R106, R177.reuse ;  /* 0x000000b16a6a7220 */ /* 0x080fe20000410000 */
[-C--:B------:R-:W-:Y:S01]  /*9a10*/  FMUL.FTZ R107, R107, R177.reuse ;  /* 0x000000b16b6b7220 */ /* 0x080fe20000410000 */
[----:B------:R1:W-:Y:S01]  /*9a20*/  STSM.16.M88.4 [R8], R156 ;  /* 0x0000009c08007844 */ /* 0x0003e20000000200 */
[-C--:B------:R-:W-:Y:S01]  /*9a30*/  FMUL.FTZ R110, R110, R177.reuse ;  /* 0x000000b16e6e7220 */ /* 0x080fe20000410000 */
        /* <DEDUP_REMOVED lines=30> */
[----:B------:R-:W-:-:S02]  /*9c20*/  FMUL.FTZ R151, R151, R177 ;  /* 0x000000b197977220 */ /* 0x000fc40000410000 */
[----:B------:R-:W2:Y:S01]  /*9c30*/  MUFU.EX2 R178, R178 ;  /* 0x000000b200b27308 */ /* 0x000ea20000000800 */
[C---:B---3--:R-:W-:Y:S01]  /*9c40*/  FADD.FTZ R21, R175.reuse, R170 ;  /* 0x000000aaaf157221 */ /* 0x048fe20000010000 */
[----:B------:R-:W-:-:S05]  /*9c50*/  F2FP.BF16.F32.PACK_AB R163, R175, R174 ;  /* 0x000000aeafa3723e */ /* 0x000fca00000010ff */
[----:B------:R1:W-:Y:S01]  /*9c60*/  STSM.16.M88.4 [R5], R160 ;  /* 0x000000a005007844 */ /* 0x0003e20000000200 */
[----:B------:R-:W3:Y:S01]  /*9c70*/  MUFU.EX2 R176, R176 ;  /* 0x000000b000b07308 */ /* 0x000ee20000000800 */
[----:B----4-:R-:W-:-:S07]  /*9c80*/  FADD.FTZ R3, R173, R4 ;  /* 0x00000004ad037221 */ /* 0x010fce0000010000 */
[----:B------:R-:W4:Y:S01]  /*9c90*/  MUFU.EX2 R179, R179 ;  /* 0x000000b300b37308 */ /* 0x000f220000000800 */
[----:B--2---:R-:W-:-:S07]  /*9ca0*/  FADD.FTZ R164, R178, R21 ;  /* 0x00000015b2a47221 */ /* 0x004fce0000010000 */
[----:B------:R-:W2:Y:S01]  /*9cb0*/  MUFU.EX2 R167, R182 ;  /* 0x000000b600a77308 */ /* 0x000ea20000000800 */
[----:B---3--:R-:W-:-:S04]  /*9cc0*/  FADD.FTZ R166, R176, R3 ;  /* 0x00000003b0a67221 */ /* 0x008fc80000010000 */
[C---:B------:R-:W-:Y:S01]  /*9cd0*/  FADD.FTZ R3, R15.reuse, R166 ;  /* 0x000000a60f037221 */ /* 0x040fe20000010000 */
[----:B------:R-:W-:Y:S02]  /*9ce0*/  F2FP.BF16.F32.PACK_AB R166, R15, R176 ;  /* 0x000000b00fa6723e */ /* 0x000fe400000010ff */
[----:B------:R-:W3:Y:S01]  /*9cf0*/  MUFU.EX2 R22, R183 ;  /* 0x000000b700167308 */ /* 0x000ee20000000800 */
[----:B----4-:R-:W-:Y:S01]  /*9d00*/  FADD.FTZ R4, R179, R164 ;  /* 0x000000a4b3047221 */ /* 0x010fe20000010000 */
[----:B------:R-:W-:Y:S02]  /*9d10*/  F2FP.BF16.F32.PACK_AB R164, R173, R172 ;  /* 0x000000acada4723e */ /* 0x000fe400000010ff */
[----:B------:R-:W-:Y:S01]  /*9d20*/  F2FP.BF16.F32.PACK_AB R165, R179, R178 ;  /* 0x000000b2b3a5723e */ /* 0x000fe200000010ff */
[----:B--2---:R-:W-:Y:S01]  /*9d30*/  FADD.FTZ R21, R167, R4 ;  /* 0x00000004a7157221 */ /* 0x004fe20000010000 */
[----:B---3--:R-:W-:-:S03]  /*9d40*/  F2FP.BF16.F32.PACK_AB R167, R22, R167 ;  /* 0x000000a716a7723e */ /* 0x008fc600000010ff */
[----:B------:R-:W-:Y:S02]  /*9d50*/  FADD.FTZ R4, R22, R21 ;  /* 0x0000001516047221 */ /* 0x000fe40000010000 */
[----:B------:R1:W-:Y:S01]  /*9d60*/  STSM.16.M88.4 [R7], R164 ;  /* 0x000000a407007844 */ /* 0x0003e20000000200 */
[----:B------:R-:W-:Y:S05]  /*9d70*/  @!P4 BRA `(.L_x_4950) ;  /* 0x000000000004c947 */ /* 0x000fea0003800000 */
[----:B------:R-:W-:Y:S01]  /*9d80*/  BPT.TRAP 0x1 ;  /* 0x000000040000795c */ /* 0x000fe20000300000 */
.L_x_4950:
[----:B------:R2:W3:Y:S01]  /*9d90*/  SYNCS.PHASECHK.TRANS64.TRYWAIT P1, [UR26+0x28c50], R14 ;  /* 0x028c500eff0075a7 */ /* 0x0004e2000802015a */
[----:B------:R-:W-:Y:S05]  /*9da0*/  @!P4 BRA `(.L_x_4951) ;  /* 0x000000000004c947 */ /* 0x000fea0003800000 */
[----:B------:R-:W-:Y:S01]  /*9db0*/  BPT.TRAP 0x1 ;  /* 0x000000040000795c */ /* 0x000fe20000300000 */
.L_x_4951:
[----:B---3--:R-:W-:Y:S05]  /*9dc0*/  @P1 BRA `(.L_x_4952) ;  /* 0x0000000000081947 */ /* 0x008fea0003800000 */
[----:B------:R-:W3:Y:S02]  /*9dd0*/  SYNCS.PHASECHK.TRANS64.TRYWAIT P1, [UR26+0x28c50], R14 ;  /* 0x028c500eff0075a7 */ /* 0x000ee4000802015a */
[----:B---3--:R-:W-:Y:S05]  /*9de0*/  @!P1 BRA `(.L_x_4953) ;  /* 0x0000009400c09947 */ /* 0x008fea0003800000 */
.L_x_4952:
        /* <DEDUP_REMOVED lines=34> */
.L_x_4954:
[----:B------:R-:W-:Y:S01]  /*a010*/  UIADD3 UR26, UR26, 0x28c60, URZ ;  /* 0x00028c601a1a7890 */ /* 0x000fe2000fffe03f */
[----:B---3--:R-:W-:Y:S01]  /*a020*/  MOV R15, R12 ;  /* 0x0000000c000f7202 */ /* 0x008fe20000000f00 */
[----:B------:R-:W-:Y:S01]  /*a030*/  UMOV UR27, UR4 ;  /* 0x00000004001b7c82 */ /* 0x000fe20008000000 */
[----:B------:R-:W-:Y:S01]  /*a040*/  IMAD.MOV.U32 R20, RZ, RZ, R11 ;  /* 0x000000ffff147224 */ /* 0x000fe200078e000b */
[----:B------:R-:W-:-:S09]  /*a050*/  UPRMT UR26, UR42, 0x654, UR26 ;  /* 0x000006542a1a7896 */ /* 0x000fd2000800001a */
[----:B------:R-:W-:Y:S01]  /*a060*/  SYNCS.ARRIVE.TRANS64.RED.A1T0 RZ, [UR26], RZ ;  /* 0x000000ffffff79a7 */ /* 0x000fe2000810041a */
[----:B------:R-:W-:Y:S05]  /*a070*/  @P0 BRA `(.L_x_4955) ;  /* 0xffffffe400d80947 */ /* 0x000fea000383ffff */
[----:B------:R-:W-:-:S05]  /*a080*/  UMOV UR43, UR6 ;  /* 0x00000006002b7c82 */ /* 0x000fca0008000000 */
.L_x_4944:
[----:B------:R-:W-:-:S13]  /*a090*/  ISETP.LE.AND P0, PT, R17, UR43, PT ;  /* 0x0000002b11007c0c */ /* 0x000fda000bf03270 */
[----:B------:R-:W-:Y:S05]  /*a0a0*/  @!P0 BRA `(.L_x_4956) ;  /* 0x0000002000f48947 */ /* 0x000fea0003800000 */
[----:B0-2---:R-:W-:Y:S01]  /*a0b0*/  IMAD.MOV.U32 R14, RZ, RZ, R12 ;  /* 0x000000ffff0e7224 */ /* 0x005fe200078e000c */
[----:B------:R-:W-:Y:S01]  /*a0c0*/  UMOV UR26, UR4 ;  /* 0x00000004001a7c82 */ /* 0x000fe20008000000 */
[----:B------:R-:W-:Y:S01]  /*a0d0*/  IMAD.MOV.U32 R15, RZ, RZ, R11 ;  /* 0x000000ffff0f7224 */ /* 0x000fe200078e000b */
[----:B------:R-:W-:Y:S01]  /*a0e0*/  ULDC UR27, c[0x0][0x9e4] ;  /* 0x00027900001b7ab9 */ /* 0x000fe20000000800 */
[----:B------:R-:W-:Y:S01]  /*a0f0*/  ULDC UR28, c[0x0][0x288] ;  /* 0x0000a200001c7ab9 */ /* 0x000fe20000000800 */
[----:B------:R-:W-:Y:S01]  /*a100*/  ULDC UR29, c[0x0][0x2f0] ;  /* 0x0000bc00001d7ab9 */ /* 0x000fe20000000800 */
[----:B------:R-:W-:Y:S01]  /*a110*/  ULDC UR6, c[0x0][0x988] ;  /* 0x0002620000067ab9 */ /* 0x000fe20000000800 */
[----:B------:R-:W-:-:S05]  /*a120*/  ULDC UR30, c[0x0][0x9e0] ;  /* 0x00027800001e7ab9 */ /* 0x000fca0000000800 */
.L_x_4975:
[----:B------:R-:W-:-:S04]  /*a130*/  UIADD3 UR4, UR26, 0x1, URZ ;  /* 0x000000011a047890 */ /* 0x000fc8000fffe03f */
[----:B------:R-:W-:-:S04]  /*a140*/  UISETP.NE.AND UP0, UPT, UR4, 0x2, UPT ;  /* 0x000000020400788c */ /* 0x000fc8000bf05270 */
[----:B------:R-:W-:Y:S02]  /*a150*/  USEL UR10, URZ, 0x1, UP0 ;  /* 0x000000013f0a7887 */ /* 0x000fe40008000000 */
[----:B------:R-:W-:Y:S02]  /*a160*/  USEL UR4, UR4, URZ, UP0 ;  /* 0x0000003f04047287 */ /* 0x000fe40008000000 */
[----:B------:R-:W-:Y:S01]  /*a170*/  ULOP3.LUT UR5, UR5, UR10, URZ, 0x3c, !UPT ;  /* 0x0000000a05057292 */ /* 0x000fe2000f8e3c3f */
[----:B0-----:R-:W-:Y:S11]  /*a180*/  @!P4 BRA `(.L_x_4957) ;  /* 0x000000000004c947 */ /* 0x001ff60003800000 */
[----:B------:R-:W-:Y:S01]  /*a190*/  BPT.TRAP 0x1 ;  /* 0x000000040000795c */ /* 0x000fe20000300000 */
.L_x_4957:
[----:B------:R-:W-:Y:S01]  /*a1a0*/  ULEA UR25, UR4, UR40, 0x3 ;  /* 0x0000002804197291 */ /* 0x000fe2000f8e183f */
[----:B------:R-:W-:-:S05]  /*a1b0*/  IMAD.U32 R13, RZ, RZ, UR5 ;  /* 0x00000005ff0d7e24 */ /* 0x000fca000f8e00ff */
[----:B------:R-:W-:-:S04]  /*a1c0*/  SHF.L.U32 R13, R13, 0x1f, RZ ;  /* 0x0000001f0d0d7819 */ /* 0x000fc800000006ff */
[----:B------:R0:W2:Y:S01]  /*a1d0*/  SYNCS.PHASECHK.TRANS64.TRYWAIT P0, [UR25+0x28c30], R13 ;  /* 0x028c300dff0075a7 */ /* 0x0000a20008000159 */
[----:B------:R-:W-:Y:S05]  /*a1e0*/  @!P4 BRA `(.L_x_4958) ;  /* 0x000000000004c947 */ /* 0x000fea0003800000 */
[----:B------:R-:W-:Y:S01]  /*a1f0*/  BPT.TRAP 0x1 ;  /* 0x000000040000795c */ /* 0x000fe20000300000 */
.L_x_4958:
[----:B--2---:R-:W-:Y:S05]  /*a200*/  @P0 BRA `(.L_x_4959) ;  /* 0x0000000000080947 */ /* 0x004fea0003800000 */
[----:B------:R-:W2:Y:S02]  /*a210*/  SYNCS.PHASECHK.TRANS64.TRYWAIT P0, [UR25+0x28c30], R13 ;  /* 0x028c300dff0075a7 */ /* 0x000ea40008000159 */
[----:B--2---:R-:W-:Y:S05]  /*a220*/  @!P0 BRA `(.L_x_4960) ;  /* 0x0000009000c88947 */ /* 0x004fea0003800000 */
.L_x_4959:
[----:B------:R-:W-:Y:S01]  /*a230*/  ULEA UR10, UR4, UR24, 0x9 ;  /* 0x00000018040a7291 */ /* 0x000fe2000f8e483f */
[----:B-1-3--:R-:W-:Y:S01]  /*a240*/  WARPGROUP.ARRIVE ;  /* 0x00000000000079c5 */ /* 0x00afe20000000000 */
        /* <DEDUP_REMOVED lines=20> */
.L_x_4961:
[----:B------:R-:W-:Y:S01]  /*a390*/  ISETP.NE.AND P0, PT, R19, 0x1, PT ;  /* 0x000000011300780c */ /* 0x000fe20003f05270 */
[----:B------:R-:W-:Y:S01]  /*a3a0*/  USHF.L.U32 UR11, UR43, 0x6, URZ ;  /* 0x000000062b0b7899 */ /* 0x000fe2000800063f */
[----:B------:R-:W-:Y:S01]  /*a3b0*/  IMAD.U32 R190, RZ, RZ, UR29 ;  /* 0x0000001dffbe7e24 */ /* 0x000fe2000f8e00ff */
[----:B------:R-:W-:Y:S01]  /*a3c0*/  UIADD3 UR10, UR25, 0x28c40, URZ ;  /* 0x00028c40190a7890 */ /* 0x000fe2000fffe03f */
[----:B------:R-:W-:-:S03]  /*a3d0*/  LOP3.LUT P5, RZ, R16, 0x1, RZ, 0xc0, !PT ;  /* 0x0000000110ff7812 */ /* 0x000fc600078ac0ff */
[----:B------:R-:W-:Y:S01]  /*a3e0*/  IMAD.U32 R23, RZ, RZ, UR11 ;  /* 0x0000000bff177e24 */ /* 0x000fe2000f8e00ff */
[----:B------:R-:W-:-:S05]  /*a3f0*/  UPRMT UR10, UR42, 0x654, UR10 ;  /* 0x000006542a0a7896 */ /* 0x000fca000800000a */
[----:B------:R-:W2:Y:S08]  /*a400*/  @P0 LDC R11, c[0x0][0x44c] ;  /* 0x00011300ff0b0b82 */ /* 0x000eb00000000800 */
[----:B------:R-:W1:Y:S01]  /*a410*/  @P0 LDC R21, c[0x0][0x450] ;  /* 0x00011400ff150b82 */ /* 0x000e620000000800 */
[----:B------:R-:W-:Y:S01]  /*a420*/  SYNCS.ARRIVE.TRANS64.RED.A1T0 RZ, [UR10], RZ ;  /* 0x000000ffffff79a7 */ /* 0x000fe2000810040a */
[----:B--2---:R-:W-:Y:S01]  /*a430*/  @P0 IMAD.HI.U32 R12, R2, R11, RZ ;  /* 0x0000000b020c0227 */ /* 0x004fe200078e00ff */
[----:B------:R-:W-:-:S04]  /*a440*/  MOV R11, R2 ;  /* 0x00000002000b7202 */ /* 0x000fc80000000f00 */
[----:B-1----:R-:W-:Y:S02]  /*a450*/  @P0 SHF.R.U32.HI R11, RZ, R21, R12 ;  /* 0x00000015ff0b0219 */ /* 0x002fe4000001160c */
[----:B------:R-:W-:-:S03]  /*a460*/  IADD3 R12, -R0, 0x1, -R23 ;  /* 0x00000001000c7810 */ /* 0x000fc60007ffe917 */
[----:B------:R-:W1:Y:S02]  /*a470*/  SHFL.IDX PT, R21, R11, RZ, 0x1c1f ;  /* 0x001c1fff0b157589 */ /* 0x000e6400000e0000 */
[----:B------:R-:W-:-:S04]  /*a480*/  IMAD R12, R190, UR41, R12 ;  /* 0x00000029be0c7c24 */ /* 0x000fc8000f8e020c */
[----:B------:R-:W-:-:S04]  /*a490*/  VIADD R12, R12, -UR28 ;  /* 0x8000001c0c0c7c36 */ /* 0x000fc80008000000 */
[C---:B------:R-:W-:Y:S01]  /*a4a0*/  VIADD R23, R12.reuse, UR30 ;  /* 0x0000001e0c177c36 */ /* 0x040fe20008000000 */
[----:B------:R-:W-:-:S03]  /*a4b0*/  IADD3 R184, R12, UR7, RZ ;  /* 0x000000070cb87c10 */ /* 0x000fc6000fffe0ff */
[--C-:B-1----:R-:W-:Y:S02]  /*a4c0*/  IMAD.IADD R12, R23, 0x1, R21.reuse ;  /* 0x00000001170c7824 */ /* 0x102fe400078e0215 */
        /* <DEDUP_REMOVED lines=15> */
.L_x_4964:
[----:B------:R-:W-:-:S04]  /*a5c0*/  MOV R186, UR27 ;  /* 0x0000001b00ba7c02 */ /* 0x000fc80008000f00 */
[----:B------:R-:W-:-:S13]  /*a5d0*/  ISETP.NE.AND P0, PT, R186, 0x1, PT ;  /* 0x00000001ba00780c */ /* 0x000fda0003f05270 */
[----:B------:R-:W1:Y:S02]  /*a5e0*/  @P0 LDC.64 R188, c[0x0][0x9e8] ;  /* 0x00027a00ffbc0b82 */ /* 0x000e640000000a00 */
[----:B-1----:R-:W-:-:S05]  /*a5f0*/  @P0 IMAD.HI.U32 R22, R21, R188, RZ ;  /* 0x000000bc15160227 */ /* 0x002fca00078e00ff */
[----:B------:R-:W-:-:S07]  /*a600*/  @P0 SHF.R.U32.HI R21, RZ, R189, R22 ;  /* 0x000000bdff150219 */ /* 0x000fce0000011616 */
.L_x_4965:
[----:B------:R-:W-:Y:S05]  /*a610*/  BSYNC B0 ;  /* 0x0000000000007941 */ /* 0x000fea0003800000 */
.L_x_4963:
[----:B------:R-:W-:-:S04]  /*a620*/  IMAD R21, R21, R186, -UR11 ;  /* 0x8000000b15157e24 */ /* 0x000fc8000f8e02ba */
[----:B------:R-:W-:-:S05]  /*a630*/  IMAD.IADD R21, R21, 0x1, -R0 ;  /* 0x0000000115157824 */ /* 0x000fca00078e0a00 */
[----:B------:R-:W-:Y:S02]  /*a640*/  VIADDMNMX R12, R21, R186, R12, PT ;  /* 0x000000ba150c7246 */ /* 0x000fe4000380010c */
[----:B------:R-:W-:-:S07]  /*a650*/  VIMNMX R20, R20, R21, !PT ;  /* 0x0000001514147248 */ /* 0x000fce0007fe0100 */
.L_x_4962:
        /* <DEDUP_REMOVED lines=48> */
[----:B------:R-:W-:Y:S01]  /*a960*/  ISETP.LT.OR P2, PT, R12, 0x3a, P2 ;  /* 0x0000003a0c00780c */ /* 0x000fe20001741670 */
[----:B------:R-:W-:Y:S01]  /*a970*/  IMAD.IADD R12, R23, 0x1, R11 ;  /* 0x00000001170c7824 */ /* 0x000fe200078e020b */
[----:B------:R-:W-:Y:S02]  /*a980*/  FSEL R177, R177, -INF , !P3 ;  /* 0xff800000b1b17808 */ /* 0x000fe40005800000 */
[----:B------:R-:W-:Y:S02]  /*a990*/  FSEL R180, R180, -INF , !P1 ;  /* 0xff800000b4b47808 */ /* 0x000fe40004800000 */
[----:B------:R-:W-:Y:S01]  /*a9a0*/  FSEL R181, R181, -INF , !P2 ;  /* 0xff800000b5b57808 */ /* 0x000fe20005000000 */
[----:B------:R-:W-:Y:S06]  /*a9b0*/  @!P5 BRA `(.L_x_4966) ;  /* 0x00000000005cd947 */ /* 0x000fec0003800000 */
[----:B------:R-:W-:Y:S01]  /*a9c0*/  IMAD R11, R190, UR41, R11 ;  /* 0x00000029be0b7c24 */ /* 0x000fe2000f8e020b */
[----:B------:R-:W-:Y:S03]  /*a9d0*/  BSSY B0, `(.L_x_4967) ;  /* 0x0000011000007945 */ /* 0x000fe60003800000 */
[----:B------:R-:W-:-:S05]  /*a9e0*/  VIADD R11, R11, -UR28 ;  /* 0x8000001c0b0b7c36 */ /* 0x000fca0008000000 */
[----:B------:R-:W-:-:S13]  /*a9f0*/  ISETP.GT.AND P1, PT, R11, -0x1, PT ;  /* 0xffffffff0b00780c */ /* 0x000fda0003f24270 */
[----:B------:R-:W-:Y:S05]  /*aa00*/  @P1 BRA `(.L_x_4968) ;  /* 0x0000000000201947 */ /* 0x000fea0003800000 */
[----:B------:R-:W-:Y:S02]  /*aa10*/  MOV R184, UR27 ;  /* 0x0000001b00b87c02 */ /* 0x000fe40008000f00 */
[----:B------:R-:W-:Y:S02]  /*aa20*/  LOP3.LUT R11, RZ, R11, RZ, 0x33, !PT ;  /* 0x0000000bff0b7212 */ /* 0x000fe400078e33ff */
[----:B------:R-:W-:-:S13]  /*aa30*/  ISETP.NE.AND P1, PT, R184, 0x1, PT ;  /* 0x00000001b800780c */ /* 0x000fda0003f25270 */
[----:B------:R-:W1:Y:S02]  /*aa40*/  @P1 LDC.64 R22, c[0x0][0x9e8] ;  /* 0x00027a00ff161b82 */ /* 0x000e640000000a00 */
[----:B-1----:R-:W-:-:S05]  /*aa50*/  @P1 IMAD.HI.U32 R22, R11, R22, RZ ;  /* 0x000000160b161227 */ /* 0x002fca00078e00ff */
[----:B------:R-:W-:-:S04]  /*aa60*/  @P1 SHF.R.U32.HI R11, RZ, R23, R22 ;  /* 0x00000017ff0b1219 */ /* 0x000fc80000011616 */
[----:B------:R-:W-:Y:S01]  /*aa70*/  LOP3.LUT R11, RZ, R11, RZ, 0x33, !PT ;  /* 0x0000000bff0b7212 */ /* 0x000fe200078e33ff */
[----:B------:R-:W-:Y:S06]  /*aa80*/  BRA `(.L_x_4969) ;  /* 0x0000000000147947 */ /* 0x000fec0003800000 */
.L_x_4968:
[----:B------:R-:W-:-:S05]  /*aa90*/  IMAD.U32 R184, RZ, RZ, UR27 ;  /* 0x0000001bffb87e24 */ /* 0x000fca000f8e00ff */
[----:B------:R-:W-:-:S13]  /*aaa0*/  ISETP.NE.AND P1, PT, R184, 0x1, PT ;  /* 0x00000001b800780c */ /* 0x000fda0003f25270 */
[----:B------:R-:W1:Y:S02]  /*aab0*/  @P1 LDC.64 R22, c[0x0][0x9e8] ;  /* 0x00027a00ff161b82 */ /* 0x000e640000000a00 */
[----:B-1----:R-:W-:-:S05]  /*aac0*/  @P1 IMAD.HI.U32 R22, R11, R22, RZ ;  /* 0x000000160b161227 */ /* 0x002fca00078e00ff */
[----:B------:R-:W-:-:S07]  /*aad0*/  @P1 SHF.R.U32.HI R11, RZ, R23, R22 ;  /* 0x00000017ff0b1219 */ /* 0x000fce0000011616 */
.L_x_4969:
[----:B------:R-:W-:Y:S05]  /*aae0*/  BSYNC B0 ;  /* 0x0000000000007941 */ /* 0x000fea0003800000 */
.L_x_4967:
[----:B------:R-:W-:-:S04]  /*aaf0*/  IMAD R11, R11, R184, -UR11 ;  /* 0x8000000b0b0b7e24 */ /* 0x000fc8000f8e02b8 */
[----:B------:R-:W-:-:S05]  /*ab00*/  IMAD.IADD R11, R11, 0x1, -R0 ;  /* 0x000000010b0b7824 */ /* 0x000fca00078e0a00 */
[----:B------:R-:W-:Y:S02]  /*ab10*/  VIADDMNMX R12, R11, R184, R12, PT ;  /* 0x000000b80b0c7246 */ /* 0x000fe4000380010c */
[----:B------:R-:W-:-:S07]  /*ab20*/  VIMNMX R20, R20, R11, !PT ;  /* 0x0000000b14147248 */ /* 0x000fce0007fe0100 */
.L_x_4966:
        /* <DEDUP_REMOVED lines=148> */
[C---:B------:R-:W-:Y:S01]  /*b470*/  FMUL.FTZ R176, R12.reuse, UR10 ;  /* 0x0000000a0cb07c20 */ /* 0x040fe20008410000 */
[----:B------:R-:W2:Y:S01]  /*b480*/  MUFU.EX2 R164, R164 ;  /* 0x000000a400a47308 */ /* 0x000ea20000000800 */
[-C--:B------:R-:W-:Y:S01]  /*b490*/  FMUL.FTZ R49, R49, R15.reuse ;  /* 0x0000000f31317220 */ /* 0x080fe20000410000 */
[----:B------:R-:W-:Y:S01]  /*b4a0*/  FSEL R3, R12, RZ, P0 ;  /* 0x000000ff0c037208 */ /* 0x000fe20000000000 */
[-C--:B------:R-:W-:Y:S01]  /*b4b0*/  FMUL.FTZ R52, R52, R15.reuse ;  /* 0x0000000f34347220 */ /* 0x080fe20000410000 */
[----:B------:R-:W-:Y:S01]  /*b4c0*/  FSEL R176, R176, RZ, P0 ;  /* 0x000000ffb0b07208 */ /* 0x000fe20000000000 */
[-C--:B------:R-:W-:Y:S01]  /*b4d0*/  FMUL.FTZ R53, R53, R15.reuse ;  /* 0x0000000f35357220 */ /* 0x080fe20000410000 */
[-C--:B------:R-:W-:Y:S01]  /*b4e0*/  FMUL.FTZ R56, R56, R15.reuse ;  /* 0x0000000f38387220 */ /* 0x080fe20000410000 */
[----:B------:R-:W-:Y:S01]  /*b4f0*/  FADD.FTZ R3, -R3, R14 ;  /* 0x0000000e03037221 */ /* 0x000fe20000010100 */
[----:B------:R-:W0:Y:S01]  /*b500*/  MUFU.EX2 R169, R169 ;  /* 0x000000a900a97308 */ /* 0x000e220000000800 */
[--C-:B------:R-:W-:Y:S01]  /*b510*/  FFMA.FTZ R177, R155, UR10, -R176.reuse ;  /* 0x0000000a9bb17c23 */ /* 0x100fe200080108b0 */
[----:B------:R-:W-:Y:S01]  /*b520*/  @!P1 LEA R155, R22, UR40, 0x2 ;  /* 0x00000028169b9c11 */ /* 0x000fe2000f8e10ff */
[----:B-1----:R-:W-:Y:S01]  /*b530*/  FADD.FTZ R22, R20, R185 ;  /* 0x000000b914167221 */ /* 0x002fe20000010000 */
[--C-:B------:R-:W-:Y:S01]  /*b540*/  FFMA.FTZ R180, R159, UR10, -R176.reuse ;  /* 0x0000000a9fb47c23 */ /* 0x100fe200080108b0 */
[--C-:B------:R-:W-:Y:S01]  /*b550*/  FFMA.FTZ R184, R162, UR10, -R176.reuse ;  /* 0x0000000aa2b87c23 */ /* 0x100fe200080108b0 */
[----:B------:R-:W-:Y:S01]  /*b560*/  FFMA.FTZ R21, R21, UR10, -R176 ;  /* 0x0000000a15157c23 */ /* 0x000fe200080108b0 */
[----:B----4-:R-:W-:Y:S01]  /*b570*/  FADD.FTZ R159, R161, R22 ;  /* 0x00000016a19f7221 */ /* 0x010fe20000010000 */
[----:B------:R-:W-:Y:S01]  /*b580*/  MUFU.EX2 R168, R168 ;  /* 0x000000a800a87308 */ /* 0x000fe20000000800 */
[----:B------:R-:W-:Y:S01]  /*b590*/  FMUL.FTZ R3, R3, UR10 ;  /* 0x0000000a03037c20 */ /* 0x000fe20008410000 */
[--C-:B------:R-:W-:Y:S01]  /*b5a0*/  FFMA.FTZ R158, R158, UR10, -R176.reuse ;  /* 0x0000000a9e9e7c23 */ /* 0x100fe200080108b0 */
        /* <DEDUP_REMOVED lines=10> */
[----:B---3--:R-:W-:Y:S01]  /*b650*/  F2FP.BF16.F32.PACK_AB R160, R165, R160 ;  /* 0x000000a0a5a0723e */ /* 0x008fe200000010ff */
[--C-:B------:R-:W-:Y:S01]  /*b660*/  FFMA.FTZ R179, R179, UR10, -R176.reuse ;  /* 0x0000000ab3b37c23 */ /* 0x100fe200080108b0 */
[--C-:B------:R-:W-:Y:S01]  /*b670*/  FFMA.FTZ R182, R182, UR10, -R176.reuse ;  /* 0x0000000ab6b67c23 */ /* 0x100fe200080108b0 */
[----:B------:R1:W-:Y:S01]  /*b680*/  MUFU.EX2 R14, R177 ;  /* 0x000000b1000e7308 */ /* 0x0003e20000000800 */
[----:B------:R-:W-:Y:S01]  /*b690*/  FFMA.FTZ R176, R183, UR10, -R176 ;  /* 0x0000000ab7b07c23 */ /* 0x000fe200080108b0 */
[----:B------:R-:W-:Y:S01]  /*b6a0*/  @!P1 STS [R155+0x28800], R15 ;  /* 0x0288000f9b009388 */ /* 0x000fe20000000800 */
[-C--:B------:R-:W-:Y:S01]  /*b6b0*/  FMUL.FTZ R57, R57, R15.reuse ;  /* 0x0000000f39397220 */ /* 0x080fe20000410000 */
        /* <DEDUP_REMOVED lines=171> */
.L_x_4970:
[----:B------:R0:W1:Y:S01]  /*c170*/  SYNCS.PHASECHK.TRANS64.TRYWAIT P0, [UR25+0x28c50], R13 ;  /* 0x028c500dff0075a7 */ /* 0x0000620008000159 */
[----:B------:R-:W-:Y:S05]  /*c180*/  @!P4 BRA `(.L_x_4971) ;  /* 0x000000000004c947 */ /* 0x000fea0003800000 */
[----:B------:R-:W-:Y:S01]  /*c190*/  BPT.TRAP 0x1 ;  /* 0x000000040000795c */ /* 0x000fe20000300000 */
.L_x_4971:
[----:B-1----:R-:W-:Y:S05]  /*c1a0*/  @P0 BRA `(.L_x_4972) ;  /* 0x0000000000080947 */ /* 0x002fea0003800000 */
[----:B------:R-:W1:Y:S02]  /*c1b0*/  SYNCS.PHASECHK.TRANS64.TRYWAIT P0, [UR25+0x28c50], R13 ;  /* 0x028c500dff0075a7 */ /* 0x000e640008000159 */
[----:B-1----:R-:W-:Y:S05]  /*c1c0*/  @!P0 BRA `(.L_x_4973) ;  /* 0x0000007000f88947 */ /* 0x002fea0003800000 */
.L_x_4972:
        /* <DEDUP_REMOVED lines=34> */
.L_x_4974:
[----:B------:R-:W-:Y:S01]  /*c3f0*/  UIADD3 UR25, UR25, 0x28c60, URZ ;  /* 0x00028c6019197890 */ /* 0x000fe2000fffe03f */
[----:B------:R-:W-:Y:S01]  /*c400*/  ISETP.LT.AND P0, PT, R17, UR43, PT ;  /* 0x0000002b11007c0c */ /* 0x000fe2000bf01270 */
[----:B------:R-:W-:Y:S01]  /*c410*/  UIADD3 UR43, UR43, -0x1, URZ ;  /* 0xffffffff2b2b7890 */ /* 0x000fe2000fffe03f */
[----:B-1----:R-:W-:Y:S01]  /*c420*/  MOV R14, R12 ;  /* 0x0000000c000e7202 */ /* 0x002fe20000000f00 */
[----:B------:R-:W-:Y:S01]  /*c430*/  UPRMT UR25, UR42, 0x654, UR25 ;  /* 0x000006542a197896 */ /* 0x000fe20008000019 */
[----:B------:R-:W-:Y:S01]  /*c440*/  IMAD.MOV.U32 R15, RZ, RZ, R11 ;  /* 0x000000ffff0f7224 */ /* 0x000fe200078e000b */
[----:B------:R-:W-:-:S07]  /*c450*/  UMOV UR26, UR4 ;  /* 0x00000004001a7c82 */ /* 0x000fce0008000000 */
[----:B------:R-:W-:Y:S01]  /*c460*/  SYNCS.ARRIVE.TRANS64.RED.A1T0 RZ, [UR25], RZ ;  /* 0x000000ffffff79a7 */ /* 0x000fe20008100419 */
[----:B------:R-:W-:Y:S05]  /*c470*/  @P0 BRA `(.L_x_4975) ;  /* 0xffffffdc002c0947 */ /* 0x000fea000383ffff */
.L_x_4956:
[----:B------:R-:W4:Y:S01]  /*c480*/  SHFL.BFLY PT, R0, R3, 0x2, 0x1f ;  /* 0x0c401f0003007f89 */ /* 0x000f2200000e0000 */
[----:B------:R-:W-:Y:S08]  /*c490*/  BAR.ARV 0x8, 0x100 ;  /* 0x0204000000007b1d */ /* 0x000ff00000002000 */
[----:B------:R-:W-:Y:S01]  /*c4a0*/  BAR.SYNC.DEFER_BLOCKING 0xf, 0x100 ;  /* 0x03c4000000007b1d */ /* 0x000fe20000010000 */
[----:B------:R-:W-:-:S05]  /*c4b0*/  ISETP.NE.AND P0, PT, R10, RZ, PT ;  /* 0x000000ff0a00720c */ /* 0x000fca0003f05270 */
[----:B-1-3--:R-:W1:Y:S01]  /*c4c0*/  SHFL.BFLY PT, R7, R4, 0x2, 0x1f ;  /* 0x0c401f0004077f89 */ /* 0x00ae6200000e0000 */
[----:B----4-:R-:W-:-:S05]  /*c4d0*/  FADD.FTZ R2, R0, R3 ;  /* 0x0000000300027221 */ /* 0x010fca0000010000 */
[----:B------:R-:W3:Y:S01]  /*c4e0*/  SHFL.BFLY PT, R5, R2, 0x1, 0x1f ;  /* 0x0c201f0002057f89 */ /* 0x000ee200000e0000 */
[----:B-1----:R-:W-:Y:S01]  /*c4f0*/  FADD.FTZ R7, R7, R4 ;  /* 0x0000000407077221 */ /* 0x002fe20000010000 */
[----:B------:R-:W-:-:S04]  /*c500*/  IMAD.MOV.U32 R4, RZ, RZ, -0x800000 ;  /* 0xff800000ff047424 */ /* 0x000fc800078e00ff */
[----:B------:R-:W1:Y:S01]  /*c510*/  SHFL.BFLY PT, R0, R7, 0x1, 0x1f ;  /* 0x0c201f0007007f89 */ /* 0x000e6200000e0000 */
[----:B---3--:R-:W-:Y:S01]  /*c520*/  FADD.FTZ R6, R2, R5 ;  /* 0x0000000502067221 */ /* 0x008fe20000010000 */
[----:B------:R-:W-:Y:S02]  /*c530*/  IMAD.MOV.U32 R5, RZ, RZ, RZ ;  /* 0x000000ffff057224 */ /* 0x000fe400078e00ff */
[----:B------:R-:W-:Y:S02]  /*c540*/  IMAD.U32 R2, RZ, RZ, UR4 ;  /* 0x00000004ff027e24 */ /* 0x000fe4000f8e00ff */
[----:B------:R-:W-:-:S03]  /*c550*/  FSETP.NE.FTZ.AND P1, PT, R6, RZ, PT ;  /* 0x000000ff0600720b */ /* 0x000fc60003f35000 */
[----:B------:R-:W-:-:S04]  /*c560*/  LEA R2, R2, R9, 0x6 ;  /* 0x0000000902027211 */ /* 0x000fc800078e30ff */
[----:B------:R-:W-:-:S06]  /*c570*/  @!P0 LEA R2, R2, UR40, 0x2 ;  /* 0x0000002802028c11 */ /* 0x000fcc000f8e10ff */
[----:B------:R-:W3:Y:S01]  /*c580*/  @P1 MUFU.RCP R5, R6 ;  /* 0x0000000600051308 */ /* 0x000ee20000001000 */
[----:B-1----:R-:W-:Y:S01]  /*c590*/  FADD.FTZ R8, R7, R0 ;  /* 0x0000000007087221 */ /* 0x002fe20000010000 */
[----:B------:R-:W-:-:S04]  /*c5a0*/  IMAD.MOV.U32 R0, RZ, RZ, RZ ;  /* 0x000000ffff007224 */ /* 0x000fc800078e00ff */
[----:B------:R-:W-:Y:S02]  /*c5b0*/  FSETP.NE.FTZ.AND P2, PT, R8, RZ, PT ;  /* 0x000000ff0800720b */ /* 0x000fe40003f55000 */
[----:B------:R1:W4:Y:S01]  /*c5c0*/  @P1 MUFU.LG2 R3, R6 ;  /* 0x0000000600031308 */ /* 0x0003220000000c00 */
[----:B---3--:R-:W-:Y:S01]  /*c5d0*/  @!P0 STS [R2+0x28800], R5 ;  /* 0x0288000502008388 */ /* 0x008fe20000000800 */
[----:B-1----:R-:W-:Y:S02]  /*c5e0*/  IMAD.U32 R6, RZ, RZ, UR10 ;  /* 0x0000000aff067e24 */ /* 0x002fe4000f8e00ff */
[----:B------:R-:W-:-:S07]  /*c5f0*/  FMUL.FTZ R24, R24, R5 ;  /* 0x0000000518187220 */ /* 0x000fce0000410000 */
[----:B------:R-:W1:Y:S01]  /*c600*/  @P2 MUFU.RCP R0, R8 ;  /* 0x0000000800002308 */ /* 0x000e620000001000 */
[-C--:B------:R-:W-:Y:S01]  /*c610*/  FMUL.FTZ R25, R25, R5.reuse ;  /* 0x0000000519197220 */ /* 0x080fe20000410000 */
[----:B------:R-:W-:Y:S01]  /*c620*/  @P1 FMUL.FTZ R6, R6, 0.69314718246459960938 ;  /* 0x3f31721806061820 */ /* 0x000fe20000410000 */
[-C--:B------:R-:W-:Y:S01]  /*c630*/  FMUL.FTZ R28, R28, R5.reuse ;  /* 0x000000051c1c7220 */ /* 0x080fe20000410000 */
[-C--:B------:R-:W-:Y:S01]  /*c640*/  FMUL.FTZ R29, R29, R5.reuse ;  /* 0x000000051d1d7220 */ /* 0x080fe20000410000 */
[----:B----4-:R-:W-:Y:S01]  /*c650*/  @P1 FMUL.FTZ R3, R3, 0.69314718246459960938 ;  /* 0x3f31721803031820 */ /* 0x010fe20000410000 */
[-C--:B------:R-:W-:Y:S01]  /*c660*/  FMUL.FTZ R32, R32, R5.reuse ;  /* 0x0000000520207220 */ /* 0x080fe20000410000 */
[-C--:B------:R-:W-:Y:S01]  /*c670*/  FMUL.FTZ R33, R33, R5.reuse ;  /* 0x0000000521217220 */ /* 0x080fe20000410000 */
[----:B------:R3:W4:Y:S01]  /*c680*/  @P2 MUFU.LG2 R7, R8 ;  /* 0x0000000800072308 */ /* 0x0007220000000c00 */
        /* <DEDUP_REMOVED lines=8> */
[----:B-1----:R1:W-:Y:S01]  /*c710*/  @!P0 STS [R2+0x28820], R0 ;  /* 0x0288200002008388 */ /* 0x0023e20000000800 */
[----:B---3--:R-:W-:-:S02]  /*c720*/  IMAD.U32 R8, RZ, RZ, UR10 ;  /* 0x0000000aff087e24 */ /* 0x008fc4000f8e00ff */
[-C--:B------:R-:W-:Y:S01]  /*c730*/  FMUL.FTZ R52, R52, R5.reuse ;  /* 0x0000000534347220 */ /* 0x080fe20000410000 */
[-C--:B------:R-:W-:Y:S01]  /*c740*/  FMUL.FTZ R53, R53, R5.reuse ;  /* 0x0000000535357220 */ /* 0x080fe20000410000 */
[-C--:B------:R-:W-:Y:S01]  /*c750*/  FMUL.FTZ R56, R56, R5.reuse ;  /* 0x0000000538387220 */ /* 0x080fe20000410000 */
[----:B------:R-:W-:Y:S01]  /*c760*/  @P2 FMUL.FTZ R8, R8, 0.69314718246459960938 ;  /* 0x3f31721808082820 */ /* 0x000fe20000410000 */
[-C--:B------:R-:W-:Y:S01]  /*c770*/  FMUL.FTZ R57, R57, R5.reuse ;  /* 0x0000000539397220 */ /* 0x080fe20000410000 */
[-C--:B------:R-:W-:Y:S01]  /*c780*/  FMUL.FTZ R60, R60, R5.reuse ;  /* 0x000000053c3c7220 */ /* 0x080fe20000410000 */
[----:B----4-:R-:W-:Y:S01]  /*c790*/  @P2 FMUL.FTZ R7, R7, 0.69314718246459960938 ;  /* 0x3f31721807072820 */ /* 0x010fe20000410000 */
[-C--:B------:R-:W-:Y:S01]  /*c7a0*/  FMUL.FTZ R61, R61, R5.reuse ;  /* 0x000000053d3d7220 */ /* 0x080fe20000410000 */
[----:B-1----:R-:W-:Y:S02]  /*c7b0*/  IMAD.MOV.U32 R2, RZ, RZ, -0x800000 ;  /* 0xff800000ff027424 */ /* 0x002fe400078e00ff */
        /* <DEDUP_REMOVED lines=112> */
.L_x_4880:
[----:B------:R-:W-:Y:S05]  /*cec0*/  @P0 BRA `(.L_x_4976) ;  /* 0x0000002000e00947 */ /* 0x000fea0003800000 */
[----:B------:R-:W1:Y:S01]  /*ced0*/  S2R R0, SR_TID.X ;  /* 0x0000000000007919 */ /* 0x000e620000002100 */
[----:B------:R-:W3:Y:S01]  /*cee0*/  S2UR UR5, SR_CgaCtaId ;  /* 0x00000000000579c3 */ /* 0x000ee20000008800 */
[----:B------:R-:W-:Y:S01]  /*cef0*/  UMOV UR4, 0x400 ;  /* 0x0000040000047882 */ /* 0x000fe20000000000 */
[----:B------:R-:W-:-:S06]  /*cf00*/  IMAD.MOV R3, RZ, RZ, -R18 ;  /* 0x000000ffff037224 */ /* 0x000fcc00078e0a12 */
[----:B------:R-:W-:Y:S01]  /*cf10*/  BAR.SYNC.DEFER_BLOCKING 0x1, 0x100 ;  /* 0x0044000000007b1d */ /* 0x000fe20000010000 */
[----:B0-----:R-:W-:-:S07]  /*cf20*/  SHF.R.S32.HI R9, RZ, 0x1f, R18 ;  /* 0x0000001fff097819 */ /* 0x001fce0000011412 */
[----:B------:R-:W0:Y:S08]  /*cf30*/  S2UR UR6, SR_CTAID.Y ;  /* 0x00000000000679c3 */ /* 0x000e300000002600 */
[----:B------:R-:W0:Y:S01]  /*cf40*/  LDC R12, c[0x0][0xc50] ;  /* 0x00031400ff0c7b82 */ /* 0x000e220000000800 */
[----:B---3--:R-:W-:-:S07]  /*cf50*/  ULEA UR4, UR5, UR4, 0x18 ;  /* 0x0000000405047291 */ /* 0x008fce000f8ec03f */
[----:B------:R-:W3:Y:S01]  /*cf60*/  LDC R6, c[0x0][0xbe8] ;  /* 0x0002fa00ff067b82 */ /* 0x000ee20000000800 */
[----:B------:R-:W-:Y:S01]  /*cf70*/  UIADD3 UR4, UR4, 0x28c20, URZ ;  /* 0x00028c2004047890 */ /* 0x000fe2000fffe03f */
[----:B-1----:R-:W-:-:S03]  /*cf80*/  IADD3 R152, R0, -0x80, RZ ;  /* 0xffffff8000987810 */ /* 0x002fc60007ffe0ff */
[----:B------:R-:W-:Y:S01]  /*cf90*/  UPRMT UR4, URZ, 0x654, UR4 ;  /* 0x000006543f047896 */ /* 0x000fe20008000004 */
[----:B------:R-:W-:-:S04]  /*cfa0*/  SHF.R.S32.HI R153, RZ, 0x1f, R152 ;  /* 0x0000001fff997819 */ /* 0x000fc80000011498 */
[----:B------:R-:W-:Y:S01]  /*cfb0*/  LEA.HI R10, R153, R152, RZ, 0x7 ;  /* 0x00000098990a7211 */ /* 0x000fe200078f38ff */
[----:B0-----:R-:W-:-:S03]  /*cfc0*/  IMAD R3, R12, R3, UR6 ;  /* 0x000000060c037e24 */ /* 0x001fc6000f8e0203 */
[----:B------:R-:W-:Y:S01]  /*cfd0*/  SYNCS.ARRIVE.TRANS64.RED.A1T0 RZ, [UR4], RZ ;  /* 0x000000ffffff79a7 */ /* 0x000fe20008100404 */
[----:B------:R-:W-:Y:S02]  /*cfe0*/  SHF.R.S32.HI R8, RZ, 0x7, R10 ;  /* 0x00000007ff087819 */ /* 0x000fe4000001140a */
[----:B------:R-:W-:-:S03]  /*cff0*/  LOP3.LUT R5, R10, 0xffffff80, RZ, 0xc0, !PT ;  /* 0xffffff800a057812 */ /* 0x000fc600078ec0ff */
[----:B------:R-:W0:Y:S02]  /*d000*/  SHFL.IDX PT, R7, R8, RZ, 0x1f ;  /* 0x00001fff08077589 */ /* 0x000e2400000e0000 */
[----:B------:R-:W-:Y:S01]  /*d010*/  IMAD.IADD R0, R152, 0x1, -R5 ;  /* 0x0000000198007824 */ /* 0x000fe200078e0a05 */
[----:B------:R-:W-:-:S04]  /*d020*/  SHF.R.S32.HI R5, RZ, 0x1f, R3 ;  /* 0x0000001fff057819 */ /* 0x000fc80000011403 */
[----:B------:R-:W-:Y:S02]  /*d030*/  SHF.R.S32.HI R157, RZ, 0x1f, R0 ;  /* 0x0000001fff9d7819 */ /* 0x000fe40000011400 */
[----:B0-----:R-:W-:Y:S02]  /*d040*/  ISETP.NE.AND P0, PT, R7, RZ, PT ;  /* 0x000000ff0700720c */ /* 0x001fe40003f05270 */
[----:B------:R-:W-:-:S11]  /*d050*/  LEA.HI R7, R157, R0, RZ, 0x2 ;  /* 0x000000009d077211 */ /* 0x000fd600078f10ff */
[----:B---3--:R-:W-:Y:S05]  /*d060*/  @P0 BRA `(.L_x_4977) ;  /* 0x0000000400380947 */ /* 0x008fea0003800000 */
[----:B------:R-:W0:Y:S01]  /*d070*/  LDC R19, c[0x0][0xbe8] ;  /* 0x0002fa00ff137b82 */ /* 0x000e220000000800 */
[----:B------:R-:W-:Y:S01]  /*d080*/  LOP3.LUT R11, R10, 0xffffff80, RZ, 0xc0, !PT ;  /* 0xffffff800a0b7812 */ /* 0x000fe200078ec0ff */
[----:B------:R-:W1:Y:S01]  /*d090*/  S2R R155, SR_CTAID.X ;  /* 0x00000000009b7919 */ /* 0x000e620000002500 */
[----:B------:R-:W-:Y:S01]  /*d0a0*/  LEA.HI R12, R153, R152, RZ, 0x2 ;  /* 0x00000098990c7211 */ /* 0x000fe200078f10ff */
[----:B------:R-:W-:Y:S02]  /*d0b0*/  ULDC.64 UR4, c[0x0][0xbd0] ;  /* 0x0002f40000047ab9 */ /* 0x000fe40000000a00 */
[----:B------:R-:W-:Y:S01]  /*d0c0*/  IMAD.IADD R16, R152, 0x1, -R11 ;  /* 0x0000000198107824 */ /* 0x000fe200078e0a0b */
[----:B------:R-:W-:Y:S01]  /*d0d0*/  LOP3.LUT R15, R12, 0xfffffffc, RZ, 0xc0, !PT ;  /* 0xfffffffc0c0f7812 */ /* 0x000fe200078ec0ff */
[----:B------:R-:W3:Y:S03]  /*d0e0*/  S2UR UR6, SR_CTAID.Z ;  /* 0x00000000000679c3 */ /* 0x000ee60000002700 */
[----:B------:R-:W-:Y:S01]  /*d0f0*/  SHF.R.S32.HI R11, RZ, 0x1f, R16 ;  /* 0x0000001fff0b7819 */ /* 0x000fe20000011410 */
[----:B------:R-:W-:-:S03]  /*d100*/  IMAD.IADD R15, R152, 0x1, -R15 ;  /* 0x00000001980f7824 */ /* 0x000fc600078e0a0f */
[-C--:B------:R-:W-:Y:S01]  /*d110*/  LEA.HI R20, R11, R16.reuse, RZ, 0x2 ;  /* 0x000000100b147211 */ /* 0x080fe200078f10ff */
[----:B------:R-:W2:Y:S01]  /*d120*/  LDC.64 R22, c[0x0][0xbd8] ;  /* 0x0002f600ff167b82 */ /* 0x000ea20000000a00 */
[----:B------:R-:W-:Y:S02]  /*d130*/  LEA.HI R12, R15, R15, RZ, 0x1 ;  /* 0x0000000f0f0c7211 */ /* 0x000fe400078f08ff */
[--C-:B------:R-:W-:Y:S02]  /*d140*/  SHF.R.S32.HI R10, RZ, 0x2, R20.reuse ;  /* 0x00000002ff0a7819 */ /* 0x100fe40000011414 */
[----:B------:R-:W-:Y:S02]  /*d150*/  SHF.R.S32.HI R13, RZ, 0x1f, R20 ;  /* 0x0000001fff0d7819 */ /* 0x000fe40000011414 */
[----:B------:R-:W-:Y:S02]  /*d160*/  LEA.HI R11, R11, R16, RZ, 0x5 ;  /* 0x000000100b0b7211 */ /* 0x000fe400078f28ff */
[----:B0-----:R-:W-:-:S02]  /*d170*/  ISETP.NE.AND P0, PT, R19, 0x1, PT ;  /* 0x000000011300780c */ /* 0x001fc40003f05270 */
[----:B------:R-:W-:Y:S02]  /*d180*/  LEA.HI R13, R13, R10, RZ, 0x3 ;  /* 0x0000000a0d0d7211 */ /* 0x000fe400078f18ff */
[----:B------:R-:W-:Y:S02]  /*d190*/  LOP3.LUT R12, R12, 0x1ffffffe, RZ, 0xc0, !PT ;  /* 0x1ffffffe0c0c7812 */ /* 0x000fe400078ec0ff */
[----:B------:R-:W-:Y:S02]  /*d1a0*/  LOP3.LUT R13, R13, 0xfffffff8, RZ, 0xc0, !PT ;  /* 0xfffffff80d0d7812 */ /* 0x000fe400078ec0ff */
[----:B------:R-:W-:Y:S01]  /*d1b0*/  SHF.R.S32.HI R11, RZ, 0x5, R11 ;  /* 0x00000005ff0b7819 */ /* 0x000fe2000001140b */
[----:B------:R-:W-:Y:S01]  /*d1c0*/  IMAD.IADD R15, R15, 0x1, -R12 ;  /* 0x000000010f0f7824 */ /* 0x000fe200078e0a0c */
[----:B------:R-:W-:Y:S01]  /*d1d0*/  IADD3 R10, R10, -R13, RZ ;  /* 0x8000000d0a0a7210 */ /* 0x000fe20007ffe0ff */
[----:B------:R-:W-:Y:S02]  /*d1e0*/  IMAD R13, R9, UR4, RZ ;  /* 0x00000004090d7c24 */ /* 0x000fe4000f8e02ff */
[----:B------:R-:W0:Y:S02]  /*d1f0*/  @P0 LDC R17, c[0x0][0xbec] ;  /* 0x0002fb00ff110b82 */ /* 0x000e240000000800 */
[----:B------:R-:W-:-:S02]  /*d200*/  IMAD R154, R11, 0x10, R10 ;  /* 0x000000100b9a7824 */ /* 0x000fc400078e020a */
[----:B------:R-:W-:Y:S01]  /*d210*/  IMAD.WIDE.U32 R10, R18, UR4, RZ ;  /* 0x00000004120a7c25 */ /* 0x000fe2000f8e00ff */
[----:B---3--:R-:W-:-:S03]  /*d220*/  USHF.R.S32.HI UR4, URZ, 0x1f, UR6 ;  /* 0x0000001f3f047899 */ /* 0x008fc60008011406 */
[----:B------:R-:W3:Y:S01]  /*d230*/  @P0 LDC R21, c[0x0][0xbf0] ;  /* 0x0002fc00ff150b82 */ /* 0x000ee20000000800 */
[----:B------:R-:W-:Y:S02]  /*d240*/  IMAD R12, R15, 0x8, R154 ;  /* 0x000000080f0c7824 */ /* 0x000fe400078e029a */
[----:B--2---:R-:W-:Y:S02]  /*d250*/  IMAD R14, R22, UR4, RZ ;  /* 0x00000004160e7c24 */ /* 0x004fe4000f8e02ff */
[----:B------:R-:W-:Y:S01]  /*d260*/  IMAD R13, R18, UR5, R13 ;  /* 0x00000005120d7c24 */ /* 0x000fe2000f8e020d */
[----:B-1----:R-:W-:Y:S01]  /*d270*/  LEA R12, R155, R12, 0x6 ;  /* 0x0000000c9b0c7211 */ /* 0x002fe200078e30ff */
[----:B------:R-:W-:Y:S01]  /*d280*/  IMAD R15, R23, UR6, R14 ;  /* 0x00000006170f7c24 */ /* 0x000fe2000f8e020e */
[----:B------:R-:W-:Y:S01]  /*d290*/  ULDC.64 UR4, c[0x0][0xbe0] ;  /* 0x0002f80000047ab9 */ /* 0x000fe20000000a00 */
[----:B------:R-:W-:Y:S02]  /*d2a0*/  IMAD.IADD R11, R11, 0x1, R13 ;  /* 0x000000010b0b7824 */ /* 0x000fe400078e020d */
[----:B------:R-:W-:-:S02]  /*d2b0*/  IMAD.MOV.U32 R13, RZ, RZ, R12 ;  /* 0x000000ffff0d7224 */ /* 0x000fc400078e000c */
[----:B------:R-:W-:-:S04]  /*d2c0*/  IMAD.WIDE.U32 R10, R22, UR6, R10 ;  /* 0x00000006160a7c25 */ /* 0x000fc8000f8e000a */
[----:B0-----:R-:W-:-:S04]  /*d2d0*/  @P0 IMAD.HI.U32 R14, R12, R17, RZ ;  /* 0x000000110c0e0227 */ /* 0x001fc800078e00ff */
[----:B------:R-:W-:Y:S01]  /*d2e0*/  IMAD.IADD R11, R11, 0x1, R15 ;  /* 0x000000010b0b7824 */ /* 0x000fe200078e020f */
[----:B---3--:R-:W-:Y:S01]  /*d2f0*/  @P0 SHF.R.U32.HI R13, RZ, R21, R14 ;  /* 0x00000015ff0d0219 */ /* 0x008fe2000001160e */
[----:B------:R-:W-:Y:S02]  /*d300*/  IMAD R14, R5, UR4, RZ ;  /* 0x00000004050e7c24 */ /* 0x000fe4000f8e02ff */
[----:B------:R-:W-:Y:S01]  /*d310*/  IMAD.WIDE.U32 R10, R3, UR4, R10 ;  /* 0x00000004030a7c25 */ /* 0x000fe2000f8e000a */
[----:B------:R-:W-:-:S03]  /*d320*/  SHF.R.S32.HI R17, RZ, 0x1f, R13 ;  /* 0x0000001fff117819 */ /* 0x000fc6000001140d */
[----:B------:R-:W-:Y:S01]  /*d330*/  IMAD.MOV R15, RZ, RZ, -R13 ;  /* 0x000000ffff0f7224 */ /* 0x000fe200078e0a0d */
[----:B------:R-:W-:Y:S01]  /*d340*/  IADD3 R10, P0, R13, R10, RZ ;  /* 0x0000000a0d0a7210 */ /* 0x000fe20007f1e0ff */
[----:B------:R-:W-:Y:S01]  /*d350*/  IMAD R14, R3, UR5, R14 ;  /* 0x00000005030e7c24 */ /* 0x000fe2000f8e020e */
[----:B------:R-:W-:Y:S01]  /*d360*/  ULDC.64 UR4, c[0x0][0xbc8] ;  /* 0x0002f20000047ab9 */ /* 0x000fe20000000a00 */
[----:B------:R-:W-:Y:S01]  /*d370*/  IMAD R15, R19, R15, R12 ;  /* 0x0000000f130f7224 */ /* 0x000fe200078e020c */
[----:B------:R-:W-:Y:S02]  /*d380*/  LOP3.LUT R13, R20, 0x7ffffffc, RZ, 0xc0, !PT ;  /* 0x7ffffffc140d7812 */ /* 0x000fe400078ec0ff */
[----:B------:R-:W-:Y:S01]  /*d390*/  IADD3.X R11, R17, R11, R14, P0, !PT ;  /* 0x0000000b110b7210 */ /* 0x000fe200007fe40e */
[----:B------:R-:W-:Y:S01]  /*d3a0*/  IMAD R14, R155, 0x40, R154 ;  /* 0x000000409b0e7824 */ /* 0x000fe200078e029a */
[----:B------:R-:W-:Y:S01]  /*d3b0*/  SHF.R.S32.HI R12, RZ, 0x1f, R15 ;  /* 0x0000001fff0c7819 */ /* 0x000fe2000001140f */
[----:B------:R-:W-:-:S04]  /*d3c0*/  IMAD.WIDE.U32 R10, R15, UR4, R10 ;  /* 0x000000040f0a7c25 */ /* 0x000fc8000f8e000a */
[----:B------:R-:W-:-:S04]  /*d3d0*/  IMAD R12, R12, UR4, RZ ;  /* 0x000000040c0c7c24 */ /* 0x000fc8000f8e02ff */
        /* <DEDUP_REMOVED lines=10> */
[----:B------:R-:W-:-:S02]  /*d480*/  IMAD.IADD R15, R16, 0x1, -R13 ;  /* 0x00000001100f7824 */ /* 0x000fc400078e0a0d */
[----:B------:R-:W-:Y:S02]  /*d490*/  SHFL.IDX PT, R10, R17, RZ, 0x1c1f ;  /* 0x001c1fff110a7589 */ /* 0x000fe400000e0000 */
[----:B------:R-:W-:Y:S02]  /*d4a0*/  IMAD.U32 R16, R21, -0x100, RZ ;  /* 0xffffff0015107824 */ /* 0x000fe400078e00ff */
[----:B------:R-:W0:Y:S01]  /*d4b0*/  SHFL.IDX PT, R11, R20, RZ, 0x1c1f ;  /* 0x001c1fff140b7589 */ /* 0x000e2200000e0000 */
[----:B------:R-:W-:Y:S02]  /*d4c0*/  IMAD.SHL.U32 R21, R15, 0x2, RZ ;  /* 0x000000020f157824 */ /* 0x000fe400078e00ff */
[----:B------:R-:W-:Y:S01]  /*d4d0*/  IMAD R15, R19, UR4, RZ ;  /* 0x00000004130f7c24 */ /* 0x000fe2000f8e02ff */
[----:B------:R-:W1:Y:S02]  /*d4e0*/  SHFL.IDX PT, R13, R20, 0x1, 0x1c1f ;  /* 0x003c1f00140d7f89 */ /* 0x000e6400000e0000 */
[----:B------:R-:W-:-:S02]  /*d4f0*/  ISETP.NE.AND P0, PT, R21, R16, PT ;  /* 0x000000101500720c */ /* 0x000fc40003f05270 */
[C---:B------:R-:W-:Y:S02]  /*d500*/  IADD3 R16, R14.reuse, 0x8, RZ ;  /* 0x000000080e107810 */ /* 0x040fe40007ffe0ff */
[-C--:B------:R-:W-:Y:S02]  /*d510*/  ISETP.GE.OR P1, PT, R14, R15.reuse, P0 ;  /* 0x0000000f0e00720c */ /* 0x080fe40000726670 */
[----:B------:R-:W-:-:S11]  /*d520*/  ISETP.GE.OR P0, PT, R16, R15, P0 ;  /* 0x0000000f1000720c */ /* 0x000fd60000706670 */
[----:B0-----:R0:W-:Y:S04]  /*d530*/  @!P1 ST.E desc[UR36][R10.64], R4 ;  /* 0x000000040a009985 */ /* 0x0011e8000c101924 */
[----:B-1----:R0:W-:Y:S02]  /*d540*/  @!P0 ST.E desc[UR36][R12.64], R2 ;  /* 0x000000020c008985 */ /* 0x0021e4000c101924 */
.L_x_4977:
[----:B------:R-:W-:Y:S01]  /*d550*/  ISETP.NE.AND P0, PT, R6, 0x1, PT ;  /* 0x000000010600780c */ /* 0x000fe20003f05270 */
[----:B--2---:R-:W1:Y:S01]  /*d560*/  S2R R14, SR_CTAID.X ;  /* 0x00000000000e7919 */ /* 0x004e620000002500 */
[--C-:B0-----:R-:W-:Y:S01]  /*d570*/  SHF.R.S32.HI R2, RZ, 0x2, R7.reuse ;  /* 0x00000002ff027819 */ /* 0x101fe20000011407 */
[----:B------:R-:W0:Y:S01]  /*d580*/  S2UR UR6, SR_CTAID.Z ;  /* 0x00000000000679c3 */ /* 0x000e220000002700 */
[----:B------:R-:W-:Y:S01]  /*d590*/  SHF.R.S32.HI R11, RZ, 0x1f, R7 ;  /* 0x0000001fff0b7819 */ /* 0x000fe20000011407 */
[----:B------:R-:W-:Y:S01]  /*d5a0*/  ULDC.64 UR4, c[0x0][0xb38] ;  /* 0x0002ce0000047ab9 */ /* 0x000fe20000000a00 */
[----:B------:R-:W-:Y:S01]  /*d5b0*/  LEA.HI R153, R153, R152, RZ, 0x2 ;  /* 0x0000009899997211 */ /* 0x000fe200078f10ff */
[----:B------:R-:W-:Y:S01]  /*d5c0*/  IMAD R9, R9, UR4, RZ ;  /* 0x0000000409097c24 */ /* 0x000fe2000f8e02ff */
[----:B------:R-:W-:Y:S01]  /*d5d0*/  LEA.HI R11, R11, R2, RZ, 0x3 ;  /* 0x000000020b0b7211 */ /* 0x000fe200078f18ff */
[----:B------:R-:W-:Y:S01]  /*d5e0*/  BSSY B0, `(.L_x_4978) ;  /* 0x00000ff000007945 */ /* 0x000fe20003800000 */
[----:B------:R-:W-:Y:S01]  /*d5f0*/  LOP3.LUT R153, R153, 0xfffffffc, RZ, 0xc0, !PT ;  /* 0xfffffffc99997812 */ /* 0x000fe200078ec0ff */
[----:B------:R-:W2:Y:S01]  /*d600*/  LDC.64 R12, c[0x0][0xb40] ;  /* 0x0002d000ff0c7b82 */ /* 0x000ea20000000a00 */
[----:B------:R-:W-:Y:S01]  /*d610*/  LOP3.LUT R11, R11, 0xfffffff8, RZ, 0xc0, !PT ;  /* 0xfffffff80b0b7812 */ /* 0x000fe200078ec0ff */
[----:B------:R-:W-:Y:S01]  /*d620*/  IMAD R9, R18, UR5, R9 ;  /* 0x0000000512097c24 */ /* 0x000fe2000f8e0209 */
[----:B------:R-:W-:Y:S01]  /*d630*/  LEA.HI R157, R157, R0, RZ, 0x5 ;  /* 0x000000009d9d7211 */ /* 0x000fe200078f28ff */
[----:B------:R-:W-:-:S02]  /*d640*/  IMAD.IADD R153, R152, 0x1, -R153 ;  /* 0x0000000198997824 */ /* 0x000fc400078e0a99 */
[----:B------:R-:W-:Y:S01]  /*d650*/  IMAD.IADD R4, R2, 0x1, -R11 ;  /* 0x0000000102047824 */ /* 0x000fe200078e0a0b */
[----:B------:R-:W-:Y:S01]  /*d660*/  SHF.R.S32.HI R157, RZ, 0x5, R157 ;  /* 0x00000005ff9d7819 */ /* 0x000fe2000001149d */
[----:B------:R-:W3:Y:S01]  /*d670*/  @P0 LDC R16, c[0x0][0xbec] ;  /* 0x0002fb00ff100b82 */ /* 0x000ee20000000800 */
[----:B------:R-:W-:Y:S01]  /*d680*/  LEA.HI R2, R153, R153, RZ, 0x1 ;  /* 0x0000009999027211 */ /* 0x000fe200078f08ff */
[----:B------:R-:W-:-:S03]  /*d690*/  IMAD.WIDE.U32 R18, R18, UR4, RZ ;  /* 0x0000000412127c25 */ /* 0x000fc6000f8e00ff */
[----:B------:R-:W-:Y:S01]  /*d6a0*/  LOP3.LUT R2, R2, 0x1ffffffe, RZ, 0xc0, !PT ;  /* 0x1ffffffe02027812 */ /* 0x000fe200078ec0ff */
[----:B------:R-:W-:Y:S02]  /*d6b0*/  IMAD R157, R157, 0x10, R4 ;  /* 0x000000109d9d7824 */ /* 0x000fe400078e0204 */
[----:B------:R-:W4:Y:S01]  /*d6c0*/  @P0 LDC R17, c[0x0][0xbf0] ;  /* 0x0002fc00ff110b82 */ /* 0x000f220000000800 */
[----:B0-----:R-:W-:Y:S01]  /*d6d0*/  USHF.R.S32.HI UR4, URZ, 0x1f, UR6 ;  /* 0x0000001f3f047899 */ /* 0x001fe20008011406 */
[----:B------:R-:W-:Y:S02]  /*d6e0*/  IMAD.IADD R2, R153, 0x1, -R2 ;  /* 0x0000000199027824 */ /* 0x000fe400078e0a02 */
[----:B------:R-:W-:-:S03]  /*d6f0*/  IMAD.IADD R19, R19, 0x1, R9 ;  /* 0x0000000113137824 */ /* 0x000fc600078e0209 */
[----:B------:R-:W-:Y:S01]  /*d700*/  LEA R11, R2, R157, 0x3 ;  /* 0x0000009d020b7211 */ /* 0x000fe200078e18ff */
[----:B--2---:R-:W-:Y:S01]  /*d710*/  IMAD R2, R12, UR4, RZ ;  /* 0x000000040c027c24 */ /* 0x004fe2000f8e02ff */
[----:B------:R-:W-:-:S03]  /*d720*/  ULDC.64 UR4, c[0x0][0xb48] ;  /* 0x0002d20000047ab9 */ /* 0x000fc60000000a00 */
[----:B-1----:R-:W-:Y:S02]  /*d730*/  IMAD R15, R14, 0x40, R11 ;  /* 0x000000400e0f7824 */ /* 0x002fe400078e020b */
[----:B------:R-:W-:Y:S02]  /*d740*/  IMAD R13, R13, UR6, R2 ;  /* 0x000000060d0d7c24 */ /* 0x000fe4000f8e0202 */
[----:B---3--:R-:W-:-:S04]  /*d750*/  @P0 IMAD.HI.U32 R16, R15, R16, RZ ;  /* 0x000000100f100227 */ /* 0x008fc800078e00ff */
[----:B------:R-:W-:-:S04]  /*d760*/  IMAD.WIDE.U32 R10, R12, UR6, R18 ;  /* 0x000000060c0a7c25 */ /* 0x000fc8000f8e0012 */
[----:B------:R-:W-:Y:S01]  /*d770*/  IMAD.MOV.U32 R9, RZ, RZ, R15 ;  /* 0x000000ffff097224 */ /* 0x000fe200078e000f */
[----:B----4-:R-:W-:Y:S01]  /*d780*/  @P0 SHF.R.U32.HI R9, RZ, R17, R16 ;  /* 0x00000011ff090219 */ /* 0x010fe20000011610 */
[----:B------:R-:W-:Y:S02]  /*d790*/  IMAD R2, R5, UR4, RZ ;  /* 0x0000000405027c24 */ /* 0x000fe4000f8e02ff */
[----:B------:R-:W-:Y:S01]  /*d7a0*/  IMAD.IADD R11, R11, 0x1, R13 ;  /* 0x000000010b0b7824 */ /* 0x000fe200078e020d */
[----:B------:R-:W-:Y:S01]  /*d7b0*/  IADD3 R5, -R9, RZ, RZ ;  /* 0x000000ff09057210 */ /* 0x000fe20007ffe1ff */
[C---:B------:R-:W-:Y:S01]  /*d7c0*/  IMAD R13, R3.reuse, UR5, R2 ;  /* 0x00000005030d7c24 */ /* 0x040fe2000f8e0202 */
[----:B------:R-:W-:Y:S01]  /*d7d0*/  SHF.R.S32.HI R4, RZ, 0x1f, R9 ;  /* 0x0000001fff047819 */ /* 0x000fe20000011409 */
[----:B------:R-:W-:Y:S01]  /*d7e0*/  IMAD.WIDE.U32 R2, R3, UR4, R10 ;  /* 0x0000000403027c25 */ /* 0x000fe2000f8e000a */
[----:B------:R-:W-:-:S03]  /*d7f0*/  ULDC.64 UR4, c[0x0][0xb30] ;  /* 0x0002cc0000047ab9 */ /* 0x000fc60000000a00 */
        /* <DEDUP_REMOVED lines=13> */
[-C--:B------:R-:W-:Y:S02]  /*d8d0*/  LEA.HI R9, R8, R8.reuse, RZ, 0x1 ;  /* 0x0000000808097211 */ /* 0x080fe400078f08ff */
[----:B------:R-:W-:Y:S01]  /*d8e0*/  LEA R4, P0, R2, UR4, 0x2 ;  /* 0x0000000402047c11 */ /* 0x000fe2000f8010ff */
[----:B------:R-:W-:Y:S01]  /*d8f0*/  ULDC UR4, c[0x0][0xa88] ;  /* 0x0002a20000047ab9 */ /* 0x000fe20000000800 */
[----:B------:R-:W-:Y:S01]  /*d900*/  LOP3.LUT R11, R9, 0xfffffe, RZ, 0xc0, !PT ;  /* 0x00fffffe090b7812 */ /* 0x000fe200078ec0ff */
[----:B------:R-:W-:Y:S01]  /*d910*/  IMAD R6, R6, UR4, RZ ;  /* 0x0000000406067c24 */ /* 0x000fe2000f8e02ff */
[----:B------:R-:W-:Y:S01]  /*d920*/  LOP3.LUT R9, R7, 0x7ffffffc, RZ, 0xc0, !PT ;  /* 0x7ffffffc07097812 */ /* 0x000fe200078ec0ff */
[----:B------:R-:W-:Y:S01]  /*d930*/  IMAD R7, R14, 0x40, R157 ;  /* 0x000000400e077824 */ /* 0x000fe200078e029d */
[----:B------:R-:W-:Y:S02]  /*d940*/  LEA.HI.X R5, R2, UR5, R5, 0x2, P0 ;  /* 0x0000000502057c11 */ /* 0x000fe400080f1405 */
[----:B------:R-:W-:Y:S01]  /*d950*/  IADD3 R11, -R11, R8, RZ ;  /* 0x000000080b0b7210 */ /* 0x000fe20007ffe1ff */
[----:B------:R-:W-:Y:S01]  /*d960*/  IMAD.IADD R0, R0, 0x1, -R9 ;  /* 0x0000000100007824 */ /* 0x000fe200078e0a09 */
[----:B------:R-:W-:Y:S01]  /*d970*/  ISETP.GE.AND P0, PT, R7, R6, PT ;  /* 0x000000060700720c */ /* 0x000fe20003f06270 */
[----:B------:R0:W1:Y:S02]  /*d980*/  SHFL.IDX PT, R2, R4, RZ, 0x1c1f ;  /* 0x001c1fff04027589 */ /* 0x00006400000e0000 */
[----:B------:R-:W-:-:S02]  /*d990*/  IMAD R0, R11, 0x80, R0 ;  /* 0x000000800b007824 */ /* 0x000fc400078e0200 */
[----:B------:R0:W2:Y:S02]  /*d9a0*/  SHFL.IDX PT, R3, R5, RZ, 0x1c1f ;  /* 0x001c1fff05037589 */ /* 0x0000a400000e0000 */
[----:B------:R-:W-:-:S06]  /*d9b0*/  IMAD.SHL.U32 R0, R0, 0x2, RZ ;  /* 0x0000000200007824 */ /* 0x000fcc00078e00ff */
[----:B0-----:R-:W-:Y:S05]  /*d9c0*/  @P0 BRA `(.L_x_4979) ;  /* 0x0000000c00000947 */ /* 0x001fea0003800000 */
[C---:B------:R-:W-:Y:S01]  /*d9d0*/  VIADD R9, R0.reuse, 0x8 ;  /* 0x0000000800097836 */ /* 0x040fe20000000000 */
[----:B------:R-:W-:Y:S01]  /*d9e0*/  ULDC UR4, c[0x0][0xac8] ;  /* 0x0002b20000047ab9 */ /* 0x000fe20000000800 */
[C---:B------:R-:W-:Y:S01]  /*d9f0*/  IADD3 R11, R0.reuse, 0x10, RZ ;  /* 0x00000010000b7810 */ /* 0x040fe20007ffe0ff */
        /* <DEDUP_REMOVED lines=36> */
[----:B------:R-:W-:Y:S02]  /*dc40*/  ISETP.GE.AND P5, PT, R21, UR4, PT ;  /* 0x0000000415007c0c */ /* 0x000fe4000bfa6270 */
[----:B------:R-:W-:Y:S02]  /*dc50*/  @!P1 LEA.HI R17, R17, R17, RZ, 0x1 ;  /* 0x0000001111119211 */ /* 0x000fe400078f08ff */
[----:B0-----:R-:W-:Y:S02]  /*dc60*/  @!P0 LOP3.LUT R9, R16, 0xfffffffe, RZ, 0xc0, !PT ;  /* 0xfffffffe10098812 */ /* 0x001fe400078ec0ff */
        /* <DEDUP_REMOVED lines=16> */
[----:B------:R-:W-:Y:S02]  /*dd70*/  @!P6 LOP3.LUT R17, R22, 0xfffffffe, RZ, 0xc0, !PT ;  /* 0xfffffffe1611e812 */ /* 0x000fe400078ec0ff */
[----:B------:R-:W-:Y:S01]  /*dd80*/  IADD3 R24, R0, 0x60, RZ ;  /* 0x0000006000187810 */ /* 0x000fe20007ffe0ff */
[--C-:B0-----:R-:W-:Y:S01]  /*dd90*/  @!P2 IMAD.WIDE R8, R13, 0x4, R2.reuse ;  /* 0x000000040d08a825 */ /* 0x101fe200078e0202 */
[----:B------:R-:W-:Y:S02]  /*dda0*/  ISETP.GE.AND P1, PT, R23, UR4, PT ;  /* 0x0000000417007c0c */ /* 0x000fe4000bf26270 */
[----:B------:R-:W-:Y:S01]  /*ddb0*/  ISETP.GE.AND P0, PT, R24, UR4, PT ;  /* 0x0000000418007c0c */ /* 0x000fe2000bf06270 */
[--C-:B-1----:R-:W-:Y:S01]  /*ddc0*/  @!P3 IMAD.WIDE R10, R19, 0x4, R2.reuse ;  /* 0x00000004130ab825 */ /* 0x102fe200078e0202 */
[----:B------:R0:W-:Y:S01]  /*ddd0*/  @!P2 ST.E.64 desc[UR36][R8.64], R48 ;  /* 0x000000300800a985 */ /* 0x0001e2000c101b24 */
[----:B------:R-:W-:Y:S02]  /*dde0*/  IADD3 R22, R0, 0x88, RZ ;  /* 0x0000008800167810 */ /* 0x000fe40007ffe0ff */
[----:B------:R-:W-:Y:S01]  /*ddf0*/  @!P4 IMAD.WIDE R12, R15, 0x4, R2 ;  /* 0x000000040f0cc825 */ /* 0x000fe200078e0202 */
[----:B------:R1:W-:Y:S01]  /*de00*/  @!P3 ST.E.64 desc[UR36][R10.64], R52 ;  /* 0x000000340a00b985 */ /* 0x0003e2000c101b24 */
[----:B------:R-:W-:-:S02]  /*de10*/  ISETP.GE.AND P2, PT, R18, UR4, PT ;  /* 0x0000000412007c0c */ /* 0x000fc4000bf46270 */
        /* <DEDUP_REMOVED lines=29> */
[----:B---3--:R-:W-:-:S02]  /*dff0*/  @!P5 LOP3.LUT R15, R20, 0xfffffffe, RZ, 0xc0, !PT ;  /* 0xfffffffe140fd812 */ /* 0x008fc400078ec0ff */
[----:B------:R-:W-:Y:S02]  /*e000*/  @!P4 LOP3.LUT R21, R21, 0xfffffffe, RZ, 0xc0, !PT ;  /* 0xfffffffe1515c812 */ /* 0x000fe400078ec0ff */
[----:B----4-:R-:W-:Y:S01]  /*e010*/  @!P3 LOP3.LUT R17, R22, 0xfffffffe, RZ, 0xc0, !PT ;  /* 0xfffffffe1611b812 */ /* 0x010fe200078ec0ff */
[----:B------:R-:W-:Y:S01]  /*e020*/  VIADD R22, R0, 0xc0 ;  /* 0x000000c000167836 */ /* 0x000fe20000000000 */
[----:B------:R-:W-:Y:S01]  /*e030*/  ISETP.GE.AND P0, PT, R23, UR4, PT ;  /* 0x0000000417007c0c */ /* 0x000fe2000bf06270 */
[--C-:B0-----:R-:W-:Y:S01]  /*e040*/  @!P2 IMAD.WIDE R8, R13, 0x4, R2.reuse ;  /* 0x000000040d08a825 */ /* 0x101fe200078e0202 */
[----:B------:R-:W-:Y:S02]  /*e050*/  ISETP.GE.AND P1, PT, R24, UR4, PT ;  /* 0x0000000418007c0c */ /* 0x000fe4000bf26270 */
[----:B------:R-:W-:Y:S01]  /*e060*/  IADD3 R20, R0, 0xb0, RZ ;  /* 0x000000b000147810 */ /* 0x000fe20007ffe0ff */
[----:B-1----:R-:W-:Y:S01]  /*e070*/  @!P6 IMAD.WIDE R10, R19, 0x4, R2 ;  /* 0x00000004130ae825 */ /* 0x002fe200078e0202 */
[----:B------:R0:W-:Y:S01]  /*e080*/  @!P2 ST.E.64 desc[UR36][R8.64], R76 ;  /* 0x0000004c0800a985 */ /* 0x0001e2000c101b24 */
[----:B------:R-:W-:-:S02]  /*e090*/  ISETP.GE.AND P2, PT, R18, UR4, PT ;  /* 0x0000000412007c0c */ /* 0x000fc4000bf46270 */
[--C-:B------:R-:W-:Y:S01]  /*e0a0*/  @!P5 IMAD.WIDE R12, R15, 0x4, R2.reuse ;  /* 0x000000040f0cd825 */ /* 0x100fe200078e0202 */
        /* <DEDUP_REMOVED lines=8> */
[C---:B------:R-:W-:Y:S01]  /*e130*/  VIADD R19, R0.reuse, 0xa8 ;  /* 0x000000a800137836 */ /* 0x040fe20000000000 */
[----:B------:R4:W-:Y:S01]  /*e140*/  @!P3 ST.E.64 desc[UR36][R16.64], R92 ;  /* 0x0000005c1000b985 */ /* 0x0009e2000c101b24 */
[----:B------:R-:W-:Y:S01]  /*e150*/  VIADD R21, R0, 0xb8 ;  /* 0x000000b800157836 */ /* 0x000fe20000000000 */
[----:B------:R-:W-:Y:S02]  /*e160*/  @!P1 LEA.HI R24, R24, R24, RZ, 0x1 ;  /* 0x0000001818189211 */ /* 0x000fe400078f08ff */
[----:B------:R-:W-:Y:S02]  /*e170*/  ISETP.GE.AND P3, PT, R19, UR4, PT ;  /* 0x0000000413007c0c */ /* 0x000fe4000bf66270 */
[----:B------:R-:W-:Y:S02]  /*e180*/  ISETP.GE.AND P5, PT, R21, UR4, PT ;  /* 0x0000000415007c0c */ /* 0x000fe4000bfa6270 */
[----:B0-----:R-:W-:Y:S02]  /*e190*/  @!P0 LOP3.LUT R9, R23, 0xfffffffe, RZ, 0xc0, !PT ;  /* 0xfffffffe17098812 */ /* 0x001fe400078ec0ff */
[----:B------:R-:W-:-:S02]  /*e1a0*/  @!P2 LEA.HI R18, R18, R18, RZ, 0x1 ;  /* 0x000000121212a211 */ /* 0x000fc400078f08ff */
        /* <DEDUP_REMOVED lines=14> */
[----:B------:R-:W-:Y:S01]  /*e290*/  @!P2 ST.E.64 desc[UR36][R12.64], R104 ;  /* 0x000000680c00a985 */ /* 0x000fe2000c101b24 */
[----:B------:R-:W-:-:S02]  /*e2a0*/  @!P5 LOP3.LUT R21, R21, 0xfffffffe, RZ, 0xc0, !PT ;  /* 0xfffffffe1515d812 */ /* 0x000fc400078ec0ff */
[----:B----4-:R-:W-:Y:S02]  /*e2b0*/  @!P6 LOP3.LUT R17, R22, 0xfffffffe, RZ, 0xc0, !PT ;  /* 0xfffffffe1611e812 */ /* 0x010fe400078ec0ff */
[----:B------:R-:W-:Y:S01]  /*e2c0*/  IADD3 R20, R0, 0xd8, RZ ;  /* 0x000000d800147810 */ /* 0x000fe20007ffe0ff */
[--C-:B0-----:R-:W-:Y:S01]  /*e2d0*/  @!P3 IMAD.WIDE R8, R19, 0x4, R2.reuse ;  /* 0x000000041308b825 */ /* 0x101fe200078e0202 */
[----:B------:R-:W-:Y:S02]  /*e2e0*/  ISETP.GE.AND P0, PT, R18, UR4, PT ;  /* 0x0000000412007c0c */ /* 0x000fe4000bf06270 */
[----:B------:R-:W-:Y:S01]  /*e2f0*/  ISETP.GE.AND P2, PT, R20, UR4, PT ;  /* 0x0000000414007c0c */ /* 0x000fe2000bf46270 */
[--C-:B-1----:R-:W-:Y:S01]  /*e300*/  @!P4 IMAD.WIDE R10, R15, 0x4, R2.reuse ;  /* 0x000000040f0ac825 */ /* 0x102fe200078e0202 */
[----:B------:R0:W-:Y:S03]  /*e310*/  @!P3 ST.E.64 desc[UR36][R8.64], R108 ;  /* 0x0000006c0800b985 */ /* 0x0001e6000c101b24 */
[--C-:B------:R-:W-:Y:S01]  /*e320*/  @!P5 IMAD.WIDE R14, R21, 0x4, R2.reuse ;  /* 0x00000004150ed825 */ /* 0x100fe200078e0202 */
[----:B------:R1:W-:Y:S03]  /*e330*/  @!P4 ST.E.64 desc[UR36][R10.64], R112 ;  /* 0x000000700a00c985 */ /* 0x0003e6000c101b24 */
[----:B------:R-:W-:Y:S01]  /*e340*/  VIADD R19, R0, 0xd0 ;  /* 0x000000d000137836 */ /* 0x000fe20000000000 */
[----:B------:R2:W-:Y:S01]  /*e350*/  @!P5 ST.E.64 desc[UR36][R14.64], R116 ;  /* 0x000000740e00d985 */ /* 0x0005e2000c101b24 */
[----:B------:R-:W-:Y:S01]  /*e360*/  @!P6 IMAD.WIDE R16, R17, 0x4, R2 ;  /* 0x000000041110e825 */ /* 0x000fe200078e0202 */
[----:B------:R-:W-:-:S02]  /*e370*/  @!P0 LEA.HI R18, R18, R18, RZ, 0x1 ;  /* 0x0000001212128211 */ /* 0x000fc400078f08ff */
[----:B------:R-:W-:Y:S01]  /*e380*/  ISETP.GE.AND P1, PT, R19, UR4, PT ;  /* 0x0000000413007c0c */ /* 0x000fe2000bf26270 */
[C---:B------:R-:W-:Y:S01]  /*e390*/  VIADD R21, R0.reuse, 0xe0 ;  /* 0x000000e000157836 */ /* 0x040fe20000000000 */
[----:B------:R3:W-:Y:S01]  /*e3a0*/  @!P6 ST.E.64 desc[UR36][R16.64], R120 ;  /* 0x000000781000e985 */ /* 0x0007e2000c101b24 */
[----:B0-----:R-:W-:Y:S01]  /*e3b0*/  VIADD R9, R0, 0xf8 ;  /* 0x000000f800097836 */ /* 0x001fe20000000000 */
[----:B------:R-:W-:Y:S01]  /*e3c0*/  @!P2 LEA.HI R20, R20, R20, RZ, 0x1 ;  /* 0x000000141414a211 */ /* 0x000fe200078f08ff */
[C---:B------:R-:W-:Y:S01]  /*e3d0*/  VIADD R12, R0.reuse, 0xe8 ;  /* 0x000000e8000c7836 */ /* 0x040fe20000000000 */
[----:B------:R-:W-:Y:S01]  /*e3e0*/  ISETP.GE.AND P3, PT, R21, UR4, PT ;  /* 0x0000000415007c0c */ /* 0x000fe2000bf66270 */
[----:B------:R-:W-:Y:S01]  /*e3f0*/  VIADD R13, R0, 0xf0 ;  /* 0x000000f0000d7836 */ /* 0x000fe20000000000 */
[----:B------:R-:W-:Y:S02]  /*e400*/  ISETP.GE.AND P6, PT, R9, UR4, PT ;  /* 0x0000000409007c0c */ /* 0x000fe4000bfc6270 */
[----:B------:R-:W-:-:S02]  /*e410*/  ISETP.GE.AND P4, PT, R12, UR4, PT ;  /* 0x000000040c007c0c */ /* 0x000fc4000bf86270 */
[----:B------:R-:W-:Y:S02]  /*e420*/  ISETP.GE.AND P5, PT, R13, UR4, PT ;  /* 0x000000040d007c0c */ /* 0x000fe4000bfa6270 */
[----:B------:R-:W-:-:S04]  /*e430*/  @!P1 LEA.HI R19, R19, R19, RZ, 0x1 ;  /* 0x0000001313139211 */ /* 0x000fc800078f08ff */
[----:B-1----:R-:W-:Y:S02]  /*e440*/  @!P1 LOP3.LUT R11, R19, 0xfffffffe, RZ, 0xc0, !PT ;  /* 0xfffffffe130b9812 */ /* 0x002fe400078ec0ff */
[----:B------:R-:W-:Y:S02]  /*e450*/  @!P3 LEA.HI R21, R21, R21, RZ, 0x1 ;  /* 0x000000151515b211 */ /* 0x000fe400078f08ff */
[----:B------:R-:W-:Y:S02]  /*e460*/  @!P6 LEA.HI R10, R9, R9, RZ, 0x1 ;  /* 0x00000009090ae211 */ /* 0x000fe400078f08ff */
[----:B------:R-:W-:Y:S02]  /*e470*/  @!P4 LEA.HI R12, R12, R12, RZ, 0x1 ;  /* 0x0000000c0c0cc211 */ /* 0x000fe400078f08ff */
[----:B------:R-:W-:Y:S02]  /*e480*/  @!P5 LEA.HI R8, R13, R13, RZ, 0x1 ;  /* 0x0000000d0d08d211 */ /* 0x000fe400078f08ff */
[----:B------:R-:W-:-:S02]  /*e490*/  @!P0 LOP3.LUT R9, R18, 0xfffffffe, RZ, 0xc0, !PT ;  /* 0xfffffffe12098812 */ /* 0x000fc400078ec0ff */
[----:B------:R-:W-:Y:S02]  /*e4a0*/  @!P2 LOP3.LUT R13, R20, 0xfffffffe, RZ, 0xc0, !PT ;  /* 0xfffffffe140da812 */ /* 0x000fe400078ec0ff */
[----:B--2---:R-:W-:Y:S02]  /*e4b0*/  @!P3 LOP3.LUT R15, R21, 0xfffffffe, RZ, 0xc0, !PT ;  /* 0xfffffffe150fb812 */ /* 0x004fe400078ec0ff */
[----:B---3--:R-:W-:Y:S01]  /*e4c0*/  @!P4 LOP3.LUT R17, R12, 0xfffffffe, RZ, 0xc0, !PT ;  /* 0xfffffffe0c11c812 */ /* 0x008fe200078ec0ff */
        /* <DEDUP_REMOVED lines=16> */
.L_x_4979:
[----:B------:R-:W-:Y:S05]  /*e5d0*/  BSYNC B0 ;  /* 0x0000000000007941 */ /* 0x000fea0003800000 */
.L_x_4978:
[----:B------:R-:W-:Y:S01]  /*e5e0*/  IADD3 R7, R7, 0x8, RZ ;  /* 0x0000000807077810 */ /* 0x000fe20007ffe0ff */
[----:B0-2---:R3:W4:Y:S03]  /*e5f0*/  SHFL.IDX PT, R3, R5, 0x1, 0x1c1f ;  /* 0x003c1f0005037f89 */ /* 0x00572600000e0000 */
[----:B------:R-:W-:Y:S01]  /*e600*/  ISETP.GE.AND P0, PT, R7, R6, PT ;  /* 0x000000060700720c */ /* 0x000fe20003f06270 */
[----:B-1----:R3:W0:-:S12]  /*e610*/  SHFL.IDX PT, R2, R4, 0x1, 0x1c1f ;  /* 0x003c1f0004027f89 */ /* 0x00261800000e0000 */
[----:B---3--:R-:W-:Y:S05]  /*e620*/  @P0 BRA `(.L_x_4871) ;  /* 0x0000004800e80947 */ /* 0x008fea0003800000 */
        /* <DEDUP_REMOVED lines=15> */
[C---:B------:R-:W-:Y:S01]  /*e720*/  IADD3 R18, R0.reuse, 0x50, RZ ;  /* 0x0000005000127810 */ /* 0x040fe20007ffe0ff */
[C---:B------:R-:W-:Y:S01]  /*e730*/  VIADD R19, R0.reuse, 0x58 ;  /* 0x0000005800137836 */ /* 0x040fe20000000000 */
[C---:B------:R-:W-:Y:S01]  /*e740*/  @!P0 LEA.HI R4, R0.reuse, R0, RZ, 0x1 ;  /* 0x0000000000048211 */ /* 0x040fe200078f08ff */
[----:B------:R-:W-:Y:S01]  /*e750*/  VIADD R20, R0, 0x80 ;  /* 0x0000008000147836 */ /* 0x000fe20000000000 */
[----:B------:R-:W-:-:S02]  /*e760*/  @!P1 LEA.HI R6, R5, R5, RZ, 0x1 ;  /* 0x0000000505069211 */ /* 0x000fc400078f08ff */
[----:B------:R-:W-:Y:S02]  /*e770*/  @!P2 LEA.HI R8, R7, R7, RZ, 0x1 ;  /* 0x000000070708a211 */ /* 0x000fe400078f08ff */
[----:B------:R-:W-:Y:S02]  /*e780*/  @!P0 LOP3.LUT R5, R4, 0xfffffffe, RZ, 0xc0, !PT ;  /* 0xfffffffe04058812 */ /* 0x000fe400078ec0ff */
[----:B------:R-:W-:Y:S02]  /*e790*/  @!P1 LOP3.LUT R7, R6, 0xfffffffe, RZ, 0xc0, !PT ;  /* 0xfffffffe06079812 */ /* 0x000fe400078ec0ff */
[----:B------:R-:W-:Y:S01]  /*e7a0*/  @!P2 LOP3.LUT R9, R8, 0xfffffffe, RZ, 0xc0, !PT ;  /* 0xfffffffe0809a812 */ /* 0x000fe200078ec0ff */
[--C-:B0---4-:R-:W-:Y:S01]  /*e7b0*/  @!P0 IMAD.WIDE R4, R5, 0x4, R2.reuse ;  /* 0x0000000405048825 */ /* 0x111fe200078e0202 */
[----:B------:R-:W-:Y:S02]  /*e7c0*/  ISETP.GE.AND P3, PT, R15, UR4, PT ;  /* 0x000000040f007c0c */ /* 0x000fe4000bf66270 */
[----:B------:R-:W-:Y:S01]  /*e7d0*/  ISETP.GE.AND P4, PT, R16, UR4, PT ;  /* 0x0000000410007c0c */ /* 0x000fe2000bf86270 */
[----:B------:R-:W-:Y:S01]  /*e7e0*/  @!P1 IMAD.WIDE R6, R7, 0x4, R2 ;  /* 0x0000000407069825 */ /* 0x000fe200078e0202 */
[----:B------:R0:W-:Y:S01]  /*e7f0*/  @!P0 ST.E.64 desc[UR36][R4.64], R26 ;  /* 0x0000001a04008985 */ /* 0x0001e2000c101b24 */
[----:B------:R-:W-:-:S02]  /*e800*/  ISETP.GE.AND P0, PT, R12, UR4, PT ;  /* 0x000000040c007c0c */ /* 0x000fc4000bf06270 */
[----:B------:R-:W-:Y:S01]  /*e810*/  @!P2 IMAD.WIDE R8, R9, 0x4, R2 ;  /* 0x000000040908a825 */ /* 0x000fe200078e0202 */
[----:B------:R1:W-:Y:S01]  /*e820*/  @!P1 ST.E.64 desc[UR36][R6.64], R30 ;  /* 0x0000001e06009985 */ /* 0x0003e2000c101b24 */
[----:B------:R-:W-:Y:S02]  /*e830*/  ISETP.GE.AND P1, PT, R13, UR4, PT ;  /* 0x000000040d007c0c */ /* 0x000fe4000bf26270 */
[----:B------:R-:W-:Y:S01]  /*e840*/  @!P5 LEA.HI R10, R10, R10, RZ, 0x1 ;  /* 0x0000000a0a0ad211 */ /* 0x000fe200078f08ff */
[----:B------:R2:W-:Y:S01]  /*e850*/  @!P2 ST.E.64 desc[UR36][R8.64], R34 ;  /* 0x000000220800a985 */ /* 0x0005e2000c101b24 */
[----:B------:R-:W-:Y:S02]  /*e860*/  ISETP.GE.AND P2, PT, R14, UR4, PT ;  /* 0x000000040e007c0c */ /* 0x000fe4000bf46270 */
[----:B------:R-:W-:Y:S02]  /*e870*/  @!P6 LEA.HI R11, R11, R11, RZ, 0x1 ;  /* 0x0000000b0b0be211 */ /* 0x000fe400078f08ff */
[----:B------:R-:W-:-:S02]  /*e880*/  @!P3 LEA.HI R15, R15, R15, RZ, 0x1 ;  /* 0x0000000f0f0fb211 */ /* 0x000fc400078f08ff */
[----:B0-----:R-:W-:Y:S02]  /*e890*/  @!P5 LOP3.LUT R5, R10, 0xfffffffe, RZ, 0xc0, !PT ;  /* 0xfffffffe0a05d812 */ /* 0x001fe400078ec0ff */
[----:B------:R-:W-:Y:S02]  /*e8a0*/  @!P0 LEA.HI R12, R12, R12, RZ, 0x1 ;  /* 0x0000000c0c0c8211 */ /* 0x000fe400078f08ff */
[----:B-1----:R-:W-:Y:S01]  /*e8b0*/  @!P6 LOP3.LUT R7, R11, 0xfffffffe, RZ, 0xc0, !PT ;  /* 0xfffffffe0b07e812 */ /* 0x002fe200078ec0ff */
[--C-:B------:R-:W-:Y:S01]  /*e8c0*/  @!P5 IMAD.WIDE R4, R5, 0x4, R2.reuse ;  /* 0x000000040504d825 */ /* 0x100fe200078e0202 */
[----:B------:R-:W-:Y:S02]  /*e8d0*/  @!P1 LEA.HI R13, R13, R13, RZ, 0x1 ;  /* 0x0000000d0d0d9211 */ /* 0x000fe400078f08ff */
[----:B------:R-:W-:Y:S01]  /*e8e0*/  @!P2 LEA.HI R14, R14, R14, RZ, 0x1 ;  /* 0x0000000e0e0ea211 */ /* 0x000fe200078f08ff */
[----:B------:R-:W-:Y:S01]  /*e8f0*/  @!P6 IMAD.WIDE R6, R7, 0x4, R2 ;  /* 0x000000040706e825 */ /* 0x000fe200078e0202 */
[----:B------:R-:W-:Y:S01]  /*e900*/  @!P4 LEA.HI R16, R16, R16, RZ, 0x1 ;  /* 0x000000101010c211 */ /* 0x000fe200078f08ff */
[----:B------:R0:W-:Y:S01]  /*e910*/  @!P5 ST.E.64 desc[UR36][R4.64], R38 ;  /* 0x000000260400d985 */ /* 0x0001e2000c101b24 */
[----:B--2---:R-:W-:-:S02]  /*e920*/  @!P0 LOP3.LUT R9, R12, 0xfffffffe, RZ, 0xc0, !PT ;  /* 0xfffffffe0c098812 */ /* 0x004fc400078ec0ff */
[----:B------:R-:W-:Y:S01]  /*e930*/  @!P1 LOP3.LUT R13, R13, 0xfffffffe, RZ, 0xc0, !PT ;  /* 0xfffffffe0d0d9812 */ /* 0x000fe200078ec0ff */
[----:B------:R1:W-:Y:S01]  /*e940*/  @!P6 ST.E.64 desc[UR36][R6.64], R42 ;  /* 0x0000002a0600e985 */ /* 0x0003e2000c101b24 */
[----:B------:R-:W-:Y:S01]  /*e950*/  @!P2 LOP3.LUT R11, R14, 0xfffffffe, RZ, 0xc0, !PT ;  /* 0xfffffffe0e0ba812 */ /* 0x000fe200078ec0ff */
[----:B------:R-:W-:Y:S01]  /*e960*/  VIADD R14, R0, 0x60 ;  /* 0x00000060000e7836 */ /* 0x000fe20000000000 */
[----:B------:R-:W-:Y:S02]  /*e970*/  @!P3 LOP3.LUT R15, R15, 0xfffffffe, RZ, 0xc0, !PT ;  /* 0xfffffffe0f0fb812 */ /* 0x000fe400078ec0ff */
        /* <DEDUP_REMOVED lines=16> */
[C---:B------:R-:W-:Y:S02]  /*ea80*/  IADD3 R17, R0.reuse, 0x78, RZ ;  /* 0x0000007800117810 */ /* 0x040fe40007ffe0ff */
[----:B------:R-:W-:Y:S01]  /*ea90*/  VIADD R15, R0, 0x68 ;  /* 0x00000068000f7836 */ /* 0x000fe20000000000 */
[----:B------:R4:W-:Y:S01]  /*eaa0*/  @!P4 ST.E.64 desc[UR36][R12.64], R62 ;  /* 0x0000003e0c00c985 */ /* 0x0009e2000c101b24 */
        /* <DEDUP_REMOVED lines=46> */
[----:B0-----:R-:W-:Y:S01]  /*ed90*/  @!P6 LOP3.LUT R5, R18, 0xfffffffe, RZ, 0xc0, !PT ;  /* 0xfffffffe1205e812 */ /* 0x001fe200078ec0ff */
[----:B------:R-:W-:Y:S01]  /*eda0*/  VIADD R18, R0, 0xc0 ;  /* 0x000000c000127836 */ /* 0x000fe20000000000 */
        /* <DEDUP_REMOVED lines=16> */
[----:B----4-:R-:W-:Y:S02]  /*eeb0*/  @!P1 LOP3.LUT R13, R20, 0xfffffffe, RZ, 0xc0, !PT ;  /* 0xfffffffe140d9812 */ /* 0x010fe400078ec0ff */
[----:B------:R-:W-:Y:S01]  /*eec0*/  IADD3 R19, R0, 0xc8, RZ ;  /* 0x000000c800137810 */ /* 0x000fe20007ffe0ff */
        /* <DEDUP_REMOVED lines=15> */
[C---:B------:R-:W-:Y:S01]  /*efc0*/  VIADD R15, R0.reuse, 0xd8 ;  /* 0x000000d8000f7836 */ /* 0x040fe20000000000 */
[----:B------:R4:W-:Y:S01]  /*efd0*/  @!P1 ST.E.64 desc[UR36][R12.64], R118 ;  /* 0x000000760c009985 */ /* 0x0009e2000c101b24 */
[----:B------:R-:W-:Y:S01]  /*efe0*/  VIADD R17, R0, 0xe8 ;  /* 0x000000e800117836 */ /* 0x000fe20000000000 */
[----:B------:R-:W-:Y:S01]  /*eff0*/  @!P5 LEA.HI R18, R18, R18, RZ, 0x1 ;  /* 0x000000121212d211 */ /* 0x000fe200078f08ff */
[----:B------:R-:W-:Y:S01]  /*f000*/  VIADD R0, R0, 0xf8 ;  /* 0x000000f800007836 */ /* 0x000fe20000000000 */
[----:B------:R-:W-:Y:S02]  /*f010*/  ISETP.GE.AND P1, PT, R15, UR4, PT ;  /* 0x000000040f007c0c */ /* 0x000fe4000bf26270 */
        /* <DEDUP_REMOVED lines=31> */
[----:B---3--:R-:W-:-:S05]  /*f210*/  LOP3.LUT R5, R0, 0xfffffffe, RZ, 0xc0, !PT ;  /* 0xfffffffe00057812 */ /* 0x008fca00078ec0ff */
[----:B------:R-:W-:-:S05]  /*f220*/  IMAD.WIDE R2, R5, 0x4, R2 ;  /* 0x0000000405027825 */ /* 0x000fca00078e0202 */
[----:B------:R0:W-:Y:S01]  /*f230*/  ST.E.64 desc[UR36][R2.64], R150 ;  /* 0x0000009602007985 */ /* 0x0001e2000c101b24 */
[----:B------:R-:W-:Y:S05]  /*f240*/  BRA `(.L_x_4871) ;  /* 0x0000003c00e07947 */ /* 0x000fea0003800000 */
.L_x_4976:
[----:B------:R-:W1:Y:S02]  /*f250*/  S2R R0, SR_TID.X ;  /* 0x0000000000007919 */ /* 0x000e640000002100 */
[----:B-1----:R-:W-:-:S05]  /*f260*/  VIADD R2, R0, 0xffffff80 ;  /* 0xffffff8000027836 */ /* 0x002fca0000000000 */
[----:B------:R-:W-:-:S13]  /*f270*/  ISETP.GT.AND P0, PT, R2, 0x3f, PT ;  /* 0x0000003f0200780c */ /* 0x000fda0003f04270 */
[----:B------:R-:W-:Y:S05]  /*f280*/  @P0 BRA `(.L_x_4871) ;  /* 0x0000003c00d00947 */ /* 0x000fea0003800000 */
[----:B------:R-:W1:Y:S01]  /*f290*/  S2R R3, SR_CTAID.X ;  /* 0x0000000000037919 */ /* 0x000e620000002500 */
[----:B------:R-:W3:Y:S01]  /*f2a0*/  LDC R6, c[0x0][0xbe8] ;  /* 0x0002fa00ff067b82 */ /* 0x000ee20000000800 */
[----:B------:R-:W-:Y:S01]  /*f2b0*/  ULDC UR4, c[0x0][0xa88] ;  /* 0x0002a20000047ab9 */ /* 0x000fe20000000800 */
[----:B-1----:R-:W-:Y:S02]  /*f2c0*/  IMAD R0, R3, 0x40, R0 ;  /* 0x0000004003007824 */ /* 0x002fe400078e0200 */
[----:B---3--:R-:W-:Y:S02]  /*f2d0*/  IMAD R3, R6, UR4, RZ ;  /* 0x0000000406037c24 */ /* 0x008fe4000f8e02ff */
        /* <DEDUP_REMOVED lines=8> */
[----:B0-----:R-:W0:Y:S01]  /*f360*/  LDC.64 R12, c[0x0][0xbd8] ;  /* 0x0002f600ff0c7b82 */ /* 0x001e220000000a00 */
[----:B------:R-:W-:-:S04]  /*f370*/  IMAD R5, R5, UR6, RZ ;  /* 0x0000000605057c24 */ /* 0x000fc8000f8e02ff */
[C---:B------:R-:W-:Y:S01]  /*f380*/  IMAD R5, R18.reuse, UR7, R5 ;  /* 0x0000000712057c24 */ /* 0x040fe2000f8e0205 */
[----:B------:R-:W-:Y:S02]  /*f390*/  IADD3 R18, -R18, RZ, RZ ;  /* 0x000000ff12127210 */ /* 0x000fe40007ffe1ff */
[----:B------:R-:W3:Y:S01]  /*f3a0*/  @P0 LDC R9, c[0x0][0xbec] ;  /* 0x0002fb00ff090b82 */ /* 0x000ee20000000800 */
[----:B------:R-:W-:Y:S02]  /*f3b0*/  IMAD.IADD R3, R3, 0x1, R5 ;  /* 0x0000000103037824 */ /* 0x000fe400078e0205 */
[----:B------:R-:W-:-:S05]  /*f3c0*/  IMAD.MOV.U32 R5, RZ, RZ, R0 ;  /* 0x000000ffff057224 */ /* 0x000fca00078e0000 */
[----:B------:R-:W4:Y:S01]  /*f3d0*/  S2UR UR8, SR_CTAID.Y ;  /* 0x00000000000879c3 */ /* 0x000f220000002600 */
[----:B-1----:R-:W-:-:S07]  /*f3e0*/  USHF.R.S32.HI UR5, URZ, 0x1f, UR4 ;  /* 0x0000001f3f057899 */ /* 0x002fce0008011404 */
[----:B------:R-:W4:Y:S01]  /*f3f0*/  LDC R7, c[0x0][0xc50] ;  /* 0x00031400ff077b82 */ /* 0x000f220000000800 */
[C---:B0-----:R-:W-:Y:S02]  /*f400*/  IMAD R8, R12.reuse, UR5, RZ ;  /* 0x000000050c087c24 */ /* 0x041fe4000f8e02ff */
[----:B------:R-:W-:-:S04]  /*f410*/  IMAD.WIDE.U32 R2, R12, UR4, R2 ;  /* 0x000000040c027c25 */ /* 0x000fc8000f8e0002 */
[----:B------:R-:W-:Y:S01]  /*f420*/  IMAD R13, R13, UR4, R8 ;  /* 0x000000040d0d7c24 */ /* 0x000fe2000f8e0208 */
[----:B------:R-:W0:Y:S01]  /*f430*/  @P0 LDC R11, c[0x0][0xbf0] ;  /* 0x0002fc00ff0b0b82 */ /* 0x000e220000000800 */
[----:B---3--:R-:W-:Y:S01]  /*f440*/  @P0 IMAD.HI.U32 R4, R0, R9, RZ ;  /* 0x0000000900040227 */ /* 0x008fe200078e00ff */
[----:B------:R-:W-:-:S03]  /*f450*/  ULDC.64 UR4, c[0x0][0xbe0] ;  /* 0x0002f80000047ab9 */ /* 0x000fc60000000a00 */
[----:B------:R-:W-:Y:S02]  /*f460*/  IMAD.IADD R3, R13, 0x1, R3 ;  /* 0x000000010d037824 */ /* 0x000fe400078e0203 */
[----:B----4-:R-:W-:-:S04]  /*f470*/  IMAD R9, R7, R18, UR8 ;  /* 0x0000000807097e24 */ /* 0x010fc8000f8e0212 */
[----:B------:R-:W-:Y:S01]  /*f480*/  IMAD.WIDE.U32 R2, R9, UR4, R2 ;  /* 0x0000000409027c25 */ /* 0x000fe2000f8e0002 */
[----:B0-----:R-:W-:Y:S02]  /*f490*/  @P0 SHF.R.U32.HI R5, RZ, R11, R4 ;  /* 0x0000000bff050219 */ /* 0x001fe40000011604 */
        /* <DEDUP_REMOVED lines=14> */
[----:B------:R-:W-:Y:S02]  /*f580*/  LEA R4, P0, R2, UR4, 0x2 ;  /* 0x0000000402047c11 */ /* 0x000fe4000f8010ff */
[----:B------:R-:W-:-:S04]  /*f590*/  IADD3 R3, R3, R5, RZ ;  /* 0x0000000503037210 */ /* 0x000fc80007ffe0ff */
[----:B------:R-:W-:Y:S01]  /*f5a0*/  LEA.HI.X R5, R2, UR5, R3, 0x2, P0 ;  /* 0x0000000502057c11 */ /* 0x000fe200080f1403 */
[----:B------:R-:W-:-:S05]  /*f5b0*/  IMAD.MOV.U32 R3, RZ, RZ, -0x800000 ;  /* 0xff800000ff037424 */ /* 0x000fca00078e00ff */
[----:B------:R1:W-:Y:S01]  /*f5c0*/  STG.E desc[UR36][R4.64], R3 ;  /* 0x0000000304007986 */ /* 0x0003e2000c101924 */
[----:B------:R-:W-:Y:S05]  /*f5d0*/  BRA `(.L_x_4871) ;  /* 0x0000003800fc7947 */ /* 0x000fea0003800000 */
.L_x_4869:
        /* <DEDUP_REMOVED lines=18> */
.L_x_4980:
[----:B------:R-:W-:Y:S01]  /*f700*/  ULDC UR7, c[0x0][0xc50] ;  /* 0x0003140000077ab9 */ /* 0x000fe20000000800 */
[----:B------:R-:W-:Y:S01]  /*f710*/  UMOV UR40, UR6 ;  /* 0x0000000600287c82 */ /* 0x000fe20008000000 */
[----:B------:R-:W-:-:S11]  /*f720*/  UISETP.NE.AND UP0, UPT, UR7, 0x1, UPT ;  /* 0x000000010700788c */ /* 0x000fd6000bf05270 */
[----:B------:R-:W-:Y:S01]  /*f730*/  @UP0 ULDC UR4, c[0x0][0xc54] ;  /* 0x0003150000040ab9 */ /* 0x000fe20000000800 */
[----:B------:R-:W-:Y:S01]  /*f740*/  @UP0 ULDC UR8, c[0x0][0xc58] ;  /* 0x0003160000080ab9 */ /* 0x000fe20000000800 */
[----:B------:R-:W-:-:S04]  /*f750*/  UIMAD.WIDE.U32 UR4, UR6, UR4, URZ ;  /* 0x00000004060472a5 */ /* 0x000fc8000f8e003f */
[----:B------:R-:W-:-:S12]  /*f760*/  @UP0 USHF.R.U32.HI UR40, URZ, UR8, UR5 ;  /* 0x000000083f280299 */ /* 0x000fd80008011605 */
.L_x_4981:
        /* <DEDUP_REMOVED lines=8> */
[----:B------:R-:W-:Y:S01]  /*f7f0*/  MOV R28, RZ ;  /* 0x000000ff001c7202 */ /* 0x000fe20000000f00 */
[----:B------:R-:W-:Y:S01]  /*f800*/  ULDC.64 UR4, c[0x0][0x418] ;  /* 0x0001060000047ab9 */ /* 0x000fe20000000a00 */
        /* <DEDUP_REMOVED lines=9> */
[----:B------:R-:W-:Y:S02]  /*f8a0*/  UISETP.NE.U32.AND UP0, UPT, UR4, URZ, UPT ;  /* 0x0000003f0400728c */ /* 0x000fe4000bf05070 */
[----:B------:R-:W-:Y:S02]  /*f8b0*/  UISETP.NE.AND UP1, UPT, UR6, 0x1, UPT ;  /* 0x000000010600788c */ /* 0x000fe4000bf25270 */
[----:B------:R-:W-:Y:S01]  /*f8c0*/  UISETP.NE.AND.EX UP0, UPT, UR5, URZ, UPT, UP0 ;  /* 0x0000003f0500728c */ /* 0x000fe2000bf05300 */
[----:B------:R-:W-:Y:S02]  /*f8d0*/  ULDC UR6, c[0x0][0x424] ;  /* 0x0001090000067ab9 */ /* 0x000fe40000000800 */
[----:B------:R-:W-:Y:S01]  /*f8e0*/  ULDC.64 UR4, c[0x0][0x9e0] ;  /* 0x0002780000047ab9 */ /* 0x000fe20000000a00 */
[----:B------:R-:W-:-:S02]  /*f8f0*/  USEL UR9, UR6, 0x1, UP0 ;  /* 0x0000000106097887 */ /* 0x000fc40008000000 */
[----:B------:R-:W-:Y:S02]  /*f900*/  UISETP.GE.AND UP0, UPT, UR5, 0x1, UPT ;  /* 0x000000010500788c */ /* 0x000fe4000bf06270 */
[----:B------:R-:W-:Y:S01]  /*f910*/  UIMAD UR47, UR9, UR10, URZ ;  /* 0x0000000a092f72a4 */ /* 0x000fe2000f8e023f */
[----:B------:R-:W-:Y:S01]  /*f920*/  @UP1 ULDC UR7, c[0x0][0x44c] ;  /* 0x0001130000071ab9 */ /* 0x000fe20000000800 */
[----:B------:R-:W-:Y:S02]  /*f930*/  UIMAD UR9, UR9, UR10, 0x3f ;  /* 0x0000003f090974a4 */ /* 0x000fe4000f8e020a */
[----:B------:R-:W-:Y:S01]  /*f940*/  PLOP3.LUT P1, PT, PT, PT, UP0, 0x80, 0x0 ;  /* 0x000000000000781c */ /* 0x000fe20003f2f008 */
[----:B------:R-:W-:Y:S01]  /*f950*/  @UP1 ULDC UR12, c[0x0][0x450] ;  /* 0x00011400000c1ab9 */ /* 0x000fe20000000800 */
[----:B------:R-:W-:Y:S02]  /*f960*/  UP2UR UR48, UPR, URZ, 0x2 ;  /* 0x000000023f307883 */ /* 0x000fe40008000000 */
[----:B-1----:R-:W-:-:S04]  /*f970*/  USHF.L.U32 UR41, UR41, 0x6, URZ ;  /* 0x0000000629297899 */ /* 0x002fc8000800063f */
[----:B------:R-:W-:-:S04]  /*f980*/  UIADD3 UR8, UR41, 0x3f, URZ ;  /* 0x0000003f29087890 */ /* 0x000fc8000fffe03f */
[----:B------:R-:W-:Y:S02]  /*f990*/  UIMAD.WIDE.U32 UR6, UR8, UR7, URZ ;  /* 0x00000007080672a5 */ /* 0x000fe4000f8e003f */
[----:B------:R-:W-:Y:S02]  /*f9a0*/  UIADD3 UR6, UR47, 0x1, -UR11 ;  /* 0x000000012f067890 */ /* 0x000fe4000fffe80b */
[----:B------:R-:W-:Y:S02]  /*f9b0*/  @UP1 USHF.R.U32.HI UR8, URZ, UR12, UR7 ;  /* 0x0000000c3f081299 */ /* 0x000fe40008011607 */
[----:B------:R-:W-:Y:S02]  /*f9c0*/  USHF.R.S32.HI UR7, URZ, 0x1f, UR9 ;  /* 0x0000001f3f077899 */ /* 0x000fe40008011409 */
[----:B------:R-:W-:Y:S02]  /*f9d0*/  UIADD3 UR6, UR6, UR8, URZ ;  /* 0x0000000806067290 */ /* 0x000fe4000fffe03f */
[----:B------:R-:W-:-:S02]  /*f9e0*/  ULEA.HI UR7, UR7, UR9, URZ, 0x6 ;  /* 0x0000000907077291 */ /* 0x000fc4000f8f303f */
[----:B------:R-:W-:Y:S02]  /*f9f0*/  UIADD3 UR4, UR6, UR4, URZ ;  /* 0x0000000406047290 */ /* 0x000fe4000fffe03f */
[----:B------:R-:W-:Y:S01]  /*fa00*/  USHF.R.S32.HI UR42, URZ, 0x6, UR7 ;  /* 0x000000063f2a7899 */ /* 0x000fe20008011407 */
[----:B0-----:R-:W-:Y:S11]  /*fa10*/  @!P1 BRA `(.L_x_4983) ;  /* 0x0000000000449947 */ /* 0x001ff60003800000 */
        /* <DEDUP_REMOVED lines=10> */
.L_x_4984:
[----:B------:R-:W-:-:S11]  /*fac0*/  UISETP.NE.AND UP0, UPT, UR5, 0x1, UPT ;  /* 0x000000010500788c */ /* 0x000fd6000bf05270 */
[----:B------:R-:W-:Y:S02]  /*fad0*/  @UP0 ULDC.64 UR12, c[0x0][0x9e8] ;  /* 0x00027a00000c0ab9 */ /* 0x000fe40000000a00 */
[----:B------:R-:W-:-:S04]  /*fae0*/  UIMAD.WIDE.U32 UR6, UR8, UR12, URZ ;  /* 0x0000000c080672a5 */ /* 0x000fc8000f8e003f */
[----:B------:R-:W-:-:S12]  /*faf0*/  @UP0 USHF.R.U32.HI UR8, URZ, UR13, UR7 ;  /* 0x0000000d3f080299 */ /* 0x000fd80008011607 */
.L_x_4985:
[----:B------:R-:W-:-:S04]  /*fb00*/  UIMAD UR8, UR8, UR5, UR5 ;  /* 0x00000005080872a4 */ /* 0x000fc8000f8e0205 */
[----:B------:R-:W-:-:S04]  /*fb10*/  UISETP.LT.AND UP0, UPT, UR4, UR8, UPT ;  /* 0x000000080400728c */ /* 0x000fc8000bf01270 */
[----:B------:R-:W-:-:S12]  /*fb20*/  USEL UR4, UR4, UR8, UP0 ;  /* 0x0000000804047287 */ /* 0x000fd80008000000 */
.L_x_4983:
[----:B------:R-:W-:Y:S02]  /*fb30*/  UISETP.NE.AND UP0, UPT, UR48, URZ, UPT ;  /* 0x0000003f3000728c */ /* 0x000fe4000bf05270 */
[----:B------:R-:W-:-:S04]  /*fb40*/  UIADD3 UR4, UR4, 0x3f, URZ ;  /* 0x0000003f04047890 */ /* 0x000fc8000fffe03f */
[----:B------:R-:W-:-:S04]  /*fb50*/  USHF.R.S32.HI UR8, URZ, 0x1f, UR4 ;  /* 0x0000001f3f087899 */ /* 0x000fc80008011404 */
[----:B------:R-:W-:Y:S01]  /*fb60*/  ULEA.HI UR8, UR8, UR4, URZ, 0x6 ;  /* 0x0000000408087291 */ /* 0x000fe2000f8f303f */
[----:B------:R-:W-:Y:S01]  /*fb70*/  @UP0 ULDC UR6, c[0x0][0x44c] ;  /* 0x0001130000060ab9 */ /* 0x000fe20000000800 */
[----:B------:R-:W-:Y:S01]  /*fb80*/  @UP0 ULDC UR9, c[0x0][0x450] ;  /* 0x0001140000090ab9 */ /* 0x000fe20000000800 */
[----:B------:R-:W-:Y:S02]  /*fb90*/  UIMAD.WIDE.U32 UR6, UR41, UR6, URZ ;  /* 0x00000006290672a5 */ /* 0x000fe4000f8e003f */
[----:B------:R-:W-:Y:S01]  /*fba0*/  UMOV UR4, UR41 ;  /* 0x0000002900047c82 */ /* 0x000fe20008000000 */
[----:B------:R-:W-:Y:S02]  /*fbb0*/  USHF.R.S32.HI UR43, URZ, 0x6, UR8 ;  /* 0x000000063f2b7899 */ /* 0x000fe40008011408 */
        /* <DEDUP_REMOVED lines=17> */
.L_x_4987:
[----:B------:R-:W-:-:S11]  /*fcd0*/  UISETP.NE.AND UP0, UPT, UR5, 0x1, UPT ;  /* 0x000000010500788c */ /* 0x000fd6000bf05270 */
[----:B------:R-:W-:Y:S02]  /*fce0*/  @UP0 ULDC.64 UR10, c[0x0][0x9e8] ;  /* 0x00027a00000a0ab9 */ /* 0x000fe40000000a00 */
[----:B------:R-:W-:-:S04]  /*fcf0*/  UIMAD.WIDE.U32 UR6, UR4, UR10, URZ ;  /* 0x0000000a040672a5 */ /* 0x000fc8000f8e003f */
[----:B------:R-:W-:-:S12]  /*fd00*/  @UP0 USHF.R.U32.HI UR4, URZ, UR11, UR7 ;  /* 0x0000000b3f040299 */ /* 0x000fd80008011607 */
.L_x_4988:
[----:B------:R-:W-:-:S04]  /*fd10*/  UIMAD UR4, UR4, UR5, URZ ;  /* 0x00000005040472a4 */ /* 0x000fc8000f8e023f */
[----:B------:R-:W-:-:S04]  /*fd20*/  UISETP.LT.AND UP0, UPT, UR8, UR4, UPT ;  /* 0x000000040800728c */ /* 0x000fc8000bf01270 */
[----:B------:R-:W-:-:S12]  /*fd30*/  USEL UR8, UR8, UR4, !UP0 ;  /* 0x0000000408087287 */ /* 0x000fd8000c000000 */
.L_x_4986:
[----:B------:R-:W-:Y:S02]  /*fd40*/  USHF.R.S32.HI UR4, URZ, 0x1f, UR8 ;  /* 0x0000001f3f047899 */ /* 0x000fe40008011408 */
[----:B------:R-:W-:Y:S02]  /*fd50*/  USHF.R.U32.HI UR9, URZ, 0x10, UR45 ;  /* 0x000000103f097899 */ /* 0x000fe4000801162d */
[----:B------:R-:W-:Y:S02]  /*fd60*/  ULEA.HI UR4, UR4, UR8, URZ, 0x6 ;  /* 0x0000000804047291 */ /* 0x000fe4000f8f303f */
[----:B------:R-:W-:Y:S02]  /*fd70*/  ULOP3.LUT UR45, UR45, 0xffff, URZ, 0xc0, !UPT ;  /* 0x0000ffff2d2d7892 */ /* 0x000fe4000f8ec03f */
[----:B------:R-:W-:Y:S01]  /*fd80*/  USHF.R.S32.HI UR4, URZ, 0x6, UR4 ;  /* 0x000000063f047899 */ /* 0x000fe20008011404 */
        /* <DEDUP_REMOVED lines=39> */
.L_x_4989:
[----:B------:R-:W-:Y:S02]  /*10000*/  UIMAD UR49, UR45, UR38, UR44 ;  /* 0x000000262d3172a4 */ /* 0x000fe4000f8e022c */
[----:B------:R-:W-:Y:S02]  /*10010*/  IMAD.U32 R0, RZ, RZ, UR38 ;  /* 0x00000026ff007e24 */ /* 0x000fe4000f8e00ff */
[----:B------:R-:W-:Y:S02]  /*10020*/  IMAD.MOV.U32 R21, RZ, RZ, 0x1 ;  /* 0x00000001ff157424 */ /* 0x000fe400078e00ff */
        /* <DEDUP_REMOVED lines=29> */
.L_x_4990:
        /* <DEDUP_REMOVED lines=20> */
.L_x_4992:
        /* <DEDUP_REMOVED lines=15> */
.L_x_4991:
[----:B------:R-:W0:Y:S01]  /*10430*/  LDC.64 R2, c[0x0][0x9f8] ;  /* 0x00027e00ff027b82 */ /* 0x000e220000000a00 */
[----:B------:R-:W-:-:S07]  /*10440*/  MOV R24, R17 ;  /* 0x0000001100187202 */ /* 0x000fce0000000f00 */
        /* <DEDUP_REMOVED lines=15> */
[----:B------:R-:W-:-:S04]  /*10540*/  IMAD.IADD R5, R31, 0x1, R18 ;  /* 0x000000011f057824 */ /* 0x000fc800078e0212 */
[C---:B-----5:R-:W-:Y:S01]  /*10550*/  IMAD.IADD R19, R5.reuse, 0x1, R28 ;  /* 0x0000000105137824 */ /* 0x060fe200078e021c */
[----:B------:R-:W-:-:S04]  /*10560*/  ISETP.GE.AND P0, PT, R5, UR47, PT ;  /* 0x0000002f05007c0c */ /* 0x000fc8000bf06270 */
[----:B------:R-:W-:Y:S01]  /*10570*/  ISETP.GT.U32.OR P0, PT, R31, 0x3f, P0 ;  /* 0x0000003f1f00780c */ /* 0x000fe20000704470 */
[----:B------:R-:W1:Y:S01]  /*10580*/  @P1 LDC R0, c[0x0][0x434] ;  /* 0x00010d00ff001b82 */ /* 0x000e620000000800 */
[----:B------:R-:W-:Y:S02]  /*10590*/  MOV R7, R19 ;  /* 0x0000001300077202 */ /* 0x000fe40000000f00 */
[----:B------:R-:W-:-:S05]  /*105a0*/  @P1 LOP3.LUT R16, R16, 0x400, RZ, 0xfc, !PT ;  /* 0x0000040010101812 */ /* 0x000fca00078efcff */
        /* <DEDUP_REMOVED lines=15> */
[----:B------:R-:W-:Y:S01]  /*106a0*/  IMAD.MOV R0, RZ, RZ, -R7 ;  /* 0x000000ffff007224 */ /* 0x000fe200078e0a07 */
[----:B------:R-:W-:Y:S02]  /*106b0*/  LOP3.LUT R16, R16, 0xffffffdf, RZ, 0xc0, !PT ;  /* 0xffffffdf10107812 */ /* 0x000fe400078ec0ff */
[----:B------:R-:W-:Y:S01]  /*106c0*/  CS2R R26, SRZ ;  /* 0x00000000001a7805 */ /* 0x000fe2000001ff00 */
[----:B------:R-:W-:Y:S01]  /*106d0*/  IMAD R19, R37, R0, R19 ;  /* 0x0000000025137224 */ /* 0x000fe200078e0213 */
[----:B0-----:R-:W-:-:S04]  /*106e0*/  SHF.L.U32 R4, R30, 0x3, RZ ;  /* 0x000000031e047819 */ /* 0x001fc800000006ff */
        /* <DEDUP_REMOVED lines=8> */
[----:B------:R-:W-:Y:S02]  /*10770*/  ISETP.GE.AND P2, PT, R2, UR4, PT ;  /* 0x0000000402007c0c */ /* 0x000fe4000bf46270 */
[----:B------:R-:W-:Y:S02]  /*10780*/  LOP3.LUT R3, R22, 0x180, RZ, 0xfc, !PT ;  /* 0x0000018016037812 */ /* 0x000fe400078efcff */
[----:B------:R-:W-:Y:S02]  /*10790*/  @P6 LOP3.LUT R16, R16, 0x20, RZ, 0xfc, !PT ;  /* 0x0000002010106812 */ /* 0x000fe400078efcff */
[----:B------:R-:W-:Y:S02]  /*107a0*/  ISETP.GE.AND P5, PT, R22, UR4, PT ;  /* 0x0000000416007c0c */ /* 0x000fe4000bfa6270 */
[----:B------:R-:W-:-:S02]  /*107b0*/  LOP3.LUT R16, R16, 0xffffffef, RZ, 0xc0, !PT ;  /* 0xffffffef10107812 */ /* 0x000fc400078ec0ff */
[----:B------:R-:W-:Y:S02]  /*107c0*/  SEL R0, RZ, 0xffffffff, P6 ;  /* 0xffffffffff007807 */ /* 0x000fe40003000000 */
[----:B------:R-:W-:Y:S02]  /*107d0*/  @P4 LOP3.LUT R16, R16, 0x10, RZ, 0xfc, !PT ;  /* 0x0000001010104812 */ /* 0x000fe400078efcff */
[----:B------:R-:W-:Y:S02]  /*107e0*/  LOP3.LUT R2, R22, 0x140, RZ, 0xfc, !PT ;  /* 0x0000014016027812 */ /* 0x000fe400078efcff */
[----:B------:R-:W-:-:S04]  /*107f0*/  LOP3.LUT R16, R16, 0xfffffff7, RZ, 0xc0, !PT ;  /* 0xfffffff710107812 */ /* 0x000fc800078ec0ff */
[----:B------:R-:W-:-:S04]  /*10800*/  @P3 LOP3.LUT R16, R16, 0x8, RZ, 0xfc, !PT ;  /* 0x0000000810103812 */ /* 0x000fc800078efcff */
[----:B------:R-:W-:-:S04]  /*10810*/  LOP3.LUT R16, R16, 0xfffffffb, RZ, 0xc0, !PT ;  /* 0xfffffffb10107812 */ /* 0x000fc800078ec0ff */
[----:B------:R-:W-:-:S04]  /*10820*/  @P2 LOP3.LUT R16, R16, 0x4, RZ, 0xfc, !PT ;  /* 0x0000000410102812 */ /* 0x000fc800078efcff */
[----:B------:R-:W-:-:S04]  /*10830*/  LOP3.LUT R16, R16, 0xffffffbf, RZ, 0xc0, !PT ;  /* 0xffffffbf10107812 */ /* 0x000fc800078ec0ff */
[----:B------:R-:W-:-:S04]  /*10840*/  @P5 LOP3.LUT R16, R16, 0x40, RZ, 0xfc, !PT ;  /* 0x0000004010105812 */ /* 0x000fc800078efcff */
[----:B------:R-:W-:Y:S02]  /*10850*/  LOP3.LUT R16, R16, 0xfffffffd, RZ, 0xc0, !PT ;  /* 0xfffffffd10107812 */ /* 0x000fe400078ec0ff */
[--C-:B--2---:R-:W-:Y:S01]  /*10860*/  @!P0 SHF.R.S32.HI R27, RZ, 0x1f, R5.reuse ;  /* 0x0000001fff1b8819 */ /* 0x104fe20000011405 */
[----:B------:R-:W-:Y:S01]  /*10870*/  @!P0 IMAD.MOV.U32 R26, RZ, RZ, R5 ;  /* 0x000000ffff1a8224 */ /* 0x000fe200078e0005 */
[----:B------:R-:W-:Y:S01]  /*10880*/  ISETP.GE.AND P0, PT, R3, UR4, PT ;  /* 0x0000000403007c0c */ /* 0x000fe2000bf06270 */
[----:B------:R-:W-:Y:S01]  /*10890*/  IMAD.SHL.U32 R3, R0, 0x2, RZ ;  /* 0x0000000200037824 */ /* 0x000fe200078e00ff */
[----:B------:R-:W-:Y:S02]  /*108a0*/  SEL R0, RZ, 0x1, P5 ;  /* 0x00000001ff007807 */ /* 0x000fe40002800000 */
[----:B------:R-:W-:Y:S02]  /*108b0*/  SEL R34, RZ, 0x40, P0 ;  /* 0x00000040ff227807 */ /* 0x000fe40000000000 */
[----:B------:R-:W-:-:S02]  /*108c0*/  ISETP.GE.AND P0, PT, R2, UR4, PT ;  /* 0x0000000402007c0c */ /* 0x000fc4000bf06270 */
[----:B------:R-:W-:Y:S02]  /*108d0*/  LOP3.LUT R5, R22, 0x1c0, RZ, 0xfc, !PT ;  /* 0x000001c016057812 */ /* 0x000fe400078efcff */
[----:B------:R-:W-:Y:S02]  /*108e0*/  LOP3.LUT R0, R3, 0x2, R0, 0xe2, !PT ;  /* 0x0000000203007812 */ /* 0x000fe400078ee200 */
[----:B------:R-:W-:Y:S02]  /*108f0*/  SEL R3, RZ, 0x4, P4 ;  /* 0x00000004ff037807 */ /* 0x000fe40002000000 */
[----:B------:R-:W-:Y:S02]  /*10900*/  SEL R2, RZ, 0x8, P3 ;  /* 0x00000008ff027807 */ /* 0x000fe40001800000 */
[----:B------:R-:W-:Y:S01]  /*10910*/  ISETP.GE.AND P1, PT, R5, UR4, PT ;  /* 0x0000000405007c0c */ /* 0x000fe2000bf26270 */
[----:B------:R-:W-:Y:S01]  /*10920*/  UMOV UR4, 0xffffffff ;  /* 0xffffffff00047882 */ /* 0x000fe20000000000 */
[----:B------:R-:W-:-:S02]  /*10930*/  LOP3.LUT R0, R2, R0, R3, 0xfe, !PT ;  /* 0x0000000002007212 */ /* 0x000fc400078efe03 */
[----:B------:R-:W-:Y:S02]  /*10940*/  SEL R3, RZ, 0x10, P2 ;  /* 0x00000010ff037807 */ /* 0x000fe40001000000 */
[----:B------:R-:W-:Y:S02]  /*10950*/  SEL R2, RZ, 0x20, P0 ;  /* 0x00000020ff027807 */ /* 0x000fe40000000000 */
[----:B------:R-:W-:Y:S02]  /*10960*/  SEL R17, RZ, 0x80, P1 ;  /* 0x00000080ff117807 */ /* 0x000fe40000800000 */
[----:B------:R-:W-:Y:S02]  /*10970*/  @P0 LOP3.LUT R16, R16, 0x2, RZ, 0xfc, !PT ;  /* 0x0000000210100812 */ /* 0x000fe400078efcff */
[----:B------:R-:W-:Y:S01]  /*10980*/  LOP3.LUT R3, R2, R0, R3, 0xfe, !PT ;  /* 0x0000000002037212 */ /* 0x000fe200078efe03 */
[----:B------:R-:W-:Y:S06]  /*10990*/  BRA.DIV UR4, `(.L_x_4993) ;  /* 0x0000002e041c7947 */ /* 0x000fec000b800000 */
.L_x_5035:
[----:B------:R-:W-:Y:S01]  /*109a0*/  ULOP3.LUT UR4, UR39, 0x2, URZ, 0xfc, !UPT ;  /* 0x0000000227047892 */ /* 0x000fe2000f8efc3f */
[----:B------:R-:W-:Y:S01]  /*109b0*/  ISETP.GT.U32.AND P1, PT, R31, 0x3f, PT ;  /* 0x0000003f1f00780c */ /* 0x000fe20003f24070 */
[----:B------:R-:W-:Y:S01]  /*109c0*/  IMAD.U32 R23, RZ, RZ, UR40 ;  /* 0x00000028ff177e24 */ /* 0x000fe2000f8e00ff */
[----:B------:R-:W-:Y:S02]  /*109d0*/  LOP3.LUT R16, R16, 0xffffff7f, RZ, 0xc0, !PT ;  /* 0xffffff7f10107812 */ /* 0x000fe400078ec0ff */
[----:B------:R-:W-:Y:S02]  /*109e0*/  LOP3.LUT R34, R3, R34, RZ, 0xfc, !PT ;  /* 0x0000002203227212 */ /* 0x000fe400078efcff */
[----:B------:R-:W-:Y:S02]  /*109f0*/  MOV R33, UR4 ;  /* 0x0000000400217c02 */ /* 0x000fe40008000f00 */
[----:B------:R-:W-:Y:S02]  /*10a00*/  SHF.R.S32.HI R23, RZ, 0x1f, R23 ;  /* 0x0000001fff177819 */ /* 0x000fe40000011417 */
[----:B------:R-:W-:-:S02]  /*10a10*/  ISETP.NE.AND P0, PT, R33, 0x3, PT ;  /* 0x000000032100780c */ /* 0x000fc40003f05270 */
[----:B------:R-:W-:-:S11]  /*10a20*/  LOP3.LUT R17, R34, R17, RZ, 0xfc, !PT ;  /* 0x0000001122117212 */ /* 0x000fd600078efcff */
[----:B------:R-:W-:-:S04]  /*10a30*/  @P0 LOP3.LUT R16, R16, 0x80, RZ, 0xfc, !PT ;  /* 0x0000008010100812 */ /* 0x000fc800078efcff */
[----:B------:R-:W-:-:S04]  /*10a40*/  LOP3.LUT R16, R16, 0xfffff7ff, RZ, 0xc0, !PT ;  /* 0xfffff7ff10107812 */ /* 0x000fc800078ec0ff */
[----:B------:R-:W-:Y:S01]  /*10a50*/  @P1 LOP3.LUT R16, R16, 0x800, RZ, 0xfc, !PT ;  /* 0x0000080010101812 */ /* 0x000fe200078efcff */
[----:B------:R-:W-:Y:S06]  /*10a60*/  @!P0 BRA `(.L_x_4994) ;  /* 0x0000000000048947 */ /* 0x000fec0003800000 */
[----:B------:R-:W-:Y:S01]  /*10a70*/  BPT.TRAP 0x1 ;  /* 0x000000040000795c */ /* 0x000fe20000300000 */
.L_x_4994:
[----:B------:R-:W-:-:S05]  /*10a80*/  IMAD.MOV.U32 R0, RZ, RZ, 0x1 ;  /* 0x00000001ff007424 */ /* 0x000fca00078e00ff */
[----:B------:R-:W-:-:S04]  /*10a90*/  SHF.L.U32 R0, R0, 0x1f, RZ ;  /* 0x0000001f00007819 */ /* 0x000fc800000006ff */
[----:B------:R-:W0:Y:S02]  /*10aa0*/  SYNCS.PHASECHK.TRANS64.TRYWAIT P0, [UR46+0x28c40], R0 ;  /* 0x028c4000ff0075a7 */ /* 0x000e24000800016e */
[----:B0-----:R-:W-:Y:S05]  /*10ab0*/  @!P0 BRA `(.L_x_4995) ;  /* 0x0000002800f48947 */ /* 0x001fea0003800000 */
.L_x_5036:
        /* <DEDUP_REMOVED lines=19> */
[----:B------:R-:W-:Y:S01]  /*10bf0*/  IMAD.WIDE.U32 R2, R5, UR40, R2 ;  /* 0x0000002805027c25 */ /* 0x000fe2000f8e0002 */
[----:B------:R-:W-:-:S03]  /*10c00*/  UMOV UR5, 0xffffffff ;  /* 0xffffffff00057882 */ /* 0x000fc60000000000 */
[----:B------:R-:W-:Y:S01]  /*10c10*/  VIADD R5, R3, UR4 ;  /* 0x0000000403057c36 */ /* 0x000fe20008000000 */
[----:B------:R-:W-:Y:S01]  /*10c20*/  ULDC UR4, c[0x0][0x2f4] ;  /* 0x0000bd0000047ab9 */ /* 0x000fe20000000800 */
[----:B------:R-:W-:Y:S02]  /*10c30*/  LOP3.LUT R3, R4, 0x1c0, RZ, 0xc0, !PT ;  /* 0x000001c004037812 */ /* 0x000fe400078ec0ff */
[----:B------:R-:W-:Y:S02]  /*10c40*/  ISETP.GE.AND P2, PT, R22, UR4, PT ;  /* 0x0000000416007c0c */ /* 0x000fe4000bf46270 */
[----:B------:R-:W-:Y:S02]  /*10c50*/  LOP3.LUT R3, R3, 0x38, R4, 0xf8, !PT ;  /* 0x0000003803037812 */ /* 0x000fe400078ef804 */
[----:B------:R-:W-:Y:S02]  /*10c60*/  LEA R0, P0, R2, UR6, 0x1 ;  /* 0x0000000602007c11 */ /* 0x000fe4000f8008ff */
[----:B------:R-:W-:Y:S01]  /*10c70*/  LOP3.LUT R3, R3, 0x38, R30, 0x78, !PT ;  /* 0x0000003803037812 */ /* 0x000fe200078e781e */
[----:B------:R-:W-:Y:S01]  /*10c80*/  IMAD.SHL.U32 R30, R6, 0x8, RZ ;  /* 0x00000008061e7824 */ /* 0x000fe200078e00ff */
[----:B------:R-:W-:-:S02]  /*10c90*/  LEA.HI.X R5, R2, UR7, R5, 0x1, P0 ;  /* 0x0000000702057c11 */ /* 0x000fc400080f0c05 */
[----:B------:R-:W-:Y:S02]  /*10ca0*/  ISETP.GE.AND P0, PT, R18, 0x1, PT ;  /* 0x000000011200780c */ /* 0x000fe40003f06270 */
[----:B------:R-:W-:Y:S02]  /*10cb0*/  LOP3.LUT R30, R3, 0x200, R30, 0xf8, !PT ;  /* 0x00000200031e7812 */ /* 0x000fe400078ef81e */
[----:B------:R-:W-:Y:S01]  /*10cc0*/  @P2 LOP3.LUT R16, R16, 0x1, RZ, 0xfc, !PT ;  /* 0x0000000110102812 */ /* 0x000fe200078efcff */
[----:B------:R-:W-:Y:S08]  /*10cd0*/  BRA.DIV UR5, `(.L_x_4996) ;  /* 0x0000002a05847947 */ /* 0x000ff0000b800000 */
[----:B------:R-:W0:Y:S01]  /*10ce0*/  SHFL.IDX PT, R14, R0, RZ, 0x181f ;  /* 0x00181fff000e7589 */ /* 0x000e2200000e0000 */
[----:B------:R-:W-:-:S03]  /*10cf0*/  @P0 LEA R7, R30, UR46, 0x1 ;  /* 0x0000002e1e070c11 */ /* 0x000fc6000f8e08ff */
[----:B------:R-:W1:Y:S04]  /*10d00*/  SHFL.IDX PT, R2, R5, RZ, 0x181f ;  /* 0x00181fff05027589 */ /* 0x000e6800000e0000 */
[----:B------:R-:W-:Y:S01]  /*10d10*/  SHFL.IDX PT, R4, R5, 0x1, 0x181f ;  /* 0x00381f0005047f89 */ /* 0x000fe200000e0000 */
[----:B0-----:R-:W-:-:S05]  /*10d20*/  @P0 LEA R14, P1, R22, R14, 0x1 ;  /* 0x0000000e160e0211 */ /* 0x001fca00078208ff */
[----:B-1----:R-:W-:Y:S01]  /*10d30*/  @P0 IMAD.X R3, RZ, RZ, R2, P1 ;  /* 0x000000ffff030224 */ /* 0x002fe200008e0602 */
[----:B------:R-:W-:Y:S02]  /*10d40*/  @P0 MOV R2, R14 ;  /* 0x0000000e00020202 */ /* 0x000fe40000000f00 */
        /* <DEDUP_REMOVED lines=16> */
.L_x_5046:
[----:B------:R-:W-:-:S13]  /*10e50*/  ISETP.GE.AND P0, PT, R18, 0x31, PT ;  /* 0x000000311200780c */ /* 0x000fda0003f06270 */
[----:B0-2---:R-:W-:Y:S02]  /*10e60*/  @P0 LEA R2, P1, R22, R14, 0x1 ;  /* 0x0000000e16020211 */ /* 0x005fe400078208ff */
[----:B------:R-:W-:-:S03]  /*10e70*/  @P0 LEA R5, R30, UR46, 0x1 ;  /* 0x0000002e1e050c11 */ /* 0x000fc6000f8e08ff */
[----:B-1----:R-:W-:-:S05]  /*10e80*/  @P0 IMAD.X R3, RZ, RZ, R4, P1 ;  /* 0x000000ffff030224 */ /* 0x002fca00008e0604 */
        /* <DEDUP_REMOVED lines=11> */
.L_x_4997:
        /* <DEDUP_REMOVED lines=11> */
[----:B------:R-:W-:Y:S01]  /*10ff0*/  MOV R4, UR4 ;  /* 0x0000000400047c02 */ /* 0x000fe20008000f00 */
[----:B------:R-:W-:Y:S01]  /*11000*/  IMAD.U32 R5, RZ, RZ, UR5 ;  /* 0x00000005ff057e24 */ /* 0x000fe2000f8e00ff */
[----:B------:R-:W0:Y:S01]  /*11010*/  LDC.64 R2, c[0x4][R2] ;  /* 0x0100000002027b82 */ /* 0x000e220000000a00 */
[----:B------:R-:W-:Y:S01]  /*11020*/  IMAD.U32 R6, RZ, RZ, UR6 ;  /* 0x00000006ff067e24 */ /* 0x000fe2000f8e00ff */
[----:B------:R-:W-:Y:S01]  /*11030*/  MOV R10, UR8 ;  /* 0x00000008000a7c02 */ /* 0x000fe20008000f00 */
[----:B------:R-:W-:Y:S01]  /*11040*/  IMAD.U32 R7, RZ, RZ, UR7 ;  /* 0x00000007ff077e24 */ /* 0x000fe2000f8e00ff */
[----:B------:R-:W-:Y:S01]  /*11050*/  MOV R13, RZ ;  /* 0x000000ff000d7202 */ /* 0x000fe20000000f00 */
[----:B------:R-:W-:-:S02]  /*11060*/  IMAD.U32 R11, RZ, RZ, UR9 ;  /* 0x00000009ff0b7e24 */ /* 0x000fc4000f8e00ff */
[----:B------:R-:W-:Y:S02]  /*11070*/  IMAD.MOV.U32 R8, RZ, RZ, 0x70 ;  /* 0x00000070ff087424 */ /* 0x000fe400078e00ff */
[----:B------:R-:W-:-:S07]  /*11080*/  IMAD.MOV.U32 R12, RZ, RZ, 0x1 ;  /* 0x00000001ff0c7424 */ /* 0x000fce00078e00ff */
[----:B------:R-:W-:-:S07]  /*11090*/  LEPC R20, `(.L_x_4998) ;  /* 0x000000001014794e */ /* 0x000fce0000000000 */
[----:B0-----:R-:W-:Y:S05]  /*110a0*/  CALL.ABS.NOINC R2 ;  /* 0x0000000002007343 */ /* 0x001fea0003c00000 */
.L_x_4998:
[----:B------:R-:W-:Y:S01]  /*110b0*/  UISETP.NE.AND UP0, UPT, UR48, URZ, UPT ;  /* 0x0000003f3000728c */ /* 0x000fe2000bf05270 */
[----:B------:R-:W0:Y:S01]  /*110c0*/  S2R R20, SR_CTAID.Z ;  /* 0x0000000000147919 */ /* 0x000e220000002700 */
[----:B------:R-:W-:Y:S01]  /*110d0*/  VIADD R9, R31, UR41 ;  /* 0x000000291f097c36 */ /* 0x000fe20008000000 */
[----:B------:R-:W-:Y:S01]  /*110e0*/  R2UR UR6, R23 ;  /* 0x00000000170672ca */ /* 0x000fe200000e0000 */
[----:B------:R-:W-:Y:S02]  /*110f0*/  ULDC.64 UR8, c[0x0][0x2d8] ;  /* 0x0000b60000087ab9 */ /* 0x000fe40000000a00 */
[----:B------:R-:W-:Y:S01]  /*11100*/  PLOP3.LUT P0, PT, PT, PT, UP0, 0x80, 0x0 ;  /* 0x000000000000781c */ /* 0x000fe20003f0f008 */
[----:B------:R-:W-:-:S04]  /*11110*/  IMAD.MOV.U32 R7, RZ, RZ, R9 ;  /* 0x000000ffff077224 */ /* 0x000fc800078e0009 */
[----:B------:R-:W-:-:S05]  /*11120*/  @UP0 ULDC UR4, c[0x0][0x44c] ;  /* 0x0001130000040ab9 */ /* 0x000fca0000000800 */
[----:B------:R-:W-:-:S03]  /*11130*/  UIMAD UR6, UR6, UR8, URZ ;  /* 0x00000008060672a4 */ /* 0x000fc6000f8e023f */
[----:B------:R-:W-:Y:S01]  /*11140*/  @P0 IMAD.HI.U32 R0, R9, UR4, RZ ;  /* 0x0000000409000c27 */ /* 0x000fe2000f8e00ff */
[----:B------:R-:W-:Y:S01]  /*11150*/  PLOP3.LUT P0, PT, PT, PT, UP0, 0x80, 0x0 ;  /* 0x000000000000781c */ /* 0x000fe20003f0f008 */
[----:B------:R-:W-:Y:S01]  /*11160*/  @UP0 ULDC UR4, c[0x0][0x450] ;  /* 0x0001140000040ab9 */ /* 0x000fe20000000800 */
[----:B------:R-:W-:-:S11]  /*11170*/  UIMAD UR6, UR40, UR9, UR6 ;  /* 0x00000009280672a4 */ /* 0x000fd6000f8e0206 */
[----:B------:R-:W-:Y:S01]  /*11180*/  @P0 SHF.R.U32.HI R7, RZ, UR4, R0 ;  /* 0x00000004ff070c19 */ /* 0x000fe20008011600 */
[----:B------:R-:W-:Y:S01]  /*11190*/  UIMAD.WIDE.U32 UR4, UR40, UR8, URZ ;  /* 0x00000008280472a5 */ /* 0x000fe2000f8e003f */
[----:B------:R-:W1:Y:S01]  /*111a0*/  LDC R0, c[0x0][0x448] ;  /* 0x00011200ff007b82 */ /* 0x000e620000000800 */
[----:B0-----:R-:W-:Y:S01]  /*111b0*/  SHF.R.S32.HI R6, RZ, 0x1f, R20 ;  /* 0x0000001fff067819 */ /* 0x001fe20000011414 */
[----:B------:R-:W-:Y:S01]  /*111c0*/  ULDC.64 UR8, c[0x0][0x2e0] ;  /* 0x0000b80000087ab9 */ /* 0x000fe20000000a00 */
[----:B------:R-:W-:Y:S02]  /*111d0*/  UIADD3 UR6, UR5, UR6, URZ ;  /* 0x0000000605067290 */ /* 0x000fe4000fffe03f */
[----:B------:R-:W-:Y:S01]  /*111e0*/  MOV R4, UR4 ;  /* 0x0000000400047c02 */ /* 0x000fe20008000f00 */
[----:B------:R-:W-:Y:S02]  /*111f0*/  IMAD R6, R6, UR8, RZ ;  /* 0x0000000806067c24 */ /* 0x000fe4000f8e02ff */
[----:B------:R-:W-:Y:S01]  /*11200*/  IMAD.U32 R5, RZ, RZ, UR5 ;  /* 0x00000005ff057e24 */ /* 0x000fe2000f8e00ff */
[----:B------:R-:W-:Y:S01]  /*11210*/  ULDC.64 UR4, c[0x0][0x2d0] ;  /* 0x0000b40000047ab9 */ /* 0x000fe20000000a00 */
[----:B------:R-:W-:-:S02]  /*11220*/  IMAD.U32 R3, RZ, RZ, UR6 ;  /* 0x00000006ff037e24 */ /* 0x000fc4000f8e00ff */
[----:B------:R-:W-:Y:S01]  /*11230*/  IMAD.MOV.U32 R2, RZ, RZ, R4 ;  /* 0x000000ffff027224 */ /* 0x000fe200078e0004 */
[----:B------:R-:W-:Y:S01]  /*11240*/  SHF.R.S32.HI R4, RZ, 0x1f, R7 ;  /* 0x0000001fff047819 */ /* 0x000fe20000011407 */
[C---:B------:R-:W-:Y:S02]  /*11250*/  IMAD R5, R20.reuse, UR9, R6 ;  /* 0x0000000914057c24 */ /* 0x040fe4000f8e0206 */
[----:B------:R-:W-:-:S04]  /*11260*/  IMAD.WIDE.U32 R2, R20, UR8, R2 ;  /* 0x0000000814027c25 */ /* 0x000fc8000f8e0002 */
[----:B------:R-:W-:Y:S01]  /*11270*/  IMAD.IADD R3, R3, 0x1, R5 ;  /* 0x0000000103037824 */ /* 0x000fe200078e0205 */
[C---:B------:R-:W-:Y:S01]  /*11280*/  IADD3 R5, -R7.reuse, RZ, RZ ;  /* 0x000000ff07057210 */ /* 0x040fe20007ffe1ff */
[----:B------:R-:W-:Y:S02]  /*11290*/  IMAD R4, R4, UR4, RZ ;  /* 0x0000000404047c24 */ /* 0x000fe4000f8e02ff */
[----:B------:R-:W-:-:S04]  /*112a0*/  IMAD.WIDE.U32 R2, R7, UR4, R2 ;  /* 0x0000000407027c25 */ /* 0x000fc8000f8e0002 */
[----:B-1----:R-:W-:Y:S02]  /*112b0*/  IMAD R5, R0, R5, R9 ;  /* 0x0000000500057224 */ /* 0x002fe400078e0209 */
        /* <DEDUP_REMOVED lines=17> */
[----:B------:R-:W-:Y:S02]  /*113d0*/  VIADD R7, R35, UR41 ;  /* 0x0000002923077c36 */ /* 0x000fe40008000000 */
[----:B------:R-:W1:Y:S01]  /*113e0*/  SHFL.IDX PT, R2, R5, RZ, 0x181f ;  /* 0x00181fff05027589 */ /* 0x000e6200000e0000 */
[----:B------:R-:W-:Y:S02]  /*113f0*/  IMAD R0, R0, UR4, RZ ;  /* 0x0000000400007c24 */ /* 0x000fe4000f8e02ff */
[C---:B------:R-:W-:Y:S01]  /*11400*/  VIADD R11, R7.reuse, 0x10 ;  /* 0x00000010070b7836 */ /* 0x040fe20000000000 */
[----:B------:R-:W-:Y:S02]  /*11410*/  SHFL.IDX PT, R6, R5, 0x1, 0x181f ;  /* 0x00381f0005067f89 */ /* 0x000fe400000e0000 */
[----:B------:R-:W-:-:S13]  /*11420*/  ISETP.GE.AND P0, PT, R7, R0, PT ;  /* 0x000000000700720c */ /* 0x000fda0003f06270 */
[----:B------:R-:W-:Y:S02]  /*11430*/  @!P0 LEA R9, R30, UR46, 0x1 ;  /* 0x0000002e1e098c11 */ /* 0x000fe4000f8e08ff */
[----:B0-----:R-:W-:-:S04]  /*11440*/  @!P0 LEA R14, P2, R22, R14, 0x1 ;  /* 0x0000000e160e8211 */ /* 0x001fc800078408ff */
[----:B-1----:R-:W-:Y:S01]  /*11450*/  @!P0 IADD3.X R3, RZ, R2, RZ, P2, !PT ;  /* 0x00000002ff038210 */ /* 0x002fe200017fe4ff */
[----:B------:R-:W-:Y:S02]  /*11460*/  @!P0 IMAD.MOV.U32 R2, RZ, RZ, R14 ;  /* 0x000000ffff028224 */ /* 0x000fe400078e000e */
[----:B------:R-:W0:Y:S04]  /*11470*/  SHFL.IDX PT, R14, R4, 0x1, 0x181f ;  /* 0x00381f00040e7f89 */ /* 0x000e2800000e0000 */
[----:B------:R1:W-:Y:S01]  /*11480*/  @!P0 LDGSTS.E.BYPASS.LTC128B.128 [R9+0x20400], desc[UR36][R2.64], !P1 ;  /* 0x2040000002098fae */ /* 0x0003e2000c901d64 */
[----:B------:R-:W-:Y:S02]  /*11490*/  ISETP.GE.AND P0, PT, R11, R0, PT ;  /* 0x000000000b00720c */ /* 0x000fe40003f06270 */
[----:B-1----:R-:W-:-:S11]  /*114a0*/  IADD3 R9, R7, 0x20, RZ ;  /* 0x0000002007097810 */ /* 0x002fd60007ffe0ff */
[----:B------:R-:W-:Y:S02]  /*114b0*/  @!P0 LEA R21, R30, UR46, 0x1 ;  /* 0x0000002e1e158c11 */ /* 0x000fe4000f8e08ff */
[----:B0-----:R-:W-:Y:S02]  /*114c0*/  @!P0 LEA R2, P2, R22, R14, 0x1 ;  /* 0x0000000e16028211 */ /* 0x001fe400078408ff */
[----:B------:R-:W0:Y:S03]  /*114d0*/  SHFL.IDX PT, R14, R4, 0x2, 0x181f ;  /* 0x00581f00040e7f89 */ /* 0x000e2600000e0000 */
[----:B------:R-:W-:Y:S02]  /*114e0*/  @!P0 IMAD.X R3, RZ, RZ, R6, P2 ;  /* 0x000000ffff038224 */ /* 0x000fe400010e0606 */
        /* <DEDUP_REMOVED lines=9> */
.L_x_5055:
[----:B------:R-:W-:-:S05]  /*11580*/  VIADD R7, R7, 0x30 ;  /* 0x0000003007077836 */ /* 0x000fca0000000000 */
[----:B------:R-:W-:Y:S02]  /*11590*/  ISETP.GE.AND P0, PT, R7, R0, PT ;  /* 0x000000000700720c */ /* 0x000fe40003f06270 */
[----:B------:R-:W-:-:S04]  /*115a0*/  MOV R0, 0x1 ;  /* 0x0000000100007802 */ /* 0x000fc80000000f00 */
[----:B------:R-:W-:-:S07]  /*115b0*/  SHF.L.U32 R0, R0, 0x1f, RZ ;  /* 0x0000001f00007819 */ /* 0x000fce00000006ff */
[----:B0-2---:R-:W-:Y:S02]  /*115c0*/  @!P0 LEA R2, P2, R22, R14, 0x1 ;  /* 0x0000000e16028211 */ /* 0x005fe400078408ff */
[----:B------:R-:W-:-:S03]  /*115d0*/  @!P0 LEA R5, R30, UR46, 0x1 ;  /* 0x0000002e1e058c11 */ /* 0x000fc6000f8e08ff */
[----:B-1----:R-:W-:-:S05]  /*115e0*/  @!P0 IMAD.X R3, RZ, RZ, R6, P2 ;  /* 0x000000ffff038224 */ /* 0x002fca00010e0606 */
        /* <DEDUP_REMOVED lines=11> */
.L_x_5056:
[----:B------:R-:W-:-:S13]  /*116a0*/  ISETP.NE.AND P0, PT, R33, 0x3, PT ;  /* 0x000000032100780c */ /* 0x000fda0003f05270 */
[----:B------:R-:W-:Y:S05]  /*116b0*/  @!P0 BRA `(.L_x_5001) ;  /* 0x0000000000048947 */ /* 0x000fea0003800000 */
[----:B------:R-:W-:Y:S01]  /*116c0*/  BPT.TRAP 0x1 ;  /* 0x000000040000795c */ /* 0x000fe20000300000 */
.L_x_5001:
[----:B------:R-:W1:Y:S02]  /*116d0*/  SYNCS.PHASECHK.TRANS64.TRYWAIT P0, [UR46+0x28c60], R0 ;  /* 0x028c6000ff0075a7 */ /* 0x000e64000800016e */
[----:B-1----:R-:W-:Y:S05]  /*116e0*/  @!P0 BRA `(.L_x_5002) ;  /* 0x0000002800608947 */ /* 0x002fea0003800000 */
.L_x_5057:
        /* <DEDUP_REMOVED lines=66> */
[----:B------:R0:W1:Y:S02]  /*11b10*/  SHFL.IDX PT, R14, R0, 0x3, 0x181f ;  /* 0x00781f00000e7f89 */ /* 0x00006400000e0000 */
[----:B------:R-:W-:Y:S02]  /*11b20*/  IADD3.X R3, RZ, R9, RZ, P6, !PT ;  /* 0x00000009ff037210 */ /* 0x000fe400037fe4ff */
        /* <DEDUP_REMOVED lines=37> */
.L_x_5067:
        /* <DEDUP_REMOVED lines=30> */
.L_x_5004:
[----:B------:R-:W-:Y:S01]  /*11f60*/  VIADD R25, R25, 0xfffffffe ;  /* 0xfffffffe19197836 */ /* 0x000fe20000000000 */
[----:B------:R-:W-:Y:S01]  /*11f70*/  SYNCS.ARRIVE.TRANS64.A1T0 RZ, [UR46+0x28c50], RZ ;  /* 0x028c50ffffff79a7 */ /* 0x000fe2000810002e */
[----:B------:R-:W-:Y:S01]  /*11f80*/  BSSY B0, `(.L_x_4982) ;  /* 0x00000f2000007945 */ /* 0x000fe20003800000 */
[----:B------:R-:W-:Y:S01]  /*11f90*/  MOV R0, 0x1 ;  /* 0x0000000100007802 */ /* 0x000fe20000000f00 */
[----:B------:R-:W-:Y:S01]  /*11fa0*/  IMAD.MOV.U32 R21, RZ, RZ, 0x1 ;  /* 0x00000001ff157424 */ /* 0x000fe200078e00ff */
[----:B------:R-:W-:-:S13]  /*11fb0*/  ISETP.GE.AND P0, PT, R25, UR49, PT ;  /* 0x0000003119007c0c */ /* 0x000fda000bf06270 */
[----:B------:R-:W-:Y:S05]  /*11fc0*/  @!P0 BRA `(.L_x_5005) ;  /* 0x0000000c00b48947 */ /* 0x000fea0003800000 */
[----:B------:R-:W-:Y:S01]  /*11fd0*/  UIADD3 UR4, UR45, 0x1, URZ ;  /* 0x000000012d047890 */ /* 0x000fe2000fffe03f */
[----:B------:R-:W-:Y:S01]  /*11fe0*/  LOP3.LUT R3, RZ, UR43, RZ, 0x33, !PT ;  /* 0x0000002bff037c12 */ /* 0x000fe2000f8e33ff */
[----:B------:R-:W-:Y:S01]  /*11ff0*/  IMAD.MOV.U32 R21, RZ, RZ, 0x1 ;  /* 0x00000001ff157424 */ /* 0x000fe200078e00ff */
[----:B------:R-:W-:Y:S01]  /*12000*/  LOP3.LUT R5, RZ, UR42, RZ, 0x33, !PT ;  /* 0x0000002aff057c12 */ /* 0x000fe2000f8e33ff */
[----:B------:R-:W-:Y:S01]  /*12010*/  UIMAD UR4, UR4, UR38, URZ ;  /* 0x00000026040472a4 */ /* 0x000fe2000f8e023f */
[----:B------:R-:W-:Y:S02]  /*12020*/  IADD3 R35, R36, R28, R35 ;  /* 0x0000001c24237210 */ /* 0x000fe40007ffe023 */
[----:B------:R-:W-:Y:S02]  /*12030*/  LOP3.LUT R28, R34, 0x40, RZ, 0xc0, !PT ;  /* 0x00000040221c7812 */ /* 0x000fe400078ec0ff */
[----:B------:R-:W-:Y:S01]  /*12040*/  LOP3.LUT R25, R17, 0x80, RZ, 0xc0, !PT ;  /* 0x0000008011197812 */ /* 0x000fe200078ec0ff */
[----:B------:R-:W-:Y:S01]  /*12050*/  VIADD R2, R35, 0xffffff40 ;  /* 0xffffff4023027836 */ /* 0x000fe20000000000 */
[----:B------:R-:W-:-:S02]  /*12060*/  LOP3.LUT R0, RZ, UR4, RZ, 0x33, !PT ;  /* 0x00000004ff007c12 */ /* 0x000fc4000f8e33ff */
[----:B------:R-:W-:Y:S02]  /*12070*/  SHF.R.U32.HI R28, RZ, 0x2, R28 ;  /* 0x00000002ff1c7819 */ /* 0x000fe4000001161c */
[----:B------:R-:W-:Y:S02]  /*12080*/  VIADDMNMX R0, R0, -UR44, R3, !PT ;  /* 0x8000002c00007c46 */ /* 0x000fe4000f800103 */
[----:B------:R-:W-:Y:S02]  /*12090*/  SHF.R.U32.HI R25, RZ, 0x3, R25 ;  /* 0x00000003ff197819 */ /* 0x000fe40000011619 */
[----:B------:R-:W-:Y:S02]  /*120a0*/  VIMNMX R5, R0, R5, !PT ;  /* 0x0000000500057248 */ /* 0x000fe40007fe0100 */
[----:B------:R-:W-:Y:S02]  /*120b0*/  MOV R0, 0x1 ;  /* 0x0000000100007802 */ /* 0x000fe40000000f00 */
[C---:B------:R-:W-:Y:S01]  /*120c0*/  IADD3 R22, -R5.reuse, -0x2, RZ ;  /* 0xfffffffe05167810 */ /* 0x040fe20007ffe1ff */
[----:B------:R-:W-:-:S07]  /*120d0*/  IMAD R9, R5, -0x40, R2 ;  /* 0xffffffc005097824 */ /* 0x000fce00078e0202 */
.L_x_5020:
[----:B------:R-:W-:Y:S01]  /*120e0*/  ISETP.NE.AND P1, PT, R37, 0x1, PT ;  /* 0x000000012500780c */ /* 0x000fe20003f25270 */
[----:B------:R-:W-:Y:S01]  /*120f0*/  BSSY B1, `(.L_x_5006) ;  /* 0x0000014000017945 */ /* 0x000fe20003800000 */
[----:B------:R-:W-:Y:S01]  /*12100*/  ISETP.GT.U32.AND P0, PT, R31, 0x3f, PT ;  /* 0x0000003f1f00780c */ /* 0x000fe20003f04070 */
[----:B------:R-:W-:Y:S02]  /*12110*/  IMAD.MOV.U32 R7, RZ, RZ, R9 ;  /* 0x000000ffff077224 */ /* 0x000fe400078e0009 */
[----:B------:R-:W-:-:S08]  /*12120*/  IMAD.MOV.U32 R6, RZ, RZ, RZ ;  /* 0x000000ffff067224 */ /* 0x000fd000078e00ff */
        /* <DEDUP_REMOVED lines=11> */
[----:B------:R-:W-:-:S04]  /*121e0*/  ULDC.64 UR4, c[0x0][0x418] ;  /* 0x0001060000047ab9 */ /* 0x000fc80000000a00 */
[----:B------:R-:W-:Y:S02]  /*121f0*/  IADD3 R3, R5, R3, RZ ;  /* 0x0000000305037210 */ /* 0x000fe40007ffe0ff */
[----:B------:R-:W-:-:S04]  /*12200*/  LEA R4, P0, R2, UR4, 0x2 ;  /* 0x0000000402047c11 */ /* 0x000fc8000f8010ff */
[----:B------:R-:W-:-:S05]  /*12210*/  LEA.HI.X R5, R2, UR5, R3, 0x2, P0 ;  /* 0x0000000502057c11 */ /* 0x000fca00080f1403 */
[----:B------:R0:W5:Y:S04]  /*12220*/  LDG.E R6, desc[UR36][R4.64] ;  /* 0x0000002404067981 */ /* 0x000168000c1e1900 */
.L_x_5007:
[----:B------:R-:W-:Y:S05]  /*12230*/  BSYNC B1 ;  /* 0x0000000000017941 */ /* 0x000fea0003800000 */
.L_x_5006:
[----:B------:R-:W-:-:S13]  /*12240*/  ISETP.NE.AND P0, PT, R33, 0x3, PT ;  /* 0x000000032100780c */ /* 0x000fda0003f05270 */
[----:B------:R-:W-:Y:S05]  /*12250*/  @!P0 BRA `(.L_x_5008) ;  /* 0x0000000000048947 */ /* 0x000fea0003800000 */
[----:B------:R-:W-:Y:S01]  /*12260*/  BPT.TRAP 0x1 ;  /* 0x000000040000795c */ /* 0x000fe20000300000 */
.L_x_5008:
[----:B------:R-:W-:Y:S01]  /*12270*/  LEA R10, R0, UR46, 0x3 ;  /* 0x0000002e000a7c11 */ /* 0x000fe2000f8e18ff */
[----:B------:R-:W-:Y:S01]  /*12280*/  BSSY B1, `(.L_x_5009) ;  /* 0x0000004000017945 */ /* 0x000fe20003800000 */
[----:B------:R-:W-:-:S04]  /*12290*/  SHF.L.U32 R20, R21, 0x1f, RZ ;  /* 0x0000001f15147819 */ /* 0x000fc800000006ff */
[----:B------:R-:W1:Y:S02]  /*122a0*/  SYNCS.PHASECHK.TRANS64.TRYWAIT P0, [R10+URZ+0x28c40], R20 ;  /* 0x028c40140a0075a7 */ /* 0x000e64000800017f */
[----:B-1----:R-:W-:Y:S05]  /*122b0*/  @!P0 BRA `(.L_x_5010) ;  /* 0x0000002400948947 */ /* 0x002fea0003800000 */
.L_x_5068:
[----:B------:R-:W-:Y:S05]  /*122c0*/  BSYNC B1 ;  /* 0x0000000000017941 */ /* 0x000fea0003800000 */
.L_x_5009:
        /* <DEDUP_REMOVED lines=25> */
[----:B------:R-:W-:Y:S01]  /*12460*/  IADD3 R29, R3, UR4, RZ ;  /* 0x00000004031d7c10 */ /* 0x000fe2000fffe0ff */
[----:B------:R-:W-:-:S03]  /*12470*/  UMOV UR4, 0xffffffff ;  /* 0xffffffff00047882 */ /* 0x000fc60000000000 */
        /* <DEDUP_REMOVED lines=17> */
[----:B------:R3:W0:Y:S01]  /*12590*/  SHFL.IDX PT, R14, R26, 0x3, 0x181f ;  /* 0x00781f001a0e7f89 */ /* 0x00062200000e0000 */
[----:B--2---:R-:W-:-:S05]  /*125a0*/  IADD3.X R3, RZ, R3, RZ, P0, !PT ;  /* 0x00000003ff037210 */ /* 0x004fca00007fe4ff */
[----:B------:R3:W-:Y:S04]  /*125b0*/  LDGSTS.E.BYPASS.LTC128B.128 [R27+0x23400], desc[UR36][R2.64], !P1 ;  /* 0x23400000021b7fae */ /* 0x0007e8000c901d64 */
.L_x_5078:
        /* <DEDUP_REMOVED lines=8> */
.L_x_5012:
        /* <DEDUP_REMOVED lines=10> */
.L_x_5013:
[----:B------:R2:W-:Y:S01]  /*126e0*/  SYNCS.ARRIVE.TRANS64.A1T0 RZ, [R10+URZ+0x28c30], RZ ;  /* 0x028c30ff0aff79a7 */ /* 0x0005e2000810003f */
[----:B------:R-:W-:Y:S05]  /*126f0*/  @!P2 BRA `(.L_x_5014) ;  /* 0x000000000004a947 */ /* 0x000fea0003800000 */
[----:B------:R-:W-:Y:S01]  /*12700*/  BPT.TRAP 0x1 ;  /* 0x000000040000795c */ /* 0x000fe20000300000 */
.L_x_5014:
[----:B------:R-:W3:Y:S01]  /*12710*/  SYNCS.PHASECHK.TRANS64.TRYWAIT P0, [R10+URZ+0x28c60], R20 ;  /* 0x028c60140a0075a7 */ /* 0x000ee2000800017f */
[----:B------:R-:W-:Y:S04]  /*12720*/  BSSY B1, `(.L_x_5015) ;  /* 0x0000002000017945 */ /* 0x000fe80003800000 */
[----:B---3--:R-:W-:Y:S05]  /*12730*/  @!P0 BRA `(.L_x_5016) ;  /* 0x0000002400948947 */ /* 0x008fea0003800000 */
.L_x_5079:
[----:B------:R-:W-:Y:S05]  /*12740*/  BSYNC B1 ;  /* 0x0000000000017941 */ /* 0x000fea0003800000 */
.L_x_5015:
        /* <DEDUP_REMOVED lines=51> */
[----:B------:R0:W1:Y:S01]  /*12a80*/  SHFL.IDX PT, R14, R18, 0x3, 0x181f ;  /* 0x00781f00120e7f89 */ /* 0x00006200000e0000 */
[----:B------:R-:W-:Y:S02]  /*12a90*/  IADD3.X R3, RZ, R20, RZ, P0, !PT ;  /* 0x00000014ff037210 */ /* 0x000fe400007fe4ff */
        /* <DEDUP_REMOVED lines=24> */
.L_x_5089:
        /* <DEDUP_REMOVED lines=20> */
.L_x_5018:
        /* <DEDUP_REMOVED lines=10> */
.L_x_5019:
[----:B------:R-:W-:Y:S01]  /*12e00*/  VIADD R0, R0, 0x1 ;  /* 0x0000000100007836 */ /* 0x000fe20000000000 */
[----:B------:R-:W-:Y:S01]  /*12e10*/  IADD3 R22, R22, -0x1, RZ ;  /* 0xffffffff16167810 */ /* 0x000fe20007ffe0ff */
[----:B------:R1:W-:Y:S01]  /*12e20*/  SYNCS.ARRIVE.TRANS64.A1T0 RZ, [R10+URZ+0x28c50], RZ ;  /* 0x028c50ff0aff79a7 */ /* 0x0003e2000810003f */
[----:B------:R-:W-:Y:S02]  /*12e30*/  VIADD R9, R9, 0xffffffc0 ;  /* 0xffffffc009097836 */ /* 0x000fe40000000000 */
[----:B------:R-:W-:-:S04]  /*12e40*/  ISETP.NE.AND P0, PT, R0, 0x2, PT ;  /* 0x000000020000780c */ /* 0x000fc80003f05270 */
[----:B------:R-:W-:Y:S02]  /*12e50*/  SEL R0, R0, RZ, P0 ;  /* 0x000000ff00007207 */ /* 0x000fe40000000000 */
[----:B0-----:R-:W-:Y:S02]  /*12e60*/  SEL R2, RZ, 0x1, P0 ;  /* 0x00000001ff027807 */ /* 0x001fe40000000000 */
[----:B------:R-:W-:Y:S02]  /*12e70*/  ISETP.GT.AND P0, PT, R22, UR49, PT ;  /* 0x0000003116007c0c */ /* 0x000fe4000bf04270 */
[----:B------:R-:W-:-:S11]  /*12e80*/  LOP3.LUT R21, R21, R2, RZ, 0x3c, !PT ;  /* 0x0000000215157212 */ /* 0x000fd600078e3cff */
[----:B-1----:R-:W-:Y:S05]  /*12e90*/  @P0 BRA `(.L_x_5020) ;  /* 0xfffffff000900947 */ /* 0x002fea000383ffff */
.L_x_5005:
[----:B------:R-:W-:Y:S05]  /*12ea0*/  BSYNC B0 ;  /* 0x0000000000007941 */ /* 0x000fea0003800000 */
.L_x_4982:
[----:B------:R-:W0:Y:S01]  /*12eb0*/  S2R R3, SR_CgaCtaId ;  /* 0x0000000000037919 */ /* 0x000e220000008800 */
[----:B------:R-:W-:Y:S01]  /*12ec0*/  MOV R2, 0x400 ;  /* 0x0000040000027802 */ /* 0x000fe20000000f00 */
[----:B------:R-:W-:Y:S01]  /*12ed0*/  BSSY B0, `(.L_x_5021) ;  /* 0x0000005000007945 */ /* 0x000fe20003800000 */
[----:B------:R-:W-:Y:S02]  /*12ee0*/  SHF.L.U32 R4, R4, 0x1f, RZ ;  /* 0x0000001f04047819 */ /* 0x000fe400000006ff */
[----:B0-----:R-:W-:-:S04]  /*12ef0*/  LEA R5, R3, R2, 0x18 ;  /* 0x0000000203057211 */ /* 0x001fc800078ec0ff */
[----:B------:R-:W0:Y:S02]  /*12f00*/  SYNCS.PHASECHK.TRANS64.TRYWAIT P0, [R5+URZ+0x28c20], R4 ;  /* 0x028c2004050075a7 */ /* 0x000e24000800017f */
[----:B0-----:R-:W-:Y:S05]  /*12f10*/  @!P0 BRA `(.L_x_5022) ;  /* 0x0000002400748947 */ /* 0x001fea0003800000 */
.L_x_5090:
[----:B------:R-:W-:Y:S05]  /*12f20*/  BSYNC B0 ;  /* 0x0000000000007941 */ /* 0x000fea0003800000 */
.L_x_5021:
[----:B------:R-:W-:-:S03]  /*12f30*/  UMOV UR4, 0xffffffff ;  /* 0xffffffff00047882 */ /* 0x000fc60000000000 */
[----:B------:R-:W-:Y:S05]  /*12f40*/  BRA.DIV UR4, `(.L_x_5023) ;  /* 0x00000026047c7947 */ /* 0x000fea000b800000 */
[----:B------:R-:W1:Y:S02]  /*12f50*/  S2R R2, SR_TID.X ;  /* 0x0000000000027919 */ /* 0x000e640000002100 */
[----:B-1----:R-:W-:-:S04]  /*12f60*/  SHF.R.U32.HI R2, RZ, 0x5, R2 ;  /* 0x00000005ff027819 */ /* 0x002fc80000011602 */
[----:B------:R-:W-:-:S05]  /*12f70*/  LOP3.LUT R2, R2, 0x3, RZ, 0xc0, !PT ;  /* 0x0000000302027812 */ /* 0x000fca00078ec0ff */
[----:B------:R1:W3:Y:S02]  /*12f80*/  SHFL.IDX PT, R14, R2, RZ, 0x1f ;  /* 0x00001fff020e7589 */ /* 0x0002e400000e0000 */
.L_x_5093:
[----:B---3--:R-:W-:-:S13]  /*12f90*/  ISETP.NE.AND P0, PT, R14, RZ, PT ;  /* 0x000000ff0e00720c */ /* 0x008fda0003f05270 */
[----:B------:R-:W-:Y:S05]  /*12fa0*/  @P0 BRA `(.L_x_4871) ;  /* 0x0000000000880947 */ /* 0x000fea0003800000 */
[----:B------:R-:W-:-:S03]  /*12fb0*/  UMOV UR4, 0xffffffff ;  /* 0xffffffff00047882 */ /* 0x000fc60000000000 */
[----:B------:R-:W-:Y:S05]  /*12fc0*/  BRA.DIV UR4, `(.L_x_5024) ;  /* 0x0000002604907947 */ /* 0x000fea000b800000 */
[----:B------:R-:W-:-:S13]  /*12fd0*/  ELECT P6, URZ, PT ;  /* 0x00000000003f782f */ /* 0x000fda00038c0000 */
.L_x_5096:
[----:B------:R-:W-:Y:S05]  /*12fe0*/  @!P6 BRA `(.L_x_4871) ;  /* 0x000000000078e947 */ /* 0x000fea0003800000 */
[----:B------:R-:W-:-:S06]  /*12ff0*/  ULOP3.LUT UR4, UR39, 0x2, URZ, 0xfc, !UPT ;  /* 0x0000000227047892 */ /* 0x000fcc000f8efc3f */
[----:B-1----:R-:W-:-:S05]  /*13000*/  IMAD.U32 R2, RZ, RZ, UR4 ;  /* 0x00000004ff027e24 */ /* 0x002fca000f8e00ff */
[----:B------:R-:W-:-:S13]  /*13010*/  ISETP.NE.AND P0, PT, R2, 0x3, PT ;  /* 0x000000030200780c */ /* 0x000fda0003f05270 */
[----:B------:R-:W-:Y:S05]  /*13020*/  @!P0 BRA `(.L_x_5025) ;  /* 0x0000000000048947 */ /* 0x000fea0003800000 */
[----:B------:R-:W-:Y:S01]  /*13030*/  BPT.TRAP 0x1 ;  /* 0x000000040000795c */ /* 0x000fe20000300000 */
.L_x_5025:
[C---:B0-----:R-:W-:Y:S01]  /*13040*/  IMAD R4, R0.reuse, 0x8, R5 ;  /* 0x0000000800047824 */ /* 0x041fe200078e0205 */
[----:B------:R-:W-:Y:S02]  /*13050*/  SHF.L.U32 R3, R21, 0x1f, RZ ;  /* 0x0000001f15037819 */ /* 0x000fe400000006ff */
[----:B------:R-:W-:Y:S02]  /*13060*/  IADD3 R0, R0, 0x1, RZ ;  /* 0x0000000100007810 */ /* 0x000fe40007ffe0ff */
[----:B------:R-:W0:Y:S02]  /*13070*/  SYNCS.PHASECHK.TRANS64.TRYWAIT P1, [R4+URZ+0x28c40], R3 ;  /* 0x028c4003040075a7 */ /* 0x000e24000802017f */
[----:B------:R-:W-:-:S04]  /*13080*/  ISETP.NE.AND P2, PT, R0, 0x2, PT ;  /* 0x000000020000780c */ /* 0x000fc80003f45270 */
[----:B------:R-:W-:Y:S01]  /*13090*/  SEL R2, RZ, 0x1, P2 ;  /* 0x00000001ff027807 */ /* 0x000fe20001000000 */
[----:B0-----:R-:W-:Y:S08]  /*130a0*/  @!P1 BRA `(.L_x_5026) ;  /* 0x0000002400789947 */ /* 0x001ff00003800000 */
.L_x_5097:
[----:B------:R-:W-:Y:S02]  /*130b0*/  SEL R0, R0, RZ, P2 ;  /* 0x000000ff00007207 */ /* 0x000fe40001000000 */
[----:B------:R-:W-:Y:S01]  /*130c0*/  LOP3.LUT R2, R21, R2, RZ, 0x3c, !PT ;  /* 0x0000000215027212 */ /* 0x000fe200078e3cff */
[----:B------:R-:W-:Y:S06]  /*130d0*/  @!P0 BRA `(.L_x_5027) ;  /* 0x0000000000048947 */ /* 0x000fec0003800000 */
[----:B------:R-:W-:Y:S01]  /*130e0*/  BPT.TRAP 0x1 ;  /* 0x000000040000795c */ /* 0x000fe20000300000 */
.L_x_5027:
[----:B------:R-:W-:Y:S01]  /*130f0*/  IMAD R5, R0, 0x8, R5 ;  /* 0x0000000800057824 */ /* 0x000fe200078e0205 */
[----:B------:R-:W-:-:S04]  /*13100*/  SHF.L.U32 R0, R2, 0x1f, RZ ;  /* 0x0000001f02007819 */ /* 0x000fc800000006ff */
[----:B------:R-:W1:Y:S02]  /*13110*/  SYNCS.PHASECHK.TRANS64.TRYWAIT P1, [R5+URZ+0x28c40], R0 ;  /* 0x028c4000050075a7 */ /* 0x000e64000802017f */
[----:B-1----:R-:W-:Y:S05]  /*13120*/  @!P1 BRA `(.L_x_5028) ;  /* 0x00000024006c9947 */ /* 0x002fea0003800000 */
.L_x_5098:
[----:B------:R-:W-:Y:S05]  /*13130*/  @!P0 BRA `(.L_x_5029) ;  /* 0x0000000000048947 */ /* 0x000fea0003800000 */
[----:B------:R-:W-:Y:S01]  /*13140*/  BPT.TRAP 0x1 ;  /* 0x000000040000795c */ /* 0x000fe20000300000 */
.L_x_5029:
[----:B------:R-:W3:Y:S02]  /*13150*/  SYNCS.PHASECHK.TRANS64.TRYWAIT P1, [R4+URZ+0x28c60], R3 ;  /* 0x028c6003040075a7 */ /* 0x000ee4000802017f */
[----:B---3--:R-:W-:Y:S05]  /*13160*/  @!P1 BRA `(.L_x_5030) ;  /* 0x0000002400709947 */ /* 0x008fea0003800000 */
.L_x_5099:
[----:B------:R-:W-:Y:S05]  /*13170*/  @!P0 BRA `(.L_x_5031) ;  /* 0x0000000000048947 */ /* 0x000fea0003800000 */
[----:B------:R-:W-:Y:S01]  /*13180*/  BPT.TRAP 0x1 ;  /* 0x000000040000795c */ /* 0x000fe20000300000 */
.L_x_5031:
[----:B----4-:R4:W0:Y:S02]  /*13190*/  SYNCS.PHASECHK.TRANS64.TRYWAIT P0, [R5+URZ+0x28c60], R0 ;  /* 0x028c6000050075a7 */ /* 0x010824000800017f */
[----:B0-----:R-:W-:Y:S05]  /*131a0*/  @!P0 NANOSLEEP.SYNCS 0x989680 ;  /* 0x009896800000895d */ /* 0x001fea0003900000 */
[----:B------:R-:W0:Y:S02]  /*131b0*/  @!P0 SYNCS.PHASECHK.TRANS64 P0, [R5+URZ+0x28c60], R0 ;  /* 0x028c6000050085a7 */ /* 0x000e24000800007f */
[----:B0-----:R-:W-:Y:S05]  /*131c0*/  @!P0 BRA `(.L_x_5031) ;  /* 0xfffffffc00f08947 */ /* 0x001fea000383ffff */
.L_x_4871:
[----:B------:R-:W-:Y:S05]  /*131d0*/  BSYNC B6 ;  /* 0x0000000000067941 */ /* 0x000fea0003800000 */
.L_x_4868:
[----:B------:R-:W-:Y:S05]  /*131e0*/  EXIT ;  /* 0x000000000000794d */ /* 0x000fea0003800000 */
.L_x_4882:
[----:B0-----:R-:W-:-:S04]  /*131f0*/  IMAD.U32 R5, RZ, RZ, UR5 ;  /* 0x00000005ff057e24 */ /* 0x001fc8000f8e00ff */
[----:B------:R0:W1:Y:S03]  /*13200*/  SYNCS.PHASECHK.TRANS64.TRYWAIT P1, [R5+URZ+0x28c50], R2 ;  /* 0x028c5002050075a7 */ /* 0x000066000802017f */
[----:B-1----:R-:W-:Y:S05]  /*13210*/  @!P1 NANOSLEEP.SYNCS 0x989680 ;  /* 0x009896800000995d */ /* 0x002fea0003900000 */
[----:B------:R-:W1:Y:S02]  /*13220*/  @!P1 SYNCS.PHASECHK.TRANS64 P1, [R5+URZ+0x28c50], R2 ;  /* 0x028c5002050095a7 */ /* 0x000e64000802007f */
[----:B-1----:R-:W-:Y:S05]  /*13230*/  @!P1 BRA `(.L_x_4882) ;  /* 0xfffffffc00ec9947 */ /* 0x002fea000383ffff */
[----:B------:R-:W-:Y:S05]  /*13240*/  BRA `(.L_x_5032) ;  /* 0xfffffee400547947 */ /* 0x000fea000383ffff */
.L_x_4888:
[----:B-1----:R-:W-:-:S04]  /*13250*/  IMAD.U32 R5, RZ, RZ, UR7 ;  /* 0x00000007ff057e24 */ /* 0x002fc8000f8e00ff */
[----:B------:R1:W2:Y:S03]  /*13260*/  SYNCS.PHASECHK.TRANS64.TRYWAIT P1, [R5+URZ+0x28c50], R2 ;  /* 0x028c5002050075a7 */ /* 0x0002a6000802017f */
[----:B--2---:R-:W-:Y:S05]  /*13270*/  @!P1 NANOSLEEP.SYNCS 0x989680 ;  /* 0x009896800000995d */ /* 0x004fea0003900000 */
[----:B------:R-:W2:Y:S02]  /*13280*/  @!P1 SYNCS.PHASECHK.TRANS64 P1, [R5+URZ+0x28c50], R2 ;  /* 0x028c5002050095a7 */ /* 0x000ea4000802007f */
[----:B--2---:R-:W-:Y:S05]  /*13290*/  @!P1 BRA `(.L_x_4888) ;  /* 0xfffffffc00ec9947 */ /* 0x004fea000383ffff */
[----:B------:R-:W-:Y:S05]  /*132a0*/  BRA `(.L_x_4887) ;  /* 0xfffffef000587947 */ /* 0x000fea000383ffff */
.L_x_4899:
[----:B-1----:R-:W-:-:S04]  /*132b0*/  MOV R0, UR40 ;  /* 0x0000002800007c02 */ /* 0x002fc80008000f00 */
[----:B------:R1:W2:Y:S03]  /*132c0*/  SYNCS.PHASECHK.TRANS64.TRYWAIT P0, [R0+URZ+0x28c00], R13 ;  /* 0x028c000d000075a7 */ /* 0x0002a6000800017f */
[----:B--2---:R-:W-:Y:S05]  /*132d0*/  @!P0 NANOSLEEP.SYNCS 0x989680 ;  /* 0x009896800000895d */ /* 0x004fea0003900000 */
[----:B------:R-:W2:Y:S02]  /*132e0*/  @!P0 SYNCS.PHASECHK.TRANS64 P0, [R0+URZ+0x28c00], R13 ;  /* 0x028c000d000085a7 */ /* 0x000ea4000800007f */
[----:B--2---:R-:W-:Y:S05]  /*132f0*/  @!P0 BRA `(.L_x_4899) ;  /* 0xfffffffc00ec8947 */ /* 0x004fea000383ffff */
[----:B------:R-:W-:Y:S05]  /*13300*/  BRA `(.L_x_5033) ;  /* 0xffffff08005c7947 */ /* 0x000fea000383ffff */
.L_x_4903:
[----:B-1----:R-:W-:-:S04]  /*13310*/  IMAD.U32 R2, RZ, RZ, UR40 ;  /* 0x00000028ff027e24 */ /* 0x002fc8000f8e00ff */
[----:B------:R1:W2:Y:S03]  /*13320*/  SYNCS.PHASECHK.TRANS64.TRYWAIT P0, [R2+URZ+0x28c30], R13 ;  /* 0x028c300d020075a7 */ /* 0x0002a6000800017f */
[----:B--2---:R-:W-:Y:S05]  /*13330*/  @!P0 NANOSLEEP.SYNCS 0x989680 ;  /* 0x009896800000895d */ /* 0x004fea0003900000 */
[----:B------:R-:W2:Y:S02]  /*13340*/  @!P0 SYNCS.PHASECHK.TRANS64 P0, [R2+URZ+0x28c30], R13 ;  /* 0x028c300d020085a7 */ /* 0x000ea4000800007f */
[----:B--2---:R-:W-:Y:S05]  /*13350*/  @!P0 BRA `(.L_x_4903) ;  /* 0xfffffffc00ec8947 */ /* 0x004fea000383ffff */
[----:B------:R-:W-:Y:S05]  /*13360*/  BRA `(.L_x_4902) ;  /* 0xffffff08009c7947 */ /* 0x000fea000383ffff */
.L_x_4916:
[----:B--2---:R-:W-:-:S04]  /*13370*/  IMAD.U32 R14, RZ, RZ, UR40 ;  /* 0x00000028ff0e7e24 */ /* 0x004fc8000f8e00ff */
[----:B------:R2:W4:Y:S03]  /*13380*/  SYNCS.PHASECHK.TRANS64.TRYWAIT P0, [R14+URZ+0x28c50], R13 ;  /* 0x028c500d0e0075a7 */ /* 0x000526000800017f */
[----:B----4-:R-:W-:Y:S05]  /*13390*/  @!P0 NANOSLEEP.SYNCS 0x989680 ;  /* 0x009896800000895d */ /* 0x010fea0003900000 */
[----:B------:R-:W4:Y:S02]  /*133a0*/  @!P0 SYNCS.PHASECHK.TRANS64 P0, [R14+URZ+0x28c50], R13 ;  /* 0x028c500d0e0085a7 */ /* 0x000f24000800007f */
[----:B----4-:R-:W-:Y:S05]  /*133b0*/  @!P0 BRA `(.L_x_4916) ;  /* 0xfffffffc00ec8947 */ /* 0x010fea000383ffff */
[----:B------:R-:W-:Y:S05]  /*133c0*/  BRA `(.L_x_4915) ;  /* 0xffffff2400fc7947 */ /* 0x000fea000383ffff */
.L_x_4925:
[----:B-1----:R-:W-:-:S04]  /*133d0*/  IMAD.U32 R12, RZ, RZ, UR31 ;  /* 0x0000001fff0c7e24 */ /* 0x002fc8000f8e00ff */
[----:B------:R1:W2:Y:S03]  /*133e0*/  SYNCS.PHASECHK.TRANS64.TRYWAIT P0, [R12+URZ+0x28c30], R13 ;  /* 0x028c300d0c0075a7 */ /* 0x0002a6000800017f */
[----:B--2---:R-:W-:Y:S05]  /*133f0*/  @!P0 NANOSLEEP.SYNCS 0x989680 ;  /* 0x009896800000895d */ /* 0x004fea0003900000 */
[----:B------:R-:W2:Y:S02]  /*13400*/  @!P0 SYNCS.PHASECHK.TRANS64 P0, [R12+URZ+0x28c30], R13 ;  /* 0x028c300d0c0085a7 */ /* 0x000ea4000800007f */
[----:B--2---:R-:W-:Y:S05]  /*13410*/  @!P0 BRA `(.L_x_4925) ;  /* 0xfffffffc00ec8947 */ /* 0x004fea000383ffff */
[----:B------:R-:W-:Y:S05]  /*13420*/  BRA `(.L_x_4924) ;  /* 0xffffff2c009c7947 */ /* 0x000fea000383ffff */
.L_x_4938:
[----:B-1----:R-:W-:-:S04]  /*13430*/  MOV R14, UR31 ;  /* 0x0000001f000e7c02 */ /* 0x002fc80008000f00 */
[----:B------:R1:W2:Y:S03]  /*13440*/  SYNCS.PHASECHK.TRANS64.TRYWAIT P0, [R14+URZ+0x28c50], R13 ;  /* 0x028c500d0e0075a7 */ /* 0x0002a6000800017f */
[----:B--2---:R-:W-:Y:S05]  /*13450*/  @!P0 NANOSLEEP.SYNCS 0x989680 ;  /* 0x009896800000895d */ /* 0x004fea0003900000 */
[----:B------:R-:W2:Y:S02]  /*13460*/  @!P0 SYNCS.PHASECHK.TRANS64 P0, [R14+URZ+0x28c50], R13 ;  /* 0x028c500d0e0085a7 */ /* 0x000ea4000800007f */
[----:B--2---:R-:W-:Y:S05]  /*13470*/  @!P0 BRA `(.L_x_4938) ;  /* 0xfffffffc00ec8947 */ /* 0x004fea000383ffff */
[----:B------:R-:W-:Y:S05]  /*13480*/  BRA `(.L_x_4937) ;  /* 0xffffff4c007c7947 */ /* 0x000fea000383ffff */
.L_x_4948:
[----:B-1----:R-:W-:-:S04]  /*13490*/  IMAD.U32 R11, RZ, RZ, UR26 ;  /* 0x0000001aff0b7e24 */ /* 0x002fc8000f8e00ff */
[----:B------:R1:W2:Y:S03]  /*134a0*/  SYNCS.PHASECHK.TRANS64.TRYWAIT P1, [R11+URZ+0x28c30], R14 ;  /* 0x028c300e0b0075a7 */ /* 0x0002a6000802017f */
[----:B--2---:R-:W-:Y:S05]  /*134b0*/  @!P1 NANOSLEEP.SYNCS 0x989680 ;  /* 0x009896800000995d */ /* 0x004fea0003900000 */
[----:B------:R-:W2:Y:S02]  /*134c0*/  @!P1 SYNCS.PHASECHK.TRANS64 P1, [R11+URZ+0x28c30], R14 ;  /* 0x028c300e0b0095a7 */ /* 0x000ea4000802007f */
[----:B--2---:R-:W-:Y:S05]  /*134d0*/  @!P1 BRA `(.L_x_4948) ;  /* 0xfffffffc00ec9947 */ /* 0x004fea000383ffff */
[----:B------:R-:W-:Y:S05]  /*134e0*/  BRA `(.L_x_4947) ;  /* 0xffffff54000c7947 */ /* 0x000fea000383ffff */
.L_x_4953:
[----:B---3--:R-:W-:-:S04]  /*134f0*/  IMAD.U32 R15, RZ, RZ, UR26 ;  /* 0x0000001aff0f7e24 */ /* 0x008fc8000f8e00ff */
[----:B------:R3:W4:Y:S03]  /*13500*/  SYNCS.PHASECHK.TRANS64.TRYWAIT P1, [R15+URZ+0x28c50], R14 ;  /* 0x028c500e0f0075a7 */ /* 0x000726000802017f */
[----:B----4-:R-:W-:Y:S05]  /*13510*/  @!P1 NANOSLEEP.SYNCS 0x989680 ;  /* 0x009896800000995d */ /* 0x010fea0003900000 */
[----:B------:R-:W4:Y:S02]  /*13520*/  @!P1 SYNCS.PHASECHK.TRANS64 P1, [R15+URZ+0x28c50], R14 ;  /* 0x028c500e0f0095a7 */ /* 0x000f24000802007f */
[----:B----4-:R-:W-:Y:S05]  /*13530*/  @!P1 BRA `(.L_x_4953) ;  /* 0xfffffffc00ec9947 */ /* 0x010fea000383ffff */
[----:B------:R-:W-:Y:S05]  /*13540*/  BRA `(.L_x_4952) ;  /* 0xffffff6800287947 */ /* 0x000fea000383ffff */
.L_x_4960:
[----:B--2---:R-:W-:-:S04]  /*13550*/  IMAD.U32 R12, RZ, RZ, UR25 ;  /* 0x00000019ff0c7e24 */ /* 0x004fc8000f8e00ff */
[----:B------:R2:W4:Y:S03]  /*13560*/  SYNCS.PHASECHK.TRANS64.TRYWAIT P0, [R12+URZ+0x28c30], R13 ;  /* 0x028c300d0c0075a7 */ /* 0x000526000800017f */
[----:B----4-:R-:W-:Y:S05]  /*13570*/  @!P0 NANOSLEEP.SYNCS 0x989680 ;  /* 0x009896800000895d */ /* 0x010fea0003900000 */
[----:B------:R-:W4:Y:S02]  /*13580*/  @!P0 SYNCS.PHASECHK.TRANS64 P0, [R12+URZ+0x28c30], R13 ;  /* 0x028c300d0c0085a7 */ /* 0x000f24000800007f */
[----:B----4-:R-:W-:Y:S05]  /*13590*/  @!P0 BRA `(.L_x_4960) ;  /* 0xfffffffc00ec8947 */ /* 0x010fea000383ffff */
[----:B------:R-:W-:Y:S05]  /*135a0*/  BRA `(.L_x_4959) ;  /* 0xffffff6c00207947 */ /* 0x000fea000383ffff */
.L_x_4973:
[----:B-1----:R-:W-:-:S04]  /*135b0*/  MOV R14, UR25 ;  /* 0x00000019000e7c02 */ /* 0x002fc80008000f00 */
[----:B------:R1:W2:Y:S03]  /*135c0*/  SYNCS.PHASECHK.TRANS64.TRYWAIT P0, [R14+URZ+0x28c50], R13 ;  /* 0x028c500d0e0075a7 */ /* 0x0002a6000800017f */
[----:B--2---:R-:W-:Y:S05]  /*135d0*/  @!P0 NANOSLEEP.SYNCS 0x989680 ;  /* 0x009896800000895d */ /* 0x004fea0003900000 */
[----:B------:R-:W2:Y:S02]  /*135e0*/  @!P0 SYNCS.PHASECHK.TRANS64 P0, [R14+URZ+0x28c50], R13 ;  /* 0x028c500d0e0085a7 */ /* 0x000ea4000800007f */
[----:B--2---:R-:W-:Y:S05]  /*135f0*/  @!P0 BRA `(.L_x_4973) ;  /* 0xfffffffc00ec8947 */ /* 0x004fea000383ffff */
[----:B------:R-:W-:Y:S05]  /*13600*/  BRA `(.L_x_4972) ;  /* 0xffffff8800f07947 */ /* 0x000fea000383ffff */
.L_x_4993:
[----:B------:R-:W-:Y:S01]  /*13610*/  IMAD.MOV.U32 R13, RZ, RZ, R23 ;  /* 0x000000ffff0d7224 */ /* 0x000fe200078e0017 */
[----:B------:R-:W-:Y:S01]  /*13620*/  MOV R15, 0xffffffff ;  /* 0xffffffff000f7802 */ /* 0x000fe20000000f00 */
[----:B------:R-:W-:Y:S02]  /*13630*/  IMAD.MOV.U32 R12, RZ, RZ, RZ ;  /* 0x000000ffff0c7224 */ /* 0x000fe400078e00ff */
[----:B------:R-:W-:-:S07]  /*13640*/  IMAD.MOV.U32 R11, RZ, RZ, 0x1f ;  /* 0x0000001fff0b7424 */ /* 0x000fce00078e00ff */
[----:B------:R-:W-:Y:S05]  /*13650*/  WARPSYNC.COLLECTIVE R15, `(.L_x_5034) ;  /* 0x000000000f087348 */ /* 0x000fea0003c00000 */
[----:B------:R0:W1:Y:S02]  /*13660*/  SHFL.IDX P6, R14, R13, R12, R11 ;  /* 0x0000000c0d0e7389 */ /* 0x00006400000c000b */
[----:B01----:R-:W-:Y:S01]  /*13670*/  ENDCOLLECTIVE ;  /* 0x000000000000791b */ /* 0x003fe20003800000 */
.L_x_5034:
[----:B------:R-:W-:Y:S05]  /*13680*/  BRA `(.L_x_5035) ;  /* 0xffffffd000c47947 */ /* 0x000fea000383ffff */
.L_x_4995:
[----:B0-----:R-:W-:-:S04]  /*13690*/  IMAD.U32 R3, RZ, RZ, UR46 ;  /* 0x0000002eff037e24 */ /* 0x001fc8000f8e00ff */
[----:B------:R0:W1:Y:S03]  /*136a0*/  SYNCS.PHASECHK.TRANS64.TRYWAIT P0, [R3+URZ+0x28c40], R0 ;  /* 0x028c4000030075a7 */ /* 0x000066000800017f */
[----:B-1----:R-:W-:Y:S05]  /*136b0*/  @!P0 NANOSLEEP.SYNCS 0x989680 ;  /* 0x009896800000895d */ /* 0x002fea0003900000 */
[----:B------:R-:W1:Y:S02]  /*136c0*/  @!P0 SYNCS.PHASECHK.TRANS64 P0, [R3+URZ+0x28c40], R0 ;  /* 0x028c4000030085a7 */ /* 0x000e64000800007f */
[----:B-1----:R-:W-:Y:S05]  /*136d0*/  @!P0 BRA `(.L_x_4995) ;  /* 0xfffffffc00ec8947 */ /* 0x002fea000383ffff */
[----:B------:R-:W-:Y:S05]  /*136e0*/  BRA `(.L_x_5036) ;  /* 0xffffffd000f47947 */ /* 0x000fea000383ffff */
.L_x_4996:
        /* <DEDUP_REMOVED lines=8> */
.L_x_5038:
[----:B------:R-:W-:Y:S05]  /*13770*/  BSYNC B0 ;  /* 0x0000000000007941 */ /* 0x000fea0003800000 */
.L_x_5037:
[----:B------:R-:W-:Y:S01]  /*13780*/  IMAD.MOV.U32 R13, RZ, RZ, R0 ;  /* 0x000000ffff0d7224 */ /* 0x000fe200078e0000 */
[----:B------:R-:W-:Y:S01]  /*13790*/  MOV R12, RZ ;  /* 0x000000ff000c7202 */ /* 0x000fe20000000f00 */
[----:B------:R-:W-:Y:S01]  /*137a0*/  IMAD.MOV.U32 R11, RZ, RZ, 0x181f ;  /* 0x0000181fff0b7424 */ /* 0x000fe200078e00ff */
[----:B------:R-:W-:Y:S01]  /*137b0*/  @P0 LEA R7, R30, UR46, 0x1 ;  /* 0x0000002e1e070c11 */ /* 0x000fe2000f8e08ff */
[----:B------:R-:W-:Y:S02]  /*137c0*/  IMAD.MOV.U32 R15, RZ, RZ, -0x1 ;  /* 0xffffffffff0f7424 */ /* 0x000fe400078e00ff */
[----:B------:R-:W-:-:S07]  /*137d0*/  IMAD.MOV.U32 R2, RZ, RZ, R14 ;  /* 0x000000ffff027224 */ /* 0x000fce00078e000e */
[----:B------:R-:W-:Y:S05]  /*137e0*/  WARPSYNC.COLLECTIVE R15, `(.L_x_5039) ;  /* 0x000000000f087348 */ /* 0x000fea0003c00000 */
[----:B------:R0:W1:Y:S02]  /*137f0*/  SHFL.IDX P6, R14, R13, R12, R11 ;  /* 0x0000000c0d0e7389 */ /* 0x00006400000c000b */
[----:B01----:R-:W-:Y:S01]  /*13800*/  ENDCOLLECTIVE ;  /* 0x000000000000791b */ /* 0x003fe20003800000 */
.L_x_5039:
        /* <DEDUP_REMOVED lines=8> */
.L_x_5040:
        /* <DEDUP_REMOVED lines=11> */
.L_x_5041:
[----:B------:R-:W-:Y:S02]  /*13940*/  IMAD.MOV.U32 R13, RZ, RZ, R5 ;  /* 0x000000ffff0d7224 */ /* 0x000fe400078e0005 */
[----:B------:R-:W-:Y:S01]  /*13950*/  IMAD.MOV.U32 R12, RZ, RZ, 0x2 ;  /* 0x00000002ff0c7424 */ /* 0x000fe200078e00ff */
[----:B------:R-:W-:-:S13]  /*13960*/  @P0 LEA R2, P1, R22, R14, 0x1 ;  /* 0x0000000e16020211 */ /* 0x000fda00078208ff */
[----:B------:R-:W-:Y:S05]  /*13970*/  WARPSYNC.COLLECTIVE R15, `(.L_x_5042) ;  /* 0x000000000f087348 */ /* 0x000fea0003c00000 */
[----:B------:R0:W1:Y:S02]  /*13980*/  SHFL.IDX P6, R14, R13, R12, R11 ;  /* 0x0000000c0d0e7389 */ /* 0x00006400000c000b */
[----:B01----:R-:W-:Y:S01]  /*13990*/  ENDCOLLECTIVE ;  /* 0x000000000000791b */ /* 0x003fe20003800000 */
.L_x_5042:
[----:B------:R-:W-:-:S05]  /*139a0*/  @P0 IMAD.X R3, RZ, RZ, R4, P1 ;  /* 0x000000ffff030224 */ /* 0x000fca00008e0604 */
        /* <DEDUP_REMOVED lines=11> */
.L_x_5043:
[----:B------:R-:W-:Y:S01]  /*13a60*/  IMAD.MOV.U32 R13, RZ, RZ, R5 ;  /* 0x000000ffff0d7224 */ /* 0x000fe200078e0005 */
[----:B------:R-:W-:Y:S02]  /*13a70*/  MOV R12, 0x3 ;  /* 0x00000003000c7802 */ /* 0x000fe40000000f00 */
[----:B------:R-:W-:-:S13]  /*13a80*/  @P0 LEA R2, P1, R22, R14, 0x1 ;  /* 0x0000000e16020211 */ /* 0x000fda00078208ff */
[----:B------:R-:W-:Y:S05]  /*13a90*/  WARPSYNC.COLLECTIVE R15, `(.L_x_5044) ;  /* 0x000000000f087348 */ /* 0x000fea0003c00000 */
[----:B------:R0:W1:Y:S02]  /*13aa0*/  SHFL.IDX P6, R14, R13, R12, R11 ;  /* 0x0000000c0d0e7389 */ /* 0x00006400000c000b */
[----:B01----:R-:W-:Y:S01]  /*13ab0*/  ENDCOLLECTIVE ;  /* 0x000000000000791b */ /* 0x003fe20003800000 */
.L_x_5044:
        /* <DEDUP_REMOVED lines=10> */
.L_x_5045:
[----:B------:R-:W-:Y:S05]  /*13b60*/  BRA `(.L_x_5046) ;  /* 0xffffffd000b87947 */ /* 0x000fea000383ffff */
.L_x_4999:
[----:B------:R-:W-:Y:S01]  /*13b70*/  IMAD.MOV.U32 R13, RZ, RZ, R5 ;  /* 0x000000ffff0d7224 */ /* 0x000fe200078e0005 */
[----:B------:R-:W-:Y:S01]  /*13b80*/  MOV R12, RZ ;  /* 0x000000ff000c7202 */ /* 0x000fe20000000f00 */
[----:B------:R-:W-:Y:S02]  /*13b90*/  IMAD.MOV.U32 R11, RZ, RZ, 0x181f ;  /* 0x0000181fff0b7424 */ /* 0x000fe400078e00ff */
[----:B------:R-:W-:Y:S02]  /*13ba0*/  IMAD.MOV.U32 R15, RZ, RZ, -0x1 ;  /* 0xffffffffff0f7424 */ /* 0x000fe400078e00ff */
[----:B------:R-:W-:-:S07]  /*13bb0*/  VIADD R7, R35, UR41 ;  /* 0x0000002923077c36 */ /* 0x000fce0008000000 */
[----:B------:R-:W-:Y:S05]  /*13bc0*/  WARPSYNC.COLLECTIVE R15, `(.L_x_5047) ;  /* 0x000000000f087348 */ /* 0x000fea0003c00000 */
[----:B------:R0:W1:Y:S02]  /*13bd0*/  SHFL.IDX P6, R14, R13, R12, R11 ;  /* 0x0000000c0d0e7389 */ /* 0x00006400000c000b */
[----:B01----:R-:W-:Y:S01]  /*13be0*/  ENDCOLLECTIVE ;  /* 0x000000000000791b */ /* 0x003fe20003800000 */
.L_x_5047:
[----:B------:R-:W-:Y:S01]  /*13bf0*/  MOV R13, R4 ;  /* 0x00000004000d7202 */ /* 0x000fe20000000f00 */
[----:B------:R-:W-:-:S07]  /*13c00*/  IMAD.MOV.U32 R2, RZ, RZ, R14 ;  /* 0x000000ffff027224 */ /* 0x000fce00078e000e */
[----:B------:R-:W-:Y:S05]  /*13c10*/  WARPSYNC.COLLECTIVE R15, `(.L_x_5048) ;  /* 0x000000000f087348 */ /* 0x000fea0003c00000 */
[----:B------:R0:W1:Y:S02]  /*13c20*/  SHFL.IDX P6, R14, R13, R12, R11 ;  /* 0x0000000c0d0e7389 */ /* 0x00006400000c000b */
[----:B01----:R-:W-:Y:S01]  /*13c30*/  ENDCOLLECTIVE ;  /* 0x000000000000791b */ /* 0x003fe20003800000 */
.L_x_5048:
[----:B------:R-:W-:Y:S02]  /*13c40*/  ULDC UR4, c[0x0][0x288] ;  /* 0x0000a20000047ab9 */ /* 0x000fe40000000800 */
[----:B------:R-:W-:-:S05]  /*13c50*/  IMAD R0, R0, UR4, RZ ;  /* 0x0000000400007c24 */ /* 0x000fca000f8e02ff */
[C---:B------:R-:W-:Y:S02]  /*13c60*/  ISETP.GE.AND P0, PT, R7.reuse, R0, PT ;  /* 0x000000000700720c */ /* 0x040fe40003f06270 */
[----:B------:R-:W-:Y:S01]  /*13c70*/  IADD3 R11, R7, 0x10, RZ ;  /* 0x00000010070b7810 */ /* 0x000fe20007ffe0ff */
[----:B------:R-:W-:Y:S02]  /*13c80*/  IMAD.MOV.U32 R13, RZ, RZ, R5 ;  /* 0x000000ffff0d7224 */ /* 0x000fe400078e0005 */
[----:B------:R-:W-:-:S08]  /*13c90*/  IMAD.MOV.U32 R12, RZ, RZ, 0x1 ;  /* 0x00000001ff0c7424 */ /* 0x000fd000078e00ff */
[----:B------:R-:W-:Y:S02]  /*13ca0*/  @!P0 LEA R9, R30, UR46, 0x1 ;  /* 0x0000002e1e098c11 */ /* 0x000fe4000f8e08ff */
[----:B------:R-:W-:-:S05]  /*13cb0*/  @!P0 LEA R14, P2, R22, R14, 0x1 ;  /* 0x0000000e160e8211 */ /* 0x000fca00078408ff */
[----:B------:R-:W-:Y:S02]  /*13cc0*/  @!P0 IMAD.X R3, RZ, RZ, R2, P2 ;  /* 0x000000ffff038224 */ /* 0x000fe400010e0602 */
[----:B------:R-:W-:-:S05]  /*13cd0*/  @!P0 IMAD.MOV.U32 R2, RZ, RZ, R14 ;  /* 0x000000ffff028224 */ /* 0x000fca00078e000e */
[----:B------:R-:W-:Y:S01]  /*13ce0*/  @!PT LDS RZ, [RZ] ;  /* 0x00000000fffff984 */ /* 0x000fe20000000800 */
[----:B------:R-:W-:Y:S01]  /*13cf0*/  @!PT LDS RZ, [RZ] ;  /* 0x00000000fffff984 */ /* 0x000fe20000000800 */
[----:B------:R-:W-:Y:S01]  /*13d00*/  @!PT LDS RZ, [RZ] ;  /* 0x00000000fffff984 */ /* 0x000fe20000000800 */
[----:B------:R0:W-:Y:S01]  /*13d10*/  @!P0 LDGSTS.E.BYPASS.LTC128B.128 [R9+0x20400], desc[UR36][R2.64], !P1 ;  /* 0x2040000002098fae */ /* 0x0001e2000c901d64 */
[----:B------:R-:W-:Y:S01]  /*13d20*/  ISETP.GE.AND P0, PT, R11, R0, PT ;  /* 0x000000000b00720c */ /* 0x000fe20003f06270 */
[----:B------:R-:W-:-:S12]  /*13d30*/  IMAD.MOV.U32 R11, RZ, RZ, 0x181f ;  /* 0x0000181fff0b7424 */ /* 0x000fd800078e00ff */
[----:B0-----:R-:W-:Y:S05]  /*13d40*/  WARPSYNC.COLLECTIVE R15, `(.L_x_5049) ;  /* 0x000000000f087348 */ /* 0x001fea0003c00000 */
[----:B------:R1:W2:Y:S02]  /*13d50*/  SHFL.IDX P6, R14, R13, R12, R11 ;  /* 0x0000000c0d0e7389 */ /* 0x0002a400000c000b */
[----:B012---:R-:W-:Y:S01]  /*13d60*/  ENDCOLLECTIVE ;  /* 0x000000000000791b */ /* 0x007fe20003800000 */
.L_x_5049:
[----:B------:R-:W-:Y:S01]  /*13d70*/  VIADD R9, R7, 0x20 ;  /* 0x0000002007097836 */ /* 0x000fe20000000000 */
[----:B------:R-:W-:Y:S01]  /*13d80*/  @!P0 LEA R21, R30, UR46, 0x1 ;  /* 0x0000002e1e158c11 */ /* 0x000fe2000f8e08ff */
[----:B------:R-:W-:Y:S01]  /*13d90*/  IMAD.MOV.U32 R13, RZ, RZ, R4 ;  /* 0x000000ffff0d7224 */ /* 0x000fe200078e0004 */
[----:B------:R-:W-:-:S07]  /*13da0*/  MOV R6, R14 ;  /* 0x0000000e00067202 */ /* 0x000fce0000000f00 */
[----:B------:R-:W-:Y:S05]  /*13db0*/  WARPSYNC.COLLECTIVE R15, `(.L_x_5050) ;  /* 0x000000000f087348 */ /* 0x000fea0003c00000 */
[----:B------:R0:W1:Y:S02]  /*13dc0*/  SHFL.IDX P6, R14, R13, R12, R11 ;  /* 0x0000000c0d0e7389 */ /* 0x00006400000c000b */
[----:B01----:R-:W-:Y:S01]  /*13dd0*/  ENDCOLLECTIVE ;  /* 0x000000000000791b */ /* 0x003fe20003800000 */
.L_x_5050:
[----:B------:R-:W-:Y:S01]  /*13de0*/  MOV R13, R5 ;  /* 0x00000005000d7202 */ /* 0x000fe20000000f00 */
[----:B------:R-:W-:Y:S01]  /*13df0*/  IMAD.MOV.U32 R12, RZ, RZ, 0x2 ;  /* 0x00000002ff0c7424 */ /* 0x000fe200078e00ff */
[----:B------:R-:W-:-:S13]  /*13e00*/  @!P0 LEA R2, P2, R22, R14, 0x1 ;  /* 0x0000000e16028211 */ /* 0x000fda00078408ff */
[----:B------:R-:W-:Y:S05]  /*13e10*/  WARPSYNC.COLLECTIVE R15, `(.L_x_5051) ;  /* 0x000000000f087348 */ /* 0x000fea0003c00000 */
[----:B------:R0:W1:Y:S02]  /*13e20*/  SHFL.IDX P6, R14, R13, R12, R11 ;  /* 0x0000000c0d0e7389 */ /* 0x00006400000c000b */
[----:B01----:R-:W-:Y:S01]  /*13e30*/  ENDCOLLECTIVE ;  /* 0x000000000000791b */ /* 0x003fe20003800000 */
.L_x_5051:
[----:B------:R-:W-:-:S05]  /*13e40*/  @!P0 IMAD.X R3, RZ, RZ, R6, P2 ;  /* 0x000000ffff038224 */ /* 0x000fca00010e0606 */
[----:B------:R-:W-:Y:S01]  /*13e50*/  @!PT LDS RZ, [RZ] ;  /* 0x00000000fffff984 */ /* 0x000fe20000000800 */
[----:B------:R-:W-:Y:S01]  /*13e60*/  @!PT LDS RZ, [RZ] ;  /* 0x00000000fffff984 */ /* 0x000fe20000000800 */
[----:B------:R-:W-:Y:S01]  /*13e70*/  @!PT LDS RZ, [RZ] ;  /* 0x00000000fffff984 */ /* 0x000fe20000000800 */
[----:B------:R0:W-:Y:S01]  /*13e80*/  @!P0 LDGSTS.E.BYPASS.LTC128B.128 [R21+0x20c00], desc[UR36][R2.64], !P1 ;  /* 0x20c0000002158fae */ /* 0x0001e2000c901d64 */
[----:B------:R-:W-:Y:S01]  /*13e90*/  ISETP.GE.AND P0, PT, R9, R0, PT ;  /* 0x000000000900720c */ /* 0x000fe20003f06270 */
[----:B------:R-:W-:-:S12]  /*13ea0*/  IMAD.MOV.U32 R13, RZ, RZ, R4 ;  /* 0x000000ffff0d7224 */ /* 0x000fd800078e0004 */
[----:B------:R-:W-:Y:S01]  /*13eb0*/  @!P0 LEA R9, R30, UR46, 0x1 ;  /* 0x0000002e1e098c11 */ /* 0x000fe2000f8e08ff */
[----:B0-----:R-:W-:-:S07]  /*13ec0*/  IMAD.MOV.U32 R6, RZ, RZ, R14 ;  /* 0x000000ffff067224 */ /* 0x001fce00078e000e */
[----:B------:R-:W-:Y:S05]  /*13ed0*/  WARPSYNC.COLLECTIVE R15, `(.L_x_5052) ;  /* 0x000000000f087348 */ /* 0x000fea0003c00000 */
[----:B------:R0:W1:Y:S02]  /*13ee0*/  SHFL.IDX P6, R14, R13, R12, R11 ;  /* 0x0000000c0d0e7389 */ /* 0x00006400000c000b */
[----:B01----:R-:W-:Y:S01]  /*13ef0*/  ENDCOLLECTIVE ;  /* 0x000000000000791b */ /* 0x003fe20003800000 */
.L_x_5052:
[----:B------:R-:W-:Y:S02]  /*13f00*/  IMAD.MOV.U32 R13, RZ, RZ, R5 ;  /* 0x000000ffff0d7224 */ /* 0x000fe400078e0005 */
[----:B------:R-:W-:Y:S01]  /*13f10*/  IMAD.MOV.U32 R12, RZ, RZ, 0x3 ;  /* 0x00000003ff0c7424 */ /* 0x000fe200078e00ff */
[----:B------:R-:W-:-:S13]  /*13f20*/  @!P0 LEA R2, P2, R22, R14, 0x1 ;  /* 0x0000000e16028211 */ /* 0x000fda00078408ff */
[----:B------:R-:W-:Y:S05]  /*13f30*/  WARPSYNC.COLLECTIVE R15, `(.L_x_5053) ;  /* 0x000000000f087348 */ /* 0x000fea0003c00000 */
[----:B------:R0:W1:Y:S02]  /*13f40*/  SHFL.IDX P6, R14, R13, R12, R11 ;  /* 0x0000000c0d0e7389 */ /* 0x00006400000c000b */
[----:B01----:R-:W-:Y:S01]  /*13f50*/  ENDCOLLECTIVE ;  /* 0x000000000000791b */ /* 0x003fe20003800000 */
.L_x_5053:
[----:B------:R-:W-:-:S05]  /*13f60*/  @!P0 IADD3.X R3, RZ, R6, RZ, P2, !PT ;  /* 0x00000006ff038210 */ /* 0x000fca00017fe4ff */
        /* <DEDUP_REMOVED lines=9> */
.L_x_5054:
[----:B------:R-:W-:Y:S05]  /*14000*/  BRA `(.L_x_5055) ;  /* 0xffffffd4005c7947 */ /* 0x000fea000383ffff */
.L_x_5000:
[----:B0-----:R-:W-:-:S04]  /*14010*/  IMAD.U32 R3, RZ, RZ, UR46 ;  /* 0x0000002eff037e24 */ /* 0x001fc8000f8e00ff */
[----:B------:R0:W1:Y:S03]  /*14020*/  SYNCS.PHASECHK.TRANS64.TRYWAIT P0, [R3+URZ+0x28c20], R0 ;  /* 0x028c2000030075a7 */ /* 0x000066000800017f */
[----:B-1----:R-:W-:Y:S05]  /*14030*/  @!P0 NANOSLEEP.SYNCS 0x989680 ;  /* 0x009896800000895d */ /* 0x002fea0003900000 */
[----:B------:R-:W1:Y:S02]  /*14040*/  @!P0 SYNCS.PHASECHK.TRANS64 P0, [R3+URZ+0x28c20], R0 ;  /* 0x028c2000030085a7 */ /* 0x000e64000800007f */
[----:B-1----:R-:W-:Y:S05]  /*14050*/  @!P0 BRA `(.L_x_5000) ;  /* 0xfffffffc00ec8947 */ /* 0x002fea000383ffff */
[----:B------:R-:W-:Y:S05]  /*14060*/  BRA `(.L_x_5056) ;  /* 0xffffffd4008c7947 */ /* 0x000fea000383ffff */
.L_x_5002:
[----:B0-----:R-:W-:-:S04]  /*14070*/  IMAD.U32 R3, RZ, RZ, UR46 ;  /* 0x0000002eff037e24 */ /* 0x001fc8000f8e00ff */
[----:B------:R0:W1:Y:S03]  /*14080*/  SYNCS.PHASECHK.TRANS64.TRYWAIT P0, [R3+URZ+0x28c60], R0 ;  /* 0x028c6000030075a7 */ /* 0x000066000800017f */
[----:B-1----:R-:W-:Y:S05]  /*14090*/  @!P0 NANOSLEEP.SYNCS 0x989680 ;  /* 0x009896800000895d */ /* 0x002fea0003900000 */
[----:B------:R-:W1:Y:S02]  /*140a0*/  @!P0 SYNCS.PHASECHK.TRANS64 P0, [R3+URZ+0x28c60], R0 ;  /* 0x028c6000030085a7 */ /* 0x000e64000800007f */
[----:B-1----:R-:W-:Y:S05]  /*140b0*/  @!P0 BRA `(.L_x_5002) ;  /* 0xfffffffc00ec8947 */ /* 0x002fea000383ffff */
[----:B------:R-:W-:Y:S05]  /*140c0*/  BRA `(.L_x_5057) ;  /* 0xffffffd400887947 */ /* 0x000fea000383ffff */
.L_x_5003:
        /* <DEDUP_REMOVED lines=8> */
.L_x_5059:
[----:B------:R-:W-:Y:S05]  /*14150*/  BSYNC B0 ;  /* 0x0000000000007941 */ /* 0x000fea0003800000 */
.L_x_5058:
[----:B------:R-:W-:Y:S01]  /*14160*/  MOV R13, R0 ;  /* 0x00000000000d7202 */ /* 0x000fe20000000f00 */
[----:B------:R-:W-:Y:S01]  /*14170*/  IMAD.MOV.U32 R12, RZ, RZ, RZ ;  /* 0x000000ffff0c7224 */ /* 0x000fe200078e00ff */
[----:B------:R-:W-:Y:S01]  /*14180*/  SHF.L.U32 R8, R22, 0x1, RZ ;  /* 0x0000000116087819 */ /* 0x000fe200000006ff */
[----:B------:R-:W-:Y:S01]  /*14190*/  IMAD.MOV.U32 R11, RZ, RZ, 0x181f ;  /* 0x0000181fff0b7424 */ /* 0x000fe200078e00ff */
[----:B------:R-:W-:Y:S01]  /*141a0*/  LOP3.LUT R4, R17, 0x1, RZ, 0xc0, !PT ;  /* 0x0000000111047812 */ /* 0x000fe200078ec0ff */
[----:B------:R-:W-:Y:S01]  /*141b0*/  IMAD.MOV.U32 R15, RZ, RZ, -0x1 ;  /* 0xffffffffff0f7424 */ /* 0x000fe200078e00ff */
[----:B------:R-:W-:Y:S01]  /*141c0*/  LEA R7, R30, UR46, 0x1 ;  /* 0x0000002e1e077c11 */ /* 0x000fe2000f8e08ff */
[----:B------:R-:W-:Y:S01]  /*141d0*/  IMAD.MOV.U32 R3, RZ, RZ, R14 ;  /* 0x000000ffff037224 */ /* 0x000fe200078e000e */
[----:B------:R-:W-:-:S13]  /*141e0*/  ISETP.NE.U32.AND P1, PT, R4, 0x1, PT ;  /* 0x000000010400780c */ /* 0x000fda0003f25070 */
[----:B------:R-:W-:Y:S05]  /*141f0*/  WARPSYNC.COLLECTIVE R15, `(.L_x_5060) ;  /* 0x000000000f087348 */ /* 0x000fea0003c00000 */
[----:B------:R0:W1:Y:S02]  /*14200*/  SHFL.IDX P6, R14, R13, R12, R11 ;  /* 0x0000000c0d0e7389 */ /* 0x00006400000c000b */
[----:B01----:R-:W-:Y:S01]  /*14210*/  ENDCOLLECTIVE ;  /* 0x000000000000791b */ /* 0x003fe20003800000 */
.L_x_5060:
[C---:B------:R-:W-:Y:S02]  /*14220*/  LOP3.LUT P5, RZ, R17.reuse, 0x2, RZ, 0xc0, !PT ;  /* 0x0000000211ff7812 */ /* 0x040fe400078ac0ff */
[C---:B------:R-:W-:Y:S02]  /*14230*/  LOP3.LUT P4, RZ, R17.reuse, 0x4, RZ, 0xc0, !PT ;  /* 0x0000000411ff7812 */ /* 0x040fe4000788c0ff */
[C---:B------:R-:W-:Y:S02]  /*14240*/  LOP3.LUT P3, RZ, R17.reuse, 0x8, RZ, 0xc0, !PT ;  /* 0x0000000811ff7812 */ /* 0x040fe4000786c0ff */
[C---:B------:R-:W-:Y:S02]  /*14250*/  LOP3.LUT P2, RZ, R17.reuse, 0x10, RZ, 0xc0, !PT ;  /* 0x0000001011ff7812 */ /* 0x040fe4000784c0ff */
[----:B------:R-:W-:Y:S02]  /*14260*/  LOP3.LUT R16, R16, 0xfffffeff, RZ, 0xc0, !PT ;  /* 0xfffffeff10107812 */ /* 0x000fe400078ec0ff */
[----:B------:R-:W-:-:S02]  /*14270*/  PRMT R4, R17, 0x8880, RZ ;  /* 0x0000888011047816 */ /* 0x000fc400000000ff */
[----:B------:R-:W-:Y:S01]  /*14280*/  @P1 LOP3.LUT R16, R16, 0x100, RZ, 0xfc, !PT ;  /* 0x0000010010101812 */ /* 0x000fe200078efcff */
[----:B------:R-:W-:Y:S02]  /*14290*/  IMAD.MOV.U32 R13, RZ, RZ, R6 ;  /* 0x000000ffff0d7224 */ /* 0x000fe400078e0006 */
[----:B------:R-:W-:Y:S01]  /*142a0*/  IMAD.MOV.U32 R12, RZ, RZ, 0x1 ;  /* 0x00000001ff0c7424 */ /* 0x000fe200078e00ff */
        /* <DEDUP_REMOVED lines=22> */
[----:B------:R-:W-:Y:S02]  /*14410*/  ISETP.GT.AND P6, PT, R4, -0x1, PT ;  /* 0xffffffff0400780c */ /* 0x000fe40003fc4270 */
[----:B------:R-:W-:-:S11]  /*14420*/  MOV R4, RZ ;  /* 0x000000ff00047202 */ /* 0x000fd60000000f00 */
[----:B------:R-:W-:Y:S02]  /*14430*/  @P6 LOP3.LUT R16, R16, 0x200, RZ, 0xfc, !PT ;  /* 0x0000020010106812 */ /* 0x000fe400078efcff */
[----:B------:R-:W-:-:S13]  /*14440*/  ISETP.LT.OR P6, PT, R18, 0x1, P6 ;  /* 0x000000011200780c */ /* 0x000fda00037c1670 */
[----:B------:R0:W-:Y:S02]  /*14450*/  LDGSTS.E.BYPASS.LTC128B.128 [R7+0xe400], desc[UR36][R2.64+0x380], !P6 ;  /* 0x0e40038002077fae */ /* 0x0001e4000f101d64 */
[----:B0-----:R-:W-:Y:S05]  /*14460*/  WARPSYNC.COLLECTIVE R15, `(.L_x_5061) ;  /* 0x000000000f087348 */ /* 0x001fea0003c00000 */
[----:B------:R1:W2:Y:S02]  /*14470*/  SHFL.IDX P6, R14, R13, R12, R11 ;  /* 0x0000000c0d0e7389 */ /* 0x0002a400000c000b */
[----:B012---:R-:W-:Y:S01]  /*14480*/  ENDCOLLECTIVE ;  /* 0x000000000000791b */ /* 0x007fe20003800000 */
.L_x_5061:
[----:B------:R-:W-:Y:S01]  /*14490*/  IMAD.MOV.U32 R13, RZ, RZ, R0 ;  /* 0x000000ffff0d7224 */ /* 0x000fe200078e0000 */
[----:B------:R-:W-:-:S07]  /*144a0*/  MOV R5, R14 ;  /* 0x0000000e00057202 */ /* 0x000fce0000000f00 */
[----:B------:R-:W-:Y:S05]  /*144b0*/  WARPSYNC.COLLECTIVE R15, `(.L_x_5062) ;  /* 0x000000000f087348 */ /* 0x000fea0003c00000 */
[----:B------:R0:W1:Y:S02]  /*144c0*/  SHFL.IDX P6, R14, R13, R12, R11 ;  /* 0x0000000c0d0e7389 */ /* 0x00006400000c000b */
[----:B01----:R-:W-:Y:S01]  /*144d0*/  ENDCOLLECTIVE ;  /* 0x000000000000791b */ /* 0x003fe20003800000 */
.L_x_5062:
[----:B------:R-:W-:Y:S01]  /*144e0*/  IMAD.MOV.U32 R13, RZ, RZ, R6 ;  /* 0x000000ffff0d7224 */ /* 0x000fe200078e0006 */
[----:B------:R-:W-:Y:S02]  /*144f0*/  MOV R12, 0x2 ;  /* 0x00000002000c7802 */ /* 0x000fe40000000f00 */
        /* <DEDUP_REMOVED lines=26> */
.L_x_5063:
[----:B------:R-:W-:Y:S02]  /*146a0*/  IMAD.MOV.U32 R13, RZ, RZ, R0 ;  /* 0x000000ffff0d7224 */ /* 0x000fe400078e0000 */
[----:B------:R-:W-:-:S07]  /*146b0*/  IMAD.MOV.U32 R9, RZ, RZ, R14 ;  /* 0x000000ffff097224 */ /* 0x000fce00078e000e */
[----:B------:R-:W-:Y:S05]  /*146c0*/  WARPSYNC.COLLECTIVE R15, `(.L_x_5064) ;  /* 0x000000000f087348 */ /* 0x000fea0003c00000 */
[----:B------:R0:W1:Y:S02]  /*146d0*/  SHFL.IDX P6, R14, R13, R12, R11 ;  /* 0x0000000c0d0e7389 */ /* 0x00006400000c000b */
[----:B01----:R-:W-:Y:S01]  /*146e0*/  ENDCOLLECTIVE ;  /* 0x000000000000791b */ /* 0x003fe20003800000 */
.L_x_5064:
        /* <DEDUP_REMOVED lines=28> */
.L_x_5065:
[----:B------:R-:W-:Y:S02]  /*148b0*/  IMAD.MOV.U32 R13, RZ, RZ, R0 ;  /* 0x000000ffff0d7224 */ /* 0x000fe400078e0000 */
[----:B------:R-:W-:-:S07]  /*148c0*/  IMAD.MOV.U32 R6, RZ, RZ, R14 ;  /* 0x000000ffff067224 */ /* 0x000fce00078e000e */
[----:B------:R-:W-:Y:S05]  /*148d0*/  WARPSYNC.COLLECTIVE R15, `(.L_x_5066) ;  /* 0x000000000f087348 */ /* 0x000fea0003c00000 */
[----:B------:R0:W1:Y:S02]  /*148e0*/  SHFL.IDX P6, R14, R13, R12, R11 ;  /* 0x0000000c0d0e7389 */ /* 0x00006400000c000b */
[----:B01----:R-:W-:Y:S01]  /*148f0*/  ENDCOLLECTIVE ;  /* 0x000000000000791b */ /* 0x003fe20003800000 */
.L_x_5066:
[----:B------:R-:W-:Y:S05]  /*14900*/  BRA `(.L_x_5067) ;  /* 0xffffffd4001c7947 */ /* 0x000fea000383ffff */
.L_x_5010:
[----:B-1----:R1:W2:Y:S02]  /*14910*/  SYNCS.PHASECHK.TRANS64.TRYWAIT P0, [R10+URZ+0x28c40], R20 ;  /* 0x028c40140a0075a7 */ /* 0x0022a4000800017f */
[----:B--2---:R-:W-:Y:S05]  /*14920*/  @!P0 NANOSLEEP.SYNCS 0x989680 ;  /* 0x009896800000895d */ /* 0x004fea0003900000 */
[----:B------:R-:W2:Y:S02]  /*14930*/  @!P0 SYNCS.PHASECHK.TRANS64 P0, [R10+URZ+0x28c40], R20 ;  /* 0x028c40140a0085a7 */ /* 0x000ea4000800007f */
[----:B--2---:R-:W-:Y:S05]  /*14940*/  @!P0 BRA `(.L_x_5010) ;  /* 0xfffffffc00f08947 */ /* 0x004fea000383ffff */
[----:B------:R-:W-:Y:S05]  /*14950*/  BRA `(.L_x_5068) ;  /* 0xffffffd800587947 */ /* 0x000fea000383ffff */
.L_x_5011:
[----:B------:R-:W-:Y:S01]  /*14960*/  BSSY B1, `(.L_x_5069) ;  /* 0x0000008000017945 */ /* 0x000fe20003800000 */
[----:B------:R-:W-:Y:S01]  /*14970*/  IMAD.MOV.U32 R13, RZ, RZ, R29 ;  /* 0x000000ffff0d7224 */ /* 0x000fe200078e001d */
[----:B------:R-:W-:Y:S01]  /*14980*/  MOV R15, 0xffffffff ;  /* 0xffffffff000f7802 */ /* 0x000fe20000000f00 */
[----:B------:R-:W-:Y:S02]  /*14990*/  IMAD.MOV.U32 R12, RZ, RZ, RZ ;  /* 0x000000ffff0c7224 */ /* 0x000fe400078e00ff */
[----:B------:R-:W-:-:S07]  /*149a0*/  IMAD.MOV.U32 R11, RZ, RZ, 0x181f ;  /* 0x0000181fff0b7424 */ /* 0x000fce00078e00ff */
[----:B-1----:R-:W-:Y:S05]  /*149b0*/  WARPSYNC.COLLECTIVE R15, `(.L_x_5070) ;  /* 0x000000000f087348 */ /* 0x002fea0003c00000 */
[----:B------:R0:W2:Y:S02]  /*149c0*/  SHFL.IDX P6, R14, R13, R12, R11 ;  /* 0x0000000c0d0e7389 */ /* 0x0000a400000c000b */
[----:B012---:R-:W-:Y:S01]  /*149d0*/  ENDCOLLECTIVE ;  /* 0x000000000000791b */ /* 0x007fe20003800000 */
.L_x_5070:
[----:B------:R-:W-:Y:S05]  /*149e0*/  BSYNC B1 ;  /* 0x0000000000017941 */ /* 0x000fea0003800000 */
.L_x_5069:
[----:B------:R-:W-:Y:S01]  /*149f0*/  IMAD.MOV.U32 R13, RZ, RZ, R26 ;  /* 0x000000ffff0d7224 */ /* 0x000fe200078e001a */
[----:B------:R-:W-:Y:S01]  /*14a00*/  MOV R11, 0x181f ;  /* 0x0000181f000b7802 */ /* 0x000fe20000000f00 */
[----:B------:R-:W-:Y:S01]  /*14a10*/  IMAD.MOV.U32 R12, RZ, RZ, RZ ;  /* 0x000000ffff0c7224 */ /* 0x000fe200078e00ff */
[----:B------:R-:W-:Y:S01]  /*14a20*/  LEA R27, R17, UR46, 0x1 ;  /* 0x0000002e111b7c11 */ /* 0x000fe2000f8e08ff */
[----:B------:R-:W-:Y:S02]  /*14a30*/  IMAD.MOV.U32 R15, RZ, RZ, -0x1 ;  /* 0xffffffffff0f7424 */ /* 0x000fe400078e00ff */
[----:B------:R-:W-:-:S07]  /*14a40*/  IMAD.MOV.U32 R3, RZ, RZ, R14 ;  /* 0x000000ffff037224 */ /* 0x000fce00078e000e */
[----:B------:R-:W-:Y:S05]  /*14a50*/  WARPSYNC.COLLECTIVE R15, `(.L_x_5071) ;  /* 0x000000000f087348 */ /* 0x000fea0003c00000 */
[----:B------:R0:W1:Y:S02]  /*14a60*/  SHFL.IDX P6, R14, R13, R12, R11 ;  /* 0x0000000c0d0e7389 */ /* 0x00006400000c000b */
[----:B01----:R-:W-:Y:S01]  /*14a70*/  ENDCOLLECTIVE ;  /* 0x000000000000791b */ /* 0x003fe20003800000 */
.L_x_5071:
[----:B------:R-:W-:Y:S01]  /*14a80*/  IMAD.MOV.U32 R13, RZ, RZ, R29 ;  /* 0x000000ffff0d7224 */ /* 0x000fe200078e001d */
[----:B------:R-:W-:Y:S02]  /*14a90*/  MOV R12, 0x1 ;  /* 0x00000001000c7802 */ /* 0x000fe40000000f00 */
[----:B------:R-:W-:-:S13]  /*14aa0*/  IADD3 R2, P0, R14, R8, RZ ;  /* 0x000000080e027210 */ /* 0x000fda0007f1e0ff */
[----:B------:R-:W-:Y:S05]  /*14ab0*/  WARPSYNC.COLLECTIVE R15, `(.L_x_5072) ;  /* 0x000000000f087348 */ /* 0x000fea0003c00000 */
[----:B------:R0:W1:Y:S02]  /*14ac0*/  SHFL.IDX P6, R14, R13, R12, R11 ;  /* 0x0000000c0d0e7389 */ /* 0x00006400000c000b */
[----:B01----:R-:W-:Y:S01]  /*14ad0*/  ENDCOLLECTIVE ;  /* 0x000000000000791b */ /* 0x003fe20003800000 */
.L_x_5072:
        /* <DEDUP_REMOVED lines=10> */
.L_x_5073:
[----:B------:R-:W-:Y:S01]  /*14b80*/  MOV R13, R29 ;  /* 0x0000001d000d7202 */ /* 0x000fe20000000f00 */
[----:B------:R-:W-:Y:S01]  /*14b90*/  IMAD.MOV.U32 R12, RZ, RZ, 0x2 ;  /* 0x00000002ff0c7424 */ /* 0x000fe200078e00ff */
[----:B------:R-:W-:-:S13]  /*14ba0*/  IADD3 R2, P0, R14, R8, RZ ;  /* 0x000000080e027210 */ /* 0x000fda0007f1e0ff */
[----:B------:R-:W-:Y:S05]  /*14bb0*/  WARPSYNC.COLLECTIVE R15, `(.L_x_5074) ;  /* 0x000000000f087348 */ /* 0x000fea0003c00000 */
[----:B------:R0:W1:Y:S02]  /*14bc0*/  SHFL.IDX P6, R14, R13, R12, R11 ;  /* 0x0000000c0d0e7389 */ /* 0x00006400000c000b */
[----:B01----:R-:W-:Y:S01]  /*14bd0*/  ENDCOLLECTIVE ;  /* 0x000000000000791b */ /* 0x003fe20003800000 */
.L_x_5074:
        /* <DEDUP_REMOVED lines=10> */
.L_x_5075:
[----:B------:R-:W-:Y:S02]  /*14c80*/  IMAD.MOV.U32 R13, RZ, RZ, R29 ;  /* 0x000000ffff0d7224 */ /* 0x000fe400078e001d */
[----:B------:R-:W-:Y:S01]  /*14c90*/  IMAD.MOV.U32 R12, RZ, RZ, 0x3 ;  /* 0x00000003ff0c7424 */ /* 0x000fe200078e00ff */
[----:B------:R-:W-:-:S13]  /*14ca0*/  IADD3 R2, P0, R14, R8, RZ ;  /* 0x000000080e027210 */ /* 0x000fda0007f1e0ff */
[----:B------:R-:W-:Y:S05]  /*14cb0*/  WARPSYNC.COLLECTIVE R15, `(.L_x_5076) ;  /* 0x000000000f087348 */ /* 0x000fea0003c00000 */
[----:B------:R0:W1:Y:S02]  /*14cc0*/  SHFL.IDX P6, R14, R13, R12, R11 ;  /* 0x0000000c0d0e7389 */ /* 0x00006400000c000b */
[----:B01----:R-:W-:Y:S01]  /*14cd0*/  ENDCOLLECTIVE ;  /* 0x000000000000791b */ /* 0x003fe20003800000 */
.L_x_5076:
[----:B------:R-:W-:-:S05]  /*14ce0*/  IADD3.X R3, RZ, R3, RZ, P0, !PT ;  /* 0x00000003ff037210 */ /* 0x000fca00007fe4ff */
[----:B------:R-:W-:Y:S01]  /*14cf0*/  @!PT LDS RZ, [RZ] ;  /* 0x00000000fffff984 */ /* 0x000fe20000000800 */
[----:B------:R-:W-:Y:S01]  /*14d00*/  @!PT LDS RZ, [RZ] ;  /* 0x00000000fffff984 */ /* 0x000fe20000000800 */
[----:B------:R-:W-:Y:S01]  /*14d10*/  @!PT LDS RZ, [RZ] ;  /* 0x00000000fffff984 */ /* 0x000fe20000000800 */
[----:B------:R0:W-:Y:S01]  /*14d20*/  LDGSTS.E.BYPASS.LTC128B.128 [R27+0x23400], desc[UR36][R2.64], !P1 ;  /* 0x23400000021b7fae */ /* 0x0001e2000c901d64 */
[----:B------:R-:W-:Y:S01]  /*14d30*/  MOV R13, R26 ;  /* 0x0000001a000d7202 */ /* 0x000fe20000000f00 */
[----:B------:R-:W-:-:S07]  /*14d40*/  IMAD.MOV.U32 R34, RZ, RZ, R14 ;  /* 0x000000ffff227224 */ /* 0x000fce00078e000e */
[----:B0-----:R-:W-:Y:S05]  /*14d50*/  WARPSYNC.COLLECTIVE R15, `(.L_x_5077) ;  /* 0x000000000f087348 */ /* 0x001fea0003c00000 */
[----:B------:R1:W2:Y:S02]  /*14d60*/  SHFL.IDX P6, R14, R13, R12, R11 ;  /* 0x0000000c0d0e7389 */ /* 0x0002a400000c000b */
[----:B012---:R-:W-:Y:S01]  /*14d70*/  ENDCOLLECTIVE ;  /* 0x000000000000791b */ /* 0x007fe20003800000 */
.L_x_5077:
[----:B------:R-:W-:Y:S05]  /*14d80*/  BRA `(.L_x_5078) ;  /* 0xffffffd8000c7947 */ /* 0x000fea000383ffff */
.L_x_5016:
[----:B---3--:R3:W4:Y:S02]  /*14d90*/  SYNCS.PHASECHK.TRANS64.TRYWAIT P0, [R10+URZ+0x28c60], R20 ;  /* 0x028c60140a0075a7 */ /* 0x008724000800017f */
[----:B----4-:R-:W-:Y:S05]  /*14da0*/  @!P0 NANOSLEEP.SYNCS 0x989680 ;  /* 0x009896800000895d */ /* 0x010fea0003900000 */
[----:B------:R-:W4:Y:S02]  /*14db0*/  @!P0 SYNCS.PHASECHK.TRANS64 P0, [R10+URZ+0x28c60], R20 ;  /* 0x028c60140a0085a7 */ /* 0x000f24000800007f */
[----:B----4-:R-:W-:Y:S05]  /*14dc0*/  @!P0 BRA `(.L_x_5016) ;  /* 0xfffffffc00f08947 */ /* 0x010fea000383ffff */
[----:B------:R-:W-:Y:S05]  /*14dd0*/  BRA `(.L_x_5079) ;  /* 0xffffffd800587947 */ /* 0x000fea000383ffff */
.L_x_5017:
[----:B------:R-:W-:Y:S01]  /*14de0*/  BSSY B1, `(.L_x_5080) ;  /* 0x0000008000017945 */ /* 0x000fe20003800000 */
[----:B------:R-:W-:Y:S01]  /*14df0*/  IMAD.MOV.U32 R13, RZ, RZ, R19 ;  /* 0x000000ffff0d7224 */ /* 0x000fe200078e0013 */
[----:B------:R-:W-:Y:S01]  /*14e00*/  MOV R15, 0xffffffff ;  /* 0xffffffff000f7802 */ /* 0x000fe20000000f00 */
[----:B------:R-:W-:Y:S02]  /*14e10*/  IMAD.MOV.U32 R12, RZ, RZ, RZ ;  /* 0x000000ffff0c7224 */ /* 0x000fe400078e00ff */
[----:B------:R-:W-:-:S07]  /*14e20*/  IMAD.MOV.U32 R11, RZ, RZ, 0x181f ;  /* 0x0000181fff0b7424 */ /* 0x000fce00078e00ff */
[----:B-123--:R-:W-:Y:S05]  /*14e30*/  WARPSYNC.COLLECTIVE R15, `(.L_x_5081) ;  /* 0x000000000f087348 */ /* 0x00efea0003c00000 */
[----:B------:R0:W4:Y:S02]  /*14e40*/  SHFL.IDX P6, R14, R13, R12, R11 ;  /* 0x0000000c0d0e7389 */ /* 0x00012400000c000b */
[----:B01234-:R-:W-:Y:S01]  /*14e50*/  ENDCOLLECTIVE ;  /* 0x000000000000791b */ /* 0x01ffe20003800000 */
.L_x_5081:
[----:B------:R-:W-:Y:S05]  /*14e60*/  BSYNC B1 ;  /* 0x0000000000017941 */ /* 0x000fea0003800000 */
.L_x_5080:
[----:B------:R-:W-:Y:S01]  /*14e70*/  IMAD.MOV.U32 R13, RZ, RZ, R18 ;  /* 0x000000ffff0d7224 */ /* 0x000fe200078e0012 */
[----:B------:R-:W-:Y:S01]  /*14e80*/  MOV R11, 0x181f ;  /* 0x0000181f000b7802 */ /* 0x000fe20000000f00 */
[----:B------:R-:W-:Y:S01]  /*14e90*/  IMAD.MOV.U32 R12, RZ, RZ, RZ ;  /* 0x000000ffff0c7224 */ /* 0x000fe200078e00ff */
[----:B------:R-:W-:Y:S01]  /*14ea0*/  LEA R17, R17, UR46, 0x1 ;  /* 0x0000002e11117c11 */ /* 0x000fe2000f8e08ff */
[----:B------:R-:W-:Y:S01]  /*14eb0*/  IMAD.MOV.U32 R15, RZ, RZ, -0x1 ;  /* 0xffffffffff0f7424 */ /* 0x000fe200078e00ff */
[C---:B------:R-:W-:Y:S01]  /*14ec0*/  LOP3.LUT P2, RZ, R16.reuse, 0x20, RZ, 0xc0, !PT ;  /* 0x0000002010ff7812 */ /* 0x040fe2000784c0ff */
[----:B------:R-:W-:Y:S01]  /*14ed0*/  IMAD.MOV.U32 R3, RZ, RZ, R14 ;  /* 0x000000ffff037224 */ /* 0x000fe200078e000e */
[----:B------:R-:W-:-:S13]  /*14ee0*/  LOP3.LUT P1, RZ, R16, 0x10, RZ, 0xc0, !PT ;  /* 0x0000001010ff7812 */ /* 0x000fda000782c0ff */
[----:B------:R-:W-:Y:S05]  /*14ef0*/  WARPSYNC.COLLECTIVE R15, `(.L_x_5082) ;  /* 0x000000000f087348 */ /* 0x000fea0003c00000 */
[----:B------:R0:W1:Y:S02]  /*14f00*/  SHFL.IDX P6, R14, R13, R12, R11 ;  /* 0x0000000c0d0e7389 */ /* 0x00006400000c000b */
[----:B01----:R-:W-:Y:S01]  /*14f10*/  ENDCOLLECTIVE ;  /* 0x000000000000791b */ /* 0x003fe20003800000 */
.L_x_5082:
[----:B------:R-:W-:Y:S01]  /*14f20*/  P2R R4, PR, RZ, 0x20 ;  /* 0x00000020ff047803 */ /* 0x000fe20000000000 */
[----:B------:R-:W-:Y:S01]  /*14f30*/  IMAD.MOV.U32 R13, RZ, RZ, R19 ;  /* 0x000000ffff0d7224 */ /* 0x000fe200078e0013 */
[----:B------:R-:W-:Y:S02]  /*14f40*/  MOV R12, 0x1 ;  /* 0x00000001000c7802 */ /* 0x000fe40000000f00 */
        /* <DEDUP_REMOVED lines=11> */
.L_x_5083:
        /* <DEDUP_REMOVED lines=16> */
.L_x_5084:
[----:B------:R-:W-:Y:S01]  /*15100*/  @!PT LDS RZ, [RZ] ;  /* 0x00000000fffff984 */ /* 0x000fe20000000800 */
[----:B------:R-:W-:Y:S01]  /*15110*/  @!PT LDS RZ, [RZ] ;  /* 0x00000000fffff984 */ /* 0x000fe20000000800 */
[----:B------:R-:W-:Y:S01]  /*15120*/  @!PT LDS RZ, [RZ] ;  /* 0x00000000fffff984 */ /* 0x000fe20000000800 */
[----:B------:R0:W-:Y:S01]  /*15130*/  LDGSTS.E.BYPASS.LTC128B.128 [R17+0xe400], desc[UR36][R2.64+0x380], P1 ;  /* 0x0e40038002117fae */ /* 0x0001e20008901d64 */
[----:B------:R-:W-:Y:S01]  /*15140*/  MOV R13, R19 ;  /* 0x00000013000d7202 */ /* 0x000fe20000000f00 */
[----:B------:R-:W-:Y:S01]  /*15150*/  IMAD.MOV.U32 R12, RZ, RZ, 0x2 ;  /* 0x00000002ff0c7424 */ /* 0x000fe200078e00ff */
        /* <DEDUP_REMOVED lines=12> */
.L_x_5085:
        /* <DEDUP_REMOVED lines=14> */
.L_x_5086:
        /* <DEDUP_REMOVED lines=17> */
.L_x_5087:
[----:B------:R-:W-:Y:S01]  /*15410*/  @!PT LDS RZ, [RZ] ;  /* 0x00000000fffff984 */ /* 0x000fe20000000800 */
[----:B------:R-:W-:Y:S01]  /*15420*/  @!PT LDS RZ, [RZ] ;  /* 0x00000000fffff984 */ /* 0x000fe20000000800 */
[----:B------:R-:W-:Y:S01]  /*15430*/  @!PT LDS RZ, [RZ] ;  /* 0x00000000fffff984 */ /* 0x000fe20000000800 */
[----:B------:R0:W-:Y:S04]  /*15440*/  LDGSTS.E.BYPASS.LTC128B.128 [R17+0x7400], desc[UR36][R2.64+0x180], !P5 ;  /* 0x0740018002117fae */ /* 0x0001e8000e901d64 */
[----:B------:R0:W-:Y:S04]  /*15450*/  LDGSTS.E.BYPASS.LTC128B.128 [R17+0x9400], desc[UR36][R2.64+0x200], !P4 ;  /* 0x0940020002117fae */ /* 0x0001e8000e101d64 */
[----:B------:R0:W-:Y:S01]  /*15460*/  LDGSTS.E.BYPASS.LTC128B.128 [R17+0xb400], desc[UR36][R2.64+0x280], !P3 ;  /* 0x0b40028002117fae */ /* 0x0001e2000d901d64 */
[----:B------:R-:W-:-:S03]  /*15470*/  MOV R13, R18 ;  /* 0x00000012000d7202 */ /* 0x000fc60000000f00 */
[----:B------:R0:W-:Y:S04]  /*15480*/  LDGSTS.E.BYPASS.LTC128B.128 [R17+0xd400], desc[UR36][R2.64+0x300], P0 ;  /* 0x0d40030002117fae */ /* 0x0001e80008101d64 */
[----:B------:R0:W-:Y:S01]  /*15490*/  LDGSTS.E.BYPASS.LTC128B.128 [R17+0xf400], desc[UR36][R2.64+0x380], P1 ;  /* 0x0f40038002117fae */ /* 0x0001e20008901d64 */
[----:B------:R-:W-:-:S07]  /*154a0*/  IMAD.MOV.U32 R19, RZ, RZ, R14 ;  /* 0x000000ffff137224 */ /* 0x000fce00078e000e */
[----:B0-----:R-:W-:Y:S05]  /*154b0*/  WARPSYNC.COLLECTIVE R15, `(.L_x_5088) ;  /* 0x000000000f087348 */ /* 0x001fea0003c00000 */
[----:B------:R1:W2:Y:S02]  /*154c0*/  SHFL.IDX P6, R14, R13, R12, R11 ;  /* 0x0000000c0d0e7389 */ /* 0x0002a400000c000b */
[----:B012---:R-:W-:Y:S01]  /*154d0*/  ENDCOLLECTIVE ;  /* 0x000000000000791b */ /* 0x007fe20003800000 */
.L_x_5088:
[----:B------:R-:W-:Y:S05]  /*154e0*/  BRA `(.L_x_5089) ;  /* 0xffffffd400cc7947 */ /* 0x000fea000383ffff */
.L_x_5022:
[----:B0-----:R0:W1:Y:S02]  /*154f0*/  SYNCS.PHASECHK.TRANS64.TRYWAIT P0, [R5+URZ+0x28c20], R4 ;  /* 0x028c2004050075a7 */ /* 0x001064000800017f */
[----:B-1----:R-:W-:Y:S05]  /*15500*/  @!P0 NANOSLEEP.SYNCS 0x989680 ;  /* 0x009896800000895d */ /* 0x002fea0003900000 */
[----:B------:R-:W1:Y:S02]  /*15510*/  @!P0 SYNCS.PHASECHK.TRANS64 P0, [R5+URZ+0x28c20], R4 ;  /* 0x028c2004050085a7 */ /* 0x000e64000800007f */
[----:B-1----:R-:W-:Y:S05]  /*15520*/  @!P0 BRA `(.L_x_5022) ;  /* 0xfffffffc00f08947 */ /* 0x002fea000383ffff */
[----:B------:R-:W-:Y:S05]  /*15530*/  BRA `(.L_x_5090) ;  /* 0xffffffd800787947 */ /* 0x000fea000383ffff */
.L_x_5023:
[----:B------:R-:W1:Y:S01]  /*15540*/  S2R R2, SR_TID.X ;  /* 0x0000000000027919 */ /* 0x000e620000002100 */
[----:B------:R-:W-:Y:S01]  /*15550*/  BSSY B0, `(.L_x_5091) ;  /* 0x000000a000007945 */ /* 0x000fe20003800000 */
[----:B------:R-:W-:Y:S01]  /*15560*/  IMAD.MOV.U32 R12, RZ, RZ, RZ ;  /* 0x000000ffff0c7224 */ /* 0x000fe200078e00ff */
[----:B------:R-:W-:Y:S01]  /*15570*/  MOV R11, 0x1f ;  /* 0x0000001f000b7802 */ /* 0x000fe20000000f00 */
[----:B------:R-:W-:Y:S01]  /*15580*/  IMAD.MOV.U32 R15, RZ, RZ, -0x1 ;  /* 0xffffffffff0f7424 */ /* 0x000fe200078e00ff */
[----:B-1----:R-:W-:-:S04]  /*15590*/  SHF.R.U32.HI R2, RZ, 0x5, R2 ;  /* 0x00000005ff027819 */ /* 0x002fc80000011602 */
[----:B------:R-:W-:-:S05]  /*155a0*/  LOP3.LUT R2, R2, 0x3, RZ, 0xc0, !PT ;  /* 0x0000000302027812 */ /* 0x000fca00078ec0ff */
[----:B------:R-:W-:-:S07]  /*155b0*/  IMAD.MOV.U32 R13, RZ, RZ, R2 ;  /* 0x000000ffff0d7224 */ /* 0x000fce00078e0002 */
[----:B0-2--5:R-:W-:Y:S05]  /*155c0*/  WARPSYNC.COLLECTIVE R15, `(.L_x_5092) ;  /* 0x000000000f087348 */ /* 0x025fea0003c00000 */
[----:B------:R1:W3:Y:S02]  /*155d0*/  SHFL.IDX P6, R14, R13, R12, R11 ;  /* 0x0000000c0d0e7389 */ /* 0x0002e400000c000b */
[----:B0123-5:R-:W-:Y:S01]  /*155e0*/  ENDCOLLECTIVE ;  /* 0x000000000000791b */ /* 0x02ffe20003800000 */
.L_x_5092:
[----:B------:R-:W-:Y:S05]  /*155f0*/  BSYNC B0 ;  /* 0x0000000000007941 */ /* 0x000fea0003800000 */
.L_x_5091:
[----:B------:R-:W-:Y:S05]  /*15600*/  BRA `(.L_x_5093) ;  /* 0xffffffd800607947 */ /* 0x000fea000383ffff */
.L_x_5024:
[----:B------:R-:W-:Y:S01]  /*15610*/  BSSY B0, `(.L_x_5094) ;  /* 0x0000006000007945 */ /* 0x000fe20003800000 */
[----:B------:R-:W-:-:S07]  /*15620*/  IMAD.MOV.U32 R15, RZ, RZ, -0x1 ;  /* 0xffffffffff0f7424 */ /* 0x000fce00078e00ff */
[----:B012--5:R-:W-:Y:S05]  /*15630*/  WARPSYNC.COLLECTIVE R15, `(.L_x_5095) ;  /* 0x000000000f0c7348 */ /* 0x027fea0003c00000 */
[----:B------:R-:W-:Y:S02]  /*15640*/  ELECT P6, UR62, PT ;  /* 0x00000000003e782f */ /* 0x000fe400038c0000 */
[----:B------:R-:W-:Y:S01]  /*15650*/  MOV R14, UR62 ;  /* 0x0000003e000e7c02 */ /* 0x000fe20008000f00 */
[----:B012--5:R-:W-:Y:S10]  /*15660*/  ENDCOLLECTIVE ;  /* 0x000000000000791b */ /* 0x027ff40003800000 */
.L_x_5095:
[----:B------:R-:W-:Y:S05]  /*15670*/  BSYNC B0 ;  /* 0x0000000000007941 */ /* 0x000fea0003800000 */
.L_x_5094:
[----:B------:R-:W-:Y:S05]  /*15680*/  BRA `(.L_x_5096) ;  /* 0xffffffd800547947 */ /* 0x000fea000383ffff */
.L_x_5026:
[----:B0-----:R0:W1:Y:S02]  /*15690*/  SYNCS.PHASECHK.TRANS64.TRYWAIT P1, [R4+URZ+0x28c40], R3 ;  /* 0x028c4003040075a7 */ /* 0x001064000802017f */
[----:B-1----:R-:W-:Y:S05]  /*156a0*/  @!P1 NANOSLEEP.SYNCS 0x989680 ;  /* 0x009896800000995d */ /* 0x002fea0003900000 */
[----:B------:R-:W1:Y:S02]  /*156b0*/  @!P1 SYNCS.PHASECHK.TRANS64 P1, [R4+URZ+0x28c40], R3 ;  /* 0x028c4003040095a7 */ /* 0x000e64000802007f */
[----:B-1----:R-:W-:Y:S05]  /*156c0*/  @!P1 BRA `(.L_x_5026) ;  /* 0xfffffffc00f09947 */ /* 0x002fea000383ffff */
[----:B------:R-:W-:Y:S05]  /*156d0*/  BRA `(.L_x_5097) ;  /* 0xffffffd800747947 */ /* 0x000fea000383ffff */
.L_x_5028:
[----:B-1----:R1:W3:Y:S02]  /*156e0*/  SYNCS.PHASECHK.TRANS64.TRYWAIT P1, [R5+URZ+0x28c40], R0 ;  /* 0x028c4000050075a7 */ /* 0x0022e4000802017f */
[----:B---3--:R-:W-:Y:S05]  /*156f0*/  @!P1 NANOSLEEP.SYNCS 0x989680 ;  /* 0x009896800000995d */ /* 0x008fea0003900000 */
[----:B------:R-:W3:Y:S02]  /*15700*/  @!P1 SYNCS.PHASECHK.TRANS64 P1, [R5+URZ+0x28c40], R0 ;  /* 0x028c4000050095a7 */ /* 0x000ee4000802007f */
[----:B---3--:R-:W-:Y:S05]  /*15710*/  @!P1 BRA `(.L_x_5028) ;  /* 0xfffffffc00f09947 */ /* 0x008fea000383ffff */
[----:B------:R-:W-:Y:S05]  /*15720*/  BRA `(.L_x_5098) ;  /* 0xffffffd800807947 */ /* 0x000fea000383ffff */
.L_x_5030:
[----:B---3--:R3:W4:Y:S02]  /*15730*/  SYNCS.PHASECHK.TRANS64.TRYWAIT P1, [R4+URZ+0x28c60], R3 ;  /* 0x028c6003040075a7 */ /* 0x008724000802017f */
[----:B----4-:R-:W-:Y:S05]  /*15740*/  @!P1 NANOSLEEP.SYNCS 0x989680 ;  /* 0x009896800000995d */ /* 0x010fea0003900000 */
[----:B------:R-:W4:Y:S02]  /*15750*/  @!P1 SYNCS.PHASECHK.TRANS64 P1, [R4+URZ+0x28c60], R3 ;  /* 0x028c6003040095a7 */ /* 0x000f24000802007f */
[----:B----4-:R-:W-:Y:S05]  /*15760*/  @!P1 BRA `(.L_x_5030) ;  /* 0xfffffffc00f09947 */ /* 0x010fea000383ffff */
[----:B------:R-:W-:Y:S05]  /*15770*/  BRA `(.L_x_5099) ;  /* 0xffffffd8007c7947 */ /* 0x000fea000383ffff */
.L_x_5100:
        /* <DEDUP_REMOVED lines=16> */
.L_x_15646:


//--------------------- .text._ZN7cutlass13device_kernelIN5flash11enable_sm90INS1_16FlashAttnFwdSm90INS1_25CollectiveMainloopFwdSm90ILi2EN4cute5tupleIJNS5_1CILi1EEES8_S8_EEENS6_IJNS7_ILi64EEESA_SA_EEELi512ENS_10bfloat16_tEfNS_4arch4Sm90ELb0ELb1ELb0ELb0ELb1ELb0ELb1ELb0ELb0ELb1ELb1ELb0EEENS1_21CollectiveEpilogueFwdINS6_IJSA_NS7_ILi512EEESA_EEES9_SC_SE_Li256ELb0ELb1ELb1ELb0EEENS1_19SingleTileSchedulerILb0ELb1ELb1ELi64EEEEEEEEEvNT_6ParamsE --------------------------
	.section	.text._ZN7cutlass13device_kernelIN5flash11enable_sm90INS1_16FlashAttnFwdSm90INS1_25CollectiveMainloopFwdSm90ILi2EN4cute5tupleIJNS5_1CILi1EEES8_S8_EEENS6_IJNS7_ILi64EEESA_SA_EEELi512ENS_10bfloat16_tEfNS_4arch4Sm90ELb0ELb1ELb0ELb0ELb1ELb0ELb1ELb0ELb0ELb1ELb1ELb0EEENS1_21CollectiveEpilogueFwdINS6_IJSA_NS7_ILi512EEESA_EEES9_SC_SE_Li256ELb0ELb1ELb1ELb0EEENS1_19SingleTileSchedulerILb0ELb1ELb1ELi64EEEEEEEEEvNT_6ParamsE,"ax",@progbits
	.align	128
.text._ZN7cutlass13device_kernelIN5flash11enable_sm90INS1_16FlashAttnFwdSm90INS1_25CollectiveMainloopFwdSm90ILi2EN4cute5tupleIJNS5_1CILi1EEES8_S8_EEENS6_IJNS7_ILi64EEESA_SA_EEELi512ENS_10bfloat16_tEfNS_4arch4Sm90ELb0ELb1ELb0ELb0ELb1ELb0ELb1ELb0ELb0ELb1ELb1ELb0EEENS1_21CollectiveEpilogueFwdINS6_IJSA_NS7_ILi512EEESA_EEES9_SC_SE_Li256ELb0ELb1ELb1ELb0EEENS1_19SingleTileSchedulerILb0ELb1ELb1ELi64EEEEEEEEEvNT_6ParamsE:
        .type           _ZN7cutlass13device_kernelIN5flash11enable_sm90INS1_16FlashAttnFwdSm90INS1_25CollectiveMainloopFwdSm90ILi2EN4cute5tupleIJNS5_1CILi1EEES8_S8_EEENS6_IJNS7_ILi64EEESA_SA_EEELi512ENS_10bfloat16_tEfNS_4arch4Sm90ELb0ELb1ELb0ELb0ELb1ELb0ELb1ELb0ELb0ELb1ELb1ELb0EEENS1_21CollectiveEpilogueFwdINS6_IJSA_NS7_ILi512EEESA_EEES9_SC_SE_Li256ELb0ELb1ELb1ELb0EEENS1_19SingleTileSchedulerILb0ELb1ELb1ELi64EEEEEEEEEvNT_6ParamsE,@function
        .size           _ZN7cutlass13device_kernelIN5flash11enable_sm90INS1_16FlashAttnFwdSm90INS1_25CollectiveMainloopFwdSm90ILi2EN4cute5tupleIJNS5_1CILi1EEES8_S8_EEENS6_IJNS7_ILi64EEESA_SA_EEELi512ENS_10bfloat16_tEfNS_4arch4Sm90ELb0ELb1ELb0ELb0ELb1ELb0ELb1ELb0ELb0ELb1ELb1ELb0EEENS1_21CollectiveEpilogueFwdINS6_IJSA_NS7_ILi512EEESA_EEES9_SC_SE_Li256ELb0ELb1ELb1ELb0EEENS1_19SingleTileSchedulerILb0ELb1ELb1ELi64EEEEEEEEEvNT_6ParamsE,(.L_x_15647 - _ZN7cutlass13device_kernelIN5flash11enable_sm90INS1_16FlashAttnFwdSm90INS1_25CollectiveMainloopFwdSm90ILi2EN4cute5tupleIJNS5_1CILi1EEES8_S8_EEENS6_IJNS7_ILi64EEESA_SA_EEELi512ENS_10bfloat16_tEfNS_4arch4Sm90ELb0ELb1ELb0ELb0ELb1ELb0ELb1ELb0ELb0ELb1ELb1ELb0EEENS1_21CollectiveEpilogueFwdINS6_IJSA_NS7_ILi512EEESA_EEES9_SC_SE_Li256ELb0ELb1ELb1ELb0EEENS1_19SingleTileSchedulerILb0ELb1ELb1ELi64EEEEEEEEEvNT_6ParamsE)
        .other          _ZN7cutlass13device_kernelIN5flash11enable_sm90INS1_16FlashAttnFwdSm90INS1_25CollectiveMainloopFwdSm90ILi2EN4cute5tupleIJNS5_1CILi1EEES8_S8_EEENS6_IJNS7_ILi64EEESA_SA_EEELi512ENS_10bfloat16_tEfNS_4arch4Sm90ELb0ELb1ELb0ELb0ELb1ELb0ELb1ELb0ELb0ELb1ELb1ELb0EEENS1_21CollectiveEpilogueFwdINS6_IJSA_NS7_ILi512EEESA_EEES9_SC_SE_Li256ELb0ELb1ELb1ELb0EEENS1_19SingleTileSchedulerILb0ELb1ELb1ELi64EEEEEEEEEvNT_6ParamsE,@"STO_CUDA_ENTRY STV_DEFAULT"
_ZN7cutlass13device_kernelIN5flash11enable_sm90INS1_16FlashAttnFwdSm90INS1_25CollectiveMainloopFwdSm90ILi2EN4cute5tupleIJNS5_1CILi1EEES8_S8_EEENS6_IJNS7_ILi64EEESA_SA_EEELi512ENS_10bfloat16_tEfNS_4arch4Sm90ELb0ELb1ELb0ELb0ELb1ELb0ELb1ELb0ELb0ELb1ELb1ELb0EEENS1_21CollectiveEpilogueFwdINS6_IJSA_NS7_ILi512EEESA_EEES9_SC_SE_Li256ELb0ELb1ELb1ELb0EEENS1_19SingleTileSchedulerILb0ELb1ELb1ELi64EEEEEEEEEvNT_6ParamsE:
        /* <DEDUP_REMOVED lines=43> */
.L_x_5101:
        /* <DEDUP_REMOVED lines=22> */
.L_x_5102:
        /* <DEDUP_REMOVED lines=18> */
.L_x_5103:
        /* <DEDUP_REMOVED lines=22> */
.L_x_5104:
        /* <DEDUP_REMOVED lines=23> */
.L_x_5105:
[----:B------:R-:W-:Y:S01]  /*0800*/  UISETP.NE.AND UP0, UPT, UR9, URZ, UPT ;  /* 0x0000003f0900728c */ /* 0x000fe2000bf05270 */
[----:B------:R-:W-:Y:S01]  /*0810*/  NOP ;  /* 0x0000000000007918 */ /* 0x000fe20000000000 */
[----:B0-----:R-:W-:Y:S01]  /*0820*/  ULDC UR4, c[0x0][0x20] ;  /* 0x0000080000047ab9 */ /* 0x001fe20000000800 */
[----:B------:R-:W-:Y:S01]  /*0830*/  ULDC UR5, c[0x0][0x24] ;  /* 0x0000090000057ab9 */ /* 0x000fe20000000800 */
[----:B-1234-:R-:W-:Y:S01]  /*0840*/  BAR.SYNC.DEFER_BLOCKING 0x0 ;  /* 0x0000000000007b1d */ /* 0x01efe20000010000 */
[----:B------:R-:W-:Y:S02]  /*0850*/  IADD3 R50, P0, R1, UR4, RZ ;  /* 0x0000000401327c10 */ /* 0x000fe4000ff1e0ff */
[----:B------:R-:W-:Y:S02]  /*0860*/  PLOP3.LUT P3, PT, PT, PT, UP0, 0x80, 0x0 ;  /* 0x000000000000781c */ /* 0x000fe40003f6f008 */
[C---:B------:R-:W-:Y:S01]  /*0870*/  IADD3 R41, P1, R50.reuse, 0x1cc, RZ ;  /* 0x000001cc32297810 */ /* 0x040fe20007f3e0ff */
[----:B------:R-:W-:Y:S01]  /*0880*/  IMAD.X R35, RZ, RZ, UR5, P0 ;  /* 0x00000005ff237e24 */ /* 0x000fe200080e06ff */
[----:B------:R-:W-:Y:S01]  /*0890*/  UMOV UR61, 0x1 ;  /* 0x00000001003d7882 */ /* 0x000fe20000000000 */
[C---:B------:R-:W-:Y:S01]  /*08a0*/  IADD3 R19, P0, R50.reuse, 0x50, RZ ;  /* 0x0000005032137810 */ /* 0x040fe20007f1e0ff */
[----:B------:R-:W-:Y:S01]  /*08b0*/  USEL UR61, UR61, 0x2, !UP0 ;  /* 0x000000023d3d7887 */ /* 0x000fe2000c000000 */
[----:B------:R-:W-:Y:S01]  /*08c0*/  IADD3 R33, P2, R50, 0x200, RZ ;  /* 0x0000020032217810 */ /* 0x000fe20007f5e0ff */
[----:B------:R-:W-:Y:S01]  /*08d0*/  ULDC.64 UR36, c[0x0][0x208] ;  /* 0x0000820000247ab9 */ /* 0x000fe20000000a00 */
[----:B------:R-:W-:Y:S01]  /*08e0*/  BSSY B6, `(.L_x_5106) ;  /* 0x0002815000067945 */ /* 0x000fe20003800000 */
[----:B------:R-:W-:-:S02]  /*08f0*/  IMAD.X R18, RZ, RZ, R35, P0 ;  /* 0x000000ffff127224 */ /* 0x000fc400000e0623 */
[--C-:B------:R-:W-:Y:S02]  /*0900*/  IMAD.X R52, RZ, RZ, R35.reuse, P1 ;  /* 0x000000ffff347224 */ /* 0x100fe400008e0623 */
[----:B------:R-:W-:Y:S01]  /*0910*/  IMAD.X R48, RZ, RZ, R35, P2 ;  /* 0x000000ffff307224 */ /* 0x000fe200010e0623 */
[----:B------:R-:W-:Y:S06]  /*0920*/  @!P3 BRA `(.L_x_5107) ;  /* 0x0000023400a0b947 */ /* 0x000fec0003800000 */
.L_x_5108:
[----:B------:R-:W-:-:S08]  /*0930*/  NOP ;  /* 0x0000000000007918 */ /* 0x000fd00000000000 */
[----:B------:R-:W0:Y:S02]  /*0940*/  USETMAXREG.TRY_ALLOC.CTAPOOL UP0, 0xe8 ;  /* 0x000000e8000079c8 */ /* 0x000e240008000600 */
[----:B0-----:R-:W-:-:S13]  /*0950*/  PLOP3.LUT P0, PT, PT, PT, UP0, 0x80, 0x0 ;  /* 0x000000000000781c */ /* 0x001fda0003f0f008 */
[----:B------:R-:W-:Y:S05]  /*0960*/  @!P0 BRA `(.L_x_5108) ;  /* 0xfffffffc00f08947 */ /* 0x000fea000383ffff */
[----:B------:R-:W0:Y:S01]  /*0970*/  LDC R2, c[0x0][0xd50] ;  /* 0x00035400ff027b82 */ /* 0x000e220000000800 */
[----:B------:R-:W-:Y:S01]  /*0980*/  LOP3.LUT R0, R37, 0xffffff80, RZ, 0xc0, !PT ;  /* 0xffffff8025007812 */ /* 0x000fe200078ec0ff */
[----:B------:R1:W-:Y:S03]  /*0990*/  STL.64 [R1+0x1c0], RZ ;  /* 0x0001c0ff01007387 */ /* 0x0003e60000100a00 */
[----:B------:R-:W-:Y:S01]  /*09a0*/  ISETP.NE.AND P0, PT, R0, 0x80, PT ;  /* 0x000000800000780c */ /* 0x000fe20003f05270 */
[----:B------:R1:W-:Y:S02]  /*09b0*/  STL [R1+0x1c8], RZ ;  /* 0x0001c8ff01007387 */ /* 0x0003e40000100800 */
[----:B------:R-:W2:Y:S02]  /*09c0*/  S2UR UR4, SR_CTAID.Y ;  /* 0x00000000000479c3 */ /* 0x000ea40000002600 */
[----:B------:R1:W-:Y:S06]  /*09d0*/  STL [R1+0x1cc], RZ ;  /* 0x0001ccff01007387 */ /* 0x0003ec0000100800 */
[----:B------:R-:W3:Y:S08]  /*09e0*/  S2UR UR5, SR_CTAID.Z ;  /* 0x00000000000579c3 */ /* 0x000ef00000002700 */
[----:B------:R-:W-:Y:S06]  /*09f0*/  @!P0 BAR.ARV 0x8, 0x100 ;  /* 0x0204000000008b1d */ /* 0x000fec0000002000 */
[----:B0-----:R-:W-:-:S02]  /*0a00*/  ISETP.NE.AND P1, PT, R2, 0x1, PT ;  /* 0x000000010200780c */ /* 0x001fc40003f25270 */
[----:B------:R-:W-:Y:S01]  /*0a10*/  ISETP.GE.U32.AND P0, PT, R37, 0x100, PT ;  /* 0x000001002500780c */ /* 0x000fe20003f06070 */
[----:B--2---:R-:W-:-:S10]  /*0a20*/  IMAD.U32 R152, RZ, RZ, UR4 ;  /* 0x00000004ff987e24 */ /* 0x004fd4000f8e00ff */
[----:B------:R-:W0:Y:S08]  /*0a30*/  @P1 LDC R0, c[0x0][0xd54] ;  /* 0x00035500ff001b82 */ /* 0x000e300000000800 */
[----:B------:R-:W-:Y:S08]  /*0a40*/  @P0 BAR.ARV 0xf, 0x100 ;  /* 0x03c4000000000b1d */ /* 0x000ff00000002000 */
[----:B------:R-:W2:Y:S01]  /*0a50*/  @P1 LDC R3, c[0x0][0xd58] ;  /* 0x00035600ff031b82 */ /* 0x000ea20000000800 */
[----:B---3--:R-:W-:Y:S01]  /*0a60*/  ISETP.LE.AND P0, PT, RZ, UR5, PT ;  /* 0x00000005ff007c0c */ /* 0x008fe2000bf03270 */
[----:B0-----:R-:W-:-:S05]  /*0a70*/  @P1 IMAD.HI.U32 R0, R0, UR4, RZ ;  /* 0x0000000400001c27 */ /* 0x001fca000f8e00ff */
[----:B--2---:R-:W-:Y:S02]  /*0a80*/  @P1 SHF.R.U32.HI R152, RZ, R3, R0 ;  /* 0x00000003ff981219 */ /* 0x004fe40000011600 */
[----:B------:R-:W-:-:S03]  /*0a90*/  IADD3 R44, P1, R50, 0x1c0, RZ ;  /* 0x000001c0322c7810 */ /* 0x000fc60007f3e0ff */
[----:B------:R-:W-:Y:S02]  /*0aa0*/  IMAD.MOV R23, RZ, RZ, -R152 ;  /* 0x000000ffff177224 */ /* 0x000fe400078e0a98 */
[----:B------:R-:W-:Y:S02]  /*0ab0*/  IMAD.X R45, RZ, RZ, R35, P1 ;  /* 0x000000ffff2d7224 */ /* 0x000fe400008e0623 */
[----:B------:R-:W-:Y:S01]  /*0ac0*/  IMAD R23, R2, R23, UR4 ;  /* 0x0000000402177e24 */ /* 0x000fe2000f8e0217 */
[----:B-1----:R-:W-:Y:S06]  /*0ad0*/  @!P0 BRA `(.L_x_5109) ;  /* 0x0000027c00d48947 */ /* 0x002fec0003800000 */
[----:B------:R-:W0:Y:S01]  /*0ae0*/  S2UR UR7, SR_CTAID.Z ;  /* 0x00000000000779c3 */ /* 0x000e220000002700 */
[C---:B------:R-:W-:Y:S01]  /*0af0*/  IADD3 R42, P0, R50.reuse, 0xc8, RZ ;  /* 0x000000c8322a7810 */ /* 0x040fe20007f1e0ff */
[----:B------:R-:W-:Y:S01]  /*0b00*/  UISETP.NE.AND UP1, UPT, UR9, 0x1, UPT ;  /* 0x000000010900788c */ /* 0x000fe2000bf25270 */
[----:B------:R-:W-:Y:S01]  /*0b10*/  STL.128 [R1+0x1d0], RZ ;  /* 0x0001d0ff01007387 */ /* 0x000fe20000100c00 */
[----:B------:R-:W-:Y:S01]  /*0b20*/  ULDC.64 UR4, c[0x0][0x418] ;  /* 0x0001060000047ab9 */ /* 0x000fe20000000a00 */
[C---:B------:R-:W-:Y:S01]  /*0b30*/  IADD3 R38, P5, R50.reuse, 0x1d0, RZ ;  /* 0x000001d032267810 */ /* 0x040fe20007fbe0ff */
[--C-:B------:R-:W-:Y:S01]  /*0b40*/  IMAD.X R69, RZ, RZ, R35.reuse, P0 ;  /* 0x000000ffff457224 */ /* 0x100fe200000e0623 */
[C---:B------:R-:W-:Y:S01]  /*0b50*/  IADD3 R64, P0, R50.reuse, 0x80, RZ ;  /* 0x0000008032407810 */ /* 0x040fe20007f1e0ff */
[----:B------:R-:W1:Y:S01]  /*0b60*/  LDC R0, c[0x0][0xa80] ;  /* 0x0002a000ff007b82 */ /* 0x000e620000000800 */
[----:B------:R-:W-:Y:S01]  /*0b70*/  STL.128 [R1+0x1e0], RZ ;  /* 0x0001e0ff01007387 */ /* 0x000fe20000100c00 */
[C---:B------:R-:W-:Y:S01]  /*0b80*/  IADD3 R32, P4, R50.reuse, 0x118, RZ ;  /* 0x0000011832207810 */ /* 0x040fe20007f9e0ff */
[----:B------:R-:W-:Y:S01]  /*0b90*/  UISETP.NE.U32.AND UP0, UPT, UR4, URZ, UPT ;  /* 0x0000003f0400728c */ /* 0x000fe2000bf05070 */
[C---:B------:R-:W-:Y:S01]  /*0ba0*/  IADD3 R34, P3, R50.reuse, 0x100, RZ ;  /* 0x0000010032227810 */ /* 0x040fe20007f7e0ff */
[----:B------:R-:W-:Y:S01]  /*0bb0*/  STL.128 [R1+0x200], RZ ;  /* 0x000200ff01007387 */ /* 0x000fe20000100c00 */
[C---:B------:R-:W-:Y:S01]  /*0bc0*/  IADD3 R40, P2, R50.reuse, 0xfc, RZ ;  /* 0x000000fc32287810 */ /* 0x040fe20007f5e0ff */
[--C-:B------:R-:W-:Y:S01]  /*0bd0*/  IMAD.X R65, RZ, RZ, R35.reuse, P0 ;  /* 0x000000ffff417224 */ /* 0x100fe200000e0623 */
[C---:B------:R-:W-:Y:S01]  /*0be0*/  IADD3 R16, P1, R50.reuse, 0xcc, RZ ;  /* 0x000000cc32107810 */ /* 0x040fe20007f3e0ff */
[----:B------:R-:W-:Y:S01]  /*0bf0*/  STL.128 [R1+0x210], RZ ;  /* 0x000210ff01007387 */ /* 0x000fe20000100c00 */
[----:B------:R-:W-:Y:S01]  /*0c00*/  PLOP3.LUT P0, PT, PT, PT, UP1, 0x80, 0x0 ;  /* 0x000000000000781c */ /* 0x000fe20003f0f018 */
[--C-:B------:R-:W-:Y:S01]  /*0c10*/  IMAD.X R39, RZ, RZ, R35.reuse, P5 ;  /* 0x000000ffff277224 */ /* 0x100fe200028e0623 */
[----:B------:R-:W-:Y:S01]  /*0c20*/  UISETP.NE.AND.EX UP0, UPT, UR5, URZ, UPT, UP0 ;  /* 0x0000003f0500728c */ /* 0x000fe2000bf05300 */
[----:B------:R-:W-:Y:S01]  /*0c30*/  STL.128 [R1+0x220], RZ ;  /* 0x000220ff01007387 */ /* 0x000fe20000100c00 */
[--C-:B------:R-:W-:Y:S01]  /*0c40*/  IMAD.X R43, RZ, RZ, R35.reuse, P4 ;  /* 0x000000ffff2b7224 */ /* 0x100fe200020e0623 */
[C---:B------:R-:W-:Y:S01]  /*0c50*/  IADD3 R36, P6, R50.reuse, 0xb8, RZ ;  /* 0x000000b832247810 */ /* 0x040fe20007fde0ff */
[--C-:B------:R-:W-:Y:S01]  /*0c60*/  IMAD.X R51, RZ, RZ, R35.reuse, P3 ;  /* 0x000000ffff337224 */ /* 0x100fe200018e0623 */
[----:B------:R-:W-:Y:S01]  /*0c70*/  STL.128 [R1+0x230], RZ ;  /* 0x000230ff01007387 */ /* 0x000fe20000100c00 */
[--C-:B------:R-:W-:Y:S01]  /*0c80*/  IMAD.X R55, RZ, RZ, R35.reuse, P2 ;  /* 0x000000ffff377224 */ /* 0x100fe200010e0623 */
[C---:B------:R-:W-:Y:S01]  /*0c90*/  IADD3 R28, P5, R50.reuse, 0xb0, RZ ;  /* 0x000000b0321c7810 */ /* 0x040fe20007fbe0ff */
[--C-:B------:R-:W-:Y:S01]  /*0ca0*/  IMAD.X R2, RZ, RZ, R35.reuse, P1 ;  /* 0x000000ffff027224 */ /* 0x100fe200008e0623 */
[----:B------:R-:W-:Y:S01]  /*0cb0*/  STL.128 [R1+0x240], RZ ;  /* 0x000240ff01007387 */ /* 0x000fe20000100c00 */
[C---:B------:R-:W-:Y:S01]  /*0cc0*/  IADD3 R24, P4, R50.reuse, 0xa0, RZ ;  /* 0x000000a032187810 */ /* 0x040fe20007f9e0ff */
[----:B0-----:R-:W-:Y:S01]  /*0cd0*/  USHF.R.S32.HI UR5, URZ, 0x1f, UR7 ;  /* 0x0000001f3f057899 */ /* 0x001fe20008011407 */
[C---:B------:R-:W-:Y:S01]  /*0ce0*/  IADD3 R56, P3, R50.reuse, 0x98, RZ ;  /* 0x0000009832387810 */ /* 0x040fe20007f7e0ff */
[----:B------:R-:W-:Y:S01]  /*0cf0*/  STL.128 [R1+0x250], RZ ;  /* 0x000250ff01007387 */ /* 0x000fe20000100c00 */
[C---:B------:R-:W-:Y:S01]  /*0d00*/  IADD3 R58, P2, R50.reuse, 0x90, RZ ;  /* 0x00000090323a7810 */ /* 0x040fe20007f5e0ff */
[----:B------:R-:W-:Y:S01]  /*0d10*/  ULDC UR42, c[0x0][0x424] ;  /* 0x00010900002a7ab9 */ /* 0x000fe20000000800 */
[C---:B------:R-:W-:Y:S01]  /*0d20*/  IADD3 R49, P1, R50.reuse, 0x88, RZ ;  /* 0x0000008832317810 */ /* 0x040fe20007f3e0ff */
[----:B------:R-:W-:Y:S01]  /*0d30*/  STL.128 [R1+0x260], RZ ;  /* 0x000260ff01007387 */ /* 0x000fe20000100c00 */
[----:B------:R-:W-:Y:S01]  /*0d40*/  USEL UR42, UR42, 0x1, UP0 ;  /* 0x000000012a2a7887 */ /* 0x000fe20008000000 */
[--C-:B------:R-:W-:Y:S01]  /*0d50*/  IMAD.X R53, RZ, RZ, R35.reuse, P6 ;  /* 0x000000ffff357224 */ /* 0x100fe200030e0623 */
[----:B------:R-:W-:Y:S01]  /*0d60*/  ULDC UR4, c[0x0][0x2f0] ;  /* 0x0000bc0000047ab9 */ /* 0x000fe20000000800 */
        /* <DEDUP_REMOVED lines=9> */
[----:B------:R-:W-:Y:S01]  /*0e00*/  IMAD.X R54, RZ, RZ, R35, P1 ;  /* 0x000000ffff367224 */ /* 0x000fe200008e0623 */
[C---:B------:R-:W-:Y:S01]  /*0e10*/  IADD3 R60, P4, R50.reuse, 0x68, RZ ;  /* 0x00000068323c7810 */ /* 0x040fe20007f9e0ff */
[----:B------:R-:W0:Y:S01]  /*0e20*/  S2UR UR6, SR_CTAID.X ;  /* 0x00000000000679c3 */ /* 0x000e220000002500 */
[----:B------:R-:W-:Y:S01]  /*0e30*/  STL.128 [R1+0x2a0], RZ ;  /* 0x0002a0ff01007387 */ /* 0x000fe20000100c00 */
[C---:B------:R-:W-:Y:S01]  /*0e40*/  IADD3 R46, P3, R50.reuse, 0x60, RZ ;  /* 0x00000060322e7810 */ /* 0x040fe20007f7e0ff */
[----:B------:R-:W-:Y:S01]  /*0e50*/  UIMAD UR42, UR42, UR4, URZ ;  /* 0x000000042a2a72a4 */ /* 0x000fe2000f8e023f */
[C---:B------:R-:W-:Y:S01]  /*0e60*/  IADD3 R26, P2, R50.reuse, 0x58, RZ ;  /* 0x00000058321a7810 */ /* 0x040fe20007f5e0ff */
[----:B------:R-:W-:Y:S01]  /*0e70*/  STL.128 [R1+0x2b0], RZ ;  /* 0x0002b0ff01007387 */ /* 0x000fe20000100c00 */
[C---:B------:R-:W-:Y:S01]  /*0e80*/  IADD3 R62, P1, R50.reuse, 0x28, RZ ;  /* 0x00000028323e7810 */ /* 0x040fe20007f3e0ff */
[----:B------:R-:W-:Y:S01]  /*0e90*/  VIADD R17, R50, 0x120 ;  /* 0x0000012032117836 */ /* 0x000fe20000000000 */
[----:B------:R-:W2:Y:S01]  /*0ea0*/  S2UR UR43, SR_CgaCtaId ;  /* 0x00000000002b79c3 */ /* 0x000ea20000008800 */
[----:B------:R-:W-:Y:S01]  /*0eb0*/  STL.128 [R1+0x2c0], RZ ;  /* 0x0002c0ff01007387 */ /* 0x000fe20000100c00 */
[----:B------:R-:W-:-:S02]  /*0ec0*/  VIADD R154, R37, 0xffffff80 ;  /* 0xffffff80259a7836 */ /* 0x000fc40000000000 */
[--C-:B------:R-:W-:Y:S01]  /*0ed0*/  IMAD.X R66, RZ, RZ, R35.reuse, P6 ;  /* 0x000000ffff427224 */ /* 0x100fe200030e0623 */
[----:B------:R-:W-:Y:S01]  /*0ee0*/  STL.128 [R1+0x2d0], RZ ;  /* 0x0002d0ff01007387 */ /* 0x000fe20000100c00 */
[--C-:B------:R-:W-:Y:S02]  /*0ef0*/  IMAD.X R31, RZ, RZ, R35.reuse, P5 ;  /* 0x000000ffff1f7224 */ /* 0x100fe400028e0623 */
[--C-:B------:R-:W-:Y:S01]  /*0f00*/  IMAD.X R61, RZ, RZ, R35.reuse, P4 ;  /* 0x000000ffff3d7224 */ /* 0x100fe200020e0623 */
[----:B------:R-:W-:Y:S01]  /*0f10*/  STL.128 [R1+0x2e0], RZ ;  /* 0x0002e0ff01007387 */ /* 0x000fe20000100c00 */
[--C-:B------:R-:W-:Y:S02]  /*0f20*/  IMAD.X R47, RZ, RZ, R35.reuse, P3 ;  /* 0x000000ffff2f7224 */ /* 0x100fe400018e0623 */
[--C-:B------:R-:W-:Y:S01]  /*0f30*/  IMAD.X R27, RZ, RZ, R35.reuse, P2 ;  /* 0x000000ffff1b7224 */ /* 0x100fe200010e0623 */
[----:B------:R-:W-:Y:S01]  /*0f40*/  STL.128 [R1+0x2f0], RZ ;  /* 0x0002f0ff01007387 */ /* 0x000fe20000100c00 */
[----:B------:R-:W-:-:S03]  /*0f50*/  IMAD.X R63, RZ, RZ, R35, P1 ;  /* 0x000000ffff3f7224 */ /* 0x000fc600008e0623 */
[----:B------:R-:W-:Y:S04]  /*0f60*/  STL.128 [R1+0x300], RZ ;  /* 0x000300ff01007387 */ /* 0x000fe80000100c00 */
        /* <DEDUP_REMOVED lines=15> */
[----:B-1----:R1:W-:Y:S02]  /*1060*/  STL [R1+0x1f0], R0 ;  /* 0x0001f00001007387 */ /* 0x0023e40000100800 */
[----:B-1----:R-:W-:Y:S01]  /*1070*/  IMAD.U32 R0, RZ, RZ, UR5 ;  /* 0x00000005ff007e24 */ /* 0x002fe2000f8e00ff */
[----:B0-2---:R-:W-:Y:S06]  /*1080*/  @!P0 BRA `(.L_x_5110) ;  /* 0x0000008000c08947 */ /* 0x005fec0003800000 */
[----:B------:R-:W0:Y:S01]  /*1090*/  LDC.64 R4, c[0x0][0xad8] ;  /* 0x0002b600ff047b82 */ /* 0x000e220000000a00 */
[----:B------:R-:W-:Y:S01]  /*10a0*/  ULDC UR4, c[0x0][0x448] ;  /* 0x0001120000047ab9 */ /* 0x000fe20000000800 */
[----:B------:R-:W-:Y:S02]  /*10b0*/  USHF.L.U32 UR6, UR6, 0x6, URZ ;  /* 0x0000000606067899 */ /* 0x000fe4000800063f */
[----:B------:R-:W-:Y:S01]  /*10c0*/  UISETP.NE.AND UP0, UPT, UR4, 0x1, UPT ;  /* 0x000000010400788c */ /* 0x000fe2000bf05270 */
[----:B------:R-:W-:Y:S01]  /*10d0*/  ULDC UR9, c[0x0][0x288] ;  /* 0x0000a20000097ab9 */ /* 0x000fe20000000800 */
[----:B------:R-:W-:Y:S02]  /*10e0*/  UIADD3 UR7, UR6, 0x3f, URZ ;  /* 0x0000003f06077890 */ /* 0x000fe4000fffe03f */
[----:B------:R-:W-:-:S07]  /*10f0*/  UIADD3 UR8, UR42, 0x1, -UR9 ;  /* 0x000000012a087890 */ /* 0x000fce000fffe809 */
[----:B------:R-:W-:Y:S01]  /*1100*/  @UP0 UIADD3 UR4, UR6, 0x3f, URZ ;  /* 0x0000003f06040890 */ /* 0x000fe2000fffe03f */
[----:B------:R-:W-:Y:S01]  /*1110*/  @UP0 ULDC UR5, c[0x0][0x44c] ;  /* 0x0001130000050ab9 */ /* 0x000fe20000000800 */
[----:B------:R-:W-:Y:S02]  /*1120*/  @UP0 ULDC UR10, c[0x0][0x450] ;  /* 0x00011400000a0ab9 */ /* 0x000fe40000000800 */
[----:B------:R-:W-:-:S04]  /*1130*/  UIMAD.WIDE.U32 UR4, UR4, UR5, URZ ;  /* 0x00000005040472a5 */ /* 0x000fc8000f8e003f */
[----:B------:R-:W-:Y:S01]  /*1140*/  @UP0 USHF.R.U32.HI UR7, URZ, UR10, UR5 ;  /* 0x0000000a3f070299 */ /* 0x000fe20008011605 */
[----:B0-----:R-:W-:-:S03]  /*1150*/  ISETP.GE.AND P1, PT, R5, 0x1, PT ;  /* 0x000000010500780c */ /* 0x001fc60003f26270 */
[----:B------:R-:W-:-:S06]  /*1160*/  UIADD3 UR7, UR8, UR7, URZ ;  /* 0x0000000708077290 */ /* 0x000fcc000fffe03f */
[----:B------:R-:W-:-:S04]  /*1170*/  VIADD R0, R4, UR7 ;  /* 0x0000000704007c36 */ /* 0x000fc80008000000 */
[----:B------:R-:W-:Y:S05]  /*1180*/  @!P1 BRA `(.L_x_5111) ;  /* 0x0000000000449947 */ /* 0x000fea0003800000 */
[----:B------:R-:W-:Y:S01]  /*1190*/  ISETP.LT.AND P0, PT, RZ, UR7, PT ;  /* 0x00000007ff007c0c */ /* 0x000fe2000bf01270 */
[----:B------:R-:W-:-:S06]  /*11a0*/  UIADD3 UR4, UR7, -0x1, URZ ;  /* 0xffffffff07047890 */ /* 0x000fcc000fffe03f */
[----:B------:R-:W-:-:S06]  /*11b0*/  IMAD.U32 R2, RZ, RZ, UR4 ;  /* 0x00000004ff027e24 */ /* 0x000fcc000f8e00ff */
[----:B------:R-:W-:Y:S05]  /*11c0*/  @P0 BRA `(.L_x_5112) ;  /* 0x00000000001c0947 */ /* 0x000fea0003800000 */
[----:B------:R-:W-:Y:S01]  /*11d0*/  ISETP.NE.AND P0, PT, R5, 0x1, PT ;  /* 0x000000010500780c */ /* 0x000fe20003f05270 */
[----:B------:R-:W-:-:S12]  /*11e0*/  IMAD R3, RZ, RZ, -UR7 ;  /* 0x80000007ff037e24 */ /* 0x000fd8000f8e02ff */
[----:B------:R-:W0:Y:S02]  /*11f0*/  @P0 LDC.64 R6, c[0x0][0xae0] ;  /* 0x0002b800ff060b82 */ /* 0x000e240000000a00 */
[----:B0-----:R-:W-:-:S05]  /*1200*/  @P0 IMAD.HI.U32 R2, R3, R6, RZ ;  /* 0x0000000603020227 */ /* 0x001fca00078e00ff */
[----:B------:R-:W-:-:S04]  /*1210*/  @P0 SHF.R.U32.HI R3, RZ, R7, R2 ;  /* 0x00000007ff030219 */ /* 0x000fc80000011602 */
[----:B------:R-:W-:Y:S01]  /*1220*/  LOP3.LUT R2, RZ, R3, RZ, 0x33, !PT ;  /* 0x00000003ff027212 */ /* 0x000fe200078e33ff */
[----:B------:R-:W-:Y:S06]  /*1230*/  BRA `(.L_x_5113) ;  /* 0x0000000000107947 */ /* 0x000fec0003800000 */
.L_x_5112:
[----:B------:R-:W-:-:S13]  /*1240*/  ISETP.NE.AND P0, PT, R5, 0x1, PT ;  /* 0x000000010500780c */ /* 0x000fda0003f05270 */
[----:B------:R-:W0:Y:S02]  /*1250*/  @P0 LDC.64 R6, c[0x0][0xae0] ;  /* 0x0002b800ff060b82 */ /* 0x000e240000000a00 */
[----:B0-----:R-:W-:-:S05]  /*1260*/  @P0 IMAD.HI.U32 R4, R2, R6, RZ ;  /* 0x0000000602040227 */ /* 0x001fca00078e00ff */
[----:B------:R-:W-:-:S07]  /*1270*/  @P0 SHF.R.U32.HI R2, RZ, R7, R4 ;  /* 0x00000007ff020219 */ /* 0x000fce0000011604 */
.L_x_5113:
[----:B------:R-:W-:-:S05]  /*1280*/  IMAD R3, R2, R5, R5 ;  /* 0x0000000502037224 */ /* 0x000fca00078e0205 */
[----:B------:R-:W-:-:S07]  /*1290*/  VIMNMX R0, R0, R3, PT ;  /* 0x0000000300007248 */ /* 0x000fce0003fe0100 */
.L_x_5111:
[----:B------:R-:W-:Y:S01]  /*12a0*/  @UP0 ULDC UR4, c[0x0][0x44c] ;  /* 0x0001130000040ab9 */ /* 0x000fe20000000800 */
[----:B------:R-:W-:Y:S01]  /*12b0*/  UIADD3 UR7, UR42, 0x3f, URZ ;  /* 0x0000003f2a077890 */ /* 0x000fe2000fffe03f */
[----:B------:R-:W-:Y:S01]  /*12c0*/  VIADD R0, R0, 0x3f ;  /* 0x0000003f00007836 */ /* 0x000fe20000000000 */
[----:B------:R-:W-:Y:S01]  /*12d0*/  UIMAD.WIDE.U32 UR4, UR6, UR4, URZ ;  /* 0x00000004060472a5 */ /* 0x000fe2000f8e003f */
[----:B------:R-:W-:Y:S01]  /*12e0*/  @UP0 ULDC UR10, c[0x0][0x450] ;  /* 0x00011400000a0ab9 */ /* 0x000fe20000000800 */
[----:B------:R-:W-:Y:S02]  /*12f0*/  USHF.R.S32.HI UR8, URZ, 0x1f, UR7 ;  /* 0x0000001f3f087899 */ /* 0x000fe40008011407 */
[----:B------:R-:W-:Y:S01]  /*1300*/  SHF.R.S32.HI R3, RZ, 0x1f, R0 ;  /* 0x0000001fff037819 */ /* 0x000fe20000011400 */
[----:B------:R-:W-:Y:S02]  /*1310*/  @UP0 USHF.R.U32.HI UR6, URZ, UR10, UR5 ;  /* 0x0000000a3f060299 */ /* 0x000fe40008011605 */
[----:B------:R-:W-:Y:S01]  /*1320*/  ULEA.HI UR8, UR8, UR7, URZ, 0x6 ;  /* 0x0000000708087291 */ /* 0x000fe2000f8f303f */
[----:B------:R-:W-:Y:S01]  /*1330*/  LEA.HI R3, R3, R0, RZ, 0x6 ;  /* 0x0000000003037211 */ /* 0x000fe200078f30ff */
[----:B------:R-:W-:Y:S01]  /*1340*/  UIADD3 UR6, UR6, -UR9, UR42 ;  /* 0x8000000906067290 */ /* 0x000fe2000fffe02a */
[----:B------:R-:W-:Y:S01]  /*1350*/  ULDC UR4, c[0x0][0xad4] ;  /* 0x0002b50000047ab9 */ /* 0x000fe20000000800 */
[----:B------:R-:W-:Y:S01]  /*1360*/  USHF.R.S32.HI UR8, URZ, 0x6, UR8 ;  /* 0x000000063f087899 */ /* 0x000fe20008011408 */
[----:B------:R-:W-:Y:S01]  /*1370*/  SHF.R.S32.HI R3, RZ, 0x6, R3 ;  /* 0x00000006ff037819 */ /* 0x000fe20000011403 */
[----:B------:R-:W-:-:S04]  /*1380*/  UIADD3 UR4, UR6, -UR4, URZ ;  /* 0x8000000406047290 */ /* 0x000fc8000fffe03f */
[----:B------:R-:W-:Y:S02]  /*1390*/  VIMNMX R9, R3, UR8, PT ;  /* 0x0000000803097c48 */ /* 0x000fe4000bfe0100 */
[----:B------:R-:W-:Y:S01]  /*13a0*/  IMAD.U32 R2, RZ, RZ, UR4 ;  /* 0x00000004ff027e24 */ /* 0x000fe2000f8e00ff */
[----:B------:R-:W-:Y:S06]  /*13b0*/  @!P1 BRA `(.L_x_5114) ;  /* 0x0000000000409947 */ /* 0x000fec0003800000 */
[----:B------:R-:W-:-:S05]  /*13c0*/  IMAD.U32 R0, RZ, RZ, UR6 ;  /* 0x00000006ff007e24 */ /* 0x000fca000f8e00ff */
        /* <DEDUP_REMOVED lines=9> */
.L_x_5115:
[----:B------:R-:W-:-:S13]  /*1460*/  ISETP.NE.AND P0, PT, R5, 0x1, PT ;  /* 0x000000010500780c */ /* 0x000fda0003f05270 */
[----:B------:R-:W0:Y:S02]  /*1470*/  @P0 LDC.64 R6, c[0x0][0xae0] ;  /* 0x0002b800ff060b82 */ /* 0x000e240000000a00 */
[----:B0-----:R-:W-:-:S05]  /*1480*/  @P0 IMAD.HI.U32 R4, R0, R6, RZ ;  /* 0x0000000600040227 */ /* 0x001fca00078e00ff */
[----:B------:R-:W-:-:S07]  /*1490*/  @P0 SHF.R.U32.HI R0, RZ, R7, R4 ;  /* 0x00000007ff000219 */ /* 0x000fce0000011604 */
.L_x_5116:
[----:B------:R-:W-:-:S05]  /*14a0*/  IMAD R3, R0, R5, RZ ;  /* 0x0000000500037224 */ /* 0x000fca00078e02ff */
[----:B------:R-:W-:-:S07]  /*14b0*/  VIMNMX R2, R2, R3, !PT ;  /* 0x0000000302027248 */ /* 0x000fce0007fe0100 */
.L_x_5114:
[----:B------:R-:W-:Y:S01]  /*14c0*/  SHF.R.S32.HI R3, RZ, 0x1f, R2 ;  /* 0x0000001fff037819 */ /* 0x000fe20000011402 */
[----:B------:R-:W-:Y:S01]  /*14d0*/  IMAD.MOV.U32 R225, RZ, RZ, RZ ;  /* 0x000000ffffe17224 */ /* 0x000fe200078e00ff */
[----:B------:R-:W-:Y:S02]  /*14e0*/  LOP3.LUT R6, R23, 0xffff, RZ, 0xc0, !PT ;  /* 0x0000ffff17067812 */ /* 0x000fe400078ec0ff */
[----:B------:R-:W-:-:S04]  /*14f0*/  LEA.HI R3, R3, R2, RZ, 0x6 ;  /* 0x0000000203037211 */ /* 0x000fc800078f30ff */
[----:B------:R-:W-:-:S04]  /*1500*/  SHF.R.S32.HI R3, RZ, 0x6, R3 ;  /* 0x00000006ff037819 */ /* 0x000fc80000011403 */
[----:B------:R-:W-:-:S04]  /*1510*/  VIMNMX R10, RZ, R3, !PT ;  /* 0x00000003ff0a7248 */ /* 0x000fc80007fe0100 */
[----:B------:R-:W-:-:S13]  /*1520*/  ISETP.GT.AND P0, PT, R9, R10, PT ;  /* 0x0000000a0900720c */ /* 0x000fda0003f04270 */
[----:B------:R-:W-:Y:S05]  /*1530*/  @!P0 BRA `(.L_x_5117) ;  /* 0x00000000007c8947 */ /* 0x000fea0003800000 */
[----:B------:R-:W-:-:S04]  /*1540*/  SHF.R.U32.HI R0, RZ, 0x10, R23 ;  /* 0x00000010ff007819 */ /* 0x000fc80000011617 */
[----:B------:R-:W-:-:S13]  /*1550*/  ISETP.NE.AND P0, PT, R0, RZ, PT ;  /* 0x000000ff0000720c */ /* 0x000fda0003f05270 */
[----:B------:R-:W0:Y:S02]  /*1560*/  @!P0 LDC R0, c[0x0][0xae8] ;  /* 0x0002ba00ff008b82 */ /* 0x000e240000000800 */
        /* <DEDUP_REMOVED lines=28> */
.L_x_5117:
[----:B------:R-:W-:Y:S01]  /*1730*/  IMAD R0, R6, R225, R10 ;  /* 0x000000e106007224 */ /* 0x000fe200078e020a */
[----:B------:R-:W-:-:S04]  /*1740*/  PRMT R3, RZ, 0x7610, R3 ;  /* 0x00007610ff037816 */ /* 0x000fc80000000003 */
[----:B------:R-:W-:-:S04]  /*1750*/  VIADDMNMX R225, R0, R225, R9, PT ;  /* 0x000000e100e17246 */ /* 0x000fc80003800109 */
[----:B------:R-:W-:-:S13]  /*1760*/  ISETP.GT.AND P0, PT, R225, R0, PT ;  /* 0x00000000e100720c */ /* 0x000fda0003f04270 */
[----:B------:R-:W-:Y:S05]  /*1770*/  @!P0 BRA `(.L_x_5118) ;  /* 0x000001fc00348947 */ /* 0x000fea0003800000 */
[----:B------:R-:W2:Y:S04]  /*1780*/  LDL R25, [R1+0x1c0] ;  /* 0x0001c00001197983 */ /* 0x000ea80000100800 */
[----:B------:R-:W3:Y:S04]  /*1790*/  LDL R24, [R1+0x200] ;  /* 0x0002000001187983 */ /* 0x000ee80000100800 */
[----:B------:R-:W4:Y:S04]  /*17a0*/  LDL R40, [R1+0x204] ;  /* 0x0002040001287983 */ /* 0x000f280000100800 */
        /* <DEDUP_REMOVED lines=125> */
[----:B------:R-:W4:Y:S01]  /*1f80*/  LDL R219, [R1+0x3fc] ;  /* 0x0003fc0001db7983 */ /* 0x000f220000100800 */
[----:B------:R-:W-:-:S04]  /*1f90*/  SHF.R.S32.HI R223, RZ, 0x1f, R154 ;  /* 0x0000001fffdf7819 */ /* 0x000fc8000001149a */
[----:B------:R-:W-:-:S04]  /*1fa0*/  LEA.HI R223, R223, R154, RZ, 0x7 ;  /* 0x0000009adfdf7211 */ /* 0x000fc800078f38ff */
[----:B------:R-:W-:-:S06]  /*1fb0*/  SHF.R.S32.HI R2, RZ, 0x7, R223 ;  /* 0x00000007ff027819 */ /* 0x000fcc00000114df */
[----:B------:R-:W0:Y:S01]  /*1fc0*/  SHFL.IDX PT, R2, R2, RZ, 0x1f ;  /* 0x00001fff02027589 */ /* 0x000e2200000e0000 */
[----:B------:R-:W-:Y:S02]  /*1fd0*/  UMOV UR4, 0x400 ;  /* 0x0000040000047882 */ /* 0x000fe40000000000 */
[----:B------:R-:W-:Y:S01]  /*1fe0*/  ULEA UR43, UR43, UR4, 0x18 ;  /* 0x000000042b2b7291 */ /* 0x000fe2000f8ec03f */
[----:B0-----:R-:W-:-:S04]  /*1ff0*/  LEA.HI R4, R2, R2, RZ, 0x1 ;  /* 0x0000000202047211 */ /* 0x001fc800078f08ff */
[----:B------:R-:W-:-:S05]  /*2000*/  LOP3.LUT R5, R4, 0x1fffe, RZ, 0xc0, !PT ;  /* 0x0001fffe04057812 */ /* 0x000fca00078ec0ff */
[----:B------:R-:W-:-:S05]  /*2010*/  IMAD.IADD R5, R2, 0x1, -R5 ;  /* 0x0000000102057824 */ /* 0x000fca00078e0a05 */
[----:B------:R-:W-:-:S05]  /*2020*/  LEA R5, R5, UR43, 0xf ;  /* 0x0000002b05057c11 */ /* 0x000fca000f8e78ff */
[----:B------:R-:W-:-:S05]  /*2030*/  VIADD R5, R5, 0x400 ;  /* 0x0000040005057836 */ /* 0x000fca0000000000 */
[----:B------:R-:W-:-:S04]  /*2040*/  SHF.R.U32.HI R5, RZ, 0x4, R5 ;  /* 0x00000004ff057819 */ /* 0x000fc80000011605 */
[----:B------:R-:W-:Y:S01]  /*2050*/  LOP3.LUT R2, R5, 0x3fff, RZ, 0xc0, !PT ;  /* 0x00003fff05027812 */ /* 0x000fe200078ec0ff */
[----:B------:R-:W-:-:S03]  /*2060*/  UIADD3 UR4, UR43, 0x36400, URZ ;  /* 0x000364002b047890 */ /* 0x000fc6000fffe03f */
[----:B------:R-:W-:Y:S01]  /*2070*/  LOP3.LUT R2, R2, 0x2000000, RZ, 0xfc, !PT ;  /* 0x0200000002027812 */ /* 0x000fe200078efcff */
[----:B------:R-:W-:Y:S01]  /*2080*/  IMAD.MOV.U32 R5, RZ, RZ, 0x40000040 ;  /* 0x40000040ff057424 */ /* 0x000fe200078e00ff */
[----:B------:R-:W-:-:S03]  /*2090*/  USHF.R.U32.HI UR4, URZ, 0x4, UR4 ;  /* 0x000000043f047899 */ /* 0x000fc60008011604 */
[----:B--2---:R-:W-:Y:S01]  /*20a0*/  IMAD R4, R25, 0x1000, R2 ;  /* 0x0000100019047824 */ /* 0x004fe200078e0202 */
[----:B------:R-:W-:Y:S01]  /*20b0*/  R2UR UR7, R5 ;  /* 0x00000000050772ca */ /* 0x000fe200000e0000 */
[----:B------:R-:W-:-:S03]  /*20c0*/  ULOP3.LUT UR4, UR4, 0x3fff, URZ, 0xc0, !UPT ;  /* 0x00003fff04047892 */ /* 0x000fc6000f8ec03f */
[----:B------:R-:W-:Y:S01]  /*20d0*/  R2UR UR6, R4 ;  /* 0x00000000040672ca */ /* 0x000fe200000e0000 */
[----:B------:R-:W-:Y:S01]  /*20e0*/  ULOP3.LUT UR16, UR4, 0x10000, URZ, 0xfc, !UPT ;  /* 0x0001000004107892 */ /* 0x000fe2000f8efc3f */
[----:B---3--:R-:W-:Y:S04]  /*20f0*/  STL [R1+0x200], R24 ;  /* 0x0002001801007387 */ /* 0x008fe80000100800 */
[----:B----4-:R-:W-:Y:S04]  /*2100*/  STL [R1+0x204], R40 ;  /* 0x0002042801007387 */ /* 0x010fe80000100800 */
[----:B------:R-:W-:Y:S04]  /*2110*/  STL [R1+0x208], R42 ;  /* 0x0002082a01007387 */ /* 0x000fe80000100800 */
        /* <DEDUP_REMOVED lines=32> */
[----:B------:R0:W-:Y:S01]  /*2320*/  STL [R1+0x294], R94 ;  /* 0x0002945e01007387 */ /* 0x0001e20000100800 */
[----:B------:R-:W-:Y:S06]  /*2330*/  BAR.SYNC.DEFER_BLOCKING 0xe, 0x100 ;  /* 0x0384000000007b1d */ /* 0x000fec0000010000 */
[----:B------:R-:W-:Y:S01]  /*2340*/  UMOV UR4, UR16 ;  /* 0x0000001000047c82 */ /* 0x000fe20008000000 */
[----:B------:R-:W-:Y:S01]  /*2350*/  UMOV UR5, 0x40000040 ;  /* 0x4000004000057882 */ /* 0x000fe20000000000 */
[----:B0-----:R-:W-:-:S06]  /*2360*/  WARPGROUP.ARRIVE ;  /* 0x00000000000079c5 */ /* 0x001fcc0000000000 */
[----:B------:R-:W-:Y:S01]  /*2370*/  HGMMA.64x256x16.F32.BF16 R24, gdesc[UR4].tnspB, RZ, !UPT, gsb0 ;  /* 0x43e00000041879f0 */ /* 0x000fe2000c0018ff */
[----:B------:R0:W-:Y:S04]  /*2380*/  STL [R1+0x298], R6 ;  /* 0x0002980601007387 */ /* 0x0001e80000100800 */
[----:B------:R1:W-:Y:S01]  /*2390*/  STL [R1+0x354], R7 ;  /* 0x0003540701007387 */ /* 0x0003e20000100800 */
[----:B0-----:R-:W-:Y:S02]  /*23a0*/  VIADD R6, R4, 0x80 ;  /* 0x0000008004067836 */ /* 0x001fe40000000000 */
[----:B-1----:R-:W-:-:S03]  /*23b0*/  IMAD.MOV.U32 R7, RZ, RZ, 0x40000040 ;  /* 0x40000040ff077424 */ /* 0x002fc600078e00ff */
[----:B------:R-:W-:Y:S02]  /*23c0*/  R2UR UR10, R6 ;  /* 0x00000000060a72ca */ /* 0x000fe400000e0000 */
[----:B------:R-:W-:Y:S01]  /*23d0*/  R2UR UR11, R7 ;  /* 0x00000000070b72ca */ /* 0x000fe200000e0000 */
[----:B------:R-:W-:Y:S01]  /*23e0*/  UIADD3 UR8, UR16, 0x2, URZ ;  /* 0x0000000210087890 */ /* 0x000fe2000fffe03f */
        /* <DEDUP_REMOVED lines=60> */
[----:B------:R-:W-:Y:S01]  /*27b0*/  STL [R1+0x388], R163 ;  /* 0x000388a301007387 */ /* 0x000fe20000100800 */
[----:B------:R-:W-:-:S03]  /*27c0*/  WARPGROUP.DEPBAR.LE gsb0, 0x0 ;  /* 0x00008000000079c5 */ /* 0x000fc60000010000 */
        /* <DEDUP_REMOVED lines=29> */
[----:B------:R-:W-:Y:S04]  /*29a0*/  STL.128 [R1+0x200], R24 ;  /* 0x0002001801007387 */ /* 0x000fe80000100c00 */
        /* <DEDUP_REMOVED lines=30> */
[----:B------:R0:W-:Y:S01]  /*2b90*/  STL.128 [R1+0x3f0], R148 ;  /* 0x0003f09401007387 */ /* 0x0001e20000100c00 */
[----:B------:R-:W-:Y:S01]  /*2ba0*/  UMOV UR9, 0x40000040 ;  /* 0x4000004000097882 */ /* 0x000fe20000000000 */
[----:B0-----:R-:W-:-:S06]  /*2bb0*/  WARPGROUP.ARRIVE ;  /* 0x00000000000079c5 */ /* 0x001fcc0000000000 */
[----:B------:R-:W-:Y:S01]  /*2bc0*/  HGMMA.64x256x16.F32.BF16 R24, gdesc[UR8].tnspB, R24, gsb0 ;  /* 0x43e00000081879f0 */ /* 0x000fe20008001818 */
[----:B------:R-:W-:Y:S02]  /*2bd0*/  VIADD R6, R4, 0x100 ;  /* 0x0000010004067836 */ /* 0x000fe40000000000 */
[----:B------:R-:W-:-:S03]  /*2be0*/  IMAD.MOV.U32 R7, RZ, RZ, 0x40000040 ;  /* 0x40000040ff077424 */ /* 0x000fc600078e00ff */
[----:B------:R-:W-:Y:S02]  /*2bf0*/  R2UR UR14, R6 ;  /* 0x00000000060e72ca */ /* 0x000fe400000e0000 */
[----:B------:R-:W-:Y:S01]  /*2c00*/  R2UR UR15, R7 ;  /* 0x00000000070f72ca */ /* 0x000fe200000e0000 */
[----:B------:R-:W-:Y:S01]  /*2c10*/  UIADD3 UR12, UR16, 0x4, URZ ;  /* 0x00000004100c7890 */ /* 0x000fe2000fffe03f */
[----:B------:R-:W-:Y:S01]  /*2c20*/  UMOV UR13, 0x40000040 ;  /* 0x40000040000d7882 */ /* 0x000fe20000000000 */
[----:B------:R-:W-:Y:S02]  /*2c30*/  VIADD R4, R4, 0x180 ;  /* 0x0000018004047836 */ /* 0x000fe40000000000 */
[----:B------:R-:W-:Y:S01]  /*2c40*/  IMAD.MOV.U32 R5, RZ, RZ, 0x40000040 ;  /* 0x40000040ff057424 */ /* 0x000fe200078e00ff */
[----:B------:R-:W-:Y:S01]  /*2c50*/  UMOV UR17, 0x40000040 ;  /* 0x4000004000117882 */ /* 0x000fe20000000000 */
[----:B------:R0:W5:Y:S01]  /*2c60*/  LDL R7, [R1+0x1c0] ;  /* 0x0001c00001077983 */ /* 0x0001620000100800 */
[----:B------:R-:W-:-:S02]  /*2c70*/  R2UR UR18, R4 ;  /* 0x00000000041272ca */ /* 0x000fc400000e0000 */
[----:B------:R-:W-:Y:S01]  /*2c80*/  R2UR UR19, R5 ;  /* 0x00000000051372ca */ /* 0x000fe200000e0000 */
[----:B------:R-:W-:Y:S01]  /*2c90*/  UIADD3 UR16, UR16, 0x6, URZ ;  /* 0x0000000610107890 */ /* 0x000fe2000fffe03f */
[----:B------:R-:W-:Y:S02]  /*2ca0*/  WARPGROUP.DEPBAR.LE gsb0, 0x0 ;  /* 0x00008000000079c5 */ /* 0x000fe40000010000 */
        /* <DEDUP_REMOVED lines=31> */
[----:B------:R1:W-:Y:S02]  /*2ea0*/  STL.128 [R1+0x3f0], R148 ;  /* 0x0003f09401007387 */ /* 0x0003e40000100c00 */
[----:B-1----:R-:W-:-:S06]  /*2eb0*/  WARPGROUP.ARRIVE ;  /* 0x00000000000079c5 */ /* 0x002fcc0000000000 */
[----:B------:R-:W-:Y:S03]  /*2ec0*/  HGMMA.64x256x16.F32.BF16 R24, gdesc[UR12].tnspB, R24, gsb0 ;  /* 0x43e000000c1879f0 */ /* 0x000fe60008001818 */
        /* <DEDUP_REMOVED lines=37> */
[----:B------:R-:W2:Y:S04]  /*3120*/  LDL R4, [R1+0x200] ;  /* 0x0002000001047983 */ /* 0x000ea80000100800 */
[----:B------:R-:W-:Y:S04]  /*3130*/  STL.128 [R1+0x390], R124 ;  /* 0x0003907c01007387 */ /* 0x000fe80000100c00 */
[----:B------:R-:W3:Y:S04]  /*3140*/  LDL R3, [R1+0x39c] ;  /* 0x00039c0001037983 */ /* 0x000ee80000100800 */
        /* <DEDUP_REMOVED lines=10> */
[----:B------:R1:W-:Y:S04]  /*31f0*/  STL.128 [R1+0x2b0], R68 ;  /* 0x0002b04401007387 */ /* 0x0003e80000100c00 */
        /* <DEDUP_REMOVED lines=18> */
[----:B------:R-:W-:Y:S04]  /*3320*/  STL.128 [R1+0x3f0], R148 ;  /* 0x0003f09401007387 */ /* 0x000fe80000100c00 */
[----:B-1----:R-:W3:Y:S04]  /*3330*/  LDL R68, [R1+0x204] ;  /* 0x0002040001447983 */ /* 0x002ee80000100800 */
[----:B------:R-:W3:Y:S04]  /*3340*/  LDL R70, [R1+0x208] ;  /* 0x0002080001467983 */ /* 0x000ee80000100800 */
[----:B----4-:R-:W4:Y:S04]  /*3350*/  LDL R72, [R1+0x20c] ;  /* 0x00020c0001487983 */ /* 0x010f280000100800 */
[----:B------:R-:W4:Y:S04]  /*3360*/  LDL R74, [R1+0x214] ;  /* 0x00021400014a7983 */ /* 0x000f280000100800 */
[----:B0-----:R-:W4:Y:S04]  /*3370*/  LDL R76, [R1+0x218] ;  /* 0x00021800014c7983 */ /* 0x001f280000100800 */
        /* <DEDUP_REMOVED lines=41> */
[----:B--2---:R-:W2:Y:S04]  /*3610*/  LDL R140, [R1+0x2c4] ;  /* 0x0002c400018c7983 */ /* 0x004ea80000100800 */
[----:B------:R-:W2:Y:S04]  /*3620*/  LDL R142, [R1+0x2c8] ;  /* 0x0002c800018e7983 */ /* 0x000ea80000100800 */
        /* <DEDUP_REMOVED lines=77> */
[----:B------:R-:W2:Y:S01]  /*3b00*/  LDL R22, [R1+0x290] ;  /* 0x0002900001167983 */ /* 0x000ea20000100800 */
[----:B------:R-:W-:-:S05]  /*3b10*/  LOP3.LUT R223, R223, 0xffffff80, RZ, 0xc0, !PT ;  /* 0xffffff80dfdf7812 */ /* 0x000fca00078ec0ff */
[----:B------:R-:W-:Y:S01]  /*3b20*/  IMAD.IADD R223, R154, 0x1, -R223 ;  /* 0x000000019adf7824 */ /* 0x000fe200078e0adf */
[----:B------:R0:W-:Y:S01]  /*3b30*/  STL [R1+0x200], R4 ;  /* 0x0002000401007387 */ /* 0x0001e20000100800 */
[----:B------:R-:W-:-:S03]  /*3b40*/  ULOP3.LUT UR6, UR61, 0x1, URZ, 0xfc, !UPT ;  /* 0x000000013d067892 */ /* 0x000fc6000f8efc3f */
[----:B---3--:R1:W-:Y:S01]  /*3b50*/  STL [R1+0x39c], R3 ;  /* 0x00039c0301007387 */ /* 0x0083e20000100800 */
[----:B------:R-:W-:Y:S01]  /*3b60*/  UISETP.NE.AND UP0, UPT, UR6, 0x3, UPT ;  /* 0x000000030600788c */ /* 0x000fe2000bf05270 */
[----:B0-----:R-:W-:Y:S02]  /*3b70*/  SHF.R.S32.HI R4, RZ, 0x1f, R223 ;  /* 0x0000001fff047819 */ /* 0x001fe400000114df */
[----:B------:R-:W-:Y:S02]  /*3b80*/  STL [R1+0x204], R68 ;  /* 0x0002044401007387 */ /* 0x000fe40000100800 */
[----:B-1----:R-:W-:Y:S02]  /*3b90*/  LEA.HI R3, R4, R223, RZ, 0x2 ;  /* 0x000000df04037211 */ /* 0x002fe400078f10ff */
[----:B------:R-:W-:Y:S04]  /*3ba0*/  STL [R1+0x208], R70 ;  /* 0x0002084601007387 */ /* 0x000fe80000100800 */
        /* <DEDUP_REMOVED lines=44> */
[----:B--2---:R-:W-:Y:S04]  /*3e70*/  STL [R1+0x2c4], R140 ;  /* 0x0002c48c01007387 */ /* 0x004fe80000100800 */
        /* <DEDUP_REMOVED lines=76> */
[----:B------:R-:W-:Y:S06]  /*4340*/  BAR.ARV 0xf, 0x100 ;  /* 0x03c4000000007b1d */ /* 0x000fec0000002000 */
[----:B------:R0:W-:Y:S01]  /*4350*/  STL [R1+0x210], R6 ;  /* 0x0002100601007387 */ /* 0x0001e20000100800 */
[----:B------:R-:W-:-:S03]  /*4360*/  PLOP3.LUT P1, PT, PT, PT, UP0, 0x80, 0x0 ;  /* 0x000000000000781c */ /* 0x000fc60003f2f008 */
[----:B------:R1:W-:Y:S01]  /*4370*/  STL [R1+0x3a4], R5 ;  /* 0x0003a40501007387 */ /* 0x0003e20000100800 */
[--C-:B0-----:R-:W-:Y:S02]  /*4380*/  SHF.R.S32.HI R6, RZ, 0x1f, R3.reuse ;  /* 0x0000001fff067819 */ /* 0x101fe40000011403 */
[----:B-1----:R-:W-:-:S04]  /*4390*/  SHF.R.S32.HI R5, RZ, 0x2, R3 ;  /* 0x00000002ff057819 */ /* 0x002fc80000011403 */
[----:B------:R-:W-:Y:S02]  /*43a0*/  LEA.HI R6, R6, R5, RZ, 0x3 ;  /* 0x0000000506067211 */ /* 0x000fe400078f18ff */
[----:B------:R-:W-:Y:S02]  /*43b0*/  LEA.HI R4, R4, R223, RZ, 0x5 ;  /* 0x000000df04047211 */ /* 0x000fe400078f28ff */
[----:B------:R-:W-:Y:S02]  /*43c0*/  LOP3.LUT R6, R6, 0xfffffff8, RZ, 0xc0, !PT ;  /* 0xfffffff806067812 */ /* 0x000fe400078ec0ff */
[----:B------:R-:W-:-:S03]  /*43d0*/  SHF.R.S32.HI R3, RZ, 0x5, R4 ;  /* 0x00000005ff037819 */ /* 0x000fc60000011404 */
[----:B------:R-:W-:Y:S01]  /*43e0*/  IMAD.IADD R6, R5, 0x1, -R6 ;  /* 0x0000000105067824 */ /* 0x000fe200078e0a06 */
[----:B------:R0:W-:Y:S03]  /*43f0*/  STL [R1+0x290], R22 ;  /* 0x0002901601007387 */ /* 0x0001e60000100800 */
[----:B0-----:R-:W-:Y:S01]  /*4400*/  IMAD R22, R3, 0x10, R6 ;  /* 0x0000001003167824 */ /* 0x001fe200078e0206 */
[----:B------:R-:W-:Y:S06]  /*4410*/  @!P1 BRA `(.L_x_5119) ;  /* 0x0000000000049947 */ /* 0x000fec0003800000 */
[----:B------:R-:W-:Y:S01]  /*4420*/  BPT.TRAP 0x1 ;  /* 0x000000040000795c */ /* 0x000fe20000300000 */
.L_x_5119:
[----:B------:R-:W0:Y:S01]  /*4430*/  S2R R153, SR_CgaCtaId ;  /* 0x0000000000997919 */ /* 0x000e220000008800 */
[----:B------:R-:W-:Y:S01]  /*4440*/  VIADD R3, R225, 0xfffffffe ;  /* 0xfffffffee1037836 */ /* 0x000fe20000000000 */
[----:B-----5:R-:W-:-:S04]  /*4450*/  LEA R7, R7, UR43, 0x3 ;  /* 0x0000002b07077c11 */ /* 0x020fc8000f8e18ff */
[----:B------:R-:W-:Y:S01]  /*4460*/  ISETP.GE.AND P0, PT, R3, R0, PT ;  /* 0x000000000300720c */ /* 0x000fe20003f06270 */
[----:B------:R-:W-:-:S05]  /*4470*/  VIADD R4, R7, 0x38860 ;  /* 0x0003886007047836 */ /* 0x000fca0000000000 */
[----:B0-----:R-:W-:-:S04]  /*4480*/  PRMT R4, R153, 0x654, R4 ;  /* 0x0000065499047816 */ /* 0x001fc80000000004 */
[----:B------:R0:W-:Y:S03]  /*4490*/  SYNCS.ARRIVE.TRANS64.RED.A1T0 RZ, [R4+URZ], RZ ;  /* 0x000000ff04ff79a7 */ /* 0x0001e6000810043f */
[----:B------:R-:W-:Y:S05]  /*44a0*/  @!P0 BRA `(.L_x_5120) ;  /* 0x0000003c005c8947 */ /* 0x000fea0003800000 */
.L_x_5122:
[----:B------:R-:W2:Y:S04]  /*44b0*/  LDL R155, [R1+0x1c0] ;  /* 0x0001c000019b7983 */ /* 0x000ea80000100800 */
[----:B------:R-:W3:Y:S04]  /*44c0*/  LDL.64 R64, [R1+0x210] ;  /* 0x0002100001407983 */ /* 0x000ee80000100a00 */
[----:B------:R-:W4:Y:S04]  /*44d0*/  LDL.64 R66, [R1+0x220] ;  /* 0x0002200001427983 */ /* 0x000f280000100a00 */
        /* <DEDUP_REMOVED lines=57> */
[----:B01----:R-:W4:Y:S04]  /*4870*/  LDL.64 R4, [R1+0x3b8] ;  /* 0x0003b80001047983 */ /* 0x003f280000100a00 */
[----:B------:R-:W4:Y:S04]  /*4880*/  LDL.64 R12, [R1+0x3c8] ;  /* 0x0003c800010c7983 */ /* 0x000f280000100a00 */
[----:B------:R-:W4:Y:S04]  /*4890*/  LDL.64 R10, [R1+0x3d8] ;  /* 0x0003d800010a7983 */ /* 0x000f280000100a00 */
[----:B------:R-:W4:Y:S04]  /*48a0*/  LDL.64 R8, [R1+0x3e8] ;  /* 0x0003e80001087983 */ /* 0x000f280000100a00 */
[----:B------:R-:W4:Y:S01]  /*48b0*/  LDL.64 R6, [R1+0x3f8] ;  /* 0x0003f80001067983 */ /* 0x000f220000100a00 */
[----:B--2---:R-:W-:-:S05]  /*48c0*/  IMAD R58, R155, 0x40, R22 ;  /* 0x000000409b3a7824 */ /* 0x004fca00078e0216 */
[----:B------:R-:W-:Y:S01]  /*48d0*/  LEA R58, R58, UR43, 0x2 ;  /* 0x0000002b3a3a7c11 */ /* 0x000fe2000f8e10ff */
[----:B------:R-:W-:Y:S06]  /*48e0*/  BAR.SYNC.DEFER_BLOCKING 0xe, 0x100 ;  /* 0x0384000000007b1d */ /* 0x000fec0000010000 */
[----:B------:R-:W3:Y:S04]  /*48f0*/  LDS R61, [R58+0x38400] ;  /* 0x038400003a3d7984 */ /* 0x000ee80000000800 */
[----:B------:R0:W1:Y:S01]  /*4900*/  LDS R60, [R58+0x38420] ;  /* 0x038420003a3c7984 */ /* 0x0000620000000800 */
[C---:B---3--:R-:W-:Y:S01]  /*4910*/  FMUL.FTZ R65, R61.reuse, R65 ;  /* 0x000000413d417220 */ /* 0x048fe20000410000 */
[C---:B------:R-:W-:Y:S01]  /*4920*/  FMUL.FTZ R64, R61.reuse, R64 ;  /* 0x000000403d407220 */ /* 0x040fe20000410000 */
[C---:B----4-:R-:W-:Y:S01]  /*4930*/  FMUL.FTZ R67, R61.reuse, R67 ;  /* 0x000000433d437220 */ /* 0x050fe20000410000 */
[C---:B------:R-:W-:Y:S01]  /*4940*/  FMUL.FTZ R66, R61.reuse, R66 ;  /* 0x000000423d427220 */ /* 0x040fe20000410000 */
        /* <DEDUP_REMOVED lines=55> */
[----:B------:R-:W-:Y:S01]  /*4cc0*/  FMUL.FTZ R122, R61, R122 ;  /* 0x0000007a3d7a7220 */ /* 0x000fe20000410000 */
[-C--:B0-----:R-:W-:Y:S01]  /*4cd0*/  FMUL.FTZ R58, R62, R61.reuse ;  /* 0x0000003d3e3a7220 */ /* 0x081fe20000410000 */
[----:B------:R-:W-:Y:S01]  /*4ce0*/  FMUL.FTZ R59, R63, R61 ;  /* 0x0000003d3f3b7220 */ /* 0x000fe20000410000 */
[C---:B------:R-:W-:Y:S01]  /*4cf0*/  FMUL.FTZ R125, R61.reuse, R125 ;  /* 0x0000007d3d7d7220 */ /* 0x040fe20000410000 */
[----:B------:R-:W-:Y:S01]  /*4d00*/  FMUL.FTZ R124, R61, R124 ;  /* 0x0000007c3d7c7220 */ /* 0x000fe20000410000 */
[C---:B-1----:R-:W-:Y:S01]  /*4d10*/  FMUL.FTZ R127, R60.reuse, R127 ;  /* 0x0000007f3c7f7220 */ /* 0x042fe20000410000 */
[C---:B------:R-:W-:Y:S01]  /*4d20*/  FMUL.FTZ R126, R60.reuse, R126 ;  /* 0x0000007e3c7e7220 */ /* 0x040fe20000410000 */
[C---:B------:R-:W-:Y:S01]  /*4d30*/  FMUL.FTZ R129, R60.reuse, R129 ;  /* 0x000000813c817220 */ /* 0x040fe20000410000 */
[C---:B------:R-:W-:Y:S01]  /*4d40*/  FMUL.FTZ R128, R60.reuse, R128 ;  /* 0x000000803c807220 */ /* 0x040fe20000410000 */
[----:B------:R-:W-:Y:S01]  /*4d50*/  STL.64 [R1+0x210], R64 ;  /* 0x0002104001007387 */ /* 0x000fe20000100a00 */
[C---:B------:R-:W-:Y:S01]  /*4d60*/  FMUL.FTZ R131, R60.reuse, R131 ;  /* 0x000000833c837220 */ /* 0x040fe20000410000 */
[----:B------:R-:W-:-:S02]  /*4d70*/  FMUL.FTZ R130, R60, R130 ;  /* 0x000000823c827220 */ /* 0x000fc40000410000 */
[----:B------:R-:W-:Y:S01]  /*4d80*/  STL.64 [R1+0x220], R66 ;  /* 0x0002204201007387 */ /* 0x000fe20000100a00 */
[C---:B------:R-:W-:Y:S01]  /*4d90*/  FMUL.FTZ R133, R60.reuse, R133 ;  /* 0x000000853c857220 */ /* 0x040fe20000410000 */
[C---:B------:R-:W-:Y:S02]  /*4da0*/  FMUL.FTZ R132, R60.reuse, R132 ;  /* 0x000000843c847220 */ /* 0x040fe40000410000 */
[----:B------:R-:W-:Y:S01]  /*4db0*/  STL.64 [R1+0x230], R68 ;  /* 0x0002304401007387 */ /* 0x000fe20000100a00 */
[C---:B------:R-:W-:Y:S01]  /*4dc0*/  FMUL.FTZ R135, R60.reuse, R135 ;  /* 0x000000873c877220 */ /* 0x040fe20000410000 */
[C---:B------:R-:W-:Y:S02]  /*4dd0*/  FMUL.FTZ R134, R60.reuse, R134 ;  /* 0x000000863c867220 */ /* 0x040fe40000410000 */
[----:B------:R0:W-:Y:S01]  /*4de0*/  STL.64 [R1+0x240], R70 ;  /* 0x0002404601007387 */ /* 0x0001e20000100a00 */
[C---:B------:R-:W-:Y:S01]  /*4df0*/  FMUL.FTZ R137, R60.reuse, R137 ;  /* 0x000000893c897220 */ /* 0x040fe20000410000 */
[----:B------:R-:W-:-:S02]  /*4e00*/  FMUL.FTZ R136, R60, R136 ;  /* 0x000000883c887220 */ /* 0x000fc40000410000 */
[----:B------:R1:W-:Y:S01]  /*4e10*/  STL.64 [R1+0x250], R72 ;  /* 0x0002504801007387 */ /* 0x0003e20000100a00 */
[C---:B------:R-:W-:Y:S01]  /*4e20*/  FMUL.FTZ R57, R60.reuse, R57 ;  /* 0x000000393c397220 */ /* 0x040fe20000410000 */
[C---:B------:R-:W-:Y:S02]  /*4e30*/  FMUL.FTZ R56, R60.reuse, R56 ;  /* 0x000000383c387220 */ /* 0x040fe40000410000 */
[----:B------:R2:W-:Y:S01]  /*4e40*/  STL.64 [R1+0x260], R74 ;  /* 0x0002604a01007387 */ /* 0x0005e20000100a00 */
[C---:B------:R-:W-:Y:S01]  /*4e50*/  FMUL.FTZ R47, R60.reuse, R47 ;  /* 0x0000002f3c2f7220 */ /* 0x040fe20000410000 */
[C---:B------:R-:W-:Y:S02]  /*4e60*/  FMUL.FTZ R46, R60.reuse, R46 ;  /* 0x0000002e3c2e7220 */ /* 0x040fe40000410000 */
        /* <DEDUP_REMOVED lines=71> */
[----:B------:R-:W-:Y:S02]  /*52e0*/  FMUL.FTZ R6, R60, R6 ;  /* 0x000000063c067220 */ /* 0x000fe40000410000 */
[----:B------:R-:W-:Y:S04]  /*52f0*/  STL.64 [R1+0x200], R58 ;  /* 0x0002003a01007387 */ /* 0x000fe80000100a00 */
        /* <DEDUP_REMOVED lines=23> */
[----:B------:R3:W-:Y:S04]  /*5470*/  STL.64 [R1+0x368], R14 ;  /* 0x0003680e01007387 */ /* 0x0007e80000100a00 */
        /* <DEDUP_REMOVED lines=8> */
[----:B------:R4:W-:Y:S04]  /*5500*/  STL.64 [R1+0x3f8], R6 ;  /* 0x0003f80601007387 */ /* 0x0009e80000100a00 */
[----:B0-----:R-:W4:Y:S04]  /*5510*/  LDL R70, [R1+0x204] ;  /* 0x0002040001467983 */ /* 0x001f280000100800 */
[----:B-1----:R-:W4:Y:S04]  /*5520*/  LDL R72, [R1+0x208] ;  /* 0x0002080001487983 */ /* 0x002f280000100800 */
[----:B--2---:R-:W2:Y:S04]  /*5530*/  LDL R74, [R1+0x20c] ;  /* 0x00020c00014a7983 */ /* 0x004ea80000100800 */
[----:B---3--:R-:W3:Y:S04]  /*5540*/  LDL R14, [R1+0x210] ;  /* 0x00021000010e7983 */ /* 0x008ee80000100800 */
[----:B------:R-:W3:Y:S04]  /*5550*/  LDL R76, [R1+0x214] ;  /* 0x00021400014c7983 */ /* 0x000ee80000100800 */
[----:B------:R-:W3:Y:S04]  /*5560*/  LDL R78, [R1+0x218] ;  /* 0x00021800014e7983 */ /* 0x000ee80000100800 */
[----:B------:R-:W3:Y:S04]  /*5570*/  LDL R80, [R1+0x21c] ;  /* 0x00021c0001507983 */ /* 0x000ee80000100800 */
[----:B----4-:R-:W4:Y:S04]  /*5580*/  LDL R4, [R1+0x220] ;  /* 0x0002200001047983 */ /* 0x010f280000100800 */
        /* <DEDUP_REMOVED lines=119> */
[----:B------:R-:W-:Y:S04]  /*5d00*/  STL [R1+0x200], R58 ;  /* 0x0002003a01007387 */ /* 0x000fe80000100800 */
[----:B------:R-:W-:Y:S04]  /*5d10*/  STL [R1+0x204], R70 ;  /* 0x0002044601007387 */ /* 0x000fe80000100800 */
[----:B------:R-:W-:Y:S04]  /*5d20*/  STL [R1+0x208], R72 ;  /* 0x0002084801007387 */ /* 0x000fe80000100800 */
[----:B--2---:R-:W-:Y:S04]  /*5d30*/  STL [R1+0x20c], R74 ;  /* 0x00020c4a01007387 */ /* 0x004fe80000100800 */
[----:B---3--:R-:W-:Y:S04]  /*5d40*/  STL [R1+0x210], R14 ;  /* 0x0002100e01007387 */ /* 0x008fe80000100800 */
[----:B------:R-:W-:Y:S04]  /*5d50*/  STL [R1+0x214], R76 ;  /* 0x0002144c01007387 */ /* 0x000fe80000100800 */
[----:B------:R-:W-:Y:S04]  /*5d60*/  STL [R1+0x218], R78 ;  /* 0x0002184e01007387 */ /* 0x000fe80000100800 */
        /* <DEDUP_REMOVED lines=37> */
[----:B------:R0:W-:Y:S04]  /*5fc0*/  STL [R1+0x2b0], R26 ;  /* 0x0002b01a01007387 */ /* 0x0001e80000100800 */
        /* <DEDUP_REMOVED lines=74> */
[----:B------:R2:W-:Y:S04]  /*6470*/  STL [R1+0x3dc], R33 ;  /* 0x0003dc2101007387 */ /* 0x0005e80000100800 */
[----:B------:R-:W-:Y:S04]  /*6480*/  STL [R1+0x3e0], R66 ;  /* 0x0003e04201007387 */ /* 0x000fe80000100800 */
[----:B------:R3:W-:Y:S04]  /*6490*/  STL [R1+0x3e4], R41 ;  /* 0x0003e42901007387 */ /* 0x0007e80000100800 */
[----:B------:R4:W-:Y:S04]  /*64a0*/  STL [R1+0x3e8], R45 ;  /* 0x0003e82d01007387 */ /* 0x0009e80000100800 */
[----:B------:R4:W-:Y:S04]  /*64b0*/  STL [R1+0x3ec], R49 ;  /* 0x0003ec3101007387 */ /* 0x0009e80000100800 */
[----:B------:R-:W-:Y:S04]  /*64c0*/  STL [R1+0x3f0], R68 ;  /* 0x0003f04401007387 */ /* 0x000fe80000100800 */
[----:B------:R4:W-:Y:S04]  /*64d0*/  STL [R1+0x3f4], R57 ;  /* 0x0003f43901007387 */ /* 0x0009e80000100800 */
[----:B------:R4:W-:Y:S04]  /*64e0*/  STL [R1+0x3f8], R61 ;  /* 0x0003f83d01007387 */ /* 0x0009e80000100800 */
[----:B------:R4:W-:Y:S04]  /*64f0*/  STL [R1+0x3fc], R65 ;  /* 0x0003fc4101007387 */ /* 0x0009e80000100800 */
[----:B0-----:R-:W4:Y:S04]  /*6500*/  LDL.128 R24, [R1+0x200] ;  /* 0x0002000001187983 */ /* 0x001f280000100c00 */
[----:B-1----:R-:W4:Y:S04]  /*6510*/  LDL.128 R28, [R1+0x210] ;  /* 0x00021000011c7983 */ /* 0x002f280000100c00 */
[----:B--2---:R-:W2:Y:S04]  /*6520*/  LDL.128 R32, [R1+0x220] ;  /* 0x0002200001207983 */ /* 0x004ea80000100c00 */
[----:B------:R-:W2:Y:S04]  /*6530*/  LDL.128 R36, [R1+0x230] ;  /* 0x0002300001247983 */ /* 0x000ea80000100c00 */
[----:B---3--:R-:W2:Y:S04]  /*6540*/  LDL.128 R40, [R1+0x240] ;  /* 0x0002400001287983 */ /* 0x008ea80000100c00 */
[----:B----4-:R-:W2:Y:S04]  /*6550*/  LDL.128 R44, [R1+0x250] ;  /* 0x00025000012c7983 */ /* 0x010ea80000100c00 */
[----:B------:R-:W2:Y:S04]  /*6560*/  LDL.128 R48, [R1+0x260] ;  /* 0x0002600001307983 */ /* 0x000ea80000100c00 */
        /* <DEDUP_REMOVED lines=24> */
[----:B------:R-:W2:Y:S01]  /*66f0*/  LDL.128 R148, [R1+0x3f0] ;  /* 0x0003f00001947983 */ /* 0x000ea20000100c00 */
[----:B------:R-:W-:-:S02]  /*6700*/  VIADD R155, R155, 0x1 ;  /* 0x000000019b9b7836 */ /* 0x000fc40000000000 */
[----:B------:R-:W-:Y:S02]  /*6710*/  IMAD.MOV.U32 R5, RZ, RZ, 0x40000040 ;  /* 0x40000040ff057424 */ /* 0x000fe400078e00ff */
[----:B------:R-:W-:Y:S01]  /*6720*/  IMAD.MOV.U32 R7, RZ, RZ, 0x40000040 ;  /* 0x40000040ff077424 */ /* 0x000fe200078e00ff */
[----:B------:R-:W-:Y:S01]  /*6730*/  ISETP.NE.AND P0, PT, R155, 0x2, PT ;  /* 0x000000029b00780c */ /* 0x000fe20003f05270 */
[----:B------:R0:W-:Y:S01]  /*6740*/  STL [R1+0x1c0], R155 ;  /* 0x0001c09b01007387 */ /* 0x0001e20000100800 */
[----:B------:R-:W-:Y:S01]  /*6750*/  R2UR UR7, R5 ;  /* 0x00000000050772ca */ /* 0x000fe200000e0000 */
[----:B------:R-:W-:Y:S01]  /*6760*/  IMAD.MOV.U32 R5, RZ, RZ, 0x40000040 ;  /* 0x40000040ff057424 */ /* 0x000fe200078e00ff */
[----:B------:R-:W-:Y:S01]  /*6770*/  R2UR UR11, R7 ;  /* 0x00000000070b72ca */ /* 0x000fe200000e0000 */
[----:B------:R-:W-:-:S03]  /*6780*/  IMAD.MOV.U32 R7, RZ, RZ, 0x40000040 ;  /* 0x40000040ff077424 */ /* 0x000fc600078e00ff */
[----:B------:R-:W-:Y:S02]  /*6790*/  R2UR UR19, R5 ;  /* 0x00000000051372ca */ /* 0x000fe400000e0000 */
[----:B------:R-:W-:-:S03]  /*67a0*/  R2UR UR15, R7 ;  /* 0x00000000070f72ca */ /* 0x000fc600000e0000 */
[----:B0-----:R-:W-:-:S04]  /*67b0*/  @!P0 IMAD.MOV.U32 R155, RZ, RZ, RZ ;  /* 0x000000ffff9b8224 */ /* 0x001fc800078e00ff */
[----:B------:R-:W-:-:S04]  /*67c0*/  IMAD R4, R155, 0x1000, R2 ;  /* 0x000010009b047824 */ /* 0x000fc800078e0202 */
[C---:B------:R-:W-:Y:S01]  /*67d0*/  VIADD R6, R4.reuse, 0x80 ;  /* 0x0000008004067836 */ /* 0x040fe20000000000 */
[----:B------:R-:W-:-:S04]  /*67e0*/  R2UR UR6, R4 ;  /* 0x00000000040672ca */ /* 0x000fc800000e0000 */
[----:B------:R-:W-:Y:S01]  /*67f0*/  R2UR UR10, R6 ;  /* 0x00000000060a72ca */ /* 0x000fe200000e0000 */
[C---:B------:R-:W-:Y:S02]  /*6800*/  VIADD R6, R4.reuse, 0x100 ;  /* 0x0000010004067836 */ /* 0x040fe40000000000 */
[----:B------:R-:W-:-:S03]  /*6810*/  VIADD R4, R4, 0x180 ;  /* 0x0000018004047836 */ /* 0x000fc60000000000 */
[----:B------:R-:W-:Y:S02]  /*6820*/  R2UR UR14, R6 ;  /* 0x00000000060e72ca */ /* 0x000fe400000e0000 */
[----:B------:R-:W-:Y:S01]  /*6830*/  R2UR UR18, R4 ;  /* 0x00000000041272ca */ /* 0x000fe200000e0000 */
[----:B------:R-:W3:Y:S04]  /*6840*/  @!P0 LDL R6, [R1+0x1c4] ;  /* 0x0001c40001068983 */ /* 0x000ee80000100800 */
[----:B------:R-:W4:Y:S01]  /*6850*/  LDL R4, [R1+0x1c8] ;  /* 0x0001c80001047983 */ /* 0x000f220000100800 */
[----:B--2---:R-:W-:-:S06]  /*6860*/  WARPGROUP.ARRIVE ;  /* 0x00000000000079c5 */ /* 0x004fcc0000000000 */
        /* <DEDUP_REMOVED lines=34> */
[----:B0-----:R-:W-:-:S06]  /*6a90*/  WARPGROUP.ARRIVE ;  /* 0x00000000000079c5 */ /* 0x001fcc0000000000 */
        /* <DEDUP_REMOVED lines=35> */
[----:B------:R-:W-:Y:S01]  /*6cd0*/  HGMMA.64x256x16.F32.BF16 R24, gdesc[UR12].tnspB, R24, gsb0 ;  /* 0x43e000000c1879f0 */ /* 0x000fe20008001818 */
[----:B------:R-:W-:Y:S04]  /*6ce0*/  @!P0 STL [R1+0x1c0], RZ ;  /* 0x0001c0ff01008387 */ /* 0x000fe80000100800 */
[----:B------:R0:W5:Y:S01]  /*6cf0*/  LDL R5, [R1+0x1c0] ;  /* 0x0001c00001057983 */ /* 0x0001620000100800 */
[----:B------:R-:W-:-:S03]  /*6d00*/  WARPGROUP.DEPBAR.LE gsb0, 0x0 ;  /* 0x00008000000079c5 */ /* 0x000fc60000010000 */
        /* <DEDUP_REMOVED lines=67> */
[----:B------:R-:W4:Y:S04]  /*7140*/  LDL R8, [R1+0x200] ;  /* 0x0002000001087983 */ /* 0x000f280000100800 */
[----:B-1----:R-:W4:Y:S04]  /*7150*/  LDL R74, [R1+0x204] ;  /* 0x00020400014a7983 */ /* 0x002f280000100800 */
[----:B--2---:R-:W2:Y:S04]  /*7160*/  LDL R76, [R1+0x208] ;  /* 0x00020800014c7983 */ /* 0x004ea80000100800 */
[----:B------:R-:W2:Y:S04]  /*7170*/  LDL R78, [R1+0x20c] ;  /* 0x00020c00014e7983 */ /* 0x000ea80000100800 */
[----:B------:R-:W2:Y:S04]  /*7180*/  LDL R10, [R1+0x210] ;  /* 0x00021000010a7983 */ /* 0x000ea80000100800 */
[----:B---3--:R-:W3:Y:S04]  /*7190*/  LDL R80, [R1+0x214] ;  /* 0x0002140001507983 */ /* 0x008ee80000100800 */
[----:B------:R-:W3:Y:S04]  /*71a0*/  LDL R82, [R1+0x218] ;  /* 0x0002180001527983 */ /* 0x000ee80000100800 */
[----:B----4-:R-:W4:Y:S04]  /*71b0*/  LDL R84, [R1+0x21c] ;  /* 0x00021c0001547983 */ /* 0x010f280000100800 */
[----:B------:R-:W4:Y:S04]  /*71c0*/  LDL R12, [R1+0x220] ;  /* 0x00022000010c7983 */ /* 0x000f280000100800 */
        /* <DEDUP_REMOVED lines=119> */
[----:B------:R-:W-:-:S03]  /*7940*/  VIADD R4, R4, 0x1 ;  /* 0x0000000104047836 */ /* 0x000fc60000000000 */
[----:B------:R0:W-:Y:S04]  /*7950*/  STL [R1+0x200], R8 ;  /* 0x0002000801007387 */ /* 0x0001e80000100800 */
[----:B------:R0:W-:Y:S04]  /*7960*/  STL [R1+0x1c8], R4 ;  /* 0x0001c80401007387 */ /* 0x0001e80000100800 */
[----:B------:R0:W-:Y:S04]  /*7970*/  STL [R1+0x204], R74 ;  /* 0x0002044a01007387 */ /* 0x0001e80000100800 */
[----:B--2---:R0:W-:Y:S04]  /*7980*/  STL [R1+0x208], R76 ;  /* 0x0002084c01007387 */ /* 0x0041e80000100800 */
[----:B------:R0:W-:Y:S04]  /*7990*/  STL [R1+0x20c], R78 ;  /* 0x00020c4e01007387 */ /* 0x0001e80000100800 */
[----:B------:R0:W-:Y:S04]  /*79a0*/  STL [R1+0x210], R10 ;  /* 0x0002100a01007387 */ /* 0x0001e80000100800 */
[----:B---3--:R0:W-:Y:S04]  /*79b0*/  STL [R1+0x214], R80 ;  /* 0x0002145001007387 */ /* 0x0081e80000100800 */
[----:B------:R0:W-:Y:S04]  /*79c0*/  STL [R1+0x218], R82 ;  /* 0x0002185201007387 */ /* 0x0001e80000100800 */
[----:B----4-:R0:W-:Y:S04]  /*79d0*/  STL [R1+0x21c], R84 ;  /* 0x00021c5401007387 */ /* 0x0101e80000100800 */
[----:B------:R0:W-:Y:S04]  /*79e0*/  STL [R1+0x220], R12 ;  /* 0x0002200c01007387 */ /* 0x0001e80000100800 */
        /* <DEDUP_REMOVED lines=118> */
[----:B------:R0:W-:Y:S01]  /*8150*/  STL [R1+0x3fc], R45 ;  /* 0x0003fc2d01007387 */ /* 0x0001e20000100800 */
[----:B------:R-:W-:-:S05]  /*8160*/  @!P0 LOP3.LUT R6, R6, 0x1, RZ, 0x3c, !PT ;  /* 0x0000000106068812 */ /* 0x000fca00078e3cff */
[----:B------:R0:W-:Y:S01]  /*8170*/  @!P0 STL [R1+0x1c4], R6 ;  /* 0x0001c40601008387 */ /* 0x0001e20000100800 */
[----:B------:R-:W-:Y:S06]  /*8180*/  BAR.ARV 0xf, 0x100 ;  /* 0x03c4000000007b1d */ /* 0x000fec0000002000 */
[C---:B------:R-:W-:Y:S01]  /*8190*/  ISETP.GT.AND P0, PT, R3.reuse, R0, PT ;  /* 0x000000000300720c */ /* 0x040fe20003f04270 */
[----:B------:R-:W-:Y:S01]  /*81a0*/  VIADD R3, R3, 0xffffffff ;  /* 0xffffffff03037836 */ /* 0x000fe20000000000 */
[----:B------:R-:W-:Y:S11]  /*81b0*/  @!P1 BRA `(.L_x_5121) ;  /* 0x0000000000049947 */ /* 0x000ff60003800000 */
[----:B------:R-:W-:Y:S01]  /*81c0*/  BPT.TRAP 0x1 ;  /* 0x000000040000795c */ /* 0x000fe20000300000 */
.L_x_5121:
[----:B-----5:R-:W-:-:S05]  /*81d0*/  LEA R5, R5, UR43, 0x3 ;  /* 0x0000002b05057c11 */ /* 0x020fca000f8e18ff */
[----:B0-----:R-:W-:-:S05]  /*81e0*/  VIADD R4, R5, 0x38860 ;  /* 0x0003886005047836 */ /* 0x001fca0000000000 */
[----:B------:R-:W-:-:S04]  /*81f0*/  PRMT R4, R153, 0x654, R4 ;  /* 0x0000065499047816 */ /* 0x000fc80000000004 */
[----:B------:R1:W-:Y:S01]  /*8200*/  SYNCS.ARRIVE.TRANS64.RED.A1T0 RZ, [R4+URZ], RZ ;  /* 0x000000ff04ff79a7 */ /* 0x0003e2000810043f */
[----:B------:R-:W-:Y:S05]  /*8210*/  @P0 BRA `(.L_x_5122) ;  /* 0xffffffc000a40947 */ /* 0x000fea000383ffff */
.L_x_5120:
[----:B------:R-:W2:Y:S04]  /*8220*/  LDL R51, [R1+0x1c0] ;  /* 0x0001c00001337983 */ /* 0x000ea80000100800 */
[----:B------:R-:W3:Y:S04]  /*8230*/  LDL.64 R18, [R1+0x338] ;  /* 0x0003380001127983 */ /* 0x000ee80000100a00 */
[----:B------:R-:W4:Y:S04]  /*8240*/  LDL.64 R54, [R1+0x200] ;  /* 0x0002000001367983 */ /* 0x000f280000100a00 */
[----:B------:R-:W5:Y:S04]  /*8250*/  LDL.64 R56, [R1+0x210] ;  /* 0x0002100001387983 */ /* 0x000f680000100a00 */
        /* <DEDUP_REMOVED lines=60> */
[----:B01----:R-:W5:Y:S04]  /*8620*/  LDL.64 R4, [R1+0x3f8] ;  /* 0x0003f80001047983 */ /* 0x003f680000100a00 */
[----:B------:R-:W5:Y:S04]  /*8630*/  LDL R50, [R1+0x1c8] ;  /* 0x0001c80001327983 */ /* 0x000f680000100800 */
[----:B------:R-:W5:Y:S01]  /*8640*/  LDL R0, [R1+0x1c0] ;  /* 0x0001c00001007983 */ /* 0x000f620000100800 */
[----:B--2---:R-:W-:-:S05]  /*8650*/  IMAD R22, R51, 0x40, R22 ;  /* 0x0000004033167824 */ /* 0x004fca00078e0216 */
[----:B------:R-:W-:Y:S01]  /*8660*/  LEA R22, R22, UR43, 0x2 ;  /* 0x0000002b16167c11 */ /* 0x000fe2000f8e10ff */
[----:B------:R-:W-:Y:S06]  /*8670*/  BAR.SYNC.DEFER_BLOCKING 0xe, 0x100 ;  /* 0x0384000000007b1d */ /* 0x000fec0000010000 */
[----:B------:R-:W-:Y:S04]  /*8680*/  LDS R51, [R22+0x38400] ;  /* 0x0384000016337984 */ /* 0x000fe80000000800 */
[----:B------:R-:W3:Y:S01]  /*8690*/  LDS R22, [R22+0x38420] ;  /* 0x0384200016167984 */ /* 0x000ee20000000800 */
[----:B------:R-:W-:Y:S01]  /*86a0*/  BSSY B0, `(.L_x_5123) ;  /* 0x00000cd000007945 */ /* 0x000fe20003800000 */
[C---:B---3--:R-:W-:Y:S01]  /*86b0*/  FMUL.FTZ R19, R22.reuse, R19 ;  /* 0x0000001316137220 */ /* 0x048fe20000410000 */
[C---:B------:R-:W-:Y:S01]  /*86c0*/  FMUL.FTZ R18, R22.reuse, R18 ;  /* 0x0000001216127220 */ /* 0x040fe20000410000 */
[C---:B----4-:R-:W-:Y:S01]  /*86d0*/  FMUL.FTZ R55, R51.reuse, R55 ;  /* 0x0000003733377220 */ /* 0x050fe20000410000 */
[C---:B------:R-:W-:Y:S01]  /*86e0*/  FMUL.FTZ R54, R51.reuse, R54 ;  /* 0x0000003633367220 */ /* 0x040fe20000410000 */
[C---:B-----5:R-:W-:Y:S01]  /*86f0*/  FMUL.FTZ R57, R51.reuse, R57 ;  /* 0x0000003933397220 */ /* 0x060fe20000410000 */
[C---:B------:R-:W-:Y:S01]  /*8700*/  FMUL.FTZ R56, R51.reuse, R56 ;  /* 0x0000003833387220 */ /* 0x040fe20000410000 */
[----:B------:R0:W-:Y:S01]  /*8710*/  STL.64 [R1+0x338], R18 ;  /* 0x0003381201007387 */ /* 0x0001e20000100a00 */
        /* <DEDUP_REMOVED lines=116> */
[C---:B0-----:R-:W-:Y:S01]  /*8e60*/  FMUL.FTZ R19, R22.reuse, R3 ;  /* 0x0000000316137220 */ /* 0x041fe20000410000 */
[C---:B------:R-:W-:Y:S01]  /*8e70*/  FMUL.FTZ R18, R22.reuse, R2 ;  /* 0x0000000216127220 */ /* 0x040fe20000410000 */
[C---:B------:R-:W-:Y:S01]  /*8e80*/  FMUL.FTZ R7, R22.reuse, R7 ;  /* 0x0000000716077220 */ /* 0x040fe20000410000 */
[C---:B------:R-:W-:Y:S01]  /*8e90*/  FMUL.FTZ R6, R22.reuse, R6 ;  /* 0x0000000616067220 */ /* 0x040fe20000410000 */
[C---:B------:R-:W-:Y:S01]  /*8ea0*/  FMUL.FTZ R5, R22.reuse, R5 ;  /* 0x0000000516057220 */ /* 0x040fe20000410000 */
[----:B------:R-:W-:Y:S01]  /*8eb0*/  FMUL.FTZ R4, R22, R4 ;  /* 0x0000000416047220 */ /* 0x000fe20000410000 */
[----:B------:R-:W-:-:S02]  /*8ec0*/  VIADD R50, R50, 0x1 ;  /* 0x0000000132327836 */ /* 0x000fc40000000000 */
[----:B------:R-:W-:Y:S01]  /*8ed0*/  VIADD R0, R0, 0x1 ;  /* 0x0000000100007836 */ /* 0x000fe20000000000 */
[----:B------:R0:W-:Y:S04]  /*8ee0*/  STL.64 [R1+0x200], R54 ;  /* 0x0002003601007387 */ /* 0x0001e80000100a00 */
        /* <DEDUP_REMOVED lines=62> */
[----:B------:R0:W-:Y:S04]  /*92d0*/  STL [R1+0x1c8], R50 ;  /* 0x0001c83201007387 */ /* 0x0001e80000100800 */
[----:B------:R0:W-:Y:S01]  /*92e0*/  STL [R1+0x1c0], R0 ;  /* 0x0001c00001007387 */ /* 0x0001e20000100800 */
[----:B------:R-:W-:Y:S06]  /*92f0*/  BAR.ARV 0xf, 0x100 ;  /* 0x03c4000000007b1d */ /* 0x000fec0000002000 */
[----:B------:R-:W-:Y:S01]  /*9300*/  ISETP.NE.AND P0, PT, R0, 0x2, PT ;  /* 0x000000020000780c */ /* 0x000fe20003f05270 */
[----:B------:R-:W-:-:S12]  /*9310*/  IMAD.MOV.U32 R3, RZ, RZ, 0x1 ;  /* 0x00000001ff037424 */ /* 0x000fd800078e00ff */
[----:B0-----:R-:W-:Y:S05]  /*9320*/  @P0 BRA `(.L_x_5124) ;  /* 0x0000000000100947 */ /* 0x001fea0003800000 */
[----:B------:R-:W2:Y:S04]  /*9330*/  LDL R0, [R1+0x1c4] ;  /* 0x0001c40001007983 */ /* 0x000ea80000100800 */
[----:B------:R0:W-:Y:S01]  /*9340*/  STL [R1+0x1c0], RZ ;  /* 0x0001c0ff01007387 */ /* 0x0001e20000100800 */
[----:B--2---:R-:W-:-:S05]  /*9350*/  LOP3.LUT R0, R0, 0x1, RZ, 0x3c, !PT ;  /* 0x0000000100007812 */ /* 0x004fca00078e3cff */
[----:B------:R0:W-:Y:S02]  /*9360*/  STL [R1+0x1c4], R0 ;  /* 0x0001c40001007387 */ /* 0x0001e40000100800 */
.L_x_5124:
[----:B------:R-:W-:Y:S05]  /*9370*/  BSYNC B0 ;  /* 0x0000000000007941 */ /* 0x000fea0003800000 */
.L_x_5123:
[----:B------:R-:W-:Y:S05]  /*9380*/  BRA `(.L_x_5118) ;  /* 0x0000018000307947 */ /* 0x000fea0003800000 */
.L_x_5110:
[----:B------:R-:W0:Y:S01]  /*9390*/  S2UR UR4, SR_SWINHI ;  /* 0x00000000000479c3 */ /* 0x000e220000002f00 */
[----:B------:R-:W1:Y:S01]  /*93a0*/  S2R R15, SR_CgaCtaId ;  /* 0x00000000000f7919 */ /* 0x000e620000008800 */
[----:B------:R-:W-:Y:S01]  /*93b0*/  UMOV UR5, 0x400 ;  /* 0x0000040000057882 */ /* 0x000fe20000000000 */
[----:B------:R-:W-:Y:S01]  /*93c0*/  ULDC UR7, c[0x0][0x448] ;  /* 0x0001120000077ab9 */ /* 0x000fe20000000800 */
[----:B------:R-:W-:Y:S01]  /*93d0*/  ULEA UR43, UR43, UR5, 0x18 ;  /* 0x000000052b2b7291 */ /* 0x000fe2000f8ec03f */
[----:B------:R-:W2:Y:S01]  /*93e0*/  S2R R4, SR_CTAID.X ;  /* 0x0000000000047919 */ /* 0x000ea20000002500 */
[----:B------:R-:W-:Y:S01]  /*93f0*/  UISETP.NE.AND UP2, UPT, UR7, 0x1, UPT ;  /* 0x000000010700788c */ /* 0x000fe2000bf45270 */
[----:B------:R-:W-:Y:S01]  /*9400*/  IMAD.U32 R6, RZ, RZ, UR61 ;  /* 0x0000003dff067e24 */ /* 0x000fe2000f8e00ff */
[----:B------:R-:W-:Y:S01]  /*9410*/  USHF.L.U32 UR6, UR6, 0x6, URZ ;  /* 0x0000000606067899 */ /* 0x000fe2000800063f */
[----:B------:R-:W-:Y:S01]  /*9420*/  IMAD.MOV.U32 R7, RZ, RZ, 0x80 ;  /* 0x00000080ff077424 */ /* 0x000fe200078e00ff */
[----:B------:R-:W-:Y:S01]  /*9430*/  STL [R1+0x10], RZ ;  /* 0x000010ff01007387 */ /* 0x000fe20000100800 */
[----:B------:R-:W-:Y:S01]  /*9440*/  IMAD.MOV.U32 R8, RZ, RZ, 0x100 ;  /* 0x00000100ff087424 */ /* 0x000fe200078e00ff */
[----:B------:R-:W-:Y:S01]  /*9450*/  ULDC UR44, c[0x0][0x288] ;  /* 0x0000a200002c7ab9 */ /* 0x000fe20000000800 */
[----:B------:R-:W-:Y:S01]  /*9460*/  IMAD.U32 R12, RZ, RZ, UR61 ;  /* 0x0000003dff0c7e24 */ /* 0x000fe2000f8e00ff */
[----:B------:R3:W-:Y:S01]  /*9470*/  STL.64 [R1+0x28], R6 ;  /* 0x0000280601007387 */ /* 0x0007e20000100a00 */
[----:B------:R-:W-:Y:S01]  /*9480*/  IMAD.MOV.U32 R13, RZ, RZ, 0x80 ;  /* 0x00000080ff0d7424 */ /* 0x000fe200078e00ff */
[----:B------:R-:W-:Y:S01]  /*9490*/  UIADD3 UR40, UR42, 0x1, -UR44 ;  /* 0x000000012a287890 */ /* 0x000fe2000fffe82c */
[----:B------:R-:W-:Y:S01]  /*94a0*/  IMAD.MOV.U32 R14, RZ, RZ, 0x80 ;  /* 0x00000080ff0e7424 */ /* 0x000fe200078e00ff */
[----:B------:R-:W-:Y:S01]  /*94b0*/  STL [R1+0x38], RZ ;  /* 0x000038ff01007387 */ /* 0x000fe20000100800 */
[----:B------:R-:W-:Y:S01]  /*94c0*/  @UP2 ULDC UR10, c[0x0][0x450] ;  /* 0x00011400000a2ab9 */ /* 0x000fe20000000800 */
[----:B------:R-:W-:Y:S01]  /*94d0*/  UP2UR UR41, UPR, URZ, 0x4 ;  /* 0x000000043f297883 */ /* 0x000fe20008000000 */
[----:B------:R-:W-:Y:S01]  /*94e0*/  UMOV UR38, UR43 ;  /* 0x0000002b00267c82 */ /* 0x000fe20008000000 */
[----:B0-----:R-:W-:Y:S01]  /*94f0*/  UMOV UR39, UR4 ;  /* 0x0000000400277c82 */ /* 0x001fe20008000000 */
[----:B------:R-:W-:-:S02]  /*9500*/  UIADD3 UR7, UP0, UR38, 0x38850, URZ ;  /* 0x0003885026077890 */ /* 0x000fc4000ff1e03f */
[----:B------:R-:W-:Y:S02]  /*9510*/  UIADD3 UR4, UP1, UR38, 0x38860, URZ ;  /* 0x0003886026047890 */ /* 0x000fe4000ff3e03f */
[----:B------:R-:W-:Y:S02]  /*9520*/  UIADD3.X UR8, URZ, UR39, URZ, UP0, !UPT ;  /* 0x000000273f087290 */ /* 0x000fe400087fe43f */
[----:B------:R-:W-:Y:S01]  /*9530*/  UIADD3.X UR5, URZ, UR39, URZ, UP1, !UPT ;  /* 0x000000273f057290 */ /* 0x000fe20008ffe43f */
[----:B------:R-:W-:Y:S01]  /*9540*/  IMAD.U32 R0, RZ, RZ, UR7 ;  /* 0x00000007ff007e24 */ /* 0x000fe2000f8e00ff */
[----:B------:R-:W-:Y:S01]  /*9550*/  UIADD3 UR7, UP1, UR38, 0x38840, URZ ;  /* 0x0003884026077890 */ /* 0x000fe2000ff3e03f */
[----:B------:R-:W-:Y:S01]  /*9560*/  IMAD.U32 R10, RZ, RZ, UR4 ;  /* 0x00000004ff0a7e24 */ /* 0x000fe2000f8e00ff */
[----:B------:R-:W-:Y:S01]  /*9570*/  UIADD3 UR9, UP0, UR38, 0x38830, URZ ;  /* 0x0003883026097890 */ /* 0x000fe2000ff1e03f */
[----:B------:R-:W-:Y:S01]  /*9580*/  IMAD.U32 R3, RZ, RZ, UR8 ;  /* 0x00000008ff037e24 */ /* 0x000fe2000f8e00ff */
[----:B------:R-:W-:Y:S01]  /*9590*/  UIADD3.X UR8, URZ, UR39, URZ, UP1, !UPT ;  /* 0x000000273f087290 */ /* 0x000fe20008ffe43f */
[----:B-1----:R-:W-:Y:S01]  /*95a0*/  IMAD.MOV.U32 R9, RZ, RZ, R15 ;  /* 0x000000ffff097224 */ /* 0x002fe200078e000f */
[----:B------:R-:W-:Y:S01]  /*95b0*/  UIADD3.X UR4, URZ, UR39, URZ, UP0, !UPT ;  /* 0x000000273f047290 */ /* 0x000fe200087fe43f */
[----:B--2---:R0:W-:Y:S01]  /*95c0*/  STL [R1+0x50], R4 ;  /* 0x0000500401007387 */ /* 0x0041e20000100800 */
[----:B------:R-:W-:-:S02]  /*95d0*/  IMAD.U32 R11, RZ, RZ, UR5 ;  /* 0x00000005ff0b7e24 */ /* 0x000fc4000f8e00ff */
[----:B---3--:R-:W-:Y:S01]  /*95e0*/  IMAD.U32 R7, RZ, RZ, UR8 ;  /* 0x00000008ff077e24 */ /* 0x008fe2000f8e00ff */
[----:B------:R1:W-:Y:S01]  /*95f0*/  STL.64 [R1+0x30], R8 ;  /* 0x0000300801007387 */ /* 0x0003e20000100a00 */
[----:B------:R-:W-:Y:S01]  /*9600*/  IMAD.U32 R5, RZ, RZ, UR4 ;  /* 0x00000004ff057e24 */ /* 0x000fe2000f8e00ff */
[----:B------:R-:W-:Y:S01]  /*9610*/  @UP2 UIADD3 UR8, UR6, 0x3f, URZ ;  /* 0x0000003f06082890 */ /* 0x000fe2000fffe03f */
[----:B------:R-:W-:Y:S01]  /*9620*/  IMAD.U32 R6, RZ, RZ, UR7 ;  /* 0x00000007ff067e24 */ /* 0x000fe2000f8e00ff */
[----:B------:R-:W-:Y:S01]  /*9630*/  ULDC.64 UR4, c[0x0][0xad8] ;  /* 0x0002b60000047ab9 */ /* 0x000fe20000000a00 */
[----:B------:R2:W-:Y:S01]  /*9640*/  STL.128 [R1], R12 ;  /* 0x0000000c01007387 */ /* 0x0005e20000100c00 */
[----:B0-----:R-:W-:Y:S01]  /*9650*/  IMAD.U32 R4, RZ, RZ, UR9 ;  /* 0x00000009ff047e24 */ /* 0x001fe2000f8e00ff */
[----:B------:R-:W-:Y:S01]  /*9660*/  @UP2 ULDC UR9, c[0x0][0x44c] ;  /* 0x0001130000092ab9 */ /* 0x000fe20000000800 */
[----:B------:R-:W-:Y:S01]  /*9670*/  UISETP.GE.AND UP0, UPT, UR5, 0x1, UPT ;  /* 0x000000010500788c */ /* 0x000fe2000bf06270 */
[----:B------:R2:W-:Y:S01]  /*9680*/  STL.64 [R1+0x20], R6 ;  /* 0x0000200601007387 */ /* 0x0005e20000100a00 */
[----:B------:R-:W-:Y:S01]  /*9690*/  UIMAD.WIDE.U32 UR8, UR8, UR9, URZ ;  /* 0x00000009080872a5 */ /* 0x000fe2000f8e003f */
[----:B-1----:R-:W-:-:S02]  /*96a0*/  IMAD.MOV.U32 R8, RZ, RZ, R0 ;  /* 0x000000ffff087224 */ /* 0x002fc400078e0000 */
[----:B------:R2:W-:Y:S01]  /*96b0*/  STL.64 [R1+0x18], R4 ;  /* 0x0000180401007387 */ /* 0x0005e20000100a00 */
[----:B------:R-:W-:Y:S01]  /*96c0*/  IMAD.MOV.U32 R9, RZ, RZ, R3 ;  /* 0x000000ffff097224 */ /* 0x000fe200078e0003 */
[----:B------:R-:W-:Y:S01]  /*96d0*/  UIADD3 UR7, UR6, 0x3f, URZ ;  /* 0x0000003f06077890 */ /* 0x000fe2000fffe03f */
[----:B------:R-:W-:Y:S01]  /*96e0*/  PLOP3.LUT P0, PT, PT, PT, UP0, 0x40, 0x0 ;  /* 0x000000000000781c */ /* 0x000fe20003f0e808 */
[----:B------:R-:W-:Y:S02]  /*96f0*/  @UP2 USHF.R.U32.HI UR7, URZ, UR10, UR9 ;  /* 0x0000000a3f072299 */ /* 0x000fe40008011609 */
[----:B------:R2:W-:Y:S01]  /*9700*/  STL.128 [R1+0x40], R8 ;  /* 0x0000400801007387 */ /* 0x0005e20000100c00 */
[----:B------:R-:W-:Y:S02]  /*9710*/  UP2UR UR60, UPR, URZ, 0x1 ;  /* 0x000000013f3c7883 */ /* 0x000fe40008000000 */
[----:B------:R-:W-:-:S04]  /*9720*/  UIADD3 UR7, UR40, UR7, URZ ;  /* 0x0000000728077290 */ /* 0x000fc8000fffe03f */
[----:B------:R-:W-:-:S06]  /*9730*/  UIADD3 UR4, UR7, UR4, URZ ;  /* 0x0000000407047290 */ /* 0x000fcc000fffe03f */
[----:B------:R-:W-:Y:S01]  /*9740*/  IMAD.U32 R0, RZ, RZ, UR4 ;  /* 0x00000004ff007e24 */ /* 0x000fe2000f8e00ff */
[----:B------:R-:W-:Y:S06]  /*9750*/  @P0 BRA `(.L_x_5125) ;  /* 0x0000000000400947 */ /* 0x000fec0003800000 */
        /* <DEDUP_REMOVED lines=10> */
.L_x_5126:
[----:B------:R-:W-:-:S11]  /*9800*/  UISETP.NE.AND UP0, UPT, UR5, 0x1, UPT ;  /* 0x000000010500788c */ /* 0x000fd6000bf05270 */
[----:B------:R-:W-:Y:S02]  /*9810*/  @UP0 ULDC.64 UR10, c[0x0][0xae0] ;  /* 0x0002b800000a0ab9 */ /* 0x000fe40000000a00 */
[----:B------:R-:W-:-:S04]  /*9820*/  UIMAD.WIDE.U32 UR8, UR4, UR10, URZ ;  /* 0x0000000a040872a5 */ /* 0x000fc8000f8e003f */
[----:B------:R-:W-:-:S12]  /*9830*/  @UP0 USHF.R.U32.HI UR4, URZ, UR11, UR9 ;  /* 0x0000000b3f040299 */ /* 0x000fd80008011609 */
.L_x_5127:
[----:B------:R-:W-:-:S06]  /*9840*/  UIMAD UR4, UR4, UR5, UR5 ;  /* 0x00000005040472a4 */ /* 0x000fcc000f8e0205 */
[----:B------:R-:W-:-:S07]  /*9850*/  VIMNMX R0, R0, UR4, PT ;  /* 0x0000000400007c48 */ /* 0x000fce000bfe0100 */
.L_x_5125:
[----:B------:R-:W-:Y:S01]  /*9860*/  UISETP.NE.AND UP0, UPT, UR41, URZ, UPT ;  /* 0x0000003f2900728c */ /* 0x000fe2000bf05270 */
[----:B------:R-:W-:Y:S01]  /*9870*/  VIADD R0, R0, 0x3f ;  /* 0x0000003f00007836 */ /* 0x000fe20000000000 */
[----:B------:R-:W-:Y:S02]  /*9880*/  UIADD3 UR4, UR42, 0x3f, URZ ;  /* 0x0000003f2a047890 */ /* 0x000fe4000fffe03f */
[----:B------:R-:W-:Y:S02]  /*9890*/  UIADD3 UR44, UR42, -UR44, URZ ;  /* 0x8000002c2a2c7290 */ /* 0x000fe4000fffe03f */
[----:B------:R-:W-:Y:S01]  /*98a0*/  USHF.R.S32.HI UR7, URZ, 0x1f, UR4 ;  /* 0x0000001f3f077899 */ /* 0x000fe20008011404 */
[----:B------:R-:W-:Y:S01]  /*98b0*/  SHF.R.S32.HI R3, RZ, 0x1f, R0 ;  /* 0x0000001fff037819 */ /* 0x000fe20000011400 */
[----:B------:R-:W-:Y:S02]  /*98c0*/  ULDC UR10, c[0x0][0xad4] ;  /* 0x0002b500000a7ab9 */ /* 0x000fe40000000800 */
[----:B------:R-:W-:Y:S01]  /*98d0*/  ULEA.HI UR7, UR7, UR4, URZ, 0x6 ;  /* 0x0000000407077291 */ /* 0x000fe2000f8f303f */
[----:B------:R-:W-:Y:S01]  /*98e0*/  LEA.HI R3, R3, R0, RZ, 0x6 ;  /* 0x0000000003037211 */ /* 0x000fe200078f30ff */
[----:B------:R-:W-:Y:S01]  /*98f0*/  @UP0 ULDC UR8, c[0x0][0x44c] ;  /* 0x0001130000080ab9 */ /* 0x000fe20000000800 */
[----:B------:R-:W-:Y:S01]  /*9900*/  @UP0 ULDC UR11, c[0x0][0x450] ;  /* 0x00011400000b0ab9 */ /* 0x000fe20000000800 */
[----:B------:R-:W-:Y:S01]  /*9910*/  UIMAD.WIDE.U32 UR8, UR6, UR8, URZ ;  /* 0x00000008060872a5 */ /* 0x000fe2000f8e003f */
[----:B------:R-:W-:Y:S01]  /*9920*/  SHF.R.S32.HI R3, RZ, 0x6, R3 ;  /* 0x00000006ff037819 */ /* 0x000fe20000011403 */
[----:B------:R-:W-:-:S02]  /*9930*/  USHF.R.S32.HI UR7, URZ, 0x6, UR7 ;  /* 0x000000063f077899 */ /* 0x000fc40008011407 */
[----:B------:R-:W-:Y:S02]  /*9940*/  @UP0 USHF.R.U32.HI UR6, URZ, UR11, UR9 ;  /* 0x0000000b3f060299 */ /* 0x000fe40008011609 */
[----:B------:R-:W-:Y:S02]  /*9950*/  UISETP.GE.AND UP0, UPT, UR5, 0x1, UPT ;  /* 0x000000010500788c */ /* 0x000fe4000bf06270 */
[----:B------:R-:W-:Y:S01]  /*9960*/  UIADD3 UR6, UR44, UR6, URZ ;  /* 0x000000062c067290 */ /* 0x000fe2000fffe03f */
[----:B------:R-:W-:-:S03]  /*9970*/  VIMNMX R178, R3, UR7, PT ;  /* 0x0000000703b27c48 */ /* 0x000fc6000bfe0100 */
[----:B------:R-:W-:Y:S01]  /*9980*/  PLOP3.LUT P0, PT, PT, PT, UP0, 0x40, 0x0 ;  /* 0x000000000000781c */ /* 0x000fe20003f0e808 */
[----:B------:R-:W-:-:S06]  /*9990*/  UIADD3 UR4, UR6, -UR10, URZ ;  /* 0x8000000a06047290 */ /* 0x000fcc000fffe03f */
[----:B------:R-:W-:-:S06]  /*99a0*/  IMAD.U32 R0, RZ, RZ, UR4 ;  /* 0x00000004ff007e24 */ /* 0x000fcc000f8e00ff */
[----:B------:R-:W-:Y:S05]  /*99b0*/  @P0 BRA `(.L_x_5128) ;  /* 0x0000000000440947 */ /* 0x000fea0003800000 */
[----:B------:R-:W-:Y:S02]  /*99c0*/  UMOV UR4, UR6 ;  /* 0x0000000600047c82 */ /* 0x000fe40008000000 */
        /* <DEDUP_REMOVED lines=10> */
.L_x_5129:
[----:B------:R-:W-:-:S11]  /*9a70*/  UISETP.NE.AND UP0, UPT, UR5, 0x1, UPT ;  /* 0x000000010500788c */ /* 0x000fd6000bf05270 */
[----:B------:R-:W-:Y:S02]  /*9a80*/  @UP0 ULDC.64 UR8, c[0x0][0xae0] ;  /* 0x0002b80000080ab9 */ /* 0x000fe40000000a00 */
[----:B------:R-:W-:-:S04]  /*9a90*/  UIMAD.WIDE.U32 UR6, UR4, UR8, URZ ;  /* 0x00000008040672a5 */ /* 0x000fc8000f8e003f */
[----:B------:R-:W-:-:S12]  /*9aa0*/  @UP0 USHF.R.U32.HI UR4, URZ, UR9, UR7 ;  /* 0x000000093f040299 */ /* 0x000fd80008011607 */
.L_x_5130:
[----:B------:R-:W-:-:S06]  /*9ab0*/  UIMAD UR4, UR4, UR5, URZ ;  /* 0x00000005040472a4 */ /* 0x000fcc000f8e023f */
[----:B------:R-:W-:-:S07]  /*9ac0*/  VIMNMX R0, R0, UR4, !PT ;  /* 0x0000000400007c48 */ /* 0x000fce000ffe0100 */
.L_x_5128:
[----:B------:R-:W-:Y:S02]  /*9ad0*/  SHF.R.S32.HI R3, RZ, 0x1f, R0 ;  /* 0x0000001fff037819 */ /* 0x000fe40000011400 */
[----:B------:R-:W-:Y:S02]  /*9ae0*/  LOP3.LUT R22, R23, 0xffff, RZ, 0xc0, !PT ;  /* 0x0000ffff17167812 */ /* 0x000fe400078ec0ff */
[----:B------:R-:W-:-:S04]  /*9af0*/  LEA.HI R3, R3, R0, RZ, 0x6 ;  /* 0x0000000003037211 */ /* 0x000fc800078f30ff */
[----:B------:R-:W-:-:S04]  /*9b00*/  SHF.R.S32.HI R3, RZ, 0x6, R3 ;  /* 0x00000006ff037819 */ /* 0x000fc80000011403 */
[----:B--2---:R-:W-:Y:S01]  /*9b10*/  VIMNMX R9, RZ, R3, !PT ;  /* 0x00000003ff097248 */ /* 0x004fe20007fe0100 */
[----:B------:R-:W-:-:S03]  /*9b20*/  IMAD.MOV.U32 R3, RZ, RZ, RZ ;  /* 0x000000ffff037224 */ /* 0x000fc600078e00ff */
[----:B------:R-:W-:-:S13]  /*9b30*/  ISETP.GT.AND P0, PT, R178, R9, PT ;  /* 0x00000009b200720c */ /* 0x000fda0003f04270 */
[----:B------:R-:W-:Y:S05]  /*9b40*/  @!P0 BRA `(.L_x_5131) ;  /* 0x00000000007c8947 */ /* 0x000fea0003800000 */
[----:B------:R-:W-:-:S04]  /*9b50*/  SHF.R.U32.HI R11, RZ, 0x10, R23 ;  /* 0x00000010ff0b7819 */ /* 0x000fc80000011617 */
[----:B------:R-:W-:-:S13]  /*9b60*/  ISETP.NE.AND P0, PT, R11, RZ, PT ;  /* 0x000000ff0b00720c */ /* 0x000fda0003f05270 */
[----:B------:R-:W0:Y:S02]  /*9b70*/  @!P0 LDC R11, c[0x0][0xae8] ;  /* 0x0002ba00ff0b8b82 */ /* 0x000e240000000800 */
[-C--:B0-----:R-:W-:Y:S02]  /*9b80*/  IABS R6, R11.reuse ;  /* 0x0000000b00067213 */ /* 0x081fe40000000000 */
        /* <DEDUP_REMOVED lines=27> */
.L_x_5131:
[----:B------:R-:W-:-:S05]  /*9d40*/  IMAD R22, R22, R3, R9 ;  /* 0x0000000316167224 */ /* 0x000fca00078e0209 */
[----:B------:R-:W-:Y:S02]  /*9d50*/  VIADDMNMX R178, R22, R3, R178, PT ;  /* 0x0000000316b27246 */ /* 0x000fe400038001b2 */
[----:B------:R-:W-:Y:S02]  /*9d60*/  PRMT R3, RZ, 0x7610, R3 ;  /* 0x00007610ff037816 */ /* 0x000fe40000000003 */
[----:B------:R-:W-:-:S13]  /*9d70*/  ISETP.GT.AND P0, PT, R178, R22, PT ;  /* 0x00000016b200720c */ /* 0x000fda0003f04270 */
[----:B------:R-:W-:Y:S05]  /*9d80*/  @!P0 BRA `(.L_x_5118) ;  /* 0x0000017400b08947 */ /* 0x000fea0003800000 */
[----:B------:R-:W-:Y:S01]  /*9d90*/  SHF.R.S32.HI R3, RZ, 0x1f, R154 ;  /* 0x0000001fff037819 */ /* 0x000fe2000001149a */
[----:B------:R-:W-:Y:S01]  /*9da0*/  UIADD3 UR8, UR43, 0x400, URZ ;  /* 0x000004002b087890 */ /* 0x000fe2000fffe03f */
[----:B------:R-:W-:Y:S01]  /*9db0*/  IMAD.MOV.U32 R4, RZ, RZ, 0x1 ;  /* 0x00000001ff047424 */ /* 0x000fe200078e00ff */
[----:B------:R-:W-:Y:S01]  /*9dc0*/  UIADD3 UR6, UR43, 0x26400, URZ ;  /* 0x000264002b067890 */ /* 0x000fe2000fffe03f */
[----:B------:R-:W-:Y:S01]  /*9dd0*/  LEA.HI R68, R3, R154, RZ, 0x7 ;  /* 0x0000009a03447211 */ /* 0x000fe200078f38ff */
[----:B------:R-:W-:Y:S01]  /*9de0*/  UIADD3 UR5, UR43, 0x22400, URZ ;  /* 0x000224002b057890 */ /* 0x000fe2000fffe03f */
[----:B------:R-:W-:Y:S01]  /*9df0*/  IMAD.MOV.U32 R5, RZ, RZ, RZ ;  /* 0x000000ffff057224 */ /* 0x000fe200078e00ff */
[----:B------:R-:W-:Y:S01]  /*9e00*/  UIADD3 UR4, UR43, 0x20400, URZ ;  /* 0x000204002b047890 */ /* 0x000fe2000fffe03f */
[----:B------:R-:W-:Y:S01]  /*9e10*/  SHF.R.S32.HI R70, RZ, 0x7, R68 ;  /* 0x00000007ff467819 */ /* 0x000fe20000011444 */
[----:B------:R-:W-:Y:S01]  /*9e20*/  USHF.R.U32.HI UR6, URZ, 0x4, UR6 ;  /* 0x000000043f067899 */ /* 0x000fe20008011606 */
[----:B------:R-:W-:Y:S01]  /*9e30*/  IMAD.MOV.U32 R6, RZ, RZ, 0x1 ;  /* 0x00000001ff067424 */ /* 0x000fe200078e00ff */
[----:B------:R-:W-:Y:S01]  /*9e40*/  USHF.R.U32.HI UR7, URZ, 0x4, UR8 ;  /* 0x000000043f077899 */ /* 0x000fe20008011608 */
[----:B------:R-:W-:Y:S01]  /*9e50*/  IMAD.MOV.U32 R7, RZ, RZ, RZ ;  /* 0x000000ffff077224 */ /* 0x000fe200078e00ff */
[----:B------:R-:W0:Y:S01]  /*9e60*/  SHFL.IDX PT, R0, R70, RZ, 0x1f ;  /* 0x00001fff46007589 */ /* 0x000e2200000e0000 */
[----:B------:R-:W-:Y:S01]  /*9e70*/  USHF.R.U32.HI UR5, URZ, 0x4, UR5 ;  /* 0x000000043f057899 */ /* 0x000fe20008011605 */
[----:B------:R-:W-:Y:S01]  /*9e80*/  IMAD.MOV.U32 R13, RZ, RZ, 0x40000040 ;  /* 0x40000040ff0d7424 */ /* 0x000fe200078e00ff */
[----:B------:R-:W-:Y:S01]  /*9e90*/  UIADD3 UR9, UP0, UR38, 0x38400, URZ ;  /* 0x0003840026097890 */ /* 0x000fe2000ff1e03f */
[----:B------:R1:W-:Y:S01]  /*9ea0*/  STL.128 [R1+0x60], R4 ;  /* 0x0000600401007387 */ /* 0x0003e20000100c00 */
[----:B------:R-:W-:-:S02]  /*9eb0*/  USHF.R.U32.HI UR4, URZ, 0x4, UR4 ;  /* 0x000000043f047899 */ /* 0x000fc40008011604 */
[----:B------:R-:W-:Y:S01]  /*9ec0*/  ULOP3.LUT UR6, UR6, 0x3fff, URZ, 0xc0, !UPT ;  /* 0x00003fff06067892 */ /* 0x000fe2000f8ec03f */
[----:B------:R-:W-:Y:S01]  /*9ed0*/  STL [R1+0x74], R154 ;  /* 0x0000749a01007387 */ /* 0x000fe20000100800 */
[----:B------:R-:W-:Y:S01]  /*9ee0*/  ULOP3.LUT UR7, UR7, 0x3fff, URZ, 0xc0, !UPT ;  /* 0x00003fff07077892 */ /* 0x000fe2000f8ec03f */
[----:B------:R-:W-:Y:S01]  /*9ef0*/  IMAD.U32 R8, RZ, RZ, UR9 ;  /* 0x00000009ff087e24 */ /* 0x000fe2000f8e00ff */
[----:B------:R-:W-:Y:S02]  /*9f00*/  ULOP3.LUT UR5, UR5, 0x3fff, URZ, 0xc0, !UPT ;  /* 0x00003fff05057892 */ /* 0x000fe4000f8ec03f */
[----:B------:R-:W-:Y:S02]  /*9f10*/  UIADD3.X UR10, URZ, UR39, URZ, UP0, !UPT ;  /* 0x000000273f0a7290 */ /* 0x000fe400087fe43f */
[----:B------:R-:W-:Y:S02]  /*9f20*/  ULOP3.LUT UR4, UR4, 0x3fff, URZ, 0xc0, !UPT ;  /* 0x00003fff04047892 */ /* 0x000fe4000f8ec03f */
[----:B------:R-:W-:-:S02]  /*9f30*/  ULOP3.LUT UR6, UR6, 0x10000, URZ, 0xfc, !UPT ;  /* 0x0001000006067892 */ /* 0x000fc4000f8efc3f */
[----:B------:R-:W-:Y:S01]  /*9f40*/  ULOP3.LUT UR7, UR7, 0x10000, URZ, 0xfc, !UPT ;  /* 0x0001000007077892 */ /* 0x000fe2000f8efc3f */
[----:B------:R-:W-:Y:S01]  /*9f50*/  IMAD.U32 R9, RZ, RZ, UR10 ;  /* 0x0000000aff097e24 */ /* 0x000fe2000f8e00ff */
[----:B------:R-:W-:Y:S01]  /*9f60*/  ULOP3.LUT UR5, UR5, 0x10000, URZ, 0xfc, !UPT ;  /* 0x0001000005057892 */ /* 0x000fe2000f8efc3f */
[----:B-1----:R-:W-:Y:S01]  /*9f70*/  IMAD.MOV.U32 R5, RZ, RZ, 0x40000040 ;  /* 0x40000040ff057424 */ /* 0x002fe200078e00ff */
[----:B------:R-:W-:Y:S01]  /*9f80*/  ULOP3.LUT UR4, UR4, 0x10000, URZ, 0xfc, !UPT ;  /* 0x0001000004047892 */ /* 0x000fe2000f8efc3f */
[----:B0-----:R-:W-:Y:S01]  /*9f90*/  LEA.HI R3, R0, R0, RZ, 0x1 ;  /* 0x0000000000037211 */ /* 0x001fe200078f08ff */
[----:B------:R-:W-:Y:S01]  /*9fa0*/  IMAD.U32 R10, RZ, RZ, UR6 ;  /* 0x00000006ff0a7e24 */ /* 0x000fe2000f8e00ff */
[----:B------:R0:W-:Y:S01]  /*9fb0*/  STL.64 [R1+0x58], R8 ;  /* 0x0000580801007387 */ /* 0x0001e20000100a00 */
[----:B------:R-:W-:Y:S01]  /*9fc0*/  IMAD.U32 R11, RZ, RZ, UR7 ;  /* 0x00000007ff0b7e24 */ /* 0x000fe2000f8e00ff */
[----:B------:R-:W-:Y:S01]  /*9fd0*/  LOP3.LUT R3, R3, 0x6, RZ, 0xc0, !PT ;  /* 0x0000000603037812 */ /* 0x000fe200078ec0ff */
[----:B------:R-:W-:Y:S01]  /*9fe0*/  IMAD.U32 R12, RZ, RZ, UR4 ;  /* 0x00000004ff0c7e24 */ /* 0x000fe2000f8e00ff */
[----:B------:R-:W-:Y:S01]  /*9ff0*/  UIADD3 UR4, UR43, 0x36400, URZ ;  /* 0x000364002b047890 */ /* 0x000fe2000fffe03f */
[----:B------:R-:W-:-:S02]  /*a000*/  IMAD.MOV.U32 R4, RZ, RZ, R10 ;  /* 0x000000ffff047224 */ /* 0x000fc400078e000a */
[----:B------:R-:W-:Y:S01]  /*a010*/  IMAD.IADD R0, R0, 0x1, -R3 ;  /* 0x0000000100007824 */ /* 0x000fe200078e0a03 */
[----:B------:R-:W-:Y:S01]  /*a020*/  ULOP3.LUT UP0, URZ, UR4, 0x3ff, URZ, 0xc0, !UPT ;  /* 0x000003ff043f7892 */ /* 0x000fe2000f80c03f */
[----:B------:R-:W-:Y:S01]  /*a030*/  IMAD.U32 R3, RZ, RZ, UR5 ;  /* 0x00000005ff037e24 */ /* 0x000fe2000f8e00ff */
[----:B------:R1:W-:Y:S01]  /*a040*/  STL.64 [R1+0x78], R12 ;  /* 0x0000780c01007387 */ /* 0x0003e20000100a00 */
[----:B------:R-:W-:Y:S01]  /*a050*/  IMAD.MOV.U32 R6, RZ, RZ, R11 ;  /* 0x000000ffff067224 */ /* 0x000fe200078e000b */
[----:B------:R-:W-:Y:S01]  /*a060*/  LEA R0, R0, UR8, 0xf ;  /* 0x0000000800007c11 */ /* 0x000fe2000f8e78ff */
[----:B------:R-:W-:Y:S01]  /*a070*/  IMAD.MOV.U32 R7, RZ, RZ, 0x40000040 ;  /* 0x40000040ff077424 */ /* 0x000fe200078e00ff */
[----:B------:R-:W-:Y:S01]  /*a080*/  PLOP3.LUT P0, PT, PT, PT, UP0, 0x80, 0x0 ;  /* 0x000000000000781c */ /* 0x000fe20003f0f008 */
[----:B0-----:R-:W-:Y:S01]  /*a090*/  IMAD.MOV.U32 R8, RZ, RZ, R3 ;  /* 0x000000ffff087224 */ /* 0x001fe200078e0003 */
[----:B------:R-:W-:Y:S01]  /*a0a0*/  SHF.R.U32.HI R0, RZ, 0x4, R0 ;  /* 0x00000004ff007819 */ /* 0x000fe20000011600 */
[----:B------:R-:W-:Y:S01]  /*a0b0*/  IMAD.MOV.U32 R9, RZ, RZ, 0x40000040 ;  /* 0x40000040ff097424 */ /* 0x000fe200078e00ff */
[----:B------:R1:W-:Y:S01]  /*a0c0*/  STL.128 [R1+0x90], R4 ;  /* 0x0000900401007387 */ /* 0x0003e20000100c00 */
[----:B------:R-:W-:Y:S01]  /*a0d0*/  IMAD.MOV.U32 R11, RZ, RZ, 0x40000040 ;  /* 0x40000040ff0b7424 */ /* 0x000fe200078e00ff */
[----:B------:R-:W-:-:S04]  /*a0e0*/  LOP3.LUT R0, R0, 0x3fff, RZ, 0xc0, !PT ;  /* 0x00003fff00007812 */ /* 0x000fc800078ec0ff */
[----:B------:R-:W-:Y:S01]  /*a0f0*/  LOP3.LUT R10, R0, 0x2000000, RZ, 0xfc, !PT ;  /* 0x02000000000a7812 */ /* 0x000fe200078efcff */
[----:B------:R-:W-:-:S04]  /*a100*/  IMAD.MOV.U32 R0, RZ, RZ, R154 ;  /* 0x000000ffff007224 */ /* 0x000fc800078e009a */
[----:B------:R1:W-:Y:S01]  /*a110*/  STL.128 [R1+0x80], R8 ;  /* 0x0000800801007387 */ /* 0x0003e20000100c00 */
[----:B------:R-:W-:Y:S05]  /*a120*/  @!P0 BRA `(.L_x_5132) ;  /* 0x0000000000448947 */ /* 0x000fea0003800000 */
[----:B------:R-:W-:Y:S01]  /*a130*/  MOV R0, 0x0 ;  /* 0x0000000000007802 */ /* 0x000fe20000000f00 */
[----:B------:R-:W-:Y:S01]  /*a140*/  ULDC.64 UR4, c[0x4][0xf0] ;  /* 0x01003c0000047ab9 */ /* 0x000fe20000000a00 */
[----:B------:R-:W-:Y:S01]  /*a150*/  ULDC.64 UR6, c[0x4][0x58] ;  /* 0x0100160000067ab9 */ /* 0x000fe20000000a00 */
[----:B-1----:R-:W-:Y:S01]  /*a160*/  IMAD.U32 R4, RZ, RZ, UR4 ;  /* 0x00000004ff047e24 */ /* 0x002fe2000f8e00ff */
        /* <DEDUP_REMOVED lines=12> */
.L_x_5133:
[----:B------:R0:W5:Y:S02]  /*a230*/  LDL R0, [R1+0x74] ;  /* 0x0000740001007983 */ /* 0x0001640000100800 */
.L_x_5132:
[----:B------:R-:W2:Y:S01]  /*a240*/  LDL R71, [R1+0x1cc] ;  /* 0x0001cc0001477983 */ /* 0x000ea20000100800 */
[----:B-----5:R-:W-:Y:S01]  /*a250*/  SHF.R.S32.HI R3, RZ, 0x1f, R0 ;  /* 0x0000001fff037819 */ /* 0x020fe20000011400 */
[----:B------:R-:W-:Y:S01]  /*a260*/  VIADD R14, R37, 0xffffff80 ;  /* 0xffffff80250e7836 */ /* 0x000fe20000000000 */
[----:B-1----:R-:W-:Y:S01]  /*a270*/  LOP3.LUT R7, R68, 0xffffff80, RZ, 0xc0, !PT ;  /* 0xffffff8044077812 */ /* 0x002fe200078ec0ff */
[----:B------:R-:W1:Y:S01]  /*a280*/  LDC.64 R172, c[0x0][0xae0] ;  /* 0x0002b800ffac7b82 */ /* 0x000e620000000a00 */
[CC--:B------:R-:W-:Y:S01]  /*a290*/  LEA.HI R4, R3.reuse, R0.reuse, RZ, 0x4 ;  /* 0x0000000003047211 */ /* 0x0c0fe200078f20ff */
[----:B------:R-:W-:Y:S01]  /*a2a0*/  STL.64 [R1+0xb8], R28 ;  /* 0x0000b81c01007387 */ /* 0x000fe20000100a00 */
[----:B------:R-:W-:Y:S01]  /*a2b0*/  LEA.HI R3, R3, R0, RZ, 0x5 ;  /* 0x0000000003037211 */ /* 0x000fe200078f28ff */
[----:B------:R-:W-:Y:S01]  /*a2c0*/  IMAD.IADD R10, R154, 0x1, -R7 ;  /* 0x000000019a0a7824 */ /* 0x000fe200078e0a07 */
[----:B------:R-:W-:Y:S01]  /*a2d0*/  LOP3.LUT R5, R4, 0xfffffff0, RZ, 0xc0, !PT ;  /* 0xfffffff004057812 */ /* 0x000fe200078ec0ff */
[----:B------:R3:W-:Y:S01]  /*a2e0*/  STL [R1+0xcc], R14 ;  /* 0x0000cc0e01007387 */ /* 0x0007e20000100800 */
[----:B------:R-:W-:Y:S01]  /*a2f0*/  LEA.HI R7, R70, R70, RZ, 0x1 ;  /* 0x0000004646077211 */ /* 0x000fe200078f08ff */
[----:B------:R-:W-:Y:S01]  /*a300*/  IMAD.SHL.U32 R3, R3, 0x20, RZ ;  /* 0x0000002003037824 */ /* 0x000fe200078e00ff */
[----:B------:R-:W-:Y:S01]  /*a310*/  SHF.R.S32.HI R9, RZ, 0x1f, R10 ;  /* 0x0000001fff097819 */ /* 0x000fe2000001140a */
[----:B------:R-:W-:Y:S01]  /*a320*/  IMAD.IADD R5, R0, 0x1, -R5 ;  /* 0x0000000100057824 */ /* 0x000fe200078e0a05 */
[----:B------:R-:W-:Y:S01]  /*a330*/  SHF.R.U32.HI R13, RZ, 0x1, R4 ;  /* 0x00000001ff0d7819 */ /* 0x000fe20000011604 */
[----:B------:R-:W4:Y:S01]  /*a340*/  LDC.64 R154, c[0x0][0xad8] ;  /* 0x0002b600ff9a7b82 */ /* 0x000f220000000a00 */
[-C--:B------:R-:W-:Y:S01]  /*a350*/  LEA.HI R11, R9, R10.reuse, RZ, 0x2 ;  /* 0x0000000a090b7211 */ /* 0x080fe200078f10ff */
[----:B------:R-:W-:Y:S01]  /*a360*/  STL.64 [R1+0xc0], R26 ;  /* 0x0000c01a01007387 */ /* 0x000fe20000100a00 */
[----:B------:R-:W-:Y:S01]  /*a370*/  SHF.R.S32.HI R6, RZ, 0x1f, R5 ;  /* 0x0000001fff067819 */ /* 0x000fe20000011405 */
[----:B------:R-:W-:Y:S01]  /*a380*/  BSSY B0, `(.L_x_5134) ;  /* 0x0000044000007945 */ /* 0x000fe20003800000 */
[----:B------:R-:W-:Y:S01]  /*a390*/  SHF.R.S32.HI R12, RZ, 0x2, R11 ;  /* 0x00000002ff0c7819 */ /* 0x000fe2000001140b */
[----:B------:R0:W-:Y:S01]  /*a3a0*/  STL.64 [R1+0x110], R24 ;  /* 0x0001101801007387 */ /* 0x0001e20000100a00 */
[----:B------:R-:W-:Y:S01]  /*a3b0*/  LEA.HI R6, R6, R5, RZ, 0x3 ;  /* 0x0000000506067211 */ /* 0x000fe200078f18ff */
[----:B------:R-:W1:Y:S01]  /*a3c0*/  LDC R229, c[0x0][0x450] ;  /* 0x00011400ffe57b82 */ /* 0x000e620000000800 */
[----:B------:R-:W-:Y:S01]  /*a3d0*/  LOP3.LUT R7, R7, 0xfffffe, RZ, 0xc0, !PT ;  /* 0x00fffffe07077812 */ /* 0x000fe200078ec0ff */
[----:B------:R0:W-:Y:S01]  /*a3e0*/  STL.U8 [R1+0xc8], RZ ;  /* 0x0000c8ff01007387 */ /* 0x0001e20000100000 */
[C---:B------:R-:W-:Y:S01]  /*a3f0*/  LOP3.LUT R8, R6.reuse, 0xfffffff8, RZ, 0xc0, !PT ;  /* 0xfffffff806087812 */ /* 0x040fe200078ec0ff */
[----:B------:R-:W-:Y:S01]  /*a400*/  IMAD.SHL.U32 R6, R6, 0x40, RZ ;  /* 0x0000004006067824 */ /* 0x000fe200078e00ff */
[----:B------:R-:W-:Y:S01]  /*a410*/  LEA.HI R9, R9, R10, RZ, 0x5 ;  /* 0x0000000a09097211 */ /* 0x000fe200078f28ff */
[----:B------:R-:W-:Y:S01]  /*a420*/  IMAD.IADD R7, R70, 0x1, -R7 ;  /* 0x0000000146077824 */ /* 0x000fe200078e0a07 */
[----:B------:R-:W-:Y:S01]  /*a430*/  LOP3.LUT R3, R3, 0xfffffc00, RZ, 0xc0, !PT ;  /* 0xfffffc0003037812 */ /* 0x000fe200078ec0ff */
[----:B------:R-:W-:Y:S01]  /*a440*/  IMAD.IADD R8, R5, 0x1, -R8 ;  /* 0x0000000105087824 */ /* 0x000fe200078e0a08 */
[----:B------:R-:W-:Y:S01]  /*a450*/  LOP3.LUT R5, R11, 0x7ffffffc, RZ, 0xc0, !PT ;  /* 0x7ffffffc0b057812 */ /* 0x000fe200078ec0ff */
[----:B---3--:R-:W3:Y:S01]  /*a460*/  LDC R14, c[0x0][0xad4] ;  /* 0x0002b500ff0e7b82 */ /* 0x008ee20000000800 */
[----:B------:R-:W-:Y:S01]  /*a470*/  SHF.R.S32.HI R11, RZ, 0x1f, R11 ;  /* 0x0000001fff0b7819 */ /* 0x000fe2000001140b */
[----:B------:R-:W-:Y:S01]  /*a480*/  IMAD.SHL.U32 R0, R8, 0x40, RZ ;  /* 0x0000004008007824 */ /* 0x000fe200078e00ff */
[----:B------:R-:W-:Y:S01]  /*a490*/  LOP3.LUT R6, R6, 0xfffffe00, RZ, 0xc0, !PT ;  /* 0xfffffe0006067812 */ /* 0x000fe200078ec0ff */
[----:B------:R-:W-:Y:S01]  /*a4a0*/  IMAD.IADD R4, R10, 0x1, -R5 ;  /* 0x000000010a047824 */ /* 0x000fe200078e0a05 */
[----:B------:R-:W-:Y:S01]  /*a4b0*/  LEA.HI R11, R11, R12, RZ, 0x3 ;  /* 0x0000000c0b0b7211 */ /* 0x000fe200078f18ff */
[----:B0-----:R-:W-:Y:S01]  /*a4c0*/  IMAD.MOV.U32 R24, RZ, RZ, RZ ;  /* 0x000000ffff187224 */ /* 0x001fe200078e00ff */
[----:B------:R-:W-:Y:S01]  /*a4d0*/  LOP3.LUT R0, R0, 0x1c0, RZ, 0xc0, !PT ;  /* 0x000001c000007812 */ /* 0x000fe200078ec0ff */
[----:B------:R-:W-:Y:S01]  /*a4e0*/  IMAD R7, R7, 0x80, R4 ;  /* 0x0000008007077824 */ /* 0x000fe200078e0204 */
[----:B------:R-:W-:Y:S01]  /*a4f0*/  LOP3.LUT R11, R11, 0xfffffff8, RZ, 0xc0, !PT ;  /* 0xfffffff80b0b7812 */ /* 0x000fe200078ec0ff */
[----:B------:R-:W0:Y:S01]  /*a500*/  LDC.64 R4, c[0x0][0x448] ;  /* 0x00011200ff047b82 */ /* 0x000e220000000a00 */
[----:B------:R-:W-:Y:S01]  /*a510*/  LOP3.LUT R13, R0, 0x8, R13, 0xf8, !PT ;  /* 0x00000008000d7812 */ /* 0x000fe200078ef80d */
[----:B------:R-:W-:Y:S01]  /*a520*/  IMAD.SHL.U32 R21, R7, 0x2, RZ ;  /* 0x0000000207157824 */ /* 0x000fe200078e00ff */
[----:B------:R-:W-:Y:S01]  /*a530*/  SHF.R.U32.HI R0, RZ, 0x3, R0 ;  /* 0x00000003ff007819 */ /* 0x000fe20000011600 */
[----:B------:R-:W-:Y:S01]  /*a540*/  IMAD.IADD R20, R12, 0x1, -R11 ;  /* 0x000000010c147824 */ /* 0x000fe200078e0a0b */
[----:B------:R-:W-:Y:S01]  /*a550*/  SHF.R.S32.HI R9, RZ, 0x5, R9 ;  /* 0x00000005ff097819 */ /* 0x000fe20000011409 */
[----:B----4-:R-:W-:Y:S01]  /*a560*/  IMAD.MOV.U32 R15, RZ, RZ, R154 ;  /* 0x000000ffff0f7224 */ /* 0x010fe200078e009a */
[----:B------:R-:W-:Y:S01]  /*a570*/  LOP3.LUT R0, R13, R0, RZ, 0x3c, !PT ;  /* 0x000000000d007212 */ /* 0x000fe200078e3cff */
[----:B------:R-:W3:Y:S01]  /*a580*/  LDC R12, c[0x0][0x288] ;  /* 0x0000a200ff0c7b82 */ /* 0x000ee20000000800 */
[----:B------:R-:W-:Y:S01]  /*a590*/  LOP3.LUT P1, RZ, R8, 0x4, RZ, 0xc0, !PT ;  /* 0x0000000408ff7812 */ /* 0x000fe2000782c0ff */
[----:B------:R-:W-:Y:S01]  /*a5a0*/  IMAD R20, R9, 0x10, R20 ;  /* 0x0000001009147824 */ /* 0x000fe200078e0214 */
[----:B------:R-:W-:Y:S01]  /*a5b0*/  IADD3 R3, R0, R6, R3 ;  /* 0x0000000600037210 */ /* 0x000fe20007ffe003 */
[----:B------:R-:W-:Y:S01]  /*a5c0*/  IMAD.MOV.U32 R0, RZ, RZ, 0x20 ;  /* 0x00000020ff007424 */ /* 0x000fe200078e00ff */
[----:B------:R-:W-:Y:S01]  /*a5d0*/  LOP3.LUT P0, RZ, R8, 0x2, RZ, 0xc0, !PT ;  /* 0x0000000208ff7812 */ /* 0x000fe2000780c0ff */
[----:B------:R-:W-:Y:S01]  /*a5e0*/  IMAD.U32 R8, RZ, RZ, UR38 ;  /* 0x00000026ff087e24 */ /* 0x000fe2000f8e00ff */
[----:B------:R-:W-:Y:S01]  /*a5f0*/  IADD3 R28, P2, R50, 0x70, RZ ;  /* 0x00000070321c7810 */ /* 0x000fe20007f5e0ff */
[----:B------:R-:W-:Y:S01]  /*a600*/  IMAD.U32 R9, RZ, RZ, UR39 ;  /* 0x00000027ff097e24 */ /* 0x000fe2000f8e00ff */
[----:B------:R-:W-:Y:S01]  /*a610*/  SEL R7, R0, 0xffffffe0, !P1 ;  /* 0xffffffe000077807 */ /* 0x000fe20004800000 */
[----:B------:R-:W-:Y:S01]  /*a620*/  IMAD.MOV.U32 R6, RZ, RZ, 0x10 ;  /* 0x00000010ff067424 */ /* 0x000fe200078e00ff */
[----:B------:R4:W-:Y:S01]  /*a630*/  STL.64 [R1+0xb0], R20 ;  /* 0x0000b01401007387 */ /* 0x0009e20000100a00 */
[----:B------:R-:W-:-:S03]  /*a640*/  IMAD.WIDE.U32 R10, R3, 0x2, R8 ;  /* 0x00000002030a7825 */ /* 0x000fc600078e0008 */
[----:B------:R-:W-:Y:S01]  /*a650*/  SEL R6, R6, 0xfffffff0, !P0 ;  /* 0xfffffff006067807 */ /* 0x000fe20004000000 */
[----:B------:R-:W-:Y:S01]  /*a660*/  IMAD.X R29, RZ, RZ, R35, P2 ;  /* 0x000000ffff1d7224 */ /* 0x000fe200010e0623 */
[----:B------:R-:W-:Y:S01]  /*a670*/  IADD3 R10, P0, R10, 0x36400, RZ ;  /* 0x000364000a0a7810 */ /* 0x000fe20007f1e0ff */
[----:B------:R-:W-:Y:S01]  /*a680*/  IMAD.U32 R13, RZ, RZ, UR42 ;  /* 0x0000002aff0d7e24 */ /* 0x000fe2000f8e00ff */
[----:B0-----:R4:W-:Y:S01]  /*a690*/  STL.64 [R1+0xf0], R4 ;  /* 0x0000f00401007387 */ /* 0x0019e20000100a00 */
[----:B------:R-:W-:Y:S02]  /*a6a0*/  IMAD.MOV.U32 R25, RZ, RZ, R155 ;  /* 0x000000ffff197224 */ /* 0x000fe400078e009b */
[----:B------:R-:W-:Y:S01]  /*a6b0*/  IMAD.X R11, RZ, RZ, R11, P0 ;  /* 0x000000ffff0b7224 */ /* 0x000fe200000e060b */
[----:B------:R4:W-:Y:S01]  /*a6c0*/  STL.128 [R1+0x100], R28 ;  /* 0x0001001c01007387 */ /* 0x0009e20000100c00 */
[----:B-1----:R-:W-:Y:S02]  /*a6d0*/  IMAD.MOV.U32 R26, RZ, RZ, R172 ;  /* 0x000000ffff1a7224 */ /* 0x002fe400078e00ac */
[----:B------:R-:W-:Y:S01]  /*a6e0*/  IMAD.MOV.U32 R27, RZ, RZ, R173 ;  /* 0x000000ffff1b7224 */ /* 0x000fe200078e00ad */
[----:B------:R4:W-:Y:S04]  /*a6f0*/  STL.64 [R1+0xa0], R6 ;  /* 0x0000a00601007387 */ /* 0x0009e80000100a00 */
[----:B------:R4:W-:Y:S04]  /*a700*/  STL.64 [R1+0xa8], R10 ;  /* 0x0000a80a01007387 */ /* 0x0009e80000100a00 */
[----:B---3--:R4:W-:Y:S04]  /*a710*/  STL.128 [R1+0xd0], R12 ;  /* 0x0000d00c01007387 */ /* 0x0089e80000100c00 */
[----:B------:R4:W-:Y:S04]  /*a720*/  STL.128 [R1+0xe0], R24 ;  /* 0x0000e01801007387 */ /* 0x0009e80000100c00 */
[----:B------:R4:W-:Y:S04]  /*a730*/  STL.U8 [R1+0xfc], RZ ;  /* 0x0000fcff01007387 */ /* 0x0009e80000100000 */
[----:B------:R4:W-:Y:S04]  /*a740*/  STL.U8 [R1+0x118], RZ ;  /* 0x000118ff01007387 */ /* 0x0009e80000100000 */
[----:B------:R4:W-:Y:S01]  /*a750*/  STL [R1+0xf8], R229 ;  /* 0x0000f8e501007387 */ /* 0x0009e20000100800 */
[----:B--2---:R-:W-:-:S04]  /*a760*/  LEA.HI R0, R71, R71, RZ, 0x1 ;  /* 0x0000004747007211 */ /* 0x004fc800078f08ff */
[----:B------:R-:W-:-:S05]  /*a770*/  LOP3.LUT R0, R0, 0xfffffffe, RZ, 0xc0, !PT ;  /* 0xfffffffe00007812 */ /* 0x000fca00078ec0ff */
[----:B------:R-:W-:-:S05]  /*a780*/  IMAD.IADD R0, R71, 0x1, -R0 ;  /* 0x0000000147007824 */ /* 0x000fca00078e0a00 */
[----:B------:R-:W-:-:S04]  /*a790*/  SHF.L.U32 R0, R0, 0x1f, RZ ;  /* 0x0000001f00007819 */ /* 0x000fc800000006ff */
[----:B------:R-:W0:Y:S02]  /*a7a0*/  SYNCS.PHASECHK.TRANS64.TRYWAIT P0, [UR43+0x38800], R0 ;  /* 0x03880000ff0075a7 */ /* 0x000e24000800016b */
[----:B0---4-:R-:W-:Y:S05]  /*a7b0*/  @!P0 BRA `(.L_x_5135) ;  /* 0x000001e000a48947 */ /* 0x011fea0003800000 */
.L_x_5299:
[----:B------:R-:W-:Y:S05]  /*a7c0*/  BSYNC B0 ;  /* 0x0000000000007941 */ /* 0x000fea0003800000 */
.L_x_5134:
[----:B------:R-:W2:Y:S04]  /*a7d0*/  LDL R4, [R1] ;  /* 0x0000000001047983 */ /* 0x000ea80000100800 */
[----:B------:R1:W5:Y:S01]  /*a7e0*/  LDL.64 R6, [R1+0x1c0] ;  /* 0x0001c00001067983 */ /* 0x0003620000100a00 */
[----:B------:R-:W-:Y:S01]  /*a7f0*/  IMAD.MOV.U32 R10, RZ, RZ, R41 ;  /* 0x000000ffff0a7224 */ /* 0x000fe200078e0029 */
[----:B0-----:R-:W-:Y:S01]  /*a800*/  IADD3 R0, P0, R50, 0x400, RZ ;  /* 0x0000040032007810 */ /* 0x001fe20007f1e0ff */
[----:B------:R-:W-:Y:S01]  /*a810*/  IMAD.MOV.U32 R11, RZ, RZ, R52 ;  /* 0x000000ffff0b7224 */ /* 0x000fe200078e0034 */
[----:B------:R-:W-:Y:S01]  /*a820*/  STL.128 [R1+0x120], R44 ;  /* 0x0001202c01007387 */ /* 0x000fe20000100c00 */
[----:B------:R-:W-:Y:S01]  /*a830*/  IMAD.MOV.U32 R12, RZ, RZ, R42 ;  /* 0x000000ffff0c7224 */ /* 0x000fe200078e002a */
[----:B------:R-:W-:Y:S01]  /*a840*/  BSSY B0, `(.L_x_5136) ;  /* 0x000002e000007945 */ /* 0x000fe20003800000 */
[----:B------:R-:W-:Y:S01]  /*a850*/  IMAD.X R3, RZ, RZ, R35, P0 ;  /* 0x000000ffff037224 */ /* 0x000fe200000e0623 */
[----:B------:R0:W-:Y:S01]  /*a860*/  STL.128 [R1+0x150], R8 ;  /* 0x0001500801007387 */ /* 0x0001e20000100c00 */
[----:B------:R-:W-:-:S02]  /*a870*/  IMAD.MOV.U32 R13, RZ, RZ, R69 ;  /* 0x000000ffff0d7224 */ /* 0x000fc400078e0045 */
[----:B------:R-:W-:Y:S02]  /*a880*/  IMAD.MOV.U32 R14, RZ, RZ, R50 ;  /* 0x000000ffff0e7224 */ /* 0x000fe400078e0032 */
[----:B------:R-:W-:-:S05]  /*a890*/  IMAD.MOV.U32 R15, RZ, RZ, R35 ;  /* 0x000000ffff0f7224 */ /* 0x000fca00078e0023 */
[----:B------:R3:W-:Y:S01]  /*a8a0*/  STL.128 [R1+0x130], R12 ;  /* 0x0001300c01007387 */ /* 0x0007e20000100c00 */
[----:B0-----:R-:W-:Y:S02]  /*a8b0*/  IMAD.MOV.U32 R8, RZ, RZ, R62 ;  /* 0x000000ffff087224 */ /* 0x001fe400078e003e */
[----:B------:R-:W-:Y:S02]  /*a8c0*/  IMAD.MOV.U32 R9, RZ, RZ, R63 ;  /* 0x000000ffff097224 */ /* 0x000fe400078e003f */
[----:B------:R-:W-:Y:S02]  /*a8d0*/  IMAD.MOV.U32 R10, RZ, RZ, R60 ;  /* 0x000000ffff0a7224 */ /* 0x000fe400078e003c */
[----:B------:R-:W-:Y:S02]  /*a8e0*/  IMAD.MOV.U32 R11, RZ, RZ, R61 ;  /* 0x000000ffff0b7224 */ /* 0x000fe400078e003d */
[----:B---3--:R-:W-:-:S03]  /*a8f0*/  IMAD.MOV.U32 R12, RZ, RZ, R67 ;  /* 0x000000ffff0c7224 */ /* 0x008fc600078e0043 */
[----:B------:R0:W-:Y:S01]  /*a900*/  STL.128 [R1+0x160], R8 ;  /* 0x0001600801007387 */ /* 0x0001e20000100c00 */
[----:B------:R-:W-:Y:S02]  /*a910*/  IMAD.MOV.U32 R13, RZ, RZ, R66 ;  /* 0x000000ffff0d7224 */ /* 0x000fe400078e0042 */
[----:B------:R-:W-:Y:S02]  /*a920*/  IMAD.MOV.U32 R14, RZ, RZ, R64 ;  /* 0x000000ffff0e7224 */ /* 0x000fe400078e0040 */
[----:B------:R-:W-:-:S05]  /*a930*/  IMAD.MOV.U32 R15, RZ, RZ, R65 ;  /* 0x000000ffff0f7224 */ /* 0x000fca00078e0041 */
[----:B------:R-:W-:Y:S01]  /*a940*/  STL.128 [R1+0x140], R12 ;  /* 0x0001400c01007387 */ /* 0x000fe20000100c00 */
[----:B0-----:R-:W-:Y:S02]  /*a950*/  IMAD.MOV.U32 R8, RZ, RZ, R58 ;  /* 0x000000ffff087224 */ /* 0x001fe400078e003a */
[----:B------:R-:W-:Y:S02]  /*a960*/  IMAD.MOV.U32 R9, RZ, RZ, R59 ;  /* 0x000000ffff097224 */ /* 0x000fe400078e003b */
[----:B------:R-:W-:Y:S02]  /*a970*/  IMAD.MOV.U32 R10, RZ, RZ, R56 ;  /* 0x000000ffff0a7224 */ /* 0x000fe400078e0038 */
[----:B------:R-:W-:-:S05]  /*a980*/  IMAD.MOV.U32 R11, RZ, RZ, R57 ;  /* 0x000000ffff0b7224 */ /* 0x000fca00078e0039 */
[----:B------:R0:W-:Y:S02]  /*a990*/  STL.128 [R1+0x170], R8 ;  /* 0x0001700801007387 */ /* 0x0001e40000100c00 */
        /* <DEDUP_REMOVED lines=19> */
[----:B------:R1:W-:Y:S01]  /*aad0*/  STL.128 [R1+0x1b0], R8 ;  /* 0x0001b00801007387 */ /* 0x0003e20000100c00 */
[----:B--2---:R-:W-:-:S04]  /*aae0*/  LOP3.LUT R0, R4, 0x1, RZ, 0xfc, !PT ;  /* 0x0000000104007812 */ /* 0x004fc800078efcff */
[----:B------:R-:W-:-:S13]  /*aaf0*/  ISETP.NE.AND P1, PT, R0, 0x3, PT ;  /* 0x000000030000780c */ /* 0x000fda0003f25270 */
[----:B-1----:R-:W-:Y:S05]  /*ab00*/  @!P1 BRA `(.L_x_5137) ;  /* 0x0000000000049947 */ /* 0x002fea0003800000 */
[----:B------:R-:W-:Y:S01]  /*ab10*/  BPT.TRAP 0x1 ;  /* 0x000000040000795c */ /* 0x000fe20000300000 */
.L_x_5137:
[----:B------:R-:W-:Y:S05]  /*ab20*/  BSYNC B0 ;  /* 0x0000000000007941 */ /* 0x000fea0003800000 */
.L_x_5136:
[----:B------:R-:W2:Y:S01]  /*ab30*/  LDL.64 R8, [R1+0x18] ;  /* 0x0000180001087983 */ /* 0x000ea20000100a00 */
[----:B-----5:R-:W-:Y:S01]  /*ab40*/  SHF.L.U32 R7, R7, 0x1f, RZ ;  /* 0x0000001f07077819 */ /* 0x020fe200000006ff */
[----:B------:R-:W-:Y:S01]  /*ab50*/  BSSY B0, `(.L_x_5138) ;  /* 0x0000006000007945 */ /* 0x000fe20003800000 */
[----:B--2---:R-:W-:-:S05]  /*ab60*/  MOV R3, R8 ;  /* 0x0000000800037202 */ /* 0x004fca0000000f00 */
[----:B------:R-:W-:-:S04]  /*ab70*/  IMAD R6, R6, 0x8, R3 ;  /* 0x0000000806067824 */ /* 0x000fc800078e0203 */
[----:B------:R0:W1:Y:S01]  /*ab80*/  SYNCS.PHASECHK.TRANS64.TRYWAIT P0, [R6+URZ], R7 ;  /* 0x00000007060075a7 */ /* 0x000062000800017f */
[----:B------:R-:W-:Y:S05]  /*ab90*/  @!P1 BRA `(.L_x_5139) ;  /* 0x0000000000049947 */ /* 0x000fea0003800000 */
[----:B------:R-:W-:Y:S01]  /*aba0*/  BPT.TRAP 0x1 ;  /* 0x000000040000795c */ /* 0x000fe20000300000 */
.L_x_5139:
[----:B------:R-:W-:Y:S05]  /*abb0*/  BSYNC B0 ;  /* 0x0000000000007941 */ /* 0x000fea0003800000 */
.L_x_5138:
[----:B------:R-:W-:Y:S04]  /*abc0*/  BSSY B0, `(.L_x_5140) ;  /* 0x0000004000007945 */ /* 0x000fe80003800000 */
[----:B-1----:R-:W-:Y:S05]  /*abd0*/  @P0 BRA `(.L_x_5141) ;  /* 0x0000000000080947 */ /* 0x002fea0003800000 */
[----:B------:R-:W1:Y:S02]  /*abe0*/  SYNCS.PHASECHK.TRANS64.TRYWAIT P0, [R6+URZ], R7 ;  /* 0x00000007060075a7 */ /* 0x000e64000800017f */
[----:B-1----:R-:W-:Y:S05]  /*abf0*/  @!P0 BRA `(.L_x_5142) ;  /* 0x000001dc00ac8947 */ /* 0x002fea0003800000 */
.L_x_5141:
[----:B------:R-:W-:Y:S05]  /*ac00*/  BSYNC B0 ;  /* 0x0000000000007941 */ /* 0x000fea0003800000 */
.L_x_5140:
[----:B------:R-:W2:Y:S04]  /*ac10*/  LDL R11, [R1+0x1c0] ;  /* 0x0001c000010b7983 */ /* 0x000ea80000100800 */
[----:B01----:R-:W2:Y:S01]  /*ac20*/  LDL.64 R6, [R1+0x80] ;  /* 0x0000800001067983 */ /* 0x003ea20000100a00 */
[----:B------:R-:W-:Y:S05]  /*ac30*/  WARPSYNC.ALL ;  /* 0x0000000000007948 */ /* 0x000fea0003800000 */
[----:B------:R-:W3:Y:S04]  /*ac40*/  LDL.64 R20, [R1+0x78] ;  /* 0x0000780001147983 */ /* 0x000ee80000100a00 */
[----:B------:R-:W4:Y:S04]  /*ac50*/  LDL.64 R8, [R1+0x78] ;  /* 0x0000780001087983 */ /* 0x000f280000100a00 */
[----:B------:R-:W5:Y:S04]  /*ac60*/  LDL.64 R12, [R1+0x78] ;  /* 0x00007800010c7983 */ /* 0x000f680000100a00 */
[----:B------:R-:W5:Y:S01]  /*ac70*/  LDL.64 R14, [R1+0x78] ;  /* 0x00007800010e7983 */ /* 0x000f620000100a00 */
[----:B--2---:R-:W-:Y:S01]  /*ac80*/  IMAD R6, R11, 0x200, R6 ;  /* 0x000002000b067824 */ /* 0x004fe200078e0206 */
[----:B------:R-:W-:-:S02]  /*ac90*/  R2UR UR7, R7 ;  /* 0x00000000070772ca */ /* 0x000fc400000e0000 */
[----:B------:R-:W2:Y:S01]  /*aca0*/  LDL R3, [R1+0x1cc] ;  /* 0x0001cc0001037983 */ /* 0x000ea20000100800 */
[----:B------:R-:W-:Y:S01]  /*acb0*/  WARPGROUP.ARRIVE ;  /* 0x00000000000079c5 */ /* 0x000fe20000000000 */
[C---:B------:R-:W-:Y:S01]  /*acc0*/  R2UR UR6, R6.reuse ;  /* 0x00000000060672ca */ /* 0x040fe200000e0000 */
[----:B------:R-:W-:Y:S01]  /*acd0*/  VIADD R10, R6, 0x2 ;  /* 0x00000002060a7836 */ /* 0x000fe20000000000 */
[----:B------:R0:W-:Y:S01]  /*ace0*/  STL [R1+0x60], RZ ;  /* 0x000060ff01007387 */ /* 0x0001e20000100800 */
[----:B------:R-:W-:Y:S01]  /*acf0*/  IMAD.MOV.U32 R11, RZ, RZ, R7 ;  /* 0x000000ffff0b7224 */ /* 0x000fe200078e0007 */
[----:B------:R-:W-:Y:S01]  /*ad00*/  BSSY B0, `(.L_x_5143) ;  /* 0x000002b000007945 */ /* 0x000fe20003800000 */
[----:B---3--:R-:W-:Y:S02]  /*ad10*/  R2UR UR4, R20 ;  /* 0x00000000140472ca */ /* 0x008fe400000e0000 */
[----:B------:R-:W-:Y:S01]  /*ad20*/  R2UR UR5, R21 ;  /* 0x00000000150572ca */ /* 0x000fe200000e0000 */
[----:B----4-:R-:W-:-:S02]  /*ad30*/  VIADD R8, R8, 0x2 ;  /* 0x0000000208087836 */ /* 0x010fc40000000000 */
[----:B-----5:R-:W-:Y:S02]  /*ad40*/  VIADD R12, R12, 0x4 ;  /* 0x000000040c0c7836 */ /* 0x020fe40000000000 */
[----:B------:R-:W-:-:S08]  /*ad50*/  VIADD R14, R14, 0x6 ;  /* 0x000000060e0e7836 */ /* 0x000fd00000000000 */
[----:B------:R-:W-:Y:S01]  /*ad60*/  HGMMA.64x64x16.F32.BF16 R24, gdesc[UR4], RZ, !UPT, gsb0 ;  /* 0x00e00000041879f0 */ /* 0x000fe2000c0018ff */
[----:B------:R-:W-:Y:S02]  /*ad70*/  R2UR UR6, R10 ;  /* 0x000000000a0672ca */ /* 0x000fe400000e0000 */
[----:B------:R-:W-:Y:S02]  /*ad80*/  R2UR UR7, R11 ;  /* 0x000000000b0772ca */ /* 0x000fe400000e0000 */
[----:B------:R-:W-:Y:S01]  /*ad90*/  R2UR UR4, R8 ;  /* 0x00000000080472ca */ /* 0x000fe200000e0000 */
[C---:B------:R-:W-:Y:S01]  /*ada0*/  VIADD R8, R6.reuse, 0x4 ;  /* 0x0000000406087836 */ /* 0x040fe20000000000 */
[----:B------:R-:W-:Y:S01]  /*adb0*/  R2UR UR5, R9 ;  /* 0x00000000090572ca */ /* 0x000fe200000e0000 */
[----:B------:R-:W-:Y:S01]  /*adc0*/  IMAD.MOV.U32 R9, RZ, RZ, R7 ;  /* 0x000000ffff097224 */ /* 0x000fe200078e0007 */
[----:B--2---:R-:W-:Y:S01]  /*add0*/  LEA.HI R0, R3, R3, RZ, 0x1 ;  /* 0x0000000303007211 */ /* 0x004fe200078f08ff */
[----:B------:R-:W-:-:S03]  /*ade0*/  VIADD R6, R6, 0x6 ;  /* 0x0000000606067836 */ /* 0x000fc60000000000 */
[----:B------:R-:W-:Y:S01]  /*adf0*/  LOP3.LUT R4, R0, 0xfffffffe, RZ, 0xc0, !PT ;  /* 0xfffffffe00047812 */ /* 0x000fe200078ec0ff */
[----:B------:R-:W-:-:S04]  /*ae00*/  IMAD.MOV.U32 R0, RZ, RZ, 0x1 ;  /* 0x00000001ff007424 */ /* 0x000fc800078e00ff */
[----:B------:R-:W-:Y:S01]  /*ae10*/  IMAD.IADD R3, R3, 0x1, -R4 ;  /* 0x0000000103037824 */ /* 0x000fe200078e0a04 */
[----:B------:R0:W-:Y:S04]  /*ae20*/  STL [R1+0x60], R0 ;  /* 0x0000600001007387 */ /* 0x0001e80000100800 */
[----:B------:R-:W-:Y:S01]  /*ae30*/  SHF.L.U32 R3, R3, 0x1f, RZ ;  /* 0x0000001f03037819 */ /* 0x000fe200000006ff */
[----:B------:R0:W-:Y:S04]  /*ae40*/  STL [R1+0x60], R0 ;  /* 0x0000600001007387 */ /* 0x0001e80000100800 */
[----:B------:R0:W-:Y:S04]  /*ae50*/  STL [R1+0x60], R0 ;  /* 0x0000600001007387 */ /* 0x0001e80000100800 */
[----:B------:R0:W-:Y:S01]  /*ae60*/  STL [R1+0x60], R0 ;  /* 0x0000600001007387 */ /* 0x0001e20000100800 */
[----:B------:R-:W-:-:S02]  /*ae70*/  WARPGROUP.DEPBAR.LE gsb0, 0x0 ;  /* 0x00008000000079c5 */ /* 0x000fc40000010000 */
[----:B------:R-:W-:-:S06]  /*ae80*/  WARPGROUP.ARRIVE ;  /* 0x00000000000079c5 */ /* 0x000fcc0000000000 */
        /* <DEDUP_REMOVED lines=16> */
[----:B------:R-:W1:Y:S02]  /*af90*/  SYNCS.PHASECHK.TRANS64.TRYWAIT P0, [UR43+0x38810], R3 ;  /* 0x03881003ff0075a7 */ /* 0x000e64000800016b */
[----:B01----:R-:W-:Y:S05]  /*afa0*/  @!P0 BRA `(.L_x_5144) ;  /* 0x000001d800d48947 */ /* 0x003fea0003800000 */
.L_x_5300:
[----:B------:R-:W-:Y:S05]  /*afb0*/  BSYNC B0 ;  /* 0x0000000000007941 */ /* 0x000fea0003800000 */
.L_x_5143:
[----:B0-----:R-:W2:Y:S04]  /*afc0*/  LDL R3, [R1+0x28] ;  /* 0x0000280001037983 */ /* 0x001ea80000100800 */
[----:B------:R0:W5:Y:S01]  /*afd0*/  LDL.64 R6, [R1+0x1c0] ;  /* 0x0001c00001067983 */ /* 0x0001620000100a00 */
[----:B------:R-:W-:Y:S01]  /*afe0*/  BSSY B0, `(.L_x_5145) ;  /* 0x0000005000007945 */ /* 0x000fe20003800000 */
[----:B--2---:R-:W-:-:S04]  /*aff0*/  LOP3.LUT R3, R3, 0x1, RZ, 0xfc, !PT ;  /* 0x0000000103037812 */ /* 0x004fc800078efcff */
[----:B------:R-:W-:-:S13]  /*b000*/  ISETP.NE.AND P1, PT, R3, 0x3, PT ;  /* 0x000000030300780c */ /* 0x000fda0003f25270 */
[----:B0-----:R-:W-:Y:S05]  /*b010*/  @!P1 BRA `(.L_x_5146) ;  /* 0x0000000000049947 */ /* 0x001fea0003800000 */
[----:B------:R-:W-:Y:S01]  /*b020*/  BPT.TRAP 0x1 ;  /* 0x000000040000795c */ /* 0x000fe20000300000 */
.L_x_5146:
[----:B------:R-:W-:Y:S05]  /*b030*/  BSYNC B0 ;  /* 0x0000000000007941 */ /* 0x000fea0003800000 */
.L_x_5145:
        /* <DEDUP_REMOVED lines=8> */
.L_x_5148:
[----:B------:R-:W-:Y:S05]  /*b0c0*/  BSYNC B0 ;  /* 0x0000000000007941 */ /* 0x000fea0003800000 */
.L_x_5147:
[----:B------:R-:W-:Y:S04]  /*b0d0*/  BSSY B0, `(.L_x_5149) ;  /* 0x0000004000007945 */ /* 0x000fe80003800000 */
[----:B-1----:R-:W-:Y:S05]  /*b0e0*/  @P0 BRA `(.L_x_5150) ;  /* 0x0000000000080947 */ /* 0x002fea0003800000 */
[----:B------:R-:W1:Y:S02]  /*b0f0*/  SYNCS.PHASECHK.TRANS64.TRYWAIT P0, [R6+URZ], R7 ;  /* 0x00000007060075a7 */ /* 0x000e64000800017f */
[----:B-1----:R-:W-:Y:S05]  /*b100*/  @!P0 BRA `(.L_x_5151) ;  /* 0x000001d800948947 */ /* 0x002fea0003800000 */
.L_x_5150:
[----:B------:R-:W-:Y:S05]  /*b110*/  BSYNC B0 ;  /* 0x0000000000007941 */ /* 0x000fea0003800000 */
.L_x_5149:
[----:B------:R-:W2:Y:S04]  /*b120*/  LDL R4, [R1+0x68] ;  /* 0x0000680001047983 */ /* 0x000ea80000100800 */
[----:B------:R-:W3:Y:S04]  /*b130*/  LDL R3, [R1+0x1c0] ;  /* 0x0001c00001037983 */ /* 0x000ee80000100800 */
[----:B01----:R-:W3:Y:S04]  /*b140*/  LDL.64 R6, [R1+0x98] ;  /* 0x0000980001067983 */ /* 0x003ee80000100a00 */
[----:B------:R-:W4:Y:S04]  /*b150*/  LDL.64 R8, [R1+0x90] ;  /* 0x0000900001087983 */ /* 0x000f280000100a00 */
[----:B------:R-:W4:Y:S04]  /*b160*/  LDL.64 R10, [R1+0x90] ;  /* 0x00009000010a7983 */ /* 0x000f280000100a00 */
[----:B------:R-:W4:Y:S04]  /*b170*/  LDL.64 R12, [R1+0x90] ;  /* 0x00009000010c7983 */ /* 0x000f280000100a00 */
[----:B------:R-:W4:Y:S01]  /*b180*/  LDL.64 R14, [R1+0x90] ;  /* 0x00009000010e7983 */ /* 0x000f220000100a00 */
[----:B------:R-:W-:Y:S05]  /*b190*/  WARPSYNC.ALL ;  /* 0x0000000000007948 */ /* 0x000fea0003800000 */
[----:B------:R-:W-:Y:S01]  /*b1a0*/  WARPGROUP.ARRIVE ;  /* 0x00000000000079c5 */ /* 0x000fe20000000000 */
[----:B------:R-:W4:Y:S04]  /*b1b0*/  LDL.64 R20, [R1+0x90] ;  /* 0x0000900001147983 */ /* 0x000f280000100a00 */
[----:B------:R-:W4:Y:S01]  /*b1c0*/  LDL.64 R56, [R1+0x90] ;  /* 0x0000900001387983 */ /* 0x000f220000100a00 */
[----:B------:R-:W0:Y:S03]  /*b1d0*/  S2R R58, SR_TID.X ;  /* 0x00000000003a7919 */ /* 0x000e260000002100 */
[----:B------:R-:W4:Y:S04]  /*b1e0*/  LDL.64 R60, [R1+0x90] ;  /* 0x00009000013c7983 */ /* 0x000f280000100a00 */
[----:B------:R-:W4:Y:S01]  /*b1f0*/  LDL.64 R62, [R1+0x90] ;  /* 0x00009000013e7983 */ /* 0x000f220000100a00 */
[----:B--2---:R-:W-:Y:S01]  /*b200*/  ISETP.NE.U32.AND P0, PT, R4, RZ, PT ;  /* 0x000000ff0400720c */ /* 0x004fe20003f05070 */
[----:B---3--:R-:W-:Y:S01]  /*b210*/  IMAD R6, R3, 0x1000, R6 ;  /* 0x0000100003067824 */ /* 0x008fe200078e0206 */
[----:B------:R-:W-:-:S02]  /*b220*/  R2UR UR7, R7 ;  /* 0x00000000070772ca */ /* 0x000fc400000e0000 */
[----:B----4-:R-:W-:Y:S02]  /*b230*/  R2UR UR4, R8 ;  /* 0x00000000080472ca */ /* 0x010fe400000e0000 */
[----:B------:R-:W-:Y:S02]  /*b240*/  R2UR UR6, R6 ;  /* 0x00000000060672ca */ /* 0x000fe400000e0000 */
[----:B------:R-:W-:-:S05]  /*b250*/  R2UR UR5, R9 ;  /* 0x00000000090572ca */ /* 0x000fca00000e0000 */
[----:B------:R-:W-:-:S08]  /*b260*/  VOTEU.ANY UP0, P0 ;  /* 0x00000000003f7886 */ /* 0x000fd00000000100 */
[----:B------:R-:W-:Y:S01]  /*b270*/  HGMMA.64x64x16.F32.BF16 R24, gdesc[UR4], R24, UP0, gsb0 ;  /* 0x00e00000041879f0 */ /* 0x000fe2000b801818 */
[----:B------:R-:W-:Y:S02]  /*b280*/  VIADD R10, R10, 0x2 ;  /* 0x000000020a0a7836 */ /* 0x000fe40000000000 */
[----:B------:R-:W-:Y:S02]  /*b290*/  VIADD R8, R6, 0x2 ;  /* 0x0000000206087836 */ /* 0x000fe40000000000 */
[----:B------:R-:W-:Y:S01]  /*b2a0*/  IMAD.MOV.U32 R9, RZ, RZ, R7 ;  /* 0x000000ffff097224 */ /* 0x000fe200078e0007 */
[----:B------:R-:W-:Y:S02]  /*b2b0*/  R2UR UR4, R10 ;  /* 0x000000000a0472ca */ /* 0x000fe400000e0000 */
[----:B------:R-:W-:Y:S02]  /*b2c0*/  R2UR UR6, R8 ;  /* 0x00000000080672ca */ /* 0x000fe400000e0000 */
[----:B------:R-:W-:-:S02]  /*b2d0*/  R2UR UR7, R9 ;  /* 0x00000000090772ca */ /* 0x000fc400000e0000 */
[----:B------:R-:W-:Y:S01]  /*b2e0*/  R2UR UR5, R11 ;  /* 0x000000000b0572ca */ /* 0x000fe200000e0000 */
[----:B------:R-:W-:Y:S02]  /*b2f0*/  WARPGROUP.DEPBAR.LE gsb0, 0x0 ;  /* 0x00008000000079c5 */ /* 0x000fe40000010000 */
[----:B------:R-:W-:Y:S01]  /*b300*/  WARPGROUP.ARRIVE ;  /* 0x00000000000079c5 */ /* 0x000fe20000000000 */
[----:B------:R-:W-:Y:S01]  /*b310*/  VIADD R12, R12, 0x4 ;  /* 0x000000040c0c7836 */ /* 0x000fe20000000000 */
[----:B------:R-:W2:Y:S08]  /*b320*/  LDL.64 R10, [R1+0x90] ;  /* 0x00009000010a7983 */ /* 0x000eb00000100a00 */
[----:B------:R-:W-:Y:S01]  /*b330*/  HGMMA.64x64x16.F32.BF16 R24, gdesc[UR4], R24, gsb0 ;  /* 0x00e00000041879f0 */ /* 0x000fe20008001818 */
[----:B------:R-:W-:-:S02]  /*b340*/  VIADD R8, R6, 0x4 ;  /* 0x0000000406087836 */ /* 0x000fc40000000000 */
[----:B------:R-:W-:Y:S01]  /*b350*/  IMAD.MOV.U32 R9, RZ, RZ, R7 ;  /* 0x000000ffff097224 */ /* 0x000fe200078e0007 */
[----:B------:R-:W-:Y:S02]  /*b360*/  R2UR UR4, R12 ;  /* 0x000000000c0472ca */ /* 0x000fe400000e0000 */
[----:B------:R-:W-:Y:S02]  /*b370*/  R2UR UR6, R8 ;  /* 0x00000000080672ca */ /* 0x000fe400000e0000 */
[----:B------:R-:W-:Y:S02]  /*b380*/  R2UR UR7, R9 ;  /* 0x00000000090772ca */ /* 0x000fe400000e0000 */
[----:B------:R-:W-:Y:S01]  /*b390*/  R2UR UR5, R13 ;  /* 0x000000000d0572ca */ /* 0x000fe200000e0000 */
[----:B------:R-:W-:Y:S02]  /*b3a0*/  WARPGROUP.DEPBAR.LE gsb0, 0x0 ;  /* 0x00008000000079c5 */ /* 0x000fe40000010000 */
[----:B------:R-:W-:Y:S01]  /*b3b0*/  WARPGROUP.ARRIVE ;  /* 0x00000000000079c5 */ /* 0x000fe20000000000 */
[----:B------:R-:W-:Y:S01]  /*b3c0*/  VIADD R14, R14, 0x6 ;  /* 0x000000060e0e7836 */ /* 0x000fe20000000000 */
[----:B------:R-:W3:Y:S08]  /*b3d0*/  LDL.64 R12, [R1+0x90] ;  /* 0x00009000010c7983 */ /* 0x000ef00000100a00 */
        /* <DEDUP_REMOVED lines=10> */
[----:B------:R-:W4:Y:S08]  /*b480*/  LDL.64 R14, [R1+0x90] ;  /* 0x00009000010e7983 */ /* 0x000f300000100a00 */
        /* <DEDUP_REMOVED lines=20> */
[----:B--2---:R-:W-:Y:S01]  /*b5d0*/  VIADD R10, R10, 0x204 ;  /* 0x000002040a0a7836 */ /* 0x004fe20000000000 */
        /* <DEDUP_REMOVED lines=10> */
[----:B---3--:R-:W-:Y:S01]  /*b680*/  VIADD R12, R12, 0x206 ;  /* 0x000002060c0c7836 */ /* 0x008fe20000000000 */
        /* <DEDUP_REMOVED lines=10> */
[----:B----4-:R-:W-:Y:S01]  /*b730*/  VIADD R14, R14, 0x400 ;  /* 0x000004000e0e7836 */ /* 0x010fe20000000000 */
        /* <DEDUP_REMOVED lines=84> */
[----:B------:R-:W-:Y:S02]  /*bc80*/  R2UR UR5, R57 ;  /* 0x00000000390572ca */ /* 0x000fe400000e0000 */
[----:B0-----:R-:W-:Y:S01]  /*bc90*/  SHF.R.U32.HI R58, RZ, 0x7, R58 ;  /* 0x00000007ff3a7819 */ /* 0x001fe2000001163a */
[----:B------:R-:W-:-:S02]  /*bca0*/  WARPGROUP.DEPBAR.LE gsb0, 0x0 ;  /* 0x00008000000079c5 */ /* 0x000fc40000010000 */
[----:B------:R-:W-:Y:S01]  /*bcb0*/  WARPGROUP.ARRIVE ;  /* 0x00000000000079c5 */ /* 0x000fe20000000000 */
[----:B------:R-:W-:Y:S01]  /*bcc0*/  VIADD R4, R6, 0x800 ;  /* 0x0000080006047836 */ /* 0x000fe20000000000 */
[----:B----4-:R-:W-:Y:S01]  /*bcd0*/  R2UR UR9, R11 ;  /* 0x000000000b0972ca */ /* 0x010fe200000e0000 */
[----:B------:R-:W-:Y:S01]  /*bce0*/  IMAD.MOV.U32 R9, RZ, RZ, R7 ;  /* 0x000000ffff097224 */ /* 0x000fe200078e0007 */
[----:B------:R-:W4:Y:S04]  /*bcf0*/  LDL.64 R56, [R1+0x90] ;  /* 0x0000900001387983 */ /* 0x000f280000100a00 */
[----:B------:R-:W-:Y:S01]  /*bd00*/  HGMMA.64x64x16.F32.BF16 R24, gdesc[UR4], R24, gsb0 ;  /* 0x00e00000041879f0 */ /* 0x000fe20008001818 */
[----:B------:R0:W1:Y:S01]  /*bd10*/  SHFL.IDX PT, R3, R58, RZ, 0x1f ;  /* 0x00001fff3a037589 */ /* 0x00006200000e0000 */
[----:B------:R-:W-:Y:S01]  /*bd20*/  R2UR UR11, R9 ;  /* 0x00000000090b72ca */ /* 0x000fe200000e0000 */
[----:B------:R-:W-:-:S02]  /*bd30*/  UMOV UR4, 0x1 ;  /* 0x0000000100047882 */ /* 0x000fc40000000000 */
[----:B------:R-:W-:Y:S01]  /*bd40*/  UISETP.NE.U32.AND UP0, UPT, UR4, URZ, UPT ;  /* 0x0000003f0400728c */ /* 0x000fe2000bf05070 */
[----:B0-----:R-:W4:Y:S01]  /*bd50*/  LDL.64 R58, [R1+0x90] ;  /* 0x00009000013a7983 */ /* 0x001f220000100a00 */
[----:B-1----:R-:W-:-:S04]  /*bd60*/  ISETP.GT.AND P0, PT, R3, 0x7f, PT ;  /* 0x0000007f0300780c */ /* 0x002fc80003f04270 */
[----:B------:R-:W-:-:S04]  /*bd70*/  SEL R3, RZ, 0x2, !P0 ;  /* 0x00000002ff037807 */ /* 0x000fc80004000000 */
[----:B------:R-:W-:Y:S01]  /*bd80*/  IADD3 R10, R10, 0x800, R3 ;  /* 0x000008000a0a7810 */ /* 0x000fe20007ffe003 */
[----:B------:R-:W-:-:S03]  /*bd90*/  IMAD.IADD R8, R3, 0x1, R4 ;  /* 0x0000000103087824 */ /* 0x000fc600078e0204 */
[----:B------:R-:W-:Y:S02]  /*bda0*/  R2UR UR8, R10 ;  /* 0x000000000a0872ca */ /* 0x000fe400000e0000 */
[----:B------:R-:W-:Y:S01]  /*bdb0*/  R2UR UR10, R8 ;  /* 0x00000000080a72ca */ /* 0x000fe200000e0000 */
[----:B------:R-:W-:Y:S02]  /*bdc0*/  WARPGROUP.DEPBAR.LE gsb0, 0x0 ;  /* 0x00008000000079c5 */ /* 0x000fe40000010000 */
[----:B------:R-:W-:-:S10]  /*bdd0*/  WARPGROUP.ARRIVE ;  /* 0x00000000000079c5 */ /* 0x000fd40000000000 */
[----:B------:R-:W-:Y:S01]  /*bde0*/  HGMMA.64x64x16.F32.BF16 R24, gdesc[UR8], R24, UP0, gsb0 ;  /* 0x00e00000081879f0 */ /* 0x000fe2000b801818 */
[----:B------:R-:W-:-:S05]  /*bdf0*/  IMAD.MOV.U32 R8, RZ, RZ, 0x4 ;  /* 0x00000004ff087424 */ /* 0x000fca00078e00ff */
[----:B------:R-:W-:Y:S01]  /*be00*/  SEL R9, R8, 0x2, P0 ;  /* 0x0000000208097807 */ /* 0x000fe20000000000 */
[----:B------:R-:W-:-:S03]  /*be10*/  IMAD.MOV.U32 R11, RZ, RZ, R7 ;  /* 0x000000ffff0b7224 */ /* 0x000fc600078e0007 */
[----:B------:R-:W-:Y:S01]  /*be20*/  IADD3 R12, R9, 0x800, R12 ;  /* 0x00000800090c7810 */ /* 0x000fe20007ffe00c */
[----:B------:R-:W-:Y:S01]  /*be30*/  IMAD.IADD R10, R4, 0x1, R9 ;  /* 0x00000001040a7824 */ /* 0x000fe200078e0209 */
[----:B------:R-:W-:Y:S02]  /*be40*/  R2UR UR7, R11 ;  /* 0x000000000b0772ca */ /* 0x000fe400000e0000 */
[----:B------:R-:W-:Y:S02]  /*be50*/  R2UR UR4, R12 ;  /* 0x000000000c0472ca */ /* 0x000fe400000e0000 */
[----:B------:R-:W-:Y:S02]  /*be60*/  R2UR UR6, R10 ;  /* 0x000000000a0672ca */ /* 0x000fe400000e0000 */
[----:B------:R-:W-:Y:S01]  /*be70*/  R2UR UR5, R13 ;  /* 0x000000000d0572ca */ /* 0x000fe200000e0000 */
[----:B------:R-:W-:Y:S02]  /*be80*/  WARPGROUP.DEPBAR.LE gsb0, 0x0 ;  /* 0x00008000000079c5 */ /* 0x000fe40000010000 */
[----:B------:R-:W-:Y:S01]  /*be90*/  WARPGROUP.ARRIVE ;  /* 0x00000000000079c5 */ /* 0x000fe20000000000 */
[----:B------:R-:W-:Y:S01]  /*bea0*/  SEL R11, R8, 0x6, !P0 ;  /* 0x00000006080b7807 */ /* 0x000fe20004000000 */
[----:B------:R0:W5:Y:S08]  /*beb0*/  LDL R10, [R1+0xc] ;  /* 0x00000c00010a7983 */ /* 0x0001700000100800 */
[----:B------:R-:W-:Y:S01]  /*bec0*/  HGMMA.64x64x16.F32.BF16 R24, gdesc[UR4], R24, gsb0 ;  /* 0x00e00000041879f0 */ /* 0x000fe20008001818 */
[----:B------:R-:W-:Y:S01]  /*bed0*/  IMAD.IADD R12, R4, 0x1, R11 ;  /* 0x00000001040c7824 */ /* 0x000fe200078e020b */
[----:B--2---:R-:W-:Y:S01]  /*bee0*/  IADD3 R14, R11, 0x800, R14 ;  /* 0x000008000b0e7810 */ /* 0x004fe20007ffe00e */
[----:B------:R-:W-:Y:S01]  /*bef0*/  IMAD.MOV.U32 R13, RZ, RZ, R7 ;  /* 0x000000ffff0d7224 */ /* 0x000fe200078e0007 */
[----:B------:R-:W-:-:S02]  /*bf00*/  R2UR UR5, R15 ;  /* 0x000000000f0572ca */ /* 0x000fc400000e0000 */
[----:B------:R-:W-:Y:S02]  /*bf10*/  R2UR UR6, R12 ;  /* 0x000000000c0672ca */ /* 0x000fe400000e0000 */
[----:B------:R-:W-:Y:S02]  /*bf20*/  R2UR UR7, R13 ;  /* 0x000000000d0772ca */ /* 0x000fe400000e0000 */
[----:B------:R-:W-:Y:S01]  /*bf30*/  R2UR UR4, R14 ;  /* 0x000000000e0472ca */ /* 0x000fe200000e0000 */
[----:B------:R-:W-:Y:S02]  /*bf40*/  IMAD.MOV.U32 R4, RZ, RZ, 0x28 ;  /* 0x00000028ff047424 */ /* 0x000fe400078e00ff */
[----:B------:R-:W-:-:S03]  /*bf50*/  IMAD.MOV.U32 R13, RZ, RZ, 0xa00 ;  /* 0x00000a00ff0d7424 */ /* 0x000fc600078e00ff */
[----:B------:R-:W-:Y:S02]  /*bf60*/  SEL R4, R4, 0x26, P0 ;  /* 0x0000002604047807 */ /* 0x000fe40000000000 */
[----:B------:R-:W-:Y:S01]  /*bf70*/  SEL R13, R13, 0x980, P0 ;  /* 0x000009800d0d7807 */ /* 0x000fe20000000000 */
[----:B------:R-:W-:Y:S02]  /*bf80*/  WARPGROUP.DEPBAR.LE gsb0, 0x0 ;  /* 0x00008000000079c5 */ /* 0x000fe40000010000 */
[----:B------:R-:W-:-:S06]  /*bf90*/  WARPGROUP.ARRIVE ;  /* 0x00000000000079c5 */ /* 0x000fcc0000000000 */
[----:B------:R-:W-:Y:S01]  /*bfa0*/  HGMMA.64x64x16.F32.BF16 R24, gdesc[UR4], R24, gsb0 ;  /* 0x00e00000041879f0 */ /* 0x000fe20008001818 */
[----:B------:R-:W-:-:S05]  /*bfb0*/  IMAD.IADD R4, R4, 0x1, R13 ;  /* 0x0000000104047824 */ /* 0x000fca00078e020d */
[----:B------:R-:W-:-:S05]  /*bfc0*/  LOP3.LUT R13, R4, 0xa06, RZ, 0xc0, !PT ;  /* 0x00000a06040d7812 */ /* 0x000fca00078ec0ff */
[----:B---3--:R-:W-:Y:S02]  /*bfd0*/  IMAD.IADD R20, R13, 0x1, R20 ;  /* 0x000000010d147824 */ /* 0x008fe400078e0214 */
[----:B------:R-:W-:Y:S02]  /*bfe0*/  IMAD.IADD R12, R6, 0x1, R13 ;  /* 0x00000001060c7824 */ /* 0x000fe400078e020d */
[----:B------:R-:W-:Y:S01]  /*bff0*/  IMAD.MOV.U32 R13, RZ, RZ, R7 ;  /* 0x000000ffff0d7224 */ /* 0x000fe200078e0007 */
[----:B------:R-:W-:Y:S02]  /*c000*/  R2UR UR4, R20 ;  /* 0x00000000140472ca */ /* 0x000fe400000e0000 */
[----:B------:R-:W-:Y:S02]  /*c010*/  R2UR UR6, R12 ;  /* 0x000000000c0672ca */ /* 0x000fe400000e0000 */
[----:B------:R-:W-:Y:S02]  /*c020*/  R2UR UR7, R13 ;  /* 0x000000000d0772ca */ /* 0x000fe400000e0000 */
[----:B------:R-:W-:Y:S01]  /*c030*/  R2UR UR5, R21 ;  /* 0x00000000150572ca */ /* 0x000fe200000e0000 */
[----:B------:R-:W-:-:S02]  /*c040*/  WARPGROUP.DEPBAR.LE gsb0, 0x0 ;  /* 0x00008000000079c5 */ /* 0x000fc40000010000 */
[----:B------:R-:W-:Y:S01]  /*c050*/  WARPGROUP.ARRIVE ;  /* 0x00000000000079c5 */ /* 0x000fe20000000000 */
[----:B------:R-:W-:Y:S01]  /*c060*/  VIADD R4, R6, 0xa00 ;  /* 0x00000a0006047836 */ /* 0x000fe20000000000 */
[C---:B----4-:R-:W-:Y:S01]  /*c070*/  IADD3 R12, R3.reuse, 0xa00, R58 ;  /* 0x00000a00030c7810 */ /* 0x050fe20007ffe03a */
[----:B------:R-:W-:Y:S01]  /*c080*/  IMAD.MOV.U32 R13, RZ, RZ, R59 ;  /* 0x000000ffff0d7224 */ /* 0x000fe200078e003b */
[----:B------:R-:W2:Y:S06]  /*c090*/  LDL.64 R20, [R1+0x90] ;  /* 0x0000900001147983 */ /* 0x000eac0000100a00 */
[----:B------:R-:W-:Y:S01]  /*c0a0*/  HGMMA.64x64x16.F32.BF16 R24, gdesc[UR4], R24, gsb0 ;  /* 0x00e00000041879f0 */ /* 0x000fe20008001818 */
[----:B------:R-:W-:-:S02]  /*c0b0*/  IMAD.IADD R14, R3, 0x1, R4 ;  /* 0x00000001030e7824 */ /* 0x000fc400078e0204 */
[----:B------:R-:W-:Y:S01]  /*c0c0*/  IMAD.MOV.U32 R15, RZ, RZ, R7 ;  /* 0x000000ffff0f7224 */ /* 0x000fe200078e0007 */
[----:B------:R-:W-:Y:S01]  /*c0d0*/  R2UR UR4, R12 ;  /* 0x000000000c0472ca */ /* 0x000fe200000e0000 */
[----:B------:R-:W3:Y:S01]  /*c0e0*/  LDL.64 R58, [R1+0x90] ;  /* 0x00009000013a7983 */ /* 0x000ee20000100a00 */
[----:B------:R-:W-:Y:S02]  /*c0f0*/  R2UR UR6, R14 ;  /* 0x000000000e0672ca */ /* 0x000fe400000e0000 */
[----:B------:R-:W-:Y:S02]  /*c100*/  R2UR UR7, R15 ;  /* 0x000000000f0772ca */ /* 0x000fe400000e0000 */
[----:B------:R-:W-:Y:S01]  /*c110*/  R2UR UR5, R13 ;  /* 0x000000000d0572ca */ /* 0x000fe200000e0000 */
[----:B------:R-:W-:Y:S02]  /*c120*/  WARPGROUP.DEPBAR.LE gsb0, 0x0 ;  /* 0x00008000000079c5 */ /* 0x000fe40000010000 */
[----:B------:R-:W-:-:S10]  /*c130*/  WARPGROUP.ARRIVE ;  /* 0x00000000000079c5 */ /* 0x000fd40000000000 */
[----:B------:R-:W-:Y:S01]  /*c140*/  HGMMA.64x64x16.F32.BF16 R24, gdesc[UR4], R24, gsb0 ;  /* 0x00e00000041879f0 */ /* 0x000fe20008001818 */
[C---:B------:R-:W-:Y:S01]  /*c150*/  IMAD.IADD R14, R9.reuse, 0x1, R4 ;  /* 0x00000001090e7824 */ /* 0x040fe200078e0204 */
[----:B------:R-:W-:Y:S01]  /*c160*/  IADD3 R12, R9, 0xa00, R60 ;  /* 0x00000a00090c7810 */ /* 0x000fe20007ffe03c */
[----:B------:R-:W-:Y:S02]  /*c170*/  IMAD.MOV.U32 R13, RZ, RZ, R61 ;  /* 0x000000ffff0d7224 */ /* 0x000fe400078e003d */
[----:B------:R-:W-:Y:S01]  /*c180*/  IMAD.MOV.U32 R15, RZ, RZ, R7 ;  /* 0x000000ffff0f7224 */ /* 0x000fe200078e0007 */
[----:B------:R-:W-:Y:S01]  /*c190*/  R2UR UR6, R14 ;  /* 0x000000000e0672ca */ /* 0x000fe200000e0000 */
[----:B------:R-:W4:Y:S01]  /*c1a0*/  LDL.64 R60, [R1+0x90] ;  /* 0x00009000013c7983 */ /* 0x000f220000100a00 */
[----:B------:R-:W-:Y:S02]  /*c1b0*/  R2UR UR4, R12 ;  /* 0x000000000c0472ca */ /* 0x000fe400000e0000 */
[----:B------:R-:W-:-:S02]  /*c1c0*/  R2UR UR7, R15 ;  /* 0x000000000f0772ca */ /* 0x000fc400000e0000 */
[----:B------:R-:W-:Y:S01]  /*c1d0*/  R2UR UR5, R13 ;  /* 0x000000000d0572ca */ /* 0x000fe200000e0000 */
[----:B------:R-:W-:Y:S02]  /*c1e0*/  WARPGROUP.DEPBAR.LE gsb0, 0x0 ;  /* 0x00008000000079c5 */ /* 0x000fe40000010000 */
[----:B------:R-:W-:Y:S01]  /*c1f0*/  WARPGROUP.ARRIVE ;  /* 0x00000000000079c5 */ /* 0x000fe20000000000 */
[C---:B------:R-:W-:Y:S01]  /*c200*/  IMAD.IADD R12, R11.reuse, 0x1, R4 ;  /* 0x000000010b0c7824 */ /* 0x040fe200078e0204 */
[----:B------:R-:W-:Y:S01]  /*c210*/  IADD3 R56, R11, 0xa00, R56 ;  /* 0x00000a000b387810 */ /* 0x000fe20007ffe038 */
[----:B------:R-:W4:Y:S07]  /*c220*/  LDL.64 R14, [R1+0x90] ;  /* 0x00009000010e7983 */ /* 0x000f2e0000100a00 */
[----:B------:R-:W-:Y:S01]  /*c230*/  HGMMA.64x64x16.F32.BF16 R24, gdesc[UR4], R24, gsb0 ;  /* 0x00e00000041879f0 */ /* 0x000fe20008001818 */
        /* <DEDUP_REMOVED lines=13> */
[----:B------:R-:W-:Y:S01]  /*c310*/  LOP3.LUT R57, R4, 0xe06, RZ, 0xc0, !PT ;  /* 0x00000e0604397812 */ /* 0x000fe200078ec0ff */
[----:B------:R-:W-:-:S04]  /*c320*/  IMAD.MOV.U32 R13, RZ, RZ, R63 ;  /* 0x000000ffff0d7224 */ /* 0x000fc800078e003f */
[----:B------:R-:W-:Y:S02]  /*c330*/  IMAD.IADD R12, R57, 0x1, R62 ;  /* 0x00000001390c7824 */ /* 0x000fe400078e023e */
        /* <DEDUP_REMOVED lines=9> */
[C---:B--2---:R-:W-:Y:S01]  /*c3d0*/  IADD3 R20, R3.reuse, 0xc00, R20 ;  /* 0x00000c0003147810 */ /* 0x044fe20007ffe014 */
[----:B------:R-:W2:Y:S07]  /*c3e0*/  LDL.64 R56, [R1+0x90] ;  /* 0x0000900001387983 */ /* 0x000eae0000100a00 */
[----:B------:R-:W-:Y:S01]  /*c3f0*/  HGMMA.64x64x16.F32.BF16 R24, gdesc[UR4], R24, gsb0 ;  /* 0x00e00000041879f0 */ /* 0x000fe20008001818 */
[----:B------:R-:W-:-:S02]  /*c400*/  IMAD.IADD R12, R3, 0x1, R4 ;  /* 0x00000001030c7824 */ /* 0x000fc400078e0204 */
[--C-:B------:R-:W-:Y:S01]  /*c410*/  IMAD.MOV.U32 R13, RZ, RZ, R7.reuse ;  /* 0x000000ffff0d7224 */ /* 0x100fe200078e0007 */
[----:B------:R-:W-:Y:S02]  /*c420*/  R2UR UR4, R20 ;  /* 0x00000000140472ca */ /* 0x000fe400000e0000 */
[----:B------:R-:W-:Y:S02]  /*c430*/  R2UR UR6, R12 ;  /* 0x000000000c0672ca */ /* 0x000fe400000e0000 */
[----:B------:R-:W-:Y:S02]  /*c440*/  R2UR UR7, R13 ;  /* 0x000000000d0772ca */ /* 0x000fe400000e0000 */
[----:B------:R-:W-:Y:S01]  /*c450*/  R2UR UR5, R21 ;  /* 0x00000000150572ca */ /* 0x000fe200000e0000 */
[----:B------:R-:W-:Y:S02]  /*c460*/  WARPGROUP.DEPBAR.LE gsb0, 0x0 ;  /* 0x00008000000079c5 */ /* 0x000fe40000010000 */
[----:B------:R-:W-:Y:S01]  /*c470*/  WARPGROUP.ARRIVE ;  /* 0x00000000000079c5 */ /* 0x000fe20000000000 */
[C---:B------:R-:W-:Y:S01]  /*c480*/  IMAD.IADD R12, R9.reuse, 0x1, R4 ;  /* 0x00000001090c7824 */ /* 0x040fe200078e0204 */
[----:B---3--:R-:W-:Y:S01]  /*c490*/  IADD3 R58, R9, 0xc00, R58 ;  /* 0x00000c00093a7810 */ /* 0x008fe20007ffe03a */
[----:B------:R-:W-:Y:S01]  /*c4a0*/  IMAD.MOV.U32 R13, RZ, RZ, R7 ;  /* 0x000000ffff0d7224 */ /* 0x000fe200078e0007 */
[----:B------:R-:W3:Y:S06]  /*c4b0*/  LDL.64 R20, [R1+0x90] ;  /* 0x0000900001147983 */ /* 0x000eec0000100a00 */
[----:B------:R-:W-:Y:S01]  /*c4c0*/  HGMMA.64x64x16.F32.BF16 R24, gdesc[UR4], R24, gsb0 ;  /* 0x00e00000041879f0 */ /* 0x000fe20008001818 */
[----:B------:R-:W-:-:S02]  /*c4d0*/  R2UR UR6, R12 ;  /* 0x000000000c0672ca */ /* 0x000fc400000e0000 */
[----:B------:R-:W-:Y:S02]  /*c4e0*/  R2UR UR7, R13 ;  /* 0x000000000d0772ca */ /* 0x000fe400000e0000 */
[----:B------:R-:W-:Y:S02]  /*c4f0*/  R2UR UR4, R58 ;  /* 0x000000003a0472ca */ /* 0x000fe400000e0000 */
[----:B------:R-:W-:Y:S01]  /*c500*/  R2UR UR5, R59 ;  /* 0x000000003b0572ca */ /* 0x000fe200000e0000 */
[----:B------:R-:W-:Y:S02]  /*c510*/  WARPGROUP.DEPBAR.LE gsb0, 0x0 ;  /* 0x00008000000079c5 */ /* 0x000fe40000010000 */
[----:B------:R-:W-:Y:S01]  /*c520*/  WARPGROUP.ARRIVE ;  /* 0x00000000000079c5 */ /* 0x000fe20000000000 */
[C---:B------:R-:W-:Y:S01]  /*c530*/  IMAD.IADD R12, R11.reuse, 0x1, R4 ;  /* 0x000000010b0c7824 */ /* 0x040fe200078e0204 */
[----:B----4-:R-:W-:Y:S01]  /*c540*/  IADD3 R14, R11, 0xc00, R14 ;  /* 0x00000c000b0e7810 */ /* 0x010fe20007ffe00e */
[----:B------:R-:W-:Y:S01]  /*c550*/  IMAD.MOV.U32 R13, RZ, RZ, R7 ;  /* 0x000000ffff0d7224 */ /* 0x000fe200078e0007 */
[----:B------:R-:W4:Y:S06]  /*c560*/  LDL.64 R58, [R1+0x90] ;  /* 0x00009000013a7983 */ /* 0x000f2c0000100a00 */
[----:B------:R-:W-:Y:S01]  /*c570*/  HGMMA.64x64x16.F32.BF16 R24, gdesc[UR4], R24, gsb0 ;  /* 0x00e00000041879f0 */ /* 0x000fe20008001818 */
        /* <DEDUP_REMOVED lines=15> */
[----:B------:R-:W-:Y:S01]  /*c670*/  IMAD.IADD R14, R6, 0x1, R15 ;  /* 0x00000001060e7824 */ /* 0x000fe200078e020f */
[----:B------:R-:W-:Y:S01]  /*c680*/  R2UR UR5, R13 ;  /* 0x000000000d0572ca */ /* 0x000fe200000e0000 */
[----:B------:R-:W-:Y:S01]  /*c690*/  IMAD.MOV.U32 R15, RZ, RZ, R7 ;  /* 0x000000ffff0f7224 */ /* 0x000fe200078e0007 */
[----:B------:R-:W-:Y:S01]  /*c6a0*/  R2UR UR4, R12 ;  /* 0x000000000c0472ca */ /* 0x000fe200000e0000 */
[----:B------:R-:W4:Y:S01]  /*c6b0*/  LDL.64 R60, [R1+0x90] ;  /* 0x00009000013c7983 */ /* 0x000f220000100a00 */
[----:B------:R-:W-:Y:S02]  /*c6c0*/  R2UR UR6, R14 ;  /* 0x000000000e0672ca */ /* 0x000fe400000e0000 */
[----:B------:R-:W-:Y:S01]  /*c6d0*/  R2UR UR7, R15 ;  /* 0x000000000f0772ca */ /* 0x000fe200000e0000 */
[----:B------:R-:W-:-:S02]  /*c6e0*/  WARPGROUP.DEPBAR.LE gsb0, 0x0 ;  /* 0x00008000000079c5 */ /* 0x000fc40000010000 */
[----:B------:R-:W-:-:S10]  /*c6f0*/  WARPGROUP.ARRIVE ;  /* 0x00000000000079c5 */ /* 0x000fd40000000000 */
[----:B------:R-:W-:Y:S01]  /*c700*/  HGMMA.64x64x16.F32.BF16 R24, gdesc[UR4], R24, gsb0 ;  /* 0x00e00000041879f0 */ /* 0x000fe20008001818 */
[----:B------:R-:W-:Y:S01]  /*c710*/  VIADD R4, R6, 0xe00 ;  /* 0x00000e0006047836 */ /* 0x000fe20000000000 */
[C---:B--2---:R-:W-:Y:S01]  /*c720*/  IADD3 R56, R3.reuse, 0xe00, R56 ;  /* 0x00000e0003387810 */ /* 0x044fe20007ffe038 */
[----:B------:R-:W-:Y:S02]  /*c730*/  IMAD.MOV.U32 R13, RZ, RZ, R7 ;  /* 0x000000ffff0d7224 */ /* 0x000fe400078e0007 */
[----:B------:R-:W-:Y:S01]  /*c740*/  IMAD.IADD R12, R3, 0x1, R4 ;  /* 0x00000001030c7824 */ /* 0x000fe200078e0204 */
[----:B------:R-:W-:Y:S01]  /*c750*/  R2UR UR4, R56 ;  /* 0x00000000380472ca */ /* 0x000fe200000e0000 */
[----:B------:R0:W5:Y:S01]  /*c760*/  LDL R3, [R1+0x1c0] ;  /* 0x0001c00001037983 */ /* 0x0001620000100800 */
[----:B------:R-:W-:Y:S02]  /*c770*/  R2UR UR7, R13 ;  /* 0x000000000d0772ca */ /* 0x000fe400000e0000 */
[----:B------:R-:W-:-:S02]  /*c780*/  R2UR UR6, R12 ;  /* 0x000000000c0672ca */ /* 0x000fc400000e0000 */
[----:B------:R-:W-:Y:S01]  /*c790*/  R2UR UR5, R57 ;  /* 0x00000000390572ca */ /* 0x000fe200000e0000 */
[----:B------:R-:W2:Y:S01]  /*c7a0*/  LDL R12, [R1] ;  /* 0x00000000010c7983 */ /* 0x000ea20000100800 */
[----:B------:R-:W-:Y:S02]  /*c7b0*/  WARPGROUP.DEPBAR.LE gsb0, 0x0 ;  /* 0x00008000000079c5 */ /* 0x000fe40000010000 */
[----:B------:R-:W-:-:S09]  /*c7c0*/  WARPGROUP.ARRIVE ;  /* 0x00000000000079c5 */ /* 0x000fd20000000000 */
[----:B------:R-:W-:Y:S01]  /*c7d0*/  HGMMA.64x64x16.F32.BF16 R24, gdesc[UR4], R24, gsb0 ;  /* 0x00e00000041879f0 */ /* 0x000fe20008001818 */
[C---:B---3--:R-:W-:Y:S01]  /*c7e0*/  IADD3 R20, R9.reuse, 0xe00, R20 ;  /* 0x00000e0009147810 */ /* 0x048fe20007ffe014 */
[----:B------:R-:W-:Y:S02]  /*c7f0*/  IMAD.IADD R8, R9, 0x1, R4 ;  /* 0x0000000109087824 */ /* 0x000fe400078e0204 */
[----:B------:R-:W-:Y:S01]  /*c800*/  IMAD.MOV.U32 R9, RZ, RZ, R7 ;  /* 0x000000ffff097224 */ /* 0x000fe200078e0007 */
[----:B------:R-:W-:Y:S02]  /*c810*/  R2UR UR4, R20 ;  /* 0x00000000140472ca */ /* 0x000fe400000e0000 */
[----:B------:R-:W-:Y:S02]  /*c820*/  R2UR UR6, R8 ;  /* 0x00000000080672ca */ /* 0x000fe400000e0000 */
[----:B------:R-:W-:Y:S02]  /*c830*/  R2UR UR7, R9 ;  /* 0x00000000090772ca */ /* 0x000fe400000e0000 */
[----:B------:R-:W-:Y:S01]  /*c840*/  R2UR UR5, R21 ;  /* 0x00000000150572ca */ /* 0x000fe200000e0000 */
[----:B------:R-:W-:-:S02]  /*c850*/  WARPGROUP.DEPBAR.LE gsb0, 0x0 ;  /* 0x00008000000079c5 */ /* 0x000fc40000010000 */
[----:B------:R-:W-:-:S10]  /*c860*/  WARPGROUP.ARRIVE ;  /* 0x00000000000079c5 */ /* 0x000fd40000000000 */
[----:B------:R-:W-:Y:S01]  /*c870*/  HGMMA.64x64x16.F32.BF16 R24, gdesc[UR4], R24, gsb0 ;  /* 0x00e00000041879f0 */ /* 0x000fe20008001818 */
[C---:B------:R-:W-:Y:S01]  /*c880*/  IMAD.IADD R8, R11.reuse, 0x1, R4 ;  /* 0x000000010b087824 */ /* 0x040fe200078e0204 */
[----:B----4-:R-:W-:Y:S01]  /*c890*/  IADD3 R58, R11, 0xe00, R58 ;  /* 0x00000e000b3a7810 */ /* 0x010fe20007ffe03a */
[----:B------:R-:W-:Y:S01]  /*c8a0*/  IMAD.MOV.U32 R9, RZ, RZ, R7 ;  /* 0x000000ffff097224 */ /* 0x000fe200078e0007 */
[----:B------:R-:W-:Y:S02]  /*c8b0*/  R2UR UR5, R59 ;  /* 0x000000003b0572ca */ /* 0x000fe400000e0000 */
[----:B------:R-:W-:Y:S02]  /*c8c0*/  R2UR UR6, R8 ;  /* 0x00000000080672ca */ /* 0x000fe400000e0000 */
[----:B------:R-:W-:Y:S02]  /*c8d0*/  R2UR UR7, R9 ;  /* 0x00000000090772ca */ /* 0x000fe400000e0000 */
[----:B------:R-:W-:Y:S01]  /*c8e0*/  R2UR UR4, R58 ;  /* 0x000000003a0472ca */ /* 0x000fe200000e0000 */
[----:B------:R-:W-:-:S02]  /*c8f0*/  IMAD.MOV.U32 R4, RZ, RZ, 0x40 ;  /* 0x00000040ff047424 */ /* 0x000fc400078e00ff */
        /* <DEDUP_REMOVED lines=8> */
[----:B------:R-:W-:Y:S02]  /*c980*/  IMAD.IADD R8, R6, 0x1, R9 ;  /* 0x0000000106087824 */ /* 0x000fe400078e0209 */
[----:B------:R-:W-:Y:S02]  /*c990*/  IMAD.IADD R6, R9, 0x1, R60 ;  /* 0x0000000109067824 */ /* 0x000fe400078e023c */
[----:B------:R-:W-:Y:S02]  /*c9a0*/  IMAD.MOV.U32 R9, RZ, RZ, R7 ;  /* 0x000000ffff097224 */ /* 0x000fe400078e0007 */
[----:B------:R-:W-:Y:S01]  /*c9b0*/  IMAD.MOV.U32 R7, RZ, RZ, R61 ;  /* 0x000000ffff077224 */ /* 0x000fe200078e003d */
[----:B------:R-:W-:Y:S02]  /*c9c0*/  R2UR UR6, R8 ;  /* 0x00000000080672ca */ /* 0x000fe400000e0000 */
[----:B------:R-:W-:Y:S02]  /*c9d0*/  R2UR UR7, R9 ;  /* 0x00000000090772ca */ /* 0x000fe400000e0000 */
[----:B------:R-:W-:-:S02]  /*c9e0*/  R2UR UR4, R6 ;  /* 0x00000000060472ca */ /* 0x000fc400000e0000 */
[----:B------:R-:W-:Y:S01]  /*c9f0*/  R2UR UR5, R7 ;  /* 0x00000000070572ca */ /* 0x000fe200000e0000 */
[----:B------:R0:W-:Y:S04]  /*ca00*/  STL [R1+0x68], R0 ;  /* 0x0000680001007387 */ /* 0x0001e80000100800 */
[----:B------:R0:W-:Y:S04]  /*ca10*/  STL [R1+0x68], R0 ;  /* 0x0000680001007387 */ /* 0x0001e80000100800 */
[----:B------:R0:W-:Y:S04]  /*ca20*/  STL [R1+0x68], R0 ;  /* 0x0000680001007387 */ /* 0x0001e80000100800 */
[----:B------:R0:W-:Y:S01]  /*ca30*/  STL [R1+0x68], R0 ;  /* 0x0000680001007387 */ /* 0x0001e20000100800 */
[----:B------:R-:W-:-:S02]  /*ca40*/  WARPGROUP.DEPBAR.LE gsb0, 0x0 ;  /* 0x00008000000079c5 */ /* 0x000fc40000010000 */
[----:B------:R-:W-:-:S06]  /*ca50*/  WARPGROUP.ARRIVE ;  /* 0x00000000000079c5 */ /* 0x000fcc0000000000 */
[----:B------:R-:W-:Y:S01]  /*ca60*/  HGMMA.64x64x16.F32.BF16 R24, gdesc[UR4], R24, gsb0 ;  /* 0x00e00000041879f0 */ /* 0x000fe20008001818 */
        /* <DEDUP_REMOVED lines=25> */
[----:B--2---:R-:W-:-:S03]  /*cc00*/  LOP3.LUT R4, R12, 0x1, RZ, 0xfc, !PT ;  /* 0x000000010c047812 */ /* 0x004fc600078efcff */
[----:B------:R0:W-:Y:S04]  /*cc10*/  STL [R1+0x68], R0 ;  /* 0x0000680001007387 */ /* 0x0001e80000100800 */
[----:B------:R0:W-:Y:S04]  /*cc20*/  STL [R1+0x68], R0 ;  /* 0x0000680001007387 */ /* 0x0001e80000100800 */
[----:B------:R0:W-:Y:S01]  /*cc30*/  STL [R1+0x68], R0 ;  /* 0x0000680001007387 */ /* 0x0001e20000100800 */
[----:B------:R-:W-:Y:S01]  /*cc40*/  ISETP.NE.AND P0, PT, R4, 0x3, PT ;  /* 0x000000030400780c */ /* 0x000fe20003f05270 */
[----:B------:R-:W-:-:S02]  /*cc50*/  WARPGROUP.DEPBAR.LE gsb0, 0x0 ;  /* 0x00008000000079c5 */ /* 0x000fc40000010000 */
[----:B------:R-:W-:Y:S10]  /*cc60*/  BSSY B0, `(.L_x_5152) ;  /* 0x0000003000007945 */ /* 0x000ff40003800000 */
[----:B0-----:R-:W-:Y:S05]  /*cc70*/  @!P0 BRA `(.L_x_5153) ;  /* 0x0000000000048947 */ /* 0x001fea0003800000 */
[----:B------:R-:W-:Y:S01]  /*cc80*/  BPT.TRAP 0x1 ;  /* 0x000000040000795c */ /* 0x000fe20000300000 */
.L_x_5153:
[----:B------:R-:W-:Y:S05]  /*cc90*/  BSYNC B0 ;  /* 0x0000000000007941 */ /* 0x000fea0003800000 */
.L_x_5152:
[----:B------:R-:W2:Y:S02]  /*cca0*/  LDL.64 R6, [R1+0x20] ;  /* 0x0000200001067983 */ /* 0x000ea40000100a00 */
[----:B--2---:R-:W-:-:S05]  /*ccb0*/  MOV R0, R6 ;  /* 0x0000000600007202 */ /* 0x004fca0000000f00 */
[----:B-----5:R-:W-:-:S05]  /*ccc0*/  IMAD R3, R3, 0x8, R0 ;  /* 0x0000000803037824 */ /* 0x020fca00078e0200 */
[----:B------:R-:W-:-:S04]  /*ccd0*/  PRMT R3, R10, 0x654, R3 ;  /* 0x000006540a037816 */ /* 0x000fc80000000003 */
[----:B------:R0:W-:Y:S01]  /*cce0*/  SYNCS.ARRIVE.TRANS64.RED.A1T0 RZ, [R3+URZ], RZ ;  /* 0x000000ff03ff79a7 */ /* 0x0001e2000810043f */
[----:B------:R-:W0:Y:S04]  /*ccf0*/  LDL R0, [R1+0xcc] ;  /* 0x0000cc0001007983 */ /* 0x000e280000100800 */
[----:B------:R-:W2:Y:S04]  /*cd00*/  LDL.64 R58, [R1+0xf0] ;  /* 0x0000f000013a7983 */ /* 0x000ea80000100a00 */
[----:B------:R-:W3:Y:S04]  /*cd10*/  LDL R21, [R1+0x50] ;  /* 0x0000500001157983 */ /* 0x000ee80000100800 */
[----:B------:R-:W4:Y:S04]  /*cd20*/  LDL R60, [R1+0xf8] ;  /* 0x0000f800013c7983 */ /* 0x000f280000100800 */
[----:B------:R-:W4:Y:S04]  /*cd30*/  LDL.128 R12, [R1+0xd0] ;  /* 0x0000d000010c7983 */ /* 0x000f280000100c00 */
[----:B------:R-:W4:Y:S01]  /*cd40*/  LDL.128 R8, [R1+0xe0] ;  /* 0x0000e00001087983 */ /* 0x000f220000100c00 */
[----:B------:R-:W-:Y:S01]  /*cd50*/  BSSY B0, `(.L_x_5154) ;  /* 0x000003f000007945 */ /* 0x000fe20003800000 */
[----:B0-----:R-:W-:-:S04]  /*cd60*/  SHF.R.S32.HI R3, RZ, 0x1f, R0 ;  /* 0x0000001fff037819 */ /* 0x001fc80000011400 */
[----:B------:R-:W-:-:S04]  /*cd70*/  LEA.HI R4, R3, R0, RZ, 0x7 ;  /* 0x0000000003047211 */ /* 0x000fc800078f38ff */
[----:B------:R-:W-:-:S05]  /*cd80*/  LOP3.LUT R7, R4, 0xffffff80, RZ, 0xc0, !PT ;  /* 0xffffff8004077812 */ /* 0x000fca00078ec0ff */
[----:B------:R-:W-:Y:S01]  /*cd90*/  IMAD.IADD R7, R0, 0x1, -R7 ;  /* 0x0000000100077824 */ /* 0x000fe200078e0a07 */
[----:B------:R-:W-:-:S04]  /*cda0*/  LEA.HI R56, R3, R0, RZ, 0x2 ;  /* 0x0000000003387211 */ /* 0x000fc800078f10ff */
[----:B------:R-:W-:-:S04]  /*cdb0*/  SHF.R.S32.HI R4, RZ, 0x1f, R7 ;  /* 0x0000001fff047819 */ /* 0x000fc80000011407 */
[-C--:B------:R-:W-:Y:S02]  /*cdc0*/  LEA.HI R6, R4, R7.reuse, RZ, 0x2 ;  /* 0x0000000704067211 */ /* 0x080fe400078f10ff */
[----:B------:R-:W-:Y:S02]  /*cdd0*/  LOP3.LUT R57, R56, 0xfffffffc, RZ, 0xc0, !PT ;  /* 0xfffffffc38397812 */ /* 0x000fe400078ec0ff */
[--C-:B------:R-:W-:Y:S02]  /*cde0*/  SHF.R.S32.HI R3, RZ, 0x2, R6.reuse ;  /* 0x00000002ff037819 */ /* 0x100fe40000011406 */
[----:B------:R-:W-:Y:S01]  /*cdf0*/  SHF.R.S32.HI R20, RZ, 0x1f, R6 ;  /* 0x0000001fff147819 */ /* 0x000fe20000011406 */
[----:B------:R-:W-:Y:S01]  /*ce00*/  IMAD.IADD R57, R0, 0x1, -R57 ;  /* 0x0000000100397824 */ /* 0x000fe200078e0a39 */
[----:B------:R-:W-:Y:S02]  /*ce10*/  LEA.HI R4, R4, R7, RZ, 0x5 ;  /* 0x0000000704047211 */ /* 0x000fe400078f28ff */
[----:B------:R-:W-:-:S02]  /*ce20*/  LEA.HI R20, R20, R3, RZ, 0x3 ;  /* 0x0000000314147211 */ /* 0x000fc400078f18ff */
[----:B------:R-:W-:Y:S02]  /*ce30*/  SHF.R.S32.HI R4, RZ, 0x5, R4 ;  /* 0x00000005ff047819 */ /* 0x000fe40000011404 */
[----:B------:R-:W-:Y:S02]  /*ce40*/  LOP3.LUT R20, R20, 0xfffffff8, RZ, 0xc0, !PT ;  /* 0xfffffff814147812 */ /* 0x000fe400078ec0ff */
[----:B------:R-:W-:Y:S02]  /*ce50*/  LEA.HI R0, R57, R57, RZ, 0x1 ;  /* 0x0000003939007211 */ /* 0x000fe400078f08ff */
[----:B--2---:R-:W-:Y:S01]  /*ce60*/  ISETP.NE.AND P0, PT, R58, 0x1, PT ;  /* 0x000000013a00780c */ /* 0x004fe20003f05270 */
[----:B------:R-:W-:Y:S01]  /*ce70*/  IMAD.IADD R20, R3, 0x1, -R20 ;  /* 0x0000000103147824 */ /* 0x000fe200078e0a14 */
[----:B------:R-:W-:Y:S01]  /*ce80*/  LOP3.LUT R0, R0, 0x1ffffffe, RZ, 0xc0, !PT ;  /* 0x1ffffffe00007812 */ /* 0x000fe200078ec0ff */
[----:B---3--:R-:W-:-:S04]  /*ce90*/  IMAD R3, R21, 0x4, R4 ;  /* 0x0000000415037824 */ /* 0x008fc800078e0204 */
[----:B------:R-:W-:Y:S02]  /*cea0*/  IMAD.IADD R0, R57, 0x1, -R0 ;  /* 0x0000000139007824 */ /* 0x000fe400078e0a00 */
[----:B------:R-:W-:-:S04]  /*ceb0*/  IMAD.U32 R3, R3, 0x10, R20 ;  /* 0x0000001003037824 */ /* 0x000fc800078e0014 */
[----:B------:R-:W-:-:S04]  /*cec0*/  IMAD R0, R0, 0x8, R3 ;  /* 0x0000000800007824 */ /* 0x000fc800078e0203 */
[----:B------:R-:W-:-:S05]  /*ced0*/  @P0 IMAD.HI.U32 R59, R0, R59, RZ ;  /* 0x0000003b003b0227 */ /* 0x000fca00078e00ff */
[----:B----4-:R-:W-:Y:S01]  /*cee0*/  @P0 SHF.R.U32.HI R0, RZ, R60, R59 ;  /* 0x0000003cff000219 */ /* 0x010fe2000001163b */
[----:B------:R-:W-:Y:S01]  /*cef0*/  IMAD.MOV.U32 R3, RZ, RZ, -0x40 ;  /* 0xffffffc0ff037424 */ /* 0x000fe200078e00ff */
[----:B------:R-:W-:-:S03]  /*cf00*/  LOP3.LUT R6, R6, 0x7ffffffc, RZ, 0xc0, !PT ;  /* 0x7ffffffc06067812 */ /* 0x000fc600078ec0ff */
[----:B------:R-:W0:Y:S01]  /*cf10*/  SHFL.IDX PT, R58, R0, RZ, 0x1c1f ;  /* 0x001c1fff003a7589 */ /* 0x000e2200000e0000 */
[C---:B------:R-:W-:Y:S02]  /*cf20*/  IMAD R4, R178.reuse, R3, 0x41 ;  /* 0x00000041b2047424 */ /* 0x040fe400078e0203 */
[----:B------:R-:W-:Y:S02]  /*cf30*/  IMAD.IADD R6, R7, 0x1, -R6 ;  /* 0x0000000107067824 */ /* 0x000fe400078e0a06 */
[----:B------:R-:W-:Y:S01]  /*cf40*/  IMAD.IADD R3, R13, 0x1, R4 ;  /* 0x000000010d037824 */ /* 0x000fe200078e0204 */
[----:B------:R-:W-:Y:S02]  /*cf50*/  ISETP.GE.AND P1, PT, R9, 0x1, PT ;  /* 0x000000010900780c */ /* 0x000fe40003f26270 */
[----:B------:R-:W-:Y:S01]  /*cf60*/  LEA R20, R178, 0xffffffc0, 0x6 ;  /* 0xffffffc0b2147811 */ /* 0x000fe200078e30ff */
[----:B------:R-:W-:-:S04]  /*cf70*/  IMAD R7, R6, -0x2, R3 ;  /* 0xfffffffe06077824 */ /* 0x000fc800078e0203 */
[----:B------:R-:W-:Y:S01]  /*cf80*/  IMAD.IADD R4, R7, 0x1, -R12 ;  /* 0x0000000107047824 */ /* 0x000fe200078e0a0c */
[----:B------:R-:W-:Y:S01]  /*cf90*/  LOP3.LUT R7, RZ, R14, RZ, 0x33, !PT ;  /* 0x0000000eff077212 */ /* 0x000fe200078e33ff */
[--C-:B------:R-:W-:Y:S02]  /*cfa0*/  IMAD.IADD R3, R13, 0x1, -R20.reuse ;  /* 0x000000010d037824 */ /* 0x100fe400078e0a14 */
[----:B------:R-:W-:Y:S02]  /*cfb0*/  IMAD.IADD R15, R4, 0x1, R15 ;  /* 0x00000001040f7824 */ /* 0x000fe400078e020f */
[----:B------:R-:W-:Y:S02]  /*cfc0*/  IMAD R14, R6, -0x2, R3 ;  /* 0xfffffffe060e7824 */ /* 0x000fe400078e0203 */
[----:B------:R-:W-:Y:S02]  /*cfd0*/  IMAD.IADD R21, R4, 0x1, R7 ;  /* 0x0000000104157824 */ /* 0x000fe400078e0207 */
[----:B------:R-:W-:Y:S01]  /*cfe0*/  IMAD.IADD R56, R8, 0x1, -R20 ;  /* 0x0000000108387824 */ /* 0x000fe200078e0a14 */
[----:B0-----:R-:W-:Y:S01]  /*cff0*/  VIADDMNMX R4, R58, R15, R14, PT ;  /* 0x0000000f3a047246 */ /* 0x001fe2000380010e */
[----:B------:R-:W-:Y:S01]  /*d000*/  IMAD.IADD R3, R21, 0x1, R58 ;  /* 0x0000000115037824 */ /* 0x000fe200078e023a */
[----:B------:R-:W-:Y:S06]  /*d010*/  @!P1 BRA `(.L_x_5155) ;  /* 0x0000000000489947 */ /* 0x000fec0003800000 */
[----:B------:R-:W-:Y:S01]  /*d020*/  IADD3 R7, -R12, R13, R58 ;  /* 0x0000000d0c077210 */ /* 0x000fe20007ffe13a */
[----:B------:R-:W-:Y:S03]  /*d030*/  BSSY B1, `(.L_x_5156) ;  /* 0x000000c000017945 */ /* 0x000fe60003800000 */
[----:B------:R-:W-:-:S13]  /*d040*/  ISETP.GT.AND P0, PT, R7, -0x1, PT ;  /* 0xffffffff0700780c */ /* 0x000fda0003f04270 */
[----:B------:R-:W-:Y:S05]  /*d050*/  @P0 BRA `(.L_x_5157) ;  /* 0x0000000000180947 */ /* 0x000fea0003800000 */
[----:B------:R-:W-:Y:S02]  /*d060*/  ISETP.NE.AND P0, PT, R9, 0x1, PT ;  /* 0x000000010900780c */ /* 0x000fe40003f05270 */
[----:B------:R-:W-:-:S11]  /*d070*/  LOP3.LUT R7, RZ, R7, RZ, 0x33, !PT ;  /* 0x00000007ff077212 */ /* 0x000fd600078e33ff */
[----:B------:R-:W-:-:S05]  /*d080*/  @P0 IMAD.HI.U32 R8, R7, R10, RZ ;  /* 0x0000000a07080227 */ /* 0x000fca00078e00ff */
[----:B------:R-:W-:-:S04]  /*d090*/  @P0 SHF.R.U32.HI R7, RZ, R11, R8 ;  /* 0x0000000bff070219 */ /* 0x000fc80000011608 */
[----:B------:R-:W-:Y:S01]  /*d0a0*/  LOP3.LUT R7, RZ, R7, RZ, 0x33, !PT ;  /* 0x00000007ff077212 */ /* 0x000fe200078e33ff */
[----:B------:R-:W-:Y:S06]  /*d0b0*/  BRA `(.L_x_5158) ;  /* 0x00000000000c7947 */ /* 0x000fec0003800000 */
.L_x_5157:
[----:B------:R-:W-:-:S13]  /*d0c0*/  ISETP.NE.AND P0, PT, R9, 0x1, PT ;  /* 0x000000010900780c */ /* 0x000fda0003f05270 */
[----:B------:R-:W-:-:S05]  /*d0d0*/  @P0 IMAD.HI.U32 R8, R7, R10, RZ ;  /* 0x0000000a07080227 */ /* 0x000fca00078e00ff */
[----:B------:R-:W-:-:S07]  /*d0e0*/  @P0 SHF.R.U32.HI R7, RZ, R11, R8 ;  /* 0x0000000bff070219 */ /* 0x000fce0000011608 */
.L_x_5158:
[----:B------:R-:W-:Y:S05]  /*d0f0*/  BSYNC B1 ;  /* 0x0000000000017941 */ /* 0x000fea0003800000 */
.L_x_5156:
[----:B------:R-:W-:-:S04]  /*d100*/  IMAD R7, R7, R9, -R20 ;  /* 0x0000000907077224 */ /* 0x000fc800078e0a14 */
[----:B------:R-:W-:-:S05]  /*d110*/  IMAD R8, R6, -0x2, R7 ;  /* 0xfffffffe06087824 */ /* 0x000fca00078e0207 */
[----:B------:R-:W-:Y:S02]  /*d120*/  VIMNMX R3, R3, R8, !PT ;  /* 0x0000000803037248 */ /* 0x000fe40007fe0100 */
[----:B------:R-:W-:-:S07]  /*d130*/  VIADDMNMX R4, R8, R9, R4, PT ;  /* 0x0000000908047246 */ /* 0x000fce0003800104 */
.L_x_5155:
[----:B------:R-:W-:Y:S05]  /*d140*/  BSYNC B0 ;  /* 0x0000000000007941 */ /* 0x000fea0003800000 */
.L_x_5154:
[C---:B------:R-:W-:Y:S01]  /*d150*/  ISETP.GE.AND P1, PT, R56.reuse, 0x9, PT ;  /* 0x000000093800780c */ /* 0x040fe20003f26270 */
[----:B------:R-:W0:Y:S01]  /*d160*/  SHFL.IDX PT, R0, R0, 0x1, 0x1c1f ;  /* 0x003c1f0000007f89 */ /* 0x000e2200000e0000 */
[----:B------:R-:W-:Y:S01]  /*d170*/  ISETP.GE.AND P0, PT, R56, 0x2, PT ;  /* 0x000000023800780c */ /* 0x000fe20003f06270 */
[----:B------:R-:W-:Y:S01]  /*d180*/  BSSY B0, `(.L_x_5159) ;  /* 0x000005f000007945 */ /* 0x000fe20003800000 */
        /* <DEDUP_REMOVED lines=11> */
[C---:B------:R-:W-:Y:S02]  /*d240*/  ISETP.GT.AND P3, PT, R3.reuse, 0x9, !P5 ;  /* 0x000000090300780c */ /* 0x040fe40006f64270 */
        /* <DEDUP_REMOVED lines=31> */
[----:B------:R-:W-:Y:S02]  /*d440*/  P2R R29, PR, RZ, 0x10 ;  /* 0x00000010ff1d7803 */ /* 0x000fe40000000000 */
[----:B------:R-:W-:Y:S02]  /*d450*/  FSEL R44, R44, -INF , !P2 ;  /* 0xff8000002c2c7808 */ /* 0x000fe40005000000 */
[----:B------:R-:W-:-:S02]  /*d460*/  ISETP.GE.AND P2, PT, R56, 0x2a, PT ;  /* 0x0000002a3800780c */ /* 0x000fc40003f46270 */
        /* <DEDUP_REMOVED lines=40> */
.L_x_5162:
[----:B------:R-:W-:-:S13]  /*d6f0*/  ISETP.NE.AND P6, PT, R9, 0x1, PT ;  /* 0x000000010900780c */ /* 0x000fda0003fc5270 */
[----:B------:R-:W-:-:S05]  /*d700*/  @P6 IMAD.HI.U32 R10, R12, R10, RZ ;  /* 0x0000000a0c0a6227 */ /* 0x000fca00078e00ff */
[----:B------:R-:W-:-:S07]  /*d710*/  @P6 SHF.R.U32.HI R12, RZ, R11, R10 ;  /* 0x0000000bff0c6219 */ /* 0x000fce000001160a */
.L_x_5163:
[----:B------:R-:W-:Y:S05]  /*d720*/  BSYNC B1 ;  /* 0x0000000000017941 */ /* 0x000fea0003800000 */
.L_x_5161:
[----:B------:R-:W-:-:S04]  /*d730*/  IMAD R7, R12, R9, -R20 ;  /* 0x000000090c077224 */ /* 0x000fc800078e0a14 */
[----:B------:R-:W-:-:S05]  /*d740*/  IMAD R6, R6, -0x2, R7 ;  /* 0xfffffffe06067824 */ /* 0x000fca00078e0207 */
[----:B------:R-:W-:Y:S02]  /*d750*/  VIADDMNMX R4, R6, R9, R4, PT ;  /* 0x0000000906047246 */ /* 0x000fe40003800104 */
[----:B------:R-:W-:-:S07]  /*d760*/  VIMNMX R3, R3, R6, !PT ;  /* 0x0000000603037248 */ /* 0x000fce0007fe0100 */
.L_x_5160:
[----:B------:R-:W-:Y:S05]  /*d770*/  BSYNC B0 ;  /* 0x0000000000007941 */ /* 0x000fea0003800000 */
.L_x_5159:
[----:B------:R-:W-:Y:S01]  /*d780*/  ISETP.GT.AND P0, PT, R3, 0x1, !P0 ;  /* 0x000000010300780c */ /* 0x000fe20004704270 */
[----:B------:R-:W-:Y:S01]  /*d790*/  BAR.SYNC.DEFER_BLOCKING 0xf, 0x100 ;  /* 0x03c4000000007b1d */ /* 0x000fe20000010000 */
[----:B------:R-:W-:Y:S02]  /*d7a0*/  FMNMX.FTZ R0, R156, R58, !PT ;  /* 0x0000003a9c007209 */ /* 0x000fe40007810000 */
[----:B------:R-:W-:Y:S02]  /*d7b0*/  ISETP.LT.OR P0, PT, R4, 0x2, P0 ;  /* 0x000000020400780c */ /* 0x000fe40000701670 */
[----:B------:R-:W-:Y:S02]  /*d7c0*/  FMNMX.FTZ R0, R28, R0, !PT ;  /* 0x000000001c007209 */ /* 0x000fe40007810000 */
[----:B------:R-:W-:Y:S01]  /*d7d0*/  FSEL R27, R27, -INF , !P0 ;  /* 0xff8000001b1b7808 */ /* 0x000fe20004000000 */
[----:B------:R-:W2:Y:S01]  /*d7e0*/  LDL R72, [R1+0x228] ;  /* 0x0002280001487983 */ /* 0x000ea20000100800 */
[----:B------:R-:W-:-:S02]  /*d7f0*/  ISETP.NE.AND P0, PT, R25, RZ, PT ;  /* 0x000000ff1900720c */ /* 0x000fc40003f05270 */
[C---:B------:R-:W-:Y:S01]  /*d800*/  ISETP.GT.AND P1, PT, R3.reuse, 0x8, !P1 ;  /* 0x000000080300780c */ /* 0x040fe20004f24270 */
[----:B------:R-:W3:Y:S01]  /*d810*/  LDL R74, [R1+0x22c] ;  /* 0x00022c00014a7983 */ /* 0x000ee20000100800 */
[----:B------:R-:W-:Y:S02]  /*d820*/  ISETP.GT.AND P0, PT, R3, 0x9, !P0 ;  /* 0x000000090300780c */ /* 0x000fe40004704270 */
[----:B------:R-:W-:Y:S01]  /*d830*/  FMNMX.FTZ R0, R60, R0, !PT ;  /* 0x000000003c007209 */ /* 0x000fe20007810000 */
[----:B------:R-:W4:Y:S01]  /*d840*/  LDL R76, [R1+0x234] ;  /* 0x00023400014c7983 */ /* 0x000f220000100800 */
[C---:B------:R-:W-:Y:S02]  /*d850*/  ISETP.LT.OR P0, PT, R4.reuse, 0xa, P0 ;  /* 0x0000000a0400780c */ /* 0x040fe40000701670 */
[----:B------:R-:W-:Y:S01]  /*d860*/  ISETP.LT.OR P1, PT, R4, 0x9, P1 ;  /* 0x000000090400780c */ /* 0x000fe20000f21670 */
[----:B------:R-:W4:Y:S01]  /*d870*/  LDL R78, [R1+0x238] ;  /* 0x00023800014e7983 */ /* 0x000f220000100800 */
[----:B------:R-:W-:-:S02]  /*d880*/  FSEL R31, R31, -INF , !P0 ;  /* 0xff8000001f1f7808 */ /* 0x000fc40004000000 */
[----:B------:R-:W-:Y:S01]  /*d890*/  ISETP.NE.AND P0, PT, R57, RZ, PT ;  /* 0x000000ff3900720c */ /* 0x000fe20003f05270 */
[----:B------:R-:W4:Y:S01]  /*d8a0*/  LDL R80, [R1+0x23c] ;  /* 0x00023c0001507983 */ /* 0x000f220000100800 */
[----:B------:R-:W-:Y:S02]  /*d8b0*/  FMNMX.FTZ R0, R32, R0, !PT ;  /* 0x0000000020007209 */ /* 0x000fe40007810000 */
[----:B------:R-:W-:Y:S01]  /*d8c0*/  ISETP.GT.AND P0, PT, R3, 0x10, !P0 ;  /* 0x000000100300780c */ /* 0x000fe20004704270 */
[----:B------:R-:W4:Y:S01]  /*d8d0*/  LDL R82, [R1+0x244] ;  /* 0x0002440001527983 */ /* 0x000f220000100800 */
[----:B------:R-:W-:Y:S02]  /*d8e0*/  FSEL R30, R30, -INF , !P1 ;  /* 0xff8000001e1e7808 */ /* 0x000fe40004800000 */
[----:B------:R-:W-:Y:S01]  /*d8f0*/  ISETP.LT.OR P0, PT, R4, 0x11, P0 ;  /* 0x000000110400780c */ /* 0x000fe20000701670 */
[----:B------:R-:W4:Y:S01]  /*d900*/  LDL R84, [R1+0x248] ;  /* 0x0002480001547983 */ /* 0x000f220000100800 */
[----:B------:R-:W-:-:S02]  /*d910*/  ISETP.NE.AND P1, PT, R59, RZ, PT ;  /* 0x000000ff3b00720c */ /* 0x000fc40003f25270 */
[----:B------:R-:W-:Y:S01]  /*d920*/  FSEL R34, R34, -INF , !P0 ;  /* 0xff80000022227808 */ /* 0x000fe20004000000 */
[----:B------:R-:W4:Y:S01]  /*d930*/  LDL R86, [R1+0x24c] ;  /* 0x00024c0001567983 */ /* 0x000f220000100800 */
[----:B------:R-:W-:Y:S02]  /*d940*/  ISETP.NE.AND P0, PT, R29, RZ, PT ;  /* 0x000000ff1d00720c */ /* 0x000fe40003f05270 */
[----:B------:R-:W-:Y:S01]  /*d950*/  FMNMX.FTZ R0, R62, R0, !PT ;  /* 0x000000003e007209 */ /* 0x000fe20007810000 */
[----:B------:R-:W4:Y:S01]  /*d960*/  LDL R88, [R1+0x254] ;  /* 0x0002540001587983 */ /* 0x000f220000100800 */
[----:B------:R-:W-:Y:S02]  /*d970*/  ISETP.GT.AND P0, PT, R3, 0x11, !P0 ;  /* 0x000000110300780c */ /* 0x000fe40004704270 */
[----:B------:R-:W-:Y:S01]  /*d980*/  FMNMX.FTZ R0, R36, R0, !PT ;  /* 0x0000000024007209 */ /* 0x000fe20007810000 */
[----:B------:R-:W4:Y:S01]  /*d990*/  LDL R90, [R1+0x258] ;  /* 0x00025800015a7983 */ /* 0x000f220000100800 */
[----:B------:R-:W-:-:S02]  /*d9a0*/  ISETP.LT.OR P0, PT, R4, 0x12, P0 ;  /* 0x000000120400780c */ /* 0x000fc40000701670 */
[----:B------:R-:W-:Y:S01]  /*d9b0*/  FMNMX.FTZ R0, R64, R0, !PT ;  /* 0x0000000040007209 */ /* 0x000fe20007810000 */
[----:B------:R-:W4:Y:S01]  /*d9c0*/  LDL R92, [R1+0x25c] ;  /* 0x00025c00015c7983 */ /* 0x000f220000100800 */
[----:B------:R-:W-:Y:S02]  /*d9d0*/  FSEL R11, R35, -INF , !P0 ;  /* 0xff800000230b7808 */ /* 0x000fe40004000000 */
[----:B------:R-:W-:Y:S01]  /*d9e0*/  ISETP.NE.AND P0, PT, R33, RZ, PT ;  /* 0x000000ff2100720c */ /* 0x000fe20003f05270 */
[----:B------:R-:W4:Y:S01]  /*d9f0*/  LDL R94, [R1+0x264] ;  /* 0x00026400015e7983 */ /* 0x000f220000100800 */
[----:B------:R-:W-:Y:S02]  /*da00*/  FMNMX.FTZ R0, R40, R0, !PT ;  /* 0x0000000028007209 */ /* 0x000fe40007810000 */
[----:B------:R-:W-:Y:S01]  /*da10*/  ISETP.GT.AND P0, PT, R3, 0x18, !P0 ;  /* 0x000000180300780c */ /* 0x000fe20004704270 */
[----:B------:R-:W4:Y:S01]  /*da20*/  LDL R96, [R1+0x268] ;  /* 0x0002680001607983 */ /* 0x000f220000100800 */
[----:B------:R-:W-:-:S02]  /*da30*/  FMNMX.FTZ R0, R66, R0, !PT ;  /* 0x0000000042007209 */ /* 0x000fc40007810000 */
[----:B------:R-:W-:Y:S01]  /*da40*/  ISETP.LT.OR P0, PT, R4, 0x19, P0 ;  /* 0x000000190400780c */ /* 0x000fe20000701670 */
[----:B------:R-:W4:Y:S01]  /*da50*/  LDL R98, [R1+0x26c] ;  /* 0x00026c0001627983 */ /* 0x000f220000100800 */
[----:B------:R-:W-:Y:S02]  /*da60*/  FMNMX.FTZ R0, R44, R0, !PT ;  /* 0x000000002c007209 */ /* 0x000fe40007810000 */
[----:B------:R-:W-:Y:S01]  /*da70*/  FSEL R38, R38, -INF , !P0 ;  /* 0xff80000026267808 */ /* 0x000fe20004000000 */
[----:B------:R-:W4:Y:S01]  /*da80*/  LDL R100, [R1+0x274] ;  /* 0x0002740001647983 */ /* 0x000f220000100800 */
[----:B------:R-:W-:Y:S02]  /*da90*/  ISETP.GT.AND P0, PT, R3, 0x19, !P1 ;  /* 0x000000190300780c */ /* 0x000fe40004f04270 */
[----:B------:R-:W-:Y:S01]  /*daa0*/  ISETP.NE.AND P6, PT, R8, RZ, PT ;  /* 0x000000ff0800720c */ /* 0x000fe20003fc5270 */
        /* <DEDUP_REMOVED lines=16> */
[----:B------:R-:W-:Y:S02]  /*dbb0*/  ISETP.GT.AND P0, PT, R3, RZ, !P6 ;  /* 0x000000ff0300720c */ /* 0x000fe40007704270 */
[----:B------:R-:W-:Y:S01]  /*dbc0*/  FMNMX.FTZ R6, R56, R0, !PT ;  /* 0x0000000038067209 */ /* 0x000fe20007810000 */
[----:B------:R-:W4:Y:S01]  /*dbd0*/  LDL R114, [R1+0x298] ;  /* 0x0002980001727983 */ /* 0x000f220000100800 */
[----:B------:R-:W-:-:S02]  /*dbe0*/  ISETP.LT.OR P0, PT, R4, 0x1, P0 ;  /* 0x000000010400780c */ /* 0x000fc40000701670 */
[----:B------:R-:W-:Y:S01]  /*dbf0*/  ISETP.NE.AND P1, PT, R41, RZ, PT ;  /* 0x000000ff2900720c */ /* 0x000fe20003f25270 */
[----:B------:R-:W0:Y:S01]  /*dc00*/  SHFL.BFLY PT, R9, R6, 0x2, 0x1f ;  /* 0x0c401f0006097f89 */ /* 0x000e2200000e0000 */
[----:B------:R-:W-:Y:S02]  /*dc10*/  FSEL R26, R26, -INF , !P0 ;  /* 0xff8000001a1a7808 */ /* 0x000fe40004000000 */
[----:B------:R-:W-:Y:S01]  /*dc20*/  ISETP.NE.AND P0, PT, R61, RZ, PT ;  /* 0x000000ff3d00720c */ /* 0x000fe20003f05270 */
[----:B------:R-:W4:Y:S01]  /*dc30*/  LDL R116, [R1+0x29c] ;  /* 0x00029c0001747983 */ /* 0x000f220000100800 */
[----:B------:R-:W-:Y:S02]  /*dc40*/  FMNMX.FTZ R7, R26, R27, !PT ;  /* 0x0000001b1a077209 */ /* 0x000fe40007810000 */
[----:B------:R-:W-:Y:S01]  /*dc50*/  ISETP.GT.AND P0, PT, R3, 0x21, !P0 ;  /* 0x000000210300780c */ /* 0x000fe20004704270 */
[----:B------:R-:W4:Y:S01]  /*dc60*/  LDL R118, [R1+0x2a4] ;  /* 0x0002a40001767983 */ /* 0x000f220000100800 */
[----:B------:R-:W-:-:S02]  /*dc70*/  FMNMX.FTZ R0, R30, R7, !PT ;  /* 0x000000071e007209 */ /* 0x000fc40007810000 */
[----:B------:R-:W-:Y:S01]  /*dc80*/  ISETP.GT.AND P1, PT, R3, 0x28, !P1 ;  /* 0x000000280300780c */ /* 0x000fe20004f24270 */
[----:B------:R-:W4:Y:S01]  /*dc90*/  LDL R120, [R1+0x2a8] ;  /* 0x0002a80001787983 */ /* 0x000f220000100800 */
[----:B------:R-:W-:Y:S02]  /*dca0*/  FMNMX.FTZ R7, R31, R0, !PT ;  /* 0x000000001f077209 */ /* 0x000fe40007810000 */
[----:B------:R-:W-:Y:S01]  /*dcb0*/  ISETP.LT.OR P0, PT, R4, 0x22, P0 ;  /* 0x000000220400780c */ /* 0x000fe20000701670 */
        /* <DEDUP_REMOVED lines=10> */
[----:B------:R-:W-:Y:S02]  /*dd60*/  FMNMX.FTZ R7, R12, R7, !PT ;  /* 0x000000070c077209 */ /* 0x000fe40007810000 */
[----:B------:R-:W-:Y:S01]  /*dd70*/  ISETP.GT.AND P3, PT, R3, 0x30, !P3 ;  /* 0x000000300300780c */ /* 0x000fe20005f64270 */
[----:B------:R-:W4:Y:S01]  /*dd80*/  LDL R130, [R1+0x2c4] ;  /* 0x0002c40001827983 */ /* 0x000f220000100800 */
[----:B------:R-:W-:-:S02]  /*dd90*/  FMNMX.FTZ R0, R42, R7, !PT ;  /* 0x000000072a007209 */ /* 0x000fc40007810000 */
[----:B------:R-:W-:Y:S01]  /*dda0*/  ISETP.LT.OR P2, PT, R4, 0x2a, P2 ;  /* 0x0000002a0400780c */ /* 0x000fe20001741670 */
[----:B------:R-:W4:Y:S01]  /*ddb0*/  LDL R132, [R1+0x2c8] ;  /* 0x0002c80001847983 */ /* 0x000f220000100800 */
[----:B------:R-:W-:Y:S02]  /*ddc0*/  FSEL R46, R46, -INF , !P1 ;  /* 0xff8000002e2e7808 */ /* 0x000fe40004800000 */
[----:B------:R-:W-:Y:S01]  /*ddd0*/  FMNMX.FTZ R7, R13, R0, !PT ;  /* 0x000000000d077209 */ /* 0x000fe20007810000 */
[----:B------:R-:W4:Y:S01]  /*dde0*/  LDL R134, [R1+0x2cc] ;  /* 0x0002cc0001867983 */ /* 0x000f220000100800 */
[----:B------:R-:W-:Y:S02]  /*ddf0*/  ISETP.GT.AND P4, PT, R3, 0x31, !P4 ;  /* 0x000000310300780c */ /* 0x000fe40006784270 */
[----:B------:R-:W-:Y:S01]  /*de00*/  ISETP.LT.OR P3, PT, R4, 0x31, P3 ;  /* 0x000000310400780c */ /* 0x000fe20001f61670 */
[----:B------:R-:W4:Y:S01]  /*de10*/  LDL R136, [R1+0x2d4] ;  /* 0x0002d40001887983 */ /* 0x000f220000100800 */
[----:B------:R-:W-:-:S02]  /*de20*/  FSEL R14, R47, -INF , !P2 ;  /* 0xff8000002f0e7808 */ /* 0x000fc40005000000 */
[----:B------:R-:W-:Y:S01]  /*de30*/  FMNMX.FTZ R7, R46, R7, !PT ;  /* 0x000000072e077209 */ /* 0x000fe20007810000 */
[----:B------:R-:W4:Y:S01]  /*de40*/  LDL R138, [R1+0x2d8] ;  /* 0x0002d800018a7983 */ /* 0x000f220000100800 */
[----:B------:R-:W-:Y:S02]  /*de50*/  ISETP.NE.AND P6, PT, R24, RZ, PT ;  /* 0x000000ff1800720c */ /* 0x000fe40003fc5270 */
[----:B0-----:R-:W-:Y:S01]  /*de60*/  FMNMX.FTZ R9, R6, R9, !PT ;  /* 0x0000000906097209 */ /* 0x001fe20007810000 */
[----:B------:R-:W2:Y:S01]  /*de70*/  LDL R24, [R1+0x1f0] ;  /* 0x0001f00001187983 */ /* 0x000ea20000100800 */
[----:B------:R-:W-:Y:S02]  /*de80*/  ISETP.GT.AND P5, PT, R3, 0x38, !P5 ;  /* 0x000000380300780c */ /* 0x000fe40006fa4270 */
[----:B------:R-:W-:Y:S01]  /*de90*/  ISETP.LT.OR P4, PT, R4, 0x32, P4 ;  /* 0x000000320400780c */ /* 0x000fe20002781670 */
[----:B------:R-:W0:Y:S01]  /*dea0*/  SHFL.BFLY PT, R8, R9, 0x1, 0x1f ;  /* 0x0c201f0009087f89 */ /* 0x000e2200000e0000 */
[----:B------:R-:W-:-:S02]  /*deb0*/  FSEL R50, R50, -INF , !P3 ;  /* 0xff80000032327808 */ /* 0x000fc40005800000 */
[----:B------:R-:W-:Y:S01]  /*dec0*/  FMNMX.FTZ R7, R14, R7, !PT ;  /* 0x000000070e077209 */ /* 0x000fe20007810000 */
[----:B------:R-:W4:Y:S01]  /*ded0*/  LDL R140, [R1+0x2dc] ;  /* 0x0002dc00018c7983 */ /* 0x000f220000100800 */
[----:B------:R-:W-:Y:S02]  /*dee0*/  ISETP.GT.AND P0, PT, R3, 0x39, !P6 ;  /* 0x000000390300780c */ /* 0x000fe40007704270 */
[----:B------:R-:W-:Y:S01]  /*def0*/  ISETP.LT.OR P5, PT, R4, 0x39, P5 ;  /* 0x000000390400780c */ /* 0x000fe20002fa1670 */
[----:B------:R-:W4:Y:S01]  /*df00*/  LDL R142, [R1+0x2e4] ;  /* 0x0002e400018e7983 */ /* 0x000f220000100800 */
[----:B------:R-:W-:Y:S02]  /*df10*/  FSEL R15, R51, -INF , !P4 ;  /* 0xff800000330f7808 */ /* 0x000fe40006000000 */
[----:B------:R-:W-:Y:S01]  /*df20*/  FMNMX.FTZ R0, R50, R7, !PT ;  /* 0x0000000732007209 */ /* 0x000fe20007810000 */
[----:B------:R-:W4:Y:S01]  /*df30*/  LDL R144, [R1+0x2e8] ;  /* 0x0002e80001907983 */ /* 0x000f220000100800 */
[----:B------:R-:W-:-:S02]  /*df40*/  ISETP.LT.OR P0, PT, R4, 0x3a, P0 ;  /* 0x0000003a0400780c */ /* 0x000fc40000701670 */
[----:B------:R-:W-:Y:S01]  /*df50*/  FSEL R54, R54, -INF , !P5 ;  /* 0xff80000036367808 */ /* 0x000fe20006800000 */
[----:B------:R-:W4:Y:S01]  /*df60*/  LDL R146, [R1+0x2ec] ;  /* 0x0002ec0001927983 */ /* 0x000f220000100800 */
[----:B------:R-:W-:Y:S02]  /*df70*/  FMNMX.FTZ R3, R15, R0, !PT ;  /* 0x000000000f037209 */ /* 0x000fe40007810000 */
[----:B------:R-:W-:Y:S01]  /*df80*/  FSEL R20, R55, -INF , !P0 ;  /* 0xff80000037147808 */ /* 0x000fe20004000000 */
[----:B------:R-:W4:Y:S01]  /*df90*/  LDL R228, [R1+0x2f0] ;  /* 0x0002f00001e47983 */ /* 0x000f220000100800 */
[----:B------:R-:W-:Y:S02]  /*dfa0*/  FMNMX.FTZ R3, R54, R3, !PT ;  /* 0x0000000336037209 */ /* 0x000fe40007810000 */
[----:B0-----:R-:W-:Y:S01]  /*dfb0*/  FMNMX.FTZ R0, R9, R8, !PT ;  /* 0x0000000809007209 */ /* 0x001fe20007810000 */
[----:B------:R-:W4:Y:S01]  /*dfc0*/  LDL R21, [R1+0x324] ;  /* 0x0003240001157983 */ /* 0x000f220000100800 */
[----:B------:R-:W-:-:S03]  /*dfd0*/  FMNMX.FTZ R7, R20, R3, !PT ;  /* 0x0000000314077209 */ /* 0x000fc60007810000 */
[----:B------:R-:W3:Y:S04]  /*dfe0*/  LDL.64 R8, [R1+0x110] ;  /* 0x0001100001087983 */ /* 0x000ee80000100a00 */
[----:B------:R-:W-:Y:S04]  /*dff0*/  STL.64 [R1+0x1d0], R6 ;  /* 0x0001d00601007387 */ /* 0x000fe80000100a00 */
[----:B------:R-:W2:Y:S04]  /*e000*/  LDL R4, [R1+0x1d4] ;  /* 0x0001d40001047983 */ /* 0x000ea80000100800 */
[----:B------:R0:W-:Y:S04]  /*e010*/  STL [R1+0x1d0], R0 ;  /* 0x0001d00001007387 */ /* 0x0001e80000100800 */
[----:B------:R-:W4:Y:S04]  /*e020*/  LDL R10, [R1+0x1d0] ;  /* 0x0001d000010a7983 */ /* 0x000f280000100800 */
[----:B------:R-:W3:Y:S04]  /*e030*/  LDL R153, [R1+0x328] ;  /* 0x0003280001997983 */ /* 0x000ee80000100800 */
        /* <DEDUP_REMOVED lines=53> */
[----:B--2---:R-:W1:Y:S01]  /*e390*/  SHFL.BFLY PT, R7, R4, 0x2, 0x1f ;  /* 0x0c401f0004077f89 */ /* 0x004e6200000e0000 */
[----:B----4-:R-:W-:Y:S01]  /*e3a0*/  FMUL.FTZ R3, R24, R10 ;  /* 0x0000000a18037220 */ /* 0x010fe20000410000 */
[----:B------:R-:W-:-:S04]  /*e3b0*/  FSETP.NEU.FTZ.AND P0, PT, R10, -INF , PT ;  /* 0xff8000000a00780b */ /* 0x000fc80003f1d000 */
[----:B------:R-:W-:-:S05]  /*e3c0*/  FSEL R3, R3, RZ, P0 ;  /* 0x000000ff03037208 */ /* 0x000fca0000000000 */
[----:B0-----:R-:W-:Y:S01]  /*e3d0*/  FFMA.FTZ R0, R60, R24, -R3 ;  /* 0x000000183c007223 */ /* 0x001fe20000010803 */
[----:B-1----:R-:W-:-:S03]  /*e3e0*/  FMNMX.FTZ R7, R7, R4, !PT ;  /* 0x0000000407077209 */ /* 0x002fc60007810000 */
        /* <DEDUP_REMOVED lines=9> */
[----:B0-----:R-:W0:Y:S01]  /*e480*/  SHFL.BFLY PT, R0, R7, 0x1, 0x1f ;  /* 0x0c201f0007007f89 */ /* 0x001e2200000e0000 */
[-CC-:B------:R-:W-:Y:S01]  /*e490*/  FFMA.FTZ R39, R66, R24.reuse, -R3.reuse ;  /* 0x0000001842277223 */ /* 0x180fe20000010803 */
[-CC-:B------:R-:W-:Y:S01]  /*e4a0*/  FFMA.FTZ R166, R44, R24.reuse, -R3.reuse ;  /* 0x000000182ca67223 */ /* 0x180fe20000010803 */
[-CC-:B------:R-:W-:Y:S01]  /*e4b0*/  FFMA.FTZ R41, R68, R24.reuse, -R3.reuse ;  /* 0x0000001844297223 */ /* 0x180fe20000010803 */
[-CC-:B------:R-:W-:Y:S01]  /*e4c0*/  FFMA.FTZ R168, R48, R24.reuse, -R3.reuse ;  /* 0x0000001830a87223 */ /* 0x180fe20000010803 */
[-CC-:B------:R-:W-:Y:S01]  /*e4d0*/  FFMA.FTZ R43, R70, R24.reuse, -R3.reuse ;  /* 0x00000018462b7223 */ /* 0x180fe20000010803 */
[-CC-:B------:R-:W-:Y:S01]  /*e4e0*/  FFMA.FTZ R170, R52, R24.reuse, -R3.reuse ;  /* 0x0000001834aa7223 */ /* 0x180fe20000010803 */
[----:B------:R-:W-:Y:S01]  /*e4f0*/  FFMA.FTZ R45, R56, R24, -R3 ;  /* 0x00000018382d7223 */ /* 0x000fe20000010803 */
[----:B------:R-:W-:Y:S01]  /*e500*/  MUFU.EX2 R156, R156 ;  /* 0x0000009c009c7308 */ /* 0x000fe20000000800 */
[----:B------:R-:W2:Y:S04]  /*e510*/  LDL R28, [R1+0x200] ;  /* 0x00020000011c7983 */ /* 0x000ea80000100800 */
[----:B------:R-:W4:Y:S03]  /*e520*/  LDL R58, [R1+0x204] ;  /* 0x00020400013a7983 */ /* 0x000f260000100800 */
[----:B------:R-:W1:Y:S01]  /*e530*/  MUFU.EX2 R29, R29 ;  /* 0x0000001d001d7308 */ /* 0x000e620000000800 */
[----:B------:R-:W4:Y:S04]  /*e540*/  LDL R60, [R1+0x208] ;  /* 0x00020800013c7983 */ /* 0x000f280000100800 */
[----:B------:R-:W4:Y:S01]  /*e550*/  LDL R62, [R1+0x20c] ;  /* 0x00020c00013e7983 */ /* 0x000f220000100800 */
[----:B0-----:R-:W-:-:S02]  /*e560*/  FMNMX.FTZ R0, R7, R0, !PT ;  /* 0x0000000007007209 */ /* 0x001fc40007810000 */
[----:B------:R-:W-:Y:S01]  /*e570*/  MUFU.EX2 R158, R158 ;  /* 0x0000009e009e7308 */ /* 0x000fe20000000800 */
[----:B------:R-:W4:Y:S01]  /*e580*/  LDL R64, [R1+0x214] ;  /* 0x0002140001407983 */ /* 0x000f220000100800 */
[C---:B------:R-:W-:Y:S01]  /*e590*/  FSETP.NEU.FTZ.AND P0, PT, R0.reuse, -INF , PT ;  /* 0xff8000000000780b */ /* 0x040fe20003f1d000 */
[-C--:B------:R-:W-:Y:S02]  /*e5a0*/  FMUL.FTZ R4, R0, R24.reuse ;  /* 0x0000001800047220 */ /* 0x080fe40000410000 */
[----:B------:R-:W4:Y:S03]  /*e5b0*/  LDL R66, [R1+0x218] ;  /* 0x0002180001427983 */ /* 0x000f260000100800 */
[----:B------:R-:W-:Y:S01]  /*e5c0*/  FSEL R3, R4, RZ, P0 ;  /* 0x000000ff04037208 */ /* 0x000fe20000000000 */
[----:B------:R-:W-:Y:S01]  /*e5d0*/  MUFU.EX2 R160, R160 ;  /* 0x000000a000a07308 */ /* 0x000fe20000000800 */
[----:B------:R-:W4:Y:S03]  /*e5e0*/  LDL R68, [R1+0x21c] ;  /* 0x00021c0001447983 */ /* 0x000f260000100800 */
[-CC-:B------:R-:W-:Y:S01]  /*e5f0*/  FFMA.FTZ R157, R26, R24.reuse, -R3.reuse ;  /* 0x000000181a9d7223 */ /* 0x180fe20000010803 */
[-CC-:B------:R-:W-:Y:S01]  /*e600*/  FFMA.FTZ R148, R27, R24.reuse, -R3.reuse ;  /* 0x000000181b947223 */ /* 0x180fe20000010803 */
[-CC-:B------:R-:W-:Y:S01]  /*e610*/  FFMA.FTZ R159, R30, R24.reuse, -R3.reuse ;  /* 0x000000181e9f7223 */ /* 0x180fe20000010803 */
[-CC-:B------:R-:W-:Y:S01]  /*e620*/  FFMA.FTZ R150, R31, R24.reuse, -R3.reuse ;  /* 0x000000181f967223 */ /* 0x180fe20000010803 */
[-CC-:B------:R-:W-:Y:S01]  /*e630*/  FFMA.FTZ R161, R34, R24.reuse, -R3.reuse ;  /* 0x0000001822a17223 */ /* 0x180fe20000010803 */
[-CC-:B------:R-:W-:Y:S01]  /*e640*/  FFMA.FTZ R47, R11, R24.reuse, -R3.reuse ;  /* 0x000000180b2f7223 */ /* 0x180fe20000010803 */
[----:B------:R-:W-:Y:S01]  /*e650*/  MUFU.EX2 R157, R157 ;  /* 0x0000009d009d7308 */ /* 0x000fe20000000800 */
[-C--:B------:R-:W-:Y:S01]  /*e660*/  FFMA.FTZ R163, R38, R24.reuse, -R3 ;  /* 0x0000001826a37223 */ /* 0x080fe20000010803 */
[----:B-1----:R-:W-:Y:S01]  /*e670*/  FADD.FTZ R7, R156, R29 ;  /* 0x0000001d9c077221 */ /* 0x002fe20000010000 */
[-CC-:B------:R-:W-:Y:S01]  /*e680*/  FFMA.FTZ R49, R12, R24.reuse, -R3.reuse ;  /* 0x000000180c317223 */ /* 0x180fe20000010803 */
[----:B------:R-:W4:Y:S04]  /*e690*/  LDL R32, [R1+0x220] ;  /* 0x0002200001207983 */ /* 0x000f280000100800 */
[----:B------:R-:W0:Y:S01]  /*e6a0*/  MUFU.EX2 R148, R148 ;  /* 0x0000009400947308 */ /* 0x000e220000000800 */
[----:B------:R-:W-:-:S07]  /*e6b0*/  FFMA.FTZ R165, R42, R24, -R3 ;  /* 0x000000182aa57223 */ /* 0x000fce0000010803 */
[----:B------:R-:W-:Y:S01]  /*e6c0*/  MUFU.EX2 R35, R35 ;  /* 0x0000002300237308 */ /* 0x000fe20000000800 */
[-CC-:B------:R-:W-:Y:S01]  /*e6d0*/  FFMA.FTZ R51, R13, R24.reuse, -R3.reuse ;  /* 0x000000180d337223 */ /* 0x180fe20000010803 */
[----:B------:R-:W4:Y:S06]  /*e6e0*/  LDL R36, [R1+0x240] ;  /* 0x0002400001247983 */ /* 0x000f2c0000100800 */
[----:B------:R-:W-:Y:S01]  /*e6f0*/  MUFU.EX2 R162, R162 ;  /* 0x000000a200a27308 */ /* 0x000fe20000000800 */
        /* <DEDUP_REMOVED lines=9> */
[----:B------:R-:W-:Y:S08]  /*e790*/  MUFU.EX2 R166, R166 ;  /* 0x000000a600a67308 */ /* 0x000ff00000000800 */
[----:B------:R-:W-:Y:S01]  /*e7a0*/  MUFU.EX2 R41, R41 ;  /* 0x0000002900297308 */ /* 0x000fe20000000800 */
[----:B------:R-:W-:Y:S01]  /*e7b0*/  FFMA.FTZ R54, R54, R24, -R3 ;  /* 0x0000001836367223 */ /* 0x000fe20000010803 */
[----:B------:R-:W4:Y:S04]  /*e7c0*/  LDL R70, [R1+0x224] ;  /* 0x0002240001467983 */ /* 0x000f280000100800 */
[----:B------:R-:W4:Y:S02]  /*e7d0*/  LDL R48, [R1+0x2a0] ;  /* 0x0002a00001307983 */ /* 0x000f240000100800 */
[----:B------:R-:W1:Y:S02]  /*e7e0*/  MUFU.EX2 R159, R159 ;  /* 0x0000009f009f7308 */ /* 0x000e640000000800 */
[----:B------:R-:W4:Y:S04]  /*e7f0*/  LDL R52, [R1+0x2c0] ;  /* 0x0002c00001347983 */ /* 0x000f280000100800 */
[----:B------:R-:W4:Y:S02]  /*e800*/  LDL R56, [R1+0x2e0] ;  /* 0x0002e00001387983 */ /* 0x000f240000100800 */
[----:B------:R-:W1:Y:S01]  /*e810*/  MUFU.EX2 R150, R150 ;  /* 0x0000009600967308 */ /* 0x000e620000000800 */
[----:B0-----:R-:W-:-:S07]  /*e820*/  FADD.FTZ R4, R157, R148 ;  /* 0x000000949d047221 */ /* 0x001fce0000010000 */
[----:B------:R-:W-:Y:S08]  /*e830*/  MUFU.EX2 R168, R168 ;  /* 0x000000a800a87308 */ /* 0x000ff00000000800 */
[----:B------:R-:W-:Y:S08]  /*e840*/  MUFU.EX2 R43, R43 ;  /* 0x0000002b002b7308 */ /* 0x000ff00000000800 */
[----:B------:R-:W-:Y:S08]  /*e850*/  MUFU.EX2 R170, R170 ;  /* 0x000000aa00aa7308 */ /* 0x000ff00000000800 */
[----:B------:R-:W-:Y:S01]  /*e860*/  MUFU.EX2 R45, R45 ;  /* 0x0000002d002d7308 */ /* 0x000fe20000000800 */
[----:B------:R0:W-:Y:S04]  /*e870*/  STL [R1+0x1d4], R0 ;  /* 0x0001d40001007387 */ /* 0x0001e80000100800 */
[----:B------:R-:W4:Y:S03]  /*e880*/  LDL R31, [R1+0x1c0] ;  /* 0x0001c000011f7983 */ /* 0x000f260000100800 */
[----:B------:R-:W0:Y:S01]  /*e890*/  MUFU.EX2 R161, R161 ;  /* 0x000000a100a17308 */ /* 0x000e220000000800 */
[----:B------:R-:W-:Y:S01]  /*e8a0*/  FADD.FTZ R6, R158, R7 ;  /* 0x000000079e067221 */ /* 0x000fe20000010000 */
[----:B-1----:R-:W-:Y:S01]  /*e8b0*/  FADD.FTZ R7, R159, R4 ;  /* 0x000000049f077221 */ /* 0x002fe20000010000 */
[----:B------:R-:W4:Y:S04]  /*e8c0*/  LDL R30, [R1+0x210] ;  /* 0x00021000011e7983 */ /* 0x000f280000100800 */
[----:B------:R-:W4:Y:S01]  /*e8d0*/  LDL R34, [R1+0x230] ;  /* 0x0002300001227983 */ /* 0x000f220000100800 */
[----:B------:R-:W1:Y:S01]  /*e8e0*/  MUFU.EX2 R47, R47 ;  /* 0x0000002f002f7308 */ /* 0x000e620000000800 */
[----:B------:R-:W-:Y:S01]  /*e8f0*/  FADD.FTZ R11, R33, R6 ;  /* 0x00000006210b7221 */ /* 0x000fe20000010000 */
[----:B------:R-:W-:Y:S01]  /*e900*/  FADD.FTZ R4, R150, R7 ;  /* 0x0000000796047221 */ /* 0x000fe20000010000 */
[----:B------:R-:W4:Y:S04]  /*e910*/  LDL R38, [R1+0x250] ;  /* 0x0002500001267983 */ /* 0x000f280000100800 */
[----:B------:R-:W4:Y:S01]  /*e920*/  LDL R12, [R1+0x310] ;  /* 0x00031000010c7983 */ /* 0x000f220000100800 */
[----:B------:R-:W3:Y:S01]  /*e930*/  MUFU.EX2 R163, R163 ;  /* 0x000000a300a37308 */ /* 0x000ee20000000800 */
[----:B------:R-:W-:Y:S01]  /*e940*/  FADD.FTZ R6, R160, R11 ;  /* 0x0000000ba0067221 */ /* 0x000fe20000010000 */
[----:B0-----:R-:W-:Y:S01]  /*e950*/  FADD.FTZ R4, R161, R4 ;  /* 0x00000004a1047221 */ /* 0x001fe20000010000 */
[----:B------:R-:W4:Y:S05]  /*e960*/  LDL R42, [R1+0x270] ;  /* 0x00027000012a7983 */ /* 0x000f2a0000100800 */
[----:B------:R-:W0:Y:S01]  /*e970*/  MUFU.EX2 R49, R49 ;  /* 0x0000003100317308 */ /* 0x000e220000000800 */
[----:B------:R-:W-:Y:S01]  /*e980*/  FADD.FTZ R7, R35, R6 ;  /* 0x0000000623077221 */ /* 0x000fe20000010000 */
[----:B-1----:R-:W-:Y:S01]  /*e990*/  FADD.FTZ R4, R47, R4 ;  /* 0x000000042f047221 */ /* 0x002fe20000010000 */
[----:B------:R-:W4:Y:S04]  /*e9a0*/  LDL R46, [R1+0x290] ;  /* 0x00029000012e7983 */ /* 0x000f280000100800 */
[----:B------:R-:W4:Y:S01]  /*e9b0*/  LDL R13, [R1+0x314] ;  /* 0x00031400010d7983 */ /* 0x000f220000100800 */
[----:B------:R-:W1:Y:S01]  /*e9c0*/  MUFU.EX2 R165, R165 ;  /* 0x000000a500a57308 */ /* 0x000e620000000800 */
[----:B------:R-:W-:Y:S01]  /*e9d0*/  FADD.FTZ R6, R162, R7 ;  /* 0x00000007a2067221 */ /* 0x000fe20000010000 */
[----:B---3--:R-:W-:Y:S01]  /*e9e0*/  FADD.FTZ R4, R163, R4 ;  /* 0x00000004a3047221 */ /* 0x008fe20000010000 */
[----:B------:R-:W3:Y:S05]  /*e9f0*/  LDL R50, [R1+0x2b0] ;  /* 0x0002b00001327983 */ /* 0x000eea0000100800 */
[----:B------:R-:W1:Y:S01]  /*ea00*/  MUFU.EX2 R51, R51 ;  /* 0x0000003300337308 */ /* 0x000e620000000800 */
[----:B------:R-:W-:Y:S01]  /*ea10*/  FADD.FTZ R7, R37, R6 ;  /* 0x0000000625077221 */ /* 0x000fe20000010000 */
[----:B0-----:R-:W-:Y:S01]  /*ea20*/  FADD.FTZ R4, R49, R4 ;  /* 0x0000000431047221 */ /* 0x001fe20000010000 */
[----:B------:R-:W3:Y:S05]  /*ea30*/  LDL R14, [R1+0x318] ;  /* 0x00031800010e7983 */ /* 0x000eea0000100800 */
[----:B------:R-:W0:Y:S01]  /*ea40*/  MUFU.EX2 R167, R167 ;  /* 0x000000a700a77308 */ /* 0x000e220000000800 */
[----:B------:R-:W-:Y:S01]  /*ea50*/  FADD.FTZ R6, R164, R7 ;  /* 0x00000007a4067221 */ /* 0x000fe20000010000 */
[----:B-1----:R-:W-:-:S06]  /*ea60*/  FADD.FTZ R4, R165, R4 ;  /* 0x00000004a5047221 */ /* 0x002fcc0000010000 */
[----:B------:R-:W1:Y:S01]  /*ea70*/  MUFU.EX2 R53, R53 ;  /* 0x0000003500357308 */ /* 0x000e620000000800 */
[----:B------:R-:W-:Y:S01]  /*ea80*/  FADD.FTZ R7, R39, R6 ;  /* 0x0000000627077221 */ /* 0x000fe20000010000 */
[----:B------:R-:W-:-:S06]  /*ea90*/  FADD.FTZ R4, R51, R4 ;  /* 0x0000000433047221 */ /* 0x000fcc0000010000 */
[----:B------:R-:W1:Y:S01]  /*eaa0*/  MUFU.EX2 R169, R169 ;  /* 0x000000a900a97308 */ /* 0x000e620000000800 */
[----:B------:R-:W-:Y:S01]  /*eab0*/  FFMA.FTZ R3, R20, R24, -R3 ;  /* 0x0000001814037223 */ /* 0x000fe20000010803 */
[----:B------:R-:W-:Y:S01]  /*eac0*/  FADD.FTZ R6, R166, R7 ;  /* 0x00000007a6067221 */ /* 0x000fe20000010000 */
[----:B0-----:R-:W-:Y:S01]  /*ead0*/  FADD.FTZ R4, R167, R4 ;  /* 0x00000004a7047221 */ /* 0x001fe20000010000 */
[----:B------:R-:W3:Y:S04]  /*eae0*/  LDL R0, [R1+0x2f4] ;  /* 0x0002f40001007983 */ /* 0x000ee80000100800 */
[----:B------:R-:W0:Y:S01]  /*eaf0*/  MUFU.EX2 R55, R55 ;  /* 0x0000003700377308 */ /* 0x000e220000000800 */
[----:B------:R-:W-:Y:S01]  /*eb00*/  FADD.FTZ R7, R41, R6 ;  /* 0x0000000629077221 */ /* 0x000fe20000010000 */
[----:B-1----:R-:W-:Y:S01]  /*eb10*/  FADD.FTZ R4, R53, R4 ;  /* 0x0000000435047221 */ /* 0x002fe20000010000 */
[----:B------:R-:W3:Y:S04]  /*eb20*/  LDL R15, [R1+0x31c] ;  /* 0x00031c00010f7983 */ /* 0x000ee80000100800 */
[----:B------:R-:W3:Y:S01]  /*eb30*/  LDL R20, [R1+0x320] ;  /* 0x0003200001147983 */ /* 0x000ee20000100800 */
[----:B------:R1:W1:Y:S01]  /*eb40*/  MUFU.EX2 R171, R54 ;  /* 0x0000003600ab7308 */ /* 0x0002620000000800 */
[----:B------:R-:W-:Y:S01]  /*eb50*/  FADD.FTZ R6, R168, R7 ;  /* 0x00000007a8067221 */ /* 0x000fe20000010000 */
[----:B------:R-:W-:-:S06]  /*eb60*/  FADD.FTZ R4, R169, R4 ;  /* 0x00000004a9047221 */ /* 0x000fcc0000010000 */
[----:B------:R1:W1:Y:S01]  /*eb70*/  MUFU.EX2 R57, R3 ;  /* 0x0000000300397308 */ /* 0x0002620000000800 */
[----:B------:R-:W-:Y:S01]  /*eb80*/  FADD.FTZ R7, R43, R6 ;  /* 0x000000062b077221 */ /* 0x000fe20000010000 */
[----:B0-----:R-:W-:Y:S01]  /*eb90*/  FADD.FTZ R4, R55, R4 ;  /* 0x0000000437047221 */ /* 0x001fe20000010000 */
[----:B-1----:R-:W3:Y:S02]  /*eba0*/  LDL R54, [R1+0x2d0] ;  /* 0x0002d00001367983 */ /* 0x002ee40000100800 */
[----:B------:R-:W-:Y:S02]  /*ebb0*/  FADD.FTZ R10, R170, R7 ;  /* 0x00000007aa0a7221 */ /* 0x000fe40000010000 */
[----:B------:R-:W3:Y:S01]  /*ebc0*/  LDL.64 R6, [R1+0x88] ;  /* 0x0000880001067983 */ /* 0x000ee20000100a00 */
[----:B------:R-:W-:Y:S01]  /*ebd0*/  FADD.FTZ R4, R171, R4 ;  /* 0x00000004ab047221 */ /* 0x000fe20000010000 */
[----:B------:R-:W-:Y:S02]  /*ebe0*/  FADD.FTZ R10, R45, R10 ;  /* 0x0000000a2d0a7221 */ /* 0x000fe40000010000 */
[----:B------:R-:W3:Y:S01]  /*ebf0*/  LDL R3, [R1+0x2f8] ;  /* 0x0002f80001037983 */ /* 0x000ee20000100800 */
[----:B------:R-:W-:-:S03]  /*ec00*/  FADD.FTZ R11, R57, R4 ;  /* 0x00000004390b7221 */ /* 0x000fc60000010000 */
[----:B------:R-:W3:Y:S04]  /*ec10*/  LDL R4, [R1+0x2fc] ;  /* 0x0002fc0001047983 */ /* 0x000ee80000100800 */
[----:B------:R0:W-:Y:S04]  /*ec20*/  STL.64 [R1+0x1e0], R10 ;  /* 0x0001e00a01007387 */ /* 0x0001e80000100a00 */
[----:B------:R-:W3:Y:S04]  /*ec30*/  LD.E.64 R26, desc[UR36][R8.64+0x8] ;  /* 0x00000824081a7980 */ /* 0x000ee8000c101b00 */
[----:B------:R-:W3:Y:S04]  /*ec40*/  LD.E.64 R24, desc[UR36][R8.64] ;  /* 0x0000002408187980 */ /* 0x000ee8000c101b00 */
[----:B0-----:R-:W3:Y:S04]  /*ec50*/  LDL R10, [R1+0x308] ;  /* 0x00030800010a7983 */ /* 0x001ee80000100800 */
[----:B------:R-:W3:Y:S04]  /*ec60*/  LDL R11, [R1+0x30c] ;  /* 0x00030c00010b7983 */ /* 0x000ee80000100800 */
[----:B------:R-:W3:Y:S04]  /*ec70*/  LDL R8, [R1+0x300] ;  /* 0x0003000001087983 */ /* 0x000ee80000100800 */
[----:B------:R-:W3:Y:S01]  /*ec80*/  LDL R9, [R1+0x304] ;  /* 0x0003040001097983 */ /* 0x000ee20000100800 */
        /* <DEDUP_REMOVED lines=15> */
[----:B------:R-:W-:Y:S01]  /*ed80*/  F2FP.BF16.F32.PACK_AB R171, R57, R171 ;  /* 0x000000ab39ab723e */ /* 0x000fe200000010ff */
[----:B--2---:R-:W-:Y:S04]  /*ed90*/  STL [R1+0x200], R28 ;  /* 0x0002001c01007387 */ /* 0x004fe80000100800 */
        /* <DEDUP_REMOVED lines=43> */
[----:B---3--:R-:W-:Y:S04]  /*f050*/  STL [R1+0x2b0], R50 ;  /* 0x0002b03201007387 */ /* 0x008fe80000100800 */
        /* <DEDUP_REMOVED lines=10> */
[----:B------:R-:W-:Y:S01]  /*f100*/  IMAD R6, R31, 0x1000, R6 ;  /* 0x000010001f067824 */ /* 0x000fe200078e0206 */
[----:B------:R-:W-:-:S04]  /*f110*/  R2UR UR7, R7 ;  /* 0x00000000070772ca */ /* 0x000fc800000e0000 */
[----:B------:R-:W-:Y:S01]  /*f120*/  R2UR UR6, R6 ;  /* 0x00000000060672ca */ /* 0x000fe200000e0000 */
[----:B------:R-:W-:Y:S01]  /*f130*/  STL [R1+0x2d0], R54 ;  /* 0x0002d03601007387 */ /* 0x000fe20000100800 */
[----:B------:R-:W-:-:S05]  /*f140*/  MOV R26, R26 ;  /* 0x0000001a001a7202 */ /* 0x000fca0000000f00 */
[--C-:B------:R-:W-:Y:S02]  /*f150*/  IMAD R27, R25, 0x2, R26.reuse ;  /* 0x00000002191b7824 */ /* 0x100fe400078e021a */
[C---:B------:R-:W-:Y:S02]  /*f160*/  IMAD R25, R24.reuse, 0x2, R26 ;  /* 0x0000000218197824 */ /* 0x040fe400078e021a */
[----:B------:R-:W-:Y:S01]  /*f170*/  IMAD R24, R24, 0x2, R27 ;  /* 0x0000000218187824 */ /* 0x000fe200078e021b */
[----:B------:R-:W-:Y:S04]  /*f180*/  STSM.16.M88.4 [R26], R156 ;  /* 0x0000009c1a007844 */ /* 0x000fe80000000200 */
[----:B------:R-:W-:Y:S04]  /*f190*/  STSM.16.M88.4 [R25], R160 ;  /* 0x000000a019007844 */ /* 0x000fe80000000200 */
[----:B------:R-:W-:Y:S04]  /*f1a0*/  STSM.16.M88.4 [R27], R164 ;  /* 0x000000a41b007844 */ /* 0x000fe80000000200 */
[----:B------:R-:W-:Y:S04]  /*f1b0*/  STSM.16.M88.4 [R24], R168 ;  /* 0x000000a818007844 */ /* 0x000fe80000000200 */
[----:B------:R-:W-:Y:S04]  /*f1c0*/  STL [R1+0x2e0], R56 ;  /* 0x0002e03801007387 */ /* 0x000fe80000100800 */
[----:B------:R-:W-:Y:S04]  /*f1d0*/  STL [R1+0x2e4], R142 ;  /* 0x0002e48e01007387 */ /* 0x000fe80000100800 */
[----:B------:R-:W-:Y:S04]  /*f1e0*/  STL [R1+0x2e8], R144 ;  /* 0x0002e89001007387 */ /* 0x000fe80000100800 */
[----:B------:R0:W-:Y:S02]  /*f1f0*/  STL [R1+0x2ec], R146 ;  /* 0x0002ec9201007387 */ /* 0x0001e40000100800 */
[----:B0-----:R-:W-:-:S06]  /*f200*/  WARPGROUP.ARRIVE ;  /* 0x00000000000079c5 */ /* 0x001fcc0000000000 */
[----:B------:R-:W-:Y:S01]  /*f210*/  HGMMA.64x256x16.F32.BF16 R24, R156, gdesc[UR4].tnspB, RZ, !UPT, gsb0 ;  /* 0x43e000049c187df0 */ /* 0x000fe2000c0018ff */
[----:B------:R0:W-:Y:S04]  /*f220*/  STL [R1+0x300], R8 ;  /* 0x0003000801007387 */ /* 0x0001e80000100800 */
[----:B------:R1:W-:Y:S01]  /*f230*/  STL [R1+0x304], R9 ;  /* 0x0003040901007387 */ /* 0x0003e20000100800 */
[----:B0-----:R-:W-:Y:S02]  /*f240*/  VIADD R8, R6, 0x80 ;  /* 0x0000008006087836 */ /* 0x001fe40000000000 */
[----:B-1----:R-:W-:-:S03]  /*f250*/  IMAD.MOV.U32 R9, RZ, RZ, R7 ;  /* 0x000000ffff097224 */ /* 0x002fc600078e0007 */
[----:B------:R-:W-:Y:S02]  /*f260*/  R2UR UR6, R8 ;  /* 0x00000000080672ca */ /* 0x000fe400000e0000 */
[----:B------:R-:W-:Y:S01]  /*f270*/  R2UR UR7, R9 ;  /* 0x00000000090772ca */ /* 0x000fe200000e0000 */
        /* <DEDUP_REMOVED lines=100> */
[----:B------:R-:W-:Y:S01]  /*f8c0*/  HGMMA.64x256x16.F32.BF16 R24, R160, gdesc[UR4].tnspB, R24, gsb0 ;  /* 0x43e00004a0187df0 */ /* 0x000fe20008001818 */
[----:B------:R-:W-:Y:S02]  /*f8d0*/  VIADD R8, R6, 0x100 ;  /* 0x0000010006087836 */ /* 0x000fe40000000000 */
[----:B------:R-:W-:-:S03]  /*f8e0*/  IMAD.MOV.U32 R9, RZ, RZ, R7 ;  /* 0x000000ffff097224 */ /* 0x000fc600078e0007 */
[----:B------:R-:W-:Y:S02]  /*f8f0*/  R2UR UR6, R8 ;  /* 0x00000000080672ca */ /* 0x000fe400000e0000 */
[----:B------:R-:W-:Y:S01]  /*f900*/  R2UR UR7, R9 ;  /* 0x00000000090772ca */ /* 0x000fe200000e0000 */
[----:B------:R-:W-:Y:S01]  /*f910*/  VIADD R6, R6, 0x180 ;  /* 0x0000018006067836 */ /* 0x000fe20000000000 */
        /* <DEDUP_REMOVED lines=35> */
[----:B------:R-:W-:Y:S02]  /*fb50*/  R2UR UR6, R6 ;  /* 0x00000000060672ca */ /* 0x000fe400000e0000 */
[----:B------:R-:W-:Y:S01]  /*fb60*/  R2UR UR7, R7 ;  /* 0x00000000070772ca */ /* 0x000fe200000e0000 */
        /* <DEDUP_REMOVED lines=34> */
[----:B------:R-:W-:Y:S03]  /*fd90*/  HGMMA.64x256x16.F32.BF16 R24, R168, gdesc[UR4].tnspB, R24, gsb0 ;  /* 0x43e00004a8187df0 */ /* 0x000fe60008001818 */
        /* <DEDUP_REMOVED lines=34> */
[----:B0-----:R-:W4:Y:S04]  /*ffc0*/  LDL R72, [R1+0x204] ;  /* 0x0002040001487983 */ /* 0x001f280000100800 */
[----:B------:R-:W4:Y:S04]  /*ffd0*/  LDL R74, [R1+0x208] ;  /* 0x00020800014a7983 */ /* 0x000f280000100800 */
[----:B-1----:R-:W4:Y:S04]  /*ffe0*/  LDL R76, [R1+0x20c] ;  /* 0x00020c00014c7983 */ /* 0x002f280000100800 */
[----:B------:R-:W4:Y:S04]  /*fff0*/  LDL R4, [R1+0x210] ;  /* 0x0002100001047983 */ /* 0x000f280000100800 */
[----:B------:R-:W4:Y:S04]  /*10000*/  LDL R78, [R1+0x214] ;  /* 0x00021400014e7983 */ /* 0x000f280000100800 */
        /* <DEDUP_REMOVED lines=122> */
[----:B------:R-:W-:Y:S01]  /*107b0*/  @!PT LDS RZ, [RZ] ;  /* 0x00000000fffff984 */ /* 0x000fe20000000800 */
[----:B------:R-:W-:Y:S01]  /*107c0*/  @!PT LDS RZ, [RZ] ;  /* 0x00000000fffff984 */ /* 0x000fe20000000800 */
[----:B------:R-:W-:Y:S01]  /*107d0*/  @!PT LDS RZ, [RZ] ;  /* 0x00000000fffff984 */ /* 0x000fe20000000800 */
[----:B------:R-:W-:Y:S01]  /*107e0*/  @!PT LDS RZ, [RZ] ;  /* 0x00000000fffff984 */ /* 0x000fe20000000800 */
[----:B------:R0:W-:Y:S06]  /*107f0*/  MEMBAR.ALL.CTA ;  /* 0x0000000000007992 */ /* 0x0001ec0000008000 */
[----:B0-----:R-:W0:Y:S04]  /*10800*/  FENCE.VIEW.ASYNC.S ;  /* 0x00000000000073c6 */ /* 0x001e280000000000 */
        /* <DEDUP_REMOVED lines=9> */
[----:B---3--:R-:W-:Y:S04]  /*108a0*/  STL [R1+0x224], R84 ;  /* 0x0002245401007387 */ /* 0x008fe80000100800 */
        /* <DEDUP_REMOVED lines=118> */
[----:B0-----:R-:W-:-:S03]  /*11010*/  NOP ;  /* 0x0000000000007918 */ /* 0x001fc60000000000 */
[----:B-1----:R-:W3:Y:S04]  /*11020*/  LDL R3, [R1+0x28] ;  /* 0x0000280001037983 */ /* 0x002ee80000100800 */
[----:B------:R2:W5:Y:S01]  /*11030*/  LDL R0, [R1+0x1c0] ;  /* 0x0001c00001007983 */ /* 0x0005620000100800 */
[----:B------:R-:W-:Y:S01]  /*11040*/  BSSY B0, `(.L_x_5164) ;  /* 0x0000006000007945 */ /* 0x000fe20003800000 */
[----:B------:R-:W-:Y:S06]  /*11050*/  BAR.ARV 0xe, 0x100 ;  /* 0x0384000000007b1d */ /* 0x000fec0000002000 */
[----:B---3--:R-:W-:-:S04]  /*11060*/  LOP3.LUT R3, R3, 0x1, RZ, 0xfc, !PT ;  /* 0x0000000103037812 */ /* 0x008fc800078efcff */
[----:B------:R-:W-:-:S13]  /*11070*/  ISETP.NE.AND P0, PT, R3, 0x3, PT ;  /* 0x000000030300780c */ /* 0x000fda0003f05270 */
[----:B--2---:R-:W-:Y:S05]  /*11080*/  @!P0 BRA `(.L_x_5165) ;  /* 0x0000000000048947 */ /* 0x004fea0003800000 */
[----:B------:R-:W-:Y:S01]  /*11090*/  BPT.TRAP 0x1 ;  /* 0x000000040000795c */ /* 0x000fe20000300000 */
.L_x_5165:
[----:B------:R-:W-:Y:S05]  /*110a0*/  BSYNC B0 ;  /* 0x0000000000007941 */ /* 0x000fea0003800000 */
.L_x_5164:
[----:B------:R-:W2:Y:S01]  /*110b0*/  LDL.64 R6, [R1+0x48] ;  /* 0x0000480001067983 */ /* 0x000ea20000100a00 */
[----:B------:R-:W-:Y:S02]  /*110c0*/  UISETP.NE.AND UP1, UPT, UR41, URZ, UPT ;  /* 0x0000003f2900728c */ /* 0x000fe4000bf25270 */
[----:B------:R-:W-:Y:S01]  /*110d0*/  UISETP.NE.AND UP0, UPT, UR60, URZ, UPT ;  /* 0x0000003f3c00728c */ /* 0x000fe2000bf05270 */
[----:B------:R-:W3:Y:S01]  /*110e0*/  LDL R3, [R1+0x34] ;  /* 0x0000340001037983 */ /* 0x000ee20000100800 */
[----:B--2---:R-:W-:-:S05]  /*110f0*/  MOV R7, R6 ;  /* 0x0000000600077202 */ /* 0x004fca0000000f00 */
[----:B-----5:R-:W-:-:S05]  /*11100*/  IMAD R0, R0, 0x8, R7 ;  /* 0x0000000800007824 */ /* 0x020fca00078e0207 */
[----:B---3--:R-:W-:-:S04]  /*11110*/  PRMT R0, R3, 0x654, R0 ;  /* 0x0000065403007816 */ /* 0x008fc80000000000 */
[----:B------:R0:W-:Y:S02]  /*11120*/  SYNCS.ARRIVE.TRANS64.RED.A1T0 RZ, [R0+URZ], RZ ;  /* 0x000000ff00ff79a7 */ /* 0x0001e4000810043f */
[----:B0-----:R-:W2:Y:S01]  /*11130*/  LDL R0, [R1+0x50] ;  /* 0x0000500001007983 */ /* 0x001ea20000100800 */
[----:B------:R-:W-:Y:S02]  /*11140*/  PLOP3.LUT P0, PT, PT, PT, UP1, 0x80, 0x0 ;  /* 0x000000000000781c */ /* 0x000fe40003f0f018 */
[----:B------:R-:W-:Y:S01]  /*11150*/  PLOP3.LUT P1, PT, PT, PT, UP1, 0x80, 0x0 ;  /* 0x000000000000781c */ /* 0x000fe20003f2f018 */
[----:B--2---:R-:W-:-:S10]  /*11160*/  IMAD.SHL.U32 R4, R0, 0x40, RZ ;  /* 0x0000004000047824 */ /* 0x004fd400078e00ff */
[----:B------:R-:W-:Y:S01]  /*11170*/  @P0 IMAD.HI.U32 R6, R4, R5, RZ ;  /* 0x0000000504060227 */ /* 0x000fe200078e00ff */
[----:B------:R-:W-:-:S03]  /*11180*/  PLOP3.LUT P0, PT, PT, PT, UP0, 0x40, 0x0 ;  /* 0x000000000000781c */ /* 0x000fc60003f0e808 */
[----:B------:R-:W-:Y:S01]  /*11190*/  IMAD.MOV.U32 R0, RZ, RZ, R4 ;  /* 0x000000ffff007224 */ /* 0x000fe200078e0004 */
[----:B------:R-:W-:-:S05]  /*111a0*/  @P1 SHF.R.U32.HI R0, RZ, R229, R6 ;  /* 0x000000e5ff001219 */ /* 0x000fca0000011606 */
[----:B------:R-:W-:Y:S02]  /*111b0*/  VIADD R3, R0, UR44 ;  /* 0x0000002c00037c36 */ /* 0x000fe40008000000 */
[----:B------:R-:W-:Y:S02]  /*111c0*/  VIADD R0, R178, 0xfffffffe ;  /* 0xfffffffeb2007836 */ /* 0x000fe40000000000 */
[----:B------:R-:W-:Y:S01]  /*111d0*/  IMAD.IADD R154, R3, 0x1, R154 ;  /* 0x00000001039a7824 */ /* 0x000fe200078e029a */
[----:B------:R-:W-:Y:S06]  /*111e0*/  @P0 BRA `(.L_x_5166) ;  /* 0x0000000000400947 */ /* 0x000fec0003800000 */
[C---:B------:R-:W-:Y:S01]  /*111f0*/  ISETP.GT.AND P0, PT, R3.reuse, RZ, PT ;  /* 0x000000ff0300720c */ /* 0x040fe20003f04270 */
[----:B------:R-:W-:Y:S01]  /*11200*/  BSSY B0, `(.L_x_5167) ;  /* 0x000000c000007945 */ /* 0x000fe20003800000 */
[----:B------:R-:W-:-:S11]  /*11210*/  VIADD R5, R3, 0xffffffff ;  /* 0xffffffff03057836 */ /* 0x000fd60000000000 */
[----:B------:R-:W-:Y:S05]  /*11220*/  @P0 BRA `(.L_x_5168) ;  /* 0x0000000000180947 */ /* 0x000fea0003800000 */
[----:B------:R-:W-:Y:S01]  /*11230*/  ISETP.NE.AND P0, PT, R155, 0x1, PT ;  /* 0x000000019b00780c */ /* 0x000fe20003f05270 */
[----:B------:R-:W-:-:S12]  /*11240*/  IMAD.MOV R3, RZ, RZ, -R3 ;  /* 0x000000ffff037224 */ /* 0x000fd800078e0a03 */
[----:B------:R-:W-:-:S05]  /*11250*/  @P0 IMAD.HI.U32 R172, R3, R172, RZ ;  /* 0x000000ac03ac0227 */ /* 0x000fca00078e00ff */
[----:B------:R-:W-:-:S04]  /*11260*/  @P0 SHF.R.U32.HI R3, RZ, R173, R172 ;  /* 0x000000adff030219 */ /* 0x000fc800000116ac */
[----:B------:R-:W-:Y:S01]  /*11270*/  LOP3.LUT R5, RZ, R3, RZ, 0x33, !PT ;  /* 0x00000003ff057212 */ /* 0x000fe200078e33ff */
[----:B------:R-:W-:Y:S06]  /*11280*/  BRA `(.L_x_5169) ;  /* 0x00000000000c7947 */ /* 0x000fec0003800000 */
.L_x_5168:
[----:B------:R-:W-:-:S13]  /*11290*/  ISETP.NE.AND P0, PT, R155, 0x1, PT ;  /* 0x000000019b00780c */ /* 0x000fda0003f05270 */
[----:B------:R-:W-:-:S05]  /*112a0*/  @P0 IMAD.HI.U32 R172, R5, R172, RZ ;  /* 0x000000ac05ac0227 */ /* 0x000fca00078e00ff */
[----:B------:R-:W-:-:S07]  /*112b0*/  @P0 SHF.R.U32.HI R5, RZ, R173, R172 ;  /* 0x000000adff050219 */ /* 0x000fce00000116ac */
.L_x_5169:
[----:B------:R-:W-:Y:S05]  /*112c0*/  BSYNC B0 ;  /* 0x0000000000007941 */ /* 0x000fea0003800000 */
.L_x_5167:
[----:B------:R-:W-:-:S05]  /*112d0*/  IMAD R5, R5, R155, R155 ;  /* 0x0000009b05057224 */ /* 0x000fca00078e029b */
[----:B------:R-:W-:-:S07]  /*112e0*/  VIMNMX R154, R154, R5, PT ;  /* 0x000000059a9a7248 */ /* 0x000fce0003fe0100 */
.L_x_5166:
[----:B------:R-:W-:Y:S01]  /*112f0*/  SHF.R.S32.HI R3, RZ, 0x1f, R154 ;  /* 0x0000001fff037819 */ /* 0x000fe2000001149a */
[----:B------:R-:W-:Y:S03]  /*11300*/  BSSY B1, `(.L_x_5170) ;  /* 0x000000f000017945 */ /* 0x000fe60003800000 */
[----:B------:R-:W-:-:S04]  /*11310*/  LEA.HI R3, R3, R154, RZ, 0x6 ;  /* 0x0000009a03037211 */ /* 0x000fc800078f30ff */
[----:B------:R-:W-:-:S04]  /*11320*/  SHF.R.S32.HI R3, RZ, 0x6, R3 ;  /* 0x00000006ff037819 */ /* 0x000fc80000011403 */
[----:B------:R-:W-:-:S04]  /*11330*/  VIMNMX R3, R22, R3, !PT ;  /* 0x0000000316037248 */ /* 0x000fc80007fe0100 */
[----:B------:R-:W-:-:S13]  /*11340*/  ISETP.GE.AND P0, PT, R0, R3, PT ;  /* 0x000000030000720c */ /* 0x000fda0003f06270 */
[----:B------:R-:W-:Y:S05]  /*11350*/  @!P0 BRA `(.L_x_5171) ;  /* 0x0000000000248947 */ /* 0x000fea0003800000 */
[----:B------:R-:W-:Y:S01]  /*11360*/  BSSY B0, `(.L_x_5172) ;  /* 0x0000006000007945 */ /* 0x000fe20003800000 */
.L_x_5173:
[----:B------:R-:W-:-:S07]  /*11370*/  MOV R6, 0x11390 ;  /* 0x0001139000067802 */ /* 0x000fce0000000f00 */
[----:B------:R-:W-:Y:S05]  /*11380*/  CALL.REL.NOINC `($_ZN7cutlass13device_kernelIN5flash11enable_sm90INS1_16FlashAttnFwdSm90INS1_25CollectiveMainloopFwdSm90ILi2EN4cute5tupleIJNS5_1CILi1EEES8_S8_EEENS6_IJNS7_ILi64EEESA_SA_EEELi512ENS_10bfloat16_tEfNS_4arch4Sm90ELb0ELb1ELb0ELb0ELb1ELb0ELb1ELb0ELb0ELb1ELb1ELb0EEENS1_21CollectiveEpilogueFwdINS6_IJSA_NS7_ILi512EEESA_EEES9_SC_SE_Li256ELb0ELb1ELb1ELb0EEENS1_19SingleTileSchedulerILb0ELb1ELb1ELi64EEEEEEEEEvNT_6ParamsE$_ZZN5flash25CollectiveMainloopFwdSm90ILi2EN4cute5tupleIJNS1_1CILi1EEES4_S4_EEENS2_IJNS3_ILi64EEES6_S6_EEELi512EN7cutlass10bfloat16_tEfNS8_4arch4Sm90ELb0ELb1ELb0ELb0ELb1ELb0ELb1ELb0ELb0ELb1ELb1ELb0EE3mmaINS_16FlashAttnFwdSm90ISC_NS_21CollectiveEpilogueFwdINS2_IJS6_NS3_ILi512EEES6_EEES5_S9_SB_Li256ELb0ELb1ELb1ELb0EEENS_19SingleTileSchedulerILb0ELb1ELb1ELi64EEEE13SharedStorageENS1_6TensorINS1_11ArrayEngineIfLm128EEENS1_6LayoutINS2_IJNS2_IJNS3_ILi2EEESR_NS3_ILi32EEEEEES4_S4_EEENS2_IJNS2_IJS4_SR_NS3_ILi4EEEEEENS3_ILi0EEESX_EEEEEEENS_7SoftmaxILi2ELi0EEEEEbRKNSC_6ParamsENS8_13PipelineAsyncILi2EEES17_RNS8_13PipelineStateILj2EEERT0_RT1_iRiRKNS_16SeqlenInfoQKNewKILb0ELb0EEENS2_IJiiiiEEERT_ENKUliT_T0_T1_E_clIZSD_ISM_S10_S12_EbS15_S17_S17_S1A_S1C_S1E_iS1F_S1J_S1K_S1M_EUlRS1N_iE1_NS3_ILb0EEENS3_ILb1EEEEEDaiS1N_S1O_S1P_) ;  /* 0x000001a400347944 */ /* 0x000fea0003c00000 */
[C---:B------:R-:W-:Y:S01]  /*11390*/  ISETP.GT.AND P0, PT, R0.reuse, R3, PT ;  /* 0x000000030000720c */ /* 0x040fe20003f04270 */
[----:B------:R-:W-:-:S12]  /*113a0*/  VIADD R0, R0, 0xffffffff ;  /* 0xffffffff00007836 */ /* 0x000fd80000000000 */
[----:B------:R-:W-:Y:S05]  /*113b0*/  @P0 BRA `(.L_x_5173) ;  /* 0xfffffffc00ec0947 */ /* 0x000fea000383ffff */
[----:B------:R-:W-:Y:S05]  /*113c0*/  BSYNC B0 ;  /* 0x0000000000007941 */ /* 0x000fea0003800000 */
.L_x_5172:
[----:B------:R-:W2:Y:S02]  /*113d0*/  LDL R4, [R1+0x50] ;  /* 0x0000500001047983 */ /* 0x000ea40000100800 */
[----:B--2---:R-:W-:-:S07]  /*113e0*/  IMAD.SHL.U32 R4, R4, 0x40, RZ ;  /* 0x0000004004047824 */ /* 0x004fce00078e00ff */
.L_x_5171:
[----:B------:R-:W-:Y:S05]  /*113f0*/  BSYNC B1 ;  /* 0x0000000000017941 */ /* 0x000fea0003800000 */
.L_x_5170:
[----:B------:R-:W-:Y:S01]  /*11400*/  UISETP.NE.AND UP1, UPT, UR41, URZ, UPT ;  /* 0x0000003f2900728c */ /* 0x000fe2000bf25270 */
[----:B------:R-:W-:Y:S01]  /*11410*/  VIADD R4, R4, 0x3f ;  /* 0x0000003f04047836 */ /* 0x000fe20000000000 */
[----:B------:R-:W-:-:S04]  /*11420*/  UISETP.NE.AND UP0, UPT, UR60, URZ, UPT ;  /* 0x0000003f3c00728c */ /* 0x000fc8000bf05270 */
[----:B------:R-:W-:Y:S02]  /*11430*/  PLOP3.LUT P0, PT, PT, PT, UP1, 0x80, 0x0 ;  /* 0x000000000000781c */ /* 0x000fe40003f0f018 */
[----:B------:R-:W-:-:S03]  /*11440*/  PLOP3.LUT P1, PT, PT, PT, UP1, 0x80, 0x0 ;  /* 0x000000000000781c */ /* 0x000fc60003f2f018 */
[----:B------:R-:W-:-:S08]  /*11450*/  @UP1 ULDC UR4, c[0x0][0x44c] ;  /* 0x0001130000041ab9 */ /* 0x000fd00000000800 */
[----:B------:R-:W-:Y:S01]  /*11460*/  @P0 IMAD.HI.U32 R2, R4, UR4, RZ ;  /* 0x0000000404020c27 */ /* 0x000fe2000f8e00ff */
[----:B------:R-:W-:Y:S01]  /*11470*/  PLOP3.LUT P0, PT, PT, PT, UP0, 0x40, 0x0 ;  /* 0x000000000000781c */ /* 0x000fe20003f0e808 */
[----:B------:R-:W-:-:S03]  /*11480*/  @UP1 ULDC UR4, c[0x0][0x450] ;  /* 0x0001140000041ab9 */ /* 0x000fc60000000800 */
[----:B------:R-:W-:Y:S01]  /*11490*/  @P1 SHF.R.U32.HI R4, RZ, UR4, R2 ;  /* 0x00000004ff041c19 */ /* 0x000fe20008011602 */
[----:B------:R-:W-:-:S04]  /*114a0*/  ULDC UR4, c[0x0][0xad4] ;  /* 0x0002b50000047ab9 */ /* 0x000fc80000000800 */
[----:B------:R-:W-:-:S04]  /*114b0*/  VIADD R4, R4, UR40 ;  /* 0x0000002804047c36 */ /* 0x000fc80008000000 */
[----:B------:R-:W-:Y:S01]  /*114c0*/  VIADD R2, R4, -UR4 ;  /* 0x8000000404027c36 */ /* 0x000fe20008000000 */
[----:B------:R-:W-:Y:S06]  /*114d0*/  @P0 BRA `(.L_x_5174) ;  /* 0x0000000000540947 */ /* 0x000fec0003800000 */
[----:B------:R-:W-:Y:S01]  /*114e0*/  ISETP.GT.AND P0, PT, R4, -0x1, PT ;  /* 0xffffffff0400780c */ /* 0x000fe20003f04270 */
[----:B------:R-:W-:-:S12]  /*114f0*/  BSSY B0, `(.L_x_5175) ;  /* 0x0000011000007945 */ /* 0x000fd80003800000 */
        /* <DEDUP_REMOVED lines=10> */
.L_x_5176:
[----:B------:R-:W-:Y:S02]  /*115a0*/  ULDC UR4, c[0x0][0xadc] ;  /* 0x0002b70000047ab9 */ /* 0x000fe40000000800 */
[----:B------:R-:W-:-:S05]  /*115b0*/  IMAD.U32 R5, RZ, RZ, UR4 ;  /* 0x00000004ff057e24 */ /* 0x000fca000f8e00ff */
[----:B------:R-:W-:-:S13]  /*115c0*/  ISETP.NE.AND P0, PT, R5, 0x1, PT ;  /* 0x000000010500780c */ /* 0x000fda0003f05270 */
[----:B------:R-:W0:Y:S02]  /*115d0*/  @P0 LDC.64 R6, c[0x0][0xae0] ;  /* 0x0002b800ff060b82 */ /* 0x000e240000000a00 */
[----:B0-----:R-:W-:-:S05]  /*115e0*/  @P0 IMAD.HI.U32 R6, R4, R6, RZ ;  /* 0x0000000604060227 */ /* 0x001fca00078e00ff */
[----:B------:R-:W-:-:S07]  /*115f0*/  @P0 SHF.R.U32.HI R4, RZ, R7, R6 ;  /* 0x00000007ff040219 */ /* 0x000fce0000011606 */
.L_x_5177:
[----:B------:R-:W-:Y:S05]  /*11600*/  BSYNC B0 ;  /* 0x0000000000007941 */ /* 0x000fea0003800000 */
.L_x_5175:
[----:B------:R-:W-:-:S05]  /*11610*/  IMAD R3, R4, R5, RZ ;  /* 0x0000000504037224 */ /* 0x000fca00078e02ff */
[----:B------:R-:W-:-:S07]  /*11620*/  VIMNMX R2, R2, R3, !PT ;  /* 0x0000000302027248 */ /* 0x000fce0007fe0100 */
.L_x_5174:
[----:B------:R-:W-:-:S05]  /*11630*/  VIADD R2, R2, 0x3f ;  /* 0x0000003f02027836 */ /* 0x000fca0000000000 */
[----:B------:R-:W-:-:S04]  /*11640*/  SHF.R.S32.HI R3, RZ, 0x1f, R2 ;  /* 0x0000001fff037819 */ /* 0x000fc80000011402 */
[----:B------:R-:W-:-:S04]  /*11650*/  LEA.HI R3, R3, R2, RZ, 0x6 ;  /* 0x0000000203037211 */ /* 0x000fc800078f30ff */
[----:B------:R-:W-:-:S04]  /*11660*/  SHF.R.S32.HI R3, RZ, 0x6, R3 ;  /* 0x00000006ff037819 */ /* 0x000fc80000011403 */
[----:B------:R-:W-:-:S04]  /*11670*/  VIMNMX R21, R22, R3, !PT ;  /* 0x0000000316157248 */ /* 0x000fc80007fe0100 */
[----:B------:R-:W-:-:S13]  /*11680*/  ISETP.GE.AND P0, PT, R0, R21, PT ;  /* 0x000000150000720c */ /* 0x000fda0003f06270 */
[----:B------:R-:W-:Y:S05]  /*11690*/  @!P0 BRA `(.L_x_5178) ;  /* 0x0000006c00508947 */ /* 0x000fea0003800000 */
.L_x_5201:
[----:B------:R-:W2:Y:S04]  /*116a0*/  LDL R20, [R1+0x1c0] ;  /* 0x0001c00001147983 */ /* 0x000ea80000100800 */
[----:B0-----:R-:W3:Y:S04]  /*116b0*/  LDL R2, [R1+0x1c8] ;  /* 0x0001c80001027983 */ /* 0x001ee80000100800 */
[----:B------:R-:W4:Y:S01]  /*116c0*/  LDL R3, [R1] ;  /* 0x0000000001037983 */ /* 0x000f220000100800 */
[----:B--2---:R-:W-:-:S05]  /*116d0*/  VIADD R4, R20, 0x1 ;  /* 0x0000000114047836 */ /* 0x004fca0000000000 */
[----:B------:R-:W-:-:S13]  /*116e0*/  ISETP.NE.AND P0, PT, R4, 0x2, PT ;  /* 0x000000020400780c */ /* 0x000fda0003f05270 */
[----:B------:R0:W5:Y:S04]  /*116f0*/  @P0 LDL R6, [R1+0x1c4] ;  /* 0x0001c40001060983 */ /* 0x0001680000100800 */
[----:B------:R-:W2:Y:S01]  /*11700*/  @!P0 LDL R5, [R1+0x1c4] ;  /* 0x0001c40001058983 */ /* 0x000ea20000100800 */
[----:B---3--:R-:W-:Y:S01]  /*11710*/  VIADD R2, R2, 0x1 ;  /* 0x0000000102027836 */ /* 0x008fe20000000000 */
[----:B----4-:R-:W-:Y:S02]  /*11720*/  LOP3.LUT R3, R3, 0x1, RZ, 0xfc, !PT ;  /* 0x0000000103037812 */ /* 0x010fe400078efcff */
[----:B------:R1:W-:Y:S04]  /*11730*/  STL [R1+0x1c0], R4 ;  /* 0x0001c00401007387 */ /* 0x0003e80000100800 */
[----:B------:R0:W-:Y:S04]  /*11740*/  STL [R1+0x1c8], R2 ;  /* 0x0001c80201007387 */ /* 0x0001e80000100800 */
[----:B------:R0:W-:Y:S01]  /*11750*/  @!P0 STL [R1+0x1c0], RZ ;  /* 0x0001c0ff01008387 */ /* 0x0001e20000100800 */
[----:B------:R-:W-:Y:S01]  /*11760*/  ISETP.NE.AND P1, PT, R3, 0x3, PT ;  /* 0x000000030300780c */ /* 0x000fe20003f25270 */
[----:B------:R-:W-:Y:S05]  /*11770*/  YIELD ;  /* 0x0000000000007946 */ /* 0x000fea0003800000 */
[----:B------:R-:W-:Y:S01]  /*11780*/  BSSY B0, `(.L_x_5179) ;  /* 0x0000006000007945 */ /* 0x000fe20003800000 */
[----:B-1----:R-:W-:Y:S01]  /*11790*/  @!P0 IMAD.MOV.U32 R4, RZ, RZ, RZ ;  /* 0x000000ffff048224 */ /* 0x002fe200078e00ff */
[----:B--2---:R-:W-:-:S05]  /*117a0*/  @!P0 LOP3.LUT R6, R5, 0x1, RZ, 0x3c, !PT ;  /* 0x0000000105068812 */ /* 0x004fca00078e3cff */
[----:B------:R0:W-:Y:S01]  /*117b0*/  @!P0 STL [R1+0x1c4], R6 ;  /* 0x0001c40601008387 */ /* 0x0001e20000100800 */
[----:B------:R-:W-:Y:S05]  /*117c0*/  @!P1 BRA `(.L_x_5180) ;  /* 0x0000000000049947 */ /* 0x000fea0003800000 */
[----:B------:R-:W-:Y:S01]  /*117d0*/  BPT.TRAP 0x1 ;  /* 0x000000040000795c */ /* 0x000fe20000300000 */
.L_x_5180:
[----:B------:R-:W-:Y:S05]  /*117e0*/  BSYNC B0 ;  /* 0x0000000000007941 */ /* 0x000fea0003800000 */
.L_x_5179:
[----:B0-----:R-:W2:Y:S01]  /*117f0*/  LDL.64 R2, [R1+0x18] ;  /* 0x0000180001027983 */ /* 0x001ea20000100a00 */
[----:B-----5:R-:W-:Y:S02]  /*11800*/  SHF.L.U32 R5, R6, 0x1f, RZ ;  /* 0x0000001f06057819 */ /* 0x020fe400000006ff */
[----:B--2---:R-:W-:-:S05]  /*11810*/  MOV R3, R2 ;  /* 0x0000000200037202 */ /* 0x004fca0000000f00 */
[----:B------:R-:W-:-:S04]  /*11820*/  IMAD R4, R4, 0x8, R3 ;  /* 0x0000000804047824 */ /* 0x000fc800078e0203 */
[----:B------:R0:W1:Y:S01]  /*11830*/  SYNCS.PHASECHK.TRANS64.TRYWAIT P0, [R4+URZ], R5 ;  /* 0x00000005040075a7 */ /* 0x000062000800017f */
[----:B------:R0:W5:Y:S01]  /*11840*/  LDL.64 R6, [R1+0x1c0] ;  /* 0x0001c00001067983 */ /* 0x0001620000100a00 */
[----:B------:R-:W-:Y:S04]  /*11850*/  BSSY B0, `(.L_x_5181) ;  /* 0x0000003000007945 */ /* 0x000fe80003800000 */
[----:B------:R-:W-:Y:S05]  /*11860*/  @!P1 BRA `(.L_x_5182) ;  /* 0x0000000000049947 */ /* 0x000fea0003800000 */
[----:B------:R-:W-:Y:S01]  /*11870*/  BPT.TRAP 0x1 ;  /* 0x000000040000795c */ /* 0x000fe20000300000 */
.L_x_5182:
[----:B------:R-:W-:Y:S05]  /*11880*/  BSYNC B0 ;  /* 0x0000000000007941 */ /* 0x000fea0003800000 */
.L_x_5181:
[----:B------:R-:W-:Y:S04]  /*11890*/  BSSY B0, `(.L_x_5183) ;  /* 0x0000006000007945 */ /* 0x000fe80003800000 */
[----:B-1----:R-:W-:Y:S05]  /*118a0*/  @P0 BRA `(.L_x_5184) ;  /* 0x0000000000100947 */ /* 0x002fea0003800000 */
[----:B-----5:R-:W-:Y:S01]  /*118b0*/  IMAD R6, R6, 0x8, R3 ;  /* 0x0000000806067824 */ /* 0x020fe200078e0203 */
[----:B------:R-:W-:-:S04]  /*118c0*/  SHF.L.U32 R7, R7, 0x1f, RZ ;  /* 0x0000001f07077819 */ /* 0x000fc800000006ff */
[----:B------:R-:W1:Y:S02]  /*118d0*/  SYNCS.PHASECHK.TRANS64.TRYWAIT P0, [R6+URZ], R7 ;  /* 0x00000007060075a7 */ /* 0x000e64000800017f */
[----:B-1----:R-:W-:Y:S05]  /*118e0*/  @!P0 BRA `(.L_x_5185) ;  /* 0x0000017000b08947 */ /* 0x002fea0003800000 */
.L_x_5184:
[----:B------:R-:W-:Y:S05]  /*118f0*/  BSYNC B0 ;  /* 0x0000000000007941 */ /* 0x000fea0003800000 */
.L_x_5183:
[----:B-1---5:R-:W2:Y:S04]  /*11900*/  LDL R7, [R1+0x1c0] ;  /* 0x0001c00001077983 */ /* 0x022ea80000100800 */
[----:B------:R-:W2:Y:S01]  /*11910*/  LDL.64 R2, [R1+0x80] ;  /* 0x0000800001027983 */ /* 0x000ea20000100a00 */
[----:B------:R-:W-:Y:S05]  /*11920*/  WARPSYNC.ALL ;  /* 0x0000000000007948 */ /* 0x000fea0003800000 */
[----:B------:R-:W3:Y:S04]  /*11930*/  LDL.64 R12, [R1+0x78] ;  /* 0x00007800010c7983 */ /* 0x000ee80000100a00 */
[----:B0-----:R-:W4:Y:S04]  /*11940*/  LDL.64 R4, [R1+0x78] ;  /* 0x0000780001047983 */ /* 0x001f280000100a00 */
[----:B------:R-:W4:Y:S04]  /*11950*/  LDL.64 R8, [R1+0x78] ;  /* 0x0000780001087983 */ /* 0x000f280000100a00 */
[----:B------:R-:W4:Y:S01]  /*11960*/  LDL.64 R10, [R1+0x78] ;  /* 0x00007800010a7983 */ /* 0x000f220000100a00 */
[----:B--2---:R-:W-:Y:S01]  /*11970*/  IMAD R2, R7, 0x200, R2 ;  /* 0x0000020007027824 */ /* 0x004fe200078e0202 */
[----:B------:R-:W-:-:S02]  /*11980*/  R2UR UR7, R3 ;  /* 0x00000000030772ca */ /* 0x000fc400000e0000 */
[----:B------:R-:W2:Y:S02]  /*11990*/  LDL R14, [R1+0x28] ;  /* 0x00002800010e7983 */ /* 0x000ea40000100800 */
[C---:B------:R-:W-:Y:S01]  /*119a0*/  R2UR UR6, R2.reuse ;  /* 0x00000000020672ca */ /* 0x040fe200000e0000 */
[----:B------:R-:W-:Y:S01]  /*119b0*/  WARPGROUP.ARRIVE ;  /* 0x00000000000079c5 */ /* 0x000fe20000000000 */
[----:B------:R-:W-:Y:S02]  /*119c0*/  VIADD R6, R2, 0x2 ;  /* 0x0000000202067836 */ /* 0x000fe40000000000 */
[----:B------:R-:W-:Y:S01]  /*119d0*/  IMAD.MOV.U32 R7, RZ, RZ, R3 ;  /* 0x000000ffff077224 */ /* 0x000fe200078e0003 */
[----:B---3--:R-:W-:Y:S02]  /*119e0*/  R2UR UR4, R12 ;  /* 0x000000000c0472ca */ /* 0x008fe400000e0000 */
[----:B------:R-:W-:Y:S02]  /*119f0*/  R2UR UR5, R13 ;  /* 0x000000000d0572ca */ /* 0x000fe400000e0000 */
[----:B------:R0:W5:Y:S11]  /*11a00*/  LDL.64 R12, [R1+0x1c0] ;  /* 0x0001c000010c7983 */ /* 0x0001760000100a00 */
[----:B------:R-:W-:Y:S01]  /*11a10*/  HGMMA.64x64x16.F32.BF16 R24, gdesc[UR4], RZ, !UPT, gsb0 ;  /* 0x00e00000041879f0 */ /* 0x000fe2000c0018ff */
[----:B----4-:R-:W-:Y:S01]  /*11a20*/  VIADD R4, R4, 0x2 ;  /* 0x0000000204047836 */ /* 0x010fe20000000000 */
[----:B------:R-:W-:-:S02]  /*11a30*/  R2UR UR6, R6 ;  /* 0x00000000060672ca */ /* 0x000fc400000e0000 */
[----:B------:R-:W-:Y:S02]  /*11a40*/  R2UR UR7, R7 ;  /* 0x00000000070772ca */ /* 0x000fe400000e0000 */
[----:B------:R-:W-:Y:S02]  /*11a50*/  R2UR UR4, R4 ;  /* 0x00000000040472ca */ /* 0x000fe400000e0000 */
[----:B------:R-:W-:Y:S01]  /*11a60*/  R2UR UR5, R5 ;  /* 0x00000000050572ca */ /* 0x000fe200000e0000 */
[----:B------:R-:W-:Y:S02]  /*11a70*/  WARPGROUP.DEPBAR.LE gsb0, 0x0 ;  /* 0x00008000000079c5 */ /* 0x000fe40000010000 */
[----:B------:R-:W-:-:S10]  /*11a80*/  WARPGROUP.ARRIVE ;  /* 0x00000000000079c5 */ /* 0x000fd40000000000 */
[----:B------:R-:W-:Y:S01]  /*11a90*/  HGMMA.64x64x16.F32.BF16 R24, gdesc[UR4], R24, gsb0 ;  /* 0x00e00000041879f0 */ /* 0x000fe20008001818 */
        /* <DEDUP_REMOVED lines=8> */
[----:B------:R-:W-:-:S10]  /*11b20*/  WARPGROUP.ARRIVE ;  /* 0x00000000000079c5 */ /* 0x000fd40000000000 */
[----:B------:R-:W-:Y:S01]  /*11b30*/  HGMMA.64x64x16.F32.BF16 R24, gdesc[UR4], R24, gsb0 ;  /* 0x00e00000041879f0 */ /* 0x000fe20008001818 */
[----:B------:R-:W-:Y:S02]  /*11b40*/  VIADD R2, R2, 0x6 ;  /* 0x0000000602027836 */ /* 0x000fe40000000000 */
[----:B------:R-:W-:Y:S01]  /*11b50*/  VIADD R10, R10, 0x6 ;  /* 0x000000060a0a7836 */ /* 0x000fe20000000000 */
[----:B------:R-:W-:Y:S02]  /*11b60*/  R2UR UR7, R3 ;  /* 0x00000000030772ca */ /* 0x000fe400000e0000 */
[----:B------:R-:W-:Y:S02]  /*11b70*/  R2UR UR6, R2 ;  /* 0x00000000020672ca */ /* 0x000fe400000e0000 */
[----:B------:R-:W-:Y:S02]  /*11b80*/  R2UR UR4, R10 ;  /* 0x000000000a0472ca */ /* 0x000fe400000e0000 */
[----:B------:R-:W-:Y:S01]  /*11b90*/  R2UR UR5, R11 ;  /* 0x000000000b0572ca */ /* 0x000fe200000e0000 */
[----:B------:R-:W-:Y:S01]  /*11ba0*/  IMAD.MOV.U32 R4, RZ, RZ, 0x1 ;  /* 0x00000001ff047424 */ /* 0x000fe200078e00ff */
[----:B------:R0:W-:Y:S01]  /*11bb0*/  STL [R1+0x60], RZ ;  /* 0x000060ff01007387 */ /* 0x0001e20000100800 */
[----:B------:R-:W-:-:S02]  /*11bc0*/  WARPGROUP.DEPBAR.LE gsb0, 0x0 ;  /* 0x00008000000079c5 */ /* 0x000fc40000010000 */
[----:B------:R-:W-:-:S08]  /*11bd0*/  WARPGROUP.ARRIVE ;  /* 0x00000000000079c5 */ /* 0x000fd00000000000 */
[----:B------:R-:W-:Y:S01]  /*11be0*/  HGMMA.64x64x16.F32.BF16 R24, gdesc[UR4], R24, gsb0 ;  /* 0x00e00000041879f0 */ /* 0x000fe20008001818 */
[----:B------:R0:W-:Y:S01]  /*11bf0*/  STL [R1+0x60], R4 ;  /* 0x0000600401007387 */ /* 0x0001e20000100800 */
[----:B--2---:R-:W-:-:S03]  /*11c00*/  LOP3.LUT R14, R14, 0x1, RZ, 0xfc, !PT ;  /* 0x000000010e0e7812 */ /* 0x004fc600078efcff */
[----:B------:R0:W-:Y:S04]  /*11c10*/  STL [R1+0x60], R4 ;  /* 0x0000600401007387 */ /* 0x0001e80000100800 */
[----:B------:R0:W-:Y:S04]  /*11c20*/  STL [R1+0x60], R4 ;  /* 0x0000600401007387 */ /* 0x0001e80000100800 */
[----:B------:R0:W-:Y:S01]  /*11c30*/  STL [R1+0x60], R4 ;  /* 0x0000600401007387 */ /* 0x0001e20000100800 */
[----:B------:R-:W-:Y:S01]  /*11c40*/  ISETP.NE.AND P1, PT, R14, 0x3, PT ;  /* 0x000000030e00780c */ /* 0x000fe20003f25270 */
[----:B------:R-:W-:Y:S01]  /*11c50*/  BSSY B0, `(.L_x_5186) ;  /* 0x0000004000007945 */ /* 0x000fe20003800000 */
[----:B------:R-:W-:-:S11]  /*11c60*/  WARPGROUP.DEPBAR.LE gsb0, 0x0 ;  /* 0x00008000000079c5 */ /* 0x000fd60000010000 */
[----:B0-----:R-:W-:Y:S05]  /*11c70*/  @!P1 BRA `(.L_x_5187) ;  /* 0x0000000000049947 */ /* 0x001fea0003800000 */
[----:B------:R-:W-:Y:S01]  /*11c80*/  BPT.TRAP 0x1 ;  /* 0x000000040000795c */ /* 0x000fe20000300000 */
.L_x_5187:
[----:B------:R-:W-:Y:S05]  /*11c90*/  BSYNC B0 ;  /* 0x0000000000007941 */ /* 0x000fea0003800000 */
.L_x_5186:
        /* <DEDUP_REMOVED lines=8> */
.L_x_5189:
[----:B------:R-:W-:Y:S05]  /*11d20*/  BSYNC B0 ;  /* 0x0000000000007941 */ /* 0x000fea0003800000 */
.L_x_5188:
[----:B------:R-:W-:Y:S04]  /*11d30*/  BSSY B0, `(.L_x_5190) ;  /* 0x0000004000007945 */ /* 0x000fe80003800000 */
[----:B-1----:R-:W-:Y:S05]  /*11d40*/  @P0 BRA `(.L_x_5191) ;  /* 0x0000000000080947 */ /* 0x002fea0003800000 */
[----:B------:R-:W1:Y:S02]  /*11d50*/  SYNCS.PHASECHK.TRANS64.TRYWAIT P0, [R12+URZ], R13 ;  /* 0x0000000d0c0075a7 */ /* 0x000e64000800017f */
[----:B-1----:R-:W-:Y:S05]  /*11d60*/  @!P0 BRA `(.L_x_5192) ;  /* 0x0000016c00a48947 */ /* 0x002fea0003800000 */
.L_x_5191:
[----:B------:R-:W-:Y:S05]  /*11d70*/  BSYNC B0 ;  /* 0x0000000000007941 */ /* 0x000fea0003800000 */
.L_x_5190:
[----:B------:R-:W2:Y:S04]  /*11d80*/  LDL R14, [R1+0x68] ;  /* 0x00006800010e7983 */ /* 0x000ea80000100800 */
[----:B------:R-:W3:Y:S04]  /*11d90*/  LDL R5, [R1+0x1c0] ;  /* 0x0001c00001057983 */ /* 0x000ee80000100800 */
[----:B------:R-:W3:Y:S04]  /*11da0*/  LDL.64 R2, [R1+0x98] ;  /* 0x0000980001027983 */ /* 0x000ee80000100a00 */
[----:B------:R-:W4:Y:S04]  /*11db0*/  LDL.64 R6, [R1+0x90] ;  /* 0x0000900001067983 */ /* 0x000f280000100a00 */
[----:B------:R-:W4:Y:S04]  /*11dc0*/  LDL.64 R8, [R1+0x90] ;  /* 0x0000900001087983 */ /* 0x000f280000100a00 */
[----:B------:R-:W4:Y:S04]  /*11dd0*/  LDL.64 R10, [R1+0x90] ;  /* 0x00009000010a7983 */ /* 0x000f280000100a00 */
[----:B01----:R-:W4:Y:S01]  /*11de0*/  LDL.64 R12, [R1+0x90] ;  /* 0x00009000010c7983 */ /* 0x003f220000100a00 */
[----:B------:R-:W-:Y:S05]  /*11df0*/  WARPSYNC.ALL ;  /* 0x0000000000007948 */ /* 0x000fea0003800000 */
[----:B------:R-:W-:Y:S01]  /*11e00*/  WARPGROUP.ARRIVE ;  /* 0x00000000000079c5 */ /* 0x000fe20000000000 */
[----:B------:R-:W4:Y:S05]  /*11e10*/  LDL.64 R16, [R1+0x90] ;  /* 0x0000900001107983 */ /* 0x000f2a0000100a00 */
[----:B------:R-:W0:Y:S01]  /*11e20*/  S2R R18, SR_TID.X ;  /* 0x0000000000127919 */ /* 0x000e220000002100 */
[----:B------:R-:W4:Y:S04]  /*11e30*/  LDL.64 R56, [R1+0x90] ;  /* 0x0000900001387983 */ /* 0x000f280000100a00 */
[----:B------:R-:W4:Y:S01]  /*11e40*/  LDL.64 R58, [R1+0x90] ;  /* 0x00009000013a7983 */ /* 0x000f220000100a00 */
[----:B--2---:R-:W-:-:S03]  /*11e50*/  ISETP.NE.U32.AND P0, PT, R14, RZ, PT ;  /* 0x000000ff0e00720c */ /* 0x004fc60003f05070 */
[----:B------:R-:W2:Y:S01]  /*11e60*/  LDL.64 R14, [R1+0x90] ;  /* 0x00009000010e7983 */ /* 0x000ea20000100a00 */
[----:B---3--:R-:W-:Y:S01]  /*11e70*/  IMAD R2, R5, 0x1000, R2 ;  /* 0x0000100005027824 */ /* 0x008fe200078e0202 */
[----:B------:R-:W-:Y:S02]  /*11e80*/  R2UR UR7, R3 ;  /* 0x00000000030772ca */ /* 0x000fe400000e0000 */
[----:B----4-:R-:W-:Y:S02]  /*11e90*/  R2UR UR4, R6 ;  /* 0x00000000060472ca */ /* 0x010fe400000e0000 */
[----:B------:R-:W-:Y:S02]  /*11ea0*/  R2UR UR6, R2 ;  /* 0x00000000020672ca */ /* 0x000fe400000e0000 */
[----:B------:R-:W-:Y:S02]  /*11eb0*/  R2UR UR5, R7 ;  /* 0x00000000070572ca */ /* 0x000fe400000e0000 */
[----:B------:R-:W-:-:S11]  /*11ec0*/  VOTEU.ANY UP0, P0 ;  /* 0x00000000003f7886 */ /* 0x000fd60000000100 */
        /* <DEDUP_REMOVED lines=25> */
[--C-:B------:R-:W-:Y:S01]  /*12060*/  IMAD.MOV.U32 R7, RZ, RZ, R3.reuse ;  /* 0x000000ffff077224 */ /* 0x100fe200078e0003 */
        /* <DEDUP_REMOVED lines=9> */
[----:B------:R-:W-:Y:S01]  /*12100*/  IMAD.MOV.U32 R7, RZ, RZ, R3 ;  /* 0x000000ffff077224 */ /* 0x000fe200078e0003 */
[----:B------:R-:W-:-:S04]  /*12110*/  R2UR UR6, R6 ;  /* 0x00000000060672ca */ /* 0x000fc800000e0000 */
[----:B------:R-:W-:Y:S01]  /*12120*/  R2UR UR7, R7 ;  /* 0x00000000070772ca */ /* 0x000fe200000e0000 */
[----:B--2---:R-:W-:Y:S01]  /*12130*/  VIADD R14, R14, 0x200 ;  /* 0x000002000e0e7836 */ /* 0x004fe20000000000 */
[----:B------:R-:W-:-:S04]  /*12140*/  R2UR UR5, R15 ;  /* 0x000000000f0572ca */ /* 0x000fc800000e0000 */
        /* <DEDUP_REMOVED lines=121> */
[----:B------:R-:W-:Y:S02]  /*128e0*/  R2UR UR5, R17 ;  /* 0x00000000110572ca */ /* 0x000fe400000e0000 */
[----:B0-----:R-:W-:-:S05]  /*128f0*/  SHF.R.U32.HI R18, RZ, 0x7, R18 ;  /* 0x00000007ff127819 */ /* 0x001fca0000011612 */
[----:B------:R0:W1:Y:S01]  /*12900*/  SHFL.IDX PT, R5, R18, RZ, 0x1f ;  /* 0x00001fff12057589 */ /* 0x00006200000e0000 */
[----:B------:R-:W-:Y:S02]  /*12910*/  WARPGROUP.DEPBAR.LE gsb0, 0x0 ;  /* 0x00008000000079c5 */ /* 0x000fe40000010000 */
[----:B------:R-:W-:Y:S01]  /*12920*/  WARPGROUP.ARRIVE ;  /* 0x00000000000079c5 */ /* 0x000fe20000000000 */
[----:B------:R-:W-:Y:S01]  /*12930*/  VIADD R6, R2, 0x800 ;  /* 0x0000080002067836 */ /* 0x000fe20000000000 */
[----:B------:R-:W-:Y:S01]  /*12940*/  R2UR UR9, R9 ;  /* 0x00000000090972ca */ /* 0x000fe200000e0000 */
[----:B------:R-:W-:Y:S01]  /*12950*/  IMAD.MOV.U32 R17, RZ, RZ, R3 ;  /* 0x000000ffff117224 */ /* 0x000fe200078e0003 */
[----:B0-----:R-:W4:Y:S02]  /*12960*/  LDL.64 R18, [R1+0x90] ;  /* 0x0000900001127983 */ /* 0x001f240000100a00 */
[----:B------:R-:W-:Y:S01]  /*12970*/  HGMMA.64x64x16.F32.BF16 R24, gdesc[UR4], R24, gsb0 ;  /* 0x00e00000041879f0 */ /* 0x000fe20008001818 */
[----:B-1----:R-:W-:-:S04]  /*12980*/  ISETP.GT.AND P0, PT, R5, 0x7f, PT ;  /* 0x0000007f0500780c */ /* 0x002fc80003f04270 */
[----:B------:R-:W-:-:S04]  /*12990*/  SEL R5, RZ, 0x2, !P0 ;  /* 0x00000002ff057807 */ /* 0x000fc80004000000 */
[----:B------:R-:W-:Y:S01]  /*129a0*/  IADD3 R8, R8, 0x800, R5 ;  /* 0x0000080008087810 */ /* 0x000fe20007ffe005 */
[----:B------:R-:W-:Y:S01]  /*129b0*/  IMAD.IADD R16, R5, 0x1, R6 ;  /* 0x0000000105107824 */ /* 0x000fe200078e0206 */
[----:B------:R-:W-:Y:S01]  /*129c0*/  R2UR UR11, R17 ;  /* 0x00000000110b72ca */ /* 0x000fe200000e0000 */
[----:B------:R-:W-:Y:S01]  /*129d0*/  UMOV UR4, 0x1 ;  /* 0x0000000100047882 */ /* 0x000fe20000000000 */
[----:B------:R-:W-:Y:S02]  /*129e0*/  R2UR UR8, R8 ;  /* 0x00000000080872ca */ /* 0x000fe400000e0000 */
[----:B------:R-:W-:Y:S01]  /*129f0*/  R2UR UR10, R16 ;  /* 0x00000000100a72ca */ /* 0x000fe200000e0000 */
[----:B------:R-:W-:Y:S01]  /*12a00*/  UISETP.NE.U32.AND UP0, UPT, UR4, URZ, UPT ;  /* 0x0000003f0400728c */ /* 0x000fe2000bf05070 */
[----:B------:R-:W-:Y:S02]  /*12a10*/  WARPGROUP.DEPBAR.LE gsb0, 0x0 ;  /* 0x00008000000079c5 */ /* 0x000fe40000010000 */
[----:B------:R-:W-:-:S09]  /*12a20*/  WARPGROUP.ARRIVE ;  /* 0x00000000000079c5 */ /* 0x000fd20000000000 */
[----:B------:R-:W-:Y:S01]  /*12a30*/  HGMMA.64x64x16.F32.BF16 R24, gdesc[UR8], R24, UP0, gsb0 ;  /* 0x00e00000081879f0 */ /* 0x000fe2000b801818 */
[----:B------:R-:W-:-:S05]  /*12a40*/  IMAD.MOV.U32 R16, RZ, RZ, 0x4 ;  /* 0x00000004ff107424 */ /* 0x000fca00078e00ff */
[----:B------:R-:W-:Y:S01]  /*12a50*/  SEL R7, R16, 0x2, P0 ;  /* 0x0000000210077807 */ /* 0x000fe20000000000 */
[----:B------:R-:W-:-:S03]  /*12a60*/  IMAD.MOV.U32 R9, RZ, RZ, R3 ;  /* 0x000000ffff097224 */ /* 0x000fc600078e0003 */
[----:B--2---:R-:W-:Y:S01]  /*12a70*/  IADD3 R10, R7, 0x800, R10 ;  /* 0x00000800070a7810 */ /* 0x004fe20007ffe00a */
        /* <DEDUP_REMOVED lines=8> */
[----:B------:R-:W-:Y:S01]  /*12b00*/  IMAD.MOV.U32 R11, RZ, RZ, R3 ;  /* 0x000000ffff0b7224 */ /* 0x000fe200078e0003 */
[----:B------:R-:W2:Y:S07]  /*12b10*/  LDL.64 R16, [R1+0x90] ;  /* 0x0000900001107983 */ /* 0x000eae0000100a00 */
[----:B------:R-:W-:Y:S01]  /*12b20*/  HGMMA.64x64x16.F32.BF16 R24, gdesc[UR4], R24, gsb0 ;  /* 0x00e00000041879f0 */ /* 0x000fe20008001818 */
[----:B------:R-:W-:Y:S01]  /*12b30*/  IMAD.IADD R10, R6, 0x1, R9 ;  /* 0x00000001060a7824 */ /* 0x000fe200078e0209 */
[----:B---3--:R-:W-:Y:S01]  /*12b40*/  IADD3 R12, R9, 0x800, R12 ;  /* 0x00000800090c7810 */ /* 0x008fe20007ffe00c */
[----:B------:R0:W5:Y:S01]  /*12b50*/  LDL R8, [R1+0xc] ;  /* 0x00000c0001087983 */ /* 0x0001620000100800 */
        /* <DEDUP_REMOVED lines=13> */
[----:B----4-:R-:W-:Y:S02]  /*12c30*/  IMAD.IADD R14, R11, 0x1, R14 ;  /* 0x000000010b0e7824 */ /* 0x010fe400078e020e */
        /* <DEDUP_REMOVED lines=9> */
[C---:B------:R-:W-:Y:S01]  /*12cd0*/  IADD3 R10, R5.reuse, 0xa00, R18 ;  /* 0x00000a00050a7810 */ /* 0x040fe20007ffe012 */
[----:B------:R-:W-:Y:S01]  /*12ce0*/  IMAD.MOV.U32 R11, RZ, RZ, R19 ;  /* 0x000000ffff0b7224 */ /* 0x000fe200078e0013 */
[----:B------:R-:W3:Y:S06]  /*12cf0*/  LDL.64 R14, [R1+0x90] ;  /* 0x00009000010e7983 */ /* 0x000eec0000100a00 */
[----:B------:R-:W-:Y:S01]  /*12d00*/  HGMMA.64x64x16.F32.BF16 R24, gdesc[UR4], R24, gsb0 ;  /* 0x00e00000041879f0 */ /* 0x000fe20008001818 */
[----:B------:R-:W-:-:S02]  /*12d10*/  IMAD.IADD R12, R5, 0x1, R6 ;  /* 0x00000001050c7824 */ /* 0x000fc400078e0206 */
[----:B------:R-:W-:Y:S01]  /*12d20*/  IMAD.MOV.U32 R13, RZ, RZ, R3 ;  /* 0x000000ffff0d7224 */ /* 0x000fe200078e0003 */
[----:B------:R-:W-:Y:S01]  /*12d30*/  R2UR UR4, R10 ;  /* 0x000000000a0472ca */ /* 0x000fe200000e0000 */
[----:B------:R-:W4:Y:S01]  /*12d40*/  LDL.64 R18, [R1+0x90] ;  /* 0x0000900001127983 */ /* 0x000f220000100a00 */
        /* <DEDUP_REMOVED lines=18> */
[----:B--2---:R-:W-:Y:S01]  /*12e70*/  IADD3 R16, R9, 0xa00, R16 ;  /* 0x00000a0009107810 */ /* 0x004fe20007ffe010 */
[----:B------:R-:W2:Y:S07]  /*12e80*/  LDL.64 R12, [R1+0x90] ;  /* 0x00009000010c7983 */ /* 0x000eae0000100a00 */
        /* <DEDUP_REMOVED lines=26> */
[C---:B---3--:R-:W-:Y:S01]  /*13030*/  IADD3 R14, R5.reuse, 0xc00, R14 ;  /* 0x00000c00050e7810 */ /* 0x048fe20007ffe00e */
[----:B------:R-:W3:Y:S07]  /*13040*/  LDL.64 R16, [R1+0x90] ;  /* 0x0000900001107983 */ /* 0x000eee0000100a00 */
        /* <DEDUP_REMOVED lines=21> */
[----:B--2---:R-:W-:Y:S01]  /*131a0*/  IADD3 R12, R9, 0xc00, R12 ;  /* 0x00000c00090c7810 */ /* 0x004fe20007ffe00c */
[----:B------:R-:W-:Y:S01]  /*131b0*/  IMAD.MOV.U32 R11, RZ, RZ, R3 ;  /* 0x000000ffff0b7224 */ /* 0x000fe200078e0003 */
[----:B------:R-:W2:Y:S06]  /*131c0*/  LDL.64 R18, [R1+0x90] ;  /* 0x0000900001127983 */ /* 0x000eac0000100a00 */
        /* <DEDUP_REMOVED lines=20> */
[----:B------:R-:W2:Y:S01]  /*13310*/  LDL.64 R56, [R1+0x90] ;  /* 0x0000900001387983 */ /* 0x000ea20000100a00 */
[----:B------:R-:W-:Y:S02]  /*13320*/  R2UR UR6, R12 ;  /* 0x000000000c0672ca */ /* 0x000fe400000e0000 */
[----:B------:R-:W-:Y:S01]  /*13330*/  R2UR UR7, R13 ;  /* 0x000000000d0772ca */ /* 0x000fe200000e0000 */
[----:B------:R-:W-:-:S02]  /*13340*/  WARPGROUP.DEPBAR.LE gsb0, 0x0 ;  /* 0x00008000000079c5 */ /* 0x000fc40000010000 */
[----:B------:R-:W-:Y:S01]  /*13350*/  WARPGROUP.ARRIVE ;  /* 0x00000000000079c5 */ /* 0x000fe20000000000 */
[----:B------:R-:W-:Y:S01]  /*13360*/  VIADD R6, R2, 0xe00 ;  /* 0x00000e0002067836 */ /* 0x000fe20000000000 */
[C---:B---3--:R-:W-:Y:S01]  /*13370*/  IADD3 R16, R5.reuse, 0xe00, R16 ;  /* 0x00000e0005107810 */ /* 0x048fe20007ffe010 */
[----:B------:R-:W-:Y:S01]  /*13380*/  IMAD.MOV.U32 R11, RZ, RZ, R3 ;  /* 0x000000ffff0b7224 */ /* 0x000fe200078e0003 */
[----:B------:R-:W3:Y:S06]  /*13390*/  LDL R12, [R1] ;  /* 0x00000000010c7983 */ /* 0x000eec0000100800 */
[----:B------:R-:W-:Y:S01]  /*133a0*/  HGMMA.64x64x16.F32.BF16 R24, gdesc[UR4], R24, gsb0 ;  /* 0x00e00000041879f0 */ /* 0x000fe20008001818 */
[----:B------:R-:W-:Y:S01]  /*133b0*/  IMAD.IADD R10, R5, 0x1, R6 ;  /* 0x00000001050a7824 */ /* 0x000fe200078e0206 */
[----:B------:R-:W-:Y:S01]  /*133c0*/  R2UR UR7, R11 ;  /* 0x000000000b0772ca */ /* 0x000fe200000e0000 */
[----:B------:R0:W5:Y:S01]  /*133d0*/  LDL R5, [R1+0x1c0] ;  /* 0x0001c00001057983 */ /* 0x0001620000100800 */
[----:B------:R-:W-:-:S02]  /*133e0*/  R2UR UR4, R16 ;  /* 0x00000000100472ca */ /* 0x000fc400000e0000 */
[----:B------:R-:W-:Y:S02]  /*133f0*/  R2UR UR6, R10 ;  /* 0x000000000a0672ca */ /* 0x000fe400000e0000 */
[----:B------:R-:W-:Y:S01]  /*13400*/  R2UR UR5, R17 ;  /* 0x00000000110572ca */ /* 0x000fe200000e0000 */
[----:B------:R-:W-:Y:S02]  /*13410*/  WARPGROUP.DEPBAR.LE gsb0, 0x0 ;  /* 0x00008000000079c5 */ /* 0x000fe40000010000 */
        /* <DEDUP_REMOVED lines=13> */
[----:B--2---:R-:W-:Y:S01]  /*134f0*/  IADD3 R18, R9, 0xe00, R18 ;  /* 0x00000e0009127810 */ /* 0x004fe20007ffe012 */
        /* <DEDUP_REMOVED lines=54> */
[----:B---3--:R-:W-:-:S03]  /*13860*/  LOP3.LUT R2, R12, 0x1, RZ, 0xfc, !PT ;  /* 0x000000010c027812 */ /* 0x008fc600078efcff */
        /* <DEDUP_REMOVED lines=8> */
.L_x_5194:
[----:B------:R-:W-:Y:S05]  /*138f0*/  BSYNC B0 ;  /* 0x0000000000007941 */ /* 0x000fea0003800000 */
.L_x_5193:
[----:B------:R-:W2:Y:S02]  /*13900*/  LDL.64 R2, [R1+0x20] ;  /* 0x0000200001027983 */ /* 0x000ea40000100a00 */
[----:B--2---:R-:W-:-:S05]  /*13910*/  MOV R2, R2 ;  /* 0x0000000200027202 */ /* 0x004fca0000000f00 */
[----:B-----5:R-:W-:-:S05]  /*13920*/  IMAD R5, R5, 0x8, R2 ;  /* 0x0000000805057824 */ /* 0x020fca00078e0202 */
[----:B------:R-:W-:-:S04]  /*13930*/  PRMT R5, R8, 0x654, R5 ;  /* 0x0000065408057816 */ /* 0x000fc80000000005 */
[----:B------:R0:W-:Y:S01]  /*13940*/  SYNCS.ARRIVE.TRANS64.RED.A1T0 RZ, [R5+URZ], RZ ;  /* 0x000000ff05ff79a7 */ /* 0x0001e2000810043f */
[----:B------:R-:W2:Y:S04]  /*13950*/  LDL.64 R2, [R1+0x1d0] ;  /* 0x0001d00001027983 */ /* 0x000ea80000100a00 */
[----:B------:R-:W3:Y:S04]  /*13960*/  LDL R9, [R1+0x1f0] ;  /* 0x0001f00001097983 */ /* 0x000ee80000100800 */
[----:B------:R-:W4:Y:S04]  /*13970*/  LDL.64 R10, [R1+0x1e0] ;  /* 0x0001e000010a7983 */ /* 0x000f280000100a00 */
[----:B------:R-:W4:Y:S01]  /*13980*/  LDL.64 R12, [R1+0xb8] ;  /* 0x0000b800010c7983 */ /* 0x000f220000100a00 */
[----:B--2---:R-:W-:-:S02]  /*13990*/  FMNMX.FTZ R4, R24, R2, !PT ;  /* 0x0000000218047209 */ /* 0x004fc40007810000 */
[----:B------:R-:W-:Y:S02]  /*139a0*/  FMNMX.FTZ R6, R26, R3, !PT ;  /* 0x000000031a067209 */ /* 0x000fe40007810000 */
[----:B0-----:R-:W-:Y:S02]  /*139b0*/  FMNMX.FTZ R5, R25, R4, !PT ;  /* 0x0000000419057209 */ /* 0x001fe40007810000 */
        /* <DEDUP_REMOVED lines=28> */
[----:B------:R-:W-:-:S03]  /*13b80*/  FMNMX.FTZ R5, R55, R6, !PT ;  /* 0x0000000637057209 */ /* 0x000fc60007810000 */
[----:B------:R-:W0:Y:S04]  /*13b90*/  SHFL.BFLY PT, R7, R4, 0x2, 0x1f ;  /* 0x0c401f0004077f89 */ /* 0x000e2800000e0000 */
[----:B------:R-:W-:Y:S04]  /*13ba0*/  STL.64 [R1+0x1d0], R4 ;  /* 0x0001d00401007387 */ /* 0x000fe80000100a00 */
[----:B------:R-:W2:Y:S01]  /*13bb0*/  LDL R14, [R1+0x1d4] ;  /* 0x0001d400010e7983 */ /* 0x000ea20000100800 */
[----:B0-----:R-:W-:-:S05]  /*13bc0*/  FMNMX.FTZ R7, R4, R7, !PT ;  /* 0x0000000704077209 */ /* 0x001fca0007810000 */
[----:B------:R-:W0:Y:S02]  /*13bd0*/  SHFL.BFLY PT, R6, R7, 0x1, 0x1f ;  /* 0x0c201f0007067f89 */ /* 0x000e2400000e0000 */
[----:B0-----:R-:W-:-:S05]  /*13be0*/  FMNMX.FTZ R6, R7, R6, !PT ;  /* 0x0000000607067209 */ /* 0x001fca0007810000 */
[----:B------:R-:W-:Y:S04]  /*13bf0*/  STL [R1+0x1d0], R6 ;  /* 0x0001d00601007387 */ /* 0x000fe80000100800 */
[----:B------:R-:W3:Y:S04]  /*13c00*/  LDL R15, [R1+0x1d0] ;  /* 0x0001d000010f7983 */ /* 0x000ee80000100800 */
[----:B--2---:R-:W0:Y:S02]  /*13c10*/  SHFL.BFLY PT, R5, R14, 0x2, 0x1f ;  /* 0x0c401f000e057f89 */ /* 0x004e2400000e0000 */
[----:B0-----:R-:W-:-:S05]  /*13c20*/  FMNMX.FTZ R5, R5, R14, !PT ;  /* 0x0000000e05057209 */ /* 0x001fca0007810000 */
[----:B------:R-:W0:Y:S02]  /*13c30*/  SHFL.BFLY PT, R4, R5, 0x1, 0x1f ;  /* 0x0c201f0005047f89 */ /* 0x000e2400000e0000 */
[----:B0-----:R-:W-:Y:S01]  /*13c40*/  FMNMX.FTZ R4, R5, R4, !PT ;  /* 0x0000000405047209 */ /* 0x001fe20007810000 */
[----:B---3--:R-:W-:-:S04]  /*13c50*/  FADD.FTZ R2, R2, -R15 ;  /* 0x8000000f02027221 */ /* 0x008fc80000010000 */
[----:B------:R-:W-:Y:S01]  /*13c60*/  FADD.FTZ R8, R3, -R4 ;  /* 0x8000000403087221 */ /* 0x000fe20000010000 */
[----:B------:R-:W-:-:S03]  /*13c70*/  FMUL.FTZ R2, R2, R9 ;  /* 0x0000000902027220 */ /* 0x000fc60000410000 */
[----:B------:R-:W-:Y:S01]  /*13c80*/  FMUL.FTZ R8, R9, R8 ;  /* 0x0000000809087220 */ /* 0x000fe20000410000 */
[----:B------:R-:W4:Y:S08]  /*13c90*/  MUFU.EX2 R171, R2 ;  /* 0x0000000200ab7308 */ /* 0x000f300000000800 */
[----:B------:R-:W0:Y:S01]  /*13ca0*/  MUFU.EX2 R160, R8 ;  /* 0x0000000800a07308 */ /* 0x000e220000000800 */
[----:B------:R1:W-:Y:S01]  /*13cb0*/  STL [R1+0x1d4], R4 ;  /* 0x0001d40401007387 */ /* 0x0003e20000100800 */
[----:B----4-:R-:W-:Y:S01]  /*13cc0*/  FMUL.FTZ R10, R171, R10 ;  /* 0x0000000aab0a7220 */ /* 0x010fe20000410000 */
[----:B0-----:R-:W-:-:S05]  /*13cd0*/  FMUL.FTZ R11, R11, R160 ;  /* 0x000000a00b0b7220 */ /* 0x001fca0000410000 */
[----:B------:R1:W-:Y:S04]  /*13ce0*/  STL.64 [R1+0x1e0], R10 ;  /* 0x0001e00a01007387 */ /* 0x0003e80000100a00 */
[----:B------:R-:W2:Y:S01]  /*13cf0*/  LD.E R3, desc[UR36][R12.64+0x4] ;  /* 0x000004240c037980 */ /* 0x000ea2000c101900 */
[----:B------:R-:W-:Y:S01]  /*13d00*/  BSSY B0, `(.L_x_5195) ;  /* 0x000000c000007945 */ /* 0x000fe20003800000 */
[----:B--2---:R-:W-:-:S13]  /*13d10*/  ISETP.NE.AND P0, PT, R3, RZ, PT ;  /* 0x000000ff0300720c */ /* 0x004fda0003f05270 */
[----:B-1----:R-:W-:Y:S05]  /*13d20*/  @P0 BRA `(.L_x_5196) ;  /* 0x0000000000240947 */ /* 0x002fea0003800000 */
[----:B------:R-:W2:Y:S04]  /*13d30*/  LDL.64 R6, [R1+0xc0] ;  /* 0x0000c00001067983 */ /* 0x000ea80000100a00 */
[----:B------:R-:W3:Y:S04]  /*13d40*/  LD.E R13, desc[UR36][R12.64] ;  /* 0x000000240c0d7980 */ /* 0x000ee8000c101900 */
[----:B--2---:R-:W2:Y:S01]  /*13d50*/  LD.E.64 R4, desc[UR36][R6.64] ;  /* 0x0000002406047980 */ /* 0x004ea2000c101b00 */
[----:B---3--:R-:W-:-:S04]  /*13d60*/  IMAD R2, R20, 0x40, R13 ;  /* 0x0000004014027824 */ /* 0x008fc800078e020d */
[----:B--2---:R-:W-:-:S05]  /*13d70*/  IMAD.WIDE R2, R2, 0x4, R4 ;  /* 0x0000000402027825 */ /* 0x004fca00078e0204 */
[----:B------:R0:W-:Y:S04]  /*13d80*/  ST.E desc[UR36][R2.64], R171 ;  /* 0x000000ab02007985 */ /* 0x0001e8000c101924 */
[----:B------:R-:W2:Y:S04]  /*13d90*/  LDL.64 R12, [R1+0xb8] ;  /* 0x0000b800010c7983 */ /* 0x000ea80000100a00 */
[----:B--2---:R-:W2:Y:S02]  /*13da0*/  LD.E R4, desc[UR36][R12.64+0x4] ;  /* 0x000004240c047980 */ /* 0x004ea4000c101900 */
[----:B0-2---:R-:W-:-:S13]  /*13db0*/  ISETP.NE.AND P0, PT, R4, RZ, PT ;  /* 0x000000ff0400720c */ /* 0x005fda0003f05270 */
.L_x_5196:
[----:B------:R-:W-:Y:S05]  /*13dc0*/  BSYNC B0 ;  /* 0x0000000000007941 */ /* 0x000fea0003800000 */
.L_x_5195:
[----:B------:R-:W-:Y:S04]  /*13dd0*/  BSSY B0, `(.L_x_5197) ;  /* 0x0000009000007945 */ /* 0x000fe80003800000 */
[----:B------:R-:W-:Y:S05]  /*13de0*/  @P0 BRA `(.L_x_5198) ;  /* 0x00000000001c0947 */ /* 0x000fea0003800000 */
[----:B------:R-:W2:Y:S04]  /*13df0*/  LDL.64 R4, [R1+0xc0] ;  /* 0x0000c00001047983 */ /* 0x000ea80000100a00 */
[----:B------:R-:W3:Y:S04]  /*13e00*/  LD.E R13, desc[UR36][R12.64] ;  /* 0x000000240c0d7980 */ /* 0x000ee8000c101900 */
[----:B--2---:R-:W2:Y:S01]  /*13e10*/  LD.E.64 R2, desc[UR36][R4.64] ;  /* 0x0000002404027980 */ /* 0x004ea2000c101b00 */
[----:B---3--:R-:W-:-:S04]  /*13e20*/  IMAD R20, R20, 0x40, R13 ;  /* 0x0000004014147824 */ /* 0x008fc800078e020d */
[----:B------:R-:W-:-:S04]  /*13e30*/  VIADD R20, R20, 0x8 ;  /* 0x0000000814147836 */ /* 0x000fc80000000000 */
[----:B--2---:R-:W-:-:S05]  /*13e40*/  IMAD.WIDE R2, R20, 0x4, R2 ;  /* 0x0000000414027825 */ /* 0x004fca00078e0202 */
[----:B------:R0:W-:Y:S02]  /*13e50*/  ST.E desc[UR36][R2.64], R160 ;  /* 0x000000a002007985 */ /* 0x0001e4000c101924 */
.L_x_5198:
[----:B------:R-:W-:Y:S05]  /*13e60*/  BSYNC B0 ;  /* 0x0000000000007941 */ /* 0x000fea0003800000 */
.L_x_5197:
[----:B------:R-:W2:Y:S04]  /*13e70*/  LDL R173, [R1+0x1f0] ;  /* 0x0001f00001ad7983 */ /* 0x000ea80000100800 */
[----:B------:R-:W2:Y:S04]  /*13e80*/  LDL.64 R18, [R1+0x1d0] ;  /* 0x0001d00001127983 */ /* 0x000ea80000100a00 */
        /* <DEDUP_REMOVED lines=56> */
[----:B------:R-:W4:Y:S01]  /*14210*/  LDL.64 R182, [R1+0x3d8] ;  /* 0x0003d80001b67983 */ /* 0x000f220000100a00 */
[----:B--2---:R-:W-:-:S04]  /*14220*/  FMUL.FTZ R18, R18, R173 ;  /* 0x000000ad12127220 */ /* 0x004fc80000410000 */
[-CC-:B0-----:R-:W-:Y:S01]  /*14230*/  FFMA.FTZ R2, R40, R173.reuse, -R18.reuse ;  /* 0x000000ad28027223 */ /* 0x181fe20000010812 */
[-CC-:B------:R-:W-:Y:S02]  /*14240*/  FFMA.FTZ R11, R41, R173.reuse, -R18.reuse ;  /* 0x000000ad290b7223 */ /* 0x180fe40000010812 */
[----:B------:R-:W2:Y:S01]  /*14250*/  LDL.64 R40, [R1+0x2b8] ;  /* 0x0002b80001287983 */ /* 0x000ea20000100a00 */
        /* <DEDUP_REMOVED lines=15> */
[-CC-:B------:R-:W-:Y:S01]  /*14350*/  FFMA.FTZ R16, R26, R173.reuse, -R162.reuse ;  /* 0x000000ad1a107223 */ /* 0x180fe200000108a2 */
[-CC-:B------:R-:W-:Y:S01]  /*14360*/  FFMA.FTZ R157, R27, R173.reuse, -R162.reuse ;  /* 0x000000ad1b9d7223 */ /* 0x180fe200000108a2 */
        /* <DEDUP_REMOVED lines=8> */
[----:B------:R-:W3:Y:S01]  /*143f0*/  MUFU.EX2 R16, R16 ;  /* 0x0000001000107308 */ /* 0x000ee20000000800 */
[-CC-:B------:R-:W-:Y:S01]  /*14400*/  FFMA.FTZ R159, R30, R173.reuse, -R162.reuse ;  /* 0x000000ad1e9f7223 */ /* 0x180fe200000108a2 */
[----:B------:R-:W-:-:S06]  /*14410*/  FFMA.FTZ R20, R31, R173, -R162 ;  /* 0x000000ad1f147223 */ /* 0x000fcc00000108a2 */
[----:B------:R-:W0:Y:S01]  /*14420*/  MUFU.EX2 R5, R5 ;  /* 0x0000000500057308 */ /* 0x000e220000000800 */
[----:B------:R-:W-:-:S07]  /*14430*/  FFMA.FTZ R161, R34, R173, -R162 ;  /* 0x000000ad22a17223 */ /* 0x000fce00000108a2 */
[----:B------:R-:W1:Y:S08]  /*14440*/  MUFU.EX2 R157, R157 ;  /* 0x0000009d009d7308 */ /* 0x000e700000000800 */
[----:B------:R-:W1:Y:S08]  /*14450*/  MUFU.EX2 R156, R156 ;  /* 0x0000009c009c7308 */ /* 0x000e700000000800 */
[----:B------:R-:W1:Y:S08]  /*14460*/  MUFU.EX2 R159, R159 ;  /* 0x0000009f009f7308 */ /* 0x000e700000000800 */
[----:B------:R-:W1:Y:S01]  /*14470*/  MUFU.EX2 R158, R158 ;  /* 0x0000009e009e7308 */ /* 0x000e620000000800 */
[----:B---3--:R-:W-:Y:S01]  /*14480*/  FADD.FTZ R30, R16, R155 ;  /* 0x0000009b101e7221 */ /* 0x008fe20000010000 */
[----:B------:R-:W-:-:S06]  /*14490*/  FFMA.FTZ R163, R38, R173, -R162 ;  /* 0x000000ad26a37223 */ /* 0x000fcc00000108a2 */
[----:B------:R-:W3:Y:S01]  /*144a0*/  MUFU.EX2 R20, R20 ;  /* 0x0000001400147308 */ /* 0x000ee20000000800 */
[----:B0-----:R-:W-:-:S07]  /*144b0*/  FADD.FTZ R31, R5, R154 ;  /* 0x0000009a051f7221 */ /* 0x001fce0000010000 */
[----:B------:R-:W0:Y:S08]  /*144c0*/  MUFU.EX2 R7, R7 ;  /* 0x0000000700077308 */ /* 0x000e300000000800 */
[----:B------:R3:W-:Y:S01]  /*144d0*/  MUFU.EX2 R19, R18 ;  /* 0x0000001200137308 */ /* 0x0007e20000000800 */
[----:B-1----:R-:W-:Y:S01]  /*144e0*/  FADD.FTZ R30, R157, R30 ;  /* 0x0000001e9d1e7221 */ /* 0x002fe20000010000 */
[----:B---3--:R-:W-:-:S06]  /*144f0*/  FFMA.FTZ R18, R35, R173, -R162 ;  /* 0x000000ad23127223 */ /* 0x008fcc00000108a2 */
[----:B------:R-:W1:Y:S01]  /*14500*/  MUFU.EX2 R161, R161 ;  /* 0x000000a100a17308 */ /* 0x000e620000000800 */
[----:B------:R-:W-:Y:S01]  /*14510*/  FADD.FTZ R31, R156, R31 ;  /* 0x0000001f9c1f7221 */ /* 0x000fe20000010000 */
[----:B------:R-:W-:-:S06]  /*14520*/  FFMA.FTZ R164, R39, R173, -R162 ;  /* 0x000000ad27a47223 */ /* 0x000fcc00000108a2 */
[----:B------:R-:W3:Y:S01]  /*14530*/  MUFU.EX2 R3, R3 ;  /* 0x0000000300037308 */ /* 0x000ee20000000800 */
[----:B------:R-:W-:Y:S01]  /*14540*/  FADD.FTZ R35, R159, R30 ;  /* 0x0000001e9f237221 */ /* 0x000fe20000010000 */
[----:B------:R-:W-:-:S06]  /*14550*/  FADD.FTZ R30, R158, R31 ;  /* 0x0000001f9e1e7221 */ /* 0x000fcc0000010000 */
[----:B------:R-:W3:Y:S01]  /*14560*/  MUFU.EX2 R18, R18 ;  /* 0x0000001200127308 */ /* 0x000ee20000000800 */
[----:B------:R-:W-:-:S07]  /*14570*/  FFMA.FTZ R165, R42, R173, -R162 ;  /* 0x000000ad2aa57223 */ /* 0x000fce00000108a2 */
[----:B------:R-:W3:Y:S01]  /*14580*/  MUFU.EX2 R6, R6 ;  /* 0x0000000600067308 */ /* 0x000ee20000000800 */
[----:B------:R-:W-:Y:S01]  /*14590*/  FADD.FTZ R34, R20, R35 ;  /* 0x0000002314227221 */ /* 0x000fe20000010000 */
[----:B0-----:R-:W-:-:S06]  /*145a0*/  FADD.FTZ R30, R7, R30 ;  /* 0x0000001e071e7221 */ /* 0x001fcc0000010000 */
[----:B------:R-:W0:Y:S01]  /*145b0*/  MUFU.EX2 R163, R163 ;  /* 0x000000a300a37308 */ /* 0x000e220000000800 */
[----:B------:R-:W-:-:S07]  /*145c0*/  FFMA.FTZ R166, R43, R173, -R162 ;  /* 0x000000ad2ba67223 */ /* 0x000fce00000108a2 */
[----:B------:R-:W0:Y:S01]  /*145d0*/  MUFU.EX2 R4, R4 ;  /* 0x0000000400047308 */ /* 0x000e220000000800 */
[----:B-1----:R-:W-:Y:S01]  /*145e0*/  FADD.FTZ R35, R161, R34 ;  /* 0x00000022a1237221 */ /* 0x002fe20000010000 */
[----:B---3--:R-:W-:-:S06]  /*145f0*/  FADD.FTZ R31, R3, R30 ;  /* 0x0000001e031f7221 */ /* 0x008fcc0000010000 */
[----:B------:R-:W-:Y:S01]  /*14600*/  MUFU.EX2 R9, R9 ;  /* 0x0000000900097308 */ /* 0x000fe20000000800 */
[----:B------:R-:W-:-:S07]  /*14610*/  FFMA.FTZ R167, R46, R173, -R162 ;  /* 0x000000ad2ea77223 */ /* 0x000fce00000108a2 */
[----:B------:R-:W1:Y:S01]  /*14620*/  MUFU.EX2 R164, R164 ;  /* 0x000000a400a47308 */ /* 0x000e620000000800 */
[----:B------:R-:W-:Y:S01]  /*14630*/  FADD.FTZ R30, R18, R35 ;  /* 0x00000023121e7221 */ /* 0x000fe20000010000 */
[----:B------:R-:W-:-:S06]  /*14640*/  FADD.FTZ R31, R6, R31 ;  /* 0x0000001f061f7221 */ /* 0x000fcc0000010000 */
[----:B------:R-:W-:Y:S01]  /*14650*/  MUFU.EX2 R2, R2 ;  /* 0x0000000200027308 */ /* 0x000fe20000000800 */
[----:B------:R-:W-:-:S07]  /*14660*/  FFMA.FTZ R168, R47, R173, -R162 ;  /* 0x000000ad2fa87223 */ /* 0x000fce00000108a2 */
[----:B------:R-:W3:Y:S01]  /*14670*/  MUFU.EX2 R165, R165 ;  /* 0x000000a500a57308 */ /* 0x000ee20000000800 */
[----:B0-----:R-:W-:Y:S01]  /*14680*/  FADD.FTZ R35, R163, R30 ;  /* 0x0000001ea3237221 */ /* 0x001fe20000010000 */
[----:B------:R-:W-:-:S06]  /*14690*/  FADD.FTZ R30, R4, R31 ;  /* 0x0000001f041e7221 */ /* 0x000fcc0000010000 */
[----:B------:R-:W-:Y:S01]  /*146a0*/  MUFU.EX2 R11, R11 ;  /* 0x0000000b000b7308 */ /* 0x000fe20000000800 */
[----:B------:R-:W-:-:S07]  /*146b0*/  FFMA.FTZ R153, R50, R173, -R162 ;  /* 0x000000ad32997223 */ /* 0x000fce00000108a2 */
[----:B------:R-:W0:Y:S01]  /*146c0*/  MUFU.EX2 R166, R166 ;  /* 0x000000a600a67308 */ /* 0x000e220000000800 */
[----:B-1----:R-:W-:Y:S01]  /*146d0*/  FADD.FTZ R34, R164, R35 ;  /* 0x00000023a4227221 */ /* 0x002fe20000010000 */
[----:B------:R-:W-:-:S06]  /*146e0*/  FADD.FTZ R31, R9, R30 ;  /* 0x0000001e091f7221 */ /* 0x000fcc0000010000 */
[----:B------:R-:W-:Y:S01]  /*146f0*/  MUFU.EX2 R8, R8 ;  /* 0x0000000800087308 */ /* 0x000fe20000000800 */
[----:B------:R-:W-:-:S07]  /*14700*/  FFMA.FTZ R170, R51, R173, -R162 ;  /* 0x000000ad33aa7223 */ /* 0x000fce00000108a2 */
[----:B------:R-:W1:Y:S01]  /*14710*/  MUFU.EX2 R167, R167 ;  /* 0x000000a700a77308 */ /* 0x000e620000000800 */
[----:B---3--:R-:W-:Y:S01]  /*14720*/  FADD.FTZ R35, R165, R34 ;  /* 0x00000022a5237221 */ /* 0x008fe20000010000 */
        /* <DEDUP_REMOVED lines=11> */
[----:B------:R-:W-:Y:S08]  /*147e0*/  MUFU.EX2 R17, R17 ;  /* 0x0000001100117308 */ /* 0x000ff00000000800 */
[----:B------:R-:W1:Y:S01]  /*147f0*/  MUFU.EX2 R170, R170 ;  /* 0x000000aa00aa7308 */ /* 0x000e620000000800 */
[----:B---3--:R-:W-:Y:S01]  /*14800*/  FADD.FTZ R34, R168, R35 ;  /* 0x00000023a8227221 */ /* 0x008fe20000010000 */
[----:B------:R-:W-:-:S06]  /*14810*/  FADD.FTZ R31, R15, R30 ;  /* 0x0000001e0f1f7221 */ /* 0x000fcc0000010000 */
[----:B------:R-:W3:Y:S08]  /*14820*/  MUFU.EX2 R14, R14 ;  /* 0x0000000e000e7308 */ /* 0x000ef00000000800 */
[----:B------:R-:W2:Y:S01]  /*14830*/  MUFU.EX2 R169, R169 ;  /* 0x000000a900a97308 */ /* 0x000ea20000000800 */
[----:B0-----:R-:W-:Y:S01]  /*14840*/  FADD.FTZ R35, R153, R34 ;  /* 0x0000002299237221 */ /* 0x001fe20000010000 */
[----:B------:R-:W-:-:S06]  /*14850*/  FADD.FTZ R30, R10, R31 ;  /* 0x0000001f0a1e7221 */ /* 0x000fcc0000010000 */
[----:B------:R-:W0:Y:S01]  /*14860*/  MUFU.EX2 R172, R172 ;  /* 0x000000ac00ac7308 */ /* 0x000e220000000800 */
[----:B-1----:R-:W-:Y:S01]  /*14870*/  FADD.FTZ R34, R170, R35 ;  /* 0x00000023aa227221 */ /* 0x002fe20000010000 */
[----:B------:R-:W-:-:S04]  /*14880*/  FADD.FTZ R31, R17, R30 ;  /* 0x0000001e111f7221 */ /* 0x000fc80000010000 */
[----:B---3--:R-:W-:Y:S01]  /*14890*/  FADD.FTZ R30, R14, R31 ;  /* 0x0000001f0e1e7221 */ /* 0x008fe20000010000 */
[----:B--2---:R-:W-:-:S03]  /*148a0*/  FADD.FTZ R35, R169, R34 ;  /* 0x00000022a9237221 */ /* 0x004fc60000010000 */
[----:B------:R-:W-:Y:S01]  /*148b0*/  FADD.FTZ R30, R19, R30 ;  /* 0x0000001e131e7221 */ /* 0x000fe20000010000 */
[C---:B------:R-:W-:Y:S01]  /*148c0*/  FMUL.FTZ R41, R160.reuse, R41 ;  /* 0x00000029a0297220 */ /* 0x040fe20000410000 */
[C---:B------:R-:W-:Y:S01]  /*148d0*/  FMUL.FTZ R40, R160.reuse, R40 ;  /* 0x00000028a0287220 */ /* 0x040fe20000410000 */
[C---:B----4-:R-:W-:Y:S01]  /*148e0*/  FMUL.FTZ R175, R160.reuse, R175 ;  /* 0x000000afa0af7220 */ /* 0x050fe20000410000 */
[----:B------:R-:W-:Y:S01]  /*148f0*/  FMUL.FTZ R174, R160, R174 ;  /* 0x000000aea0ae7220 */ /* 0x000fe20000410000 */
[----:B0-----:R-:W-:Y:S01]  /*14900*/  FADD.FTZ R31, R172, R35 ;  /* 0x00000023ac1f7221 */ /* 0x001fe20000010000 */
[C---:B------:R-:W-:Y:S01]  /*14910*/  FMUL.FTZ R35, R171.reuse, R13 ;  /* 0x0000000dab237220 */ /* 0x040fe20000410000 */
[----:B------:R-:W-:-:S03]  /*14920*/  FMUL.FTZ R34, R171, R12 ;  /* 0x0000000cab227220 */ /* 0x000fc60000410000 */
[----:B------:R-:W-:Y:S01]  /*14930*/  STL.64 [R1+0x1e0], R30 ;  /* 0x0001e01e01007387 */ /* 0x000fe20000100a00 */
[----:B------:R-:W-:Y:S01]  /*14940*/  BAR.SYNC.DEFER_BLOCKING 0xf, 0x100 ;  /* 0x03c4000000007b1d */ /* 0x000fe20000010000 */
        /* <DEDUP_REMOVED lines=16> */
[----:B------:R-:W2:Y:S04]  /*14a50*/  LD.E.64 R12, desc[UR36][R96.64+0x8] ;  /* 0x00000824600c7980 */ /* 0x000ea8000c101b00 */
[----:B------:R-:W3:Y:S04]  /*14a60*/  LD.E.64 R154, desc[UR36][R96.64] ;  /* 0x00000024609a7980 */ /* 0x000ee8000c101b00 */
[----:B------:R-:W-:Y:S04]  /*14a70*/  STL.64 [R1+0x2b8], R40 ;  /* 0x0002b82801007387 */ /* 0x000fe80000100a00 */
[----:B------:R0:W-:Y:S01]  /*14a80*/  STL.64 [R1+0x398], R174 ;  /* 0x000398ae01007387 */ /* 0x0001e20000100a00 */
[C---:B------:R-:W-:Y:S01]  /*14a90*/  FMUL.FTZ R77, R171.reuse, R77 ;  /* 0x0000004dab4d7220 */ /* 0x040fe20000410000 */
[C---:B------:R-:W-:Y:S01]  /*14aa0*/  FMUL.FTZ R76, R171.reuse, R76 ;  /* 0x0000004cab4c7220 */ /* 0x040fe20000410000 */
[C---:B------:R-:W-:Y:S01]  /*14ab0*/  FMUL.FTZ R85, R171.reuse, R85 ;  /* 0x00000055ab557220 */ /* 0x040fe20000410000 */
[C---:B------:R-:W-:Y:S01]  /*14ac0*/  FMUL.FTZ R84, R171.reuse, R84 ;  /* 0x00000054ab547220 */ /* 0x040fe20000410000 */
[C---:B------:R-:W-:Y:S01]  /*14ad0*/  FMUL.FTZ R83, R171.reuse, R83 ;  /* 0x00000053ab537220 */ /* 0x040fe20000410000 */
[C---:B------:R-:W-:Y:S01]  /*14ae0*/  FMUL.FTZ R82, R171.reuse, R82 ;  /* 0x00000052ab527220 */ /* 0x040fe20000410000 */
[----:B0-----:R-:W4:Y:S01]  /*14af0*/  LDL R174, [R1+0x2b8] ;  /* 0x0002b80001ae7983 */ /* 0x001f220000100800 */
        /* <DEDUP_REMOVED lines=162> */
[----:B0-----:R-:W3:Y:S04]  /*15520*/  LDL R24, [R1+0x200] ;  /* 0x0002000001187983 */ /* 0x001ee80000100800 */
[----:B------:R-:W3:Y:S04]  /*15530*/  LDL R88, [R1+0x204] ;  /* 0x0002040001587983 */ /* 0x000ee80000100800 */
[----:B------:R-:W3:Y:S04]  /*15540*/  LDL R90, [R1+0x208] ;  /* 0x00020800015a7983 */ /* 0x000ee80000100800 */
[----:B------:R-:W3:Y:S04]  /*15550*/  LDL R92, [R1+0x20c] ;  /* 0x00020c00015c7983 */ /* 0x000ee80000100800 */
[----:B-1----:R-:W3:Y:S04]  /*15560*/  LDL R28, [R1+0x210] ;  /* 0x00021000011c7983 */ /* 0x002ee80000100800 */
[----:B------:R-:W3:Y:S04]  /*15570*/  LDL R94, [R1+0x214] ;  /* 0x00021400015e7983 */ /* 0x000ee80000100800 */
[----:B------:R-:W3:Y:S04]  /*15580*/  LDL R96, [R1+0x218] ;  /* 0x0002180001607983 */ /* 0x000ee80000100800 */
[----:B------:R-:W3:Y:S04]  /*15590*/  LDL R98, [R1+0x21c] ;  /* 0x00021c0001627983 */ /* 0x000ee80000100800 */
[----:B------:R-:W3:Y:S04]  /*155a0*/  LDL R30, [R1+0x220] ;  /* 0x00022000011e7983 */ /* 0x000ee80000100800 */
[----:B------:R-:W3:Y:S04]  /*155b0*/  LDL R100, [R1+0x224] ;  /* 0x0002240001647983 */ /* 0x000ee80000100800 */
[----:B------:R-:W3:Y:S04]  /*155c0*/  LDL R102, [R1+0x228] ;  /* 0x0002280001667983 */ /* 0x000ee80000100800 */
[----:B------:R-:W3:Y:S04]  /*155d0*/  LDL R104, [R1+0x22c] ;  /* 0x00022c0001687983 */ /* 0x000ee80000100800 */
        /* <DEDUP_REMOVED lines=115> */
[----:B----4-:R0:W-:Y:S04]  /*15d10*/  STL [R1+0x2b8], R174 ;  /* 0x0002b8ae01007387 */ /* 0x0101e80000100800 */
[----:B------:R-:W4:Y:S04]  /*15d20*/  LDL R171, [R1+0x1c0] ;  /* 0x0001c00001ab7983 */ /* 0x000f280000100800 */
[----:B0-----:R-:W4:Y:S04]  /*15d30*/  LDL.64 R174, [R1+0x88] ;  /* 0x0000880001ae7983 */ /* 0x001f280000100a00 */
        /* <DEDUP_REMOVED lines=86> */
[----:B------:R1:W-:Y:S04]  /*162a0*/  STL [R1+0x35c], R31 ;  /* 0x00035c1f01007387 */ /* 0x0003e80000100800 */
[----:B------:R-:W-:Y:S04]  /*162b0*/  STL [R1+0x360], R68 ;  /* 0x0003604401007387 */ /* 0x000fe80000100800 */
[----:B------:R-:W-:Y:S04]  /*162c0*/  STL [R1+0x364], R33 ;  /* 0x0003642101007387 */ /* 0x000fe80000100800 */
[----:B------:R2:W-:Y:S04]  /*162d0*/  STL [R1+0x368], R35 ;  /* 0x0003682301007387 */ /* 0x0005e80000100800 */
        /* <DEDUP_REMOVED lines=37> */
[----:B0-----:R-:W4:Y:S04]  /*16530*/  LDL.128 R24, [R1+0x200] ;  /* 0x0002000001187983 */ /* 0x001f280000100c00 */
[----:B-1----:R-:W4:Y:S04]  /*16540*/  LDL.128 R28, [R1+0x210] ;  /* 0x00021000011c7983 */ /* 0x002f280000100c00 */
[----:B--2---:R-:W2:Y:S04]  /*16550*/  LDL.128 R32, [R1+0x220] ;  /* 0x0002200001207983 */ /* 0x004ea80000100c00 */
        /* <DEDUP_REMOVED lines=29> */
[----:B------:R-:W-:Y:S01]  /*16730*/  MOV R13, R12 ;  /* 0x0000000c000d7202 */ /* 0x000fe20000000f00 */
[----:B------:R-:W-:Y:S01]  /*16740*/  IMAD R174, R171, 0x1000, R174 ;  /* 0x00001000abae7824 */ /* 0x000fe200078e02ae */
[----:B------:R-:W-:-:S02]  /*16750*/  F2FP.BF16.F32.PACK_AB R156, R156, R5 ;  /* 0x000000059c9c723e */ /* 0x000fc400000010ff */
[----:B------:R-:W-:Y:S01]  /*16760*/  F2FP.BF16.F32.PACK_AB R157, R157, R16 ;  /* 0x000000109d9d723e */ /* 0x000fe200000010ff */
[--C-:B------:R-:W-:Y:S01]  /*16770*/  IMAD R155, R155, 0x2, R13.reuse ;  /* 0x000000029b9b7824 */ /* 0x100fe200078e020d */
[----:B------:R-:W-:Y:S01]  /*16780*/  F2FP.BF16.F32.PACK_AB R158, R7, R158 ;  /* 0x0000009e079e723e */ /* 0x000fe200000010ff */
[----:B------:R-:W-:Y:S01]  /*16790*/  IMAD R12, R154, 0x2, R13 ;  /* 0x000000029a0c7824 */ /* 0x000fe200078e020d */
[----:B------:R-:W-:Y:S02]  /*167a0*/  F2FP.BF16.F32.PACK_AB R159, R20, R159 ;  /* 0x0000009f149f723e */ /* 0x000fe400000010ff */
[----:B------:R-:W-:Y:S02]  /*167b0*/  F2FP.BF16.F32.PACK_AB R160, R6, R3 ;  /* 0x0000000306a0723e */ /* 0x000fe400000010ff */
[----:B------:R-:W-:Y:S02]  /*167c0*/  F2FP.BF16.F32.PACK_AB R161, R18, R161 ;  /* 0x000000a112a1723e */ /* 0x000fe400000010ff */
[----:B------:R-:W-:-:S02]  /*167d0*/  F2FP.BF16.F32.PACK_AB R162, R9, R4 ;  /* 0x0000000409a2723e */ /* 0x000fc400000010ff */
[----:B------:R-:W-:Y:S02]  /*167e0*/  F2FP.BF16.F32.PACK_AB R163, R164, R163 ;  /* 0x000000a3a4a3723e */ /* 0x000fe400000010ff */
[----:B------:R-:W-:Y:S01]  /*167f0*/  F2FP.BF16.F32.PACK_AB R165, R166, R165 ;  /* 0x000000a5a6a5723e */ /* 0x000fe200000010ff */
[----:B------:R-:W-:Y:S01]  /*16800*/  IMAD R154, R154, 0x2, R155 ;  /* 0x000000029a9a7824 */ /* 0x000fe200078e029b */
[----:B------:R-:W-:Y:S02]  /*16810*/  R2UR UR6, R174 ;  /* 0x00000000ae0672ca */ /* 0x000fe400000e0000 */
[----:B------:R-:W-:Y:S02]  /*16820*/  R2UR UR7, R175 ;  /* 0x00000000af0772ca */ /* 0x000fe400000e0000 */
[----:B------:R-:W-:Y:S02]  /*16830*/  F2FP.BF16.F32.PACK_AB R164, R11, R2 ;  /* 0x000000020ba4723e */ /* 0x000fe400000010ff */
[----:B------:R-:W-:-:S02]  /*16840*/  F2FP.BF16.F32.PACK_AB R166, R15, R8 ;  /* 0x000000080fa6723e */ /* 0x000fc400000010ff */
[----:B------:R-:W-:Y:S02]  /*16850*/  F2FP.BF16.F32.PACK_AB R167, R168, R167 ;  /* 0x000000a7a8a7723e */ /* 0x000fe400000010ff */
[----:B------:R-:W-:Y:S02]  /*16860*/  F2FP.BF16.F32.PACK_AB R176, R17, R10 ;  /* 0x0000000a11b0723e */ /* 0x000fe400000010ff */
[----:B------:R-:W-:Y:S02]  /*16870*/  F2FP.BF16.F32.PACK_AB R177, R170, R153 ;  /* 0x00000099aab1723e */ /* 0x000fe400000010ff */
[----:B------:R-:W-:Y:S02]  /*16880*/  F2FP.BF16.F32.PACK_AB R178, R19, R14 ;  /* 0x0000000e13b2723e */ /* 0x000fe400000010ff */
[----:B------:R-:W-:Y:S01]  /*16890*/  F2FP.BF16.F32.PACK_AB R179, R172, R169 ;  /* 0x000000a9acb3723e */ /* 0x000fe200000010ff */
[----:B------:R-:W-:Y:S04]  /*168a0*/  STSM.16.M88.4 [R13], R156 ;  /* 0x0000009c0d007844 */ /* 0x000fe80000000200 */
[----:B------:R-:W-:Y:S04]  /*168b0*/  STSM.16.M88.4 [R12], R160 ;  /* 0x000000a00c007844 */ /* 0x000fe80000000200 */
[----:B------:R-:W-:Y:S04]  /*168c0*/  STSM.16.M88.4 [R155], R164 ;  /* 0x000000a49b007844 */ /* 0x000fe80000000200 */
[----:B------:R-:W-:Y:S01]  /*168d0*/  STSM.16.M88.4 [R154], R176 ;  /* 0x000000b09a007844 */ /* 0x000fe20000000200 */
[----:B------:R-:W-:-:S02]  /*168e0*/  VIADD R2, R174, 0x80 ;  /* 0x00000080ae027836 */ /* 0x000fc40000000000 */
[----:B------:R-:W-:Y:S01]  /*168f0*/  IMAD.MOV.U32 R3, RZ, RZ, R175 ;  /* 0x000000ffff037224 */ /* 0x000fe200078e00af */
[----:B--2---:R-:W-:-:S06]  /*16900*/  WARPGROUP.ARRIVE ;  /* 0x00000000000079c5 */ /* 0x004fcc0000000000 */
[----:B------:R-:W-:Y:S01]  /*16910*/  HGMMA.64x256x16.F32.BF16 R24, R156, gdesc[UR4].tnspB, R24, gsb0 ;  /* 0x43e000049c187df0 */ /* 0x000fe20008001818 */
[----:B------:R-:W-:Y:S02]  /*16920*/  R2UR UR6, R2 ;  /* 0x00000000020672ca */ /* 0x000fe400000e0000 */
[----:B------:R-:W-:Y:S01]  /*16930*/  R2UR UR7, R3 ;  /* 0x00000000030772ca */ /* 0x000fe200000e0000 */
[----:B------:R-:W-:Y:S02]  /*16940*/  VIADD R2, R174, 0x100 ;  /* 0x00000100ae027836 */ /* 0x000fe40000000000 */
[----:B------:R-:W-:Y:S01]  /*16950*/  IMAD.MOV.U32 R3, RZ, RZ, R175 ;  /* 0x000000ffff037224 */ /* 0x000fe200078e00af */
        /* <DEDUP_REMOVED lines=414> */
.L_x_5200:
[----:B------:R-:W-:Y:S05]  /*18340*/  BSYNC B0 ;  /* 0x0000000000007941 */ /* 0x000fea0003800000 */
.L_x_5199:
[----:B------:R-:W2:Y:S04]  /*18350*/  LDL.64 R4, [R1+0x48] ;  /* 0x0000480001047983 */ /* 0x000ea80000100a00 */
[----:B------:R-:W3:Y:S01]  /*18360*/  LDL R3, [R1+0x34] ;  /* 0x0000340001037983 */ /* 0x000ee20000100800 */
[C---:B------:R-:W-:Y:S01]  /*18370*/  ISETP.GT.AND P0, PT, R0.reuse, R21, PT ;  /* 0x000000150000720c */ /* 0x040fe20003f04270 */
[----:B------:R-:W-:Y:S01]  /*18380*/  VIADD R0, R0, 0xffffffff ;  /* 0xffffffff00007836 */ /* 0x000fe20000000000 */
[----:B--2---:R-:W-:-:S05]  /*18390*/  MOV R5, R4 ;  /* 0x0000000400057202 */ /* 0x004fca0000000f00 */
[----:B-----5:R-:W-:-:S05]  /*183a0*/  IMAD R2, R2, 0x8, R5 ;  /* 0x0000000802027824 */ /* 0x020fca00078e0205 */
[----:B---3--:R-:W-:-:S04]  /*183b0*/  PRMT R2, R3, 0x654, R2 ;  /* 0x0000065403027816 */ /* 0x008fc80000000002 */
[----:B------:R0:W-:Y:S01]  /*183c0*/  SYNCS.ARRIVE.TRANS64.RED.A1T0 RZ, [R2+URZ], RZ ;  /* 0x000000ff02ff79a7 */ /* 0x0001e2000810043f */
[----:B------:R-:W-:Y:S05]  /*183d0*/  @P0 BRA `(.L_x_5201) ;  /* 0xffffff9000b00947 */ /* 0x000fea000383ffff */
.L_x_5178:
[----:B------:R-:W-:-:S13]  /*183e0*/  ISETP.GE.AND P0, PT, R0, R22, PT ;  /* 0x000000160000720c */ /* 0x000fda0003f06270 */
[----:B------:R-:W-:Y:S05]  /*183f0*/  @!P0 BRA `(.L_x_5202) ;  /* 0x0000007800ec8947 */ /* 0x000fea0003800000 */
.L_x_5235:
[----:B------:R-:W2:Y:S04]  /*18400*/  LDL R20, [R1+0x1c0] ;  /* 0x0001c00001147983 */ /* 0x000ea80000100800 */
[----:B01----:R-:W3:Y:S04]  /*18410*/  LDL R2, [R1+0x1c8] ;  /* 0x0001c80001027983 */ /* 0x003ee80000100800 */
        /* <DEDUP_REMOVED lines=18> */
.L_x_5204:
[----:B------:R-:W-:Y:S05]  /*18540*/  BSYNC B0 ;  /* 0x0000000000007941 */ /* 0x000fea0003800000 */
.L_x_5203:
        /* <DEDUP_REMOVED lines=9> */
.L_x_5206:
[----:B------:R-:W-:Y:S05]  /*185e0*/  BSYNC B0 ;  /* 0x0000000000007941 */ /* 0x000fea0003800000 */
.L_x_5205:
[----:B------:R-:W-:Y:S04]  /*185f0*/  BSSY B0, `(.L_x_5207) ;  /* 0x0000006000007945 */ /* 0x000fe80003800000 */
[----:B-1----:R-:W-:Y:S05]  /*18600*/  @P0 BRA `(.L_x_5208) ;  /* 0x0000000000100947 */ /* 0x002fea0003800000 */
[----:B-----5:R-:W-:Y:S01]  /*18610*/  IMAD R6, R6, 0x8, R3 ;  /* 0x0000000806067824 */ /* 0x020fe200078e0203 */
[----:B------:R-:W-:-:S04]  /*18620*/  SHF.L.U32 R7, R7, 0x1f, RZ ;  /* 0x0000001f07077819 */ /* 0x000fc800000006ff */
[----:B------:R-:W1:Y:S02]  /*18630*/  SYNCS.PHASECHK.TRANS64.TRYWAIT P0, [R6+URZ], R7 ;  /* 0x00000007060075a7 */ /* 0x000e64000800017f */
[----:B-1----:R-:W-:Y:S05]  /*18640*/  @!P0 BRA `(.L_x_5209) ;  /* 0x0000010400808947 */ /* 0x002fea0003800000 */
.L_x_5208:
[----:B------:R-:W-:Y:S05]  /*18650*/  BSYNC B0 ;  /* 0x0000000000007941 */ /* 0x000fea0003800000 */
.L_x_5207:
        /* <DEDUP_REMOVED lines=57> */
.L_x_5211:
[----:B------:R-:W-:Y:S05]  /*189f0*/  BSYNC B0 ;  /* 0x0000000000007941 */ /* 0x000fea0003800000 */
.L_x_5210:
        /* <DEDUP_REMOVED lines=8> */
.L_x_5213:
[----:B------:R-:W-:Y:S05]  /*18a80*/  BSYNC B0 ;  /* 0x0000000000007941 */ /* 0x000fea0003800000 */
.L_x_5212:
[----:B------:R-:W-:Y:S04]  /*18a90*/  BSSY B0, `(.L_x_5214) ;  /* 0x0000004000007945 */ /* 0x000fe80003800000 */
[----:B-1----:R-:W-:Y:S05]  /*18aa0*/  @P0 BRA `(.L_x_5215) ;  /* 0x0000000000080947 */ /* 0x002fea0003800000 */
[----:B------:R-:W1:Y:S02]  /*18ab0*/  SYNCS.PHASECHK.TRANS64.TRYWAIT P0, [R12+URZ], R13 ;  /* 0x0000000d0c0075a7 */ /* 0x000e64000800017f */
[----:B-1----:R-:W-:Y:S05]  /*18ac0*/  @!P0 BRA `(.L_x_5216) ;  /* 0x0000010000748947 */ /* 0x002fea0003800000 */
.L_x_5215:
[----:B------:R-:W-:Y:S05]  /*18ad0*/  BSYNC B0 ;  /* 0x0000000000007941 */ /* 0x000fea0003800000 */
.L_x_5214:
        /* <DEDUP_REMOVED lines=439> */
.L_x_5218:
[----:B------:R-:W-:Y:S05]  /*1a650*/  BSYNC B0 ;  /* 0x0000000000007941 */ /* 0x000fea0003800000 */
.L_x_5217:
[----:B------:R-:W2:Y:S02]  /*1a660*/  LDL.64 R2, [R1+0x20] ;  /* 0x0000200001027983 */ /* 0x000ea40000100a00 */
[----:B--2---:R-:W-:-:S05]  /*1a670*/  MOV R2, R2 ;  /* 0x0000000200027202 */ /* 0x004fca0000000f00 */
[----:B-----5:R-:W-:-:S05]  /*1a680*/  IMAD R5, R5, 0x8, R2 ;  /* 0x0000000805057824 */ /* 0x020fca00078e0202 */
[----:B------:R-:W-:-:S04]  /*1a690*/  PRMT R5, R8, 0x654, R5 ;  /* 0x0000065408057816 */ /* 0x000fc80000000005 */
[----:B------:R0:W-:Y:S01]  /*1a6a0*/  SYNCS.ARRIVE.TRANS64.RED.A1T0 RZ, [R5+URZ], RZ ;  /* 0x000000ff05ff79a7 */ /* 0x0001e2000810043f */
[----:B------:R-:W2:Y:S04]  /*1a6b0*/  LDL R2, [R1+0xcc] ;  /* 0x0000cc0001027983 */ /* 0x000ea80000100800 */
[----:B------:R-:W3:Y:S04]  /*1a6c0*/  LDL.64 R18, [R1+0xf0] ;  /* 0x0000f00001127983 */ /* 0x000ee80000100a00 */
[----:B------:R-:W4:Y:S04]  /*1a6d0*/  LDL R15, [R1+0x50] ;  /* 0x00005000010f7983 */ /* 0x000f280000100800 */
[----:B------:R-:W4:Y:S04]  /*1a6e0*/  LDL R21, [R1+0xf8] ;  /* 0x0000f80001157983 */ /* 0x000f280000100800 */
[----:B------:R-:W4:Y:S04]  /*1a6f0*/  LDL.128 R8, [R1+0xe0] ;  /* 0x0000e00001087983 */ /* 0x000f280000100c00 */
[----:B0-----:R-:W4:Y:S01]  /*1a700*/  LDL.128 R4, [R1+0xd0] ;  /* 0x0000d00001047983 */ /* 0x001f220000100c00 */
[----:B------:R-:W-:Y:S01]  /*1a710*/  BSSY B0, `(.L_x_5219) ;  /* 0x000003b000007945 */ /* 0x000fe20003800000 */
[----:B--2---:R-:W-:-:S04]  /*1a720*/  SHF.R.S32.HI R3, RZ, 0x1f, R2 ;  /* 0x0000001fff037819 */ /* 0x004fc80000011402 */
        /* <DEDUP_REMOVED lines=15> */
[----:B---3--:R-:W-:Y:S01]  /*1a820*/  ISETP.NE.AND P0, PT, R18, 0x1, PT ;  /* 0x000000011200780c */ /* 0x008fe20003f05270 */
[----:B------:R-:W-:Y:S01]  /*1a830*/  IMAD.IADD R16, R3, 0x1, -R16 ;  /* 0x0000000103107824 */ /* 0x000fe200078e0a10 */
[----:B------:R-:W-:Y:S01]  /*1a840*/  LOP3.LUT R2, R2, 0x1ffffffe, RZ, 0xc0, !PT ;  /* 0x1ffffffe02027812 */ /* 0x000fe200078ec0ff */
[----:B----4-:R-:W-:-:S04]  /*1a850*/  IMAD R3, R15, 0x4, R12 ;  /* 0x000000040f037824 */ /* 0x010fc800078e020c */
[----:B------:R-:W-:Y:S02]  /*1a860*/  IMAD.IADD R2, R17, 0x1, -R2 ;  /* 0x0000000111027824 */ /* 0x000fe400078e0a02 */
[----:B------:R-:W-:-:S04]  /*1a870*/  IMAD.U32 R3, R3, 0x10, R16 ;  /* 0x0000001003037824 */ /* 0x000fc800078e0010 */
[----:B------:R-:W-:-:S04]  /*1a880*/  IMAD R2, R2, 0x8, R3 ;  /* 0x0000000802027824 */ /* 0x000fc800078e0203 */
[----:B------:R-:W-:-:S05]  /*1a890*/  @P0 IMAD.HI.U32 R12, R2, R19, RZ ;  /* 0x00000013020c0227 */ /* 0x000fca00078e00ff */
[----:B------:R-:W-:Y:S01]  /*1a8a0*/  @P0 SHF.R.U32.HI R2, RZ, R21, R12 ;  /* 0x00000015ff020219 */ /* 0x000fe2000001160c */
[----:B------:R-:W-:Y:S01]  /*1a8b0*/  IMAD.SHL.U32 R16, R0, 0x40, RZ ;  /* 0x0000004000107824 */ /* 0x000fe200078e00ff */
[----:B------:R-:W-:-:S03]  /*1a8c0*/  LOP3.LUT R14, R14, 0x7ffffffc, RZ, 0xc0, !PT ;  /* 0x7ffffffc0e0e7812 */ /* 0x000fc600078ec0ff */
[----:B------:R-:W0:Y:S01]  /*1a8d0*/  SHFL.IDX PT, R15, R2, RZ, 0x1c1f ;  /* 0x001c1fff020f7589 */ /* 0x000e2200000e0000 */
[----:B------:R-:W-:Y:S01]  /*1a8e0*/  IADD3 R3, -R16, 0x1, RZ ;  /* 0x0000000110037810 */ /* 0x000fe20007ffe1ff */
[----:B------:R-:W-:Y:S01]  /*1a8f0*/  IMAD.IADD R14, R13, 0x1, -R14 ;  /* 0x000000010d0e7824 */ /* 0x000fe200078e0a0e */
[----:B------:R-:W-:-:S03]  /*1a900*/  ISETP.GE.AND P1, PT, R9, 0x1, PT ;  /* 0x000000010900780c */ /* 0x000fc60003f26270 */
[----:B------:R-:W-:-:S05]  /*1a910*/  IMAD R3, R14, -0x2, R3 ;  /* 0xfffffffe0e037824 */ /* 0x000fca00078e0203 */
[----:B------:R-:W-:Y:S02]  /*1a920*/  IADD3 R12, -R4, R3, R5 ;  /* 0x00000003040c7210 */ /* 0x000fe40007ffe105 */
[----:B------:R-:W-:-:S03]  /*1a930*/  LOP3.LUT R3, RZ, R6, RZ, 0x33, !PT ;  /* 0x00000006ff037212 */ /* 0x000fc600078e33ff */
[C---:B------:R-:W-:Y:S02]  /*1a940*/  IMAD.IADD R13, R12.reuse, 0x1, R7 ;  /* 0x000000010c0d7824 */ /* 0x040fe400078e0207 */
[----:B------:R-:W-:Y:S02]  /*1a950*/  IMAD.IADD R12, R12, 0x1, R3 ;  /* 0x000000010c0c7824 */ /* 0x000fe400078e0203 */
[----:B------:R-:W-:Y:S02]  /*1a960*/  IMAD.IADD R18, R8, 0x1, -R16 ;  /* 0x0000000108127824 */ /* 0x000fe400078e0a10 */
[--C-:B0-----:R-:W-:Y:S02]  /*1a970*/  IMAD.IADD R6, R13, 0x1, R15.reuse ;  /* 0x000000010d067824 */ /* 0x101fe400078e020f */
        /* <DEDUP_REMOVED lines=12> */
.L_x_5222:
[----:B------:R-:W-:-:S13]  /*1aa40*/  ISETP.NE.AND P0, PT, R9, 0x1, PT ;  /* 0x000000010900780c */ /* 0x000fda0003f05270 */
[----:B------:R-:W-:-:S05]  /*1aa50*/  @P0 IMAD.HI.U32 R8, R7, R10, RZ ;  /* 0x0000000a07080227 */ /* 0x000fca00078e00ff */
[----:B------:R-:W-:-:S07]  /*1aa60*/  @P0 SHF.R.U32.HI R7, RZ, R11, R8 ;  /* 0x0000000bff070219 */ /* 0x000fce0000011608 */
.L_x_5223:
[----:B------:R-:W-:Y:S05]  /*1aa70*/  BSYNC B1 ;  /* 0x0000000000017941 */ /* 0x000fea0003800000 */
.L_x_5221:
[----:B------:R-:W-:-:S04]  /*1aa80*/  IMAD R7, R7, R9, -R16 ;  /* 0x0000000907077224 */ /* 0x000fc800078e0a10 */
[----:B------:R-:W-:-:S05]  /*1aa90*/  IMAD R8, R14, -0x2, R7 ;  /* 0xfffffffe0e087824 */ /* 0x000fca00078e0207 */
[----:B------:R-:W-:Y:S02]  /*1aaa0*/  VIMNMX R3, R3, R8, !PT ;  /* 0x0000000803037248 */ /* 0x000fe40007fe0100 */
[----:B------:R-:W-:-:S07]  /*1aab0*/  VIADDMNMX R6, R8, R9, R6, PT ;  /* 0x0000000908067246 */ /* 0x000fce0003800106 */
.L_x_5220:
[----:B------:R-:W-:Y:S05]  /*1aac0*/  BSYNC B0 ;  /* 0x0000000000007941 */ /* 0x000fea0003800000 */
.L_x_5219:
        /* <DEDUP_REMOVED lines=8> */
[----:B------:R-:W-:Y:S02]  /*1ab50*/  ISETP.LT.OR P3, PT, R6, 0x2, P3 ;  /* 0x000000020600780c */ /* 0x000fe40001f61670 */
[----:B------:R-:W-:Y:S02]  /*1ab60*/  FSEL R75, R28, -INF , !P2 ;  /* 0xff8000001c4b7808 */ /* 0x000fe40005000000 */
[----:B------:R-:W-:Y:S02]  /*1ab70*/  ISETP.GT.AND P2, PT, R3, 0x10, !P4 ;  /* 0x000000100300780c */ /* 0x000fe40006744270 */
[----:B------:R-:W-:Y:S02]  /*1ab80*/  ISETP.GE.AND P5, PT, R18, 0xa, PT ;  /* 0x0000000a1200780c */ /* 0x000fe40003fa6270 */
[----:B------:R-:W-:Y:S02]  /*1ab90*/  FSEL R71, R25, -INF , !P3 ;  /* 0xff80000019477808 */ /* 0x000fe40005800000 */
[----:B------:R-:W-:-:S02]  /*1aba0*/  P2R R25, PR, RZ, 0x10 ;  /* 0x00000010ff197803 */ /* 0x000fc40000000000 */
[----:B------:R-:W-:Y:S01]  /*1abb0*/  ISETP.LT.OR P2, PT, R6, 0x11, P2 ;  /* 0x000000110600780c */ /* 0x000fe20001741670 */
[----:B0-----:R-:W-:Y:S01]  /*1abc0*/  IMAD.IADD R7, R12, 0x1, R2 ;  /* 0x000000010c077824 */ /* 0x001fe200078e0202 */
        /* <DEDUP_REMOVED lines=74> */
.L_x_5227:
[----:B------:R-:W-:-:S13]  /*1b070*/  ISETP.NE.AND P6, PT, R9, 0x1, PT ;  /* 0x000000010900780c */ /* 0x000fda0003fc5270 */
[----:B------:R-:W-:-:S05]  /*1b080*/  @P6 IMAD.HI.U32 R10, R4, R10, RZ ;  /* 0x0000000a040a6227 */ /* 0x000fca00078e00ff */
[----:B------:R-:W-:-:S07]  /*1b090*/  @P6 SHF.R.U32.HI R4, RZ, R11, R10 ;  /* 0x0000000bff046219 */ /* 0x000fce000001160a */
.L_x_5228:
[----:B------:R-:W-:Y:S05]  /*1b0a0*/  BSYNC B1 ;  /* 0x0000000000017941 */ /* 0x000fea0003800000 */
.L_x_5226:
[----:B------:R-:W-:-:S04]  /*1b0b0*/  IMAD R3, R4, R9, -R16 ;  /* 0x0000000904037224 */ /* 0x000fc800078e0a10 */
[----:B------:R-:W-:-:S05]  /*1b0c0*/  IMAD R14, R14, -0x2, R3 ;  /* 0xfffffffe0e0e7824 */ /* 0x000fca00078e0203 */
[----:B------:R-:W-:Y:S02]  /*1b0d0*/  VIADDMNMX R6, R14, R9, R6, PT ;  /* 0x000000090e067246 */ /* 0x000fe40003800106 */
[----:B------:R-:W-:-:S07]  /*1b0e0*/  VIMNMX R7, R7, R14, !PT ;  /* 0x0000000e07077248 */ /* 0x000fce0007fe0100 */
.L_x_5225:
[----:B------:R-:W-:Y:S05]  /*1b0f0*/  BSYNC B0 ;  /* 0x0000000000007941 */ /* 0x000fea0003800000 */
.L_x_5224:
[C---:B------:R-:W-:Y:S01]  /*1b100*/  ISETP.GT.AND P1, PT, R7.reuse, 0x8, !P1 ;  /* 0x000000080700780c */ /* 0x040fe20004f24270 */
[----:B------:R-:W2:Y:S01]  /*1b110*/  LDL.64 R10, [R1+0x1e0] ;  /* 0x0001e000010a7983 */ /* 0x000ea20000100a00 */
[----:B------:R-:W-:Y:S02]  /*1b120*/  ISETP.GT.AND P0, PT, R7, 0x1, !P0 ;  /* 0x000000010700780c */ /* 0x000fe40004704270 */
[C---:B------:R-:W-:Y:S01]  /*1b130*/  ISETP.LT.OR P1, PT, R6.reuse, 0x9, P1 ;  /* 0x000000090600780c */ /* 0x040fe20000f21670 */
[----:B------:R-:W3:Y:S01]  /*1b140*/  LDL.64 R12, [R1+0xb8] ;  /* 0x0000b800010c7983 */ /* 0x000ee20000100a00 */
[----:B------:R-:W-:Y:S02]  /*1b150*/  ISETP.LT.OR P0, PT, R6, 0x2, P0 ;  /* 0x000000020600780c */ /* 0x000fe40000701670 */
[----:B------:R-:W-:Y:S02]  /*1b160*/  FSEL R159, R30, -INF , !P1 ;  /* 0xff8000001e9f7808 */ /* 0x000fe40004800000 */
[----:B------:R-:W-:-:S02]  /*1b170*/  ISETP.NE.AND P1, PT, R25, RZ, PT ;  /* 0x000000ff1900720c */ /* 0x000fc40003f25270 */
[----:B------:R-:W4:Y:S01]  /*1b180*/  LDL.64 R24, [R1+0x1d0] ;  /* 0x0001d00001187983 */ /* 0x000f220000100a00 */
[----:B------:R-:W-:Y:S02]  /*1b190*/  FSEL R151, R27, -INF , !P0 ;  /* 0xff8000001b977808 */ /* 0x000fe40004000000 */
[----:B------:R-:W-:Y:S02]  /*1b1a0*/  ISETP.NE.AND P0, PT, R21, RZ, PT ;  /* 0x000000ff1500720c */ /* 0x000fe40003f05270 */
[----:B------:R-:W-:Y:S02]  /*1b1b0*/  ISETP.NE.AND P6, PT, R32, RZ, PT ;  /* 0x000000ff2000720c */ /* 0x000fe40003fc5270 */
[----:B------:R-:W-:-:S04]  /*1b1c0*/  ISETP.GT.AND P0, PT, R7, 0x9, !P0 ;  /* 0x000000090700780c */ /* 0x000fc80004704270 */
[----:B------:R-:W-:-:S04]  /*1b1d0*/  ISETP.LT.OR P0, PT, R6, 0xa, P0 ;  /* 0x0000000a0600780c */ /* 0x000fc80000701670 */
[----:B------:R-:W-:Y:S02]  /*1b1e0*/  FSEL R163, R31, -INF , !P0 ;  /* 0xff8000001fa37808 */ /* 0x000fe40004000000 */
[----:B------:R-:W-:Y:S02]  /*1b1f0*/  ISETP.GT.AND P0, PT, R7, 0x10, !P1 ;  /* 0x000000100700780c */ /* 0x000fe40004f04270 */
[----:B------:R-:W-:Y:S02]  /*1b200*/  ISETP.NE.AND P1, PT, R37, RZ, PT ;  /* 0x000000ff2500720c */ /* 0x000fe40003f25270 */
        /* <DEDUP_REMOVED lines=10> */
[C---:B------:R-:W-:Y:S02]  /*1b2b0*/  ISETP.GT.AND P0, PT, R7.reuse, 0x19, !P6 ;  /* 0x000000190700780c */ /* 0x040fe40007704270 */
[C---:B------:R-:W-:Y:S02]  /*1b2c0*/  ISETP.GT.AND P1, PT, R7.reuse, 0x28, !P1 ;  /* 0x000000280700780c */ /* 0x040fe40004f24270 */
[----:B------:R-:W-:Y:S02]  /*1b2d0*/  ISETP.LT.OR P0, PT, R6, 0x1a, P0 ;  /* 0x0000001a0600780c */ /* 0x000fe40000701670 */
[----:B------:R-:W-:Y:S02]  /*1b2e0*/  ISETP.GT.AND P2, PT, R7, 0x29, !P2 ;  /* 0x000000290700780c */ /* 0x000fe40005744270 */
[----:B------:R-:W-:-:S02]  /*1b2f0*/  FSEL R153, R39, -INF , !P0 ;  /* 0xff80000027997808 */ /* 0x000fc40004000000 */
[----:B------:R-:W-:Y:S02]  /*1b300*/  ISETP.NE.AND P0, PT, R33, RZ, PT ;  /* 0x000000ff2100720c */ /* 0x000fe40003f05270 */
[C---:B------:R-:W-:Y:S02]  /*1b310*/  ISETP.GT.AND P3, PT, R7.reuse, 0x30, !P3 ;  /* 0x000000300700780c */ /* 0x040fe40005f64270 */
[C---:B------:R-:W-:Y:S02]  /*1b320*/  ISETP.GT.AND P0, PT, R7.reuse, 0x20, !P0 ;  /* 0x000000200700780c */ /* 0x040fe40004704270 */
[----:B------:R-:W-:Y:S02]  /*1b330*/  ISETP.GT.AND P4, PT, R7, 0x31, !P4 ;  /* 0x000000310700780c */ /* 0x000fe40006784270 */
[----:B------:R-:W-:Y:S02]  /*1b340*/  ISETP.LT.OR P0, PT, R6, 0x21, P0 ;  /* 0x000000210600780c */ /* 0x000fe40000701670 */
[----:B------:R-:W-:-:S02]  /*1b350*/  ISETP.NE.AND P6, PT, R18, RZ, PT ;  /* 0x000000ff1200720c */ /* 0x000fc40003fc5270 */
[----:B------:R-:W-:Y:S02]  /*1b360*/  FSEL R155, R42, -INF , !P0 ;  /* 0xff8000002a9b7808 */ /* 0x000fe40004000000 */
[----:B------:R-:W-:Y:S02]  /*1b370*/  ISETP.NE.AND P0, PT, R8, RZ, PT ;  /* 0x000000ff0800720c */ /* 0x000fe40003f05270 */
[----:B------:R-:W-:Y:S01]  /*1b380*/  ISETP.LT.OR P1, PT, R6, 0x29, P1 ;  /* 0x000000290600780c */ /* 0x000fe20000f21670 */
[----:B------:R-:W5:Y:S01]  /*1b390*/  LDL R8, [R1+0x1f0] ;  /* 0x0001f00001087983 */ /* 0x000f620000100800 */
[----:B------:R-:W-:-:S04]  /*1b3a0*/  ISETP.GT.AND P0, PT, R7, RZ, !P0 ;  /* 0x000000ff0700720c */ /* 0x000fc80004704270 */
[----:B------:R-:W-:-:S04]  /*1b3b0*/  ISETP.LT.OR P0, PT, R6, 0x1, P0 ;  /* 0x000000010600780c */ /* 0x000fc80000701670 */
[----:B------:R-:W-:Y:S02]  /*1b3c0*/  FSEL R16, R26, -INF , !P0 ;  /* 0xff8000001a107808 */ /* 0x000fe40004000000 */
[----:B------:R-:W-:-:S04]  /*1b3d0*/  ISETP.NE.AND P0, PT, R36, RZ, PT ;  /* 0x000000ff2400720c */ /* 0x000fc80003f05270 */
[----:B------:R-:W-:-:S04]  /*1b3e0*/  ISETP.GT.AND P0, PT, R7, 0x21, !P0 ;  /* 0x000000210700780c */ /* 0x000fc80004704270 */
[----:B------:R-:W-:-:S04]  /*1b3f0*/  ISETP.LT.OR P0, PT, R6, 0x22, P0 ;  /* 0x000000220600780c */ /* 0x000fc80000701670 */
[----:B------:R-:W-:Y:S02]  /*1b400*/  FSEL R166, R43, -INF , !P0 ;  /* 0xff8000002ba67808 */ /* 0x000fe40004000000 */
[----:B------:R-:W-:Y:S02]  /*1b410*/  ISETP.LT.OR P2, PT, R6, 0x2a, P2 ;  /* 0x0000002a0600780c */ /* 0x000fe40001741670 */
[----:B------:R-:W-:Y:S02]  /*1b420*/  FSEL R167, R46, -INF , !P1 ;  /* 0xff8000002ea77808 */ /* 0x000fe40004800000 */
[----:B------:R-:W-:Y:S02]  /*1b430*/  ISETP.LT.OR P3, PT, R6, 0x31, P3 ;  /* 0x000000310600780c */ /* 0x000fe40001f61670 */
[----:B------:R-:W-:Y:S02]  /*1b440*/  FSEL R168, R47, -INF , !P2 ;  /* 0xff8000002fa87808 */ /* 0x000fe40005000000 */
[----:B------:R-:W-:-:S02]  /*1b450*/  ISETP.GT.AND P5, PT, R7, 0x38, !P5 ;  /* 0x000000380700780c */ /* 0x000fc40006fa4270 */
[----:B------:R-:W-:Y:S02]  /*1b460*/  ISETP.LT.OR P4, PT, R6, 0x32, P4 ;  /* 0x000000320600780c */ /* 0x000fe40002781670 */
[----:B------:R-:W-:Y:S02]  /*1b470*/  FSEL R170, R50, -INF , !P3 ;  /* 0xff80000032aa7808 */ /* 0x000fe40005800000 */
[----:B------:R-:W-:Y:S02]  /*1b480*/  ISETP.GT.AND P6, PT, R7, 0x39, !P6 ;  /* 0x000000390700780c */ /* 0x000fe400077c4270 */
[C---:B------:R-:W-:Y:S02]  /*1b490*/  ISETP.LT.OR P5, PT, R6.reuse, 0x39, P5 ;  /* 0x000000390600780c */ /* 0x040fe40002fa1670 */
[----:B------:R-:W-:Y:S02]  /*1b4a0*/  FSEL R162, R51, -INF , !P4 ;  /* 0xff80000033a27808 */ /* 0x000fe40006000000 */
[----:B------:R-:W-:-:S02]  /*1b4b0*/  ISETP.LT.OR P6, PT, R6, 0x3a, P6 ;  /* 0x0000003a0600780c */ /* 0x000fc400037c1670 */
[----:B------:R-:W-:Y:S02]  /*1b4c0*/  FSEL R169, R54, -INF , !P5 ;  /* 0xff80000036a97808 */ /* 0x000fe40006800000 */
[----:B------:R-:W-:Y:S02]  /*1b4d0*/  FSEL R171, R55, -INF , !P6 ;  /* 0xff80000037ab7808 */ /* 0x000fe40007000000 */
[----:B----4-:R-:W-:-:S04]  /*1b4e0*/  FMNMX.FTZ R2, R19, R24, !PT ;  /* 0x0000001813027209 */ /* 0x010fc80007810000 */
        /* <DEDUP_REMOVED lines=30> */
[----:B------:R-:W0:Y:S01]  /*1b6d0*/  SHFL.BFLY PT, R5, R2, 0x2, 0x1f ;  /* 0x0c401f0002057f89 */ /* 0x000e2200000e0000 */
[----:B------:R-:W-:-:S05]  /*1b6e0*/  FMNMX.FTZ R3, R171, R4, !PT ;  /* 0x00000004ab037209 */ /* 0x000fca0007810000 */
[----:B------:R-:W-:Y:S04]  /*1b6f0*/  STL.64 [R1+0x1d0], R2 ;  /* 0x0001d00201007387 */ /* 0x000fe80000100a00 */
[----:B------:R-:W4:Y:S01]  /*1b700*/  LDL R18, [R1+0x1d4] ;  /* 0x0001d40001127983 */ /* 0x000f220000100800 */
[----:B0-----:R-:W-:-:S05]  /*1b710*/  FMNMX.FTZ R4, R2, R5, !PT ;  /* 0x0000000502047209 */ /* 0x001fca0007810000 */
[----:B------:R-:W0:Y:S02]  /*1b720*/  SHFL.BFLY PT, R5, R4, 0x1, 0x1f ;  /* 0x0c201f0004057f89 */ /* 0x000e2400000e0000 */
[----:B0-----:R-:W-:-:S05]  /*1b730*/  FMNMX.FTZ R6, R4, R5, !PT ;  /* 0x0000000504067209 */ /* 0x001fca0007810000 */
[----:B------:R-:W-:Y:S04]  /*1b740*/  STL [R1+0x1d0], R6 ;  /* 0x0001d00601007387 */ /* 0x000fe80000100800 */
[----:B------:R-:W2:Y:S04]  /*1b750*/  LDL R7, [R1+0x1d0] ;  /* 0x0001d00001077983 */ /* 0x000ea80000100800 */
[----:B----4-:R-:W0:Y:S02]  /*1b760*/  SHFL.BFLY PT, R5, R18, 0x2, 0x1f ;  /* 0x0c401f0012057f89 */ /* 0x010e2400000e0000 */
[----:B0-----:R-:W-:-:S05]  /*1b770*/  FMNMX.FTZ R5, R5, R18, !PT ;  /* 0x0000001205057209 */ /* 0x001fca0007810000 */
[----:B------:R-:W0:Y:S01]  /*1b780*/  SHFL.BFLY PT, R2, R5, 0x1, 0x1f ;  /* 0x0c201f0005027f89 */ /* 0x000e2200000e0000 */
[----:B--2---:R-:W-:Y:S02]  /*1b790*/  FSETP.NEU.FTZ.AND P0, PT, R7, -INF , PT ;  /* 0xff8000000700780b */ /* 0x004fe40003f1d000 */
[----:B0-----:R-:W-:Y:S02]  /*1b7a0*/  FMNMX.FTZ R2, R5, R2, !PT ;  /* 0x0000000205027209 */ /* 0x001fe40007810000 */
[----:B------:R-:W-:Y:S02]  /*1b7b0*/  FSEL R3, R7, RZ, P0 ;  /* 0x000000ff07037208 */ /* 0x000fe40000000000 */
[----:B------:R-:W-:-:S04]  /*1b7c0*/  FSETP.NEU.FTZ.AND P0, PT, R2, -INF , PT ;  /* 0xff8000000200780b */ /* 0x000fc80003f1d000 */
[----:B------:R-:W-:Y:S01]  /*1b7d0*/  FSEL R4, R2, RZ, P0 ;  /* 0x000000ff02047208 */ /* 0x000fe20000000000 */
[----:B------:R-:W-:-:S04]  /*1b7e0*/  FADD.FTZ R3, R24, -R3 ;  /* 0x8000000318037221 */ /* 0x000fc80000010000 */
[----:B------:R-:W-:Y:S01]  /*1b7f0*/  FADD.FTZ R25, R25, -R4 ;  /* 0x8000000419197221 */ /* 0x000fe20000010000 */
[----:B-----5:R-:W-:-:S03]  /*1b800*/  FMUL.FTZ R3, R3, R8 ;  /* 0x0000000803037220 */ /* 0x020fc60000410000 */
[----:B------:R-:W-:Y:S01]  /*1b810*/  FMUL.FTZ R25, R8, R25 ;  /* 0x0000001908197220 */ /* 0x000fe20000410000 */
[----:B------:R-:W0:Y:S08]  /*1b820*/  MUFU.EX2 R173, R3 ;  /* 0x0000000300ad7308 */ /* 0x000e300000000800 */
[----:B------:R-:W1:Y:S01]  /*1b830*/  MUFU.EX2 R174, R25 ;  /* 0x0000001900ae7308 */ /* 0x000e620000000800 */
[----:B------:R2:W-:Y:S01]  /*1b840*/  STL [R1+0x1d4], R2 ;  /* 0x0001d40201007387 */ /* 0x0005e20000100800 */
[----:B0-----:R-:W-:Y:S01]  /*1b850*/  FMUL.FTZ R10, R173, R10 ;  /* 0x0000000aad0a7220 */ /* 0x001fe20000410000 */
[----:B-1----:R-:W-:-:S05]  /*1b860*/  FMUL.FTZ R11, R11, R174 ;  /* 0x000000ae0b0b7220 */ /* 0x002fca0000410000 */
[----:B------:R2:W-:Y:S04]  /*1b870*/  STL.64 [R1+0x1e0], R10 ;  /* 0x0001e00a01007387 */ /* 0x0005e80000100a00 */
[----:B---3--:R-:W3:Y:S01]  /*1b880*/  LD.E R4, desc[UR36][R12.64+0x4] ;  /* 0x000004240c047980 */ /* 0x008ee2000c101900 */
[----:B------:R-:W-:Y:S01]  /*1b890*/  BSSY B0, `(.L_x_5229) ;  /* 0x000000c000007945 */ /* 0x000fe20003800000 */
[----:B---3--:R-:W-:-:S13]  /*1b8a0*/  ISETP.NE.AND P0, PT, R4, RZ, PT ;  /* 0x000000ff0400720c */ /* 0x008fda0003f05270 */
[----:B--2---:R-:W-:Y:S05]  /*1b8b0*/  @P0 BRA `(.L_x_5230) ;  /* 0x0000000000240947 */ /* 0x004fea0003800000 */
        /* <DEDUP_REMOVED lines=9> */
.L_x_5230:
[----:B------:R-:W-:Y:S05]  /*1b950*/  BSYNC B0 ;  /* 0x0000000000007941 */ /* 0x000fea0003800000 */
.L_x_5229:
        /* <DEDUP_REMOVED lines=9> */
.L_x_5232:
[----:B------:R-:W-:Y:S05]  /*1b9f0*/  BSYNC B0 ;  /* 0x0000000000007941 */ /* 0x000fea0003800000 */
.L_x_5231:
[----:B------:R-:W2:Y:S04]  /*1ba00*/  LDL R175, [R1+0x1f0] ;  /* 0x0001f00001af7983 */ /* 0x000ea80000100800 */
[----:B------:R-:W2:Y:S04]  /*1ba10*/  LDL.64 R6, [R1+0x1d0] ;  /* 0x0001d00001067983 */ /* 0x000ea80000100a00 */
[----:B------:R-:W3:Y:S04]  /*1ba20*/  LDL.64 R148, [R1+0x1e0] ;  /* 0x0001e00001947983 */ /* 0x000ee80000100a00 */
[----:B------:R-:W4:Y:S04]  /*1ba30*/  LDL.64 R64, [R1+0x200] ;  /* 0x0002000001407983 */ /* 0x000f280000100a00 */
[----:B------:R-:W4:Y:S04]  /*1ba40*/  LDL.64 R20, [R1+0x220] ;  /* 0x0002200001147983 */ /* 0x000f280000100a00 */
[----:B------:R-:W4:Y:S04]  /*1ba50*/  LDL.64 R128, [R1+0x348] ;  /* 0x0003480001807983 */ /* 0x000f280000100a00 */
[----:B0-----:R-:W4:Y:S04]  /*1ba60*/  LDL.64 R2, [R1+0x3f0] ;  /* 0x0003f00001027983 */ /* 0x001f280000100a00 */
        /* <DEDUP_REMOVED lines=46> */
[CC--:B--2---:R-:W-:Y:S01]  /*1bd50*/  FMUL.FTZ R4, R6.reuse, R175.reuse ;  /* 0x000000af06047220 */ /* 0x0c4fe20000410000 */
[----:B------:R-:W-:Y:S01]  /*1bd60*/  FSETP.NEU.FTZ.AND P0, PT, R6, -INF , PT ;  /* 0xff8000000600780b */ /* 0x000fe20003f1d000 */
[----:B------:R-:W-:-:S03]  /*1bd70*/  FMUL.FTZ R18, R7, R175 ;  /* 0x000000af07127220 */ /* 0x000fc60000410000 */
[----:B------:R-:W-:Y:S02]  /*1bd80*/  FSEL R4, R4, RZ, P0 ;  /* 0x000000ff04047208 */ /* 0x000fe40000000000 */
[----:B------:R-:W-:-:S03]  /*1bd90*/  FSETP.NEU.FTZ.AND P0, PT, R7, -INF , PT ;  /* 0xff8000000700780b */ /* 0x000fc60003f1d000 */
[-CC-:B------:R-:W-:Y:S01]  /*1bda0*/  FFMA.FTZ R146, R135, R175.reuse, -R4.reuse ;  /* 0x000000af87927223 */ /* 0x180fe20000010804 */
[----:B------:R-:W-:Y:S01]  /*1bdb0*/  FSEL R176, R18, RZ, P0 ;  /* 0x000000ff12b07208 */ /* 0x000fe20000000000 */
        /* <DEDUP_REMOVED lines=14> */
[----:B------:R0:W-:Y:S01]  /*1bea0*/  MUFU.EX2 R7, R146 ;  /* 0x0000009200077308 */ /* 0x0001e20000000800 */
[-C--:B------:R-:W-:Y:S01]  /*1beb0*/  FFMA.FTZ R4, R139, R175.reuse, -R4 ;  /* 0x000000af8b047223 */ /* 0x080fe20000010804 */
[-CC-:B------:R-:W-:Y:S01]  /*1bec0*/  FFMA.FTZ R157, R151, R175.reuse, -R176.reuse ;  /* 0x000000af979d7223 */ /* 0x180fe200000108b0 */
[----:B------:R-:W2:Y:S04]  /*1bed0*/  LDL.64 R70, [R1+0x360] ;  /* 0x0003600001467983 */ /* 0x000ea80000100a00 */
        /* <DEDUP_REMOVED lines=12> */
[----:B0-----:R-:W2:Y:S04]  /*1bfa0*/  LDL.64 R146, [R1+0x3d8] ;  /* 0x0003d80001927983 */ /* 0x001ea80000100a00 */
[----:B------:R-:W2:Y:S01]  /*1bfb0*/  LDL.64 R150, [R1+0x3e8] ;  /* 0x0003e80001967983 */ /* 0x000ea20000100a00 */
[-CC-:B------:R-:W-:Y:S01]  /*1bfc0*/  FFMA.FTZ R18, R16, R175.reuse, -R176.reuse ;  /* 0x000000af10127223 */ /* 0x180fe200000108b0 */
[----:B------:R-:W-:Y:S01]  /*1bfd0*/  MUFU.EX2 R19, R19 ;  /* 0x0000001300137308 */ /* 0x000fe20000000800 */
[-CC-:B------:R-:W-:Y:S01]  /*1bfe0*/  FFMA.FTZ R159, R159, R175.reuse, -R176.reuse ;  /* 0x000000af9f9f7223 */ /* 0x180fe200000108b0 */
[----:B------:R-:W-:-:S06]  /*1bff0*/  FFMA.FTZ R16, R163, R175, -R176 ;  /* 0x000000afa3107223 */ /* 0x000fcc00000108b0 */
[----:B------:R-:W3:Y:S01]  /*1c000*/  MUFU.EX2 R18, R18 ;  /* 0x0000001200127308 */ /* 0x000ee20000000800 */
[----:B------:R-:W-:-:S07]  /*1c010*/  FFMA.FTZ R161, R161, R175, -R176 ;  /* 0x000000afa1a17223 */ /* 0x000fce00000108b0 */
[----:B------:R-:W0:Y:S08]  /*1c020*/  MUFU.EX2 R157, R157 ;  /* 0x0000009d009d7308 */ /* 0x000e300000000800 */
[----:B------:R-:W1:Y:S01]  /*1c030*/  MUFU.EX2 R156, R156 ;  /* 0x0000009c009c7308 */ /* 0x000e620000000800 */
[----:B------:R-:W-:-:S07]  /*1c040*/  FFMA.FTZ R14, R14, R175, -R176 ;  /* 0x000000af0e0e7223 */ /* 0x000fce00000108b0 */
[----:B------:R-:W1:Y:S01]  /*1c050*/  MUFU.EX2 R159, R159 ;  /* 0x0000009f009f7308 */ /* 0x000e620000000800 */
[----:B------:R-:W-:-:S07]  /*1c060*/  FFMA.FTZ R163, R154, R175, -R176 ;  /* 0x000000af9aa37223 */ /* 0x000fce00000108b0 */
[----:B------:R-:W1:Y:S01]  /*1c070*/  MUFU.EX2 R158, R158 ;  /* 0x0000009e009e7308 */ /* 0x000e620000000800 */
[----:B---3--:R-:W-:Y:S01]  /*1c080*/  FADD.FTZ R154, R18, R149 ;  /* 0x00000095129a7221 */ /* 0x008fe20000010000 */
[----:B------:R-:W-:-:S06]  /*1c090*/  FADD.FTZ R149, R19, R148 ;  /* 0x0000009413957221 */ /* 0x000fcc0000010000 */
[----:B------:R-:W3:Y:S08]  /*1c0a0*/  MUFU.EX2 R16, R16 ;  /* 0x0000001000107308 */ /* 0x000ef00000000800 */
[----:B------:R-:W3:Y:S01]  /*1c0b0*/  MUFU.EX2 R17, R17 ;  /* 0x0000001100117308 */ /* 0x000ee20000000800 */
[----:B0-----:R-:W-:Y:S01]  /*1c0c0*/  FADD.FTZ R154, R157, R154 ;  /* 0x0000009a9d9a7221 */ /* 0x001fe20000010000 */
[----:B------:R-:W-:-:S06]  /*1c0d0*/  FFMA.FTZ R164, R153, R175, -R176 ;  /* 0x000000af99a47223 */ /* 0x000fcc00000108b0 */
[----:B------:R-:W0:Y:S01]  /*1c0e0*/  MUFU.EX2 R161, R161 ;  /* 0x000000a100a17308 */ /* 0x000e220000000800 */
[----:B-1----:R-:W-:-:S07]  /*1c0f0*/  FADD.FTZ R149, R156, R149 ;  /* 0x000000959c957221 */ /* 0x002fce0000010000 */
[----:B------:R-:W1:Y:S01]  /*1c100*/  MUFU.EX2 R160, R160 ;  /* 0x000000a000a07308 */ /* 0x000e620000000800 */
[----:B------:R-:W-:Y:S01]  /*1c110*/  FADD.FTZ R153, R159, R154 ;  /* 0x0000009a9f997221 */ /* 0x000fe20000010000 */
[----:B------:R-:W-:-:S06]  /*1c120*/  FFMA.FTZ R165, R155, R175, -R176 ;  /* 0x000000af9ba57223 */ /* 0x000fcc00000108b0 */
[----:B------:R-:W1:Y:S01]  /*1c130*/  MUFU.EX2 R14, R14 ;  /* 0x0000000e000e7308 */ /* 0x000e620000000800 */
[----:B------:R-:W-:-:S07]  /*1c140*/  FADD.FTZ R148, R158, R149 ;  /* 0x000000959e947221 */ /* 0x000fce0000010000 */
[----:B------:R-:W4:Y:S01]  /*1c150*/  MUFU.EX2 R15, R15 ;  /* 0x0000000f000f7308 */ /* 0x000f220000000800 */
[----:B---3--:R-:W-:Y:S01]  /*1c160*/  FADD.FTZ R154, R16, R153 ;  /* 0x00000099109a7221 */ /* 0x008fe20000010000 */
[----:B------:R-:W-:-:S06]  /*1c170*/  FFMA.FTZ R166, R166, R175, -R176 ;  /* 0x000000afa6a67223 */ /* 0x000fcc00000108b0 */
[----:B------:R-:W3:Y:S01]  /*1c180*/  MUFU.EX2 R163, R163 ;  /* 0x000000a300a37308 */ /* 0x000ee20000000800 */
[----:B------:R-:W-:-:S07]  /*1c190*/  FADD.FTZ R149, R17, R148 ;  /* 0x0000009411957221 */ /* 0x000fce0000010000 */
        /* <DEDUP_REMOVED lines=9> */
[----:B----4-:R-:W-:-:S07]  /*1c230*/  FADD.FTZ R149, R15, R148 ;  /* 0x000000940f957221 */ /* 0x010fce0000010000 */
[----:B------:R-:W4:Y:S01]  /*1c240*/  MUFU.EX2 R10, R10 ;  /* 0x0000000a000a7308 */ /* 0x000f220000000800 */
[----:B---3--:R-:W-:Y:S01]  /*1c250*/  FADD.FTZ R155, R163, R154 ;  /* 0x0000009aa39b7221 */ /* 0x008fe20000010000 */
[----:B------:R-:W-:-:S06]  /*1c260*/  FFMA.FTZ R153, R170, R175, -R176 ;  /* 0x000000afaa997223 */ /* 0x000fcc00000108b0 */
[----:B------:R-:W3:Y:S01]  /*1c270*/  MUFU.EX2 R166, R166 ;  /* 0x000000a600a67308 */ /* 0x000ee20000000800 */
[----:B------:R-:W-:-:S07]  /*1c280*/  FADD.FTZ R148, R12, R149 ;  /* 0x000000950c947221 */ /* 0x000fce0000010000 */
[----:B------:R-:W3:Y:S01]  /*1c290*/  MUFU.EX2 R11, R11 ;  /* 0x0000000b000b7308 */ /* 0x000ee20000000800 */
[----:B0-----:R-:W-:Y:S01]  /*1c2a0*/  FADD.FTZ R154, R164, R155 ;  /* 0x0000009ba49a7221 */ /* 0x001fe20000010000 */
[----:B-1----:R-:W-:-:S06]  /*1c2b0*/  FADD.FTZ R149, R13, R148 ;  /* 0x000000940d957221 */ /* 0x002fcc0000010000 */
[----:B------:R-:W0:Y:S01]  /*1c2c0*/  MUFU.EX2 R167, R167 ;  /* 0x000000a700a77308 */ /* 0x000e220000000800 */
[----:B------:R-:W-:-:S07]  /*1c2d0*/  FFMA.FTZ R168, R162, R175, -R176 ;  /* 0x000000afa2a87223 */ /* 0x000fce00000108b0 */
[----:B------:R-:W1:Y:S01]  /*1c2e0*/  MUFU.EX2 R9, R9 ;  /* 0x0000000900097308 */ /* 0x000e620000000800 */
[----:B------:R-:W-:Y:S01]  /*1c2f0*/  FADD.FTZ R155, R165, R154 ;  /* 0x0000009aa59b7221 */ /* 0x000fe20000010000 */
[----:B----4-:R-:W-:-:S06]  /*1c300*/  FADD.FTZ R148, R10, R149 ;  /* 0x000000950a947221 */ /* 0x010fcc0000010000 */
[----:B------:R-:W4:Y:S01]  /*1c310*/  MUFU.EX2 R172, R172 ;  /* 0x000000ac00ac7308 */ /* 0x000f220000000800 */
[----:B------:R-:W-:-:S07]  /*1c320*/  FFMA.FTZ R169, R169, R175, -R176 ;  /* 0x000000afa9a97223 */ /* 0x000fce00000108b0 */
[----:B------:R-:W4:Y:S01]  /*1c330*/  MUFU.EX2 R8, R8 ;  /* 0x0000000800087308 */ /* 0x000f220000000800 */
[----:B---3--:R-:W-:Y:S01]  /*1c340*/  FADD.FTZ R154, R166, R155 ;  /* 0x0000009ba69a7221 */ /* 0x008fe20000010000 */
[----:B------:R-:W-:-:S06]  /*1c350*/  FADD.FTZ R148, R11, R148 ;  /* 0x000000940b947221 */ /* 0x000fcc0000010000 */
[----:B------:R-:W3:Y:S01]  /*1c360*/  MUFU.EX2 R153, R153 ;  /* 0x0000009900997308 */ /* 0x000ee20000000800 */
[----:B------:R-:W-:-:S07]  /*1c370*/  FFMA.FTZ R170, R171, R175, -R176 ;  /* 0x000000afabaa7223 */ /* 0x000fce00000108b0 */
[----:B------:R-:W3:Y:S01]  /*1c380*/  MUFU.EX2 R6, R6 ;  /* 0x0000000600067308 */ /* 0x000ee20000000800 */
[----:B0-----:R-:W-:Y:S01]  /*1c390*/  FADD.FTZ R155, R167, R154 ;  /* 0x0000009aa79b7221 */ /* 0x001fe20000010000 */
[----:B-1----:R-:W-:Y:S01]  /*1c3a0*/  FADD.FTZ R149, R9, R148 ;  /* 0x0000009409957221 */ /* 0x002fe20000010000 */
[C---:B------:R-:W-:Y:S01]  /*1c3b0*/  FMUL.FTZ R65, R173.reuse, R65 ;  /* 0x00000041ad417220 */ /* 0x040fe20000410000 */
[----:B------:R-:W-:-:S04]  /*1c3c0*/  FMUL.FTZ R64, R173, R64 ;  /* 0x00000040ad407220 */ /* 0x000fc80000410000 */
[----:B------:R-:W-:Y:S08]  /*1c3d0*/  MUFU.EX2 R5, R5 ;  /* 0x0000000500057308 */ /* 0x000ff00000000800 */
[----:B------:R-:W0:Y:S01]  /*1c3e0*/  MUFU.EX2 R168, R168 ;  /* 0x000000a800a87308 */ /* 0x000e220000000800 */
[----:B----4-:R-:W-:Y:S01]  /*1c3f0*/  FADD.FTZ R148, R172, R155 ;  /* 0x0000009bac947221 */ /* 0x010fe20000010000 */
[----:B------:R-:W-:Y:S01]  /*1c400*/  FADD.FTZ R149, R8, R149 ;  /* 0x0000009508957221 */ /* 0x000fe20000010000 */
[C---:B------:R-:W-:Y:S01]  /*1c410*/  FMUL.FTZ R21, R173.reuse, R21 ;  /* 0x00000015ad157220 */ /* 0x040fe20000410000 */
[C---:B------:R-:W-:Y:S01]  /*1c420*/  FMUL.FTZ R20, R173.reuse, R20 ;  /* 0x00000014ad147220 */ /* 0x040fe20000410000 */
[C---:B------:R-:W-:Y:S01]  /*1c430*/  FMUL.FTZ R129, R174.reuse, R129 ;  /* 0x00000081ae817220 */ /* 0x040fe20000410000 */
[----:B------:R-:W-:Y:S01]  /*1c440*/  FMUL.FTZ R128, R174, R128 ;  /* 0x00000080ae807220 */ /* 0x000fe20000410000 */
[----:B------:R-:W-:Y:S01]  /*1c450*/  FMUL.FTZ R177, R173, R3 ;  /* 0x00000003adb17220 */ /* 0x000fe20000410000 */
[----:B------:R-:W1:Y:S01]  /*1c460*/  MUFU.EX2 R169, R169 ;  /* 0x000000a900a97308 */ /* 0x000e620000000800 */
[----:B---3--:R-:W-:Y:S01]  /*1c470*/  FADD.FTZ R155, R153, R148 ;  /* 0x00000094999b7221 */ /* 0x008fe20000010000 */
[----:B------:R-:W-:Y:S01]  /*1c480*/  FADD.FTZ R148, R6, R149 ;  /* 0x0000009506947221 */ /* 0x000fe20000010000 */
[C---:B------:R-:W-:Y:S01]  /*1c490*/  FMUL.FTZ R63, R174.reuse, R63 ;  /* 0x0000003fae3f7220 */ /* 0x040fe20000410000 */
[----:B------:R-:W-:Y:S01]  /*1c4a0*/  FMUL.FTZ R62, R174, R62 ;  /* 0x0000003eae3e7220 */ /* 0x000fe20000410000 */
[C---:B------:R-:W-:Y:S01]  /*1c4b0*/  FMUL.FTZ R67, R173.reuse, R67 ;  /* 0x00000043ad437220 */ /* 0x040fe20000410000 */
[C---:B------:R-:W-:Y:S01]  /*1c4c0*/  FMUL.FTZ R66, R173.reuse, R66 ;  /* 0x00000042ad427220 */ /* 0x040fe20000410000 */
[C---:B------:R-:W-:Y:S01]  /*1c4d0*/  FMUL.FTZ R25, R173.reuse, R25 ;  /* 0x00000019ad197220 */ /* 0x040fe20000410000 */
[----:B------:R-:W3:Y:S01]  /*1c4e0*/  MUFU.EX2 R4, R4 ;  /* 0x0000000400047308 */ /* 0x000ee20000000800 */
[C---:B------:R-:W-:Y:S01]  /*1c4f0*/  FMUL.FTZ R24, R173.reuse, R24 ;  /* 0x00000018ad187220 */ /* 0x040fe20000410000 */
[C---:B------:R-:W-:Y:S01]  /*1c500*/  FMUL.FTZ R27, R173.reuse, R27 ;  /* 0x0000001bad1b7220 */ /* 0x040fe20000410000 */
[C---:B------:R-:W-:Y:S01]  /*1c510*/  FMUL.FTZ R26, R173.reuse, R26 ;  /* 0x0000001aad1a7220 */ /* 0x040fe20000410000 */
[C---:B------:R-:W-:Y:S01]  /*1c520*/  FMUL.FTZ R29, R173.reuse, R29 ;  /* 0x0000001dad1d7220 */ /* 0x040fe20000410000 */
[C---:B------:R-:W-:Y:S01]  /*1c530*/  FMUL.FTZ R28, R173.reuse, R28 ;  /* 0x0000001cad1c7220 */ /* 0x040fe20000410000 */
[C---:B------:R-:W-:Y:S01]  /*1c540*/  FMUL.FTZ R31, R173.reuse, R31 ;  /* 0x0000001fad1f7220 */ /* 0x040fe20000410000 */
[----:B------:R-:W-:Y:S01]  /*1c550*/  FMUL.FTZ R30, R173, R30 ;  /* 0x0000001ead1e7220 */ /* 0x000fe20000410000 */
[----:B------:R-:W4:Y:S01]  /*1c560*/  MUFU.EX2 R170, R170 ;  /* 0x000000aa00aa7308 */ /* 0x000f220000000800 */
[----:B0-----:R-:W-:Y:S01]  /*1c570*/  FADD.FTZ R154, R168, R155 ;  /* 0x0000009ba89a7221 */ /* 0x001fe20000010000 */
[----:B------:R-:W-:Y:S01]  /*1c580*/  FADD.FTZ R148, R5, R148 ;  /* 0x0000009405947221 */ /* 0x000fe20000010000 */
[C---:B------:R-:W-:Y:S01]  /*1c590*/  FMUL.FTZ R33, R173.reuse, R33 ;  /* 0x00000021ad217220 */ /* 0x040fe20000410000 */
[----:B------:R-:W-:Y:S01]  /*1c5a0*/  FMUL.FTZ R32, R173, R32 ;  /* 0x00000020ad207220 */ /* 0x000fe20000410000 */
[----:B-1----:R-:W-:Y:S01]  /*1c5b0*/  FADD.FTZ R149, R169, R154 ;  /* 0x0000009aa9957221 */ /* 0x002fe20000010000 */
[----:B------:R-:W-:Y:S01]  /*1c5c0*/  FADD.FTZ R155, R7, R148 ;  /* 0x00000094079b7221 */ /* 0x000fe20000010000 */
[C---:B------:R-:W-:Y:S01]  /*1c5d0*/  FMUL.FTZ R35, R173.reuse, R35 ;  /* 0x00000023ad237220 */ /* 0x040fe20000410000 */
[C---:B------:R-:W-:Y:S01]  /*1c5e0*/  FMUL.FTZ R34, R173.reuse, R34 ;  /* 0x00000022ad227220 */ /* 0x040fe20000410000 */
[C---:B------:R-:W-:Y:S01]  /*1c5f0*/  FMUL.FTZ R37, R173.reuse, R37 ;  /* 0x00000025ad257220 */ /* 0x040fe20000410000 */
[----:B---3--:R-:W-:Y:S01]  /*1c600*/  FADD.FTZ R148, R4, R155 ;  /* 0x0000009b04947221 */ /* 0x008fe20000010000 */
[C---:B------:R-:W-:Y:S01]  /*1c610*/  FMUL.FTZ R176, R173.reuse, R2 ;  /* 0x00000002adb07220 */ /* 0x040fe20000410000 */
[C---:B------:R-:W-:Y:S01]  /*1c620*/  FMUL.FTZ R36, R173.reuse, R36 ;  /* 0x00000024ad247220 */ /* 0x040fe20000410000 */
[C---:B------:R-:W-:Y:S01]  /*1c630*/  FMUL.FTZ R39, R173.reuse, R39 ;  /* 0x00000027ad277220 */ /* 0x040fe20000410000 */
[C---:B------:R-:W-:Y:S01]  /*1c640*/  FMUL.FTZ R38, R173.reuse, R38 ;  /* 0x00000026ad267220 */ /* 0x040fe20000410000 */
[C---:B------:R-:W-:Y:S01]  /*1c650*/  FMUL.FTZ R41, R173.reuse, R41 ;  /* 0x00000029ad297220 */ /* 0x040fe20000410000 */
[C---:B------:R-:W-:Y:S01]  /*1c660*/  FMUL.FTZ R40, R173.reuse, R40 ;  /* 0x00000028ad287220 */ /* 0x040fe20000410000 */
[----:B----4-:R-:W-:Y:S01]  /*1c670*/  FADD.FTZ R149, R170, R149 ;  /* 0x00000095aa957221 */ /* 0x010fe20000010000 */
[C---:B------:R-:W-:Y:S01]  /*1c680*/  FMUL.FTZ R43, R173.reuse, R43 ;  /* 0x0000002bad2b7220 */ /* 0x040fe20000410000 */
[C---:B------:R-:W-:Y:S01]  /*1c690*/  FMUL.FTZ R42, R173.reuse, R42 ;  /* 0x0000002aad2a7220 */ /* 0x040fe20000410000 */
[C---:B------:R-:W-:Y:S01]  /*1c6a0*/  FMUL.FTZ R45, R173.reuse, R45 ;  /* 0x0000002dad2d7220 */ /* 0x040fe20000410000 */
[C---:B------:R-:W-:Y:S01]  /*1c6b0*/  FMUL.FTZ R44, R173.reuse, R44 ;  /* 0x0000002cad2c7220 */ /* 0x040fe20000410000 */
        /* <DEDUP_REMOVED lines=18> */
[C---:B--2---:R-:W-:Y:S01]  /*1c7e0*/  FMUL.FTZ R71, R173.reuse, R71 ;  /* 0x00000047ad477220 */ /* 0x044fe20000410000 */
        /* <DEDUP_REMOVED lines=9> */
[----:B------:R0:W-:Y:S04]  /*1c880*/  STL.64 [R1+0x220], R20 ;  /* 0x0002201401007387 */ /* 0x0001e80000100a00 */
[----:B------:R-:W-:Y:S01]  /*1c890*/  STL.64 [R1+0x348], R128 ;  /* 0x0003488001007387 */ /* 0x000fe20000100a00 */
[C---:B------:R-:W-:Y:S01]  /*1c8a0*/  FMUL.FTZ R76, R173.reuse, R76 ;  /* 0x0000004cad4c7220 */ /* 0x040fe20000410000 */
[C---:B------:R-:W-:Y:S01]  /*1c8b0*/  FMUL.FTZ R79, R173.reuse, R79 ;  /* 0x0000004fad4f7220 */ /* 0x040fe20000410000 */
[C---:B------:R-:W-:Y:S01]  /*1c8c0*/  FMUL.FTZ R78, R173.reuse, R78 ;  /* 0x0000004ead4e7220 */ /* 0x040fe20000410000 */
[C---:B------:R-:W-:Y:S01]  /*1c8d0*/  FMUL.FTZ R81, R173.reuse, R81 ;  /* 0x00000051ad517220 */ /* 0x040fe20000410000 */
[C---:B------:R-:W-:Y:S01]  /*1c8e0*/  FMUL.FTZ R80, R173.reuse, R80 ;  /* 0x00000050ad507220 */ /* 0x040fe20000410000 */
[C---:B------:R-:W-:Y:S01]  /*1c8f0*/  FMUL.FTZ R83, R173.reuse, R83 ;  /* 0x00000053ad537220 */ /* 0x040fe20000410000 */
[C---:B------:R-:W-:Y:S01]  /*1c900*/  FMUL.FTZ R82, R173.reuse, R82 ;  /* 0x00000052ad527220 */ /* 0x040fe20000410000 */
[----:B0-----:R-:W4:Y:S04]  /*1c910*/  LDL R20, [R1+0x200] ;  /* 0x0002000001147983 */ /* 0x001f280000100800 */
[----:B------:R-:W2:Y:S01]  /*1c920*/  LDL R21, [R1+0x34c] ;  /* 0x00034c0001157983 */ /* 0x000ea20000100800 */
        /* <DEDUP_REMOVED lines=125> */
[----:B0-----:R-:W2:Y:S04]  /*1d100*/  LDL R86, [R1+0x204] ;  /* 0x0002040001567983 */ /* 0x001ea80000100800 */
[----:B-1----:R-:W2:Y:S04]  /*1d110*/  LDL R88, [R1+0x208] ;  /* 0x0002080001587983 */ /* 0x002ea80000100800 */
        /* <DEDUP_REMOVED lines=10> */
[----:B---3--:R-:W3:Y:S04]  /*1d1c0*/  LDL R104, [R1+0x234] ;  /* 0x0002340001687983 */ /* 0x008ee80000100800 */
        /* <DEDUP_REMOVED lines=113> */
[----:B------:R-:W-:Y:S04]  /*1d8e0*/  STL [R1+0x200], R20 ;  /* 0x0002001401007387 */ /* 0x000fe80000100800 */
[----:B------:R0:W-:Y:S04]  /*1d8f0*/  STL [R1+0x34c], R21 ;  /* 0x00034c1501007387 */ /* 0x0001e80000100800 */
[----:B------:R-:W2:Y:S04]  /*1d900*/  LDL R171, [R1+0x1c0] ;  /* 0x0001c00001ab7983 */ /* 0x000ea80000100800 */
[----:B0-----:R-:W2:Y:S04]  /*1d910*/  LDL.64 R20, [R1+0x88] ;  /* 0x0000880001147983 */ /* 0x001ea80000100a00 */
        /* <DEDUP_REMOVED lines=182> */
[----:B------:R0:W-:Y:S04]  /*1e480*/  STSM.16.M88.4 [R2], R160 ;  /* 0x000000a002007844 */ /* 0x0001e80000000200 */
        /* <DEDUP_REMOVED lines=8> */
[----:B0-----:R-:W-:Y:S02]  /*1e510*/  VIADD R2, R20, 0x100 ;  /* 0x0000010014027836 */ /* 0x001fe40000000000 */
        /* <DEDUP_REMOVED lines=415> */
.L_x_5234:
[----:B------:R-:W-:Y:S05]  /*1ff10*/  BSYNC B0 ;  /* 0x0000000000007941 */ /* 0x000fea0003800000 */
.L_x_5233:
        /* <DEDUP_REMOVED lines=9> */
.L_x_5202:
[----:B------:R-:W-:Y:S05]  /*1ffb0*/  WARPSYNC.ALL ;  /* 0x0000000000007948 */ /* 0x000fea0003800000 */
[----:B------:R-:W2:Y:S04]  /*1ffc0*/  LDL R5, [R1+0x1e0] ;  /* 0x0001e00001057983 */ /* 0x000ea80000100800 */
[----:B------:R-:W3:Y:S04]  /*1ffd0*/  LDL R6, [R1+0x1e4] ;  /* 0x0001e40001067983 */ /* 0x000ee80000100800 */
[----:B------:R-:W4:Y:S01]  /*1ffe0*/  LDL.64 R14, [R1+0xb8] ;  /* 0x0000b800010e7983 */ /* 0x000f220000100a00 */
[----:B------:R-:W-:Y:S01]  /*1fff0*/  IMAD.MOV.U32 R8, RZ, RZ, -0x800000 ;  /* 0xff800000ff087424 */ /* 0x000fe200078e00ff */
[----:B------:R-:W-:Y:S08]  /*20000*/  BAR.ARV 0x8, 0x100 ;  /* 0x0204000000007b1d */ /* 0x000ff00000002000 */
[----:B------:R-:W-:Y:S06]  /*20010*/  BAR.SYNC.DEFER_BLOCKING 0xf, 0x100 ;  /* 0x03c4000000007b1d */ /* 0x000fec0000010000 */
[----:B--2---:R-:W2:Y:S02]  /*20020*/  SHFL.BFLY PT, R0, R5, 0x2, 0x1f ;  /* 0x0c401f0005007f89 */ /* 0x004ea400000e0000 */
[----:B--2---:R-:W-:-:S05]  /*20030*/  FADD.FTZ R0, R5, R0 ;  /* 0x0000000005007221 */ /* 0x004fca0000010000 */
[----:B------:R-:W0:Y:S02]  /*20040*/  SHFL.BFLY PT, R3, R0, 0x1, 0x1f ;  /* 0x0c201f0000037f89 */ /* 0x000e2400000e0000 */
[----:B01----:R-:W-:-:S05]  /*20050*/  FADD.FTZ R2, R0, R3 ;  /* 0x0000000300027221 */ /* 0x003fca0000010000 */
[----:B------:R-:W-:Y:S04]  /*20060*/  STL [R1+0x1e0], R2 ;  /* 0x0001e00201007387 */ /* 0x000fe80000100800 */
[----:B------:R-:W2:Y:S04]  /*20070*/  LDL R13, [R1+0x1e0] ;  /* 0x0001e000010d7983 */ /* 0x000ea80000100800 */
[----:B---3--:R-:W0:Y:S02]  /*20080*/  SHFL.BFLY PT, R3, R6, 0x2, 0x1f ;  /* 0x0c401f0006037f89 */ /* 0x008e2400000e0000 */
[----:B0-----:R-:W-:-:S05]  /*20090*/  FADD.FTZ R3, R3, R6 ;  /* 0x0000000603037221 */ /* 0x001fca0000010000 */
[----:B------:R-:W0:Y:S02]  /*200a0*/  SHFL.BFLY PT, R4, R3, 0x1, 0x1f ;  /* 0x0c201f0003047f89 */ /* 0x000e2400000e0000 */
[----:B0-----:R-:W-:-:S05]  /*200b0*/  FADD.FTZ R4, R3, R4 ;  /* 0x0000000403047221 */ /* 0x001fca0000010000 */
[----:B------:R-:W-:-:S13]  /*200c0*/  FSETP.NE.FTZ.AND P2, PT, R4, RZ, PT ;  /* 0x000000ff0400720b */ /* 0x000fda0003f55000 */
[----:B------:R-:W3:Y:S04]  /*200d0*/  @P2 LDL R7, [R1+0x1f0] ;  /* 0x0001f00001072983 */ /* 0x000ee80000100800 */
[----:B------:R-:W5:Y:S01]  /*200e0*/  @P2 LDL R10, [R1+0x1d4] ;  /* 0x0001d400010a2983 */ /* 0x000f620000100800 */
[----:B--2---:R-:W-:-:S13]  /*200f0*/  FSETP.NE.FTZ.AND P1, PT, R13, RZ, PT ;  /* 0x000000ff0d00720b */ /* 0x004fda0003f35000 */
[----:B------:R-:W2:Y:S04]  /*20100*/  @P1 LDL R5, [R1+0x1f0] ;  /* 0x0001f00001051983 */ /* 0x000ea80000100800 */
[----:B------:R-:W4:Y:S01]  /*20110*/  @P1 LDL R2, [R1+0x1d0] ;  /* 0x0001d00001021983 */ /* 0x000f220000100800 */
[----:B------:R-:W0:Y:S08]  /*20120*/  @P2 MUFU.LG2 R9, R4 ;  /* 0x0000000400092308 */ /* 0x000e300000000c00 */
[----:B------:R-:W1:Y:S01]  /*20130*/  @P1 MUFU.LG2 R6, R13 ;  /* 0x0000000d00061308 */ /* 0x000e620000000c00 */
[----:B------:R-:W-:-:S02]  /*20140*/  IMAD.MOV.U32 R0, RZ, RZ, -0x800000 ;  /* 0xff800000ff007424 */ /* 0x000fc400078e00ff */
[----:B0-----:R-:W-:Y:S01]  /*20150*/  @P2 FMUL.FTZ R12, R9, 0.69314718246459960938 ;  /* 0x3f317218090c2820 */ /* 0x001fe20000410000 */
[----:B-1----:R-:W-:Y:S01]  /*20160*/  @P1 FMUL.FTZ R6, R6, 0.69314718246459960938 ;  /* 0x3f31721806061820 */ /* 0x002fe20000410000 */
[----:B------:R-:W-:Y:S01]  /*20170*/  STL [R1+0x1e4], R4 ;  /* 0x0001e40401007387 */ /* 0x000fe20000100800 */
[----:B---3--:R-:W-:-:S04]  /*20180*/  @P2 FMUL.FTZ R7, R7, 0.69314718246459960938 ;  /* 0x3f31721807072820 */ /* 0x008fc80000410000 */
[----:B-----5:R-:W-:-:S05]  /*20190*/  @P2 FFMA.FTZ R8, R7, R10, R12 ;  /* 0x0000000a07082223 */ /* 0x020fca000001000c */
[----:B------:R0:W-:Y:S01]  /*201a0*/  STL [R1+0x1e4], R8 ;  /* 0x0001e40801007387 */ /* 0x0001e20000100800 */
[----:B--2---:R-:W-:-:S04]  /*201b0*/  @P1 FMUL.FTZ R5, R5, 0.69314718246459960938 ;  /* 0x3f31721805051820 */ /* 0x004fc80000410000 */
[----:B----4-:R-:W-:-:S05]  /*201c0*/  @P1 FFMA.FTZ R0, R5, R2, R6 ;  /* 0x0000000205001223 */ /* 0x010fca0000010006 */
[----:B------:R1:W-:Y:S04]  /*201d0*/  STL [R1+0x1e0], R0 ;  /* 0x0001e00001007387 */ /* 0x0003e80000100800 */
[----:B------:R-:W2:Y:S02]  /*201e0*/  LD.E R2, desc[UR36][R14.64+0x4] ;  /* 0x000004240e027980 */ /* 0x000ea4000c101900 */
[----:B--2---:R-:W-:Y:S02]  /*201f0*/  ISETP.NE.AND P0, PT, R2, RZ, PT ;  /* 0x000000ff0200720c */ /* 0x004fe40003f05270 */
[----:B------:R-:W2:Y:S11]  /*20200*/  LDL R2, [R1+0x1c0] ;  /* 0x0001c00001027983 */ /* 0x000eb60000100800 */
[----:B------:R-:W3:Y:S04]  /*20210*/  @!P0 LDL.64 R6, [R1+0xc0] ;  /* 0x0000c00001068983 */ /* 0x000ee80000100a00 */
[----:B------:R-:W2:Y:S01]  /*20220*/  @!P0 LD.E R3, desc[UR36][R14.64] ;  /* 0x000000240e038980 */ /* 0x000ea2000c101900 */
[----:B------:R-:W-:-:S06]  /*20230*/  IMAD.MOV.U32 R47, RZ, RZ, RZ ;  /* 0x000000ffff2f7224 */ /* 0x000fcc00078e00ff */
[----:B------:R-:W4:Y:S01]  /*20240*/  @P1 MUFU.RCP R47, R13 ;  /* 0x0000000d002f1308 */ /* 0x000f220000001000 */
[----:B---3--:R-:W0:Y:S01]  /*20250*/  @!P0 LD.E.64 R6, desc[UR36][R6.64] ;  /* 0x0000002406068980 */ /* 0x008e22000c101b00 */
[----:B--2---:R-:W-:-:S04]  /*20260*/  @!P0 IMAD R3, R2, 0x40, R3 ;  /* 0x0000004002038824 */ /* 0x004fc800078e0203 */
[----:B0-----:R-:W-:-:S05]  /*20270*/  @!P0 IMAD.WIDE R8, R3, 0x4, R6 ;  /* 0x0000000403088825 */ /* 0x001fca00078e0206 */
[----:B----4-:R0:W-:Y:S04]  /*20280*/  @!P0 ST.E desc[UR36][R8.64], R47 ;  /* 0x0000002f08008985 */ /* 0x0101e8000c101924 */
[----:B------:R-:W1:Y:S04]  /*20290*/  @!P0 LDL.64 R14, [R1+0xb8] ;  /* 0x0000b800010e8983 */ /* 0x000e680000100a00 */
[----:B-1----:R-:W2:Y:S02]  /*202a0*/  @!P0 LD.E R0, desc[UR36][R14.64+0x4] ;  /* 0x000004240e008980 */ /* 0x002ea4000c101900 */
[----:B--2---:R-:W-:-:S13]  /*202b0*/  @!P0 ISETP.NE.AND P0, PT, R0, RZ, PT ;  /* 0x000000ff0000820c */ /* 0x004fda0003f05270 */
[----:B------:R-:W2:Y:S04]  /*202c0*/  @!P0 LDL.64 R10, [R1+0xc0] ;  /* 0x0000c000010a8983 */ /* 0x000ea80000100a00 */
[----:B------:R-:W3:Y:S01]  /*202d0*/  @!P0 LD.E R3, desc[UR36][R14.64] ;  /* 0x000000240e038980 */ /* 0x000ee2000c101900 */
[----:B------:R-:W-:-:S06]  /*202e0*/  IMAD.MOV.U32 R0, RZ, RZ, RZ ;  /* 0x000000ffff007224 */ /* 0x000fcc00078e00ff */
[----:B------:R-:W1:Y:S01]  /*202f0*/  @P2 MUFU.RCP R0, R4 ;  /* 0x0000000400002308 */ /* 0x000e620000001000 */
[----:B--2---:R-:W2:Y:S01]  /*20300*/  @!P0 LD.E.64 R10, desc[UR36][R10.64] ;  /* 0x000000240a0a8980 */ /* 0x004ea2000c101b00 */
[----:B---3--:R-:W-:-:S04]  /*20310*/  @!P0 IMAD R3, R2, 0x40, R3 ;  /* 0x0000004002038824 */ /* 0x008fc800078e0203 */
[----:B------:R-:W-:-:S04]  /*20320*/  @!P0 VIADD R3, R3, 0x8 ;  /* 0x0000000803038836 */ /* 0x000fc80000000000 */
[----:B--2---:R-:W-:-:S05]  /*20330*/  @!P0 IMAD.WIDE R2, R3, 0x4, R10 ;  /* 0x0000000403028825 */ /* 0x004fca00078e020a */
[----:B-1----:R1:W-:Y:S04]  /*20340*/  @!P0 ST.E desc[UR36][R2.64], R0 ;  /* 0x0000000002008985 */ /* 0x0023e8000c101924 */
        /* <DEDUP_REMOVED lines=28> */
[----:B0-----:R-:W5:Y:S04]  /*20510*/  LDL.64 R8, [R1+0x3a8] ;  /* 0x0003a80001087983 */ /* 0x001f680000100a00 */
[----:B------:R-:W5:Y:S04]  /*20520*/  LDL.64 R4, [R1+0x3b8] ;  /* 0x0003b80001047983 */ /* 0x000f680000100a00 */
[----:B------:R-:W5:Y:S04]  /*20530*/  LDL.64 R10, [R1+0x3c8] ;  /* 0x0003c800010a7983 */ /* 0x000f680000100a00 */
[----:B-1----:R-:W5:Y:S04]  /*20540*/  LDL.64 R2, [R1+0x3d8] ;  /* 0x0003d80001027983 */ /* 0x002f680000100a00 */
        /* <DEDUP_REMOVED lines=33> */
[----:B------:R-:W5:Y:S04]  /*20760*/  LDL R45, [R1+0x1c8] ;  /* 0x0001c800012d7983 */ /* 0x000f680000100800 */
[----:B------:R-:W5:Y:S01]  /*20770*/  LDL R22, [R1+0x1cc] ;  /* 0x0001cc0001167983 */ /* 0x000f620000100800 */
[----:B--2---:R-:W-:-:S05]  /*20780*/  VIADD R46, R46, 0x1 ;  /* 0x000000012e2e7836 */ /* 0x004fca0000000000 */
[----:B------:R-:W-:-:S13]  /*20790*/  ISETP.NE.AND P0, PT, R46, 0x2, PT ;  /* 0x000000022e00780c */ /* 0x000fda0003f05270 */
[----:B------:R-:W2:Y:S01]  /*207a0*/  @!P0 LDL R44, [R1+0x1c4] ;  /* 0x0001c400012c8983 */ /* 0x000ea20000100800 */
[-C--:B---3--:R-:W-:Y:S01]  /*207b0*/  FMUL.FTZ R135, R135, R0.reuse ;  /* 0x0000000087877220 */ /* 0x088fe20000410000 */
[-C--:B------:R-:W-:Y:S01]  /*207c0*/  FMUL.FTZ R134, R134, R0.reuse ;  /* 0x0000000086867220 */ /* 0x080fe20000410000 */
[-C--:B----4-:R-:W-:Y:S01]  /*207d0*/  FMUL.FTZ R119, R119, R0.reuse ;  /* 0x0000000077777220 */ /* 0x090fe20000410000 */
[-C--:B------:R-:W-:Y:S01]  /*207e0*/  FMUL.FTZ R118, R118, R0.reuse ;  /* 0x0000000076767220 */ /* 0x080fe20000410000 */
[-C--:B-----5:R-:W-:Y:S01]  /*207f0*/  FMUL.FTZ R121, R121, R0.reuse ;  /* 0x0000000079797220 */ /* 0x0a0fe20000410000 */
        /* <DEDUP_REMOVED lines=123> */
[----:B------:R-:W-:-:S02]  /*20fb0*/  VIADD R0, R45, 0x1 ;  /* 0x000000012d007836 */ /* 0x000fc40000000000 */
[----:B------:R-:W-:Y:S01]  /*20fc0*/  VIADD R22, R22, 0x1 ;  /* 0x0000000116167836 */ /* 0x000fe20000000000 */
[----:B------:R-:W-:Y:S04]  /*20fd0*/  STL [R1+0x1c0], R46 ;  /* 0x0001c02e01007387 */ /* 0x000fe80000100800 */
        /* <DEDUP_REMOVED lines=11> */
[----:B------:R-:W-:Y:S01]  /*21090*/  STL.64 [R1+0x290], R72 ;  /* 0x0002904801007387 */ /* 0x000fe20000100a00 */
[----:B--2---:R-:W-:-:S03]  /*210a0*/  @!P0 LOP3.LUT R44, R44, 0x1, RZ, 0x3c, !PT ;  /* 0x000000012c2c8812 */ /* 0x004fc600078e3cff */
        /* <DEDUP_REMOVED lines=51> */
[----:B------:R-:W-:Y:S04]  /*213e0*/  STL [R1+0x1c8], R0 ;  /* 0x0001c80001007387 */ /* 0x000fe80000100800 */
[----:B------:R-:W-:Y:S04]  /*213f0*/  @!P0 STL [R1+0x1c4], R44 ;  /* 0x0001c42c01008387 */ /* 0x000fe80000100800 */
[----:B------:R-:W-:Y:S04]  /*21400*/  STL [R1+0x1cc], R22 ;  /* 0x0001cc1601007387 */ /* 0x000fe80000100800 */
[----:B------:R-:W-:Y:S04]  /*21410*/  @!P0 STL [R1+0x1c0], RZ ;  /* 0x0001c0ff01008387 */ /* 0x000fe80000100800 */
[----:B------:R0:W-:Y:S02]  /*21420*/  STL.64 [R1+0x3d8], R2 ;  /* 0x0003d80201007387 */ /* 0x0001e40000100a00 */
[----:B0-----:R-:W-:Y:S01]  /*21430*/  IMAD.MOV.U32 R3, RZ, RZ, 0x1 ;  /* 0x00000001ff037424 */ /* 0x001fe200078e00ff */
[----:B------:R-:W-:Y:S06]  /*21440*/  BAR.ARV 0xe, 0x100 ;  /* 0x0384000000007b1d */ /* 0x000fec0000002000 */
.L_x_5118:
[----:B0-----:R-:W-:-:S04]  /*21450*/  PRMT R0, R3, 0x9910, RZ ;  /* 0x0000991003007816 */ /* 0x001fc800000000ff */
[----:B------:R-:W-:-:S13]  /*21460*/  ISETP.NE.AND P0, PT, R0, RZ, PT ;  /* 0x000000ff0000720c */ /* 0x000fda0003f05270 */
[----:B------:R-:W-:Y:S05]  /*21470*/  @!P0 BRA `(.L_x_5236) ;  /* 0x0000002400f88947 */ /* 0x000fea0003800000 */
[----:B------:R-:W0:Y:S01]  /*21480*/  S2R R0, SR_TID.X ;  /* 0x0000000000007919 */ /* 0x000e220000002100 */
[----:B------:R-:W1:Y:S01]  /*21490*/  S2UR UR5, SR_CgaCtaId ;  /* 0x00000000000579c3 */ /* 0x000e620000008800 */
[----:B------:R-:W-:Y:S01]  /*214a0*/  UMOV UR4, 0x400 ;  /* 0x0000040000047882 */ /* 0x000fe20000000000 */
[----:B------:R-:W-:-:S06]  /*214b0*/  SHF.R.S32.HI R14, RZ, 0x1f, R152 ;  /* 0x0000001fff0e7819 */ /* 0x000fcc0000011498 */
[----:B------:R-:W-:Y:S01]  /*214c0*/  BAR.SYNC.DEFER_BLOCKING 0x1, 0x100 ;  /* 0x0044000000007b1d */ /* 0x000fe20000010000 */
[----:B------:R-:W-:-:S07]  /*214d0*/  SHF.R.S32.HI R16, RZ, 0x1f, R23 ;  /* 0x0000001fff107819 */ /* 0x000fce0000011417 */
[----:B------:R-:W2:Y:S01]  /*214e0*/  LDC R29, c[0x0][0xce8] ;  /* 0x00033a00ff1d7b82 */ /* 0x000ea20000000800 */
[----:B------:R-:W3:Y:S07]  /*214f0*/  S2R R20, SR_CTAID.X ;  /* 0x0000000000147919 */ /* 0x000eee0000002500 */
[----:B------:R-:W4:Y:S01]  /*21500*/  LDC.64 R18, c[0x0][0xc40] ;  /* 0x00031000ff127b82 */ /* 0x000f220000000a00 */
[----:B-1----:R-:W-:-:S04]  /*21510*/  ULEA UR4, UR5, UR4, 0x18 ;  /* 0x0000000405047291 */ /* 0x002fc8000f8ec03f */
[----:B------:R-:W-:Y:S01]  /*21520*/  UIADD3 UR4, UR4, 0x38820, URZ ;  /* 0x0003882004047890 */ /* 0x000fe2000fffe03f */
[----:B0-----:R-:W-:-:S03]  /*21530*/  VIADD R5, R0, 0xffffff80 ;  /* 0xffffff8000057836 */ /* 0x001fc60000000000 */
[----:B------:R-:W-:Y:S01]  /*21540*/  UPRMT UR4, URZ, 0x654, UR4 ;  /* 0x000006543f047896 */ /* 0x000fe20008000004 */
[----:B--2---:R-:W-:Y:S02]  /*21550*/  ISETP.NE.AND P1, PT, R29, 0x1, PT ;  /* 0x000000011d00780c */ /* 0x004fe40003f25270 */
[----:B------:R-:W-:-:S04]  /*21560*/  SHF.R.S32.HI R2, RZ, 0x1f, R5 ;  /* 0x0000001fff027819 */ /* 0x000fc80000011405 */
[----:B------:R-:W-:Y:S02]  /*21570*/  LEA.HI R0, R2, R5, RZ, 0x7 ;  /* 0x0000000502007211 */ /* 0x000fe400078f38ff */
[----:B------:R-:W-:Y:S02]  /*21580*/  SYNCS.ARRIVE.TRANS64.RED.A1T0 RZ, [UR4], RZ ;  /* 0x000000ffffff79a7 */ /* 0x000fe40008100404 */
[----:B------:R-:W-:Y:S02]  /*21590*/  SHF.R.S32.HI R24, RZ, 0x7, R0 ;  /* 0x00000007ff187819 */ /* 0x000fe40000011400 */
[----:B------:R-:W-:-:S03]  /*215a0*/  LOP3.LUT R4, R0, 0xffffff80, RZ, 0xc0, !PT ;  /* 0xffffff8000047812 */ /* 0x000fc600078ec0ff */
[----:B------:R-:W0:Y:S02]  /*215b0*/  SHFL.IDX PT, R3, R24, RZ, 0x1f ;  /* 0x00001fff18037589 */ /* 0x000e2400000e0000 */
[----:B------:R-:W-:Y:S01]  /*215c0*/  IMAD.IADD R25, R5, 0x1, -R4 ;  /* 0x0000000105197824 */ /* 0x000fe200078e0a04 */
[----:B------:R-:W-:-:S04]  /*215d0*/  LEA.HI R4, R2, R5, RZ, 0x2 ;  /* 0x0000000502047211 */ /* 0x000fc800078f10ff */
[----:B------:R-:W-:Y:S02]  /*215e0*/  SHF.R.S32.HI R22, RZ, 0x1f, R25 ;  /* 0x0000001fff167819 */ /* 0x000fe40000011419 */
[----:B------:R-:W-:Y:S02]  /*215f0*/  LOP3.LUT R4, R4, 0xfffffffc, RZ, 0xc0, !PT ;  /* 0xfffffffc04047812 */ /* 0x000fe400078ec0ff */
[----:B------:R-:W-:-:S03]  /*21600*/  LEA.HI R21, R22, R25, RZ, 0x2 ;  /* 0x0000001916157211 */ /* 0x000fc600078f10ff */
[----:B------:R-:W-:Y:S01]  /*21610*/  IMAD.IADD R28, R5, 0x1, -R4 ;  /* 0x00000001051c7824 */ /* 0x000fe200078e0a04 */
[--C-:B------:R-:W-:Y:S02]  /*21620*/  SHF.R.S32.HI R26, RZ, 0x2, R21.reuse ;  /* 0x00000002ff1a7819 */ /* 0x100fe40000011415 */
[----:B0-----:R-:W-:Y:S02]  /*21630*/  ISETP.NE.AND P0, PT, R3, RZ, PT ;  /* 0x000000ff0300720c */ /* 0x001fe40003f05270 */
[----:B------:R-:W-:-:S04]  /*21640*/  SHF.R.S32.HI R3, RZ, 0x1f, R21 ;  /* 0x0000001fff037819 */ /* 0x000fc80000011415 */
[----:B------:R-:W-:-:S04]  /*21650*/  LEA.HI R3, R3, R26, RZ, 0x3 ;  /* 0x0000001a03037211 */ /* 0x000fc800078f18ff */
[----:B------:R-:W-:-:S03]  /*21660*/  LOP3.LUT R27, R3, 0xfffffff8, RZ, 0xc0, !PT ;  /* 0xfffffff8031b7812 */ /* 0x000fc600078ec0ff */
[----:B---34-:R-:W-:Y:S05]  /*21670*/  @P0 BRA `(.L_x_5237) ;  /* 0x0000000400500947 */ /* 0x018fea0003800000 */
[----:B------:R-:W-:Y:S01]  /*21680*/  LOP3.LUT R0, R0, 0xffffff80, RZ, 0xc0, !PT ;  /* 0xffffff8000007812 */ /* 0x000fe200078ec0ff */
[----:B------:R-:W0:Y:S01]  /*21690*/  S2R R11, SR_CTAID.X ;  /* 0x00000000000b7919 */ /* 0x000e220000002500 */
[----:B------:R-:W1:Y:S01]  /*216a0*/  LDC R12, c[0x0][0xce8] ;  /* 0x00033a00ff0c7b82 */ /* 0x000e620000000800 */
[----:B------:R-:W-:Y:S01]  /*216b0*/  LEA.HI R9, R24, R24, RZ, 0x1 ;  /* 0x0000001818097211 */ /* 0x000fe200078f08ff */
[----:B------:R-:W-:Y:S01]  /*216c0*/  ULDC UR4, c[0x0][0xb88] ;  /* 0x0002e20000047ab9 */ /* 0x000fe20000000800 */
[----:B------:R-:W-:Y:S02]  /*216d0*/  IMAD.IADD R0, R5, 0x1, -R0 ;  /* 0x0000000105007824 */ /* 0x000fe400078e0a00 */
[----:B------:R-:W-:-:S03]  /*216e0*/  LOP3.LUT R13, R9, 0xfffffe, RZ, 0xc0, !PT ;  /* 0x00fffffe090d7812 */ /* 0x000fc600078ec0ff */
[----:B------:R-:W-:Y:S02]  /*216f0*/  SHF.R.S32.HI R3, RZ, 0x1f, R0 ;  /* 0x0000001fff037819 */ /* 0x000fe40000011400 */
[----:B------:R-:W-:Y:S02]  /*21700*/  IMAD.IADD R13, R24, 0x1, -R13 ;  /* 0x00000001180d7824 */ /* 0x000fe400078e0a0d */
[CC--:B------:R-:W-:Y:S02]  /*21710*/  LEA.HI R4, R3.reuse, R0.reuse, RZ, 0x2 ;  /* 0x0000000003047211 */ /* 0x0c0fe400078f10ff */
[----:B------:R-:W-:Y:S02]  /*21720*/  LEA.HI R3, R3, R0, RZ, 0x5 ;  /* 0x0000000003037211 */ /* 0x000fe400078f28ff */
[--C-:B------:R-:W-:Y:S02]  /*21730*/  SHF.R.S32.HI R6, RZ, 0x2, R4.reuse ;  /* 0x00000002ff067819 */ /* 0x100fe40000011404 */
[----:B------:R-:W-:-:S04]  /*21740*/  SHF.R.S32.HI R7, RZ, 0x1f, R4 ;  /* 0x0000001fff077819 */ /* 0x000fc80000011404 */
[----:B------:R-:W-:Y:S02]  /*21750*/  LEA.HI R8, R7, R6, RZ, 0x3 ;  /* 0x0000000607087211 */ /* 0x000fe400078f18ff */
[----:B------:R-:W-:Y:S02]  /*21760*/  LOP3.LUT R7, R4, 0x7ffffffc, RZ, 0xc0, !PT ;  /* 0x7ffffffc04077812 */ /* 0x000fe400078ec0ff */
[----:B------:R-:W-:Y:S01]  /*21770*/  LOP3.LUT R9, R8, 0xfffffff8, RZ, 0xc0, !PT ;  /* 0xfffffff808097812 */ /* 0x000fe200078ec0ff */
[----:B-1----:R-:W-:Y:S01]  /*21780*/  IMAD R8, R12, UR4, RZ ;  /* 0x000000040c087c24 */ /* 0x002fe2000f8e02ff */
[----:B------:R-:W-:Y:S01]  /*21790*/  SHF.R.S32.HI R4, RZ, 0x5, R3 ;  /* 0x00000005ff047819 */ /* 0x000fe20000011403 */
[----:B------:R-:W-:Y:S01]  /*217a0*/  IMAD.IADD R0, R0, 0x1, -R7 ;  /* 0x0000000100007824 */ /* 0x000fe200078e0a07 */
[----:B------:R-:W1:Y:S01]  /*217b0*/  S2UR UR6, SR_CTAID.Z ;  /* 0x00000000000679c3 */ /* 0x000e620000002700 */
[----:B------:R-:W-:Y:S01]  /*217c0*/  IMAD.IADD R9, R6, 0x1, -R9 ;  /* 0x0000000106097824 */ /* 0x000fe200078e0a09 */
[----:B------:R-:W-:Y:S01]  /*217d0*/  ISETP.NE.AND P3, PT, R12, 0x1, PT ;  /* 0x000000010c00780c */ /* 0x000fe20003f65270 */
[----:B------:R-:W-:Y:S01]  /*217e0*/  IMAD.U32 R3, R13, -0x100, RZ ;  /* 0xffffff000d037824 */ /* 0x000fe200078e00ff */
[----:B------:R-:W-:Y:S01]  /*217f0*/  ULDC.64 UR4, c[0x0][0xcd0] ;  /* 0x0003340000047ab9 */ /* 0x000fe20000000a00 */
[----:B------:R-:W-:-:S02]  /*21800*/  IMAD.SHL.U32 R0, R0, 0x2, RZ ;  /* 0x0000000200007824 */ /* 0x000fc400078e00ff */
[----:B------:R-:W-:Y:S01]  /*21810*/  IMAD R10, R4, 0x10, R9 ;  /* 0x00000010040a7824 */ /* 0x000fe200078e0209 */
[----:B------:R-:W2:Y:S02]  /*21820*/  LDC.64 R6, c[0x0][0xcd8] ;  /* 0x00033600ff067b82 */ /* 0x000ea40000000a00 */
[----:B------:R-:W-:Y:S01]  /*21830*/  ISETP.NE.AND P0, PT, R0, R3, PT ;  /* 0x000000030000720c */ /* 0x000fe20003f05270 */
[----:B0-----:R-:W-:-:S05]  /*21840*/  IMAD R13, R11, 0x40, R10 ;  /* 0x000000400b0d7824 */ /* 0x001fca00078e020a */
[----:B------:R-:W-:Y:S01]  /*21850*/  ISETP.GE.OR P2, PT, R13, R8, P0 ;  /* 0x000000080d00720c */ /* 0x000fe20000746670 */
[----:B------:R-:W0:-:S12]  /*21860*/  @P3 LDC R4, c[0x0][0xcec] ;  /* 0x00033b00ff043b82 */ /* 0x000e180000000800 */
[----:B------:R-:W3:Y:S01]  /*21870*/  @!P2 LDL R15, [R1+0x1e0] ;  /* 0x0001e000010fa983 */ /* 0x000ee20000100800 */
[----:B------:R-:W-:Y:S01]  /*21880*/  LEA.HI R0, R2, R5, RZ, 0x2 ;  /* 0x0000000502007211 */ /* 0x000fe200078f10ff */
[----:B-1----:R-:W-:Y:S01]  /*21890*/  USHF.R.S32.HI UR7, URZ, 0x1f, UR6 ;  /* 0x0000001f3f077899 */ /* 0x002fe20008011406 */
[----:B------:R-:W1:Y:S01]  /*218a0*/  S2UR UR6, SR_CTAID.Z ;  /* 0x00000000000679c3 */ /* 0x000e620000002700 */
[----:B------:R-:W-:Y:S01]  /*218b0*/  IMAD R9, R14, UR4, RZ ;  /* 0x000000040e097c24 */ /* 0x000fe2000f8e02ff */
[----:B------:R-:W-:Y:S01]  /*218c0*/  LOP3.LUT R0, R0, 0xfffffffc, RZ, 0xc0, !PT ;  /* 0xfffffffc00007812 */ /* 0x000fe200078ec0ff */
[----:B------:R-:W-:Y:S01]  /*218d0*/  VIADD R13, R13, 0x8 ;  /* 0x000000080d0d7836 */ /* 0x000fe20000000000 */
[----:B------:R-:W-:Y:S01]  /*218e0*/  BSSY B0, `(.L_x_5237) ;  /* 0x000002d000007945 */ /* 0x000fe20003800000 */
[----:B------:R-:W-:Y:S02]  /*218f0*/  IMAD R9, R152, UR5, R9 ;  /* 0x0000000598097c24 */ /* 0x000fe4000f8e0209 */
[----:B------:R-:W-:Y:S01]  /*21900*/  IMAD.IADD R0, R5, 0x1, -R0 ;  /* 0x0000000105007824 */ /* 0x000fe200078e0a00 */
[----:B------:R-:W-:Y:S01]  /*21910*/  ISETP.GE.OR P0, PT, R13, R8, P0 ;  /* 0x000000080d00720c */ /* 0x000fe20000706670 */
[----:B------:R-:W4:Y:S03]  /*21920*/  @P3 LDC R5, c[0x0][0xcf0] ;  /* 0x00033c00ff053b82 */ /* 0x000f260000000800 */
[----:B------:R-:W-:-:S04]  /*21930*/  LEA.HI R2, R0, R0, RZ, 0x1 ;  /* 0x0000000000027211 */ /* 0x000fc800078f08ff */
[----:B------:R-:W-:-:S05]  /*21940*/  LOP3.LUT R3, R2, 0x1ffffffe, RZ, 0xc0, !PT ;  /* 0x1ffffffe02037812 */ /* 0x000fca00078ec0ff */
[----:B------:R-:W-:Y:S02]  /*21950*/  IMAD.IADD R0, R0, 0x1, -R3 ;  /* 0x0000000100007824 */ /* 0x000fe400078e0a03 */
[----:B------:R-:W-:Y:S01]  /*21960*/  IMAD.WIDE.U32 R2, R152, UR4, RZ ;  /* 0x0000000498027c25 */ /* 0x000fe2000f8e00ff */
[----:B------:R-:W-:-:S03]  /*21970*/  ULDC.64 UR4, c[0x0][0xce0] ;  /* 0x0003380000047ab9 */ /* 0x000fc60000000a00 */
[----:B------:R-:W-:Y:S02]  /*21980*/  IMAD R0, R0, 0x8, R10 ;  /* 0x0000000800007824 */ /* 0x000fe400078e020a */
[----:B------:R-:W-:Y:S02]  /*21990*/  IMAD.IADD R3, R3, 0x1, R9 ;  /* 0x0000000103037824 */ /* 0x000fe400078e0209 */
[----:B------:R-:W-:Y:S02]  /*219a0*/  IMAD R9, R11, 0x40, R0 ;  /* 0x000000400b097824 */ /* 0x000fe400078e0200 */
[----:B--2---:R-:W-:Y:S02]  /*219b0*/  IMAD R10, R6, UR7, RZ ;  /* 0x00000007060a7c24 */ /* 0x004fe4000f8e02ff */
[----:B0-----:R-:W-:-:S04]  /*219c0*/  @P3 IMAD.HI.U32 R4, R9, R4, RZ ;  /* 0x0000000409043227 */ /* 0x001fc800078e00ff */
[----:B-1----:R-:W-:Y:S02]  /*219d0*/  IMAD R17, R7, UR6, R10 ;  /* 0x0000000607117c24 */ /* 0x002fe4000f8e020a */
[----:B------:R-:W-:Y:S01]  /*219e0*/  IMAD.MOV.U32 R11, RZ, RZ, R9 ;  /* 0x000000ffff0b7224 */ /* 0x000fe200078e0009 */
[----:B----4-:R-:W-:Y:S01]  /*219f0*/  @P3 SHF.R.U32.HI R11, RZ, R5, R4 ;  /* 0x00000005ff0b3219 */ /* 0x010fe20000011604 */
[----:B------:R-:W-:-:S04]  /*21a00*/  IMAD.WIDE.U32 R6, R6, UR6, R2 ;  /* 0x0000000606067c25 */ /* 0x000fc8000f8e0002 */
[----:B------:R-:W-:Y:S02]  /*21a10*/  IMAD.IADD R7, R7, 0x1, R17 ;  /* 0x0000000107077824 */ /* 0x000fe400078e0211 */
[----:B------:R-:W-:Y:S02]  /*21a20*/  IMAD.MOV R5, RZ, RZ, -R11 ;  /* 0x000000ffff057224 */ /* 0x000fe400078e0a0b */
[----:B------:R-:W-:Y:S02]  /*21a30*/  IMAD R0, R16, UR4, RZ ;  /* 0x0000000410007c24 */ /* 0x000fe4000f8e02ff */
[----:B------:R-:W-:Y:S01]  /*21a40*/  IMAD.WIDE.U32 R2, R23, UR4, R6 ;  /* 0x0000000417027c25 */ /* 0x000fe2000f8e0006 */
[----:B------:R-:W-:-:S03]  /*21a50*/  SHF.R.S32.HI R7, RZ, 0x1f, R11 ;  /* 0x0000001fff077819 */ /* 0x000fc6000001140b */
[----:B------:R-:W-:Y:S01]  /*21a60*/  IMAD R5, R12, R5, R9 ;  /* 0x000000050c057224 */ /* 0x000fe200078e0209 */
[----:B------:R-:W-:Y:S01]  /*21a70*/  IADD3 R2, P3, R11, R2, RZ ;  /* 0x000000020b027210 */ /* 0x000fe20007f7e0ff */
        /* <DEDUP_REMOVED lines=9> */
[----:B------:R-:W-:-:S04]  /*21b10*/  IMAD.IADD R3, R3, 0x1, R5 ;  /* 0x0000000103037824 */ /* 0x000fc800078e0205 */
[----:B------:R-:W-:Y:S01]  /*21b20*/  SHFL.IDX PT, R4, R0, 0x1, 0x1c1f ;  /* 0x003c1f0000047f89 */ /* 0x000fe200000e0000 */
[----:B------:R-:W-:-:S03]  /*21b30*/  LEA.HI.X R6, R2, UR5, R3, 0x2, P3 ;  /* 0x0000000502067c11 */ /* 0x000fc600098f1403 */
[----:B------:R-:W-:Y:S04]  /*21b40*/  SHFL.IDX PT, R2, R0, RZ, 0x1c1f ;  /* 0x001c1fff00027589 */ /* 0x000fe800000e0000 */
[----:B------:R-:W3:Y:S04]  /*21b50*/  SHFL.IDX PT, R3, R6, RZ, 0x1c1f ;  /* 0x001c1fff06037589 */ /* 0x000ee800000e0000 */
[----:B------:R0:W1:Y:S04]  /*21b60*/  SHFL.IDX PT, R5, R6, 0x1, 0x1c1f ;  /* 0x003c1f0006057f89 */ /* 0x00006800000e0000 */
[----:B---3--:R0:W-:Y:S01]  /*21b70*/  @!P2 ST.E desc[UR36][R2.64], R15 ;  /* 0x0000000f0200a985 */ /* 0x0081e2000c101924 */
[----:B-1----:R-:W-:Y:S05]  /*21b80*/  @P0 BRA `(.L_x_5238) ;  /* 0x0000000000080947 */ /* 0x002fea0003800000 */
[----:B0-----:R-:W2:Y:S04]  /*21b90*/  LDL R3, [R1+0x1e4] ;  /* 0x0001e40001037983 */ /* 0x001ea80000100800 */
[----:B--2---:R1:W-:Y:S02]  /*21ba0*/  ST.E desc[UR36][R4.64], R3 ;  /* 0x0000000304007985 */ /* 0x0043e4000c101924 */
.L_x_5238:
[----:B------:R-:W-:Y:S05]  /*21bb0*/  BSYNC B0 ;  /* 0x0000000000007941 */ /* 0x000fea0003800000 */
.L_x_5237:
[----:B------:R-:W2:Y:S01]  /*21bc0*/  S2UR UR6, SR_CTAID.Z ;  /* 0x00000000000679c3 */ /* 0x000ea20000002700 */
[----:B------:R-:W-:Y:S01]  /*21bd0*/  LEA.HI R0, R28, R28, RZ, 0x1 ;  /* 0x0000001c1c007211 */ /* 0x000fe200078f08ff */
[----:B------:R-:W-:Y:S01]  /*21be0*/  ULDC.64 UR4, c[0x0][0xc38] ;  /* 0x00030e0000047ab9 */ /* 0x000fe20000000a00 */
[----:B------:R-:W-:Y:S01]  /*21bf0*/  LEA.HI R22, R22, R25, RZ, 0x5 ;  /* 0x0000001916167211 */ /* 0x000fe200078f28ff */
[----:B01----:R-:W-:Y:S01]  /*21c00*/  IMAD R3, R14, UR4, RZ ;  /* 0x000000040e037c24 */ /* 0x003fe2000f8e02ff */
[----:B------:R-:W-:Y:S01]  /*21c10*/  LOP3.LUT R7, R0, 0x1ffffffe, RZ, 0xc0, !PT ;  /* 0x1ffffffe00077812 */ /* 0x000fe200078ec0ff */
[----:B------:R-:W-:Y:S01]  /*21c20*/  IMAD.IADD R27, R26, 0x1, -R27 ;  /* 0x000000011a1b7824 */ /* 0x000fe200078e0a1b */
[----:B------:R-:W-:Y:S01]  /*21c30*/  SHF.R.S32.HI R22, RZ, 0x5, R22 ;  /* 0x00000005ff167819 */ /* 0x000fe20000011416 */
[----:B------:R-:W0:Y:S01]  /*21c40*/  @P1 LDC R4, c[0x0][0xcec] ;  /* 0x00033b00ff041b82 */ /* 0x000e220000000800 */
[C---:B------:R-:W-:Y:S01]  /*21c50*/  IMAD R5, R152.reuse, UR5, R3 ;  /* 0x0000000598057c24 */ /* 0x040fe2000f8e0203 */
[----:B------:R-:W-:Y:S01]  /*21c60*/  BSSY B0, `(.L_x_5239) ;  /* 0x0000115000007945 */ /* 0x000fe20003800000 */
[----:B------:R-:W-:Y:S01]  /*21c70*/  IMAD.WIDE.U32 R2, R152, UR4, RZ ;  /* 0x0000000498027c25 */ /* 0x000fe2000f8e00ff */
[----:B------:R-:W-:-:S03]  /*21c80*/  ULDC.64 UR4, c[0x0][0xc48] ;  /* 0x0003120000047ab9 */ /* 0x000fc60000000a00 */
[----:B------:R-:W-:Y:S01]  /*21c90*/  IMAD.IADD R28, R28, 0x1, -R7 ;  /* 0x000000011c1c7824 */ /* 0x000fe200078e0a07 */
[----:B------:R-:W1:Y:S01]  /*21ca0*/  @P1 LDC R11, c[0x0][0xcf0] ;  /* 0x00033c00ff0b1b82 */ /* 0x000e620000000800 */
[----:B------:R-:W-:Y:S02]  /*21cb0*/  IMAD R27, R22, 0x10, R27 ;  /* 0x00000010161b7824 */ /* 0x000fe400078e021b */
[----:B------:R-:W-:Y:S02]  /*21cc0*/  IMAD.IADD R3, R3, 0x1, R5 ;  /* 0x0000000103037824 */ /* 0x000fe400078e0205 */
[----:B------:R-:W-:Y:S01]  /*21cd0*/  IMAD R5, R28, 0x8, R27 ;  /* 0x000000081c057824 */ /* 0x000fe200078e021b */
[----:B--2---:R-:W-:Y:S02]  /*21ce0*/  USHF.R.S32.HI UR7, URZ, 0x1f, UR6 ;  /* 0x0000001f3f077899 */ /* 0x004fe40008011406 */
[----:B------:R-:W2:Y:S01]  /*21cf0*/  S2UR UR6, SR_CTAID.Z ;  /* 0x00000000000679c3 */ /* 0x000ea20000002700 */
[----:B------:R-:W-:-:S02]  /*21d00*/  IMAD R9, R20, 0x40, R5 ;  /* 0x0000004014097824 */ /* 0x000fc400078e0205 */
[----:B------:R-:W-:Y:S02]  /*21d10*/  IMAD R20, R20, 0x40, R27 ;  /* 0x0000004014147824 */ /* 0x000fe400078e021b */
[----:B------:R-:W-:Y:S02]  /*21d20*/  IMAD R0, R18, UR7, RZ ;  /* 0x0000000712007c24 */ /* 0x000fe4000f8e02ff */
[----:B0-----:R-:W-:-:S04]  /*21d30*/  @P1 IMAD.HI.U32 R4, R9, R4, RZ ;  /* 0x0000000409041227 */ /* 0x001fc800078e00ff */
[----:B------:R-:W-:Y:S01]  /*21d40*/  IMAD.MOV.U32 R5, RZ, RZ, R9 ;  /* 0x000000ffff057224 */ /* 0x000fe200078e0009 */
[----:B-1----:R-:W-:-:S05]  /*21d50*/  @P1 SHF.R.U32.HI R5, RZ, R11, R4 ;  /* 0x0000000bff051219 */ /* 0x002fca0000011604 */
[----:B------:R-:W-:Y:S02]  /*21d60*/  IMAD.MOV R4, RZ, RZ, -R5 ;  /* 0x000000ffff047224 */ /* 0x000fe400078e0a05 */
[----:B--2---:R-:W-:Y:S02]  /*21d70*/  IMAD R7, R19, UR6, R0 ;  /* 0x0000000613077c24 */ /* 0x004fe4000f8e0200 */
[----:B------:R-:W-:-:S04]  /*21d80*/  IMAD.WIDE.U32 R2, R18, UR6, R2 ;  /* 0x0000000612027c25 */ /* 0x000fc8000f8e0002 */
[----:B------:R-:W-:Y:S02]  /*21d90*/  IMAD R0, R16, UR4, RZ ;  /* 0x0000000410007c24 */ /* 0x000fe4000f8e02ff */
[----:B------:R-:W-:Y:S02]  /*21da0*/  IMAD.IADD R3, R3, 0x1, R7 ;  /* 0x0000000103037824 */ /* 0x000fe400078e0207 */
        /* <DEDUP_REMOVED lines=13> */
[C---:B------:R-:W-:Y:S01]  /*21e80*/  IMAD R5, R23.reuse, UR5, R0 ;  /* 0x0000000517057c24 */ /* 0x040fe2000f8e0200 */
[----:B------:R-:W-:Y:S01]  /*21e90*/  LEA.HI R0, R24, R24, RZ, 0x1 ;  /* 0x0000001818007211 */ /* 0x000fe200078f08ff */
[----:B------:R-:W-:Y:S01]  /*21ea0*/  IMAD.WIDE.U32 R22, R23, UR4, R2 ;  /* 0x0000000417167c25 */ /* 0x000fe2000f8e0002 */
[----:B------:R-:W-:-:S03]  /*21eb0*/  ULDC.64 UR4, c[0x0][0xc00] ;  /* 0x0003000000047ab9 */ /* 0x000fc60000000a00 */
[----:B------:R-:W-:Y:S01]  /*21ec0*/  IMAD.IADD R3, R23, 0x1, R5 ;  /* 0x0000000117037824 */ /* 0x000fe200078e0205 */
[----:B------:R-:W-:Y:S01]  /*21ed0*/  LEA R19, P0, R22, UR4, 0x2 ;  /* 0x0000000416137c11 */ /* 0x000fe2000f8010ff */
[----:B------:R-:W-:-:S03]  /*21ee0*/  ULDC UR4, c[0x0][0xb88] ;  /* 0x0002e20000047ab9 */ /* 0x000fc60000000800 */
[----:B------:R-:W-:Y:S01]  /*21ef0*/  LEA.HI.X R22, R22, UR5, R3, 0x2, P0 ;  /* 0x0000000516167c11 */ /* 0x000fe200080f1403 */
[----:B------:R0:W1:Y:S01]  /*21f00*/  SHFL.IDX PT, R14, R19, RZ, 0x1c1f ;  /* 0x001c1fff130e7589 */ /* 0x00006200000e0000 */
[----:B------:R-:W-:Y:S02]  /*21f10*/  LOP3.LUT R3, R0, 0xfffffe, RZ, 0xc0, !PT ;  /* 0x00fffffe00037812 */ /* 0x000fe400078ec0ff */
[----:B------:R-:W-:Y:S01]  /*21f20*/  LOP3.LUT R0, R21, 0x7ffffffc, RZ, 0xc0, !PT ;  /* 0x7ffffffc15007812 */ /* 0x000fe200078ec0ff */
[----:B------:R-:W-:Y:S01]  /*21f30*/  IMAD R21, R29, UR4, RZ ;  /* 0x000000041d157c24 */ /* 0x000fe2000f8e02ff */
[----:B------:R0:W2:Y:S01]  /*21f40*/  SHFL.IDX PT, R15, R22, RZ, 0x1c1f ;  /* 0x001c1fff160f7589 */ /* 0x0000a200000e0000 */
[----:B------:R-:W-:Y:S02]  /*21f50*/  IMAD.IADD R3, R24, 0x1, -R3 ;  /* 0x0000000118037824 */ /* 0x000fe400078e0a03 */
[----:B------:R-:W-:Y:S01]  /*21f60*/  IMAD.IADD R0, R25, 0x1, -R0 ;  /* 0x0000000119007824 */ /* 0x000fe200078e0a00 */
[----:B------:R-:W-:-:S03]  /*21f70*/  ISETP.GE.AND P0, PT, R20, R21, PT ;  /* 0x000000151400720c */ /* 0x000fc60003f06270 */
[----:B------:R-:W-:-:S04]  /*21f80*/  IMAD R0, R3, 0x80, R0 ;  /* 0x0000008003007824 */ /* 0x000fc800078e0200 */
[----:B------:R-:W-:-:S06]  /*21f90*/  IMAD.SHL.U32 R18, R0, 0x2, RZ ;  /* 0x0000000200127824 */ /* 0x000fcc00078e00ff */
[----:B0-----:R-:W-:Y:S05]  /*21fa0*/  @P0 BRA `(.L_x_5240) ;  /* 0x0000000c00800947 */ /* 0x001fea0003800000 */
[----:B------:R-:W-:Y:S02]  /*21fb0*/  ULDC UR4, c[0x0][0xbc8] ;  /* 0x0002f20000047ab9 */ /* 0x000fe40000000800 */
[----:B------:R-:W-:-:S13]  /*21fc0*/  ISETP.GE.AND P0, PT, R18, UR4, PT ;  /* 0x0000000412007c0c */ /* 0x000fda000bf06270 */
[----:B------:R-:W3:Y:S01]  /*21fd0*/  @!P0 LDL.64 R12, [R1+0x200] ;  /* 0x00020000010c8983 */ /* 0x000ee20000100a00 */
[C---:B------:R-:W-:Y:S01]  /*21fe0*/  VIADD R4, R18.reuse, 0x8 ;  /* 0x0000000812047836 */ /* 0x040fe20000000000 */
[----:B------:R-:W-:-:S04]  /*21ff0*/  @!P0 LEA.HI R0, R18, R18, RZ, 0x1 ;  /* 0x0000001212008211 */ /* 0x000fc800078f08ff */
[----:B------:R-:W-:Y:S02]  /*22000*/  ISETP.GE.AND P1, PT, R4, UR4, PT ;  /* 0x0000000404007c0c */ /* 0x000fe4000bf26270 */
[----:B------:R-:W-:-:S05]  /*22010*/  @!P0 LOP3.LUT R0, R0, 0xfffffffe, RZ, 0xc0, !PT ;  /* 0xfffffffe00008812 */ /* 0x000fca00078ec0ff */
[----:B-12---:R-:W-:-:S05]  /*22020*/  @!P0 IMAD.WIDE R2, R0, 0x4, R14 ;  /* 0x0000000400028825 */ /* 0x006fca00078e020e */
[----:B---3--:R0:W-:Y:S04]  /*22030*/  @!P0 ST.E.64 desc[UR36][R2.64], R12 ;  /* 0x0000000c02008985 */ /* 0x0081e8000c101b24 */
[----:B------:R-:W2:Y:S01]  /*22040*/  @!P1 LDL.64 R6, [R1+0x210] ;  /* 0x0002100001069983 */ /* 0x000ea20000100a00 */
[----:B------:R-:W-:Y:S01]  /*22050*/  VIADD R0, R18, 0x10 ;  /* 0x0000001012007836 */ /* 0x000fe20000000000 */
[----:B------:R-:W-:-:S04]  /*22060*/  @!P1 LEA.HI R4, R4, R4, RZ, 0x1 ;  /* 0x0000000404049211 */ /* 0x000fc800078f08ff */
[----:B------:R-:W-:Y:S02]  /*22070*/  ISETP.GE.AND P0, PT, R0, UR4, PT ;  /* 0x0000000400007c0c */ /* 0x000fe4000bf06270 */
[----:B------:R-:W-:-:S05]  /*22080*/  @!P1 LOP3.LUT R4, R4, 0xfffffffe, RZ, 0xc0, !PT ;  /* 0xfffffffe04049812 */ /* 0x000fca00078ec0ff */
[----:B------:R-:W-:-:S05]  /*22090*/  @!P1 IMAD.WIDE R4, R4, 0x4, R14 ;  /* 0x0000000404049825 */ /* 0x000fca00078e020e */
[----:B--2---:R1:W-:Y:S04]  /*220a0*/  @!P1 ST.E.64 desc[UR36][R4.64], R6 ;  /* 0x0000000604009985 */ /* 0x0043e8000c101b24 */
[----:B------:R-:W2:Y:S01]  /*220b0*/  @!P0 LDL.64 R8, [R1+0x220] ;  /* 0x0002200001088983 */ /* 0x000ea20000100a00 */
[----:B------:R-:W-:Y:S01]  /*220c0*/  VIADD R10, R18, 0x18 ;  /* 0x00000018120a7836 */ /* 0x000fe20000000000 */
[----:B------:R-:W-:-:S04]  /*220d0*/  @!P0 LEA.HI R0, R0, R0, RZ, 0x1 ;  /* 0x0000000000008211 */ /* 0x000fc800078f08ff */
[----:B------:R-:W-:Y:S02]  /*220e0*/  ISETP.GE.AND P1, PT, R10, UR4, PT ;  /* 0x000000040a007c0c */ /* 0x000fe4000bf26270 */
[----:B------:R-:W-:-:S05]  /*220f0*/  @!P0 LOP3.LUT R0, R0, 0xfffffffe, RZ, 0xc0, !PT ;  /* 0xfffffffe00008812 */ /* 0x000fca00078ec0ff */
[----:B0-----:R-:W-:-:S05]  /*22100*/  @!P0 IMAD.WIDE R2, R0, 0x4, R14 ;  /* 0x0000000400028825 */ /* 0x001fca00078e020e */
[----:B--2---:R0:W-:Y:S04]  /*22110*/  @!P0 ST.E.64 desc[UR36][R2.64], R8 ;  /* 0x0000000802008985 */ /* 0x0041e8000c101b24 */
[----:B------:R-:W2:Y:S01]  /*22120*/  @!P1 LDL.64 R12, [R1+0x230] ;  /* 0x00023000010c9983 */ /* 0x000ea20000100a00 */
[----:B------:R-:W-:Y:S01]  /*22130*/  VIADD R0, R18, 0x20 ;  /* 0x0000002012007836 */ /* 0x000fe20000000000 */
[----:B------:R-:W-:-:S04]  /*22140*/  @!P1 LEA.HI R10, R10, R10, RZ, 0x1 ;  /* 0x0000000a0a0a9211 */ /* 0x000fc800078f08ff */
[----:B------:R-:W-:Y:S02]  /*22150*/  ISETP.GE.AND P0, PT, R0, UR4, PT ;  /* 0x0000000400007c0c */ /* 0x000fe4000bf06270 */
[----:B------:R-:W-:-:S05]  /*22160*/  @!P1 LOP3.LUT R10, R10, 0xfffffffe, RZ, 0xc0, !PT ;  /* 0xfffffffe0a0a9812 */ /* 0x000fca00078ec0ff */
[----:B------:R-:W-:-:S05]  /*22170*/  @!P1 IMAD.WIDE R10, R10, 0x4, R14 ;  /* 0x000000040a0a9825 */ /* 0x000fca00078e020e */
[----:B--2---:R2:W-:Y:S04]  /*22180*/  @!P1 ST.E.64 desc[UR36][R10.64], R12 ;  /* 0x0000000c0a009985 */ /* 0x0045e8000c101b24 */
[----:B-1----:R-:W3:Y:S01]  /*22190*/  @!P0 LDL.64 R4, [R1+0x240] ;  /* 0x0002400001048983 */ /* 0x002ee20000100a00 */
[----:B------:R-:W-:Y:S01]  /*221a0*/  VIADD R6, R18, 0x28 ;  /* 0x0000002812067836 */ /* 0x000fe20000000000 */
[----:B------:R-:W-:-:S04]  /*221b0*/  @!P0 LEA.HI R0, R0, R0, RZ, 0x1 ;  /* 0x0000000000008211 */ /* 0x000fc800078f08ff */
[----:B------:R-:W-:Y:S02]  /*221c0*/  ISETP.GE.AND P1, PT, R6, UR4, PT ;  /* 0x0000000406007c0c */ /* 0x000fe4000bf26270 */
[----:B------:R-:W-:-:S05]  /*221d0*/  @!P0 LOP3.LUT R0, R0, 0xfffffffe, RZ, 0xc0, !PT ;  /* 0xfffffffe00008812 */ /* 0x000fca00078ec0ff */
[----:B0-----:R-:W-:-:S05]  /*221e0*/  @!P0 IMAD.WIDE R2, R0, 0x4, R14 ;  /* 0x0000000400028825 */ /* 0x001fca00078e020e */
[----:B---3--:R0:W-:Y:S04]  /*221f0*/  @!P0 ST.E.64 desc[UR36][R2.64], R4 ;  /* 0x0000000402008985 */ /* 0x0081e8000c101b24 */
[----:B------:R-:W3:Y:S01]  /*22200*/  @!P1 LDL.64 R8, [R1+0x250] ;  /* 0x0002500001089983 */ /* 0x000ee20000100a00 */
[----:B------:R-:W-:Y:S01]  /*22210*/  VIADD R0, R18, 0x30 ;  /* 0x0000003012007836 */ /* 0x000fe20000000000 */
[----:B------:R-:W-:-:S04]  /*22220*/  @!P1 LEA.HI R6, R6, R6, RZ, 0x1 ;  /* 0x0000000606069211 */ /* 0x000fc800078f08ff */
[----:B------:R-:W-:Y:S02]  /*22230*/  ISETP.GE.AND P0, PT, R0, UR4, PT ;  /* 0x0000000400007c0c */ /* 0x000fe4000bf06270 */
[----:B------:R-:W-:-:S05]  /*22240*/  @!P1 LOP3.LUT R6, R6, 0xfffffffe, RZ, 0xc0, !PT ;  /* 0xfffffffe06069812 */ /* 0x000fca00078ec0ff */
[----:B------:R-:W-:-:S05]  /*22250*/  @!P1 IMAD.WIDE R6, R6, 0x4, R14 ;  /* 0x0000000406069825 */ /* 0x000fca00078e020e */
[----:B---3--:R1:W-:Y:S04]  /*22260*/  @!P1 ST.E.64 desc[UR36][R6.64], R8 ;  /* 0x0000000806009985 */ /* 0x0083e8000c101b24 */
[----:B--2---:R-:W2:Y:S01]  /*22270*/  @!P0 LDL.64 R10, [R1+0x260] ;  /* 0x00026000010a8983 */ /* 0x004ea20000100a00 */
        /* <DEDUP_REMOVED lines=129> */
[----:B0-----:R-:W-:-:S05]  /*22a90*/  @!P0 LOP3.LUT R3, R0, 0xfffffffe, RZ, 0xc0, !PT ;  /* 0xfffffffe00038812 */ /* 0x001fca00078ec0ff */
[----:B------:R-:W-:-:S05]  /*22aa0*/  @!P0 IMAD.WIDE R2, R3, 0x4, R14 ;  /* 0x0000000403028825 */ /* 0x000fca00078e020e */
        /* <DEDUP_REMOVED lines=12> */
[----:B0-----:R-:W-:-:S05]  /*22b70*/  @!P0 LOP3.LUT R3, R0, 0xfffffffe, RZ, 0xc0, !PT ;  /* 0xfffffffe00038812 */ /* 0x001fca00078ec0ff */
[----:B------:R-:W-:-:S05]  /*22b80*/  @!P0 IMAD.WIDE R2, R3, 0x4, R14 ;  /* 0x0000000403028825 */ /* 0x000fca00078e020e */
[----:B--2---:R0:W-:Y:S04]  /*22b90*/  @!P0 ST.E.64 desc[UR36][R2.64], R6 ;  /* 0x0000000602008985 */ /* 0x0041e8000c101b24 */
[----:B------:R-:W2:Y:S01]  /*22ba0*/  @!P1 LDL.64 R8, [R1+0x3b0] ;  /* 0x0003b00001089983 */ /* 0x000ea20000100a00 */
[----:B------:R-:W-:Y:S01]  /*22bb0*/  VIADD R0, R18, 0xe0 ;  /* 0x000000e012007836 */ /* 0x000fe20000000000 */
[----:B------:R-:W-:-:S04]  /*22bc0*/  @!P1 LEA.HI R10, R10, R10, RZ, 0x1 ;  /* 0x0000000a0a0a9211 */ /* 0x000fc800078f08ff */
[----:B------:R-:W-:Y:S02]  /*22bd0*/  ISETP.GE.AND P0, PT, R0, UR4, PT ;  /* 0x0000000400007c0c */ /* 0x000fe4000bf06270 */
[----:B-1----:R-:W-:-:S05]  /*22be0*/  @!P1 LOP3.LUT R5, R10, 0xfffffffe, RZ, 0xc0, !PT ;  /* 0xfffffffe0a059812 */ /* 0x002fca00078ec0ff */
[----:B------:R-:W-:-:S05]  /*22bf0*/  @!P1 IMAD.WIDE R4, R5, 0x4, R14 ;  /* 0x0000000405049825 */ /* 0x000fca00078e020e */
[----:B--2---:R1:W-:Y:S04]  /*22c00*/  @!P1 ST.E.64 desc[UR36][R4.64], R8 ;  /* 0x0000000804009985 */ /* 0x0043e8000c101b24 */
[----:B------:R-:W2:Y:S01]  /*22c10*/  @!P0 LDL.64 R10, [R1+0x3c0] ;  /* 0x0003c000010a8983 */ /* 0x000ea20000100a00 */
        /* <DEDUP_REMOVED lines=21> */
[----:B------:R-:W-:-:S04]  /*22d70*/  @!P1 LEA.HI R12, R12, R12, RZ, 0x1 ;  /* 0x0000000c0c0c9211 */ /* 0x000fc800078f08ff */
[----:B------:R-:W-:-:S05]  /*22d80*/  @!P1 LOP3.LUT R11, R12, 0xfffffffe, RZ, 0xc0, !PT ;  /* 0xfffffffe0c0b9812 */ /* 0x000fca00078ec0ff */
[----:B------:R-:W-:-:S05]  /*22d90*/  @!P1 IMAD.WIDE R14, R11, 0x4, R14 ;  /* 0x000000040b0e9825 */ /* 0x000fca00078e020e */
[----:B--2---:R3:W-:Y:S02]  /*22da0*/  @!P1 ST.E.64 desc[UR36][R14.64], R16 ;  /* 0x000000100e009985 */ /* 0x0047e4000c101b24 */
.L_x_5240:
[----:B------:R-:W-:Y:S05]  /*22db0*/  BSYNC B0 ;  /* 0x0000000000007941 */ /* 0x000fea0003800000 */
.L_x_5239:
[----:B------:R-:W-:Y:S01]  /*22dc0*/  VIADD R20, R20, 0x8 ;  /* 0x0000000814147836 */ /* 0x000fe20000000000 */
[----:B--23--:R2:W3:Y:S04]  /*22dd0*/  SHFL.IDX PT, R15, R22, 0x1, 0x1c1f ;  /* 0x003c1f00160f7f89 */ /* 0x00c4e800000e0000 */
[----:B------:R-:W-:Y:S01]  /*22de0*/  ISETP.GE.AND P0, PT, R20, R21, PT ;  /* 0x000000151400720c */ /* 0x000fe20003f06270 */
[----:B-1----:R2:W1:-:S12]  /*22df0*/  SHFL.IDX PT, R14, R19, 0x1, 0x1c1f ;  /* 0x003c1f00130e7f89 */ /* 0x00245800000e0000 */
[----:B--2---:R-:W-:Y:S05]  /*22e00*/  @P0 BRA `(.L_x_5109) ;  /* 0x0000005c00080947 */ /* 0x004fea0003800000 */
[----:B------:R-:W0:Y:S02]  /*22e10*/  LDC R17, c[0x0][0xbc8] ;  /* 0x0002f200ff117b82 */ /* 0x000e240000000800 */
[----:B0-----:R-:W-:-:S13]  /*22e20*/  ISETP.GE.AND P0, PT, R18, R17, PT ;  /* 0x000000111200720c */ /* 0x001fda0003f06270 */
[----:B------:R-:W2:Y:S01]  /*22e30*/  @!P0 LDL.64 R10, [R1+0x208] ;  /* 0x00020800010a8983 */ /* 0x000ea20000100a00 */
[C---:B------:R-:W-:Y:S01]  /*22e40*/  VIADD R4, R18.reuse, 0x8 ;  /* 0x0000000812047836 */ /* 0x040fe20000000000 */
[----:B------:R-:W-:-:S04]  /*22e50*/  @!P0 LEA.HI R0, R18, R18, RZ, 0x1 ;  /* 0x0000001212008211 */ /* 0x000fc800078f08ff */
[----:B------:R-:W-:Y:S02]  /*22e60*/  ISETP.GE.AND P1, PT, R4, R17, PT ;  /* 0x000000110400720c */ /* 0x000fe40003f26270 */
[----:B------:R-:W-:-:S05]  /*22e70*/  @!P0 LOP3.LUT R0, R0, 0xfffffffe, RZ, 0xc0, !PT ;  /* 0xfffffffe00008812 */ /* 0x000fca00078ec0ff */
[----:B-1-3--:R-:W-:-:S05]  /*22e80*/  @!P0 IMAD.WIDE R2, R0, 0x4, R14 ;  /* 0x0000000400028825 */ /* 0x00afca00078e020e */
[----:B--2---:R0:W-:Y:S04]  /*22e90*/  @!P0 ST.E.64 desc[UR36][R2.64], R10 ;  /* 0x0000000a02008985 */ /* 0x0041e8000c101b24 */
[----:B------:R-:W2:Y:S01]  /*22ea0*/  @!P1 LDL.64 R6, [R1+0x218] ;  /* 0x0002180001069983 */ /* 0x000ea20000100a00 */
[----:B------:R-:W-:Y:S01]  /*22eb0*/  VIADD R0, R18, 0x10 ;  /* 0x0000001012007836 */ /* 0x000fe20000000000 */
[----:B------:R-:W-:-:S04]  /*22ec0*/  @!P1 LEA.HI R4, R4, R4, RZ, 0x1 ;  /* 0x0000000404049211 */ /* 0x000fc800078f08ff */
[----:B------:R-:W-:Y:S02]  /*22ed0*/  ISETP.GE.AND P0, PT, R0, R17, PT ;  /* 0x000000110000720c */ /* 0x000fe40003f06270 */
[----:B------:R-:W-:-:S05]  /*22ee0*/  @!P1 LOP3.LUT R4, R4, 0xfffffffe, RZ, 0xc0, !PT ;  /* 0xfffffffe04049812 */ /* 0x000fca00078ec0ff */
[----:B------:R-:W-:-:S05]  /*22ef0*/  @!P1 IMAD.WIDE R4, R4, 0x4, R14 ;  /* 0x0000000404049825 */ /* 0x000fca00078e020e */
[----:B--2---:R1:W-:Y:S04]  /*22f00*/  @!P1 ST.E.64 desc[UR36][R4.64], R6 ;  /* 0x0000000604009985 */ /* 0x0043e8000c101b24 */
[----:B------:R-:W2:Y:S01]  /*22f10*/  @!P0 LDL.64 R8, [R1+0x228] ;  /* 0x0002280001088983 */ /* 0x000ea20000100a00 */
[----:B------:R-:W-:Y:S01]  /*22f20*/  VIADD R12, R18, 0x18 ;  /* 0x00000018120c7836 */ /* 0x000fe20000000000 */
[----:B------:R-:W-:-:S04]  /*22f30*/  @!P0 LEA.HI R0, R0, R0, RZ, 0x1 ;  /* 0x0000000000008211 */ /* 0x000fc800078f08ff */
[----:B------:R-:W-:Y:S02]  /*22f40*/  ISETP.GE.AND P1, PT, R12, R17, PT ;  /* 0x000000110c00720c */ /* 0x000fe40003f26270 */
[----:B------:R-:W-:-:S05]  /*22f50*/  @!P0 LOP3.LUT R0, R0, 0xfffffffe, RZ, 0xc0, !PT ;  /* 0xfffffffe00008812 */ /* 0x000fca00078ec0ff */
[----:B0-----:R-:W-:-:S05]  /*22f60*/  @!P0 IMAD.WIDE R2, R0, 0x4, R14 ;  /* 0x0000000400028825 */ /* 0x001fca00078e020e */
[----:B--2---:R0:W-:Y:S04]  /*22f70*/  @!P0 ST.E.64 desc[UR36][R2.64], R8 ;  /* 0x0000000802008985 */ /* 0x0041e8000c101b24 */
[----:B------:R-:W2:Y:S01]  /*22f80*/  @!P1 LDL.64 R10, [R1+0x238] ;  /* 0x00023800010a9983 */ /* 0x000ea20000100a00 */
[----:B------:R-:W-:Y:S01]  /*22f90*/  VIADD R0, R18, 0x20 ;  /* 0x0000002012007836 */ /* 0x000fe20000000000 */
[----:B------:R-:W-:-:S04]  /*22fa0*/  @!P1 LEA.HI R12, R12, R12, RZ, 0x1 ;  /* 0x0000000c0c0c9211 */ /* 0x000fc800078f08ff */
[----:B------:R-:W-:Y:S02]  /*22fb0*/  ISETP.GE.AND P0, PT, R0, R17, PT ;  /* 0x000000110000720c */ /* 0x000fe40003f06270 */
[----:B-1----:R-:W-:-:S05]  /*22fc0*/  @!P1 LOP3.LUT R4, R12, 0xfffffffe, RZ, 0xc0, !PT ;  /* 0xfffffffe0c049812 */ /* 0x002fca00078ec0ff */
        /* <DEDUP_REMOVED lines=90> */
[----:B0-----:R-:W-:-:S05]  /*23570*/  @!P0 LOP3.LUT R3, R0, 0xfffffffe, RZ, 0xc0, !PT ;  /* 0xfffffffe00038812 */ /* 0x001fca00078ec0ff */
[----:B------:R-:W-:-:S05]  /*23580*/  @!P0 IMAD.WIDE R2, R3, 0x4, R14 ;  /* 0x0000000403028825 */ /* 0x000fca00078e020e */
        /* <DEDUP_REMOVED lines=83> */
[----:B------:R-:W-:-:S04]  /*23ac0*/  @!P0 IMAD.WIDE R2, R3, 0x4, R14 ;  /* 0x0000000403028825 */ /* 0x000fc800078e020e */
[----:B------:R-:W-:Y:S01]  /*23ad0*/  VIADD R0, R18, 0xf0 ;  /* 0x000000f012007836 */ /* 0x000fe20000000000 */
[----:B--2---:R0:W-:Y:S04]  /*23ae0*/  @!P0 ST.E.64 desc[UR36][R2.64], R6 ;  /* 0x0000000602008985 */ /* 0x0041e8000c101b24 */
[----:B------:R-:W2:Y:S01]  /*23af0*/  @!P1 LDL.64 R8, [R1+0x3d8] ;  /* 0x0003d80001089983 */ /* 0x000ea20000100a00 */
[----:B------:R-:W-:Y:S01]  /*23b00*/  @!P1 LEA.HI R12, R12, R12, RZ, 0x1 ;  /* 0x0000000c0c0c9211 */ /* 0x000fe200078f08ff */
[----:B------:R-:W-:Y:S01]  /*23b10*/  VIADD R18, R18, 0xf8 ;  /* 0x000000f812127836 */ /* 0x000fe20000000000 */
[----:B------:R-:W-:Y:S01]  /*23b20*/  ISETP.GE.AND P0, PT, R0, R17, PT ;  /* 0x000000110000720c */ /* 0x000fe20003f06270 */
[----:B------:R-:W-:Y:S01]  /*23b30*/  BSSY B0, `(.L_x_5241) ;  /* 0x000000b000007945 */ /* 0x000fe20003800000 */
[----:B------:R-:W-:-:S05]  /*23b40*/  @!P1 LOP3.LUT R13, R12, 0xfffffffe, RZ, 0xc0, !PT ;  /* 0xfffffffe0c0d9812 */ /* 0x000fca00078ec0ff */
[----:B-1----:R-:W-:-:S05]  /*23b50*/  @!P1 IMAD.WIDE R4, R13, 0x4, R14 ;  /* 0x000000040d049825 */ /* 0x002fca00078e020e */
[----:B--2---:R0:W-:Y:S01]  /*23b60*/  @!P1 ST.E.64 desc[UR36][R4.64], R8 ;  /* 0x0000000804009985 */ /* 0x0041e2000c101b24 */
[----:B------:R-:W-:Y:S01]  /*23b70*/  ISETP.GE.AND P1, PT, R18, R17, PT ;  /* 0x000000111200720c */ /* 0x000fe20003f26270 */
[----:B------:R-:W-:-:S12]  /*23b80*/  @P0 BRA `(.L_x_5242) ;  /* 0x0000000000140947 */ /* 0x000fd80003800000 */
[----:B0-----:R-:W2:Y:S01]  /*23b90*/  LDL.64 R4, [R1+0x3e8] ;  /* 0x0003e80001047983 */ /* 0x001ea20000100a00 */
[----:B------:R-:W-:-:S04]  /*23ba0*/  LEA.HI R0, R0, R0, RZ, 0x1 ;  /* 0x0000000000007211 */ /* 0x000fc800078f08ff */
[----:B------:R-:W-:-:S05]  /*23bb0*/  LOP3.LUT R3, R0, 0xfffffffe, RZ, 0xc0, !PT ;  /* 0xfffffffe00037812 */ /* 0x000fca00078ec0ff */
[----:B------:R-:W-:-:S05]  /*23bc0*/  IMAD.WIDE R2, R3, 0x4, R14 ;  /* 0x0000000403027825 */ /* 0x000fca00078e020e */
[----:B--2---:R1:W-:Y:S02]  /*23bd0*/  ST.E.64 desc[UR36][R2.64], R4 ;  /* 0x0000000402007985 */ /* 0x0043e4000c101b24 */
.L_x_5242:
[----:B------:R-:W-:Y:S05]  /*23be0*/  BSYNC B0 ;  /* 0x0000000000007941 */ /* 0x000fea0003800000 */
.L_x_5241:
[----:B------:R-:W-:Y:S05]  /*23bf0*/  @P1 BRA `(.L_x_5109) ;  /* 0x0000004c008c1947 */ /* 0x000fea0003800000 */
[----:B01----:R-:W2:Y:S01]  /*23c00*/  LDL.64 R4, [R1+0x3f8] ;  /* 0x0003f80001047983 */ /* 0x003ea20000100a00 */
[----:B------:R-:W-:-:S04]  /*23c10*/  LEA.HI R18, R18, R18, RZ, 0x1 ;  /* 0x0000001212127211 */ /* 0x000fc800078f08ff */
[----:B------:R-:W-:-:S05]  /*23c20*/  LOP3.LUT R3, R18, 0xfffffffe, RZ, 0xc0, !PT ;  /* 0xfffffffe12037812 */ /* 0x000fca00078ec0ff */
[----:B------:R-:W-:-:S05]  /*23c30*/  IMAD.WIDE R2, R3, 0x4, R14 ;  /* 0x0000000403027825 */ /* 0x000fca00078e020e */
[----:B--2---:R2:W-:Y:S01]  /*23c40*/  ST.E.64 desc[UR36][R2.64], R4 ;  /* 0x0000000402007985 */ /* 0x0045e2000c101b24 */
[----:B------:R-:W-:Y:S05]  /*23c50*/  BRA `(.L_x_5109) ;  /* 0x0000004c00747947 */ /* 0x000fea0003800000 */
.L_x_5236:
[----:B------:R-:W0:Y:S02]  /*23c60*/  S2R R0, SR_TID.X ;  /* 0x0000000000007919 */ /* 0x000e240000002100 */
[----:B0-----:R-:W-:-:S05]  /*23c70*/  VIADD R0, R0, 0xffffff80 ;  /* 0xffffff8000007836 */ /* 0x001fca0000000000 */
[----:B------:R-:W-:-:S13]  /*23c80*/  ISETP.GT.AND P0, PT, R0, 0x3f, PT ;  /* 0x0000003f0000780c */ /* 0x000fda0003f04270 */
[----:B------:R-:W-:Y:S05]  /*23c90*/  @P0 BRA `(.L_x_5109) ;  /* 0x0000004c00640947 */ /* 0x000fea0003800000 */
[----:B------:R-:W0:Y:S01]  /*23ca0*/  S2R R3, SR_CTAID.X ;  /* 0x0000000000037919 */ /* 0x000e220000002500 */
[----:B------:R-:W1:Y:S01]  /*23cb0*/  LDC R6, c[0x0][0xce8] ;  /* 0x00033a00ff067b82 */ /* 0x000e620000000800 */
[----:B------:R-:W-:Y:S02]  /*23cc0*/  ULDC UR4, c[0x0][0xb88] ;  /* 0x0002e20000047ab9 */ /* 0x000fe40000000800 */
[----:B-1----:R-:W-:Y:S02]  /*23cd0*/  IMAD R5, R6, UR4, RZ ;  /* 0x0000000406057c24 */ /* 0x002fe4000f8e02ff */
[----:B0-----:R-:W-:-:S05]  /*23ce0*/  IMAD R0, R3, 0x40, R0 ;  /* 0x0000004003007824 */ /* 0x001fca00078e0200 */
[----:B------:R-:W-:-:S13]  /*23cf0*/  ISETP.GE.AND P0, PT, R0, R5, PT ;  /* 0x000000050000720c */ /* 0x000fda0003f06270 */
[----:B------:R-:W-:Y:S05]  /*23d00*/  @P0 BRA `(.L_x_5109) ;  /* 0x0000004c00480947 */ /* 0x000fea0003800000 */
[----:B------:R-:W0:Y:S01]  /*23d10*/  S2UR UR6, SR_CTAID.Z ;  /* 0x00000000000679c3 */ /* 0x000e220000002700 */
[----:B------:R-:W-:Y:S01]  /*23d20*/  ISETP.NE.AND P0, PT, R6, 0x1, PT ;  /* 0x000000010600780c */ /* 0x000fe20003f05270 */
[----:B------:R-:W-:Y:S01]  /*23d30*/  ULDC.64 UR4, c[0x0][0xcd0] ;  /* 0x0003340000047ab9 */ /* 0x000fe20000000a00 */
[----:B------:R-:W-:Y:S01]  /*23d40*/  SHF.R.S32.HI R3, RZ, 0x1f, R152 ;  /* 0x0000001fff037819 */ /* 0x000fe20000011498 */
[----:B------:R-:W-:-:S04]  /*23d50*/  IMAD.MOV.U32 R5, RZ, RZ, R0 ;  /* 0x000000ffff057224 */ /* 0x000fc800078e0000 */
[----:B------:R-:W1:Y:S01]  /*23d60*/  LDC.64 R12, c[0x0][0xcd8] ;  /* 0x00033600ff0c7b82 */ /* 0x000e620000000a00 */
[----:B------:R-:W-:-:S04]  /*23d70*/  IMAD R3, R3, UR4, RZ ;  /* 0x0000000403037c24 */ /* 0x000fc8000f8e02ff */
[C---:B------:R-:W-:Y:S02]  /*23d80*/  IMAD R7, R152.reuse, UR5, R3 ;  /* 0x0000000598077c24 */ /* 0x040fe4000f8e0203 */
[----:B------:R-:W-:Y:S01]  /*23d90*/  IMAD.WIDE.U32 R2, R152, UR4, RZ ;  /* 0x0000000498027c25 */ /* 0x000fe2000f8e00ff */
[----:B------:R-:W2:Y:S01]  /*23da0*/  @P0 LDC R9, c[0x0][0xcec] ;  /* 0x00033b00ff090b82 */ /* 0x000ea20000000800 */
[----:B------:R-:W-:Y:S02]  /*23db0*/  ULDC.64 UR4, c[0x0][0xce0] ;  /* 0x0003380000047ab9 */ /* 0x000fe40000000a00 */
[----:B------:R-:W-:-:S05]  /*23dc0*/  IMAD.IADD R3, R3, 0x1, R7 ;  /* 0x0000000103037824 */ /* 0x000fca00078e0207 */
[----:B------:R-:W3:Y:S01]  /*23dd0*/  @P0 LDC R11, c[0x0][0xcf0] ;  /* 0x00033c00ff0b0b82 */ /* 0x000ee20000000800 */
[----:B0-----:R-:W-:-:S07]  /*23de0*/  USHF.R.S32.HI UR7, URZ, 0x1f, UR6 ;  /* 0x0000001f3f077899 */ /* 0x001fce0008011406 */
[----:B------:R-:W0:Y:S01]  /*23df0*/  S2UR UR6, SR_CTAID.Z ;  /* 0x00000000000679c3 */ /* 0x000e220000002700 */
[----:B-1----:R-:W-:Y:S02]  /*23e00*/  IMAD R8, R12, UR7, RZ ;  /* 0x000000070c087c24 */ /* 0x002fe4000f8e02ff */
[----:B--2---:R-:W-:-:S05]  /*23e10*/  @P0 IMAD.HI.U32 R4, R0, R9, RZ ;  /* 0x0000000900040227 */ /* 0x004fca00078e00ff */
[----:B---3--:R-:W-:Y:S02]  /*23e20*/  @P0 SHF.R.U32.HI R5, RZ, R11, R4 ;  /* 0x0000000bff050219 */ /* 0x008fe40000011604 */
[----:B------:R-:W-:Y:S02]  /*23e30*/  SHF.R.S32.HI R4, RZ, 0x1f, R23 ;  /* 0x0000001fff047819 */ /* 0x000fe40000011417 */
[--C-:B------:R-:W-:Y:S01]  /*23e40*/  SHF.R.S32.HI R9, RZ, 0x1f, R5.reuse ;  /* 0x0000001fff097819 */ /* 0x100fe20000011405 */
[----:B------:R-:W-:Y:S02]  /*23e50*/  IMAD.MOV R7, RZ, RZ, -R5 ;  /* 0x000000ffff077224 */ /* 0x000fe400078e0a05 */
[----:B------:R-:W-:Y:S02]  /*23e60*/  IMAD R4, R4, UR4, RZ ;  /* 0x0000000404047c24 */ /* 0x000fe4000f8e02ff */
[----:B0-----:R-:W-:Y:S02]  /*23e70*/  IMAD R13, R13, UR6, R8 ;  /* 0x000000060d0d7c24 */ /* 0x001fe4000f8e0208 */
[----:B------:R-:W-:-:S04]  /*23e80*/  IMAD.WIDE.U32 R2, R12, UR6, R2 ;  /* 0x000000060c027c25 */ /* 0x000fc8000f8e0002 */
[----:B------:R-:W-:Y:S02]  /*23e90*/  IMAD.IADD R3, R13, 0x1, R3 ;  /* 0x000000010d037824 */ /* 0x000fe400078e0203 */
[----:B------:R-:W-:Y:S02]  /*23ea0*/  IMAD R7, R6, R7, R0 ;  /* 0x0000000706077224 */ /* 0x000fe400078e0200 */
[----:B------:R-:W-:-:S03]  /*23eb0*/  IMAD.WIDE.U32 R2, R23, UR4, R2 ;  /* 0x0000000417027c25 */ /* 0x000fc6000f8e0002 */
[----:B------:R-:W-:Y:S01]  /*23ec0*/  SHF.R.S32.HI R0, RZ, 0x1f, R7 ;  /* 0x0000001fff007819 */ /* 0x000fe20000011407 */
[----:B------:R-:W-:Y:S01]  /*23ed0*/  IMAD R4, R23, UR5, R4 ;  /* 0x0000000517047c24 */ /* 0x000fe2000f8e0204 */
[----:B------:R-:W-:Y:S01]  /*23ee0*/  IADD3 R2, P0, R5, R2, RZ ;  /* 0x0000000205027210 */ /* 0x000fe20007f1e0ff */
        /* <DEDUP_REMOVED lines=12> */
.L_x_5107:
        /* <DEDUP_REMOVED lines=18> */
.L_x_5243:
[----:B------:R-:W-:Y:S01]  /*240d0*/  ULDC UR7, c[0x0][0xd50] ;  /* 0x0003540000077ab9 */ /* 0x000fe20000000800 */
[----:B------:R-:W-:Y:S01]  /*240e0*/  UMOV UR39, UR6 ;  /* 0x0000000600277c82 */ /* 0x000fe20008000000 */
[----:B------:R-:W-:-:S11]  /*240f0*/  UISETP.NE.AND UP0, UPT, UR7, 0x1, UPT ;  /* 0x000000010700788c */ /* 0x000fd6000bf05270 */
[----:B------:R-:W-:Y:S01]  /*24100*/  @UP0 ULDC UR4, c[0x0][0xd54] ;  /* 0x0003550000040ab9 */ /* 0x000fe20000000800 */
[----:B------:R-:W-:Y:S01]  /*24110*/  @UP0 ULDC UR8, c[0x0][0xd58] ;  /* 0x0003560000080ab9 */ /* 0x000fe20000000800 */
[----:B------:R-:W-:-:S04]  /*24120*/  UIMAD.WIDE.U32 UR4, UR6, UR4, URZ ;  /* 0x00000004060472a5 */ /* 0x000fc8000f8e003f */
[----:B------:R-:W-:-:S12]  /*24130*/  @UP0 USHF.R.U32.HI UR39, URZ, UR8, UR5 ;  /* 0x000000083f270299 */ /* 0x000fd80008011605 */
.L_x_5244:
        /* <DEDUP_REMOVED lines=35> */
[----:B------:R-:W-:Y:S02]  /*24370*/  USHF.R.S32.HI UR6, URZ, 0x1f, UR9 ;  /* 0x0000001f3f067899 */ /* 0x000fe40008011409 */
[----:B------:R-:W-:Y:S02]  /*24380*/  @UP1 USHF.R.U32.HI UR8, URZ, UR12, UR7 ;  /* 0x0000000c3f081299 */ /* 0x000fe40008011607 */
[----:B------:R-:W-:Y:S02]  /*24390*/  UIADD3 UR7, UR46, 0x1, -UR11 ;  /* 0x000000012e077890 */ /* 0x000fe4000fffe80b */
[----:B------:R-:W-:Y:S02]  /*243a0*/  ULEA.HI UR6, UR6, UR9, URZ, 0x6 ;  /* 0x0000000906067291 */ /* 0x000fe4000f8f303f */
[----:B------:R-:W-:-:S02]  /*243b0*/  UIADD3 UR7, UR7, UR8, URZ ;  /* 0x0000000807077290 */ /* 0x000fc4000fffe03f */
[----:B------:R-:W-:Y:S02]  /*243c0*/  USHF.R.S32.HI UR41, URZ, 0x6, UR6 ;  /* 0x000000063f297899 */ /* 0x000fe40008011406 */
[----:B------:R-:W-:Y:S01]  /*243d0*/  UIADD3 UR4, UR7, UR4, URZ ;  /* 0x0000000407047290 */ /* 0x000fe2000fffe03f */
        /* <DEDUP_REMOVED lines=11> */
.L_x_5247:
[----:B------:R-:W-:-:S11]  /*24490*/  UISETP.NE.AND UP0, UPT, UR5, 0x1, UPT ;  /* 0x000000010500788c */ /* 0x000fd6000bf05270 */
[----:B------:R-:W-:Y:S02]  /*244a0*/  @UP0 ULDC.64 UR12, c[0x0][0xae0] ;  /* 0x0002b800000c0ab9 */ /* 0x000fe40000000a00 */
[----:B------:R-:W-:-:S04]  /*244b0*/  UIMAD.WIDE.U32 UR6, UR8, UR12, URZ ;  /* 0x0000000c080672a5 */ /* 0x000fc8000f8e003f */
[----:B------:R-:W-:-:S12]  /*244c0*/  @UP0 USHF.R.U32.HI UR8, URZ, UR13, UR7 ;  /* 0x0000000d3f080299 */ /* 0x000fd80008011607 */
.L_x_5248:
[----:B------:R-:W-:-:S04]  /*244d0*/  UIMAD UR8, UR8, UR5, UR5 ;  /* 0x00000005080872a4 */ /* 0x000fc8000f8e0205 */
[----:B------:R-:W-:-:S04]  /*244e0*/  UISETP.LT.AND UP0, UPT, UR4, UR8, UPT ;  /* 0x000000080400728c */ /* 0x000fc8000bf01270 */
[----:B------:R-:W-:-:S12]  /*244f0*/  USEL UR4, UR4, UR8, UP0 ;  /* 0x0000000804047287 */ /* 0x000fd80008000000 */
.L_x_5246:
        /* <DEDUP_REMOVED lines=26> */
.L_x_5250:
[----:B------:R-:W-:-:S11]  /*246a0*/  UISETP.NE.AND UP0, UPT, UR5, 0x1, UPT ;  /* 0x000000010500788c */ /* 0x000fd6000bf05270 */
[----:B------:R-:W-:Y:S02]  /*246b0*/  @UP0 ULDC.64 UR10, c[0x0][0xae0] ;  /* 0x0002b800000a0ab9 */ /* 0x000fe40000000a00 */
[----:B------:R-:W-:-:S04]  /*246c0*/  UIMAD.WIDE.U32 UR6, UR4, UR10, URZ ;  /* 0x0000000a040672a5 */ /* 0x000fc8000f8e003f */
[----:B------:R-:W-:-:S12]  /*246d0*/  @UP0 USHF.R.U32.HI UR4, URZ, UR11, UR7 ;  /* 0x0000000b3f040299 */ /* 0x000fd80008011607 */
.L_x_5251:
[----:B------:R-:W-:-:S04]  /*246e0*/  UIMAD UR4, UR4, UR5, URZ ;  /* 0x00000005040472a4 */ /* 0x000fc8000f8e023f */
[----:B------:R-:W-:-:S04]  /*246f0*/  UISETP.LT.AND UP0, UPT, UR8, UR4, UPT ;  /* 0x000000040800728c */ /* 0x000fc8000bf01270 */
[----:B------:R-:W-:-:S12]  /*24700*/  USEL UR8, UR8, UR4, !UP0 ;  /* 0x0000000408087287 */ /* 0x000fd8000c000000 */
.L_x_5249:
        /* <DEDUP_REMOVED lines=44> */
.L_x_5252:
[----:B------:R-:W-:Y:S02]  /*249d0*/  UIMAD UR48, UR44, UR38, UR43 ;  /* 0x000000262c3072a4 */ /* 0x000fe4000f8e022b */
[----:B------:R-:W-:Y:S02]  /*249e0*/  IMAD.U32 R3, RZ, RZ, UR38 ;  /* 0x00000026ff037e24 */ /* 0x000fe4000f8e00ff */
[----:B------:R-:W-:Y:S02]  /*249f0*/  IMAD.MOV.U32 R8, RZ, RZ, RZ ;  /* 0x000000ffff087224 */ /* 0x000fe400078e00ff */
[----:B------:R-:W-:Y:S02]  /*24a00*/  IMAD.MOV.U32 R21, RZ, RZ, 0x1 ;  /* 0x00000001ff157424 */ /* 0x000fe400078e00ff */
[----:B------:R-:W-:Y:S02]  /*24a10*/  IMAD.U32 R28, RZ, RZ, UR48 ;  /* 0x00000030ff1c7e24 */ /* 0x000fe4000f8e00ff */
[----:B------:R-:W-:-:S03]  /*24a20*/  IMAD.MOV.U32 R4, RZ, RZ, 0x1 ;  /* 0x00000001ff047424 */ /* 0x000fc600078e00ff */
        /* <DEDUP_REMOVED lines=26> */
.L_x_5253:
        /* <DEDUP_REMOVED lines=20> */
.L_x_5255:
        /* <DEDUP_REMOVED lines=15> */
.L_x_5254:
        /* <DEDUP_REMOVED lines=19> */
[----:B------:R-:W-:-:S03]  /*24f30*/  ISETP.GE.AND P0, PT, R4, UR46, PT ;  /* 0x0000002e04007c0c */ /* 0x000fc6000bf06270 */
[----:B------:R-:W-:Y:S01]  /*24f40*/  IMAD.MOV.U32 R7, RZ, RZ, R10 ;  /* 0x000000ffff077224 */ /* 0x000fe200078e000a */
[----:B------:R-:W-:Y:S01]  /*24f50*/  ISETP.GT.U32.OR P0, PT, R31, 0x3f, P0 ;  /* 0x0000003f1f00780c */ /* 0x000fe20000704470 */
[----:B------:R-:W1:Y:S01]  /*24f60*/  @P1 LDC R0, c[0x0][0x434] ;  /* 0x00010d00ff001b82 */ /* 0x000e620000000800 */
[----:B------:R-:W-:-:S07]  /*24f70*/  @P1 LOP3.LUT R16, R16, 0x2000, RZ, 0xfc, !PT ;  /* 0x0000200010101812 */ /* 0x000fce00078efcff */
        /* <DEDUP_REMOVED lines=51> */
[----:B------:R-:W-:-:S02]  /*252b0*/  LOP3.LUT R2, R22, 0x1c0, RZ, 0xfc, !PT ;  /* 0x000001c016027812 */ /* 0x000fc400078efcff */
[----:B------:R-:W-:Y:S02]  /*252c0*/  @P2 LOP3.LUT R16, R16, 0x4, RZ, 0xfc, !PT ;  /* 0x0000000410102812 */ /* 0x000fe400078efcff */
[----:B------:R-:W-:Y:S02]  /*252d0*/  SEL R34, RZ, 0x40, P0 ;  /* 0x00000040ff227807 */ /* 0x000fe40000000000 */
[----:B------:R-:W-:Y:S01]  /*252e0*/  ISETP.GE.AND P0, PT, R2, UR4, PT ;  /* 0x0000000402007c0c */ /* 0x000fe2000bf06270 */
[----:B------:R-:W-:Y:S01]  /*252f0*/  UMOV UR4, 0xffffffff ;  /* 0xffffffff00047882 */ /* 0x000fe20000000000 */
[----:B------:R-:W-:Y:S02]  /*25300*/  SEL R3, RZ, 0x10, P2 ;  /* 0x00000010ff037807 */ /* 0x000fe40001000000 */
[----:B------:R-:W-:Y:S02]  /*25310*/  LOP3.LUT R16, R16, 0xfffffffd, RZ, 0xc0, !PT ;  /* 0xfffffffd10107812 */ /* 0x000fe400078ec0ff */
[----:B------:R-:W-:-:S02]  /*25320*/  SEL R2, RZ, 0x20, P1 ;  /* 0x00000020ff027807 */ /* 0x000fc40000800000 */
[----:B------:R-:W-:Y:S02]  /*25330*/  SEL R17, RZ, 0x80, P0 ;  /* 0x00000080ff117807 */ /* 0x000fe40000000000 */
[----:B------:R-:W-:Y:S02]  /*25340*/  @P1 LOP3.LUT R16, R16, 0x2, RZ, 0xfc, !PT ;  /* 0x0000000210101812 */ /* 0x000fe400078efcff */
[----:B------:R-:W-:Y:S01]  /*25350*/  LOP3.LUT R3, R2, R0, R3, 0xfe, !PT ;  /* 0x0000000002037212 */ /* 0x000fe200078efe03 */
[----:B------:R-:W-:Y:S06]  /*25360*/  BRA.DIV UR4, `(.L_x_5256) ;  /* 0x0000003a04607947 */ /* 0x000fec000b800000 */
.L_x_5302:
[----:B------:R-:W-:Y:S01]  /*25370*/  ULOP3.LUT UR4, UR61, 0x2, URZ, 0xfc, !UPT ;  /* 0x000000023d047892 */ /* 0x000fe2000f8efc3f */
[----:B------:R-:W-:Y:S01]  /*25380*/  ISETP.GT.U32.AND P1, PT, R31, 0x3f, PT ;  /* 0x0000003f1f00780c */ /* 0x000fe20003f24070 */
[----:B------:R-:W-:Y:S01]  /*25390*/  IMAD.U32 R24, RZ, RZ, UR39 ;  /* 0x00000027ff187e24 */ /* 0x000fe2000f8e00ff */
[----:B------:R-:W-:Y:S02]  /*253a0*/  LOP3.LUT R16, R16, 0xfffffbff, RZ, 0xc0, !PT ;  /* 0xfffffbff10107812 */ /* 0x000fe400078ec0ff */
[----:B------:R-:W-:Y:S01]  /*253b0*/  LOP3.LUT R34, R3, R34, RZ, 0xfc, !PT ;  /* 0x0000002203227212 */ /* 0x000fe200078efcff */
[----:B------:R-:W-:Y:S01]  /*253c0*/  IMAD.U32 R33, RZ, RZ, UR4 ;  /* 0x00000004ff217e24 */ /* 0x000fe2000f8e00ff */
[----:B------:R-:W-:Y:S02]  /*253d0*/  SHF.R.S32.HI R24, RZ, 0x1f, R24 ;  /* 0x0000001fff187819 */ /* 0x000fe40000011418 */
[----:B------:R-:W-:Y:S02]  /*253e0*/  LOP3.LUT R17, R34, R17, RZ, 0xfc, !PT ;  /* 0x0000001122117212 */ /* 0x000fe400078efcff */
[----:B------:R-:W-:-:S13]  /*253f0*/  ISETP.NE.AND P0, PT, R33, 0x3, PT ;  /* 0x000000032100780c */ /* 0x000fda0003f05270 */
[----:B------:R-:W-:-:S04]  /*25400*/  @P0 LOP3.LUT R16, R16, 0x400, RZ, 0xfc, !PT ;  /* 0x0000040010100812 */ /* 0x000fc800078efcff */
[----:B------:R-:W-:-:S04]  /*25410*/  LOP3.LUT R16, R16, 0xffffbfff, RZ, 0xc0, !PT ;  /* 0xffffbfff10107812 */ /* 0x000fc800078ec0ff */
[----:B------:R-:W-:Y:S01]  /*25420*/  @P1 LOP3.LUT R16, R16, 0x4000, RZ, 0xfc, !PT ;  /* 0x0000400010101812 */ /* 0x000fe200078efcff */
[----:B------:R-:W-:Y:S06]  /*25430*/  @!P0 BRA `(.L_x_5257) ;  /* 0x0000000000048947 */ /* 0x000fec0003800000 */
[----:B------:R-:W-:Y:S01]  /*25440*/  BPT.TRAP 0x1 ;  /* 0x000000040000795c */ /* 0x000fe20000300000 */
.L_x_5257:
[----:B------:R-:W-:-:S05]  /*25450*/  IMAD.MOV.U32 R0, RZ, RZ, 0x1 ;  /* 0x00000001ff007424 */ /* 0x000fca00078e00ff */
[----:B------:R-:W-:-:S04]  /*25460*/  SHF.L.U32 R0, R0, 0x1f, RZ ;  /* 0x0000001f00007819 */ /* 0x000fc800000006ff */
[----:B------:R-:W0:Y:S02]  /*25470*/  SYNCS.PHASECHK.TRANS64.TRYWAIT P0, [UR45+0x38840], R0 ;  /* 0x03884000ff0075a7 */ /* 0x000e24000800016d */
[----:B0-----:R-:W-:Y:S05]  /*25480*/  @!P0 BRA `(.L_x_5258) ;  /* 0x0000003800388947 */ /* 0x001fea0003800000 */
.L_x_5303:
[----:B------:R-:W-:Y:S01]  /*25490*/  SHF.R.S32.HI R30, RZ, 0x1f, R19 ;  /* 0x0000001fff1e7819 */ /* 0x000fe20000011413 */
[----:B------:R-:W-:Y:S01]  /*254a0*/  ULDC.64 UR4, c[0x0][0x300] ;  /* 0x0000c00000047ab9 */ /* 0x000fe20000000a00 */
[----:B------:R-:W-:Y:S01]  /*254b0*/  R2UR UR6, R24 ;  /* 0x00000000180672ca */ /* 0x000fe200000e0000 */
[C---:B0-----:R-:W-:Y:S01]  /*254c0*/  IMAD.WIDE.U32 R2, R19.reuse, UR4, RZ ;  /* 0x0000000413027c25 */ /* 0x041fe2000f8e00ff */
[----:B------:R-:W-:Y:S02]  /*254d0*/  SHF.R.U32.HI R8, RZ, 0x3, R6 ;  /* 0x00000003ff087819 */ /* 0x000fe40000011606 */
[----:B------:R-:W-:Y:S01]  /*254e0*/  LOP3.LUT R16, R16, 0xfffffffe, RZ, 0xc0, !PT ;  /* 0xfffffffe10107812 */ /* 0x000fe200078ec0ff */
[----:B------:R-:W-:Y:S01]  /*254f0*/  IMAD R0, R30, UR4, RZ ;  /* 0x000000041e007c24 */ /* 0x000fe2000f8e02ff */
[----:B------:R-:W-:Y:S01]  /*25500*/  IADD3 R18, -R8, UR46, -R18 ;  /* 0x0000002e08127c10 */ /* 0x000fe2000fffe912 */
[----:B------:R-:W-:Y:S02]  /*25510*/  IMAD.SHL.U32 R23, R6, 0x8, RZ ;  /* 0x0000000806177824 */ /* 0x000fe400078e00ff */
        /* <DEDUP_REMOVED lines=22> */
[----:B------:R-:W-:Y:S02]  /*25680*/  LOP3.LUT R2, R2, 0x38, R37, 0x78, !PT ;  /* 0x0000003802027812 */ /* 0x000fe400078e7825 */
[----:B------:R-:W-:Y:S02]  /*25690*/  @P2 LOP3.LUT R16, R16, 0x1, RZ, 0xfc, !PT ;  /* 0x0000000110102812 */ /* 0x000fe400078efcff */
        /* <DEDUP_REMOVED lines=25> */
.L_x_5313:
        /* <DEDUP_REMOVED lines=15> */
.L_x_5260:
[----:B------:R-:W-:Y:S01]  /*25920*/  SYNCS.ARRIVE.TRANS64.A1T0 RZ, [UR45+0x38830], RZ ;  /* 0x038830ffffff79a7 */ /* 0x000fe2000810002d */
[----:B------:R-:W-:Y:S05]  /*25930*/  WARPSYNC.ALL ;  /* 0x0000000000007948 */ /* 0x000fea0003800000 */
[----:B------:R-:W-:Y:S01]  /*25940*/  UIADD3 UR4, UR45, 0x20400, URZ ;  /* 0x000204002d047890 */ /* 0x000fe2000fffe03f */
[----:B------:R-:W-:Y:S03]  /*25950*/  BAR.SYNC.DEFER_BLOCKING 0x8, 0x100 ;  /* 0x0204000000007b1d */ /* 0x000fe60000010000 */
[----:B------:R-:W-:-:S06]  /*25960*/  ULOP3.LUT UP0, URZ, UR4, 0x3ff, URZ, 0xc0, !UPT ;  /* 0x000003ff043f7892 */ /* 0x000fcc000f80c03f */
[----:B------:R-:W-:-:S13]  /*25970*/  PLOP3.LUT P0, PT, PT, PT, UP0, 0x80, 0x0 ;  /* 0x000000000000781c */ /* 0x000fda0003f0f008 */
        /* <DEDUP_REMOVED lines=17> */
.L_x_5261:
[----:B------:R-:W0:Y:S01]  /*25a90*/  S2R R20, SR_CTAID.Z ;  /* 0x0000000000147919 */ /* 0x000e220000002700 */
[----:B------:R-:W-:Y:S01]  /*25aa0*/  UISETP.NE.AND UP0, UPT, UR47, URZ, UPT ;  /* 0x0000003f2f00728c */ /* 0x000fe2000bf05270 */
[----:B------:R-:W-:Y:S01]  /*25ab0*/  VIADD R37, R31, UR40 ;  /* 0x000000281f257c36 */ /* 0x000fe20008000000 */
[----:B------:R-:W-:Y:S01]  /*25ac0*/  R2UR UR6, R24 ;  /* 0x00000000180672ca */ /* 0x000fe200000e0000 */
[----:B------:R-:W-:Y:S01]  /*25ad0*/  ULDC.64 UR8, c[0x0][0x2d8] ;  /* 0x0000b60000087ab9 */ /* 0x000fe20000000a00 */
[----:B------:R-:W1:Y:S01]  /*25ae0*/  LDC R6, c[0x0][0x448] ;  /* 0x00011200ff067b82 */ /* 0x000e620000000800 */
[----:B------:R-:W-:Y:S01]  /*25af0*/  IMAD.MOV.U32 R0, RZ, RZ, R37 ;  /* 0x000000ffff007224 */ /* 0x000fe200078e0025 */
[----:B------:R-:W-:-:S05]  /*25b00*/  PLOP3.LUT P0, PT, PT, PT, UP0, 0x80, 0x0 ;  /* 0x000000000000781c */ /* 0x000fca0003f0f008 */
[----:B------:R-:W-:-:S04]  /*25b10*/  @UP0 ULDC UR4, c[0x0][0x44c] ;  /* 0x0001130000040ab9 */ /* 0x000fc80000000800 */
[----:B------:R-:W-:-:S04]  /*25b20*/  UIMAD UR6, UR6, UR8, URZ ;  /* 0x00000008060672a4 */ /* 0x000fc8000f8e023f */
[----:B------:R-:W-:Y:S01]  /*25b30*/  @P0 IMAD.HI.U32 R2, R37, UR4, RZ ;  /* 0x0000000425020c27 */ /* 0x000fe2000f8e00ff */
[----:B------:R-:W-:Y:S01]  /*25b40*/  PLOP3.LUT P0, PT, PT, PT, UP0, 0x80, 0x0 ;  /* 0x000000000000781c */ /* 0x000fe20003f0f008 */
[----:B------:R-:W-:Y:S01]  /*25b50*/  @UP0 ULDC UR4, c[0x0][0x450] ;  /* 0x0001140000040ab9 */ /* 0x000fe20000000800 */
[----:B------:R-:W-:Y:S01]  /*25b60*/  UIMAD UR6, UR39, UR9, UR6 ;  /* 0x00000009270672a4 */ /* 0x000fe2000f8e0206 */
[----:B0-----:R-:W-:Y:S02]  /*25b70*/  SHF.R.S32.HI R21, RZ, 0x1f, R20 ;  /* 0x0000001fff157819 */ /* 0x001fe40000011414 */
[----:B------:R-:W0:Y:S08]  /*25b80*/  S2R R20, SR_CTAID.Z ;  /* 0x0000000000147919 */ /* 0x000e300000002700 */
[----:B------:R-:W-:Y:S01]  /*25b90*/  @P0 SHF.R.U32.HI R0, RZ, UR4, R2 ;  /* 0x00000004ff000c19 */ /* 0x000fe20008011602 */
[----:B------:R-:W-:-:S04]  /*25ba0*/  UIMAD.WIDE.U32 UR4, UR39, UR8, URZ ;  /* 0x00000008270472a5 */ /* 0x000fc8000f8e003f */
[----:B------:R-:W-:Y:S02]  /*25bb0*/  UIADD3 UR6, UR5, UR6, URZ ;  /* 0x0000000605067290 */ /* 0x000fe4000fffe03f */
[----:B------:R-:W-:Y:S02]  /*25bc0*/  IMAD.U32 R4, RZ, RZ, UR4 ;  /* 0x00000004ff047e24 */ /* 0x000fe4000f8e00ff */
[----:B------:R-:W-:Y:S01]  /*25bd0*/  IMAD.U32 R5, RZ, RZ, UR5 ;  /* 0x00000005ff057e24 */ /* 0x000fe2000f8e00ff */
[----:B------:R-:W-:Y:S01]  /*25be0*/  ULDC.64 UR4, c[0x0][0x2e0] ;  /* 0x0000b80000047ab9 */ /* 0x000fe20000000a00 */
[----:B------:R-:W-:Y:S01]  /*25bf0*/  IMAD.MOV.U32 R2, RZ, RZ, R4 ;  /* 0x000000ffff027224 */ /* 0x000fe200078e0004 */
[----:B------:R-:W-:Y:S01]  /*25c00*/  SHF.R.S32.HI R5, RZ, 0x1f, R0 ;  /* 0x0000001fff057819 */ /* 0x000fe20000011400 */
[----:B------:R-:W-:Y:S02]  /*25c10*/  IMAD.U32 R3, RZ, RZ, UR6 ;  /* 0x00000006ff037e24 */ /* 0x000fe4000f8e00ff */
[----:B------:R-:W-:-:S04]  /*25c20*/  IMAD R4, R21, UR4, RZ ;  /* 0x0000000415047c24 */ /* 0x000fc8000f8e02ff */
[C---:B0-----:R-:W-:Y:S02]  /*25c30*/  IMAD R4, R20.reuse, UR5, R4 ;  /* 0x0000000514047c24 */ /* 0x041fe4000f8e0204 */
[----:B------:R-:W-:Y:S01]  /*25c40*/  IMAD.WIDE.U32 R2, R20, UR4, R2 ;  /* 0x0000000414027c25 */ /* 0x000fe2000f8e0002 */
[----:B------:R-:W-:Y:S01]  /*25c50*/  ULDC.64 UR4, c[0x0][0x2d0] ;  /* 0x0000b40000047ab9 */ /* 0x000fe20000000a00 */
[----:B------:R-:W0:Y:S02]  /*25c60*/  S2R R20, SR_TID.X ;  /* 0x0000000000147919 */ /* 0x000e240000002100 */
[----:B------:R-:W-:Y:S02]  /*25c70*/  IMAD.IADD R3, R3, 0x1, R4 ;  /* 0x0000000103037824 */ /* 0x000fe400078e0204 */
[----:B------:R-:W-:Y:S02]  /*25c80*/  IMAD.MOV R4, RZ, RZ, -R0 ;  /* 0x000000ffff047224 */ /* 0x000fe400078e0a00 */
[----:B------:R-:W-:-:S02]  /*25c90*/  IMAD R5, R5, UR4, RZ ;  /* 0x0000000405057c24 */ /* 0x000fc4000f8e02ff */
[----:B-1----:R-:W-:Y:S02]  /*25ca0*/  IMAD R4, R6, R4, R37 ;  /* 0x0000000406047224 */ /* 0x002fe400078e0225 */
        /* <DEDUP_REMOVED lines=8> */
[----:B------:R-:W-:-:S03]  /*25d30*/  ULDC.64 UR4, c[0x0][0x280] ;  /* 0x0000a00000047ab9 */ /* 0x000fc60000000a00 */
[----:B------:R-:W-:Y:S01]  /*25d40*/  IMAD.IADD R3, R3, 0x1, R0 ;  /* 0x0000000103037824 */ /* 0x000fe200078e0200 */
[----:B------:R-:W-:Y:S01]  /*25d50*/  LEA R0, P0, R2, UR4, 0x1 ;  /* 0x0000000402007c11 */ /* 0x000fe2000f8008ff */
[----:B------:R-:W-:Y:S01]  /*25d60*/  ULDC UR4, c[0x0][0x2b8] ;  /* 0x0000ae0000047ab9 */ /* 0x000fe20000000800 */
[----:B0-----:R-:W-:Y:S02]  /*25d70*/  LOP3.LUT R20, R20, 0x7f, RZ, 0xc0, !PT ;  /* 0x0000007f14147812 */ /* 0x001fe400078ec0ff */
[----:B------:R-:W-:Y:S01]  /*25d80*/  LEA.HI.X R4, R2, UR5, R3, 0x1, P0 ;  /* 0x0000000502047c11 */ /* 0x000fe200080f0c03 */
[----:B------:R-:W-:Y:S01]  /*25d90*/  UMOV UR5, 0xffffffff ;  /* 0xffffffff00057882 */ /* 0x000fe20000000000 */
[----:B------:R-:W-:Y:S02]  /*25da0*/  ISETP.GE.AND P0, PT, R22, UR4, PT ;  /* 0x0000000416007c0c */ /* 0x000fe4000bf06270 */
[----:B------:R-:W-:Y:S01]  /*25db0*/  SHF.R.U32.HI R20, RZ, 0x3, R20 ;  /* 0x00000003ff147819 */ /* 0x000fe20000011614 */
[----:B------:R-:W-:Y:S10]  /*25dc0*/  BRA.DIV UR5, `(.L_x_5262) ;  /* 0x0000003605207947 */ /* 0x000ff4000b800000 */
[----:B------:R-:W0:Y:S01]  /*25dd0*/  SHFL.IDX PT, R3, R0, RZ, 0x181f ;  /* 0x00181fff00037589 */ /* 0x000e2200000e0000 */
[----:B------:R-:W-:Y:S01]  /*25de0*/  ULDC UR4, c[0x0][0x288] ;  /* 0x0000a20000047ab9 */ /* 0x000fe20000000800 */
[----:B------:R-:W-:Y:S01]  /*25df0*/  LOP3.LUT R16, R16, 0xfffffeff, RZ, 0xc0, !PT ;  /* 0xfffffeff10107812 */ /* 0x000fe200078ec0ff */
[----:B------:R-:W-:Y:S01]  /*25e00*/  IMAD R5, R6, UR4, RZ ;  /* 0x0000000406057c24 */ /* 0x000fe2000f8e02ff */
[----:B------:R-:W1:Y:S01]  /*25e10*/  SHFL.IDX PT, R2, R4, RZ, 0x181f ;  /* 0x00181fff04027589 */ /* 0x000e6200000e0000 */
[----:B------:R-:W-:-:S03]  /*25e20*/  VIADD R6, R20, UR40 ;  /* 0x0000002814067c36 */ /* 0x000fc60008000000 */
[----:B------:R-:W-:Y:S02]  /*25e30*/  SHFL.IDX PT, R14, R0, 0x3, 0x181f ;  /* 0x00781f00000e7f89 */ /* 0x000fe400000e0000 */
[----:B------:R-:W-:-:S13]  /*25e40*/  ISETP.GE.AND P2, PT, R6, R5, PT ;  /* 0x000000050600720c */ /* 0x000fda0003f46270 */
[----:B------:R-:W-:Y:S02]  /*25e50*/  @!P2 LEA R7, R23, UR45, 0x1 ;  /* 0x0000002d1707ac11 */ /* 0x000fe4000f8e08ff */
[----:B0-----:R-:W-:Y:S02]  /*25e60*/  @!P2 LEA R3, P1, R22, R3, 0x1 ;  /* 0x000000031603a211 */ /* 0x001fe400078208ff */
[----:B------:R-:W-:-:S03]  /*25e70*/  @P2 LOP3.LUT R16, R16, 0x100, RZ, 0xfc, !PT ;  /* 0x0000010010102812 */ /* 0x000fc600078efcff */
[----:B-1----:R-:W-:Y:S01]  /*25e80*/  @!P2 IMAD.X R2, RZ, RZ, R2, P1 ;  /* 0x000000ffff02a224 */ /* 0x002fe200008e0602 */
[----:B------:R-:W-:-:S04]  /*25e90*/  LOP3.LUT R16, R16, 0xffffff7f, RZ, 0xc0, !PT ;  /* 0xffffff7f10107812 */ /* 0x000fc800078ec0ff */
[----:B------:R-:W-:-:S04]  /*25ea0*/  @!P2 LOP3.LUT R3, R3, R2, RZ, 0x3c, !PT ;  /* 0x000000020303a212 */ /* 0x000fc800078e3cff */
[----:B------:R-:W-:-:S04]  /*25eb0*/  @!P2 LOP3.LUT R2, R3, R2, RZ, 0x3c, !PT ;  /* 0x000000020302a212 */ /* 0x000fc800078e3cff */
[----:B------:R-:W-:-:S05]  /*25ec0*/  @!P2 LOP3.LUT R3, R3, R2, RZ, 0x3c, !PT ;  /* 0x000000020303a212 */ /* 0x000fca00078e3cff */
[----:B------:R0:W-:Y:S04]  /*25ed0*/  @!P2 LDGSTS.E.BYPASS.LTC128B.128 [R7+0x20400], desc[UR36][R2.64], !P0 ;  /* 0x204000000207afae */ /* 0x0001e8000c101d64 */
[----:B0-----:R-:W0:Y:S01]  /*25ee0*/  SHFL.IDX PT, R3, R0, 0x1, 0x181f ;  /* 0x00381f0000037f89 */ /* 0x001e2200000e0000 */
[----:B------:R-:W-:-:S03]  /*25ef0*/  VIADD R7, R6, 0x10 ;  /* 0x0000001006077836 */ /* 0x000fc60000000000 */
[----:B------:R-:W1:Y:S02]  /*25f00*/  SHFL.IDX PT, R2, R4, 0x1, 0x181f ;  /* 0x00381f0004027f89 */ /* 0x000e6400000e0000 */
[----:B------:R-:W-:-:S13]  /*25f10*/  ISETP.GE.AND P2, PT, R7, R5, PT ;  /* 0x000000050700720c */ /* 0x000fda0003f46270 */
[----:B------:R-:W-:Y:S02]  /*25f20*/  @!P2 LEA R7, R23, UR45, 0x1 ;  /* 0x0000002d1707ac11 */ /* 0x000fe4000f8e08ff */
[----:B------:R-:W-:Y:S02]  /*25f30*/  @P2 LOP3.LUT R16, R16, 0x80, RZ, 0xfc, !PT ;  /* 0x0000008010102812 */ /* 0x000fe400078efcff */
[----:B0-----:R-:W-:Y:S02]  /*25f40*/  @!P2 LEA R3, P1, R22, R3, 0x1 ;  /* 0x000000031603a211 */ /* 0x001fe400078208ff */
[----:B------:R-:W-:-:S03]  /*25f50*/  LOP3.LUT R16, R16, 0xffffffbf, RZ, 0xc0, !PT ;  /* 0xffffffbf10107812 */ /* 0x000fc600078ec0ff */
[----:B-1----:R-:W-:-:S05]  /*25f60*/  @!P2 IMAD.X R2, RZ, RZ, R2, P1 ;  /* 0x000000ffff02a224 */ /* 0x002fca00008e0602 */
[----:B------:R-:W-:-:S04]  /*25f70*/  @!P2 LOP3.LUT R3, R3, R2, RZ, 0x3c, !PT ;  /* 0x000000020303a212 */ /* 0x000fc800078e3cff */
[----:B------:R-:W-:-:S04]  /*25f80*/  @!P2 LOP3.LUT R2, R3, R2, RZ, 0x3c, !PT ;  /* 0x000000020302a212 */ /* 0x000fc800078e3cff */
[----:B------:R-:W-:-:S05]  /*25f90*/  @!P2 LOP3.LUT R3, R3, R2, RZ, 0x3c, !PT ;  /* 0x000000020303a212 */ /* 0x000fca00078e3cff */
[----:B------:R0:W-:Y:S04]  /*25fa0*/  @!P2 LDGSTS.E.BYPASS.LTC128B.128 [R7+0x20c00], desc[UR36][R2.64], !P0 ;  /* 0x20c000000207afae */ /* 0x0001e8000c101d64 */
[----:B0-----:R-:W0:Y:S01]  /*25fb0*/  SHFL.IDX PT, R3, R0, 0x2, 0x181f ;  /* 0x00581f0000037f89 */ /* 0x001e2200000e0000 */
[----:B------:R-:W-:-:S03]  /*25fc0*/  VIADD R7, R6, 0x20 ;  /* 0x0000002006077836 */ /* 0x000fc60000000000 */
[----:B------:R-:W1:Y:S02]  /*25fd0*/  SHFL.IDX PT, R2, R4, 0x2, 0x181f ;  /* 0x00581f0004027f89 */ /* 0x000e6400000e0000 */
[----:B------:R-:W-:Y:S02]  /*25fe0*/  ISETP.GE.AND P2, PT, R7, R5, PT ;  /* 0x000000050700720c */ /* 0x000fe40003f46270 */
[----:B------:R-:W2:Y:S11]  /*25ff0*/  SHFL.IDX PT, R4, R4, 0x3, 0x181f ;  /* 0x00781f0004047f89 */ /* 0x000eb600000e0000 */
[----:B------:R-:W-:-:S02]  /*26000*/  @!P2 LEA R7, R23, UR45, 0x1 ;  /* 0x0000002d1707ac11 */ /* 0x000fc4000f8e08ff */
[----:B------:R-:W-:Y:S02]  /*26010*/  @P2 LOP3.LUT R16, R16, 0x40, RZ, 0xfc, !PT ;  /* 0x0000004010102812 */ /* 0x000fe400078efcff */
[----:B0-----:R-:W-:-:S05]  /*26020*/  @!P2 LEA R3, P1, R22, R3, 0x1 ;  /* 0x000000031603a211 */ /* 0x001fca00078208ff */
[----:B-1----:R-:W-:-:S05]  /*26030*/  @!P2 IMAD.X R2, RZ, RZ, R2, P1 ;  /* 0x000000ffff02a224 */ /* 0x002fca00008e0602 */
[----:B------:R-:W-:-:S04]  /*26040*/  @!P2 LOP3.LUT R3, R3, R2, RZ, 0x3c, !PT ;  /* 0x000000020303a212 */ /* 0x000fc800078e3cff */
[----:B------:R-:W-:-:S04]  /*26050*/  @!P2 LOP3.LUT R2, R3, R2, RZ, 0x3c, !PT ;  /* 0x000000020302a212 */ /* 0x000fc800078e3cff */
[----:B------:R-:W-:-:S05]  /*26060*/  @!P2 LOP3.LUT R3, R3, R2, RZ, 0x3c, !PT ;  /* 0x000000020303a212 */ /* 0x000fca00078e3cff */
[----:B--2---:R0:W-:Y:S02]  /*26070*/  @!P2 LDGSTS.E.BYPASS.LTC128B.128 [R7+0x21400], desc[UR36][R2.64], !P0 ;  /* 0x214000000207afae */ /* 0x0041e4000c101d64 */
.L_x_5322:
        /* <DEDUP_REMOVED lines=36> */
.L_x_5263:
[----:B------:R-:W-:Y:S01]  /*262c0*/  UISETP.NE.AND UP0, UPT, UR47, URZ, UPT ;  /* 0x0000003f2f00728c */ /* 0x000fe2000bf05270 */
[----:B------:R-:W0:Y:S01]  /*262d0*/  S2R R20, SR_CTAID.Z ;  /* 0x0000000000147919 */ /* 0x000e220000002700 */
[----:B------:R-:W-:Y:S01]  /*262e0*/  R2UR UR6, R24 ;  /* 0x00000000180672ca */ /* 0x000fe200000e0000 */
[----:B------:R-:W-:Y:S01]  /*262f0*/  ULDC.64 UR8, c[0x0][0x3d8] ;  /* 0x0000f60000087ab9 */ /* 0x000fe20000000a00 */
[----:B------:R-:W-:Y:S01]  /*26300*/  IMAD.MOV.U32 R0, RZ, RZ, R37 ;  /* 0x000000ffff007224 */ /* 0x000fe200078e0025 */
[C---:B------:R-:W-:Y:S02]  /*26310*/  LOP3.LUT R8, R22.reuse, 0x80, RZ, 0xfc, !PT ;  /* 0x0000008016087812 */ /* 0x040fe400078efcff */
[----:B------:R-:W-:Y:S02]  /*26320*/  PLOP3.LUT P0, PT, PT, PT, UP0, 0x80, 0x0 ;  /* 0x000000000000781c */ /* 0x000fe40003f0f008 */
[C---:B------:R-:W-:Y:S02]  /*26330*/  LOP3.LUT R7, R22.reuse, 0x40, RZ, 0xfc, !PT ;  /* 0x0000004016077812 */ /* 0x040fe400078efcff */
[----:B------:R-:W-:Y:S01]  /*26340*/  @UP0 ULDC UR4, c[0x0][0x44c] ;  /* 0x0001130000040ab9 */ /* 0x000fe20000000800 */
[----:B------:R-:W-:-:S02]  /*26350*/  LOP3.LUT R21, R22, 0x180, RZ, 0xfc, !PT ;  /* 0x0000018016157812 */ /* 0x000fc400078efcff */
[----:B------:R-:W-:Y:S01]  /*26360*/  LOP3.LUT R16, R16, 0xfffff7ff, RZ, 0xc0, !PT ;  /* 0xfffff7ff10107812 */ /* 0x000fe200078ec0ff */
[----:B------:R-:W-:-:S04]  /*26370*/  UIMAD UR6, UR6, UR8, URZ ;  /* 0x00000008060672a4 */ /* 0x000fc8000f8e023f */
[----:B------:R-:W-:Y:S01]  /*26380*/  UIMAD UR6, UR39, UR9, UR6 ;  /* 0x00000009270672a4 */ /* 0x000fe2000f8e0206 */
[----:B------:R-:W-:Y:S01]  /*26390*/  @P0 IMAD.HI.U32 R2, R37, UR4, RZ ;  /* 0x0000000425020c27 */ /* 0x000fe2000f8e00ff */
[----:B------:R-:W-:Y:S01]  /*263a0*/  PLOP3.LUT P0, PT, PT, PT, UP0, 0x80, 0x0 ;  /* 0x000000000000781c */ /* 0x000fe20003f0f008 */
[----:B------:R-:W-:Y:S01]  /*263b0*/  @UP0 ULDC UR4, c[0x0][0x450] ;  /* 0x0001140000040ab9 */ /* 0x000fe20000000800 */
[----:B0-----:R-:W-:-:S11]  /*263c0*/  SHF.R.S32.HI R20, RZ, 0x1f, R20 ;  /* 0x0000001fff147819 */ /* 0x001fd60000011414 */
[----:B------:R-:W-:Y:S01]  /*263d0*/  @P0 SHF.R.U32.HI R0, RZ, UR4, R2 ;  /* 0x00000004ff000c19 */ /* 0x000fe20008011602 */
[----:B------:R-:W-:-:S03]  /*263e0*/  UIMAD.WIDE.U32 UR4, UR39, UR8, URZ ;  /* 0x00000008270472a5 */ /* 0x000fc6000f8e003f */
[----:B------:R-:W-:Y:S01]  /*263f0*/  ULDC.64 UR8, c[0x0][0x3e0] ;  /* 0x0000f80000087ab9 */ /* 0x000fe20000000a00 */
[----:B------:R-:W-:Y:S01]  /*26400*/  UIADD3 UR6, UR5, UR6, URZ ;  /* 0x0000000605067290 */ /* 0x000fe2000fffe03f */
[----:B------:R-:W-:Y:S02]  /*26410*/  IMAD R6, R20, UR8, RZ ;  /* 0x0000000814067c24 */ /* 0x000fe4000f8e02ff */
[----:B------:R-:W0:Y:S01]  /*26420*/  S2R R20, SR_CTAID.Z ;  /* 0x0000000000147919 */ /* 0x000e220000002700 */
[----:B------:R-:W-:Y:S02]  /*26430*/  IMAD.U32 R4, RZ, RZ, UR4 ;  /* 0x00000004ff047e24 */ /* 0x000fe4000f8e00ff */
[----:B------:R-:W-:Y:S01]  /*26440*/  IMAD.U32 R3, RZ, RZ, UR6 ;  /* 0x00000006ff037e24 */ /* 0x000fe2000f8e00ff */
[----:B------:R-:W-:Y:S01]  /*26450*/  ULDC UR6, c[0x0][0x448] ;  /* 0x0001120000067ab9 */ /* 0x000fe20000000800 */
[----:B------:R-:W-:Y:S01]  /*26460*/  IMAD.MOV.U32 R2, RZ, RZ, R4 ;  /* 0x000000ffff027224 */ /* 0x000fe200078e0004 */
[----:B------:R-:W-:Y:S01]  /*26470*/  SHF.R.S32.HI R4, RZ, 0x1f, R0 ;  /* 0x0000001fff047819 */ /* 0x000fe20000011400 */
[----:B------:R-:W-:Y:S01]  /*26480*/  IMAD.U32 R5, RZ, RZ, UR5 ;  /* 0x00000005ff057e24 */ /* 0x000fe2000f8e00ff */
[----:B------:R-:W-:Y:S01]  /*26490*/  ULDC.64 UR4, c[0x0][0x3d0] ;  /* 0x0000f40000047ab9 */ /* 0x000fe20000000a00 */
[----:B0-----:R-:W-:-:S02]  /*264a0*/  IMAD R5, R20, UR9, R6 ;  /* 0x0000000914057c24 */ /* 0x001fc4000f8e0206 */
[----:B------:R-:W-:Y:S01]  /*264b0*/  IMAD.WIDE.U32 R2, R20, UR8, R2 ;  /* 0x0000000814027c25 */ /* 0x000fe2000f8e0002 */
[----:B------:R-:W-:-:S03]  /*264c0*/  LOP3.LUT R20, R22, 0x1c0, RZ, 0xfc, !PT ;  /* 0x000001c016147812 */ /* 0x000fc600078efcff */
[----:B------:R-:W-:Y:S02]  /*264d0*/  IMAD.MOV R6, RZ, RZ, -R0 ;  /* 0x000000ffff067224 */ /* 0x000fe400078e0a00 */
[----:B------:R-:W-:Y:S02]  /*264e0*/  IMAD.IADD R3, R3, 0x1, R5 ;  /* 0x0000000103037824 */ /* 0x000fe400078e0205 */
[----:B------:R-:W-:Y:S02]  /*264f0*/  IMAD R5, R4, UR4, RZ ;  /* 0x0000000404057c24 */ /* 0x000fe4000f8e02ff */
[----:B------:R-:W-:Y:S02]  /*26500*/  IMAD R4, R6, UR6, R37 ;  /* 0x0000000606047c24 */ /* 0x000fe4000f8e0225 */
[C---:B------:R-:W-:Y:S02]  /*26510*/  IMAD R5, R0.reuse, UR5, R5 ;  /* 0x0000000500057c24 */ /* 0x040fe4000f8e0205 */
[----:B------:R-:W-:Y:S01]  /*26520*/  IMAD.WIDE.U32 R2, R0, UR4, R2 ;  /* 0x0000000400027c25 */ /* 0x000fe2000f8e0002 */
[----:B------:R-:W-:Y:S01]  /*26530*/  SHF.R.S32.HI R0, RZ, 0x1f, R4 ;  /* 0x0000001fff007819 */ /* 0x000fe20000011404 */
[----:B------:R-:W-:-:S02]  /*26540*/  ULDC.64 UR4, c[0x0][0x3c8] ;  /* 0x0000f20000047ab9 */ /* 0x000fc40000000a00 */
[----:B------:R-:W-:Y:S02]  /*26550*/  IMAD.IADD R3, R3, 0x1, R5 ;  /* 0x0000000103037824 */ /* 0x000fe400078e0205 */
        /* <DEDUP_REMOVED lines=65> */
[C---:B------:R-:W-:Y:S01]  /*26970*/  LOP3.LUT P0, RZ, R16.reuse, 0x800, RZ, 0xc0, !PT ;  /* 0x0000080010ff7812 */ /* 0x040fe2000780c0ff */
        /* <DEDUP_REMOVED lines=47> */
.L_x_5332:
        /* <DEDUP_REMOVED lines=24> */
.L_x_5266:
[----:B------:R-:W-:Y:S05]  /*26df0*/  BSYNC B0 ;  /* 0x0000000000007941 */ /* 0x000fea0003800000 */
.L_x_5265:
[----:B------:R-:W-:Y:S01]  /*26e00*/  NOP ;  /* 0x0000000000007918 */ /* 0x000fe20000000000 */
[----:B------:R-:W-:Y:S01]  /*26e10*/  SYNCS.ARRIVE.TRANS64.RED.A0T1 RZ, [UR45+0x38810], RZ ;  /* 0x038810ffffff79a7 */ /* 0x000fe2000820042d */
[----:B0-----:R-:W-:Y:S01]  /*26e20*/  IMAD.MOV.U32 R0, RZ, RZ, 0x1 ;  /* 0x00000001ff007424 */ /* 0x001fe200078e00ff */
[----:B------:R-:W-:Y:S04]  /*26e30*/  ARRIVES.LDGSTSBAR.64.TRANSCNT [UR45+0x38810] ;  /* 0x03881000ff0079b0 */ /* 0x000fe80008000aad */
[----:B------:R-:W-:Y:S01]  /*26e40*/  SHF.L.U32 R0, R0, 0x1f, RZ ;  /* 0x0000001f00007819 */ /* 0x000fe200000006ff */
[----:B------:R-:W-:Y:S01]  /*26e50*/  NOP ;  /* 0x0000000000007918 */ /* 0x000fe20000000000 */
[----:B------:R-:W-:Y:S02]  /*26e60*/  SYNCS.ARRIVE.TRANS64.A1T0 RZ, [UR45+0x38810], RZ ;  /* 0x038810ffffff79a7 */ /* 0x000fe4000810002d */
[----:B------:R-:W0:Y:S02]  /*26e70*/  SYNCS.PHASECHK.TRANS64.TRYWAIT P0, [UR45+0x38820], R0 ;  /* 0x03882000ff0075a7 */ /* 0x000e24000800016d */
[----:B0-----:R-:W-:Y:S05]  /*26e80*/  @!P0 BRA `(.L_x_5267) ;  /* 0x0000003000988947 */ /* 0x001fea0003800000 */
.L_x_5333:
[----:B------:R-:W-:-:S13]  /*26e90*/  ISETP.NE.AND P0, PT, R33, 0x3, PT ;  /* 0x000000032100780c */ /* 0x000fda0003f05270 */
[----:B------:R-:W-:Y:S05]  /*26ea0*/  @!P0 BRA `(.L_x_5268) ;  /* 0x0000000000048947 */ /* 0x000fea0003800000 */
[----:B------:R-:W-:Y:S01]  /*26eb0*/  BPT.TRAP 0x1 ;  /* 0x000000040000795c */ /* 0x000fe20000300000 */
.L_x_5268:
[----:B------:R-:W2:Y:S02]  /*26ec0*/  SYNCS.PHASECHK.TRANS64.TRYWAIT P0, [UR45+0x38860], R0 ;  /* 0x03886000ff0075a7 */ /* 0x000ea4000800016d */
[----:B--2---:R-:W-:Y:S05]  /*26ed0*/  @!P0 BRA `(.L_x_5269) ;  /* 0x00000030009c8947 */ /* 0x004fea0003800000 */
.L_x_5334:
        /* <DEDUP_REMOVED lines=24> */
[----:B------:R-:W-:Y:S02]  /*27060*/  LOP3.LUT R4, R17, 0x1, RZ, 0xc0, !PT ;  /* 0x0000000111047812 */ /* 0x000fe400078ec0ff */
        /* <DEDUP_REMOVED lines=80> */
.L_x_5344:
        /* <DEDUP_REMOVED lines=30> */
.L_x_5271:
        /* <DEDUP_REMOVED lines=13> */
[----:B------:R-:W-:Y:S01]  /*27820*/  LOP3.LUT R5, RZ, UR41, RZ, 0x33, !PT ;  /* 0x00000029ff057c12 */ /* 0x000fe2000f8e33ff */
[----:B------:R-:W-:Y:S01]  /*27830*/  IMAD.MOV.U32 R8, RZ, RZ, 0x1 ;  /* 0x00000001ff087424 */ /* 0x000fe200078e00ff */
[----:B------:R-:W-:Y:S02]  /*27840*/  LOP3.LUT R30, R34, 0x40, RZ, 0xc0, !PT ;  /* 0x00000040221e7812 */ /* 0x000fe400078ec0ff */
[----:B------:R-:W-:-:S02]  /*27850*/  LOP3.LUT R28, R17, 0x80, RZ, 0xc0, !PT ;  /* 0x00000080111c7812 */ /* 0x000fc400078ec0ff */
[----:B------:R-:W-:Y:S02]  /*27860*/  LOP3.LUT R2, RZ, UR4, RZ, 0x33, !PT ;  /* 0x00000004ff027c12 */ /* 0x000fe4000f8e33ff */
[----:B------:R-:W-:Y:S02]  /*27870*/  SHF.R.U32.HI R30, RZ, 0x2, R30 ;  /* 0x00000002ff1e7819 */ /* 0x000fe4000001161e */
[----:B------:R-:W-:Y:S02]  /*27880*/  VIADDMNMX R2, R2, -UR43, R3, !PT ;  /* 0x8000002b02027c46 */ /* 0x000fe4000f800103 */
[----:B------:R-:W-:Y:S02]  /*27890*/  SHF.R.U32.HI R28, RZ, 0x3, R28 ;  /* 0x00000003ff1c7819 */ /* 0x000fe4000001161c */
[----:B------:R-:W-:-:S04]  /*278a0*/  VIMNMX R2, R2, R5, !PT ;  /* 0x0000000502027248 */ /* 0x000fc80007fe0100 */
        /* <DEDUP_REMOVED lines=8> */
.L_x_5287:
        /* <DEDUP_REMOVED lines=22> */
.L_x_5274:
[----:B------:R-:W-:Y:S05]  /*27a90*/  BSYNC B1 ;  /* 0x0000000000017941 */ /* 0x000fea0003800000 */
.L_x_5273:
[----:B------:R-:W-:-:S13]  /*27aa0*/  ISETP.NE.AND P0, PT, R33, 0x3, PT ;  /* 0x000000032100780c */ /* 0x000fda0003f05270 */
[----:B------:R-:W-:Y:S05]  /*27ab0*/  @!P0 BRA `(.L_x_5275) ;  /* 0x0000000000048947 */ /* 0x000fea0003800000 */
[----:B------:R-:W-:Y:S01]  /*27ac0*/  BPT.TRAP 0x1 ;  /* 0x000000040000795c */ /* 0x000fe20000300000 */
.L_x_5275:
[----:B------:R-:W-:Y:S01]  /*27ad0*/  LEA R10, R8, UR45, 0x3 ;  /* 0x0000002d080a7c11 */ /* 0x000fe2000f8e18ff */
[----:B------:R-:W-:Y:S01]  /*27ae0*/  BSSY B1, `(.L_x_5276) ;  /* 0x0000004000017945 */ /* 0x000fe20003800000 */
[----:B------:R-:W-:-:S04]  /*27af0*/  SHF.L.U32 R20, R21, 0x1f, RZ ;  /* 0x0000001f15147819 */ /* 0x000fc800000006ff */
[----:B------:R-:W1:Y:S02]  /*27b00*/  SYNCS.PHASECHK.TRANS64.TRYWAIT P0, [R10+URZ+0x38840], R20 ;  /* 0x038840140a0075a7 */ /* 0x000e64000800017f */
[----:B-1----:R-:W-:Y:S05]  /*27b10*/  @!P0 BRA `(.L_x_5277) ;  /* 0x0000002c00b48947 */ /* 0x002fea0003800000 */
.L_x_5345:
[----:B------:R-:W-:Y:S05]  /*27b20*/  BSYNC B1 ;  /* 0x0000000000017941 */ /* 0x000fea0003800000 */
.L_x_5276:
        /* <DEDUP_REMOVED lines=47> */
.L_x_5355:
        /* <DEDUP_REMOVED lines=8> */
.L_x_5279:
        /* <DEDUP_REMOVED lines=10> */
.L_x_5280:
[----:B------:R2:W-:Y:S01]  /*27f40*/  SYNCS.ARRIVE.TRANS64.A1T0 RZ, [R10+URZ+0x38830], RZ ;  /* 0x038830ff0aff79a7 */ /* 0x0005e2000810003f */
[----:B------:R-:W-:Y:S05]  /*27f50*/  @!P2 BRA `(.L_x_5281) ;  /* 0x000000000004a947 */ /* 0x000fea0003800000 */
[----:B------:R-:W-:Y:S01]  /*27f60*/  BPT.TRAP 0x1 ;  /* 0x000000040000795c */ /* 0x000fe20000300000 */
.L_x_5281:
[----:B------:R-:W3:Y:S01]  /*27f70*/  SYNCS.PHASECHK.TRANS64.TRYWAIT P0, [R10+URZ+0x38860], R20 ;  /* 0x038860140a0075a7 */ /* 0x000ee2000800017f */
[----:B------:R-:W-:Y:S04]  /*27f80*/  BSSY B1, `(.L_x_5282) ;  /* 0x0000002000017945 */ /* 0x000fe80003800000 */
[----:B---3--:R-:W-:Y:S05]  /*27f90*/  @!P0 BRA `(.L_x_5283) ;  /* 0x0000002c00b48947 */ /* 0x008fea0003800000 */
.L_x_5356:
[----:B------:R-:W-:Y:S05]  /*27fa0*/  BSYNC B1 ;  /* 0x0000000000017941 */ /* 0x000fea0003800000 */
.L_x_5282:
        /* <DEDUP_REMOVED lines=77> */
.L_x_5366:
        /* <DEDUP_REMOVED lines=20> */
.L_x_5285:
        /* <DEDUP_REMOVED lines=10> */
.L_x_5286:
        /* <DEDUP_REMOVED lines=10> */
.L_x_5272:
[----:B------:R-:W-:Y:S05]  /*28700*/  BSYNC B0 ;  /* 0x0000000000007941 */ /* 0x000fea0003800000 */
.L_x_5245:
[----:B------:R-:W0:Y:S01]  /*28710*/  S2R R3, SR_CgaCtaId ;  /* 0x0000000000037919 */ /* 0x000e220000008800 */
[----:B------:R-:W-:Y:S01]  /*28720*/  MOV R0, 0x400 ;  /* 0x0000040000007802 */ /* 0x000fe20000000f00 */
[----:B------:R-:W-:Y:S01]  /*28730*/  BSSY B0, `(.L_x_5288) ;  /* 0x0000005000007945 */ /* 0x000fe20003800000 */
[----:B------:R-:W-:Y:S02]  /*28740*/  SHF.L.U32 R4, R4, 0x1f, RZ ;  /* 0x0000001f04047819 */ /* 0x000fe400000006ff */
[----:B0-----:R-:W-:-:S04]  /*28750*/  LEA R5, R3, R0, 0x18 ;  /* 0x0000000003057211 */ /* 0x001fc800078ec0ff */
[----:B------:R-:W0:Y:S02]  /*28760*/  SYNCS.PHASECHK.TRANS64.TRYWAIT P0, [R5+URZ+0x38820], R4 ;  /* 0x03882004050075a7 */ /* 0x000e24000800017f */
[----:B0-----:R-:W-:Y:S05]  /*28770*/  @!P0 BRA `(.L_x_5289) ;  /* 0x0000002c00948947 */ /* 0x001fea0003800000 */
.L_x_5367:
[----:B------:R-:W-:Y:S05]  /*28780*/  BSYNC B0 ;  /* 0x0000000000007941 */ /* 0x000fea0003800000 */
.L_x_5288:
[----:B------:R-:W-:-:S03]  /*28790*/  UMOV UR4, 0xffffffff ;  /* 0xffffffff00047882 */ /* 0x000fc60000000000 */
[----:B------:R-:W-:Y:S05]  /*287a0*/  BRA.DIV UR4, `(.L_x_5290) ;  /* 0x0000002e049c7947 */ /* 0x000fea000b800000 */
[----:B------:R-:W1:Y:S02]  /*287b0*/  S2R R0, SR_TID.X ;  /* 0x0000000000007919 */ /* 0x000e640000002100 */
[----:B-1----:R-:W-:-:S04]  /*287c0*/  SHF.R.U32.HI R0, RZ, 0x5, R0 ;  /* 0x00000005ff007819 */ /* 0x002fc80000011600 */
[----:B------:R-:W-:-:S05]  /*287d0*/  LOP3.LUT R0, R0, 0x3, RZ, 0xc0, !PT ;  /* 0x0000000300007812 */ /* 0x000fca00078ec0ff */
[----:B------:R1:W3:Y:S02]  /*287e0*/  SHFL.IDX PT, R14, R0, RZ, 0x1f ;  /* 0x00001fff000e7589 */ /* 0x0002e400000e0000 */
.L_x_5370:
[----:B---3--:R-:W-:-:S13]  /*287f0*/  ISETP.NE.AND P0, PT, R14, RZ, PT ;  /* 0x000000ff0e00720c */ /* 0x008fda0003f05270 */
[----:B------:R-:W-:Y:S05]  /*28800*/  @P0 BRA `(.L_x_5109) ;  /* 0x0000000000880947 */ /* 0x000fea0003800000 */
[----:B------:R-:W-:-:S03]  /*28810*/  UMOV UR4, 0xffffffff ;  /* 0xffffffff00047882 */ /* 0x000fc60000000000 */
[----:B------:R-:W-:Y:S05]  /*28820*/  BRA.DIV UR4, `(.L_x_5291) ;  /* 0x0000002e04b07947 */ /* 0x000fea000b800000 */
[----:B------:R-:W-:-:S13]  /*28830*/  ELECT P6, URZ, PT ;  /* 0x00000000003f782f */ /* 0x000fda00038c0000 */
.L_x_5373:
[----:B------:R-:W-:Y:S05]  /*28840*/  @!P6 BRA `(.L_x_5109) ;  /* 0x000000000078e947 */ /* 0x000fea0003800000 */
[----:B------:R-:W-:-:S06]  /*28850*/  ULOP3.LUT UR4, UR61, 0x2, URZ, 0xfc, !UPT ;  /* 0x000000023d047892 */ /* 0x000fcc000f8efc3f */
[----:B-1----:R-:W-:-:S05]  /*28860*/  IMAD.U32 R0, RZ, RZ, UR4 ;  /* 0x00000004ff007e24 */ /* 0x002fca000f8e00ff */
[----:B------:R-:W-:-:S13]  /*28870*/  ISETP.NE.AND P0, PT, R0, 0x3, PT ;  /* 0x000000030000780c */ /* 0x000fda0003f05270 */
[----:B------:R-:W-:Y:S05]  /*28880*/  @!P0 BRA `(.L_x_5292) ;  /* 0x0000000000048947 */ /* 0x000fea0003800000 */
[----:B------:R-:W-:Y:S01]  /*28890*/  BPT.TRAP 0x1 ;  /* 0x000000040000795c */ /* 0x000fe20000300000 */
.L_x_5292:
[C---:B------:R-:W-:Y:S01]  /*288a0*/  IMAD R3, R8.reuse, 0x8, R5 ;  /* 0x0000000808037824 */ /* 0x040fe200078e0205 */
[----:B------:R-:W-:Y:S01]  /*288b0*/  SHF.L.U32 R2, R21, 0x1f, RZ ;  /* 0x0000001f15027819 */ /* 0x000fe200000006ff */
[----:B------:R-:W-:-:S03]  /*288c0*/  VIADD R8, R8, 0x1 ;  /* 0x0000000108087836 */ /* 0x000fc60000000000 */
[----:B------:R-:W1:Y:S02]  /*288d0*/  SYNCS.PHASECHK.TRANS64.TRYWAIT P1, [R3+URZ+0x38840], R2 ;  /* 0x03884002030075a7 */ /* 0x000e64000802017f */
[----:B------:R-:W-:-:S04]  /*288e0*/  ISETP.NE.AND P2, PT, R8, 0x2, PT ;  /* 0x000000020800780c */ /* 0x000fc80003f45270 */
[----:B------:R-:W-:Y:S01]  /*288f0*/  SEL R0, RZ, 0x1, P2 ;  /* 0x00000001ff007807 */ /* 0x000fe20001000000 */
[----:B-1----:R-:W-:Y:S08]  /*28900*/  @!P1 BRA `(.L_x_5293) ;  /* 0x0000002c00989947 */ /* 0x002ff00003800000 */
.L_x_5374:
[----:B------:R-:W-:Y:S02]  /*28910*/  SEL R8, R8, RZ, P2 ;  /* 0x000000ff08087207 */ /* 0x000fe40001000000 */
[----:B------:R-:W-:Y:S01]  /*28920*/  LOP3.LUT R0, R21, R0, RZ, 0x3c, !PT ;  /* 0x0000000015007212 */ /* 0x000fe200078e3cff */
[----:B------:R-:W-:Y:S06]  /*28930*/  @!P0 BRA `(.L_x_5294) ;  /* 0x0000000000048947 */ /* 0x000fec0003800000 */
[----:B------:R-:W-:Y:S01]  /*28940*/  BPT.TRAP 0x1 ;  /* 0x000000040000795c */ /* 0x000fe20000300000 */
.L_x_5294:
[----:B0-----:R-:W-:Y:S01]  /*28950*/  IMAD R5, R8, 0x8, R5 ;  /* 0x0000000808057824 */ /* 0x001fe200078e0205 */
[----:B------:R-:W-:-:S04]  /*28960*/  SHF.L.U32 R0, R0, 0x1f, RZ ;  /* 0x0000001f00007819 */ /* 0x000fc800000006ff */
[----:B------:R-:W0:Y:S02]  /*28970*/  SYNCS.PHASECHK.TRANS64.TRYWAIT P1, [R5+URZ+0x38840], R0 ;  /* 0x03884000050075a7 */ /* 0x000e24000802017f */
[----:B0-----:R-:W-:Y:S05]  /*28980*/  @!P1 BRA `(.L_x_5295) ;  /* 0x0000002c008c9947 */ /* 0x001fea0003800000 */
.L_x_5375:
[----:B------:R-:W-:Y:S05]  /*28990*/  @!P0 BRA `(.L_x_5296) ;  /* 0x0000000000048947 */ /* 0x000fea0003800000 */
[----:B------:R-:W-:Y:S01]  /*289a0*/  BPT.TRAP 0x1 ;  /* 0x000000040000795c */ /* 0x000fe20000300000 */
.L_x_5296:
[----:B------:R-:W3:Y:S02]  /*289b0*/  SYNCS.PHASECHK.TRANS64.TRYWAIT P1, [R3+URZ+0x38860], R2 ;  /* 0x03886002030075a7 */ /* 0x000ee4000802017f */
[----:B---3--:R-:W-:Y:S05]  /*289c0*/  @!P1 BRA `(.L_x_5297) ;  /* 0x0000002c00909947 */ /* 0x008fea0003800000 */
.L_x_5376:
[----:B------:R-:W-:Y:S05]  /*289d0*/  @!P0 BRA `(.L_x_5298) ;  /* 0x0000000000048947 */ /* 0x000fea0003800000 */
[----:B------:R-:W-:Y:S01]  /*289e0*/  BPT.TRAP 0x1 ;  /* 0x000000040000795c */ /* 0x000fe20000300000 */
.L_x_5298:
[----:B----4-:R4:W0:Y:S02]  /*289f0*/  SYNCS.PHASECHK.TRANS64.TRYWAIT P0, [R5+URZ+0x38860], R0 ;  /* 0x03886000050075a7 */ /* 0x010824000800017f */
[----:B0-----:R-:W-:Y:S05]  /*28a00*/  @!P0 NANOSLEEP.SYNCS 0x989680 ;  /* 0x009896800000895d */ /* 0x001fea0003900000 */
[----:B------:R-:W0:Y:S02]  /*28a10*/  @!P0 SYNCS.PHASECHK.TRANS64 P0, [R5+URZ+0x38860], R0 ;  /* 0x03886000050085a7 */ /* 0x000e24000800007f */
[----:B0-----:R-:W-:Y:S05]  /*28a20*/  @!P0 BRA `(.L_x_5298) ;  /* 0xfffffffc00f08947 */ /* 0x001fea000383ffff */
.L_x_5109:
[----:B------:R-:W-:Y:S05]  /*28a30*/  BSYNC B6 ;  /* 0x0000000000067941 */ /* 0x000fea0003800000 */
.L_x_5106:
[----:B------:R-:W-:Y:S05]  /*28a40*/  EXIT ;  /* 0x000000000000794d */ /* 0x000fea0003800000 */
.L_x_5135:
[----:B0-----:R-:W-:-:S04]  /*28a50*/  IMAD.U32 R3, RZ, RZ, UR43 ;  /* 0x0000002bff037e24 */ /* 0x001fc8000f8e00ff */
[----:B------:R0:W1:Y:S03]  /*28a60*/  SYNCS.PHASECHK.TRANS64.TRYWAIT P0, [R3+URZ+0x38800], R0 ;  /* 0x03880000030075a7 */ /* 0x000066000800017f */
[----:B-1----:R-:W-:Y:S05]  /*28a70*/  @!P0 NANOSLEEP.SYNCS 0x989680 ;  /* 0x009896800000895d */ /* 0x002fea0003900000 */
[----:B------:R-:W1:Y:S02]  /*28a80*/  @!P0 SYNCS.PHASECHK.TRANS64 P0, [R3+URZ+0x38800], R0 ;  /* 0x03880000030085a7 */ /* 0x000e64000800007f */
[----:B-1----:R-:W-:Y:S05]  /*28a90*/  @!P0 BRA `(.L_x_5135) ;  /* 0xfffffffc00ec8947 */ /* 0x002fea000383ffff */
[----:B------:R-:W-:Y:S05]  /*28aa0*/  BRA `(.L_x_5299) ;  /* 0xfffffe1c00447947 */ /* 0x000fea000383ffff */
.L_x_5142:
[----:B-1----:R1:W2:Y:S02]  /*28ab0*/  SYNCS.PHASECHK.TRANS64.TRYWAIT P0, [R6+URZ], R7 ;  /* 0x00000007060075a7 */ /* 0x0022a4000800017f */
[----:B--2---:R-:W-:Y:S05]  /*28ac0*/  @!P0 NANOSLEEP.SYNCS 0x989680 ;  /* 0x009896800000895d */ /* 0x004fea0003900000 */
[----:B------:R-:W2:Y:S02]  /*28ad0*/  @!P0 SYNCS.PHASECHK.TRANS64 P0, [R6+URZ], R7 ;  /* 0x00000007060085a7 */ /* 0x000ea4000800007f */
[----:B--2---:R-:W-:Y:S05]  /*28ae0*/  @!P0 BRA `(.L_x_5142) ;  /* 0xfffffffc00f08947 */ /* 0x004fea000383ffff */
[----:B------:R-:W-:Y:S05]  /*28af0*/  BRA `(.L_x_5141) ;  /* 0xfffffe2000407947 */ /* 0x000fea000383ffff */
.L_x_5144:
[----:B0-----:R-:W-:-:S04]  /*28b00*/  IMAD.U32 R4, RZ, RZ, UR43 ;  /* 0x0000002bff047e24 */ /* 0x001fc8000f8e00ff */
[----:B------:R0:W1:Y:S03]  /*28b10*/  SYNCS.PHASECHK.TRANS64.TRYWAIT P0, [R4+URZ+0x38810], R3 ;  /* 0x03881003040075a7 */ /* 0x000066000800017f */
[----:B-1----:R-:W-:Y:S05]  /*28b20*/  @!P0 NANOSLEEP.SYNCS 0x989680 ;  /* 0x009896800000895d */ /* 0x002fea0003900000 */
[----:B------:R-:W1:Y:S02]  /*28b30*/  @!P0 SYNCS.PHASECHK.TRANS64 P0, [R4+URZ+0x38810], R3 ;  /* 0x03881003040085a7 */ /* 0x000e64000800007f */
[----:B-1----:R-:W-:Y:S05]  /*28b40*/  @!P0 BRA `(.L_x_5144) ;  /* 0xfffffffc00ec8947 */ /* 0x002fea000383ffff */
[----:B------:R-:W-:Y:S05]  /*28b50*/  BRA `(.L_x_5300) ;  /* 0xfffffe2400147947 */ /* 0x000fea000383ffff */
.L_x_5151:
[----:B-1----:R1:W2:Y:S02]  /*28b60*/  SYNCS.PHASECHK.TRANS64.TRYWAIT P0, [R6+URZ], R7 ;  /* 0x00000007060075a7 */ /* 0x0022a4000800017f */
[----:B--2---:R-:W-:Y:S05]  /*28b70*/  @!P0 NANOSLEEP.SYNCS 0x989680 ;  /* 0x009896800000895d */ /* 0x004fea0003900000 */
[----:B------:R-:W2:Y:S02]  /*28b80*/  @!P0 SYNCS.PHASECHK.TRANS64 P0, [R6+URZ], R7 ;  /* 0x00000007060085a7 */ /* 0x000ea4000800007f */
[----:B--2---:R-:W-:Y:S05]  /*28b90*/  @!P0 BRA `(.L_x_5151) ;  /* 0xfffffffc00f08947 */ /* 0x004fea000383ffff */
[----:B------:R-:W-:Y:S05]  /*28ba0*/  BRA `(.L_x_5150) ;  /* 0xfffffe2400587947 */ /* 0x000fea000383ffff */
.L_x_5185:
[----:B-1----:R1:W2:Y:S02]  /*28bb0*/  SYNCS.PHASECHK.TRANS64.TRYWAIT P0, [R6+URZ], R7 ;  /* 0x00000007060075a7 */ /* 0x0022a4000800017f */
[----:B--2---:R-:W-:Y:S05]  /*28bc0*/  @!P0 NANOSLEEP.SYNCS 0x989680 ;  /* 0x009896800000895d */ /* 0x004fea0003900000 */
[----:B------:R-:W2:Y:S02]  /*28bd0*/  @!P0 SYNCS.PHASECHK.TRANS64 P0, [R6+URZ], R7 ;  /* 0x00000007060085a7 */ /* 0x000ea4000800007f */
[----:B--2---:R-:W-:Y:S05]  /*28be0*/  @!P0 BRA `(.L_x_5185) ;  /* 0xfffffffc00f08947 */ /* 0x004fea000383ffff */
[----:B------:R-:W-:Y:S05]  /*28bf0*/  BRA `(.L_x_5184) ;  /* 0xfffffe8c003c7947 */ /* 0x000fea000383ffff */
.L_x_5192:
[----:B-1----:R1:W2:Y:S02]  /*28c00*/  SYNCS.PHASECHK.TRANS64.TRYWAIT P0, [R12+URZ], R13 ;  /* 0x0000000d0c0075a7 */ /* 0x0022a4000800017f */
[----:B--2---:R-:W-:Y:S05]  /*28c10*/  @!P0 NANOSLEEP.SYNCS 0x989680 ;  /* 0x009896800000895d */ /* 0x004fea0003900000 */
[----:B------:R-:W2:Y:S02]  /*28c20*/  @!P0 SYNCS.PHASECHK.TRANS64 P0, [R12+URZ], R13 ;  /* 0x0000000d0c0085a7 */ /* 0x000ea4000800007f */
[----:B--2---:R-:W-:Y:S05]  /*28c30*/  @!P0 BRA `(.L_x_5192) ;  /* 0xfffffffc00f08947 */ /* 0x004fea000383ffff */
[----:B------:R-:W-:Y:S05]  /*28c40*/  BRA `(.L_x_5191) ;  /* 0xfffffe9000487947 */ /* 0x000fea000383ffff */
.L_x_5209:
[----:B-1----:R1:W2:Y:S02]  /*28c50*/  SYNCS.PHASECHK.TRANS64.TRYWAIT P0, [R6+URZ], R7 ;  /* 0x00000007060075a7 */ /* 0x0022a4000800017f */
[----:B--2---:R-:W-:Y:S05]  /*28c60*/  @!P0 NANOSLEEP.SYNCS 0x989680 ;  /* 0x009896800000895d */ /* 0x004fea0003900000 */
[----:B------:R-:W2:Y:S02]  /*28c70*/  @!P0 SYNCS.PHASECHK.TRANS64 P0, [R6+URZ], R7 ;  /* 0x00000007060085a7 */ /* 0x000ea4000800007f */
[----:B--2---:R-:W-:Y:S05]  /*28c80*/  @!P0 BRA `(.L_x_5209) ;  /* 0xfffffffc00f08947 */ /* 0x004fea000383ffff */
[----:B------:R-:W-:Y:S05]  /*28c90*/  BRA `(.L_x_5208) ;  /* 0xfffffef8006c7947 */ /* 0x000fea000383ffff */
.L_x_5216:
[----:B-1----:R1:W2:Y:S02]  /*28ca0*/  SYNCS.PHASECHK.TRANS64.TRYWAIT P0, [R12+URZ], R13 ;  /* 0x0000000d0c0075a7 */ /* 0x0022a4000800017f */
[----:B--2---:R-:W-:Y:S05]  /*28cb0*/  @!P0 NANOSLEEP.SYNCS 0x989680 ;  /* 0x009896800000895d */ /* 0x004fea0003900000 */
[----:B------:R-:W2:Y:S02]  /*28cc0*/  @!P0 SYNCS.PHASECHK.TRANS64 P0, [R12+URZ], R13 ;  /* 0x0000000d0c0085a7 */ /* 0x000ea4000800007f */
[----:B--2---:R-:W-:Y:S05]  /*28cd0*/  @!P0 BRA `(.L_x_5216) ;  /* 0xfffffffc00f08947 */ /* 0x004fea000383ffff */
[----:B------:R-:W-:Y:S05]  /*28ce0*/  BRA `(.L_x_5215) ;  /* 0xfffffefc00787947 */ /* 0x000fea000383ffff */
.L_x_5256:
[----:B------:R-:W-:Y:S02]  /*28cf0*/  IMAD.MOV.U32 R13, RZ, RZ, R23 ;  /* 0x000000ffff0d7224 */ /* 0x000fe400078e0017 */
[----:B------:R-:W-:Y:S02]  /*28d00*/  IMAD.MOV.U32 R12, RZ, RZ, RZ ;  /* 0x000000ffff0c7224 */ /* 0x000fe400078e00ff */
[----:B------:R-:W-:Y:S02]  /*28d10*/  IMAD.MOV.U32 R11, RZ, RZ, 0x1f ;  /* 0x0000001fff0b7424 */ /* 0x000fe400078e00ff */
[----:B------:R-:W-:-:S07]  /*28d20*/  IMAD.MOV.U32 R15, RZ, RZ, -0x1 ;  /* 0xffffffffff0f7424 */ /* 0x000fce00078e00ff */
[----:B------:R-:W-:Y:S05]  /*28d30*/  WARPSYNC.COLLECTIVE R15, `(.L_x_5301) ;  /* 0x000000000f087348 */ /* 0x000fea0003c00000 */
[----:B------:R0:W1:Y:S02]  /*28d40*/  SHFL.IDX P6, R14, R13, R12, R11 ;  /* 0x0000000c0d0e7389 */ /* 0x00006400000c000b */
[----:B01----:R-:W-:Y:S01]  /*28d50*/  ENDCOLLECTIVE ;  /* 0x000000000000791b */ /* 0x003fe20003800000 */
.L_x_5301:
[----:B------:R-:W-:Y:S05]  /*28d60*/  BRA `(.L_x_5302) ;  /* 0xffffffc400807947 */ /* 0x000fea000383ffff */
.L_x_5258:
[----:B0-----:R-:W-:-:S04]  /*28d70*/  IMAD.U32 R3, RZ, RZ, UR45 ;  /* 0x0000002dff037e24 */ /* 0x001fc8000f8e00ff */
[----:B------:R0:W1:Y:S03]  /*28d80*/  SYNCS.PHASECHK.TRANS64.TRYWAIT P0, [R3+URZ+0x38840], R0 ;  /* 0x03884000030075a7 */ /* 0x000066000800017f */
[----:B-1----:R-:W-:Y:S05]  /*28d90*/  @!P0 NANOSLEEP.SYNCS 0x989680 ;  /* 0x009896800000895d */ /* 0x002fea0003900000 */
[----:B------:R-:W1:Y:S02]  /*28da0*/  @!P0 SYNCS.PHASECHK.TRANS64 P0, [R3+URZ+0x38840], R0 ;  /* 0x03884000030085a7 */ /* 0x000e64000800007f */
[----:B-1----:R-:W-:Y:S05]  /*28db0*/  @!P0 BRA `(.L_x_5258) ;  /* 0xfffffffc00ec8947 */ /* 0x002fea000383ffff */
[----:B------:R-:W-:Y:S05]  /*28dc0*/  BRA `(.L_x_5303) ;  /* 0xffffffc400b07947 */ /* 0x000fea000383ffff */
.L_x_5259:
        /* <DEDUP_REMOVED lines=8> */
.L_x_5305:
[----:B------:R-:W-:Y:S05]  /*28e50*/  BSYNC B0 ;  /* 0x0000000000007941 */ /* 0x000fea0003800000 */
.L_x_5304:
        /* <DEDUP_REMOVED lines=9> */
.L_x_5306:
        /* <DEDUP_REMOVED lines=8> */
.L_x_5307:
        /* <DEDUP_REMOVED lines=11> */
.L_x_5308:
[----:B------:R-:W-:Y:S02]  /*29020*/  IMAD.MOV.U32 R13, RZ, RZ, R4 ;  /* 0x000000ffff0d7224 */ /* 0x000fe400078e0004 */
[----:B------:R-:W-:Y:S01]  /*29030*/  IMAD.MOV.U32 R12, RZ, RZ, 0x2 ;  /* 0x00000002ff0c7424 */ /* 0x000fe200078e00ff */
[----:B------:R-:W-:-:S13]  /*29040*/  @P0 LEA R2, P1, R22, R14, 0x1 ;  /* 0x0000000e16020211 */ /* 0x000fda00078208ff */
[----:B------:R-:W-:Y:S05]  /*29050*/  WARPSYNC.COLLECTIVE R15, `(.L_x_5309) ;  /* 0x000000000f087348 */ /* 0x000fea0003c00000 */
[----:B------:R0:W1:Y:S02]  /*29060*/  SHFL.IDX P6, R14, R13, R12, R11 ;  /* 0x0000000c0d0e7389 */ /* 0x00006400000c000b */
[----:B01----:R-:W-:Y:S01]  /*29070*/  ENDCOLLECTIVE ;  /* 0x000000000000791b */ /* 0x003fe20003800000 */
.L_x_5309:
        /* <DEDUP_REMOVED lines=11> */
.L_x_5310:
[----:B------:R-:W-:Y:S02]  /*29130*/  IMAD.MOV.U32 R13, RZ, RZ, R4 ;  /* 0x000000ffff0d7224 */ /* 0x000fe400078e0004 */
[----:B------:R-:W-:Y:S01]  /*29140*/  IMAD.MOV.U32 R12, RZ, RZ, 0x3 ;  /* 0x00000003ff0c7424 */ /* 0x000fe200078e00ff */
[----:B------:R-:W-:-:S13]  /*29150*/  @P0 LEA R2, P1, R22, R14, 0x1 ;  /* 0x0000000e16020211 */ /* 0x000fda00078208ff */
[----:B------:R-:W-:Y:S05]  /*29160*/  WARPSYNC.COLLECTIVE R15, `(.L_x_5311) ;  /* 0x000000000f087348 */ /* 0x000fea0003c00000 */
[----:B------:R0:W1:Y:S02]  /*29170*/  SHFL.IDX P6, R14, R13, R12, R11 ;  /* 0x0000000c0d0e7389 */ /* 0x00006400000c000b */
[----:B01----:R-:W-:Y:S01]  /*29180*/  ENDCOLLECTIVE ;  /* 0x000000000000791b */ /* 0x003fe20003800000 */
.L_x_5311:
        /* <DEDUP_REMOVED lines=11> */
.L_x_5312:
[----:B------:R-:W-:Y:S05]  /*29240*/  BRA `(.L_x_5313) ;  /* 0xffffffc400787947 */ /* 0x000fea000383ffff */
.L_x_5262:
[----:B------:R-:W-:Y:S01]  /*29250*/  IMAD.MOV.U32 R13, RZ, RZ, R4 ;  /* 0x000000ffff0d7224 */ /* 0x000fe200078e0004 */
[----:B------:R-:W-:Y:S01]  /*29260*/  LOP3.LUT R16, R16, 0xfffffeff, RZ, 0xc0, !PT ;  /* 0xfffffeff10107812 */ /* 0x000fe200078ec0ff */
[----:B------:R-:W-:Y:S02]  /*29270*/  IMAD.MOV.U32 R12, RZ, RZ, RZ ;  /* 0x000000ffff0c7224 */ /* 0x000fe400078e00ff */
[----:B------:R-:W-:Y:S02]  /*29280*/  IMAD.MOV.U32 R11, RZ, RZ, 0x181f ;  /* 0x0000181fff0b7424 */ /* 0x000fe400078e00ff */
[----:B------:R-:W-:-:S07]  /*29290*/  IMAD.MOV.U32 R15, RZ, RZ, -0x1 ;  /* 0xffffffffff0f7424 */ /* 0x000fce00078e00ff */
[----:B------:R-:W-:Y:S05]  /*292a0*/  WARPSYNC.COLLECTIVE R15, `(.L_x_5314) ;  /* 0x000000000f087348 */ /* 0x000fea0003c00000 */
[----:B------:R0:W1:Y:S02]  /*292b0*/  SHFL.IDX P6, R14, R13, R12, R11 ;  /* 0x0000000c0d0e7389 */ /* 0x00006400000c000b */
[----:B01----:R-:W-:Y:S01]  /*292c0*/  ENDCOLLECTIVE ;  /* 0x000000000000791b */ /* 0x003fe20003800000 */
.L_x_5314:
[----:B------:R-:W-:Y:S02]  /*292d0*/  IMAD.MOV.U32 R13, RZ, RZ, R0 ;  /* 0x000000ffff0d7224 */ /* 0x000fe400078e0000 */
[----:B------:R-:W-:-:S07]  /*292e0*/  IMAD.MOV.U32 R2, RZ, RZ, R14 ;  /* 0x000000ffff027224 */ /* 0x000fce00078e000e */
[----:B------:R-:W-:Y:S05]  /*292f0*/  WARPSYNC.COLLECTIVE R15, `(.L_x_5315) ;  /* 0x000000000f087348 */ /* 0x000fea0003c00000 */
[----:B------:R0:W1:Y:S02]  /*29300*/  SHFL.IDX P6, R14, R13, R12, R11 ;  /* 0x0000000c0d0e7389 */ /* 0x00006400000c000b */
[----:B01----:R-:W-:Y:S01]  /*29310*/  ENDCOLLECTIVE ;  /* 0x000000000000791b */ /* 0x003fe20003800000 */
.L_x_5315:
[----:B------:R-:W-:Y:S02]  /*29320*/  ULDC UR4, c[0x0][0x288] ;  /* 0x0000a20000047ab9 */ /* 0x000fe40000000800 */
[----:B------:R-:W-:Y:S02]  /*29330*/  IMAD R5, R6, UR4, RZ ;  /* 0x0000000406057c24 */ /* 0x000fe4000f8e02ff */
[----:B------:R-:W-:-:S04]  /*29340*/  VIADD R6, R20, UR40 ;  /* 0x0000002814067c36 */ /* 0x000fc80008000000 */
[C---:B------:R-:W-:Y:S01]  /*29350*/  VIADD R8, R6.reuse, 0x10 ;  /* 0x0000001006087836 */ /* 0x040fe20000000000 */
[----:B------:R-:W-:Y:S01]  /*29360*/  ISETP.GE.AND P2, PT, R6, R5, PT ;  /* 0x000000050600720c */ /* 0x000fe20003f46270 */
[----:B------:R-:W-:Y:S02]  /*29370*/  IMAD.MOV.U32 R13, RZ, RZ, R4 ;  /* 0x000000ffff0d7224 */ /* 0x000fe400078e0004 */
[----:B------:R-:W-:-:S10]  /*29380*/  IMAD.MOV.U32 R12, RZ, RZ, 0x1 ;  /* 0x00000001ff0c7424 */ /* 0x000fd400078e00ff */
[----:B------:R-:W-:Y:S01]  /*29390*/  @!P2 LEA R7, R23, UR45, 0x1 ;  /* 0x0000002d1707ac11 */ /* 0x000fe2000f8e08ff */
[----:B------:R-:W-:Y:S01]  /*293a0*/  IMAD.MOV.U32 R3, RZ, RZ, R14 ;  /* 0x000000ffff037224 */ /* 0x000fe200078e000e */
[----:B------:R-:W-:-:S07]  /*293b0*/  @P2 LOP3.LUT R16, R16, 0x100, RZ, 0xfc, !PT ;  /* 0x0000010010102812 */ /* 0x000fce00078efcff */
[----:B------:R-:W-:Y:S05]  /*293c0*/  WARPSYNC.COLLECTIVE R15, `(.L_x_5316) ;  /* 0x000000000f087348 */ /* 0x000fea0003c00000 */
[----:B------:R0:W1:Y:S02]  /*293d0*/  SHFL.IDX P6, R14, R13, R12, R11 ;  /* 0x0000000c0d0e7389 */ /* 0x00006400000c000b */
[----:B01----:R-:W-:Y:S01]  /*293e0*/  ENDCOLLECTIVE ;  /* 0x000000000000791b */ /* 0x003fe20003800000 */
.L_x_5316:
[----:B------:R-:W-:Y:S02]  /*293f0*/  @!P2 LEA R3, P1, R22, R3, 0x1 ;  /* 0x000000031603a211 */ /* 0x000fe400078208ff */
[----:B------:R-:W-:-:S03]  /*29400*/  LOP3.LUT R16, R16, 0xffffff7f, RZ, 0xc0, !PT ;  /* 0xffffff7f10107812 */ /* 0x000fc600078ec0ff */
        /* <DEDUP_REMOVED lines=10> */
[----:B------:R-:W-:Y:S02]  /*294b0*/  VIADD R8, R6, 0x20 ;  /* 0x0000002006087836 */ /* 0x000fe40000000000 */
[----:B0-----:R-:W-:-:S10]  /*294c0*/  IMAD.MOV.U32 R2, RZ, RZ, R14 ;  /* 0x000000ffff027224 */ /* 0x001fd400078e000e */
[----:B------:R-:W-:Y:S05]  /*294d0*/  WARPSYNC.COLLECTIVE R15, `(.L_x_5317) ;  /* 0x000000000f087348 */ /* 0x000fea0003c00000 */
[----:B------:R0:W1:Y:S02]  /*294e0*/  SHFL.IDX P6, R14, R13, R12, R11 ;  /* 0x0000000c0d0e7389 */ /* 0x00006400000c000b */
[----:B01----:R-:W-:Y:S01]  /*294f0*/  ENDCOLLECTIVE ;  /* 0x000000000000791b */ /* 0x003fe20003800000 */
.L_x_5317:
[----:B------:R-:W-:Y:S02]  /*29500*/  @!P2 LEA R7, R23, UR45, 0x1 ;  /* 0x0000002d1707ac11 */ /* 0x000fe4000f8e08ff */
        /* <DEDUP_REMOVED lines=8> */
.L_x_5318:
        /* <DEDUP_REMOVED lines=15> */
.L_x_5319:
[----:B------:R-:W-:Y:S02]  /*29680*/  @!P2 LEA R7, R23, UR45, 0x1 ;  /* 0x0000002d1707ac11 */ /* 0x000fe4000f8e08ff */
[----:B------:R-:W-:Y:S01]  /*29690*/  @P2 LOP3.LUT R16, R16, 0x40, RZ, 0xfc, !PT ;  /* 0x0000004010102812 */ /* 0x000fe200078efcff */
[----:B------:R-:W-:Y:S02]  /*296a0*/  IMAD.MOV.U32 R13, RZ, RZ, R4 ;  /* 0x000000ffff0d7224 */ /* 0x000fe400078e0004 */
[----:B------:R-:W-:Y:S02]  /*296b0*/  IMAD.MOV.U32 R12, RZ, RZ, 0x3 ;  /* 0x00000003ff0c7424 */ /* 0x000fe400078e00ff */
[----:B------:R-:W-:-:S07]  /*296c0*/  IMAD.MOV.U32 R3, RZ, RZ, R14 ;  /* 0x000000ffff037224 */ /* 0x000fce00078e000e */
[----:B------:R-:W-:Y:S05]  /*296d0*/  WARPSYNC.COLLECTIVE R15, `(.L_x_5320) ;  /* 0x000000000f087348 */ /* 0x000fea0003c00000 */
[----:B------:R0:W1:Y:S02]  /*296e0*/  SHFL.IDX P6, R14, R13, R12, R11 ;  /* 0x0000000c0d0e7389 */ /* 0x00006400000c000b */
[----:B01----:R-:W-:Y:S01]  /*296f0*/  ENDCOLLECTIVE ;  /* 0x000000000000791b */ /* 0x003fe20003800000 */
.L_x_5320:
[----:B------:R-:W-:-:S05]  /*29700*/  @!P2 LEA R3, P1, R22, R3, 0x1 ;  /* 0x000000031603a211 */ /* 0x000fca00078208ff */
[----:B------:R-:W-:-:S05]  /*29710*/  @!P2 IMAD.X R2, RZ, RZ, R2, P1 ;  /* 0x000000ffff02a224 */ /* 0x000fca00008e0602 */
[----:B------:R-:W-:Y:S01]  /*29720*/  @!P2 LOP3.LUT R3, R3, R2, RZ, 0x3c, !PT ;  /* 0x000000020303a212 */ /* 0x000fe200078e3cff */
[----:B------:R-:W-:-:S03]  /*29730*/  IMAD.MOV.U32 R13, RZ, RZ, R0 ;  /* 0x000000ffff0d7224 */ /* 0x000fc600078e0000 */
[----:B------:R-:W-:-:S04]  /*29740*/  @!P2 LOP3.LUT R2, R3, R2, RZ, 0x3c, !PT ;  /* 0x000000020302a212 */ /* 0x000fc800078e3cff */
[----:B------:R-:W-:Y:S01]  /*29750*/  @!P2 LOP3.LUT R3, R3, R2, RZ, 0x3c, !PT ;  /* 0x000000020303a212 */ /* 0x000fe200078e3cff */
[----:B------:R-:W-:-:S04]  /*29760*/  IMAD.MOV.U32 R4, RZ, RZ, R14 ;  /* 0x000000ffff047224 */ /* 0x000fc800078e000e */
[----:B------:R-:W-:Y:S01]  /*29770*/  @!PT LDS RZ, [RZ] ;  /* 0x00000000fffff984 */ /* 0x000fe20000000800 */
[----:B------:R-:W-:Y:S01]  /*29780*/  @!PT LDS RZ, [RZ] ;  /* 0x00000000fffff984 */ /* 0x000fe20000000800 */
[----:B------:R-:W-:Y:S01]  /*29790*/  @!PT LDS RZ, [RZ] ;  /* 0x00000000fffff984 */ /* 0x000fe20000000800 */
[----:B------:R0:W-:Y:S03]  /*297a0*/  @!P2 LDGSTS.E.BYPASS.LTC128B.128 [R7+0x21400], desc[UR36][R2.64], !P0 ;  /* 0x214000000207afae */ /* 0x0001e6000c101d64 */
[----:B0-----:R-:W-:Y:S05]  /*297b0*/  WARPSYNC.COLLECTIVE R15, `(.L_x_5321) ;  /* 0x000000000f087348 */ /* 0x001fea0003c00000 */
[----:B------:R1:W2:Y:S02]  /*297c0*/  SHFL.IDX P6, R14, R13, R12, R11 ;  /* 0x0000000c0d0e7389 */ /* 0x0002a400000c000b */
[----:B012---:R-:W-:Y:S01]  /*297d0*/  ENDCOLLECTIVE ;  /* 0x000000000000791b */ /* 0x007fe20003800000 */
.L_x_5321:
[----:B------:R-:W-:Y:S05]  /*297e0*/  BRA `(.L_x_5322) ;  /* 0xffffffc800247947 */ /* 0x000fea000383ffff */
.L_x_5264:
        /* <DEDUP_REMOVED lines=8> */
.L_x_5324:
[----:B------:R-:W-:Y:S05]  /*29870*/  BSYNC B0 ;  /* 0x0000000000007941 */ /* 0x000fea0003800000 */
.L_x_5323:
        /* <DEDUP_REMOVED lines=13> */
.L_x_5325:
        /* <DEDUP_REMOVED lines=38> */
.L_x_5326:
[----:B------:R-:W-:-:S04]  /*29bb0*/  @!P3 LOP3.LUT R7, R6, 0x80, RZ, 0xc0, !PT ;  /* 0x000000800607b812 */ /* 0x000fc800078ec0ff */
[----:B------:R-:W-:Y:S01]  /*29bc0*/  @!P3 SHF.R.U32.HI R7, RZ, 0x3, R7 ;  /* 0x00000003ff07b819 */ /* 0x000fe20000011607 */
[----:B------:R-:W-:Y:S02]  /*29bd0*/  IMAD.MOV.U32 R13, RZ, RZ, R0 ;  /* 0x000000ffff0d7224 */ /* 0x000fe400078e0000 */
[----:B------:R-:W-:-:S07]  /*29be0*/  IMAD.MOV.U32 R9, RZ, RZ, R14 ;  /* 0x000000ffff097224 */ /* 0x000fce00078e000e */
[----:B------:R-:W-:Y:S05]  /*29bf0*/  WARPSYNC.COLLECTIVE R15, `(.L_x_5327) ;  /* 0x000000000f087348 */ /* 0x000fea0003c00000 */
[----:B------:R0:W1:Y:S02]  /*29c00*/  SHFL.IDX P6, R14, R13, R12, R11 ;  /* 0x0000000c0d0e7389 */ /* 0x00006400000c000b */
[----:B01----:R-:W-:Y:S01]  /*29c10*/  ENDCOLLECTIVE ;  /* 0x000000000000791b */ /* 0x003fe20003800000 */
.L_x_5327:
        /* <DEDUP_REMOVED lines=35> */
.L_x_5328:
[----:B------:R-:W-:-:S04]  /*29e50*/  @!P1 LOP3.LUT R9, R6, 0x80, RZ, 0xc0, !PT ;  /* 0x0000008006099812 */ /* 0x000fc800078ec0ff */
[----:B------:R-:W-:Y:S01]  /*29e60*/  @!P1 SHF.R.U32.HI R9, RZ, 0x3, R9 ;  /* 0x00000003ff099819 */ /* 0x000fe20000011609 */
[----:B------:R-:W-:Y:S02]  /*29e70*/  IMAD.MOV.U32 R13, RZ, RZ, R0 ;  /* 0x000000ffff0d7224 */ /* 0x000fe400078e0000 */
[----:B------:R-:W-:-:S07]  /*29e80*/  IMAD.MOV.U32 R7, RZ, RZ, R14 ;  /* 0x000000ffff077224 */ /* 0x000fce00078e000e */
[----:B------:R-:W-:Y:S05]  /*29e90*/  WARPSYNC.COLLECTIVE R15, `(.L_x_5329) ;  /* 0x000000000f087348 */ /* 0x000fea0003c00000 */
[----:B------:R0:W1:Y:S02]  /*29ea0*/  SHFL.IDX P6, R14, R13, R12, R11 ;  /* 0x0000000c0d0e7389 */ /* 0x00006400000c000b */
[----:B01----:R-:W-:Y:S01]  /*29eb0*/  ENDCOLLECTIVE ;  /* 0x000000000000791b */ /* 0x003fe20003800000 */
.L_x_5329:
        /* <DEDUP_REMOVED lines=29> */
.L_x_5330:
[----:B------:R-:W-:Y:S02]  /*2a090*/  IMAD.MOV.U32 R13, RZ, RZ, R0 ;  /* 0x000000ffff0d7224 */ /* 0x000fe400078e0000 */
[----:B------:R-:W-:-:S07]  /*2a0a0*/  IMAD.MOV.U32 R4, RZ, RZ, R14 ;  /* 0x000000ffff047224 */ /* 0x000fce00078e000e */
[----:B------:R-:W-:Y:S05]  /*2a0b0*/  WARPSYNC.COLLECTIVE R15, `(.L_x_5331) ;  /* 0x000000000f087348 */ /* 0x000fea0003c00000 */
[----:B------:R0:W1:Y:S02]  /*2a0c0*/  SHFL.IDX P6, R14, R13, R12, R11 ;  /* 0x0000000c0d0e7389 */ /* 0x00006400000c000b */
[----:B01----:R-:W-:Y:S01]  /*2a0d0*/  ENDCOLLECTIVE ;  /* 0x000000000000791b */ /* 0x003fe20003800000 */
.L_x_5331:
[----:B------:R-:W-:Y:S05]  /*2a0e0*/  BRA `(.L_x_5332) ;  /* 0xffffffc800e07947 */ /* 0x000fea000383ffff */
.L_x_5267:
[----:B01----:R-:W-:-:S04]  /*2a0f0*/  IMAD.U32 R3, RZ, RZ, UR45 ;  /* 0x0000002dff037e24 */ /* 0x003fc8000f8e00ff */
[----:B------:R0:W1:Y:S03]  /*2a100*/  SYNCS.PHASECHK.TRANS64.TRYWAIT P0, [R3+URZ+0x38820], R0 ;  /* 0x03882000030075a7 */ /* 0x000066000800017f */
[----:B-1----:R-:W-:Y:S05]  /*2a110*/  @!P0 NANOSLEEP.SYNCS 0x989680 ;  /* 0x009896800000895d */ /* 0x002fea0003900000 */
[----:B------:R-:W1:Y:S02]  /*2a120*/  @!P0 SYNCS.PHASECHK.TRANS64 P0, [R3+URZ+0x38820], R0 ;  /* 0x03882000030085a7 */ /* 0x000e64000800007f */
[----:B-1----:R-:W-:Y:S05]  /*2a130*/  @!P0 BRA `(.L_x_5267) ;  /* 0xfffffffc00ec8947 */ /* 0x002fea000383ffff */
[----:B------:R-:W-:Y:S05]  /*2a140*/  BRA `(.L_x_5333) ;  /* 0xffffffcc00507947 */ /* 0x000fea000383ffff */
.L_x_5269:
[----:B01----:R-:W-:-:S04]  /*2a150*/  IMAD.U32 R3, RZ, RZ, UR45 ;  /* 0x0000002dff037e24 */ /* 0x003fc8000f8e00ff */
[----:B------:R0:W1:Y:S03]  /*2a160*/  SYNCS.PHASECHK.TRANS64.TRYWAIT P0, [R3+URZ+0x38860], R0 ;  /* 0x03886000030075a7 */ /* 0x000066000800017f */
[----:B-1----:R-:W-:Y:S05]  /*2a170*/  @!P0 NANOSLEEP.SYNCS 0x989680 ;  /* 0x009896800000895d */ /* 0x002fea0003900000 */
[----:B------:R-:W1:Y:S02]  /*2a180*/  @!P0 SYNCS.PHASECHK.TRANS64 P0, [R3+URZ+0x38860], R0 ;  /* 0x03886000030085a7 */ /* 0x000e64000800007f */
[----:B-1----:R-:W-:Y:S05]  /*2a190*/  @!P0 BRA `(.L_x_5269) ;  /* 0xfffffffc00ec8947 */ /* 0x002fea000383ffff */
[----:B------:R-:W-:Y:S05]  /*2a1a0*/  BRA `(.L_x_5334) ;  /* 0xffffffcc004c7947 */ /* 0x000fea000383ffff */
.L_x_5270:
        /* <DEDUP_REMOVED lines=8> */
.L_x_5336:
[----:B------:R-:W-:Y:S05]  /*2a230*/  BSYNC B0 ;  /* 0x0000000000007941 */ /* 0x000fea0003800000 */
.L_x_5335:
[----:B------:R-:W-:Y:S01]  /*2a240*/  IMAD.MOV.U32 R13, RZ, RZ, R6 ;  /* 0x000000ffff0d7224 */ /* 0x000fe200078e0006 */
[----:B------:R-:W-:Y:S01]  /*2a250*/  LOP3.LUT R4, R17, 0x1, RZ, 0xc0, !PT ;  /* 0x0000000111047812 */ /* 0x000fe200078ec0ff */
        /* <DEDUP_REMOVED lines=12> */
.L_x_5337:
        /* <DEDUP_REMOVED lines=37> */
.L_x_5338:
[----:B------:R-:W-:Y:S02]  /*2a570*/  IMAD.MOV.U32 R13, RZ, RZ, R6 ;  /* 0x000000ffff0d7224 */ /* 0x000fe400078e0006 */
[----:B------:R-:W-:-:S07]  /*2a580*/  IMAD.MOV.U32 R5, RZ, RZ, R14 ;  /* 0x000000ffff057224 */ /* 0x000fce00078e000e */
[----:B------:R-:W-:Y:S05]  /*2a590*/  WARPSYNC.COLLECTIVE R15, `(.L_x_5339) ;  /* 0x000000000f087348 */ /* 0x000fea0003c00000 */
[----:B------:R0:W1:Y:S02]  /*2a5a0*/  SHFL.IDX P6, R14, R13, R12, R11 ;  /* 0x0000000c0d0e7389 */ /* 0x00006400000c000b */
[----:B01----:R-:W-:Y:S01]  /*2a5b0*/  ENDCOLLECTIVE ;  /* 0x000000000000791b */ /* 0x003fe20003800000 */
.L_x_5339:
        /* <DEDUP_REMOVED lines=28> */
.L_x_5340:
[----:B------:R-:W-:Y:S02]  /*2a780*/  IMAD.MOV.U32 R13, RZ, RZ, R6 ;  /* 0x000000ffff0d7224 */ /* 0x000fe400078e0006 */
[----:B------:R-:W-:-:S07]  /*2a790*/  IMAD.MOV.U32 R9, RZ, RZ, R14 ;  /* 0x000000ffff097224 */ /* 0x000fce00078e000e */
[----:B------:R-:W-:Y:S05]  /*2a7a0*/  WARPSYNC.COLLECTIVE R15, `(.L_x_5341) ;  /* 0x000000000f087348 */ /* 0x000fea0003c00000 */
[----:B------:R0:W1:Y:S02]  /*2a7b0*/  SHFL.IDX P6, R14, R13, R12, R11 ;  /* 0x0000000c0d0e7389 */ /* 0x00006400000c000b */
[----:B01----:R-:W-:Y:S01]  /*2a7c0*/  ENDCOLLECTIVE ;  /* 0x000000000000791b */ /* 0x003fe20003800000 */
.L_x_5341:
        /* <DEDUP_REMOVED lines=28> */
.L_x_5342:
[----:B------:R-:W-:Y:S02]  /*2a990*/  IMAD.MOV.U32 R13, RZ, RZ, R6 ;  /* 0x000000ffff0d7224 */ /* 0x000fe400078e0006 */
[----:B------:R-:W-:-:S07]  /*2a9a0*/  IMAD.MOV.U32 R8, RZ, RZ, R14 ;  /* 0x000000ffff087224 */ /* 0x000fce00078e000e */
[----:B------:R-:W-:Y:S05]  /*2a9b0*/  WARPSYNC.COLLECTIVE R15, `(.L_x_5343) ;  /* 0x000000000f087348 */ /* 0x000fea0003c00000 */
[----:B------:R0:W1:Y:S02]  /*2a9c0*/  SHFL.IDX P6, R14, R13, R12, R11 ;  /* 0x0000000c0d0e7389 */ /* 0x00006400000c000b */
[----:B01----:R-:W-:Y:S01]  /*2a9d0*/  ENDCOLLECTIVE ;  /* 0x000000000000791b */ /* 0x003fe20003800000 */
.L_x_5343:
[----:B------:R-:W-:Y:S05]  /*2a9e0*/  BRA `(.L_x_5344) ;  /* 0xffffffc800e07947 */ /* 0x000fea000383ffff */
.L_x_5277:
[----:B-1----:R1:W2:Y:S02]  /*2a9f0*/  SYNCS.PHASECHK.TRANS64.TRYWAIT P0, [R10+URZ+0x38840], R20 ;  /* 0x038840140a0075a7 */ /* 0x0022a4000800017f */
[----:B--2---:R-:W-:Y:S05]  /*2aa00*/  @!P0 NANOSLEEP.SYNCS 0x989680 ;  /* 0x009896800000895d */ /* 0x004fea0003900000 */
[----:B------:R-:W2:Y:S02]  /*2aa10*/  @!P0 SYNCS.PHASECHK.TRANS64 P0, [R10+URZ+0x38840], R20 ;  /* 0x038840140a0085a7 */ /* 0x000ea4000800007f */
[----:B--2---:R-:W-:Y:S05]  /*2aa20*/  @!P0 BRA `(.L_x_5277) ;  /* 0xfffffffc00f08947 */ /* 0x004fea000383ffff */
[----:B------:R-:W-:Y:S05]  /*2aa30*/  BRA `(.L_x_5345) ;  /* 0xffffffd000387947 */ /* 0x000fea000383ffff */
.L_x_5278:
        /* <DEDUP_REMOVED lines=8> */
.L_x_5347:
[----:B------:R-:W-:Y:S05]  /*2aac0*/  BSYNC B1 ;  /* 0x0000000000017941 */ /* 0x000fea0003800000 */
.L_x_5346:
        /* <DEDUP_REMOVED lines=9> */
.L_x_5348:
[----:B------:R-:W-:Y:S02]  /*2ab60*/  IMAD.MOV.U32 R13, RZ, RZ, R29 ;  /* 0x000000ffff0d7224 */ /* 0x000fe400078e001d */
[----:B------:R-:W-:Y:S01]  /*2ab70*/  IMAD.MOV.U32 R12, RZ, RZ, 0x1 ;  /* 0x00000001ff0c7424 */ /* 0x000fe200078e00ff */
[----:B------:R-:W-:-:S13]  /*2ab80*/  IADD3 R2, P0, R14, R0, RZ ;  /* 0x000000000e027210 */ /* 0x000fda0007f1e0ff */
[----:B------:R-:W-:Y:S05]  /*2ab90*/  WARPSYNC.COLLECTIVE R15, `(.L_x_5349) ;  /* 0x000000000f087348 */ /* 0x000fea0003c00000 */
[----:B------:R0:W1:Y:S02]  /*2aba0*/  SHFL.IDX P6, R14, R13, R12, R11 ;  /* 0x0000000c0d0e7389 */ /* 0x00006400000c000b */
[----:B01----:R-:W-:Y:S01]  /*2abb0*/  ENDCOLLECTIVE ;  /* 0x000000000000791b */ /* 0x003fe20003800000 */
.L_x_5349:
        /* <DEDUP_REMOVED lines=10> */
.L_x_5350:
[----:B------:R-:W-:Y:S02]  /*2ac60*/  IMAD.MOV.U32 R13, RZ, RZ, R29 ;  /* 0x000000ffff0d7224 */ /* 0x000fe400078e001d */
[----:B------:R-:W-:Y:S01]  /*2ac70*/  IMAD.MOV.U32 R12, RZ, RZ, 0x2 ;  /* 0x00000002ff0c7424 */ /* 0x000fe200078e00ff */
[----:B------:R-:W-:-:S13]  /*2ac80*/  IADD3 R2, P0, R14, R0, RZ ;  /* 0x000000000e027210 */ /* 0x000fda0007f1e0ff */
[----:B------:R-:W-:Y:S05]  /*2ac90*/  WARPSYNC.COLLECTIVE R15, `(.L_x_5351) ;  /* 0x000000000f087348 */ /* 0x000fea0003c00000 */
[----:B------:R0:W1:Y:S02]  /*2aca0*/  SHFL.IDX P6, R14, R13, R12, R11 ;  /* 0x0000000c0d0e7389 */ /* 0x00006400000c000b */
[----:B01----:R-:W-:Y:S01]  /*2acb0*/  ENDCOLLECTIVE ;  /* 0x000000000000791b */ /* 0x003fe20003800000 */
.L_x_5351:
        /* <DEDUP_REMOVED lines=10> */
.L_x_5352:
[----:B------:R-:W-:Y:S02]  /*2ad60*/  IMAD.MOV.U32 R13, RZ, RZ, R29 ;  /* 0x000000ffff0d7224 */ /* 0x000fe400078e001d */
[----:B------:R-:W-:Y:S01]  /*2ad70*/  IMAD.MOV.U32 R12, RZ, RZ, 0x3 ;  /* 0x00000003ff0c7424 */ /* 0x000fe200078e00ff */
[----:B------:R-:W-:-:S13]  /*2ad80*/  IADD3 R2, P0, R14, R0, RZ ;  /* 0x000000000e027210 */ /* 0x000fda0007f1e0ff */
[----:B------:R-:W-:Y:S05]  /*2ad90*/  WARPSYNC.COLLECTIVE R15, `(.L_x_5353) ;  /* 0x000000000f087348 */ /* 0x000fea0003c00000 */
[----:B------:R0:W1:Y:S02]  /*2ada0*/  SHFL.IDX P6, R14, R13, R12, R11 ;  /* 0x0000000c0d0e7389 */ /* 0x00006400000c000b */
[----:B01----:R-:W-:Y:S01]  /*2adb0*/  ENDCOLLECTIVE ;  /* 0x000000000000791b */ /* 0x003fe20003800000 */
.L_x_5353:
        /* <DEDUP_REMOVED lines=10> */
.L_x_5354:
[----:B------:R-:W-:Y:S05]  /*2ae60*/  BRA `(.L_x_5355) ;  /* 0xffffffcc00ec7947 */ /* 0x000fea000383ffff */
.L_x_5283:
[----:B---3--:R3:W4:Y:S02]  /*2ae70*/  SYNCS.PHASECHK.TRANS64.TRYWAIT P0, [R10+URZ+0x38860], R20 ;  /* 0x038860140a0075a7 */ /* 0x008724000800017f */
[----:B----4-:R-:W-:Y:S05]  /*2ae80*/  @!P0 NANOSLEEP.SYNCS 0x989680 ;  /* 0x009896800000895d */ /* 0x010fea0003900000 */
[----:B------:R-:W4:Y:S02]  /*2ae90*/  @!P0 SYNCS.PHASECHK.TRANS64 P0, [R10+URZ+0x38860], R20 ;  /* 0x038860140a0085a7 */ /* 0x000f24000800007f */
[----:B----4-:R-:W-:Y:S05]  /*2aea0*/  @!P0 BRA `(.L_x_5283) ;  /* 0xfffffffc00f08947 */ /* 0x010fea000383ffff */
[----:B------:R-:W-:Y:S05]  /*2aeb0*/  BRA `(.L_x_5356) ;  /* 0xffffffd000387947 */ /* 0x000fea000383ffff */
.L_x_5284:
        /* <DEDUP_REMOVED lines=8> */
.L_x_5358:
[----:B------:R-:W-:Y:S05]  /*2af40*/  BSYNC B1 ;  /* 0x0000000000017941 */ /* 0x000fea0003800000 */
.L_x_5357:
        /* <DEDUP_REMOVED lines=12> */
.L_x_5359:
        /* <DEDUP_REMOVED lines=13> */
.L_x_5360:
        /* <DEDUP_REMOVED lines=16> */
.L_x_5361:
        /* <DEDUP_REMOVED lines=18> */
.L_x_5362:
        /* <DEDUP_REMOVED lines=14> */
.L_x_5363:
        /* <DEDUP_REMOVED lines=17> */
.L_x_5364:
        /* <DEDUP_REMOVED lines=13> */
.L_x_5365:
[----:B------:R-:W-:Y:S05]  /*2b5c0*/  BRA `(.L_x_5366) ;  /* 0xffffffcc00ac7947 */ /* 0x000fea000383ffff */
.L_x_5289:
[----:B0-----:R0:W1:Y:S02]  /*2b5d0*/  SYNCS.PHASECHK.TRANS64.TRYWAIT P0, [R5+URZ+0x38820], R4 ;  /* 0x03882004050075a7 */ /* 0x001064000800017f */
[----:B-1----:R-:W-:Y:S05]  /*2b5e0*/  @!P0 NANOSLEEP.SYNCS 0x989680 ;  /* 0x009896800000895d */ /* 0x002fea0003900000 */
[----:B------:R-:W1:Y:S02]  /*2b5f0*/  @!P0 SYNCS.PHASECHK.TRANS64 P0, [R5+URZ+0x38820], R4 ;  /* 0x03882004050085a7 */ /* 0x000e64000800007f */
[----:B-1----:R-:W-:Y:S05]  /*2b600*/  @!P0 BRA `(.L_x_5289) ;  /* 0xfffffffc00f08947 */ /* 0x002fea000383ffff */
[----:B------:R-:W-:Y:S05]  /*2b610*/  BRA `(.L_x_5367) ;  /* 0xffffffd000587947 */ /* 0x000fea000383ffff */
.L_x_5290:
        /* <DEDUP_REMOVED lines=11> */
.L_x_5369:
[----:B------:R-:W-:Y:S05]  /*2b6d0*/  BSYNC B0 ;  /* 0x0000000000007941 */ /* 0x000fea0003800000 */
.L_x_5368:
[----:B------:R-:W-:Y:S05]  /*2b6e0*/  BRA `(.L_x_5370) ;  /* 0xffffffd000407947 */ /* 0x000fea000383ffff */
.L_x_5291:
[----:B------:R-:W-:Y:S01]  /*2b6f0*/  BSSY B0, `(.L_x_5371) ;  /* 0x0000006000007945 */ /* 0x000fe20003800000 */
[----:B------:R-:W-:-:S07]  /*2b700*/  IMAD.MOV.U32 R15, RZ, RZ, -0x1 ;  /* 0xffffffffff0f7424 */ /* 0x000fce00078e00ff */
[----:B012--5:R-:W-:Y:S05]  /*2b710*/  WARPSYNC.COLLECTIVE R15, `(.L_x_5372) ;  /* 0x000000000f0c7348 */ /* 0x027fea0003c00000 */
[----:B------:R-:W-:Y:S02]  /*2b720*/  ELECT P6, UR62, PT ;  /* 0x00000000003e782f */ /* 0x000fe400038c0000 */
[----:B------:R-:W-:Y:S01]  /*2b730*/  MOV R14, UR62 ;  /* 0x0000003e000e7c02 */ /* 0x000fe20008000f00 */
[----:B012--5:R-:W-:Y:S10]  /*2b740*/  ENDCOLLECTIVE ;  /* 0x000000000000791b */ /* 0x027ff40003800000 */
.L_x_5372:
[----:B------:R-:W-:Y:S05]  /*2b750*/  BSYNC B0 ;  /* 0x0000000000007941 */ /* 0x000fea0003800000 */
.L_x_5371:
[----:B------:R-:W-:Y:S05]  /*2b760*/  BRA `(.L_x_5373) ;  /* 0xffffffd000347947 */ /* 0x000fea000383ffff */
.L_x_5293:
[----:B-1----:R1:W3:Y:S02]  /*2b770*/  SYNCS.PHASECHK.TRANS64.TRYWAIT P1, [R3+URZ+0x38840], R2 ;  /* 0x03884002030075a7 */ /* 0x0022e4000802017f */
[----:B---3--:R-:W-:Y:S05]  /*2b780*/  @!P1 NANOSLEEP.SYNCS 0x989680 ;  /* 0x009896800000995d */ /* 0x008fea0003900000 */
[----:B------:R-:W3:Y:S02]  /*2b790*/  @!P1 SYNCS.PHASECHK.TRANS64 P1, [R3+URZ+0x38840], R2 ;  /* 0x03884002030095a7 */ /* 0x000ee4000802007f */
[----:B---3--:R-:W-:Y:S05]  /*2b7a0*/  @!P1 BRA `(.L_x_5293) ;  /* 0xfffffffc00f09947 */ /* 0x008fea000383ffff */
[----:B------:R-:W-:Y:S05]  /*2b7b0*/  BRA `(.L_x_5374) ;  /* 0xffffffd000547947 */ /* 0x000fea000383ffff */
.L_x_5295:
[----:B0-----:R0:W3:Y:S02]  /*2b7c0*/  SYNCS.PHASECHK.TRANS64.TRYWAIT P1, [R5+URZ+0x38840], R0 ;  /* 0x03884000050075a7 */ /* 0x0010e4000802017f */
[----:B---3--:R-:W-:Y:S05]  /*2b7d0*/  @!P1 NANOSLEEP.SYNCS 0x989680 ;  /* 0x009896800000995d */ /* 0x008fea0003900000 */
[----:B------:R-:W3:Y:S02]  /*2b7e0*/  @!P1 SYNCS.PHASECHK.TRANS64 P1, [R5+URZ+0x38840], R0 ;  /* 0x03884000050095a7 */ /* 0x000ee4000802007f */
[----:B---3--:R-:W-:Y:S05]  /*2b7f0*/  @!P1 BRA `(.L_x_5295) ;  /* 0xfffffffc00f09947 */ /* 0x008fea000383ffff */
[----:B------:R-:W-:Y:S05]  /*2b800*/  BRA `(.L_x_5375) ;  /* 0xffffffd000607947 */ /* 0x000fea000383ffff */
.L_x_5297:
[----:B---3--:R3:W4:Y:S02]  /*2b810*/  SYNCS.PHASECHK.TRANS64.TRYWAIT P1, [R3+URZ+0x38860], R2 ;  /* 0x03886002030075a7 */ /* 0x008724000802017f */
[----:B----4-:R-:W-:Y:S05]  /*2b820*/  @!P1 NANOSLEEP.SYNCS 0x989680 ;  /* 0x009896800000995d */ /* 0x010fea0003900000 */
[----:B------:R-:W4:Y:S02]  /*2b830*/  @!P1 SYNCS.PHASECHK.TRANS64 P1, [R3+URZ+0x38860], R2 ;  /* 0x03886002030095a7 */ /* 0x000f24000802007f */
[----:B----4-:R-:W-:Y:S05]  /*2b840*/  @!P1 BRA `(.L_x_5297) ;  /* 0xfffffffc00f09947 */ /* 0x010fea000383ffff */
[----:B------:R-:W-:Y:S05]  /*2b850*/  BRA `(.L_x_5376) ;  /* 0xffffffd0005c7947 */ /* 0x000fea000383ffff */
        .type           $_ZN7cutlass13device_kernelIN5flash11enable_sm90INS1_16FlashAttnFwdSm90INS1_25CollectiveMainloopFwdSm90ILi2EN4cute5tupleIJNS5_1CILi1EEES8_S8_EEENS6_IJNS7_ILi64EEESA_SA_EEELi512ENS_10bfloat16_tEfNS_4arch4Sm90ELb0ELb1ELb0ELb0ELb1ELb0ELb1ELb0ELb0ELb1ELb1ELb0EEENS1_21CollectiveEpilogueFwdINS6_IJSA_NS7_ILi512EEESA_EEES9_SC_SE_Li256ELb0ELb1ELb1ELb0EEENS1_19SingleTileSchedulerILb0ELb1ELb1ELi64EEEEEEEEEvNT_6ParamsE$_ZZN5flash25CollectiveMainloopFwdSm90ILi2EN4cute5tupleIJNS1_1CILi1EEES4_S4_EEENS2_IJNS3_ILi64EEES6_S6_EEELi512EN7cutlass10bfloat16_tEfNS8_4arch4Sm90ELb0ELb1ELb0ELb0ELb1ELb0ELb1ELb0ELb0ELb1ELb1ELb0EE3mmaINS_16FlashAttnFwdSm90ISC_NS_21CollectiveEpilogueFwdINS2_IJS6_NS3_ILi512EEES6_EEES5_S9_SB_Li256ELb0ELb1ELb1ELb0EEENS_19SingleTileSchedulerILb0ELb1ELb1ELi64EEEE13SharedStorageENS1_6TensorINS1_11ArrayEngineIfLm128EEENS1_6LayoutINS2_IJNS2_IJNS3_ILi2EEESR_NS3_ILi32EEEEEES4_S4_EEENS2_IJNS2_IJS4_SR_NS3_ILi4EEEEEENS3_ILi0EEESX_EEEEEEENS_7SoftmaxILi2ELi0EEEEEbRKNSC_6ParamsENS8_13PipelineAsyncILi2EEES17_RNS8_13PipelineStateILj2EEERT0_RT1_iRiRKNS_16SeqlenInfoQKNewKILb0ELb0EEENS2_IJiiiiEEERT_ENKUliT_T0_T1_E_clIZSD_ISM_S10_S12_EbS15_S17_S17_S1A_S1C_S1E_iS1F_S1J_S1K_S1M_EUlRS1N_iE1_NS3_ILb0EEENS3_ILb1EEEEEDaiS1N_S1O_S1P_,@function
        .size           $_ZN7cutlass13device_kernelIN5flash11enable_sm90INS1_16FlashAttnFwdSm90INS1_25CollectiveMainloopFwdSm90ILi2EN4cute5tupleIJNS5_1CILi1EEES8_S8_EEENS6_IJNS7_ILi64EEESA_SA_EEELi512ENS_10bfloat16_tEfNS_4arch4Sm90ELb0ELb1ELb0ELb0ELb1ELb0ELb1ELb0ELb0ELb1ELb1ELb0EEENS1_21CollectiveEpilogueFwdINS6_IJSA_NS7_ILi512EEESA_EEES9_SC_SE_Li256ELb0ELb1ELb1ELb0EEENS1_19SingleTileSchedulerILb0ELb1ELb1ELi64EEEEEEEEEvNT_6ParamsE$_ZZN5flash25CollectiveMainloopFwdSm90ILi2EN4cute5tupleIJNS1_1CILi1EEES4_S4_EEENS2_IJNS3_ILi64EEES6_S6_EEELi512EN7cutlass10bfloat16_tEfNS8_4arch4Sm90ELb0ELb1ELb0ELb0ELb1ELb0ELb1ELb0ELb0ELb1ELb1ELb0EE3mmaINS_16FlashAttnFwdSm90ISC_NS_21CollectiveEpilogueFwdINS2_IJS6_NS3_ILi512EEES6_EEES5_S9_SB_Li256ELb0ELb1ELb1ELb0EEENS_19SingleTileSchedulerILb0ELb1ELb1ELi64EEEE13SharedStorageENS1_6TensorINS1_11ArrayEngineIfLm128EEENS1_6LayoutINS2_IJNS2_IJNS3_ILi2EEESR_NS3_ILi32EEEEEES4_S4_EEENS2_IJNS2_IJS4_SR_NS3_ILi4EEEEEENS3_ILi0EEESX_EEEEEEENS_7SoftmaxILi2ELi0EEEEEbRKNSC_6ParamsENS8_13PipelineAsyncILi2EEES17_RNS8_13PipelineStateILj2EEERT0_RT1_iRiRKNS_16SeqlenInfoQKNewKILb0ELb0EEENS2_IJiiiiEEERT_ENKUliT_T0_T1_E_clIZSD_ISM_S10_S12_EbS15_S17_S17_S1A_S1C_S1E_iS1F_S1J_S1K_S1M_EUlRS1N_iE1_NS3_ILb0EEENS3_ILb1EEEEEDaiS1N_S1O_S1P_,(.L_x_15647 - $_ZN7cutlass13device_kernelIN5flash11enable_sm90INS1_16FlashAttnFwdSm90INS1_25CollectiveMainloopFwdSm90ILi2EN4cute5tupleIJNS5_1CILi1EEES8_S8_EEENS6_IJNS7_ILi64EEESA_SA_EEELi512ENS_10bfloat16_tEfNS_4arch4Sm90ELb0ELb1ELb0ELb0ELb1ELb0ELb1ELb0ELb0ELb1ELb1ELb0EEENS1_21CollectiveEpilogueFwdINS6_IJSA_NS7_ILi512EEESA_EEES9_SC_SE_Li256ELb0ELb1ELb1ELb0EEENS1_19SingleTileSchedulerILb0ELb1ELb1ELi64EEEEEEEEEvNT_6ParamsE$_ZZN5flash25CollectiveMainloopFwdSm90ILi2EN4cute5tupleIJNS1_1CILi1EEES4_S4_EEENS2_IJNS3_ILi64EEES6_S6_EEELi512EN7cutlass10bfloat16_tEfNS8_4arch4Sm90ELb0ELb1ELb0ELb0ELb1ELb0ELb1ELb0ELb0ELb1ELb1ELb0EE3mmaINS_16FlashAttnFwdSm90ISC_NS_21CollectiveEpilogueFwdINS2_IJS6_NS3_ILi512EEES6_EEES5_S9_SB_Li256ELb0ELb1ELb1ELb0EEENS_19SingleTileSchedulerILb0ELb1ELb1ELi64EEEE13SharedStorageENS1_6TensorINS1_11ArrayEngineIfLm128EEENS1_6LayoutINS2_IJNS2_IJNS3_ILi2EEESR_NS3_ILi32EEEEEES4_S4_EEENS2_IJNS2_IJS4_SR_NS3_ILi4EEEEEENS3_ILi0EEESX_EEEEEEENS_7SoftmaxILi2ELi0EEEEEbRKNSC_6ParamsENS8_13PipelineAsyncILi2EEES17_RNS8_13PipelineStateILj2EEERT0_RT1_iRiRKNS_16SeqlenInfoQKNewKILb0ELb0EEENS2_IJiiiiEEERT_ENKUliT_T0_T1_E_clIZSD_ISM_S10_S12_EbS15_S17_S17_S1A_S1C_S1E_iS1F_S1J_S1K_S1M_EUlRS1N_iE1_NS3_ILb0EEENS3_ILb1EEEEEDaiS1N_S1O_S1P_)
$_ZN7cutlass13device_kernelIN5flash11enable_sm90INS1_16FlashAttnFwdSm90INS1_25CollectiveMainloopFwdSm90ILi2EN4cute5tupleIJNS5_1CILi1EEES8_S8_EEENS6_IJNS7_ILi64EEESA_SA_EEELi512ENS_10bfloat16_tEfNS_4arch4Sm90ELb0ELb1ELb0ELb0ELb1ELb0ELb1ELb0ELb0ELb1ELb1ELb0EEENS1_21CollectiveEpilogueFwdINS6_IJSA_NS7_ILi512EEESA_EEES9_SC_SE_Li256ELb0ELb1ELb1ELb0EEENS1_19SingleTileSchedulerILb0ELb1ELb1ELi64EEEEEEEEEvNT_6ParamsE$_ZZN5flash25CollectiveMainloopFwdSm90ILi2EN4cute5tupleIJNS1_1CILi1EEES4_S4_EEENS2_IJNS3_ILi64EEES6_S6_EEELi512EN7cutlass10bfloat16_tEfNS8_4arch4Sm90ELb0ELb1ELb0ELb0ELb1ELb0ELb1ELb0ELb0ELb1ELb1ELb0EE3mmaINS_16FlashAttnFwdSm90ISC_NS_21CollectiveEpilogueFwdINS2_IJS6_NS3_ILi512EEES6_EEES5_S9_SB_Li256ELb0ELb1ELb1ELb0EEENS_19SingleTileSchedulerILb0ELb1ELb1ELi64EEEE13SharedStorageENS1_6TensorINS1_11ArrayEngineIfLm128EEENS1_6LayoutINS2_IJNS2_IJNS3_ILi2EEESR_NS3_ILi32EEEEEES4_S4_EEENS2_IJNS2_IJS4_SR_NS3_ILi4EEEEEENS3_ILi0EEESX_EEEEEEENS_7SoftmaxILi2ELi0EEEEEbRKNSC_6ParamsENS8_13PipelineAsyncILi2EEES17_RNS8_13PipelineStateILj2EEERT0_RT1_iRiRKNS_16SeqlenInfoQKNewKILb0ELb0EEENS2_IJiiiiEEERT_ENKUliT_T0_T1_E_clIZSD_ISM_S10_S12_EbS15_S17_S17_S1A_S1C_S1E_iS1F_S1J_S1K_S1M_EUlRS1N_iE1_NS3_ILb0EEENS3_ILb1EEEEEDaiS1N_S1O_S1P_:
[----:B------:R-:W-:Y:S05]  /*2b860*/  YIELD ;  /* 0x0000000000007946 */ /* 0x000fea0003800000 */
[----:B------:R-:W-:Y:S02]  /*2b870*/  ULDC UR4, c[0x0][0x20] ;  /* 0x0000080000047ab9 */ /* 0x000fe40000000800 */
[----:B------:R-:W-:-:S05]  /*2b880*/  VIADD R7, R17, -UR4 ;  /* 0x8000000411077c36 */ /* 0x000fca0008000000 */
[----:B------:R-:W2:Y:S01]  /*2b890*/  LDL.64 R8, [R7] ;  /* 0x0000000007087983 */ /* 0x000ea20000100a00 */
[----:B------:R-:W0:Y:S02]  /*2b8a0*/  LDC.64 R4, c[0x0][0x208] ;  /* 0x00008200ff047b82 */ /* 0x000e240000000a00 */
[----:B0-----:R-:W-:Y:S02]  /*2b8b0*/  R2UR UR4, R4 ;  /* 0x00000000040472ca */ /* 0x001fe400000e0000 */
[----:B------:R-:W-:-:S13]  /*2b8c0*/  R2UR UR5, R5 ;  /* 0x00000000050572ca */ /* 0x000fda00000e0000 */
[----:B--2---:R-:W2:Y:S01]  /*2b8d0*/  LD.E R10, desc[UR4][R8.64] ;  /* 0x00000004080a7980 */ /* 0x004ea2000c101900 */
[----:B------:R-:W-:Y:S02]  /*2b8e0*/  R2UR UR4, R4 ;  /* 0x00000000040472ca */ /* 0x000fe400000e0000 */
[----:B------:R-:W-:-:S13]  /*2b8f0*/  R2UR UR5, R5 ;  /* 0x00000000050572ca */ /* 0x000fda00000e0000 */
[----:B------:R-:W3:Y:S01]  /*2b900*/  LD.E R12, desc[UR4][R8.64+0x8] ;  /* 0x00000804080c7980 */ /* 0x000ee2000c101900 */
[----:B--2---:R-:W-:-:S05]  /*2b910*/  VIADD R11, R10, 0x1 ;  /* 0x000000010a0b7836 */ /* 0x004fca0000000000 */
[----:B------:R-:W-:-:S13]  /*2b920*/  ISETP.NE.AND P0, PT, R11, 0x2, PT ;  /* 0x000000020b00780c */ /* 0x000fda0003f05270 */
[----:B------:R-:W-:Y:S02]  /*2b930*/  @!P0 R2UR UR6, R4 ;  /* 0x00000000040682ca */ /* 0x000fe400000e0000 */
[----:B------:R-:W-:-:S13]  /*2b940*/  @!P0 R2UR UR7, R5 ;  /* 0x00000000050782ca */ /* 0x000fda00000e0000 */
[----:B------:R-:W2:Y:S01]  /*2b950*/  @!P0 LD.E R13, desc[UR6][R8.64+0x4] ;  /* 0x00000406080d8980 */ /* 0x000ea2000c101900 */
[C---:B------:R-:W-:Y:S02]  /*2b960*/  R2UR UR4, R4.reuse ;  /* 0x00000000040472ca */ /* 0x040fe400000e0000 */
[C---:B------:R-:W-:Y:S02]  /*2b970*/  R2UR UR5, R5.reuse ;  /* 0x00000000050572ca */ /* 0x040fe400000e0000 */
[C---:B------:R-:W-:Y:S02]  /*2b980*/  R2UR UR6, R4.reuse ;  /* 0x00000000040672ca */ /* 0x040fe400000e0000 */
[C---:B------:R-:W-:Y:S02]  /*2b990*/  R2UR UR7, R5.reuse ;  /* 0x00000000050772ca */ /* 0x040fe400000e0000 */
[----:B------:R-:W-:Y:S02]  /*2b9a0*/  @!P0 R2UR UR8, R4 ;  /* 0x00000000040882ca */ /* 0x000fe400000e0000 */
[----:B------:R-:W-:-:S02]  /*2b9b0*/  @!P0 R2UR UR9, R5 ;  /* 0x00000000050982ca */ /* 0x000fc400000e0000 */
[----:B------:R-:W-:Y:S02]  /*2b9c0*/  @!P0 R2UR UR10, R4 ;  /* 0x00000000040a82ca */ /* 0x000fe400000e0000 */
[----:B------:R-:W-:Y:S01]  /*2b9d0*/  @!P0 R2UR UR11, R5 ;  /* 0x00000000050b82ca */ /* 0x000fe200000e0000 */
[----:B---3--:R-:W-:Y:S01]  /*2b9e0*/  VIADD R21, R12, 0x1 ;  /* 0x000000010c157836 */ /* 0x008fe20000000000 */
[----:B------:R-:W-:Y:S04]  /*2b9f0*/  ST.E desc[UR4][R8.64], R11 ;  /* 0x0000000b08007985 */ /* 0x000fe8000c101904 */
[----:B------:R-:W-:Y:S04]  /*2ba00*/  ST.E desc[UR6][R8.64+0x8], R21 ;  /* 0x0000081508007985 */ /* 0x000fe8000c101906 */
[----:B------:R-:W-:Y:S01]  /*2ba10*/  @!P0 ST.E desc[UR8][R8.64], RZ ;  /* 0x000000ff08008985 */ /* 0x000fe2000c101908 */
[----:B--2---:R-:W-:-:S05]  /*2ba20*/  @!P0 LOP3.LUT R25, R13, 0x1, RZ, 0x3c, !PT ;  /* 0x000000010d198812 */ /* 0x004fca00078e3cff */
[----:B------:R0:W-:Y:S04]  /*2ba30*/  @!P0 ST.E desc[UR10][R8.64+0x4], R25 ;  /* 0x0000041908008985 */ /* 0x0001e8000c10190a */
[----:B------:R-:W2:Y:S01]  /*2ba40*/  LDL.64 R14, [R7+0x18] ;  /* 0x00001800070e7983 */ /* 0x000ea20000100a00 */
[----:B------:R-:W-:Y:S02]  /*2ba50*/  R2UR UR4, R4 ;  /* 0x00000000040472ca */ /* 0x000fe400000e0000 */
[----:B------:R-:W-:Y:S01]  /*2ba60*/  R2UR UR5, R5 ;  /* 0x00000000050572ca */ /* 0x000fe200000e0000 */
[----:B------:R-:W3:-:S12]  /*2ba70*/  LDL.64 R12, [R7] ;  /* 0x00000000070c7983 */ /* 0x000ed80000100a00 */
[----:B--2---:R-:W2:Y:S01]  /*2ba80*/  LD.E R20, desc[UR4][R14.64] ;  /* 0x000000040e147980 */ /* 0x004ea2000c101900 */
[C---:B------:R-:W-:Y:S02]  /*2ba90*/  R2UR UR4, R4.reuse ;  /* 0x00000000040472ca */ /* 0x040fe400000e0000 */
[C---:B------:R-:W-:Y:S02]  /*2baa0*/  R2UR UR5, R5.reuse ;  /* 0x00000000050572ca */ /* 0x040fe400000e0000 */
[----:B------:R-:W-:Y:S02]  /*2bab0*/  R2UR UR6, R4 ;  /* 0x00000000040672ca */ /* 0x000fe400000e0000 */
[----:B------:R-:W-:Y:S01]  /*2bac0*/  R2UR UR7, R5 ;  /* 0x00000000050772ca */ /* 0x000fe200000e0000 */
[----:B------:R-:W-:Y:S01]  /*2bad0*/  BSSY B2, `(.L_x_5377) ;  /* 0x0000009000027945 */ /* 0x000fe20003800000 */
[----:B0-----:R-:W-:Y:S02]  /*2bae0*/  IMAD.MOV.U32 R8, RZ, RZ, R16 ;  /* 0x000000ffff087224 */ /* 0x001fe400078e0010 */
[----:B------:R-:W-:-:S05]  /*2baf0*/  IMAD.MOV.U32 R9, RZ, RZ, R2 ;  /* 0x000000ffff097224 */ /* 0x000fca00078e0002 */
[----:B---3--:R0:W5:Y:S04]  /*2bb00*/  LD.E R24, desc[UR4][R12.64] ;  /* 0x000000040c187980 */ /* 0x008168000c101900 */
[----:B------:R0:W5:Y:S01]  /*2bb10*/  LD.E R11, desc[UR6][R12.64+0x4] ;  /* 0x000004060c0b7980 */ /* 0x000162000c101900 */
[----:B--2---:R-:W-:-:S04]  /*2bb20*/  LOP3.LUT R20, R20, 0x1, RZ, 0xfc, !PT ;  /* 0x0000000114147812 */ /* 0x004fc800078efcff */
[----:B------:R-:W-:-:S13]  /*2bb30*/  ISETP.NE.AND P0, PT, R20, 0x3, PT ;  /* 0x000000031400780c */ /* 0x000fda0003f05270 */
[----:B0-----:R-:W-:Y:S05]  /*2bb40*/  @!P0 BRA `(.L_x_5378) ;  /* 0x0000000000048947 */ /* 0x001fea0003800000 */
[----:B------:R-:W-:Y:S01]  /*2bb50*/  BPT.TRAP 0x1 ;  /* 0x000000040000795c */ /* 0x000fe20000300000 */
.L_x_5378:
[----:B------:R-:W-:Y:S05]  /*2bb60*/  BSYNC B2 ;  /* 0x0000000000027941 */ /* 0x000fea0003800000 */
.L_x_5377:
[----:B------:R-:W-:Y:S02]  /*2bb70*/  R2UR UR4, R4 ;  /* 0x00000000040472ca */ /* 0x000fe400000e0000 */
[----:B------:R-:W-:-:S13]  /*2bb80*/  R2UR UR5, R5 ;  /* 0x00000000050572ca */ /* 0x000fda00000e0000 */
[----:B------:R-:W2:Y:S01]  /*2bb90*/  LD.E.64 R20, desc[UR4][R14.64+0x18] ;  /* 0x000018040e147980 */ /* 0x000ea2000c101b00 */
[----:B-----5:R-:W-:Y:S02]  /*2bba0*/  SHF.L.U32 R25, R11, 0x1f, RZ ;  /* 0x0000001f0b197819 */ /* 0x020fe400000006ff */
[----:B--2---:R-:W-:-:S05]  /*2bbb0*/  MOV R21, R20 ;  /* 0x0000001400157202 */ /* 0x004fca0000000f00 */
[----:B------:R-:W-:-:S04]  /*2bbc0*/  IMAD R24, R24, 0x8, R21 ;  /* 0x0000000818187824 */ /* 0x000fc800078e0215 */
[----:B------:R0:W1:Y:S01]  /*2bbd0*/  SYNCS.PHASECHK.TRANS64.TRYWAIT P0, [R24+URZ], R25 ;  /* 0x00000019180075a7 */ /* 0x000062000800017f */
[----:B------:R-:W2:Y:S01]  /*2bbe0*/  LD.E R21, desc[UR4][R14.64] ;  /* 0x000000040e157980 */ /* 0x000ea2000c101900 */
[----:B------:R-:W-:Y:S02]  /*2bbf0*/  R2UR UR6, R4 ;  /* 0x00000000040672ca */ /* 0x000fe400000e0000 */
[----:B------:R-:W-:Y:S01]  /*2bc00*/  R2UR UR7, R5 ;  /* 0x00000000050772ca */ /* 0x000fe200000e0000 */
[----:B------:R0:W5:Y:S01]  /*2bc10*/  LD.E R11, desc[UR4][R12.64] ;  /* 0x000000040c0b7980 */ /* 0x000162000c101900 */
[----:B------:R-:W-:Y:S11]  /*2bc20*/  BSSY B2, `(.L_x_5379) ;  /* 0x0000006000027945 */ /* 0x000ff60003800000 */
[----:B------:R0:W5:Y:S01]  /*2bc30*/  LD.E R20, desc[UR6][R12.64+0x4] ;  /* 0x000004060c147980 */ /* 0x000162000c101900 */
[----:B--2---:R-:W-:-:S04]  /*2bc40*/  LOP3.LUT R21, R21, 0x1, RZ, 0xfc, !PT ;  /* 0x0000000115157812 */ /* 0x004fc800078efcff */
[----:B------:R-:W-:-:S13]  /*2bc50*/  ISETP.NE.AND P1, PT, R21, 0x3, PT ;  /* 0x000000031500780c */ /* 0x000fda0003f25270 */
[----:B01----:R-:W-:Y:S05]  /*2bc60*/  @!P1 BRA `(.L_x_5380) ;  /* 0x0000000000049947 */ /* 0x003fea0003800000 */
[----:B------:R-:W-:Y:S01]  /*2bc70*/  BPT.TRAP 0x1 ;  /* 0x000000040000795c */ /* 0x000fe20000300000 */
.L_x_5380:
[----:B------:R-:W-:Y:S05]  /*2bc80*/  BSYNC B2 ;  /* 0x0000000000027941 */ /* 0x000fea0003800000 */
.L_x_5379:
[----:B------:R-:W-:Y:S04]  /*2bc90*/  BSSY B2, `(.L_x_5381) ;  /* 0x000000a000027945 */ /* 0x000fe80003800000 */
[----:B------:R-:W-:Y:S05]  /*2bca0*/  @P0 BRA `(.L_x_5382) ;  /* 0x0000000000200947 */ /* 0x000fea0003800000 */
[----:B------:R-:W-:Y:S02]  /*2bcb0*/  R2UR UR4, R4 ;  /* 0x00000000040472ca */ /* 0x000fe400000e0000 */
[----:B------:R-:W-:-:S13]  /*2bcc0*/  R2UR UR5, R5 ;  /* 0x00000000050572ca */ /* 0x000fda00000e0000 */
[----:B------:R-:W2:Y:S01]  /*2bcd0*/  LD.E.64 R14, desc[UR4][R14.64+0x18] ;  /* 0x000018040e0e7980 */ /* 0x000ea2000c101b00 */
[----:B-----5:R-:W-:Y:S02]  /*2bce0*/  SHF.L.U32 R20, R20, 0x1f, RZ ;  /* 0x0000001f14147819 */ /* 0x020fe400000006ff */
[----:B--2---:R-:W-:-:S05]  /*2bcf0*/  MOV R12, R14 ;  /* 0x0000000e000c7202 */ /* 0x004fca0000000f00 */
[----:B------:R-:W-:-:S04]  /*2bd00*/  IMAD R11, R11, 0x8, R12 ;  /* 0x000000080b0b7824 */ /* 0x000fc800078e020c */
[----:B------:R-:W0:Y:S02]  /*2bd10*/  SYNCS.PHASECHK.TRANS64.TRYWAIT P0, [R11+URZ], R20 ;  /* 0x000000140b0075a7 */ /* 0x000e24000800017f */
[----:B0-----:R-:W-:Y:S05]  /*2bd20*/  @!P0 BRA `(.L_x_5383) ;  /* 0x0000011400288947 */ /* 0x001fea0003800000 */
.L_x_5382:
[----:B------:R-:W-:Y:S05]  /*2bd30*/  BSYNC B2 ;  /* 0x0000000000027941 */ /* 0x000fea0003800000 */
.L_x_5381:
[----:B0----5:R-:W2:Y:S04]  /*2bd40*/  LDL.64 R20, [R7] ;  /* 0x0000000007147983 */ /* 0x021ea80000100a00 */
[----:B------:R-:W3:Y:S01]  /*2bd50*/  LDL.64 R14, [R7+0x28] ;  /* 0x00002800070e7983 */ /* 0x000ee20000100a00 */
[C---:B------:R-:W-:Y:S02]  /*2bd60*/  R2UR UR6, R4.reuse ;  /* 0x00000000040672ca */ /* 0x040fe400000e0000 */
[C---:B------:R-:W-:Y:S01]  /*2bd70*/  R2UR UR7, R5.reuse ;  /* 0x00000000050772ca */ /* 0x040fe200000e0000 */
[----:B------:R-:W4:Y:S01]  /*2bd80*/  LDL.64 R12, [R7+0x20] ;  /* 0x00002000070c7983 */ /* 0x000f220000100a00 */
[C---:B------:R-:W-:Y:S02]  /*2bd90*/  R2UR UR4, R4.reuse ;  /* 0x00000000040472ca */ /* 0x040fe400000e0000 */
[----:B------:R-:W-:Y:S01]  /*2bda0*/  R2UR UR5, R5 ;  /* 0x00000000050572ca */ /* 0x000fe200000e0000 */
[----:B------:R-:W4:Y:S08]  /*2bdb0*/  LDL.64 R56, [R7+0x8] ;  /* 0x0000080007387983 */ /* 0x000f300000100a00 */
[----:B--2---:R-:W2:Y:S04]  /*2bdc0*/  LD.E R21, desc[UR6][R20.64] ;  /* 0x0000000614157980 */ /* 0x004ea8000c101900 */
[----:B---3--:R-:W2:Y:S01]  /*2bdd0*/  LD.E.64 R58, desc[UR4][R14.64] ;  /* 0x000000040e3a7980 */ /* 0x008ea2000c101b00 */
[----:B------:R-:W-:Y:S05]  /*2bde0*/  WARPSYNC.ALL ;  /* 0x0000000000007948 */ /* 0x000fea0003800000 */
[----:B------:R-:W-:-:S02]  /*2bdf0*/  R2UR UR4, R4 ;  /* 0x00000000040472ca */ /* 0x000fc400000e0000 */
[C---:B------:R-:W-:Y:S02]  /*2be00*/  R2UR UR5, R5.reuse ;  /* 0x00000000050572ca */ /* 0x040fe400000e0000 */
[----:B------:R-:W-:Y:S02]  /*2be10*/  R2UR UR6, R4 ;  /* 0x00000000040672ca */ /* 0x000fe400000e0000 */
[----:B------:R-:W-:-:S09]  /*2be20*/  R2UR UR7, R5 ;  /* 0x00000000050772ca */ /* 0x000fd200000e0000 */
[----:B----4-:R0:W-:Y:S04]  /*2be30*/  ST.E desc[UR4][R56.64], RZ ;  /* 0x000000ff38007985 */ /* 0x0101e8000c101904 */
[----:B------:R-:W3:Y:S01]  /*2be40*/  LD.E.64 R14, desc[UR6][R12.64] ;  /* 0x000000060c0e7980 */ /* 0x000ee2000c101b00 */
[----:B--2---:R-:W-:Y:S01]  /*2be50*/  IMAD R20, R21, 0x200, R58 ;  /* 0x0000020015147824 */ /* 0x004fe200078e023a */
[----:B------:R-:W-:Y:S01]  /*2be60*/  WARPGROUP.ARRIVE ;  /* 0x00000000000079c5 */ /* 0x000fe20000000000 */
[----:B------:R-:W-:Y:S01]  /*2be70*/  IMAD.MOV.U32 R21, RZ, RZ, R59 ;  /* 0x000000ffff157224 */ /* 0x000fe200078e003b */
[----:B------:R-:W-:Y:S01]  /*2be80*/  R2UR UR8, R4 ;  /* 0x00000000040872ca */ /* 0x000fe200000e0000 */
[----:B------:R-:W-:Y:S01]  /*2be90*/  IMAD.MOV.U32 R11, RZ, RZ, 0x1 ;  /* 0x00000001ff0b7424 */ /* 0x000fe200078e00ff */
[----:B------:R-:W-:-:S02]  /*2bea0*/  R2UR UR6, R20 ;  /* 0x00000000140672ca */ /* 0x000fc400000e0000 */
[----:B------:R-:W-:Y:S02]  /*2beb0*/  R2UR UR7, R21 ;  /* 0x00000000150772ca */ /* 0x000fe400000e0000 */
[C---:B------:R-:W-:Y:S02]  /*2bec0*/  R2UR UR9, R5.reuse ;  /* 0x00000000050972ca */ /* 0x040fe400000e0000 */
[----:B------:R-:W-:Y:S02]  /*2bed0*/  R2UR UR10, R4 ;  /* 0x00000000040a72ca */ /* 0x000fe400000e0000 */
[----:B------:R-:W-:Y:S02]  /*2bee0*/  R2UR UR11, R5 ;  /* 0x00000000050b72ca */ /* 0x000fe400000e0000 */
[----:B---3--:R-:W-:Y:S02]  /*2bef0*/  R2UR UR4, R14 ;  /* 0x000000000e0472ca */ /* 0x008fe400000e0000 */
[----:B------:R-:W-:-:S13]  /*2bf00*/  R2UR UR5, R15 ;  /* 0x000000000f0572ca */ /* 0x000fda00000e0000 */
[----:B------:R-:W-:Y:S03]  /*2bf10*/  HGMMA.64x64x16.F32.BF16 R24, gdesc[UR4], RZ, !UPT, gsb0 ;  /* 0x00e00000041879f0 */ /* 0x000fe6000c0018ff */
[----:B------:R-:W-:Y:S02]  /*2bf20*/  WARPGROUP.DEPBAR.LE gsb0, 0x0 ;  /* 0x00008000000079c5 */ /* 0x000fe40000010000 */
[----:B------:R0:W-:Y:S04]  /*2bf30*/  ST.E desc[UR8][R56.64], R11 ;  /* 0x0000000b38007985 */ /* 0x0001e8000c101908 */
[----:B------:R-:W2:Y:S01]  /*2bf40*/  LD.E.64 R14, desc[UR10][R12.64] ;  /* 0x0000000a0c0e7980 */ /* 0x000ea2000c101b00 */
[----:B------:R-:W-:Y:S01]  /*2bf50*/  VIADD R58, R20, 0x2 ;  /* 0x00000002143a7836 */ /* 0x000fe20000000000 */
[----:B------:R-:W-:Y:S01]  /*2bf60*/  R2UR UR7, R59 ;  /* 0x000000003b0772ca */ /* 0x000fe200000e0000 */
[----:B------:R-:W-:Y:S01]  /*2bf70*/  WARPGROUP.ARRIVE ;  /* 0x00000000000079c5 */ /* 0x000fe20000000000 */
[----:B------:R-:W-:-:S02]  /*2bf80*/  R2UR UR8, R4 ;  /* 0x00000000040872ca */ /* 0x000fc400000e0000 */
[----:B------:R-:W-:Y:S02]  /*2bf90*/  R2UR UR6, R58 ;  /* 0x000000003a0672ca */ /* 0x000fe400000e0000 */
[C---:B------:R-:W-:Y:S02]  /*2bfa0*/  R2UR UR9, R5.reuse ;  /* 0x00000000050972ca */ /* 0x040fe400000e0000 */
[----:B------:R-:W-:Y:S02]  /*2bfb0*/  R2UR UR10, R4 ;  /* 0x00000000040a72ca */ /* 0x000fe400000e0000 */
[----:B------:R-:W-:Y:S01]  /*2bfc0*/  R2UR UR11, R5 ;  /* 0x00000000050b72ca */ /* 0x000fe200000e0000 */
[----:B--2---:R-:W-:Y:S01]  /*2bfd0*/  VIADD R14, R14, 0x2 ;  /* 0x000000020e0e7836 */ /* 0x004fe20000000000 */
[----:B------:R-:W-:-:S04]  /*2bfe0*/  R2UR UR5, R15 ;  /* 0x000000000f0572ca */ /* 0x000fc800000e0000 */
[----:B------:R-:W-:-:S13]  /*2bff0*/  R2UR UR4, R14 ;  /* 0x000000000e0472ca */ /* 0x000fda00000e0000 */
[----:B------:R-:W-:Y:S03]  /*2c000*/  HGMMA.64x64x16.F32.BF16 R24, gdesc[UR4], R24, gsb0 ;  /* 0x00e00000041879f0 */ /* 0x000fe60008001818 */
        /* <DEDUP_REMOVED lines=19> */
[----:B------:R-:W-:Y:S01]  /*2c140*/  WARPGROUP.ARRIVE ;  /* 0x00000000000079c5 */ /* 0x000fe20000000000 */
[----:B------:R-:W-:Y:S01]  /*2c150*/  IMAD.MOV.U32 R21, RZ, RZ, R59 ;  /* 0x000000ffff157224 */ /* 0x000fe200078e003b */
[----:B------:R-:W-:-:S02]  /*2c160*/  R2UR UR8, R4 ;  /* 0x00000000040872ca */ /* 0x000fc400000e0000 */
[----:B------:R-:W-:Y:S02]  /*2c170*/  R2UR UR6, R20 ;  /* 0x00000000140672ca */ /* 0x000fe400000e0000 */
        /* <DEDUP_REMOVED lines=8> */
[----:B------:R-:W2:Y:S01]  /*2c200*/  LDL.64 R14, [R7+0x40] ;  /* 0x00004000070e7983 */ /* 0x000ea20000100a00 */
[----:B------:R-:W-:-:S02]  /*2c210*/  R2UR UR4, R4 ;  /* 0x00000000040472ca */ /* 0x000fc400000e0000 */
[----:B------:R-:W-:Y:S01]  /*2c220*/  R2UR UR5, R5 ;  /* 0x00000000050572ca */ /* 0x000fe200000e0000 */
[----:B------:R-:W3:-:S12]  /*2c230*/  LDL.64 R12, [R7] ;  /* 0x00000000070c7983 */ /* 0x000ed80000100a00 */
[----:B--2---:R-:W2:Y:S01]  /*2c240*/  LD.E R20, desc[UR4][R14.64] ;  /* 0x000000040e147980 */ /* 0x004ea2000c101900 */
[C---:B------:R-:W-:Y:S02]  /*2c250*/  R2UR UR4, R4.reuse ;  /* 0x00000000040472ca */ /* 0x040fe400000e0000 */
[C---:B------:R-:W-:Y:S02]  /*2c260*/  R2UR UR5, R5.reuse ;  /* 0x00000000050572ca */ /* 0x040fe400000e0000 */
[----:B------:R-:W-:Y:S02]  /*2c270*/  R2UR UR6, R4 ;  /* 0x00000000040672ca */ /* 0x000fe400000e0000 */
[----:B------:R-:W-:Y:S01]  /*2c280*/  R2UR UR7, R5 ;  /* 0x00000000050772ca */ /* 0x000fe200000e0000 */
[----:B------:R-:W-:Y:S08]  /*2c290*/  BSSY B2, `(.L_x_5384) ;  /* 0x0000007000027945 */ /* 0x000ff00003800000 */
[----:B---3--:R0:W5:Y:S04]  /*2c2a0*/  LD.E R58, desc[UR4][R12.64] ;  /* 0x000000040c3a7980 */ /* 0x008168000c101900 */
[----:B------:R0:W5:Y:S01]  /*2c2b0*/  LD.E R59, desc[UR6][R12.64+0x4] ;  /* 0x000004060c3b7980 */ /* 0x000162000c101900 */
[----:B--2---:R-:W-:-:S04]  /*2c2c0*/  LOP3.LUT R20, R20, 0x1, RZ, 0xfc, !PT ;  /* 0x0000000114147812 */ /* 0x004fc800078efcff */
[----:B------:R-:W-:-:S13]  /*2c2d0*/  ISETP.NE.AND P0, PT, R20, 0x3, PT ;  /* 0x000000031400780c */ /* 0x000fda0003f05270 */
[----:B0-----:R-:W-:Y:S05]  /*2c2e0*/  @!P0 BRA `(.L_x_5385) ;  /* 0x0000000000048947 */ /* 0x001fea0003800000 */
[----:B------:R-:W-:Y:S01]  /*2c2f0*/  BPT.TRAP 0x1 ;  /* 0x000000040000795c */ /* 0x000fe20000300000 */
.L_x_5385:
[----:B------:R-:W-:Y:S05]  /*2c300*/  BSYNC B2 ;  /* 0x0000000000027941 */ /* 0x000fea0003800000 */
.L_x_5384:
        /* <DEDUP_REMOVED lines=17> */
.L_x_5387:
[----:B------:R-:W-:Y:S05]  /*2c420*/  BSYNC B2 ;  /* 0x0000000000027941 */ /* 0x000fea0003800000 */
.L_x_5386:
        /* <DEDUP_REMOVED lines=10> */
.L_x_5389:
[----:B------:R-:W-:Y:S05]  /*2c4d0*/  BSYNC B2 ;  /* 0x0000000000027941 */ /* 0x000fea0003800000 */
.L_x_5388:
[----:B------:R-:W2:Y:S04]  /*2c4e0*/  LDL.64 R58, [R7] ;  /* 0x00000000073a7983 */ /* 0x000ea80000100a00 */
[----:B------:R-:W3:Y:S04]  /*2c4f0*/  LDL.64 R56, [R7+0x58] ;  /* 0x0000580007387983 */ /* 0x000ee80000100a00 */
[----:B------:R-:W4:Y:S04]  /*2c500*/  LDL.64 R12, [R7+0x48] ;  /* 0x00004800070c7983 */ /* 0x000f280000100a00 */
[----:B0----5:R-:W4:Y:S01]  /*2c510*/  LDL.64 R20, [R7+0x50] ;  /* 0x0000500007147983 */ /* 0x021f220000100a00 */
[----:B------:R-:W-:-:S02]  /*2c520*/  R2UR UR6, R4 ;  /* 0x00000000040672ca */ /* 0x000fc400000e0000 */
[C---:B------:R-:W-:Y:S02]  /*2c530*/  R2UR UR7, R5.reuse ;  /* 0x00000000050772ca */ /* 0x040fe400000e0000 */
[----:B------:R-:W-:Y:S02]  /*2c540*/  R2UR UR4, R4 ;  /* 0x00000000040472ca */ /* 0x000fe400000e0000 */
[----:B------:R-:W-:-:S09]  /*2c550*/  R2UR UR5, R5 ;  /* 0x00000000050572ca */ /* 0x000fd200000e0000 */
[----:B--2---:R-:W2:Y:S04]  /*2c560*/  LD.E R59, desc[UR6][R58.64] ;  /* 0x000000063a3b7980 */ /* 0x004ea8000c101900 */
[----:B---3--:R-:W2:Y:S01]  /*2c570*/  LD.E.64 R14, desc[UR4][R56.64] ;  /* 0x00000004380e7980 */ /* 0x008ea2000c101b00 */
[----:B------:R-:W-:Y:S05]  /*2c580*/  WARPSYNC.ALL ;  /* 0x0000000000007948 */ /* 0x000fea0003800000 */
[----:B------:R-:W-:-:S02]  /*2c590*/  R2UR UR6, R4 ;  /* 0x00000000040672ca */ /* 0x000fc400000e0000 */
[C---:B------:R-:W-:Y:S02]  /*2c5a0*/  R2UR UR7, R5.reuse ;  /* 0x00000000050772ca */ /* 0x040fe400000e0000 */
[----:B------:R-:W-:Y:S02]  /*2c5b0*/  R2UR UR4, R4 ;  /* 0x00000000040472ca */ /* 0x000fe400000e0000 */
[----:B------:R-:W-:-:S09]  /*2c5c0*/  R2UR UR5, R5 ;  /* 0x00000000050572ca */ /* 0x000fd200000e0000 */
[----:B----4-:R-:W3:Y:S04]  /*2c5d0*/  LD.E R62, desc[UR6][R12.64] ;  /* 0x000000060c3e7980 */ /* 0x010ee8000c101900 */
[----:B------:R-:W4:Y:S01]  /*2c5e0*/  LD.E.64 R60, desc[UR4][R20.64] ;  /* 0x00000004143c7980 */ /* 0x000f22000c101b00 */
[----:B------:R-:W-:Y:S01]  /*2c5f0*/  WARPGROUP.ARRIVE ;  /* 0x00000000000079c5 */ /* 0x000fe20000000000 */
[C---:B------:R-:W-:Y:S02]  /*2c600*/  R2UR UR8, R4.reuse ;  /* 0x00000000040872ca */ /* 0x040fe400000e0000 */
[----:B------:R-:W-:Y:S02]  /*2c610*/  R2UR UR9, R5 ;  /* 0x00000000050972ca */ /* 0x000fe400000e0000 */
[----:B------:R-:W-:-:S02]  /*2c620*/  R2UR UR10, R4 ;  /* 0x00000000040a72ca */ /* 0x000fc400000e0000 */
[----:B------:R-:W-:Y:S01]  /*2c630*/  R2UR UR11, R5 ;  /* 0x00000000050b72ca */ /* 0x000fe200000e0000 */
[----:B--2---:R-:W-:Y:S01]  /*2c640*/  IMAD R14, R59, 0x1000, R14 ;  /* 0x000010003b0e7824 */ /* 0x004fe200078e020e */
[----:B------:R-:W-:-:S04]  /*2c650*/  R2UR UR7, R15 ;  /* 0x000000000f0772ca */ /* 0x000fc800000e0000 */
[----:B------:R-:W-:Y:S02]  /*2c660*/  R2UR UR6, R14 ;  /* 0x000000000e0672ca */ /* 0x000fe400000e0000 */
[----:B---3--:R-:W-:Y:S02]  /*2c670*/  ISETP.NE.U32.AND P0, PT, R62, RZ, PT ;  /* 0x000000ff3e00720c */ /* 0x008fe40003f05070 */
[----:B----4-:R-:W-:Y:S02]  /*2c680*/  R2UR UR4, R60 ;  /* 0x000000003c0472ca */ /* 0x010fe400000e0000 */
[----:B------:R-:W-:-:S09]  /*2c690*/  R2UR UR5, R61 ;  /* 0x000000003d0572ca */ /* 0x000fd200000e0000 */
[----:B------:R-:W-:-:S05]  /*2c6a0*/  VOTEU.ANY UP0, P0 ;  /* 0x00000000003f7886 */ /* 0x000fca0000000100 */
[----:B------:R-:W-:Y:S03]  /*2c6b0*/  HGMMA.64x64x16.F32.BF16 R24, gdesc[UR4], R24, UP0, gsb0 ;  /* 0x00e00000041879f0 */ /* 0x000fe6000b801818 */
[----:B------:R-:W-:Y:S02]  /*2c6c0*/  WARPGROUP.DEPBAR.LE gsb0, 0x0 ;  /* 0x00008000000079c5 */ /* 0x000fe40000010000 */
[----:B------:R-:W-:Y:S04]  /*2c6d0*/  ST.E desc[UR8][R12.64], R11 ;  /* 0x0000000b0c007985 */ /* 0x000fe8000c101908 */
[----:B------:R-:W2:Y:S01]  /*2c6e0*/  LD.E.64 R56, desc[UR10][R20.64] ;  /* 0x0000000a14387980 */ /* 0x000ea2000c101b00 */
[----:B------:R-:W-:Y:S01]  /*2c6f0*/  VIADD R58, R14, 0x2 ;  /* 0x000000020e3a7836 */ /* 0x000fe20000000000 */
[----:B------:R-:W-:Y:S01]  /*2c700*/  WARPGROUP.ARRIVE ;  /* 0x00000000000079c5 */ /* 0x000fe20000000000 */
[----:B------:R-:W-:Y:S01]  /*2c710*/  IMAD.MOV.U32 R59, RZ, RZ, R15 ;  /* 0x000000ffff3b7224 */ /* 0x000fe200078e000f */
[----:B------:R-:W-:-:S02]  /*2c720*/  R2UR UR8, R4 ;  /* 0x00000000040872ca */ /* 0x000fc400000e0000 */
[----:B------:R-:W-:Y:S02]  /*2c730*/  R2UR UR6, R58 ;  /* 0x000000003a0672ca */ /* 0x000fe400000e0000 */
        /* <DEDUP_REMOVED lines=236> */
[----:B------:R-:W-:Y:S01]  /*2d600*/  UMOV UR4, 0x1 ;  /* 0x0000000100047882 */ /* 0x000fe20000000000 */
[----:B------:R-:W-:Y:S01]  /*2d610*/  IMAD.MOV.U32 R59, RZ, RZ, R15 ;  /* 0x000000ffff3b7224 */ /* 0x000fe200078e000f */
[----:B------:R-:W0:Y:S01]  /*2d620*/  S2R R60, SR_TID.X ;  /* 0x00000000003c7919 */ /* 0x000e220000002100 */
[----:B------:R-:W-:Y:S01]  /*2d630*/  UISETP.NE.U32.AND UP0, UPT, UR4, URZ, UPT ;  /* 0x0000003f0400728c */ /* 0x000fe2000bf05070 */
[----:B------:R-:W-:Y:S01]  /*2d640*/  WARPGROUP.ARRIVE ;  /* 0x00000000000079c5 */ /* 0x000fe20000000000 */
[----:B------:R-:W-:-:S02]  /*2d650*/  R2UR UR6, R4 ;  /* 0x00000000040672ca */ /* 0x000fc400000e0000 */
[----:B------:R-:W-:Y:S02]  /*2d660*/  R2UR UR11, R59 ;  /* 0x000000003b0b72ca */ /* 0x000fe400000e0000 */
[C---:B------:R-:W-:Y:S02]  /*2d670*/  R2UR UR7, R5.reuse ;  /* 0x00000000050772ca */ /* 0x040fe400000e0000 */
[----:B------:R-:W-:Y:S02]  /*2d680*/  R2UR UR12, R4 ;  /* 0x00000000040c72ca */ /* 0x000fe400000e0000 */
[----:B------:R-:W-:Y:S02]  /*2d690*/  R2UR UR13, R5 ;  /* 0x00000000050d72ca */ /* 0x000fe400000e0000 */
[----:B0-----:R-:W-:-:S06]  /*2d6a0*/  SHF.R.U32.HI R60, RZ, 0x7, R60 ;  /* 0x00000007ff3c7819 */ /* 0x001fcc000001163c */
[----:B------:R-:W0:Y:S02]  /*2d6b0*/  SHFL.IDX PT, R60, R60, RZ, 0x1f ;  /* 0x00001fff3c3c7589 */ /* 0x000e2400000e0000 */
[----:B0-----:R-:W-:-:S04]  /*2d6c0*/  ISETP.GT.AND P0, PT, R60, 0x7f, PT ;  /* 0x0000007f3c00780c */ /* 0x001fc80003f04270 */
[----:B------:R-:W-:-:S05]  /*2d6d0*/  SEL R61, RZ, 0x2, !P0 ;  /* 0x00000002ff3d7807 */ /* 0x000fca0004000000 */
[----:B------:R-:W-:-:S05]  /*2d6e0*/  IMAD.IADD R58, R61, 0x1, R62 ;  /* 0x000000013d3a7824 */ /* 0x000fca00078e023e */
[----:B------:R-:W-:Y:S02]  /*2d6f0*/  R2UR UR10, R58 ;  /* 0x000000003a0a72ca */ /* 0x000fe400000e0000 */
[----:B--2---:R-:W-:Y:S02]  /*2d700*/  IADD3 R56, R61, 0x800, R56 ;  /* 0x000008003d387810 */ /* 0x004fe40007ffe038 */
[----:B------:R-:W-:Y:S02]  /*2d710*/  R2UR UR9, R57 ;  /* 0x00000000390972ca */ /* 0x000fe400000e0000 */
[----:B------:R-:W-:-:S13]  /*2d720*/  R2UR UR8, R56 ;  /* 0x00000000380872ca */ /* 0x000fda00000e0000 */
[----:B------:R-:W-:Y:S03]  /*2d730*/  HGMMA.64x64x16.F32.BF16 R24, gdesc[UR8], R24, UP0, gsb0 ;  /* 0x00e00000081879f0 */ /* 0x000fe6000b801818 */
[----:B------:R-:W-:Y:S02]  /*2d740*/  WARPGROUP.DEPBAR.LE gsb0, 0x0 ;  /* 0x00008000000079c5 */ /* 0x000fe40000010000 */
[----:B------:R0:W-:Y:S04]  /*2d750*/  ST.E desc[UR6][R12.64], R11 ;  /* 0x0000000b0c007985 */ /* 0x0001e8000c101906 */
[----:B------:R-:W2:Y:S01]  /*2d760*/  LD.E.64 R56, desc[UR12][R20.64] ;  /* 0x0000000c14387980 */ /* 0x000ea2000c101b00 */
[----:B------:R-:W-:Y:S01]  /*2d770*/  IMAD.MOV.U32 R65, RZ, RZ, 0x4 ;  /* 0x00000004ff417424 */ /* 0x000fe200078e00ff */
[----:B------:R-:W-:Y:S01]  /*2d780*/  WARPGROUP.ARRIVE ;  /* 0x00000000000079c5 */ /* 0x000fe20000000000 */
[----:B------:R-:W-:Y:S01]  /*2d790*/  IMAD.MOV.U32 R59, RZ, RZ, R15 ;  /* 0x000000ffff3b7224 */ /* 0x000fe200078e000f */
[----:B------:R-:W-:-:S02]  /*2d7a0*/  R2UR UR8, R4 ;  /* 0x00000000040872ca */ /* 0x000fc400000e0000 */
[----:B------:R-:W-:Y:S02]  /*2d7b0*/  SEL R63, R65, 0x2, P0 ;  /* 0x00000002413f7807 */ /* 0x000fe40000000000 */
[----:B------:R-:W-:Y:S02]  /*2d7c0*/  R2UR UR7, R59 ;  /* 0x000000003b0772ca */ /* 0x000fe400000e0000 */
[C---:B------:R-:W-:Y:S01]  /*2d7d0*/  R2UR UR9, R5.reuse ;  /* 0x00000000050972ca */ /* 0x040fe200000e0000 */
[----:B------:R-:W-:Y:S01]  /*2d7e0*/  IMAD.IADD R58, R62, 0x1, R63 ;  /* 0x000000013e3a7824 */ /* 0x000fe200078e023f */
[----:B------:R-:W-:Y:S02]  /*2d7f0*/  R2UR UR10, R4 ;  /* 0x00000000040a72ca */ /* 0x000fe400000e0000 */
[----:B------:R-:W-:Y:S02]  /*2d800*/  R2UR UR11, R5 ;  /* 0x00000000050b72ca */ /* 0x000fe400000e0000 */
[----:B------:R-:W-:-:S02]  /*2d810*/  R2UR UR6, R58 ;  /* 0x000000003a0672ca */ /* 0x000fc400000e0000 */
[----:B--2---:R-:W-:Y:S02]  /*2d820*/  IADD3 R56, R63, 0x800, R56 ;  /* 0x000008003f387810 */ /* 0x004fe40007ffe038 */
[----:B------:R-:W-:Y:S02]  /*2d830*/  R2UR UR5, R57 ;  /* 0x00000000390572ca */ /* 0x000fe400000e0000 */
[----:B------:R-:W-:-:S13]  /*2d840*/  R2UR UR4, R56 ;  /* 0x00000000380472ca */ /* 0x000fda00000e0000 */
[----:B------:R-:W-:Y:S03]  /*2d850*/  HGMMA.64x64x16.F32.BF16 R24, gdesc[UR4], R24, gsb0 ;  /* 0x00e00000041879f0 */ /* 0x000fe60008001818 */
[----:B------:R-:W-:Y:S02]  /*2d860*/  WARPGROUP.DEPBAR.LE gsb0, 0x0 ;  /* 0x00008000000079c5 */ /* 0x000fe40000010000 */
[----:B------:R0:W-:Y:S04]  /*2d870*/  ST.E desc[UR8][R12.64], R11 ;  /* 0x0000000b0c007985 */ /* 0x0001e8000c101908 */
[----:B------:R-:W2:Y:S01]  /*2d880*/  LD.E.64 R56, desc[UR10][R20.64] ;  /* 0x0000000a14387980 */ /* 0x000ea2000c101b00 */
[----:B------:R-:W-:Y:S01]  /*2d890*/  SEL R65, R65, 0x6, !P0 ;  /* 0x0000000641417807 */ /* 0x000fe20004000000 */
[----:B------:R-:W-:Y:S01]  /*2d8a0*/  IMAD.MOV.U32 R59, RZ, RZ, R15 ;  /* 0x000000ffff3b7224 */ /* 0x000fe200078e000f */
[----:B------:R-:W-:Y:S01]  /*2d8b0*/  WARPGROUP.ARRIVE ;  /* 0x00000000000079c5 */ /* 0x000fe20000000000 */
[----:B------:R-:W-:-:S02]  /*2d8c0*/  R2UR UR8, R4 ;  /* 0x00000000040872ca */ /* 0x000fc400000e0000 */
[----:B------:R-:W-:Y:S01]  /*2d8d0*/  IMAD.IADD R58, R62, 0x1, R65 ;  /* 0x000000013e3a7824 */ /* 0x000fe200078e0241 */
[----:B------:R-:W-:Y:S02]  /*2d8e0*/  R2UR UR7, R59 ;  /* 0x000000003b0772ca */ /* 0x000fe400000e0000 */
[C---:B------:R-:W-:Y:S02]  /*2d8f0*/  R2UR UR9, R5.reuse ;  /* 0x00000000050972ca */ /* 0x040fe400000e0000 */
[----:B------:R-:W-:Y:S02]  /*2d900*/  R2UR UR6, R58 ;  /* 0x000000003a0672ca */ /* 0x000fe400000e0000 */
[----:B------:R-:W-:Y:S02]  /*2d910*/  R2UR UR10, R4 ;  /* 0x00000000040a72ca */ /* 0x000fe400000e0000 */
[----:B------:R-:W-:Y:S02]  /*2d920*/  R2UR UR11, R5 ;  /* 0x00000000050b72ca */ /* 0x000fe400000e0000 */
[----:B--2---:R-:W-:-:S02]  /*2d930*/  IADD3 R56, R65, 0x800, R56 ;  /* 0x0000080041387810 */ /* 0x004fc40007ffe038 */
[----:B------:R-:W-:Y:S02]  /*2d940*/  R2UR UR5, R57 ;  /* 0x00000000390572ca */ /* 0x000fe400000e0000 */
[----:B------:R-:W-:-:S13]  /*2d950*/  R2UR UR4, R56 ;  /* 0x00000000380472ca */ /* 0x000fda00000e0000 */
[----:B------:R-:W-:Y:S03]  /*2d960*/  HGMMA.64x64x16.F32.BF16 R24, gdesc[UR4], R24, gsb0 ;  /* 0x00e00000041879f0 */ /* 0x000fe60008001818 */
[----:B------:R-:W-:Y:S02]  /*2d970*/  WARPGROUP.DEPBAR.LE gsb0, 0x0 ;  /* 0x00008000000079c5 */ /* 0x000fe40000010000 */
[----:B------:R0:W-:Y:S04]  /*2d980*/  ST.E desc[UR8][R12.64], R11 ;  /* 0x0000000b0c007985 */ /* 0x0001e8000c101908 */
[----:B------:R-:W2:Y:S01]  /*2d990*/  LD.E.64 R66, desc[UR10][R20.64] ;  /* 0x0000000a14427980 */ /* 0x000ea2000c101b00 */
[----:B------:R-:W-:Y:S01]  /*2d9a0*/  IMAD.MOV.U32 R56, RZ, RZ, 0x28 ;  /* 0x00000028ff387424 */ /* 0x000fe200078e00ff */
[----:B------:R-:W-:Y:S01]  /*2d9b0*/  WARPGROUP.ARRIVE ;  /* 0x00000000000079c5 */ /* 0x000fe20000000000 */
[----:B------:R-:W-:Y:S01]  /*2d9c0*/  IMAD.MOV.U32 R57, RZ, RZ, 0xa00 ;  /* 0x00000a00ff397424 */ /* 0x000fe200078e00ff */
[----:B------:R-:W-:Y:S01]  /*2d9d0*/  R2UR UR8, R4 ;  /* 0x00000000040872ca */ /* 0x000fe200000e0000 */
[----:B------:R-:W-:Y:S01]  /*2d9e0*/  IMAD.MOV.U32 R59, RZ, RZ, R15 ;  /* 0x000000ffff3b7224 */ /* 0x000fe200078e000f */
[----:B------:R-:W-:-:S02]  /*2d9f0*/  SEL R56, R56, 0x26, P0 ;  /* 0x0000002638387807 */ /* 0x000fc40000000000 */
[----:B------:R-:W-:Y:S02]  /*2da00*/  SEL R57, R57, 0x980, P0 ;  /* 0x0000098039397807 */ /* 0x000fe40000000000 */
[----:B------:R-:W-:Y:S02]  /*2da10*/  R2UR UR7, R59 ;  /* 0x000000003b0772ca */ /* 0x000fe400000e0000 */
[C---:B------:R-:W-:Y:S01]  /*2da20*/  R2UR UR9, R5.reuse ;  /* 0x00000000050972ca */ /* 0x040fe200000e0000 */
[----:B------:R-:W-:Y:S01]  /*2da30*/  IMAD.IADD R56, R56, 0x1, R57 ;  /* 0x0000000138387824 */ /* 0x000fe200078e0239 */
[----:B------:R-:W-:Y:S02]  /*2da40*/  R2UR UR10, R4 ;  /* 0x00000000040a72ca */ /* 0x000fe400000e0000 */
[----:B------:R-:W-:Y:S02]  /*2da50*/  R2UR UR11, R5 ;  /* 0x00000000050b72ca */ /* 0x000fe400000e0000 */
[----:B------:R-:W-:-:S05]  /*2da60*/  LOP3.LUT R57, R56, 0xa06, RZ, 0xc0, !PT ;  /* 0x00000a0638397812 */ /* 0x000fca00078ec0ff */
[----:B------:R-:W-:-:S05]  /*2da70*/  IMAD.IADD R58, R14, 0x1, R57 ;  /* 0x000000010e3a7824 */ /* 0x000fca00078e0239 */
[----:B------:R-:W-:Y:S01]  /*2da80*/  R2UR UR6, R58 ;  /* 0x000000003a0672ca */ /* 0x000fe200000e0000 */
[----:B--2---:R-:W-:Y:S02]  /*2da90*/  IMAD.IADD R56, R57, 0x1, R66 ;  /* 0x0000000139387824 */ /* 0x004fe400078e0242 */
[----:B------:R-:W-:-:S03]  /*2daa0*/  IMAD.MOV.U32 R57, RZ, RZ, R67 ;  /* 0x000000ffff397224 */ /* 0x000fc600078e0043 */
[----:B------:R-:W-:Y:S02]  /*2dab0*/  R2UR UR4, R56 ;  /* 0x00000000380472ca */ /* 0x000fe400000e0000 */
        /* <DEDUP_REMOVED lines=8> */
[----:B------:R-:W-:Y:S01]  /*2db40*/  R2UR UR8, R4 ;  /* 0x00000000040872ca */ /* 0x000fe200000e0000 */
[----:B------:R-:W-:Y:S01]  /*2db50*/  IMAD.IADD R58, R61, 0x1, R60 ;  /* 0x000000013d3a7824 */ /* 0x000fe200078e023c */
[----:B------:R-:W-:-:S02]  /*2db60*/  R2UR UR9, R5 ;  /* 0x00000000050972ca */ /* 0x000fc400000e0000 */
[----:B------:R-:W-:Y:S02]  /*2db70*/  R2UR UR7, R59 ;  /* 0x000000003b0772ca */ /* 0x000fe400000e0000 */
[----:B------:R-:W-:Y:S02]  /*2db80*/  R2UR UR6, R58 ;  /* 0x000000003a0672ca */ /* 0x000fe400000e0000 */
[----:B------:R-:W-:Y:S02]  /*2db90*/  R2UR UR10, R4 ;  /* 0x00000000040a72ca */ /* 0x000fe400000e0000 */
[----:B------:R-:W-:Y:S02]  /*2dba0*/  R2UR UR11, R5 ;  /* 0x00000000050b72ca */ /* 0x000fe400000e0000 */
[----:B--2---:R-:W-:Y:S02]  /*2dbb0*/  IADD3 R56, R61, 0xa00, R56 ;  /* 0x00000a003d387810 */ /* 0x004fe40007ffe038 */
[----:B------:R-:W-:-:S02]  /*2dbc0*/  R2UR UR5, R57 ;  /* 0x00000000390572ca */ /* 0x000fc400000e0000 */
[----:B------:R-:W-:-:S13]  /*2dbd0*/  R2UR UR4, R56 ;  /* 0x00000000380472ca */ /* 0x000fda00000e0000 */
[----:B------:R-:W-:Y:S03]  /*2dbe0*/  HGMMA.64x64x16.F32.BF16 R24, gdesc[UR4], R24, gsb0 ;  /* 0x00e00000041879f0 */ /* 0x000fe60008001818 */
[----:B------:R-:W-:Y:S02]  /*2dbf0*/  WARPGROUP.DEPBAR.LE gsb0, 0x0 ;  /* 0x00008000000079c5 */ /* 0x000fe40000010000 */
[----:B------:R0:W-:Y:S04]  /*2dc00*/  ST.E desc[UR8][R12.64], R11 ;  /* 0x0000000b0c007985 */ /* 0x0001e8000c101908 */
[----:B------:R-:W2:Y:S01]  /*2dc10*/  LD.E.64 R56, desc[UR10][R20.64] ;  /* 0x0000000a14387980 */ /* 0x000ea2000c101b00 */
[----:B------:R-:W-:Y:S01]  /*2dc20*/  IMAD.IADD R58, R63, 0x1, R60 ;  /* 0x000000013f3a7824 */ /* 0x000fe200078e023c */
[----:B------:R-:W-:Y:S01]  /*2dc30*/  WARPGROUP.ARRIVE ;  /* 0x00000000000079c5 */ /* 0x000fe20000000000 */
[----:B------:R-:W-:Y:S01]  /*2dc40*/  IMAD.MOV.U32 R59, RZ, RZ, R15 ;  /* 0x000000ffff3b7224 */ /* 0x000fe200078e000f */
[----:B------:R-:W-:-:S02]  /*2dc50*/  R2UR UR8, R4 ;  /* 0x00000000040872ca */ /* 0x000fc400000e0000 */
[----:B------:R-:W-:Y:S02]  /*2dc60*/  R2UR UR6, R58 ;  /* 0x000000003a0672ca */ /* 0x000fe400000e0000 */
[----:B------:R-:W-:Y:S02]  /*2dc70*/  R2UR UR7, R59 ;  /* 0x000000003b0772ca */ /* 0x000fe400000e0000 */
[C---:B------:R-:W-:Y:S02]  /*2dc80*/  R2UR UR9, R5.reuse ;  /* 0x00000000050972ca */ /* 0x040fe400000e0000 */
        /* <DEDUP_REMOVED lines=172> */
[----:B------:R-:W-:-:S02]  /*2e750*/  R2UR UR8, R4 ;  /* 0x00000000040872ca */ /* 0x000fc400000e0000 */
[----:B------:R-:W-:Y:S02]  /*2e760*/  SEL R56, R56, 0x3e, P0 ;  /* 0x0000003e38387807 */ /* 0x000fe40000000000 */
[----:B------:R-:W-:Y:S02]  /*2e770*/  SEL R57, R57, 0xf80, P0 ;  /* 0x00000f8039397807 */ /* 0x000fe40000000000 */
[----:B------:R-:W-:-:S03]  /*2e780*/  R2UR UR9, R5 ;  /* 0x00000000050972ca */ /* 0x000fc600000e0000 */
[----:B------:R-:W-:-:S05]  /*2e790*/  IMAD.IADD R56, R56, 0x1, R57 ;  /* 0x0000000138387824 */ /* 0x000fca00078e0239 */
[----:B------:R-:W-:-:S05]  /*2e7a0*/  LOP3.LUT R57, R56, 0x1e06, RZ, 0xc0, !PT ;  /* 0x00001e0638397812 */ /* 0x000fca00078ec0ff */
[----:B------:R-:W-:-:S05]  /*2e7b0*/  IMAD.IADD R56, R14, 0x1, R57 ;  /* 0x000000010e387824 */ /* 0x000fca00078e0239 */
[----:B------:R-:W-:Y:S01]  /*2e7c0*/  R2UR UR6, R56 ;  /* 0x00000000380672ca */ /* 0x000fe200000e0000 */
[----:B--2---:R-:W-:Y:S02]  /*2e7d0*/  IMAD.IADD R14, R57, 0x1, R20 ;  /* 0x00000001390e7824 */ /* 0x004fe400078e0214 */
[----:B------:R-:W-:Y:S02]  /*2e7e0*/  IMAD.MOV.U32 R57, RZ, RZ, R15 ;  /* 0x000000ffff397224 */ /* 0x000fe400078e000f */
[----:B------:R-:W-:Y:S01]  /*2e7f0*/  IMAD.MOV.U32 R15, RZ, RZ, R21 ;  /* 0x000000ffff0f7224 */ /* 0x000fe200078e0015 */
[----:B------:R-:W-:Y:S02]  /*2e800*/  R2UR UR4, R14 ;  /* 0x000000000e0472ca */ /* 0x000fe400000e0000 */
[----:B------:R-:W-:Y:S02]  /*2e810*/  R2UR UR7, R57 ;  /* 0x00000000390772ca */ /* 0x000fe400000e0000 */
        /* <DEDUP_REMOVED lines=9> */
[----:B------:R-:W-:Y:S02]  /*2e8b0*/  R2UR UR4, R4 ;  /* 0x00000000040472ca */ /* 0x000fe400000e0000 */
[----:B------:R-:W-:Y:S01]  /*2e8c0*/  R2UR UR5, R5 ;  /* 0x00000000050572ca */ /* 0x000fe200000e0000 */
[----:B------:R-:W-:-:S12]  /*2e8d0*/  BSSY B2, `(.L_x_5391) ;  /* 0x0000006000027945 */ /* 0x000fd80003800000 */
[----:B---3--:R0:W5:Y:S01]  /*2e8e0*/  LD.E R14, desc[UR4][R14.64] ;  /* 0x000000040e0e7980 */ /* 0x008162000c101900 */
[----:B--2---:R-:W-:-:S04]  /*2e8f0*/  LOP3.LUT R56, R56, 0x1, RZ, 0xfc, !PT ;  /* 0x0000000138387812 */ /* 0x004fc800078efcff */
[----:B------:R-:W-:-:S13]  /*2e900*/  ISETP.NE.AND P0, PT, R56, 0x3, PT ;  /* 0x000000033800780c */ /* 0x000fda0003f05270 */
[----:B0-----:R-:W-:Y:S05]  /*2e910*/  @!P0 BRA `(.L_x_5392) ;  /* 0x0000000000048947 */ /* 0x001fea0003800000 */
[----:B------:R-:W-:Y:S01]  /*2e920*/  BPT.TRAP 0x1 ;  /* 0x000000040000795c */ /* 0x000fe20000300000 */
.L_x_5392:
[----:B------:R-:W-:Y:S05]  /*2e930*/  BSYNC B2 ;  /* 0x0000000000027941 */ /* 0x000fea0003800000 */
.L_x_5391:
[C---:B------:R-:W-:Y:S02]  /*2e940*/  R2UR UR6, R4.reuse ;  /* 0x00000000040672ca */ /* 0x040fe400000e0000 */
[C---:B------:R-:W-:Y:S02]  /*2e950*/  R2UR UR7, R5.reuse ;  /* 0x00000000050772ca */ /* 0x040fe400000e0000 */
[----:B------:R-:W-:Y:S02]  /*2e960*/  R2UR UR4, R4 ;  /* 0x00000000040472ca */ /* 0x000fe400000e0000 */
[----:B------:R-:W-:-:S09]  /*2e970*/  R2UR UR5, R5 ;  /* 0x00000000050572ca */ /* 0x000fd200000e0000 */
[----:B------:R-:W2:Y:S04]  /*2e980*/  LD.E.64 R12, desc[UR6][R20.64+0x20] ;  /* 0x00002006140c7980 */ /* 0x000ea8000c101b00 */
[----:B------:R-:W3:Y:S01]  /*2e990*/  LD.E R11, desc[UR4][R20.64+0xc] ;  /* 0x00000c04140b7980 */ /* 0x000ee2000c101900 */
[----:B--2---:R-:W-:-:S05]  /*2e9a0*/  MOV R13, R12 ;  /* 0x0000000c000d7202 */ /* 0x004fca0000000f00 */
[----:B-----5:R-:W-:-:S05]  /*2e9b0*/  IMAD R14, R14, 0x8, R13 ;  /* 0x000000080e0e7824 */ /* 0x020fca00078e020d */
[----:B---3--:R-:W-:-:S04]  /*2e9c0*/  PRMT R11, R11, 0x654, R14 ;  /* 0x000006540b0b7816 */ /* 0x008fc8000000000e */
[----:B------:R0:W-:Y:S01]  /*2e9d0*/  SYNCS.ARRIVE.TRANS64.RED.A1T0 RZ, [R11+URZ], RZ ;  /* 0x000000ff0bff79a7 */ /* 0x0001e2000810043f */
[----:B------:R-:W2:Y:S04]  /*2e9e0*/  LD.E R12, desc[UR4][R8.64+0x24] ;  /* 0x00002404080c7980 */ /* 0x000ea8000c101900 */
[----:B0-----:R-:W3:Y:S01]  /*2e9f0*/  LD.E R11, desc[UR4][R8.64] ;  /* 0x00000004080b7980 */ /* 0x001ee2000c101900 */
[----:B------:R-:W-:Y:S01]  /*2ea00*/  IMAD.MOV.U32 R13, RZ, RZ, R18 ;  /* 0x000000ffff0d7224 */ /* 0x000fe200078e0012 */
[C---:B------:R-:W-:Y:S02]  /*2ea10*/  R2UR UR14, R4.reuse ;  /* 0x00000000040e72ca */ /* 0x040fe400000e0000 */
[----:B------:R-:W-:Y:S02]  /*2ea20*/  R2UR UR15, R5 ;  /* 0x00000000050f72ca */ /* 0x000fe400000e0000 */
[----:B------:R-:W-:-:S02]  /*2ea30*/  R2UR UR10, R4 ;  /* 0x00000000040a72ca */ /* 0x000fc400000e0000 */
[C---:B------:R-:W-:Y:S02]  /*2ea40*/  R2UR UR11, R5.reuse ;  /* 0x00000000050b72ca */ /* 0x040fe400000e0000 */
[C---:B------:R-:W-:Y:S02]  /*2ea50*/  R2UR UR8, R4.reuse ;  /* 0x00000000040872ca */ /* 0x040fe400000e0000 */
[----:B------:R-:W-:Y:S02]  /*2ea60*/  R2UR UR9, R5 ;  /* 0x00000000050972ca */ /* 0x000fe400000e0000 */
[----:B------:R-:W-:-:S03]  /*2ea70*/  R2UR UR12, R4 ;  /* 0x00000000040c72ca */ /* 0x000fc600000e0000 */
[----:B------:R-:W4:Y:S01]  /*2ea80*/  LD.E R64, desc[UR14][R8.64+0x18] ;  /* 0x0000180e08407980 */ /* 0x000f22000c101900 */
[----:B------:R-:W-:-:S03]  /*2ea90*/  R2UR UR13, R5 ;  /* 0x00000000050d72ca */ /* 0x000fc600000e0000 */
[----:B------:R-:W4:Y:S04]  /*2eaa0*/  LD.E R62, desc[UR10][R8.64+0xc] ;  /* 0x00000c0a083e7980 */ /* 0x000f28000c101900 */
[----:B------:R-:W4:Y:S06]  /*2eab0*/  LD.E R61, desc[UR8][R8.64+0x10] ;  /* 0x00001008083d7980 */ /* 0x000f2c000c101900 */
[----:B------:R-:W4:Y:S01]  /*2eac0*/  LD.E R63, desc[UR12][R8.64+0x14] ;  /* 0x0000140c083f7980 */ /* 0x000f22000c101900 */
[----:B--2---:R-:W-:Y:S01]  /*2ead0*/  ISETP.NE.AND P0, PT, R12, 0x1, PT ;  /* 0x000000010c00780c */ /* 0x004fe20003f05270 */
[----:B------:R-:W-:-:S05]  /*2eae0*/  IMAD.MOV.U32 R12, RZ, RZ, R19 ;  /* 0x000000ffff0c7224 */ /* 0x000fca00078e0013 */
[----:B------:R3:W2:Y:S07]  /*2eaf0*/  LD.E R20, desc[UR4][R12.64] ;  /* 0x000000040c147980 */ /* 0x0006ae000c101900 */
[C---:B------:R-:W-:Y:S02]  /*2eb00*/  @P0 R2UR UR4, R4.reuse ;  /* 0x00000000040402ca */ /* 0x040fe400000e0000 */
[----:B------:R-:W-:Y:S02]  /*2eb10*/  @P0 R2UR UR5, R5 ;  /* 0x00000000050502ca */ /* 0x000fe400000e0000 */
[----:B------:R-:W-:-:S02]  /*2eb20*/  @P0 R2UR UR6, R4 ;  /* 0x00000000040602ca */ /* 0x000fc400000e0000 */
[----:B------:R-:W-:-:S09]  /*2eb30*/  @P0 R2UR UR7, R5 ;  /* 0x00000000050702ca */ /* 0x000fd200000e0000 */
[----:B------:R-:W2:Y:S04]  /*2eb40*/  @P0 LD.E R58, desc[UR4][R8.64+0x28] ;  /* 0x00002804083a0980 */ /* 0x000ea8000c101900 */
[----:B------:R-:W2:Y:S01]  /*2eb50*/  @P0 LD.E R57, desc[UR6][R8.64+0x2c] ;  /* 0x00002c0608390980 */ /* 0x000ea2000c101900 */
[C---:B------:R-:W-:Y:S02]  /*2eb60*/  R2UR UR4, R4.reuse ;  /* 0x00000000040472ca */ /* 0x040fe400000e0000 */
[C---:B------:R-:W-:Y:S02]  /*2eb70*/  R2UR UR5, R5.reuse ;  /* 0x00000000050572ca */ /* 0x040fe400000e0000 */
[----:B------:R-:W-:Y:S02]  /*2eb80*/  R2UR UR6, R4 ;  /* 0x00000000040672ca */ /* 0x000fe400000e0000 */
[----:B------:R-:W-:-:S09]  /*2eb90*/  R2UR UR7, R5 ;  /* 0x00000000050772ca */ /* 0x000fd200000e0000 */
[----:B------:R-:W2:Y:S04]  /*2eba0*/  LD.E R59, desc[UR4][R8.64+0x8] ;  /* 0x00000804083b7980 */ /* 0x000ea8000c101900 */
[----:B------:R-:W2:Y:S01]  /*2ebb0*/  LD.E R60, desc[UR6][R8.64+0x4] ;  /* 0x00000406083c7980 */ /* 0x000ea2000c101900 */
[----:B---3--:R-:W-:-:S04]  /*2ebc0*/  SHF.R.S32.HI R12, RZ, 0x1f, R11 ;  /* 0x0000001fff0c7819 */ /* 0x008fc8000001140b */
        /* <DEDUP_REMOVED lines=12> */
[----:B------:R-:W-:Y:S02]  /*2ec90*/  LEA.HI R11, R56, R56, RZ, 0x1 ;  /* 0x00000038380b7211 */ /* 0x000fe400078f08ff */
[----:B------:R-:W-:Y:S02]  /*2eca0*/  LOP3.LUT R21, R21, 0xfffffff8, RZ, 0xc0, !PT ;  /* 0xfffffff815157812 */ /* 0x000fe400078ec0ff */
[----:B------:R-:W-:Y:S02]  /*2ecb0*/  SHF.R.S32.HI R13, RZ, 0x5, R13 ;  /* 0x00000005ff0d7819 */ /* 0x000fe4000001140d */
[----:B------:R-:W-:Y:S01]  /*2ecc0*/  LOP3.LUT R11, R11, 0x1ffffffe, RZ, 0xc0, !PT ;  /* 0x1ffffffe0b0b7812 */ /* 0x000fe200078ec0ff */
[----:B------:R-:W-:-:S04]  /*2ecd0*/  IMAD.IADD R21, R12, 0x1, -R21 ;  /* 0x000000010c157824 */ /* 0x000fc800078e0a15 */
[----:B------:R-:W-:Y:S01]  /*2ece0*/  IMAD.IADD R11, R56, 0x1, -R11 ;  /* 0x00000001380b7824 */ /* 0x000fe200078e0a0b */
[----:B------:R-:W-:Y:S02]  /*2ecf0*/  LOP3.LUT R15, R15, 0x7ffffffc, RZ, 0xc0, !PT ;  /* 0x7ffffffc0f0f7812 */ /* 0x000fe400078ec0ff */
[----:B----4-:R-:W-:-:S03]  /*2ed00*/  ISETP.GE.AND P1, PT, R64, 0x1, PT ;  /* 0x000000014000780c */ /* 0x010fc60003f26270 */
[----:B------:R-:W-:Y:S01]  /*2ed10*/  IMAD.IADD R15, R14, 0x1, -R15 ;  /* 0x000000010e0f7824 */ /* 0x000fe200078e0a0f */
[----:B------:R-:W-:Y:S01]  /*2ed20*/  BSSY B2, `(.L_x_5393) ;  /* 0x0000034000027945 */ /* 0x000fe20003800000 */
[----:B--2---:R-:W-:-:S04]  /*2ed30*/  IMAD R12, R20, 0x4, R13 ;  /* 0x00000004140c7824 */ /* 0x004fc800078e020d */
[----:B------:R-:W-:-:S04]  /*2ed40*/  IMAD.U32 R12, R12, 0x10, R21 ;  /* 0x000000100c0c7824 */ /* 0x000fc800078e0015 */
[----:B------:R-:W-:Y:S02]  /*2ed50*/  IMAD R11, R11, 0x8, R12 ;  /* 0x000000080b0b7824 */ /* 0x000fe400078e020c */
[----:B------:R-:W-:Y:S02]  /*2ed60*/  IMAD.SHL.U32 R20, R0, 0x40, RZ ;  /* 0x0000004000147824 */ /* 0x000fe400078e00ff */
[----:B------:R-:W-:-:S05]  /*2ed70*/  @P0 IMAD.HI.U32 R58, R11, R58, RZ ;  /* 0x0000003a0b3a0227 */ /* 0x000fca00078e00ff */
[----:B------:R-:W-:-:S05]  /*2ed80*/  @P0 SHF.R.U32.HI R11, RZ, R57, R58 ;  /* 0x00000039ff0b0219 */ /* 0x000fca000001163a */
[----:B------:R-:W0:Y:S01]  /*2ed90*/  SHFL.IDX PT, R21, R11, RZ, 0x1c1f ;  /* 0x001c1fff0b157589 */ /* 0x000e2200000e0000 */
[----:B------:R-:W-:-:S05]  /*2eda0*/  IADD3 R12, -R20, 0x1, RZ ;  /* 0x00000001140c7810 */ /* 0x000fca0007ffe1ff */
[----:B------:R-:W-:Y:S01]  /*2edb0*/  IMAD R12, R15, -0x2, R12 ;  /* 0xfffffffe0f0c7824 */ /* 0x000fe200078e020c */
[----:B------:R-:W-:-:S04]  /*2edc0*/  LOP3.LUT R13, RZ, R62, RZ, 0x33, !PT ;  /* 0x0000003eff0d7212 */ /* 0x000fc800078e33ff */
[----:B------:R-:W-:Y:S01]  /*2edd0*/  IADD3 R12, -R60, R12, R59 ;  /* 0x0000000c3c0c7210 */ /* 0x000fe20007ffe13b */
[----:B------:R-:W-:-:S04]  /*2ede0*/  IMAD.IADD R63, R63, 0x1, -R20 ;  /* 0x000000013f3f7824 */ /* 0x000fc800078e0a14 */
[C---:B------:R-:W-:Y:S02]  /*2edf0*/  IMAD.IADD R61, R12.reuse, 0x1, R61 ;  /* 0x000000010c3d7824 */ /* 0x040fe400078e023d */
[----:B------:R-:W-:Y:S02]  /*2ee00*/  IMAD.IADD R56, R12, 0x1, R13 ;  /* 0x000000010c387824 */ /* 0x000fe400078e020d */
[--C-:B0-----:R-:W-:Y:S02]  /*2ee10*/  IMAD.IADD R13, R61, 0x1, R21.reuse ;  /* 0x000000013d0d7824 */ /* 0x101fe400078e0215 */
[----:B------:R-:W-:Y:S01]  /*2ee20*/  IMAD.IADD R12, R56, 0x1, R21 ;  /* 0x00000001380c7824 */ /* 0x000fe200078e0215 */
[----:B------:R-:W-:Y:S06]  /*2ee30*/  @!P1 BRA `(.L_x_5394) ;  /* 0x0000000000889947 */ /* 0x000fec0003800000 */
[----:B------:R-:W-:Y:S01]  /*2ee40*/  IADD3 R21, -R60, R59, R21 ;  /* 0x0000003b3c157210 */ /* 0x000fe20007ffe115 */
[----:B------:R-:W-:Y:S03]  /*2ee50*/  BSSY B3, `(.L_x_5395) ;  /* 0x000001c000037945 */ /* 0x000fe60003800000 */
[----:B------:R-:W-:-:S13]  /*2ee60*/  ISETP.GT.AND P0, PT, R21, -0x1, PT ;  /* 0xffffffff1500780c */ /* 0x000fda0003f04270 */
[----:B------:R-:W-:Y:S05]  /*2ee70*/  @P0 BRA `(.L_x_5396) ;  /* 0x00000000003c0947 */ /* 0x000fea0003800000 */
[----:B------:R-:W-:Y:S01]  /*2ee80*/  ISETP.NE.AND P0, PT, R64, 0x1, PT ;  /* 0x000000014000780c */ /* 0x000fe20003f05270 */
[----:B------:R-:W-:Y:S01]  /*2ee90*/  BSSY B4, `(.L_x_5397) ;  /* 0x000000b000047945 */ /* 0x000fe20003800000 */
[----:B------:R-:W-:-:S11]  /*2eea0*/  LOP3.LUT R21, RZ, R21, RZ, 0x33, !PT ;  /* 0x00000015ff157212 */ /* 0x000fd600078e33ff */
[----:B------:R-:W-:Y:S05]  /*2eeb0*/  @!P0 BRA `(.L_x_5398) ;  /* 0x0000000000208947 */ /* 0x000fea0003800000 */
[C---:B------:R-:W-:Y:S02]  /*2eec0*/  R2UR UR4, R4.reuse ;  /* 0x00000000040472ca */ /* 0x040fe400000e0000 */
[C---:B------:R-:W-:Y:S02]  /*2eed0*/  R2UR UR5, R5.reuse ;  /* 0x00000000050572ca */ /* 0x040fe400000e0000 */
[----:B------:R-:W-:Y:S02]  /*2eee0*/  R2UR UR6, R4 ;  /* 0x00000000040672ca */ /* 0x000fe400000e0000 */
[----:B------:R-:W-:-:S09]  /*2eef0*/  R2UR UR7, R5 ;  /* 0x00000000050772ca */ /* 0x000fd200000e0000 */
[----:B------:R-:W2:Y:S04]  /*2ef00*/  LD.E R14, desc[UR4][R8.64+0x1c] ;  /* 0x00001c04080e7980 */ /* 0x000ea8000c101900 */
[----:B------:R-:W3:Y:S01]  /*2ef10*/  LD.E R57, desc[UR6][R8.64+0x20] ;  /* 0x0000200608397980 */ /* 0x000ee2000c101900 */
[----:B--2---:R-:W-:-:S05]  /*2ef20*/  IMAD.HI.U32 R14, R21, R14, RZ ;  /* 0x0000000e150e7227 */ /* 0x004fca00078e00ff */
[----:B---3--:R-:W-:-:S07]  /*2ef30*/  SHF.R.U32.HI R21, RZ, R57, R14 ;  /* 0x00000039ff157219 */ /* 0x008fce000001160e */
.L_x_5398:
[----:B------:R-:W-:Y:S05]  /*2ef40*/  BSYNC B4 ;  /* 0x0000000000047941 */ /* 0x000fea0003800000 */
.L_x_5397:
[----:B------:R-:W-:Y:S01]  /*2ef50*/  LOP3.LUT R21, RZ, R21, RZ, 0x33, !PT ;  /* 0x00000015ff157212 */ /* 0x000fe200078e33ff */
[----:B------:R-:W-:Y:S06]  /*2ef60*/  BRA `(.L_x_5399) ;  /* 0x0000000000287947 */ /* 0x000fec0003800000 */
.L_x_5396:
[----:B------:R-:W-:-:S13]  /*2ef70*/  ISETP.NE.AND P0, PT, R64, 0x1, PT ;  /* 0x000000014000780c */ /* 0x000fda0003f05270 */
        /* <DEDUP_REMOVED lines=9> */
.L_x_5399:
[----:B------:R-:W-:Y:S05]  /*2f010*/  BSYNC B3 ;  /* 0x0000000000037941 */ /* 0x000fea0003800000 */
.L_x_5395:
[----:B------:R-:W-:-:S04]  /*2f020*/  IMAD R14, R64, R21, -R20 ;  /* 0x00000015400e7224 */ /* 0x000fc800078e0a14 */
[----:B------:R-:W-:-:S05]  /*2f030*/  IMAD R21, R15, -0x2, R14 ;  /* 0xfffffffe0f157824 */ /* 0x000fca00078e020e */
[----:B------:R-:W-:Y:S02]  /*2f040*/  VIMNMX R12, R12, R21, !PT ;  /* 0x000000150c0c7248 */ /* 0x000fe40007fe0100 */
[----:B------:R-:W-:-:S07]  /*2f050*/  VIADDMNMX R13, R21, R64, R13, PT ;  /* 0x00000040150d7246 */ /* 0x000fce000380010d */
.L_x_5394:
[----:B------:R-:W-:Y:S05]  /*2f060*/  BSYNC B2 ;  /* 0x0000000000027941 */ /* 0x000fea0003800000 */
.L_x_5393:
        /* <DEDUP_REMOVED lines=96> */
.L_x_5405:
[----:B------:R-:W-:Y:S05]  /*2f670*/  BSYNC B4 ;  /* 0x0000000000047941 */ /* 0x000fea0003800000 */
.L_x_5404:
[----:B------:R-:W-:Y:S01]  /*2f680*/  LOP3.LUT R59, RZ, R59, RZ, 0x33, !PT ;  /* 0x0000003bff3b7212 */ /* 0x000fe200078e33ff */
[----:B------:R-:W-:Y:S06]  /*2f690*/  BRA `(.L_x_5406) ;  /* 0x0000000000287947 */ /* 0x000fec0003800000 */
.L_x_5403:
        /* <DEDUP_REMOVED lines=10> */
.L_x_5406:
[----:B------:R-:W-:Y:S05]  /*2f740*/  BSYNC B3 ;  /* 0x0000000000037941 */ /* 0x000fea0003800000 */
.L_x_5402:
[----:B------:R-:W-:-:S04]  /*2f750*/  IMAD R8, R64, R59, -R20 ;  /* 0x0000003b40087224 */ /* 0x000fc800078e0a14 */
[----:B------:R-:W-:-:S05]  /*2f760*/  IMAD R15, R15, -0x2, R8 ;  /* 0xfffffffe0f0f7824 */ /* 0x000fca00078e0208 */
[----:B------:R-:W-:Y:S02]  /*2f770*/  VIADDMNMX R13, R15, R64, R13, PT ;  /* 0x000000400f0d7246 */ /* 0x000fe4000380010d */
[----:B------:R-:W-:-:S07]  /*2f780*/  VIMNMX R12, R12, R15, !PT ;  /* 0x0000000f0c0c7248 */ /* 0x000fce0007fe0100 */
.L_x_5401:
[----:B------:R-:W-:Y:S05]  /*2f790*/  BSYNC B2 ;  /* 0x0000000000027941 */ /* 0x000fea0003800000 */
.L_x_5400:
[----:B------:R-:W2:Y:S01]  /*2f7a0*/  LDL.64 R8, [R7+0x70] ;  /* 0x0000700007087983 */ /* 0x000ea20000100a00 */
[----:B------:R-:W-:Y:S02]  /*2f7b0*/  R2UR UR4, R4 ;  /* 0x00000000040472ca */ /* 0x000fe400000e0000 */
[----:B------:R-:W-:Y:S02]  /*2f7c0*/  R2UR UR5, R5 ;  /* 0x00000000050572ca */ /* 0x000fe400000e0000 */
[----:B------:R-:W-:Y:S02]  /*2f7d0*/  ISETP.GT.AND P0, PT, R12, 0x1, !P0 ;  /* 0x000000010c00780c */ /* 0x000fe40004704270 */
[----:B------:R-:W-:Y:S02]  /*2f7e0*/  ISETP.NE.AND P6, PT, R36, RZ, PT ;  /* 0x000000ff2400720c */ /* 0x000fe40003fc5270 */
[----:B------:R-:W-:Y:S02]  /*2f7f0*/  ISETP.LT.OR P0, PT, R13, 0x2, P0 ;  /* 0x000000020d00780c */ /* 0x000fe40000701670 */
[----:B------:R-:W-:-:S02]  /*2f800*/  ISETP.GT.AND P1, PT, R12, 0x8, !P1 ;  /* 0x000000080c00780c */ /* 0x000fc40004f24270 */
[----:B------:R-:W-:Y:S02]  /*2f810*/  FSEL R59, R27, -INF , !P0 ;  /* 0xff8000001b3b7808 */ /* 0x000fe40004000000 */
[----:B------:R-:W-:Y:S02]  /*2f820*/  ISETP.NE.AND P0, PT, R25, RZ, PT ;  /* 0x000000ff1900720c */ /* 0x000fe40003f05270 */
[C---:B------:R-:W-:Y:S02]  /*2f830*/  ISETP.LT.OR P1, PT, R13.reuse, 0x9, P1 ;  /* 0x000000090d00780c */ /* 0x040fe40000f21670 */
[----:B------:R-:W-:Y:S02]  /*2f840*/  ISETP.GT.AND P0, PT, R12, 0x9, !P0 ;  /* 0x000000090c00780c */ /* 0x000fe40004704270 */
[----:B------:R-:W-:Y:S02]  /*2f850*/  FSEL R61, R30, -INF , !P1 ;  /* 0xff8000001e3d7808 */ /* 0x000fe40004800000 */
[----:B------:R-:W-:-:S02]  /*2f860*/  ISETP.LT.OR P0, PT, R13, 0xa, P0 ;  /* 0x0000000a0d00780c */ /* 0x000fc40000701670 */
[----:B------:R-:W-:Y:S02]  /*2f870*/  ISETP.NE.AND P1, PT, R62, RZ, PT ;  /* 0x000000ff3e00720c */ /* 0x000fe40003f25270 */
        /* <DEDUP_REMOVED lines=13> */
[C---:B------:R-:W-:Y:S01]  /*2f950*/  ISETP.GT.AND P0, PT, R12.reuse, 0x19, !P6 ;  /* 0x000000190c00780c */ /* 0x040fe20007704270 */
[----:B--2---:R-:W2:Y:S03]  /*2f960*/  LD.E.64 R14, desc[UR4][R8.64] ;  /* 0x00000004080e7980 */ /* 0x004ea6000c101b00 */
[----:B------:R-:W-:Y:S02]  /*2f970*/  ISETP.LT.OR P0, PT, R13, 0x1a, P0 ;  /* 0x0000001a0d00780c */ /* 0x000fe40000701670 */
[----:B------:R-:W-:Y:S01]  /*2f980*/  ISETP.GT.AND P1, PT, R12, 0x28, !P1 ;  /* 0x000000280c00780c */ /* 0x000fe20004f24270 */
[----:B------:R-:W3:Y:S01]  /*2f990*/  LD.E R24, desc[UR4][R8.64+0x10] ;  /* 0x0000100408187980 */ /* 0x000ee2000c101900 */
[----:B------:R-:W-:-:S02]  /*2f9a0*/  FSEL R39, R39, -INF , !P0 ;  /* 0xff80000027277808 */ /* 0x000fc40004000000 */
[----:B------:R-:W-:Y:S02]  /*2f9b0*/  ISETP.NE.AND P0, PT, R58, RZ, PT ;  /* 0x000000ff3a00720c */ /* 0x000fe40003f05270 */
[C---:B------:R-:W-:Y:S02]  /*2f9c0*/  ISETP.GT.AND P2, PT, R12.reuse, 0x29, !P2 ;  /* 0x000000290c00780c */ /* 0x040fe40005744270 */
[C---:B------:R-:W-:Y:S02]  /*2f9d0*/  ISETP.GT.AND P0, PT, R12.reuse, 0x20, !P0 ;  /* 0x000000200c00780c */ /* 0x040fe40004704270 */
[C---:B------:R-:W-:Y:S02]  /*2f9e0*/  ISETP.GT.AND P3, PT, R12.reuse, 0x30, !P3 ;  /* 0x000000300c00780c */ /* 0x040fe40005f64270 */
[----:B------:R-:W-:Y:S02]  /*2f9f0*/  ISETP.LT.OR P0, PT, R13, 0x21, P0 ;  /* 0x000000210d00780c */ /* 0x000fe40000701670 */
[----:B------:R-:W-:-:S02]  /*2fa00*/  ISETP.GT.AND P4, PT, R12, 0x31, !P4 ;  /* 0x000000310c00780c */ /* 0x000fc40006784270 */
[----:B------:R-:W-:Y:S02]  /*2fa10*/  FSEL R89, R42, -INF , !P0 ;  /* 0xff8000002a597808 */ /* 0x000fe40004000000 */
[----:B------:R-:W-:Y:S02]  /*2fa20*/  ISETP.NE.AND P0, PT, R21, RZ, PT ;  /* 0x000000ff1500720c */ /* 0x000fe40003f05270 */
[----:B------:R-:W-:Y:S02]  /*2fa30*/  ISETP.NE.AND P6, PT, R44, RZ, PT ;  /* 0x000000ff2c00720c */ /* 0x000fe40003fc5270 */
[----:B------:R-:W-:-:S04]  /*2fa40*/  ISETP.GT.AND P0, PT, R12, RZ, !P0 ;  /* 0x000000ff0c00720c */ /* 0x000fc80004704270 */
[----:B------:R-:W-:-:S04]  /*2fa50*/  ISETP.LT.OR P0, PT, R13, 0x1, P0 ;  /* 0x000000010d00780c */ /* 0x000fc80000701670 */
[----:B------:R-:W-:Y:S02]  /*2fa60*/  FSEL R31, R26, -INF , !P0 ;  /* 0xff8000001a1f7808 */ /* 0x000fe40004000000 */
[----:B------:R-:W-:-:S04]  /*2fa70*/  ISETP.NE.AND P0, PT, R40, RZ, PT ;  /* 0x000000ff2800720c */ /* 0x000fc80003f05270 */
[----:B------:R-:W-:-:S04]  /*2fa80*/  ISETP.GT.AND P0, PT, R12, 0x21, !P0 ;  /* 0x000000210c00780c */ /* 0x000fc80004704270 */
[C---:B------:R-:W-:Y:S02]  /*2fa90*/  ISETP.LT.OR P0, PT, R13.reuse, 0x22, P0 ;  /* 0x000000220d00780c */ /* 0x040fe40000701670 */
[----:B------:R-:W-:Y:S02]  /*2faa0*/  ISETP.LT.OR P1, PT, R13, 0x29, P1 ;  /* 0x000000290d00780c */ /* 0x000fe40000f21670 */
[----:B------:R-:W-:Y:S02]  /*2fab0*/  FSEL R91, R43, -INF , !P0 ;  /* 0xff8000002b5b7808 */ /* 0x000fe40004000000 */
[C---:B------:R-:W-:Y:S02]  /*2fac0*/  ISETP.LT.OR P2, PT, R13.reuse, 0x2a, P2 ;  /* 0x0000002a0d00780c */ /* 0x040fe40001741670 */
[----:B------:R-:W-:Y:S02]  /*2fad0*/  FSEL R93, R46, -INF , !P1 ;  /* 0xff8000002e5d7808 */ /* 0x000fe40004800000 */
[----:B------:R-:W-:-:S02]  /*2fae0*/  ISETP.LT.OR P3, PT, R13, 0x31, P3 ;  /* 0x000000310d00780c */ /* 0x000fc40001f61670 */
[----:B------:R-:W-:Y:S02]  /*2faf0*/  FSEL R95, R47, -INF , !P2 ;  /* 0xff8000002f5f7808 */ /* 0x000fe40005000000 */
[----:B------:R-:W-:Y:S02]  /*2fb00*/  ISETP.GT.AND P5, PT, R12, 0x38, !P5 ;  /* 0x000000380c00780c */ /* 0x000fe40006fa4270 */
[C---:B------:R-:W-:Y:S02]  /*2fb10*/  ISETP.LT.OR P4, PT, R13.reuse, 0x32, P4 ;  /* 0x000000320d00780c */ /* 0x040fe40002781670 */
[----:B------:R-:W-:Y:S02]  /*2fb20*/  FSEL R97, R50, -INF , !P3 ;  /* 0xff80000032617808 */ /* 0x000fe40005800000 */
[----:B------:R-:W-:Y:S02]  /*2fb30*/  ISETP.GT.AND P6, PT, R12, 0x39, !P6 ;  /* 0x000000390c00780c */ /* 0x000fe400077c4270 */
[----:B------:R-:W-:-:S02]  /*2fb40*/  ISETP.LT.OR P5, PT, R13, 0x39, P5 ;  /* 0x000000390d00780c */ /* 0x000fc40002fa1670 */
[----:B------:R-:W-:Y:S02]  /*2fb50*/  FSEL R99, R51, -INF , !P4 ;  /* 0xff80000033637808 */ /* 0x000fe40006000000 */
[----:B------:R-:W-:Y:S02]  /*2fb60*/  ISETP.LT.OR P6, PT, R13, 0x3a, P6 ;  /* 0x0000003a0d00780c */ /* 0x000fe400037c1670 */
[----:B------:R-:W-:Y:S02]  /*2fb70*/  FSEL R101, R54, -INF , !P5 ;  /* 0xff80000036657808 */ /* 0x000fe40006800000 */
[----:B------:R-:W-:Y:S02]  /*2fb80*/  R2UR UR6, R4 ;  /* 0x00000000040672ca */ /* 0x000fe400000e0000 */
[----:B------:R-:W-:Y:S02]  /*2fb90*/  R2UR UR7, R5 ;  /* 0x00000000050772ca */ /* 0x000fe400000e0000 */
[----:B------:R-:W-:-:S11]  /*2fba0*/  FSEL R103, R55, -INF , !P6 ;  /* 0xff80000037677808 */ /* 0x000fd60007000000 */
[----:B------:R-:W4:Y:S01]  /*2fbb0*/  LD.E R27, desc[UR6][R8.64+0x14] ;  /* 0x00001406081b7980 */ /* 0x000f22000c101900 */
[----:B--2---:R-:W-:Y:S02]  /*2fbc0*/  FMNMX.FTZ R11, R29, R14, !PT ;  /* 0x0000000e1d0b7209 */ /* 0x004fe40007810000 */
        /* <DEDUP_REMOVED lines=30> */
[----:B------:R-:W-:-:S03]  /*2fdb0*/  FMNMX.FTZ R13, R103, R20, !PT ;  /* 0x00000014670d7209 */ /* 0x000fc60007810000 */
[----:B------:R-:W0:Y:S04]  /*2fdc0*/  SHFL.BFLY PT, R11, R12, 0x2, 0x1f ;  /* 0x0c401f000c0b7f89 */ /* 0x000e2800000e0000 */
[----:B------:R-:W-:Y:S04]  /*2fdd0*/  ST.E.64 desc[UR4][R8.64], R12 ;  /* 0x0000000c08007985 */ /* 0x000fe8000c101b04 */
[----:B------:R-:W2:Y:S01]  /*2fde0*/  LD.E R28, desc[UR6][R8.64+0x4] ;  /* 0x00000406081c7980 */ /* 0x000ea2000c101900 */
[----:B0-----:R-:W-:-:S05]  /*2fdf0*/  FMNMX.FTZ R11, R12, R11, !PT ;  /* 0x0000000b0c0b7209 */ /* 0x001fca0007810000 */
[----:B------:R-:W0:Y:S02]  /*2fe00*/  SHFL.BFLY PT, R20, R11, 0x1, 0x1f ;  /* 0x0c201f000b147f89 */ /* 0x000e2400000e0000 */
[----:B0-----:R-:W-:Y:S02]  /*2fe10*/  FMNMX.FTZ R21, R11, R20, !PT ;  /* 0x000000140b157209 */ /* 0x001fe40007810000 */
[----:B------:R-:W5:Y:S04]  /*2fe20*/  LD.E R20, desc[UR4][R8.64+0x20] ;  /* 0x0000200408147980 */ /* 0x000f68000c101900 */
[----:B------:R-:W-:Y:S04]  /*2fe30*/  ST.E desc[UR4][R8.64], R21 ;  /* 0x0000001508007985 */ /* 0x000fe8000c101904 */
[----:B------:R-:W3:Y:S01]  /*2fe40*/  LD.E R25, desc[UR6][R8.64] ;  /* 0x0000000608197980 */ /* 0x000ee2000c101900 */
[----:B------:R-:W-:-:S02]  /*2fe50*/  R2UR UR8, R4 ;  /* 0x00000000040872ca */ /* 0x000fc400000e0000 */
[----:B------:R-:W-:Y:S01]  /*2fe60*/  R2UR UR9, R5 ;  /* 0x00000000050972ca */ /* 0x000fe200000e0000 */
[----:B--2---:R-:W0:Y:S02]  /*2fe70*/  SHFL.BFLY PT, R11, R28, 0x2, 0x1f ;  /* 0x0c401f001c0b7f89 */ /* 0x004e2400000e0000 */
[----:B0-----:R-:W-:-:S05]  /*2fe80*/  FMNMX.FTZ R12, R11, R28, !PT ;  /* 0x0000001c0b0c7209 */ /* 0x001fca0007810000 */
[----:B------:R-:W0:Y:S02]  /*2fe90*/  SHFL.BFLY PT, R11, R12, 0x1, 0x1f ;  /* 0x0c201f000c0b7f89 */ /* 0x000e2400000e0000 */
[----:B0-----:R-:W-:Y:S02]  /*2fea0*/  FMNMX.FTZ R13, R12, R11, !PT ;  /* 0x0000000b0c0d7209 */ /* 0x001fe40007810000 */
[----:B---3--:R-:W-:Y:S02]  /*2feb0*/  FSETP.NEU.FTZ.AND P0, PT, R25, -INF , PT ;  /* 0xff8000001900780b */ /* 0x008fe40003f1d000 */
[----:B------:R-:W-:Y:S02]  /*2fec0*/  FSETP.NEU.FTZ.AND P1, PT, R13, -INF , PT ;  /* 0xff8000000d00780b */ /* 0x000fe40003f3d000 */
[----:B------:R-:W-:Y:S02]  /*2fed0*/  FSEL R11, R25, RZ, P0 ;  /* 0x000000ff190b7208 */ /* 0x000fe40000000000 */
[----:B------:R-:W-:-:S03]  /*2fee0*/  FSEL R26, R13, RZ, P1 ;  /* 0x000000ff0d1a7208 */ /* 0x000fc60000800000 */
[----:B------:R-:W-:Y:S02]  /*2fef0*/  FADD.FTZ R11, R14, -R11 ;  /* 0x8000000b0e0b7221 */ /* 0x000fe40000010000 */
[----:B------:R-:W-:Y:S02]  /*2ff00*/  FADD.FTZ R15, R15, -R26 ;  /* 0x8000001a0f0f7221 */ /* 0x000fe40000010000 */
[----:B-----5:R-:W-:Y:S02]  /*2ff10*/  FMUL.FTZ R11, R11, R20 ;  /* 0x000000140b0b7220 */ /* 0x020fe40000410000 */
[----:B------:R-:W-:-:S04]  /*2ff20*/  FMUL.FTZ R20, R20, R15 ;  /* 0x0000000f14147220 */ /* 0x000fc80000410000 */
[----:B------:R-:W0:Y:S08]  /*2ff30*/  MUFU.EX2 R11, R11 ;  /* 0x0000000b000b7308 */ /* 0x000e300000000800 */
[----:B------:R-:W4:Y:S01]  /*2ff40*/  MUFU.EX2 R12, R20 ;  /* 0x00000014000c7308 */ /* 0x000f220000000800 */
[----:B------:R1:W-:Y:S01]  /*2ff50*/  ST.E desc[UR4][R8.64+0x4], R13 ;  /* 0x0000040d08007985 */ /* 0x0003e2000c101904 */
[----:B0-----:R-:W-:Y:S01]  /*2ff60*/  FMUL.FTZ R25, R11, R24 ;  /* 0x000000180b197220 */ /* 0x001fe20000410000 */
[----:B----4-:R-:W-:-:S04]  /*2ff70*/  FMUL.FTZ R27, R12, R27 ;  /* 0x0000001b0c1b7220 */ /* 0x010fc80000410000 */
[----:B------:R1:W-:Y:S04]  /*2ff80*/  ST.E desc[UR6][R8.64+0x10], R25 ;  /* 0x0000101908007985 */ /* 0x0003e8000c101906 */
[----:B------:R1:W-:Y:S04]  /*2ff90*/  ST.E desc[UR8][R8.64+0x14], R27 ;  /* 0x0000141b08007985 */ /* 0x0003e8000c101908 */
[----:B------:R-:W2:Y:S04]  /*2ffa0*/  LDL.64 R14, [R7+0x78] ;  /* 0x00007800070e7983 */ /* 0x000ea80000100a00 */
[----:B--2---:R-:W2:Y:S04]  /*2ffb0*/  LD.E.64 R20, desc[UR4][R14.64] ;  /* 0x000000040e147980 */ /* 0x004ea8000c101b00 */
[----:B--2---:R-:W2:Y:S01]  /*2ffc0*/  LD.E R24, desc[UR4][R20.64+0x4] ;  /* 0x0000040414187980 */ /* 0x004ea2000c101900 */
[----:B------:R-:W-:Y:S01]  /*2ffd0*/  BSSY B2, `(.L_x_5407) ;  /* 0x0000010000027945 */ /* 0x000fe20003800000 */
[----:B--2---:R-:W-:-:S13]  /*2ffe0*/  ISETP.NE.AND P0, PT, R24, RZ, PT ;  /* 0x000000ff1800720c */ /* 0x004fda0003f05270 */
[----:B-1----:R-:W-:Y:S05]  /*2fff0*/  @P0 BRA `(.L_x_5408) ;  /* 0x0000000000340947 */ /* 0x002fea0003800000 */
[----:B------:R-:W-:Y:S02]  /*30000*/  R2UR UR4, R4 ;  /* 0x00000000040472ca */ /* 0x000fe400000e0000 */
[----:B------:R-:W-:-:S13]  /*30010*/  R2UR UR5, R5 ;  /* 0x00000000050572ca */ /* 0x000fda00000e0000 */
[----:B------:R-:W2:Y:S01]  /*30020*/  LD.E.64 R8, desc[UR4][R14.64+0x8] ;  /* 0x000008040e087980 */ /* 0x000ea2000c101b00 */
[----:B------:R-:W-:Y:S02]  /*30030*/  R2UR UR6, R4 ;  /* 0x00000000040672ca */ /* 0x000fe400000e0000 */
[----:B------:R-:W-:Y:S01]  /*30040*/  R2UR UR7, R5 ;  /* 0x00000000050772ca */ /* 0x000fe200000e0000 */
[----:B------:R-:W3:-:S12]  /*30050*/  LD.E R21, desc[UR4][R20.64] ;  /* 0x0000000414157980 */ /* 0x000ed8000c101900 */
[----:B--2---:R-:W2:Y:S01]  /*30060*/  LD.E.64 R8, desc[UR6][R8.64] ;  /* 0x0000000608087980 */ /* 0x004ea2000c101b00 */
[----:B---3--:R-:W-:-:S04]  /*30070*/  IMAD R25, R10, 0x40, R21 ;  /* 0x000000400a197824 */ /* 0x008fc800078e0215 */
[----:B--2---:R-:W-:-:S05]  /*30080*/  IMAD.WIDE R24, R25, 0x4, R8 ;  /* 0x0000000419187825 */ /* 0x004fca00078e0208 */
[----:B------:R0:W-:Y:S04]  /*30090*/  ST.E desc[UR4][R24.64], R11 ;  /* 0x0000000b18007985 */ /* 0x0001e8000c101904 */
[----:B------:R-:W2:Y:S04]  /*300a0*/  LD.E.64 R20, desc[UR6][R14.64] ;  /* 0x000000060e147980 */ /* 0x000ea8000c101b00 */
[----:B--2---:R-:W2:Y:S02]  /*300b0*/  LD.E R13, desc[UR4][R20.64+0x4] ;  /* 0x00000404140d7980 */ /* 0x004ea4000c101900 */
[----:B0-2---:R-:W-:-:S13]  /*300c0*/  ISETP.NE.AND P0, PT, R13, RZ, PT ;  /* 0x000000ff0d00720c */ /* 0x005fda0003f05270 */
.L_x_5408:
[----:B------:R-:W-:Y:S05]  /*300d0*/  BSYNC B2 ;  /* 0x0000000000027941 */ /* 0x000fea0003800000 */
.L_x_5407:
[----:B------:R-:W-:Y:S04]  /*300e0*/  BSSY B2, `(.L_x_5409) ;  /* 0x000000d000027945 */ /* 0x000fe80003800000 */
[----:B------:R-:W-:Y:S05]  /*300f0*/  @P0 BRA `(.L_x_5410) ;  /* 0x00000000002c0947 */ /* 0x000fea0003800000 */
        /* <DEDUP_REMOVED lines=8> */
[----:B------:R-:W-:-:S04]  /*30180*/  VIADD R13, R10, 0x8 ;  /* 0x000000080a0d7836 */ /* 0x000fc80000000000 */
[----:B--2---:R-:W-:-:S05]  /*30190*/  IMAD.WIDE R8, R13, 0x4, R8 ;  /* 0x000000040d087825 */ /* 0x004fca00078e0208 */
[----:B------:R0:W-:Y:S02]  /*301a0*/  ST.E desc[UR4][R8.64], R12 ;  /* 0x0000000c08007985 */ /* 0x0001e4000c101904 */
.L_x_5410:
[----:B------:R-:W-:Y:S05]  /*301b0*/  BSYNC B2 ;  /* 0x0000000000027941 */ /* 0x000fea0003800000 */
.L_x_5409:
[----:B0-----:R-:W2:Y:S01]  /*301c0*/  LDL.64 R8, [R7+0x70] ;  /* 0x0000700007087983 */ /* 0x001ea20000100a00 */
[C---:B------:R-:W-:Y:S02]  /*301d0*/  R2UR UR4, R4.reuse ;  /* 0x00000000040472ca */ /* 0x040fe400000e0000 */
[C---:B------:R-:W-:Y:S02]  /*301e0*/  R2UR UR5, R5.reuse ;  /* 0x00000000050572ca */ /* 0x040fe400000e0000 */
[C---:B------:R-:W-:Y:S02]  /*301f0*/  R2UR UR6, R4.reuse ;  /* 0x00000000040672ca */ /* 0x040fe400000e0000 */
[C---:B------:R-:W-:Y:S02]  /*30200*/  R2UR UR7, R5.reuse ;  /* 0x00000000050772ca */ /* 0x040fe400000e0000 */
[----:B------:R-:W-:Y:S02]  /*30210*/  R2UR UR8, R4 ;  /* 0x00000000040872ca */ /* 0x000fe400000e0000 */
[----:B------:R-:W-:-:S05]  /*30220*/  R2UR UR9, R5 ;  /* 0x00000000050972ca */ /* 0x000fca00000e0000 */
[----:B--2---:R-:W2:Y:S04]  /*30230*/  LD.E R10, desc[UR4][R8.64] ;  /* 0x00000004080a7980 */ /* 0x004ea8000c101900 */
[----:B------:R-:W3:Y:S04]  /*30240*/  LD.E R13, desc[UR6][R8.64+0x20] ;  /* 0x00002006080d7980 */ /* 0x000ee8000c101900 */
[----:B------:R-:W4:Y:S04]  /*30250*/  LD.E R20, desc[UR8][R8.64+0x4] ;  /* 0x0000040808147980 */ /* 0x000f28000c101900 */
[----:B------:R-:W4:Y:S04]  /*30260*/  LD.E R57, desc[UR4][R8.64+0x10] ;  /* 0x0000100408397980 */ /* 0x000f28000c101900 */
[----:B------:R-:W4:Y:S01]  /*30270*/  LD.E R56, desc[UR6][R8.64+0x14] ;  /* 0x0000140608387980 */ /* 0x000f22000c101900 */
[C---:B--2---:R-:W-:Y:S01]  /*30280*/  FSETP.NEU.FTZ.AND P0, PT, R10.reuse, -INF , PT ;  /* 0xff8000000a00780b */ /* 0x044fe20003f1d000 */
[----:B---3--:R-:W-:Y:S01]  /*30290*/  FMUL.FTZ R14, R10, R13 ;  /* 0x0000000d0a0e7220 */ /* 0x008fe20000410000 */
[----:B----4-:R-:W-:Y:S01]  /*302a0*/  FSETP.NEU.FTZ.AND P1, PT, R20, -INF , PT ;  /* 0xff8000001400780b */ /* 0x010fe20003f3d000 */
[----:B------:R-:W-:-:S03]  /*302b0*/  FMUL.FTZ R20, R13, R20 ;  /* 0x000000140d147220 */ /* 0x000fc60000410000 */
[----:B------:R-:W-:Y:S02]  /*302c0*/  FSEL R14, R14, RZ, P0 ;  /* 0x000000ff0e0e7208 */ /* 0x000fe40000000000 */
[----:B------:R-:W-:-:S03]  /*302d0*/  FSEL R40, R20, RZ, P1 ;  /* 0x000000ff14287208 */ /* 0x000fc60000800000 */
[-CC-:B------:R-:W-:Y:S01]  /*302e0*/  FFMA.FTZ R10, R29, R13.reuse, -R14.reuse ;  /* 0x0000000d1d0a7223 */ /* 0x180fe2000001080e */
[-CC-:B------:R-:W-:Y:S01]  /*302f0*/  FFMA.FTZ R32, R41, R13.reuse, -R14.reuse ;  /* 0x0000000d29207223 */ /* 0x180fe2000001080e */
[-CC-:B------:R-:W-:Y:S01]  /*30300*/  FFMA.FTZ R28, R37, R13.reuse, -R14.reuse ;  /* 0x0000000d251c7223 */ /* 0x180fe2000001080e */
[-C--:B------:R-:W-:Y:S01]  /*30310*/  FFMA.FTZ R15, R65, R13.reuse, -R14 ;  /* 0x0000000d410f7223 */ /* 0x080fe2000001080e */
[-CC-:B------:R-:W-:Y:S01]  /*30320*/  FFMA.FTZ R41, R31, R13.reuse, -R40.reuse ;  /* 0x0000000d1f297223 */ /* 0x180fe20000010828 */
[-C--:B------:R-:W-:Y:S01]  /*30330*/  FFMA.FTZ R42, R59, R13.reuse, -R40 ;  /* 0x0000000d3b2a7223 */ /* 0x080fe20000010828 */
        /* <DEDUP_REMOVED lines=28> */
[----:B------:R-:W-:Y:S08]  /*30500*/  MUFU.EX2 R42, R42 ;  /* 0x0000002a002a7308 */ /* 0x000ff00000000800 */
[----:B------:R0:W1:Y:S08]  /*30510*/  MUFU.EX2 R13, R15 ;  /* 0x0000000f000d7308 */ /* 0x0000700000000800 */
[----:B------:R2:W-:Y:S01]  /*30520*/  MUFU.EX2 R158, R20 ;  /* 0x00000014009e7308 */ /* 0x0005e20000000800 */
[----:B0-----:R-:W-:-:S07]  /*30530*/  FADD.FTZ R15, R41, R56 ;  /* 0x00000038290f7221 */ /* 0x001fce0000010000 */
[----:B------:R-:W0:Y:S01]  /*30540*/  MUFU.EX2 R43, R43 ;  /* 0x0000002b002b7308 */ /* 0x000e220000000800 */
[----:B--2---:R-:W-:-:S07]  /*30550*/  FADD.FTZ R20, R10, R57 ;  /* 0x000000390a147221 */ /* 0x004fce0000010000 */
[----:B------:R1:W2:Y:S08]  /*30560*/  MUFU.EX2 R27, R21 ;  /* 0x00000015001b7308 */ /* 0x0002b00000000800 */
[----:B------:R-:W3:Y:S01]  /*30570*/  MUFU.EX2 R44, R44 ;  /* 0x0000002c002c7308 */ /* 0x000ee20000000800 */
[----:B-1----:R-:W-:Y:S01]  /*30580*/  FADD.FTZ R21, R13, R20 ;  /* 0x000000140d157221 */ /* 0x002fe20000010000 */
[----:B------:R-:W-:-:S04]  /*30590*/  FADD.FTZ R20, R42, R15 ;  /* 0x0000000f2a147221 */ /* 0x000fc80000010000 */
[----:B0-----:R-:W-:Y:S02]  /*305a0*/  FADD.FTZ R15, R43, R20 ;  /* 0x000000142b0f7221 */ /* 0x001fe40000010000 */
[----:B------:R-:W0:Y:S08]  /*305b0*/  MUFU.EX2 R160, R24 ;  /* 0x0000001800a07308 */ /* 0x000e300000000800 */
[----:B------:R-:W1:Y:S08]  /*305c0*/  MUFU.EX2 R45, R45 ;  /* 0x0000002d002d7308 */ /* 0x000e700000000800 */
[----:B------:R-:W4:Y:S08]  /*305d0*/  MUFU.EX2 R29, R25 ;  /* 0x00000019001d7308 */ /* 0x000f300000000800 */
[----:B------:R-:W4:Y:S08]  /*305e0*/  MUFU.EX2 R46, R46 ;  /* 0x0000002e002e7308 */ /* 0x000f300000000800 */
[----:B------:R2:W-:Y:S08]  /*305f0*/  MUFU.EX2 R39, R14 ;  /* 0x0000000e00277308 */ /* 0x0005f00000000800 */
[----:B------:R-:W4:Y:S01]  /*30600*/  MUFU.EX2 R26, R26 ;  /* 0x0000001a001a7308 */ /* 0x000f220000000800 */
[----:B--2---:R-:W-:-:S04]  /*30610*/  FADD.FTZ R14, R158, R21 ;  /* 0x000000159e0e7221 */ /* 0x004fc80000010000 */
[----:B------:R-:W-:Y:S01]  /*30620*/  FADD.FTZ R21, R27, R14 ;  /* 0x0000000e1b157221 */ /* 0x000fe20000010000 */
[----:B---3--:R-:W-:Y:S02]  /*30630*/  FADD.FTZ R14, R44, R15 ;  /* 0x0000000f2c0e7221 */ /* 0x008fe40000010000 */
[----:B------:R-:W2:Y:S01]  /*30640*/  MUFU.EX2 R47, R47 ;  /* 0x0000002f002f7308 */ /* 0x000ea20000000800 */
[----:B0-----:R-:W-:Y:S01]  /*30650*/  FADD.FTZ R20, R160, R21 ;  /* 0x00000015a0147221 */ /* 0x001fe20000010000 */
[----:B-1----:R-:W-:-:S03]  /*30660*/  FADD.FTZ R15, R45, R14 ;  /* 0x0000000e2d0f7221 */ /* 0x002fc60000010000 */
[----:B----4-:R-:W-:Y:S01]  /*30670*/  FADD.FTZ R21, R29, R20 ;  /* 0x000000141d157221 */ /* 0x010fe20000010000 */
[----:B------:R-:W-:Y:S02]  /*30680*/  FADD.FTZ R14, R46, R15 ;  /* 0x0000000f2e0e7221 */ /* 0x000fe40000010000 */
[----:B------:R-:W0:Y:S01]  /*30690*/  MUFU.EX2 R31, R28 ;  /* 0x0000001c001f7308 */ /* 0x000e220000000800 */
[----:B------:R-:W-:-:S07]  /*306a0*/  FADD.FTZ R20, R26, R21 ;  /* 0x000000151a147221 */ /* 0x000fce0000010000 */
        /* <DEDUP_REMOVED lines=34> */
[----:B------:R-:W-:Y:S01]  /*308d0*/  ST.E desc[UR4][R8.64+0x10], R57 ;  /* 0x0000103908007985 */ /* 0x000fe2000c101904 */
[----:B-1----:R-:W-:-:S05]  /*308e0*/  FADD.FTZ R59, R40, R15 ;  /* 0x0000000f283b7221 */ /* 0x002fca0000010000 */
[----:B------:R0:W-:Y:S04]  /*308f0*/  ST.E desc[UR6][R8.64+0x14], R59 ;  /* 0x0000143b08007985 */ /* 0x0001e8000c101906 */
[----:B------:R-:W2:Y:S01]  /*30900*/  LDL.64 R20, [R7+0x80] ;  /* 0x0000800007147983 */ /* 0x000ea20000100a00 */
[----:B------:R-:W-:Y:S06]  /*30910*/  BAR.SYNC.DEFER_BLOCKING 0xf, 0x100 ;  /* 0x03c4000000007b1d */ /* 0x000fec0000010000 */
[----:B------:R-:W3:Y:S04]  /*30920*/  LDL.64 R14, [R7+0x88] ;  /* 0x00008800070e7983 */ /* 0x000ee80000100a00 */
[----:B--2---:R-:W2:Y:S04]  /*30930*/  LD.E.64 R20, desc[UR4][R20.64+0x10] ;  /* 0x0000100414147980 */ /* 0x004ea8000c101b00 */
[----:B--2---:R-:W2:Y:S04]  /*30940*/  LD.E.64 R24, desc[UR6][R20.64+0x8] ;  /* 0x0000080614187980 */ /* 0x004ea8000c101b00 */
[----:B------:R-:W4:Y:S01]  /*30950*/  LD.E.64 R60, desc[UR4][R20.64] ;  /* 0x00000004143c7980 */ /* 0x000f22000c101b00 */
        /* <DEDUP_REMOVED lines=16> */
[----:B--2---:R-:W-:-:S05]  /*30a60*/  MOV R24, R24 ;  /* 0x0000001800187202 */ /* 0x004fca0000000f00 */
[--C-:B----4-:R-:W-:Y:S02]  /*30a70*/  IMAD R61, R61, 0x2, R24.reuse ;  /* 0x000000023d3d7824 */ /* 0x110fe400078e0218 */
[C---:B0-----:R-:W-:Y:S02]  /*30a80*/  IMAD R8, R60.reuse, 0x2, R24 ;  /* 0x000000023c087824 */ /* 0x041fe400078e0218 */
[----:B------:R-:W-:Y:S01]  /*30a90*/  IMAD R60, R60, 0x2, R61 ;  /* 0x000000023c3c7824 */ /* 0x000fe200078e023d */
[----:B------:R-:W-:Y:S04]  /*30aa0*/  STSM.16.M88.4 [R24], R156 ;  /* 0x0000009c18007844 */ /* 0x000fe80000000200 */
[----:B------:R0:W-:Y:S04]  /*30ab0*/  STSM.16.M88.4 [R8], R160 ;  /* 0x000000a008007844 */ /* 0x0001e80000000200 */
[----:B------:R-:W-:Y:S04]  /*30ac0*/  STSM.16.M88.4 [R61], R164 ;  /* 0x000000a43d007844 */ /* 0x000fe80000000200 */
[----:B------:R1:W-:Y:S04]  /*30ad0*/  STSM.16.M88.4 [R60], R168 ;  /* 0x000000a83c007844 */ /* 0x0003e80000000200 */
[----:B---3--:R-:W2:Y:S04]  /*30ae0*/  LD.E R10, desc[UR4][R14.64] ;  /* 0x000000040e0a7980 */ /* 0x008ea8000c101900 */
[----:B0-----:R-:W3:Y:S04]  /*30af0*/  LD.E R8, desc[UR4][R14.64+0x14] ;  /* 0x000014040e087980 */ /* 0x001ee8000c101900 */
[----:B------:R-:W4:Y:S04]  /*30b00*/  LD.E R36, desc[UR4][R14.64+0x44] ;  /* 0x000044040e247980 */ /* 0x000f28000c101900 */
[----:B------:R-:W4:Y:S01]  /*30b10*/  LD.E R50, desc[UR4][R14.64+0x80] ;  /* 0x000080040e327980 */ /* 0x000f22000c101900 */
[----:B------:R-:W-:-:S02]  /*30b20*/  R2UR UR18, R4 ;  /* 0x00000000041272ca */ /* 0x000fc400000e0000 */
[----:B------:R-:W-:Y:S01]  /*30b30*/  R2UR UR19, R5 ;  /* 0x00000000051372ca */ /* 0x000fe200000e0000 */
[----:B------:R-:W4:Y:S04]  /*30b40*/  LD.E R66, desc[UR4][R14.64+0xc0] ;  /* 0x0000c0040e427980 */ /* 0x000f28000c101900 */
        /* <DEDUP_REMOVED lines=11> */
[----:B------:R-:W4:Y:S01]  /*30c00*/  LD.E R86, desc[UR8][R14.64+0x110] ;  /* 0x000110080e567980 */ /* 0x000f22000c101900 */
[----:B------:R-:W-:-:S02]  /*30c10*/  R2UR UR10, R4 ;  /* 0x00000000040a72ca */ /* 0x000fc400000e0000 */
[C---:B------:R-:W-:Y:S01]  /*30c20*/  R2UR UR11, R5.reuse ;  /* 0x00000000050b72ca */ /* 0x040fe200000e0000 */
[----:B------:R-:W4:Y:S01]  /*30c30*/  LD.E R64, desc[UR18][R14.64+0xb4] ;  /* 0x0000b4120e407980 */ /* 0x000f22000c101900 */
[C---:B------:R-:W-:Y:S02]  /*30c40*/  R2UR UR12, R4.reuse ;  /* 0x00000000040c72ca */ /* 0x040fe400000e0000 */
[C---:B------:R-:W-:Y:S01]  /*30c50*/  R2UR UR13, R5.reuse ;  /* 0x00000000050d72ca */ /* 0x040fe200000e0000 */
[----:B------:R-:W4:Y:S01]  /*30c60*/  LD.E R80, desc[UR18][R14.64+0xf4] ;  /* 0x0000f4120e507980 */ /* 0x000f22000c101900 */
[C---:B------:R-:W-:Y:S02]  /*30c70*/  R2UR UR14, R4.reuse ;  /* 0x00000000040e72ca */ /* 0x040fe400000e0000 */
[----:B------:R-:W-:Y:S02]  /*30c80*/  R2UR UR15, R5 ;  /* 0x00000000050f72ca */ /* 0x000fe400000e0000 */
        /* <DEDUP_REMOVED lines=12> */
[----:B-1----:R-:W4:Y:S04]  /*30d50*/  LD.E R60, desc[UR14][R14.64+0xa4] ;  /* 0x0000a40e0e3c7980 */ /* 0x002f28000c101900 */
        /* <DEDUP_REMOVED lines=9> */
[----:B--2---:R-:W-:-:S05]  /*30df0*/  FMUL.FTZ R9, R11, R10 ;  /* 0x0000000a0b097220 */ /* 0x004fca0000410000 */
[----:B------:R3:W-:Y:S02]  /*30e00*/  ST.E desc[UR4][R14.64], R9 ;  /* 0x000000090e007985 */ /* 0x0007e4000c101904 */
[C---:B---3--:R-:W-:Y:S02]  /*30e10*/  FMUL.FTZ R9, R11.reuse, R8 ;  /* 0x000000080b097220 */ /* 0x048fe40000410000 */
[----:B------:R-:W2:Y:S04]  /*30e20*/  LD.E R8, desc[UR18][R14.64+0x134] ;  /* 0x000134120e087980 */ /* 0x000ea8000c101900 */
[----:B------:R4:W-:Y:S02]  /*30e30*/  ST.E desc[UR4][R14.64+0x14], R9 ;  /* 0x000014090e007985 */ /* 0x0009e4000c101904 */
[----:B----4-:R-:W-:-:S05]  /*30e40*/  FMUL.FTZ R9, R11, R36 ;  /* 0x000000240b097220 */ /* 0x010fca0000410000 */
[----:B------:R0:W-:Y:S02]  /*30e50*/  ST.E desc[UR4][R14.64+0x44], R9 ;  /* 0x000044090e007985 */ /* 0x0001e4000c101904 */
[----:B0-----:R-:W-:-:S05]  /*30e60*/  FMUL.FTZ R9, R11, R50 ;  /* 0x000000320b097220 */ /* 0x001fca0000410000 */
[----:B------:R0:W-:Y:S02]  /*30e70*/  ST.E desc[UR4][R14.64+0x80], R9 ;  /* 0x000080090e007985 */ /* 0x0001e4000c101904 */
[----:B0-----:R-:W-:-:S05]  /*30e80*/  FMUL.FTZ R9, R11, R66 ;  /* 0x000000420b097220 */ /* 0x001fca0000410000 */
[----:B------:R0:W-:Y:S02]  /*30e90*/  ST.E desc[UR4][R14.64+0xc0], R9 ;  /* 0x0000c0090e007985 */ /* 0x0001e4000c101904 */
[----:B0-----:R-:W-:-:S05]  /*30ea0*/  FMUL.FTZ R9, R11, R82 ;  /* 0x000000520b097220 */ /* 0x001fca0000410000 */
[----:B------:R2:W-:Y:S02]  /*30eb0*/  ST.E desc[UR4][R14.64+0x100], R9 ;  /* 0x000100090e007985 */ /* 0x0005e4000c101904 */
[C---:B--2---:R-:W-:Y:S02]  /*30ec0*/  FMUL.FTZ R9, R11.reuse, R8 ;  /* 0x000000080b097220 */ /* 0x044fe40000410000 */
[----:B------:R-:W2:Y:S01]  /*30ed0*/  LD.E R8, desc[UR6][R14.64+0x140] ;  /* 0x000140060e087980 */ /* 0x000ea2000c101900 */
[----:B------:R-:W-:-:S05]  /*30ee0*/  FMUL.FTZ R13, R11, R20 ;  /* 0x000000140b0d7220 */ /* 0x000fca0000410000 */
[----:B------:R0:W-:Y:S02]  /*30ef0*/  ST.E desc[UR6][R14.64+0x4], R13 ;  /* 0x0000040d0e007985 */ /* 0x0001e4000c101906 */
[----:B0-----:R-:W-:-:S05]  /*30f00*/  FMUL.FTZ R13, R11, R34 ;  /* 0x000000220b0d7220 */ /* 0x001fca0000410000 */
        /* <DEDUP_REMOVED lines=22> */
[----:B------:R-:W2:Y:S04]  /*31070*/  LD.E R8, desc[UR6][R14.64+0x150] ;  /* 0x000150060e087980 */ /* 0x000ea8000c101900 */
[----:B------:R2:W-:Y:S02]  /*31080*/  ST.E desc[UR4][R14.64+0x134], R9 ;  /* 0x000134090e007985 */ /* 0x0005e4000c101904 */
[----:B--2---:R-:W-:-:S02]  /*31090*/  FMUL.FTZ R9, R11, R8 ;  /* 0x000000080b097220 */ /* 0x004fc40000410000 */
[----:B------:R-:W2:Y:S04]  /*310a0*/  LD.E R8, desc[UR6][R14.64+0x154] ;  /* 0x000154060e087980 */ /* 0x000ea8000c101900 */
        /* <DEDUP_REMOVED lines=57> */
[----:B------:R2:W-:Y:S01]  /*31440*/  ST.E desc[UR4][R14.64+0x1d4], R21 ;  /* 0x0001d4150e007985 */ /* 0x0005e2000c101904 */
[C---:B------:R-:W-:Y:S01]  /*31450*/  FMUL.FTZ R25, R11.reuse, R26 ;  /* 0x0000001a0b197220 */ /* 0x040fe20000410000 */
[C---:B------:R-:W-:Y:S01]  /*31460*/  FMUL.FTZ R27, R11.reuse, R28 ;  /* 0x0000001c0b1b7220 */ /* 0x040fe20000410000 */
[C---:B------:R-:W-:Y:S01]  /*31470*/  FMUL.FTZ R29, R11.reuse, R30 ;  /* 0x0000001e0b1d7220 */ /* 0x040fe20000410000 */
[----:B------:R-:W-:-:S02]  /*31480*/  FMUL.FTZ R31, R11, R32 ;  /* 0x000000200b1f7220 */ /* 0x000fc40000410000 */
[----:B------:R0:W-:Y:S04]  /*31490*/  ST.E desc[UR10][R14.64+0x20], R25 ;  /* 0x000020190e007985 */ /* 0x0001e8000c10190a */
[----:B------:R1:W-:Y:S04]  /*314a0*/  ST.E desc[UR12][R14.64+0x24], R27 ;  /* 0x0000241b0e007985 */ /* 0x0003e8000c10190c */
[----:B------:R3:W-:Y:S01]  /*314b0*/  ST.E desc[UR14][R14.64+0x30], R29 ;  /* 0x0000301d0e007985 */ /* 0x0007e2000c10190e */
[----:B--2---:R-:W-:-:S03]  /*314c0*/  FMUL.FTZ R21, R11, R8 ;  /* 0x000000080b157220 */ /* 0x004fc60000410000 */
[----:B------:R-:W2:Y:S01]  /*314d0*/  LD.E R8, desc[UR6][R14.64+0x1f4] ;  /* 0x0001f4060e087980 */ /* 0x000ea2000c101900 */
[C---:B0-----:R-:W-:Y:S01]  /*314e0*/  FMUL.FTZ R25, R11.reuse, R40 ;  /* 0x000000280b197220 */ /* 0x041fe20000410000 */
[C---:B-1----:R-:W-:Y:S01]  /*314f0*/  FMUL.FTZ R27, R11.reuse, R42 ;  /* 0x0000002a0b1b7220 */ /* 0x042fe20000410000 */
[C---:B---3--:R-:W-:Y:S01]  /*31500*/  FMUL.FTZ R29, R11.reuse, R44 ;  /* 0x0000002c0b1d7220 */ /* 0x048fe20000410000 */
[----:B------:R0:W-:Y:S04]  /*31510*/  ST.E desc[UR16][R14.64+0x34], R31 ;  /* 0x0000341f0e007985 */ /* 0x0001e8000c101910 */
[----:B------:R1:W-:Y:S01]  /*31520*/  ST.E desc[UR10][R14.64+0x54], R25 ;  /* 0x000054190e007985 */ /* 0x0003e2000c10190a */
[----:B0-----:R-:W-:-:S03]  /*31530*/  FMUL.FTZ R31, R11, R48 ;  /* 0x000000300b1f7220 */ /* 0x001fc60000410000 */
[----:B------:R0:W-:Y:S01]  /*31540*/  ST.E desc[UR12][R14.64+0x60], R27 ;  /* 0x0000601b0e007985 */ /* 0x0001e2000c10190c */
[----:B-1----:R-:W-:-:S03]  /*31550*/  FMUL.FTZ R25, R11, R54 ;  /* 0x000000360b197220 */ /* 0x002fc60000410000 */
[----:B------:R1:W-:Y:S04]  /*31560*/  ST.E desc[UR14][R14.64+0x64], R29 ;  /* 0x0000641d0e007985 */ /* 0x0003e8000c10190e */
[----:B------:R3:W-:Y:S01]  /*31570*/  ST.E desc[UR16][R14.64+0x74], R31 ;  /* 0x0000741f0e007985 */ /* 0x0007e2000c101910 */
[C---:B0-----:R-:W-:Y:S01]  /*31580*/  FMUL.FTZ R27, R11.reuse, R58 ;  /* 0x0000003a0b1b7220 */ /* 0x041fe20000410000 */
[C---:B-1----:R-:W-:Y:S01]  /*31590*/  FMUL.FTZ R29, R11.reuse, R60 ;  /* 0x0000003c0b1d7220 */ /* 0x042fe20000410000 */
[C---:B---3--:R-:W-:Y:S01]  /*315a0*/  FMUL.FTZ R31, R11.reuse, R62 ;  /* 0x0000003e0b1f7220 */ /* 0x048fe20000410000 */
[----:B------:R0:W-:Y:S01]  /*315b0*/  ST.E desc[UR10][R14.64+0x90], R25 ;  /* 0x000090190e007985 */ /* 0x0001e2000c10190a */
[----:B------:R-:W-:-:S03]  /*315c0*/  FMUL.FTZ R33, R11, R64 ;  /* 0x000000400b217220 */ /* 0x000fc60000410000 */
[----:B------:R1:W-:Y:S04]  /*315d0*/  ST.E desc[UR12][R14.64+0xa0], R27 ;  /* 0x0000a01b0e007985 */ /* 0x0003e8000c10190c */
[----:B------:R3:W-:Y:S04]  /*315e0*/  ST.E desc[UR14][R14.64+0xa4], R29 ;  /* 0x0000a41d0e007985 */ /* 0x0007e8000c10190e */
[----:B------:R4:W-:Y:S01]  /*315f0*/  ST.E desc[UR16][R14.64+0xb0], R31 ;  /* 0x0000b01f0e007985 */ /* 0x0009e2000c101910 */
[C---:B0-----:R-:W-:Y:S01]  /*31600*/  FMUL.FTZ R25, R11.reuse, R72 ;  /* 0x000000480b197220 */ /* 0x041fe20000410000 */
[C---:B-1----:R-:W-:Y:S01]  /*31610*/  FMUL.FTZ R27, R11.reuse, R74 ;  /* 0x0000004a0b1b7220 */ /* 0x042fe20000410000 */
[C---:B---3--:R-:W-:Y:S01]  /*31620*/  FMUL.FTZ R29, R11.reuse, R76 ;  /* 0x0000004c0b1d7220 */ /* 0x048fe20000410000 */
[C---:B----4-:R-:W-:Y:S01]  /*31630*/  FMUL.FTZ R31, R11.reuse, R78 ;  /* 0x0000004e0b1f7220 */ /* 0x050fe20000410000 */
[----:B------:R0:W-:Y:S04]  /*31640*/  ST.E desc[UR18][R14.64+0xb4], R33 ;  /* 0x0000b4210e007985 */ /* 0x0001e8000c101912 */
[----:B------:R1:W-:Y:S04]  /*31650*/  ST.E desc[UR10][R14.64+0xd4], R25 ;  /* 0x0000d4190e007985 */ /* 0x0003e8000c10190a */
[----:B------:R3:W-:Y:S04]  /*31660*/  ST.E desc[UR12][R14.64+0xe0], R27 ;  /* 0x0000e01b0e007985 */ /* 0x0007e8000c10190c */
[----:B------:R4:W-:Y:S01]  /*31670*/  ST.E desc[UR14][R14.64+0xe4], R29 ;  /* 0x0000e41d0e007985 */ /* 0x0009e2000c10190e */
[----:B0-----:R-:W-:-:S03]  /*31680*/  FMUL.FTZ R33, R11, R80 ;  /* 0x000000500b217220 */ /* 0x001fc60000410000 */
[----:B------:R0:W-:Y:S01]  /*31690*/  ST.E desc[UR16][R14.64+0xf0], R31 ;  /* 0x0000f01f0e007985 */ /* 0x0001e2000c101910 */
[C---:B-1----:R-:W-:Y:S01]  /*316a0*/  FMUL.FTZ R25, R11.reuse, R88 ;  /* 0x000000580b197220 */ /* 0x042fe20000410000 */
[C---:B---3--:R-:W-:Y:S01]  /*316b0*/  FMUL.FTZ R27, R11.reuse, R90 ;  /* 0x0000005a0b1b7220 */ /* 0x048fe20000410000 */
[C---:B----4-:R-:W-:Y:S01]  /*316c0*/  FMUL.FTZ R29, R11.reuse, R92 ;  /* 0x0000005c0b1d7220 */ /* 0x050fe20000410000 */
[C---:B0-----:R-:W-:Y:S01]  /*316d0*/  FMUL.FTZ R31, R11.reuse, R94 ;  /* 0x0000005e0b1f7220 */ /* 0x041fe20000410000 */
[----:B------:R0:W-:Y:S04]  /*316e0*/  ST.E desc[UR4][R14.64+0x1e0], R9 ;  /* 0x0001e0090e007985 */ /* 0x0001e8000c101904 */
[----:B------:R1:W-:Y:S04]  /*316f0*/  ST.E desc[UR4][R14.64+0x1e4], R13 ;  /* 0x0001e40d0e007985 */ /* 0x0003e8000c101904 */
[----:B0-----:R-:W3:Y:S04]  /*31700*/  LD.E R9, desc[UR6][R14.64+0x8] ;  /* 0x000008060e097980 */ /* 0x001ee8000c101900 */
[----:B-1----:R-:W4:Y:S01]  /*31710*/  LD.E R13, desc[UR6][R14.64+0xc] ;  /* 0x00000c060e0d7980 */ /* 0x002f22000c101900 */
[----:B--2---:R-:W-:-:S05]  /*31720*/  FMUL.FTZ R11, R11, R8 ;  /* 0x000000080b0b7220 */ /* 0x004fca0000410000 */
[----:B------:R0:W-:Y:S04]  /*31730*/  ST.E desc[UR4][R14.64+0x1f4], R11 ;  /* 0x0001f40b0e007985 */ /* 0x0001e8000c101904 */
[----:B0-----:R-:W2:Y:S01]  /*31740*/  LD.E R11, desc[UR6][R14.64+0x18] ;  /* 0x000018060e0b7980 */ /* 0x001ea2000c101900 */
[C---:B---3--:R-:W-:Y:S01]  /*31750*/  FMUL.FTZ R9, R12.reuse, R9 ;  /* 0x000000090c097220 */ /* 0x048fe20000410000 */
[----:B----4-:R-:W-:-:S04]  /*31760*/  FMUL.FTZ R13, R12, R13 ;  /* 0x0000000d0c0d7220 */ /* 0x010fc80000410000 */
        /* <DEDUP_REMOVED lines=60> */
[----:B0-----:R-:W2:Y:S04]  /*31b30*/  LD.E R11, desc[UR6][R14.64+0xbc] ;  /* 0x0000bc060e0b7980 */ /* 0x001ea8000c101900 */
[----:B------:R-:W-:Y:S04]  /*31b40*/  ST.E desc[UR18][R14.64+0xf4], R33 ;  /* 0x0000f4210e007985 */ /* 0x000fe8000c101912 */
[----:B------:R-:W-:Y:S04]  /*31b50*/  ST.E desc[UR10][R14.64+0x114], R25 ;  /* 0x000114190e007985 */ /* 0x000fe8000c10190a */
[----:B------:R-:W-:Y:S04]  /*31b60*/  ST.E desc[UR12][R14.64+0x120], R27 ;  /* 0x0001201b0e007985 */ /* 0x000fe8000c10190c */
[----:B------:R-:W-:Y:S04]  /*31b70*/  ST.E desc[UR14][R14.64+0x124], R29 ;  /* 0x0001241d0e007985 */ /* 0x000fe8000c10190e */
[----:B------:R-:W-:Y:S04]  /*31b80*/  ST.E desc[UR16][R14.64+0x130], R31 ;  /* 0x0001301f0e007985 */ /* 0x000fe8000c101910 */
[----:B------:R-:W-:Y:S01]  /*31b90*/  ST.E desc[UR4][R14.64+0x1f0], R21 ;  /* 0x0001f0150e007985 */ /* 0x000fe2000c101904 */
[C---:B---3--:R-:W-:Y:S01]  /*31ba0*/  FMUL.FTZ R9, R12.reuse, R9 ;  /* 0x000000090c097220 */ /* 0x048fe20000410000 */
[----:B----4-:R-:W-:-:S04]  /*31bb0*/  FMUL.FTZ R13, R12, R13 ;  /* 0x0000000d0c0d7220 */ /* 0x010fc80000410000 */
[----:B------:R0:W-:Y:S04]  /*31bc0*/  ST.E desc[UR4][R14.64+0xac], R9 ;  /* 0x0000ac090e007985 */ /* 0x0001e8000c101904 */
[----:B------:R1:W-:Y:S01]  /*31bd0*/  ST.E desc[UR4][R14.64+0xb8], R13 ;  /* 0x0000b80d0e007985 */ /* 0x0003e2000c101904 */
[----:B--2---:R-:W-:-:S05]  /*31be0*/  FMUL.FTZ R11, R12, R11 ;  /* 0x0000000b0c0b7220 */ /* 0x004fca0000410000 */
[----:B------:R2:W-:Y:S04]  /*31bf0*/  ST.E desc[UR4][R14.64+0xbc], R11 ;  /* 0x0000bc0b0e007985 */ /* 0x0005e8000c101904 */
[----:B0-----:R-:W3:Y:S02]  /*31c00*/  LD.E R9, desc[UR6][R14.64+0xc8] ;  /* 0x0000c8060e097980 */ /* 0x001ee4000c101900 */
[----:B---3--:R-:W-:-:S05]  /*31c10*/  FMUL.FTZ R9, R12, R9 ;  /* 0x000000090c097220 */ /* 0x008fca0000410000 */
[----:B------:R0:W-:Y:S04]  /*31c20*/  ST.E desc[UR4][R14.64+0xc8], R9 ;  /* 0x0000c8090e007985 */ /* 0x0001e8000c101904 */
[----:B-1----:R-:W3:Y:S02]  /*31c30*/  LD.E R13, desc[UR6][R14.64+0xcc] ;  /* 0x0000cc060e0d7980 */ /* 0x002ee4000c101900 */
[----:B---3--:R-:W-:-:S05]  /*31c40*/  FMUL.FTZ R13, R12, R13 ;  /* 0x0000000d0c0d7220 */ /* 0x008fca0000410000 */
[----:B------:R1:W-:Y:S04]  /*31c50*/  ST.E desc[UR4][R14.64+0xcc], R13 ;  /* 0x0000cc0d0e007985 */ /* 0x0003e8000c101904 */
[----:B--2---:R-:W2:Y:S02]  /*31c60*/  LD.E R11, desc[UR6][R14.64+0xd8] ;  /* 0x0000d8060e0b7980 */ /* 0x004ea4000c101900 */
        /* <DEDUP_REMOVED lines=109> */
[----:B------:R-:W-:Y:S04]  /*32340*/  ST.E desc[UR4][R14.64+0x1f8], R21 ;  /* 0x0001f8150e007985 */ /* 0x000fe8000c101904 */
[----:B0-----:R-:W2:Y:S02]  /*32350*/  LD.E R9, desc[UR6][R14.64+0x1fc] ;  /* 0x0001fc060e097980 */ /* 0x001ea4000c101900 */
[----:B--2---:R-:W-:-:S05]  /*32360*/  FMUL.FTZ R25, R12, R9 ;  /* 0x000000090c197220 */ /* 0x004fca0000410000 */
[----:B------:R0:W-:Y:S04]  /*32370*/  ST.E desc[UR4][R14.64+0x1fc], R25 ;  /* 0x0001fc190e007985 */ /* 0x0001e8000c101904 */
[----:B------:R-:W2:Y:S04]  /*32380*/  LDL.64 R8, [R7+0x88] ;  /* 0x0000880007087983 */ /* 0x000ea80000100a00 */
[----:B-1----:R-:W3:Y:S04]  /*32390*/  LDL.64 R12, [R7] ;  /* 0x00000000070c7983 */ /* 0x002ee80000100a00 */
[----:B------:R-:W4:Y:S04]  /*323a0*/  LDL.64 R10, [R7+0x90] ;  /* 0x00009000070a7983 */ /* 0x000f280000100a00 */
[----:B--2---:R-:W2:Y:S04]  /*323b0*/  LD.E R27, desc[UR4][R8.64] ;  /* 0x00000004081b7980 */ /* 0x004ea8000c101900 */
[----:B---3--:R-:W3:Y:S04]  /*323c0*/  LD.E R13, desc[UR6][R12.64] ;  /* 0x000000060c0d7980 */ /* 0x008ee8000c101900 */
[----:B----4-:R-:W3:Y:S04]  /*323d0*/  LD.E.64 R10, desc[UR4][R10.64] ;  /* 0x000000040a0a7980 */ /* 0x010ee8000c101b00 */
[----:B--2---:R1:W-:Y:S04]  /*323e0*/  ST.E desc[UR8][R8.64], R27 ;  /* 0x0000001b08007985 */ /* 0x0043e8000c101908 */
[----:B0-----:R-:W2:Y:S04]  /*323f0*/  LD.E R15, desc[UR10][R8.64+0x4] ;  /* 0x0000040a080f7980 */ /* 0x001ea8000c101900 */
[----:B--2---:R0:W-:Y:S04]  /*32400*/  ST.E desc[UR4][R8.64+0x4], R15 ;  /* 0x0000040f08007985 */ /* 0x0041e8000c101904 */
[----:B------:R-:W2:Y:S04]  /*32410*/  LD.E R21, desc[UR6][R8.64+0x8] ;  /* 0x0000080608157980 */ /* 0x000ea8000c101900 */
[----:B--2---:R2:W-:Y:S04]  /*32420*/  ST.E desc[UR4][R8.64+0x8], R21 ;  /* 0x0000081508007985 */ /* 0x0045e8000c101904 */
[----:B------:R-:W4:Y:S04]  /*32430*/  LD.E R25, desc[UR6][R8.64+0xc] ;  /* 0x00000c0608197980 */ /* 0x000f28000c101900 */
[----:B----4-:R4:W-:Y:S04]  /*32440*/  ST.E desc[UR4][R8.64+0xc], R25 ;  /* 0x00000c1908007985 */ /* 0x0109e8000c101904 */
[----:B-1----:R-:W3:Y:S04]  /*32450*/  LD.E R27, desc[UR6][R8.64+0x10] ;  /* 0x00001006081b7980 */ /* 0x002ee8000c101900 */
[----:B---3--:R1:W-:Y:S04]  /*32460*/  ST.E desc[UR4][R8.64+0x10], R27 ;  /* 0x0000101b08007985 */ /* 0x0083e8000c101904 */
[----:B0-----:R-:W3:Y:S04]  /*32470*/  LD.E R15, desc[UR6][R8.64+0x14] ;  /* 0x00001406080f7980 */ /* 0x001ee8000c101900 */
[----:B---3--:R0:W-:Y:S04]  /*32480*/  ST.E desc[UR4][R8.64+0x14], R15 ;  /* 0x0000140f08007985 */ /* 0x0081e8000c101904 */
[----:B--2---:R-:W2:Y:S04]  /*32490*/  LD.E R21, desc[UR6][R8.64+0x18] ;  /* 0x0000180608157980 */ /* 0x004ea8000c101900 */
[----:B--2---:R2:W-:Y:S04]  /*324a0*/  ST.E desc[UR4][R8.64+0x18], R21 ;  /* 0x0000181508007985 */ /* 0x0045e8000c101904 */
[----:B----4-:R-:W3:Y:S04]  /*324b0*/  LD.E R25, desc[UR6][R8.64+0x1c] ;  /* 0x00001c0608197980 */ /* 0x010ee8000c101900 */
[----:B---3--:R3:W-:Y:S04]  /*324c0*/  ST.E desc[UR4][R8.64+0x1c], R25 ;  /* 0x00001c1908007985 */ /* 0x0087e8000c101904 */
[----:B-1----:R-:W4:Y:S04]  /*324d0*/  LD.E R27, desc[UR6][R8.64+0x20] ;  /* 0x00002006081b7980 */ /* 0x002f28000c101900 */
[----:B----4-:R1:W-:Y:S04]  /*324e0*/  ST.E desc[UR4][R8.64+0x20], R27 ;  /* 0x0000201b08007985 */ /* 0x0103e8000c101904 */
[----:B0-----:R-:W4:Y:S04]  /*324f0*/  LD.E R15, desc[UR6][R8.64+0x24] ;  /* 0x00002406080f7980 */ /* 0x001f28000c101900 */
[----:B----4-:R0:W-:Y:S04]  /*32500*/  ST.E desc[UR4][R8.64+0x24], R15 ;  /* 0x0000240f08007985 */ /* 0x0101e8000c101904 */
[----:B--2---:R-:W2:Y:S04]  /*32510*/  LD.E R21, desc[UR6][R8.64+0x28] ;  /* 0x0000280608157980 */ /* 0x004ea8000c101900 */
[----:B--2---:R2:W-:Y:S04]  /*32520*/  ST.E desc[UR4][R8.64+0x28], R21 ;  /* 0x0000281508007985 */ /* 0x0045e8000c101904 */
[----:B---3--:R-:W3:Y:S04]  /*32530*/  LD.E R25, desc[UR6][R8.64+0x2c] ;  /* 0x00002c0608197980 */ /* 0x008ee8000c101900 */
        /* <DEDUP_REMOVED lines=226> */
[----:B----4-:R-:W-:Y:S04]  /*33360*/  ST.E desc[UR4][R8.64+0x1f0], R27 ;  /* 0x0001f01b08007985 */ /* 0x010fe8000c101904 */
[----:B0-----:R-:W4:Y:S04]  /*33370*/  LD.E R15, desc[UR6][R8.64+0x1f4] ;  /* 0x0001f406080f7980 */ /* 0x001f28000c101900 */
[----:B----4-:R-:W-:Y:S04]  /*33380*/  ST.E desc[UR4][R8.64+0x1f4], R15 ;  /* 0x0001f40f08007985 */ /* 0x010fe8000c101904 */
[----:B--2---:R-:W2:Y:S01]  /*33390*/  LD.E R21, desc[UR6][R8.64+0x1f8] ;  /* 0x0001f80608157980 */ /* 0x004ea2000c101900 */
[----:B------:R-:W-:-:S02]  /*333a0*/  R2UR UR20, R4 ;  /* 0x00000000041472ca */ /* 0x000fc400000e0000 */
[C---:B------:R-:W-:Y:S02]  /*333b0*/  R2UR UR21, R5.reuse ;  /* 0x00000000051572ca */ /* 0x040fe400000e0000 */
[C---:B------:R-:W-:Y:S02]  /*333c0*/  R2UR UR22, R4.reuse ;  /* 0x00000000041672ca */ /* 0x040fe400000e0000 */
[C---:B------:R-:W-:Y:S02]  /*333d0*/  R2UR UR23, R5.reuse ;  /* 0x00000000051772ca */ /* 0x040fe400000e0000 */
[C---:B------:R-:W-:Y:S02]  /*333e0*/  R2UR UR24, R4.reuse ;  /* 0x00000000041872ca */ /* 0x040fe400000e0000 */
[----:B------:R-:W-:Y:S01]  /*333f0*/  R2UR UR25, R5 ;  /* 0x00000000051972ca */ /* 0x000fe200000e0000 */
[----:B--2---:R-:W-:Y:S04]  /*33400*/  ST.E desc[UR4][R8.64+0x1f8], R21 ;  /* 0x0001f81508007985 */ /* 0x004fe8000c101904 */
[----:B---3--:R-:W2:Y:S01]  /*33410*/  LD.E R25, desc[UR6][R8.64+0x1fc] ;  /* 0x0001fc0608197980 */ /* 0x008ea2000c101900 */
[----:B------:R-:W-:-:S02]  /*33420*/  R2UR UR26, R4 ;  /* 0x00000000041a72ca */ /* 0x000fc400000e0000 */
[C---:B------:R-:W-:Y:S02]  /*33430*/  R2UR UR27, R5.reuse ;  /* 0x00000000051b72ca */ /* 0x040fe400000e0000 */
[C---:B------:R-:W-:Y:S02]  /*33440*/  R2UR UR28, R4.reuse ;  /* 0x00000000041c72ca */ /* 0x040fe400000e0000 */
[C---:B------:R-:W-:Y:S02]  /*33450*/  R2UR UR29, R5.reuse ;  /* 0x00000000051d72ca */ /* 0x040fe400000e0000 */
[C---:B------:R-:W-:Y:S02]  /*33460*/  R2UR UR30, R4.reuse ;  /* 0x00000000041e72ca */ /* 0x040fe400000e0000 */
[----:B------:R-:W-:Y:S02]  /*33470*/  R2UR UR31, R5 ;  /* 0x00000000051f72ca */ /* 0x000fe400000e0000 */
        /* <DEDUP_REMOVED lines=22> */
[----:B------:R-:W-:Y:S02]  /*335e0*/  R2UR UR58, R4 ;  /* 0x00000000043a72ca */ /* 0x000fe400000e0000 */
[----:B------:R-:W-:Y:S01]  /*335f0*/  R2UR UR59, R5 ;  /* 0x00000000053b72ca */ /* 0x000fe200000e0000 */
[----:B--2---:R0:W-:Y:S04]  /*33600*/  ST.E desc[UR4][R8.64+0x1fc], R25 ;  /* 0x0001fc1908007985 */ /* 0x0041e8000c101904 */
[----:B------:R-:W2:Y:S04]  /*33610*/  LD.E R24, desc[UR6][R8.64] ;  /* 0x0000000608187980 */ /* 0x000ea8000c101900 */
[----:B------:R-:W2:Y:S04]  /*33620*/  LD.E R26, desc[UR10][R8.64+0x8] ;  /* 0x0000080a081a7980 */ /* 0x000ea8000c101900 */
[----:B0-----:R-:W2:Y:S04]  /*33630*/  LD.E R25, desc[UR8][R8.64+0x4] ;  /* 0x0000040808197980 */ /* 0x001ea8000c101900 */
[----:B------:R-:W2:Y:S04]  /*33640*/  LD.E R27, desc[UR12][R8.64+0xc] ;  /* 0x00000c0c081b7980 */ /* 0x000ea8000c101900 */
        /* <DEDUP_REMOVED lines=123> */
[----:B------:R-:W2:Y:S01]  /*33e00*/  LD.E R151, desc[UR56][R8.64+0x1fc] ;  /* 0x0001fc3808977980 */ /* 0x000ea2000c101900 */
[----:B------:R-:W-:Y:S01]  /*33e10*/  IMAD R10, R13, 0x1000, R10 ;  /* 0x000010000d0a7824 */ /* 0x000fe200078e020a */
[----:B------:R-:W-:-:S04]  /*33e20*/  R2UR UR7, R11 ;  /* 0x000000000b0772ca */ /* 0x000fc800000e0000 */
[----:B------:R-:W-:Y:S02]  /*33e30*/  R2UR UR6, R10 ;  /* 0x000000000a0672ca */ /* 0x000fe400000e0000 */
        /* <DEDUP_REMOVED lines=48> */
[----:B------:R-:W-:Y:S02]  /*34140*/  R2UR UR14, R4 ;  /* 0x00000000040e72ca */ /* 0x000fe400000e0000 */
[----:B------:R-:W-:Y:S01]  /*34150*/  R2UR UR15, R5 ;  /* 0x00000000050f72ca */ /* 0x000fe200000e0000 */
[----:B--2---:R-:W-:-:S06]  /*34160*/  WARPGROUP.ARRIVE ;  /* 0x00000000000079c5 */ /* 0x004fcc0000000000 */
[----:B------:R-:W-:Y:S01]  /*34170*/  HGMMA.64x256x16.F32.BF16 R24, R156, gdesc[UR4].tnspB, R24, gsb0 ;  /* 0x43e000049c187df0 */ /* 0x000fe20008001818 */
[----:B------:R-:W-:Y:S02]  /*34180*/  VIADD R12, R10, 0x80 ;  /* 0x000000800a0c7836 */ /* 0x000fe40000000000 */
[----:B------:R-:W-:-:S03]  /*34190*/  IMAD.MOV.U32 R13, RZ, RZ, R11 ;  /* 0x000000ffff0d7224 */ /* 0x000fc600078e000b */
[----:B------:R-:W-:Y:S02]  /*341a0*/  R2UR UR6, R12 ;  /* 0x000000000c0672ca */ /* 0x000fe400000e0000 */
[----:B------:R-:W-:Y:S01]  /*341b0*/  R2UR UR7, R13 ;  /* 0x000000000d0772ca */ /* 0x000fe200000e0000 */
[----:B------:R-:W-:Y:S02]  /*341c0*/  WARPGROUP.DEPBAR.LE gsb0, 0x0 ;  /* 0x00008000000079c5 */ /* 0x000fe40000010000 */
[----:B------:R-:W-:Y:S04]  /*341d0*/  ST.E desc[UR12][R8.64], R24 ;  /* 0x0000001808007985 */ /* 0x000fe8000c10190c */
[----:B------:R-:W-:Y:S04]  /*341e0*/  ST.E desc[UR58][R8.64+0x4], R25 ;  /* 0x0000041908007985 */ /* 0x000fe8000c10193a */
[----:B------:R-:W-:Y:S04]  /*341f0*/  ST.E desc[UR56][R8.64+0x8], R26 ;  /* 0x0000081a08007985 */ /* 0x000fe8000c101938 */
[----:B------:R-:W-:Y:S04]  /*34200*/  ST.E desc[UR10][R8.64+0xc], R27 ;  /* 0x00000c1b08007985 */ /* 0x000fe8000c10190a */
[----:B------:R-:W-:Y:S04]  /*34210*/  ST.E desc[UR8][R8.64+0x10], R28 ;  /* 0x0000101c08007985 */ /* 0x000fe8000c101908 */
[----:B------:R-:W-:Y:S04]  /*34220*/  ST.E desc[UR4][R8.64+0x14], R29 ;  /* 0x0000141d08007985 */ /* 0x000fe8000c101904 */
[----:B------:R-:W-:Y:S04]  /*34230*/  ST.E desc[UR54][R8.64+0x18], R30 ;  /* 0x0000181e08007985 */ /* 0x000fe8000c101936 */
[----:B------:R-:W-:Y:S04]  /*34240*/  ST.E desc[UR52][R8.64+0x1c], R31 ;  /* 0x00001c1f08007985 */ /* 0x000fe8000c101934 */
[----:B------:R-:W-:Y:S01]  /*34250*/  ST.E desc[UR50][R8.64+0x20], R32 ;  /* 0x0000202008007985 */ /* 0x000fe2000c101932 */
[----:B------:R-:W-:-:S03]  /*34260*/  R2UR UR12, R4 ;  /* 0x00000000040c72ca */ /* 0x000fc600000e0000 */
[----:B------:R-:W-:Y:S01]  /*34270*/  ST.E desc[UR48][R8.64+0x24], R33 ;  /* 0x0000242108007985 */ /* 0x000fe2000c101930 */
[----:B------:R-:W-:-:S03]  /*34280*/  R2UR UR13, R5 ;  /* 0x00000000050d72ca */ /* 0x000fc600000e0000 */
[----:B------:R-:W-:Y:S01]  /*34290*/  ST.E desc[UR46][R8.64+0x28], R34 ;  /* 0x0000282208007985 */ /* 0x000fe2000c10192e */
[----:B------:R-:W-:-:S03]  /*342a0*/  R2UR UR58, R4 ;  /* 0x00000000043a72ca */ /* 0x000fc600000e0000 */
[----:B------:R-:W-:Y:S01]  /*342b0*/  ST.E desc[UR44][R8.64+0x2c], R35 ;  /* 0x00002c2308007985 */ /* 0x000fe2000c10192c */
[----:B------:R-:W-:-:S03]  /*342c0*/  R2UR UR59, R5 ;  /* 0x00000000053b72ca */ /* 0x000fc600000e0000 */
[----:B------:R-:W-:Y:S01]  /*342d0*/  ST.E desc[UR42][R8.64+0x30], R36 ;  /* 0x0000302408007985 */ /* 0x000fe2000c10192a */
[C---:B------:R-:W-:Y:S02]  /*342e0*/  R2UR UR56, R4.reuse ;  /* 0x00000000043872ca */ /* 0x040fe400000e0000 */
[C---:B------:R-:W-:Y:S01]  /*342f0*/  R2UR UR57, R5.reuse ;  /* 0x00000000053972ca */ /* 0x040fe200000e0000 */
[----:B------:R-:W-:Y:S01]  /*34300*/  ST.E desc[UR38][R8.64+0x34], R37 ;  /* 0x0000342508007985 */ /* 0x000fe2000c101926 */
[C---:B------:R-:W-:Y:S02]  /*34310*/  R2UR UR10, R4.reuse ;  /* 0x00000000040a72ca */ /* 0x040fe400000e0000 */
[C---:B------:R-:W-:Y:S01]  /*34320*/  R2UR UR11, R5.reuse ;  /* 0x00000000050b72ca */ /* 0x040fe200000e0000 */
[----:B------:R-:W-:Y:S01]  /*34330*/  ST.E desc[UR34][R8.64+0x38], R38 ;  /* 0x0000382608007985 */ /* 0x000fe2000c101922 */
[C---:B------:R-:W-:Y:S02]  /*34340*/  R2UR UR8, R4.reuse ;  /* 0x00000000040872ca */ /* 0x040fe400000e0000 */
[----:B------:R-:W-:Y:S01]  /*34350*/  R2UR UR9, R5 ;  /* 0x00000000050972ca */ /* 0x000fe200000e0000 */
[----:B------:R-:W-:Y:S01]  /*34360*/  ST.E desc[UR32][R8.64+0x3c], R39 ;  /* 0x00003c2708007985 */ /* 0x000fe2000c101920 */
[----:B------:R-:W-:-:S02]  /*34370*/  R2UR UR4, R4 ;  /* 0x00000000040472ca */ /* 0x000fc400000e0000 */
        /* <DEDUP_REMOVED lines=290> */
[----:B------:R-:W-:Y:S02]  /*355a0*/  R2UR UR56, R4 ;  /* 0x00000000043872ca */ /* 0x000fe400000e0000 */
[----:B------:R-:W-:Y:S01]  /*355b0*/  R2UR UR57, R5 ;  /* 0x00000000053972ca */ /* 0x000fe200000e0000 */
        /* <DEDUP_REMOVED lines=14> */
[----:B------:R0:W-:Y:S02]  /*356a0*/  ST.E desc[UR56][R8.64+0x1fc], R151 ;  /* 0x0001fc9708007985 */ /* 0x0001e4000c101938 */
[----:B0-----:R-:W-:-:S06]  /*356b0*/  WARPGROUP.ARRIVE ;  /* 0x00000000000079c5 */ /* 0x001fcc0000000000 */
[----:B------:R-:W-:Y:S01]  /*356c0*/  HGMMA.64x256x16.F32.BF16 R24, R160, gdesc[UR4].tnspB, R24, gsb0 ;  /* 0x43e00004a0187df0 */ /* 0x000fe20008001818 */
        /* <DEDUP_REMOVED lines=48> */
[----:B------:R-:W-:Y:S02]  /*359d0*/  R2UR UR14, R4 ;  /* 0x00000000040e72ca */ /* 0x000fe400000e0000 */
[----:B------:R-:W-:Y:S01]  /*359e0*/  R2UR UR15, R5 ;  /* 0x00000000050f72ca */ /* 0x000fe200000e0000 */
        /* <DEDUP_REMOVED lines=391> */
[----:B------:R-:W-:Y:S01]  /*37260*/  VIADD R10, R10, 0x180 ;  /* 0x000001800a0a7836 */ /* 0x000fe20000000000 */
[----:B------:R-:W-:-:S04]  /*37270*/  R2UR UR7, R11 ;  /* 0x000000000b0772ca */ /* 0x000fc800000e0000 */
        /* <DEDUP_REMOVED lines=359> */
[----:B------:R-:W-:Y:S01]  /*388f0*/  R2UR UR25, R5 ;  /* 0x00000000051972ca */ /* 0x000fe200000e0000 */
[----:B------:R-:W-:Y:S02]  /*38900*/  WARPGROUP.DEPBAR.LE gsb0, 0x0 ;  /* 0x00008000000079c5 */ /* 0x000fe40000010000 */
[----:B------:R-:W-:Y:S01]  /*38910*/  ST.E desc[UR4][R8.64], R24 ;  /* 0x0000001808007985 */ /* 0x000fe2000c101904 */
[----:B------:R-:W-:-:S02]  /*38920*/  R2UR UR4, R4 ;  /* 0x00000000040472ca */ /* 0x000fc400000e0000 */
[----:B------:R-:W-:Y:S01]  /*38930*/  R2UR UR5, R5 ;  /* 0x00000000050572ca */ /* 0x000fe200000e0000 */
[----:B------:R-:W-:Y:S04]  /*38940*/  ST.E desc[UR6][R8.64+0x4], R25 ;  /* 0x0000041908007985 */ /* 0x000fe8000c101906 */
[----:B------:R-:W-:Y:S04]  /*38950*/  ST.E desc[UR8][R8.64+0x8], R26 ;  /* 0x0000081a08007985 */ /* 0x000fe8000c101908 */
[----:B------:R-:W-:Y:S01]  /*38960*/  ST.E desc[UR10][R8.64+0xc], R27 ;  /* 0x00000c1b08007985 */ /* 0x000fe2000c10190a */
[----:B------:R-:W-:-:S03]  /*38970*/  R2UR UR6, R4 ;  /* 0x00000000040672ca */ /* 0x000fc600000e0000 */
[----:B------:R-:W-:Y:S01]  /*38980*/  ST.E desc[UR12][R8.64+0x10], R28 ;  /* 0x0000101c08007985 */ /* 0x000fe2000c10190c */
[----:B------:R-:W-:-:S03]  /*38990*/  R2UR UR7, R5 ;  /* 0x00000000050772ca */ /* 0x000fc600000e0000 */
        /* <DEDUP_REMOVED lines=21> */
[C---:B------:R-:W-:Y:S02]  /*38af0*/  R2UR UR20, R4.reuse ;  /* 0x00000000041472ca */ /* 0x040fe400000e0000 */
[----:B------:R-:W-:Y:S01]  /*38b00*/  R2UR UR21, R5 ;  /* 0x00000000051572ca */ /* 0x000fe200000e0000 */
[----:B------:R-:W-:Y:S01]  /*38b10*/  ST.E desc[UR6][R8.64+0x30], R36 ;  /* 0x0000302408007985 */ /* 0x000fe2000c101906 */
[----:B------:R-:W-:-:S02]  /*38b20*/  R2UR UR22, R4 ;  /* 0x00000000041672ca */ /* 0x000fc400000e0000 */
[C---:B------:R-:W-:Y:S02]  /*38b30*/  R2UR UR23, R5.reuse ;  /* 0x00000000051772ca */ /* 0x040fe400000e0000 */
[C---:B------:R-:W-:Y:S02]  /*38b40*/  R2UR UR24, R4.reuse ;  /* 0x00000000041872ca */ /* 0x040fe400000e0000 */
[C---:B------:R-:W-:Y:S02]  /*38b50*/  R2UR UR25, R5.reuse ;  /* 0x00000000051972ca */ /* 0x040fe400000e0000 */
[C---:B------:R-:W-:Y:S02]  /*38b60*/  R2UR UR6, R4.reuse ;  /* 0x00000000040672ca */ /* 0x040fe400000e0000 */
[----:B------:R-:W-:Y:S01]  /*38b70*/  R2UR UR7, R5 ;  /* 0x00000000050772ca */ /* 0x000fe200000e0000 */
[----:B------:R-:W-:Y:S01]  /*38b80*/  ST.E desc[UR8][R8.64+0x34], R37 ;  /* 0x0000342508007985 */ /* 0x000fe2000c101908 */
[----:B------:R-:W-:-:S02]  /*38b90*/  R2UR UR8, R4 ;  /* 0x00000000040872ca */ /* 0x000fc400000e0000 */
[----:B------:R-:W-:Y:S01]  /*38ba0*/  R2UR UR9, R5 ;  /* 0x00000000050972ca */ /* 0x000fe200000e0000 */
        /* <DEDUP_REMOVED lines=28> */
[C---:B------:R-:W-:Y:S01]  /*38d70*/  R2UR UR21, R5.reuse ;  /* 0x00000000051572ca */ /* 0x040fe200000e0000 */
[----:B------:R-:W-:Y:S01]  /*38d80*/  ST.E desc[UR4][R8.64+0x64], R49 ;  /* 0x0000643108007985 */ /* 0x000fe2000c101904 */
[C---:B------:R-:W-:Y:S02]  /*38d90*/  R2UR UR22, R4.reuse ;  /* 0x00000000041672ca */ /* 0x040fe400000e0000 */
[C---:B------:R-:W-:Y:S01]  /*38da0*/  R2UR UR23, R5.reuse ;  /* 0x00000000051772ca */ /* 0x040fe200000e0000 */
[----:B------:R-:W-:Y:S01]  /*38db0*/  ST.E desc[UR6][R8.64+0x68], R50 ;  /* 0x0000683208007985 */ /* 0x000fe2000c101906 */
[C---:B------:R-:W-:Y:S02]  /*38dc0*/  R2UR UR24, R4.reuse ;  /* 0x00000000041872ca */ /* 0x040fe400000e0000 */
[----:B------:R-:W-:Y:S02]  /*38dd0*/  R2UR UR25, R5 ;  /* 0x00000000051972ca */ /* 0x000fe400000e0000 */
[----:B------:R-:W-:-:S02]  /*38de0*/  R2UR UR4, R4 ;  /* 0x00000000040472ca */ /* 0x000fc400000e0000 */
[C---:B------:R-:W-:Y:S02]  /*38df0*/  R2UR UR5, R5.reuse ;  /* 0x00000000050572ca */ /* 0x040fe400000e0000 */
[C---:B------:R-:W-:Y:S02]  /*38e00*/  R2UR UR6, R4.reuse ;  /* 0x00000000040672ca */ /* 0x040fe400000e0000 */
        /* <DEDUP_REMOVED lines=9> */
[----:B------:R-:W-:Y:S04]  /*38ea0*/  ST.E desc[UR20][R8.64+0x84], R57 ;  /* 0x0000843908007985 */ /* 0x000fe8000c101914 */
[----:B------:R-:W-:Y:S04]  /*38eb0*/  ST.E desc[UR22][R8.64+0x88], R58 ;  /* 0x0000883a08007985 */ /* 0x000fe8000c101916 */
[----:B------:R-:W-:Y:S01]  /*38ec0*/  ST.E desc[UR24][R8.64+0x8c], R59 ;  /* 0x00008c3b08007985 */ /* 0x000fe2000c101918 */
[----:B------:R-:W-:-:S03]  /*38ed0*/  R2UR UR10, R4 ;  /* 0x00000000040a72ca */ /* 0x000fc600000e0000 */
[----:B------:R-:W-:Y:S01]  /*38ee0*/  ST.E desc[UR4][R8.64+0x90], R60 ;  /* 0x0000903c08007985 */ /* 0x000fe2000c101904 */
[C---:B------:R-:W-:Y:S02]  /*38ef0*/  R2UR UR4, R4.reuse ;  /* 0x00000000040472ca */ /* 0x040fe400000e0000 */
[C---:B------:R-:W-:Y:S01]  /*38f00*/  R2UR UR5, R5.reuse ;  /* 0x00000000050572ca */ /* 0x040fe200000e0000 */
[----:B------:R-:W-:Y:S01]  /*38f10*/  ST.E desc[UR6][R8.64+0x94], R61 ;  /* 0x0000943d08007985 */ /* 0x000fe2000c101906 */
        /* <DEDUP_REMOVED lines=267> */
[----:B------:R-:W2:Y:S01]  /*39fd0*/  LD.E R21, desc[UR28][R8.64+0x1fc] ;  /* 0x0001fc1c08157980 */ /* 0x000ea2000c101900 */
[----:B------:R-:W-:-:S02]  /*39fe0*/  R2UR UR6, R4 ;  /* 0x00000000040672ca */ /* 0x000fc400000e0000 */
[C---:B------:R-:W-:Y:S02]  /*39ff0*/  R2UR UR7, R5.reuse ;  /* 0x00000000050772ca */ /* 0x040fe400000e0000 */
[----:B------:R-:W-:Y:S02]  /*3a000*/  R2UR UR4, R4 ;  /* 0x00000000040472ca */ /* 0x000fe400000e0000 */
[----:B------:R-:W-:-:S09]  /*3a010*/  R2UR UR5, R5 ;  /* 0x00000000050572ca */ /* 0x000fd200000e0000 */
[----:B--2---:R0:W-:Y:S04]  /*3a020*/  ST.E desc[UR6][R8.64+0x1fc], R21 ;  /* 0x0001fc1508007985 */ /* 0x0041e8000c101906 */
[----:B------:R-:W2:Y:S01]  /*3a030*/  LD.E R11, desc[UR4][R8.64] ;  /* 0x00000004080b7980 */ /* 0x000ea2000c101900 */
[C---:B------:R-:W-:Y:S02]  /*3a040*/  R2UR UR4, R4.reuse ;  /* 0x00000000040472ca */ /* 0x040fe400000e0000 */
        /* <DEDUP_REMOVED lines=10> */
[----:B------:R-:W3:Y:S01]  /*3a0f0*/  LD.E R15, desc[UR6][R8.64+0x8] ;  /* 0x00000806080f7980 */ /* 0x000ee2000c101900 */
[C---:B------:R-:W-:Y:S02]  /*3a100*/  R2UR UR4, R4.reuse ;  /* 0x00000000040472ca */ /* 0x040fe400000e0000 */
[C---:B------:R-:W-:Y:S02]  /*3a110*/  R2UR UR5, R5.reuse ;  /* 0x00000000050572ca */ /* 0x040fe400000e0000 */
[----:B------:R-:W-:Y:S02]  /*3a120*/  R2UR UR6, R4 ;  /* 0x00000000040672ca */ /* 0x000fe400000e0000 */
[----:B------:R-:W-:-:S09]  /*3a130*/  R2UR UR7, R5 ;  /* 0x00000000050772ca */ /* 0x000fd200000e0000 */
[----:B---3--:R3:W-:Y:S04]  /*3a140*/  ST.E desc[UR4][R8.64+0x8], R15 ;  /* 0x0000080f08007985 */ /* 0x0087e8000c101904 */
[----:B0-----:R-:W4:Y:S01]  /*3a150*/  LD.E R21, desc[UR6][R8.64+0xc] ;  /* 0x00000c0608157980 */ /* 0x001f22000c101900 */
[C---:B------:R-:W-:Y:S02]  /*3a160*/  R2UR UR4, R4.reuse ;  /* 0x00000000040472ca */ /* 0x040fe400000e0000 */
[C---:B------:R-:W-:Y:S02]  /*3a170*/  R2UR UR5, R5.reuse ;  /* 0x00000000050572ca */ /* 0x040fe400000e0000 */
[----:B------:R-:W-:Y:S02]  /*3a180*/  R2UR UR6, R4 ;  /* 0x00000000040672ca */ /* 0x000fe400000e0000 */
[----:B------:R-:W-:-:S09]  /*3a190*/  R2UR UR7, R5 ;  /* 0x00000000050772ca */ /* 0x000fd200000e0000 */
[----:B----4-:R0:W-:Y:S04]  /*3a1a0*/  ST.E desc[UR4][R8.64+0xc], R21 ;  /* 0x00000c1508007985 */ /* 0x0101e8000c101904 */
[----:B-1----:R-:W4:Y:S01]  /*3a1b0*/  LD.E R11, desc[UR6][R8.64+0x10] ;  /* 0x00001006080b7980 */ /* 0x002f22000c101900 */
[C---:B------:R-:W-:Y:S02]  /*3a1c0*/  R2UR UR4, R4.reuse ;  /* 0x00000000040472ca */ /* 0x040fe400000e0000 */
[C---:B------:R-:W-:Y:S02]  /*3a1d0*/  R2UR UR5, R5.reuse ;  /* 0x00000000050572ca */ /* 0x040fe400000e0000 */
[----:B------:R-:W-:Y:S02]  /*3a1e0*/  R2UR UR6, R4 ;  /* 0x00000000040672ca */ /* 0x000fe400000e0000 */
[----:B------:R-:W-:-:S09]  /*3a1f0*/  R2UR UR7, R5 ;  /* 0x00000000050772ca */ /* 0x000fd200000e0000 */
[----:B----4-:R1:W-:Y:S04]  /*3a200*/  ST.E desc[UR4][R8.64+0x10], R11 ;  /* 0x0000100b08007985 */ /* 0x0103e8000c101904 */
[----:B--2---:R-:W2:Y:S01]  /*3a210*/  LD.E R13, desc[UR6][R8.64+0x14] ;  /* 0x00001406080d7980 */ /* 0x004ea2000c101900 */
[C---:B------:R-:W-:Y:S02]  /*3a220*/  R2UR UR4, R4.reuse ;  /* 0x00000000040472ca */ /* 0x040fe400000e0000 */
[C---:B------:R-:W-:Y:S02]  /*3a230*/  R2UR UR5, R5.reuse ;  /* 0x00000000050572ca */ /* 0x040fe400000e0000 */
[----:B------:R-:W-:Y:S02]  /*3a240*/  R2UR UR6, R4 ;  /* 0x00000000040672ca */ /* 0x000fe400000e0000 */
[----:B------:R-:W-:-:S09]  /*3a250*/  R2UR UR7, R5 ;  /* 0x00000000050772ca */ /* 0x000fd200000e0000 */
[----:B--2---:R2:W-:Y:S04]  /*3a260*/  ST.E desc[UR4][R8.64+0x14], R13 ;  /* 0x0000140d08007985 */ /* 0x0045e8000c101904 */
[----:B---3--:R-:W3:Y:S01]  /*3a270*/  LD.E R15, desc[UR6][R8.64+0x18] ;  /* 0x00001806080f7980 */ /* 0x008ee2000c101900 */
        /* <DEDUP_REMOVED lines=694> */
[----:B--2---:R-:W-:Y:S04]  /*3cde0*/  ST.E desc[UR4][R8.64+0x1e4], R13 ;  /* 0x0001e40d08007985 */ /* 0x004fe8000c101904 */
[----:B---3--:R-:W2:Y:S01]  /*3cdf0*/  LD.E R15, desc[UR6][R8.64+0x1e8] ;  /* 0x0001e806080f7980 */ /* 0x008ea2000c101900 */
[C---:B------:R-:W-:Y:S02]  /*3ce00*/  R2UR UR4, R4.reuse ;  /* 0x00000000040472ca */ /* 0x040fe400000e0000 */
[C---:B------:R-:W-:Y:S02]  /*3ce10*/  R2UR UR5, R5.reuse ;  /* 0x00000000050572ca */ /* 0x040fe400000e0000 */
[----:B------:R-:W-:Y:S02]  /*3ce20*/  R2UR UR6, R4 ;  /* 0x00000000040672ca */ /* 0x000fe400000e0000 */
[----:B------:R-:W-:-:S09]  /*3ce30*/  R2UR UR7, R5 ;  /* 0x00000000050772ca */ /* 0x000fd200000e0000 */
[----:B--2---:R2:W-:Y:S04]  /*3ce40*/  ST.E desc[UR4][R8.64+0x1e8], R15 ;  /* 0x0001e80f08007985 */ /* 0x0045e8000c101904 */
[----:B0-----:R-:W3:Y:S01]  /*3ce50*/  LD.E R21, desc[UR6][R8.64+0x1ec] ;  /* 0x0001ec0608157980 */ /* 0x001ee2000c101900 */
[C---:B------:R-:W-:Y:S02]  /*3ce60*/  R2UR UR4, R4.reuse ;  /* 0x00000000040472ca */ /* 0x040fe400000e0000 */
[C---:B------:R-:W-:Y:S02]  /*3ce70*/  R2UR UR5, R5.reuse ;  /* 0x00000000050572ca */ /* 0x040fe400000e0000 */
[----:B------:R-:W-:Y:S02]  /*3ce80*/  R2UR UR6, R4 ;  /* 0x00000000040672ca */ /* 0x000fe400000e0000 */
[----:B------:R-:W-:-:S09]  /*3ce90*/  R2UR UR7, R5 ;  /* 0x00000000050772ca */ /* 0x000fd200000e0000 */
[----:B---3--:R-:W-:Y:S04]  /*3cea0*/  ST.E desc[UR4][R8.64+0x1ec], R21 ;  /* 0x0001ec1508007985 */ /* 0x008fe8000c101904 */
[----:B-1----:R-:W3:Y:S01]  /*3ceb0*/  LD.E R11, desc[UR6][R8.64+0x1f0] ;  /* 0x0001f006080b7980 */ /* 0x002ee2000c101900 */
[C---:B------:R-:W-:Y:S02]  /*3cec0*/  R2UR UR4, R4.reuse ;  /* 0x00000000040472ca */ /* 0x040fe400000e0000 */
[C---:B------:R-:W-:Y:S02]  /*3ced0*/  R2UR UR5, R5.reuse ;  /* 0x00000000050572ca */ /* 0x040fe400000e0000 */
[----:B------:R-:W-:Y:S02]  /*3cee0*/  R2UR UR6, R4 ;  /* 0x00000000040672ca */ /* 0x000fe400000e0000 */
[----:B------:R-:W-:-:S09]  /*3cef0*/  R2UR UR7, R5 ;  /* 0x00000000050772ca */ /* 0x000fd200000e0000 */
[----:B---3--:R0:W-:Y:S04]  /*3cf00*/  ST.E desc[UR4][R8.64+0x1f0], R11 ;  /* 0x0001f00b08007985 */ /* 0x0081e8000c101904 */
[----:B------:R-:W3:Y:S01]  /*3cf10*/  LD.E R25, desc[UR6][R8.64+0x1f4] ;  /* 0x0001f40608197980 */ /* 0x000ee2000c101900 */
[C---:B------:R-:W-:Y:S02]  /*3cf20*/  R2UR UR4, R4.reuse ;  /* 0x00000000040472ca */ /* 0x040fe400000e0000 */
[C---:B------:R-:W-:Y:S02]  /*3cf30*/  R2UR UR5, R5.reuse ;  /* 0x00000000050572ca */ /* 0x040fe400000e0000 */
[----:B------:R-:W-:Y:S02]  /*3cf40*/  R2UR UR6, R4 ;  /* 0x00000000040672ca */ /* 0x000fe400000e0000 */
[----:B------:R-:W-:-:S09]  /*3cf50*/  R2UR UR7, R5 ;  /* 0x00000000050772ca */ /* 0x000fd200000e0000 */
[----:B---3--:R1:W-:Y:S04]  /*3cf60*/  ST.E desc[UR4][R8.64+0x1f4], R25 ;  /* 0x0001f41908007985 */ /* 0x0083e8000c101904 */
[----:B--2---:R-:W2:Y:S01]  /*3cf70*/  LD.E R15, desc[UR6][R8.64+0x1f8] ;  /* 0x0001f806080f7980 */ /* 0x004ea2000c101900 */
[----:B------:R-:W-:Y:S02]  /*3cf80*/  R2UR UR4, R4 ;  /* 0x00000000040472ca */ /* 0x000fe400000e0000 */
[----:B------:R-:W-:-:S13]  /*3cf90*/  R2UR UR5, R5 ;  /* 0x00000000050572ca */ /* 0x000fda00000e0000 */
[----:B--2---:R1:W-:Y:S01]  /*3cfa0*/  ST.E desc[UR4][R8.64+0x1f8], R15 ;  /* 0x0001f80f08007985 */ /* 0x0043e2000c101904 */
[----:B------:R-:W-:Y:S01]  /*3cfb0*/  @!PT LDS RZ, [RZ] ;  /* 0x00000000fffff984 */ /* 0x000fe20000000800 */
[----:B------:R-:W-:Y:S01]  /*3cfc0*/  @!PT LDS RZ, [RZ] ;  /* 0x00000000fffff984 */ /* 0x000fe20000000800 */
[----:B------:R-:W-:Y:S01]  /*3cfd0*/  @!PT LDS RZ, [RZ] ;  /* 0x00000000fffff984 */ /* 0x000fe20000000800 */
[----:B------:R-:W-:Y:S01]  /*3cfe0*/  @!PT LDS RZ, [RZ] ;  /* 0x00000000fffff984 */ /* 0x000fe20000000800 */
[----:B------:R2:W-:Y:S06]  /*3cff0*/  MEMBAR.ALL.CTA ;  /* 0x0000000000007992 */ /* 0x0005ec0000008000 */
[----:B--2---:R-:W2:Y:S02]  /*3d000*/  FENCE.VIEW.ASYNC.S ;  /* 0x00000000000073c6 */ /* 0x004ea40000000000 */
[----:B--2---:R-:W-:Y:S02]  /*3d010*/  NOP ;  /* 0x0000000000007918 */ /* 0x004fe40000000000 */
[----:B------:R-:W2:Y:S01]  /*3d020*/  LDL.64 R12, [R7+0x40] ;  /* 0x00004000070c7983 */ /* 0x000ea20000100a00 */
[----:B------:R-:W-:-:S02]  /*3d030*/  R2UR UR4, R4 ;  /* 0x00000000040472ca */ /* 0x000fc400000e0000 */
[----:B------:R-:W-:Y:S01]  /*3d040*/  R2UR UR5, R5 ;  /* 0x00000000050572ca */ /* 0x000fe200000e0000 */
[----:B------:R-:W-:Y:S06]  /*3d050*/  BAR.ARV 0xe, 0x100 ;  /* 0x0384000000007b1d */ /* 0x000fec0000002000 */
[----:B0-----:R-:W3:Y:S06]  /*3d060*/  LDL.64 R10, [R7] ;  /* 0x00000000070a7983 */ /* 0x001eec0000100a00 */
[----:B--2---:R-:W2:Y:S01]  /*3d070*/  LD.E R14, desc[UR4][R12.64] ;  /* 0x000000040c0e7980 */ /* 0x004ea2000c101900 */
[----:B------:R-:W-:-:S02]  /*3d080*/  R2UR UR4, R4 ;  /* 0x00000000040472ca */ /* 0x000fc400000e0000 */
[----:B------:R-:W-:Y:S01]  /*3d090*/  R2UR UR5, R5 ;  /* 0x00000000050572ca */ /* 0x000fe200000e0000 */
[----:B------:R-:W-:-:S12]  /*3d0a0*/  BSSY B2, `(.L_x_5411) ;  /* 0x0000006000027945 */ /* 0x000fd80003800000 */
[----:B---3--:R1:W5:Y:S01]  /*3d0b0*/  LD.E R10, desc[UR4][R10.64] ;  /* 0x000000040a0a7980 */ /* 0x008362000c101900 */
[----:B--2---:R-:W-:-:S04]  /*3d0c0*/  LOP3.LUT R14, R14, 0x1, RZ, 0xfc, !PT ;  /* 0x000000010e0e7812 */ /* 0x004fc800078efcff */
[----:B------:R-:W-:-:S13]  /*3d0d0*/  ISETP.NE.AND P0, PT, R14, 0x3, PT ;  /* 0x000000030e00780c */ /* 0x000fda0003f05270 */
[----:B-1----:R-:W-:Y:S05]  /*3d0e0*/  @!P0 BRA `(.L_x_5412) ;  /* 0x0000000000048947 */ /* 0x002fea0003800000 */
[----:B------:R-:W-:Y:S01]  /*3d0f0*/  BPT.TRAP 0x1 ;  /* 0x000000040000795c */ /* 0x000fe20000300000 */
.L_x_5412:
[----:B------:R-:W-:Y:S05]  /*3d100*/  BSYNC B2 ;  /* 0x0000000000027941 */ /* 0x000fea0003800000 */
.L_x_5411:
        /* <DEDUP_REMOVED lines=9> */
[----:B------:R0:W-:Y:S02]  /*3d1a0*/  SYNCS.ARRIVE.TRANS64.RED.A1T0 RZ, [R7+URZ], RZ ;  /* 0x000000ff07ff79a7 */ /* 0x0001e4000810043f */
[----:B0-----:R-:W-:-:S04]  /*3d1b0*/  IMAD.MOV.U32 R7, RZ, RZ, 0x0 ;  /* 0x00000000ff077424 */ /* 0x001fc800078e00ff */
[----:B------:R-:W-:Y:S05]  /*3d1c0*/  RET.REL.NODEC R6 `(_ZN7cutlass13device_kernelIN5flash11enable_sm90INS1_16FlashAttnFwdSm90INS1_25CollectiveMainloopFwdSm90ILi2EN4cute5tupleIJNS5_1CILi1EEES8_S8_EEENS6_IJNS7_ILi64EEESA_SA_EEELi512ENS_10bfloat16_tEfNS_4arch4Sm90ELb0ELb1ELb0ELb0ELb1ELb0ELb1ELb0ELb0ELb1ELb1ELb0EEENS1_21CollectiveEpilogueFwdINS6_IJSA_NS7_ILi512EEESA_EEES9_SC_SE_Li256ELb0ELb1ELb1ELb0EEENS1_19SingleTileSchedulerILb0ELb1ELb1ELi64EEEEEEEEEvNT_6ParamsE) ;  /* 0xfffffc2c068c7950 */ /* 0x000fea0003c3ffff */
.L_x_5383:
[----:B0-----:R0:W1:Y:S02]  /*3d1d0*/  SYNCS.PHASECHK.TRANS64.TRYWAIT P0, [R11+URZ], R20 ;  /* 0x000000140b0075a7 */ /* 0x001064000800017f */
[----:B-1----:R-:W-:Y:S05]  /*3d1e0*/  @!P0 NANOSLEEP.SYNCS 0x989680 ;  /* 0x009896800000895d */ /* 0x002fea0003900000 */
[----:B------:R-:W1:Y:S02]  /*3d1f0*/  @!P0 SYNCS.PHASECHK.TRANS64 P0, [R11+URZ], R20 ;  /* 0x000000140b0085a7 */ /* 0x000e64000800007f */
[----:B-1----:R-:W-:Y:S05]  /*3d200*/  @!P0 BRA `(.L_x_5383) ;  /* 0xfffffffc00f08947 */ /* 0x002fea000383ffff */
[----:B------:R-:W-:Y:S05]  /*3d210*/  BRA `(.L_x_5382) ;  /* 0xfffffee800c47947 */ /* 0x000fea000383ffff */
.L_x_5390:
[----:B0-----:R0:W1:Y:S02]  /*3d220*/  SYNCS.PHASECHK.TRANS64.TRYWAIT P0, [R20+URZ], R21 ;  /* 0x00000015140075a7 */ /* 0x001064000800017f */
[----:B-1----:R-:W-:Y:S05]  /*3d230*/  @!P0 NANOSLEEP.SYNCS 0x989680 ;  /* 0x009896800000895d */ /* 0x002fea0003900000 */
[----:B------:R-:W1:Y:S02]  /*3d240*/  @!P0 SYNCS.PHASECHK.TRANS64 P0, [R20+URZ], R21 ;  /* 0x00000015140085a7 */ /* 0x000e64000800007f */
[----:B-1----:R-:W-:Y:S05]  /*3d250*/  @!P0 BRA `(.L_x_5390) ;  /* 0xfffffffc00f08947 */ /* 0x002fea000383ffff */
[----:B------:R-:W-:Y:S05]  /*3d260*/  BRA `(.L_x_5389) ;  /* 0xfffffef000987947 */ /* 0x000fea000383ffff */
.L_x_5413:
        /* <DEDUP_REMOVED lines=9> */
.L_x_15647:


//--------------------- .text._ZN7cutlass13device_kernelIN5flash11enable_sm90INS1_16FlashAttnFwdSm90INS1_25CollectiveMainloopFwdSm90ILi2EN4cute5tupleIJNS5_1CILi1EEES8_S8_EEENS6_IJNS7_ILi64EEESA_SA_EEELi512ENS_10bfloat16_tEfNS_4arch4Sm90ELb0ELb1ELb0ELb1ELb1ELb0ELb0ELb0ELb0ELb1ELb1ELb0EEENS1_21CollectiveEpilogueFwdINS6_IJSA_NS7_ILi512EEESA_EEES9_SC_SE_Li256ELb1ELb1ELb1ELb0EEENS1_36VarlenDynamicPersistentTileSchedulerILi64ELi64ELi256ELi128ELb1ELb1ELb1ELb1ELb0ELb1EEEEEEEEEvNT_6ParamsE --------------------------
	.section	.text._ZN7cutlass13device_kernelIN5flash11enable_sm90INS1_16FlashAttnFwdSm90INS1_25CollectiveMainloopFwdSm90ILi2EN4cute5tupleIJNS5_1CILi1EEES8_S8_EEENS6_IJNS7_ILi64EEESA_SA_EEELi512ENS_10bfloat16_tEfNS_4arch4Sm90ELb0ELb1ELb0ELb1ELb1ELb0ELb0ELb0ELb0ELb1ELb1ELb0EEENS1_21CollectiveEpilogueFwdINS6_IJSA_NS7_ILi512EEESA_EEES9_SC_SE_Li256ELb1ELb1ELb1ELb0EEENS1_36VarlenDynamicPersistentTileSchedulerILi64ELi64ELi256ELi128ELb1ELb1ELb1ELb1ELb0ELb1EEEEEEEEEvNT_6ParamsE,"ax",@progbits
	.align	128
.text._ZN7cutlass13device_kernelIN5flash11enable_sm90INS1_16FlashAttnFwdSm90INS1_25CollectiveMainloopFwdSm90ILi2EN4cute5tupleIJNS5_1CILi1EEES8_S8_EEENS6_IJNS7_ILi64EEESA_SA_EEELi512ENS_10bfloat16_tEfNS_4arch4Sm90ELb0ELb1ELb0ELb1ELb1ELb0ELb0ELb0ELb0ELb1ELb1ELb0EEENS1_21CollectiveEpilogueFwdINS6_IJSA_NS7_ILi512EEESA_EEES9_SC_SE_Li256ELb1ELb1ELb1ELb0EEENS1_36VarlenDynamicPersistentTileSchedulerILi64ELi64ELi256ELi128ELb1ELb1ELb1ELb1ELb0ELb1EEEEEEEEEvNT_6ParamsE:
        .type           _ZN7cutlass13device_kernelIN5flash11enable_sm90INS1_16FlashAttnFwdSm90INS1_25CollectiveMainloopFwdSm90ILi2EN4cute5tupleIJNS5_1CILi1EEES8_S8_EEENS6_IJNS7_ILi64EEESA_SA_EEELi512ENS_10bfloat16_tEfNS_4arch4Sm90ELb0ELb1ELb0ELb1ELb1ELb0ELb0ELb0ELb0ELb1ELb1ELb0EEENS1_21CollectiveEpilogueFwdINS6_IJSA_NS7_ILi512EEESA_EEES9_SC_SE_Li256ELb1ELb1ELb1ELb0EEENS1_36VarlenDynamicPersistentTileSchedulerILi64ELi64ELi256ELi128ELb1ELb1ELb1ELb1ELb0ELb1EEEEEEEEEvNT_6ParamsE,@function
        .size           _ZN7cutlass13device_kernelIN5flash11enable_sm90INS1_16FlashAttnFwdSm90INS1_25CollectiveMainloopFwdSm90ILi2EN4cute5tupleIJNS5_1CILi1EEES8_S8_EEENS6_IJNS7_ILi64EEESA_SA_EEELi512ENS_10bfloat16_tEfNS_4arch4Sm90ELb0ELb1ELb0ELb1ELb1ELb0ELb0ELb0ELb0ELb1ELb1ELb0EEENS1_21CollectiveEpilogueFwdINS6_IJSA_NS7_ILi512EEESA_EEES9_SC_SE_Li256ELb1ELb1ELb1ELb0EEENS1_36VarlenDynamicPersistentTileSchedulerILi64ELi64ELi256ELi128ELb1ELb1ELb1ELb1ELb0ELb1EEEEEEEEEvNT_6ParamsE,(.L_x_15649 - _ZN7cutlass13device_kernelIN5flash11enable_sm90INS1_16FlashAttnFwdSm90INS1_25CollectiveMainloopFwdSm90ILi2EN4cute5tupleIJNS5_1CILi1EEES8_S8_EEENS6_IJNS7_ILi64EEESA_SA_EEELi512ENS_10bfloat16_tEfNS_4arch4Sm90ELb0ELb1ELb0ELb1ELb1ELb0ELb0ELb0ELb0ELb1ELb1ELb0EEENS1_21CollectiveEpilogueFwdINS6_IJSA_NS7_ILi512EEESA_EEES9_SC_SE_Li256ELb1ELb1ELb1ELb0EEENS1_36VarlenDynamicPersistentTileSchedulerILi64ELi64ELi256ELi128ELb1ELb1ELb1ELb1ELb0ELb1EEEEEEEEEvNT_6ParamsE)
        .other          _ZN7cutlass13device_kernelIN5flash11enable_sm90INS1_16FlashAttnFwdSm90INS1_25CollectiveMainloopFwdSm90ILi2EN4cute5tupleIJNS5_1CILi1EEES8_S8_EEENS6_IJNS7_ILi64EEESA_SA_EEELi512ENS_10bfloat16_tEfNS_4arch4Sm90ELb0ELb1ELb0ELb1ELb1ELb0ELb0ELb0ELb0ELb1ELb1ELb0EEENS1_21CollectiveEpilogueFwdINS6_IJSA_NS7_ILi512EEESA_EEES9_SC_SE_Li256ELb1ELb1ELb1ELb0EEENS1_36VarlenDynamicPersistentTileSchedulerILi64ELi64ELi256ELi128ELb1ELb1ELb1ELb1ELb0ELb1EEEEEEEEEvNT_6ParamsE,@"STO_CUDA_ENTRY STV_DEFAULT"
_ZN7cutlass13device_kernelIN5flash11enable_sm90INS1_16FlashAttnFwdSm90INS1_25CollectiveMainloopFwdSm90ILi2EN4cute5tupleIJNS5_1CILi1EEES8_S8_EEENS6_IJNS7_ILi64EEESA_SA_EEELi512ENS_10bfloat16_tEfNS_4arch4Sm90ELb0ELb1ELb0ELb1ELb1ELb0ELb0ELb0ELb0ELb1ELb1ELb0EEENS1_21CollectiveEpilogueFwdINS6_IJSA_NS7_ILi512EEESA_EEES9_SC_SE_Li256ELb1ELb1ELb1ELb0EEENS1_36VarlenDynamicPersistentTileSchedulerILi64ELi64ELi256ELi128ELb1ELb1ELb1ELb1ELb0ELb1EEEEEEEEEvNT_6ParamsE:
        /* <DEDUP_REMOVED lines=41> */
.L_x_5414:
        /* <DEDUP_REMOVED lines=22> */
.L_x_5415:
        /* <DEDUP_REMOVED lines=18> */
.L_x_5416:
        /* <DEDUP_REMOVED lines=22> */
.L_x_5417:
        /* <DEDUP_REMOVED lines=23> */
.L_x_5418:
        /* <DEDUP_REMOVED lines=8> */
.L_x_5420:
        /* <DEDUP_REMOVED lines=30> */
[CC--:B------:R-:W-:Y:S02]  /*0a40*/  LEA.HI R6, R3.reuse, R0.reuse, RZ, 0x2 ;  /* 0x0000000003067211 */ /* 0x0c0fe400078f10ff */
[----:B------:R-:W-:Y:S02]  /*0a50*/  LEA.HI R223, R3, R0, RZ, 0x3 ;  /* 0x0000000003df7211 */ /* 0x000fe400078f18ff */
[----:B------:R-:W-:Y:S02]  /*0a60*/  SHF.R.S32.HI R7, RZ, 0x4, R2 ;  /* 0x00000004ff077819 */ /* 0x000fe40000011402 */
[----:B------:R-:W-:Y:S02]  /*0a70*/  LOP3.LUT R3, R2, 0xfffffff0, RZ, 0xc0, !PT ;  /* 0xfffffff002037812 */ /* 0x000fe400078ec0ff */
[----:B------:R-:W-:-:S02]  /*0a80*/  SHF.R.S32.HI R5, RZ, 0x5, R4 ;  /* 0x00000005ff057819 */ /* 0x000fc40000011404 */
[----:B------:R-:W-:Y:S01]  /*0a90*/  SHF.R.S32.HI R4, RZ, 0x1f, R4 ;  /* 0x0000001fff047819 */ /* 0x000fe20000011404 */
[----:B------:R-:W-:Y:S01]  /*0aa0*/  IMAD.IADD R3, R0, 0x1, -R3 ;  /* 0x0000000100037824 */ /* 0x000fe200078e0a03 */
[----:B------:R-:W-:Y:S02]  /*0ab0*/  LOP3.LUT R13, R6, 0xfffffffc, RZ, 0xc0, !PT ;  /* 0xfffffffc060d7812 */ /* 0x000fe400078ec0ff */
[----:B------:R-:W-:Y:S02]  /*0ac0*/  LOP3.LUT R11, R9, 0xffffff80, RZ, 0xc0, !PT ;  /* 0xffffff80090b7812 */ /* 0x000fe400078ec0ff */
[----:B------:R-:W-:Y:S01]  /*0ad0*/  LOP3.LUT R191, R223, 0xfffffff8, RZ, 0xc0, !PT ;  /* 0xfffffff8dfbf7812 */ /* 0x000fe200078ec0ff */
[----:B------:R-:W-:Y:S01]  /*0ae0*/  IMAD.IADD R13, R0, 0x1, -R13 ;  /* 0x00000001000d7824 */ /* 0x000fe200078e0a0d */
[----:B------:R-:W-:Y:S01]  /*0af0*/  LEA.HI R2, R2, R7, RZ, 0x1 ;  /* 0x0000000702027211 */ /* 0x000fe200078f08ff */
[----:B------:R-:W-:Y:S01]  /*0b00*/  IMAD.IADD R11, R0, 0x1, -R11 ;  /* 0x00000001000b7824 */ /* 0x000fe200078e0a0b */
[----:B------:R-:W-:Y:S01]  /*0b10*/  LEA.HI R4, R4, R5, RZ, 0x2 ;  /* 0x0000000504047211 */ /* 0x000fe200078f10ff */
[----:B------:R-:W-:Y:S01]  /*0b20*/  IMAD.IADD R191, R0, 0x1, -R191 ;  /* 0x0000000100bf7824 */ /* 0x000fe200078e0abf */
[----:B------:R-:W-:-:S02]  /*0b30*/  LOP3.LUT R2, R2, 0x1ffffffe, RZ, 0xc0, !PT ;  /* 0x1ffffffe02027812 */ /* 0x000fc400078ec0ff */
[----:B------:R-:W-:Y:S01]  /*0b40*/  SHF.R.S32.HI R224, RZ, 0x7, R9 ;  /* 0x00000007ffe07819 */ /* 0x000fe20000011409 */
[----:B------:R-:W-:Y:S01]  /*0b50*/  IMAD.SHL.U32 R19, R191, 0x8, RZ ;  /* 0x00000008bf137824 */ /* 0x000fe200078e00ff */
[--C-:B------:R-:W-:Y:S01]  /*0b60*/  SHF.R.S32.HI R0, RZ, 0x1f, R3.reuse ;  /* 0x0000001fff007819 */ /* 0x100fe20000011403 */
[----:B------:R-:W-:Y:S01]  /*0b70*/  IMAD.IADD R2, R7, 0x1, -R2 ;  /* 0x0000000107027824 */ /* 0x000fe200078e0a02 */
[----:B------:R-:W-:Y:S01]  /*0b80*/  LOP3.LUT R4, R4, 0x3ffffc, RZ, 0xc0, !PT ;  /* 0x003ffffc04047812 */ /* 0x000fe200078ec0ff */
[----:B------:R-:W-:Y:S01]  /*0b90*/  IMAD R15, R224, 0x100, R3 ;  /* 0x00000100e00f7824 */ /* 0x000fe200078e0203 */
[----:B------:R-:W-:Y:S01]  /*0ba0*/  LEA.HI R7, R13, R13, RZ, 0x1 ;  /* 0x0000000d0d077211 */ /* 0x000fe200078f08ff */
[----:B------:R-:W-:Y:S01]  /*0bb0*/  IMAD.SHL.U32 R2, R2, 0x8, RZ ;  /* 0x0000000802027824 */ /* 0x000fe200078e00ff */
[----:B------:R-:W-:Y:S01]  /*0bc0*/  LEA.HI R6, R0, R3, RZ, 0x3 ;  /* 0x0000000300067211 */ /* 0x000fe200078f18ff */
[----:B------:R-:W-:Y:S01]  /*0bd0*/  IMAD.IADD R4, R5, 0x1, -R4 ;  /* 0x0000000105047824 */ /* 0x000fe200078e0a04 */
[----:B------:R-:W-:-:S02]  /*0be0*/  SHF.R.S32.HI R0, RZ, 0x1f, R11 ;  /* 0x0000001fff007819 */ /* 0x000fc4000001140b */
[----:B------:R-:W-:Y:S01]  /*0bf0*/  LOP3.LUT R10, R7, 0x1ffffffe, RZ, 0xc0, !PT ;  /* 0x1ffffffe070a7812 */ /* 0x000fe200078ec0ff */
[----:B------:R-:W-:Y:S01]  /*0c00*/  IMAD R15, R4, 0x10, R15 ;  /* 0x00000010040f7824 */ /* 0x000fe200078e020f */
[C---:B------:R-:W-:Y:S01]  /*0c10*/  LOP3.LUT R8, R6.reuse, 0xfffffff8, RZ, 0xc0, !PT ;  /* 0xfffffff806087812 */ /* 0x040fe200078ec0ff */
[----:B------:R-:W-:Y:S01]  /*0c20*/  IMAD.SHL.U32 R7, R6, 0x40, RZ ;  /* 0x0000004006077824 */ /* 0x000fe200078e00ff */
[----:B------:R-:W-:Y:S01]  /*0c30*/  LEA.HI R4, R0, R11, RZ, 0x2 ;  /* 0x0000000b00047211 */ /* 0x000fe200078f10ff */
[----:B------:R-:W-:Y:S01]  /*0c40*/  IMAD.IADD R190, R13, 0x1, -R10 ;  /* 0x000000010dbe7824 */ /* 0x000fe200078e0a0a */
[----:B------:R-:W-:Y:S01]  /*0c50*/  LEA.HI R9, R9, R224, RZ, 0x1 ;  /* 0x000000e009097211 */ /* 0x000fe200078f08ff */
[----:B------:R-:W-:Y:S01]  /*0c60*/  IMAD.IADD R8, R3, 0x1, -R8 ;  /* 0x0000000103087824 */ /* 0x000fe200078e0a08 */
[--C-:B------:R-:W-:Y:S02]  /*0c70*/  SHF.R.S32.HI R3, RZ, 0x2, R4.reuse ;  /* 0x00000002ff037819 */ /* 0x100fe40000011404 */
[----:B------:R-:W-:-:S02]  /*0c80*/  SHF.R.S32.HI R6, RZ, 0x1f, R4 ;  /* 0x0000001fff067819 */ /* 0x000fc40000011404 */
[----:B------:R-:W-:Y:S02]  /*0c90*/  LOP3.LUT R10, R4, 0x7ffffffc, RZ, 0xc0, !PT ;  /* 0x7ffffffc040a7812 */ /* 0x000fe400078ec0ff */
[----:B------:R-:W-:Y:S02]  /*0ca0*/  LOP3.LUT R4, R7, 0x7ffffe00, RZ, 0xc0, !PT ;  /* 0x7ffffe0007047812 */ /* 0x000fe400078ec0ff */
[----:B------:R-:W-:Y:S01]  /*0cb0*/  LEA.HI R6, R6, R3, RZ, 0x3 ;  /* 0x0000000306067211 */ /* 0x000fe200078f18ff */
[----:B------:R-:W-:Y:S01]  /*0cc0*/  IMAD.IADD R10, R11, 0x1, -R10 ;  /* 0x000000010b0a7824 */ /* 0x000fe200078e0a0a */
[----:B------:R-:W-:Y:S01]  /*0cd0*/  LOP3.LUT R9, R9, 0xfffffe, RZ, 0xc0, !PT ;  /* 0x00fffffe09097812 */ /* 0x000fe200078ec0ff */
[----:B------:R-:W-:Y:S01]  /*0ce0*/  IMAD R7, R5, 0x400, R4 ;  /* 0x0000040005077824 */ /* 0x000fe200078e0204 */
[----:B------:R-:W-:Y:S01]  /*0cf0*/  LOP3.LUT R6, R6, 0xfffffff8, RZ, 0xc0, !PT ;  /* 0xfffffff806067812 */ /* 0x000fe200078ec0ff */
[----:B------:R-:W-:Y:S01]  /*0d00*/  IMAD.SHL.U32 R4, R8, 0x40, RZ ;  /* 0x0000004008047824 */ /* 0x000fe200078e00ff */
[----:B------:R-:W-:Y:S01]  /*0d10*/  LEA.HI R0, R0, R11, RZ, 0x5 ;  /* 0x0000000b00007211 */ /* 0x000fe200078f28ff */
[----:B------:R-:W-:Y:S01]  /*0d20*/  IMAD.IADD R9, R224, 0x1, -R9 ;  /* 0x00000001e0097824 */ /* 0x000fe200078e0a09 */
[----:B------:R-:W-:Y:S01]  /*0d30*/  R2P PR, R8, 0x6 ;  /* 0x0000000608007804 */ /* 0x000fe20000000000 */
[----:B------:R-:W-:Y:S01]  /*0d40*/  IMAD.IADD R17, R3, 0x1, -R6 ;  /* 0x0000000103117824 */ /* 0x000fe200078e0a06 */
[----:B------:R-:W-:Y:S01]  /*0d50*/  LOP3.LUT R5, R4, 0x1c0, RZ, 0xc0, !PT ;  /* 0x000001c004057812 */ /* 0x000fe200078ec0ff */
[----:B------:R-:W-:Y:S01]  /*0d60*/  IMAD.U32 R3, R15, 0x40, R2 ;  /* 0x000000400f037824 */ /* 0x000fe200078e0002 */
[----:B------:R-:W-:-:S02]  /*0d70*/  SHF.R.S32.HI R0, RZ, 0x5, R0 ;  /* 0x00000005ff007819 */ /* 0x000fc40000011400 */
[----:B------:R-:W-:Y:S02]  /*0d80*/  LOP3.LUT R2, R5, 0x8, R2, 0xf8, !PT ;  /* 0x0000000805027812 */ /* 0x000fe400078ef802 */
[----:B------:R-:W-:Y:S01]  /*0d90*/  SHF.R.U32.HI R5, RZ, 0x3, R5 ;  /* 0x00000003ff057819 */ /* 0x000fe20000011605 */
[----:B------:R0:W-:Y:S01]  /*0da0*/  STL [R1+0x20], R3 ;  /* 0x0000200301007387 */ /* 0x0001e20000100800 */
[----:B------:R-:W-:Y:S01]  /*0db0*/  IMAD R17, R0, 0x10, R17 ;  /* 0x0000001000117824 */ /* 0x000fe200078e0211 */
[----:B------:R-:W-:Y:S02]  /*0dc0*/  SEL R188, R188, 0xffffffe0, !P1 ;  /* 0xffffffe0bcbc7807 */ /* 0x000fe40004800000 */
[----:B------:R-:W-:Y:S01]  /*0dd0*/  LOP3.LUT R4, R2, R5, RZ, 0x3c, !PT ;  /* 0x0000000502047212 */ /* 0x000fe200078e3cff */
[----:B------:R-:W-:Y:S01]  /*0de0*/  IMAD.SHL.U32 R2, R10, 0x2, RZ ;  /* 0x000000020a027824 */ /* 0x000fe200078e00ff */
[----:B------:R-:W-:Y:S01]  /*0df0*/  SHF.R.S32.HI R223, RZ, 0x3, R223 ;  /* 0x00000003ffdf7819 */ /* 0x000fe200000114df */
[----:B------:R-:W-:-:S02]  /*0e00*/  IMAD R190, R190, 0x8, R17 ;  /* 0x00000008bebe7824 */ /* 0x000fc400078e0211 */
[----:B------:R-:W-:Y:S02]  /*0e10*/  IMAD.IADD R4, R7, 0x1, R4 ;  /* 0x0000000107047824 */ /* 0x000fe400078e0204 */
[----:B0-----:R-:W-:-:S03]  /*0e20*/  IMAD.SHL.U32 R3, R9, 0x100, RZ ;  /* 0x0000010009037824 */ /* 0x001fc600078e00ff */
[----:B------:R-:W-:Y:S01]  /*0e30*/  LEA R22, R4, UR41, 0x1 ;  /* 0x0000002904167c11 */ /* 0x000fe2000f8e08ff */
[----:B------:R-:W-:Y:S01]  /*0e40*/  IMAD.IADD R18, R2, 0x1, R3 ;  /* 0x0000000102127824 */ /* 0x000fe200078e0203 */
[----:B------:R0:W-:Y:S03]  /*0e50*/  STL [R1+0x1c], R3 ;  /* 0x00001c0301007387 */ /* 0x0001e60000100800 */
[C---:B------:R-:W-:Y:S01]  /*0e60*/  VIADD R222, R18.reuse, 0x8 ;  /* 0x0000000812de7836 */ /* 0x040fe20000000000 */
[----:B------:R-:W-:Y:S01]  /*0e70*/  SHF.R.S32.HI R0, RZ, 0x1f, R18 ;  /* 0x0000001fff007819 */ /* 0x000fe20000011412 */
[C---:B------:R-:W-:Y:S02]  /*0e80*/  VIADD R221, R18.reuse, 0x10 ;  /* 0x0000001012dd7836 */ /* 0x040fe40000000000 */
        /* <DEDUP_REMOVED lines=64> */
[----:B------:R-:W-:-:S07]  /*1290*/  IMAD.IADD R188, R188, 0x1, R23 ;  /* 0x00000001bcbc7824 */ /* 0x000fce00078e0217 */
.L_x_5543:
[----:B------:R-:W-:Y:S02]  /*12a0*/  ULDC.64 UR8, c[0x0][0xa28] ;  /* 0x00028a0000087ab9 */ /* 0x000fe40000000a00 */
[----:B------:R-:W-:-:S04]  /*12b0*/  UISETP.NE.U32.AND UP0, UPT, UR8, URZ, UPT ;  /* 0x0000003f0800728c */ /* 0x000fc8000bf05070 */
[----:B------:R-:W-:-:S03]  /*12c0*/  UISETP.NE.AND.EX UP0, UPT, UR9, URZ, UPT, UP0 ;  /* 0x0000003f0900728c */ /* 0x000fc6000bf05300 */
[----:B------:R-:W-:Y:S02]  /*12d0*/  ULDC.64 UR8, c[0x0][0xa18] ;  /* 0x0002860000087ab9 */ /* 0x000fe40000000a00 */
[----:B------:R-:W-:Y:S01]  /*12e0*/  UISETP.NE.U32.AND UP1, UPT, UR8, URZ, UPT ;  /* 0x0000003f0800728c */ /* 0x000fe2000bf25070 */
[----:B------:R-:W-:-:S03]  /*12f0*/  PLOP3.LUT P0, PT, PT, PT, UP0, 0x80, 0x0 ;  /* 0x000000000000781c */ /* 0x000fc60003f0f008 */
[----:B------:R-:W-:-:S03]  /*1300*/  UISETP.NE.AND.EX UP1, UPT, UR9, URZ, UPT, UP1 ;  /* 0x0000003f0900728c */ /* 0x000fc6000bf25310 */
[----:B------:R-:W-:Y:S02]  /*1310*/  @UP0 ULDC.64 UR8, c[0x0][0xa28] ;  /* 0x00028a0000080ab9 */ /* 0x000fe40000000a00 */
[----:B------:R-:W-:Y:S01]  /*1320*/  @UP0 UIMAD.WIDE UR8, UR6, 0x4, UR8 ;  /* 0x00000004060808a5 */ /* 0x000fe2000f8e0208 */
[----:B------:R-:W-:-:S05]  /*1330*/  PLOP3.LUT P2, PT, PT, PT, UP1, 0x80, 0x0 ;  /* 0x000000000000781c */ /* 0x000fca0003f4f018 */
[----:B------:R-:W-:Y:S01]  /*1340*/  @UP1 ULDC.64 UR10, c[0x0][0xa18] ;  /* 0x00028600000a1ab9 */ /* 0x000fe20000000a00 */
[----:B0-2-4-:R-:W-:Y:S02]  /*1350*/  IMAD.U32 R4, RZ, RZ, UR8 ;  /* 0x00000008ff047e24 */ /* 0x015fe4000f8e00ff */
[----:B------:R-:W-:Y:S01]  /*1360*/  IMAD.U32 R5, RZ, RZ, UR9 ;  /* 0x00000009ff057e24 */ /* 0x000fe2000f8e00ff */
[----:B------:R-:W-:Y:S02]  /*1370*/  @UP1 UIMAD.WIDE UR8, UR6, 0x4, UR10 ;  /* 0x00000004060818a5 */ /* 0x000fe4000f8e020a */
[----:B------:R-:W-:Y:S02]  /*1380*/  ULOP3.LUT UR4, UR7, 0xff000000, URZ, 0xc0, !UPT ;  /* 0xff00000007047892 */ /* 0x000fe4000f8ec03f */
[----:B------:R-:W2:Y:S01]  /*1390*/  @P0 LDG.E R4, desc[UR54][R4.64] ;  /* 0x0000003604040981 */ /* 0x000ea2000c1e1900 */
[----:B------:R-:W-:Y:S01]  /*13a0*/  ULDC.64 UR10, c[0x0][0xa20] ;  /* 0x00028800000a7ab9 */ /* 0x000fe20000000a00 */
[----:B-1----:R-:W-:-:S02]  /*13b0*/  IMAD.U32 R6, RZ, RZ, UR8 ;  /* 0x00000008ff067e24 */ /* 0x002fc4000f8e00ff */
[----:B---3--:R-:W-:Y:S01]  /*13c0*/  IMAD.U32 R7, RZ, RZ, UR9 ;  /* 0x00000009ff077e24 */ /* 0x008fe2000f8e00ff */
[----:B------:R-:W-:-:S04]  /*13d0*/  ULDC.64 UR8, c[0x0][0x418] ;  /* 0x0001060000087ab9 */ /* 0x000fc80000000a00 */
[----:B------:R-:W3:Y:S01]  /*13e0*/  @P2 LDG.E R6, desc[UR54][R6.64] ;  /* 0x0000003606062981 */ /* 0x000ee2000c1e1900 */
[----:B------:R-:W-:Y:S01]  /*13f0*/  UISETP.NE.U32.AND UP0, UPT, UR8, URZ, UPT ;  /* 0x0000003f0800728c */ /* 0x000fe2000bf05070 */
[----:B------:R-:W-:Y:S01]  /*1400*/  ISETP.NE.U32.AND P1, PT, RZ, UR10, PT ;  /* 0x0000000aff007c0c */ /* 0x000fe2000bf25070 */
[----:B------:R-:W-:Y:S02]  /*1410*/  ULOP3.LUT UR42, UR7, 0xff0000, URZ, 0xc0, !UPT ;  /* 0x00ff0000072a7892 */ /* 0x000fe4000f8ec03f */
[----:B------:R-:W-:Y:S01]  /*1420*/  UISETP.NE.AND.EX UP0, UPT, UR9, URZ, UPT, UP0 ;  /* 0x0000003f0900728c */ /* 0x000fe2000bf05300 */
[----:B------:R-:W-:Y:S01]  /*1430*/  ISETP.NE.AND.EX P1, PT, RZ, UR11, PT, P1 ;  /* 0x0000000bff007c0c */ /* 0x000fe2000bf25310 */
[----:B------:R-:W-:Y:S01]  /*1440*/  ULDC UR8, c[0x0][0x424] ;  /* 0x0001090000087ab9 */ /* 0x000fe20000000800 */
[----:B------:R-:W-:Y:S02]  /*1450*/  USHF.R.U32.HI UR4, URZ, 0x8, UR4 ;  /* 0x000000083f047899 */ /* 0x000fe40008011604 */
[----:B------:R-:W-:Y:S01]  /*1460*/  USEL UR8, UR8, 0x1, UP0 ;  /* 0x0000000108087887 */ /* 0x000fe20008000000 */
[----:B------:R-:W-:Y:S01]  /*1470*/  ULDC UR9, c[0x0][0x2f0] ;  /* 0x0000bc0000097ab9 */ /* 0x000fe20000000800 */
[----:B------:R-:W-:Y:S01]  /*1480*/  UMOV UR48, URZ ;  /* 0x0000003f00307c82 */ /* 0x000fe20008000000 */
[----:B------:R-:W-:-:S02]  /*1490*/  ULEA.HI UR42, UR42, UR4, URZ, 0x10 ;  /* 0x000000042a2a7291 */ /* 0x000fc4000f8f803f */
[----:B------:R-:W-:Y:S02]  /*14a0*/  UIMAD UR4, UR8, UR9, URZ ;  /* 0x00000009080472a4 */ /* 0x000fe4000f8e023f */
[----:B------:R-:W-:Y:S01]  /*14b0*/  ULOP3.LUT UR43, UR7, 0xffff, URZ, 0xc0, !UPT ;  /* 0x0000ffff072b7892 */ /* 0x000fe2000f8ec03f */
        /* <DEDUP_REMOVED lines=17> */
.L_x_5421:
[----:B------:R-:W-:Y:S01]  /*15d0*/  UMOV UR44, UR6 ;  /* 0x00000006002c7c82 */ /* 0x000fe20008000000 */
[----:B------:R-:W-:Y:S05]  /*15e0*/  @!P1 BRA `(.L_x_5422) ;  /* 0x00000000001c9947 */ /* 0x000fea0003800000 */
[----:B------:R-:W-:Y:S02]  /*15f0*/  ULDC.64 UR8, c[0x0][0xa20] ;  /* 0x0002880000087ab9 */ /* 0x000fe40000000a00 */
[----:B------:R-:W-:-:S06]  /*1600*/  UIMAD.WIDE UR6, UR6, 0x4, UR8 ;  /* 0x00000004060678a5 */ /* 0x000fcc000f8e0208 */
[----:B------:R-:W-:Y:S02]  /*1610*/  IMAD.U32 R4, RZ, RZ, UR6 ;  /* 0x00000006ff047e24 */ /* 0x000fe4000f8e00ff */
[----:B------:R-:W-:-:S05]  /*1620*/  IMAD.U32 R5, RZ, RZ, UR7 ;  /* 0x00000007ff057e24 */ /* 0x000fca000f8e00ff */
[----:B------:R-:W2:Y:S02]  /*1630*/  LDG.E R4, desc[UR54][R4.64] ;  /* 0x0000003604047981 */ /* 0x000ea4000c1e1900 */
[----:B--2---:R-:W-:Y:S01]  /*1640*/  R2UR UR4, R4 ;  /* 0x00000000040472ca */ /* 0x004fe200000e0000 */
[----:B------:R-:W-:-:S14]  /*1650*/  BRA `(.L_x_5423) ;  /* 0x0000000000347947 */ /* 0x000fdc0003800000 */
.L_x_5422:
        /* <DEDUP_REMOVED lines=13> */
.L_x_5423:
[----:B------:R-:W-:Y:S02]  /*1730*/  UISETP.NE.AND UP0, UPT, UR46, 0x1, UPT ;  /* 0x000000012e00788c */ /* 0x000fe4000bf05270 */
[----:B------:R-:W-:Y:S02]  /*1740*/  UIADD3 UR48, UR4, -UR48, URZ ;  /* 0x8000003004307290 */ /* 0x000fe4000fffe03f */
[----:B------:R-:W-:Y:S02]  /*1750*/  USHF.L.U32 UR45, UR5, 0x6, URZ ;  /* 0x00000006052d7899 */ /* 0x000fe4000800063f */
[----:B------:R-:W-:Y:S01]  /*1760*/  UIADD3 UR4, UR48, 0x3f, URZ ;  /* 0x0000003f30047890 */ /* 0x000fe2000fffe03f */
[----:B------:R-:W-:-:S03]  /*1770*/  PLOP3.LUT P0, PT, PT, PT, UP0, 0x80, 0x0 ;  /* 0x000000000000781c */ /* 0x000fc60003f0f008 */
[----:B------:R-:W-:-:S04]  /*1780*/  USHF.R.S32.HI UR6, URZ, 0x1f, UR4 ;  /* 0x0000001f3f067899 */ /* 0x000fc80008011404 */
[----:B------:R-:W-:-:S04]  /*1790*/  ULEA.HI UR6, UR6, UR4, URZ, 0x6 ;  /* 0x0000000406067291 */ /* 0x000fc8000f8f303f */
[----:B------:R-:W-:Y:S02]  /*17a0*/  USHF.R.S32.HI UR6, URZ, 0x6, UR6 ;  /* 0x000000063f067899 */ /* 0x000fe40008011406 */
[----:B------:R-:W-:Y:S10]  /*17b0*/  @!P0 BRA `(.L_x_5424) ;  /* 0x0000002400148947 */ /* 0x000ff40003800000 */
[----:B------:R-:W-:Y:S01]  /*17c0*/  ULDC UR4, c[0x0][0x448] ;  /* 0x0001120000047ab9 */ /* 0x000fe20000000800 */
[----:B------:R-:W-:Y:S02]  /*17d0*/  UIADD3 UR7, UR45, 0x3f, URZ ;  /* 0x0000003f2d077890 */ /* 0x000fe4000fffe03f */
[----:B------:R-:W-:Y:S02]  /*17e0*/  UISETP.NE.AND UP0, UPT, UR4, 0x1, UPT ;  /* 0x000000010400788c */ /* 0x000fe4000bf05270 */
[----:B------:R-:W-:Y:S01]  /*17f0*/  UIADD3 UR10, UR48, 0x1, -UR50 ;  /* 0x00000001300a7890 */ /* 0x000fe2000fffe832 */
[----:B------:R-:W-:Y:S02]  /*1800*/  ULDC.64 UR4, c[0x0][0x9e0] ;  /* 0x0002780000047ab9 */ /* 0x000fe40000000a00 */
[----:B------:R-:W-:-:S06]  /*1810*/  UISETP.GE.AND UP1, UPT, UR5, 0x1, UPT ;  /* 0x000000010500788c */ /* 0x000fcc000bf26270 */
[----:B------:R-:W-:Y:S01]  /*1820*/  @UP0 ULDC UR8, c[0x0][0x44c] ;  /* 0x0001130000080ab9 */ /* 0x000fe20000000800 */
[----:B------:R-:W-:Y:S01]  /*1830*/  PLOP3.LUT P1, PT, PT, PT, UP1, 0x80, 0x0 ;  /* 0x000000000000781c */ /* 0x000fe20003f2f018 */
[----:B------:R-:W-:Y:S01]  /*1840*/  UIMAD.WIDE.U32 UR8, UR7, UR8, URZ ;  /* 0x00000008070872a5 */ /* 0x000fe2000f8e003f */
[----:B------:R-:W-:-:S03]  /*1850*/  @UP0 ULDC UR11, c[0x0][0x450] ;  /* 0x00011400000b0ab9 */ /* 0x000fc60000000800 */
[----:B------:R-:W-:-:S04]  /*1860*/  @UP0 USHF.R.U32.HI UR7, URZ, UR11, UR9 ;  /* 0x0000000b3f070299 */ /* 0x000fc80008011609 */
[----:B------:R-:W-:-:S04]  /*1870*/  UIADD3 UR10, UR10, UR7, URZ ;  /* 0x000000070a0a7290 */ /* 0x000fc8000fffe03f */
[----:B------:R-:W-:Y:S01]  /*1880*/  UIADD3 UR4, UR10, UR4, URZ ;  /* 0x000000040a047290 */ /* 0x000fe2000fffe03f */
[----:B------:R-:W-:Y:S11]  /*1890*/  @!P1 BRA `(.L_x_5425) ;  /* 0x0000000000449947 */ /* 0x000ff60003800000 */
        /* <DEDUP_REMOVED lines=10> */
.L_x_5426:
[----:B------:R-:W-:-:S11]  /*1940*/  UISETP.NE.AND UP1, UPT, UR5, 0x1, UPT ;  /* 0x000000010500788c */ /* 0x000fd6000bf25270 */
[----:B------:R-:W-:Y:S02]  /*1950*/  @UP1 ULDC.64 UR10, c[0x0][0x9e8] ;  /* 0x00027a00000a1ab9 */ /* 0x000fe40000000a00 */
[----:B------:R-:W-:-:S04]  /*1960*/  UIMAD.WIDE.U32 UR8, UR7, UR10, URZ ;  /* 0x0000000a070872a5 */ /* 0x000fc8000f8e003f */
[----:B------:R-:W-:-:S12]  /*1970*/  @UP1 USHF.R.U32.HI UR7, URZ, UR11, UR9 ;  /* 0x0000000b3f071299 */ /* 0x000fd80008011609 */
.L_x_5427:
[----:B------:R-:W-:-:S04]  /*1980*/  UIMAD UR7, UR7, UR5, UR5 ;  /* 0x00000005070772a4 */ /* 0x000fc8000f8e0205 */
[----:B------:R-:W-:-:S04]  /*1990*/  UISETP.LT.AND UP1, UPT, UR4, UR7, UPT ;  /* 0x000000070400728c */ /* 0x000fc8000bf21270 */
[----:B------:R-:W-:-:S12]  /*19a0*/  USEL UR4, UR4, UR7, UP1 ;  /* 0x0000000704047287 */ /* 0x000fd80008800000 */
.L_x_5425:
[----:B------:R-:W-:Y:S01]  /*19b0*/  UIADD3 UR4, UR4, 0x3f, URZ ;  /* 0x0000003f04047890 */ /* 0x000fe2000fffe03f */
[----:B------:R-:W-:Y:S01]  /*19c0*/  @UP0 ULDC UR8, c[0x0][0x44c] ;  /* 0x0001130000080ab9 */ /* 0x000fe20000000800 */
[----:B------:R-:W-:Y:S02]  /*19d0*/  @UP0 ULDC UR10, c[0x0][0x450] ;  /* 0x00011400000a0ab9 */ /* 0x000fe40000000800 */
[----:B------:R-:W-:Y:S02]  /*19e0*/  USHF.R.S32.HI UR7, URZ, 0x1f, UR4 ;  /* 0x0000001f3f077899 */ /* 0x000fe40008011404 */
[----:B------:R-:W-:Y:S02]  /*19f0*/  UIMAD.WIDE.U32 UR8, UR45, UR8, URZ ;  /* 0x000000082d0872a5 */ /* 0x000fe4000f8e003f */
[----:B------:R-:W-:-:S03]  /*1a00*/  ULEA.HI UR7, UR7, UR4, URZ, 0x6 ;  /* 0x0000000407077291 */ /* 0x000fc6000f8f303f */
[----:B------:R-:W-:Y:S01]  /*1a10*/  UMOV UR4, UR45 ;  /* 0x0000002d00047c82 */ /* 0x000fe20008000000 */
[----:B------:R-:W-:Y:S02]  /*1a20*/  @UP0 USHF.R.U32.HI UR4, URZ, UR10, UR9 ;  /* 0x0000000a3f040299 */ /* 0x000fe40008011609 */
[----:B------:R-:W-:Y:S02]  /*1a30*/  USHF.R.S32.HI UR7, URZ, 0x6, UR7 ;  /* 0x000000063f077899 */ /* 0x000fe40008011407 */
[----:B------:R-:W-:Y:S02]  /*1a40*/  UIADD3 UR48, UR4, UR48, -UR50 ;  /* 0x0000003004307290 */ /* 0x000fe4000fffe832 */
[----:B------:R-:W-:Y:S01]  /*1a50*/  UISETP.LT.AND UP0, UPT, UR6, UR7, UPT ;  /* 0x000000070600728c */ /* 0x000fe2000bf01270 */
[----:B------:R-:W-:-:S03]  /*1a60*/  ULDC UR4, c[0x0][0x9dc] ;  /* 0x0002770000047ab9 */ /* 0x000fc60000000800 */
        /* <DEDUP_REMOVED lines=13> */
.L_x_5429:
[----:B------:R-:W-:-:S11]  /*1b40*/  UISETP.NE.AND UP0, UPT, UR5, 0x1, UPT ;  /* 0x000000010500788c */ /* 0x000fd6000bf05270 */
[----:B------:R-:W-:Y:S02]  /*1b50*/  @UP0 ULDC.64 UR10, c[0x0][0x9e8] ;  /* 0x00027a00000a0ab9 */ /* 0x000fe40000000a00 */
[----:B------:R-:W-:-:S04]  /*1b60*/  UIMAD.WIDE.U32 UR6, UR48, UR10, URZ ;  /* 0x0000000a300672a5 */ /* 0x000fc8000f8e003f */
[----:B------:R-:W-:-:S12]  /*1b70*/  @UP0 USHF.R.U32.HI UR48, URZ, UR11, UR7 ;  /* 0x0000000b3f300299 */ /* 0x000fd80008011607 */
.L_x_5430:
[----:B------:R-:W-:-:S04]  /*1b80*/  UIMAD UR5, UR48, UR5, URZ ;  /* 0x00000005300572a4 */ /* 0x000fc8000f8e023f */
[----:B------:R-:W-:-:S04]  /*1b90*/  UISETP.LT.AND UP0, UPT, UR4, UR5, UPT ;  /* 0x000000050400728c */ /* 0x000fc8000bf01270 */
[----:B------:R-:W-:-:S12]  /*1ba0*/  USEL UR4, UR4, UR5, !UP0 ;  /* 0x0000000504047287 */ /* 0x000fd8000c000000 */
.L_x_5428:
[----:B------:R-:W-:Y:S02]  /*1bb0*/  USHF.R.S32.HI UR5, URZ, 0x1f, UR4 ;  /* 0x0000001f3f057899 */ /* 0x000fe40008011404 */
[----:B------:R-:W-:Y:S02]  /*1bc0*/  ULOP3.LUT UR20, UR42, 0xff, URZ, 0xc0, !UPT ;  /* 0x000000ff2a147892 */ /* 0x000fe4000f8ec03f */
[----:B------:R-:W-:-:S03]  /*1bd0*/  ULEA.HI UR5, UR5, UR4, URZ, 0x6 ;  /* 0x0000000405057291 */ /* 0x000fc6000f8f303f */
[----:B------:R-:W-:Y:S01]  /*1be0*/  UMOV UR4, URZ ;  /* 0x0000003f00047c82 */ /* 0x000fe20008000000 */
[----:B------:R-:W-:-:S04]  /*1bf0*/  USHF.R.S32.HI UR5, URZ, 0x6, UR5 ;  /* 0x000000063f057899 */ /* 0x000fc80008011405 */
[----:B------:R-:W-:-:S04]  /*1c00*/  UISETP.LT.AND UP0, UPT, URZ, UR5, UPT ;  /* 0x000000053f00728c */ /* 0x000fc8000bf01270 */
[----:B------:R-:W-:-:S04]  /*1c10*/  USEL UR10, URZ, UR5, !UP0 ;  /* 0x000000053f0a7287 */ /* 0x000fc8000c000000 */
[----:B------:R-:W-:-:S06]  /*1c20*/  UISETP.GT.AND UP0, UPT, UR9, UR10, UPT ;  /* 0x0000000a0900728c */ /* 0x000fcc000bf04270 */
[----:B------:R-:W-:-:S13]  /*1c30*/  PLOP3.LUT P0, PT, PT, PT, UP0, 0x80, 0x0 ;  /* 0x000000000000781c */ /* 0x000fda0003f0f008 */
[----:B------:R-:W-:Y:S05]  /*1c40*/  @!P0 BRA `(.L_x_5431) ;  /* 0x0000000000948947 */ /* 0x000fea0003800000 */
[----:B------:R-:W-:-:S04]  /*1c50*/  USHF.R.U32.HI UR11, URZ, 0x10, UR42 ;  /* 0x000000103f0b7899 */ /* 0x000fc8000801162a */
[----:B------:R-:W-:-:S11]  /*1c60*/  UISETP.NE.AND UP0, UPT, UR11, URZ, UPT ;  /* 0x0000003f0b00728c */ /* 0x000fd6000bf05270 */
[----:B------:R-:W-:Y:S02]  /*1c70*/  @!UP0 ULDC UR11, c[0x0][0x9f0] ;  /* 0x00027c00000b8ab9 */ /* 0x000fe40000000800 */
[----:B------:R-:W-:Y:S01]  /*1c80*/  IMAD.U32 R4, RZ, RZ, UR11 ;  /* 0x0000000bff047e24 */ /* 0x000fe2000f8e00ff */
[----:B------:R-:W-:-:S04]  /*1c90*/  UIADD3 UR4, UR11, -0x1, UR9 ;  /* 0xffffffff0b047890 */ /* 0x000fc8000fffe009 */
[-C--:B------:R-:W-:Y:S01]  /*1ca0*/  IABS R0, R4.reuse ;  /* 0x0000000400007213 */ /* 0x080fe20000000000 */
[----:B------:R-:W-:Y:S01]  /*1cb0*/  UIADD3 UR6, -UR10, UR4, URZ ;  /* 0x000000040a067290 */ /* 0x000fe2000fffe13f */
[----:B------:R-:W-:Y:S02]  /*1cc0*/  IABS R6, R4 ;  /* 0x0000000400067213 */ /* 0x000fe40000000000 */
[----:B------:R-:W-:Y:S01]  /*1cd0*/  R2UR UR12, R0 ;  /* 0x00000000000c72ca */ /* 0x000fe200000e0000 */
[----:B------:R-:W-:Y:S02]  /*1ce0*/  UMOV UR4, URZ ;  /* 0x0000003f00047c82 */ /* 0x000fe40008000000 */
[----:B------:R-:W-:Y:S01]  /*1cf0*/  IMAD.U32 R5, RZ, RZ, UR6 ;  /* 0x00000006ff057e24 */ /* 0x000fe2000f8e00ff */
[----:B------:R-:W-:-:S04]  /*1d00*/  ULOP3.LUT UR6, UR6, UR11, URZ, 0x3c, !UPT ;  /* 0x0000000b06067292 */ /* 0x000fc8000f8e3c3f */
[----:B------:R-:W-:-:S05]  /*1d10*/  IABS R5, R5 ;  /* 0x0000000500057213 */ /* 0x000fca0000000000 */
[----:B------:R-:W0:Y:S01]  /*1d20*/  I2F.RP R0, UR12 ;  /* 0x0000000c00007d06 */ /* 0x000e220008209400 */
[----:B------:R-:W-:-:S05]  /*1d30*/  IMAD.MOV.U32 R4, RZ, RZ, R5 ;  /* 0x000000ffff047224 */ /* 0x000fca00078e0005 */
[----:B------:R-:W-:Y:S02]  /*1d40*/  R2UR UR8, R4 ;  /* 0x00000000040872ca */ /* 0x000fe400000e0000 */
[----:B0-----:R-:W0:Y:S02]  /*1d50*/  MUFU.RCP R0, R0 ;  /* 0x0000000000007308 */ /* 0x001e240000001000 */
[----:B0-----:R-:W-:Y:S02]  /*1d60*/  VIADD R3, R0, 0xffffffe ;  /* 0x0ffffffe00037836 */ /* 0x001fe40000000000 */
        /* <DEDUP_REMOVED lines=19> */
.L_x_5431:
[----:B------:R-:W-:Y:S01]  /*1ea0*/  UIMAD UR20, UR20, UR4, UR10 ;  /* 0x00000004141472a4 */ /* 0x000fe2000f8e020a */
[----:B------:R-:W-:Y:S01]  /*1eb0*/  IMAD.U32 R0, RZ, RZ, UR9 ;  /* 0x00000009ff007e24 */ /* 0x000fe2000f8e00ff */
[----:B------:R-:W-:Y:S01]  /*1ec0*/  PLOP3.LUT P0, PT, PT, PT, PT, 0x80, 0x0 ;  /* 0x000000000000781c */ /* 0x000fe20003f0f070 */
[----:B------:R-:W-:Y:S01]  /*1ed0*/  IMAD.U32 R3, RZ, RZ, UR4 ;  /* 0x00000004ff037e24 */ /* 0x000fe2000f8e00ff */
[----:B------:R-:W-:Y:S01]  /*1ee0*/  CS2R R150, SRZ ;  /* 0x0000000000967805 */ /* 0x000fe2000001ff00 */
[----:B------:R-:W-:Y:S01]  /*1ef0*/  IMAD.MOV.U32 R12, RZ, RZ, RZ ;  /* 0x000000ffff0c7224 */ /* 0x000fe200078e00ff */
[----:B------:R-:W-:Y:S02]  /*1f00*/  CS2R R148, SRZ ;  /* 0x0000000000947805 */ /* 0x000fe4000001ff00 */
[----:B------:R-:W-:Y:S02]  /*1f10*/  CS2R R146, SRZ ;  /* 0x0000000000927805 */ /* 0x000fe4000001ff00 */
[----:B------:R-:W-:Y:S01]  /*1f20*/  VIADDMNMX R0, R3, UR20, R0, PT ;  /* 0x0000001403007c46 */ /* 0x000fe2000b800100 */
[----:B------:R-:W-:Y:S01]  /*1f30*/  IMAD.MOV.U32 R3, RZ, RZ, RZ ;  /* 0x000000ffff037224 */ /* 0x000fe200078e00ff */
        /* <DEDUP_REMOVED lines=15> */
[----:B------:R-:W-:Y:S01]  /*2030*/  UISETP.GT.AND UP0, UPT, UR22, UR20, UPT ;  /* 0x000000141600728c */ /* 0x000fe2000bf04270 */
[----:B------:R-:W-:Y:S02]  /*2040*/  CS2R R116, SRZ ;  /* 0x0000000000747805 */ /* 0x000fe4000001ff00 */
[----:B------:R-:W-:Y:S02]  /*2050*/  CS2R R114, SRZ ;  /* 0x0000000000727805 */ /* 0x000fe4000001ff00 */
[----:B------:R-:W-:Y:S02]  /*2060*/  CS2R R112, SRZ ;  /* 0x0000000000707805 */ /* 0x000fe4000001ff00 */
[----:B------:R-:W-:-:S02]  /*2070*/  CS2R R110, SRZ ;  /* 0x00000000006e7805 */ /* 0x000fc4000001ff00 */
[----:B------:R-:W-:Y:S02]  /*2080*/  CS2R R108, SRZ ;  /* 0x00000000006c7805 */ /* 0x000fe4000001ff00 */
[----:B------:R-:W-:Y:S02]  /*2090*/  PLOP3.LUT P1, PT, PT, PT, UP0, 0x80, 0x0 ;  /* 0x000000000000781c */ /* 0x000fe40003f2f008 */
        /* <DEDUP_REMOVED lines=60> */
.L_x_5433:
[----:B------:R-:W-:Y:S01]  /*2460*/  ULEA UR23, UR38, UR41, 0x3 ;  /* 0x0000002926177291 */ /* 0x000fe2000f8e183f */
[----:B------:R-:W-:-:S05]  /*2470*/  IMAD.U32 R0, RZ, RZ, UR37 ;  /* 0x00000025ff007e24 */ /* 0x000fca000f8e00ff */
[----:B------:R-:W-:-:S04]  /*2480*/  SHF.L.U32 R0, R0, 0x1f, RZ ;  /* 0x0000001f00007819 */ /* 0x000fc800000006ff */
[----:B------:R-:W0:Y:S02]  /*2490*/  SYNCS.PHASECHK.TRANS64.TRYWAIT P1, [UR23+0x28c50], R0 ;  /* 0x028c5000ff0075a7 */ /* 0x000e240008020157 */
[----:B0-----:R-:W-:Y:S05]  /*24a0*/  @!P1 BRA `(.L_x_5434) ;  /* 0x0000016800409947 */ /* 0x001fea0003800000 */
.L_x_5638:
[----:B------:R-:W-:Y:S01]  /*24b0*/  BAR.SYNC.DEFER_BLOCKING 0xe, 0x100 ;  /* 0x0384000000007b1d */ /* 0x000fe20000010000 */
[----:B------:R-:W-:Y:S02]  /*24c0*/  UIADD3 UR4, UR41, 0x26800, URZ ;  /* 0x0002680029047890 */ /* 0x000fe4000fffe03f */
[----:B------:R-:W-:Y:S02]  /*24d0*/  ULEA UR18, UR38, UR21, 0xc ;  /* 0x0000001526127291 */ /* 0x000fe4000f8e603f */
[----:B------:R-:W-:Y:S01]  /*24e0*/  USHF.R.U32.HI UR4, URZ, 0x4, UR4 ;  /* 0x000000043f047899 */ /* 0x000fe20008011604 */
[----:B------:R-:W-:Y:S01]  /*24f0*/  UMOV UR19, 0x40000040 ;  /* 0x4000004000137882 */ /* 0x000fe20000000000 */
[----:B------:R-:W-:Y:S02]  /*2500*/  UMOV UR17, 0x40000040 ;  /* 0x4000004000117882 */ /* 0x000fe40000000000 */
[----:B------:R-:W-:Y:S02]  /*2510*/  ULOP3.LUT UR4, UR4, 0x3fff, URZ, 0xc0, !UPT ;  /* 0x00003fff04047892 */ /* 0x000fe4000f8ec03f */
[----:B------:R-:W-:-:S02]  /*2520*/  UIADD3 UR6, UR18, 0x80, URZ ;  /* 0x0000008012067890 */ /* 0x000fc4000fffe03f */
[----:B------:R-:W-:Y:S01]  /*2530*/  ULOP3.LUT UR16, UR4, 0x10000, URZ, 0xfc, !UPT ;  /* 0x0001000004107892 */ /* 0x000fe2000f8efc3f */
[----:B------:R-:W-:Y:S01]  /*2540*/  UMOV UR7, 0x40000040 ;  /* 0x4000004000077882 */ /* 0x000fe20000000000 */
[----:B------:R-:W-:Y:S02]  /*2550*/  UMOV UR5, 0x40000040 ;  /* 0x4000004000057882 */ /* 0x000fe40000000000 */
[----:B------:R-:W-:Y:S02]  /*2560*/  UIADD3 UR4, UR16, 0x2, URZ ;  /* 0x0000000210047890 */ /* 0x000fe4000fffe03f */
[----:B------:R-:W-:Y:S02]  /*2570*/  UIADD3 UR10, UR18, 0x100, URZ ;  /* 0x00000100120a7890 */ /* 0x000fe4000fffe03f */
[----:B------:R-:W-:Y:S01]  /*2580*/  UIADD3 UR8, UR16, 0x4, URZ ;  /* 0x0000000410087890 */ /* 0x000fe2000fffe03f */
[----:B------:R-:W-:Y:S01]  /*2590*/  UMOV UR11, 0x40000040 ;  /* 0x40000040000b7882 */ /* 0x000fe20000000000 */
[----:B------:R-:W-:Y:S01]  /*25a0*/  WARPGROUP.ARRIVE ;  /* 0x00000000000079c5 */ /* 0x000fe20000000000 */
[----:B------:R-:W-:Y:S01]  /*25b0*/  UMOV UR9, 0x40000040 ;  /* 0x4000004000097882 */ /* 0x000fe20000000000 */
[----:B------:R-:W-:-:S02]  /*25c0*/  UIADD3 UR14, UR18, 0x180, URZ ;  /* 0x00000180120e7890 */ /* 0x000fc4000fffe03f */
[----:B------:R-:W-:Y:S02]  /*25d0*/  UIADD3 UR12, UR16, 0x6, URZ ;  /* 0x00000006100c7890 */ /* 0x000fe4000fffe03f */
[----:B------:R-:W-:Y:S01]  /*25e0*/  HGMMA.64x256x16.F32.BF16 R24, gdesc[UR16].tnspB, RZ, !UPT, gsb0 ;  /* 0x43e00000101879f0 */ /* 0x000fe2000c0018ff */
[----:B------:R-:W-:Y:S01]  /*25f0*/  UMOV UR15, 0x40000040 ;  /* 0x40000040000f7882 */ /* 0x000fe20000000000 */
[----:B------:R-:W-:Y:S01]  /*2600*/  UMOV UR13, 0x40000040 ;  /* 0x40000040000d7882 */ /* 0x000fe20000000000 */
        /* <DEDUP_REMOVED lines=16> */
.L_x_5435:
        /* <DEDUP_REMOVED lines=8> */
.L_x_5442:
[----:B------:R-:W-:Y:S01]  /*2790*/  BAR.SYNC.DEFER_BLOCKING 0xe, 0x100 ;  /* 0x0384000000007b1d */ /* 0x000fe20000010000 */
[----:B01----:R-:W-:Y:S01]  /*27a0*/  IMAD.U32 R0, RZ, RZ, UR38 ;  /* 0x00000026ff007e24 */ /* 0x003fe2000f8e00ff */
[----:B------:R-:W-:-:S03]  /*27b0*/  UIADD3 UR38, UR38, 0x1, URZ ;  /* 0x0000000126267890 */ /* 0x000fc6000fffe03f */
[----:B------:R-:W-:Y:S01]  /*27c0*/  IMAD R0, R0, 0x40, R17 ;  /* 0x0000004000007824 */ /* 0x000fe200078e0211 */
[----:B------:R-:W-:Y:S01]  /*27d0*/  UISETP.NE.AND UP0, UPT, UR38, 0x2, UPT ;  /* 0x000000022600788c */ /* 0x000fe2000bf05270 */
[----:B------:R-:W-:Y:S01]  /*27e0*/  UMOV UR6, UR22 ;  /* 0x0000001600067c82 */ /* 0x000fe20008000000 */
[----:B------:R-:W-:Y:S02]  /*27f0*/  UIADD3 UR22, UR22, -0x1, URZ ;  /* 0xffffffff16167890 */ /* 0x000fe4000fffe03f */
[----:B------:R-:W-:Y:S01]  /*2800*/  LEA R0, R0, UR41, 0x2 ;  /* 0x0000002900007c11 */ /* 0x000fe2000f8e10ff */
[----:B------:R-:W-:Y:S02]  /*2810*/  UISETP.GT.AND UP1, UPT, UR6, UR20, UPT ;  /* 0x000000140600728c */ /* 0x000fe4000bf24270 */
[----:B------:R-:W-:Y:S02]  /*2820*/  USEL UR6, URZ, 0x1, UP0 ;  /* 0x000000013f067887 */ /* 0x000fe40008000000 */
[----:B------:R-:W-:-:S02]  /*2830*/  USEL UR38, UR38, URZ, UP0 ;  /* 0x0000003f26267287 */ /* 0x000fc40008000000 */
        /* <DEDUP_REMOVED lines=133> */
.L_x_5437:
[----:B------:R-:W-:Y:S01]  /*3090*/  ULEA UR23, UR38, UR41, 0x3 ;  /* 0x0000002926177291 */ /* 0x000fe2000f8e183f */
[----:B------:R-:W-:-:S05]  /*30a0*/  IMAD.U32 R0, RZ, RZ, UR37 ;  /* 0x00000025ff007e24 */ /* 0x000fca000f8e00ff */
[----:B------:R-:W-:-:S04]  /*30b0*/  SHF.L.U32 R0, R0, 0x1f, RZ ;  /* 0x0000001f00007819 */ /* 0x000fc800000006ff */
[----:B------:R0:W1:Y:S01]  /*30c0*/  SYNCS.PHASECHK.TRANS64.TRYWAIT P1, [UR23+0x28c50], R0 ;  /* 0x028c5000ff0075a7 */ /* 0x0000620008020157 */
[----:B------:R-:W-:Y:S05]  /*30d0*/  @!P0 BRA `(.L_x_5438) ;  /* 0x0000000000048947 */ /* 0x000fea0003800000 */
[----:B------:R-:W-:Y:S01]  /*30e0*/  BPT.TRAP 0x1 ;  /* 0x000000040000795c */ /* 0x000fe20000300000 */
.L_x_5438:
[----:B-1----:R-:W-:Y:S05]  /*30f0*/  @P1 BRA `(.L_x_5439) ;  /* 0x0000000000081947 */ /* 0x002fea0003800000 */
[----:B------:R-:W1:Y:S02]  /*3100*/  SYNCS.PHASECHK.TRANS64.TRYWAIT P1, [UR23+0x28c50], R0 ;  /* 0x028c5000ff0075a7 */ /* 0x000e640008020157 */
[----:B-1----:R-:W-:Y:S05]  /*3110*/  @!P1 BRA `(.L_x_5440) ;  /* 0x0000015c003c9947 */ /* 0x002fea0003800000 */
.L_x_5439:
        /* <DEDUP_REMOVED lines=26> */
.L_x_5441:
[----:B------:R-:W-:Y:S01]  /*32c0*/  UIADD3 UR6, UR23, 0x28c60, URZ ;  /* 0x00028c6017067890 */ /* 0x000fe2000fffe03f */
[----:B------:R-:W-:-:S03]  /*32d0*/  PLOP3.LUT P1, PT, PT, PT, UP1, 0x80, 0x0 ;  /* 0x000000000000781c */ /* 0x000fc60003f2f018 */
[----:B------:R-:W-:-:S09]  /*32e0*/  UPRMT UR6, UR40, 0x654, UR6 ;  /* 0x0000065428067896 */ /* 0x000fd20008000006 */
[----:B------:R-:W-:Y:S01]  /*32f0*/  SYNCS.ARRIVE.TRANS64.RED.A1T0 RZ, [UR6], RZ ;  /* 0x000000ffffff79a7 */ /* 0x000fe20008100406 */
[----:B------:R-:W-:Y:S05]  /*3300*/  @P1 BRA `(.L_x_5442) ;  /* 0xfffffff400201947 */ /* 0x000fea000383ffff */
.L_x_5436:
[----:B------:R-:W-:Y:S01]  /*3310*/  BAR.SYNC.DEFER_BLOCKING 0xe, 0x100 ;  /* 0x0384000000007b1d */ /* 0x000fe20000010000 */
[----:B01----:R-:W-:Y:S01]  /*3320*/  IMAD.U32 R0, RZ, RZ, UR38 ;  /* 0x00000026ff007e24 */ /* 0x003fe2000f8e00ff */
[----:B------:R-:W-:Y:S01]  /*3330*/  UIADD3 UR38, UR38, 0x1, URZ ;  /* 0x0000000126267890 */ /* 0x000fe2000fffe03f */
[----:B------:R-:W-:Y:S01]  /*3340*/  PLOP3.LUT P0, PT, PT, PT, PT, 0x8, 0x0 ;  /* 0x000000000000781c */ /* 0x000fe20003f0e170 */
[----:B------:R-:W-:Y:S02]  /*3350*/  IMAD.MOV.U32 R12, RZ, RZ, RZ ;  /* 0x000000ffff0c7224 */ /* 0x000fe400078e00ff */
        /* <DEDUP_REMOVED lines=139> */
.L_x_5424:
[----:B------:R-:W-:Y:S01]  /*3c10*/  ULDC UR4, c[0x0][0x448] ;  /* 0x0001120000047ab9 */ /* 0x000fe20000000800 */
[----:B------:R-:W-:Y:S02]  /*3c20*/  UIADD3 UR7, UR45, 0x3f, URZ ;  /* 0x0000003f2d077890 */ /* 0x000fe4000fffe03f */
[----:B------:R-:W-:Y:S02]  /*3c30*/  UISETP.NE.AND UP0, UPT, UR4, 0x1, UPT ;  /* 0x000000010400788c */ /* 0x000fe4000bf05270 */
[----:B------:R-:W-:Y:S01]  /*3c40*/  UIADD3 UR10, UR48, 0x1, -UR50 ;  /* 0x00000001300a7890 */ /* 0x000fe2000fffe832 */
[----:B------:R-:W-:Y:S01]  /*3c50*/  ULDC.64 UR4, c[0x0][0x9e0] ;  /* 0x0002780000047ab9 */ /* 0x000fe20000000a00 */
[----:B------:R-:W-:-:S07]  /*3c60*/  UP2UR UR52, UPR, URZ, 0x1 ;  /* 0x000000013f347883 */ /* 0x000fce0008000000 */
[----:B------:R-:W-:Y:S01]  /*3c70*/  @UP0 ULDC UR8, c[0x0][0x44c] ;  /* 0x0001130000080ab9 */ /* 0x000fe20000000800 */
[----:B------:R-:W-:Y:S01]  /*3c80*/  @UP0 ULDC UR11, c[0x0][0x450] ;  /* 0x00011400000b0ab9 */ /* 0x000fe20000000800 */
[----:B------:R-:W-:-:S04]  /*3c90*/  UIMAD.WIDE.U32 UR8, UR7, UR8, URZ ;  /* 0x00000008070872a5 */ /* 0x000fc8000f8e003f */
[----:B------:R-:W-:Y:S02]  /*3ca0*/  @UP0 USHF.R.U32.HI UR7, URZ, UR11, UR9 ;  /* 0x0000000b3f070299 */ /* 0x000fe40008011609 */
[----:B------:R-:W-:Y:S02]  /*3cb0*/  UISETP.GE.AND UP0, UPT, UR5, 0x1, UPT ;  /* 0x000000010500788c */ /* 0x000fe4000bf06270 */
[----:B------:R-:W-:Y:S02]  /*3cc0*/  UIADD3 UR8, UR10, UR7, URZ ;  /* 0x000000070a087290 */ /* 0x000fe4000fffe03f */
[----:B------:R-:W-:Y:S02]  /*3cd0*/  UP2UR UR51, UPR, URZ, 0x1 ;  /* 0x000000013f337883 */ /* 0x000fe40008000000 */
[----:B------:R-:W-:Y:S01]  /*3ce0*/  PLOP3.LUT P0, PT, PT, PT, UP0, 0x40, 0x0 ;  /* 0x000000000000781c */ /* 0x000fe20003f0e808 */
[----:B------:R-:W-:-:S12]  /*3cf0*/  UIADD3 UR4, UR8, UR4, URZ ;  /* 0x0000000408047290 */ /* 0x000fd8000fffe03f */
        /* <DEDUP_REMOVED lines=11> */
.L_x_5444:
[----:B------:R-:W-:-:S11]  /*3db0*/  UISETP.NE.AND UP0, UPT, UR5, 0x1, UPT ;  /* 0x000000010500788c */ /* 0x000fd6000bf05270 */
[----:B------:R-:W-:Y:S02]  /*3dc0*/  @UP0 ULDC.64 UR10, c[0x0][0x9e8] ;  /* 0x00027a00000a0ab9 */ /* 0x000fe40000000a00 */
[----:B------:R-:W-:-:S04]  /*3dd0*/  UIMAD.WIDE.U32 UR8, UR7, UR10, URZ ;  /* 0x0000000a070872a5 */ /* 0x000fc8000f8e003f */
[----:B------:R-:W-:-:S12]  /*3de0*/  @UP0 USHF.R.U32.HI UR7, URZ, UR11, UR9 ;  /* 0x0000000b3f070299 */ /* 0x000fd80008011609 */
.L_x_5445:
[----:B------:R-:W-:-:S04]  /*3df0*/  UIMAD UR7, UR7, UR5, UR5 ;  /* 0x00000005070772a4 */ /* 0x000fc8000f8e0205 */
[----:B------:R-:W-:-:S04]  /*3e00*/  UISETP.LT.AND UP0, UPT, UR4, UR7, UPT ;  /* 0x000000070400728c */ /* 0x000fc8000bf01270 */
[----:B------:R-:W-:-:S12]  /*3e10*/  USEL UR4, UR4, UR7, UP0 ;  /* 0x0000000704047287 */ /* 0x000fd80008000000 */
.L_x_5443:
[----:B------:R-:W-:Y:S02]  /*3e20*/  UISETP.NE.AND UP0, UPT, UR52, URZ, UPT ;  /* 0x0000003f3400728c */ /* 0x000fe4000bf05270 */
[----:B------:R-:W-:Y:S02]  /*3e30*/  UIADD3 UR4, UR4, 0x3f, URZ ;  /* 0x0000003f04047890 */ /* 0x000fe4000fffe03f */
[----:B------:R-:W-:Y:S02]  /*3e40*/  UISETP.GE.AND UP1, UPT, UR5, 0x1, UPT ;  /* 0x000000010500788c */ /* 0x000fe4000bf26270 */
[----:B------:R-:W-:Y:S01]  /*3e50*/  USHF.R.S32.HI UR7, URZ, 0x1f, UR4 ;  /* 0x0000001f3f077899 */ /* 0x000fe20008011404 */
[----:B------:R-:W-:-:S03]  /*3e60*/  ULDC UR10, c[0x0][0x9dc] ;  /* 0x00027700000a7ab9 */ /* 0x000fc60000000800 */
[----:B------:R-:W-:Y:S01]  /*3e70*/  ULEA.HI UR7, UR7, UR4, URZ, 0x6 ;  /* 0x0000000407077291 */ /* 0x000fe2000f8f303f */
[----:B------:R-:W-:Y:S01]  /*3e80*/  PLOP3.LUT P0, PT, PT, PT, UP1, 0x40, 0x0 ;  /* 0x000000000000781c */ /* 0x000fe20003f0e818 */
[----:B------:R-:W-:Y:S01]  /*3e90*/  @UP0 ULDC UR8, c[0x0][0x44c] ;  /* 0x0001130000080ab9 */ /* 0x000fe20000000800 */
[----:B------:R-:W-:Y:S01]  /*3ea0*/  @UP0 ULDC UR11, c[0x0][0x450] ;  /* 0x00011400000b0ab9 */ /* 0x000fe20000000800 */
[----:B------:R-:W-:Y:S02]  /*3eb0*/  UIMAD.WIDE.U32 UR8, UR45, UR8, URZ ;  /* 0x000000082d0872a5 */ /* 0x000fe4000f8e003f */
[----:B------:R-:W-:Y:S01]  /*3ec0*/  UMOV UR4, UR45 ;  /* 0x0000002d00047c82 */ /* 0x000fe20008000000 */
[----:B------:R-:W-:Y:S02]  /*3ed0*/  USHF.R.S32.HI UR7, URZ, 0x6, UR7 ;  /* 0x000000063f077899 */ /* 0x000fe40008011407 */
[----:B------:R-:W-:Y:S02]  /*3ee0*/  @UP0 USHF.R.U32.HI UR4, URZ, UR11, UR9 ;  /* 0x0000000b3f040299 */ /* 0x000fe40008011609 */
[----:B------:R-:W-:-:S02]  /*3ef0*/  UISETP.LT.AND UP0, UPT, UR6, UR7, UPT ;  /* 0x000000070600728c */ /* 0x000fc4000bf01270 */
[----:B------:R-:W-:Y:S02]  /*3f00*/  UIADD3 UR4, UR4, UR48, -UR50 ;  /* 0x0000003004047290 */ /* 0x000fe4000fffe832 */
[----:B------:R-:W-:Y:S02]  /*3f10*/  USEL UR6, UR6, UR7, UP0 ;  /* 0x0000000706067287 */ /* 0x000fe40008000000 */
[----:B------:R-:W-:Y:S01]  /*3f20*/  UIADD3 UR7, UR4, -UR10, URZ ;  /* 0x8000000a04077290 */ /* 0x000fe2000fffe03f */
[----:B------:R-:W-:Y:S11]  /*3f30*/  @P0 BRA `(.L_x_5446) ;  /* 0x0000000000440947 */ /* 0x000ff60003800000 */
        /* <DEDUP_REMOVED lines=10> */
.L_x_5447:
[----:B------:R-:W-:-:S11]  /*3fe0*/  UISETP.NE.AND UP0, UPT, UR5, 0x1, UPT ;  /* 0x000000010500788c */ /* 0x000fd6000bf05270 */
[----:B------:R-:W-:Y:S02]  /*3ff0*/  @UP0 ULDC.64 UR10, c[0x0][0x9e8] ;  /* 0x00027a00000a0ab9 */ /* 0x000fe40000000a00 */
[----:B------:R-:W-:-:S04]  /*4000*/  UIMAD.WIDE.U32 UR8, UR4, UR10, URZ ;  /* 0x0000000a040872a5 */ /* 0x000fc8000f8e003f */
[----:B------:R-:W-:-:S12]  /*4010*/  @UP0 USHF.R.U32.HI UR4, URZ, UR11, UR9 ;  /* 0x0000000b3f040299 */ /* 0x000fd80008011609 */
.L_x_5448:
[----:B------:R-:W-:-:S04]  /*4020*/  UIMAD UR4, UR4, UR5, URZ ;  /* 0x00000005040472a4 */ /* 0x000fc8000f8e023f */
[----:B------:R-:W-:-:S04]  /*4030*/  UISETP.LT.AND UP0, UPT, UR7, UR4, UPT ;  /* 0x000000040700728c */ /* 0x000fc8000bf01270 */
[----:B------:R-:W-:-:S12]  /*4040*/  USEL UR7, UR7, UR4, !UP0 ;  /* 0x0000000407077287 */ /* 0x000fd8000c000000 */
.L_x_5446:
[----:B------:R-:W-:Y:S02]  /*4050*/  USHF.R.S32.HI UR4, URZ, 0x1f, UR7 ;  /* 0x0000001f3f047899 */ /* 0x000fe40008011407 */
[----:B------:R-:W-:Y:S02]  /*4060*/  ULOP3.LUT UR10, UR42, 0xff, URZ, 0xc0, !UPT ;  /* 0x000000ff2a0a7892 */ /* 0x000fe4000f8ec03f */
[----:B------:R-:W-:-:S04]  /*4070*/  ULEA.HI UR4, UR4, UR7, URZ, 0x6 ;  /* 0x0000000704047291 */ /* 0x000fc8000f8f303f */
[----:B------:R-:W-:-:S04]  /*4080*/  USHF.R.S32.HI UR4, URZ, 0x6, UR4 ;  /* 0x000000063f047899 */ /* 0x000fc80008011404 */
[----:B------:R-:W-:-:S04]  /*4090*/  UISETP.LT.AND UP0, UPT, URZ, UR4, UPT ;  /* 0x000000043f00728c */ /* 0x000fc8000bf01270 */
[----:B------:R-:W-:-:S03]  /*40a0*/  USEL UR47, URZ, UR4, !UP0 ;  /* 0x000000043f2f7287 */ /* 0x000fc6000c000000 */
[----:B------:R-:W-:Y:S01]  /*40b0*/  UMOV UR4, URZ ;  /* 0x0000003f00047c82 */ /* 0x000fe20008000000 */
        /* <DEDUP_REMOVED lines=40> */
.L_x_5449:
[----:B------:R-:W-:Y:S01]  /*4340*/  UIMAD UR47, UR10, UR4, UR47 ;  /* 0x000000040a2f72a4 */ /* 0x000fe2000f8e022f */
[----:B------:R-:W-:Y:S01]  /*4350*/  IMAD.U32 R168, RZ, RZ, UR6 ;  /* 0x00000006ffa87e24 */ /* 0x000fe2000f8e00ff */
[----:B------:R-:W-:Y:S01]  /*4360*/  PLOP3.LUT P0, PT, PT, PT, PT, 0x80, 0x0 ;  /* 0x000000000000781c */ /* 0x000fe20003f0f070 */
[----:B------:R-:W-:Y:S01]  /*4370*/  IMAD.U32 R5, RZ, RZ, UR4 ;  /* 0x00000004ff057e24 */ /* 0x000fe2000f8e00ff */
[----:B------:R-:W-:Y:S01]  /*4380*/  CS2R R150, SRZ ;  /* 0x0000000000967805 */ /* 0x000fe2000001ff00 */
[----:B------:R-:W-:Y:S01]  /*4390*/  IMAD.MOV.U32 R3, RZ, RZ, RZ ;  /* 0x000000ffff037224 */ /* 0x000fe200078e00ff */
[----:B------:R-:W-:Y:S01]  /*43a0*/  CS2R R148, SRZ ;  /* 0x0000000000947805 */ /* 0x000fe2000001ff00 */
[----:B------:R-:W-:Y:S01]  /*43b0*/  IMAD.MOV.U32 R12, RZ, RZ, RZ ;  /* 0x000000ffff0c7224 */ /* 0x000fe200078e00ff */
[----:B------:R-:W-:Y:S02]  /*43c0*/  VIADDMNMX R168, R5, UR47, R168, PT ;  /* 0x0000002f05a87c46 */ /* 0x000fe4000b8001a8 */
[----:B------:R-:W-:-:S02]  /*43d0*/  CS2R R146, SRZ ;  /* 0x0000000000927805 */ /* 0x000fc4000001ff00 */
[----:B------:R-:W-:Y:S02]  /*43e0*/  CS2R R144, SRZ ;  /* 0x0000000000907805 */ /* 0x000fe4000001ff00 */
[----:B------:R-:W-:Y:S02]  /*43f0*/  CS2R R142, SRZ ;  /* 0x00000000008e7805 */ /* 0x000fe4000001ff00 */
[----:B------:R-:W-:Y:S02]  /*4400*/  ISETP.GT.AND P1, PT, R168, UR47, PT ;  /* 0x0000002fa8007c0c */ /* 0x000fe4000bf24270 */
        /* <DEDUP_REMOVED lines=90> */
.L_x_5450:
        /* <DEDUP_REMOVED lines=12> */
.L_x_5639:
[----:B------:R-:W-:Y:S05]  /*4a70*/  @!P0 BRA `(.L_x_5452) ;  /* 0x0000000000048947 */ /* 0x000fea0003800000 */
[----:B------:R-:W-:Y:S01]  /*4a80*/  BPT.TRAP 0x1 ;  /* 0x000000040000795c */ /* 0x000fe20000300000 */
.L_x_5452:
[----:B------:R-:W-:Y:S02]  /*4a90*/  IMAD.U32 R7, RZ, RZ, UR38 ;  /* 0x00000026ff077e24 */ /* 0x000fe4000f8e00ff */
[----:B------:R-:W-:-:S03]  /*4aa0*/  IMAD.U32 R8, RZ, RZ, UR37 ;  /* 0x00000025ff087e24 */ /* 0x000fc6000f8e00ff */
[----:B------:R-:W-:Y:S02]  /*4ab0*/  LEA R7, R7, UR41, 0x3 ;  /* 0x0000002907077c11 */ /* 0x000fe4000f8e18ff */
[----:B------:R-:W-:-:S04]  /*4ac0*/  SHF.L.U32 R8, R8, 0x1f, RZ ;  /* 0x0000001f08087819 */ /* 0x000fc800000006ff */
[----:B------:R1:W2:Y:S01]  /*4ad0*/  SYNCS.PHASECHK.TRANS64.TRYWAIT P1, [R7+URZ+0x28c30], R8 ;  /* 0x028c3008070075a7 */ /* 0x0002a2000802017f */
[----:B------:R-:W-:Y:S05]  /*4ae0*/  @!P0 BRA `(.L_x_5453) ;  /* 0x0000000000048947 */ /* 0x000fea0003800000 */
[----:B------:R-:W-:Y:S01]  /*4af0*/  BPT.TRAP 0x1 ;  /* 0x000000040000795c */ /* 0x000fe20000300000 */
.L_x_5453:
[----:B--2---:R-:W-:Y:S05]  /*4b00*/  @P1 BRA `(.L_x_5454) ;  /* 0x0000000000081947 */ /* 0x004fea0003800000 */
[----:B------:R-:W2:Y:S02]  /*4b10*/  SYNCS.PHASECHK.TRANS64.TRYWAIT P1, [R7+URZ+0x28c30], R8 ;  /* 0x028c3008070075a7 */ /* 0x000ea4000802017f */
[----:B--2---:R-:W-:Y:S05]  /*4b20*/  @!P1 BRA `(.L_x_5455) ;  /* 0x0000014000e89947 */ /* 0x004fea0003800000 */
.L_x_5454:
        /* <DEDUP_REMOVED lines=40> */
.L_x_5456:
[----:B------:R-:W-:Y:S01]  /*4db0*/  UISETP.NE.AND UP1, UPT, UR52, URZ, UPT ;  /* 0x0000003f3400728c */ /* 0x000fe2000bf25270 */
[----:B------:R-:W-:Y:S01]  /*4dc0*/  VIADD R3, R190, UR45 ;  /* 0x0000002dbe037c36 */ /* 0x000fe20008000000 */
[----:B------:R-:W-:Y:S01]  /*4dd0*/  R2UR UR6, R7 ;  /* 0x00000000070672ca */ /* 0x000fe200000e0000 */
[----:B------:R-:W-:Y:S01]  /*4de0*/  IMAD.MOV.U32 R5, RZ, RZ, -0x40 ;  /* 0xffffffc0ff057424 */ /* 0x000fe200078e00ff */
[----:B------:R-:W-:Y:S01]  /*4df0*/  UISETP.NE.AND UP0, UPT, UR51, URZ, UPT ;  /* 0x0000003f3300728c */ /* 0x000fe2000bf05270 */
[C---:B------:R-:W-:Y:S01]  /*4e00*/  LEA R10, R168.reuse, 0xffffffc0, 0x6 ;  /* 0xffffffc0a80a7811 */ /* 0x040fe200078e30ff */
[----:B------:R-:W-:Y:S01]  /*4e10*/  ULDC UR20, c[0x0][0x9dc] ;  /* 0x0002770000147ab9 */ /* 0x000fe20000000800 */
[----:B------:R-:W-:Y:S01]  /*4e20*/  PLOP3.LUT P1, PT, PT, PT, UP1, 0x80, 0x0 ;  /* 0x000000000000781c */ /* 0x000fe20003f2f018 */
[----:B------:R-:W-:Y:S01]  /*4e30*/  IMAD R5, R168, R5, 0x41 ;  /* 0x00000041a8057424 */ /* 0x000fe200078e0205 */
[----:B------:R-:W-:Y:S01]  /*4e40*/  PLOP3.LUT P2, PT, PT, PT, UP1, 0x80, 0x0 ;  /* 0x000000000000781c */ /* 0x000fe20003f4f018 */
[----:B------:R-:W-:Y:S01]  /*4e50*/  ULDC UR11, c[0x0][0x9e0] ;  /* 0x00027800000b7ab9 */ /* 0x000fe20000000800 */
[----:B------:R-:W-:Y:S01]  /*4e60*/  @UP1 ULDC UR7, c[0x0][0x44c] ;  /* 0x0001130000071ab9 */ /* 0x000fe20000000800 */
[----:B------:R-:W-:Y:S01]  /*4e70*/  IADD3 R11, -R2, UR48, -R10 ;  /* 0x00000030020b7c10 */ /* 0x000fe2000fffe90a */
[----:B------:R-:W-:-:S02]  /*4e80*/  VIADD R14, R5, 0xffffffff ;  /* 0xffffffff050e7836 */ /* 0x000fc40000000000 */
[----:B------:R-:W-:-:S04]  /*4e90*/  UIADD3 UR6, UR6, 0x28c40, URZ ;  /* 0x00028c4006067890 */ /* 0x000fc8000fffe03f */
[----:B------:R-:W-:Y:S01]  /*4ea0*/  UPRMT UR6, UR40, 0x654, UR6 ;  /* 0x0000065428067896 */ /* 0x000fe20008000006 */
[----:B------:R-:W-:Y:S01]  /*4eb0*/  @P1 IMAD.HI.U32 R4, R3, UR7, RZ ;  /* 0x0000000703041c27 */ /* 0x000fe2000f8e00ff */
[----:B------:R-:W-:Y:S01]  /*4ec0*/  @UP1 ULDC UR7, c[0x0][0x450] ;  /* 0x0001140000071ab9 */ /* 0x000fe20000000800 */
[----:B------:R-:W-:-:S03]  /*4ed0*/  PLOP3.LUT P1, PT, PT, PT, UP0, 0x40, 0x0 ;  /* 0x000000000000781c */ /* 0x000fc60003f2e808 */
[----:B------:R-:W-:Y:S02]  /*4ee0*/  @P2 SHF.R.U32.HI R3, RZ, UR7, R4 ;  /* 0x00000007ff032c19 */ /* 0x000fe40008011604 */
[----:B------:R-:W-:Y:S01]  /*4ef0*/  IADD3 R4, -R2, UR48, R5 ;  /* 0x0000003002047c10 */ /* 0x000fe2000fffe105 */
[----:B------:R-:W-:Y:S01]  /*4f00*/  SYNCS.ARRIVE.TRANS64.RED.A1T0 RZ, [UR6], RZ ;  /* 0x000000ffffff79a7 */ /* 0x000fe20008100406 */
[----:B------:R-:W-:Y:S01]  /*4f10*/  ULOP3.LUT UR6, URZ, UR20, URZ, 0x33, !UPT ;  /* 0x000000143f067292 */ /* 0x000fe2000f8e333f */
[----:B------:R-:W0:Y:S02]  /*4f20*/  SHFL.IDX PT, R6, R3, RZ, 0x1c1f ;  /* 0x001c1fff03067589 */ /* 0x000e2400000e0000 */
[----:B------:R-:W-:-:S04]  /*4f30*/  VIADD R4, R4, -UR50 ;  /* 0x8000003204047c36 */ /* 0x000fc80008000000 */
[C---:B------:R-:W-:Y:S02]  /*4f40*/  VIADD R12, R4.reuse, UR11 ;  /* 0x0000000b040c7c36 */ /* 0x040fe40008000000 */
[----:B------:R-:W-:-:S03]  /*4f50*/  VIADD R13, R4, UR6 ;  /* 0x00000006040d7c36 */ /* 0x000fc60008000000 */
[----:B0-----:R-:W-:Y:S01]  /*4f60*/  VIADDMNMX R4, R6, R12, R11, PT ;  /* 0x0000000c06047246 */ /* 0x001fe2000380010b */
[----:B------:R-:W-:Y:S01]  /*4f70*/  IMAD.IADD R5, R13, 0x1, R6 ;  /* 0x000000010d057824 */ /* 0x000fe200078e0206 */
[----:B------:R-:W-:Y:S06]  /*4f80*/  @P1 BRA `(.L_x_5457) ;  /* 0x0000000000641947 */ /* 0x000fec0003800000 */
[----:B------:R-:W-:Y:S01]  /*4f90*/  IMAD.U32 R9, RZ, RZ, UR50 ;  /* 0x00000032ff097e24 */ /* 0x000fe2000f8e00ff */
[----:B------:R-:W-:Y:S04]  /*4fa0*/  BSSY B0, `(.L_x_5458) ;  /* 0x0000013000007945 */ /* 0x000fe80003800000 */
[----:B------:R-:W-:-:S04]  /*4fb0*/  IADD3 R9, -R9, UR48, R6 ;  /* 0x0000003009097c10 */ /* 0x000fc8000fffe106 */
        /* <DEDUP_REMOVED lines=11> */
.L_x_5459:
[----:B------:R-:W-:Y:S02]  /*5070*/  ULDC UR6, c[0x0][0x9e4] ;  /* 0x0002790000067ab9 */ /* 0x000fe40000000800 */
[----:B------:R-:W-:-:S05]  /*5080*/  IMAD.U32 R15, RZ, RZ, UR6 ;  /* 0x00000006ff0f7e24 */ /* 0x000fca000f8e00ff */
[----:B------:R-:W-:-:S13]  /*5090*/  ISETP.NE.AND P1, PT, R15, 0x1, PT ;  /* 0x000000010f00780c */ /* 0x000fda0003f25270 */
[----:B------:R-:W0:Y:S02]  /*50a0*/  @P1 LDC.64 R20, c[0x0][0x9e8] ;  /* 0x00027a00ff141b82 */ /* 0x000e240000000a00 */
[----:B0-----:R-:W-:-:S05]  /*50b0*/  @P1 IMAD.HI.U32 R6, R9, R20, RZ ;  /* 0x0000001409061227 */ /* 0x001fca00078e00ff */
[----:B------:R-:W-:-:S07]  /*50c0*/  @P1 SHF.R.U32.HI R9, RZ, R21, R6 ;  /* 0x00000015ff091219 */ /* 0x000fce0000011606 */
.L_x_5460:
[----:B------:R-:W-:Y:S05]  /*50d0*/  BSYNC B0 ;  /* 0x0000000000007941 */ /* 0x000fea0003800000 */
.L_x_5458:
[----:B------:R-:W-:-:S04]  /*50e0*/  IMAD R9, R9, R15, -R10 ;  /* 0x0000000f09097224 */ /* 0x000fc800078e0a0a */
[----:B------:R-:W-:-:S05]  /*50f0*/  IMAD.IADD R9, R9, 0x1, -R2 ;  /* 0x0000000109097824 */ /* 0x000fca00078e0a02 */
[----:B------:R-:W-:Y:S02]  /*5100*/  VIADDMNMX R4, R9, R15, R4, PT ;  /* 0x0000000f09047246 */ /* 0x000fe40003800104 */
[----:B------:R-:W-:-:S07]  /*5110*/  VIMNMX R5, R5, R9, !PT ;  /* 0x0000000905057248 */ /* 0x000fce0007fe0100 */
.L_x_5457:
[C---:B------:R-:W-:Y:S01]  /*5120*/  ISETP.GE.AND P2, PT, R14.reuse, 0x9, PT ;  /* 0x000000090e00780c */ /* 0x040fe20003f46270 */
[----:B------:R-:W-:Y:S01]  /*5130*/  UISETP.NE.AND UP0, UPT, UR51, URZ, UPT ;  /* 0x0000003f3300728c */ /* 0x000fe2000bf05270 */
        /* <DEDUP_REMOVED lines=41> */
[C---:B------:R-:W-:Y:S02]  /*53d0*/  ISETP.GT.AND P3, PT, R5.reuse, 0x28, !P4 ;  /* 0x000000280500780c */ /* 0x040fe40006764270 */
[----:B------:R-:W-:Y:S02]  /*53e0*/  P2R R62, PR, RZ, 0x10 ;  /* 0x00000010ff3e7803 */ /* 0x000fe40000000000 */
[----:B------:R-:W-:Y:S02]  /*53f0*/  ISETP.LT.OR P3, PT, R4, 0x29, P3 ;  /* 0x000000290400780c */ /* 0x000fe40001f61670 */
[----:B------:R-:W-:Y:S02]  /*5400*/  ISETP.GE.AND P4, PT, R14, 0x2a, PT ;  /* 0x0000002a0e00780c */ /* 0x000fe40003f86270 */
[----:B------:R-:W-:Y:S02]  /*5410*/  FSEL R63, R44, -INF , !P3 ;  /* 0xff8000002c3f7808 */ /* 0x000fe40005800000 */
[----:B------:R-:W-:-:S02]  /*5420*/  ISETP.GT.AND P3, PT, R5, 0x29, !P4 ;  /* 0x000000290500780c */ /* 0x000fc40006764270 */
[----:B------:R-:W-:Y:S02]  /*5430*/  P2R R44, PR, RZ, 0x10 ;  /* 0x00000010ff2c7803 */ /* 0x000fe40000000000 */
[----:B------:R-:W-:Y:S02]  /*5440*/  ISETP.LT.OR P3, PT, R4, 0x2a, P3 ;  /* 0x0000002a0400780c */ /* 0x000fe40001f61670 */
[----:B------:R-:W-:Y:S02]  /*5450*/  P2R R28, PR, RZ, 0x20 ;  /* 0x00000020ff1c7803 */ /* 0x000fe40000000000 */
[----:B------:R-:W-:Y:S02]  /*5460*/  FSEL R45, R45, -INF , !P3 ;  /* 0xff8000002d2d7808 */ /* 0x000fe40005800000 */
[----:B------:R-:W-:Y:S02]  /*5470*/  ISETP.GE.AND P3, PT, R14, 0x31, PT ;  /* 0x000000310e00780c */ /* 0x000fe40003f66270 */
[----:B------:R-:W-:-:S02]  /*5480*/  P2R R56, PR, RZ, 0x40 ;  /* 0x00000040ff387803 */ /* 0x000fc40000000000 */
        /* <DEDUP_REMOVED lines=19> */
[----:B------:R-:W-:Y:S02]  /*55c0*/  ISETP.LT.OR P6, PT, R4, 0x3a, P6 ;  /* 0x0000003a0400780c */ /* 0x000fe400037c1670 */
[----:B------:R-:W0:Y:S02]  /*55d0*/  SHFL.IDX PT, R4, R3, 0x1, 0x1c1f ;  /* 0x003c1f0003047f89 */ /* 0x000e2400000e0000 */
[----:B------:R-:W-:Y:S02]  /*55e0*/  FSEL R53, R53, -INF , !P6 ;  /* 0xff80000035357808 */ /* 0x000fe40007000000 */
[----:B------:R-:W-:Y:S02]  /*55f0*/  PLOP3.LUT P6, PT, PT, PT, UP0, 0x40, 0x0 ;  /* 0x000000000000781c */ /* 0x000fe40003fce808 */
[----:B0-----:R-:W-:Y:S01]  /*5600*/  VIADDMNMX R6, R4, R12, R11, PT ;  /* 0x0000000c04067246 */ /* 0x001fe2000380010b */
[----:B------:R-:W-:-:S10]  /*5610*/  IMAD.IADD R9, R13, 0x1, R4 ;  /* 0x000000010d097824 */ /* 0x000fd400078e0204 */
[----:B------:R-:W-:Y:S05]  /*5620*/  @P6 BRA `(.L_x_5461) ;  /* 0x0000000000646947 */ /* 0x000fea0003800000 */
        /* <DEDUP_REMOVED lines=14> */
.L_x_5463:
[----:B------:R-:W-:Y:S02]  /*5710*/  ULDC UR6, c[0x0][0x9e4] ;  /* 0x0002790000067ab9 */ /* 0x000fe40000000800 */
[----:B------:R-:W-:-:S05]  /*5720*/  IMAD.U32 R11, RZ, RZ, UR6 ;  /* 0x00000006ff0b7e24 */ /* 0x000fca000f8e00ff */
[----:B------:R-:W-:-:S13]  /*5730*/  ISETP.NE.AND P6, PT, R11, 0x1, PT ;  /* 0x000000010b00780c */ /* 0x000fda0003fc5270 */
[----:B------:R-:W0:Y:S02]  /*5740*/  @P6 LDC.64 R4, c[0x0][0x9e8] ;  /* 0x00027a00ff046b82 */ /* 0x000e240000000a00 */
[----:B0-----:R-:W-:-:S05]  /*5750*/  @P6 IMAD.HI.U32 R4, R3, R4, RZ ;  /* 0x0000000403046227 */ /* 0x001fca00078e00ff */
[----:B------:R-:W-:-:S07]  /*5760*/  @P6 SHF.R.U32.HI R3, RZ, R5, R4 ;  /* 0x00000005ff036219 */ /* 0x000fce0000011604 */
.L_x_5464:
[----:B------:R-:W-:Y:S05]  /*5770*/  BSYNC B0 ;  /* 0x0000000000007941 */ /* 0x000fea0003800000 */
.L_x_5462:
[----:B------:R-:W-:-:S04]  /*5780*/  IMAD R3, R3, R11, -R10 ;  /* 0x0000000b03037224 */ /* 0x000fc800078e0a0a */
[----:B------:R-:W-:-:S05]  /*5790*/  IMAD.IADD R3, R3, 0x1, -R2 ;  /* 0x0000000103037824 */ /* 0x000fca00078e0a02 */
[----:B------:R-:W-:Y:S02]  /*57a0*/  VIADDMNMX R6, R3, R11, R6, PT ;  /* 0x0000000b03067246 */ /* 0x000fe40003800106 */
[----:B------:R-:W-:-:S07]  /*57b0*/  VIMNMX R9, R9, R3, !PT ;  /* 0x0000000309097248 */ /* 0x000fce0007fe0100 */
.L_x_5461:
[----:B------:R-:W-:Y:S01]  /*57c0*/  ISETP.GT.AND P1, PT, R9, 0x1, !P1 ;  /* 0x000000010900780c */ /* 0x000fe20004f24270 */
[----:B------:R-:W-:Y:S01]  /*57d0*/  ULDC UR10, c[0x0][0x988] ;  /* 0x00026200000a7ab9 */ /* 0x000fe20000000800 */
[----:B------:R-:W-:Y:S01]  /*57e0*/  FMNMX.FTZ R3, R15, R25, !PT ;  /* 0x000000190f037209 */ /* 0x000fe20007810000 */
[----:B------:R-:W-:Y:S01]  /*57f0*/  BAR.SYNC.DEFER_BLOCKING 0xf, 0x100 ;  /* 0x03c4000000007b1d */ /* 0x000fe20000010000 */
        /* <DEDUP_REMOVED lines=29> */
[C---:B------:R-:W-:Y:S02]  /*59d0*/  ISETP.GT.AND P2, PT, R9.reuse, 0x8, !P2 ;  /* 0x000000080900780c */ /* 0x040fe40005744270 */
[----:B------:R-:W-:Y:S02]  /*59e0*/  FSEL R38, R38, -INF , !P1 ;  /* 0xff80000026267808 */ /* 0x000fe40004800000 */
[----:B------:R-:W-:Y:S02]  /*59f0*/  ISETP.NE.AND P1, PT, R36, RZ, PT ;  /* 0x000000ff2400720c */ /* 0x000fe40003f25270 */
[----:B------:R-:W-:Y:S02]  /*5a00*/  FMNMX.FTZ R4, R52, R3, !PT ;  /* 0x0000000334047209 */ /* 0x000fe40007810000 */
[----:B------:R-:W-:-:S02]  /*5a10*/  ISETP.GT.AND P1, PT, R9, 0x19, !P1 ;  /* 0x000000190900780c */ /* 0x000fc40004f24270 */
[C---:B------:R-:W-:Y:S02]  /*5a20*/  ISETP.LT.OR P2, PT, R6.reuse, 0x9, P2 ;  /* 0x000000090600780c */ /* 0x040fe40001741670 */
[----:B------:R-:W-:Y:S02]  /*5a30*/  ISETP.LT.OR P1, PT, R6, 0x1a, P1 ;  /* 0x0000001a0600780c */ /* 0x000fe40000f21670 */
[----:B------:R-:W-:Y:S02]  /*5a40*/  FMNMX.FTZ R10, R53, R4, !PT ;  /* 0x00000004350a7209 */ /* 0x000fe40007810000 */
[----:B------:R-:W-:Y:S02]  /*5a50*/  FSEL R39, R39, -INF , !P1 ;  /* 0xff80000027277808 */ /* 0x000fe40004800000 */
[----:B------:R-:W-:Y:S01]  /*5a60*/  ISETP.NE.AND P1, PT, R60, RZ, PT ;  /* 0x000000ff3c00720c */ /* 0x000fe20003f25270 */
[----:B------:R-:W0:Y:S01]  /*5a70*/  SHFL.BFLY PT, R3, R10, 0x2, 0x1f ;  /* 0x0c401f000a037f89 */ /* 0x000e2200000e0000 */
[----:B------:R-:W-:-:S02]  /*5a80*/  FSEL R30, R30, -INF , !P2 ;  /* 0xff8000001e1e7808 */ /* 0x000fc40005000000 */
[C---:B------:R-:W-:Y:S02]  /*5a90*/  ISETP.GT.AND P1, PT, R9.reuse, 0x20, !P1 ;  /* 0x000000200900780c */ /* 0x040fe40004f24270 */
[----:B------:R-:W-:Y:S02]  /*5aa0*/  ISETP.NE.AND P2, PT, R40, RZ, PT ;  /* 0x000000ff2800720c */ /* 0x000fe40003f45270 */
[----:B------:R-:W-:Y:S02]  /*5ab0*/  ISETP.LT.OR P1, PT, R6, 0x21, P1 ;  /* 0x000000210600780c */ /* 0x000fe40000f21670 */
[----:B------:R-:W-:Y:S02]  /*5ac0*/  ISETP.NE.AND P6, PT, R20, RZ, PT ;  /* 0x000000ff1400720c */ /* 0x000fe40003fc5270 */
[----:B------:R-:W-:Y:S02]  /*5ad0*/  FSEL R42, R42, -INF , !P1 ;  /* 0xff8000002a2a7808 */ /* 0x000fe40004800000 */
[----:B------:R-:W-:-:S02]  /*5ae0*/  ISETP.GT.AND P1, PT, R9, 0x21, !P2 ;  /* 0x000000210900780c */ /* 0x000fc40005724270 */
[----:B------:R-:W-:Y:S02]  /*5af0*/  ISETP.NE.AND P2, PT, R44, RZ, PT ;  /* 0x000000ff2c00720c */ /* 0x000fe40003f45270 */
[----:B------:R-:W-:Y:S02]  /*5b00*/  ISETP.LT.OR P1, PT, R6, 0x22, P1 ;  /* 0x000000220600780c */ /* 0x000fe40000f21670 */
[----:B------:R-:W-:Y:S02]  /*5b10*/  ISETP.GT.AND P2, PT, R9, 0x29, !P2 ;  /* 0x000000290900780c */ /* 0x000fe40005744270 */
[----:B------:R-:W-:Y:S02]  /*5b20*/  FSEL R43, R43, -INF , !P1 ;  /* 0xff8000002b2b7808 */ /* 0x000fe40004800000 */
[----:B------:R-:W-:Y:S02]  /*5b30*/  ISETP.GT.AND P1, PT, R9, RZ, !P6 ;  /* 0x000000ff0900720c */ /* 0x000fe40007724270 */
[----:B0-----:R-:W-:-:S02]  /*5b40*/  FMNMX.FTZ R11, R10, R3, !PT ;  /* 0x000000030a0b7209 */ /* 0x001fc40007810000 */
[----:B------:R-:W-:Y:S02]  /*5b50*/  ISETP.LT.OR P1, PT, R6, 0x1, P1 ;  /* 0x000000010600780c */ /* 0x000fe40000f21670 */
[C---:B------:R-:W-:Y:S01]  /*5b60*/  ISETP.GT.AND P3, PT, R9.reuse, 0x30, !P3 ;  /* 0x000000300900780c */ /* 0x040fe20005f64270 */
[----:B------:R-:W0:Y:S01]  /*5b70*/  SHFL.BFLY PT, R12, R11, 0x1, 0x1f ;  /* 0x0c201f000b0c7f89 */ /* 0x000e2200000e0000 */
        /* <DEDUP_REMOVED lines=8> */
[----:B------:R-:W-:Y:S02]  /*5c00*/  FMNMX.FTZ R4, R34, R3, !PT ;  /* 0x0000000322047209 */ /* 0x000fe40007810000 */
[----:B------:R-:W-:-:S02]  /*5c10*/  ISETP.LT.OR P2, PT, R6, 0x2a, P2 ;  /* 0x0000002a0600780c */ /* 0x000fc40001741670 */
[----:B------:R-:W-:Y:S02]  /*5c20*/  FMNMX.FTZ R3, R35, R4, !PT ;  /* 0x0000000423037209 */ /* 0x000fe40007810000 */
[----:B------:R-:W-:Y:S02]  /*5c30*/  ISETP.GT.AND P4, PT, R9, 0x31, !P4 ;  /* 0x000000310900780c */ /* 0x000fe40006784270 */
[----:B------:R-:W-:Y:S02]  /*5c40*/  FMNMX.FTZ R4, R38, R3, !PT ;  /* 0x0000000326047209 */ /* 0x000fe40007810000 */
[----:B0-----:R-:W-:Y:S02]  /*5c50*/  FMNMX.FTZ R5, R11, R12, !PT ;  /* 0x0000000c0b057209 */ /* 0x001fe40007810000 */
[----:B------:R-:W-:Y:S02]  /*5c60*/  FMNMX.FTZ R3, R39, R4, !PT ;  /* 0x0000000427037209 */ /* 0x000fe40007810000 */
[----:B------:R-:W-:Y:S01]  /*5c70*/  ISETP.LT.OR P3, PT, R6, 0x31, P3 ;  /* 0x000000310600780c */ /* 0x000fe20001f61670 */
[----:B------:R-:W-:Y:S01]  /*5c80*/  FMUL.FTZ R10, R5, UR10 ;  /* 0x0000000a050a7c20 */ /* 0x000fe20008410000 */
[----:B------:R-:W-:-:S02]  /*5c90*/  FMNMX.FTZ R4, R42, R3, !PT ;  /* 0x000000032a047209 */ /* 0x000fc40007810000 */
[----:B------:R-:W-:Y:S02]  /*5ca0*/  FSEL R47, R47, -INF , !P2 ;  /* 0xff8000002f2f7808 */ /* 0x000fe40005000000 */
[----:B------:R-:W-:Y:S02]  /*5cb0*/  FMNMX.FTZ R3, R43, R4, !PT ;  /* 0x000000042b037209 */ /* 0x000fe40007810000 */
[----:B------:R-:W-:Y:S02]  /*5cc0*/  FSETP.NEU.FTZ.AND P1, PT, R5, -INF , PT ;  /* 0xff8000000500780b */ /* 0x000fe40003f3d000 */
[----:B------:R-:W-:Y:S02]  /*5cd0*/  FMNMX.FTZ R4, R46, R3, !PT ;  /* 0x000000032e047209 */ /* 0x000fe40007810000 */
[----:B------:R-:W-:Y:S02]  /*5ce0*/  ISETP.NE.AND P6, PT, R14, RZ, PT ;  /* 0x000000ff0e00720c */ /* 0x000fe40003fc5270 */
[----:B------:R-:W-:-:S02]  /*5cf0*/  ISETP.GT.AND P5, PT, R9, 0x38, !P5 ;  /* 0x000000380900780c */ /* 0x000fc40006fa4270 */
[----:B------:R-:W-:Y:S02]  /*5d00*/  ISETP.LT.OR P4, PT, R6, 0x32, P4 ;  /* 0x000000320600780c */ /* 0x000fe40002781670 */
[----:B------:R-:W-:Y:S02]  /*5d10*/  FSEL R50, R50, -INF , !P3 ;  /* 0xff80000032327808 */ /* 0x000fe40005800000 */
[----:B------:R-:W-:Y:S02]  /*5d20*/  FMNMX.FTZ R3, R47, R4, !PT ;  /* 0x000000042f037209 */ /* 0x000fe40007810000 */
[----:B------:R-:W-:Y:S02]  /*5d30*/  FSEL R10, R10, RZ, P1 ;  /* 0x000000ff0a0a7208 */ /* 0x000fe40000800000 */
[----:B------:R-:W-:Y:S02]  /*5d40*/  ISETP.GT.AND P1, PT, R9, 0x39, !P6 ;  /* 0x000000390900780c */ /* 0x000fe40007724270 */
[----:B------:R-:W-:Y:S01]  /*5d50*/  ISETP.LT.OR P5, PT, R6, 0x39, P5 ;  /* 0x000000390600780c */ /* 0x000fe20002fa1670 */
[--C-:B------:R-:W-:Y:S01]  /*5d60*/  FFMA.FTZ R9, R15, UR10, -R10.reuse ;  /* 0x0000000a0f097c23 */ /* 0x100fe2000801080a */
[----:B------:R-:W-:Y:S01]  /*5d70*/  FSEL R51, R51, -INF , !P4 ;  /* 0xff80000033337808 */ /* 0x000fe20006000000 */
[--C-:B------:R-:W-:Y:S01]  /*5d80*/  FFMA.FTZ R11, R25, UR10, -R10.reuse ;  /* 0x0000000a190b7c23 */ /* 0x100fe2000801080a */
[----:B------:R-:W-:Y:S01]  /*5d90*/  FMNMX.FTZ R4, R50, R3, !PT ;  /* 0x0000000332047209 */ /* 0x000fe20007810000 */
[--C-:B------:R-:W-:Y:S01]  /*5da0*/  FFMA.FTZ R12, R29, UR10, -R10.reuse ;  /* 0x0000000a1d0c7c23 */ /* 0x100fe2000801080a */
[----:B------:R-:W-:Y:S01]  /*5db0*/  ISETP.LT.OR P1, PT, R6, 0x3a, P1 ;  /* 0x0000003a0600780c */ /* 0x000fe20000f21670 */
[--C-:B------:R-:W-:Y:S01]  /*5dc0*/  FFMA.FTZ R6, R21, UR10, -R10.reuse ;  /* 0x0000000a15067c23 */ /* 0x100fe2000801080a */
[----:B------:R-:W-:Y:S01]  /*5dd0*/  FSEL R54, R54, -INF , !P5 ;  /* 0xff80000036367808 */ /* 0x000fe20006800000 */
[----:B------:R-:W-:Y:S01]  /*5de0*/  MUFU.EX2 R9, R9 ;  /* 0x0000000900097308 */ /* 0x000fe20000000800 */
[----:B------:R-:W-:Y:S01]  /*5df0*/  FMNMX.FTZ R3, R51, R4, !PT ;  /* 0x0000000433037209 */ /* 0x000fe20007810000 */
[--C-:B------:R-:W-:Y:S01]  /*5e00*/  FFMA.FTZ R14, R57, UR10, -R10.reuse ;  /* 0x0000000a390e7c23 */ /* 0x100fe2000801080a */
[----:B------:R-:W-:Y:S01]  /*5e10*/  FSEL R55, R55, -INF , !P1 ;  /* 0xff80000037377808 */ /* 0x000fe20004800000 */
[--C-:B------:R-:W-:Y:S01]  /*5e20*/  FFMA.FTZ R15, R59, UR10, -R10.reuse ;  /* 0x0000000a3b0f7c23 */ /* 0x100fe2000801080a */
[----:B------:R-:W-:Y:S01]  /*5e30*/  FMNMX.FTZ R4, R54, R3, !PT ;  /* 0x0000000336047209 */ /* 0x000fe20007810000 */
[--C-:B------:R-:W-:Y:S01]  /*5e40*/  FFMA.FTZ R20, R37, UR10, -R10.reuse ;  /* 0x0000000a25147c23 */ /* 0x100fe2000801080a */
[--C-:B------:R-:W-:Y:S01]  /*5e50*/  FFMA.FTZ R21, R61, UR10, -R10.reuse ;  /* 0x0000000a3d157c23 */ /* 0x100fe2000801080a */
[----:B------:R-:W-:Y:S01]  /*5e60*/  MUFU.EX2 R154, R6 ;  /* 0x00000006009a7308 */ /* 0x000fe20000000800 */
[----:B------:R-:W-:Y:S01]  /*5e70*/  FMNMX.FTZ R4, R55, R4, !PT ;  /* 0x0000000437047209 */ /* 0x000fe20007810000 */
[--C-:B------:R-:W-:Y:S01]  /*5e80*/  FFMA.FTZ R45, R45, UR10, -R10.reuse ;  /* 0x0000000a2d2d7c23 */ /* 0x100fe2000801080a */
[--C-:B------:R-:W-:Y:S01]  /*5e90*/  FFMA.FTZ R48, R48, UR10, -R10.reuse ;  /* 0x0000000a30307c23 */ /* 0x100fe2000801080a */
[--C-:B------:R-:W-:Y:S01]  /*5ea0*/  FFMA.FTZ R49, R49, UR10, -R10.reuse ;  /* 0x0000000a31317c23 */ /* 0x100fe2000801080a */
[--C-:B------:R-:W-:Y:S01]  /*5eb0*/  FFMA.FTZ R52, R52, UR10, -R10.reuse ;  /* 0x0000000a34347c23 */ /* 0x100fe2000801080a */
[----:B------:R-:W0:Y:S02]  /*5ec0*/  SHFL.BFLY PT, R3, R4, 0x2, 0x1f ;  /* 0x0c401f0004037f89 */ /* 0x000e2400000e0000 */
[----:B------:R3:W4:Y:S08]  /*5ed0*/  MUFU.EX2 R152, R11 ;  /* 0x0000000b00987308 */ /* 0x0007300000000800 */
[----:B------:R5:W-:Y:S01]  /*5ee0*/  MUFU.EX2 R13, R12 ;  /* 0x0000000c000d7308 */ /* 0x000be20000000800 */
[----:B---3--:R-:W-:-:S07]  /*5ef0*/  FFMA.FTZ R11, R33, UR10, -R10 ;  /* 0x0000000a210b7c23 */ /* 0x008fce000801080a */
[----:B------:R-:W-:Y:S01]  /*5f00*/  MUFU.EX2 R14, R14 ;  /* 0x0000000e000e7308 */ /* 0x000fe20000000800 */
[----:B-----5:R-:W-:Y:S01]  /*5f10*/  FFMA.FTZ R12, R63, UR10, -R10 ;  /* 0x0000000a3f0c7c23 */ /* 0x020fe2000801080a */
[----:B----4-:R-:W-:Y:S01]  /*5f20*/  FADD.FTZ R25, R9, R152 ;  /* 0x0000009809197221 */ /* 0x010fe20000010000 */
[----:B------:R-:W-:Y:S02]  /*5f30*/  F2FP.BF16.F32.PACK_AB R152, R152, R9 ;  /* 0x000000099898723e */ /* 0x000fe400000010ff */
[----:B0-----:R-:W-:Y:S01]  /*5f40*/  FMNMX.FTZ R3, R4, R3, !PT ;  /* 0x0000000304037209 */ /* 0x001fe20007810000 */
[--C-:B------:R-:W-:Y:S02]  /*5f50*/  FFMA.FTZ R4, R41, UR10, -R10.reuse ;  /* 0x0000000a29047c23 */ /* 0x100fe4000801080a */
[----:B------:R-:W0:Y:S01]  /*5f60*/  MUFU.EX2 R11, R11 ;  /* 0x0000000b000b7308 */ /* 0x000e220000000800 */
[----:B------:R-:W-:Y:S01]  /*5f70*/  FFMA.FTZ R10, R53, UR10, -R10 ;  /* 0x0000000a350a7c23 */ /* 0x000fe2000801080a */
[----:B------:R-:W3:Y:S06]  /*5f80*/  SHFL.BFLY PT, R6, R3, 0x1, 0x1f ;  /* 0x0c201f0003067f89 */ /* 0x000eec00000e0000 */
        /* <DEDUP_REMOVED lines=10> */
[----:B------:R3:W-:Y:S01]  /*6030*/  MUFU.EX2 R3, R10 ;  /* 0x0000000a00037308 */ /* 0x0007e20000000800 */
        /* <DEDUP_REMOVED lines=8> */
[----:B---3--:R-:W-:Y:S01]  /*60c0*/  FADD.FTZ R10, R154, R25 ;  /* 0x000000199a0a7221 */ /* 0x008fe20000010000 */
[--C-:B------:R-:W-:Y:S01]  /*60d0*/  FFMA.FTZ R39, R39, UR10, -R24.reuse ;  /* 0x0000000a27277c23 */ /* 0x100fe20008010818 */
[--C-:B------:R-:W-:Y:S01]  /*60e0*/  FFMA.FTZ R42, R42, UR10, -R24.reuse ;  /* 0x0000000a2a2a7c23 */ /* 0x100fe20008010818 */
[----:B------:R-:W-:Y:S01]  /*60f0*/  FFMA.FTZ R43, R43, UR10, -R24 ;  /* 0x0000000a2b2b7c23 */ /* 0x000fe20008010818 */
[----:B------:R-:W-:Y:S01]  /*6100*/  FADD.FTZ R29, R13, R10 ;  /* 0x0000000a0d1d7221 */ /* 0x000fe20000010000 */
[--C-:B------:R-:W-:Y:S01]  /*6110*/  FFMA.FTZ R46, R46, UR10, -R24.reuse ;  /* 0x0000000a2e2e7c23 */ /* 0x100fe20008010818 */
[--C-:B------:R-:W-:Y:S01]  /*6120*/  FFMA.FTZ R47, R47, UR10, -R24.reuse ;  /* 0x0000000a2f2f7c23 */ /* 0x100fe20008010818 */
[----:B------:R-:W3:Y:S01]  /*6130*/  MUFU.EX2 R27, R27 ;  /* 0x0000001b001b7308 */ /* 0x000ee20000000800 */
[----:B------:R-:W-:Y:S01]  /*6140*/  FADD.FTZ R28, R14, R29 ;  /* 0x0000001d0e1c7221 */ /* 0x000fe20000010000 */
[--C-:B------:R-:W-:Y:S01]  /*6150*/  FFMA.FTZ R50, R50, UR10, -R24.reuse ;  /* 0x0000000a32327c23 */ /* 0x100fe20008010818 */
[----:B------:R-:W-:Y:S01]  /*6160*/  FFMA.FTZ R51, R51, UR10, -R24 ;  /* 0x0000000a33337c23 */ /* 0x000fe20008010818 */
[----:B------:R-:W-:Y:S01]  /*6170*/  F2FP.BF16.F32.PACK_AB R154, R13, R154 ;  /* 0x0000009a0d9a723e */ /* 0x000fe200000010ff */
[----:B------:R-:W-:Y:S01]  /*6180*/  FADD.FTZ R28, R11, R28 ;  /* 0x0000001c0b1c7221 */ /* 0x000fe20000010000 */
[--C-:B------:R-:W-:Y:S01]  /*6190*/  FFMA.FTZ R54, R54, UR10, -R24.reuse ;  /* 0x0000000a36367c23 */ /* 0x100fe20008010818 */
[----:B------:R-:W-:Y:S01]  /*61a0*/  FFMA.FTZ R24, R55, UR10, -R24 ;  /* 0x0000000a37187c23 */ /* 0x000fe20008010818 */
[----:B------:R-:W4:Y:S01]  /*61b0*/  MUFU.EX2 R30, R30 ;  /* 0x0000001e001e7308 */ /* 0x000f220000000800 */
[----:B0-----:R-:W-:-:S07]  /*61c0*/  F2FP.BF16.F32.PACK_AB R160, R4, R21 ;  /* 0x0000001504a0723e */ /* 0x001fce00000010ff */
[----:B------:R-:W0:Y:S01]  /*61d0*/  MUFU.EX2 R31, R31 ;  /* 0x0000001f001f7308 */ /* 0x000e220000000800 */
[----:B---3--:R-:W-:Y:S01]  /*61e0*/  FADD.FTZ R25, R26, R27 ;  /* 0x0000001b1a197221 */ /* 0x008fe20000010000 */
[----:B------:R-:W-:-:S06]  /*61f0*/  F2FP.BF16.F32.PACK_AB R153, R27, R26 ;  /* 0x0000001a1b99723e */ /* 0x000fcc00000010ff */
[----:B------:R-:W3:Y:S01]  /*6200*/  MUFU.EX2 R34, R34 ;  /* 0x0000002200227308 */ /* 0x000ee20000000800 */
[----:B----4-:R-:W-:-:S07]  /*6210*/  FADD.FTZ R10, R30, R25 ;  /* 0x000000191e0a7221 */ /* 0x010fce0000010000 */
[----:B------:R-:W4:Y:S01]  /*6220*/  MUFU.EX2 R35, R35 ;  /* 0x0000002300237308 */ /* 0x000f220000000800 */
[C---:B0-----:R-:W-:Y:S01]  /*6230*/  FADD.FTZ R25, R31.reuse, R10 ;  /* 0x0000000a1f197221 */ /* 0x041fe20000010000 */
[----:B------:R-:W-:-:S05]  /*6240*/  F2FP.BF16.F32.PACK_AB R155, R31, R30 ;  /* 0x0000001e1f9b723e */ /* 0x000fca00000010ff */
[----:B------:R0:W-:Y:S01]  /*6250*/  STSM.16.M88.4 [R22+0x26800], R152 ;  /* 0x0268009816007844 */ /* 0x0001e20000000200 */
[----:B------:R-:W5:Y:S01]  /*6260*/  MUFU.EX2 R38, R38 ;  /* 0x0000002600267308 */ /* 0x000f620000000800 */
[----:B---3--:R-:W-:Y:S01]  /*6270*/  FADD.FTZ R10, R34, R25 ;  /* 0x00000019220a7221 */ /* 0x008fe20000010000 */
[----:B------:R-:W-:-:S04]  /*6280*/  FADD.FTZ R25, R15, R28 ;  /* 0x0000001c0f197221 */ /* 0x000fc80000010000 */
[----:B------:R-:W-:Y:S02]  /*6290*/  FADD.FTZ R28, R20, R25 ;  /* 0x00000019141c7221 */ /* 0x000fe40000010000 */
[----:B------:R-:W3:Y:S01]  /*62a0*/  MUFU.EX2 R39, R39 ;  /* 0x0000002700277308 */ /* 0x000ee20000000800 */
[----:B----4-:R-:W-:Y:S01]  /*62b0*/  FADD.FTZ R9, R35, R10 ;  /* 0x0000000a23097221 */ /* 0x010fe20000010000 */
[----:B------:R-:W-:Y:S01]  /*62c0*/  FADD.FTZ R13, R21, R28 ;  /* 0x0000001c150d7221 */ /* 0x000fe20000010000 */
[----:B------:R-:W-:-:S03]  /*62d0*/  F2FP.BF16.F32.PACK_AB R157, R35, R34 ;  /* 0x00000022239d723e */ /* 0x000fc600000010ff */
[----:B------:R-:W-:Y:S02]  /*62e0*/  FADD.FTZ R13, R4, R13 ;  /* 0x0000000d040d7221 */ /* 0x000fe40000010000 */
[----:B------:R-:W4:Y:S01]  /*62f0*/  MUFU.EX2 R42, R42 ;  /* 0x0000002a002a7308 */ /* 0x000f220000000800 */
[----:B-----5:R-:W-:-:S07]  /*6300*/  FADD.FTZ R10, R38, R9 ;  /* 0x00000009260a7221 */ /* 0x020fce0000010000 */
[----:B------:R-:W5:Y:S01]  /*6310*/  MUFU.EX2 R43, R43 ;  /* 0x0000002b002b7308 */ /* 0x000f620000000800 */
[C---:B---3--:R-:W-:Y:S01]  /*6320*/  FADD.FTZ R11, R39.reuse, R10 ;  /* 0x0000000a270b7221 */ /* 0x048fe20000010000 */
[----:B------:R-:W-:-:S05]  /*6330*/  F2FP.BF16.F32.PACK_AB R159, R39, R38 ;  /* 0x00000026279f723e */ /* 0x000fca00000010ff */
[----:B------:R0:W-:Y:S01]  /*6340*/  STSM.16.M88.4 [R189], R156 ;  /* 0x0000009cbd007844 */ /* 0x0001e20000000200 */
[----:B------:R-:W3:Y:S01]  /*6350*/  MUFU.EX2 R12, R12 ;  /* 0x0000000c000c7308 */ /* 0x000ee20000000800 */
[----:B----4-:R-:W-:-:S07]  /*6360*/  FADD.FTZ R4, R42, R11 ;  /* 0x0000000b2a047221 */ /* 0x010fce0000010000 */
[----:B------:R-:W4:Y:S01]  /*6370*/  MUFU.EX2 R46, R46 ;  /* 0x0000002e002e7308 */ /* 0x000f220000000800 */
[C---:B-----5:R-:W-:Y:S01]  /*6380*/  FADD.FTZ R11, R43.reuse, R4 ;  /* 0x000000042b0b7221 */ /* 0x060fe20000010000 */
[----:B------:R-:W-:-:S06]  /*6390*/  F2FP.BF16.F32.PACK_AB R161, R43, R42 ;  /* 0x0000002a2ba1723e */ /* 0x000fcc00000010ff */
[----:B------:R-:W5:Y:S01]  /*63a0*/  MUFU.EX2 R45, R45 ;  /* 0x0000002d002d7308 */ /* 0x000f620000000800 */
[----:B---3--:R-:W-:-:S07]  /*63b0*/  FADD.FTZ R4, R12, R13 ;  /* 0x0000000d0c047221 */ /* 0x008fce0000010000 */
[----:B------:R-:W3:Y:S01]  /*63c0*/  MUFU.EX2 R47, R47 ;  /* 0x0000002f002f7308 */ /* 0x000ee20000000800 */
[----:B----4-:R-:W-:-:S07]  /*63d0*/  FADD.FTZ R10, R46, R11 ;  /* 0x0000000b2e0a7221 */ /* 0x010fce0000010000 */
[----:B------:R-:W-:Y:S01]  /*63e0*/  MUFU.EX2 R48, R48 ;  /* 0x0000003000307308 */ /* 0x000fe20000000800 */
[C---:B-----5:R-:W-:Y:S01]  /*63f0*/  F2FP.BF16.F32.PACK_AB R162, R45.reuse, R12 ;  /* 0x0000000c2da2723e */ /* 0x060fe200000010ff */
        /* <DEDUP_REMOVED lines=25> */
.L_x_5465:
[----:B------:R3:W4:Y:S01]  /*6590*/  SYNCS.PHASECHK.TRANS64.TRYWAIT P1, [R7+URZ+0x28c50], R8 ;  /* 0x028c5008070075a7 */ /* 0x000722000802017f */
[----:B------:R-:W-:Y:S05]  /*65a0*/  @!P0 BRA `(.L_x_5466) ;  /* 0x0000000000048947 */ /* 0x000fea0003800000 */
[----:B------:R-:W-:Y:S01]  /*65b0*/  BPT.TRAP 0x1 ;  /* 0x000000040000795c */ /* 0x000fe20000300000 */
.L_x_5466:
[----:B----4-:R-:W-:Y:S05]  /*65c0*/  @P1 BRA `(.L_x_5467) ;  /* 0x0000000000081947 */ /* 0x010fea0003800000 */
[----:B------:R-:W4:Y:S02]  /*65d0*/  SYNCS.PHASECHK.TRANS64.TRYWAIT P1, [R7+URZ+0x28c50], R8 ;  /* 0x028c5008070075a7 */ /* 0x000f24000802017f */
[----:B----4-:R-:W-:Y:S05]  /*65e0*/  @!P1 BRA `(.L_x_5468) ;  /* 0x00000128004c9947 */ /* 0x010fea0003800000 */
.L_x_5467:
        /* <DEDUP_REMOVED lines=34> */
.L_x_5469:
[----:B------:R-:W-:Y:S01]  /*6810*/  R2UR UR6, R7 ;  /* 0x00000000070672ca */ /* 0x000fe200000e0000 */
[----:B------:R-:W-:Y:S01]  /*6820*/  UISETP.NE.AND UP1, UPT, UR52, URZ, UPT ;  /* 0x0000003f3400728c */ /* 0x000fe2000bf25270 */
[----:B------:R-:W-:Y:S01]  /*6830*/  R2UR UR21, R168 ;  /* 0x00000000a81572ca */ /* 0x000fe200000e0000 */
[----:B------:R-:W-:-:S06]  /*6840*/  UISETP.NE.AND UP0, UPT, UR51, URZ, UPT ;  /* 0x0000003f3300728c */ /* 0x000fcc000bf05270 */
[----:B------:R-:W-:-:S03]  /*6850*/  PLOP3.LUT P1, PT, PT, PT, UP0, 0x40, 0x0 ;  /* 0x000000000000781c */ /* 0x000fc60003f2e808 */
[----:B------:R-:W-:Y:S01]  /*6860*/  @UP1 ULDC UR15, c[0x0][0x450] ;  /* 0x00011400000f1ab9 */ /* 0x000fe20000000800 */
[----:B------:R-:W-:Y:S02]  /*6870*/  UIADD3 UR6, UR6, 0x28c60, URZ ;  /* 0x00028c6006067890 */ /* 0x000fe4000fffe03f */
[----:B------:R-:W-:Y:S02]  /*6880*/  UIADD3 UR21, UR21, -0x2, URZ ;  /* 0xfffffffe15157890 */ /* 0x000fe4000fffe03f */
[----:B------:R-:W-:-:S03]  /*6890*/  UPRMT UR14, UR40, 0x654, UR6 ;  /* 0x00000654280e7896 */ /* 0x000fc60008000006 */
[----:B------:R-:W-:Y:S02]  /*68a0*/  @UP1 ULDC UR6, c[0x0][0x44c] ;  /* 0x0001130000061ab9 */ /* 0x000fe40000000800 */
[----:B------:R-:W-:-:S04]  /*68b0*/  UIMAD.WIDE.U32 UR6, UR45, UR6, URZ ;  /* 0x000000062d0672a5 */ /* 0x000fc8000f8e003f */
[----:B------:R-:W-:Y:S01]  /*68c0*/  SYNCS.ARRIVE.TRANS64.RED.A1T0 RZ, [UR14], RZ ;  /* 0x000000ffffff79a7 */ /* 0x000fe2000810040e */
[----:B------:R-:W-:Y:S01]  /*68d0*/  UMOV UR14, UR45 ;  /* 0x0000002d000e7c82 */ /* 0x000fe20008000000 */
[----:B------:R-:W-:-:S04]  /*68e0*/  @UP1 USHF.R.U32.HI UR14, URZ, UR15, UR7 ;  /* 0x0000000f3f0e1299 */ /* 0x000fc80008011607 */
[----:B------:R-:W-:-:S04]  /*68f0*/  UIADD3 UR6, UR14, UR48, -UR50 ;  /* 0x000000300e067290 */ /* 0x000fc8000fffe832 */
[----:B------:R-:W-:Y:S01]  /*6900*/  UIADD3 UR11, UR6, UR11, URZ ;  /* 0x0000000b060b7290 */ /* 0x000fe2000fffe03f */
[----:B------:R-:W-:Y:S11]  /*6910*/  @P1 BRA `(.L_x_5470) ;  /* 0x00000000004c1947 */ /* 0x000ff60003800000 */
        /* <DEDUP_REMOVED lines=11> */
.L_x_5471:
[----:B------:R-:W-:Y:S02]  /*69d0*/  ULDC UR19, c[0x0][0x9e4] ;  /* 0x0002790000137ab9 */ /* 0x000fe40000000800 */
[----:B------:R-:W-:-:S11]  /*69e0*/  UISETP.NE.AND UP0, UPT, UR19, 0x1, UPT ;  /* 0x000000011300788c */ /* 0x000fd6000bf05270 */
[----:B------:R-:W-:Y:S02]  /*69f0*/  @UP0 ULDC.64 UR6, c[0x0][0x9e8] ;  /* 0x00027a0000060ab9 */ /* 0x000fe40000000a00 */
[----:B------:R-:W-:-:S04]  /*6a00*/  UIMAD.WIDE.U32 UR14, UR18, UR6, URZ ;  /* 0x00000006120e72a5 */ /* 0x000fc8000f8e003f */
[----:B------:R-:W-:-:S12]  /*6a10*/  @UP0 USHF.R.U32.HI UR18, URZ, UR7, UR15 ;  /* 0x000000073f120299 */ /* 0x000fd8000801160f */
.L_x_5472:
[----:B------:R-:W-:-:S04]  /*6a20*/  UIMAD UR18, UR18, UR19, UR19 ;  /* 0x00000013121272a4 */ /* 0x000fc8000f8e0213 */
[----:B------:R-:W-:-:S04]  /*6a30*/  UISETP.LT.AND UP0, UPT, UR11, UR18, UPT ;  /* 0x000000120b00728c */ /* 0x000fc8000bf01270 */
[----:B------:R-:W-:-:S12]  /*6a40*/  USEL UR11, UR11, UR18, UP0 ;  /* 0x000000120b0b7287 */ /* 0x000fd80008000000 */
.L_x_5470:
[----:B------:R-:W-:-:S04]  /*6a50*/  USHF.R.S32.HI UR6, URZ, 0x1f, UR11 ;  /* 0x0000001f3f067899 */ /* 0x000fc8000801140b */
[----:B------:R-:W-:-:S04]  /*6a60*/  ULEA.HI UR6, UR6, UR11, URZ, 0x6 ;  /* 0x0000000b06067291 */ /* 0x000fc8000f8f303f */
[----:B------:R-:W-:-:S04]  /*6a70*/  USHF.R.S32.HI UR6, URZ, 0x6, UR6 ;  /* 0x000000063f067899 */ /* 0x000fc80008011406 */
[----:B------:R-:W-:-:S04]  /*6a80*/  UISETP.LT.AND UP0, UPT, UR47, UR6, UPT ;  /* 0x000000062f00728c */ /* 0x000fc8000bf01270 */
[----:B------:R-:W-:-:S04]  /*6a90*/  USEL UR22, UR47, UR6, !UP0 ;  /* 0x000000062f167287 */ /* 0x000fc8000c000000 */
[----:B------:R-:W-:-:S06]  /*6aa0*/  UISETP.GE.AND UP0, UPT, UR21, UR22, UPT ;  /* 0x000000161500728c */ /* 0x000fcc000bf06270 */
[----:B------:R-:W-:-:S13]  /*6ab0*/  PLOP3.LUT P1, PT, PT, PT, UP0, 0x80, 0x0 ;  /* 0x000000000000781c */ /* 0x000fda0003f2f008 */
[----:B------:R-:W-:Y:S05]  /*6ac0*/  @!P1 BRA `(.L_x_5473) ;  /* 0x0000002400a89947 */ /* 0x000fea0003800000 */
[----:B------:R-:W-:Y:S01]  /*6ad0*/  IMAD.MOV.U32 R10, RZ, RZ, R6 ;  /* 0x000000ffff0a7224 */ /* 0x000fe200078e0006 */
[----:B------:R-:W-:Y:S01]  /*6ae0*/  UMOV UR27, UR38 ;  /* 0x00000026001b7c82 */ /* 0x000fe20008000000 */
[----:B------:R-:W-:Y:S01]  /*6af0*/  IMAD.MOV.U32 R9, RZ, RZ, R5 ;  /* 0x000000ffff097224 */ /* 0x000fe200078e0005 */
[----:B------:R-:W-:Y:S01]  /*6b00*/  ULDC UR24, c[0x0][0x9e4] ;  /* 0x0002790000187ab9 */ /* 0x000fe20000000800 */
[----:B------:R-:W-:Y:S01]  /*6b10*/  ULDC UR20, c[0x0][0x9dc] ;  /* 0x0002770000147ab9 */ /* 0x000fe20000000800 */
[----:B------:R-:W-:Y:S01]  /*6b20*/  ULDC UR26, c[0x0][0x988] ;  /* 0x00026200001a7ab9 */ /* 0x000fe20000000800 */
[----:B------:R-:W-:-:S05]  /*6b30*/  ULDC UR25, c[0x0][0x9e0] ;  /* 0x0002780000197ab9 */ /* 0x000fca0000000800 */
.L_x_5492:
[----:B------:R-:W-:-:S04]  /*6b40*/  UIADD3 UR38, UR27, 0x1, URZ ;  /* 0x000000011b267890 */ /* 0x000fc8000fffe03f */
[----:B------:R-:W-:-:S04]  /*6b50*/  UISETP.NE.AND UP0, UPT, UR38, 0x2, UPT ;  /* 0x000000022600788c */ /* 0x000fc8000bf05270 */
[----:B------:R-:W-:Y:S02]  /*6b60*/  USEL UR6, URZ, 0x1, UP0 ;  /* 0x000000013f067887 */ /* 0x000fe40008000000 */
[----:B------:R-:W-:Y:S02]  /*6b70*/  USEL UR38, UR38, URZ, UP0 ;  /* 0x0000003f26267287 */ /* 0x000fe40008000000 */
[----:B------:R-:W-:Y:S01]  /*6b80*/  ULOP3.LUT UR37, UR37, UR6, URZ, 0x3c, !UPT ;  /* 0x0000000625257292 */ /* 0x000fe2000f8e3c3f */
[----:B0-----:R-:W-:Y:S11]  /*6b90*/  @!P0 BRA `(.L_x_5474) ;  /* 0x0000000000048947 */ /* 0x001ff60003800000 */
[----:B------:R-:W-:Y:S01]  /*6ba0*/  BPT.TRAP 0x1 ;  /* 0x000000040000795c */ /* 0x000fe20000300000 */
.L_x_5474:
[----:B------:R-:W-:Y:S01]  /*6bb0*/  ULEA UR23, UR38, UR41, 0x3 ;  /* 0x0000002926177291 */ /* 0x000fe2000f8e183f */
[----:B-1234-:R-:W-:-:S05]  /*6bc0*/  IMAD.U32 R8, RZ, RZ, UR37 ;  /* 0x00000025ff087e24 */ /* 0x01efca000f8e00ff */
[----:B------:R-:W-:-:S04]  /*6bd0*/  SHF.L.U32 R8, R8, 0x1f, RZ ;  /* 0x0000001f08087819 */ /* 0x000fc800000006ff */
[----:B------:R1:W2:Y:S01]  /*6be0*/  SYNCS.PHASECHK.TRANS64.TRYWAIT P1, [UR23+0x28c30], R8 ;  /* 0x028c3008ff0075a7 */ /* 0x0002a20008020157 */
[----:B------:R-:W-:Y:S05]  /*6bf0*/  @!P0 BRA `(.L_x_5475) ;  /* 0x0000000000048947 */ /* 0x000fea0003800000 */
[----:B------:R-:W-:Y:S01]  /*6c00*/  BPT.TRAP 0x1 ;  /* 0x000000040000795c */ /* 0x000fe20000300000 */
.L_x_5475:
[----:B--2---:R-:W-:Y:S05]  /*6c10*/  @P1 BRA `(.L_x_5476) ;  /* 0x0000000000081947 */ /* 0x004fea0003800000 */
[----:B------:R-:W2:Y:S02]  /*6c20*/  SYNCS.PHASECHK.TRANS64.TRYWAIT P1, [UR23+0x28c30], R8 ;  /* 0x028c3008ff0075a7 */ /* 0x000ea40008020157 */
[----:B--2---:R-:W-:Y:S05]  /*6c30*/  @!P1 BRA `(.L_x_5477) ;  /* 0x0000012000cc9947 */ /* 0x004fea0003800000 */
.L_x_5476:
[----:B------:R-:W-:Y:S01]  /*6c40*/  R2UR UR18, R0 ;  /* 0x00000000001272ca */ /* 0x000fe200000e0000 */
[----:B0-----:R-:W-:Y:S01]  /*6c50*/  WARPGROUP.ARRIVE ;  /* 0x00000000000079c5 */ /* 0x001fe20000000000 */
[----:B------:R-:W-:Y:S01]  /*6c60*/  UMOV UR19, 0x40000040 ;  /* 0x4000004000137882 */ /* 0x000fe20000000000 */
[----:B------:R-:W-:Y:S01]  /*6c70*/  UMOV UR7, 0x40000040 ;  /* 0x4000004000077882 */ /* 0x000fe20000000000 */
[----:B------:R-:W-:Y:S01]  /*6c80*/  UMOV UR11, 0x40000040 ;  /* 0x40000040000b7882 */ /* 0x000fe20000000000 */
[----:B------:R-:W-:-:S08]  /*6c90*/  UMOV UR15, 0x40000040 ;  /* 0x40000040000f7882 */ /* 0x000fd00000000000 */
[----:B------:R-:W-:-:S04]  /*6ca0*/  ULEA UR18, UR38, UR18, 0x9 ;  /* 0x0000001226127291 */ /* 0x000fc8000f8e483f */
[----:B------:R-:W-:Y:S02]  /*6cb0*/  UIADD3 UR6, UR18, 0x2, URZ ;  /* 0x0000000212067890 */ /* 0x000fe4000fffe03f */
[----:B------:R-:W-:Y:S02]  /*6cc0*/  UIADD3 UR10, UR18, 0x4, URZ ;  /* 0x00000004120a7890 */ /* 0x000fe4000fffe03f */
[----:B------:R-:W-:Y:S02]  /*6cd0*/  UIADD3 UR14, UR18, 0x6, URZ ;  /* 0x00000006120e7890 */ /* 0x000fe4000fffe03f */
        /* <DEDUP_REMOVED lines=13> */
.L_x_5478:
[----:B------:R-:W-:Y:S01]  /*6db0*/  UISETP.NE.AND UP1, UPT, UR52, URZ, UPT ;  /* 0x0000003f3400728c */ /* 0x000fe2000bf25270 */
[----:B------:R-:W-:Y:S01]  /*6dc0*/  VIADD R14, R190, UR45 ;  /* 0x0000002dbe0e7c36 */ /* 0x000fe20008000000 */
[----:B------:R-:W-:Y:S02]  /*6dd0*/  USHF.L.U32 UR7, UR21, 0x6, URZ ;  /* 0x0000000615077899 */ /* 0x000fe4000800063f */
[----:B------:R-:W-:Y:S02]  /*6de0*/  UISETP.NE.AND UP0, UPT, UR51, URZ, UPT ;  /* 0x0000003f3300728c */ /* 0x000fe4000bf05270 */
[----:B------:R-:W-:Y:S02]  /*6df0*/  PLOP3.LUT P1, PT, PT, PT, UP1, 0x80, 0x0 ;  /* 0x000000000000781c */ /* 0x000fe40003f2f018 */
[----:B------:R-:W-:Y:S01]  /*6e00*/  PLOP3.LUT P2, PT, PT, PT, UP1, 0x80, 0x0 ;  /* 0x000000000000781c */ /* 0x000fe20003f4f018 */
[----:B------:R-:W-:Y:S02]  /*6e10*/  IMAD.U32 R12, RZ, RZ, UR7 ;  /* 0x00000007ff0c7e24 */ /* 0x000fe4000f8e00ff */
[----:B------:R-:W-:-:S03]  /*6e20*/  @UP1 ULDC UR6, c[0x0][0x44c] ;  /* 0x0001130000061ab9 */ /* 0x000fc60000000800 */
[----:B------:R-:W-:-:S05]  /*6e30*/  IADD3 R12, -R2, 0x1, -R12 ;  /* 0x00000001020c7810 */ /* 0x000fca0007ffe90c */
[----:B--2---:R-:W-:Y:S01]  /*6e40*/  @P1 IMAD.HI.U32 R5, R14, UR6, RZ ;  /* 0x000000060e051c27 */ /* 0x004fe2000f8e00ff */
[----:B------:R-:W-:Y:S01]  /*6e50*/  @UP1 ULDC UR6, c[0x0][0x450] ;  /* 0x0001140000061ab9 */ /* 0x000fe20000000800 */
[----:B------:R-:W-:-:S03]  /*6e60*/  PLOP3.LUT P1, PT, PT, PT, UP0, 0x40, 0x0 ;  /* 0x000000000000781c */ /* 0x000fc60003f2e808 */
[----:B------:R-:W-:Y:S01]  /*6e70*/  @P2 SHF.R.U32.HI R14, RZ, UR6, R5 ;  /* 0x00000006ff0e2c19 */ /* 0x000fe20008011605 */
[----:B------:R-:W-:Y:S01]  /*6e80*/  UIADD3 UR6, UR23, 0x28c40, URZ ;  /* 0x00028c4017067890 */ /* 0x000fe2000fffe03f */
[----:B------:R-:W-:-:S03]  /*6e90*/  IMAD.U32 R5, RZ, RZ, UR50 ;  /* 0x00000032ff057e24 */ /* 0x000fc6000f8e00ff */
[----:B------:R-:W0:Y:S01]  /*6ea0*/  SHFL.IDX PT, R15, R14, RZ, 0x1c1f ;  /* 0x001c1fff0e0f7589 */ /* 0x000e2200000e0000 */
[----:B------:R-:W-:Y:S01]  /*6eb0*/  UPRMT UR6, UR40, 0x654, UR6 ;  /* 0x0000065428067896 */ /* 0x000fe20008000006 */
[----:B------:R-:W-:-:S05]  /*6ec0*/  IADD3 R12, -R5, UR48, R12 ;  /* 0x00000030050c7c10 */ /* 0x000fca000fffe10c */
[----:B------:R-:W-:-:S03]  /*6ed0*/  VIADD R13, R12, UR25 ;  /* 0x000000190c0d7c36 */ /* 0x000fc60008000000 */
[----:B------:R-:W-:Y:S01]  /*6ee0*/  SYNCS.ARRIVE.TRANS64.RED.A1T0 RZ, [UR6], RZ ;  /* 0x000000ffffff79a7 */ /* 0x000fe20008100406 */
[----:B------:R-:W-:-:S06]  /*6ef0*/  ULOP3.LUT UR6, URZ, UR20, URZ, 0x33, !UPT ;  /* 0x000000143f067292 */ /* 0x000fcc000f8e333f */
[----:B------:R-:W-:Y:S02]  /*6f00*/  VIADD R12, R12, UR6 ;  /* 0x000000060c0c7c36 */ /* 0x000fe40008000000 */
[----:B0-----:R-:W-:Y:S02]  /*6f10*/  IMAD.IADD R11, R13, 0x1, R15 ;  /* 0x000000010d0b7824 */ /* 0x001fe400078e020f */
[----:B------:R-:W-:Y:S01]  /*6f20*/  IMAD.IADD R5, R15, 0x1, R12 ;  /* 0x000000010f057824 */ /* 0x000fe200078e020c */
[----:B------:R-:W-:Y:S06]  /*6f30*/  @P1 BRA `(.L_x_5479) ;  /* 0x00000000005c1947 */ /* 0x000fec0003800000 */
[----:B------:R-:W-:Y:S01]  /*6f40*/  IMAD.U32 R6, RZ, RZ, UR50 ;  /* 0x00000032ff067e24 */ /* 0x000fe2000f8e00ff */
[----:B------:R-:W-:Y:S04]  /*6f50*/  BSSY B0, `(.L_x_5480) ;  /* 0x0000011000007945 */ /* 0x000fe80003800000 */
[----:B------:R-:W-:-:S04]  /*6f60*/  IADD3 R15, -R6, UR48, R15 ;  /* 0x00000030060f7c10 */ /* 0x000fc8000fffe10f */
        /* <DEDUP_REMOVED lines=10> */
.L_x_5481:
[----:B------:R-:W-:-:S05]  /*7010*/  IMAD.U32 R20, RZ, RZ, UR24 ;  /* 0x00000018ff147e24 */ /* 0x000fca000f8e00ff */
[----:B------:R-:W-:-:S13]  /*7020*/  ISETP.NE.AND P1, PT, R20, 0x1, PT ;  /* 0x000000011400780c */ /* 0x000fda0003f25270 */
[----:B------:R-:W0:Y:S02]  /*7030*/  @P1 LDC.64 R6, c[0x0][0x9e8] ;  /* 0x00027a00ff061b82 */ /* 0x000e240000000a00 */
[----:B0-----:R-:W-:-:S05]  /*7040*/  @P1 IMAD.HI.U32 R6, R15, R6, RZ ;  /* 0x000000060f061227 */ /* 0x001fca00078e00ff */
[----:B------:R-:W-:-:S07]  /*7050*/  @P1 SHF.R.U32.HI R15, RZ, R7, R6 ;  /* 0x00000007ff0f1219 */ /* 0x000fce0000011606 */
.L_x_5482:
[----:B------:R-:W-:Y:S05]  /*7060*/  BSYNC B0 ;  /* 0x0000000000007941 */ /* 0x000fea0003800000 */
.L_x_5480:
[----:B------:R-:W-:-:S04]  /*7070*/  IMAD R15, R15, R20, -UR7 ;  /* 0x800000070f0f7e24 */ /* 0x000fc8000f8e0214 */
[----:B------:R-:W-:-:S05]  /*7080*/  IMAD.IADD R15, R15, 0x1, -R2 ;  /* 0x000000010f0f7824 */ /* 0x000fca00078e0a02 */
[----:B------:R-:W-:Y:S02]  /*7090*/  VIMNMX R5, R5, R15, !PT ;  /* 0x0000000f05057248 */ /* 0x000fe40007fe0100 */
[----:B------:R-:W-:-:S07]  /*70a0*/  VIADDMNMX R11, R15, R20, R11, PT ;  /* 0x000000140f0b7246 */ /* 0x000fce000380010b */
.L_x_5479:
[----:B------:R-:W-:Y:S01]  /*70b0*/  UISETP.GT.AND UP0, UPT, UR21, -0x1, UPT ;  /* 0xffffffff1500788c */ /* 0x000fe2000bf04270 */
[----:B------:R-:W0:Y:S01]  /*70c0*/  SHFL.IDX PT, R6, R14, 0x1, 0x1c1f ;  /* 0x003c1f000e067f89 */ /* 0x000e2200000e0000 */
[----:B------:R-:W-:-:S04]  /*70d0*/  UISETP.NE.AND UP1, UPT, UR51, URZ, UPT ;  /* 0x0000003f3300728c */ /* 0x000fc8000bf25270 */
[----:B------:R-:W-:-:S04]  /*70e0*/  PLOP3.LUT P1, PT, PT, PT, UP0, 0x80, 0x0 ;  /* 0x000000000000781c */ /* 0x000fc80003f2f008 */
[C---:B------:R-:W-:Y:S02]  /*70f0*/  ISETP.GT.AND P4, PT, R5.reuse, 0x1, P1 ;  /* 0x000000010500780c */ /* 0x040fe40000f84270 */
[----:B------:R-:W-:Y:S02]  /*7100*/  ISETP.GT.AND P5, PT, R5, RZ, P1 ;  /* 0x000000ff0500720c */ /* 0x000fe40000fa4270 */
[C---:B------:R-:W-:Y:S02]  /*7110*/  ISETP.LT.OR P4, PT, R11.reuse, 0x2, P4 ;  /* 0x000000020b00780c */ /* 0x040fe40002781670 */
[----:B------:R-:W-:Y:S02]  /*7120*/  ISETP.LT.OR P5, PT, R11, 0x1, P5 ;  /* 0x000000010b00780c */ /* 0x000fe40002fa1670 */
[----:B------:R-:W-:Y:S02]  /*7130*/  FSEL R153, R153, -INF , !P4 ;  /* 0xff80000099997808 */ /* 0x000fe40006000000 */
[----:B------:R-:W-:-:S02]  /*7140*/  ISETP.GT.AND P4, PT, R5, 0x18, P1 ;  /* 0x000000180500780c */ /* 0x000fc40000f84270 */
[----:B------:R-:W-:Y:S02]  /*7150*/  FSEL R152, R152, -INF , !P5 ;  /* 0xff80000098987808 */ /* 0x000fe40006800000 */
[----:B------:R-:W-:Y:S01]  /*7160*/  ISETP.LT.OR P4, PT, R11, 0x19, P4 ;  /* 0x000000190b00780c */ /* 0x000fe20002781670 */
[--C-:B0-----:R-:W-:Y:S01]  /*7170*/  IMAD.IADD R13, R13, 0x1, R6.reuse ;  /* 0x000000010d0d7824 */ /* 0x101fe200078e0206 */
[C---:B------:R-:W-:Y:S01]  /*7180*/  ISETP.GT.AND P6, PT, R5.reuse, 0x8, P1 ;  /* 0x000000080500780c */ /* 0x040fe20000fc4270 */
[----:B------:R-:W-:Y:S01]  /*7190*/  IMAD.IADD R12, R12, 0x1, R6 ;  /* 0x000000010c0c7824 */ /* 0x000fe200078e0206 */
[C---:B------:R-:W-:Y:S02]  /*71a0*/  ISETP.GT.AND P2, PT, R5.reuse, 0x9, P1 ;  /* 0x000000090500780c */ /* 0x040fe40000f44270 */
[C---:B------:R-:W-:Y:S02]  /*71b0*/  ISETP.GT.AND P3, PT, R5.reuse, 0x10, P1 ;  /* 0x000000100500780c */ /* 0x040fe40000f64270 */
[----:B------:R-:W-:-:S02]  /*71c0*/  ISETP.GT.AND P5, PT, R5, 0x11, P1 ;  /* 0x000000110500780c */ /* 0x000fc40000fa4270 */
[----:B------:R-:W-:Y:S02]  /*71d0*/  FSEL R164, R164, -INF , !P4 ;  /* 0xff800000a4a47808 */ /* 0x000fe40006000000 */
[----:B------:R-:W-:Y:S02]  /*71e0*/  ISETP.GT.AND P4, PT, R5, 0x29, P1 ;  /* 0x000000290500780c */ /* 0x000fe40000f84270 */
[C---:B------:R-:W-:Y:S02]  /*71f0*/  ISETP.LT.OR P6, PT, R11.reuse, 0x9, P6 ;  /* 0x000000090b00780c */ /* 0x040fe400037c1670 */
[C---:B------:R-:W-:Y:S02]  /*7200*/  ISETP.LT.OR P2, PT, R11.reuse, 0xa, P2 ;  /* 0x0000000a0b00780c */ /* 0x040fe40001741670 */
[C---:B------:R-:W-:Y:S02]  /*7210*/  ISETP.LT.OR P3, PT, R11.reuse, 0x11, P3 ;  /* 0x000000110b00780c */ /* 0x040fe40001f61670 */
[----:B------:R-:W-:-:S02]  /*7220*/  ISETP.LT.OR P5, PT, R11, 0x12, P5 ;  /* 0x000000120b00780c */ /* 0x000fc40002fa1670 */
[----:B------:R-:W-:Y:S02]  /*7230*/  ISETP.LT.OR P4, PT, R11, 0x2a, P4 ;  /* 0x0000002a0b00780c */ /* 0x000fe40002781670 */
[----:B------:R-:W-:Y:S02]  /*7240*/  FSEL R156, R156, -INF , !P6 ;  /* 0xff8000009c9c7808 */ /* 0x000fe40007000000 */
[----:B------:R-:W-:Y:S02]  /*7250*/  FSEL R157, R157, -INF , !P2 ;  /* 0xff8000009d9d7808 */ /* 0x000fe40005000000 */
[----:B------:R-:W-:Y:S02]  /*7260*/  FSEL R160, R160, -INF , !P3 ;  /* 0xff800000a0a07808 */ /* 0x000fe40005800000 */
[----:B------:R-:W-:Y:S02]  /*7270*/  FSEL R161, R161, -INF , !P5 ;  /* 0xff800000a1a17808 */ /* 0x000fe40006800000 */
[----:B------:R-:W-:-:S02]  /*7280*/  ISETP.GT.AND P6, PT, R5, 0x19, P1 ;  /* 0x000000190500780c */ /* 0x000fc40000fc4270 */
[C---:B------:R-:W-:Y:S02]  /*7290*/  ISETP.GT.AND P2, PT, R5.reuse, 0x20, P1 ;  /* 0x000000200500780c */ /* 0x040fe40000f44270 */
[C---:B------:R-:W-:Y:S02]  /*72a0*/  ISETP.GT.AND P3, PT, R5.reuse, 0x21, P1 ;  /* 0x000000210500780c */ /* 0x040fe40000f64270 */
[----:B------:R-:W-:Y:S02]  /*72b0*/  ISETP.GT.AND P5, PT, R5, 0x28, P1 ;  /* 0x000000280500780c */ /* 0x000fe40000fa4270 */
[----:B------:R-:W-:Y:S02]  /*72c0*/  FSEL R173, R173, -INF , !P4 ;  /* 0xff800000adad7808 */ /* 0x000fe40006000000 */
[----:B------:R-:W-:Y:S02]  /*72d0*/  PLOP3.LUT P4, PT, PT, PT, UP1, 0x40, 0x0 ;  /* 0x000000000000781c */ /* 0x000fe40003f8e818 */
[----:B------:R-:W-:-:S02]  /*72e0*/  ISETP.LT.OR P6, PT, R11, 0x1a, P6 ;  /* 0x0000001a0b00780c */ /* 0x000fc400037c1670 */
[C---:B------:R-:W-:Y:S02]  /*72f0*/  ISETP.LT.OR P2, PT, R11.reuse, 0x21, P2 ;  /* 0x000000210b00780c */ /* 0x040fe40001741670 */
[C---:B------:R-:W-:Y:S02]  /*7300*/  ISETP.LT.OR P3, PT, R11.reuse, 0x22, P3 ;  /* 0x000000220b00780c */ /* 0x040fe40001f61670 */
[----:B------:R-:W-:Y:S02]  /*7310*/  ISETP.LT.OR P5, PT, R11, 0x29, P5 ;  /* 0x000000290b00780c */ /* 0x000fe40002fa1670 */
[----:B------:R-:W-:Y:S02]  /*7320*/  FSEL R165, R165, -INF , !P6 ;  /* 0xff800000a5a57808 */ /* 0x000fe40007000000 */
[----:B------:R-:W-:Y:S02]  /*7330*/  FSEL R168, R168, -INF , !P2 ;  /* 0xff800000a8a87808 */ /* 0x000fe40005000000 */
[----:B------:R-:W-:-:S02]  /*7340*/  FSEL R169, R169, -INF , !P3 ;  /* 0xff800000a9a97808 */ /* 0x000fc40005800000 */
[----:B------:R-:W-:Y:S02]  /*7350*/  FSEL R172, R172, -INF , !P5 ;  /* 0xff800000acac7808 */ /* 0x000fe40006800000 */
[C---:B------:R-:W-:Y:S02]  /*7360*/  ISETP.GT.AND P6, PT, R5.reuse, 0x30, P1 ;  /* 0x000000300500780c */ /* 0x040fe40000fc4270 */
[C---:B------:R-:W-:Y:S02]  /*7370*/  ISETP.GT.AND P2, PT, R5.reuse, 0x31, P1 ;  /* 0x000000310500780c */ /* 0x040fe40000f44270 */
[C---:B------:R-:W-:Y:S02]  /*7380*/  ISETP.GT.AND P3, PT, R5.reuse, 0x38, P1 ;  /* 0x000000380500780c */ /* 0x040fe40000f64270 */
[----:B------:R-:W-:Y:S02]  /*7390*/  ISETP.GT.AND P5, PT, R5, 0x39, P1 ;  /* 0x000000390500780c */ /* 0x000fe40000fa4270 */
[----:B------:R-:W-:-:S02]  /*73a0*/  ISETP.LT.OR P6, PT, R11, 0x31, P6 ;  /* 0x000000310b00780c */ /* 0x000fc400037c1670 */
[C---:B------:R-:W-:Y:S02]  /*73b0*/  ISETP.LT.OR P2, PT, R11.reuse, 0x32, P2 ;  /* 0x000000320b00780c */ /* 0x040fe40001741670 */
[C---:B------:R-:W-:Y:S02]  /*73c0*/  ISETP.LT.OR P3, PT, R11.reuse, 0x39, P3 ;  /* 0x000000390b00780c */ /* 0x040fe40001f61670 */
[----:B------:R-:W-:Y:S02]  /*73d0*/  ISETP.LT.OR P5, PT, R11, 0x3a, P5 ;  /* 0x0000003a0b00780c */ /* 0x000fe40002fa1670 */
[----:B------:R-:W-:Y:S02]  /*73e0*/  FSEL R176, R176, -INF , !P6 ;  /* 0xff800000b0b07808 */ /* 0x000fe40007000000 */
[----:B------:R-:W-:Y:S02]  /*73f0*/  FSEL R177, R177, -INF , !P2 ;  /* 0xff800000b1b17808 */ /* 0x000fe40005000000 */
[----:B------:R-:W-:-:S02]  /*7400*/  FSEL R180, R180, -INF , !P3 ;  /* 0xff800000b4b47808 */ /* 0x000fc40005800000 */
[----:B------:R-:W-:Y:S01]  /*7410*/  FSEL R181, R181, -INF , !P5 ;  /* 0xff800000b5b57808 */ /* 0x000fe20006800000 */
        /* <DEDUP_REMOVED lines=14> */
.L_x_5485:
[----:B------:R-:W-:-:S05]  /*7500*/  IMAD.U32 R11, RZ, RZ, UR24 ;  /* 0x00000018ff0b7e24 */ /* 0x000fca000f8e00ff */
[----:B------:R-:W-:-:S13]  /*7510*/  ISETP.NE.AND P2, PT, R11, 0x1, PT ;  /* 0x000000010b00780c */ /* 0x000fda0003f45270 */
[----:B------:R-:W0:Y:S02]  /*7520*/  @P2 LDC.64 R6, c[0x0][0x9e8] ;  /* 0x00027a00ff062b82 */ /* 0x000e240000000a00 */
[----:B0-----:R-:W-:-:S05]  /*7530*/  @P2 IMAD.HI.U32 R6, R5, R6, RZ ;  /* 0x0000000605062227 */ /* 0x001fca00078e00ff */
[----:B------:R-:W-:-:S07]  /*7540*/  @P2 SHF.R.U32.HI R5, RZ, R7, R6 ;  /* 0x00000007ff052219 */ /* 0x000fce0000011606 */
.L_x_5486:
[----:B------:R-:W-:Y:S05]  /*7550*/  BSYNC B0 ;  /* 0x0000000000007941 */ /* 0x000fea0003800000 */
.L_x_5484:
[----:B------:R-:W-:-:S04]  /*7560*/  IMAD R5, R5, R11, -UR7 ;  /* 0x8000000705057e24 */ /* 0x000fc8000f8e020b */
[----:B------:R-:W-:-:S05]  /*7570*/  IMAD.IADD R5, R5, 0x1, -R2 ;  /* 0x0000000105057824 */ /* 0x000fca00078e0a02 */
[----:B------:R-:W-:Y:S02]  /*7580*/  VIMNMX R12, R12, R5, !PT ;  /* 0x000000050c0c7248 */ /* 0x000fe40007fe0100 */
[----:B------:R-:W-:-:S07]  /*7590*/  VIADDMNMX R13, R5, R11, R13, PT ;  /* 0x0000000b050d7246 */ /* 0x000fce000380010d */
.L_x_5483:
[----:B------:R-:W-:Y:S01]  /*75a0*/  LOP3.LUT R16, R16, 0xffffbfff, RZ, 0xc0, !PT ;  /* 0xffffbfff10107812 */ /* 0x000fe200078ec0ff */
[----:B------:R-:W-:Y:S01]  /*75b0*/  UMOV UR10, UR26 ;  /* 0x0000001a000a7c82 */ /* 0x000fe20008000000 */
[----:B------:R-:W-:Y:S02]  /*75c0*/  FMNMX.FTZ R5, R152, R9, !PT ;  /* 0x0000000998057209 */ /* 0x000fe40007810000 */
[----:B------:R-:W-:Y:S02]  /*75d0*/  @P0 LOP3.LUT R16, R16, 0x4000, RZ, 0xfc, !PT ;  /* 0x0000400010100812 */ /* 0x000fe400078efcff */
[----:B------:R-:W-:Y:S02]  /*75e0*/  ISETP.GT.AND P0, PT, R12, 0x19, P1 ;  /* 0x000000190c00780c */ /* 0x000fe40000f04270 */
[----:B------:R-:W-:Y:S02]  /*75f0*/  FMNMX.FTZ R5, R153, R5, !PT ;  /* 0x0000000599057209 */ /* 0x000fe40007810000 */
[----:B------:R-:W-:-:S02]  /*7600*/  LOP3.LUT R16, R16, 0xfffbffff, RZ, 0xc0, !PT ;  /* 0xfffbffff10107812 */ /* 0x000fc400078ec0ff */
[----:B------:R-:W-:Y:S02]  /*7610*/  FMNMX.FTZ R5, R156, R5, !PT ;  /* 0x000000059c057209 */ /* 0x000fe40007810000 */
[----:B------:R-:W-:Y:S02]  /*7620*/  ISETP.GT.AND P5, PT, R12, 0x1, P1 ;  /* 0x000000010c00780c */ /* 0x000fe40000fa4270 */
[----:B------:R-:W-:Y:S02]  /*7630*/  FMNMX.FTZ R5, R157, R5, !PT ;  /* 0x000000059d057209 */ /* 0x000fe40007810000 */
[----:B------:R-:W-:Y:S02]  /*7640*/  ISETP.LT.OR P5, PT, R13, 0x2, P5 ;  /* 0x000000020d00780c */ /* 0x000fe40002fa1670 */
[----:B------:R-:W-:Y:S02]  /*7650*/  @P0 LOP3.LUT R16, R16, 0x40000, RZ, 0xfc, !PT ;  /* 0x0004000010100812 */ /* 0x000fe400078efcff */
[----:B------:R-:W-:-:S02]  /*7660*/  ISETP.GT.AND P0, PT, R12, 0x31, P1 ;  /* 0x000000310c00780c */ /* 0x000fc40000f04270 */
[----:B------:R-:W-:Y:S02]  /*7670*/  FMNMX.FTZ R5, R160, R5, !PT ;  /* 0x00000005a0057209 */ /* 0x000fe40007810000 */
[----:B------:R-:W-:Y:S02]  /*7680*/  LOP3.LUT R16, R16, 0xfffffffd, RZ, 0xc0, !PT ;  /* 0xfffffffd10107812 */ /* 0x000fe400078ec0ff */
[----:B------:R-:W-:Y:S02]  /*7690*/  FMNMX.FTZ R5, R161, R5, !PT ;  /* 0x00000005a1057209 */ /* 0x000fe40007810000 */
[----:B------:R-:W-:Y:S02]  /*76a0*/  FSEL R155, R155, -INF , !P5 ;  /* 0xff8000009b9b7808 */ /* 0x000fe40006800000 */
[----:B------:R-:W-:Y:S02]  /*76b0*/  FMNMX.FTZ R5, R164, R5, !PT ;  /* 0x00000005a4057209 */ /* 0x000fe40007810000 */
[----:B------:R-:W-:-:S02]  /*76c0*/  ISETP.GT.AND P6, PT, R12, 0x8, P1 ;  /* 0x000000080c00780c */ /* 0x000fc40000fc4270 */
[----:B------:R-:W-:Y:S02]  /*76d0*/  FMNMX.FTZ R5, R165, R5, !PT ;  /* 0x00000005a5057209 */ /* 0x000fe40007810000 */
[----:B------:R-:W-:Y:S02]  /*76e0*/  @P0 LOP3.LUT R16, R16, 0x2, RZ, 0xfc, !PT ;  /* 0x0000000210100812 */ /* 0x000fe400078efcff */
[----:B------:R-:W-:Y:S02]  /*76f0*/  ISETP.GT.AND P0, PT, R12, 0x38, P1 ;  /* 0x000000380c00780c */ /* 0x000fe40000f04270 */
[----:B------:R-:W-:Y:S02]  /*7700*/  FMNMX.FTZ R5, R168, R5, !PT ;  /* 0x00000005a8057209 */ /* 0x000fe40007810000 */
[----:B------:R-:W-:Y:S02]  /*7710*/  LOP3.LUT R16, R16, 0xfffffff7, RZ, 0xc0, !PT ;  /* 0xfffffff710107812 */ /* 0x000fe400078ec0ff */
[----:B------:R-:W-:-:S02]  /*7720*/  FMNMX.FTZ R5, R169, R5, !PT ;  /* 0x00000005a9057209 */ /* 0x000fc40007810000 */
[----:B------:R-:W-:Y:S02]  /*7730*/  ISETP.GT.AND P2, PT, R12, 0x9, P1 ;  /* 0x000000090c00780c */ /* 0x000fe40000f44270 */
[----:B------:R-:W-:Y:S02]  /*7740*/  FMNMX.FTZ R5, R172, R5, !PT ;  /* 0x00000005ac057209 */ /* 0x000fe40007810000 */
[----:B------:R-:W-:Y:S02]  /*7750*/  ISETP.GT.AND P3, PT, R12, 0x10, P1 ;  /* 0x000000100c00780c */ /* 0x000fe40000f64270 */
[----:B------:R-:W-:Y:S02]  /*7760*/  @P0 LOP3.LUT R16, R16, 0x8, RZ, 0xfc, !PT ;  /* 0x0000000810100812 */ /* 0x000fe400078efcff */
[----:B------:R-:W-:Y:S02]  /*7770*/  ISETP.GT.AND P0, PT, R12, RZ, P1 ;  /* 0x000000ff0c00720c */ /* 0x000fe40000f04270 */
[----:B------:R-:W-:-:S02]  /*7780*/  FMNMX.FTZ R5, R173, R5, !PT ;  /* 0x00000005ad057209 */ /* 0x000fc40007810000 */
[C---:B------:R-:W-:Y:S02]  /*7790*/  ISETP.GT.AND P4, PT, R12.reuse, 0x11, P1 ;  /* 0x000000110c00780c */ /* 0x040fe40000f84270 */
[----:B------:R-:W-:Y:S02]  /*77a0*/  ISETP.GT.AND P5, PT, R12, 0x18, P1 ;  /* 0x000000180c00780c */ /* 0x000fe40000fa4270 */
[----:B------:R-:W-:Y:S02]  /*77b0*/  FMNMX.FTZ R5, R176, R5, !PT ;  /* 0x00000005b0057209 */ /* 0x000fe40007810000 */
[C---:B------:R-:W-:Y:S02]  /*77c0*/  ISETP.LT.OR P6, PT, R13.reuse, 0x9, P6 ;  /* 0x000000090d00780c */ /* 0x040fe400037c1670 */
[C---:B------:R-:W-:Y:S02]  /*77d0*/  ISETP.LT.OR P2, PT, R13.reuse, 0xa, P2 ;  /* 0x0000000a0d00780c */ /* 0x040fe40001741670 */
[----:B------:R-:W-:-:S02]  /*77e0*/  ISETP.LT.OR P3, PT, R13, 0x11, P3 ;  /* 0x000000110d00780c */ /* 0x000fc40001f61670 */
[C---:B------:R-:W-:Y:S02]  /*77f0*/  ISETP.LT.OR P4, PT, R13.reuse, 0x12, P4 ;  /* 0x000000120d00780c */ /* 0x040fe40002781670 */
[----:B------:R-:W-:Y:S02]  /*7800*/  ISETP.LT.OR P5, PT, R13, 0x19, P5 ;  /* 0x000000190d00780c */ /* 0x000fe40002fa1670 */
[----:B------:R-:W-:Y:S02]  /*7810*/  FMNMX.FTZ R5, R177, R5, !PT ;  /* 0x00000005b1057209 */ /* 0x000fe40007810000 */
[----:B------:R-:W-:Y:S02]  /*7820*/  LOP3.LUT R16, R16, 0xffffff7f, RZ, 0xc0, !PT ;  /* 0xffffff7f10107812 */ /* 0x000fe400078ec0ff */
[----:B------:R-:W-:Y:S02]  /*7830*/  FSEL R158, R158, -INF , !P6 ;  /* 0xff8000009e9e7808 */ /* 0x000fe40007000000 */
[----:B------:R-:W-:-:S02]  /*7840*/  FSEL R159, R159, -INF , !P2 ;  /* 0xff8000009f9f7808 */ /* 0x000fc40005000000 */
[----:B------:R-:W-:Y:S02]  /*7850*/  FSEL R162, R162, -INF , !P3 ;  /* 0xff800000a2a27808 */ /* 0x000fe40005800000 */
[----:B------:R-:W-:Y:S02]  /*7860*/  FSEL R163, R163, -INF , !P4 ;  /* 0xff800000a3a37808 */ /* 0x000fe40006000000 */
[----:B------:R-:W-:Y:S02]  /*7870*/  FSEL R166, R166, -INF , !P5 ;  /* 0xff800000a6a67808 */ /* 0x000fe40006800000 */
[C---:B------:R-:W-:Y:S02]  /*7880*/  ISETP.GT.AND P2, PT, R12.reuse, 0x20, P1 ;  /* 0x000000200c00780c */ /* 0x040fe40000f44270 */
[C---:B------:R-:W-:Y:S02]  /*7890*/  ISETP.GT.AND P3, PT, R12.reuse, 0x21, P1 ;  /* 0x000000210c00780c */ /* 0x040fe40000f64270 */
[----:B------:R-:W-:-:S02]  /*78a0*/  ISETP.GT.AND P4, PT, R12, 0x28, P1 ;  /* 0x000000280c00780c */ /* 0x000fc40000f84270 */
[C---:B------:R-:W-:Y:S02]  /*78b0*/  ISETP.GT.AND P5, PT, R12.reuse, 0x29, P1 ;  /* 0x000000290c00780c */ /* 0x040fe40000fa4270 */
[C---:B------:R-:W-:Y:S02]  /*78c0*/  ISETP.GT.AND P6, PT, R12.reuse, 0x30, P1 ;  /* 0x000000300c00780c */ /* 0x040fe40000fc4270 */
[----:B------:R-:W-:Y:S02]  /*78d0*/  ISETP.GT.AND P1, PT, R12, 0x39, P1 ;  /* 0x000000390c00780c */ /* 0x000fe40000f24270 */
[----:B------:R-:W-:Y:S02]  /*78e0*/  FMNMX.FTZ R5, R180, R5, !PT ;  /* 0x00000005b4057209 */ /* 0x000fe40007810000 */
[----:B------:R-:W-:Y:S02]  /*78f0*/  @P0 LOP3.LUT R16, R16, 0x80, RZ, 0xfc, !PT ;  /* 0x0000008010100812 */ /* 0x000fe400078efcff */
[----:B------:R-:W-:-:S02]  /*7900*/  FMNMX.FTZ R5, R181, R5, !PT ;  /* 0x00000005b5057209 */ /* 0x000fc40007810000 */
[C---:B------:R-:W-:Y:S02]  /*7910*/  LOP3.LUT P0, RZ, R16.reuse, 0x40000, RZ, 0xc0, !PT ;  /* 0x0004000010ff7812 */ /* 0x040fe4000780c0ff */
[----:B------:R-:W-:Y:S01]  /*7920*/  LOP3.LUT R16, R16, 0xffffffdf, RZ, 0xc0, !PT ;  /* 0xffffffdf10107812 */ /* 0x000fe200078ec0ff */
[----:B------:R-:W0:Y:S01]  /*7930*/  SHFL.BFLY PT, R6, R5, 0x2, 0x1f ;  /* 0x0c401f0005067f89 */ /* 0x000e2200000e0000 */
[C---:B------:R-:W-:Y:S02]  /*7940*/  ISETP.LT.OR P0, PT, R13.reuse, 0x1a, P0 ;  /* 0x0000001a0d00780c */ /* 0x040fe40000701670 */
[----:B------:R-:W-:Y:S02]  /*7950*/  @P1 LOP3.LUT R16, R16, 0x20, RZ, 0xfc, !PT ;  /* 0x0000002010101812 */ /* 0x000fe400078efcff */
[----:B------:R-:W-:Y:S02]  /*7960*/  ISETP.LT.OR P6, PT, R13, 0x31, P6 ;  /* 0x000000310d00780c */ /* 0x000fe400037c1670 */
[----:B------:R-:W-:-:S02]  /*7970*/  LOP3.LUT P1, RZ, R16, 0x2, RZ, 0xc0, !PT ;  /* 0x0000000210ff7812 */ /* 0x000fc4000782c0ff */
[----:B------:R-:W-:Y:S02]  /*7980*/  LOP3.LUT R16, R16, 0xfffffeff, RZ, 0xc0, !PT ;  /* 0xfffffeff10107812 */ /* 0x000fe400078ec0ff */
[----:B------:R-:W-:-:S03]  /*7990*/  ISETP.LT.OR P1, PT, R13, 0x32, P1 ;  /* 0x000000320d00780c */ /* 0x000fc60000f21670 */
[----:B------:R-:W-:Y:S02]  /*79a0*/  @P0 LOP3.LUT R16, R16, 0x100, RZ, 0xfc, !PT ;  /* 0x0000010010100812 */ /* 0x000fe400078efcff */
[C---:B------:R-:W-:Y:S02]  /*79b0*/  ISETP.LT.OR P0, PT, R13.reuse, 0x21, P2 ;  /* 0x000000210d00780c */ /* 0x040fe40001701670 */
[C---:B------:R-:W-:Y:S02]  /*79c0*/  LOP3.LUT P2, RZ, R16.reuse, 0x8, RZ, 0xc0, !PT ;  /* 0x0000000810ff7812 */ /* 0x040fe4000784c0ff */
[----:B------:R-:W-:Y:S02]  /*79d0*/  LOP3.LUT R16, R16, 0xffffffbf, RZ, 0xc0, !PT ;  /* 0xffffffbf10107812 */ /* 0x000fe400078ec0ff */
[----:B------:R-:W-:Y:S02]  /*79e0*/  ISETP.LT.OR P2, PT, R13, 0x39, P2 ;  /* 0x000000390d00780c */ /* 0x000fe40001741670 */
[----:B0-----:R-:W-:-:S02]  /*79f0*/  FMNMX.FTZ R5, R5, R6, !PT ;  /* 0x0000000605057209 */ /* 0x001fc40007810000 */
[----:B------:R-:W-:-:S03]  /*7a00*/  FSEL R182, R182, -INF , !P2 ;  /* 0xff800000b6b67808 */ /* 0x000fc60005000000 */
[----:B------:R-:W-:Y:S01]  /*7a10*/  @P0 LOP3.LUT R16, R16, 0x40, RZ, 0xfc, !PT ;  /* 0x0000004010100812 */ /* 0x000fe200078efcff */
[----:B------:R-:W0:Y:S01]  /*7a20*/  SHFL.BFLY PT, R6, R5, 0x1, 0x1f ;  /* 0x0c201f0005067f89 */ /* 0x000e2200000e0000 */
[C---:B------:R-:W-:Y:S02]  /*7a30*/  ISETP.LT.OR P0, PT, R13.reuse, 0x22, P3 ;  /* 0x000000220d00780c */ /* 0x040fe40001f01670 */
[C---:B------:R-:W-:Y:S02]  /*7a40*/  LOP3.LUT P3, RZ, R16.reuse, 0x80, RZ, 0xc0, !PT ;  /* 0x0000008010ff7812 */ /* 0x040fe4000786c0ff */
[----:B------:R-:W-:Y:S02]  /*7a50*/  LOP3.LUT R16, R16, 0xffffffef, RZ, 0xc0, !PT ;  /* 0xffffffef10107812 */ /* 0x000fe400078ec0ff */
[----:B------:R-:W-:-:S04]  /*7a60*/  ISETP.LT.OR P3, PT, R13, 0x1, P3 ;  /* 0x000000010d00780c */ /* 0x000fc80001f61670 */
[----:B------:R-:W-:-:S03]  /*7a70*/  FSEL R154, R154, -INF , !P3 ;  /* 0xff8000009a9a7808 */ /* 0x000fc60005800000 */
        /* <DEDUP_REMOVED lines=8> */
[----:B------:R-:W-:Y:S01]  /*7b00*/  FMUL.FTZ R6, R5, UR10 ;  /* 0x0000000a05067c20 */ /* 0x000fe20008410000 */
[----:B------:R-:W-:Y:S02]  /*7b10*/  ISETP.LT.OR P0, PT, R13, 0x2a, P5 ;  /* 0x0000002a0d00780c */ /* 0x000fe40002f01670 */
[C---:B------:R-:W-:Y:S02]  /*7b20*/  FSETP.NEU.FTZ.AND P5, PT, R5.reuse, -INF , PT ;  /* 0xff8000000500780b */ /* 0x040fe40003fbd000 */
[----:B------:R-:W-:Y:S02]  /*7b30*/  LOP3.LUT R16, R16, 0xffff7fff, RZ, 0xc0, !PT ;  /* 0xffff7fff10107812 */ /* 0x000fe400078ec0ff */
[----:B------:R-:W-:Y:S02]  /*7b40*/  FSEL R6, R6, RZ, P5 ;  /* 0x000000ff06067208 */ /* 0x000fe40002800000 */
[----:B------:R-:W-:-:S03]  /*7b50*/  FSEL R7, R5, RZ, P5 ;  /* 0x000000ff05077208 */ /* 0x000fc60002800000 */
        /* <DEDUP_REMOVED lines=16> */
[----:B------:R-:W-:Y:S01]  /*7c60*/  @P0 LOP3.LUT R16, R16, 0x8000, RZ, 0xfc, !PT ;  /* 0x0000800010100812 */ /* 0x000fe200078efcff */
[----:B------:R-:W-:Y:S01]  /*7c70*/  FADD.FTZ R7, -R7, R9 ;  /* 0x0000000907077221 */ /* 0x000fe20000010100 */
[----:B------:R-:W-:Y:S01]  /*7c80*/  FMNMX.FTZ R6, R154, R10, !PT ;  /* 0x0000000a9a067209 */ /* 0x000fe20007810000 */
[----:B------:R-:W-:Y:S01]  /*7c90*/  MUFU.EX2 R152, R152 ;  /* 0x0000009800987308 */ /* 0x000fe20000000800 */
[----:B------:R-:W-:Y:S01]  /*7ca0*/  LOP3.LUT R16, R16, 0xfffeffff, RZ, 0xc0, !PT ;  /* 0xfffeffff10107812 */ /* 0x000fe200078ec0ff */
[----:B------:R-:W-:Y:S01]  /*7cb0*/  FMUL.FTZ R7, R7, UR10 ;  /* 0x0000000a07077c20 */ /* 0x000fe20008410000 */
[----:B------:R-:W-:-:S02]  /*7cc0*/  FMNMX.FTZ R6, R155, R6, !PT ;  /* 0x000000069b067209 */ /* 0x000fc40007810000 */
[----:B------:R-:W-:Y:S02]  /*7cd0*/  @P6 LOP3.LUT R16, R16, 0x10000, RZ, 0xfc, !PT ;  /* 0x0001000010106812 */ /* 0x000fe400078efcff */
[----:B------:R-:W-:Y:S01]  /*7ce0*/  FMNMX.FTZ R6, R158, R6, !PT ;  /* 0x000000069e067209 */ /* 0x000fe20007810000 */
[----:B------:R-:W-:Y:S01]  /*7cf0*/  MUFU.EX2 R153, R153 ;  /* 0x0000009900997308 */ /* 0x000fe20000000800 */
[----:B------:R-:W-:Y:S02]  /*7d00*/  LOP3.LUT R16, R16, 0xfffdffff, RZ, 0xc0, !PT ;  /* 0xfffdffff10107812 */ /* 0x000fe400078ec0ff */
[----:B------:R-:W-:Y:S02]  /*7d10*/  FMNMX.FTZ R6, R159, R6, !PT ;  /* 0x000000069f067209 */ /* 0x000fe40007810000 */
[----:B------:R-:W-:Y:S02]  /*7d20*/  @P1 LOP3.LUT R16, R16, 0x20000, RZ, 0xfc, !PT ;  /* 0x0002000010101812 */ /* 0x000fe400078efcff */
[----:B------:R-:W-:Y:S01]  /*7d30*/  FMNMX.FTZ R6, R162, R6, !PT ;  /* 0x00000006a2067209 */ /* 0x000fe20007810000 */
[----:B------:R-:W-:Y:S01]  /*7d40*/  MUFU.EX2 R156, R156 ;  /* 0x0000009c009c7308 */ /* 0x000fe20000000800 */
[----:B------:R-:W-:-:S02]  /*7d50*/  LOP3.LUT P1, RZ, R16, 0x100, RZ, 0xc0, !PT ;  /* 0x0000010010ff7812 */ /* 0x000fc4000782c0ff */
[----:B------:R-:W-:Y:S02]  /*7d60*/  FMNMX.FTZ R6, R163, R6, !PT ;  /* 0x00000006a3067209 */ /* 0x000fe40007810000 */
[----:B------:R-:W-:Y:S02]  /*7d70*/  LOP3.LUT P6, RZ, R16, 0x40, RZ, 0xc0, !PT ;  /* 0x0000004010ff7812 */ /* 0x000fe400078cc0ff */
[----:B------:R-:W-:Y:S01]  /*7d80*/  FSEL R167, R167, -INF , !P1 ;  /* 0xff800000a7a77808 */ /* 0x000fe20004800000 */
[----:B------:R-:W0:Y:S01]  /*7d90*/  MUFU.EX2 R157, R157 ;  /* 0x0000009d009d7308 */ /* 0x000e220000000800 */
[----:B------:R-:W-:Y:S02]  /*7da0*/  FMNMX.FTZ R6, R166, R6, !PT ;  /* 0x00000006a6067209 */ /* 0x000fe40007810000 */
[----:B------:R-:W-:Y:S02]  /*7db0*/  LOP3.LUT P0, RZ, R16, 0x10, RZ, 0xc0, !PT ;  /* 0x0000001010ff7812 */ /* 0x000fe4000780c0ff */
[----:B------:R-:W-:-:S02]  /*7dc0*/  FSEL R170, R170, -INF , !P6 ;  /* 0xff800000aaaa7808 */ /* 0x000fc40007000000 */
[----:B------:R-:W-:Y:S01]  /*7dd0*/  FMNMX.FTZ R6, R167, R6, !PT ;  /* 0x00000006a7067209 */ /* 0x000fe20007810000 */
[----:B------:R-:W-:Y:S01]  /*7de0*/  MUFU.EX2 R160, R160 ;  /* 0x000000a000a07308 */ /* 0x000fe20000000800 */
[----:B------:R-:W-:Y:S02]  /*7df0*/  LOP3.LUT P5, RZ, R16, 0x4, RZ, 0xc0, !PT ;  /* 0x0000000410ff7812 */ /* 0x000fe400078ac0ff */
[----:B------:R-:W-:Y:S02]  /*7e00*/  FSEL R171, R171, -INF , !P0 ;  /* 0xff800000abab7808 */ /* 0x000fe40004000000 */
[----:B------:R-:W-:Y:S02]  /*7e10*/  FMNMX.FTZ R6, R170, R6, !PT ;  /* 0x00000006aa067209 */ /* 0x000fe40007810000 */
[----:B------:R-:W-:Y:S01]  /*7e20*/  LOP3.LUT P0, RZ, R16, 0x8000, RZ, 0xc0, !PT ;  /* 0x0000800010ff7812 */ /* 0x000fe2000780c0ff */
[----:B------:R-:W-:Y:S01]  /*7e30*/  MUFU.EX2 R161, R161 ;  /* 0x000000a100a17308 */ /* 0x000fe20000000800 */
[----:B------:R-:W-:-:S02]  /*7e40*/  FSEL R174, R174, -INF , !P5 ;  /* 0xff800000aeae7808 */ /* 0x000fc40006800000 */
[----:B------:R-:W-:Y:S02]  /*7e50*/  FMNMX.FTZ R6, R171, R6, !PT ;  /* 0x00000006ab067209 */ /* 0x000fe40007810000 */
[----:B------:R-:W-:Y:S02]  /*7e60*/  LOP3.LUT P6, RZ, R16, 0x10000, RZ, 0xc0, !PT ;  /* 0x0001000010ff7812 */ /* 0x000fe400078cc0ff */
[----:B------:R-:W-:Y:S01]  /*7e70*/  FSEL R175, R175, -INF , !P0 ;  /* 0xff800000afaf7808 */ /* 0x000fe20004000000 */
[----:B------:R-:W-:Y:S01]  /*7e80*/  MUFU.EX2 R164, R164 ;  /* 0x000000a400a47308 */ /* 0x000fe20000000800 */
[----:B------:R-:W-:Y:S02]  /*7e90*/  FMNMX.FTZ R6, R174, R6, !PT ;  /* 0x00000006ae067209 */ /* 0x000fe40007810000 */
[----:B------:R-:W-:Y:S02]  /*7ea0*/  LOP3.LUT P1, RZ, R16, 0x20000, RZ, 0xc0, !PT ;  /* 0x0002000010ff7812 */ /* 0x000fe4000782c0ff */
[----:B------:R-:W-:-:S02]  /*7eb0*/  FSEL R178, R178, -INF , !P6 ;  /* 0xff800000b2b27808 */ /* 0x000fc40007000000 */
[----:B------:R-:W-:Y:S01]  /*7ec0*/  FMNMX.FTZ R6, R175, R6, !PT ;  /* 0x00000006af067209 */ /* 0x000fe20007810000 */
[----:B------:R-:W-:Y:S01]  /*7ed0*/  MUFU.EX2 R165, R165 ;  /* 0x000000a500a57308 */ /* 0x000fe20000000800 */
[----:B------:R-:W-:Y:S02]  /*7ee0*/  FSEL R179, R179, -INF , !P1 ;  /* 0xff800000b3b37808 */ /* 0x000fe40004800000 */
[----:B------:R-:W-:Y:S02]  /*7ef0*/  FMNMX.FTZ R6, R178, R6, !PT ;  /* 0x00000006b2067209 */ /* 0x000fe40007810000 */
[----:B------:R-:W-:Y:S02]  /*7f00*/  ISETP.NE.AND P1, PT, R18, RZ, PT ;  /* 0x000000ff1200720c */ /* 0x000fe40003f25270 */
[----:B------:R-:W-:Y:S01]  /*7f10*/  FMNMX.FTZ R6, R179, R6, !PT ;  /* 0x00000006b3067209 */ /* 0x000fe20007810000 */
[----:B------:R-:W-:Y:S01]  /*7f20*/  MUFU.EX2 R168, R168 ;  /* 0x000000a800a87308 */ /* 0x000fe20000000800 */
[----:B------:R-:W-:-:S02]  /*7f30*/  LOP3.LUT P0, RZ, R16, 0x4000, RZ, 0xc0, !PT ;  /* 0x0000400010ff7812 */ /* 0x000fc4000780c0ff */
[----:B------:R-:W-:-:S04]  /*7f40*/  FMNMX.FTZ R6, R182, R6, !PT ;  /* 0x00000006b6067209 */ /* 0x000fc80007810000 */
[----:B------:R-:W-:Y:S01]  /*7f50*/  FMNMX.FTZ R6, R183, R6, !PT ;  /* 0x00000006b7067209 */ /* 0x000fe20007810000 */
[----:B------:R-:W-:Y:S04]  /*7f60*/  MUFU.EX2 R169, R169 ;  /* 0x000000a900a97308 */ /* 0x000fe80000000800 */
[----:B------:R-:W2:Y:S04]  /*7f70*/  SHFL.BFLY PT, R9, R6, 0x2, 0x1f ;  /* 0x0c401f0006097f89 */ /* 0x000ea800000e0000 */
[----:B------:R-:W-:Y:S08]  /*7f80*/  MUFU.EX2 R173, R173 ;  /* 0x000000ad00ad7308 */ /* 0x000ff00000000800 */
[----:B------:R-:W-:Y:S08]  /*7f90*/  MUFU.EX2 R176, R176 ;  /* 0x000000b000b07308 */ /* 0x000ff00000000800 */
[----:B------:R-:W-:Y:S01]  /*7fa0*/  MUFU.EX2 R177, R177 ;  /* 0x000000b100b17308 */ /* 0x000fe20000000800 */
[----:B--2---:R-:W-:-:S07]  /*7fb0*/  FMNMX.FTZ R6, R6, R9, !PT ;  /* 0x0000000906067209 */ /* 0x004fce0007810000 */
[----:B------:R-:W-:Y:S01]  /*7fc0*/  MUFU.EX2 R181, R181 ;  /* 0x000000b500b57308 */ /* 0x000fe20000000800 */
[----:B------:R-:W2:Y:S02]  /*7fd0*/  SHFL.BFLY PT, R9, R6, 0x1, 0x1f ;  /* 0x0c201f0006097f89 */ /* 0x000ea400000e0000 */
[----:B--2---:R-:W-:-:S04]  /*7fe0*/  FMNMX.FTZ R6, R6, R9, !PT ;  /* 0x0000000906067209 */ /* 0x004fc80007810000 */
[C---:B------:R-:W-:Y:S01]  /*7ff0*/  FSETP.NEU.FTZ.AND P2, PT, R6.reuse, -INF , PT ;  /* 0xff8000000600780b */ /* 0x040fe20003f5d000 */
[----:B------:R-:W-:-:S03]  /*8000*/  FMUL.FTZ R14, R6, UR10 ;  /* 0x0000000a060e7c20 */ /* 0x000fc60008410000 */
[----:B------:R-:W-:Y:S02]  /*8010*/  FSEL R9, R6, RZ, P2 ;  /* 0x000000ff06097208 */ /* 0x000fe40001000000 */
[----:B------:R-:W-:-:S03]  /*8020*/  FSEL R14, R14, RZ, P2 ;  /* 0x000000ff0e0e7208 */ /* 0x000fc60001000000 */
[----:B------:R-:W-:Y:S02]  /*8030*/  FADD.FTZ R10, -R9, R10 ;  /* 0x0000000a090a7221 */ /* 0x000fe40000010100 */
[----:B------:R2:W3:Y:S01]  /*8040*/  MUFU.EX2 R9, R7 ;  /* 0x0000000700097308 */ /* 0x0004e20000000800 */
[--C-:B------:R-:W-:Y:S01]  /*8050*/  FFMA.FTZ R11, R154, UR10, -R14.reuse ;  /* 0x0000000a9a0b7c23 */ /* 0x100fe2000801080e */
[--C-:B------:R-:W-:Y:S01]  /*8060*/  FFMA.FTZ R155, R155, UR10, -R14.reuse ;  /* 0x0000000a9b9b7c23 */ /* 0x100fe2000801080e */
[--C-:B------:R-:W-:Y:S01]  /*8070*/  FFMA.FTZ R159, R159, UR10, -R14.reuse ;  /* 0x0000000a9f9f7c23 */ /* 0x100fe2000801080e */
[--C-:B------:R-:W-:Y:S01]  /*8080*/  FFMA.FTZ R12, R162, UR10, -R14.reuse ;  /* 0x0000000aa20c7c23 */ /* 0x100fe2000801080e */
[--C-:B------:R-:W-:Y:S01]  /*8090*/  FFMA.FTZ R163, R163, UR10, -R14.reuse ;  /* 0x0000000aa3a37c23 */ /* 0x100fe2000801080e */
[----:B------:R-:W-:Y:S01]  /*80a0*/  FFMA.FTZ R13, R166, UR10, -R14 ;  /* 0x0000000aa60d7c23 */ /* 0x000fe2000801080e */
[----:B0-----:R-:W-:Y:S01]  /*80b0*/  F2FP.BF16.F32.PACK_AB R154, R157, R156 ;  /* 0x0000009c9d9a723e */ /* 0x001fe200000010ff */
[----:B------:R-:W-:Y:S01]  /*80c0*/  MUFU.EX2 R11, R11 ;  /* 0x0000000b000b7308 */ /* 0x000fe20000000800 */
[----:B--2---:R-:W-:Y:S01]  /*80d0*/  FMUL.FTZ R7, R10, UR10 ;  /* 0x0000000a0a077c20 */ /* 0x004fe20008410000 */
[----:B------:R-:W-:-:S02]  /*80e0*/  IMAD.U32 R10, RZ, RZ, UR27 ;  /* 0x0000001bff0a7e24 */ /* 0x000fc4000f8e00ff */
[--C-:B------:R-:W-:Y:S01]  /*80f0*/  FFMA.FTZ R167, R167, UR10, -R14.reuse ;  /* 0x0000000aa7a77c23 */ /* 0x100fe2000801080e */
[--C-:B------:R-:W-:Y:S01]  /*8100*/  FFMA.FTZ R170, R170, UR10, -R14.reuse ;  /* 0x0000000aaaaa7c23 */ /* 0x100fe2000801080e */
[--C-:B------:R-:W-:Y:S01]  /*8110*/  FFMA.FTZ R171, R171, UR10, -R14.reuse ;  /* 0x0000000aabab7c23 */ /* 0x100fe2000801080e */
[----:B------:R-:W-:Y:S02]  /*8120*/  @!P1 IMAD R10, R10, 0x40, R17 ;  /* 0x000000400a0a9824 */ /* 0x000fe400078e0211 */
[----:B------:R-:W-:Y:S01]  /*8130*/  FFMA.FTZ R174, R174, UR10, -R14 ;  /* 0x0000000aaeae7c23 */ /* 0x000fe2000801080e */
[----:B------:R-:W0:Y:S01]  /*8140*/  MUFU.EX2 R7, R7 ;  /* 0x0000000700077308 */ /* 0x000e220000000800 */
[----:B---3--:R-:W-:Y:S01]  /*8150*/  FFMA.FTZ R3, R9, R3, R152 ;  /* 0x0000000309037223 */ /* 0x008fe20000010098 */
[----:B------:R-:W-:Y:S01]  /*8160*/  F2FP.BF16.F32.PACK_AB R152, R153, R152 ;  /* 0x000000989998723e */ /* 0x000fe200000010ff */
[--C-:B------:R-:W-:Y:S01]  /*8170*/  FFMA.FTZ R175, R175, UR10, -R14.reuse ;  /* 0x0000000aafaf7c23 */ /* 0x100fe2000801080e */
[----:B------:R-:W-:Y:S01]  /*8180*/  @!P1 LEA R10, R10, UR41, 0x2 ;  /* 0x000000290a0a9c11 */ /* 0x000fe2000f8e10ff */
[----:B------:R-:W-:Y:S01]  /*8190*/  FADD.FTZ R3, R153, R3 ;  /* 0x0000000399037221 */ /* 0x000fe20000010000 */
[--C-:B------:R-:W-:Y:S01]  /*81a0*/  FFMA.FTZ R178, R178, UR10, -R14.reuse ;  /* 0x0000000ab2b27c23 */ /* 0x100fe2000801080e */
[--C-:B------:R-:W-:Y:S01]  /*81b0*/  FFMA.FTZ R179, R179, UR10, -R14.reuse ;  /* 0x0000000ab3b37c23 */ /* 0x100fe2000801080e */
[----:B------:R-:W2:Y:S01]  /*81c0*/  MUFU.EX2 R153, R155 ;  /* 0x0000009b00997308 */ /* 0x000ea20000000800 */
[----:B------:R-:W-:Y:S01]  /*81d0*/  @!P1 STS [R10+0x28800], R9 ;  /* 0x028800090a009388 */ /* 0x000fe20000000800 */
[----:B------:R-:W-:Y:S01]  /*81e0*/  FADD.FTZ R3, R156, R3 ;  /* 0x000000039c037221 */ /* 0x000fe20000010000 */
[----:B------:R-:W-:Y:S01]  /*81f0*/  F2FP.BF16.F32.PACK_AB R156, R161, R160 ;  /* 0x000000a0a19c723e */ /* 0x000fe200000010ff */
[----:B------:R-:W-:Y:S01]  /*8200*/  FFMA.FTZ R182, R182, UR10, -R14 ;  /* 0x0000000ab6b67c23 */ /* 0x000fe2000801080e */
[-C--:B------:R-:W-:Y:S01]  /*8210*/  FMUL.FTZ R24, R24, R9.reuse ;  /* 0x0000000918187220 */ /* 0x080fe20000410000 */
[----:B------:R-:W-:Y:S01]  /*8220*/  FADD.FTZ R3, R157, R3 ;  /* 0x000000039d037221 */ /* 0x000fe20000010000 */
[-C--:B------:R-:W-:Y:S01]  /*8230*/  FMUL.FTZ R25, R25, R9.reuse ;  /* 0x0000000919197220 */ /* 0x080fe20000410000 */
[----:B------:R-:W-:Y:S01]  /*8240*/  MUFU.EX2 R155, R159 ;  /* 0x0000009f009b7308 */ /* 0x000fe20000000800 */
[----:B0-----:R0:W-:Y:S01]  /*8250*/  @!P1 STS [R10+0x28820], R7 ;  /* 0x028820070a009388 */ /* 0x0011e20000000800 */
[----:B------:R-:W-:Y:S01]  /*8260*/  FFMA.FTZ R4, R7, R4, R11 ;  /* 0x0000000407047223 */ /* 0x000fe2000001000b */
[----:B------:R-:W-:Y:S01]  /*8270*/  FADD.FTZ R3, R160, R3 ;  /* 0x00000003a0037221 */ /* 0x000fe20000010000 */
[----:B------:R-:W-:Y:S01]  /*8280*/  F2FP.BF16.F32.PACK_AB R160, R169, R168 ;  /* 0x000000a8a9a0723e */ /* 0x000fe200000010ff */
[-C--:B------:R-:W-:Y:S01]  /*8290*/  FMUL.FTZ R28, R28, R9.reuse ;  /* 0x000000091c1c7220 */ /* 0x080fe20000410000 */
[----:B------:R-:W-:Y:S01]  /*82a0*/  FMUL.FTZ R29, R29, R9 ;  /* 0x000000091d1d7220 */ /* 0x000fe20000410000 */
[----:B------:R-:W-:Y:S01]  /*82b0*/  FADD.FTZ R3, R161, R3 ;  /* 0x00000003a1037221 */ /* 0x000fe20000010000 */
[----:B------:R-:W-:Y:S01]  /*82c0*/  MUFU.EX2 R12, R12 ;  /* 0x0000000c000c7308 */ /* 0x000fe20000000800 */
[C---:B--2---:R-:W-:Y:S01]  /*82d0*/  FADD.FTZ R4, R153.reuse, R4 ;  /* 0x0000000499047221 */ /* 0x044fe20000010000 */
[----:B------:R-:W-:Y:S01]  /*82e0*/  F2FP.BF16.F32.PACK_AB R153, R153, R11 ;  /* 0x0000000b9999723e */ /* 0x000fe200000010ff */
[--C-:B0-----:R-:W-:Y:S01]  /*82f0*/  FFMA.FTZ R10, R158, UR10, -R14.reuse ;  /* 0x0000000a9e0a7c23 */ /* 0x101fe2000801080e */
[----:B------:R-:W-:Y:S01]  /*8300*/  FADD.FTZ R3, R164, R3 ;  /* 0x00000003a4037221 */ /* 0x000fe20000010000 */
[----:B------:R-:W-:Y:S01]  /*8310*/  F2FP.BF16.F32.PACK_AB R158, R165, R164 ;  /* 0x000000a4a59e723e */ /* 0x000fe200000010ff */
[----:B------:R-:W-:Y:S01]  /*8320*/  FFMA.FTZ R14, R183, UR10, -R14 ;  /* 0x0000000ab70e7c23 */ /* 0x000fe2000801080e */
[----:B------:R-:W-:Y:S01]  /*8330*/  F2FP.BF16.F32.PACK_AB R164, R177, R176 ;  /* 0x000000b0b1a4723e */ /* 0x000fe200000010ff */
[----:B------:R-:W-:Y:S01]  /*8340*/  MUFU.EX2 R157, R163 ;  /* 0x000000a3009d7308 */ /* 0x000fe20000000800 */
[----:B------:R-:W-:Y:S01]  /*8350*/  FADD.FTZ R3, R165, R3 ;  /* 0x00000003a5037221 */ /* 0x000fe20000010000 */
[-C--:B------:R-:W-:Y:S01]  /*8360*/  FMUL.FTZ R32, R32, R9.reuse ;  /* 0x0000000920207220 */ /* 0x080fe20000410000 */
[-C--:B------:R-:W-:Y:S01]  /*8370*/  FMUL.FTZ R33, R33, R9.reuse ;  /* 0x0000000921217220 */ /* 0x080fe20000410000 */
[-C--:B------:R-:W-:Y:S01]  /*8380*/  FMUL.FTZ R36, R36, R9.reuse ;  /* 0x0000000924247220 */ /* 0x080fe20000410000 */
[----:B------:R-:W-:Y:S01]  /*8390*/  FADD.FTZ R3, R168, R3 ;  /* 0x00000003a8037221 */ /* 0x000fe20000010000 */
[-C--:B------:R-:W-:Y:S01]  /*83a0*/  FMUL.FTZ R37, R37, R9.reuse ;  /* 0x0000000925257220 */ /* 0x080fe20000410000 */
[-C--:B------:R-:W-:Y:S01]  /*83b0*/  FMUL.FTZ R40, R40, R9.reuse ;  /* 0x0000000928287220 */ /* 0x080fe20000410000 */
[----:B------:R-:W0:Y:S01]  /*83c0*/  MUFU.EX2 R10, R10 ;  /* 0x0000000a000a7308 */ /* 0x000e220000000800 */
[----:B------:R-:W-:Y:S01]  /*83d0*/  FADD.FTZ R3, R169, R3 ;  /* 0x00000003a9037221 */ /* 0x000fe20000010000 */
[-C--:B------:R-:W-:Y:S01]  /*83e0*/  FMUL.FTZ R41, R41, R9.reuse ;  /* 0x0000000929297220 */ /* 0x080fe20000410000 */
[-C--:B------:R-:W-:Y:S01]  /*83f0*/  FMUL.FTZ R44, R44, R9.reuse ;  /* 0x000000092c2c7220 */ /* 0x080fe20000410000 */
        /* <DEDUP_REMOVED lines=13> */
[----:B0-----:R-:W-:Y:S01]  /*84d0*/  FADD.FTZ R4, R10, R4 ;  /* 0x000000040a047221 */ /* 0x001fe20000010000 */
[-C--:B------:R-:W-:Y:S01]  /*84e0*/  FMUL.FTZ R68, R68, R9.reuse ;  /* 0x0000000944447220 */ /* 0x080fe20000410000 */
[-C--:B------:R-:W-:Y:S01]  /*84f0*/  FMUL.FTZ R69, R69, R9.reuse ;  /* 0x0000000945457220 */ /* 0x080fe20000410000 */
[-C--:B------:R-:W-:Y:S01]  /*8500*/  FMUL.FTZ R72, R72, R9.reuse ;  /* 0x0000000948487220 */ /* 0x080fe20000410000 */
[C---:B------:R-:W-:Y:S01]  /*8510*/  FADD.FTZ R4, R155.reuse, R4 ;  /* 0x000000049b047221 */ /* 0x040fe20000010000 */
[----:B------:R-:W-:Y:S01]  /*8520*/  F2FP.BF16.F32.PACK_AB R155, R155, R10 ;  /* 0x0000000a9b9b723e */ /* 0x000fe200000010ff */
[----:B------:R-:W-:Y:S01]  /*8530*/  BAR.SYNC.DEFER_BLOCKING 0xf, 0x100 ;  /* 0x03c4000000007b1d */ /* 0x000fe20000010000 */
[-C--:B------:R-:W-:Y:S01]  /*8540*/  FMUL.FTZ R73, R73, R9.reuse ;  /* 0x0000000949497220 */ /* 0x080fe20000410000 */
[----:B------:R-:W-:Y:S01]  /*8550*/  FADD.FTZ R4, R12, R4 ;  /* 0x000000040c047221 */ /* 0x000fe20000010000 */
[-C--:B------:R-:W-:Y:S01]  /*8560*/  FMUL.FTZ R76, R76, R9.reuse ;  /* 0x000000094c4c7220 */ /* 0x080fe20000410000 */
[-C--:B------:R-:W-:Y:S01]  /*8570*/  FMUL.FTZ R77, R77, R9.reuse ;  /* 0x000000094d4d7220 */ /* 0x080fe20000410000 */
[-C--:B------:R-:W-:Y:S01]  /*8580*/  FMUL.FTZ R80, R80, R9.reuse ;  /* 0x0000000950507220 */ /* 0x080fe20000410000 */
[----:B------:R-:W0:Y:S01]  /*8590*/  MUFU.EX2 R161, R170 ;  /* 0x000000aa00a17308 */ /* 0x000e220000000800 */
[C---:B------:R-:W-:Y:S01]  /*85a0*/  FADD.FTZ R4, R157.reuse, R4 ;  /* 0x000000049d047221 */ /* 0x040fe20000010000 */
[----:B------:R-:W-:Y:S01]  /*85b0*/  F2FP.BF16.F32.PACK_AB R157, R157, R12 ;  /* 0x0000000c9d9d723e */ /* 0x000fe200000010ff */
[-C--:B------:R-:W-:Y:S01]  /*85c0*/  FMUL.FTZ R81, R81, R9.reuse ;  /* 0x0000000951517220 */ /* 0x080fe20000410000 */
[-C--:B------:R-:W-:Y:S01]  /*85d0*/  FMUL.FTZ R84, R84, R9.reuse ;  /* 0x0000000954547220 */ /* 0x080fe20000410000 */
[----:B--2---:R-:W-:Y:S01]  /*85e0*/  FADD.FTZ R4, R13, R4 ;  /* 0x000000040d047221 */ /* 0x004fe20000010000 */
[-C--:B------:R-:W-:Y:S01]  /*85f0*/  FMUL.FTZ R85, R85, R9.reuse ;  /* 0x0000000955557220 */ /* 0x080fe20000410000 */
[----:B------:R-:W-:Y:S01]  /*8600*/  FMUL.FTZ R88, R88, R9 ;  /* 0x0000000958587220 */ /* 0x000fe20000410000 */
        /* <DEDUP_REMOVED lines=9> */
[----:B0-----:R-:W-:Y:S01]  /*86a0*/  FADD.FTZ R4, R161, R4 ;  /* 0x00000004a1047221 */ /* 0x001fe20000010000 */
[----:B------:R0:W-:Y:S01]  /*86b0*/  STSM.16.M88.4 [R22+0x26800], R152 ;  /* 0x0268009816007844 */ /* 0x0001e20000000200 */
[-C--:B------:R-:W-:Y:S01]  /*86c0*/  FMUL.FTZ R100, R100, R9.reuse ;  /* 0x0000000964647220 */ /* 0x080fe20000410000 */
[-C--:B------:R-:W-:Y:S01]  /*86d0*/  FMUL.FTZ R101, R101, R9.reuse ;  /* 0x0000000965657220 */ /* 0x080fe20000410000 */
[-C--:B------:R-:W-:Y:S01]  /*86e0*/  FMUL.FTZ R104, R104, R9.reuse ;  /* 0x0000000968687220 */ /* 0x080fe20000410000 */
[----:B------:R0:W-:Y:S01]  /*86f0*/  STSM.16.M88.4 [R189], R156 ;  /* 0x0000009cbd007844 */ /* 0x0001e20000000200 */
        /* <DEDUP_REMOVED lines=11> */
[----:B------:R-:W-:Y:S01]  /*87b0*/  F2FP.BF16.F32.PACK_AB R162, R173, R162 ;  /* 0x000000a2ada2723e */ /* 0x000fe200000010ff */
[-C--:B------:R-:W-:Y:S01]  /*87c0*/  FMUL.FTZ R117, R117, R9.reuse ;  /* 0x0000000975757220 */ /* 0x080fe20000410000 */
[-C--:B------:R-:W-:Y:S01]  /*87d0*/  FMUL.FTZ R120, R120, R9.reuse ;  /* 0x0000000978787220 */ /* 0x080fe20000410000 */
[----:B------:R-:W-:Y:S01]  /*87e0*/  FADD.FTZ R3, R173, R3 ;  /* 0x00000003ad037221 */ /* 0x000fe20000010000 */
[-C--:B------:R-:W-:Y:S01]  /*87f0*/  FMUL.FTZ R121, R121, R9.reuse ;  /* 0x0000000979797220 */ /* 0x080fe20000410000 */
[-C--:B------:R-:W-:Y:S01]  /*8800*/  FMUL.FTZ R124, R124, R9.reuse ;  /* 0x000000097c7c7220 */ /* 0x080fe20000410000 */
[----:B------:R-:W3:Y:S01]  /*8810*/  MUFU.EX2 R165, R178 ;  /* 0x000000b200a57308 */ /* 0x000ee20000000800 */
[----:B----4-:R-:W-:Y:S01]  /*8820*/  FADD.FTZ R4, R163, R4 ;  /* 0x00000004a3047221 */ /* 0x010fe20000010000 */
[----:B------:R-:W-:Y:S01]  /*8830*/  FADD.FTZ R3, R176, R3 ;  /* 0x00000003b0037221 */ /* 0x000fe20000010000 */
[-C--:B------:R-:W-:Y:S01]  /*8840*/  FMUL.FTZ R125, R125, R9.reuse ;  /* 0x000000097d7d7220 */ /* 0x080fe20000410000 */
[-C--:B------:R-:W-:Y:S01]  /*8850*/  FMUL.FTZ R128, R128, R9.reuse ;  /* 0x0000000980807220 */ /* 0x080fe20000410000 */
[-C--:B------:R-:W-:Y:S01]  /*8860*/  FMUL.FTZ R129, R129, R9.reuse ;  /* 0x0000000981817220 */ /* 0x080fe20000410000 */
[----:B------:R-:W-:Y:S01]  /*8870*/  FADD.FTZ R3, R177, R3 ;  /* 0x00000003b1037221 */ /* 0x000fe20000010000 */
        /* <DEDUP_REMOVED lines=8> */
[----:B------:R0:W-:Y:S01]  /*8900*/  STSM.16.M88.4 [R23], R160 ;  /* 0x000000a017007844 */ /* 0x0001e20000000200 */
[----:B------:R-:W2:Y:S01]  /*8910*/  MUFU.EX2 R166, R180 ;  /* 0x000000b400a67308 */ /* 0x000ea20000000800 */
[----:B---3--:R-:W-:Y:S01]  /*8920*/  FADD.FTZ R4, R165, R4 ;  /* 0x00000004a5047221 */ /* 0x008fe20000010000 */
[-C--:B------:R-:W-:Y:S01]  /*8930*/  FMUL.FTZ R141, R141, R9.reuse ;  /* 0x000000098d8d7220 */ /* 0x080fe20000410000 */
[-C--:B------:R-:W-:Y:S01]  /*8940*/  FMUL.FTZ R144, R144, R9.reuse ;  /* 0x0000000990907220 */ /* 0x080fe20000410000 */
[-C--:B------:R-:W-:Y:S01]  /*8950*/  FMUL.FTZ R145, R145, R9.reuse ;  /* 0x0000000991917220 */ /* 0x080fe20000410000 */
[-C--:B------:R-:W-:Y:S01]  /*8960*/  FMUL.FTZ R148, R148, R9.reuse ;  /* 0x0000000994947220 */ /* 0x080fe20000410000 */
[----:B------:R-:W-:Y:S01]  /*8970*/  FMUL.FTZ R149, R149, R9 ;  /* 0x0000000995957220 */ /* 0x000fe20000410000 */
[----:B------:R-:W-:Y:S01]  /*8980*/  FMUL.FTZ R26, R26, R7 ;  /* 0x000000071a1a7220 */ /* 0x000fe20000410000 */
[----:B------:R-:W3:Y:S01]  /*8990*/  MUFU.EX2 R167, R182 ;  /* 0x000000b600a77308 */ /* 0x000ee20000000800 */
[C---:B----4-:R-:W-:Y:S01]  /*89a0*/  FADD.FTZ R4, R179.reuse, R4 ;  /* 0x00000004b3047221 */ /* 0x050fe20000010000 */
        /* <DEDUP_REMOVED lines=8> */
[----:B------:R-:W-:Y:S01]  /*8a30*/  F2FP.BF16.F32.PACK_AB R166, R181, R166 ;  /* 0x000000a6b5a6723e */ /* 0x000fe200000010ff */
[-C--:B------:R-:W-:Y:S01]  /*8a40*/  FMUL.FTZ R38, R38, R7.reuse ;  /* 0x0000000726267220 */ /* 0x080fe20000410000 */
[-C--:B------:R-:W-:Y:S01]  /*8a50*/  FMUL.FTZ R39, R39, R7.reuse ;  /* 0x0000000727277220 */ /* 0x080fe20000410000 */
[----:B------:R-:W-:Y:S01]  /*8a60*/  FADD.FTZ R3, R181, R3 ;  /* 0x00000003b5037221 */ /* 0x000fe20000010000 */
[-C--:B------:R-:W-:Y:S01]  /*8a70*/  FMUL.FTZ R42, R42, R7.reuse ;  /* 0x000000072a2a7220 */ /* 0x080fe20000410000 */
[-C--:B------:R-:W-:Y:S01]  /*8a80*/  FMUL.FTZ R43, R43, R7.reuse ;  /* 0x000000072b2b7220 */ /* 0x080fe20000410000 */
[-C--:B------:R-:W-:Y:S01]  /*8a90*/  FMUL.FTZ R46, R46, R7.reuse ;  /* 0x000000072e2e7220 */ /* 0x080fe20000410000 */
[----:B---3--:R-:W-:Y:S01]  /*8aa0*/  FADD.FTZ R4, R167, R4 ;  /* 0x00000004a7047221 */ /* 0x008fe20000010000 */
[-C--:B------:R-:W-:Y:S01]  /*8ab0*/  FMUL.FTZ R47, R47, R7.reuse ;  /* 0x000000072f2f7220 */ /* 0x080fe20000410000 */
[-C--:B------:R-:W-:Y:S01]  /*8ac0*/  FMUL.FTZ R50, R50, R7.reuse ;  /* 0x0000000732327220 */ /* 0x080fe20000410000 */
[-C--:B------:R-:W-:Y:S01]  /*8ad0*/  FMUL.FTZ R51, R51, R7.reuse ;  /* 0x0000000733337220 */ /* 0x080fe20000410000 */
[-C--:B------:R-:W-:Y:S01]  /*8ae0*/  FMUL.FTZ R54, R54, R7.reuse ;  /* 0x0000000736367220 */ /* 0x080fe20000410000 */
[-C--:B------:R-:W-:Y:S01]  /*8af0*/  FMUL.FTZ R55, R55, R7.reuse ;  /* 0x0000000737377220 */ /* 0x080fe20000410000 */
[-C--:B------:R-:W-:Y:S01]  /*8b00*/  FMUL.FTZ R58, R58, R7.reuse ;  /* 0x000000073a3a7220 */ /* 0x080fe20000410000 */
[----:B------:R-:W-:Y:S01]  /*8b10*/  FMUL.FTZ R59, R59, R7 ;  /* 0x000000073b3b7220 */ /* 0x000fe20000410000 */
[C---:B----4-:R-:W-:Y:S01]  /*8b20*/  F2FP.BF16.F32.PACK_AB R167, R14.reuse, R167 ;  /* 0x000000a70ea7723e */ /* 0x050fe200000010ff */
        /* <DEDUP_REMOVED lines=48> */
[----:B0-----:R-:W-:Y:S06]  /*8e30*/  @!P0 BRA `(.L_x_5487) ;  /* 0x0000000000048947 */ /* 0x001fec0003800000 */
[----:B------:R-:W-:Y:S01]  /*8e40*/  BPT.TRAP 0x1 ;  /* 0x000000040000795c */ /* 0x000fe20000300000 */
.L_x_5487:
[----:B------:R0:W2:Y:S01]  /*8e50*/  SYNCS.PHASECHK.TRANS64.TRYWAIT P1, [UR23+0x28c50], R8 ;  /* 0x028c5008ff0075a7 */ /* 0x0000a20008020157 */
[----:B------:R-:W-:Y:S05]  /*8e60*/  @!P0 BRA `(.L_x_5488) ;  /* 0x0000000000048947 */ /* 0x000fea0003800000 */
[----:B------:R-:W-:Y:S01]  /*8e70*/  BPT.TRAP 0x1 ;  /* 0x000000040000795c */ /* 0x000fe20000300000 */
.L_x_5488:
[----:B--2---:R-:W-:Y:S05]  /*8e80*/  @P1 BRA `(.L_x_5489) ;  /* 0x0000000000081947 */ /* 0x004fea0003800000 */
[----:B------:R-:W2:Y:S02]  /*8e90*/  SYNCS.PHASECHK.TRANS64.TRYWAIT P1, [UR23+0x28c50], R8 ;  /* 0x028c5008ff0075a7 */ /* 0x000ea40008020157 */
[----:B--2---:R-:W-:Y:S05]  /*8ea0*/  @!P1 BRA `(.L_x_5490) ;  /* 0x0000010000489947 */ /* 0x004fea0003800000 */
.L_x_5489:
        /* <DEDUP_REMOVED lines=34> */
.L_x_5491:
[----:B------:R-:W-:Y:S01]  /*90d0*/  UISETP.GT.AND UP0, UPT, UR21, UR22, UPT ;  /* 0x000000161500728c */ /* 0x000fe2000bf04270 */
[----:B------:R-:W-:Y:S01]  /*90e0*/  IMAD.MOV.U32 R10, RZ, RZ, R6 ;  /* 0x000000ffff0a7224 */ /* 0x000fe200078e0006 */
[----:B------:R-:W-:Y:S01]  /*90f0*/  UIADD3 UR23, UR23, 0x28c60, URZ ;  /* 0x00028c6017177890 */ /* 0x000fe2000fffe03f */
[----:B------:R-:W-:Y:S01]  /*9100*/  IMAD.MOV.U32 R9, RZ, RZ, R5 ;  /* 0x000000ffff097224 */ /* 0x000fe200078e0005 */
[----:B------:R-:W-:Y:S02]  /*9110*/  UIADD3 UR21, UR21, -0x1, URZ ;  /* 0xffffffff15157890 */ /* 0x000fe4000fffe03f */
[----:B------:R-:W-:Y:S01]  /*9120*/  PLOP3.LUT P1, PT, PT, PT, UP0, 0x80, 0x0 ;  /* 0x000000000000781c */ /* 0x000fe20003f2f008 */
[----:B------:R-:W-:Y:S01]  /*9130*/  UPRMT UR23, UR40, 0x654, UR23 ;  /* 0x0000065428177896 */ /* 0x000fe20008000017 */
[----:B------:R-:W-:-:S08]  /*9140*/  UMOV UR27, UR38 ;  /* 0x00000026001b7c82 */ /* 0x000fd00008000000 */
[----:B------:R-:W-:Y:S03]  /*9150*/  SYNCS.ARRIVE.TRANS64.RED.A1T0 RZ, [UR23], RZ ;  /* 0x000000ffffff79a7 */ /* 0x000fe60008100417 */
[----:B------:R-:W-:Y:S05]  /*9160*/  @P1 BRA `(.L_x_5492) ;  /* 0xffffffd800741947 */ /* 0x000fea000383ffff */
.L_x_5473:
[----:B------:R-:W-:Y:S02]  /*9170*/  UISETP.NE.AND UP1, UPT, UR52, URZ, UPT ;  /* 0x0000003f3400728c */ /* 0x000fe4000bf25270 */
[----:B------:R-:W-:Y:S02]  /*9180*/  UISETP.NE.AND UP0, UPT, UR51, URZ, UPT ;  /* 0x0000003f3300728c */ /* 0x000fe4000bf05270 */
[----:B------:R-:W-:Y:S02]  /*9190*/  UIADD3 UR11, UR45, 0x3f, URZ ;  /* 0x0000003f2d0b7890 */ /* 0x000fe4000fffe03f */
[----:B------:R-:W-:Y:S02]  /*91a0*/  UIADD3 UR14, UR48, 0x1, -UR50 ;  /* 0x00000001300e7890 */ /* 0x000fe4000fffe832 */
[----:B------:R-:W-:-:S03]  /*91b0*/  PLOP3.LUT P1, PT, PT, PT, UP0, 0x40, 0x0 ;  /* 0x000000000000781c */ /* 0x000fc60003f2e808 */
[----:B------:R-:W-:Y:S01]  /*91c0*/  @UP1 ULDC UR6, c[0x0][0x44c] ;  /* 0x0001130000061ab9 */ /* 0x000fe20000000800 */
[----:B------:R-:W-:Y:S01]  /*91d0*/  @UP1 ULDC UR15, c[0x0][0x450] ;  /* 0x00011400000f1ab9 */ /* 0x000fe20000000800 */
[----:B------:R-:W-:-:S04]  /*91e0*/  UIMAD.WIDE.U32 UR6, UR11, UR6, URZ ;  /* 0x000000060b0672a5 */ /* 0x000fc8000f8e003f */
[----:B------:R-:W-:-:S04]  /*91f0*/  @UP1 USHF.R.U32.HI UR11, URZ, UR15, UR7 ;  /* 0x0000000f3f0b1299 */ /* 0x000fc80008011607 */
[----:B------:R-:W-:-:S04]  /*9200*/  UIADD3 UR11, UR14, UR11, URZ ;  /* 0x0000000b0e0b7290 */ /* 0x000fc8000fffe03f */
[----:B------:R-:W-:Y:S01]  /*9210*/  UIADD3 UR20, UR11, -UR20, URZ ;  /* 0x800000140b147290 */ /* 0x000fe2000fffe03f */
[----:B------:R-:W-:Y:S11]  /*9220*/  @P1 BRA `(.L_x_5493) ;  /* 0x00000000004c1947 */ /* 0x000ff60003800000 */
        /* <DEDUP_REMOVED lines=11> */
.L_x_5494:
[----:B------:R-:W-:Y:S02]  /*92e0*/  ULDC UR18, c[0x0][0x9e4] ;  /* 0x0002790000127ab9 */ /* 0x000fe40000000800 */
[----:B------:R-:W-:-:S11]  /*92f0*/  UISETP.NE.AND UP0, UPT, UR18, 0x1, UPT ;  /* 0x000000011200788c */ /* 0x000fd6000bf05270 */
[----:B------:R-:W-:Y:S02]  /*9300*/  @UP0 ULDC.64 UR6, c[0x0][0x9e8] ;  /* 0x00027a0000060ab9 */ /* 0x000fe40000000a00 */
[----:B------:R-:W-:-:S04]  /*9310*/  UIMAD.WIDE.U32 UR14, UR11, UR6, URZ ;  /* 0x000000060b0e72a5 */ /* 0x000fc8000f8e003f */
[----:B------:R-:W-:-:S12]  /*9320*/  @UP0 USHF.R.U32.HI UR11, URZ, UR7, UR15 ;  /* 0x000000073f0b0299 */ /* 0x000fd8000801160f */
.L_x_5495:
[----:B------:R-:W-:-:S04]  /*9330*/  UIMAD UR11, UR11, UR18, URZ ;  /* 0x000000120b0b72a4 */ /* 0x000fc8000f8e023f */
[----:B------:R-:W-:-:S04]  /*9340*/  UISETP.LT.AND UP0, UPT, UR20, UR11, UPT ;  /* 0x0000000b1400728c */ /* 0x000fc8000bf01270 */
[----:B------:R-:W-:-:S12]  /*9350*/  USEL UR20, UR20, UR11, !UP0 ;  /* 0x0000000b14147287 */ /* 0x000fd8000c000000 */
.L_x_5493:
[----:B------:R-:W-:-:S04]  /*9360*/  UIADD3 UR20, UR20, 0x3f, URZ ;  /* 0x0000003f14147890 */ /* 0x000fc8000fffe03f */
        /* <DEDUP_REMOVED lines=10> */
[----:B01234-:R-:W-:Y:S01]  /*9410*/  IMAD.MOV.U32 R8, RZ, RZ, R5 ;  /* 0x000000ffff087224 */ /* 0x01ffe200078e0005 */
[----:B------:R-:W-:-:S06]  /*9420*/  ULDC UR22, c[0x0][0x988] ;  /* 0x0002620000167ab9 */ /* 0x000fcc0000000800 */
.L_x_5507:
        /* <DEDUP_REMOVED lines=8> */
[----:B0-2---:R-:W-:Y:S10]  /*94b0*/  @!P0 BRA `(.L_x_5497) ;  /* 0x0000000000048947 */ /* 0x005ff40003800000 */
[----:B------:R-:W-:Y:S01]  /*94c0*/  BPT.TRAP 0x1 ;  /* 0x000000040000795c */ /* 0x000fe20000300000 */
.L_x_5497:
[----:B------:R-:W-:Y:S01]  /*94d0*/  ULEA UR23, UR38, UR41, 0x3 ;  /* 0x0000002926177291 */ /* 0x000fe2000f8e183f */
[----:B------:R-:W-:-:S05]  /*94e0*/  IMAD.U32 R7, RZ, RZ, UR37 ;  /* 0x00000025ff077e24 */ /* 0x000fca000f8e00ff */
[----:B------:R-:W-:-:S04]  /*94f0*/  SHF.L.U32 R7, R7, 0x1f, RZ ;  /* 0x0000001f07077819 */ /* 0x000fc800000006ff */
[----:B------:R0:W1:Y:S01]  /*9500*/  SYNCS.PHASECHK.TRANS64.TRYWAIT P1, [UR23+0x28c30], R7 ;  /* 0x028c3007ff0075a7 */ /* 0x0000620008020157 */
[----:B------:R-:W-:Y:S05]  /*9510*/  @!P0 BRA `(.L_x_5498) ;  /* 0x0000000000048947 */ /* 0x000fea0003800000 */
[----:B------:R-:W-:Y:S01]  /*9520*/  BPT.TRAP 0x1 ;  /* 0x000000040000795c */ /* 0x000fe20000300000 */
.L_x_5498:
[----:B-1----:R-:W-:Y:S05]  /*9530*/  @P1 BRA `(.L_x_5499) ;  /* 0x0000000000081947 */ /* 0x002fea0003800000 */
[----:B------:R-:W1:Y:S02]  /*9540*/  SYNCS.PHASECHK.TRANS64.TRYWAIT P1, [UR23+0x28c30], R7 ;  /* 0x028c3007ff0075a7 */ /* 0x000e640008020157 */
[----:B-1----:R-:W-:Y:S05]  /*9550*/  @!P1 BRA `(.L_x_5500) ;  /* 0x000000f800b49947 */ /* 0x002fea0003800000 */
.L_x_5499:
[----:B------:R-:W-:Y:S01]  /*9560*/  R2UR UR18, R0 ;  /* 0x00000000001272ca */ /* 0x000fe200000e0000 */
[----:B------:R-:W-:Y:S01]  /*9570*/  WARPGROUP.ARRIVE ;  /* 0x00000000000079c5 */ /* 0x000fe20000000000 */
        /* <DEDUP_REMOVED lines=21> */
.L_x_5501:
[----:B------:R-:W-:Y:S01]  /*96d0*/  FMNMX.FTZ R5, R152, R8, !PT ;  /* 0x0000000898057209 */ /* 0x000fe20007810000 */
        /* <DEDUP_REMOVED lines=23> */
[----:B-1----:R-:W1:Y:S02]  /*9850*/  SHFL.BFLY PT, R6, R5, 0x2, 0x1f ;  /* 0x0c401f0005067f89 */ /* 0x002e6400000e0000 */
[----:B-1----:R-:W-:-:S05]  /*9860*/  FMNMX.FTZ R5, R5, R6, !PT ;  /* 0x0000000605057209 */ /* 0x002fca0007810000 */
[----:B------:R-:W1:Y:S02]  /*9870*/  SHFL.BFLY PT, R6, R5, 0x1, 0x1f ;  /* 0x0c201f0005067f89 */ /* 0x000e6400000e0000 */
[----:B-1----:R-:W-:-:S05]  /*9880*/  FMNMX.FTZ R5, R5, R6, !PT ;  /* 0x0000000605057209 */ /* 0x002fca0007810000 */
        /* <DEDUP_REMOVED lines=29> */
[----:B------:R-:W3:Y:S01]  /*9a60*/  MUFU.EX2 R156, R156 ;  /* 0x0000009c009c7308 */ /* 0x000ee20000000800 */
[----:B-1----:R-:W-:Y:S01]  /*9a70*/  FFMA.FTZ R3, R8, R3, R152 ;  /* 0x0000000308037223 */ /* 0x002fe20000010098 */
[----:B------:R-:W-:Y:S01]  /*9a80*/  FMNMX.FTZ R6, R167, R6, !PT ;  /* 0x00000006a7067209 */ /* 0x000fe20007810000 */
[----:B------:R-:W-:Y:S01]  /*9a90*/  @!P1 STS [R12+0x28800], R8 ;  /* 0x028800080c009388 */ /* 0x000fe20000000800 */
[-C--:B------:R-:W-:Y:S01]  /*9aa0*/  FMUL.FTZ R24, R24, R8.reuse ;  /* 0x0000000818187220 */ /* 0x080fe20000410000 */
[----:B------:R-:W-:Y:S01]  /*9ab0*/  FMUL.FTZ R25, R25, R8 ;  /* 0x0000000819197220 */ /* 0x000fe20000410000 */
[----:B------:R-:W-:Y:S01]  /*9ac0*/  FMNMX.FTZ R6, R170, R6, !PT ;  /* 0x00000006aa067209 */ /* 0x000fe20007810000 */
[----:B------:R-:W-:Y:S01]  /*9ad0*/  FMUL.FTZ R28, R28, R8 ;  /* 0x000000081c1c7220 */ /* 0x000fe20000410000 */
[----:B------:R-:W1:Y:S01]  /*9ae0*/  MUFU.EX2 R157, R157 ;  /* 0x0000009d009d7308 */ /* 0x000e620000000800 */
[----:B--2---:R-:W-:Y:S01]  /*9af0*/  FADD.FTZ R3, R153, R3 ;  /* 0x0000000399037221 */ /* 0x004fe20000010000 */
[----:B------:R-:W-:Y:S01]  /*9b00*/  FMNMX.FTZ R6, R171, R6, !PT ;  /* 0x00000006ab067209 */ /* 0x000fe20007810000 */
[----:B------:R-:W-:Y:S01]  /*9b10*/  FMUL.FTZ R29, R29, R8 ;  /* 0x000000081d1d7220 */ /* 0x000fe20000410000 */
[----:B------:R-:W-:Y:S01]  /*9b20*/  F2FP.BF16.F32.PACK_AB R184, R153, R152 ;  /* 0x0000009899b8723e */ /* 0x000fe200000010ff */
[----:B------:R-:W-:Y:S01]  /*9b30*/  FMUL.FTZ R32, R32, R8 ;  /* 0x0000000820207220 */ /* 0x000fe20000410000 */
[----:B------:R-:W-:Y:S01]  /*9b40*/  FMNMX.FTZ R6, R174, R6, !PT ;  /* 0x00000006ae067209 */ /* 0x000fe20007810000 */
[----:B------:R-:W-:Y:S01]  /*9b50*/  FMUL.FTZ R33, R33, R8 ;  /* 0x0000000821217220 */ /* 0x000fe20000410000 */
[----:B------:R-:W2:Y:S01]  /*9b60*/  MUFU.EX2 R152, R160 ;  /* 0x000000a000987308 */ /* 0x000ea20000000800 */
[----:B---3--:R-:W-:Y:S01]  /*9b70*/  FADD.FTZ R3, R156, R3 ;  /* 0x000000039c037221 */ /* 0x008fe20000010000 */
[----:B------:R-:W-:Y:S01]  /*9b80*/  FMNMX.FTZ R6, R175, R6, !PT ;  /* 0x00000006af067209 */ /* 0x000fe20007810000 */
[-C--:B------:R-:W-:Y:S01]  /*9b90*/  FMUL.FTZ R36, R36, R8.reuse ;  /* 0x0000000824247220 */ /* 0x080fe20000410000 */
[-C--:B------:R-:W-:Y:S01]  /*9ba0*/  FMUL.FTZ R37, R37, R8.reuse ;  /* 0x0000000825257220 */ /* 0x080fe20000410000 */
[----:B------:R-:W-:Y:S01]  /*9bb0*/  FMUL.FTZ R40, R40, R8 ;  /* 0x0000000828287220 */ /* 0x000fe20000410000 */
[----:B------:R-:W-:Y:S01]  /*9bc0*/  FMNMX.FTZ R6, R178, R6, !PT ;  /* 0x00000006b2067209 */ /* 0x000fe20007810000 */
[----:B------:R-:W-:Y:S01]  /*9bd0*/  FMUL.FTZ R41, R41, R8 ;  /* 0x0000000829297220 */ /* 0x000fe20000410000 */
[----:B------:R-:W3:Y:S01]  /*9be0*/  MUFU.EX2 R161, R161 ;  /* 0x000000a100a17308 */ /* 0x000ee20000000800 */
[----:B-1----:R-:W-:Y:S01]  /*9bf0*/  FADD.FTZ R3, R157, R3 ;  /* 0x000000039d037221 */ /* 0x002fe20000010000 */
[----:B------:R-:W-:Y:S01]  /*9c00*/  FMNMX.FTZ R6, R179, R6, !PT ;  /* 0x00000006b3067209 */ /* 0x000fe20007810000 */
[----:B------:R-:W-:Y:S01]  /*9c10*/  FMUL.FTZ R44, R44, R8 ;  /* 0x000000082c2c7220 */ /* 0x000fe20000410000 */
[----:B------:R-:W-:Y:S01]  /*9c20*/  F2FP.BF16.F32.PACK_AB R186, R157, R156 ;  /* 0x0000009c9dba723e */ /* 0x000fe200000010ff */
[----:B------:R-:W-:Y:S01]  /*9c30*/  FMUL.FTZ R45, R45, R8 ;  /* 0x000000082d2d7220 */ /* 0x000fe20000410000 */
[----:B------:R-:W-:Y:S01]  /*9c40*/  FMNMX.FTZ R6, R182, R6, !PT ;  /* 0x00000006b6067209 */ /* 0x000fe20007810000 */
[----:B------:R-:W-:Y:S01]  /*9c50*/  FMUL.FTZ R48, R48, R8 ;  /* 0x0000000830307220 */ /* 0x000fe20000410000 */
[----:B------:R-:W1:Y:S01]  /*9c60*/  MUFU.EX2 R164, R164 ;  /* 0x000000a400a47308 */ /* 0x000e620000000800 */
[----:B--2---:R-:W-:Y:S01]  /*9c70*/  FADD.FTZ R3, R152, R3 ;  /* 0x0000000398037221 */ /* 0x004fe20000010000 */
[----:B------:R-:W-:Y:S01]  /*9c80*/  FMNMX.FTZ R6, R183, R6, !PT ;  /* 0x00000006b7067209 */ /* 0x000fe20007810000 */
[-C--:B------:R-:W-:Y:S01]  /*9c90*/  FMUL.FTZ R49, R49, R8.reuse ;  /* 0x0000000831317220 */ /* 0x080fe20000410000 */
[-C--:B------:R-:W-:Y:S01]  /*9ca0*/  FMUL.FTZ R52, R52, R8.reuse ;  /* 0x0000000834347220 */ /* 0x080fe20000410000 */
[-C--:B------:R-:W-:Y:S01]  /*9cb0*/  FMUL.FTZ R53, R53, R8.reuse ;  /* 0x0000000835357220 */ /* 0x080fe20000410000 */
[----:B------:R-:W-:Y:S01]  /*9cc0*/  FMUL.FTZ R56, R56, R8 ;  /* 0x0000000838387220 */ /* 0x000fe20000410000 */
[----:B------:R-:W2:Y:S01]  /*9cd0*/  SHFL.BFLY PT, R10, R6, 0x2, 0x1f ;  /* 0x0c401f00060a7f89 */ /* 0x000ea200000e0000 */
        /* <DEDUP_REMOVED lines=17> */
[----:B----4-:R-:W-:Y:S01]  /*9df0*/  FADD.FTZ R3, R165, R3 ;  /* 0x00000003a5037221 */ /* 0x010fe20000010000 */
[-C--:B------:R-:W-:Y:S01]  /*9e00*/  FMUL.FTZ R80, R80, R8.reuse ;  /* 0x0000000850507220 */ /* 0x080fe20000410000 */
[-C--:B------:R-:W-:Y:S01]  /*9e10*/  FMUL.FTZ R81, R81, R8.reuse ;  /* 0x0000000851517220 */ /* 0x080fe20000410000 */
[-C--:B------:R-:W-:Y:S01]  /*9e20*/  FMUL.FTZ R84, R84, R8.reuse ;  /* 0x0000000854547220 */ /* 0x080fe20000410000 */
[-C--:B------:R-:W-:Y:S01]  /*9e30*/  FMUL.FTZ R85, R85, R8.reuse ;  /* 0x0000000855557220 */ /* 0x080fe20000410000 */
[----:B------:R-:W-:Y:S01]  /*9e40*/  FMUL.FTZ R88, R88, R8 ;  /* 0x0000000858587220 */ /* 0x000fe20000410000 */
[----:B--2---:R-:W-:Y:S01]  /*9e50*/  FMNMX.FTZ R6, R6, R10, !PT ;  /* 0x0000000a06067209 */ /* 0x004fe20007810000 */
[----:B------:R-:W-:Y:S01]  /*9e60*/  MUFU.EX2 R173, R173 ;  /* 0x000000ad00ad7308 */ /* 0x000fe20000000800 */
[----:B---3--:R-:W-:Y:S01]  /*9e70*/  FADD.FTZ R3, R156, R3 ;  /* 0x000000039c037221 */ /* 0x008fe20000010000 */
[-C--:B------:R-:W-:Y:S01]  /*9e80*/  FMUL.FTZ R89, R89, R8.reuse ;  /* 0x0000000859597220 */ /* 0x080fe20000410000 */
[-C--:B------:R-:W-:Y:S01]  /*9e90*/  FMUL.FTZ R92, R92, R8.reuse ;  /* 0x000000085c5c7220 */ /* 0x080fe20000410000 */
[----:B------:R-:W2:Y:S01]  /*9ea0*/  SHFL.BFLY PT, R10, R6, 0x1, 0x1f ;  /* 0x0c201f00060a7f89 */ /* 0x000ea200000e0000 */
[-C--:B------:R-:W-:Y:S01]  /*9eb0*/  FMUL.FTZ R93, R93, R8.reuse ;  /* 0x000000085d5d7220 */ /* 0x080fe20000410000 */
[-C--:B------:R-:W-:Y:S01]  /*9ec0*/  FMUL.FTZ R96, R96, R8.reuse ;  /* 0x0000000860607220 */ /* 0x080fe20000410000 */
[----:B------:R-:W-:Y:S01]  /*9ed0*/  FMUL.FTZ R97, R97, R8 ;  /* 0x0000000861617220 */ /* 0x000fe20000410000 */
[----:B------:R-:W-:Y:S01]  /*9ee0*/  MUFU.EX2 R160, R176 ;  /* 0x000000b000a07308 */ /* 0x000fe20000000800 */
[C---:B-1----:R-:W-:Y:S01]  /*9ef0*/  FADD.FTZ R3, R169.reuse, R3 ;  /* 0x00000003a9037221 */ /* 0x042fe20000010000 */
        /* <DEDUP_REMOVED lines=17> */
[----:B------:R-:W-:Y:S01]  /*a010*/  FMUL.FTZ R128, R128, R8 ;  /* 0x0000000880807220 */ /* 0x000fe20000410000 */
[----:B--2---:R-:W-:Y:S01]  /*a020*/  FMNMX.FTZ R6, R6, R10, !PT ;  /* 0x0000000a06067209 */ /* 0x004fe20007810000 */
[-C--:B------:R-:W-:Y:S01]  /*a030*/  FMUL.FTZ R129, R129, R8.reuse ;  /* 0x0000000881817220 */ /* 0x080fe20000410000 */
[-C--:B------:R-:W-:Y:S01]  /*a040*/  FMUL.FTZ R132, R132, R8.reuse ;  /* 0x0000000884847220 */ /* 0x080fe20000410000 */
[-C--:B------:R-:W-:Y:S01]  /*a050*/  FMUL.FTZ R133, R133, R8.reuse ;  /* 0x0000000885857220 */ /* 0x080fe20000410000 */
[----:B------:R-:W-:Y:S01]  /*a060*/  MUFU.EX2 R181, R181 ;  /* 0x000000b500b57308 */ /* 0x000fe20000000800 */
[C---:B------:R-:W-:Y:S01]  /*a070*/  FMUL.FTZ R10, R6.reuse, UR10 ;  /* 0x0000000a060a7c20 */ /* 0x040fe20008410000 */
[----:B------:R-:W-:Y:S01]  /*a080*/  FADD.FTZ R9, -R6, R9 ;  /* 0x0000000906097221 */ /* 0x000fe20000010100 */
[-C--:B------:R-:W-:Y:S01]  /*a090*/  FMUL.FTZ R136, R136, R8.reuse ;  /* 0x0000000888887220 */ /* 0x080fe20000410000 */
        /* <DEDUP_REMOVED lines=26> */
[----:B------:R-:W-:-:S05]  /*a240*/  FMUL.FTZ R149, R149, R8 ;  /* 0x0000000895957220 */ /* 0x000fca0000410000 */
[----:B------:R-:W3:Y:S01]  /*a250*/  MUFU.EX2 R11, R11 ;  /* 0x0000000b000b7308 */ /* 0x000ee20000000800 */
[----:B-1----:R-:W-:Y:S01]  /*a260*/  FFMA.FTZ R4, R9, R4, R154 ;  /* 0x0000000409047223 */ /* 0x002fe2000001009a */
        /* <DEDUP_REMOVED lines=119> */
.L_x_5502:
[----:B------:R2:W3:Y:S01]  /*a9e0*/  SYNCS.PHASECHK.TRANS64.TRYWAIT P1, [UR23+0x28c50], R7 ;  /* 0x028c5007ff0075a7 */ /* 0x0004e20008020157 */
[----:B------:R-:W-:Y:S05]  /*a9f0*/  @!P0 BRA `(.L_x_5503) ;  /* 0x0000000000048947 */ /* 0x000fea0003800000 */
[----:B------:R-:W-:Y:S01]  /*aa00*/  BPT.TRAP 0x1 ;  /* 0x000000040000795c */ /* 0x000fe20000300000 */
.L_x_5503:
[----:B---3--:R-:W-:Y:S05]  /*aa10*/  @P1 BRA `(.L_x_5504) ;  /* 0x0000000000081947 */ /* 0x008fea0003800000 */
[----:B------:R-:W3:Y:S02]  /*aa20*/  SYNCS.PHASECHK.TRANS64.TRYWAIT P1, [UR23+0x28c50], R7 ;  /* 0x028c5007ff0075a7 */ /* 0x000ee40008020157 */
[----:B---3--:R-:W-:Y:S05]  /*aa30*/  @!P1 BRA `(.L_x_5505) ;  /* 0x000000e400949947 */ /* 0x008fea0003800000 */
.L_x_5504:
        /* <DEDUP_REMOVED lines=34> */
.L_x_5506:
[----:B------:R-:W-:Y:S01]  /*ac60*/  UIADD3 UR23, UR23, 0x28c60, URZ ;  /* 0x00028c6017177890 */ /* 0x000fe2000fffe03f */
[----:B------:R-:W-:Y:S01]  /*ac70*/  PLOP3.LUT P1, PT, PT, PT, UP0, 0x80, 0x0 ;  /* 0x000000000000781c */ /* 0x000fe20003f2f008 */
[----:B------:R-:W-:Y:S01]  /*ac80*/  UMOV UR24, UR38 ;  /* 0x0000002600187c82 */ /* 0x000fe20008000000 */
[----:B-1----:R-:W-:Y:S01]  /*ac90*/  IMAD.MOV.U32 R9, RZ, RZ, R6 ;  /* 0x000000ffff097224 */ /* 0x002fe200078e0006 */
[----:B------:R-:W-:Y:S01]  /*aca0*/  UPRMT UR23, UR40, 0x654, UR23 ;  /* 0x0000065428177896 */ /* 0x000fe20008000017 */
[----:B---3--:R-:W-:-:S08]  /*acb0*/  IMAD.MOV.U32 R8, RZ, RZ, R5 ;  /* 0x000000ffff087224 */ /* 0x008fd000078e0005 */
[----:B------:R-:W-:Y:S01]  /*acc0*/  SYNCS.ARRIVE.TRANS64.RED.A1T0 RZ, [UR23], RZ ;  /* 0x000000ffffff79a7 */ /* 0x000fe20008100417 */
[----:B------:R-:W-:Y:S05]  /*acd0*/  @P1 BRA `(.L_x_5507) ;  /* 0xffffffe400d41947 */ /* 0x000fea000383ffff */
.L_x_5496:
        /* <DEDUP_REMOVED lines=10> */
.L_x_5527:
[----:B------:R-:W-:-:S04]  /*ad80*/  UIADD3 UR38, UR26, 0x1, URZ ;  /* 0x000000011a267890 */ /* 0x000fc8000fffe03f */
[----:B------:R-:W-:-:S04]  /*ad90*/  UISETP.NE.AND UP0, UPT, UR38, 0x2, UPT ;  /* 0x000000022600788c */ /* 0x000fc8000bf05270 */
[----:B------:R-:W-:Y:S02]  /*ada0*/  USEL UR6, URZ, 0x1, UP0 ;  /* 0x000000013f067887 */ /* 0x000fe40008000000 */
[----:B------:R-:W-:Y:S02]  /*adb0*/  USEL UR38, UR38, URZ, UP0 ;  /* 0x0000003f26267287 */ /* 0x000fe40008000000 */
[----:B------:R-:W-:Y:S01]  /*adc0*/  ULOP3.LUT UR37, UR37, UR6, URZ, 0x3c, !UPT ;  /* 0x0000000625257292 */ /* 0x000fe2000f8e3c3f */
[----:B------:R-:W-:Y:S11]  /*add0*/  @!P0 BRA `(.L_x_5509) ;  /* 0x0000000000048947 */ /* 0x000ff60003800000 */
[----:B------:R-:W-:Y:S01]  /*ade0*/  BPT.TRAP 0x1 ;  /* 0x000000040000795c */ /* 0x000fe20000300000 */
.L_x_5509:
[----:B------:R-:W-:Y:S01]  /*adf0*/  ULEA UR20, UR38, UR41, 0x3 ;  /* 0x0000002926147291 */ /* 0x000fe2000f8e183f */
[----:B01234-:R-:W-:-:S05]  /*ae00*/  IMAD.U32 R8, RZ, RZ, UR37 ;  /* 0x00000025ff087e24 */ /* 0x01ffca000f8e00ff */
[----:B------:R-:W-:-:S04]  /*ae10*/  SHF.L.U32 R8, R8, 0x1f, RZ ;  /* 0x0000001f08087819 */ /* 0x000fc800000006ff */
[----:B------:R0:W1:Y:S01]  /*ae20*/  SYNCS.PHASECHK.TRANS64.TRYWAIT P1, [UR20+0x28c30], R8 ;  /* 0x028c3008ff0075a7 */ /* 0x0000620008020154 */
[----:B------:R-:W-:Y:S05]  /*ae30*/  @!P0 BRA `(.L_x_5510) ;  /* 0x0000000000048947 */ /* 0x000fea0003800000 */
[----:B------:R-:W-:Y:S01]  /*ae40*/  BPT.TRAP 0x1 ;  /* 0x000000040000795c */ /* 0x000fe20000300000 */
.L_x_5510:
[----:B-1----:R-:W-:Y:S05]  /*ae50*/  @P1 BRA `(.L_x_5511) ;  /* 0x0000000000081947 */ /* 0x002fea0003800000 */
[----:B------:R-:W1:Y:S02]  /*ae60*/  SYNCS.PHASECHK.TRANS64.TRYWAIT P1, [UR20+0x28c30], R8 ;  /* 0x028c3008ff0075a7 */ /* 0x000e640008020154 */
[----:B-1----:R-:W-:Y:S05]  /*ae70*/  @!P1 BRA `(.L_x_5512) ;  /* 0x000000e0009c9947 */ /* 0x002fea0003800000 */
.L_x_5511:
        /* <DEDUP_REMOVED lines=23> */
.L_x_5513:
        /* <DEDUP_REMOVED lines=9> */
[----:B-1----:R-:W-:Y:S01]  /*b080*/  @P1 IMAD.HI.U32 R5, R14, UR6, RZ ;  /* 0x000000060e051c27 */ /* 0x002fe2000f8e00ff */
[----:B------:R-:W-:Y:S01]  /*b090*/  @UP1 ULDC UR6, c[0x0][0x450] ;  /* 0x0001140000061ab9 */ /* 0x000fe20000000800 */
[----:B------:R-:W-:-:S03]  /*b0a0*/  PLOP3.LUT P1, PT, PT, PT, UP0, 0x40, 0x0 ;  /* 0x000000000000781c */ /* 0x000fc60003f2e808 */
[----:B------:R-:W-:Y:S01]  /*b0b0*/  @P2 SHF.R.U32.HI R14, RZ, UR6, R5 ;  /* 0x00000006ff0e2c19 */ /* 0x000fe20008011605 */
[----:B------:R-:W-:Y:S01]  /*b0c0*/  UIADD3 UR6, UR20, 0x28c40, URZ ;  /* 0x00028c4014067890 */ /* 0x000fe2000fffe03f */
[----:B------:R-:W-:-:S03]  /*b0d0*/  IMAD.U32 R5, RZ, RZ, UR50 ;  /* 0x00000032ff057e24 */ /* 0x000fc6000f8e00ff */
[----:B------:R-:W1:Y:S01]  /*b0e0*/  SHFL.IDX PT, R15, R14, RZ, 0x1c1f ;  /* 0x001c1fff0e0f7589 */ /* 0x000e6200000e0000 */
[----:B------:R-:W-:Y:S01]  /*b0f0*/  UPRMT UR6, UR40, 0x654, UR6 ;  /* 0x0000065428067896 */ /* 0x000fe20008000006 */
[----:B------:R-:W-:-:S05]  /*b100*/  IADD3 R12, -R5, UR48, R12 ;  /* 0x00000030050c7c10 */ /* 0x000fca000fffe10c */
[----:B------:R-:W-:-:S03]  /*b110*/  VIADD R13, R12, UR25 ;  /* 0x000000190c0d7c36 */ /* 0x000fc60008000000 */
[----:B------:R-:W-:Y:S01]  /*b120*/  SYNCS.ARRIVE.TRANS64.RED.A1T0 RZ, [UR6], RZ ;  /* 0x000000ffffff79a7 */ /* 0x000fe20008100406 */
[----:B------:R-:W-:-:S06]  /*b130*/  ULOP3.LUT UR6, URZ, UR24, URZ, 0x33, !UPT ;  /* 0x000000183f067292 */ /* 0x000fcc000f8e333f */
[----:B------:R-:W-:Y:S02]  /*b140*/  VIADD R12, R12, UR6 ;  /* 0x000000060c0c7c36 */ /* 0x000fe40008000000 */
[--C-:B-1----:R-:W-:Y:S02]  /*b150*/  IMAD.IADD R11, R13, 0x1, R15.reuse ;  /* 0x000000010d0b7824 */ /* 0x102fe400078e020f */
        /* <DEDUP_REMOVED lines=15> */
.L_x_5516:
[----:B------:R-:W-:-:S05]  /*b250*/  IMAD.U32 R20, RZ, RZ, UR23 ;  /* 0x00000017ff147e24 */ /* 0x000fca000f8e00ff */
[----:B------:R-:W-:-:S13]  /*b260*/  ISETP.NE.AND P1, PT, R20, 0x1, PT ;  /* 0x000000011400780c */ /* 0x000fda0003f25270 */
[----:B------:R-:W1:Y:S02]  /*b270*/  @P1 LDC.64 R6, c[0x0][0x9e8] ;  /* 0x00027a00ff061b82 */ /* 0x000e640000000a00 */
[----:B-1----:R-:W-:-:S05]  /*b280*/  @P1 IMAD.HI.U32 R6, R15, R6, RZ ;  /* 0x000000060f061227 */ /* 0x002fca00078e00ff */
[----:B------:R-:W-:-:S07]  /*b290*/  @P1 SHF.R.U32.HI R15, RZ, R7, R6 ;  /* 0x00000007ff0f1219 */ /* 0x000fce0000011606 */
.L_x_5517:
[----:B------:R-:W-:Y:S05]  /*b2a0*/  BSYNC B0 ;  /* 0x0000000000007941 */ /* 0x000fea0003800000 */
.L_x_5515:
[----:B------:R-:W-:-:S04]  /*b2b0*/  IMAD R15, R15, R20, -UR7 ;  /* 0x800000070f0f7e24 */ /* 0x000fc8000f8e0214 */
[----:B------:R-:W-:-:S05]  /*b2c0*/  IMAD.IADD R15, R15, 0x1, -R2 ;  /* 0x000000010f0f7824 */ /* 0x000fca00078e0a02 */
[----:B------:R-:W-:Y:S02]  /*b2d0*/  VIMNMX R5, R5, R15, !PT ;  /* 0x0000000f05057248 */ /* 0x000fe40007fe0100 */
[----:B------:R-:W-:-:S07]  /*b2e0*/  VIADDMNMX R11, R15, R20, R11, PT ;  /* 0x000000140f0b7246 */ /* 0x000fce000380010b */
.L_x_5514:
[----:B------:R-:W-:Y:S01]  /*b2f0*/  UISETP.GT.AND UP0, UPT, UR21, -0x1, UPT ;  /* 0xffffffff1500788c */ /* 0x000fe2000bf04270 */
[----:B------:R-:W1:Y:S01]  /*b300*/  SHFL.IDX PT, R6, R14, 0x1, 0x1c1f ;  /* 0x003c1f000e067f89 */ /* 0x000e6200000e0000 */
        /* <DEDUP_REMOVED lines=10> */
[--C-:B-1----:R-:W-:Y:S01]  /*b3b0*/  IMAD.IADD R13, R13, 0x1, R6.reuse ;  /* 0x000000010d0d7824 */ /* 0x102fe200078e0206 */
        /* <DEDUP_REMOVED lines=56> */
.L_x_5520:
[----:B------:R-:W-:-:S05]  /*b740*/  IMAD.U32 R11, RZ, RZ, UR23 ;  /* 0x00000017ff0b7e24 */ /* 0x000fca000f8e00ff */
[----:B------:R-:W-:-:S13]  /*b750*/  ISETP.NE.AND P2, PT, R11, 0x1, PT ;  /* 0x000000010b00780c */ /* 0x000fda0003f45270 */
[----:B------:R-:W1:Y:S02]  /*b760*/  @P2 LDC.64 R6, c[0x0][0x9e8] ;  /* 0x00027a00ff062b82 */ /* 0x000e640000000a00 */
[----:B-1----:R-:W-:-:S05]  /*b770*/  @P2 IMAD.HI.U32 R6, R5, R6, RZ ;  /* 0x0000000605062227 */ /* 0x002fca00078e00ff */
[----:B------:R-:W-:-:S07]  /*b780*/  @P2 SHF.R.U32.HI R5, RZ, R7, R6 ;  /* 0x00000007ff052219 */ /* 0x000fce0000011606 */
.L_x_5521:
[----:B------:R-:W-:Y:S05]  /*b790*/  BSYNC B0 ;  /* 0x0000000000007941 */ /* 0x000fea0003800000 */
.L_x_5519:
[----:B------:R-:W-:-:S04]  /*b7a0*/  IMAD R5, R5, R11, -UR7 ;  /* 0x8000000705057e24 */ /* 0x000fc8000f8e020b */
[----:B------:R-:W-:-:S05]  /*b7b0*/  IMAD.IADD R5, R5, 0x1, -R2 ;  /* 0x0000000105057824 */ /* 0x000fca00078e0a02 */
[----:B------:R-:W-:Y:S02]  /*b7c0*/  VIMNMX R12, R12, R5, !PT ;  /* 0x000000050c0c7248 */ /* 0x000fe40007fe0100 */
[----:B------:R-:W-:-:S07]  /*b7d0*/  VIADDMNMX R13, R5, R11, R13, PT ;  /* 0x0000000b050d7246 */ /* 0x000fce000380010d */
.L_x_5518:
        /* <DEDUP_REMOVED lines=57> */
[----:B------:R-:W1:Y:S01]  /*bb70*/  SHFL.BFLY PT, R6, R5, 0x2, 0x1f ;  /* 0x0c401f0005067f89 */ /* 0x000e6200000e0000 */
        /* <DEDUP_REMOVED lines=11> */
[----:B-1----:R-:W-:-:S02]  /*bc30*/  FMNMX.FTZ R5, R5, R6, !PT ;  /* 0x0000000605057209 */ /* 0x002fc40007810000 */
[----:B------:R-:W-:Y:S02]  /*bc40*/  FSEL R182, R182, -INF , !P2 ;  /* 0xff800000b6b67808 */ /* 0x000fe40005000000 */
[----:B------:R-:W-:Y:S01]  /*bc50*/  ISETP.NE.AND P2, PT, R18, RZ, PT ;  /* 0x000000ff1200720c */ /* 0x000fe20003f45270 */
[----:B------:R-:W1:Y:S01]  /*bc60*/  SHFL.BFLY PT, R6, R5, 0x1, 0x1f ;  /* 0x0c201f0005067f89 */ /* 0x000e6200000e0000 */
[----:B------:R-:W-:Y:S02]  /*bc70*/  @P0 LOP3.LUT R16, R16, 0x40, RZ, 0xfc, !PT ;  /* 0x0000004010100812 */ /* 0x000fe400078efcff */
[----:B------:R-:W-:Y:S02]  /*bc80*/  ISETP.LT.OR P0, PT, R13, 0x22, P3 ;  /* 0x000000220d00780c */ /* 0x000fe40001f01670 */
[C---:B------:R-:W-:Y:S02]  /*bc90*/  LOP3.LUT P3, RZ, R16.reuse, 0x80, RZ, 0xc0, !PT ;  /* 0x0000008010ff7812 */ /* 0x040fe4000786c0ff */
[----:B------:R-:W-:-:S02]  /*bca0*/  LOP3.LUT R16, R16, 0xffffffef, RZ, 0xc0, !PT ;  /* 0xffffffef10107812 */ /* 0x000fc400078ec0ff */
[----:B------:R-:W-:-:S04]  /*bcb0*/  ISETP.LT.OR P3, PT, R13, 0x1, P3 ;  /* 0x000000010d00780c */ /* 0x000fc80001f61670 */
[----:B------:R-:W-:-:S03]  /*bcc0*/  FSEL R154, R154, -INF , !P3 ;  /* 0xff8000009a9a7808 */ /* 0x000fc60005800000 */
[----:B------:R-:W-:Y:S02]  /*bcd0*/  @P0 LOP3.LUT R16, R16, 0x10, RZ, 0xfc, !PT ;  /* 0x0000001010100812 */ /* 0x000fe400078efcff */
[----:B------:R-:W-:Y:S02]  /*bce0*/  ISETP.LT.OR P0, PT, R13, 0x29, P4 ;  /* 0x000000290d00780c */ /* 0x000fe40002701670 */
[C---:B------:R-:W-:Y:S02]  /*bcf0*/  LOP3.LUT P4, RZ, R16.reuse, 0x20, RZ, 0xc0, !PT ;  /* 0x0000002010ff7812 */ /* 0x040fe4000788c0ff */
[----:B------:R-:W-:Y:S02]  /*bd00*/  LOP3.LUT R16, R16, 0xfffffffb, RZ, 0xc0, !PT ;  /* 0xfffffffb10107812 */ /* 0x000fe400078ec0ff */
[----:B-1----:R-:W-:Y:S02]  /*bd10*/  FMNMX.FTZ R5, R5, R6, !PT ;  /* 0x0000000605057209 */ /* 0x002fe40007810000 */
[----:B------:R-:W-:-:S03]  /*bd20*/  ISETP.LT.OR P4, PT, R13, 0x3a, P4 ;  /* 0x0000003a0d00780c */ /* 0x000fc60002781670 */
[----:B------:R-:W-:Y:S01]  /*bd30*/  FMUL.FTZ R6, R5, UR10 ;  /* 0x0000000a05067c20 */ /* 0x000fe20008410000 */
[----:B------:R-:W-:Y:S02]  /*bd40*/  FSEL R183, R183, -INF , !P4 ;  /* 0xff800000b7b77808 */ /* 0x000fe40006000000 */
[----:B------:R-:W-:Y:S02]  /*bd50*/  @P0 LOP3.LUT R16, R16, 0x4, RZ, 0xfc, !PT ;  /* 0x0000000410100812 */ /* 0x000fe400078efcff */
[----:B------:R-:W-:Y:S02]  /*bd60*/  ISETP.LT.OR P0, PT, R13, 0x2a, P5 ;  /* 0x0000002a0d00780c */ /* 0x000fe40002f01670 */
[----:B------:R-:W-:Y:S02]  /*bd70*/  FSETP.NEU.FTZ.AND P5, PT, R5, -INF , PT ;  /* 0xff8000000500780b */ /* 0x000fe40003fbd000 */
[----:B------:R-:W-:Y:S02]  /*bd80*/  LOP3.LUT R16, R16, 0xffff7fff, RZ, 0xc0, !PT ;  /* 0xffff7fff10107812 */ /* 0x000fe400078ec0ff */
[----:B------:R-:W-:-:S02]  /*bd90*/  FSEL R6, R6, RZ, P5 ;  /* 0x000000ff06067208 */ /* 0x000fc40002800000 */
        /* <DEDUP_REMOVED lines=36> */
[----:B------:R-:W1:Y:S01]  /*bfe0*/  MUFU.EX2 R157, R157 ;  /* 0x0000009d009d7308 */ /* 0x000e620000000800 */
        /* <DEDUP_REMOVED lines=22> */
[----:B------:R-:W-:Y:S02]  /*c150*/  LOP3.LUT P0, RZ, R16, 0x4000, RZ, 0xc0, !PT ;  /* 0x0000400010ff7812 */ /* 0x000fe4000780c0ff */
[----:B------:R-:W-:Y:S01]  /*c160*/  FMNMX.FTZ R6, R179, R6, !PT ;  /* 0x00000006b3067209 */ /* 0x000fe20007810000 */
[----:B------:R-:W-:Y:S03]  /*c170*/  MUFU.EX2 R168, R168 ;  /* 0x000000a800a87308 */ /* 0x000fe60000000800 */
        /* <DEDUP_REMOVED lines=23> */
[----:B-1----:R-:W-:Y:S01]  /*c2f0*/  F2FP.BF16.F32.PACK_AB R154, R157, R156 ;  /* 0x0000009c9d9a723e */ /* 0x002fe200000010ff */
        /* <DEDUP_REMOVED lines=8> */
[----:B------:R-:W1:Y:S01]  /*c380*/  MUFU.EX2 R7, R7 ;  /* 0x0000000700077308 */ /* 0x000e620000000800 */
        /* <DEDUP_REMOVED lines=16> */
[----:B-1----:R1:W-:Y:S01]  /*c490*/  @!P2 STS [R10+0x28820], R7 ;  /* 0x028820070a00a388 */ /* 0x0023e20000000800 */
        /* <DEDUP_REMOVED lines=9> */
[--C-:B-1----:R-:W-:Y:S01]  /*c530*/  FFMA.FTZ R10, R158, UR10, -R14.reuse ;  /* 0x0000000a9e0a7c23 */ /* 0x102fe2000801080e */
        /* <DEDUP_REMOVED lines=12> */
[----:B------:R-:W1:Y:S01]  /*c600*/  MUFU.EX2 R10, R10 ;  /* 0x0000000a000a7308 */ /* 0x000e620000000800 */
        /* <DEDUP_REMOVED lines=28> */
[----:B------:R-:W1:Y:S01]  /*c7d0*/  MUFU.EX2 R161, R170 ;  /* 0x000000aa00a17308 */ /* 0x000e620000000800 */
        /* <DEDUP_REMOVED lines=137> */
[----:B-1----:R-:W-:Y:S06]  /*d070*/  @!P0 BRA `(.L_x_5522) ;  /* 0x0000000000048947 */ /* 0x002fec0003800000 */
[----:B------:R-:W-:Y:S01]  /*d080*/  BPT.TRAP 0x1 ;  /* 0x000000040000795c */ /* 0x000fe20000300000 */
.L_x_5522:
[----:B------:R1:W2:Y:S01]  /*d090*/  SYNCS.PHASECHK.TRANS64.TRYWAIT P1, [UR20+0x28c50], R8 ;  /* 0x028c5008ff0075a7 */ /* 0x0002a20008020154 */
[----:B------:R-:W-:Y:S05]  /*d0a0*/  @!P0 BRA `(.L_x_5523) ;  /* 0x0000000000048947 */ /* 0x000fea0003800000 */
[----:B------:R-:W-:Y:S01]  /*d0b0*/  BPT.TRAP 0x1 ;  /* 0x000000040000795c */ /* 0x000fe20000300000 */
.L_x_5523:
[----:B--2---:R-:W-:Y:S05]  /*d0c0*/  @P1 BRA `(.L_x_5524) ;  /* 0x0000000000081947 */ /* 0x004fea0003800000 */
[----:B------:R-:W2:Y:S02]  /*d0d0*/  SYNCS.PHASECHK.TRANS64.TRYWAIT P1, [UR20+0x28c50], R8 ;  /* 0x028c5008ff0075a7 */ /* 0x000ea40008020154 */
[----:B--2---:R-:W-:Y:S05]  /*d0e0*/  @!P1 BRA `(.L_x_5525) ;  /* 0x000000c000189947 */ /* 0x004fea0003800000 */
.L_x_5524:
        /* <DEDUP_REMOVED lines=34> */
.L_x_5526:
        /* <DEDUP_REMOVED lines=10> */
.L_x_5508:
[----:B------:R-:W5:Y:S01]  /*d3b0*/  SHFL.BFLY PT, R0, R3, 0x2, 0x1f ;  /* 0x0c401f0003007f89 */ /* 0x000f6200000e0000 */
[----:B------:R-:W-:Y:S01]  /*d3c0*/  IMAD.U32 R11, RZ, RZ, UR10 ;  /* 0x0000000aff0b7e24 */ /* 0x000fe2000f8e00ff */
[----:B------:R-:W-:Y:S06]  /*d3d0*/  BAR.ARV 0x8, 0x100 ;  /* 0x0204000000007b1d */ /* 0x000fec0000002000 */
[----:B------:R-:W-:Y:S02]  /*d3e0*/  IMAD.MOV.U32 R12, RZ, RZ, -0x800000 ;  /* 0xff800000ff0c7424 */ /* 0x000fe400078e00ff */
[----:B------:R-:W-:Y:S01]  /*d3f0*/  BAR.SYNC.DEFER_BLOCKING 0xf, 0x100 ;  /* 0x03c4000000007b1d */ /* 0x000fe20000010000 */
[----:B------:R-:W-:Y:S01]  /*d400*/  ISETP.NE.AND P2, PT, R18, RZ, PT ;  /* 0x000000ff1200720c */ /* 0x000fe20003f45270 */
[----:B------:R-:W-:-:S04]  /*d410*/  UIADD3 UR36, UR36, 0x1, URZ ;  /* 0x0000000124247890 */ /* 0x000fc8000fffe03f */
[----:B------:R-:W0:Y:S01]  /*d420*/  SHFL.BFLY PT, R9, R4, 0x2, 0x1f ;  /* 0x0c401f0004097f89 */ /* 0x000e2200000e0000 */
[----:B-----5:R-:W-:Y:S01]  /*d430*/  FADD.FTZ R0, R0, R3 ;  /* 0x0000000300007221 */ /* 0x020fe20000010000 */
[----:B------:R-:W-:-:S04]  /*d440*/  IMAD.MOV.U32 R3, RZ, RZ, RZ ;  /* 0x000000ffff037224 */ /* 0x000fc800078e00ff */
[----:B01234-:R-:W0:Y:S01]  /*d450*/  SHFL.BFLY PT, R7, R0, 0x1, 0x1f ;  /* 0x0c201f0000077f89 */ /* 0x01fe2200000e0000 */
[----:B------:R-:W-:Y:S01]  /*d460*/  FADD.FTZ R9, R9, R4 ;  /* 0x0000000409097221 */ /* 0x000fe20000010000 */
[----:B------:R-:W-:Y:S01]  /*d470*/  IMAD.U32 R4, RZ, RZ, UR38 ;  /* 0x00000026ff047e24 */ /* 0x000fe2000f8e00ff */
[----:B------:R-:W-:-:S03]  /*d480*/  UIADD3 UR38, UR38, 0x1, URZ ;  /* 0x0000000126267890 */ /* 0x000fc6000fffe03f */
[----:B------:R-:W1:Y:S01]  /*d490*/  SHFL.BFLY PT, R8, R9, 0x1, 0x1f ;  /* 0x0c201f0009087f89 */ /* 0x000e6200000e0000 */
[----:B------:R-:W-:Y:S01]  /*d4a0*/  @!P2 IMAD R4, R4, 0x40, R17 ;  /* 0x000000400404a824 */ /* 0x000fe200078e0211 */
[----:B------:R-:W-:Y:S01]  /*d4b0*/  UISETP.NE.AND UP0, UPT, UR38, 0x2, UPT ;  /* 0x000000022600788c */ /* 0x000fe2000bf05270 */
[----:B0-----:R-:W-:-:S03]  /*d4c0*/  FADD.FTZ R10, R0, R7 ;  /* 0x00000007000a7221 */ /* 0x001fc60000010000 */
[----:B------:R-:W-:Y:S01]  /*d4d0*/  @!P2 LEA R4, R4, UR41, 0x2 ;  /* 0x000000290404ac11 */ /* 0x000fe2000f8e10ff */
[----:B------:R-:W-:Y:S01]  /*d4e0*/  USEL UR4, URZ, 0x1, UP0 ;  /* 0x000000013f047887 */ /* 0x000fe20008000000 */
[----:B------:R-:W-:Y:S01]  /*d4f0*/  FSETP.NE.FTZ.AND P0, PT, R10, RZ, PT ;  /* 0x000000ff0a00720b */ /* 0x000fe20003f15000 */
[----:B------:R-:W-:Y:S02]  /*d500*/  USEL UR38, UR38, URZ, UP0 ;  /* 0x0000003f26267287 */ /* 0x000fe40008000000 */
[----:B------:R-:W-:-:S10]  /*d510*/  ULOP3.LUT UR37, UR37, UR4, URZ, 0x3c, !UPT ;  /* 0x0000000425257292 */ /* 0x000fd4000f8e3c3f */
[----:B------:R-:W0:Y:S01]  /*d520*/  @P0 MUFU.LG2 R7, R10 ;  /* 0x0000000a00070308 */ /* 0x000e220000000c00 */
[----:B------:R-:W-:Y:S01]  /*d530*/  @P0 FMUL.FTZ R0, R11, 0.69314718246459960938 ;  /* 0x3f3172180b000820 */ /* 0x000fe20000410000 */
[----:B-1----:R-:W-:-:S05]  /*d540*/  FADD.FTZ R8, R9, R8 ;  /* 0x0000000809087221 */ /* 0x002fca0000010000 */
[----:B------:R-:W-:Y:S01]  /*d550*/  FSETP.NE.FTZ.AND P1, PT, R8, RZ, PT ;  /* 0x000000ff0800720b */ /* 0x000fe20003f35000 */
[----:B------:R-:W1:Y:S01]  /*d560*/  @P0 MUFU.RCP R3, R10 ;  /* 0x0000000a00030308 */ /* 0x000e620000001000 */
[----:B0-----:R-:W-:-:S04]  /*d570*/  @P0 FMUL.FTZ R7, R7, 0.69314718246459960938 ;  /* 0x3f31721807070820 */ /* 0x001fc80000410000 */
[----:B------:R-:W-:Y:S01]  /*d580*/  @P0 FFMA.FTZ R12, R0, R5, R7 ;  /* 0x00000005000c0223 */ /* 0x000fe20000010007 */
[----:B------:R-:W-:-:S06]  /*d590*/  IMAD.MOV.U32 R0, RZ, RZ, RZ ;  /* 0x000000ffff007224 */ /* 0x000fcc00078e00ff */
[----:B------:R-:W0:Y:S01]  /*d5a0*/  @P1 MUFU.LG2 R5, R8 ;  /* 0x0000000800051308 */ /* 0x000e220000000c00 */
[----:B------:R-:W-:Y:S01]  /*d5b0*/  PLOP3.LUT P0, PT, PT, PT, PT, 0x8, 0x0 ;  /* 0x000000000000781c */ /* 0x000fe20003f0e170 */
[----:B-1----:R-:W-:Y:S01]  /*d5c0*/  @!P2 STS [R4+0x28800], R3 ;  /* 0x028800030400a388 */ /* 0x002fe20000000800 */
[-C--:B------:R-:W-:Y:S01]  /*d5d0*/  FMUL.FTZ R24, R24, R3.reuse ;  /* 0x0000000318187220 */ /* 0x080fe20000410000 */
[-C--:B------:R-:W-:Y:S01]  /*d5e0*/  FMUL.FTZ R25, R25, R3.reuse ;  /* 0x0000000319197220 */ /* 0x080fe20000410000 */
[-C--:B------:R-:W-:Y:S01]  /*d5f0*/  FMUL.FTZ R28, R28, R3.reuse ;  /* 0x000000031c1c7220 */ /* 0x080fe20000410000 */
[-C--:B------:R-:W-:Y:S01]  /*d600*/  FMUL.FTZ R29, R29, R3.reuse ;  /* 0x000000031d1d7220 */ /* 0x080fe20000410000 */
[-C--:B------:R-:W-:Y:S01]  /*d610*/  FMUL.FTZ R32, R32, R3.reuse ;  /* 0x0000000320207220 */ /* 0x080fe20000410000 */
[----:B------:R-:W1:Y:S01]  /*d620*/  @P1 MUFU.RCP R0, R8 ;  /* 0x0000000800001308 */ /* 0x000e620000001000 */
        /* <DEDUP_REMOVED lines=26> */
[----:B0-----:R-:W-:-:S02]  /*d7d0*/  IMAD.U32 R4, RZ, RZ, UR10 ;  /* 0x0000000aff047e24 */ /* 0x001fc4000f8e00ff */
        /* <DEDUP_REMOVED lines=103> */
.L_x_5432:
[----:B------:R-:W0:Y:S08]  /*de50*/  S2UR UR40, SR_CgaCtaId ;  /* 0x00000000002879c3 */ /* 0x000e300000008800 */
[----:B------:R-:W-:Y:S01]  /*de60*/  BAR.SYNC.DEFER_BLOCKING 0x5, 0x180 ;  /* 0x0146000000007b1d */ /* 0x000fe20000010000 */
[----:B------:R-:W-:-:S05]  /*de70*/  USHF.R.U32.HI UR9, URZ, 0x10, UR42 ;  /* 0x000000103f097899 */ /* 0x000fca000801162a */
[----:B------:R-:W-:Y:S01]  /*de80*/  UMOV UR41, 0x400 ;  /* 0x0000040000297882 */ /* 0x000fe20000000000 */
[----:B------:R-:W-:Y:S01]  /*de90*/  BSSY B0, `(.L_x_5528) ;  /* 0x000049c000007945 */ /* 0x000fe20003800000 */
[----:B0-----:R-:W-:-:S09]  /*dea0*/  ULEA UR41, UR40, UR41, 0x18 ;  /* 0x0000002928297291 */ /* 0x001fd2000f8ec03f */
[----:B------:R-:W0:Y:S02]  /*deb0*/  LDS.128 R4, [UR41+0x28cd0] ;  /* 0x028cd029ff047984 */ /* 0x000e240008000c00 */
[----:B0-----:R-:W-:Y:S02]  /*dec0*/  R2UR UR5, R5 ;  /* 0x00000000050572ca */ /* 0x001fe400000e0000 */
[----:B------:R-:W-:Y:S02]  /*ded0*/  R2UR UR7, R6 ;  /* 0x00000000060772ca */ /* 0x000fe400000e0000 */
[----:B------:R-:W-:Y:S01]  /*dee0*/  R2UR UR6, R7 ;  /* 0x00000000070672ca */ /* 0x000fe200000e0000 */
[----:B------:R-:W-:Y:S06]  /*def0*/  BAR.ARV 0x4, 0x180 ;  /* 0x0106000000007b1d */ /* 0x000fec0000002000 */
[----:B------:R-:W-:Y:S08]  /*df00*/  @P0 BRA `(.L_x_5529) ;  /* 0x0000003800540947 */ /* 0x000ff00003800000 */
[----:B------:R-:W2:Y:S01]  /*df10*/  LDL R0, [R1+0x20] ;  /* 0x0000200001007983 */ /* 0x000ea20000100800 */
[----:B------:R-:W0:Y:S01]  /*df20*/  S2UR UR4, SR_SWINHI ;  /* 0x00000000000479c3 */ /* 0x000e220000002f00 */
[----:B------:R-:W-:Y:S01]  /*df30*/  F2FP.BF16.F32.PACK_AB R6, R29, R28 ;  /* 0x0000001c1d06723e */ /* 0x000fe200000010ff */
[----:B------:R-:W-:Y:S01]  /*df40*/  ULDC.64 UR14, c[0x0][0xc00] ;  /* 0x00030000000e7ab9 */ /* 0x000fe20000000a00 */
[----:B------:R-:W-:Y:S01]  /*df50*/  F2FP.BF16.F32.PACK_AB R7, R31, R30 ;  /* 0x0000001e1f07723e */ /* 0x000fe200000010ff */
[----:B------:R-:W-:Y:S01]  /*df60*/  ULDC.64 UR12, c[0x0][0xc00] ;  /* 0x00030000000c7ab9 */ /* 0x000fe20000000a00 */
[----:B------:R-:W-:Y:S01]  /*df70*/  F2FP.BF16.F32.PACK_AB R10, R37, R36 ;  /* 0x00000024250a723e */ /* 0x000fe200000010ff */
[----:B------:R-:W-:Y:S01]  /*df80*/  UIMAD.WIDE UR12, UR44, 0x4, UR12 ;  /* 0x000000042c0c78a5 */ /* 0x000fe2000f8e020c */
[----:B------:R-:W-:Y:S01]  /*df90*/  F2FP.BF16.F32.PACK_AB R11, R39, R38 ;  /* 0x00000026270b723e */ /* 0x000fe200000010ff */
[----:B------:R-:W-:Y:S01]  /*dfa0*/  UMOV UR10, UR41 ;  /* 0x00000029000a7c82 */ /* 0x000fe20008000000 */
[----:B0-----:R-:W-:Y:S01]  /*dfb0*/  UMOV UR11, UR4 ;  /* 0x00000004000b7c82 */ /* 0x001fe20008000000 */
[----:B------:R-:W-:Y:S01]  /*dfc0*/  ULDC UR4, c[0x0][0xad4] ;  /* 0x0002b50000047ab9 */ /* 0x000fe20000000800 */
[----:B------:R-:W-:-:S02]  /*dfd0*/  IMAD.U32 R14, RZ, RZ, UR10 ;  /* 0x0000000aff0e7e24 */ /* 0x000fc4000f8e00ff */
[----:B------:R-:W-:Y:S01]  /*dfe0*/  IMAD.U32 R15, RZ, RZ, UR11 ;  /* 0x0000000bff0f7e24 */ /* 0x000fe2000f8e00ff */
[----:B------:R-:W-:Y:S02]  /*dff0*/  ULDC.64 UR10, c[0x0][0xc08] ;  /* 0x00030200000a7ab9 */ /* 0x000fe40000000a00 */
[----:B------:R-:W-:-:S04]  /*e000*/  UISETP.NE.U32.AND UP0, UPT, UR10, URZ, UPT ;  /* 0x0000003f0a00728c */ /* 0x000fc8000bf05070 */
[----:B------:R-:W-:Y:S01]  /*e010*/  UISETP.NE.AND.EX UP0, UPT, UR11, URZ, UPT, UP0 ;  /* 0x0000003f0b00728c */ /* 0x000fe2000bf05300 */
[----:B------:R-:W-:Y:S05]  /*e020*/  BAR.SYNC.DEFER_BLOCKING 0x1, 0x100 ;  /* 0x0044000000007b1d */ /* 0x000fea0000010000 */
[----:B------:R-:W-:-:S05]  /*e030*/  PLOP3.LUT P1, PT, PT, PT, UP0, 0x80, 0x0 ;  /* 0x000000000000781c */ /* 0x000fca0003f2f008 */
[----:B------:R-:W-:Y:S02]  /*e040*/  @UP0 ULDC.64 UR10, c[0x0][0xc08] ;  /* 0x00030200000a0ab9 */ /* 0x000fe40000000a00 */
[----:B------:R-:W-:Y:S01]  /*e050*/  @UP0 UIMAD.WIDE UR10, UR44, 0x4, UR10 ;  /* 0x000000042c0a08a5 */ /* 0x000fe2000f8e020a */
        /* <DEDUP_REMOVED lines=12> */
[----:B0-----:R-:W-:Y:S01]  /*e120*/  IMAD.X R5, RZ, RZ, R21, P0 ;  /* 0x000000ffff057224 */ /* 0x001fe200000e0615 */
[----:B------:R-:W-:Y:S02]  /*e130*/  LOP3.LUT R4, R8, R9, RZ, 0x3c, !PT ;  /* 0x0000000908047212 */ /* 0x000fe400078e3cff */
[----:B------:R-:W-:Y:S02]  /*e140*/  F2FP.BF16.F32.PACK_AB R8, R33, R32 ;  /* 0x000000202108723e */ /* 0x000fe400000010ff */
[----:B------:R-:W-:Y:S02]  /*e150*/  MOV R13, R4 ;  /* 0x00000004000d7202 */ /* 0x000fe40000000f00 */
[----:B------:R-:W-:Y:S02]  /*e160*/  IADD3 R5, P0, R20, 0x40, RZ ;  /* 0x0000004014057810 */ /* 0x000fe40007f1e0ff */
[----:B------:R-:W-:-:S02]  /*e170*/  F2FP.BF16.F32.PACK_AB R9, R35, R34 ;  /* 0x000000222309723e */ /* 0x000fc400000010ff */
[----:B------:R-:W-:Y:S02]  /*e180*/  LOP3.LUT R4, R5, 0x380, RZ, 0xc0, !PT ;  /* 0x0000038005047812 */ /* 0x000fe400078ec0ff */
[----:B------:R-:W-:Y:S01]  /*e190*/  F2FP.BF16.F32.PACK_AB R6, R45, R44 ;  /* 0x0000002c2d06723e */ /* 0x000fe200000010ff */
[----:B------:R0:W-:Y:S01]  /*e1a0*/  STSM.16.M88.4 [R13], R8 ;  /* 0x000000080d007844 */ /* 0x0001e20000000200 */
[----:B------:R-:W-:Y:S02]  /*e1b0*/  SHF.R.U64 R4, R4, 0x3, RZ ;  /* 0x0000000304047819 */ /* 0x000fe400000012ff */
[----:B------:R-:W-:Y:S02]  /*e1c0*/  F2FP.BF16.F32.PACK_AB R7, R47, R46 ;  /* 0x0000002e2f07723e */ /* 0x000fe400000010ff */
[----:B------:R-:W-:Y:S01]  /*e1d0*/  LOP3.LUT R4, R4, R5, RZ, 0x3c, !PT ;  /* 0x0000000504047212 */ /* 0x000fe200078e3cff */
[----:B------:R-:W-:-:S05]  /*e1e0*/  IMAD.X R5, RZ, RZ, R21, P0 ;  /* 0x000000ffff057224 */ /* 0x000fca00000e0615 */
[----:B------:R-:W-:Y:S02]  /*e1f0*/  MOV R0, R4 ;  /* 0x0000000400007202 */ /* 0x000fe40000000f00 */
[----:B------:R-:W-:Y:S02]  /*e200*/  F2FP.BF16.F32.PACK_AB R4, R41, R40 ;  /* 0x000000282904723e */ /* 0x000fe400000010ff */
[----:B------:R-:W-:Y:S02]  /*e210*/  F2FP.BF16.F32.PACK_AB R5, R43, R42 ;  /* 0x0000002a2b05723e */ /* 0x000fe400000010ff */
[----:B0-----:R-:W-:Y:S02]  /*e220*/  IADD3 R9, P0, R20, 0x60, RZ ;  /* 0x0000006014097810 */ /* 0x001fe40007f1e0ff */
[----:B------:R-:W-:Y:S01]  /*e230*/  F2FP.BF16.F32.PACK_AB R10, R53, R52 ;  /* 0x00000034350a723e */ /* 0x000fe200000010ff */
[----:B------:R0:W-:Y:S01]  /*e240*/  STSM.16.M88.4 [R0], R4 ;  /* 0x0000000400007844 */ /* 0x0001e20000000200 */
[----:B------:R-:W-:-:S02]  /*e250*/  LOP3.LUT R8, R9, 0x380, RZ, 0xc0, !PT ;  /* 0x0000038009087812 */ /* 0x000fc400078ec0ff */
[----:B------:R-:W-:Y:S02]  /*e260*/  F2FP.BF16.F32.PACK_AB R11, R55, R54 ;  /* 0x00000036370b723e */ /* 0x000fe400000010ff */
[----:B------:R-:W-:Y:S01]  /*e270*/  SHF.R.U64 R8, R8, 0x3, RZ ;  /* 0x0000000308087819 */ /* 0x000fe200000012ff */
[----:B0-----:R-:W-:-:S03]  /*e280*/  IMAD.X R5, RZ, RZ, R21, P0 ;  /* 0x000000ffff057224 */ /* 0x001fc600000e0615 */
[----:B------:R-:W-:Y:S02]  /*e290*/  LOP3.LUT R4, R8, R9, RZ, 0x3c, !PT ;  /* 0x0000000908047212 */ /* 0x000fe400078e3cff */
[----:B------:R-:W-:Y:S02]  /*e2a0*/  F2FP.BF16.F32.PACK_AB R8, R49, R48 ;  /* 0x000000303108723e */ /* 0x000fe400000010ff */
[----:B------:R-:W-:Y:S02]  /*e2b0*/  MOV R13, R4 ;  /* 0x00000004000d7202 */ /* 0x000fe40000000f00 */
[----:B------:R-:W-:Y:S02]  /*e2c0*/  IADD3 R5, P0, R20, 0x2000, RZ ;  /* 0x0000200014057810 */ /* 0x000fe40007f1e0ff */
[----:B------:R-:W-:Y:S02]  /*e2d0*/  F2FP.BF16.F32.PACK_AB R9, R51, R50 ;  /* 0x000000323309723e */ /* 0x000fe400000010ff */
[----:B------:R-:W-:-:S02]  /*e2e0*/  LOP3.LUT R4, R5, 0x380, RZ, 0xc0, !PT ;  /* 0x0000038005047812 */ /* 0x000fc400078ec0ff */
        /* <DEDUP_REMOVED lines=119> */
[----:B0-----:R-:W-:-:S03]  /*ea60*/  IADD3 R9, P0, R20, 0x6060, RZ ;  /* 0x0000606014097810 */ /* 0x001fc60007f1e0ff */
[----:B------:R0:W-:Y:S01]  /*ea70*/  STSM.16.M88.4 [R0], R4 ;  /* 0x0000000400007844 */ /* 0x0001e20000000200 */
[----:B------:R-:W-:Y:S01]  /*ea80*/  LOP3.LUT R8, R9, 0x380, RZ, 0xc0, !PT ;  /* 0x0000038009087812 */ /* 0x000fe200078ec0ff */
[----:B------:R-:W-:Y:S01]  /*ea90*/  IMAD.X R21, RZ, RZ, R21, P0 ;  /* 0x000000ffff157224 */ /* 0x000fe200000e0615 */
[----:B------:R-:W-:Y:S02]  /*eaa0*/  ISETP.NE.U32.AND P0, PT, RZ, UR14, PT ;  /* 0x0000000eff007c0c */ /* 0x000fe4000bf05070 */
[----:B------:R-:W-:Y:S02]  /*eab0*/  SHF.R.U64 R8, R8, 0x3, RZ ;  /* 0x0000000308087819 */ /* 0x000fe400000012ff */
[----:B------:R-:W-:Y:S02]  /*eac0*/  ISETP.NE.AND.EX P0, PT, RZ, UR15, PT, P0 ;  /* 0x0000000fff007c0c */ /* 0x000fe4000bf05300 */
[----:B------:R-:W-:-:S04]  /*ead0*/  LOP3.LUT R20, R8, R9, RZ, 0x3c, !PT ;  /* 0x0000000908147212 */ /* 0x000fc800078e3cff */
[----:B------:R-:W-:Y:S02]  /*eae0*/  MOV R20, R20 ;  /* 0x0000001400147202 */ /* 0x000fe40000000f00 */
[----:B0-----:R-:W-:Y:S02]  /*eaf0*/  F2FP.BF16.F32.PACK_AB R4, R145, R144 ;  /* 0x000000909104723e */ /* 0x001fe400000010ff */
[----:B------:R-:W-:Y:S02]  /*eb00*/  F2FP.BF16.F32.PACK_AB R5, R147, R146 ;  /* 0x000000929305723e */ /* 0x000fe400000010ff */
[----:B------:R-:W-:Y:S02]  /*eb10*/  F2FP.BF16.F32.PACK_AB R6, R149, R148 ;  /* 0x000000949506723e */ /* 0x000fe400000010ff */
[----:B------:R-:W-:-:S05]  /*eb20*/  F2FP.BF16.F32.PACK_AB R7, R151, R150 ;  /* 0x000000969707723e */ /* 0x000fca00000010ff */
[----:B------:R0:W-:Y:S02]  /*eb30*/  STSM.16.M88.4 [R20], R4 ;  /* 0x0000000414007844 */ /* 0x0001e40000000200 */
[----:B0-----:R-:W-:Y:S02]  /*eb40*/  IMAD.U32 R4, RZ, RZ, UR10 ;  /* 0x0000000aff047e24 */ /* 0x001fe4000f8e00ff */
[----:B------:R-:W-:Y:S01]  /*eb50*/  IMAD.U32 R5, RZ, RZ, UR11 ;  /* 0x0000000bff057e24 */ /* 0x000fe2000f8e00ff */
[----:B------:R-:W-:Y:S06]  /*eb60*/  BAR.SYNC.DEFER_BLOCKING 0x1, 0x100 ;  /* 0x0044000000007b1d */ /* 0x000fec0000010000 */
[----:B------:R0:W2:Y:S02]  /*eb70*/  @P1 LDG.E R6, desc[UR54][R4.64] ;  /* 0x0000003604061981 */ /* 0x0000a4000c1e1900 */
[----:B0-----:R-:W-:-:S02]  /*eb80*/  IMAD.U32 R4, RZ, RZ, UR12 ;  /* 0x0000000cff047e24 */ /* 0x001fc4000f8e00ff */
[----:B------:R-:W-:-:S05]  /*eb90*/  IMAD.U32 R5, RZ, RZ, UR13 ;  /* 0x0000000dff057e24 */ /* 0x000fca000f8e00ff */
[----:B------:R0:W5:Y:S01]  /*eba0*/  @P0 LDG.E R0, desc[UR54][R4.64] ;  /* 0x0000003604000981 */ /* 0x000162000c1e1900 */
[----:B------:R-:W-:Y:S01]  /*ebb0*/  UISETP.NE.AND UP0, UPT, UR9, URZ, UPT ;  /* 0x0000003f0900728c */ /* 0x000fe2000bf05270 */
[----:B------:R-:W-:Y:S01]  /*ebc0*/  ULDC UR8, c[0x0][0xa88] ;  /* 0x0002a20000087ab9 */ /* 0x000fe20000000800 */
[----:B------:R-:W-:Y:S02]  /*ebd0*/  ULOP3.LUT UR42, UR42, 0xff, URZ, 0xc0, !UPT ;  /* 0x000000ff2a2a7892 */ /* 0x000fe4000f8ec03f */
[----:B------:R-:W-:Y:S01]  /*ebe0*/  USEL UR10, UR9, UR4, UP0 ;  /* 0x00000004090a7287 */ /* 0x000fe20008000000 */
[----:B--2---:R-:W-:Y:S01]  /*ebf0*/  @P1 R2UR UR8, R6 ;  /* 0x00000000060812ca */ /* 0x004fe200000e0000 */
[----:B0-----:R-:W-:-:S14]  /*ec00*/  @P1 BRA `(.L_x_5530) ;  /* 0x0000000000201947 */ /* 0x001fdc0003800000 */
[----:B------:R-:W-:Y:S05]  /*ec10*/  @!P0 BRA `(.L_x_5530) ;  /* 0x00000000001c8947 */ /* 0x000fea0003800000 */
[----:B------:R-:W-:Y:S02]  /*ec20*/  IMAD.U32 R4, RZ, RZ, UR12 ;  /* 0x0000000cff047e24 */ /* 0x000fe4000f8e00ff */
[----:B------:R-:W-:-:S05]  /*ec30*/  IMAD.U32 R5, RZ, RZ, UR13 ;  /* 0x0000000dff057e24 */ /* 0x000fca000f8e00ff */
[----:B------:R-:W2:Y:S04]  /*ec40*/  LDG.E R6, desc[UR54][R4.64] ;  /* 0x0000003604067981 */ /* 0x000ea8000c1e1900 */
[----:B------:R-:W3:Y:S01]  /*ec50*/  LDG.E R7, desc[UR54][R4.64+0x4] ;  /* 0x0000043604077981 */ /* 0x000ee2000c1e1900 */
[----:B--2---:R-:W-:Y:S02]  /*ec60*/  R2UR UR4, R6 ;  /* 0x00000000060472ca */ /* 0x004fe400000e0000 */
[----:B---3--:R-:W-:-:S13]  /*ec70*/  R2UR UR8, R7 ;  /* 0x00000000070872ca */ /* 0x008fda00000e0000 */
[----:B------:R-:W-:-:S12]  /*ec80*/  UIADD3 UR8, -UR4, UR8, URZ ;  /* 0x0000000804087290 */ /* 0x000fd8000fffe13f */
.L_x_5530:
[----:B------:R-:W0:Y:S01]  /*ec90*/  SHFL.IDX PT, R4, R224, RZ, 0x1f ;  /* 0x00001fffe0047589 */ /* 0x000e2200000e0000 */
        /* <DEDUP_REMOVED lines=8> */
[----:B0-----:R-:W-:-:S13]  /*ed20*/  ISETP.NE.AND P0, PT, R4, RZ, PT ;  /* 0x000000ff0400720c */ /* 0x001fda0003f05270 */
[----:B------:R-:W-:Y:S05]  /*ed30*/  @P0 BRA `(.L_x_5531) ;  /* 0x0000000400000947 */ /* 0x000fea0003800000 */
[----:B------:R-:W2:Y:S01]  /*ed40*/  LDL R10, [R1+0x1c] ;  /* 0x00001c00010a7983 */ /* 0x000ea20000100800 */
[----:B------:R-:W0:Y:S01]  /*ed50*/  LDC R0, c[0x0][0xbe8] ;  /* 0x0002fa00ff007b82 */ /* 0x000e220000000800 */
[----:B------:R-:W-:Y:S01]  /*ed60*/  UISETP.GT.AND UP1, UPT, UR10, 0x1, UPT ;  /* 0x000000010a00788c */ /* 0x000fe2000bf24270 */
[----:B------:R-:W-:Y:S01]  /*ed70*/  VIADD R9, R190, UR45 ;  /* 0x0000002dbe097c36 */ /* 0x000fe20008000000 */
[----:B------:R-:W-:Y:S01]  /*ed80*/  UMOV UR21, 0x9b8 ;  /* 0x000009b800157882 */ /* 0x000fe20000000000 */
[----:B------:R-:W-:Y:S02]  /*ed90*/  UISETP.NE.U32.AND UP0, UPT, UR14, URZ, UPT ;  /* 0x0000003f0e00728c */ /* 0x000fe4000bf05070 */
[----:B------:R-:W-:Y:S01]  /*eda0*/  USEL UR21, UR21, 0x978, UP1 ;  /* 0x0000097815157887 */ /* 0x000fe20008800000 */
[----:B------:R-:W-:Y:S01]  /*edb0*/  IMAD.MOV.U32 R5, RZ, RZ, R9 ;  /* 0x000000ffff057224 */ /* 0x000fe200078e0009 */
[----:B------:R-:W-:Y:S02]  /*edc0*/  UISETP.NE.AND.EX UP0, UPT, UR15, URZ, UPT, UP0 ;  /* 0x0000003f0f00728c */ /* 0x000fe4000bf05300 */
[----:B------:R-:W-:-:S02]  /*edd0*/  USEL UR16, UR42, URZ, UP1 ;  /* 0x0000003f2a107287 */ /* 0x000fc40008800000 */
[----:B------:R-:W-:Y:S02]  /*ede0*/  USEL UR19, UR44, URZ, !UP0 ;  /* 0x0000003f2c137287 */ /* 0x000fe4000c000000 */
[----:B------:R-:W-:-:S04]  /*edf0*/  USHF.R.S32.HI UR17, URZ, 0x1f, UR44 ;  /* 0x0000001f3f117899 */ /* 0x000fc8000801142c */
[----:B------:R-:W-:Y:S01]  /*ee00*/  ULDC.64 UR14, c[0x0][UR21+0x228] ;  /* 0x00008a00150e7abb */ /* 0x000fe20008000a00 */
[----:B------:R-:W-:Y:S01]  /*ee10*/  ULDC.64 UR12, c[0x0][UR21+0x220] ;  /* 0x00008800150c7abb */ /* 0x000fe20008000a00 */
[----:B------:R-:W-:Y:S02]  /*ee20*/  UIMAD.WIDE.U32 UR22, UR14, UR16, URZ ;  /* 0x000000100e1672a5 */ /* 0x000fe4000f8e003f */
[----:B------:R-:W-:Y:S01]  /*ee30*/  UIMAD UR24, UR15, UR16, URZ ;  /* 0x000000100f1872a4 */ /* 0x000fe2000f8e023f */
[C---:B0-----:R-:W-:Y:S01]  /*ee40*/  ISETP.NE.AND P0, PT, R0.reuse, 0x1, PT ;  /* 0x000000010000780c */ /* 0x041fe20003f05270 */
[----:B------:R-:W-:Y:S01]  /*ee50*/  UIMAD.WIDE.U32 UR14, UR12, UR19, URZ ;  /* 0x000000130c0e72a5 */ /* 0x000fe2000f8e003f */
[----:B------:R-:W-:Y:S01]  /*ee60*/  IMAD R11, R0, UR8, RZ ;  /* 0x00000008000b7c24 */ /* 0x000fe2000f8e02ff */
[----:B------:R-:W-:Y:S01]  /*ee70*/  ULDC.64 UR10, c[0x0][UR21+0x218] ;  /* 0x00008600150a7abb */ /* 0x000fe20008000a00 */
[----:B------:R-:W-:Y:S02]  /*ee80*/  USEL UR20, UR17, URZ, !UP0 ;  /* 0x0000003f11147287 */ /* 0x000fe4000c000000 */
[----:B------:R-:W-:-:S02]  /*ee90*/  UIMAD UR19, UR13, UR19, URZ ;  /* 0x000000130d1372a4 */ /* 0x000fc4000f8e023f */
[----:B------:R-:W-:Y:S02]  /*eea0*/  UIMAD.WIDE.U32 UR16, UR10, UR43, URZ ;  /* 0x0000002b0a1072a5 */ /* 0x000fe4000f8e003f */
[----:B------:R-:W-:Y:S02]  /*eeb0*/  UIMAD UR10, UR11, UR43, URZ ;  /* 0x0000002b0b0a72a4 */ /* 0x000fe4000f8e023f */
[----:B------:R-:W-:Y:S01]  /*eec0*/  UIMAD UR19, UR12, UR20, UR19 ;  /* 0x000000140c1372a4 */ /* 0x000fe2000f8e0213 */
[----:B------:R-:W0:Y:S01]  /*eed0*/  @P0 LDC R4, c[0x0][0xbec] ;  /* 0x0002fb00ff040b82 */ /* 0x000e220000000800 */
[----:B------:R-:W-:Y:S02]  /*eee0*/  UIADD3 UR24, UR23, UR24, URZ ;  /* 0x0000001817187290 */ /* 0x000fe4000fffe03f */
[----:B------:R-:W-:Y:S02]  /*eef0*/  UIADD3 UR11, UR17, UR10, URZ ;  /* 0x0000000a110b7290 */ /* 0x000fe4000fffe03f */
[----:B------:R-:W-:-:S02]  /*ef00*/  UIADD3 UR16, UP0, UP2, UR14, UR16, UR4 ;  /* 0x000000100e107290 */ /* 0x000fc4000fa1e004 */
[----:B------:R-:W-:Y:S01]  /*ef10*/  UIADD3 UR10, UR15, UR19, URZ ;  /* 0x000000130f0a7290 */ /* 0x000fe2000fffe03f */
[----:B------:R-:W1:Y:S01]  /*ef20*/  @P0 LDC R7, c[0x0][0xbf0] ;  /* 0x0002fc00ff070b82 */ /* 0x000e620000000800 */
[----:B------:R-:W-:Y:S02]  /*ef30*/  IMAD.U32 R6, RZ, RZ, UR24 ;  /* 0x00000018ff067e24 */ /* 0x000fe4000f8e00ff */
[----:B------:R-:W-:Y:S01]  /*ef40*/  UIADD3.X UR10, UR10, UR11, UR18, UP0, UP2 ;  /* 0x0000000b0a0a7290 */ /* 0x000fe200087e4412 */
[----:B0-----:R-:W-:-:S05]  /*ef50*/  @P0 IMAD.HI.U32 R4, R9, R4, RZ ;  /* 0x0000000409040227 */ /* 0x001fca00078e00ff */
[----:B-1----:R-:W-:Y:S01]  /*ef60*/  @P0 SHF.R.U32.HI R5, RZ, R7, R4 ;  /* 0x00000007ff050219 */ /* 0x002fe20000011604 */
[----:B------:R-:W-:-:S04]  /*ef70*/  IMAD.U32 R4, RZ, RZ, UR22 ;  /* 0x00000016ff047e24 */ /* 0x000fc8000f8e00ff */
[--C-:B------:R-:W-:Y:S01]  /*ef80*/  IMAD.MOV R7, RZ, RZ, -R5.reuse ;  /* 0x000000ffff077224 */ /* 0x100fe200078e0a05 */
[----:B------:R-:W-:Y:S02]  /*ef90*/  IADD3 R4, P0, P2, R5, UR16, R4 ;  /* 0x0000001005047c10 */ /* 0x000fe4000fa1e004 */
[----:B------:R-:W-:Y:S01]  /*efa0*/  SHF.R.S32.HI R5, RZ, 0x1f, R5 ;  /* 0x0000001fff057819 */ /* 0x000fe20000011405 */
[----:B------:R-:W-:Y:S02]  /*efb0*/  IMAD R7, R0, R7, R9 ;  /* 0x0000000700077224 */ /* 0x000fe400078e0209 */
[----:B------:R-:W-:Y:S01]  /*efc0*/  VIADD R0, R17, UR45 ;  /* 0x0000002d11007c36 */ /* 0x000fe20008000000 */
[----:B------:R-:W-:Y:S01]  /*efd0*/  IADD3.X R5, R5, UR10, R6, P0, P2 ;  /* 0x0000000a05057c10 */ /* 0x000fe200087e4406 */
[----:B------:R-:W-:Y:S01]  /*efe0*/  ULDC.64 UR10, c[0x0][UR21+0x210] ;  /* 0x00008400150a7abb */ /* 0x000fe20008000a00 */
[----:B------:R-:W-:Y:S01]  /*eff0*/  SHF.R.S32.HI R6, RZ, 0x1f, R7 ;  /* 0x0000001fff067819 */ /* 0x000fe20000011407 */
[----:B------:R-:W-:-:S02]  /*f000*/  IMAD R9, R7, UR11, RZ ;  /* 0x0000000b07097c24 */ /* 0x000fc4000f8e02ff */
        /* <DEDUP_REMOVED lines=8> */
[----:B------:R-:W-:Y:S04]  /*f090*/  SHFL.IDX PT, R6, R8, 0x1, 0x1c1f ;  /* 0x003c1f0008067f89 */ /* 0x000fe800000e0000 */
[----:B------:R-:W-:Y:S04]  /*f0a0*/  SHFL.IDX PT, R4, R8, RZ, 0x1c1f ;  /* 0x001c1fff08047589 */ /* 0x000fe800000e0000 */
[----:B------:R-:W-:Y:S01]  /*f0b0*/  SHFL.IDX PT, R7, R9, 0x1, 0x1c1f ;  /* 0x003c1f0009077f89 */ /* 0x000fe200000e0000 */
[----:B--2---:R-:W-:-:S05]  /*f0c0*/  IMAD.MOV R5, RZ, RZ, -R10 ;  /* 0x000000ffff057224 */ /* 0x004fca00078e0a0a */
[----:B------:R-:W-:Y:S02]  /*f0d0*/  ISETP.NE.AND P0, PT, R2, R5, PT ;  /* 0x000000050200720c */ /* 0x000fe40003f05270 */
[----:B------:R-:W0:Y:S02]  /*f0e0*/  SHFL.IDX PT, R5, R9, RZ, 0x1c1f ;  /* 0x001c1fff09057589 */ /* 0x000e2400000e0000 */
[C---:B------:R-:W-:Y:S01]  /*f0f0*/  ISETP.GE.OR P2, PT, R0.reuse, R11, P0 ;  /* 0x0000000b0000720c */ /* 0x040fe20000746670 */
[----:B------:R-:W-:-:S05]  /*f100*/  VIADD R0, R0, 0x8 ;  /* 0x0000000800007836 */ /* 0x000fca0000000000 */
[----:B------:R-:W-:-:S07]  /*f110*/  ISETP.GE.OR P0, PT, R0, R11, P0 ;  /* 0x0000000b0000720c */ /* 0x000fce0000706670 */
[----:B0-----:R0:W-:Y:S06]  /*f120*/  @!P2 ST.E desc[UR54][R4.64], R12 ;  /* 0x0000000c0400a985 */ /* 0x0011ec000c101936 */
[----:B------:R0:W-:Y:S02]  /*f130*/  @!P0 ST.E desc[UR54][R6.64], R3 ;  /* 0x0000000306008985 */ /* 0x0001e4000c101936 */
.L_x_5531:
[----:B------:R-:W-:Y:S05]  /*f140*/  @P1 BRA `(.L_x_5532) ;  /* 0x0000001000501947 */ /* 0x000fea0003800000 */
[----:B0-----:R-:W-:Y:S01]  /*f150*/  IMAD R3, R223, 0x40, R19 ;  /* 0x00000040df037824 */ /* 0x001fe200078e0213 */
[----:B------:R-:W0:Y:S01]  /*f160*/  LDC R82, c[0x0][0xbe8] ;  /* 0x0002fa00ff527b82 */ /* 0x000e220000000800 */
[----:B------:R-:W-:Y:S01]  /*f170*/  ULDC UR14, c[0x0][0xac8] ;  /* 0x0002b200000e7ab9 */ /* 0x000fe20000000800 */
[----:B------:R-:W-:Y:S01]  /*f180*/  ULDC.64 UR12, c[0x0][0xaa0] ;  /* 0x0002a800000c7ab9 */ /* 0x000fe20000000a00 */
        /* <DEDUP_REMOVED lines=9> */
[--C-:B------:R-:W-:Y:S01]  /*f220*/  IMAD.X R9, RZ, RZ, R15.reuse, P3 ;  /* 0x000000ffff097224 */ /* 0x100fe200018e060f */
[----:B------:R-:W-:Y:S02]  /*f230*/  LOP3.LUT R32, R33, 0x380, RZ, 0xc0, !PT ;  /* 0x0000038021207812 */ /* 0x000fe400078ec0ff */
[----:B------:R-:W-:Y:S02]  /*f240*/  IADD3 R45, P3, R14, 0x8000, RZ ;  /* 0x000080000e2d7810 */ /* 0x000fe40007f7e0ff */
[----:B------:R-:W-:Y:S01]  /*f250*/  LOP3.LUT R40, R40, R41, RZ, 0x3c, !PT ;  /* 0x0000002928287212 */ /* 0x000fe200078e3cff */
[--C-:B------:R-:W-:Y:S01]  /*f260*/  IMAD.X R41, RZ, RZ, R15.reuse, P2 ;  /* 0x000000ffff297224 */ /* 0x100fe200010e060f */
[C---:B------:R-:W-:Y:S01]  /*f270*/  IADD3 R37, P1, R14.reuse, 0x6000, RZ ;  /* 0x000060000e257810 */ /* 0x040fe20007f3e0ff */
[----:B------:R-:W-:Y:S01]  /*f280*/  VIADD R91, R19, 0x40 ;  /* 0x00000040135b7836 */ /* 0x000fe20000000000 */
[----:B------:R-:W-:Y:S01]  /*f290*/  IADD3 R69, P2, R14, 0xe000, RZ ;  /* 0x0000e0000e457810 */ /* 0x000fe20007f5e0ff */
[----:B------:R-:W-:Y:S01]  /*f2a0*/  UIMAD UR18, UR18, UR12, URZ ;  /* 0x0000000c121272a4 */ /* 0x000fe2000f8e023f */
[----:B------:R-:W-:Y:S01]  /*f2b0*/  SHF.R.U64 R32, R32, 0x3, RZ ;  /* 0x0000000320207819 */ /* 0x000fe200000012ff */
[----:B------:R-:W-:Y:S01]  /*f2c0*/  UIMAD.WIDE.U32 UR10, UR4, UR12, URZ ;  /* 0x0000000c040a72a5 */ /* 0x000fe2000f8e003f */
[----:B------:R-:W-:Y:S01]  /*f2d0*/  LOP3.LUT R44, R45, 0x380, RZ, 0xc0, !PT ;  /* 0x000003802d2c7812 */ /* 0x000fe200078ec0ff */
[----:B------:R-:W-:Y:S01]  /*f2e0*/  VIADD R87, R19, 0x80 ;  /* 0x0000008013577836 */ /* 0x000fe20000000000 */
[----:B------:R-:W-:Y:S01]  /*f2f0*/  LOP3.LUT R36, R37, 0x380, RZ, 0xc0, !PT ;  /* 0x0000038025247812 */ /* 0x000fe200078ec0ff */
[----:B------:R-:W-:Y:S01]  /*f300*/  VIADD R89, R19, 0x100 ;  /* 0x0000010013597836 */ /* 0x000fe20000000000 */
[----:B------:R-:W-:Y:S01]  /*f310*/  LOP3.LUT R68, R69, 0x380, RZ, 0xc0, !PT ;  /* 0x0000038045447812 */ /* 0x000fe200078ec0ff */
[----:B------:R-:W-:Y:S01]  /*f320*/  VIADD R95, R19, 0x140 ;  /* 0x00000140135f7836 */ /* 0x000fe20000000000 */
[----:B------:R-:W-:Y:S01]  /*f330*/  LOP3.LUT R32, R32, R33, RZ, 0x3c, !PT ;  /* 0x0000002120207212 */ /* 0x000fe200078e3cff */
[----:B------:R-:W-:Y:S01]  /*f340*/  IMAD.X R33, RZ, RZ, R15, P0 ;  /* 0x000000ffff217224 */ /* 0x000fe200000e060f */
[----:B------:R-:W-:Y:S01]  /*f350*/  SHF.R.U64 R44, R44, 0x3, RZ ;  /* 0x000000032c2c7819 */ /* 0x000fe200000012ff */
[----:B------:R-:W5:Y:S01]  /*f360*/  LD.E.128 R8, desc[UR54][R8.64] ;  /* 0x0000003608087980 */ /* 0x000f62000c101d00 */
[----:B------:R-:W-:-:S02]  /*f370*/  SHF.R.U64 R36, R36, 0x3, RZ ;  /* 0x0000000324247819 */ /* 0x000fc400000012ff */
[----:B------:R-:W-:Y:S01]  /*f380*/  IADD3 R61, P0, R14, 0xc000, RZ ;  /* 0x0000c0000e3d7810 */ /* 0x000fe20007f1e0ff */
[----:B------:R-:W-:Y:S01]  /*f390*/  UIMAD UR18, UR4, UR13, UR18 ;  /* 0x0000000d041272a4 */ /* 0x000fe2000f8e0212 */
[----:B------:R-:W-:Y:S01]  /*f3a0*/  SHF.R.U64 R68, R68, 0x3, RZ ;  /* 0x0000000344447819 */ /* 0x000fe200000012ff */
[----:B------:R-:W5:Y:S01]  /*f3b0*/  LD.E.128 R32, desc[UR54][R32.64] ;  /* 0x0000003620207980 */ /* 0x000f62000c101d00 */
[----:B------:R-:W-:Y:S01]  /*f3c0*/  LOP3.LUT R44, R44, R45, RZ, 0x3c, !PT ;  /* 0x0000002d2c2c7212 */ /* 0x000fe200078e3cff */
[--C-:B------:R-:W-:Y:S01]  /*f3d0*/  IMAD.X R45, RZ, RZ, R15.reuse, P3 ;  /* 0x000000ffff2d7224 */ /* 0x100fe200018e060f */
[----:B------:R-:W-:Y:S01]  /*f3e0*/  LOP3.LUT R36, R36, R37, RZ, 0x3c, !PT ;  /* 0x0000002524247212 */ /* 0x000fe200078e3cff */
[--C-:B------:R-:W-:Y:S01]  /*f3f0*/  IMAD.X R37, RZ, RZ, R15.reuse, P1 ;  /* 0x000000ffff257224 */ /* 0x100fe200008e060f */
[----:B------:R-:W-:Y:S01]  /*f400*/  LOP3.LUT R60, R61, 0x380, RZ, 0xc0, !PT ;  /* 0x000003803d3c7812 */ /* 0x000fe200078ec0ff */
[----:B------:R-:W-:Y:S01]  /*f410*/  ULDC.64 UR12, c[0x0][0xae8] ;  /* 0x0002ba00000c7ab9 */ /* 0x000fe20000000a00 */
[----:B------:R-:W-:Y:S01]  /*f420*/  LOP3.LUT R68, R68, R69, RZ, 0x3c, !PT ;  /* 0x0000004544447212 */ /* 0x000fe200078e3cff */
[----:B------:R-:W-:Y:S01]  /*f430*/  IMAD.X R69, RZ, RZ, R15, P2 ;  /* 0x000000ffff457224 */ /* 0x000fe200010e060f */
[----:B------:R-:W-:-:S02]  /*f440*/  IADD3 R3, P3, R14, 0xf000, RZ ;  /* 0x0000f0000e037810 */ /* 0x000fc40007f7e0ff */
[C---:B------:R-:W-:Y:S02]  /*f450*/  IADD3 R13, P4, R14.reuse, 0x2000, RZ ;  /* 0x000020000e0d7810 */ /* 0x040fe40007f9e0ff */
[C---:B------:R-:W-:Y:S02]  /*f460*/  IADD3 R25, P5, R14.reuse, 0x3000, RZ ;  /* 0x000030000e197810 */ /* 0x040fe40007fbe0ff */
[C---:B------:R-:W-:Y:S01]  /*f470*/  IADD3 R29, P6, R14.reuse, 0x4000, RZ ;  /* 0x000040000e1d7810 */ /* 0x040fe20007fde0ff */
[----:B------:R-:W-:Y:S01]  /*f480*/  UIADD3 UR11, UR11, UR18, URZ ;  /* 0x000000120b0b7290 */ /* 0x000fe2000fffe03f */
[----:B------:R-:W-:Y:S01]  /*f490*/  IADD3 R65, P1, R14, 0xd000, RZ ;  /* 0x0000d0000e417810 */ /* 0x000fe20007f3e0ff */
[----:B------:R-:W-:Y:S01]  /*f4a0*/  USHF.R.S32.HI UR4, URZ, 0x1f, UR9 ;  /* 0x0000001f3f047899 */ /* 0x000fe20008011409 */
[----:B0-----:R-:W-:Y:S01]  /*f4b0*/  ISETP.NE.AND P2, PT, R82, 0x1, PT ;  /* 0x000000015200780c */ /* 0x001fe20003f45270 */
[----:B------:R-:W-:Y:S01]  /*f4c0*/  IMAD.X R73, RZ, RZ, R15, P3 ;  /* 0x000000ffff497224 */ /* 0x000fe200018e060f */
[----:B------:R-:W-:Y:S01]  /*f4d0*/  SHF.R.U64 R60, R60, 0x3, RZ ;  /* 0x000000033c3c7819 */ /* 0x000fe200000012ff */
[----:B------:R-:W5:Y:S01]  /*f4e0*/  LD.E.128 R36, desc[UR54][R36.64] ;  /* 0x0000003624247980 */ /* 0x000f62000c101d00 */
[----:B------:R-:W-:-:S02]  /*f4f0*/  LOP3.LUT R0, R3, 0x380, RZ, 0xc0, !PT ;  /* 0x0000038003007812 */ /* 0x000fc400078ec0ff */
[----:B------:R-:W-:Y:S01]  /*f500*/  LOP3.LUT R64, R65, 0x380, RZ, 0xc0, !PT ;  /* 0x0000038041407812 */ /* 0x000fe200078ec0ff */
[----:B------:R-:W5:Y:S01]  /*f510*/  LD.E.128 R40, desc[UR54][R40.64] ;  /* 0x0000003628287980 */ /* 0x000f62000c101d00 */
[----:B------:R-:W-:Y:S01]  /*f520*/  LOP3.LUT R60, R60, R61, RZ, 0x3c, !PT ;  /* 0x0000003d3c3c7212 */ /* 0x000fe200078e3cff */
[----:B------:R-:W-:Y:S01]  /*f530*/  IMAD.X R61, RZ, RZ, R15, P0 ;  /* 0x000000ffff3d7224 */ /* 0x000fe200000e060f */
[----:B------:R-:W-:Y:S01]  /*f540*/  SHF.R.U64 R0, R0, 0x3, RZ ;  /* 0x0000000300007819 */ /* 0x000fe200000012ff */
[----:B------:R-:W5:Y:S01]  /*f550*/  LD.E.128 R44, desc[UR54][R44.64] ;  /* 0x000000362c2c7980 */ /* 0x000f62000c101d00 */
[----:B------:R-:W-:Y:S01]  /*f560*/  SHF.R.U64 R64, R64, 0x3, RZ ;  /* 0x0000000340407819 */ /* 0x000fe200000012ff */
[----:B------:R-:W0:Y:S01]  /*f570*/  @P2 LDC R79, c[0x0][0xbec] ;  /* 0x0002fb00ff4f2b82 */ /* 0x000e220000000800 */
[----:B------:R-:W-:Y:S01]  /*f580*/  ISETP.GE.AND P0, PT, R91, UR14, PT ;  /* 0x0000000e5b007c0c */ /* 0x000fe2000bf06270 */
[----:B------:R-:W5:Y:S01]  /*f590*/  LD.E.128 R68, desc[UR54][R68.64] ;  /* 0x0000003644447980 */ /* 0x000f62000c101d00 */
[----:B------:R-:W-:-:S02]  /*f5a0*/  LOP3.LUT R72, R0, R3, RZ, 0x3c, !PT ;  /* 0x0000000300487212 */ /* 0x000fc400078e3cff */
[----:B------:R-:W-:Y:S01]  /*f5b0*/  LOP3.LUT R64, R64, R65, RZ, 0x3c, !PT ;  /* 0x0000004140407212 */ /* 0x000fe200078e3cff */
[----:B------:R-:W-:Y:S01]  /*f5c0*/  IMAD.X R65, RZ, RZ, R15, P1 ;  /* 0x000000ffff417224 */ /* 0x000fe200008e060f */
[----:B------:R-:W-:Y:S01]  /*f5d0*/  SEL R3, RZ, 0xffffffff, P0 ;  /* 0xffffffffff037807 */ /* 0x000fe20000000000 */
[----:B------:R-:W1:Y:S01]  /*f5e0*/  @P2 LDC R81, c[0x0][0xbf0] ;  /* 0x0002fc00ff512b82 */ /* 0x000e620000000800 */
[----:B------:R-:W-:Y:S02]  /*f5f0*/  ISETP.GE.AND P1, PT, R19, UR14, PT ;  /* 0x0000000e13007c0c */ /* 0x000fe4000bf26270 */
[----:B------:R-:W-:Y:S01]  /*f600*/  LOP3.LUT R12, R13, 0x380, RZ, 0xc0, !PT ;  /* 0x000003800d0c7812 */ /* 0x000fe200078ec0ff */
[----:B------:R-:W-:Y:S01]  /*f610*/  IMAD.SHL.U32 R3, R3, 0x2, RZ ;  /* 0x0000000203037824 */ /* 0x000fe200078e00ff */
[----:B------:R-:W-:Y:S02]  /*f620*/  SEL R0, RZ, 0x1, P1 ;  /* 0x00000001ff007807 */ /* 0x000fe40000800000 */
[----:B------:R-:W-:-:S02]  /*f630*/  LOP3.LUT R24, R25, 0x380, RZ, 0xc0, !PT ;  /* 0x0000038019187812 */ /* 0x000fc400078ec0ff */
[----:B------:R-:W-:Y:S01]  /*f640*/  LOP3.LUT R28, R29, 0x380, RZ, 0xc0, !PT ;  /* 0x000003801d1c7812 */ /* 0x000fe200078ec0ff */
[----:B------:R-:W-:Y:S01]  /*f650*/  UIMAD.WIDE.U32 UR10, UR43, UR12, UR10 ;  /* 0x0000000c2b0a72a5 */ /* 0x000fe2000f8e000a */
[----:B------:R-:W-:Y:S01]  /*f660*/  LOP3.LUT R20, R3, 0x2, R0, 0xe2, !PT ;  /* 0x0000000203147812 */ /* 0x000fe200078ee200 */
[----:B------:R-:W-:Y:S01]  /*f670*/  VIADD R3, R19, 0xc0 ;  /* 0x000000c013037836 */ /* 0x000fe20000000000 */
[----:B------:R-:W-:Y:S01]  /*f680*/  SHF.R.U64 R12, R12, 0x3, RZ ;  /* 0x000000030c0c7819 */ /* 0x000fe200000012ff */
[----:B------:R-:W-:Y:S01]  /*f690*/  IMAD R0, R191, 0x20, R223 ;  /* 0x00000020bf007824 */ /* 0x000fe200078e02df */
[----:B------:R-:W-:Y:S01]  /*f6a0*/  SHF.R.U64 R24, R24, 0x3, RZ ;  /* 0x0000000318187819 */ /* 0x000fe200000012ff */
[----:B------:R-:W5:Y:S01]  /*f6b0*/  LD.E.128 R60, desc[UR54][R60.64] ;  /* 0x000000363c3c7980 */ /* 0x000f62000c101d00 */
[----:B------:R-:W-:Y:S01]  /*f6c0*/  ISETP.GE.AND P0, PT, R3, UR14, PT ;  /* 0x0000000e03007c0c */ /* 0x000fe2000bf06270 */
[----:B------:R-:W-:Y:S01]  /*f6d0*/  VIADD R80, R0, UR45 ;  /* 0x0000002d00507c36 */ /* 0x000fe20008000000 */
[----:B------:R-:W-:Y:S01]  /*f6e0*/  SHF.R.U64 R28, R28, 0x3, RZ ;  /* 0x000000031c1c7819 */ /* 0x000fe200000012ff */
[----:B------:R-:W5:Y:S01]  /*f6f0*/  LD.E.128 R64, desc[UR54][R64.64] ;  /* 0x0000003640407980 */ /* 0x000f62000c101d00 */
[----:B------:R-:W-:Y:S01]  /*f700*/  SEL R0, RZ, 0xffffffff, P0 ;  /* 0xffffffffff007807 */ /* 0x000fe20000000000 */
[----:B------:R-:W-:Y:S01]  /*f710*/  UIMAD UR11, UR43, UR13, UR11 ;  /* 0x0000000d2b0b72a4 */ /* 0x000fe2000f8e020b */
[----:B------:R-:W-:Y:S01]  /*f720*/  LOP3.LUT R12, R12, R13, RZ, 0x3c, !PT ;  /* 0x0000000d0c0c7212 */ /* 0x000fe200078e3cff */
[--C-:B------:R-:W-:Y:S01]  /*f730*/  IMAD.X R13, RZ, RZ, R15.reuse, P4 ;  /* 0x000000ffff0d7224 */ /* 0x100fe200020e060f */
[----:B------:R-:W-:Y:S01]  /*f740*/  LOP3.LUT R24, R24, R25, RZ, 0x3c, !PT ;  /* 0x0000001918187212 */ /* 0x000fe200078e3cff */
[--C-:B------:R-:W-:Y:S01]  /*f750*/  IMAD.X R25, RZ, RZ, R15.reuse, P5 ;  /* 0x000000ffff197224 */ /* 0x100fe200028e060f */
[----:B------:R-:W-:Y:S01]  /*f760*/  LOP3.LUT R28, R28, R29, RZ, 0x3c, !PT ;  /* 0x0000001d1c1c7212 */ /* 0x000fe200078e3cff */
[----:B------:R-:W-:Y:S01]  /*f770*/  IMAD.X R29, RZ, RZ, R15, P6 ;  /* 0x000000ffff1d7224 */ /* 0x000fe200030e060f */
[----:B------:R-:W-:Y:S01]  /*f780*/  ISETP.GE.AND P1, PT, R87, UR14, PT ;  /* 0x0000000e57007c0c */ /* 0x000fe2000bf26270 */
[----:B------:R-:W-:Y:S01]  /*f790*/  ULDC.64 UR12, c[0x0][0xaf0] ;  /* 0x0002bc00000c7ab9 */ /* 0x000fe20000000a00 */
[----:B------:R-:W-:Y:S01]  /*f7a0*/  IADD3 R49, P4, R14, 0x9000, RZ ;  /* 0x000090000e317810 */ /* 0x000fe20007f9e0ff */
[----:B------:R-:W-:Y:S01]  /*f7b0*/  IMAD.SHL.U32 R83, R0, 0x8, RZ ;  /* 0x0000000800537824 */ /* 0x000fe200078e00ff */
[----:B------:R-:W-:-:S02]  /*f7c0*/  IADD3 R53, P5, R14, 0xa000, RZ ;  /* 0x0000a0000e357810 */ /* 0x000fc40007fbe0ff */
[C---:B------:R-:W-:Y:S01]  /*f7d0*/  LOP3.LUT R5, R14.reuse, 0x380, RZ, 0xc0, !PT ;  /* 0x000003800e057812 */ /* 0x040fe200078ec0ff */
[----:B------:R-:W-:Y:S01]  /*f7e0*/  IMAD.MOV.U32 R77, RZ, RZ, R80 ;  /* 0x000000ffff4d7224 */ /* 0x000fe200078e0050 */
[----:B------:R-:W-:Y:S01]  /*f7f0*/  IADD3 R57, P6, R14, 0xb000, RZ ;  /* 0x0000b0000e397810 */ /* 0x000fe20007fde0ff */
[----:B------:R-:W-:Y:S01]  /*f800*/  UIMAD UR4, UR4, UR12, URZ ;  /* 0x0000000c040472a4 */ /* 0x000fe2000f8e023f */
[----:B------:R-:W-:Y:S01]  /*f810*/  SEL R21, RZ, 0xffffffff, P1 ;  /* 0xffffffffff157807 */ /* 0x000fe20000800000 */
[----:B0-----:R-:W-:Y:S01]  /*f820*/  @P2 IMAD.HI.U32 R0, R80, R79, RZ ;  /* 0x0000004f50002227 */ /* 0x001fe200078e00ff */
[----:B------:R-:W-:Y:S01]  /*f830*/  LOP3.LUT R48, R49, 0x380, RZ, 0xc0, !PT ;  /* 0x0000038031307812 */ /* 0x000fe200078ec0ff */
[----:B------:R-:W5:Y:S01]  /*f840*/  LD.E.128 R24, desc[UR54][R24.64] ;  /* 0x0000003618187980 */ /* 0x000f62000c101d00 */
[----:B------:R-:W-:Y:S02]  /*f850*/  LOP3.LUT R52, R53, 0x380, RZ, 0xc0, !PT ;  /* 0x0000038035347812 */ /* 0x000fe400078ec0ff */
[----:B------:R-:W-:Y:S01]  /*f860*/  LOP3.LUT R56, R57, 0x380, RZ, 0xc0, !PT ;  /* 0x0000038039387812 */ /* 0x000fe200078ec0ff */
[----:B------:R-:W-:Y:S01]  /*f870*/  UIMAD UR4, UR9, UR13, UR4 ;  /* 0x0000000d090472a4 */ /* 0x000fe2000f8e0204 */
[----:B------:R-:W-:Y:S01]  /*f880*/  IMAD.SHL.U32 R21, R21, 0x4, RZ ;  /* 0x0000000415157824 */ /* 0x000fe200078e00ff */
[----:B------:R-:W-:Y:S01]  /*f890*/  UIMAD.WIDE.U32 UR10, UR9, UR12, UR10 ;  /* 0x0000000c090a72a5 */ /* 0x000fe2000f8e000a */
[----:B-1----:R-:W-:Y:S01]  /*f8a0*/  @P2 SHF.R.U32.HI R77, RZ, R81, R0 ;  /* 0x00000051ff4d2219 */ /* 0x002fe20000011600 */
[----:B------:R-:W5:Y:S01]  /*f8b0*/  LD.E.128 R28, desc[UR54][R28.64] ;  /* 0x000000361c1c7980 */ /* 0x000f62000c101d00 */
[----:B------:R-:W-:-:S02]  /*f8c0*/  SHF.R.U64 R48, R48, 0x3, RZ ;  /* 0x0000000330307819 */ /* 0x000fc400000012ff */
[----:B------:R-:W-:Y:S01]  /*f8d0*/  SHF.R.U64 R52, R52, 0x3, RZ ;  /* 0x0000000334347819 */ /* 0x000fe200000012ff */
[----:B------:R-:W5:Y:S01]  /*f8e0*/  LD.E.128 R72, desc[UR54][R72.64] ;  /* 0x0000003648487980 */ /* 0x000f62000c101d00 */
[----:B------:R-:W-:Y:S02]  /*f8f0*/  SHF.R.U64 R56, R56, 0x3, RZ ;  /* 0x0000000338387819 */ /* 0x000fe400000012ff */
[----:B------:R-:W-:Y:S01]  /*f900*/  SHF.R.U64 R5, R5, 0x3, RZ ;  /* 0x0000000305057819 */ /* 0x000fe200000012ff */
[----:B------:R-:W-:Y:S01]  /*f910*/  UIADD3 UR4, UR11, UR4, URZ ;  /* 0x000000040b047290 */ /* 0x000fe2000fffe03f */
[----:B------:R-:W-:Y:S01]  /*f920*/  ISETP.GE.AND P0, PT, R89, UR14, PT ;  /* 0x0000000e59007c0c */ /* 0x000fe2000bf06270 */
[--C-:B------:R-:W-:Y:S01]  /*f930*/  IMAD.MOV R79, RZ, RZ, -R77.reuse ;  /* 0x000000ffff4f7224 */ /* 0x100fe200078e0a4d */
[----:B------:R-:W-:Y:S02]  /*f940*/  SHF.R.S32.HI R78, RZ, 0x1f, R77 ;  /* 0x0000001fff4e7819 */ /* 0x000fe4000001144d */
        /* <DEDUP_REMOVED lines=9> */
[----:B------:R-:W-:Y:S01]  /*f9e0*/  IMAD.U32 R20, RZ, RZ, UR10 ;  /* 0x0000000aff147e24 */ /* 0x000fe2000f8e00ff */
[----:B------:R-:W-:Y:S01]  /*f9f0*/  SEL R0, RZ, 0xffffffff, P0 ;  /* 0xffffffffff007807 */ /* 0x000fe20000000000 */
[----:B------:R-:W-:Y:S01]  /*fa00*/  IMAD.U32 R21, RZ, RZ, UR11 ;  /* 0x0000000bff157e24 */ /* 0x000fe2000f8e00ff */
[----:B------:R-:W-:Y:S01]  /*fa10*/  ULDC.64 UR10, c[0x0][0xae0] ;  /* 0x0002b800000a7ab9 */ /* 0x000fe20000000a00 */
[----:B------:R-:W-:Y:S01]  /*fa20*/  IMAD.U32 R21, RZ, RZ, UR4 ;  /* 0x00000004ff157e24 */ /* 0x000fe2000f8e00ff */
[----:B------:R-:W-:Y:S01]  /*fa30*/  ISETP.GE.AND P0, PT, R95, UR14, PT ;  /* 0x0000000e5f007c0c */ /* 0x000fe2000bf06270 */
[----:B------:R-:W-:-:S02]  /*fa40*/  IMAD R78, R78, UR10, RZ ;  /* 0x0000000a4e4e7c24 */ /* 0x000fc4000f8e02ff */
[----:B------:R-:W-:Y:S01]  /*fa50*/  IMAD R79, R82, R79, R80 ;  /* 0x0000004f524f7224 */ /* 0x000fe200078e0250 */
[----:B------:R-:W-:Y:S01]  /*fa60*/  LOP3.LUT R76, R83, 0x8, R76, 0xe2, !PT ;  /* 0x00000008534c7812 */ /* 0x000fe200078ee24c */
[----:B------:R-:W5:Y:S01]  /*fa70*/  LD.E.128 R4, desc[UR54][R4.64] ;  /* 0x0000003604047980 */ /* 0x000f62000c101d00 */
[----:B------:R-:W-:Y:S01]  /*fa80*/  IMAD.SHL.U32 R83, R0, 0x10, RZ ;  /* 0x0000001000537824 */ /* 0x000fe200078e00ff */
[----:B------:R-:W-:Y:S01]  /*fa90*/  SEL R0, RZ, 0xffffffff, P0 ;  /* 0xffffffffff007807 */ /* 0x000fe20000000000 */
[C---:B------:R-:W-:Y:S01]  /*faa0*/  IMAD R81, R77.reuse, UR11, R78 ;  /* 0x0000000b4d517c24 */ /* 0x040fe2000f8e024e */
[----:B------:R-:W5:Y:S01]  /*fab0*/  LD.E.128 R12, desc[UR54][R12.64] ;  /* 0x000000360c0c7980 */ /* 0x000f62000c101d00 */
[----:B------:R-:W-:Y:S01]  /*fac0*/  IMAD.WIDE.U32 R20, R77, UR10, R20 ;  /* 0x0000000a4d147c25 */ /* 0x000fe2000f8e0014 */
[----:B------:R-:W-:Y:S01]  /*fad0*/  SHF.R.S32.HI R77, RZ, 0x1f, R79 ;  /* 0x0000001fff4d7819 */ /* 0x000fe2000001144f */
[----:B------:R-:W-:Y:S01]  /*fae0*/  ULDC.64 UR10, c[0x0][0xad8] ;  /* 0x0002b600000a7ab9 */ /* 0x000fe20000000a00 */
[----:B------:R-:W5:Y:S01]  /*faf0*/  LD.E.128 R48, desc[UR54][R48.64] ;  /* 0x0000003630307980 */ /* 0x000f62000c101d00 */
[----:B------:R-:W-:-:S03]  /*fb00*/  VIADD R97, R19, 0x180 ;  /* 0x0000018013617836 */ /* 0x000fc60000000000 */
[----:B------:R-:W5:Y:S04]  /*fb10*/  LD.E.128 R52, desc[UR54][R52.64] ;  /* 0x0000003634347980 */ /* 0x000f68000c101d00 */
[----:B------:R-:W5:Y:S01]  /*fb20*/  LD.E.128 R56, desc[UR54][R56.64] ;  /* 0x0000003638387980 */ /* 0x000f62000c101d00 */
[----:B------:R-:W-:Y:S01]  /*fb30*/  @!PT LDS RZ, [RZ] ;  /* 0x00000000fffff984 */ /* 0x000fe20000000800 */
[----:B------:R-:W-:Y:S01]  /*fb40*/  @!PT LDS RZ, [RZ] ;  /* 0x00000000fffff984 */ /* 0x000fe20000000800 */
[----:B------:R-:W-:Y:S01]  /*fb50*/  @!PT LDS RZ, [RZ] ;  /* 0x00000000fffff984 */ /* 0x000fe20000000800 */
[----:B------:R-:W-:Y:S01]  /*fb60*/  @!PT LDS RZ, [RZ] ;  /* 0x00000000fffff984 */ /* 0x000fe20000000800 */
[----:B------:R0:W-:Y:S06]  /*fb70*/  MEMBAR.ALL.CTA ;  /* 0x0000000000007992 */ /* 0x0001ec0000008000 */
[----:B0-----:R-:W0:Y:S01]  /*fb80*/  FENCE.VIEW.ASYNC.S ;  /* 0x00000000000073c6 */ /* 0x001e220000000000 */
[----:B------:R-:W-:Y:S01]  /*fb90*/  LOP3.LUT R76, R83, 0x10, R76, 0xe2, !PT ;  /* 0x00000010534c7812 */ /* 0x000fe200078ee24c */
[----:B------:R-:W-:Y:S01]  /*fba0*/  IMAD.SHL.U32 R83, R0, 0x20, RZ ;  /* 0x0000002000537824 */ /* 0x000fe200078e00ff */
[----:B------:R-:W-:Y:S01]  /*fbb0*/  ISETP.GE.AND P0, PT, R97, UR14, PT ;  /* 0x0000000e61007c0c */ /* 0x000fe2000bf06270 */
[----:B------:R-:W-:-:S02]  /*fbc0*/  IMAD.IADD R21, R21, 0x1, R81 ;  /* 0x0000000115157824 */ /* 0x000fc400078e0251 */
[----:B------:R-:W-:Y:S02]  /*fbd0*/  IMAD R0, R77, UR10, RZ ;  /* 0x0000000a4d007c24 */ /* 0x000fe4000f8e02ff */
[----:B------:R-:W-:Y:S02]  /*fbe0*/  VIADD R92, R223, UR45 ;  /* 0x0000002ddf5c7c36 */ /* 0x000fe40008000000 */
[----:B------:R-:W-:Y:S02]  /*fbf0*/  IMAD R93, R82, UR8, RZ ;  /* 0x00000008525d7c24 */ /* 0x000fe4000f8e02ff */
[----:B------:R-:W-:Y:S01]  /*fc00*/  VIADD R99, R19, 0x1c0 ;  /* 0x000001c013637836 */ /* 0x000fe20000000000 */
[----:B------:R-:W-:Y:S01]  /*fc10*/  UIADD3 UR4, UR41, 0x28c20, URZ ;  /* 0x00028c2029047890 */ /* 0x000fe2000fffe03f */
[C---:B------:R-:W-:Y:S01]  /*fc20*/  IMAD R81, R79.reuse, UR11, R0 ;  /* 0x0000000b4f517c24 */ /* 0x040fe2000f8e0200 */
[----:B------:R-:W-:Y:S01]  /*fc30*/  SEL R77, RZ, 0x40, P0 ;  /* 0x00000040ff4d7807 */ /* 0x000fe20000000000 */
[----:B------:R-:W-:Y:S01]  /*fc40*/  IMAD.WIDE.U32 R20, R79, UR10, R20 ;  /* 0x0000000a4f147c25 */ /* 0x000fe2000f8e0014 */
[----:B------:R-:W-:Y:S01]  /*fc50*/  ISETP.GE.AND P0, PT, R92, R93, PT ;  /* 0x0000005d5c00720c */ /* 0x000fe20003f06270 */
[----:B------:R-:W-:Y:S01]  /*fc60*/  ULDC.64 UR10, c[0x0][0xa80] ;  /* 0x0002a000000a7ab9 */ /* 0x000fe20000000a00 */
[----:B------:R-:W-:Y:S01]  /*fc70*/  ISETP.GE.AND P1, PT, R99, UR14, PT ;  /* 0x0000000e63007c0c */ /* 0x000fe2000bf26270 */
[----:B------:R-:W-:Y:S01]  /*fc80*/  IMAD.IADD R79, R21, 0x1, R81 ;  /* 0x00000001154f7824 */ /* 0x000fe200078e0251 */
[----:B------:R-:W-:Y:S01]  /*fc90*/  LOP3.LUT R76, R83, 0x20, R76, 0xe2, !PT ;  /* 0x00000020534c7812 */ /* 0x000fe200078ee24c */
[----:B------:R-:W-:Y:S01]  /*fca0*/  UPRMT UR4, URZ, 0x654, UR4 ;  /* 0x000006543f047896 */ /* 0x000fe20008000004 */
[----:B------:R-:W-:-:S02]  /*fcb0*/  LEA R88, P2, R20, UR10, 0x1 ;  /* 0x0000000a14587c11 */ /* 0x000fc4000f8408ff */
[----:B------:R-:W-:Y:S02]  /*fcc0*/  SEL R21, RZ, 0x80, P1 ;  /* 0x00000080ff157807 */ /* 0x000fe40000800000 */
[----:B------:R-:W-:Y:S02]  /*fcd0*/  LOP3.LUT R0, R76, R77, RZ, 0xfc, !PT ;  /* 0x0000004d4c007212 */ /* 0x000fe400078efcff */
[----:B------:R-:W-:Y:S01]  /*fce0*/  LEA.HI.X R90, R20, UR11, R79, 0x1, P2 ;  /* 0x0000000b145a7c11 */ /* 0x000fe200090f0c4f */
[----:B------:R-:W-:Y:S01]  /*fcf0*/  BSSY B1, `(.L_x_5533) ;  /* 0x000002c000017945 */ /* 0x000fe20003800000 */
[----:B------:R-:W-:Y:S01]  /*fd00*/  LOP3.LUT R86, R0, R21, RZ, 0xfc, !PT ;  /* 0x0000001500567212 */ /* 0x000fe200078efcff */
[----:B0-----:R-:W-:Y:S01]  /*fd10*/  SYNCS.ARRIVE.TRANS64.RED.A1T0 RZ, [UR4], RZ ;  /* 0x000000ffffff79a7 */ /* 0x001fe20008100404 */
[----:B------:R0:W1:Y:S04]  /*fd20*/  SHFL.IDX PT, R20, R88, RZ, 0x181f ;  /* 0x00181fff58147589 */ /* 0x00006800000e0000 */
[----:B------:R0:W2:Y:S01]  /*fd30*/  SHFL.IDX PT, R21, R90, RZ, 0x181f ;  /* 0x00181fff5a157589 */ /* 0x0000a200000e0000 */
[----:B------:R-:W-:Y:S05]  /*fd40*/  @P0 BRA `(.L_x_5534) ;  /* 0x0000000000980947 */ /* 0x000fea0003800000 */
[----:B------:R-:W-:Y:S02]  /*fd50*/  ISETP.GE.AND P1, PT, R91, UR14, PT ;  /* 0x0000000e5b007c0c */ /* 0x000fe4000bf26270 */
[----:B------:R-:W-:Y:S02]  /*fd60*/  ISETP.GE.AND P0, PT, R19, UR14, PT ;  /* 0x0000000e13007c0c */ /* 0x000fe4000bf06270 */
[----:B------:R-:W-:Y:S02]  /*fd70*/  ISETP.GE.AND P4, PT, R87, UR14, PT ;  /* 0x0000000e57007c0c */ /* 0x000fe4000bf86270 */
[----:B------:R-:W-:Y:S02]  /*fd80*/  SHF.R.S32.HI R77, RZ, 0x1f, R91 ;  /* 0x0000001fff4d7819 */ /* 0x000fe4000001145b */
[----:B------:R-:W-:Y:S02]  /*fd90*/  ISETP.GE.AND P3, PT, R3, UR14, PT ;  /* 0x0000000e03007c0c */ /* 0x000fe4000bf66270 */
[----:B------:R-:W-:-:S02]  /*fda0*/  SHF.R.S32.HI R81, RZ, 0x1f, R87 ;  /* 0x0000001fff517819 */ /* 0x000fc40000011457 */
[----:B------:R-:W-:Y:S02]  /*fdb0*/  SHF.R.S32.HI R83, RZ, 0x1f, R3 ;  /* 0x0000001fff537819 */ /* 0x000fe40000011403 */
[-C--:B-1----:R-:W-:Y:S01]  /*fdc0*/  @!P1 LEA R76, P2, R91, R20.reuse, 0x1 ;  /* 0x000000145b4c9211 */ /* 0x082fe200078408ff */
[----:B--2---:R-:W-:Y:S01]  /*fdd0*/  @!P0 IMAD.WIDE R78, R19, 0x2, R20 ;  /* 0x00000002134e8825 */ /* 0x004fe200078e0214 */
[----:B------:R-:W-:Y:S02]  /*fde0*/  SHF.R.S32.HI R85, RZ, 0x1f, R89 ;  /* 0x0000001fff557819 */ /* 0x000fe40000011459 */
[----:B------:R-:W-:Y:S02]  /*fdf0*/  @!P1 LEA.HI.X R77, R91, R21, R77, 0x1, P2 ;  /* 0x000000155b4d9211 */ /* 0x000fe400010f0c4d */
[----:B------:R-:W-:Y:S01]  /*fe00*/  ISETP.GE.AND P2, PT, R89, UR14, PT ;  /* 0x0000000e59007c0c */ /* 0x000fe2000bf46270 */
[----:B-----5:R1:W-:Y:S01]  /*fe10*/  @!P0 ST.E.128 desc[UR54][R78.64], R4 ;  /* 0x000000044e008985 */ /* 0x0203e2000c101d36 */
[----:B------:R-:W-:-:S02]  /*fe20*/  @!P4 LEA R80, P5, R87, R20, 0x1 ;  /* 0x000000145750c211 */ /* 0x000fc400078a08ff */
[----:B------:R-:W-:Y:S01]  /*fe30*/  LOP3.LUT P0, RZ, R0, 0x40, RZ, 0xc0, !PT ;  /* 0x0000004000ff7812 */ /* 0x000fe2000780c0ff */
[----:B------:R2:W-:Y:S01]  /*fe40*/  @!P1 ST.E.128 desc[UR54][R76.64], R12 ;  /* 0x0000000c4c009985 */ /* 0x0005e2000c101d36 */
[----:B------:R-:W-:Y:S02]  /*fe50*/  ISETP.GE.AND P1, PT, R95, UR14, PT ;  /* 0x0000000e5f007c0c */ /* 0x000fe4000bf26270 */
[-C--:B------:R-:W-:Y:S02]  /*fe60*/  @!P3 LEA R82, P6, R3, R20.reuse, 0x1 ;  /* 0x000000140352b211 */ /* 0x080fe400078c08ff */
[-C--:B------:R-:W-:Y:S02]  /*fe70*/  @!P4 LEA.HI.X R81, R87, R21.reuse, R81, 0x1, P5 ;  /* 0x000000155751c211 */ /* 0x080fe400028f0c51 */
[----:B------:R-:W-:Y:S02]  /*fe80*/  @!P3 LEA.HI.X R83, R3, R21, R83, 0x1, P6 ;  /* 0x000000150353b211 */ /* 0x000fe400030f0c53 */
[----:B------:R-:W-:Y:S01]  /*fe90*/  @!P2 LEA R84, P5, R89, R20, 0x1 ;  /* 0x000000145954a211 */ /* 0x000fe200078a08ff */
[----:B------:R3:W-:Y:S01]  /*fea0*/  @!P4 ST.E.128 desc[UR54][R80.64], R28 ;  /* 0x0000001c5000c985 */ /* 0x0007e2000c101d36 */
[----:B------:R-:W-:-:S02]  /*feb0*/  LOP3.LUT P6, RZ, R86, 0x80, RZ, 0xc0, !PT ;  /* 0x0000008056ff7812 */ /* 0x000fc400078cc0ff */
[-C--:B------:R-:W-:Y:S01]  /*fec0*/  @!P2 LEA.HI.X R85, R89, R21.reuse, R85, 0x1, P5 ;  /* 0x000000155955a211 */ /* 0x080fe200028f0c55 */
[----:B------:R3:W-:Y:S01]  /*fed0*/  @!P3 ST.E.128 desc[UR54][R82.64], R36 ;  /* 0x000000245200b985 */ /* 0x0007e2000c101d36 */
[----:B-1----:R-:W-:Y:S02]  /*fee0*/  SHF.R.S32.HI R5, RZ, 0x1f, R95 ;  /* 0x0000001fff057819 */ /* 0x002fe4000001145f */
[CC--:B------:R-:W-:Y:S01]  /*fef0*/  @!P1 LEA R4, P5, R95.reuse, R20.reuse, 0x1 ;  /* 0x000000145f049211 */ /* 0x0c0fe200078a08ff */
[----:B------:R3:W-:Y:S01]  /*ff00*/  @!P2 ST.E.128 desc[UR54][R84.64], R44 ;  /* 0x0000002c5400a985 */ /* 0x0007e2000c101d36 */
[----:B------:R-:W-:Y:S02]  /*ff10*/  SHF.R.S32.HI R7, RZ, 0x1f, R97 ;  /* 0x0000001fff077819 */ /* 0x000fe40000011461 */
[----:B------:R-:W-:Y:S02]  /*ff20*/  @!P1 LEA.HI.X R5, R95, R21, R5, 0x1, P5 ;  /* 0x000000155f059211 */ /* 0x000fe400028f0c05 */
[----:B------:R-:W-:-:S02]  /*ff30*/  @P0 LEA R6, P5, R97, R20, 0x1 ;  /* 0x0000001461060211 */ /* 0x000fc400078a08ff */
[----:B--2---:R-:W-:Y:S01]  /*ff40*/  SHF.R.S32.HI R13, RZ, 0x1f, R99 ;  /* 0x0000001fff0d7819 */ /* 0x004fe20000011463 */
[----:B------:R3:W-:Y:S01]  /*ff50*/  @!P1 ST.E.128 desc[UR54][R4.64], R52 ;  /* 0x0000003404009985 */ /* 0x0007e2000c101d36 */
[----:B------:R-:W-:Y:S02]  /*ff60*/  @P0 LEA.HI.X R7, R97, R21, R7, 0x1, P5 ;  /* 0x0000001561070211 */ /* 0x000fe400028f0c07 */
[----:B------:R-:W-:-:S03]  /*ff70*/  @P6 LEA R12, P5, R99, R20, 0x1 ;  /* 0x00000014630c6211 */ /* 0x000fc600078a08ff */
[----:B------:R3:W-:Y:S01]  /*ff80*/  @P0 ST.E.128 desc[UR54][R6.64], R60 ;  /* 0x0000003c06000985 */ /* 0x0007e2000c101d36 */
[----:B------:R-:W-:-:S05]  /*ff90*/  @P6 LEA.HI.X R13, R99, R21, R13, 0x1, P5 ;  /* 0x00000015630d6211 */ /* 0x000fca00028f0c0d */
[----:B------:R3:W-:Y:S04]  /*ffa0*/  @P6 ST.E.128 desc[UR54][R12.64], R68 ;  /* 0x000000440c006985 */ /* 0x0007e8000c101d36 */
.L_x_5534:
[----:B------:R-:W-:Y:S05]  /*ffb0*/  BSYNC B1 ;  /* 0x0000000000017941 */ /* 0x000fea0003800000 */
.L_x_5533:
[----:B---3-5:R-:W-:Y:S01]  /*ffc0*/  VIADD R6, R92, 0x20 ;  /* 0x000000205c067836 */ /* 0x028fe20000000000 */
[----:B------:R3:W4:Y:S04]  /*ffd0*/  SHFL.IDX PT, R5, R90, 0x1, 0x181f ;  /* 0x00381f005a057f89 */ /* 0x00072800000e0000 */
[----:B------:R-:W-:Y:S01]  /*ffe0*/  ISETP.GE.AND P0, PT, R6, R93, PT ;  /* 0x0000005d0600720c */ /* 0x000fe20003f06270 */
[----:B------:R3:W0:-:S12]  /*fff0*/  SHFL.IDX PT, R4, R88, 0x1, 0x181f ;  /* 0x00381f0058047f89 */ /* 0x00061800000e0000 */
[----:B---3--:R-:W-:Y:S05]  /*10000*/  @P0 BRA `(.L_x_5535) ;  /* 0x0000002800100947 */ /* 0x008fea0003800000 */
[----:B------:R-:W-:Y:S02]  /*10010*/  ISETP.GE.AND P0, PT, R91, UR14, PT ;  /* 0x0000000e5b007c0c */ /* 0x000fe4000bf06270 */
[----:B------:R-:W-:Y:S02]  /*10020*/  ISETP.GE.AND P5, PT, R19, UR14, PT ;  /* 0x0000000e13007c0c */ /* 0x000fe4000bfa6270 */
[----:B------:R-:W-:Y:S02]  /*10030*/  ISETP.GE.AND P1, PT, R87, UR14, PT ;  /* 0x0000000e57007c0c */ /* 0x000fe4000bf26270 */
[----:B------:R-:W-:Y:S02]  /*10040*/  ISETP.GE.AND P2, PT, R3, UR14, PT ;  /* 0x0000000e03007c0c */ /* 0x000fe4000bf46270 */
[----:B------:R-:W-:Y:S02]  /*10050*/  SHF.R.S32.HI R7, RZ, 0x1f, R91 ;  /* 0x0000001fff077819 */ /* 0x000fe4000001145b */
[----:B------:R-:W-:-:S02]  /*10060*/  ISETP.GE.AND P3, PT, R89, UR14, PT ;  /* 0x0000000e59007c0c */ /* 0x000fc4000bf66270 */
[----:B------:R-:W-:Y:S02]  /*10070*/  SHF.R.S32.HI R15, RZ, 0x1f, R87 ;  /* 0x0000001fff0f7819 */ /* 0x000fe40000011457 */
[-C--:B0-----:R-:W-:Y:S01]  /*10080*/  @!P0 LEA R6, P4, R91, R4.reuse, 0x1 ;  /* 0x000000045b068211 */ /* 0x081fe200078808ff */
[----:B----4-:R-:W-:Y:S01]  /*10090*/  @!P5 IMAD.WIDE R12, R19, 0x2, R4 ;  /* 0x00000002130cd825 */ /* 0x010fe200078e0204 */
[----:B--2---:R-:W-:Y:S02]  /*100a0*/  SHF.R.S32.HI R21, RZ, 0x1f, R3 ;  /* 0x0000001fff157819 */ /* 0x004fe40000011403 */
[----:B------:R-:W-:Y:S02]  /*100b0*/  @!P0 LEA.HI.X R7, R91, R5, R7, 0x1, P4 ;  /* 0x000000055b078211 */ /* 0x000fe400020f0c07 */
[----:B------:R-:W-:Y:S01]  /*100c0*/  ISETP.GE.AND P4, PT, R95, UR14, PT ;  /* 0x0000000e5f007c0c */ /* 0x000fe2000bf86270 */
[----:B------:R0:W-:Y:S01]  /*100d0*/  @!P5 ST.E.128 desc[UR54][R12.64], R8 ;  /* 0x000000080c00d985 */ /* 0x0001e2000c101d36 */
[----:B------:R-:W-:-:S02]  /*100e0*/  @!P1 LEA R14, P6, R87, R4, 0x1 ;  /* 0x00000004570e9211 */ /* 0x000fc400078c08ff */
[-C--:B-1----:R-:W-:Y:S01]  /*100f0*/  @!P2 LEA R20, P5, R3, R4.reuse, 0x1 ;  /* 0x000000040314a211 */ /* 0x082fe200078a08ff */
[----:B------:R1:W-:Y:S01]  /*10100*/  @!P0 ST.E.128 desc[UR54][R6.64], R24 ;  /* 0x0000001806008985 */ /* 0x0003e2000c101d36 */
[-C--:B------:R-:W-:Y:S02]  /*10110*/  @!P1 LEA.HI.X R15, R87, R5.reuse, R15, 0x1, P6 ;  /* 0x00000005570f9211 */ /* 0x080fe400030f0c0f */
[----:B------:R-:W-:Y:S02]  /*10120*/  LOP3.LUT P6, RZ, R0, 0x40, RZ, 0xc0, !PT ;  /* 0x0000004000ff7812 */ /* 0x000fe400078cc0ff */
[----:B------:R-:W-:Y:S01]  /*10130*/  @!P2 LEA.HI.X R21, R3, R5, R21, 0x1, P5 ;  /* 0x000000050315a211 */ /* 0x000fe200028f0c15 */
[----:B------:R1:W-:Y:S01]  /*10140*/  @!P1 ST.E.128 desc[UR54][R14.64], R32 ;  /* 0x000000200e009985 */ /* 0x0003e2000c101d36 */
[----:B------:R-:W-:Y:S02]  /*10150*/  SHF.R.S32.HI R0, RZ, 0x1f, R89 ;  /* 0x0000001fff007819 */ /* 0x000fe40000011459 */
[----:B------:R-:W-:Y:S01]  /*10160*/  @!P3 LEA R28, P5, R89, R4, 0x1 ;  /* 0x00000004591cb211 */ /* 0x000fe200078a08ff */
[----:B------:R1:W-:Y:S01]  /*10170*/  @!P2 ST.E.128 desc[UR54][R20.64], R40 ;  /* 0x000000281400a985 */ /* 0x0003e2000c101d36 */
[----:B------:R-:W-:-:S02]  /*10180*/  LOP3.LUT P0, RZ, R86, 0x80, RZ, 0xc0, !PT ;  /* 0x0000008056ff7812 */ /* 0x000fc4000780c0ff */
[-C--:B------:R-:W-:Y:S02]  /*10190*/  @!P3 LEA.HI.X R29, R89, R5.reuse, R0, 0x1, P5 ;  /* 0x00000005591db211 */ /* 0x080fe400028f0c00 */
[----:B------:R-:W-:Y:S02]  /*101a0*/  SHF.R.S32.HI R0, RZ, 0x1f, R95 ;  /* 0x0000001fff007819 */ /* 0x000fe4000001145f */
[C---:B0-----:R-:W-:Y:S01]  /*101b0*/  @!P4 LEA R8, P5, R95.reuse, R4, 0x1 ;  /* 0x000000045f08c211 */ /* 0x041fe200078a08ff */
[----:B------:R1:W-:Y:S03]  /*101c0*/  @!P3 ST.E.128 desc[UR54][R28.64], R48 ;  /* 0x000000301c00b985 */ /* 0x0003e6000c101d36 */
[----:B------:R-:W-:Y:S02]  /*101d0*/  @!P4 LEA.HI.X R9, R95, R5, R0, 0x1, P5 ;  /* 0x000000055f09c211 */ /* 0x000fe400028f0c00 */
[----:B------:R-:W-:-:S02]  /*101e0*/  SHF.R.S32.HI R0, RZ, 0x1f, R97 ;  /* 0x0000001fff007819 */ /* 0x000fc40000011461 */
[C---:B------:R-:W-:Y:S01]  /*101f0*/  @P6 LEA R10, P5, R97.reuse, R4, 0x1 ;  /* 0x00000004610a6211 */ /* 0x040fe200078a08ff */
[----:B------:R1:W-:Y:S03]  /*10200*/  @!P4 ST.E.128 desc[UR54][R8.64], R56 ;  /* 0x000000380800c985 */ /* 0x0003e6000c101d36 */
[----:B------:R-:W-:-:S05]  /*10210*/  @P6 LEA.HI.X R11, R97, R5, R0, 0x1, P5 ;  /* 0x00000005610b6211 */ /* 0x000fca00028f0c00 */
[----:B------:R1:W-:Y:S01]  /*10220*/  @P6 ST.E.128 desc[UR54][R10.64], R64 ;  /* 0x000000400a006985 */ /* 0x0003e2000c101d36 */
[----:B------:R-:W-:Y:S05]  /*10230*/  @!P0 BRA `(.L_x_5535) ;  /* 0x0000002400848947 */ /* 0x000fea0003800000 */
[----:B------:R-:W-:Y:S02]  /*10240*/  LEA R4, P0, R99, R4, 0x1 ;  /* 0x0000000463047211 */ /* 0x000fe400078008ff */
[----:B------:R-:W-:-:S04]  /*10250*/  SHF.R.S32.HI R0, RZ, 0x1f, R99 ;  /* 0x0000001fff007819 */ /* 0x000fc80000011463 */
[----:B------:R-:W-:-:S05]  /*10260*/  LEA.HI.X R5, R99, R5, R0, 0x1, P0 ;  /* 0x0000000563057211 */ /* 0x000fca00000f0c00 */
[----:B------:R0:W-:Y:S01]  /*10270*/  ST.E.128 desc[UR54][R4.64], R72 ;  /* 0x0000004804007985 */ /* 0x0001e2000c101d36 */
[----:B------:R-:W-:Y:S05]  /*10280*/  BRA `(.L_x_5535) ;  /* 0x0000002400707947 */ /* 0x000fea0003800000 */
.L_x_5532:
[----:B------:R-:W-:Y:S01]  /*10290*/  ULDC.64 UR12, c[0x0][0xb08] ;  /* 0x0002c200000c7ab9 */ /* 0x000fe20000000a00 */
[----:B------:R-:W-:Y:S01]  /*102a0*/  ULDC UR14, c[0x0][0xbe8] ;  /* 0x0002fa00000e7ab9 */ /* 0x000fe20000000800 */
[----:B------:R-:W-:Y:S01]  /*102b0*/  UIMAD UR18, UR18, UR12, URZ ;  /* 0x0000000c121272a4 */ /* 0x000fe2000f8e023f */
[----:B0-----:R-:W-:Y:S01]  /*102c0*/  VIADD R6, R190, UR45 ;  /* 0x0000002dbe067c36 */ /* 0x001fe20008000000 */
[----:B------:R-:W-:Y:S01]  /*102d0*/  UIMAD.WIDE.U32 UR10, UR4, UR12, URZ ;  /* 0x0000000c040a72a5 */ /* 0x000fe2000f8e003f */
[----:B------:R-:W-:Y:S01]  /*102e0*/  BSSY B1, `(.L_x_5536) ;  /* 0x00000cf000017945 */ /* 0x000fe20003800000 */
[----:B------:R-:W-:Y:S01]  /*102f0*/  UIMAD UR18, UR4, UR13, UR18 ;  /* 0x0000000d041272a4 */ /* 0x000fe2000f8e0212 */
[----:B------:R-:W-:Y:S01]  /*10300*/  IMAD.MOV.U32 R3, RZ, RZ, R6 ;  /* 0x000000ffff037224 */ /* 0x000fe200078e0006 */
[----:B------:R-:W-:Y:S01]  /*10310*/  UISETP.NE.AND UP0, UPT, UR14, 0x1, UPT ;  /* 0x000000010e00788c */ /* 0x000fe2000bf05270 */
[----:B------:R-:W-:Y:S01]  /*10320*/  SHF.R.S32.HI R20, RZ, 0x1f, R197 ;  /* 0x0000001fff147819 */ /* 0x000fe200000114c5 */
        /* <DEDUP_REMOVED lines=21> */
[----:B------:R-:W-:Y:S01]  /*10480*/  @P0 IMAD.HI.U32 R0, R6, UR9, RZ ;  /* 0x0000000906000c27 */ /* 0x000fe2000f8e00ff */
[----:B------:R-:W-:Y:S01]  /*10490*/  ULDC.64 UR12, c[0x0][0xb48] ;  /* 0x0002d200000c7ab9 */ /* 0x000fe20000000a00 */
[----:B------:R-:W-:Y:S01]  /*104a0*/  @UP0 ULDC UR4, c[0x0][0xbf0] ;  /* 0x0002fc0000040ab9 */ /* 0x000fe20000000800 */
[----:B------:R-:W-:Y:S01]  /*104b0*/  UIMAD.WIDE.U32 UR10, UR42, UR12, UR10 ;  /* 0x0000000c2a0a72a5 */ /* 0x000fe2000f8e000a */
[----:B------:R-:W-:-:S02]  /*104c0*/  SHF.R.S32.HI R160, RZ, 0x1f, R206 ;  /* 0x0000001fffa07819 */ /* 0x000fc400000114ce */
[----:B------:R-:W-:Y:S01]  /*104d0*/  @P0 SHF.R.U32.HI R3, RZ, UR4, R0 ;  /* 0x00000004ff030c19 */ /* 0x000fe20008011600 */
[----:B------:R-:W-:Y:S01]  /*104e0*/  UIMAD UR42, UR42, UR13, UR11 ;  /* 0x0000000d2a2a72a4 */ /* 0x000fe2000f8e020b */
[----:B------:R-:W-:Y:S01]  /*104f0*/  SHF.R.S32.HI R161, RZ, 0x1f, R207 ;  /* 0x0000001fffa17819 */ /* 0x000fe200000114cf */
[----:B------:R-:W-:Y:S01]  /*10500*/  IMAD.U32 R5, RZ, RZ, UR11 ;  /* 0x0000000bff057e24 */ /* 0x000fe2000f8e00ff */
[--C-:B------:R-:W-:Y:S01]  /*10510*/  SHF.R.S32.HI R0, RZ, 0x1f, R3.reuse ;  /* 0x0000001fff007819 */ /* 0x100fe20000011403 */
[----:B------:R-:W-:Y:S01]  /*10520*/  IMAD.MOV R7, RZ, RZ, -R3 ;  /* 0x000000ffff077224 */ /* 0x000fe200078e0a03 */
[----:B------:R-:W-:Y:S01]  /*10530*/  ULDC.64 UR12, c[0x0][0xb30] ;  /* 0x0002cc00000c7ab9 */ /* 0x000fe20000000a00 */
[----:B------:R-:W-:Y:S01]  /*10540*/  IMAD.U32 R4, RZ, RZ, UR10 ;  /* 0x0000000aff047e24 */ /* 0x000fe2000f8e00ff */
[----:B------:R-:W-:Y:S01]  /*10550*/  ULDC.64 UR10, c[0x0][0xb28] ;  /* 0x0002ca00000a7ab9 */ /* 0x000fe20000000a00 */
[----:B------:R-:W-:Y:S01]  /*10560*/  IMAD R0, R0, UR12, RZ ;  /* 0x0000000c00007c24 */ /* 0x000fe2000f8e02ff */
[----:B------:R-:W-:Y:S01]  /*10570*/  UIADD3 UR4, UR41, 0x28c20, URZ ;  /* 0x00028c2029047890 */ /* 0x000fe2000fffe03f */
[----:B------:R-:W-:Y:S01]  /*10580*/  IMAD R7, R7, UR14, R6 ;  /* 0x0000000e07077c24 */ /* 0x000fe2000f8e0206 */
[----:B------:R-:W-:Y:S01]  /*10590*/  SHF.R.S32.HI R162, RZ, 0x1f, R208 ;  /* 0x0000001fffa27819 */ /* 0x000fe200000114d0 */
[----:B------:R-:W-:Y:S01]  /*105a0*/  IMAD R9, R3, UR13, R0 ;  /* 0x0000000d03097c24 */ /* 0x000fe2000f8e0200 */
[----:B------:R-:W-:Y:S01]  /*105b0*/  UPRMT UR4, URZ, 0x654, UR4 ;  /* 0x000006543f047896 */ /* 0x000fe20008000004 */
[----:B------:R-:W-:Y:S01]  /*105c0*/  IMAD.U32 R5, RZ, RZ, UR42 ;  /* 0x0000002aff057e24 */ /* 0x000fe2000f8e00ff */
[----:B------:R-:W-:-:S02]  /*105d0*/  SHF.R.S32.HI R0, RZ, 0x1f, R7 ;  /* 0x0000001fff007819 */ /* 0x000fc40000011407 */
[----:B------:R-:W-:Y:S01]  /*105e0*/  SHF.R.S32.HI R163, RZ, 0x1f, R209 ;  /* 0x0000001fffa37819 */ /* 0x000fe200000114d1 */
[----:B------:R-:W-:Y:S01]  /*105f0*/  IMAD.WIDE.U32 R4, R3, UR12, R4 ;  /* 0x0000000c03047c25 */ /* 0x000fe2000f8e0004 */
[----:B------:R-:W-:Y:S02]  /*10600*/  SHF.R.S32.HI R164, RZ, 0x1f, R210 ;  /* 0x0000001fffa47819 */ /* 0x000fe400000114d2 */
[----:B------:R-:W-:Y:S01]  /*10610*/  SHF.R.S32.HI R165, RZ, 0x1f, R211 ;  /* 0x0000001fffa57819 */ /* 0x000fe200000114d3 */
[----:B------:R-:W-:Y:S01]  /*10620*/  IMAD R0, R0, UR10, RZ ;  /* 0x0000000a00007c24 */ /* 0x000fe2000f8e02ff */
[----:B------:R-:W-:Y:S01]  /*10630*/  SYNCS.ARRIVE.TRANS64.RED.A1T0 RZ, [UR4], RZ ;  /* 0x000000ffffff79a7 */ /* 0x000fe20008100404 */
[----:B------:R-:W-:Y:S01]  /*10640*/  IMAD.IADD R5, R5, 0x1, R9 ;  /* 0x0000000105057824 */ /* 0x000fe200078e0209 */
[----:B------:R-:W-:Y:S01]  /*10650*/  SHF.R.S32.HI R166, RZ, 0x1f, R212 ;  /* 0x0000001fffa67819 */ /* 0x000fe200000114d4 */
[----:B------:R-:W-:Y:S01]  /*10660*/  IMAD R3, R7, UR11, R0 ;  /* 0x0000000b07037c24 */ /* 0x000fe2000f8e0200 */
[----:B------:R-:W-:Y:S01]  /*10670*/  SHF.R.S32.HI R167, RZ, 0x1f, R213 ;  /* 0x0000001fffa77819 */ /* 0x000fe200000114d5 */
[----:B------:R-:W-:Y:S01]  /*10680*/  VIADD R0, R17, UR45 ;  /* 0x0000002d11007c36 */ /* 0x000fe20008000000 */
[----:B------:R-:W-:Y:S01]  /*10690*/  SHF.R.S32.HI R168, RZ, 0x1f, R214 ;  /* 0x0000001fffa87819 */ /* 0x000fe200000114d6 */
[----:B------:R-:W-:Y:S01]  /*106a0*/  IMAD.WIDE.U32 R4, R7, UR10, R4 ;  /* 0x0000000a07047c25 */ /* 0x000fe2000f8e0004 */
[----:B------:R-:W-:Y:S01]  /*106b0*/  ULDC.64 UR10, c[0x0][0xb00] ;  /* 0x0002c000000a7ab9 */ /* 0x000fe20000000a00 */
[----:B------:R-:W-:-:S02]  /*106c0*/  SHF.R.S32.HI R169, RZ, 0x1f, R215 ;  /* 0x0000001fffa97819 */ /* 0x000fc400000114d7 */
[----:B------:R-:W-:Y:S01]  /*106d0*/  ISETP.GE.AND P0, PT, R0, UR8, PT ;  /* 0x0000000800007c0c */ /* 0x000fe2000bf06270 */
[----:B------:R-:W-:Y:S01]  /*106e0*/  IMAD.IADD R5, R5, 0x1, R3 ;  /* 0x0000000105057824 */ /* 0x000fe200078e0203 */
[C---:B------:R-:W-:Y:S02]  /*106f0*/  LEA R3, P1, R4.reuse, UR10, 0x2 ;  /* 0x0000000a04037c11 */ /* 0x040fe4000f8210ff */
[----:B------:R-:W-:Y:S02]  /*10700*/  SHF.R.S32.HI R170, RZ, 0x1f, R216 ;  /* 0x0000001fffaa7819 */ /* 0x000fe400000114d8 */
[----:B------:R-:W-:Y:S01]  /*10710*/  LEA.HI.X R10, R4, UR11, R5, 0x2, P1 ;  /* 0x0000000b040a7c11 */ /* 0x000fe200088f1405 */
[----:B------:R0:W1:Y:S01]  /*10720*/  SHFL.IDX PT, R12, R3, RZ, 0x1c1f ;  /* 0x001c1fff030c7589 */ /* 0x00006200000e0000 */
[----:B------:R-:W-:Y:S02]  /*10730*/  SHF.R.S32.HI R171, RZ, 0x1f, R217 ;  /* 0x0000001fffab7819 */ /* 0x000fe400000114d9 */
[----:B------:R-:W-:Y:S01]  /*10740*/  SHF.R.S32.HI R172, RZ, 0x1f, R218 ;  /* 0x0000001fffac7819 */ /* 0x000fe200000114da */
[----:B------:R0:W2:Y:S01]  /*10750*/  SHFL.IDX PT, R11, R10, RZ, 0x1c1f ;  /* 0x001c1fff0a0b7589 */ /* 0x0000a200000e0000 */
[----:B------:R-:W-:-:S02]  /*10760*/  SHF.R.S32.HI R173, RZ, 0x1f, R219 ;  /* 0x0000001fffad7819 */ /* 0x000fc400000114db */
[----:B------:R-:W-:Y:S02]  /*10770*/  SHF.R.S32.HI R14, RZ, 0x1f, R220 ;  /* 0x0000001fff0e7819 */ /* 0x000fe400000114dc */
[----:B------:R-:W-:Y:S02]  /*10780*/  SHF.R.S32.HI R15, RZ, 0x1f, R221 ;  /* 0x0000001fff0f7819 */ /* 0x000fe400000114dd */
[----:B------:R-:W-:Y:S02]  /*10790*/  SHF.R.S32.HI R174, RZ, 0x1f, R222 ;  /* 0x0000001fffae7819 */ /* 0x000fe400000114de */
[----:B------:R-:W-:Y:S01]  /*107a0*/  SHF.R.S32.HI R175, RZ, 0x1f, R18 ;  /* 0x0000001fffaf7819 */ /* 0x000fe20000011412 */
[----:B0-----:R-:W-:Y:S06]  /*107b0*/  @P0 BRA `(.L_x_5537) ;  /* 0x0000000800040947 */ /* 0x001fec0003800000 */
[----:B------:R-:W-:Y:S02]  /*107c0*/  ULDC UR4, c[0x0][0xac8] ;  /* 0x0002b20000047ab9 */ /* 0x000fe40000000800 */
[----:B------:R-:W-:Y:S02]  /*107d0*/  ISETP.GE.AND P0, PT, R18, UR4, PT ;  /* 0x0000000412007c0c */ /* 0x000fe4000bf06270 */
[----:B------:R-:W-:Y:S02]  /*107e0*/  ISETP.GE.AND P3, PT, R222, UR4, PT ;  /* 0x00000004de007c0c */ /* 0x000fe4000bf66270 */
[----:B------:R-:W-:-:S09]  /*107f0*/  ISETP.GE.AND P2, PT, R221, UR4, PT ;  /* 0x00000004dd007c0c */ /* 0x000fd2000bf46270 */
[----:B-1----:R-:W-:-:S04]  /*10800*/  @!P0 LEA R4, P1, R18, R12, 0x2 ;  /* 0x0000000c12048211 */ /* 0x002fc800078210ff */
[----:B--2---:R-:W-:Y:S02]  /*10810*/  @!P0 LEA.HI.X R5, R18, R11, R175, 0x2, P1 ;  /* 0x0000000b12058211 */ /* 0x004fe400008f14af */
[----:B------:R-:W-:-:S03]  /*10820*/  ISETP.GE.AND P1, PT, R220, UR4, PT ;  /* 0x00000004dc007c0c */ /* 0x000fc6000bf26270 */
[----:B------:R0:W-:Y:S01]  /*10830*/  @!P0 ST.E.64 desc[UR54][R4.64], R24 ;  /* 0x0000001804008985 */ /* 0x0001e2000c101b36 */
[----:B------:R-:W-:-:S09]  /*10840*/  ISETP.GE.AND P0, PT, R219, UR4, PT ;  /* 0x00000004db007c0c */ /* 0x000fd2000bf06270 */
[-C--:B------:R-:W-:Y:S02]  /*10850*/  @!P1 LEA R6, P5, R220, R12.reuse, 0x2 ;  /* 0x0000000cdc069211 */ /* 0x080fe400078a10ff */
[----:B0-----:R-:W-:Y:S02]  /*10860*/  @!P3 LEA R4, P4, R222, R12, 0x2 ;  /* 0x0000000cde04b211 */ /* 0x001fe400078810ff */
[-C--:B------:R-:W-:Y:S02]  /*10870*/  @!P1 LEA.HI.X R7, R220, R11.reuse, R14, 0x2, P5 ;  /* 0x0000000bdc079211 */ /* 0x080fe400028f140e */
[----:B------:R-:W-:Y:S02]  /*10880*/  @!P3 LEA.HI.X R5, R222, R11, R174, 0x2, P4 ;  /* 0x0000000bde05b211 */ /* 0x000fe400020f14ae */
[----:B------:R-:W-:Y:S02]  /*10890*/  ISETP.GE.AND P4, PT, R217, UR4, PT ;  /* 0x00000004d9007c0c */ /* 0x000fe4000bf86270 */
[----:B------:R-:W-:Y:S01]  /*108a0*/  ISETP.GE.AND P5, PT, R216, UR4, PT ;  /* 0x00000004d8007c0c */ /* 0x000fe2000bfa6270 */
[----:B------:R0:W-:Y:S01]  /*108b0*/  @!P3 ST.E.64 desc[UR54][R4.64], R28 ;  /* 0x0000001c0400b985 */ /* 0x0001e2000c101b36 */
        /* <DEDUP_REMOVED lines=10> */
[----:B-1----:R-:W-:Y:S02]  /*10960*/  @!P4 LEA R6, P2, R217, R12, 0x2 ;  /* 0x0000000cd906c211 */ /* 0x002fe400078410ff */
[----:B------:R-:W-:-:S02]  /*10970*/  @!P3 LEA.HI.X R5, R218, R11, R172, 0x2, P1 ;  /* 0x0000000bda05b211 */ /* 0x000fc400008f14ac */
[----:B------:R-:W-:Y:S02]  /*10980*/  ISETP.GE.AND P1, PT, R214, UR4, PT ;  /* 0x00000004d6007c0c */ /* 0x000fe4000bf26270 */
[-C--:B------:R-:W-:Y:S01]  /*10990*/  @!P4 LEA.HI.X R7, R217, R11.reuse, R171, 0x2, P2 ;  /* 0x0000000bd907c211 */ /* 0x080fe200010f14ab */
[----:B------:R0:W-:Y:S01]  /*109a0*/  @!P3 ST.E.64 desc[UR54][R4.64], R44 ;  /* 0x0000002c0400b985 */ /* 0x0001e2000c101b36 */
[----:B------:R-:W-:Y:S02]  /*109b0*/  ISETP.GE.AND P2, PT, R213, UR4, PT ;  /* 0x00000004d5007c0c */ /* 0x000fe4000bf46270 */
[----:B--2---:R-:W-:Y:S01]  /*109c0*/  @!P5 LEA R8, P6, R216, R12, 0x2 ;  /* 0x0000000cd808d211 */ /* 0x004fe200078c10ff */
[----:B------:R1:W-:Y:S01]  /*109d0*/  @!P4 ST.E.64 desc[UR54][R6.64], R48 ;  /* 0x000000300600c985 */ /* 0x0003e2000c101b36 */
[----:B------:R-:W-:Y:S02]  /*109e0*/  ISETP.GE.AND P3, PT, R212, UR4, PT ;  /* 0x00000004d4007c0c */ /* 0x000fe4000bf66270 */
[----:B------:R-:W-:-:S02]  /*109f0*/  @!P5 LEA.HI.X R9, R216, R11, R170, 0x2, P6 ;  /* 0x0000000bd809d211 */ /* 0x000fc400030f14aa */
        /* <DEDUP_REMOVED lines=11> */
[----:B------:R-:W-:Y:S02]  /*10ab0*/  @!P2 LEA.HI.X R9, R213, R11, R167, 0x2, P6 ;  /* 0x0000000bd509a211 */ /* 0x000fe400030f14a7 */
        /* <DEDUP_REMOVED lines=8> */
[----:B--2---:R-:W-:-:S03]  /*10b40*/  @!P5 LEA R8, P6, R210, R12, 0x2 ;  /* 0x0000000cd208d211 */ /* 0x004fc600078c10ff */
[----:B------:R1:W-:Y:S01]  /*10b50*/  @!P4 ST.E.64 desc[UR54][R6.64], R72 ;  /* 0x000000480600c985 */ /* 0x0003e2000c101b36 */
[----:B------:R-:W-:-:S05]  /*10b60*/  @!P5 LEA.HI.X R9, R210, R11, R164, 0x2, P6 ;  /* 0x0000000bd209d211 */ /* 0x000fca00030f14a4 */
[----:B------:R2:W-:Y:S01]  /*10b70*/  @!P5 ST.E.64 desc[UR54][R8.64], R76 ;  /* 0x0000004c0800d985 */ /* 0x0005e2000c101b36 */
[----:B------:R-:W-:Y:S02]  /*10b80*/  ISETP.GE.AND P5, PT, R206, UR4, PT ;  /* 0x00000004ce007c0c */ /* 0x000fe4000bfa6270 */
        /* <DEDUP_REMOVED lines=17> */
[----:B------:R-:W-:Y:S02]  /*10ca0*/  ISETP.GE.AND P5, PT, R200, UR4, PT ;  /* 0x00000004c8007c0c */ /* 0x000fe4000bfa6270 */
[-C--:B------:R-:W-:Y:S02]  /*10cb0*/  @!P4 LEA.HI.X R7, R205, R11.reuse, R159, 0x2, P0 ;  /* 0x0000000bcd07c211 */ /* 0x080fe400000f149f */
[----:B------:R-:W-:Y:S02]  /*10cc0*/  ISETP.GE.AND P0, PT, R201, UR4, PT ;  /* 0x00000004c9007c0c */ /* 0x000fe4000bf06270 */
[C---:B--2---:R-:W-:Y:S01]  /*10cd0*/  @!P3 LEA R8, P6, R204.reuse, R12, 0x2 ;  /* 0x0000000ccc08b211 */ /* 0x044fe200078c10ff */
        /* <DEDUP_REMOVED lines=18> */
[C---:B0-----:R-:W-:Y:S01]  /*10e00*/  @!P4 LEA R6, P2, R199.reuse, R12, 0x2 ;  /* 0x0000000cc706c211 */ /* 0x041fe200078410ff */
[----:B------:R0:W-:Y:S03]  /*10e10*/  @!P5 ST.E.64 desc[UR54][R4.64], R116 ;  /* 0x000000740400d985 */ /* 0x0001e6000c101b36 */
[----:B------:R-:W-:-:S02]  /*10e20*/  @!P4 LEA.HI.X R7, R199, R11, R153, 0x2, P2 ;  /* 0x0000000bc707c211 */ /* 0x000fc400010f1499 */
[----:B------:R-:W-:Y:S02]  /*10e30*/  ISETP.GE.AND P2, PT, R193, UR4, PT ;  /* 0x00000004c1007c0c */ /* 0x000fe4000bf46270 */
[CC--:B-1----:R-:W-:Y:S01]  /*10e40*/  @!P3 LEA R8, P6, R198.reuse, R12.reuse, 0x2 ;  /* 0x0000000cc608b211 */ /* 0x0c2fe200078c10ff */
        /* <DEDUP_REMOVED lines=10> */
[----:B------:R-:W-:-:S03]  /*10ef0*/  @!P1 LEA.HI.X R7, R196, R11, R229, 0x2, P6 ;  /* 0x0000000bc4079211 */ /* 0x000fc600030f14e5 */
[CC--:B0-----:R-:W-:Y:S02]  /*10f00*/  @!P3 LEA R8, P6, R194.reuse, R12.reuse, 0x2 ;  /* 0x0000000cc208b211 */ /* 0x0c1fe400078c10ff */
[----:B------:R0:W-:Y:S02]  /*10f10*/  @!P1 ST.E.64 desc[UR54][R6.64], R132 ;  /* 0x0000008406009985 */ /* 0x0001e4000c101b36 */
[----:B------:R-:W-:Y:S02]  /*10f20*/  @!P3 LEA.HI.X R9, R194, R11, R227, 0x2, P6 ;  /* 0x0000000bc209b211 */ /* 0x000fe400030f14e3 */
[----:B-1----:R-:W-:-:S04]  /*10f30*/  @!P4 LEA R4, P0, R195, R12, 0x2 ;  /* 0x0000000cc304c211 */ /* 0x002fc800078010ff */
[----:B------:R-:W-:Y:S02]  /*10f40*/  @!P4 LEA.HI.X R5, R195, R11, R228, 0x2, P0 ;  /* 0x0000000bc305c211 */ /* 0x000fe400000f14e4 */
[----:B0-----:R-:W-:-:S03]  /*10f50*/  @!P2 LEA R6, P1, R193, R12, 0x2 ;  /* 0x0000000cc106a211 */ /* 0x001fc600078210ff */
[----:B------:R0:W-:Y:S01]  /*10f60*/  @!P4 ST.E.64 desc[UR54][R4.64], R136 ;  /* 0x000000880400c985 */ /* 0x0001e2000c101b36 */
[C---:B------:R-:W-:Y:S02]  /*10f70*/  @!P5 LEA R12, P0, R192.reuse, R12, 0x2 ;  /* 0x0000000cc00cd211 */ /* 0x040fe400078010ff */
[-C--:B------:R-:W-:Y:S01]  /*10f80*/  @!P2 LEA.HI.X R7, R193, R11.reuse, R226, 0x2, P1 ;  /* 0x0000000bc107a211 */ /* 0x080fe200008f14e2 */
[----:B------:R0:W-:Y:S01]  /*10f90*/  @!P3 ST.E.64 desc[UR54][R8.64], R140 ;  /* 0x0000008c0800b985 */ /* 0x0001e2000c101b36 */
[----:B------:R-:W-:-:S03]  /*10fa0*/  @!P5 LEA.HI.X R13, R192, R11, R225, 0x2, P0 ;  /* 0x0000000bc00dd211 */ /* 0x000fc600000f14e1 */
[----:B------:R0:W-:Y:S04]  /*10fb0*/  @!P2 ST.E.64 desc[UR54][R6.64], R144 ;  /* 0x000000900600a985 */ /* 0x0001e8000c101b36 */
[----:B------:R0:W-:Y:S02]  /*10fc0*/  @!P5 ST.E.64 desc[UR54][R12.64], R148 ;  /* 0x000000940c00d985 */ /* 0x0001e4000c101b36 */
.L_x_5537:
[----:B------:R-:W-:Y:S05]  /*10fd0*/  BSYNC B1 ;  /* 0x0000000000017941 */ /* 0x000fea0003800000 */
.L_x_5536:
[----:B------:R-:W-:Y:S01]  /*10fe0*/  VIADD R0, R0, 0x8 ;  /* 0x0000000800007836 */ /* 0x000fe20000000000 */
[----:B------:R4:W3:Y:S04]  /*10ff0*/  SHFL.IDX PT, R21, R10, 0x1, 0x1c1f ;  /* 0x003c1f000a157f89 */ /* 0x0008e800000e0000 */
[----:B------:R-:W-:Y:S01]  /*11000*/  ISETP.GE.AND P0, PT, R0, UR8, PT ;  /* 0x0000000800007c0c */ /* 0x000fe2000bf06270 */
[----:B------:R-:W0:-:S12]  /*11010*/  SHFL.IDX PT, R3, R3, 0x1, 0x1c1f ;  /* 0x003c1f0003037f89 */ /* 0x000e1800000e0000 */
[----:B----4-:R-:W-:Y:S05]  /*11020*/  @P0 BRA `(.L_x_5535) ;  /* 0x0000001800080947 */ /* 0x010fea0003800000 */
[----:B------:R-:W-:Y:S02]  /*11030*/  ULDC UR4, c[0x0][0xac8] ;  /* 0x0002b20000047ab9 */ /* 0x000fe40000000800 */
[----:B------:R-:W-:Y:S02]  /*11040*/  ISETP.GE.AND P4, PT, R18, UR4, PT ;  /* 0x0000000412007c0c */ /* 0x000fe4000bf86270 */
[----:B------:R-:W-:Y:S02]  /*11050*/  ISETP.GE.AND P2, PT, R222, UR4, PT ;  /* 0x00000004de007c0c */ /* 0x000fe4000bf46270 */
[----:B------:R-:W-:Y:S02]  /*11060*/  ISETP.GE.AND P1, PT, R221, UR4, PT ;  /* 0x00000004dd007c0c */ /* 0x000fe4000bf26270 */
[----:B------:R-:W-:-:S07]  /*11070*/  ISETP.GE.AND P0, PT, R220, UR4, PT ;  /* 0x00000004dc007c0c */ /* 0x000fce000bf06270 */
[-C--:B0-----:R-:W-:Y:S02]  /*11080*/  @!P4 LEA R4, P3, R18, R3.reuse, 0x2 ;  /* 0x000000031204c211 */ /* 0x081fe400078610ff */
[----:B------:R-:W-:Y:S02]  /*11090*/  @!P2 LEA R6, P6, R222, R3, 0x2 ;  /* 0x00000003de06a211 */ /* 0x000fe400078c10ff */
[----:B---3--:R-:W-:Y:S02]  /*110a0*/  @!P4 LEA.HI.X R5, R18, R21, R175, 0x2, P3 ;  /* 0x000000151205c211 */ /* 0x008fe400018f14af */
[----:B------:R-:W-:Y:S02]  /*110b0*/  ISETP.GE.AND P3, PT, R219, UR4, PT ;  /* 0x00000004db007c0c */ /* 0x000fe4000bf66270 */
[----:B------:R-:W-:Y:S01]  /*110c0*/  @!P1 LEA R8, P5, R221, R3, 0x2 ;  /* 0x00000003dd089211 */ /* 0x000fe200078a10ff */
[----:B------:R0:W-:Y:S01]  /*110d0*/  @!P4 ST.E.64 desc[UR54][R4.64], R26 ;  /* 0x0000001a0400c985 */ /* 0x0001e2000c101b36 */
[----:B------:R-:W-:-:S02]  /*110e0*/  ISETP.GE.AND P4, PT, R218, UR4, PT ;  /* 0x00000004da007c0c */ /* 0x000fc4000bf86270 */
[----:B------:R-:W-:Y:S02]  /*110f0*/  @!P2 LEA.HI.X R7, R222, R21, R174, 0x2, P6 ;  /* 0x00000015de07a211 */ /* 0x000fe400030f14ae */
[C---:B------:R-:W-:Y:S02]  /*11100*/  @!P0 LEA R10, P6, R220.reuse, R3, 0x2 ;  /* 0x00000003dc0a8211 */ /* 0x040fe400078c10ff */
        /* <DEDUP_REMOVED lines=8> */
[C---:B-1----:R-:W-:Y:S02]  /*11190*/  @!P4 LEA R12, P2, R218.reuse, R3, 0x2 ;  /* 0x00000003da0cc211 */ /* 0x042fe400078410ff */
[-C--:B------:R-:W-:Y:S02]  /*111a0*/  @!P3 LEA.HI.X R5, R219, R21.reuse, R173, 0x2, P1 ;  /* 0x00000015db05b211 */ /* 0x080fe400008f14ad */
[----:B------:R-:W-:Y:S02]  /*111b0*/  ISETP.GE.AND P1, PT, R215, UR4, PT ;  /* 0x00000004d7007c0c */ /* 0x000fe4000bf26270 */
[----:B------:R-:W-:Y:S01]  /*111c0*/  @!P4 LEA.HI.X R13, R218, R21, R172, 0x2, P2 ;  /* 0x00000015da0dc211 */ /* 0x000fe200010f14ac */
[----:B------:R1:W-:Y:S01]  /*111d0*/  @!P3 ST.E.64 desc[UR54][R4.64], R42 ;  /* 0x0000002a0400b985 */ /* 0x0003e2000c101b36 */
[----:B------:R-:W-:-:S02]  /*111e0*/  ISETP.GE.AND P2, PT, R214, UR4, PT ;  /* 0x00000004d6007c0c */ /* 0x000fc4000bf46270 */
[----:B------:R-:W-:Y:S01]  /*111f0*/  @!P5 LEA R14, P6, R217, R3, 0x2 ;  /* 0x00000003d90ed211 */ /* 0x000fe200078c10ff */
[----:B------:R4:W-:Y:S01]  /*11200*/  @!P4 ST.E.64 desc[UR54][R12.64], R46 ;  /* 0x0000002e0c00c985 */ /* 0x0009e2000c101b36 */
[----:B------:R-:W-:Y:S02]  /*11210*/  ISETP.GE.AND P3, PT, R213, UR4, PT ;  /* 0x00000004d5007c0c */ /* 0x000fe4000bf66270 */
[----:B------:R-:W-:Y:S02]  /*11220*/  @!P5 LEA.HI.X R15, R217, R21, R171, 0x2, P6 ;  /* 0x00000015d90fd211 */ /* 0x000fe400030f14ab */
[-C--:B---3--:R-:W-:Y:S02]  /*11230*/  @!P0 LEA R6, P6, R216, R3.reuse, 0x2 ;  /* 0x00000003d8068211 */ /* 0x088fe400078c10ff */
[----:B------:R-:W-:Y:S01]  /*11240*/  ISETP.GE.AND P4, PT, R212, UR4, PT ;  /* 0x00000004d4007c0c */ /* 0x000fe2000bf86270 */
[----:B------:R3:W-:Y:S01]  /*11250*/  @!P5 ST.E.64 desc[UR54][R14.64], R50 ;  /* 0x000000320e00d985 */ /* 0x0007e2000c101b36 */
[----:B--2---:R-:W-:-:S02]  /*11260*/  @!P1 LEA R8, P5, R215, R3, 0x2 ;  /* 0x00000003d7089211 */ /* 0x004fc400078a10ff */
[----:B------:R-:W-:Y:S02]  /*11270*/  @!P0 LEA.HI.X R7, R216, R21, R170, 0x2, P6 ;  /* 0x00000015d8078211 */ /* 0x000fe400030f14aa */
[C---:B0-----:R-:W-:Y:S02]  /*11280*/  @!P2 LEA R10, P6, R214.reuse, R3, 0x2 ;  /* 0x00000003d60aa211 */ /* 0x041fe400078c10ff */
[-C--:B------:R-:W-:Y:S01]  /*11290*/  @!P1 LEA.HI.X R9, R215, R21.reuse, R169, 0x2, P5 ;  /* 0x00000015d7099211 */ /* 0x080fe200028f14a9 */
[----:B------:R0:W-:Y:S01]  /*112a0*/  @!P0 ST.E.64 desc[UR54][R6.64], R54 ;  /* 0x0000003606008985 */ /* 0x0001e2000c101b36 */
[----:B------:R-:W-:Y:S02]  /*112b0*/  ISETP.GE.AND P5, PT, R211, UR4, PT ;  /* 0x00000004d3007c0c */ /* 0x000fe4000bfa6270 */
[----:B------:R-:W-:Y:S01]  /*112c0*/  @!P2 LEA.HI.X R11, R214, R21, R168, 0x2, P6 ;  /* 0x00000015d60ba211 */ /* 0x000fe200030f14a8 */
[----:B------:R2:W-:Y:S01]  /*112d0*/  @!P1 ST.E.64 desc[UR54][R8.64], R58 ;  /* 0x0000003a08009985 */ /* 0x0005e2000c101b36 */
[----:B------:R-:W-:-:S02]  /*112e0*/  ISETP.GE.AND P0, PT, R210, UR4, PT ;  /* 0x00000004d2007c0c */ /* 0x000fc4000bf06270 */
[-C--:B-1----:R-:W-:Y:S01]  /*112f0*/  @!P3 LEA R4, P6, R213, R3.reuse, 0x2 ;  /* 0x00000003d504b211 */ /* 0x082fe200078c10ff */
[----:B------:R1:W-:Y:S01]  /*11300*/  @!P2 ST.E.64 desc[UR54][R10.64], R62 ;  /* 0x0000003e0a00a985 */ /* 0x0003e2000c101b36 */
[C---:B----4-:R-:W-:Y:S02]  /*11310*/  @!P4 LEA R12, P2, R212.reuse, R3, 0x2 ;  /* 0x00000003d40cc211 */ /* 0x050fe400078410ff */
[----:B------:R-:W-:Y:S02]  /*11320*/  ISETP.GE.AND P1, PT, R209, UR4, PT ;  /* 0x00000004d1007c0c */ /* 0x000fe4000bf26270 */
[-C--:B------:R-:W-:Y:S02]  /*11330*/  @!P3 LEA.HI.X R5, R213, R21.reuse, R167, 0x2, P6 ;  /* 0x00000015d505b211 */ /* 0x080fe400030f14a7 */
[----:B------:R-:W-:Y:S02]  /*11340*/  @!P4 LEA.HI.X R13, R212, R21, R166, 0x2, P2 ;  /* 0x00000015d40dc211 */ /* 0x000fe400010f14a6 */
[----:B------:R-:W-:Y:S01]  /*11350*/  ISETP.GE.AND P2, PT, R208, UR4, PT ;  /* 0x00000004d0007c0c */ /* 0x000fe2000bf46270 */
[----:B------:R-:W-:Y:S01]  /*11360*/  @!P3 ST.E.64 desc[UR54][R4.64], R66 ;  /* 0x000000420400b985 */ /* 0x000fe2000c101b36 */
[----:B---3--:R-:W-:-:S03]  /*11370*/  @!P5 LEA R14, P6, R211, R3, 0x2 ;  /* 0x00000003d30ed211 */ /* 0x008fc600078c10ff */
[----:B------:R3:W-:Y:S01]  /*11380*/  @!P4 ST.E.64 desc[UR54][R12.64], R70 ;  /* 0x000000460c00c985 */ /* 0x0007e2000c101b36 */
[----:B------:R-:W-:Y:S02]  /*11390*/  @!P5 LEA.HI.X R15, R211, R21, R165, 0x2, P6 ;  /* 0x00000015d30fd211 */ /* 0x000fe400030f14a5 */
[CC--:B0-----:R-:W-:Y:S02]  /*113a0*/  @!P0 LEA R6, P4, R210.reuse, R3.reuse, 0x2 ;  /* 0x00000003d2068211 */ /* 0x0c1fe400078810ff */
[----:B--2---:R-:W-:Y:S01]  /*113b0*/  @!P1 LEA R8, P3, R209, R3, 0x2 ;  /* 0x00000003d1089211 */ /* 0x004fe200078610ff */
[----:B------:R0:W-:Y:S01]  /*113c0*/  @!P5 ST.E.64 desc[UR54][R14.64], R74 ;  /* 0x0000004a0e00d985 */ /* 0x0001e2000c101b36 */
[----:B------:R-:W-:Y:S02]  /*113d0*/  @!P0 LEA.HI.X R7, R210, R21, R164, 0x2, P4 ;  /* 0x00000015d2078211 */ /* 0x000fe400020f14a4 */
[----:B------:R-:W-:Y:S02]  /*113e0*/  ISETP.GE.AND P4, PT, R206, UR4, PT ;  /* 0x00000004ce007c0c */ /* 0x000fe4000bf86270 */
[----:B------:R-:W-:Y:S01]  /*113f0*/  ISETP.GE.AND P5, PT, R207, UR4, PT ;  /* 0x00000004cf007c0c */ /* 0x000fe2000bfa6270 */
[----:B------:R2:W-:Y:S01]  /*11400*/  @!P0 ST.E.64 desc[UR54][R6.64], R78 ;  /* 0x0000004e06008985 */ /* 0x0005e2000c101b36 */
[----:B-1----:R-:W-:-:S02]  /*11410*/  @!P2 LEA R10, P6, R208, R3, 0x2 ;  /* 0x00000003d00aa211 */ /* 0x002fc400078c10ff */
[-C--:B------:R-:W-:Y:S02]  /*11420*/  @!P1 LEA.HI.X R9, R209, R21.reuse, R163, 0x2, P3 ;  /* 0x00000015d1099211 */ /* 0x080fe400018f14a3 */
[----:B------:R-:W-:Y:S02]  /*11430*/  ISETP.GE.AND P3, PT, R205, UR4, PT ;  /* 0x00000004cd007c0c */ /* 0x000fe4000bf66270 */
[----:B------:R-:W-:Y:S01]  /*11440*/  @!P2 LEA.HI.X R11, R208, R21, R162, 0x2, P6 ;  /* 0x00000015d00ba211 */ /* 0x000fe200030f14a2 */
[----:B------:R1:W-:Y:S01]  /*11450*/  @!P1 ST.E.64 desc[UR54][R8.64], R82 ;  /* 0x0000005208009985 */ /* 0x0003e2000c101b36 */
[----:B------:R-:W-:Y:S02]  /*11460*/  ISETP.GE.AND P1, PT, R203, UR4, PT ;  /* 0x00000004cb007c0c */ /* 0x000fe4000bf26270 */
[----:B---3--:R-:W-:Y:S01]  /*11470*/  @!P4 LEA R12, P0, R206, R3, 0x2 ;  /* 0x00000003ce0cc211 */ /* 0x008fe200078010ff */
[----:B------:R3:W-:Y:S01]  /*11480*/  @!P2 ST.E.64 desc[UR54][R10.64], R86 ;  /* 0x000000560a00a985 */ /* 0x0007e2000c101b36 */
[----:B------:R-:W-:-:S02]  /*11490*/  ISETP.GE.AND P2, PT, R204, UR4, PT ;  /* 0x00000004cc007c0c */ /* 0x000fc4000bf46270 */
[C---:B------:R-:W-:Y:S02]  /*114a0*/  @!P5 LEA R4, P6, R207.reuse, R3, 0x2 ;  /* 0x00000003cf04d211 */ /* 0x040fe400078c10ff */
[-C--:B------:R-:W-:Y:S02]  /*114b0*/  @!P4 LEA.HI.X R13, R206, R21.reuse, R160, 0x2, P0 ;  /* 0x00000015ce0dc211 */ /* 0x080fe400000f14a0 */
[----:B------:R-:W-:Y:S02]  /*114c0*/  @!P5 LEA.HI.X R5, R207, R21, R161, 0x2, P6 ;  /* 0x00000015cf05d211 */ /* 0x000fe400030f14a1 */
[----:B------:R-:W-:Y:S02]  /*114d0*/  ISETP.GE.AND P0, PT, R202, UR4, PT ;  /* 0x00000004ca007c0c */ /* 0x000fe4000bf06270 */
[----:B0-----:R-:W-:Y:S01]  /*114e0*/  @!P3 LEA R14, P6, R205, R3, 0x2 ;  /* 0x00000003cd0eb211 */ /* 0x001fe200078c10ff */
[----:B------:R0:W-:Y:S01]  /*114f0*/  @!P5 ST.E.64 desc[UR54][R4.64], R90 ;  /* 0x0000005a0400d985 */ /* 0x0001e2000c101b36 */
[----:B------:R-:W-:-:S02]  /*11500*/  ISETP.GE.AND P5, PT, R201, UR4, PT ;  /* 0x00000004c9007c0c */ /* 0x000fc4000bfa6270 */
[----:B------:R-:W-:Y:S01]  /*11510*/  @!P3 LEA.HI.X R15, R205, R21, R159, 0x2, P6 ;  /* 0x00000015cd0fb211 */ /* 0x000fe200030f149f */
[----:B------:R4:W-:Y:S01]  /*11520*/  @!P4 ST.E.64 desc[UR54][R12.64], R94 ;  /* 0x0000005e0c00c985 */ /* 0x0009e2000c101b36 */
[-C--:B--2---:R-:W-:Y:S02]  /*11530*/  @!P2 LEA R6, P6, R204, R3.reuse, 0x2 ;  /* 0x00000003cc06a211 */ /* 0x084fe400078c10ff */
[----:B------:R-:W-:Y:S01]  /*11540*/  ISETP.GE.AND P4, PT, R200, UR4, PT ;  /* 0x00000004c8007c0c */ /* 0x000fe2000bf86270 */
[----:B------:R2:W-:Y:S01]  /*11550*/  @!P3 ST.E.64 desc[UR54][R14.64], R98 ;  /* 0x000000620e00b985 */ /* 0x0005e2000c101b36 */
[----:B-1----:R-:W-:Y:S02]  /*11560*/  @!P1 LEA R8, P3, R203, R3, 0x2 ;  /* 0x00000003cb089211 */ /* 0x002fe400078610ff */
[----:B------:R-:W-:Y:S02]  /*11570*/  @!P2 LEA.HI.X R7, R204, R21, R158, 0x2, P6 ;  /* 0x00000015cc07a211 */ /* 0x000fe400030f149e */
[----:B---3--:R-:W-:-:S02]  /*11580*/  @!P0 LEA R10, P6, R202, R3, 0x2 ;  /* 0x00000003ca0a8211 */ /* 0x008fc400078c10ff */
        /* <DEDUP_REMOVED lines=9> */
[----:B------:R-:W-:Y:S02]  /*11620*/  @!P5 LEA.HI.X R5, R201, R21, R155, 0x2, P1 ;  /* 0x00000015c905d211 */ /* 0x000fe400008f149b */
        /* <DEDUP_REMOVED lines=8> */
[C---:B-1----:R-:W-:Y:S01]  /*116b0*/  @!P0 LEA R6, P5, R198.reuse, R3, 0x2 ;  /* 0x00000003c6068211 */ /* 0x042fe200078a10ff */
[----:B------:R1:W-:Y:S01]  /*116c0*/  @!P3 ST.E.64 desc[UR54][R14.64], R122 ;  /* 0x0000007a0e00b985 */ /* 0x0003e2000c101b36 */
[----:B------:R-:W-:Y:S02]  /*116d0*/  ISETP.GE.AND P3, PT, R195, UR4, PT ;  /* 0x00000004c3007c0c */ /* 0x000fe4000bf66270 */
[----:B------:R-:W-:Y:S02]  /*116e0*/  @!P0 LEA.HI.X R7, R198, R21, R152, 0x2, P5 ;  /* 0x00000015c6078211 */ /* 0x000fe400028f1498 */
[----:B------:R-:W-:Y:S02]  /*116f0*/  ISETP.GE.AND P5, PT, R193, UR4, PT ;  /* 0x00000004c1007c0c */ /* 0x000fe4000bfa6270 */
[-C--:B---3--:R-:W-:Y:S01]  /*11700*/  @!P1 LEA R8, P6, R197, R3.reuse, 0x2 ;  /* 0x00000003c5089211 */ /* 0x088fe200078c10ff */
[----:B------:R4:W-:Y:S02]  /*11710*/  @!P0 ST.E.64 desc[UR54][R6.64], R126 ;  /* 0x0000007e06008985 */ /* 0x0009e4000c101b36 */
[----:B0-----:R-:W-:-:S02]  /*11720*/  @!P4 LEA R4, P0, R196, R3, 0x2 ;  /* 0x00000003c404c211 */ /* 0x001fc400078010ff */
[----:B------:R-:W-:Y:S02]  /*11730*/  @!P1 LEA.HI.X R9, R197, R21, R20, 0x2, P6 ;  /* 0x00000015c5099211 */ /* 0x000fe400030f1414 */
[----:B------:R-:W-:Y:S02]  /*11740*/  @!P3 LEA R10, P6, R195, R3, 0x2 ;  /* 0x00000003c30ab211 */ /* 0x000fe400078c10ff */
[----:B------:R-:W-:Y:S01]  /*11750*/  @!P4 LEA.HI.X R5, R196, R21, R229, 0x2, P0 ;  /* 0x00000015c405c211 */ /* 0x000fe200000f14e5 */
        /* <DEDUP_REMOVED lines=12> */
[----:B----4-:R-:W-:-:S04]  /*11820*/  LEA R4, P0, R192, R3, 0x2 ;  /* 0x00000003c0047211 */ /* 0x010fc800078010ff */
[----:B------:R-:W-:-:S05]  /*11830*/  LEA.HI.X R5, R192, R21, R225, 0x2, P0 ;  /* 0x00000015c0057211 */ /* 0x000fca00000f14e1 */
[----:B------:R0:W-:Y:S01]  /*11840*/  ST.E.64 desc[UR54][R4.64], R150 ;  /* 0x0000009604007985 */ /* 0x0001e2000c101b36 */
[----:B------:R-:W-:Y:S05]  /*11850*/  BRA `(.L_x_5535) ;  /* 0x0000000c00fc7947 */ /* 0x000fea0003800000 */
.L_x_5529:
        /* <DEDUP_REMOVED lines=9> */
[----:B------:R-:W-:Y:S01]  /*118f0*/  UISETP.NE.U32.AND UP1, UPT, UR10, URZ, UPT ;  /* 0x0000003f0a00728c */ /* 0x000fe2000bf25070 */
[----:B------:R-:W-:Y:S02]  /*11900*/  ULDC UR4, c[0x0][0xa88] ;  /* 0x0002a20000047ab9 */ /* 0x000fe40000000800 */
[----:B------:R-:W2:Y:S01]  /*11910*/  @P1 LDG.E R9, desc[UR54][R4.64] ;  /* 0x0000003604091981 */ /* 0x000ea2000c1e1900 */
[----:B------:R-:W-:Y:S01]  /*11920*/  UISETP.NE.AND.EX UP1, UPT, UR11, URZ, UPT, UP1 ;  /* 0x0000003f0b00728c */ /* 0x000fe2000bf25310 */
[----:B------:R-:W-:-:S05]  /*11930*/  IMAD.U32 R0, RZ, RZ, UR4 ;  /* 0x00000004ff007e24 */ /* 0x000fca000f8e00ff */
[----:B------:R-:W-:-:S05]  /*11940*/  PLOP3.LUT P2, PT, PT, PT, UP1, 0x80, 0x0 ;  /* 0x000000000000781c */ /* 0x000fca0003f4f018 */
[----:B------:R-:W-:Y:S02]  /*11950*/  @UP1 ULDC.64 UR10, c[0x0][0xc08] ;  /* 0x00030200000a1ab9 */ /* 0x000fe40000000a00 */
[----:B------:R-:W-:-:S06]  /*11960*/  @UP1 UIMAD.WIDE UR10, UR44, 0x4, UR10 ;  /* 0x000000042c0a18a5 */ /* 0x000fcc000f8e020a */
[----:B------:R-:W-:Y:S02]  /*11970*/  IMAD.U32 R6, RZ, RZ, UR10 ;  /* 0x0000000aff067e24 */ /* 0x000fe4000f8e00ff */
[----:B------:R-:W-:-:S05]  /*11980*/  IMAD.U32 R7, RZ, RZ, UR11 ;  /* 0x0000000bff077e24 */ /* 0x000fca000f8e00ff */
[----:B------:R0:W5:Y:S01]  /*11990*/  @P2 LDG.E R0, desc[UR54][R6.64] ;  /* 0x0000003606002981 */ /* 0x000162000c1e1900 */
[----:B------:R-:W-:Y:S01]  /*119a0*/  UISETP.NE.AND UP1, UPT, UR9, URZ, UPT ;  /* 0x0000003f0900728c */ /* 0x000fe2000bf25270 */
[----:B------:R-:W-:Y:S01]  /*119b0*/  UMOV UR4, URZ ;  /* 0x0000003f00047c82 */ /* 0x000fe20008000000 */
[----:B------:R-:W1:Y:S09]  /*119c0*/  S2R R8, SR_TID.X ;  /* 0x0000000000087919 */ /* 0x000e720000002100 */
[----:B------:R-:W-:Y:S01]  /*119d0*/  @!UP1 ULDC UR9, c[0x0][0xad4] ;  /* 0x0002b50000099ab9 */ /* 0x000fe20000000800 */
[----:B-1----:R-:W-:-:S05]  /*119e0*/  VIADD R3, R8, 0xffffff80 ;  /* 0xffffff8008037836 */ /* 0x002fca0000000000 */
[----:B------:R-:W-:Y:S02]  /*119f0*/  ISETP.GT.AND P0, PT, R3, 0x3f, PT ;  /* 0x0000003f0300780c */ /* 0x000fe40003f04270 */
[----:B--2---:R-:W-:Y:S01]  /*11a00*/  @P1 R2UR UR4, R9 ;  /* 0x00000000090412ca */ /* 0x004fe200000e0000 */
[----:B0-----:R-:W-:-:S14]  /*11a10*/  @P2 BRA `(.L_x_5538) ;  /* 0x0000000000102947 */ /* 0x001fdc0003800000 */
[----:B------:R-:W-:Y:S05]  /*11a20*/  @!P1 BRA `(.L_x_5538) ;  /* 0x00000000000c9947 */ /* 0x000fea0003800000 */
[----:B------:R-:W2:Y:S04]  /*11a30*/  LDG.E R3, desc[UR54][R4.64] ;  /* 0x0000003604037981 */ /* 0x000ea8000c1e1900 */
[----:B-----5:R-:W2:Y:S02]  /*11a40*/  LDG.E R0, desc[UR54][R4.64+0x4] ;  /* 0x0000043604007981 */ /* 0x020ea4000c1e1900 */
[----:B--2---:R-:W-:-:S07]  /*11a50*/  IMAD.IADD R0, R0, 0x1, -R3 ;  /* 0x0000000100007824 */ /* 0x004fce00078e0a03 */
.L_x_5538:
[----:B------:R-:W-:Y:S01]  /*11a60*/  USHF.R.S32.HI UR16, URZ, 0x1f, UR44 ;  /* 0x0000001f3f107899 */ /* 0x000fe2000801142c */
[----:B------:R-:W-:Y:S01]  /*11a70*/  BSSY B1, `(.L_x_5539) ;  /* 0x000003a000017945 */ /* 0x000fe20003800000 */
[----:B------:R-:W-:Y:S02]  /*11a80*/  USHF.R.S32.HI UR24, URZ, 0x1f, UR4 ;  /* 0x0000001f3f187899 */ /* 0x000fe40008011404 */
[----:B------:R-:W-:Y:S02]  /*11a90*/  USEL UR8, UR44, URZ, !UP0 ;  /* 0x0000003f2c087287 */ /* 0x000fe4000c000000 */
[----:B------:R-:W-:Y:S01]  /*11aa0*/  USEL UR16, UR16, URZ, !UP0 ;  /* 0x0000003f10107287 */ /* 0x000fe2000c000000 */
[----:B------:R-:W-:Y:S11]  /*11ab0*/  @P0 BRA `(.L_x_5540) ;  /* 0x0000000000d40947 */ /* 0x000ff60003800000 */
[----:B------:R-:W0:Y:S01]  /*11ac0*/  LDC R9, c[0x0][0xbe8] ;  /* 0x0002fa00ff097b82 */ /* 0x000e220000000800 */
[----:B------:R-:W-:-:S05]  /*11ad0*/  IMAD.U32 R5, RZ, RZ, UR45 ;  /* 0x0000002dff057e24 */ /* 0x000fca000f8e00ff */
[----:B------:R-:W-:Y:S01]  /*11ae0*/  IADD3 R6, R5, -0x80, R8 ;  /* 0xffffff8005067810 */ /* 0x000fe20007ffe008 */
[----:B0----5:R-:W-:-:S05]  /*11af0*/  IMAD R3, R0, R9, RZ ;  /* 0x0000000900037224 */ /* 0x021fca00078e02ff */
[----:B------:R-:W-:-:S13]  /*11b00*/  ISETP.GE.AND P0, PT, R6, R3, PT ;  /* 0x000000030600720c */ /* 0x000fda0003f06270 */
[----:B------:R-:W-:Y:S05]  /*11b10*/  @P0 BRA `(.L_x_5540) ;  /* 0x0000000000bc0947 */ /* 0x000fea0003800000 */
[----:B------:R-:W-:Y:S01]  /*11b20*/  ISETP.NE.AND P0, PT, R9, 0x1, PT ;  /* 0x000000010900780c */ /* 0x000fe20003f05270 */
[----:B------:R-:W-:Y:S01]  /*11b30*/  UISETP.GT.AND UP0, UPT, UR9, 0x1, UPT ;  /* 0x000000010900788c */ /* 0x000fe2000bf04270 */
[----:B------:R-:W-:Y:S01]  /*11b40*/  UMOV UR20, 0x9b8 ;  /* 0x000009b800147882 */ /* 0x000fe20000000000 */
[----:B------:R-:W-:Y:S02]  /*11b50*/  ULOP3.LUT UR17, UR42, 0xff, URZ, 0xc0, !UPT ;  /* 0x000000ff2a117892 */ /* 0x000fe4000f8ec03f */
[----:B------:R-:W-:Y:S02]  /*11b60*/  USEL UR20, UR20, 0x978, UP0 ;  /* 0x0000097814147887 */ /* 0x000fe40008000000 */
[----:B------:R-:W-:-:S06]  /*11b70*/  USEL UR17, UR17, URZ, UP0 ;  /* 0x0000003f11117287 */ /* 0x000fcc0008000000 */
[----:B------:R-:W0:Y:S04]  /*11b80*/  @P0 LDC R3, c[0x0][0xbec] ;  /* 0x0002fb00ff030b82 */ /* 0x000e280000000800 */
[----:B------:R-:W-:Y:S01]  /*11b90*/  ULDC.64 UR10, c[0x0][UR20+0x218] ;  /* 0x00008600140a7abb */ /* 0x000fe20008000a00 */
[----:B------:R-:W-:Y:S01]  /*11ba0*/  ULDC.64 UR14, c[0x0][UR20+0x220] ;  /* 0x00008800140e7abb */ /* 0x000fe20008000a00 */
[----:B------:R-:W-:Y:S02]  /*11bb0*/  ULDC.64 UR18, c[0x0][UR20+0x228] ;  /* 0x00008a0014127abb */ /* 0x000fe40008000a00 */
[----:B------:R-:W1:Y:S01]  /*11bc0*/  @P0 LDC R5, c[0x0][0xbf0] ;  /* 0x0002fc00ff050b82 */ /* 0x000e620000000800 */
[----:B------:R-:W-:Y:S02]  /*11bd0*/  UIMAD.WIDE.U32 UR12, UR10, UR43, URZ ;  /* 0x0000002b0a0c72a5 */ /* 0x000fe4000f8e003f */
[----:B------:R-:W-:-:S02]  /*11be0*/  UIMAD UR21, UR11, UR43, URZ ;  /* 0x0000002b0b1572a4 */ /* 0x000fc4000f8e023f */
[----:B------:R-:W-:Y:S02]  /*11bf0*/  UIMAD UR15, UR15, UR8, URZ ;  /* 0x000000080f0f72a4 */ /* 0x000fe4000f8e023f */
[----:B------:R-:W-:Y:S02]  /*11c00*/  UIMAD.WIDE.U32 UR22, UR18, UR17, URZ ;  /* 0x00000011121672a5 */ /* 0x000fe4000f8e003f */
[----:B------:R-:W-:Y:S02]  /*11c10*/  UIMAD.WIDE.U32 UR10, UR14, UR8, URZ ;  /* 0x000000080e0a72a5 */ /* 0x000fe4000f8e003f */
[----:B------:R-:W-:Y:S02]  /*11c20*/  UIMAD UR17, UR19, UR17, URZ ;  /* 0x00000011131172a4 */ /* 0x000fe4000f8e023f */
[----:B------:R-:W-:Y:S02]  /*11c30*/  UIMAD UR15, UR14, UR16, UR15 ;  /* 0x000000100e0f72a4 */ /* 0x000fe4000f8e020f */
[----:B------:R-:W-:Y:S01]  /*11c40*/  UIADD3 UR12, UP1, UP2, UR10, UR12, UR4 ;  /* 0x0000000c0a0c7290 */ /* 0x000fe2000fa3e004 */
[----:B0-----:R-:W-:Y:S01]  /*11c50*/  @P0 IMAD.HI.U32 R4, R6, R3, RZ ;  /* 0x0000000306040227 */ /* 0x001fe200078e00ff */
[----:B------:R-:W-:-:S02]  /*11c60*/  UIADD3 UR17, UR23, UR17, URZ ;  /* 0x0000001117117290 */ /* 0x000fc4000fffe03f */
[----:B------:R-:W-:Y:S01]  /*11c70*/  UIADD3 UR21, UR13, UR21, URZ ;  /* 0x000000150d157290 */ /* 0x000fe2000fffe03f */
[----:B------:R-:W-:Y:S01]  /*11c80*/  IMAD.MOV.U32 R3, RZ, RZ, R6 ;  /* 0x000000ffff037224 */ /* 0x000fe200078e0006 */
[----:B------:R-:W-:Y:S02]  /*11c90*/  UIADD3 UR15, UR11, UR15, URZ ;  /* 0x0000000f0b0f7290 */ /* 0x000fe4000fffe03f */
[----:B------:R-:W-:Y:S01]  /*11ca0*/  IMAD.U32 R8, RZ, RZ, UR17 ;  /* 0x00000011ff087e24 */ /* 0x000fe2000f8e00ff */
[----:B-1----:R-:W-:Y:S01]  /*11cb0*/  @P0 SHF.R.U32.HI R3, RZ, R5, R4 ;  /* 0x00000005ff030219 */ /* 0x002fe20000011604 */
[----:B------:R-:W-:Y:S01]  /*11cc0*/  IMAD.U32 R4, RZ, RZ, UR22 ;  /* 0x00000016ff047e24 */ /* 0x000fe2000f8e00ff */
[----:B------:R-:W-:Y:S01]  /*11cd0*/  ULDC.64 UR10, c[0x0][UR20+0x210] ;  /* 0x00008400140a7abb */ /* 0x000fe20008000a00 */
        /* <DEDUP_REMOVED lines=19> */
.L_x_5540:
[----:B------:R-:W-:Y:S05]  /*11e10*/  BSYNC B1 ;  /* 0x0000000000017941 */ /* 0x000fea0003800000 */
.L_x_5539:
[----:B------:R-:W-:-:S06]  /*11e20*/  UISETP.GT.AND UP0, UPT, UR9, 0x1, UPT ;  /* 0x000000010900788c */ /* 0x000fcc000bf04270 */
[----:B------:R-:W-:-:S13]  /*11e30*/  PLOP3.LUT P0, PT, PT, PT, UP0, 0x80, 0x0 ;  /* 0x000000000000781c */ /* 0x000fda0003f0f008 */
[----:B------:R-:W-:Y:S05]  /*11e40*/  @P0 BRA `(.L_x_5535) ;  /* 0x0000000800800947 */ /* 0x000fea0003800000 */
[----:B------:R-:W1:Y:S01]  /*11e50*/  LDC R11, c[0x0][0xbe8] ;  /* 0x0002fa00ff0b7b82 */ /* 0x000e620000000800 */
[C---:B------:R-:W-:Y:S01]  /*11e60*/  VIADD R37, R19.reuse, 0x40 ;  /* 0x0000004013257836 */ /* 0x040fe20000000000 */
[----:B------:R-:W-:Y:S01]  /*11e70*/  ULDC UR14, c[0x0][0xac8] ;  /* 0x0002b200000e7ab9 */ /* 0x000fe20000000800 */
[----:B------:R-:W-:Y:S01]  /*11e80*/  ULDC.64 UR12, c[0x0][0xaa0] ;  /* 0x0002a800000c7ab9 */ /* 0x000fe20000000a00 */
[----:B------:R-:W-:Y:S01]  /*11e90*/  ISETP.GE.AND P2, PT, R19, UR14, PT ;  /* 0x0000000e13007c0c */ /* 0x000fe2000bf46270 */
[----:B------:R-:W-:Y:S01]  /*11ea0*/  UIMAD UR9, UR24, UR12, URZ ;  /* 0x0000000c180972a4 */ /* 0x000fe2000f8e023f */
[----:B------:R-:W-:Y:S01]  /*11eb0*/  ISETP.GE.AND P1, PT, R37, UR14, PT ;  /* 0x0000000e25007c0c */ /* 0x000fe2000bf26270 */
[----:B------:R-:W-:Y:S01]  /*11ec0*/  UIMAD.WIDE.U32 UR10, UR4, UR12, URZ ;  /* 0x0000000c040a72a5 */ /* 0x000fe2000f8e003f */
[----:B0-----:R-:W-:Y:S01]  /*11ed0*/  SEL R3, RZ, 0x1, P2 ;  /* 0x00000001ff037807 */ /* 0x001fe20001000000 */
[----:B------:R-:W-:Y:S01]  /*11ee0*/  UIMAD UR9, UR4, UR13, UR9 ;  /* 0x0000000d040972a4 */ /* 0x000fe2000f8e0209 */
[----:B------:R-:W-:Y:S01]  /*11ef0*/  SEL R4, RZ, 0xffffffff, P1 ;  /* 0xffffffffff047807 */ /* 0x000fe20000800000 */
[C---:B------:R-:W-:Y:S01]  /*11f00*/  VIADD R39, R19.reuse, 0x80 ;  /* 0x0000008013277836 */ /* 0x040fe20000000000 */
[----:B------:R-:W-:Y:S01]  /*11f10*/  ULDC.64 UR12, c[0x0][0xae8] ;  /* 0x0002ba00000c7ab9 */ /* 0x000fe20000000a00 */
[----:B------:R-:W-:Y:S01]  /*11f20*/  UIADD3 UR11, UR11, UR9, URZ ;  /* 0x000000090b0b7290 */ /* 0x000fe2000fffe03f */
[----:B------:R-:W-:Y:S01]  /*11f30*/  VIADD R27, R19, 0xc0 ;  /* 0x000000c0131b7836 */ /* 0x000fe20000000000 */
[----:B------:R-:W-:Y:S01]  /*11f40*/  BSSY B1, `(.L_x_5541) ;  /* 0x000006c000017945 */ /* 0x000fe20003800000 */
[----:B------:R-:W-:Y:S01]  /*11f50*/  IMAD.SHL.U32 R4, R4, 0x2, RZ ;  /* 0x0000000204047824 */ /* 0x000fe200078e00ff */
[----:B------:R-:W-:Y:S01]  /*11f60*/  ISETP.GE.AND P1, PT, R39, UR14, PT ;  /* 0x0000000e27007c0c */ /* 0x000fe2000bf26270 */
[----:B------:R-:W-:Y:S01]  /*11f70*/  UIMAD.WIDE.U32 UR10, UR43, UR12, UR10 ;  /* 0x0000000c2b0a72a5 */ /* 0x000fe2000f8e000a */
[C---:B------:R-:W-:Y:S01]  /*11f80*/  VIADD R31, R19.reuse, 0x100 ;  /* 0x00000100131f7836 */ /* 0x040fe20000000000 */
[----:B------:R-:W-:Y:S01]  /*11f90*/  SHF.R.S32.HI R34, RZ, 0x1f, R37 ;  /* 0x0000001fff227819 */ /* 0x000fe20000011425 */
[----:B------:R-:W-:Y:S01]  /*11fa0*/  VIADD R35, R19, 0x140 ;  /* 0x0000014013237836 */ /* 0x000fe20000000000 */
[----:B------:R-:W-:Y:S01]  /*11fb0*/  LOP3.LUT R6, R4, 0x2, R3, 0xe2, !PT ;  /* 0x0000000204067812 */ /* 0x000fe200078ee203 */
[----:B------:R-:W-:Y:S01]  /*11fc0*/  IMAD R3, R191, 0x20, R223 ;  /* 0x00000020bf037824 */ /* 0x000fe200078e02df */
[----:B-1----:R-:W-:Y:S01]  /*11fd0*/  ISETP.NE.AND P0, PT, R11, 0x1, PT ;  /* 0x000000010b00780c */ /* 0x002fe20003f05270 */
[----:B------:R-:W-:Y:S01]  /*11fe0*/  UIMAD UR11, UR43, UR13, UR11 ;  /* 0x0000000d2b0b72a4 */ /* 0x000fe2000f8e020b */
[----:B------:R-:W-:Y:S01]  /*11ff0*/  VIADD R33, R19, 0x180 ;  /* 0x0000018013217836 */ /* 0x000fe20000000000 */
[----:B------:R-:W-:Y:S01]  /*12000*/  SHF.R.S32.HI R30, RZ, 0x1f, R31 ;  /* 0x0000001fff1e7819 */ /* 0x000fe2000001141f */
[----:B------:R-:W-:Y:S01]  /*12010*/  VIADD R8, R3, UR45 ;  /* 0x0000002d03087c36 */ /* 0x000fe20008000000 */
[----:B------:R-:W-:Y:S01]  /*12020*/  SEL R3, RZ, 0xffffffff, P1 ;  /* 0xffffffffff037807 */ /* 0x000fe20000800000 */
[----:B------:R-:W-:Y:S01]  /*12030*/  ULDC.64 UR12, c[0x0][0xaf0] ;  /* 0x0002bc00000c7ab9 */ /* 0x000fe20000000a00 */
[----:B------:R-:W-:Y:S01]  /*12040*/  ISETP.GE.AND P1, PT, R27, UR14, PT ;  /* 0x0000000e1b007c0c */ /* 0x000fe2000bf26270 */
[----:B------:R-:W-:Y:S01]  /*12050*/  UIMAD UR16, UR16, UR12, URZ ;  /* 0x0000000c101072a4 */ /* 0x000fe2000f8e023f */
[----:B-----5:R-:W-:Y:S01]  /*12060*/  IMAD R25, R0, R11, RZ ;  /* 0x0000000b00197224 */ /* 0x020fe200078e02ff */
[----:B------:R-:W-:Y:S01]  /*12070*/  SHF.R.S32.HI R32, RZ, 0x1f, R33 ;  /* 0x0000001fff207819 */ /* 0x000fe20000011421 */
[----:B------:R-:W-:Y:S01]  /*12080*/  IMAD.SHL.U32 R9, R3, 0x4, RZ ;  /* 0x0000000403097824 */ /* 0x000fe200078e00ff */
[----:B------:R-:W-:Y:S01]  /*12090*/  UIMAD UR4, UR8, UR13, UR16 ;  /* 0x0000000d080472a4 */ /* 0x000fe2000f8e0210 */
[----:B------:R-:W0:Y:S01]  /*120a0*/  @P0 LDC R5, c[0x0][0xbec] ;  /* 0x0002fb00ff050b82 */ /* 0x000e220000000800 */
[----:B------:R-:W-:Y:S01]  /*120b0*/  IMAD.MOV.U32 R3, RZ, RZ, R8 ;  /* 0x000000ffff037224 */ /* 0x000fe200078e0008 */
[----:B------:R-:W-:Y:S01]  /*120c0*/  UIMAD.WIDE.U32 UR8, UR8, UR12, UR10 ;  /* 0x0000000c080872a5 */ /* 0x000fe2000f8e000a */
[----:B------:R-:W-:Y:S01]  /*120d0*/  LOP3.LUT R6, R9, 0x4, R6, 0xe2, !PT ;  /* 0x0000000409067812 */ /* 0x000fe200078ee206 */
[----:B------:R-:W-:Y:S01]  /*120e0*/  VIADD R26, R223, UR45 ;  /* 0x0000002ddf1a7c36 */ /* 0x000fe20008000000 */
[----:B------:R-:W-:Y:S01]  /*120f0*/  SHF.R.S32.HI R36, RZ, 0x1f, R39 ;  /* 0x0000001fff247819 */ /* 0x000fe20000011427 */
[----:B------:R-:W-:Y:S01]  /*12100*/  UIADD3 UR4, UR9, UR4, URZ ;  /* 0x0000000409047290 */ /* 0x000fe2000fffe03f */
[----:B------:R-:W-:Y:S01]  /*12110*/  VIADD R29, R19, 0x1c0 ;  /* 0x000001c0131d7836 */ /* 0x000fe20000000000 */
[----:B------:R-:W1:Y:S01]  /*12120*/  @P0 LDC R7, c[0x0][0xbf0] ;  /* 0x0002fc00ff070b82 */ /* 0x000e620000000800 */
[----:B------:R-:W-:-:S02]  /*12130*/  SHF.R.S32.HI R38, RZ, 0x1f, R35 ;  /* 0x0000001fff267819 */ /* 0x000fc40000011423 */
[----:B------:R-:W-:Y:S02]  /*12140*/  SHF.R.S32.HI R40, RZ, 0x1f, R27 ;  /* 0x0000001fff287819 */ /* 0x000fe4000001141b */
[----:B------:R-:W-:Y:S01]  /*12150*/  SHF.R.S32.HI R28, RZ, 0x1f, R29 ;  /* 0x0000001fff1c7819 */ /* 0x000fe2000001141d */
[----:B0-----:R-:W-:Y:S01]  /*12160*/  @P0 IMAD.HI.U32 R4, R8, R5, RZ ;  /* 0x0000000508040227 */ /* 0x001fe200078e00ff */
[----:B------:R-:W-:Y:S02]  /*12170*/  SEL R5, RZ, 0xffffffff, P1 ;  /* 0xffffffffff057807 */ /* 0x000fe40000800000 */
[----:B------:R-:W-:-:S04]  /*12180*/  ISETP.GE.AND P1, PT, R29, UR14, PT ;  /* 0x0000000e1d007c0c */ /* 0x000fc8000bf26270 */
[----:B------:R-:W-:Y:S02]  /*12190*/  SEL R0, RZ, 0x80, P1 ;  /* 0x00000080ff007807 */ /* 0x000fe40000800000 */
[----:B-1----:R-:W-:Y:S01]  /*121a0*/  @P0 SHF.R.U32.HI R3, RZ, R7, R4 ;  /* 0x00000007ff030219 */ /* 0x002fe20000011604 */
[----:B------:R-:W-:Y:S01]  /*121b0*/  IMAD.SHL.U32 R7, R5, 0x8, RZ ;  /* 0x0000000805077824 */ /* 0x000fe200078e00ff */
[----:B------:R-:W-:Y:S01]  /*121c0*/  ISETP.GE.AND P0, PT, R31, UR14, PT ;  /* 0x0000000e1f007c0c */ /* 0x000fe2000bf06270 */
[----:B------:R-:W-:Y:S02]  /*121d0*/  IMAD.U32 R4, RZ, RZ, UR8 ;  /* 0x00000008ff047e24 */ /* 0x000fe4000f8e00ff */
[----:B------:R-:W-:Y:S01]  /*121e0*/  IMAD.U32 R5, RZ, RZ, UR9 ;  /* 0x00000009ff057e24 */ /* 0x000fe2000f8e00ff */
[----:B------:R-:W-:Y:S01]  /*121f0*/  LOP3.LUT R10, R7, 0x8, R6, 0xe2, !PT ;  /* 0x00000008070a7812 */ /* 0x000fe200078ee206 */
[--C-:B------:R-:W-:Y:S01]  /*12200*/  IMAD.MOV R7, RZ, RZ, -R3.reuse ;  /* 0x000000ffff077224 */ /* 0x100fe200078e0a03 */
[----:B------:R-:W-:Y:S01]  /*12210*/  SHF.R.S32.HI R6, RZ, 0x1f, R3 ;  /* 0x0000001fff067819 */ /* 0x000fe20000011403 */
[----:B------:R-:W-:Y:S01]  /*12220*/  ULDC.64 UR8, c[0x0][0xae0] ;  /* 0x0002b80000087ab9 */ /* 0x000fe20000000a00 */
[----:B------:R-:W-:Y:S01]  /*12230*/  SEL R9, RZ, 0xffffffff, P0 ;  /* 0xffffffffff097807 */ /* 0x000fe20000000000 */
[----:B------:R-:W-:Y:S01]  /*12240*/  IMAD.U32 R5, RZ, RZ, UR4 ;  /* 0x00000004ff057e24 */ /* 0x000fe2000f8e00ff */
[----:B------:R-:W-:Y:S01]  /*12250*/  ISETP.GE.AND P0, PT, R35, UR14, PT ;  /* 0x0000000e23007c0c */ /* 0x000fe2000bf06270 */
[----:B------:R-:W-:-:S02]  /*12260*/  IMAD R6, R6, UR8, RZ ;  /* 0x0000000806067c24 */ /* 0x000fc4000f8e02ff */
[----:B------:R-:W-:Y:S01]  /*12270*/  IMAD R7, R11, R7, R8 ;  /* 0x000000070b077224 */ /* 0x000fe200078e0208 */
[----:B------:R-:W-:Y:S01]  /*12280*/  SEL R8, RZ, 0xffffffff, P0 ;  /* 0xffffffffff087807 */ /* 0x000fe20000000000 */
[----:B------:R-:W-:Y:S01]  /*12290*/  IMAD.SHL.U32 R13, R9, 0x10, RZ ;  /* 0x00000010090d7824 */ /* 0x000fe200078e00ff */
[----:B------:R-:W-:Y:S01]  /*122a0*/  ISETP.GE.AND P0, PT, R33, UR14, PT ;  /* 0x0000000e21007c0c */ /* 0x000fe2000bf06270 */
[C---:B------:R-:W-:Y:S02]  /*122b0*/  IMAD R9, R3.reuse, UR9, R6 ;  /* 0x0000000903097c24 */ /* 0x040fe4000f8e0206 */
[----:B------:R-:W-:Y:S01]  /*122c0*/  IMAD.WIDE.U32 R4, R3, UR8, R4 ;  /* 0x0000000803047c25 */ /* 0x000fe2000f8e0004 */
[----:B------:R-:W-:Y:S01]  /*122d0*/  SHF.R.S32.HI R3, RZ, 0x1f, R7 ;  /* 0x0000001fff037819 */ /* 0x000fe20000011407 */
[----:B------:R-:W-:Y:S01]  /*122e0*/  ULDC.64 UR8, c[0x0][0xad8] ;  /* 0x0002b60000087ab9 */ /* 0x000fe20000000a00 */
[----:B------:R-:W-:Y:S01]  /*122f0*/  LOP3.LUT R10, R13, 0x10, R10, 0xe2, !PT ;  /* 0x000000100d0a7812 */ /* 0x000fe200078ee20a */
[----:B------:R-:W-:-:S02]  /*12300*/  IMAD.IADD R5, R5, 0x1, R9 ;  /* 0x0000000105057824 */ /* 0x000fc400078e0209 */
[----:B------:R-:W-:Y:S02]  /*12310*/  IMAD R6, R3, UR8, RZ ;  /* 0x0000000803067c24 */ /* 0x000fe4000f8e02ff */
[----:B------:R-:W-:-:S04]  /*12320*/  IMAD.WIDE.U32 R4, R7, UR8, R4 ;  /* 0x0000000807047c25 */ /* 0x000fc8000f8e0004 */
[----:B------:R-:W-:Y:S01]  /*12330*/  IMAD R3, R7, UR9, R6 ;  /* 0x0000000907037c24 */ /* 0x000fe2000f8e0206 */
[----:B------:R-:W-:Y:S01]  /*12340*/  ULDC.64 UR8, c[0x0][0xa80] ;  /* 0x0002a00000087ab9 */ /* 0x000fe20000000a00 */
[----:B------:R-:W-:Y:S01]  /*12350*/  SEL R7, RZ, 0x40, P0 ;  /* 0x00000040ff077807 */ /* 0x000fe20000000000 */
[----:B------:R-:W-:Y:S01]  /*12360*/  IMAD.SHL.U32 R9, R8, 0x20, RZ ;  /* 0x0000002008097824 */ /* 0x000fe200078e00ff */
[----:B------:R-:W-:Y:S01]  /*12370*/  LEA R20, P0, R4, UR8, 0x1 ;  /* 0x0000000804147c11 */ /* 0x000fe2000f8008ff */
[----:B------:R-:W-:-:S03]  /*12380*/  IMAD.IADD R3, R5, 0x1, R3 ;  /* 0x0000000105037824 */ /* 0x000fc600078e0203 */
[----:B------:R-:W-:Y:S01]  /*12390*/  LOP3.LUT R10, R9, 0x20, R10, 0xe2, !PT ;  /* 0x00000020090a7812 */ /* 0x000fe200078ee20a */
[----:B------:R0:W1:Y:S01]  /*123a0*/  SHFL.IDX PT, R6, R20, RZ, 0x181f ;  /* 0x00181fff14067589 */ /* 0x00006200000e0000 */
[----:B------:R-:W-:Y:S02]  /*123b0*/  LEA.HI.X R3, R4, UR9, R3, 0x1, P0 ;  /* 0x0000000904037c11 */ /* 0x000fe400080f0c03 */
[----:B------:R-:W-:Y:S02]  /*123c0*/  ISETP.GE.AND P0, PT, R26, R25, PT ;  /* 0x000000191a00720c */ /* 0x000fe40003f06270 */
[----:B------:R-:W-:Y:S02]  /*123d0*/  LOP3.LUT R21, R10, R7, RZ, 0xfc, !PT ;  /* 0x000000070a157212 */ /* 0x000fe400078efcff */
[----:B------:R0:W2:Y:S02]  /*123e0*/  SHFL.IDX PT, R7, R3, RZ, 0x181f ;  /* 0x00181fff03077589 */ /* 0x0000a400000e0000 */
        /* <DEDUP_REMOVED lines=33> */
.L_x_5542:
[----:B------:R-:W-:Y:S05]  /*12600*/  BSYNC B1 ;  /* 0x0000000000017941 */ /* 0x000fea0003800000 */
.L_x_5541:
        /* <DEDUP_REMOVED lines=9> */
[----:B------:R-:W-:-:S05]  /*126a0*/  ISETP.GE.AND P2, PT, R31, UR14, PT ;  /* 0x0000000e1f007c0c */ /* 0x000fca000bf46270 */
[----:B-1-3--:R-:W-:Y:S02]  /*126b0*/  @!P1 IMAD.WIDE R4, R19, 0x2, R6 ;  /* 0x0000000213049825 */ /* 0x00afe400078e0206 */
[-C--:B------:R-:W-:Y:S02]  /*126c0*/  @!P5 LEA R8, P0, R37, R6.reuse, 0x1 ;  /* 0x000000062508d211 */ /* 0x080fe400078008ff */
        /* <DEDUP_REMOVED lines=24> */
.L_x_5535:
[----:B------:R-:W-:Y:S05]  /*12850*/  BSYNC B0 ;  /* 0x0000000000007941 */ /* 0x000fea0003800000 */
.L_x_5528:
[----:B------:R-:W-:Y:S02]  /*12860*/  ULDC UR4, c[0x0][0xc3c] ;  /* 0x00030f0000047ab9 */ /* 0x000fe40000000800 */
[----:B------:R-:W-:-:S06]  /*12870*/  UISETP.GE.AND UP0, UPT, UR6, UR4, UPT ;  /* 0x000000040600728c */ /* 0x000fcc000bf06270 */
[----:B------:R-:W-:-:S13]  /*12880*/  PLOP3.LUT P0, PT, PT, PT, UP0, 0x80, 0x0 ;  /* 0x000000000000781c */ /* 0x000fda0003f0f008 */
[----:B------:R-:W-:Y:S05]  /*12890*/  @!P0 BRA `(.L_x_5543) ;  /* 0xfffffee800808947 */ /* 0x000fea000383ffff */
[----:B------:R-:W-:Y:S05]  /*128a0*/  EXIT ;  /* 0x000000000000794d */ /* 0x000fea0003800000 */
.L_x_5419:
        /* <DEDUP_REMOVED lines=16> */
.L_x_5544:
        /* <DEDUP_REMOVED lines=43> */
.L_x_5548:
        /* <DEDUP_REMOVED lines=35> */
.L_x_5546:
        /* <DEDUP_REMOVED lines=13> */
.L_x_5549:
        /* <DEDUP_REMOVED lines=62> */
.L_x_5550:
        /* <DEDUP_REMOVED lines=61> */
.L_x_5551:
[----:B------:R-:W-:-:S05]  /*13710*/  LOP3.LUT R25, RZ, R2, RZ, 0x33, !PT ;  /* 0x00000002ff197212 */ /* 0x000fca00078e33ff */
[----:B------:R-:W-:Y:S01]  /*13720*/  IMAD.IADD R25, R6, 0x1, R25 ;  /* 0x0000000106197824 */ /* 0x000fe200078e0219 */
[----:B------:R-:W-:Y:S06]  /*13730*/  BRA `(.L_x_5552) ;  /* 0x0000000000147947 */ /* 0x000fec0003800000 */
.L_x_5547:
[----:B------:R-:W-:Y:S01]  /*13740*/  ULDC UR4, c[0x0][0xc3c] ;  /* 0x00030f0000047ab9 */ /* 0x000fe20000000800 */
[----:B------:R-:W-:Y:S02]  /*13750*/  IMAD.MOV.U32 R25, RZ, RZ, RZ ;  /* 0x000000ffff197224 */ /* 0x000fe400078e00ff */
[----:B------:R-:W-:Y:S02]  /*13760*/  IMAD.U32 R24, RZ, RZ, UR6 ;  /* 0x00000006ff187e24 */ /* 0x000fe4000f8e00ff */
[----:B------:R-:W-:Y:S02]  /*13770*/  IMAD.MOV.U32 R26, RZ, RZ, RZ ;  /* 0x000000ffff1a7224 */ /* 0x000fe400078e00ff */
[----:B------:R-:W-:-:S07]  /*13780*/  IMAD.U32 R27, RZ, RZ, UR4 ;  /* 0x00000004ff1b7e24 */ /* 0x000fce000f8e00ff */
.L_x_5552:
[----:B------:R-:W-:-:S13]  /*13790*/  ISETP.NE.AND P0, PT, R7, RZ, PT ;  /* 0x000000ff0700720c */ /* 0x000fda0003f05270 */
[----:B------:R-:W0:Y:S01]  /*137a0*/  @!P0 S2R R3, SR_CgaCtaId ;  /* 0x0000000000038919 */ /* 0x000e220000008800 */
[----:B------:R-:W-:-:S04]  /*137b0*/  @!P0 MOV R2, 0x400 ;  /* 0x0000040000028802 */ /* 0x000fc80000000f00 */
[----:B0-----:R-:W-:-:S05]  /*137c0*/  @!P0 LEA R2, R3, R2, 0x18 ;  /* 0x0000000203028211 */ /* 0x001fca00078ec0ff */
[----:B------:R1:W-:Y:S01]  /*137d0*/  @!P0 STS.128 [R2+0x28cd0], R24 ;  /* 0x028cd01802008388 */ /* 0x0003e20000000c00 */
[----:B------:R-:W-:Y:S06]  /*137e0*/  BAR.ARV 0x5, 0x180 ;  /* 0x0146000000007b1d */ /* 0x000fec0000002000 */
.L_x_5545:
        /* <DEDUP_REMOVED lines=9> */
[----:B------:R-:W-:Y:S01]  /*13880*/  LOP3.LUT R4, R0, 0x7f, RZ, 0xc0, !PT ;  /* 0x0000007f00047812 */ /* 0x000fe200078ec0ff */
[----:B------:R1:W-:Y:S01]  /*13890*/  STL [R1+0x10], RZ ;  /* 0x000010ff01007387 */ /* 0x0003e20000100800 */
[----:B------:R-:W-:Y:S01]  /*138a0*/  BSSY B8, `(.L_x_5553) ;  /* 0x0000516000087945 */ /* 0x000fe20003800000 */
[----:B------:R-:W-:Y:S01]  /*138b0*/  LOP3.LUT R3, R2, 0x1f8, RZ, 0xc0, !PT ;  /* 0x000001f802037812 */ /* 0x000fe200078ec0ff */
[----:B------:R-:W-:Y:S01]  /*138c0*/  IMAD.MOV.U32 R22, RZ, RZ, 0x1 ;  /* 0x00000001ff167424 */ /* 0x000fe200078e00ff */
[----:B------:R-:W-:Y:S01]  /*138d0*/  SHF.R.U32.HI R37, RZ, 0x3, R4 ;  /* 0x00000003ff257819 */ /* 0x000fe20000011604 */
[----:B------:R-:W-:Y:S01]  /*138e0*/  IMAD.MOV.U32 R18, RZ, RZ, RZ ;  /* 0x000000ffff127224 */ /* 0x000fe200078e00ff */
[----:B------:R-:W-:Y:S01]  /*138f0*/  LOP3.LUT R3, R3, 0x38, R0, 0x78, !PT ;  /* 0x0000003803037812 */ /* 0x000fe200078e7800 */
[----:B------:R-:W-:Y:S01]  /*13900*/  IMAD.SHL.U32 R0, R0, 0x10, RZ ;  /* 0x0000001000007824 */ /* 0x000fe200078e00ff */
        /* <DEDUP_REMOVED lines=16> */
.L_x_5624:
        /* <DEDUP_REMOVED lines=10> */
[----:B-1----:R-:W-:Y:S01]  /*13ab0*/  IMAD.MOV.U32 R0, RZ, RZ, RZ ;  /* 0x000000ffff007224 */ /* 0x002fe200078e00ff */
        /* <DEDUP_REMOVED lines=10> */
[----:B--2---:R-:W2:Y:S01]  /*13b60*/  @P2 LDG.E R0, desc[UR54][R2.64] ;  /* 0x0000003602002981 */ /* 0x004ea2000c1e1900 */
[----:B-1----:R-:W-:-:S05]  /*13b70*/  @P1 IMAD.WIDE R4, R27, 0x4, R4 ;  /* 0x000000041b041825 */ /* 0x002fca00078e0204 */
        /* <DEDUP_REMOVED lines=8> */
[----:B--2---:R0:W-:Y:S01]  /*13c00*/  STL [R1], R0 ;  /* 0x0000000001007387 */ /* 0x0041e20000100800 */
[----:B---3--:R-:W-:Y:S05]  /*13c10*/  @P1 BRA `(.L_x_5554) ;  /* 0x0000000000181947 */ /* 0x008fea0003800000 */
[----:B------:R-:W-:Y:S02]  /*13c20*/  ULDC UR4, c[0x0][0x288] ;  /* 0x0000a20000047ab9 */ /* 0x000fe40000000800 */
[----:B-----5:R-:W-:Y:S01]  /*13c30*/  IMAD.U32 R36, RZ, RZ, UR4 ;  /* 0x00000004ff247e24 */ /* 0x020fe2000f8e00ff */
[----:B------:R-:W-:Y:S06]  /*13c40*/  @!P2 BRA `(.L_x_5554) ;  /* 0x00000000000ca947 */ /* 0x000fec0003800000 */
[----:B0-----:R-:W2:Y:S04]  /*13c50*/  LDG.E R5, desc[UR54][R2.64] ;  /* 0x0000003602057981 */ /* 0x001ea8000c1e1900 */
[----:B------:R-:W2:Y:S02]  /*13c60*/  LDG.E R36, desc[UR54][R2.64+0x4] ;  /* 0x0000043602247981 */ /* 0x000ea4000c1e1900 */
[----:B--2---:R-:W-:-:S07]  /*13c70*/  IMAD.IADD R36, R36, 0x1, -R5 ;  /* 0x0000000124247824 */ /* 0x004fce00078e0a05 */
.L_x_5554:
[----:B------:R-:W-:Y:S02]  /*13c80*/  ULDC.64 UR4, c[0x0][0xa20] ;  /* 0x0002880000047ab9 */ /* 0x000fe40000000a00 */
[----:B------:R-:W-:-:S04]  /*13c90*/  ISETP.NE.U32.AND P0, PT, RZ, UR4, PT ;  /* 0x00000004ff007c0c */ /* 0x000fc8000bf05070 */
[----:B------:R-:W-:-:S13]  /*13ca0*/  ISETP.NE.AND.EX P0, PT, RZ, UR5, PT, P0 ;  /* 0x00000005ff007c0c */ /* 0x000fda000bf05300 */
[----:B------:R-:W-:Y:S05]  /*13cb0*/  @!P0 BRA `(.L_x_5555) ;  /* 0x0000000000108947 */ /* 0x000fea0003800000 */
[----:B------:R-:W1:Y:S02]  /*13cc0*/  LDC.64 R2, c[0x0][0xa20] ;  /* 0x00028800ff027b82 */ /* 0x000e640000000a00 */
[----:B-1----:R-:W-:-:S05]  /*13cd0*/  IMAD.WIDE R2, R27, 0x4, R2 ;  /* 0x000000041b027825 */ /* 0x002fca00078e0202 */
[----:B------:R1:W5:Y:S01]  /*13ce0*/  LDG.E R28, desc[UR54][R2.64] ;  /* 0x00000036021c7981 */ /* 0x000362000c1e1900 */
[----:B------:R-:W-:Y:S05]  /*13cf0*/  BRA `(.L_x_5556) ;  /* 0x0000000000247947 */ /* 0x000fea0003800000 */
.L_x_5555:
[----:B------:R-:W-:Y:S02]  /*13d00*/  ULDC.64 UR4, c[0x0][0xa08] ;  /* 0x0002820000047ab9 */ /* 0x000fe40000000a00 */
[----:B------:R-:W-:-:S04]  /*13d10*/  ISETP.NE.U32.AND P0, PT, RZ, UR4, PT ;  /* 0x00000004ff007c0c */ /* 0x000fc8000bf05070 */
[----:B------:R-:W-:-:S13]  /*13d20*/  ISETP.NE.AND.EX P0, PT, RZ, UR5, PT, P0 ;  /* 0x00000005ff007c0c */ /* 0x000fda000bf05300 */
[----:B------:R-:W-:Y:S05]  /*13d30*/  @!P0 BRA `(.L_x_5556) ;  /* 0x0000000000148947 */ /* 0x000fea0003800000 */
[----:B------:R-:W1:Y:S02]  /*13d40*/  LDC.64 R2, c[0x0][0xa08] ;  /* 0x00028200ff027b82 */ /* 0x000e640000000a00 */
[----:B-1----:R-:W-:-:S05]  /*13d50*/  IMAD.WIDE R2, R27, 0x4, R2 ;  /* 0x000000041b027825 */ /* 0x002fca00078e0202 */
[----:B------:R-:W2:Y:S04]  /*13d60*/  LDG.E R28, desc[UR54][R2.64] ;  /* 0x00000036021c7981 */ /* 0x000ea8000c1e1900 */
[----:B0-----:R-:W2:Y:S02]  /*13d70*/  LDG.E R5, desc[UR54][R2.64+0x4] ;  /* 0x0000043602057981 */ /* 0x001ea4000c1e1900 */
[----:B--2---:R-:W-:-:S07]  /*13d80*/  IMAD.IADD R28, R5, 0x1, -R28 ;  /* 0x00000001051c7824 */ /* 0x004fce00078e0a1c */
.L_x_5556:
[----:B0-----:R-:W0:Y:S01]  /*13d90*/  LDC R0, c[0x0][0x448] ;  /* 0x00011200ff007b82 */ /* 0x001e220000000800 */
[----:B------:R-:W-:Y:S01]  /*13da0*/  IMAD.SHL.U32 R34, R25, 0x40, RZ ;  /* 0x0000004019227824 */ /* 0x000fe200078e00ff */
[----:B------:R-:W-:Y:S01]  /*13db0*/  LOP3.LUT R16, R16, 0xfffffeff, RZ, 0xc0, !PT ;  /* 0xfffffeff10107812 */ /* 0x000fe200078ec0ff */
[----:B-----5:R-:W-:-:S05]  /*13dc0*/  IMAD.IADD R28, R28, 0x1, -R31 ;  /* 0x000000011c1c7824 */ /* 0x020fca00078e0a1f */
[----:B-1----:R-:W1:Y:S01]  /*13dd0*/  LDC.64 R2, c[0x0][0x9e0] ;  /* 0x00027800ff027b82 */ /* 0x002e620000000a00 */
[----:B0-----:R-:W-:Y:S01]  /*13de0*/  ISETP.NE.AND P2, PT, R0, 0x1, PT ;  /* 0x000000010000780c */ /* 0x001fe20003f45270 */
[----:B------:R-:W-:Y:S01]  /*13df0*/  VIADD R0, R34, 0x3f ;  /* 0x0000003f22007836 */ /* 0x000fe20000000000 */
[----:B-1----:R-:W-:-:S11]  /*13e00*/  ISETP.GE.AND P1, PT, R3, 0x1, PT ;  /* 0x000000010300780c */ /* 0x002fd60003f26270 */
        /* <DEDUP_REMOVED lines=20> */
.L_x_5559:
[----:B------:R-:W-:-:S13]  /*13f50*/  ISETP.NE.AND P0, PT, R3, 0x1, PT ;  /* 0x000000010300780c */ /* 0x000fda0003f05270 */
[----:B------:R-:W0:Y:S02]  /*13f60*/  @P0 LDC.64 R4, c[0x0][0x9e8] ;  /* 0x00027a00ff040b82 */ /* 0x000e240000000a00 */
[----:B0-----:R-:W-:-:S05]  /*13f70*/  @P0 IMAD.HI.U32 R4, R0, R4, RZ ;  /* 0x0000000400040227 */ /* 0x001fca00078e00ff */
[----:B------:R-:W-:-:S07]  /*13f80*/  @P0 SHF.R.U32.HI R0, RZ, R5, R4 ;  /* 0x00000005ff000219 */ /* 0x000fce0000011604 */
.L_x_5560:
[----:B------:R-:W-:Y:S05]  /*13f90*/  BSYNC B0 ;  /* 0x0000000000007941 */ /* 0x000fea0003800000 */
.L_x_5558:
[----:B------:R-:W-:-:S05]  /*13fa0*/  IMAD R5, R0, R3, R3 ;  /* 0x0000000300057224 */ /* 0x000fca00078e0203 */
[----:B------:R-:W-:-:S07]  /*13fb0*/  VIMNMX R2, R2, R5, PT ;  /* 0x0000000502027248 */ /* 0x000fce0003fe0100 */
.L_x_5557:
[----:B------:R-:W0:Y:S01]  /*13fc0*/  @P2 LDC R5, c[0x0][0x44c] ;  /* 0x00011300ff052b82 */ /* 0x000e220000000800 */
[----:B------:R-:W-:Y:S01]  /*13fd0*/  VIADD R2, R2, 0x3f ;  /* 0x0000003f02027836 */ /* 0x000fe20000000000 */
[----:B------:R-:W-:-:S06]  /*13fe0*/  ULDC UR4, c[0x0][0x9dc] ;  /* 0x0002770000047ab9 */ /* 0x000fcc0000000800 */
[----:B------:R-:W1:Y:S01]  /*13ff0*/  @P2 LDC R7, c[0x0][0x450] ;  /* 0x00011400ff072b82 */ /* 0x000e620000000800 */
[----:B0-----:R-:W-:-:S04]  /*14000*/  @P2 IMAD.HI.U32 R0, R34, R5, RZ ;  /* 0x0000000522002227 */ /* 0x001fc800078e00ff */
[----:B------:R-:W-:Y:S01]  /*14010*/  IMAD.MOV.U32 R5, RZ, RZ, R34 ;  /* 0x000000ffff057224 */ /* 0x000fe200078e0022 */
[----:B-1----:R-:W-:Y:S01]  /*14020*/  @P2 SHF.R.U32.HI R5, RZ, R7, R0 ;  /* 0x00000007ff052219 */ /* 0x002fe20000011600 */
[----:B------:R-:W-:Y:S01]  /*14030*/  VIADD R0, R28, 0x3f ;  /* 0x0000003f1c007836 */ /* 0x000fe20000000000 */
[----:B------:R-:W-:Y:S02]  /*14040*/  SHF.R.S32.HI R7, RZ, 0x1f, R2 ;  /* 0x0000001fff077819 */ /* 0x000fe40000011402 */
[----:B------:R-:W-:Y:S02]  /*14050*/  IADD3 R6, R5, R28, -R36 ;  /* 0x0000001c05067210 */ /* 0x000fe40007ffe824 */
[----:B------:R-:W-:Y:S02]  /*14060*/  LEA.HI R2, R7, R2, RZ, 0x6 ;  /* 0x0000000207027211 */ /* 0x000fe400078f30ff */
[----:B------:R-:W-:Y:S02]  /*14070*/  SHF.R.S32.HI R7, RZ, 0x1f, R0 ;  /* 0x0000001fff077819 */ /* 0x000fe40000011400 */
[----:B------:R-:W-:Y:S01]  /*14080*/  SHF.R.S32.HI R9, RZ, 0x6, R2 ;  /* 0x00000006ff097819 */ /* 0x000fe20000011402 */
[----:B------:R-:W-:Y:S01]  /*14090*/  VIADD R2, R6, -UR4 ;  /* 0x8000000406027c36 */ /* 0x000fe20008000000 */
[----:B------:R-:W-:-:S04]  /*140a0*/  LEA.HI R7, R7, R0, RZ, 0x6 ;  /* 0x0000000007077211 */ /* 0x000fc800078f30ff */
[----:B------:R-:W-:-:S04]  /*140b0*/  SHF.R.S32.HI R0, RZ, 0x6, R7 ;  /* 0x00000006ff007819 */ /* 0x000fc80000011407 */
[----:B------:R-:W-:Y:S01]  /*140c0*/  VIMNMX R0, R0, R9, PT ;  /* 0x0000000900007248 */ /* 0x000fe20003fe0100 */
        /* <DEDUP_REMOVED lines=11> */
.L_x_5563:
[----:B------:R-:W-:-:S13]  /*14180*/  ISETP.NE.AND P0, PT, R3, 0x1, PT ;  /* 0x000000010300780c */ /* 0x000fda0003f05270 */
[----:B------:R-:W0:Y:S02]  /*14190*/  @P0 LDC.64 R4, c[0x0][0x9e8] ;  /* 0x00027a00ff040b82 */ /* 0x000e240000000a00 */
[----:B0-----:R-:W-:-:S05]  /*141a0*/  @P0 IMAD.HI.U32 R4, R6, R4, RZ ;  /* 0x0000000406040227 */ /* 0x001fca00078e00ff */
[----:B------:R-:W-:-:S07]  /*141b0*/  @P0 SHF.R.U32.HI R6, RZ, R5, R4 ;  /* 0x00000005ff060219 */ /* 0x000fce0000011604 */
.L_x_5564:
[----:B------:R-:W-:Y:S05]  /*141c0*/  BSYNC B0 ;  /* 0x0000000000007941 */ /* 0x000fea0003800000 */
.L_x_5562:
[----:B------:R-:W-:-:S05]  /*141d0*/  IMAD R3, R6, R3, RZ ;  /* 0x0000000306037224 */ /* 0x000fca00078e02ff */
[----:B------:R-:W-:-:S07]  /*141e0*/  VIMNMX R2, R2, R3, !PT ;  /* 0x0000000302027248 */ /* 0x000fce0007fe0100 */
.L_x_5561:
[----:B------:R-:W-:Y:S01]  /*141f0*/  SHF.R.S32.HI R3, RZ, 0x1f, R2 ;  /* 0x0000001fff037819 */ /* 0x000fe20000011402 */
[----:B------:R-:W-:Y:S03]  /*14200*/  BSSY B0, `(.L_x_5565) ;  /* 0x000002a000007945 */ /* 0x000fe60003800000 */
[----:B------:R-:W-:Y:S02]  /*14210*/  LEA.HI R3, R3, R2, RZ, 0x6 ;  /* 0x0000000203037211 */ /* 0x000fe400078f30ff */
[----:B------:R-:W-:Y:S02]  /*14220*/  LOP3.LUT R2, R26, 0xff000000, RZ, 0xc0, !PT ;  /* 0xff0000001a027812 */ /* 0x000fe400078ec0ff */
[----:B------:R-:W-:-:S04]  /*14230*/  SHF.R.S32.HI R3, RZ, 0x6, R3 ;  /* 0x00000006ff037819 */ /* 0x000fc80000011403 */
        /* <DEDUP_REMOVED lines=8> */
[----:B------:R-:W-:-:S04]  /*142c0*/  SHF.R.U32.HI R5, RZ, 0x10, R2 ;  /* 0x00000010ff057819 */ /* 0x000fc80000011602 */
[----:B------:R-:W-:-:S13]  /*142d0*/  ISETP.NE.AND P0, PT, R5, RZ, PT ;  /* 0x000000ff0500720c */ /* 0x000fda0003f05270 */
[----:B------:R-:W0:Y:S02]  /*142e0*/  @!P0 LDC R5, c[0x0][0x9f0] ;  /* 0x00027c00ff058b82 */ /* 0x000e240000000800 */
[----:B0-----:R-:W-:Y:S02]  /*142f0*/  IABS R7, R5 ;  /* 0x0000000500077213 */ /* 0x001fe40000000000 */
[----:B------:R-:W-:Y:S02]  /*14300*/  IADD3 R9, R5, -0x1, R0 ;  /* 0xffffffff05097810 */ /* 0x000fe40007ffe000 */
[----:B------:R-:W0:Y:S03]  /*14310*/  I2F.RP R10, R7 ;  /* 0x00000007000a7306 */ /* 0x000e260000209400 */
[----:B------:R-:W-:-:S05]  /*14320*/  IMAD.IADD R6, R9, 0x1, -R30 ;  /* 0x0000000109067824 */ /* 0x000fca00078e0a1e */
[----:B------:R-:W-:-:S04]  /*14330*/  LOP3.LUT R2, R6, R5, RZ, 0x3c, !PT ;  /* 0x0000000506027212 */ /* 0x000fc800078e3cff */
[----:B------:R-:W-:Y:S01]  /*14340*/  ISETP.GE.AND P2, PT, R2, RZ, PT ;  /* 0x000000ff0200720c */ /* 0x000fe20003f46270 */
        /* <DEDUP_REMOVED lines=21> */
.L_x_5566:
[----:B------:R-:W-:Y:S05]  /*144a0*/  BSYNC B0 ;  /* 0x0000000000007941 */ /* 0x000fea0003800000 */
.L_x_5565:
        /* <DEDUP_REMOVED lines=23> */
.L_x_5568:
        /* <DEDUP_REMOVED lines=20> */
.L_x_5571:
[----:B------:R-:W-:Y:S05]  /*14760*/  BSYNC B6 ;  /* 0x0000000000067941 */ /* 0x000fea0003800000 */
.L_x_5570:
        /* <DEDUP_REMOVED lines=20> */
.L_x_5574:
        /* <DEDUP_REMOVED lines=15> */
.L_x_5573:
[----:B------:R-:W-:Y:S05]  /*149a0*/  BSYNC B6 ;  /* 0x0000000000067941 */ /* 0x000fea0003800000 */
.L_x_5572:
[----:B------:R-:W0:Y:S01]  /*149b0*/  S2R R19, SR_TID.X ;  /* 0x0000000000137919 */ /* 0x000e220000002100 */
[----:B------:R-:W-:Y:S01]  /*149c0*/  ULDC.64 UR4, c[0x0][0x9f8] ;  /* 0x00027e0000047ab9 */ /* 0x000fe20000000a00 */
[----:B------:R-:W-:Y:S01]  /*149d0*/  IMAD.MOV.U32 R23, RZ, RZ, R27 ;  /* 0x000000ffff177224 */ /* 0x000fe200078e001b */
[----:B------:R-:W-:Y:S01]  /*149e0*/  ISETP.NE.U32.AND P0, PT, RZ, UR4, PT ;  /* 0x00000004ff007c0c */ /* 0x000fe2000bf05070 */
[----:B------:R-:W1:Y:S01]  /*149f0*/  S2R R20, SR_TID.X ;  /* 0x0000000000147919 */ /* 0x000e620000002100 */
[----:B------:R-:W-:Y:S01]  /*14a00*/  ULDC UR4, c[0x0][0x320] ;  /* 0x0000c80000047ab9 */ /* 0x000fe20000000800 */
[----:B------:R-:W2:Y:S01]  /*14a10*/  LDC R10, c[0x0][0x430] ;  /* 0x00010c00ff0a7b82 */ /* 0x000ea20000000800 */
[----:B------:R-:W-:-:S13]  /*14a20*/  ISETP.NE.AND.EX P0, PT, RZ, UR5, PT, P0 ;  /* 0x00000005ff007c0c */ /* 0x000fda000bf05300 */
[----:B------:R-:W3:Y:S01]  /*14a30*/  @P0 LDC.64 R2, c[0x0][0x9f8] ;  /* 0x00027e00ff020b82 */ /* 0x000ee20000000a00 */
[----:B0-----:R-:W-:-:S05]  /*14a40*/  IMAD.SHL.U32 R19, R19, 0x8, RZ ;  /* 0x0000000813137824 */ /* 0x001fca00078e00ff */
[----:B------:R-:W-:-:S04]  /*14a50*/  LOP3.LUT R19, R19, 0x38, RZ, 0xc0, !PT ;  /* 0x0000003813137812 */ /* 0x000fc800078ec0ff */
[C---:B------:R-:W-:Y:S02]  /*14a60*/  LOP3.LUT R21, R19.reuse, 0x40, RZ, 0xfc, !PT ;  /* 0x0000004013157812 */ /* 0x040fe400078efcff */
[----:B------:R-:W-:Y:S01]  /*14a70*/  LOP3.LUT R29, R19, 0x180, RZ, 0xfc, !PT ;  /* 0x00000180131d7812 */ /* 0x000fe200078efcff */
[----:B---3--:R-:W-:Y:S01]  /*14a80*/  @P0 IMAD.WIDE R2, R27, 0x4, R2 ;  /* 0x000000041b020825 */ /* 0x008fe200078e0202 */
[----:B------:R-:W-:Y:S02]  /*14a90*/  ISETP.GE.AND P3, PT, R21, UR4, PT ;  /* 0x0000000415007c0c */ /* 0x000fe4000bf66270 */
[----:B------:R-:W0:Y:S01]  /*14aa0*/  S2R R21, SR_TID.X ;  /* 0x0000000000157919 */ /* 0x000e220000002100 */
[----:B------:R-:W-:Y:S01]  /*14ab0*/  LOP3.LUT R19, R19, 0x1c0, RZ, 0xfc, !PT ;  /* 0x000001c013137812 */ /* 0x000fe200078efcff */
[----:B------:R3:W5:Y:S03]  /*14ac0*/  @P0 LDG.E R23, desc[UR54][R2.64] ;  /* 0x0000003602170981 */ /* 0x000766000c1e1900 */
[----:B------:R-:W-:Y:S01]  /*14ad0*/  ISETP.GE.AND P0, PT, R19, UR4, PT ;  /* 0x0000000413007c0c */ /* 0x000fe2000bf06270 */
[----:B-1----:R-:W-:Y:S01]  /*14ae0*/  IMAD.SHL.U32 R20, R20, 0x8, RZ ;  /* 0x0000000814147824 */ /* 0x002fe200078e00ff */
[----:B------:R-:W-:Y:S01]  /*14af0*/  LOP3.LUT R16, R16, 0xffffffbf, RZ, 0xc0, !PT ;  /* 0xffffffbf10107812 */ /* 0x000fe200078ec0ff */
[----:B------:R-:W1:Y:S01]  /*14b00*/  S2R R19, SR_TID.X ;  /* 0x0000000000137919 */ /* 0x000e620000002100 */
[----:B------:R-:W-:Y:S01]  /*14b10*/  UMOV UR5, 0xffffffff ;  /* 0xffffffff00057882 */ /* 0x000fe20000000000 */
[----:B------:R-:W-:-:S02]  /*14b20*/  ISETP.GE.AND P1, PT, R29, UR4, PT ;  /* 0x000000041d007c0c */ /* 0x000fc4000bf26270 */
[----:B------:R-:W-:Y:S02]  /*14b30*/  LOP3.LUT R20, R20, 0x38, RZ, 0xc0, !PT ;  /* 0x0000003814147812 */ /* 0x000fe400078ec0ff */
[----:B------:R-:W-:Y:S02]  /*14b40*/  @P3 LOP3.LUT R16, R16, 0x40, RZ, 0xfc, !PT ;  /* 0x0000004010103812 */ /* 0x000fe400078efcff */
[----:B------:R-:W-:Y:S02]  /*14b50*/  ISETP.GE.AND P2, PT, R20, UR4, PT ;  /* 0x0000000414007c0c */ /* 0x000fe4000bf46270 */
[----:B------:R-:W-:Y:S02]  /*14b60*/  LOP3.LUT R16, R16, 0xffffff7f, RZ, 0xc0, !PT ;  /* 0xffffff7f10107812 */ /* 0x000fe400078ec0ff */
[----:B------:R-:W-:Y:S02]  /*14b70*/  SEL R6, RZ, 0x40, P1 ;  /* 0x00000040ff067807 */ /* 0x000fe40000800000 */
[----:B------:R-:W-:-:S07]  /*14b80*/  LEA R0, R25, 0xffffffc0, 0x6 ;  /* 0xffffffc019007811 */ /* 0x000fce00078e30ff */
[----:B------:R-:W-:Y:S01]  /*14b90*/  @P2 LOP3.LUT R16, R16, 0x80, RZ, 0xfc, !PT ;  /* 0x0000008010102812 */ /* 0x000fe200078efcff */
[----:B0-----:R-:W-:-:S03]  /*14ba0*/  IMAD.SHL.U32 R21, R21, 0x8, RZ ;  /* 0x0000000815157824 */ /* 0x001fc600078e00ff */
[----:B------:R-:W-:Y:S02]  /*14bb0*/  LOP3.LUT R16, R16, 0xffffffdf, RZ, 0xc0, !PT ;  /* 0xffffffdf10107812 */ /* 0x000fe400078ec0ff */
[----:B------:R-:W-:Y:S01]  /*14bc0*/  LOP3.LUT R21, R21, 0x38, RZ, 0xc0, !PT ;  /* 0x0000003815157812 */ /* 0x000fe200078ec0ff */
[----:B-1----:R-:W-:-:S03]  /*14bd0*/  IMAD.SHL.U32 R19, R19, 0x8, RZ ;  /* 0x0000000813137824 */ /* 0x002fc600078e00ff */
[----:B------:R-:W-:Y:S02]  /*14be0*/  LOP3.LUT R21, R21, 0x80, RZ, 0xfc, !PT ;  /* 0x0000008015157812 */ /* 0x000fe400078efcff */
[----:B------:R-:W-:Y:S02]  /*14bf0*/  LOP3.LUT R19, R19, 0x38, RZ, 0xc0, !PT ;  /* 0x0000003813137812 */ /* 0x000fe400078ec0ff */
[----:B------:R-:W-:Y:S02]  /*14c00*/  ISETP.GE.AND P5, PT, R21, UR4, PT ;  /* 0x0000000415007c0c */ /* 0x000fe4000bfa6270 */
[----:B------:R-:W-:Y:S02]  /*14c10*/  LOP3.LUT R21, R19, 0xc0, RZ, 0xfc, !PT ;  /* 0x000000c013157812 */ /* 0x000fe400078efcff */
[----:B------:R-:W-:Y:S02]  /*14c20*/  SEL R19, RZ, 0x80, P0 ;  /* 0x00000080ff137807 */ /* 0x000fe40000000000 */
[----:B------:R-:W-:-:S02]  /*14c30*/  ISETP.GE.AND P4, PT, R21, UR4, PT ;  /* 0x0000000415007c0c */ /* 0x000fc4000bf86270 */
[C---:B------:R-:W-:Y:S02]  /*14c40*/  LOP3.LUT R21, R20.reuse, 0x100, RZ, 0xfc, !PT ;  /* 0x0000010014157812 */ /* 0x040fe400078efcff */
[----:B------:R-:W-:Y:S02]  /*14c50*/  LOP3.LUT R20, R20, 0x140, RZ, 0xfc, !PT ;  /* 0x0000014014147812 */ /* 0x000fe400078efcff */
[----:B------:R-:W-:Y:S02]  /*14c60*/  ISETP.GE.AND P3, PT, R21, UR4, PT ;  /* 0x0000000415007c0c */ /* 0x000fe4000bf66270 */
[----:B------:R-:W-:Y:S02]  /*14c70*/  @P5 LOP3.LUT R16, R16, 0x20, RZ, 0xfc, !PT ;  /* 0x0000002010105812 */ /* 0x000fe400078efcff */
[----:B------:R-:W-:Y:S02]  /*14c80*/  ISETP.GE.AND P2, PT, R20, UR4, PT ;  /* 0x0000000414007c0c */ /* 0x000fe4000bf46270 */
[----:B------:R-:W-:-:S04]  /*14c90*/  LOP3.LUT R16, R16, 0xffffffef, RZ, 0xc0, !PT ;  /* 0xffffffef10107812 */ /* 0x000fc800078ec0ff */
[----:B------:R-:W-:-:S04]  /*14ca0*/  @P4 LOP3.LUT R16, R16, 0x10, RZ, 0xfc, !PT ;  /* 0x0000001010104812 */ /* 0x000fc800078efcff */
[----:B------:R-:W-:-:S04]  /*14cb0*/  LOP3.LUT R16, R16, 0xfffffffb, RZ, 0xc0, !PT ;  /* 0xfffffffb10107812 */ /* 0x000fc800078ec0ff */
[----:B------:R-:W-:-:S04]  /*14cc0*/  @P2 LOP3.LUT R16, R16, 0x4, RZ, 0xfc, !PT ;  /* 0x0000000410102812 */ /* 0x000fc800078efcff */
[----:B------:R-:W-:-:S04]  /*14cd0*/  LOP3.LUT R16, R16, 0xfffffff7, RZ, 0xc0, !PT ;  /* 0xfffffff710107812 */ /* 0x000fc800078ec0ff */
[----:B------:R-:W-:Y:S01]  /*14ce0*/  @P3 LOP3.LUT R16, R16, 0x8, RZ, 0xfc, !PT ;  /* 0x0000000810103812 */ /* 0x000fe200078efcff */
[----:B--23--:R-:W-:Y:S06]  /*14cf0*/  BRA.DIV UR5, `(.L_x_5575) ;  /* 0x00000046052c7947 */ /* 0x00cfec000b800000 */
.L_x_5642:
        /* <DEDUP_REMOVED lines=28> */
[C---:B------:R-:W-:Y:S02]  /*14ec0*/  LOP3.LUT P1, RZ, R16.reuse, 0x40, RZ, 0xc0, !PT ;  /* 0x0000004010ff7812 */ /* 0x040fe4000782c0ff */
        /* <DEDUP_REMOVED lines=19> */
[----:B------:R0:W-:Y:S01]  /*15000*/  STL [R1+0x14], R6 ;  /* 0x0000140601007387 */ /* 0x0001e20000100800 */
[----:B------:R-:W-:-:S09]  /*15010*/  IMAD R35, R10, R2, R35 ;  /* 0x000000020a237224 */ /* 0x000fd200078e0223 */
[----:B------:R-:W-:-:S04]  /*15020*/  @P0 LOP3.LUT R16, R16, 0x400, RZ, 0xfc, !PT ;  /* 0x0000040010100812 */ /* 0x000fc800078efcff */
[----:B------:R-:W-:-:S04]  /*15030*/  LOP3.LUT R16, R16, 0xfffffffe, RZ, 0xc0, !PT ;  /* 0xfffffffe10107812 */ /* 0x000fc800078ec0ff */
[----:B------:R-:W-:Y:S01]  /*15040*/  @P1 LOP3.LUT R16, R16, 0x1, RZ, 0xfc, !PT ;  /* 0x0000000110101812 */ /* 0x000fe200078efcff */
[----:B0-----:R-:W-:Y:S06]  /*15050*/  @!P0 BRA `(.L_x_5576) ;  /* 0x0000000000048947 */ /* 0x001fec0003800000 */
[----:B------:R-:W-:Y:S01]  /*15060*/  BPT.TRAP 0x1 ;  /* 0x000000040000795c */ /* 0x000fe20000300000 */
.L_x_5576:
[----:B------:R-:W-:Y:S01]  /*15070*/  IADD3 R28, -R37, R28, -R0 ;  /* 0x0000001c251c7210 */ /* 0x000fe20007ffe900 */
[----:B------:R-:W-:Y:S01]  /*15080*/  IMAD R25, R18, 0x8, R17 ;  /* 0x0000000812197824 */ /* 0x000fe200078e0211 */
[----:B------:R-:W-:Y:S01]  /*15090*/  SHF.L.U32 R0, R22, 0x1f, RZ ;  /* 0x0000001f16007819 */ /* 0x000fe200000006ff */
[----:B------:R-:W-:Y:S03]  /*150a0*/  BSSY B0, `(.L_x_5577) ;  /* 0x0000003000007945 */ /* 0x000fe60003800000 */
[----:B------:R-:W0:Y:S02]  /*150b0*/  SYNCS.PHASECHK.TRANS64.TRYWAIT P0, [R25+URZ+0x28c40], R0 ;  /* 0x028c4000190075a7 */ /* 0x000e24000800017f */
[----:B0-----:R-:W-:Y:S05]  /*150c0*/  @!P0 BRA `(.L_x_5578) ;  /* 0x00000040006c8947 */ /* 0x001fea0003800000 */
.L_x_5643:
[----:B------:R-:W-:Y:S05]  /*150d0*/  BSYNC B0 ;  /* 0x0000000000007941 */ /* 0x000fea0003800000 */
.L_x_5577:
        /* <DEDUP_REMOVED lines=63> */
.L_x_5653:
        /* <DEDUP_REMOVED lines=10> */
.L_x_5580:
        /* <DEDUP_REMOVED lines=11> */
.L_x_5581:
[----:B------:R-:W-:Y:S01]  /*15620*/  VIADD R0, R17, 0x20400 ;  /* 0x0002040011007836 */ /* 0x000fe20000000000 */
[----:B------:R1:W-:Y:S06]  /*15630*/  SYNCS.ARRIVE.TRANS64.A1T0 RZ, [R25+URZ+0x28c30], RZ ;  /* 0x028c30ff19ff79a7 */ /* 0x0003ec000810003f */
[----:B------:R-:W-:Y:S05]  /*15640*/  WARPSYNC.ALL ;  /* 0x0000000000007948 */ /* 0x000fea0003800000 */
[----:B------:R-:W-:Y:S01]  /*15650*/  BAR.SYNC.DEFER_BLOCKING 0x8, 0x100 ;  /* 0x0204000000007b1d */ /* 0x000fe20000010000 */
[----:B------:R-:W-:-:S05]  /*15660*/  LOP3.LUT P0, RZ, R0, 0x3ff, RZ, 0xc0, !PT ;  /* 0x000003ff00ff7812 */ /* 0x000fca000780c0ff */
[----:B------:R-:W-:Y:S08]  /*15670*/  BSSY B6, `(.L_x_5582) ;  /* 0x0000012000067945 */ /* 0x000ff00003800000 */
        /* <DEDUP_REMOVED lines=17> */
.L_x_5583:
[----:B------:R-:W-:Y:S05]  /*15790*/  BSYNC B6 ;  /* 0x0000000000067941 */ /* 0x000fea0003800000 */
.L_x_5582:
[----:B0-----:R-:W2:Y:S01]  /*157a0*/  LDL.LU R2, [R1] ;  /* 0x0000000001027983 */ /* 0x001ea20000300800 */
[----:B------:R-:W0:Y:S01]  /*157b0*/  LDC R20, c[0x0][0x448] ;  /* 0x00011200ff147b82 */ /* 0x000e220000000800 */
[----:B------:R-:W-:Y:S01]  /*157c0*/  ULDC.64 UR4, c[0x0][0x298] ;  /* 0x0000a60000047ab9 */ /* 0x000fe20000000a00 */
[----:B------:R-:W-:Y:S01]  /*157d0*/  LOP3.LUT P6, RZ, R16, 0x200, RZ, 0xc0, !PT ;  /* 0x0000020010ff7812 */ /* 0x000fe200078cc0ff */
[----:B------:R3:W5:Y:S01]  /*157e0*/  LDL R7, [R1+0x18] ;  /* 0x0000180001077983 */ /* 0x0007620000100800 */
[----:B------:R-:W-:-:S04]  /*157f0*/  SHF.R.S32.HI R4, RZ, 0x1f, R27 ;  /* 0x0000001fff047819 */ /* 0x000fc8000001141b */
[----:B------:R-:W-:Y:S01]  /*15800*/  SEL R4, R4, RZ, !P6 ;  /* 0x000000ff04047207 */ /* 0x000fe20007000000 */
[----:B------:R-:W4:Y:S02]  /*15810*/  S2R R8, SR_TID.X ;  /* 0x0000000000087919 */ /* 0x000f240000002100 */
[----:B----4-:R-:W-:-:S05]  /*15820*/  IMAD.SHL.U32 R8, R8, 0x8, RZ ;  /* 0x0000000808087824 */ /* 0x010fca00078e00ff */
[----:B------:R-:W-:Y:S02]  /*15830*/  LOP3.LUT R8, R8, 0x38, RZ, 0xc0, !PT ;  /* 0x0000003808087812 */ /* 0x000fe400078ec0ff */
[----:B--2---:R-:W-:-:S05]  /*15840*/  SHF.R.S32.HI R0, RZ, 0x1f, R2 ;  /* 0x0000001fff007819 */ /* 0x004fca0000011402 */
[----:B------:R-:W-:-:S04]  /*15850*/  IMAD R0, R0, UR4, RZ ;  /* 0x0000000400007c24 */ /* 0x000fc8000f8e02ff */
[C---:B------:R-:W-:Y:S02]  /*15860*/  IMAD R0, R2.reuse, UR5, R0 ;  /* 0x0000000502007c24 */ /* 0x040fe4000f8e0200 */
[----:B------:R-:W-:Y:S01]  /*15870*/  IMAD.WIDE.U32 R2, R2, UR4, RZ ;  /* 0x0000000402027c25 */ /* 0x000fe2000f8e00ff */
[----:B------:R-:W-:-:S03]  /*15880*/  ULDC.64 UR4, c[0x0][0x2d8] ;  /* 0x0000b60000047ab9 */ /* 0x000fc60000000a00 */
[----:B------:R-:W-:Y:S01]  /*15890*/  IMAD.IADD R3, R3, 0x1, R0 ;  /* 0x0000000103037824 */ /* 0x000fe200078e0200 */
[----:B------:R-:W-:Y:S02]  /*158a0*/  SEL R0, R27, RZ, !P6 ;  /* 0x000000ff1b007207 */ /* 0x000fe40007000000 */
[----:B0-----:R-:W-:Y:S01]  /*158b0*/  ISETP.NE.AND P6, PT, R20, 0x1, PT ;  /* 0x000000011400780c */ /* 0x001fe20003fc5270 */
[C---:B------:R-:W-:Y:S01]  /*158c0*/  IMAD.WIDE.U32 R2, R26.reuse, UR4, R2 ;  /* 0x000000041a027c25 */ /* 0x040fe2000f8e0002 */
[----:B------:R-:W0:Y:S03]  /*158d0*/  S2R R20, SR_TID.X ;  /* 0x0000000000147919 */ /* 0x000e260000002100 */
[----:B------:R-:W-:Y:S01]  /*158e0*/  IMAD R3, R26, UR5, R3 ;  /* 0x000000051a037c24 */ /* 0x000fe2000f8e0203 */
[----:B------:R-:W-:Y:S02]  /*158f0*/  ULDC.64 UR4, c[0x0][0x2e0] ;  /* 0x0000b80000047ab9 */ /* 0x000fe40000000a00 */
[----:B------:R-:W-:-:S02]  /*15900*/  IMAD R4, R4, UR4, RZ ;  /* 0x0000000404047c24 */ /* 0x000fc4000f8e02ff */
[----:B------:R-:W-:-:S03]  /*15910*/  IMAD.WIDE.U32 R2, R0, UR4, R2 ;  /* 0x0000000400027c25 */ /* 0x000fc6000f8e0002 */
[----:B------:R-:W2:Y:S01]  /*15920*/  @P6 LDC R6, c[0x0][0x44c] ;  /* 0x00011300ff066b82 */ /* 0x000ea20000000800 */
[----:B------:R-:W-:Y:S01]  /*15930*/  IMAD R4, R0, UR5, R4 ;  /* 0x0000000500047c24 */ /* 0x000fe2000f8e0204 */
[----:B------:R-:W-:-:S03]  /*15940*/  ULDC.64 UR4, c[0x0][0x2d0] ;  /* 0x0000b40000047ab9 */ /* 0x000fc60000000a00 */
[----:B------:R-:W-:-:S03]  /*15950*/  IMAD.IADD R3, R3, 0x1, R4 ;  /* 0x0000000103037824 */ /* 0x000fc600078e0204 */
[----:B------:R-:W4:Y:S01]  /*15960*/  @P6 LDC R0, c[0x0][0x450] ;  /* 0x00011400ff006b82 */ /* 0x000f220000000800 */
[----:B0-----:R-:W-:-:S05]  /*15970*/  IMAD.SHL.U32 R20, R20, 0x10, RZ ;  /* 0x0000001014147824 */ /* 0x001fca00078e00ff */
[----:B------:R-:W-:-:S05]  /*15980*/  LOP3.LUT R20, R37, 0x70, R20, 0xf8, !PT ;  /* 0x0000007025147812 */ /* 0x000fca00078ef814 */
[----:B------:R-:W-:-:S04]  /*15990*/  IMAD.IADD R5, R20, 0x1, R34 ;  /* 0x0000000114057824 */ /* 0x000fc800078e0222 */
[----:B--2---:R-:W-:-:S04]  /*159a0*/  @P6 IMAD.HI.U32 R6, R5, R6, RZ ;  /* 0x0000000605066227 */ /* 0x004fc800078e00ff */
[----:B------:R-:W-:Y:S01]  /*159b0*/  IMAD.MOV.U32 R4, RZ, RZ, R5 ;  /* 0x000000ffff047224 */ /* 0x000fe200078e0005 */
[----:B----4-:R-:W-:Y:S02]  /*159c0*/  @P6 SHF.R.U32.HI R4, RZ, R0, R6 ;  /* 0x00000000ff046219 */ /* 0x010fe40000011606 */
[----:B------:R-:W0:Y:S03]  /*159d0*/  LDC R6, c[0x0][0x448] ;  /* 0x00011200ff067b82 */ /* 0x000e260000000800 */
        /* <DEDUP_REMOVED lines=19> */
[----:B---3--:R-:W-:Y:S11]  /*15b10*/  BRA.DIV UR5, `(.L_x_5584) ;  /* 0x0000003e053c7947 */ /* 0x008ff6000b800000 */
[----:B------:R-:W0:Y:S01]  /*15b20*/  SHFL.IDX PT, R3, R0, RZ, 0x181f ;  /* 0x00181fff00037589 */ /* 0x000e2200000e0000 */
[----:B------:R-:W-:Y:S02]  /*15b30*/  IMAD R36, R36, R6, RZ ;  /* 0x0000000624247224 */ /* 0x000fe400078e02ff */
[----:B------:R-:W-:Y:S01]  /*15b40*/  IMAD.IADD R34, R37, 0x1, R34 ;  /* 0x0000000125227824 */ /* 0x000fe200078e0222 */
[----:B------:R-:W2:Y:S04]  /*15b50*/  SHFL.IDX PT, R2, R4, RZ, 0x181f ;  /* 0x00181fff04027589 */ /* 0x000ea800000e0000 */
[----:B------:R-:W-:-:S13]  /*15b60*/  ISETP.GE.AND P0, PT, R34, R36, PT ;  /* 0x000000242200720c */ /* 0x000fda0003f06270 */
[----:B0-----:R-:W-:-:S05]  /*15b70*/  @!P0 LEA R3, P2, R8, R3, 0x1 ;  /* 0x0000000308038211 */ /* 0x001fca00078408ff */
[----:B--2---:R-:W-:-:S05]  /*15b80*/  @!P0 IMAD.X R2, RZ, RZ, R2, P2 ;  /* 0x000000ffff028224 */ /* 0x004fca00010e0602 */
[----:B------:R-:W-:-:S04]  /*15b90*/  @!P0 LOP3.LUT R3, R3, R2, RZ, 0x3c, !PT ;  /* 0x0000000203038212 */ /* 0x000fc800078e3cff */
[----:B------:R-:W-:-:S04]  /*15ba0*/  @!P0 LOP3.LUT R2, R3, R2, RZ, 0x3c, !PT ;  /* 0x0000000203028212 */ /* 0x000fc800078e3cff */
[----:B------:R-:W-:-:S05]  /*15bb0*/  @!P0 LOP3.LUT R3, R3, R2, RZ, 0x3c, !PT ;  /* 0x0000000203038212 */ /* 0x000fca00078e3cff */
[----:B------:R-:W-:Y:S01]  /*15bc0*/  @!PT LDS RZ, [RZ] ;  /* 0x00000000fffff984 */ /* 0x000fe20000000800 */
[----:B-----5:R0:W-:Y:S02]  /*15bd0*/  @!P0 LDGSTS.E.BYPASS.LTC128B.128 [R7+0x20400], desc[UR54][R2.64], !P1 ;  /* 0x2040000002078fae */ /* 0x0201e4000c901d76 */
[----:B0-----:R-:W-:Y:S02]  /*15be0*/  VIADD R2, R34, 0x10 ;  /* 0x0000001022027836 */ /* 0x001fe40000000000 */
[----:B------:R-:W0:Y:S03]  /*15bf0*/  SHFL.IDX PT, R3, R0, 0x1, 0x181f ;  /* 0x00381f0000037f89 */ /* 0x000e2600000e0000 */
[----:B------:R-:W-:Y:S02]  /*15c00*/  ISETP.GE.AND P0, PT, R2, R36, PT ;  /* 0x000000240200720c */ /* 0x000fe40003f06270 */
[----:B------:R-:W2:Y:S11]  /*15c10*/  SHFL.IDX PT, R2, R4, 0x1, 0x181f ;  /* 0x00381f0004027f89 */ /* 0x000eb600000e0000 */
[----:B0-----:R-:W-:-:S05]  /*15c20*/  @!P0 LEA R3, P2, R8, R3, 0x1 ;  /* 0x0000000308038211 */ /* 0x001fca00078408ff */
[----:B--2---:R-:W-:-:S05]  /*15c30*/  @!P0 IMAD.X R2, RZ, RZ, R2, P2 ;  /* 0x000000ffff028224 */ /* 0x004fca00010e0602 */
        /* <DEDUP_REMOVED lines=8> */
[----:B------:R-:W2:Y:S04]  /*15cc0*/  SHFL.IDX PT, R2, R4, 0x2, 0x181f ;  /* 0x00581f0004027f89 */ /* 0x000ea800000e0000 */
[----:B------:R-:W3:Y:S04]  /*15cd0*/  SHFL.IDX PT, R4, R4, 0x3, 0x181f ;  /* 0x00781f0004047f89 */ /* 0x000ee800000e0000 */
[----:B0-----:R-:W-:-:S05]  /*15ce0*/  @!P0 LEA R3, P2, R8, R3, 0x1 ;  /* 0x0000000308038211 */ /* 0x001fca00078408ff */
[----:B--2---:R-:W-:-:S05]  /*15cf0*/  @!P0 IMAD.X R2, RZ, RZ, R2, P2 ;  /* 0x000000ffff028224 */ /* 0x004fca00010e0602 */
[----:B------:R-:W-:-:S04]  /*15d00*/  @!P0 LOP3.LUT R3, R3, R2, RZ, 0x3c, !PT ;  /* 0x0000000203038212 */ /* 0x000fc800078e3cff */
[----:B------:R-:W-:-:S04]  /*15d10*/  @!P0 LOP3.LUT R2, R3, R2, RZ, 0x3c, !PT ;  /* 0x0000000203028212 */ /* 0x000fc800078e3cff */
[----:B------:R-:W-:-:S05]  /*15d20*/  @!P0 LOP3.LUT R3, R3, R2, RZ, 0x3c, !PT ;  /* 0x0000000203038212 */ /* 0x000fca00078e3cff */
[----:B---3--:R0:W-:Y:S02]  /*15d30*/  @!P0 LDGSTS.E.BYPASS.LTC128B.128 [R7+0x21400], desc[UR54][R2.64], !P1 ;  /* 0x2140000002078fae */ /* 0x0081e4000c901d76 */
.L_x_5662:
[----:B------:R-:W-:-:S05]  /*15d40*/  VIADD R34, R34, 0x30 ;  /* 0x0000003022227836 */ /* 0x000fca0000000000 */
[----:B------:R-:W-:-:S13]  /*15d50*/  ISETP.GE.AND P0, PT, R34, R36, PT ;  /* 0x000000242200720c */ /* 0x000fda0003f06270 */
[----:B0-2---:R-:W-:-:S05]  /*15d60*/  @!P0 LEA R2, P2, R8, R0, 0x1 ;  /* 0x0000000008028211 */ /* 0x005fca00078408ff */
[----:B------:R-:W-:-:S05]  /*15d70*/  @!P0 IMAD.X R3, RZ, RZ, R4, P2 ;  /* 0x000000ffff038224 */ /* 0x000fca00010e0604 */
[----:B------:R-:W-:Y:S01]  /*15d80*/  @!PT LDS RZ, [RZ] ;  /* 0x00000000fffff984 */ /* 0x000fe20000000800 */
[----:B------:R-:W-:Y:S01]  /*15d90*/  @!PT LDS RZ, [RZ] ;  /* 0x00000000fffff984 */ /* 0x000fe20000000800 */
[----:B------:R-:W-:Y:S01]  /*15da0*/  @!PT LDS RZ, [RZ] ;  /* 0x00000000fffff984 */ /* 0x000fe20000000800 */
[----:B------:R0:W-:Y:S01]  /*15db0*/  @!P0 LDGSTS.E.BYPASS.LTC128B.128 [R7+0x21c00], desc[UR54][R2.64], !P1 ;  /* 0x21c0000002078fae */ /* 0x0001e2000c901d76 */
[----:B------:R-:W-:Y:S01]  /*15dc0*/  PLOP3.LUT P0, PT, PT, PT, PT, 0x80, 0x0 ;  /* 0x000000000000781c */ /* 0x000fe20003f0f070 */
[----:B------:R-:W-:-:S12]  /*15dd0*/  NOP ;  /* 0x0000000000007918 */ /* 0x000fd80000000000 */
.L_x_5585:
        /* <DEDUP_REMOVED lines=16> */
[----:B------:R-:W2:Y:S03]  /*15ee0*/  SYNCS.PHASECHK.TRANS64.TRYWAIT P0, [R17+URZ+0x28c20], R0 ;  /* 0x028c2000110075a7 */ /* 0x000ea6000800017f */
[----:B0-2---:R-:W-:Y:S05]  /*15ef0*/  @!P0 BRA `(.L_x_5587) ;  /* 0x0000003c00888947 */ /* 0x005fea0003800000 */
.L_x_5663:
[----:B------:R-:W-:Y:S05]  /*15f00*/  BSYNC B0 ;  /* 0x0000000000007941 */ /* 0x000fea0003800000 */
.L_x_5586:
[----:B------:R-:W-:-:S05]  /*15f10*/  IMAD.U32 R2, RZ, RZ, UR36 ;  /* 0x00000024ff027e24 */ /* 0x000fca000f8e00ff */
[----:B------:R-:W-:-:S13]  /*15f20*/  ISETP.NE.AND P0, PT, R2, 0x3, PT ;  /* 0x000000030200780c */ /* 0x000fda0003f05270 */
[----:B------:R-:W-:Y:S05]  /*15f30*/  @!P0 BRA `(.L_x_5588) ;  /* 0x0000000000048947 */ /* 0x000fea0003800000 */
[----:B------:R-:W-:Y:S01]  /*15f40*/  BPT.TRAP 0x1 ;  /* 0x000000040000795c */ /* 0x000fe20000300000 */
.L_x_5588:
[----:B0-----:R-:W-:Y:S01]  /*15f50*/  SHF.L.U32 R0, R22, 0x1f, RZ ;  /* 0x0000001f16007819 */ /* 0x001fe200000006ff */
[----:B------:R-:W-:Y:S03]  /*15f60*/  BSSY B0, `(.L_x_5589) ;  /* 0x0000003000007945 */ /* 0x000fe60003800000 */
[----:B------:R-:W0:Y:S02]  /*15f70*/  SYNCS.PHASECHK.TRANS64.TRYWAIT P0, [R25+URZ+0x28c60], R0 ;  /* 0x028c6000190075a7 */ /* 0x000e24000800017f */
[----:B0-----:R-:W-:Y:S05]  /*15f80*/  @!P0 BRA `(.L_x_5590) ;  /* 0x0000003c00788947 */ /* 0x001fea0003800000 */
.L_x_5664:
[----:B------:R-:W-:Y:S05]  /*15f90*/  BSYNC B0 ;  /* 0x0000000000007941 */ /* 0x000fea0003800000 */
.L_x_5589:
        /* <DEDUP_REMOVED lines=24> */
[----:B------:R-:W2:Y:S01]  /*16120*/  SHFL.IDX PT, R2, R4, RZ, 0x181f ;  /* 0x00181fff04027589 */ /* 0x000ea200000e0000 */
[C---:B------:R-:W-:Y:S02]  /*16130*/  LOP3.LUT P4, RZ, R19.reuse, 0x4, RZ, 0xc0, !PT ;  /* 0x0000000413ff7812 */ /* 0x040fe4000788c0ff */
[C---:B------:R-:W-:Y:S01]  /*16140*/  LOP3.LUT P3, RZ, R19.reuse, 0x8, RZ, 0xc0, !PT ;  /* 0x0000000813ff7812 */ /* 0x040fe2000786c0ff */
[----:B------:R-:W3:Y:S01]  /*16150*/  SHFL.IDX PT, R3, R6, RZ, 0x181f ;  /* 0x00181fff06037589 */ /* 0x000ee200000e0000 */
[----:B------:R-:W-:Y:S02]  /*16160*/  LOP3.LUT P2, RZ, R19, 0x10, RZ, 0xc0, !PT ;  /* 0x0000001013ff7812 */ /* 0x000fe4000784c0ff */
[----:B------:R-:W-:Y:S01]  /*16170*/  LOP3.LUT R16, R16, 0xfffffeff, RZ, 0xc0, !PT ;  /* 0xfffffeff10107812 */ /* 0x000fe200078ec0ff */
[----:B0-----:R-:W-:-:S05]  /*16180*/  IMAD.SHL.U32 R7, R7, 0x8, RZ ;  /* 0x0000000807077824 */ /* 0x001fca00078e00ff */
[----:B------:R-:W-:-:S05]  /*16190*/  LOP3.LUT R7, R7, 0x38, RZ, 0xc0, !PT ;  /* 0x0000003807077812 */ /* 0x000fca00078ec0ff */
[----:B------:R-:W-:Y:S01]  /*161a0*/  IMAD.SHL.U32 R0, R7, 0x2, RZ ;  /* 0x0000000207007824 */ /* 0x000fe200078e00ff */
[----:B------:R-:W-:-:S04]  /*161b0*/  LOP3.LUT R7, R19, 0x1, RZ, 0xc0, !PT ;  /* 0x0000000113077812 */ /* 0x000fc800078ec0ff */
[----:B--2---:R-:W-:Y:S02]  /*161c0*/  IADD3 R2, P0, R2, R0, RZ ;  /* 0x0000000002027210 */ /* 0x004fe40007f1e0ff */
[----:B------:R-:W-:Y:S02]  /*161d0*/  ISETP.NE.U32.AND P1, PT, R7, 0x1, PT ;  /* 0x000000010700780c */ /* 0x000fe40003f25070 */
[----:B------:R-:W-:Y:S01]  /*161e0*/  PRMT R7, R19, 0x8880, RZ ;  /* 0x0000888013077816 */ /* 0x000fe200000000ff */
[----:B---3--:R-:W-:Y:S01]  /*161f0*/  IMAD.X R3, RZ, RZ, R3, P0 ;  /* 0x000000ffff037224 */ /* 0x008fe200000e0603 */
        /* <DEDUP_REMOVED lines=25> */
[----:B------:R-:W2:Y:S04]  /*16390*/  SHFL.IDX PT, R3, R6, 0x1, 0x181f ;  /* 0x00381f0006037f89 */ /* 0x000ea800000e0000 */
[----:B------:R-:W-:Y:S01]  /*163a0*/  SHFL.IDX PT, R6, R6, 0x3, 0x181f ;  /* 0x00781f0006067f89 */ /* 0x000fe200000e0000 */
[----:B0-----:R-:W-:-:S05]  /*163b0*/  IADD3 R2, P6, R2, R0, RZ ;  /* 0x0000000002027210 */ /* 0x001fca0007fde0ff */
[----:B--2---:R-:W-:Y:S01]  /*163c0*/  IMAD.X R3, RZ, RZ, R3, P6 ;  /* 0x000000ffff037224 */ /* 0x004fe200030e0603 */
        /* <DEDUP_REMOVED lines=39> */
[----:B0-----:R0:W2:Y:S02]  /*16640*/  SHFL.IDX PT, R2, R4, 0x3, 0x181f ;  /* 0x00781f0004027f89 */ /* 0x0010a400000e0000 */
.L_x_5674:
        /* <DEDUP_REMOVED lines=11> */
[----:B--2---:R-:W-:Y:S02]  /*16700*/  IADD3 R2, P0, R2, R0, RZ ;  /* 0x0000000002027210 */ /* 0x004fe40007f1e0ff */
        /* <DEDUP_REMOVED lines=22> */
.L_x_5592:
        /* <DEDUP_REMOVED lines=11> */
.L_x_5593:
[----:B------:R-:W2:Y:S01]  /*16920*/  LDL.LU R2, [R1+0x4] ;  /* 0x0000040001027983 */ /* 0x000ea20000300800 */
[----:B------:R3:W-:Y:S01]  /*16930*/  SYNCS.ARRIVE.TRANS64.A1T0 RZ, [R25+URZ+0x28c50], RZ ;  /* 0x028c50ff19ff79a7 */ /* 0x0007e2000810003f */
[----:B------:R-:W-:Y:S01]  /*16940*/  BSSY B0, `(.L_x_5594) ;  /* 0x00000f0000007945 */ /* 0x000fe20003800000 */
[----:B--2---:R-:W-:-:S05]  /*16950*/  VIADD R7, R2, 0xfffffffe ;  /* 0xfffffffe02077836 */ /* 0x004fca0000000000 */
[----:B------:R-:W-:-:S13]  /*16960*/  ISETP.GE.AND P0, PT, R7, R30, PT ;  /* 0x0000001e0700720c */ /* 0x000fda0003f06270 */
[----:B---3--:R-:W-:Y:S05]  /*16970*/  @!P0 BRA `(.L_x_5595) ;  /* 0x0000000c00b08947 */ /* 0x008fea0003800000 */
[----:B------:R-:W2:Y:S01]  /*16980*/  LDL.LU R2, [R1+0x14] ;  /* 0x0000140001027983 */ /* 0x000ea20000300800 */
[----:B------:R-:W-:-:S04]  /*16990*/  LOP3.LUT R28, R19, 0x80, RZ, 0xc0, !PT ;  /* 0x00000080131c7812 */ /* 0x000fc800078ec0ff */
[----:B------:R-:W-:Y:S02]  /*169a0*/  SHF.R.U32.HI R28, RZ, 0x3, R28 ;  /* 0x00000003ff1c7819 */ /* 0x000fe4000001161c */
[----:B--2---:R-:W-:-:S04]  /*169b0*/  LOP3.LUT R29, R2, 0x40, RZ, 0xc0, !PT ;  /* 0x00000040021d7812 */ /* 0x004fc800078ec0ff */
[----:B------:R-:W-:-:S07]  /*169c0*/  SHF.R.U32.HI R29, RZ, 0x2, R29 ;  /* 0x00000002ff1d7819 */ /* 0x000fce000001161d */
.L_x_5608:
[----:B0-----:R-:W0:Y:S01]  /*169d0*/  S2R R4, SR_TID.X ;  /* 0x0000000000047919 */ /* 0x001e220000002100 */
[----:B--2---:R-:W2:Y:S01]  /*169e0*/  LDC R2, c[0x0][0x430] ;  /* 0x00010c00ff027b82 */ /* 0x004ea20000000800 */
[----:B---3--:R-:W-:Y:S01]  /*169f0*/  IMAD R6, R7, 0x40, R31 ;  /* 0x0000004007067824 */ /* 0x008fe200078e021f */
[----:B------:R-:W-:Y:S05]  /*16a00*/  YIELD ;  /* 0x0000000000007946 */ /* 0x000fea0003800000 */
[----:B------:R-:W-:Y:S01]  /*16a10*/  IMAD.U32 R11, RZ, RZ, UR36 ;  /* 0x00000024ff0b7e24 */ /* 0x000fe2000f8e00ff */
[----:B------:R-:W-:Y:S01]  /*16a20*/  ULDC UR4, c[0x0][0x430] ;  /* 0x00010c0000047ab9 */ /* 0x000fe20000000800 */
[----:B------:R-:W-:Y:S01]  /*16a30*/  VIADD R18, R18, 0x1 ;  /* 0x0000000112127836 */ /* 0x000fe20000000000 */
[----:B--2---:R-:W-:Y:S01]  /*16a40*/  ISETP.NE.AND P0, PT, R2, 0x1, PT ;  /* 0x000000010200780c */ /* 0x004fe20003f05270 */
[----:B0-----:R-:W-:-:S05]  /*16a50*/  IMAD.SHL.U32 R4, R4, 0x10, RZ ;  /* 0x0000001004047824 */ /* 0x001fca00078e00ff */
[----:B------:R-:W-:-:S07]  /*16a60*/  LOP3.LUT R4, R37, 0x70, R4, 0xf8, !PT ;  /* 0x0000007025047812 */ /* 0x000fce00078ef804 */
[----:B------:R-:W0:Y:S01]  /*16a70*/  @P0 LDC R3, c[0x0][0x434] ;  /* 0x00010d00ff030b82 */ /* 0x000e220000000800 */
[C---:B------:R-:W-:Y:S01]  /*16a80*/  ISETP.GT.U32.AND P1, PT, R4.reuse, 0x3f, PT ;  /* 0x0000003f0400780c */ /* 0x040fe20003f24070 */
[----:B------:R-:W-:-:S06]  /*16a90*/  IMAD.IADD R6, R4, 0x1, R6 ;  /* 0x0000000104067824 */ /* 0x000fcc00078e0206 */
[----:B------:R-:W2:Y:S01]  /*16aa0*/  @P0 LDC R2, c[0x0][0x438] ;  /* 0x00010e00ff020b82 */ /* 0x000ea20000000800 */
[----:B------:R-:W-:-:S07]  /*16ab0*/  IMAD.MOV.U32 R10, RZ, RZ, R6 ;  /* 0x000000ffff0a7224 */ /* 0x000fce00078e0006 */
[----:B------:R-:W3:Y:S01]  /*16ac0*/  @!P1 LDC.64 R4, c[0x0][0x428] ;  /* 0x00010a00ff049b82 */ /* 0x000ee20000000a00 */
[----:B0-----:R-:W-:-:S07]  /*16ad0*/  @P0 IMAD.HI.U32 R3, R6, R3, RZ ;  /* 0x0000000306030227 */ /* 0x001fce00078e00ff */
[----:B------:R-:W0:Y:S01]  /*16ae0*/  @!P1 LDC.64 R8, c[0x0][0x418] ;  /* 0x00010600ff089b82 */ /* 0x000e220000000a00 */
[----:B--2---:R-:W-:-:S04]  /*16af0*/  @P0 SHF.R.U32.HI R10, RZ, R2, R3 ;  /* 0x00000002ff0a0219 */ /* 0x004fc80000011603 */
[--C-:B------:R-:W-:Y:S01]  /*16b00*/  @!P1 SHF.R.S32.HI R3, RZ, 0x1f, R10.reuse ;  /* 0x0000001fff039819 */ /* 0x100fe2000001140a */
[----:B------:R-:W-:-:S04]  /*16b10*/  @!P1 IMAD.MOV.U32 R2, RZ, RZ, R10 ;  /* 0x000000ffff029224 */ /* 0x000fc800078e000a */
[----:B---3--:R-:W-:-:S04]  /*16b20*/  @!P1 IMAD.WIDE.U32 R2, R23, R4, R2 ;  /* 0x0000000417029225 */ /* 0x008fc800078e0002 */
        /* <DEDUP_REMOVED lines=17> */
[----:B01----:R-:W-:Y:S08]  /*16c40*/  @!P1 BRA `(.L_x_5596) ;  /* 0x0000000000049947 */ /* 0x003ff00003800000 */
[----:B------:R-:W-:Y:S01]  /*16c50*/  BPT.TRAP 0x1 ;  /* 0x000000040000795c */ /* 0x000fe20000300000 */
.L_x_5596:
[----:B------:R-:W-:Y:S01]  /*16c60*/  IMAD R6, R18, 0x8, R17 ;  /* 0x0000000812067824 */ /* 0x000fe200078e0211 */
[----:B------:R-:W-:Y:S01]  /*16c70*/  SHF.L.U32 R19, R22, 0x1f, RZ ;  /* 0x0000001f16137819 */ /* 0x000fe200000006ff */
[----:B------:R-:W-:Y:S01]  /*16c80*/  BSSY B1, `(.L_x_5597) ;  /* 0x0000004000017945 */ /* 0x000fe20003800000 */
[----:B------:R-:W-:Y:S02]  /*16c90*/  SHF.R.S32.HI R9, RZ, 0x1f, R5 ;  /* 0x0000001fff097819 */ /* 0x000fe40000011405 */
[----:B------:R-:W0:Y:S02]  /*16ca0*/  SYNCS.PHASECHK.TRANS64.TRYWAIT P0, [R6+URZ+0x28c40], R19 ;  /* 0x028c4013060075a7 */ /* 0x000e24000800017f */
[----:B0-----:R-:W-:Y:S05]  /*16cb0*/  @!P0 BRA `(.L_x_5598) ;  /* 0x0000003800688947 */ /* 0x001fea0003800000 */
.L_x_5675:
[----:B------:R-:W-:Y:S05]  /*16cc0*/  BSYNC B1 ;  /* 0x0000000000017941 */ /* 0x000fea0003800000 */
.L_x_5597:
        /* <DEDUP_REMOVED lines=17> */
[----:B-1----:R-:W-:Y:S01]  /*16de0*/  IMAD R25, R26, UR5, R3 ;  /* 0x000000051a197c24 */ /* 0x002fe2000f8e0203 */
        /* <DEDUP_REMOVED lines=22> */
.L_x_5685:
        /* <DEDUP_REMOVED lines=8> */
.L_x_5600:
        /* <DEDUP_REMOVED lines=11> */
.L_x_5601:
[----:B------:R2:W-:Y:S01]  /*17080*/  SYNCS.ARRIVE.TRANS64.A1T0 RZ, [R6+URZ+0x28c30], RZ ;  /* 0x028c30ff06ff79a7 */ /* 0x0005e2000810003f */
[----:B------:R-:W-:Y:S05]  /*17090*/  @!P2 BRA `(.L_x_5602) ;  /* 0x000000000004a947 */ /* 0x000fea0003800000 */
[----:B------:R-:W-:Y:S01]  /*170a0*/  BPT.TRAP 0x1 ;  /* 0x000000040000795c */ /* 0x000fe20000300000 */
.L_x_5602:
[----:B------:R-:W3:Y:S01]  /*170b0*/  SYNCS.PHASECHK.TRANS64.TRYWAIT P0, [R6+URZ+0x28c60], R19 ;  /* 0x028c6013060075a7 */ /* 0x000ee2000800017f */
[----:B------:R-:W-:Y:S04]  /*170c0*/  BSSY B1, `(.L_x_5603) ;  /* 0x0000002000017945 */ /* 0x000fe80003800000 */
[----:B---3--:R-:W-:Y:S05]  /*170d0*/  @!P0 BRA `(.L_x_5604) ;  /* 0x0000003800908947 */ /* 0x008fea0003800000 */
.L_x_5686:
[----:B------:R-:W-:Y:S05]  /*170e0*/  BSYNC B1 ;  /* 0x0000000000017941 */ /* 0x000fea0003800000 */
.L_x_5603:
        /* <DEDUP_REMOVED lines=79> */
.L_x_5696:
        /* <DEDUP_REMOVED lines=25> */
.L_x_5606:
        /* <DEDUP_REMOVED lines=11> */
.L_x_5607:
[----:B------:R3:W-:Y:S01]  /*17820*/  SYNCS.ARRIVE.TRANS64.A1T0 RZ, [R6+URZ+0x28c50], RZ ;  /* 0x028c50ff06ff79a7 */ /* 0x0007e2000810003f */
[----:B------:R-:W-:Y:S05]  /*17830*/  @P3 BRA `(.L_x_5608) ;  /* 0xfffffff000643947 */ /* 0x000fea000383ffff */
.L_x_5595:
[----:B------:R-:W-:Y:S05]  /*17840*/  BSYNC B0 ;  /* 0x0000000000007941 */ /* 0x000fea0003800000 */
.L_x_5594:
        /* <DEDUP_REMOVED lines=21> */
.L_x_5610:
[----:B------:R-:W-:Y:S05]  /*179a0*/  BSYNC B0 ;  /* 0x0000000000007941 */ /* 0x000fea0003800000 */
.L_x_5609:
[----:B------:R-:W-:-:S07]  /*179b0*/  SEL R18, R18, RZ, P0 ;  /* 0x000000ff12127207 */ /* 0x000fce0000000000 */
.L_x_5569:
[----:B------:R-:W-:Y:S05]  /*179c0*/  BSYNC B7 ;  /* 0x0000000000077941 */ /* 0x000fea0003800000 */
.L_x_5567:
        /* <DEDUP_REMOVED lines=8> */
[----:B-1----:R1:W4:Y:S01]  /*17a50*/  LDS.128 R24, [R17+0x28cd0] ;  /* 0x028cd00011187984 */ /* 0x0023220000000c00 */
[----:B------:R-:W-:Y:S06]  /*17a60*/  BAR.ARV 0x4, 0x180 ;  /* 0x0106000000007b1d */ /* 0x000fec0000002000 */
[----:B------:R-:W-:Y:S05]  /*17a70*/  BRA `(.L_x_5612) ;  /* 0x0000000c00d47947 */ /* 0x000fea0003800000 */
.L_x_5611:
        /* <DEDUP_REMOVED lines=14> */
[----:B-1----:R-:W-:Y:S01]  /*17b60*/  IMAD.MOV.U32 R25, RZ, RZ, RZ ;  /* 0x000000ffff197224 */ /* 0x002fe200078e00ff */
        /* <DEDUP_REMOVED lines=28> */
.L_x_5706:
[----:B------:R-:W-:Y:S02]  /*17d30*/  ULDC UR4, c[0x0][0xc38] ;  /* 0x00030e0000047ab9 */ /* 0x000fe40000000800 */
[----:B------:R-:W-:-:S04]  /*17d40*/  IMAD.U32 R4, RZ, RZ, UR4 ;  /* 0x00000004ff047e24 */ /* 0x000fc8000f8e00ff */
[----:B-1----:R-:W-:-:S04]  /*17d50*/  IMAD R5, R14, R4, RZ ;  /* 0x000000040e057224 */ /* 0x002fc800078e02ff */
[----:B------:R-:W-:-:S05]  /*17d60*/  IMAD.IADD R6, R6, 0x1, R5 ;  /* 0x0000000106067824 */ /* 0x000fca00078e0205 */
[----:B------:R-:W-:-:S13]  /*17d70*/  ISETP.GT.AND P6, PT, R6, R0, PT ;  /* 0x000000000600720c */ /* 0x000fda0003fc4270 */
[----:B------:R-:W-:Y:S05]  /*17d80*/  @P6 BRA `(.L_x_5614) ;  /* 0x0000000000a46947 */ /* 0x000fea0003800000 */
.L_x_5617:
        /* <DEDUP_REMOVED lines=35> */
.L_x_5714:
[----:B------:R-:W-:Y:S02]  /*17fc0*/  ULDC UR4, c[0x0][0xc38] ;  /* 0x00030e0000047ab9 */ /* 0x000fe40000000800 */
[----:B------:R-:W-:-:S04]  /*17fd0*/  IMAD.U32 R4, RZ, RZ, UR4 ;  /* 0x00000004ff047e24 */ /* 0x000fc8000f8e00ff */
[----:B-1----:R-:W-:-:S04]  /*17fe0*/  IMAD R5, R14, R4, RZ ;  /* 0x000000040e057224 */ /* 0x002fc800078e02ff */
[----:B------:R-:W-:-:S05]  /*17ff0*/  IMAD.IADD R6, R5, 0x1, R6 ;  /* 0x0000000105067824 */ /* 0x000fca00078e0206 */
[----:B------:R-:W-:-:S13]  /*18000*/  ISETP.GT.AND P6, PT, R6, R0, PT ;  /* 0x000000000600720c */ /* 0x000fda0003fc4270 */
[----:B------:R-:W-:Y:S05]  /*18010*/  @!P6 BRA `(.L_x_5617) ;  /* 0xfffffffc005ce947 */ /* 0x000fea000383ffff */
.L_x_5614:
        /* <DEDUP_REMOVED lines=10> */
.L_x_5719:
[----:B------:R-:W-:-:S13]  /*180c0*/  ISETP.NE.AND P0, PT, R2, RZ, PT ;  /* 0x000000ff0200720c */ /* 0x000fda0003f05270 */
[----:B------:R-:W-:Y:S05]  /*180d0*/  @!P0 BRA `(.L_x_5619) ;  /* 0x0000000000108947 */ /* 0x000fea0003800000 */
[----:B------:R-:W-:Y:S01]  /*180e0*/  UMOV UR4, 0xffffffff ;  /* 0xffffffff00047882 */ /* 0x000fe20000000000 */
[----:B-1----:R-:W-:Y:S02]  /*180f0*/  VIADD R12, R12, 0xffffffff ;  /* 0xffffffff0c0c7836 */ /* 0x002fe40000000000 */
[----:B------:R-:W-:Y:S05]  /*18100*/  BRA.DIV UR4, `(.L_x_5620) ;  /* 0x0000003a04c07947 */ /* 0x000fea000b800000 */
[----:B------:R4:W1:Y:S02]  /*18110*/  SHFL.IDX PT, R24, R3, R12, 0x1f ;  /* 0x00001f0c03187589 */ /* 0x00086400000e0000 */
.L_x_5619:
        /* <DEDUP_REMOVED lines=8> */
[----:B-1----:R-:W1:Y:S08]  /*181a0*/  MUFU.RCP R6, R6 ;  /* 0x0000000600067308 */ /* 0x002e700000001000 */
[----:B--2---:R-:W-:Y:S01]  /*181b0*/  MUFU.RCP R9, R9 ;  /* 0x0000000900097308 */ /* 0x004fe20000001000 */
[----:B-1----:R-:W-:-:S07]  /*181c0*/  VIADD R2, R6, 0xffffffe ;  /* 0x0ffffffe06027836 */ /* 0x002fce0000000000 */
[----:B0---4-:R0:W1:Y:S02]  /*181d0*/  F2I.FTZ.U32.TRUNC.NTZ R3, R2 ;  /* 0x0000000200037305 */ /* 0x011064000021f000 */
[----:B0-----:R-:W-:Y:S02]  /*181e0*/  IMAD.MOV.U32 R2, RZ, RZ, RZ ;  /* 0x000000ffff027224 */ /* 0x001fe400078e00ff */
[----:B-1----:R-:W-:-:S04]  /*181f0*/  IMAD.MOV R7, RZ, RZ, -R3 ;  /* 0x000000ffff077224 */ /* 0x002fc800078e0a03 */
[----:B------:R-:W-:-:S04]  /*18200*/  IMAD R7, R7, R4, RZ ;  /* 0x0000000407077224 */ /* 0x000fc800078e02ff */
[----:B------:R-:W-:Y:S01]  /*18210*/  IMAD.HI.U32 R3, R3, R7, R2 ;  /* 0x0000000703037227 */ /* 0x000fe200078e0002 */
[----:B------:R-:W-:Y:S02]  /*18220*/  IABS R7, R0 ;  /* 0x0000000000077213 */ /* 0x000fe40000000000 */
[----:B------:R-:W-:-:S03]  /*18230*/  IABS R2, R25 ;  /* 0x0000001900027213 */ /* 0x000fc60000000000 */
[----:B------:R-:W-:-:S04]  /*18240*/  IMAD.HI.U32 R6, R3, R7, RZ ;  /* 0x0000000703067227 */ /* 0x000fc800078e00ff */
[----:B------:R-:W-:Y:S02]  /*18250*/  IMAD.MOV R2, RZ, RZ, -R2 ;  /* 0x000000ffff027224 */ /* 0x000fe400078e0a02 */
        /* <DEDUP_REMOVED lines=39> */
.L_x_5621:
        /* <DEDUP_REMOVED lines=11> */
[----:B------:R-:W-:Y:S01]  /*18580*/  IMAD R11, R10, R7, RZ ;  /* 0x000000070a0b7224 */ /* 0x000fe200078e02ff */
[----:B------:R-:W-:-:S03]  /*18590*/  IABS R10, R5 ;  /* 0x00000005000a7213 */ /* 0x000fc60000000000 */
        /* <DEDUP_REMOVED lines=18> */
[----:B------:R-:W-:-:S03]  /*186c0*/  IMAD R0, R5, R9, R0 ;  /* 0x0000000905007224 */ /* 0x000fc600078e0200 */
[----:B------:R-:W-:-:S04]  /*186d0*/  VIADDMNMX R4, R3, R4, R6, PT ;  /* 0x0000000403047246 */ /* 0x000fc80003800106 */
[----:B------:R-:W-:-:S04]  /*186e0*/  IABS R6, R4 ;  /* 0x0000000400067213 */ /* 0x000fc80000000000 */
[----:B------:R-:W0:Y:S08]  /*186f0*/  I2F.RP R8, R6 ;  /* 0x0000000600087306 */ /* 0x000e300000209400 */
[----:B0-----:R-:W0:Y:S02]  /*18700*/  MUFU.RCP R8, R8 ;  /* 0x0000000800087308 */ /* 0x001e240000001000 */
[----:B0-----:R-:W-:Y:S01]  /*18710*/  VIADD R2, R8, 0xffffffe ;  /* 0x0ffffffe08027836 */ /* 0x001fe20000000000 */
[----:B------:R-:W-:-:S05]  /*18720*/  IABS R8, R0 ;  /* 0x0000000000087213 */ /* 0x000fca0000000000 */
[----:B------:R0:W1:Y:S02]  /*18730*/  F2I.FTZ.U32.TRUNC.NTZ R3, R2 ;  /* 0x0000000200037305 */ /* 0x000064000021f000 */
[----:B0-----:R-:W-:Y:S02]  /*18740*/  IMAD.MOV.U32 R2, RZ, RZ, RZ ;  /* 0x000000ffff027224 */ /* 0x001fe400078e00ff */
[----:B-1----:R-:W-:-:S04]  /*18750*/  IMAD.MOV R5, RZ, RZ, -R3 ;  /* 0x000000ffff057224 */ /* 0x002fc800078e0a03 */
[----:B------:R-:W-:-:S04]  /*18760*/  IMAD R5, R5, R6, RZ ;  /* 0x0000000605057224 */ /* 0x000fc800078e02ff */
[----:B------:R-:W-:Y:S01]  /*18770*/  IMAD.HI.U32 R3, R3, R5, R2 ;  /* 0x0000000503037227 */ /* 0x000fe200078e0002 */
[-C--:B------:R-:W-:Y:S02]  /*18780*/  IABS R5, R4.reuse ;  /* 0x0000000400057213 */ /* 0x080fe40000000000 */
[----:B------:R-:W-:Y:S02]  /*18790*/  LOP3.LUT R2, R0, R4, RZ, 0x3c, !PT ;  /* 0x0000000400027212 */ /* 0x000fe400078e3cff */
[----:B------:R-:W-:Y:S01]  /*187a0*/  IADD3 R0, R7, 0x1000000, R0 ;  /* 0x0100000007007810 */ /* 0x000fe20007ffe000 */
[----:B------:R-:W-:Y:S01]  /*187b0*/  IMAD.MOV R5, RZ, RZ, -R5 ;  /* 0x000000ffff057224 */ /* 0x000fe200078e0a05 */
[----:B------:R-:W-:Y:S01]  /*187c0*/  ISETP.GE.AND P2, PT, R2, RZ, PT ;  /* 0x000000ff0200720c */ /* 0x000fe20003f46270 */
        /* <DEDUP_REMOVED lines=9> */
[----:B------:R-:W-:Y:S01]  /*18860*/  @!P1 LOP3.LUT R3, RZ, R4, RZ, 0x33, !PT ;  /* 0x00000004ff039212 */ /* 0x000fe200078e33ff */
[----:B------:R-:W-:-:S04]  /*18870*/  IMAD.MOV R4, RZ, RZ, -R4 ;  /* 0x000000ffff047224 */ /* 0x000fc800078e0a04 */
[----:B------:R-:W-:-:S07]  /*18880*/  IMAD R26, R3, R4, R0 ;  /* 0x00000004031a7224 */ /* 0x000fce00078e0200 */
.L_x_5622:
[----:B------:R-:W-:-:S05]  /*18890*/  LOP3.LUT R0, RZ, R3, RZ, 0x33, !PT ;  /* 0x00000003ff007212 */ /* 0x000fca00078e33ff */
[----:B------:R-:W-:Y:S01]  /*188a0*/  IMAD.IADD R25, R25, 0x1, R0 ;  /* 0x0000000119197824 */ /* 0x000fe200078e0200 */
[----:B------:R-:W-:Y:S06]  /*188b0*/  BRA `(.L_x_5623) ;  /* 0x00000000001c7947 */ /* 0x000fec0003800000 */
.L_x_5615:
[----:B------:R-:W-:Y:S01]  /*188c0*/  UMOV UR4, URZ ;  /* 0x0000003f00047c82 */ /* 0x000fe20008000000 */
[----:B------:R-:W-:Y:S01]  /*188d0*/  UMOV UR5, URZ ;  /* 0x0000003f00057c82 */ /* 0x000fe20008000000 */
[----:B------:R-:W-:Y:S01]  /*188e0*/  ULDC UR6, c[0x0][0xc3c] ;  /* 0x00030f0000067ab9 */ /* 0x000fe20000000800 */
[----:B------:R-:W-:Y:S02]  /*188f0*/  IMAD.MOV.U32 R24, RZ, RZ, R0 ;  /* 0x000000ffff187224 */ /* 0x000fe400078e0000 */
[----:B------:R-:W-:Y:S02]  /*18900*/  IMAD.U32 R25, RZ, RZ, UR4 ;  /* 0x00000004ff197e24 */ /* 0x000fe4000f8e00ff */
[----:B------:R-:W-:Y:S02]  /*18910*/  IMAD.U32 R26, RZ, RZ, UR5 ;  /* 0x00000005ff1a7e24 */ /* 0x000fe4000f8e00ff */
[----:B------:R-:W-:-:S07]  /*18920*/  IMAD.U32 R27, RZ, RZ, UR6 ;  /* 0x00000006ff1b7e24 */ /* 0x000fce000f8e00ff */
.L_x_5623:
[----:B------:R-:W1:Y:S01]  /*18930*/  S2R R0, SR_TID.X ;  /* 0x0000000000007919 */ /* 0x000e620000002100 */
[----:B------:R-:W-:Y:S05]  /*18940*/  WARPSYNC.ALL ;  /* 0x0000000000007948 */ /* 0x000fea0003800000 */
[----:B------:R-:W-:Y:S01]  /*18950*/  BAR.SYNC.DEFER_BLOCKING 0x4, 0x180 ;  /* 0x0106000000007b1d */ /* 0x000fe20000010000 */
[----:B-1----:R-:W-:-:S04]  /*18960*/  LOP3.LUT R0, R0, 0x1f, RZ, 0xc0, !PT ;  /* 0x0000001f00007812 */ /* 0x002fc800078ec0ff */
[----:B------:R-:W-:-:S13]  /*18970*/  ISETP.NE.AND P0, PT, R0, RZ, PT ;  /* 0x000000ff0000720c */ /* 0x000fda0003f05270 */
[----:B0-----:R-:W0:Y:S01]  /*18980*/  @!P0 S2R R3, SR_CgaCtaId ;  /* 0x0000000000038919 */ /* 0x001e220000008800 */
[----:B------:R-:W-:-:S04]  /*18990*/  @!P0 MOV R0, 0x400 ;  /* 0x0000040000008802 */ /* 0x000fc80000000f00 */
[----:B0-----:R-:W-:-:S05]  /*189a0*/  @!P0 LEA R17, R3, R0, 0x18 ;  /* 0x0000000003118211 */ /* 0x001fca00078ec0ff */
[----:B------:R0:W-:Y:S01]  /*189b0*/  @!P0 STS.128 [R17+0x28cd0], R24 ;  /* 0x028cd01811008388 */ /* 0x0001e20000000c00 */
[----:B------:R-:W-:Y:S06]  /*189c0*/  BAR.ARV 0x5, 0x180 ;  /* 0x0146000000007b1d */ /* 0x000fec0000002000 */
.L_x_5612:
[----:B------:R-:W-:Y:S02]  /*189d0*/  ULDC UR4, c[0x0][0xc3c] ;  /* 0x00030f0000047ab9 */ /* 0x000fe40000000800 */
[----:B----4-:R-:W-:-:S13]  /*189e0*/  ISETP.GE.AND P0, PT, R27, UR4, PT ;  /* 0x000000041b007c0c */ /* 0x010fda000bf06270 */
[----:B------:R-:W-:Y:S05]  /*189f0*/  @!P0 BRA `(.L_x_5624) ;  /* 0xffffffb000048947 */ /* 0x000fea000383ffff */
[----:B------:R-:W-:Y:S05]  /*18a00*/  BSYNC B8 ;  /* 0x0000000000087941 */ /* 0x000fea0003800000 */
.L_x_5553:
[----:B------:R-:W4:Y:S01]  /*18a10*/  LDL.LU R0, [R1+0x10] ;  /* 0x0000100001007983 */ /* 0x000f220000300800 */
[----:B------:R-:W-:Y:S01]  /*18a20*/  BSSY B0, `(.L_x_5625) ;  /* 0x000000b000007945 */ /* 0x000fe20003800000 */
[----:B------:R-:W5:Y:S01]  /*18a30*/  S2R R5, SR_CgaCtaId ;  /* 0x0000000000057919 */ /* 0x000f620000008800 */
[----:B----4-:R-:W-:-:S05]  /*18a40*/  VIADD R0, R0, 0x1 ;  /* 0x0000000100007836 */ /* 0x010fca0000000000 */
[----:B-1----:R-:W-:-:S04]  /*18a50*/  LEA.HI R2, R0, R0, RZ, 0x1 ;  /* 0x0000000000027211 */ /* 0x002fc800078f08ff */
[----:B------:R-:W-:Y:S02]  /*18a60*/  LOP3.LUT R3, R2, 0xfffffffe, RZ, 0xc0, !PT ;  /* 0xfffffffe02037812 */ /* 0x000fe400078ec0ff */
[----:B------:R-:W-:-:S03]  /*18a70*/  MOV R2, 0x400 ;  /* 0x0000040000027802 */ /* 0x000fc60000000f00 */
[----:B------:R-:W-:Y:S01]  /*18a80*/  IMAD.IADD R0, R0, 0x1, -R3 ;  /* 0x0000000100007824 */ /* 0x000fe200078e0a03 */
[----:B-----5:R-:W-:-:S04]  /*18a90*/  LEA R7, R5, R2, 0x18 ;  /* 0x0000000205077211 */ /* 0x020fc800078ec0ff */
[----:B------:R-:W-:-:S04]  /*18aa0*/  SHF.L.U32 R0, R0, 0x1f, RZ ;  /* 0x0000001f00007819 */ /* 0x000fc800000006ff */
[----:B------:R-:W1:Y:S02]  /*18ab0*/  SYNCS.PHASECHK.TRANS64.TRYWAIT P0, [R7+URZ+0x28c20], R0 ;  /* 0x028c2000070075a7 */ /* 0x000e64000800017f */
[----:B-1----:R-:W-:Y:S05]  /*18ac0*/  @!P0 BRA `(.L_x_5626) ;  /* 0x0000003000788947 */ /* 0x002fea0003800000 */
.L_x_5722:
[----:B------:R-:W-:Y:S05]  /*18ad0*/  BSYNC B0 ;  /* 0x0000000000007941 */ /* 0x000fea0003800000 */
.L_x_5625:
[----:B------:R-:W-:-:S03]  /*18ae0*/  UMOV UR4, 0xffffffff ;  /* 0xffffffff00047882 */ /* 0x000fc60000000000 */
[----:B------:R-:W-:Y:S05]  /*18af0*/  BRA.DIV UR4, `(.L_x_5627) ;  /* 0x0000003204807947 */ /* 0x000fea000b800000 */
[----:B-1----:R-:W1:Y:S02]  /*18b00*/  S2R R0, SR_TID.X ;  /* 0x0000000000007919 */ /* 0x002e640000002100 */
[----:B-1----:R-:W-:-:S04]  /*18b10*/  SHF.R.U32.HI R0, RZ, 0x5, R0 ;  /* 0x00000005ff007819 */ /* 0x002fc80000011600 */
[----:B------:R-:W-:-:S05]  /*18b20*/  LOP3.LUT R0, R0, 0x3, RZ, 0xc0, !PT ;  /* 0x0000000300007812 */ /* 0x000fca00078ec0ff */
[----:B------:R1:W4:Y:S02]  /*18b30*/  SHFL.IDX PT, R14, R0, RZ, 0x1f ;  /* 0x00001fff000e7589 */ /* 0x00032400000e0000 */
.L_x_5725:
[----:B----4-:R-:W-:Y:S01]  /*18b40*/  ISETP.NE.AND P0, PT, R14, RZ, PT ;  /* 0x000000ff0e00720c */ /* 0x010fe20003f05270 */
[----:B------:R-:W-:-:S12]  /*18b50*/  BSSY B0, `(.L_x_5628) ;  /* 0x0000024000007945 */ /* 0x000fd80003800000 */
[----:B------:R-:W-:Y:S05]  /*18b60*/  @P0 BRA `(.L_x_5629) ;  /* 0x0000000000880947 */ /* 0x000fea0003800000 */
[----:B------:R-:W-:-:S03]  /*18b70*/  UMOV UR4, 0xffffffff ;  /* 0xffffffff00047882 */ /* 0x000fc60000000000 */
[----:B------:R-:W-:Y:S05]  /*18b80*/  BRA.DIV UR4, `(.L_x_5630) ;  /* 0x0000003204907947 */ /* 0x000fea000b800000 */
[----:B------:R-:W-:-:S13]  /*18b90*/  ELECT P6, URZ, PT ;  /* 0x00000000003f782f */ /* 0x000fda00038c0000 */
.L_x_5728:
[----:B------:R-:W-:Y:S05]  /*18ba0*/  @!P6 BRA `(.L_x_5629) ;  /* 0x000000000078e947 */ /* 0x000fea0003800000 */
[----:B------:R-:W-:-:S06]  /*18bb0*/  ULOP3.LUT UR4, UR39, 0x2, URZ, 0xfc, !UPT ;  /* 0x0000000227047892 */ /* 0x000fcc000f8efc3f */
[----:B-1----:R-:W-:-:S05]  /*18bc0*/  IMAD.U32 R0, RZ, RZ, UR4 ;  /* 0x00000004ff007e24 */ /* 0x002fca000f8e00ff */
[----:B------:R-:W-:-:S13]  /*18bd0*/  ISETP.NE.AND P0, PT, R0, 0x3, PT ;  /* 0x000000030000780c */ /* 0x000fda0003f05270 */
[----:B------:R-:W-:Y:S05]  /*18be0*/  @!P0 BRA `(.L_x_5631) ;  /* 0x0000000000048947 */ /* 0x000fea0003800000 */
[----:B------:R-:W-:Y:S01]  /*18bf0*/  BPT.TRAP 0x1 ;  /* 0x000000040000795c */ /* 0x000fe20000300000 */
.L_x_5631:
[----:B------:R-:W-:Y:S01]  /*18c00*/  IMAD R5, R18, 0x8, R7 ;  /* 0x0000000812057824 */ /* 0x000fe200078e0207 */
[----:B------:R-:W-:Y:S01]  /*18c10*/  SHF.L.U32 R0, R22, 0x1f, RZ ;  /* 0x0000001f16007819 */ /* 0x000fe200000006ff */
[----:B------:R-:W-:-:S03]  /*18c20*/  VIADD R18, R18, 0x1 ;  /* 0x0000000112127836 */ /* 0x000fc60000000000 */
[----:B------:R-:W1:Y:S02]  /*18c30*/  SYNCS.PHASECHK.TRANS64.TRYWAIT P1, [R5+URZ+0x28c40], R0 ;  /* 0x028c4000050075a7 */ /* 0x000e64000802017f */
[----:B------:R-:W-:-:S04]  /*18c40*/  ISETP.NE.AND P2, PT, R18, 0x2, PT ;  /* 0x000000021200780c */ /* 0x000fc80003f45270 */
[----:B------:R-:W-:Y:S01]  /*18c50*/  SEL R3, RZ, 0x1, P2 ;  /* 0x00000001ff037807 */ /* 0x000fe20001000000 */
[----:B-1----:R-:W-:Y:S08]  /*18c60*/  @!P1 BRA `(.L_x_5632) ;  /* 0x0000003000789947 */ /* 0x002ff00003800000 */
.L_x_5729:
[----:B------:R-:W-:Y:S02]  /*18c70*/  SEL R18, R18, RZ, P2 ;  /* 0x000000ff12127207 */ /* 0x000fe40001000000 */
[----:B------:R-:W-:Y:S01]  /*18c80*/  LOP3.LUT R2, R22, R3, RZ, 0x3c, !PT ;  /* 0x0000000316027212 */ /* 0x000fe200078e3cff */
[----:B------:R-:W-:Y:S06]  /*18c90*/  @!P0 BRA `(.L_x_5633) ;  /* 0x0000000000048947 */ /* 0x000fec0003800000 */
[----:B------:R-:W-:Y:S01]  /*18ca0*/  BPT.TRAP 0x1 ;  /* 0x000000040000795c */ /* 0x000fe20000300000 */
.L_x_5633:
[----:B------:R-:W-:Y:S01]  /*18cb0*/  IMAD R3, R18, 0x8, R7 ;  /* 0x0000000812037824 */ /* 0x000fe200078e0207 */
[----:B------:R-:W-:-:S04]  /*18cc0*/  SHF.L.U32 R2, R2, 0x1f, RZ ;  /* 0x0000001f02027819 */ /* 0x000fc800000006ff */
[----:B------:R-:W4:Y:S02]  /*18cd0*/  SYNCS.PHASECHK.TRANS64.TRYWAIT P1, [R3+URZ+0x28c40], R2 ;  /* 0x028c4002030075a7 */ /* 0x000f24000802017f */
[----:B----4-:R-:W-:Y:S05]  /*18ce0*/  @!P1 BRA `(.L_x_5634) ;  /* 0x00000030006c9947 */ /* 0x010fea0003800000 */
.L_x_5730:
[----:B------:R-:W-:Y:S05]  /*18cf0*/  @!P0 BRA `(.L_x_5635) ;  /* 0x0000000000048947 */ /* 0x000fea0003800000 */
[----:B------:R-:W-:Y:S01]  /*18d00*/  BPT.TRAP 0x1 ;  /* 0x000000040000795c */ /* 0x000fe20000300000 */
.L_x_5635:
[----:B------:R-:W5:Y:S02]  /*18d10*/  SYNCS.PHASECHK.TRANS64.TRYWAIT P1, [R5+URZ+0x28c60], R0 ;  /* 0x028c6000050075a7 */ /* 0x000f64000802017f */
[----:B-----5:R-:W-:Y:S05]  /*18d20*/  @!P1 BRA `(.L_x_5636) ;  /* 0x0000003000709947 */ /* 0x020fea0003800000 */
.L_x_5731:
[----:B------:R-:W-:Y:S05]  /*18d30*/  @!P0 BRA `(.L_x_5637) ;  /* 0x0000000000048947 */ /* 0x000fea0003800000 */
[----:B------:R-:W-:Y:S01]  /*18d40*/  BPT.TRAP 0x1 ;  /* 0x000000040000795c */ /* 0x000fe20000300000 */
.L_x_5637:
[----:B------:R0:W0:Y:S02]  /*18d50*/  SYNCS.PHASECHK.TRANS64.TRYWAIT P0, [R3+URZ+0x28c60], R2 ;  /* 0x028c6002030075a7 */ /* 0x000024000800017f */
[----:B0-----:R-:W-:Y:S05]  /*18d60*/  @!P0 NANOSLEEP.SYNCS 0x989680 ;  /* 0x009896800000895d */ /* 0x001fea0003900000 */
[----:B------:R-:W0:Y:S02]  /*18d70*/  @!P0 SYNCS.PHASECHK.TRANS64 P0, [R3+URZ+0x28c60], R2 ;  /* 0x028c6002030085a7 */ /* 0x000e24000800007f */
[----:B0-----:R-:W-:Y:S05]  /*18d80*/  @!P0 BRA `(.L_x_5637) ;  /* 0xfffffffc00f08947 */ /* 0x001fea000383ffff */
.L_x_5629:
[----:B------:R-:W-:Y:S05]  /*18d90*/  BSYNC B0 ;  /* 0x0000000000007941 */ /* 0x000fea0003800000 */
.L_x_5628:
[----:B------:R-:W-:Y:S05]  /*18da0*/  EXIT ;  /* 0x000000000000794d */ /* 0x000fea0003800000 */
.L_x_5434:
[----:B0-----:R-:W-:-:S04]  /*18db0*/  IMAD.U32 R3, RZ, RZ, UR23 ;  /* 0x00000017ff037e24 */ /* 0x001fc8000f8e00ff */
[----:B------:R0:W1:Y:S03]  /*18dc0*/  SYNCS.PHASECHK.TRANS64.TRYWAIT P1, [R3+URZ+0x28c50], R0 ;  /* 0x028c5000030075a7 */ /* 0x000066000802017f */
[----:B-1----:R-:W-:Y:S05]  /*18dd0*/  @!P1 NANOSLEEP.SYNCS 0x989680 ;  /* 0x009896800000995d */ /* 0x002fea0003900000 */
[----:B------:R-:W1:Y:S02]  /*18de0*/  @!P1 SYNCS.PHASECHK.TRANS64 P1, [R3+URZ+0x28c50], R0 ;  /* 0x028c5000030095a7 */ /* 0x000e64000802007f */
[----:B-1----:R-:W-:Y:S05]  /*18df0*/  @!P1 BRA `(.L_x_5434) ;  /* 0xfffffffc00ec9947 */ /* 0x002fea000383ffff */
[----:B------:R-:W-:Y:S05]  /*18e00*/  BRA `(.L_x_5638) ;  /* 0xfffffe9400a87947 */ /* 0x000fea000383ffff */
.L_x_5440:
[----:B-1----:R-:W-:-:S04]  /*18e10*/  IMAD.U32 R3, RZ, RZ, UR23 ;  /* 0x00000017ff037e24 */ /* 0x002fc8000f8e00ff */
[----:B------:R1:W2:Y:S03]  /*18e20*/  SYNCS.PHASECHK.TRANS64.TRYWAIT P1, [R3+URZ+0x28c50], R0 ;  /* 0x028c5000030075a7 */ /* 0x0002a6000802017f */
[----:B--2---:R-:W-:Y:S05]  /*18e30*/  @!P1 NANOSLEEP.SYNCS 0x989680 ;  /* 0x009896800000995d */ /* 0x004fea0003900000 */
[----:B------:R-:W2:Y:S02]  /*18e40*/  @!P1 SYNCS.PHASECHK.TRANS64 P1, [R3+URZ+0x28c50], R0 ;  /* 0x028c5000030095a7 */ /* 0x000ea4000802007f */
[----:B--2---:R-:W-:Y:S05]  /*18e50*/  @!P1 BRA `(.L_x_5440) ;  /* 0xfffffffc00ec9947 */ /* 0x004fea000383ffff */
[----:B------:R-:W-:Y:S05]  /*18e60*/  BRA `(.L_x_5439) ;  /* 0xfffffea000ac7947 */ /* 0x000fea000383ffff */
.L_x_5451:
[----:B0-----:R-:W-:-:S04]  /*18e70*/  IMAD.U32 R3, RZ, RZ, UR41 ;  /* 0x00000029ff037e24 */ /* 0x001fc8000f8e00ff */
[----:B------:R0:W1:Y:S03]  /*18e80*/  SYNCS.PHASECHK.TRANS64.TRYWAIT P1, [R3+URZ+0x28c00], R0 ;  /* 0x028c0000030075a7 */ /* 0x000066000802017f */
[----:B-1----:R-:W-:Y:S05]  /*18e90*/  @!P1 NANOSLEEP.SYNCS 0x989680 ;  /* 0x009896800000995d */ /* 0x002fea0003900000 */
[----:B------:R-:W1:Y:S02]  /*18ea0*/  @!P1 SYNCS.PHASECHK.TRANS64 P1, [R3+URZ+0x28c00], R0 ;  /* 0x028c0000030095a7 */ /* 0x000e64000802007f */
[----:B-1----:R-:W-:Y:S05]  /*18eb0*/  @!P1 BRA `(.L_x_5451) ;  /* 0xfffffffc00ec9947 */ /* 0x002fea000383ffff */
[----:B------:R-:W-:Y:S05]  /*18ec0*/  BRA `(.L_x_5639) ;  /* 0xfffffeb800e87947 */ /* 0x000fea000383ffff */
.L_x_5455:
[----:B--2---:R2:W3:Y:S02]  /*18ed0*/  SYNCS.PHASECHK.TRANS64.TRYWAIT P1, [R7+URZ+0x28c30], R8 ;  /* 0x028c3008070075a7 */ /* 0x0044e4000802017f */
[----:B---3--:R-:W-:Y:S05]  /*18ee0*/  @!P1 NANOSLEEP.SYNCS 0x989680 ;  /* 0x009896800000995d */ /* 0x008fea0003900000 */
[----:B------:R-:W3:Y:S02]  /*18ef0*/  @!P1 SYNCS.PHASECHK.TRANS64 P1, [R7+URZ+0x28c30], R8 ;  /* 0x028c3008070095a7 */ /* 0x000ee4000802007f */
[----:B---3--:R-:W-:Y:S05]  /*18f00*/  @!P1 BRA `(.L_x_5455) ;  /* 0xfffffffc00f09947 */ /* 0x008fea000383ffff */
[----:B------:R-:W-:Y:S05]  /*18f10*/  BRA `(.L_x_5454) ;  /* 0xfffffebc00047947 */ /* 0x000fea000383ffff */
.L_x_5468:
[----:B----4-:R4:W0:Y:S02]  /*18f20*/  SYNCS.PHASECHK.TRANS64.TRYWAIT P1, [R7+URZ+0x28c50], R8 ;  /* 0x028c5008070075a7 */ /* 0x010824000802017f */
[----:B0-----:R-:W-:Y:S05]  /*18f30*/  @!P1 NANOSLEEP.SYNCS 0x989680 ;  /* 0x009896800000995d */ /* 0x001fea0003900000 */
[----:B------:R-:W0:Y:S02]  /*18f40*/  @!P1 SYNCS.PHASECHK.TRANS64 P1, [R7+URZ+0x28c50], R8 ;  /* 0x028c5008070095a7 */ /* 0x000e24000802007f */
[----:B0-----:R-:W-:Y:S05]  /*18f50*/  @!P1 BRA `(.L_x_5468) ;  /* 0xfffffffc00f09947 */ /* 0x001fea000383ffff */
[----:B------:R-:W-:Y:S05]  /*18f60*/  BRA `(.L_x_5467) ;  /* 0xfffffed400a07947 */ /* 0x000fea000383ffff */
.L_x_5477:
[----:B--2---:R-:W-:-:S04]  /*18f70*/  IMAD.U32 R5, RZ, RZ, UR23 ;  /* 0x00000017ff057e24 */ /* 0x004fc8000f8e00ff */
[----:B------:R2:W3:Y:S03]  /*18f80*/  SYNCS.PHASECHK.TRANS64.TRYWAIT P1, [R5+URZ+0x28c30], R8 ;  /* 0x028c3008050075a7 */ /* 0x0004e6000802017f */
[----:B---3--:R-:W-:Y:S05]  /*18f90*/  @!P1 NANOSLEEP.SYNCS 0x989680 ;  /* 0x009896800000995d */ /* 0x008fea0003900000 */
[----:B------:R-:W3:Y:S02]  /*18fa0*/  @!P1 SYNCS.PHASECHK.TRANS64 P1, [R5+URZ+0x28c30], R8 ;  /* 0x028c3008050095a7 */ /* 0x000ee4000802007f */
[----:B---3--:R-:W-:Y:S05]  /*18fb0*/  @!P1 BRA `(.L_x_5477) ;  /* 0xfffffffc00ec9947 */ /* 0x008fea000383ffff */
[----:B------:R-:W-:Y:S05]  /*18fc0*/  BRA `(.L_x_5476) ;  /* 0xfffffedc001c7947 */ /* 0x000fea000383ffff */
.L_x_5490:
[----:B--2---:R-:W-:-:S04]  /*18fd0*/  IMAD.U32 R7, RZ, RZ, UR23 ;  /* 0x00000017ff077e24 */ /* 0x004fc8000f8e00ff */
[----:B------:R2:W3:Y:S03]  /*18fe0*/  SYNCS.PHASECHK.TRANS64.TRYWAIT P1, [R7+URZ+0x28c50], R8 ;  /* 0x028c5008070075a7 */ /* 0x0004e6000802017f */
[----:B---3--:R-:W-:Y:S05]  /*18ff0*/  @!P1 NANOSLEEP.SYNCS 0x989680 ;  /* 0x009896800000995d */ /* 0x008fea0003900000 */
[----:B------:R-:W3:Y:S02]  /*19000*/  @!P1 SYNCS.PHASECHK.TRANS64 P1, [R7+URZ+0x28c50], R8 ;  /* 0x028c5008070095a7 */ /* 0x000ee4000802007f */
[----:B---3--:R-:W-:Y:S05]  /*19010*/  @!P1 BRA `(.L_x_5490) ;  /* 0xfffffffc00ec9947 */ /* 0x008fea000383ffff */
[----:B------:R-:W-:Y:S05]  /*19020*/  BRA `(.L_x_5489) ;  /* 0xfffffefc00a07947 */ /* 0x000fea000383ffff */
.L_x_5500:
[----:B-1----:R-:W-:-:S04]  /*19030*/  IMAD.U32 R6, RZ, RZ, UR23 ;  /* 0x00000017ff067e24 */ /* 0x002fc8000f8e00ff */
[----:B------:R1:W2:Y:S03]  /*19040*/  SYNCS.PHASECHK.TRANS64.TRYWAIT P1, [R6+URZ+0x28c30], R7 ;  /* 0x028c3007060075a7 */ /* 0x0002a6000802017f */
[----:B--2---:R-:W-:Y:S05]  /*19050*/  @!P1 NANOSLEEP.SYNCS 0x989680 ;  /* 0x009896800000995d */ /* 0x004fea0003900000 */
[----:B------:R-:W2:Y:S02]  /*19060*/  @!P1 SYNCS.PHASECHK.TRANS64 P1, [R6+URZ+0x28c30], R7 ;  /* 0x028c3007060095a7 */ /* 0x000ea4000802007f */
[----:B--2---:R-:W-:Y:S05]  /*19070*/  @!P1 BRA `(.L_x_5500) ;  /* 0xfffffffc00ec9947 */ /* 0x004fea000383ffff */
[----:B------:R-:W-:Y:S05]  /*19080*/  BRA `(.L_x_5499) ;  /* 0xffffff0400347947 */ /* 0x000fea000383ffff */
.L_x_5505:
[----:B---3--:R-:W-:-:S04]  /*19090*/  IMAD.U32 R8, RZ, RZ, UR23 ;  /* 0x00000017ff087e24 */ /* 0x008fc8000f8e00ff */
[----:B------:R3:W4:Y:S03]  /*190a0*/  SYNCS.PHASECHK.TRANS64.TRYWAIT P1, [R8+URZ+0x28c50], R7 ;  /* 0x028c5007080075a7 */ /* 0x000726000802017f */
[----:B----4-:R-:W-:Y:S05]  /*190b0*/  @!P1 NANOSLEEP.SYNCS 0x989680 ;  /* 0x009896800000995d */ /* 0x010fea0003900000 */
[----:B------:R-:W4:Y:S02]  /*190c0*/  @!P1 SYNCS.PHASECHK.TRANS64 P1, [R8+URZ+0x28c50], R7 ;  /* 0x028c5007080095a7 */ /* 0x000f24000802007f */
[----:B----4-:R-:W-:Y:S05]  /*190d0*/  @!P1 BRA `(.L_x_5505) ;  /* 0xfffffffc00ec9947 */ /* 0x010fea000383ffff */
[----:B------:R-:W-:Y:S05]  /*190e0*/  BRA `(.L_x_5504) ;  /* 0xffffff1800547947 */ /* 0x000fea000383ffff */
.L_x_5512:
[----:B-1----:R-:W-:-:S04]  /*190f0*/  IMAD.U32 R5, RZ, RZ, UR20 ;  /* 0x00000014ff057e24 */ /* 0x002fc8000f8e00ff */
[----:B------:R1:W2:Y:S03]  /*19100*/  SYNCS.PHASECHK.TRANS64.TRYWAIT P1, [R5+URZ+0x28c30], R8 ;  /* 0x028c3008050075a7 */ /* 0x0002a6000802017f */
[----:B--2---:R-:W-:Y:S05]  /*19110*/  @!P1 NANOSLEEP.SYNCS 0x989680 ;  /* 0x009896800000995d */ /* 0x004fea0003900000 */
[----:B------:R-:W2:Y:S02]  /*19120*/  @!P1 SYNCS.PHASECHK.TRANS64 P1, [R5+URZ+0x28c30], R8 ;  /* 0x028c3008050095a7 */ /* 0x000ea4000802007f */
[----:B--2---:R-:W-:Y:S05]  /*19130*/  @!P1 BRA `(.L_x_5512) ;  /* 0xfffffffc00ec9947 */ /* 0x004fea000383ffff */
[----:B------:R-:W-:Y:S05]  /*19140*/  BRA `(.L_x_5511) ;  /* 0xffffff1c004c7947 */ /* 0x000fea000383ffff */
.L_x_5525:
[----:B--2---:R-:W-:-:S04]  /*19150*/  IMAD.U32 R7, RZ, RZ, UR20 ;  /* 0x00000014ff077e24 */ /* 0x004fc8000f8e00ff */
[----:B------:R2:W3:Y:S03]  /*19160*/  SYNCS.PHASECHK.TRANS64.TRYWAIT P1, [R7+URZ+0x28c50], R8 ;  /* 0x028c5008070075a7 */ /* 0x0004e6000802017f */
[----:B---3--:R-:W-:Y:S05]  /*19170*/  @!P1 NANOSLEEP.SYNCS 0x989680 ;  /* 0x009896800000995d */ /* 0x008fea0003900000 */
[----:B------:R-:W3:Y:S02]  /*19180*/  @!P1 SYNCS.PHASECHK.TRANS64 P1, [R7+URZ+0x28c50], R8 ;  /* 0x028c5008070095a7 */ /* 0x000ee4000802007f */
[----:B---3--:R-:W-:Y:S05]  /*19190*/  @!P1 BRA `(.L_x_5525) ;  /* 0xfffffffc00ec9947 */ /* 0x008fea000383ffff */
[----:B------:R-:W-:Y:S05]  /*191a0*/  BRA `(.L_x_5524) ;  /* 0xffffff3c00d07947 */ /* 0x000fea000383ffff */
.L_x_5575:
        /* <DEDUP_REMOVED lines=11> */
.L_x_5641:
[----:B------:R-:W-:Y:S05]  /*19260*/  BSYNC B0 ;  /* 0x0000000000007941 */ /* 0x000fea0003800000 */
.L_x_5640:
[----:B------:R-:W-:Y:S05]  /*19270*/  BRA `(.L_x_5642) ;  /* 0xffffffb800a07947 */ /* 0x000fea000383ffff */
.L_x_5578:
[----:B0-----:R0:W1:Y:S02]  /*19280*/  SYNCS.PHASECHK.TRANS64.TRYWAIT P0, [R25+URZ+0x28c40], R0 ;  /* 0x028c4000190075a7 */ /* 0x001064000800017f */
[----:B-1----:R-:W-:Y:S05]  /*19290*/  @!P0 NANOSLEEP.SYNCS 0x989680 ;  /* 0x009896800000895d */ /* 0x002fea0003900000 */
[----:B------:R-:W1:Y:S02]  /*192a0*/  @!P0 SYNCS.PHASECHK.TRANS64 P0, [R25+URZ+0x28c40], R0 ;  /* 0x028c4000190085a7 */ /* 0x000e64000800007f */
[----:B-1----:R-:W-:Y:S05]  /*192b0*/  @!P0 BRA `(.L_x_5578) ;  /* 0xfffffffc00f08947 */ /* 0x002fea000383ffff */
[----:B------:R-:W-:Y:S05]  /*192c0*/  BRA `(.L_x_5643) ;  /* 0xffffffbc00807947 */ /* 0x000fea000383ffff */
.L_x_5579:
        /* <DEDUP_REMOVED lines=8> */
.L_x_5645:
[----:B------:R-:W-:Y:S05]  /*19350*/  BSYNC B0 ;  /* 0x0000000000007941 */ /* 0x000fea0003800000 */
.L_x_5644:
        /* <DEDUP_REMOVED lines=9> */
.L_x_5646:
[----:B------:R-:W-:Y:S02]  /*193f0*/  IMAD.MOV.U32 R13, RZ, RZ, R5 ;  /* 0x000000ffff0d7224 */ /* 0x000fe400078e0005 */
[----:B------:R-:W-:Y:S02]  /*19400*/  IMAD.MOV.U32 R12, RZ, RZ, 0x1 ;  /* 0x00000001ff0c7424 */ /* 0x000fe400078e00ff */
[----:B------:R-:W-:-:S07]  /*19410*/  IMAD.MOV.U32 R3, RZ, RZ, R14 ;  /* 0x000000ffff037224 */ /* 0x000fce00078e000e */
[----:B------:R-:W-:Y:S05]  /*19420*/  WARPSYNC.COLLECTIVE R15, `(.L_x_5647) ;  /* 0x000000000f087348 */ /* 0x000fea0003c00000 */
[----:B------:R0:W1:Y:S02]  /*19430*/  SHFL.IDX P6, R14, R13, R12, R11 ;  /* 0x0000000c0d0e7389 */ /* 0x00006400000c000b */
[----:B01----:R-:W-:Y:S01]  /*19440*/  ENDCOLLECTIVE ;  /* 0x000000000000791b */ /* 0x003fe20003800000 */
.L_x_5647:
        /* <DEDUP_REMOVED lines=15> */
.L_x_5648:
[----:B------:R-:W-:Y:S02]  /*19540*/  @P0 IMAD R6, R4, 0x2, R17 ;  /* 0x0000000204060824 */ /* 0x000fe400078e0211 */
[----:B------:R-:W-:Y:S02]  /*19550*/  IMAD.MOV.U32 R13, RZ, RZ, R5 ;  /* 0x000000ffff0d7224 */ /* 0x000fe400078e0005 */
[----:B------:R-:W-:Y:S02]  /*19560*/  IMAD.MOV.U32 R12, RZ, RZ, 0x2 ;  /* 0x00000002ff0c7424 */ /* 0x000fe400078e00ff */
[----:B------:R-:W-:-:S07]  /*19570*/  IMAD.MOV.U32 R3, RZ, RZ, R14 ;  /* 0x000000ffff037224 */ /* 0x000fce00078e000e */
[----:B------:R-:W-:Y:S05]  /*19580*/  WARPSYNC.COLLECTIVE R15, `(.L_x_5649) ;  /* 0x000000000f087348 */ /* 0x000fea0003c00000 */
[----:B------:R0:W1:Y:S02]  /*19590*/  SHFL.IDX P6, R14, R13, R12, R11 ;  /* 0x0000000c0d0e7389 */ /* 0x00006400000c000b */
[----:B01----:R-:W-:Y:S01]  /*195a0*/  ENDCOLLECTIVE ;  /* 0x000000000000791b */ /* 0x003fe20003800000 */
.L_x_5649:
        /* <DEDUP_REMOVED lines=15> */
.L_x_5650:
[----:B------:R-:W-:Y:S02]  /*196a0*/  @P0 IMAD R6, R4, 0x2, R17 ;  /* 0x0000000204060824 */ /* 0x000fe400078e0211 */
[----:B------:R-:W-:Y:S02]  /*196b0*/  IMAD.MOV.U32 R13, RZ, RZ, R5 ;  /* 0x000000ffff0d7224 */ /* 0x000fe400078e0005 */
[----:B------:R-:W-:Y:S02]  /*196c0*/  IMAD.MOV.U32 R12, RZ, RZ, 0x3 ;  /* 0x00000003ff0c7424 */ /* 0x000fe400078e00ff */
[----:B------:R-:W-:-:S07]  /*196d0*/  IMAD.MOV.U32 R3, RZ, RZ, R14 ;  /* 0x000000ffff037224 */ /* 0x000fce00078e000e */
[----:B------:R-:W-:Y:S05]  /*196e0*/  WARPSYNC.COLLECTIVE R15, `(.L_x_5651) ;  /* 0x000000000f087348 */ /* 0x000fea0003c00000 */
[----:B------:R0:W1:Y:S02]  /*196f0*/  SHFL.IDX P6, R14, R13, R12, R11 ;  /* 0x0000000c0d0e7389 */ /* 0x00006400000c000b */
[----:B01----:R-:W-:Y:S01]  /*19700*/  ENDCOLLECTIVE ;  /* 0x000000000000791b */ /* 0x003fe20003800000 */
.L_x_5651:
        /* <DEDUP_REMOVED lines=10> */
.L_x_5652:
[----:B------:R-:W-:Y:S01]  /*197b0*/  @!PT LDS RZ, [RZ] ;  /* 0x00000000fffff984 */ /* 0x000fe20000000800 */
[----:B------:R-:W-:Y:S01]  /*197c0*/  @!PT LDS RZ, [RZ] ;  /* 0x00000000fffff984 */ /* 0x000fe20000000800 */
[----:B------:R-:W-:Y:S01]  /*197d0*/  @!PT LDS RZ, [RZ] ;  /* 0x00000000fffff984 */ /* 0x000fe20000000800 */
[----:B------:R0:W-:Y:S01]  /*197e0*/  @P0 LDGSTS.E.BYPASS.LTC128B.128 [R6+0x23400], desc[UR54][R2.64], !P2 ;  /* 0x2340000002060fae */ /* 0x0001e2000d101d76 */
[----:B------:R-:W-:Y:S01]  /*197f0*/  IMAD.MOV.U32 R0, RZ, RZ, R14 ;  /* 0x000000ffff007224 */ /* 0x000fe200078e000e */
[----:B------:R-:W-:Y:S06]  /*19800*/  BRA `(.L_x_5653) ;  /* 0xffffffbc00307947 */ /* 0x000fec000383ffff */
.L_x_5584:
[----:B------:R-:W-:Y:S02]  /*19810*/  IMAD.MOV.U32 R13, RZ, RZ, R4 ;  /* 0x000000ffff0d7224 */ /* 0x000fe400078e0004 */
[----:B------:R-:W-:Y:S02]  /*19820*/  IMAD.MOV.U32 R12, RZ, RZ, RZ ;  /* 0x000000ffff0c7224 */ /* 0x000fe400078e00ff */
[----:B------:R-:W-:Y:S02]  /*19830*/  IMAD.MOV.U32 R11, RZ, RZ, 0x181f ;  /* 0x0000181fff0b7424 */ /* 0x000fe400078e00ff */
[----:B------:R-:W-:Y:S02]  /*19840*/  IMAD.MOV.U32 R15, RZ, RZ, -0x1 ;  /* 0xffffffffff0f7424 */ /* 0x000fe400078e00ff */
[----:B------:R-:W-:Y:S02]  /*19850*/  IMAD R36, R36, R6, RZ ;  /* 0x0000000624247224 */ /* 0x000fe400078e02ff */
[----:B------:R-:W-:-:S07]  /*19860*/  IMAD.IADD R34, R37, 0x1, R34 ;  /* 0x0000000125227824 */ /* 0x000fce00078e0222 */
[----:B-1---5:R-:W-:Y:S05]  /*19870*/  WARPSYNC.COLLECTIVE R15, `(.L_x_5654) ;  /* 0x000000000f087348 */ /* 0x022fea0003c00000 */
[----:B------:R0:W2:Y:S02]  /*19880*/  SHFL.IDX P6, R14, R13, R12, R11 ;  /* 0x0000000c0d0e7389 */ /* 0x0000a400000c000b */
[----:B012--5:R-:W-:Y:S01]  /*19890*/  ENDCOLLECTIVE ;  /* 0x000000000000791b */ /* 0x027fe20003800000 */
.L_x_5654:
[C---:B------:R-:W-:Y:S01]  /*198a0*/  VIADD R5, R34.reuse, 0x10 ;  /* 0x0000001022057836 */ /* 0x040fe20000000000 */
[----:B------:R-:W-:Y:S01]  /*198b0*/  ISETP.GE.AND P0, PT, R34, R36, PT ;  /* 0x000000242200720c */ /* 0x000fe20003f06270 */
[----:B------:R-:W-:Y:S02]  /*198c0*/  IMAD.MOV.U32 R13, RZ, RZ, R0 ;  /* 0x000000ffff0d7224 */ /* 0x000fe400078e0000 */
[----:B------:R-:W-:-:S10]  /*198d0*/  IMAD.MOV.U32 R2, RZ, RZ, R14 ;  /* 0x000000ffff027224 */ /* 0x000fd400078e000e */
[----:B------:R-:W-:Y:S05]  /*198e0*/  WARPSYNC.COLLECTIVE R15, `(.L_x_5655) ;  /* 0x000000000f087348 */ /* 0x000fea0003c00000 */
[----:B------:R0:W1:Y:S02]  /*198f0*/  SHFL.IDX P6, R14, R13, R12, R11 ;  /* 0x0000000c0d0e7389 */ /* 0x00006400000c000b */
[----:B01----:R-:W-:Y:S01]  /*19900*/  ENDCOLLECTIVE ;  /* 0x000000000000791b */ /* 0x003fe20003800000 */
.L_x_5655:
[----:B------:R-:W-:Y:S02]  /*19910*/  IMAD.MOV.U32 R13, RZ, RZ, R4 ;  /* 0x000000ffff0d7224 */ /* 0x000fe400078e0004 */
[----:B------:R-:W-:Y:S02]  /*19920*/  IMAD.MOV.U32 R12, RZ, RZ, 0x1 ;  /* 0x00000001ff0c7424 */ /* 0x000fe400078e00ff */
[----:B------:R-:W-:-:S07]  /*19930*/  IMAD.MOV.U32 R3, RZ, RZ, R14 ;  /* 0x000000ffff037224 */ /* 0x000fce00078e000e */
[----:B------:R-:W-:Y:S05]  /*19940*/  WARPSYNC.COLLECTIVE R15, `(.L_x_5656) ;  /* 0x000000000f087348 */ /* 0x000fea0003c00000 */
[----:B------:R0:W1:Y:S02]  /*19950*/  SHFL.IDX P6, R14, R13, R12, R11 ;  /* 0x0000000c0d0e7389 */ /* 0x00006400000c000b */
[----:B01----:R-:W-:Y:S01]  /*19960*/  ENDCOLLECTIVE ;  /* 0x000000000000791b */ /* 0x003fe20003800000 */
.L_x_5656:
        /* <DEDUP_REMOVED lines=15> */
.L_x_5657:
[----:B------:R-:W-:Y:S02]  /*19a60*/  IMAD.MOV.U32 R13, RZ, RZ, R4 ;  /* 0x000000ffff0d7224 */ /* 0x000fe400078e0004 */
[----:B------:R-:W-:Y:S02]  /*19a70*/  IMAD.MOV.U32 R12, RZ, RZ, 0x2 ;  /* 0x00000002ff0c7424 */ /* 0x000fe400078e00ff */
[----:B------:R-:W-:-:S07]  /*19a80*/  IMAD.MOV.U32 R3, RZ, RZ, R14 ;  /* 0x000000ffff037224 */ /* 0x000fce00078e000e */
[----:B------:R-:W-:Y:S05]  /*19a90*/  WARPSYNC.COLLECTIVE R15, `(.L_x_5658) ;  /* 0x000000000f087348 */ /* 0x000fea0003c00000 */
[----:B------:R0:W1:Y:S02]  /*19aa0*/  SHFL.IDX P6, R14, R13, R12, R11 ;  /* 0x0000000c0d0e7389 */ /* 0x00006400000c000b */
[----:B01----:R-:W-:Y:S01]  /*19ab0*/  ENDCOLLECTIVE ;  /* 0x000000000000791b */ /* 0x003fe20003800000 */
.L_x_5658:
        /* <DEDUP_REMOVED lines=16> */
.L_x_5659:
[----:B------:R-:W-:Y:S02]  /*19bc0*/  IMAD.MOV.U32 R13, RZ, RZ, R4 ;  /* 0x000000ffff0d7224 */ /* 0x000fe400078e0004 */
[----:B------:R-:W-:Y:S02]  /*19bd0*/  IMAD.MOV.U32 R12, RZ, RZ, 0x3 ;  /* 0x00000003ff0c7424 */ /* 0x000fe400078e00ff */
[----:B------:R-:W-:-:S07]  /*19be0*/  IMAD.MOV.U32 R3, RZ, RZ, R14 ;  /* 0x000000ffff037224 */ /* 0x000fce00078e000e */
[----:B------:R-:W-:Y:S05]  /*19bf0*/  WARPSYNC.COLLECTIVE R15, `(.L_x_5660) ;  /* 0x000000000f087348 */ /* 0x000fea0003c00000 */
[----:B------:R0:W1:Y:S02]  /*19c00*/  SHFL.IDX P6, R14, R13, R12, R11 ;  /* 0x0000000c0d0e7389 */ /* 0x00006400000c000b */
[----:B01----:R-:W-:Y:S01]  /*19c10*/  ENDCOLLECTIVE ;  /* 0x000000000000791b */ /* 0x003fe20003800000 */
.L_x_5660:
        /* <DEDUP_REMOVED lines=10> */
.L_x_5661:
[----:B------:R-:W-:Y:S01]  /*19cc0*/  @!PT LDS RZ, [RZ] ;  /* 0x00000000fffff984 */ /* 0x000fe20000000800 */
[----:B------:R-:W-:Y:S01]  /*19cd0*/  @!PT LDS RZ, [RZ] ;  /* 0x00000000fffff984 */ /* 0x000fe20000000800 */
[----:B------:R-:W-:Y:S01]  /*19ce0*/  @!PT LDS RZ, [RZ] ;  /* 0x00000000fffff984 */ /* 0x000fe20000000800 */
[----:B------:R2:W-:Y:S01]  /*19cf0*/  @!P0 LDGSTS.E.BYPASS.LTC128B.128 [R7+0x21400], desc[UR54][R2.64], !P1 ;  /* 0x2140000002078fae */ /* 0x0005e2000c901d76 */
[----:B------:R-:W-:Y:S01]  /*19d00*/  IMAD.MOV.U32 R0, RZ, RZ, R14 ;  /* 0x000000ffff007224 */ /* 0x000fe200078e000e */
[----:B------:R-:W-:Y:S06]  /*19d10*/  BRA `(.L_x_5662) ;  /* 0xffffffc000087947 */ /* 0x000fec000383ffff */
.L_x_5587:
[----:B0-----:R0:W2:Y:S02]  /*19d20*/  SYNCS.PHASECHK.TRANS64.TRYWAIT P0, [R17+URZ+0x28c20], R0 ;  /* 0x028c2000110075a7 */ /* 0x0010a4000800017f */
[----:B--2---:R-:W-:Y:S05]  /*19d30*/  @!P0 NANOSLEEP.SYNCS 0x989680 ;  /* 0x009896800000895d */ /* 0x004fea0003900000 */
[----:B------:R-:W2:Y:S02]  /*19d40*/  @!P0 SYNCS.PHASECHK.TRANS64 P0, [R17+URZ+0x28c20], R0 ;  /* 0x028c2000110085a7 */ /* 0x000ea4000800007f */
[----:B--2---:R-:W-:Y:S05]  /*19d50*/  @!P0 BRA `(.L_x_5587) ;  /* 0xfffffffc00f08947 */ /* 0x004fea000383ffff */
[----:B------:R-:W-:Y:S05]  /*19d60*/  BRA `(.L_x_5663) ;  /* 0xffffffc000647947 */ /* 0x000fea000383ffff */
.L_x_5590:
[----:B0-----:R0:W2:Y:S02]  /*19d70*/  SYNCS.PHASECHK.TRANS64.TRYWAIT P0, [R25+URZ+0x28c60], R0 ;  /* 0x028c6000190075a7 */ /* 0x0010a4000800017f */
[----:B--2---:R-:W-:Y:S05]  /*19d80*/  @!P0 NANOSLEEP.SYNCS 0x989680 ;  /* 0x009896800000895d */ /* 0x004fea0003900000 */
[----:B------:R-:W2:Y:S02]  /*19d90*/  @!P0 SYNCS.PHASECHK.TRANS64 P0, [R25+URZ+0x28c60], R0 ;  /* 0x028c6000190085a7 */ /* 0x000ea4000800007f */
[----:B--2---:R-:W-:Y:S05]  /*19da0*/  @!P0 BRA `(.L_x_5590) ;  /* 0xfffffffc00f08947 */ /* 0x004fea000383ffff */
[----:B------:R-:W-:Y:S05]  /*19db0*/  BRA `(.L_x_5664) ;  /* 0xffffffc000747947 */ /* 0x000fea000383ffff */
.L_x_5591:
        /* <DEDUP_REMOVED lines=8> */
.L_x_5666:
[----:B------:R-:W-:Y:S05]  /*19e40*/  BSYNC B0 ;  /* 0x0000000000007941 */ /* 0x000fea0003800000 */
.L_x_5665:
        /* <DEDUP_REMOVED lines=15> */
.L_x_5667:
        /* <DEDUP_REMOVED lines=39> */
.L_x_5668:
[----:B------:R-:W-:Y:S02]  /*1a1b0*/  IMAD.MOV.U32 R13, RZ, RZ, R4 ;  /* 0x000000ffff0d7224 */ /* 0x000fe400078e0004 */
[----:B------:R-:W-:-:S07]  /*1a1c0*/  IMAD.MOV.U32 R3, RZ, RZ, R14 ;  /* 0x000000ffff037224 */ /* 0x000fce00078e000e */
[----:B------:R-:W-:Y:S05]  /*1a1d0*/  WARPSYNC.COLLECTIVE R15, `(.L_x_5669) ;  /* 0x000000000f087348 */ /* 0x000fea0003c00000 */
[----:B------:R0:W1:Y:S02]  /*1a1e0*/  SHFL.IDX P6, R14, R13, R12, R11 ;  /* 0x0000000c0d0e7389 */ /* 0x00006400000c000b */
[----:B01----:R-:W-:Y:S01]  /*1a1f0*/  ENDCOLLECTIVE ;  /* 0x000000000000791b */ /* 0x003fe20003800000 */
.L_x_5669:
        /* <DEDUP_REMOVED lines=29> */
.L_x_5670:
[----:B------:R-:W-:Y:S02]  /*1a3d0*/  IMAD.MOV.U32 R13, RZ, RZ, R4 ;  /* 0x000000ffff0d7224 */ /* 0x000fe400078e0004 */
[----:B------:R-:W-:-:S07]  /*1a3e0*/  IMAD.MOV.U32 R7, RZ, RZ, R14 ;  /* 0x000000ffff077224 */ /* 0x000fce00078e000e */
[----:B------:R-:W-:Y:S05]  /*1a3f0*/  WARPSYNC.COLLECTIVE R15, `(.L_x_5671) ;  /* 0x000000000f087348 */ /* 0x000fea0003c00000 */
[----:B------:R0:W1:Y:S02]  /*1a400*/  SHFL.IDX P6, R14, R13, R12, R11 ;  /* 0x0000000c0d0e7389 */ /* 0x00006400000c000b */
[----:B01----:R-:W-:Y:S01]  /*1a410*/  ENDCOLLECTIVE ;  /* 0x000000000000791b */ /* 0x003fe20003800000 */
.L_x_5671:
        /* <DEDUP_REMOVED lines=29> */
.L_x_5672:
[----:B------:R-:W-:Y:S02]  /*1a5f0*/  IMAD.MOV.U32 R13, RZ, RZ, R4 ;  /* 0x000000ffff0d7224 */ /* 0x000fe400078e0004 */
[----:B------:R-:W-:-:S07]  /*1a600*/  IMAD.MOV.U32 R6, RZ, RZ, R14 ;  /* 0x000000ffff067224 */ /* 0x000fce00078e000e */
[----:B------:R-:W-:Y:S05]  /*1a610*/  WARPSYNC.COLLECTIVE R15, `(.L_x_5673) ;  /* 0x000000000f087348 */ /* 0x000fea0003c00000 */
[----:B------:R0:W1:Y:S02]  /*1a620*/  SHFL.IDX P6, R14, R13, R12, R11 ;  /* 0x0000000c0d0e7389 */ /* 0x00006400000c000b */
[----:B01----:R-:W-:Y:S01]  /*1a630*/  ENDCOLLECTIVE ;  /* 0x000000000000791b */ /* 0x003fe20003800000 */
.L_x_5673:
[----:B------:R-:W-:Y:S01]  /*1a640*/  IMAD.MOV.U32 R2, RZ, RZ, R14 ;  /* 0x000000ffff027224 */ /* 0x000fe200078e000e */
[----:B------:R-:W-:Y:S06]  /*1a650*/  BRA `(.L_x_5674) ;  /* 0xffffffbc00fc7947 */ /* 0x000fec000383ffff */
.L_x_5598:
[----:B0-----:R0:W2:Y:S02]  /*1a660*/  SYNCS.PHASECHK.TRANS64.TRYWAIT P0, [R6+URZ+0x28c40], R19 ;  /* 0x028c4013060075a7 */ /* 0x0010a4000800017f */
[----:B--2---:R-:W-:Y:S05]  /*1a670*/  @!P0 NANOSLEEP.SYNCS 0x989680 ;  /* 0x009896800000895d */ /* 0x004fea0003900000 */
[----:B------:R-:W2:Y:S02]  /*1a680*/  @!P0 SYNCS.PHASECHK.TRANS64 P0, [R6+URZ+0x28c40], R19 ;  /* 0x028c4013060085a7 */ /* 0x000ea4000800007f */
[----:B--2---:R-:W-:Y:S05]  /*1a690*/  @!P0 BRA `(.L_x_5598) ;  /* 0xfffffffc00f08947 */ /* 0x004fea000383ffff */
[----:B------:R-:W-:Y:S05]  /*1a6a0*/  BRA `(.L_x_5675) ;  /* 0xffffffc400847947 */ /* 0x000fea000383ffff */
.L_x_5599:
        /* <DEDUP_REMOVED lines=8> */
.L_x_5677:
[----:B------:R-:W-:Y:S05]  /*1a730*/  BSYNC B1 ;  /* 0x0000000000017941 */ /* 0x000fea0003800000 */
.L_x_5676:
        /* <DEDUP_REMOVED lines=9> */
.L_x_5678:
[----:B------:R-:W-:Y:S02]  /*1a7d0*/  IMAD.MOV.U32 R13, RZ, RZ, R25 ;  /* 0x000000ffff0d7224 */ /* 0x000fe400078e0019 */
[----:B------:R-:W-:Y:S02]  /*1a7e0*/  IMAD.MOV.U32 R12, RZ, RZ, 0x1 ;  /* 0x00000001ff0c7424 */ /* 0x000fe400078e00ff */
[----:B------:R-:W-:-:S07]  /*1a7f0*/  IMAD.MOV.U32 R2, RZ, RZ, R14 ;  /* 0x000000ffff027224 */ /* 0x000fce00078e000e */
[----:B------:R-:W-:Y:S05]  /*1a800*/  WARPSYNC.COLLECTIVE R15, `(.L_x_5679) ;  /* 0x000000000f087348 */ /* 0x000fea0003c00000 */
[----:B------:R0:W1:Y:S02]  /*1a810*/  SHFL.IDX P6, R14, R13, R12, R11 ;  /* 0x0000000c0d0e7389 */ /* 0x00006400000c000b */
[----:B01----:R-:W-:Y:S01]  /*1a820*/  ENDCOLLECTIVE ;  /* 0x000000000000791b */ /* 0x003fe20003800000 */
.L_x_5679:
        /* <DEDUP_REMOVED lines=11> */
.L_x_5680:
[----:B------:R-:W-:Y:S02]  /*1a8e0*/  IMAD.MOV.U32 R13, RZ, RZ, R25 ;  /* 0x000000ffff0d7224 */ /* 0x000fe400078e0019 */
[----:B------:R-:W-:Y:S02]  /*1a8f0*/  IMAD.MOV.U32 R12, RZ, RZ, 0x2 ;  /* 0x00000002ff0c7424 */ /* 0x000fe400078e00ff */
[----:B------:R-:W-:-:S07]  /*1a900*/  IMAD.MOV.U32 R2, RZ, RZ, R14 ;  /* 0x000000ffff027224 */ /* 0x000fce00078e000e */
[----:B------:R-:W-:Y:S05]  /*1a910*/  WARPSYNC.COLLECTIVE R15, `(.L_x_5681) ;  /* 0x000000000f087348 */ /* 0x000fea0003c00000 */
[----:B------:R0:W1:Y:S02]  /*1a920*/  SHFL.IDX P6, R14, R13, R12, R11 ;  /* 0x0000000c0d0e7389 */ /* 0x00006400000c000b */
[----:B01----:R-:W-:Y:S01]  /*1a930*/  ENDCOLLECTIVE ;  /* 0x000000000000791b */ /* 0x003fe20003800000 */
.L_x_5681:
        /* <DEDUP_REMOVED lines=11> */
.L_x_5682:
[----:B------:R-:W-:Y:S02]  /*1a9f0*/  IMAD.MOV.U32 R13, RZ, RZ, R25 ;  /* 0x000000ffff0d7224 */ /* 0x000fe400078e0019 */
[----:B------:R-:W-:Y:S02]  /*1aa00*/  IMAD.MOV.U32 R12, RZ, RZ, 0x3 ;  /* 0x00000003ff0c7424 */ /* 0x000fe400078e00ff */
[----:B------:R-:W-:-:S07]  /*1aa10*/  IMAD.MOV.U32 R2, RZ, RZ, R14 ;  /* 0x000000ffff027224 */ /* 0x000fce00078e000e */
[----:B------:R-:W-:Y:S05]  /*1aa20*/  WARPSYNC.COLLECTIVE R15, `(.L_x_5683) ;  /* 0x000000000f087348 */ /* 0x000fea0003c00000 */
[----:B------:R0:W1:Y:S02]  /*1aa30*/  SHFL.IDX P6, R14, R13, R12, R11 ;  /* 0x0000000c0d0e7389 */ /* 0x00006400000c000b */
[----:B01----:R-:W-:Y:S01]  /*1aa40*/  ENDCOLLECTIVE ;  /* 0x000000000000791b */ /* 0x003fe20003800000 */
.L_x_5683:
        /* <DEDUP_REMOVED lines=11> */
.L_x_5684:
[----:B------:R-:W-:Y:S01]  /*1ab00*/  IMAD.MOV.U32 R2, RZ, RZ, R14 ;  /* 0x000000ffff027224 */ /* 0x000fe200078e000e */
[----:B------:R-:W-:Y:S06]  /*1ab10*/  BRA `(.L_x_5685) ;  /* 0xffffffc4000c7947 */ /* 0x000fec000383ffff */
.L_x_5604:
[----:B---3--:R3:W4:Y:S02]  /*1ab20*/  SYNCS.PHASECHK.TRANS64.TRYWAIT P0, [R6+URZ+0x28c60], R19 ;  /* 0x028c6013060075a7 */ /* 0x008724000800017f */
[----:B----4-:R-:W-:Y:S05]  /*1ab30*/  @!P0 NANOSLEEP.SYNCS 0x989680 ;  /* 0x009896800000895d */ /* 0x010fea0003900000 */
[----:B------:R-:W4:Y:S02]  /*1ab40*/  @!P0 SYNCS.PHASECHK.TRANS64 P0, [R6+URZ+0x28c60], R19 ;  /* 0x028c6013060085a7 */ /* 0x000f24000800007f */
[----:B----4-:R-:W-:Y:S05]  /*1ab50*/  @!P0 BRA `(.L_x_5604) ;  /* 0xfffffffc00f08947 */ /* 0x010fea000383ffff */
[----:B------:R-:W-:Y:S05]  /*1ab60*/  BRA `(.L_x_5686) ;  /* 0xffffffc4005c7947 */ /* 0x000fea000383ffff */
.L_x_5605:
        /* <DEDUP_REMOVED lines=8> */
.L_x_5688:
[----:B------:R-:W-:Y:S05]  /*1abf0*/  BSYNC B1 ;  /* 0x0000000000017941 */ /* 0x000fea0003800000 */
.L_x_5687:
        /* <DEDUP_REMOVED lines=13> */
.L_x_5689:
        /* <DEDUP_REMOVED lines=17> */
.L_x_5690:
        /* <DEDUP_REMOVED lines=16> */
.L_x_5691:
        /* <DEDUP_REMOVED lines=19> */
.L_x_5692:
        /* <DEDUP_REMOVED lines=14> */
.L_x_5693:
        /* <DEDUP_REMOVED lines=16> */
.L_x_5694:
        /* <DEDUP_REMOVED lines=14> */
.L_x_5695:
[----:B------:R-:W-:Y:S05]  /*1b2d0*/  BRA `(.L_x_5696) ;  /* 0xffffffc000c07947 */ /* 0x000fea000383ffff */
.L_x_5613:
        /* <DEDUP_REMOVED lines=8> */
.L_x_5698:
[----:B------:R-:W-:Y:S05]  /*1b360*/  BSYNC B0 ;  /* 0x0000000000007941 */ /* 0x000fea0003800000 */
.L_x_5697:
        /* <DEDUP_REMOVED lines=9> */
.L_x_5699:
[----:B------:R-:W-:Y:S02]  /*1b400*/  ULDC UR4, c[0x0][0xc3c] ;  /* 0x00030f0000047ab9 */ /* 0x000fe40000000800 */
[----:B------:R-:W-:-:S13]  /*1b410*/  ISETP.GE.OR P1, PT, R9, UR4, !P0 ;  /* 0x0000000409007c0c */ /* 0x000fda000c726670 */
[----:B------:R-:W0:Y:S08]  /*1b420*/  @!P1 LDC.64 R2, c[0x0][0xc80] ;  /* 0x00032000ff029b82 */ /* 0x000e300000000a00 */
[----:B------:R-:W1:Y:S01]  /*1b430*/  @!P1 LDC.64 R4, c[0x0][0xc78] ;  /* 0x00031e00ff049b82 */ /* 0x000e620000000a00 */
[----:B------:R-:W-:Y:S01]  /*1b440*/  CS2R R24, SRZ ;  /* 0x0000000000187805 */ /* 0x000fe2000001ff00 */
[----:B------:R-:W-:-:S02]  /*1b450*/  IMAD.MOV.U32 R8, RZ, RZ, RZ ;  /* 0x000000ffff087224 */ /* 0x000fc400078e00ff */
[----:B------:R-:W-:Y:S02]  /*1b460*/  IMAD.MOV.U32 R11, RZ, RZ, RZ ;  /* 0x000000ffff0b7224 */ /* 0x000fe400078e00ff */
[----:B------:R-:W-:Y:S02]  /*1b470*/  IMAD.MOV.U32 R6, RZ, RZ, R14 ;  /* 0x000000ffff067224 */ /* 0x000fe400078e000e */
[----:B0-----:R-:W-:-:S05]  /*1b480*/  @!P1 IMAD.WIDE R2, R9, 0x4, R2 ;  /* 0x0000000409029825 */ /* 0x001fca00078e0202 */
[----:B------:R1:W2:Y:S02]  /*1b490*/  @!P1 LDG.E R7, desc[UR54][R2.64] ;  /* 0x0000003602079981 */ /* 0x0002a4000c1e1900 */
[----:B-1----:R-:W-:-:S05]  /*1b4a0*/  @!P1 IMAD.WIDE R2, R9, 0x4, R4 ;  /* 0x0000000409029825 */ /* 0x002fca00078e0204 */
        /* <DEDUP_REMOVED lines=12> */
.L_x_5700:
[----:B------:R-:W-:Y:S01]  /*1b570*/  IMAD.MOV.U32 R12, RZ, RZ, 0x2 ;  /* 0x00000002ff0c7424 */ /* 0x000fe200078e00ff */
[----:B------:R-:W-:-:S05]  /*1b580*/  SEL R4, R14, RZ, P1 ;  /* 0x000000ff0e047207 */ /* 0x000fca0000800000 */
[----:B------:R-:W-:-:S04]  /*1b590*/  IMAD.IADD R4, R13, 0x1, R4 ;  /* 0x000000010d047824 */ /* 0x000fc800078e0204 */
[----:B------:R-:W-:-:S07]  /*1b5a0*/  IMAD.MOV.U32 R13, RZ, RZ, R4 ;  /* 0x000000ffff0d7224 */ /* 0x000fce00078e0004 */
[----:B------:R-:W-:Y:S05]  /*1b5b0*/  WARPSYNC.COLLECTIVE R15, `(.L_x_5701) ;  /* 0x000000000f087348 */ /* 0x000fea0003c00000 */
[----:B------:R0:W1:Y:S02]  /*1b5c0*/  SHFL.UP P6, R14, R13, R12, R11 ;  /* 0x0400000c0d0e7389 */ /* 0x00006400000c000b */
[----:B01----:R-:W-:Y:S01]  /*1b5d0*/  ENDCOLLECTIVE ;  /* 0x000000000000791b */ /* 0x003fe20003800000 */
.L_x_5701:
[----:B------:R-:W-:Y:S01]  /*1b5e0*/  IMAD.MOV.U32 R12, RZ, RZ, 0x4 ;  /* 0x00000004ff0c7424 */ /* 0x000fe200078e00ff */
[----:B------:R-:W-:-:S05]  /*1b5f0*/  SEL R3, R14, RZ, P2 ;  /* 0x000000ff0e037207 */ /* 0x000fca0001000000 */
[----:B------:R-:W-:-:S04]  /*1b600*/  IMAD.IADD R2, R4, 0x1, R3 ;  /* 0x0000000104027824 */ /* 0x000fc800078e0203 */
[----:B------:R-:W-:-:S07]  /*1b610*/  IMAD.MOV.U32 R13, RZ, RZ, R2 ;  /* 0x000000ffff0d7224 */ /* 0x000fce00078e0002 */
[----:B------:R-:W-:Y:S05]  /*1b620*/  WARPSYNC.COLLECTIVE R15, `(.L_x_5702) ;  /* 0x000000000f087348 */ /* 0x000fea0003c00000 */
[----:B------:R0:W1:Y:S02]  /*1b630*/  SHFL.UP P6, R14, R13, R12, R11 ;  /* 0x0400000c0d0e7389 */ /* 0x00006400000c000b */
[----:B01----:R-:W-:Y:S01]  /*1b640*/  ENDCOLLECTIVE ;  /* 0x000000000000791b */ /* 0x003fe20003800000 */
.L_x_5702:
[----:B------:R-:W-:Y:S01]  /*1b650*/  IMAD.MOV.U32 R12, RZ, RZ, 0x8 ;  /* 0x00000008ff0c7424 */ /* 0x000fe200078e00ff */
[----:B------:R-:W-:-:S05]  /*1b660*/  SEL R3, R14, RZ, P3 ;  /* 0x000000ff0e037207 */ /* 0x000fca0001800000 */
[----:B------:R-:W-:-:S04]  /*1b670*/  IMAD.IADD R3, R2, 0x1, R3 ;  /* 0x0000000102037824 */ /* 0x000fc800078e0203 */
[----:B------:R-:W-:-:S07]  /*1b680*/  IMAD.MOV.U32 R13, RZ, RZ, R3 ;  /* 0x000000ffff0d7224 */ /* 0x000fce00078e0003 */
[----:B------:R-:W-:Y:S05]  /*1b690*/  WARPSYNC.COLLECTIVE R15, `(.L_x_5703) ;  /* 0x000000000f087348 */ /* 0x000fea0003c00000 */
[----:B------:R0:W1:Y:S02]  /*1b6a0*/  SHFL.UP P6, R14, R13, R12, R11 ;  /* 0x0400000c0d0e7389 */ /* 0x00006400000c000b */
[----:B01----:R-:W-:Y:S01]  /*1b6b0*/  ENDCOLLECTIVE ;  /* 0x000000000000791b */ /* 0x003fe20003800000 */
.L_x_5703:
[----:B------:R-:W-:Y:S01]  /*1b6c0*/  IMAD.MOV.U32 R12, RZ, RZ, 0x10 ;  /* 0x00000010ff0c7424 */ /* 0x000fe200078e00ff */
[----:B------:R-:W-:-:S05]  /*1b6d0*/  SEL R4, R14, RZ, P4 ;  /* 0x000000ff0e047207 */ /* 0x000fca0002000000 */
[----:B------:R-:W-:-:S04]  /*1b6e0*/  IMAD.IADD R4, R3, 0x1, R4 ;  /* 0x0000000103047824 */ /* 0x000fc800078e0204 */
[----:B------:R-:W-:-:S07]  /*1b6f0*/  IMAD.MOV.U32 R13, RZ, RZ, R4 ;  /* 0x000000ffff0d7224 */ /* 0x000fce00078e0004 */
[----:B------:R-:W-:Y:S05]  /*1b700*/  WARPSYNC.COLLECTIVE R15, `(.L_x_5704) ;  /* 0x000000000f087348 */ /* 0x000fea0003c00000 */
[----:B------:R0:W1:Y:S02]  /*1b710*/  SHFL.UP P6, R14, R13, R12, R11 ;  /* 0x0400000c0d0e7389 */ /* 0x00006400000c000b */
[----:B01----:R-:W-:Y:S01]  /*1b720*/  ENDCOLLECTIVE ;  /* 0x000000000000791b */ /* 0x003fe20003800000 */
.L_x_5704:
        /* <DEDUP_REMOVED lines=8> */
.L_x_5705:
[----:B------:R-:W-:Y:S05]  /*1b7b0*/  BRA `(.L_x_5706) ;  /* 0xffffffc4005c7947 */ /* 0x000fea000383ffff */
.L_x_5616:
[----:B------:R-:W-:Y:S01]  /*1b7c0*/  BSSY B0, `(.L_x_5707) ;  /* 0x0000007000007945 */ /* 0x000fe20003800000 */
[----:B------:R-:W-:Y:S02]  /*1b7d0*/  IMAD.MOV.U32 R12, RZ, RZ, 0x1 ;  /* 0x00000001ff0c7424 */ /* 0x000fe400078e00ff */
[----:B------:R-:W-:Y:S02]  /*1b7e0*/  IMAD.MOV.U32 R11, RZ, RZ, RZ ;  /* 0x000000ffff0b7224 */ /* 0x000fe400078e00ff */
[----:B------:R-:W-:-:S07]  /*1b7f0*/  IMAD.MOV.U32 R15, RZ, RZ, -0x1 ;  /* 0xffffffffff0f7424 */ /* 0x000fce00078e00ff */
[----:B------:R-:W-:Y:S05]  /*1b800*/  WARPSYNC.COLLECTIVE R15, `(.L_x_5708) ;  /* 0x000000000f087348 */ /* 0x000fea0003c00000 */
[----:B------:R0:W1:Y:S02]  /*1b810*/  SHFL.UP P6, R14, R13, R12, R11 ;  /* 0x0400000c0d0e7389 */ /* 0x00006400000c000b */
[----:B01----:R-:W-:Y:S01]  /*1b820*/  ENDCOLLECTIVE ;  /* 0x000000000000791b */ /* 0x003fe20003800000 */
.L_x_5708:
[----:B------:R-:W-:Y:S05]  /*1b830*/  BSYNC B0 ;  /* 0x0000000000007941 */ /* 0x000fea0003800000 */
.L_x_5707:
        /* <DEDUP_REMOVED lines=8> */
.L_x_5709:
[----:B------:R-:W-:Y:S01]  /*1b8c0*/  IMAD.MOV.U32 R12, RZ, RZ, 0x4 ;  /* 0x00000004ff0c7424 */ /* 0x000fe200078e00ff */
[----:B------:R-:W-:-:S05]  /*1b8d0*/  SEL R2, R14, RZ, P2 ;  /* 0x000000ff0e027207 */ /* 0x000fca0001000000 */
[----:B------:R-:W-:-:S04]  /*1b8e0*/  IMAD.IADD R2, R13, 0x1, R2 ;  /* 0x000000010d027824 */ /* 0x000fc800078e0202 */
[----:B------:R-:W-:-:S07]  /*1b8f0*/  IMAD.MOV.U32 R13, RZ, RZ, R2 ;  /* 0x000000ffff0d7224 */ /* 0x000fce00078e0002 */
[----:B------:R-:W-:Y:S05]  /*1b900*/  WARPSYNC.COLLECTIVE R15, `(.L_x_5710) ;  /* 0x000000000f087348 */ /* 0x000fea0003c00000 */
[----:B------:R0:W1:Y:S02]  /*1b910*/  SHFL.UP P6, R14, R13, R12, R11 ;  /* 0x0400000c0d0e7389 */ /* 0x00006400000c000b */
[----:B01----:R-:W-:Y:S01]  /*1b920*/  ENDCOLLECTIVE ;  /* 0x000000000000791b */ /* 0x003fe20003800000 */
.L_x_5710:
[----:B------:R-:W-:Y:S01]  /*1b930*/  IMAD.MOV.U32 R12, RZ, RZ, 0x8 ;  /* 0x00000008ff0c7424 */ /* 0x000fe200078e00ff */
[----:B------:R-:W-:-:S05]  /*1b940*/  SEL R3, R14, RZ, P3 ;  /* 0x000000ff0e037207 */ /* 0x000fca0001800000 */
[----:B------:R-:W-:-:S04]  /*1b950*/  IMAD.IADD R3, R2, 0x1, R3 ;  /* 0x0000000102037824 */ /* 0x000fc800078e0203 */
[----:B------:R-:W-:-:S07]  /*1b960*/  IMAD.MOV.U32 R13, RZ, RZ, R3 ;  /* 0x000000ffff0d7224 */ /* 0x000fce00078e0003 */
[----:B------:R-:W-:Y:S05]  /*1b970*/  WARPSYNC.COLLECTIVE R15, `(.L_x_5711) ;  /* 0x000000000f087348 */ /* 0x000fea0003c00000 */
[----:B------:R0:W1:Y:S02]  /*1b980*/  SHFL.UP P6, R14, R13, R12, R11 ;  /* 0x0400000c0d0e7389 */ /* 0x00006400000c000b */
[----:B01----:R-:W-:Y:S01]  /*1b990*/  ENDCOLLECTIVE ;  /* 0x000000000000791b */ /* 0x003fe20003800000 */
.L_x_5711:
[----:B------:R-:W-:Y:S01]  /*1b9a0*/  IMAD.MOV.U32 R12, RZ, RZ, 0x10 ;  /* 0x00000010ff0c7424 */ /* 0x000fe200078e00ff */
[----:B------:R-:W-:-:S05]  /*1b9b0*/  SEL R4, R14, RZ, P4 ;  /* 0x000000ff0e047207 */ /* 0x000fca0002000000 */
[----:B------:R-:W-:-:S04]  /*1b9c0*/  IMAD.IADD R4, R3, 0x1, R4 ;  /* 0x0000000103047824 */ /* 0x000fc800078e0204 */
[----:B------:R-:W-:-:S07]  /*1b9d0*/  IMAD.MOV.U32 R13, RZ, RZ, R4 ;  /* 0x000000ffff0d7224 */ /* 0x000fce00078e0004 */
[----:B------:R-:W-:Y:S05]  /*1b9e0*/  WARPSYNC.COLLECTIVE R15, `(.L_x_5712) ;  /* 0x000000000f087348 */ /* 0x000fea0003c00000 */
[----:B------:R0:W1:Y:S02]  /*1b9f0*/  SHFL.UP P6, R14, R13, R12, R11 ;  /* 0x0400000c0d0e7389 */ /* 0x00006400000c000b */
[----:B01----:R-:W-:Y:S01]  /*1ba00*/  ENDCOLLECTIVE ;  /* 0x000000000000791b */ /* 0x003fe20003800000 */
.L_x_5712:
        /* <DEDUP_REMOVED lines=8> */
.L_x_5713:
[----:B------:R-:W-:Y:S05]  /*1ba90*/  BRA `(.L_x_5714) ;  /* 0xffffffc400487947 */ /* 0x000fea000383ffff */
.L_x_5618:
[----:B------:R-:W-:Y:S01]  /*1baa0*/  BSSY B0, `(.L_x_5715) ;  /* 0x0000006000007945 */ /* 0x000fe20003800000 */
[----:B------:R-:W-:Y:S01]  /*1bab0*/  PLOP3.LUT P6, PT, P6, PT, PT, 0x8, 0x0 ;  /* 0x000000000000781c */ /* 0x000fe200037ce170 */
[----:B------:R-:W-:-:S12]  /*1bac0*/  IMAD.MOV.U32 R15, RZ, RZ, -0x1 ;  /* 0xffffffffff0f7424 */ /* 0x000fd800078e00ff */
[----:B0-----:R-:W-:Y:S05]  /*1bad0*/  WARPSYNC.COLLECTIVE R15, `(.L_x_5716) ;  /* 0x000000000f087348 */ /* 0x001fea0003c00000 */
[----:B------:R-:W-:Y:S01]  /*1bae0*/  VOTE.ANY R14, PT, P6 ;  /* 0x00000000000e7806 */ /* 0x000fe200030e0100 */
[----:B0-----:R-:W-:Y:S06]  /*1baf0*/  ENDCOLLECTIVE ;  /* 0x000000000000791b */ /* 0x001fec0003800000 */
.L_x_5716:
[----:B------:R-:W-:Y:S05]  /*1bb00*/  BSYNC B0 ;  /* 0x0000000000007941 */ /* 0x000fea0003800000 */
.L_x_5715:
        /* <DEDUP_REMOVED lines=8> */
.L_x_5717:
[----:B------:R-:W-:Y:S02]  /*1bb90*/  IMAD.IADD R27, R12, 0x1, R27 ;  /* 0x000000010c1b7824 */ /* 0x000fe400078e021b */
[----:B------:R-:W-:Y:S02]  /*1bba0*/  IMAD.MOV.U32 R13, RZ, RZ, R8 ;  /* 0x000000ffff0d7224 */ /* 0x000fe400078e0008 */
[----:B------:R-:W-:-:S07]  /*1bbb0*/  IMAD.MOV.U32 R25, RZ, RZ, R14 ;  /* 0x000000ffff197224 */ /* 0x000fce00078e000e */
[----:B------:R-:W-:Y:S05]  /*1bbc0*/  WARPSYNC.COLLECTIVE R15, `(.L_x_5718) ;  /* 0x000000000f087348 */ /* 0x000fea0003c00000 */
[----:B------:R0:W1:Y:S02]  /*1bbd0*/  SHFL.IDX P6, R14, R13, R12, R11 ;  /* 0x0000000c0d0e7389 */ /* 0x00006400000c000b */
[----:B01----:R-:W-:Y:S01]  /*1bbe0*/  ENDCOLLECTIVE ;  /* 0x000000000000791b */ /* 0x003fe20003800000 */
.L_x_5718:
[----:B------:R-:W-:Y:S01]  /*1bbf0*/  IMAD.MOV.U32 R8, RZ, RZ, R14 ;  /* 0x000000ffff087224 */ /* 0x000fe200078e000e */
[----:B------:R-:W-:Y:S06]  /*1bc00*/  BRA `(.L_x_5719) ;  /* 0xffffffc4002c7947 */ /* 0x000fec000383ffff */
.L_x_5620:
[----:B------:R-:W-:Y:S01]  /*1bc10*/  BSSY B0, `(.L_x_5720) ;  /* 0x0000007000007945 */ /* 0x000fe20003800000 */
[----:B------:R-:W-:Y:S02]  /*1bc20*/  IMAD.MOV.U32 R13, RZ, RZ, R3 ;  /* 0x000000ffff0d7224 */ /* 0x000fe400078e0003 */
[----:B------:R-:W-:Y:S02]  /*1bc30*/  IMAD.MOV.U32 R11, RZ, RZ, 0x1f ;  /* 0x0000001fff0b7424 */ /* 0x000fe400078e00ff */
[----:B------:R-:W-:-:S07]  /*1bc40*/  IMAD.MOV.U32 R15, RZ, RZ, -0x1 ;  /* 0xffffffffff0f7424 */ /* 0x000fce00078e00ff */
[----:B0-23--:R-:W-:Y:S05]  /*1bc50*/  WARPSYNC.COLLECTIVE R15, `(.L_x_5721) ;  /* 0x000000000f087348 */ /* 0x00dfea0003c00000 */
[----:B------:R1:W4:Y:S02]  /*1bc60*/  SHFL.IDX P6, R14, R13, R12, R11 ;  /* 0x0000000c0d0e7389 */ /* 0x00032400000c000b */
[----:B01234-:R-:W-:Y:S01]  /*1bc70*/  ENDCOLLECTIVE ;  /* 0x000000000000791b */ /* 0x01ffe20003800000 */
.L_x_5721:
[----:B------:R-:W-:Y:S05]  /*1bc80*/  BSYNC B0 ;  /* 0x0000000000007941 */ /* 0x000fea0003800000 */
.L_x_5720:
[----:B------:R-:W-:Y:S01]  /*1bc90*/  IMAD.MOV.U32 R24, RZ, RZ, R14 ;  /* 0x000000ffff187224 */ /* 0x000fe200078e000e */
[----:B------:R-:W-:Y:S06]  /*1bca0*/  BRA `(.L_x_5619) ;  /* 0xffffffc4001c7947 */ /* 0x000fec000383ffff */
.L_x_5626:
[----:B-1----:R1:W4:Y:S02]  /*1bcb0*/  SYNCS.PHASECHK.TRANS64.TRYWAIT P0, [R7+URZ+0x28c20], R0 ;  /* 0x028c2000070075a7 */ /* 0x002324000800017f */
[----:B----4-:R-:W-:Y:S05]  /*1bcc0*/  @!P0 NANOSLEEP.SYNCS 0x989680 ;  /* 0x009896800000895d */ /* 0x010fea0003900000 */
[----:B------:R-:W4:Y:S02]  /*1bcd0*/  @!P0 SYNCS.PHASECHK.TRANS64 P0, [R7+URZ+0x28c20], R0 ;  /* 0x028c2000070085a7 */ /* 0x000f24000800007f */
[----:B----4-:R-:W-:Y:S05]  /*1bce0*/  @!P0 BRA `(.L_x_5626) ;  /* 0xfffffffc00f08947 */ /* 0x010fea000383ffff */
[----:B------:R-:W-:Y:S05]  /*1bcf0*/  BRA `(.L_x_5722) ;  /* 0xffffffcc00747947 */ /* 0x000fea000383ffff */
.L_x_5627:
        /* <DEDUP_REMOVED lines=11> */
.L_x_5724:
[----:B------:R-:W-:Y:S05]  /*1bdb0*/  BSYNC B0 ;  /* 0x0000000000007941 */ /* 0x000fea0003800000 */
.L_x_5723:
[----:B------:R-:W-:Y:S05]  /*1bdc0*/  BRA `(.L_x_5725) ;  /* 0xffffffcc005c7947 */ /* 0x000fea000383ffff */
.L_x_5630:
[----:B------:R-:W-:Y:S01]  /*1bdd0*/  BSSY B1, `(.L_x_5726) ;  /* 0x0000006000017945 */ /* 0x000fe20003800000 */
[----:B------:R-:W-:-:S07]  /*1bde0*/  IMAD.MOV.U32 R15, RZ, RZ, -0x1 ;  /* 0xffffffffff0f7424 */ /* 0x000fce00078e00ff */
[----:B0123--:R-:W-:Y:S05]  /*1bdf0*/  WARPSYNC.COLLECTIVE R15, `(.L_x_5727) ;  /* 0x000000000f0c7348 */ /* 0x00ffea0003c00000 */
[----:B------:R-:W-:Y:S02]  /*1be00*/  ELECT P6, UR62, PT ;  /* 0x00000000003e782f */ /* 0x000fe400038c0000 */
[----:B------:R-:W-:Y:S01]  /*1be10*/  MOV R14, UR62 ;  /* 0x0000003e000e7c02 */ /* 0x000fe20008000f00 */
[----:B0123--:R-:W-:Y:S10]  /*1be20*/  ENDCOLLECTIVE ;  /* 0x000000000000791b */ /* 0x00fff40003800000 */
.L_x_5727:
[----:B------:R-:W-:Y:S05]  /*1be30*/  BSYNC B1 ;  /* 0x0000000000017941 */ /* 0x000fea0003800000 */
.L_x_5726:
[----:B------:R-:W-:Y:S05]  /*1be40*/  BRA `(.L_x_5728) ;  /* 0xffffffcc00547947 */ /* 0x000fea000383ffff */
.L_x_5632:
[----:B-1----:R1:W4:Y:S02]  /*1be50*/  SYNCS.PHASECHK.TRANS64.TRYWAIT P1, [R5+URZ+0x28c40], R0 ;  /* 0x028c4000050075a7 */ /* 0x002324000802017f */
[----:B----4-:R-:W-:Y:S05]  /*1be60*/  @!P1 NANOSLEEP.SYNCS 0x989680 ;  /* 0x009896800000995d */ /* 0x010fea0003900000 */
[----:B------:R-:W4:Y:S02]  /*1be70*/  @!P1 SYNCS.PHASECHK.TRANS64 P1, [R5+URZ+0x28c40], R0 ;  /* 0x028c4000050095a7 */ /* 0x000f24000802007f */
[----:B----4-:R-:W-:Y:S05]  /*1be80*/  @!P1 BRA `(.L_x_5632) ;  /* 0xfffffffc00f09947 */ /* 0x010fea000383ffff */
[----:B------:R-:W-:Y:S05]  /*1be90*/  BRA `(.L_x_5729) ;  /* 0xffffffcc00747947 */ /* 0x000fea000383ffff */
.L_x_5634:
[----:B----4-:R4:W0:Y:S02]  /*1bea0*/  SYNCS.PHASECHK.TRANS64.TRYWAIT P1, [R3+URZ+0x28c40], R2 ;  /* 0x028c4002030075a7 */ /* 0x010824000802017f */
[----:B0-----:R-:W-:Y:S05]  /*1beb0*/  @!P1 NANOSLEEP.SYNCS 0x989680 ;  /* 0x009896800000995d */ /* 0x001fea0003900000 */
[----:B------:R-:W0:Y:S02]  /*1bec0*/  @!P1 SYNCS.PHASECHK.TRANS64 P1, [R3+URZ+0x28c40], R2 ;  /* 0x028c4002030095a7 */ /* 0x000e24000802007f */
[----:B0-----:R-:W-:Y:S05]  /*1bed0*/  @!P1 BRA `(.L_x_5634) ;  /* 0xfffffffc00f09947 */ /* 0x001fea000383ffff */
[----:B------:R-:W-:Y:S05]  /*1bee0*/  BRA `(.L_x_5730) ;  /* 0xffffffcc00807947 */ /* 0x000fea000383ffff */
.L_x_5636:
[----:B------:R0:W0:Y:S02]  /*1bef0*/  SYNCS.PHASECHK.TRANS64.TRYWAIT P1, [R5+URZ+0x28c60], R0 ;  /* 0x028c6000050075a7 */ /* 0x000024000802017f */
[----:B0-----:R-:W-:Y:S05]  /*1bf00*/  @!P1 NANOSLEEP.SYNCS 0x989680 ;  /* 0x009896800000995d */ /* 0x001fea0003900000 */
[----:B------:R-:W0:Y:S02]  /*1bf10*/  @!P1 SYNCS.PHASECHK.TRANS64 P1, [R5+URZ+0x28c60], R0 ;  /* 0x028c6000050095a7 */ /* 0x000e24000802007f */
[----:B0-----:R-:W-:Y:S05]  /*1bf20*/  @!P1 BRA `(.L_x_5636) ;  /* 0xfffffffc00f09947 */ /* 0x001fea000383ffff */
[----:B------:R-:W-:Y:S05]  /*1bf30*/  BRA `(.L_x_5731) ;  /* 0xffffffcc007c7947 */ /* 0x000fea000383ffff */
.L_x_5732:
        /* <DEDUP_REMOVED lines=12> */
.L_x_15649:


//--------------------- .text._ZN7cutlass13device_kernelIN5flash11enable_sm90INS1_16FlashAttnFwdSm90INS1_25CollectiveMainloopFwdSm90ILi2EN4cute5tupleIJNS5_1CILi1EEES8_S8_EEENS6_IJNS7_ILi64EEESA_SA_EEELi512ENS_10bfloat16_tEfNS_4arch4Sm90ELb0ELb1ELb0ELb1ELb1ELb1ELb0ELb0ELb0ELb1ELb1ELb0EEENS1_21CollectiveEpilogueFwdINS6_IJSA_NS7_ILi512EEESA_EEES9_SC_SE_Li256ELb1ELb1ELb1ELb0EEENS1_36VarlenDynamicPersistentTileSchedulerILi64ELi64ELi256ELi128ELb1ELb1ELb1ELb1ELb0ELb1EEEEEEEEEvNT_6ParamsE --------------------------
	.section	.text._ZN7cutlass13device_kernelIN5flash11enable_sm90INS1_16FlashAttnFwdSm90INS1_25CollectiveMainloopFwdSm90ILi2EN4cute5tupleIJNS5_1CILi1EEES8_S8_EEENS6_IJNS7_ILi64EEESA_SA_EEELi512ENS_10bfloat16_tEfNS_4arch4Sm90ELb0ELb1ELb0ELb1ELb1ELb1ELb0ELb0ELb0ELb1ELb1ELb0EEENS1_21CollectiveEpilogueFwdINS6_IJSA_NS7_ILi512EEESA_EEES9_SC_SE_Li256ELb1ELb1ELb1ELb0EEENS1_36VarlenDynamicPersistentTileSchedulerILi64ELi64ELi256ELi128ELb1ELb1ELb1ELb1ELb0ELb1EEEEEEEEEvNT_6ParamsE,"ax",@progbits
	.align	128
.text._ZN7cutlass13device_kernelIN5flash11enable_sm90INS1_16FlashAttnFwdSm90INS1_25CollectiveMainloopFwdSm90ILi2EN4cute5tupleIJNS5_1CILi1EEES8_S8_EEENS6_IJNS7_ILi64EEESA_SA_EEELi512ENS_10bfloat16_tEfNS_4arch4Sm90ELb0ELb1ELb0ELb1ELb1ELb1ELb0ELb0ELb0ELb1ELb1ELb0EEENS1_21CollectiveEpilogueFwdINS6_IJSA_NS7_ILi512EEESA_EEES9_SC_SE_Li256ELb1ELb1ELb1ELb0EEENS1_36VarlenDynamicPersistentTileSchedulerILi64ELi64ELi256ELi128ELb1ELb1ELb1ELb1ELb0ELb1EEEEEEEEEvNT_6ParamsE:
        .type           _ZN7cutlass13device_kernelIN5flash11enable_sm90INS1_16FlashAttnFwdSm90INS1_25CollectiveMainloopFwdSm90ILi2EN4cute5tupleIJNS5_1CILi1EEES8_S8_EEENS6_IJNS7_ILi64EEESA_SA_EEELi512ENS_10bfloat16_tEfNS_4arch4Sm90ELb0ELb1ELb0ELb1ELb1ELb1ELb0ELb0ELb0ELb1ELb1ELb0EEENS1_21CollectiveEpilogueFwdINS6_IJSA_NS7_ILi512EEESA_EEES9_SC_SE_Li256ELb1ELb1ELb1ELb0EEENS1_36VarlenDynamicPersistentTileSchedulerILi64ELi64ELi256ELi128ELb1ELb1ELb1ELb1ELb0ELb1EEEEEEEEEvNT_6ParamsE,@function
        .size           _ZN7cutlass13device_kernelIN5flash11enable_sm90INS1_16FlashAttnFwdSm90INS1_25CollectiveMainloopFwdSm90ILi2EN4cute5tupleIJNS5_1CILi1EEES8_S8_EEENS6_IJNS7_ILi64EEESA_SA_EEELi512ENS_10bfloat16_tEfNS_4arch4Sm90ELb0ELb1ELb0ELb1ELb1ELb1ELb0ELb0ELb0ELb1ELb1ELb0EEENS1_21CollectiveEpilogueFwdINS6_IJSA_NS7_ILi512EEESA_EEES9_SC_SE_Li256ELb1ELb1ELb1ELb0EEENS1_36VarlenDynamicPersistentTileSchedulerILi64ELi64ELi256ELi128ELb1ELb1ELb1ELb1ELb0ELb1EEEEEEEEEvNT_6ParamsE,(.L_x_15650 - _ZN7cutlass13device_kernelIN5flash11enable_sm90INS1_16FlashAttnFwdSm90INS1_25CollectiveMainloopFwdSm90ILi2EN4cute5tupleIJNS5_1CILi1EEES8_S8_EEENS6_IJNS7_ILi64EEESA_SA_EEELi512ENS_10bfloat16_tEfNS_4arch4Sm90ELb0ELb1ELb0ELb1ELb1ELb1ELb0ELb0ELb0ELb1ELb1ELb0EEENS1_21CollectiveEpilogueFwdINS6_IJSA_NS7_ILi512EEESA_EEES9_SC_SE_Li256ELb1ELb1ELb1ELb0EEENS1_36VarlenDynamicPersistentTileSchedulerILi64ELi64ELi256ELi128ELb1ELb1ELb1ELb1ELb0ELb1EEEEEEEEEvNT_6ParamsE)
        .other          _ZN7cutlass13device_kernelIN5flash11enable_sm90INS1_16FlashAttnFwdSm90INS1_25CollectiveMainloopFwdSm90ILi2EN4cute5tupleIJNS5_1CILi1EEES8_S8_EEENS6_IJNS7_ILi64EEESA_SA_EEELi512ENS_10bfloat16_tEfNS_4arch4Sm90ELb0ELb1ELb0ELb1ELb1ELb1ELb0ELb0ELb0ELb1ELb1ELb0EEENS1_21CollectiveEpilogueFwdINS6_IJSA_NS7_ILi512EEESA_EEES9_SC_SE_Li256ELb1ELb1ELb1ELb0EEENS1_36VarlenDynamicPersistentTileSchedulerILi64ELi64ELi256ELi128ELb1ELb1ELb1ELb1ELb0ELb1EEEEEEEEEvNT_6ParamsE,@"STO_CUDA_ENTRY STV_DEFAULT"
_ZN7cutlass13device_kernelIN5flash11enable_sm90INS1_16FlashAttnFwdSm90INS1_25CollectiveMainloopFwdSm90ILi2EN4cute5tupleIJNS5_1CILi1EEES8_S8_EEENS6_IJNS7_ILi64EEESA_SA_EEELi512ENS_10bfloat16_tEfNS_4arch4Sm90ELb0ELb1ELb0ELb1ELb1ELb1ELb0ELb0ELb0ELb1ELb1ELb0EEENS1_21CollectiveEpilogueFwdINS6_IJSA_NS7_ILi512EEESA_EEES9_SC_SE_Li256ELb1ELb1ELb1ELb0EEENS1_36VarlenDynamicPersistentTileSchedulerILi64ELi64ELi256ELi128ELb1ELb1ELb1ELb1ELb0ELb1EEEEEEEEEvNT_6ParamsE:
        /* <DEDUP_REMOVED lines=18> */
.L_x_5734:
[----:B------:R-:W-:Y:S05]  /*0120*/  BSYNC B0 ;  /* 0x0000000000007941 */ /* 0x000fea0003800000 */
.L_x_5733:
        /* <DEDUP_REMOVED lines=37> */
.L_x_5735:
        /* <DEDUP_REMOVED lines=22> */
.L_x_5736:
        /* <DEDUP_REMOVED lines=18> */
.L_x_5737:
        /* <DEDUP_REMOVED lines=22> */
.L_x_5738:
        /* <DEDUP_REMOVED lines=22> */
.L_x_5739:
        /* <DEDUP_REMOVED lines=8> */
.L_x_5742:
        /* <DEDUP_REMOVED lines=25> */
[CC--:B------:R-:W-:Y:S02]  /*0ad0*/  LEA.HI R4, R3.reuse, R0.reuse, RZ, 0x4 ;  /* 0x0000000003047211 */ /* 0x0c0fe400078f20ff */
[----:B------:R-:W-:-:S02]  /*0ae0*/  LEA.HI R5, R3, R0, RZ, 0x5 ;  /* 0x0000000003057211 */ /* 0x000fc400078f28ff */
[CC--:B------:R-:W-:Y:S02]  /*0af0*/  LEA.HI R6, R3.reuse, R0.reuse, RZ, 0x7 ;  /* 0x0000000003067211 */ /* 0x0c0fe400078f38ff */
[CC--:B------:R-:W-:Y:S02]  /*0b00*/  LEA.HI R10, R3.reuse, R0.reuse, RZ, 0x2 ;  /* 0x00000000030a7211 */ /* 0x0c0fe400078f10ff */
[----:B------:R-:W-:Y:S02]  /*0b10*/  LEA.HI R3, R3, R0, RZ, 0x3 ;  /* 0x0000000003037211 */ /* 0x000fe400078f18ff */
[----:B------:R-:W-:Y:S02]  /*0b20*/  SHF.R.S32.HI R214, RZ, 0x5, R5 ;  /* 0x00000005ffd67819 */ /* 0x000fe40000011405 */
[----:B------:R-:W-:Y:S02]  /*0b30*/  LOP3.LUT R13, R3, 0xfffffff8, RZ, 0xc0, !PT ;  /* 0xfffffff8030d7812 */ /* 0x000fe400078ec0ff */
[----:B------:R-:W-:-:S02]  /*0b40*/  LOP3.LUT R3, R4, 0xfffffff0, RZ, 0xc0, !PT ;  /* 0xfffffff004037812 */ /* 0x000fc400078ec0ff */
[----:B------:R-:W-:Y:S01]  /*0b50*/  SHF.R.S32.HI R7, RZ, 0x4, R4 ;  /* 0x00000004ff077819 */ /* 0x000fe20000011404 */
[C---:B------:R-:W-:Y:S01]  /*0b60*/  IMAD.IADD R13, R0.reuse, 0x1, -R13 ;  /* 0x00000001000d7824 */ /* 0x040fe200078e0a0d */
[----:B------:R-:W-:Y:S01]  /*0b70*/  SHF.R.S32.HI R5, RZ, 0x1f, R5 ;  /* 0x0000001fff057819 */ /* 0x000fe20000011405 */
[----:B------:R-:W-:Y:S01]  /*0b80*/  IMAD.IADD R3, R0, 0x1, -R3 ;  /* 0x0000000100037824 */ /* 0x000fe200078e0a03 */
[----:B------:R-:W-:Y:S01]  /*0b90*/  LOP3.LUT R9, R6, 0xffffff80, RZ, 0xc0, !PT ;  /* 0xffffff8006097812 */ /* 0x000fe200078ec0ff */
[----:B------:R-:W-:Y:S01]  /*0ba0*/  IMAD.SHL.U32 R199, R13, 0x8, RZ ;  /* 0x000000080dc77824 */ /* 0x000fe200078e00ff */
[----:B------:R-:W-:Y:S02]  /*0bb0*/  LEA.HI R4, R4, R7, RZ, 0x1 ;  /* 0x0000000704047211 */ /* 0x000fe400078f08ff */
[----:B------:R-:W-:Y:S01]  /*0bc0*/  LOP3.LUT R11, R10, 0xfffffffc, RZ, 0xc0, !PT ;  /* 0xfffffffc0a0b7812 */ /* 0x000fe200078ec0ff */
[----:B------:R-:W-:Y:S01]  /*0bd0*/  IMAD.IADD R9, R0, 0x1, -R9 ;  /* 0x0000000100097824 */ /* 0x000fe200078e0a09 */
[----:B------:R-:W-:Y:S01]  /*0be0*/  LEA.HI R5, R5, R214, RZ, 0x2 ;  /* 0x000000d605057211 */ /* 0x000fe200078f10ff */
[C---:B------:R-:W-:Y:S01]  /*0bf0*/  VIADD R37, R199.reuse, 0x40 ;  /* 0x00000040c7257836 */ /* 0x040fe20000000000 */
[----:B------:R-:W-:Y:S01]  /*0c00*/  LOP3.LUT R4, R4, 0x1ffffffe, RZ, 0xc0, !PT ;  /* 0x1ffffffe04047812 */ /* 0x000fe200078ec0ff */
[----:B------:R-:W-:Y:S01]  /*0c10*/  IMAD.IADD R190, R0, 0x1, -R11 ;  /* 0x0000000100be7824 */ /* 0x000fe200078e0a0b */
[----:B------:R-:W-:Y:S01]  /*0c20*/  SHF.R.S32.HI R20, RZ, 0x7, R6 ;  /* 0x00000007ff147819 */ /* 0x000fe20000011406 */
[----:B------:R-:W-:Y:S01]  /*0c30*/  VIADD R34, R199, 0x100 ;  /* 0x00000100c7227836 */ /* 0x000fe20000000000 */
[--C-:B------:R-:W-:Y:S01]  /*0c40*/  SHF.R.S32.HI R8, RZ, 0x1f, R3.reuse ;  /* 0x0000001fff087819 */ /* 0x100fe20000011403 */
[----:B------:R-:W-:Y:S01]  /*0c50*/  IMAD.IADD R4, R7, 0x1, -R4 ;  /* 0x0000000107047824 */ /* 0x000fe200078e0a04 */
[----:B------:R-:W-:Y:S01]  /*0c60*/  LOP3.LUT R5, R5, 0x3ffffc, RZ, 0xc0, !PT ;  /* 0x003ffffc05057812 */ /* 0x000fe200078ec0ff */
[----:B------:R-:W-:Y:S01]  /*0c70*/  IMAD R16, R20, 0x100, R3 ;  /* 0x0000010014107824 */ /* 0x000fe200078e0203 */
[----:B------:R-:W-:Y:S01]  /*0c80*/  SHF.R.S32.HI R0, RZ, 0x1f, R9 ;  /* 0x0000001fff007819 */ /* 0x000fe20000011409 */
[----:B------:R-:W-:Y:S01]  /*0c90*/  IMAD.SHL.U32 R4, R4, 0x8, RZ ;  /* 0x0000000804047824 */ /* 0x000fe200078e00ff */
[----:B------:R-:W-:Y:S01]  /*0ca0*/  LEA.HI R12, R8, R3, RZ, 0x3 ;  /* 0x00000003080c7211 */ /* 0x000fe200078f18ff */
[----:B------:R-:W-:Y:S01]  /*0cb0*/  IMAD.IADD R5, R214, 0x1, -R5 ;  /* 0x00000001d6057824 */ /* 0x000fe200078e0a05 */
[----:B------:R-:W-:Y:S01]  /*0cc0*/  SHF.R.S32.HI R193, RZ, 0x2, R10 ;  /* 0x00000002ffc17819 */ /* 0x000fe2000001140a */
[----:B------:R-:W-:Y:S01]  /*0cd0*/  STL [R1+0x60], R20 ;  /* 0x0000601401007387 */ /* 0x000fe20000100800 */
[-C--:B------:R-:W-:Y:S01]  /*0ce0*/  LEA.HI R7, R0, R9.reuse, RZ, 0x2 ;  /* 0x0000000900077211 */ /* 0x080fe200078f10ff */
[----:B------:R-:W-:Y:S01]  /*0cf0*/  IMAD R17, R5, 0x10, R16 ;  /* 0x0000001005117824 */ /* 0x000fe200078e0210 */
[C---:B------:R-:W-:Y:S01]  /*0d00*/  LOP3.LUT R14, R12.reuse, 0xfffffff8, RZ, 0xc0, !PT ;  /* 0xfffffff80c0e7812 */ /* 0x040fe200078ec0ff */
[----:B------:R-:W-:Y:S01]  /*0d10*/  VIADD R5, R193, 0x20 ;  /* 0x00000020c1057836 */ /* 0x000fe20000000000 */
[--C-:B------:R-:W-:Y:S01]  /*0d20*/  SHF.R.S32.HI R8, RZ, 0x2, R7.reuse ;  /* 0x00000002ff087819 */ /* 0x100fe20000011407 */
[----:B------:R-:W-:Y:S01]  /*0d30*/  IMAD.SHL.U32 R12, R12, 0x40, RZ ;  /* 0x000000400c0c7824 */ /* 0x000fe200078e00ff */
[----:B------:R-:W-:Y:S01]  /*0d40*/  SHF.R.S32.HI R11, RZ, 0x1f, R7 ;  /* 0x0000001fff0b7819 */ /* 0x000fe20000011407 */
[----:B------:R-:W-:Y:S01]  /*0d50*/  IMAD.IADD R14, R3, 0x1, -R14 ;  /* 0x00000001030e7824 */ /* 0x000fe200078e0a0e */
[----:B------:R-:W-:Y:S01]  /*0d60*/  LOP3.LUT R16, R7, 0x7ffffffc, RZ, 0xc0, !PT ;  /* 0x7ffffffc07107812 */ /* 0x000fe200078ec0ff */
[----:B------:R-:W-:Y:S01]  /*0d70*/  VIADD R31, R199, 0x1c0 ;  /* 0x000001c0c71f7836 */ /* 0x000fe20000000000 */
[----:B------:R-:W-:Y:S01]  /*0d80*/  LEA.HI R11, R11, R8, RZ, 0x3 ;  /* 0x000000080b0b7211 */ /* 0x000fe200078f18ff */
[----:B------:R-:W-:Y:S01]  /*0d90*/  IMAD.SHL.U32 R3, R14, 0x40, RZ ;  /* 0x000000400e037824 */ /* 0x000fe200078e00ff */
[----:B------:R-:W-:Y:S01]  /*0da0*/  SHF.R.S32.HI R18, RZ, 0x1f, R5 ;  /* 0x0000001fff127819 */ /* 0x000fe20000011405 */
[----:B------:R-:W-:Y:S01]  /*0db0*/  IMAD.IADD R16, R9, 0x1, -R16 ;  /* 0x0000000109107824 */ /* 0x000fe200078e0a10 */
[----:B------:R-:W-:Y:S01]  /*0dc0*/  LEA.HI R0, R0, R9, RZ, 0x5 ;  /* 0x0000000900007211 */ /* 0x000fe200078f28ff */
[----:B------:R-:W-:Y:S01]  /*0dd0*/  VIADD R36, R199, 0x80 ;  /* 0x00000080c7247836 */ /* 0x000fe20000000000 */
[----:B------:R-:W-:Y:S01]  /*0de0*/  LOP3.LUT R11, R11, 0xfffffff8, RZ, 0xc0, !PT ;  /* 0xfffffff80b0b7812 */ /* 0x000fe200078ec0ff */
[----:B------:R-:W-:Y:S01]  /*0df0*/  IMAD.SHL.U32 R189, R16, 0x2, RZ ;  /* 0x0000000210bd7824 */ /* 0x000fe200078e00ff */
[----:B------:R-:W-:Y:S01]  /*0e00*/  LEA.HI R9, R18, R5, RZ, 0x3 ;  /* 0x0000000512097211 */ /* 0x000fe200078f18ff */
[----:B------:R-:W-:Y:S01]  /*0e10*/  IMAD.SHL.U32 R5, R5, 0x40, RZ ;  /* 0x0000004005057824 */ /* 0x000fe200078e00ff */
[----:B------:R-:W-:Y:S01]  /*0e20*/  LOP3.LUT R3, R3, 0x1c0, RZ, 0xc0, !PT ;  /* 0x000001c003037812 */ /* 0x000fe200078ec0ff */
[----:B------:R-:W-:Y:S01]  /*0e30*/  IMAD.IADD R11, R8, 0x1, -R11 ;  /* 0x00000001080b7824 */ /* 0x000fe200078e0a0b */
[----:B------:R-:W-:Y:S01]  /*0e40*/  SHF.R.S32.HI R0, RZ, 0x5, R0 ;  /* 0x00000005ff007819 */ /* 0x000fe20000011400 */
[----:B------:R-:W-:Y:S01]  /*0e50*/  IMAD.SHL.U32 R18, R190, 0x8, RZ ;  /* 0x00000008be127824 */ /* 0x000fe200078e00ff */
[----:B------:R-:W-:Y:S01]  /*0e60*/  LEA.HI R6, R6, R20, RZ, 0x1 ;  /* 0x0000001406067211 */ /* 0x000fe200078f08ff */
[--C-:B------:R-:W-:Y:S01]  /*0e70*/  IMAD.U32 R8, R17, 0x40, R4.reuse ;  /* 0x0000004011087824 */ /* 0x100fe200078e0004 */
[----:B------:R-:W-:Y:S01]  /*0e80*/  LOP3.LUT R7, R5, 0x1c0, RZ, 0xc0, !PT ;  /* 0x000001c005077812 */ /* 0x000fe200078ec0ff */
[----:B------:R-:W-:Y:S01]  /*0e90*/  IMAD R194, R0, 0x10, R11 ;  /* 0x0000001000c27824 */ /* 0x000fe200078e020b */
[----:B------:R-:W-:Y:S01]  /*0ea0*/  LOP3.LUT R4, R3, 0x8, R4, 0xf8, !PT ;  /* 0x0000000803047812 */ /* 0x000fe200078ef804 */
[----:B------:R-:W-:Y:S01]  /*0eb0*/  VIADD R30, R18, 0x40 ;  /* 0x00000040121e7836 */ /* 0x000fe20000000000 */
[----:B------:R-:W-:Y:S01]  /*0ec0*/  SHF.R.U32.HI R5, RZ, 0x3, R3 ;  /* 0x00000003ff057819 */ /* 0x000fe20000011603 */
[----:B------:R-:W-:Y:S01]  /*0ed0*/  IMAD.SHL.U32 R9, R9, 0x40, RZ ;  /* 0x0000004009097824 */ /* 0x000fe200078e00ff */
[----:B------:R-:W-:Y:S01]  /*0ee0*/  LOP3.LUT R3, R12, 0x7ffffe00, RZ, 0xc0, !PT ;  /* 0x7ffffe000c037812 */ /* 0x000fe200078ec0ff */
[----:B------:R-:W-:Y:S01]  /*0ef0*/  VIADD R29, R18, 0x60 ;  /* 0x00000060121d7836 */ /* 0x000fe20000000000 */
[----:B------:R-:W-:Y:S01]  /*0f00*/  LOP3.LUT R6, R6, 0xfffffe, RZ, 0xc0, !PT ;  /* 0x00fffffe06067812 */ /* 0x000fe200078ec0ff */
[----:B------:R-:W-:Y:S01]  /*0f10*/  VIADD R28, R18, 0x80 ;  /* 0x00000080121c7836 */ /* 0x000fe20000000000 */
[----:B------:R-:W-:Y:S01]  /*0f20*/  LEA.HI R0, R190, R190, RZ, 0x1 ;  /* 0x000000bebe007211 */ /* 0x000fe200078f08ff */
[----:B------:R-:W-:Y:S01]  /*0f30*/  IMAD R3, R214, 0x400, R3 ;  /* 0x00000400d6037824 */ /* 0x000fe200078e0203 */
[----:B------:R-:W-:Y:S01]  /*0f40*/  SHF.R.S32.HI R10, RZ, 0x1f, R10 ;  /* 0x0000001fff0a7819 */ /* 0x000fe2000001140a */
[----:B------:R-:W-:Y:S01]  /*0f50*/  IMAD.IADD R6, R20, 0x1, -R6 ;  /* 0x0000000114067824 */ /* 0x000fe200078e0a06 */
[----:B------:R-:W-:Y:S01]  /*0f60*/  LOP3.LUT R4, R4, R5, RZ, 0x3c, !PT ;  /* 0x0000000504047212 */ /* 0x000fe200078e3cff */
[----:B------:R0:W-:Y:S01]  /*0f70*/  STL [R1+0x6c], R8 ;  /* 0x00006c0801007387 */ /* 0x0001e20000100800 */
[----:B------:R-:W-:Y:S01]  /*0f80*/  LOP3.LUT R5, R0, 0x1ffffffe, RZ, 0xc0, !PT ;  /* 0x1ffffffe00057812 */ /* 0x000fe200078ec0ff */
[C---:B------:R-:W-:Y:S01]  /*0f90*/  VIADD R27, R18.reuse, 0xa0 ;  /* 0x000000a0121b7836 */ /* 0x040fe20000000000 */
[----:B------:R-:W-:Y:S01]  /*0fa0*/  SHF.R.U32.HI R15, RZ, 0x3, R7 ;  /* 0x00000003ff0f7819 */ /* 0x000fe20000011607 */
[----:B------:R-:W-:Y:S01]  /*0fb0*/  STL [R1+0x5c], RZ ;  /* 0x00005cff01007387 */ /* 0x000fe20000100800 */
[----:B------:R-:W-:Y:S01]  /*0fc0*/  SHF.R.S32.HI R0, RZ, 0x1f, R30 ;  /* 0x0000001fff007819 */ /* 0x000fe2000001141e */
[----:B------:R-:W-:Y:S01]  /*0fd0*/  VIADD R26, R18, 0xc0 ;  /* 0x000000c0121a7836 */ /* 0x000fe20000000000 */
[----:B------:R-:W-:Y:S01]  /*0fe0*/  LOP3.LUT R7, R7, 0x38, R18, 0xf8, !PT ;  /* 0x0000003807077812 */ /* 0x000fe200078ef812 */
[----:B------:R-:W-:Y:S01]  /*0ff0*/  STL [R1+0x14], R30 ;  /* 0x0000141e01007387 */ /* 0x000fe20000100800 */
[----:B------:R-:W-:Y:S01]  /*1000*/  LEA.HI R10, R10, R193, RZ, 0x3 ;  /* 0x000000c10a0a7211 */ /* 0x000fe200078f18ff */
[----:B------:R-:W-:Y:S01]  /*1010*/  VIADD R25, R18, 0xe0 ;  /* 0x000000e012197836 */ /* 0x000fe20000000000 */
[----:B0-----:R-:W-:Y:S01]  /*1020*/  LOP3.LUT R8, R9, 0xfffffe00, RZ, 0xc0, !PT ;  /* 0xfffffe0009087812 */ /* 0x001fe200078ec0ff */
[----:B------:R-:W-:Y:S01]  /*1030*/  IMAD.IADD R3, R3, 0x1, R4 ;  /* 0x0000000103037824 */ /* 0x000fe200078e0204 */
[----:B------:R0:W-:Y:S01]  /*1040*/  STL [R1+0x10], R29 ;  /* 0x0000101d01007387 */ /* 0x0001e20000100800 */
[----:B------:R-:W-:Y:S01]  /*1050*/  IMAD.SHL.U32 R23, R6, 0x100, RZ ;  /* 0x0000010006177824 */ /* 0x000fe200078e00ff */
[----:B------:R-:W-:Y:S01]  /*1060*/  SHF.R.S32.HI R4, RZ, 0x1f, R29 ;  /* 0x0000001fff047819 */ /* 0x000fe2000001141d */
[----:B------:R-:W-:Y:S01]  /*1070*/  VIADD R229, R18, 0x100 ;  /* 0x0000010012e57836 */ /* 0x000fe20000000000 */
[----:B------:R-:W-:Y:S01]  /*1080*/  STL [R1+0xc], R28 ;  /* 0x00000c1c01007387 */ /* 0x000fe20000100800 */
[----:B------:R-:W-:Y:S01]  /*1090*/  SHF.L.U64.HI R0, R30, 0x1, R0 ;  /* 0x000000011e007819 */ /* 0x000fe20000010200 */
[----:B------:R-:W-:Y:S01]  /*10a0*/  VIADD R228, R18, 0x120 ;  /* 0x0000012012e47836 */ /* 0x000fe20000000000 */
[----:B------:R-:W-:Y:S01]  /*10b0*/  LOP3.LUT R7, R8, R7, R15, 0xf6, !PT ;  /* 0x0000000708077212 */ /* 0x000fe200078ef60f */
[----:B------:R-:W-:Y:S01]  /*10c0*/  STL [R1+0x8], R27 ;  /* 0x0000081b01007387 */ /* 0x000fe20000100800 */
[----:B------:R-:W-:Y:S01]  /*10d0*/  LOP3.LUT R10, R10, 0xfffffff8, RZ, 0xc0, !PT ;  /* 0xfffffff80a0a7812 */ /* 0x000fe200078ec0ff */
[----:B------:R-:W-:Y:S01]  /*10e0*/  VIADD R226, R18, 0x140 ;  /* 0x0000014012e27836 */ /* 0x000fe20000000000 */
[----:B------:R-:W-:Y:S01]  /*10f0*/  SHF.R.S32.HI R6, RZ, 0x1f, R28 ;  /* 0x0000001fff067819 */ /* 0x000fe2000001141c */
[----:B------:R-:W-:Y:S01]  /*1100*/  STL [R1+0x4], R26 ;  /* 0x0000041a01007387 */ /* 0x000fe20000100800 */
[----:B------:R-:W-:Y:S01]  /*1110*/  SHF.R.S32.HI R8, RZ, 0x1f, R27 ;  /* 0x0000001fff087819 */ /* 0x000fe2000001141b */
[----:B------:R-:W-:Y:S01]  /*1120*/  IMAD.IADD R198, R193, 0x1, -R10 ;  /* 0x00000001c1c67824 */ /* 0x000fe200078e0a0a */
[----:B0-----:R-:W-:Y:S01]  /*1130*/  SHF.L.U64.HI R29, R29, 0x1, R4 ;  /* 0x000000011d1d7819 */ /* 0x001fe20000010204 */
[----:B------:R-:W-:Y:S01]  /*1140*/  STL [R1], R25 ;  /* 0x0000001901007387 */ /* 0x000fe20000100800 */
[----:B------:R-:W-:Y:S01]  /*1150*/  SHF.L.U64.HI R4, R28, 0x1, R6 ;  /* 0x000000011c047819 */ /* 0x000fe20000010206 */
[C---:B------:R-:W-:Y:S01]  /*1160*/  VIADD R219, R18.reuse, 0x160 ;  /* 0x0000016012db7836 */ /* 0x040fe20000000000 */
[----:B------:R-:W-:Y:S01]  /*1170*/  SHF.R.S32.HI R9, RZ, 0x1f, R26 ;  /* 0x0000001fff097819 */ /* 0x000fe2000001141a */
[----:B------:R-:W-:Y:S01]  /*1180*/  STL [R1+0x68], R23 ;  /* 0x0000681701007387 */ /* 0x000fe20000100800 */
[----:B------:R-:W-:Y:S01]  /*1190*/  SHF.R.S32.HI R10, RZ, 0x1f, R25 ;  /* 0x0000001fff0a7819 */ /* 0x000fe20000011419 */
[----:B------:R-:W-:Y:S01]  /*11a0*/  VIADD R218, R18, 0x180 ;  /* 0x0000018012da7836 */ /* 0x000fe20000000000 */
[----:B------:R-:W-:Y:S01]  /*11b0*/  SHF.R.S32.HI R12, RZ, 0x1f, R229 ;  /* 0x0000001fff0c7819 */ /* 0x000fe200000114e5 */
[----:B------:R0:W-:Y:S01]  /*11c0*/  STL [R1+0x18], R0 ;  /* 0x0000180001007387 */ /* 0x0001e20000100800 */
[----:B------:R-:W-:Y:S01]  /*11d0*/  SHF.L.U64.HI R6, R26, 0x1, R9 ;  /* 0x000000011a067819 */ /* 0x000fe20000010209 */
[----:B------:R-:W-:Y:S01]  /*11e0*/  VIADD R217, R18, 0x1a0 ;  /* 0x000001a012d97836 */ /* 0x000fe20000000000 */
[----:B------:R-:W-:Y:S01]  /*11f0*/  SHF.R.S32.HI R11, RZ, 0x1f, R228 ;  /* 0x0000001fff0b7819 */ /* 0x000fe200000114e4 */
[----:B------:R-:W-:Y:S01]  /*1200*/  STL [R1+0x1c], R29 ;  /* 0x00001c1d01007387 */ /* 0x000fe20000100800 */
[----:B------:R-:W-:Y:S01]  /*1210*/  R2P PR, R14, 0x6 ;  /* 0x000000060e007804 */ /* 0x000fe20000000000 */
[C---:B------:R-:W-:Y:S01]  /*1220*/  VIADD R216, R18.reuse, 0x1c0 ;  /* 0x000001c012d87836 */ /* 0x040fe20000000000 */
[----:B------:R-:W-:Y:S01]  /*1230*/  SHF.R.S32.HI R13, RZ, 0x1f, R226 ;  /* 0x0000001fff0d7819 */ /* 0x000fe200000114e2 */
[----:B------:R1:W-:Y:S01]  /*1240*/  STL [R1+0x20], R4 ;  /* 0x0000200401007387 */ /* 0x0003e20000100800 */
[----:B------:R-:W-:Y:S01]  /*1250*/  SHF.R.S32.HI R14, RZ, 0x1f, R219 ;  /* 0x0000001fff0e7819 */ /* 0x000fe200000114db */
[----:B------:R-:W-:Y:S01]  /*1260*/  VIADD R215, R18, 0x1e0 ;  /* 0x000001e012d77836 */ /* 0x000fe20000000000 */
[----:B0-----:R-:W-:Y:S01]  /*1270*/  SHF.L.U64.HI R0, R27, 0x1, R8 ;  /* 0x000000011b007819 */ /* 0x001fe20000010208 */
[----:B------:R-:W-:Y:S01]  /*1280*/  IMAD.IADD R197, R189, 0x1, R23 ;  /* 0x00000001bdc57824 */ /* 0x000fe200078e0217 */
[----:B------:R-:W-:Y:S01]  /*1290*/  SHF.R.S32.HI R15, RZ, 0x1f, R218 ;  /* 0x0000001fff0f7819 */ /* 0x000fe200000114da */
[----:B------:R-:W-:Y:S01]  /*12a0*/  IMAD.IADD R5, R190, 0x1, -R5 ;  /* 0x00000001be057824 */ /* 0x000fe200078e0a05 */
[----:B------:R-:W-:Y:S01]  /*12b0*/  SHF.R.S32.HI R20, RZ, 0x1f, R217 ;  /* 0x0000001fff147819 */ /* 0x000fe200000114d9 */
[----:B------:R0:W-:Y:S01]  /*12c0*/  STL [R1+0x24], R0 ;  /* 0x0000240001007387 */ /* 0x0001e20000100800 */
[----:B------:R-:W-:Y:S01]  /*12d0*/  SHF.R.S32.HI R21, RZ, 0x1f, R216 ;  /* 0x0000001fff157819 */ /* 0x000fe200000114d8 */
[----:B------:R-:W-:Y:S01]  /*12e0*/  IMAD R200, R3, 0x2, R2 ;  /* 0x0000000203c87824 */ /* 0x000fe200078e0202 */
        /* <DEDUP_REMOVED lines=9> */
[C---:B------:R-:W-:Y:S01]  /*1380*/  VIADD R34, R197.reuse, 0x28 ;  /* 0x00000028c5227836 */ /* 0x040fe20000000000 */
[----:B------:R-:W-:Y:S01]  /*1390*/  SHF.R.S32.HI R31, RZ, 0x1f, R31 ;  /* 0x0000001fff1f7819 */ /* 0x000fe2000001141f */
[----:B------:R-:W-:Y:S01]  /*13a0*/  VIADD R31, R197, 0x40 ;  /* 0x00000040c51f7836 */ /* 0x000fe20000000000 */
[----:B-1----:R-:W-:Y:S01]  /*13b0*/  SHF.L.U64.HI R6, R228, 0x1, R11 ;  /* 0x00000001e4067819 */ /* 0x002fe2000001020b */
[----:B------:R0:W-:Y:S01]  /*13c0*/  STL [R1+0x30], R0 ;  /* 0x0000300001007387 */ /* 0x0001e20000100800 */
[C---:B------:R-:W-:Y:S01]  /*13d0*/  VIADD R33, R199.reuse, 0x140 ;  /* 0x00000140c7217836 */ /* 0x040fe20000000000 */
[----:B--2---:R-:W-:Y:S01]  /*13e0*/  SHF.L.U64.HI R4, R226, 0x1, R13 ;  /* 0x00000001e2047819 */ /* 0x004fe2000001020d */
[----:B------:R-:W-:Y:S01]  /*13f0*/  VIADD R32, R199, 0x180 ;  /* 0x00000180c7207836 */ /* 0x000fe20000000000 */
[----:B------:R1:W-:Y:S01]  /*1400*/  STL [R1+0x34], R6 ;  /* 0x0000340601007387 */ /* 0x0003e20000100800 */
[C---:B------:R-:W-:Y:S01]  /*1410*/  VIADD R28, R197.reuse, 0x58 ;  /* 0x00000058c51c7836 */ /* 0x040fe20000000000 */
[----:B------:R-:W-:Y:S01]  /*1420*/  SHF.R.S32.HI R36, RZ, 0x1f, R36 ;  /* 0x0000001fff247819 */ /* 0x000fe20000011424 */
[----:B------:R-:W-:Y:S01]  /*1430*/  VIADD R25, R197, 0x70 ;  /* 0x00000070c5197836 */ /* 0x000fe20000000000 */
[----:B------:R2:W-:Y:S01]  /*1440*/  STL [R1+0x38], R4 ;  /* 0x0000380401007387 */ /* 0x0005e20000100800 */
[----:B------:R-:W-:Y:S01]  /*1450*/  IMAD R212, R5, 0x8, R194 ;  /* 0x0000000805d47824 */ /* 0x000fe200078e02c2 */
[----:B0-----:R-:W-:Y:S01]  /*1460*/  SHF.L.U64.HI R0, R219, 0x1, R14 ;  /* 0x00000001db007819 */ /* 0x001fe2000001020e */
[----:B------:R-:W-:Y:S01]  /*1470*/  VIADD R205, R200, 0x26800 ;  /* 0x00026800c8cd7836 */ /* 0x000fe20000000000 */
[----:B------:R-:W-:Y:S01]  /*1480*/  SHF.R.S32.HI R5, RZ, 0x1f, R37 ;  /* 0x0000001fff057819 */ /* 0x000fe20000011425 */
[C---:B------:R-:W-:Y:S01]  /*1490*/  VIADD R12, R197.reuse, 0xb8 ;  /* 0x000000b8c50c7836 */ /* 0x040fe20000000000 */
[----:B-1----:R-:W-:Y:S01]  /*14a0*/  SHF.L.U64.HI R6, R218, 0x1, R15 ;  /* 0x00000001da067819 */ /* 0x002fe2000001020f */
[----:B------:R0:W-:Y:S01]  /*14b0*/  STL [R1+0x3c], R0 ;  /* 0x00003c0001007387 */ /* 0x0001e20000100800 */
[C---:B------:R-:W-:Y:S01]  /*14c0*/  VIADD R15, R197.reuse, 0xa0 ;  /* 0x000000a0c50f7836 */ /* 0x040fe20000000000 */
[----:B------:R-:W-:Y:S01]  /*14d0*/  SHF.R.S32.HI R5, RZ, 0x1f, R34 ;  /* 0x0000001fff057819 */ /* 0x000fe20000011422 */
[C---:B------:R-:W-:Y:S01]  /*14e0*/  VIADD R9, R197.reuse, 0xd0 ;  /* 0x000000d0c5097836 */ /* 0x040fe20000000000 */
[----:B--2---:R-:W-:Y:S01]  /*14f0*/  SHF.L.U64.HI R4, R216, 0x1, R21 ;  /* 0x00000001d8047819 */ /* 0x004fe20000010215 */
[----:B------:R-:W-:Y:S01]  /*1500*/  STL [R1+0x40], R6 ;  /* 0x0000400601007387 */ /* 0x000fe20000100800 */
[C---:B------:R-:W-:Y:S01]  /*1510*/  VIADD R21, R197.reuse, 0x88 ;  /* 0x00000088c5157836 */ /* 0x040fe20000000000 */
[----:B------:R-:W-:Y:S01]  /*1520*/  SHF.R.S32.HI R5, RZ, 0x1f, R31 ;  /* 0x0000001fff057819 */ /* 0x000fe2000001141f */
[----:B------:R-:W-:Y:S01]  /*1530*/  VIADD R10, R197, 0xc8 ;  /* 0x000000c8c50a7836 */ /* 0x000fe20000000000 */
[----:B------:R-:W-:Y:S01]  /*1540*/  SHF.R.S32.HI R35, RZ, 0x1f, R35 ;  /* 0x0000001fff237819 */ /* 0x000fe20000011423 */
[----:B------:R-:W-:Y:S01]  /*1550*/  VIADD R185, R18, 0x20 ;  /* 0x0000002012b97836 */ /* 0x000fe20000000000 */
[----:B0-----:R-:W-:Y:S01]  /*1560*/  SHF.L.U64.HI R0, R217, 0x1, R20 ;  /* 0x00000001d9007819 */ /* 0x001fe20000010214 */
[C---:B------:R-:W-:Y:S01]  /*1570*/  VIADD R38, R197.reuse, 0x8 ;  /* 0x00000008c5267836 */ /* 0x040fe20000000000 */
[----:B------:R-:W-:Y:S01]  /*1580*/  SHF.R.S32.HI R33, RZ, 0x1f, R33 ;  /* 0x0000001fff217819 */ /* 0x000fe20000011421 */
[C---:B------:R-:W-:Y:S01]  /*1590*/  VIADD R36, R197.reuse, 0x18 ;  /* 0x00000018c5247836 */ /* 0x040fe20000000000 */
[----:B------:R-:W-:Y:S01]  /*15a0*/  SHF.R.S32.HI R32, RZ, 0x1f, R32 ;  /* 0x0000001fff207819 */ /* 0x000fe20000011420 */
[----:B------:R0:W-:Y:S01]  /*15b0*/  STL [R1+0x44], R0 ;  /* 0x0000440001007387 */ /* 0x0001e20000100800 */
[----:B------:R-:W-:Y:S01]  /*15c0*/  SEL R204, R204, 0xffffffe0, !P1 ;  /* 0xffffffe0cccc7807 */ /* 0x000fe20004800000 */
[C---:B------:R-:W-:Y:S01]  /*15d0*/  VIADD R35, R197.reuse, 0x20 ;  /* 0x00000020c5237836 */ /* 0x040fe20000000000 */
[----:B------:R-:W-:Y:S01]  /*15e0*/  SHF.R.S32.HI R5, RZ, 0x1f, R28 ;  /* 0x0000001fff057819 */ /* 0x000fe2000001141c */
[----:B------:R1:W-:Y:S01]  /*15f0*/  STL [R1+0x48], R4 ;  /* 0x0000480401007387 */ /* 0x0003e20000100800 */
[C---:B------:R-:W-:Y:S01]  /*1600*/  VIADD R33, R197.reuse, 0x30 ;  /* 0x00000030c5217836 */ /* 0x040fe20000000000 */
[----:B------:R-:W-:Y:S01]  /*1610*/  SHF.R.S32.HI R5, RZ, 0x1f, R25 ;  /* 0x0000001fff057819 */ /* 0x000fe20000011419 */
[C---:B------:R-:W-:Y:S01]  /*1620*/  VIADD R32, R197.reuse, 0x38 ;  /* 0x00000038c5207836 */ /* 0x040fe20000000000 */
[----:B------:R-:W-:Y:S01]  /*1630*/  SHF.R.S32.HI R5, RZ, 0x1f, R21 ;  /* 0x0000001fff057819 */ /* 0x000fe20000011415 */
[----:B------:R-:W-:Y:S01]  /*1640*/  VIADD R30, R197, 0x48 ;  /* 0x00000048c51e7836 */ /* 0x000fe20000000000 */
[----:B0-----:R-:W-:Y:S01]  /*1650*/  SHF.L.U64.HI R0, R215, 0x1, R24 ;  /* 0x00000001d7007819 */ /* 0x001fe20000010218 */
[C---:B------:R-:W-:Y:S01]  /*1660*/  VIADD R29, R197.reuse, 0x50 ;  /* 0x00000050c51d7836 */ /* 0x040fe20000000000 */
[----:B------:R-:W-:Y:S01]  /*1670*/  SHF.R.S32.HI R5, RZ, 0x1f, R15 ;  /* 0x0000001fff057819 */ /* 0x000fe2000001140f */
[----:B------:R-:W-:Y:S01]  /*1680*/  VIADD R27, R197, 0x60 ;  /* 0x00000060c51b7836 */ /* 0x000fe20000000000 */
[----:B------:R-:W-:Y:S01]  /*1690*/  SHF.R.S32.HI R5, RZ, 0x1f, R12 ;  /* 0x0000001fff057819 */ /* 0x000fe2000001140c */
[----:B-1----:R-:W-:Y:S01]  /*16a0*/  IMAD R4, R7, 0x2, R2 ;  /* 0x0000000207047824 */ /* 0x002fe200078e0202 */
[----:B------:R0:W-:Y:S01]  /*16b0*/  STL [R1+0x4c], R0 ;  /* 0x00004c0001007387 */ /* 0x0001e20000100800 */
[C---:B------:R-:W-:Y:S01]  /*16c0*/  VIADD R7, R197.reuse, 0xe0 ;  /* 0x000000e0c5077836 */ /* 0x040fe20000000000 */
[----:B------:R-:W-:Y:S01]  /*16d0*/  SHF.R.S32.HI R3, RZ, 0x1f, R9 ;  /* 0x0000001fff037819 */ /* 0x000fe20000011409 */
[C---:B------:R-:W-:Y:S01]  /*16e0*/  VIADD R26, R197.reuse, 0x68 ;  /* 0x00000068c51a7836 */ /* 0x040fe20000000000 */
[----:B------:R1:W-:Y:S01]  /*16f0*/  STL [R1+0x64], R4 ;  /* 0x0000640401007387 */ /* 0x0003e20000100800 */
        /* <DEDUP_REMOVED lines=18> */
[C---:B-1----:R-:W-:Y:S01]  /*1820*/  VIADD R4, R197.reuse, 0xf0 ;  /* 0x000000f0c5047836 */ /* 0x042fe20000000000 */
        /* <DEDUP_REMOVED lines=11> */
[----:B------:R-:W-:Y:S01]  /*18e0*/  IMAD.MOV.U32 R17, RZ, RZ, RZ ;  /* 0x000000ffff117224 */ /* 0x000fe200078e00ff */
        /* <DEDUP_REMOVED lines=12> */
.L_x_5971:
        /* <DEDUP_REMOVED lines=12> */
[----:B--2---:R-:W1:Y:S01]  /*1a70*/  @P0 LDC.64 R8, c[0x0][0xa28] ;  /* 0x00028a00ff080b82 */ /* 0x004e620000000a00 */
[----:B------:R-:W-:Y:S01]  /*1a80*/  ISETP.NE.AND.EX P3, PT, RZ, UR5, PT, P3 ;  /* 0x00000005ff007c0c */ /* 0x000fe2000bf65330 */
[----:B0-----:R-:W-:-:S06]  /*1a90*/  IMAD.WIDE R4, R83, 0x4, R4 ;  /* 0x0000000453047825 */ /* 0x001fcc00078e0204 */
[----:B------:R-:W0:Y:S01]  /*1aa0*/  @P1 LDC.64 R6, c[0x0][0xa18] ;  /* 0x00028600ff061b82 */ /* 0x000e220000000a00 */
[----:B------:R-:W-:Y:S02]  /*1ab0*/  ULDC UR4, c[0x0][0x288] ;  /* 0x0000a20000047ab9 */ /* 0x000fe40000000800 */
[----:B------:R-:W-:Y:S01]  /*1ac0*/  IMAD.U32 R23, RZ, RZ, UR4 ;  /* 0x00000004ff177e24 */ /* 0x000fe2000f8e00ff */
[----:B------:R2:W-:Y:S01]  /*1ad0*/  STL [R1+0x54], R83 ;  /* 0x0000545301007387 */ /* 0x0005e20000100800 */
[----:B------:R-:W-:-:S03]  /*1ae0*/  ULDC.64 UR4, c[0x0][0x418] ;  /* 0x0001060000047ab9 */ /* 0x000fc60000000a00 */
        /* <DEDUP_REMOVED lines=17> */
[----:B------:R-:W-:Y:S02]  /*1c00*/  LEA.HI R11, R0, R3, RZ, 0x10 ;  /* 0x00000003000b7211 */ /* 0x000fe400078f80ff */
        /* <DEDUP_REMOVED lines=11> */
.L_x_5744:
[----:B------:R-:W-:Y:S02]  /*1cc0*/  IMAD.U32 R34, RZ, RZ, UR5 ;  /* 0x00000005ff227e24 */ /* 0x000fe4000f8e00ff */
[----:B------:R-:W-:Y:S01]  /*1cd0*/  IMAD.U32 R25, RZ, RZ, UR4 ;  /* 0x00000004ff197e24 */ /* 0x000fe2000f8e00ff */
[----:B------:R-:W-:Y:S06]  /*1ce0*/  @!P2 BRA `(.L_x_5745) ;  /* 0x000000000010a947 */ /* 0x000fec0003800000 */
[----:B------:R-:W0:Y:S02]  /*1cf0*/  LDC.64 R4, c[0x0][0xa20] ;  /* 0x00028800ff047b82 */ /* 0x000e240000000a00 */
[----:B0-----:R-:W-:-:S05]  /*1d00*/  IMAD.WIDE R4, R83, 0x4, R4 ;  /* 0x0000000453047825 */ /* 0x001fca00078e0204 */
[----:B------:R0:W5:Y:S01]  /*1d10*/  LDG.E R25, desc[UR42][R4.64] ;  /* 0x0000002a04197981 */ /* 0x000162000c1e1900 */
[----:B------:R-:W-:Y:S05]  /*1d20*/  BRA `(.L_x_5746) ;  /* 0x0000000000107947 */ /* 0x000fea0003800000 */
.L_x_5745:
[----:B------:R-:W-:Y:S05]  /*1d30*/  @!P3 BRA `(.L_x_5746) ;  /* 0x00000000000cb947 */ /* 0x000fea0003800000 */
[----:B------:R-:W2:Y:S04]  /*1d40*/  LDG.E R0, desc[UR42][R4.64] ;  /* 0x0000002a04007981 */ /* 0x000ea8000c1e1900 */
[----:B------:R-:W2:Y:S02]  /*1d50*/  LDG.E R25, desc[UR42][R4.64+0x4] ;  /* 0x0000042a04197981 */ /* 0x000ea4000c1e1900 */
[----:B--2---:R-:W-:-:S07]  /*1d60*/  IMAD.IADD R25, R25, 0x1, -R0 ;  /* 0x0000000119197824 */ /* 0x004fce00078e0a00 */
.L_x_5746:
        /* <DEDUP_REMOVED lines=8> */
[----:B0-----:R-:W0:Y:S01]  /*1df0*/  @P1 LDC.64 R4, c[0x0][0xa30] ;  /* 0x00028c00ff041b82 */ /* 0x001e220000000a00 */
[----:B--2---:R-:W-:-:S05]  /*1e00*/  @P0 IMAD.WIDE R6, R83, 0x4, R6 ;  /* 0x0000000453060825 */ /* 0x004fca00078e0206 */
[----:B------:R-:W2:Y:S04]  /*1e10*/  @P0 LDG.E R0, desc[UR42][R6.64] ;  /* 0x0000002a06000981 */ /* 0x000ea8000c1e1900 */
[----:B------:R-:W2:Y:S01]  /*1e20*/  @P0 LDG.E R3, desc[UR42][R6.64+0x4] ;  /* 0x0000042a06030981 */ /* 0x000ea2000c1e1900 */
[----:B-----5:R-:W-:Y:S02]  /*1e30*/  IMAD.MOV.U32 R80, RZ, RZ, R25 ;  /* 0x000000ffff507224 */ /* 0x020fe400078e0019 */
[----:B0-----:R-:W-:-:S05]  /*1e40*/  @P1 IMAD.WIDE R4, R83, 0x4, R4 ;  /* 0x0000000453041825 */ /* 0x001fca00078e0204 */
[----:B------:R0:W5:Y:S01]  /*1e50*/  @P1 LDG.E R80, desc[UR42][R4.64] ;  /* 0x0000002a04501981 */ /* 0x000162000c1e1900 */
[----:B-1----:R-:W-:Y:S01]  /*1e60*/  ISETP.NE.AND P1, PT, R8, 0x1, PT ;  /* 0x000000010800780c */ /* 0x002fe20003f25270 */
[----:B------:R-:W-:Y:S02]  /*1e70*/  IMAD.SHL.U32 R196, R81, 0x40, RZ ;  /* 0x0000004051c47824 */ /* 0x000fe400078e00ff */
[----:B------:R-:W-:Y:S01]  /*1e80*/  IMAD.IADD R13, R25, 0x1, -R10 ;  /* 0x00000001190d7824 */ /* 0x000fe200078e0a0a */
[----:B0-----:R-:W0:Y:S09]  /*1e90*/  LDC.64 R4, c[0x0][0x9e0] ;  /* 0x00027800ff047b82 */ /* 0x001e320000000a00 */
[----:B------:R-:W1:Y:S08]  /*1ea0*/  @P1 LDC R9, c[0x0][0x44c] ;  /* 0x00011300ff091b82 */ /* 0x000e700000000800 */
[----:B------:R-:W3:Y:S01]  /*1eb0*/  @P1 LDC R8, c[0x0][0x450] ;  /* 0x00011400ff081b82 */ /* 0x000ee20000000800 */
[----:B0-----:R-:W-:Y:S01]  /*1ec0*/  ISETP.GE.AND P2, PT, R5, 0x1, PT ;  /* 0x000000010500780c */ /* 0x001fe20003f46270 */
[----:B--2---:R-:W-:-:S02]  /*1ed0*/  @P0 IMAD.IADD R34, R3, 0x1, -R0 ;  /* 0x0000000103220824 */ /* 0x004fc400078e0a00 */
[----:B------:R-:W-:Y:S02]  /*1ee0*/  VIADD R0, R196, 0x3f ;  /* 0x0000003fc4007836 */ /* 0x000fe40000000000 */
[----:B------:R-:W-:Y:S02]  /*1ef0*/  IMAD.IADD R184, R13, 0x1, R34 ;  /* 0x000000010db87824 */ /* 0x000fe400078e0222 */
[----:B-1----:R-:W-:-:S03]  /*1f00*/  @P1 IMAD.HI.U32 R3, R0, R9, RZ ;  /* 0x0000000900031227 */ /* 0x002fc600078e00ff */
[C---:B------:R-:W-:Y:S01]  /*1f10*/  IADD3 R7, R184.reuse, 0x1, -R23 ;  /* 0x00000001b8077810 */ /* 0x040fe20007ffe817 */
[----:B------:R-:W-:Y:S01]  /*1f20*/  IMAD.MOV.U32 R6, RZ, RZ, R0 ;  /* 0x000000ffff067224 */ /* 0x000fe200078e0000 */
[----:B---3--:R-:W-:Y:S01]  /*1f30*/  @P1 SHF.R.U32.HI R6, RZ, R8, R3 ;  /* 0x00000008ff061219 */ /* 0x008fe20000011603 */
[----:B------:R-:W-:-:S04]  /*1f40*/  VIADD R0, R184, 0x3f ;  /* 0x0000003fb8007836 */ /* 0x000fc80000000000 */
[----:B------:R-:W-:Y:S01]  /*1f50*/  IMAD.IADD R9, R7, 0x1, R6 ;  /* 0x0000000107097824 */ /* 0x000fe200078e0206 */
[----:B------:R-:W-:-:S03]  /*1f60*/  SHF.R.S32.HI R3, RZ, 0x1f, R0 ;  /* 0x0000001fff037819 */ /* 0x000fc60000011400 */
[----:B------:R-:W-:Y:S01]  /*1f70*/  IMAD.IADD R4, R9, 0x1, R4 ;  /* 0x0000000109047824 */ /* 0x000fe200078e0204 */
[----:B------:R-:W-:-:S04]  /*1f80*/  LEA.HI R3, R3, R0, RZ, 0x6 ;  /* 0x0000000003037211 */ /* 0x000fc800078f30ff */
[----:B------:R-:W-:Y:S01]  /*1f90*/  SHF.R.S32.HI R38, RZ, 0x6, R3 ;  /* 0x00000006ff267819 */ /* 0x000fe20000011403 */
        /* <DEDUP_REMOVED lines=12> */
.L_x_5749:
[----:B------:R-:W-:-:S13]  /*2060*/  ISETP.NE.AND P0, PT, R5, 0x1, PT ;  /* 0x000000010500780c */ /* 0x000fda0003f05270 */
[----:B------:R-:W0:Y:S02]  /*2070*/  @P0 LDC.64 R6, c[0x0][0x9e8] ;  /* 0x00027a00ff060b82 */ /* 0x000e240000000a00 */
[----:B0-----:R-:W-:-:S05]  /*2080*/  @P0 IMAD.HI.U32 R6, R0, R6, RZ ;  /* 0x0000000600060227 */ /* 0x001fca00078e00ff */
[----:B------:R-:W-:-:S07]  /*2090*/  @P0 SHF.R.U32.HI R0, RZ, R7, R6 ;  /* 0x00000007ff000219 */ /* 0x000fce0000011606 */
.L_x_5750:
[----:B------:R-:W-:Y:S05]  /*20a0*/  BSYNC B0 ;  /* 0x0000000000007941 */ /* 0x000fea0003800000 */
.L_x_5748:
[----:B------:R-:W-:-:S05]  /*20b0*/  IMAD R3, R0, R5, R5 ;  /* 0x0000000500037224 */ /* 0x000fca00078e0205 */
[----:B------:R-:W-:-:S07]  /*20c0*/  VIMNMX R4, R4, R3, PT ;  /* 0x0000000304047248 */ /* 0x000fce0003fe0100 */
.L_x_5747:
[----:B------:R-:W0:Y:S01]  /*20d0*/  @P1 LDC R7, c[0x0][0x44c] ;  /* 0x00011300ff071b82 */ /* 0x000e220000000800 */
[----:B------:R-:W-:Y:S01]  /*20e0*/  VIADD R4, R4, 0x3f ;  /* 0x0000003f04047836 */ /* 0x000fe20000000000 */
[----:B------:R-:W-:Y:S01]  /*20f0*/  ULDC UR4, c[0x0][0x9dc] ;  /* 0x0002770000047ab9 */ /* 0x000fe20000000800 */
[----:B------:R-:W-:Y:S02]  /*2100*/  IMAD.MOV.U32 R0, RZ, RZ, R196 ;  /* 0x000000ffff007224 */ /* 0x000fe400078e00c4 */
[----:B------:R-:W-:Y:S01]  /*2110*/  IMAD.IADD R37, R184, 0x1, -R23 ;  /* 0x00000001b8257824 */ /* 0x000fe200078e0a17 */
[----:B------:R-:W-:Y:S02]  /*2120*/  SHF.R.S32.HI R3, RZ, 0x1f, R4 ;  /* 0x0000001fff037819 */ /* 0x000fe40000011404 */
[----:B------:R-:W1:Y:S02]  /*2130*/  @P1 LDC R9, c[0x0][0x450] ;  /* 0x00011400ff091b82 */ /* 0x000e640000000800 */
[----:B------:R-:W-:-:S04]  /*2140*/  LEA.HI R3, R3, R4, RZ, 0x6 ;  /* 0x0000000403037211 */ /* 0x000fc800078f30ff */
[----:B------:R-:W-:-:S04]  /*2150*/  SHF.R.S32.HI R3, RZ, 0x6, R3 ;  /* 0x00000006ff037819 */ /* 0x000fc80000011403 */
[----:B------:R-:W-:Y:S01]  /*2160*/  VIMNMX R8, R38, R3, PT ;  /* 0x0000000326087248 */ /* 0x000fe20003fe0100 */
[----:B0-----:R-:W-:-:S05]  /*2170*/  @P1 IMAD.HI.U32 R6, R196, R7, RZ ;  /* 0x00000007c4061227 */ /* 0x001fca00078e00ff */
[----:B-1----:R-:W-:-:S05]  /*2180*/  @P1 SHF.R.U32.HI R0, RZ, R9, R6 ;  /* 0x00000009ff001219 */ /* 0x002fca0000011606 */
        /* <DEDUP_REMOVED lines=13> */
.L_x_5753:
[----:B------:R-:W-:-:S13]  /*2260*/  ISETP.NE.AND P0, PT, R5, 0x1, PT ;  /* 0x000000010500780c */ /* 0x000fda0003f05270 */
[----:B------:R-:W0:Y:S02]  /*2270*/  @P0 LDC.64 R6, c[0x0][0x9e8] ;  /* 0x00027a00ff060b82 */ /* 0x000e240000000a00 */
[----:B0-----:R-:W-:-:S05]  /*2280*/  @P0 IMAD.HI.U32 R6, R0, R6, RZ ;  /* 0x0000000600060227 */ /* 0x001fca00078e00ff */
[----:B------:R-:W-:-:S07]  /*2290*/  @P0 SHF.R.U32.HI R0, RZ, R7, R6 ;  /* 0x00000007ff000219 */ /* 0x000fce0000011606 */
.L_x_5754:
[----:B------:R-:W-:Y:S05]  /*22a0*/  BSYNC B0 ;  /* 0x0000000000007941 */ /* 0x000fea0003800000 */
.L_x_5752:
[----:B------:R-:W-:-:S05]  /*22b0*/  IMAD R0, R0, R5, RZ ;  /* 0x0000000500007224 */ /* 0x000fca00078e02ff */
[----:B------:R-:W-:-:S07]  /*22c0*/  VIMNMX R3, R3, R0, !PT ;  /* 0x0000000003037248 */ /* 0x000fce0007fe0100 */
.L_x_5751:
[----:B------:R-:W-:Y:S01]  /*22d0*/  SHF.R.S32.HI R0, RZ, 0x1f, R3 ;  /* 0x0000001fff007819 */ /* 0x000fe20000011403 */
[----:B------:R-:W-:Y:S01]  /*22e0*/  BSSY B0, `(.L_x_5755) ;  /* 0x000002a000007945 */ /* 0x000fe20003800000 */
[----:B------:R-:W-:Y:S02]  /*22f0*/  LOP3.LUT R14, R11, 0xff, RZ, 0xc0, !PT ;  /* 0x000000ff0b0e7812 */ /* 0x000fe400078ec0ff */
[----:B------:R-:W-:Y:S02]  /*2300*/  LEA.HI R0, R0, R3, RZ, 0x6 ;  /* 0x0000000300007211 */ /* 0x000fe400078f30ff */
[----:B------:R-:W-:Y:S01]  /*2310*/  SHF.R.U32.HI R4, RZ, 0x10, R11 ;  /* 0x00000010ff047819 */ /* 0x000fe2000001160b */
[----:B------:R0:W-:Y:S01]  /*2320*/  STL [R1+0x58], R14 ;  /* 0x0000580e01007387 */ /* 0x0001e20000100800 */
[----:B------:R-:W-:-:S03]  /*2330*/  SHF.R.S32.HI R0, RZ, 0x6, R0 ;  /* 0x00000006ff007819 */ /* 0x000fc60000011400 */
[----:B------:R0:W-:Y:S01]  /*2340*/  STL [R1+0x50], R4 ;  /* 0x0000500401007387 */ /* 0x0001e20000100800 */
[----:B------:R-:W-:Y:S01]  /*2350*/  VIMNMX R9, RZ, R0, !PT ;  /* 0x00000000ff097248 */ /* 0x000fe20007fe0100 */
[----:B------:R-:W-:-:S03]  /*2360*/  IMAD.MOV.U32 R0, RZ, RZ, RZ ;  /* 0x000000ffff007224 */ /* 0x000fc600078e00ff */
[----:B------:R-:W-:-:S13]  /*2370*/  ISETP.GT.AND P0, PT, R8, R9, PT ;  /* 0x000000090800720c */ /* 0x000fda0003f04270 */
[----:B0-----:R-:W-:Y:S05]  /*2380*/  @!P0 BRA `(.L_x_5756) ;  /* 0x00000000007c8947 */ /* 0x001fea0003800000 */
        /* <DEDUP_REMOVED lines=31> */
.L_x_5756:
[----:B------:R-:W-:Y:S05]  /*2580*/  BSYNC B0 ;  /* 0x0000000000007941 */ /* 0x000fea0003800000 */
.L_x_5755:
[----:B------:R-:W-:Y:S01]  /*2590*/  IMAD R3, R14, R0, R9 ;  /* 0x000000000e037224 */ /* 0x000fe200078e0209 */
        /* <DEDUP_REMOVED lines=35> */
.L_x_5759:
[----:B------:R-:W-:Y:S05]  /*27d0*/  BSYNC B6 ;  /* 0x0000000000067941 */ /* 0x000fea0003800000 */
.L_x_5758:
        /* <DEDUP_REMOVED lines=20> */
.L_x_5761:
[----:B------:R-:W-:Y:S05]  /*2920*/  BSYNC B6 ;  /* 0x0000000000067941 */ /* 0x000fea0003800000 */
.L_x_5760:
[----:B------:R-:W-:Y:S01]  /*2930*/  ULDC.64 UR4, c[0x0][0x9f8] ;  /* 0x00027e0000047ab9 */ /* 0x000fe20000000a00 */
[----:B------:R-:W-:Y:S01]  /*2940*/  IMAD.MOV.U32 R0, RZ, RZ, R83 ;  /* 0x000000ffff007224 */ /* 0x000fe200078e0053 */
[----:B------:R-:W-:Y:S01]  /*2950*/  ISETP.NE.U32.AND P0, PT, RZ, UR4, PT ;  /* 0x00000004ff007c0c */ /* 0x000fe2000bf05070 */
[----:B------:R-:W0:Y:S01]  /*2960*/  S2R R3, SR_TID.X ;  /* 0x0000000000037919 */ /* 0x000e220000002100 */
[----:B------:R-:W1:Y:S08]  /*2970*/  LDC.64 R6, c[0x0][0x3f8] ;  /* 0x0000fe00ff067b82 */ /* 0x000e700000000a00 */
[----:B------:R-:W2:Y:S01]  /*2980*/  LDC R47, c[0x0][0x3f4] ;  /* 0x0000fd00ff2f7b82 */ /* 0x000ea20000000800 */
[----:B------:R-:W-:-:S02]  /*2990*/  ISETP.NE.AND.EX P0, PT, RZ, UR5, PT, P0 ;  /* 0x00000005ff007c0c */ /* 0x000fc4000bf05300 */
[----:B------:R-:W-:Y:S02]  /*29a0*/  SHF.R.S32.HI R9, RZ, 0x1f, R193 ;  /* 0x0000001fff097819 */ /* 0x000fe400000114c1 */
[----:B------:R-:W-:Y:S01]  /*29b0*/  SHF.R.S32.HI R191, RZ, 0x1f, R190 ;  /* 0x0000001fffbf7819 */ /* 0x000fe200000114be */
[----:B------:R-:W3:Y:S01]  /*29c0*/  S2R R46, SR_TID.X ;  /* 0x00000000002e7919 */ /* 0x000ee20000002100 */
[----:B------:R-:W-:Y:S01]  /*29d0*/  IMAD.SHL.U32 R42, R198, 0x40, RZ ;  /* 0x00000040c62a7824 */ /* 0x000fe200078e00ff */
[----:B------:R-:W-:-:S06]  /*29e0*/  ULDC UR4, c[0x0][0x2f4] ;  /* 0x0000bd0000047ab9 */ /* 0x000fcc0000000800 */
[----:B------:R-:W4:Y:S02]  /*29f0*/  @P0 LDC.64 R4, c[0x0][0x9f8] ;  /* 0x00027e00ff040b82 */ /* 0x000f240000000a00 */
[----:B----4-:R-:W-:-:S05]  /*2a00*/  @P0 IMAD.WIDE R4, R83, 0x4, R4 ;  /* 0x0000000453040825 */ /* 0x010fca00078e0204 */
[----:B------:R4:W3:Y:S01]  /*2a10*/  @P0 LDG.E R0, desc[UR42][R4.64] ;  /* 0x0000002a04000981 */ /* 0x0008e2000c1e1900 */
[----:B0-----:R-:W-:Y:S01]  /*2a20*/  VIADD R10, R3, 0xffffff80 ;  /* 0xffffff80030a7836 */ /* 0x001fe20000000000 */
[----:B--2---:R-:W-:Y:S01]  /*2a30*/  ISETP.GE.AND P0, PT, R18, R47, PT ;  /* 0x0000002f1200720c */ /* 0x004fe20003f06270 */
[-C--:B-1----:R-:W-:Y:S01]  /*2a40*/  IMAD R8, R9, R6.reuse, RZ ;  /* 0x0000000609087224 */ /* 0x082fe200078e02ff */
[----:B------:R-:W-:Y:S01]  /*2a50*/  LOP3.LUT R42, R42, 0x1c0, RZ, 0xc0, !PT ;  /* 0x000001c02a2a7812 */ /* 0x000fe200078ec0ff */
[C---:B------:R-:W-:Y:S01]  /*2a60*/  IMAD.WIDE.U32 R20, R193.reuse, R6, R190 ;  /* 0x00000006c1147225 */ /* 0x040fe200078e00be */
[----:B------:R-:W-:Y:S02]  /*2a70*/  SHF.R.S32.HI R3, RZ, 0x1f, R10 ;  /* 0x0000001fff037819 */ /* 0x000fe4000001140a */
[----:B------:R-:W-:Y:S01]  /*2a80*/  SHF.R.U32.HI R44, RZ, 0x3, R42 ;  /* 0x00000003ff2c7819 */ /* 0x000fe2000001162a */
[----:B------:R-:W-:Y:S01]  /*2a90*/  IMAD R11, R193, R7, R8 ;  /* 0x00000007c10b7224 */ /* 0x000fe200078e0208 */
[----:B----4-:R-:W0:Y:S01]  /*2aa0*/  LDC.64 R4, c[0x0][0x408] ;  /* 0x00010200ff047b82 */ /* 0x010e220000000a00 */
[----:B------:R-:W-:Y:S01]  /*2ab0*/  LEA.HI R3, R3, R10, RZ, 0x2 ;  /* 0x0000000a03037211 */ /* 0x000fe200078f10ff */
[----:B------:R-:W-:Y:S01]  /*2ac0*/  IMAD.WIDE.U32 R28, R193, R6, R18 ;  /* 0x00000006c11c7225 */ /* 0x000fe200078e0012 */
[----:B------:R-:W-:-:S02]  /*2ad0*/  ISETP.GE.AND P2, PT, R18, UR4, PT ;  /* 0x0000000412007c0c */ /* 0x000fc4000bf46270 */
[----:B------:R-:W-:Y:S01]  /*2ae0*/  LOP3.LUT R13, R3, 0xfffffffc, RZ, 0xc0, !PT ;  /* 0xfffffffc030d7812 */ /* 0x000fe200078ec0ff */
[----:B------:R-:W-:Y:S01]  /*2af0*/  IMAD.IADD R21, R21, 0x1, R11 ;  /* 0x0000000115157824 */ /* 0x000fe200078e020b */
[----:B------:R-:W-:Y:S01]  /*2b00*/  SHF.L.U64.HI R40, R6, 0x6, R7 ;  /* 0x0000000606287819 */ /* 0x000fe20000010207 */
[----:B------:R-:W-:Y:S01]  /*2b10*/  IMAD.IADD R29, R11, 0x1, R29 ;  /* 0x000000010b1d7824 */ /* 0x000fe200078e021d */
[----:B-----5:R-:W-:Y:S01]  /*2b20*/  SHF.R.S32.HI R11, RZ, 0x1f, R80 ;  /* 0x0000001fff0b7819 */ /* 0x020fe20000011450 */
[----:B------:R-:W-:Y:S01]  /*2b30*/  IMAD.IADD R12, R10, 0x1, -R13 ;  /* 0x000000010a0c7824 */ /* 0x000fe200078e0a0d */
[----:B------:R-:W-:Y:S01]  /*2b40*/  ISETP.GE.AND P1, PT, R185, UR4, PT ;  /* 0x00000004b9007c0c */ /* 0x000fe2000bf26270 */
[-C--:B------:R-:W-:Y:S01]  /*2b50*/  IMAD.WIDE.U32 R20, R80, R6.reuse, R20 ;  /* 0x0000000650147225 */ /* 0x080fe200078e0014 */
[----:B------:R-:W-:Y:S02]  /*2b60*/  P2R R60, PR, RZ, 0x4 ;  /* 0x00000004ff3c7803 */ /* 0x000fe40000000000 */
[----:B---3--:R-:W-:Y:S01]  /*2b70*/  LEA.HI R46, R46, 0x8, RZ, 0x19 ;  /* 0x000000082e2e7811 */ /* 0x008fe200078fc8ff */
[----:B------:R-:W-:-:S02]  /*2b80*/  IMAD R10, R11, R6, RZ ;  /* 0x000000060b0a7224 */ /* 0x000fc400078e02ff */
[----:B------:R-:W-:-:S04]  /*2b90*/  IMAD.WIDE.U32 R28, R80, R6, R28 ;  /* 0x00000006501c7225 */ /* 0x000fc800078e001c */
[----:B------:R-:W-:Y:S02]  /*2ba0*/  IMAD.IADD R3, R24, 0x1, R25 ;  /* 0x0000000118037824 */ /* 0x000fe400078e0219 */
[-C--:B0-----:R-:W-:Y:S01]  /*2bb0*/  IMAD R8, R9, R4.reuse, RZ ;  /* 0x0000000409087224 */ /* 0x081fe200078e02ff */
[----:B------:R-:W-:Y:S01]  /*2bc0*/  SEL R9, R47, RZ, P0 ;  /* 0x000000ff2f097207 */ /* 0x000fe20000000000 */
[-C--:B------:R-:W-:Y:S01]  /*2bd0*/  IMAD R11, R11, R4.reuse, RZ ;  /* 0x000000040b0b7224 */ /* 0x080fe200078e02ff */
[----:B------:R-:W-:Y:S01]  /*2be0*/  SHF.L.U64.HI R43, R4, 0x6, R5 ;  /* 0x00000006042b7819 */ /* 0x000fe20000010205 */
[CC--:B------:R-:W-:Y:S02]  /*2bf0*/  IMAD R13, R193.reuse, R5.reuse, R8 ;  /* 0x00000005c10d7224 */ /* 0x0c0fe400078e0208 */
[----:B------:R-:W-:Y:S02]  /*2c00*/  IMAD.IADD R9, R18, 0x1, R9 ;  /* 0x0000000112097824 */ /* 0x000fe400078e0209 */
[----:B------:R-:W-:Y:S01]  /*2c10*/  IMAD R11, R80, R5, R11 ;  /* 0x00000005500b7224 */ /* 0x000fe200078e020b */
[----:B------:R-:W-:Y:S01]  /*2c20*/  LOP3.LUT R5, R42, 0x18, R18, 0xf8, !PT ;  /* 0x000000182a057812 */ /* 0x000fe200078ef812 */
[----:B------:R-:W-:Y:S01]  /*2c30*/  IMAD.WIDE.U32 R30, R193, R4, R190 ;  /* 0x00000004c11e7225 */ /* 0x000fe200078e00be */
[----:B------:R-:W-:-:S02]  /*2c40*/  SHF.R.S32.HI R8, RZ, 0x1f, R9 ;  /* 0x0000001fff087819 */ /* 0x000fc40000011409 */
        /* <DEDUP_REMOVED lines=9> */
[C---:B------:R-:W-:Y:S01]  /*2ce0*/  IMAD R9, R80.reuse, R7, R10 ;  /* 0x0000000750097224 */ /* 0x040fe200078e020a */
[----:B------:R-:W-:Y:S01]  /*2cf0*/  SHF.R.S32.HI R58, RZ, 0x1f, R53 ;  /* 0x0000001fff3a7819 */ /* 0x000fe20000011435 */
[----:B------:R-:W-:-:S04]  /*2d00*/  IMAD.WIDE.U32 R30, R80, R4, R30 ;  /* 0x00000004501e7225 */ /* 0x000fc800078e001e */
[----:B------:R-:W-:-:S04]  /*2d10*/  IMAD.WIDE.U32 R32, R80, R4, R32 ;  /* 0x0000000450207225 */ /* 0x000fc800078e0020 */
[----:B------:R-:W-:Y:S02]  /*2d20*/  IMAD.SHL.U32 R41, R6, 0x40, RZ ;  /* 0x0000004006297824 */ /* 0x000fe400078e00ff */
[----:B------:R-:W-:Y:S02]  /*2d30*/  IMAD.SHL.U32 R45, R4, 0x40, RZ ;  /* 0x00000040042d7824 */ /* 0x000fe400078e00ff */
[----:B------:R-:W-:Y:S02]  /*2d40*/  IMAD.SHL.U32 R47, R47, 0x2, RZ ;  /* 0x000000022f2f7824 */ /* 0x000fe400078e00ff */
[----:B------:R-:W-:Y:S02]  /*2d50*/  IMAD R49, R12, 0x40, R193 ;  /* 0x000000400c317824 */ /* 0x000fe400078e02c1 */
[----:B------:R-:W-:Y:S02]  /*2d60*/  IMAD.IADD R51, R21, 0x1, R9 ;  /* 0x0000000115337824 */ /* 0x000fe400078e0209 */
[----:B------:R-:W-:-:S02]  /*2d70*/  IMAD.IADD R52, R9, 0x1, R29 ;  /* 0x0000000109347824 */ /* 0x000fc400078e021d */
[----:B------:R-:W-:Y:S02]  /*2d80*/  IMAD.IADD R56, R31, 0x1, R11 ;  /* 0x000000011f387824 */ /* 0x000fe400078e020b */
[----:B------:R-:W-:Y:S02]  /*2d90*/  IMAD.IADD R57, R11, 0x1, R33 ;  /* 0x000000010b397824 */ /* 0x000fe400078e0221 */
[----:B------:R-:W-:Y:S01]  /*2da0*/  IMAD R59, R214, 0x200, R5 ;  /* 0x00000200d63b7824 */ /* 0x000fe200078e0205 */
[----:B------:R-:W-:-:S07]  /*2db0*/  SHF.R.S32.HI R50, RZ, 0x1f, R0 ;  /* 0x0000001fff327819 */ /* 0x000fce0000011400 */
.L_x_5794:
[----:B0-----:R-:W0:Y:S01]  /*2dc0*/  LDC R63, c[0x0][0x430] ;  /* 0x00010c00ff3f7b82 */ /* 0x001e220000000800 */
[----:B------:R-:W-:Y:S02]  /*2dd0*/  VIADD R35, R35, 0xffffffff ;  /* 0xffffffff23237836 */ /* 0x000fe40000000000 */
[----:B------:R-:W-:Y:S02]  /*2de0*/  IMAD.MOV.U32 R62, RZ, RZ, RZ ;  /* 0x000000ffff3e7224 */ /* 0x000fe400078e00ff */
[----:B------:R-:W-:-:S03]  /*2df0*/  IMAD R4, R35, 0x40, R49 ;  /* 0x0000004023047824 */ /* 0x000fc600078e0231 */
[----:B------:R-:W1:Y:S01]  /*2e00*/  LDC R69, c[0x0][0x3f4] ;  /* 0x0000fd00ff457b82 */ /* 0x000e620000000800 */
[----:B------:R-:W-:Y:S01]  /*2e10*/  IMAD.IADD R12, R3, 0x1, R4 ;  /* 0x00000001030c7824 */ /* 0x000fe200078e0204 */
[----:B------:R-:W-:-:S03]  /*2e20*/  ISETP.GE.AND P2, PT, R4, R34, PT ;  /* 0x000000220400720c */ /* 0x000fc60003f46270 */
[----:B------:R-:W-:Y:S01]  /*2e30*/  IMAD.MOV.U32 R8, RZ, RZ, R12 ;  /* 0x000000ffff087224 */ /* 0x000fe200078e000c */
[----:B------:R-:W-:Y:S02]  /*2e40*/  ISETP.GT.OR P2, PT, R49, 0x3f, P2 ;  /* 0x0000003f3100780c */ /* 0x000fe40001744670 */
[----:B0-----:R-:W-:-:S11]  /*2e50*/  ISETP.NE.AND P3, PT, R63, 0x1, PT ;  /* 0x000000013f00780c */ /* 0x001fd60003f65270 */
[----:B------:R-:W0:Y:S08]  /*2e60*/  @!P2 LDC.64 R6, c[0x0][0x428] ;  /* 0x00010a00ff06ab82 */ /* 0x000e300000000a00 */
[----:B------:R-:W2:Y:S08]  /*2e70*/  @!P2 LDC.64 R4, c[0x0][0x418] ;  /* 0x00010600ff04ab82 */ /* 0x000eb00000000a00 */
        /* <DEDUP_REMOVED lines=40> */
[----:B------:R-:W-:Y:S02]  /*3100*/  IMAD R9, R10, R41, R8 ;  /* 0x000000290a097224 */ /* 0x000fe400078e0208 */
        /* <DEDUP_REMOVED lines=17> */
[----:B------:R-:W-:Y:S01]  /*3220*/  ULDC.64 UR4, c[0x0][0x3e8] ;  /* 0x0000fa0000047ab9 */ /* 0x000fe20000000a00 */
[----:B------:R-:W-:Y:S01]  /*3230*/  IMAD.MOV.U32 R6, RZ, RZ, R30 ;  /* 0x000000ffff067224 */ /* 0x000fe200078e001e */
[----:B------:R-:W-:Y:S01]  /*3240*/  ULDC.64 UR6, c[0x0][0x400] ;  /* 0x0001000000067ab9 */ /* 0x000fe20000000a00 */
[----:B------:R-:W-:Y:S01]  /*3250*/  IMAD.MOV.U32 R7, RZ, RZ, R56 ;  /* 0x000000ffff077224 */ /* 0x000fe200078e0038 */
[----:B------:R-:W-:Y:S01]  /*3260*/  CS2R R24, SRZ ;  /* 0x0000000000187805 */ /* 0x000fe2000001ff00 */
[-C--:B------:R-:W-:Y:S02]  /*3270*/  IMAD R5, R10, R45.reuse, R8 ;  /* 0x0000002d0a057224 */ /* 0x080fe400078e0208 */
[----:B------:R-:W-:Y:S01]  /*3280*/  IMAD.WIDE.U32 R8, R35, R45, R6 ;  /* 0x0000002d23087225 */ /* 0x000fe200078e0006 */
[----:B------:R-:W-:-:S03]  /*3290*/  IADD3 R7, P3, R20, R4, RZ ;  /* 0x0000000414077210 */ /* 0x000fc60007f7e0ff */
[----:B------:R-:W-:Y:S01]  /*32a0*/  IMAD.IADD R5, R9, 0x1, R5 ;  /* 0x0000000109057824 */ /* 0x000fe200078e0205 */
[C---:B------:R-:W-:Y:S01]  /*32b0*/  LEA R4, P5, R8.reuse, UR6, 0x1 ;  /* 0x0000000608047c11 */ /* 0x040fe2000f8a08ff */
[----:B------:R-:W-:Y:S01]  /*32c0*/  IMAD.X R10, R11, 0x1, R51, P3 ;  /* 0x000000010b0a7824 */ /* 0x000fe200018e0633 */
[C---:B------:R-:W-:Y:S02]  /*32d0*/  LEA R6, P3, R7.reuse, UR4, 0x1 ;  /* 0x0000000407067c11 */ /* 0x040fe4000f8608ff */
[----:B------:R-:W-:Y:S02]  /*32e0*/  LEA.HI.X R5, R8, UR7, R5, 0x1, P5 ;  /* 0x0000000708057c11 */ /* 0x000fe4000a8f0c05 */
[----:B------:R-:W-:Y:S02]  /*32f0*/  CS2R R8, SRZ ;  /* 0x0000000000087805 */ /* 0x000fe4000001ff00 */
[----:B------:R-:W-:Y:S02]  /*3300*/  LEA.HI.X R7, R7, UR5, R10, 0x1, P3 ;  /* 0x0000000507077c11 */ /* 0x000fe400098f0c0a */
[----:B------:R-:W-:-:S02]  /*3310*/  ISETP.GE.AND P5, PT, R190, R69, PT ;  /* 0x00000045be00720c */ /* 0x000fc40003fa6270 */
[----:B------:R-:W-:-:S11]  /*3320*/  ISETP.GE.AND P3, PT, R207, R69, PT ;  /* 0x00000045cf00720c */ /* 0x000fd60003f66270 */
[----:B------:R0:W5:Y:S04]  /*3330*/  @!P5 LDG.E.64 R26, desc[UR42][R6.64] ;  /* 0x0000002a061ad981 */ /* 0x000168000c1e1b00 */
[----:B------:R0:W5:Y:S04]  /*3340*/  @!P3 LDG.E.64 R8, desc[UR42][R6.64+0x20] ;  /* 0x0000202a0608b981 */ /* 0x000168000c1e1b00 */
[----:B------:R0:W5:Y:S04]  /*3350*/  @!P5 LDG.E.64 R54, desc[UR42][R4.64] ;  /* 0x0000002a0436d981 */ /* 0x000168000c1e1b00 */
[----:B------:R0:W5:Y:S02]  /*3360*/  @!P3 LDG.E.64 R24, desc[UR42][R4.64+0x20] ;  /* 0x0000202a0418b981 */ /* 0x000164000c1e1b00 */
.L_x_5766:
[----:B------:R-:W-:Y:S05]  /*3370*/  BSYNC B1 ;  /* 0x0000000000017941 */ /* 0x000fea0003800000 */
.L_x_5765:
[----:B------:R-:W-:Y:S01]  /*3380*/  UISETP.NE.AND UP0, UPT, UR37, 0x3, UPT ;  /* 0x000000032500788c */ /* 0x000fe2000bf05270 */
[----:B0----5:R-:W-:Y:S02]  /*3390*/  IMAD.MOV.U32 R4, RZ, RZ, R8 ;  /* 0x000000ffff047224 */ /* 0x021fe400078e0008 */
[----:B------:R-:W-:Y:S02]  /*33a0*/  IMAD.MOV.U32 R5, RZ, RZ, R9 ;  /* 0x000000ffff057224 */ /* 0x000fe400078e0009 */
[----:B------:R-:W-:Y:S01]  /*33b0*/  IMAD.MOV.U32 R6, RZ, RZ, R26 ;  /* 0x000000ffff067224 */ /* 0x000fe200078e001a */
[----:B------:R-:W-:Y:S01]  /*33c0*/  PLOP3.LUT P3, PT, PT, PT, UP0, 0x80, 0x0 ;  /* 0x000000000000781c */ /* 0x000fe20003f6f008 */
[----:B------:R-:W-:Y:S01]  /*33d0*/  IMAD.MOV.U32 R7, RZ, RZ, R55 ;  /* 0x000000ffff077224 */ /* 0x000fe200078e0037 */
[----:B------:R-:W-:Y:S01]  /*33e0*/  PRMT R75, R5, 0x5410, R4 ;  /* 0x00005410054b7816 */ /* 0x000fe20000000004 */
[----:B------:R-:W-:Y:S01]  /*33f0*/  IMAD.MOV.U32 R4, RZ, RZ, R27 ;  /* 0x000000ffff047224 */ /* 0x000fe200078e001b */
[----:B------:R-:W-:Y:S01]  /*3400*/  PRMT R72, R72, 0x5410, R6 ;  /* 0x0000541048487816 */ /* 0x000fe20000000006 */
[----:B------:R-:W-:-:S02]  /*3410*/  IMAD.MOV.U32 R5, RZ, RZ, R25 ;  /* 0x000000ffff057224 */ /* 0x000fc400078e0019 */
[----:B------:R-:W-:Y:S01]  /*3420*/  IMAD.MOV.U32 R6, RZ, RZ, R54 ;  /* 0x000000ffff067224 */ /* 0x000fe200078e0036 */
[----:B------:R-:W-:Y:S01]  /*3430*/  PRMT R74, R4, 0x7610, R74 ;  /* 0x00007610044a7816 */ /* 0x000fe2000000004a */
[----:B------:R-:W-:-:S03]  /*3440*/  IMAD.MOV.U32 R4, RZ, RZ, R24 ;  /* 0x000000ffff047224 */ /* 0x000fc600078e0018 */
[----:B------:R-:W-:Y:S02]  /*3450*/  PRMT R72, R6, 0x7610, R72 ;  /* 0x0000761006487816 */ /* 0x000fe40000000048 */
[----:B------:R-:W-:Y:S02]  /*3460*/  PRMT R77, R5, 0x5410, R4 ;  /* 0x00005410054d7816 */ /* 0x000fe40000000004 */
[----:B------:R-:W-:Y:S01]  /*3470*/  PRMT R74, R74, 0x5410, R7 ;  /* 0x000054104a4a7816 */ /* 0x000fe20000000007 */
[----:B------:R-:W-:Y:S06]  /*3480*/  @!P3 BRA `(.L_x_5767) ;  /* 0x000000000004b947 */ /* 0x000fec0003800000 */
[----:B------:R-:W-:Y:S01]  /*3490*/  BPT.TRAP 0x1 ;  /* 0x000000040000795c */ /* 0x000fe20000300000 */
.L_x_5767:
[----:B------:R-:W-:Y:S01]  /*34a0*/  IMAD R61, R187, 0x8, R2 ;  /* 0x00000008bb3d7824 */ /* 0x000fe200078e0202 */
[----:B------:R-:W-:Y:S01]  /*34b0*/  SHF.L.U32 R68, R192, 0x1f, RZ ;  /* 0x0000001fc0447819 */ /* 0x000fe200000006ff */
[----:B------:R-:W-:Y:S03]  /*34c0*/  BSSY B1, `(.L_x_5768) ;  /* 0x0000003000017945 */ /* 0x000fe60003800000 */
[----:B------:R-:W0:Y:S02]  /*34d0*/  SYNCS.PHASECHK.TRANS64.TRYWAIT P5, [R61+URZ+0x28c90], R68 ;  /* 0x028c90443d0075a7 */ /* 0x000e2400080a017f */
[----:B0-----:R-:W-:Y:S05]  /*34e0*/  @!P5 BRA `(.L_x_5769) ;  /* 0x000001f00088d947 */ /* 0x001fea0003800000 */
.L_x_6120:
[----:B------:R-:W-:Y:S05]  /*34f0*/  BSYNC B1 ;  /* 0x0000000000017941 */ /* 0x000fea0003800000 */
.L_x_5768:
[----:B------:R-:W-:-:S03]  /*3500*/  UMOV UR4, 0xffffffff ;  /* 0xffffffff00047882 */ /* 0x000fc60000000000 */
[----:B------:R-:W-:Y:S05]  /*3510*/  BRA.DIV UR4, `(.L_x_5770) ;  /* 0x000001f204907947 */ /* 0x000fea000b800000 */
[----:B------:R1:W2:Y:S04]  /*3520*/  SHFL.IDX PT, R73, R14, RZ, 0x1c1f ;  /* 0x001c1fff0e497589 */ /* 0x0002a800000e0000 */
[----:B------:R-:W3:Y:S02]  /*3530*/  SHFL.IDX PT, R70, R70, RZ, 0x1c1f ;  /* 0x001c1fff46467589 */ /* 0x000ee400000e0000 */
.L_x_6124:
[----:B------:R-:W-:Y:S05]  /*3540*/  @P4 BRA `(.L_x_5771) ;  /* 0x00000014006c4947 */ /* 0x000fea0003800000 */
[----:B------:R-:W-:Y:S01]  /*3550*/  ISETP.NE.AND P5, PT, R60, RZ, PT ;  /* 0x000000ff3c00720c */ /* 0x000fe20003fa5270 */
[----:B------:R-:W-:-:S12]  /*3560*/  BSSY B1, `(.L_x_5772) ;  /* 0x0000036000017945 */ /* 0x000fd80003800000 */
[----:B------:R-:W-:Y:S05]  /*3570*/  @P5 BRA `(.L_x_5773) ;  /* 0x0000000000d05947 */ /* 0x000fea0003800000 */
[----:B------:R4:W0:Y:S01]  /*3580*/  LDS.128 R4, [R71+0x22400] ;  /* 0x0224000047047984 */ /* 0x0008220000000c00 */
[----:B------:R-:W-:Y:S01]  /*3590*/  ISETP.GE.AND P5, PT, R190, R69, PT ;  /* 0x00000045be00720c */ /* 0x000fe20003fa6270 */
[----:B------:R-:W-:Y:S01]  /*35a0*/  BSSY B2, `(.L_x_5774) ;  /* 0x0000030000027945 */ /* 0x000fe20003800000 */
[----:B---3--:R-:W-:-:S04]  /*35b0*/  LEA R10, P4, R18, R70, 0x1 ;  /* 0x00000046120a7211 */ /* 0x008fc800078808ff */
[----:B--2---:R-:W-:-:S07]  /*35c0*/  LEA.HI.X R11, R18, R73, R19, 0x1, P4 ;  /* 0x00000049120b7211 */ /* 0x004fce00020f0c13 */
[----:B----4-:R-:W-:Y:S05]  /*35d0*/  @P5 BRA `(.L_x_5775) ;  /* 0x0000000000b05947 */ /* 0x010fea0003800000 */
[----:B------:R-:W-:Y:S01]  /*35e0*/  SHF.R.U64 R13, R54, 0x10, R55 ;  /* 0x00000010360d7819 */ /* 0x000fe20000001237 */
[C---:B01----:R-:W-:Y:S01]  /*35f0*/  IMAD.U32 R14, R5.reuse, 0x10000, RZ ;  /* 0x00010000050e7824 */ /* 0x043fe200078e00ff */
[----:B------:R-:W-:Y:S02]  /*3600*/  SHF.R.U64 R12, R26, 0x10, R27 ;  /* 0x000000101a0c7819 */ /* 0x000fe4000000121b */
[C---:B------:R-:W-:Y:S02]  /*3610*/  PRMT R13, R72.reuse, 0x5410, R13 ;  /* 0x00005410480d7816 */ /* 0x040fe4000000000d */
[----:B------:R-:W-:Y:S02]  /*3620*/  PRMT R12, R72, 0x5432, R12 ;  /* 0x00005432480c7816 */ /* 0x000fe4000000000c */
[----:B------:R-:W-:Y:S02]  /*3630*/  LOP3.LUT R15, R5, 0xffff0000, RZ, 0xc0, !PT ;  /* 0xffff0000050f7812 */ /* 0x000fe400078ec0ff */
[----:B------:R-:W-:-:S02]  /*3640*/  LOP3.LUT R54, R13, 0xffff0000, RZ, 0xc0, !PT ;  /* 0xffff00000d367812 */ /* 0x000fc400078ec0ff */
[----:B------:R-:W-:Y:S02]  /*3650*/  LOP3.LUT R26, R12, 0xffff0000, RZ, 0xc0, !PT ;  /* 0xffff00000c1a7812 */ /* 0x000fe400078ec0ff */
[----:B------:R-:W-:Y:S01]  /*3660*/  SHF.R.U32.HI R71, RZ, 0x10, R27 ;  /* 0x00000010ff477819 */ /* 0x000fe2000001161b */
[C---:B------:R-:W-:Y:S01]  /*3670*/  FMUL.FTZ R5, R15.reuse, R54 ;  /* 0x000000360f057220 */ /* 0x040fe20000410000 */
[----:B------:R-:W-:Y:S01]  /*3680*/  SHF.R.U32.HI R72, RZ, 0x10, R55 ;  /* 0x00000010ff487819 */ /* 0x000fe20000011637 */
[-C--:B------:R-:W-:Y:S01]  /*3690*/  FMUL.FTZ R27, R15, R26.reuse ;  /* 0x0000001a0f1b7220 */ /* 0x080fe20000410000 */
[----:B------:R-:W-:Y:S01]  /*36a0*/  PRMT R15, R74, 0x5410, R71 ;  /* 0x000054104a0f7816 */ /* 0x000fe20000000047 */
[----:B------:R-:W-:Y:S01]  /*36b0*/  FFMA.FTZ R5, R14, R26, -R5 ;  /* 0x0000001a0e057223 */ /* 0x000fe20000010805 */
[----:B------:R-:W-:Y:S01]  /*36c0*/  PRMT R72, R74, 0x5432, R72 ;  /* 0x000054324a487816 */ /* 0x000fe20000000048 */
[----:B------:R-:W-:Y:S01]  /*36d0*/  FFMA.FTZ R14, R14, R54, R27 ;  /* 0x000000360e0e7223 */ /* 0x000fe2000001001b */
[----:B------:R-:W-:Y:S01]  /*36e0*/  LOP3.LUT R54, R6, 0xffff0000, RZ, 0xc0, !PT ;  /* 0xffff000006367812 */ /* 0x000fe200078ec0ff */
[----:B------:R-:W-:Y:S01]  /*36f0*/  IMAD.U32 R71, R15, 0x10000, RZ ;  /* 0x000100000f477824 */ /* 0x000fe200078e00ff */
[----:B------:R-:W-:Y:S01]  /*3700*/  LOP3.LUT R55, R7, 0xffff0000, RZ, 0xc0, !PT ;  /* 0xffff000007377812 */ /* 0x000fe200078ec0ff */
[----:B------:R-:W-:Y:S01]  /*3710*/  IMAD.U32 R74, R72, 0x10000, RZ ;  /* 0x00010000484a7824 */ /* 0x000fe200078e00ff */
[----:B------:R-:W-:Y:S01]  /*3720*/  LOP3.LUT R26, R4, 0xffff0000, RZ, 0xc0, !PT ;  /* 0xffff0000041a7812 */ /* 0x000fe200078ec0ff */
[----:B------:R-:W-:-:S02]  /*3730*/  IMAD.U32 R27, R6, 0x10000, RZ ;  /* 0x00010000061b7824 */ /* 0x000fc400078e00ff */
[CC--:B------:R-:W-:Y:S01]  /*3740*/  FMUL.FTZ R78, R54.reuse, R71.reuse ;  /* 0x00000047364e7220 */ /* 0x0c0fe20000410000 */
[-C--:B------:R-:W-:Y:S01]  /*3750*/  FMUL.FTZ R76, R54, R74.reuse ;  /* 0x0000004a364c7220 */ /* 0x080fe20000410000 */
[----:B------:R-:W-:Y:S01]  /*3760*/  LOP3.LUT R72, R72, 0xffff0000, RZ, 0xc0, !PT ;  /* 0xffff000048487812 */ /* 0x000fe200078ec0ff */
[----:B------:R-:W-:Y:S01]  /*3770*/  IMAD.U32 R6, R4, 0x10000, RZ ;  /* 0x0001000004067824 */ /* 0x000fe200078e00ff */
[----:B------:R-:W-:Y:S01]  /*3780*/  LOP3.LUT R54, R15, 0xffff0000, RZ, 0xc0, !PT ;  /* 0xffff00000f367812 */ /* 0x000fe200078ec0ff */
[----:B------:R-:W-:Y:S02]  /*3790*/  IMAD.U32 R15, R13, 0x10000, RZ ;  /* 0x000100000d0f7824 */ /* 0x000fe400078e00ff */
[C---:B------:R-:W-:Y:S01]  /*37a0*/  FFMA.FTZ R4, R27.reuse, R71, -R76 ;  /* 0x000000471b047223 */ /* 0x040fe2000001084c */
[----:B------:R-:W-:Y:S02]  /*37b0*/  IMAD.U32 R13, R12, 0x10000, RZ ;  /* 0x000100000c0d7824 */ /* 0x000fe400078e00ff */
[----:B------:R-:W-:Y:S01]  /*37c0*/  FFMA.FTZ R71, R27, R74, R78 ;  /* 0x0000004a1b477223 */ /* 0x000fe2000001004e */
[----:B------:R-:W-:Y:S01]  /*37d0*/  FMUL.FTZ R12, R55, R72 ;  /* 0x00000048370c7220 */ /* 0x000fe20000410000 */
[----:B------:R-:W-:Y:S01]  /*37e0*/  FMUL.FTZ R27, R26, R15 ;  /* 0x0000000f1a1b7220 */ /* 0x000fe20000410000 */
[----:B------:R-:W-:-:S02]  /*37f0*/  IMAD.U32 R7, R7, 0x10000, RZ ;  /* 0x0001000007077824 */ /* 0x000fc400078e00ff */
[-C--:B------:R-:W-:Y:S01]  /*3800*/  FMUL.FTZ R55, R55, R54.reuse ;  /* 0x0000003637377220 */ /* 0x080fe20000410000 */
[-C--:B------:R-:W-:Y:S01]  /*3810*/  FMUL.FTZ R26, R26, R13.reuse ;  /* 0x0000000d1a1a7220 */ /* 0x080fe20000410000 */
[C---:B------:R-:W-:Y:S01]  /*3820*/  FFMA.FTZ R27, R6.reuse, R13, -R27 ;  /* 0x0000000d061b7223 */ /* 0x040fe2000001081b */
[C---:B------:R-:W-:Y:S01]  /*3830*/  FFMA.FTZ R12, R7.reuse, R54, -R12 ;  /* 0x00000036070c7223 */ /* 0x040fe2000001080c */
[----:B------:R-:W-:Y:S01]  /*3840*/  FFMA.FTZ R55, R7, R72, R55 ;  /* 0x0000004807377223 */ /* 0x000fe20000010037 */
[----:B------:R-:W-:Y:S01]  /*3850*/  FFMA.FTZ R26, R6, R15, R26 ;  /* 0x0000000f061a7223 */ /* 0x000fe2000001001a */
[----:B------:R-:W-:Y:S02]  /*3860*/  F2FP.BF16.F32.PACK_AB R6, R71, R4 ;  /* 0x000000044706723e */ /* 0x000fe400000010ff */
[----:B------:R-:W-:Y:S02]  /*3870*/  F2FP.BF16.F32.PACK_AB R5, R14, R5 ;  /* 0x000000050e05723e */ /* 0x000fe400000010ff */
[----:B------:R-:W-:-:S02]  /*3880*/  F2FP.BF16.F32.PACK_AB R7, R55, R12 ;  /* 0x0000000c3707723e */ /* 0x000fc400000010ff */
[----:B------:R-:W-:-:S07]  /*3890*/  F2FP.BF16.F32.PACK_AB R4, R26, R27 ;  /* 0x0000001b1a04723e */ /* 0x000fce00000010ff */
.L_x_5775:
[----:B------:R-:W-:Y:S05]  /*38a0*/  BSYNC B2 ;  /* 0x0000000000027941 */ /* 0x000fea0003800000 */
.L_x_5774:
[----:B0-----:R4:W-:Y:S02]  /*38b0*/  ST.E.128 desc[UR42][R10.64], R4 ;  /* 0x000000040a007985 */ /* 0x0019e4000c101d2a */
.L_x_5773:
[----:B------:R-:W-:Y:S05]  /*38c0*/  BSYNC B1 ;  /* 0x0000000000017941 */ /* 0x000fea0003800000 */
.L_x_5772:
[----:B------:R-:W-:Y:S05]  /*38d0*/  @P1 BRA `(.L_x_5771) ;  /* 0x0000001000881947 */ /* 0x000fea0003800000 */
[----:B----4-:R-:W-:Y:S01]  /*38e0*/  IMAD.MOV.U32 R4, RZ, RZ, 0x20 ;  /* 0x00000020ff047424 */ /* 0x010fe200078e00ff */
[----:B------:R-:W-:Y:S01]  /*38f0*/  LOP3.LUT P4, RZ, R198, 0x4, RZ, 0xc0, !PT ;  /* 0x00000004c6ff7812 */ /* 0x000fe2000788c0ff */
[----:B------:R-:W-:Y:S01]  /*3900*/  BSSY B1, `(.L_x_5776) ;  /* 0x0000036000017945 */ /* 0x000fe20003800000 */
[----:B------:R-:W-:Y:S02]  /*3910*/  ISETP.GE.AND P5, PT, R207, R69, PT ;  /* 0x00000045cf00720c */ /* 0x000fe40003fa6270 */
[----:B------:R-:W-:Y:S02]  /*3920*/  SEL R4, R4, 0xffffffe0, !P4 ;  /* 0xffffffe004047807 */ /* 0x000fe40006000000 */
[C---:B---3--:R-:W-:Y:S02]  /*3930*/  LEA R10, P4, R185.reuse, R70, 0x1 ;  /* 0x00000046b90a7211 */ /* 0x048fe400078808ff */
[----:B------:R-:W-:Y:S02]  /*3940*/  IADD3 R67, R4, R48, R67 ;  /* 0x0000003004437210 */ /* 0x000fe40007ffe043 */
[----:B--2---:R-:W-:-:S03]  /*3950*/  LEA.HI.X R11, R185, R73, R206, 0x1, P4 ;  /* 0x00000049b90b7211 */ /* 0x004fc600020f0cce */
[----:B------:R-:W-:-:S06]  /*3960*/  IMAD R4, R67, 0x2, R2 ;  /* 0x0000000243047824 */ /* 0x000fcc00078e0202 */
[----:B------:R-:W2:Y:S01]  /*3970*/  LDS.128 R4, [R4+0x22400] ;  /* 0x0224000004047984 */ /* 0x000ea20000000c00 */
[----:B------:R-:W-:Y:S05]  /*3980*/  @P5 BRA `(.L_x_5777) ;  /* 0x0000000000b45947 */ /* 0x000fea0003800000 */
[----:B------:R-:W-:Y:S01]  /*3990*/  SHF.R.U32.HI R27, RZ, 0x10, R25 ;  /* 0x00000010ff1b7819 */ /* 0x000fe20000011619 */
[----:B--2---:R-:W-:Y:S01]  /*39a0*/  IMAD.U32 R12, R6, 0x10000, RZ ;  /* 0x00010000060c7824 */ /* 0x004fe200078e00ff */
[----:B------:R-:W-:Y:S02]  /*39b0*/  SHF.R.U32.HI R15, RZ, 0x10, R9 ;  /* 0x00000010ff0f7819 */ /* 0x000fe40000011609 */
[----:B------:R-:W-:Y:S02]  /*39c0*/  SHF.R.U64 R26, R24, 0x10, R25 ;  /* 0x00000010181a7819 */ /* 0x000fe40000001219 */
[----:B------:R-:W-:Y:S02]  /*39d0*/  PRMT R27, R77, 0x5410, R27 ;  /* 0x000054104d1b7816 */ /* 0x000fe4000000001b */
[----:B-1----:R-:W-:Y:S02]  /*39e0*/  SHF.R.U64 R14, R8, 0x10, R9 ;  /* 0x00000010080e7819 */ /* 0x002fe40000001209 */
[----:B------:R-:W-:Y:S01]  /*39f0*/  PRMT R15, R75, 0x5410, R15 ;  /* 0x000054104b0f7816 */ /* 0x000fe2000000000f */
[----:B------:R-:W-:Y:S01]  /*3a00*/  IMAD.U32 R55, R27, 0x10000, RZ ;  /* 0x000100001b377824 */ /* 0x000fe200078e00ff */
[----:B------:R-:W-:-:S02]  /*3a10*/  PRMT R26, R77, 0x5432, R26 ;  /* 0x000054324d1a7816 */ /* 0x000fc4000000001a */
[----:B------:R-:W-:Y:S01]  /*3a20*/  LOP3.LUT R13, R6, 0xffff0000, RZ, 0xc0, !PT ;  /* 0xffff0000060d7812 */ /* 0x000fe200078ec0ff */
[----:B------:R-:W-:Y:S01]  /*3a30*/  IMAD.U32 R25, R15, 0x10000, RZ ;  /* 0x000100000f197824 */ /* 0x000fe200078e00ff */
[----:B------:R-:W-:Y:S01]  /*3a40*/  PRMT R14, R75, 0x5432, R14 ;  /* 0x000054324b0e7816 */ /* 0x000fe2000000000e */
[----:B------:R-:W-:Y:S01]  /*3a50*/  IMAD.U32 R6, R7, 0x10000, RZ ;  /* 0x0001000007067824 */ /* 0x000fe200078e00ff */
[----:B------:R-:W-:Y:S01]  /*3a60*/  LOP3.LUT R9, R5, 0xffff0000, RZ, 0xc0, !PT ;  /* 0xffff000005097812 */ /* 0x000fe200078ec0ff */
[C---:B------:R-:W-:Y:S01]  /*3a70*/  FMUL.FTZ R67, R13.reuse, R55 ;  /* 0x000000370d437220 */ /* 0x040fe20000410000 */
[----:B------:R-:W-:Y:S01]  /*3a80*/  LOP3.LUT R54, R26, 0xffff0000, RZ, 0xc0, !PT ;  /* 0xffff00001a367812 */ /* 0x000fe200078ec0ff */
[-C--:B------:R-:W-:Y:S01]  /*3a90*/  FMUL.FTZ R13, R13, R25.reuse ;  /* 0x000000190d0d7220 */ /* 0x080fe20000410000 */
[----:B------:R-:W-:Y:S01]  /*3aa0*/  LOP3.LUT R8, R7, 0xffff0000, RZ, 0xc0, !PT ;  /* 0xffff000007087812 */ /* 0x000fe200078ec0ff */
[----:B------:R-:W-:Y:S01]  /*3ab0*/  IMAD.U32 R7, R5, 0x10000, RZ ;  /* 0x0001000005077824 */ /* 0x000fe200078e00ff */
[----:B------:R-:W-:Y:S01]  /*3ac0*/  LOP3.LUT R24, R14, 0xffff0000, RZ, 0xc0, !PT ;  /* 0xffff00000e187812 */ /* 0x000fe200078ec0ff */
[----:B------:R-:W-:Y:S01]  /*3ad0*/  FMUL.FTZ R70, R9, R54 ;  /* 0x0000003609467220 */ /* 0x000fe20000410000 */
[----:B------:R-:W-:Y:S01]  /*3ae0*/  LOP3.LUT R27, R27, 0xffff0000, RZ, 0xc0, !PT ;  /* 0xffff00001b1b7812 */ /* 0x000fe200078ec0ff */
[----:B------:R-:W-:Y:S01]  /*3af0*/  IMAD.U32 R5, R4, 0x10000, RZ ;  /* 0x0001000004057824 */ /* 0x000fe200078e00ff */
[----:B------:R-:W-:Y:S01]  /*3b00*/  LOP3.LUT R15, R15, 0xffff0000, RZ, 0xc0, !PT ;  /* 0xffff00000f0f7812 */ /* 0x000fe200078ec0ff */
[----:B------:R-:W-:Y:S01]  /*3b10*/  FFMA.FTZ R67, R12, R25, -R67 ;  /* 0x000000190c437223 */ /* 0x000fe20000010843 */
[-C--:B------:R-:W-:Y:S01]  /*3b20*/  FMUL.FTZ R9, R9, R24.reuse ;  /* 0x0000001809097220 */ /* 0x080fe20000410000 */
[----:B------:R-:W-:Y:S01]  /*3b30*/  LOP3.LUT R4, R4, 0xffff0000, RZ, 0xc0, !PT ;  /* 0xffff000004047812 */ /* 0x000fe200078ec0ff */
[----:B------:R-:W-:Y:S01]  /*3b40*/  FFMA.FTZ R70, R7, R24, -R70 ;  /* 0x0000001807467223 */ /* 0x000fe20000010846 */
[----:B------:R-:W-:Y:S01]  /*3b50*/  FFMA.FTZ R12, R12, R55, R13 ;  /* 0x000000370c0c7223 */ /* 0x000fe2000001000d */
[----:B------:R-:W-:-:S02]  /*3b60*/  IMAD.U32 R26, R26, 0x10000, RZ ;  /* 0x000100001a1a7824 */ /* 0x000fc400078e00ff */
[----:B------:R-:W-:Y:S01]  /*3b70*/  FMUL.FTZ R13, R8, R27 ;  /* 0x0000001b080d7220 */ /* 0x000fe20000410000 */
[----:B------:R-:W-:Y:S02]  /*3b80*/  IMAD.U32 R14, R14, 0x10000, RZ ;  /* 0x000100000e0e7824 */ /* 0x000fe400078e00ff */
[-C--:B------:R-:W-:Y:S01]  /*3b90*/  FMUL.FTZ R24, R8, R15.reuse ;  /* 0x0000000f08187220 */ /* 0x080fe20000410000 */
[----:B------:R-:W-:Y:S01]  /*3ba0*/  FFMA.FTZ R9, R7, R54, R9 ;  /* 0x0000003607097223 */ /* 0x000fe20000010009 */
        /* <DEDUP_REMOVED lines=9> */
[----:B------:R-:W-:Y:S01]  /*3c40*/  F2FP.BF16.F32.PACK_AB R6, R12, R67 ;  /* 0x000000430c06723e */ /* 0x000fe200000010ff */
[----:B------:R-:W-:-:S07]  /*3c50*/  IMAD.MOV.U32 R7, RZ, RZ, R13 ;  /* 0x000000ffff077224 */ /* 0x000fce00078e000d */
.L_x_5777:
[----:B------:R-:W-:Y:S05]  /*3c60*/  BSYNC B1 ;  /* 0x0000000000017941 */ /* 0x000fea0003800000 */
.L_x_5776:
[----:B--2---:R2:W-:Y:S01]  /*3c70*/  ST.E.128 desc[UR42][R10.64], R4 ;  /* 0x000000040a007985 */ /* 0x0045e2000c101d2a */
[----:B------:R-:W-:Y:S05]  /*3c80*/  BRA `(.L_x_5771) ;  /* 0x0000000c009c7947 */ /* 0x000fea0003800000 */
.L_x_5764:
[----:B------:R-:W-:-:S05]  /*3c90*/  IMAD R66, R35, -0x40, R34 ;  /* 0xffffffc023427824 */ /* 0x000fca00078e0222 */
[----:B------:R-:W-:-:S04]  /*3ca0*/  VIMNMX R66, R66, 0x40, PT ;  /* 0x0000004042427848 */ /* 0x000fc80003fe0100 */
[----:B------:R-:W-:-:S04]  /*3cb0*/  ISETP.GE.AND P4, PT, R193, R66, PT ;  /* 0x00000042c100720c */ /* 0x000fc80003f86270 */
[----:B------:R-:W-:-:S13]  /*3cc0*/  ISETP.GE.OR P3, PT, R18, R69, P4 ;  /* 0x000000451200720c */ /* 0x000fda0002766670 */
[----:B------:R-:W0:Y:S01]  /*3cd0*/  @!P3 LDC.64 R12, c[0x0][0x3e8] ;  /* 0x0000fa00ff0cbb82 */ /* 0x000e220000000a00 */
[----:B------:R-:W-:Y:S01]  /*3ce0*/  @!P3 IADD3 R6, P5, R28, R4, RZ ;  /* 0x000000041c06b210 */ /* 0x000fe20007fbe0ff */
[----:B------:R-:W-:Y:S02]  /*3cf0*/  @!P3 IMAD R4, R43, R35, RZ ;  /* 0x000000232b04b224 */ /* 0x000fe400078e02ff */
[----:B------:R-:W-:Y:S02]  /*3d00*/  @!P3 IMAD.MOV.U32 R5, RZ, RZ, R57 ;  /* 0x000000ffff05b224 */ /* 0x000fe400078e0039 */
[----:B------:R-:W-:Y:S02]  /*3d10*/  @!P3 IMAD R15, R10, R45, R4 ;  /* 0x0000002d0a0fb224 */ /* 0x000fe400078e0204 */
[----:B------:R-:W1:Y:S01]  /*3d20*/  @!P3 LDC.64 R8, c[0x0][0x400] ;  /* 0x00010000ff08bb82 */ /* 0x000e620000000a00 */
[----:B------:R-:W-:Y:S02]  /*3d30*/  @!P3 IMAD.X R7, R11, 0x1, R52, P5 ;  /* 0x000000010b07b824 */ /* 0x000fe400028e0634 */
[----:B------:R-:W-:-:S04]  /*3d40*/  @!P3 IMAD.MOV.U32 R4, RZ, RZ, R32 ;  /* 0x000000ffff04b224 */ /* 0x000fc800078e0020 */
[----:B------:R-:W-:Y:S01]  /*3d50*/  @!P3 IMAD.WIDE.U32 R10, R35, R45, R4 ;  /* 0x0000002d230ab225 */ /* 0x000fe200078e0004 */
[----:B------:R-:W-:-:S03]  /*3d60*/  CS2R R4, SRZ ;  /* 0x0000000000047805 */ /* 0x000fc6000001ff00 */
[----:B------:R-:W-:Y:S01]  /*3d70*/  @!P3 IMAD.IADD R11, R15, 0x1, R11 ;  /* 0x000000010f0bb824 */ /* 0x000fe200078e020b */
[----:B0-----:R-:W-:-:S04]  /*3d80*/  @!P3 LEA R12, P5, R6, R12, 0x1 ;  /* 0x0000000c060cb211 */ /* 0x001fc800078a08ff */
[----:B------:R-:W-:Y:S02]  /*3d90*/  @!P3 LEA.HI.X R13, R6, R13, R7, 0x1, P5 ;  /* 0x0000000d060db211 */ /* 0x000fe400028f0c07 */
[----:B------:R-:W-:Y:S02]  /*3da0*/  CS2R R6, SRZ ;  /* 0x0000000000067805 */ /* 0x000fe4000001ff00 */
[C---:B-1----:R-:W-:Y:S02]  /*3db0*/  @!P3 LEA R8, P5, R10.reuse, R8, 0x1 ;  /* 0x000000080a08b211 */ /* 0x042fe400078a08ff */
[----:B------:R-:W-:Y:S02]  /*3dc0*/  CS2R R26, SRZ ;  /* 0x00000000001a7805 */ /* 0x000fe4000001ff00 */
[----:B------:R-:W-:Y:S01]  /*3dd0*/  CS2R R24, SRZ ;  /* 0x0000000000187805 */ /* 0x000fe2000001ff00 */
[----:B------:R-:W2:Y:S01]  /*3de0*/  @!P3 LDG.E.128 R4, desc[UR42][R12.64] ;  /* 0x0000002a0c04b981 */ /* 0x000ea2000c1e1d00 */
[----:B------:R-:W-:-:S05]  /*3df0*/  @!P3 LEA.HI.X R9, R10, R9, R11, 0x1, P5 ;  /* 0x000000090a09b211 */ /* 0x000fca00028f0c0b */
[----:B------:R-:W3:Y:S01]  /*3e00*/  @!P3 LDG.E.128 R24, desc[UR42][R8.64] ;  /* 0x0000002a0818b981 */ /* 0x000ee2000c1e1d00 */
[----:B------:R-:W-:Y:S01]  /*3e10*/  UISETP.NE.AND UP0, UPT, UR37, 0x3, UPT ;  /* 0x000000032500788c */ /* 0x000fe2000bf05270 */
[----:B------:R-:W-:-:S05]  /*3e20*/  ISETP.GE.AND P5, PT, R18, R69, PT ;  /* 0x000000451200720c */ /* 0x000fca0003fa6270 */
[----:B------:R-:W-:Y:S01]  /*3e30*/  PLOP3.LUT P3, PT, PT, PT, UP0, 0x80, 0x0 ;  /* 0x000000000000781c */ /* 0x000fe20003f6f008 */
[----:B--2---:R-:W-:Y:S02]  /*3e40*/  IMAD.MOV.U32 R10, RZ, RZ, R4 ;  /* 0x000000ffff0a7224 */ /* 0x004fe400078e0004 */
[----:B------:R-:W-:Y:S02]  /*3e50*/  IMAD.MOV.U32 R11, RZ, RZ, R5 ;  /* 0x000000ffff0b7224 */ /* 0x000fe400078e0005 */
[----:B------:R-:W-:Y:S01]  /*3e60*/  IMAD.MOV.U32 R15, RZ, RZ, R6 ;  /* 0x000000ffff0f7224 */ /* 0x000fe200078e0006 */
[----:B------:R-:W-:Y:S01]  /*3e70*/  PRMT R81, R10, 0x7610, R81 ;  /* 0x000076100a517816 */ /* 0x000fe20000000051 */
        /* <DEDUP_REMOVED lines=12> */
[----:B------:R-:W-:Y:S06]  /*3f40*/  @!P3 BRA `(.L_x_5778) ;  /* 0x000000000004b947 */ /* 0x000fec0003800000 */
[----:B------:R-:W-:Y:S01]  /*3f50*/  BPT.TRAP 0x1 ;  /* 0x000000040000795c */ /* 0x000fe20000300000 */
.L_x_5778:
[----:B------:R-:W-:Y:S01]  /*3f60*/  IMAD R61, R187, 0x8, R2 ;  /* 0x00000008bb3d7824 */ /* 0x000fe200078e0202 */
[----:B------:R-:W-:Y:S01]  /*3f70*/  SHF.L.U32 R68, R192, 0x1f, RZ ;  /* 0x0000001fc0447819 */ /* 0x000fe200000006ff */
[----:B------:R-:W-:Y:S03]  /*3f80*/  BSSY B1, `(.L_x_5779) ;  /* 0x0000003000017945 */ /* 0x000fe60003800000 */
[----:B------:R-:W0:Y:S02]  /*3f90*/  SYNCS.PHASECHK.TRANS64.TRYWAIT P6, [R61+URZ+0x28c90], R68 ;  /* 0x028c90443d0075a7 */ /* 0x000e2400080c017f */
[----:B0-----:R-:W-:Y:S05]  /*3fa0*/  @!P6 BRA `(.L_x_5780) ;  /* 0x000001e80038e947 */ /* 0x001fea0003800000 */
.L_x_6125:
[----:B------:R-:W-:Y:S05]  /*3fb0*/  BSYNC B1 ;  /* 0x0000000000017941 */ /* 0x000fea0003800000 */
.L_x_5779:
[----:B------:R-:W-:-:S03]  /*3fc0*/  UMOV UR4, 0xffffffff ;  /* 0xffffffff00047882 */ /* 0x000fc60000000000 */
[----:B------:R-:W-:Y:S05]  /*3fd0*/  BRA.DIV UR4, `(.L_x_5781) ;  /* 0x000001ea04407947 */ /* 0x000fea000b800000 */
[----:B------:R1:W2:Y:S04]  /*3fe0*/  SHFL.IDX PT, R69, R14, RZ, 0x1c1f ;  /* 0x001c1fff0e457589 */ /* 0x0002a800000e0000 */
[----:B------:R-:W3:Y:S02]  /*3ff0*/  SHFL.IDX PT, R70, R70, RZ, 0x1c1f ;  /* 0x001c1fff46467589 */ /* 0x000ee400000e0000 */
.L_x_6129:
        /* <DEDUP_REMOVED lines=21> */
[----:B-1----:R1:W3:Y:S01]  /*4150*/  LDS.128 R12, [R67+0x22400] ;  /* 0x02240000430c7984 */ /* 0x0022e20000000c00 */
[----:B------:R-:W-:Y:S05]  /*4160*/  @P5 BRA `(.L_x_5783) ;  /* 0x00000004006c5947 */ /* 0x000fea0003800000 */
[----:B------:R-:W-:Y:S01]  /*4170*/  SHF.R.U32.HI R75, RZ, 0x10, R25 ;  /* 0x00000010ff4b7819 */ /* 0x000fe20000011619 */
[----:B-1-3--:R-:W-:Y:S01]  /*4180*/  IMAD.U32 R67, R13, 0x10000, RZ ;  /* 0x000100000d437824 */ /* 0x00afe200078e00ff */
[----:B------:R-:W-:Y:S02]  /*4190*/  SHF.R.U32.HI R74, RZ, 0x10, R5 ;  /* 0x00000010ff4a7819 */ /* 0x000fe40000011605 */
[C---:B------:R-:W-:Y:S02]  /*41a0*/  PRMT R75, R73.reuse, 0x5410, R75 ;  /* 0x00005410494b7816 */ /* 0x040fe4000000004b */
[----:B------:R-:W-:Y:S01]  /*41b0*/  PRMT R74, R73, 0x5432, R74 ;  /* 0x00005432494a7816 */ /* 0x000fe2000000004a */
[----:B--2---:R-:W-:Y:S01]  /*41c0*/  IMAD.U32 R73, R9, 0x10000, RZ ;  /* 0x0001000009497824 */ /* 0x004fe200078e00ff */
        /* <DEDUP_REMOVED lines=8> */
[----:B------:R-:W-:Y:S01]  /*4250*/  LOP3.LUT R24, R11, 0xffff0000, RZ, 0xc0, !PT ;  /* 0xffff00000b187812 */ /* 0x000fe200078ec0ff */
[----:B------:R-:W-:Y:S01]  /*4260*/  FFMA.FTZ R67, R73, R76, -R82 ;  /* 0x0000004c49437223 */ /* 0x000fe20000010852 */
[----:B------:R-:W-:Y:S01]  /*4270*/  LOP3.LUT R76, R9, 0xffff0000, RZ, 0xc0, !PT ;  /* 0xffff0000094c7812 */ /* 0x000fe200078ec0ff */
[----:B------:R-:W-:Y:S01]  /*4280*/  FFMA.FTZ R73, R73, R78, R77 ;  /* 0x0000004e49497223 */ /* 0x000fe2000001004d */
[C---:B------:R-:W-:Y:S01]  /*4290*/  FMUL.FTZ R9, R13.reuse, R75 ;  /* 0x0000004b0d097220 */ /* 0x040fe20000410000 */
[----:B------:R-:W-:Y:S01]  /*42a0*/  FMUL.FTZ R78, R13, R74 ;  /* 0x0000004a0d4e7220 */ /* 0x000fe20000410000 */
[----:B------:R-:W-:Y:S01]  /*42b0*/  SHF.R.U32.HI R77, RZ, 0x10, R27 ;  /* 0x00000010ff4d7819 */ /* 0x000fe2000001161b */
[----:B------:R-:W-:-:S02]  /*42c0*/  IMAD.U32 R13, R11, 0x10000, RZ ;  /* 0x000100000b0d7824 */ /* 0x000fc400078e00ff */
[C---:B------:R-:W-:Y:S01]  /*42d0*/  FFMA.FTZ R74, R76.reuse, R74, -R9 ;  /* 0x0000004a4c4a7223 */ /* 0x040fe20000010809 */
[----:B------:R-:W-:Y:S01]  /*42e0*/  FFMA.FTZ R76, R76, R75, R78 ;  /* 0x0000004b4c4c7223 */ /* 0x000fe2000001004e */
[----:B------:R-:W-:Y:S01]  /*42f0*/  SHF.R.U32.HI R75, RZ, 0x10, R7 ;  /* 0x00000010ff4b7819 */ /* 0x000fe20000011607 */
[----:B------:R-:W-:Y:S01]  /*4300*/  IMAD.U32 R9, R15, 0x10000, RZ ;  /* 0x000100000f097824 */ /* 0x000fe200078e00ff */
[----:B------:R-:W-:Y:S01]  /*4310*/  PRMT R77, R79, 0x5410, R77 ;  /* 0x000054104f4d7816 */ /* 0x000fe2000000004d */
[----:B------:R-:W-:Y:S01]  /*4320*/  IMAD.U32 R11, R8, 0x10000, RZ ;  /* 0x00010000080b7824 */ /* 0x000fe200078e00ff */
[----:B------:R-:W-:Y:S02]  /*4330*/  PRMT R75, R84, 0x5410, R75 ;  /* 0x00005410544b7816 */ /* 0x000fe4000000004b */
[----:B------:R-:W-:Y:S01]  /*4340*/  PRMT R25, R85, 0x5410, R25 ;  /* 0x0000541055197816 */ /* 0x000fe20000000019 */
        /* <DEDUP_REMOVED lines=9> */
[----:B------:R-:W-:Y:S01]  /*43e0*/  PRMT R27, R83, 0x5410, R27 ;  /* 0x00005410531b7816 */ /* 0x000fe2000000001b */
[----:B------:R-:W-:Y:S01]  /*43f0*/  FFMA.FTZ R13, R13, R82, R79 ;  /* 0x000000520d0d7223 */ /* 0x000fe2000001004f */
[----:B------:R-:W-:Y:S01]  /*4400*/  SHF.R.U64 R79, R4, 0x10, R5 ;  /* 0x00000010044f7819 */ /* 0x000fe20000001205 */
[----:B------:R-:W-:Y:S01]  /*4410*/  IMAD.U32 R82, R25, 0x10000, RZ ;  /* 0x0001000019527824 */ /* 0x000fe200078e00ff */
[----:B------:R-:W-:Y:S01]  /*4420*/  LOP3.LUT R4, R15, 0xffff0000, RZ, 0xc0, !PT ;  /* 0xffff00000f047812 */ /* 0x000fe200078ec0ff */
[----:B------:R-:W-:Y:S01]  /*4430*/  IMAD.U32 R25, R14, 0x10000, RZ ;  /* 0x000100000e197824 */ /* 0x000fe200078e00ff */
[----:B------:R-:W-:-:S02]  /*4440*/  PRMT R15, R81, 0x5410, R79 ;  /* 0x00005410510f7816 */ /* 0x000fc4000000004f */
[----:B------:R-:W-:Y:S01]  /*4450*/  LOP3.LUT R14, R14, 0xffff0000, RZ, 0xc0, !PT ;  /* 0xffff00000e0e7812 */ /* 0x000fe200078ec0ff */
[C---:B------:R-:W-:Y:S01]  /*4460*/  FMUL.FTZ R5, R4.reuse, R77 ;  /* 0x0000004d04057220 */ /* 0x040fe20000410000 */
[----:B------:R-:W-:Y:S01]  /*4470*/  FMUL.FTZ R78, R4, R75 ;  /* 0x0000004b044e7220 */ /* 0x000fe20000410000 */
[----:B------:R-:W-:Y:S02]  /*4480*/  F2FP.BF16.F32.PACK_AB R67, R74, R67 ;  /* 0x000000434a43723e */ /* 0x000fe400000010ff */
[C---:B------:R-:W-:Y:S01]  /*4490*/  FFMA.FTZ R4, R24.reuse, R75, -R5 ;  /* 0x0000004b18047223 */ /* 0x040fe20000010805 */
[----:B------:R-:W-:Y:S01]  /*44a0*/  FFMA.FTZ R24, R24, R77, R78 ;  /* 0x0000004d18187223 */ /* 0x000fe2000001004e */
[C---:B------:R-:W-:Y:S01]  /*44b0*/  IMAD.U32 R5, R12.reuse, 0x10000, RZ ;  /* 0x000100000c057824 */ /* 0x040fe200078e00ff */
[----:B------:R-:W-:Y:S01]  /*44c0*/  LOP3.LUT R12, R12, 0xffff0000, RZ, 0xc0, !PT ;  /* 0xffff00000c0c7812 */ /* 0x000fe200078ec0ff */
[----:B------:R-:W-:Y:S01]  /*44d0*/  IMAD.U32 R78, R15, 0x10000, RZ ;  /* 0x000100000f4e7824 */ /* 0x000fe200078e00ff */
[----:B------:R-:W-:Y:S01]  /*44e0*/  F2FP.BF16.F32.PACK_AB R4, R4, R9 ;  /* 0x000000090404723e */ /* 0x000fe200000010ff */
[C---:B------:R-:W-:Y:S01]  /*44f0*/  FMUL.FTZ R84, R5.reuse, R82 ;  /* 0x0000005205547220 */ /* 0x040fe20000410000 */
[----:B------:R-:W-:Y:S01]  /*4500*/  F2FP.BF16.F32.PACK_AB R73, R76, R73 ;  /* 0x000000494c49723e */ /* 0x000fe200000010ff */
[----:B------:R-:W-:Y:S01]  /*4510*/  FMUL.FTZ R75, R5, R78 ;  /* 0x0000004e054b7220 */ /* 0x000fe20000410000 */
[----:B------:R-:W-:-:S02]  /*4520*/  IMAD.MOV.U32 R9, RZ, RZ, R67 ;  /* 0x000000ffff097224 */ /* 0x000fc400078e0043 */
[C---:B------:R-:W-:Y:S01]  /*4530*/  FFMA.FTZ R5, R11.reuse, R78, -R84 ;  /* 0x0000004e0b057223 */ /* 0x040fe20000010854 */
[----:B------:R-:W-:Y:S01]  /*4540*/  FMUL.FTZ R78, R12, R26 ;  /* 0x0000001a0c4e7220 */ /* 0x000fe20000410000 */
[----:B------:R-:W-:Y:S01]  /*4550*/  FFMA.FTZ R11, R11, R82, R75 ;  /* 0x000000520b0b7223 */ /* 0x000fe2000001004b */
[----:B------:R-:W-:Y:S01]  /*4560*/  SHF.R.U64 R75, R6, 0x10, R7 ;  /* 0x00000010064b7819 */ /* 0x000fe20000001207 */
[----:B------:R-:W-:Y:S01]  /*4570*/  IMAD.U32 R6, R10, 0x10000, RZ ;  /* 0x000100000a067824 */ /* 0x000fe200078e00ff */
[----:B------:R-:W-:Y:S02]  /*4580*/  LOP3.LUT R7, R8, 0xffff0000, RZ, 0xc0, !PT ;  /* 0xffff000008077812 */ /* 0x000fe400078ec0ff */
[----:B------:R-:W-:Y:S02]  /*4590*/  LOP3.LUT R8, R15, 0xffff0000, RZ, 0xc0, !PT ;  /* 0xffff00000f087812 */ /* 0x000fe400078ec0ff */
[----:B------:R-:W-:Y:S02]  /*45a0*/  PRMT R15, R86, 0x5410, R75 ;  /* 0x00005410560f7816 */ /* 0x000fe4000000004b */
[----:B------:R-:W-:Y:S01]  /*45b0*/  LOP3.LUT R10, R10, 0xffff0000, RZ, 0xc0, !PT ;  /* 0xffff00000a0a7812 */ /* 0x000fe200078ec0ff */
[----:B------:R-:W-:Y:S01]  /*45c0*/  FMUL.FTZ R75, R12, R8 ;  /* 0x000000080c4b7220 */ /* 0x000fe20000410000 */
[----:B------:R-:W-:-:S02]  /*45d0*/  IMAD.U32 R12, R27, 0x10000, RZ ;  /* 0x000100001b0c7824 */ /* 0x000fc400078e00ff */
[----:B------:R-:W-:Y:S01]  /*45e0*/  FFMA.FTZ R8, R7, R8, -R78 ;  /* 0x0000000807087223 */ /* 0x000fe2000001084e */
[----:B------:R-:W-:Y:S01]  /*45f0*/  LOP3.LUT R27, R27, 0xffff0000, RZ, 0xc0, !PT ;  /* 0xffff00001b1b7812 */ /* 0x000fe200078ec0ff */
[----:B------:R-:W-:Y:S01]  /*4600*/  FFMA.FTZ R26, R7, R26, R75 ;  /* 0x0000001a071a7223 */ /* 0x000fe2000001004b */
[----:B------:R-:W-:Y:S02]  /*4610*/  IMAD.U32 R7, R15, 0x10000, RZ ;  /* 0x000100000f077824 */ /* 0x000fe400078e00ff */
[-C--:B------:R-:W-:Y:S01]  /*4620*/  FMUL.FTZ R75, R25, R12.reuse ;  /* 0x0000000c194b7220 */ /* 0x080fe20000410000 */
[----:B------:R-:W-:Y:S01]  /*4630*/  LOP3.LUT R15, R15, 0xffff0000, RZ, 0xc0, !PT ;  /* 0xffff00000f0f7812 */ /* 0x000fe200078ec0ff */
[-C--:B------:R-:W-:Y:S02]  /*4640*/  FMUL.FTZ R25, R25, R7.reuse ;  /* 0x0000000719197220 */ /* 0x080fe40000410000 */
[----:B------:R-:W-:Y:S01]  /*4650*/  FFMA.FTZ R75, R6, R7, -R75 ;  /* 0x00000007064b7223 */ /* 0x000fe2000001084b */
[C---:B------:R-:W-:Y:S01]  /*4660*/  FMUL.FTZ R7, R14.reuse, R27 ;  /* 0x0000001b0e077220 */ /* 0x040fe20000410000 */
[----:B------:R-:W-:Y:S01]  /*4670*/  FMUL.FTZ R14, R14, R15 ;  /* 0x0000000f0e0e7220 */ /* 0x000fe20000410000 */
[----:B------:R-:W-:Y:S01]  /*4680*/  FFMA.FTZ R25, R6, R12, R25 ;  /* 0x0000000c06197223 */ /* 0x000fe20000010019 */
[----:B------:R-:W-:Y:S01]  /*4690*/  F2FP.BF16.F32.PACK_AB R12, R26, R11 ;  /* 0x0000000b1a0c723e */ /* 0x000fe200000010ff */
[C---:B------:R-:W-:Y:S01]  /*46a0*/  FFMA.FTZ R6, R10.reuse, R15, -R7 ;  /* 0x0000000f0a067223 */ /* 0x040fe20000010807 */
[----:B------:R-:W-:Y:S01]  /*46b0*/  FFMA.FTZ R14, R10, R27, R14 ;  /* 0x0000001b0a0e7223 */ /* 0x000fe2000001000e */
[----:B------:R-:W-:Y:S01]  /*46c0*/  F2FP.BF16.F32.PACK_AB R15, R24, R13 ;  /* 0x0000000d180f723e */ /* 0x000fe200000010ff */
[----:B------:R-:W-:Y:S01]  /*46d0*/  IMAD.MOV.U32 R13, RZ, RZ, R73 ;  /* 0x000000ffff0d7224 */ /* 0x000fe200078e0049 */
[----:B------:R-:W-:Y:S01]  /*46e0*/  F2FP.BF16.F32.PACK_AB R8, R8, R5 ;  /* 0x000000050808723e */ /* 0x000fe200000010ff */
[----:B------:R-:W-:Y:S01]  /*46f0*/  IMAD.MOV.U32 R11, RZ, RZ, R4 ;  /* 0x000000ffff0b7224 */ /* 0x000fe200078e0004 */
[----:B------:R-:W-:-:S02]  /*4700*/  F2FP.BF16.F32.PACK_AB R10, R6, R75 ;  /* 0x0000004b060a723e */ /* 0x000fc400000010ff */
[----:B------:R-:W-:-:S07]  /*4710*/  F2FP.BF16.F32.PACK_AB R14, R14, R25 ;  /* 0x000000190e0e723e */ /* 0x000fce00000010ff */
.L_x_5783:
[----:B------:R-:W-:Y:S05]  /*4720*/  BSYNC B1 ;  /* 0x0000000000017941 */ /* 0x000fea0003800000 */
.L_x_5782:
[----:B--2---:R2:W-:Y:S01]  /*4730*/  ST.E.128 desc[UR42][R54.64], R8 ;  /* 0x0000000836007985 */ /* 0x0045e2000c101d2a */
[----:B------:R-:W-:Y:S01]  /*4740*/  ISETP.GE.AND P4, PT, R71, R72, PT ;  /* 0x000000484700720c */ /* 0x000fe20003f86270 */
[----:B------:R-:W-:Y:S02]  /*4750*/  IMAD.MOV.U32 R4, RZ, RZ, R70 ;  /* 0x000000ffff047224 */ /* 0x000fe400078e0046 */
[----:B------:R-:W-:-:S10]  /*4760*/  IMAD.MOV.U32 R5, RZ, RZ, R69 ;  /* 0x000000ffff057224 */ /* 0x000fd400078e0045 */
[----:B------:R-:W-:Y:S05]  /*4770*/  @P4 BRA `(.L_x_5771) ;  /* 0x0000000000e04947 */ /* 0x000fea0003800000 */
[----:B------:R-:W-:-:S05]  /*4780*/  IMAD.WIDE R4, R71, 0x2, R4 ;  /* 0x0000000247047825 */ /* 0x000fca00078e0204 */
[----:B---3--:R3:W-:Y:S01]  /*4790*/  ST.E.128 desc[UR42][R4.64], R12 ;  /* 0x0000000c04007985 */ /* 0x0087e2000c101d2a */
[----:B------:R-:W-:Y:S05]  /*47a0*/  BRA `(.L_x_5771) ;  /* 0x0000000000d47947 */ /* 0x000fea0003800000 */
.L_x_5763:
[----:B------:R-:W-:-:S06]  /*47b0*/  UISETP.NE.AND UP0, UPT, UR37, 0x3, UPT ;  /* 0x000000032500788c */ /* 0x000fcc000bf05270 */
[----:B------:R-:W-:-:S13]  /*47c0*/  PLOP3.LUT P3, PT, PT, PT, UP0, 0x80, 0x0 ;  /* 0x000000000000781c */ /* 0x000fda0003f6f008 */
[----:B------:R-:W-:Y:S05]  /*47d0*/  @!P3 BRA `(.L_x_5784) ;  /* 0x000000000004b947 */ /* 0x000fea0003800000 */
[----:B------:R-:W-:Y:S01]  /*47e0*/  BPT.TRAP 0x1 ;  /* 0x000000040000795c */ /* 0x000fe20000300000 */
.L_x_5784:
[----:B------:R-:W-:Y:S01]  /*47f0*/  IMAD R61, R187, 0x8, R2 ;  /* 0x00000008bb3d7824 */ /* 0x000fe200078e0202 */
[----:B------:R-:W-:Y:S01]  /*4800*/  SHF.L.U32 R68, R192, 0x1f, RZ ;  /* 0x0000001fc0447819 */ /* 0x000fe200000006ff */
[----:B------:R-:W-:Y:S01]  /*4810*/  BSSY B1, `(.L_x_5785) ;  /* 0x0000004000017945 */ /* 0x000fe20003800000 */
[----:B------:R-:W-:Y:S02]  /*4820*/  SHF.R.S32.HI R65, RZ, 0x1f, R63 ;  /* 0x0000001fff417819 */ /* 0x000fe4000001143f */
[----:B------:R-:W1:Y:S02]  /*4830*/  SYNCS.PHASECHK.TRANS64.TRYWAIT P4, [R61+URZ+0x28c90], R68 ;  /* 0x028c90443d0075a7 */ /* 0x000e64000808017f */
[----:B-1----:R-:W-:Y:S05]  /*4840*/  @!P4 BRA `(.L_x_5786) ;  /* 0x000001e00070c947 */ /* 0x002fea0003800000 */
.L_x_6130:
[----:B------:R-:W-:Y:S05]  /*4850*/  BSYNC B1 ;  /* 0x0000000000017941 */ /* 0x000fea0003800000 */
.L_x_5785:
        /* <DEDUP_REMOVED lines=14> */
[----:B------:R-:W-:-:S02]  /*4940*/  ISETP.GT.AND P4, PT, R66, R193, PT ;  /* 0x000000c14200720c */ /* 0x000fc40003f84270 */
[----:B------:R-:W-:Y:S02]  /*4950*/  IMAD.IADD R5, R5, 0x1, R9 ;  /* 0x0000000105057824 */ /* 0x000fe400078e0209 */
[----:B------:R-:W-:Y:S01]  /*4960*/  IMAD.WIDE.U32 R4, R188, UR4, R4 ;  /* 0x00000004bc047c25 */ /* 0x000fe2000f8e0004 */
[----:B------:R-:W-:-:S03]  /*4970*/  UMOV UR4, 0xffffffff ;  /* 0xffffffff00047882 */ /* 0x000fc60000000000 */
[----:B------:R-:W-:Y:S01]  /*4980*/  IMAD R13, R188, UR5, R5 ;  /* 0x00000005bc0d7c24 */ /* 0x000fe2000f8e0205 */
[----:B------:R-:W-:-:S04]  /*4990*/  LEA R5, P5, R4, UR6, 0x1 ;  /* 0x0000000604057c11 */ /* 0x000fc8000f8a08ff */
[----:B------:R-:W-:Y:S01]  /*49a0*/  LEA.HI.X R13, R4, UR7, R13, 0x1, P5 ;  /* 0x00000007040d7c11 */ /* 0x000fe2000a8f0c0d */
[----:B------:R-:W-:Y:S08]  /*49b0*/  BRA.DIV UR4, `(.L_x_5787) ;  /* 0x000001e204287947 */ /* 0x000ff0000b800000 */
[----:B------:R0:W2:Y:S04]  /*49c0*/  SHFL.IDX PT, R25, R13, RZ, 0x1c1f ;  /* 0x001c1fff0d197589 */ /* 0x0000a800000e0000 */
[----:B------:R0:W3:Y:S02]  /*49d0*/  SHFL.IDX PT, R14, R5, RZ, 0x1c1f ;  /* 0x001c1fff050e7589 */ /* 0x0000e400000e0000 */
.L_x_6134:
        /* <DEDUP_REMOVED lines=18> */
.L_x_5771:
[----:B------:R-:W-:Y:S05]  /*4b00*/  BSYNC B0 ;  /* 0x0000000000007941 */ /* 0x000fea0003800000 */
.L_x_5762:
[----:B0-234-:R-:W0:Y:S01]  /*4b10*/  S2R R4, SR_TID.X ;  /* 0x0000000000047919 */ /* 0x01de220000002100 */
[----:B------:R-:W-:Y:S01]  /*4b20*/  @!PT LDS RZ, [RZ] ;  /* 0x00000000fffff984 */ /* 0x000fe20000000800 */
[----:B------:R-:W-:Y:S01]  /*4b30*/  @!PT LDS RZ, [RZ] ;  /* 0x00000000fffff984 */ /* 0x000fe20000000800 */
[----:B------:R-:W-:Y:S01]  /*4b40*/  @!PT LDS RZ, [RZ] ;  /* 0x00000000fffff984 */ /* 0x000fe20000000800 */
[----:B------:R-:W-:Y:S01]  /*4b50*/  @!PT LDS RZ, [RZ] ;  /* 0x00000000fffff984 */ /* 0x000fe20000000800 */
[----:B------:R2:W-:Y:S06]  /*4b60*/  MEMBAR.ALL.CTA ;  /* 0x0000000000007992 */ /* 0x0005ec0000008000 */
[----:B--2---:R-:W2:Y:S01]  /*4b70*/  FENCE.VIEW.ASYNC.S ;  /* 0x00000000000073c6 */ /* 0x004ea20000000000 */
[----:B------:R-:W-:Y:S05]  /*4b80*/  WARPSYNC.ALL ;  /* 0x0000000000007948 */ /* 0x000fea0003800000 */
[----:B------:R-:W-:Y:S01]  /*4b90*/  BSSY B0, `(.L_x_5788) ;  /* 0x0000009000007945 */ /* 0x000fe20003800000 */
[----:B0-----:R-:W-:Y:S01]  /*4ba0*/  LOP3.LUT R4, R4, 0x7f, RZ, 0xc0, !PT ;  /* 0x0000007f04047812 */ /* 0x001fe200078ec0ff */
[----:B--2---:R0:W-:Y:S03]  /*4bb0*/  BAR.SYNC.DEFER_BLOCKING R46, 0x80 ;  /* 0x0002002e0000751d */ /* 0x0041e60000010000 */
[----:B------:R-:W-:-:S13]  /*4bc0*/  ISETP.NE.AND P4, PT, R4, RZ, PT ;  /* 0x000000ff0400720c */ /* 0x000fda0003f85270 */
[----:B------:R-:W-:-:S05]  /*4bd0*/  @!P4 VIADD R4, R61, 0x28ca0 ;  /* 0x00028ca03d04c836 */ /* 0x000fca0000000000 */
[----:B------:R-:W-:-:S04]  /*4be0*/  @!P4 PRMT R4, RZ, 0x654, R4 ;  /* 0x00000654ff04c816 */ /* 0x000fc80000000004 */
[----:B------:R0:W-:Y:S01]  /*4bf0*/  @!P4 SYNCS.ARRIVE.TRANS64.RED.A1T0 RZ, [R4+URZ], RZ ;  /* 0x000000ff04ffc9a7 */ /* 0x0001e2000810043f */
[----:B------:R-:W-:Y:S05]  /*4c00*/  @!P3 BRA `(.L_x_5789) ;  /* 0x000000000004b947 */ /* 0x000fea0003800000 */
[----:B------:R-:W-:Y:S01]  /*4c10*/  BPT.TRAP 0x1 ;  /* 0x000000040000795c */ /* 0x000fe20000300000 */
.L_x_5789:
[----:B------:R-:W-:Y:S05]  /*4c20*/  BSYNC B0 ;  /* 0x0000000000007941 */ /* 0x000fea0003800000 */
.L_x_5788:
[----:B------:R-:W2:Y:S01]  /*4c30*/  SYNCS.PHASECHK.TRANS64.TRYWAIT P3, [R61+URZ+0x28cb0], R68 ;  /* 0x028cb0443d0075a7 */ /* 0x000ea2000806017f */
[----:B------:R-:W-:Y:S04]  /*4c40*/  BSSY B0, `(.L_x_5790) ;  /* 0x0000002000007945 */ /* 0x000fe80003800000 */
[----:B--2---:R-:W-:Y:S05]  /*4c50*/  @!P3 BRA `(.L_x_5791) ;  /* 0x000001dc00c4b947 */ /* 0x004fea0003800000 */
.L_x_6135:
[----:B------:R-:W-:Y:S05]  /*4c60*/  BSYNC B0 ;  /* 0x0000000000007941 */ /* 0x000fea0003800000 */
.L_x_5790:
        /* <DEDUP_REMOVED lines=19> */
[----:B------:R-:W3:Y:S08]  /*4da0*/  SHFL.IDX PT, R10, R10, RZ, 0x1c1f ;  /* 0x001c1fff0a0a7589 */ /* 0x000ef000000e0000 */
[----:B------:R-:W-:Y:S05]  /*4db0*/  @!P3 BRA `(.L_x_5793) ;  /* 0x0000000400e4b947 */ /* 0x000fea0003800000 */
[----:B------:R-:W4:Y:S01]  /*4dc0*/  LDL R26, [R1+0x14] ;  /* 0x00001400011a7983 */ /* 0x000f220000100800 */
[----:B------:R-:W-:-:S03]  /*4dd0*/  ULDC UR4, c[0x0][0x320] ;  /* 0x0000c80000047ab9 */ /* 0x000fc60000000800 */
[----:B------:R-:W5:Y:S04]  /*4de0*/  LDL R25, [R1+0x18] ;  /* 0x0000180001197983 */ /* 0x000f680000100800 */
[----:B------:R-:W2:Y:S04]  /*4df0*/  LDL R71, [R1+0x10] ;  /* 0x0000100001477983 */ /* 0x000ea80000100800 */
[----:B------:R-:W2:Y:S04]  /*4e00*/  LDL R24, [R1+0x1c] ;  /* 0x00001c0001187983 */ /* 0x000ea80000100800 */
[----:B------:R-:W2:Y:S04]  /*4e10*/  LDL R70, [R1+0xc] ;  /* 0x00000c0001467983 */ /* 0x000ea80000100800 */
[----:B------:R-:W2:Y:S04]  /*4e20*/  LDL R69, [R1+0x20] ;  /* 0x0000200001457983 */ /* 0x000ea80000100800 */
[----:B-1----:R-:W2:Y:S01]  /*4e30*/  LDL R67, [R1+0x8] ;  /* 0x0000080001437983 */ /* 0x002ea20000100800 */
[----:B------:R-:W-:-:S03]  /*4e40*/  ISETP.GE.AND P5, PT, R18, UR4, PT ;  /* 0x0000000412007c0c */ /* 0x000fc6000bfa6270 */
[----:B------:R-:W2:Y:S01]  /*4e50*/  LDL R55, [R1+0x24] ;  /* 0x0000240001377983 */ /* 0x000ea20000100800 */
[----:B------:R-:W-:-:S03]  /*4e60*/  IMAD R9, R187, 0x8000, R48 ;  /* 0x00008000bb097824 */ /* 0x000fc600078e0230 */
[----:B------:R-:W2:Y:S01]  /*4e70*/  LDL R54, [R1+0x4] ;  /* 0x0000040001367983 */ /* 0x000ea20000100800 */
[C---:B------:R-:W-:Y:S01]  /*4e80*/  IMAD R13, R9.reuse, 0x2, R2 ;  /* 0x00000002090d7824 */ /* 0x040fe200078e0202 */
[----:B------:R-:W-:Y:S01]  /*4e90*/  LOP3.LUT P3, RZ, R198, 0x4, RZ, 0xc0, !PT ;  /* 0x00000004c6ff7812 */ /* 0x000fe2000786c0ff */
[----:B------:R-:W-:Y:S01]  /*4ea0*/  VIADD R15, R9, 0x20 ;  /* 0x00000020090f7836 */ /* 0x000fe20000000000 */
[----:B------:R-:W2:Y:S01]  /*4eb0*/  LDL R27, [R1+0x28] ;  /* 0x00002800011b7983 */ /* 0x000ea20000100800 */
[----:B------:R-:W-:-:S03]  /*4ec0*/  VIADD R14, R18, 0x40 ;  /* 0x00000040120e7836 */ /* 0x000fc60000000000 */
[----:B------:R-:W1:Y:S07]  /*4ed0*/  @!P5 LDS.128 R4, [R13+0x400] ;  /* 0x000400000d04d984 */ /* 0x000e6e0000000c00 */
[----:B------:R-:W-:Y:S01]  /*4ee0*/  @P3 VIADD R15, R9, 0xffffffe0 ;  /* 0xffffffe0090f3836 */ /* 0x000fe20000000000 */
[----:B0-----:R-:W-:-:S03]  /*4ef0*/  @!P5 LEA R8, P3, R18, R11, 0x1 ;  /* 0x0000000b1208d211 */ /* 0x001fc600078608ff */
[----:B------:R-:W-:Y:S01]  /*4f00*/  IMAD R12, R15, 0x2, R2 ;  /* 0x000000020f0c7824 */ /* 0x000fe200078e0202 */
[----:B---3--:R-:W-:Y:S01]  /*4f10*/  @!P5 LEA.HI.X R9, R18, R10, R19, 0x1, P3 ;  /* 0x0000000a1209d211 */ /* 0x008fe200018f0c13 */
[----:B------:R-:W3:Y:S01]  /*4f20*/  LDL R15, [R1+0x34] ;  /* 0x00003400010f7983 */ /* 0x000ee20000100800 */
[----:B------:R-:W-:-:S03]  /*4f30*/  ISETP.GE.AND P3, PT, R185, UR4, PT ;  /* 0x00000004b9007c0c */ /* 0x000fc6000bf66270 */
[----:B-1----:R0:W-:Y:S10]  /*4f40*/  @!P5 ST.E.128 desc[UR42][R8.64], R4 ;  /* 0x000000040800d985 */ /* 0x0021f4000c101d2a */
[----:B------:R-:W1:Y:S01]  /*4f50*/  @!P3 LDS.128 R4, [R12+0x400] ;  /* 0x000400000c04b984 */ /* 0x000e620000000c00 */
[----:B0-----:R-:W-:-:S04]  /*4f60*/  @!P3 LEA R8, P5, R185, R11, 0x1 ;  /* 0x0000000bb908b211 */ /* 0x001fc800078a08ff */
[----:B------:R-:W-:Y:S02]  /*4f70*/  @!P3 LEA.HI.X R9, R185, R10, R206, 0x1, P5 ;  /* 0x0000000ab909b211 */ /* 0x000fe400028f0cce */
[----:B------:R-:W-:-:S03]  /*4f80*/  ISETP.GE.AND P5, PT, R14, UR4, PT ;  /* 0x000000040e007c0c */ /* 0x000fc6000bfa6270 */
[----:B-1----:R4:W-:Y:S10]  /*4f90*/  @!P3 ST.E.128 desc[UR42][R8.64], R4 ;  /* 0x000000040800b985 */ /* 0x0029f4000c101d2a */
[----:B------:R-:W0:Y:S01]  /*4fa0*/  @!P5 LDS.128 R4, [R13+0x2400] ;  /* 0x002400000d04d984 */ /* 0x000e220000000c00 */
[----:B------:R-:W-:Y:S01]  /*4fb0*/  VIADD R14, R18, 0x60 ;  /* 0x00000060120e7836 */ /* 0x000fe20000000000 */
[----:B----4-:R-:W-:-:S02]  /*4fc0*/  @!P5 LEA R8, P3, R26, R11, 0x1 ;  /* 0x0000000b1a08d211 */ /* 0x010fc400078608ff */
[----:B------:R-:W4:Y:S03]  /*4fd0*/  LDL R26, [R1] ;  /* 0x00000000011a7983 */ /* 0x000f260000100800 */
[----:B-----5:R-:W-:Y:S02]  /*4fe0*/  @!P5 IMAD.X R9, R10, 0x1, R25, P3 ;  /* 0x000000010a09d824 */ /* 0x020fe400018e0619 */
[----:B------:R-:W5:Y:S01]  /*4ff0*/  LDL R25, [R1+0x2c] ;  /* 0x00002c0001197983 */ /* 0x000f620000100800 */
[----:B------:R-:W-:-:S03]  /*5000*/  ISETP.GE.AND P3, PT, R14, UR4, PT ;  /* 0x000000040e007c0c */ /* 0x000fc6000bf66270 */
[----:B0-----:R2:W-:Y:S10]  /*5010*/  @!P5 ST.E.128 desc[UR42][R8.64], R4 ;  /* 0x000000040800d985 */ /* 0x0015f4000c101d2a */
[----:B------:R-:W0:Y:S01]  /*5020*/  @!P3 LDS.128 R4, [R12+0x2400] ;  /* 0x002400000c04b984 */ /* 0x000e220000000c00 */
[----:B--2---:R-:W-:-:S05]  /*5030*/  @!P3 LEA R8, P5, R71, R11, 0x1 ;  /* 0x0000000b4708b211 */ /* 0x004fca00078a08ff */
[----:B------:R-:W-:Y:S02]  /*5040*/  @!P3 IMAD.X R9, R10, 0x1, R24, P5 ;  /* 0x000000010a09b824 */ /* 0x000fe400028e0618 */
[----:B------:R-:W2:Y:S01]  /*5050*/  LDL R24, [R1+0x30] ;  /* 0x0000300001187983 */ /* 0x000ea20000100800 */
[----:B------:R-:W-:-:S05]  /*5060*/  VIADD R14, R18, 0x80 ;  /* 0x00000080120e7836 */ /* 0x000fca0000000000 */
[----:B------:R-:W-:Y:S01]  /*5070*/  ISETP.GE.AND P5, PT, R14, UR4, PT ;  /* 0x000000040e007c0c */ /* 0x000fe2000bfa6270 */
[----:B0-----:R0:W-:-:S12]  /*5080*/  @!P3 ST.E.128 desc[UR42][R8.64], R4 ;  /* 0x000000040800b985 */ /* 0x0011d8000c101d2a */
[----:B------:R-:W1:Y:S01]  /*5090*/  @!P5 LDS.128 R4, [R13+0x4400] ;  /* 0x004400000d04d984 */ /* 0x000e620000000c00 */
[----:B------:R-:W-:Y:S01]  /*50a0*/  VIADD R14, R18, 0xa0 ;  /* 0x000000a0120e7836 */ /* 0x000fe20000000000 */
[----:B0-----:R-:W-:-:S05]  /*50b0*/  @!P5 LEA R8, P3, R70, R11, 0x1 ;  /* 0x0000000b4608d211 */ /* 0x001fca00078608ff */
[----:B------:R-:W-:Y:S01]  /*50c0*/  @!P5 IMAD.X R9, R10, 0x1, R69, P3 ;  /* 0x000000010a09d824 */ /* 0x000fe200018e0645 */
[----:B------:R-:W-:-:S04]  /*50d0*/  ISETP.GE.AND P3, PT, R14, UR4, PT ;  /* 0x000000040e007c0c */ /* 0x000fc8000bf66270 */
[----:B-1----:R0:W-:Y:S09]  /*50e0*/  @!P5 ST.E.128 desc[UR42][R8.64], R4 ;  /* 0x000000040800d985 */ /* 0x0021f2000c101d2a */
[----:B------:R-:W1:Y:S01]  /*50f0*/  @!P3 LDS.128 R4, [R12+0x4400] ;  /* 0x004400000c04b984 */ /* 0x000e620000000c00 */
[----:B------:R-:W-:Y:S01]  /*5100*/  VIADD R14, R18, 0xc0 ;  /* 0x000000c0120e7836 */ /* 0x000fe20000000000 */
[----:B0-----:R-:W-:-:S05]  /*5110*/  @!P3 LEA R8, P5, R67, R11, 0x1 ;  /* 0x0000000b4308b211 */ /* 0x001fca00078a08ff */
[----:B------:R-:W-:Y:S01]  /*5120*/  @!P3 IMAD.X R9, R10, 0x1, R55, P5 ;  /* 0x000000010a09b824 */ /* 0x000fe200028e0637 */
[----:B------:R-:W-:-:S04]  /*5130*/  ISETP.GE.AND P5, PT, R14, UR4, PT ;  /* 0x000000040e007c0c */ /* 0x000fc8000bfa6270 */
[----:B-1----:R0:W-:Y:S09]  /*5140*/  @!P3 ST.E.128 desc[UR42][R8.64], R4 ;  /* 0x000000040800b985 */ /* 0x0021f2000c101d2a */
[----:B------:R-:W1:Y:S01]  /*5150*/  @!P5 LDS.128 R4, [R13+0x6400] ;  /* 0x006400000d04d984 */ /* 0x000e620000000c00 */
[----:B0-----:R-:W-:-:S03]  /*5160*/  @!P5 LEA R8, P3, R54, R11, 0x1 ;  /* 0x0000000b3608d211 */ /* 0x001fc600078608ff */
[----:B------:R-:W3:Y:S02]  /*5170*/  LDL R54, [R1+0x38] ;  /* 0x0000380001367983 */ /* 0x000ee40000100800 */
[----:B------:R-:W-:Y:S02]  /*5180*/  @!P5 IMAD.X R9, R10, 0x1, R27, P3 ;  /* 0x000000010a09d824 */ /* 0x000fe400018e061b */
[----:B------:R-:W3:Y:S01]  /*5190*/  LDL R27, [R1+0x3c] ;  /* 0x00003c00011b7983 */ /* 0x000ee20000100800 */
[----:B------:R-:W-:-:S05]  /*51a0*/  VIADD R14, R18, 0xe0 ;  /* 0x000000e0120e7836 */ /* 0x000fca0000000000 */
[----:B------:R-:W-:Y:S01]  /*51b0*/  ISETP.GE.AND P3, PT, R14, UR4, PT ;  /* 0x000000040e007c0c */ /* 0x000fe2000bf66270 */
[----:B-1----:R4:W-:-:S12]  /*51c0*/  @!P5 ST.E.128 desc[UR42][R8.64], R4 ;  /* 0x000000040800d985 */ /* 0x0029d8000c101d2a */
[----:B------:R-:W0:Y:S01]  /*51d0*/  @!P3 LDS.128 R4, [R12+0x6400] ;  /* 0x006400000c04b984 */ /* 0x000e220000000c00 */
[----:B------:R-:W-:Y:S01]  /*51e0*/  VIADD R14, R18, 0x100 ;  /* 0x00000100120e7836 */ /* 0x000fe20000000000 */
[----:B----4-:R-:W-:Y:S02]  /*51f0*/  @!P3 LEA R8, P5, R26, R11, 0x1 ;  /* 0x0000000b1a08b211 */ /* 0x010fe400078a08ff */
[----:B------:R-:W4:Y:S03]  /*5200*/  LDL R26, [R1+0x40] ;  /* 0x00004000011a7983 */ /* 0x000f260000100800 */
[----:B-----5:R-:W-:Y:S02]  /*5210*/  @!P3 IMAD.X R9, R10, 0x1, R25, P5 ;  /* 0x000000010a09b824 */ /* 0x020fe400028e0619 */
[----:B------:R-:W5:Y:S01]  /*5220*/  LDL R25, [R1+0x44] ;  /* 0x0000440001197983 */ /* 0x000f620000100800 */
[----:B------:R-:W-:-:S03]  /*5230*/  ISETP.GE.AND P5, PT, R14, UR4, PT ;  /* 0x000000040e007c0c */ /* 0x000fc6000bfa6270 */
[----:B0-----:R0:W-:Y:S10]  /*5240*/  @!P3 ST.E.128 desc[UR42][R8.64], R4 ;  /* 0x000000040800b985 */ /* 0x0011f4000c101d2a */
[----:B------:R-:W1:Y:S01]  /*5250*/  @!P5 LDS.128 R4, [R13+0x8400] ;  /* 0x008400000d04d984 */ /* 0x000e620000000c00 */
[----:B0-----:R-:W-:-:S05]  /*5260*/  @!P5 LEA R8, P3, R229, R11, 0x1 ;  /* 0x0000000be508d211 */ /* 0x001fca00078608ff */
[----:B--2---:R-:W-:Y:S02]  /*5270*/  @!P5 IMAD.X R9, R10, 0x1, R24, P3 ;  /* 0x000000010a09d824 */ /* 0x004fe400018e0618 */
[----:B------:R-:W2:Y:S01]  /*5280*/  LDL R24, [R1+0x48] ;  /* 0x0000480001187983 */ /* 0x000ea20000100800 */
[----:B------:R-:W-:-:S05]  /*5290*/  VIADD R14, R18, 0x120 ;  /* 0x00000120120e7836 */ /* 0x000fca0000000000 */
[----:B------:R-:W-:Y:S01]  /*52a0*/  ISETP.GE.AND P3, PT, R14, UR4, PT ;  /* 0x000000040e007c0c */ /* 0x000fe2000bf66270 */
[----:B-1----:R0:W-:-:S12]  /*52b0*/  @!P5 ST.E.128 desc[UR42][R8.64], R4 ;  /* 0x000000040800d985 */ /* 0x0021d8000c101d2a */
[----:B------:R-:W1:Y:S01]  /*52c0*/  @!P3 LDS.128 R4, [R12+0x8400] ;  /* 0x008400000c04b984 */ /* 0x000e620000000c00 */
[----:B0-----:R-:W-:-:S05]  /*52d0*/  @!P3 LEA R8, P5, R228, R11, 0x1 ;  /* 0x0000000be408b211 */ /* 0x001fca00078a08ff */
[----:B---3--:R-:W-:Y:S02]  /*52e0*/  @!P3 IMAD.X R9, R10, 0x1, R15, P5 ;  /* 0x000000010a09b824 */ /* 0x008fe400028e060f */
[----:B------:R-:W3:Y:S01]  /*52f0*/  LDL R15, [R1+0x4c] ;  /* 0x00004c00010f7983 */ /* 0x000ee20000100800 */
[----:B------:R-:W-:-:S05]  /*5300*/  VIADD R14, R18, 0x140 ;  /* 0x00000140120e7836 */ /* 0x000fca0000000000 */
[----:B------:R-:W-:Y:S01]  /*5310*/  ISETP.GE.AND P5, PT, R14, UR4, PT ;  /* 0x000000040e007c0c */ /* 0x000fe2000bfa6270 */
[----:B-1----:R0:W-:-:S12]  /*5320*/  @!P3 ST.E.128 desc[UR42][R8.64], R4 ;  /* 0x000000040800b985 */ /* 0x0021d8000c101d2a */
        /* <DEDUP_REMOVED lines=10> */
[----:B------:R-:W-:Y:S01]  /*53d0*/  ISETP.GE.AND P5, PT, R14, UR4, PT ;  /* 0x000000040e007c0c */ /* 0x000fe2000bfa6270 */
[----:B------:R-:W-:-:S03]  /*53e0*/  VIADD R14, R18, 0x1a0 ;  /* 0x000001a0120e7836 */ /* 0x000fc60000000000 */
[----:B-1----:R0:W-:Y:S09]  /*53f0*/  @!P3 ST.E.128 desc[UR42][R8.64], R4 ;  /* 0x000000040800b985 */ /* 0x0021f2000c101d2a */
[----:B------:R-:W1:Y:S01]  /*5400*/  @!P5 LDS.128 R4, [R13+0xc400] ;  /* 0x00c400000d04d984 */ /* 0x000e620000000c00 */
[----:B0-----:R-:W-:-:S05]  /*5410*/  @!P5 LEA R8, P3, R218, R11, 0x1 ;  /* 0x0000000bda08d211 */ /* 0x001fca00078608ff */
[----:B----4-:R-:W-:Y:S01]  /*5420*/  @!P5 IMAD.X R9, R10, 0x1, R26, P3 ;  /* 0x000000010a09d824 */ /* 0x010fe200018e061a */
[----:B------:R-:W-:-:S04]  /*5430*/  ISETP.GE.AND P3, PT, R14, UR4, PT ;  /* 0x000000040e007c0c */ /* 0x000fc8000bf66270 */
[----:B-1----:R0:W-:Y:S09]  /*5440*/  @!P5 ST.E.128 desc[UR42][R8.64], R4 ;  /* 0x000000040800d985 */ /* 0x0021f2000c101d2a */
[----:B------:R-:W1:Y:S01]  /*5450*/  @!P3 LDS.128 R4, [R12+0xc400] ;  /* 0x00c400000c04b984 */ /* 0x000e620000000c00 */
[----:B------:R-:W-:Y:S01]  /*5460*/  VIADD R14, R18, 0x1c0 ;  /* 0x000001c0120e7836 */ /* 0x000fe20000000000 */
[----:B0-----:R-:W-:-:S05]  /*5470*/  @!P3 LEA R8, P5, R217, R11, 0x1 ;  /* 0x0000000bd908b211 */ /* 0x001fca00078a08ff */
[----:B-----5:R-:W-:Y:S01]  /*5480*/  @!P3 IMAD.X R9, R10, 0x1, R25, P5 ;  /* 0x000000010a09b824 */ /* 0x020fe200028e0619 */
[----:B------:R-:W-:Y:S01]  /*5490*/  ISETP.GE.AND P5, PT, R14, UR4, PT ;  /* 0x000000040e007c0c */ /* 0x000fe2000bfa6270 */
[----:B------:R-:W-:-:S03]  /*54a0*/  VIADD R14, R18, 0x1e0 ;  /* 0x000001e0120e7836 */ /* 0x000fc60000000000 */
[----:B-1----:R0:W-:Y:S09]  /*54b0*/  @!P3 ST.E.128 desc[UR42][R8.64], R4 ;  /* 0x000000040800b985 */ /* 0x0021f2000c101d2a */
[----:B------:R-:W1:Y:S01]  /*54c0*/  @!P5 LDS.128 R4, [R13+0xe400] ;  /* 0x00e400000d04d984 */ /* 0x000e620000000c00 */
[----:B0-----:R-:W-:-:S05]  /*54d0*/  @!P5 LEA R8, P3, R216, R11, 0x1 ;  /* 0x0000000bd808d211 */ /* 0x001fca00078608ff */
[----:B--2---:R-:W-:Y:S01]  /*54e0*/  @!P5 IMAD.X R9, R10, 0x1, R24, P3 ;  /* 0x000000010a09d824 */ /* 0x004fe200018e0618 */
[----:B------:R-:W-:-:S04]  /*54f0*/  ISETP.GE.AND P3, PT, R14, UR4, PT ;  /* 0x000000040e007c0c */ /* 0x000fc8000bf66270 */
[----:B-1----:R0:W-:Y:S09]  /*5500*/  @!P5 ST.E.128 desc[UR42][R8.64], R4 ;  /* 0x000000040800d985 */ /* 0x0021f2000c101d2a */
[----:B------:R-:W1:Y:S01]  /*5510*/  @!P3 LDS.128 R4, [R12+0xe400] ;  /* 0x00e400000c04b984 */ /* 0x000e620000000c00 */
[----:B0-----:R-:W-:-:S05]  /*5520*/  @!P3 LEA R8, P5, R215, R11, 0x1 ;  /* 0x0000000bd708b211 */ /* 0x001fca00078a08ff */
[----:B---3--:R-:W-:-:S05]  /*5530*/  @!P3 IMAD.X R9, R10, 0x1, R15, P5 ;  /* 0x000000010a09b824 */ /* 0x008fca00028e060f */
[----:B-1----:R4:W-:Y:S03]  /*5540*/  @!P3 ST.E.128 desc[UR42][R8.64], R4 ;  /* 0x000000040800b985 */ /* 0x0029e6000c101d2a */
.L_x_5793:
[----:B------:R-:W-:Y:S05]  /*5550*/  BSYNC B0 ;  /* 0x0000000000007941 */ /* 0x000fea0003800000 */
.L_x_5792:
[----:B------:R-:W-:Y:S01]  /*5560*/  @!PT LDS RZ, [RZ] ;  /* 0x00000000fffff984 */ /* 0x000fe20000000800 */
[----:B------:R-:W-:Y:S01]  /*5570*/  @!PT LDS RZ, [RZ] ;  /* 0x00000000fffff984 */ /* 0x000fe20000000800 */
[----:B------:R-:W-:Y:S01]  /*5580*/  @!PT LDS RZ, [RZ] ;  /* 0x00000000fffff984 */ /* 0x000fe20000000800 */
[----:B------:R-:W-:Y:S01]  /*5590*/  @!PT LDS RZ, [RZ] ;  /* 0x00000000fffff984 */ /* 0x000fe20000000800 */
[----:B------:R5:W-:Y:S06]  /*55a0*/  MEMBAR.ALL.CTA ;  /* 0x0000000000007992 */ /* 0x000bec0000008000 */
[----:B-----5:R-:W5:Y:S01]  /*55b0*/  FENCE.VIEW.ASYNC.S ;  /* 0x00000000000073c6 */ /* 0x020f620000000000 */
[----:B-12---:R-:W-:Y:S01]  /*55c0*/  @!P4 VIADD R61, R61, 0x28cc0 ;  /* 0x00028cc03d3dc836 */ /* 0x006fe20000000000 */
[----:B-----5:R1:W-:Y:S04]  /*55d0*/  BAR.SYNC.DEFER_BLOCKING R46, 0x80 ;  /* 0x0002002e0000751d */ /* 0x0203e80000010000 */
[----:B------:R-:W-:Y:S01]  /*55e0*/  @!P4 PRMT R61, RZ, 0x654, R61 ;  /* 0x00000654ff3dc816 */ /* 0x000fe2000000003d */
[----:B------:R-:W-:Y:S01]  /*55f0*/  VIADD R187, R187, 0x1 ;  /* 0x00000001bbbb7836 */ /* 0x000fe20000000000 */
[----:B------:R-:W-:-:S02]  /*5600*/  PLOP3.LUT P3, PT, PT, PT, PT, 0x8, 0x0 ;  /* 0x000000000000781c */ /* 0x000fc40003f6e170 */
[----:B------:R1:W-:Y:S02]  /*5610*/  @!P4 SYNCS.ARRIVE.TRANS64.RED.A1T0 RZ, [R61+URZ], RZ ;  /* 0x000000ff3dffc9a7 */ /* 0x0003e4000810043f */
[----:B------:R-:W-:-:S04]  /*5620*/  ISETP.NE.AND P4, PT, R187, 0x2, PT ;  /* 0x00000002bb00780c */ /* 0x000fc80003f85270 */
[----:B----4-:R-:W-:Y:S02]  /*5630*/  SEL R5, RZ, 0x1, P4 ;  /* 0x00000001ff057807 */ /* 0x010fe40002000000 */
[----:B------:R-:W-:Y:S02]  /*5640*/  SEL R187, R187, RZ, P4 ;  /* 0x000000ffbbbb7207 */ /* 0x000fe40002000000 */
[----:B------:R-:W-:Y:S01]  /*5650*/  LOP3.LUT R192, R192, R5, RZ, 0x3c, !PT ;  /* 0x00000005c0c07212 */ /* 0x000fe200078e3cff */
[----:B-1----:R-:W-:Y:S06]  /*5660*/  @P2 BRA `(.L_x_5794) ;  /* 0xffffffd400d42947 */ /* 0x002fec000383ffff */
.L_x_5757:
[----:B------:R-:W-:Y:S04]  /*5670*/  BSSY B0, `(.L_x_5795) ;  /* 0x0000004000007945 */ /* 0x000fe80003800000 */
[----:B------:R-:W-:Y:S05]  /*5680*/  @P3 BRA `(.L_x_5796) ;  /* 0x0000000000083947 */ /* 0x000fea0003800000 */
[----:B------:R-:W1:Y:S02]  /*5690*/  FENCE.VIEW.ASYNC.G ;  /* 0x00000000000073c6 */ /* 0x000e640000000100 */
[----:B-1----:R-:W-:Y:S06]  /*56a0*/  BAR.ARV 0xc, 0x180 ;  /* 0x0306000000007b1d */ /* 0x002fec0000002000 */
.L_x_5796:
[----:B------:R-:W-:Y:S05]  /*56b0*/  BSYNC B0 ;  /* 0x0000000000007941 */ /* 0x000fea0003800000 */
.L_x_5795:
[----:B------:R-:W-:Y:S01]  /*56c0*/  UISETP.NE.AND UP0, UPT, UR39, 0x1, UPT ;  /* 0x000000012700788c */ /* 0x000fe2000bf05270 */
[----:B------:R-:W-:Y:S05]  /*56d0*/  BSSY B7, `(.L_x_5797) ;  /* 0x0000f86000077945 */ /* 0x000fea0003800000 */
[----:B------:R-:W-:-:S13]  /*56e0*/  PLOP3.LUT P0, PT, PT, PT, UP0, 0x80, 0x0 ;  /* 0x000000000000781c */ /* 0x000fda0003f0f008 */
[----:B------:R-:W-:Y:S05]  /*56f0*/  @!P0 BRA `(.L_x_5798) ;  /* 0x0000002400508947 */ /* 0x000fea0003800000 */
[----:B------:R-:W1:Y:S01]  /*5700*/  LDC R0, c[0x0][0x448] ;  /* 0x00011200ff007b82 */ /* 0x000e620000000800 */
[----:B------:R-:W-:-:S07]  /*5710*/  IADD3 R23, R184, 0x1, -R23 ;  /* 0x00000001b8177810 */ /* 0x000fce0007ffe817 */
[----:B------:R-:W2:Y:S01]  /*5720*/  LDC.64 R4, c[0x0][0x9e0] ;  /* 0x00027800ff047b82 */ /* 0x000ea20000000a00 */
[----:B-1----:R-:W-:Y:S01]  /*5730*/  ISETP.NE.AND P1, PT, R0, 0x1, PT ;  /* 0x000000010000780c */ /* 0x002fe20003f25270 */
[----:B------:R-:W-:Y:S01]  /*5740*/  VIADD R0, R196, 0x3f ;  /* 0x0000003fc4007836 */ /* 0x000fe20000000000 */
        /* <DEDUP_REMOVED lines=19> */
.L_x_5801:
[----:B------:R-:W-:-:S13]  /*5880*/  ISETP.NE.AND P0, PT, R5, 0x1, PT ;  /* 0x000000010500780c */ /* 0x000fda0003f05270 */
[----:B------:R-:W1:Y:S02]  /*5890*/  @P0 LDC.64 R6, c[0x0][0x9e8] ;  /* 0x00027a00ff060b82 */ /* 0x000e640000000a00 */
[----:B-1----:R-:W-:-:S05]  /*58a0*/  @P0 IMAD.HI.U32 R6, R0, R6, RZ ;  /* 0x0000000600060227 */ /* 0x002fca00078e00ff */
[----:B------:R-:W-:-:S07]  /*58b0*/  @P0 SHF.R.U32.HI R0, RZ, R7, R6 ;  /* 0x00000007ff000219 */ /* 0x000fce0000011606 */
.L_x_5802:
[----:B------:R-:W-:Y:S05]  /*58c0*/  BSYNC B0 ;  /* 0x0000000000007941 */ /* 0x000fea0003800000 */
.L_x_5800:
[----:B------:R-:W-:-:S05]  /*58d0*/  IMAD R3, R0, R5, R5 ;  /* 0x0000000500037224 */ /* 0x000fca00078e0205 */
[----:B------:R-:W-:-:S07]  /*58e0*/  VIMNMX R4, R4, R3, PT ;  /* 0x0000000304047248 */ /* 0x000fce0003fe0100 */
.L_x_5799:
[----:B------:R-:W1:Y:S01]  /*58f0*/  @P1 LDC R7, c[0x0][0x44c] ;  /* 0x00011300ff071b82 */ /* 0x000e620000000800 */
[----:B------:R-:W-:Y:S01]  /*5900*/  VIADD R4, R4, 0x3f ;  /* 0x0000003f04047836 */ /* 0x000fe20000000000 */
[----:B------:R-:W-:Y:S01]  /*5910*/  ULDC UR4, c[0x0][0x9dc] ;  /* 0x0002770000047ab9 */ /* 0x000fe20000000800 */
[----:B------:R-:W-:-:S03]  /*5920*/  IMAD.MOV.U32 R0, RZ, RZ, R196 ;  /* 0x000000ffff007224 */ /* 0x000fc600078e00c4 */
[----:B------:R-:W-:Y:S02]  /*5930*/  SHF.R.S32.HI R3, RZ, 0x1f, R4 ;  /* 0x0000001fff037819 */ /* 0x000fe40000011404 */
[----:B------:R-:W2:Y:S02]  /*5940*/  @P1 LDC R6, c[0x0][0x450] ;  /* 0x00011400ff061b82 */ /* 0x000ea40000000800 */
[----:B------:R-:W-:-:S04]  /*5950*/  LEA.HI R3, R3, R4, RZ, 0x6 ;  /* 0x0000000403037211 */ /* 0x000fc800078f30ff */
[----:B------:R-:W-:-:S04]  /*5960*/  SHF.R.S32.HI R3, RZ, 0x6, R3 ;  /* 0x00000006ff037819 */ /* 0x000fc80000011403 */
[----:B------:R-:W-:Y:S01]  /*5970*/  VIMNMX R38, R38, R3, PT ;  /* 0x0000000326267248 */ /* 0x000fe20003fe0100 */
[----:B-1----:R-:W-:-:S05]  /*5980*/  @P1 IMAD.HI.U32 R7, R196, R7, RZ ;  /* 0x00000007c4071227 */ /* 0x002fca00078e00ff */
[----:B--2---:R-:W-:-:S05]  /*5990*/  @P1 SHF.R.U32.HI R0, RZ, R6, R7 ;  /* 0x00000006ff001219 */ /* 0x004fca0000011607 */
        /* <DEDUP_REMOVED lines=13> */
.L_x_5805:
[----:B------:R-:W-:-:S13]  /*5a70*/  ISETP.NE.AND P0, PT, R5, 0x1, PT ;  /* 0x000000010500780c */ /* 0x000fda0003f05270 */
[----:B------:R-:W1:Y:S02]  /*5a80*/  @P0 LDC.64 R6, c[0x0][0x9e8] ;  /* 0x00027a00ff060b82 */ /* 0x000e640000000a00 */
[----:B-1----:R-:W-:-:S05]  /*5a90*/  @P0 IMAD.HI.U32 R6, R37, R6, RZ ;  /* 0x0000000625060227 */ /* 0x002fca00078e00ff */
[----:B------:R-:W-:-:S07]  /*5aa0*/  @P0 SHF.R.U32.HI R37, RZ, R7, R6 ;  /* 0x00000007ff250219 */ /* 0x000fce0000011606 */
.L_x_5806:
[----:B------:R-:W-:Y:S05]  /*5ab0*/  BSYNC B0 ;  /* 0x0000000000007941 */ /* 0x000fea0003800000 */
.L_x_5804:
[----:B------:R-:W-:-:S05]  /*5ac0*/  IMAD R5, R37, R5, RZ ;  /* 0x0000000525057224 */ /* 0x000fca00078e02ff */
[----:B------:R-:W-:-:S07]  /*5ad0*/  VIMNMX R0, R0, R5, !PT ;  /* 0x0000000500007248 */ /* 0x000fce0007fe0100 */
.L_x_5803:
[----:B------:R-:W-:Y:S01]  /*5ae0*/  SHF.R.S32.HI R3, RZ, 0x1f, R0 ;  /* 0x0000001fff037819 */ /* 0x000fe20000011400 */
[----:B------:R-:W-:Y:S03]  /*5af0*/  BSSY B0, `(.L_x_5807) ;  /* 0x0000027000007945 */ /* 0x000fe60003800000 */
[----:B------:R-:W-:-:S04]  /*5b00*/  LEA.HI R3, R3, R0, RZ, 0x6 ;  /* 0x0000000003037211 */ /* 0x000fc800078f30ff */
[----:B------:R-:W-:-:S04]  /*5b10*/  SHF.R.S32.HI R3, RZ, 0x6, R3 ;  /* 0x00000006ff037819 */ /* 0x000fc80000011403 */
[----:B------:R-:W-:Y:S01]  /*5b20*/  VIMNMX R9, RZ, R3, !PT ;  /* 0x00000003ff097248 */ /* 0x000fe20007fe0100 */
[----:B------:R-:W-:-:S03]  /*5b30*/  IMAD.MOV.U32 R3, RZ, RZ, RZ ;  /* 0x000000ffff037224 */ /* 0x000fc600078e00ff */
[----:B------:R-:W-:-:S13]  /*5b40*/  ISETP.GT.AND P0, PT, R38, R9, PT ;  /* 0x000000092600720c */ /* 0x000fda0003f04270 */
[----:B------:R-:W-:Y:S05]  /*5b50*/  @!P0 BRA `(.L_x_5808) ;  /* 0x0000000000808947 */ /* 0x000fea0003800000 */
[----:B------:R-:W2:Y:S01]  /*5b60*/  LDL R4, [R1+0x50] ;  /* 0x0000500001047983 */ /* 0x000ea20000100800 */
[----:B------:R-:W-:Y:S01]  /*5b70*/  ULDC UR4, c[0x0][0x9f0] ;  /* 0x00027c0000047ab9 */ /* 0x000fe20000000800 */
[----:B--2---:R-:W-:-:S04]  /*5b80*/  ISETP.NE.AND P0, PT, R4, RZ, PT ;  /* 0x000000ff0400720c */ /* 0x004fc80003f05270 */
[----:B0-----:R-:W-:-:S04]  /*5b90*/  SEL R11, R4, UR4, P0 ;  /* 0x00000004040b7c07 */ /* 0x001fc80008000000 */
[-C--:B------:R-:W-:Y:S02]  /*5ba0*/  IABS R6, R11.reuse ;  /* 0x0000000b00067213 */ /* 0x080fe40000000000 */
[----:B------:R-:W-:Y:S02]  /*5bb0*/  IADD3 R0, R11, -0x1, R38 ;  /* 0xffffffff0b007810 */ /* 0x000fe40007ffe026 */
[----:B------:R-:W0:Y:S01]  /*5bc0*/  I2F.RP R3, R6 ;  /* 0x0000000600037306 */ /* 0x000e220000209400 */
[----:B---3--:R-:W-:Y:S02]  /*5bd0*/  IABS R10, R11 ;  /* 0x0000000b000a7213 */ /* 0x008fe40000000000 */
        /* <DEDUP_REMOVED lines=24> */
.L_x_5808:
[----:B------:R-:W-:Y:S05]  /*5d60*/  BSYNC B0 ;  /* 0x0000000000007941 */ /* 0x000fea0003800000 */
.L_x_5807:
[----:B------:R-:W2:Y:S01]  /*5d70*/  LDL R0, [R1+0x58] ;  /* 0x0000580001007983 */ /* 0x000ea20000100800 */
        /* <DEDUP_REMOVED lines=65> */
[----:B--2---:R-:W-:-:S05]  /*6190*/  IMAD R0, R0, R3, R9 ;  /* 0x0000000300007224 */ /* 0x004fca00078e0209 */
[----:B------:R-:W-:Y:S02]  /*61a0*/  VIADDMNMX R3, R0, R3, R38, PT ;  /* 0x0000000300037246 */ /* 0x000fe40003800126 */
[----:B------:R-:W-:Y:S02]  /*61b0*/  CS2R R38, SRZ ;  /* 0x0000000000267805 */ /* 0x000fe4000001ff00 */
[----:B------:R-:W-:-:S13]  /*61c0*/  ISETP.GT.AND P1, PT, R3, R0, PT ;  /* 0x000000000300720c */ /* 0x000fda0003f24270 */
[----:B------:R-:W-:Y:S05]  /*61d0*/  @!P1 BRA `(.L_x_5809) ;  /* 0x000000ec00549947 */ /* 0x000fea0003800000 */
[----:B------:R-:W2:Y:S04]  /*61e0*/  LDL R8, [R1+0x60] ;  /* 0x0000600001087983 */ /* 0x000ea80000100800 */
[----:B--2---:R-:W1:Y:S02]  /*61f0*/  SHFL.IDX PT, R4, R8, RZ, 0x1f ;  /* 0x00001fff08047589 */ /* 0x004e6400000e0000 */
[----:B-1----:R-:W-:-:S04]  /*6200*/  LEA.HI R5, R4, R4, RZ, 0x1 ;  /* 0x0000000404057211 */ /* 0x002fc800078f08ff */
        /* <DEDUP_REMOVED lines=11> */
.L_x_5810:
[C---:B------:R-:W-:Y:S01]  /*62c0*/  IMAD R12, R17.reuse, 0x8, R2 ;  /* 0x00000008110c7824 */ /* 0x040fe200078e0202 */
[----:B------:R-:W-:Y:S01]  /*62d0*/  SHF.L.U32 R5, R22, 0x1f, RZ ;  /* 0x0000001f16057819 */ /* 0x000fe200000006ff */
[----:B------:R-:W-:Y:S01]  /*62e0*/  VIADD R4, R2, 0x26800 ;  /* 0x0002680002047836 */ /* 0x000fe20000000000 */
[----:B------:R-:W-:Y:S01]  /*62f0*/  BSSY B0, `(.L_x_5811) ;  /* 0x0000008000007945 */ /* 0x000fe20003800000 */
[----:B------:R-:W-:Y:S01]  /*6300*/  IMAD R6, R17, 0x1000, R20 ;  /* 0x0000100011067824 */ /* 0x000fe200078e0214 */
[----:B------:R-:W1:Y:S01]  /*6310*/  SYNCS.PHASECHK.TRANS64.TRYWAIT P1, [R12+URZ+0x28c50], R5 ;  /* 0x028c50050c0075a7 */ /* 0x000e62000802017f */
[----:B------:R-:W-:Y:S01]  /*6320*/  IMAD.MOV.U32 R7, RZ, RZ, 0x40000040 ;  /* 0x40000040ff077424 */ /* 0x000fe200078e00ff */
[----:B------:R-:W-:-:S04]  /*6330*/  SHF.R.U32.HI R4, RZ, 0x4, R4 ;  /* 0x00000004ff047819 */ /* 0x000fc80000011604 */
[----:B------:R-:W-:-:S04]  /*6340*/  LOP3.LUT R4, R4, 0x3fff, RZ, 0xc0, !PT ;  /* 0x00003fff04047812 */ /* 0x000fc800078ec0ff */
[----:B------:R-:W-:Y:S01]  /*6350*/  LOP3.LUT R4, R4, 0x10000, RZ, 0xfc, !PT ;  /* 0x0001000004047812 */ /* 0x000fe200078efcff */
[----:B-1----:R-:W-:Y:S06]  /*6360*/  @!P1 BRA `(.L_x_5812) ;  /* 0x000001c800149947 */ /* 0x002fec0003800000 */
.L_x_6136:
[----:B------:R-:W-:Y:S05]  /*6370*/  BSYNC B0 ;  /* 0x0000000000007941 */ /* 0x000fea0003800000 */
.L_x_5811:
[----:B------:R-:W-:Y:S01]  /*6380*/  BAR.SYNC.DEFER_BLOCKING 0xe, 0x100 ;  /* 0x0384000000007b1d */ /* 0x000fe20000010000 */
[----:B-1----:R-:W-:Y:S01]  /*6390*/  IMAD.MOV.U32 R5, RZ, RZ, 0x40000040 ;  /* 0x40000040ff057424 */ /* 0x002fe200078e00ff */
[C---:B------:R-:W-:Y:S01]  /*63a0*/  R2UR UR6, R6.reuse ;  /* 0x00000000060672ca */ /* 0x040fe200000e0000 */
[----:B---3--:R-:W-:Y:S01]  /*63b0*/  VIADD R10, R6, 0x100 ;  /* 0x00000100060a7836 */ /* 0x008fe20000000000 */
[----:B------:R-:W-:Y:S01]  /*63c0*/  R2UR UR7, R7 ;  /* 0x00000000070772ca */ /* 0x000fe200000e0000 */
        /* <DEDUP_REMOVED lines=18> */
[----:B-----5:R-:W-:Y:S01]  /*64f0*/  WARPGROUP.ARRIVE ;  /* 0x00000000000079c5 */ /* 0x020fe20000000000 */
        /* <DEDUP_REMOVED lines=24> */
.L_x_5813:
[----:B------:R-:W-:Y:S01]  /*6680*/  VIADD R3, R3, 0xfffffffe ;  /* 0xfffffffe03037836 */ /* 0x000fe20000000000 */
[----:B------:R-:W-:Y:S01]  /*6690*/  BSSY B0, `(.L_x_5814) ;  /* 0x00000cc000007945 */ /* 0x000fe20003800000 */
[----:B------:R-:W-:-:S03]  /*66a0*/  VIADD R12, R12, 0x28c60 ;  /* 0x00028c600c0c7836 */ /* 0x000fc60000000000 */
[----:B------:R-:W-:Y:S02]  /*66b0*/  ISETP.GE.AND P1, PT, R3, R0, PT ;  /* 0x000000000300720c */ /* 0x000fe40003f26270 */
[----:B------:R-:W-:-:S04]  /*66c0*/  PRMT R12, R186, 0x654, R12 ;  /* 0x00000654ba0c7816 */ /* 0x000fc8000000000c */
[----:B------:R0:W-:Y:S07]  /*66d0*/  SYNCS.ARRIVE.TRANS64.RED.A1T0 RZ, [R12+URZ], RZ ;  /* 0x000000ff0cff79a7 */ /* 0x0001ee000810043f */
[----:B------:R-:W-:Y:S05]  /*66e0*/  @!P1 BRA `(.L_x_5815) ;  /* 0x0000000c00189947 */ /* 0x000fea0003800000 */
.L_x_5822:
[----:B------:R-:W-:Y:S01]  /*66f0*/  BAR.SYNC.DEFER_BLOCKING 0xe, 0x100 ;  /* 0x0384000000007b1d */ /* 0x000fe20000010000 */
[----:B0-----:R-:W-:Y:S01]  /*6700*/  IMAD R12, R17, 0x40, R194 ;  /* 0x00000040110c7824 */ /* 0x001fe200078e02c2 */
[----:B------:R-:W-:Y:S01]  /*6710*/  ISETP.GT.AND P2, PT, R3, R0, PT ;  /* 0x000000000300720c */ /* 0x000fe20003f44270 */
[----:B------:R-:W-:Y:S02]  /*6720*/  VIADD R17, R17, 0x1 ;  /* 0x0000000111117836 */ /* 0x000fe40000000000 */
[----:B------:R-:W-:Y:S02]  /*6730*/  IMAD R12, R12, 0x4, R2 ;  /* 0x000000040c0c7824 */ /* 0x000fe400078e0202 */
[----:B------:R-:W-:Y:S01]  /*6740*/  VIADD R3, R3, 0xffffffff ;  /* 0xffffffff03037836 */ /* 0x000fe20000000000 */
[----:B------:R-:W-:-:S04]  /*6750*/  ISETP.NE.AND P1, PT, R17, 0x2, PT ;  /* 0x000000021100780c */ /* 0x000fc80003f25270 */
[----:B------:R-:W-:Y:S01]  /*6760*/  SEL R17, R17, RZ, P1 ;  /* 0x000000ff11117207 */ /* 0x000fe20000800000 */
[----:B------:R-:W0:Y:S04]  /*6770*/  LDS R13, [R12+0x28800] ;  /* 0x028800000c0d7984 */ /* 0x000e280000000800 */
[----:B-1----:R-:W1:Y:S01]  /*6780*/  LDS R12, [R12+0x28820] ;  /* 0x028820000c0c7984 */ /* 0x002e620000000800 */
        /* <DEDUP_REMOVED lines=132> */
.L_x_5816:
[----:B------:R-:W-:Y:S01]  /*6fd0*/  IMAD R21, R17, 0x8, R2 ;  /* 0x0000000811157824 */ /* 0x000fe200078e0202 */
[----:B------:R-:W-:-:S04]  /*6fe0*/  SHF.L.U32 R12, R22, 0x1f, RZ ;  /* 0x0000001f160c7819 */ /* 0x000fc800000006ff */
[----:B------:R0:W1:Y:S01]  /*6ff0*/  SYNCS.PHASECHK.TRANS64.TRYWAIT P1, [R21+URZ+0x28c50], R12 ;  /* 0x028c500c150075a7 */ /* 0x000062000802017f */
[----:B------:R-:W-:Y:S05]  /*7000*/  @!P0 BRA `(.L_x_5817) ;  /* 0x0000000000048947 */ /* 0x000fea0003800000 */
[----:B------:R-:W-:Y:S01]  /*7010*/  BPT.TRAP 0x1 ;  /* 0x000000040000795c */ /* 0x000fe20000300000 */
.L_x_5817:
[----:B------:R-:W-:Y:S04]  /*7020*/  BSSY B1, `(.L_x_5818) ;  /* 0x0000004000017945 */ /* 0x000fe80003800000 */
[----:B-1----:R-:W-:Y:S05]  /*7030*/  @P1 BRA `(.L_x_5819) ;  /* 0x0000000000081947 */ /* 0x002fea0003800000 */
[----:B------:R-:W1:Y:S02]  /*7040*/  SYNCS.PHASECHK.TRANS64.TRYWAIT P1, [R21+URZ+0x28c50], R12 ;  /* 0x028c500c150075a7 */ /* 0x000e64000802017f */
[----:B-1----:R-:W-:Y:S05]  /*7050*/  @!P1 BRA `(.L_x_5820) ;  /* 0x000001b800ec9947 */ /* 0x002fea0003800000 */
.L_x_5819:
[----:B------:R-:W-:Y:S05]  /*7060*/  BSYNC B1 ;  /* 0x0000000000017941 */ /* 0x000fea0003800000 */
.L_x_5818:
[----:B01----:R-:W-:Y:S01]  /*7070*/  IMAD R12, R17, 0x1000, R20 ;  /* 0x00001000110c7824 */ /* 0x003fe200078e0214 */
[----:B------:R-:W-:Y:S01]  /*7080*/  R2UR UR4, R4 ;  /* 0x00000000040472ca */ /* 0x000fe200000e0000 */
[----:B------:R-:W-:Y:S01]  /*7090*/  IMAD.MOV.U32 R13, RZ, RZ, 0x40000040 ;  /* 0x40000040ff0d7424 */ /* 0x000fe200078e00ff */
[----:B------:R-:W-:Y:S01]  /*70a0*/  R2UR UR5, R5 ;  /* 0x00000000050572ca */ /* 0x000fe200000e0000 */
[----:B------:R-:W-:Y:S01]  /*70b0*/  WARPGROUP.ARRIVE ;  /* 0x00000000000079c5 */ /* 0x000fe20000000000 */
[C---:B------:R-:W-:Y:S01]  /*70c0*/  R2UR UR6, R12.reuse ;  /* 0x000000000c0672ca */ /* 0x040fe200000e0000 */
[----:B------:R-:W-:Y:S01]  /*70d0*/  VIADD R14, R12, 0x80 ;  /* 0x000000800c0e7836 */ /* 0x000fe20000000000 */
[----:B------:R-:W-:Y:S01]  /*70e0*/  R2UR UR7, R13 ;  /* 0x000000000d0772ca */ /* 0x000fe200000e0000 */
[----:B------:R-:W-:Y:S02]  /*70f0*/  IMAD.MOV.U32 R15, RZ, RZ, 0x40000040 ;  /* 0x40000040ff0f7424 */ /* 0x000fe400078e00ff */
[----:B------:R-:W-:-:S10]  /*7100*/  IMAD.MOV.U32 R13, RZ, RZ, 0x40000040 ;  /* 0x40000040ff0d7424 */ /* 0x000fd400078e00ff */
        /* <DEDUP_REMOVED lines=27> */
[----:B------:R-:W-:Y:S03]  /*72c0*/  HGMMA.64x256x16.F32.BF16 R24, gdesc[UR4].tnspB, R24, gsb0 ;  /* 0x43e00000041879f0 */ /* 0x000fe60008001818 */
[----:B------:R-:W-:Y:S02]  /*72d0*/  WARPGROUP.DEPBAR.LE gsb0, 0x0 ;  /* 0x00008000000079c5 */ /* 0x000fe40000010000 */
[----:B------:R-:W-:Y:S06]  /*72e0*/  BAR.ARV 0xf, 0x100 ;  /* 0x03c4000000007b1d */ /* 0x000fec0000002000 */
[----:B------:R-:W-:Y:S05]  /*72f0*/  @!P0 BRA `(.L_x_5821) ;  /* 0x0000000000048947 */ /* 0x000fea0003800000 */
[----:B------:R-:W-:Y:S01]  /*7300*/  BPT.TRAP 0x1 ;  /* 0x000000040000795c */ /* 0x000fe20000300000 */
.L_x_5821:
[----:B------:R-:W-:-:S05]  /*7310*/  VIADD R21, R21, 0x28c60 ;  /* 0x00028c6015157836 */ /* 0x000fca0000000000 */
[----:B------:R-:W-:-:S04]  /*7320*/  PRMT R21, R186, 0x654, R21 ;  /* 0x00000654ba157816 */ /* 0x000fc80000000015 */
[----:B------:R1:W-:Y:S01]  /*7330*/  SYNCS.ARRIVE.TRANS64.RED.A1T0 RZ, [R21+URZ], RZ ;  /* 0x000000ff15ff79a7 */ /* 0x0003e2000810043f */
[----:B------:R-:W-:Y:S05]  /*7340*/  @P2 BRA `(.L_x_5822) ;  /* 0xfffffff000e82947 */ /* 0x000fea000383ffff */
.L_x_5815:
[----:B------:R-:W-:Y:S05]  /*7350*/  BSYNC B0 ;  /* 0x0000000000007941 */ /* 0x000fea0003800000 */
.L_x_5814:
        /* <DEDUP_REMOVED lines=142> */
.L_x_5798:
        /* <DEDUP_REMOVED lines=24> */
.L_x_5825:
[----:B------:R-:W-:-:S13]  /*7dc0*/  ISETP.NE.AND P0, PT, R5, 0x1, PT ;  /* 0x000000010500780c */ /* 0x000fda0003f05270 */
[----:B------:R-:W1:Y:S02]  /*7dd0*/  @P0 LDC.64 R6, c[0x0][0x9e8] ;  /* 0x00027a00ff060b82 */ /* 0x000e640000000a00 */
[----:B-1----:R-:W-:-:S05]  /*7de0*/  @P0 IMAD.HI.U32 R6, R0, R6, RZ ;  /* 0x0000000600060227 */ /* 0x002fca00078e00ff */
[----:B------:R-:W-:-:S07]  /*7df0*/  @P0 SHF.R.U32.HI R0, RZ, R7, R6 ;  /* 0x00000007ff000219 */ /* 0x000fce0000011606 */
.L_x_5826:
[----:B------:R-:W-:Y:S05]  /*7e00*/  BSYNC B0 ;  /* 0x0000000000007941 */ /* 0x000fea0003800000 */
.L_x_5824:
[----:B------:R-:W-:-:S05]  /*7e10*/  IMAD R3, R0, R5, R5 ;  /* 0x0000000500037224 */ /* 0x000fca00078e0205 */
[----:B------:R-:W-:-:S07]  /*7e20*/  VIMNMX R4, R4, R3, PT ;  /* 0x0000000304047248 */ /* 0x000fce0003fe0100 */
.L_x_5823:
        /* <DEDUP_REMOVED lines=24> */
.L_x_5829:
[----:B------:R-:W-:-:S13]  /*7fb0*/  ISETP.NE.AND P0, PT, R5, 0x1, PT ;  /* 0x000000010500780c */ /* 0x000fda0003f05270 */
[----:B------:R-:W1:Y:S02]  /*7fc0*/  @P0 LDC.64 R6, c[0x0][0x9e8] ;  /* 0x00027a00ff060b82 */ /* 0x000e640000000a00 */
[----:B-1----:R-:W-:-:S05]  /*7fd0*/  @P0 IMAD.HI.U32 R6, R37, R6, RZ ;  /* 0x0000000625060227 */ /* 0x002fca00078e00ff */
[----:B------:R-:W-:-:S07]  /*7fe0*/  @P0 SHF.R.U32.HI R37, RZ, R7, R6 ;  /* 0x00000007ff250219 */ /* 0x000fce0000011606 */
.L_x_5830:
[----:B------:R-:W-:Y:S05]  /*7ff0*/  BSYNC B0 ;  /* 0x0000000000007941 */ /* 0x000fea0003800000 */
.L_x_5828:
[----:B------:R-:W-:-:S05]  /*8000*/  IMAD R5, R37, R5, RZ ;  /* 0x0000000525057224 */ /* 0x000fca00078e02ff */
[----:B------:R-:W-:-:S07]  /*8010*/  VIMNMX R0, R0, R5, !PT ;  /* 0x0000000500007248 */ /* 0x000fce0007fe0100 */
.L_x_5827:
[----:B------:R-:W-:Y:S01]  /*8020*/  SHF.R.S32.HI R3, RZ, 0x1f, R0 ;  /* 0x0000001fff037819 */ /* 0x000fe20000011400 */
[----:B------:R-:W-:Y:S01]  /*8030*/  BSSY B0, `(.L_x_5831) ;  /* 0x0000027000007945 */ /* 0x000fe20003800000 */
[----:B------:R-:W-:Y:S02]  /*8040*/  IMAD.MOV.U32 R168, RZ, RZ, RZ ;  /* 0x000000ffffa87224 */ /* 0x000fe400078e00ff */
[----:B------:R-:W-:-:S04]  /*8050*/  LEA.HI R3, R3, R0, RZ, 0x6 ;  /* 0x0000000003037211 */ /* 0x000fc800078f30ff */
[----:B------:R-:W-:-:S04]  /*8060*/  SHF.R.S32.HI R3, RZ, 0x6, R3 ;  /* 0x00000006ff037819 */ /* 0x000fc80000011403 */
[----:B------:R-:W-:-:S04]  /*8070*/  VIMNMX R213, RZ, R3, !PT ;  /* 0x00000003ffd57248 */ /* 0x000fc80007fe0100 */
[----:B------:R-:W-:-:S13]  /*8080*/  ISETP.GT.AND P0, PT, R38, R213, PT ;  /* 0x000000d52600720c */ /* 0x000fda0003f04270 */
[----:B------:R-:W-:Y:S05]  /*8090*/  @!P0 BRA `(.L_x_5832) ;  /* 0x0000000000808947 */ /* 0x000fea0003800000 */
[----:B------:R-:W2:Y:S01]  /*80a0*/  LDL R4, [R1+0x50] ;  /* 0x0000500001047983 */ /* 0x000ea20000100800 */
[----:B------:R-:W-:Y:S01]  /*80b0*/  ULDC UR4, c[0x0][0x9f0] ;  /* 0x00027c0000047ab9 */ /* 0x000fe20000000800 */
[----:B--2---:R-:W-:-:S04]  /*80c0*/  ISETP.NE.AND P0, PT, R4, RZ, PT ;  /* 0x000000ff0400720c */ /* 0x004fc80003f05270 */
[----:B------:R-:W-:-:S04]  /*80d0*/  SEL R9, R4, UR4, P0 ;  /* 0x0000000404097c07 */ /* 0x000fc80008000000 */
[-C--:B------:R-:W-:Y:S02]  /*80e0*/  IABS R6, R9.reuse ;  /* 0x0000000900067213 */ /* 0x080fe40000000000 */
[----:B------:R-:W-:Y:S02]  /*80f0*/  IADD3 R0, R9, -0x1, R38 ;  /* 0xffffffff09007810 */ /* 0x000fe40007ffe026 */
[----:B------:R-:W1:Y:S01]  /*8100*/  I2F.RP R3, R6 ;  /* 0x0000000600037306 */ /* 0x000e620000209400 */
[----:B---3--:R-:W-:Y:S02]  /*8110*/  IABS R10, R9 ;  /* 0x00000009000a7213 */ /* 0x008fe40000000000 */
[----:B------:R-:W-:-:S05]  /*8120*/  IMAD.IADD R0, R0, 0x1, -R213 ;  /* 0x0000000100007824 */ /* 0x000fca00078e0ad5 */
[----:B------:R-:W-:Y:S02]  /*8130*/  IABS R8, R0 ;  /* 0x0000000000087213 */ /* 0x000fe40000000000 */
[----:B------:R-:W-:-:S04]  /*8140*/  LOP3.LUT R0, R0, R9, RZ, 0x3c, !PT ;  /* 0x0000000900007212 */ /* 0x000fc800078e3cff */
[----:B------:R-:W-:Y:S01]  /*8150*/  ISETP.GE.AND P2, PT, R0, RZ, PT ;  /* 0x000000ff0000720c */ /* 0x000fe20003f46270 */
[----:B-1----:R-:W1:Y:S02]  /*8160*/  MUFU.RCP R3, R3 ;  /* 0x0000000300037308 */ /* 0x002e640000001000 */
[----:B-1----:R-:W-:Y:S02]  /*8170*/  VIADD R4, R3, 0xffffffe ;  /* 0x0ffffffe03047836 */ /* 0x002fe40000000000 */
[----:B------:R-:W-:-:S04]  /*8180*/  IMAD.MOV R3, RZ, RZ, -R10 ;  /* 0x000000ffff037224 */ /* 0x000fc800078e0a0a */
[----:B------:R1:W2:Y:S02]  /*8190*/  F2I.FTZ.U32.TRUNC.NTZ R5, R4 ;  /* 0x0000000400057305 */ /* 0x0002a4000021f000 */
[----:B-1----:R-:W-:Y:S02]  /*81a0*/  IMAD.MOV.U32 R4, RZ, RZ, RZ ;  /* 0x000000ffff047224 */ /* 0x002fe400078e00ff */
[----:B--2---:R-:W-:-:S04]  /*81b0*/  IMAD.MOV R7, RZ, RZ, -R5 ;  /* 0x000000ffff077224 */ /* 0x004fc800078e0a05 */
        /* <DEDUP_REMOVED lines=14> */
.L_x_5832:
[----:B------:R-:W-:Y:S05]  /*82a0*/  BSYNC B0 ;  /* 0x0000000000007941 */ /* 0x000fea0003800000 */
.L_x_5831:
        /* <DEDUP_REMOVED lines=71> */
[----:B------:R-:W2:Y:S01]  /*8720*/  LDL R0, [R1+0x60] ;  /* 0x0000600001007983 */ /* 0x000ea20000100800 */
[----:B------:R-:W-:Y:S03]  /*8730*/  BSSY B6, `(.L_x_5833) ;  /* 0x000001d000067945 */ /* 0x000fe60003800000 */
[----:B--2---:R-:W1:Y:S02]  /*8740*/  SHFL.IDX PT, R0, R0, RZ, 0x1f ;  /* 0x00001fff00007589 */ /* 0x004e6400000e0000 */
[----:B-1----:R-:W-:-:S04]  /*8750*/  LEA.HI R3, R0, R0, RZ, 0x1 ;  /* 0x0000000000037211 */ /* 0x002fc800078f08ff */
[----:B------:R-:W-:-:S05]  /*8760*/  LOP3.LUT R3, R3, 0x1fffe, RZ, 0xc0, !PT ;  /* 0x0001fffe03037812 */ /* 0x000fca00078ec0ff */
[----:B------:R-:W-:Y:S02]  /*8770*/  IMAD.IADD R3, R0, 0x1, -R3 ;  /* 0x0000000100037824 */ /* 0x000fe400078e0a03 */
[----:B------:R-:W-:Y:S02]  /*8780*/  VIADD R0, R2, 0x26800 ;  /* 0x0002680002007836 */ /* 0x000fe40000000000 */
[----:B------:R-:W-:-:S03]  /*8790*/  IMAD R3, R3, 0x8000, R2 ;  /* 0x0000800003037824 */ /* 0x000fc600078e0202 */
[----:B------:R-:W-:Y:S01]  /*87a0*/  LOP3.LUT P0, RZ, R0, 0x3ff, RZ, 0xc0, !PT ;  /* 0x000003ff00ff7812 */ /* 0x000fe2000780c0ff */
[----:B------:R-:W-:-:S05]  /*87b0*/  VIADD R3, R3, 0x400 ;  /* 0x0000040003037836 */ /* 0x000fca0000000000 */
[----:B------:R-:W-:-:S04]  /*87c0*/  SHF.R.U32.HI R3, RZ, 0x4, R3 ;  /* 0x00000004ff037819 */ /* 0x000fc80000011603 */
[----:B------:R-:W-:-:S04]  /*87d0*/  LOP3.LUT R3, R3, 0x3fff, RZ, 0xc0, !PT ;  /* 0x00003fff03037812 */ /* 0x000fc800078ec0ff */
        /* <DEDUP_REMOVED lines=10> */
[----:B------:R-:W-:-:S02]  /*8880*/  IMAD.U32 R7, RZ, RZ, UR7 ;  /* 0x00000007ff077e24 */ /* 0x000fc4000f8e00ff */
[----:B---3--:R-:W-:Y:S02]  /*8890*/  IMAD.U32 R10, RZ, RZ, UR4 ;  /* 0x00000004ff0a7e24 */ /* 0x008fe4000f8e00ff */
[----:B0-----:R-:W-:Y:S02]  /*88a0*/  IMAD.U32 R11, RZ, RZ, UR5 ;  /* 0x00000005ff0b7e24 */ /* 0x001fe4000f8e00ff */
[----:B------:R-:W-:Y:S02]  /*88b0*/  IMAD.MOV.U32 R8, RZ, RZ, 0x70 ;  /* 0x00000070ff087424 */ /* 0x000fe400078e00ff */
[----:B------:R-:W-:Y:S02]  /*88c0*/  IMAD.MOV.U32 R12, RZ, RZ, 0x1 ;  /* 0x00000001ff0c7424 */ /* 0x000fe400078e00ff */
[----:B------:R-:W-:-:S07]  /*88d0*/  IMAD.MOV.U32 R13, RZ, RZ, RZ ;  /* 0x000000ffff0d7224 */ /* 0x000fce00078e00ff */
[----:B------:R-:W-:-:S07]  /*88e0*/  LEPC R20, `(.L_x_5834) ;  /* 0x000000001014794e */ /* 0x000fce0000000000 */
[----:B-1---5:R-:W-:Y:S05]  /*88f0*/  CALL.ABS.NOINC R14 ;  /* 0x000000000e007343 */ /* 0x022fea0003c00000 */
.L_x_5834:
[----:B------:R-:W-:Y:S05]  /*8900*/  BSYNC B6 ;  /* 0x0000000000067941 */ /* 0x000fea0003800000 */
.L_x_5833:
        /* <DEDUP_REMOVED lines=13> */
.L_x_5838:
[----:B--2---:R2:W4:Y:S02]  /*89e0*/  SYNCS.PHASECHK.TRANS64.TRYWAIT P0, [R2+URZ+0x28c00], R3 ;  /* 0x028c0003020075a7 */ /* 0x004524000800017f */
[----:B----4-:R-:W-:Y:S05]  /*89f0*/  @!P0 NANOSLEEP.SYNCS 0x989680 ;  /* 0x009896800000895d */ /* 0x010fea0003900000 */
[----:B------:R-:W4:Y:S02]  /*8a00*/  @!P0 SYNCS.PHASECHK.TRANS64 P0, [R2+URZ+0x28c00], R3 ;  /* 0x028c0003020085a7 */ /* 0x000f24000800007f */
[----:B----4-:R-:W-:Y:S05]  /*8a10*/  @!P0 BRA `(.L_x_5838) ;  /* 0xfffffffc00f08947 */ /* 0x010fea000383ffff */
.L_x_5837:
[----:B------:R-:W-:Y:S05]  /*8a20*/  BSYNC B0 ;  /* 0x0000000000007941 */ /* 0x000fea0003800000 */
.L_x_5836:
[----:B------:R-:W-:Y:S05]  /*8a30*/  BRA `(.L_x_5839) ;  /* 0x0000002c00c07947 */ /* 0x000fea0003800000 */
.L_x_5835:
[----:B------:R-:W-:Y:S01]  /*8a40*/  VIADD R4, R2, 0x20400 ;  /* 0x0002040002047836 */ /* 0x000fe20000000000 */
[----:B-----5:R-:W-:Y:S01]  /*8a50*/  SHF.R.S32.HI R0, RZ, 0x1f, R80 ;  /* 0x0000001fff007819 */ /* 0x020fe20000011450 */
[----:B------:R-:W-:Y:S01]  /*8a60*/  ULDC.64 UR4, c[0x0][0x3f8] ;  /* 0x0000fe0000047ab9 */ /* 0x000fe20000000a00 */
[----:B------:R-:W-:Y:S01]  /*8a70*/  ULDC.64 UR6, c[0x0][0x408] ;  /* 0x0001020000067ab9 */ /* 0x000fe20000000a00 */
[----:B------:R-:W-:Y:S01]  /*8a80*/  IMAD.WIDE.U32 R24, R80, UR4, RZ ;  /* 0x0000000450187c25 */ /* 0x000fe2000f8e00ff */
[----:B------:R-:W-:Y:S01]  /*8a90*/  LOP3.LUT P0, RZ, R4, 0x3ff, RZ, 0xc0, !PT ;  /* 0x000003ff04ff7812 */ /* 0x000fe2000780c0ff */
[----:B------:R-:W-:Y:S02]  /*8aa0*/  BSSY B6, `(.L_x_5840) ;  /* 0x0000019000067945 */ /* 0x000fe40003800000 */
[C---:B------:R-:W-:Y:S02]  /*8ab0*/  IMAD R3, R0.reuse, UR4, RZ ;  /* 0x0000000400037c24 */ /* 0x040fe4000f8e02ff */
[----:B------:R-:W-:-:S02]  /*8ac0*/  IMAD R5, R0, UR6, RZ ;  /* 0x0000000600057c24 */ /* 0x000fc4000f8e02ff */
[C---:B------:R-:W-:Y:S02]  /*8ad0*/  IMAD R3, R80.reuse, UR5, R3 ;  /* 0x0000000550037c24 */ /* 0x040fe4000f8e0203 */
[C---:B------:R-:W-:Y:S02]  /*8ae0*/  IMAD R5, R80.reuse, UR7, R5 ;  /* 0x0000000750057c24 */ /* 0x040fe4000f8e0205 */
[----:B------:R-:W-:-:S04]  /*8af0*/  IMAD.WIDE.U32 R80, R80, UR6, RZ ;  /* 0x0000000650507c25 */ /* 0x000fc8000f8e00ff */
[----:B------:R-:W-:Y:S02]  /*8b00*/  IMAD.IADD R27, R3, 0x1, R25 ;  /* 0x00000001031b7824 */ /* 0x000fe400078e0219 */
[----:B------:R-:W-:Y:S01]  /*8b10*/  IMAD.IADD R29, R5, 0x1, R81 ;  /* 0x00000001051d7824 */ /* 0x000fe200078e0251 */
        /* <DEDUP_REMOVED lines=8> */
[----:B---3--:R-:W-:Y:S02]  /*8ba0*/  IMAD.U32 R10, RZ, RZ, UR6 ;  /* 0x00000006ff0a7e24 */ /* 0x008fe4000f8e00ff */
[----:B------:R-:W-:-:S02]  /*8bb0*/  IMAD.U32 R6, RZ, RZ, UR4 ;  /* 0x00000004ff067e24 */ /* 0x000fc4000f8e00ff */
[----:B------:R-:W-:Y:S02]  /*8bc0*/  IMAD.U32 R7, RZ, RZ, UR5 ;  /* 0x00000005ff077e24 */ /* 0x000fe4000f8e00ff */
[----:B0-----:R-:W-:Y:S02]  /*8bd0*/  IMAD.U32 R11, RZ, RZ, UR7 ;  /* 0x00000007ff0b7e24 */ /* 0x001fe4000f8e00ff */
[----:B------:R-:W-:Y:S02]  /*8be0*/  IMAD.MOV.U32 R8, RZ, RZ, 0x70 ;  /* 0x00000070ff087424 */ /* 0x000fe400078e00ff */
[----:B------:R-:W-:Y:S02]  /*8bf0*/  IMAD.MOV.U32 R12, RZ, RZ, 0x1 ;  /* 0x00000001ff0c7424 */ /* 0x000fe400078e00ff */
[----:B------:R-:W-:-:S07]  /*8c00*/  IMAD.MOV.U32 R13, RZ, RZ, RZ ;  /* 0x000000ffff0d7224 */ /* 0x000fce00078e00ff */
[----:B------:R-:W-:-:S07]  /*8c10*/  LEPC R20, `(.L_x_5841) ;  /* 0x000000001014794e */ /* 0x000fce0000000000 */
[----:B-1----:R-:W-:Y:S05]  /*8c20*/  CALL.ABS.NOINC R14 ;  /* 0x000000000e007343 */ /* 0x002fea0003c00000 */
.L_x_5841:
[----:B------:R-:W-:Y:S05]  /*8c30*/  BSYNC B6 ;  /* 0x0000000000067941 */ /* 0x000fea0003800000 */
.L_x_5840:
[----:B------:R-:W-:Y:S01]  /*8c40*/  ULDC.U8 UR4, c[0x0][0x410] ;  /* 0x0001040000047ab9 */ /* 0x000fe20000000000 */
[----:B------:R-:W-:Y:S01]  /*8c50*/  BSSY B0, `(.L_x_5842) ;  /* 0x00002c6000007945 */ /* 0x000fe20003800000 */
[----:B------:R-:W-:Y:S01]  /*8c60*/  ISETP.NE.AND P0, PT, RZ, UR4, PT ;  /* 0x00000004ff007c0c */ /* 0x000fe2000bf05270 */
[----:B------:R-:W-:-:S12]  /*8c70*/  IMAD.IADD R34, R193, 0x1, R196 ;  /* 0x00000001c1227824 */ /* 0x000fd800078e02c4 */
[----:B------:R-:W-:Y:S05]  /*8c80*/  @!P0 BRA `(.L_x_5843) ;  /* 0x0000001400b08947 */ /* 0x000fea0003800000 */
[----:B------:R-:W1:Y:S01]  /*8c90*/  LDC R6, c[0x0][0x448] ;  /* 0x00011200ff067b82 */ /* 0x000e620000000800 */
[----:B------:R-:W2:Y:S01]  /*8ca0*/  S2R R0, SR_TID.X ;  /* 0x0000000000007919 */ /* 0x000ea20000002100 */
[----:B------:R-:W-:Y:S01]  /*8cb0*/  ULDC.64 UR4, c[0x0][0x3f8] ;  /* 0x0000fe0000047ab9 */ /* 0x000fe20000000a00 */
[----:B------:R-:W-:Y:S01]  /*8cc0*/  ULDC.64 UR6, c[0x0][0x408] ;  /* 0x0001020000067ab9 */ /* 0x000fe20000000a00 */
[----:B------:R-:W-:Y:S02]  /*8cd0*/  IMAD.MOV.U32 R25, RZ, RZ, R27 ;  /* 0x000000ffff197224 */ /* 0x000fe400078e001b */
[----:B------:R-:W-:Y:S01]  /*8ce0*/  IMAD.MOV.U32 R81, RZ, RZ, R29 ;  /* 0x000000ffff517224 */ /* 0x000fe200078e001d */
[----:B-1----:R-:W-:Y:S01]  /*8cf0*/  ISETP.NE.AND P0, PT, R6, 0x1, PT ;  /* 0x000000010600780c */ /* 0x002fe20003f05270 */
[----:B--2---:R-:W-:-:S12]  /*8d00*/  VIADD R3, R0, 0xffffff80 ;  /* 0xffffff8000037836 */ /* 0x004fd80000000000 */
[----:B------:R-:W1:Y:S01]  /*8d10*/  @P0 LDC R0, c[0x0][0x44c] ;  /* 0x00011300ff000b82 */ /* 0x000e620000000800 */
[----:B------:R-:W-:-:S04]  /*8d20*/  SHF.R.S32.HI R4, RZ, 0x1f, R3 ;  /* 0x0000001fff047819 */ /* 0x000fc80000011403 */
[----:B------:R-:W-:-:S03]  /*8d30*/  LEA.HI R4, R4, R3, RZ, 0x2 ;  /* 0x0000000304047211 */ /* 0x000fc600078f10ff */
[----:B------:R-:W2:Y:S01]  /*8d40*/  @P0 LDC R5, c[0x0][0x450] ;  /* 0x00011400ff050b82 */ /* 0x000ea20000000800 */
[----:B------:R-:W-:-:S05]  /*8d50*/  LOP3.LUT R4, R4, 0xfffffffc, RZ, 0xc0, !PT ;  /* 0xfffffffc04047812 */ /* 0x000fca00078ec0ff */
[----:B------:R-:W-:-:S04]  /*8d60*/  IMAD.IADD R3, R3, 0x1, -R4 ;  /* 0x0000000103037824 */ /* 0x000fc800078e0a04 */
[----:B------:R-:W-:-:S04]  /*8d70*/  IMAD R3, R3, 0x20, R34 ;  /* 0x0000002003037824 */ /* 0x000fc800078e0222 */
[----:B-1----:R-:W-:-:S05]  /*8d80*/  @P0 IMAD.HI.U32 R0, R3, R0, RZ ;  /* 0x0000000003000227 */ /* 0x002fca00078e00ff */
[----:B--2---:R-:W-:-:S04]  /*8d90*/  @P0 SHF.R.U32.HI R3, RZ, R5, R0 ;  /* 0x00000005ff030219 */ /* 0x004fc80000011600 */
[----:B------:R-:W-:Y:S01]  /*8da0*/  SHF.R.S32.HI R0, RZ, 0x1f, R3 ;  /* 0x0000001fff007819 */ /* 0x000fe20000011403 */
[----:B------:R-:W-:-:S04]  /*8db0*/  IMAD.WIDE.U32 R24, R3, UR4, R24 ;  /* 0x0000000403187c25 */ /* 0x000fc8000f8e0018 */
[C---:B------:R-:W-:Y:S02]  /*8dc0*/  IMAD R4, R0.reuse, UR4, RZ ;  /* 0x0000000400047c24 */ /* 0x040fe4000f8e02ff */
[----:B------:R-:W-:Y:S02]  /*8dd0*/  IMAD R0, R0, UR6, RZ ;  /* 0x0000000600007c24 */ /* 0x000fe4000f8e02ff */
[C---:B------:R-:W-:Y:S01]  /*8de0*/  IMAD R31, R3.reuse, UR5, R4 ;  /* 0x00000005031f7c24 */ /* 0x040fe2000f8e0204 */
[----:B------:R-:W-:Y:S01]  /*8df0*/  ULDC.64 UR4, c[0x0][0x3e8] ;  /* 0x0000fa0000047ab9 */ /* 0x000fe20000000a00 */
[C---:B------:R-:W-:Y:S01]  /*8e00*/  IMAD.WIDE.U32 R80, R3.reuse, UR6, R80 ;  /* 0x0000000603507c25 */ /* 0x040fe2000f8e0050 */
[----:B---3--:R-:W-:Y:S01]  /*8e10*/  LEA R10, P0, R24, UR4, 0x1 ;  /* 0x00000004180a7c11 */ /* 0x008fe2000f8008ff */
        /* <DEDUP_REMOVED lines=11> */
[----:B------:R1:W4:Y:S04]  /*8ed0*/  SHFL.IDX PT, R7, R80, RZ, 0x1c1f ;  /* 0x001c1fff50077589 */ /* 0x00032800000e0000 */
[----:B------:R1:W0:Y:S02]  /*8ee0*/  SHFL.IDX PT, R8, R30, RZ, 0x1c1f ;  /* 0x001c1fff1e087589 */ /* 0x00022400000e0000 */
.L_x_6142:
[----:B------:R-:W-:Y:S01]  /*8ef0*/  IMAD R33, R23, R6, RZ ;  /* 0x0000000617217224 */ /* 0x000fe200078e02ff */
[----:B------:R-:W-:Y:S01]  /*8f00*/  BSSY B1, `(.L_x_5845) ;  /* 0x000001e000017945 */ /* 0x000fe20003800000 */
[----:B------:R-:W-:Y:S02]  /*8f10*/  CS2R R24, SRZ ;  /* 0x0000000000187805 */ /* 0x000fe4000001ff00 */
[----:B------:R-:W-:Y:S02]  /*8f20*/  CS2R R26, SRZ ;  /* 0x00000000001a7805 */ /* 0x000fe4000001ff00 */
[----:B------:R-:W-:Y:S02]  /*8f30*/  CS2R R20, SRZ ;  /* 0x0000000000147805 */ /* 0x000fe4000001ff00 */
[----:B------:R-:W-:Y:S02]  /*8f40*/  ISETP.GE.AND P0, PT, R34, R33, PT ;  /* 0x000000212200720c */ /* 0x000fe40003f06270 */
[----:B------:R-:W-:-:S11]  /*8f50*/  CS2R R28, SRZ ;  /* 0x00000000001c7805 */ /* 0x000fd6000001ff00 */
[----:B------:R-:W-:Y:S05]  /*8f60*/  @P0 BRA `(.L_x_5846) ;  /* 0x00000000005c0947 */ /* 0x000fea0003800000 */
[----:B------:R-:W-:Y:S01]  /*8f70*/  ULDC UR4, c[0x0][0x3f4] ;  /* 0x0000fd0000047ab9 */ /* 0x000fe20000000800 */
[----:B---3--:R-:W-:Y:S01]  /*8f80*/  IMAD.MOV.U32 R4, RZ, RZ, R3 ;  /* 0x000000ffff047224 */ /* 0x008fe200078e0003 */
[----:B------:R-:W-:Y:S01]  /*8f90*/  ISETP.GE.AND P2, PT, R190, UR4, PT ;  /* 0x00000004be007c0c */ /* 0x000fe2000bf46270 */
[----:B--2---:R-:W-:Y:S01]  /*8fa0*/  IMAD.MOV.U32 R5, RZ, RZ, R0 ;  /* 0x000000ffff057224 */ /* 0x004fe200078e0000 */
[----:B------:R-:W-:Y:S02]  /*8fb0*/  ISETP.GE.AND P3, PT, R207, UR4, PT ;  /* 0x00000004cf007c0c */ /* 0x000fe4000bf66270 */
[----:B------:R-:W-:Y:S02]  /*8fc0*/  CS2R R26, SRZ ;  /* 0x00000000001a7805 */ /* 0x000fe4000001ff00 */
[----:B------:R-:W-:Y:S01]  /*8fd0*/  SHF.R.S32.HI R12, RZ, 0x1f, R207 ;  /* 0x0000001fff0c7819 */ /* 0x000fe200000114cf */
[----:B----4-:R-:W-:-:S06]  /*8fe0*/  IMAD.MOV.U32 R9, RZ, RZ, R7 ;  /* 0x000000ffff097224 */ /* 0x010fcc00078e0007 */
[----:B------:R-:W-:Y:S02]  /*8ff0*/  @!P2 IMAD.WIDE R4, R190, 0x2, R4 ;  /* 0x00000002be04a825 */ /* 0x000fe400078e0204 */
[C---:B0-----:R-:W-:Y:S02]  /*9000*/  @!P3 SHF.L.U64.HI R11, R207.reuse, 0x1, R12 ;  /* 0x00000001cf0bb819 */ /* 0x041fe4000001020c */
[----:B------:R-:W-:Y:S01]  /*9010*/  @!P3 IMAD.SHL.U32 R6, R207, 0x2, RZ ;  /* 0x00000002cf06b824 */ /* 0x000fe200078e00ff */
[----:B------:R0:W5:Y:S01]  /*9020*/  @!P2 LD.E.64 R26, desc[UR42][R4.64] ;  /* 0x0000002a041aa980 */ /* 0x000162000c101b00 */
[----:B------:R-:W-:Y:S02]  /*9030*/  CS2R R28, SRZ ;  /* 0x00000000001c7805 */ /* 0x000fe4000001ff00 */
[----:B------:R-:W-:Y:S02]  /*9040*/  CS2R R24, SRZ ;  /* 0x0000000000187805 */ /* 0x000fe4000001ff00 */
[----:B------:R-:W-:-:S02]  /*9050*/  CS2R R20, SRZ ;  /* 0x0000000000147805 */ /* 0x000fc4000001ff00 */
[-C--:B0-----:R-:W-:Y:S02]  /*9060*/  @!P3 IADD3 R4, P0, R3, R6.reuse, RZ ;  /* 0x000000060304b210 */ /* 0x081fe40007f1e0ff */
[----:B------:R-:W-:Y:S01]  /*9070*/  @!P3 IADD3 R6, P1, R8, R6, RZ ;  /* 0x000000060806b210 */ /* 0x000fe20007f3e0ff */
[----:B------:R-:W-:-:S04]  /*9080*/  @!P2 IMAD.WIDE R8, R190, 0x2, R8 ;  /* 0x00000002be08a825 */ /* 0x000fc800078e0208 */
[--C-:B------:R-:W-:Y:S01]  /*9090*/  @!P3 IMAD.X R5, R0, 0x1, R11.reuse, P0 ;  /* 0x000000010005b824 */ /* 0x100fe200000e060b */
[----:B------:R0:W5:Y:S01]  /*90a0*/  @!P2 LD.E.64 R28, desc[UR42][R8.64] ;  /* 0x0000002a081ca980 */ /* 0x000162000c101b00 */
[----:B------:R-:W-:-:S03]  /*90b0*/  @!P3 IMAD.X R7, R7, 0x1, R11, P1 ;  /* 0x000000010707b824 */ /* 0x000fc600008e060b */
[----:B------:R0:W5:Y:S04]  /*90c0*/  @!P3 LD.E.64 R24, desc[UR42][R4.64] ;  /* 0x0000002a0418b980 */ /* 0x000168000c101b00 */
[----:B------:R0:W5:Y:S02]  /*90d0*/  @!P3 LD.E.64 R20, desc[UR42][R6.64] ;  /* 0x0000002a0614b980 */ /* 0x000164000c101b00 */
.L_x_5846:
[----:B------:R-:W-:Y:S05]  /*90e0*/  BSYNC B1 ;  /* 0x0000000000017941 */ /* 0x000fea0003800000 */
.L_x_5845:
[----:B--2--5:R-:W-:Y:S01]  /*90f0*/  IMAD.MOV.U32 R0, RZ, RZ, R24 ;  /* 0x000000ffff007224 */ /* 0x024fe200078e0018 */
[----:B------:R-:W-:Y:S01]  /*9100*/  UMOV UR4, 0xffffffff ;  /* 0xffffffff00047882 */ /* 0x000fe20000000000 */
[----:B---3--:R-:W-:Y:S01]  /*9110*/  IMAD.MOV.U32 R3, RZ, RZ, R25 ;  /* 0x000000ffff037224 */ /* 0x008fe200078e0019 */
[----:B0-----:R-:W-:Y:S01]  /*9120*/  CS2R R8, SRZ ;  /* 0x0000000000087805 */ /* 0x001fe2000001ff00 */
[----:B------:R-:W-:Y:S02]  /*9130*/  IMAD.MOV.U32 R4, RZ, RZ, R26 ;  /* 0x000000ffff047224 */ /* 0x000fe400078e001a */
        /* <DEDUP_REMOVED lines=8> */
[----:B------:R-:W-:-:S04]  /*91c0*/  PRMT R46, R3, 0x7610, R46 ;  /* 0x00007610032e7816 */ /* 0x000fc8000000002e */
[----:B------:R-:W-:Y:S01]  /*91d0*/  PRMT R40, R5, 0x5410, R4 ;  /* 0x0000541005287816 */ /* 0x000fe20000000004 */
[----:B------:R-:W-:Y:S06]  /*91e0*/  BRA.DIV UR4, `(.L_x_5847) ;  /* 0x0000019e04107947 */ /* 0x000fec000b800000 */
[----:B------:R0:W2:Y:S04]  /*91f0*/  SHFL.IDX PT, R0, R31, 0x1, 0x1c1f ;  /* 0x003c1f001f007f89 */ /* 0x0000a800000e0000 */
[----:B------:R0:W3:Y:S04]  /*9200*/  SHFL.IDX PT, R3, R10, 0x1, 0x1c1f ;  /* 0x003c1f000a037f89 */ /* 0x0000e800000e0000 */
[----:B----4-:R0:W4:Y:S04]  /*9210*/  SHFL.IDX PT, R7, R80, 0x1, 0x1c1f ;  /* 0x003c1f0050077f89 */ /* 0x01012800000e0000 */
[----:B-1----:R-:W1:Y:S02]  /*9220*/  SHFL.IDX PT, R30, R30, 0x1, 0x1c1f ;  /* 0x003c1f001e1e7f89 */ /* 0x002e6400000e0000 */
.L_x_6148:
[----:B------:R-:W5:Y:S01]  /*9230*/  LDL R5, [R1+0x5c] ;  /* 0x00005c0001057983 */ /* 0x000f620000100800 */
[----:B------:R-:W-:Y:S01]  /*9240*/  VIADD R34, R34, 0x20 ;  /* 0x0000002022227836 */ /* 0x000fe20000000000 */
[----:B------:R-:W-:Y:S01]  /*9250*/  BSSY B1, `(.L_x_5848) ;  /* 0x0000023000017945 */ /* 0x000fe20003800000 */
[----:B------:R-:W-:Y:S01]  /*9260*/  IMAD.SHL.U32 R32, R198, 0x40, RZ ;  /* 0x00000040c6207824 */ /* 0x000fe200078e00ff */
[----:B------:R-:W-:Y:S02]  /*9270*/  CS2R R12, SRZ ;  /* 0x00000000000c7805 */ /* 0x000fe4000001ff00 */
[----:B0-----:R-:W-:Y:S02]  /*9280*/  CS2R R10, SRZ ;  /* 0x00000000000a7805 */ /* 0x001fe4000001ff00 */
[----:B------:R-:W-:Y:S02]  /*9290*/  ISETP.GE.AND P0, PT, R34, R33, PT ;  /* 0x000000212200720c */ /* 0x000fe40003f06270 */
[----:B------:R-:W-:-:S02]  /*92a0*/  CS2R R14, SRZ ;  /* 0x00000000000e7805 */ /* 0x000fc4000001ff00 */
[----:B-----5:R-:W-:-:S04]  /*92b0*/  LEA.HI R4, R5, R5, RZ, 0x1 ;  /* 0x0000000505047211 */ /* 0x020fc800078f08ff */
[----:B------:R-:W-:-:S05]  /*92c0*/  LOP3.LUT R4, R4, 0xfffffffe, RZ, 0xc0, !PT ;  /* 0xfffffffe04047812 */ /* 0x000fca00078ec0ff */
[----:B------:R-:W-:-:S05]  /*92d0*/  IMAD.IADD R4, R5, 0x1, -R4 ;  /* 0x0000000105047824 */ /* 0x000fca00078e0a04 */
[----:B------:R-:W-:Y:S01]  /*92e0*/  SHF.L.U32 R35, R4, 0x1f, RZ ;  /* 0x0000001f04237819 */ /* 0x000fe200000006ff */
[----:B------:R-:W-:Y:S06]  /*92f0*/  @P0 BRA `(.L_x_5849) ;  /* 0x0000000000600947 */ /* 0x000fec0003800000 */
[----:B------:R-:W-:Y:S01]  /*9300*/  ULDC UR4, c[0x0][0x3f4] ;  /* 0x0000fd0000047ab9 */ /* 0x000fe20000000800 */
[----:B---3--:R-:W-:Y:S01]  /*9310*/  IMAD.MOV.U32 R4, RZ, RZ, R3 ;  /* 0x000000ffff047224 */ /* 0x008fe200078e0003 */
[----:B------:R-:W-:Y:S01]  /*9320*/  ISETP.GE.AND P2, PT, R190, UR4, PT ;  /* 0x00000004be007c0c */ /* 0x000fe2000bf46270 */
[----:B--2---:R-:W-:Y:S01]  /*9330*/  IMAD.MOV.U32 R5, RZ, RZ, R0 ;  /* 0x000000ffff057224 */ /* 0x004fe200078e0000 */
[----:B------:R-:W-:Y:S02]  /*9340*/  ISETP.GE.AND P3, PT, R207, UR4, PT ;  /* 0x00000004cf007c0c */ /* 0x000fe4000bf66270 */
[----:B------:R-:W-:Y:S02]  /*9350*/  CS2R R12, SRZ ;  /* 0x00000000000c7805 */ /* 0x000fe4000001ff00 */
[----:B------:R-:W-:Y:S01]  /*9360*/  SHF.R.S32.HI R10, RZ, 0x1f, R207 ;  /* 0x0000001fff0a7819 */ /* 0x000fe200000114cf */
[----:B-1----:R-:W-:-:S06]  /*9370*/  IMAD.MOV.U32 R8, RZ, RZ, R30 ;  /* 0x000000ffff087224 */ /* 0x002fcc00078e001e */
[----:B------:R-:W-:Y:S02]  /*9380*/  @!P2 IMAD.WIDE R4, R190, 0x2, R4 ;  /* 0x00000002be04a825 */ /* 0x000fe400078e0204 */
[C---:B------:R-:W-:Y:S02]  /*9390*/  @!P3 SHF.L.U64.HI R10, R207.reuse, 0x1, R10 ;  /* 0x00000001cf0ab819 */ /* 0x040fe4000001020a */
[----:B------:R-:W-:Y:S01]  /*93a0*/  @!P3 IMAD.SHL.U32 R6, R207, 0x2, RZ ;  /* 0x00000002cf06b824 */ /* 0x000fe200078e00ff */
[----:B------:R0:W5:Y:S01]  /*93b0*/  @!P2 LD.E.64 R12, desc[UR42][R4.64] ;  /* 0x0000002a040ca980 */ /* 0x000162000c101b00 */
[----:B----4-:R-:W-:Y:S01]  /*93c0*/  IMAD.MOV.U32 R9, RZ, RZ, R7 ;  /* 0x000000ffff097224 */ /* 0x010fe200078e0007 */
[----:B------:R-:W-:Y:S02]  /*93d0*/  CS2R R14, SRZ ;  /* 0x00000000000e7805 */ /* 0x000fe4000001ff00 */
[-C--:B0-----:R-:W-:Y:S02]  /*93e0*/  @!P3 IADD3 R4, P0, R3, R6.reuse, RZ ;  /* 0x000000060304b210 */ /* 0x081fe40007f1e0ff */
[----:B------:R-:W-:Y:S01]  /*93f0*/  @!P3 IADD3 R6, P1, R30, R6, RZ ;  /* 0x000000061e06b210 */ /* 0x000fe20007f3e0ff */
[----:B------:R-:W-:Y:S01]  /*9400*/  @!P2 IMAD.WIDE R30, R190, 0x2, R8 ;  /* 0x00000002be1ea825 */ /* 0x000fe200078e0208 */
[----:B------:R-:W-:-:S03]  /*9410*/  CS2R R8, SRZ ;  /* 0x0000000000087805 */ /* 0x000fc6000001ff00 */
[--C-:B------:R-:W-:Y:S01]  /*9420*/  @!P3 IMAD.X R5, R0, 0x1, R10.reuse, P0 ;  /* 0x000000010005b824 */ /* 0x100fe200000e060a */
[----:B------:R0:W5:Y:S01]  /*9430*/  @!P2 LD.E.64 R14, desc[UR42][R30.64] ;  /* 0x0000002a1e0ea980 */ /* 0x000162000c101b00 */
[----:B------:R-:W-:Y:S01]  /*9440*/  @!P3 IMAD.X R7, R7, 0x1, R10, P1 ;  /* 0x000000010707b824 */ /* 0x000fe200008e060a */
[----:B------:R-:W-:Y:S02]  /*9450*/  CS2R R10, SRZ ;  /* 0x00000000000a7805 */ /* 0x000fe4000001ff00 */
[----:B------:R0:W5:Y:S04]  /*9460*/  @!P3 LD.E.64 R8, desc[UR42][R4.64] ;  /* 0x0000002a0408b980 */ /* 0x000168000c101b00 */
[----:B------:R0:W5:Y:S02]  /*9470*/  @!P3 LD.E.64 R10, desc[UR42][R6.64] ;  /* 0x0000002a060ab980 */ /* 0x000164000c101b00 */
.L_x_5849:
[----:B------:R-:W-:Y:S05]  /*9480*/  BSYNC B1 ;  /* 0x0000000000017941 */ /* 0x000fea0003800000 */
.L_x_5848:
[----:B------:R-:W4:Y:S01]  /*9490*/  SYNCS.PHASECHK.TRANS64.TRYWAIT P0, [R2+URZ+0x28c00], R35 ;  /* 0x028c0023020075a7 */ /* 0x000f22000800017f */
[----:B---3--:R-:W-:Y:S01]  /*94a0*/  LOP3.LUT R3, R32, 0x1c0, RZ, 0xc0, !PT ;  /* 0x000001c020037812 */ /* 0x008fe200078ec0ff */
[----:B0----5:R-:W-:Y:S01]  /*94b0*/  IMAD.MOV.U32 R4, RZ, RZ, R8 ;  /* 0x000000ffff047224 */ /* 0x021fe200078e0008 */
[----:B-1----:R-:W-:Y:S01]  /*94c0*/  VIADDMNMX R30, R33, -R196, 0x40, PT ;  /* 0x00000040211e7446 */ /* 0x002fe200038009c4 */
[----:B------:R-:W-:Y:S01]  /*94d0*/  IMAD.MOV.U32 R6, RZ, RZ, R10 ;  /* 0x000000ffff067224 */ /* 0x000fe200078e000a */
[----:B--2---:R-:W-:Y:S01]  /*94e0*/  LOP3.LUT R0, R3, 0x18, R18, 0xf8, !PT ;  /* 0x0000001803007812 */ /* 0x004fe200078ef812 */
[----:B------:R-:W-:Y:S01]  /*94f0*/  IMAD.MOV.U32 R5, RZ, RZ, R13 ;  /* 0x000000ffff057224 */ /* 0x000fe200078e000d */
[----:B------:R-:W-:Y:S01]  /*9500*/  SHF.R.U32.HI R3, RZ, 0x3, R3 ;  /* 0x00000003ff037819 */ /* 0x000fe20000011603 */
[----:B------:R-:W-:Y:S01]  /*9510*/  BSSY B1, `(.L_x_5850) ;  /* 0x0000014000017945 */ /* 0x000fe20003800000 */
[----:B------:R-:W-:Y:S01]  /*9520*/  PRMT R34, R4, 0x7610, R34 ;  /* 0x0000761004227816 */ /* 0x000fe20000000022 */
[----:B------:R-:W-:Y:S01]  /*9530*/  IMAD.MOV.U32 R4, RZ, RZ, R12 ;  /* 0x000000ffff047224 */ /* 0x000fe200078e000c */
[----:B------:R-:W-:Y:S01]  /*9540*/  LOP3.LUT R3, R0, R3, RZ, 0x3c, !PT ;  /* 0x0000000300037212 */ /* 0x000fe200078e3cff */
[----:B------:R-:W-:Y:S01]  /*9550*/  IMAD.MOV.U32 R0, RZ, RZ, R9 ;  /* 0x000000ffff007224 */ /* 0x000fe200078e0009 */
[----:B------:R-:W-:Y:S01]  /*9560*/  PRMT R47, R5, 0x7610, R47 ;  /* 0x00007610052f7816 */ /* 0x000fe2000000002f */
[----:B------:R-:W-:Y:S01]  /*9570*/  IMAD.MOV.U32 R5, RZ, RZ, R15 ;  /* 0x000000ffff057224 */ /* 0x000fe200078e000f */
[----:B------:R-:W-:Y:S01]  /*9580*/  PRMT R31, R6, 0x5410, R4 ;  /* 0x00005410061f7816 */ /* 0x000fe20000000004 */
[----:B------:R-:W-:Y:S01]  /*9590*/  IMAD R3, R214, 0x200, R3 ;  /* 0x00000200d6037824 */ /* 0x000fe200078e0203 */
[----:B------:R-:W-:Y:S01]  /*95a0*/  PRMT R32, R0, 0x7610, R32 ;  /* 0x0000761000207816 */ /* 0x000fe20000000020 */
[----:B------:R-:W-:Y:S01]  /*95b0*/  IMAD.MOV.U32 R0, RZ, RZ, R11 ;  /* 0x000000ffff007224 */ /* 0x000fe200078e000b */
[----:B------:R-:W-:Y:S01]  /*95c0*/  LOP3.LUT P2, RZ, R198, 0x4, RZ, 0xc0, !PT ;  /* 0x00000004c6ff7812 */ /* 0x000fe2000784c0ff */
[----:B------:R-:W-:Y:S01]  /*95d0*/  IMAD.MOV.U32 R4, RZ, RZ, R14 ;  /* 0x000000ffff047224 */ /* 0x000fe200078e000e */
[----:B------:R-:W-:Y:S01]  /*95e0*/  ISETP.GE.AND P1, PT, R193, R30, PT ;  /* 0x0000001ec100720c */ /* 0x000fe20003f26270 */
[----:B------:R-:W-:Y:S01]  /*95f0*/  IMAD R3, R3, 0x2, R2 ;  /* 0x0000000203037824 */ /* 0x000fe200078e0202 */
[----:B------:R-:W-:-:S02]  /*9600*/  PRMT R33, R0, 0x7610, R33 ;  /* 0x0000761000217816 */ /* 0x000fc40000000021 */
[----:B------:R-:W-:Y:S01]  /*9610*/  PRMT R48, R4, 0x7610, R48 ;  /* 0x0000761004307816 */ /* 0x000fe20000000030 */
[C---:B------:R-:W-:Y:S02]  /*9620*/  VIADD R4, R3.reuse, 0x20400 ;  /* 0x0002040003047836 */ /* 0x040fe40000000000 */
[----:B------:R-:W-:Y:S01]  /*9630*/  VIADD R0, R3, 0x20440 ;  /* 0x0002044003007836 */ /* 0x000fe20000000000 */
[----:B----4-:R-:W-:Y:S06]  /*9640*/  @!P0 BRA `(.L_x_5851) ;  /* 0x00000198006c8947 */ /* 0x010fec0003800000 */
.L_x_6149:
[----:B------:R-:W-:Y:S05]  /*9650*/  BSYNC B1 ;  /* 0x0000000000017941 */ /* 0x000fea0003800000 */
.L_x_5850:
[----:B------:R-:W-:Y:S01]  /*9660*/  BSSY B1, `(.L_x_5852) ;  /* 0x0000067000017945 */ /* 0x000fe20003800000 */
[----:B------:R-:W-:Y:S01]  /*9670*/  PRMT R32, R32, 0x5410, R5 ;  /* 0x0000541020207816 */ /* 0x000fe20000000005 */
[----:B------:R-:W-:Y:S02]  /*9680*/  @P2 VIADD R0, R4, 0xffffffc0 ;  /* 0xffffffc004002836 */ /* 0x000fe40000000000 */
[----:B------:R-:W-:Y:S05]  /*9690*/  @P1 BRA `(.L_x_5853) ;  /* 0x00000004008c1947 */ /* 0x000fea0003800000 */
[----:B------:R-:W1:Y:S01]  /*96a0*/  LDC R4, c[0x0][0x3f4] ;  /* 0x0000fd00ff047b82 */ /* 0x000e620000000800 */
[----:B------:R-:W-:Y:S01]  /*96b0*/  BSSY B2, `(.L_x_5854) ;  /* 0x0000032000027945 */ /* 0x000fe20003800000 */
[-C--:B-1----:R-:W-:Y:S02]  /*96c0*/  ISETP.GE.AND P0, PT, R190, R4.reuse, PT ;  /* 0x00000004be00720c */ /* 0x082fe40003f06270 */
[----:B------:R-:W-:-:S11]  /*96d0*/  ISETP.GE.AND P1, PT, R207, R4, PT ;  /* 0x00000004cf00720c */ /* 0x000fd60003f26270 */
[----:B------:R-:W-:Y:S05]  /*96e0*/  @P0 BRA `(.L_x_5855) ;  /* 0x0000000000b80947 */ /* 0x000fea0003800000 */
[----:B------:R-:W1:Y:S01]  /*96f0*/  LDS.128 R4, [R3+0x20400] ;  /* 0x0204000003047984 */ /* 0x000e620000000c00 */
[----:B------:R-:W-:Y:S02]  /*9700*/  SHF.R.U32.HI R39, RZ, 0x10, R29 ;  /* 0x00000010ff277819 */ /* 0x000fe4000001161d */
[----:B------:R-:W-:Y:S02]  /*9710*/  SHF.R.U32.HI R36, RZ, 0x10, R27 ;  /* 0x00000010ff247819 */ /* 0x000fe4000001161b */
[----:B------:R-:W-:Y:S02]  /*9720*/  SHF.R.U64 R38, R28, 0x10, R29 ;  /* 0x000000101c267819 */ /* 0x000fe4000000121d */
[----:B------:R-:W-:Y:S02]  /*9730*/  PRMT R39, R40, 0x5410, R39 ;  /* 0x0000541028277816 */ /* 0x000fe40000000027 */
[----:B0-----:R-:W-:Y:S02]  /*9740*/  SHF.R.U64 R35, R26, 0x10, R27 ;  /* 0x000000101a237819 */ /* 0x001fe4000000121b */
[----:B------:R-:W-:-:S02]  /*9750*/  PRMT R36, R37, 0x5432, R36 ;  /* 0x0000543225247816 */ /* 0x000fc40000000024 */
[----:B------:R-:W-:Y:S01]  /*9760*/  PRMT R38, R40, 0x5432, R38 ;  /* 0x0000543228267816 */ /* 0x000fe20000000026 */
[----:B------:R-:W-:Y:S01]  /*9770*/  IMAD.U32 R40, R39, 0x10000, RZ ;  /* 0x0001000027287824 */ /* 0x000fe200078e00ff */
[----:B------:R-:W-:Y:S01]  /*9780*/  PRMT R35, R37, 0x5410, R35 ;  /* 0x0000541025237816 */ /* 0x000fe20000000023 */
[C---:B------:R-:W-:Y:S01]  /*9790*/  IMAD.U32 R37, R36.reuse, 0x10000, RZ ;  /* 0x0001000024257824 */ /* 0x040fe200078e00ff */
[----:B------:R-:W-:Y:S02]  /*97a0*/  LOP3.LUT R39, R39, 0xffff0000, RZ, 0xc0, !PT ;  /* 0xffff000027277812 */ /* 0x000fe400078ec0ff */
[----:B------:R-:W-:Y:S02]  /*97b0*/  LOP3.LUT R36, R36, 0xffff0000, RZ, 0xc0, !PT ;  /* 0xffff000024247812 */ /* 0x000fe400078ec0ff */
[C---:B-1----:R-:W-:Y:S01]  /*97c0*/  LOP3.LUT R27, R6.reuse, 0xffff0000, RZ, 0xc0, !PT ;  /* 0xffff0000061b7812 */ /* 0x042fe200078ec0ff */
[----:B------:R-:W-:Y:S01]  /*97d0*/  IMAD.U32 R26, R6, 0x10000, RZ ;  /* 0x00010000061a7824 */ /* 0x000fe200078e00ff */
[C---:B------:R-:W-:Y:S01]  /*97e0*/  LOP3.LUT R29, R7.reuse, 0xffff0000, RZ, 0xc0, !PT ;  /* 0xffff0000071d7812 */ /* 0x040fe200078ec0ff */
[----:B------:R-:W-:-:S02]  /*97f0*/  IMAD.U32 R28, R7, 0x10000, RZ ;  /* 0x00010000071c7824 */ /* 0x000fc400078e00ff */
[C---:B------:R-:W-:Y:S01]  /*9800*/  FMUL.FTZ R41, R27.reuse, R40 ;  /* 0x000000281b297220 */ /* 0x040fe20000410000 */
[----:B------:R-:W-:Y:S01]  /*9810*/  FMUL.FTZ R27, R27, R37 ;  /* 0x000000251b1b7220 */ /* 0x000fe20000410000 */
[C---:B------:R-:W-:Y:S01]  /*9820*/  FMUL.FTZ R43, R29.reuse, R39 ;  /* 0x000000271d2b7220 */ /* 0x040fe20000410000 */
[----:B------:R-:W-:Y:S02]  /*9830*/  IMAD.U32 R6, R4, 0x10000, RZ ;  /* 0x0001000004067824 */ /* 0x000fe400078e00ff */
[C---:B------:R-:W-:Y:S01]  /*9840*/  FFMA.FTZ R41, R26.reuse, R37, -R41 ;  /* 0x000000251a297223 */ /* 0x040fe20000010829 */
[----:B------:R-:W-:Y:S01]  /*9850*/  FMUL.FTZ R37, R29, R36 ;  /* 0x000000241d257220 */ /* 0x000fe20000410000 */
[----:B------:R-:W-:Y:S02]  /*9860*/  IMAD.U32 R7, R5, 0x10000, RZ ;  /* 0x0001000005077824 */ /* 0x000fe400078e00ff */
[----:B------:R-:W-:Y:S01]  /*9870*/  FFMA.FTZ R40, R26, R40, R27 ;  /* 0x000000281a287223 */ /* 0x000fe2000001001b */
[----:B------:R-:W-:Y:S01]  /*9880*/  IMAD.U32 R29, R38, 0x10000, RZ ;  /* 0x00010000261d7824 */ /* 0x000fe200078e00ff */
[----:B------:R-:W-:Y:S01]  /*9890*/  LOP3.LUT R4, R4, 0xffff0000, RZ, 0xc0, !PT ;  /* 0xffff000004047812 */ /* 0x000fe200078ec0ff */
[----:B------:R-:W-:Y:S01]  /*98a0*/  IMAD.U32 R27, R35, 0x10000, RZ ;  /* 0x00010000231b7824 */ /* 0x000fe200078e00ff */
[----:B------:R-:W-:Y:S01]  /*98b0*/  LOP3.LUT R5, R5, 0xffff0000, RZ, 0xc0, !PT ;  /* 0xffff000005057812 */ /* 0x000fe200078ec0ff */
        /* <DEDUP_REMOVED lines=17> */
.L_x_5855:
[----:B------:R-:W-:Y:S05]  /*99d0*/  BSYNC B2 ;  /* 0x0000000000027941 */ /* 0x000fea0003800000 */
.L_x_5854:
[----:B------:R-:W-:Y:S05]  /*99e0*/  @P1 BRA `(.L_x_5853) ;  /* 0x0000000000b81947 */ /* 0x000fea0003800000 */
[----:B-1----:R-:W1:Y:S01]  /*99f0*/  LDS.128 R4, [R0] ;  /* 0x0000000000047984 */ /* 0x002e620000000c00 */
[----:B0-----:R-:W-:Y:S02]  /*9a00*/  SHF.R.U32.HI R35, RZ, 0x10, R21 ;  /* 0x00000010ff237819 */ /* 0x001fe40000011615 */
[----:B------:R-:W-:Y:S02]  /*9a10*/  SHF.R.U32.HI R27, RZ, 0x10, R25 ;  /* 0x00000010ff1b7819 */ /* 0x000fe40000011619 */
[----:B------:R-:W-:Y:S02]  /*9a20*/  PRMT R35, R46, 0x5410, R35 ;  /* 0x000054102e237816 */ /* 0x000fe40000000023 */
[----:B------:R-:W-:Y:S02]  /*9a30*/  PRMT R27, R44, 0x5410, R27 ;  /* 0x000054102c1b7816 */ /* 0x000fe4000000001b */
[----:B------:R-:W-:Y:S01]  /*9a40*/  SHF.R.U64 R29, R20, 0x10, R21 ;  /* 0x00000010141d7819 */ /* 0x000fe20000001215 */
[----:B------:R-:W-:Y:S01]  /*9a50*/  IMAD.U32 R36, R35, 0x10000, RZ ;  /* 0x0001000023247824 */ /* 0x000fe200078e00ff */
[----:B------:R-:W-:Y:S01]  /*9a60*/  SHF.R.U64 R26, R24, 0x10, R25 ;  /* 0x00000010181a7819 */ /* 0x000fe20000001219 */
[----:B------:R-:W-:Y:S01]  /*9a70*/  IMAD.U32 R28, R27, 0x10000, RZ ;  /* 0x000100001b1c7824 */ /* 0x000fe200078e00ff */
[----:B------:R-:W-:-:S02]  /*9a80*/  LOP3.LUT R35, R35, 0xffff0000, RZ, 0xc0, !PT ;  /* 0xffff000023237812 */ /* 0x000fc400078ec0ff */
[----:B------:R-:W-:Y:S02]  /*9a90*/  PRMT R26, R44, 0x5432, R26 ;  /* 0x000054322c1a7816 */ /* 0x000fe4000000001a */
[----:B------:R-:W-:Y:S02]  /*9aa0*/  LOP3.LUT R27, R27, 0xffff0000, RZ, 0xc0, !PT ;  /* 0xffff00001b1b7812 */ /* 0x000fe400078ec0ff */
[----:B------:R-:W-:Y:S02]  /*9ab0*/  PRMT R29, R45, 0x5410, R29 ;  /* 0x000054102d1d7816 */ /* 0x000fe4000000001d */
[C---:B-1----:R-:W-:Y:S01]  /*9ac0*/  LOP3.LUT R21, R6.reuse, 0xffff0000, RZ, 0xc0, !PT ;  /* 0xffff000006157812 */ /* 0x042fe200078ec0ff */
[----:B------:R-:W-:Y:S01]  /*9ad0*/  IMAD.U32 R20, R6, 0x10000, RZ ;  /* 0x0001000006147824 */ /* 0x000fe200078e00ff */
[C---:B------:R-:W-:Y:S01]  /*9ae0*/  LOP3.LUT R25, R7.reuse, 0xffff0000, RZ, 0xc0, !PT ;  /* 0xffff000007197812 */ /* 0x040fe200078ec0ff */
[----:B------:R-:W-:Y:S02]  /*9af0*/  IMAD.U32 R24, R7, 0x10000, RZ ;  /* 0x0001000007187824 */ /* 0x000fe400078e00ff */
[C---:B------:R-:W-:Y:S01]  /*9b00*/  FMUL.FTZ R37, R21.reuse, R36 ;  /* 0x0000002415257220 */ /* 0x040fe20000410000 */
[----:B------:R-:W-:Y:S01]  /*9b10*/  FMUL.FTZ R21, R21, R28 ;  /* 0x0000001c15157220 */ /* 0x000fe20000410000 */
[C---:B------:R-:W-:Y:S01]  /*9b20*/  IMAD.U32 R6, R4.reuse, 0x10000, RZ ;  /* 0x0001000004067824 */ /* 0x040fe200078e00ff */
[----:B------:R-:W-:Y:S01]  /*9b30*/  LOP3.LUT R4, R4, 0xffff0000, RZ, 0xc0, !PT ;  /* 0xffff000004047812 */ /* 0x000fe200078ec0ff */
[----:B------:R-:W-:-:S02]  /*9b40*/  IMAD.U32 R7, R5, 0x10000, RZ ;  /* 0x0001000005077824 */ /* 0x000fc400078e00ff */
[C---:B------:R-:W-:Y:S01]  /*9b50*/  FFMA.FTZ R36, R20.reuse, R36, R21 ;  /* 0x0000002414247223 */ /* 0x040fe20000010015 */
[----:B------:R-:W-:Y:S01]  /*9b60*/  FFMA.FTZ R37, R20, R28, -R37 ;  /* 0x0000001c14257223 */ /* 0x000fe20000010825 */
[C---:B------:R-:W-:Y:S01]  /*9b70*/  IMAD.U32 R21, R26.reuse, 0x10000, RZ ;  /* 0x000100001a157824 */ /* 0x040fe200078e00ff */
[----:B------:R-:W-:Y:S01]  /*9b80*/  LOP3.LUT R5, R5, 0xffff0000, RZ, 0xc0, !PT ;  /* 0xffff000005057812 */ /* 0x000fe200078ec0ff */
[C---:B------:R-:W-:Y:S01]  /*9b90*/  FMUL.FTZ R39, R25.reuse, R35 ;  /* 0x0000002319277220 */ /* 0x040fe20000410000 */
[-C--:B------:R-:W-:Y:S01]  /*9ba0*/  FMUL.FTZ R41, R25, R27.reuse ;  /* 0x0000001b19297220 */ /* 0x080fe20000410000 */
[C---:B------:R-:W-:Y:S01]  /*9bb0*/  LOP3.LUT R20, R29.reuse, 0xffff0000, RZ, 0xc0, !PT ;  /* 0xffff00001d147812 */ /* 0x040fe200078ec0ff */
[----:B------:R-:W-:Y:S01]  /*9bc0*/  IMAD.U32 R25, R29, 0x10000, RZ ;  /* 0x000100001d197824 */ /* 0x000fe200078e00ff */
[----:B------:R-:W-:Y:S01]  /*9bd0*/  LOP3.LUT R26, R26, 0xffff0000, RZ, 0xc0, !PT ;  /* 0xffff00001a1a7812 */ /* 0x000fe200078ec0ff */
        /* <DEDUP_REMOVED lines=15> */
.L_x_5853:
[----:B------:R-:W-:Y:S05]  /*9cd0*/  BSYNC B1 ;  /* 0x0000000000017941 */ /* 0x000fea0003800000 */
.L_x_5852:
        /* <DEDUP_REMOVED lines=18> */
[----:B------:R-:W-:Y:S02]  /*9e00*/  LOP3.LUT R21, R21, 0xffff0000, RZ, 0xc0, !PT ;  /* 0xffff000015157812 */ /* 0x000fe400078ec0ff */
[----:B------:R-:W-:Y:S02]  /*9e10*/  PRMT R20, R31, 0x5432, R20 ;  /* 0x000054321f147816 */ /* 0x000fe40000000014 */
[----:B------:R-:W-:Y:S02]  /*9e20*/  PRMT R25, R48, 0x5410, R25 ;  /* 0x0000541030197816 */ /* 0x000fe40000000019 */
[C---:B-1----:R-:W-:Y:S01]  /*9e30*/  LOP3.LUT R13, R6.reuse, 0xffff0000, RZ, 0xc0, !PT ;  /* 0xffff0000060d7812 */ /* 0x042fe200078ec0ff */
[----:B------:R-:W-:Y:S01]  /*9e40*/  IMAD.U32 R12, R6, 0x10000, RZ ;  /* 0x00010000060c7824 */ /* 0x000fe200078e00ff */
[C---:B------:R-:W-:Y:S01]  /*9e50*/  LOP3.LUT R15, R7.reuse, 0xffff0000, RZ, 0xc0, !PT ;  /* 0xffff0000070f7812 */ /* 0x040fe200078ec0ff */
[----:B------:R-:W-:Y:S02]  /*9e60*/  IMAD.U32 R14, R7, 0x10000, RZ ;  /* 0x00010000070e7824 */ /* 0x000fe400078e00ff */
[C---:B------:R-:W-:Y:S01]  /*9e70*/  FMUL.FTZ R29, R13.reuse, R27 ;  /* 0x0000001b0d1d7220 */ /* 0x040fe20000410000 */
[----:B------:R-:W-:Y:S01]  /*9e80*/  FMUL.FTZ R28, R13, R24 ;  /* 0x000000180d1c7220 */ /* 0x000fe20000410000 */
[----:B------:R-:W-:Y:S01]  /*9e90*/  FMUL.FTZ R13, R15, R26 ;  /* 0x0000001a0f0d7220 */ /* 0x000fe20000410000 */
[----:B------:R-:W-:-:S02]  /*9ea0*/  IMAD.U32 R6, R4, 0x10000, RZ ;  /* 0x0001000004067824 */ /* 0x000fc400078e00ff */
[C---:B------:R-:W-:Y:S01]  /*9eb0*/  FFMA.FTZ R29, R12.reuse, R24, -R29 ;  /* 0x000000180c1d7223 */ /* 0x040fe2000001081d */
[----:B------:R-:W-:Y:S01]  /*9ec0*/  FFMA.FTZ R28, R12, R27, R28 ;  /* 0x0000001b0c1c7223 */ /* 0x000fe2000001001c */
[-C--:B------:R-:W-:Y:S01]  /*9ed0*/  FFMA.FTZ R27, R14, R21.reuse, -R13 ;  /* 0x000000150e1b7223 */ /* 0x080fe2000001080d */
[C---:B------:R-:W-:Y:S01]  /*9ee0*/  IMAD.U32 R7, R5.reuse, 0x10000, RZ ;  /* 0x0001000005077824 */ /* 0x040fe200078e00ff */
[----:B------:R-:W-:Y:S01]  /*9ef0*/  LOP3.LUT R4, R4, 0xffff0000, RZ, 0xc0, !PT ;  /* 0xffff000004047812 */ /* 0x000fe200078ec0ff */
[C---:B------:R-:W-:Y:S01]  /*9f00*/  IMAD.U32 R13, R20.reuse, 0x10000, RZ ;  /* 0x00010000140d7824 */ /* 0x040fe200078e00ff */
[----:B------:R-:W-:Y:S01]  /*9f10*/  LOP3.LUT R5, R5, 0xffff0000, RZ, 0xc0, !PT ;  /* 0xffff000005057812 */ /* 0x000fe200078ec0ff */
[----:B0-----:R-:W-:Y:S01]  /*9f20*/  FMUL.FTZ R35, R15, R21 ;  /* 0x000000150f237220 */ /* 0x001fe20000410000 */
[C---:B------:R-:W-:Y:S01]  /*9f30*/  LOP3.LUT R12, R25.reuse, 0xffff0000, RZ, 0xc0, !PT ;  /* 0xffff0000190c7812 */ /* 0x040fe200078ec0ff */
[----:B------:R-:W-:Y:S01]  /*9f40*/  IMAD.U32 R15, R25, 0x10000, RZ ;  /* 0x00010000190f7824 */ /* 0x000fe200078e00ff */
[----:B------:R-:W-:Y:S01]  /*9f50*/  LOP3.LUT R20, R20, 0xffff0000, RZ, 0xc0, !PT ;  /* 0xffff000014147812 */ /* 0x000fe200078ec0ff */
[----:B------:R-:W-:Y:S01]  /*9f60*/  FFMA.FTZ R26, R14, R26, R35 ;  /* 0x0000001a0e1a7223 */ /* 0x000fe20000010023 */
[C---:B------:R-:W-:Y:S01]  /*9f70*/  FMUL.FTZ R14, R4.reuse, R13 ;  /* 0x0000000d040e7220 */ /* 0x040fe20000410000 */
        /* <DEDUP_REMOVED lines=10> */
[----:B------:R-:W-:-:S05]  /*a020*/  F2FP.BF16.F32.PACK_AB R5, R12, R5 ;  /* 0x000000050c05723e */ /* 0x000fca00000010ff */
[----:B------:R1:W-:Y:S02]  /*a030*/  STS.128 [R3+0x21400], R4 ;  /* 0x0214000403007388 */ /* 0x0003e40000000c00 */
.L_x_5858:
[----:B------:R-:W-:Y:S05]  /*a040*/  BSYNC B1 ;  /* 0x0000000000017941 */ /* 0x000fea0003800000 */
.L_x_5857:
[----:B------:R-:W-:Y:S05]  /*a050*/  @P1 BRA `(.L_x_5856) ;  /* 0x0000001800141947 */ /* 0x000fea0003800000 */
[----:B-1----:R-:W1:Y:S01]  /*a060*/  LDS.128 R4, [R0+0x1000] ;  /* 0x0010000000047984 */ /* 0x002e620000000c00 */
[----:B------:R-:W-:Y:S02]  /*a070*/  SHF.R.U64 R3, R8, 0x10, R9 ;  /* 0x0000001008037819 */ /* 0x000fe40000001209 */
[--C-:B------:R-:W-:Y:S02]  /*a080*/  SHF.R.U64 R8, R10, 0x10, R11.reuse ;  /* 0x000000100a087819 */ /* 0x100fe4000000120b */
        /* <DEDUP_REMOVED lines=10> */
[C---:B-1----:R-:W-:Y:S01]  /*a130*/  LOP3.LUT R9, R6.reuse, 0xffff0000, RZ, 0xc0, !PT ;  /* 0xffff000006097812 */ /* 0x042fe200078ec0ff */
        /* <DEDUP_REMOVED lines=10> */
[----:B------:R-:W-:Y:S01]  /*a1e0*/  IMAD.U32 R6, R5, 0x10000, RZ ;  /* 0x0001000005067824 */ /* 0x000fe200078e00ff */
        /* <DEDUP_REMOVED lines=22> */
.L_x_5843:
        /* <DEDUP_REMOVED lines=34> */
[----:B------:R-:W1:Y:S01]  /*a570*/  LDC R39, c[0x0][0x3f4] ;  /* 0x0000fd00ff277b82 */ /* 0x000e620000000800 */
[----:B------:R-:W2:Y:S01]  /*a580*/  SHFL.IDX PT, R4, R26, RZ, 0x1c1f ;  /* 0x001c1fff1a047589 */ /* 0x000ea200000e0000 */
[----:B------:R-:W-:-:S03]  /*a590*/  IMAD R3, R23, R6, RZ ;  /* 0x0000000617037224 */ /* 0x000fc600078e02ff */
[----:B------:R-:W4:Y:S04]  /*a5a0*/  SHFL.IDX PT, R0, R27, RZ, 0x1c1f ;  /* 0x001c1fff1b007589 */ /* 0x000f2800000e0000 */
[----:B------:R-:W5:Y:S04]  /*a5b0*/  SHFL.IDX PT, R14, R35, RZ, 0x1c1f ;  /* 0x001c1fff230e7589 */ /* 0x000f6800000e0000 */
[----:B------:R-:W5:Y:S01]  /*a5c0*/  SHFL.IDX PT, R5, R25, RZ, 0x1c1f ;  /* 0x001c1fff19057589 */ /* 0x000f6200000e0000 */
[----:B-1----:R-:W-:-:S04]  /*a5d0*/  ISETP.GE.AND P0, PT, R18, R39, PT ;  /* 0x000000271200720c */ /* 0x002fc80003f06270 */
[----:B------:R-:W-:-:S13]  /*a5e0*/  ISETP.GE.OR P1, PT, R34, R3, P0 ;  /* 0x000000032200720c */ /* 0x000fda0000726670 */
[C---:B------:R-:W-:Y:S01]  /*a5f0*/  @!P1 IMAD.SHL.U32 R7, R18.reuse, 0x2, RZ ;  /* 0x0000000212079824 */ /* 0x040fe200078e00ff */
[----:B------:R-:W-:-:S04]  /*a600*/  @!P1 SHF.L.U64.HI R6, R18, 0x1, R19 ;  /* 0x0000000112069819 */ /* 0x000fc80000010213 */
[----:B--2---:R-:W-:-:S05]  /*a610*/  @!P1 IADD3 R8, P2, R4, R7, RZ ;  /* 0x0000000704089210 */ /* 0x004fca0007f5e0ff */
[----:B----4-:R-:W-:-:S06]  /*a620*/  @!P1 IMAD.X R9, R0, 0x1, R6, P2 ;  /* 0x0000000100099824 */ /* 0x010fcc00010e0606 */
[----:B0--3--:R-:W2:Y:S01]  /*a630*/  @!P1 LD.E.128 R8, desc[UR42][R8.64] ;  /* 0x0000002a08089980 */ /* 0x009ea2000c101d00 */
[----:B-----5:R-:W-:-:S05]  /*a640*/  @!P1 IADD3 R4, P2, R14, R7, RZ ;  /* 0x000000070e049210 */ /* 0x020fca0007f5e0ff */
[----:B------:R-:W-:-:S06]  /*a650*/  @!P1 IMAD.X R5, R5, 0x1, R6, P2 ;  /* 0x0000000105059824 */ /* 0x000fcc00010e0606 */
[----:B------:R-:W3:Y:S01]  /*a660*/  @!P1 LD.E.128 R4, desc[UR42][R4.64] ;  /* 0x0000002a04049980 */ /* 0x000ee2000c101d00 */
[----:B------:R-:W-:Y:S02]  /*a670*/  CS2R R20, SRZ ;  /* 0x0000000000147805 */ /* 0x000fe4000001ff00 */
[----:B------:R-:W-:Y:S02]  /*a680*/  CS2R R30, SRZ ;  /* 0x00000000001e7805 */ /* 0x000fe4000001ff00 */
[----:B------:R-:W-:Y:S01]  /*a690*/  CS2R R32, SRZ ;  /* 0x0000000000207805 */ /* 0x000fe2000001ff00 */
[----:B------:R0:W1:Y:S01]  /*a6a0*/  SHFL.IDX PT, R24, R26, 0x1, 0x1c1f ;  /* 0x003c1f001a187f89 */ /* 0x00006200000e0000 */
[----:B------:R-:W-:-:S03]  /*a6b0*/  CS2R R28, SRZ ;  /* 0x00000000001c7805 */ /* 0x000fc6000001ff00 */
[----:B------:R0:W4:Y:S04]  /*a6c0*/  SHFL.IDX PT, R14, R35, 0x1, 0x1c1f ;  /* 0x003c1f00230e7f89 */ /* 0x00012800000e0000 */
[----:B------:R-:W0:Y:S01]  /*a6d0*/  SHFL.IDX PT, R25, R25, 0x1, 0x1c1f ;  /* 0x003c1f0019197f89 */ /* 0x000e2200000e0000 */
[----:B--2---:R-:W-:Y:S02]  /*a6e0*/  @!P1 IMAD.MOV.U32 R20, RZ, RZ, R8 ;  /* 0x000000ffff149224 */ /* 0x004fe400078e0008 */
[----:B------:R-:W-:Y:S02]  /*a6f0*/  @!P1 IMAD.MOV.U32 R21, RZ, RZ, R9 ;  /* 0x000000ffff159224 */ /* 0x000fe400078e0009 */
[----:B------:R-:W-:Y:S02]  /*a700*/  IMAD.MOV.U32 R0, RZ, RZ, R20 ;  /* 0x000000ffff007224 */ /* 0x000fe400078e0014 */
[----:B------:R-:W-:-:S02]  /*a710*/  IMAD.MOV.U32 R12, RZ, RZ, R21 ;  /* 0x000000ffff0c7224 */ /* 0x000fc400078e0015 */
[----:B------:R-:W-:Y:S01]  /*a720*/  @!P1 IMAD.MOV.U32 R28, RZ, RZ, R10 ;  /* 0x000000ffff1c9224 */ /* 0x000fe200078e000a */
[----:B------:R-:W-:Y:S01]  /*a730*/  PRMT R36, R36, 0x5410, R0 ;  /* 0x0000541024247816 */ /* 0x000fe20000000000 */
[----:B------:R-:W-:Y:S01]  /*a740*/  @!P1 IMAD.MOV.U32 R29, RZ, RZ, R11 ;  /* 0x000000ffff1d9224 */ /* 0x000fe200078e000b */
[----:B------:R2:W0:Y:S01]  /*a750*/  SHFL.IDX PT, R0, R27, 0x1, 0x1c1f ;  /* 0x003c1f001b007f89 */ /* 0x00042200000e0000 */
[----:B---3--:R-:W-:Y:S01]  /*a760*/  @!P1 IMAD.MOV.U32 R30, RZ, RZ, R4 ;  /* 0x000000ffff1e9224 */ /* 0x008fe200078e0004 */
[----:B------:R-:W-:Y:S01]  /*a770*/  PRMT R42, R12, 0x7610, R42 ;  /* 0x000076100c2a7816 */ /* 0x000fe2000000002a */
[----:B------:R-:W-:Y:S02]  /*a780*/  @!P1 IMAD.MOV.U32 R31, RZ, RZ, R5 ;  /* 0x000000ffff1f9224 */ /* 0x000fe400078e0005 */
[----:B------:R-:W-:Y:S02]  /*a790*/  @!P1 IMAD.MOV.U32 R32, RZ, RZ, R6 ;  /* 0x000000ffff209224 */ /* 0x000fe400078e0006 */
[----:B------:R-:W-:-:S02]  /*a7a0*/  @!P1 IMAD.MOV.U32 R33, RZ, RZ, R7 ;  /* 0x000000ffff219224 */ /* 0x000fc400078e0007 */
[----:B------:R-:W-:Y:S02]  /*a7b0*/  IMAD.MOV.U32 R4, RZ, RZ, R30 ;  /* 0x000000ffff047224 */ /* 0x000fe400078e001e */
[----:B------:R-:W-:Y:S02]  /*a7c0*/  IMAD.MOV.U32 R5, RZ, RZ, R31 ;  /* 0x000000ffff057224 */ /* 0x000fe400078e001f */
[----:B------:R-:W-:Y:S02]  /*a7d0*/  IMAD.MOV.U32 R6, RZ, RZ, R32 ;  /* 0x000000ffff067224 */ /* 0x000fe400078e0020 */
        /* <DEDUP_REMOVED lines=8> */
[----:B012-4-:R-:W-:-:S07]  /*a860*/  PRMT R43, R43, 0x5410, R7 ;  /* 0x000054102b2b7816 */ /* 0x017fce0000000007 */
.L_x_6159:
[----:B------:R-:W2:Y:S01]  /*a870*/  LDL R7, [R1+0x5c] ;  /* 0x00005c0001077983 */ /* 0x000ea20000100800 */
[----:B------:R-:W-:Y:S01]  /*a880*/  VIADD R34, R34, 0x20 ;  /* 0x0000002022227836 */ /* 0x000fe20000000000 */
[----:B------:R-:W-:Y:S01]  /*a890*/  BSSY B1, `(.L_x_5860) ;  /* 0x0000016000017945 */ /* 0x000fe20003800000 */
[----:B------:R-:W-:Y:S02]  /*a8a0*/  CS2R R8, SRZ ;  /* 0x0000000000087805 */ /* 0x000fe4000001ff00 */
[----:B------:R-:W-:Y:S02]  /*a8b0*/  CS2R R10, SRZ ;  /* 0x00000000000a7805 */ /* 0x000fe4000001ff00 */
[----:B------:R-:W-:Y:S02]  /*a8c0*/  ISETP.GE.AND P1, PT, R34, R3, PT ;  /* 0x000000032200720c */ /* 0x000fe40003f26270 */
[----:B--2---:R-:W-:-:S04]  /*a8d0*/  LEA.HI R6, R7, R7, RZ, 0x1 ;  /* 0x0000000707067211 */ /* 0x004fc800078f08ff */
[----:B------:R-:W-:-:S05]  /*a8e0*/  LOP3.LUT R6, R6, 0xfffffffe, RZ, 0xc0, !PT ;  /* 0xfffffffe06067812 */ /* 0x000fca00078ec0ff */
[----:B------:R-:W-:Y:S01]  /*a8f0*/  IMAD.IADD R13, R7, 0x1, -R6 ;  /* 0x00000001070d7824 */ /* 0x000fe200078e0a06 */
[----:B------:R-:W-:-:S04]  /*a900*/  CS2R R6, SRZ ;  /* 0x0000000000067805 */ /* 0x000fc8000001ff00 */
[----:B------:R-:W-:Y:S01]  /*a910*/  SHF.L.U32 R13, R13, 0x1f, RZ ;  /* 0x0000001f0d0d7819 */ /* 0x000fe200000006ff */
[----:B------:R-:W-:Y:S06]  /*a920*/  @P1 BRA `(.L_x_5861) ;  /* 0x0000000000301947 */ /* 0x000fec0003800000 */
[----:B------:R-:W-:Y:S02]  /*a930*/  CS2R R6, SRZ ;  /* 0x0000000000067805 */ /* 0x000fe4000001ff00 */
[----:B------:R-:W-:Y:S02]  /*a940*/  CS2R R8, SRZ ;  /* 0x0000000000087805 */ /* 0x000fe4000001ff00 */
[----:B------:R-:W-:Y:S01]  /*a950*/  CS2R R10, SRZ ;  /* 0x00000000000a7805 */ /* 0x000fe2000001ff00 */
[----:B------:R-:W-:Y:S06]  /*a960*/  @P0 BRA `(.L_x_5861) ;  /* 0x0000000000200947 */ /* 0x000fec0003800000 */
[C---:B------:R-:W-:Y:S01]  /*a970*/  IMAD.SHL.U32 R7, R18.reuse, 0x2, RZ ;  /* 0x0000000212077824 */ /* 0x040fe200078e00ff */
[----:B------:R-:W-:-:S04]  /*a980*/  SHF.L.U64.HI R5, R18, 0x1, R19 ;  /* 0x0000000112057819 */ /* 0x000fc80000010213 */
[-C--:B------:R-:W-:Y:S02]  /*a990*/  IADD3 R8, P1, R24, R7.reuse, RZ ;  /* 0x0000000718087210 */ /* 0x080fe40007f3e0ff */
[----:B------:R-:W-:-:S03]  /*a9a0*/  IADD3 R4, P2, R14, R7, RZ ;  /* 0x000000070e047210 */ /* 0x000fc60007f5e0ff */
[--C-:B------:R-:W-:Y:S02]  /*a9b0*/  IMAD.X R9, R0, 0x1, R5.reuse, P1 ;  /* 0x0000000100097824 */ /* 0x100fe400008e0605 */
[----:B------:R-:W-:-:S04]  /*a9c0*/  IMAD.X R5, R25, 0x1, R5, P2 ;  /* 0x0000000119057824 */ /* 0x000fc800010e0605 */
[----:B------:R-:W5:Y:S04]  /*a9d0*/  LD.E.128 R8, desc[UR42][R8.64] ;  /* 0x0000002a08087980 */ /* 0x000f68000c101d00 */
[----:B------:R-:W5:Y:S02]  /*a9e0*/  LD.E.128 R4, desc[UR42][R4.64] ;  /* 0x0000002a04047980 */ /* 0x000f64000c101d00 */
.L_x_5861:
[----:B------:R-:W-:Y:S05]  /*a9f0*/  BSYNC B1 ;  /* 0x0000000000017941 */ /* 0x000fea0003800000 */
.L_x_5860:
[----:B------:R-:W0:Y:S01]  /*aa00*/  SYNCS.PHASECHK.TRANS64.TRYWAIT P1, [R2+URZ+0x28c00], R13 ;  /* 0x028c000d020075a7 */ /* 0x000e22000802017f */
[----:B------:R-:W-:Y:S01]  /*aa10*/  VIADDMNMX R3, R3, -R196, 0x40, PT ;  /* 0x0000004003037446 */ /* 0x000fe200038009c4 */
[C---:B------:R-:W-:Y:S01]  /*aa20*/  VIADD R0, R193.reuse, 0x20 ;  /* 0x00000020c1007836 */ /* 0x040fe20000000000 */
[----:B------:R-:W-:Y:S01]  /*aa30*/  BSSY B1, `(.L_x_5862) ;  /* 0x0000011000017945 */ /* 0x000fe20003800000 */
[----:B-----5:R-:W-:Y:S01]  /*aa40*/  IMAD.MOV.U32 R12, RZ, RZ, R4 ;  /* 0x000000ffff0c7224 */ /* 0x020fe200078e0004 */
[-C--:B------:R-:W-:Y:S01]  /*aa50*/  ISETP.GE.OR P2, PT, R193, R3.reuse, P0 ;  /* 0x00000003c100720c */ /* 0x080fe20000746670 */
[----:B------:R-:W-:Y:S01]  /*aa60*/  IMAD.MOV.U32 R14, RZ, RZ, R5 ;  /* 0x000000ffff0e7224 */ /* 0x000fe200078e0005 */
[----:B------:R-:W-:Y:S01]  /*aa70*/  ISETP.GE.OR P0, PT, R0, R3, P0 ;  /* 0x000000030000720c */ /* 0x000fe20000706670 */
        /* <DEDUP_REMOVED lines=11> */
[----:B0-----:R-:W-:Y:S06]  /*ab30*/  @!P1 BRA `(.L_x_5863) ;  /* 0x0000018800a89947 */ /* 0x001fec0003800000 */
.L_x_6160:
[----:B------:R-:W-:Y:S05]  /*ab40*/  BSYNC B1 ;  /* 0x0000000000017941 */ /* 0x000fea0003800000 */
.L_x_5862:
[----:B------:R-:W-:Y:S04]  /*ab50*/  BSSY B1, `(.L_x_5864) ;  /* 0x000006a000017945 */ /* 0x000fe80003800000 */
[----:B------:R-:W-:Y:S05]  /*ab60*/  @P2 BRA `(.L_x_5865) ;  /* 0x0000000400a02947 */ /* 0x000fea0003800000 */
[----:B------:R-:W-:Y:S01]  /*ab70*/  IMAD.SHL.U32 R12, R198, 0x40, RZ ;  /* 0x00000040c60c7824 */ /* 0x000fe200078e00ff */
[----:B------:R-:W-:Y:S01]  /*ab80*/  SHF.R.U64 R41, R28, 0x10, R29 ;  /* 0x000000101c297819 */ /* 0x000fe2000000121d */
[----:B------:R-:W-:Y:S01]  /*ab90*/  IMAD.IADD R14, R18, 0x1, R39 ;  /* 0x00000001120e7824 */ /* 0x000fe200078e0227 */
[----:B------:R-:W-:Y:S02]  /*aba0*/  SHF.R.U64 R46, R30, 0x10, R31 ;  /* 0x000000101e2e7819 */ /* 0x000fe4000000121f */
[----:B------:R-:W-:Y:S02]  /*abb0*/  LOP3.LUT R15, R12, 0x1c0, RZ, 0xc0, !PT ;  /* 0x000001c00c0f7812 */ /* 0x000fe400078ec0ff */
[----:B------:R-:W-:Y:S02]  /*abc0*/  SHF.R.U64 R44, R20, 0x10, R21 ;  /* 0x00000010142c7819 */ /* 0x000fe40000001215 */
[----:B------:R-:W-:Y:S02]  /*abd0*/  LOP3.LUT R12, R15, 0x38, R18, 0xf8, !PT ;  /* 0x000000380f0c7812 */ /* 0x000fe400078ef812 */
[----:B------:R-:W-:-:S02]  /*abe0*/  SHF.R.U32.HI R25, RZ, 0x3, R15 ;  /* 0x00000003ff197819 */ /* 0x000fc4000001160f */
[----:B------:R-:W-:Y:S02]  /*abf0*/  LOP3.LUT R14, R15, 0x38, R14, 0xf8, !PT ;  /* 0x000000380f0e7812 */ /* 0x000fe400078ef80e */
[-C--:B0-----:R-:W-:Y:S02]  /*ac00*/  LOP3.LUT R13, R12, R25.reuse, RZ, 0x3c, !PT ;  /* 0x000000190c0d7212 */ /* 0x081fe400078e3cff */
[----:B------:R-:W-:Y:S02]  /*ac10*/  LOP3.LUT R15, R14, R25, RZ, 0x3c, !PT ;  /* 0x000000190e0f7212 */ /* 0x000fe400078e3cff */
[----:B------:R-:W-:Y:S01]  /*ac20*/  SHF.R.U32.HI R28, RZ, 0x10, R29 ;  /* 0x00000010ff1c7819 */ /* 0x000fe2000001161d */
[C---:B------:R-:W-:Y:S01]  /*ac30*/  IMAD R13, R214.reuse, 0x200, R13 ;  /* 0x00000200d60d7824 */ /* 0x040fe200078e020d */
[----:B------:R-:W-:Y:S01]  /*ac40*/  SHF.R.U32.HI R45, RZ, 0x10, R21 ;  /* 0x00000010ff2d7819 */ /* 0x000fe20000011615 */
[----:B------:R-:W-:Y:S01]  /*ac50*/  IMAD R25, R214, 0x200, R15 ;  /* 0x00000200d6197824 */ /* 0x000fe200078e020f */
[----:B------:R-:W-:Y:S01]  /*ac60*/  SHF.R.U64 R21, R32, 0x10, R33 ;  /* 0x0000001020157819 */ /* 0x000fe20000001221 */
[----:B------:R-:W-:Y:S01]  /*ac70*/  IMAD R35, R13, 0x2, R2 ;  /* 0x000000020d237824 */ /* 0x000fe200078e0202 */
[----:B------:R-:W-:Y:S01]  /*ac80*/  PRMT R46, R40, 0x5432, R46 ;  /* 0x00005432282e7816 */ /* 0x000fe2000000002e */
[----:B------:R-:W-:Y:S01]  /*ac90*/  IMAD R38, R25, 0x2, R2 ;  /* 0x0000000219267824 */ /* 0x000fe200078e0202 */
[----:B------:R-:W-:-:S02]  /*aca0*/  PRMT R44, R36, 0x5432, R44 ;  /* 0x00005432242c7816 */ /* 0x000fc4000000002c */
[----:B------:R-:W0:Y:S01]  /*acb0*/  LDS.128 R12, [R35+0x20400] ;  /* 0x02040000230c7984 */ /* 0x000e220000000c00 */
[----:B------:R-:W-:Y:S01]  /*acc0*/  PRMT R37, R37, 0x5410, R28 ;  /* 0x0000541025257816 */ /* 0x000fe2000000001c */
[----:B------:R-:W-:Y:S01]  /*acd0*/  IMAD.U32 R47, R46, 0x10000, RZ ;  /* 0x000100002e2f7824 */ /* 0x000fe200078e00ff */
[----:B------:R-:W-:Y:S01]  /*ace0*/  SHF.R.U32.HI R48, RZ, 0x10, R31 ;  /* 0x00000010ff307819 */ /* 0x000fe2000001161f */
[----:B------:R-:W1:Y:S01]  /*acf0*/  LDS.128 R24, [R38+0x20400] ;  /* 0x0204000026187984 */ /* 0x000e620000000c00 */
[----:B------:R-:W-:Y:S02]  /*ad00*/  SHF.R.U32.HI R20, RZ, 0x10, R33 ;  /* 0x00000010ff147819 */ /* 0x000fe40000011621 */
[----:B------:R-:W-:Y:S02]  /*ad10*/  PRMT R36, R36, 0x5410, R41 ;  /* 0x0000541024247816 */ /* 0x000fe40000000029 */
[----:B------:R-:W-:Y:S02]  /*ad20*/  PRMT R21, R40, 0x5410, R21 ;  /* 0x0000541028157816 */ /* 0x000fe40000000015 */
[----:B------:R-:W-:-:S02]  /*ad30*/  PRMT R45, R42, 0x5410, R45 ;  /* 0x000054102a2d7816 */ /* 0x000fc4000000002d */
[----:B------:R-:W-:Y:S02]  /*ad40*/  PRMT R48, R42, 0x5432, R48 ;  /* 0x000054322a307816 */ /* 0x000fe40000000030 */
[----:B------:R-:W-:Y:S02]  /*ad50*/  PRMT R20, R43, 0x5432, R20 ;  /* 0x000054322b147816 */ /* 0x000fe40000000014 */
[----:B------:R-:W-:Y:S01]  /*ad60*/  LOP3.LUT R46, R46, 0xffff0000, RZ, 0xc0, !PT ;  /* 0xffff00002e2e7812 */ /* 0x000fe200078ec0ff */
        /* <DEDUP_REMOVED lines=9> */
[C---:B------:R-:W-:Y:S01]  /*ae00*/  LOP3.LUT R41, R25.reuse, 0xffff0000, RZ, 0xc0, !PT ;  /* 0xffff000019297812 */ /* 0x040fe200078ec0ff */
[----:B------:R-:W-:Y:S01]  /*ae10*/  IMAD.U32 R40, R25, 0x10000, RZ ;  /* 0x0001000019287824 */ /* 0x000fe200078e00ff */
[----:B------:R-:W-:Y:S01]  /*ae20*/  LOP3.LUT R33, R24, 0xffff0000, RZ, 0xc0, !PT ;  /* 0xffff000018217812 */ /* 0x000fe200078ec0ff */
[----:B------:R-:W-:Y:S01]  /*ae30*/  IMAD.U32 R25, R44, 0x10000, RZ ;  /* 0x000100002c197824 */ /* 0x000fe200078e00ff */
[C---:B------:R-:W-:Y:S01]  /*ae40*/  LOP3.LUT R24, R26.reuse, 0xffff0000, RZ, 0xc0, !PT ;  /* 0xffff00001a187812 */ /* 0x040fe200078ec0ff */
[----:B------:R-:W-:-:S02]  /*ae50*/  IMAD.U32 R42, R26, 0x10000, RZ ;  /* 0x000100001a2a7824 */ /* 0x000fc400078e00ff */
[----:B------:R-:W-:Y:S01]  /*ae60*/  FMUL.FTZ R49, R15, R47 ;  /* 0x0000002f0f317220 */ /* 0x000fe20000410000 */
[C---:B------:R-:W-:Y:S01]  /*ae70*/  IMAD.U32 R43, R27.reuse, 0x10000, RZ ;  /* 0x000100001b2b7824 */ /* 0x040fe200078e00ff */
[----:B------:R-:W-:Y:S01]  /*ae80*/  LOP3.LUT R26, R27, 0xffff0000, RZ, 0xc0, !PT ;  /* 0xffff00001b1a7812 */ /* 0x000fe200078ec0ff */
[-C--:B------:R-:W-:Y:S01]  /*ae90*/  FMUL.FTZ R27, R15, R25.reuse ;  /* 0x000000190f1b7220 */ /* 0x080fe20000410000 */
[----:B------:R-:W-:Y:S01]  /*aea0*/  LOP3.LUT R44, R44, 0xffff0000, RZ, 0xc0, !PT ;  /* 0xffff00002c2c7812 */ /* 0x000fe200078ec0ff */
[----:B------:R-:W-:Y:S01]  /*aeb0*/  FFMA.FTZ R15, R28, R25, -R49 ;  /* 0x000000191c0f7223 */ /* 0x000fe20000010831 */
[----:B------:R-:W-:Y:S02]  /*aec0*/  IMAD.U32 R49, R48, 0x10000, RZ ;  /* 0x0001000030317824 */ /* 0x000fe400078e00ff */
[----:B------:R-:W-:Y:S01]  /*aed0*/  FFMA.FTZ R25, R28, R47, R27 ;  /* 0x0000002f1c197223 */ /* 0x000fe2000001001b */
[----:B------:R-:W-:Y:S02]  /*aee0*/  IMAD.U32 R27, R45, 0x10000, RZ ;  /* 0x000100002d1b7824 */ /* 0x000fe400078e00ff */
[C---:B------:R-:W-:Y:S01]  /*aef0*/  FMUL.FTZ R28, R33.reuse, R44 ;  /* 0x0000002c211c7220 */ /* 0x040fe20000410000 */
[-C--:B------:R-:W-:Y:S01]  /*af00*/  FMUL.FTZ R50, R33, R46.reuse ;  /* 0x0000002e21327220 */ /* 0x080fe20000410000 */
[----:B------:R-:W-:Y:S01]  /*af10*/  FMUL.FTZ R33, R40, R49 ;  /* 0x0000003128217220 */ /* 0x000fe20000410000 */
[----:B------:R-:W-:Y:S01]  /*af20*/  LOP3.LUT R48, R48, 0xffff0000, RZ, 0xc0, !PT ;  /* 0xffff000030307812 */ /* 0x000fe200078ec0ff */
[-C--:B------:R-:W-:Y:S01]  /*af30*/  FMUL.FTZ R40, R40, R27.reuse ;  /* 0x0000001b28287220 */ /* 0x080fe20000410000 */
[----:B------:R-:W-:Y:S01]  /*af40*/  FFMA.FTZ R46, R29, R46, R28 ;  /* 0x0000002e1d2e7223 */ /* 0x000fe2000001001c */
[----:B------:R-:W-:Y:S01]  /*af50*/  LOP3.LUT R28, R45, 0xffff0000, RZ, 0xc0, !PT ;  /* 0xffff00002d1c7812 */ /* 0x000fe200078ec0ff */
[----:B------:R-:W-:Y:S01]  /*af60*/  FFMA.FTZ R50, R29, R44, -R50 ;  /* 0x0000002c1d327223 */ /* 0x000fe20000010832 */
[C---:B------:R-:W-:Y:S01]  /*af70*/  FFMA.FTZ R33, R30.reuse, R27, -R33 ;  /* 0x0000001b1e217223 */ /* 0x040fe20000010821 */
[----:B------:R-:W-:Y:S01]  /*af80*/  FFMA.FTZ R40, R30, R49, R40 ;  /* 0x000000311e287223 */ /* 0x000fe20000010028 */
[----:B------:R-:W-:-:S02]  /*af90*/  IMAD.U32 R29, R21, 0x10000, RZ ;  /* 0x00010000151d7824 */ /* 0x000fc400078e00ff */
[C---:B------:R-:W-:Y:S01]  /*afa0*/  FMUL.FTZ R30, R41.reuse, R48 ;  /* 0x00000030291e7220 */ /* 0x040fe20000410000 */
[----:B------:R-:W-:Y:S02]  /*afb0*/  IMAD.U32 R27, R36, 0x10000, RZ ;  /* 0x00010000241b7824 */ /* 0x000fe400078e00ff */
[-C--:B------:R-:W-:Y:S01]  /*afc0*/  FMUL.FTZ R52, R41, R28.reuse ;  /* 0x0000001c29347220 */ /* 0x080fe20000410000 */
[C---:B------:R-:W-:Y:S01]  /*afd0*/  FMUL.FTZ R41, R42.reuse, R29 ;  /* 0x0000001d2a297220 */ /* 0x040fe20000410000 */
[C---:B------:R-:W-:Y:S01]  /*afe0*/  FFMA.FTZ R44, R31.reuse, R28, -R30 ;  /* 0x0000001c1f2c7223 */ /* 0x040fe2000001081e */
[----:B------:R-:W-:Y:S01]  /*aff0*/  FMUL.FTZ R42, R42, R27 ;  /* 0x0000001b2a2a7220 */ /* 0x000fe20000410000 */
[----:B------:R-:W-:Y:S02]  /*b000*/  IMAD.U32 R30, R20, 0x10000, RZ ;  /* 0x00010000141e7824 */ /* 0x000fe400078e00ff */
[----:B------:R-:W-:Y:S01]  /*b010*/  FFMA.FTZ R31, R31, R48, R52 ;  /* 0x000000301f1f7223 */ /* 0x000fe20000010034 */
[----:B------:R-:W-:-:S02]  /*b020*/  IMAD.U32 R28, R37, 0x10000, RZ ;  /* 0x00010000251c7824 */ /* 0x000fc400078e00ff */
        /* <DEDUP_REMOVED lines=11> */
[----:B------:R-:W-:Y:S01]  /*b0e0*/  FMUL.FTZ R24, R24, R21 ;  /* 0x0000001518187220 */ /* 0x000fe20000410000 */
        /* <DEDUP_REMOVED lines=11> */
[----:B------:R-:W-:Y:S02]  /*b1a0*/  F2FP.BF16.F32.PACK_AB R15, R43, R48 ;  /* 0x000000302b0f723e */ /* 0x000fe400000010ff */
[----:B------:R-:W-:Y:S02]  /*b1b0*/  F2FP.BF16.F32.PACK_AB R25, R31, R40 ;  /* 0x000000281f19723e */ /* 0x000fe400000010ff */
[----:B------:R-:W-:Y:S01]  /*b1c0*/  F2FP.BF16.F32.PACK_AB R27, R29, R32 ;  /* 0x000000201d1b723e */ /* 0x000fe200000010ff */
[----:B------:R1:W-:Y:S04]  /*b1d0*/  STS.128 [R35+0x20400], R12 ;  /* 0x0204000c23007388 */ /* 0x0003e80000000c00 */
[----:B------:R1:W-:Y:S02]  /*b1e0*/  STS.128 [R38+0x20400], R24 ;  /* 0x0204001826007388 */ /* 0x0003e40000000c00 */
.L_x_5865:
[----:B------:R-:W-:Y:S05]  /*b1f0*/  BSYNC B1 ;  /* 0x0000000000017941 */ /* 0x000fea0003800000 */
.L_x_5864:
[----:B------:R-:W-:Y:S01]  /*b200*/  PRMT R20, R34, 0x5410, R3 ;  /* 0x0000541022147816 */ /* 0x000fe20000000003 */
[----:B------:R-:W-:Y:S06]  /*b210*/  @P0 BRA `(.L_x_5856) ;  /* 0x0000000400a40947 */ /* 0x000fec0003800000 */
[----:B------:R-:W2:Y:S01]  /*b220*/  LDL R41, [R1+0x64] ;  /* 0x0000640001297983 */ /* 0x000ea20000100800 */
[----:B------:R-:W-:Y:S01]  /*b230*/  SHF.R.S32.HI R3, RZ, 0x1f, R0 ;  /* 0x0000001fff037819 */ /* 0x000fe20000011400 */
[----:B-1----:R-:W-:Y:S01]  /*b240*/  IMAD.SHL.U32 R12, R0, 0x40, RZ ;  /* 0x00000040000c7824 */ /* 0x002fe200078e00ff */
[----:B------:R-:W-:Y:S01]  /*b250*/  SHF.R.U64 R32, R4, 0x10, R5 ;  /* 0x0000001004207819 */ /* 0x000fe20000001205 */
[----:B------:R-:W-:Y:S01]  /*b260*/  IMAD.IADD R39, R18, 0x1, R39 ;  /* 0x0000000112277824 */ /* 0x000fe200078e0227 */
[----:B------:R-:W-:Y:S02]  /*b270*/  LEA.HI R3, R3, R0, RZ, 0x3 ;  /* 0x0000000003037211 */ /* 0x000fe400078f18ff */
[----:B------:R-:W-:Y:S02]  /*b280*/  LOP3.LUT R12, R12, 0x1c0, RZ, 0xc0, !PT ;  /* 0x000001c00c0c7812 */ /* 0x000fe400078ec0ff */
[----:B------:R-:W-:Y:S01]  /*b290*/  SHF.R.U64 R21, R8, 0x10, R9 ;  /* 0x0000001008157819 */ /* 0x000fe20000001209 */
[----:B------:R-:W-:Y:S01]  /*b2a0*/  IMAD.SHL.U32 R3, R3, 0x40, RZ ;  /* 0x0000004003037824 */ /* 0x000fe200078e00ff */
[----:B------:R-:W-:-:S02]  /*b2b0*/  LOP3.LUT R0, R12, 0x38, R39, 0xf8, !PT ;  /* 0x000000380c007812 */ /* 0x000fc400078ef827 */
[----:B0-----:R-:W-:Y:S02]  /*b2c0*/  SHF.R.U32.HI R13, RZ, 0x3, R12 ;  /* 0x00000003ff0d7819 */ /* 0x001fe4000001160c */
[----:B------:R-:W-:Y:S02]  /*b2d0*/  LOP3.LUT R3, R3, 0xfffffe00, RZ, 0xc0, !PT ;  /* 0xfffffe0003037812 */ /* 0x000fe400078ec0ff */
[----:B------:R-:W-:Y:S02]  /*b2e0*/  LOP3.LUT R0, R0, R13, RZ, 0x3c, !PT ;  /* 0x0000000d00007212 */ /* 0x000fe400078e3cff */
[----:B------:R-:W-:Y:S02]  /*b2f0*/  PRMT R32, R51, 0x5432, R32 ;  /* 0x0000543233207816 */ /* 0x000fe40000000020 */
[----:B------:R-:W-:Y:S01]  /*b300*/  SHF.R.U32.HI R29, RZ, 0x10, R9 ;  /* 0x00000010ff1d7819 */ /* 0x000fe20000011609 */
[----:B------:R-:W-:Y:S01]  /*b310*/  IMAD.IADD R3, R3, 0x1, R0 ;  /* 0x0000000103037824 */ /* 0x000fe200078e0200 */
[----:B------:R-:W-:Y:S01]  /*b320*/  SHF.R.U32.HI R33, RZ, 0x10, R5 ;  /* 0x00000010ff217819 */ /* 0x000fe20000011605 */
[----:B------:R-:W-:Y:S01]  /*b330*/  IMAD.U32 R34, R32, 0x10000, RZ ;  /* 0x0001000020227824 */ /* 0x000fe200078e00ff */
[----:B------:R-:W-:Y:S01]  /*b340*/  PRMT R21, R55, 0x5410, R21 ;  /* 0x0000541037157816 */ /* 0x000fe20000000015 */
[----:B------:R-:W-:Y:S01]  /*b350*/  IMAD R0, R3, 0x2, R2 ;  /* 0x0000000203007824 */ /* 0x000fe200078e0202 */
[----:B------:R-:W-:-:S02]  /*b360*/  SHF.R.U32.HI R37, RZ, 0x10, R7 ;  /* 0x00000010ff257819 */ /* 0x000fc40000011607 */
[----:B------:R-:W-:Y:S01]  /*b370*/  PRMT R33, R51, 0x5410, R33 ;  /* 0x0000541033217816 */ /* 0x000fe20000000021 */
[----:B------:R-:W-:Y:S01]  /*b380*/  IMAD.U32 R28, R21, 0x10000, RZ ;  /* 0x00010000151c7824 */ /* 0x000fe200078e00ff */
[----:B------:R-:W0:Y:S01]  /*b390*/  LDS.128 R24, [R0+0x20400] ;  /* 0x0204000000187984 */ /* 0x000e220000000c00 */
[----:B------:R-:W-:Y:S02]  /*b3a0*/  SHF.R.U32.HI R31, RZ, 0x10, R11 ;  /* 0x00000010ff1f7819 */ /* 0x000fe4000001160b */
[----:B------:R-:W-:Y:S01]  /*b3b0*/  PRMT R29, R56, 0x5410, R29 ;  /* 0x00005410381d7816 */ /* 0x000fe2000000001d */
[----:B------:R-:W-:Y:S01]  /*b3c0*/  IMAD.U32 R36, R33, 0x10000, RZ ;  /* 0x0001000021247824 */ /* 0x000fe200078e00ff */
[----:B------:R-:W-:Y:S02]  /*b3d0*/  SHF.R.U64 R30, R10, 0x10, R11 ;  /* 0x000000100a1e7819 */ /* 0x000fe4000000120b */
[----:B------:R-:W-:Y:S02]  /*b3e0*/  PRMT R37, R54, 0x5410, R37 ;  /* 0x0000541036257816 */ /* 0x000fe40000000025 */
[----:B------:R-:W-:-:S02]  /*b3f0*/  PRMT R31, R20, 0x5410, R31 ;  /* 0x00005410141f7816 */ /* 0x000fc4000000001f */
[----:B------:R-:W-:Y:S02]  /*b400*/  PRMT R30, R20, 0x5432, R30 ;  /* 0x00005432141e7816 */ /* 0x000fe4000000001e */
[----:B------:R-:W-:Y:S02]  /*b410*/  SHF.R.U64 R35, R6, 0x10, R7 ;  /* 0x0000001006237819 */ /* 0x000fe40000001207 */
[----:B------:R-:W-:Y:S02]  /*b420*/  LOP3.LUT R21, R21, 0xffff0000, RZ, 0xc0, !PT ;  /* 0xffff000015157812 */ /* 0x000fe400078ec0ff */
[----:B------:R-:W-:Y:S02]  /*b430*/  PRMT R35, R53, 0x5410, R35 ;  /* 0x0000541035237816 */ /* 0x000fe40000000023 */
        /* <DEDUP_REMOVED lines=9> */
[C---:B------:R-:W-:Y:S01]  /*b4d0*/  IMAD.U32 R25, R37.reuse, 0x10000, RZ ;  /* 0x0001000025197824 */ /* 0x040fe200078e00ff */
[----:B------:R-:W-:Y:S02]  /*b4e0*/  LOP3.LUT R9, R32, 0xffff0000, RZ, 0xc0, !PT ;  /* 0xffff000020097812 */ /* 0x000fe400078ec0ff */
[----:B------:R-:W-:Y:S01]  /*b4f0*/  LOP3.LUT R37, R37, 0xffff0000, RZ, 0xc0, !PT ;  /* 0xffff000025257812 */ /* 0x000fe200078ec0ff */
[----:B--2---:R-:W0:Y:S02]  /*b500*/  LDS.128 R12, [R41+0x20400] ;  /* 0x02040000290c7984 */ /* 0x004e240000000c00 */
[C---:B0-----:R-:W-:Y:S01]  /*b510*/  IMAD.U32 R3, R12.reuse, 0x10000, RZ ;  /* 0x000100000c037824 */ /* 0x041fe200078e00ff */
[----:B------:R-:W-:Y:S01]  /*b520*/  LOP3.LUT R4, R12, 0xffff0000, RZ, 0xc0, !PT ;  /* 0xffff00000c047812 */ /* 0x000fe200078ec0ff */
[C---:B------:R-:W-:Y:S01]  /*b530*/  IMAD.U32 R5, R13.reuse, 0x10000, RZ ;  /* 0x000100000d057824 */ /* 0x040fe200078e00ff */
[----:B------:R-:W-:Y:S01]  /*b540*/  LOP3.LUT R12, R13, 0xffff0000, RZ, 0xc0, !PT ;  /* 0xffff00000d0c7812 */ /* 0x000fe200078ec0ff */
[----:B------:R-:W-:Y:S01]  /*b550*/  FFMA.FTZ R38, R3, R28, -R38 ;  /* 0x0000001c03267223 */ /* 0x000fe20000010826 */
[----:B------:R-:W-:-:S02]  /*b560*/  IMAD.U32 R28, R29, 0x10000, RZ ;  /* 0x000100001d1c7824 */ /* 0x000fc400078e00ff */
[----:B------:R-:W-:Y:S01]  /*b570*/  FFMA.FTZ R40, R3, R34, R40 ;  /* 0x0000002203287223 */ /* 0x000fe20000010028 */
[----:B------:R-:W-:Y:S01]  /*b580*/  IMAD.U32 R3, R31, 0x10000, RZ ;  /* 0x000100001f037824 */ /* 0x000fe200078e00ff */
[----:B------:R-:W-:Y:S01]  /*b590*/  LOP3.LUT R7, R14, 0xffff0000, RZ, 0xc0, !PT ;  /* 0xffff00000e077812 */ /* 0x000fe200078ec0ff */
[-C--:B------:R-:W-:Y:S01]  /*b5a0*/  FMUL.FTZ R34, R11, R28.reuse ;  /* 0x0000001c0b227220 */ /* 0x080fe20000410000 */
[----:B------:R-:W-:Y:S02]  /*b5b0*/  IMAD.U32 R8, R15, 0x10000, RZ ;  /* 0x000100000f087824 */ /* 0x000fe400078e00ff */
[C---:B------:R-:W-:Y:S01]  /*b5c0*/  FMUL.FTZ R11, R20.reuse, R25 ;  /* 0x00000019140b7220 */ /* 0x040fe20000410000 */
[C---:B------:R-:W-:Y:S01]  /*b5d0*/  FFMA.FTZ R42, R5.reuse, R28, -R42 ;  /* 0x0000001c052a7223 */ /* 0x040fe2000001082a */
[-C--:B------:R-:W-:Y:S01]  /*b5e0*/  FMUL.FTZ R28, R20, R3.reuse ;  /* 0x00000003141c7220 */ /* 0x080fe20000410000 */
[----:B------:R-:W-:Y:S01]  /*b5f0*/  FFMA.FTZ R34, R5, R36, R34 ;  /* 0x0000002405227223 */ /* 0x000fe20000010022 */
[----:B------:R-:W-:Y:S01]  /*b600*/  FFMA.FTZ R20, R8, R3, -R11 ;  /* 0x0000000308147223 */ /* 0x000fe2000001080b */
[C---:B------:R-:W-:Y:S01]  /*b610*/  FMUL.FTZ R3, R10.reuse, R9 ;  /* 0x000000090a037220 */ /* 0x040fe20000410000 */
[----:B------:R-:W-:Y:S01]  /*b620*/  FMUL.FTZ R11, R10, R21 ;  /* 0x000000150a0b7220 */ /* 0x000fe20000410000 */
[----:B------:R-:W-:Y:S01]  /*b630*/  IMAD.U32 R6, R14, 0x10000, RZ ;  /* 0x000100000e067824 */ /* 0x000fe200078e00ff */
[----:B------:R-:W-:Y:S01]  /*b640*/  LOP3.LUT R14, R15, 0xffff0000, RZ, 0xc0, !PT ;  /* 0xffff00000f0e7812 */ /* 0x000fe200078ec0ff */
[----:B------:R-:W-:-:S02]  /*b650*/  IMAD.U32 R13, R26, 0x10000, RZ ;  /* 0x000100001a0d7824 */ /* 0x000fc400078e00ff */
[----:B------:R-:W-:Y:S01]  /*b660*/  FFMA.FTZ R21, R4, R21, -R3 ;  /* 0x0000001504157223 */ /* 0x000fe20000010803 */
[----:B------:R-:W-:Y:S01]  /*b670*/  IMAD.U32 R5, R35, 0x10000, RZ ;  /* 0x0001000023057824 */ /* 0x000fe200078e00ff */
[----:B------:R-:W-:Y:S01]  /*b680*/  LOP3.LUT R15, R26, 0xffff0000, RZ, 0xc0, !PT ;  /* 0xffff00001a0f7812 */ /* 0x000fe200078ec0ff */
[----:B------:R-:W-:Y:S01]  /*b690*/  IMAD.U32 R3, R30, 0x10000, RZ ;  /* 0x000100001e037824 */ /* 0x000fe200078e00ff */
[----:B------:R-:W-:Y:S01]  /*b6a0*/  LOP3.LUT R26, R27, 0xffff0000, RZ, 0xc0, !PT ;  /* 0xffff00001b1a7812 */ /* 0x000fe200078ec0ff */
[----:B------:R-:W-:Y:S01]  /*b6b0*/  FFMA.FTZ R11, R4, R9, R11 ;  /* 0x00000009040b7223 */ /* 0x000fe2000001000b */
[C---:B------:R-:W-:Y:S01]  /*b6c0*/  FMUL.FTZ R27, R13.reuse, R5 ;  /* 0x000000050d1b7220 */ /* 0x040fe20000410000 */
[----:B------:R-:W-:Y:S01]  /*b6d0*/  FMUL.FTZ R13, R13, R3 ;  /* 0x000000030d0d7220 */ /* 0x000fe20000410000 */
[----:B------:R-:W-:Y:S01]  /*b6e0*/  LOP3.LUT R4, R35, 0xffff0000, RZ, 0xc0, !PT ;  /* 0xffff000023047812 */ /* 0x000fe200078ec0ff */
[----:B------:R-:W-:Y:S01]  /*b6f0*/  FFMA.FTZ R28, R8, R25, R28 ;  /* 0x00000019081c7223 */ /* 0x000fe2000001001c */
[----:B------:R-:W-:Y:S01]  /*b700*/  LOP3.LUT R29, R29, 0xffff0000, RZ, 0xc0, !PT ;  /* 0xffff00001d1d7812 */ /* 0x000fe200078ec0ff */
[----:B------:R-:W-:Y:S01]  /*b710*/  FFMA.FTZ R27, R6, R3, -R27 ;  /* 0x00000003061b7223 */ /* 0x000fe2000001081b */
[----:B------:R-:W-:Y:S01]  /*b720*/  LOP3.LUT R30, R30, 0xffff0000, RZ, 0xc0, !PT ;  /* 0xffff00001e1e7812 */ /* 0x000fe200078ec0ff */
[----:B------:R-:W-:Y:S01]  /*b730*/  FFMA.FTZ R10, R6, R5, R13 ;  /* 0x00000005060a7223 */ /* 0x000fe2000001000d */
[----:B------:R-:W-:Y:S01]  /*b740*/  LOP3.LUT R31, R31, 0xffff0000, RZ, 0xc0, !PT ;  /* 0xffff00001f1f7812 */ /* 0x000fe200078ec0ff */
[----:B------:R-:W-:Y:S01]  /*b750*/  FMUL.FTZ R25, R24, R33 ;  /* 0x0000002118197220 */ /* 0x000fe20000410000 */
[C---:B------:R-:W-:Y:S01]  /*b760*/  FMUL.FTZ R6, R15.reuse, R4 ;  /* 0x000000040f067220 */ /* 0x040fe20000410000 */
[----:B------:R-:W-:Y:S01]  /*b770*/  FMUL.FTZ R3, R26, R37 ;  /* 0x000000251a037220 */ /* 0x000fe20000410000 */
[----:B------:R-:W-:Y:S01]  /*b780*/  FMUL.FTZ R24, R24, R29 ;  /* 0x0000001d18187220 */ /* 0x000fe20000410000 */
[-C--:B------:R-:W-:Y:S01]  /*b790*/  FMUL.FTZ R15, R15, R30.reuse ;  /* 0x0000001e0f0f7220 */ /* 0x080fe20000410000 */
[----:B------:R-:W-:Y:S01]  /*b7a0*/  FMUL.FTZ R26, R26, R31 ;  /* 0x0000001f1a1a7220 */ /* 0x000fe20000410000 */
[----:B------:R-:W-:Y:S01]  /*b7b0*/  FFMA.FTZ R25, R12, R29, -R25 ;  /* 0x0000001d0c197223 */ /* 0x000fe20000010819 */
[C---:B------:R-:W-:Y:S01]  /*b7c0*/  FFMA.FTZ R6, R7.reuse, R30, -R6 ;  /* 0x0000001e07067223 */ /* 0x040fe20000010806 */
        /* <DEDUP_REMOVED lines=11> */
[----:B------:R3:W-:Y:S01]  /*b880*/  STS.128 [R41+0x20400], R4 ;  /* 0x0204000429007388 */ /* 0x0007e20000000c00 */
[----:B------:R-:W-:-:S05]  /*b890*/  F2FP.BF16.F32.PACK_AB R11, R37, R28 ;  /* 0x0000001c250b723e */ /* 0x000fca00000010ff */
[----:B------:R3:W-:Y:S02]  /*b8a0*/  STS.128 [R0+0x20400], R8 ;  /* 0x0204000800007388 */ /* 0x0007e40000000c00 */
.L_x_5856:
[----:B------:R-:W-:Y:S05]  /*b8b0*/  BSYNC B0 ;  /* 0x0000000000007941 */ /* 0x000fea0003800000 */
.L_x_5842:
        /* <DEDUP_REMOVED lines=8> */
.L_x_5839:
[----:B--23--:R-:W-:-:S05]  /*b940*/  IMAD.U32 R0, RZ, RZ, UR37 ;  /* 0x00000025ff007e24 */ /* 0x00cfca000f8e00ff */
[----:B------:R-:W-:-:S13]  /*b950*/  ISETP.NE.AND P0, PT, R0, 0x3, PT ;  /* 0x000000030000780c */ /* 0x000fda0003f05270 */
[----:B------:R-:W-:Y:S05]  /*b960*/  @!P0 BRA `(.L_x_5866) ;  /* 0x0000000000048947 */ /* 0x000fea0003800000 */
[----:B------:R-:W-:Y:S01]  /*b970*/  BPT.TRAP 0x1 ;  /* 0x000000040000795c */ /* 0x000fe20000300000 */
.L_x_5866:
[----:B-1----:R-:W-:Y:S01]  /*b980*/  IMAD R15, R17, 0x8, R2 ;  /* 0x00000008110f7824 */ /* 0x002fe200078e0202 */
[----:B------:R-:W-:-:S04]  /*b990*/  SHF.L.U32 R56, R22, 0x1f, RZ ;  /* 0x0000001f16387819 */ /* 0x000fc800000006ff */
[----:B------:R1:W2:Y:S01]  /*b9a0*/  SYNCS.PHASECHK.TRANS64.TRYWAIT P1, [R15+URZ+0x28c30], R56 ;  /* 0x028c30380f0075a7 */ /* 0x0002a2000802017f */
[----:B------:R-:W-:Y:S05]  /*b9b0*/  @!P0 BRA `(.L_x_5867) ;  /* 0x0000000000048947 */ /* 0x000fea0003800000 */
[----:B------:R-:W-:Y:S01]  /*b9c0*/  BPT.TRAP 0x1 ;  /* 0x000000040000795c */ /* 0x000fe20000300000 */
.L_x_5867:
[C---:B------:R-:W-:Y:S02]  /*b9d0*/  VIADD R0, R2.reuse, 0x22400 ;  /* 0x0002240002007836 */ /* 0x040fe40000000000 */
[----:B------:R-:W-:-:S03]  /*b9e0*/  VIADD R3, R2, 0x20400 ;  /* 0x0002040002037836 */ /* 0x000fc60000000000 */
[----:B------:R-:W-:Y:S02]  /*b9f0*/  SHF.R.U32.HI R0, RZ, 0x4, R0 ;  /* 0x00000004ff007819 */ /* 0x000fe40000011600 */
[----:B------:R-:W-:Y:S02]  /*ba00*/  SHF.R.U32.HI R3, RZ, 0x4, R3 ;  /* 0x00000004ff037819 */ /* 0x000fe40000011603 */
[----:B------:R-:W-:Y:S02]  /*ba10*/  LOP3.LUT R0, R0, 0x3fff, RZ, 0xc0, !PT ;  /* 0x00003fff00007812 */ /* 0x000fe400078ec0ff */
[----:B------:R-:W-:Y:S02]  /*ba20*/  LOP3.LUT R3, R3, 0x3fff, RZ, 0xc0, !PT ;  /* 0x00003fff03037812 */ /* 0x000fe400078ec0ff */
[----:B------:R-:W-:Y:S01]  /*ba30*/  LOP3.LUT R21, R0, 0x10000, RZ, 0xfc, !PT ;  /* 0x0001000000157812 */ /* 0x000fe200078efcff */
[----:B--2---:R-:W-:Y:S06]  /*ba40*/  @P1 BRA `(.L_x_5868) ;  /* 0x0000000000081947 */ /* 0x004fec0003800000 */
[----:B------:R-:W2:Y:S02]  /*ba50*/  SYNCS.PHASECHK.TRANS64.TRYWAIT P1, [R15+URZ+0x28c30], R56 ;  /* 0x028c30380f0075a7 */ /* 0x000ea4000802017f */
[----:B--2---:R-:W-:Y:S05]  /*ba60*/  @!P1 BRA `(.L_x_5869) ;  /* 0x0000017800f09947 */ /* 0x004fea0003800000 */
.L_x_5868:
[----:B------:R-:W-:Y:S01]  /*ba70*/  IMAD R10, R17, 0x200, R21 ;  /* 0x00000200110a7824 */ /* 0x000fe200078e0215 */
[----:B------:R-:W-:Y:S01]  /*ba80*/  LOP3.LUT R4, R3, 0x10000, RZ, 0xfc, !PT ;  /* 0x0001000003047812 */ /* 0x000fe200078efcff */
[----:B------:R-:W-:Y:S01]  /*ba90*/  IMAD.MOV.U32 R5, RZ, RZ, 0x40000040 ;  /* 0x40000040ff057424 */ /* 0x000fe200078e00ff */
[----:B------:R-:W-:Y:S05]  /*baa0*/  WARPSYNC.ALL ;  /* 0x0000000000007948 */ /* 0x000fea0003800000 */
[----:B0-----:R-:W-:Y:S01]  /*bab0*/  IMAD.MOV.U32 R11, RZ, RZ, 0x40000040 ;  /* 0x40000040ff0b7424 */ /* 0x001fe200078e00ff */
        /* <DEDUP_REMOVED lines=9> */
[----:B------:R-:W-:Y:S02]  /*bb50*/  VIADD R8, R4, 0x4 ;  /* 0x0000000404087836 */ /* 0x000fe40000000000 */
[----:B------:R-:W-:Y:S02]  /*bb60*/  IMAD.MOV.U32 R9, RZ, RZ, 0x40000040 ;  /* 0x40000040ff097424 */ /* 0x000fe400078e00ff */
[----:B------:R-:W-:-:S04]  /*bb70*/  IMAD.MOV.U32 R11, RZ, RZ, 0x40000040 ;  /* 0x40000040ff0b7424 */ /* 0x000fc800078e00ff */
[----:B------:R-:W-:Y:S01]  /*bb80*/  HGMMA.64x64x16.F32.BF16 R24, gdesc[UR4], RZ, !UPT, gsb0 ;  /* 0x00e00000041879f0 */ /* 0x000fe2000c0018ff */
[----:B------:R-:W-:Y:S02]  /*bb90*/  R2UR UR4, R12 ;  /* 0x000000000c0472ca */ /* 0x000fe400000e0000 */
[----:B------:R-:W-:Y:S02]  /*bba0*/  R2UR UR5, R13 ;  /* 0x000000000d0572ca */ /* 0x000fe400000e0000 */
[----:B------:R-:W-:Y:S01]  /*bbb0*/  R2UR UR6, R6 ;  /* 0x00000000060672ca */ /* 0x000fe200000e0000 */
[C---:B------:R-:W-:Y:S01]  /*bbc0*/  VIADD R6, R10.reuse, 0x4 ;  /* 0x000000040a067836 */ /* 0x040fe20000000000 */
[----:B------:R-:W-:Y:S01]  /*bbd0*/  R2UR UR7, R7 ;  /* 0x00000000070772ca */ /* 0x000fe200000e0000 */
[----:B------:R-:W-:Y:S02]  /*bbe0*/  IMAD.MOV.U32 R7, RZ, RZ, 0x40000040 ;  /* 0x40000040ff077424 */ /* 0x000fe400078e00ff */
[----:B------:R-:W-:Y:S01]  /*bbf0*/  VIADD R10, R10, 0x6 ;  /* 0x000000060a0a7836 */ /* 0x000fe20000000000 */
[----:B------:R-:W-:-:S02]  /*bc00*/  WARPGROUP.DEPBAR.LE gsb0, 0x0 ;  /* 0x00008000000079c5 */ /* 0x000fc40000010000 */
[----:B------:R-:W-:-:S07]  /*bc10*/  WARPGROUP.ARRIVE ;  /* 0x00000000000079c5 */ /* 0x000fce0000000000 */
[----:B------:R-:W-:Y:S01]  /*bc20*/  HGMMA.64x64x16.F32.BF16 R24, gdesc[UR4], R24, gsb0 ;  /* 0x00e00000041879f0 */ /* 0x000fe20008001818 */
[----:B------:R-:W-:Y:S02]  /*bc30*/  R2UR UR4, R8 ;  /* 0x00000000080472ca */ /* 0x000fe400000e0000 */
[----:B------:R-:W-:Y:S02]  /*bc40*/  R2UR UR5, R9 ;  /* 0x00000000090572ca */ /* 0x000fe400000e0000 */
[----:B------:R-:W-:Y:S01]  /*bc50*/  R2UR UR6, R6 ;  /* 0x00000000060672ca */ /* 0x000fe200000e0000 */
[----:B------:R-:W-:Y:S01]  /*bc60*/  VIADD R6, R4, 0x6 ;  /* 0x0000000604067836 */ /* 0x000fe20000000000 */
[----:B------:R-:W-:Y:S01]  /*bc70*/  R2UR UR7, R7 ;  /* 0x00000000070772ca */ /* 0x000fe200000e0000 */
[----:B------:R-:W-:Y:S01]  /*bc80*/  IMAD.MOV.U32 R7, RZ, RZ, 0x40000040 ;  /* 0x40000040ff077424 */ /* 0x000fe200078e00ff */
[----:B------:R-:W-:Y:S02]  /*bc90*/  WARPGROUP.DEPBAR.LE gsb0, 0x0 ;  /* 0x00008000000079c5 */ /* 0x000fe40000010000 */
[----:B------:R-:W-:-:S09]  /*bca0*/  WARPGROUP.ARRIVE ;  /* 0x00000000000079c5 */ /* 0x000fd20000000000 */
        /* <DEDUP_REMOVED lines=11> */
.L_x_5870:
[----:B------:R-:W0:Y:S01]  /*bd60*/  LDC R0, c[0x0][0x448] ;  /* 0x00011200ff007b82 */ /* 0x000e220000000800 */
[----:B------:R-:W-:Y:S01]  /*bd70*/  IMAD.IADD R10, R212, 0x1, R196 ;  /* 0x00000001d40a7824 */ /* 0x000fe200078e02c4 */
[----:B------:R-:W-:Y:S01]  /*bd80*/  ULDC.64 UR40, c[0x0][0x9e0] ;  /* 0x0002780000287ab9 */ /* 0x000fe20000000a00 */
[----:B------:R-:W-:Y:S01]  /*bd90*/  IMAD.MOV.U32 R63, RZ, RZ, -0x40 ;  /* 0xffffffc0ff3f7424 */ /* 0x000fe200078e00ff */
[----:B------:R-:W-:Y:S01]  /*bda0*/  UISETP.GE.AND UP0, UPT, UR41, 0x1, UPT ;  /* 0x000000012900788c */ /* 0x000fe2000bf06270 */
[----:B------:R-:W-:Y:S01]  /*bdb0*/  LOP3.LUT R16, R16, 0xffffff7f, RZ, 0xc0, !PT ;  /* 0xffffff7f10107812 */ /* 0x000fe200078ec0ff */
[----:B------:R-:W-:Y:S01]  /*bdc0*/  ULDC UR4, c[0x0][0x9dc] ;  /* 0x0002770000047ab9 */ /* 0x000fe20000000800 */
[----:B------:R-:W-:Y:S01]  /*bdd0*/  IMAD R63, R168, R63, 0x41 ;  /* 0x00000041a83f7424 */ /* 0x000fe200078e023f */
[----:B------:R-:W-:Y:S01]  /*bde0*/  UP2UR UR47, UPR, URZ, 0x1 ;  /* 0x000000013f2f7883 */ /* 0x000fe20008000000 */
[----:B------:R-:W-:-:S03]  /*bdf0*/  IMAD.U32 R20, RZ, RZ, UR4 ;  /* 0x00000004ff147e24 */ /* 0x000fc6000f8e00ff */
[----:B------:R-:W-:Y:S01]  /*be00*/  IADD3 R14, -R189, R63, R184 ;  /* 0x0000003fbd0e7210 */ /* 0x000fe20007ffe1b8 */
[----:B------:R-:W-:Y:S01]  /*be10*/  VIADD R63, R63, 0xffffffff ;  /* 0xffffffff3f3f7836 */ /* 0x000fe20000000000 */
[----:B------:R-:W-:-:S03]  /*be20*/  LOP3.LUT R57, RZ, R20, RZ, 0x33, !PT ;  /* 0x00000014ff397212 */ /* 0x000fc600078e33ff */
[----:B------:R-:W-:-:S04]  /*be30*/  IMAD.IADD R14, R14, 0x1, -R23 ;  /* 0x000000010e0e7824 */ /* 0x000fc800078e0a17 */
[----:B------:R-:W-:Y:S01]  /*be40*/  IMAD.IADD R57, R14, 0x1, R57 ;  /* 0x000000010e397824 */ /* 0x000fe200078e0239 */
[----:B0-----:R-:W-:-:S13]  /*be50*/  ISETP.NE.AND P1, PT, R0, 0x1, PT ;  /* 0x000000010000780c */ /* 0x001fda0003f25270 */
[----:B------:R-:W0:Y:S01]  /*be60*/  @P1 LDC R3, c[0x0][0x44c] ;  /* 0x00011300ff031b82 */ /* 0x000e220000000800 */
[----:B------:R-:W-:-:S07]  /*be70*/  @P1 LOP3.LUT R16, R16, 0x80, RZ, 0xfc, !PT ;  /* 0x0000008010101812 */ /* 0x000fce00078efcff */
[----:B------:R-:W3:Y:S01]  /*be80*/  @P1 LDC R11, c[0x0][0x450] ;  /* 0x00011400ff0b1b82 */ /* 0x000ee20000000800 */
[----:B0-----:R-:W-:-:S04]  /*be90*/  @P1 IMAD.HI.U32 R0, R10, R3, RZ ;  /* 0x000000030a001227 */ /* 0x001fc800078e00ff */
[----:B------:R-:W-:Y:S01]  /*bea0*/  VIADD R3, R15, 0x28c40 ;  /* 0x00028c400f037836 */ /* 0x000fe20000000000 */
[----:B---3--:R-:W-:Y:S01]  /*beb0*/  @P1 SHF.R.U32.HI R10, RZ, R11, R0 ;  /* 0x0000000bff0a1219 */ /* 0x008fe20000011600 */
[----:B------:R-:W-:Y:S01]  /*bec0*/  VIADD R11, R14, UR40 ;  /* 0x000000280e0b7c36 */ /* 0x000fe20008000000 */
[----:B------:R-:W-:Y:S02]  /*bed0*/  PLOP3.LUT P1, PT, PT, PT, UP0, 0x40, 0x0 ;  /* 0x000000000000781c */ /* 0x000fe40003f2e808 */
[----:B------:R-:W-:Y:S01]  /*bee0*/  LEA R0, R168, 0xffffffc0, 0x6 ;  /* 0xffffffc0a8007811 */ /* 0x000fe200078e30ff */
[----:B------:R-:W0:Y:S01]  /*bef0*/  SHFL.IDX PT, R58, R10, RZ, 0x1c1f ;  /* 0x001c1fff0a3a7589 */ /* 0x000e2200000e0000 */
[----:B------:R-:W-:Y:S02]  /*bf00*/  PRMT R3, R186, 0x654, R3 ;  /* 0x00000654ba037816 */ /* 0x000fe40000000003 */
[----:B------:R-:W-:Y:S02]  /*bf10*/  IADD3 R78, -R189, R184, -R0 ;  /* 0x000000b8bd4e7210 */ /* 0x000fe40007ffe900 */
[----:B------:R3:W-:Y:S02]  /*bf20*/  SYNCS.ARRIVE.TRANS64.RED.A1T0 RZ, [R3+URZ], RZ ;  /* 0x000000ff03ff79a7 */ /* 0x0007e4000810043f */
[----:B0-----:R-:W-:Y:S01]  /*bf30*/  VIADDMNMX R61, R58, R11, R78, PT ;  /* 0x0000000b3a3d7246 */ /* 0x001fe2000380014e */
[----:B------:R-:W-:-:S02]  /*bf40*/  IMAD.IADD R59, R57, 0x1, R58 ;  /* 0x00000001393b7824 */ /* 0x000fc400078e023a */
[----:B---3--:R-:W-:Y:S05]  /*bf50*/  @P1 BRA `(.L_x_5871) ;  /* 0x0000000000581947 */ /* 0x008fea0003800000 */
[----:B------:R-:W-:Y:S01]  /*bf60*/  IADD3 R3, -R23, R184, R58 ;  /* 0x000000b817037210 */ /* 0x000fe20007ffe13a */
[----:B------:R-:W-:Y:S03]  /*bf70*/  BSSY B0, `(.L_x_5872) ;  /* 0x0000010000007945 */ /* 0x000fe60003800000 */
[----:B------:R-:W-:-:S13]  /*bf80*/  ISETP.GT.AND P1, PT, R3, -0x1, PT ;  /* 0xffffffff0300780c */ /* 0x000fda0003f24270 */
[----:B------:R-:W-:Y:S05]  /*bf90*/  @P1 BRA `(.L_x_5873) ;  /* 0x0000000000201947 */ /* 0x000fea0003800000 */
[----:B------:R-:W-:Y:S01]  /*bfa0*/  UISETP.NE.AND UP0, UPT, UR41, 0x1, UPT ;  /* 0x000000012900788c */ /* 0x000fe2000bf05270 */
[----:B------:R-:W-:-:S05]  /*bfb0*/  LOP3.LUT R3, RZ, R3, RZ, 0x33, !PT ;  /* 0x00000003ff037212 */ /* 0x000fca00078e33ff */
[----:B------:R-:W-:-:S05]  /*bfc0*/  PLOP3.LUT P1, PT, PT, PT, UP0, 0x80, 0x0 ;  /* 0x000000000000781c */ /* 0x000fca0003f2f008 */
[----:B------:R-:W-:-:S08]  /*bfd0*/  @UP0 ULDC.64 UR4, c[0x0][0x9e8] ;  /* 0x00027a0000040ab9 */ /* 0x000fd00000000a00 */
[----:B------:R-:W-:-:S05]  /*bfe0*/  @P1 IMAD.HI.U32 R14, R3, UR4, RZ ;  /* 0x00000004030e1c27 */ /* 0x000fca000f8e00ff */
[----:B------:R-:W-:-:S04]  /*bff0*/  @P1 SHF.R.U32.HI R3, RZ, UR5, R14 ;  /* 0x00000005ff031c19 */ /* 0x000fc8000801160e */
[----:B------:R-:W-:Y:S01]  /*c000*/  LOP3.LUT R3, RZ, R3, RZ, 0x33, !PT ;  /* 0x00000003ff037212 */ /* 0x000fe200078e33ff */
[----:B------:R-:W-:Y:S06]  /*c010*/  BRA `(.L_x_5874) ;  /* 0x0000000000147947 */ /* 0x000fec0003800000 */
.L_x_5873:
[----:B------:R-:W-:-:S06]  /*c020*/  UISETP.NE.AND UP0, UPT, UR41, 0x1, UPT ;  /* 0x000000012900788c */ /* 0x000fcc000bf05270 */
[----:B------:R-:W-:-:S05]  /*c030*/  PLOP3.LUT P1, PT, PT, PT, UP0, 0x80, 0x0 ;  /* 0x000000000000781c */ /* 0x000fca0003f2f008 */
[----:B------:R-:W-:-:S08]  /*c040*/  @UP0 ULDC.64 UR4, c[0x0][0x9e8] ;  /* 0x00027a0000040ab9 */ /* 0x000fd00000000a00 */
[----:B------:R-:W-:-:S05]  /*c050*/  @P1 IMAD.HI.U32 R14, R3, UR4, RZ ;  /* 0x00000004030e1c27 */ /* 0x000fca000f8e00ff */
[----:B------:R-:W-:-:S07]  /*c060*/  @P1 SHF.R.U32.HI R3, RZ, UR5, R14 ;  /* 0x00000005ff031c19 */ /* 0x000fce000801160e */
.L_x_5874:
[----:B------:R-:W-:Y:S05]  /*c070*/  BSYNC B0 ;  /* 0x0000000000007941 */ /* 0x000fea0003800000 */
.L_x_5872:
[----:B------:R-:W-:-:S04]  /*c080*/  IMAD R14, R3, UR41, -R0 ;  /* 0x00000029030e7c24 */ /* 0x000fc8000f8e0a00 */
[----:B------:R-:W-:-:S05]  /*c090*/  IMAD.IADD R14, R14, 0x1, -R189 ;  /* 0x000000010e0e7824 */ /* 0x000fca00078e0abd */
[----:B------:R-:W-:Y:S02]  /*c0a0*/  VIMNMX R59, R59, R14, !PT ;  /* 0x0000000e3b3b7248 */ /* 0x000fe40007fe0100 */
[----:B------:R-:W-:-:S07]  /*c0b0*/  VIADDMNMX R61, R14, UR41, R61, PT ;  /* 0x000000290e3d7c46 */ /* 0x000fce000b80013d */
.L_x_5871:
[C---:B------:R-:W-:Y:S01]  /*c0c0*/  ISETP.GE.AND P1, PT, R63.reuse, 0x2, PT ;  /* 0x000000023f00780c */ /* 0x040fe20003f26270 */
[----:B------:R-:W0:Y:S01]  /*c0d0*/  SHFL.IDX PT, R10, R10, 0x1, 0x1c1f ;  /* 0x003c1f000a0a7f89 */ /* 0x000e2200000e0000 */
[----:B------:R-:W-:Y:S01]  /*c0e0*/  ISETP.GE.AND P5, PT, R63, 0xa, PT ;  /* 0x0000000a3f00780c */ /* 0x000fe20003fa6270 */
[----:B------:R-:W-:Y:S01]  /*c0f0*/  UISETP.NE.AND UP0, UPT, UR47, URZ, UPT ;  /* 0x0000003f2f00728c */ /* 0x000fe2000bf05270 */
[----:B------:R-:W-:Y:S02]  /*c100*/  ISETP.GT.AND P3, PT, R59, 0x1, !P1 ;  /* 0x000000013b00780c */ /* 0x000fe40004f64270 */
[----:B------:R-:W-:Y:S02]  /*c110*/  ISETP.GE.AND P2, PT, R63, 0x9, PT ;  /* 0x000000093f00780c */ /* 0x000fe40003f46270 */
[----:B------:R-:W-:Y:S02]  /*c120*/  ISETP.LT.OR P3, PT, R61, 0x2, P3 ;  /* 0x000000023d00780c */ /* 0x000fe40001f61670 */
[----:B------:R-:W-:-:S02]  /*c130*/  P2R R69, PR, RZ, 0x20 ;  /* 0x00000020ff457803 */ /* 0x000fc40000000000 */
[----:B------:R-:W-:Y:S02]  /*c140*/  FSEL R76, R25, -INF , !P3 ;  /* 0xff800000194c7808 */ /* 0x000fe40005800000 */
[C---:B------:R-:W-:Y:S02]  /*c150*/  ISETP.GT.AND P3, PT, R59.reuse, 0x9, !P5 ;  /* 0x000000093b00780c */ /* 0x040fe40006f64270 */
[----:B------:R-:W-:Y:S02]  /*c160*/  ISETP.GT.AND P4, PT, R59, 0x8, !P2 ;  /* 0x000000083b00780c */ /* 0x000fe40005784270 */
[----:B------:R-:W-:Y:S02]  /*c170*/  ISETP.LT.OR P3, PT, R61, 0xa, P3 ;  /* 0x0000000a3d00780c */ /* 0x000fe40001f61670 */
[----:B------:R-:W-:Y:S02]  /*c180*/  ISETP.GE.AND P5, PT, R63, 0x11, PT ;  /* 0x000000113f00780c */ /* 0x000fe40003fa6270 */
[----:B------:R-:W-:-:S02]  /*c190*/  FSEL R58, R29, -INF , !P3 ;  /* 0xff8000001d3a7808 */ /* 0x000fc40005800000 */
[----:B------:R-:W-:Y:S01]  /*c1a0*/  ISETP.LT.OR P4, PT, R61, 0x9, P4 ;  /* 0x000000093d00780c */ /* 0x000fe20002781670 */
[----:B0-----:R-:W-:Y:S01]  /*c1b0*/  IMAD.IADD R29, R57, 0x1, R10 ;  /* 0x00000001391d7824 */ /* 0x001fe200078e020a */
[----:B------:R-:W-:Y:S02]  /*c1c0*/  ISETP.GT.AND P3, PT, R59, 0x10, !P5 ;  /* 0x000000103b00780c */ /* 0x000fe40006f64270 */
[----:B------:R-:W-:Y:S02]  /*c1d0*/  FSEL R14, R28, -INF , !P4 ;  /* 0xff8000001c0e7808 */ /* 0x000fe40006000000 */
        /* <DEDUP_REMOVED lines=43> */
[C---:B------:R-:W-:Y:S02]  /*c490*/  ISETP.GE.AND P3, PT, R63.reuse, 0x32, PT ;  /* 0x000000323f00780c */ /* 0x040fe40003f66270 */
[----:B------:R-:W-:-:S02]  /*c4a0*/  ISETP.GE.AND P6, PT, R63, 0x1, PT ;  /* 0x000000013f00780c */ /* 0x000fc40003fc6270 */
[----:B------:R-:W-:Y:S02]  /*c4b0*/  ISETP.GT.AND P4, PT, R59, 0x31, !P3 ;  /* 0x000000313b00780c */ /* 0x000fe40005f84270 */
[----:B------:R-:W-:Y:S02]  /*c4c0*/  P2R R45, PR, RZ, 0x40 ;  /* 0x00000040ff2d7803 */ /* 0x000fe40000000000 */
[----:B------:R-:W-:Y:S02]  /*c4d0*/  ISETP.LT.OR P4, PT, R61, 0x32, P4 ;  /* 0x000000323d00780c */ /* 0x000fe40002781670 */
[----:B------:R-:W-:Y:S02]  /*c4e0*/  VIADDMNMX R25, R10, R11, R78, PT ;  /* 0x0000000b0a197246 */ /* 0x000fe4000380014e */
[----:B------:R-:W-:Y:S02]  /*c4f0*/  FSEL R72, R49, -INF , !P4 ;  /* 0xff80000031487808 */ /* 0x000fe40006000000 */
[----:B------:R-:W-:-:S04]  /*c500*/  ISETP.GE.AND P4, PT, R63, 0x39, PT ;  /* 0x000000393f00780c */ /* 0x000fc80003f86270 */
[----:B------:R-:W-:-:S04]  /*c510*/  ISETP.GT.AND P5, PT, R59, 0x38, !P4 ;  /* 0x000000383b00780c */ /* 0x000fc800067a4270 */
[----:B------:R-:W-:-:S04]  /*c520*/  ISETP.LT.OR P5, PT, R61, 0x39, P5 ;  /* 0x000000393d00780c */ /* 0x000fc80002fa1670 */
[----:B------:R-:W-:Y:S02]  /*c530*/  FSEL R52, R52, -INF , !P5 ;  /* 0xff80000034347808 */ /* 0x000fe40006800000 */
[----:B------:R-:W-:Y:S02]  /*c540*/  ISETP.GT.AND P5, PT, R59, RZ, !P6 ;  /* 0x000000ff3b00720c */ /* 0x000fe400077a4270 */
[----:B------:R-:W-:Y:S02]  /*c550*/  ISETP.GE.AND P6, PT, R63, 0x3a, PT ;  /* 0x0000003a3f00780c */ /* 0x000fe40003fc6270 */
[----:B------:R-:W-:-:S04]  /*c560*/  ISETP.LT.OR P5, PT, R61, 0x1, P5 ;  /* 0x000000013d00780c */ /* 0x000fc80002fa1670 */
[----:B------:R-:W-:Y:S02]  /*c570*/  FSEL R3, R24, -INF , !P5 ;  /* 0xff80000018037808 */ /* 0x000fe40006800000 */
        /* <DEDUP_REMOVED lines=13> */
[----:B------:R-:W-:Y:S01]  /*c650*/  @P5 IMAD.HI.U32 R10, R11, UR4, RZ ;  /* 0x000000040b0a5c27 */ /* 0x000fe2000f8e00ff */
[----:B------:R-:W-:-:S13]  /*c660*/  PLOP3.LUT P5, PT, PT, PT, UP0, 0x80, 0x0 ;  /* 0x000000000000781c */ /* 0x000fda0003faf008 */
[----:B------:R-:W-:-:S04]  /*c670*/  @P5 SHF.R.U32.HI R11, RZ, UR5, R10 ;  /* 0x00000005ff0b5c19 */ /* 0x000fc8000801160a */
[----:B------:R-:W-:Y:S01]  /*c680*/  LOP3.LUT R11, RZ, R11, RZ, 0x33, !PT ;  /* 0x0000000bff0b7212 */ /* 0x000fe200078e33ff */
[----:B------:R-:W-:Y:S06]  /*c690*/  BRA `(.L_x_5878) ;  /* 0x0000000000187947 */ /* 0x000fec0003800000 */
.L_x_5877:
[----:B------:R-:W-:-:S06]  /*c6a0*/  UISETP.NE.AND UP0, UPT, UR41, 0x1, UPT ;  /* 0x000000012900788c */ /* 0x000fcc000bf05270 */
[----:B------:R-:W-:-:S05]  /*c6b0*/  PLOP3.LUT P5, PT, PT, PT, UP0, 0x80, 0x0 ;  /* 0x000000000000781c */ /* 0x000fca0003faf008 */
[----:B------:R-:W-:-:S08]  /*c6c0*/  @UP0 ULDC.64 UR4, c[0x0][0x9e8] ;  /* 0x00027a0000040ab9 */ /* 0x000fd00000000a00 */
[----:B------:R-:W-:Y:S01]  /*c6d0*/  @P5 IMAD.HI.U32 R10, R11, UR4, RZ ;  /* 0x000000040b0a5c27 */ /* 0x000fe2000f8e00ff */
[----:B------:R-:W-:-:S13]  /*c6e0*/  PLOP3.LUT P5, PT, PT, PT, UP0, 0x80, 0x0 ;  /* 0x000000000000781c */ /* 0x000fda0003faf008 */
[----:B------:R-:W-:-:S07]  /*c6f0*/  @P5 SHF.R.U32.HI R11, RZ, UR5, R10 ;  /* 0x00000005ff0b5c19 */ /* 0x000fce000801160a */
.L_x_5878:
[----:B------:R-:W-:Y:S05]  /*c700*/  BSYNC B0 ;  /* 0x0000000000007941 */ /* 0x000fea0003800000 */
.L_x_5876:
[----:B------:R-:W-:-:S04]  /*c710*/  IMAD R0, R11, UR41, -R0 ;  /* 0x000000290b007c24 */ /* 0x000fc8000f8e0a00 */
[----:B------:R-:W-:-:S05]  /*c720*/  IMAD.IADD R0, R0, 0x1, -R189 ;  /* 0x0000000100007824 */ /* 0x000fca00078e0abd */
[----:B------:R-:W-:Y:S02]  /*c730*/  VIMNMX R29, R29, R0, !PT ;  /* 0x000000001d1d7248 */ /* 0x000fe40007fe0100 */
[----:B------:R-:W-:-:S07]  /*c740*/  VIADDMNMX R25, R0, UR41, R25, PT ;  /* 0x0000002900197c46 */ /* 0x000fce000b800119 */
.L_x_5875:
        /* <DEDUP_REMOVED lines=9> */
[C---:B------:R-:W-:Y:S02]  /*c7e0*/  ISETP.GT.AND P1, PT, R29.reuse, 0x9, !P1 ;  /* 0x000000091d00780c */ /* 0x040fe40004f24270 */
[----:B------:R-:W-:Y:S02]  /*c7f0*/  ISETP.GT.AND P2, PT, R29, 0x8, !P2 ;  /* 0x000000081d00780c */ /* 0x000fe40005744270 */
[----:B------:R-:W-:Y:S02]  /*c800*/  ISETP.LT.OR P1, PT, R25, 0xa, P1 ;  /* 0x0000000a1900780c */ /* 0x000fe40000f21670 */
[----:B------:R-:W-:Y:S02]  /*c810*/  FMNMX.FTZ R11, R60, R11, !PT ;  /* 0x0000000b3c0b7209 */ /* 0x000fe40007810000 */
[----:B------:R-:W-:-:S02]  /*c820*/  FSEL R24, R31, -INF , !P1 ;  /* 0xff8000001f187808 */ /* 0x000fc40004800000 */
[----:B------:R-:W-:Y:S02]  /*c830*/  ISETP.NE.AND P1, PT, R67, RZ, PT ;  /* 0x000000ff4300720c */ /* 0x000fe40003f25270 */
[----:B------:R-:W-:Y:S02]  /*c840*/  ISETP.LT.OR P2, PT, R25, 0x9, P2 ;  /* 0x000000091900780c */ /* 0x000fe40001741670 */
[----:B------:R-:W-:Y:S02]  /*c850*/  ISETP.GT.AND P1, PT, R29, 0x10, !P1 ;  /* 0x000000101d00780c */ /* 0x000fe40004f24270 */
[----:B------:R-:W-:Y:S02]  /*c860*/  FMNMX.FTZ R11, R62, R11, !PT ;  /* 0x0000000b3e0b7209 */ /* 0x000fe40007810000 */
[----:B------:R-:W-:Y:S02]  /*c870*/  ISETP.LT.OR P1, PT, R25, 0x11, P1 ;  /* 0x000000111900780c */ /* 0x000fe40000f21670 */
[----:B------:R-:W-:-:S02]  /*c880*/  FSEL R30, R30, -INF , !P2 ;  /* 0xff8000001e1e7808 */ /* 0x000fc40005000000 */
        /* <DEDUP_REMOVED lines=18> */
[----:B------:R-:W-:Y:S02]  /*c9b0*/  ISETP.NE.AND P5, PT, R45, RZ, PT ;  /* 0x000000ff2d00720c */ /* 0x000fe40003fa5270 */
        /* <DEDUP_REMOVED lines=8> */
[C---:B------:R-:W-:Y:S02]  /*ca40*/  ISETP.GT.AND P3, PT, R29.reuse, 0x31, !P3 ;  /* 0x000000311d00780c */ /* 0x040fe40005f64270 */
[----:B------:R-:W-:Y:S02]  /*ca50*/  FSEL R42, R42, -INF , !P1 ;  /* 0xff8000002a2a7808 */ /* 0x000fe40004800000 */
[----:B------:R-:W-:-:S02]  /*ca60*/  ISETP.GT.AND P1, PT, R29, 0x21, !P2 ;  /* 0x000000211d00780c */ /* 0x000fc40005724270 */
[----:B------:R-:W-:Y:S02]  /*ca70*/  ISETP.NE.AND P2, PT, R41, RZ, PT ;  /* 0x000000ff2900720c */ /* 0x000fe40003f45270 */
[----:B------:R-:W-:Y:S02]  /*ca80*/  ISETP.LT.OR P1, PT, R25, 0x22, P1 ;  /* 0x000000221900780c */ /* 0x000fe40000f21670 */
[----:B------:R-:W-:Y:S02]  /*ca90*/  ISETP.GT.AND P4, PT, R29, 0x38, !P4 ;  /* 0x000000381d00780c */ /* 0x000fe40006784270 */
[----:B------:R-:W-:Y:S02]  /*caa0*/  FSEL R36, R43, -INF , !P1 ;  /* 0xff8000002b247808 */ /* 0x000fe40004800000 */
[----:B------:R-:W-:Y:S02]  /*cab0*/  ISETP.NE.AND P1, PT, R33, RZ, PT ;  /* 0x000000ff2100720c */ /* 0x000fe40003f25270 */
[----:B------:R-:W-:-:S02]  /*cac0*/  ISETP.LT.OR P3, PT, R25, 0x32, P3 ;  /* 0x000000321900780c */ /* 0x000fc40001f61670 */
[C---:B------:R-:W-:Y:S02]  /*cad0*/  ISETP.GT.AND P1, PT, R29.reuse, 0x28, !P1 ;  /* 0x000000281d00780c */ /* 0x040fe40004f24270 */
[----:B------:R-:W-:Y:S02]  /*cae0*/  ISETP.GT.AND P6, PT, R29, 0x39, !P6 ;  /* 0x000000391d00780c */ /* 0x000fe400077c4270 */
[C---:B------:R-:W-:Y:S02]  /*caf0*/  ISETP.LT.OR P1, PT, R25.reuse, 0x29, P1 ;  /* 0x000000291900780c */ /* 0x040fe40000f21670 */
[----:B------:R-:W-:Y:S02]  /*cb00*/  ISETP.LT.OR P4, PT, R25, 0x39, P4 ;  /* 0x000000391900780c */ /* 0x000fe40002781670 */
[----:B------:R-:W-:Y:S02]  /*cb10*/  FSEL R46, R46, -INF , !P1 ;  /* 0xff8000002e2e7808 */ /* 0x000fe40004800000 */
[----:B------:R-:W-:-:S02]  /*cb20*/  ISETP.GT.AND P1, PT, R29, RZ, !P5 ;  /* 0x000000ff1d00720c */ /* 0x000fc40006f24270 */
[----:B------:R-:W-:Y:S02]  /*cb30*/  ISETP.NE.AND P5, PT, R37, RZ, PT ;  /* 0x000000ff2500720c */ /* 0x000fe40003fa5270 */
[----:B------:R-:W-:Y:S02]  /*cb40*/  ISETP.LT.OR P1, PT, R25, 0x1, P1 ;  /* 0x000000011900780c */ /* 0x000fe40000f21670 */
[----:B------:R-:W-:Y:S02]  /*cb50*/  FSEL R78, R51, -INF , !P3 ;  /* 0xff800000334e7808 */ /* 0x000fe40005800000 */
[----:B------:R-:W-:Y:S02]  /*cb60*/  FSEL R27, R26, -INF , !P1 ;  /* 0xff8000001a1b7808 */ /* 0x000fe40004800000 */
[----:B------:R-:W-:Y:S02]  /*cb70*/  FMNMX.FTZ R26, R74, R11, !PT ;  /* 0x0000000b4a1a7209 */ /* 0x000fe40007810000 */
[----:B------:R-:W-:-:S02]  /*cb80*/  ISETP.GT.AND P1, PT, R29, 0x29, !P2 ;  /* 0x000000291d00780c */ /* 0x000fc40005724270 */
[----:B------:R-:W-:Y:S01]  /*cb90*/  ISETP.GT.AND P2, PT, R29, 0x30, !P5 ;  /* 0x000000301d00780c */ /* 0x000fe20006f44270 */
[----:B------:R-:W0:Y:S01]  /*cba0*/  SHFL.BFLY PT, R11, R26, 0x2, 0x1f ;  /* 0x0c401f001a0b7f89 */ /* 0x000e2200000e0000 */
[C---:B------:R-:W-:Y:S02]  /*cbb0*/  ISETP.LT.OR P1, PT, R25.reuse, 0x2a, P1 ;  /* 0x0000002a1900780c */ /* 0x040fe40000f21670 */
[C---:B------:R-:W-:Y:S02]  /*cbc0*/  ISETP.LT.OR P2, PT, R25.reuse, 0x31, P2 ;  /* 0x000000311900780c */ /* 0x040fe40001741670 */
[----:B------:R-:W-:Y:S02]  /*cbd0*/  ISETP.LT.OR P6, PT, R25, 0x3a, P6 ;  /* 0x0000003a1900780c */ /* 0x000fe400037c1670 */
[----:B------:R-:W-:Y:S02]  /*cbe0*/  FSEL R50, R50, -INF , !P2 ;  /* 0xff80000032327808 */ /* 0x000fe40005000000 */
[----:B------:R-:W-:-:S02]  /*cbf0*/  FSEL R54, R54, -INF , !P4 ;  /* 0xff80000036367808 */ /* 0x000fc40006000000 */
[----:B0-----:R-:W-:Y:S02]  /*cc00*/  FMNMX.FTZ R33, R26, R11, !PT ;  /* 0x0000000b1a217209 */ /* 0x001fe40007810000 */
[----:B------:R-:W-:Y:S02]  /*cc10*/  FMNMX.FTZ R11, R27, R0, !PT ;  /* 0x000000001b0b7209 */ /* 0x000fe40007810000 */
[----:B------:R-:W-:Y:S01]  /*cc20*/  FSEL R26, R47, -INF , !P1 ;  /* 0xff8000002f1a7808 */ /* 0x000fe20004800000 */
[----:B------:R-:W0:Y:S01]  /*cc30*/  SHFL.BFLY PT, R10, R33, 0x1, 0x1f ;  /* 0x0c201f00210a7f89 */ /* 0x000e2200000e0000 */
[----:B------:R-:W-:-:S04]  /*cc40*/  FMNMX.FTZ R11, R30, R11, !PT ;  /* 0x0000000b1e0b7209 */ /* 0x000fc80007810000 */
[----:B------:R-:W-:-:S04]  /*cc50*/  FMNMX.FTZ R11, R24, R11, !PT ;  /* 0x0000000b180b7209 */ /* 0x000fc80007810000 */
[----:B------:R-:W-:-:S04]  /*cc60*/  FMNMX.FTZ R11, R34, R11, !PT ;  /* 0x0000000b220b7209 */ /* 0x000fc80007810000 */
[----:B------:R-:W-:Y:S01]  /*cc70*/  FMNMX.FTZ R31, R28, R11, !PT ;  /* 0x0000000b1c1f7209 */ /* 0x000fe20007810000 */
[----:B------:R-:W-:-:S03]  /*cc80*/  IMAD.U32 R11, RZ, RZ, UR4 ;  /* 0x00000004ff0b7e24 */ /* 0x000fc6000f8e00ff */
[----:B------:R-:W-:-:S04]  /*cc90*/  FMNMX.FTZ R31, R38, R31, !PT ;  /* 0x0000001f261f7209 */ /* 0x000fc80007810000 */
[----:B------:R-:W-:Y:S02]  /*cca0*/  FMNMX.FTZ R31, R32, R31, !PT ;  /* 0x0000001f201f7209 */ /* 0x000fe40007810000 */
[----:B0-----:R-:W-:Y:S02]  /*ccb0*/  FMNMX.FTZ R10, R33, R10, !PT ;  /* 0x0000000a210a7209 */ /* 0x001fe40007810000 */
[----:B------:R-:W-:Y:S02]  /*ccc0*/  FMNMX.FTZ R33, R42, R31, !PT ;  /* 0x0000001f2a217209 */ /* 0x000fe40007810000 */
[C---:B------:R-:W-:Y:S01]  /*ccd0*/  FSETP.NEU.FTZ.AND P1, PT, R10.reuse, -INF , PT ;  /* 0xff8000000a00780b */ /* 0x040fe20003f3d000 */
[----:B------:R-:W-:Y:S01]  /*cce0*/  FMUL.FTZ R35, R10, R11 ;  /* 0x0000000b0a237220 */ /* 0x000fe20000410000 */
        /* <DEDUP_REMOVED lines=20> */
[-CC-:B------:R-:W-:Y:S01]  /*ce30*/  FFMA.FTZ R25, R48, R11.reuse, -R31.reuse ;  /* 0x0000000b30197223 */ /* 0x180fe2000001081f */
[-CC-:B------:R-:W-:Y:S01]  /*ce40*/  FFMA.FTZ R40, R72, R11.reuse, -R31.reuse ;  /* 0x0000000b48287223 */ /* 0x180fe2000001081f */
[----:B------:R-:W0:Y:S01]  /*ce50*/  SHFL.BFLY PT, R14, R3, 0x2, 0x1f ;  /* 0x0c401f00030e7f89 */ /* 0x000e2200000e0000 */
[-CC-:B------:R-:W-:Y:S01]  /*ce60*/  FFMA.FTZ R44, R74, R11.reuse, -R31.reuse ;  /* 0x0000000b4a2c7223 */ /* 0x180fe2000001081f */
[----:B------:R-:W-:Y:S08]  /*ce70*/  MUFU.EX2 R164, R164 ;  /* 0x000000a400a47308 */ /* 0x000ff00000000800 */
[----:B------:R-:W3:Y:S08]  /*ce80*/  MUFU.EX2 R29, R29 ;  /* 0x0000001d001d7308 */ /* 0x000ef00000000800 */
[----:B------:R-:W4:Y:S01]  /*ce90*/  MUFU.EX2 R166, R166 ;  /* 0x000000a600a67308 */ /* 0x000f220000000800 */
[----:B0-----:R-:W-:Y:S01]  /*cea0*/  FMNMX.FTZ R41, R3, R14, !PT ;  /* 0x0000000e03297209 */ /* 0x001fe20007810000 */
[----:B------:R-:W-:-:S06]  /*ceb0*/  FFMA.FTZ R3, R70, R11, -R31 ;  /* 0x0000000b46037223 */ /* 0x000fcc000001081f */
[----:B------:R-:W0:Y:S01]  /*cec0*/  MUFU.EX2 R33, R33 ;  /* 0x0000002100217308 */ /* 0x000e220000000800 */
[----:B------:R-:W1:Y:S07]  /*ced0*/  SHFL.BFLY PT, R14, R41, 0x1, 0x1f ;  /* 0x0c201f00290e7f89 */ /* 0x000e6e00000e0000 */
[----:B------:R-:W2:Y:S08]  /*cee0*/  MUFU.EX2 R160, R160 ;  /* 0x000000a000a07308 */ /* 0x000eb00000000800 */
[----:B------:R-:W2:Y:S08]  /*cef0*/  MUFU.EX2 R35, R35 ;  /* 0x0000002300237308 */ /* 0x000eb00000000800 */
[----:B------:R-:W2:Y:S01]  /*cf00*/  MUFU.EX2 R162, R162 ;  /* 0x000000a200a27308 */ /* 0x000ea20000000800 */
[----:B-1----:R-:W-:Y:S01]  /*cf10*/  FMNMX.FTZ R14, R41, R14, !PT ;  /* 0x0000000e290e7209 */ /* 0x002fe20007810000 */
[----:B------:R-:W-:-:S03]  /*cf20*/  FFMA.FTZ R41, R52, R11, -R31 ;  /* 0x0000000b34297223 */ /* 0x000fc6000001081f */
[C---:B------:R-:W-:Y:S01]  /*cf30*/  FSETP.NEU.FTZ.AND P1, PT, R14.reuse, -INF , PT ;  /* 0xff8000000e00780b */ /* 0x040fe20003f3d000 */
[----:B------:R-:W-:Y:S02]  /*cf40*/  FMUL.FTZ R43, R14, R11 ;  /* 0x0000000b0e2b7220 */ /* 0x000fe40000410000 */
[----:B------:R-:W1:Y:S03]  /*cf50*/  MUFU.EX2 R37, R37 ;  /* 0x0000002500257308 */ /* 0x000e660000000800 */
[----:B------:R-:W-:Y:S01]  /*cf60*/  FSEL R31, R43, RZ, P1 ;  /* 0x000000ff2b1f7208 */ /* 0x000fe20000800000 */
[----:B---3--:R-:W-:Y:S01]  /*cf70*/  FADD.FTZ R43, R164, R29 ;  /* 0x0000001da42b7221 */ /* 0x008fe20000010000 */
[----:B------:R-:W-:-:S03]  /*cf80*/  F2FP.BF16.F32.PACK_AB R164, R29, R164 ;  /* 0x000000a41da4723e */ /* 0x000fc600000010ff */
        /* <DEDUP_REMOVED lines=10> */
[-C--:B------:R-:W-:Y:S01]  /*d030*/  FFMA.FTZ R32, R36, R11.reuse, -R31 ;  /* 0x0000000b24207223 */ /* 0x080fe2000001081f */
[----:B----4-:R-:W-:Y:S01]  /*d040*/  FADD.FTZ R34, R166, R43 ;  /* 0x0000002ba6227221 */ /* 0x010fe20000010000 */
[-CC-:B------:R-:W-:Y:S01]  /*d050*/  FFMA.FTZ R157, R42, R11.reuse, -R31.reuse ;  /* 0x0000000b2a9d7223 */ /* 0x180fe2000001081f */
[-CC-:B------:R-:W-:Y:S01]  /*d060*/  FFMA.FTZ R159, R46, R11.reuse, -R31.reuse ;  /* 0x0000000b2e9f7223 */ /* 0x180fe2000001081f */
[-CC-:B------:R-:W-:Y:S01]  /*d070*/  FFMA.FTZ R26, R26, R11.reuse, -R31.reuse ;  /* 0x0000000b1a1a7223 */ /* 0x180fe2000001081f */
[C---:B0-----:R-:W-:Y:S01]  /*d080*/  FADD.FTZ R45, R33.reuse, R34 ;  /* 0x00000022212d7221 */ /* 0x041fe20000010000 */
[----:B------:R-:W0:Y:S01]  /*d090*/  MUFU.EX2 R0, R0 ;  /* 0x0000000000007308 */ /* 0x000e220000000800 */
[-CC-:B------:R-:W-:Y:S01]  /*d0a0*/  FFMA.FTZ R27, R50, R11.reuse, -R31.reuse ;  /* 0x0000000b321b7223 */ /* 0x180fe2000001081f */
[-C--:B------:R-:W-:Y:S01]  /*d0b0*/  FFMA.FTZ R34, R78, R11.reuse, -R31 ;  /* 0x0000000b4e227223 */ /* 0x080fe2000001081f */
[----:B--2---:R-:W-:Y:S01]  /*d0c0*/  FADD.FTZ R38, R160, R45 ;  /* 0x0000002da0267221 */ /* 0x004fe20000010000 */
[-CC-:B------:R-:W-:Y:S01]  /*d0d0*/  FFMA.FTZ R54, R54, R11.reuse, -R31.reuse ;  /* 0x0000000b36367223 */ /* 0x180fe2000001081f */
[----:B------:R-:W-:Y:S01]  /*d0e0*/  FFMA.FTZ R31, R76, R11, -R31 ;  /* 0x0000000b4c1f7223 */ /* 0x000fe2000001081f */
[----:B------:R-:W-:Y:S01]  /*d0f0*/  F2FP.BF16.F32.PACK_AB R166, R33, R166 ;  /* 0x000000a621a6723e */ /* 0x000fe200000010ff */
[C---:B------:R-:W-:Y:S01]  /*d100*/  FADD.FTZ R45, R35.reuse, R38 ;  /* 0x00000026232d7221 */ /* 0x040fe20000010000 */
[----:B------:R-:W2:Y:S01]  /*d110*/  MUFU.EX2 R167, R167 ;  /* 0x000000a700a77308 */ /* 0x000ea20000000800 */
[----:B------:R-:W-:-:S02]  /*d120*/  F2FP.BF16.F32.PACK_AB R160, R35, R160 ;  /* 0x000000a023a0723e */ /* 0x000fc400000010ff */
[----:B------:R-:W-:Y:S01]  /*d130*/  FADD.FTZ R38, R162, R45 ;  /* 0x0000002da2267221 */ /* 0x000fe20000010000 */
[----:B-1----:R-:W-:-:S04]  /*d140*/  F2FP.BF16.F32.PACK_AB R162, R37, R162 ;  /* 0x000000a225a2723e */ /* 0x002fc800000010ff */
[----:B------:R-:W1:Y:S01]  /*d150*/  MUFU.EX2 R24, R24 ;  /* 0x0000001800187308 */ /* 0x000e620000000800 */
[----:B0-----:R-:W-:Y:S01]  /*d160*/  FADD.FTZ R36, R165, R0 ;  /* 0x00000000a5247221 */ /* 0x001fe20000010000 */
[----:B------:R-:W-:-:S06]  /*d170*/  F2FP.BF16.F32.PACK_AB R165, R0, R165 ;  /* 0x000000a500a5723e */ /* 0x000fcc00000010ff */
[----:B------:R-:W0:Y:S01]  /*d180*/  MUFU.EX2 R161, R161 ;  /* 0x000000a100a17308 */ /* 0x000e220000000800 */
[----:B--2---:R-:W-:-:S07]  /*d190*/  FADD.FTZ R43, R167, R36 ;  /* 0x00000024a72b7221 */ /* 0x004fce0000010000 */
[----:B------:R-:W2:Y:S01]  /*d1a0*/  MUFU.EX2 R28, R28 ;  /* 0x0000001c001c7308 */ /* 0x000ea20000000800 */
[C---:B-1----:R-:W-:Y:S01]  /*d1b0*/  FADD.FTZ R36, R24.reuse, R43 ;  /* 0x0000002b18247221 */ /* 0x042fe20000010000 */
[----:B------:R-:W-:-:S05]  /*d1c0*/  F2FP.BF16.F32.PACK_AB R167, R24, R167 ;  /* 0x000000a718a7723e */ /* 0x000fca00000010ff */
[----:B------:R1:W-:Y:S01]  /*d1d0*/  STSM.16.M88.4 [R200+0x26800], R164 ;  /* 0x026800a4c8007844 */ /* 0x0003e20000000200 */
[----:B------:R-:W3:Y:S01]  /*d1e0*/  MUFU.EX2 R163, R163 ;  /* 0x000000a300a37308 */ /* 0x000ee20000000800 */
[----:B0-----:R-:W-:-:S07]  /*d1f0*/  FADD.FTZ R43, R161, R36 ;  /* 0x00000024a12b7221 */ /* 0x001fce0000010000 */
[----:B------:R-:W0:Y:S01]  /*d200*/  MUFU.EX2 R30, R30 ;  /* 0x0000001e001e7308 */ /* 0x000e220000000800 */
[C---:B--2---:R-:W-:Y:S01]  /*d210*/  FADD.FTZ R36, R28.reuse, R43 ;  /* 0x0000002b1c247221 */ /* 0x044fe20000010000 */
[----:B------:R-:W-:Y:S01]  /*d220*/  FADD.FTZ R43, R37, R38 ;  /* 0x00000026252b7221 */ /* 0x000fe20000010000 */
[----:B------:R-:W-:-:S03]  /*d230*/  F2FP.BF16.F32.PACK_AB R161, R28, R161 ;  /* 0x000000a11ca1723e */ /* 0x000fc600000010ff */
[----:B------:R-:W-:Y:S02]  /*d240*/  FADD.FTZ R38, R156, R43 ;  /* 0x0000002b9c267221 */ /* 0x000fe40000010000 */
[----:B------:R-:W2:Y:S01]  /*d250*/  MUFU.EX2 R157, R157 ;  /* 0x0000009d009d7308 */ /* 0x000ea20000000800 */
[----:B---3--:R-:W-:-:S07]  /*d260*/  FADD.FTZ R29, R163, R36 ;  /* 0x00000024a31d7221 */ /* 0x008fce0000010000 */
[----:B------:R-:W3:Y:S01]  /*d270*/  MUFU.EX2 R39, R39 ;  /* 0x0000002700277308 */ /* 0x000ee20000000800 */
[C---:B0-----:R-:W-:Y:S01]  /*d280*/  FADD.FTZ R36, R30.reuse, R29 ;  /* 0x0000001d1e247221 */ /* 0x041fe20000010000 */
[----:B------:R-:W-:-:S05]  /*d290*/  F2FP.BF16.F32.PACK_AB R163, R30, R163 ;  /* 0x000000a31ea3723e */ /* 0x000fca00000010ff */
[----:B------:R1:W-:Y:S01]  /*d2a0*/  STSM.16.M88.4 [R205], R160 ;  /* 0x000000a0cd007844 */ /* 0x0003e20000000200 */
[----:B------:R-:W0:Y:S01]  /*d2b0*/  MUFU.EX2 R32, R32 ;  /* 0x0000002000207308 */ /* 0x000e220000000800 */
[----:B--2---:R-:W-:-:S07]  /*d2c0*/  FADD.FTZ R29, R157, R36 ;  /* 0x000000249d1d7221 */ /* 0x004fce0000010000 */
[----:B------:R-:W2:Y:S01]  /*d2d0*/  MUFU.EX2 R158, R158 ;  /* 0x0000009e009e7308 */ /* 0x000ea20000000800 */
[C---:B---3--:R-:W-:Y:S01]  /*d2e0*/  FADD.FTZ R33, R39.reuse, R38 ;  /* 0x0000002627217221 */ /* 0x048fe20000010000 */
[----:B------:R-:W-:-:S06]  /*d2f0*/  F2FP.BF16.F32.PACK_AB R156, R39, R156 ;  /* 0x0000009c279c723e */ /* 0x000fcc00000010ff */
[----:B------:R-:W3:Y:S01]  /*d300*/  MUFU.EX2 R159, R159 ;  /* 0x0000009f009f7308 */ /* 0x000ee20000000800 */
[C---:B0-----:R-:W-:Y:S01]  /*d310*/  FADD.FTZ R0, R32.reuse, R29 ;  /* 0x0000001d20007221 */ /* 0x041fe20000010000 */
[----:B------:R-:W-:-:S06]  /*d320*/  F2FP.BF16.F32.PACK_AB R157, R32, R157 ;  /* 0x0000009d209d723e */ /* 0x000fcc00000010ff */
[----:B------:R-:W0:Y:S01]  /*d330*/  MUFU.EX2 R26, R26 ;  /* 0x0000001a001a7308 */ /* 0x000e220000000800 */
[----:B--2---:R-:W-:-:S07]  /*d340*/  FADD.FTZ R24, R158, R33 ;  /* 0x000000219e187221 */ /* 0x004fce0000010000 */
[----:B------:R-:W2:Y:S01]  /*d350*/  MUFU.EX2 R3, R3 ;  /* 0x0000000300037308 */ /* 0x000ea20000000800 */
[----:B---3--:R-:W-:-:S07]  /*d360*/  FADD.FTZ R29, R159, R0 ;  /* 0x000000009f1d7221 */ /* 0x008fce0000010000 */
[----:B------:R-:W-:Y:S01]  /*d370*/  MUFU.EX2 R25, R25 ;  /* 0x0000001900197308 */ /* 0x000fe20000000800 */
[C---:B0-----:R-:W-:Y:S01]  /*d380*/  F2FP.BF16.F32.PACK_AB R159, R26.reuse, R159 ;  /* 0x0000009f1a9f723e */ /* 0x041fe200000010ff */
[----:B------:R-:W-:-:S06]  /*d390*/  FADD.FTZ R26, R26, R29 ;  /* 0x0000001d1a1a7221 */ /* 0x000fcc0000010000 */
[----:B------:R-:W0:Y:S01]  /*d3a0*/  MUFU.EX2 R40, R40 ;  /* 0x0000002800287308 */ /* 0x000e220000000800 */
[C---:B--2---:R-:W-:Y:S01]  /*d3b0*/  FADD.FTZ R24, R3.reuse, R24 ;  /* 0x0000001803187221 */ /* 0x044fe20000010000 */
[----:B------:R-:W-:-:S05]  /*d3c0*/  F2FP.BF16.F32.PACK_AB R158, R3, R158 ;  /* 0x0000009e039e723e */ /* 0x000fca00000010ff */
[----:B------:R1:W-:Y:S01]  /*d3d0*/  STSM.16.M88.4 [R201], R156 ;  /* 0x0000009cc9007844 */ /* 0x0003e20000000200 */
[----:B------:R-:W-:Y:S08]  /*d3e0*/  MUFU.EX2 R27, R27 ;  /* 0x0000001b001b7308 */ /* 0x000ff00000000800 */
[----:B------:R-:W2:Y:S01]  /*d3f0*/  MUFU.EX2 R34, R34 ;  /* 0x0000002200227308 */ /* 0x000ea20000000800 */
        /* <DEDUP_REMOVED lines=19> */
.L_x_5879:
[----:B------:R0:W2:Y:S01]  /*d530*/  SYNCS.PHASECHK.TRANS64.TRYWAIT P1, [R15+URZ+0x28c50], R56 ;  /* 0x028c50380f0075a7 */ /* 0x0000a2000802017f */
[----:B------:R-:W-:Y:S05]  /*d540*/  @!P0 BRA `(.L_x_5880) ;  /* 0x0000000000048947 */ /* 0x000fea0003800000 */
[----:B------:R-:W-:Y:S01]  /*d550*/  BPT.TRAP 0x1 ;  /* 0x000000040000795c */ /* 0x000fe20000300000 */
.L_x_5880:
[----:B------:R-:W-:Y:S01]  /*d560*/  ULDC UR44, c[0x0][0x9e4] ;  /* 0x00027900002c7ab9 */ /* 0x000fe20000000800 */
[----:B------:R-:W-:Y:S01]  /*d570*/  ULDC UR45, c[0x0][0x9dc] ;  /* 0x00027700002d7ab9 */ /* 0x000fe20000000800 */
[----:B------:R-:W-:Y:S01]  /*d580*/  ULDC UR38, c[0x0][0x988] ;  /* 0x0002620000267ab9 */ /* 0x000fe20000000800 */
[----:B------:R-:W-:Y:S01]  /*d590*/  ULDC UR46, c[0x0][0x9e0] ;  /* 0x00027800002e7ab9 */ /* 0x000fe20000000800 */
[----:B------:R-:W-:Y:S01]  /*d5a0*/  BSSY B0, `(.L_x_5881) ;  /* 0x0000006000007945 */ /* 0x000fe20003800000 */
[----:B------:R-:W-:Y:S02]  /*d5b0*/  IMAD R28, R17, 0x1000, R195 ;  /* 0x00001000111c7824 */ /* 0x000fe400078e02c3 */
[----:B------:R-:W-:Y:S01]  /*d5c0*/  IMAD.MOV.U32 R29, RZ, RZ, 0x40000040 ;  /* 0x40000040ff1d7424 */ /* 0x000fe200078e00ff */
[----:B--2---:R-:W-:Y:S06]  /*d5d0*/  @P1 BRA `(.L_x_5882) ;  /* 0x0000000000081947 */ /* 0x004fec0003800000 */
[----:B------:R-:W2:Y:S02]  /*d5e0*/  SYNCS.PHASECHK.TRANS64.TRYWAIT P1, [R15+URZ+0x28c50], R56 ;  /* 0x028c50380f0075a7 */ /* 0x000ea4000802017f */
[----:B--2---:R-:W-:Y:S05]  /*d5f0*/  @!P1 BRA `(.L_x_5883) ;  /* 0x0000016000209947 */ /* 0x004fea0003800000 */
.L_x_5882:
[----:B------:R-:W-:Y:S05]  /*d600*/  BSYNC B0 ;  /* 0x0000000000007941 */ /* 0x000fea0003800000 */
.L_x_5881:
        /* <DEDUP_REMOVED lines=14> */
[----:B0-2--5:R-:W-:-:S06]  /*d6f0*/  WARPGROUP.ARRIVE ;  /* 0x00000000000079c5 */ /* 0x025fcc0000000000 */
        /* <DEDUP_REMOVED lines=24> */
.L_x_5884:
[----:B-1----:R-:W0:Y:S01]  /*d880*/  LDC R152, c[0x0][0x448] ;  /* 0x00011200ff987b82 */ /* 0x002e220000000800 */
[----:B------:R-:W-:Y:S01]  /*d890*/  VIADD R15, R15, 0x28c60 ;  /* 0x00028c600f0f7836 */ /* 0x000fe20000000000 */
[----:B------:R-:W-:Y:S01]  /*d8a0*/  UISETP.NE.AND UP0, UPT, UR47, URZ, UPT ;  /* 0x0000003f2f00728c */ /* 0x000fe2000bf05270 */
[----:B------:R-:W-:-:S03]  /*d8b0*/  IMAD.MOV.U32 R153, RZ, RZ, R196 ;  /* 0x000000ffff997224 */ /* 0x000fc600078e00c4 */
[----:B------:R-:W-:-:S04]  /*d8c0*/  PRMT R15, R186, 0x654, R15 ;  /* 0x00000654ba0f7816 */ /* 0x000fc8000000000f */
[----:B------:R1:W-:Y:S01]  /*d8d0*/  SYNCS.ARRIVE.TRANS64.RED.A1T0 RZ, [R15+URZ], RZ ;  /* 0x000000ff0fff79a7 */ /* 0x0003e2000810043f */
[----:B0-----:R-:W-:-:S13]  /*d8e0*/  ISETP.NE.AND P1, PT, R152, 0x1, PT ;  /* 0x000000019800780c */ /* 0x001fda0003f25270 */
[----:B------:R-:W0:Y:S08]  /*d8f0*/  @P1 LDC R152, c[0x0][0x44c] ;  /* 0x00011300ff981b82 */ /* 0x000e300000000800 */
[----:B-1----:R-:W1:Y:S01]  /*d900*/  @P1 LDC R15, c[0x0][0x450] ;  /* 0x00011400ff0f1b82 */ /* 0x002e620000000800 */
[----:B0-----:R-:W-:-:S05]  /*d910*/  @P1 IMAD.HI.U32 R152, R196, R152, RZ ;  /* 0x00000098c4981227 */ /* 0x001fca00078e00ff */
[----:B-1----:R-:W-:Y:S01]  /*d920*/  @P1 SHF.R.U32.HI R153, RZ, R15, R152 ;  /* 0x0000000fff991219 */ /* 0x002fe20000011698 */
[----:B------:R-:W-:Y:S01]  /*d930*/  VIADD R15, R168, 0xfffffffe ;  /* 0xfffffffea80f7836 */ /* 0x000fe20000000000 */
[----:B------:R-:W-:Y:S02]  /*d940*/  PLOP3.LUT P1, PT, PT, PT, UP0, 0x40, 0x0 ;  /* 0x000000000000781c */ /* 0x000fe40003f2e808 */
[----:B------:R-:W-:-:S05]  /*d950*/  IADD3 R152, R153, R184, -R23 ;  /* 0x000000b899987210 */ /* 0x000fca0007ffe817 */
[----:B------:R-:W-:-:S06]  /*d960*/  VIADD R153, R152, UR40 ;  /* 0x0000002898997c36 */ /* 0x000fcc0008000000 */
[----:B------:R-:W-:Y:S05]  /*d970*/  @P1 BRA `(.L_x_5885) ;  /* 0x0000000000541947 */ /* 0x000fea0003800000 */
[C---:B------:R-:W-:Y:S01]  /*d980*/  ISETP.GT.AND P1, PT, R152.reuse, RZ, PT ;  /* 0x000000ff9800720c */ /* 0x040fe20003f24270 */
[----:B------:R-:W-:Y:S01]  /*d990*/  BSSY B0, `(.L_x_5886) ;  /* 0x0000010000007945 */ /* 0x000fe20003800000 */
[----:B------:R-:W-:-:S11]  /*d9a0*/  VIADD R154, R152, 0xffffffff ;  /* 0xffffffff989a7836 */ /* 0x000fd60000000000 */
[----:B------:R-:W-:Y:S05]  /*d9b0*/  @P1 BRA `(.L_x_5887) ;  /* 0x0000000000201947 */ /* 0x000fea0003800000 */
[----:B------:R-:W-:Y:S01]  /*d9c0*/  UISETP.NE.AND UP0, UPT, UR41, 0x1, UPT ;  /* 0x000000012900788c */ /* 0x000fe2000bf05270 */
[----:B------:R-:W-:-:S05]  /*d9d0*/  IMAD.MOV R152, RZ, RZ, -R152 ;  /* 0x000000ffff987224 */ /* 0x000fca00078e0a98 */
[----:B------:R-:W-:-:S05]  /*d9e0*/  PLOP3.LUT P1, PT, PT, PT, UP0, 0x80, 0x0 ;  /* 0x000000000000781c */ /* 0x000fca0003f2f008 */
[----:B------:R-:W-:-:S08]  /*d9f0*/  @UP0 ULDC.64 UR4, c[0x0][0x9e8] ;  /* 0x00027a0000040ab9 */ /* 0x000fd00000000a00 */
[----:B------:R-:W-:-:S05]  /*da00*/  @P1 IMAD.HI.U32 R154, R152, UR4, RZ ;  /* 0x00000004989a1c27 */ /* 0x000fca000f8e00ff */
[----:B------:R-:W-:-:S04]  /*da10*/  @P1 SHF.R.U32.HI R152, RZ, UR5, R154 ;  /* 0x00000005ff981c19 */ /* 0x000fc8000801169a */
[----:B------:R-:W-:Y:S01]  /*da20*/  LOP3.LUT R154, RZ, R152, RZ, 0x33, !PT ;  /* 0x00000098ff9a7212 */ /* 0x000fe200078e33ff */
[----:B------:R-:W-:Y:S06]  /*da30*/  BRA `(.L_x_5888) ;  /* 0x0000000000147947 */ /* 0x000fec0003800000 */
.L_x_5887:
[----:B------:R-:W-:-:S06]  /*da40*/  UISETP.NE.AND UP0, UPT, UR41, 0x1, UPT ;  /* 0x000000012900788c */ /* 0x000fcc000bf05270 */
[----:B------:R-:W-:-:S05]  /*da50*/  PLOP3.LUT P1, PT, PT, PT, UP0, 0x80, 0x0 ;  /* 0x000000000000781c */ /* 0x000fca0003f2f008 */
[----:B------:R-:W-:-:S08]  /*da60*/  @UP0 ULDC.64 UR4, c[0x0][0x9e8] ;  /* 0x00027a0000040ab9 */ /* 0x000fd00000000a00 */
[----:B------:R-:W-:-:S05]  /*da70*/  @P1 IMAD.HI.U32 R152, R154, UR4, RZ ;  /* 0x000000049a981c27 */ /* 0x000fca000f8e00ff */
[----:B------:R-:W-:-:S07]  /*da80*/  @P1 SHF.R.U32.HI R154, RZ, UR5, R152 ;  /* 0x00000005ff9a1c19 */ /* 0x000fce0008011698 */
.L_x_5888:
[----:B------:R-:W-:Y:S05]  /*da90*/  BSYNC B0 ;  /* 0x0000000000007941 */ /* 0x000fea0003800000 */
.L_x_5886:
[----:B------:R-:W-:-:S04]  /*daa0*/  IMAD.U32 R152, RZ, RZ, UR41 ;  /* 0x00000029ff987e24 */ /* 0x000fc8000f8e00ff */
[----:B------:R-:W-:-:S05]  /*dab0*/  IMAD R154, R154, R152, UR41 ;  /* 0x000000299a9a7e24 */ /* 0x000fca000f8e0298 */
[----:B------:R-:W-:-:S07]  /*dac0*/  VIMNMX R153, R153, R154, PT ;  /* 0x0000009a99997248 */ /* 0x000fce0003fe0100 */
.L_x_5885:
        /* <DEDUP_REMOVED lines=8> */
.L_x_5912:
[----:B------:R-:W-:-:S05]  /*db50*/  VIADD R208, R17, 0x1 ;  /* 0x0000000111d07836 */ /* 0x000fca0000000000 */
[----:B------:R-:W-:-:S04]  /*db60*/  ISETP.NE.AND P1, PT, R208, 0x2, PT ;  /* 0x00000002d000780c */ /* 0x000fc80003f25270 */
[----:B------:R-:W-:Y:S02]  /*db70*/  SEL R11, RZ, 0x1, P1 ;  /* 0x00000001ff0b7807 */ /* 0x000fe40000800000 */
[----:B------:R-:W-:Y:S02]  /*db80*/  SEL R208, R208, RZ, P1 ;  /* 0x000000ffd0d07207 */ /* 0x000fe40000800000 */
[----:B------:R-:W-:Y:S01]  /*db90*/  LOP3.LUT R22, R22, R11, RZ, 0x3c, !PT ;  /* 0x0000000b16167212 */ /* 0x000fe200078e3cff */
[----:B0-----:R-:W-:Y:S06]  /*dba0*/  @!P0 BRA `(.L_x_5892) ;  /* 0x0000000000048947 */ /* 0x001fec0003800000 */
[----:B------:R-:W-:Y:S01]  /*dbb0*/  BPT.TRAP 0x1 ;  /* 0x000000040000795c */ /* 0x000fe20000300000 */
.L_x_5892:
[----:B------:R-:W-:Y:S01]  /*dbc0*/  IMAD R209, R208, 0x8, R2 ;  /* 0x00000008d0d17824 */ /* 0x000fe200078e0202 */
[----:B------:R-:W-:-:S04]  /*dbd0*/  SHF.L.U32 R210, R22, 0x1f, RZ ;  /* 0x0000001f16d27819 */ /* 0x000fc800000006ff */
[----:B------:R0:W1:Y:S01]  /*dbe0*/  SYNCS.PHASECHK.TRANS64.TRYWAIT P1, [R209+URZ+0x28c30], R210 ;  /* 0x028c30d2d10075a7 */ /* 0x000062000802017f */
[----:B------:R-:W-:Y:S05]  /*dbf0*/  @!P0 BRA `(.L_x_5893) ;  /* 0x0000000000048947 */ /* 0x000fea0003800000 */
[----:B------:R-:W-:Y:S01]  /*dc00*/  BPT.TRAP 0x1 ;  /* 0x000000040000795c */ /* 0x000fe20000300000 */
.L_x_5893:
[----:B------:R-:W-:Y:S01]  /*dc10*/  BSSY B2, `(.L_x_5894) ;  /* 0x0000006000027945 */ /* 0x000fe20003800000 */
[----:B------:R-:W-:Y:S02]  /*dc20*/  IMAD R156, R208, 0x200, R21 ;  /* 0x00000200d09c7824 */ /* 0x000fe400078e0215 */
[----:B------:R-:W-:Y:S01]  /*dc30*/  IMAD.MOV.U32 R157, RZ, RZ, 0x40000040 ;  /* 0x40000040ff9d7424 */ /* 0x000fe200078e00ff */
[----:B-1----:R-:W-:Y:S06]  /*dc40*/  @P1 BRA `(.L_x_5895) ;  /* 0x0000000000081947 */ /* 0x002fec0003800000 */
[----:B------:R-:W1:Y:S02]  /*dc50*/  SYNCS.PHASECHK.TRANS64.TRYWAIT P1, [R209+URZ+0x28c30], R210 ;  /* 0x028c30d2d10075a7 */ /* 0x000e64000802017f */
[----:B-1----:R-:W-:Y:S05]  /*dc60*/  @!P1 BRA `(.L_x_5896) ;  /* 0x0000015800989947 */ /* 0x002fea0003800000 */
.L_x_5895:
[----:B------:R-:W-:Y:S05]  /*dc70*/  BSYNC B2 ;  /* 0x0000000000027941 */ /* 0x000fea0003800000 */
.L_x_5894:
[C---:B------:R-:W-:Y:S01]  /*dc80*/  R2UR UR6, R156.reuse ;  /* 0x000000009c0672ca */ /* 0x040fe200000e0000 */
[C---:B------:R-:W-:Y:S01]  /*dc90*/  VIADD R154, R156.reuse, 0x2 ;  /* 0x000000029c9a7836 */ /* 0x040fe20000000000 */
[----:B------:R-:W-:Y:S01]  /*dca0*/  R2UR UR7, R157 ;  /* 0x000000009d0772ca */ /* 0x000fe200000e0000 */
[----:B------:R-:W-:Y:S01]  /*dcb0*/  VIADD R152, R156, 0x4 ;  /* 0x000000049c987836 */ /* 0x000fe20000000000 */
[----:B------:R-:W-:Y:S01]  /*dcc0*/  R2UR UR4, R4 ;  /* 0x00000000040472ca */ /* 0x000fe200000e0000 */
        /* <DEDUP_REMOVED lines=11> */
[----:B------:R-:W-:Y:S01]  /*dd80*/  WARPGROUP.ARRIVE ;  /* 0x00000000000079c5 */ /* 0x000fe20000000000 */
[----:B------:R-:W-:Y:S02]  /*dd90*/  R2UR UR8, R12 ;  /* 0x000000000c0872ca */ /* 0x000fe400000e0000 */
[----:B------:R-:W-:Y:S02]  /*dda0*/  R2UR UR9, R13 ;  /* 0x000000000d0972ca */ /* 0x000fe400000e0000 */
[----:B------:R-:W-:Y:S01]  /*ddb0*/  R2UR UR12, R8 ;  /* 0x00000000080c72ca */ /* 0x000fe200000e0000 */
[----:B------:R-:W-:Y:S01]  /*ddc0*/  HGMMA.64x64x16.F32.BF16 R152, gdesc[UR4], RZ, !UPT, gsb0 ;  /* 0x00e00000049879f0 */ /* 0x000fe2000c0018ff */
[----:B------:R-:W-:-:S02]  /*ddd0*/  R2UR UR13, R9 ;  /* 0x00000000090d72ca */ /* 0x000fc400000e0000 */
        /* <DEDUP_REMOVED lines=14> */
.L_x_5897:
[----:B------:R-:W2:Y:S01]  /*dec0*/  LDC R11, c[0x0][0x448] ;  /* 0x00011200ff0b7b82 */ /* 0x000ea20000000800 */
[----:B------:R-:W-:Y:S01]  /*ded0*/  IMAD.IADD R224, R212, 0x1, R196 ;  /* 0x00000001d4e07824 */ /* 0x000fe200078e02c4 */
[----:B------:R-:W-:Y:S01]  /*dee0*/  UISETP.NE.AND UP0, UPT, UR47, URZ, UPT ;  /* 0x0000003f2f00728c */ /* 0x000fe2000bf05270 */
[----:B--2---:R-:W-:-:S13]  /*def0*/  ISETP.NE.AND P1, PT, R11, 0x1, PT ;  /* 0x000000010b00780c */ /* 0x004fda0003f25270 */
[----:B------:R-:W2:Y:S08]  /*df00*/  @P1 LDC R20, c[0x0][0x44c] ;  /* 0x00011300ff141b82 */ /* 0x000eb00000000800 */
[----:B------:R-:W3:Y:S01]  /*df10*/  @P1 LDC R11, c[0x0][0x450] ;  /* 0x00011400ff0b1b82 */ /* 0x000ee20000000800 */
[----:B--2---:R-:W-:-:S05]  /*df20*/  @P1 IMAD.HI.U32 R20, R224, R20, RZ ;  /* 0x00000014e0141227 */ /* 0x004fca00078e00ff */
[----:B---3--:R-:W-:Y:S01]  /*df30*/  @P1 SHF.R.U32.HI R224, RZ, R11, R20 ;  /* 0x0000000bffe01219 */ /* 0x008fe20000011614 */
[----:B------:R-:W-:Y:S01]  /*df40*/  VIADD R11, R209, 0x28c40 ;  /* 0x00028c40d10b7836 */ /* 0x000fe20000000000 */
[----:B------:R-:W-:Y:S01]  /*df50*/  PLOP3.LUT P1, PT, PT, PT, UP0, 0x40, 0x0 ;  /* 0x000000000000781c */ /* 0x000fe20003f2e808 */
[----:B------:R-:W-:Y:S02]  /*df60*/  IMAD.U32 R20, RZ, RZ, UR45 ;  /* 0x0000002dff147e24 */ /* 0x000fe4000f8e00ff */
[----:B------:R-:W2:Y:S01]  /*df70*/  SHFL.IDX PT, R225, R224, RZ, 0x1c1f ;  /* 0x001c1fffe0e17589 */ /* 0x000ea200000e0000 */
[----:B------:R-:W-:Y:S02]  /*df80*/  PRMT R11, R186, 0x654, R11 ;  /* 0x00000654ba0b7816 */ /* 0x000fe4000000000b */
[----:B------:R-:W-:Y:S02]  /*df90*/  LOP3.LUT R223, RZ, R20, RZ, 0x33, !PT ;  /* 0x00000014ffdf7212 */ /* 0x000fe400078e33ff */
[----:B------:R3:W-:Y:S02]  /*dfa0*/  SYNCS.ARRIVE.TRANS64.RED.A1T0 RZ, [R11+URZ], RZ ;  /* 0x000000ff0bff79a7 */ /* 0x0007e4000810043f */
[----:B---3--:R-:W-:-:S05]  /*dfb0*/  IMAD.SHL.U32 R11, R15, 0x40, RZ ;  /* 0x000000400f0b7824 */ /* 0x008fca00078e00ff */
[----:B------:R-:W-:-:S04]  /*dfc0*/  IADD3 R222, -R189, 0x1, -R11 ;  /* 0x00000001bdde7810 */ /* 0x000fc80007ffe90b */
[----:B------:R-:W-:-:S05]  /*dfd0*/  IADD3 R222, -R23, R222, R184 ;  /* 0x000000de17de7210 */ /* 0x000fca0007ffe1b8 */
[----:B------:R-:W-:Y:S02]  /*dfe0*/  IMAD.IADD R223, R223, 0x1, R222 ;  /* 0x00000001dfdf7824 */ /* 0x000fe400078e02de */
[----:B------:R-:W-:Y:S02]  /*dff0*/  VIADD R222, R222, UR46 ;  /* 0x0000002edede7c36 */ /* 0x000fe40008000000 */
[C---:B--2---:R-:W-:Y:S02]  /*e000*/  IMAD.IADD R220, R225.reuse, 0x1, R223 ;  /* 0x00000001e1dc7824 */ /* 0x044fe400078e02df */
        /* <DEDUP_REMOVED lines=9> */
[----:B------:R-:W2:Y:S02]  /*e0a0*/  @P1 LDC.64 R202, c[0x0][0x9e8] ;  /* 0x00027a00ffca1b82 */ /* 0x000ea40000000a00 */
[----:B--2---:R-:W-:-:S05]  /*e0b0*/  @P1 IMAD.HI.U32 R202, R225, R202, RZ ;  /* 0x000000cae1ca1227 */ /* 0x004fca00078e00ff */
[----:B------:R-:W-:-:S04]  /*e0c0*/  @P1 SHF.R.U32.HI R225, RZ, R203, R202 ;  /* 0x000000cbffe11219 */ /* 0x000fc800000116ca */
[----:B------:R-:W-:Y:S01]  /*e0d0*/  LOP3.LUT R225, RZ, R225, RZ, 0x33, !PT ;  /* 0x000000e1ffe17212 */ /* 0x000fe200078e33ff */
[----:B------:R-:W-:Y:S06]  /*e0e0*/  BRA `(.L_x_5901) ;  /* 0x0000000000147947 */ /* 0x000fec0003800000 */
.L_x_5900:
[----:B------:R-:W-:-:S05]  /*e0f0*/  IMAD.U32 R227, RZ, RZ, UR44 ;  /* 0x0000002cffe37e24 */ /* 0x000fca000f8e00ff */
[----:B------:R-:W-:-:S13]  /*e100*/  ISETP.NE.AND P1, PT, R227, 0x1, PT ;  /* 0x00000001e300780c */ /* 0x000fda0003f25270 */
[----:B------:R-:W2:Y:S02]  /*e110*/  @P1 LDC.64 R202, c[0x0][0x9e8] ;  /* 0x00027a00ffca1b82 */ /* 0x000ea40000000a00 */
[----:B--2---:R-:W-:-:S05]  /*e120*/  @P1 IMAD.HI.U32 R202, R225, R202, RZ ;  /* 0x000000cae1ca1227 */ /* 0x004fca00078e00ff */
[----:B------:R-:W-:-:S07]  /*e130*/  @P1 SHF.R.U32.HI R225, RZ, R203, R202 ;  /* 0x000000cbffe11219 */ /* 0x000fce00000116ca */
.L_x_5901:
[----:B------:R-:W-:Y:S05]  /*e140*/  BSYNC B2 ;  /* 0x0000000000027941 */ /* 0x000fea0003800000 */
.L_x_5899:
[----:B------:R-:W-:-:S04]  /*e150*/  IMAD R225, R225, R227, -R11 ;  /* 0x000000e3e1e17224 */ /* 0x000fc800078e0a0b */
[----:B------:R-:W-:-:S05]  /*e160*/  IMAD.IADD R225, R225, 0x1, -R189 ;  /* 0x00000001e1e17824 */ /* 0x000fca00078e0abd */
[----:B------:R-:W-:Y:S02]  /*e170*/  VIMNMX R220, R220, R225, !PT ;  /* 0x000000e1dcdc7248 */ /* 0x000fe40007fe0100 */
[----:B------:R-:W-:-:S07]  /*e180*/  VIADDMNMX R221, R225, R227, R221, PT ;  /* 0x000000e3e1dd7246 */ /* 0x000fce00038001dd */
.L_x_5898:
[----:B------:R-:W-:Y:S01]  /*e190*/  ISETP.GT.AND P1, PT, R15, -0x1, PT ;  /* 0xffffffff0f00780c */ /* 0x000fe20003f24270 */
[----:B------:R-:W2:Y:S01]  /*e1a0*/  SHFL.IDX PT, R224, R224, 0x1, 0x1c1f ;  /* 0x003c1f00e0e07f89 */ /* 0x000ea200000e0000 */
[----:B------:R-:W-:Y:S02]  /*e1b0*/  UISETP.NE.AND UP0, UPT, UR47, URZ, UPT ;  /* 0x0000003f2f00728c */ /* 0x000fe4000bf05270 */
[C---:B------:R-:W-:Y:S02]  /*e1c0*/  ISETP.GT.AND P4, PT, R220.reuse, RZ, P1 ;  /* 0x000000ffdc00720c */ /* 0x040fe40000f84270 */
[C---:B------:R-:W-:Y:S02]  /*e1d0*/  ISETP.GT.AND P3, PT, R220.reuse, 0x1, P1 ;  /* 0x00000001dc00780c */ /* 0x040fe40000f64270 */
[----:B------:R-:W-:Y:S02]  /*e1e0*/  ISETP.LT.OR P4, PT, R221, 0x1, P4 ;  /* 0x00000001dd00780c */ /* 0x000fe40002781670 */
[----:B------:R-:W-:-:S02]  /*e1f0*/  ISETP.GT.AND P5, PT, R220, 0x8, P1 ;  /* 0x00000008dc00780c */ /* 0x000fc40000fa4270 */
[----:B------:R-:W-:Y:S02]  /*e200*/  FSEL R202, R152, -INF , !P4 ;  /* 0xff80000098ca7808 */ /* 0x000fe40006000000 */
[C---:B------:R-:W-:Y:S02]  /*e210*/  ISETP.GT.AND P4, PT, R220.reuse, 0x10, P1 ;  /* 0x00000010dc00780c */ /* 0x040fe40000f84270 */
[----:B------:R-:W-:Y:S02]  /*e220*/  ISETP.GT.AND P2, PT, R220, 0x9, P1 ;  /* 0x00000009dc00780c */ /* 0x000fe40000f44270 */
[C---:B------:R-:W-:Y:S02]  /*e230*/  ISETP.LT.OR P4, PT, R221.reuse, 0x11, P4 ;  /* 0x00000011dd00780c */ /* 0x040fe40002781670 */
[----:B------:R-:W-:Y:S02]  /*e240*/  ISETP.LT.OR P3, PT, R221, 0x2, P3 ;  /* 0x00000002dd00780c */ /* 0x000fe40001f61670 */
[----:B------:R-:W-:-:S02]  /*e250*/  FSEL R160, R160, -INF , !P4 ;  /* 0xff800000a0a07808 */ /* 0x000fc40006000000 */
[----:B------:R-:W-:Y:S01]  /*e260*/  ISETP.GT.AND P4, PT, R220, 0x20, P1 ;  /* 0x00000020dc00780c */ /* 0x000fe20000f84270 */
[--C-:B--2---:R-:W-:Y:S01]  /*e270*/  IMAD.IADD R222, R222, 0x1, R224.reuse ;  /* 0x00000001dede7824 */ /* 0x104fe200078e02e0 */
[----:B------:R-:W-:Y:S01]  /*e280*/  ISETP.LT.OR P5, PT, R221, 0x9, P5 ;  /* 0x00000009dd00780c */ /* 0x000fe20002fa1670 */
[----:B------:R-:W-:Y:S01]  /*e290*/  IMAD.IADD R223, R223, 0x1, R224 ;  /* 0x00000001dfdf7824 */ /* 0x000fe200078e02e0 */
[C---:B------:R-:W-:Y:S02]  /*e2a0*/  ISETP.LT.OR P2, PT, R221.reuse, 0xa, P2 ;  /* 0x0000000add00780c */ /* 0x040fe40001741670 */
[----:B------:R-:W-:Y:S02]  /*e2b0*/  ISETP.LT.OR P4, PT, R221, 0x21, P4 ;  /* 0x00000021dd00780c */ /* 0x000fe40002781670 */
[----:B------:R-:W-:Y:S02]  /*e2c0*/  FSEL R203, R153, -INF , !P3 ;  /* 0xff80000099cb7808 */ /* 0x000fe40005800000 */
[----:B------:R-:W-:-:S02]  /*e2d0*/  FSEL R156, R156, -INF , !P5 ;  /* 0xff8000009c9c7808 */ /* 0x000fc40006800000 */
[----:B------:R-:W-:Y:S02]  /*e2e0*/  FSEL R157, R157, -INF , !P2 ;  /* 0xff8000009d9d7808 */ /* 0x000fe40005000000 */
[C---:B------:R-:W-:Y:S02]  /*e2f0*/  ISETP.GT.AND P3, PT, R220.reuse, 0x11, P1 ;  /* 0x00000011dc00780c */ /* 0x040fe40000f64270 */
[C---:B------:R-:W-:Y:S02]  /*e300*/  ISETP.GT.AND P5, PT, R220.reuse, 0x18, P1 ;  /* 0x00000018dc00780c */ /* 0x040fe40000fa4270 */
[----:B------:R-:W-:Y:S02]  /*e310*/  ISETP.GT.AND P2, PT, R220, 0x19, P1 ;  /* 0x00000019dc00780c */ /* 0x000fe40000f44270 */
[----:B------:R-:W-:Y:S02]  /*e320*/  FSEL R168, R168, -INF , !P4 ;  /* 0xff800000a8a87808 */ /* 0x000fe40006000000 */
[----:B------:R-:W-:-:S02]  /*e330*/  ISETP.GT.AND P4, PT, R220, 0x30, P1 ;  /* 0x00000030dc00780c */ /* 0x000fc40000f84270 */
[C---:B------:R-:W-:Y:S02]  /*e340*/  ISETP.LT.OR P3, PT, R221.reuse, 0x12, P3 ;  /* 0x00000012dd00780c */ /* 0x040fe40001f61670 */
[C---:B------:R-:W-:Y:S02]  /*e350*/  ISETP.LT.OR P5, PT, R221.reuse, 0x19, P5 ;  /* 0x00000019dd00780c */ /* 0x040fe40002fa1670 */
        /* <DEDUP_REMOVED lines=9> */
[----:B------:R-:W-:-:S02]  /*e3f0*/  PLOP3.LUT P4, PT, PT, PT, UP0, 0x40, 0x0 ;  /* 0x000000000000781c */ /* 0x000fc40003f8e808 */
        /* <DEDUP_REMOVED lines=14> */
[----:B------:R-:W-:Y:S01]  /*e4e0*/  FSEL R181, R181, -INF , !P2 ;  /* 0xff800000b5b57808 */ /* 0x000fe20005000000 */
        /* <DEDUP_REMOVED lines=13> */
.L_x_5904:
[----:B------:R-:W-:-:S05]  /*e5c0*/  IMAD.U32 R172, RZ, RZ, UR44 ;  /* 0x0000002cffac7e24 */ /* 0x000fca000f8e00ff */
[----:B------:R-:W-:-:S13]  /*e5d0*/  ISETP.NE.AND P2, PT, R172, 0x1, PT ;  /* 0x00000001ac00780c */ /* 0x000fda0003f45270 */
[----:B------:R-:W2:Y:S02]  /*e5e0*/  @P2 LDC.64 R152, c[0x0][0x9e8] ;  /* 0x00027a00ff982b82 */ /* 0x000ea40000000a00 */
[----:B--2---:R-:W-:-:S05]  /*e5f0*/  @P2 IMAD.HI.U32 R152, R224, R152, RZ ;  /* 0x00000098e0982227 */ /* 0x004fca00078e00ff */
[----:B------:R-:W-:-:S07]  /*e600*/  @P2 SHF.R.U32.HI R224, RZ, R153, R152 ;  /* 0x00000099ffe02219 */ /* 0x000fce0000011698 */
.L_x_5905:
[----:B------:R-:W-:Y:S05]  /*e610*/  BSYNC B2 ;  /* 0x0000000000027941 */ /* 0x000fea0003800000 */
.L_x_5903:
[----:B------:R-:W-:-:S04]  /*e620*/  IMAD R11, R224, R172, -R11 ;  /* 0x000000ace00b7224 */ /* 0x000fc800078e0a0b */
[----:B------:R-:W-:-:S05]  /*e630*/  IMAD.IADD R11, R11, 0x1, -R189 ;  /* 0x000000010b0b7824 */ /* 0x000fca00078e0abd */
[----:B------:R-:W-:Y:S02]  /*e640*/  VIMNMX R223, R223, R11, !PT ;  /* 0x0000000bdfdf7248 */ /* 0x000fe40007fe0100 */
[----:B------:R-:W-:-:S07]  /*e650*/  VIADDMNMX R222, R11, R172, R222, PT ;  /* 0x000000ac0bde7246 */ /* 0x000fce00038001de */
.L_x_5902:
[----:B------:R-:W-:Y:S02]  /*e660*/  FMNMX.FTZ R11, R202, R10, !PT ;  /* 0x0000000aca0b7209 */ /* 0x000fe40007810000 */
[----:B------:R-:W-:Y:S02]  /*e670*/  LOP3.LUT R16, R16, 0xffffdfff, RZ, 0xc0, !PT ;  /* 0xffffdfff10107812 */ /* 0x000fe400078ec0ff */
[----:B------:R-:W-:Y:S02]  /*e680*/  FMNMX.FTZ R11, R203, R11, !PT ;  /* 0x0000000bcb0b7209 */ /* 0x000fe40007810000 */
[----:B------:R-:W-:Y:S02]  /*e690*/  @P0 LOP3.LUT R16, R16, 0x2000, RZ, 0xfc, !PT ;  /* 0x0000200010100812 */ /* 0x000fe400078efcff */
[----:B------:R-:W-:Y:S02]  /*e6a0*/  FMNMX.FTZ R11, R156, R11, !PT ;  /* 0x0000000b9c0b7209 */ /* 0x000fe40007810000 */
[----:B------:R-:W-:-:S02]  /*e6b0*/  ISETP.GT.AND P0, PT, R223, 0x20, P1 ;  /* 0x00000020df00780c */ /* 0x000fc40000f04270 */
[----:B------:R-:W-:Y:S02]  /*e6c0*/  FMNMX.FTZ R11, R157, R11, !PT ;  /* 0x0000000b9d0b7209 */ /* 0x000fe40007810000 */
[----:B------:R-:W-:Y:S02]  /*e6d0*/  LOP3.LUT R16, R16, 0xfffeffff, RZ, 0xc0, !PT ;  /* 0xfffeffff10107812 */ /* 0x000fe400078ec0ff */
[----:B------:R-:W-:Y:S02]  /*e6e0*/  FMNMX.FTZ R11, R160, R11, !PT ;  /* 0x0000000ba00b7209 */ /* 0x000fe40007810000 */
[----:B------:R-:W-:Y:S02]  /*e6f0*/  ISETP.GT.AND P2, PT, R223, 0x1, P1 ;  /* 0x00000001df00780c */ /* 0x000fe40000f44270 */
[----:B------:R-:W-:Y:S02]  /*e700*/  FMNMX.FTZ R11, R161, R11, !PT ;  /* 0x0000000ba10b7209 */ /* 0x000fe40007810000 */
[----:B------:R-:W-:-:S02]  /*e710*/  ISETP.GT.AND P3, PT, R223, 0x8, P1 ;  /* 0x00000008df00780c */ /* 0x000fc40000f64270 */
[----:B------:R-:W-:Y:S02]  /*e720*/  FMNMX.FTZ R11, R164, R11, !PT ;  /* 0x0000000ba40b7209 */ /* 0x000fe40007810000 */
[----:B------:R-:W-:Y:S02]  /*e730*/  @P0 LOP3.LUT R16, R16, 0x10000, RZ, 0xfc, !PT ;  /* 0x0001000010100812 */ /* 0x000fe400078efcff */
[----:B------:R-:W-:Y:S02]  /*e740*/  FMNMX.FTZ R11, R165, R11, !PT ;  /* 0x0000000ba50b7209 */ /* 0x000fe40007810000 */
[C---:B------:R-:W-:Y:S02]  /*e750*/  ISETP.GT.AND P0, PT, R223.reuse, 0x38, P1 ;  /* 0x00000038df00780c */ /* 0x040fe40000f04270 */
[----:B------:R-:W-:Y:S02]  /*e760*/  FMNMX.FTZ R11, R168, R11, !PT ;  /* 0x0000000ba80b7209 */ /* 0x000fe40007810000 */
[----:B------:R-:W-:-:S02]  /*e770*/  ISETP.GT.AND P4, PT, R223, 0x9, P1 ;  /* 0x00000009df00780c */ /* 0x000fc40000f84270 */
[----:B------:R-:W-:Y:S02]  /*e780*/  FMNMX.FTZ R11, R169, R11, !PT ;  /* 0x0000000ba90b7209 */ /* 0x000fe40007810000 */
[----:B------:R-:W-:Y:S02]  /*e790*/  LOP3.LUT R16, R16, 0xfffffffd, RZ, 0xc0, !PT ;  /* 0xfffffffd10107812 */ /* 0x000fe400078ec0ff */
[----:B------:R-:W-:Y:S02]  /*e7a0*/  FMNMX.FTZ R11, R225, R11, !PT ;  /* 0x0000000be10b7209 */ /* 0x000fe40007810000 */
[C---:B------:R-:W-:Y:S02]  /*e7b0*/  ISETP.LT.OR P2, PT, R222.reuse, 0x2, P2 ;  /* 0x00000002de00780c */ /* 0x040fe40001741670 */
[----:B------:R-:W-:Y:S02]  /*e7c0*/  FMNMX.FTZ R11, R173, R11, !PT ;  /* 0x0000000bad0b7209 */ /* 0x000fe40007810000 */
[----:B------:R-:W-:-:S02]  /*e7d0*/  ISETP.LT.OR P3, PT, R222, 0x9, P3 ;  /* 0x00000009de00780c */ /* 0x000fc40001f61670 */
[----:B------:R-:W-:Y:S02]  /*e7e0*/  FMNMX.FTZ R11, R176, R11, !PT ;  /* 0x0000000bb00b7209 */ /* 0x000fe40007810000 */
[----:B------:R-:W-:Y:S02]  /*e7f0*/  ISETP.LT.OR P4, PT, R222, 0xa, P4 ;  /* 0x0000000ade00780c */ /* 0x000fe40002781670 */
[----:B------:R-:W-:Y:S02]  /*e800*/  FMNMX.FTZ R11, R177, R11, !PT ;  /* 0x0000000bb10b7209 */ /* 0x000fe40007810000 */
[----:B------:R-:W-:Y:S02]  /*e810*/  @P0 LOP3.LUT R16, R16, 0x2, RZ, 0xfc, !PT ;  /* 0x0000000210100812 */ /* 0x000fe400078efcff */
[----:B------:R-:W-:Y:S02]  /*e820*/  FMNMX.FTZ R11, R180, R11, !PT ;  /* 0x0000000bb40b7209 */ /* 0x000fe40007810000 */
[----:B------:R-:W-:-:S02]  /*e830*/  ISETP.GT.AND P0, PT, R223, RZ, P1 ;  /* 0x000000ffdf00720c */ /* 0x000fc40000f04270 */
[----:B------:R-:W-:Y:S02]  /*e840*/  FSEL R155, R155, -INF , !P2 ;  /* 0xff8000009b9b7808 */ /* 0x000fe40005000000 */
[----:B------:R-:W-:Y:S02]  /*e850*/  FSEL R158, R158, -INF , !P3 ;  /* 0xff8000009e9e7808 */ /* 0x000fe40005800000 */
[----:B------:R-:W-:Y:S02]  /*e860*/  FSEL R159, R159, -INF , !P4 ;  /* 0xff8000009f9f7808 */ /* 0x000fe40006000000 */
[C---:B------:R-:W-:Y:S02]  /*e870*/  ISETP.GT.AND P5, PT, R223.reuse, 0x10, P1 ;  /* 0x00000010df00780c */ /* 0x040fe40000fa4270 */
[C---:B------:R-:W-:Y:S02]  /*e880*/  ISETP.GT.AND P2, PT, R223.reuse, 0x11, P1 ;  /* 0x00000011df00780c */ /* 0x040fe40000f44270 */
[----:B------:R-:W-:-:S02]  /*e890*/  ISETP.GT.AND P3, PT, R223, 0x18, P1 ;  /* 0x00000018df00780c */ /* 0x000fc40000f64270 */
[----:B------:R-:W-:Y:S02]  /*e8a0*/  ISETP.GT.AND P4, PT, R223, 0x19, P1 ;  /* 0x00000019df00780c */ /* 0x000fe40000f84270 */
[----:B------:R-:W-:Y:S02]  /*e8b0*/  FMNMX.FTZ R11, R181, R11, !PT ;  /* 0x0000000bb50b7209 */ /* 0x000fe40007810000 */
[C---:B------:R-:W-:Y:S02]  /*e8c0*/  ISETP.LT.OR P5, PT, R222.reuse, 0x11, P5 ;  /* 0x00000011de00780c */ /* 0x040fe40002fa1670 */
[C---:B------:R-:W-:Y:S01]  /*e8d0*/  ISETP.LT.OR P2, PT, R222.reuse, 0x12, P2 ;  /* 0x00000012de00780c */ /* 0x040fe20001741670 */
[----:B------:R-:W2:Y:S01]  /*e8e0*/  SHFL.BFLY PT, R152, R11, 0x2, 0x1f ;  /* 0x0c401f000b987f89 */ /* 0x000ea200000e0000 */
[C---:B------:R-:W-:Y:S02]  /*e8f0*/  ISETP.LT.OR P3, PT, R222.reuse, 0x19, P3 ;  /* 0x00000019de00780c */ /* 0x040fe40001f61670 */
[----:B------:R-:W-:-:S02]  /*e900*/  ISETP.LT.OR P4, PT, R222, 0x1a, P4 ;  /* 0x0000001ade00780c */ /* 0x000fc40002781670 */
[----:B------:R-:W-:Y:S02]  /*e910*/  LOP3.LUT R16, R16, 0xffffffdf, RZ, 0xc0, !PT ;  /* 0xffffffdf10107812 */ /* 0x000fe400078ec0ff */
[----:B------:R-:W-:Y:S02]  /*e920*/  FSEL R162, R162, -INF , !P5 ;  /* 0xff800000a2a27808 */ /* 0x000fe40006800000 */
[----:B------:R-:W-:Y:S02]  /*e930*/  FSEL R163, R163, -INF , !P2 ;  /* 0xff800000a3a37808 */ /* 0x000fe40005000000 */
[----:B------:R-:W-:Y:S02]  /*e940*/  FSEL R166, R166, -INF , !P3 ;  /* 0xff800000a6a67808 */ /* 0x000fe40005800000 */
[----:B------:R-:W-:Y:S02]  /*e950*/  FSEL R167, R167, -INF , !P4 ;  /* 0xff800000a7a77808 */ /* 0x000fe40006000000 */
[----:B------:R-:W-:-:S02]  /*e960*/  ISETP.GT.AND P2, PT, R223, 0x21, P1 ;  /* 0x00000021df00780c */ /* 0x000fc40000f44270 */
[C---:B------:R-:W-:Y:S02]  /*e970*/  ISETP.GT.AND P3, PT, R223.reuse, 0x28, P1 ;  /* 0x00000028df00780c */ /* 0x040fe40000f64270 */
[C---:B------:R-:W-:Y:S02]  /*e980*/  ISETP.GT.AND P4, PT, R223.reuse, 0x29, P1 ;  /* 0x00000029df00780c */ /* 0x040fe40000f84270 */
[C---:B------:R-:W-:Y:S02]  /*e990*/  ISETP.GT.AND P5, PT, R223.reuse, 0x30, P1 ;  /* 0x00000030df00780c */ /* 0x040fe40000fa4270 */
[C---:B------:R-:W-:Y:S02]  /*e9a0*/  ISETP.GT.AND P6, PT, R223.reuse, 0x31, P1 ;  /* 0x00000031df00780c */ /* 0x040fe40000fc4270 */
[----:B------:R-:W-:Y:S02]  /*e9b0*/  ISETP.GT.AND P1, PT, R223, 0x39, P1 ;  /* 0x00000039df00780c */ /* 0x000fe40000f24270 */
[----:B------:R-:W-:-:S02]  /*e9c0*/  @P0 LOP3.LUT R16, R16, 0x20, RZ, 0xfc, !PT ;  /* 0x0000002010100812 */ /* 0x000fc400078efcff */
[----:B--2---:R-:W-:Y:S02]  /*e9d0*/  FMNMX.FTZ R152, R11, R152, !PT ;  /* 0x000000980b987209 */ /* 0x004fe40007810000 */
[C---:B------:R-:W-:Y:S02]  /*e9e0*/  LOP3.LUT P0, RZ, R16.reuse, 0x10000, RZ, 0xc0, !PT ;  /* 0x0001000010ff7812 */ /* 0x040fe4000780c0ff */
[----:B------:R-:W-:Y:S01]  /*e9f0*/  LOP3.LUT R16, R16, 0xfffffff7, RZ, 0xc0, !PT ;  /* 0xfffffff710107812 */ /* 0x000fe200078ec0ff */
[----:B------:R-:W2:Y:S01]  /*ea00*/  SHFL.BFLY PT, R172, R152, 0x1, 0x1f ;  /* 0x0c201f0098ac7f89 */ /* 0x000ea200000e0000 */
[C---:B------:R-:W-:Y:S02]  /*ea10*/  ISETP.LT.OR P0, PT, R222.reuse, 0x21, P0 ;  /* 0x00000021de00780c */ /* 0x040fe40000701670 */
[----:B------:R-:W-:Y:S02]  /*ea20*/  ISETP.LT.OR P5, PT, R222, 0x31, P5 ;  /* 0x00000031de00780c */ /* 0x000fe40002fa1670 */
[----:B------:R-:W-:-:S02]  /*ea30*/  @P1 LOP3.LUT R16, R16, 0x8, RZ, 0xfc, !PT ;  /* 0x0000000810101812 */ /* 0x000fc400078efcff */
[----:B------:R-:W-:Y:S02]  /*ea40*/  ISETP.LT.OR P6, PT, R222, 0x32, P6 ;  /* 0x00000032de00780c */ /* 0x000fe400037c1670 */
[C---:B------:R-:W-:Y:S02]  /*ea50*/  LOP3.LUT P1, RZ, R16.reuse, 0x2, RZ, 0xc0, !PT ;  /* 0x0000000210ff7812 */ /* 0x040fe4000782c0ff */
[----:B------:R-:W-:Y:S02]  /*ea60*/  LOP3.LUT R16, R16, 0xffffffbf, RZ, 0xc0, !PT ;  /* 0xffffffbf10107812 */ /* 0x000fe400078ec0ff */
[----:B------:R-:W-:Y:S02]  /*ea70*/  FSEL R178, R178, -INF , !P5 ;  /* 0xff800000b2b27808 */ /* 0x000fe40006800000 */
[----:B------:R-:W-:Y:S02]  /*ea80*/  @P0 LOP3.LUT R16, R16, 0x40, RZ, 0xfc, !PT ;  /* 0x0000004010100812 */ /* 0x000fe400078efcff */
[----:B------:R-:W-:-:S02]  /*ea90*/  ISETP.LT.OR P0, PT, R222, 0x22, P2 ;  /* 0x00000022de00780c */ /* 0x000fc40001701670 */
[C---:B------:R-:W-:Y:S02]  /*eaa0*/  LOP3.LUT P2, RZ, R16.reuse, 0x20, RZ, 0xc0, !PT ;  /* 0x0000002010ff7812 */ /* 0x040fe4000784c0ff */
[----:B------:R-:W-:Y:S02]  /*eab0*/  LOP3.LUT R16, R16, 0xffffffef, RZ, 0xc0, !PT ;  /* 0xffffffef10107812 */ /* 0x000fe400078ec0ff */
[----:B------:R-:W-:Y:S02]  /*eac0*/  ISETP.LT.OR P2, PT, R222, 0x1, P2 ;  /* 0x00000001de00780c */ /* 0x000fe40001741670 */
[----:B--2---:R-:W-:Y:S02]  /*ead0*/  FMNMX.FTZ R172, R152, R172, !PT ;  /* 0x000000ac98ac7209 */ /* 0x004fe40007810000 */
[----:B------:R-:W-:Y:S02]  /*eae0*/  FSEL R154, R154, -INF , !P2 ;  /* 0xff8000009a9a7808 */ /* 0x000fe40005000000 */
[----:B------:R-:W-:-:S02]  /*eaf0*/  ISETP.LT.OR P1, PT, R222, 0x39, P1 ;  /* 0x00000039de00780c */ /* 0x000fc40000f21670 */
[----:B------:R-:W-:Y:S02]  /*eb00*/  @P0 LOP3.LUT R16, R16, 0x10, RZ, 0xfc, !PT ;  /* 0x0000001010100812 */ /* 0x000fe400078efcff */
[----:B------:R-:W-:Y:S02]  /*eb10*/  ISETP.LT.OR P0, PT, R222, 0x29, P3 ;  /* 0x00000029de00780c */ /* 0x000fe40001f01670 */
[C---:B------:R-:W-:Y:S02]  /*eb20*/  LOP3.LUT P3, RZ, R16.reuse, 0x8, RZ, 0xc0, !PT ;  /* 0x0000000810ff7812 */ /* 0x040fe4000786c0ff */
[----:B------:R-:W-:Y:S02]  /*eb30*/  LOP3.LUT R16, R16, 0xfffffffb, RZ, 0xc0, !PT ;  /* 0xfffffffb10107812 */ /* 0x000fe400078ec0ff */
[----:B------:R-:W-:Y:S02]  /*eb40*/  FSEL R179, R179, -INF , !P6 ;  /* 0xff800000b3b37808 */ /* 0x000fe40007000000 */
[----:B------:R-:W-:-:S02]  /*eb50*/  ISETP.LT.OR P3, PT, R222, 0x3a, P3 ;  /* 0x0000003ade00780c */ /* 0x000fc40001f61670 */
[----:B------:R-:W-:Y:S02]  /*eb60*/  FSEL R182, R182, -INF , !P1 ;  /* 0xff800000b6b67808 */ /* 0x000fe40004800000 */
[----:B------:R-:W-:Y:S02]  /*eb70*/  FSEL R183, R183, -INF , !P3 ;  /* 0xff800000b7b77808 */ /* 0x000fe40005800000 */
[----:B------:R-:W-:Y:S02]  /*eb80*/  @P0 LOP3.LUT R16, R16, 0x4, RZ, 0xfc, !PT ;  /* 0x0000000410100812 */ /* 0x000fe400078efcff */
[----:B------:R-:W-:Y:S02]  /*eb90*/  ISETP.LT.OR P0, PT, R222, 0x2a, P4 ;  /* 0x0000002ade00780c */ /* 0x000fe40002701670 */
[----:B------:R-:W-:Y:S02]  /*eba0*/  FSETP.NEU.FTZ.AND P4, PT, R172, -INF , PT ;  /* 0xff800000ac00780b */ /* 0x000fe40003f9d000 */
[----:B------:R-:W-:-:S02]  /*ebb0*/  LOP3.LUT R16, R16, 0xffffbfff, RZ, 0xc0, !PT ;  /* 0xffffbfff10107812 */ /* 0x000fc400078ec0ff */
[----:B------:R-:W-:Y:S02]  /*ebc0*/  FSEL R11, R172, RZ, P4 ;  /* 0x000000ffac0b7208 */ /* 0x000fe40002000000 */
[----:B------:R-:W-:-:S03]  /*ebd0*/  ISETP.NE.AND P1, PT, R197, RZ, PT ;  /* 0x000000ffc500720c */ /* 0x000fc60003f25270 */
[----:B------:R-:W-:Y:S01]  /*ebe0*/  FADD.FTZ R10, -R11, R10 ;  /* 0x0000000a0b0a7221 */ /* 0x000fe20000010100 */
[----:B------:R-:W-:Y:S01]  /*ebf0*/  IMAD.U32 R11, RZ, RZ, UR38 ;  /* 0x00000026ff0b7e24 */ /* 0x000fe2000f8e00ff */
[----:B------:R-:W-:-:S03]  /*ec00*/  @P0 LOP3.LUT R16, R16, 0x4000, RZ, 0xfc, !PT ;  /* 0x0000400010100812 */ /* 0x000fc600078efcff */
[-C--:B------:R-:W-:Y:S01]  /*ec10*/  FMUL.FTZ R152, R172, R11.reuse ;  /* 0x0000000bac987220 */ /* 0x080fe20000410000 */
[----:B------:R-:W-:Y:S01]  /*ec20*/  LOP3.LUT P0, RZ, R16, 0x10, RZ, 0xc0, !PT ;  /* 0x0000001010ff7812 */ /* 0x000fe2000780c0ff */
[----:B------:R-:W-:Y:S01]  /*ec30*/  FMUL.FTZ R10, R10, R11 ;  /* 0x0000000b0a0a7220 */ /* 0x000fe20000410000 */
[----:B------:R-:W-:Y:S02]  /*ec40*/  LOP3.LUT R16, R16, 0xffff7fff, RZ, 0xc0, !PT ;  /* 0xffff7fff10107812 */ /* 0x000fe400078ec0ff */
[----:B------:R-:W-:Y:S01]  /*ec50*/  FSEL R152, R152, RZ, P4 ;  /* 0x000000ff98987208 */ /* 0x000fe20002000000 */
[----:B------:R-:W-:-:S04]  /*ec60*/  @!P1 IMAD R17, R17, 0x40, R194 ;  /* 0x0000004011119824 */ /* 0x000fc800078e02c2 */
        /* <DEDUP_REMOVED lines=16> */
[----:B------:R-:W-:Y:S01]  /*ed70*/  FMNMX.FTZ R152, R154, R14, !PT ;  /* 0x0000000e9a987209 */ /* 0x000fe20007810000 */
[----:B------:R-:W-:Y:S01]  /*ed80*/  MUFU.EX2 R203, R203 ;  /* 0x000000cb00cb7308 */ /* 0x000fe20000000800 */
[----:B------:R-:W-:Y:S01]  /*ed90*/  @P0 LOP3.LUT R16, R16, 0x8000, RZ, 0xfc, !PT ;  /* 0x0000800010100812 */ /* 0x000fe200078efcff */
[----:B------:R-:W-:Y:S01]  /*eda0*/  @!P1 IMAD R17, R17, 0x4, R2 ;  /* 0x0000000411119824 */ /* 0x000fe200078e0202 */
[----:B------:R-:W-:-:S02]  /*edb0*/  FMNMX.FTZ R152, R155, R152, !PT ;  /* 0x000000989b987209 */ /* 0x000fc40007810000 */
[----:B------:R-:W-:Y:S02]  /*edc0*/  LOP3.LUT P0, RZ, R16, 0x40, RZ, 0xc0, !PT ;  /* 0x0000004010ff7812 */ /* 0x000fe4000780c0ff */
[----:B------:R-:W-:Y:S01]  /*edd0*/  FMNMX.FTZ R152, R158, R152, !PT ;  /* 0x000000989e987209 */ /* 0x000fe20007810000 */
[----:B------:R-:W-:Y:S01]  /*ede0*/  MUFU.EX2 R156, R156 ;  /* 0x0000009c009c7308 */ /* 0x000fe20000000800 */
[----:B------:R-:W-:Y:S02]  /*edf0*/  FSEL R170, R170, -INF , !P0 ;  /* 0xff800000aaaa7808 */ /* 0x000fe40004000000 */
[----:B------:R-:W-:Y:S02]  /*ee00*/  FMNMX.FTZ R152, R159, R152, !PT ;  /* 0x000000989f987209 */ /* 0x000fe40007810000 */
[----:B------:R-:W-:Y:S02]  /*ee10*/  LOP3.LUT P0, RZ, R16, 0x8000, RZ, 0xc0, !PT ;  /* 0x0000800010ff7812 */ /* 0x000fe4000780c0ff */
[----:B------:R-:W-:Y:S01]  /*ee20*/  FMNMX.FTZ R152, R162, R152, !PT ;  /* 0x00000098a2987209 */ /* 0x000fe20007810000 */
[----:B------:R-:W2:Y:S01]  /*ee30*/  MUFU.EX2 R157, R157 ;  /* 0x0000009d009d7308 */ /* 0x000ea20000000800 */
[----:B------:R-:W-:-:S02]  /*ee40*/  LOP3.LUT P4, RZ, R16, 0x4, RZ, 0xc0, !PT ;  /* 0x0000000410ff7812 */ /* 0x000fc4000788c0ff */
[----:B------:R-:W-:Y:S02]  /*ee50*/  FMNMX.FTZ R152, R163, R152, !PT ;  /* 0x00000098a3987209 */ /* 0x000fe40007810000 */
[----:B------:R-:W-:Y:S02]  /*ee60*/  FSEL R153, R171, -INF , !P0 ;  /* 0xff800000ab997808 */ /* 0x000fe40004000000 */
[----:B------:R-:W-:Y:S01]  /*ee70*/  FMNMX.FTZ R152, R166, R152, !PT ;  /* 0x00000098a6987209 */ /* 0x000fe20007810000 */
[----:B------:R-:W-:Y:S01]  /*ee80*/  MUFU.EX2 R160, R160 ;  /* 0x000000a000a07308 */ /* 0x000fe20000000800 */
[----:B------:R-:W-:Y:S02]  /*ee90*/  LOP3.LUT P0, RZ, R16, 0x4000, RZ, 0xc0, !PT ;  /* 0x0000400010ff7812 */ /* 0x000fe4000780c0ff */
[----:B------:R-:W-:Y:S02]  /*eea0*/  FMNMX.FTZ R152, R167, R152, !PT ;  /* 0x00000098a7987209 */ /* 0x000fe40007810000 */
        /* <DEDUP_REMOVED lines=15> */
[----:B------:R-:W3:Y:S01]  /*efa0*/  SHFL.BFLY PT, R152, R171, 0x2, 0x1f ;  /* 0x0c401f00ab987f89 */ /* 0x000ee200000e0000 */
[----:B------:R-:W-:Y:S08]  /*efb0*/  MUFU.EX2 R169, R169 ;  /* 0x000000a900a97308 */ /* 0x000ff00000000800 */
[----:B------:R-:W-:Y:S08]  /*efc0*/  MUFU.EX2 R173, R173 ;  /* 0x000000ad00ad7308 */ /* 0x000ff00000000800 */
[----:B------:R-:W-:Y:S01]  /*efd0*/  MUFU.EX2 R176, R176 ;  /* 0x000000b000b07308 */ /* 0x000fe20000000800 */
[----:B---3--:R-:W-:-:S07]  /*efe0*/  FMNMX.FTZ R171, R171, R152, !PT ;  /* 0x00000098abab7209 */ /* 0x008fce0007810000 */
[----:B------:R-:W-:Y:S01]  /*eff0*/  MUFU.EX2 R177, R177 ;  /* 0x000000b100b17308 */ /* 0x000fe20000000800 */
[----:B------:R-:W3:Y:S07]  /*f000*/  SHFL.BFLY PT, R220, R171, 0x1, 0x1f ;  /* 0x0c201f00abdc7f89 */ /* 0x000eee00000e0000 */
[----:B------:R4:W-:Y:S08]  /*f010*/  MUFU.EX2 R152, R202 ;  /* 0x000000ca00987308 */ /* 0x0009f00000000800 */
[----:B------:R-:W-:Y:S01]  /*f020*/  MUFU.EX2 R181, R181 ;  /* 0x000000b500b57308 */ /* 0x000fe20000000800 */
[----:B---3--:R-:W-:-:S04]  /*f030*/  FMNMX.FTZ R171, R171, R220, !PT ;  /* 0x000000dcabab7209 */ /* 0x008fc80007810000 */
[C---:B------:R-:W-:Y:S01]  /*f040*/  FSETP.NEU.FTZ.AND P2, PT, R171.reuse, -INF , PT ;  /* 0xff800000ab00780b */ /* 0x040fe20003f5d000 */
[----:B------:R-:W-:-:S03]  /*f050*/  FMUL.FTZ R222, R171, R11 ;  /* 0x0000000babde7220 */ /* 0x000fc60000410000 */
[----:B----4-:R-:W-:Y:S02]  /*f060*/  FSEL R202, R171, RZ, P2 ;  /* 0x000000ffabca7208 */ /* 0x010fe40001000000 */
[----:B------:R-:W-:-:S03]  /*f070*/  FSEL R222, R222, RZ, P2 ;  /* 0x000000ffdede7208 */ /* 0x000fc60001000000 */
[----:B------:R-:W-:Y:S02]  /*f080*/  FADD.FTZ R202, -R202, R14 ;  /* 0x0000000ecaca7221 */ /* 0x000fe40000010100 */
[----:B------:R3:W4:Y:S01]  /*f090*/  MUFU.EX2 R14, R10 ;  /* 0x0000000a000e7308 */ /* 0x0007220000000800 */
        /* <DEDUP_REMOVED lines=8> */
[-C--:B---3--:R-:W-:Y:S01]  /*f120*/  FMUL.FTZ R10, R202, R11.reuse ;  /* 0x0000000bca0a7220 */ /* 0x088fe20000410000 */
[-CC-:B------:R-:W-:Y:S01]  /*f130*/  FFMA.FTZ R202, R154, R11.reuse, -R222.reuse ;  /* 0x0000000b9aca7223 */ /* 0x180fe200000108de */
[----:B--2---:R-:W-:Y:S01]  /*f140*/  F2FP.BF16.F32.PACK_AB R154, R157, R156 ;  /* 0x0000009c9d9a723e */ /* 0x004fe200000010ff */
[-CC-:B------:R-:W-:Y:S01]  /*f150*/  FFMA.FTZ R153, R153, R11.reuse, -R222.reuse ;  /* 0x0000000b99997223 */ /* 0x180fe200000108de */
[-CC-:B------:R-:W-:Y:S01]  /*f160*/  FFMA.FTZ R174, R174, R11.reuse, -R222.reuse ;  /* 0x0000000baeae7223 */ /* 0x180fe200000108de */
[-CC-:B------:R-:W-:Y:S01]  /*f170*/  FFMA.FTZ R175, R175, R11.reuse, -R222.reuse ;  /* 0x0000000bafaf7223 */ /* 0x180fe200000108de */
[----:B------:R-:W-:Y:S01]  /*f180*/  FFMA.FTZ R178, R178, R11, -R222 ;  /* 0x0000000bb2b27223 */ /* 0x000fe200000108de */
[----:B------:R-:W2:Y:S01]  /*f190*/  MUFU.EX2 R10, R10 ;  /* 0x0000000a000a7308 */ /* 0x000ea20000000800 */
[----:B----4-:R-:W-:Y:S01]  /*f1a0*/  @!P1 STS [R17+0x28800], R14 ;  /* 0x0288000e11009388 */ /* 0x010fe20000000800 */
[----:B------:R-:W-:Y:S01]  /*f1b0*/  FFMA.FTZ R3, R14, R3, R152 ;  /* 0x000000030e037223 */ /* 0x000fe20000010098 */
[-CC-:B------:R-:W-:Y:S01]  /*f1c0*/  FFMA.FTZ R179, R179, R11.reuse, -R222.reuse ;  /* 0x0000000bb3b37223 */ /* 0x180fe200000108de */
[-CC-:B------:R-:W-:Y:S01]  /*f1d0*/  FFMA.FTZ R182, R182, R11.reuse, -R222.reuse ;  /* 0x0000000bb6b67223 */ /* 0x180fe200000108de */
[-C--:B------:R-:W-:Y:S01]  /*f1e0*/  FFMA.FTZ R183, R183, R11.reuse, -R222 ;  /* 0x0000000bb7b77223 */ /* 0x080fe200000108de */
[C---:B------:R-:W-:Y:S01]  /*f1f0*/  FADD.FTZ R3, R203.reuse, R3 ;  /* 0x00000003cb037221 */ /* 0x040fe20000010000 */
[----:B------:R-:W-:Y:S01]  /*f200*/  F2FP.BF16.F32.PACK_AB R152, R203, R152 ;  /* 0x00000098cb98723e */ /* 0x000fe200000010ff */
[----:B------:R-:W3:Y:S01]  /*f210*/  MUFU.EX2 R202, R202 ;  /* 0x000000ca00ca7308 */ /* 0x000ee20000000800 */
[----:B------:R-:W-:Y:S01]  /*f220*/  FMUL.FTZ R24, R24, R14 ;  /* 0x0000000e18187220 */ /* 0x000fe20000410000 */
[----:B------:R-:W-:Y:S01]  /*f230*/  FADD.FTZ R3, R156, R3 ;  /* 0x000000039c037221 */ /* 0x000fe20000010000 */
[----:B------:R-:W-:Y:S01]  /*f240*/  F2FP.BF16.F32.PACK_AB R156, R161, R160 ;  /* 0x000000a0a19c723e */ /* 0x000fe200000010ff */
[-C--:B------:R-:W-:Y:S01]  /*f250*/  FMUL.FTZ R25, R25, R14.reuse ;  /* 0x0000000e19197220 */ /* 0x080fe20000410000 */
[-C--:B------:R-:W-:Y:S01]  /*f260*/  FMUL.FTZ R28, R28, R14.reuse ;  /* 0x0000000e1c1c7220 */ /* 0x080fe20000410000 */
[----:B------:R-:W-:Y:S01]  /*f270*/  FADD.FTZ R3, R157, R3 ;  /* 0x000000039d037221 */ /* 0x000fe20000010000 */
[----:B------:R-:W-:Y:S01]  /*f280*/  FMUL.FTZ R29, R29, R14 ;  /* 0x0000000e1d1d7220 */ /* 0x000fe20000410000 */
[----:B------:R-:W-:Y:S01]  /*f290*/  MUFU.EX2 R159, R159 ;  /* 0x0000009f009f7308 */ /* 0x000fe20000000800 */
[----:B--2---:R2:W-:Y:S01]  /*f2a0*/  @!P1 STS [R17+0x28820], R10 ;  /* 0x0288200a11009388 */ /* 0x0045e20000000800 */
[----:B------:R-:W-:Y:S01]  /*f2b0*/  FADD.FTZ R3, R160, R3 ;  /* 0x00000003a0037221 */ /* 0x000fe20000010000 */
[----:B------:R-:W-:Y:S01]  /*f2c0*/  F2FP.BF16.F32.PACK_AB R160, R169, R168 ;  /* 0x000000a8a9a0723e */ /* 0x000fe200000010ff */
[-C--:B------:R-:W-:Y:S01]  /*f2d0*/  FMUL.FTZ R32, R32, R14.reuse ;  /* 0x0000000e20207220 */ /* 0x080fe20000410000 */
[-C--:B------:R-:W-:Y:S01]  /*f2e0*/  FMUL.FTZ R33, R33, R14.reuse ;  /* 0x0000000e21217220 */ /* 0x080fe20000410000 */
[----:B------:R-:W-:Y:S01]  /*f2f0*/  FADD.FTZ R3, R161, R3 ;  /* 0x00000003a1037221 */ /* 0x000fe20000010000 */
[----:B------:R-:W-:Y:S01]  /*f300*/  FMUL.FTZ R36, R36, R14 ;  /* 0x0000000e24247220 */ /* 0x000fe20000410000 */
[----:B------:R-:W-:Y:S01]  /*f310*/  MUFU.EX2 R157, R220 ;  /* 0x000000dc009d7308 */ /* 0x000fe20000000800 */
[----:B---3--:R-:W-:Y:S01]  /*f320*/  FFMA.FTZ R0, R10, R0, R202 ;  /* 0x000000000a007223 */ /* 0x008fe200000100ca */
[----:B------:R-:W-:Y:S01]  /*f330*/  FADD.FTZ R3, R164, R3 ;  /* 0x00000003a4037221 */ /* 0x000fe20000010000 */
[----:B--2---:R-:W-:Y:S01]  /*f340*/  FFMA.FTZ R17, R158, R11, -R222 ;  /* 0x0000000b9e117223 */ /* 0x004fe200000108de */
[----:B------:R-:W-:Y:S01]  /*f350*/  F2FP.BF16.F32.PACK_AB R158, R165, R164 ;  /* 0x000000a4a59e723e */ /* 0x000fe200000010ff */
[----:B------:R-:W-:Y:S01]  /*f360*/  FADD.FTZ R0, R155, R0 ;  /* 0x000000009b007221 */ /* 0x000fe20000010000 */
[----:B------:R-:W-:Y:S01]  /*f370*/  FADD.FTZ R3, R165, R3 ;  /* 0x00000003a5037221 */ /* 0x000fe20000010000 */
[----:B------:R-:W-:Y:S01]  /*f380*/  F2FP.BF16.F32.PACK_AB R164, R177, R176 ;  /* 0x000000b0b1a4723e */ /* 0x000fe200000010ff */
[----:B------:R-:W-:Y:S01]  /*f390*/  MUFU.EX2 R163, R163 ;  /* 0x000000a300a37308 */ /* 0x000fe20000000800 */
[-C--:B------:R-:W-:Y:S01]  /*f3a0*/  FMUL.FTZ R37, R37, R14.reuse ;  /* 0x0000000e25257220 */ /* 0x080fe20000410000 */
[----:B------:R-:W-:Y:S01]  /*f3b0*/  FADD.FTZ R3, R168, R3 ;  /* 0x00000003a8037221 */ /* 0x000fe20000010000 */
[-C--:B------:R-:W-:Y:S01]  /*f3c0*/  FMUL.FTZ R40, R40, R14.reuse ;  /* 0x0000000e28287220 */ /* 0x080fe20000410000 */
[-C--:B------:R-:W-:Y:S01]  /*f3d0*/  FMUL.FTZ R41, R41, R14.reuse ;  /* 0x0000000e29297220 */ /* 0x080fe20000410000 */
[-C--:B------:R-:W-:Y:S01]  /*f3e0*/  FMUL.FTZ R44, R44, R14.reuse ;  /* 0x0000000e2c2c7220 */ /* 0x080fe20000410000 */
[----:B------:R-:W-:Y:S01]  /*f3f0*/  FADD.FTZ R3, R169, R3 ;  /* 0x00000003a9037221 */ /* 0x000fe20000010000 */
        /* <DEDUP_REMOVED lines=22> */
[----:B------:R-:W-:Y:S01]  /*f560*/  FADD.FTZ R0, R159, R0 ;  /* 0x000000009f007221 */ /* 0x000fe20000010000 */
[-C--:B------:R-:W-:Y:S01]  /*f570*/  FMUL.FTZ R81, R81, R14.reuse ;  /* 0x0000000e51517220 */ /* 0x080fe20000410000 */
[-C--:B------:R-:W-:Y:S01]  /*f580*/  FMUL.FTZ R84, R84, R14.reuse ;  /* 0x0000000e54547220 */ /* 0x080fe20000410000 */
[----:B------:R-:W2:Y:S01]  /*f590*/  MUFU.EX2 R161, R170 ;  /* 0x000000aa00a17308 */ /* 0x000ea20000000800 */
[----:B------:R-:W-:Y:S01]  /*f5a0*/  FADD.FTZ R0, R157, R0 ;  /* 0x000000009d007221 */ /* 0x000fe20000010000 */
[----:B------:R-:W-:Y:S01]  /*f5b0*/  F2FP.BF16.F32.PACK_AB R157, R163, R157 ;  /* 0x0000009da39d723e */ /* 0x000fe200000010ff */
[-C--:B------:R-:W-:Y:S01]  /*f5c0*/  FMUL.FTZ R85, R85, R14.reuse ;  /* 0x0000000e55557220 */ /* 0x080fe20000410000 */
[-C--:B------:R-:W-:Y:S01]  /*f5d0*/  FMUL.FTZ R88, R88, R14.reuse ;  /* 0x0000000e58587220 */ /* 0x080fe20000410000 */
[----:B------:R-:W-:Y:S01]  /*f5e0*/  FADD.FTZ R0, R163, R0 ;  /* 0x00000000a3007221 */ /* 0x000fe20000010000 */
[-C--:B------:R-:W-:Y:S01]  /*f5f0*/  FMUL.FTZ R89, R89, R14.reuse ;  /* 0x0000000e59597220 */ /* 0x080fe20000410000 */
[-C--:B------:R-:W-:Y:S01]  /*f600*/  FMUL.FTZ R92, R92, R14.reuse ;  /* 0x0000000e5c5c7220 */ /* 0x080fe20000410000 */
[----:B------:R-:W5:Y:S01]  /*f610*/  MUFU.EX2 R162, R225 ;  /* 0x000000e100a27308 */ /* 0x000f620000000800 */
[----:B---3--:R-:W-:Y:S01]  /*f620*/  FADD.FTZ R0, R221, R0 ;  /* 0x00000000dd007221 */ /* 0x008fe20000010000 */
[-C--:B------:R-:W-:Y:S01]  /*f630*/  FMUL.FTZ R93, R93, R14.reuse ;  /* 0x0000000e5d5d7220 */ /* 0x080fe20000410000 */
[-C--:B------:R-:W-:Y:S01]  /*f640*/  FMUL.FTZ R96, R96, R14.reuse ;  /* 0x0000000e60607220 */ /* 0x080fe20000410000 */
[-C--:B------:R-:W-:Y:S01]  /*f650*/  FMUL.FTZ R97, R97, R14.reuse ;  /* 0x0000000e61617220 */ /* 0x080fe20000410000 */
[----:B----4-:R-:W-:Y:S01]  /*f660*/  FADD.FTZ R0, R167, R0 ;  /* 0x00000000a7007221 */ /* 0x010fe20000010000 */
[-C--:B------:R-:W-:Y:S01]  /*f670*/  FMUL.FTZ R100, R100, R14.reuse ;  /* 0x0000000e64647220 */ /* 0x080fe20000410000 */
[-C--:B------:R-:W-:Y:S01]  /*f680*/  FMUL.FTZ R101, R101, R14.reuse ;  /* 0x0000000e65657220 */ /* 0x080fe20000410000 */
[----:B------:R3:W4:Y:S01]  /*f690*/  MUFU.EX2 R165, R153 ;  /* 0x0000009900a57308 */ /* 0x0007220000000800 */
        /* <DEDUP_REMOVED lines=8> */
[----:B-----5:R-:W-:Y:S01]  /*f720*/  FADD.FTZ R3, R162, R3 ;  /* 0x00000003a2037221 */ /* 0x020fe20000010000 */
[----:B---3--:R-:W-:Y:S01]  /*f730*/  F2FP.BF16.F32.PACK_AB R153, R155, R202 ;  /* 0x000000ca9b99723e */ /* 0x008fe200000010ff */
[-C--:B------:R-:W-:Y:S01]  /*f740*/  FMUL.FTZ R116, R116, R14.reuse ;  /* 0x0000000e74747220 */ /* 0x080fe20000410000 */
[----:B------:R-:W-:Y:S01]  /*f750*/  F2FP.BF16.F32.PACK_AB R155, R159, R17 ;  /* 0x000000119f9b723e */ /* 0x000fe200000010ff */
[----:B------:R-:W-:Y:S01]  /*f760*/  BAR.SYNC.DEFER_BLOCKING 0xf, 0x100 ;  /* 0x03c4000000007b1d */ /* 0x000fe20000010000 */
[----:B------:R-:W-:Y:S01]  /*f770*/  FADD.FTZ R3, R173, R3 ;  /* 0x00000003ad037221 */ /* 0x000fe20000010000 */
[----:B------:R-:W-:Y:S01]  /*f780*/  F2FP.BF16.F32.PACK_AB R159, R167, R221 ;  /* 0x000000dda79f723e */ /* 0x000fe200000010ff */
[----:B------:R-:W-:Y:S01]  /*f790*/  FMUL.FTZ R117, R117, R14 ;  /* 0x0000000e75757220 */ /* 0x000fe20000410000 */
[----:B----4-:R-:W-:Y:S01]  /*f7a0*/  FADD.FTZ R0, R165, R0 ;  /* 0x00000000a5007221 */ /* 0x010fe20000010000 */
[----:B------:R-:W-:Y:S01]  /*f7b0*/  FADD.FTZ R3, R176, R3 ;  /* 0x00000003b0037221 */ /* 0x000fe20000010000 */
[----:B------:R-:W3:Y:S01]  /*f7c0*/  MUFU.EX2 R175, R175 ;  /* 0x000000af00af7308 */ /* 0x000ee20000000800 */
[----:B------:R-:W-:Y:S01]  /*f7d0*/  F2FP.BF16.F32.PACK_AB R162, R173, R162 ;  /* 0x000000a2ada2723e */ /* 0x000fe200000010ff */
[-C--:B------:R-:W-:Y:S01]  /*f7e0*/  FMUL.FTZ R120, R120, R14.reuse ;  /* 0x0000000e78787220 */ /* 0x080fe20000410000 */
[----:B------:R-:W-:Y:S01]  /*f7f0*/  FADD.FTZ R3, R177, R3 ;  /* 0x00000003b1037221 */ /* 0x000fe20000010000 */
[----:B------:R-:W-:Y:S01]  /*f800*/  F2FP.BF16.F32.PACK_AB R161, R165, R161 ;  /* 0x000000a1a5a1723e */ /* 0x000fe200000010ff */
[-C--:B------:R-:W-:Y:S01]  /*f810*/  FMUL.FTZ R121, R121, R14.reuse ;  /* 0x0000000e79797220 */ /* 0x080fe20000410000 */
[----:B--2---:R-:W-:Y:S01]  /*f820*/  FADD.FTZ R0, R174, R0 ;  /* 0x00000000ae007221 */ /* 0x004fe20000010000 */
        /* <DEDUP_REMOVED lines=12> */
[----:B------:R3:W-:Y:S01]  /*f8f0*/  STSM.16.M88.4 [R200+0x26800], R152 ;  /* 0x02680098c8007844 */ /* 0x0007e20000000200 */
[-C--:B------:R-:W-:Y:S01]  /*f900*/  FMUL.FTZ R140, R140, R14.reuse ;  /* 0x0000000e8c8c7220 */ /* 0x080fe20000410000 */
[-C--:B------:R-:W-:Y:S01]  /*f910*/  FMUL.FTZ R141, R141, R14.reuse ;  /* 0x0000000e8d8d7220 */ /* 0x080fe20000410000 */
[-C--:B------:R-:W-:Y:S01]  /*f920*/  FMUL.FTZ R144, R144, R14.reuse ;  /* 0x0000000e90907220 */ /* 0x080fe20000410000 */
[----:B------:R3:W-:Y:S01]  /*f930*/  STSM.16.M88.4 [R205], R156 ;  /* 0x0000009ccd007844 */ /* 0x0007e20000000200 */
[----:B------:R-:W5:Y:S01]  /*f940*/  MUFU.EX2 R179, R179 ;  /* 0x000000b300b37308 */ /* 0x000f620000000800 */
[----:B--2---:R-:W-:Y:S01]  /*f950*/  FADD.FTZ R0, R178, R0 ;  /* 0x00000000b2007221 */ /* 0x004fe20000010000 */
[-C--:B------:R-:W-:Y:S01]  /*f960*/  FMUL.FTZ R145, R145, R14.reuse ;  /* 0x0000000e91917220 */ /* 0x080fe20000410000 */
[----:B------:R3:W-:Y:S01]  /*f970*/  STSM.16.M88.4 [R201], R160 ;  /* 0x000000a0c9007844 */ /* 0x0007e20000000200 */
[-C--:B------:R-:W-:Y:S01]  /*f980*/  FMUL.FTZ R148, R148, R14.reuse ;  /* 0x0000000e94947220 */ /* 0x080fe20000410000 */
[----:B------:R-:W-:Y:S01]  /*f990*/  FMUL.FTZ R149, R149, R14 ;  /* 0x0000000e95957220 */ /* 0x000fe20000410000 */
[-C--:B------:R-:W-:Y:S01]  /*f9a0*/  FMUL.FTZ R26, R26, R10.reuse ;  /* 0x0000000a1a1a7220 */ /* 0x080fe20000410000 */
[----:B------:R-:W-:Y:S01]  /*f9b0*/  FMUL.FTZ R27, R27, R10 ;  /* 0x0000000a1b1b7220 */ /* 0x000fe20000410000 */
[----:B------:R-:W2:Y:S01]  /*f9c0*/  MUFU.EX2 R182, R182 ;  /* 0x000000b600b67308 */ /* 0x000ea20000000800 */
[----:B----4-:R-:W-:Y:S01]  /*f9d0*/  FADD.FTZ R3, R166, R3 ;  /* 0x00000003a6037221 */ /* 0x010fe20000010000 */
[----:B------:R-:W-:Y:S01]  /*f9e0*/  F2FP.BF16.F32.PACK_AB R166, R181, R166 ;  /* 0x000000a6b5a6723e */ /* 0x000fe200000010ff */
[-C--:B------:R-:W-:Y:S01]  /*f9f0*/  FMUL.FTZ R30, R30, R10.reuse ;  /* 0x0000000a1e1e7220 */ /* 0x080fe20000410000 */
[-C--:B------:R-:W-:Y:S01]  /*fa00*/  FMUL.FTZ R31, R31, R10.reuse ;  /* 0x0000000a1f1f7220 */ /* 0x080fe20000410000 */
[----:B------:R-:W-:Y:S01]  /*fa10*/  FADD.FTZ R3, R181, R3 ;  /* 0x00000003b5037221 */ /* 0x000fe20000010000 */
[-C--:B------:R-:W-:Y:S01]  /*fa20*/  FMUL.FTZ R34, R34, R10.reuse ;  /* 0x0000000a22227220 */ /* 0x080fe20000410000 */
[----:B------:R-:W-:Y:S01]  /*fa30*/  FMUL.FTZ R35, R35, R10 ;  /* 0x0000000a23237220 */ /* 0x000fe20000410000 */
[----:B------:R-:W4:Y:S01]  /*fa40*/  MUFU.EX2 R183, R183 ;  /* 0x000000b700b77308 */ /* 0x000f220000000800 */
[C---:B-----5:R-:W-:Y:S01]  /*fa50*/  FADD.FTZ R0, R179.reuse, R0 ;  /* 0x00000000b3007221 */ /* 0x060fe20000010000 */
        /* <DEDUP_REMOVED lines=63> */
[----:B---3--:R-:W-:Y:S06]  /*fe50*/  @!P0 BRA `(.L_x_5906) ;  /* 0x0000000000048947 */ /* 0x008fec0003800000 */
[----:B------:R-:W-:Y:S01]  /*fe60*/  BPT.TRAP 0x1 ;  /* 0x000000040000795c */ /* 0x000fe20000300000 */
.L_x_5906:
[----:B------:R2:W3:Y:S01]  /*fe70*/  SYNCS.PHASECHK.TRANS64.TRYWAIT P1, [R209+URZ+0x28c50], R210 ;  /* 0x028c50d2d10075a7 */ /* 0x0004e2000802017f */
[----:B------:R-:W-:Y:S05]  /*fe80*/  @!P0 BRA `(.L_x_5907) ;  /* 0x0000000000048947 */ /* 0x000fea0003800000 */
[----:B------:R-:W-:Y:S01]  /*fe90*/  BPT.TRAP 0x1 ;  /* 0x000000040000795c */ /* 0x000fe20000300000 */
.L_x_5907:
[----:B------:R-:W-:Y:S04]  /*fea0*/  BSSY B2, `(.L_x_5908) ;  /* 0x0000004000027945 */ /* 0x000fe80003800000 */
[----:B---3--:R-:W-:Y:S05]  /*feb0*/  @P1 BRA `(.L_x_5909) ;  /* 0x0000000000081947 */ /* 0x008fea0003800000 */
[----:B------:R-:W3:Y:S02]  /*fec0*/  SYNCS.PHASECHK.TRANS64.TRYWAIT P1, [R209+URZ+0x28c50], R210 ;  /* 0x028c50d2d10075a7 */ /* 0x000ee4000802017f */
[----:B---3--:R-:W-:Y:S05]  /*fed0*/  @!P1 BRA `(.L_x_5910) ;  /* 0x0000013800109947 */ /* 0x008fea0003800000 */
.L_x_5909:
[----:B------:R-:W-:Y:S05]  /*fee0*/  BSYNC B2 ;  /* 0x0000000000027941 */ /* 0x000fea0003800000 */
.L_x_5908:
[----:B------:R-:W-:Y:S01]  /*fef0*/  IMAD R168, R208, 0x1000, R195 ;  /* 0x00001000d0a87824 */ /* 0x000fe200078e02c3 */
[----:B------:R-:W-:Y:S01]  /*ff00*/  WARPGROUP.ARRIVE ;  /* 0x00000000000079c5 */ /* 0x000fe20000000000 */
[----:B------:R-:W-:-:S03]  /*ff10*/  IMAD.MOV.U32 R169, RZ, RZ, 0x40000040 ;  /* 0x40000040ffa97424 */ /* 0x000fc600078e00ff */
[----:B------:R-:W-:Y:S02]  /*ff20*/  R2UR UR6, R168 ;  /* 0x00000000a80672ca */ /* 0x000fe400000e0000 */
[----:B------:R-:W-:Y:S01]  /*ff30*/  R2UR UR7, R169 ;  /* 0x00000000a90772ca */ /* 0x000fe200000e0000 */
[----:B------:R-:W-:-:S12]  /*ff40*/  IMAD.MOV.U32 R169, RZ, RZ, 0x40000040 ;  /* 0x40000040ffa97424 */ /* 0x000fd800078e00ff */
[----:B------:R-:W-:Y:S03]  /*ff50*/  HGMMA.64x256x16.F32.BF16 R24, R152, gdesc[UR4].tnspB, R24, gsb0 ;  /* 0x43e0000498187df0 */ /* 0x000fe60008001818 */
[----:B------:R-:W-:Y:S02]  /*ff60*/  WARPGROUP.DEPBAR.LE gsb0, 0x0 ;  /* 0x00008000000079c5 */ /* 0x000fe40000010000 */
[----:B------:R-:W-:Y:S01]  /*ff70*/  VIADD R152, R168, 0x80 ;  /* 0x00000080a8987836 */ /* 0x000fe20000000000 */
        /* <DEDUP_REMOVED lines=31> */
.L_x_5911:
[----:B------:R-:W-:Y:S01]  /*10170*/  ISETP.GT.AND P1, PT, R15, R211, PT ;  /* 0x000000d30f00720c */ /* 0x000fe20003f24270 */
[----:B0123--:R-:W-:Y:S02]  /*10180*/  VIADD R209, R209, 0x28c60 ;  /* 0x00028c60d1d17836 */ /* 0x00ffe40000000000 */
[----:B------:R-:W-:Y:S02]  /*10190*/  VIADD R15, R15, 0xffffffff ;  /* 0xffffffff0f0f7836 */ /* 0x000fe40000000000 */
[----:B------:R-:W-:Y:S01]  /*101a0*/  IMAD.MOV.U32 R14, RZ, RZ, R171 ;  /* 0x000000ffff0e7224 */ /* 0x000fe200078e00ab */
[----:B------:R-:W-:Y:S01]  /*101b0*/  PRMT R209, R186, 0x654, R209 ;  /* 0x00000654bad17816 */ /* 0x000fe200000000d1 */
[----:B------:R-:W-:Y:S02]  /*101c0*/  IMAD.MOV.U32 R10, RZ, RZ, R172 ;  /* 0x000000ffff0a7224 */ /* 0x000fe400078e00ac */
[----:B------:R-:W-:Y:S01]  /*101d0*/  IMAD.MOV.U32 R17, RZ, RZ, R208 ;  /* 0x000000ffff117224 */ /* 0x000fe200078e00d0 */
[----:B------:R0:W-:Y:S03]  /*101e0*/  SYNCS.ARRIVE.TRANS64.RED.A1T0 RZ, [R209+URZ], RZ ;  /* 0x000000ffd1ff79a7 */ /* 0x0001e6000810043f */
[----:B------:R-:W-:Y:S05]  /*101f0*/  @P1 BRA `(.L_x_5912) ;  /* 0xffffffd800541947 */ /* 0x000fea000383ffff */
[----:B------:R-:W-:Y:S05]  /*10200*/  BSYNC B0 ;  /* 0x0000000000007941 */ /* 0x000fea0003800000 */
.L_x_5891:
[----:B------:R-:W-:Y:S02]  /*10210*/  IMAD.MOV.U32 R14, RZ, RZ, R171 ;  /* 0x000000ffff0e7224 */ /* 0x000fe400078e00ab */
[----:B------:R-:W-:Y:S02]  /*10220*/  IMAD.MOV.U32 R10, RZ, RZ, R172 ;  /* 0x000000ffff0a7224 */ /* 0x000fe400078e00ac */
[----:B------:R-:W-:-:S07]  /*10230*/  IMAD.MOV.U32 R17, RZ, RZ, R208 ;  /* 0x000000ffff117224 */ /* 0x000fce00078e00d0 */
.L_x_5890:
[----:B------:R-:W-:Y:S05]  /*10240*/  BSYNC B1 ;  /* 0x0000000000017941 */ /* 0x000fea0003800000 */
.L_x_5889:
[----:B------:R-:W1:Y:S01]  /*10250*/  LDC R152, c[0x0][0x448] ;  /* 0x00011200ff987b82 */ /* 0x000e620000000800 */
[----:B------:R-:W-:-:S07]  /*10260*/  VIADD R153, R196, 0x3f ;  /* 0x0000003fc4997836 */ /* 0x000fce0000000000 */
[----:B------:R-:W2:Y:S01]  /*10270*/  LDC R155, c[0x0][0x9e4] ;  /* 0x00027900ff9b7b82 */ /* 0x000ea20000000800 */
[----:B-1----:R-:W-:Y:S02]  /*10280*/  ISETP.NE.AND P4, PT, R152, 0x1, PT ;  /* 0x000000019800780c */ /* 0x002fe40003f85270 */
[----:B--2---:R-:W-:-:S11]  /*10290*/  ISETP.GE.AND P5, PT, R155, 0x1, PT ;  /* 0x000000019b00780c */ /* 0x004fd60003fa6270 */
[----:B------:R-:W1:Y:S08]  /*102a0*/  @P4 LDC R154, c[0x0][0x44c] ;  /* 0x00011300ff9a4b82 */ /* 0x000e700000000800 */
[----:B------:R-:W2:Y:S01]  /*102b0*/  @P4 LDC R152, c[0x0][0x450] ;  /* 0x00011400ff984b82 */ /* 0x000ea20000000800 */
[----:B-1----:R-:W-:-:S05]  /*102c0*/  @P4 IMAD.HI.U32 R154, R153, R154, RZ ;  /* 0x0000009a999a4227 */ /* 0x002fca00078e00ff */
[----:B--2---:R-:W-:Y:S02]  /*102d0*/  @P4 SHF.R.U32.HI R153, RZ, R152, R154 ;  /* 0x00000098ff994219 */ /* 0x004fe4000001169a */
[----:B------:R-:W-:-:S05]  /*102e0*/  IADD3 R152, R184, 0x1, -R23 ;  /* 0x00000001b8987810 */ /* 0x000fca0007ffe817 */
[----:B------:R-:W-:-:S04]  /*102f0*/  IMAD.IADD R153, R152, 0x1, R153 ;  /* 0x0000000198997824 */ /* 0x000fc800078e0299 */
[----:B------:R-:W-:Y:S01]  /*10300*/  IMAD.IADD R20, R153, 0x1, -R20 ;  /* 0x0000000199147824 */ /* 0x000fe200078e0a14 */
[----:B------:R-:W-:Y:S06]  /*10310*/  @!P5 BRA `(.L_x_5913) ;  /* 0x000000000048d947 */ /* 0x000fec0003800000 */
[----:B------:R-:W-:Y:S01]  /*10320*/  IMAD.MOV.U32 R154, RZ, RZ, R153 ;  /* 0x000000ffff9a7224 */ /* 0x000fe200078e0099 */
[----:B------:R-:W-:Y:S04]  /*10330*/  BSSY B0, `(.L_x_5914) ;  /* 0x000000e000007945 */ /* 0x000fe80003800000 */
[----:B------:R-:W-:-:S13]  /*10340*/  ISETP.GT.AND P1, PT, R154, -0x1, PT ;  /* 0xffffffff9a00780c */ /* 0x000fda0003f24270 */
        /* <DEDUP_REMOVED lines=8> */
.L_x_5915:
[----:B------:R-:W-:-:S13]  /*103d0*/  ISETP.NE.AND P1, PT, R155, 0x1, PT ;  /* 0x000000019b00780c */ /* 0x000fda0003f25270 */
[----:B------:R-:W1:Y:S02]  /*103e0*/  @P1 LDC.64 R152, c[0x0][0x9e8] ;  /* 0x00027a00ff981b82 */ /* 0x000e640000000a00 */
[----:B-1----:R-:W-:-:S05]  /*103f0*/  @P1 IMAD.HI.U32 R152, R154, R152, RZ ;  /* 0x000000989a981227 */ /* 0x002fca00078e00ff */
[----:B------:R-:W-:-:S07]  /*10400*/  @P1 SHF.R.U32.HI R154, RZ, R153, R152 ;  /* 0x00000099ff9a1219 */ /* 0x000fce0000011698 */
.L_x_5916:
[----:B------:R-:W-:Y:S05]  /*10410*/  BSYNC B0 ;  /* 0x0000000000007941 */ /* 0x000fea0003800000 */
.L_x_5914:
[----:B------:R-:W-:-:S05]  /*10420*/  IMAD R154, R154, R155, RZ ;  /* 0x0000009b9a9a7224 */ /* 0x000fca00078e02ff */
[----:B------:R-:W-:-:S07]  /*10430*/  VIMNMX R20, R20, R154, !PT ;  /* 0x0000009a14147248 */ /* 0x000fce0007fe0100 */
.L_x_5913:
[----:B------:R-:W-:Y:S01]  /*10440*/  VIADD R20, R20, 0x3f ;  /* 0x0000003f14147836 */ /* 0x000fe20000000000 */
[----:B------:R-:W-:Y:S04]  /*10450*/  BSSY B1, `(.L_x_5917) ;  /* 0x00001b0000017945 */ /* 0x000fe80003800000 */
[----:B------:R-:W-:-:S04]  /*10460*/  SHF.R.S32.HI R152, RZ, 0x1f, R20 ;  /* 0x0000001fff987819 */ /* 0x000fc80000011414 */
[----:B------:R-:W-:-:S04]  /*10470*/  LEA.HI R152, R152, R20, RZ, 0x6 ;  /* 0x0000001498987211 */ /* 0x000fc800078f30ff */
[----:B------:R-:W-:-:S04]  /*10480*/  SHF.R.S32.HI R20, RZ, 0x6, R152 ;  /* 0x00000006ff147819 */ /* 0x000fc80000011498 */
[----:B------:R-:W-:-:S04]  /*10490*/  VIMNMX R20, R213, R20, !PT ;  /* 0x00000014d5147248 */ /* 0x000fc80007fe0100 */
[----:B------:R-:W-:-:S13]  /*104a0*/  ISETP.GE.AND P1, PT, R15, R20, PT ;  /* 0x000000140f00720c */ /* 0x000fda0003f26270 */
[----:B------:R-:W-:Y:S05]  /*104b0*/  @!P1 BRA `(.L_x_5918) ;  /* 0x0000001800a49947 */ /* 0x000fea0003800000 */
[----:B------:R-:W-:Y:S01]  /*104c0*/  BSSY B0, `(.L_x_5919) ;  /* 0x00001a7000007945 */ /* 0x000fe20003800000 */
[----:B------:R-:W-:Y:S02]  /*104d0*/  IMAD.MOV.U32 R208, RZ, RZ, R14 ;  /* 0x000000ffffd07224 */ /* 0x000fe400078e000e */
[----:B------:R-:W-:Y:S02]  /*104e0*/  IMAD.MOV.U32 R210, RZ, RZ, R10 ;  /* 0x000000ffffd27224 */ /* 0x000fe400078e000a */
[----:B------:R-:W-:Y:S02]  /*104f0*/  IMAD.MOV.U32 R202, RZ, RZ, R15 ;  /* 0x000000ffffca7224 */ /* 0x000fe400078e000f */
[----:B0-----:R-:W-:-:S07]  /*10500*/  IMAD.MOV.U32 R209, RZ, RZ, R17 ;  /* 0x000000ffffd17224 */ /* 0x001fce00078e0011 */
.L_x_5932:
[----:B------:R-:W-:Y:S02]  /*10510*/  VIADD R17, R209, 0x1 ;  /* 0x00000001d1117836 */ /* 0x000fe40000000000 */
[----:B------:R-:W-:Y:S02]  /*10520*/  IMAD.MOV.U32 R10, RZ, RZ, R202 ;  /* 0x000000ffff0a7224 */ /* 0x000fe400078e00ca */
[----:B------:R-:W-:Y:S01]  /*10530*/  VIADD R202, R202, 0xffffffff ;  /* 0xffffffffcaca7836 */ /* 0x000fe20000000000 */
[C---:B------:R-:W-:Y:S02]  /*10540*/  ISETP.NE.AND P2, PT, R17.reuse, 0x2, PT ;  /* 0x000000021100780c */ /* 0x040fe40003f45270 */
[----:B------:R-:W-:Y:S02]  /*10550*/  ISETP.GT.AND P1, PT, R10, R20, PT ;  /* 0x000000140a00720c */ /* 0x000fe40003f24270 */
[----:B------:R-:W-:Y:S02]  /*10560*/  SEL R10, RZ, 0x1, P2 ;  /* 0x00000001ff0a7807 */ /* 0x000fe40001000000 */
[----:B------:R-:W-:-:S02]  /*10570*/  SEL R17, R17, RZ, P2 ;  /* 0x000000ff11117207 */ /* 0x000fc40001000000 */
[----:B------:R-:W-:Y:S01]  /*10580*/  LOP3.LUT R22, R22, R10, RZ, 0x3c, !PT ;  /* 0x0000000a16167212 */ /* 0x000fe200078e3cff */
[----:B0-----:R-:W-:Y:S06]  /*10590*/  @!P0 BRA `(.L_x_5920) ;  /* 0x0000000000048947 */ /* 0x001fec0003800000 */
[----:B------:R-:W-:Y:S01]  /*105a0*/  BPT.TRAP 0x1 ;  /* 0x000000040000795c */ /* 0x000fe20000300000 */
.L_x_5920:
[----:B------:R-:W-:Y:S01]  /*105b0*/  IMAD R15, R17, 0x8, R2 ;  /* 0x00000008110f7824 */ /* 0x000fe200078e0202 */
[----:B------:R-:W-:-:S04]  /*105c0*/  SHF.L.U32 R203, R22, 0x1f, RZ ;  /* 0x0000001f16cb7819 */ /* 0x000fc800000006ff */
[----:B------:R0:W1:Y:S01]  /*105d0*/  SYNCS.PHASECHK.TRANS64.TRYWAIT P2, [R15+URZ+0x28c30], R203 ;  /* 0x028c30cb0f0075a7 */ /* 0x000062000804017f */
[----:B------:R-:W-:Y:S05]  /*105e0*/  @!P0 BRA `(.L_x_5921) ;  /* 0x0000000000048947 */ /* 0x000fea0003800000 */
[----:B------:R-:W-:Y:S01]  /*105f0*/  BPT.TRAP 0x1 ;  /* 0x000000040000795c */ /* 0x000fe20000300000 */
.L_x_5921:
[----:B------:R-:W-:Y:S01]  /*10600*/  BSSY B2, `(.L_x_5922) ;  /* 0x0000006000027945 */ /* 0x000fe20003800000 */
[----:B------:R-:W-:Y:S02]  /*10610*/  IMAD R154, R17, 0x200, R21 ;  /* 0x00000200119a7824 */ /* 0x000fe400078e0215 */
[----:B------:R-:W-:Y:S01]  /*10620*/  IMAD.MOV.U32 R155, RZ, RZ, 0x40000040 ;  /* 0x40000040ff9b7424 */ /* 0x000fe200078e00ff */
[----:B-1----:R-:W-:Y:S06]  /*10630*/  @P2 BRA `(.L_x_5923) ;  /* 0x0000000000082947 */ /* 0x002fec0003800000 */
[----:B------:R-:W1:Y:S02]  /*10640*/  SYNCS.PHASECHK.TRANS64.TRYWAIT P2, [R15+URZ+0x28c30], R203 ;  /* 0x028c30cb0f0075a7 */ /* 0x000e64000804017f */
[----:B-1----:R-:W-:Y:S05]  /*10650*/  @!P2 BRA `(.L_x_5924) ;  /* 0x000001300044a947 */ /* 0x002fea0003800000 */
.L_x_5923:
[----:B------:R-:W-:Y:S05]  /*10660*/  BSYNC B2 ;  /* 0x0000000000027941 */ /* 0x000fea0003800000 */
.L_x_5922:
        /* <DEDUP_REMOVED lines=14> */
[----:B------:R-:W-:Y:S01]  /*10750*/  WARPGROUP.ARRIVE ;  /* 0x00000000000079c5 */ /* 0x000fe20000000000 */
[----:B------:R-:W-:Y:S02]  /*10760*/  R2UR UR8, R12 ;  /* 0x000000000c0872ca */ /* 0x000fe400000e0000 */
[----:B------:R-:W-:Y:S02]  /*10770*/  R2UR UR9, R13 ;  /* 0x000000000d0972ca */ /* 0x000fe400000e0000 */
[----:B------:R-:W-:Y:S01]  /*10780*/  R2UR UR14, R10 ;  /* 0x000000000a0e72ca */ /* 0x000fe200000e0000 */
[----:B------:R-:W-:Y:S01]  /*10790*/  HGMMA.64x64x16.F32.BF16 R152, gdesc[UR4], RZ, !UPT, gsb0 ;  /* 0x00e00000049879f0 */ /* 0x000fe2000c0018ff */
[----:B------:R-:W-:Y:S02]  /*107a0*/  R2UR UR15, R11 ;  /* 0x000000000b0f72ca */ /* 0x000fe400000e0000 */
[----:B------:R-:W-:-:S02]  /*107b0*/  R2UR UR12, R8 ;  /* 0x00000000080c72ca */ /* 0x000fc400000e0000 */
        /* <DEDUP_REMOVED lines=15> */
.L_x_5925:
[----:B------:R-:W-:Y:S01]  /*108b0*/  FMNMX.FTZ R10, R152, R210, !PT ;  /* 0x000000d2980a7209 */ /* 0x000fe20007810000 */
[----:B------:R-:W-:Y:S01]  /*108c0*/  ULDC UR4, c[0x0][0x988] ;  /* 0x0002620000047ab9 */ /* 0x000fe20000000800 */
[----:B------:R-:W-:Y:S02]  /*108d0*/  ISETP.NE.AND P2, PT, R197, RZ, PT ;  /* 0x000000ffc500720c */ /* 0x000fe40003f45270 */
        /* <DEDUP_REMOVED lines=46> */
[-C--:B--2---:R-:W-:Y:S01]  /*10bc0*/  FMUL.FTZ R24, R24, R168.reuse ;  /* 0x000000a818187220 */ /* 0x084fe20000410000 */
[----:B------:R-:W-:Y:S01]  /*10bd0*/  FMUL.FTZ R25, R25, R168 ;  /* 0x000000a819197220 */ /* 0x000fe20000410000 */
[----:B------:R-:W-:Y:S01]  /*10be0*/  FMNMX.FTZ R14, R155, R14, !PT ;  /* 0x0000000e9b0e7209 */ /* 0x000fe20007810000 */
[-C--:B------:R-:W-:Y:S01]  /*10bf0*/  FMUL.FTZ R28, R28, R168.reuse ;  /* 0x000000a81c1c7220 */ /* 0x080fe20000410000 */
[-C--:B------:R-:W-:Y:S01]  /*10c00*/  FMUL.FTZ R29, R29, R168.reuse ;  /* 0x000000a81d1d7220 */ /* 0x080fe20000410000 */
[----:B------:R-:W-:Y:S01]  /*10c10*/  FMUL.FTZ R32, R32, R168 ;  /* 0x000000a820207220 */ /* 0x000fe20000410000 */
[----:B------:R-:W-:Y:S01]  /*10c20*/  FMNMX.FTZ R14, R158, R14, !PT ;  /* 0x0000000e9e0e7209 */ /* 0x000fe20007810000 */
[----:B------:R-:W-:Y:S01]  /*10c30*/  MUFU.EX2 R211, R161 ;  /* 0x000000a100d37308 */ /* 0x000fe20000000800 */
[----:B----4-:R-:W-:Y:S01]  /*10c40*/  FFMA.FTZ R3, R168, R3, R152 ;  /* 0x00000003a8037223 */ /* 0x010fe20000010098 */
[----:B------:R-:W-:Y:S01]  /*10c50*/  FMUL.FTZ R33, R33, R168 ;  /* 0x000000a821217220 */ /* 0x000fe20000410000 */
[----:B------:R-:W-:Y:S01]  /*10c60*/  FMNMX.FTZ R14, R159, R14, !PT ;  /* 0x0000000e9f0e7209 */ /* 0x000fe20007810000 */
[-C--:B------:R-:W-:Y:S01]  /*10c70*/  FMUL.FTZ R36, R36, R168.reuse ;  /* 0x000000a824247220 */ /* 0x080fe20000410000 */
[-C--:B------:R-:W-:Y:S01]  /*10c80*/  FMUL.FTZ R37, R37, R168.reuse ;  /* 0x000000a825257220 */ /* 0x080fe20000410000 */
[----:B------:R-:W-:Y:S01]  /*10c90*/  FMUL.FTZ R40, R40, R168 ;  /* 0x000000a828287220 */ /* 0x000fe20000410000 */
[----:B------:R-:W-:Y:S01]  /*10ca0*/  FMNMX.FTZ R14, R162, R14, !PT ;  /* 0x0000000ea20e7209 */ /* 0x000fe20007810000 */
[----:B------:R-:W-:Y:S01]  /*10cb0*/  MUFU.EX2 R161, R169 ;  /* 0x000000a900a17308 */ /* 0x000fe20000000800 */
        /* <DEDUP_REMOVED lines=8> */
[----:B------:R-:W2:Y:S01]  /*10d40*/  MUFU.EX2 R156, R156 ;  /* 0x0000009c009c7308 */ /* 0x000ea20000000800 */
[-C--:B------:R-:W-:Y:S01]  /*10d50*/  FMUL.FTZ R49, R49, R168.reuse ;  /* 0x000000a831317220 */ /* 0x080fe20000410000 */
[----:B------:R-:W-:Y:S01]  /*10d60*/  FMUL.FTZ R52, R52, R168 ;  /* 0x000000a834347220 */ /* 0x000fe20000410000 */
[----:B------:R-:W-:Y:S01]  /*10d70*/  FMNMX.FTZ R14, R167, R14, !PT ;  /* 0x0000000ea70e7209 */ /* 0x000fe20007810000 */
[-C--:B------:R-:W-:Y:S01]  /*10d80*/  FMUL.FTZ R53, R53, R168.reuse ;  /* 0x000000a835357220 */ /* 0x080fe20000410000 */
[-C--:B------:R-:W-:Y:S01]  /*10d90*/  FMUL.FTZ R56, R56, R168.reuse ;  /* 0x000000a838387220 */ /* 0x080fe20000410000 */
[----:B------:R-:W-:Y:S01]  /*10da0*/  FMUL.FTZ R57, R57, R168 ;  /* 0x000000a839397220 */ /* 0x000fe20000410000 */
[----:B------:R-:W-:Y:S01]  /*10db0*/  FMNMX.FTZ R14, R170, R14, !PT ;  /* 0x0000000eaa0e7209 */ /* 0x000fe20007810000 */
[----:B------:R-:W3:Y:S01]  /*10dc0*/  MUFU.EX2 R157, R157 ;  /* 0x0000009d009d7308 */ /* 0x000ee20000000800 */
        /* <DEDUP_REMOVED lines=16> */
[----:B---3--:R-:W-:Y:S01]  /*10ed0*/  FADD.FTZ R3, R157, R3 ;  /* 0x000000039d037221 */ /* 0x008fe20000010000 */
        /* <DEDUP_REMOVED lines=48> */
[----:B------:R-:W-:-:S07]  /*111e0*/  FMUL.FTZ R149, R149, R168 ;  /* 0x000000a895957220 */ /* 0x000fce0000410000 */
[----:B------:R-:W-:Y:S01]  /*111f0*/  MUFU.EX2 R160, R210 ;  /* 0x000000d200a07308 */ /* 0x000fe20000000800 */
[----:B---3--:R-:W-:Y:S01]  /*11200*/  FADD.FTZ R3, R153, R3 ;  /* 0x0000000399037221 */ /* 0x008fe20000010000 */
[----:B--2---:R-:W-:-:S05]  /*11210*/  FMNMX.FTZ R14, R14, R220, !PT ;  /* 0x000000dc0e0e7209 */ /* 0x004fca0007810000 */
[----:B------:R-:W-:Y:S01]  /*11220*/  FADD.FTZ R169, -R14, R208 ;  /* 0x000000d00ea97221 */ /* 0x000fe20000010100 */
[----:B------:R-:W-:-:S03]  /*11230*/  @!P2 IMAD R208, R209, 0x40, R194 ;  /* 0x00000040d1d0a824 */ /* 0x000fc600078e02c2 */
[----:B------:R-:W-:Y:S01]  /*11240*/  FMUL.FTZ R169, R169, R11 ;  /* 0x0000000ba9a97220 */ /* 0x000fe20000410000 */
[----:B------:R-:W-:-:S05]  /*11250*/  @!P2 IMAD R208, R208, 0x4, R2 ;  /* 0x00000004d0d0a824 */ /* 0x000fca00078e0202 */
[----:B------:R-:W2:Y:S01]  /*11260*/  MUFU.EX2 R169, R169 ;  /* 0x000000a900a97308 */ /* 0x000ea20000000800 */
[----:B------:R-:W-:Y:S04]  /*11270*/  @!P2 STS [R208+0x28800], R168 ;  /* 0x028800a8d000a388 */ /* 0x000fe80000000800 */
        /* <DEDUP_REMOVED lines=27> */
[-CC-:B------:R-:W-:Y:S01]  /*11430*/  FFMA.FTZ R175, R175, R11.reuse, -R208.reuse ;  /* 0x0000000bafaf7223 */ /* 0x180fe200000108d0 */
[-CC-:B------:R-:W-:Y:S01]  /*11440*/  FFMA.FTZ R178, R178, R11.reuse, -R208.reuse ;  /* 0x0000000bb2b27223 */ /* 0x180fe200000108d0 */
[-CC-:B------:R-:W-:Y:S01]  /*11450*/  FFMA.FTZ R179, R179, R11.reuse, -R208.reuse ;  /* 0x0000000bb3b37223 */ /* 0x180fe200000108d0 */
[-CC-:B------:R-:W-:Y:S01]  /*11460*/  FFMA.FTZ R182, R182, R11.reuse, -R208.reuse ;  /* 0x0000000bb6b67223 */ /* 0x180fe200000108d0 */
[----:B------:R-:W-:Y:S01]  /*11470*/  FFMA.FTZ R183, R183, R11, -R208 ;  /* 0x0000000bb7b77223 */ /* 0x000fe200000108d0 */
[-C--:B------:R-:W-:Y:S01]  /*11480*/  FMUL.FTZ R50, R50, R169.reuse ;  /* 0x000000a932327220 */ /* 0x080fe20000410000 */
[-C--:B------:R-:W-:Y:S01]  /*11490*/  FMUL.FTZ R51, R51, R169.reuse ;  /* 0x000000a933337220 */ /* 0x080fe20000410000 */
[----:B------:R-:W4:Y:S01]  /*114a0*/  MUFU.EX2 R155, R155 ;  /* 0x0000009b009b7308 */ /* 0x000f220000000800 */
[----:B--2---:R-:W-:Y:S01]  /*114b0*/  F2FP.BF16.F32.PACK_AB R154, R157, R156 ;  /* 0x0000009c9d9a723e */ /* 0x004fe200000010ff */
[----:B------:R-:W-:Y:S01]  /*114c0*/  FMUL.FTZ R54, R54, R169 ;  /* 0x000000a936367220 */ /* 0x000fe20000410000 */
[----:B------:R-:W-:Y:S01]  /*114d0*/  F2FP.BF16.F32.PACK_AB R156, R211, R153 ;  /* 0x00000099d39c723e */ /* 0x000fe200000010ff */
[-C--:B------:R-:W-:Y:S01]  /*114e0*/  FMUL.FTZ R55, R55, R169.reuse ;  /* 0x000000a937377220 */ /* 0x080fe20000410000 */
[-C--:B------:R-:W-:Y:S01]  /*114f0*/  FMUL.FTZ R58, R58, R169.reuse ;  /* 0x000000a93a3a7220 */ /* 0x080fe20000410000 */
[-C--:B------:R-:W-:Y:S01]  /*11500*/  FMUL.FTZ R59, R59, R169.reuse ;  /* 0x000000a93b3b7220 */ /* 0x080fe20000410000 */
[-C--:B------:R-:W-:Y:S01]  /*11510*/  FMUL.FTZ R62, R62, R169.reuse ;  /* 0x000000a93e3e7220 */ /* 0x080fe20000410000 */
[----:B------:R-:W2:Y:S01]  /*11520*/  MUFU.EX2 R158, R158 ;  /* 0x0000009e009e7308 */ /* 0x000ea20000000800 */
[----:B---3--:R-:W-:Y:S01]  /*11530*/  FFMA.FTZ R157, R169, R0, R181 ;  /* 0x00000000a99d7223 */ /* 0x008fe200000100b5 */
[----:B------:R-:W-:Y:S01]  /*11540*/  FADD.FTZ R0, R211, R3 ;  /* 0x00000003d3007221 */ /* 0x000fe20000010000 */
[-C--:B------:R-:W-:Y:S01]  /*11550*/  FMUL.FTZ R63, R63, R169.reuse ;  /* 0x000000a93f3f7220 */ /* 0x080fe20000410000 */
[-C--:B------:R-:W-:Y:S01]  /*11560*/  FMUL.FTZ R66, R66, R169.reuse ;  /* 0x000000a942427220 */ /* 0x080fe20000410000 */
[-C--:B------:R-:W-:Y:S01]  /*11570*/  FMUL.FTZ R67, R67, R169.reuse ;  /* 0x000000a943437220 */ /* 0x080fe20000410000 */
[----:B------:R-:W-:Y:S01]  /*11580*/  FADD.FTZ R0, R164, R0 ;  /* 0x00000000a4007221 */ /* 0x000fe20000010000 */
[----:B------:R-:W-:Y:S01]  /*11590*/  FMUL.FTZ R70, R70, R169 ;  /* 0x000000a946467220 */ /* 0x000fe20000410000 */
[----:B------:R-:W3:Y:S01]  /*115a0*/  MUFU.EX2 R159, R159 ;  /* 0x0000009f009f7308 */ /* 0x000ee20000000800 */
[----:B----4-:R-:W-:Y:S01]  /*115b0*/  FADD.FTZ R157, R155, R157 ;  /* 0x0000009d9b9d7221 */ /* 0x010fe20000010000 */
[----:B------:R-:W-:Y:S01]  /*115c0*/  FADD.FTZ R0, R165, R0 ;  /* 0x00000000a5007221 */ /* 0x000fe20000010000 */
[----:B------:R-:W-:Y:S01]  /*115d0*/  F2FP.BF16.F32.PACK_AB R153, R155, R181 ;  /* 0x000000b59b99723e */ /* 0x000fe200000010ff */
[-C--:B------:R-:W-:Y:S01]  /*115e0*/  FMUL.FTZ R71, R71, R169.reuse ;  /* 0x000000a947477220 */ /* 0x080fe20000410000 */
[-C--:B------:R-:W-:Y:S01]  /*115f0*/  FMUL.FTZ R74, R74, R169.reuse ;  /* 0x000000a94a4a7220 */ /* 0x080fe20000410000 */
[----:B------:R-:W-:Y:S01]  /*11600*/  FADD.FTZ R0, R160, R0 ;  /* 0x00000000a0007221 */ /* 0x000fe20000010000 */
[C---:B------:R-:W-:Y:S01]  /*11610*/  F2FP.BF16.F32.PACK_AB R160, R161.reuse, R160 ;  /* 0x000000a0a1a0723e */ /* 0x040fe200000010ff */
[----:B------:R-:W4:Y:S01]  /*11620*/  MUFU.EX2 R162, R162 ;  /* 0x000000a200a27308 */ /* 0x000f220000000800 */
[----:B--2---:R-:W-:Y:S01]  /*11630*/  FADD.FTZ R157, R158, R157 ;  /* 0x0000009d9e9d7221 */ /* 0x004fe20000010000 */
[----:B------:R-:W-:Y:S01]  /*11640*/  FADD.FTZ R0, R161, R0 ;  /* 0x00000000a1007221 */ /* 0x000fe20000010000 */
[-C--:B------:R-:W-:Y:S01]  /*11650*/  FMUL.FTZ R75, R75, R169.reuse ;  /* 0x000000a94b4b7220 */ /* 0x080fe20000410000 */
[-C--:B------:R-:W-:Y:S01]  /*11660*/  FMUL.FTZ R78, R78, R169.reuse ;  /* 0x000000a94e4e7220 */ /* 0x080fe20000410000 */
[-C--:B------:R-:W-:Y:S01]  /*11670*/  FMUL.FTZ R79, R79, R169.reuse ;  /* 0x000000a94f4f7220 */ /* 0x080fe20000410000 */
[----:B------:R-:W-:Y:S01]  /*11680*/  FADD.FTZ R0, R172, R0 ;  /* 0x00000000ac007221 */ /* 0x000fe20000010000 */
[-C--:B------:R-:W-:Y:S01]  /*11690*/  FMUL.FTZ R82, R82, R169.reuse ;  /* 0x000000a952527220 */ /* 0x080fe20000410000 */
[----:B------:R-:W2:Y:S01]  /*116a0*/  MUFU.EX2 R163, R163 ;  /* 0x000000a300a37308 */ /* 0x000ea20000000800 */
[C---:B---3--:R-:W-:Y:S01]  /*116b0*/  FADD.FTZ R157, R159.reuse, R157 ;  /* 0x0000009d9f9d7221 */ /* 0x048fe20000010000 */
[----:B------:R-:W-:Y:S01]  /*116c0*/  F2FP.BF16.F32.PACK_AB R155, R159, R158 ;  /* 0x0000009e9f9b723e */ /* 0x000fe200000010ff */
[----:B------:R-:W-:Y:S01]  /*116d0*/  BAR.SYNC.DEFER_BLOCKING 0xf, 0x100 ;  /* 0x03c4000000007b1d */ /* 0x000fe20000010000 */
[----:B------:R-:W-:Y:S01]  /*116e0*/  F2FP.BF16.F32.PACK_AB R158, R165, R164 ;  /* 0x000000a4a59e723e */ /* 0x000fe200000010ff */
[----:B------:R-:W-:Y:S01]  /*116f0*/  FADD.FTZ R0, R173, R0 ;  /* 0x00000000ad007221 */ /* 0x000fe20000010000 */
[----:B------:R-:W-:Y:S01]  /*11700*/  F2FP.BF16.F32.PACK_AB R164, R177, R176 ;  /* 0x000000b0b1a4723e */ /* 0x000fe200000010ff */
        /* <DEDUP_REMOVED lines=45> */
[----:B------:R-:W-:Y:S01]  /*119e0*/  FADD.FTZ R170, R180, R0 ;  /* 0x00000000b4aa7221 */ /* 0x000fe20000010000 */
[-C--:B------:R-:W-:Y:S01]  /*119f0*/  FMUL.FTZ R134, R134, R169.reuse ;  /* 0x000000a986867220 */ /* 0x080fe20000410000 */
[-C--:B------:R-:W-:Y:S01]  /*11a00*/  FMUL.FTZ R135, R135, R169.reuse ;  /* 0x000000a987877220 */ /* 0x080fe20000410000 */
[-C--:B------:R-:W-:Y:S01]  /*11a10*/  FMUL.FTZ R138, R138, R169.reuse ;  /* 0x000000a98a8a7220 */ /* 0x080fe20000410000 */
[-C--:B------:R-:W-:Y:S01]  /*11a20*/  FMUL.FTZ R139, R139, R169.reuse ;  /* 0x000000a98b8b7220 */ /* 0x080fe20000410000 */
[----:B------:R-:W5:Y:S01]  /*11a30*/  MUFU.EX2 R178, R178 ;  /* 0x000000b200b27308 */ /* 0x000f620000000800 */
        /* <DEDUP_REMOVED lines=17> */
[C---:B------:R-:W-:Y:S01]  /*11b50*/  FADD.FTZ R3, R166.reuse, R170 ;  /* 0x000000aaa6037221 */ /* 0x040fe20000010000 */
[----:B------:R-:W-:Y:S02]  /*11b60*/  F2FP.BF16.F32.PACK_AB R166, R166, R180 ;  /* 0x000000b4a6a6723e */ /* 0x000fe400000010ff */
[C---:B-----5:R-:W-:Y:S01]  /*11b70*/  F2FP.BF16.F32.PACK_AB R167, R183.reuse, R167 ;  /* 0x000000a7b7a7723e */ /* 0x060fe200000010ff */
[----:B------:R-:W-:-:S04]  /*11b80*/  FADD.FTZ R0, R183, R0 ;  /* 0x00000000b7007221 */ /* 0x000fc80000010000 */
[----:B------:R3:W-:Y:S01]  /*11b90*/  STSM.16.M88.4 [R204], R164 ;  /* 0x000000a4cc007844 */ /* 0x0007e20000000200 */
[----:B------:R-:W-:Y:S05]  /*11ba0*/  @!P0 BRA `(.L_x_5926) ;  /* 0x0000000000048947 */ /* 0x000fea0003800000 */
[----:B------:R-:W-:Y:S01]  /*11bb0*/  BPT.TRAP 0x1 ;  /* 0x000000040000795c */ /* 0x000fe20000300000 */
.L_x_5926:
[----:B------:R2:W4:Y:S01]  /*11bc0*/  SYNCS.PHASECHK.TRANS64.TRYWAIT P2, [R15+URZ+0x28c50], R203 ;  /* 0x028c50cb0f0075a7 */ /* 0x000522000804017f */
[----:B------:R-:W-:Y:S05]  /*11bd0*/  @!P0 BRA `(.L_x_5927) ;  /* 0x0000000000048947 */ /* 0x000fea0003800000 */
[----:B------:R-:W-:Y:S01]  /*11be0*/  BPT.TRAP 0x1 ;  /* 0x000000040000795c */ /* 0x000fe20000300000 */
.L_x_5927:
[----:B------:R-:W-:Y:S04]  /*11bf0*/  BSSY B2, `(.L_x_5928) ;  /* 0x0000004000027945 */ /* 0x000fe80003800000 */
[----:B----4-:R-:W-:Y:S05]  /*11c00*/  @P2 BRA `(.L_x_5929) ;  /* 0x0000000000082947 */ /* 0x010fea0003800000 */
[----:B------:R-:W4:Y:S02]  /*11c10*/  SYNCS.PHASECHK.TRANS64.TRYWAIT P2, [R15+URZ+0x28c50], R203 ;  /* 0x028c50cb0f0075a7 */ /* 0x000f24000804017f */
[----:B----4-:R-:W-:Y:S05]  /*11c20*/  @!P2 BRA `(.L_x_5930) ;  /* 0x0000011800e4a947 */ /* 0x010fea0003800000 */
.L_x_5929:
[----:B------:R-:W-:Y:S05]  /*11c30*/  BSYNC B2 ;  /* 0x0000000000027941 */ /* 0x000fea0003800000 */
.L_x_5928:
        /* <DEDUP_REMOVED lines=40> */
.L_x_5931:
[----:B012-4-:R-:W-:Y:S02]  /*11ec0*/  VIADD R15, R15, 0x28c60 ;  /* 0x00028c600f0f7836 */ /* 0x017fe40000000000 */
[----:B------:R-:W-:Y:S02]  /*11ed0*/  IMAD.MOV.U32 R208, RZ, RZ, R14 ;  /* 0x000000ffffd07224 */ /* 0x000fe400078e000e */
[----:B------:R-:W-:Y:S01]  /*11ee0*/  IMAD.MOV.U32 R210, RZ, RZ, R10 ;  /* 0x000000ffffd27224 */ /* 0x000fe200078e000a */
[----:B------:R-:W-:Y:S01]  /*11ef0*/  PRMT R15, R186, 0x654, R15 ;  /* 0x00000654ba0f7816 */ /* 0x000fe2000000000f */
[----:B------:R-:W-:-:S03]  /*11f00*/  IMAD.MOV.U32 R209, RZ, RZ, R17 ;  /* 0x000000ffffd17224 */ /* 0x000fc600078e0011 */
[----:B------:R0:W-:Y:S01]  /*11f10*/  SYNCS.ARRIVE.TRANS64.RED.A1T0 RZ, [R15+URZ], RZ ;  /* 0x000000ff0fff79a7 */ /* 0x0001e2000810043f */
[----:B------:R-:W-:Y:S05]  /*11f20*/  @P1 BRA `(.L_x_5932) ;  /* 0xffffffe400781947 */ /* 0x000fea000383ffff */
[----:B------:R-:W-:Y:S05]  /*11f30*/  BSYNC B0 ;  /* 0x0000000000007941 */ /* 0x000fea0003800000 */
.L_x_5919:
[----:B0-----:R-:W-:-:S07]  /*11f40*/  IMAD.MOV.U32 R15, RZ, RZ, R202 ;  /* 0x000000ffff0f7224 */ /* 0x001fce00078e00ca */
.L_x_5918:
[----:B------:R-:W-:Y:S05]  /*11f50*/  BSYNC B1 ;  /* 0x0000000000017941 */ /* 0x000fea0003800000 */
.L_x_5917:
[----:B------:R-:W-:Y:S01]  /*11f60*/  ISETP.GE.AND P1, PT, R15, R213, PT ;  /* 0x000000d50f00720c */ /* 0x000fe20003f26270 */
[----:B------:R-:W-:-:S12]  /*11f70*/  BSSY B0, `(.L_x_5933) ;  /* 0x0000252000007945 */ /* 0x000fd80003800000 */
[----:B------:R-:W-:Y:S05]  /*11f80*/  @!P1 BRA `(.L_x_5934) ;  /* 0x0000002400409947 */ /* 0x000fea0003800000 */
[----:B0-----:R-:W-:Y:S02]  /*11f90*/  IMAD.MOV.U32 R209, RZ, RZ, R14 ;  /* 0x000000ffffd17224 */ /* 0x001fe400078e000e */
[----:B------:R-:W-:Y:S02]  /*11fa0*/  IMAD.MOV.U32 R208, RZ, RZ, R10 ;  /* 0x000000ffffd07224 */ /* 0x000fe400078e000a */
[----:B------:R-:W-:-:S07]  /*11fb0*/  IMAD.MOV.U32 R203, RZ, RZ, R17 ;  /* 0x000000ffffcb7224 */ /* 0x000fce00078e0011 */
.L_x_5955:
[----:B------:R-:W-:-:S05]  /*11fc0*/  VIADD R17, R203, 0x1 ;  /* 0x00000001cb117836 */ /* 0x000fca0000000000 */
[----:B------:R-:W-:-:S04]  /*11fd0*/  ISETP.NE.AND P1, PT, R17, 0x2, PT ;  /* 0x000000021100780c */ /* 0x000fc80003f25270 */
[----:B------:R-:W-:Y:S02]  /*11fe0*/  SEL R10, RZ, 0x1, P1 ;  /* 0x00000001ff0a7807 */ /* 0x000fe40000800000 */
[----:B------:R-:W-:Y:S02]  /*11ff0*/  SEL R17, R17, RZ, P1 ;  /* 0x000000ff11117207 */ /* 0x000fe40000800000 */
[----:B------:R-:W-:Y:S01]  /*12000*/  LOP3.LUT R22, R22, R10, RZ, 0x3c, !PT ;  /* 0x0000000a16167212 */ /* 0x000fe200078e3cff */
[----:B-1----:R-:W-:Y:S06]  /*12010*/  @!P0 BRA `(.L_x_5935) ;  /* 0x0000000000048947 */ /* 0x002fec0003800000 */
[----:B------:R-:W-:Y:S01]  /*12020*/  BPT.TRAP 0x1 ;  /* 0x000000040000795c */ /* 0x000fe20000300000 */
.L_x_5935:
[----:B------:R-:W-:Y:S01]  /*12030*/  IMAD R20, R17, 0x8, R2 ;  /* 0x0000000811147824 */ /* 0x000fe200078e0202 */
[----:B------:R-:W-:-:S04]  /*12040*/  SHF.L.U32 R202, R22, 0x1f, RZ ;  /* 0x0000001f16ca7819 */ /* 0x000fc800000006ff */
[----:B------:R0:W1:Y:S01]  /*12050*/  SYNCS.PHASECHK.TRANS64.TRYWAIT P1, [R20+URZ+0x28c30], R202 ;  /* 0x028c30ca140075a7 */ /* 0x000062000802017f */
[----:B------:R-:W-:Y:S05]  /*12060*/  @!P0 BRA `(.L_x_5936) ;  /* 0x0000000000048947 */ /* 0x000fea0003800000 */
[----:B------:R-:W-:Y:S01]  /*12070*/  BPT.TRAP 0x1 ;  /* 0x000000040000795c */ /* 0x000fe20000300000 */
.L_x_5936:
[----:B------:R-:W-:Y:S01]  /*12080*/  BSSY B1, `(.L_x_5937) ;  /* 0x0000006000017945 */ /* 0x000fe20003800000 */
[----:B------:R-:W-:Y:S02]  /*12090*/  IMAD R154, R17, 0x200, R21 ;  /* 0x00000200119a7824 */ /* 0x000fe400078e0215 */
[----:B------:R-:W-:Y:S01]  /*120a0*/  IMAD.MOV.U32 R155, RZ, RZ, 0x40000040 ;  /* 0x40000040ff9b7424 */ /* 0x000fe200078e00ff */
[----:B-1----:R-:W-:Y:S06]  /*120b0*/  @P1 BRA `(.L_x_5938) ;  /* 0x0000000000081947 */ /* 0x002fec0003800000 */
[----:B------:R-:W1:Y:S02]  /*120c0*/  SYNCS.PHASECHK.TRANS64.TRYWAIT P1, [R20+URZ+0x28c30], R202 ;  /* 0x028c30ca140075a7 */ /* 0x000e64000802017f */
[----:B-1----:R-:W-:Y:S05]  /*120d0*/  @!P1 BRA `(.L_x_5939) ;  /* 0x0000011400cc9947 */ /* 0x002fea0003800000 */
.L_x_5938:
[----:B------:R-:W-:Y:S05]  /*120e0*/  BSYNC B1 ;  /* 0x0000000000017941 */ /* 0x000fea0003800000 */
.L_x_5937:
        /* <DEDUP_REMOVED lines=36> */
.L_x_5940:
[----:B------:R-:W2:Y:S01]  /*12330*/  @P4 LDC R11, c[0x0][0x44c] ;  /* 0x00011300ff0b4b82 */ /* 0x000ea20000000800 */
[----:B------:R-:W-:Y:S01]  /*12340*/  IMAD.IADD R222, R212, 0x1, R196 ;  /* 0x00000001d4de7824 */ /* 0x000fe200078e02c4 */
[----:B------:R-:W-:Y:S01]  /*12350*/  ULDC UR4, c[0x0][0x9dc] ;  /* 0x0002770000047ab9 */ /* 0x000fe20000000800 */
[----:B------:R-:W-:Y:S01]  /*12360*/  IMAD.SHL.U32 R14, R15, 0x40, RZ ;  /* 0x000000400f0e7824 */ /* 0x000fe200078e00ff */
[----:B------:R-:W-:Y:S01]  /*12370*/  ULOP3.LUT UR4, URZ, UR4, URZ, 0x33, !UPT ;  /* 0x000000043f047292 */ /* 0x000fe2000f8e333f */
[----:B------:R-:W-:-:S03]  /*12380*/  ULDC UR5, c[0x0][0x9e0] ;  /* 0x0002780000057ab9 */ /* 0x000fc60000000800 */
[----:B------:R-:W3:Y:S01]  /*12390*/  @P4 LDC R10, c[0x0][0x450] ;  /* 0x00011400ff0a4b82 */ /* 0x000ee20000000800 */
[----:B------:R-:W-:-:S04]  /*123a0*/  IADD3 R220, -R189, 0x1, -R14 ;  /* 0x00000001bddc7810 */ /* 0x000fc80007ffe90e */
[----:B------:R-:W-:-:S05]  /*123b0*/  IADD3 R220, -R23, R220, R184 ;  /* 0x000000dc17dc7210 */ /* 0x000fca0007ffe1b8 */
[C---:B------:R-:W-:Y:S02]  /*123c0*/  VIADD R221, R220.reuse, UR5 ;  /* 0x00000005dcdd7c36 */ /* 0x040fe40008000000 */
[----:B------:R-:W-:Y:S02]  /*123d0*/  VIADD R220, R220, UR4 ;  /* 0x00000004dcdc7c36 */ /* 0x000fe40008000000 */
[----:B--2---:R-:W-:-:S05]  /*123e0*/  @P4 IMAD.HI.U32 R11, R222, R11, RZ ;  /* 0x0000000bde0b4227 */ /* 0x004fca00078e00ff */
[----:B---3--:R-:W-:Y:S01]  /*123f0*/  @P4 SHF.R.U32.HI R222, RZ, R10, R11 ;  /* 0x0000000affde4219 */ /* 0x008fe2000001160b */
[----:B------:R-:W-:-:S04]  /*12400*/  VIADD R10, R20, 0x28c40 ;  /* 0x00028c40140a7836 */ /* 0x000fc80000000000 */
[----:B------:R-:W2:Y:S01]  /*12410*/  SHFL.IDX PT, R223, R222, RZ, 0x1c1f ;  /* 0x001c1fffdedf7589 */ /* 0x000ea200000e0000 */
[----:B------:R-:W-:-:S04]  /*12420*/  PRMT R10, R186, 0x654, R10 ;  /* 0x00000654ba0a7816 */ /* 0x000fc8000000000a */
[----:B------:R3:W-:Y:S01]  /*12430*/  SYNCS.ARRIVE.TRANS64.RED.A1T0 RZ, [R10+URZ], RZ ;  /* 0x000000ff0aff79a7 */ /* 0x0007e2000810043f */
[--C-:B--2---:R-:W-:Y:S02]  /*12440*/  IMAD.IADD R211, R221, 0x1, R223.reuse ;  /* 0x00000001ddd37824 */ /* 0x104fe400078e02df */
[----:B------:R-:W-:Y:S01]  /*12450*/  IMAD.IADD R210, R220, 0x1, R223 ;  /* 0x00000001dcd27824 */ /* 0x000fe200078e02df */
[----:B---3--:R-:W-:Y:S06]  /*12460*/  @!P5 BRA `(.L_x_5941) ;  /* 0x000000000060d947 */ /* 0x008fec0003800000 */
        /* <DEDUP_REMOVED lines=8> */
[----:B------:R-:W2:Y:S02]  /*124f0*/  @P1 LDC.64 R10, c[0x0][0x9e8] ;  /* 0x00027a00ff0a1b82 */ /* 0x000ea40000000a00 */
[----:B--2---:R-:W-:-:S05]  /*12500*/  @P1 IMAD.HI.U32 R10, R223, R10, RZ ;  /* 0x0000000adf0a1227 */ /* 0x004fca00078e00ff */
[----:B------:R-:W-:-:S04]  /*12510*/  @P1 SHF.R.U32.HI R223, RZ, R11, R10 ;  /* 0x0000000bffdf1219 */ /* 0x000fc8000001160a */
[----:B------:R-:W-:Y:S01]  /*12520*/  LOP3.LUT R223, RZ, R223, RZ, 0x33, !PT ;  /* 0x000000dfffdf7212 */ /* 0x000fe200078e33ff */
[----:B------:R-:W-:Y:S06]  /*12530*/  BRA `(.L_x_5944) ;  /* 0x0000000000187947 */ /* 0x000fec0003800000 */
.L_x_5943:
[----:B------:R-:W-:Y:S02]  /*12540*/  ULDC UR4, c[0x0][0x9e4] ;  /* 0x0002790000047ab9 */ /* 0x000fe40000000800 */
[----:B------:R-:W-:-:S05]  /*12550*/  IMAD.U32 R224, RZ, RZ, UR4 ;  /* 0x00000004ffe07e24 */ /* 0x000fca000f8e00ff */
[----:B------:R-:W-:-:S13]  /*12560*/  ISETP.NE.AND P1, PT, R224, 0x1, PT ;  /* 0x00000001e000780c */ /* 0x000fda0003f25270 */
[----:B------:R-:W2:Y:S02]  /*12570*/  @P1 LDC.64 R10, c[0x0][0x9e8] ;  /* 0x00027a00ff0a1b82 */ /* 0x000ea40000000a00 */
[----:B--2---:R-:W-:-:S05]  /*12580*/  @P1 IMAD.HI.U32 R10, R223, R10, RZ ;  /* 0x0000000adf0a1227 */ /* 0x004fca00078e00ff */
[----:B------:R-:W-:-:S07]  /*12590*/  @P1 SHF.R.U32.HI R223, RZ, R11, R10 ;  /* 0x0000000bffdf1219 */ /* 0x000fce000001160a */
.L_x_5944:
[----:B------:R-:W-:Y:S05]  /*125a0*/  BSYNC B1 ;  /* 0x0000000000017941 */ /* 0x000fea0003800000 */
.L_x_5942:
[----:B------:R-:W-:-:S04]  /*125b0*/  IMAD R223, R223, R224, -R14 ;  /* 0x000000e0dfdf7224 */ /* 0x000fc800078e0a0e */
[----:B------:R-:W-:-:S05]  /*125c0*/  IMAD.IADD R223, R223, 0x1, -R189 ;  /* 0x00000001dfdf7824 */ /* 0x000fca00078e0abd */
[----:B------:R-:W-:Y:S02]  /*125d0*/  VIMNMX R210, R210, R223, !PT ;  /* 0x000000dfd2d27248 */ /* 0x000fe40007fe0100 */
[----:B------:R-:W-:-:S07]  /*125e0*/  VIADDMNMX R211, R223, R224, R211, PT ;  /* 0x000000e0dfd37246 */ /* 0x000fce00038001d3 */
.L_x_5941:
[----:B------:R-:W-:Y:S01]  /*125f0*/  ISETP.GT.AND P1, PT, R15, -0x1, PT ;  /* 0xffffffff0f00780c */ /* 0x000fe20003f24270 */
[----:B------:R-:W2:Y:S03]  /*12600*/  SHFL.IDX PT, R222, R222, 0x1, 0x1c1f ;  /* 0x003c1f00dede7f89 */ /* 0x000ea600000e0000 */
[C---:B------:R-:W-:Y:S02]  /*12610*/  ISETP.GT.AND P2, PT, R210.reuse, RZ, P1 ;  /* 0x000000ffd200720c */ /* 0x040fe40000f44270 */
[C---:B------:R-:W-:Y:S02]  /*12620*/  ISETP.GT.AND P6, PT, R210.reuse, 0x1, P1 ;  /* 0x00000001d200780c */ /* 0x040fe40000fc4270 */
[----:B------:R-:W-:Y:S02]  /*12630*/  ISETP.LT.OR P3, PT, R211, 0x1, P2 ;  /* 0x00000001d300780c */ /* 0x000fe40001761670 */
[----:B------:R-:W-:-:S02]  /*12640*/  ISETP.GT.AND P2, PT, R210, 0x8, P1 ;  /* 0x00000008d200780c */ /* 0x000fc40000f44270 */
[----:B------:R-:W-:Y:S02]  /*12650*/  FSEL R152, R152, -INF , !P3 ;  /* 0xff80000098987808 */ /* 0x000fe40005800000 */
[----:B------:R-:W-:Y:S02]  /*12660*/  ISETP.GT.AND P3, PT, R210, 0x9, P1 ;  /* 0x00000009d200780c */ /* 0x000fe40000f64270 */
[C---:B------:R-:W-:Y:S02]  /*12670*/  ISETP.LT.OR P6, PT, R211.reuse, 0x2, P6 ;  /* 0x00000002d300780c */ /* 0x040fe400037c1670 */
[C---:B------:R-:W-:Y:S02]  /*12680*/  ISETP.LT.OR P2, PT, R211.reuse, 0x9, P2 ;  /* 0x00000009d300780c */ /* 0x040fe40001741670 */
[----:B------:R-:W-:Y:S02]  /*12690*/  ISETP.LT.OR P3, PT, R211, 0xa, P3 ;  /* 0x0000000ad300780c */ /* 0x000fe40001f61670 */
[----:B------:R-:W-:-:S02]  /*126a0*/  FSEL R153, R153, -INF , !P6 ;  /* 0xff80000099997808 */ /* 0x000fc40007000000 */
[----:B------:R-:W-:Y:S01]  /*126b0*/  FSEL R156, R156, -INF , !P2 ;  /* 0xff8000009c9c7808 */ /* 0x000fe20005000000 */
[--C-:B--2---:R-:W-:Y:S01]  /*126c0*/  IMAD.IADD R221, R221, 0x1, R222.reuse ;  /* 0x00000001dddd7824 */ /* 0x104fe200078e02de */
[----:B------:R-:W-:Y:S01]  /*126d0*/  FSEL R157, R157, -INF , !P3 ;  /* 0xff8000009d9d7808 */ /* 0x000fe20005800000 */
[----:B------:R-:W-:Y:S01]  /*126e0*/  IMAD.IADD R220, R220, 0x1, R222 ;  /* 0x00000001dcdc7824 */ /* 0x000fe200078e02de */
[C---:B------:R-:W-:Y:S02]  /*126f0*/  ISETP.GT.AND P6, PT, R210.reuse, 0x10, P1 ;  /* 0x00000010d200780c */ /* 0x040fe40000fc4270 */
[C---:B------:R-:W-:Y:S02]  /*12700*/  ISETP.GT.AND P2, PT, R210.reuse, 0x11, P1 ;  /* 0x00000011d200780c */ /* 0x040fe40000f44270 */
[----:B------:R-:W-:Y:S02]  /*12710*/  ISETP.GT.AND P3, PT, R210, 0x18, P1 ;  /* 0x00000018d200780c */ /* 0x000fe40000f64270 */
[----:B------:R-:W-:-:S02]  /*12720*/  ISETP.LT.OR P6, PT, R211, 0x11, P6 ;  /* 0x00000011d300780c */ /* 0x000fc400037c1670 */
[C---:B------:R-:W-:Y:S02]  /*12730*/  ISETP.LT.OR P2, PT, R211.reuse, 0x12, P2 ;  /* 0x00000012d300780c */ /* 0x040fe40001741670 */
[----:B------:R-:W-:Y:S02]  /*12740*/  ISETP.LT.OR P3, PT, R211, 0x19, P3 ;  /* 0x00000019d300780c */ /* 0x000fe40001f61670 */
[----:B------:R-:W-:Y:S02]  /*12750*/  FSEL R160, R160, -INF , !P6 ;  /* 0xff800000a0a07808 */ /* 0x000fe40007000000 */
[----:B------:R-:W-:Y:S02]  /*12760*/  FSEL R161, R161, -INF , !P2 ;  /* 0xff800000a1a17808 */ /* 0x000fe40005000000 */
[----:B------:R-:W-:Y:S02]  /*12770*/  FSEL R164, R164, -INF , !P3 ;  /* 0xff800000a4a47808 */ /* 0x000fe40005800000 */
[----:B------:R-:W-:-:S02]  /*12780*/  ISETP.GT.AND P6, PT, R210, 0x19, P1 ;  /* 0x00000019d200780c */ /* 0x000fc40000fc4270 */
[C---:B------:R-:W-:Y:S02]  /*12790*/  ISETP.GT.AND P2, PT, R210.reuse, 0x20, P1 ;  /* 0x00000020d200780c */ /* 0x040fe40000f44270 */
[----:B------:R-:W-:Y:S02]  /*127a0*/  ISETP.GT.AND P3, PT, R210, 0x21, P1 ;  /* 0x00000021d200780c */ /* 0x000fe40000f64270 */
[C---:B------:R-:W-:Y:S02]  /*127b0*/  ISETP.LT.OR P6, PT, R211.reuse, 0x1a, P6 ;  /* 0x0000001ad300780c */ /* 0x040fe400037c1670 */
[C---:B------:R-:W-:Y:S02]  /*127c0*/  ISETP.LT.OR P2, PT, R211.reuse, 0x21, P2 ;  /* 0x00000021d300780c */ /* 0x040fe40001741670 */
[----:B------:R-:W-:Y:S02]  /*127d0*/  ISETP.LT.OR P3, PT, R211, 0x22, P3 ;  /* 0x00000022d300780c */ /* 0x000fe40001f61670 */
[----:B------:R-:W-:-:S02]  /*127e0*/  FSEL R165, R165, -INF , !P6 ;  /* 0xff800000a5a57808 */ /* 0x000fc40007000000 */
[----:B------:R-:W-:Y:S02]  /*127f0*/  FSEL R168, R168, -INF , !P2 ;  /* 0xff800000a8a87808 */ /* 0x000fe40005000000 */
[----:B------:R-:W-:Y:S02]  /*12800*/  FSEL R169, R169, -INF , !P3 ;  /* 0xff800000a9a97808 */ /* 0x000fe40005800000 */
        /* <DEDUP_REMOVED lines=17> */
[----:B------:R-:W-:Y:S01]  /*12920*/  FSEL R181, R181, -INF , !P3 ;  /* 0xff800000b5b57808 */ /* 0x000fe20005800000 */
[----:B------:R-:W-:Y:S06]  /*12930*/  @!P5 BRA `(.L_x_5945) ;  /* 0x000000000060d947 */ /* 0x000fec0003800000 */
        /* <DEDUP_REMOVED lines=13> */
.L_x_5947:
[----:B------:R-:W-:Y:S02]  /*12a10*/  ULDC UR4, c[0x0][0x9e4] ;  /* 0x0002790000047ab9 */ /* 0x000fe40000000800 */
[----:B------:R-:W-:-:S05]  /*12a20*/  IMAD.U32 R210, RZ, RZ, UR4 ;  /* 0x00000004ffd27e24 */ /* 0x000fca000f8e00ff */
[----:B------:R-:W-:-:S13]  /*12a30*/  ISETP.NE.AND P2, PT, R210, 0x1, PT ;  /* 0x00000001d200780c */ /* 0x000fda0003f45270 */
[----:B------:R-:W2:Y:S02]  /*12a40*/  @P2 LDC.64 R10, c[0x0][0x9e8] ;  /* 0x00027a00ff0a2b82 */ /* 0x000ea40000000a00 */
[----:B--2---:R-:W-:-:S05]  /*12a50*/  @P2 IMAD.HI.U32 R10, R222, R10, RZ ;  /* 0x0000000ade0a2227 */ /* 0x004fca00078e00ff */
[----:B------:R-:W-:-:S07]  /*12a60*/  @P2 SHF.R.U32.HI R222, RZ, R11, R10 ;  /* 0x0000000bffde2219 */ /* 0x000fce000001160a */
.L_x_5948:
[----:B------:R-:W-:Y:S05]  /*12a70*/  BSYNC B1 ;  /* 0x0000000000017941 */ /* 0x000fea0003800000 */
.L_x_5946:
[----:B------:R-:W-:-:S04]  /*12a80*/  IMAD R14, R222, R210, -R14 ;  /* 0x000000d2de0e7224 */ /* 0x000fc800078e0a0e */
[----:B------:R-:W-:-:S05]  /*12a90*/  IMAD.IADD R14, R14, 0x1, -R189 ;  /* 0x000000010e0e7824 */ /* 0x000fca00078e0abd */
[----:B------:R-:W-:Y:S02]  /*12aa0*/  VIMNMX R220, R220, R14, !PT ;  /* 0x0000000edcdc7248 */ /* 0x000fe40007fe0100 */
[----:B------:R-:W-:-:S07]  /*12ab0*/  VIADDMNMX R221, R14, R210, R221, PT ;  /* 0x000000d20edd7246 */ /* 0x000fce00038001dd */
.L_x_5945:
[----:B------:R-:W-:Y:S01]  /*12ac0*/  FMNMX.FTZ R10, R152, R208, !PT ;  /* 0x000000d0980a7209 */ /* 0x000fe20007810000 */
[----:B------:R-:W-:Y:S01]  /*12ad0*/  ULDC UR4, c[0x0][0x988] ;  /* 0x0002620000047ab9 */ /* 0x000fe20000000800 */
[----:B------:R-:W-:Y:S02]  /*12ae0*/  ISETP.GT.AND P6, PT, R220, 0x9, P1 ;  /* 0x00000009dc00780c */ /* 0x000fe40000fc4270 */
[----:B------:R-:W-:Y:S02]  /*12af0*/  FMNMX.FTZ R10, R153, R10, !PT ;  /* 0x0000000a990a7209 */ /* 0x000fe40007810000 */
[----:B------:R-:W-:Y:S02]  /*12b00*/  ISETP.LT.OR P6, PT, R221, 0xa, P6 ;  /* 0x0000000add00780c */ /* 0x000fe400037c1670 */
[----:B------:R-:W-:Y:S02]  /*12b10*/  FMNMX.FTZ R10, R156, R10, !PT ;  /* 0x0000000a9c0a7209 */ /* 0x000fe40007810000 */
[----:B------:R-:W-:-:S02]  /*12b20*/  FSEL R159, R159, -INF , !P6 ;  /* 0xff8000009f9f7808 */ /* 0x000fc40007000000 */
[----:B------:R-:W-:Y:S02]  /*12b30*/  FMNMX.FTZ R10, R157, R10, !PT ;  /* 0x0000000a9d0a7209 */ /* 0x000fe40007810000 */
        /* <DEDUP_REMOVED lines=18> */
[----:B------:R-:W-:Y:S02]  /*12c60*/  ISETP.LT.OR P3, PT, R221, 0x2, P3 ;  /* 0x00000002dd00780c */ /* 0x000fe40001f61670 */
[----:B------:R-:W-:Y:S02]  /*12c70*/  FMNMX.FTZ R10, R177, R10, !PT ;  /* 0x0000000ab10a7209 */ /* 0x000fe40007810000 */
[----:B------:R-:W-:Y:S02]  /*12c80*/  FSEL R154, R154, -INF , !P6 ;  /* 0xff8000009a9a7808 */ /* 0x000fe40007000000 */
[----:B------:R-:W-:Y:S02]  /*12c90*/  FMNMX.FTZ R10, R180, R10, !PT ;  /* 0x0000000ab40a7209 */ /* 0x000fe40007810000 */
[----:B------:R-:W-:-:S02]  /*12ca0*/  FSEL R155, R155, -INF , !P3 ;  /* 0xff8000009b9b7808 */ /* 0x000fc40005800000 */
[----:B------:R-:W-:Y:S02]  /*12cb0*/  FMNMX.FTZ R10, R181, R10, !PT ;  /* 0x0000000ab50a7209 */ /* 0x000fe40007810000 */
[C---:B------:R-:W-:Y:S02]  /*12cc0*/  ISETP.GT.AND P3, PT, R220.reuse, 0x10, P1 ;  /* 0x00000010dc00780c */ /* 0x040fe40000f64270 */
[----:B------:R-:W-:Y:S01]  /*12cd0*/  ISETP.GT.AND P6, PT, R220, 0x38, P1 ;  /* 0x00000038dc00780c */ /* 0x000fe20000fc4270 */
[----:B------:R-:W2:Y:S01]  /*12ce0*/  SHFL.BFLY PT, R11, R10, 0x2, 0x1f ;  /* 0x0c401f000a0b7f89 */ /* 0x000ea200000e0000 */
[C---:B------:R-:W-:Y:S02]  /*12cf0*/  ISETP.LT.OR P3, PT, R221.reuse, 0x11, P3 ;  /* 0x00000011dd00780c */ /* 0x040fe40001f61670 */
[----:B------:R-:W-:Y:S02]  /*12d00*/  ISETP.LT.OR P6, PT, R221, 0x39, P6 ;  /* 0x00000039dd00780c */ /* 0x000fe400037c1670 */
[----:B------:R-:W-:-:S02]  /*12d10*/  FSEL R162, R162, -INF , !P3 ;  /* 0xff800000a2a27808 */ /* 0x000fc40005800000 */
[----:B------:R-:W-:Y:S02]  /*12d20*/  ISETP.GT.AND P3, PT, R220, 0x19, P1 ;  /* 0x00000019dc00780c */ /* 0x000fe40000f64270 */
[----:B------:R-:W-:Y:S02]  /*12d30*/  FSEL R182, R182, -INF , !P6 ;  /* 0xff800000b6b67808 */ /* 0x000fe40007000000 */
[----:B------:R-:W-:-:S04]  /*12d40*/  ISETP.LT.OR P3, PT, R221, 0x1a, P3 ;  /* 0x0000001add00780c */ /* 0x000fc80001f61670 */
[----:B------:R-:W-:Y:S02]  /*12d50*/  FSEL R167, R167, -INF , !P3 ;  /* 0xff800000a7a77808 */ /* 0x000fe40005800000 */
[----:B------:R-:W-:-:S04]  /*12d60*/  ISETP.GT.AND P3, PT, R220, 0x28, P1 ;  /* 0x00000028dc00780c */ /* 0x000fc80000f64270 */
[C---:B------:R-:W-:Y:S02]  /*12d70*/  ISETP.LT.OR P3, PT, R221.reuse, 0x29, P3 ;  /* 0x00000029dd00780c */ /* 0x040fe40001f61670 */
[----:B--2---:R-:W-:Y:S02]  /*12d80*/  FMNMX.FTZ R10, R10, R11, !PT ;  /* 0x0000000b0a0a7209 */ /* 0x004fe40007810000 */
[----:B------:R-:W-:Y:S02]  /*12d90*/  FSEL R174, R174, -INF , !P3 ;  /* 0xff800000aeae7808 */ /* 0x000fe40005800000 */
[----:B------:R-:W-:Y:S01]  /*12da0*/  ISETP.GT.AND P3, PT, R220, 0x30, P1 ;  /* 0x00000030dc00780c */ /* 0x000fe20000f64270 */
[----:B------:R-:W2:Y:S03]  /*12db0*/  SHFL.BFLY PT, R11, R10, 0x1, 0x1f ;  /* 0x0c201f000a0b7f89 */ /* 0x000ea600000e0000 */
[----:B------:R-:W-:-:S04]  /*12dc0*/  ISETP.LT.OR P3, PT, R221, 0x31, P3 ;  /* 0x00000031dd00780c */ /* 0x000fc80001f61670 */
[----:B------:R-:W-:Y:S02]  /*12dd0*/  FSEL R178, R178, -INF , !P3 ;  /* 0xff800000b2b27808 */ /* 0x000fe40005800000 */
[----:B--2---:R-:W-:-:S04]  /*12de0*/  FMNMX.FTZ R10, R10, R11, !PT ;  /* 0x0000000b0a0a7209 */ /* 0x004fc80007810000 */
[----:B------:R-:W-:-:S04]  /*12df0*/  FSETP.NEU.FTZ.AND P2, PT, R10, -INF , PT ;  /* 0xff8000000a00780b */ /* 0x000fc80003f5d000 */
[----:B------:R-:W-:-:S05]  /*12e00*/  FSEL R11, R10, RZ, P2 ;  /* 0x000000ff0a0b7208 */ /* 0x000fca0001000000 */
[----:B------:R-:W-:Y:S01]  /*12e10*/  FADD.FTZ R208, -R11, R208 ;  /* 0x000000d00bd07221 */ /* 0x000fe20000010100 */
[----:B------:R-:W-:-:S04]  /*12e20*/  IMAD.U32 R11, RZ, RZ, UR4 ;  /* 0x00000004ff0b7e24 */ /* 0x000fc8000f8e00ff */
[----:B------:R-:W-:-:S05]  /*12e30*/  FMUL.FTZ R14, R10, R11 ;  /* 0x0000000b0a0e7220 */ /* 0x000fca0000410000 */
[----:B------:R-:W-:Y:S02]  /*12e40*/  FSEL R14, R14, RZ, P2 ;  /* 0x000000ff0e0e7208 */ /* 0x000fe40001000000 */
[----:B------:R-:W-:-:S03]  /*12e50*/  ISETP.GT.AND P2, PT, R220, 0x8, P1 ;  /* 0x00000008dc00780c */ /* 0x000fc60000f44270 */
        /* <DEDUP_REMOVED lines=16> */
[----:B------:R-:W-:Y:S01]  /*12f60*/  ISETP.LT.OR P2, PT, R221, 0x9, P2 ;  /* 0x00000009dd00780c */ /* 0x000fe20001741670 */
[----:B------:R-:W-:Y:S01]  /*12f70*/  MUFU.EX2 R152, R152 ;  /* 0x0000009800987308 */ /* 0x000fe20000000800 */
[----:B------:R-:W-:-:S02]  /*12f80*/  FMNMX.FTZ R14, R154, R209, !PT ;  /* 0x000000d19a0e7209 */ /* 0x000fc40007810000 */
[----:B------:R-:W-:Y:S02]  /*12f90*/  FSEL R158, R158, -INF , !P2 ;  /* 0xff8000009e9e7808 */ /* 0x000fe40005000000 */
[----:B------:R-:W-:Y:S02]  /*12fa0*/  FMNMX.FTZ R14, R155, R14, !PT ;  /* 0x0000000e9b0e7209 */ /* 0x000fe40007810000 */
[----:B------:R-:W-:Y:S01]  /*12fb0*/  ISETP.GT.AND P2, PT, R220, 0x11, P1 ;  /* 0x00000011dc00780c */ /* 0x000fe20000f44270 */
[----:B------:R-:W-:Y:S01]  /*12fc0*/  MUFU.EX2 R153, R153 ;  /* 0x0000009900997308 */ /* 0x000fe20000000800 */
[----:B------:R-:W-:Y:S02]  /*12fd0*/  FMNMX.FTZ R14, R158, R14, !PT ;  /* 0x0000000e9e0e7209 */ /* 0x000fe40007810000 */
[----:B------:R-:W-:Y:S02]  /*12fe0*/  ISETP.LT.OR P2, PT, R221, 0x12, P2 ;  /* 0x00000012dd00780c */ /* 0x000fe40001741670 */
[----:B------:R-:W-:-:S02]  /*12ff0*/  FMNMX.FTZ R14, R159, R14, !PT ;  /* 0x0000000e9f0e7209 */ /* 0x000fc40007810000 */
[----:B------:R-:W-:Y:S01]  /*13000*/  FSEL R163, R163, -INF , !P2 ;  /* 0xff800000a3a37808 */ /* 0x000fe20005000000 */
[----:B------:R2:W-:Y:S01]  /*13010*/  MUFU.EX2 R211, R168 ;  /* 0x000000a800d37308 */ /* 0x0005e20000000800 */
[----:B------:R-:W-:Y:S02]  /*13020*/  FMNMX.FTZ R14, R162, R14, !PT ;  /* 0x0000000ea20e7209 */ /* 0x000fe40007810000 */
[----:B------:R-:W-:Y:S02]  /*13030*/  ISETP.GT.AND P2, PT, R220, 0x20, P1 ;  /* 0x00000020dc00780c */ /* 0x000fe40000f44270 */
[----:B------:R-:W-:Y:S02]  /*13040*/  FMNMX.FTZ R14, R163, R14, !PT ;  /* 0x0000000ea30e7209 */ /* 0x000fe40007810000 */
[----:B------:R-:W-:Y:S01]  /*13050*/  ISETP.LT.OR P2, PT, R221, 0x21, P2 ;  /* 0x00000021dd00780c */ /* 0x000fe20001741670 */
[----:B------:R-:W-:Y:S01]  /*13060*/  MUFU.EX2 R156, R156 ;  /* 0x0000009c009c7308 */ /* 0x000fe20000000800 */
[----:B------:R-:W-:-:S02]  /*13070*/  FMNMX.FTZ R14, R166, R14, !PT ;  /* 0x0000000ea60e7209 */ /* 0x000fc40007810000 */
[----:B------:R-:W-:Y:S02]  /*13080*/  FSEL R170, R170, -INF , !P2 ;  /* 0xff800000aaaa7808 */ /* 0x000fe40005000000 */
[----:B------:R-:W-:Y:S02]  /*13090*/  FMNMX.FTZ R14, R167, R14, !PT ;  /* 0x0000000ea70e7209 */ /* 0x000fe40007810000 */
[----:B------:R-:W-:Y:S01]  /*130a0*/  ISETP.GT.AND P2, PT, R220, 0x29, P1 ;  /* 0x00000029dc00780c */ /* 0x000fe20000f44270 */
[----:B------:R-:W3:Y:S01]  /*130b0*/  MUFU.EX2 R157, R157 ;  /* 0x0000009d009d7308 */ /* 0x000ee20000000800 */
[----:B------:R-:W-:Y:S02]  /*130c0*/  FMNMX.FTZ R14, R170, R14, !PT ;  /* 0x0000000eaa0e7209 */ /* 0x000fe40007810000 */
[----:B------:R-:W-:Y:S02]  /*130d0*/  ISETP.LT.OR P2, PT, R221, 0x2a, P2 ;  /* 0x0000002add00780c */ /* 0x000fe40001741670 */
[----:B------:R-:W-:-:S02]  /*130e0*/  FMNMX.FTZ R14, R171, R14, !PT ;  /* 0x0000000eab0e7209 */ /* 0x000fc40007810000 */
[----:B------:R-:W-:Y:S01]  /*130f0*/  FSEL R175, R175, -INF , !P2 ;  /* 0xff800000afaf7808 */ /* 0x000fe20005000000 */
[----:B------:R-:W-:Y:S01]  /*13100*/  MUFU.EX2 R160, R160 ;  /* 0x000000a000a07308 */ /* 0x000fe20000000800 */
[----:B------:R-:W-:Y:S02]  /*13110*/  ISETP.GT.AND P2, PT, R220, 0x31, P1 ;  /* 0x00000031dc00780c */ /* 0x000fe40000f44270 */
[----:B------:R-:W-:Y:S02]  /*13120*/  FMNMX.FTZ R14, R174, R14, !PT ;  /* 0x0000000eae0e7209 */ /* 0x000fe40007810000 */
[----:B------:R-:W-:Y:S02]  /*13130*/  ISETP.LT.OR P2, PT, R221, 0x32, P2 ;  /* 0x00000032dd00780c */ /* 0x000fe40001741670 */
[----:B------:R-:W-:Y:S01]  /*13140*/  FMNMX.FTZ R14, R175, R14, !PT ;  /* 0x0000000eaf0e7209 */ /* 0x000fe20007810000 */
[----:B------:R-:W-:Y:S01]  /*13150*/  MUFU.EX2 R161, R161 ;  /* 0x000000a100a17308 */ /* 0x000fe20000000800 */
[----:B------:R-:W-:-:S02]  /*13160*/  ISETP.GT.AND P1, PT, R220, 0x39, P1 ;  /* 0x00000039dc00780c */ /* 0x000fc40000f24270 */
[----:B------:R-:W-:Y:S02]  /*13170*/  FSEL R179, R179, -INF , !P2 ;  /* 0xff800000b3b37808 */ /* 0x000fe40005000000 */
[----:B------:R-:W-:Y:S02]  /*13180*/  FMNMX.FTZ R14, R178, R14, !PT ;  /* 0x0000000eb20e7209 */ /* 0x000fe40007810000 */
[----:B------:R-:W-:Y:S01]  /*13190*/  ISETP.LT.OR P1, PT, R221, 0x3a, P1 ;  /* 0x0000003add00780c */ /* 0x000fe20000f21670 */
[----:B------:R-:W-:Y:S01]  /*131a0*/  MUFU.EX2 R164, R164 ;  /* 0x000000a400a47308 */ /* 0x000fe20000000800 */
[----:B------:R-:W-:Y:S02]  /*131b0*/  FMNMX.FTZ R14, R179, R14, !PT ;  /* 0x0000000eb30e7209 */ /* 0x000fe40007810000 */
[----:B------:R-:W-:Y:S02]  /*131c0*/  FSEL R183, R183, -INF , !P1 ;  /* 0xff800000b7b77808 */ /* 0x000fe40004800000 */
[----:B------:R-:W-:-:S02]  /*131d0*/  FMNMX.FTZ R14, R182, R14, !PT ;  /* 0x0000000eb60e7209 */ /* 0x000fc40007810000 */
[----:B------:R-:W-:Y:S01]  /*131e0*/  ISETP.NE.AND P2, PT, R197, RZ, PT ;  /* 0x000000ffc500720c */ /* 0x000fe20003f45270 */
[----:B------:R-:W-:Y:S01]  /*131f0*/  MUFU.EX2 R169, R169 ;  /* 0x000000a900a97308 */ /* 0x000fe20000000800 */
[----:B------:R-:W-:-:S05]  /*13200*/  FMNMX.FTZ R14, R183, R14, !PT ;  /* 0x0000000eb70e7209 */ /* 0x000fca0007810000 */
[----:B------:R-:W4:Y:S02]  /*13210*/  SHFL.BFLY PT, R210, R14, 0x2, 0x1f ;  /* 0x0c401f000ed27f89 */ /* 0x000f2400000e0000 */
[----:B------:R-:W-:Y:S04]  /*13220*/  MUFU.EX2 R173, R173 ;  /* 0x000000ad00ad7308 */ /* 0x000fe80000000800 */
[----:B------:R-:W-:-:S04]  /*13230*/  @!P2 IMAD R222, R203, 0x40, R194 ;  /* 0x00000040cbdea824 */ /* 0x000fc800078e02c2 */
[----:B------:R-:W-:Y:S01]  /*13240*/  @!P2 IMAD R222, R222, 0x4, R2 ;  /* 0x00000004dedea824 */ /* 0x000fe200078e0202 */
[----:B------:R-:W-:Y:S08]  /*13250*/  MUFU.EX2 R176, R176 ;  /* 0x000000b000b07308 */ /* 0x000ff00000000800 */
[----:B------:R-:W-:Y:S01]  /*13260*/  MUFU.EX2 R177, R177 ;  /* 0x000000b100b17308 */ /* 0x000fe20000000800 */
[----:B----4-:R-:W-:-:S07]  /*13270*/  FMNMX.FTZ R14, R14, R210, !PT ;  /* 0x000000d20e0e7209 */ /* 0x010fce0007810000 */
[----:B------:R-:W-:Y:S01]  /*13280*/  MUFU.EX2 R181, R181 ;  /* 0x000000b500b57308 */ /* 0x000fe20000000800 */
[----:B------:R-:W4:Y:S02]  /*13290*/  SHFL.BFLY PT, R210, R14, 0x1, 0x1f ;  /* 0x0c201f000ed27f89 */ /* 0x000f2400000e0000 */
[----:B----4-:R-:W-:-:S05]  /*132a0*/  FMNMX.FTZ R14, R14, R210, !PT ;  /* 0x000000d20e0e7209 */ /* 0x010fca0007810000 */
[----:B------:R4:W-:Y:S01]  /*132b0*/  MUFU.EX2 R210, R165 ;  /* 0x000000a500d27308 */ /* 0x0009e20000000800 */
[C---:B------:R-:W-:Y:S01]  /*132c0*/  FSETP.NEU.FTZ.AND P1, PT, R14.reuse, -INF , PT ;  /* 0xff8000000e00780b */ /* 0x040fe20003f3d000 */
[----:B------:R-:W-:-:S03]  /*132d0*/  FMUL.FTZ R221, R14, R11 ;  /* 0x0000000b0edd7220 */ /* 0x000fc60000410000 */
[----:B--2---:R-:W-:Y:S02]  /*132e0*/  FSEL R168, R14, RZ, P1 ;  /* 0x000000ff0ea87208 */ /* 0x004fe40000800000 */
[----:B------:R-:W-:Y:S01]  /*132f0*/  FSEL R221, R221, RZ, P1 ;  /* 0x000000ffdddd7208 */ /* 0x000fe20000800000 */
[-C--:B----4-:R-:W-:Y:S02]  /*13300*/  FMUL.FTZ R165, R208, R11.reuse ;  /* 0x0000000bd0a57220 */ /* 0x090fe40000410000 */
[----:B------:R-:W-:Y:S02]  /*13310*/  FADD.FTZ R168, -R168, R209 ;  /* 0x000000d1a8a87221 */ /* 0x000fe40000010100 */
[-CC-:B------:R-:W-:Y:S01]  /*13320*/  FFMA.FTZ R203, R154, R11.reuse, -R221.reuse ;  /* 0x0000000b9acb7223 */ /* 0x180fe200000108dd */
[-CC-:B------:R-:W-:Y:S01]  /*13330*/  FFMA.FTZ R208, R155, R11.reuse, -R221.reuse ;  /* 0x0000000b9bd07223 */ /* 0x180fe200000108dd */
[----:B------:R-:W2:Y:S01]  /*13340*/  MUFU.EX2 R165, R165 ;  /* 0x000000a500a57308 */ /* 0x000ea20000000800 */
[-C--:B------:R-:W-:Y:S01]  /*13350*/  FMUL.FTZ R168, R168, R11.reuse ;  /* 0x0000000ba8a87220 */ /* 0x080fe20000410000 */
[-CC-:B------:R-:W-:Y:S01]  /*13360*/  FFMA.FTZ R155, R158, R11.reuse, -R221.reuse ;  /* 0x0000000b9e9b7223 */ /* 0x180fe200000108dd */
[-CC-:B------:R-:W-:Y:S01]  /*13370*/  FFMA.FTZ R159, R159, R11.reuse, -R221.reuse ;  /* 0x0000000b9f9f7223 */ /* 0x180fe200000108dd */
[-CC-:B------:R-:W-:Y:S01]  /*13380*/  FFMA.FTZ R209, R162, R11.reuse, -R221.reuse ;  /* 0x0000000ba2d17223 */ /* 0x180fe200000108dd */
[-CC-:B------:R-:W-:Y:S01]  /*13390*/  FFMA.FTZ R163, R163, R11.reuse, -R221.reuse ;  /* 0x0000000ba3a37223 */ /* 0x180fe200000108dd */
[----:B---3--:R-:W-:Y:S01]  /*133a0*/  F2FP.BF16.F32.PACK_AB R154, R157, R156 ;  /* 0x0000009c9d9a723e */ /* 0x008fe200000010ff */
[-CC-:B------:R-:W-:Y:S01]  /*133b0*/  FFMA.FTZ R220, R166, R11.reuse, -R221.reuse ;  /* 0x0000000ba6dc7223 */ /* 0x180fe200000108dd */
[----:B------:R-:W3:Y:S01]  /*133c0*/  MUFU.EX2 R168, R168 ;  /* 0x000000a800a87308 */ /* 0x000ee20000000800 */
[-CC-:B------:R-:W-:Y:S01]  /*133d0*/  FFMA.FTZ R167, R167, R11.reuse, -R221.reuse ;  /* 0x0000000ba7a77223 */ /* 0x180fe200000108dd */
[-CC-:B------:R-:W-:Y:S01]  /*133e0*/  FFMA.FTZ R170, R170, R11.reuse, -R221.reuse ;  /* 0x0000000baaaa7223 */ /* 0x180fe200000108dd */
[-CC-:B------:R-:W-:Y:S01]  /*133f0*/  FFMA.FTZ R171, R171, R11.reuse, -R221.reuse ;  /* 0x0000000babab7223 */ /* 0x180fe200000108dd */
[-CC-:B------:R-:W-:Y:S01]  /*13400*/  FFMA.FTZ R174, R174, R11.reuse, -R221.reuse ;  /* 0x0000000baeae7223 */ /* 0x180fe200000108dd */
[-CC-:B------:R-:W-:Y:S01]  /*13410*/  FFMA.FTZ R175, R175, R11.reuse, -R221.reuse ;  /* 0x0000000bafaf7223 */ /* 0x180fe200000108dd */
[-CC-:B------:R-:W-:Y:S01]  /*13420*/  FFMA.FTZ R178, R178, R11.reuse, -R221.reuse ;  /* 0x0000000bb2b27223 */ /* 0x180fe200000108dd */
[--C-:B------:R-:W-:Y:S01]  /*13430*/  FFMA.FTZ R179, R179, R11, -R221.reuse ;  /* 0x0000000bb3b37223 */ /* 0x100fe200000108dd */
[----:B------:R-:W-:Y:S01]  /*13440*/  MUFU.EX2 R208, R208 ;  /* 0x000000d000d07308 */ /* 0x000fe20000000800 */
[----:B--2---:R-:W-:Y:S01]  /*13450*/  FFMA.FTZ R3, R165, R3, R152 ;  /* 0x00000003a5037223 */ /* 0x004fe20000010098 */
[----:B------:R-:W-:Y:S01]  /*13460*/  F2FP.BF16.F32.PACK_AB R152, R153, R152 ;  /* 0x000000989998723e */ /* 0x000fe200000010ff */
[-CC-:B------:R-:W-:Y:S01]  /*13470*/  FFMA.FTZ R182, R182, R11.reuse, -R221.reuse ;  /* 0x0000000bb6b67223 */ /* 0x180fe200000108dd */
[----:B------:R-:W-:Y:S01]  /*13480*/  FFMA.FTZ R183, R183, R11, -R221 ;  /* 0x0000000bb7b77223 */ /* 0x000fe200000108dd */
[----:B------:R-:W-:Y:S01]  /*13490*/  FADD.FTZ R3, R153, R3 ;  /* 0x0000000399037221 */ /* 0x000fe20000010000 */
[----:B------:R2:W-:Y:S01]  /*134a0*/  @!P2 STS [R222+0x28800], R165 ;  /* 0x028800a5de00a388 */ /* 0x0005e20000000800 */
[-C--:B------:R-:W-:Y:S01]  /*134b0*/  FMUL.FTZ R24, R24, R165.reuse ;  /* 0x000000a518187220 */ /* 0x080fe20000410000 */
[----:B------:R-:W4:Y:S01]  /*134c0*/  MUFU.EX2 R153, R203 ;  /* 0x000000cb00997308 */ /* 0x000f220000000800 */
[----:B------:R-:W-:Y:S01]  /*134d0*/  FADD.FTZ R3, R156, R3 ;  /* 0x000000039c037221 */ /* 0x000fe20000010000 */
[----:B------:R-:W-:Y:S01]  /*134e0*/  F2FP.BF16.F32.PACK_AB R156, R161, R160 ;  /* 0x000000a0a19c723e */ /* 0x000fe200000010ff */
[----:B---3--:R3:W-:Y:S01]  /*134f0*/  @!P2 STS [R222+0x28820], R168 ;  /* 0x028820a8de00a388 */ /* 0x0087e20000000800 */
[-C--:B------:R-:W-:Y:S01]  /*13500*/  FMUL.FTZ R25, R25, R165.reuse ;  /* 0x000000a519197220 */ /* 0x080fe20000410000 */
[----:B------:R-:W-:Y:S01]  /*13510*/  FADD.FTZ R3, R157, R3 ;  /* 0x000000039d037221 */ /* 0x000fe20000010000 */
[-C--:B------:R-:W-:Y:S01]  /*13520*/  FMUL.FTZ R28, R28, R165.reuse ;  /* 0x000000a51c1c7220 */ /* 0x080fe20000410000 */
[-C--:B------:R-:W-:Y:S01]  /*13530*/  FMUL.FTZ R29, R29, R165.reuse ;  /* 0x000000a51d1d7220 */ /* 0x080fe20000410000 */
[----:B------:R-:W5:Y:S01]  /*13540*/  MUFU.EX2 R155, R155 ;  /* 0x0000009b009b7308 */ /* 0x000f620000000800 */
        /* <DEDUP_REMOVED lines=8> */
[----:B----4-:R-:W-:Y:S01]  /*135d0*/  FFMA.FTZ R0, R168, R0, R153 ;  /* 0x00000000a8007223 */ /* 0x010fe20000010099 */
[----:B------:R-:W-:Y:S01]  /*135e0*/  FADD.FTZ R3, R164, R3 ;  /* 0x00000003a4037221 */ /* 0x000fe20000010000 */
[-C--:B------:R-:W-:Y:S01]  /*135f0*/  FMUL.FTZ R41, R41, R165.reuse ;  /* 0x000000a529297220 */ /* 0x080fe20000410000 */
[-C--:B------:R-:W-:Y:S01]  /*13600*/  FMUL.FTZ R44, R44, R165.reuse ;  /* 0x000000a52c2c7220 */ /* 0x080fe20000410000 */
[----:B------:R-:W-:Y:S01]  /*13610*/  FADD.FTZ R0, R208, R0 ;  /* 0x00000000d0007221 */ /* 0x000fe20000010000 */
[----:B------:R-:W-:Y:S01]  /*13620*/  FADD.FTZ R3, R210, R3 ;  /* 0x00000003d2037221 */ /* 0x000fe20000010000 */
[-C--:B------:R-:W-:Y:S01]  /*13630*/  FMUL.FTZ R45, R45, R165.reuse ;  /* 0x000000a52d2d7220 */ /* 0x080fe20000410000 */
[----:B------:R-:W4:Y:S01]  /*13640*/  MUFU.EX2 R157, R209 ;  /* 0x000000d1009d7308 */ /* 0x000f220000000800 */
[----:B-----5:R-:W-:Y:S01]  /*13650*/  FADD.FTZ R0, R155, R0 ;  /* 0x000000009b007221 */ /* 0x020fe20000010000 */
[----:B------:R-:W-:Y:S01]  /*13660*/  FADD.FTZ R3, R211, R3 ;  /* 0x00000003d3037221 */ /* 0x000fe20000010000 */
[-C--:B------:R-:W-:Y:S01]  /*13670*/  FMUL.FTZ R48, R48, R165.reuse ;  /* 0x000000a530307220 */ /* 0x080fe20000410000 */
[-C--:B------:R-:W-:Y:S01]  /*13680*/  FMUL.FTZ R49, R49, R165.reuse ;  /* 0x000000a531317220 */ /* 0x080fe20000410000 */
[-C--:B------:R-:W-:Y:S01]  /*13690*/  FMUL.FTZ R52, R52, R165.reuse ;  /* 0x000000a534347220 */ /* 0x080fe20000410000 */
[-C--:B------:R-:W-:Y:S01]  /*136a0*/  FMUL.FTZ R53, R53, R165.reuse ;  /* 0x000000a535357220 */ /* 0x080fe20000410000 */
[-C--:B------:R-:W-:Y:S01]  /*136b0*/  FMUL.FTZ R56, R56, R165.reuse ;  /* 0x000000a538387220 */ /* 0x080fe20000410000 */
[----:B------:R-:W5:Y:S01]  /*136c0*/  MUFU.EX2 R163, R163 ;  /* 0x000000a300a37308 */ /* 0x000f620000000800 */
        /* <DEDUP_REMOVED lines=16> */
[----:B-----5:R-:W-:Y:S01]  /*137d0*/  FADD.FTZ R0, R163, R0 ;  /* 0x00000000a3007221 */ /* 0x020fe20000010000 */
[-C--:B------:R-:W-:Y:S01]  /*137e0*/  FMUL.FTZ R81, R81, R165.reuse ;  /* 0x000000a551517220 */ /* 0x080fe20000410000 */
        /* <DEDUP_REMOVED lines=40> */
[----:B------:R-:W-:Y:S01]  /*13a70*/  FMUL.FTZ R149, R149, R165 ;  /* 0x000000a595957220 */ /* 0x000fe20000410000 */
[----:B------:R-:W-:Y:S01]  /*13a80*/  FADD.FTZ R3, R169, R3 ;  /* 0x00000003a9037221 */ /* 0x000fe20000010000 */
[----:B-----5:R-:W-:Y:S01]  /*13a90*/  FADD.FTZ R0, R161, R0 ;  /* 0x00000000a1007221 */ /* 0x020fe20000010000 */
[----:B------:R-:W-:Y:S01]  /*13aa0*/  F2FP.BF16.F32.PACK_AB R153, R208, R153 ;  /* 0x00000099d099723e */ /* 0x000fe200000010ff */
[----:B------:R-:W-:Y:S01]  /*13ab0*/  FMUL.FTZ R26, R26, R168 ;  /* 0x000000a81a1a7220 */ /* 0x000fe20000410000 */
[----:B--2---:R-:W2:Y:S01]  /*13ac0*/  MUFU.EX2 R165, R178 ;  /* 0x000000b200a57308 */ /* 0x004ea20000000800 */
[----:B0-----:R-:W-:Y:S01]  /*13ad0*/  FADD.FTZ R3, R162, R3 ;  /* 0x00000003a2037221 */ /* 0x001fe20000010000 */
[----:B----4-:R-:W-:Y:S01]  /*13ae0*/  FADD.FTZ R0, R171, R0 ;  /* 0x00000000ab007221 */ /* 0x010fe20000010000 */
[----:B------:R-:W-:Y:S01]  /*13af0*/  F2FP.BF16.F32.PACK_AB R155, R159, R155 ;  /* 0x0000009b9f9b723e */ /* 0x000fe200000010ff */
[----:B------:R-:W-:Y:S01]  /*13b00*/  BAR.SYNC.DEFER_BLOCKING 0xf, 0x100 ;  /* 0x03c4000000007b1d */ /* 0x000fe20000010000 */
[----:B------:R-:W-:Y:S01]  /*13b10*/  FADD.FTZ R3, R173, R3 ;  /* 0x00000003ad037221 */ /* 0x000fe20000010000 */
[----:B-1----:R-:W-:Y:S01]  /*13b20*/  FADD.FTZ R0, R174, R0 ;  /* 0x00000000ae007221 */ /* 0x002fe20000010000 */
[----:B------:R-:W-:Y:S01]  /*13b30*/  F2FP.BF16.F32.PACK_AB R158, R210, R164 ;  /* 0x000000a4d29e723e */ /* 0x000fe200000010ff */
[----:B------:R-:W-:Y:S01]  /*13b40*/  FMUL.FTZ R27, R27, R168 ;  /* 0x000000a81b1b7220 */ /* 0x000fe20000410000 */
[----:B------:R-:W-:Y:S01]  /*13b50*/  FADD.FTZ R3, R176, R3 ;  /* 0x00000003b0037221 */ /* 0x000fe20000010000 */
[----:B------:R-:W0:Y:S01]  /*13b60*/  MUFU.EX2 R166, R180 ;  /* 0x000000b400a67308 */ /* 0x000e220000000800 */
[----:B---3--:R-:W-:Y:S01]  /*13b70*/  FADD.FTZ R0, R175, R0 ;  /* 0x00000000af007221 */ /* 0x008fe20000010000 */
[----:B------:R-:W-:Y:S01]  /*13b80*/  F2FP.BF16.F32.PACK_AB R157, R163, R157 ;  /* 0x0000009da39d723e */ /* 0x000fe200000010ff */
[----:B------:R-:W-:Y:S01]  /*13b90*/  FADD.FTZ R3, R177, R3 ;  /* 0x00000003b1037221 */ /* 0x000fe20000010000 */
[----:B------:R-:W-:Y:S01]  /*13ba0*/  F2FP.BF16.F32.PACK_AB R159, R167, R220 ;  /* 0x000000dca79f723e */ /* 0x000fe200000010ff */
[----:B------:R-:W-:Y:S01]  /*13bb0*/  FMUL.FTZ R30, R30, R168 ;  /* 0x000000a81e1e7220 */ /* 0x000fe20000410000 */
[----:B------:R-:W-:Y:S01]  /*13bc0*/  F2FP.BF16.F32.PACK_AB R160, R169, R211 ;  /* 0x000000d3a9a0723e */ /* 0x000fe200000010ff */
[----:B--2---:R-:W-:Y:S01]  /*13bd0*/  FADD.FTZ R0, R165, R0 ;  /* 0x00000000a5007221 */ /* 0x004fe20000010000 */
[----:B------:R-:W1:Y:S01]  /*13be0*/  MUFU.EX2 R179, R179 ;  /* 0x000000b300b37308 */ /* 0x000e620000000800 */
[----:B------:R-:W-:Y:S01]  /*13bf0*/  F2FP.BF16.F32.PACK_AB R162, R173, R162 ;  /* 0x000000a2ada2723e */ /* 0x000fe200000010ff */
[-C--:B------:R-:W-:Y:S01]  /*13c00*/  FMUL.FTZ R31, R31, R168.reuse ;  /* 0x000000a81f1f7220 */ /* 0x080fe20000410000 */
[----:B------:R-:W-:Y:S01]  /*13c10*/  F2FP.BF16.F32.PACK_AB R161, R171, R161 ;  /* 0x000000a1aba1723e */ /* 0x000fe200000010ff */
[----:B------:R-:W-:Y:S01]  /*13c20*/  FMUL.FTZ R34, R34, R168 ;  /* 0x000000a822227220 */ /* 0x000fe20000410000 */
[----:B------:R-:W-:Y:S01]  /*13c30*/  F2FP.BF16.F32.PACK_AB R163, R175, R174 ;  /* 0x000000aeafa3723e */ /* 0x000fe200000010ff */
[----:B------:R-:W-:Y:S01]  /*13c40*/  FMUL.FTZ R35, R35, R168 ;  /* 0x000000a823237220 */ /* 0x000fe20000410000 */
[----:B------:R-:W-:Y:S01]  /*13c50*/  F2FP.BF16.F32.PACK_AB R164, R177, R176 ;  /* 0x000000b0b1a4723e */ /* 0x000fe200000010ff */
[----:B------:R-:W2:Y:S01]  /*13c60*/  MUFU.EX2 R182, R182 ;  /* 0x000000b600b67308 */ /* 0x000ea20000000800 */
[----:B0-----:R-:W-:Y:S01]  /*13c70*/  FADD.FTZ R3, R166, R3 ;  /* 0x00000003a6037221 */ /* 0x001fe20000010000 */
[C---:B------:R-:W-:Y:S01]  /*13c80*/  F2FP.BF16.F32.PACK_AB R166, R181.reuse, R166 ;  /* 0x000000a6b5a6723e */ /* 0x040fe200000010ff */
[----:B------:R0:W-:Y:S01]  /*13c90*/  STSM.16.M88.4 [R200+0x26800], R152 ;  /* 0x02680098c8007844 */ /* 0x0001e20000000200 */
[-C--:B------:R-:W-:Y:S01]  /*13ca0*/  FMUL.FTZ R38, R38, R168.reuse ;  /* 0x000000a826267220 */ /* 0x080fe20000410000 */
[----:B------:R-:W-:Y:S01]  /*13cb0*/  FADD.FTZ R3, R181, R3 ;  /* 0x00000003b5037221 */ /* 0x000fe20000010000 */
[-C--:B------:R-:W-:Y:S01]  /*13cc0*/  FMUL.FTZ R39, R39, R168.reuse ;  /* 0x000000a827277220 */ /* 0x080fe20000410000 */
[----:B------:R0:W-:Y:S01]  /*13cd0*/  STSM.16.M88.4 [R205], R156 ;  /* 0x0000009ccd007844 */ /* 0x0001e20000000200 */
[----:B------:R-:W3:Y:S01]  /*13ce0*/  MUFU.EX2 R183, R183 ;  /* 0x000000b700b77308 */ /* 0x000ee20000000800 */
[C---:B-1----:R-:W-:Y:S01]  /*13cf0*/  FADD.FTZ R0, R179.reuse, R0 ;  /* 0x00000000b3007221 */ /* 0x042fe20000010000 */
[----:B------:R-:W-:Y:S01]  /*13d00*/  F2FP.BF16.F32.PACK_AB R165, R179, R165 ;  /* 0x000000a5b3a5723e */ /* 0x000fe200000010ff */
[----:B------:R0:W-:Y:S01]  /*13d10*/  STSM.16.M88.4 [R201], R160 ;  /* 0x000000a0c9007844 */ /* 0x0001e20000000200 */
        /* <DEDUP_REMOVED lines=13> */
[C---:B---3--:R-:W-:Y:S01]  /*13df0*/  F2FP.BF16.F32.PACK_AB R167, R183.reuse, R182 ;  /* 0x000000b6b7a7723e */ /* 0x048fe200000010ff */
        /* <DEDUP_REMOVED lines=48> */
.L_x_5949:
[----:B------:R0:W1:Y:S01]  /*14100*/  SYNCS.PHASECHK.TRANS64.TRYWAIT P1, [R20+URZ+0x28c50], R202 ;  /* 0x028c50ca140075a7 */ /* 0x000062000802017f */
[----:B------:R-:W-:Y:S05]  /*14110*/  @!P0 BRA `(.L_x_5950) ;  /* 0x0000000000048947 */ /* 0x000fea0003800000 */
[----:B------:R-:W-:Y:S01]  /*14120*/  BPT.TRAP 0x1 ;  /* 0x000000040000795c */ /* 0x000fe20000300000 */
.L_x_5950:
[----:B------:R-:W-:Y:S04]  /*14130*/  BSSY B1, `(.L_x_5951) ;  /* 0x0000004000017945 */ /* 0x000fe80003800000 */
[----:B-1----:R-:W-:Y:S05]  /*14140*/  @P1 BRA `(.L_x_5952) ;  /* 0x0000000000081947 */ /* 0x002fea0003800000 */
[----:B------:R-:W1:Y:S02]  /*14150*/  SYNCS.PHASECHK.TRANS64.TRYWAIT P1, [R20+URZ+0x28c50], R202 ;  /* 0x028c50ca140075a7 */ /* 0x000e64000802017f */
[----:B-1----:R-:W-:Y:S05]  /*14160*/  @!P1 BRA `(.L_x_5953) ;  /* 0x000000f400bc9947 */ /* 0x002fea0003800000 */
.L_x_5952:
[----:B------:R-:W-:Y:S05]  /*14170*/  BSYNC B1 ;  /* 0x0000000000017941 */ /* 0x000fea0003800000 */
.L_x_5951:
        /* <DEDUP_REMOVED lines=40> */
.L_x_5954:
[C---:B------:R-:W-:Y:S01]  /*14400*/  ISETP.GT.AND P1, PT, R15.reuse, R213, PT ;  /* 0x000000d50f00720c */ /* 0x040fe20003f24270 */
[----:B01----:R-:W-:Y:S02]  /*14410*/  VIADD R20, R20, 0x28c60 ;  /* 0x00028c6014147836 */ /* 0x003fe40000000000 */
[----:B------:R-:W-:Y:S02]  /*14420*/  VIADD R15, R15, 0xffffffff ;  /* 0xffffffff0f0f7836 */ /* 0x000fe40000000000 */
[----:B------:R-:W-:Y:S01]  /*14430*/  IMAD.MOV.U32 R209, RZ, RZ, R14 ;  /* 0x000000ffffd17224 */ /* 0x000fe200078e000e */
[----:B------:R-:W-:Y:S01]  /*14440*/  PRMT R20, R186, 0x654, R20 ;  /* 0x00000654ba147816 */ /* 0x000fe20000000014 */
[----:B------:R-:W-:Y:S02]  /*14450*/  IMAD.MOV.U32 R208, RZ, RZ, R10 ;  /* 0x000000ffffd07224 */ /* 0x000fe400078e000a */
[----:B------:R-:W-:Y:S01]  /*14460*/  IMAD.MOV.U32 R203, RZ, RZ, R17 ;  /* 0x000000ffffcb7224 */ /* 0x000fe200078e0011 */
[----:B------:R1:W-:Y:S03]  /*14470*/  SYNCS.ARRIVE.TRANS64.RED.A1T0 RZ, [R20+URZ], RZ ;  /* 0x000000ff14ff79a7 */ /* 0x0003e6000810043f */
[----:B------:R-:W-:Y:S05]  /*14480*/  @P1 BRA `(.L_x_5955) ;  /* 0xffffffd800cc1947 */ /* 0x000fea000383ffff */
.L_x_5934:
[----:B------:R-:W-:Y:S05]  /*14490*/  BSYNC B0 ;  /* 0x0000000000007941 */ /* 0x000fea0003800000 */
.L_x_5933:
[----:B-1----:R-:W2:Y:S01]  /*144a0*/  LDL.LU R20, [R1+0x5c] ;  /* 0x00005c0001147983 */ /* 0x002ea20000300800 */
[----:B------:R-:W-:Y:S02]  /*144b0*/  IMAD.MOV.U32 R155, RZ, RZ, -0x800000 ;  /* 0xff800000ff9b7424 */ /* 0x000fe400078e00ff */
[----:B------:R-:W-:Y:S01]  /*144c0*/  IMAD.MOV.U32 R154, RZ, RZ, -0x800000 ;  /* 0xff800000ff9a7424 */ /* 0x000fe200078e00ff */
[----:B------:R-:W1:Y:S02]  /*144d0*/  SHFL.BFLY PT, R4, R3, 0x2, 0x1f ;  /* 0x0c401f0003047f89 */ /* 0x000e6400000e0000 */
[----:B-1----:R-:W-:-:S05]  /*144e0*/  FADD.FTZ R4, R4, R3 ;  /* 0x0000000304047221 */ /* 0x002fca0000010000 */
[----:B------:R-:W1:Y:S02]  /*144f0*/  SHFL.BFLY PT, R3, R4, 0x1, 0x1f ;  /* 0x0c201f0004037f89 */ /* 0x000e6400000e0000 */
[----:B-1----:R-:W-:Y:S01]  /*14500*/  FADD.FTZ R4, R4, R3 ;  /* 0x0000000304047221 */ /* 0x002fe20000010000 */
[----:B------:R-:W-:Y:S01]  /*14510*/  IMAD.MOV.U32 R3, RZ, RZ, RZ ;  /* 0x000000ffff037224 */ /* 0x000fe200078e00ff */
[----:B------:R-:W-:Y:S08]  /*14520*/  BAR.ARV 0x8, 0x100 ;  /* 0x0204000000007b1d */ /* 0x000ff00000002000 */
[----:B------:R-:W-:Y:S01]  /*14530*/  BAR.SYNC.DEFER_BLOCKING 0xf, 0x100 ;  /* 0x03c4000000007b1d */ /* 0x000fe20000010000 */
[----:B------:R-:W-:-:S13]  /*14540*/  FSETP.NE.FTZ.AND P0, PT, R4, RZ, PT ;  /* 0x000000ff0400720b */ /* 0x000fda0003f15000 */
[----:B------:R-:W1:Y:S01]  /*14550*/  @P0 MUFU.RCP R3, R4 ;  /* 0x0000000400030308 */ /* 0x000e620000001000 */
[----:B------:R-:W-:-:S07]  /*14560*/  @P0 FMUL.FTZ R5, R11, 0.69314718246459960938 ;  /* 0x3f3172180b050820 */ /* 0x000fce0000410000 */
[----:B------:R-:W3:Y:S01]  /*14570*/  @P0 MUFU.LG2 R4, R4 ;  /* 0x0000000400040308 */ /* 0x000ee20000000c00 */
        /* <DEDUP_REMOVED lines=8> */
[----:B---3--:R-:W-:Y:S01]  /*14600*/  @P0 FMUL.FTZ R4, R4, 0.69314718246459960938 ;  /* 0x3f31721804040820 */ /* 0x008fe20000410000 */
[-C--:B------:R-:W-:Y:S01]  /*14610*/  FMUL.FTZ R40, R40, R3.reuse ;  /* 0x0000000328287220 */ /* 0x080fe20000410000 */
[-C--:B------:R-:W-:Y:S01]  /*14620*/  FMUL.FTZ R41, R41, R3.reuse ;  /* 0x0000000329297220 */ /* 0x080fe20000410000 */
[-C--:B------:R-:W-:Y:S01]  /*14630*/  FMUL.FTZ R44, R44, R3.reuse ;  /* 0x000000032c2c7220 */ /* 0x080fe20000410000 */
[----:B------:R-:W-:Y:S01]  /*14640*/  @P0 FFMA.FTZ R155, R5, R10, R4 ;  /* 0x0000000a059b0223 */ /* 0x000fe20000010004 */
        /* <DEDUP_REMOVED lines=25> */
[----:B-1----:R-:W-:Y:S01]  /*147e0*/  FADD.FTZ R4, R4, R0 ;  /* 0x0000000004047221 */ /* 0x002fe20000010000 */
        /* <DEDUP_REMOVED lines=28> */
[----:B-1----:R-:W-:Y:S01]  /*149b0*/  FADD.FTZ R4, R4, R0 ;  /* 0x0000000004047221 */ /* 0x002fe20000010000 */
[----:B------:R-:W-:-:S02]  /*149c0*/  IMAD.MOV.U32 R0, RZ, RZ, RZ ;  /* 0x000000ffff007224 */ /* 0x000fc400078e00ff */
[-C--:B------:R-:W-:Y:S01]  /*149d0*/  FMUL.FTZ R148, R148, R3.reuse ;  /* 0x0000000394947220 */ /* 0x080fe20000410000 */
[----:B------:R-:W-:Y:S01]  /*149e0*/  FMUL.FTZ R149, R149, R3 ;  /* 0x0000000395957220 */ /* 0x000fe20000410000 */
        /* <DEDUP_REMOVED lines=78> */
[----:B------:R-:W-:Y:S06]  /*14ed0*/  BAR.ARV 0xe, 0x100 ;  /* 0x0384000000007b1d */ /* 0x000fec0000002000 */
[----:B------:R-:W-:-:S02]  /*14ee0*/  PLOP3.LUT P0, PT, PT, PT, PT, 0x8, 0x0 ;  /* 0x000000000000781c */ /* 0x000fc40003f0e170 */
[----:B------:R-:W-:Y:S02]  /*14ef0*/  LOP3.LUT R22, R22, R0, RZ, 0x3c, !PT ;  /* 0x0000000016167212 */ /* 0x000fe400078e3cff */
[----:B------:R-:W-:Y:S01]  /*14f00*/  SEL R17, R17, RZ, P1 ;  /* 0x000000ff11117207 */ /* 0x000fe20000800000 */
[----:B--2---:R-:W-:-:S05]  /*14f10*/  VIADD R20, R20, 0x1 ;  /* 0x0000000114147836 */ /* 0x004fca0000000000 */
[----:B------:R1:W-:Y:S03]  /*14f20*/  STL [R1+0x5c], R20 ;  /* 0x00005c1401007387 */ /* 0x0003e60000100800 */
.L_x_5809:
[----:B------:R-:W-:Y:S05]  /*14f30*/  BSYNC B7 ;  /* 0x0000000000077941 */ /* 0x000fea0003800000 */
.L_x_5797:
[----:B------:R-:W2:Y:S08]  /*14f40*/  S2UR UR4, SR_CgaCtaId ;  /* 0x00000000000479c3 */ /* 0x000eb00000008800 */
[----:B------:R-:W-:Y:S01]  /*14f50*/  BAR.SYNC.DEFER_BLOCKING 0x5, 0x180 ;  /* 0x0146000000007b1d */ /* 0x000fe20000010000 */
[----:B------:R-:W-:-:S05]  /*14f60*/  MOV R2, 0x400 ;  /* 0x0000040000027802 */ /* 0x000fca0000000f00 */
[----:B------:R-:W-:Y:S01]  /*14f70*/  BSSY B0, `(.L_x_5956) ;  /* 0x00004e6000007945 */ /* 0x000fe20003800000 */
[----:B--2---:R-:W-:-:S05]  /*14f80*/  IMAD.U32 R186, RZ, RZ, UR4 ;  /* 0x00000004ffba7e24 */ /* 0x004fca000f8e00ff */
[----:B------:R-:W-:-:S05]  /*14f90*/  LEA R2, R186, R2, 0x18 ;  /* 0x00000002ba027211 */ /* 0x000fca00078ec0ff */
[----:B-----5:R2:W4:Y:S01]  /*14fa0*/  LDS.128 R80, [R2+0x28cd0] ;  /* 0x028cd00002507984 */ /* 0x0205220000000c00 */
[----:B------:R-:W-:Y:S06]  /*14fb0*/  BAR.ARV 0x4, 0x180 ;  /* 0x0106000000007b1d */ /* 0x000fec0000002000 */
[----:B------:R-:W-:Y:S05]  /*14fc0*/  @P0 BRA `(.L_x_5957) ;  /* 0x0000003c007c0947 */ /* 0x000fea0003800000 */
[----:B------:R-:W1:Y:S01]  /*14fd0*/  LDL R3, [R1+0x6c] ;  /* 0x00006c0001037983 */ /* 0x000e620000100800 */
[----:B------:R-:W2:Y:S01]  /*14fe0*/  S2R R0, SR_SWINHI ;  /* 0x0000000000007919 */ /* 0x000ea20000002f00 */
[----:B---3--:R-:W-:Y:S01]  /*14ff0*/  F2FP.BF16.F32.PACK_AB R10, R29, R28 ;  /* 0x0000001c1d0a723e */ /* 0x008fe200000010ff */
[----:B------:R-:W-:Y:S01]  /*15000*/  ULDC.64 UR4, c[0x0][0xc08] ;  /* 0x0003020000047ab9 */ /* 0x000fe20000000a00 */
[----:B0-----:R-:W-:Y:S01]  /*15010*/  F2FP.BF16.F32.PACK_AB R11, R31, R30 ;  /* 0x0000001e1f0b723e */ /* 0x001fe200000010ff */
[----:B------:R-:W3:Y:S01]  /*15020*/  LDL R157, [R1+0x54] ;  /* 0x00005400019d7983 */ /* 0x000ee20000100800 */
[----:B------:R-:W-:Y:S01]  /*15030*/  F2FP.BF16.F32.PACK_AB R12, R33, R32 ;  /* 0x00000020210c723e */ /* 0x000fe200000010ff */
[----:B------:R-:W-:Y:S01]  /*15040*/  ULDC.64 UR6, c[0x0][0xc00] ;  /* 0x0003000000067ab9 */ /* 0x000fe20000000a00 */
[----:B------:R-:W-:Y:S02]  /*15050*/  MOV R152, R2 ;  /* 0x0000000200987202 */ /* 0x000fe40000000f00 */
[----:B--2---:R-:W-:-:S02]  /*15060*/  MOV R153, R0 ;  /* 0x0000000000997202 */ /* 0x004fc40000000f00 */
[----:B------:R-:W-:Y:S02]  /*15070*/  F2FP.BF16.F32.PACK_AB R13, R35, R34 ;  /* 0x00000022230d723e */ /* 0x000fe400000010ff */
[----:B------:R-:W-:Y:S02]  /*15080*/  F2FP.BF16.F32.PACK_AB R14, R37, R36 ;  /* 0x00000024250e723e */ /* 0x000fe400000010ff */
[----:B------:R-:W-:Y:S01]  /*15090*/  F2FP.BF16.F32.PACK_AB R15, R39, R38 ;  /* 0x00000026270f723e */ /* 0x000fe200000010ff */
[----:B------:R-:W-:Y:S01]  /*150a0*/  BAR.SYNC.DEFER_BLOCKING 0x1, 0x100 ;  /* 0x0044000000007b1d */ /* 0x000fe20000010000 */
[----:B-1----:R-:W-:-:S03]  /*150b0*/  IMAD.WIDE R20, R3, 0x2, R152 ;  /* 0x0000000203147825 */ /* 0x002fc600078e0298 */
        /* <DEDUP_REMOVED lines=152> */
[----:B------:R-:W-:Y:S02]  /*15a40*/  IADD3 R0, P0, R20, 0x6060, RZ ;  /* 0x0000606014007810 */ /* 0x000fe40007f1e0ff */
[----:B------:R-:W-:Y:S02]  /*15a50*/  MOV R3, R8 ;  /* 0x0000000800037202 */ /* 0x000fe40000000f00 */
[----:B------:R-:W-:Y:S01]  /*15a60*/  F2FP.BF16.F32.PACK_AB R8, R137, R136 ;  /* 0x000000888908723e */ /* 0x000fe200000010ff */
[----:B------:R-:W-:Y:S01]  /*15a70*/  IMAD.X R21, RZ, RZ, R21, P0 ;  /* 0x000000ffff157224 */ /* 0x000fe200000e0615 */
[----:B------:R-:W-:Y:S02]  /*15a80*/  F2FP.BF16.F32.PACK_AB R9, R139, R138 ;  /* 0x0000008a8b09723e */ /* 0x000fe400000010ff */
[----:B------:R-:W-:-:S02]  /*15a90*/  F2FP.BF16.F32.PACK_AB R10, R141, R140 ;  /* 0x0000008c8d0a723e */ /* 0x000fc400000010ff */
[----:B------:R-:W-:Y:S02]  /*15aa0*/  F2FP.BF16.F32.PACK_AB R11, R143, R142 ;  /* 0x0000008e8f0b723e */ /* 0x000fe400000010ff */
[----:B------:R-:W-:-:S03]  /*15ab0*/  ISETP.NE.U32.AND P0, PT, RZ, UR4, PT ;  /* 0x00000004ff007c0c */ /* 0x000fc6000bf05070 */
[----:B------:R0:W-:Y:S01]  /*15ac0*/  STSM.16.M88.4 [R3], R8 ;  /* 0x0000000803007844 */ /* 0x0001e20000000200 */
[----:B------:R-:W-:Y:S02]  /*15ad0*/  ISETP.NE.AND.EX P0, PT, RZ, UR5, PT, P0 ;  /* 0x00000005ff007c0c */ /* 0x000fe4000bf05300 */
[----:B------:R-:W-:Y:S02]  /*15ae0*/  F2FP.BF16.F32.PACK_AB R12, R145, R144 ;  /* 0x00000090910c723e */ /* 0x000fe400000010ff */
[----:B0-----:R-:W-:-:S09]  /*15af0*/  LOP3.LUT R3, R0, 0x380, RZ, 0xc0, !PT ;  /* 0x0000038000037812 */ /* 0x001fd200078ec0ff */
[----:B------:R-:W3:Y:S01]  /*15b00*/  @P0 LDC.64 R10, c[0x0][0xc08] ;  /* 0x00030200ff0a0b82 */ /* 0x000ee20000000a00 */
[----:B------:R-:W-:-:S04]  /*15b10*/  SHF.R.U64 R3, R3, 0x3, RZ ;  /* 0x0000000303037819 */ /* 0x000fc800000012ff */
[----:B------:R-:W-:Y:S02]  /*15b20*/  LOP3.LUT R20, R3, R0, RZ, 0x3c, !PT ;  /* 0x0000000003147212 */ /* 0x000fe400078e3cff */
[----:B------:R-:W-:Y:S02]  /*15b30*/  F2FP.BF16.F32.PACK_AB R13, R147, R146 ;  /* 0x00000092930d723e */ /* 0x000fe400000010ff */
[----:B------:R-:W-:Y:S02]  /*15b40*/  MOV R20, R20 ;  /* 0x0000001400147202 */ /* 0x000fe40000000f00 */
[----:B------:R-:W-:Y:S02]  /*15b50*/  F2FP.BF16.F32.PACK_AB R14, R149, R148 ;  /* 0x00000094950e723e */ /* 0x000fe400000010ff */
[----:B------:R-:W-:-:S05]  /*15b60*/  F2FP.BF16.F32.PACK_AB R15, R151, R150 ;  /* 0x00000096970f723e */ /* 0x000fca00000010ff */
[----:B------:R0:W-:Y:S01]  /*15b70*/  STSM.16.M88.4 [R20], R12 ;  /* 0x0000000c14007844 */ /* 0x0001e20000000200 */
[----:B------:R-:W-:Y:S02]  /*15b80*/  ULDC UR4, c[0x0][0xa88] ;  /* 0x0002a20000047ab9 */ /* 0x000fe40000000800 */
[----:B------:R-:W-:Y:S02]  /*15b90*/  IMAD.U32 R8, RZ, RZ, UR4 ;  /* 0x00000004ff087e24 */ /* 0x000fe4000f8e00ff */
[----:B---3--:R-:W-:Y:S01]  /*15ba0*/  @P0 IMAD.WIDE R10, R157, 0x4, R10 ;  /* 0x000000049d0a0825 */ /* 0x008fe200078e020a */
[----:B------:R-:W-:Y:S01]  /*15bb0*/  BAR.SYNC.DEFER_BLOCKING 0x1, 0x100 ;  /* 0x0044000000007b1d */ /* 0x000fe20000010000 */
[----:B------:R-:W-:-:S04]  /*15bc0*/  ISETP.NE.U32.AND P1, PT, RZ, UR6, PT ;  /* 0x00000006ff007c0c */ /* 0x000fc8000bf25070 */
[----:B------:R-:W-:Y:S01]  /*15bd0*/  ISETP.NE.AND.EX P1, PT, RZ, UR7, PT, P1 ;  /* 0x00000007ff007c0c */ /* 0x000fe2000bf25310 */
[----:B------:R1:W5:Y:S02]  /*15be0*/  @P0 LDG.E R8, desc[UR42][R10.64] ;  /* 0x0000002a0a080981 */ /* 0x000364000c1e1900 */
[----:B-1----:R-:W1:Y:S01]  /*15bf0*/  LDC.64 R10, c[0x0][0xc00] ;  /* 0x00030000ff0a7b82 */ /* 0x002e620000000a00 */
[----:B------:R-:W-:Y:S02]  /*15c00*/  IMAD.MOV.U32 R3, RZ, RZ, RZ ;  /* 0x000000ffff037224 */ /* 0x000fe400078e00ff */
[----:B-1----:R-:W-:-:S07]  /*15c10*/  IMAD.WIDE R10, R157, 0x4, R10 ;  /* 0x000000049d0a7825 */ /* 0x002fce00078e020a */
[----:B------:R0:W5:Y:S01]  /*15c20*/  @P1 LDG.E R3, desc[UR42][R10.64] ;  /* 0x0000002a0a031981 */ /* 0x000162000c1e1900 */
[----:B------:R-:W-:Y:S05]  /*15c30*/  @P0 BRA `(.L_x_5958) ;  /* 0x0000000000100947 */ /* 0x000fea0003800000 */
[----:B------:R-:W-:Y:S05]  /*15c40*/  @!P1 BRA `(.L_x_5958) ;  /* 0x00000000000c9947 */ /* 0x000fea0003800000 */
[----:B-----5:R-:W2:Y:S04]  /*15c50*/  LDG.E R8, desc[UR42][R10.64] ;  /* 0x0000002a0a087981 */ /* 0x020ea8000c1e1900 */
[----:B0-----:R-:W2:Y:S02]  /*15c60*/  LDG.E R10, desc[UR42][R10.64+0x4] ;  /* 0x0000042a0a0a7981 */ /* 0x001ea4000c1e1900 */
[----:B--2---:R-:W-:-:S07]  /*15c70*/  IMAD.IADD R8, R10, 0x1, -R8 ;  /* 0x000000010a087824 */ /* 0x004fce00078e0a08 */
.L_x_5958:
[----:B------:R-:W2:Y:S01]  /*15c80*/  LDL R0, [R1+0x60] ;  /* 0x0000600001007983 */ /* 0x000ea20000100800 */
[----:B------:R-:W-:-:S03]  /*15c90*/  ULDC UR4, c[0x0][0xad4] ;  /* 0x0002b50000047ab9 */ /* 0x000fc60000000800 */
[----:B------:R-:W3:Y:S04]  /*15ca0*/  LDL.LU R9, [R1+0x50] ;  /* 0x0000500001097983 */ /* 0x000ee80000300800 */
[----:B--2---:R-:W1:Y:S01]  /*15cb0*/  SHFL.IDX PT, R0, R0, RZ, 0x1f ;  /* 0x00001fff00007589 */ /* 0x004e6200000e0000 */
[----:B---3--:R-:W-:-:S04]  /*15cc0*/  ISETP.NE.AND P1, PT, R9, RZ, PT ;  /* 0x000000ff0900720c */ /* 0x008fc80003f25270 */
[----:B------:R-:W-:Y:S02]  /*15cd0*/  SEL R9, R9, UR4, P1 ;  /* 0x0000000409097c07 */ /* 0x000fe40008800000 */
[----:B-1----:R-:W-:Y:S02]  /*15ce0*/  ISETP.NE.AND P0, PT, R0, RZ, PT ;  /* 0x000000ff0000720c */ /* 0x002fe40003f05270 */
[----:B-----5:R-:W-:-:S11]  /*15cf0*/  SHF.R.S32.HI R0, RZ, 0x1f, R3 ;  /* 0x0000001fff007819 */ /* 0x020fd60000011403 */
[----:B------:R-:W-:Y:S05]  /*15d00*/  @P0 BRA `(.L_x_5959) ;  /* 0x0000000000fc0947 */ /* 0x000fea0003800000 */
[----:B----4-:R-:W2:Y:S04]  /*15d10*/  LDL R80, [R1+0x58] ;  /* 0x0000580001507983 */ /* 0x010ea80000100800 */
[----:B------:R-:W3:Y:S01]  /*15d20*/  LDL R158, [R1+0x68] ;  /* 0x00006800019e7983 */ /* 0x000ee20000100800 */
[----:B0-----:R-:W-:Y:S01]  /*15d30*/  IMAD.MOV.U32 R14, RZ, RZ, 0x9b8 ;  /* 0x000009b8ff0e7424 */ /* 0x001fe200078e00ff */
[----:B------:R-:W-:Y:S01]  /*15d40*/  ISETP.GT.AND P1, PT, R9, 0x1, PT ;  /* 0x000000010900780c */ /* 0x000fe20003f24270 */
[----:B------:R-:W0:Y:S01]  /*15d50*/  LDC R156, c[0x0][0xbe8] ;  /* 0x0002fa00ff9c7b82 */ /* 0x000e220000000800 */
[----:B------:R-:W-:Y:S01]  /*15d60*/  ISETP.NE.U32.AND P0, PT, RZ, UR6, PT ;  /* 0x00000006ff007c0c */ /* 0x000fe2000bf05070 */
[----:B------:R-:W-:Y:S01]  /*15d70*/  IMAD.IADD R23, R212, 0x1, R196 ;  /* 0x00000001d4177824 */ /* 0x000fe200078e02c4 */
[----:B------:R-:W-:-:S02]  /*15d80*/  SEL R14, R14, 0x978, P1 ;  /* 0x000009780e0e7807 */ /* 0x000fc40000800000 */
[----:B------:R-:W-:Y:S02]  /*15d90*/  ISETP.NE.AND.EX P0, PT, RZ, UR7, PT, P0 ;  /* 0x00000007ff007c0c */ /* 0x000fe4000bf05300 */
[----:B------:R-:W-:Y:S01]  /*15da0*/  SHF.R.S32.HI R15, RZ, 0x1f, R157 ;  /* 0x0000001fff0f7819 */ /* 0x000fe2000001149d */
[----:B------:R-:W1:Y:S01]  /*15db0*/  LDC.64 R12, c[0x0][R14+0x220] ;  /* 0x000088000e0c7b82 */ /* 0x000e620000000a00 */
[----:B------:R-:W-:Y:S02]  /*15dc0*/  SEL R20, R157, RZ, !P0 ;  /* 0x000000ff9d147207 */ /* 0x000fe40004000000 */
[----:B------:R-:W-:-:S05]  /*15dd0*/  SEL R15, R15, RZ, !P0 ;  /* 0x000000ff0f0f7207 */ /* 0x000fca0004000000 */
[----:B------:R-:W4:Y:S01]  /*15de0*/  LDC.64 R10, c[0x0][R14+0x218] ;  /* 0x000086000e0a7b82 */ /* 0x000f220000000a00 */
[----:B0-----:R-:W-:Y:S01]  /*15df0*/  ISETP.NE.AND P0, PT, R156, 0x1, PT ;  /* 0x000000019c00780c */ /* 0x001fe20003f05270 */
[----:B-1----:R-:W-:-:S04]  /*15e00*/  IMAD R13, R13, R20, RZ ;  /* 0x000000140d0d7224 */ /* 0x002fc800078e02ff */
[C---:B------:R-:W-:Y:S02]  /*15e10*/  IMAD R15, R12.reuse, R15, R13 ;  /* 0x0000000f0c0f7224 */ /* 0x040fe400078e020d */
[----:B------:R-:W-:-:S04]  /*15e20*/  IMAD.WIDE.U32 R12, R12, R20, RZ ;  /* 0x000000140c0c7225 */ /* 0x000fc800078e00ff */
[-C--:B----4-:R-:W-:Y:S02]  /*15e30*/  IMAD R20, R11, R188.reuse, RZ ;  /* 0x000000bc0b147224 */ /* 0x090fe400078e02ff */
[----:B------:R-:W-:-:S04]  /*15e40*/  IMAD.WIDE.U32 R10, R10, R188, RZ ;  /* 0x000000bc0a0a7225 */ /* 0x000fc800078e00ff */
[----:B------:R-:W-:Y:S01]  /*15e50*/  IMAD.IADD R20, R11, 0x1, R20 ;  /* 0x000000010b147824 */ /* 0x000fe200078e0214 */
[----:B------:R-:W-:Y:S01]  /*15e60*/  IADD3 R21, P2, P3, R12, R10, R3 ;  /* 0x0000000a0c157210 */ /* 0x000fe20007b5e003 */
[----:B------:R-:W0:Y:S01]  /*15e70*/  @P0 LDC R11, c[0x0][0xbec] ;  /* 0x0002fb00ff0b0b82 */ /* 0x000e220000000800 */
[----:B------:R-:W-:-:S05]  /*15e80*/  IMAD.IADD R15, R13, 0x1, R15 ;  /* 0x000000010d0f7824 */ /* 0x000fca00078e020f */
[----:B------:R-:W-:Y:S01]  /*15e90*/  IADD3.X R15, R15, R20, R0, P2, P3 ;  /* 0x000000140f0f7210 */ /* 0x000fe200017e6400 */
[----:B------:R-:W-:Y:S01]  /*15ea0*/  IMAD.MOV.U32 R20, RZ, RZ, R23 ;  /* 0x000000ffff147224 */ /* 0x000fe200078e0017 */
[----:B------:R-:W1:Y:S01]  /*15eb0*/  @P0 LDC R10, c[0x0][0xbf0] ;  /* 0x0002fc00ff0a0b82 */ /* 0x000e620000000800 */
[----:B0-----:R-:W-:-:S05]  /*15ec0*/  @P0 IMAD.HI.U32 R11, R23, R11, RZ ;  /* 0x0000000b170b0227 */ /* 0x001fca00078e00ff */
[----:B-1----:R-:W-:Y:S02]  /*15ed0*/  @P0 SHF.R.U32.HI R20, RZ, R10, R11 ;  /* 0x0000000aff140219 */ /* 0x002fe4000001160b */
[----:B------:R-:W0:Y:S01]  /*15ee0*/  LDC.64 R10, c[0x0][R14+0x228] ;  /* 0x00008a000e0a7b82 */ /* 0x000e220000000a00 */
[----:B--2---:R-:W-:-:S05]  /*15ef0*/  SEL R80, R80, RZ, P1 ;  /* 0x000000ff50507207 */ /* 0x004fca0000800000 */
        /* <DEDUP_REMOVED lines=9> */
[----:B------:R-:W-:-:S02]  /*15f90*/  IMAD.IADD R15, R194, 0x1, R196 ;  /* 0x00000001c20f7824 */ /* 0x000fc400078e02c4 */
[----:B0-----:R-:W-:Y:S01]  /*15fa0*/  SHF.R.S32.HI R14, RZ, 0x1f, R21 ;  /* 0x0000001fff0e7819 */ /* 0x001fe20000011415 */
        /* <DEDUP_REMOVED lines=21> */
.L_x_5959:
        /* <DEDUP_REMOVED lines=9> */
[----:B------:R-:W-:-:S04]  /*16190*/  SHF.R.S32.HI R4, RZ, 0x1f, R21 ;  /* 0x0000001fff047819 */ /* 0x000fc80000011415 */
[----:B------:R-:W-:-:S04]  /*161a0*/  LEA.HI R23, R4, R21, RZ, 0x3 ;  /* 0x0000001504177211 */ /* 0x000fc800078f18ff */
[----:B0-----:R-:W-:-:S05]  /*161b0*/  SHF.R.S32.HI R20, RZ, 0x3, R23 ;  /* 0x00000003ff147819 */ /* 0x001fca0000011417 */
[----:B------:R-:W-:-:S04]  /*161c0*/  IMAD R5, R20, 0x40, R199 ;  /* 0x0000004014057824 */ /* 0x000fc800078e02c7 */
[----:B------:R-:W-:-:S03]  /*161d0*/  IMAD.WIDE R152, R5, 0x2, R152 ;  /* 0x0000000205987825 */ /* 0x000fc600078e0298 */
[----:B------:R-:W-:Y:S01]  /*161e0*/  IADD3 R37, P0, R152, 0x5000, RZ ;  /* 0x0000500098257810 */ /* 0x000fe20007f1e0ff */
[----:B------:R-:W-:Y:S01]  /*161f0*/  IMAD R0, R0, UR4, RZ ;  /* 0x0000000400007c24 */ /* 0x000fe2000f8e02ff */
[----:B------:R-:W-:Y:S02]  /*16200*/  IADD3 R41, P1, R152, 0x6000, RZ ;  /* 0x0000600098297810 */ /* 0x000fe40007f3e0ff */
[----:B------:R-:W-:Y:S01]  /*16210*/  LOP3.LUT R36, R37, 0x380, RZ, 0xc0, !PT ;  /* 0x0000038025247812 */ /* 0x000fe200078ec0ff */
[----:B------:R-:W-:Y:S01]  /*16220*/  IMAD R87, R3, UR5, R0 ;  /* 0x0000000503577c24 */ /* 0x000fe2000f8e0200 */
[----:B------:R-:W-:Y:S02]  /*16230*/  LOP3.LUT R40, R41, 0x380, RZ, 0xc0, !PT ;  /* 0x0000038029287812 */ /* 0x000fe400078ec0ff */
[----:B------:R-:W-:Y:S01]  /*16240*/  SHF.R.U64 R36, R36, 0x3, RZ ;  /* 0x0000000324247819 */ /* 0x000fe200000012ff */
[----:B-1----:R-:W-:Y:S01]  /*16250*/  IMAD.WIDE.U32 R10, R3, UR4, RZ ;  /* 0x00000004030a7c25 */ /* 0x002fe2000f8e00ff */
[----:B------:R-:W-:Y:S01]  /*16260*/  LOP3.LUT R0, R23, 0xfffffff8, RZ, 0xc0, !PT ;  /* 0xfffffff817007812 */ /* 0x000fe200078ec0ff */
[----:B------:R-:W-:Y:S01]  /*16270*/  ULDC.64 UR4, c[0x0][0xae8] ;  /* 0x0002ba0000047ab9 */ /* 0x000fe20000000a00 */
[----:B------:R-:W-:Y:S01]  /*16280*/  LOP3.LUT R36, R36, R37, RZ, 0x3c, !PT ;  /* 0x0000002524247212 */ /* 0x000fe200078e3cff */
[----:B------:R-:W-:Y:S01]  /*16290*/  IMAD.X R37, RZ, RZ, R153, P0 ;  /* 0x000000ffff257224 */ /* 0x000fe200000e0699 */
[----:B------:R-:W-:-:S02]  /*162a0*/  IADD3 R65, P0, R152, 0xc000, RZ ;  /* 0x0000c00098417810 */ /* 0x000fc40007f1e0ff */
[----:B------:R-:W-:Y:S02]  /*162b0*/  IADD3 R45, P2, R152, 0x7000, RZ ;  /* 0x00007000982d7810 */ /* 0x000fe40007f5e0ff */
[----:B------:R-:W-:Y:S01]  /*162c0*/  LOP3.LUT R64, R65, 0x380, RZ, 0xc0, !PT ;  /* 0x0000038041407812 */ /* 0x000fe200078ec0ff */
[----:B------:R-:W-:Y:S01]  /*162d0*/  IMAD.IADD R11, R11, 0x1, R87 ;  /* 0x000000010b0b7824 */ /* 0x000fe200078e0257 */
[----:B------:R-:W-:Y:S01]  /*162e0*/  SHF.R.U64 R40, R40, 0x3, RZ ;  /* 0x0000000328287819 */ /* 0x000fe200000012ff */
[----:B------:R-:W-:Y:S01]  /*162f0*/  IMAD.IADD R3, R21, 0x1, -R0 ;  /* 0x0000000115037824 */ /* 0x000fe200078e0a00 */
[----:B------:R-:W-:Y:S01]  /*16300*/  SHF.R.U64 R64, R64, 0x3, RZ ;  /* 0x0000000340407819 */ /* 0x000fe200000012ff */
[----:B------:R-:W-:Y:S01]  /*16310*/  IMAD.WIDE.U32 R10, R188, UR4, R10 ;  /* 0x00000004bc0a7c25 */ /* 0x000fe2000f8e000a */
[----:B------:R-:W-:Y:S01]  /*16320*/  LOP3.LUT R44, R45, 0x380, RZ, 0xc0, !PT ;  /* 0x000003802d2c7812 */ /* 0x000fe200078ec0ff */
        /* <DEDUP_REMOVED lines=8> */
[----:B------:R-:W-:Y:S01]  /*163b0*/  LOP3.LUT R40, R40, R41, RZ, 0x3c, !PT ;  /* 0x0000002928287212 */ /* 0x000fe200078e3cff */
[C---:B------:R-:W-:Y:S01]  /*163c0*/  VIADD R166, R199.reuse, 0x40 ;  /* 0x00000040c7a67836 */ /* 0x040fe20000000000 */
[----:B------:R-:W-:Y:S01]  /*163d0*/  IADD3 R13, P3, R152, 0x1000, RZ ;  /* 0x00001000980d7810 */ /* 0x000fe20007f7e0ff */
[C---:B------:R-:W-:Y:S01]  /*163e0*/  VIADD R164, R199.reuse, 0x80 ;  /* 0x00000080c7a47836 */ /* 0x040fe20000000000 */
[----:B------:R-:W-:Y:S01]  /*163f0*/  SHF.R.U64 R44, R44, 0x3, RZ ;  /* 0x000000032c2c7819 */ /* 0x000fe200000012ff */
[----:B------:R-:W-:Y:S01]  /*16400*/  VIADD R162, R199, 0xc0 ;  /* 0x000000c0c7a27836 */ /* 0x000fe20000000000 */
[----:B------:R-:W-:Y:S01]  /*16410*/  LOP3.LUT R12, R13, 0x380, RZ, 0xc0, !PT ;  /* 0x000003800d0c7812 */ /* 0x000fe200078ec0ff */
[----:B------:R-:W0:Y:S01]  /*16420*/  @P0 LDC R84, c[0x0][0xbec] ;  /* 0x0002fb00ff540b82 */ /* 0x000e220000000800 */
[----:B------:R-:W-:Y:S01]  /*16430*/  IADD3 R25, P4, R152, 0x2000, RZ ;  /* 0x0000200098197810 */ /* 0x000fe20007f9e0ff */
[C---:B------:R-:W-:Y:S01]  /*16440*/  VIADD R160, R199.reuse, 0x100 ;  /* 0x00000100c7a07836 */ /* 0x040fe20000000000 */
[----:B------:R-:W-:Y:S01]  /*16450*/  LOP3.LUT R44, R44, R45, RZ, 0x3c, !PT ;  /* 0x0000002d2c2c7212 */ /* 0x000fe200078e3cff */
[----:B------:R-:W-:Y:S01]  /*16460*/  VIADD R158, R199, 0x140 ;  /* 0x00000140c79e7836 */ /* 0x000fe20000000000 */
[----:B------:R-:W-:Y:S01]  /*16470*/  SHF.R.U64 R12, R12, 0x3, RZ ;  /* 0x000000030c0c7819 */ /* 0x000fe200000012ff */
[----:B------:R-:W5:Y:S01]  /*16480*/  LD.E.128 R64, desc[UR42][R64.64] ;  /* 0x0000002a40407980 */ /* 0x000f62000c101d00 */
[----:B------:R-:W-:Y:S01]  /*16490*/  IADD3 R29, P5, R152, 0x3000, RZ ;  /* 0x00003000981d7810 */ /* 0x000fe20007fbe0ff */
[----:B------:R-:W1:Y:S01]  /*164a0*/  @P0 LDC R86, c[0x0][0xbf0] ;  /* 0x0002fc00ff560b82 */ /* 0x000e620000000800 */
[----:B----4-:R-:W-:Y:S01]  /*164b0*/  IMAD R80, R0, UR4, RZ ;  /* 0x0000000400507c24 */ /* 0x010fe2000f8e02ff */
[----:B------:R-:W-:Y:S01]  /*164c0*/  LOP3.LUT R12, R12, R13, RZ, 0x3c, !PT ;  /* 0x0000000d0c0c7212 */ /* 0x000fe200078e3cff */
[----:B------:R-:W-:Y:S01]  /*164d0*/  IMAD.IADD R23, R196, 0x1, R3 ;  /* 0x00000001c4177824 */ /* 0x000fe200078e0203 */
[C---:B------:R-:W-:Y:S01]  /*164e0*/  IADD3 R33, P6, R152.reuse, 0x4000, RZ ;  /* 0x0000400098217810 */ /* 0x040fe20007fde0ff */
[----:B------:R-:W-:Y:S01]  /*164f0*/  IMAD.X R41, RZ, RZ, R153, P1 ;  /* 0x000000ffff297224 */ /* 0x000fe200008e0699 */
[----:B------:R-:W-:Y:S01]  /*16500*/  IADD3 R69, P1, R152, 0xd000, RZ ;  /* 0x0000d00098457810 */ /* 0x000fe20007f3e0ff */
[----:B------:R-:W-:Y:S01]  /*16510*/  IMAD.WIDE.U32 R10, R9, UR4, R10 ;  /* 0x00000004090a7c25 */ /* 0x000fe2000f8e000a */
[----:B------:R-:W2:Y:S01]  /*16520*/  LDC R0, c[0x0][0xac8] ;  /* 0x0002b200ff007b82 */ /* 0x000ea20000000800 */
[----:B------:R-:W-:-:S02]  /*16530*/  LOP3.LUT R24, R25, 0x380, RZ, 0xc0, !PT ;  /* 0x0000038019187812 */ /* 0x000fc400078ec0ff */
[----:B------:R-:W-:Y:S01]  /*16540*/  IMAD R21, R9, UR5, R80 ;  /* 0x0000000509157c24 */ /* 0x000fe2000f8e0250 */
[----:B------:R-:W-:Y:S01]  /*16550*/  LOP3.LUT R68, R69, 0x380, RZ, 0xc0, !PT ;  /* 0x0000038045447812 */ /* 0x000fe200078ec0ff */
[--C-:B------:R-:W-:Y:S01]  /*16560*/  IMAD.X R45, RZ, RZ, R153.reuse, P2 ;  /* 0x000000ffff2d7224 */ /* 0x100fe200010e0699 */
[----:B------:R-:W-:Y:S01]  /*16570*/  IADD3 R73, P2, R152, 0xe000, RZ ;  /* 0x0000e00098497810 */ /* 0x000fe20007f5e0ff */
[----:B------:R-:W-:Y:S01]  /*16580*/  IMAD.X R13, RZ, RZ, R153, P3 ;  /* 0x000000ffff0d7224 */ /* 0x000fe200018e0699 */
[----:B------:R-:W-:Y:S01]  /*16590*/  SHF.R.U64 R68, R68, 0x3, RZ ;  /* 0x0000000344447819 */ /* 0x000fe200000012ff */
[----:B0-----:R-:W-:Y:S01]  /*165a0*/  @P0 IMAD.HI.U32 R3, R23, R84, RZ ;  /* 0x0000005417030227 */ /* 0x001fe200078e00ff */
[----:B------:R-:W-:Y:S01]  /*165b0*/  LOP3.LUT R72, R73, 0x380, RZ, 0xc0, !PT ;  /* 0x0000038049487812 */ /* 0x000fe200078ec0ff */
[----:B------:R-:W-:Y:S01]  /*165c0*/  ULDC.64 UR4, c[0x0][0xae0] ;  /* 0x0002b80000047ab9 */ /* 0x000fe20000000a00 */
[----:B------:R-:W-:Y:S01]  /*165d0*/  LOP3.LUT R68, R68, R69, RZ, 0x3c, !PT ;  /* 0x0000004544447212 */ /* 0x000fe200078e3cff */
[----:B------:R-:W-:Y:S01]  /*165e0*/  IMAD.MOV.U32 R9, RZ, RZ, R23 ;  /* 0x000000ffff097224 */ /* 0x000fe200078e0017 */
[----:B------:R-:W-:Y:S01]  /*165f0*/  IADD3 R49, P3, R152, 0x8000, RZ ;  /* 0x0000800098317810 */ /* 0x000fe20007f7e0ff */
[----:B------:R-:W-:Y:S01]  /*16600*/  IMAD.X R69, RZ, RZ, R153, P1 ;  /* 0x000000ffff457224 */ /* 0x000fe200008e0699 */
[----:B-1----:R-:W-:Y:S01]  /*16610*/  @P0 SHF.R.U32.HI R9, RZ, R86, R3 ;  /* 0x00000056ff090219 */ /* 0x002fe20000011603 */
[----:B------:R-:W-:Y:S01]  /*16620*/  IMAD.IADD R11, R11, 0x1, R21 ;  /* 0x000000010b0b7824 */ /* 0x000fe200078e0215 */
[----:B------:R-:W-:Y:S01]  /*16630*/  SHF.R.U64 R72, R72, 0x3, RZ ;  /* 0x0000000348487819 */ /* 0x000fe200000012ff */
[----:B------:R-:W5:Y:S01]  /*16640*/  LD.E.128 R12, desc[UR42][R12.64] ;  /* 0x0000002a0c0c7980 */ /* 0x000f62000c101d00 */
[----:B------:R-:W-:Y:S01]  /*16650*/  LOP3.LUT R28, R29, 0x380, RZ, 0xc0, !PT ;  /* 0x000003801d1c7812 */ /* 0x000fe200078ec0ff */
[----:B------:R-:W-:Y:S01]  /*16660*/  IMAD.MOV R80, RZ, RZ, -R9 ;  /* 0x000000ffff507224 */ /* 0x000fe200078e0a09 */
[----:B------:R-:W-:Y:S01]  /*16670*/  LOP3.LUT R32, R33, 0x380, RZ, 0xc0, !PT ;  /* 0x0000038021207812 */ /* 0x000fe200078ec0ff */
[----:B------:R-:W5:Y:S01]  /*16680*/  LD.E.128 R40, desc[UR42][R40.64] ;  /* 0x0000002a28287980 */ /* 0x000f62000c101d00 */
[----:B--2---:R-:W-:Y:S01]  /*16690*/  ISETP.GE.AND P1, PT, R166, R0, PT ;  /* 0x00000000a600720c */ /* 0x004fe20003f26270 */
[----:B------:R-:W-:Y:S01]  /*166a0*/  IMAD R3, R85, R80, R23 ;  /* 0x0000005055037224 */ /* 0x000fe200078e0217 */
[----:B------:R-:W-:Y:S01]  /*166b0*/  SHF.R.S32.HI R23, RZ, 0x1f, R9 ;  /* 0x0000001fff177819 */ /* 0x000fe20000011409 */
[----:B------:R-:W-:Y:S01]  /*166c0*/  IMAD R21, R8, R85, RZ ;  /* 0x0000005508157224 */ /* 0x000fe200078e02ff */
[----:B------:R-:W-:Y:S01]  /*166d0*/  LOP3.LUT R48, R49, 0x380, RZ, 0xc0, !PT ;  /* 0x0000038031307812 */ /* 0x000fe200078ec0ff */
[----:B------:R-:W5:Y:S01]  /*166e0*/  LD.E.128 R44, desc[UR42][R44.64] ;  /* 0x0000002a2c2c7980 */ /* 0x000f62000c101d00 */
[----:B------:R-:W-:Y:S01]  /*166f0*/  LOP3.LUT R72, R72, R73, RZ, 0x3c, !PT ;  /* 0x0000004948487212 */ /* 0x000fe200078e3cff */
[----:B------:R-:W-:Y:S01]  /*16700*/  IMAD R8, R23, UR4, RZ ;  /* 0x0000000417087c24 */ /* 0x000fe2000f8e02ff */
[----:B------:R-:W-:Y:S01]  /*16710*/  SEL R23, RZ, 0xffffffff, P1 ;  /* 0xffffffffff177807 */ /* 0x000fe20000800000 */
[----:B------:R-:W-:Y:S01]  /*16720*/  IMAD.X R73, RZ, RZ, R153, P2 ;  /* 0x000000ffff497224 */ /* 0x000fe200010e0699 */
[----:B------:R-:W-:Y:S01]  /*16730*/  SHF.R.U64 R24, R24, 0x3, RZ ;  /* 0x0000000318187819 */ /* 0x000fe200000012ff */
[----:B------:R-:W5:Y:S01]  /*16740*/  LD.E.128 R68, desc[UR42][R68.64] ;  /* 0x0000002a44447980 */ /* 0x000f62000c101d00 */
[----:B------:R-:W-:-:S02]  /*16750*/  SHF.R.U64 R28, R28, 0x3, RZ ;  /* 0x000000031c1c7819 */ /* 0x000fc400000012ff */
[----:B------:R-:W-:Y:S02]  /*16760*/  SHF.R.U64 R32, R32, 0x3, RZ ;  /* 0x0000000320207819 */ /* 0x000fe400000012ff */
[-C--:B------:R-:W-:Y:S02]  /*16770*/  ISETP.GE.AND P0, PT, R164, R0.reuse, PT ;  /* 0x00000000a400720c */ /* 0x080fe40003f06270 */
[----:B------:R-:W-:Y:S01]  /*16780*/  SHF.R.U64 R48, R48, 0x3, RZ ;  /* 0x0000000330307819 */ /* 0x000fe200000012ff */
[----:B------:R-:W-:Y:S01]  /*16790*/  IMAD.WIDE.U32 R10, R9, UR4, R10 ;  /* 0x00000004090a7c25 */ /* 0x000fe2000f8e000a */
[----:B------:R-:W-:Y:S01]  /*167a0*/  ISETP.GE.AND P2, PT, R199, R0, PT ;  /* 0x00000000c700720c */ /* 0x000fe20003f46270 */
[----:B------:R-:W5:Y:S01]  /*167b0*/  LD.E.128 R72, desc[UR42][R72.64] ;  /* 0x0000002a48487980 */ /* 0x000f62000c101d00 */
[----:B------:R-:W-:Y:S01]  /*167c0*/  LOP3.LUT R24, R24, R25, RZ, 0x3c, !PT ;  /* 0x0000001918187212 */ /* 0x000fe200078e3cff */
[----:B------:R-:W-:Y:S01]  /*167d0*/  IMAD R85, R9, UR5, R8 ;  /* 0x0000000509557c24 */ /* 0x000fe2000f8e0208 */
[----:B------:R-:W-:Y:S01]  /*167e0*/  LOP3.LUT R28, R28, R29, RZ, 0x3c, !PT ;  /* 0x0000001d1c1c7212 */ /* 0x000fe200078e3cff */
[----:B------:R-:W-:Y:S01]  /*167f0*/  IMAD.SHL.U32 R23, R23, 0x2, RZ ;  /* 0x0000000217177824 */ /* 0x000fe200078e00ff */
[----:B------:R-:W-:Y:S01]  /*16800*/  LOP3.LUT R32, R32, R33, RZ, 0x3c, !PT ;  /* 0x0000002120207212 */ /* 0x000fe200078e3cff */
[--C-:B------:R-:W-:Y:S01]  /*16810*/  IMAD.X R25, RZ, RZ, R153.reuse, P4 ;  /* 0x000000ffff197224 */ /* 0x100fe200020e0699 */
[----:B------:R-:W-:Y:S01]  /*16820*/  SEL R8, RZ, 0x1, P2 ;  /* 0x00000001ff087807 */ /* 0x000fe20001000000 */
[--C-:B------:R-:W-:Y:S01]  /*16830*/  IMAD.X R29, RZ, RZ, R153.reuse, P5 ;  /* 0x000000ffff1d7224 */ /* 0x100fe200028e0699 */
[----:B------:R-:W-:Y:S01]  /*16840*/  SEL R9, RZ, 0xffffffff, P0 ;  /* 0xffffffffff097807 */ /* 0x000fe20000000000 */
[--C-:B------:R-:W-:Y:S01]  /*16850*/  IMAD.X R33, RZ, RZ, R153.reuse, P6 ;  /* 0x000000ffff217224 */ /* 0x100fe200030e0699 */
[----:B------:R-:W-:Y:S01]  /*16860*/  LOP3.LUT R48, R48, R49, RZ, 0x3c, !PT ;  /* 0x0000003130307212 */ /* 0x000fe200078e3cff */
[----:B------:R-:W-:Y:S01]  /*16870*/  IMAD.X R49, RZ, RZ, R153, P3 ;  /* 0x000000ffff317224 */ /* 0x000fe200018e0699 */
[C---:B------:R-:W-:Y:S01]  /*16880*/  IADD3 R53, P4, R152.reuse, 0x9000, RZ ;  /* 0x0000900098357810 */ /* 0x040fe20007f9e0ff */
[----:B------:R-:W-:Y:S01]  /*16890*/  ULDC.64 UR4, c[0x0][0xad8] ;  /* 0x0002b60000047ab9 */ /* 0x000fe20000000a00 */
[----:B------:R-:W-:-:S02]  /*168a0*/  IADD3 R57, P5, R152, 0xa000, RZ ;  /* 0x0000a00098397810 */ /* 0x000fc40007fbe0ff */
[C---:B------:R-:W-:Y:S01]  /*168b0*/  LOP3.LUT R5, R152.reuse, 0x380, RZ, 0xc0, !PT ;  /* 0x0000038098057812 */ /* 0x040fe200078ec0ff */
[----:B------:R-:W-:Y:S01]  /*168c0*/  IMAD.IADD R11, R11, 0x1, R85 ;  /* 0x000000010b0b7824 */ /* 0x000fe200078e0255 */
[----:B------:R-:W-:Y:S01]  /*168d0*/  IADD3 R61, P6, R152, 0xb000, RZ ;  /* 0x0000b000983d7810 */ /* 0x000fe20007fde0ff */
[----:B------:R-:W5:Y:S01]  /*168e0*/  LD.E.128 R24, desc[UR42][R24.64] ;  /* 0x0000002a18187980 */ /* 0x000f62000c101d00 */
[----:B------:R-:W-:Y:S02]  /*168f0*/  ISETP.GE.AND P0, PT, R162, R0, PT ;  /* 0x00000000a200720c */ /* 0x000fe40003f06270 */
[----:B------:R-:W-:Y:S01]  /*16900*/  IADD3 R7, P3, R152, 0xf000, RZ ;  /* 0x0000f00098077810 */ /* 0x000fe20007f7e0ff */
[----:B------:R-:W5:Y:S01]  /*16910*/  LD.E.128 R28, desc[UR42][R28.64] ;  /* 0x0000002a1c1c7980 */ /* 0x000f62000c101d00 */
[----:B------:R-:W-:Y:S01]  /*16920*/  LOP3.LUT R8, R23, 0x2, R8, 0xe2, !PT ;  /* 0x0000000217087812 */ /* 0x000fe200078ee208 */
[----:B------:R-:W-:Y:S01]  /*16930*/  IMAD.SHL.U32 R23, R9, 0x4, RZ ;  /* 0x0000000409177824 */ /* 0x000fe200078e00ff */
[----:B------:R-:W-:Y:S01]  /*16940*/  LOP3.LUT R52, R53, 0x380, RZ, 0xc0, !PT ;  /* 0x0000038035347812 */ /* 0x000fe200078ec0ff */
[----:B------:R-:W-:Y:S01]  /*16950*/  IMAD.X R77, RZ, RZ, R153, P3 ;  /* 0x000000ffff4d7224 */ /* 0x000fe200018e0699 */
[----:B------:R-:W-:Y:S01]  /*16960*/  LOP3.LUT R56, R57, 0x380, RZ, 0xc0, !PT ;  /* 0x0000038039387812 */ /* 0x000fe200078ec0ff */
[----:B------:R-:W5:Y:S01]  /*16970*/  LD.E.128 R32, desc[UR42][R32.64] ;  /* 0x0000002a20207980 */ /* 0x000f62000c101d00 */
[----:B------:R-:W-:-:S02]  /*16980*/  LOP3.LUT R60, R61, 0x380, RZ, 0xc0, !PT ;  /* 0x000003803d3c7812 */ /* 0x000fc400078ec0ff */
[----:B------:R-:W-:Y:S01]  /*16990*/  SEL R9, RZ, 0xffffffff, P0 ;  /* 0xffffffffff097807 */ /* 0x000fe20000000000 */
[----:B------:R-:W5:Y:S01]  /*169a0*/  LD.E.128 R48, desc[UR42][R48.64] ;  /* 0x0000002a30307980 */ /* 0x000f62000c101d00 */
[----:B------:R-:W-:Y:S02]  /*169b0*/  LOP3.LUT R6, R7, 0x380, RZ, 0xc0, !PT ;  /* 0x0000038007067812 */ /* 0x000fe400078ec0ff */
[----:B------:R-:W-:Y:S01]  /*169c0*/  SHF.R.U64 R52, R52, 0x3, RZ ;  /* 0x0000000334347819 */ /* 0x000fe200000012ff */
[----:B------:R-:W-:Y:S01]  /*169d0*/  IMAD.SHL.U32 R9, R9, 0x8, RZ ;  /* 0x0000000809097824 */ /* 0x000fe200078e00ff */
[----:B------:R-:W-:Y:S02]  /*169e0*/  SHF.R.U64 R56, R56, 0x3, RZ ;  /* 0x0000000338387819 */ /* 0x000fe400000012ff */
[----:B------:R-:W-:Y:S02]  /*169f0*/  SHF.R.U64 R60, R60, 0x3, RZ ;  /* 0x000000033c3c7819 */ /* 0x000fe400000012ff */
[----:B------:R-:W-:-:S02]  /*16a00*/  SHF.R.U64 R5, R5, 0x3, RZ ;  /* 0x0000000305057819 */ /* 0x000fc400000012ff */
[----:B------:R-:W-:Y:S02]  /*16a10*/  SHF.R.U64 R6, R6, 0x3, RZ ;  /* 0x0000000306067819 */ /* 0x000fe400000012ff */
[----:B------:R-:W-:Y:S02]  /*16a20*/  LOP3.LUT R8, R23, 0x4, R8, 0xe2, !PT ;  /* 0x0000000417087812 */ /* 0x000fe400078ee208 */
[----:B------:R-:W-:Y:S02]  /*16a30*/  ISETP.GE.AND P0, PT, R160, R0, PT ;  /* 0x00000000a000720c */ /* 0x000fe40003f06270 */
        /* <DEDUP_REMOVED lines=8> */
[----:B------:R-:W-:Y:S01]  /*16ac0*/  SHF.R.S32.HI R23, RZ, 0x1f, R3 ;  /* 0x0000001fff177819 */ /* 0x000fe20000011403 */
[----:B------:R-:W5:Y:S01]  /*16ad0*/  LD.E.128 R52, desc[UR42][R52.64] ;  /* 0x0000002a34347980 */ /* 0x000f62000c101d00 */
[----:B------:R-:W-:-:S02]  /*16ae0*/  LOP3.LUT R76, R6, R7, RZ, 0x3c, !PT ;  /* 0x00000007064c7212 */ /* 0x000fc400078e3cff */
[----:B------:R-:W-:Y:S01]  /*16af0*/  LOP3.LUT R8, R9, 0x8, R8, 0xe2, !PT ;  /* 0x0000000809087812 */ /* 0x000fe200078ee208 */
[----:B------:R-:W-:Y:S01]  /*16b00*/  IMAD R80, R23, UR4, RZ ;  /* 0x0000000417507c24 */ /* 0x000fe2000f8e02ff */
[----:B------:R-:W-:Y:S01]  /*16b10*/  SEL R9, RZ, 0xffffffff, P0 ;  /* 0xffffffffff097807 */ /* 0x000fe20000000000 */
[----:B------:R-:W5:Y:S01]  /*16b20*/  LD.E.128 R4, desc[UR42][R4.64] ;  /* 0x0000002a04047980 */ /* 0x000f62000c101d00 */
[----:B------:R-:W-:Y:S01]  /*16b30*/  ISETP.GE.AND P0, PT, R158, R0, PT ;  /* 0x000000009e00720c */ /* 0x000fe20003f06270 */
[----:B------:R-:W-:Y:S02]  /*16b40*/  IMAD.WIDE.U32 R10, R3, UR4, R10 ;  /* 0x00000004030a7c25 */ /* 0x000fe4000f8e000a */
[----:B------:R-:W5:Y:S02]  /*16b50*/  LD.E.128 R56, desc[UR42][R56.64] ;  /* 0x0000002a38387980 */ /* 0x000f64000c101d00 */
[----:B------:R-:W-:Y:S02]  /*16b60*/  IMAD.SHL.U32 R23, R9, 0x10, RZ ;  /* 0x0000001009177824 */ /* 0x000fe400078e00ff */
[----:B------:R-:W5:Y:S01]  /*16b70*/  LD.E.128 R60, desc[UR42][R60.64] ;  /* 0x0000002a3c3c7980 */ /* 0x000f62000c101d00 */
[----:B------:R-:W-:-:S03]  /*16b80*/  IMAD R9, R3, UR5, R80 ;  /* 0x0000000503097c24 */ /* 0x000fc6000f8e0250 */
[----:B------:R-:W5:Y:S01]  /*16b90*/  LD.E.128 R76, desc[UR42][R76.64] ;  /* 0x0000002a4c4c7980 */ /* 0x000f62000c101d00 */
[----:B------:R-:W-:Y:S01]  /*16ba0*/  SEL R3, RZ, 0xffffffff, P0 ;  /* 0xffffffffff037807 */ /* 0x000fe20000000000 */
[----:B------:R-:W-:Y:S01]  /*16bb0*/  VIADD R156, R199, 0x180 ;  /* 0x00000180c79c7836 */ /* 0x000fe20000000000 */
[----:B------:R-:W-:Y:S01]  /*16bc0*/  LOP3.LUT R8, R23, 0x10, R8, 0xe2, !PT ;  /* 0x0000001017087812 */ /* 0x000fe200078ee208 */
[----:B------:R-:W-:Y:S01]  /*16bd0*/  @!PT LDS RZ, [RZ] ;  /* 0x00000000fffff984 */ /* 0x000fe20000000800 */
[----:B------:R-:W-:Y:S01]  /*16be0*/  @!PT LDS RZ, [RZ] ;  /* 0x00000000fffff984 */ /* 0x000fe20000000800 */
[----:B------:R-:W-:Y:S01]  /*16bf0*/  @!PT LDS RZ, [RZ] ;  /* 0x00000000fffff984 */ /* 0x000fe20000000800 */
[----:B------:R-:W-:Y:S01]  /*16c00*/  @!PT LDS RZ, [RZ] ;  /* 0x00000000fffff984 */ /* 0x000fe20000000800 */
[----:B------:R0:W-:Y:S06]  /*16c10*/  MEMBAR.ALL.CTA ;  /* 0x0000000000007992 */ /* 0x0001ec0000008000 */
[----:B0-----:R-:W0:Y:S01]  /*16c20*/  FENCE.VIEW.ASYNC.S ;  /* 0x00000000000073c6 */ /* 0x001e220000000000 */
[----:B------:R-:W-:Y:S01]  /*16c30*/  ULDC.64 UR4, c[0x0][0xa80] ;  /* 0x0002a00000047ab9 */ /* 0x000fe20000000a00 */
[----:B------:R-:W-:Y:S01]  /*16c40*/  IMAD.SHL.U32 R23, R3, 0x20, RZ ;  /* 0x0000002003177824 */ /* 0x000fe200078e00ff */
[----:B------:R-:W-:Y:S01]  /*16c50*/  LEA R80, P1, R10, UR4, 0x1 ;  /* 0x000000040a507c11 */ /* 0x000fe2000f8208ff */
[----:B------:R-:W-:-:S02]  /*16c60*/  IMAD.IADD R3, R11, 0x1, R9 ;  /* 0x000000010b037824 */ /* 0x000fc400078e0209 */
[----:B------:R-:W-:Y:S01]  /*16c70*/  IMAD.IADD R20, R20, 0x1, R196 ;  /* 0x0000000114147824 */ /* 0x000fe200078e02c4 */
[-C--:B------:R-:W-:Y:S01]  /*16c80*/  ISETP.GE.AND P0, PT, R156, R0.reuse, PT ;  /* 0x000000009c00720c */ /* 0x080fe20003f06270 */
[----:B------:R-:W-:Y:S01]  /*16c90*/  VIADD R154, R199, 0x1c0 ;  /* 0x000001c0c79a7836 */ /* 0x000fe20000000000 */
[----:B------:R-:W-:Y:S01]  /*16ca0*/  LEA.HI.X R84, R10, UR5, R3, 0x1, P1 ;  /* 0x000000050a547c11 */ /* 0x000fe200088f0c03 */
[----:B------:R-:W-:Y:S01]  /*16cb0*/  VIADD R3, R2, 0x28c20 ;  /* 0x00028c2002037836 */ /* 0x000fe20000000000 */
[----:B------:R-:W-:Y:S02]  /*16cc0*/  LOP3.LUT R8, R23, 0x20, R8, 0xe2, !PT ;  /* 0x0000002017087812 */ /* 0x000fe400078ee208 */
        /* <DEDUP_REMOVED lines=11> */
[----:B------:R-:W-:Y:S01]  /*16d80*/  VIADD R163, R199, 0xc0 ;  /* 0x000000c0c7a37836 */ /* 0x000fe20000000000 */
        /* <DEDUP_REMOVED lines=28> */
[-C--:B------:R-:W-:Y:S02]  /*16f50*/  @!P1 LEA R10, P6, R158, R8.reuse, 0x1 ;  /* 0x000000089e0a9211 */ /* 0x080fe400078c08ff */
[----:B0-----:R-:W-:Y:S02]  /*16f60*/  @!P5 LEA R4, P4, R164, R8, 0x1 ;  /* 0x00000008a404d211 */ /* 0x001fe400078808ff */
        /* <DEDUP_REMOVED lines=15> */
.L_x_5962:
[----:B------:R-:W-:Y:S05]  /*17060*/  BSYNC B1 ;  /* 0x0000000000017941 */ /* 0x000fea0003800000 */
.L_x_5961:
[----:B------:R-:W-:Y:S01]  /*17070*/  VIADD R20, R20, 0x20 ;  /* 0x0000002014147836 */ /* 0x000fe20000000000 */
[----:B0----5:R0:W3:Y:S04]  /*17080*/  SHFL.IDX PT, R5, R84, 0x1, 0x181f ;  /* 0x00381f0054057f89 */ /* 0x0210e800000e0000 */
        /* <DEDUP_REMOVED lines=36> */
.L_x_5960:
[----:B01----:R-:W2:Y:S01]  /*172d0*/  LDL.LU R12, [R1+0x58] ;  /* 0x00005800010c7983 */ /* 0x003ea20000300800 */
[----:B------:R-:W-:Y:S01]  /*172e0*/  ULDC.64 UR4, c[0x0][0xb08] ;  /* 0x0002c20000047ab9 */ /* 0x000fe20000000a00 */
[----:B------:R-:W0:Y:S01]  /*172f0*/  LDC R13, c[0x0][0xbe8] ;  /* 0x0002fa00ff0d7b82 */ /* 0x000e220000000800 */
[----:B------:R-:W-:Y:S01]  /*17300*/  IMAD R0, R0, UR4, RZ ;  /* 0x0000000400007c24 */ /* 0x000fe2000f8e02ff */
[----:B------:R-:W-:Y:S01]  /*17310*/  BSSY B1, `(.L_x_5964) ;  /* 0x0000110000017945 */ /* 0x000fe20003800000 */
[----:B------:R-:W-:-:S04]  /*17320*/  IMAD.WIDE.U32 R10, R3, UR4, RZ ;  /* 0x00000004030a7c25 */ /* 0x000fc8000f8e00ff */
[----:B------:R-:W-:Y:S01]  /*17330*/  IMAD R0, R3, UR5, R0 ;  /* 0x0000000503007c24 */ /* 0x000fe2000f8e0200 */
[----:B------:R-:W-:Y:S01]  /*17340*/  ULDC.64 UR4, c[0x0][0xb38] ;  /* 0x0002ce0000047ab9 */ /* 0x000fe20000000a00 */
[----:B------:R-:W-:Y:S02]  /*17350*/  IMAD.IADD R3, R212, 0x1, R196 ;  /* 0x00000001d4037824 */ /* 0x000fe400078e02c4 */
[----:B------:R-:W-:Y:S01]  /*17360*/  IMAD.IADD R11, R11, 0x1, R0 ;  /* 0x000000010b0b7824 */ /* 0x000fe200078e0200 */
[----:B------:R-:W-:Y:S01]  /*17370*/  SHF.R.S32.HI R0, RZ, 0x1f, R9 ;  /* 0x0000001fff007819 */ /* 0x000fe20000011409 */
[----:B------:R-:W-:Y:S02]  /*17380*/  IMAD.IADD R196, R194, 0x1, R196 ;  /* 0x00000001c2c47824 */ /* 0x000fe400078e02c4 */
[----:B------:R-:W-:-:S04]  /*17390*/  IMAD.WIDE.U32 R10, R188, UR4, R10 ;  /* 0x00000004bc0a7c25 */ /* 0x000fc8000f8e000a */
[----:B------:R-:W-:Y:S01]  /*173a0*/  IMAD R11, R188, UR5, R11 ;  /* 0x00000005bc0b7c24 */ /* 0x000fe2000f8e020b */
[----:B------:R-:W-:Y:S01]  /*173b0*/  ULDC.64 UR4, c[0x0][0xb40] ;  /* 0x0002d00000047ab9 */ /* 0x000fe20000000a00 */
[----:B----4-:R-:W-:Y:S02]  /*173c0*/  VIADD R80, R197, 0xf8 ;  /* 0x000000f8c5507836 */ /* 0x010fe40000000000 */
[----:B------:R-:W-:Y:S01]  /*173d0*/  IMAD R0, R0, UR4, RZ ;  /* 0x0000000400007c24 */ /* 0x000fe2000f8e02ff */
[----:B0-----:R-:W-:Y:S01]  /*173e0*/  ISETP.NE.AND P0, PT, R13, 0x1, PT ;  /* 0x000000010d00780c */ /* 0x001fe20003f05270 */
[----:B------:R-:W-:Y:S01]  /*173f0*/  IMAD.WIDE.U32 R10, R9, UR4, R10 ;  /* 0x00000004090a7c25 */ /* 0x000fe2000f8e000a */
[----:B------:R-:W-:-:S03]  /*17400*/  SHF.R.S32.HI R80, RZ, 0x1f, R80 ;  /* 0x0000001fff507819 */ /* 0x000fc60000011450 */
[----:B------:R-:W-:Y:S01]  /*17410*/  IMAD R0, R9, UR5, R0 ;  /* 0x0000000509007c24 */ /* 0x000fe2000f8e0200 */
[----:B------:R-:W-:Y:S01]  /*17420*/  ULDC.64 UR4, c[0x0][0xb48] ;  /* 0x0002d20000047ab9 */ /* 0x000fe20000000a00 */
[----:B------:R-:W-:Y:S02]  /*17430*/  IMAD.MOV.U32 R9, RZ, RZ, R3 ;  /* 0x000000ffff097224 */ /* 0x000fe400078e0003 */
[----:B------:R-:W-:Y:S02]  /*17440*/  IMAD.IADD R11, R11, 0x1, R0 ;  /* 0x000000010b0b7824 */ /* 0x000fe400078e0200 */
[C---:B------:R-:W-:Y:S02]  /*17450*/  VIADD R153, R197.reuse, 0xf0 ;  /* 0x000000f0c5997836 */ /* 0x040fe40000000000 */
[----:B------:R-:W0:Y:S01]  /*17460*/  @P0 LDC R0, c[0x0][0xbf0] ;  /* 0x0002fc00ff000b82 */ /* 0x000e220000000800 */
        /* <DEDUP_REMOVED lines=72> */
[----:B------:R-:W-:Y:S02]  /*178f0*/  VIADD R227, R197, 0x30 ;  /* 0x00000030c5e37836 */ /* 0x000fe40000000000 */
[----:B--2---:R-:W-:-:S04]  /*17900*/  IMAD.WIDE.U32 R10, R12, UR4, R10 ;  /* 0x000000040c0a7c25 */ /* 0x004fc8000f8e000a */
[----:B------:R-:W-:Y:S01]  /*17910*/  IMAD R11, R12, UR5, R11 ;  /* 0x000000050c0b7c24 */ /* 0x000fe2000f8e020b */
[----:B------:R-:W-:Y:S01]  /*17920*/  ULDC.64 UR4, c[0x0][0xb30] ;  /* 0x0002cc0000047ab9 */ /* 0x000fe20000000a00 */
[----:B------:R-:W1:Y:S02]  /*17930*/  @P0 LDC R12, c[0x0][0xbec] ;  /* 0x0002fb00ff0c0b82 */ /* 0x000e640000000800 */
[----:B-1----:R-:W-:-:S05]  /*17940*/  @P0 IMAD.HI.U32 R12, R3, R12, RZ ;  /* 0x0000000c030c0227 */ /* 0x002fca00078e00ff */
[----:B0-----:R-:W-:-:S05]  /*17950*/  @P0 SHF.R.U32.HI R9, RZ, R0, R12 ;  /* 0x00000000ff090219 */ /* 0x001fca000001160c */
[----:B------:R-:W-:Y:S02]  /*17960*/  IMAD.MOV R0, RZ, RZ, -R9 ;  /* 0x000000ffff007224 */ /* 0x000fe400078e0a09 */
[----:B------:R-:W-:-:S04]  /*17970*/  IMAD.WIDE.U32 R10, R9, UR4, R10 ;  /* 0x00000004090a7c25 */ /* 0x000fc8000f8e000a */
[----:B------:R-:W-:Y:S02]  /*17980*/  IMAD R3, R13, R0, R3 ;  /* 0x000000000d037224 */ /* 0x000fe400078e0203 */
[----:B------:R-:W-:Y:S01]  /*17990*/  IMAD R0, R8, R13, RZ ;  /* 0x0000000d08007224 */ /* 0x000fe200078e02ff */
[----:B------:R-:W-:-:S05]  /*179a0*/  SHF.R.S32.HI R8, RZ, 0x1f, R9 ;  /* 0x0000001fff087819 */ /* 0x000fca0000011409 */
[----:B------:R-:W-:-:S04]  /*179b0*/  IMAD R8, R8, UR4, RZ ;  /* 0x0000000408087c24 */ /* 0x000fc8000f8e02ff */
[----:B------:R-:W-:Y:S01]  /*179c0*/  IMAD R8, R9, UR5, R8 ;  /* 0x0000000509087c24 */ /* 0x000fe2000f8e0208 */
[----:B------:R-:W-:-:S03]  /*179d0*/  ULDC.64 UR4, c[0x0][0xb28] ;  /* 0x0002ca0000047ab9 */ /* 0x000fc60000000a00 */
[----:B------:R-:W-:Y:S01]  /*179e0*/  IMAD.IADD R11, R11, 0x1, R8 ;  /* 0x000000010b0b7824 */ /* 0x000fe200078e0208 */
[----:B------:R-:W-:Y:S01]  /*179f0*/  SHF.R.S32.HI R8, RZ, 0x1f, R3 ;  /* 0x0000001fff087819 */ /* 0x000fe20000011403 */
[----:B------:R-:W-:-:S04]  /*17a00*/  IMAD.WIDE.U32 R10, R3, UR4, R10 ;  /* 0x00000004030a7c25 */ /* 0x000fc8000f8e000a */
[----:B------:R-:W-:-:S04]  /*17a10*/  IMAD R8, R8, UR4, RZ ;  /* 0x0000000408087c24 */ /* 0x000fc8000f8e02ff */
        /* <DEDUP_REMOVED lines=19> */
[----:B------:R-:W-:Y:S01]  /*17b50*/  ISETP.GE.AND P4, PT, R195, UR4, PT ;  /* 0x00000004c3007c0c */ /* 0x000fe2000bf86270 */
        /* <DEDUP_REMOVED lines=24> */
[----:B------:R-:W-:-:S05]  /*17ce0*/  @!P1 LEA.HI.X R9, R21, R13, R11, 0x2, P2 ;  /* 0x0000000d15099211 */ /* 0x000fca00010f140b */
[----:B------:R0:W-:Y:S01]  /*17cf0*/  @!P1 ST.E.64 desc[UR42][R8.64], R36 ;  /* 0x0000002408009985 */ /* 0x0001e2000c101b2a */
[----:B------:R-:W-:Y:S02]  /*17d00*/  ISETP.GE.AND P1, PT, R14, UR4, PT ;  /* 0x000000040e007c0c */ /* 0x000fe4000bf26270 */
        /* <DEDUP_REMOVED lines=56> */
[----:B------:R-:W-:Y:S01]  /*18090*/  @!P2 ST.E.64 desc[UR42][R14.64], R88 ;  /* 0x000000580e00a985 */ /* 0x000fe2000c101b2a */
[-C--:B0-----:R-:W-:Y:S02]  /*180a0*/  @!P3 LEA R6, P6, R178, R20.reuse, 0x2 ;  /* 0x00000014b206b211 */ /* 0x081fe400078c10ff */
[-C--:B------:R-:W-:Y:S02]  /*180b0*/  @!P4 LEA R8, P2, R176, R20.reuse, 0x2 ;  /* 0x00000014b008c211 */ /* 0x080fe400078410ff */
[-C--:B------:R-:W-:Y:S02]  /*180c0*/  @!P3 LEA.HI.X R7, R178, R13.reuse, R179, 0x2, P6 ;  /* 0x0000000db207b211 */ /* 0x080fe400030f14b3 */
[----:B-1----:R-:W-:Y:S02]  /*180d0*/  @!P5 LEA R10, P6, R174, R20, 0x2 ;  /* 0x00000014ae0ad211 */ /* 0x002fe400078c10ff */
        /* <DEDUP_REMOVED lines=51> */
.L_x_5965:
[----:B------:R-:W-:Y:S05]  /*18410*/  BSYNC B1 ;  /* 0x0000000000017941 */ /* 0x000fea0003800000 */
.L_x_5964:
        /* <DEDUP_REMOVED lines=10> */
[C---:B------:R-:W-:Y:S01]  /*184c0*/  VIADD R15, R197.reuse, 0x18 ;  /* 0x00000018c50f7836 */ /* 0x040fe20000000000 */
[----:B------:R-:W-:Y:S01]  /*184d0*/  ISETP.GE.AND P2, PT, R10, UR4, PT ;  /* 0x000000040a007c0c */ /* 0x000fe2000bf46270 */
[----:B------:R-:W-:Y:S01]  /*184e0*/  VIADD R11, R197, 0x8 ;  /* 0x00000008c50b7836 */ /* 0x000fe20000000000 */
[----:B------:R-:W-:Y:S01]  /*184f0*/  ISETP.GE.AND P1, PT, R21, UR4, PT ;  /* 0x0000000415007c0c */ /* 0x000fe2000bf26270 */
[----:B--2---:R-:W-:Y:S01]  /*18500*/  VIADD R13, R197, 0x20 ;  /* 0x00000020c50d7836 */ /* 0x004fe20000000000 */
[----:B------:R-:W-:Y:S01]  /*18510*/  ISETP.GE.AND P0, PT, R15, UR4, PT ;  /* 0x000000040f007c0c */ /* 0x000fe2000bf06270 */
[C---:B------:R-:W-:Y:S01]  /*18520*/  VIADD R24, R197.reuse, 0x10 ;  /* 0x00000010c5187836 */ /* 0x040fe20000000000 */
[----:B------:R-:W-:Y:S01]  /*18530*/  SHF.R.S32.HI R11, RZ, 0x1f, R11 ;  /* 0x0000001fff0b7819 */ /* 0x000fe2000001140b */
[----:B-1----:R-:W-:-:S02]  /*18540*/  VIADD R20, R197, 0x18 ;  /* 0x00000018c5147836 */ /* 0x002fc40000000000 */
[CC--:B---3--:R-:W-:Y:S01]  /*18550*/  @!P4 LEA R6, P3, R197.reuse, R3.reuse, 0x2 ;  /* 0x00000003c506c211 */ /* 0x0c8fe200078610ff */
[C---:B------:R-:W-:Y:S01]  /*18560*/  VIADD R14, R197.reuse, 0x28 ;  /* 0x00000028c50e7836 */ /* 0x040fe20000000000 */
[----:B------:R-:W-:Y:S02]  /*18570*/  SHF.R.S32.HI R24, RZ, 0x1f, R24 ;  /* 0x0000001fff187819 */ /* 0x000fe40000011418 */
[----:B0-----:R-:W-:Y:S02]  /*18580*/  @!P4 LEA.HI.X R7, R197, R12, R8, 0x2, P3 ;  /* 0x0000000cc507c211 */ /* 0x001fe400018f1408 */
[----:B------:R-:W-:Y:S02]  /*18590*/  ISETP.GE.AND P3, PT, R13, UR4, PT ;  /* 0x000000040d007c0c */ /* 0x000fe4000bf66270 */
[----:B------:R-:W-:Y:S01]  /*185a0*/  @!P1 LEA R8, P5, R21, R3, 0x2 ;  /* 0x0000000315089211 */ /* 0x000fe200078a10ff */
[----:B------:R0:W-:Y:S01]  /*185b0*/  @!P4 ST.E.64 desc[UR42][R6.64], R26 ;  /* 0x0000001a0600c985 */ /* 0x0001e2000c101b2a */
[----:B------:R-:W-:-:S02]  /*185c0*/  SHF.R.S32.HI R20, RZ, 0x1f, R20 ;  /* 0x0000001fff147819 */ /* 0x000fc40000011414 */
[----:B------:R-:W-:Y:S02]  /*185d0*/  @!P1 LEA.HI.X R9, R21, R12, R24, 0x2, P5 ;  /* 0x0000000c15099211 */ /* 0x000fe400028f1418 */
[----:B------:R-:W-:Y:S02]  /*185e0*/  ISETP.GE.AND P4, PT, R14, UR4, PT ;  /* 0x000000040e007c0c */ /* 0x000fe4000bf86270 */
[----:B------:R-:W-:Y:S02]  /*185f0*/  ISETP.GE.AND P5, PT, R227, UR4, PT ;  /* 0x00000004e3007c0c */ /* 0x000fe4000bfa6270 */
[----:B0-----:R-:W-:-:S04]  /*18600*/  @!P2 LEA R6, P6, R10, R3, 0x2 ;  /* 0x000000030a06a211 */ /* 0x001fc800078c10ff */
[----:B------:R-:W-:Y:S02]  /*18610*/  @!P2 LEA.HI.X R7, R10, R12, R11, 0x2, P6 ;  /* 0x0000000c0a07a211 */ /* 0x000fe400030f140b */
[----:B------:R-:W-:-:S03]  /*18620*/  @!P0 LEA R10, P6, R15, R3, 0x2 ;  /* 0x000000030f0a8211 */ /* 0x000fc600078c10ff */
[----:B------:R0:W-:Y:S01]  /*18630*/  @!P2 ST.E.64 desc[UR42][R6.64], R30 ;  /* 0x0000001e0600a985 */ /* 0x0001e2000c101b2a */
[----:B------:R-:W-:Y:S01]  /*18640*/  @!P0 LEA.HI.X R11, R15, R12, R20, 0x2, P6 ;  /* 0x0000000c0f0b8211 */ /* 0x000fe200030f1414 */
[----:B------:R-:W-:Y:S02]  /*18650*/  VIADD R15, R197, 0x20 ;  /* 0x00000020c50f7836 */ /* 0x000fe40000000000 */
[----:B------:R1:W-:Y:S03]  /*18660*/  @!P1 ST.E.64 desc[UR42][R8.64], R34 ;  /* 0x0000002208009985 */ /* 0x0003e6000c101b2a */
[----:B------:R-:W-:Y:S01]  /*18670*/  SHF.R.S32.HI R15, RZ, 0x1f, R15 ;  /* 0x0000001fff0f7819 */ /* 0x000fe2000001140f */
[----:B------:R2:W-:Y:S01]  /*18680*/  @!P0 ST.E.64 desc[UR42][R10.64], R38 ;  /* 0x000000260a008985 */ /* 0x0005e2000c101b2a */
[----:B------:R-:W-:Y:S02]  /*18690*/  ISETP.GE.AND P0, PT, R224, UR4, PT ;  /* 0x00000004e0007c0c */ /* 0x000fe4000bf06270 */
[----:B0-----:R-:W-:-:S04]  /*186a0*/  @!P3 LEA R6, P1, R13, R3, 0x2 ;  /* 0x000000030d06b211 */ /* 0x001fc800078210ff */
[-C--:B------:R-:W-:Y:S01]  /*186b0*/  @!P3 LEA.HI.X R7, R13, R12.reuse, R15, 0x2, P1 ;  /* 0x0000000c0d07b211 */ /* 0x080fe200008f140f */
[C---:B------:R-:W-:Y:S01]  /*186c0*/  VIADD R15, R197.reuse, 0x28 ;  /* 0x00000028c50f7836 */ /* 0x040fe20000000000 */
[-C--:B-1----:R-:W-:Y:S01]  /*186d0*/  @!P4 LEA R8, P2, R14, R3.reuse, 0x2 ;  /* 0x000000030e08c211 */ /* 0x082fe200078410ff */
[----:B------:R-:W-:Y:S01]  /*186e0*/  VIADD R13, R197, 0x30 ;  /* 0x00000030c50d7836 */ /* 0x000fe20000000000 */
[----:B------:R-:W-:Y:S01]  /*186f0*/  ISETP.GE.AND P1, PT, R222, UR4, PT ;  /* 0x00000004de007c0c */ /* 0x000fe2000bf26270 */
[----:B------:R0:W-:Y:S01]  /*18700*/  @!P3 ST.E.64 desc[UR42][R6.64], R42 ;  /* 0x0000002a0600b985 */ /* 0x0001e2000c101b2a */
[----:B------:R-:W-:Y:S02]  /*18710*/  SHF.R.S32.HI R15, RZ, 0x1f, R15 ;  /* 0x0000001fff0f7819 */ /* 0x000fe4000001140f */
[----:B--2---:R-:W-:Y:S02]  /*18720*/  @!P5 LEA R10, P6, R227, R3, 0x2 ;  /* 0x00000003e30ad211 */ /* 0x004fe400078c10ff */
[----:B------:R-:W-:-:S02]  /*18730*/  @!P4 LEA.HI.X R9, R14, R12, R15, 0x2, P2 ;  /* 0x0000000c0e09c211 */ /* 0x000fc400010f140f */
[----:B------:R-:W-:Y:S02]  /*18740*/  ISETP.GE.AND P2, PT, R220, UR4, PT ;  /* 0x00000004dc007c0c */ /* 0x000fe4000bf46270 */
[----:B------:R-:W-:Y:S01]  /*18750*/  SHF.R.S32.HI R13, RZ, 0x1f, R13 ;  /* 0x0000001fff0d7819 */ /* 0x000fe2000001140d */
[----:B------:R1:W-:Y:S01]  /*18760*/  @!P4 ST.E.64 desc[UR42][R8.64], R46 ;  /* 0x0000002e0800c985 */ /* 0x0003e2000c101b2a */
[----:B------:R-:W-:Y:S02]  /*18770*/  ISETP.GE.AND P3, PT, R211, UR4, PT ;  /* 0x00000004d3007c0c */ /* 0x000fe4000bf66270 */
[-C--:B------:R-:W-:Y:S02]  /*18780*/  @!P5 LEA.HI.X R11, R227, R12.reuse, R13, 0x2, P6 ;  /* 0x0000000ce30bd211 */ /* 0x080fe400030f140d */
[C---:B0-----:R-:W-:Y:S02]  /*18790*/  @!P0 LEA R6, P6, R224.reuse, R3, 0x2 ;  /* 0x00000003e0068211 */ /* 0x041fe400078c10ff */
[----:B------:R-:W-:Y:S01]  /*187a0*/  ISETP.GE.AND P4, PT, R209, UR4, PT ;  /* 0x00000004d1007c0c */ /* 0x000fe2000bf86270 */
[----:B------:R0:W-:Y:S01]  /*187b0*/  @!P5 ST.E.64 desc[UR42][R10.64], R50 ;  /* 0x000000320a00d985 */ /* 0x0001e2000c101b2a */
[----:B------:R-:W-:-:S02]  /*187c0*/  @!P0 LEA.HI.X R7, R224, R12, R225, 0x2, P6 ;  /* 0x0000000ce0078211 */ /* 0x000fc400030f14e1 */
        /* <DEDUP_REMOVED lines=11> */
[----:B------:R-:W-:Y:S02]  /*18880*/  @!P3 LEA.HI.X R7, R211, R12, R213, 0x2, P6 ;  /* 0x0000000cd307b211 */ /* 0x000fe400030f14d5 */
[----:B0-----:R-:W-:-:S03]  /*18890*/  @!P4 LEA R8, P2, R209, R3, 0x2 ;  /* 0x00000003d108c211 */ /* 0x001fc600078410ff */
[----:B------:R0:W-:Y:S01]  /*188a0*/  @!P3 ST.E.64 desc[UR42][R6.64], R66 ;  /* 0x000000420600b985 */ /* 0x0001e2000c101b2a */
[-C--:B------:R-:W-:Y:S02]  /*188b0*/  @!P4 LEA.HI.X R9, R209, R12.reuse, R210, 0x2, P2 ;  /* 0x0000000cd109c211 */ /* 0x080fe400010f14d2 */
[----:B------:R-:W-:Y:S02]  /*188c0*/  ISETP.GE.AND P2, PT, R182, UR4, PT ;  /* 0x00000004b6007c0c */ /* 0x000fe4000bf46270 */
[CC--:B-1----:R-:W-:Y:S01]  /*188d0*/  @!P5 LEA R10, P6, R203.reuse, R3.reuse, 0x2 ;  /* 0x00000003cb0ad211 */ /* 0x0c2fe200078c10ff */
[----:B------:R1:W-:Y:S03]  /*188e0*/  @!P4 ST.E.64 desc[UR42][R8.64], R70 ;  /* 0x000000460800c985 */ /* 0x0003e6000c101b2a */
        /* <DEDUP_REMOVED lines=9> */
[----:B------:R-:W-:Y:S02]  /*18980*/  ISETP.GE.AND P3, PT, R176, UR4, PT ;  /* 0x00000004b0007c0c */ /* 0x000fe4000bf66270 */
[-C--:B0-----:R-:W-:Y:S01]  /*18990*/  @!P2 LEA R10, P6, R182, R3.reuse, 0x2 ;  /* 0x00000003b60aa211 */ /* 0x081fe200078c10ff */
[----:B------:R0:W-:Y:S01]  /*189a0*/  @!P1 ST.E.64 desc[UR42][R8.64], R4 ;  /* 0x0000000408009985 */ /* 0x0001e2000c101b2a */
[----:B------:R-:W-:Y:S02]  /*189b0*/  ISETP.GE.AND P1, PT, R172, UR4, PT ;  /* 0x00000004ac007c0c */ /* 0x000fe4000bf26270 */
[----:B------:R-:W-:Y:S02]  /*189c0*/  @!P2 LEA.HI.X R11, R182, R12, R183, 0x2, P6 ;  /* 0x0000000cb60ba211 */ /* 0x000fe400030f14b7 */
[----:B-1----:R-:W-:-:S03]  /*189d0*/  @!P4 LEA R6, P0, R178, R3, 0x2 ;  /* 0x00000003b206c211 */ /* 0x002fc600078010ff */
[----:B------:R-:W-:Y:S01]  /*189e0*/  @!P2 ST.E.64 desc[UR42][R10.64], R86 ;  /* 0x000000560a00a985 */ /* 0x000fe2000c101b2a */
        /* <DEDUP_REMOVED lines=25> */
[-C--:B------:R-:W-:Y:S02]  /*18b80*/  @!P5 LEA.HI.X R5, R168, R12.reuse, R169, 0x2, P1 ;  /* 0x0000000ca805d211 */ /* 0x080fe400008f14a9 */
        /* <DEDUP_REMOVED lines=18> */
[-C--:B------:R-:W-:Y:S02]  /*18cb0*/  @!P2 LEA.HI.X R9, R154, R12.reuse, R155, 0x2, P1 ;  /* 0x0000000c9a09a211 */ /* 0x080fe400008f149b */
[-C--:B0-----:R-:W-:Y:S02]  /*18cc0*/  @!P4 LEA R6, P0, R158, R3.reuse, 0x2 ;  /* 0x000000039e06c211 */ /* 0x081fe400078010ff */
[-C--:B-1----:R-:W-:Y:S02]  /*18cd0*/  @!P3 LEA R4, P6, R156, R3.reuse, 0x2 ;  /* 0x000000039c04b211 */ /* 0x082fe400078c10ff */
[-C--:B------:R-:W-:Y:S02]  /*18ce0*/  @!P4 LEA.HI.X R7, R158, R12.reuse, R159, 0x2, P0 ;  /* 0x0000000c9e07c211 */ /* 0x080fe400000f149f */
        /* <DEDUP_REMOVED lines=13> */
.L_x_5957:
[----:B---3--:R-:W3:Y:S01]  /*18dc0*/  LDL R10, [R1+0x54] ;  /* 0x00005400010a7983 */ /* 0x008ee20000100800 */
[----:B------:R-:W-:Y:S01]  /*18dd0*/  ULDC.64 UR4, c[0x0][0xc08] ;  /* 0x0003020000047ab9 */ /* 0x000fe20000000a00 */
[----:B------:R-:W3:Y:S01]  /*18de0*/  LDC.64 R4, c[0x0][0xc00] ;  /* 0x00030000ff047b82 */ /* 0x000ee20000000a00 */
[----:B------:R-:W-:Y:S01]  /*18df0*/  ISETP.NE.U32.AND P0, PT, RZ, UR4, PT ;  /* 0x00000004ff007c0c */ /* 0x000fe2000bf05070 */
[----:B------:R-:W2:Y:S01]  /*18e00*/  LDL R9, [R1+0x50] ;  /* 0x0000500001097983 */ /* 0x000ea20000100800 */
[----:B------:R-:W-:Y:S02]  /*18e10*/  IMAD.MOV.U32 R3, RZ, RZ, RZ ;  /* 0x000000ffff037224 */ /* 0x000fe400078e00ff */
[----:B------:R-:W-:Y:S01]  /*18e20*/  ISETP.NE.AND.EX P1, PT, RZ, UR5, PT, P0 ;  /* 0x00000005ff007c0c */ /* 0x000fe2000bf25300 */
[----:B------:R-:W-:Y:S02]  /*18e30*/  ULDC.64 UR4, c[0x0][0xc00] ;  /* 0x0003000000047ab9 */ /* 0x000fe40000000a00 */
[----:B------:R-:W-:-:S04]  /*18e40*/  ISETP.NE.U32.AND P0, PT, RZ, UR4, PT ;  /* 0x00000004ff007c0c */ /* 0x000fc8000bf05070 */
[----:B------:R-:W-:-:S06]  /*18e50*/  ISETP.NE.AND.EX P0, PT, RZ, UR5, PT, P0 ;  /* 0x00000005ff007c0c */ /* 0x000fcc000bf05300 */
[----:B------:R-:W0:Y:S01]  /*18e60*/  @P1 LDC.64 R6, c[0x0][0xc08] ;  /* 0x00030200ff061b82 */ /* 0x000e220000000a00 */
[----:B------:R-:W-:Y:S02]  /*18e70*/  ULDC UR4, c[0x0][0xa88] ;  /* 0x0002a20000047ab9 */ /* 0x000fe40000000800 */
[----:B------:R-:W-:Y:S01]  /*18e80*/  IMAD.U32 R0, RZ, RZ, UR4 ;  /* 0x00000004ff007e24 */ /* 0x000fe2000f8e00ff */
[----:B------:R-:W1:Y:S01]  /*18e90*/  S2R R31, SR_TID.X ;  /* 0x00000000001f7919 */ /* 0x000e620000002100 */
[----:B---3--:R-:W-:-:S04]  /*18ea0*/  IMAD.WIDE R4, R10, 0x4, R4 ;  /* 0x000000040a047825 */ /* 0x008fc800078e0204 */
[----:B0-----:R-:W-:Y:S01]  /*18eb0*/  @P1 IMAD.WIDE R6, R10, 0x4, R6 ;  /* 0x000000040a061825 */ /* 0x001fe200078e0206 */
[----:B------:R0:W5:Y:S04]  /*18ec0*/  @P0 LDG.E R3, desc[UR42][R4.64] ;  /* 0x0000002a04030981 */ /* 0x000168000c1e1900 */
[----:B------:R0:W5:Y:S01]  /*18ed0*/  @P1 LDG.E R0, desc[UR42][R6.64] ;  /* 0x0000002a06001981 */ /* 0x000162000c1e1900 */
[----:B--2---:R-:W-:Y:S01]  /*18ee0*/  ISETP.NE.AND P2, PT, R9, RZ, PT ;  /* 0x000000ff0900720c */ /* 0x004fe20003f45270 */
[----:B-1----:R-:W-:Y:S01]  /*18ef0*/  VIADD R8, R31, 0xffffff80 ;  /* 0xffffff801f087836 */ /* 0x002fe20000000000 */
[----:B------:R-:W-:-:S04]  /*18f00*/  SHF.R.S32.HI R26, RZ, 0x1f, R10 ;  /* 0x0000001fff1a7819 */ /* 0x000fc8000001140a */
[----:B------:R-:W-:-:S07]  /*18f10*/  ISETP.GT.AND P3, PT, R8, 0x3f, PT ;  /* 0x0000003f0800780c */ /* 0x000fce0003f64270 */
[----:B------:R-:W1:Y:S02]  /*18f20*/  @!P2 LDC R9, c[0x0][0xad4] ;  /* 0x0002b500ff09ab82 */ /* 0x000e640000000800 */
[----:B-1----:R0:W-:Y:S01]  /*18f30*/  @!P2 STL [R1+0x50], R9 ;  /* 0x000050090100a387 */ /* 0x0021e20000100800 */
[----:B------:R-:W-:Y:S01]  /*18f40*/  ISETP.GT.AND P2, PT, R9, 0x1, PT ;  /* 0x000000010900780c */ /* 0x000fe20003f44270 */
[----:B------:R-:W-:-:S12]  /*18f50*/  @P1 BRA `(.L_x_5966) ;  /* 0x0000000000101947 */ /* 0x000fd80003800000 */
[----:B------:R-:W-:Y:S05]  /*18f60*/  @!P0 BRA `(.L_x_5966) ;  /* 0x00000000000c8947 */ /* 0x000fea0003800000 */
[----:B0-----:R-:W2:Y:S04]  /*18f70*/  LDG.E R7, desc[UR42][R4.64] ;  /* 0x0000002a04077981 */ /* 0x001ea8000c1e1900 */
[----:B-----5:R-:W2:Y:S02]  /*18f80*/  LDG.E R0, desc[UR42][R4.64+0x4] ;  /* 0x0000042a04007981 */ /* 0x020ea4000c1e1900 */
[----:B--2---:R-:W-:-:S07]  /*18f90*/  IMAD.IADD R0, R0, 0x1, -R7 ;  /* 0x0000000100007824 */ /* 0x004fce00078e0a07 */
.L_x_5966:
        /* <DEDUP_REMOVED lines=17> */
[----:B------:R-:W1:Y:S08]  /*190b0*/  LDC.64 R4, c[0x0][R23+0x220] ;  /* 0x0000880017047b82 */ /* 0x000e700000000a00 */
[----:B------:R-:W3:Y:S08]  /*190c0*/  LDC.64 R12, c[0x0][R23+0x218] ;  /* 0x00008600170c7b82 */ /* 0x000ef00000000a00 */
[----:B------:R-:W5:Y:S08]  /*190d0*/  LDC.64 R6, c[0x0][R23+0x228] ;  /* 0x00008a0017067b82 */ /* 0x000f700000000a00 */
[----:B------:R-:W4:Y:S08]  /*190e0*/  @P1 LDC R20, c[0x0][0xbec] ;  /* 0x0002fb00ff141b82 */ /* 0x000f300000000800 */
[----:B------:R-:W5:Y:S08]  /*190f0*/  LDC.64 R8, c[0x0][R23+0x210] ;  /* 0x0000840017087b82 */ /* 0x000f700000000a00 */
[----:B------:R-:W5:Y:S01]  /*19100*/  @P1 LDC R27, c[0x0][0xbf0] ;  /* 0x0002fc00ff1b1b82 */ /* 0x000f620000000800 */
[----:B----4-:R-:W-:-:S07]  /*19110*/  @P1 IMAD.HI.U32 R20, R31, R20, RZ ;  /* 0x000000141f141227 */ /* 0x010fce00078e00ff */
[----:B0-----:R-:W0:Y:S01]  /*19120*/  @!P0 LDC R10, c[0x0][0xb50] ;  /* 0x0002d400ff0a8b82 */ /* 0x001e220000000800 */
[-C--:B-1----:R-:W-:Y:S02]  /*19130*/  IMAD R5, R5, R29.reuse, RZ ;  /* 0x0000001d05057224 */ /* 0x082fe400078e02ff */
[----:B------:R-:W-:-:S05]  /*19140*/  IMAD.WIDE.U32 R14, R4, R29, RZ ;  /* 0x0000001d040e7225 */ /* 0x000fca00078e00ff */
[----:B------:R-:W1:Y:S01]  /*19150*/  @!P0 LDC R11, c[0x0][0xb54] ;  /* 0x0002d500ff0b8b82 */ /* 0x000e620000000800 */
[-C--:B---3--:R-:W-:Y:S02]  /*19160*/  IMAD R25, R13, R188.reuse, RZ ;  /* 0x000000bc0d197224 */ /* 0x088fe400078e02ff */
[----:B------:R-:W-:Y:S01]  /*19170*/  IMAD.WIDE.U32 R12, R12, R188, RZ ;  /* 0x000000bc0c0c7225 */ /* 0x000fe200078e00ff */
[----:B-----5:R-:W-:-:S03]  /*19180*/  @P1 SHF.R.U32.HI R21, RZ, R27, R20 ;  /* 0x0000001bff151219 */ /* 0x020fc60000011614 */
        /* <DEDUP_REMOVED lines=23> */
.L_x_5968:
[----:B------:R-:W-:Y:S05]  /*19300*/  BSYNC B1 ;  /* 0x0000000000017941 */ /* 0x000fea0003800000 */
.L_x_5967:
[----:B------:R-:W-:Y:S05]  /*19310*/  @P2 BRA `(.L_x_5963) ;  /* 0x0000000800ac2947 */ /* 0x000fea0003800000 */
[----:B0-----:R-:W0:Y:S01]  /*19320*/  S2R R6, SR_TID.X ;  /* 0x0000000000067919 */ /* 0x001e220000002100 */
[----:B------:R-:W2:Y:S01]  /*19330*/  LDC R9, c[0x0][0xbe8] ;  /* 0x0002fa00ff097b82 */ /* 0x000ea20000000800 */
[----:B------:R-:W-:Y:S01]  /*19340*/  ULDC.64 UR4, c[0x0][0xaa0] ;  /* 0x0002a80000047ab9 */ /* 0x000fe20000000a00 */
[C---:B------:R-:W-:Y:S01]  /*19350*/  VIADD R38, R199.reuse, 0x40 ;  /* 0x00000040c7267836 */ /* 0x040fe20000000000 */
[----:B------:R-:W-:Y:S01]  /*19360*/  BSSY B1, `(.L_x_5969) ;  /* 0x0000082000017945 */ /* 0x000fe20003800000 */
[----:B------:R-:W-:Y:S02]  /*19370*/  IMAD R4, R24, UR4, RZ ;  /* 0x0000000418047c24 */ /* 0x000fe4000f8e02ff */
[----:B------:R-:W-:Y:S02]  /*19380*/  VIADD R36, R199, 0x80 ;  /* 0x00000080c7247836 */ /* 0x000fe40000000000 */
[----:B------:R-:W3:Y:S01]  /*19390*/  LDC R12, c[0x0][0xac8] ;  /* 0x0002b200ff0c7b82 */ /* 0x000ee20000000800 */
[----:B------:R-:W-:-:S02]  /*193a0*/  IMAD R7, R3, UR5, R4 ;  /* 0x0000000503077c24 */ /* 0x000fc4000f8e0204 */
[----:B-1----:R-:W-:Y:S01]  /*193b0*/  IMAD.WIDE.U32 R4, R3, UR4, RZ ;  /* 0x0000000403047c25 */ /* 0x002fe2000f8e00ff */
[----:B------:R-:W-:-:S03]  /*193c0*/  ULDC.64 UR4, c[0x0][0xae8] ;  /* 0x0002ba0000047ab9 */ /* 0x000fc60000000a00 */
[----:B------:R-:W-:Y:S02]  /*193d0*/  IMAD.IADD R5, R5, 0x1, R7 ;  /* 0x0000000105057824 */ /* 0x000fe400078e0207 */
[----:B------:R-:W-:Y:S02]  /*193e0*/  VIADD R34, R199, 0xc0 ;  /* 0x000000c0c7227836 */ /* 0x000fe40000000000 */
[----:B------:R-:W-:-:S04]  /*193f0*/  IMAD.WIDE.U32 R4, R188, UR4, R4 ;  /* 0x00000004bc047c25 */ /* 0x000fc8000f8e0004 */
[----:B------:R-:W-:Y:S01]  /*19400*/  IMAD R5, R188, UR5, R5 ;  /* 0x00000005bc057c24 */ /* 0x000fe2000f8e0205 */
[----:B--2---:R-:W-:Y:S01]  /*19410*/  ISETP.NE.AND P0, PT, R9, 0x1, PT ;  /* 0x000000010900780c */ /* 0x004fe20003f05270 */
[----:B------:R-:W-:Y:S01]  /*19420*/  ULDC.64 UR4, c[0x0][0xaf0] ;  /* 0x0002bc0000047ab9 */ /* 0x000fe20000000a00 */
[----:B------:R-:W-:Y:S02]  /*19430*/  IMAD R21, R0, R9, RZ ;  /* 0x0000000900157224 */ /* 0x000fe400078e02ff */
[----:B------:R-:W-:-:S04]  /*19440*/  IMAD.WIDE.U32 R4, R29, UR4, R4 ;  /* 0x000000041d047c25 */ /* 0x000fc8000f8e0004 */
[----:B0-----:R-:W-:Y:S01]  /*19450*/  VIADD R6, R6, 0xffffff80 ;  /* 0xffffff8006067836 */ /* 0x001fe20000000000 */
[-C--:B---3--:R-:W-:Y:S01]  /*19460*/  ISETP.GE.AND P1, PT, R38, R12.reuse, PT ;  /* 0x0000000c2600720c */ /* 0x088fe20003f26270 */
[C---:B------:R-:W-:Y:S01]  /*19470*/  VIADD R32, R199.reuse, 0x100 ;  /* 0x00000100c7207836 */ /* 0x040fe20000000000 */
[C---:B------:R-:W-:Y:S01]  /*19480*/  ISETP.GE.AND P2, PT, R199.reuse, R12, PT ;  /* 0x0000000cc700720c */ /* 0x040fe20003f46270 */
[C---:B------:R-:W-:Y:S01]  /*19490*/  VIADD R30, R199.reuse, 0x140 ;  /* 0x00000140c71e7836 */ /* 0x040fe20000000000 */
[----:B------:R-:W-:Y:S01]  /*194a0*/  SHF.R.S32.HI R3, RZ, 0x1f, R6 ;  /* 0x0000001fff037819 */ /* 0x000fe20000011406 */
[----:B------:R-:W0:Y:S01]  /*194b0*/  @P0 LDC R11, c[0x0][0xbec] ;  /* 0x0002fb00ff0b0b82 */ /* 0x000e220000000800 */
[----:B------:R-:W-:Y:S01]  /*194c0*/  SEL R8, RZ, 0xffffffff, P1 ;  /* 0xffffffffff087807 */ /* 0x000fe20000800000 */
[----:B------:R-:W-:Y:S01]  /*194d0*/  VIADD R27, R199, 0x180 ;  /* 0x00000180c71b7836 */ /* 0x000fe20000000000 */
[----:B------:R-:W-:Y:S01]  /*194e0*/  LEA.HI R3, R3, R6, RZ, 0x3 ;  /* 0x0000000603037211 */ /* 0x000fe200078f18ff */
[----:B------:R-:W-:Y:S01]  /*194f0*/  VIADD R23, R199, 0x1c0 ;  /* 0x000001c0c7177836 */ /* 0x000fe20000000000 */
[----:B------:R-:W-:Y:S01]  /*19500*/  ISETP.GE.AND P1, PT, R36, R12, PT ;  /* 0x0000000c2400720c */ /* 0x000fe20003f26270 */
[----:B------:R-:W-:Y:S01]  /*19510*/  IMAD.SHL.U32 R8, R8, 0x2, RZ ;  /* 0x0000000208087824 */ /* 0x000fe200078e00ff */
[----:B------:R-:W-:Y:S01]  /*19520*/  LOP3.LUT R7, R3, 0xfffffff8, RZ, 0xc0, !PT ;  /* 0xfffffff803077812 */ /* 0x000fe200078ec0ff */
[----:B------:R-:W1:Y:S01]  /*19530*/  @P0 LDC R13, c[0x0][0xbf0] ;  /* 0x0002fc00ff0d0b82 */ /* 0x000e620000000800 */
[----:B------:R-:W-:Y:S01]  /*19540*/  SHF.R.S32.HI R15, RZ, 0x3, R3 ;  /* 0x00000003ff0f7819 */ /* 0x000fe20000011403 */
[----:B------:R-:W-:-:S02]  /*19550*/  IMAD R3, R26, UR4, RZ ;  /* 0x000000041a037c24 */ /* 0x000fc4000f8e02ff */
[----:B------:R-:W-:Y:S02]  /*19560*/  IMAD.IADD R6, R6, 0x1, -R7 ;  /* 0x0000000106067824 */ /* 0x000fe400078e0a07 */
[----:B------:R-:W-:Y:S02]  /*19570*/  IMAD.IADD R20, R15, 0x1, R196 ;  /* 0x000000010f147824 */ /* 0x000fe400078e02c4 */
[----:B------:R-:W-:Y:S02]  /*19580*/  IMAD R7, R6, 0x20, R15 ;  /* 0x0000002006077824 */ /* 0x000fe400078e020f */
[----:B------:R-:W-:Y:S02]  /*19590*/  VIADD R25, R199, 0x1c0 ;  /* 0x000001c0c7197836 */ /* 0x000fe40000000000 */
[----:B------:R-:W-:Y:S02]  /*195a0*/  IMAD.IADD R196, R196, 0x1, R7 ;  /* 0x00000001c4c47824 */ /* 0x000fe400078e0207 */
[----:B------:R-:W-:Y:S01]  /*195b0*/  IMAD R7, R29, UR5, R3 ;  /* 0x000000051d077c24 */ /* 0x000fe2000f8e0203 */
[----:B------:R-:W-:Y:S01]  /*195c0*/  ULDC.64 UR4, c[0x0][0xae0] ;  /* 0x0002b80000047ab9 */ /* 0x000fe20000000a00 */
[----:B0-----:R-:W-:Y:S01]  /*195d0*/  @P0 IMAD.HI.U32 R6, R196, R11, RZ ;  /* 0x0000000bc4060227 */ /* 0x001fe200078e00ff */
[----:B------:R-:W-:-:S03]  /*195e0*/  SHF.R.S32.HI R25, RZ, 0x1f, R25 ;  /* 0x0000001fff197819 */ /* 0x000fc60000011419 */
[----:B------:R-:W-:Y:S01]  /*195f0*/  IMAD.IADD R5, R5, 0x1, R7 ;  /* 0x0000000105057824 */ /* 0x000fe200078e0207 */
[----:B------:R-:W-:Y:S01]  /*19600*/  SEL R7, RZ, 0x1, P2 ;  /* 0x00000001ff077807 */ /* 0x000fe20001000000 */
[----:B------:R-:W-:Y:S01]  /*19610*/  IMAD.MOV.U32 R3, RZ, RZ, R196 ;  /* 0x000000ffff037224 */ /* 0x000fe200078e00c4 */
[-C--:B------:R-:W-:Y:S01]  /*19620*/  ISETP.GE.AND P2, PT, R23, R12.reuse, PT ;  /* 0x0000000c1700720c */ /* 0x080fe20003f46270 */
[C---:B------:R-:W-:Y:S01]  /*19630*/  VIADD R28, R199.reuse, 0x180 ;  /* 0x00000180c71c7836 */ /* 0x040fe20000000000 */
[----:B-1----:R-:W-:Y:S01]  /*19640*/  @P0 SHF.R.U32.HI R3, RZ, R13, R6 ;  /* 0x0000000dff030219 */ /* 0x002fe20000011606 */
[C---:B------:R-:W-:Y:S01]  /*19650*/  VIADD R31, R199.reuse, 0x140 ;  /* 0x00000140c71f7836 */ /* 0x040fe20000000000 */
[----:B------:R-:W-:Y:S01]  /*19660*/  LOP3.LUT R6, R8, 0x2, R7, 0xe2, !PT ;  /* 0x0000000208067812 */ /* 0x000fe200078ee207 */
[----:B------:R-:W-:Y:S01]  /*19670*/  VIADD R33, R199, 0x100 ;  /* 0x00000100c7217836 */ /* 0x000fe20000000000 */
[----:B------:R-:W-:Y:S01]  /*19680*/  SEL R8, RZ, 0xffffffff, P1 ;  /* 0xffffffffff087807 */ /* 0x000fe20000800000 */
[----:B------:R-:W-:Y:S01]  /*19690*/  IMAD.MOV R7, RZ, RZ, -R3 ;  /* 0x000000ffff077224 */ /* 0x000fe200078e0a03 */
[----:B------:R-:W-:Y:S01]  /*196a0*/  ISETP.GE.AND P0, PT, R34, R12, PT ;  /* 0x0000000c2200720c */ /* 0x000fe20003f06270 */
[----:B------:R-:W-:Y:S01]  /*196b0*/  IMAD.WIDE.U32 R4, R3, UR4, R4 ;  /* 0x0000000403047c25 */ /* 0x000fe2000f8e0004 */
[----:B------:R-:W-:-:S02]  /*196c0*/  SHF.R.S32.HI R0, RZ, 0x1f, R3 ;  /* 0x0000001fff007819 */ /* 0x000fc40000011403 */
[-C--:B------:R-:W-:Y:S01]  /*196d0*/  ISETP.GE.AND P1, PT, R32, R12.reuse, PT ;  /* 0x0000000c2000720c */ /* 0x080fe20003f26270 */
[----:B------:R-:W-:Y:S01]  /*196e0*/  IMAD.SHL.U32 R11, R8, 0x4, RZ ;  /* 0x00000004080b7824 */ /* 0x000fe200078e00ff */
[----:B------:R-:W-:Y:S01]  /*196f0*/  SEL R8, RZ, 0xffffffff, P0 ;  /* 0xffffffffff087807 */ /* 0x000fe20000000000 */
[----:B------:R-:W-:Y:S01]  /*19700*/  IMAD R0, R0, UR4, RZ ;  /* 0x0000000400007c24 */ /* 0x000fe2000f8e02ff */
[-C--:B------:R-:W-:Y:S01]  /*19710*/  ISETP.GE.AND P0, PT, R30, R12.reuse, PT ;  /* 0x0000000c1e00720c */ /* 0x080fe20003f06270 */
[----:B------:R-:W-:Y:S01]  /*19720*/  IMAD R7, R9, R7, R196 ;  /* 0x0000000709077224 */ /* 0x000fe200078e02c4 */
[----:B------:R-:W-:Y:S01]  /*19730*/  LOP3.LUT R6, R11, 0x4, R6, 0xe2, !PT ;  /* 0x000000040b067812 */ /* 0x000fe200078ee206 */
[----:B------:R-:W-:Y:S01]  /*19740*/  IMAD.SHL.U32 R9, R8, 0x8, RZ ;  /* 0x0000000808097824 */ /* 0x000fe200078e00ff */
[----:B------:R-:W-:Y:S01]  /*19750*/  SEL R8, RZ, 0xffffffff, P1 ;  /* 0xffffffffff087807 */ /* 0x000fe20000800000 */
[----:B------:R-:W-:Y:S01]  /*19760*/  IMAD R3, R3, UR5, R0 ;  /* 0x0000000503037c24 */ /* 0x000fe2000f8e0200 */
[----:B------:R-:W-:Y:S01]  /*19770*/  SHF.R.S32.HI R0, RZ, 0x1f, R7 ;  /* 0x0000001fff007819 */ /* 0x000fe20000011407 */
[----:B------:R-:W-:Y:S01]  /*19780*/  ULDC.64 UR4, c[0x0][0xad8] ;  /* 0x0002b60000047ab9 */ /* 0x000fe20000000a00 */
[----:B------:R-:W-:Y:S01]  /*19790*/  LOP3.LUT R6, R9, 0x8, R6, 0xe2, !PT ;  /* 0x0000000809067812 */ /* 0x000fe200078ee206 */
[----:B------:R-:W-:Y:S01]  /*197a0*/  IMAD.IADD R5, R5, 0x1, R3 ;  /* 0x0000000105057824 */ /* 0x000fe200078e0203 */
[----:B------:R-:W-:Y:S01]  /*197b0*/  SEL R3, RZ, 0xffffffff, P0 ;  /* 0xffffffffff037807 */ /* 0x000fe20000000000 */
[----:B------:R-:W-:Y:S01]  /*197c0*/  IMAD.SHL.U32 R9, R8, 0x10, RZ ;  /* 0x0000001008097824 */ /* 0x000fe200078e00ff */
[----:B------:R-:W-:Y:S01]  /*197d0*/  ISETP.GE.AND P0, PT, R27, R12, PT ;  /* 0x0000000c1b00720c */ /* 0x000fe20003f06270 */
[----:B------:R-:W-:Y:S01]  /*197e0*/  IMAD R0, R0, UR4, RZ ;  /* 0x0000000400007c24 */ /* 0x000fe2000f8e02ff */
[----:B------:R-:W-:Y:S01]  /*197f0*/  SHF.R.S32.HI R28, RZ, 0x1f, R28 ;  /* 0x0000001fff1c7819 */ /* 0x000fe2000001141c */
[----:B------:R-:W-:Y:S01]  /*19800*/  IMAD.WIDE.U32 R4, R7, UR4, R4 ;  /* 0x0000000407047c25 */ /* 0x000fe2000f8e0004 */
[----:B------:R-:W-:-:S02]  /*19810*/  LOP3.LUT R6, R9, 0x10, R6, 0xe2, !PT ;  /* 0x0000001009067812 */ /* 0x000fc400078ee206 */
[----:B------:R-:W-:Y:S01]  /*19820*/  SHF.R.S32.HI R31, RZ, 0x1f, R31 ;  /* 0x0000001fff1f7819 */ /* 0x000fe2000001141f */
[----:B------:R-:W-:Y:S01]  /*19830*/  IMAD.SHL.U32 R9, R3, 0x20, RZ ;  /* 0x0000002003097824 */ /* 0x000fe200078e00ff */
[----:B------:R-:W-:Y:S01]  /*19840*/  SHF.R.S32.HI R33, RZ, 0x1f, R33 ;  /* 0x0000001fff217819 */ /* 0x000fe20000011421 */
[----:B------:R-:W-:Y:S01]  /*19850*/  IMAD R3, R7, UR5, R0 ;  /* 0x0000000507037c24 */ /* 0x000fe2000f8e0200 */
[----:B------:R-:W-:Y:S01]  /*19860*/  SEL R7, RZ, 0x40, P0 ;  /* 0x00000040ff077807 */ /* 0x000fe20000000000 */
[----:B------:R-:W-:Y:S01]  /*19870*/  ULDC.64 UR4, c[0x0][0xa80] ;  /* 0x0002a00000047ab9 */ /* 0x000fe20000000a00 */
[----:B------:R-:W-:Y:S01]  /*19880*/  ISETP.GE.AND P0, PT, R20, R21, PT ;  /* 0x000000151400720c */ /* 0x000fe20003f06270 */
[----:B------:R-:W-:Y:S01]  /*19890*/  IMAD.IADD R3, R5, 0x1, R3 ;  /* 0x0000000105037824 */ /* 0x000fe200078e0203 */
[C---:B------:R-:W-:Y:S01]  /*198a0*/  LEA R13, P1, R4.reuse, UR4, 0x1 ;  /* 0x00000004040d7c11 */ /* 0x040fe2000f8208ff */
[----:B------:R-:W-:Y:S01]  /*198b0*/  VIADD R35, R199, 0xc0 ;  /* 0x000000c0c7237836 */ /* 0x000fe20000000000 */
[----:B------:R-:W-:Y:S01]  /*198c0*/  LOP3.LUT R6, R9, 0x20, R6, 0xe2, !PT ;  /* 0x0000002009067812 */ /* 0x000fe200078ee206 */
[C---:B------:R-:W-:Y:S01]  /*198d0*/  VIADD R37, R199.reuse, 0x80 ;  /* 0x00000080c7257836 */ /* 0x040fe20000000000 */
[----:B------:R-:W-:Y:S01]  /*198e0*/  LEA.HI.X R3, R4, UR5, R3, 0x1, P1 ;  /* 0x0000000504037c11 */ /* 0x000fe200088f0c03 */
[----:B------:R-:W-:Y:S01]  /*198f0*/  VIADD R39, R199, 0x40 ;  /* 0x00000040c7277836 */ /* 0x000fe20000000000 */
[----:B------:R-:W-:Y:S01]  /*19900*/  LOP3.LUT R14, R6, R7, RZ, 0xfc, !PT ;  /* 0x00000007060e7212 */ /* 0x000fe200078efcff */
[----:B------:R0:W1:Y:S01]  /*19910*/  SHFL.IDX PT, R10, R13, RZ, 0x181f ;  /* 0x00181fff0d0a7589 */ /* 0x00006200000e0000 */
[----:B------:R-:W-:-:S02]  /*19920*/  SEL R5, RZ, 0x80, P2 ;  /* 0x00000080ff057807 */ /* 0x000fc40001000000 */
[----:B------:R-:W-:Y:S01]  /*19930*/  SHF.R.S32.HI R35, RZ, 0x1f, R35 ;  /* 0x0000001fff237819 */ /* 0x000fe20000011423 */
[----:B------:R0:W2:Y:S01]  /*19940*/  SHFL.IDX PT, R11, R3, RZ, 0x181f ;  /* 0x00181fff030b7589 */ /* 0x0000a200000e0000 */
[----:B------:R-:W-:Y:S02]  /*19950*/  LOP3.LUT R15, R14, R5, RZ, 0xfc, !PT ;  /* 0x000000050e0f7212 */ /* 0x000fe400078efcff */
[----:B------:R-:W-:Y:S02]  /*19960*/  SHF.R.S32.HI R37, RZ, 0x1f, R37 ;  /* 0x0000001fff257819 */ /* 0x000fe40000011425 */
[----:B------:R-:W-:Y:S01]  /*19970*/  SHF.R.S32.HI R39, RZ, 0x1f, R39 ;  /* 0x0000001fff277819 */ /* 0x000fe20000011427 */
        /* <DEDUP_REMOVED lines=27> */
[----:B------:R-:W-:Y:S02]  /*19b30*/  @P4 LEA R10, P5, R23, R10, 0x1 ;  /* 0x0000000a170a4211 */ /* 0x000fe400078a08ff */
[-C--:B------:R-:W-:Y:S02]  /*19b40*/  @P0 LEA.HI.X R5, R27, R11.reuse, R28, 0x1, P3 ;  /* 0x0000000b1b050211 */ /* 0x080fe400018f0c1c */
[----:B------:R-:W-:-:S03]  /*19b50*/  @P4 LEA.HI.X R11, R23, R11, R25, 0x1, P5 ;  /* 0x0000000b170b4211 */ /* 0x000fc600028f0c19 */
[----:B------:R3:W-:Y:S04]  /*19b60*/  @P0 ST.E.128 desc[UR42][R4.64], RZ ;  /* 0x000000ff04000985 */ /* 0x0007e8000c101d2a */
[----:B------:R3:W-:Y:S02]  /*19b70*/  @P4 ST.E.128 desc[UR42][R10.64], RZ ;  /* 0x000000ff0a004985 */ /* 0x0007e4000c101d2a */
.L_x_5970:
[----:B------:R-:W-:Y:S05]  /*19b80*/  BSYNC B1 ;  /* 0x0000000000017941 */ /* 0x000fea0003800000 */
.L_x_5969:
        /* <DEDUP_REMOVED lines=36> */
.L_x_5963:
[----:B------:R-:W-:Y:S05]  /*19dd0*/  BSYNC B0 ;  /* 0x0000000000007941 */ /* 0x000fea0003800000 */
.L_x_5956:
[----:B------:R-:W-:Y:S02]  /*19de0*/  ULDC UR4, c[0x0][0xc3c] ;  /* 0x00030f0000047ab9 */ /* 0x000fe40000000800 */
[----:B----4-:R-:W-:-:S13]  /*19df0*/  ISETP.GE.AND P0, PT, R83, UR4, PT ;  /* 0x0000000453007c0c */ /* 0x010fda000bf06270 */
[----:B------:R-:W-:Y:S05]  /*19e00*/  @!P0 BRA `(.L_x_5971) ;  /* 0xfffffe7800e88947 */ /* 0x000fea000383ffff */
[----:B------:R-:W-:Y:S05]  /*19e10*/  BRA `(.L_x_5743) ;  /* 0x0000008800347947 */ /* 0x000fea0003800000 */
.L_x_5741:
        /* <DEDUP_REMOVED lines=16> */
.L_x_5972:
        /* <DEDUP_REMOVED lines=43> */
.L_x_5976:
        /* <DEDUP_REMOVED lines=37> */
.L_x_5974:
        /* <DEDUP_REMOVED lines=13> */
.L_x_5977:
        /* <DEDUP_REMOVED lines=62> */
.L_x_5978:
        /* <DEDUP_REMOVED lines=61> */
.L_x_5979:
[----:B------:R-:W-:-:S05]  /*1aca0*/  LOP3.LUT R25, RZ, R2, RZ, 0x33, !PT ;  /* 0x00000002ff197212 */ /* 0x000fca00078e33ff */
[----:B------:R-:W-:Y:S01]  /*1acb0*/  IMAD.IADD R25, R6, 0x1, R25 ;  /* 0x0000000106197824 */ /* 0x000fe200078e0219 */
[----:B------:R-:W-:Y:S06]  /*1acc0*/  BRA `(.L_x_5980) ;  /* 0x00000000000c7947 */ /* 0x000fec0003800000 */
.L_x_5975:
[----:B------:R-:W-:Y:S02]  /*1acd0*/  IMAD.MOV.U32 R25, RZ, RZ, RZ ;  /* 0x000000ffff197224 */ /* 0x000fe400078e00ff */
[----:B------:R-:W-:Y:S02]  /*1ace0*/  IMAD.U32 R24, RZ, RZ, UR6 ;  /* 0x00000006ff187e24 */ /* 0x000fe4000f8e00ff */
[----:B------:R-:W-:-:S07]  /*1acf0*/  IMAD.MOV.U32 R26, RZ, RZ, RZ ;  /* 0x000000ffff1a7224 */ /* 0x000fce00078e00ff */
.L_x_5980:
[----:B------:R-:W-:-:S13]  /*1ad00*/  ISETP.NE.AND P0, PT, R7, RZ, PT ;  /* 0x000000ff0700720c */ /* 0x000fda0003f05270 */
[----:B------:R-:W0:Y:S01]  /*1ad10*/  @!P0 S2R R3, SR_CgaCtaId ;  /* 0x0000000000038919 */ /* 0x000e220000008800 */
[----:B------:R-:W-:-:S04]  /*1ad20*/  @!P0 MOV R2, 0x400 ;  /* 0x0000040000028802 */ /* 0x000fc80000000f00 */
[----:B0-----:R-:W-:-:S05]  /*1ad30*/  @!P0 LEA R2, R3, R2, 0x18 ;  /* 0x0000000203028211 */ /* 0x001fca00078ec0ff */
[----:B------:R1:W-:Y:S01]  /*1ad40*/  @!P0 STS.128 [R2+0x28cd0], R24 ;  /* 0x028cd01802008388 */ /* 0x0003e20000000c00 */
[----:B------:R-:W-:Y:S06]  /*1ad50*/  BAR.ARV 0x5, 0x180 ;  /* 0x0146000000007b1d */ /* 0x000fec0000002000 */
.L_x_5973:
        /* <DEDUP_REMOVED lines=38> */
.L_x_6108:
[----:B------:R-:W-:Y:S05]  /*1afc0*/  YIELD ;  /* 0x0000000000007946 */ /* 0x000fea0003800000 */
[----:B------:R-:W-:Y:S01]  /*1afd0*/  ULDC.64 UR4, c[0x0][0xa28] ;  /* 0x00028a0000047ab9 */ /* 0x000fe20000000a00 */
[----:B------:R-:W-:Y:S01]  /*1afe0*/  IMAD.MOV.U32 R33, RZ, RZ, RZ ;  /* 0x000000ffff217224 */ /* 0x000fe200078e00ff */
[----:B------:R-:W-:Y:S01]  /*1aff0*/  ISETP.NE.U32.AND P0, PT, RZ, UR4, PT ;  /* 0x00000004ff007c0c */ /* 0x000fe2000bf05070 */
[----:B------:R-:W0:Y:S01]  /*1b000*/  LDC.64 R4, c[0x0][0xa00] ;  /* 0x00028000ff047b82 */ /* 0x000e220000000a00 */
[----:B------:R-:W-:Y:S02]  /*1b010*/  ULDC.64 UR6, c[0x0][0xa10] ;  /* 0x0002840000067ab9 */ /* 0x000fe40000000a00 */
[----:B------:R-:W-:Y:S01]  /*1b020*/  ISETP.NE.AND.EX P0, PT, RZ, UR5, PT, P0 ;  /* 0x00000005ff007c0c */ /* 0x000fe2000bf05300 */
[----:B------:R-:W-:-:S12]  /*1b030*/  ULDC.64 UR4, c[0x0][0xa18] ;  /* 0x0002860000047ab9 */ /* 0x000fd80000000a00 */
[----:B--2---:R-:W2:Y:S02]  /*1b040*/  @P0 LDC.64 R2, c[0x0][0xa28] ;  /* 0x00028a00ff020b82 */ /* 0x004ea40000000a00 */
[----:B--2---:R-:W-:-:S05]  /*1b050*/  @P0 IMAD.WIDE R2, R27, 0x4, R2 ;  /* 0x000000041b020825 */ /* 0x004fca00078e0202 */
[----:B------:R2:W5:Y:S01]  /*1b060*/  @P0 LDG.E R33, desc[UR42][R2.64] ;  /* 0x0000002a02210981 */ /* 0x000562000c1e1900 */
[----:B------:R-:W-:Y:S01]  /*1b070*/  ISETP.NE.U32.AND P0, PT, RZ, UR4, PT ;  /* 0x00000004ff007c0c */ /* 0x000fe2000bf05070 */
[----:B------:R-:W-:Y:S01]  /*1b080*/  IMAD.MOV.U32 R30, RZ, RZ, RZ ;  /* 0x000000ffff1e7224 */ /* 0x000fe200078e00ff */
[----:B------:R-:W-:Y:S01]  /*1b090*/  ISETP.NE.U32.AND P1, PT, RZ, UR6, PT ;  /* 0x00000006ff007c0c */ /* 0x000fe2000bf25070 */
[----:B-1----:R-:W-:Y:S01]  /*1b0a0*/  IMAD.MOV.U32 R0, RZ, RZ, RZ ;  /* 0x000000ffff007224 */ /* 0x002fe200078e00ff */
[----:B------:R-:W-:Y:S01]  /*1b0b0*/  ISETP.NE.AND.EX P2, PT, RZ, UR5, PT, P0 ;  /* 0x00000005ff007c0c */ /* 0x000fe2000bf45300 */
[----:B------:R-:W-:Y:S01]  /*1b0c0*/  ULDC.64 UR4, c[0x0][0xa00] ;  /* 0x0002800000047ab9 */ /* 0x000fe20000000a00 */
[----:B------:R-:W-:Y:S01]  /*1b0d0*/  ISETP.NE.AND.EX P1, PT, RZ, UR7, PT, P1 ;  /* 0x00000007ff007c0c */ /* 0x000fe2000bf25310 */
[----:B0-----:R-:W-:Y:S01]  /*1b0e0*/  IMAD.WIDE R4, R27, 0x4, R4 ;  /* 0x000000041b047825 */ /* 0x001fe200078e0204 */
[----:B------:R-:W-:Y:S01]  /*1b0f0*/  ISETP.NE.U32.AND P0, PT, RZ, UR4, PT ;  /* 0x00000004ff007c0c */ /* 0x000fe2000bf05070 */
[----:B--2---:R-:W0:Y:S08]  /*1b100*/  LDC.64 R2, c[0x0][0xa10] ;  /* 0x00028400ff027b82 */ /* 0x004e300000000a00 */
[----:B---3--:R-:W1:Y:S01]  /*1b110*/  @P2 LDC.64 R6, c[0x0][0xa18] ;  /* 0x00028600ff062b82 */ /* 0x008e620000000a00 */
[----:B------:R-:W-:Y:S01]  /*1b120*/  ULDC UR4, c[0x0][0x288] ;  /* 0x0000a20000047ab9 */ /* 0x000fe20000000800 */
[----:B------:R-:W-:Y:S01]  /*1b130*/  ISETP.NE.AND.EX P0, PT, RZ, UR5, PT, P0 ;  /* 0x00000005ff007c0c */ /* 0x000fe2000bf05300 */
[----:B------:R-:W-:Y:S01]  /*1b140*/  IMAD.U32 R8, RZ, RZ, UR4 ;  /* 0x00000004ff087e24 */ /* 0x000fe2000f8e00ff */
[----:B------:R-:W-:-:S11]  /*1b150*/  ULDC.64 UR4, c[0x0][0x418] ;  /* 0x0001060000047ab9 */ /* 0x000fd60000000a00 */
[----:B------:R-:W5:Y:S01]  /*1b160*/  @P0 LDG.E R30, desc[UR42][R4.64] ;  /* 0x0000002a041e0981 */ /* 0x000f62000c1e1900 */
[----:B0-----:R-:W-:-:S05]  /*1b170*/  IMAD.WIDE R2, R27, 0x4, R2 ;  /* 0x000000041b027825 */ /* 0x001fca00078e0202 */
[----:B------:R-:W5:Y:S01]  /*1b180*/  @P1 LDG.E R0, desc[UR42][R2.64] ;  /* 0x0000002a02001981 */ /* 0x000f62000c1e1900 */
[----:B-1----:R-:W-:-:S05]  /*1b190*/  @P2 IMAD.WIDE R6, R27, 0x4, R6 ;  /* 0x000000041b062825 */ /* 0x002fca00078e0206 */
        /* <DEDUP_REMOVED lines=10> */
[----:B--2---:R0:W-:Y:S01]  /*1b240*/  STL [R1], R8 ;  /* 0x0000000801007387 */ /* 0x0041e20000100800 */
[----:B------:R-:W-:Y:S01]  /*1b250*/  IMAD.MOV.U32 R14, RZ, RZ, R8 ;  /* 0x000000ffff0e7224 */ /* 0x000fe200078e0008 */
[----:B----4-:R-:W-:Y:S06]  /*1b260*/  @P2 BRA `(.L_x_5982) ;  /* 0x0000000000142947 */ /* 0x010fec0003800000 */
[----:B------:R-:W-:Y:S05]  /*1b270*/  @!P0 BRA `(.L_x_5982) ;  /* 0x0000000000108947 */ /* 0x000fea0003800000 */
[----:B0-----:R-:W2:Y:S04]  /*1b280*/  LDG.E R8, desc[UR42][R4.64] ;  /* 0x0000002a04087981 */ /* 0x001ea8000c1e1900 */
[----:B------:R-:W2:Y:S02]  /*1b290*/  LDG.E R7, desc[UR42][R4.64+0x4] ;  /* 0x0000042a04077981 */ /* 0x000ea4000c1e1900 */
[----:B--2---:R-:W-:-:S05]  /*1b2a0*/  IMAD.IADD R14, R7, 0x1, -R8 ;  /* 0x00000001070e7824 */ /* 0x004fca00078e0a08 */
[----:B------:R1:W-:Y:S02]  /*1b2b0*/  STL [R1], R14 ;  /* 0x0000000e01007387 */ /* 0x0003e40000100800 */
.L_x_5982:
        /* <DEDUP_REMOVED lines=9> */
[----:B------:R-:W2:Y:S02]  /*1b350*/  LDC.64 R4, c[0x0][0xa20] ;  /* 0x00028800ff047b82 */ /* 0x000ea40000000a00 */
[----:B--2---:R-:W-:-:S05]  /*1b360*/  IMAD.WIDE R4, R27, 0x4, R4 ;  /* 0x000000041b047825 */ /* 0x004fca00078e0204 */
[----:B------:R2:W5:Y:S01]  /*1b370*/  LDG.E R11, desc[UR42][R4.64] ;  /* 0x0000002a040b7981 */ /* 0x000562000c1e1900 */
[----:B------:R-:W-:Y:S05]  /*1b380*/  BRA `(.L_x_5984) ;  /* 0x0000000000247947 */ /* 0x000fea0003800000 */
.L_x_5983:
[----:B------:R-:W-:Y:S02]  /*1b390*/  ULDC.64 UR4, c[0x0][0xa08] ;  /* 0x0002820000047ab9 */ /* 0x000fe40000000a00 */
[----:B------:R-:W-:-:S04]  /*1b3a0*/  ISETP.NE.U32.AND P0, PT, RZ, UR4, PT ;  /* 0x00000004ff007c0c */ /* 0x000fc8000bf05070 */
[----:B------:R-:W-:-:S13]  /*1b3b0*/  ISETP.NE.AND.EX P0, PT, RZ, UR5, PT, P0 ;  /* 0x00000005ff007c0c */ /* 0x000fda000bf05300 */
[----:B------:R-:W-:Y:S05]  /*1b3c0*/  @!P0 BRA `(.L_x_5984) ;  /* 0x0000000000148947 */ /* 0x000fea0003800000 */
[----:B------:R-:W2:Y:S02]  /*1b3d0*/  LDC.64 R4, c[0x0][0xa08] ;  /* 0x00028200ff047b82 */ /* 0x000ea40000000a00 */
[----:B--2---:R-:W-:-:S05]  /*1b3e0*/  IMAD.WIDE R4, R27, 0x4, R4 ;  /* 0x000000041b047825 */ /* 0x004fca00078e0204 */
[----:B------:R-:W2:Y:S04]  /*1b3f0*/  LDG.E R11, desc[UR42][R4.64] ;  /* 0x0000002a040b7981 */ /* 0x000ea8000c1e1900 */
[----:B0-----:R-:W2:Y:S02]  /*1b400*/  LDG.E R8, desc[UR42][R4.64+0x4] ;  /* 0x0000042a04087981 */ /* 0x001ea4000c1e1900 */
[----:B--2---:R-:W-:-:S07]  /*1b410*/  IMAD.IADD R11, R8, 0x1, -R11 ;  /* 0x00000001080b7824 */ /* 0x004fce00078e0a0b */
.L_x_5984:
[----:B--2---:R-:W2:Y:S01]  /*1b420*/  @P1 LDG.E R4, desc[UR42][R2.64] ;  /* 0x0000002a02041981 */ /* 0x004ea2000c1e1900 */
[----:B------:R-:W3:Y:S03]  /*1b430*/  LDC R5, c[0x0][0x448] ;  /* 0x00011200ff057b82 */ /* 0x000ee60000000800 */
[----:B------:R-:W2:Y:S01]  /*1b440*/  @P1 LDG.E R13, desc[UR42][R2.64+0x4] ;  /* 0x0000042a020d1981 */ /* 0x000ea2000c1e1900 */
[----:B-----5:R-:W-:Y:S02]  /*1b450*/  IMAD.IADD R11, R11, 0x1, -R33 ;  /* 0x000000010b0b7824 */ /* 0x020fe400078e0a21 */
[----:B------:R-:W-:-:S04]  /*1b460*/  IMAD.SHL.U32 R31, R25, 0x40, RZ ;  /* 0x00000040191f7824 */ /* 0x000fc800078e00ff */
[----:B0-----:R-:W-:Y:S01]  /*1b470*/  VIADD R8, R31, 0x3f ;  /* 0x0000003f1f087836 */ /* 0x001fe20000000000 */
[----:B---3--:R-:W-:-:S13]  /*1b480*/  ISETP.NE.AND P2, PT, R5, 0x1, PT ;  /* 0x000000010500780c */ /* 0x008fda0003f45270 */
[----:B------:R-:W0:Y:S08]  /*1b490*/  @P2 LDC R7, c[0x0][0x44c] ;  /* 0x00011300ff072b82 */ /* 0x000e300000000800 */
[----:B------:R-:W3:Y:S01]  /*1b4a0*/  @P2 LDC R5, c[0x0][0x450] ;  /* 0x00011400ff052b82 */ /* 0x000ee20000000800 */
[----:B--2---:R-:W-:Y:S02]  /*1b4b0*/  @P1 IMAD.IADD R6, R13, 0x1, -R4 ;  /* 0x000000010d061824 */ /* 0x004fe400078e0a04 */
[----:B0-----:R-:W-:-:S04]  /*1b4c0*/  @P2 IMAD.HI.U32 R4, R8, R7, RZ ;  /* 0x0000000708042227 */ /* 0x001fc800078e00ff */
[----:B------:R-:W-:Y:S01]  /*1b4d0*/  IMAD.IADD R23, R11, 0x1, R6 ;  /* 0x000000010b177824 */ /* 0x000fe200078e0206 */
[----:B---3--:R-:W-:-:S03]  /*1b4e0*/  @P2 SHF.R.U32.HI R8, RZ, R5, R4 ;  /* 0x00000005ff082219 */ /* 0x008fc60000011604 */
[C---:B------:R-:W-:Y:S01]  /*1b4f0*/  VIADD R10, R23.reuse, 0x3f ;  /* 0x0000003f170a7836 */ /* 0x040fe20000000000 */
[----:B------:R-:W-:-:S04]  /*1b500*/  IADD3 R7, R23, 0x1, -R14 ;  /* 0x0000000117077810 */ /* 0x000fc80007ffe80e */
[----:B------:R-:W-:Y:S01]  /*1b510*/  SHF.R.S32.HI R3, RZ, 0x1f, R10 ;  /* 0x0000001fff037819 */ /* 0x000fe2000001140a */
[----:B------:R-:W-:-:S03]  /*1b520*/  IMAD.IADD R8, R7, 0x1, R8 ;  /* 0x0000000107087824 */ /* 0x000fc600078e0208 */
[----:B------:R-:W-:Y:S02]  /*1b530*/  LEA.HI R10, R3, R10, RZ, 0x6 ;  /* 0x0000000a030a7211 */ /* 0x000fe400078f30ff */
[----:B------:R-:W0:Y:S02]  /*1b540*/  LDC.64 R2, c[0x0][0x9e0] ;  /* 0x00027800ff027b82 */ /* 0x000e240000000a00 */
[----:B------:R-:W-:Y:S02]  /*1b550*/  SHF.R.S32.HI R10, RZ, 0x6, R10 ;  /* 0x00000006ff0a7819 */ /* 0x000fe4000001140a */
[----:B0-----:R-:W-:Y:S01]  /*1b560*/  ISETP.GE.AND P3, PT, R3, 0x1, PT ;  /* 0x000000010300780c */ /* 0x001fe20003f66270 */
[----:B------:R-:W-:-:S12]  /*1b570*/  IMAD.IADD R2, R8, 0x1, R2 ;  /* 0x0000000108027824 */ /* 0x000fd800078e0202 */
[----:B------:R-:W-:Y:S05]  /*1b580*/  @!P3 BRA `(.L_x_5985) ;  /* 0x000000000048b947 */ /* 0x000fea0003800000 */
        /* <DEDUP_REMOVED lines=11> */
.L_x_5987:
[----:B------:R-:W-:-:S13]  /*1b640*/  ISETP.NE.AND P0, PT, R3, 0x1, PT ;  /* 0x000000010300780c */ /* 0x000fda0003f05270 */
[----:B------:R-:W0:Y:S02]  /*1b650*/  @P0 LDC.64 R4, c[0x0][0x9e8] ;  /* 0x00027a00ff040b82 */ /* 0x000e240000000a00 */
[----:B0-----:R-:W-:-:S05]  /*1b660*/  @P0 IMAD.HI.U32 R4, R12, R4, RZ ;  /* 0x000000040c040227 */ /* 0x001fca00078e00ff */
[----:B------:R-:W-:-:S07]  /*1b670*/  @P0 SHF.R.U32.HI R12, RZ, R5, R4 ;  /* 0x00000005ff0c0219 */ /* 0x000fce0000011604 */
.L_x_5988:
[----:B------:R-:W-:Y:S05]  /*1b680*/  BSYNC B0 ;  /* 0x0000000000007941 */ /* 0x000fea0003800000 */
.L_x_5986:
[----:B------:R-:W-:-:S05]  /*1b690*/  IMAD R12, R12, R3, R3 ;  /* 0x000000030c0c7224 */ /* 0x000fca00078e0203 */
[----:B------:R-:W-:-:S07]  /*1b6a0*/  VIMNMX R2, R2, R12, PT ;  /* 0x0000000c02027248 */ /* 0x000fce0003fe0100 */
.L_x_5985:
[----:B------:R-:W0:Y:S01]  /*1b6b0*/  @P2 LDC R8, c[0x0][0x44c] ;  /* 0x00011300ff082b82 */ /* 0x000e220000000800 */
[----:B------:R-:W-:Y:S01]  /*1b6c0*/  VIADD R2, R2, 0x3f ;  /* 0x0000003f02027836 */ /* 0x000fe20000000000 */
[----:B------:R-:W-:Y:S01]  /*1b6d0*/  ULDC UR4, c[0x0][0x9dc] ;  /* 0x0002770000047ab9 */ /* 0x000fe20000000800 */
[----:B------:R-:W-:-:S05]  /*1b6e0*/  IMAD.MOV.U32 R4, RZ, RZ, R31 ;  /* 0x000000ffff047224 */ /* 0x000fca00078e001f */
[----:B------:R-:W2:Y:S01]  /*1b6f0*/  @P2 LDC R5, c[0x0][0x450] ;  /* 0x00011400ff052b82 */ /* 0x000ea20000000800 */
[----:B0-----:R-:W-:-:S05]  /*1b700*/  @P2 IMAD.HI.U32 R8, R31, R8, RZ ;  /* 0x000000081f082227 */ /* 0x001fca00078e00ff */
[----:B--2---:R-:W-:Y:S01]  /*1b710*/  @P2 SHF.R.U32.HI R4, RZ, R5, R8 ;  /* 0x00000005ff042219 */ /* 0x004fe20000011608 */
[----:B------:R-:W-:Y:S01]  /*1b720*/  IMAD.IADD R8, R23, 0x1, -R14 ;  /* 0x0000000117087824 */ /* 0x000fe200078e0a0e */
[----:B------:R-:W-:-:S03]  /*1b730*/  SHF.R.S32.HI R5, RZ, 0x1f, R2 ;  /* 0x0000001fff057819 */ /* 0x000fc60000011402 */
[----:B------:R-:W-:Y:S01]  /*1b740*/  IMAD.IADD R13, R8, 0x1, R4 ;  /* 0x00000001080d7824 */ /* 0x000fe200078e0204 */
[----:B------:R-:W-:-:S03]  /*1b750*/  LEA.HI R5, R5, R2, RZ, 0x6 ;  /* 0x0000000205057211 */ /* 0x000fc600078f30ff */
[----:B------:R-:W-:Y:S01]  /*1b760*/  VIADD R2, R13, -UR4 ;  /* 0x800000040d027c36 */ /* 0x000fe20008000000 */
        /* <DEDUP_REMOVED lines=13> */
.L_x_5991:
[----:B------:R-:W-:-:S13]  /*1b840*/  ISETP.NE.AND P0, PT, R3, 0x1, PT ;  /* 0x000000010300780c */ /* 0x000fda0003f05270 */
[----:B------:R-:W0:Y:S02]  /*1b850*/  @P0 LDC.64 R4, c[0x0][0x9e8] ;  /* 0x00027a00ff040b82 */ /* 0x000e240000000a00 */
[----:B0-----:R-:W-:-:S05]  /*1b860*/  @P0 IMAD.HI.U32 R4, R13, R4, RZ ;  /* 0x000000040d040227 */ /* 0x001fca00078e00ff */
[----:B------:R-:W-:-:S07]  /*1b870*/  @P0 SHF.R.U32.HI R13, RZ, R5, R4 ;  /* 0x00000005ff0d0219 */ /* 0x000fce0000011604 */
.L_x_5992:
[----:B------:R-:W-:Y:S05]  /*1b880*/  BSYNC B0 ;  /* 0x0000000000007941 */ /* 0x000fea0003800000 */
.L_x_5990:
[----:B------:R-:W-:-:S05]  /*1b890*/  IMAD R3, R13, R3, RZ ;  /* 0x000000030d037224 */ /* 0x000fca00078e02ff */
[----:B------:R-:W-:-:S07]  /*1b8a0*/  VIMNMX R2, R2, R3, !PT ;  /* 0x0000000302027248 */ /* 0x000fce0007fe0100 */
.L_x_5989:
[----:B------:R-:W-:Y:S01]  /*1b8b0*/  SHF.R.S32.HI R3, RZ, 0x1f, R2 ;  /* 0x0000001fff037819 */ /* 0x000fe20000011402 */
[----:B------:R-:W-:Y:S01]  /*1b8c0*/  BSSY B0, `(.L_x_5993) ;  /* 0x0000026000007945 */ /* 0x000fe20003800000 */
[----:B------:R-:W-:Y:S01]  /*1b8d0*/  LOP3.LUT R32, R9, 0xff, RZ, 0xc0, !PT ;  /* 0x000000ff09207812 */ /* 0x000fe200078ec0ff */
[----:B------:R-:W-:Y:S01]  /*1b8e0*/  IMAD.MOV.U32 R15, RZ, RZ, RZ ;  /* 0x000000ffff0f7224 */ /* 0x000fe200078e00ff */
[----:B------:R-:W-:Y:S02]  /*1b8f0*/  LEA.HI R3, R3, R2, RZ, 0x6 ;  /* 0x0000000203037211 */ /* 0x000fe400078f30ff */
[----:B------:R-:W-:Y:S02]  /*1b900*/  SHF.R.U32.HI R4, RZ, 0x10, R9 ;  /* 0x00000010ff047819 */ /* 0x000fe40000011609 */
[----:B------:R-:W-:-:S04]  /*1b910*/  SHF.R.S32.HI R3, RZ, 0x6, R3 ;  /* 0x00000006ff037819 */ /* 0x000fc80000011403 */
[----:B------:R-:W-:-:S04]  /*1b920*/  VIMNMX R5, RZ, R3, !PT ;  /* 0x00000003ff057248 */ /* 0x000fc80007fe0100 */
[----:B------:R-:W-:-:S13]  /*1b930*/  ISETP.GT.AND P0, PT, R12, R5, PT ;  /* 0x000000050c00720c */ /* 0x000fda0003f04270 */
[----:B------:R-:W-:Y:S05]  /*1b940*/  @!P0 BRA `(.L_x_5994) ;  /* 0x0000000000748947 */ /* 0x000fea0003800000 */
[----:B------:R-:W-:Y:S01]  /*1b950*/  ISETP.NE.AND P0, PT, R4, RZ, PT ;  /* 0x000000ff0400720c */ /* 0x000fe20003f05270 */
[----:B------:R-:W-:-:S03]  /*1b960*/  ULDC UR4, c[0x0][0x9f0] ;  /* 0x00027c0000047ab9 */ /* 0x000fc60000000800 */
[----:B------:R-:W-:-:S04]  /*1b970*/  SEL R9, R4, UR4, P0 ;  /* 0x0000000404097c07 */ /* 0x000fc80008000000 */
[----:B-1----:R-:W-:Y:S02]  /*1b980*/  IABS R14, R9 ;  /* 0x00000009000e7213 */ /* 0x002fe40000000000 */
        /* <DEDUP_REMOVED lines=25> */
.L_x_5994:
[----:B------:R-:W-:Y:S05]  /*1bb20*/  BSYNC B0 ;  /* 0x0000000000007941 */ /* 0x000fea0003800000 */
.L_x_5993:
[-C--:B------:R-:W-:Y:S01]  /*1bb30*/  IMAD R5, R32, R15.reuse, R5 ;  /* 0x0000000f20057224 */ /* 0x080fe200078e0205 */
[----:B------:R-:W-:Y:S04]  /*1bb40*/  BSSY B0, `(.L_x_5995) ;  /* 0x00001a8000007945 */ /* 0x000fe80003800000 */
        /* <DEDUP_REMOVED lines=21> */
[----:B-1----:R0:W1:Y:S02]  /*1bca0*/  SHFL.IDX PT, R14, R2, RZ, 0x1f ;  /* 0x00001fff020e7589 */ /* 0x00206400000e0000 */
.L_x_6163:
[----:B-1----:R-:W-:Y:S02]  /*1bcb0*/  ISETP.NE.AND P0, PT, R14, RZ, PT ;  /* 0x000000ff0e00720c */ /* 0x002fe40003f05270 */
[----:B------:R-:W-:-:S11]  /*1bcc0*/  PLOP3.LUT P6, PT, PT, PT, PT, 0x8, 0x0 ;  /* 0x000000000000781c */ /* 0x000fd60003fce170 */
[----:B------:R-:W-:Y:S05]  /*1bcd0*/  @P0 BRA `(.L_x_5998) ;  /* 0x00000000000c0947 */ /* 0x000fea0003800000 */
[----:B------:R-:W-:-:S03]  /*1bce0*/  UMOV UR4, 0xffffffff ;  /* 0xffffffff00047882 */ /* 0x000fc60000000000 */
[----:B------:R-:W-:Y:S05]  /*1bcf0*/  BRA.DIV UR4, `(.L_x_5999) ;  /* 0x0000007e041c7947 */ /* 0x000fea000b800000 */
[----:B------:R-:W-:-:S13]  /*1bd00*/  ELECT P6, URZ, PT ;  /* 0x00000000003f782f */ /* 0x000fda00038c0000 */
.L_x_5998:
        /* <DEDUP_REMOVED lines=9> */
.L_x_6166:
[----:B------:R-:W-:Y:S05]  /*1bda0*/  BSYNC B1 ;  /* 0x0000000000017941 */ /* 0x000fea0003800000 */
.L_x_6000:
[----:B------:R-:W-:Y:S04]  /*1bdb0*/  BSSY B1, `(.L_x_6002) ;  /* 0x00000b7000017945 */ /* 0x000fe80003800000 */
[----:B------:R-:W-:Y:S05]  /*1bdc0*/  @!P6 BRA `(.L_x_6003) ;  /* 0x0000000800d4e947 */ /* 0x000fea0003800000 */
[----:B------:R-:W-:Y:S01]  /*1bdd0*/  IMAD R11, R19, 0x8, R18 ;  /* 0x00000008130b7824 */ /* 0x000fe200078e0212 */
[----:B0-----:R-:W-:Y:S01]  /*1bde0*/  SHF.L.U32 R2, R29, 0x1f, RZ ;  /* 0x0000001f1d027819 */ /* 0x001fe200000006ff */
[----:B------:R-:W0:Y:S01]  /*1bdf0*/  S2R R3, SR_TID.X ;  /* 0x0000000000037919 */ /* 0x000e220000002100 */
[----:B------:R-:W-:Y:S02]  /*1be00*/  BSSY B2, `(.L_x_6004) ;  /* 0x0000005000027945 */ /* 0x000fe40003800000 */
[----:B------:R-:W1:Y:S01]  /*1be10*/  SYNCS.PHASECHK.TRANS64.TRYWAIT P0, [R11+URZ+0x28ca0], R2 ;  /* 0x028ca0020b0075a7 */ /* 0x000e62000800017f */
[----:B0-----:R-:W-:-:S04]  /*1be20*/  LOP3.LUT R3, R3, 0x7f, RZ, 0xc0, !PT ;  /* 0x0000007f03037812 */ /* 0x001fc800078ec0ff */
[----:B------:R-:W-:Y:S01]  /*1be30*/  ISETP.NE.AND P1, PT, R3, RZ, PT ;  /* 0x000000ff0300720c */ /* 0x000fe20003f25270 */
[----:B-1----:R-:W-:-:S12]  /*1be40*/  @!P0 BRA `(.L_x_6005) ;  /* 0x0000007800fc8947 */ /* 0x002fd80003800000 */
.L_x_6167:
[----:B------:R-:W-:Y:S05]  /*1be50*/  BSYNC B2 ;  /* 0x0000000000027941 */ /* 0x000fea0003800000 */
.L_x_6004:
        /* <DEDUP_REMOVED lines=9> */
.L_x_6007:
[----:B------:R-:W-:Y:S05]  /*1bef0*/  BSYNC B2 ;  /* 0x0000000000027941 */ /* 0x000fea0003800000 */
.L_x_6006:
        /* <DEDUP_REMOVED lines=12> */
.L_x_6008:
        /* <DEDUP_REMOVED lines=13> */
.L_x_6168:
[----:B------:R-:W-:Y:S05]  /*1c090*/  BSYNC B2 ;  /* 0x0000000000027941 */ /* 0x000fea0003800000 */
.L_x_6009:
        /* <DEDUP_REMOVED lines=11> */
.L_x_6012:
[----:B------:R-:W-:Y:S05]  /*1c150*/  BSYNC B2 ;  /* 0x0000000000027941 */ /* 0x000fea0003800000 */
.L_x_6011:
        /* <DEDUP_REMOVED lines=9> */
.L_x_6013:
        /* <DEDUP_REMOVED lines=15> */
.L_x_6014:
        /* <DEDUP_REMOVED lines=15> */
.L_x_6015:
        /* <DEDUP_REMOVED lines=15> */
.L_x_6016:
        /* <DEDUP_REMOVED lines=15> */
.L_x_6017:
        /* <DEDUP_REMOVED lines=15> */
.L_x_6018:
        /* <DEDUP_REMOVED lines=15> */
.L_x_6019:
        /* <DEDUP_REMOVED lines=15> */
.L_x_6020:
        /* <DEDUP_REMOVED lines=10> */
.L_x_6003:
[----:B------:R-:W-:Y:S05]  /*1c920*/  BSYNC B1 ;  /* 0x0000000000017941 */ /* 0x000fea0003800000 */
.L_x_6002:
[----:B------:R-:W-:Y:S01]  /*1c930*/  VIADD R12, R9, 0xfffffffe ;  /* 0xfffffffe090c7836 */ /* 0x000fe20000000000 */
[----:B------:R-:W-:Y:S01]  /*1c940*/  PLOP3.LUT P0, PT, PT, PT, PT, 0x8, 0x0 ;  /* 0x000000000000781c */ /* 0x000fe20003f0e170 */
[----:B------:R-:W-:-:S03]  /*1c950*/  VIADD R19, R19, 0x1 ;  /* 0x0000000113137836 */ /* 0x000fc60000000000 */
[----:B------:R-:W-:Y:S02]  /*1c960*/  ISETP.GE.AND P2, PT, R12, R6, PT ;  /* 0x000000060c00720c */ /* 0x000fe40003f46270 */
[----:B------:R-:W-:-:S04]  /*1c970*/  ISETP.NE.AND P1, PT, R19, 0x2, PT ;  /* 0x000000021300780c */ /* 0x000fc80003f25270 */
[----:B0-----:R-:W-:Y:S02]  /*1c980*/  SEL R2, RZ, 0x1, P1 ;  /* 0x00000001ff027807 */ /* 0x001fe40000800000 */
[----:B------:R-:W-:Y:S02]  /*1c990*/  SEL R19, R19, RZ, P1 ;  /* 0x000000ff13137207 */ /* 0x000fe40000800000 */
[----:B------:R-:W-:-:S03]  /*1c9a0*/  LOP3.LUT R29, R29, R2, RZ, 0x3c, !PT ;  /* 0x000000021d1d7212 */ /* 0x000fc600078e3cff */
[----:B------:R-:W-:Y:S05]  /*1c9b0*/  @!P2 BRA `(.L_x_5996) ;  /* 0x0000000c0000a947 */ /* 0x000fea0003800000 */
.L_x_6040:
[----:B------:R-:W-:Y:S05]  /*1c9c0*/  YIELD ;  /* 0x0000000000007946 */ /* 0x000fea0003800000 */
[----:B------:R-:W-:Y:S04]  /*1c9d0*/  BSSY B1, `(.L_x_6021) ;  /* 0x00000b6000017945 */ /* 0x000fe80003800000 */
[----:B------:R-:W-:Y:S05]  /*1c9e0*/  @!P6 BRA `(.L_x_6022) ;  /* 0x0000000800d0e947 */ /* 0x000fea0003800000 */
[----:B------:R-:W-:Y:S01]  /*1c9f0*/  IMAD R11, R19, 0x8, R18 ;  /* 0x00000008130b7824 */ /* 0x000fe200078e0212 */
[----:B------:R-:W-:Y:S01]  /*1ca00*/  SHF.L.U32 R2, R29, 0x1f, RZ ;  /* 0x0000001f1d027819 */ /* 0x000fe200000006ff */
[----:B------:R-:W0:Y:S01]  /*1ca10*/  S2R R3, SR_TID.X ;  /* 0x0000000000037919 */ /* 0x000e220000002100 */
[----:B------:R-:W-:Y:S02]  /*1ca20*/  BSSY B2, `(.L_x_6023) ;  /* 0x0000005000027945 */ /* 0x000fe40003800000 */
[----:B------:R-:W1:Y:S01]  /*1ca30*/  SYNCS.PHASECHK.TRANS64.TRYWAIT P1, [R11+URZ+0x28ca0], R2 ;  /* 0x028ca0020b0075a7 */ /* 0x000e62000802017f */
[----:B0-----:R-:W-:-:S04]  /*1ca40*/  LOP3.LUT R3, R3, 0x7f, RZ, 0xc0, !PT ;  /* 0x0000007f03037812 */ /* 0x001fc800078ec0ff */
[----:B------:R-:W-:Y:S01]  /*1ca50*/  ISETP.NE.AND P2, PT, R3, RZ, PT ;  /* 0x000000ff0300720c */ /* 0x000fe20003f45270 */
[----:B-1----:R-:W-:-:S12]  /*1ca60*/  @!P1 BRA `(.L_x_6024) ;  /* 0x00000070001c9947 */ /* 0x002fd80003800000 */
.L_x_6169:
[----:B------:R-:W-:Y:S05]  /*1ca70*/  BSYNC B2 ;  /* 0x0000000000027941 */ /* 0x000fea0003800000 */
.L_x_6023:
        /* <DEDUP_REMOVED lines=9> */
.L_x_6026:
[----:B------:R-:W-:Y:S05]  /*1cb10*/  BSYNC B2 ;  /* 0x0000000000027941 */ /* 0x000fea0003800000 */
.L_x_6025:
        /* <DEDUP_REMOVED lines=11> */
.L_x_6027:
        /* <DEDUP_REMOVED lines=13> */
.L_x_6170:
[----:B------:R-:W-:Y:S05]  /*1cca0*/  BSYNC B2 ;  /* 0x0000000000027941 */ /* 0x000fea0003800000 */
.L_x_6028:
        /* <DEDUP_REMOVED lines=11> */
.L_x_6031:
[----:B------:R-:W-:Y:S05]  /*1cd60*/  BSYNC B2 ;  /* 0x0000000000027941 */ /* 0x000fea0003800000 */
.L_x_6030:
[----:B------:R-:W-:Y:S01]  /*1cd70*/  R2UR UR6, R2 ;  /* 0x00000000020672ca */ /* 0x000fe200000e0000 */
[----:B------:R-:W-:Y:S01]  /*1cd80*/  UIADD3 UR4, UP0, UR40, 0x670, URZ ;  /* 0x0000067028047890 */ /* 0x000fe2000ff1e03f */
[----:B------:R-:W-:Y:S01]  /*1cd90*/  R2UR UR7, R3 ;  /* 0x00000000030772ca */ /* 0x000fe200000e0000 */
[----:B------:R-:W-:Y:S01]  /*1cda0*/  VIADD R11, R11, 0x28cb0 ;  /* 0x00028cb00b0b7836 */ /* 0x000fe20000000000 */
[----:B------:R-:W-:Y:S01]  /*1cdb0*/  R2UR UR10, R9 ;  /* 0x00000000090a72ca */ /* 0x000fe200000e0000 */
[----:B------:R-:W-:Y:S01]  /*1cdc0*/  IMAD R9, R19, 0x10000, R18 ;  /* 0x0001000013097824 */ /* 0x000fe200078e0212 */
[----:B------:R-:W-:Y:S01]  /*1cdd0*/  PLOP3.LUT P1, PT, PT, PT, PT, 0x80, 0x0 ;  /* 0x000000000000781c */ /* 0x000fe20003f2f070 */
[----:B------:R-:W-:Y:S02]  /*1cde0*/  UIADD3.X UR5, URZ, UR41, URZ, UP0, !UPT ;  /* 0x000000293f057290 */ /* 0x000fe400087fe43f */
[----:B------:R-:W-:-:S10]  /*1cdf0*/  VIADD R14, R9, 0x400 ;  /* 0x00000400090e7836 */ /* 0x000fd40000000000 */
.L_x_6032:
        /* <DEDUP_REMOVED lines=15> */
.L_x_6033:
        /* <DEDUP_REMOVED lines=15> */
.L_x_6034:
        /* <DEDUP_REMOVED lines=15> */
.L_x_6035:
        /* <DEDUP_REMOVED lines=15> */
.L_x_6036:
        /* <DEDUP_REMOVED lines=15> */
.L_x_6037:
        /* <DEDUP_REMOVED lines=15> */
.L_x_6038:
        /* <DEDUP_REMOVED lines=15> */
.L_x_6039:
        /* <DEDUP_REMOVED lines=10> */
.L_x_6022:
[----:B------:R-:W-:Y:S05]  /*1d530*/  BSYNC B1 ;  /* 0x0000000000017941 */ /* 0x000fea0003800000 */
.L_x_6021:
        /* <DEDUP_REMOVED lines=8> */
.L_x_5996:
[----:B------:R-:W-:Y:S05]  /*1d5c0*/  BSYNC B0 ;  /* 0x0000000000007941 */ /* 0x000fea0003800000 */
.L_x_5995:
[----:B------:R-:W0:Y:S01]  /*1d5d0*/  LDC R0, c[0x0][0x448] ;  /* 0x00011200ff007b82 */ /* 0x000e220000000800 */
[----:B------:R-:W-:Y:S01]  /*1d5e0*/  VIADD R2, R31, 0x3f ;  /* 0x0000003f1f027836 */ /* 0x000fe20000000000 */
[----:B------:R-:W-:Y:S06]  /*1d5f0*/  @!P0 WARPSYNC.ALL ;  /* 0x0000000000008948 */ /* 0x000fec0003800000 */
[----:B------:R-:W-:Y:S01]  /*1d600*/  @!P0 BAR.SYNC.DEFER_BLOCKING 0xc, 0x180 ;  /* 0x0306000000008b1d */ /* 0x000fe20000010000 */
[----:B0-----:R-:W-:-:S13]  /*1d610*/  ISETP.NE.AND P1, PT, R0, 0x1, PT ;  /* 0x000000010000780c */ /* 0x001fda0003f25270 */
[----:B------:R-:W0:Y:S08]  /*1d620*/  @P1 LDC R3, c[0x0][0x44c] ;  /* 0x00011300ff031b82 */ /* 0x000e300000000800 */
[----:B------:R-:W2:Y:S01]  /*1d630*/  @P1 LDC R0, c[0x0][0x450] ;  /* 0x00011400ff001b82 */ /* 0x000ea20000000800 */
[----:B0-----:R-:W-:-:S05]  /*1d640*/  @P1 IMAD.HI.U32 R3, R2, R3, RZ ;  /* 0x0000000302031227 */ /* 0x001fca00078e00ff */
[----:B--2---:R-:W-:-:S05]  /*1d650*/  @P1 SHF.R.U32.HI R2, RZ, R0, R3 ;  /* 0x00000000ff021219 */ /* 0x004fca0000011603 */
[----:B------:R-:W-:Y:S02]  /*1d660*/  IMAD.IADD R0, R7, 0x1, R2 ;  /* 0x0000000107007824 */ /* 0x000fe400078e0202 */
[----:B------:R-:W0:Y:S02]  /*1d670*/  LDC.64 R2, c[0x0][0x9e0] ;  /* 0x00027800ff027b82 */ /* 0x000e240000000a00 */
        /* <DEDUP_REMOVED lines=14> */
.L_x_6043:
[----:B------:R-:W-:-:S13]  /*1d760*/  ISETP.NE.AND P0, PT, R3, 0x1, PT ;  /* 0x000000010300780c */ /* 0x000fda0003f05270 */
[----:B------:R-:W0:Y:S02]  /*1d770*/  @P0 LDC.64 R6, c[0x0][0x9e8] ;  /* 0x00027a00ff060b82 */ /* 0x000e240000000a00 */
[----:B0-----:R-:W-:-:S05]  /*1d780*/  @P0 IMAD.HI.U32 R6, R5, R6, RZ ;  /* 0x0000000605060227 */ /* 0x001fca00078e00ff */
[----:B------:R-:W-:-:S07]  /*1d790*/  @P0 SHF.R.U32.HI R5, RZ, R7, R6 ;  /* 0x00000007ff050219 */ /* 0x000fce0000011606 */
.L_x_6044:
[----:B------:R-:W-:Y:S05]  /*1d7a0*/  BSYNC B0 ;  /* 0x0000000000007941 */ /* 0x000fea0003800000 */
.L_x_6042:
[----:B------:R-:W-:-:S05]  /*1d7b0*/  IMAD R5, R5, R3, R3 ;  /* 0x0000000305057224 */ /* 0x000fca00078e0203 */
[----:B------:R-:W-:-:S07]  /*1d7c0*/  VIMNMX R2, R2, R5, PT ;  /* 0x0000000502027248 */ /* 0x000fce0003fe0100 */
.L_x_6041:
[----:B------:R-:W-:Y:S01]  /*1d7d0*/  VIADD R2, R2, 0x3f ;  /* 0x0000003f02027836 */ /* 0x000fe20000000000 */
[----:B------:R-:W0:Y:S01]  /*1d7e0*/  @P1 LDC R0, c[0x0][0x450] ;  /* 0x00011400ff001b82 */ /* 0x000e220000000800 */
[----:B------:R-:W-:-:S03]  /*1d7f0*/  ULDC UR4, c[0x0][0x9dc] ;  /* 0x0002770000047ab9 */ /* 0x000fc60000000800 */
[----:B------:R-:W-:-:S04]  /*1d800*/  SHF.R.S32.HI R5, RZ, 0x1f, R2 ;  /* 0x0000001fff057819 */ /* 0x000fc80000011402 */
[----:B------:R-:W-:Y:S02]  /*1d810*/  LEA.HI R5, R5, R2, RZ, 0x6 ;  /* 0x0000000205057211 */ /* 0x000fe400078f30ff */
[----:B------:R-:W2:Y:S02]  /*1d820*/  @P1 LDC R2, c[0x0][0x44c] ;  /* 0x00011300ff021b82 */ /* 0x000ea40000000800 */
[----:B------:R-:W-:-:S04]  /*1d830*/  SHF.R.S32.HI R5, RZ, 0x6, R5 ;  /* 0x00000006ff057819 */ /* 0x000fc80000011405 */
[----:B------:R-:W-:Y:S01]  /*1d840*/  VIMNMX R10, R10, R5, PT ;  /* 0x000000050a0a7248 */ /* 0x000fe20003fe0100 */
[----:B------:R-:W-:Y:S02]  /*1d850*/  IMAD.MOV.U32 R5, RZ, RZ, R31 ;  /* 0x000000ffff057224 */ /* 0x000fe400078e001f */
[----:B--2---:R-:W-:-:S05]  /*1d860*/  @P1 IMAD.HI.U32 R2, R31, R2, RZ ;  /* 0x000000021f021227 */ /* 0x004fca00078e00ff */
[----:B0-----:R-:W-:-:S05]  /*1d870*/  @P1 SHF.R.U32.HI R5, RZ, R0, R2 ;  /* 0x00000000ff051219 */ /* 0x001fca0000011602 */
        /* <DEDUP_REMOVED lines=13> */
.L_x_6047:
[----:B------:R-:W-:-:S13]  /*1d950*/  ISETP.NE.AND P0, PT, R3, 0x1, PT ;  /* 0x000000010300780c */ /* 0x000fda0003f05270 */
[----:B------:R-:W0:Y:S02]  /*1d960*/  @P0 LDC.64 R6, c[0x0][0x9e8] ;  /* 0x00027a00ff060b82 */ /* 0x000e240000000a00 */
[----:B0-----:R-:W-:-:S05]  /*1d970*/  @P0 IMAD.HI.U32 R6, R2, R6, RZ ;  /* 0x0000000602060227 */ /* 0x001fca00078e00ff */
[----:B------:R-:W-:-:S07]  /*1d980*/  @P0 SHF.R.U32.HI R2, RZ, R7, R6 ;  /* 0x00000007ff020219 */ /* 0x000fce0000011606 */
.L_x_6048:
[----:B------:R-:W-:Y:S05]  /*1d990*/  BSYNC B0 ;  /* 0x0000000000007941 */ /* 0x000fea0003800000 */
.L_x_6046:
[----:B------:R-:W-:-:S05]  /*1d9a0*/  IMAD R3, R2, R3, RZ ;  /* 0x0000000302037224 */ /* 0x000fca00078e02ff */
[----:B------:R-:W-:-:S07]  /*1d9b0*/  VIMNMX R0, R0, R3, !PT ;  /* 0x0000000300007248 */ /* 0x000fce0007fe0100 */
.L_x_6045:
[----:B------:R-:W-:Y:S01]  /*1d9c0*/  ISETP.NE.AND P1, PT, R4, RZ, PT ;  /* 0x000000ff0400720c */ /* 0x000fe20003f25270 */
[----:B------:R-:W-:Y:S01]  /*1d9d0*/  BSSY B0, `(.L_x_6049) ;  /* 0x0000024000007945 */ /* 0x000fe20003800000 */
[----:B------:R-:W-:-:S04]  /*1d9e0*/  SHF.R.S32.HI R3, RZ, 0x1f, R0 ;  /* 0x0000001fff037819 */ /* 0x000fc80000011400 */
[----:B------:R-:W-:-:S04]  /*1d9f0*/  LEA.HI R3, R3, R0, RZ, 0x6 ;  /* 0x0000000003037211 */ /* 0x000fc800078f30ff */
[----:B------:R-:W-:Y:S01]  /*1da00*/  SHF.R.S32.HI R0, RZ, 0x6, R3 ;  /* 0x00000006ff007819 */ /* 0x000fe20000011403 */
[----:B------:R-:W-:Y:S02]  /*1da10*/  IMAD.MOV.U32 R3, RZ, RZ, RZ ;  /* 0x000000ffff037224 */ /* 0x000fe400078e00ff */
[----:B------:R-:W0:Y:S01]  /*1da20*/  @!P1 LDC R4, c[0x0][0x9f0] ;  /* 0x00027c00ff049b82 */ /* 0x000e220000000800 */
[----:B------:R-:W-:-:S04]  /*1da30*/  VIMNMX R0, RZ, R0, !PT ;  /* 0x00000000ff007248 */ /* 0x000fc80007fe0100 */
[----:B------:R-:W-:-:S13]  /*1da40*/  ISETP.GT.AND P0, PT, R10, R0, PT ;  /* 0x000000000a00720c */ /* 0x000fda0003f04270 */
[----:B------:R-:W-:Y:S05]  /*1da50*/  @!P0 BRA `(.L_x_6050) ;  /* 0x00000000006c8947 */ /* 0x000fea0003800000 */
[-C--:B0-----:R-:W-:Y:S02]  /*1da60*/  IABS R5, R4.reuse ;  /* 0x0000000400057213 */ /* 0x081fe40000000000 */
[----:B------:R-:W-:Y:S02]  /*1da70*/  IABS R7, R4 ;  /* 0x0000000400077213 */ /* 0x000fe40000000000 */
[----:B------:R-:W0:Y:S03]  /*1da80*/  I2F.RP R8, R5 ;  /* 0x0000000500087306 */ /* 0x000e260000209400 */
[----:B------:R-:W-:-:S05]  /*1da90*/  IMAD.MOV R7, RZ, RZ, -R7 ;  /* 0x000000ffff077224 */ /* 0x000fca00078e0a07 */
[----:B0-----:R-:W0:Y:S02]  /*1daa0*/  MUFU.RCP R8, R8 ;  /* 0x0000000800087308 */ /* 0x001e240000001000 */
[----:B0-----:R-:W-:-:S06]  /*1dab0*/  VIADD R9, R8, 0xffffffe ;  /* 0x0ffffffe08097836 */ /* 0x001fcc0000000000 */
[----:B------:R-:W0:Y:S02]  /*1dac0*/  F2I.FTZ.U32.TRUNC.NTZ R3, R9 ;  /* 0x0000000900037305 */ /* 0x000e24000021f000 */
[----:B0-----:R-:W-:-:S04]  /*1dad0*/  IMAD.MOV R2, RZ, RZ, -R3 ;  /* 0x000000ffff027224 */ /* 0x001fc800078e0a03 */
[----:B------:R-:W-:Y:S02]  /*1dae0*/  IMAD R6, R2, R5, RZ ;  /* 0x0000000502067224 */ /* 0x000fe400078e02ff */
[----:B------:R-:W-:-:S04]  /*1daf0*/  IMAD.MOV.U32 R2, RZ, RZ, RZ ;  /* 0x000000ffff027224 */ /* 0x000fc800078e00ff */
        /* <DEDUP_REMOVED lines=17> */
.L_x_6050:
[----:B------:R-:W-:Y:S05]  /*1dc10*/  BSYNC B0 ;  /* 0x0000000000007941 */ /* 0x000fea0003800000 */
.L_x_6049:
[-C--:B------:R-:W-:Y:S01]  /*1dc20*/  IMAD R32, R32, R3.reuse, R0 ;  /* 0x0000000320207224 */ /* 0x080fe200078e0200 */
[----:B------:R-:W-:Y:S04]  /*1dc30*/  BSSY B7, `(.L_x_6051) ;  /* 0x0000370000077945 */ /* 0x000fe80003800000 */
[----:B------:R-:W-:-:S04]  /*1dc40*/  VIADDMNMX R34, R32, R3, R10, PT ;  /* 0x0000000320227246 */ /* 0x000fc8000380010a */
        /* <DEDUP_REMOVED lines=14> */
[----:B0-----:R-:W0:Y:S02]  /*1dd30*/  S2R R4, SR_LTMASK ;  /* 0x0000000000047919 */ /* 0x001e240000003900 */
[----:B0-----:R-:W-:-:S04]  /*1dd40*/  LOP3.LUT R4, R4, UR4, RZ, 0xc0, !PT ;  /* 0x0000000404047c12 */ /* 0x001fc8000f8ec0ff */
[----:B------:R-:W0:Y:S01]  /*1dd50*/  POPC R7, R4 ;  /* 0x0000000400077309 */ /* 0x000e220000000000 */
[----:B--2---:R-:W0:Y:S02]  /*1dd60*/  SHFL.IDX PT, R0, R3, R0, 0x1f ;  /* 0x00001f0003007589 */ /* 0x004e2400000e0000 */
[----:B0-----:R-:W-:Y:S01]  /*1dd70*/  IADD3 R24, R0, UR37, R7 ;  /* 0x0000002500187c10 */ /* 0x001fe2000fffe007 */
[----:B------:R-:W-:Y:S06]  /*1dd80*/  BRA `(.L_x_6053) ;  /* 0x0000003400687947 */ /* 0x000fec0003800000 */
.L_x_6052:
        /* <DEDUP_REMOVED lines=20> */
.L_x_6055:
[----:B------:R-:W-:Y:S05]  /*1ded0*/  BSYNC B6 ;  /* 0x0000000000067941 */ /* 0x000fea0003800000 */
.L_x_6054:
        /* <DEDUP_REMOVED lines=9> */
[----:B0-----:R-:W-:Y:S02]  /*1df70*/  IMAD.U32 R4, RZ, RZ, UR6 ;  /* 0x00000006ff047e24 */ /* 0x001fe4000f8e00ff */
[----:B------:R-:W-:Y:S02]  /*1df80*/  IMAD.U32 R5, RZ, RZ, UR7 ;  /* 0x00000007ff057e24 */ /* 0x000fe4000f8e00ff */
[----:B------:R-:W-:Y:S02]  /*1df90*/  IMAD.U32 R6, RZ, RZ, UR8 ;  /* 0x00000008ff067e24 */ /* 0x000fe4000f8e00ff */
[----:B------:R-:W-:-:S02]  /*1dfa0*/  IMAD.U32 R7, RZ, RZ, UR9 ;  /* 0x00000009ff077e24 */ /* 0x000fc4000f8e00ff */
[----:B------:R-:W-:Y:S02]  /*1dfb0*/  IMAD.U32 R10, RZ, RZ, UR4 ;  /* 0x00000004ff0a7e24 */ /* 0x000fe4000f8e00ff */
[----:B------:R-:W-:Y:S02]  /*1dfc0*/  IMAD.U32 R11, RZ, RZ, UR5 ;  /* 0x00000005ff0b7e24 */ /* 0x000fe4000f8e00ff */
[----:B------:R-:W-:Y:S02]  /*1dfd0*/  IMAD.MOV.U32 R8, RZ, RZ, 0x70 ;  /* 0x00000070ff087424 */ /* 0x000fe400078e00ff */
[----:B------:R-:W-:Y:S02]  /*1dfe0*/  IMAD.MOV.U32 R12, RZ, RZ, 0x1 ;  /* 0x00000001ff0c7424 */ /* 0x000fe400078e00ff */
[----:B--2---:R-:W-:-:S07]  /*1dff0*/  IMAD.MOV.U32 R13, RZ, RZ, RZ ;  /* 0x000000ffff0d7224 */ /* 0x004fce00078e00ff */
[----:B------:R-:W-:-:S07]  /*1e000*/  LEPC R20, `(.L_x_6058) ;  /* 0x000000001014794e */ /* 0x000fce0000000000 */
[----:B-1-3--:R-:W-:Y:S05]  /*1e010*/  CALL.ABS.NOINC R2 ;  /* 0x0000000002007343 */ /* 0x00afea0003c00000 */
.L_x_6058:
        /* <DEDUP_REMOVED lines=15> */
.L_x_6057:
[----:B------:R-:W-:Y:S05]  /*1e110*/  BSYNC B6 ;  /* 0x0000000000067941 */ /* 0x000fea0003800000 */
.L_x_6056:
[----:B------:R-:W-:Y:S01]  /*1e120*/  ULDC.64 UR4, c[0x0][0x9f8] ;  /* 0x00027e0000047ab9 */ /* 0x000fe20000000a00 */
[----:B------:R-:W-:Y:S01]  /*1e130*/  IMAD.MOV.U32 R26, RZ, RZ, R27 ;  /* 0x000000ffff1a7224 */ /* 0x000fe200078e001b */
[----:B------:R-:W-:Y:S01]  /*1e140*/  ISETP.NE.U32.AND P0, PT, RZ, UR4, PT ;  /* 0x00000004ff007c0c */ /* 0x000fe2000bf05070 */
[----:B------:R-:W2:Y:S01]  /*1e150*/  S2R R20, SR_TID.X ;  /* 0x0000000000147919 */ /* 0x000ea20000002100 */
[----:B------:R-:W3:Y:S01]  /*1e160*/  LDC R9, c[0x0][0x430] ;  /* 0x00010c00ff097b82 */ /* 0x000ee20000000800 */
[----:B------:R-:W-:Y:S01]  /*1e170*/  ULDC UR4, c[0x0][0x320] ;  /* 0x0000c80000047ab9 */ /* 0x000fe20000000800 */
[----:B------:R-:W-:-:S13]  /*1e180*/  ISETP.NE.AND.EX P0, PT, RZ, UR5, PT, P0 ;  /* 0x00000005ff007c0c */ /* 0x000fda000bf05300 */
[----:B------:R-:W4:Y:S01]  /*1e190*/  @P0 LDC.64 R2, c[0x0][0x9f8] ;  /* 0x00027e00ff020b82 */ /* 0x000f220000000a00 */
[----:B------:R-:W0:Y:S01]  /*1e1a0*/  S2R R25, SR_TID.X ;  /* 0x0000000000197919 */ /* 0x000e220000002100 */
[----:B--2---:R-:W-:Y:S01]  /*1e1b0*/  LOP3.LUT R20, R20, 0x7f, RZ, 0xc0, !PT ;  /* 0x0000007f14147812 */ /* 0x004fe200078ec0ff */
[----:B----4-:R-:W-:-:S05]  /*1e1c0*/  @P0 IMAD.WIDE R2, R27, 0x4, R2 ;  /* 0x000000041b020825 */ /* 0x010fca00078e0202 */
[----:B------:R2:W4:Y:S01]  /*1e1d0*/  @P0 LDG.E R26, desc[UR42][R2.64] ;  /* 0x0000002a021a0981 */ /* 0x000522000c1e1900 */
[----:B------:R-:W-:Y:S01]  /*1e1e0*/  SHF.R.U32.HI R21, RZ, 0x3, R20 ;  /* 0x00000003ff157819 */ /* 0x000fe20000011614 */
[----:B------:R-:W-:Y:S01]  /*1e1f0*/  IMAD.MOV.U32 R36, RZ, RZ, RZ ;  /* 0x000000ffff247224 */ /* 0x000fe200078e00ff */
[----:B---3--:R-:W-:Y:S01]  /*1e200*/  ISETP.NE.AND P1, PT, R9, 0x1, PT ;  /* 0x000000010900780c */ /* 0x008fe20003f25270 */
[----:B------:R-:W3:Y:S01]  /*1e210*/  S2R R20, SR_TID.X ;  /* 0x0000000000147919 */ /* 0x000ee20000002100 */
[----:B0-----:R-:W-:Y:S01]  /*1e220*/  IMAD.SHL.U32 R25, R25, 0x8, RZ ;  /* 0x0000000819197824 */ /* 0x001fe200078e00ff */
[----:B------:R-:W-:Y:S02]  /*1e230*/  LEA R0, R34, 0xffffffc0, 0x6 ;  /* 0xffffffc022007811 */ /* 0x000fe400078e30ff */
[----:B------:R-:W0:Y:S01]  /*1e240*/  S2R R34, SR_TID.X ;  /* 0x0000000000227919 */ /* 0x000e220000002100 */
[----:B------:R-:W-:Y:S02]  /*1e250*/  LOP3.LUT R16, R16, 0xffffffbf, RZ, 0xc0, !PT ;  /* 0xffffffbf10107812 */ /* 0x000fe400078ec0ff */
[----:B------:R-:W-:Y:S01]  /*1e260*/  LOP3.LUT R25, R25, 0x38, RZ, 0xc0, !PT ;  /* 0x0000003819197812 */ /* 0x000fe200078ec0ff */
[----:B------:R-:W1:Y:S03]  /*1e270*/  S2R R10, SR_TID.X ;  /* 0x00000000000a7919 */ /* 0x000e660000002100 */
[----:B------:R-:W-:Y:S01]  /*1e280*/  LOP3.LUT R25, R25, 0x40, RZ, 0xfc, !PT ;  /* 0x0000004019197812 */ /* 0x000fe200078efcff */
[----:B--2---:R-:W2:Y:S03]  /*1e290*/  @P1 LDC R3, c[0x0][0x434] ;  /* 0x00010d00ff031b82 */ /* 0x004ea60000000800 */
[----:B------:R-:W-:-:S02]  /*1e2a0*/  ISETP.GE.AND P2, PT, R25, UR4, PT ;  /* 0x0000000419007c0c */ /* 0x000fc4000bf46270 */
[----:B------:R-:W1:Y:S02]  /*1e2b0*/  S2R R25, SR_TID.X ;  /* 0x0000000000197919 */ /* 0x000e640000002100 */
[----:B------:R-:W-:Y:S01]  /*1e2c0*/  SEL R7, RZ, 0xffffffff, P2 ;  /* 0xffffffffff077807 */ /* 0x000fe20001000000 */
[----:B------:R-:W2:Y:S04]  /*1e2d0*/  @P1 LDC R2, c[0x0][0x438] ;  /* 0x00010e00ff021b82 */ /* 0x000ea80000000800 */
[----:B------:R-:W-:-:S04]  /*1e2e0*/  IMAD.SHL.U32 R7, R7, 0x2, RZ ;  /* 0x0000000207077824 */ /* 0x000fc800078e00ff */
[----:B------:R-:W-:Y:S01]  /*1e2f0*/  @P2 LOP3.LUT R16, R16, 0x40, RZ, 0xfc, !PT ;  /* 0x0000004010102812 */ /* 0x000fe200078efcff */
[----:B---3--:R-:W-:-:S03]  /*1e300*/  IMAD.SHL.U32 R20, R20, 0x10, RZ ;  /* 0x0000001014147824 */ /* 0x008fc600078e00ff */
[----:B------:R-:W-:Y:S01]  /*1e310*/  LOP3.LUT R16, R16, 0xffffff7f, RZ, 0xc0, !PT ;  /* 0xffffff7f10107812 */ /* 0x000fe200078ec0ff */
[----:B0-----:R-:W-:Y:S01]  /*1e320*/  IMAD.SHL.U32 R34, R34, 0x8, RZ ;  /* 0x0000000822227824 */ /* 0x001fe200078e00ff */
[----:B------:R-:W-:Y:S02]  /*1e330*/  LOP3.LUT R20, R21, 0x70, R20, 0xf8, !PT ;  /* 0x0000007015147812 */ /* 0x000fe400078ef814 */
[----:B------:R-:W0:Y:S01]  /*1e340*/  S2R R21, SR_TID.X ;  /* 0x0000000000157919 */ /* 0x000e220000002100 */
[----:B-1----:R-:W-:Y:S01]  /*1e350*/  IMAD.SHL.U32 R10, R10, 0x8, RZ ;  /* 0x000000080a0a7824 */ /* 0x002fe200078e00ff */
[----:B------:R-:W-:Y:S01]  /*1e360*/  LOP3.LUT R34, R34, 0x38, RZ, 0xc0, !PT ;  /* 0x0000003822227812 */ /* 0x000fe200078ec0ff */
[----:B------:R-:W-:-:S03]  /*1e370*/  IMAD.IADD R37, R20, 0x1, R0 ;  /* 0x0000000114257824 */ /* 0x000fc600078e0200 */
[----:B------:R-:W-:Y:S02]  /*1e380*/  LOP3.LUT R34, R34, 0x80, RZ, 0xfc, !PT ;  /* 0x0000008022227812 */ /* 0x000fe400078efcff */
[C---:B------:R-:W-:Y:S01]  /*1e390*/  ISETP.GE.AND P0, PT, R37.reuse, R23, PT ;  /* 0x000000172500720c */ /* 0x040fe20003f06270 */
[----:B------:R-:W-:Y:S01]  /*1e3a0*/  IMAD.IADD R37, R37, 0x1, R33 ;  /* 0x0000000125257824 */ /* 0x000fe200078e0221 */
[----:B------:R-:W-:Y:S01]  /*1e3b0*/  ISETP.GE.AND P2, PT, R34, UR4, PT ;  /* 0x0000000422007c0c */ /* 0x000fe2000bf46270 */
[----:B------:R-:W-:Y:S01]  /*1e3c0*/  IMAD.SHL.U32 R25, R25, 0x8, RZ ;  /* 0x0000000819197824 */ /* 0x000fe200078e00ff */
[----:B------:R-:W-:Y:S01]  /*1e3d0*/  ISETP.GT.U32.OR P0, PT, R20, 0x3f, P0 ;  /* 0x0000003f1400780c */ /* 0x000fe20000704470 */
[----:B--2---:R-:W-:Y:S01]  /*1e3e0*/  @P1 IMAD.HI.U32 R3, R37, R3, RZ ;  /* 0x0000000325031227 */ /* 0x004fe200078e00ff */
[----:B------:R-:W-:Y:S02]  /*1e3f0*/  LOP3.LUT R10, R10, 0x38, RZ, 0xc0, !PT ;  /* 0x000000380a0a7812 */ /* 0x000fe400078ec0ff */
[----:B------:R-:W-:Y:S01]  /*1e400*/  LOP3.LUT R25, R25, 0x38, RZ, 0xc0, !PT ;  /* 0x0000003819197812 */ /* 0x000fe200078ec0ff */
[----:B------:R-:W-:Y:S01]  /*1e410*/  IMAD.MOV.U32 R6, RZ, RZ, R37 ;  /* 0x000000ffff067224 */ /* 0x000fe200078e0025 */
[----:B------:R-:W-:-:S02]  /*1e420*/  @P1 SHF.R.U32.HI R6, RZ, R2, R3 ;  /* 0x00000002ff061219 */ /* 0x000fc40000011603 */
[----:B------:R-:W-:Y:S02]  /*1e430*/  LOP3.LUT R25, R25, 0xc0, RZ, 0xfc, !PT ;  /* 0x000000c019197812 */ /* 0x000fe400078efcff */
[----:B------:R-:W-:Y:S02]  /*1e440*/  LOP3.LUT R10, R10, 0x180, RZ, 0xfc, !PT ;  /* 0x000001800a0a7812 */ /* 0x000fe400078efcff */
[----:B------:R-:W-:Y:S01]  /*1e450*/  ISETP.GE.AND P1, PT, R25, UR4, PT ;  /* 0x0000000419007c0c */ /* 0x000fe2000bf26270 */
[----:B------:R-:W1:Y:S01]  /*1e460*/  @!P0 LDC.64 R2, c[0x0][0x428] ;  /* 0x00010a00ff028b82 */ /* 0x000e620000000a00 */
[----:B------:R-:W2:Y:S02]  /*1e470*/  S2R R25, SR_TID.X ;  /* 0x0000000000197919 */ /* 0x000ea40000002100 */
[----:B------:R-:W-:Y:S01]  /*1e480*/  SEL R5, RZ, 0x8, P1 ;  /* 0x00000008ff057807 */ /* 0x000fe20000800000 */
[----:B0-----:R-:W-:-:S05]  /*1e490*/  IMAD.SHL.U32 R21, R21, 0x8, RZ ;  /* 0x0000000815157824 */ /* 0x001fca00078e00ff */
[----:B------:R-:W-:-:S04]  /*1e4a0*/  LOP3.LUT R21, R21, 0x38, RZ, 0xc0, !PT ;  /* 0x0000003815157812 */ /* 0x000fc800078ec0ff */
[----:B------:R-:W-:-:S04]  /*1e4b0*/  ISETP.GE.AND P3, PT, R21, UR4, PT ;  /* 0x0000000415007c0c */ /* 0x000fc8000bf66270 */
[----:B------:R-:W-:-:S04]  /*1e4c0*/  SEL R4, RZ, 0x1, P3 ;  /* 0x00000001ff047807 */ /* 0x000fc80001800000 */
[----:B------:R-:W-:Y:S02]  /*1e4d0*/  LOP3.LUT R7, R7, 0x2, R4, 0xe2, !PT ;  /* 0x0000000207077812 */ /* 0x000fe400078ee204 */
[----:B------:R-:W-:-:S03]  /*1e4e0*/  SEL R4, RZ, 0x4, P2 ;  /* 0x00000004ff047807 */ /* 0x000fc60001000000 */
[----:B------:R-:W-:Y:S02]  /*1e4f0*/  @P3 LOP3.LUT R16, R16, 0x80, RZ, 0xfc, !PT ;  /* 0x0000008010103812 */ /* 0x000fe400078efcff */
[----:B------:R-:W-:Y:S01]  /*1e500*/  LOP3.LUT R7, R5, R7, R4, 0xfe, !PT ;  /* 0x0000000705077212 */ /* 0x000fe200078efe04 */
[--C-:B------:R-:W-:Y:S01]  /*1e510*/  @!P0 IMAD.MOV.U32 R4, RZ, RZ, R6.reuse ;  /* 0x000000ffff048224 */ /* 0x100fe200078e0006 */
[----:B------:R-:W-:Y:S01]  /*1e520*/  @!P0 SHF.R.S32.HI R5, RZ, 0x1f, R6 ;  /* 0x0000001fff058819 */ /* 0x000fe20000011406 */
[----:B--2---:R-:W-:Y:S01]  /*1e530*/  IMAD.SHL.U32 R25, R25, 0x8, RZ ;  /* 0x0000000819197824 */ /* 0x004fe200078e00ff */
[----:B------:R-:W-:-:S04]  /*1e540*/  LOP3.LUT R16, R16, 0xffffffdf, RZ, 0xc0, !PT ;  /* 0xffffffdf10107812 */ /* 0x000fc800078ec0ff */
[----:B------:R-:W-:Y:S02]  /*1e550*/  @P2 LOP3.LUT R16, R16, 0x20, RZ, 0xfc, !PT ;  /* 0x0000002010102812 */ /* 0x000fe400078efcff */
[----:B------:R-:W-:Y:S02]  /*1e560*/  LOP3.LUT R25, R25, 0x38, RZ, 0xc0, !PT ;  /* 0x0000003819197812 */ /* 0x000fe400078ec0ff */
[----:B------:R-:W-:-:S04]  /*1e570*/  LOP3.LUT R16, R16, 0xffffffef, RZ, 0xc0, !PT ;  /* 0xffffffef10107812 */ /* 0x000fc800078ec0ff */
[----:B------:R-:W-:Y:S02]  /*1e580*/  @P1 LOP3.LUT R16, R16, 0x10, RZ, 0xfc, !PT ;  /* 0x0000001010101812 */ /* 0x000fe400078efcff */
[----:B------:R-:W-:-:S04]  /*1e590*/  LOP3.LUT R11, R25, 0x100, RZ, 0xfc, !PT ;  /* 0x00000100190b7812 */ /* 0x000fc800078efcff */
[----:B------:R-:W-:Y:S02]  /*1e5a0*/  ISETP.GE.AND P3, PT, R11, UR4, PT ;  /* 0x000000040b007c0c */ /* 0x000fe4000bf66270 */
[----:B------:R-:W-:Y:S02]  /*1e5b0*/  LOP3.LUT R12, R25, 0x1c0, RZ, 0xfc, !PT ;  /* 0x000001c0190c7812 */ /* 0x000fe400078efcff */
[----:B------:R-:W-:-:S09]  /*1e5c0*/  LOP3.LUT R16, R16, 0xfffffff7, RZ, 0xc0, !PT ;  /* 0xfffffff710107812 */ /* 0x000fd200078ec0ff */
[----:B------:R-:W-:-:S04]  /*1e5d0*/  @P3 LOP3.LUT R16, R16, 0x8, RZ, 0xfc, !PT ;  /* 0x0000000810103812 */ /* 0x000fc800078efcff */
[----:B------:R-:W-:Y:S01]  /*1e5e0*/  LOP3.LUT R16, R16, 0xfffffffb, RZ, 0xc0, !PT ;  /* 0xfffffffb10107812 */ /* 0x000fe200078ec0ff */
[----:B------:R-:W-:Y:S01]  /*1e5f0*/  UMOV UR5, 0xffffffff ;  /* 0xffffffff00057882 */ /* 0x000fe20000000000 */
[----:B----4-:R-:W-:Y:S01]  /*1e600*/  SHF.R.S32.HI R34, RZ, 0x1f, R26 ;  /* 0x0000001fff227819 */ /* 0x010fe2000001141a */
[----:B-1----:R-:W-:-:S04]  /*1e610*/  @!P0 IMAD.WIDE.U32 R4, R26, R2, R4 ;  /* 0x000000021a048225 */ /* 0x002fc800078e0004 */
[----:B------:R-:W-:-:S04]  /*1e620*/  @!P0 IMAD R8, R34, R2, RZ ;  /* 0x0000000222088224 */ /* 0x000fc800078e02ff */
[----:B------:R-:W-:Y:S02]  /*1e630*/  @!P0 IMAD R8, R26, R3, R8 ;  /* 0x000000031a088224 */ /* 0x000fe400078e0208 */
[----:B------:R-:W0:Y:S02]  /*1e640*/  @!P0 LDC.64 R2, c[0x0][0x418] ;  /* 0x00010600ff028b82 */ /* 0x000e240000000a00 */
[----:B------:R-:W-:Y:S01]  /*1e650*/  @!P0 IMAD.IADD R8, R5, 0x1, R8 ;  /* 0x0000000105088824 */ /* 0x000fe200078e0208 */
[----:B0-----:R-:W-:-:S04]  /*1e660*/  @!P0 LEA R2, P1, R4, R2, 0x2 ;  /* 0x0000000204028211 */ /* 0x001fc800078210ff */
[----:B------:R-:W-:-:S05]  /*1e670*/  @!P0 LEA.HI.X R3, R4, R3, R8, 0x2, P1 ;  /* 0x0000000304038211 */ /* 0x000fca00008f1408 */
[----:B------:R0:W5:Y:S01]  /*1e680*/  @!P0 LDG.E R36, desc[UR42][R2.64] ;  /* 0x0000002a02248981 */ /* 0x000162000c1e1900 */
[----:B------:R-:W-:Y:S01]  /*1e690*/  ISETP.GE.AND P0, PT, R10, UR4, PT ;  /* 0x000000040a007c0c */ /* 0x000fe2000bf06270 */
[----:B------:R-:W-:Y:S01]  /*1e6a0*/  IMAD.U32 R8, RZ, RZ, UR38 ;  /* 0x00000026ff087e24 */ /* 0x000fe2000f8e00ff */
[----:B------:R-:W-:Y:S02]  /*1e6b0*/  LOP3.LUT R10, R25, 0x140, RZ, 0xfc, !PT ;  /* 0x00000140190a7812 */ /* 0x000fe400078efcff */
[----:B------:R-:W-:Y:S02]  /*1e6c0*/  SEL R4, RZ, 0x10, P3 ;  /* 0x00000010ff047807 */ /* 0x000fe40001800000 */
[----:B------:R-:W-:Y:S02]  /*1e6d0*/  ISETP.GE.AND P2, PT, R10, UR4, PT ;  /* 0x000000040a007c0c */ /* 0x000fe4000bf46270 */
[----:B0-----:R-:W-:Y:S02]  /*1e6e0*/  SEL R3, RZ, 0x40, P0 ;  /* 0x00000040ff037807 */ /* 0x001fe40000000000 */
[----:B------:R-:W-:-:S02]  /*1e6f0*/  SEL R5, RZ, 0x20, P2 ;  /* 0x00000020ff057807 */ /* 0x000fc40001000000 */
[----:B------:R-:W-:Y:S01]  /*1e700*/  ISETP.GE.AND P0, PT, R12, UR4, PT ;  /* 0x000000040c007c0c */ /* 0x000fe2000bf06270 */
[----:B------:R-:W-:Y:S01]  /*1e710*/  ULDC UR4, c[0x0][0x2f4] ;  /* 0x0000bd0000047ab9 */ /* 0x000fe20000000800 */
[----:B------:R-:W-:Y:S02]  /*1e720*/  LOP3.LUT R4, R5, R7, R4, 0xfe, !PT ;  /* 0x0000000705047212 */ /* 0x000fe400078efe04 */
[----:B------:R-:W-:Y:S02]  /*1e730*/  SEL R2, RZ, 0x80, P0 ;  /* 0x00000080ff027807 */ /* 0x000fe40000000000 */
[----:B------:R-:W-:Y:S01]  /*1e740*/  LOP3.LUT R10, R4, R3, RZ, 0xfc, !PT ;  /* 0x00000003040a7212 */ /* 0x000fe200078efcff */
[----:B------:R-:W-:Y:S01]  /*1e750*/  IMAD.MOV R3, RZ, RZ, -R6 ;  /* 0x000000ffff037224 */ /* 0x000fe200078e0a06 */
[----:B------:R-:W-:Y:S02]  /*1e760*/  ISETP.GE.AND P0, PT, R21, UR4, PT ;  /* 0x0000000415007c0c */ /* 0x000fe4000bf06270 */
[----:B------:R-:W-:Y:S01]  /*1e770*/  @P2 LOP3.LUT R16, R16, 0x4, RZ, 0xfc, !PT ;  /* 0x0000000410102812 */ /* 0x000fe200078efcff */
[----:B------:R0:W-:Y:S01]  /*1e780*/  STL [R1+0x28], R10 ;  /* 0x0000280a01007387 */ /* 0x0001e20000100800 */
[----:B------:R-:W-:-:S02]  /*1e790*/  IMAD R37, R9, R3, R37 ;  /* 0x0000000309257224 */ /* 0x000fc400078e0225 */
[----:B------:R-:W-:-:S07]  /*1e7a0*/  LOP3.LUT R16, R16, 0xfffffffd, RZ, 0xc0, !PT ;  /* 0xfffffffd10107812 */ /* 0x000fce00078ec0ff */
[----:B------:R-:W-:Y:S01]  /*1e7b0*/  @P0 LOP3.LUT R16, R16, 0x2, RZ, 0xfc, !PT ;  /* 0x0000000210100812 */ /* 0x000fe200078efcff */
[----:B0-----:R-:W-:Y:S06]  /*1e7c0*/  BRA.DIV UR5, `(.L_x_6059) ;  /* 0x0000005205ec7947 */ /* 0x001fec000b800000 */
.L_x_6173:
        /* <DEDUP_REMOVED lines=10> */
.L_x_6060:
        /* <DEDUP_REMOVED lines=9> */
.L_x_6174:
[----:B------:R-:W-:Y:S05]  /*1e900*/  BSYNC B0 ;  /* 0x0000000000007941 */ /* 0x000fea0003800000 */
.L_x_6061:
        /* <DEDUP_REMOVED lines=60> */
.L_x_6184:
        /* <DEDUP_REMOVED lines=10> */
.L_x_6064:
        /* <DEDUP_REMOVED lines=11> */
.L_x_6065:
[----:B0-----:R0:W5:Y:S01]  /*1ee20*/  LDL R4, [R1+0x4] ;  /* 0x0000040001047983 */ /* 0x0011620000100800 */
[----:B------:R0:W-:Y:S02]  /*1ee30*/  SYNCS.ARRIVE.TRANS64.A1T0 RZ, [R25+URZ+0x28c30], RZ ;  /* 0x028c30ff19ff79a7 */ /* 0x0001e4000810003f */
[----:B------:R-:W-:Y:S05]  /*1ee40*/  WARPSYNC.ALL ;  /* 0x0000000000007948 */ /* 0x000fea0003800000 */
[----:B------:R-:W-:Y:S01]  /*1ee50*/  ULDC.64 UR4, c[0x0][0xa00] ;  /* 0x0002800000047ab9 */ /* 0x000fe20000000a00 */
[----:B------:R-:W-:Y:S01]  /*1ee60*/  VIADD R0, R18, 0x20400 ;  /* 0x0002040012007836 */ /* 0x000fe20000000000 */
[----:B------:R-:W-:Y:S01]  /*1ee70*/  BAR.SYNC.DEFER_BLOCKING 0x8, 0x100 ;  /* 0x0204000000007b1d */ /* 0x000fe20000010000 */
[----:B------:R-:W-:Y:S02]  /*1ee80*/  ISETP.NE.U32.AND P0, PT, RZ, UR4, PT ;  /* 0x00000004ff007c0c */ /* 0x000fe4000bf05070 */
[----:B------:R-:W-:-:S02]  /*1ee90*/  SHF.R.S32.HI R2, RZ, 0x1f, R27 ;  /* 0x0000001fff027819 */ /* 0x000fc4000001141b */
[----:B------:R-:W-:Y:S01]  /*1eea0*/  ISETP.NE.AND.EX P0, PT, RZ, UR5, PT, P0 ;  /* 0x00000005ff007c0c */ /* 0x000fe2000bf05300 */
[----:B------:R-:W-:Y:S01]  /*1eeb0*/  ULDC.64 UR4, c[0x0][0x298] ;  /* 0x0000a60000047ab9 */ /* 0x000fe20000000a00 */
[----:B------:R-:W-:Y:S01]  /*1eec0*/  LOP3.LUT P1, RZ, R0, 0x3ff, RZ, 0xc0, !PT ;  /* 0x000003ff00ff7812 */ /* 0x000fe2000782c0ff */
[----:B------:R-:W-:Y:S01]  /*1eed0*/  BSSY B6, `(.L_x_6066) ;  /* 0x000001f000067945 */ /* 0x000fe20003800000 */
[----:B------:R-:W-:Y:S02]  /*1eee0*/  SHF.R.S32.HI R0, RZ, 0x1f, R30 ;  /* 0x0000001fff007819 */ /* 0x000fe4000001141e */
[----:B------:R-:W-:Y:S02]  /*1eef0*/  SEL R3, R2, RZ, !P0 ;  /* 0x000000ff02037207 */ /* 0x000fe40004000000 */
[----:B------:R-:W-:Y:S01]  /*1ef00*/  SEL R2, R27, RZ, !P0 ;  /* 0x000000ff1b027207 */ /* 0x000fe20004000000 */
[----:B------:R-:W-:Y:S02]  /*1ef10*/  IMAD R0, R0, UR4, RZ ;  /* 0x0000000400007c24 */ /* 0x000fe4000f8e02ff */
[----:B------:R-:W-:Y:S02]  /*1ef20*/  STL [R1+0x38], R3 ;  /* 0x0000380301007387 */ /* 0x000fe40000100800 */
[----:B------:R-:W-:-:S02]  /*1ef30*/  IMAD R0, R30, UR5, R0 ;  /* 0x000000051e007c24 */ /* 0x000fc4000f8e0200 */
[----:B------:R1:W-:Y:S02]  /*1ef40*/  STL [R1+0x18], R2 ;  /* 0x0000180201007387 */ /* 0x0003e40000100800 */
[----:B-1----:R-:W-:-:S04]  /*1ef50*/  IMAD.WIDE.U32 R2, R30, UR4, RZ ;  /* 0x000000041e027c25 */ /* 0x002fc8000f8e00ff */
[----:B------:R-:W-:Y:S01]  /*1ef60*/  IMAD.IADD R0, R3, 0x1, R0 ;  /* 0x0000000103007824 */ /* 0x000fe200078e0200 */
[----:B------:R1:W-:Y:S04]  /*1ef70*/  STL.64 [R1+0x10], R2 ;  /* 0x0000100201007387 */ /* 0x0003e80000100a00 */
[----:B------:R1:W-:Y:S01]  /*1ef80*/  STL [R1+0x30], R0 ;  /* 0x0000300001007387 */ /* 0x0003e20000100800 */
[----:B-----5:R-:W-:-:S04]  /*1ef90*/  PRMT R30, R4, 0x8880, RZ ;  /* 0x00008880041e7816 */ /* 0x020fc800000000ff */
[----:B------:R-:W-:Y:S01]  /*1efa0*/  PRMT R30, R30, 0x7710, RZ ;  /* 0x000077101e1e7816 */ /* 0x000fe200000000ff */
[----:B------:R-:W-:Y:S06]  /*1efb0*/  @!P1 BRA `(.L_x_6067) ;  /* 0x0000000000409947 */ /* 0x000fec0003800000 */
[----:B-1----:R-:W-:Y:S01]  /*1efc0*/  MOV R2, 0x0 ;  /* 0x0000000000027802 */ /* 0x002fe20000000f00 */
[----:B------:R-:W-:Y:S01]  /*1efd0*/  ULDC.64 UR4, c[0x4][0xf0] ;  /* 0x01003c0000047ab9 */ /* 0x000fe20000000a00 */
[----:B------:R-:W-:Y:S01]  /*1efe0*/  ULDC.64 UR6, c[0x4][0xf8] ;  /* 0x01003e0000067ab9 */ /* 0x000fe20000000a00 */
[----:B------:R-:W-:Y:S01]  /*1eff0*/  ULDC.64 UR8, c[0x4][0x58] ;  /* 0x0100160000087ab9 */ /* 0x000fe20000000a00 */
[----:B------:R-:W-:Y:S02]  /*1f000*/  IMAD.U32 R4, RZ, RZ, UR4 ;  /* 0x00000004ff047e24 */ /* 0x000fe4000f8e00ff */
[----:B------:R-:W1:Y:S01]  /*1f010*/  LDC.64 R2, c[0x4][R2] ;  /* 0x0100000002027b82 */ /* 0x000e620000000a00 */
        /* <DEDUP_REMOVED lines=10> */
.L_x_6067:
[----:B------:R-:W-:Y:S05]  /*1f0c0*/  BSYNC B6 ;  /* 0x0000000000067941 */ /* 0x000fea0003800000 */
.L_x_6066:
[----:B-1----:R-:W2:Y:S01]  /*1f0d0*/  LDL.LU R0, [R1+0x30] ;  /* 0x0000300001007983 */ /* 0x002ea20000300800 */
[----:B------:R-:W-:Y:S01]  /*1f0e0*/  ULDC.64 UR4, c[0x0][0x2d8] ;  /* 0x0000b60000047ab9 */ /* 0x000fe20000000a00 */
[----:B------:R-:W1:Y:S02]  /*1f0f0*/  LDC R7, c[0x0][0x448] ;  /* 0x00011200ff077b82 */ /* 0x000e640000000800 */
[----:B------:R-:W2:Y:S04]  /*1f100*/  LDL.LU.64 R2, [R1+0x10] ;  /* 0x0000100001027983 */ /* 0x000ea80000300a00 */
[----:B------:R-:W3:Y:S04]  /*1f110*/  LDL.LU R20, [R1+0x38] ;  /* 0x0000380001147983 */ /* 0x000ee80000300800 */
[----:B------:R-:W4:Y:S04]  /*1f120*/  LDL.LU R21, [R1+0x18] ;  /* 0x0000180001157983 */ /* 0x000f280000300800 */
[----:B------:R0:W5:Y:S01]  /*1f130*/  LDL R8, [R1+0x34] ;  /* 0x0000340001087983 */ /* 0x0001620000100800 */
[----:B-1----:R-:W-:-:S13]  /*1f140*/  ISETP.NE.AND P0, PT, R7, 0x1, PT ;  /* 0x000000010700780c */ /* 0x002fda0003f05270 */
[----:B------:R-:W1:Y:S08]  /*1f150*/  @P0 LDC R5, c[0x0][0x44c] ;  /* 0x00011300ff050b82 */ /* 0x000e700000000800 */
[----:B------:R-:W0:Y:S01]  /*1f160*/  @P0 LDC R6, c[0x0][0x450] ;  /* 0x00011400ff060b82 */ /* 0x000e220000000800 */
        /* <DEDUP_REMOVED lines=16> */
[----:B------:R-:W-:Y:S02]  /*1f270*/  IMAD.IADD R0, R20, 0x1, R31 ;  /* 0x0000000114007824 */ /* 0x000fe400078e021f */
[----:B------:R2:W5:Y:S02]  /*1f280*/  LDL R20, [R1] ;  /* 0x0000000001147983 */ /* 0x0005640000100800 */
[----:B-1----:R-:W-:-:S04]  /*1f290*/  @P0 IMAD.HI.U32 R5, R0, R5, RZ ;  /* 0x0000000500050227 */ /* 0x002fc800078e00ff */
[----:B------:R-:W-:Y:S01]  /*1f2a0*/  IMAD.MOV.U32 R4, RZ, RZ, R0 ;  /* 0x000000ffff047224 */ /* 0x000fe200078e0000 */
[----:B0-----:R-:W-:Y:S01]  /*1f2b0*/  @P0 SHF.R.U32.HI R4, RZ, R6, R5 ;  /* 0x00000006ff040219 */ /* 0x001fe20000011605 */
        /* <DEDUP_REMOVED lines=27> */
[----:B------:R-:W-:Y:S01]  /*1f470*/  IMAD.IADD R31, R10, 0x1, R31 ;  /* 0x000000010a1f7824 */ /* 0x000fe200078e021f */
        /* <DEDUP_REMOVED lines=31> */
.L_x_6193:
        /* <DEDUP_REMOVED lines=10> */
.L_x_6069:
        /* <DEDUP_REMOVED lines=18> */
.L_x_6194:
[----:B------:R-:W-:Y:S05]  /*1f830*/  BSYNC B0 ;  /* 0x0000000000007941 */ /* 0x000fea0003800000 */
.L_x_6070:
[----:B------:R-:W-:-:S05]  /*1f840*/  IMAD.U32 R2, RZ, RZ, UR38 ;  /* 0x00000026ff027e24 */ /* 0x000fca000f8e00ff */
[----:B------:R-:W-:-:S13]  /*1f850*/  ISETP.NE.AND P0, PT, R2, 0x3, PT ;  /* 0x000000030200780c */ /* 0x000fda0003f05270 */
[----:B------:R-:W-:Y:S05]  /*1f860*/  @!P0 BRA `(.L_x_6072) ;  /* 0x0000000000048947 */ /* 0x000fea0003800000 */
[----:B------:R-:W-:Y:S01]  /*1f870*/  BPT.TRAP 0x1 ;  /* 0x000000040000795c */ /* 0x000fe20000300000 */
.L_x_6072:
[----:B0-----:R-:W-:Y:S01]  /*1f880*/  SHF.L.U32 R0, R28, 0x1f, RZ ;  /* 0x0000001f1c007819 */ /* 0x001fe200000006ff */
[----:B------:R-:W-:Y:S03]  /*1f890*/  BSSY B0, `(.L_x_6073) ;  /* 0x0000003000007945 */ /* 0x000fe60003800000 */
[----:B------:R-:W0:Y:S02]  /*1f8a0*/  SYNCS.PHASECHK.TRANS64.TRYWAIT P0, [R25+URZ+0x28c60], R0 ;  /* 0x028c6000190075a7 */ /* 0x000e24000800017f */
[----:B0-----:R-:W-:Y:S05]  /*1f8b0*/  @!P0 BRA `(.L_x_6074) ;  /* 0x0000004c00a08947 */ /* 0x001fea0003800000 */
.L_x_6195:
[----:B------:R-:W-:Y:S05]  /*1f8c0*/  BSYNC B0 ;  /* 0x0000000000007941 */ /* 0x000fea0003800000 */
.L_x_6073:
        /* <DEDUP_REMOVED lines=26> */
[----:B------:R-:W-:Y:S01]  /*1fa70*/  LOP3.LUT P3, RZ, R30, 0x8, RZ, 0xc0, !PT ;  /* 0x000000081eff7812 */ /* 0x000fe2000786c0ff */
        /* <DEDUP_REMOVED lines=82> */
.L_x_6205:
        /* <DEDUP_REMOVED lines=34> */
.L_x_6076:
        /* <DEDUP_REMOVED lines=11> */
.L_x_6077:
        /* <DEDUP_REMOVED lines=12> */
.L_x_6092:
        /* <DEDUP_REMOVED lines=42> */
.L_x_6080:
[----:B------:R-:W-:Y:S01]  /*205d0*/  IMAD R6, R22, 0x8, R18 ;  /* 0x0000000816067824 */ /* 0x000fe200078e0212 */
[----:B------:R-:W-:Y:S01]  /*205e0*/  SHF.L.U32 R20, R28, 0x1f, RZ ;  /* 0x0000001f1c147819 */ /* 0x000fe200000006ff */
[----:B------:R-:W-:Y:S01]  /*205f0*/  BSSY B1, `(.L_x_6081) ;  /* 0x0000004000017945 */ /* 0x000fe20003800000 */
[----:B------:R-:W-:Y:S02]  /*20600*/  SHF.R.S32.HI R9, RZ, 0x1f, R5 ;  /* 0x0000001fff097819 */ /* 0x000fe40000011405 */
[----:B------:R-:W0:Y:S02]  /*20610*/  SYNCS.PHASECHK.TRANS64.TRYWAIT P0, [R6+URZ+0x28c40], R20 ;  /* 0x028c4014060075a7 */ /* 0x000e24000800017f */
[----:B0-----:R-:W-:Y:S05]  /*20620*/  @!P0 BRA `(.L_x_6082) ;  /* 0x0000004800848947 */ /* 0x001fea0003800000 */
.L_x_6206:
[----:B------:R-:W-:Y:S05]  /*20630*/  BSYNC B1 ;  /* 0x0000000000017941 */ /* 0x000fea0003800000 */
.L_x_6081:
        /* <DEDUP_REMOVED lines=40> */
.L_x_6216:
        /* <DEDUP_REMOVED lines=8> */
.L_x_6084:
        /* <DEDUP_REMOVED lines=11> */
.L_x_6085:
[----:B------:R2:W-:Y:S01]  /*209f0*/  SYNCS.ARRIVE.TRANS64.A1T0 RZ, [R6+URZ+0x28c30], RZ ;  /* 0x028c30ff06ff79a7 */ /* 0x0005e2000810003f */
[----:B------:R-:W-:Y:S05]  /*20a00*/  @!P2 BRA `(.L_x_6086) ;  /* 0x000000000004a947 */ /* 0x000fea0003800000 */
[----:B------:R-:W-:Y:S01]  /*20a10*/  BPT.TRAP 0x1 ;  /* 0x000000040000795c */ /* 0x000fe20000300000 */
.L_x_6086:
[----:B------:R-:W3:Y:S01]  /*20a20*/  SYNCS.PHASECHK.TRANS64.TRYWAIT P0, [R6+URZ+0x28c60], R20 ;  /* 0x028c6014060075a7 */ /* 0x000ee2000800017f */
[----:B------:R-:W-:Y:S04]  /*20a30*/  BSSY B1, `(.L_x_6087) ;  /* 0x0000002000017945 */ /* 0x000fe80003800000 */
[----:B---3--:R-:W-:Y:S05]  /*20a40*/  @!P0 BRA `(.L_x_6088) ;  /* 0x0000004800ac8947 */ /* 0x008fea0003800000 */
.L_x_6217:
[----:B------:R-:W-:Y:S05]  /*20a50*/  BSYNC B1 ;  /* 0x0000000000017941 */ /* 0x000fea0003800000 */
.L_x_6087:
        /* <DEDUP_REMOVED lines=79> */
.L_x_6227:
        /* <DEDUP_REMOVED lines=25> */
.L_x_6090:
        /* <DEDUP_REMOVED lines=11> */
.L_x_6091:
[----:B------:R1:W-:Y:S01]  /*21190*/  SYNCS.ARRIVE.TRANS64.A1T0 RZ, [R6+URZ+0x28c50], RZ ;  /* 0x028c50ff06ff79a7 */ /* 0x0003e2000810003f */
[----:B------:R-:W-:Y:S05]  /*211a0*/  @P3 BRA `(.L_x_6092) ;  /* 0xfffffff000603947 */ /* 0x000fea000383ffff */
.L_x_6079:
[----:B------:R-:W-:Y:S05]  /*211b0*/  BSYNC B0 ;  /* 0x0000000000007941 */ /* 0x000fea0003800000 */
.L_x_6078:
        /* <DEDUP_REMOVED lines=21> */
.L_x_6094:
[----:B------:R-:W-:Y:S05]  /*21310*/  BSYNC B0 ;  /* 0x0000000000007941 */ /* 0x000fea0003800000 */
.L_x_6093:
[----:B------:R-:W-:-:S07]  /*21320*/  SEL R22, R22, RZ, P0 ;  /* 0x000000ff16167207 */ /* 0x000fce0000000000 */
.L_x_6053:
[----:B------:R-:W-:Y:S05]  /*21330*/  BSYNC B7 ;  /* 0x0000000000077941 */ /* 0x000fea0003800000 */
.L_x_6051:
        /* <DEDUP_REMOVED lines=11> */
.L_x_6095:
        /* <DEDUP_REMOVED lines=43> */
.L_x_6237:
[----:B------:R-:W-:Y:S02]  /*216a0*/  ULDC UR4, c[0x0][0xc38] ;  /* 0x00030e0000047ab9 */ /* 0x000fe40000000800 */
[----:B------:R-:W-:-:S04]  /*216b0*/  IMAD.U32 R4, RZ, RZ, UR4 ;  /* 0x00000004ff047e24 */ /* 0x000fc8000f8e00ff */
[----:B-1----:R-:W-:-:S04]  /*216c0*/  IMAD R3, R14, R4, RZ ;  /* 0x000000040e037224 */ /* 0x002fc800078e02ff */
[----:B------:R-:W-:-:S05]  /*216d0*/  IMAD.IADD R6, R6, 0x1, R3 ;  /* 0x0000000106067824 */ /* 0x000fca00078e0203 */
[----:B------:R-:W-:-:S13]  /*216e0*/  ISETP.GT.AND P6, PT, R6, R0, PT ;  /* 0x000000000600720c */ /* 0x000fda0003fc4270 */
[----:B------:R-:W-:Y:S05]  /*216f0*/  @P6 BRA `(.L_x_6098) ;  /* 0x0000000000a46947 */ /* 0x000fea0003800000 */
.L_x_6101:
        /* <DEDUP_REMOVED lines=35> */
.L_x_6245:
[----:B------:R-:W-:Y:S02]  /*21930*/  ULDC UR4, c[0x0][0xc38] ;  /* 0x00030e0000047ab9 */ /* 0x000fe40000000800 */
[----:B------:R-:W-:-:S04]  /*21940*/  IMAD.U32 R4, RZ, RZ, UR4 ;  /* 0x00000004ff047e24 */ /* 0x000fc8000f8e00ff */
[----:B-1----:R-:W-:-:S04]  /*21950*/  IMAD R3, R14, R4, RZ ;  /* 0x000000040e037224 */ /* 0x002fc800078e02ff */
[----:B------:R-:W-:-:S05]  /*21960*/  IMAD.IADD R6, R3, 0x1, R6 ;  /* 0x0000000103067824 */ /* 0x000fca00078e0206 */
[----:B------:R-:W-:-:S13]  /*21970*/  ISETP.GT.AND P6, PT, R6, R0, PT ;  /* 0x000000000600720c */ /* 0x000fda0003fc4270 */
[----:B------:R-:W-:Y:S05]  /*21980*/  @!P6 BRA `(.L_x_6101) ;  /* 0xfffffffc005ce947 */ /* 0x000fea000383ffff */
.L_x_6098:
        /* <DEDUP_REMOVED lines=10> */
.L_x_6250:
[----:B------:R-:W-:-:S13]  /*21a30*/  ISETP.NE.AND P0, PT, R3, RZ, PT ;  /* 0x000000ff0300720c */ /* 0x000fda0003f05270 */
[----:B------:R-:W-:Y:S05]  /*21a40*/  @!P0 BRA `(.L_x_6103) ;  /* 0x0000000000108947 */ /* 0x000fea0003800000 */
[----:B------:R-:W-:Y:S01]  /*21a50*/  UMOV UR4, 0xffffffff ;  /* 0xffffffff00047882 */ /* 0x000fe20000000000 */
[----:B------:R-:W-:Y:S02]  /*21a60*/  VIADD R12, R7, 0xffffffff ;  /* 0xffffffff070c7836 */ /* 0x000fe40000000000 */
[----:B------:R-:W-:Y:S05]  /*21a70*/  BRA.DIV UR4, `(.L_x_6104) ;  /* 0x0000004a04e07947 */ /* 0x000fea000b800000 */
[----:B------:R4:W0:Y:S02]  /*21a80*/  SHFL.IDX PT, R24, R2, R12, 0x1f ;  /* 0x00001f0c02187589 */ /* 0x00082400000e0000 */
.L_x_6103:
[----:B---3--:R-:W-:Y:S01]  /*21a90*/  ISETP.NE.AND P0, PT, R5, 0x1, PT ;  /* 0x000000010500780c */ /* 0x008fe20003f05270 */
[----:B0-----:R-:W-:-:S04]  /*21aa0*/  IMAD R24, R24, R4, R6 ;  /* 0x0000000418187224 */ /* 0x001fc800078e0206 */
[----:B------:R-:W-:-:S08]  /*21ab0*/  IMAD.IADD R0, R0, 0x1, -R24 ;  /* 0x0000000100007824 */ /* 0x000fd000078e0a18 */
[----:B------:R-:W-:Y:S05]  /*21ac0*/  @!P0 BRA `(.L_x_6105) ;  /* 0x0000000000dc8947 */ /* 0x000fea0003800000 */
[----:B--2---:R-:W-:Y:S01]  /*21ad0*/  IABS R4, R25 ;  /* 0x0000001900047213 */ /* 0x004fe20000000000 */
[----:B----4-:R-:W-:Y:S01]  /*21ae0*/  IMAD.MOV.U32 R2, RZ, RZ, RZ ;  /* 0x000000ffff027224 */ /* 0x010fe200078e00ff */
[----:B------:R-:W-:Y:S02]  /*21af0*/  IABS R6, R5 ;  /* 0x0000000500067213 */ /* 0x000fe40000000000 */
[----:B-1----:R-:W0:Y:S08]  /*21b00*/  I2F.RP R7, R4 ;  /* 0x0000000400077306 */ /* 0x002e300000209400 */
[----:B------:R-:W-:Y:S08]  /*21b10*/  I2F.RP R10, R6 ;  /* 0x00000006000a7306 */ /* 0x000ff00000209400 */
[----:B0-----:R-:W0:Y:S02]  /*21b20*/  MUFU.RCP R7, R7 ;  /* 0x0000000700077308 */ /* 0x001e240000001000 */
[----:B0-----:R-:W-:-:S06]  /*21b30*/  VIADD R3, R7, 0xffffffe ;  /* 0x0ffffffe07037836 */ /* 0x001fcc0000000000 */
[----:B------:R-:W0:Y:S02]  /*21b40*/  F2I.FTZ.U32.TRUNC.NTZ R3, R3 ;  /* 0x0000000300037305 */ /* 0x000e24000021f000 */
[----:B0-----:R-:W-:-:S04]  /*21b50*/  IMAD.MOV R9, RZ, RZ, -R3 ;  /* 0x000000ffff097224 */ /* 0x001fc800078e0a03 */
[----:B------:R-:W-:-:S04]  /*21b60*/  IMAD R9, R9, R4, RZ ;  /* 0x0000000409097224 */ /* 0x000fc800078e02ff */
[----:B------:R-:W-:Y:S01]  /*21b70*/  IMAD.HI.U32 R8, R3, R9, R2 ;  /* 0x0000000903087227 */ /* 0x000fe200078e0002 */
[----:B------:R-:W-:Y:S01]  /*21b80*/  IABS R9, R0 ;  /* 0x0000000000097213 */ /* 0x000fe20000000000 */
[----:B------:R-:W0:Y:S01]  /*21b90*/  MUFU.RCP R2, R10 ;  /* 0x0000000a00027308 */ /* 0x000e220000001000 */
[----:B------:R-:W-:-:S03]  /*21ba0*/  IABS R3, R25 ;  /* 0x0000001900037213 */ /* 0x000fc60000000000 */
[----:B------:R-:W-:-:S04]  /*21bb0*/  IMAD.HI.U32 R7, R8, R9, RZ ;  /* 0x0000000908077227 */ /* 0x000fc800078e00ff */
[----:B------:R-:W-:-:S04]  /*21bc0*/  IMAD.MOV R12, RZ, RZ, -R3 ;  /* 0x000000ffff0c7224 */ /* 0x000fc800078e0a03 */
[----:B------:R-:W-:Y:S02]  /*21bd0*/  IMAD R9, R7, R12, R9 ;  /* 0x0000000c07097224 */ /* 0x000fe400078e0209 */
[----:B0-----:R-:W-:-:S03]  /*21be0*/  VIADD R3, R2, 0xffffffe ;  /* 0x0ffffffe02037836 */ /* 0x001fc60000000000 */
[----:B------:R-:W-:Y:S01]  /*21bf0*/  ISETP.GT.U32.AND P1, PT, R4, R9, PT ;  /* 0x000000090400720c */ /* 0x000fe20003f24070 */
[----:B------:R-:W-:Y:S02]  /*21c00*/  IMAD.MOV.U32 R2, RZ, RZ, RZ ;  /* 0x000000ffff027224 */ /* 0x000fe400078e00ff */
[----:B------:R-:W0:Y:S10]  /*21c10*/  F2I.FTZ.U32.TRUNC.NTZ R3, R3 ;  /* 0x0000000300037305 */ /* 0x000e34000021f000 */
[----:B------:R-:W-:-:S02]  /*21c20*/  @!P1 IMAD.IADD R9, R9, 0x1, -R4 ;  /* 0x0000000109099824 */ /* 0x000fc400078e0a04 */
[----:B------:R-:W-:Y:S01]  /*21c30*/  @!P1 VIADD R7, R7, 0x1 ;  /* 0x0000000107079836 */ /* 0x000fe20000000000 */
[----:B------:R-:W-:Y:S02]  /*21c40*/  ISETP.NE.AND P1, PT, R25, RZ, PT ;  /* 0x000000ff1900720c */ /* 0x000fe40003f25270 */
[----:B------:R-:W-:Y:S01]  /*21c50*/  ISETP.GE.U32.AND P0, PT, R9, R4, PT ;  /* 0x000000040900720c */ /* 0x000fe20003f06070 */
[----:B0-----:R-:W-:-:S04]  /*21c60*/  IMAD.MOV R9, RZ, RZ, -R3 ;  /* 0x000000ffff097224 */ /* 0x001fc800078e0a03 */
[----:B------:R-:W-:-:S04]  /*21c70*/  IMAD R9, R9, R6, RZ ;  /* 0x0000000609097224 */ /* 0x000fc800078e02ff */
[----:B------:R-:W-:Y:S01]  /*21c80*/  IMAD.HI.U32 R4, R3, R9, R2 ;  /* 0x0000000903047227 */ /* 0x000fe200078e0002 */
[----:B------:R-:W-:-:S03]  /*21c90*/  LOP3.LUT R2, R0, R25, RZ, 0x3c, !PT ;  /* 0x0000001900027212 */ /* 0x000fc600078e3cff */
[----:B------:R-:W-:Y:S01]  /*21ca0*/  @P0 VIADD R7, R7, 0x1 ;  /* 0x0000000107070836 */ /* 0x000fe20000000000 */
[----:B------:R-:W-:Y:S02]  /*21cb0*/  ISETP.GE.AND P2, PT, R2, RZ, PT ;  /* 0x000000ff0200720c */ /* 0x000fe40003f46270 */
[----:B------:R-:W-:-:S05]  /*21cc0*/  IABS R2, R5 ;  /* 0x0000000500027213 */ /* 0x000fca0000000000 */
[----:B------:R-:W-:-:S06]  /*21cd0*/  IMAD.MOV R2, RZ, RZ, -R2 ;  /* 0x000000ffff027224 */ /* 0x000fcc00078e0a02 */
        /* <DEDUP_REMOVED lines=12> */
[----:B------:R-:W-:-:S04]  /*21da0*/  IMAD.MOV R3, RZ, RZ, -R7 ;  /* 0x000000ffff037224 */ /* 0x000fc800078e0a07 */
[----:B------:R-:W-:-:S08]  /*21db0*/  IMAD R3, R25, R3, R0 ;  /* 0x0000000319037224 */ /* 0x000fd000078e0200 */
        /* <DEDUP_REMOVED lines=8> */
.L_x_6105:
[----:B----4-:R-:W0:Y:S02]  /*21e40*/  LDC.64 R2, c[0x0][0xc90] ;  /* 0x00032400ff027b82 */ /* 0x010e240000000a00 */
[----:B0-----:R-:W-:-:S05]  /*21e50*/  IMAD.WIDE R2, R27, 0x4, R2 ;  /* 0x000000041b027825 */ /* 0x001fca00078e0202 */
[----:B------:R0:W2:Y:S02]  /*21e60*/  LDG.E R6, desc[UR42][R2.64] ;  /* 0x0000002a02067981 */ /* 0x0000a4000c1e1900 */
[----:B0-----:R-:W-:Y:S02]  /*21e70*/  IMAD.MOV.U32 R2, RZ, RZ, RZ ;  /* 0x000000ffff027224 */ /* 0x001fe400078e00ff */
[----:B--2---:R-:W-:-:S05]  /*21e80*/  IMAD R5, R25, R6, RZ ;  /* 0x0000000619057224 */ /* 0x004fca00078e02ff */
[----:B-1----:R-:W-:-:S04]  /*21e90*/  IABS R7, R5 ;  /* 0x0000000500077213 */ /* 0x002fc80000000000 */
        /* <DEDUP_REMOVED lines=54> */
.L_x_6106:
[----:B------:R-:W-:-:S05]  /*22200*/  LOP3.LUT R0, RZ, R3, RZ, 0x33, !PT ;  /* 0x00000003ff007212 */ /* 0x000fca00078e33ff */
[----:B------:R-:W-:Y:S01]  /*22210*/  IMAD.IADD R25, R25, 0x1, R0 ;  /* 0x0000000119197824 */ /* 0x000fe200078e0200 */
[----:B------:R-:W-:Y:S06]  /*22220*/  BRA `(.L_x_6107) ;  /* 0x00000000001c7947 */ /* 0x000fec0003800000 */
.L_x_6099:
[----:B------:R-:W-:Y:S01]  /*22230*/  UMOV UR4, URZ ;  /* 0x0000003f00047c82 */ /* 0x000fe20008000000 */
[----:B------:R-:W-:Y:S01]  /*22240*/  UMOV UR5, URZ ;  /* 0x0000003f00057c82 */ /* 0x000fe20008000000 */
[----:B------:R-:W-:Y:S01]  /*22250*/  ULDC UR6, c[0x0][0xc3c] ;  /* 0x00030f0000067ab9 */ /* 0x000fe20000000800 */
[----:B------:R-:W-:Y:S02]  /*22260*/  IMAD.MOV.U32 R24, RZ, RZ, R0 ;  /* 0x000000ffff187224 */ /* 0x000fe400078e0000 */
[----:B------:R-:W-:Y:S02]  /*22270*/  IMAD.U32 R25, RZ, RZ, UR4 ;  /* 0x00000004ff197e24 */ /* 0x000fe4000f8e00ff */
[----:B------:R-:W-:Y:S02]  /*22280*/  IMAD.U32 R26, RZ, RZ, UR5 ;  /* 0x00000005ff1a7e24 */ /* 0x000fe4000f8e00ff */
[----:B------:R-:W-:-:S07]  /*22290*/  IMAD.U32 R27, RZ, RZ, UR6 ;  /* 0x00000006ff1b7e24 */ /* 0x000fce000f8e00ff */
.L_x_6107:
        /* <DEDUP_REMOVED lines=10> */
.L_x_6096:
[----:B------:R-:W-:Y:S02]  /*22340*/  ULDC UR4, c[0x0][0xc3c] ;  /* 0x00030f0000047ab9 */ /* 0x000fe40000000800 */
[----:B0-----:R-:W-:-:S13]  /*22350*/  ISETP.GE.AND P0, PT, R27, UR4, PT ;  /* 0x000000041b007c0c */ /* 0x001fda000bf06270 */
[----:B------:R-:W-:Y:S05]  /*22360*/  @!P0 BRA `(.L_x_6108) ;  /* 0xffffff8c00148947 */ /* 0x000fea000383ffff */
[----:B------:R-:W-:Y:S05]  /*22370*/  BSYNC B8 ;  /* 0x0000000000087941 */ /* 0x000fea0003800000 */
.L_x_5981:
        /* <DEDUP_REMOVED lines=12> */
.L_x_6253:
[----:B------:R-:W-:Y:S05]  /*22440*/  BSYNC B0 ;  /* 0x0000000000007941 */ /* 0x000fea0003800000 */
.L_x_6109:
[----:B------:R-:W-:-:S03]  /*22450*/  UMOV UR4, 0xffffffff ;  /* 0xffffffff00047882 */ /* 0x000fc60000000000 */
[----:B------:R-:W-:Y:S05]  /*22460*/  BRA.DIV UR4, `(.L_x_6111) ;  /* 0x0000004204a07947 */ /* 0x000fea000b800000 */
[----:B0-----:R-:W0:Y:S02]  /*22470*/  S2R R0, SR_TID.X ;  /* 0x0000000000007919 */ /* 0x001e240000002100 */
[----:B0-----:R-:W-:-:S04]  /*22480*/  SHF.R.U32.HI R0, RZ, 0x5, R0 ;  /* 0x00000005ff007819 */ /* 0x001fc80000011600 */
[----:B------:R-:W-:-:S05]  /*22490*/  LOP3.LUT R0, R0, 0x3, RZ, 0xc0, !PT ;  /* 0x0000000300007812 */ /* 0x000fca00078ec0ff */
[----:B------:R0:W1:Y:S02]  /*224a0*/  SHFL.IDX PT, R14, R0, RZ, 0x1f ;  /* 0x00001fff000e7589 */ /* 0x00006400000e0000 */
.L_x_6256:
[----:B-1----:R-:W-:-:S13]  /*224b0*/  ISETP.NE.AND P0, PT, R14, RZ, PT ;  /* 0x000000ff0e00720c */ /* 0x002fda0003f05270 */
[----:B------:R-:W-:Y:S05]  /*224c0*/  @P0 BRA `(.L_x_5743) ;  /* 0x0000000000880947 */ /* 0x000fea0003800000 */
[----:B------:R-:W-:-:S03]  /*224d0*/  UMOV UR4, 0xffffffff ;  /* 0xffffffff00047882 */ /* 0x000fc60000000000 */
[----:B------:R-:W-:Y:S05]  /*224e0*/  BRA.DIV UR4, `(.L_x_6112) ;  /* 0x0000004204b47947 */ /* 0x000fea000b800000 */
[----:B------:R-:W-:-:S13]  /*224f0*/  ELECT P6, URZ, PT ;  /* 0x00000000003f782f */ /* 0x000fda00038c0000 */
.L_x_6259:
[----:B------:R-:W-:Y:S05]  /*22500*/  @!P6 BRA `(.L_x_5743) ;  /* 0x000000000078e947 */ /* 0x000fea0003800000 */
[----:B------:R-:W-:-:S06]  /*22510*/  ULOP3.LUT UR4, UR36, 0x2, URZ, 0xfc, !UPT ;  /* 0x0000000224047892 */ /* 0x000fcc000f8efc3f */
[----:B0-----:R-:W-:-:S05]  /*22520*/  IMAD.U32 R0, RZ, RZ, UR4 ;  /* 0x00000004ff007e24 */ /* 0x001fca000f8e00ff */
[----:B------:R-:W-:-:S13]  /*22530*/  ISETP.NE.AND P0, PT, R0, 0x3, PT ;  /* 0x000000030000780c */ /* 0x000fda0003f05270 */
[----:B------:R-:W-:Y:S05]  /*22540*/  @!P0 BRA `(.L_x_6113) ;  /* 0x0000000000048947 */ /* 0x000fea0003800000 */
[----:B------:R-:W-:Y:S01]  /*22550*/  BPT.TRAP 0x1 ;  /* 0x000000040000795c */ /* 0x000fe20000300000 */
.L_x_6113:
[----:B------:R-:W-:Y:S01]  /*22560*/  IMAD R5, R22, 0x8, R7 ;  /* 0x0000000816057824 */ /* 0x000fe200078e0207 */
[----:B------:R-:W-:Y:S01]  /*22570*/  SHF.L.U32 R0, R28, 0x1f, RZ ;  /* 0x0000001f1c007819 */ /* 0x000fe200000006ff */
[----:B------:R-:W-:-:S03]  /*22580*/  VIADD R22, R22, 0x1 ;  /* 0x0000000116167836 */ /* 0x000fc60000000000 */
[----:B------:R-:W0:Y:S02]  /*22590*/  SYNCS.PHASECHK.TRANS64.TRYWAIT P1, [R5+URZ+0x28c40], R0 ;  /* 0x028c4000050075a7 */ /* 0x000e24000802017f */
[----:B------:R-:W-:-:S04]  /*225a0*/  ISETP.NE.AND P2, PT, R22, 0x2, PT ;  /* 0x000000021600780c */ /* 0x000fc80003f45270 */
[----:B------:R-:W-:Y:S01]  /*225b0*/  SEL R3, RZ, 0x1, P2 ;  /* 0x00000001ff037807 */ /* 0x000fe20001000000 */
[----:B0-----:R-:W-:Y:S08]  /*225c0*/  @!P1 BRA `(.L_x_6114) ;  /* 0x00000040009c9947 */ /* 0x001ff00003800000 */
.L_x_6260:
[----:B------:R-:W-:Y:S02]  /*225d0*/  SEL R22, R22, RZ, P2 ;  /* 0x000000ff16167207 */ /* 0x000fe40001000000 */
[----:B------:R-:W-:Y:S01]  /*225e0*/  LOP3.LUT R2, R28, R3, RZ, 0x3c, !PT ;  /* 0x000000031c027212 */ /* 0x000fe200078e3cff */
[----:B------:R-:W-:Y:S06]  /*225f0*/  @!P0 BRA `(.L_x_6115) ;  /* 0x0000000000048947 */ /* 0x000fec0003800000 */
[----:B------:R-:W-:Y:S01]  /*22600*/  BPT.TRAP 0x1 ;  /* 0x000000040000795c */ /* 0x000fe20000300000 */
.L_x_6115:
[----:B------:R-:W-:Y:S01]  /*22610*/  IMAD R3, R22, 0x8, R7 ;  /* 0x0000000816037824 */ /* 0x000fe200078e0207 */
[----:B------:R-:W-:-:S04]  /*22620*/  SHF.L.U32 R2, R2, 0x1f, RZ ;  /* 0x0000001f02027819 */ /* 0x000fc800000006ff */
[----:B------:R-:W1:Y:S02]  /*22630*/  SYNCS.PHASECHK.TRANS64.TRYWAIT P1, [R3+URZ+0x28c40], R2 ;  /* 0x028c4002030075a7 */ /* 0x000e64000802017f */
[----:B-1----:R-:W-:Y:S05]  /*22640*/  @!P1 BRA `(.L_x_6116) ;  /* 0x0000004000909947 */ /* 0x002fea0003800000 */
.L_x_6261:
[----:B------:R-:W-:Y:S05]  /*22650*/  @!P0 BRA `(.L_x_6117) ;  /* 0x0000000000048947 */ /* 0x000fea0003800000 */
[----:B------:R-:W-:Y:S01]  /*22660*/  BPT.TRAP 0x1 ;  /* 0x000000040000795c */ /* 0x000fe20000300000 */
.L_x_6117:
[----:B------:R-:W5:Y:S02]  /*22670*/  SYNCS.PHASECHK.TRANS64.TRYWAIT P1, [R5+URZ+0x28c60], R0 ;  /* 0x028c6000050075a7 */ /* 0x000f64000802017f */
[----:B-----5:R-:W-:Y:S05]  /*22680*/  @!P1 BRA `(.L_x_6118) ;  /* 0x0000004000949947 */ /* 0x020fea0003800000 */
.L_x_6262:
[----:B------:R-:W-:Y:S05]  /*22690*/  @!P0 BRA `(.L_x_6119) ;  /* 0x0000000000048947 */ /* 0x000fea0003800000 */
[----:B------:R-:W-:Y:S01]  /*226a0*/  BPT.TRAP 0x1 ;  /* 0x000000040000795c */ /* 0x000fe20000300000 */
.L_x_6119:
[----:B------:R0:W0:Y:S02]  /*226b0*/  SYNCS.PHASECHK.TRANS64.TRYWAIT P0, [R3+URZ+0x28c60], R2 ;  /* 0x028c6002030075a7 */ /* 0x000024000800017f */
[----:B0-----:R-:W-:Y:S05]  /*226c0*/  @!P0 NANOSLEEP.SYNCS 0x989680 ;  /* 0x009896800000895d */ /* 0x001fea0003900000 */
[----:B------:R-:W0:Y:S02]  /*226d0*/  @!P0 SYNCS.PHASECHK.TRANS64 P0, [R3+URZ+0x28c60], R2 ;  /* 0x028c6002030085a7 */ /* 0x000e24000800007f */
[----:B0-----:R-:W-:Y:S05]  /*226e0*/  @!P0 BRA `(.L_x_6119) ;  /* 0xfffffffc00f08947 */ /* 0x001fea000383ffff */
.L_x_5743:
[----:B------:R-:W-:Y:S05]  /*226f0*/  BSYNC B9 ;  /* 0x0000000000097941 */ /* 0x000fea0003800000 */
.L_x_5740:
[----:B------:R-:W-:Y:S05]  /*22700*/  EXIT ;  /* 0x000000000000794d */ /* 0x000fea0003800000 */
.L_x_5769:
[----:B0-----:R0:W1:Y:S02]  /*22710*/  SYNCS.PHASECHK.TRANS64.TRYWAIT P5, [R61+URZ+0x28c90], R68 ;  /* 0x028c90443d0075a7 */ /* 0x00106400080a017f */
[----:B-1----:R-:W-:Y:S05]  /*22720*/  @!P5 NANOSLEEP.SYNCS 0x989680 ;  /* 0x009896800000d95d */ /* 0x002fea0003900000 */
[----:B------:R-:W1:Y:S02]  /*22730*/  @!P5 SYNCS.PHASECHK.TRANS64 P5, [R61+URZ+0x28c90], R68 ;  /* 0x028c90443d00d5a7 */ /* 0x000e6400080a007f */
[----:B-1----:R-:W-:Y:S05]  /*22740*/  @!P5 BRA `(.L_x_5769) ;  /* 0xfffffffc00f0d947 */ /* 0x002fea000383ffff */
[----:B------:R-:W-:Y:S05]  /*22750*/  BRA `(.L_x_6120) ;  /* 0xfffffe0c00647947 */ /* 0x000fea000383ffff */
.L_x_5770:
        /* <DEDUP_REMOVED lines=8> */
.L_x_6122:
[----:B------:R-:W-:Y:S05]  /*227e0*/  BSYNC B1 ;  /* 0x0000000000017941 */ /* 0x000fea0003800000 */
.L_x_6121:
        /* <DEDUP_REMOVED lines=8> */
.L_x_6123:
[----:B------:R-:W-:Y:S01]  /*22870*/  IMAD.MOV.U32 R70, RZ, RZ, R14 ;  /* 0x000000ffff467224 */ /* 0x000fe200078e000e */
[----:B------:R-:W-:Y:S06]  /*22880*/  BRA `(.L_x_6124) ;  /* 0xfffffe0c002c7947 */ /* 0x000fec000383ffff */
.L_x_5780:
[----:B0-----:R0:W1:Y:S02]  /*22890*/  SYNCS.PHASECHK.TRANS64.TRYWAIT P6, [R61+URZ+0x28c90], R68 ;  /* 0x028c90443d0075a7 */ /* 0x00106400080c017f */
[----:B-1----:R-:W-:Y:S05]  /*228a0*/  @!P6 NANOSLEEP.SYNCS 0x989680 ;  /* 0x009896800000e95d */ /* 0x002fea0003900000 */
[----:B------:R-:W1:Y:S02]  /*228b0*/  @!P6 SYNCS.PHASECHK.TRANS64 P6, [R61+URZ+0x28c90], R68 ;  /* 0x028c90443d00e5a7 */ /* 0x000e6400080c007f */
[----:B-1----:R-:W-:Y:S05]  /*228c0*/  @!P6 BRA `(.L_x_5780) ;  /* 0xfffffffc00f0e947 */ /* 0x002fea000383ffff */
[----:B------:R-:W-:Y:S05]  /*228d0*/  BRA `(.L_x_6125) ;  /* 0xfffffe1400b47947 */ /* 0x000fea000383ffff */
.L_x_5781:
        /* <DEDUP_REMOVED lines=8> */
.L_x_6127:
[----:B------:R-:W-:Y:S05]  /*22960*/  BSYNC B1 ;  /* 0x0000000000017941 */ /* 0x000fea0003800000 */
.L_x_6126:
        /* <DEDUP_REMOVED lines=8> */
.L_x_6128:
[----:B------:R-:W-:Y:S01]  /*229f0*/  IMAD.MOV.U32 R70, RZ, RZ, R14 ;  /* 0x000000ffff467224 */ /* 0x000fe200078e000e */
[----:B------:R-:W-:Y:S06]  /*22a00*/  BRA `(.L_x_6129) ;  /* 0xfffffe14007c7947 */ /* 0x000fec000383ffff */
.L_x_5786:
[----:B-1----:R1:W2:Y:S02]  /*22a10*/  SYNCS.PHASECHK.TRANS64.TRYWAIT P4, [R61+URZ+0x28c90], R68 ;  /* 0x028c90443d0075a7 */ /* 0x0022a4000808017f */
[----:B--2---:R-:W-:Y:S05]  /*22a20*/  @!P4 NANOSLEEP.SYNCS 0x989680 ;  /* 0x009896800000c95d */ /* 0x004fea0003900000 */
[----:B------:R-:W2:Y:S02]  /*22a30*/  @!P4 SYNCS.PHASECHK.TRANS64 P4, [R61+URZ+0x28c90], R68 ;  /* 0x028c90443d00c5a7 */ /* 0x000ea4000808007f */
[----:B--2---:R-:W-:Y:S05]  /*22a40*/  @!P4 BRA `(.L_x_5786) ;  /* 0xfffffffc00f0c947 */ /* 0x004fea000383ffff */
[----:B------:R-:W-:Y:S05]  /*22a50*/  BRA `(.L_x_6130) ;  /* 0xfffffe1c007c7947 */ /* 0x000fea000383ffff */
.L_x_5787:
[----:B------:R-:W-:Y:S01]  /*22a60*/  BSSY B1, `(.L_x_6131) ;  /* 0x0000007000017945 */ /* 0x000fe20003800000 */
[----:B------:R-:W-:Y:S02]  /*22a70*/  IMAD.MOV.U32 R12, RZ, RZ, RZ ;  /* 0x000000ffff0c7224 */ /* 0x000fe400078e00ff */
[----:B------:R-:W-:Y:S02]  /*22a80*/  IMAD.MOV.U32 R11, RZ, RZ, 0x1c1f ;  /* 0x00001c1fff0b7424 */ /* 0x000fe400078e00ff */
[----:B------:R-:W-:-:S07]  /*22a90*/  IMAD.MOV.U32 R15, RZ, RZ, -0x1 ;  /* 0xffffffffff0f7424 */ /* 0x000fce00078e00ff */
[----:B-1----:R-:W-:Y:S05]  /*22aa0*/  WARPSYNC.COLLECTIVE R15, `(.L_x_6132) ;  /* 0x000000000f087348 */ /* 0x002fea0003c00000 */
[----:B------:R0:W2:Y:S02]  /*22ab0*/  SHFL.IDX P6, R14, R13, R12, R11 ;  /* 0x0000000c0d0e7389 */ /* 0x0000a400000c000b */
[----:B012---:R-:W-:Y:S01]  /*22ac0*/  ENDCOLLECTIVE ;  /* 0x000000000000791b */ /* 0x007fe20003800000 */
.L_x_6132:
[----:B------:R-:W-:Y:S05]  /*22ad0*/  BSYNC B1 ;  /* 0x0000000000017941 */ /* 0x000fea0003800000 */
.L_x_6131:
        /* <DEDUP_REMOVED lines=8> */
.L_x_6133:
[----:B------:R-:W-:Y:S05]  /*22b60*/  BRA `(.L_x_6134) ;  /* 0xfffffe1c009c7947 */ /* 0x000fea000383ffff */
.L_x_5791:
[----:B--2---:R2:W3:Y:S02]  /*22b70*/  SYNCS.PHASECHK.TRANS64.TRYWAIT P3, [R61+URZ+0x28cb0], R68 ;  /* 0x028cb0443d0075a7 */ /* 0x0044e4000806017f */
[----:B---3--:R-:W-:Y:S05]  /*22b80*/  @!P3 NANOSLEEP.SYNCS 0x989680 ;  /* 0x009896800000b95d */ /* 0x008fea0003900000 */
[----:B------:R-:W3:Y:S02]  /*22b90*/  @!P3 SYNCS.PHASECHK.TRANS64 P3, [R61+URZ+0x28cb0], R68 ;  /* 0x028cb0443d00b5a7 */ /* 0x000ee4000806007f */
[----:B---3--:R-:W-:Y:S05]  /*22ba0*/  @!P3 BRA `(.L_x_5791) ;  /* 0xfffffffc00f0b947 */ /* 0x008fea000383ffff */
[----:B------:R-:W-:Y:S05]  /*22bb0*/  BRA `(.L_x_6135) ;  /* 0xfffffe2000287947 */ /* 0x000fea000383ffff */
.L_x_5812:
[----:B-1----:R1:W2:Y:S02]  /*22bc0*/  SYNCS.PHASECHK.TRANS64.TRYWAIT P1, [R12+URZ+0x28c50], R5 ;  /* 0x028c50050c0075a7 */ /* 0x0022a4000802017f */
[----:B--2---:R-:W-:Y:S05]  /*22bd0*/  @!P1 NANOSLEEP.SYNCS 0x989680 ;  /* 0x009896800000995d */ /* 0x004fea0003900000 */
[----:B------:R-:W2:Y:S02]  /*22be0*/  @!P1 SYNCS.PHASECHK.TRANS64 P1, [R12+URZ+0x28c50], R5 ;  /* 0x028c50050c0095a7 */ /* 0x000ea4000802007f */
[----:B--2---:R-:W-:Y:S05]  /*22bf0*/  @!P1 BRA `(.L_x_5812) ;  /* 0xfffffffc00f09947 */ /* 0x004fea000383ffff */
[----:B------:R-:W-:Y:S05]  /*22c00*/  BRA `(.L_x_6136) ;  /* 0xfffffe3400d87947 */ /* 0x000fea000383ffff */
.L_x_5820:
[----:B-1----:R1:W2:Y:S02]  /*22c10*/  SYNCS.PHASECHK.TRANS64.TRYWAIT P1, [R21+URZ+0x28c50], R12 ;  /* 0x028c500c150075a7 */ /* 0x0022a4000802017f */
[----:B--2---:R-:W-:Y:S05]  /*22c20*/  @!P1 NANOSLEEP.SYNCS 0x989680 ;  /* 0x009896800000995d */ /* 0x004fea0003900000 */
[----:B------:R-:W2:Y:S02]  /*22c30*/  @!P1 SYNCS.PHASECHK.TRANS64 P1, [R21+URZ+0x28c50], R12 ;  /* 0x028c500c150095a7 */ /* 0x000ea4000802007f */
[----:B--2---:R-:W-:Y:S05]  /*22c40*/  @!P1 BRA `(.L_x_5820) ;  /* 0xfffffffc00f09947 */ /* 0x004fea000383ffff */
[----:B------:R-:W-:Y:S05]  /*22c50*/  BRA `(.L_x_5819) ;  /* 0xfffffe4400007947 */ /* 0x000fea000383ffff */
.L_x_5844:
[----:B------:R-:W-:Y:S01]  /*22c60*/  BSSY B1, `(.L_x_6137) ;  /* 0x0000008000017945 */ /* 0x000fe20003800000 */
[----:B------:R-:W-:Y:S02]  /*22c70*/  IMAD.MOV.U32 R13, RZ, RZ, R31 ;  /* 0x000000ffff0d7224 */ /* 0x000fe400078e001f */
[----:B------:R-:W-:Y:S02]  /*22c80*/  IMAD.MOV.U32 R12, RZ, RZ, RZ ;  /* 0x000000ffff0c7224 */ /* 0x000fe400078e00ff */
[----:B0-----:R-:W-:Y:S02]  /*22c90*/  IMAD.MOV.U32 R11, RZ, RZ, 0x1c1f ;  /* 0x00001c1fff0b7424 */ /* 0x001fe400078e00ff */
[----:B------:R-:W-:-:S07]  /*22ca0*/  IMAD.MOV.U32 R15, RZ, RZ, -0x1 ;  /* 0xffffffffff0f7424 */ /* 0x000fce00078e00ff */
[----:B------:R-:W-:Y:S05]  /*22cb0*/  WARPSYNC.COLLECTIVE R15, `(.L_x_6138) ;  /* 0x000000000f087348 */ /* 0x000fea0003c00000 */
[----:B------:R0:W1:Y:S02]  /*22cc0*/  SHFL.IDX P6, R14, R13, R12, R11 ;  /* 0x0000000c0d0e7389 */ /* 0x00006400000c000b */
[----:B01----:R-:W-:Y:S01]  /*22cd0*/  ENDCOLLECTIVE ;  /* 0x000000000000791b */ /* 0x003fe20003800000 */
.L_x_6138:
[----:B------:R-:W-:Y:S05]  /*22ce0*/  BSYNC B1 ;  /* 0x0000000000017941 */ /* 0x000fea0003800000 */
.L_x_6137:
        /* <DEDUP_REMOVED lines=8> */
.L_x_6139:
[----:B------:R-:W-:Y:S02]  /*22d70*/  IMAD.MOV.U32 R13, RZ, RZ, R80 ;  /* 0x000000ffff0d7224 */ /* 0x000fe400078e0050 */
[----:B------:R-:W-:-:S07]  /*22d80*/  IMAD.MOV.U32 R3, RZ, RZ, R14 ;  /* 0x000000ffff037224 */ /* 0x000fce00078e000e */
[----:B------:R-:W-:Y:S05]  /*22d90*/  WARPSYNC.COLLECTIVE R15, `(.L_x_6140) ;  /* 0x000000000f087348 */ /* 0x000fea0003c00000 */
[----:B------:R0:W1:Y:S02]  /*22da0*/  SHFL.IDX P6, R14, R13, R12, R11 ;  /* 0x0000000c0d0e7389 */ /* 0x00006400000c000b */
[----:B01----:R-:W-:Y:S01]  /*22db0*/  ENDCOLLECTIVE ;  /* 0x000000000000791b */ /* 0x003fe20003800000 */
.L_x_6140:
[----:B------:R-:W-:Y:S02]  /*22dc0*/  IMAD.MOV.U32 R13, RZ, RZ, R30 ;  /* 0x000000ffff0d7224 */ /* 0x000fe400078e001e */
[----:B------:R-:W-:-:S07]  /*22dd0*/  IMAD.MOV.U32 R7, RZ, RZ, R14 ;  /* 0x000000ffff077224 */ /* 0x000fce00078e000e */
[----:B------:R-:W-:Y:S05]  /*22de0*/  WARPSYNC.COLLECTIVE R15, `(.L_x_6141) ;  /* 0x000000000f087348 */ /* 0x000fea0003c00000 */
[----:B------:R0:W1:Y:S02]  /*22df0*/  SHFL.IDX P6, R14, R13, R12, R11 ;  /* 0x0000000c0d0e7389 */ /* 0x00006400000c000b */
[----:B01----:R-:W-:Y:S01]  /*22e00*/  ENDCOLLECTIVE ;  /* 0x000000000000791b */ /* 0x003fe20003800000 */
.L_x_6141:
[----:B------:R-:W-:Y:S01]  /*22e10*/  IMAD.MOV.U32 R8, RZ, RZ, R14 ;  /* 0x000000ffff087224 */ /* 0x000fe200078e000e */
[----:B------:R-:W-:Y:S06]  /*22e20*/  BRA `(.L_x_6142) ;  /* 0xfffffe6000307947 */ /* 0x000fec000383ffff */
.L_x_5847:
        /* <DEDUP_REMOVED lines=8> */
.L_x_6144:
[----:B------:R-:W-:Y:S05]  /*22eb0*/  BSYNC B1 ;  /* 0x0000000000017941 */ /* 0x000fea0003800000 */
.L_x_6143:
        /* <DEDUP_REMOVED lines=8> */
.L_x_6145:
[----:B------:R-:W-:Y:S02]  /*22f40*/  IMAD.MOV.U32 R13, RZ, RZ, R80 ;  /* 0x000000ffff0d7224 */ /* 0x000fe400078e0050 */
[----:B------:R-:W-:-:S07]  /*22f50*/  IMAD.MOV.U32 R3, RZ, RZ, R14 ;  /* 0x000000ffff037224 */ /* 0x000fce00078e000e */
[----:B------:R-:W-:Y:S05]  /*22f60*/  WARPSYNC.COLLECTIVE R15, `(.L_x_6146) ;  /* 0x000000000f087348 */ /* 0x000fea0003c00000 */
[----:B------:R0:W1:Y:S02]  /*22f70*/  SHFL.IDX P6, R14, R13, R12, R11 ;  /* 0x0000000c0d0e7389 */ /* 0x00006400000c000b */
[----:B01----:R-:W-:Y:S01]  /*22f80*/  ENDCOLLECTIVE ;  /* 0x000000000000791b */ /* 0x003fe20003800000 */
.L_x_6146:
[----:B------:R-:W-:Y:S02]  /*22f90*/  IMAD.MOV.U32 R13, RZ, RZ, R30 ;  /* 0x000000ffff0d7224 */ /* 0x000fe400078e001e */
[----:B------:R-:W-:-:S07]  /*22fa0*/  IMAD.MOV.U32 R7, RZ, RZ, R14 ;  /* 0x000000ffff077224 */ /* 0x000fce00078e000e */
[----:B------:R-:W-:Y:S05]  /*22fb0*/  WARPSYNC.COLLECTIVE R15, `(.L_x_6147) ;  /* 0x000000000f087348 */ /* 0x000fea0003c00000 */
[----:B------:R0:W1:Y:S02]  /*22fc0*/  SHFL.IDX P6, R14, R13, R12, R11 ;  /* 0x0000000c0d0e7389 */ /* 0x00006400000c000b */
[----:B01----:R-:W-:Y:S01]  /*22fd0*/  ENDCOLLECTIVE ;  /* 0x000000000000791b */ /* 0x003fe20003800000 */
.L_x_6147:
[----:B------:R-:W-:Y:S01]  /*22fe0*/  IMAD.MOV.U32 R30, RZ, RZ, R14 ;  /* 0x000000ffff1e7224 */ /* 0x000fe200078e000e */
[----:B------:R-:W-:Y:S06]  /*22ff0*/  BRA `(.L_x_6148) ;  /* 0xfffffe60008c7947 */ /* 0x000fec000383ffff */
.L_x_5851:
[----:B0-----:R0:W1:Y:S02]  /*23000*/  SYNCS.PHASECHK.TRANS64.TRYWAIT P0, [R2+URZ+0x28c00], R35 ;  /* 0x028c0023020075a7 */ /* 0x001064000800017f */
[----:B-1----:R-:W-:Y:S05]  /*23010*/  @!P0 NANOSLEEP.SYNCS 0x989680 ;  /* 0x009896800000895d */ /* 0x002fea0003900000 */
[----:B------:R-:W1:Y:S02]  /*23020*/  @!P0 SYNCS.PHASECHK.TRANS64 P0, [R2+URZ+0x28c00], R35 ;  /* 0x028c0023020085a7 */ /* 0x000e64000800007f */
[----:B-1----:R-:W-:Y:S05]  /*23030*/  @!P0 BRA `(.L_x_5851) ;  /* 0xfffffffc00f08947 */ /* 0x002fea000383ffff */
[----:B------:R-:W-:Y:S05]  /*23040*/  BRA `(.L_x_6149) ;  /* 0xfffffe6400807947 */ /* 0x000fea000383ffff */
.L_x_5859:
[----:B------:R-:W1:Y:S01]  /*23050*/  LDC R39, c[0x0][0x3f4] ;  /* 0x0000fd00ff277b82 */ /* 0x000e620000000800 */
[----:B------:R-:W-:Y:S01]  /*23060*/  BSSY B1, `(.L_x_6150) ;  /* 0x0000008000017945 */ /* 0x000fe20003800000 */
[----:B------:R-:W-:Y:S02]  /*23070*/  IMAD.MOV.U32 R13, RZ, RZ, R27 ;  /* 0x000000ffff0d7224 */ /* 0x000fe400078e001b */
[----:B------:R-:W-:Y:S02]  /*23080*/  IMAD.MOV.U32 R12, RZ, RZ, RZ ;  /* 0x000000ffff0c7224 */ /* 0x000fe400078e00ff */
[----:B0-----:R-:W-:Y:S02]  /*23090*/  IMAD.MOV.U32 R11, RZ, RZ, 0x1c1f ;  /* 0x00001c1fff0b7424 */ /* 0x001fe400078e00ff */
[----:B------:R-:W-:-:S07]  /*230a0*/  IMAD.MOV.U32 R15, RZ, RZ, -0x1 ;  /* 0xffffffffff0f7424 */ /* 0x000fce00078e00ff */
[----:B-1-3--:R-:W-:Y:S05]  /*230b0*/  WARPSYNC.COLLECTIVE R15, `(.L_x_6151) ;  /* 0x000000000f087348 */ /* 0x00afea0003c00000 */
[----:B------:R0:W2:Y:S02]  /*230c0*/  SHFL.IDX P6, R14, R13, R12, R11 ;  /* 0x0000000c0d0e7389 */ /* 0x0000a400000c000b */
[----:B0123--:R-:W-:Y:S01]  /*230d0*/  ENDCOLLECTIVE ;  /* 0x000000000000791b */ /* 0x00ffe20003800000 */
.L_x_6151:
[----:B------:R-:W-:Y:S05]  /*230e0*/  BSYNC B1 ;  /* 0x0000000000017941 */ /* 0x000fea0003800000 */
.L_x_6150:
[----:B------:R-:W-:Y:S01]  /*230f0*/  IMAD.MOV.U32 R13, RZ, RZ, R26 ;  /* 0x000000ffff0d7224 */ /* 0x000fe200078e001a */
[----:B------:R-:W-:Y:S01]  /*23100*/  ISETP.GE.AND P0, PT, R18, R39, PT ;  /* 0x000000271200720c */ /* 0x000fe20003f06270 */
[----:B------:R-:W-:Y:S02]  /*23110*/  IMAD.MOV.U32 R12, RZ, RZ, RZ ;  /* 0x000000ffff0c7224 */ /* 0x000fe400078e00ff */
[----:B------:R-:W-:Y:S02]  /*23120*/  IMAD.MOV.U32 R11, RZ, RZ, 0x1c1f ;  /* 0x00001c1fff0b7424 */ /* 0x000fe400078e00ff */
[----:B------:R-:W-:Y:S02]  /*23130*/  IMAD.MOV.U32 R15, RZ, RZ, -0x1 ;  /* 0xffffffffff0f7424 */ /* 0x000fe400078e00ff */
[----:B------:R-:W-:Y:S02]  /*23140*/  IMAD.MOV.U32 R0, RZ, RZ, R14 ;  /* 0x000000ffff007224 */ /* 0x000fe400078e000e */
[----:B------:R-:W-:-:S07]  /*23150*/  IMAD R3, R23, R6, RZ ;  /* 0x0000000617037224 */ /* 0x000fce00078e02ff */
[----:B------:R-:W-:Y:S05]  /*23160*/  WARPSYNC.COLLECTIVE R15, `(.L_x_6152) ;  /* 0x000000000f087348 */ /* 0x000fea0003c00000 */
[----:B------:R0:W1:Y:S02]  /*23170*/  SHFL.IDX P6, R14, R13, R12, R11 ;  /* 0x0000000c0d0e7389 */ /* 0x00006400000c000b */
[----:B01----:R-:W-:Y:S01]  /*23180*/  ENDCOLLECTIVE ;  /* 0x000000000000791b */ /* 0x003fe20003800000 */
.L_x_6152:
[----:B------:R-:W-:Y:S01]  /*23190*/  ISETP.GE.OR P1, PT, R34, R3, P0 ;  /* 0x000000032200720c */ /* 0x000fe20000726670 */
[----:B------:R-:W-:-:S12]  /*231a0*/  IMAD.MOV.U32 R13, RZ, RZ, R25 ;  /* 0x000000ffff0d7224 */ /* 0x000fd800078e0019 */
[C---:B------:R-:W-:Y:S01]  /*231b0*/  @!P1 IMAD.SHL.U32 R7, R18.reuse, 0x2, RZ ;  /* 0x0000000212079824 */ /* 0x040fe200078e00ff */
[----:B------:R-:W-:Y:S01]  /*231c0*/  @!P1 SHF.L.U64.HI R6, R18, 0x1, R19 ;  /* 0x0000000112069819 */ /* 0x000fe20000010213 */
[----:B------:R-:W-:-:S07]  /*231d0*/  IMAD.MOV.U32 R4, RZ, RZ, R14 ;  /* 0x000000ffff047224 */ /* 0x000fce00078e000e */
[----:B------:R-:W-:Y:S05]  /*231e0*/  WARPSYNC.COLLECTIVE R15, `(.L_x_6153) ;  /* 0x000000000f087348 */ /* 0x000fea0003c00000 */
[----:B------:R0:W1:Y:S02]  /*231f0*/  SHFL.IDX P6, R14, R13, R12, R11 ;  /* 0x0000000c0d0e7389 */ /* 0x00006400000c000b */
[----:B01----:R-:W-:Y:S01]  /*23200*/  ENDCOLLECTIVE ;  /* 0x000000000000791b */ /* 0x003fe20003800000 */
.L_x_6153:
[----:B------:R-:W-:-:S05]  /*23210*/  @!P1 IADD3 R8, P2, R4, R7, RZ ;  /* 0x0000000704089210 */ /* 0x000fca0007f5e0ff */
[----:B------:R-:W-:Y:S02]  /*23220*/  @!P1 IMAD.X R9, R0, 0x1, R6, P2 ;  /* 0x0000000100099824 */ /* 0x000fe400010e0606 */
[----:B------:R-:W-:Y:S02]  /*23230*/  IMAD.MOV.U32 R13, RZ, RZ, R35 ;  /* 0x000000ffff0d7224 */ /* 0x000fe400078e0023 */
[----:B------:R-:W-:-:S07]  /*23240*/  IMAD.MOV.U32 R5, RZ, RZ, R14 ;  /* 0x000000ffff057224 */ /* 0x000fce00078e000e */
[----:B------:R-:W-:Y:S05]  /*23250*/  WARPSYNC.COLLECTIVE R15, `(.L_x_6154) ;  /* 0x000000000f087348 */ /* 0x000fea0003c00000 */
[----:B------:R0:W1:Y:S02]  /*23260*/  SHFL.IDX P6, R14, R13, R12, R11 ;  /* 0x0000000c0d0e7389 */ /* 0x00006400000c000b */
[----:B01----:R-:W-:Y:S01]  /*23270*/  ENDCOLLECTIVE ;  /* 0x000000000000791b */ /* 0x003fe20003800000 */
.L_x_6154:
[----:B------:R-:W2:Y:S01]  /*23280*/  @!P1 LD.E.128 R8, desc[UR42][R8.64] ;  /* 0x0000002a08089980 */ /* 0x000ea2000c101d00 */
[----:B------:R-:W-:-:S05]  /*23290*/  @!P1 IADD3 R4, P2, R14, R7, RZ ;  /* 0x000000070e049210 */ /* 0x000fca0007f5e0ff */
[----:B------:R-:W-:-:S06]  /*232a0*/  @!P1 IMAD.X R5, R5, 0x1, R6, P2 ;  /* 0x0000000105059824 */ /* 0x000fcc00010e0606 */
[----:B------:R-:W5:Y:S01]  /*232b0*/  @!P1 LD.E.128 R4, desc[UR42][R4.64] ;  /* 0x0000002a04049980 */ /* 0x000f62000c101d00 */
[----:B------:R-:W-:Y:S02]  /*232c0*/  CS2R R20, SRZ ;  /* 0x0000000000147805 */ /* 0x000fe4000001ff00 */
[----:B------:R-:W-:Y:S01]  /*232d0*/  CS2R R28, SRZ ;  /* 0x00000000001c7805 */ /* 0x000fe2000001ff00 */
[----:B------:R-:W-:Y:S01]  /*232e0*/  IMAD.MOV.U32 R13, RZ, RZ, R27 ;  /* 0x000000ffff0d7224 */ /* 0x000fe200078e001b */
[----:B------:R-:W-:Y:S02]  /*232f0*/  CS2R R30, SRZ ;  /* 0x00000000001e7805 */ /* 0x000fe4000001ff00 */
[----:B------:R-:W-:Y:S01]  /*23300*/  CS2R R32, SRZ ;  /* 0x0000000000207805 */ /* 0x000fe2000001ff00 */
[----:B--2---:R-:W-:Y:S02]  /*23310*/  @!P1 IMAD.MOV.U32 R21, RZ, RZ, R9 ;  /* 0x000000ffff159224 */ /* 0x004fe400078e0009 */
[----:B------:R-:W-:-:S02]  /*23320*/  @!P1 IMAD.MOV.U32 R29, RZ, RZ, R11 ;  /* 0x000000ffff1d9224 */ /* 0x000fc400078e000b */
[----:B------:R-:W-:Y:S02]  /*23330*/  IMAD.MOV.U32 R12, RZ, RZ, R21 ;  /* 0x000000ffff0c7224 */ /* 0x000fe400078e0015 */
[----:B------:R-:W-:Y:S02]  /*23340*/  IMAD.MOV.U32 R11, RZ, RZ, 0x1c1f ;  /* 0x00001c1fff0b7424 */ /* 0x000fe400078e00ff */
[----:B------:R-:W-:Y:S01]  /*23350*/  @!P1 IMAD.MOV.U32 R20, RZ, RZ, R8 ;  /* 0x000000ffff149224 */ /* 0x000fe200078e0008 */
[----:B------:R-:W-:Y:S01]  /*23360*/  PRMT R42, R12, 0x7610, R42 ;  /* 0x000076100c2a7816 */ /* 0x000fe2000000002a */
[----:B------:R-:W-:Y:S02]  /*23370*/  IMAD.MOV.U32 R12, RZ, RZ, 0x1 ;  /* 0x00000001ff0c7424 */ /* 0x000fe400078e00ff */
[----:B------:R-:W-:Y:S02]  /*23380*/  IMAD.MOV.U32 R0, RZ, RZ, R20 ;  /* 0x000000ffff007224 */ /* 0x000fe400078e0014 */
[----:B------:R-:W-:-:S07]  /*23390*/  @!P1 IMAD.MOV.U32 R28, RZ, RZ, R10 ;  /* 0x000000ffff1c9224 */ /* 0x000fce00078e000a */
[----:B-----5:R-:W-:Y:S05]  /*233a0*/  WARPSYNC.COLLECTIVE R15, `(.L_x_6155) ;  /* 0x000000000f087348 */ /* 0x020fea0003c00000 */
[----:B------:R0:W1:Y:S02]  /*233b0*/  SHFL.IDX P6, R14, R13, R12, R11 ;  /* 0x0000000c0d0e7389 */ /* 0x00006400000c000b */
[----:B01---5:R-:W-:Y:S01]  /*233c0*/  ENDCOLLECTIVE ;  /* 0x000000000000791b */ /* 0x023fe20003800000 */
.L_x_6155:
[----:B------:R-:W-:Y:S01]  /*233d0*/  IMAD.MOV.U32 R9, RZ, RZ, R29 ;  /* 0x000000ffff097224 */ /* 0x000fe200078e001d */
[----:B------:R-:W-:Y:S01]  /*233e0*/  PRMT R36, R36, 0x5410, R0 ;  /* 0x0000541024247816 */ /* 0x000fe20000000000 */
[----:B------:R-:W-:Y:S02]  /*233f0*/  IMAD.MOV.U32 R8, RZ, RZ, R28 ;  /* 0x000000ffff087224 */ /* 0x000fe400078e001c */
[----:B------:R-:W-:Y:S01]  /*23400*/  @!P1 IMAD.MOV.U32 R30, RZ, RZ, R4 ;  /* 0x000000ffff1e9224 */ /* 0x000fe200078e0004 */
[----:B------:R-:W-:Y:S01]  /*23410*/  PRMT R37, R9, 0x7610, R37 ;  /* 0x0000761009257816 */ /* 0x000fe20000000025 */
[----:B------:R-:W-:Y:S01]  /*23420*/  @!P1 IMAD.MOV.U32 R31, RZ, RZ, R5 ;  /* 0x000000ffff1f9224 */ /* 0x000fe200078e0005 */
[----:B------:R-:W-:Y:S01]  /*23430*/  PRMT R36, R8, 0x7610, R36 ;  /* 0x0000761008247816 */ /* 0x000fe20000000024 */
[----:B------:R-:W-:Y:S02]  /*23440*/  @!P1 IMAD.MOV.U32 R32, RZ, RZ, R6 ;  /* 0x000000ffff209224 */ /* 0x000fe400078e0006 */
[----:B------:R-:W-:-:S02]  /*23450*/  @!P1 IMAD.MOV.U32 R33, RZ, RZ, R7 ;  /* 0x000000ffff219224 */ /* 0x000fc400078e0007 */
[----:B------:R-:W-:Y:S02]  /*23460*/  IMAD.MOV.U32 R13, RZ, RZ, R26 ;  /* 0x000000ffff0d7224 */ /* 0x000fe400078e001a */
[----:B------:R-:W-:Y:S02]  /*23470*/  IMAD.MOV.U32 R4, RZ, RZ, R30 ;  /* 0x000000ffff047224 */ /* 0x000fe400078e001e */
[----:B------:R-:W-:Y:S02]  /*23480*/  IMAD.MOV.U32 R5, RZ, RZ, R31 ;  /* 0x000000ffff057224 */ /* 0x000fe400078e001f */
[----:B------:R-:W-:Y:S02]  /*23490*/  IMAD.MOV.U32 R6, RZ, RZ, R32 ;  /* 0x000000ffff067224 */ /* 0x000fe400078e0020 */
[----:B------:R-:W-:Y:S01]  /*234a0*/  IMAD.MOV.U32 R7, RZ, RZ, R33 ;  /* 0x000000ffff077224 */ /* 0x000fe200078e0021 */
[----:B------:R-:W-:Y:S01]  /*234b0*/  PRMT R42, R42, 0x5410, R5 ;  /* 0x000054102a2a7816 */ /* 0x000fe20000000005 */
[----:B------:R-:W-:Y:S01]  /*234c0*/  IMAD.MOV.U32 R0, RZ, RZ, R14 ;  /* 0x000000ffff007224 */ /* 0x000fe200078e000e */
[----:B------:R-:W-:-:S07]  /*234d0*/  PRMT R40, R6, 0x5410, R4 ;  /* 0x0000541006287816 */ /* 0x000fce0000000004 */
[----:B------:R-:W-:Y:S05]  /*234e0*/  WARPSYNC.COLLECTIVE R15, `(.L_x_6156) ;  /* 0x000000000f087348 */ /* 0x000fea0003c00000 */
[----:B------:R0:W1:Y:S02]  /*234f0*/  SHFL.IDX P6, R14, R13, R12, R11 ;  /* 0x0000000c0d0e7389 */ /* 0x00006400000c000b */
[----:B01----:R-:W-:Y:S01]  /*23500*/  ENDCOLLECTIVE ;  /* 0x000000000000791b */ /* 0x003fe20003800000 */
.L_x_6156:
[----:B------:R-:W-:Y:S02]  /*23510*/  PRMT R43, R43, 0x5410, R7 ;  /* 0x000054102b2b7816 */ /* 0x000fe40000000007 */
[----:B------:R-:W-:Y:S01]  /*23520*/  CS2R R4, SRZ ;  /* 0x0000000000047805 */ /* 0x000fe2000001ff00 */
[----:B------:R-:W-:Y:S02]  /*23530*/  IMAD.MOV.U32 R13, RZ, RZ, R25 ;  /* 0x000000ffff0d7224 */ /* 0x000fe400078e0019 */
[----:B------:R-:W-:-:S07]  /*23540*/  IMAD.MOV.U32 R24, RZ, RZ, R14 ;  /* 0x000000ffff187224 */ /* 0x000fce00078e000e */
[----:B------:R-:W-:Y:S05]  /*23550*/  WARPSYNC.COLLECTIVE R15, `(.L_x_6157) ;  /* 0x000000000f087348 */ /* 0x000fea0003c00000 */
[----:B------:R0:W1:Y:S02]  /*23560*/  SHFL.IDX P6, R14, R13, R12, R11 ;  /* 0x0000000c0d0e7389 */ /* 0x00006400000c000b */
[----:B01----:R-:W-:Y:S01]  /*23570*/  ENDCOLLECTIVE ;  /* 0x000000000000791b */ /* 0x003fe20003800000 */
.L_x_6157:
[----:B------:R-:W-:Y:S02]  /*23580*/  IMAD.MOV.U32 R13, RZ, RZ, R35 ;  /* 0x000000ffff0d7224 */ /* 0x000fe400078e0023 */
[----:B------:R-:W-:-:S07]  /*23590*/  IMAD.MOV.U32 R25, RZ, RZ, R14 ;  /* 0x000000ffff197224 */ /* 0x000fce00078e000e */
[----:B------:R-:W-:Y:S05]  /*235a0*/  WARPSYNC.COLLECTIVE R15, `(.L_x_6158) ;  /* 0x000000000f087348 */ /* 0x000fea0003c00000 */
[----:B------:R0:W1:Y:S02]  /*235b0*/  SHFL.IDX P6, R14, R13, R12, R11 ;  /* 0x0000000c0d0e7389 */ /* 0x00006400000c000b */
[----:B01----:R-:W-:Y:S01]  /*235c0*/  ENDCOLLECTIVE ;  /* 0x000000000000791b */ /* 0x003fe20003800000 */
.L_x_6158:
[----:B------:R-:W-:Y:S05]  /*235d0*/  BRA `(.L_x_6159) ;  /* 0xfffffe7000a47947 */ /* 0x000fea000383ffff */
.L_x_5863:
[----:B0-----:R0:W1:Y:S02]  /*235e0*/  SYNCS.PHASECHK.TRANS64.TRYWAIT P1, [R2+URZ+0x28c00], R13 ;  /* 0x028c000d020075a7 */ /* 0x001064000802017f */
[----:B-1----:R-:W-:Y:S05]  /*235f0*/  @!P1 NANOSLEEP.SYNCS 0x989680 ;  /* 0x009896800000995d */ /* 0x002fea0003900000 */
[----:B------:R-:W1:Y:S02]  /*23600*/  @!P1 SYNCS.PHASECHK.TRANS64 P1, [R2+URZ+0x28c00], R13 ;  /* 0x028c000d020095a7 */ /* 0x000e64000802007f */
[----:B-1----:R-:W-:Y:S05]  /*23610*/  @!P1 BRA `(.L_x_5863) ;  /* 0xfffffffc00f09947 */ /* 0x002fea000383ffff */
[----:B------:R-:W-:Y:S05]  /*23620*/  BRA `(.L_x_6160) ;  /* 0xfffffe7400447947 */ /* 0x000fea000383ffff */
.L_x_5869:
[----:B--2---:R2:W3:Y:S02]  /*23630*/  SYNCS.PHASECHK.TRANS64.TRYWAIT P1, [R15+URZ+0x28c30], R56 ;  /* 0x028c30380f0075a7 */ /* 0x0044e4000802017f */
[----:B---3--:R-:W-:Y:S05]  /*23640*/  @!P1 NANOSLEEP.SYNCS 0x989680 ;  /* 0x009896800000995d */ /* 0x008fea0003900000 */
[----:B------:R-:W3:Y:S02]  /*23650*/  @!P1 SYNCS.PHASECHK.TRANS64 P1, [R15+URZ+0x28c30], R56 ;  /* 0x028c30380f0095a7 */ /* 0x000ee4000802007f */
[----:B---3--:R-:W-:Y:S05]  /*23660*/  @!P1 BRA `(.L_x_5869) ;  /* 0xfffffffc00f09947 */ /* 0x008fea000383ffff */
[----:B------:R-:W-:Y:S05]  /*23670*/  BRA `(.L_x_5868) ;  /* 0xfffffe8000fc7947 */ /* 0x000fea000383ffff */
.L_x_5883:
[----:B--2---:R2:W3:Y:S02]  /*23680*/  SYNCS.PHASECHK.TRANS64.TRYWAIT P1, [R15+URZ+0x28c50], R56 ;  /* 0x028c50380f0075a7 */ /* 0x0044e4000802017f */
[----:B---3--:R-:W-:Y:S05]  /*23690*/  @!P1 NANOSLEEP.SYNCS 0x989680 ;  /* 0x009896800000995d */ /* 0x008fea0003900000 */
[----:B------:R-:W3:Y:S02]  /*236a0*/  @!P1 SYNCS.PHASECHK.TRANS64 P1, [R15+URZ+0x28c50], R56 ;  /* 0x028c50380f0095a7 */ /* 0x000ee4000802007f */
[----:B---3--:R-:W-:Y:S05]  /*236b0*/  @!P1 BRA `(.L_x_5883) ;  /* 0xfffffffc00f09947 */ /* 0x008fea000383ffff */
[----:B------:R-:W-:Y:S05]  /*236c0*/  BRA `(.L_x_5882) ;  /* 0xfffffe9c00cc7947 */ /* 0x000fea000383ffff */
.L_x_5896:
[----:B-1----:R1:W2:Y:S02]  /*236d0*/  SYNCS.PHASECHK.TRANS64.TRYWAIT P1, [R209+URZ+0x28c30], R210 ;  /* 0x028c30d2d10075a7 */ /* 0x0022a4000802017f */
[----:B--2---:R-:W-:Y:S05]  /*236e0*/  @!P1 NANOSLEEP.SYNCS 0x989680 ;  /* 0x009896800000995d */ /* 0x004fea0003900000 */
[----:B------:R-:W2:Y:S02]  /*236f0*/  @!P1 SYNCS.PHASECHK.TRANS64 P1, [R209+URZ+0x28c30], R210 ;  /* 0x028c30d2d10095a7 */ /* 0x000ea4000802007f */
[----:B--2---:R-:W-:Y:S05]  /*23700*/  @!P1 BRA `(.L_x_5896) ;  /* 0xfffffffc00f09947 */ /* 0x004fea000383ffff */
[----:B------:R-:W-:Y:S05]  /*23710*/  BRA `(.L_x_5895) ;  /* 0xfffffea400547947 */ /* 0x000fea000383ffff */
.L_x_5910:
[----:B---3--:R3:W4:Y:S02]  /*23720*/  SYNCS.PHASECHK.TRANS64.TRYWAIT P1, [R209+URZ+0x28c50], R210 ;  /* 0x028c50d2d10075a7 */ /* 0x008724000802017f */
[----:B----4-:R-:W-:Y:S05]  /*23730*/  @!P1 NANOSLEEP.SYNCS 0x989680 ;  /* 0x009896800000995d */ /* 0x010fea0003900000 */
[----:B------:R-:W4:Y:S02]  /*23740*/  @!P1 SYNCS.PHASECHK.TRANS64 P1, [R209+URZ+0x28c50], R210 ;  /* 0x028c50d2d10095a7 */ /* 0x000f24000802007f */
[----:B----4-:R-:W-:Y:S05]  /*23750*/  @!P1 BRA `(.L_x_5910) ;  /* 0xfffffffc00f09947 */ /* 0x010fea000383ffff */
[----:B------:R-:W-:Y:S05]  /*23760*/  BRA `(.L_x_5909) ;  /* 0xfffffec400dc7947 */ /* 0x000fea000383ffff */
.L_x_5924:
[----:B-1----:R1:W2:Y:S02]  /*23770*/  SYNCS.PHASECHK.TRANS64.TRYWAIT P2, [R15+URZ+0x28c30], R203 ;  /* 0x028c30cb0f0075a7 */ /* 0x0022a4000804017f */
[----:B--2---:R-:W-:Y:S05]  /*23780*/  @!P2 NANOSLEEP.SYNCS 0x989680 ;  /* 0x009896800000a95d */ /* 0x004fea0003900000 */
[----:B------:R-:W2:Y:S02]  /*23790*/  @!P2 SYNCS.PHASECHK.TRANS64 P2, [R15+URZ+0x28c30], R203 ;  /* 0x028c30cb0f00a5a7 */ /* 0x000ea4000804007f */
[----:B--2---:R-:W-:Y:S05]  /*237a0*/  @!P2 BRA `(.L_x_5924) ;  /* 0xfffffffc00f0a947 */ /* 0x004fea000383ffff */
[----:B------:R-:W-:Y:S05]  /*237b0*/  BRA `(.L_x_5923) ;  /* 0xfffffecc00a87947 */ /* 0x000fea000383ffff */
.L_x_5930:
[----:B----4-:R4:W0:Y:S02]  /*237c0*/  SYNCS.PHASECHK.TRANS64.TRYWAIT P2, [R15+URZ+0x28c50], R203 ;  /* 0x028c50cb0f0075a7 */ /* 0x010824000804017f */
[----:B0-----:R-:W-:Y:S05]  /*237d0*/  @!P2 NANOSLEEP.SYNCS 0x989680 ;  /* 0x009896800000a95d */ /* 0x001fea0003900000 */
[----:B------:R-:W0:Y:S02]  /*237e0*/  @!P2 SYNCS.PHASECHK.TRANS64 P2, [R15+URZ+0x28c50], R203 ;  /* 0x028c50cb0f00a5a7 */ /* 0x000e24000804007f */
[----:B0-----:R-:W-:Y:S05]  /*237f0*/  @!P2 BRA `(.L_x_5930) ;  /* 0xfffffffc00f0a947 */ /* 0x001fea000383ffff */
[----:B------:R-:W-:Y:S05]  /*23800*/  BRA `(.L_x_5929) ;  /* 0xfffffee400087947 */ /* 0x000fea000383ffff */
.L_x_5939:
[----:B-1----:R1:W2:Y:S02]  /*23810*/  SYNCS.PHASECHK.TRANS64.TRYWAIT P1, [R20+URZ+0x28c30], R202 ;  /* 0x028c30ca140075a7 */ /* 0x0022a4000802017f */
[----:B--2---:R-:W-:Y:S05]  /*23820*/  @!P1 NANOSLEEP.SYNCS 0x989680 ;  /* 0x009896800000995d */ /* 0x004fea0003900000 */
[----:B------:R-:W2:Y:S02]  /*23830*/  @!P1 SYNCS.PHASECHK.TRANS64 P1, [R20+URZ+0x28c30], R202 ;  /* 0x028c30ca140095a7 */ /* 0x000ea4000802007f */
[----:B--2---:R-:W-:Y:S05]  /*23840*/  @!P1 BRA `(.L_x_5939) ;  /* 0xfffffffc00f09947 */ /* 0x004fea000383ffff */
[----:B------:R-:W-:Y:S05]  /*23850*/  BRA `(.L_x_5938) ;  /* 0xfffffee800207947 */ /* 0x000fea000383ffff */
.L_x_5953:
[----:B-1----:R1:W2:Y:S02]  /*23860*/  SYNCS.PHASECHK.TRANS64.TRYWAIT P1, [R20+URZ+0x28c50], R202 ;  /* 0x028c50ca140075a7 */ /* 0x0022a4000802017f */
[----:B--2---:R-:W-:Y:S05]  /*23870*/  @!P1 NANOSLEEP.SYNCS 0x989680 ;  /* 0x009896800000995d */ /* 0x004fea0003900000 */
[----:B------:R-:W2:Y:S02]  /*23880*/  @!P1 SYNCS.PHASECHK.TRANS64 P1, [R20+URZ+0x28c50], R202 ;  /* 0x028c50ca140095a7 */ /* 0x000ea4000802007f */
[----:B--2---:R-:W-:Y:S05]  /*23890*/  @!P1 BRA `(.L_x_5953) ;  /* 0xfffffffc00f09947 */ /* 0x004fea000383ffff */
[----:B------:R-:W-:Y:S05]  /*238a0*/  BRA `(.L_x_5952) ;  /* 0xffffff0800307947 */ /* 0x000fea000383ffff */
.L_x_5997:
[----:B------:R-:W0:Y:S01]  /*238b0*/  S2R R13, SR_TID.X ;  /* 0x00000000000d7919 */ /* 0x000e220000002100 */
[----:B------:R-:W-:Y:S01]  /*238c0*/  BSSY B1, `(.L_x_6161) ;  /* 0x0000009000017945 */ /* 0x000fe20003800000 */
[----:B------:R-:W-:Y:S02]  /*238d0*/  IMAD.MOV.U32 R12, RZ, RZ, RZ ;  /* 0x000000ffff0c7224 */ /* 0x000fe400078e00ff */
[----:B------:R-:W-:Y:S02]  /*238e0*/  IMAD.MOV.U32 R11, RZ, RZ, 0x1f ;  /* 0x0000001fff0b7424 */ /* 0x000fe400078e00ff */
[----:B------:R-:W-:Y:S01]  /*238f0*/  IMAD.MOV.U32 R15, RZ, RZ, -0x1 ;  /* 0xffffffffff0f7424 */ /* 0x000fe200078e00ff */
[----:B0-----:R-:W-:-:S04]  /*23900*/  SHF.R.U32.HI R13, RZ, 0x5, R13 ;  /* 0x00000005ff0d7819 */ /* 0x001fc8000001160d */
[----:B------:R-:W-:-:S07]  /*23910*/  LOP3.LUT R13, R13, 0x3, RZ, 0xc0, !PT ;  /* 0x000000030d0d7812 */ /* 0x000fce00078ec0ff */
[----:B-1----:R-:W-:Y:S05]  /*23920*/  WARPSYNC.COLLECTIVE R15, `(.L_x_6162) ;  /* 0x000000000f087348 */ /* 0x002fea0003c00000 */
[----:B-1----:R0:W1:Y:S02]  /*23930*/  SHFL.IDX P6, R14, R13, R12, R11 ;  /* 0x0000000c0d0e7389 */ /* 0x00206400000c000b */
[----:B01----:R-:W-:Y:S01]  /*23940*/  ENDCOLLECTIVE ;  /* 0x000000000000791b */ /* 0x003fe20003800000 */
.L_x_6162:
[----:B------:R-:W-:Y:S05]  /*23950*/  BSYNC B1 ;  /* 0x0000000000017941 */ /* 0x000fea0003800000 */
.L_x_6161:
[----:B------:R-:W-:Y:S05]  /*23960*/  BRA `(.L_x_6163) ;  /* 0xffffff8000d07947 */ /* 0x000fea000383ffff */
.L_x_5999:
[----:B------:R-:W-:Y:S01]  /*23970*/  BSSY B1, `(.L_x_6164) ;  /* 0x0000006000017945 */ /* 0x000fe20003800000 */
[----:B------:R-:W-:-:S07]  /*23980*/  IMAD.MOV.U32 R15, RZ, RZ, -0x1 ;  /* 0xffffffffff0f7424 */ /* 0x000fce00078e00ff */
[----:B0-----:R-:W-:Y:S05]  /*23990*/  WARPSYNC.COLLECTIVE R15, `(.L_x_6165) ;  /* 0x000000000f0c7348 */ /* 0x001fea0003c00000 */
[----:B------:R-:W-:Y:S02]  /*239a0*/  ELECT P6, UR62, PT ;  /* 0x00000000003e782f */ /* 0x000fe400038c0000 */
[----:B------:R-:W-:Y:S01]  /*239b0*/  MOV R14, UR62 ;  /* 0x0000003e000e7c02 */ /* 0x000fe20008000f00 */
[----:B0-----:R-:W-:Y:S10]  /*239c0*/  ENDCOLLECTIVE ;  /* 0x000000000000791b */ /* 0x001ff40003800000 */
.L_x_6165:
[----:B------:R-:W-:Y:S05]  /*239d0*/  BSYNC B1 ;  /* 0x0000000000017941 */ /* 0x000fea0003800000 */
.L_x_6164:
[----:B------:R-:W-:Y:S05]  /*239e0*/  BRA `(.L_x_5998) ;  /* 0xffffff8000c87947 */ /* 0x000fea000383ffff */
.L_x_6001:
[----:B0-----:R0:W1:Y:S02]  /*239f0*/  SYNCS.PHASECHK.TRANS64.TRYWAIT P0, [R18+URZ+0x28c20], R2 ;  /* 0x028c2002120075a7 */ /* 0x001064000800017f */
[----:B-1----:R-:W-:Y:S05]  /*23a00*/  @!P0 NANOSLEEP.SYNCS 0x989680 ;  /* 0x009896800000895d */ /* 0x002fea0003900000 */
[----:B------:R-:W1:Y:S02]  /*23a10*/  @!P0 SYNCS.PHASECHK.TRANS64 P0, [R18+URZ+0x28c20], R2 ;  /* 0x028c2002120085a7 */ /* 0x000e64000800007f */
[----:B-1----:R-:W-:Y:S05]  /*23a20*/  @!P0 BRA `(.L_x_6001) ;  /* 0xfffffffc00f08947 */ /* 0x002fea000383ffff */
[----:B------:R-:W-:Y:S05]  /*23a30*/  BRA `(.L_x_6166) ;  /* 0xffffff8000d87947 */ /* 0x000fea000383ffff */
.L_x_6005:
[----:B0-----:R0:W1:Y:S02]  /*23a40*/  SYNCS.PHASECHK.TRANS64.TRYWAIT P0, [R11+URZ+0x28ca0], R2 ;  /* 0x028ca0020b0075a7 */ /* 0x001064000800017f */
[----:B-1----:R-:W-:Y:S05]  /*23a50*/  @!P0 NANOSLEEP.SYNCS 0x989680 ;  /* 0x009896800000895d */ /* 0x002fea0003900000 */
[----:B------:R-:W1:Y:S02]  /*23a60*/  @!P0 SYNCS.PHASECHK.TRANS64 P0, [R11+URZ+0x28ca0], R2 ;  /* 0x028ca0020b0085a7 */ /* 0x000e64000800007f */
[----:B-1----:R-:W-:Y:S05]  /*23a70*/  @!P0 BRA `(.L_x_6005) ;  /* 0xfffffffc00f08947 */ /* 0x002fea000383ffff */
[----:B------:R-:W-:Y:S05]  /*23a80*/  BRA `(.L_x_6167) ;  /* 0xffffff8000f07947 */ /* 0x000fea000383ffff */
.L_x_6010:
[----:B-1----:R1:W2:Y:S02]  /*23a90*/  SYNCS.PHASECHK.TRANS64.TRYWAIT P0, [R11+URZ+0x28cc0], R2 ;  /* 0x028cc0020b0075a7 */ /* 0x0022a4000800017f */
[----:B--2---:R-:W-:Y:S05]  /*23aa0*/  @!P0 NANOSLEEP.SYNCS 0x989680 ;  /* 0x009896800000895d */ /* 0x004fea0003900000 */
[----:B------:R-:W2:Y:S02]  /*23ab0*/  @!P0 SYNCS.PHASECHK.TRANS64 P0, [R11+URZ+0x28cc0], R2 ;  /* 0x028cc0020b0085a7 */ /* 0x000ea4000800007f */
[----:B--2---:R-:W-:Y:S05]  /*23ac0*/  @!P0 BRA `(.L_x_6010) ;  /* 0xfffffffc00f08947 */ /* 0x004fea000383ffff */
[----:B------:R-:W-:Y:S05]  /*23ad0*/  BRA `(.L_x_6168) ;  /* 0xffffff84006c7947 */ /* 0x000fea000383ffff */
.L_x_6024:
[----:B0-----:R0:W1:Y:S02]  /*23ae0*/  SYNCS.PHASECHK.TRANS64.TRYWAIT P1, [R11+URZ+0x28ca0], R2 ;  /* 0x028ca0020b0075a7 */ /* 0x001064000802017f */
[----:B-1----:R-:W-:Y:S05]  /*23af0*/  @!P1 NANOSLEEP.SYNCS 0x989680 ;  /* 0x009896800000995d */ /* 0x002fea0003900000 */
[----:B------:R-:W1:Y:S02]  /*23b00*/  @!P1 SYNCS.PHASECHK.TRANS64 P1, [R11+URZ+0x28ca0], R2 ;  /* 0x028ca0020b0095a7 */ /* 0x000e64000802007f */
[----:B-1----:R-:W-:Y:S05]  /*23b10*/  @!P1 BRA `(.L_x_6024) ;  /* 0xfffffffc00f09947 */ /* 0x002fea000383ffff */
[----:B------:R-:W-:Y:S05]  /*23b20*/  BRA `(.L_x_6169) ;  /* 0xffffff8c00d07947 */ /* 0x000fea000383ffff */
.L_x_6029:
[----:B-1----:R1:W2:Y:S02]  /*23b30*/  SYNCS.PHASECHK.TRANS64.TRYWAIT P1, [R11+URZ+0x28cc0], R2 ;  /* 0x028cc0020b0075a7 */ /* 0x0022a4000802017f */
[----:B--2---:R-:W-:Y:S05]  /*23b40*/  @!P1 NANOSLEEP.SYNCS 0x989680 ;  /* 0x009896800000995d */ /* 0x004fea0003900000 */
[----:B------:R-:W2:Y:S02]  /*23b50*/  @!P1 SYNCS.PHASECHK.TRANS64 P1, [R11+URZ+0x28cc0], R2 ;  /* 0x028cc0020b0095a7 */ /* 0x000ea4000802007f */
[----:B--2---:R-:W-:Y:S05]  /*23b60*/  @!P1 BRA `(.L_x_6029) ;  /* 0xfffffffc00f09947 */ /* 0x004fea000383ffff */
[----:B------:R-:W-:Y:S05]  /*23b70*/  BRA `(.L_x_6170) ;  /* 0xffffff9000487947 */ /* 0x000fea000383ffff */
.L_x_6059:
[----:B------:R-:W0:Y:S01]  /*23b80*/  S2R R11, SR_TID.X ;  /* 0x00000000000b7919 */ /* 0x000e220000002100 */
[----:B------:R-:W-:Y:S01]  /*23b90*/  BSSY B0, `(.L_x_6171) ;  /* 0x000000a000007945 */ /* 0x000fe20003800000 */
[----:B------:R-:W-:Y:S02]  /*23ba0*/  IMAD.MOV.U32 R12, RZ, RZ, RZ ;  /* 0x000000ffff0c7224 */ /* 0x000fe400078e00ff */
[----:B------:R-:W-:Y:S01]  /*23bb0*/  IMAD.MOV.U32 R15, RZ, RZ, -0x1 ;  /* 0xffffffffff0f7424 */ /* 0x000fe200078e00ff */
[----:B0-----:R-:W-:-:S04]  /*23bc0*/  SHF.R.U32.HI R11, RZ, 0x5, R11 ;  /* 0x00000005ff0b7819 */ /* 0x001fc8000001160b */
[----:B------:R-:W-:-:S05]  /*23bd0*/  LOP3.LUT R11, R11, 0x3, RZ, 0xc0, !PT ;  /* 0x000000030b0b7812 */ /* 0x000fca00078ec0ff */
[----:B------:R-:W-:Y:S02]  /*23be0*/  IMAD.MOV.U32 R13, RZ, RZ, R11 ;  /* 0x000000ffff0d7224 */ /* 0x000fe400078e000b */
[----:B------:R-:W-:-:S07]  /*23bf0*/  IMAD.MOV.U32 R11, RZ, RZ, 0x1f ;  /* 0x0000001fff0b7424 */ /* 0x000fce00078e00ff */
[----:B-----5:R-:W-:Y:S05]  /*23c00*/  WARPSYNC.COLLECTIVE R15, `(.L_x_6172) ;  /* 0x000000000f087348 */ /* 0x020fea0003c00000 */
[----:B------:R0:W1:Y:S02]  /*23c10*/  SHFL.IDX P6, R14, R13, R12, R11 ;  /* 0x0000000c0d0e7389 */ /* 0x00006400000c000b */
[----:B01---5:R-:W-:Y:S01]  /*23c20*/  ENDCOLLECTIVE ;  /* 0x000000000000791b */ /* 0x023fe20003800000 */
.L_x_6172:
[----:B------:R-:W-:Y:S05]  /*23c30*/  BSYNC B0 ;  /* 0x0000000000007941 */ /* 0x000fea0003800000 */
.L_x_6171:
[----:B------:R-:W-:Y:S05]  /*23c40*/  BRA `(.L_x_6173) ;  /* 0xffffffa800e07947 */ /* 0x000fea000383ffff */
.L_x_6062:
[----:B0-----:R0:W1:Y:S02]  /*23c50*/  SYNCS.PHASECHK.TRANS64.TRYWAIT P0, [R25+URZ+0x28c40], R0 ;  /* 0x028c4000190075a7 */ /* 0x001064000800017f */
[----:B-1----:R-:W-:Y:S05]  /*23c60*/  @!P0 NANOSLEEP.SYNCS 0x989680 ;  /* 0x009896800000895d */ /* 0x002fea0003900000 */
[----:B------:R-:W1:Y:S02]  /*23c70*/  @!P0 SYNCS.PHASECHK.TRANS64 P0, [R25+URZ+0x28c40], R0 ;  /* 0x028c4000190085a7 */ /* 0x000e64000800007f */
[----:B-1----:R-:W-:Y:S05]  /*23c80*/  @!P0 BRA `(.L_x_6062) ;  /* 0xfffffffc00f08947 */ /* 0x002fea000383ffff */
[----:B------:R-:W-:Y:S05]  /*23c90*/  BRA `(.L_x_6174) ;  /* 0xffffffac00187947 */ /* 0x000fea000383ffff */
.L_x_6063:
        /* <DEDUP_REMOVED lines=8> */
.L_x_6176:
[----:B------:R-:W-:Y:S05]  /*23d20*/  BSYNC B0 ;  /* 0x0000000000007941 */ /* 0x000fea0003800000 */
.L_x_6175:
        /* <DEDUP_REMOVED lines=9> */
.L_x_6177:
[----:B------:R-:W-:Y:S02]  /*23dc0*/  IMAD.MOV.U32 R13, RZ, RZ, R5 ;  /* 0x000000ffff0d7224 */ /* 0x000fe400078e0005 */
[----:B------:R-:W-:Y:S02]  /*23dd0*/  IMAD.MOV.U32 R12, RZ, RZ, 0x1 ;  /* 0x00000001ff0c7424 */ /* 0x000fe400078e00ff */
[----:B------:R-:W-:-:S07]  /*23de0*/  IMAD.MOV.U32 R3, RZ, RZ, R14 ;  /* 0x000000ffff037224 */ /* 0x000fce00078e000e */
[----:B------:R-:W-:Y:S05]  /*23df0*/  WARPSYNC.COLLECTIVE R15, `(.L_x_6178) ;  /* 0x000000000f087348 */ /* 0x000fea0003c00000 */
[----:B------:R0:W1:Y:S02]  /*23e00*/  SHFL.IDX P6, R14, R13, R12, R11 ;  /* 0x0000000c0d0e7389 */ /* 0x00006400000c000b */
[----:B01----:R-:W-:Y:S01]  /*23e10*/  ENDCOLLECTIVE ;  /* 0x000000000000791b */ /* 0x003fe20003800000 */
.L_x_6178:
        /* <DEDUP_REMOVED lines=15> */
.L_x_6179:
[----:B------:R-:W-:Y:S02]  /*23f10*/  @P0 IMAD R6, R4, 0x2, R18 ;  /* 0x0000000204060824 */ /* 0x000fe400078e0212 */
[----:B------:R-:W-:Y:S02]  /*23f20*/  IMAD.MOV.U32 R13, RZ, RZ, R5 ;  /* 0x000000ffff0d7224 */ /* 0x000fe400078e0005 */
[----:B------:R-:W-:Y:S02]  /*23f30*/  IMAD.MOV.U32 R12, RZ, RZ, 0x2 ;  /* 0x00000002ff0c7424 */ /* 0x000fe400078e00ff */
[----:B------:R-:W-:-:S07]  /*23f40*/  IMAD.MOV.U32 R3, RZ, RZ, R14 ;  /* 0x000000ffff037224 */ /* 0x000fce00078e000e */
[----:B------:R-:W-:Y:S05]  /*23f50*/  WARPSYNC.COLLECTIVE R15, `(.L_x_6180) ;  /* 0x000000000f087348 */ /* 0x000fea0003c00000 */
[----:B------:R0:W1:Y:S02]  /*23f60*/  SHFL.IDX P6, R14, R13, R12, R11 ;  /* 0x0000000c0d0e7389 */ /* 0x00006400000c000b */
[----:B01----:R-:W-:Y:S01]  /*23f70*/  ENDCOLLECTIVE ;  /* 0x000000000000791b */ /* 0x003fe20003800000 */
.L_x_6180:
        /* <DEDUP_REMOVED lines=15> */
.L_x_6181:
[----:B------:R-:W-:Y:S02]  /*24070*/  @P0 IMAD R6, R4, 0x2, R18 ;  /* 0x0000000204060824 */ /* 0x000fe400078e0212 */
[----:B------:R-:W-:Y:S02]  /*24080*/  IMAD.MOV.U32 R13, RZ, RZ, R5 ;  /* 0x000000ffff0d7224 */ /* 0x000fe400078e0005 */
[----:B------:R-:W-:Y:S02]  /*24090*/  IMAD.MOV.U32 R12, RZ, RZ, 0x3 ;  /* 0x00000003ff0c7424 */ /* 0x000fe400078e00ff */
[----:B------:R-:W-:-:S07]  /*240a0*/  IMAD.MOV.U32 R3, RZ, RZ, R14 ;  /* 0x000000ffff037224 */ /* 0x000fce00078e000e */
[----:B------:R-:W-:Y:S05]  /*240b0*/  WARPSYNC.COLLECTIVE R15, `(.L_x_6182) ;  /* 0x000000000f087348 */ /* 0x000fea0003c00000 */
[----:B------:R0:W1:Y:S02]  /*240c0*/  SHFL.IDX P6, R14, R13, R12, R11 ;  /* 0x0000000c0d0e7389 */ /* 0x00006400000c000b */
[----:B01----:R-:W-:Y:S01]  /*240d0*/  ENDCOLLECTIVE ;  /* 0x000000000000791b */ /* 0x003fe20003800000 */
.L_x_6182:
        /* <DEDUP_REMOVED lines=10> */
.L_x_6183:
[----:B------:R-:W-:Y:S01]  /*24180*/  @!PT LDS RZ, [RZ] ;  /* 0x00000000fffff984 */ /* 0x000fe20000000800 */
[----:B------:R-:W-:Y:S01]  /*24190*/  @!PT LDS RZ, [RZ] ;  /* 0x00000000fffff984 */ /* 0x000fe20000000800 */
[----:B------:R-:W-:Y:S01]  /*241a0*/  @!PT LDS RZ, [RZ] ;  /* 0x00000000fffff984 */ /* 0x000fe20000000800 */
[----:B------:R0:W-:Y:S01]  /*241b0*/  @P0 LDGSTS.E.BYPASS.LTC128B.128 [R6+0x23400], desc[UR42][R2.64], !P2 ;  /* 0x2340000002060fae */ /* 0x0001e2000d101d6a */
[----:B------:R-:W-:Y:S01]  /*241c0*/  IMAD.MOV.U32 R0, RZ, RZ, R14 ;  /* 0x000000ffff007224 */ /* 0x000fe200078e000e */
[----:B------:R-:W-:Y:S06]  /*241d0*/  BRA `(.L_x_6184) ;  /* 0xffffffa800bc7947 */ /* 0x000fec000383ffff */
.L_x_6068:
        /* <DEDUP_REMOVED lines=9> */
.L_x_6185:
[C---:B------:R-:W-:Y:S01]  /*24270*/  VIADD R6, R31.reuse, 0x10 ;  /* 0x000000101f067836 */ /* 0x040fe20000000000 */
[----:B------:R-:W-:Y:S01]  /*24280*/  ISETP.GE.AND P0, PT, R31, R5, PT ;  /* 0x000000051f00720c */ /* 0x000fe20003f06270 */
[----:B------:R-:W-:Y:S02]  /*24290*/  IMAD.MOV.U32 R13, RZ, RZ, R0 ;  /* 0x000000ffff0d7224 */ /* 0x000fe400078e0000 */
[----:B------:R-:W-:-:S10]  /*242a0*/  IMAD.MOV.U32 R2, RZ, RZ, R14 ;  /* 0x000000ffff027224 */ /* 0x000fd400078e000e */
[----:B------:R-:W-:Y:S05]  /*242b0*/  WARPSYNC.COLLECTIVE R15, `(.L_x_6186) ;  /* 0x000000000f087348 */ /* 0x000fea0003c00000 */
[----:B------:R0:W1:Y:S02]  /*242c0*/  SHFL.IDX P6, R14, R13, R12, R11 ;  /* 0x0000000c0d0e7389 */ /* 0x00006400000c000b */
[----:B01----:R-:W-:Y:S01]  /*242d0*/  ENDCOLLECTIVE ;  /* 0x000000000000791b */ /* 0x003fe20003800000 */
.L_x_6186:
[----:B------:R-:W-:Y:S02]  /*242e0*/  IMAD.MOV.U32 R13, RZ, RZ, R4 ;  /* 0x000000ffff0d7224 */ /* 0x000fe400078e0004 */
[----:B------:R-:W-:Y:S02]  /*242f0*/  IMAD.MOV.U32 R12, RZ, RZ, 0x1 ;  /* 0x00000001ff0c7424 */ /* 0x000fe400078e00ff */
[----:B------:R-:W-:-:S07]  /*24300*/  IMAD.MOV.U32 R3, RZ, RZ, R14 ;  /* 0x000000ffff037224 */ /* 0x000fce00078e000e */
[----:B------:R-:W-:Y:S05]  /*24310*/  WARPSYNC.COLLECTIVE R15, `(.L_x_6187) ;  /* 0x000000000f087348 */ /* 0x000fea0003c00000 */
[----:B------:R0:W1:Y:S02]  /*24320*/  SHFL.IDX P6, R14, R13, R12, R11 ;  /* 0x0000000c0d0e7389 */ /* 0x00006400000c000b */
[----:B01----:R-:W-:Y:S01]  /*24330*/  ENDCOLLECTIVE ;  /* 0x000000000000791b */ /* 0x003fe20003800000 */
.L_x_6187:
        /* <DEDUP_REMOVED lines=15> */
.L_x_6188:
[----:B------:R-:W-:Y:S02]  /*24430*/  IMAD.MOV.U32 R13, RZ, RZ, R4 ;  /* 0x000000ffff0d7224 */ /* 0x000fe400078e0004 */
[----:B------:R-:W-:Y:S02]  /*24440*/  IMAD.MOV.U32 R12, RZ, RZ, 0x2 ;  /* 0x00000002ff0c7424 */ /* 0x000fe400078e00ff */
[----:B------:R-:W-:-:S07]  /*24450*/  IMAD.MOV.U32 R3, RZ, RZ, R14 ;  /* 0x000000ffff037224 */ /* 0x000fce00078e000e */
[----:B------:R-:W-:Y:S05]  /*24460*/  WARPSYNC.COLLECTIVE R15, `(.L_x_6189) ;  /* 0x000000000f087348 */ /* 0x000fea0003c00000 */
[----:B------:R0:W1:Y:S02]  /*24470*/  SHFL.IDX P6, R14, R13, R12, R11 ;  /* 0x0000000c0d0e7389 */ /* 0x00006400000c000b */
[----:B01----:R-:W-:Y:S01]  /*24480*/  ENDCOLLECTIVE ;  /* 0x000000000000791b */ /* 0x003fe20003800000 */
.L_x_6189:
        /* <DEDUP_REMOVED lines=16> */
.L_x_6190:
[----:B------:R-:W-:Y:S02]  /*24590*/  IMAD.MOV.U32 R13, RZ, RZ, R4 ;  /* 0x000000ffff0d7224 */ /* 0x000fe400078e0004 */
[----:B------:R-:W-:Y:S02]  /*245a0*/  IMAD.MOV.U32 R12, RZ, RZ, 0x3 ;  /* 0x00000003ff0c7424 */ /* 0x000fe400078e00ff */
[----:B------:R-:W-:-:S07]  /*245b0*/  IMAD.MOV.U32 R3, RZ, RZ, R14 ;  /* 0x000000ffff037224 */ /* 0x000fce00078e000e */
[----:B------:R-:W-:Y:S05]  /*245c0*/  WARPSYNC.COLLECTIVE R15, `(.L_x_6191) ;  /* 0x000000000f087348 */ /* 0x000fea0003c00000 */
[----:B------:R0:W1:Y:S02]  /*245d0*/  SHFL.IDX P6, R14, R13, R12, R11 ;  /* 0x0000000c0d0e7389 */ /* 0x00006400000c000b */
[----:B01----:R-:W-:Y:S01]  /*245e0*/  ENDCOLLECTIVE ;  /* 0x000000000000791b */ /* 0x003fe20003800000 */
.L_x_6191:
        /* <DEDUP_REMOVED lines=10> */
.L_x_6192:
[----:B------:R-:W-:Y:S01]  /*24690*/  @!PT LDS RZ, [RZ] ;  /* 0x00000000fffff984 */ /* 0x000fe20000000800 */
[----:B------:R-:W-:Y:S01]  /*246a0*/  @!PT LDS RZ, [RZ] ;  /* 0x00000000fffff984 */ /* 0x000fe20000000800 */
[----:B------:R-:W-:Y:S01]  /*246b0*/  @!PT LDS RZ, [RZ] ;  /* 0x00000000fffff984 */ /* 0x000fe20000000800 */
[----:B------:R1:W-:Y:S01]  /*246c0*/  @!P0 LDGSTS.E.BYPASS.LTC128B.128 [R8+0x21400], desc[UR42][R2.64], !P1 ;  /* 0x2140000002088fae */ /* 0x0003e2000c901d6a */
[----:B------:R-:W-:Y:S01]  /*246d0*/  IMAD.MOV.U32 R0, RZ, RZ, R14 ;  /* 0x000000ffff007224 */ /* 0x000fe200078e000e */
[----:B------:R-:W-:Y:S06]  /*246e0*/  BRA `(.L_x_6193) ;  /* 0xffffffac00e07947 */ /* 0x000fec000383ffff */
.L_x_6071:
[----:B0-----:R0:W1:Y:S02]  /*246f0*/  SYNCS.PHASECHK.TRANS64.TRYWAIT P0, [R18+URZ+0x28c20], R0 ;  /* 0x028c2000120075a7 */ /* 0x001064000800017f */
[----:B-1----:R-:W-:Y:S05]  /*24700*/  @!P0 NANOSLEEP.SYNCS 0x989680 ;  /* 0x009896800000895d */ /* 0x002fea0003900000 */
[----:B------:R-:W1:Y:S02]  /*24710*/  @!P0 SYNCS.PHASECHK.TRANS64 P0, [R18+URZ+0x28c20], R0 ;  /* 0x028c2000120085a7 */ /* 0x000e64000800007f */
[----:B-1----:R-:W-:Y:S05]  /*24720*/  @!P0 BRA `(.L_x_6071) ;  /* 0xfffffffc00f08947 */ /* 0x002fea000383ffff */
[----:B------:R-:W-:Y:S05]  /*24730*/  BRA `(.L_x_6194) ;  /* 0xffffffb0003c7947 */ /* 0x000fea000383ffff */
.L_x_6074:
[----:B0-----:R0:W1:Y:S02]  /*24740*/  SYNCS.PHASECHK.TRANS64.TRYWAIT P0, [R25+URZ+0x28c60], R0 ;  /* 0x028c6000190075a7 */ /* 0x001064000800017f */
[----:B-1----:R-:W-:Y:S05]  /*24750*/  @!P0 NANOSLEEP.SYNCS 0x989680 ;  /* 0x009896800000895d */ /* 0x002fea0003900000 */
[----:B------:R-:W1:Y:S02]  /*24760*/  @!P0 SYNCS.PHASECHK.TRANS64 P0, [R25+URZ+0x28c60], R0 ;  /* 0x028c6000190085a7 */ /* 0x000e64000800007f */
[----:B-1----:R-:W-:Y:S05]  /*24770*/  @!P0 BRA `(.L_x_6074) ;  /* 0xfffffffc00f08947 */ /* 0x002fea000383ffff */
[----:B------:R-:W-:Y:S05]  /*24780*/  BRA `(.L_x_6195) ;  /* 0xffffffb0004c7947 */ /* 0x000fea000383ffff */
.L_x_6075:
        /* <DEDUP_REMOVED lines=8> */
.L_x_6197:
[----:B------:R-:W-:Y:S05]  /*24810*/  BSYNC B0 ;  /* 0x0000000000007941 */ /* 0x000fea0003800000 */
.L_x_6196:
        /* <DEDUP_REMOVED lines=15> */
.L_x_6198:
        /* <DEDUP_REMOVED lines=40> */
.L_x_6199:
[----:B------:R-:W-:Y:S02]  /*24b90*/  IMAD.MOV.U32 R13, RZ, RZ, R5 ;  /* 0x000000ffff0d7224 */ /* 0x000fe400078e0005 */
[----:B------:R-:W-:-:S07]  /*24ba0*/  IMAD.MOV.U32 R3, RZ, RZ, R14 ;  /* 0x000000ffff037224 */ /* 0x000fce00078e000e */
[----:B------:R-:W-:Y:S05]  /*24bb0*/  WARPSYNC.COLLECTIVE R15, `(.L_x_6200) ;  /* 0x000000000f087348 */ /* 0x000fea0003c00000 */
[----:B------:R0:W1:Y:S02]  /*24bc0*/  SHFL.IDX P6, R14, R13, R12, R11 ;  /* 0x0000000c0d0e7389 */ /* 0x00006400000c000b */
[----:B01----:R-:W-:Y:S01]  /*24bd0*/  ENDCOLLECTIVE ;  /* 0x000000000000791b */ /* 0x003fe20003800000 */
.L_x_6200:
        /* <DEDUP_REMOVED lines=29> */
.L_x_6201:
[----:B------:R-:W-:Y:S02]  /*24db0*/  IMAD.MOV.U32 R13, RZ, RZ, R5 ;  /* 0x000000ffff0d7224 */ /* 0x000fe400078e0005 */
[----:B------:R-:W-:-:S07]  /*24dc0*/  IMAD.MOV.U32 R7, RZ, RZ, R14 ;  /* 0x000000ffff077224 */ /* 0x000fce00078e000e */
[----:B------:R-:W-:Y:S05]  /*24dd0*/  WARPSYNC.COLLECTIVE R15, `(.L_x_6202) ;  /* 0x000000000f087348 */ /* 0x000fea0003c00000 */
[----:B------:R0:W1:Y:S02]  /*24de0*/  SHFL.IDX P6, R14, R13, R12, R11 ;  /* 0x0000000c0d0e7389 */ /* 0x00006400000c000b */
[----:B01----:R-:W-:Y:S01]  /*24df0*/  ENDCOLLECTIVE ;  /* 0x000000000000791b */ /* 0x003fe20003800000 */
.L_x_6202:
        /* <DEDUP_REMOVED lines=29> */
.L_x_6203:
[----:B------:R-:W-:Y:S02]  /*24fd0*/  IMAD.MOV.U32 R13, RZ, RZ, R5 ;  /* 0x000000ffff0d7224 */ /* 0x000fe400078e0005 */
[----:B------:R-:W-:-:S07]  /*24fe0*/  IMAD.MOV.U32 R6, RZ, RZ, R14 ;  /* 0x000000ffff067224 */ /* 0x000fce00078e000e */
[----:B------:R-:W-:Y:S05]  /*24ff0*/  WARPSYNC.COLLECTIVE R15, `(.L_x_6204) ;  /* 0x000000000f087348 */ /* 0x000fea0003c00000 */
[----:B------:R0:W1:Y:S02]  /*25000*/  SHFL.IDX P6, R14, R13, R12, R11 ;  /* 0x0000000c0d0e7389 */ /* 0x00006400000c000b */
[----:B01----:R-:W-:Y:S01]  /*25010*/  ENDCOLLECTIVE ;  /* 0x000000000000791b */ /* 0x003fe20003800000 */
.L_x_6204:
[----:B------:R-:W-:Y:S01]  /*25020*/  IMAD.MOV.U32 R2, RZ, RZ, R14 ;  /* 0x000000ffff027224 */ /* 0x000fe200078e000e */
[----:B------:R-:W-:Y:S06]  /*25030*/  BRA `(.L_x_6205) ;  /* 0xffffffac00d87947 */ /* 0x000fec000383ffff */
.L_x_6082:
[----:B0-----:R0:W1:Y:S02]  /*25040*/  SYNCS.PHASECHK.TRANS64.TRYWAIT P0, [R6+URZ+0x28c40], R20 ;  /* 0x028c4014060075a7 */ /* 0x001064000800017f */
[----:B-1----:R-:W-:Y:S05]  /*25050*/  @!P0 NANOSLEEP.SYNCS 0x989680 ;  /* 0x009896800000895d */ /* 0x002fea0003900000 */
[----:B------:R-:W1:Y:S02]  /*25060*/  @!P0 SYNCS.PHASECHK.TRANS64 P0, [R6+URZ+0x28c40], R20 ;  /* 0x028c4014060085a7 */ /* 0x000e64000800007f */
[----:B-1----:R-:W-:Y:S05]  /*25070*/  @!P0 BRA `(.L_x_6082) ;  /* 0xfffffffc00f08947 */ /* 0x002fea000383ffff */
[----:B------:R-:W-:Y:S05]  /*25080*/  BRA `(.L_x_6206) ;  /* 0xffffffb400687947 */ /* 0x000fea000383ffff */
.L_x_6083:
        /* <DEDUP_REMOVED lines=8> */
.L_x_6208:
[----:B------:R-:W-:Y:S05]  /*25110*/  BSYNC B1 ;  /* 0x0000000000017941 */ /* 0x000fea0003800000 */
.L_x_6207:
        /* <DEDUP_REMOVED lines=9> */
.L_x_6209:
[----:B------:R-:W-:Y:S02]  /*251b0*/  IMAD.MOV.U32 R13, RZ, RZ, R25 ;  /* 0x000000ffff0d7224 */ /* 0x000fe400078e0019 */
[----:B------:R-:W-:Y:S02]  /*251c0*/  IMAD.MOV.U32 R12, RZ, RZ, 0x1 ;  /* 0x00000001ff0c7424 */ /* 0x000fe400078e00ff */
[----:B------:R-:W-:-:S07]  /*251d0*/  IMAD.MOV.U32 R2, RZ, RZ, R14 ;  /* 0x000000ffff027224 */ /* 0x000fce00078e000e */
[----:B------:R-:W-:Y:S05]  /*251e0*/  WARPSYNC.COLLECTIVE R15, `(.L_x_6210) ;  /* 0x000000000f087348 */ /* 0x000fea0003c00000 */
[----:B------:R0:W1:Y:S02]  /*251f0*/  SHFL.IDX P6, R14, R13, R12, R11 ;  /* 0x0000000c0d0e7389 */ /* 0x00006400000c000b */
[----:B01----:R-:W-:Y:S01]  /*25200*/  ENDCOLLECTIVE ;  /* 0x000000000000791b */ /* 0x003fe20003800000 */
.L_x_6210:
        /* <DEDUP_REMOVED lines=11> */
.L_x_6211:
[----:B------:R-:W-:Y:S02]  /*252c0*/  IMAD.MOV.U32 R13, RZ, RZ, R25 ;  /* 0x000000ffff0d7224 */ /* 0x000fe400078e0019 */
[----:B------:R-:W-:Y:S02]  /*252d0*/  IMAD.MOV.U32 R12, RZ, RZ, 0x2 ;  /* 0x00000002ff0c7424 */ /* 0x000fe400078e00ff */
[----:B------:R-:W-:-:S07]  /*252e0*/  IMAD.MOV.U32 R2, RZ, RZ, R14 ;  /* 0x000000ffff027224 */ /* 0x000fce00078e000e */
[----:B------:R-:W-:Y:S05]  /*252f0*/  WARPSYNC.COLLECTIVE R15, `(.L_x_6212) ;  /* 0x000000000f087348 */ /* 0x000fea0003c00000 */
[----:B------:R0:W1:Y:S02]  /*25300*/  SHFL.IDX P6, R14, R13, R12, R11 ;  /* 0x0000000c0d0e7389 */ /* 0x00006400000c000b */
[----:B01----:R-:W-:Y:S01]  /*25310*/  ENDCOLLECTIVE ;  /* 0x000000000000791b */ /* 0x003fe20003800000 */
.L_x_6212:
        /* <DEDUP_REMOVED lines=11> */
.L_x_6213:
[----:B------:R-:W-:Y:S02]  /*253d0*/  IMAD.MOV.U32 R13, RZ, RZ, R25 ;  /* 0x000000ffff0d7224 */ /* 0x000fe400078e0019 */
[----:B------:R-:W-:Y:S02]  /*253e0*/  IMAD.MOV.U32 R12, RZ, RZ, 0x3 ;  /* 0x00000003ff0c7424 */ /* 0x000fe400078e00ff */
[----:B------:R-:W-:-:S07]  /*253f0*/  IMAD.MOV.U32 R2, RZ, RZ, R14 ;  /* 0x000000ffff027224 */ /* 0x000fce00078e000e */
[----:B------:R-:W-:Y:S05]  /*25400*/  WARPSYNC.COLLECTIVE R15, `(.L_x_6214) ;  /* 0x000000000f087348 */ /* 0x000fea0003c00000 */
[----:B------:R0:W1:Y:S02]  /*25410*/  SHFL.IDX P6, R14, R13, R12, R11 ;  /* 0x0000000c0d0e7389 */ /* 0x00006400000c000b */
[----:B01----:R-:W-:Y:S01]  /*25420*/  ENDCOLLECTIVE ;  /* 0x000000000000791b */ /* 0x003fe20003800000 */
.L_x_6214:
        /* <DEDUP_REMOVED lines=11> */
.L_x_6215:
[----:B------:R-:W-:Y:S01]  /*254e0*/  IMAD.MOV.U32 R2, RZ, RZ, R14 ;  /* 0x000000ffff027224 */ /* 0x000fe200078e000e */
[----:B------:R-:W-:Y:S06]  /*254f0*/  BRA `(.L_x_6216) ;  /* 0xffffffb000f07947 */ /* 0x000fec000383ffff */
.L_x_6088:
[----:B---3--:R3:W4:Y:S02]  /*25500*/  SYNCS.PHASECHK.TRANS64.TRYWAIT P0, [R6+URZ+0x28c60], R20 ;  /* 0x028c6014060075a7 */ /* 0x008724000800017f */
[----:B----4-:R-:W-:Y:S05]  /*25510*/  @!P0 NANOSLEEP.SYNCS 0x989680 ;  /* 0x009896800000895d */ /* 0x010fea0003900000 */
[----:B------:R-:W4:Y:S02]  /*25520*/  @!P0 SYNCS.PHASECHK.TRANS64 P0, [R6+URZ+0x28c60], R20 ;  /* 0x028c6014060085a7 */ /* 0x000f24000800007f */
[----:B----4-:R-:W-:Y:S05]  /*25530*/  @!P0 BRA `(.L_x_6088) ;  /* 0xfffffffc00f08947 */ /* 0x010fea000383ffff */
[----:B------:R-:W-:Y:S05]  /*25540*/  BRA `(.L_x_6217) ;  /* 0xffffffb400407947 */ /* 0x000fea000383ffff */
.L_x_6089:
        /* <DEDUP_REMOVED lines=8> */
.L_x_6219:
[----:B------:R-:W-:Y:S05]  /*255d0*/  BSYNC B1 ;  /* 0x0000000000017941 */ /* 0x000fea0003800000 */
.L_x_6218:
        /* <DEDUP_REMOVED lines=13> */
.L_x_6220:
        /* <DEDUP_REMOVED lines=17> */
.L_x_6221:
        /* <DEDUP_REMOVED lines=16> */
.L_x_6222:
        /* <DEDUP_REMOVED lines=19> */
.L_x_6223:
        /* <DEDUP_REMOVED lines=14> */
.L_x_6224:
        /* <DEDUP_REMOVED lines=16> */
.L_x_6225:
        /* <DEDUP_REMOVED lines=14> */
.L_x_6226:
[----:B------:R-:W-:Y:S05]  /*25cb0*/  BRA `(.L_x_6227) ;  /* 0xffffffb000a47947 */ /* 0x000fea000383ffff */
.L_x_6097:
[----:B------:R-:W-:Y:S01]  /*25cc0*/  BSSY B0, `(.L_x_6228) ;  /* 0x0000008000007945 */ /* 0x000fe20003800000 */
[----:B------:R-:W-:Y:S02]  /*25cd0*/  IMAD.MOV.U32 R13, RZ, RZ, R24 ;  /* 0x000000ffff0d7224 */ /* 0x000fe400078e0018 */
[----:B------:R-:W-:Y:S02]  /*25ce0*/  IMAD.MOV.U32 R12, RZ, RZ, RZ ;  /* 0x000000ffff0c7224 */ /* 0x000fe400078e00ff */
[----:B------:R-:W-:Y:S02]  /*25cf0*/  IMAD.MOV.U32 R11, RZ, RZ, 0x1f ;  /* 0x0000001fff0b7424 */ /* 0x000fe400078e00ff */
[----:B------:R-:W-:-:S07]  /*25d00*/  IMAD.MOV.U32 R15, RZ, RZ, -0x1 ;  /* 0xffffffffff0f7424 */ /* 0x000fce00078e00ff */
[----:B0123--:R-:W-:Y:S05]  /*25d10*/  WARPSYNC.COLLECTIVE R15, `(.L_x_6229) ;  /* 0x000000000f087348 */ /* 0x00ffea0003c00000 */
[----:B-1----:R1:W4:Y:S02]  /*25d20*/  SHFL.IDX P6, R14, R13, R12, R11 ;  /* 0x0000000c0d0e7389 */ /* 0x00232400000c000b */
[----:B01234-:R-:W-:Y:S01]  /*25d30*/  ENDCOLLECTIVE ;  /* 0x000000000000791b */ /* 0x01ffe20003800000 */
.L_x_6229:
[----:B------:R-:W-:Y:S05]  /*25d40*/  BSYNC B0 ;  /* 0x0000000000007941 */ /* 0x000fea0003800000 */
.L_x_6228:
        /* <DEDUP_REMOVED lines=9> */
.L_x_6230:
[----:B------:R-:W-:Y:S02]  /*25de0*/  ULDC UR4, c[0x0][0xc3c] ;  /* 0x00030f0000047ab9 */ /* 0x000fe40000000800 */
[----:B------:R-:W-:-:S13]  /*25df0*/  ISETP.GE.OR P1, PT, R9, UR4, !P0 ;  /* 0x0000000409007c0c */ /* 0x000fda000c726670 */
[----:B------:R-:W0:Y:S08]  /*25e00*/  @!P1 LDC.64 R2, c[0x0][0xc80] ;  /* 0x00032000ff029b82 */ /* 0x000e300000000a00 */
[----:B------:R-:W1:Y:S01]  /*25e10*/  @!P1 LDC.64 R4, c[0x0][0xc78] ;  /* 0x00031e00ff049b82 */ /* 0x000e620000000a00 */
[----:B------:R-:W-:Y:S01]  /*25e20*/  CS2R R24, SRZ ;  /* 0x0000000000187805 */ /* 0x000fe2000001ff00 */
        /* <DEDUP_REMOVED lines=18> */
.L_x_6231:
[----:B------:R-:W-:Y:S01]  /*25f50*/  IMAD.MOV.U32 R12, RZ, RZ, 0x2 ;  /* 0x00000002ff0c7424 */ /* 0x000fe200078e00ff */
[----:B------:R-:W-:-:S05]  /*25f60*/  SEL R4, R14, RZ, P1 ;  /* 0x000000ff0e047207 */ /* 0x000fca0000800000 */
[----:B------:R-:W-:-:S04]  /*25f70*/  IMAD.IADD R4, R13, 0x1, R4 ;  /* 0x000000010d047824 */ /* 0x000fc800078e0204 */
[----:B------:R-:W-:-:S07]  /*25f80*/  IMAD.MOV.U32 R13, RZ, RZ, R4 ;  /* 0x000000ffff0d7224 */ /* 0x000fce00078e0004 */
[----:B------:R-:W-:Y:S05]  /*25f90*/  WARPSYNC.COLLECTIVE R15, `(.L_x_6232) ;  /* 0x000000000f087348 */ /* 0x000fea0003c00000 */
[----:B------:R0:W1:Y:S02]  /*25fa0*/  SHFL.UP P6, R14, R13, R12, R11 ;  /* 0x0400000c0d0e7389 */ /* 0x00006400000c000b */
[----:B01----:R-:W-:Y:S01]  /*25fb0*/  ENDCOLLECTIVE ;  /* 0x000000000000791b */ /* 0x003fe20003800000 */
.L_x_6232:
[----:B------:R-:W-:Y:S01]  /*25fc0*/  IMAD.MOV.U32 R12, RZ, RZ, 0x4 ;  /* 0x00000004ff0c7424 */ /* 0x000fe200078e00ff */
[----:B------:R-:W-:-:S05]  /*25fd0*/  SEL R3, R14, RZ, P2 ;  /* 0x000000ff0e037207 */ /* 0x000fca0001000000 */
[----:B------:R-:W-:-:S04]  /*25fe0*/  IMAD.IADD R2, R4, 0x1, R3 ;  /* 0x0000000104027824 */ /* 0x000fc800078e0203 */
[----:B------:R-:W-:-:S07]  /*25ff0*/  IMAD.MOV.U32 R13, RZ, RZ, R2 ;  /* 0x000000ffff0d7224 */ /* 0x000fce00078e0002 */
[----:B------:R-:W-:Y:S05]  /*26000*/  WARPSYNC.COLLECTIVE R15, `(.L_x_6233) ;  /* 0x000000000f087348 */ /* 0x000fea0003c00000 */
[----:B------:R0:W1:Y:S02]  /*26010*/  SHFL.UP P6, R14, R13, R12, R11 ;  /* 0x0400000c0d0e7389 */ /* 0x00006400000c000b */
[----:B01----:R-:W-:Y:S01]  /*26020*/  ENDCOLLECTIVE ;  /* 0x000000000000791b */ /* 0x003fe20003800000 */
.L_x_6233:
[----:B------:R-:W-:Y:S01]  /*26030*/  IMAD.MOV.U32 R12, RZ, RZ, 0x8 ;  /* 0x00000008ff0c7424 */ /* 0x000fe200078e00ff */
[----:B------:R-:W-:-:S05]  /*26040*/  SEL R3, R14, RZ, P3 ;  /* 0x000000ff0e037207 */ /* 0x000fca0001800000 */
[----:B------:R-:W-:-:S04]  /*26050*/  IMAD.IADD R3, R2, 0x1, R3 ;  /* 0x0000000102037824 */ /* 0x000fc800078e0203 */
[----:B------:R-:W-:-:S07]  /*26060*/  IMAD.MOV.U32 R13, RZ, RZ, R3 ;  /* 0x000000ffff0d7224 */ /* 0x000fce00078e0003 */
[----:B------:R-:W-:Y:S05]  /*26070*/  WARPSYNC.COLLECTIVE R15, `(.L_x_6234) ;  /* 0x000000000f087348 */ /* 0x000fea0003c00000 */
[----:B------:R0:W1:Y:S02]  /*26080*/  SHFL.UP P6, R14, R13, R12, R11 ;  /* 0x0400000c0d0e7389 */ /* 0x00006400000c000b */
[----:B01----:R-:W-:Y:S01]  /*26090*/  ENDCOLLECTIVE ;  /* 0x000000000000791b */ /* 0x003fe20003800000 */
.L_x_6234:
[----:B------:R-:W-:Y:S01]  /*260a0*/  IMAD.MOV.U32 R12, RZ, RZ, 0x10 ;  /* 0x00000010ff0c7424 */ /* 0x000fe200078e00ff */
[----:B------:R-:W-:-:S05]  /*260b0*/  SEL R4, R14, RZ, P4 ;  /* 0x000000ff0e047207 */ /* 0x000fca0002000000 */
[----:B------:R-:W-:-:S04]  /*260c0*/  IMAD.IADD R4, R3, 0x1, R4 ;  /* 0x0000000103047824 */ /* 0x000fc800078e0204 */
[----:B------:R-:W-:-:S07]  /*260d0*/  IMAD.MOV.U32 R13, RZ, RZ, R4 ;  /* 0x000000ffff0d7224 */ /* 0x000fce00078e0004 */
[----:B------:R-:W-:Y:S05]  /*260e0*/  WARPSYNC.COLLECTIVE R15, `(.L_x_6235) ;  /* 0x000000000f087348 */ /* 0x000fea0003c00000 */
[----:B------:R0:W1:Y:S02]  /*260f0*/  SHFL.UP P6, R14, R13, R12, R11 ;  /* 0x0400000c0d0e7389 */ /* 0x00006400000c000b */
[----:B01----:R-:W-:Y:S01]  /*26100*/  ENDCOLLECTIVE ;  /* 0x000000000000791b */ /* 0x003fe20003800000 */
.L_x_6235:
        /* <DEDUP_REMOVED lines=8> */
.L_x_6236:
[----:B------:R-:W-:Y:S05]  /*26190*/  BRA `(.L_x_6237) ;  /* 0xffffffb400407947 */ /* 0x000fea000383ffff */
.L_x_6100:
[----:B------:R-:W-:Y:S01]  /*261a0*/  BSSY B0, `(.L_x_6238) ;  /* 0x0000007000007945 */ /* 0x000fe20003800000 */
[----:B------:R-:W-:Y:S02]  /*261b0*/  IMAD.MOV.U32 R12, RZ, RZ, 0x1 ;  /* 0x00000001ff0c7424 */ /* 0x000fe400078e00ff */
[----:B------:R-:W-:Y:S02]  /*261c0*/  IMAD.MOV.U32 R11, RZ, RZ, RZ ;  /* 0x000000ffff0b7224 */ /* 0x000fe400078e00ff */
[----:B------:R-:W-:-:S07]  /*261d0*/  IMAD.MOV.U32 R15, RZ, RZ, -0x1 ;  /* 0xffffffffff0f7424 */ /* 0x000fce00078e00ff */
[----:B------:R-:W-:Y:S05]  /*261e0*/  WARPSYNC.COLLECTIVE R15, `(.L_x_6239) ;  /* 0x000000000f087348 */ /* 0x000fea0003c00000 */
[----:B------:R0:W1:Y:S02]  /*261f0*/  SHFL.UP P6, R14, R13, R12, R11 ;  /* 0x0400000c0d0e7389 */ /* 0x00006400000c000b */
[----:B01----:R-:W-:Y:S01]  /*26200*/  ENDCOLLECTIVE ;  /* 0x000000000000791b */ /* 0x003fe20003800000 */
.L_x_6239:
[----:B------:R-:W-:Y:S05]  /*26210*/  BSYNC B0 ;  /* 0x0000000000007941 */ /* 0x000fea0003800000 */
.L_x_6238:
        /* <DEDUP_REMOVED lines=8> */
.L_x_6240:
[----:B------:R-:W-:Y:S01]  /*262a0*/  IMAD.MOV.U32 R12, RZ, RZ, 0x4 ;  /* 0x00000004ff0c7424 */ /* 0x000fe200078e00ff */
[----:B------:R-:W-:-:S05]  /*262b0*/  SEL R2, R14, RZ, P2 ;  /* 0x000000ff0e027207 */ /* 0x000fca0001000000 */
[----:B------:R-:W-:-:S04]  /*262c0*/  IMAD.IADD R2, R13, 0x1, R2 ;  /* 0x000000010d027824 */ /* 0x000fc800078e0202 */
[----:B------:R-:W-:-:S07]  /*262d0*/  IMAD.MOV.U32 R13, RZ, RZ, R2 ;  /* 0x000000ffff0d7224 */ /* 0x000fce00078e0002 */
[----:B------:R-:W-:Y:S05]  /*262e0*/  WARPSYNC.COLLECTIVE R15, `(.L_x_6241) ;  /* 0x000000000f087348 */ /* 0x000fea0003c00000 */
[----:B------:R0:W1:Y:S02]  /*262f0*/  SHFL.UP P6, R14, R13, R12, R11 ;  /* 0x0400000c0d0e7389 */ /* 0x00006400000c000b */
[----:B01----:R-:W-:Y:S01]  /*26300*/  ENDCOLLECTIVE ;  /* 0x000000000000791b */ /* 0x003fe20003800000 */
.L_x_6241:
[----:B------:R-:W-:Y:S01]  /*26310*/  IMAD.MOV.U32 R12, RZ, RZ, 0x8 ;  /* 0x00000008ff0c7424 */ /* 0x000fe200078e00ff */
[----:B------:R-:W-:-:S05]  /*26320*/  SEL R3, R14, RZ, P3 ;  /* 0x000000ff0e037207 */ /* 0x000fca0001800000 */
[----:B------:R-:W-:-:S04]  /*26330*/  IMAD.IADD R3, R2, 0x1, R3 ;  /* 0x0000000102037824 */ /* 0x000fc800078e0203 */
[----:B------:R-:W-:-:S07]  /*26340*/  IMAD.MOV.U32 R13, RZ, RZ, R3 ;  /* 0x000000ffff0d7224 */ /* 0x000fce00078e0003 */
[----:B------:R-:W-:Y:S05]  /*26350*/  WARPSYNC.COLLECTIVE R15, `(.L_x_6242) ;  /* 0x000000000f087348 */ /* 0x000fea0003c00000 */
[----:B------:R0:W1:Y:S02]  /*26360*/  SHFL.UP P6, R14, R13, R12, R11 ;  /* 0x0400000c0d0e7389 */ /* 0x00006400000c000b */
[----:B01----:R-:W-:Y:S01]  /*26370*/  ENDCOLLECTIVE ;  /* 0x000000000000791b */ /* 0x003fe20003800000 */
.L_x_6242:
[----:B------:R-:W-:Y:S01]  /*26380*/  IMAD.MOV.U32 R12, RZ, RZ, 0x10 ;  /* 0x00000010ff0c7424 */ /* 0x000fe200078e00ff */
[----:B------:R-:W-:-:S05]  /*26390*/  SEL R4, R14, RZ, P4 ;  /* 0x000000ff0e047207 */ /* 0x000fca0002000000 */
[----:B------:R-:W-:-:S04]  /*263a0*/  IMAD.IADD R4, R3, 0x1, R4 ;  /* 0x0000000103047824 */ /* 0x000fc800078e0204 */
[----:B------:R-:W-:-:S07]  /*263b0*/  IMAD.MOV.U32 R13, RZ, RZ, R4 ;  /* 0x000000ffff0d7224 */ /* 0x000fce00078e0004 */
[----:B------:R-:W-:Y:S05]  /*263c0*/  WARPSYNC.COLLECTIVE R15, `(.L_x_6243) ;  /* 0x000000000f087348 */ /* 0x000fea0003c00000 */
[----:B------:R0:W1:Y:S02]  /*263d0*/  SHFL.UP P6, R14, R13, R12, R11 ;  /* 0x0400000c0d0e7389 */ /* 0x00006400000c000b */
[----:B01----:R-:W-:Y:S01]  /*263e0*/  ENDCOLLECTIVE ;  /* 0x000000000000791b */ /* 0x003fe20003800000 */
.L_x_6243:
        /* <DEDUP_REMOVED lines=8> */
.L_x_6244:
[----:B------:R-:W-:Y:S05]  /*26470*/  BRA `(.L_x_6245) ;  /* 0xffffffb4002c7947 */ /* 0x000fea000383ffff */
.L_x_6102:
[----:B------:R-:W-:Y:S01]  /*26480*/  BSSY B0, `(.L_x_6246) ;  /* 0x0000006000007945 */ /* 0x000fe20003800000 */
[----:B------:R-:W-:Y:S01]  /*26490*/  PLOP3.LUT P6, PT, P6, PT, PT, 0x8, 0x0 ;  /* 0x000000000000781c */ /* 0x000fe200037ce170 */
[----:B------:R-:W-:-:S12]  /*264a0*/  IMAD.MOV.U32 R15, RZ, RZ, -0x1 ;  /* 0xffffffffff0f7424 */ /* 0x000fd800078e00ff */
[----:B0-----:R-:W-:Y:S05]  /*264b0*/  WARPSYNC.COLLECTIVE R15, `(.L_x_6247) ;  /* 0x000000000f087348 */ /* 0x001fea0003c00000 */
[----:B------:R-:W-:Y:S01]  /*264c0*/  VOTE.ANY R14, PT, P6 ;  /* 0x00000000000e7806 */ /* 0x000fe200030e0100 */
[----:B0-----:R-:W-:Y:S06]  /*264d0*/  ENDCOLLECTIVE ;  /* 0x000000000000791b */ /* 0x001fec0003800000 */
.L_x_6247:
[----:B------:R-:W-:Y:S05]  /*264e0*/  BSYNC B0 ;  /* 0x0000000000007941 */ /* 0x000fea0003800000 */
.L_x_6246:
[----:B------:R-:W-:Y:S02]  /*264f0*/  IMAD.MOV.U32 R3, RZ, RZ, R14 ;  /* 0x000000ffff037224 */ /* 0x000fe400078e000e */
[----:B------:R-:W-:Y:S02]  /*26500*/  IMAD.MOV.U32 R13, RZ, RZ, R25 ;  /* 0x000000ffff0d7224 */ /* 0x000fe400078e0019 */
[----:B------:R-:W0:Y:S01]  /*26510*/  POPC R7, R3 ;  /* 0x0000000300077309 */ /* 0x000e220000000000 */
[----:B------:R-:W-:Y:S02]  /*26520*/  IMAD.MOV.U32 R11, RZ, RZ, 0x1f ;  /* 0x0000001fff0b7424 */ /* 0x000fe400078e00ff */
[----:B------:R-:W-:Y:S02]  /*26530*/  IMAD.MOV.U32 R15, RZ, RZ, -0x1 ;  /* 0xffffffffff0f7424 */ /* 0x000fe400078e00ff */
[----:B0-----:R-:W-:Y:S02]  /*26540*/  IMAD.MOV.U32 R12, RZ, RZ, R7 ;  /* 0x000000ffff0c7224 */ /* 0x001fe400078e0007 */
[----:B------:R-:W-:-:S07]  /*26550*/  IMAD.IADD R27, R7, 0x1, R27 ;  /* 0x00000001071b7824 */ /* 0x000fce00078e021b */
[----:B------:R-:W-:Y:S05]  /*26560*/  WARPSYNC.COLLECTIVE R15, `(.L_x_6248) ;  /* 0x000000000f087348 */ /* 0x000fea0003c00000 */
[----:B------:R0:W1:Y:S02]  /*26570*/  SHFL.IDX P6, R14, R13, R12, R11 ;  /* 0x0000000c0d0e7389 */ /* 0x00006400000c000b */
[----:B01----:R-:W-:Y:S01]  /*26580*/  ENDCOLLECTIVE ;  /* 0x000000000000791b */ /* 0x003fe20003800000 */
.L_x_6248:
[----:B------:R-:W-:Y:S02]  /*26590*/  IMAD.MOV.U32 R13, RZ, RZ, R5 ;  /* 0x000000ffff0d7224 */ /* 0x000fe400078e0005 */
[----:B------:R-:W-:-:S07]  /*265a0*/  IMAD.MOV.U32 R25, RZ, RZ, R14 ;  /* 0x000000ffff197224 */ /* 0x000fce00078e000e */
[----:B------:R-:W-:Y:S05]  /*265b0*/  WARPSYNC.COLLECTIVE R15, `(.L_x_6249) ;  /* 0x000000000f087348 */ /* 0x000fea0003c00000 */
[----:B------:R0:W1:Y:S02]  /*265c0*/  SHFL.IDX P6, R14, R13, R12, R11 ;  /* 0x0000000c0d0e7389 */ /* 0x00006400000c000b */
[----:B01----:R-:W-:Y:S01]  /*265d0*/  ENDCOLLECTIVE ;  /* 0x000000000000791b */ /* 0x003fe20003800000 */
.L_x_6249:
[----:B------:R-:W-:Y:S01]  /*265e0*/  IMAD.MOV.U32 R5, RZ, RZ, R14 ;  /* 0x000000ffff057224 */ /* 0x000fe200078e000e */
[----:B------:R-:W-:Y:S06]  /*265f0*/  BRA `(.L_x_6250) ;  /* 0xffffffb4000c7947 */ /* 0x000fec000383ffff */
.L_x_6104:
[----:B------:R-:W-:Y:S01]  /*26600*/  BSSY B0, `(.L_x_6251) ;  /* 0x0000007000007945 */ /* 0x000fe20003800000 */
[----:B------:R-:W-:Y:S02]  /*26610*/  IMAD.MOV.U32 R13, RZ, RZ, R2 ;  /* 0x000000ffff0d7224 */ /* 0x000fe400078e0002 */
[----:B------:R-:W-:Y:S02]  /*26620*/  IMAD.MOV.U32 R11, RZ, RZ, 0x1f ;  /* 0x0000001fff0b7424 */ /* 0x000fe400078e00ff */
[----:B------:R-:W-:-:S07]  /*26630*/  IMAD.MOV.U32 R15, RZ, RZ, -0x1 ;  /* 0xffffffffff0f7424 */ /* 0x000fce00078e00ff */
[----:B0123--:R-:W-:Y:S05]  /*26640*/  WARPSYNC.COLLECTIVE R15, `(.L_x_6252) ;  /* 0x000000000f087348 */ /* 0x00ffea0003c00000 */
[----:B------:R4:W0:Y:S02]  /*26650*/  SHFL.IDX P6, R14, R13, R12, R11 ;  /* 0x0000000c0d0e7389 */ /* 0x00082400000c000b */
[----:B01234-:R-:W-:Y:S01]  /*26660*/  ENDCOLLECTIVE ;  /* 0x000000000000791b */ /* 0x01ffe20003800000 */
.L_x_6252:
[----:B------:R-:W-:Y:S05]  /*26670*/  BSYNC B0 ;  /* 0x0000000000007941 */ /* 0x000fea0003800000 */
.L_x_6251:
[----:B------:R-:W-:Y:S01]  /*26680*/  IMAD.MOV.U32 R24, RZ, RZ, R14 ;  /* 0x000000ffff187224 */ /* 0x000fe200078e000e */
[----:B------:R-:W-:Y:S06]  /*26690*/  BRA `(.L_x_6103) ;  /* 0xffffffb000fc7947 */ /* 0x000fec000383ffff */
.L_x_6110:
[----:B0-----:R0:W1:Y:S02]  /*266a0*/  SYNCS.PHASECHK.TRANS64.TRYWAIT P0, [R7+URZ+0x28c20], R0 ;  /* 0x028c2000070075a7 */ /* 0x001064000800017f */
[----:B-1----:R-:W-:Y:S05]  /*266b0*/  @!P0 NANOSLEEP.SYNCS 0x989680 ;  /* 0x009896800000895d */ /* 0x002fea0003900000 */
[----:B------:R-:W1:Y:S02]  /*266c0*/  @!P0 SYNCS.PHASECHK.TRANS64 P0, [R7+URZ+0x28c20], R0 ;  /* 0x028c2000070085a7 */ /* 0x000e64000800007f */
[----:B-1----:R-:W-:Y:S05]  /*266d0*/  @!P0 BRA `(.L_x_6110) ;  /* 0xfffffffc00f08947 */ /* 0x002fea000383ffff */
[----:B------:R-:W-:Y:S05]  /*266e0*/  BRA `(.L_x_6253) ;  /* 0xffffffbc00547947 */ /* 0x000fea000383ffff */
.L_x_6111:
        /* <DEDUP_REMOVED lines=11> */
.L_x_6255:
[----:B------:R-:W-:Y:S05]  /*267a0*/  BSYNC B0 ;  /* 0x0000000000007941 */ /* 0x000fea0003800000 */
.L_x_6254:
[----:B------:R-:W-:Y:S05]  /*267b0*/  BRA `(.L_x_6256) ;  /* 0xffffffbc003c7947 */ /* 0x000fea000383ffff */
.L_x_6112:
[----:B------:R-:W-:Y:S01]  /*267c0*/  BSSY B0, `(.L_x_6257) ;  /* 0x0000006000007945 */ /* 0x000fe20003800000 */
[----:B------:R-:W-:-:S07]  /*267d0*/  IMAD.MOV.U32 R15, RZ, RZ, -0x1 ;  /* 0xffffffffff0f7424 */ /* 0x000fce00078e00ff */
[----:B0-234-:R-:W-:Y:S05]  /*267e0*/  WARPSYNC.COLLECTIVE R15, `(.L_x_6258) ;  /* 0x000000000f0c7348 */ /* 0x01dfea0003c00000 */
[----:B------:R-:W-:Y:S02]  /*267f0*/  ELECT P6, UR62, PT ;  /* 0x00000000003e782f */ /* 0x000fe400038c0000 */
[----:B------:R-:W-:Y:S01]  /*26800*/  MOV R14, UR62 ;  /* 0x0000003e000e7c02 */ /* 0x000fe20008000f00 */
[----:B0-234-:R-:W-:Y:S10]  /*26810*/  ENDCOLLECTIVE ;  /* 0x000000000000791b */ /* 0x01dff40003800000 */
.L_x_6258:
[----:B------:R-:W-:Y:S05]  /*26820*/  BSYNC B0 ;  /* 0x0000000000007941 */ /* 0x000fea0003800000 */
.L_x_6257:
[----:B------:R-:W-:Y:S05]  /*26830*/  BRA `(.L_x_6259) ;  /* 0xffffffbc00307947 */ /* 0x000fea000383ffff */
.L_x_6114:
[----:B0-----:R0:W1:Y:S02]  /*26840*/  SYNCS.PHASECHK.TRANS64.TRYWAIT P1, [R5+URZ+0x28c40], R0 ;  /* 0x028c4000050075a7 */ /* 0x001064000802017f */
[----:B-1----:R-:W-:Y:S05]  /*26850*/  @!P1 NANOSLEEP.SYNCS 0x989680 ;  /* 0x009896800000995d */ /* 0x002fea0003900000 */
[----:B------:R-:W1:Y:S02]  /*26860*/  @!P1 SYNCS.PHASECHK.TRANS64 P1, [R5+URZ+0x28c40], R0 ;  /* 0x028c4000050095a7 */ /* 0x000e64000802007f */
[----:B-1----:R-:W-:Y:S05]  /*26870*/  @!P1 BRA `(.L_x_6114) ;  /* 0xfffffffc00f09947 */ /* 0x002fea000383ffff */
[----:B------:R-:W-:Y:S05]  /*26880*/  BRA `(.L_x_6260) ;  /* 0xffffffbc00507947 */ /* 0x000fea000383ffff */
.L_x_6116:
[----:B-1----:R1:W0:Y:S02]  /*26890*/  SYNCS.PHASECHK.TRANS64.TRYWAIT P1, [R3+URZ+0x28c40], R2 ;  /* 0x028c4002030075a7 */ /* 0x002224000802017f */
[----:B0-----:R-:W-:Y:S05]  /*268a0*/  @!P1 NANOSLEEP.SYNCS 0x989680 ;  /* 0x009896800000995d */ /* 0x001fea0003900000 */
[----:B------:R-:W0:Y:S02]  /*268b0*/  @!P1 SYNCS.PHASECHK.TRANS64 P1, [R3+URZ+0x28c40], R2 ;  /* 0x028c4002030095a7 */ /* 0x000e24000802007f */
[----:B0-----:R-:W-:Y:S05]  /*268c0*/  @!P1 BRA `(.L_x_6116) ;  /* 0xfffffffc00f09947 */ /* 0x001fea000383ffff */
[----:B------:R-:W-:Y:S05]  /*268d0*/  BRA `(.L_x_6261) ;  /* 0xffffffbc005c7947 */ /* 0x000fea000383ffff */
.L_x_6118:
[----:B------:R0:W0:Y:S02]  /*268e0*/  SYNCS.PHASECHK.TRANS64.TRYWAIT P1, [R5+URZ+0x28c60], R0 ;  /* 0x028c6000050075a7 */ /* 0x000024000802017f */
[----:B0-----:R-:W-:Y:S05]  /*268f0*/  @!P1 NANOSLEEP.SYNCS 0x989680 ;  /* 0x009896800000995d */ /* 0x001fea0003900000 */
[----:B------:R-:W0:Y:S02]  /*26900*/  @!P1 SYNCS.PHASECHK.TRANS64 P1, [R5+URZ+0x28c60], R0 ;  /* 0x028c6000050095a7 */ /* 0x000e24000802007f */
[----:B0-----:R-:W-:Y:S05]  /*26910*/  @!P1 BRA `(.L_x_6118) ;  /* 0xfffffffc00f09947 */ /* 0x001fea000383ffff */
[----:B------:R-:W-:Y:S05]  /*26920*/  BRA `(.L_x_6262) ;  /* 0xffffffbc00587947 */ /* 0x000fea000383ffff */
.L_x_6263:
        /* <DEDUP_REMOVED lines=13> */
.L_x_15650:


//--------------------- .text._ZN7cutlass13device_kernelIN5flash11enable_sm90INS1_16FlashAttnFwdSm90INS1_25CollectiveMainloopFwdSm90ILi2EN4cute5tupleIJNS5_1CILi1EEES8_S8_EEENS6_IJNS7_ILi64EEESA_SA_EEELi512ENS_10bfloat16_tEfNS_4arch4Sm90ELb0ELb1ELb0ELb1ELb1ELb0ELb1ELb0ELb0ELb1ELb1ELb0EEENS1_21CollectiveEpilogueFwdINS6_IJSA_NS7_ILi512EEESA_EEES9_SC_SE_Li256ELb1ELb1ELb1ELb0EEENS1_36VarlenDynamicPersistentTileSchedulerILi64ELi64ELi256ELi128ELb1ELb1ELb1ELb1ELb0ELb1EEEEEEEEEvNT_6ParamsE --------------------------
	.section	.text._ZN7cutlass13device_kernelIN5flash11enable_sm90INS1_16FlashAttnFwdSm90INS1_25CollectiveMainloopFwdSm90ILi2EN4cute5tupleIJNS5_1CILi1EEES8_S8_EEENS6_IJNS7_ILi64EEESA_SA_EEELi512ENS_10bfloat16_tEfNS_4arch4Sm90ELb0ELb1ELb0ELb1ELb1ELb0ELb1ELb0ELb0ELb1ELb1ELb0EEENS1_21CollectiveEpilogueFwdINS6_IJSA_NS7_ILi512EEESA_EEES9_SC_SE_Li256ELb1ELb1ELb1ELb0EEENS1_36VarlenDynamicPersistentTileSchedulerILi64ELi64ELi256ELi128ELb1ELb1ELb1ELb1ELb0ELb1EEEEEEEEEvNT_6ParamsE,"ax",@progbits
	.align	128
.text._ZN7cutlass13device_kernelIN5flash11enable_sm90INS1_16FlashAttnFwdSm90INS1_25CollectiveMainloopFwdSm90ILi2EN4cute5tupleIJNS5_1CILi1EEES8_S8_EEENS6_IJNS7_ILi64EEESA_SA_EEELi512ENS_10bfloat16_tEfNS_4arch4Sm90ELb0ELb1ELb0ELb1ELb1ELb0ELb1ELb0ELb0ELb1ELb1ELb0EEENS1_21CollectiveEpilogueFwdINS6_IJSA_NS7_ILi512EEESA_EEES9_SC_SE_Li256ELb1ELb1ELb1ELb0EEENS1_36VarlenDynamicPersistentTileSchedulerILi64ELi64ELi256ELi128ELb1ELb1ELb1ELb1ELb0ELb1EEEEEEEEEvNT_6ParamsE:
        .type           _ZN7cutlass13device_kernelIN5flash11enable_sm90INS1_16FlashAttnFwdSm90INS1_25CollectiveMainloopFwdSm90ILi2EN4cute5tupleIJNS5_1CILi1EEES8_S8_EEENS6_IJNS7_ILi64EEESA_SA_EEELi512ENS_10bfloat16_tEfNS_4arch4Sm90ELb0ELb1ELb0ELb1ELb1ELb0ELb1ELb0ELb0ELb1ELb1ELb0EEENS1_21CollectiveEpilogueFwdINS6_IJSA_NS7_ILi512EEESA_EEES9_SC_SE_Li256ELb1ELb1ELb1ELb0EEENS1_36VarlenDynamicPersistentTileSchedulerILi64ELi64ELi256ELi128ELb1ELb1ELb1ELb1ELb0ELb1EEEEEEEEEvNT_6ParamsE,@function
        .size           _ZN7cutlass13device_kernelIN5flash11enable_sm90INS1_16FlashAttnFwdSm90INS1_25CollectiveMainloopFwdSm90ILi2EN4cute5tupleIJNS5_1CILi1EEES8_S8_EEENS6_IJNS7_ILi64EEESA_SA_EEELi512ENS_10bfloat16_tEfNS_4arch4Sm90ELb0ELb1ELb0ELb1ELb1ELb0ELb1ELb0ELb0ELb1ELb1ELb0EEENS1_21CollectiveEpilogueFwdINS6_IJSA_NS7_ILi512EEESA_EEES9_SC_SE_Li256ELb1ELb1ELb1ELb0EEENS1_36VarlenDynamicPersistentTileSchedulerILi64ELi64ELi256ELi128ELb1ELb1ELb1ELb1ELb0ELb1EEEEEEEEEvNT_6ParamsE,(.L_x_15651 - _ZN7cutlass13device_kernelIN5flash11enable_sm90INS1_16FlashAttnFwdSm90INS1_25CollectiveMainloopFwdSm90ILi2EN4cute5tupleIJNS5_1CILi1EEES8_S8_EEENS6_IJNS7_ILi64EEESA_SA_EEELi512ENS_10bfloat16_tEfNS_4arch4Sm90ELb0ELb1ELb0ELb1ELb1ELb0ELb1ELb0ELb0ELb1ELb1ELb0EEENS1_21CollectiveEpilogueFwdINS6_IJSA_NS7_ILi512EEESA_EEES9_SC_SE_Li256ELb1ELb1ELb1ELb0EEENS1_36VarlenDynamicPersistentTileSchedulerILi64ELi64ELi256ELi128ELb1ELb1ELb1ELb1ELb0ELb1EEEEEEEEEvNT_6ParamsE)
        .other          _ZN7cutlass13device_kernelIN5flash11enable_sm90INS1_16FlashAttnFwdSm90INS1_25CollectiveMainloopFwdSm90ILi2EN4cute5tupleIJNS5_1CILi1EEES8_S8_EEENS6_IJNS7_ILi64EEESA_SA_EEELi512ENS_10bfloat16_tEfNS_4arch4Sm90ELb0ELb1ELb0ELb1ELb1ELb0ELb1ELb0ELb0ELb1ELb1ELb0EEENS1_21CollectiveEpilogueFwdINS6_IJSA_NS7_ILi512EEESA_EEES9_SC_SE_Li256ELb1ELb1ELb1ELb0EEENS1_36VarlenDynamicPersistentTileSchedulerILi64ELi64ELi256ELi128ELb1ELb1ELb1ELb1ELb0ELb1EEEEEEEEEvNT_6ParamsE,@"STO_CUDA_ENTRY STV_DEFAULT"
_ZN7cutlass13device_kernelIN5flash11enable_sm90INS1_16FlashAttnFwdSm90INS1_25CollectiveMainloopFwdSm90ILi2EN4cute5tupleIJNS5_1CILi1EEES8_S8_EEENS6_IJNS7_ILi64EEESA_SA_EEELi512ENS_10bfloat16_tEfNS_4arch4Sm90ELb0ELb1ELb0ELb1ELb1ELb0ELb1ELb0ELb0ELb1ELb1ELb0EEENS1_21CollectiveEpilogueFwdINS6_IJSA_NS7_ILi512EEESA_EEES9_SC_SE_Li256ELb1ELb1ELb1ELb0EEENS1_36VarlenDynamicPersistentTileSchedulerILi64ELi64ELi256ELi128ELb1ELb1ELb1ELb1ELb0ELb1EEEEEEEEEvNT_6ParamsE:
        /* <DEDUP_REMOVED lines=43> */
.L_x_6264:
        /* <DEDUP_REMOVED lines=22> */
.L_x_6265:
        /* <DEDUP_REMOVED lines=18> */
.L_x_6266:
        /* <DEDUP_REMOVED lines=22> */
.L_x_6267:
        /* <DEDUP_REMOVED lines=23> */
.L_x_6268:
[----:B------:R-:W-:Y:S01]  /*0800*/  UISETP.NE.AND UP0, UPT, UR58, URZ, UPT ;  /* 0x0000003f3a00728c */ /* 0x000fe2000bf05270 */
[----:B------:R-:W-:Y:S01]  /*0810*/  NOP ;  /* 0x0000000000007918 */ /* 0x000fe20000000000 */
[----:B0-----:R-:W-:Y:S01]  /*0820*/  ULDC UR5, c[0x0][0x20] ;  /* 0x0000080000057ab9 */ /* 0x001fe20000000800 */
[----:B------:R-:W-:Y:S01]  /*0830*/  UMOV UR4, 0x1 ;  /* 0x0000000100047882 */ /* 0x000fe20000000000 */
[----:B-1234-:R-:W-:Y:S01]  /*0840*/  BAR.SYNC.DEFER_BLOCKING 0x0 ;  /* 0x0000000000007b1d */ /* 0x01efe20000010000 */
[----:B------:R-:W-:Y:S01]  /*0850*/  IADD3 R2, P0, R1, UR5, RZ ;  /* 0x0000000501027c10 */ /* 0x000fe2000ff1e0ff */
[----:B------:R-:W-:Y:S01]  /*0860*/  USEL UR5, UR4, 0x2, !UP0 ;  /* 0x0000000204057887 */ /* 0x000fe2000c000000 */
[----:B------:R-:W-:-:S03]  /*0870*/  PLOP3.LUT P1, PT, PT, PT, UP0, 0x40, 0x0 ;  /* 0x000000000000781c */ /* 0x000fc60003f2e808 */
[----:B------:R-:W-:Y:S01]  /*0880*/  ULDC UR4, c[0x0][0x24] ;  /* 0x0000090000047ab9 */ /* 0x000fe20000000800 */
[----:B------:R-:W-:Y:S01]  /*0890*/  ULDC.64 UR36, c[0x0][0x208] ;  /* 0x0000820000247ab9 */ /* 0x000fe20000000a00 */
[----:B------:R-:W-:Y:S02]  /*08a0*/  IMAD.U32 R3, RZ, RZ, UR5 ;  /* 0x00000005ff037e24 */ /* 0x000fe4000f8e00ff */
[----:B------:R-:W-:-:S03]  /*08b0*/  IMAD.X R18, RZ, RZ, UR4, P0 ;  /* 0x00000004ff127e24 */ /* 0x000fc600080e06ff */
[----:B------:R0:W-:Y:S03]  /*08c0*/  STL [R1+0x450], R3 ;  /* 0x0004500301007387 */ /* 0x0001e60000100800 */
[----:B------:R-:W-:Y:S05]  /*08d0*/  @P1 BRA `(.L_x_6269) ;  /* 0x0000026400bc1947 */ /* 0x000fea0003800000 */
.L_x_6270:
[----:B------:R-:W-:-:S08]  /*08e0*/  NOP ;  /* 0x0000000000007918 */ /* 0x000fd00000000000 */
[----:B------:R-:W1:Y:S02]  /*08f0*/  USETMAXREG.TRY_ALLOC.CTAPOOL UP0, 0xe8 ;  /* 0x000000e8000079c8 */ /* 0x000e640008000600 */
[----:B-1----:R-:W-:-:S13]  /*0900*/  PLOP3.LUT P0, PT, PT, PT, UP0, 0x80, 0x0 ;  /* 0x000000000000781c */ /* 0x002fda0003f0f008 */
[----:B------:R-:W-:Y:S05]  /*0910*/  @!P0 BRA `(.L_x_6270) ;  /* 0xfffffffc00f08947 */ /* 0x000fea000383ffff */
[----:B0-----:R-:W0:Y:S01]  /*0920*/  S2R R3, SR_TID.X ;  /* 0x0000000000037919 */ /* 0x001e220000002100 */
[----:B------:R-:W1:Y:S01]  /*0930*/  S2UR UR21, SR_CgaCtaId ;  /* 0x00000000001579c3 */ /* 0x000e620000008800 */
[----:B------:R-:W-:Y:S01]  /*0940*/  UMOV UR44, 0x400 ;  /* 0x00000400002c7882 */ /* 0x000fe20000000000 */
[----:B------:R-:W-:Y:S01]  /*0950*/  ULDC UR4, c[0x0][0xd3c] ;  /* 0x00034f0000047ab9 */ /* 0x000fe20000000800 */
[----:B------:R-:W-:Y:S04]  /*0960*/  STL.64 [R1+0x1c0], RZ ;  /* 0x0001c0ff01007387 */ /* 0x000fe80000100a00 */
[----:B------:R-:W-:Y:S04]  /*0970*/  STL [R1+0x1c8], RZ ;  /* 0x0001c8ff01007387 */ /* 0x000fe80000100800 */
[----:B------:R-:W-:Y:S01]  /*0980*/  STL [R1+0x1cc], RZ ;  /* 0x0001ccff01007387 */ /* 0x000fe20000100800 */
[----:B-1----:R-:W-:Y:S01]  /*0990*/  ULEA UR44, UR21, UR44, 0x18 ;  /* 0x0000002c152c7291 */ /* 0x002fe2000f8ec03f */
[----:B0-----:R-:W-:-:S04]  /*09a0*/  LOP3.LUT R0, R3, 0xffffff80, RZ, 0xc0, !PT ;  /* 0xffffff8003007812 */ /* 0x001fc800078ec0ff */
[----:B------:R-:W-:-:S13]  /*09b0*/  ISETP.NE.AND P0, PT, R0, 0x80, PT ;  /* 0x000000800000780c */ /* 0x000fda0003f05270 */
[----:B------:R-:W-:Y:S06]  /*09c0*/  @!P0 BAR.ARV 0x8, 0x100 ;  /* 0x0204000000008b1d */ /* 0x000fec0000002000 */
[----:B------:R-:W-:-:S13]  /*09d0*/  ISETP.GE.U32.AND P0, PT, R3, 0x100, PT ;  /* 0x000001000300780c */ /* 0x000fda0003f06070 */
        /* <DEDUP_REMOVED lines=8> */
[----:B------:R-:W0:Y:S01]  /*0a60*/  S2UR UR4, SR_SWINHI ;  /* 0x00000000000479c3 */ /* 0x000e220000002f00 */
[----:B------:R-:W-:Y:S02]  /*0a70*/  R2UR UR6, R7 ;  /* 0x00000000070672ca */ /* 0x000fe400000e0000 */
[----:B------:R-:W-:Y:S02]  /*0a80*/  SHF.R.S32.HI R3, RZ, 0x1f, R0 ;  /* 0x0000001fff037819 */ /* 0x000fe40000011400 */
[----:B------:R-:W-:Y:S02]  /*0a90*/  R2UR UR5, R5 ;  /* 0x00000000050572ca */ /* 0x000fe400000e0000 */
[CC--:B------:R-:W-:Y:S02]  /*0aa0*/  LEA.HI R6, R3.reuse, R0.reuse, RZ, 0x7 ;  /* 0x0000000003067211 */ /* 0x0c0fe400078f38ff */
[----:B------:R-:W-:-:S02]  /*0ab0*/  LEA.HI R4, R3, R0, RZ, 0x4 ;  /* 0x0000000003047211 */ /* 0x000fc400078f20ff */
[CC--:B------:R-:W-:Y:S02]  /*0ac0*/  LEA.HI R208, R3.reuse, R0.reuse, RZ, 0x3 ;  /* 0x0000000003d07211 */ /* 0x0c0fe400078f18ff */
[CC--:B------:R-:W-:Y:S02]  /*0ad0*/  LEA.HI R8, R3.reuse, R0.reuse, RZ, 0x2 ;  /* 0x0000000003087211 */ /* 0x0c0fe400078f10ff */
[----:B------:R-:W-:Y:S02]  /*0ae0*/  LOP3.LUT R7, R6, 0xffffff80, RZ, 0xc0, !PT ;  /* 0xffffff8006077812 */ /* 0x000fe400078ec0ff */
[----:B------:R-:W-:Y:S02]  /*0af0*/  LEA.HI R5, R3, R0, RZ, 0x5 ;  /* 0x0000000003057211 */ /* 0x000fe400078f28ff */
[----:B------:R-:W-:Y:S01]  /*0b00*/  LOP3.LUT R3, R4, 0xfffffff0, RZ, 0xc0, !PT ;  /* 0xfffffff004037812 */ /* 0x000fe200078ec0ff */
[----:B------:R-:W-:Y:S01]  /*0b10*/  IMAD.IADD R7, R0, 0x1, -R7 ;  /* 0x0000000100077824 */ /* 0x000fe200078e0a07 */
[----:B------:R-:W-:-:S02]  /*0b20*/  LOP3.LUT R157, R208, 0xfffffff8, RZ, 0xc0, !PT ;  /* 0xfffffff8d09d7812 */ /* 0x000fc400078ec0ff */
[----:B------:R-:W-:Y:S01]  /*0b30*/  LOP3.LUT R9, R8, 0xfffffffc, RZ, 0xc0, !PT ;  /* 0xfffffffc08097812 */ /* 0x000fe200078ec0ff */
[C---:B------:R-:W-:Y:S01]  /*0b40*/  IMAD.IADD R12, R0.reuse, 0x1, -R3 ;  /* 0x00000001000c7824 */ /* 0x040fe200078e0a03 */
[----:B------:R-:W-:Y:S01]  /*0b50*/  SHF.R.S32.HI R209, RZ, 0x7, R6 ;  /* 0x00000007ffd17819 */ /* 0x000fe20000011406 */
[C---:B------:R-:W-:Y:S01]  /*0b60*/  IMAD.IADD R157, R0.reuse, 0x1, -R157 ;  /* 0x00000001009d7824 */ /* 0x040fe200078e0a9d */
[----:B------:R-:W-:Y:S01]  /*0b70*/  SHF.R.S32.HI R13, RZ, 0x5, R5 ;  /* 0x00000005ff0d7819 */ /* 0x000fe20000011405 */
[----:B------:R-:W-:Y:S01]  /*0b80*/  IMAD.IADD R11, R0, 0x1, -R9 ;  /* 0x00000001000b7824 */ /* 0x000fe200078e0a09 */
[----:B------:R-:W-:Y:S01]  /*0b90*/  SHF.R.S32.HI R0, RZ, 0x1f, R7 ;  /* 0x0000001fff007819 */ /* 0x000fe20000011407 */
[----:B------:R-:W-:Y:S01]  /*0ba0*/  UMOV UR38, UR44 ;  /* 0x0000002c00267c82 */ /* 0x000fe20008000000 */
[----:B0-----:R-:W-:Y:S01]  /*0bb0*/  UMOV UR39, UR4 ;  /* 0x0000000400277c82 */ /* 0x001fe20008000000 */
[----:B------:R-:W-:Y:S01]  /*0bc0*/  SHF.R.S32.HI R5, RZ, 0x1f, R5 ;  /* 0x0000001fff057819 */ /* 0x000fe20000011405 */
[----:B------:R-:W-:Y:S01]  /*0bd0*/  IMAD.SHL.U32 R19, R157, 0x8, RZ ;  /* 0x000000089d137824 */ /* 0x000fe200078e00ff */
[----:B------:R-:W-:Y:S01]  /*0be0*/  LEA.HI R8, R0, R7, RZ, 0x2 ;  /* 0x0000000700087211 */ /* 0x000fe200078f10ff */
[----:B------:R-:W-:Y:S01]  /*0bf0*/  IMAD.U32 R14, RZ, RZ, UR38 ;  /* 0x00000026ff0e7e24 */ /* 0x000fe2000f8e00ff */
[----:B------:R-:W-:Y:S01]  /*0c00*/  LEA.HI R6, R6, R209, RZ, 0x1 ;  /* 0x000000d106067211 */ /* 0x000fe200078f08ff */
[----:B------:R-:W-:Y:S01]  /*0c10*/  IMAD.U32 R15, RZ, RZ, UR39 ;  /* 0x00000027ff0f7e24 */ /* 0x000fe2000f8e00ff */
[----:B------:R-:W-:Y:S01]  /*0c20*/  SHF.R.S32.HI R3, RZ, 0x4, R4 ;  /* 0x00000004ff037819 */ /* 0x000fe20000011404 */
[----:B------:R0:W-:Y:S01]  /*0c30*/  STL [R1+0x458], R12 ;  /* 0x0004580c01007387 */ /* 0x0001e20000100800 */
[--C-:B------:R-:W-:Y:S01]  /*0c40*/  SHF.R.S32.HI R9, RZ, 0x2, R8.reuse ;  /* 0x00000002ff097819 */ /* 0x100fe20000011408 */
[----:B------:R-:W-:Y:S01]  /*0c50*/  VIADD R155, R19, 0x80 ;  /* 0x00000080139b7836 */ /* 0x000fe20000000000 */
[----:B------:R-:W-:Y:S01]  /*0c60*/  SHF.R.S32.HI R10, RZ, 0x1f, R8 ;  /* 0x0000001fff0a7819 */ /* 0x000fe20000011408 */
[----:B------:R-:W-:Y:S01]  /*0c70*/  STL.64 [R1+0x440], R14 ;  /* 0x0004400e01007387 */ /* 0x000fe20000100a00 */
[----:B------:R-:W-:Y:S01]  /*0c80*/  LEA.HI R5, R5, R13, RZ, 0x2 ;  /* 0x0000000d05057211 */ /* 0x000fe200078f10ff */
[C---:B------:R-:W-:Y:S01]  /*0c90*/  VIADD R153, R19.reuse, 0x100 ;  /* 0x0000010013997836 */ /* 0x040fe20000000000 */
[----:B------:R-:W-:Y:S01]  /*0ca0*/  LOP3.LUT R6, R6, 0xfffffe, RZ, 0xc0, !PT ;  /* 0x00fffffe06067812 */ /* 0x000fe200078ec0ff */
[----:B------:R-:W-:Y:S01]  /*0cb0*/  VIADD R156, R19, 0x40 ;  /* 0x00000040139c7836 */ /* 0x000fe20000000000 */
[----:B------:R-:W-:Y:S01]  /*0cc0*/  LEA.HI R4, R4, R3, RZ, 0x1 ;  /* 0x0000000304047211 */ /* 0x000fe200078f08ff */
[C---:B0-----:R-:W-:Y:S01]  /*0cd0*/  IMAD R12, R209.reuse, 0x100, R12 ;  /* 0x00000100d10c7824 */ /* 0x041fe200078e020c */
[----:B------:R-:W-:Y:S01]  /*0ce0*/  LEA.HI R10, R10, R9, RZ, 0x3 ;  /* 0x000000090a0a7211 */ /* 0x000fe200078f18ff */
[----:B------:R-:W-:Y:S01]  /*0cf0*/  IMAD.IADD R6, R209, 0x1, -R6 ;  /* 0x00000001d1067824 */ /* 0x000fe200078e0a06 */
[----:B------:R-:W-:Y:S01]  /*0d00*/  LOP3.LUT R5, R5, 0x3ffffc, RZ, 0xc0, !PT ;  /* 0x003ffffc05057812 */ /* 0x000fe200078ec0ff */
[C---:B------:R-:W-:Y:S01]  /*0d10*/  VIADD R154, R19.reuse, 0xc0 ;  /* 0x000000c0139a7836 */ /* 0x040fe20000000000 */
[----:B------:R-:W-:Y:S01]  /*0d20*/  LOP3.LUT R4, R4, 0x1ffffffe, RZ, 0xc0, !PT ;  /* 0x1ffffffe04047812 */ /* 0x000fe200078ec0ff */
[----:B------:R-:W-:Y:S01]  /*0d30*/  VIADD R152, R19, 0x140 ;  /* 0x0000014013987836 */ /* 0x000fe20000000000 */
[----:B------:R-:W-:Y:S01]  /*0d40*/  LOP3.LUT R10, R10, 0xfffffff8, RZ, 0xc0, !PT ;  /* 0xfffffff80a0a7812 */ /* 0x000fe200078ec0ff */
[----:B------:R-:W-:Y:S01]  /*0d50*/  IMAD.IADD R5, R13, 0x1, -R5 ;  /* 0x000000010d057824 */ /* 0x000fe200078e0a05 */
[----:B------:R-:W-:Y:S01]  /*0d60*/  LEA.HI R0, R0, R7, RZ, 0x5 ;  /* 0x0000000700007211 */ /* 0x000fe200078f28ff */
[----:B------:R-:W-:Y:S01]  /*0d70*/  IMAD.SHL.U32 R13, R6, 0x100, RZ ;  /* 0x00000100060d7824 */ /* 0x000fe200078e00ff */
[----:B------:R-:W-:Y:S01]  /*0d80*/  LOP3.LUT R8, R8, 0x7ffffffc, RZ, 0xc0, !PT ;  /* 0x7ffffffc08087812 */ /* 0x000fe200078ec0ff */
[----:B------:R-:W-:Y:S01]  /*0d90*/  IMAD.IADD R4, R3, 0x1, -R4 ;  /* 0x0000000103047824 */ /* 0x000fe200078e0a04 */
[----:B------:R-:W-:Y:S01]  /*0da0*/  SHF.R.S32.HI R0, RZ, 0x5, R0 ;  /* 0x00000005ff007819 */ /* 0x000fe20000011400 */
[----:B------:R-:W-:Y:S01]  /*0db0*/  IMAD.IADD R9, R9, 0x1, -R10 ;  /* 0x0000000109097824 */ /* 0x000fe200078e0a0a */
[----:B------:R-:W-:Y:S01]  /*0dc0*/  LEA.HI R3, R11, R11, RZ, 0x1 ;  /* 0x0000000b0b037211 */ /* 0x000fe200078f08ff */
[----:B------:R-:W-:Y:S01]  /*0dd0*/  IMAD.IADD R8, R7, 0x1, -R8 ;  /* 0x0000000107087824 */ /* 0x000fe200078e0a08 */
[----:B------:R-:W-:Y:S01]  /*0de0*/  STL [R1+0x448], R13 ;  /* 0x0004480d01007387 */ /* 0x000fe20000100800 */
[----:B------:R-:W-:Y:S01]  /*0df0*/  IMAD R5, R5, 0x10, R12 ;  /* 0x0000001005057824 */ /* 0x000fe200078e020c */
[----:B------:R-:W-:Y:S01]  /*0e00*/  LOP3.LUT R12, R3, 0x1ffffffe, RZ, 0xc0, !PT ;  /* 0x1ffffffe030c7812 */ /* 0x000fe200078ec0ff */
[----:B------:R-:W-:Y:S01]  /*0e10*/  IMAD R22, R0, 0x10, R9 ;  /* 0x0000001000167824 */ /* 0x000fe200078e0209 */
[----:B------:R-:W-:Y:S01]  /*0e20*/  SHF.R.S32.HI R0, RZ, 0x1f, R155 ;  /* 0x0000001fff007819 */ /* 0x000fe2000001149b */
[----:B------:R-:W-:Y:S01]  /*0e30*/  IMAD.SHL.U32 R0, R8, 0x2, RZ ;  /* 0x0000000208007824 */ /* 0x000fe200078e00ff */
[----:B------:R-:W-:Y:S01]  /*0e40*/  SHF.R.S32.HI R3, RZ, 0x1f, R156 ;  /* 0x0000001fff037819 */ /* 0x000fe2000001149c */
[----:B------:R-:W-:Y:S01]  /*0e50*/  IMAD.IADD R11, R11, 0x1, -R12 ;  /* 0x000000010b0b7824 */ /* 0x000fe200078e0a0c */
[----:B------:R-:W-:Y:S01]  /*0e60*/  SHF.R.S32.HI R3, RZ, 0x1f, R154 ;  /* 0x0000001fff037819 */ /* 0x000fe2000001149a */
[----:B------:R-:W-:Y:S01]  /*0e70*/  IMAD.IADD R23, R0, 0x1, R13 ;  /* 0x0000000100177824 */ /* 0x000fe200078e020d */
[----:B------:R0:W-:Y:S01]  /*0e80*/  STL [R1+0x44c], R0 ;  /* 0x00044c0001007387 */ /* 0x0001e20000100800 */
[C---:B------:R-:W-:Y:S01]  /*0e90*/  VIADD R211, R19.reuse, 0x180 ;  /* 0x0000018013d37836 */ /* 0x040fe20000000000 */
[----:B------:R-:W-:Y:S01]  /*0ea0*/  SHF.R.S32.HI R3, RZ, 0x1f, R152 ;  /* 0x0000001fff037819 */ /* 0x000fe20000011498 */
[----:B------:R-:W-:Y:S01]  /*0eb0*/  IMAD.SHL.U32 R16, R4, 0x8, RZ ;  /* 0x0000000804107824 */ /* 0x000fe200078e00ff */
[----:B------:R-:W-:Y:S01]  /*0ec0*/  SHF.R.S32.HI R4, RZ, 0x1f, R153 ;  /* 0x0000001fff047819 */ /* 0x000fe20000011499 */
[----:B------:R-:W-:Y:S01]  /*0ed0*/  VIADD R210, R19, 0x1c0 ;  /* 0x000001c013d27836 */ /* 0x000fe20000000000 */
[----:B------:R-:W-:Y:S01]  /*0ee0*/  SHF.R.S32.HI R208, RZ, 0x3, R208 ;  /* 0x00000003ffd07819 */ /* 0x000fe200000114d0 */
[C---:B------:R-:W-:Y:S01]  /*0ef0*/  VIADD R207, R23.reuse, 0x8 ;  /* 0x0000000817cf7836 */ /* 0x040fe20000000000 */
[----:B------:R-:W-:Y:S01]  /*0f00*/  STL [R1+0x454], R16 ;  /* 0x0004541001007387 */ /* 0x000fe20000100800 */
[----:B------:R-:W-:Y:S01]  /*0f10*/  VIADD R206, R23, 0x10 ;  /* 0x0000001017ce7836 */ /* 0x000fe20000000000 */
[----:B0-----:R-:W-:Y:S01]  /*0f20*/  SHF.R.S32.HI R0, RZ, 0x1f, R211 ;  /* 0x0000001fff007819 */ /* 0x001fe200000114d3 */
[----:B------:R-:W-:Y:S01]  /*0f30*/  IMAD R4, R11, 0x8, R22 ;  /* 0x000000080b047824 */ /* 0x000fe200078e0216 */
        /* <DEDUP_REMOVED lines=59> */
[----:B------:R-:W-:Y:S01]  /*12f0*/  IMAD.U32 R16, R5, 0x40, R16 ;  /* 0x0000004005107824 */ /* 0x000fe200078e0010 */
[----:B------:R-:W-:-:S02]  /*1300*/  SHF.R.S32.HI R216, RZ, 0x1f, R177 ;  /* 0x0000001fffd87819 */ /* 0x000fc400000114b1 */
[----:B------:R-:W-:Y:S01]  /*1310*/  SHF.R.S32.HI R215, RZ, 0x1f, R176 ;  /* 0x0000001fffd77819 */ /* 0x000fe200000114b0 */
[----:B------:R-:W-:Y:S01]  /*1320*/  IMAD.WIDE R16, R16, 0x2, R14 ;  /* 0x0000000210107825 */ /* 0x000fe200078e020e */
[----:B------:R-:W-:Y:S02]  /*1330*/  SHF.R.S32.HI R214, RZ, 0x1f, R159 ;  /* 0x0000001fffd67819 */ /* 0x000fe4000001149f */
[----:B------:R-:W-:-:S07]  /*1340*/  SHF.R.S32.HI R213, RZ, 0x1f, R158 ;  /* 0x0000001fffd57819 */ /* 0x000fce000001149e */
.L_x_6418:
[----:B------:R-:W-:Y:S01]  /*1350*/  ULDC.64 UR8, c[0x0][0xb20] ;  /* 0x0002c80000087ab9 */ /* 0x000fe20000000a00 */
[----:B------:R-:W-:Y:S02]  /*1360*/  ULOP3.LUT UR61, UR7, 0xff0000, URZ, 0xc0, !UPT ;  /* 0x00ff0000073d7892 */ /* 0x000fe4000f8ec03f */
[----:B------:R-:W-:Y:S01]  /*1370*/  UISETP.NE.U32.AND UP0, UPT, UR8, URZ, UPT ;  /* 0x0000003f0800728c */ /* 0x000fe2000bf05070 */
[----:B------:R-:W-:-:S03]  /*1380*/  ULDC UR48, c[0x0][0x2f0] ;  /* 0x0000bc0000307ab9 */ /* 0x000fc60000000800 */
        /* <DEDUP_REMOVED lines=9> */
[----:B01-3--:R-:W-:Y:S02]  /*1420*/  IMAD.U32 R4, RZ, RZ, UR8 ;  /* 0x00000008ff047e24 */ /* 0x00bfe4000f8e00ff */
[----:B----4-:R-:W-:Y:S01]  /*1430*/  IMAD.U32 R5, RZ, RZ, UR9 ;  /* 0x00000009ff057e24 */ /* 0x010fe2000f8e00ff */
[----:B------:R-:W-:-:S03]  /*1440*/  @UP1 UIMAD.WIDE UR8, UR6, 0x4, UR10 ;  /* 0x00000004060818a5 */ /* 0x000fc6000f8e020a */
[----:B------:R-:W-:Y:S01]  /*1450*/  ULDC.64 UR10, c[0x0][0xb18] ;  /* 0x0002c600000a7ab9 */ /* 0x000fe20000000a00 */
[----:B--2---:R-:W2:Y:S02]  /*1460*/  @P0 LDG.E R4, desc[UR36][R4.64] ;  /* 0x0000002404040981 */ /* 0x004ea4000c1e1900 */
[----:B------:R-:W-:Y:S02]  /*1470*/  IMAD.U32 R6, RZ, RZ, UR8 ;  /* 0x00000008ff067e24 */ /* 0x000fe4000f8e00ff */
[----:B------:R-:W-:Y:S01]  /*1480*/  IMAD.U32 R7, RZ, RZ, UR9 ;  /* 0x00000009ff077e24 */ /* 0x000fe2000f8e00ff */
[----:B------:R-:W-:-:S04]  /*1490*/  ULDC.64 UR8, c[0x0][0x418] ;  /* 0x0001060000087ab9 */ /* 0x000fc80000000a00 */
[----:B------:R-:W3:Y:S01]  /*14a0*/  @P2 LDG.E R6, desc[UR36][R6.64] ;  /* 0x0000002406062981 */ /* 0x000ee2000c1e1900 */
[----:B------:R-:W-:Y:S01]  /*14b0*/  UISETP.NE.U32.AND UP0, UPT, UR8, URZ, UPT ;  /* 0x0000003f0800728c */ /* 0x000fe2000bf05070 */
[----:B------:R-:W-:Y:S01]  /*14c0*/  ISETP.NE.U32.AND P1, PT, RZ, UR10, PT ;  /* 0x0000000aff007c0c */ /* 0x000fe2000bf25070 */
[----:B------:R-:W-:Y:S02]  /*14d0*/  ULOP3.LUT UR8, UR7, 0xff000000, URZ, 0xc0, !UPT ;  /* 0xff00000007087892 */ /* 0x000fe4000f8ec03f */
[----:B------:R-:W-:Y:S01]  /*14e0*/  IMAD.U32 R212, RZ, RZ, UR7 ;  /* 0x00000007ffd47e24 */ /* 0x000fe2000f8e00ff */
[----:B------:R-:W-:Y:S01]  /*14f0*/  UISETP.NE.AND.EX UP0, UPT, UR9, URZ, UPT, UP0 ;  /* 0x0000003f0900728c */ /* 0x000fe2000bf05300 */
[----:B------:R-:W-:Y:S01]  /*1500*/  ISETP.NE.AND.EX P1, PT, RZ, UR11, PT, P1 ;  /* 0x0000000bff007c0c */ /* 0x000fe2000bf25310 */
[----:B------:R-:W-:Y:S01]  /*1510*/  USHF.R.U32.HI UR8, URZ, 0x8, UR8 ;  /* 0x000000083f087899 */ /* 0x000fe20008011608 */
[----:B------:R-:W-:Y:S01]  /*1520*/  ULDC UR9, c[0x0][0x424] ;  /* 0x0001090000097ab9 */ /* 0x000fe20000000800 */
[----:B------:R-:W-:Y:S01]  /*1530*/  UMOV UR4, URZ ;  /* 0x0000003f00047c82 */ /* 0x000fe20008000000 */
[----:B------:R-:W-:-:S02]  /*1540*/  USEL UR9, UR9, 0x1, UP0 ;  /* 0x0000000109097887 */ /* 0x000fc40008000000 */
[----:B------:R-:W-:Y:S02]  /*1550*/  ULEA.HI UR61, UR61, UR8, URZ, 0x10 ;  /* 0x000000083d3d7291 */ /* 0x000fe4000f8f803f */
        /* <DEDUP_REMOVED lines=18> */
.L_x_6271:
[----:B------:R-:W-:Y:S01]  /*1680*/  UMOV UR59, UR5 ;  /* 0x00000005003b7c82 */ /* 0x000fe20008000000 */
        /* <DEDUP_REMOVED lines=9> */
.L_x_6272:
        /* <DEDUP_REMOVED lines=13> */
.L_x_6273:
[----:B------:R-:W0:Y:S01]  /*17f0*/  LDC R0, c[0x0][0xa80] ;  /* 0x0002a000ff007b82 */ /* 0x000e220000000800 */
[----:B------:R-:W-:Y:S01]  /*1800*/  UISETP.NE.AND UP0, UPT, UR58, 0x1, UPT ;  /* 0x000000013a00788c */ /* 0x000fe2000bf05270 */
[----:B------:R1:W-:Y:S01]  /*1810*/  STL.128 [R1+0x1e0], RZ ;  /* 0x0001e0ff01007387 */ /* 0x0003e20000100c00 */
[C---:B------:R-:W-:Y:S01]  /*1820*/  IADD3 R34, P0, R2.reuse, 0x1e0, RZ ;  /* 0x000001e002227810 */ /* 0x040fe20007f1e0ff */
[----:B------:R-:W-:Y:S01]  /*1830*/  UIADD3 UR48, -UR4, UR48, URZ ;  /* 0x0000003004307290 */ /* 0x000fe2000fffe13f */
[----:B------:R-:W-:Y:S01]  /*1840*/  IADD3 R32, P1, R2, 0x210, RZ ;  /* 0x0000021002207810 */ /* 0x000fe20007f3e0ff */
[----:B------:R1:W-:Y:S01]  /*1850*/  STL.128 [R1+0x1f0], RZ ;  /* 0x0001f0ff01007387 */ /* 0x0003e20000100c00 */
[----:B------:R-:W-:Y:S01]  /*1860*/  PLOP3.LUT P2, PT, PT, PT, UP0, 0x80, 0x0 ;  /* 0x000000000000781c */ /* 0x000fe20003f4f008 */
[--C-:B------:R-:W-:Y:S02]  /*1870*/  IMAD.X R35, RZ, RZ, R18.reuse, P0 ;  /* 0x000000ffff237224 */ /* 0x100fe400000e0612 */
[----:B------:R1:W-:Y:S01]  /*1880*/  STL.128 [R1+0x210], RZ ;  /* 0x000210ff01007387 */ /* 0x0003e20000100c00 */
[----:B------:R-:W-:-:S03]  /*1890*/  IMAD.X R33, RZ, RZ, R18, P1 ;  /* 0x000000ffff217224 */ /* 0x000fc600008e0612 */
[----:B------:R1:W-:Y:S04]  /*18a0*/  STL.128 [R1+0x220], RZ ;  /* 0x000220ff01007387 */ /* 0x0003e80000100c00 */
[----:B------:R1:W-:Y:S04]  /*18b0*/  STL.128 [R1+0x230], RZ ;  /* 0x000230ff01007387 */ /* 0x0003e80000100c00 */
[----:B------:R1:W-:Y:S04]  /*18c0*/  STL.128 [R1+0x240], RZ ;  /* 0x000240ff01007387 */ /* 0x0003e80000100c00 */
[----:B0-----:R1:W-:Y:S04]  /*18d0*/  STL [R1+0x200], R0 ;  /* 0x0002000001007387 */ /* 0x0013e80000100800 */
[----:B------:R1:W-:Y:S04]  /*18e0*/  STL.128 [R1+0x250], RZ ;  /* 0x000250ff01007387 */ /* 0x0003e80000100c00 */
        /* <DEDUP_REMOVED lines=26> */
[----:B------:R1:W-:Y:S01]  /*1a90*/  STL.128 [R1+0x400], RZ ;  /* 0x000400ff01007387 */ /* 0x0003e20000100c00 */
[----:B------:R-:W-:Y:S05]  /*1aa0*/  @!P2 BRA `(.L_x_6274) ;  /* 0x0000008000c0a947 */ /* 0x000fea0003800000 */
[----:B------:R-:W-:Y:S01]  /*1ab0*/  ULDC UR4, c[0x0][0x448] ;  /* 0x0001120000047ab9 */ /* 0x000fe20000000800 */
[----:B------:R-:W-:Y:S02]  /*1ac0*/  USHF.L.U32 UR8, UR5, 0x6, URZ ;  /* 0x0000000605087899 */ /* 0x000fe4000800063f */
[----:B------:R-:W-:Y:S02]  /*1ad0*/  UISETP.NE.AND UP0, UPT, UR4, 0x1, UPT ;  /* 0x000000010400788c */ /* 0x000fe4000bf05270 */
[----:B------:R-:W-:Y:S01]  /*1ae0*/  UIADD3 UR9, UR8, 0x3f, URZ ;  /* 0x0000003f08097890 */ /* 0x000fe2000fffe03f */
[----:B------:R-:W-:Y:S01]  /*1af0*/  ULDC.64 UR4, c[0x0][0xad8] ;  /* 0x0002b60000047ab9 */ /* 0x000fe20000000a00 */
[----:B------:R-:W-:Y:S02]  /*1b00*/  UIADD3 UR10, UR48, 0x1, -UR47 ;  /* 0x00000001300a7890 */ /* 0x000fe4000fffe82f */
[----:B------:R-:W-:-:S05]  /*1b10*/  UISETP.GE.AND UP1, UPT, UR5, 0x1, UPT ;  /* 0x000000010500788c */ /* 0x000fca000bf26270 */
[----:B------:R-:W-:Y:S01]  /*1b20*/  @UP0 UIADD3 UR6, UR8, 0x3f, URZ ;  /* 0x0000003f08060890 */ /* 0x000fe2000fffe03f */
[----:B------:R-:W-:Y:S01]  /*1b30*/  @UP0 ULDC UR7, c[0x0][0x44c] ;  /* 0x0001130000070ab9 */ /* 0x000fe20000000800 */
[----:B------:R-:W-:Y:S02]  /*1b40*/  PLOP3.LUT P1, PT, PT, PT, UP1, 0x80, 0x0 ;  /* 0x000000000000781c */ /* 0x000fe40003f2f018 */
        /* <DEDUP_REMOVED lines=16> */
.L_x_6276:
[----:B------:R-:W-:-:S11]  /*1c50*/  UISETP.NE.AND UP1, UPT, UR5, 0x1, UPT ;  /* 0x000000010500788c */ /* 0x000fd6000bf25270 */
[----:B------:R-:W-:Y:S02]  /*1c60*/  @UP1 ULDC.64 UR10, c[0x0][0xae0] ;  /* 0x0002b800000a1ab9 */ /* 0x000fe40000000a00 */
[----:B------:R-:W-:-:S04]  /*1c70*/  UIMAD.WIDE.U32 UR6, UR9, UR10, URZ ;  /* 0x0000000a090672a5 */ /* 0x000fc8000f8e003f */
[----:B------:R-:W-:-:S12]  /*1c80*/  @UP1 USHF.R.U32.HI UR9, URZ, UR11, UR7 ;  /* 0x0000000b3f091299 */ /* 0x000fd80008011607 */
.L_x_6277:
[----:B------:R-:W-:-:S04]  /*1c90*/  UIMAD UR9, UR9, UR5, UR5 ;  /* 0x00000005090972a4 */ /* 0x000fc8000f8e0205 */
[----:B------:R-:W-:-:S04]  /*1ca0*/  UISETP.LT.AND UP1, UPT, UR4, UR9, UPT ;  /* 0x000000090400728c */ /* 0x000fc8000bf21270 */
[----:B------:R-:W-:-:S12]  /*1cb0*/  USEL UR4, UR4, UR9, UP1 ;  /* 0x0000000904047287 */ /* 0x000fd80008800000 */
.L_x_6275:
[----:B------:R-:W-:Y:S02]  /*1cc0*/  UIADD3 UR9, UR48, 0x3f, URZ ;  /* 0x0000003f30097890 */ /* 0x000fe4000fffe03f */
[----:B------:R-:W-:Y:S02]  /*1cd0*/  UIADD3 UR10, UR4, 0x3f, URZ ;  /* 0x0000003f040a7890 */ /* 0x000fe4000fffe03f */
[----:B------:R-:W-:Y:S02]  /*1ce0*/  USHF.R.S32.HI UR4, URZ, 0x1f, UR9 ;  /* 0x0000001f3f047899 */ /* 0x000fe40008011409 */
[----:B------:R-:W-:Y:S01]  /*1cf0*/  USHF.R.S32.HI UR11, URZ, 0x1f, UR10 ;  /* 0x0000001f3f0b7899 */ /* 0x000fe2000801140a */
[----:B------:R-:W-:Y:S01]  /*1d00*/  @UP0 ULDC UR6, c[0x0][0x44c] ;  /* 0x0001130000060ab9 */ /* 0x000fe20000000800 */
[----:B------:R-:W-:Y:S02]  /*1d10*/  ULEA.HI UR4, UR4, UR9, URZ, 0x6 ;  /* 0x0000000904047291 */ /* 0x000fe4000f8f303f */
[----:B------:R-:W-:-:S02]  /*1d20*/  ULEA.HI UR11, UR11, UR10, URZ, 0x6 ;  /* 0x0000000a0b0b7291 */ /* 0x000fc4000f8f303f */
[----:B------:R-:W-:Y:S01]  /*1d30*/  UIMAD.WIDE.U32 UR6, UR8, UR6, URZ ;  /* 0x00000006080672a5 */ /* 0x000fe2000f8e003f */
[----:B------:R-:W-:Y:S01]  /*1d40*/  @UP0 ULDC UR9, c[0x0][0x450] ;  /* 0x0001140000090ab9 */ /* 0x000fe20000000800 */
[----:B------:R-:W-:Y:S02]  /*1d50*/  USHF.R.S32.HI UR4, URZ, 0x6, UR4 ;  /* 0x000000063f047899 */ /* 0x000fe40008011404 */
[----:B------:R-:W-:Y:S02]  /*1d60*/  USHF.R.S32.HI UR11, URZ, 0x6, UR11 ;  /* 0x000000063f0b7899 */ /* 0x000fe4000801140b */
[----:B------:R-:W-:Y:S02]  /*1d70*/  @UP0 USHF.R.U32.HI UR8, URZ, UR9, UR7 ;  /* 0x000000093f080299 */ /* 0x000fe40008011607 */
[----:B------:R-:W-:Y:S02]  /*1d80*/  UISETP.LT.AND UP0, UPT, UR4, UR11, UPT ;  /* 0x0000000b0400728c */ /* 0x000fe4000bf01270 */
[----:B------:R-:W-:Y:S01]  /*1d90*/  UIADD3 UR8, UR8, UR48, -UR47 ;  /* 0x0000003008087290 */ /* 0x000fe2000fffe82f */
[----:B------:R-:W-:Y:S01]  /*1da0*/  ULDC UR6, c[0x0][0xad4] ;  /* 0x0002b50000067ab9 */ /* 0x000fe20000000800 */
[----:B------:R-:W-:-:S02]  /*1db0*/  USEL UR11, UR4, UR11, UP0 ;  /* 0x0000000b040b7287 */ /* 0x000fc40008000000 */
        /* <DEDUP_REMOVED lines=12> */
.L_x_6279:
[----:B------:R-:W-:-:S11]  /*1e80*/  UISETP.NE.AND UP0, UPT, UR5, 0x1, UPT ;  /* 0x000000010500788c */ /* 0x000fd6000bf05270 */
[----:B------:R-:W-:Y:S02]  /*1e90*/  @UP0 ULDC.64 UR12, c[0x0][0xae0] ;  /* 0x0002b800000c0ab9 */ /* 0x000fe40000000a00 */
[----:B------:R-:W-:-:S04]  /*1ea0*/  UIMAD.WIDE.U32 UR6, UR8, UR12, URZ ;  /* 0x0000000c080672a5 */ /* 0x000fc8000f8e003f */
[----:B------:R-:W-:-:S12]  /*1eb0*/  @UP0 USHF.R.U32.HI UR8, URZ, UR13, UR7 ;  /* 0x0000000d3f080299 */ /* 0x000fd80008011607 */
.L_x_6280:
[----:B------:R-:W-:-:S04]  /*1ec0*/  UIMAD UR5, UR8, UR5, URZ ;  /* 0x00000005080572a4 */ /* 0x000fc8000f8e023f */
[----:B------:R-:W-:-:S04]  /*1ed0*/  UISETP.LT.AND UP0, UPT, UR4, UR5, UPT ;  /* 0x000000050400728c */ /* 0x000fc8000bf01270 */
[----:B------:R-:W-:-:S12]  /*1ee0*/  USEL UR4, UR4, UR5, !UP0 ;  /* 0x0000000504047287 */ /* 0x000fd8000c000000 */
.L_x_6278:
        /* <DEDUP_REMOVED lines=15> */
[-C--:B-1----:R-:W-:Y:S01]  /*1fe0*/  IABS R0, R4.reuse ;  /* 0x0000000400007213 */ /* 0x082fe20000000000 */
        /* <DEDUP_REMOVED lines=31> */
.L_x_6281:
[----:B------:R-:W-:Y:S01]  /*21e0*/  UIMAD UR20, UR20, UR4, UR9 ;  /* 0x00000004141472a4 */ /* 0x000fe2000f8e0209 */
[----:B-1----:R-:W-:Y:S02]  /*21f0*/  IMAD.U32 R0, RZ, RZ, UR11 ;  /* 0x0000000bff007e24 */ /* 0x002fe4000f8e00ff */
[----:B------:R-:W-:-:S05]  /*2200*/  IMAD.U32 R3, RZ, RZ, UR4 ;  /* 0x00000004ff037e24 */ /* 0x000fca000f8e00ff */
[----:B------:R-:W-:-:S04]  /*2210*/  VIADDMNMX R0, R3, UR20, R0, PT ;  /* 0x0000001403007c46 */ /* 0x000fc8000b800100 */
[----:B------:R-:W-:Y:S02]  /*2220*/  R2UR UR22, R0 ;  /* 0x00000000001672ca */ /* 0x000fe400000e0000 */
[----:B------:R-:W-:-:S11]  /*2230*/  PRMT R0, RZ, 0x7610, R0 ;  /* 0x00007610ff007816 */ /* 0x000fd60000000000 */
[----:B------:R-:W-:-:S06]  /*2240*/  UISETP.GT.AND UP0, UPT, UR22, UR20, UPT ;  /* 0x000000141600728c */ /* 0x000fcc000bf04270 */
[----:B------:R-:W-:-:S13]  /*2250*/  PLOP3.LUT P0, PT, PT, PT, UP0, 0x80, 0x0 ;  /* 0x000000000000781c */ /* 0x000fda0003f0f008 */
        /* <DEDUP_REMOVED lines=107> */
[----:B------:R-:W0:Y:S04]  /*2910*/  SHFL.IDX PT, R3, R209, RZ, 0x1f ;  /* 0x00001fffd1037589 */ /* 0x000e2800000e0000 */
[----:B--2---:R1:W-:Y:S04]  /*2920*/  STL [R1+0x210], R0 ;  /* 0x0002100001007387 */ /* 0x0043e80000100800 */
[----:B---3--:R-:W-:Y:S04]  /*2930*/  STL [R1+0x214], R8 ;  /* 0x0002140801007387 */ /* 0x008fe80000100800 */
[----:B----4-:R2:W-:Y:S04]  /*2940*/  STL [R1+0x220], R6 ;  /* 0x0002200601007387 */ /* 0x0105e80000100800 */
[----:B------:R-:W3:Y:S04]  /*2950*/  LDL R162, [R1+0x2cc] ;  /* 0x0002cc0001a27983 */ /* 0x000ee80000100800 */
[----:B------:R-:W4:Y:S01]  /*2960*/  LDL R164, [R1+0x2d4] ;  /* 0x0002d40001a47983 */ /* 0x000f220000100800 */
[----:B0-----:R-:W-:-:S03]  /*2970*/  R2UR UR4, R3 ;  /* 0x00000000030472ca */ /* 0x001fc600000e0000 */
        /* <DEDUP_REMOVED lines=15> */
[----:B-1----:R-:W4:Y:S04]  /*2a70*/  LDL R0, [R1+0x3f8] ;  /* 0x0003f80001007983 */ /* 0x002f280000100800 */
[----:B------:R-:W4:Y:S04]  /*2a80*/  LDL R3, [R1+0x3fc] ;  /* 0x0003fc0001037983 */ /* 0x000f280000100800 */
[----:B--2---:R-:W2:Y:S04]  /*2a90*/  LDL R6, [R1+0x400] ;  /* 0x0004000001067983 */ /* 0x004ea80000100800 */
[----:B------:R-:W2:Y:S04]  /*2aa0*/  LDL R7, [R1+0x404] ;  /* 0x0004040001077983 */ /* 0x000ea80000100800 */
[----:B------:R-:W2:Y:S04]  /*2ab0*/  LDL R8, [R1+0x408] ;  /* 0x0004080001087983 */ /* 0x000ea80000100800 */
[----:B------:R-:W2:Y:S01]  /*2ac0*/  LDL R9, [R1+0x40c] ;  /* 0x00040c0001097983 */ /* 0x000ea20000100800 */
[----:B------:R-:W-:-:S04]  /*2ad0*/  ULEA.HI UR5, UR4, UR4, URZ, 0x1 ;  /* 0x0000000404057291 */ /* 0x000fc8000f8f083f */
[----:B------:R-:W-:-:S04]  /*2ae0*/  ULOP3.LUT UR5, UR5, 0x1fffe, URZ, 0xc0, !UPT ;  /* 0x0001fffe05057892 */ /* 0x000fc8000f8ec03f */
[----:B------:R-:W-:-:S04]  /*2af0*/  UIADD3 UR5, UR4, -UR5, URZ ;  /* 0x8000000504057290 */ /* 0x000fc8000fffe03f */
[----:B------:R-:W-:-:S04]  /*2b00*/  ULEA UR5, UR5, UR44, 0xf ;  /* 0x0000002c05057291 */ /* 0x000fc8000f8e783f */
[----:B------:R-:W-:-:S04]  /*2b10*/  UIADD3 UR5, UR5, 0x400, URZ ;  /* 0x0000040005057890 */ /* 0x000fc8000fffe03f */
[----:B------:R-:W-:-:S04]  /*2b20*/  USHF.R.U32.HI UR5, URZ, 0x4, UR5 ;  /* 0x000000043f057899 */ /* 0x000fc80008011605 */
[----:B------:R-:W-:Y:S02]  /*2b30*/  ULOP3.LUT UR5, UR5, 0x3fff, URZ, 0xc0, !UPT ;  /* 0x00003fff05057892 */ /* 0x000fe4000f8ec03f */
[----:B------:R-:W-:Y:S02]  /*2b40*/  UIADD3 UR4, UR44, 0x36400, URZ ;  /* 0x000364002c047890 */ /* 0x000fe4000fffe03f */
[----:B------:R-:W-:Y:S01]  /*2b50*/  ULOP3.LUT UR23, UR5, 0x2000000, URZ, 0xfc, !UPT ;  /* 0x0200000005177892 */ /* 0x000fe2000f8efc3f */
[----:B------:R0:W-:Y:S01]  /*2b60*/  STL [R1+0x2f8], R5 ;  /* 0x0002f80501007387 */ /* 0x0001e20000100800 */
[----:B------:R-:W-:-:S04]  /*2b70*/  USHF.R.U32.HI UR4, URZ, 0x4, UR4 ;  /* 0x000000043f047899 */ /* 0x000fc80008011604 */
[----:B------:R-:W-:Y:S01]  /*2b80*/  LEA R4, R4, UR23, 0xc ;  /* 0x0000001704047c11 */ /* 0x000fe2000f8e60ff */
[----:B0-----:R-:W-:Y:S01]  /*2b90*/  IMAD.MOV.U32 R5, RZ, RZ, 0x40000040 ;  /* 0x40000040ff057424 */ /* 0x001fe200078e00ff */
[----:B------:R0:W-:Y:S02]  /*2ba0*/  STL [R1+0x230], R30 ;  /* 0x0002301e01007387 */ /* 0x0001e40000100800 */
[C---:B------:R-:W-:Y:S01]  /*2bb0*/  R2UR UR14, R4.reuse ;  /* 0x00000000040e72ca */ /* 0x040fe200000e0000 */
[----:B------:R-:W-:Y:S01]  /*2bc0*/  ULOP3.LUT UR4, UR4, 0x3fff, URZ, 0xc0, !UPT ;  /* 0x00003fff04047892 */ /* 0x000fe2000f8ec03f */
[----:B------:R1:W-:Y:S01]  /*2bd0*/  STL [R1+0x324], R31 ;  /* 0x0003241f01007387 */ /* 0x0003e20000100800 */
[----:B------:R-:W-:Y:S02]  /*2be0*/  R2UR UR15, R5 ;  /* 0x00000000050f72ca */ /* 0x000fe400000e0000 */
[----:B------:R-:W-:Y:S01]  /*2bf0*/  ULOP3.LUT UR12, UR4, 0x10000, URZ, 0xfc, !UPT ;  /* 0x00010000040c7892 */ /* 0x000fe2000f8efc3f */
[----:B0-----:R-:W-:-:S02]  /*2c00*/  VIADD R30, R4, 0x80 ;  /* 0x00000080041e7836 */ /* 0x001fc40000000000 */
[----:B-1----:R-:W-:Y:S01]  /*2c10*/  IMAD.MOV.U32 R31, RZ, RZ, 0x40000040 ;  /* 0x40000040ff1f7424 */ /* 0x002fe200078e00ff */
[----:B------:R-:W-:Y:S02]  /*2c20*/  STL [R1+0x218], R84 ;  /* 0x0002185401007387 */ /* 0x000fe40000100800 */
[----:B------:R-:W-:Y:S02]  /*2c30*/  R2UR UR18, R30 ;  /* 0x000000001e1272ca */ /* 0x000fe400000e0000 */
[----:B------:R-:W-:Y:S01]  /*2c40*/  STL [R1+0x21c], R86 ;  /* 0x00021c5601007387 */ /* 0x000fe20000100800 */
[----:B------:R-:W-:-:S03]  /*2c50*/  R2UR UR19, R31 ;  /* 0x000000001f1372ca */ /* 0x000fc600000e0000 */
        /* <DEDUP_REMOVED lines=98> */
[----:B------:R-:W-:Y:S01]  /*3280*/  UMOV UR13, 0x40000040 ;  /* 0x40000040000d7882 */ /* 0x000fe20000000000 */
[----:B0-----:R-:W-:-:S06]  /*3290*/  WARPGROUP.ARRIVE ;  /* 0x00000000000079c5 */ /* 0x001fcc0000000000 */
[----:B------:R-:W-:Y:S01]  /*32a0*/  HGMMA.64x256x16.F32.BF16 R24, gdesc[UR12].tnspB, RZ, !UPT, gsb0 ;  /* 0x43e000000c1879f0 */ /* 0x000fe2000c0018ff */
[----:B------:R-:W-:Y:S01]  /*32b0*/  UIADD3 UR16, UR12, 0x2, URZ ;  /* 0x000000020c107890 */ /* 0x000fe2000fffe03f */
        /* <DEDUP_REMOVED lines=19> */
[----:B--2---:R0:W-:Y:S04]  /*33f0*/  STL [R1+0x400], R6 ;  /* 0x0004000601007387 */ /* 0x0041e80000100800 */
[----:B------:R1:W-:Y:S04]  /*3400*/  STL [R1+0x404], R7 ;  /* 0x0004040701007387 */ /* 0x0003e80000100800 */
[----:B------:R-:W-:Y:S04]  /*3410*/  STL [R1+0x408], R8 ;  /* 0x0004080801007387 */ /* 0x000fe80000100800 */
[----:B------:R-:W-:Y:S01]  /*3420*/  STL [R1+0x40c], R9 ;  /* 0x00040c0901007387 */ /* 0x000fe20000100800 */
[----:B------:R-:W-:Y:S01]  /*3430*/  UMOV UR17, 0x40000040 ;  /* 0x4000004000117882 */ /* 0x000fe20000000000 */
[----:B0-----:R-:W-:-:S02]  /*3440*/  VIADD R6, R4, 0x100 ;  /* 0x0000010004067836 */ /* 0x001fc40000000000 */
[----:B-1----:R-:W-:Y:S01]  /*3450*/  IMAD.MOV.U32 R7, RZ, RZ, 0x40000040 ;  /* 0x40000040ff077424 */ /* 0x002fe200078e00ff */
[----:B------:R-:W-:Y:S01]  /*3460*/  UIADD3 UR4, UR12, 0x4, URZ ;  /* 0x000000040c047890 */ /* 0x000fe2000fffe03f */
[----:B------:R-:W-:Y:S01]  /*3470*/  UMOV UR5, 0x40000040 ;  /* 0x4000004000057882 */ /* 0x000fe20000000000 */
        /* <DEDUP_REMOVED lines=33> */
[----:B------:R-:W-:Y:S01]  /*3690*/  IMAD.MOV.U32 R5, RZ, RZ, 0x40000040 ;  /* 0x40000040ff057424 */ /* 0x000fe200078e00ff */
[----:B------:R-:W-:Y:S01]  /*36a0*/  UIADD3 UR8, UR12, 0x6, URZ ;  /* 0x000000060c087890 */ /* 0x000fe2000fffe03f */
[----:B------:R-:W-:Y:S01]  /*36b0*/  UMOV UR9, 0x40000040 ;  /* 0x4000004000097882 */ /* 0x000fe20000000000 */
[----:B------:R1:W5:Y:S01]  /*36c0*/  LDL R3, [R1+0x1c0] ;  /* 0x0001c00001037983 */ /* 0x0003620000100800 */
[----:B0-----:R-:W-:-:S06]  /*36d0*/  WARPGROUP.ARRIVE ;  /* 0x00000000000079c5 */ /* 0x001fcc0000000000 */
[----:B------:R-:W-:Y:S01]  /*36e0*/  HGMMA.64x256x16.F32.BF16 R24, gdesc[UR16].tnspB, R24, gsb0 ;  /* 0x43e00000101879f0 */ /* 0x000fe20008001818 */
[----:B------:R-:W-:Y:S02]  /*36f0*/  R2UR UR6, R6 ;  /* 0x00000000060672ca */ /* 0x000fe400000e0000 */
[----:B------:R-:W-:Y:S01]  /*3700*/  R2UR UR7, R7 ;  /* 0x00000000070772ca */ /* 0x000fe200000e0000 */
[----:B------:R-:W-:Y:S01]  /*3710*/  VIADD R4, R4, 0x180 ;  /* 0x0000018004047836 */ /* 0x000fe20000000000 */
[----:B------:R-:W-:-:S04]  /*3720*/  R2UR UR11, R5 ;  /* 0x00000000050b72ca */ /* 0x000fc800000e0000 */
        /* <DEDUP_REMOVED lines=107> */
[----:B--2---:R-:W2:Y:S04]  /*3de0*/  LDL R76, [R1+0x21c] ;  /* 0x00021c00014c7983 */ /* 0x004ea80000100800 */
[----:B------:R-:W2:Y:S04]  /*3df0*/  LDL R4, [R1+0x220] ;  /* 0x0002200001047983 */ /* 0x000ea80000100800 */
[----:B------:R-:W2:Y:S04]  /*3e00*/  LDL R78, [R1+0x224] ;  /* 0x00022400014e7983 */ /* 0x000ea80000100800 */
[----:B---3--:R-:W3:Y:S04]  /*3e10*/  LDL R80, [R1+0x228] ;  /* 0x0002280001507983 */ /* 0x008ee80000100800 */
[----:B------:R-:W3:Y:S04]  /*3e20*/  LDL R82, [R1+0x22c] ;  /* 0x00022c0001527983 */ /* 0x000ee80000100800 */
[----:B------:R-:W3:Y:S04]  /*3e30*/  LDL R6, [R1+0x230] ;  /* 0x0002300001067983 */ /* 0x000ee80000100800 */
[----:B----4-:R-:W4:Y:S04]  /*3e40*/  LDL R84, [R1+0x234] ;  /* 0x0002340001547983 */ /* 0x010f280000100800 */
[----:B------:R-:W4:Y:S04]  /*3e50*/  LDL R86, [R1+0x238] ;  /* 0x0002380001567983 */ /* 0x000f280000100800 */
[----:B-1----:R-:W4:Y:S04]  /*3e60*/  LDL R88, [R1+0x23c] ;  /* 0x00023c0001587983 */ /* 0x002f280000100800 */
        /* <DEDUP_REMOVED lines=244> */
[----:B------:R-:W-:Y:S06]  /*4db0*/  BAR.ARV 0xf, 0x100 ;  /* 0x03c4000000007b1d */ /* 0x000fec0000002000 */
[----:B------:R-:W-:-:S13]  /*4dc0*/  ISETP.NE.AND P0, PT, RZ, UR58, PT ;  /* 0x0000003aff007c0c */ /* 0x000fda000bf05270 */
[----:B0-----:R-:W-:Y:S05]  /*4dd0*/  @P0 BRA `(.L_x_6283) ;  /* 0x0000000000040947 */ /* 0x001fea0003800000 */
[----:B------:R-:W-:Y:S01]  /*4de0*/  BPT.TRAP 0x1 ;  /* 0x000000040000795c */ /* 0x000fe20000300000 */
.L_x_6283:
[----:B------:R-:W-:Y:S01]  /*4df0*/  UIADD3 UR6, UR22, -0x2, URZ ;  /* 0xfffffffe16067890 */ /* 0x000fe2000fffe03f */
[----:B-----5:R-:W-:Y:S01]  /*4e00*/  LEA R3, R3, UR44, 0x3 ;  /* 0x0000002c03037c11 */ /* 0x020fe2000f8e18ff */
[----:B------:R-:W-:Y:S02]  /*4e10*/  IMAD.U32 R0, RZ, RZ, UR21 ;  /* 0x00000015ff007e24 */ /* 0x000fe4000f8e00ff */
[----:B------:R-:W-:Y:S02]  /*4e20*/  UISETP.GE.AND UP0, UPT, UR6, UR20, UPT ;  /* 0x000000140600728c */ /* 0x000fe4000bf06270 */
[----:B------:R-:W-:-:S04]  /*4e30*/  VIADD R3, R3, 0x38860 ;  /* 0x0003886003037836 */ /* 0x000fc80000000000 */
[----:B------:R-:W-:Y:S02]  /*4e40*/  PLOP3.LUT P0, PT, PT, PT, UP0, 0x80, 0x0 ;  /* 0x000000000000781c */ /* 0x000fe40003f0f008 */
[----:B------:R-:W-:-:S04]  /*4e50*/  PRMT R3, R0, 0x654, R3 ;  /* 0x0000065400037816 */ /* 0x000fc80000000003 */
[----:B------:R0:W-:Y:S07]  /*4e60*/  SYNCS.ARRIVE.TRANS64.RED.A1T0 RZ, [R3+URZ], RZ ;  /* 0x000000ff03ff79a7 */ /* 0x0001ee000810043f */
[----:B------:R-:W-:Y:S05]  /*4e70*/  @!P0 BRA `(.L_x_6284) ;  /* 0x0000003c00708947 */ /* 0x000fea0003800000 */
[----:B------:R-:W-:-:S05]  /*4e80*/  UMOV UR22, UR6 ;  /* 0x0000000600167c82 */ /* 0x000fca0008000000 */
.L_x_6286:
        /* <DEDUP_REMOVED lines=60> */
[----:B-1----:R-:W4:Y:S04]  /*5250*/  LDL.64 R4, [R1+0x3c8] ;  /* 0x0003c80001047983 */ /* 0x002f280000100a00 */
[----:B------:R-:W4:Y:S04]  /*5260*/  LDL.64 R12, [R1+0x3d8] ;  /* 0x0003d800010c7983 */ /* 0x000f280000100a00 */
[----:B------:R-:W4:Y:S04]  /*5270*/  LDL.64 R10, [R1+0x3e8] ;  /* 0x0003e800010a7983 */ /* 0x000f280000100a00 */
[----:B------:R-:W4:Y:S04]  /*5280*/  LDL.64 R8, [R1+0x3f8] ;  /* 0x0003f80001087983 */ /* 0x000f280000100a00 */
[----:B------:R-:W4:Y:S01]  /*5290*/  LDL.64 R6, [R1+0x408] ;  /* 0x0004080001067983 */ /* 0x000f220000100a00 */
[----:B--2---:R-:W-:-:S05]  /*52a0*/  IMAD R138, R0, 0x40, R22 ;  /* 0x00000040008a7824 */ /* 0x004fca00078e0216 */
[----:B------:R-:W-:Y:S01]  /*52b0*/  LEA R138, R138, UR44, 0x2 ;  /* 0x0000002c8a8a7c11 */ /* 0x000fe2000f8e10ff */
[----:B------:R-:W-:Y:S06]  /*52c0*/  BAR.SYNC.DEFER_BLOCKING 0xe, 0x100 ;  /* 0x0384000000007b1d */ /* 0x000fec0000010000 */
[----:B0-----:R-:W3:Y:S04]  /*52d0*/  LDS R3, [R138+0x38400] ;  /* 0x038400008a037984 */ /* 0x001ee80000000800 */
[----:B------:R-:W0:Y:S01]  /*52e0*/  LDS R138, [R138+0x38420] ;  /* 0x038420008a8a7984 */ /* 0x000e220000000800 */
        /* <DEDUP_REMOVED lines=60> */
[-C--:B------:R-:W-:Y:S01]  /*56b0*/  FMUL.FTZ R80, R80, R3.reuse ;  /* 0x0000000350507220 */ /* 0x080fe20000410000 */
[----:B------:R-:W-:Y:S01]  /*56c0*/  FMUL.FTZ R81, R81, R3 ;  /* 0x0000000351517220 */ /* 0x000fe20000410000 */
[C---:B------:R-:W-:Y:S01]  /*56d0*/  FMUL.FTZ R79, R3.reuse, R79 ;  /* 0x0000004f034f7220 */ /* 0x040fe20000410000 */
[----:B------:R-:W-:Y:S01]  /*56e0*/  FMUL.FTZ R78, R3, R78 ;  /* 0x0000004e034e7220 */ /* 0x000fe20000410000 */
[C---:B0-----:R-:W-:Y:S01]  /*56f0*/  FMUL.FTZ R77, R138.reuse, R77 ;  /* 0x0000004d8a4d7220 */ /* 0x041fe20000410000 */
        /* <DEDUP_REMOVED lines=90> */
[----:B------:R0:W-:Y:S01]  /*5ca0*/  STL.64 [R1+0x3f0], R72 ;  /* 0x0003f04801007387 */ /* 0x0001e20000100a00 */
[C---:B------:R-:W-:Y:S01]  /*5cb0*/  FMUL.FTZ R7, R138.reuse, R7 ;  /* 0x000000078a077220 */ /* 0x040fe20000410000 */
[----:B------:R-:W-:Y:S02]  /*5cc0*/  FMUL.FTZ R6, R138, R6 ;  /* 0x000000068a067220 */ /* 0x000fe40000410000 */
        /* <DEDUP_REMOVED lines=322> */
[----:B------:R-:W-:Y:S01]  /*70f0*/  IMAD.MOV.U32 R5, RZ, RZ, 0x40000040 ;  /* 0x40000040ff057424 */ /* 0x000fe200078e00ff */
[----:B------:R-:W3:Y:S01]  /*7100*/  LDL R3, [R1+0x1c8] ;  /* 0x0001c80001037983 */ /* 0x000ee20000100800 */
[----:B------:R-:W-:Y:S01]  /*7110*/  IMAD.MOV.U32 R7, RZ, RZ, 0x40000040 ;  /* 0x40000040ff077424 */ /* 0x000fe200078e00ff */
[----:B------:R-:W-:Y:S02]  /*7120*/  ISETP.NE.AND P0, PT, R0, 0x2, PT ;  /* 0x000000020000780c */ /* 0x000fe40003f05270 */
[----:B------:R0:W-:Y:S01]  /*7130*/  STL [R1+0x1c0], R0 ;  /* 0x0001c00001007387 */ /* 0x0001e20000100800 */
[----:B------:R-:W-:Y:S01]  /*7140*/  R2UR UR15, R5 ;  /* 0x00000000050f72ca */ /* 0x000fe200000e0000 */
[----:B------:R-:W-:Y:S01]  /*7150*/  IMAD.MOV.U32 R5, RZ, RZ, 0x40000040 ;  /* 0x40000040ff057424 */ /* 0x000fe200078e00ff */
[----:B------:R-:W-:Y:S01]  /*7160*/  R2UR UR19, R7 ;  /* 0x00000000071372ca */ /* 0x000fe200000e0000 */
[----:B------:R-:W-:-:S03]  /*7170*/  IMAD.MOV.U32 R7, RZ, RZ, 0x40000040 ;  /* 0x40000040ff077424 */ /* 0x000fc600078e00ff */
[----:B------:R-:W-:Y:S02]  /*7180*/  R2UR UR11, R5 ;  /* 0x00000000050b72ca */ /* 0x000fe400000e0000 */
[----:B------:R-:W-:Y:S02]  /*7190*/  R2UR UR7, R7 ;  /* 0x00000000070772ca */ /* 0x000fe400000e0000 */
[----:B0-----:R-:W-:-:S05]  /*71a0*/  @!P0 IMAD.MOV.U32 R0, RZ, RZ, RZ ;  /* 0x000000ffff008224 */ /* 0x001fca00078e00ff */
[----:B------:R-:W-:Y:S02]  /*71b0*/  LEA R4, R0, UR23, 0xc ;  /* 0x0000001700047c11 */ /* 0x000fe4000f8e60ff */
[----:B------:R-:W4:Y:S02]  /*71c0*/  @!P0 LDL R0, [R1+0x1c4] ;  /* 0x0001c40001008983 */ /* 0x000f240000100800 */
[C---:B------:R-:W-:Y:S01]  /*71d0*/  R2UR UR14, R4.reuse ;  /* 0x00000000040e72ca */ /* 0x040fe200000e0000 */
[----:B------:R-:W-:-:S05]  /*71e0*/  VIADD R6, R4, 0x80 ;  /* 0x0000008004067836 */ /* 0x000fca0000000000 */
[----:B------:R-:W-:Y:S01]  /*71f0*/  R2UR UR18, R6 ;  /* 0x00000000061272ca */ /* 0x000fe200000e0000 */
[C---:B------:R-:W-:Y:S02]  /*7200*/  VIADD R6, R4.reuse, 0x100 ;  /* 0x0000010004067836 */ /* 0x040fe40000000000 */
[----:B------:R-:W-:-:S03]  /*7210*/  VIADD R4, R4, 0x180 ;  /* 0x0000018004047836 */ /* 0x000fc60000000000 */
[----:B------:R-:W-:Y:S02]  /*7220*/  R2UR UR6, R6 ;  /* 0x00000000060672ca */ /* 0x000fe400000e0000 */
[----:B------:R-:W-:Y:S01]  /*7230*/  R2UR UR10, R4 ;  /* 0x00000000040a72ca */ /* 0x000fe200000e0000 */
        /* <DEDUP_REMOVED lines=139> */
[----:B------:R-:W-:Y:S04]  /*7af0*/  STL.128 [R1+0x3e0], R140 ;  /* 0x0003e08c01007387 */ /* 0x000fe80000100c00 */
[----:B------:R-:W-:Y:S04]  /*7b00*/  STL.128 [R1+0x3f0], R144 ;  /* 0x0003f09001007387 */ /* 0x000fe80000100c00 */
[----:B------:R-:W-:Y:S04]  /*7b10*/  STL.128 [R1+0x400], R148 ;  /* 0x0004009401007387 */ /* 0x000fe80000100c00 */
[----:B-1----:R-:W2:Y:S04]  /*7b20*/  LDL R138, [R1+0x210] ;  /* 0x00021000018a7983 */ /* 0x002ea80000100800 */
        /* <DEDUP_REMOVED lines=127> */
[----:B---3--:R-:W-:Y:S01]  /*8320*/  VIADD R3, R3, 0x1 ;  /* 0x0000000103037836 */ /* 0x008fe20000000000 */
[----:B------:R-:W-:-:S02]  /*8330*/  UISETP.NE.AND UP0, UPT, UR58, URZ, UPT ;  /* 0x0000003f3a00728c */ /* 0x000fc4000bf05270 */
[----:B--2---:R-:W-:Y:S04]  /*8340*/  STL [R1+0x210], R138 ;  /* 0x0002108a01007387 */ /* 0x004fe80000100800 */
        /* <DEDUP_REMOVED lines=129> */
[----:B------:R-:W-:-:S02]  /*8b60*/  PLOP3.LUT P1, PT, PT, PT, UP0, 0x80, 0x0 ;  /* 0x000000000000781c */ /* 0x000fc40003f2f008 */
[----:B------:R-:W-:-:S05]  /*8b70*/  @!P0 LOP3.LUT R0, R0, 0x1, RZ, 0x3c, !PT ;  /* 0x0000000100008812 */ /* 0x000fca00078e3cff */
[----:B------:R1:W-:Y:S02]  /*8b80*/  @!P0 STL [R1+0x1c4], R0 ;  /* 0x0001c40001008387 */ /* 0x0003e40000100800 */
[----:B-1----:R-:W-:Y:S01]  /*8b90*/  IMAD.U32 R0, RZ, RZ, UR22 ;  /* 0x00000016ff007e24 */ /* 0x002fe2000f8e00ff */
[----:B------:R-:W-:-:S04]  /*8ba0*/  UIADD3 UR22, UR22, -0x1, URZ ;  /* 0xffffffff16167890 */ /* 0x000fc8000fffe03f */
[----:B------:R-:W-:Y:S01]  /*8bb0*/  ISETP.GT.AND P0, PT, R0, UR20, PT ;  /* 0x0000001400007c0c */ /* 0x000fe2000bf04270 */
[----:B0-----:R-:W-:-:S12]  /*8bc0*/  @P1 BRA `(.L_x_6285) ;  /* 0x0000000000041947 */ /* 0x001fd80003800000 */
[----:B------:R-:W-:Y:S01]  /*8bd0*/  BPT.TRAP 0x1 ;  /* 0x000000040000795c */ /* 0x000fe20000300000 */
.L_x_6285:
[----:B-----5:R-:W-:Y:S01]  /*8be0*/  LEA R4, R4, UR44, 0x3 ;  /* 0x0000002c04047c11 */ /* 0x020fe2000f8e18ff */
[----:B------:R-:W-:-:S04]  /*8bf0*/  IMAD.U32 R3, RZ, RZ, UR21 ;  /* 0x00000015ff037e24 */ /* 0x000fc8000f8e00ff */
[----:B------:R-:W-:-:S05]  /*8c00*/  VIADD R4, R4, 0x38860 ;  /* 0x0003886004047836 */ /* 0x000fca0000000000 */
[----:B------:R-:W-:-:S04]  /*8c10*/  PRMT R4, R3, 0x654, R4 ;  /* 0x0000065403047816 */ /* 0x000fc80000000004 */
[----:B------:R1:W-:Y:S01]  /*8c20*/  SYNCS.ARRIVE.TRANS64.RED.A1T0 RZ, [R4+URZ], RZ ;  /* 0x000000ff04ff79a7 */ /* 0x0003e2000810043f */
[----:B------:R-:W-:Y:S05]  /*8c30*/  @P0 BRA `(.L_x_6286) ;  /* 0xffffffc000940947 */ /* 0x000fea000383ffff */
.L_x_6284:
[----:B------:R-:W2:Y:S04]  /*8c40*/  LDL R135, [R1+0x1c0] ;  /* 0x0001c00001877983 */ /* 0x000ea80000100800 */
[----:B------:R-:W3:Y:S04]  /*8c50*/  LDL.64 R6, [R1+0x210] ;  /* 0x0002100001067983 */ /* 0x000ee80000100a00 */
[----:B-1----:R-:W4:Y:S04]  /*8c60*/  LDL.64 R4, [R1+0x220] ;  /* 0x0002200001047983 */ /* 0x002f280000100a00 */
        /* <DEDUP_REMOVED lines=61> */
[----:B0-----:R-:W5:Y:S01]  /*9040*/  LDL R3, [R1+0x1c0] ;  /* 0x0001c00001037983 */ /* 0x001f620000100800 */
[----:B--2---:R-:W-:-:S05]  /*9050*/  IMAD R135, R135, 0x40, R22 ;  /* 0x0000004087877824 */ /* 0x004fca00078e0216 */
[----:B------:R-:W-:Y:S01]  /*9060*/  LEA R135, R135, UR44, 0x2 ;  /* 0x0000002c87877c11 */ /* 0x000fe2000f8e10ff */
[----:B------:R-:W-:Y:S06]  /*9070*/  BAR.SYNC.DEFER_BLOCKING 0xe, 0x100 ;  /* 0x0384000000007b1d */ /* 0x000fec0000010000 */
[----:B------:R-:W3:Y:S04]  /*9080*/  LDS R0, [R135+0x38400] ;  /* 0x0384000087007984 */ /* 0x000ee80000000800 */
[----:B------:R-:W5:Y:S01]  /*9090*/  LDS R135, [R135+0x38420] ;  /* 0x0384200087877984 */ /* 0x000f620000000800 */
[C---:B---3--:R-:W-:Y:S01]  /*90a0*/  FMUL.FTZ R7, R0.reuse, R7 ;  /* 0x0000000700077220 */ /* 0x048fe20000410000 */
[C---:B------:R-:W-:Y:S01]  /*90b0*/  FMUL.FTZ R6, R0.reuse, R6 ;  /* 0x0000000600067220 */ /* 0x040fe20000410000 */
[C---:B----4-:R-:W-:Y:S01]  /*90c0*/  FMUL.FTZ R5, R0.reuse, R5 ;  /* 0x0000000500057220 */ /* 0x050fe20000410000 */
[----:B------:R-:W-:-:S03]  /*90d0*/  FMUL.FTZ R4, R0, R4 ;  /* 0x0000000400047220 */ /* 0x000fc60000410000 */
[----:B------:R0:W-:Y:S04]  /*90e0*/  STL.64 [R1+0x210], R6 ;  /* 0x0002100601007387 */ /* 0x0001e80000100a00 */
[----:B------:R1:W-:Y:S04]  /*90f0*/  STL.64 [R1+0x220], R4 ;  /* 0x0002200401007387 */ /* 0x0003e80000100a00 */
[----:B0-----:R-:W2:Y:S04]  /*9100*/  LDL.64 R6, [R1+0x408] ;  /* 0x0004080001067983 */ /* 0x001ea80000100a00 */
[----:B-1----:R-:W3:Y:S01]  /*9110*/  LDL.64 R4, [R1+0x3e8] ;  /* 0x0003e80001047983 */ /* 0x002ee20000100a00 */
[C---:B-----5:R-:W-:Y:S01]  /*9120*/  FMUL.FTZ R11, R135.reuse, R11 ;  /* 0x0000000b870b7220 */ /* 0x060fe20000410000 */
[C---:B------:R-:W-:Y:S01]  /*9130*/  FMUL.FTZ R10, R135.reuse, R10 ;  /* 0x0000000a870a7220 */ /* 0x040fe20000410000 */
[C---:B------:R-:W-:Y:S01]  /*9140*/  FMUL.FTZ R133, R0.reuse, R133 ;  /* 0x0000008500857220 */ /* 0x040fe20000410000 */
[C---:B------:R-:W-:Y:S01]  /*9150*/  FMUL.FTZ R132, R0.reuse, R132 ;  /* 0x0000008400847220 */ /* 0x040fe20000410000 */
[C---:B------:R-:W-:Y:S01]  /*9160*/  FMUL.FTZ R131, R0.reuse, R131 ;  /* 0x0000008300837220 */ /* 0x040fe20000410000 */
        /* <DEDUP_REMOVED lines=116> */
[----:B------:R-:W-:-:S02]  /*98b0*/  VIADD R134, R134, 0x1 ;  /* 0x0000000186867836 */ /* 0x000fc40000000000 */
[----:B0-----:R-:W-:Y:S01]  /*98c0*/  VIADD R10, R3, 0x1 ;  /* 0x00000001030a7836 */ /* 0x001fe20000000000 */
        /* <DEDUP_REMOVED lines=31> */
[----:B------:R0:W-:Y:S01]  /*9ac0*/  STL.64 [R1+0x228], R72 ;  /* 0x0002284801007387 */ /* 0x0001e20000100a00 */
[C---:B--2---:R-:W-:Y:S01]  /*9ad0*/  FMUL.FTZ R7, R135.reuse, R7 ;  /* 0x0000000787077220 */ /* 0x044fe20000410000 */
[C---:B------:R-:W-:Y:S01]  /*9ae0*/  FMUL.FTZ R6, R135.reuse, R6 ;  /* 0x0000000687067220 */ /* 0x040fe20000410000 */
[C---:B---3--:R-:W-:Y:S01]  /*9af0*/  FMUL.FTZ R5, R135.reuse, R5 ;  /* 0x0000000587057220 */ /* 0x048fe20000410000 */
[----:B------:R-:W-:Y:S01]  /*9b00*/  FMUL.FTZ R4, R135, R4 ;  /* 0x0000000487047220 */ /* 0x000fe20000410000 */
        /* <DEDUP_REMOVED lines=33> */
[----:B------:R-:W-:Y:S01]  /*9d20*/  BSSY B0, `(.L_x_6287) ;  /* 0x0000007000007945 */ /* 0x000fe20003800000 */
[----:B------:R-:W-:-:S11]  /*9d30*/  IMAD.MOV.U32 R0, RZ, RZ, 0x1 ;  /* 0x00000001ff007424 */ /* 0x000fd600078e00ff */
[----:B0-----:R-:W-:Y:S05]  /*9d40*/  @P0 BRA `(.L_x_6288) ;  /* 0x0000000000100947 */ /* 0x001fea0003800000 */
[----:B------:R-:W2:Y:S04]  /*9d50*/  LDL R4, [R1+0x1c4] ;  /* 0x0001c40001047983 */ /* 0x000ea80000100800 */
[----:B------:R0:W-:Y:S01]  /*9d60*/  STL [R1+0x1c0], RZ ;  /* 0x0001c0ff01007387 */ /* 0x0001e20000100800 */
[----:B--2---:R-:W-:-:S05]  /*9d70*/  LOP3.LUT R4, R4, 0x1, RZ, 0x3c, !PT ;  /* 0x0000000104047812 */ /* 0x004fca00078e3cff */
[----:B------:R0:W-:Y:S02]  /*9d80*/  STL [R1+0x1c4], R4 ;  /* 0x0001c40401007387 */ /* 0x0001e40000100800 */
.L_x_6288:
[----:B------:R-:W-:Y:S05]  /*9d90*/  BSYNC B0 ;  /* 0x0000000000007941 */ /* 0x000fea0003800000 */
.L_x_6287:
[----:B------:R-:W-:Y:S05]  /*9da0*/  BRA `(.L_x_6282) ;  /* 0x0000018000b07947 */ /* 0x000fea0003800000 */
.L_x_6274:
[----:B------:R-:W2:Y:S01]  /*9db0*/  LDL R3, [R1+0x450] ;  /* 0x0004500001037983 */ /* 0x000ea20000100800 */
[----:B------:R-:W-:Y:S01]  /*9dc0*/  UIADD3 UR4, UP3, UR38, 0x38860, URZ ;  /* 0x0003886026047890 */ /* 0x000fe2000ff7e03f */
[----:B------:R-:W-:Y:S01]  /*9dd0*/  IMAD.MOV.U32 R11, RZ, RZ, 0x80 ;  /* 0x00000080ff0b7424 */ /* 0x000fe200078e00ff */
[----:B------:R-:W-:Y:S01]  /*9de0*/  UIADD3 UR7, UP2, UR38, 0x38850, URZ ;  /* 0x0003885026077890 */ /* 0x000fe2000ff5e03f */
[----:B------:R-:W-:Y:S01]  /*9df0*/  IMAD.MOV.U32 R5, RZ, RZ, 0x80 ;  /* 0x00000080ff057424 */ /* 0x000fe200078e00ff */
[----:B------:R-:W-:Y:S01]  /*9e00*/  UIADD3 UR11, UP0, UR38, 0x38830, URZ ;  /* 0x00038830260b7890 */ /* 0x000fe2000ff1e03f */
[----:B------:R-:W-:Y:S01]  /*9e10*/  IMAD.MOV.U32 R6, RZ, RZ, 0x80 ;  /* 0x00000080ff067424 */ /* 0x000fe200078e00ff */
[----:B------:R-:W-:Y:S01]  /*9e20*/  UIADD3 UR9, UP1, UR38, 0x38840, URZ ;  /* 0x0003884026097890 */ /* 0x000fe2000ff3e03f */
[----:B------:R-:W-:Y:S01]  /*9e30*/  IMAD.U32 R7, RZ, RZ, UR21 ;  /* 0x00000015ff077e24 */ /* 0x000fe2000f8e00ff */
[----:B------:R-:W-:Y:S01]  /*9e40*/  UIADD3.X UR8, URZ, UR39, URZ, UP2, !UPT ;  /* 0x000000273f087290 */ /* 0x000fe200097fe43f */
[----:B------:R-:W-:Y:S01]  /*9e50*/  IMAD.MOV.U32 R8, RZ, RZ, 0x100 ;  /* 0x00000100ff087424 */ /* 0x000fe200078e00ff */
[----:B------:R-:W-:Y:S01]  /*9e60*/  ULDC UR13, c[0x0][0x448] ;  /* 0x00011200000d7ab9 */ /* 0x000fe20000000800 */
[----:B------:R-:W-:Y:S01]  /*9e70*/  IMAD.U32 R9, RZ, RZ, UR21 ;  /* 0x00000015ff097e24 */ /* 0x000fe2000f8e00ff */
[----:B------:R-:W-:Y:S01]  /*9e80*/  UIADD3.X UR12, URZ, UR39, URZ, UP0, !UPT ;  /* 0x000000273f0c7290 */ /* 0x000fe200087fe43f */
[----:B-1----:R-:W-:Y:S01]  /*9e90*/  IMAD.U32 R0, RZ, RZ, UR7 ;  /* 0x00000007ff007e24 */ /* 0x002fe2000f8e00ff */
[----:B------:R-:W-:Y:S01]  /*9ea0*/  UIADD3.X UR10, URZ, UR39, URZ, UP1, !UPT ;  /* 0x000000273f0a7290 */ /* 0x000fe20008ffe43f */
[----:B------:R-:W-:Y:S01]  /*9eb0*/  IMAD.U32 R12, RZ, RZ, UR5 ;  /* 0x00000005ff0c7e24 */ /* 0x000fe2000f8e00ff */
[----:B------:R-:W-:Y:S01]  /*9ec0*/  UISETP.NE.AND UP4, UPT, UR13, 0x1, UPT ;  /* 0x000000010d00788c */ /* 0x000fe2000bf85270 */
[----:B------:R0:W-:Y:S01]  /*9ed0*/  STL.64 [R1+0x30], R8 ;  /* 0x0000300801007387 */ /* 0x0001e20000100a00 */
[----:B------:R-:W-:Y:S01]  /*9ee0*/  UIADD3 UR40, UR48, 0x1, -UR47 ;  /* 0x0000000130287890 */ /* 0x000fe2000fffe82f */
[----:B------:R-:W-:Y:S01]  /*9ef0*/  IADD3 R37, P0, R2, 0x28, RZ ;  /* 0x0000002802257810 */ /* 0x000fe20007f1e0ff */
[----:B------:R-:W-:Y:S01]  /*9f00*/  UP2UR UR41, UPR, URZ, 0x10 ;  /* 0x000000103f297883 */ /* 0x000fe20008000000 */
[----:B------:R-:W-:Y:S03]  /*9f10*/  STL [R1+0x50], R12 ;  /* 0x0000500c01007387 */ /* 0x000fe60000100800 */
[----:B------:R-:W-:Y:S01]  /*9f20*/  IMAD.X R42, RZ, RZ, R18, P0 ;  /* 0x000000ffff2a7224 */ /* 0x000fe200000e0612 */
[----:B------:R-:W-:Y:S02]  /*9f30*/  STL [R1+0x10], RZ ;  /* 0x000010ff01007387 */ /* 0x000fe40000100800 */
[----:B------:R-:W-:Y:S01]  /*9f40*/  @UP4 ULDC UR7, c[0x0][0x44c] ;  /* 0x0001130000074ab9 */ /* 0x000fe20000000800 */
[----:B0-----:R-:W-:Y:S01]  /*9f50*/  IMAD.U32 R8, RZ, RZ, UR11 ;  /* 0x0000000bff087e24 */ /* 0x001fe2000f8e00ff */
[----:B------:R-:W-:Y:S01]  /*9f60*/  STL [R1+0x38], RZ ;  /* 0x000038ff01007387 */ /* 0x000fe20000100800 */
[----:B------:R-:W-:-:S05]  /*9f70*/  IMAD.U32 R9, RZ, RZ, UR12 ;  /* 0x0000000cff097e24 */ /* 0x000fca000f8e00ff */
[----:B------:R-:W-:Y:S01]  /*9f80*/  STL.64 [R1+0x18], R8 ;  /* 0x0000180801007387 */ /* 0x000fe20000100a00 */
[----:B--2---:R-:W-:Y:S01]  /*9f90*/  R2UR UR6, R3 ;  /* 0x00000000030672ca */ /* 0x004fe200000e0000 */
[----:B------:R-:W-:Y:S01]  /*9fa0*/  IMAD.U32 R3, RZ, RZ, UR8 ;  /* 0x00000008ff037e24 */ /* 0x000fe2000f8e00ff */
[----:B------:R-:W-:-:S11]  /*9fb0*/  USHF.L.U32 UR8, UR5, 0x6, URZ ;  /* 0x0000000605087899 */ /* 0x000fd6000800063f */
[----:B------:R-:W-:Y:S02]  /*9fc0*/  IMAD.U32 R10, RZ, RZ, UR6 ;  /* 0x00000006ff0a7e24 */ /* 0x000fe4000f8e00ff */
[----:B------:R-:W-:Y:S01]  /*9fd0*/  IMAD.U32 R4, RZ, RZ, UR6 ;  /* 0x00000006ff047e24 */ /* 0x000fe2000f8e00ff */
[----:B------:R-:W-:Y:S02]  /*9fe0*/  UIADD3.X UR6, URZ, UR39, URZ, UP3, !UPT ;  /* 0x000000273f067290 */ /* 0x000fe40009ffe43f */
[----:B------:R0:W-:Y:S04]  /*9ff0*/  STL.64 [R1+0x28], R10 ;  /* 0x0000280a01007387 */ /* 0x0001e80000100a00 */
[----:B------:R1:W-:Y:S01]  /*a000*/  STL.128 [R1], R4 ;  /* 0x0000000401007387 */ /* 0x0003e20000100c00 */
[----:B0-----:R-:W-:Y:S01]  /*a010*/  IMAD.U32 R10, RZ, RZ, UR4 ;  /* 0x00000004ff0a7e24 */ /* 0x001fe2000f8e00ff */
[----:B------:R-:W-:Y:S01]  /*a020*/  ULDC.64 UR4, c[0x0][0xad8] ;  /* 0x0002b60000047ab9 */ /* 0x000fe20000000a00 */
[----:B------:R-:W-:Y:S01]  /*a030*/  IMAD.U32 R11, RZ, RZ, UR6 ;  /* 0x00000006ff0b7e24 */ /* 0x000fe2000f8e00ff */
[----:B------:R-:W-:-:S02]  /*a040*/  UISETP.GE.AND UP0, UPT, UR5, 0x1, UPT ;  /* 0x000000010500788c */ /* 0x000fc4000bf06270 */
[----:B------:R-:W-:Y:S02]  /*a050*/  @UP4 UIADD3 UR6, UR8, 0x3f, URZ ;  /* 0x0000003f08064890 */ /* 0x000fe4000fffe03f */
[----:B------:R-:W-:Y:S01]  /*a060*/  UP2UR UR43, UPR, URZ, 0x1 ;  /* 0x000000013f2b7883 */ /* 0x000fe20008000000 */
[----:B-1----:R-:W-:Y:S01]  /*a070*/  IMAD.MOV.U32 R6, RZ, RZ, R10 ;  /* 0x000000ffff067224 */ /* 0x002fe200078e000a */
[----:B------:R-:W-:Y:S01]  /*a080*/  UIMAD.WIDE.U32 UR6, UR6, UR7, URZ ;  /* 0x00000007060672a5 */ /* 0x000fe2000f8e003f */
[----:B------:R-:W-:Y:S01]  /*a090*/  IMAD.MOV.U32 R7, RZ, RZ, R11 ;  /* 0x000000ffff077224 */ /* 0x000fe200078e000b */
[----:B------:R-:W-:Y:S01]  /*a0a0*/  PLOP3.LUT P1, PT, PT, PT, UP0, 0x40, 0x0 ;  /* 0x000000000000781c */ /* 0x000fe20003f2e808 */
[----:B------:R-:W-:Y:S02]  /*a0b0*/  IMAD.MOV.U32 R4, RZ, RZ, R0 ;  /* 0x000000ffff047224 */ /* 0x000fe400078e0000 */
[----:B------:R-:W-:Y:S02]  /*a0c0*/  IMAD.MOV.U32 R5, RZ, RZ, R3 ;  /* 0x000000ffff057224 */ /* 0x000fe400078e0003 */
[----:B------:R-:W-:Y:S01]  /*a0d0*/  IMAD.U32 R10, RZ, RZ, UR9 ;  /* 0x00000009ff0a7e24 */ /* 0x000fe2000f8e00ff */
[----:B------:R-:W-:Y:S01]  /*a0e0*/  UIADD3 UR9, UR8, 0x3f, URZ ;  /* 0x0000003f08097890 */ /* 0x000fe2000fffe03f */
[----:B------:R-:W-:Y:S01]  /*a0f0*/  IMAD.U32 R11, RZ, RZ, UR10 ;  /* 0x0000000aff0b7e24 */ /* 0x000fe2000f8e00ff */
[----:B------:R0:W-:Y:S01]  /*a100*/  STL.128 [R1+0x40], R4 ;  /* 0x0000400401007387 */ /* 0x0001e20000100c00 */
[----:B------:R-:W-:-:S02]  /*a110*/  @UP4 ULDC UR10, c[0x0][0x450] ;  /* 0x00011400000a4ab9 */ /* 0x000fc40000000800 */
[----:B------:R-:W-:Y:S01]  /*a120*/  @UP4 USHF.R.U32.HI UR9, URZ, UR10, UR7 ;  /* 0x0000000a3f094299 */ /* 0x000fe20008011607 */
[----:B------:R0:W-:Y:S03]  /*a130*/  STL.64 [R1+0x20], R10 ;  /* 0x0000200a01007387 */ /* 0x0001e60000100a00 */
[----:B------:R-:W-:-:S04]  /*a140*/  UIADD3 UR6, UR40, UR9, URZ ;  /* 0x0000000928067290 */ /* 0x000fc8000fffe03f */
[----:B------:R-:W-:Y:S01]  /*a150*/  UIADD3 UR4, UR6, UR4, URZ ;  /* 0x0000000406047290 */ /* 0x000fe2000fffe03f */
[----:B------:R-:W-:Y:S11]  /*a160*/  @P1 BRA `(.L_x_6289) ;  /* 0x0000000000441947 */ /* 0x000ff60003800000 */
        /* <DEDUP_REMOVED lines=10> */
.L_x_6290:
[----:B------:R-:W-:-:S11]  /*a210*/  UISETP.NE.AND UP0, UPT, UR5, 0x1, UPT ;  /* 0x000000010500788c */ /* 0x000fd6000bf05270 */
[----:B------:R-:W-:Y:S02]  /*a220*/  @UP0 ULDC.64 UR10, c[0x0][0xae0] ;  /* 0x0002b800000a0ab9 */ /* 0x000fe40000000a00 */
[----:B------:R-:W-:-:S04]  /*a230*/  UIMAD.WIDE.U32 UR6, UR9, UR10, URZ ;  /* 0x0000000a090672a5 */ /* 0x000fc8000f8e003f */
[----:B------:R-:W-:-:S12]  /*a240*/  @UP0 USHF.R.U32.HI UR9, URZ, UR11, UR7 ;  /* 0x0000000b3f090299 */ /* 0x000fd80008011607 */
.L_x_6291:
[----:B------:R-:W-:-:S04]  /*a250*/  UIMAD UR9, UR9, UR5, UR5 ;  /* 0x00000005090972a4 */ /* 0x000fc8000f8e0205 */
[----:B------:R-:W-:-:S04]  /*a260*/  UISETP.LT.AND UP0, UPT, UR4, UR9, UPT ;  /* 0x000000090400728c */ /* 0x000fc8000bf01270 */
[----:B------:R-:W-:-:S12]  /*a270*/  USEL UR4, UR4, UR9, UP0 ;  /* 0x0000000904047287 */ /* 0x000fd80008000000 */
.L_x_6289:
[----:B------:R-:W-:Y:S02]  /*a280*/  UISETP.NE.AND UP0, UPT, UR41, URZ, UPT ;  /* 0x0000003f2900728c */ /* 0x000fe4000bf05270 */
[----:B------:R-:W-:Y:S02]  /*a290*/  UIADD3 UR10, UR48, 0x3f, URZ ;  /* 0x0000003f300a7890 */ /* 0x000fe4000fffe03f */
[----:B------:R-:W-:Y:S02]  /*a2a0*/  UIADD3 UR4, UR4, 0x3f, URZ ;  /* 0x0000003f04047890 */ /* 0x000fe4000fffe03f */
[----:B------:R-:W-:Y:S02]  /*a2b0*/  UISETP.GE.AND UP1, UPT, UR5, 0x1, UPT ;  /* 0x000000010500788c */ /* 0x000fe4000bf26270 */
[----:B------:R-:W-:Y:S02]  /*a2c0*/  USHF.R.S32.HI UR11, URZ, 0x1f, UR10 ;  /* 0x0000001f3f0b7899 */ /* 0x000fe4000801140a */
[----:B------:R-:W-:Y:S01]  /*a2d0*/  USHF.R.S32.HI UR9, URZ, 0x1f, UR4 ;  /* 0x0000001f3f097899 */ /* 0x000fe20008011404 */
[----:B------:R-:W-:Y:S01]  /*a2e0*/  @UP0 ULDC UR6, c[0x0][0x44c] ;  /* 0x0001130000060ab9 */ /* 0x000fe20000000800 */
[----:B------:R-:W-:Y:S01]  /*a2f0*/  ULEA.HI UR11, UR11, UR10, URZ, 0x6 ;  /* 0x0000000a0b0b7291 */ /* 0x000fe2000f8f303f */
[----:B------:R-:W-:Y:S01]  /*a300*/  PLOP3.LUT P0, PT, PT, PT, UP1, 0x40, 0x0 ;  /* 0x000000000000781c */ /* 0x000fe20003f0e818 */
[----:B------:R-:W-:-:S02]  /*a310*/  UIMAD.WIDE.U32 UR6, UR8, UR6, URZ ;  /* 0x00000006080672a5 */ /* 0x000fc4000f8e003f */
[----:B------:R-:W-:Y:S01]  /*a320*/  ULEA.HI UR9, UR9, UR4, URZ, 0x6 ;  /* 0x0000000409097291 */ /* 0x000fe2000f8f303f */
[----:B------:R-:W-:Y:S01]  /*a330*/  @UP0 ULDC UR12, c[0x0][0x450] ;  /* 0x00011400000c0ab9 */ /* 0x000fe20000000800 */
[----:B------:R-:W-:Y:S02]  /*a340*/  UIADD3 UR45, UR48, -UR47, URZ ;  /* 0x8000002f302d7290 */ /* 0x000fe4000fffe03f */
[----:B------:R-:W-:Y:S02]  /*a350*/  USHF.R.S32.HI UR11, URZ, 0x6, UR11 ;  /* 0x000000063f0b7899 */ /* 0x000fe4000801140b */
[----:B------:R-:W-:Y:S02]  /*a360*/  USHF.R.S32.HI UR9, URZ, 0x6, UR9 ;  /* 0x000000063f097899 */ /* 0x000fe40008011409 */
[----:B------:R-:W-:Y:S02]  /*a370*/  @UP0 USHF.R.U32.HI UR8, URZ, UR12, UR7 ;  /* 0x0000000c3f080299 */ /* 0x000fe40008011607 */
[----:B------:R-:W-:-:S02]  /*a380*/  UISETP.LT.AND UP0, UPT, UR9, UR11, UPT ;  /* 0x0000000b0900728c */ /* 0x000fc4000bf01270 */
[----:B------:R-:W-:Y:S01]  /*a390*/  UIADD3 UR8, UR45, UR8, URZ ;  /* 0x000000082d087290 */ /* 0x000fe2000fffe03f */
[----:B------:R-:W-:Y:S01]  /*a3a0*/  ULDC UR4, c[0x0][0xad4] ;  /* 0x0002b50000047ab9 */ /* 0x000fe20000000800 */
[----:B------:R-:W-:Y:S02]  /*a3b0*/  USEL UR6, UR9, UR11, UP0 ;  /* 0x0000000b09067287 */ /* 0x000fe40008000000 */
[----:B------:R-:W-:Y:S01]  /*a3c0*/  UIADD3 UR7, UR8, -UR4, URZ ;  /* 0x8000000408077290 */ /* 0x000fe2000fffe03f */
[----:B------:R-:W-:Y:S11]  /*a3d0*/  @P0 BRA `(.L_x_6292) ;  /* 0x0000000000480947 */ /* 0x000ff60003800000 */
        /* <DEDUP_REMOVED lines=11> */
.L_x_6293:
[----:B------:R-:W-:-:S11]  /*a490*/  UISETP.NE.AND UP0, UPT, UR5, 0x1, UPT ;  /* 0x000000010500788c */ /* 0x000fd6000bf05270 */
[----:B------:R-:W-:Y:S02]  /*a4a0*/  @UP0 ULDC.64 UR10, c[0x0][0xae0] ;  /* 0x0002b800000a0ab9 */ /* 0x000fe40000000a00 */
[----:B------:R-:W-:-:S04]  /*a4b0*/  UIMAD.WIDE.U32 UR8, UR4, UR10, URZ ;  /* 0x0000000a040872a5 */ /* 0x000fc8000f8e003f */
[----:B------:R-:W-:-:S12]  /*a4c0*/  @UP0 USHF.R.U32.HI UR4, URZ, UR11, UR9 ;  /* 0x0000000b3f040299 */ /* 0x000fd80008011609 */
.L_x_6294:
[----:B------:R-:W-:-:S04]  /*a4d0*/  UIMAD UR4, UR4, UR5, URZ ;  /* 0x00000005040472a4 */ /* 0x000fc8000f8e023f */
[----:B------:R-:W-:-:S04]  /*a4e0*/  UISETP.LT.AND UP0, UPT, UR7, UR4, UPT ;  /* 0x000000040700728c */ /* 0x000fc8000bf01270 */
[----:B------:R-:W-:-:S12]  /*a4f0*/  USEL UR7, UR7, UR4, !UP0 ;  /* 0x0000000407077287 */ /* 0x000fd8000c000000 */
.L_x_6292:
        /* <DEDUP_REMOVED lines=13> */
[----:B0-----:R-:W-:Y:S01]  /*a5d0*/  IMAD.U32 R4, RZ, RZ, UR12 ;  /* 0x0000000cff047e24 */ /* 0x001fe2000f8e00ff */
        /* <DEDUP_REMOVED lines=33> */
.L_x_6295:
[----:B------:R-:W-:Y:S01]  /*a7f0*/  UIMAD UR42, UR10, UR4, UR42 ;  /* 0x000000040a2a72a4 */ /* 0x000fe2000f8e022a */
[----:B------:R-:W-:Y:S02]  /*a800*/  IMAD.U32 R0, RZ, RZ, UR6 ;  /* 0x00000006ff007e24 */ /* 0x000fe4000f8e00ff */
[----:B------:R-:W-:-:S05]  /*a810*/  IMAD.U32 R3, RZ, RZ, UR4 ;  /* 0x00000004ff037e24 */ /* 0x000fca000f8e00ff */
[----:B------:R-:W-:-:S04]  /*a820*/  VIADDMNMX R0, R3, UR42, R0, PT ;  /* 0x0000002a03007c46 */ /* 0x000fc8000b800100 */
[----:B------:R-:W-:Y:S02]  /*a830*/  R2UR UR46, R0 ;  /* 0x00000000002e72ca */ /* 0x000fe400000e0000 */
[----:B------:R-:W-:-:S11]  /*a840*/  PRMT R0, RZ, 0x7610, R0 ;  /* 0x00007610ff007816 */ /* 0x000fd60000000000 */
[----:B------:R-:W-:-:S06]  /*a850*/  UISETP.GT.AND UP0, UPT, UR46, UR42, UPT ;  /* 0x0000002a2e00728c */ /* 0x000fcc000bf04270 */
[----:B------:R-:W-:-:S13]  /*a860*/  PLOP3.LUT P0, PT, PT, PT, UP0, 0x80, 0x0 ;  /* 0x000000000000781c */ /* 0x000fda0003f0f008 */
[----:B------:R-:W-:Y:S05]  /*a870*/  @!P0 BRA `(.L_x_6282) ;  /* 0x0000017400fc8947 */ /* 0x000fea0003800000 */
[----:B------:R-:W1:Y:S01]  /*a880*/  SHFL.IDX PT, R0, R209, RZ, 0x1f ;  /* 0x00001fffd1007589 */ /* 0x000e6200000e0000 */
[----:B------:R-:W-:Y:S01]  /*a890*/  UIADD3 UR8, UR44, 0x400, URZ ;  /* 0x000004002c087890 */ /* 0x000fe2000fffe03f */
[----:B0-----:R-:W-:Y:S01]  /*a8a0*/  IMAD.MOV.U32 R4, RZ, RZ, 0x1 ;  /* 0x00000001ff047424 */ /* 0x001fe200078e00ff */
[----:B------:R-:W-:Y:S01]  /*a8b0*/  UIADD3 UR6, UR44, 0x26400, URZ ;  /* 0x000264002c067890 */ /* 0x000fe2000fffe03f */
[----:B------:R-:W-:Y:S01]  /*a8c0*/  IMAD.MOV.U32 R5, RZ, RZ, RZ ;  /* 0x000000ffff057224 */ /* 0x000fe200078e00ff */
[----:B------:R-:W-:Y:S01]  /*a8d0*/  UIADD3 UR5, UR44, 0x22400, URZ ;  /* 0x000224002c057890 */ /* 0x000fe2000fffe03f */
[----:B------:R-:W-:Y:S01]  /*a8e0*/  IMAD.MOV.U32 R6, RZ, RZ, 0x1 ;  /* 0x00000001ff067424 */ /* 0x000fe200078e00ff */
[----:B------:R-:W-:Y:S01]  /*a8f0*/  USHF.R.U32.HI UR6, URZ, 0x4, UR6 ;  /* 0x000000043f067899 */ /* 0x000fe20008011606 */
[----:B------:R-:W-:Y:S01]  /*a900*/  IMAD.MOV.U32 R7, RZ, RZ, RZ ;  /* 0x000000ffff077224 */ /* 0x000fe200078e00ff */
[----:B------:R-:W-:Y:S01]  /*a910*/  USHF.R.U32.HI UR7, URZ, 0x4, UR8 ;  /* 0x000000043f077899 */ /* 0x000fe20008011608 */
[----:B------:R0:W5:Y:S01]  /*a920*/  LDL R15, [R1+0x454] ;  /* 0x00045400010f7983 */ /* 0x0001620000100800 */
[----:B------:R-:W-:Y:S01]  /*a930*/  USHF.R.U32.HI UR5, URZ, 0x4, UR5 ;  /* 0x000000043f057899 */ /* 0x000fe20008011605 */
[----:B------:R-:W-:Y:S01]  /*a940*/  IMAD.MOV.U32 R11, RZ, RZ, 0x40000040 ;  /* 0x40000040ff0b7424 */ /* 0x000fe200078e00ff */
[----:B------:R-:W-:Y:S01]  /*a950*/  ULOP3.LUT UR6, UR6, 0x3fff, URZ, 0xc0, !UPT ;  /* 0x00003fff06067892 */ /* 0x000fe2000f8ec03f */
[----:B------:R2:W-:Y:S01]  /*a960*/  STL.128 [R1+0x60], R4 ;  /* 0x0000600401007387 */ /* 0x0005e20000100c00 */
[----:B------:R-:W-:Y:S01]  /*a970*/  ULOP3.LUT UR7, UR7, 0x3fff, URZ, 0xc0, !UPT ;  /* 0x00003fff07077892 */ /* 0x000fe2000f8ec03f */
[C---:B------:R-:W-:Y:S01]  /*a980*/  IADD3 R46, P5, R2.reuse, 0x60, RZ ;  /* 0x00000060022e7810 */ /* 0x040fe20007fbe0ff */
[----:B------:R-:W-:Y:S01]  /*a990*/  ULOP3.LUT UR5, UR5, 0x3fff, URZ, 0xc0, !UPT ;  /* 0x00003fff05057892 */ /* 0x000fe2000f8ec03f */
[----:B------:R-:W3:Y:S01]  /*a9a0*/  S2R R28, SR_TID.X ;  /* 0x00000000001c7919 */ /* 0x000ee20000002100 */
[----:B------:R-:W-:Y:S01]  /*a9b0*/  ULOP3.LUT UR6, UR6, 0x10000, URZ, 0xfc, !UPT ;  /* 0x0001000006067892 */ /* 0x000fe2000f8efc3f */
[----:B------:R-:W-:Y:S01]  /*a9c0*/  IADD3 R26, P1, R2, 0x74, RZ ;  /* 0x00000074021a7810 */ /* 0x000fe20007f3e0ff */
[----:B------:R-:W-:Y:S01]  /*a9d0*/  ULOP3.LUT UR7, UR7, 0x10000, URZ, 0xfc, !UPT ;  /* 0x0001000007077892 */ /* 0x000fe2000f8efc3f */
[----:B------:R-:W4:Y:S01]  /*a9e0*/  S2R R13, SR_TID.X ;  /* 0x00000000000d7919 */ /* 0x000f220000002100 */
[----:B------:R-:W-:Y:S01]  /*a9f0*/  ULOP3.LUT UR5, UR5, 0x10000, URZ, 0xfc, !UPT ;  /* 0x0001000005057892 */ /* 0x000fe2000f8efc3f */
[----:B-1----:R-:W-:Y:S01]  /*aa00*/  LEA.HI R3, R0, R0, RZ, 0x1 ;  /* 0x0000000000037211 */ /* 0x002fe200078f08ff */
[----:B------:R-:W-:Y:S01]  /*aa10*/  UIADD3 UR4, UR44, 0x20400, URZ ;  /* 0x000204002c047890 */ /* 0x000fe2000fffe03f */
[----:B------:R-:W-:Y:S01]  /*aa20*/  IADD3 R24, P6, R2, 0x58, RZ ;  /* 0x0000005802187810 */ /* 0x000fe20007fde0ff */
[----:B------:R-:W-:Y:S01]  /*aa30*/  UIADD3 UR9, UP0, UR38, 0x38400, URZ ;  /* 0x0003840026097890 */ /* 0x000fe2000ff1e03f */
[----:B------:R-:W-:Y:S01]  /*aa40*/  LOP3.LUT R3, R3, 0x6, RZ, 0xc0, !PT ;  /* 0x0000000603037812 */ /* 0x000fe200078ec0ff */
[----:B------:R-:W-:Y:S01]  /*aa50*/  USHF.R.U32.HI UR4, URZ, 0x4, UR4 ;  /* 0x000000043f047899 */ /* 0x000fe20008011604 */
[----:B--2---:R-:W-:Y:S01]  /*aa60*/  IMAD.U32 R4, RZ, RZ, UR6 ;  /* 0x00000006ff047e24 */ /* 0x004fe2000f8e00ff */
[----:B------:R-:W-:Y:S01]  /*aa70*/  UIADD3.X UR10, URZ, UR39, URZ, UP0, !UPT ;  /* 0x000000273f0a7290 */ /* 0x000fe200087fe43f */
[----:B------:R-:W-:Y:S01]  /*aa80*/  IMAD.U32 R6, RZ, RZ, UR7 ;  /* 0x00000007ff067e24 */ /* 0x000fe2000f8e00ff */
[----:B------:R-:W-:Y:S01]  /*aa90*/  ULOP3.LUT UR4, UR4, 0x3fff, URZ, 0xc0, !UPT ;  /* 0x00003fff04047892 */ /* 0x000fe2000f8ec03f */
[----:B------:R-:W-:Y:S01]  /*aaa0*/  IMAD.IADD R0, R0, 0x1, -R3 ;  /* 0x0000000100007824 */ /* 0x000fe200078e0a03 */
[----:B------:R-:W-:Y:S01]  /*aab0*/  IADD3 R39, P0, R2, 0x68, RZ ;  /* 0x0000006802277810 */ /* 0x000fe20007f1e0ff */
[----:B------:R-:W-:Y:S01]  /*aac0*/  IMAD.MOV.U32 R5, RZ, RZ, 0x40000040 ;  /* 0x40000040ff057424 */ /* 0x000fe200078e00ff */
[----:B------:R-:W-:Y:S01]  /*aad0*/  ULOP3.LUT UR4, UR4, 0x10000, URZ, 0xfc, !UPT ;  /* 0x0001000004047892 */ /* 0x000fe2000f8efc3f */
[----:B------:R-:W-:Y:S01]  /*aae0*/  IMAD.MOV.U32 R7, RZ, RZ, 0x40000040 ;  /* 0x40000040ff077424 */ /* 0x000fe200078e00ff */
[----:B------:R-:W-:Y:S01]  /*aaf0*/  LEA R0, R0, UR8, 0xf ;  /* 0x0000000800007c11 */ /* 0x000fe2000f8e78ff */
[----:B------:R-:W-:Y:S01]  /*ab00*/  IMAD.U32 R3, RZ, RZ, UR5 ;  /* 0x00000005ff037e24 */ /* 0x000fe2000f8e00ff */
[----:B------:R-:W-:Y:S01]  /*ab10*/  IADD3 R41, P4, R2, 0x78, RZ ;  /* 0x0000007802297810 */ /* 0x000fe20007f9e0ff */
[----:B------:R-:W-:Y:S01]  /*ab20*/  IMAD.U32 R8, RZ, RZ, UR9 ;  /* 0x00000009ff087e24 */ /* 0x000fe2000f8e00ff */
[----:B------:R1:W-:Y:S01]  /*ab30*/  STL.128 [R1+0x90], R4 ;  /* 0x0000900401007387 */ /* 0x0003e20000100c00 */
[----:B------:R-:W-:Y:S01]  /*ab40*/  SHF.R.U32.HI R0, RZ, 0x4, R0 ;  /* 0x00000004ff007819 */ /* 0x000fe20000011600 */
[----:B------:R-:W-:Y:S01]  /*ab50*/  IMAD.U32 R10, RZ, RZ, UR4 ;  /* 0x00000004ff0a7e24 */ /* 0x000fe2000f8e00ff */
[----:B------:R-:W-:Y:S01]  /*ab60*/  UIADD3 UR4, UR44, 0x36400, URZ ;  /* 0x000364002c047890 */ /* 0x000fe2000fffe03f */
[----:B------:R-:W-:Y:S01]  /*ab70*/  IMAD.U32 R9, RZ, RZ, UR10 ;  /* 0x0000000aff097e24 */ /* 0x000fe2000f8e00ff */
[----:B------:R-:W-:Y:S01]  /*ab80*/  LOP3.LUT R0, R0, 0x3fff, RZ, 0xc0, !PT ;  /* 0x00003fff00007812 */ /* 0x000fe200078ec0ff */
[--C-:B------:R-:W-:Y:S01]  /*ab90*/  IMAD.X R53, RZ, RZ, R18.reuse, P5 ;  /* 0x000000ffff357224 */ /* 0x100fe200028e0612 */
[----:B------:R-:W-:Y:S01]  /*aba0*/  ULOP3.LUT UP0, URZ, UR4, 0x3ff, URZ, 0xc0, !UPT ;  /* 0x000003ff043f7892 */ /* 0x000fe2000f80c03f */
[----:B---3--:R-:W-:Y:S01]  /*abb0*/  VIADD R12, R28, 0xffffff80 ;  /* 0xffffff801c0c7836 */ /* 0x008fe20000000000 */
[----:B------:R-:W-:Y:S01]  /*abc0*/  LOP3.LUT R0, R0, 0x2000000, RZ, 0xfc, !PT ;  /* 0x0200000000007812 */ /* 0x000fe200078efcff */
[----:B------:R0:W-:Y:S01]  /*abd0*/  STL.64 [R1+0x58], R8 ;  /* 0x0000580801007387 */ /* 0x0001e20000100a00 */
[C---:B----4-:R-:W-:Y:S01]  /*abe0*/  VIADD R14, R13.reuse, 0xffffff80 ;  /* 0xffffff800d0e7836 */ /* 0x050fe20000000000 */
[C---:B------:R-:W-:Y:S01]  /*abf0*/  IADD3 R40, P3, R2.reuse, 0x80, RZ ;  /* 0x0000008002287810 */ /* 0x040fe20007f7e0ff */
[----:B------:R-:W-:Y:S01]  /*ac00*/  VIADD R13, R13, 0xffffff80 ;  /* 0xffffff800d0d7836 */ /* 0x000fe20000000000 */
[----:B------:R0:W-:Y:S01]  /*ac10*/  STL [R1+0x74], R12 ;  /* 0x0000740c01007387 */ /* 0x0001e20000100800 */
[----:B------:R-:W-:Y:S01]  /*ac20*/  IMAD.X R27, RZ, RZ, R18, P1 ;  /* 0x000000ffff1b7224 */ /* 0x000fe200008e0612 */
[----:B------:R-:W-:Y:S01]  /*ac30*/  IADD3 R36, P2, R2, 0x88, RZ ;  /* 0x0000008802247810 */ /* 0x000fe20007f5e0ff */
[----:B-1----:R-:W-:Y:S01]  /*ac40*/  IMAD.MOV.U32 R4, RZ, RZ, R3 ;  /* 0x000000ffff047224 */ /* 0x002fe200078e0003 */
[----:B------:R0:W-:Y:S01]  /*ac50*/  STL.64 [R1+0x78], R10 ;  /* 0x0000780a01007387 */ /* 0x0001e20000100a00 */
[----:B------:R-:W-:Y:S01]  /*ac60*/  IMAD.MOV.U32 R6, RZ, RZ, R0 ;  /* 0x000000ffff067224 */ /* 0x000fe200078e0000 */
[----:B------:R-:W-:Y:S01]  /*ac70*/  PLOP3.LUT P5, PT, PT, PT, UP0, 0x80, 0x0 ;  /* 0x000000000000781c */ /* 0x000fe20003faf008 */
[----:B------:R-:W-:Y:S01]  /*ac80*/  IMAD.X R25, RZ, RZ, R18, P6 ;  /* 0x000000ffff197224 */ /* 0x000fe200030e0612 */
[----:B------:R0:W5:Y:S01]  /*ac90*/  LDL R3, [R1+0x458] ;  /* 0x0004580001037983 */ /* 0x0001620000100800 */
[----:B------:R-:W-:-:S02]  /*aca0*/  SHF.R.S32.HI R13, RZ, 0x1f, R13 ;  /* 0x0000001fff0d7819 */ /* 0x000fc4000001140d */
[C---:B------:R-:W-:Y:S01]  /*acb0*/  IADD3 R38, P1, R2.reuse, 0x90, RZ ;  /* 0x0000009002267810 */ /* 0x040fe20007f3e0ff */
[----:B------:R0:W-:Y:S01]  /*acc0*/  STL.128 [R1+0x80], R4 ;  /* 0x0000800401007387 */ /* 0x0001e20000100c00 */
[----:B------:R-:W-:Y:S02]  /*acd0*/  LEA.HI R13, R13, R14, RZ, 0x5 ;  /* 0x0000000e0d0d7211 */ /* 0x000fe400078f28ff */
[----:B------:R-:W-:Y:S02]  /*ace0*/  IADD3 R44, P6, R2, 0x98, RZ ;  /* 0x00000098022c7810 */ /* 0x000fe40007fde0ff */
[----:B------:R-:W-:Y:S01]  /*acf0*/  SHF.R.S32.HI R13, RZ, 0x5, R13 ;  /* 0x00000005ff0d7819 */ /* 0x000fe2000001140d */
[--C-:B------:R-:W-:Y:S02]  /*ad00*/  IMAD.X R48, RZ, RZ, R18.reuse, P0 ;  /* 0x000000ffff307224 */ /* 0x100fe400000e0612 */
[----:B------:R-:W-:Y:S02]  /*ad10*/  IMAD.X R50, RZ, RZ, R18, P4 ;  /* 0x000000ffff327224 */ /* 0x000fe400020e0612 */
[----:B------:R-:W-:-:S02]  /*ad20*/  IMAD.MOV.U32 R0, RZ, RZ, R13 ;  /* 0x000000ffff007224 */ /* 0x000fc400078e000d */
[--C-:B------:R-:W-:Y:S02]  /*ad30*/  IMAD.X R49, RZ, RZ, R18.reuse, P3 ;  /* 0x000000ffff317224 */ /* 0x100fe400018e0612 */
[--C-:B------:R-:W-:Y:S02]  /*ad40*/  IMAD.X R43, RZ, RZ, R18.reuse, P2 ;  /* 0x000000ffff2b7224 */ /* 0x100fe400010e0612 */
[--C-:B------:R-:W-:Y:S02]  /*ad50*/  IMAD.X R47, RZ, RZ, R18.reuse, P1 ;  /* 0x000000ffff2f7224 */ /* 0x100fe400008e0612 */
[----:B------:R-:W-:Y:S01]  /*ad60*/  IMAD.X R45, RZ, RZ, R18, P6 ;  /* 0x000000ffff2d7224 */ /* 0x000fe200030e0612 */
[----:B0-----:R-:W-:Y:S06]  /*ad70*/  @!P5 BRA `(.L_x_6296) ;  /* 0x000000000070d947 */ /* 0x001fec0003800000 */
[----:B------:R-:W-:Y:S01]  /*ad80*/  MOV R14, 0x0 ;  /* 0x00000000000e7802 */ /* 0x000fe20000000f00 */
[----:B------:R-:W-:Y:S01]  /*ad90*/  ULDC.64 UR4, c[0x4][0xf0] ;  /* 0x01003c0000047ab9 */ /* 0x000fe20000000a00 */
[----:B------:R-:W-:Y:S01]  /*ada0*/  ULDC.64 UR6, c[0x4][0x58] ;  /* 0x0100160000067ab9 */ /* 0x000fe20000000a00 */
[----:B------:R-:W-:Y:S02]  /*adb0*/  IMAD.U32 R4, RZ, RZ, UR4 ;  /* 0x00000004ff047e24 */ /* 0x000fe4000f8e00ff */
[----:B------:R-:W-:Y:S01]  /*adc0*/  IMAD.U32 R5, RZ, RZ, UR5 ;  /* 0x00000005ff057e24 */ /* 0x000fe2000f8e00ff */
[----:B-----5:R-:W0:Y:S01]  /*add0*/  LDC.64 R14, c[0x4][R14] ;  /* 0x010000000e0e7b82 */ /* 0x020e220000000a00 */
        /* <DEDUP_REMOVED lines=10> */
.L_x_6297:
[----:B------:R-:W2:Y:S02]  /*ae80*/  LDL R7, [R1+0x74] ;  /* 0x0000740001077983 */ /* 0x000ea40000100800 */
[----:B--2---:R-:W-:-:S04]  /*ae90*/  SHF.R.S32.HI R0, RZ, 0x1f, R7 ;  /* 0x0000001fff007819 */ /* 0x004fc80000011407 */
[CC--:B------:R-:W-:Y:S02]  /*aea0*/  LEA.HI R3, R0.reuse, R7.reuse, RZ, 0x4 ;  /* 0x0000000700037211 */ /* 0x0c0fe400078f20ff */
[----:B------:R-:W-:Y:S02]  /*aeb0*/  LEA.HI R0, R0, R7, RZ, 0x5 ;  /* 0x0000000700007211 */ /* 0x000fe400078f28ff */
[----:B------:R-:W-:Y:S02]  /*aec0*/  SHF.R.S32.HI R4, RZ, 0x4, R3 ;  /* 0x00000004ff047819 */ /* 0x000fe40000011403 */
[----:B------:R-:W-:Y:S02]  /*aed0*/  SHF.R.S32.HI R0, RZ, 0x5, R0 ;  /* 0x00000005ff007819 */ /* 0x000fe40000011400 */
[C---:B------:R-:W-:Y:S02]  /*aee0*/  LEA.HI R5, R3.reuse, R4, RZ, 0x1 ;  /* 0x0000000403057211 */ /* 0x040fe400078f08ff */
[----:B------:R-:W-:-:S02]  /*aef0*/  LOP3.LUT R3, R3, 0xfffffff0, RZ, 0xc0, !PT ;  /* 0xfffffff003037812 */ /* 0x000fc400078ec0ff */
[----:B------:R-:W-:-:S03]  /*af00*/  LOP3.LUT R5, R5, 0x1ffffffe, RZ, 0xc0, !PT ;  /* 0x1ffffffe05057812 */ /* 0x000fc600078ec0ff */
[----:B------:R-:W-:Y:S02]  /*af10*/  IMAD.IADD R3, R7, 0x1, -R3 ;  /* 0x0000000107037824 */ /* 0x000fe400078e0a03 */
[----:B------:R-:W-:-:S04]  /*af20*/  IMAD.IADD R5, R4, 0x1, -R5 ;  /* 0x0000000104057824 */ /* 0x000fc800078e0a05 */
[----:B------:R-:W-:-:S07]  /*af30*/  IMAD.SHL.U32 R15, R5, 0x8, RZ ;  /* 0x00000008050f7824 */ /* 0x000fce00078e00ff */
.L_x_6296:
[----:B------:R-:W2:Y:S01]  /*af40*/  LDL R51, [R1+0x1cc] ;  /* 0x0001cc0001337983 */ /* 0x000ea20000100800 */
[----:B-----5:R-:W-:Y:S01]  /*af50*/  SHF.R.S32.HI R4, RZ, 0x1f, R3 ;  /* 0x0000001fff047819 */ /* 0x020fe20000011403 */
[----:B------:R-:W-:Y:S01]  /*af60*/  IMAD.MOV.U32 R7, RZ, RZ, R27 ;  /* 0x000000ffff077224 */ /* 0x000fe200078e001b */
[----:B------:R-:W-:Y:S01]  /*af70*/  IADD3 R12, P1, R2, 0x70, RZ ;  /* 0x00000070020c7810 */ /* 0x000fe20007f3e0ff */
[----:B------:R-:W-:Y:S01]  /*af80*/  VIADD R14, R28, 0xffffff80 ;  /* 0xffffff801c0e7836 */ /* 0x000fe20000000000 */
[----:B------:R-:W-:Y:S01]  /*af90*/  LEA.HI R4, R4, R3, RZ, 0x3 ;  /* 0x0000000304047211 */ /* 0x000fe200078f18ff */
[----:B------:R-:W0:Y:S01]  /*afa0*/  LDC R189, c[0x0][0x450] ;  /* 0x00011400ffbd7b82 */ /* 0x000e220000000800 */
[----:B------:R-:W-:Y:S01]  /*afb0*/  IADD3 R8, P0, R2, 0xb0, RZ ;  /* 0x000000b002087810 */ /* 0x000fe20007f1e0ff */
[----:B------:R-:W-:Y:S01]  /*afc0*/  IMAD.X R13, RZ, RZ, R18, P1 ;  /* 0x000000ffff0d7224 */ /* 0x000fe200008e0612 */
[C---:B------:R-:W-:Y:S01]  /*afd0*/  LOP3.LUT R6, R4.reuse, 0xfffffff8, RZ, 0xc0, !PT ;  /* 0xfffffff804067812 */ /* 0x040fe200078ec0ff */
[----:B------:R-:W-:Y:S01]  /*afe0*/  IMAD.SHL.U32 R11, R4, 0x40, RZ ;  /* 0x00000040040b7824 */ /* 0x000fe200078e00ff */
[----:B------:R1:W-:Y:S01]  /*aff0*/  STL [R1+0xcc], R14 ;  /* 0x0000cc0e01007387 */ /* 0x0003e20000100800 */
[----:B------:R-:W-:Y:S01]  /*b000*/  IMAD.MOV.U32 R4, RZ, RZ, R12 ;  /* 0x000000ffff047224 */ /* 0x000fe200078e000c */
[----:B------:R-:W-:Y:S01]  /*b010*/  IADD3 R20, P2, R2, 0xa0, RZ ;  /* 0x000000a002147810 */ /* 0x000fe20007f5e0ff */
[----:B------:R-:W-:Y:S01]  /*b020*/  IMAD.IADD R3, R3, 0x1, -R6 ;  /* 0x0000000103037824 */ /* 0x000fe200078e0a06 */
[----:B------:R-:W-:Y:S01]  /*b030*/  STL.64 [R1+0xc0], R24 ;  /* 0x0000c01801007387 */ /* 0x000fe20000100a00 */
[----:B------:R-:W-:Y:S01]  /*b040*/  IMAD.MOV.U32 R6, RZ, RZ, R26 ;  /* 0x000000ffff067224 */ /* 0x000fe200078e001a */
[----:B------:R-:W-:Y:S01]  /*b050*/  BSSY B0, `(.L_x_6298) ;  /* 0x0000035000007945 */ /* 0x000fe20003800000 */
[C---:B------:R-:W-:Y:S01]  /*b060*/  IMAD.SHL.U32 R5, R3.reuse, 0x40, RZ ;  /* 0x0000004003057824 */ /* 0x040fe200078e00ff */
[----:B------:R-:W-:Y:S01]  /*b070*/  LOP3.LUT P1, RZ, R3, 0x4, RZ, 0xc0, !PT ;  /* 0x0000000403ff7812 */ /* 0x000fe2000782c0ff */
[----:B------:R-:W-:Y:S01]  /*b080*/  IMAD.X R9, RZ, RZ, R18, P0 ;  /* 0x000000ffff097224 */ /* 0x000fe200000e0612 */
[----:B-1----:R-:W1:Y:S01]  /*b090*/  LDC R14, c[0x0][0xad4] ;  /* 0x0002b500ff0e7b82 */ /* 0x002e620000000800 */
[----:B------:R-:W-:Y:S01]  /*b0a0*/  IMAD.U32 R28, RZ, RZ, UR38 ;  /* 0x00000026ff1c7e24 */ /* 0x000fe2000f8e00ff */
[----:B------:R-:W-:Y:S01]  /*b0b0*/  LOP3.LUT R10, R5, 0x1c0, RZ, 0xc0, !PT ;  /* 0x000001c0050a7812 */ /* 0x000fe200078ec0ff */
[----:B------:R-:W-:Y:S01]  /*b0c0*/  IMAD.MOV.U32 R5, RZ, RZ, R13 ;  /* 0x000000ffff057224 */ /* 0x000fe200078e000d */
[----:B------:R-:W-:Y:S01]  /*b0d0*/  LOP3.LUT R13, R11, 0xfffffe00, RZ, 0xc0, !PT ;  /* 0xfffffe000b0d7812 */ /* 0x000fe200078ec0ff */
[----:B------:R3:W-:Y:S01]  /*b0e0*/  STL.64 [R1+0xb8], R8 ;  /* 0x0000b80801007387 */ /* 0x0007e20000100a00 */
[----:B------:R-:W-:Y:S01]  /*b0f0*/  LOP3.LUT R11, R10, 0x8, R15, 0xf8, !PT ;  /* 0x000000080a0b7812 */ /* 0x000fe200078ef80f */
[----:B------:R-:W-:Y:S01]  /*b100*/  IMAD.U32 R29, RZ, RZ, UR39 ;  /* 0x00000027ff1d7e24 */ /* 0x000fe2000f8e00ff */
[----:B------:R-:W-:Y:S01]  /*b110*/  SHF.R.U32.HI R10, RZ, 0x3, R10 ;  /* 0x00000003ff0a7819 */ /* 0x000fe2000001160a */
[----:B------:R4:W-:Y:S01]  /*b120*/  STL.128 [R1+0x100], R4 ;  /* 0x0001000401007387 */ /* 0x0009e20000100c00 */
[----:B------:R-:W-:Y:S01]  /*b130*/  IMAD R13, R0, 0x400, R13 ;  /* 0x00000400000d7824 */ /* 0x000fe200078e020d */
[----:B------:R-:W-:Y:S01]  /*b140*/  LOP3.LUT P0, RZ, R3, 0x2, RZ, 0xc0, !PT ;  /* 0x0000000203ff7812 */ /* 0x000fe2000780c0ff */
[----:B------:R-:W-:Y:S01]  /*b150*/  IMAD.MOV.U32 R30, RZ, RZ, 0x10 ;  /* 0x00000010ff1e7424 */ /* 0x000fe200078e00ff */
[----:B------:R-:W-:Y:S01]  /*b160*/  LOP3.LUT R10, R11, R10, RZ, 0x3c, !PT ;  /* 0x0000000a0b0a7212 */ /* 0x000fe200078e3cff */
[----:B------:R-:W-:Y:S01]  /*b170*/  IMAD.MOV.U32 R31, RZ, RZ, 0x20 ;  /* 0x00000020ff1f7424 */ /* 0x000fe200078e00ff */
[----:B------:R0:W-:Y:S01]  /*b180*/  STL.64 [R1+0xb0], R22 ;  /* 0x0000b01601007387 */ /* 0x0001e20000100a00 */
[----:B------:R-:W-:Y:S01]  /*b190*/  IMAD.X R21, RZ, RZ, R18, P2 ;  /* 0x000000ffff157224 */ /* 0x000fe200010e0612 */
[----:B---3--:R-:W3:Y:S01]  /*b1a0*/  LDC.64 R8, c[0x0][0x448] ;  /* 0x00011200ff087b82 */ /* 0x008ee20000000a00 */
[----:B------:R-:W-:Y:S01]  /*b1b0*/  IMAD.IADD R11, R13, 0x1, R10 ;  /* 0x000000010d0b7824 */ /* 0x000fe200078e020a */
[----:B------:R-:W-:Y:S01]  /*b1c0*/  SEL R30, R30, 0xfffffff0, !P0 ;  /* 0xfffffff01e1e7807 */ /* 0x000fe20004000000 */
[----:B------:R-:W-:Y:S01]  /*b1d0*/  IMAD.U32 R13, RZ, RZ, UR48 ;  /* 0x00000030ff0d7e24 */ /* 0x000fe2000f8e00ff */
[----:B------:R-:W-:Y:S01]  /*b1e0*/  SEL R31, R31, 0xffffffe0, !P1 ;  /* 0xffffffe01f1f7807 */ /* 0x000fe20004800000 */
[----:B------:R-:W-:Y:S01]  /*b1f0*/  IMAD.WIDE.U32 R10, R11, 0x2, R28 ;  /* 0x000000020b0a7825 */ /* 0x000fe200078e001c */
[----:B------:R0:W-:Y:S02]  /*b200*/  STL.64 [R1+0x110], R20 ;  /* 0x0001101401007387 */ /* 0x0001e40000100a00 */
[----:B----4-:R-:W4:Y:S01]  /*b210*/  LDC.64 R4, c[0x0][0xad8] ;  /* 0x0002b600ff047b82 */ /* 0x010f220000000a00 */
[----:B------:R-:W-:Y:S01]  /*b220*/  IMAD.U32 R12, RZ, RZ, UR47 ;  /* 0x0000002fff0c7e24 */ /* 0x000fe2000f8e00ff */
[----:B------:R-:W-:Y:S01]  /*b230*/  IADD3 R10, P0, R10, 0x36400, RZ ;  /* 0x000364000a0a7810 */ /* 0x000fe20007f1e0ff */
[----:B------:R-:W-:Y:S01]  /*b240*/  IMAD.MOV.U32 R24, RZ, RZ, RZ ;  /* 0x000000ffff187224 */ /* 0x000fe200078e00ff */
[----:B------:R0:W-:Y:S03]  /*b250*/  STL.64 [R1+0xa0], R30 ;  /* 0x0000a01e01007387 */ /* 0x0001e60000100a00 */
[----:B------:R-:W-:Y:S01]  /*b260*/  IMAD.X R11, RZ, RZ, R11, P0 ;  /* 0x000000ffff0b7224 */ /* 0x000fe200000e060b */
[----:B------:R-:W0:Y:S01]  /*b270*/  LDC.64 R6, c[0x0][0xae0] ;  /* 0x0002b800ff067b82 */ /* 0x000e220000000a00 */
[----:B------:R0:W-:Y:S04]  /*b280*/  STL.U8 [R1+0xc8], RZ ;  /* 0x0000c8ff01007387 */ /* 0x0001e80000100000 */
[----:B------:R0:W-:Y:S04]  /*b290*/  STL.64 [R1+0xa8], R10 ;  /* 0x0000a80a01007387 */ /* 0x0001e80000100a00 */
[----:B---3--:R3:W-:Y:S04]  /*b2a0*/  STL.64 [R1+0xf0], R8 ;  /* 0x0000f00801007387 */ /* 0x0087e80000100a00 */
[----:B------:R3:W-:Y:S01]  /*b2b0*/  STL.U8 [R1+0xfc], RZ ;  /* 0x0000fcff01007387 */ /* 0x0007e20000100000 */
[----:B----4-:R-:W-:-:S03]  /*b2c0*/  IMAD.MOV.U32 R15, RZ, RZ, R4 ;  /* 0x000000ffff0f7224 */ /* 0x010fc600078e0004 */
[----:B------:R3:W-:Y:S01]  /*b2d0*/  STL.U8 [R1+0x118], RZ ;  /* 0x000118ff01007387 */ /* 0x0007e20000100000 */
[----:B------:R-:W-:-:S03]  /*b2e0*/  IMAD.MOV.U32 R25, RZ, RZ, R5 ;  /* 0x000000ffff197224 */ /* 0x000fc600078e0005 */
[----:B-1----:R3:W-:Y:S01]  /*b2f0*/  STL.128 [R1+0xd0], R12 ;  /* 0x0000d00c01007387 */ /* 0x0027e20000100c00 */
[----:B0-----:R-:W-:-:S03]  /*b300*/  IMAD.MOV.U32 R26, RZ, RZ, R6 ;  /* 0x000000ffff1a7224 */ /* 0x001fc600078e0006 */
[----:B------:R3:W-:Y:S01]  /*b310*/  STL [R1+0xf8], R189 ;  /* 0x0000f8bd01007387 */ /* 0x0007e20000100800 */
[----:B------:R-:W-:-:S05]  /*b320*/  IMAD.MOV.U32 R27, RZ, RZ, R7 ;  /* 0x000000ffff1b7224 */ /* 0x000fca00078e0007 */
[----:B------:R3:W-:Y:S01]  /*b330*/  STL.128 [R1+0xe0], R24 ;  /* 0x0000e01801007387 */ /* 0x0007e20000100c00 */
[----:B--2---:R-:W-:-:S04]  /*b340*/  LEA.HI R0, R51, R51, RZ, 0x1 ;  /* 0x0000003333007211 */ /* 0x004fc800078f08ff */
[----:B------:R-:W-:-:S05]  /*b350*/  LOP3.LUT R0, R0, 0xfffffffe, RZ, 0xc0, !PT ;  /* 0xfffffffe00007812 */ /* 0x000fca00078ec0ff */
[----:B------:R-:W-:-:S05]  /*b360*/  IMAD.IADD R0, R51, 0x1, -R0 ;  /* 0x0000000133007824 */ /* 0x000fca00078e0a00 */
[----:B------:R-:W-:-:S04]  /*b370*/  SHF.L.U32 R0, R0, 0x1f, RZ ;  /* 0x0000001f00007819 */ /* 0x000fc800000006ff */
[----:B------:R-:W0:Y:S02]  /*b380*/  SYNCS.PHASECHK.TRANS64.TRYWAIT P0, [UR44+0x38800], R0 ;  /* 0x03880000ff0075a7 */ /* 0x000e24000800016c */
[----:B0--3--:R-:W-:Y:S05]  /*b390*/  @!P0 BRA `(.L_x_6299) ;  /* 0x00000230002c8947 */ /* 0x009fea0003800000 */
.L_x_6519:
[----:B------:R-:W-:Y:S05]  /*b3a0*/  BSYNC B0 ;  /* 0x0000000000007941 */ /* 0x000fea0003800000 */
.L_x_6298:
[----:B------:R-:W2:Y:S04]  /*b3b0*/  LDL R26, [R1] ;  /* 0x00000000011a7983 */ /* 0x000ea80000100800 */
[----:B------:R1:W5:Y:S01]  /*b3c0*/  LDL.64 R10, [R1+0x1c0] ;  /* 0x0001c000010a7983 */ /* 0x0003620000100a00 */
[C---:B------:R-:W-:Y:S01]  /*b3d0*/  IADD3 R12, P0, R2.reuse, 0x1c0, RZ ;  /* 0x000001c0020c7810 */ /* 0x040fe20007f1e0ff */
[----:B------:R-:W-:Y:S01]  /*b3e0*/  IMAD.MOV.U32 R14, RZ, RZ, R46 ;  /* 0x000000ffff0e7224 */ /* 0x000fe200078e002e */
[C---:B0-----:R-:W-:Y:S01]  /*b3f0*/  IADD3 R0, P1, R2.reuse, 0xc8, RZ ;  /* 0x000000c802007810 */ /* 0x041fe20007f3e0ff */
[----:B------:R-:W-:Y:S01]  /*b400*/  IMAD.MOV.U32 R15, RZ, RZ, R53 ;  /* 0x000000ffff0f7224 */ /* 0x000fe200078e0035 */
[----:B------:R-:W-:Y:S01]  /*b410*/  BSSY B0, `(.L_x_6300) ;  /* 0x000003d000007945 */ /* 0x000fe20003800000 */
[--C-:B------:R-:W-:Y:S01]  /*b420*/  IMAD.X R13, RZ, RZ, R18.reuse, P0 ;  /* 0x000000ffff0d7224 */ /* 0x100fe200000e0612 */
[C---:B------:R-:W-:Y:S01]  /*b430*/  IADD3 R30, P0, R2.reuse, 0x1cc, RZ ;  /* 0x000001cc021e7810 */ /* 0x040fe20007f1e0ff */
[----:B------:R-:W-:Y:S01]  /*b440*/  IMAD.X R3, RZ, RZ, R18, P1 ;  /* 0x000000ffff037224 */ /* 0x000fe200008e0612 */
[----:B------:R-:W-:-:S02]  /*b450*/  IADD3 R20, P1, R2, 0xb8, RZ ;  /* 0x000000b802147810 */ /* 0x000fc40007f3e0ff */
[----:B------:R0:W-:Y:S01]  /*b460*/  STL.128 [R1+0x120], R12 ;  /* 0x0001200c01007387 */ /* 0x0001e20000100c00 */
[--C-:B------:R-:W-:Y:S01]  /*b470*/  IMAD.X R31, RZ, RZ, R18.reuse, P0 ;  /* 0x000000ffff1f7224 */ /* 0x100fe200000e0612 */
[----:B------:R-:W-:Y:S01]  /*b480*/  IADD3 R24, P0, R2, 0xfc, RZ ;  /* 0x000000fc02187810 */ /* 0x000fe20007f1e0ff */
[----:B------:R-:W-:-:S03]  /*b490*/  IMAD.X R21, RZ, RZ, R18, P1 ;  /* 0x000000ffff157224 */ /* 0x000fc600008e0612 */
[----:B------:R-:W-:Y:S01]  /*b4a0*/  STL.128 [R1+0x150], R28 ;  /* 0x0001501c01007387 */ /* 0x000fe20000100c00 */
[----:B------:R-:W-:Y:S02]  /*b4b0*/  IMAD.X R25, RZ, RZ, R18, P0 ;  /* 0x000000ffff197224 */ /* 0x000fe400000e0612 */
[----:B0-----:R-:W-:Y:S02]  /*b4c0*/  IMAD.MOV.U32 R14, RZ, RZ, R2 ;  /* 0x000000ffff0e7224 */ /* 0x001fe400078e0002 */
[----:B------:R-:W-:Y:S02]  /*b4d0*/  IMAD.MOV.U32 R15, RZ, RZ, R18 ;  /* 0x000000ffff0f7224 */ /* 0x000fe400078e0012 */
[----:B------:R-:W-:Y:S01]  /*b4e0*/  IMAD.MOV.U32 R12, RZ, RZ, R0 ;  /* 0x000000ffff0c7224 */ /* 0x000fe200078e0000 */
[----:B------:R-:W-:Y:S01]  /*b4f0*/  IADD3 R0, P2, R2, 0x1d0, RZ ;  /* 0x000001d002007810 */ /* 0x000fe20007f5e0ff */
[----:B------:R-:W-:-:S04]  /*b500*/  IMAD.MOV.U32 R13, RZ, RZ, R3 ;  /* 0x000000ffff0d7224 */ /* 0x000fc800078e0003 */
[----:B------:R-:W-:Y:S01]  /*b510*/  IMAD.X R3, RZ, RZ, R18, P2 ;  /* 0x000000ffff037224 */ /* 0x000fe200010e0612 */
[----:B------:R0:W-:Y:S01]  /*b520*/  STL.128 [R1+0x130], R12 ;  /* 0x0001300c01007387 */ /* 0x0001e20000100c00 */
[----:B------:R-:W-:Y:S01]  /*b530*/  IADD3 R8, P2, R2, 0x100, RZ ;  /* 0x0000010002087810 */ /* 0x000fe20007f5e0ff */
        /* <DEDUP_REMOVED lines=17> */
[----:B------:R-:W-:Y:S01]  /*b650*/  IMAD.MOV.U32 R12, RZ, RZ, R0 ;  /* 0x000000ffff0c7224 */ /* 0x000fe200078e0000 */
[----:B------:R-:W-:Y:S01]  /*b660*/  IADD3 R0, P0, R2, 0x118, RZ ;  /* 0x0000011802007810 */ /* 0x000fe20007f1e0ff */
[----:B------:R-:W-:Y:S02]  /*b670*/  IMAD.MOV.U32 R13, RZ, RZ, R3 ;  /* 0x000000ffff0d7224 */ /* 0x000fe400078e0003 */
[----:B------:R-:W-:-:S03]  /*b680*/  IMAD.X R3, RZ, RZ, R18, P2 ;  /* 0x000000ffff037224 */ /* 0x000fc600010e0612 */
[----:B------:R0:W-:Y:S02]  /*b690*/  STL.128 [R1+0x180], R12 ;  /* 0x0001800c01007387 */ /* 0x0001e40000100c00 */
[----:B0-----:R-:W-:Y:S02]  /*b6a0*/  IMAD.MOV.U32 R12, RZ, RZ, R34 ;  /* 0x000000ffff0c7224 */ /* 0x001fe400078e0022 */
[----:B------:R-:W-:Y:S02]  /*b6b0*/  IMAD.MOV.U32 R13, RZ, RZ, R35 ;  /* 0x000000ffff0d7224 */ /* 0x000fe400078e0023 */
[----:B------:R-:W-:Y:S02]  /*b6c0*/  IMAD.MOV.U32 R14, RZ, RZ, R20 ;  /* 0x000000ffff0e7224 */ /* 0x000fe400078e0014 */
[----:B------:R-:W-:Y:S02]  /*b6d0*/  IMAD.MOV.U32 R15, RZ, RZ, R21 ;  /* 0x000000ffff0f7224 */ /* 0x000fe400078e0015 */
[----:B------:R-:W-:-:S03]  /*b6e0*/  IMAD.X R21, RZ, RZ, R18, P0 ;  /* 0x000000ffff157224 */ /* 0x000fc600000e0612 */
        /* <DEDUP_REMOVED lines=15> */
.L_x_6301:
[----:B------:R-:W-:Y:S05]  /*b7e0*/  BSYNC B0 ;  /* 0x0000000000007941 */ /* 0x000fea0003800000 */
.L_x_6300:
        /* <DEDUP_REMOVED lines=8> */
.L_x_6303:
[----:B------:R-:W-:Y:S05]  /*b870*/  BSYNC B0 ;  /* 0x0000000000007941 */ /* 0x000fea0003800000 */
.L_x_6302:
[----:B------:R-:W-:Y:S04]  /*b880*/  BSSY B0, `(.L_x_6304) ;  /* 0x0000004000007945 */ /* 0x000fe80003800000 */
[----:B-1----:R-:W-:Y:S05]  /*b890*/  @P0 BRA `(.L_x_6305) ;  /* 0x0000000000080947 */ /* 0x002fea0003800000 */
[----:B------:R-:W1:Y:S02]  /*b8a0*/  SYNCS.PHASECHK.TRANS64.TRYWAIT P0, [R10+URZ], R11 ;  /* 0x0000000b0a0075a7 */ /* 0x000e64000800017f */
[----:B-1----:R-:W-:Y:S05]  /*b8b0*/  @!P0 BRA `(.L_x_6306) ;  /* 0x0000022800fc8947 */ /* 0x002fea0003800000 */
.L_x_6305:
[----:B------:R-:W-:Y:S05]  /*b8c0*/  BSYNC B0 ;  /* 0x0000000000007941 */ /* 0x000fea0003800000 */
.L_x_6304:
        /* <DEDUP_REMOVED lines=10> */
[C---:B------:R-:W-:Y:S01]  /*b970*/  VIADD R56, R10.reuse, 0x2 ;  /* 0x000000020a387836 */ /* 0x040fe20000000000 */
[----:B------:R-:W-:Y:S01]  /*b980*/  R2UR UR6, R10 ;  /* 0x000000000a0672ca */ /* 0x000fe200000e0000 */
[----:B------:R-:W-:Y:S01]  /*b990*/  IMAD.MOV.U32 R57, RZ, RZ, R11 ;  /* 0x000000ffff397224 */ /* 0x000fe200078e000b */
[----:B------:R0:W-:Y:S01]  /*b9a0*/  STL [R1+0x60], RZ ;  /* 0x000060ff01007387 */ /* 0x0001e20000100800 */
[----:B------:R-:W-:Y:S01]  /*b9b0*/  BSSY B0, `(.L_x_6307) ;  /* 0x000002c000007945 */ /* 0x000fe20003800000 */
[----:B---3--:R-:W-:Y:S02]  /*b9c0*/  R2UR UR4, R26 ;  /* 0x000000001a0472ca */ /* 0x008fe400000e0000 */
[----:B------:R-:W-:Y:S02]  /*b9d0*/  R2UR UR5, R27 ;  /* 0x000000001b0572ca */ /* 0x000fe400000e0000 */
[----:B------:R-:W-:Y:S01]  /*b9e0*/  WARPGROUP.ARRIVE ;  /* 0x00000000000079c5 */ /* 0x000fe20000000000 */
[----:B----4-:R-:W-:-:S02]  /*b9f0*/  VIADD R12, R12, 0x2 ;  /* 0x000000020c0c7836 */ /* 0x010fc40000000000 */
[----:B-----5:R-:W-:Y:S02]  /*ba00*/  VIADD R14, R14, 0x4 ;  /* 0x000000040e0e7836 */ /* 0x020fe40000000000 */
[----:B------:R-:W-:-:S06]  /*ba10*/  VIADD R20, R20, 0x6 ;  /* 0x0000000614147836 */ /* 0x000fcc0000000000 */
        /* <DEDUP_REMOVED lines=37> */
.L_x_6520:
[----:B------:R-:W-:Y:S05]  /*bc70*/  BSYNC B0 ;  /* 0x0000000000007941 */ /* 0x000fea0003800000 */
.L_x_6307:
[----:B0-----:R-:W2:Y:S04]  /*bc80*/  LDL R3, [R1+0x28] ;  /* 0x0000280001037983 */ /* 0x001ea80000100800 */
[----:B------:R0:W5:Y:S01]  /*bc90*/  LDL.64 R10, [R1+0x1c0] ;  /* 0x0001c000010a7983 */ /* 0x0001620000100a00 */
[----:B------:R-:W-:Y:S01]  /*bca0*/  BSSY B0, `(.L_x_6309) ;  /* 0x0000005000007945 */ /* 0x000fe20003800000 */
[----:B--2---:R-:W-:-:S04]  /*bcb0*/  LOP3.LUT R3, R3, 0x1, RZ, 0xfc, !PT ;  /* 0x0000000103037812 */ /* 0x004fc800078efcff */
[----:B------:R-:W-:-:S13]  /*bcc0*/  ISETP.NE.AND P1, PT, R3, 0x3, PT ;  /* 0x000000030300780c */ /* 0x000fda0003f25270 */
[----:B0-----:R-:W-:Y:S05]  /*bcd0*/  @!P1 BRA `(.L_x_6310) ;  /* 0x0000000000049947 */ /* 0x001fea0003800000 */
[----:B------:R-:W-:Y:S01]  /*bce0*/  BPT.TRAP 0x1 ;  /* 0x000000040000795c */ /* 0x000fe20000300000 */
.L_x_6310:
[----:B------:R-:W-:Y:S05]  /*bcf0*/  BSYNC B0 ;  /* 0x0000000000007941 */ /* 0x000fea0003800000 */
.L_x_6309:
        /* <DEDUP_REMOVED lines=8> */
.L_x_6312:
[----:B------:R-:W-:Y:S05]  /*bd80*/  BSYNC B0 ;  /* 0x0000000000007941 */ /* 0x000fea0003800000 */
.L_x_6311:
[----:B------:R-:W-:Y:S04]  /*bd90*/  BSSY B0, `(.L_x_6313) ;  /* 0x0000004000007945 */ /* 0x000fe80003800000 */
[----:B-1----:R-:W-:Y:S05]  /*bda0*/  @P0 BRA `(.L_x_6314) ;  /* 0x0000000000080947 */ /* 0x002fea0003800000 */
[----:B------:R-:W1:Y:S02]  /*bdb0*/  SYNCS.PHASECHK.TRANS64.TRYWAIT P0, [R10+URZ], R11 ;  /* 0x0000000b0a0075a7 */ /* 0x000e64000800017f */
[----:B-1----:R-:W-:Y:S05]  /*bdc0*/  @!P0 BRA `(.L_x_6315) ;  /* 0x0000022400e48947 */ /* 0x002fea0003800000 */
.L_x_6314:
[----:B------:R-:W-:Y:S05]  /*bdd0*/  BSYNC B0 ;  /* 0x0000000000007941 */ /* 0x000fea0003800000 */
.L_x_6313:
        /* <DEDUP_REMOVED lines=9> */
[----:B------:R-:W4:Y:S01]  /*be70*/  LDL.64 R20, [R1+0x90] ;  /* 0x0000900001147983 */ /* 0x000f220000100a00 */
[----:B--2---:R-:W-:Y:S01]  /*be80*/  ISETP.NE.U32.AND P0, PT, R8, RZ, PT ;  /* 0x000000ff0800720c */ /* 0x004fe20003f05070 */
[----:B---3--:R-:W-:Y:S01]  /*be90*/  IMAD R10, R3, 0x1000, R10 ;  /* 0x00001000030a7824 */ /* 0x008fe200078e020a */
[----:B------:R-:W-:-:S02]  /*bea0*/  R2UR UR7, R11 ;  /* 0x000000000b0772ca */ /* 0x000fc400000e0000 */
[----:B----4-:R-:W-:Y:S02]  /*beb0*/  R2UR UR4, R14 ;  /* 0x000000000e0472ca */ /* 0x010fe400000e0000 */
[----:B------:R-:W-:Y:S02]  /*bec0*/  R2UR UR6, R10 ;  /* 0x000000000a0672ca */ /* 0x000fe400000e0000 */
[----:B------:R-:W-:-:S05]  /*bed0*/  R2UR UR5, R15 ;  /* 0x000000000f0572ca */ /* 0x000fca00000e0000 */
[----:B------:R-:W-:Y:S01]  /*bee0*/  VOTEU.ANY UP0, P0 ;  /* 0x00000000003f7886 */ /* 0x000fe20000000100 */
[----:B------:R-:W-:Y:S01]  /*bef0*/  VIADD R12, R12, 0x2 ;  /* 0x000000020c0c7836 */ /* 0x000fe20000000000 */
[----:B------:R-:W2:Y:S06]  /*bf00*/  LDL.64 R14, [R1+0x90] ;  /* 0x00009000010e7983 */ /* 0x000eac0000100a00 */
[----:B------:R-:W-:Y:S01]  /*bf10*/  HGMMA.64x64x16.F32.BF16 R24, gdesc[UR4], R24, UP0, gsb0 ;  /* 0x00e00000041879f0 */ /* 0x000fe2000b801818 */
[----:B------:R-:W-:Y:S02]  /*bf20*/  VIADD R60, R10, 0x2 ;  /* 0x000000020a3c7836 */ /* 0x000fe40000000000 */
[----:B------:R-:W-:Y:S01]  /*bf30*/  IMAD.MOV.U32 R61, RZ, RZ, R11 ;  /* 0x000000ffff3d7224 */ /* 0x000fe200078e000b */
[----:B------:R-:W-:-:S02]  /*bf40*/  R2UR UR4, R12 ;  /* 0x000000000c0472ca */ /* 0x000fc400000e0000 */
        /* <DEDUP_REMOVED lines=148> */
[----:B----4-:R-:W-:-:S05]  /*c890*/  VIADD R14, R14, 0x606 ;  /* 0x000006060e0e7836 */ /* 0x010fca0000000000 */
[----:B------:R-:W0:Y:S04]  /*c8a0*/  S2R R62, SR_TID.X ;  /* 0x00000000003e7919 */ /* 0x000e280000002100 */
[----:B------:R-:W-:Y:S01]  /*c8b0*/  HGMMA.64x64x16.F32.BF16 R24, gdesc[UR4], R24, gsb0 ;  /* 0x00e00000041879f0 */ /* 0x000fe20008001818 */
[----:B------:R-:W-:Y:S02]  /*c8c0*/  VIADD R60, R10, 0x606 ;  /* 0x000006060a3c7836 */ /* 0x000fe40000000000 */
[----:B------:R-:W-:Y:S01]  /*c8d0*/  IMAD.MOV.U32 R61, RZ, RZ, R11 ;  /* 0x000000ffff3d7224 */ /* 0x000fe200078e000b */
[----:B------:R-:W-:Y:S01]  /*c8e0*/  R2UR UR4, R14 ;  /* 0x000000000e0472ca */ /* 0x000fe200000e0000 */
[----:B------:R-:W4:Y:S01]  /*c8f0*/  LDL.64 R20, [R1+0x90] ;  /* 0x0000900001147983 */ /* 0x000f220000100a00 */
[----:B------:R-:W-:-:S02]  /*c900*/  R2UR UR6, R60 ;  /* 0x000000003c0672ca */ /* 0x000fc400000e0000 */
[----:B------:R-:W-:Y:S02]  /*c910*/  R2UR UR7, R61 ;  /* 0x000000003d0772ca */ /* 0x000fe400000e0000 */
[----:B------:R-:W-:Y:S02]  /*c920*/  R2UR UR5, R15 ;  /* 0x000000000f0572ca */ /* 0x000fe400000e0000 */
[----:B0-----:R-:W-:Y:S01]  /*c930*/  SHF.R.U32.HI R62, RZ, 0x7, R62 ;  /* 0x00000007ff3e7819 */ /* 0x001fe2000001163e */
[----:B------:R-:W-:Y:S01]  /*c940*/  VIADD R8, R10, 0x800 ;  /* 0x000008000a087836 */ /* 0x000fe20000000000 */
[----:B------:R-:W-:Y:S01]  /*c950*/  UMOV UR8, 0x1 ;  /* 0x0000000100087882 */ /* 0x000fe20000000000 */
[----:B------:R-:W-:Y:S01]  /*c960*/  IMAD.MOV.U32 R67, RZ, RZ, 0x4 ;  /* 0x00000004ff437424 */ /* 0x000fe200078e00ff */
[----:B------:R-:W4:Y:S04]  /*c970*/  LDL.64 R60, [R1+0x90] ;  /* 0x00009000013c7983 */ /* 0x000f280000100a00 */
[----:B------:R0:W1:Y:S01]  /*c980*/  SHFL.IDX PT, R3, R62, RZ, 0x1f ;  /* 0x00001fff3e037589 */ /* 0x00006200000e0000 */
[----:B------:R-:W-:-:S02]  /*c990*/  WARPGROUP.DEPBAR.LE gsb0, 0x0 ;  /* 0x00008000000079c5 */ /* 0x000fc40000010000 */
[----:B------:R-:W-:Y:S01]  /*c9a0*/  WARPGROUP.ARRIVE ;  /* 0x00000000000079c5 */ /* 0x000fe20000000000 */
[----:B------:R-:W-:Y:S01]  /*c9b0*/  IMAD.MOV.U32 R15, RZ, RZ, R11 ;  /* 0x000000ffff0f7224 */ /* 0x000fe200078e000b */
[----:B------:R-:W-:Y:S01]  /*c9c0*/  UISETP.NE.U32.AND UP0, UPT, UR8, URZ, UPT ;  /* 0x0000003f0800728c */ /* 0x000fe2000bf05070 */
[----:B0-----:R-:W4:Y:S03]  /*c9d0*/  LDL.64 R62, [R1+0x90] ;  /* 0x00009000013e7983 */ /* 0x001f260000100a00 */
[----:B------:R-:W-:Y:S01]  /*c9e0*/  HGMMA.64x64x16.F32.BF16 R24, gdesc[UR4], R24, gsb0 ;  /* 0x00e00000041879f0 */ /* 0x000fe20008001818 */
[----:B-1----:R-:W-:-:S04]  /*c9f0*/  ISETP.GT.AND P0, PT, R3, 0x7f, PT ;  /* 0x0000007f0300780c */ /* 0x002fc80003f04270 */
[----:B------:R-:W-:-:S04]  /*ca00*/  SEL R3, RZ, 0x2, !P0 ;  /* 0x00000002ff037807 */ /* 0x000fc80004000000 */
[----:B------:R-:W-:Y:S01]  /*ca10*/  IADD3 R12, R12, 0x800, R3 ;  /* 0x000008000c0c7810 */ /* 0x000fe20007ffe003 */
[----:B------:R-:W-:Y:S01]  /*ca20*/  IMAD.IADD R14, R3, 0x1, R8 ;  /* 0x00000001030e7824 */ /* 0x000fe200078e0208 */
[----:B------:R-:W-:Y:S02]  /*ca30*/  R2UR UR7, R15 ;  /* 0x000000000f0772ca */ /* 0x000fe400000e0000 */
[----:B------:R-:W-:Y:S02]  /*ca40*/  R2UR UR4, R12 ;  /* 0x000000000c0472ca */ /* 0x000fe400000e0000 */
[----:B------:R-:W-:Y:S02]  /*ca50*/  R2UR UR6, R14 ;  /* 0x000000000e0672ca */ /* 0x000fe400000e0000 */
[----:B------:R-:W-:Y:S01]  /*ca60*/  R2UR UR5, R13 ;  /* 0x000000000d0572ca */ /* 0x000fe200000e0000 */
[----:B------:R-:W-:Y:S02]  /*ca70*/  WARPGROUP.DEPBAR.LE gsb0, 0x0 ;  /* 0x00008000000079c5 */ /* 0x000fe40000010000 */
[----:B------:R-:W-:-:S10]  /*ca80*/  WARPGROUP.ARRIVE ;  /* 0x00000000000079c5 */ /* 0x000fd40000000000 */
[----:B------:R-:W-:Y:S01]  /*ca90*/  HGMMA.64x64x16.F32.BF16 R24, gdesc[UR4], R24, UP0, gsb0 ;  /* 0x00e00000041879f0 */ /* 0x000fe2000b801818 */
        /* <DEDUP_REMOVED lines=8> */
[----:B------:R-:W-:Y:S01]  /*cb20*/  IMAD.MOV.U32 R15, RZ, RZ, R11 ;  /* 0x000000ffff0f7224 */ /* 0x000fe200078e000b */
[----:B------:R-:W-:-:S02]  /*cb30*/  WARPGROUP.DEPBAR.LE gsb0, 0x0 ;  /* 0x00008000000079c5 */ /* 0x000fc40000010000 */
[----:B------:R-:W-:Y:S01]  /*cb40*/  WARPGROUP.ARRIVE ;  /* 0x00000000000079c5 */ /* 0x000fe20000000000 */
[----:B------:R-:W-:Y:S01]  /*cb50*/  SEL R67, R67, 0x6, !P0 ;  /* 0x0000000643437807 */ /* 0x000fe20004000000 */
[----:B------:R-:W2:Y:S07]  /*cb60*/  LDL.64 R12, [R1+0x90] ;  /* 0x00009000010c7983 */ /* 0x000eae0000100a00 */
[----:B------:R-:W-:Y:S01]  /*cb70*/  HGMMA.64x64x16.F32.BF16 R24, gdesc[UR4], R24, gsb0 ;  /* 0x00e00000041879f0 */ /* 0x000fe20008001818 */
[----:B------:R-:W-:Y:S01]  /*cb80*/  IMAD.IADD R14, R8, 0x1, R67 ;  /* 0x00000001080e7824 */ /* 0x000fe200078e0243 */
[----:B---3--:R-:W-:Y:S01]  /*cb90*/  IADD3 R58, R67, 0x800, R58 ;  /* 0x00000800433a7810 */ /* 0x008fe20007ffe03a */
[----:B------:R-:W3:Y:S01]  /*cba0*/  LDL.64 R56, [R1+0x90] ;  /* 0x0000900001387983 */ /* 0x000ee20000100a00 */
        /* <DEDUP_REMOVED lines=24> */
[----:B------:R-:W4:Y:S07]  /*cd30*/  LDL.64 R14, [R1+0x90] ;  /* 0x00009000010e7983 */ /* 0x000f2e0000100a00 */
[----:B------:R-:W-:Y:S01]  /*cd40*/  HGMMA.64x64x16.F32.BF16 R24, gdesc[UR4], R24, gsb0 ;  /* 0x00e00000041879f0 */ /* 0x000fe20008001818 */
[----:B------:R-:W-:-:S02]  /*cd50*/  IMAD.IADD R20, R3, 0x1, R8 ;  /* 0x0000000103147824 */ /* 0x000fc400078e0208 */
[--C-:B------:R-:W-:Y:S01]  /*cd60*/  IMAD.MOV.U32 R21, RZ, RZ, R11.reuse ;  /* 0x000000ffff157224 */ /* 0x100fe200078e000b */
[----:B------:R-:W-:Y:S02]  /*cd70*/  R2UR UR4, R62 ;  /* 0x000000003e0472ca */ /* 0x000fe400000e0000 */
[----:B------:R-:W-:Y:S02]  /*cd80*/  R2UR UR6, R20 ;  /* 0x00000000140672ca */ /* 0x000fe400000e0000 */
[----:B------:R-:W-:Y:S02]  /*cd90*/  R2UR UR7, R21 ;  /* 0x00000000150772ca */ /* 0x000fe400000e0000 */
[----:B------:R-:W-:Y:S01]  /*cda0*/  R2UR UR5, R63 ;  /* 0x000000003f0572ca */ /* 0x000fe200000e0000 */
[C---:B------:R-:W-:Y:S01]  /*cdb0*/  IMAD.IADD R58, R65.reuse, 0x1, R8 ;  /* 0x00000001413a7824 */ /* 0x040fe200078e0208 */
[----:B------:R-:W-:Y:S01]  /*cdc0*/  IADD3 R60, R65, 0xa00, R60 ;  /* 0x00000a00413c7810 */ /* 0x000fe20007ffe03c */
[----:B------:R-:W-:Y:S01]  /*cdd0*/  IMAD.MOV.U32 R59, RZ, RZ, R11 ;  /* 0x000000ffff3b7224 */ /* 0x000fe200078e000b */
[----:B------:R-:W4:Y:S01]  /*cde0*/  LDL.64 R20, [R1+0x90] ;  /* 0x0000900001147983 */ /* 0x000f220000100a00 */
        /* <DEDUP_REMOVED lines=8> */
[----:B------:R-:W-:Y:S01]  /*ce70*/  WARPGROUP.ARRIVE ;  /* 0x00000000000079c5 */ /* 0x000fe20000000000 */
[C---:B--2---:R-:W-:Y:S01]  /*ce80*/  IADD3 R12, R67.reuse, 0xa00, R12 ;  /* 0x00000a00430c7810 */ /* 0x044fe20007ffe00c */
[----:B------:R-:W2:Y:S08]  /*ce90*/  LDL.64 R58, [R1+0x90] ;  /* 0x00009000013a7983 */ /* 0x000eb00000100a00 */
[----:B------:R-:W-:Y:S01]  /*cea0*/  HGMMA.64x64x16.F32.BF16 R24, gdesc[UR4], R24, gsb0 ;  /* 0x00e00000041879f0 */ /* 0x000fe20008001818 */
[----:B------:R-:W-:-:S02]  /*ceb0*/  IMAD.IADD R60, R67, 0x1, R8 ;  /* 0x00000001433c7824 */ /* 0x000fc400078e0208 */
[----:B------:R-:W-:Y:S01]  /*cec0*/  IMAD.MOV.U32 R61, RZ, RZ, R11 ;  /* 0x000000ffff3d7224 */ /* 0x000fe200078e000b */
[----:B------:R-:W-:Y:S02]  /*ced0*/  R2UR UR4, R12 ;  /* 0x000000000c0472ca */ /* 0x000fe400000e0000 */
[----:B------:R-:W-:Y:S02]  /*cee0*/  R2UR UR6, R60 ;  /* 0x000000003c0672ca */ /* 0x000fe400000e0000 */
[----:B------:R-:W-:Y:S02]  /*cef0*/  R2UR UR7, R61 ;  /* 0x000000003d0772ca */ /* 0x000fe400000e0000 */
[----:B------:R-:W-:Y:S01]  /*cf00*/  R2UR UR5, R13 ;  /* 0x000000000d0572ca */ /* 0x000fe200000e0000 */
[----:B------:R-:W-:Y:S01]  /*cf10*/  IMAD.MOV.U32 R8, RZ, RZ, 0x30 ;  /* 0x00000030ff087424 */ /* 0x000fe200078e00ff */
[----:B------:R-:W2:Y:S01]  /*cf20*/  LDL.64 R60, [R1+0x90] ;  /* 0x00009000013c7983 */ /* 0x000ea20000100a00 */
        /* <DEDUP_REMOVED lines=30> */
[----:B------:R-:W-:Y:S01]  /*d110*/  IADD3 R20, R65, 0xc00, R20 ;  /* 0x00000c0041147810 */ /* 0x000fe20007ffe014 */
        /* <DEDUP_REMOVED lines=38> */
[----:B------:R-:W-:Y:S01]  /*d380*/  VIADD R8, R10, 0xe00 ;  /* 0x00000e000a087836 */ /* 0x000fe20000000000 */
[C---:B---3--:R-:W-:Y:S01]  /*d390*/  IADD3 R12, R3.reuse, 0xe00, R12 ;  /* 0x00000e00030c7810 */ /* 0x048fe20007ffe00c */
[----:B------:R-:W-:Y:S02]  /*d3a0*/  IMAD.MOV.U32 R21, RZ, RZ, R11 ;  /* 0x000000ffff157224 */ /* 0x000fe400078e000b */
[----:B------:R-:W-:Y:S01]  /*d3b0*/  IMAD.IADD R20, R3, 0x1, R8 ;  /* 0x0000000103147824 */ /* 0x000fe200078e0208 */
[----:B------:R-:W-:Y:S01]  /*d3c0*/  R2UR UR4, R12 ;  /* 0x000000000c0472ca */ /* 0x000fe200000e0000 */
[----:B------:R0:W5:Y:S01]  /*d3d0*/  LDL R3, [R1+0x1c0] ;  /* 0x0001c00001037983 */ /* 0x0001620000100800 */
[----:B------:R-:W-:Y:S02]  /*d3e0*/  R2UR UR7, R21 ;  /* 0x00000000150772ca */ /* 0x000fe400000e0000 */
[----:B------:R-:W-:Y:S01]  /*d3f0*/  R2UR UR6, R20 ;  /* 0x00000000140672ca */ /* 0x000fe200000e0000 */
[----:B------:R-:W3:Y:S01]  /*d400*/  LDL R21, [R1] ;  /* 0x0000000001157983 */ /* 0x000ee20000100800 */
[----:B------:R-:W-:-:S03]  /*d410*/  R2UR UR5, R13 ;  /* 0x000000000d0572ca */ /* 0x000fc600000e0000 */
[----:B------:R0:W5:Y:S01]  /*d420*/  LDL R20, [R1+0xc] ;  /* 0x00000c0001147983 */ /* 0x0001620000100800 */
[----:B------:R-:W-:Y:S02]  /*d430*/  WARPGROUP.DEPBAR.LE gsb0, 0x0 ;  /* 0x00008000000079c5 */ /* 0x000fe40000010000 */
[----:B------:R-:W-:-:S07]  /*d440*/  WARPGROUP.ARRIVE ;  /* 0x00000000000079c5 */ /* 0x000fce0000000000 */
        /* <DEDUP_REMOVED lines=28> */
[----:B------:R-:W-:Y:S01]  /*d610*/  IMAD.IADD R58, R13, 0x1, R58 ;  /* 0x000000010d3a7824 */ /* 0x000fe200078e023a */
[----:B------:R-:W-:Y:S02]  /*d620*/  R2UR UR7, R11 ;  /* 0x000000000b0772ca */ /* 0x000fe400000e0000 */
[----:B------:R-:W-:Y:S02]  /*d630*/  R2UR UR6, R10 ;  /* 0x000000000a0672ca */ /* 0x000fe400000e0000 */
[----:B------:R-:W-:Y:S02]  /*d640*/  R2UR UR4, R58 ;  /* 0x000000003a0472ca */ /* 0x000fe400000e0000 */
[----:B------:R-:W-:Y:S01]  /*d650*/  R2UR UR5, R59 ;  /* 0x000000003b0572ca */ /* 0x000fe200000e0000 */
[----:B------:R0:W-:Y:S04]  /*d660*/  STL [R1+0x68], R0 ;  /* 0x0000680001007387 */ /* 0x0001e80000100800 */
        /* <DEDUP_REMOVED lines=40> */
.L_x_6317:
[----:B------:R-:W-:Y:S05]  /*d8f0*/  BSYNC B0 ;  /* 0x0000000000007941 */ /* 0x000fea0003800000 */
.L_x_6316:
        /* <DEDUP_REMOVED lines=11> */
[----:B------:R-:W-:-:S02]  /*d9b0*/  UMOV UR4, 0xffffffc0 ;  /* 0xffffffc000047882 */ /* 0x000fc40000000000 */
[----:B------:R-:W-:Y:S01]  /*d9c0*/  UIMAD UR4, UR46, UR4, 0x41 ;  /* 0x000000412e0474a4 */ /* 0x000fe2000f8e0204 */
        /* <DEDUP_REMOVED lines=25> */
[----:B----4-:R-:W-:Y:S02]  /*db60*/  @P0 SHF.R.U32.HI R8, RZ, R64, R11 ;  /* 0x00000040ff080219 */ /* 0x010fe4000001160b */
[----:B------:R-:W-:-:S03]  /*db70*/  LOP3.LUT R20, R20, 0x7ffffffc, RZ, 0xc0, !PT ;  /* 0x7ffffffc14147812 */ /* 0x000fc600078ec0ff */
[----:B------:R-:W0:Y:S01]  /*db80*/  SHFL.IDX PT, R60, R8, RZ, 0x1c1f ;  /* 0x001c1fff083c7589 */ /* 0x000e2200000e0000 */
[----:B------:R-:W-:Y:S02]  /*db90*/  VIADD R0, R13, UR4 ;  /* 0x000000040d007c36 */ /* 0x000fe40008000000 */
[----:B------:R-:W-:Y:S01]  /*dba0*/  IMAD.IADD R21, R21, 0x1, -R20 ;  /* 0x0000000115157824 */ /* 0x000fe200078e0a14 */
[----:B------:R-:W-:Y:S01]  /*dbb0*/  ULEA UR4, UR46, 0xffffffc0, 0x6 ;  /* 0xffffffc02e047891 */ /* 0x000fe2000f8e303f */
[----:B------:R-:W-:Y:S02]  /*dbc0*/  ISETP.GE.AND P1, PT, R57, 0x1, PT ;  /* 0x000000013900780c */ /* 0x000fe40003f26270 */
[----:B------:R-:W-:-:S03]  /*dbd0*/  IMAD R3, R21, -0x2, R0 ;  /* 0xfffffffe15037824 */ /* 0x000fc600078e0200 */
[----:B------:R-:W-:Y:S02]  /*dbe0*/  VIADD R0, R13, -UR4 ;  /* 0x800000040d007c36 */ /* 0x000fe40008000000 */
[----:B------:R-:W-:Y:S01]  /*dbf0*/  IMAD.IADD R10, R3, 0x1, -R12 ;  /* 0x00000001030a7824 */ /* 0x000fe200078e0a0c */
[----:B------:R-:W-:Y:S01]  /*dc00*/  LOP3.LUT R3, RZ, R14, RZ, 0x33, !PT ;  /* 0x0000000eff037212 */ /* 0x000fe200078e33ff */
[----:B------:R-:W-:Y:S02]  /*dc10*/  IMAD R61, R21, -0x2, R0 ;  /* 0xfffffffe153d7824 */ /* 0x000fe400078e0200 */
[C---:B------:R-:W-:Y:S02]  /*dc20*/  IMAD.IADD R70, R10.reuse, 0x1, R15 ;  /* 0x000000010a467824 */ /* 0x040fe400078e020f */
[----:B------:R-:W-:Y:S02]  /*dc30*/  IMAD.IADD R15, R10, 0x1, R3 ;  /* 0x000000010a0f7824 */ /* 0x000fe400078e0203 */
[----:B------:R-:W-:Y:S01]  /*dc40*/  VIADD R63, R56, -UR4 ;  /* 0x80000004383f7c36 */ /* 0x000fe20008000000 */
        /* <DEDUP_REMOVED lines=13> */
.L_x_6321:
[----:B------:R-:W-:-:S13]  /*dd20*/  ISETP.NE.AND P0, PT, R57, 0x1, PT ;  /* 0x000000013900780c */ /* 0x000fda0003f05270 */
[----:B------:R-:W-:-:S05]  /*dd30*/  @P0 IMAD.HI.U32 R14, R10, R58, RZ ;  /* 0x0000003a0a0e0227 */ /* 0x000fca00078e00ff */
[----:B------:R-:W-:-:S07]  /*dd40*/  @P0 SHF.R.U32.HI R10, RZ, R59, R14 ;  /* 0x0000003bff0a0219 */ /* 0x000fce000001160e */
.L_x_6322:
[----:B------:R-:W-:Y:S05]  /*dd50*/  BSYNC B1 ;  /* 0x0000000000017941 */ /* 0x000fea0003800000 */
.L_x_6320:
[----:B------:R-:W-:-:S04]  /*dd60*/  IMAD R10, R10, R57, -UR4 ;  /* 0x800000040a0a7e24 */ /* 0x000fc8000f8e0239 */
[----:B------:R-:W-:-:S05]  /*dd70*/  IMAD R10, R21, -0x2, R10 ;  /* 0xfffffffe150a7824 */ /* 0x000fca00078e020a */
[----:B------:R-:W-:Y:S02]  /*dd80*/  VIMNMX R3, R3, R10, !PT ;  /* 0x0000000a03037248 */ /* 0x000fe40007fe0100 */
[----:B------:R-:W-:-:S07]  /*dd90*/  VIADDMNMX R0, R10, R57, R0, PT ;  /* 0x000000390a007246 */ /* 0x000fce0003800100 */
.L_x_6319:
[----:B------:R-:W-:Y:S05]  /*dda0*/  BSYNC B0 ;  /* 0x0000000000007941 */ /* 0x000fea0003800000 */
.L_x_6318:
        /* <DEDUP_REMOVED lines=90> */
.L_x_6326:
[----:B------:R-:W-:-:S13]  /*e350*/  ISETP.NE.AND P6, PT, R57, 0x1, PT ;  /* 0x000000013900780c */ /* 0x000fda0003fc5270 */
[----:B------:R-:W-:-:S05]  /*e360*/  @P6 IMAD.HI.U32 R58, R12, R58, RZ ;  /* 0x0000003a0c3a6227 */ /* 0x000fca00078e00ff */
[----:B------:R-:W-:-:S07]  /*e370*/  @P6 SHF.R.U32.HI R12, RZ, R59, R58 ;  /* 0x0000003bff0c6219 */ /* 0x000fce000001163a */
.L_x_6327:
[----:B------:R-:W-:Y:S05]  /*e380*/  BSYNC B1 ;  /* 0x0000000000017941 */ /* 0x000fea0003800000 */
.L_x_6325:
[----:B------:R-:W-:-:S04]  /*e390*/  IMAD R12, R12, R57, -UR4 ;  /* 0x800000040c0c7e24 */ /* 0x000fc8000f8e0239 */
[----:B------:R-:W-:-:S05]  /*e3a0*/  IMAD R12, R21, -0x2, R12 ;  /* 0xfffffffe150c7824 */ /* 0x000fca00078e020c */
[----:B------:R-:W-:Y:S02]  /*e3b0*/  VIADDMNMX R0, R12, R57, R0, PT ;  /* 0x000000390c007246 */ /* 0x000fe40003800100 */
[----:B------:R-:W-:-:S07]  /*e3c0*/  VIMNMX R3, R3, R12, !PT ;  /* 0x0000000c03037248 */ /* 0x000fce0007fe0100 */
.L_x_6324:
[----:B------:R-:W-:Y:S05]  /*e3d0*/  BSYNC B0 ;  /* 0x0000000000007941 */ /* 0x000fea0003800000 */
.L_x_6323:
        /* <DEDUP_REMOVED lines=15> */
[----:B------:R-:W2:Y:S01]  /*e4d0*/  LDL R61, [R1+0x2b4] ;  /* 0x0002b400013d7983 */ /* 0x000ea20000100800 */
[----:B------:R-:W-:-:S02]  /*e4e0*/  FSEL R31, R31, -INF , !P0 ;  /* 0xff8000001f1f7808 */ /* 0x000fc40004000000 */
[----:B------:R-:W-:Y:S01]  /*e4f0*/  ISETP.NE.AND P0, PT, R25, RZ, PT ;  /* 0x000000ff1900720c */ /* 0x000fe20003f05270 */
[----:B------:R-:W2:Y:S01]  /*e500*/  LDL R63, [R1+0x2bc] ;  /* 0x0002bc00013f7983 */ /* 0x000ea20000100800 */
[----:B------:R-:W-:Y:S02]  /*e510*/  FMNMX.FTZ R11, R32, R11, !PT ;  /* 0x0000000b200b7209 */ /* 0x000fe40007810000 */
[----:B------:R-:W-:Y:S01]  /*e520*/  ISETP.GT.AND P0, PT, R3, 0x10, !P0 ;  /* 0x000000100300780c */ /* 0x000fe20004704270 */
[----:B------:R-:W2:Y:S01]  /*e530*/  LDL R69, [R1+0x2d4] ;  /* 0x0002d40001457983 */ /* 0x000ea20000100800 */
[----:B------:R-:W-:Y:S02]  /*e540*/  FSEL R30, R30, -INF , !P1 ;  /* 0xff8000001e1e7808 */ /* 0x000fe40004800000 */
[----:B------:R-:W-:Y:S01]  /*e550*/  ISETP.LT.OR P0, PT, R0, 0x11, P0 ;  /* 0x000000110000780c */ /* 0x000fe20000701670 */
[----:B------:R-:W2:Y:S01]  /*e560*/  LDL R70, [R1+0x2d8] ;  /* 0x0002d80001467983 */ /* 0x000ea20000100800 */
[----:B------:R-:W-:-:S02]  /*e570*/  ISETP.NE.AND P1, PT, R65, RZ, PT ;  /* 0x000000ff4100720c */ /* 0x000fc40003f25270 */
[----:B------:R-:W-:Y:S01]  /*e580*/  FSEL R34, R34, -INF , !P0 ;  /* 0xff80000022227808 */ /* 0x000fe20004000000 */
[----:B------:R-:W2:Y:S01]  /*e590*/  LDL R65, [R1+0x2c4] ;  /* 0x0002c40001417983 */ /* 0x000ea20000100800 */
[----:B------:R-:W-:Y:S02]  /*e5a0*/  ISETP.NE.AND P0, PT, R29, RZ, PT ;  /* 0x000000ff1d00720c */ /* 0x000fe40003f05270 */
[----:B------:R-:W-:Y:S01]  /*e5b0*/  FMNMX.FTZ R11, R56, R11, !PT ;  /* 0x0000000b380b7209 */ /* 0x000fe20007810000 */
[----:B------:R-:W2:Y:S01]  /*e5c0*/  LDL R71, [R1+0x2dc] ;  /* 0x0002dc0001477983 */ /* 0x000ea20000100800 */
[----:B------:R-:W-:Y:S02]  /*e5d0*/  ISETP.GT.AND P0, PT, R3, 0x11, !P0 ;  /* 0x000000110300780c */ /* 0x000fe40004704270 */
[----:B------:R-:W-:Y:S01]  /*e5e0*/  FMNMX.FTZ R11, R36, R11, !PT ;  /* 0x0000000b240b7209 */ /* 0x000fe20007810000 */
[----:B------:R-:W2:Y:S01]  /*e5f0*/  LDL R72, [R1+0x2e0] ;  /* 0x0002e00001487983 */ /* 0x000ea20000100800 */
[----:B------:R-:W-:-:S02]  /*e600*/  ISETP.LT.OR P0, PT, R0, 0x12, P0 ;  /* 0x000000120000780c */ /* 0x000fc40000701670 */
[----:B------:R-:W-:Y:S01]  /*e610*/  FMNMX.FTZ R11, R28, R11, !PT ;  /* 0x0000000b1c0b7209 */ /* 0x000fe20007810000 */
[----:B------:R-:W2:Y:S01]  /*e620*/  LDL R73, [R1+0x2e4] ;  /* 0x0002e40001497983 */ /* 0x000ea20000100800 */
[----:B------:R-:W-:Y:S02]  /*e630*/  FSEL R35, R35, -INF , !P0 ;  /* 0xff80000023237808 */ /* 0x000fe40004000000 */
[----:B------:R-:W-:Y:S01]  /*e640*/  ISETP.NE.AND P0, PT, R33, RZ, PT ;  /* 0x000000ff2100720c */ /* 0x000fe20003f05270 */
[----:B------:R-:W2:Y:S01]  /*e650*/  LDL R74, [R1+0x2e8] ;  /* 0x0002e800014a7983 */ /* 0x000ea20000100800 */
[----:B------:R-:W-:Y:S02]  /*e660*/  FMNMX.FTZ R11, R40, R11, !PT ;  /* 0x0000000b280b7209 */ /* 0x000fe40007810000 */
[----:B------:R-:W-:Y:S01]  /*e670*/  ISETP.GT.AND P0, PT, R3, 0x18, !P0 ;  /* 0x000000180300780c */ /* 0x000fe20004704270 */
[----:B------:R-:W2:Y:S01]  /*e680*/  LDL R75, [R1+0x2ec] ;  /* 0x0002ec00014b7983 */ /* 0x000ea20000100800 */
[----:B------:R-:W-:-:S02]  /*e690*/  FMNMX.FTZ R11, R20, R11, !PT ;  /* 0x0000000b140b7209 */ /* 0x000fc40007810000 */
[----:B------:R-:W-:Y:S01]  /*e6a0*/  ISETP.LT.OR P0, PT, R0, 0x19, P0 ;  /* 0x000000190000780c */ /* 0x000fe20000701670 */
[----:B------:R-:W2:Y:S01]  /*e6b0*/  LDL R76, [R1+0x2f0] ;  /* 0x0002f000014c7983 */ /* 0x000ea20000100800 */
[----:B------:R-:W-:Y:S02]  /*e6c0*/  FMNMX.FTZ R11, R44, R11, !PT ;  /* 0x0000000b2c0b7209 */ /* 0x000fe40007810000 */
[----:B------:R-:W-:Y:S01]  /*e6d0*/  FSEL R38, R38, -INF , !P0 ;  /* 0xff80000026267808 */ /* 0x000fe20004000000 */
[----:B------:R-:W2:Y:S01]  /*e6e0*/  LDL R77, [R1+0x2f4] ;  /* 0x0002f400014d7983 */ /* 0x000ea20000100800 */
[----:B------:R-:W-:Y:S02]  /*e6f0*/  ISETP.GT.AND P0, PT, R3, 0x19, !P1 ;  /* 0x000000190300780c */ /* 0x000fe40004f04270 */
[----:B------:R-:W-:Y:S01]  /*e700*/  ISETP.NE.AND P6, PT, R10, RZ, PT ;  /* 0x000000ff0a00720c */ /* 0x000fe20003fc5270 */
        /* <DEDUP_REMOVED lines=16> */
[----:B------:R-:W-:Y:S02]  /*e810*/  ISETP.GT.AND P0, PT, R3, RZ, !P6 ;  /* 0x000000ff0300720c */ /* 0x000fe40007704270 */
[----:B------:R-:W-:Y:S01]  /*e820*/  FMNMX.FTZ R12, R64, R13, !PT ;  /* 0x0000000d400c7209 */ /* 0x000fe20007810000 */
[----:B------:R-:W2:Y:S01]  /*e830*/  LDL R84, [R1+0x310] ;  /* 0x0003100001547983 */ /* 0x000ea20000100800 */
[----:B------:R-:W-:-:S02]  /*e840*/  ISETP.LT.OR P0, PT, R0, 0x1, P0 ;  /* 0x000000010000780c */ /* 0x000fc40000701670 */
[----:B------:R-:W-:Y:S01]  /*e850*/  ISETP.NE.AND P1, PT, R41, RZ, PT ;  /* 0x000000ff2900720c */ /* 0x000fe20003f25270 */
[----:B------:R-:W0:Y:S01]  /*e860*/  SHFL.BFLY PT, R13, R12, 0x2, 0x1f ;  /* 0x0c401f000c0d7f89 */ /* 0x000e2200000e0000 */
[----:B------:R-:W-:Y:S02]  /*e870*/  FSEL R15, R26, -INF , !P0 ;  /* 0xff8000001a0f7808 */ /* 0x000fe40004000000 */
[----:B------:R-:W-:Y:S01]  /*e880*/  ISETP.NE.AND P0, PT, R67, RZ, PT ;  /* 0x000000ff4300720c */ /* 0x000fe20003f05270 */
[----:B------:R-:W3:Y:S01]  /*e890*/  LDL R26, [R1+0x200] ;  /* 0x00020000011a7983 */ /* 0x000ee20000100800 */
[----:B------:R-:W-:Y:S02]  /*e8a0*/  FMNMX.FTZ R11, R15, R27, !PT ;  /* 0x0000001b0f0b7209 */ /* 0x000fe40007810000 */
[----:B------:R-:W-:Y:S01]  /*e8b0*/  ISETP.GT.AND P0, PT, R3, 0x21, !P0 ;  /* 0x000000210300780c */ /* 0x000fe20004704270 */
[----:B------:R-:W2:Y:S01]  /*e8c0*/  LDL R67, [R1+0x2cc] ;  /* 0x0002cc0001437983 */ /* 0x000ea20000100800 */
[----:B------:R-:W-:-:S02]  /*e8d0*/  FMNMX.FTZ R8, R30, R11, !PT ;  /* 0x0000000b1e087209 */ /* 0x000fc40007810000 */
[----:B------:R-:W-:Y:S01]  /*e8e0*/  ISETP.GT.AND P1, PT, R3, 0x28, !P1 ;  /* 0x000000280300780c */ /* 0x000fe20004f24270 */
[----:B------:R-:W2:Y:S01]  /*e8f0*/  LDL R85, [R1+0x314] ;  /* 0x0003140001557983 */ /* 0x000ea20000100800 */
[----:B------:R-:W-:Y:S02]  /*e900*/  FMNMX.FTZ R11, R31, R8, !PT ;  /* 0x000000081f0b7209 */ /* 0x000fe40007810000 */
[----:B------:R-:W-:Y:S01]  /*e910*/  ISETP.LT.OR P0, PT, R0, 0x22, P0 ;  /* 0x000000220000780c */ /* 0x000fe20000701670 */
        /* <DEDUP_REMOVED lines=10> */
[----:B------:R-:W-:Y:S02]  /*e9c0*/  FMNMX.FTZ R11, R39, R8, !PT ;  /* 0x00000008270b7209 */ /* 0x000fe40007810000 */
[----:B------:R-:W-:Y:S01]  /*e9d0*/  ISETP.GT.AND P3, PT, R3, 0x30, !P3 ;  /* 0x000000300300780c */ /* 0x000fe20005f64270 */
[----:B------:R-:W2:Y:S01]  /*e9e0*/  LDL R90, [R1+0x328] ;  /* 0x00032800015a7983 */ /* 0x000ea20000100800 */
[----:B------:R-:W-:-:S02]  /*e9f0*/  FMNMX.FTZ R8, R42, R11, !PT ;  /* 0x0000000b2a087209 */ /* 0x000fc40007810000 */
[----:B------:R-:W-:Y:S01]  /*ea00*/  ISETP.LT.OR P2, PT, R0, 0x2a, P2 ;  /* 0x0000002a0000780c */ /* 0x000fe20001741670 */
[----:B------:R-:W2:Y:S01]  /*ea10*/  LDL R91, [R1+0x32c] ;  /* 0x00032c00015b7983 */ /* 0x000ea20000100800 */
[----:B------:R-:W-:Y:S02]  /*ea20*/  FSEL R21, R46, -INF , !P1 ;  /* 0xff8000002e157808 */ /* 0x000fe40004800000 */
[----:B------:R-:W-:Y:S01]  /*ea30*/  FMNMX.FTZ R8, R43, R8, !PT ;  /* 0x000000082b087209 */ /* 0x000fe20007810000 */
[----:B------:R-:W4:Y:S01]  /*ea40*/  LDL R46, [R1+0x278] ;  /* 0x00027800012e7983 */ /* 0x000f220000100800 */
[----:B------:R-:W-:Y:S02]  /*ea50*/  ISETP.GT.AND P4, PT, R3, 0x31, !P4 ;  /* 0x000000310300780c */ /* 0x000fe40006784270 */
[----:B------:R-:W-:Y:S01]  /*ea60*/  ISETP.LT.OR P3, PT, R0, 0x31, P3 ;  /* 0x000000310000780c */ /* 0x000fe20001f61670 */
[----:B------:R-:W2:Y:S01]  /*ea70*/  LDL R92, [R1+0x330] ;  /* 0x00033000015c7983 */ /* 0x000ea20000100800 */
[----:B------:R-:W-:-:S02]  /*ea80*/  FSEL R47, R47, -INF , !P2 ;  /* 0xff8000002f2f7808 */ /* 0x000fc40005000000 */
[----:B------:R-:W-:Y:S01]  /*ea90*/  FMNMX.FTZ R8, R21, R8, !PT ;  /* 0x0000000815087209 */ /* 0x000fe20007810000 */
[----:B------:R-:W2:Y:S01]  /*eaa0*/  LDL R93, [R1+0x334] ;  /* 0x00033400015d7983 */ /* 0x000ea20000100800 */
[----:B------:R-:W-:Y:S02]  /*eab0*/  ISETP.NE.AND P6, PT, R45, RZ, PT ;  /* 0x000000ff2d00720c */ /* 0x000fe40003fc5270 */
[----:B------:R-:W-:Y:S01]  /*eac0*/  ISETP.GT.AND P5, PT, R3, 0x38, !P5 ;  /* 0x000000380300780c */ /* 0x000fe20006fa4270 */
[----:B------:R-:W2:Y:S01]  /*ead0*/  LDL R94, [R1+0x338] ;  /* 0x00033800015e7983 */ /* 0x000ea20000100800 */
[----:B------:R-:W-:Y:S02]  /*eae0*/  ISETP.LT.OR P4, PT, R0, 0x32, P4 ;  /* 0x000000320000780c */ /* 0x000fe40002781670 */
[----:B------:R-:W-:Y:S01]  /*eaf0*/  FSEL R41, R50, -INF , !P3 ;  /* 0xff80000032297808 */ /* 0x000fe20005800000 */
[----:B------:R-:W2:Y:S01]  /*eb00*/  LDL R95, [R1+0x33c] ;  /* 0x00033c00015f7983 */ /* 0x000ea20000100800 */
[----:B------:R-:W-:-:S02]  /*eb10*/  FMNMX.FTZ R8, R47, R8, !PT ;  /* 0x000000082f087209 */ /* 0x000fc40007810000 */
[----:B------:R-:W-:Y:S01]  /*eb20*/  ISETP.GT.AND P0, PT, R3, 0x39, !P6 ;  /* 0x000000390300780c */ /* 0x000fe20007704270 */
[----:B------:R-:W2:Y:S01]  /*eb30*/  LDL R50, [R1+0x288] ;  /* 0x0002880001327983 */ /* 0x000ea20000100800 */
[----:B------:R-:W-:Y:S02]  /*eb40*/  ISETP.LT.OR P5, PT, R0, 0x39, P5 ;  /* 0x000000390000780c */ /* 0x000fe40002fa1670 */
[----:B------:R-:W-:Y:S01]  /*eb50*/  FSEL R51, R51, -INF , !P4 ;  /* 0xff80000033337808 */ /* 0x000fe20006000000 */
[----:B------:R-:W2:Y:S01]  /*eb60*/  LDL R96, [R1+0x340] ;  /* 0x0003400001607983 */ /* 0x000ea20000100800 */
[----:B------:R-:W-:Y:S02]  /*eb70*/  FMNMX.FTZ R8, R41, R8, !PT ;  /* 0x0000000829087209 */ /* 0x000fe40007810000 */
[----:B0-----:R-:W-:Y:S01]  /*eb80*/  FMNMX.FTZ R10, R12, R13, !PT ;  /* 0x0000000d0c0a7209 */ /* 0x001fe20007810000 */
[----:B------:R-:W2:Y:S01]  /*eb90*/  LDL R97, [R1+0x344] ;  /* 0x0003440001617983 */ /* 0x000ea20000100800 */
[----:B------:R-:W-:-:S02]  /*eba0*/  ISETP.LT.OR P0, PT, R0, 0x3a, P0 ;  /* 0x0000003a0000780c */ /* 0x000fc40000701670 */
[----:B------:R-:W-:Y:S01]  /*ebb0*/  FSEL R54, R54, -INF , !P5 ;  /* 0xff80000036367808 */ /* 0x000fe20006800000 */
[----:B------:R-:W0:Y:S01]  /*ebc0*/  SHFL.BFLY PT, R11, R10, 0x1, 0x1f ;  /* 0x0c201f000a0b7f89 */ /* 0x000e2200000e0000 */
[----:B------:R-:W-:Y:S02]  /*ebd0*/  FMNMX.FTZ R3, R51, R8, !PT ;  /* 0x0000000833037209 */ /* 0x000fe40007810000 */
[----:B------:R-:W-:Y:S01]  /*ebe0*/  FSEL R55, R55, -INF , !P0 ;  /* 0xff80000037377808 */ /* 0x000fe20004000000 */
[----:B------:R-:W2:Y:S01]  /*ebf0*/  LDL R98, [R1+0x348] ;  /* 0x0003480001627983 */ /* 0x000ea20000100800 */
[----:B------:R-:W-:-:S03]  /*ec00*/  FMNMX.FTZ R0, R54, R3, !PT ;  /* 0x0000000336007209 */ /* 0x000fc60007810000 */
[----:B------:R-:W2:Y:S01]  /*ec10*/  LDL R99, [R1+0x34c] ;  /* 0x00034c0001637983 */ /* 0x000ea20000100800 */
[----:B------:R-:W-:-:S03]  /*ec20*/  FMNMX.FTZ R13, R55, R0, !PT ;  /* 0x00000000370d7209 */ /* 0x000fc60007810000 */
[----:B------:R-:W2:Y:S04]  /*ec30*/  LDL R100, [R1+0x350] ;  /* 0x0003500001647983 */ /* 0x000ea80000100800 */
[----:B------:R-:W-:Y:S04]  /*ec40*/  STL.64 [R1+0x1e0], R12 ;  /* 0x0001e00c01007387 */ /* 0x000fe80000100a00 */
[----:B------:R-:W3:Y:S01]  /*ec50*/  LDL R8, [R1+0x1e4] ;  /* 0x0001e40001087983 */ /* 0x000ee20000100800 */
[----:B0-----:R-:W-:-:S03]  /*ec60*/  FMNMX.FTZ R0, R10, R11, !PT ;  /* 0x0000000b0a007209 */ /* 0x001fc60007810000 */
[----:B------:R-:W2:Y:S04]  /*ec70*/  LDL R101, [R1+0x354] ;  /* 0x0003540001657983 */ /* 0x000ea80000100800 */
[----:B------:R-:W-:Y:S04]  /*ec80*/  STL [R1+0x1e0], R0 ;  /* 0x0001e00001007387 */ /* 0x000fe80000100800 */
[----:B------:R-:W4:Y:S04]  /*ec90*/  LDL R14, [R1+0x1e0] ;  /* 0x0001e000010e7983 */ /* 0x000f280000100800 */
[----:B------:R-:W2:Y:S04]  /*eca0*/  LDL.64 R10, [R1+0x110] ;  /* 0x00011000010a7983 */ /* 0x000ea80000100a00 */
        /* <DEDUP_REMOVED lines=41> */
[----:B---3--:R-:W0:Y:S01]  /*ef40*/  SHFL.BFLY PT, R13, R8, 0x2, 0x1f ;  /* 0x0c401f00080d7f89 */ /* 0x008e2200000e0000 */
[----:B----4-:R-:W-:Y:S01]  /*ef50*/  FMUL.FTZ R3, R26, R14 ;  /* 0x0000000e1a037220 */ /* 0x010fe20000410000 */
[----:B------:R-:W-:-:S04]  /*ef60*/  FSETP.NEU.FTZ.AND P0, PT, R14, -INF , PT ;  /* 0xff8000000e00780b */ /* 0x000fc80003f1d000 */
[----:B------:R-:W-:Y:S02]  /*ef70*/  FSEL R3, R3, RZ, P0 ;  /* 0x000000ff03037208 */ /* 0x000fe40000000000 */
[----:B0-----:R-:W-:-:S03]  /*ef80*/  FMNMX.FTZ R13, R13, R8, !PT ;  /* 0x000000080d0d7209 */ /* 0x001fc60007810000 */
[-CC-:B------:R-:W-:Y:S02]  /*ef90*/  FFMA.FTZ R160, R24, R26.reuse, -R3.reuse ;  /* 0x0000001a18a07223 */ /* 0x180fe40000010803 */
[----:B------:R-:W0:Y:S01]  /*efa0*/  SHFL.BFLY PT, R24, R13, 0x1, 0x1f ;  /* 0x0c201f000d187f89 */ /* 0x000e2200000e0000 */
        /* <DEDUP_REMOVED lines=15> */
[----:B------:R-:W-:Y:S01]  /*f0a0*/  FFMA.FTZ R52, R52, R26, -R3 ;  /* 0x0000001a34347223 */ /* 0x000fe20000010803 */
[----:B------:R-:W3:Y:S01]  /*f0b0*/  LDL R66, [R1+0x2c8] ;  /* 0x0002c80001427983 */ /* 0x000ee20000100800 */
[----:B0-----:R-:W-:-:S02]  /*f0c0*/  FMNMX.FTZ R24, R13, R24, !PT ;  /* 0x000000180d187209 */ /* 0x001fc40007810000 */
[----:B------:R-:W-:Y:S01]  /*f0d0*/  MUFU.EX2 R25, R25 ;  /* 0x0000001900197308 */ /* 0x000fe20000000800 */
[----:B------:R-:W4:Y:S01]  /*f0e0*/  LDL R36, [R1+0x250] ;  /* 0x0002500001247983 */ /* 0x000f220000100800 */
[C---:B------:R-:W-:Y:S01]  /*f0f0*/  FSETP.NEU.FTZ.AND P0, PT, R24.reuse, -INF , PT ;  /* 0xff8000001800780b */ /* 0x040fe20003f1d000 */
[-C--:B-1----:R-:W-:Y:S02]  /*f100*/  FMUL.FTZ R0, R24, R26.reuse ;  /* 0x0000001a18007220 */ /* 0x082fe40000410000 */
[----:B------:R-:W3:Y:S03]  /*f110*/  LDL R40, [R1+0x260] ;  /* 0x0002600001287983 */ /* 0x000ee60000100800 */
[----:B------:R-:W-:Y:S01]  /*f120*/  FSEL R0, R0, RZ, P0 ;  /* 0x000000ff00007208 */ /* 0x000fe20000000000 */
[----:B------:R-:W-:Y:S01]  /*f130*/  MUFU.EX2 R162, R162 ;  /* 0x000000a200a27308 */ /* 0x000fe20000000800 */
[----:B------:R-:W3:Y:S03]  /*f140*/  LDL R56, [R1+0x2a0] ;  /* 0x0002a00001387983 */ /* 0x000ee60000100800 */
[-CC-:B------:R-:W-:Y:S01]  /*f150*/  FFMA.FTZ R15, R15, R26.reuse, -R0.reuse ;  /* 0x0000001a0f0f7223 */ /* 0x180fe20000010800 */
[-CC-:B------:R-:W-:Y:S01]  /*f160*/  FFMA.FTZ R27, R27, R26.reuse, -R0.reuse ;  /* 0x0000001a1b1b7223 */ /* 0x180fe20000010800 */
[-CC-:B------:R-:W-:Y:S01]  /*f170*/  FFMA.FTZ R30, R30, R26.reuse, -R0.reuse ;  /* 0x0000001a1e1e7223 */ /* 0x180fe20000010800 */
[----:B------:R-:W3:Y:S01]  /*f180*/  LDL R68, [R1+0x2d0] ;  /* 0x0002d00001447983 */ /* 0x000ee20000100800 */
[----:B------:R-:W-:Y:S01]  /*f190*/  MUFU.EX2 R161, R15 ;  /* 0x0000000f00a17308 */ /* 0x000fe20000000800 */
[-CC-:B------:R-:W-:Y:S01]  /*f1a0*/  FFMA.FTZ R31, R31, R26.reuse, -R0.reuse ;  /* 0x0000001a1f1f7223 */ /* 0x180fe20000010800 */
[----:B------:R-:W-:-:S06]  /*f1b0*/  FFMA.FTZ R34, R34, R26, -R0 ;  /* 0x0000001a22227223 */ /* 0x000fcc0000010800 */
[----:B------:R-:W0:Y:S01]  /*f1c0*/  MUFU.EX2 R28, R27 ;  /* 0x0000001b001c7308 */ /* 0x000e220000000800 */
[----:B------:R-:W-:-:S07]  /*f1d0*/  FFMA.FTZ R35, R35, R26, -R0 ;  /* 0x0000001a23237223 */ /* 0x000fce0000010800 */
[----:B------:R-:W1:Y:S01]  /*f1e0*/  MUFU.EX2 R30, R30 ;  /* 0x0000001e001e7308 */ /* 0x000e620000000800 */
[-C--:B------:R-:W-:Y:S01]  /*f1f0*/  FFMA.FTZ R3, R64, R26.reuse, -R3 ;  /* 0x0000001a40037223 */ /* 0x080fe20000010803 */
[----:B------:R-:W-:-:S06]  /*f200*/  FFMA.FTZ R38, R38, R26, -R0 ;  /* 0x0000001a26267223 */ /* 0x000fcc0000010800 */
[----:B------:R-:W-:Y:S08]  /*f210*/  MUFU.EX2 R164, R164 ;  /* 0x000000a400a47308 */ /* 0x000ff00000000800 */
[----:B------:R-:W2:Y:S01]  /*f220*/  MUFU.EX2 R31, R31 ;  /* 0x0000001f001f7308 */ /* 0x000ea20000000800 */
[----:B0-----:R-:W-:Y:S01]  /*f230*/  FADD.FTZ R13, R161, R28 ;  /* 0x0000001ca10d7221 */ /* 0x001fe20000010000 */
[----:B------:R-:W-:-:S06]  /*f240*/  FFMA.FTZ R39, R39, R26, -R0 ;  /* 0x0000001a27277223 */ /* 0x000fcc0000010800 */
[----:B------:R-:W-:Y:S08]  /*f250*/  MUFU.EX2 R33, R33 ;  /* 0x0000002100217308 */ /* 0x000ff00000000800 */
[----:B------:R-:W0:Y:S01]  /*f260*/  MUFU.EX2 R34, R34 ;  /* 0x0000002200227308 */ /* 0x000e220000000800 */
[----:B-1----:R-:W-:Y:S01]  /*f270*/  FADD.FTZ R12, R30, R13 ;  /* 0x0000000d1e0c7221 */ /* 0x002fe20000010000 */
[----:B------:R-:W-:-:S06]  /*f280*/  FFMA.FTZ R42, R42, R26, -R0 ;  /* 0x0000001a2a2a7223 */ /* 0x000fcc0000010800 */
[----:B------:R-:W-:Y:S01]  /*f290*/  MUFU.EX2 R166, R166 ;  /* 0x000000a600a67308 */ /* 0x000fe20000000800 */
[----:B------:R-:W-:-:S07]  /*f2a0*/  FFMA.FTZ R43, R43, R26, -R0 ;  /* 0x0000001a2b2b7223 */ /* 0x000fce0000010800 */
        /* <DEDUP_REMOVED lines=8> */
[----:B------:R-:W-:Y:S08]  /*f330*/  MUFU.EX2 R49, R60 ;  /* 0x0000003c00317308 */ /* 0x000ff00000000800 */
[----:B------:R-:W-:Y:S08]  /*f340*/  MUFU.EX2 R48, R48 ;  /* 0x0000003000307308 */ /* 0x000ff00000000800 */
[----:B------:R-:W-:Y:S08]  /*f350*/  MUFU.EX2 R53, R62 ;  /* 0x0000003e00357308 */ /* 0x000ff00000000800 */
[----:B------:R-:W-:Y:S01]  /*f360*/  MUFU.EX2 R52, R52 ;  /* 0x0000003400347308 */ /* 0x000fe20000000800 */
[----:B------:R1:W-:Y:S04]  /*f370*/  STL [R1+0x1e4], R24 ;  /* 0x0001e41801007387 */ /* 0x0003e80000100800 */
[----:B------:R-:W3:Y:S03]  /*f380*/  LDL R27, [R1+0x22c] ;  /* 0x00022c00011b7983 */ /* 0x000ee60000100800 */
[----:B------:R0:W-:Y:S08]  /*f390*/  MUFU.EX2 R57, R3 ;  /* 0x0000000300397308 */ /* 0x0001f00000000800 */
[----:B------:R-:W1:Y:S01]  /*f3a0*/  MUFU.EX2 R35, R35 ;  /* 0x0000002300237308 */ /* 0x000e620000000800 */
[----:B0-----:R-:W-:Y:S01]  /*f3b0*/  FADD.FTZ R3, R160, R25 ;  /* 0x00000019a0037221 */ /* 0x001fe20000010000 */
[----:B--2---:R-:W-:Y:S01]  /*f3c0*/  FADD.FTZ R13, R31, R12 ;  /* 0x0000000c1f0d7221 */ /* 0x004fe20000010000 */
[----:B------:R-:W2:Y:S02]  /*f3d0*/  LDL R64, [R1+0x2c0] ;  /* 0x0002c00001407983 */ /* 0x000ea40000100800 */
[----:B------:R-:W-:-:S03]  /*f3e0*/  FADD.FTZ R8, R162, R3 ;  /* 0x00000003a2087221 */ /* 0x000fc60000010000 */
[----:B------:R-:W0:Y:S01]  /*f3f0*/  MUFU.EX2 R38, R38 ;  /* 0x0000002600267308 */ /* 0x000e220000000800 */
[----:B------:R-:W-:Y:S01]  /*f400*/  FADD.FTZ R3, R29, R8 ;  /* 0x000000081d037221 */ /* 0x000fe20000010000 */
[----:B------:R-:W-:Y:S01]  /*f410*/  FADD.FTZ R12, R34, R13 ;  /* 0x0000000d220c7221 */ /* 0x000fe20000010000 */
[----:B------:R-:W-:Y:S01]  /*f420*/  F2FP.BF16.F32.PACK_AB R161, R28, R161 ;  /* 0x000000a11ca1723e */ /* 0x000fe200000010ff */
[----:B-1----:R-:W2:Y:S04]  /*f430*/  LDL R24, [R1+0x220] ;  /* 0x0002200001187983 */ /* 0x002ea80000100800 */
[----:B------:R-:W1:Y:S01]  /*f440*/  MUFU.EX2 R39, R39 ;  /* 0x0000002700277308 */ /* 0x000e620000000800 */
[----:B------:R-:W-:Y:S01]  /*f450*/  FADD.FTZ R8, R164, R3 ;  /* 0x00000003a4087221 */ /* 0x000fe20000010000 */
[----:B------:R-:W-:Y:S01]  /*f460*/  FADD.FTZ R13, R35, R12 ;  /* 0x0000000c230d7221 */ /* 0x000fe20000010000 */
[----:B------:R-:W-:Y:S01]  /*f470*/  F2FP.BF16.F32.PACK_AB R163, R31, R30 ;  /* 0x0000001e1fa3723e */ /* 0x000fe200000010ff */
[----:B------:R-:W2:Y:S04]  /*f480*/  LDL R28, [R1+0x230] ;  /* 0x00023000011c7983 */ /* 0x000ea80000100800 */
[----:B------:R-:W1:Y:S01]  /*f490*/  MUFU.EX2 R42, R42 ;  /* 0x0000002a002a7308 */ /* 0x000e620000000800 */
[----:B------:R-:W-:Y:S01]  /*f4a0*/  FADD.FTZ R3, R33, R8 ;  /* 0x0000000821037221 */ /* 0x000fe20000010000 */
[----:B0-----:R-:W-:Y:S01]  /*f4b0*/  FADD.FTZ R14, R38, R13 ;  /* 0x0000000d260e7221 */ /* 0x001fe20000010000 */
[----:B------:R-:W2:Y:S05]  /*f4c0*/  LDL R41, [R1+0x264] ;  /* 0x0002640001297983 */ /* 0x000eaa0000100800 */
[----:B------:R-:W0:Y:S01]  /*f4d0*/  MUFU.EX2 R43, R43 ;  /* 0x0000002b002b7308 */ /* 0x000e220000000800 */
[----:B------:R-:W-:Y:S01]  /*f4e0*/  FADD.FTZ R12, R166, R3 ;  /* 0x00000003a60c7221 */ /* 0x000fe20000010000 */
[----:B-1----:R-:W-:-:S06]  /*f4f0*/  FADD.FTZ R13, R39, R14 ;  /* 0x0000000e270d7221 */ /* 0x002fcc0000010000 */
[----:B------:R-:W1:Y:S01]  /*f500*/  MUFU.EX2 R171, R21 ;  /* 0x0000001500ab7308 */ /* 0x000e620000000800 */
[----:B------:R-:W-:Y:S01]  /*f510*/  FADD.FTZ R3, R37, R12 ;  /* 0x0000000c25037221 */ /* 0x000fe20000010000 */
[----:B------:R-:W-:Y:S01]  /*f520*/  FFMA.FTZ R8, R51, R26, -R0 ;  /* 0x0000001a33087223 */ /* 0x000fe20000010800 */
[----:B------:R-:W-:Y:S01]  /*f530*/  FADD.FTZ R14, R42, R13 ;  /* 0x0000000d2a0e7221 */ /* 0x000fe20000010000 */
[----:B------:R-:W2:Y:S04]  /*f540*/  LDL R54, [R1+0x298] ;  /* 0x0002980001367983 */ /* 0x000ea80000100800 */
[----:B------:R-:W1:Y:S01]  /*f550*/  MUFU.EX2 R32, R47 ;  /* 0x0000002f00207308 */ /* 0x000e620000000800 */
[----:B------:R-:W-:Y:S01]  /*f560*/  FADD.FTZ R12, R168, R3 ;  /* 0x00000003a80c7221 */ /* 0x000fe20000010000 */
[----:B0-----:R-:W-:-:S06]  /*f570*/  FADD.FTZ R14, R43, R14 ;  /* 0x0000000e2b0e7221 */ /* 0x001fcc0000010000 */
[----:B------:R-:W0:Y:S01]  /*f580*/  MUFU.EX2 R173, R173 ;  /* 0x000000ad00ad7308 */ /* 0x000e220000000800 */
[----:B------:R-:W-:Y:S01]  /*f590*/  FADD.FTZ R13, R45, R12 ;  /* 0x0000000c2d0d7221 */ /* 0x000fe20000010000 */
[----:B------:R-:W-:-:S06]  /*f5a0*/  FFMA.FTZ R3, R55, R26, -R0 ;  /* 0x0000001a37037223 */ /* 0x000fcc0000010800 */
[----:B------:R-:W-:Y:S01]  /*f5b0*/  MUFU.EX2 R175, R175 ;  /* 0x000000af00af7308 */ /* 0x000fe20000000800 */
[----:B------:R-:W-:Y:S01]  /*f5c0*/  FADD.FTZ R0, R44, R13 ;  /* 0x0000000d2c007221 */ /* 0x000fe20000010000 */
[----:B-1----:R-:W-:Y:S01]  /*f5d0*/  FADD.FTZ R13, R171, R14 ;  /* 0x0000000eab0d7221 */ /* 0x002fe20000010000 */
[----:B------:R-:W-:Y:S01]  /*f5e0*/  F2FP.BF16.F32.PACK_AB R160, R25, R160 ;  /* 0x000000a019a0723e */ /* 0x000fe200000010ff */
[----:B------:R-:W2:Y:S04]  /*f5f0*/  LDL R26, [R1+0x228] ;  /* 0x00022800011a7983 */ /* 0x000ea80000100800 */
        /* <DEDUP_REMOVED lines=8> */
[----:B------:R-:W-:Y:S01]  /*f680*/  F2FP.BF16.F32.PACK_AB R164, R33, R164 ;  /* 0x000000a421a4723e */ /* 0x000fe200000010ff */
[----:B------:R-:W2:Y:S01]  /*f690*/  LDL R29, [R1+0x234] ;  /* 0x00023400011d7983 */ /* 0x000ea20000100800 */
[----:B------:R-:W-:Y:S01]  /*f6a0*/  FADD.FTZ R15, R53, R12 ;  /* 0x0000000c350f7221 */ /* 0x000fe20000010000 */
[----:B------:R-:W-:-:S02]  /*f6b0*/  F2FP.BF16.F32.PACK_AB R166, R37, R166 ;  /* 0x000000a625a6723e */ /* 0x000fc400000010ff */
[----:B------:R-:W-:Y:S01]  /*f6c0*/  F2FP.BF16.F32.PACK_AB R168, R45, R168 ;  /* 0x000000a82da8723e */ /* 0x000fe200000010ff */
[----:B-1----:R-:W-:Y:S01]  /*f6d0*/  FADD.FTZ R0, R8, R13 ;  /* 0x0000000d08007221 */ /* 0x002fe20000010000 */
[----:B------:R-:W-:Y:S01]  /*f6e0*/  FADD.FTZ R20, R52, R15 ;  /* 0x0000000f34147221 */ /* 0x000fe20000010000 */
[----:B------:R-:W-:Y:S01]  /*f6f0*/  F2FP.BF16.F32.PACK_AB R170, R49, R44 ;  /* 0x0000002c31aa723e */ /* 0x000fe200000010ff */
[----:B------:R-:W2:Y:S01]  /*f700*/  LDL R30, [R1+0x238] ;  /* 0x00023800011e7983 */ /* 0x000ea20000100800 */
[----:B------:R-:W-:Y:S01]  /*f710*/  FADD.FTZ R0, R175, R0 ;  /* 0x00000000af007221 */ /* 0x000fe20000010000 */
[----:B------:R-:W-:Y:S01]  /*f720*/  FADD.FTZ R20, R57, R20 ;  /* 0x0000001439147221 */ /* 0x000fe20000010000 */
[----:B------:R-:W-:Y:S01]  /*f730*/  F2FP.BF16.F32.PACK_AB R172, R53, R48 ;  /* 0x0000003035ac723e */ /* 0x000fe200000010ff */
[----:B------:R-:W2:Y:S01]  /*f740*/  LDL R31, [R1+0x23c] ;  /* 0x00023c00011f7983 */ /* 0x000ea20000100800 */
[----:B------:R-:W-:Y:S01]  /*f750*/  FADD.FTZ R21, R3, R0 ;  /* 0x0000000003157221 */ /* 0x000fe20000010000 */
[----:B------:R-:W-:-:S02]  /*f760*/  F2FP.BF16.F32.PACK_AB R174, R57, R52 ;  /* 0x0000003439ae723e */ /* 0x000fc400000010ff */
[----:B------:R-:W-:Y:S01]  /*f770*/  F2FP.BF16.F32.PACK_AB R165, R35, R34 ;  /* 0x0000002223a5723e */ /* 0x000fe200000010ff */
[----:B------:R-:W2:Y:S04]  /*f780*/  LDL R33, [R1+0x244] ;  /* 0x0002440001217983 */ /* 0x000ea80000100800 */
[----:B------:R0:W-:Y:S04]  /*f790*/  STL.64 [R1+0x1f0], R20 ;  /* 0x0001f01401007387 */ /* 0x0001e80000100a00 */
[----:B------:R-:W2:Y:S04]  /*f7a0*/  LD.E.64 R14, desc[UR36][R10.64+0x8] ;  /* 0x000008240a0e7980 */ /* 0x000ea8000c101b00 */
[----:B------:R-:W2:Y:S01]  /*f7b0*/  LD.E.64 R12, desc[UR36][R10.64] ;  /* 0x000000240a0c7980 */ /* 0x000ea2000c101b00 */
[----:B------:R-:W-:-:S02]  /*f7c0*/  F2FP.BF16.F32.PACK_AB R167, R39, R38 ;  /* 0x0000002627a7723e */ /* 0x000fc400000010ff */
[----:B------:R-:W-:Y:S01]  /*f7d0*/  F2FP.BF16.F32.PACK_AB R169, R43, R42 ;  /* 0x0000002a2ba9723e */ /* 0x000fe200000010ff */
[----:B------:R-:W2:Y:S01]  /*f7e0*/  LDL R34, [R1+0x248] ;  /* 0x0002480001227983 */ /* 0x000ea20000100800 */
[----:B------:R-:W-:-:S03]  /*f7f0*/  F2FP.BF16.F32.PACK_AB R171, R32, R171 ;  /* 0x000000ab20ab723e */ /* 0x000fc600000010ff */
[----:B------:R-:W2:Y:S04]  /*f800*/  LDL R32, [R1+0x240] ;  /* 0x0002400001207983 */ /* 0x000ea80000100800 */
        /* <DEDUP_REMOVED lines=19> */
[----:B------:R-:W-:-:S02]  /*f940*/  F2FP.BF16.F32.PACK_AB R173, R8, R173 ;  /* 0x000000ad08ad723e */ /* 0x000fc400000010ff */
[----:B------:R-:W-:Y:S01]  /*f950*/  F2FP.BF16.F32.PACK_AB R175, R3, R175 ;  /* 0x000000af03af723e */ /* 0x000fe200000010ff */
[----:B0-----:R-:W2:Y:S04]  /*f960*/  LDL R20, [R1+0x218] ;  /* 0x0002180001147983 */ /* 0x001ea80000100800 */
[----:B------:R-:W2:Y:S04]  /*f970*/  LDL R21, [R1+0x21c] ;  /* 0x00021c0001157983 */ /* 0x000ea80000100800 */
[----:B------:R-:W2:Y:S04]  /*f980*/  LDL R3, [R1+0x400] ;  /* 0x0004000001037983 */ /* 0x000ea80000100800 */
[----:B------:R-:W2:Y:S04]  /*f990*/  LDL R8, [R1+0x404] ;  /* 0x0004040001087983 */ /* 0x000ea80000100800 */
[----:B----4-:R-:W-:Y:S04]  /*f9a0*/  STL [R1+0x250], R36 ;  /* 0x0002502401007387 */ /* 0x010fe80000100800 */
        /* <DEDUP_REMOVED lines=11> */
[----:B--2---:R-:W-:-:S03]  /*fa60*/  MOV R0, R14 ;  /* 0x0000000e00007202 */ /* 0x004fc60000000f00 */
[----:B------:R-:W2:Y:S02]  /*fa70*/  LDL R14, [R1+0x210] ;  /* 0x00021000010e7983 */ /* 0x000ea40000100800 */
[--C-:B------:R-:W-:Y:S02]  /*fa80*/  IMAD R13, R13, 0x2, R0.reuse ;  /* 0x000000020d0d7824 */ /* 0x100fe400078e0200 */
[----:B------:R-:W3:Y:S04]  /*fa90*/  LDL R15, [R1+0x214] ;  /* 0x00021400010f7983 */ /* 0x000ee80000100800 */
[----:B------:R0:W-:Y:S02]  /*faa0*/  STSM.16.M88.4 [R0], R160 ;  /* 0x000000a000007844 */ /* 0x0001e40000000200 */
[----:B0-----:R-:W-:-:S02]  /*fab0*/  IMAD R0, R12, 0x2, R0 ;  /* 0x000000020c007824 */ /* 0x001fc400078e0200 */
[----:B------:R-:W-:-:S03]  /*fac0*/  IMAD R12, R12, 0x2, R13 ;  /* 0x000000020c0c7824 */ /* 0x000fc600078e020d */
[----:B------:R0:W-:Y:S04]  /*fad0*/  STSM.16.M88.4 [R0], R164 ;  /* 0x000000a400007844 */ /* 0x0001e80000000200 */
[----:B------:R1:W-:Y:S04]  /*fae0*/  STSM.16.M88.4 [R13], R168 ;  /* 0x000000a80d007844 */ /* 0x0003e80000000200 */
[----:B------:R4:W-:Y:S04]  /*faf0*/  STSM.16.M88.4 [R12], R172 ;  /* 0x000000ac0c007844 */ /* 0x0009e80000000200 */
[----:B0-----:R-:W3:Y:S04]  /*fb00*/  LDL R0, [R1+0x3fc] ;  /* 0x0003fc0001007983 */ /* 0x001ee80000100800 */
[----:B-1----:R-:W3:Y:S04]  /*fb10*/  LDL R13, [R1+0x40c] ;  /* 0x00040c00010d7983 */ /* 0x002ee80000100800 */
[----:B----4-:R-:W4:Y:S01]  /*fb20*/  LDL R12, [R1+0x408] ;  /* 0x00040800010c7983 */ /* 0x010f220000100800 */
[----:B------:R-:W-:Y:S01]  /*fb30*/  IMAD R10, R143, 0x1000, R10 ;  /* 0x000010008f0a7824 */ /* 0x000fe200078e020a */
[----:B------:R-:W-:-:S04]  /*fb40*/  R2UR UR7, R11 ;  /* 0x000000000b0772ca */ /* 0x000fc800000e0000 */
        /* <DEDUP_REMOVED lines=107> */
[----:B------:R0:W-:Y:S02]  /*10200*/  STL [R1+0x3f8], R142 ;  /* 0x0003f88e01007387 */ /* 0x0001e40000100800 */
[----:B0-----:R-:W-:-:S06]  /*10210*/  WARPGROUP.ARRIVE ;  /* 0x00000000000079c5 */ /* 0x001fcc0000000000 */
[----:B------:R-:W-:Y:S01]  /*10220*/  HGMMA.64x256x16.F32.BF16 R24, R160, gdesc[UR4].tnspB, RZ, !UPT, gsb0 ;  /* 0x43e00004a0187df0 */ /* 0x000fe2000c0018ff */
[----:B--2---:R0:W-:Y:S04]  /*10230*/  STL [R1+0x210], R14 ;  /* 0x0002100e01007387 */ /* 0x0041e80000100800 */
[----:B---3--:R1:W-:Y:S01]  /*10240*/  STL [R1+0x214], R15 ;  /* 0x0002140f01007387 */ /* 0x0083e20000100800 */
        /* <DEDUP_REMOVED lines=9> */
[----:B----4-:R0:W-:Y:S04]  /*102e0*/  STL [R1+0x408], R12 ;  /* 0x0004080c01007387 */ /* 0x0101e80000100800 */
[----:B------:R1:W-:Y:S01]  /*102f0*/  STL [R1+0x40c], R13 ;  /* 0x00040c0d01007387 */ /* 0x0003e20000100800 */
[----:B0-----:R-:W-:-:S02]  /*10300*/  VIADD R12, R10, 0x100 ;  /* 0x000001000a0c7836 */ /* 0x001fc40000000000 */
[----:B-1----:R-:W-:-:S03]  /*10310*/  IMAD.MOV.U32 R13, RZ, RZ, R11 ;  /* 0x000000ffff0d7224 */ /* 0x002fc600078e000b */
        /* <DEDUP_REMOVED lines=142> */
[----:B------:R-:W-:Y:S04]  /*10c00*/  STL.128 [R1+0x400], R148 ;  /* 0x0004009401007387 */ /* 0x000fe80000100c00 */
        /* <DEDUP_REMOVED lines=11> */
[----:B0-----:R-:W4:Y:S04]  /*10cc0*/  LDL R24, [R1+0x23c] ;  /* 0x00023c0001187983 */ /* 0x001f280000100800 */
[----:B------:R-:W4:Y:S04]  /*10cd0*/  LDL R25, [R1+0x240] ;  /* 0x0002400001197983 */ /* 0x000f280000100800 */
[----:B------:R-:W4:Y:S04]  /*10ce0*/  LDL R26, [R1+0x244] ;  /* 0x00024400011a7983 */ /* 0x000f280000100800 */
[----:B------:R-:W4:Y:S04]  /*10cf0*/  LDL R27, [R1+0x248] ;  /* 0x00024800011b7983 */ /* 0x000f280000100800 */
[----:B-1----:R-:W4:Y:S04]  /*10d00*/  LDL R28, [R1+0x24c] ;  /* 0x00024c00011c7983 */ /* 0x002f280000100800 */
        /* <DEDUP_REMOVED lines=137> */
[----:B--2---:R2:W-:Y:S04]  /*115a0*/  STL [R1+0x25c], R32 ;  /* 0x00025c2001007387 */ /* 0x0045e80000100800 */
[----:B------:R2:W-:Y:S04]  /*115b0*/  STL [R1+0x260], R33 ;  /* 0x0002602101007387 */ /* 0x0005e80000100800 */
[----:B------:R2:W-:Y:S04]  /*115c0*/  STL [R1+0x264], R34 ;  /* 0x0002642201007387 */ /* 0x0005e80000100800 */
[----:B------:R2:W-:Y:S04]  /*115d0*/  STL [R1+0x268], R35 ;  /* 0x0002682301007387 */ /* 0x0005e80000100800 */
[----:B---3--:R2:W-:Y:S04]  /*115e0*/  STL [R1+0x26c], R36 ;  /* 0x00026c2401007387 */ /* 0x0085e80000100800 */
[----:B------:R2:W-:Y:S04]  /*115f0*/  STL [R1+0x270], R37 ;  /* 0x0002702501007387 */ /* 0x0005e80000100800 */
        /* <DEDUP_REMOVED lines=112> */
.L_x_6329:
[----:B------:R-:W-:Y:S05]  /*11d00*/  BSYNC B0 ;  /* 0x0000000000007941 */ /* 0x000fea0003800000 */
.L_x_6328:
        /* <DEDUP_REMOVED lines=11> */
[----:B------:R-:W-:Y:S01]  /*11dc0*/  UIADD3 UR46, UR46, -0x2, URZ ;  /* 0xfffffffe2e2e7890 */ /* 0x000fe2000fffe03f */
[----:B--2---:R-:W-:-:S09]  /*11dd0*/  IMAD.SHL.U32 R8, R0, 0x40, RZ ;  /* 0x0000004000087824 */ /* 0x004fd200078e00ff */
[----:B------:R-:W-:Y:S01]  /*11de0*/  @P0 IMAD.HI.U32 R10, R8, R9, RZ ;  /* 0x00000009080a0227 */ /* 0x000fe200078e00ff */
[----:B------:R-:W-:-:S03]  /*11df0*/  PLOP3.LUT P0, PT, PT, PT, UP0, 0x40, 0x0 ;  /* 0x000000000000781c */ /* 0x000fc60003f0e808 */
[----:B------:R-:W-:Y:S01]  /*11e00*/  IMAD.MOV.U32 R0, RZ, RZ, R8 ;  /* 0x000000ffff007224 */ /* 0x000fe200078e0008 */
[----:B------:R-:W-:-:S05]  /*11e10*/  @P1 SHF.R.U32.HI R0, RZ, R189, R10 ;  /* 0x000000bdff001219 */ /* 0x000fca000001160a */
[----:B------:R-:W-:Y:S02]  /*11e20*/  VIADD R3, R0, UR45 ;  /* 0x0000002d00037c36 */ /* 0x000fe40008000000 */
[----:B------:R-:W-:Y:S02]  /*11e30*/  IMAD.U32 R0, RZ, RZ, UR46 ;  /* 0x0000002eff007e24 */ /* 0x000fe4000f8e00ff */
        /* <DEDUP_REMOVED lines=12> */
.L_x_6332:
[----:B------:R-:W-:-:S13]  /*11f00*/  ISETP.NE.AND P0, PT, R5, 0x1, PT ;  /* 0x000000010500780c */ /* 0x000fda0003f05270 */
[----:B------:R-:W-:-:S05]  /*11f10*/  @P0 IMAD.HI.U32 R6, R9, R6, RZ ;  /* 0x0000000609060227 */ /* 0x000fca00078e00ff */
[----:B------:R-:W-:-:S07]  /*11f20*/  @P0 SHF.R.U32.HI R9, RZ, R7, R6 ;  /* 0x00000007ff090219 */ /* 0x000fce0000011606 */
.L_x_6333:
[----:B------:R-:W-:Y:S05]  /*11f30*/  BSYNC B0 ;  /* 0x0000000000007941 */ /* 0x000fea0003800000 */
.L_x_6331:
[----:B------:R-:W-:-:S05]  /*11f40*/  IMAD R5, R9, R5, R5 ;  /* 0x0000000509057224 */ /* 0x000fca00078e0205 */
[----:B------:R-:W-:-:S07]  /*11f50*/  VIMNMX R4, R4, R5, PT ;  /* 0x0000000504047248 */ /* 0x000fce0003fe0100 */
.L_x_6330:
[----:B------:R-:W-:Y:S01]  /*11f60*/  SHF.R.S32.HI R3, RZ, 0x1f, R4 ;  /* 0x0000001fff037819 */ /* 0x000fe20000011404 */
[----:B------:R-:W-:Y:S03]  /*11f70*/  BSSY B1, `(.L_x_6334) ;  /* 0x0000014000017945 */ /* 0x000fe60003800000 */
[----:B------:R-:W-:-:S04]  /*11f80*/  LEA.HI R3, R3, R4, RZ, 0x6 ;  /* 0x0000000403037211 */ /* 0x000fc800078f30ff */
[----:B------:R-:W-:-:S04]  /*11f90*/  SHF.R.S32.HI R3, RZ, 0x6, R3 ;  /* 0x00000006ff037819 */ /* 0x000fc80000011403 */
[----:B------:R-:W-:-:S04]  /*11fa0*/  VIMNMX R3, R3, UR42, !PT ;  /* 0x0000002a03037c48 */ /* 0x000fc8000ffe0100 */
[----:B------:R-:W-:-:S13]  /*11fb0*/  ISETP.GE.AND P0, PT, R0, R3, PT ;  /* 0x000000030000720c */ /* 0x000fda0003f06270 */
[----:B------:R-:W-:Y:S05]  /*11fc0*/  @!P0 BRA `(.L_x_6335) ;  /* 0x0000000000388947 */ /* 0x000fea0003800000 */
[----:B------:R-:W-:Y:S01]  /*11fd0*/  BSSY B0, `(.L_x_6336) ;  /* 0x000000b000007945 */ /* 0x000fe20003800000 */
.L_x_6337:
[C---:B------:R-:W-:Y:S01]  /*11fe0*/  IADD3 R6, P0, R2.reuse, 0x50, RZ ;  /* 0x0000005002067810 */ /* 0x040fe20007f1e0ff */
[C---:B------:R-:W-:Y:S01]  /*11ff0*/  VIADD R12, R2.reuse, 0x120 ;  /* 0x00000120020c7836 */ /* 0x040fe20000000000 */
[----:B------:R-:W-:Y:S02]  /*12000*/  IADD3 R28, P1, R2, 0xcc, RZ ;  /* 0x000000cc021c7810 */ /* 0x000fe40007f3e0ff */
[----:B------:R-:W-:Y:S01]  /*12010*/  MOV R13, 0x12050 ;  /* 0x00012050000d7802 */ /* 0x000fe20000000f00 */
[--C-:B------:R-:W-:Y:S02]  /*12020*/  IMAD.X R7, RZ, RZ, R18.reuse, P0 ;  /* 0x000000ffff077224 */ /* 0x100fe400000e0612 */
[----:B------:R-:W-:-:S08]  /*12030*/  IMAD.X R29, RZ, RZ, R18, P1 ;  /* 0x000000ffff1d7224 */ /* 0x000fd000008e0612 */
[----:B------:R-:W-:Y:S05]  /*12040*/  CALL.REL.NOINC `($_ZN7cutlass13device_kernelIN5flash11enable_sm90INS1_16FlashAttnFwdSm90INS1_25CollectiveMainloopFwdSm90ILi2EN4cute5tupleIJNS5_1CILi1EEES8_S8_EEENS6_IJNS7_ILi64EEESA_SA_EEELi512ENS_10bfloat16_tEfNS_4arch4Sm90ELb0ELb1ELb0ELb1ELb1ELb0ELb1ELb0ELb0ELb1ELb1ELb0EEENS1_21CollectiveEpilogueFwdINS6_IJSA_NS7_ILi512EEESA_EEES9_SC_SE_Li256ELb1ELb1ELb1ELb0EEENS1_36VarlenDynamicPersistentTileSchedulerILi64ELi64ELi256ELi128ELb1ELb1ELb1ELb1ELb0ELb1EEEEEEEEEvNT_6ParamsE$_ZZN5flash25CollectiveMainloopFwdSm90ILi2EN4cute5tupleIJNS1_1CILi1EEES4_S4_EEENS2_IJNS3_ILi64EEES6_S6_EEELi512EN7cutlass10bfloat16_tEfNS8_4arch4Sm90ELb0ELb1ELb0ELb1ELb1ELb0ELb1ELb0ELb0ELb1ELb1ELb0EE3mmaINS_16FlashAttnFwdSm90ISC_NS_21CollectiveEpilogueFwdINS2_IJS6_NS3_ILi512EEES6_EEES5_S9_SB_Li256ELb1ELb1ELb1ELb0EEENS_36VarlenDynamicPersistentTileSchedulerILi64ELi64ELi256ELi128ELb1ELb1ELb1ELb1ELb0ELb1EEEE13SharedStorageENS1_6TensorINS1_11ArrayEngineIfLm128EEENS1_6LayoutINS2_IJNS2_IJNS3_ILi2EEESR_NS3_ILi32EEEEEES4_S4_EEENS2_IJNS2_IJS4_SR_NS3_ILi4EEEEEENS3_ILi0EEESX_EEEEEEENS_7SoftmaxILi2ELi0EEEEEbRKNSC_6ParamsENS8_13PipelineAsyncILi2EEES17_RNS8_13PipelineStateILj2EEERT0_RT1_iRiRKNS_16SeqlenInfoQKNewKILb1ELb0EEENS2_IJiiiiEEERT_ENKUliT_T0_T1_E_clIZSD_ISM_S10_S12_EbS15_S17_S17_S1A_S1C_S1E_iS1F_S1J_S1K_S1M_EUlRS1N_iE1_NS3_ILb0EEENS3_ILb1EEEEEDaiS1N_S1O_S1P_) ;  /* 0x000001fc00e07944 */ /* 0x000fea0003c00000 */
[C---:B------:R-:W-:Y:S01]  /*12050*/  ISETP.GT.AND P0, PT, R0.reuse, R3, PT ;  /* 0x000000030000720c */ /* 0x040fe20003f04270 */
[----:B------:R-:W-:-:S12]  /*12060*/  VIADD R0, R0, 0xffffffff ;  /* 0xffffffff00007836 */ /* 0x000fd80000000000 */
[----:B------:R-:W-:Y:S05]  /*12070*/  @P0 BRA `(.L_x_6337) ;  /* 0xfffffffc00d80947 */ /* 0x000fea000383ffff */
[----:B------:R-:W-:Y:S05]  /*12080*/  BSYNC B0 ;  /* 0x0000000000007941 */ /* 0x000fea0003800000 */
.L_x_6336:
[----:B------:R-:W2:Y:S02]  /*12090*/  LDL R8, [R1+0x50] ;  /* 0x0000500001087983 */ /* 0x000ea40000100800 */
[----:B--2---:R-:W-:-:S07]  /*120a0*/  IMAD.SHL.U32 R8, R8, 0x40, RZ ;  /* 0x0000004008087824 */ /* 0x004fce00078e00ff */
.L_x_6335:
[----:B------:R-:W-:Y:S05]  /*120b0*/  BSYNC B1 ;  /* 0x0000000000017941 */ /* 0x000fea0003800000 */
.L_x_6334:
        /* <DEDUP_REMOVED lines=26> */
.L_x_6340:
[----:B------:R-:W-:Y:S02]  /*12260*/  ULDC UR4, c[0x0][0xadc] ;  /* 0x0002b70000047ab9 */ /* 0x000fe40000000800 */
[----:B------:R-:W-:-:S05]  /*12270*/  IMAD.U32 R7, RZ, RZ, UR4 ;  /* 0x00000004ff077e24 */ /* 0x000fca000f8e00ff */
[----:B------:R-:W-:-:S13]  /*12280*/  ISETP.NE.AND P0, PT, R7, 0x1, PT ;  /* 0x000000010700780c */ /* 0x000fda0003f05270 */
[----:B------:R-:W0:Y:S02]  /*12290*/  @P0 LDC.64 R4, c[0x0][0xae0] ;  /* 0x0002b800ff040b82 */ /* 0x000e240000000a00 */
[----:B0-----:R-:W-:-:S05]  /*122a0*/  @P0 IMAD.HI.U32 R4, R8, R4, RZ ;  /* 0x0000000408040227 */ /* 0x001fca00078e00ff */
[----:B------:R-:W-:-:S07]  /*122b0*/  @P0 SHF.R.U32.HI R8, RZ, R5, R4 ;  /* 0x00000005ff080219 */ /* 0x000fce0000011604 */
.L_x_6341:
[----:B------:R-:W-:Y:S05]  /*122c0*/  BSYNC B0 ;  /* 0x0000000000007941 */ /* 0x000fea0003800000 */
.L_x_6339:
[----:B------:R-:W-:-:S05]  /*122d0*/  IMAD R8, R8, R7, RZ ;  /* 0x0000000708087224 */ /* 0x000fca00078e02ff */
[----:B------:R-:W-:-:S07]  /*122e0*/  VIMNMX R3, R3, R8, !PT ;  /* 0x0000000803037248 */ /* 0x000fce0007fe0100 */
.L_x_6338:
[----:B------:R-:W-:-:S05]  /*122f0*/  VIADD R3, R3, 0x3f ;  /* 0x0000003f03037836 */ /* 0x000fca0000000000 */
[----:B------:R-:W-:-:S04]  /*12300*/  SHF.R.S32.HI R4, RZ, 0x1f, R3 ;  /* 0x0000001fff047819 */ /* 0x000fc80000011403 */
[----:B------:R-:W-:-:S04]  /*12310*/  LEA.HI R4, R4, R3, RZ, 0x6 ;  /* 0x0000000304047211 */ /* 0x000fc800078f30ff */
[----:B------:R-:W-:-:S04]  /*12320*/  SHF.R.S32.HI R4, RZ, 0x6, R4 ;  /* 0x00000006ff047819 */ /* 0x000fc80000011404 */
[----:B------:R-:W-:-:S04]  /*12330*/  VIMNMX R189, R4, UR42, !PT ;  /* 0x0000002a04bd7c48 */ /* 0x000fc8000ffe0100 */
[----:B------:R-:W-:-:S13]  /*12340*/  ISETP.GE.AND P0, PT, R0, R189, PT ;  /* 0x000000bd0000720c */ /* 0x000fda0003f06270 */
[----:B------:R-:W-:Y:S05]  /*12350*/  @!P0 BRA `(.L_x_6342) ;  /* 0x0000006c003c8947 */ /* 0x000fea0003800000 */
.L_x_6365:
[----:B------:R-:W2:Y:S04]  /*12360*/  LDL R56, [R1+0x1c0] ;  /* 0x0001c00001387983 */ /* 0x000ea80000100800 */
[----:B------:R-:W3:Y:S04]  /*12370*/  LDL R4, [R1+0x1c8] ;  /* 0x0001c80001047983 */ /* 0x000ee80000100800 */
[----:B0-----:R-:W4:Y:S01]  /*12380*/  LDL R3, [R1] ;  /* 0x0000000001037983 */ /* 0x001f220000100800 */
        /* <DEDUP_REMOVED lines=17> */
.L_x_6344:
[----:B------:R-:W-:Y:S05]  /*124a0*/  BSYNC B0 ;  /* 0x0000000000007941 */ /* 0x000fea0003800000 */
.L_x_6343:
[----:B0-----:R-:W2:Y:S02]  /*124b0*/  LDL.64 R4, [R1+0x18] ;  /* 0x0000180001047983 */ /* 0x001ea40000100a00 */
[----:B--2---:R-:W-:Y:S02]  /*124c0*/  MOV R3, R4 ;  /* 0x0000000400037202 */ /* 0x004fe40000000f00 */
[----:B-----5:R-:W-:-:S03]  /*124d0*/  SHF.L.U32 R5, R8, 0x1f, RZ ;  /* 0x0000001f08057819 */ /* 0x020fc600000006ff */
[----:B------:R-:W-:-:S04]  /*124e0*/  IMAD R6, R6, 0x8, R3 ;  /* 0x0000000806067824 */ /* 0x000fc800078e0203 */
[----:B------:R0:W1:Y:S01]  /*124f0*/  SYNCS.PHASECHK.TRANS64.TRYWAIT P0, [R6+URZ], R5 ;  /* 0x00000005060075a7 */ /* 0x000062000800017f */
[----:B------:R0:W5:Y:S01]  /*12500*/  LDL.64 R8, [R1+0x1c0] ;  /* 0x0001c00001087983 */ /* 0x0001620000100a00 */
[----:B------:R-:W-:Y:S04]  /*12510*/  BSSY B0, `(.L_x_6345) ;  /* 0x0000003000007945 */ /* 0x000fe80003800000 */
[----:B------:R-:W-:Y:S05]  /*12520*/  @!P1 BRA `(.L_x_6346) ;  /* 0x0000000000049947 */ /* 0x000fea0003800000 */
[----:B------:R-:W-:Y:S01]  /*12530*/  BPT.TRAP 0x1 ;  /* 0x000000040000795c */ /* 0x000fe20000300000 */
.L_x_6346:
[----:B------:R-:W-:Y:S05]  /*12540*/  BSYNC B0 ;  /* 0x0000000000007941 */ /* 0x000fea0003800000 */
.L_x_6345:
[----:B------:R-:W-:Y:S04]  /*12550*/  BSSY B0, `(.L_x_6347) ;  /* 0x0000006000007945 */ /* 0x000fe80003800000 */
[----:B-1----:R-:W-:Y:S05]  /*12560*/  @P0 BRA `(.L_x_6348) ;  /* 0x0000000000100947 */ /* 0x002fea0003800000 */
[----:B-----5:R-:W-:Y:S01]  /*12570*/  IMAD R8, R8, 0x8, R3 ;  /* 0x0000000808087824 */ /* 0x020fe200078e0203 */
[----:B------:R-:W-:-:S04]  /*12580*/  SHF.L.U32 R9, R9, 0x1f, RZ ;  /* 0x0000001f09097819 */ /* 0x000fc800000006ff */
[----:B------:R-:W1:Y:S02]  /*12590*/  SYNCS.PHASECHK.TRANS64.TRYWAIT P0, [R8+URZ], R9 ;  /* 0x00000009080075a7 */ /* 0x000e64000800017f */
[----:B-1----:R-:W-:Y:S05]  /*125a0*/  @!P0 BRA `(.L_x_6349) ;  /* 0x000001c000008947 */ /* 0x002fea0003800000 */
.L_x_6348:
[----:B------:R-:W-:Y:S05]  /*125b0*/  BSYNC B0 ;  /* 0x0000000000007941 */ /* 0x000fea0003800000 */
.L_x_6347:
[----:B------:R-:W2:Y:S04]  /*125c0*/  LDL R3, [R1+0x1c0] ;  /* 0x0001c00001037983 */ /* 0x000ea80000100800 */
[----:B0-----:R-:W2:Y:S01]  /*125d0*/  LDL.64 R6, [R1+0x80] ;  /* 0x0000800001067983 */ /* 0x001ea20000100a00 */
[----:B------:R-:W-:Y:S05]  /*125e0*/  WARPSYNC.ALL ;  /* 0x0000000000007948 */ /* 0x000fea0003800000 */
[----:B------:R-:W3:Y:S04]  /*125f0*/  LDL.64 R4, [R1+0x78] ;  /* 0x0000780001047983 */ /* 0x000ee80000100a00 */
[----:B-1---5:R-:W4:Y:S04]  /*12600*/  LDL.64 R8, [R1+0x78] ;  /* 0x0000780001087983 */ /* 0x022f280000100a00 */
        /* <DEDUP_REMOVED lines=52> */
.L_x_6351:
[----:B------:R-:W-:Y:S05]  /*12950*/  BSYNC B0 ;  /* 0x0000000000007941 */ /* 0x000fea0003800000 */
.L_x_6350:
        /* <DEDUP_REMOVED lines=8> */
.L_x_6353:
[----:B------:R-:W-:Y:S05]  /*129e0*/  BSYNC B0 ;  /* 0x0000000000007941 */ /* 0x000fea0003800000 */
.L_x_6352:
[----:B------:R-:W-:Y:S04]  /*129f0*/  BSSY B0, `(.L_x_6354) ;  /* 0x0000004000007945 */ /* 0x000fe80003800000 */
[----:B-1----:R-:W-:Y:S05]  /*12a00*/  @P0 BRA `(.L_x_6355) ;  /* 0x0000000000080947 */ /* 0x002fea0003800000 */
[----:B------:R-:W1:Y:S02]  /*12a10*/  SYNCS.PHASECHK.TRANS64.TRYWAIT P0, [R4+URZ], R5 ;  /* 0x00000005040075a7 */ /* 0x000e64000800017f */
[----:B-1----:R-:W-:Y:S05]  /*12a20*/  @!P0 BRA `(.L_x_6356) ;  /* 0x000001b800f48947 */ /* 0x002fea0003800000 */
.L_x_6355:
[----:B------:R-:W-:Y:S05]  /*12a30*/  BSYNC B0 ;  /* 0x0000000000007941 */ /* 0x000fea0003800000 */
.L_x_6354:
        /* <DEDUP_REMOVED lines=9> */
[----:B--2---:R-:W-:Y:S01]  /*12ad0*/  ISETP.NE.U32.AND P0, PT, R12, RZ, PT ;  /* 0x000000ff0c00720c */ /* 0x004fe20003f05070 */
[----:B---3--:R-:W-:Y:S01]  /*12ae0*/  IMAD R4, R13, 0x1000, R4 ;  /* 0x000010000d047824 */ /* 0x008fe200078e0204 */
[----:B------:R-:W-:Y:S01]  /*12af0*/  R2UR UR7, R5 ;  /* 0x00000000050772ca */ /* 0x000fe200000e0000 */
[----:B------:R-:W2:Y:S01]  /*12b00*/  LDL.64 R12, [R1+0x90] ;  /* 0x00009000010c7983 */ /* 0x000ea20000100a00 */
[----:B----4-:R-:W-:-:S09]  /*12b10*/  R2UR UR4, R14 ;  /* 0x000000000e0472ca */ /* 0x010fd200000e0000 */
[----:B------:R-:W-:Y:S01]  /*12b20*/  VOTEU.ANY UP0, P0 ;  /* 0x00000000003f7886 */ /* 0x000fe20000000100 */
[C---:B------:R-:W-:Y:S01]  /*12b30*/  R2UR UR6, R4.reuse ;  /* 0x00000000040672ca */ /* 0x040fe200000e0000 */
[----:B------:R-:W-:Y:S01]  /*12b40*/  VIADD R20, R4, 0x2 ;  /* 0x0000000204147836 */ /* 0x000fe20000000000 */
[----:B------:R-:W-:Y:S01]  /*12b50*/  R2UR UR5, R15 ;  /* 0x000000000f0572ca */ /* 0x000fe200000e0000 */
[----:B------:R-:W-:Y:S01]  /*12b60*/  VIADD R6, R6, 0x2 ;  /* 0x0000000206067836 */ /* 0x000fe20000000000 */
[----:B------:R-:W3:Y:S11]  /*12b70*/  LDL.64 R14, [R1+0x90] ;  /* 0x00009000010e7983 */ /* 0x000ef60000100a00 */
[----:B------:R-:W-:Y:S01]  /*12b80*/  HGMMA.64x64x16.F32.BF16 R24, gdesc[UR4], R24, UP0, gsb0 ;  /* 0x00e00000041879f0 */ /* 0x000fe2000b801818 */
        /* <DEDUP_REMOVED lines=40> */
[----:B---3--:R-:W-:Y:S01]  /*12e10*/  VIADD R14, R14, 0x202 ;  /* 0x000002020e0e7836 */ /* 0x008fe20000000000 */
        /* <DEDUP_REMOVED lines=112> */
[----:B------:R-:W-:Y:S01]  /*13520*/  VIADD R12, R4, 0x606 ;  /* 0x00000606040c7836 */ /* 0x000fe20000000000 */
[----:B------:R-:W4:Y:S01]  /*13530*/  LDL.64 R10, [R1+0x90] ;  /* 0x00009000010a7983 */ /* 0x000f220000100a00 */
[----:B------:R-:W-:Y:S01]  /*13540*/  IMAD.MOV.U32 R13, RZ, RZ, R5 ;  /* 0x000000ffff0d7224 */ /* 0x000fe200078e0005 */
[----:B------:R-:W-:Y:S02]  /*13550*/  R2UR UR4, R14 ;  /* 0x000000000e0472ca */ /* 0x000fe400000e0000 */
[----:B------:R-:W-:-:S02]  /*13560*/  R2UR UR6, R12 ;  /* 0x000000000c0672ca */ /* 0x000fc400000e0000 */
[----:B------:R-:W-:Y:S02]  /*13570*/  R2UR UR7, R13 ;  /* 0x000000000d0772ca */ /* 0x000fe400000e0000 */
[----:B------:R-:W-:Y:S02]  /*13580*/  R2UR UR5, R15 ;  /* 0x000000000f0572ca */ /* 0x000fe400000e0000 */
[----:B0-----:R-:W-:Y:S01]  /*13590*/  SHF.R.U32.HI R57, RZ, 0x7, R57 ;  /* 0x00000007ff397819 */ /* 0x001fe20000011639 */
[----:B------:R-:W-:Y:S02]  /*135a0*/  WARPGROUP.DEPBAR.LE gsb0, 0x0 ;  /* 0x00008000000079c5 */ /* 0x000fe40000010000 */
[----:B------:R-:W-:Y:S01]  /*135b0*/  WARPGROUP.ARRIVE ;  /* 0x00000000000079c5 */ /* 0x000fe20000000000 */
[----:B------:R-:W-:Y:S01]  /*135c0*/  VIADD R58, R4, 0x800 ;  /* 0x00000800043a7836 */ /* 0x000fe20000000000 */
[----:B------:R-:W-:Y:S01]  /*135d0*/  R2UR UR9, R21 ;  /* 0x00000000150972ca */ /* 0x000fe200000e0000 */
[----:B------:R-:W-:Y:S01]  /*135e0*/  IMAD.MOV.U32 R13, RZ, RZ, R5 ;  /* 0x000000ffff0d7224 */ /* 0x000fe200078e0005 */
[----:B------:R-:W4:Y:S04]  /*135f0*/  LDL.64 R14, [R1+0x90] ;  /* 0x00009000010e7983 */ /* 0x000f280000100a00 */
[----:B------:R-:W-:Y:S01]  /*13600*/  HGMMA.64x64x16.F32.BF16 R24, gdesc[UR4], R24, gsb0 ;  /* 0x00e00000041879f0 */ /* 0x000fe20008001818 */
[----:B------:R-:W0:Y:S01]  /*13610*/  SHFL.IDX PT, R12, R57, RZ, 0x1f ;  /* 0x00001fff390c7589 */ /* 0x000e2200000e0000 */
[----:B------:R-:W-:Y:S01]  /*13620*/  R2UR UR11, R13 ;  /* 0x000000000d0b72ca */ /* 0x000fe200000e0000 */
[----:B------:R-:W-:-:S02]  /*13630*/  UMOV UR4, 0x1 ;  /* 0x0000000100047882 */ /* 0x000fc40000000000 */
[----:B------:R-:W-:Y:S01]  /*13640*/  UISETP.NE.U32.AND UP0, UPT, UR4, URZ, UPT ;  /* 0x0000003f0400728c */ /* 0x000fe2000bf05070 */
[----:B0-----:R-:W-:-:S04]  /*13650*/  ISETP.GT.AND P0, PT, R12, 0x7f, PT ;  /* 0x0000007f0c00780c */ /* 0x001fc80003f04270 */
[----:B------:R-:W-:-:S04]  /*13660*/  SEL R57, RZ, 0x2, !P0 ;  /* 0x00000002ff397807 */ /* 0x000fc80004000000 */
[----:B------:R-:W-:Y:S01]  /*13670*/  IADD3 R20, R20, 0x800, R57 ;  /* 0x0000080014147810 */ /* 0x000fe20007ffe039 */
[----:B------:R-:W-:-:S03]  /*13680*/  IMAD.IADD R12, R57, 0x1, R58 ;  /* 0x00000001390c7824 */ /* 0x000fc600078e023a */
[----:B------:R-:W-:Y:S02]  /*13690*/  R2UR UR8, R20 ;  /* 0x00000000140872ca */ /* 0x000fe400000e0000 */
[----:B------:R-:W-:Y:S01]  /*136a0*/  R2UR UR10, R12 ;  /* 0x000000000c0a72ca */ /* 0x000fe200000e0000 */
[----:B------:R-:W-:Y:S01]  /*136b0*/  IMAD.MOV.U32 R61, RZ, RZ, 0x4 ;  /* 0x00000004ff3d7424 */ /* 0x000fe200078e00ff */
[----:B------:R-:W4:Y:S01]  /*136c0*/  LDL.64 R12, [R1+0x90] ;  /* 0x00009000010c7983 */ /* 0x000f220000100a00 */
[----:B------:R-:W-:Y:S02]  /*136d0*/  WARPGROUP.DEPBAR.LE gsb0, 0x0 ;  /* 0x00008000000079c5 */ /* 0x000fe40000010000 */
[----:B------:R-:W-:-:S08]  /*136e0*/  WARPGROUP.ARRIVE ;  /* 0x00000000000079c5 */ /* 0x000fd00000000000 */
        /* <DEDUP_REMOVED lines=16> */
[----:B---3--:R-:W-:-:S02]  /*137f0*/  IADD3 R8, R61, 0x800, R8 ;  /* 0x000008003d087810 */ /* 0x008fc40007ffe008 */
[----:B------:R-:W-:Y:S02]  /*13800*/  R2UR UR7, R21 ;  /* 0x00000000150772ca */ /* 0x000fe400000e0000 */
[----:B------:R-:W-:Y:S02]  /*13810*/  R2UR UR6, R20 ;  /* 0x00000000140672ca */ /* 0x000fe400000e0000 */
[----:B------:R-:W-:Y:S02]  /*13820*/  R2UR UR4, R8 ;  /* 0x00000000080472ca */ /* 0x000fe400000e0000 */
[----:B------:R-:W-:Y:S01]  /*13830*/  R2UR UR5, R9 ;  /* 0x00000000090572ca */ /* 0x000fe200000e0000 */
[----:B------:R-:W-:Y:S01]  /*13840*/  IMAD.MOV.U32 R8, RZ, RZ, 0x28 ;  /* 0x00000028ff087424 */ /* 0x000fe200078e00ff */
[----:B------:R-:W3:Y:S01]  /*13850*/  LDL.64 R20, [R1+0x90] ;  /* 0x0000900001147983 */ /* 0x000ee20000100a00 */
        /* <DEDUP_REMOVED lines=125> */
[----:B------:R-:W-:-:S02]  /*14030*/  R2UR UR7, R11 ;  /* 0x000000000b0772ca */ /* 0x000fc400000e0000 */
[----:B------:R-:W-:Y:S01]  /*14040*/  R2UR UR4, R6 ;  /* 0x00000000060472ca */ /* 0x000fe200000e0000 */
[----:B------:R0:W5:Y:S01]  /*14050*/  LDL R11, [R1+0xc] ;  /* 0x00000c00010b7983 */ /* 0x0001620000100800 */
[----:B------:R-:W-:Y:S02]  /*14060*/  R2UR UR6, R10 ;  /* 0x000000000a0672ca */ /* 0x000fe400000e0000 */
[----:B------:R-:W-:Y:S01]  /*14070*/  R2UR UR5, R7 ;  /* 0x00000000070572ca */ /* 0x000fe200000e0000 */
[----:B------:R0:W5:Y:S01]  /*14080*/  LDL R10, [R1+0x1c0] ;  /* 0x0001c000010a7983 */ /* 0x0001620000100800 */
[----:B------:R-:W-:Y:S02]  /*14090*/  WARPGROUP.DEPBAR.LE gsb0, 0x0 ;  /* 0x00008000000079c5 */ /* 0x000fe40000010000 */
[----:B------:R-:W-:-:S09]  /*140a0*/  WARPGROUP.ARRIVE ;  /* 0x00000000000079c5 */ /* 0x000fd20000000000 */
        /* <DEDUP_REMOVED lines=74> */
.L_x_6358:
[----:B------:R-:W-:Y:S05]  /*14550*/  BSYNC B0 ;  /* 0x0000000000007941 */ /* 0x000fea0003800000 */
.L_x_6357:
[----:B------:R-:W2:Y:S02]  /*14560*/  LDL.64 R4, [R1+0x20] ;  /* 0x0000200001047983 */ /* 0x000ea40000100a00 */
[----:B--2---:R-:W-:-:S05]  /*14570*/  MOV R5, R4 ;  /* 0x0000000400057202 */ /* 0x004fca0000000f00 */
[----:B-----5:R-:W-:-:S05]  /*14580*/  IMAD R10, R10, 0x8, R5 ;  /* 0x000000080a0a7824 */ /* 0x020fca00078e0205 */
[----:B------:R-:W-:-:S04]  /*14590*/  PRMT R10, R11, 0x654, R10 ;  /* 0x000006540b0a7816 */ /* 0x000fc8000000000a */
[----:B------:R0:W-:Y:S01]  /*145a0*/  SYNCS.ARRIVE.TRANS64.RED.A1T0 RZ, [R10+URZ], RZ ;  /* 0x000000ff0aff79a7 */ /* 0x0001e2000810043f */
[----:B------:R-:W2:Y:S04]  /*145b0*/  LDL.64 R8, [R1+0x1e0] ;  /* 0x0001e00001087983 */ /* 0x000ea80000100a00 */
[----:B------:R-:W3:Y:S01]  /*145c0*/  LDL R13, [R1+0x200] ;  /* 0x00020000010d7983 */ /* 0x000ee20000100800 */
[----:B--2---:R-:W-:Y:S02]  /*145d0*/  FMNMX.FTZ R4, R24, R8, !PT ;  /* 0x0000000818047209 */ /* 0x004fe40007810000 */
        /* <DEDUP_REMOVED lines=32> */
[----:B------:R2:W-:Y:S04]  /*147e0*/  STL.64 [R1+0x1e0], R4 ;  /* 0x0001e00401007387 */ /* 0x0005e80000100a00 */
[----:B------:R-:W4:Y:S01]  /*147f0*/  LDL R20, [R1+0x1e4] ;  /* 0x0001e40001147983 */ /* 0x000f220000100800 */
[----:B-1----:R-:W-:-:S03]  /*14800*/  FMNMX.FTZ R3, R4, R3, !PT ;  /* 0x0000000304037209 */ /* 0x002fc60007810000 */
[----:B--2---:R-:W2:Y:S04]  /*14810*/  LDL.64 R4, [R1+0xb8] ;  /* 0x0000b80001047983 */ /* 0x004ea80000100a00 */
[----:B------:R-:W0:Y:S02]  /*14820*/  SHFL.BFLY PT, R6, R3, 0x1, 0x1f ;  /* 0x0c201f0003067f89 */ /* 0x000e2400000e0000 */
[----:B0-----:R-:W-:Y:S02]  /*14830*/  FMNMX.FTZ R10, R3, R6, !PT ;  /* 0x00000006030a7209 */ /* 0x001fe40007810000 */
[----:B------:R-:W2:Y:S04]  /*14840*/  LDL.64 R6, [R1+0x1f0] ;  /* 0x0001f00001067983 */ /* 0x000ea80000100a00 */
[----:B------:R-:W-:Y:S04]  /*14850*/  STL [R1+0x1e0], R10 ;  /* 0x0001e00a01007387 */ /* 0x000fe80000100800 */
[----:B------:R-:W3:Y:S04]  /*14860*/  LDL R15, [R1+0x1e0] ;  /* 0x0001e000010f7983 */ /* 0x000ee80000100800 */
[----:B----4-:R-:W0:Y:S02]  /*14870*/  SHFL.BFLY PT, R11, R20, 0x2, 0x1f ;  /* 0x0c401f00140b7f89 */ /* 0x010e2400000e0000 */
[----:B0-----:R-:W-:-:S05]  /*14880*/  FMNMX.FTZ R11, R11, R20, !PT ;  /* 0x000000140b0b7209 */ /* 0x001fca0007810000 */
[----:B------:R-:W0:Y:S02]  /*14890*/  SHFL.BFLY PT, R12, R11, 0x1, 0x1f ;  /* 0x0c201f000b0c7f89 */ /* 0x000e2400000e0000 */
[----:B0-----:R-:W-:Y:S01]  /*148a0*/  FMNMX.FTZ R12, R11, R12, !PT ;  /* 0x0000000c0b0c7209 */ /* 0x001fe20007810000 */
[----:B---3--:R-:W-:-:S04]  /*148b0*/  FADD.FTZ R8, R8, -R15 ;  /* 0x8000000f08087221 */ /* 0x008fc80000010000 */
[----:B------:R-:W-:Y:S01]  /*148c0*/  FADD.FTZ R14, R9, -R12 ;  /* 0x8000000c090e7221 */ /* 0x000fe20000010000 */
[----:B------:R-:W-:-:S03]  /*148d0*/  FMUL.FTZ R8, R8, R13 ;  /* 0x0000000d08087220 */ /* 0x000fc60000410000 */
[----:B------:R-:W-:Y:S01]  /*148e0*/  FMUL.FTZ R14, R13, R14 ;  /* 0x0000000e0d0e7220 */ /* 0x000fe20000410000 */
[----:B------:R-:W2:Y:S08]  /*148f0*/  MUFU.EX2 R111, R8 ;  /* 0x00000008006f7308 */ /* 0x000eb00000000800 */
[----:B------:R-:W0:Y:S01]  /*14900*/  MUFU.EX2 R112, R14 ;  /* 0x0000000e00707308 */ /* 0x000e220000000800 */
[----:B------:R1:W-:Y:S01]  /*14910*/  STL [R1+0x1e4], R12 ;  /* 0x0001e40c01007387 */ /* 0x0003e20000100800 */
[----:B--2---:R-:W-:Y:S01]  /*14920*/  FMUL.FTZ R6, R111, R6 ;  /* 0x000000066f067220 */ /* 0x004fe20000410000 */
        /* <DEDUP_REMOVED lines=15> */
.L_x_6360:
[----:B------:R-:W-:Y:S05]  /*14a20*/  BSYNC B0 ;  /* 0x0000000000007941 */ /* 0x000fea0003800000 */
.L_x_6359:
        /* <DEDUP_REMOVED lines=9> */
.L_x_6362:
[----:B------:R-:W-:Y:S05]  /*14ac0*/  BSYNC B0 ;  /* 0x0000000000007941 */ /* 0x000fea0003800000 */
.L_x_6361:
        /* <DEDUP_REMOVED lines=30> */
[----:B------:R-:W4:Y:S01]  /*14cb0*/  LDL R144, [R1+0x1c0] ;  /* 0x0001c00001907983 */ /* 0x000f220000100800 */
[----:B--2---:R-:W-:-:S04]  /*14cc0*/  FMUL.FTZ R62, R62, R65 ;  /* 0x000000413e3e7220 */ /* 0x004fc80000410000 */
[-CC-:B------:R-:W-:Y:S01]  /*14cd0*/  FFMA.FTZ R160, R24, R65.reuse, -R62.reuse ;  /* 0x0000004118a07223 */ /* 0x180fe2000001083e */
[-CC-:B------:R-:W-:Y:S02]  /*14ce0*/  FFMA.FTZ R108, R25, R65.reuse, -R62.reuse ;  /* 0x00000041196c7223 */ /* 0x180fe4000001083e */
[----:B------:R-:W2:Y:S01]  /*14cf0*/  LDL.64 R24, [R1+0x238] ;  /* 0x0002380001187983 */ /* 0x000ea20000100a00 */
[-C--:B------:R-:W-:Y:S01]  /*14d00*/  FFMA.FTZ R166, R36, R65.reuse, -R62 ;  /* 0x0000004124a67223 */ /* 0x080fe2000001083e */
[----:B------:R-:W-:-:S04]  /*14d10*/  FMUL.FTZ R36, R63, R65 ;  /* 0x000000413f247220 */ /* 0x000fc80000410000 */
[-CC-:B------:R-:W-:Y:S01]  /*14d20*/  FFMA.FTZ R161, R26, R65.reuse, -R36.reuse ;  /* 0x000000411aa17223 */ /* 0x180fe20000010824 */
[-CC-:B------:R-:W-:Y:S01]  /*14d30*/  FFMA.FTZ R130, R27, R65.reuse, -R36.reuse ;  /* 0x000000411b827223 */ /* 0x180fe20000010824 */
[----:B------:R-:W3:Y:S01]  /*14d40*/  MUFU.EX2 R160, R160 ;  /* 0x000000a000a07308 */ /* 0x000ee20000000800 */
[-C--:B------:R-:W-:Y:S01]  /*14d50*/  FFMA.FTZ R163, R30, R65.reuse, -R36 ;  /* 0x000000411ea37223 */ /* 0x080fe20000010824 */
[-C--:B------:R-:W-:Y:S01]  /*14d60*/  FFMA.FTZ R162, R28, R65.reuse, -R62 ;  /* 0x000000411ca27223 */ /* 0x080fe2000001083e */
[-C--:B------:R-:W-:Y:S01]  /*14d70*/  FFMA.FTZ R131, R31, R65.reuse, -R36 ;  /* 0x000000411f837223 */ /* 0x080fe20000010824 */
[----:B------:R-:W-:-:S04]  /*14d80*/  FFMA.FTZ R109, R29, R65, -R62 ;  /* 0x000000411d6d7223 */ /* 0x000fc8000001083e */
[----:B------:R-:W-:Y:S01]  /*14d90*/  MUFU.EX2 R108, R108 ;  /* 0x0000006c006c7308 */ /* 0x000fe20000000800 */
[-C--:B------:R-:W-:Y:S01]  /*14da0*/  FFMA.FTZ R165, R34, R65.reuse, -R36 ;  /* 0x0000004122a57223 */ /* 0x080fe20000010824 */
[-C--:B------:R-:W-:Y:S01]  /*14db0*/  FFMA.FTZ R164, R32, R65.reuse, -R62 ;  /* 0x0000004120a47223 */ /* 0x080fe2000001083e */
[-C--:B------:R-:W-:Y:S01]  /*14dc0*/  FFMA.FTZ R128, R35, R65.reuse, -R36 ;  /* 0x0000004123807223 */ /* 0x080fe20000010824 */
[-C--:B------:R-:W-:Y:S01]  /*14dd0*/  FFMA.FTZ R110, R33, R65.reuse, -R62 ;  /* 0x00000041216e7223 */ /* 0x080fe2000001083e */
[-CC-:B------:R-:W-:Y:S01]  /*14de0*/  FFMA.FTZ R167, R38, R65.reuse, -R36.reuse ;  /* 0x0000004126a77223 */ /* 0x180fe20000010824 */
[-C--:B------:R-:W-:Y:S01]  /*14df0*/  FFMA.FTZ R129, R39, R65.reuse, -R36 ;  /* 0x0000004127817223 */ /* 0x080fe20000010824 */
[-C--:B------:R-:W-:Y:S01]  /*14e00*/  FFMA.FTZ R124, R37, R65.reuse, -R62 ;  /* 0x00000041257c7223 */ /* 0x080fe2000001083e */
[----:B------:R-:W0:Y:S01]  /*14e10*/  MUFU.EX2 R161, R161 ;  /* 0x000000a100a17308 */ /* 0x000e220000000800 */
[-C--:B------:R-:W-:Y:S01]  /*14e20*/  FFMA.FTZ R173, R42, R65.reuse, -R36 ;  /* 0x000000412aad7223 */ /* 0x080fe20000010824 */
[----:B------:R-:W-:-:S06]  /*14e30*/  FFMA.FTZ R172, R40, R65, -R62 ;  /* 0x0000004128ac7223 */ /* 0x000fcc000001083e */
        /* <DEDUP_REMOVED lines=10> */
[-CC-:B------:R-:W-:Y:S01]  /*14ee0*/  FFMA.FTZ R191, R49, R65.reuse, -R62.reuse ;  /* 0x0000004131bf7223 */ /* 0x180fe2000001083e */
[-C--:B------:R-:W-:Y:S01]  /*14ef0*/  FFMA.FTZ R170, R52, R65.reuse, -R62 ;  /* 0x0000004134aa7223 */ /* 0x080fe2000001083e */
[----:B---3--:R-:W-:Y:S01]  /*14f00*/  FADD.FTZ R3, R160, R8 ;  /* 0x00000008a0037221 */ /* 0x008fe20000010000 */
[-C--:B------:R-:W-:Y:S01]  /*14f10*/  FFMA.FTZ R171, R54, R65.reuse, -R36 ;  /* 0x0000004136ab7223 */ /* 0x080fe20000010824 */
[----:B------:R-:W-:Y:S01]  /*14f20*/  FFMA.FTZ R190, R53, R65, -R62 ;  /* 0x0000004135be7223 */ /* 0x000fe2000001083e */
[C---:B----4-:R-:W-:Y:S01]  /*14f30*/  FMUL.FTZ R105, R111.reuse, R103 ;  /* 0x000000676f697220 */ /* 0x050fe20000410000 */
        /* <DEDUP_REMOVED lines=10> */
[C---:B------:R-:W-:Y:S01]  /*14fe0*/  FMUL.FTZ R59, R111.reuse, R59 ;  /* 0x0000003b6f3b7220 */ /* 0x040fe20000410000 */
[C---:B------:R-:W-:Y:S01]  /*14ff0*/  FMUL.FTZ R58, R111.reuse, R58 ;  /* 0x0000003a6f3a7220 */ /* 0x040fe20000410000 */
[C---:B------:R-:W-:Y:S01]  /*15000*/  FMUL.FTZ R115, R111.reuse, R57 ;  /* 0x000000396f737220 */ /* 0x040fe20000410000 */
[C---:B------:R-:W-:Y:S01]  /*15010*/  FMUL.FTZ R114, R111.reuse, R56 ;  /* 0x000000386f727220 */ /* 0x040fe20000410000 */
[C---:B------:R-:W-:Y:S01]  /*15020*/  FMUL.FTZ R61, R111.reuse, R61 ;  /* 0x0000003d6f3d7220 */ /* 0x040fe20000410000 */
[C---:B------:R-:W-:Y:S01]  /*15030*/  FMUL.FTZ R60, R111.reuse, R60 ;  /* 0x0000003c6f3c7220 */ /* 0x040fe20000410000 */
[----:B------:R-:W0:Y:S01]  /*15040*/  MUFU.EX2 R131, R131 ;  /* 0x0000008300837308 */ /* 0x000e220000000800 */
[C---:B------:R-:W-:Y:S01]  /*15050*/  FMUL.FTZ R15, R111.reuse, R15 ;  /* 0x0000000f6f0f7220 */ /* 0x040fe20000410000 */
[C---:B------:R-:W-:Y:S01]  /*15060*/  FMUL.FTZ R14, R111.reuse, R14 ;  /* 0x0000000e6f0e7220 */ /* 0x040fe20000410000 */
[C---:B------:R-:W-:Y:S01]  /*15070*/  FMUL.FTZ R21, R111.reuse, R21 ;  /* 0x000000156f157220 */ /* 0x040fe20000410000 */
[C---:B------:R-:W-:Y:S01]  /*15080*/  FMUL.FTZ R20, R111.reuse, R20 ;  /* 0x000000146f147220 */ /* 0x040fe20000410000 */
[C---:B------:R-:W-:Y:S01]  /*15090*/  FMUL.FTZ R117, R111.reuse, R13 ;  /* 0x0000000d6f757220 */ /* 0x040fe20000410000 */
[----:B------:R-:W-:Y:S01]  /*150a0*/  FMUL.FTZ R116, R111, R12 ;  /* 0x0000000c6f747220 */ /* 0x000fe20000410000 */
[----:B------:R-:W-:Y:S01]  /*150b0*/  FMUL.FTZ R119, R112, R11 ;  /* 0x0000000b70777220 */ /* 0x000fe20000410000 */
[----:B------:R-:W0:Y:S01]  /*150c0*/  MUFU.EX2 R109, R109 ;  /* 0x0000006d006d7308 */ /* 0x000e220000000800 */
[----:B-1----:R-:W-:Y:S01]  /*150d0*/  FADD.FTZ R28, R130, R9 ;  /* 0x00000009821c7221 */ /* 0x002fe20000010000 */
[----:B------:R-:W-:Y:S01]  /*150e0*/  FADD.FTZ R3, R108, R3 ;  /* 0x000000036c037221 */ /* 0x000fe20000010000 */
[C---:B------:R-:W-:Y:S01]  /*150f0*/  FMUL.FTZ R118, R112.reuse, R10 ;  /* 0x0000000a70767220 */ /* 0x040fe20000410000 */
[C---:B------:R-:W-:Y:S01]  /*15100*/  FMUL.FTZ R7, R112.reuse, R7 ;  /* 0x0000000770077220 */ /* 0x040fe20000410000 */
[----:B------:R-:W-:Y:S01]  /*15110*/  FMUL.FTZ R6, R112, R6 ;  /* 0x0000000670067220 */ /* 0x000fe20000410000 */
[----:B------:R-:W2:Y:S02]  /*15120*/  LDL.64 R26, [R1+0x2b0] ;  /* 0x0002b000011a7983 */ /* 0x000ea40000100a00 */
[----:B------:R-:W1:Y:S02]  /*15130*/  MUFU.EX2 R165, R165 ;  /* 0x000000a500a57308 */ /* 0x000e640000000800 */
[----:B------:R-:W2:Y:S06]  /*15140*/  LDL.64 R30, [R1+0x2d0] ;  /* 0x0002d000011e7983 */ /* 0x000eac0000100a00 */
[----:B------:R-:W1:Y:S01]  /*15150*/  MUFU.EX2 R164, R164 ;  /* 0x000000a400a47308 */ /* 0x000e620000000800 */
[----:B---3--:R-:W-:Y:S01]  /*15160*/  FADD.FTZ R28, R163, R28 ;  /* 0x0000001ca31c7221 */ /* 0x008fe20000010000 */
[----:B----4-:R-:W-:Y:S01]  /*15170*/  FADD.FTZ R8, R162, R3 ;  /* 0x00000003a2087221 */ /* 0x010fe20000010000 */
[----:B------:R-:W3:Y:S05]  /*15180*/  LDL.64 R32, [R1+0x2e0] ;  /* 0x0002e00001207983 */ /* 0x000eea0000100a00 */
[----:B------:R-:W4:Y:S08]  /*15190*/  MUFU.EX2 R128, R128 ;  /* 0x0000008000807308 */ /* 0x000f300000000800 */
[----:B------:R-:W4:Y:S01]  /*151a0*/  MUFU.EX2 R110, R110 ;  /* 0x0000006e006e7308 */ /* 0x000f220000000800 */
[----:B0-----:R-:W-:Y:S01]  /*151b0*/  FADD.FTZ R28, R131, R28 ;  /* 0x0000001c831c7221 */ /* 0x001fe20000010000 */
[----:B------:R-:W-:Y:S01]  /*151c0*/  FADD.FTZ R3, R109, R8 ;  /* 0x000000086d037221 */ /* 0x000fe20000010000 */
[----:B------:R-:W3:Y:S04]  /*151d0*/  LDL.64 R52, [R1+0x390] ;  /* 0x0003900001347983 */ /* 0x000ee80000100a00 */
[----:B------:R-:W3:Y:S01]  /*151e0*/  LDL.64 R38, [R1+0x298] ;  /* 0x0002980001267983 */ /* 0x000ee20000100a00 */
[----:B------:R-:W0:Y:S01]  /*151f0*/  MUFU.EX2 R167, R167 ;  /* 0x000000a700a77308 */ /* 0x000e220000000800 */
[----:B-1----:R-:W-:Y:S01]  /*15200*/  FADD.FTZ R9, R165, R28 ;  /* 0x0000001ca5097221 */ /* 0x002fe20000010000 */
[----:B------:R-:W-:Y:S01]  /*15210*/  FADD.FTZ R3, R164, R3 ;  /* 0x00000003a4037221 */ /* 0x000fe20000010000 */
[----:B------:R-:W3:Y:S05]  /*15220*/  LDL.64 R62, [R1+0x3c0] ;  /* 0x0003c000013e7983 */ /* 0x000eea0000100a00 */
[----:B------:R-:W1:Y:S08]  /*15230*/  MUFU.EX2 R129, R129 ;  /* 0x0000008100817308 */ /* 0x000e700000000800 */
[----:B------:R-:W1:Y:S01]  /*15240*/  MUFU.EX2 R124, R124 ;  /* 0x0000007c007c7308 */ /* 0x000e620000000800 */
[----:B----4-:R-:W-:Y:S01]  /*15250*/  FADD.FTZ R8, R128, R9 ;  /* 0x0000000980087221 */ /* 0x010fe20000010000 */
[----:B------:R-:W-:Y:S01]  /*15260*/  FADD.FTZ R9, R110, R3 ;  /* 0x000000036e097221 */ /* 0x000fe20000010000 */
[----:B------:R-:W4:Y:S04]  /*15270*/  LDL.64 R42, [R1+0x3e0] ;  /* 0x0003e000012a7983 */ /* 0x000f280000100a00 */
[----:B------:R-:W4:Y:S01]  /*15280*/  LDL.64 R40, [R1+0x288] ;  /* 0x0002880001287983 */ /* 0x000f220000100a00 */
[----:B------:R-:W1:Y:S08]  /*15290*/  MUFU.EX2 R173, R173 ;  /* 0x000000ad00ad7308 */ /* 0x000e700000000800 */
[----:B------:R-:W1:Y:S01]  /*152a0*/  MUFU.EX2 R172, R172 ;  /* 0x000000ac00ac7308 */ /* 0x000e620000000800 */
[----:B0-----:R-:W-:Y:S01]  /*152b0*/  FADD.FTZ R8, R167, R8 ;  /* 0x00000008a7087221 */ /* 0x001fe20000010000 */
[----:B------:R-:W-:-:S06]  /*152c0*/  FADD.FTZ R9, R166, R9 ;  /* 0x00000009a6097221 */ /* 0x000fcc0000010000 */
[----:B------:R-:W-:Y:S08]  /*152d0*/  MUFU.EX2 R125, R125 ;  /* 0x0000007d007d7308 */ /* 0x000ff00000000800 */
[----:B------:R-:W0:Y:S01]  /*152e0*/  MUFU.EX2 R127, R127 ;  /* 0x0000007f007f7308 */ /* 0x000e220000000800 */
[----:B-1----:R-:W-:Y:S01]  /*152f0*/  FADD.FTZ R8, R129, R8 ;  /* 0x0000000881087221 */ /* 0x002fe20000010000 */
[----:B------:R-:W-:-:S06]  /*15300*/  FADD.FTZ R9, R124, R9 ;  /* 0x000000097c097221 */ /* 0x000fcc0000010000 */
[----:B------:R-:W-:Y:S01]  /*15310*/  MUFU.EX2 R174, R174 ;  /* 0x000000ae00ae7308 */ /* 0x000fe20000000800 */
[----:B------:R-:W-:-:S07]  /*15320*/  FFMA.FTZ R3, R51, R65, -R36 ;  /* 0x0000004133037223 */ /* 0x000fce0000010824 */
[----:B------:R-:W1:Y:S01]  /*15330*/  MUFU.EX2 R126, R126 ;  /* 0x0000007e007e7308 */ /* 0x000e620000000800 */
[----:B------:R-:W-:Y:S01]  /*15340*/  FADD.FTZ R34, R173, R8 ;  /* 0x00000008ad227221 */ /* 0x000fe20000010000 */
[----:B------:R-:W-:Y:S01]  /*15350*/  FADD.FTZ R8, R172, R9 ;  /* 0x00000009ac087221 */ /* 0x000fe20000010000 */
[----:B------:R-:W4:Y:S04]  /*15360*/  LDL.64 R48, [R1+0x248] ;  /* 0x0002480001307983 */ /* 0x000f280000100a00 */
[----:B------:R-:W4:Y:S01]  /*15370*/  LDL.64 R46, [R1+0x258] ;  /* 0x00025800012e7983 */ /* 0x000f220000100a00 */
[----:B------:R-:W-:Y:S03]  /*15380*/  MUFU.EX2 R113, R113 ;  /* 0x0000007100717308 */ /* 0x000fe60000000800 */
[----:B------:R-:W4:Y:S05]  /*15390*/  LDL.64 R44, [R1+0x268] ;  /* 0x00026800012c7983 */ /* 0x000f2a0000100a00 */
[----:B------:R-:W1:Y:S01]  /*153a0*/  MUFU.EX2 R175, R175 ;  /* 0x000000af00af7308 */ /* 0x000e620000000800 */
[----:B0-----:R-:W-:Y:S01]  /*153b0*/  FADD.FTZ R35, R127, R34 ;  /* 0x000000227f237221 */ /* 0x001fe20000010000 */
[----:B------:R-:W-:-:S06]  /*153c0*/  FADD.FTZ R9, R125, R8 ;  /* 0x000000087d097221 */ /* 0x000fcc0000010000 */
[----:B------:R-:W-:Y:S01]  /*153d0*/  MUFU.EX2 R168, R168 ;  /* 0x000000a800a87308 */ /* 0x000fe20000000800 */
[----:B------:R-:W-:-:S07]  /*153e0*/  FFMA.FTZ R8, R55, R65, -R36 ;  /* 0x0000004137087223 */ /* 0x000fce0000010824 */
[----:B------:R-:W0:Y:S01]  /*153f0*/  MUFU.EX2 R169, R169 ;  /* 0x000000a900a97308 */ /* 0x000e220000000800 */
[----:B-1----:R-:W-:Y:S01]  /*15400*/  FADD.FTZ R36, R126, R35 ;  /* 0x000000237e247221 */ /* 0x002fe20000010000 */
[----:B------:R-:W-:-:S06]  /*15410*/  FADD.FTZ R34, R174, R9 ;  /* 0x00000009ae227221 */ /* 0x000fcc0000010000 */
[----:B------:R-:W1:Y:S08]  /*15420*/  MUFU.EX2 R191, R191 ;  /* 0x000000bf00bf7308 */ /* 0x000e700000000800 */
[----:B------:R-:W-:Y:S08]  /*15430*/  MUFU.EX2 R170, R170 ;  /* 0x000000aa00aa7308 */ /* 0x000ff00000000800 */
[----:B------:R-:W-:Y:S08]  /*15440*/  MUFU.EX2 R171, R171 ;  /* 0x000000ab00ab7308 */ /* 0x000ff00000000800 */
[----:B------:R-:W-:Y:S01]  /*15450*/  MUFU.EX2 R190, R190 ;  /* 0x000000be00be7308 */ /* 0x000fe20000000800 */
[C---:B------:R-:W-:Y:S01]  /*15460*/  FMUL.FTZ R103, R111.reuse, R99 ;  /* 0x000000636f677220 */ /* 0x040fe20000410000 */
[----:B------:R-:W-:Y:S01]  /*15470*/  FMUL.FTZ R102, R111, R98 ;  /* 0x000000626f667220 */ /* 0x000fe20000410000 */
[----:B------:R-:W4:Y:S04]  /*15480*/  LDL.64 R28, [R1+0x2c0] ;  /* 0x0002c000011c7983 */ /* 0x000f280000100a00 */
[----:B------:R-:W4:Y:S01]  /*15490*/  LDL.64 R50, [R1+0x3f0] ;  /* 0x0003f00001327983 */ /* 0x000f220000100a00 */
[----:B------:R-:W1:Y:S01]  /*154a0*/  MUFU.EX2 R3, R3 ;  /* 0x0000000300037308 */ /* 0x000e620000000800 */
[----:B------:R-:W-:Y:S01]  /*154b0*/  FADD.FTZ R36, R175, R36 ;  /* 0x00000024af247221 */ /* 0x000fe20000010000 */
[----:B------:R-:W-:Y:S01]  /*154c0*/  FADD.FTZ R9, R113, R34 ;  /* 0x0000002271097221 */ /* 0x000fe20000010000 */
[----:B------:R-:W4:Y:S04]  /*154d0*/  LDL.64 R64, [R1+0x3b0] ;  /* 0x0003b00001407983 */ /* 0x000f280000100a00 */
[----:B------:R-:W4:Y:S01]  /*154e0*/  LDL.64 R54, [R1+0x3d0] ;  /* 0x0003d00001367983 */ /* 0x000f220000100a00 */
[----:B------:R-:W1:Y:S01]  /*154f0*/  MUFU.EX2 R8, R8 ;  /* 0x0000000800087308 */ /* 0x000e620000000800 */
[----:B0-----:R-:W-:Y:S01]  /*15500*/  FADD.FTZ R36, R169, R36 ;  /* 0x00000024a9247221 */ /* 0x001fe20000010000 */
[----:B------:R-:W-:Y:S01]  /*15510*/  FADD.FTZ R34, R168, R9 ;  /* 0x00000009a8227221 */ /* 0x000fe20000010000 */
[----:B------:R-:W4:Y:S03]  /*15520*/  LDL.64 R90, [R1+0x2b8] ;  /* 0x0002b800015a7983 */ /* 0x000f260000100a00 */
[----:B-1----:R-:W-:Y:S01]  /*15530*/  FADD.FTZ R9, R191, R34 ;  /* 0x00000022bf097221 */ /* 0x002fe20000010000 */
[----:B------:R-:W4:Y:S01]  /*15540*/  LDL.64 R98, [R1+0x2f8] ;  /* 0x0002f80001627983 */ /* 0x000f220000100a00 */
[----:B------:R-:W-:-:S02]  /*15550*/  FADD.FTZ R36, R3, R36 ;  /* 0x0000002403247221 */ /* 0x000fc40000010000 */
[----:B------:R-:W-:Y:S01]  /*15560*/  FADD.FTZ R9, R170, R9 ;  /* 0x00000009aa097221 */ /* 0x000fe20000010000 */
[----:B------:R-:W4:Y:S01]  /*15570*/  LDL.64 R100, [R1+0x308] ;  /* 0x0003080001647983 */ /* 0x000f220000100a00 */
[----:B------:R-:W-:Y:S02]  /*15580*/  FADD.FTZ R35, R171, R36 ;  /* 0x00000024ab237221 */ /* 0x000fe40000010000 */
[----:B------:R-:W-:Y:S01]  /*15590*/  FADD.FTZ R34, R190, R9 ;  /* 0x00000009be227221 */ /* 0x000fe20000010000 */
[----:B------:R-:W4:Y:S01]  /*155a0*/  LDL.64 R36, [R1+0x2a8] ;  /* 0x0002a80001247983 */ /* 0x000f220000100a00 */
[----:B------:R-:W-:-:S03]  /*155b0*/  FADD.FTZ R35, R8, R35 ;  /* 0x0000002308237221 */ /* 0x000fc60000010000 */
[----:B------:R-:W4:Y:S04]  /*155c0*/  LDL.64 R56, [R1+0x348] ;  /* 0x0003480001387983 */ /* 0x000f280000100a00 */
[----:B------:R0:W-:Y:S01]  /*155d0*/  STL.64 [R1+0x1f0], R34 ;  /* 0x0001f02201007387 */ /* 0x0001e20000100a00 */
[----:B------:R-:W-:Y:S06]  /*155e0*/  BAR.SYNC.DEFER_BLOCKING 0xf, 0x100 ;  /* 0x03c4000000007b1d */ /* 0x000fec0000010000 */
[----:B0-----:R-:W4:Y:S04]  /*155f0*/  LDL.64 R34, [R1+0x278] ;  /* 0x0002780001227983 */ /* 0x001f280000100a00 */
[----:B------:R-:W4:Y:S04]  /*15600*/  LDL.64 R12, [R1+0x388] ;  /* 0x00038800010c7983 */ /* 0x000f280000100a00 */
[----:B------:R-:W4:Y:S01]  /*15610*/  LDL.64 R10, [R1+0x3c8] ;  /* 0x0003c800010a7983 */ /* 0x000f220000100a00 */
[C---:B--2---:R-:W-:Y:S01]  /*15620*/  FMUL.FTZ R123, R112.reuse, R25 ;  /* 0x00000019707b7220 */ /* 0x044fe20000410000 */
[----:B------:R-:W-:-:S02]  /*15630*/  FMUL.FTZ R122, R112, R24 ;  /* 0x00000018707a7220 */ /* 0x000fc40000410000 */
[----:B------:R-:W2:Y:S04]  /*15640*/  LDL.64 R24, [R1+0x3d8] ;  /* 0x0003d80001187983 */ /* 0x000ea80000100a00 */
[----:B------:R-:W2:Y:S04]  /*15650*/  LD.E.64 R88, desc[UR36][R4.64+0x8] ;  /* 0x0000082404587980 */ /* 0x000ea8000c101b00 */
[----:B------:R-:W2:Y:S04]  /*15660*/  LD.E.64 R4, desc[UR36][R4.64] ;  /* 0x0000002404047980 */ /* 0x000ea8000c101b00 */
[----:B------:R-:W-:Y:S04]  /*15670*/  STL.64 [R1+0x400], R94 ;  /* 0x0004005e01007387 */ /* 0x000fe80000100a00 */
[----:B------:R0:W-:Y:S04]  /*15680*/  STL.64 [R1+0x408], R92 ;  /* 0x0004085c01007387 */ /* 0x0001e80000100a00 */
[----:B------:R-:W-:Y:S04]  /*15690*/  STL.64 [R1+0x210], R104 ;  /* 0x0002106801007387 */ /* 0x000fe80000100a00 */
[----:B------:R1:W-:Y:S04]  /*156a0*/  STL.64 [R1+0x220], R102 ;  /* 0x0002206601007387 */ /* 0x0003e80000100a00 */
[----:B------:R1:W-:Y:S04]  /*156b0*/  STL.64 [R1+0x230], R106 ;  /* 0x0002306a01007387 */ /* 0x0003e80000100a00 */
[----:B------:R1:W-:Y:S04]  /*156c0*/  STL.64 [R1+0x240], R58 ;  /* 0x0002403a01007387 */ /* 0x0003e80000100a00 */
[----:B------:R-:W-:Y:S04]  /*156d0*/  STL.64 [R1+0x250], R114 ;  /* 0x0002507201007387 */ /* 0x000fe80000100a00 */
[----:B------:R1:W-:Y:S04]  /*156e0*/  STL.64 [R1+0x260], R60 ;  /* 0x0002603c01007387 */ /* 0x0003e80000100a00 */
[----:B------:R1:W-:Y:S04]  /*156f0*/  STL.64 [R1+0x270], R14 ;  /* 0x0002700e01007387 */ /* 0x0003e80000100a00 */
[----:B------:R1:W-:Y:S04]  /*15700*/  STL.64 [R1+0x280], R20 ;  /* 0x0002801401007387 */ /* 0x0003e80000100a00 */
[----:B------:R1:W-:Y:S04]  /*15710*/  STL.64 [R1+0x290], R116 ;  /* 0x0002907401007387 */ /* 0x0003e80000100a00 */
[----:B------:R1:W-:Y:S04]  /*15720*/  STL.64 [R1+0x228], R118 ;  /* 0x0002287601007387 */ /* 0x0003e80000100a00 */
[----:B------:R3:W-:Y:S04]  /*15730*/  STL.64 [R1+0x238], R122 ;  /* 0x0002387a01007387 */ /* 0x0007e80000100a00 */
[----:B0-----:R-:W2:Y:S04]  /*15740*/  LDL.64 R92, [R1+0x2c8] ;  /* 0x0002c800015c7983 */ /* 0x001ea80000100a00 */
[----:B------:R-:W2:Y:S04]  /*15750*/  LDL.64 R94, [R1+0x2d8] ;  /* 0x0002d800015e7983 */ /* 0x000ea80000100a00 */
[----:B-1----:R-:W2:Y:S04]  /*15760*/  LDL.64 R102, [R1+0x318] ;  /* 0x0003180001667983 */ /* 0x002ea80000100a00 */
        /* <DEDUP_REMOVED lines=9> */
[----:B---3--:R-:W3:Y:S04]  /*15800*/  LDL.64 R122, [R1+0x3f8] ;  /* 0x0003f800017a7983 */ /* 0x008ee80000100a00 */
[----:B------:R0:W-:Y:S04]  /*15810*/  STL.64 [R1+0x218], R6 ;  /* 0x0002180601007387 */ /* 0x0001e80000100a00 */
        /* <DEDUP_REMOVED lines=11> */
[----:B------:R-:W3:Y:S01]  /*158d0*/  LDL R143, [R1+0x23c] ;  /* 0x00023c00018f7983 */ /* 0x000ee20000100800 */
        /* <DEDUP_REMOVED lines=48> */
[----:B------:R-:W-:Y:S04]  /*15be0*/  STL.64 [R1+0x2a0], R120 ;  /* 0x0002a07801007387 */ /* 0x000fe80000100a00 */
[----:B------:R-:W-:Y:S04]  /*15bf0*/  STL.64 [R1+0x2b0], R26 ;  /* 0x0002b01a01007387 */ /* 0x000fe80000100a00 */
[----:B------:R-:W-:Y:S04]  /*15c00*/  STL.64 [R1+0x2d0], R30 ;  /* 0x0002d01e01007387 */ /* 0x000fe80000100a00 */
[----:B------:R-:W-:Y:S04]  /*15c10*/  STL.64 [R1+0x2e0], R32 ;  /* 0x0002e02001007387 */ /* 0x000fe80000100a00 */
        /* <DEDUP_REMOVED lines=28> */
[C---:B--2---:R-:W-:Y:S01]  /*15de0*/  FMUL.FTZ R25, R112.reuse, R25 ;  /* 0x0000001970197220 */ /* 0x044fe20000410000 */
[----:B------:R-:W-:Y:S01]  /*15df0*/  FMUL.FTZ R24, R112, R24 ;  /* 0x0000001870187220 */ /* 0x000fe20000410000 */
[----:B------:R-:W-:Y:S01]  /*15e00*/  STL.64 [R1+0x320], R78 ;  /* 0x0003204e01007387 */ /* 0x000fe20000100a00 */
[----:B------:R-:W-:-:S03]  /*15e10*/  MOV R9, R88 ;  /* 0x0000005800097202 */ /* 0x000fc60000000f00 */
        /* <DEDUP_REMOVED lines=39> */
[C---:B---3--:R-:W-:Y:S01]  /*16090*/  FMUL.FTZ R123, R112.reuse, R123 ;  /* 0x0000007b707b7220 */ /* 0x048fe20000410000 */
        /* <DEDUP_REMOVED lines=39> */
[----:B0-----:R-:W4:Y:S04]  /*16310*/  LDL.64 R6, [R1+0x88] ;  /* 0x0000880001067983 */ /* 0x001f280000100a00 */
        /* <DEDUP_REMOVED lines=116> */
[----:B------:R-:W-:Y:S01]  /*16a60*/  IMAD R6, R144, 0x1000, R6 ;  /* 0x0000100090067824 */ /* 0x000fe200078e0206 */
[----:B------:R-:W-:-:S02]  /*16a70*/  F2FP.BF16.F32.PACK_AB R160, R108, R160 ;  /* 0x000000a06ca0723e */ /* 0x000fc400000010ff */
[----:B------:R-:W-:Y:S01]  /*16a80*/  STL [R1+0x240], R10 ;  /* 0x0002400a01007387 */ /* 0x000fe20000100800 */
[----:B------:R-:W-:Y:S02]  /*16a90*/  F2FP.BF16.F32.PACK_AB R161, R130, R161 ;  /* 0x000000a182a1723e */ /* 0x000fe400000010ff */
[----:B------:R-:W-:Y:S01]  /*16aa0*/  F2FP.BF16.F32.PACK_AB R162, R109, R162 ;  /* 0x000000a26da2723e */ /* 0x000fe200000010ff */
[----:B------:R-:W-:Y:S01]  /*16ab0*/  STL [R1+0x244], R11 ;  /* 0x0002440b01007387 */ /* 0x000fe20000100800 */
[----:B------:R-:W-:Y:S02]  /*16ac0*/  F2FP.BF16.F32.PACK_AB R163, R131, R163 ;  /* 0x000000a383a3723e */ /* 0x000fe400000010ff */
[----:B------:R-:W-:Y:S01]  /*16ad0*/  F2FP.BF16.F32.PACK_AB R164, R110, R164 ;  /* 0x000000a46ea4723e */ /* 0x000fe200000010ff */
[----:B------:R-:W-:Y:S01]  /*16ae0*/  STL [R1+0x248], R12 ;  /* 0x0002480c01007387 */ /* 0x000fe20000100800 */
[----:B------:R-:W-:Y:S02]  /*16af0*/  F2FP.BF16.F32.PACK_AB R165, R128, R165 ;  /* 0x000000a580a5723e */ /* 0x000fe400000010ff */
[----:B------:R-:W-:Y:S01]  /*16b00*/  F2FP.BF16.F32.PACK_AB R166, R124, R166 ;  /* 0x000000a67ca6723e */ /* 0x000fe200000010ff */
[----:B------:R-:W-:Y:S01]  /*16b10*/  STL [R1+0x24c], R13 ;  /* 0x00024c0d01007387 */ /* 0x000fe20000100800 */
[----:B------:R-:W-:-:S02]  /*16b20*/  F2FP.BF16.F32.PACK_AB R167, R129, R167 ;  /* 0x000000a781a7723e */ /* 0x000fc400000010ff */
[----:B------:R-:W-:Y:S01]  /*16b30*/  F2FP.BF16.F32.PACK_AB R172, R125, R172 ;  /* 0x000000ac7dac723e */ /* 0x000fe200000010ff */
[----:B------:R-:W-:Y:S01]  /*16b40*/  STL [R1+0x250], R14 ;  /* 0x0002500e01007387 */ /* 0x000fe20000100800 */
[----:B------:R-:W-:Y:S02]  /*16b50*/  F2FP.BF16.F32.PACK_AB R173, R127, R173 ;  /* 0x000000ad7fad723e */ /* 0x000fe400000010ff */
[----:B------:R-:W-:Y:S01]  /*16b60*/  F2FP.BF16.F32.PACK_AB R174, R113, R174 ;  /* 0x000000ae71ae723e */ /* 0x000fe200000010ff */
[----:B------:R-:W-:Y:S01]  /*16b70*/  STL [R1+0x254], R15 ;  /* 0x0002540f01007387 */ /* 0x000fe20000100800 */
[----:B------:R-:W-:-:S03]  /*16b80*/  F2FP.BF16.F32.PACK_AB R175, R175, R126 ;  /* 0x0000007eafaf723e */ /* 0x000fc600000010ff */
[----:B------:R-:W-:Y:S04]  /*16b90*/  STL [R1+0x258], R20 ;  /* 0x0002581401007387 */ /* 0x000fe80000100800 */
[----:B------:R-:W-:Y:S04]  /*16ba0*/  STL [R1+0x25c], R21 ;  /* 0x00025c1501007387 */ /* 0x000fe80000100800 */
[----:B--2---:R-:W-:Y:S04]  /*16bb0*/  STL [R1+0x260], R24 ;  /* 0x0002601801007387 */ /* 0x004fe80000100800 */
[----:B------:R-:W-:Y:S04]  /*16bc0*/  STL [R1+0x264], R25 ;  /* 0x0002641901007387 */ /* 0x000fe80000100800 */
[----:B------:R-:W-:Y:S04]  /*16bd0*/  STL [R1+0x268], R26 ;  /* 0x0002681a01007387 */ /* 0x000fe80000100800 */
[----:B------:R0:W-:Y:S04]  /*16be0*/  STL [R1+0x26c], R27 ;  /* 0x00026c1b01007387 */ /* 0x0001e80000100800 */
[----:B------:R-:W-:Y:S04]  /*16bf0*/  STL [R1+0x270], R28 ;  /* 0x0002701c01007387 */ /* 0x000fe80000100800 */
        /* <DEDUP_REMOVED lines=79> */
[----:B------:R2:W-:Y:S04]  /*170f0*/  STL [R1+0x3b0], R111 ;  /* 0x0003b06f01007387 */ /* 0x0005e80000100800 */
[----:B------:R-:W-:Y:S04]  /*17100*/  STL [R1+0x3b4], R112 ;  /* 0x0003b47001007387 */ /* 0x000fe80000100800 */
[----:B------:R-:W-:Y:S04]  /*17110*/  STL [R1+0x3b8], R114 ;  /* 0x0003b87201007387 */ /* 0x000fe80000100800 */
[----:B------:R2:W-:Y:S04]  /*17120*/  STL [R1+0x3bc], R115 ;  /* 0x0003bc7301007387 */ /* 0x0005e80000100800 */
[----:B------:R-:W-:Y:S04]  /*17130*/  STL [R1+0x3c0], R116 ;  /* 0x0003c07401007387 */ /* 0x000fe80000100800 */
[----:B------:R-:W-:Y:S04]  /*17140*/  STL [R1+0x3c4], R117 ;  /* 0x0003c47501007387 */ /* 0x000fe80000100800 */
[----:B---3--:R-:W-:Y:S04]  /*17150*/  STL [R1+0x3c8], R118 ;  /* 0x0003c87601007387 */ /* 0x008fe80000100800 */
[----:B------:R3:W-:Y:S04]  /*17160*/  STL [R1+0x3cc], R119 ;  /* 0x0003cc7701007387 */ /* 0x0007e80000100800 */
[----:B------:R-:W-:Y:S04]  /*17170*/  STL [R1+0x3d0], R120 ;  /* 0x0003d07801007387 */ /* 0x000fe80000100800 */
[----:B------:R-:W-:Y:S04]  /*17180*/  STL [R1+0x3d4], R121 ;  /* 0x0003d47901007387 */ /* 0x000fe80000100800 */
[----:B----4-:R-:W-:Y:S04]  /*17190*/  STL [R1+0x3d8], R122 ;  /* 0x0003d87a01007387 */ /* 0x010fe80000100800 */
        /* <DEDUP_REMOVED lines=13> */
[----:B0-----:R-:W4:Y:S04]  /*17270*/  LDL.128 R24, [R1+0x210] ;  /* 0x0002100001187983 */ /* 0x001f280000100c00 */
[----:B-1----:R-:W4:Y:S04]  /*17280*/  LDL.128 R28, [R1+0x220] ;  /* 0x00022000011c7983 */ /* 0x002f280000100c00 */
[----:B--2---:R-:W2:Y:S04]  /*17290*/  LDL.128 R32, [R1+0x230] ;  /* 0x0002300001207983 */ /* 0x004ea80000100c00 */
        /* <DEDUP_REMOVED lines=28> */
[----:B------:R-:W2:Y:S01]  /*17460*/  LDL.128 R148, [R1+0x400] ;  /* 0x0004000001947983 */ /* 0x000ea20000100c00 */
[----:B------:R-:W-:Y:S01]  /*17470*/  IMAD R5, R5, 0x2, R9 ;  /* 0x0000000205057824 */ /* 0x000fe200078e0209 */
[----:B------:R-:W-:-:S02]  /*17480*/  R2UR UR6, R6 ;  /* 0x00000000060672ca */ /* 0x000fc400000e0000 */
[----:B------:R0:W-:Y:S01]  /*17490*/  STSM.16.M88.4 [R9], R160 ;  /* 0x000000a009007844 */ /* 0x0001e20000000200 */
[----:B------:R-:W-:Y:S02]  /*174a0*/  R2UR UR7, R7 ;  /* 0x00000000070772ca */ /* 0x000fe400000e0000 */
[----:B------:R-:W-:Y:S02]  /*174b0*/  F2FP.BF16.F32.PACK_AB R168, R191, R168 ;  /* 0x000000a8bfa8723e */ /* 0x000fe400000010ff */
[----:B------:R-:W-:Y:S02]  /*174c0*/  F2FP.BF16.F32.PACK_AB R169, R3, R169 ;  /* 0x000000a903a9723e */ /* 0x000fe400000010ff */
[----:B------:R-:W-:Y:S02]  /*174d0*/  F2FP.BF16.F32.PACK_AB R170, R190, R170 ;  /* 0x000000aabeaa723e */ /* 0x000fe400000010ff */
[----:B------:R-:W-:Y:S01]  /*174e0*/  F2FP.BF16.F32.PACK_AB R171, R8, R171 ;  /* 0x000000ab08ab723e */ /* 0x000fe200000010ff */
[----:B0-----:R-:W-:-:S02]  /*174f0*/  IMAD R9, R4, 0x2, R9 ;  /* 0x0000000204097824 */ /* 0x001fc400078e0209 */
[----:B------:R-:W-:-:S03]  /*17500*/  IMAD R4, R4, 0x2, R5 ;  /* 0x0000000204047824 */ /* 0x000fc600078e0205 */
[----:B------:R-:W-:Y:S04]  /*17510*/  STSM.16.M88.4 [R9], R164 ;  /* 0x000000a409007844 */ /* 0x000fe80000000200 */
[----:B------:R0:W-:Y:S04]  /*17520*/  STSM.16.M88.4 [R5], R172 ;  /* 0x000000ac05007844 */ /* 0x0001e80000000200 */
[----:B------:R1:W-:Y:S01]  /*17530*/  STSM.16.M88.4 [R4], R168 ;  /* 0x000000a804007844 */ /* 0x0003e20000000200 */
[----:B0-----:R-:W-:Y:S02]  /*17540*/  IMAD.MOV.U32 R5, RZ, RZ, R7 ;  /* 0x000000ffff057224 */ /* 0x001fe400078e0007 */
[----:B-1----:R-:W-:Y:S01]  /*17550*/  VIADD R4, R6, 0x80 ;  /* 0x0000008006047836 */ /* 0x002fe20000000000 */
        /* <DEDUP_REMOVED lines=152> */
[----:B-1----:R-:W4:Y:S04]  /*17ee0*/  LDL R76, [R1+0x218] ;  /* 0x00021800014c7983 */ /* 0x002f280000100800 */
[----:B------:R-:W4:Y:S04]  /*17ef0*/  LDL R78, [R1+0x21c] ;  /* 0x00021c00014e7983 */ /* 0x000f280000100800 */
[----:B------:R-:W4:Y:S04]  /*17f00*/  LDL R6, [R1+0x220] ;  /* 0x0002200001067983 */ /* 0x000f280000100800 */
[----:B--2---:R-:W2:Y:S04]  /*17f10*/  LDL R80, [R1+0x224] ;  /* 0x0002240001507983 */ /* 0x004ea80000100800 */
[----:B------:R-:W2:Y:S04]  /*17f20*/  LDL R82, [R1+0x228] ;  /* 0x0002280001527983 */ /* 0x000ea80000100800 */
[----:B---3--:R-:W3:Y:S04]  /*17f30*/  LDL R84, [R1+0x22c] ;  /* 0x00022c0001547983 */ /* 0x008ee80000100800 */
        /* <DEDUP_REMOVED lines=126> */
[----:B------:R1:W-:Y:S04]  /*18720*/  STL [R1+0x210], R4 ;  /* 0x0002100401007387 */ /* 0x0003e80000100800 */
[----:B------:R-:W-:Y:S04]  /*18730*/  STL [R1+0x214], R74 ;  /* 0x0002144a01007387 */ /* 0x000fe80000100800 */
[----:B------:R-:W-:Y:S04]  /*18740*/  STL [R1+0x218], R76 ;  /* 0x0002184c01007387 */ /* 0x000fe80000100800 */
[----:B------:R-:W-:Y:S04]  /*18750*/  STL [R1+0x21c], R78 ;  /* 0x00021c4e01007387 */ /* 0x000fe80000100800 */
[----:B------:R-:W-:Y:S04]  /*18760*/  STL [R1+0x220], R6 ;  /* 0x0002200601007387 */ /* 0x000fe80000100800 */
[----:B--2---:R-:W-:Y:S04]  /*18770*/  STL [R1+0x224], R80 ;  /* 0x0002245001007387 */ /* 0x004fe80000100800 */
[----:B------:R-:W-:Y:S04]  /*18780*/  STL [R1+0x228], R82 ;  /* 0x0002285201007387 */ /* 0x000fe80000100800 */
[----:B---3--:R-:W-:Y:S04]  /*18790*/  STL [R1+0x22c], R84 ;  /* 0x00022c5401007387 */ /* 0x008fe80000100800 */
        /* <DEDUP_REMOVED lines=121> */
[----:B-1----:R-:W4:Y:S04]  /*18f30*/  LDL R4, [R1+0x28] ;  /* 0x0000280001047983 */ /* 0x002f280000100800 */
[----:B--2---:R3:W5:Y:S01]  /*18f40*/  LDL R3, [R1+0x1c0] ;  /* 0x0001c00001037983 */ /* 0x0047620000100800 */
[----:B------:R-:W-:Y:S01]  /*18f50*/  BSSY B0, `(.L_x_6363) ;  /* 0x0000006000007945 */ /* 0x000fe20003800000 */
[----:B------:R-:W-:Y:S06]  /*18f60*/  BAR.ARV 0xe, 0x100 ;  /* 0x0384000000007b1d */ /* 0x000fec0000002000 */
[----:B----4-:R-:W-:-:S04]  /*18f70*/  LOP3.LUT R4, R4, 0x1, RZ, 0xfc, !PT ;  /* 0x0000000104047812 */ /* 0x010fc800078efcff */
[----:B------:R-:W-:-:S13]  /*18f80*/  ISETP.NE.AND P0, PT, R4, 0x3, PT ;  /* 0x000000030400780c */ /* 0x000fda0003f05270 */
[----:B---3--:R-:W-:Y:S05]  /*18f90*/  @!P0 BRA `(.L_x_6364) ;  /* 0x0000000000048947 */ /* 0x008fea0003800000 */
[----:B------:R-:W-:Y:S01]  /*18fa0*/  BPT.TRAP 0x1 ;  /* 0x000000040000795c */ /* 0x000fe20000300000 */
.L_x_6364:
[----:B------:R-:W-:Y:S05]  /*18fb0*/  BSYNC B0 ;  /* 0x0000000000007941 */ /* 0x000fea0003800000 */
.L_x_6363:
        /* <DEDUP_REMOVED lines=9> */
.L_x_6342:
[----:B------:R-:W-:-:S13]  /*19050*/  ISETP.GE.AND P0, PT, R0, UR42, PT ;  /* 0x0000002a00007c0c */ /* 0x000fda000bf06270 */
[----:B------:R-:W-:Y:S05]  /*19060*/  @!P0 BRA `(.L_x_6366) ;  /* 0x0000007800d88947 */ /* 0x000fea0003800000 */
.L_x_6399:
[----:B------:R-:W2:Y:S04]  /*19070*/  LDL R56, [R1+0x1c0] ;  /* 0x0001c00001387983 */ /* 0x000ea80000100800 */
[----:B------:R-:W3:Y:S04]  /*19080*/  LDL R4, [R1+0x1c8] ;  /* 0x0001c80001047983 */ /* 0x000ee80000100800 */
[----:B01----:R-:W4:Y:S01]  /*19090*/  LDL R3, [R1] ;  /* 0x0000000001037983 */ /* 0x003f220000100800 */
        /* <DEDUP_REMOVED lines=17> */
.L_x_6368:
[----:B------:R-:W-:Y:S05]  /*191b0*/  BSYNC B0 ;  /* 0x0000000000007941 */ /* 0x000fea0003800000 */
.L_x_6367:
        /* <DEDUP_REMOVED lines=9> */
.L_x_6370:
[----:B------:R-:W-:Y:S05]  /*19250*/  BSYNC B0 ;  /* 0x0000000000007941 */ /* 0x000fea0003800000 */
.L_x_6369:
[----:B------:R-:W-:Y:S04]  /*19260*/  BSSY B0, `(.L_x_6371) ;  /* 0x0000006000007945 */ /* 0x000fe80003800000 */
[----:B-1----:R-:W-:Y:S05]  /*19270*/  @P0 BRA `(.L_x_6372) ;  /* 0x0000000000100947 */ /* 0x002fea0003800000 */
[----:B-----5:R-:W-:Y:S01]  /*19280*/  IMAD R8, R8, 0x8, R3 ;  /* 0x0000000808087824 */ /* 0x020fe200078e0203 */
[----:B------:R-:W-:-:S04]  /*19290*/  SHF.L.U32 R9, R9, 0x1f, RZ ;  /* 0x0000001f09097819 */ /* 0x000fc800000006ff */
[----:B------:R-:W1:Y:S02]  /*192a0*/  SYNCS.PHASECHK.TRANS64.TRYWAIT P0, [R8+URZ], R9 ;  /* 0x00000009080075a7 */ /* 0x000e64000800017f */
[----:B-1----:R-:W-:Y:S05]  /*192b0*/  @!P0 BRA `(.L_x_6373) ;  /* 0x0000015000e48947 */ /* 0x002fea0003800000 */
.L_x_6372:
[----:B------:R-:W-:Y:S05]  /*192c0*/  BSYNC B0 ;  /* 0x0000000000007941 */ /* 0x000fea0003800000 */
.L_x_6371:
        /* <DEDUP_REMOVED lines=57> */
.L_x_6375:
[----:B------:R-:W-:Y:S05]  /*19660*/  BSYNC B0 ;  /* 0x0000000000007941 */ /* 0x000fea0003800000 */
.L_x_6374:
        /* <DEDUP_REMOVED lines=8> */
.L_x_6377:
[----:B------:R-:W-:Y:S05]  /*196f0*/  BSYNC B0 ;  /* 0x0000000000007941 */ /* 0x000fea0003800000 */
.L_x_6376:
[----:B------:R-:W-:Y:S04]  /*19700*/  BSSY B0, `(.L_x_6378) ;  /* 0x0000004000007945 */ /* 0x000fe80003800000 */
[----:B-1----:R-:W-:Y:S05]  /*19710*/  @P0 BRA `(.L_x_6379) ;  /* 0x0000000000080947 */ /* 0x002fea0003800000 */
[----:B------:R-:W1:Y:S02]  /*19720*/  SYNCS.PHASECHK.TRANS64.TRYWAIT P0, [R4+URZ], R5 ;  /* 0x00000005040075a7 */ /* 0x000e64000800017f */
[----:B-1----:R-:W-:Y:S05]  /*19730*/  @!P0 BRA `(.L_x_6380) ;  /* 0x0000014c00d88947 */ /* 0x002fea0003800000 */
.L_x_6379:
[----:B------:R-:W-:Y:S05]  /*19740*/  BSYNC B0 ;  /* 0x0000000000007941 */ /* 0x000fea0003800000 */
.L_x_6378:
        /* <DEDUP_REMOVED lines=433> */
.L_x_6382:
[----:B------:R-:W-:Y:S05]  /*1b260*/  BSYNC B0 ;  /* 0x0000000000007941 */ /* 0x000fea0003800000 */
.L_x_6381:
        /* <DEDUP_REMOVED lines=8> */
[----:B------:R-:W3:Y:S04]  /*1b2f0*/  LDL R61, [R1+0xf8] ;  /* 0x0000f800013d7983 */ /* 0x000ee80000100800 */
[----:B0-----:R-:W3:Y:S04]  /*1b300*/  LDL.128 R8, [R1+0xe0] ;  /* 0x0000e00001087983 */ /* 0x001ee80000100c00 */
[----:B------:R-:W3:Y:S01]  /*1b310*/  LDL.128 R4, [R1+0xd0] ;  /* 0x0000d00001047983 */ /* 0x000ee20000100c00 */
[----:B------:R-:W-:Y:S01]  /*1b320*/  BSSY B0, `(.L_x_6383) ;  /* 0x000003b000007945 */ /* 0x000fe20003800000 */
[----:B--2---:R-:W-:-:S04]  /*1b330*/  SHF.R.S32.HI R14, RZ, 0x1f, R3 ;  /* 0x0000001fff0e7819 */ /* 0x004fc80000011403 */
[----:B------:R-:W-:-:S04]  /*1b340*/  LEA.HI R15, R14, R3, RZ, 0x7 ;  /* 0x000000030e0f7211 */ /* 0x000fc800078f38ff */
[----:B------:R-:W-:-:S05]  /*1b350*/  LOP3.LUT R20, R15, 0xffffff80, RZ, 0xc0, !PT ;  /* 0xffffff800f147812 */ /* 0x000fca00078ec0ff */
[----:B------:R-:W-:Y:S01]  /*1b360*/  IMAD.IADD R20, R3, 0x1, -R20 ;  /* 0x0000000103147824 */ /* 0x000fe200078e0a14 */
[----:B------:R-:W-:-:S04]  /*1b370*/  LEA.HI R59, R14, R3, RZ, 0x2 ;  /* 0x000000030e3b7211 */ /* 0x000fc800078f10ff */
[----:B------:R-:W-:Y:S02]  /*1b380*/  SHF.R.S32.HI R15, RZ, 0x1f, R20 ;  /* 0x0000001fff0f7819 */ /* 0x000fe40000011414 */
[----:B------:R-:W-:Y:S02]  /*1b390*/  LOP3.LUT R60, R59, 0xfffffffc, RZ, 0xc0, !PT ;  /* 0xfffffffc3b3c7812 */ /* 0x000fe400078ec0ff */
[----:B------:R-:W-:-:S04]  /*1b3a0*/  LEA.HI R21, R15, R20, RZ, 0x2 ;  /* 0x000000140f157211 */ /* 0x000fc800078f10ff */
[--C-:B------:R-:W-:Y:S02]  /*1b3b0*/  SHF.R.S32.HI R14, RZ, 0x2, R21.reuse ;  /* 0x00000002ff0e7819 */ /* 0x100fe40000011415 */
[----:B------:R-:W-:Y:S01]  /*1b3c0*/  SHF.R.S32.HI R57, RZ, 0x1f, R21 ;  /* 0x0000001fff397819 */ /* 0x000fe20000011415 */
[----:B------:R-:W-:Y:S01]  /*1b3d0*/  IMAD.IADD R60, R3, 0x1, -R60 ;  /* 0x00000001033c7824 */ /* 0x000fe200078e0a3c */
[----:B------:R-:W-:Y:S02]  /*1b3e0*/  LEA.HI R15, R15, R20, RZ, 0x5 ;  /* 0x000000140f0f7211 */ /* 0x000fe400078f28ff */
[----:B------:R-:W-:Y:S02]  /*1b3f0*/  LEA.HI R57, R57, R14, RZ, 0x3 ;  /* 0x0000000e39397211 */ /* 0x000fe400078f18ff */
[----:B------:R-:W-:Y:S02]  /*1b400*/  SHF.R.S32.HI R15, RZ, 0x5, R15 ;  /* 0x00000005ff0f7819 */ /* 0x000fe4000001140f */
[----:B------:R-:W-:-:S02]  /*1b410*/  LOP3.LUT R57, R57, 0xfffffff8, RZ, 0xc0, !PT ;  /* 0xfffffff839397812 */ /* 0x000fc400078ec0ff */
[----:B------:R-:W-:Y:S01]  /*1b420*/  LEA.HI R3, R60, R60, RZ, 0x1 ;  /* 0x0000003c3c037211 */ /* 0x000fe200078f08ff */
[----:B----4-:R-:W-:Y:S01]  /*1b430*/  IMAD R58, R58, 0x4, R15 ;  /* 0x000000043a3a7824 */ /* 0x010fe200078e020f */
[----:B---3--:R-:W-:Y:S01]  /*1b440*/  ISETP.NE.AND P0, PT, R12, 0x1, PT ;  /* 0x000000010c00780c */ /* 0x008fe20003f05270 */
[----:B------:R-:W-:Y:S01]  /*1b450*/  IMAD.IADD R57, R14, 0x1, -R57 ;  /* 0x000000010e397824 */ /* 0x000fe200078e0a39 */
[----:B------:R-:W-:-:S03]  /*1b460*/  LOP3.LUT R3, R3, 0x1ffffffe, RZ, 0xc0, !PT ;  /* 0x1ffffffe03037812 */ /* 0x000fc600078ec0ff */
[----:B------:R-:W-:Y:S02]  /*1b470*/  IMAD.U32 R12, R58, 0x10, R57 ;  /* 0x000000103a0c7824 */ /* 0x000fe400078e0039 */
[----:B------:R-:W-:-:S04]  /*1b480*/  IMAD.IADD R3, R60, 0x1, -R3 ;  /* 0x000000013c037824 */ /* 0x000fc800078e0a03 */
        /* <DEDUP_REMOVED lines=9> */
[----:B------:R-:W-:Y:S01]  /*1b520*/  IMAD R14, R21, -0x2, R14 ;  /* 0xfffffffe150e7824 */ /* 0x000fe200078e020e */
[----:B------:R-:W-:-:S04]  /*1b530*/  LOP3.LUT R3, RZ, R6, RZ, 0x33, !PT ;  /* 0x00000006ff037212 */ /* 0x000fc800078e33ff */
[----:B------:R-:W-:-:S05]  /*1b540*/  IADD3 R14, -R4, R14, R5 ;  /* 0x0000000e040e7210 */ /* 0x000fca0007ffe105 */
        /* <DEDUP_REMOVED lines=16> */
.L_x_6386:
[----:B------:R-:W-:-:S13]  /*1b650*/  ISETP.NE.AND P0, PT, R9, 0x1, PT ;  /* 0x000000010900780c */ /* 0x000fda0003f05270 */
[----:B------:R-:W-:-:S05]  /*1b660*/  @P0 IMAD.HI.U32 R8, R7, R10, RZ ;  /* 0x0000000a07080227 */ /* 0x000fca00078e00ff */
[----:B------:R-:W-:-:S07]  /*1b670*/  @P0 SHF.R.U32.HI R7, RZ, R11, R8 ;  /* 0x0000000bff070219 */ /* 0x000fce0000011608 */
.L_x_6387:
[----:B------:R-:W-:Y:S05]  /*1b680*/  BSYNC B1 ;  /* 0x0000000000017941 */ /* 0x000fea0003800000 */
.L_x_6385:
[----:B------:R-:W-:-:S04]  /*1b690*/  IMAD R8, R7, R9, -R60 ;  /* 0x0000000907087224 */ /* 0x000fc800078e0a3c */
[----:B------:R-:W-:-:S05]  /*1b6a0*/  IMAD R8, R21, -0x2, R8 ;  /* 0xfffffffe15087824 */ /* 0x000fca00078e0208 */
[----:B------:R-:W-:Y:S02]  /*1b6b0*/  VIMNMX R3, R3, R8, !PT ;  /* 0x0000000803037248 */ /* 0x000fe40007fe0100 */
[----:B------:R-:W-:-:S07]  /*1b6c0*/  VIADDMNMX R6, R8, R9, R6, PT ;  /* 0x0000000908067246 */ /* 0x000fce0003800106 */
.L_x_6384:
[----:B------:R-:W-:Y:S05]  /*1b6d0*/  BSYNC B0 ;  /* 0x0000000000007941 */ /* 0x000fea0003800000 */
.L_x_6383:
        /* <DEDUP_REMOVED lines=90> */
.L_x_6391:
[----:B------:R-:W-:-:S13]  /*1bc80*/  ISETP.NE.AND P6, PT, R9, 0x1, PT ;  /* 0x000000010900780c */ /* 0x000fda0003fc5270 */
[----:B------:R-:W-:-:S05]  /*1bc90*/  @P6 IMAD.HI.U32 R10, R4, R10, RZ ;  /* 0x0000000a040a6227 */ /* 0x000fca00078e00ff */
[----:B------:R-:W-:-:S07]  /*1bca0*/  @P6 SHF.R.U32.HI R4, RZ, R11, R10 ;  /* 0x0000000bff046219 */ /* 0x000fce000001160a */
.L_x_6392:
[----:B------:R-:W-:Y:S05]  /*1bcb0*/  BSYNC B1 ;  /* 0x0000000000017941 */ /* 0x000fea0003800000 */
.L_x_6390:
[----:B------:R-:W-:-:S04]  /*1bcc0*/  IMAD R4, R4, R9, -R60 ;  /* 0x0000000904047224 */ /* 0x000fc800078e0a3c */
[----:B------:R-:W-:-:S05]  /*1bcd0*/  IMAD R4, R21, -0x2, R4 ;  /* 0xfffffffe15047824 */ /* 0x000fca00078e0204 */
[----:B------:R-:W-:Y:S02]  /*1bce0*/  VIADDMNMX R6, R4, R9, R6, PT ;  /* 0x0000000904067246 */ /* 0x000fe40003800106 */
[----:B------:R-:W-:-:S07]  /*1bcf0*/  VIMNMX R7, R7, R4, !PT ;  /* 0x0000000407077248 */ /* 0x000fce0007fe0100 */
.L_x_6389:
[----:B------:R-:W-:Y:S05]  /*1bd00*/  BSYNC B0 ;  /* 0x0000000000007941 */ /* 0x000fea0003800000 */
.L_x_6388:
[----:B------:R-:W2:Y:S01]  /*1bd10*/  LDL.64 R10, [R1+0x1e0] ;  /* 0x0001e000010a7983 */ /* 0x000ea20000100a00 */
[C---:B------:R-:W-:Y:S02]  /*1bd20*/  ISETP.GT.AND P0, PT, R7.reuse, 0x1, !P0 ;  /* 0x000000010700780c */ /* 0x040fe40004704270 */
[----:B------:R-:W-:Y:S01]  /*1bd30*/  ISETP.GT.AND P1, PT, R7, 0x8, !P1 ;  /* 0x000000080700780c */ /* 0x000fe20004f24270 */
[----:B------:R-:W3:Y:S01]  /*1bd40*/  LDL R14, [R1+0x200] ;  /* 0x00020000010e7983 */ /* 0x000ee20000100800 */
        /* <DEDUP_REMOVED lines=34> */
[----:B------:R-:W-:-:S04]  /*1bf70*/  ISETP.NE.AND P0, PT, R8, RZ, PT ;  /* 0x000000ff0800720c */ /* 0x000fc80003f05270 */
[----:B------:R-:W-:-:S04]  /*1bf80*/  ISETP.GT.AND P0, PT, R7, RZ, !P0 ;  /* 0x000000ff0700720c */ /* 0x000fc80004704270 */
[----:B------:R-:W-:-:S04]  /*1bf90*/  ISETP.LT.OR P0, PT, R6, 0x1, P0 ;  /* 0x000000010600780c */ /* 0x000fc80000701670 */
[----:B------:R-:W-:Y:S02]  /*1bfa0*/  FSEL R36, R26, -INF , !P0 ;  /* 0xff8000001a247808 */ /* 0x000fe40004000000 */
[----:B------:R-:W-:-:S04]  /*1bfb0*/  ISETP.NE.AND P0, PT, R65, RZ, PT ;  /* 0x000000ff4100720c */ /* 0x000fc80003f05270 */
[----:B------:R-:W-:-:S04]  /*1bfc0*/  ISETP.GT.AND P0, PT, R7, 0x21, !P0 ;  /* 0x000000210700780c */ /* 0x000fc80004704270 */
[C---:B------:R-:W-:Y:S02]  /*1bfd0*/  ISETP.LT.OR P0, PT, R6.reuse, 0x22, P0 ;  /* 0x000000220600780c */ /* 0x040fe40000701670 */
[C---:B------:R-:W-:Y:S02]  /*1bfe0*/  ISETP.LT.OR P1, PT, R6.reuse, 0x29, P1 ;  /* 0x000000290600780c */ /* 0x040fe40000f21670 */
[----:B------:R-:W-:Y:S02]  /*1bff0*/  FSEL R43, R43, -INF , !P0 ;  /* 0xff8000002b2b7808 */ /* 0x000fe40004000000 */
[----:B------:R-:W-:Y:S02]  /*1c000*/  ISETP.LT.OR P2, PT, R6, 0x2a, P2 ;  /* 0x0000002a0600780c */ /* 0x000fe40001741670 */
[----:B------:R-:W-:Y:S02]  /*1c010*/  FSEL R46, R46, -INF , !P1 ;  /* 0xff8000002e2e7808 */ /* 0x000fe40004800000 */
[----:B------:R-:W-:-:S02]  /*1c020*/  ISETP.LT.OR P3, PT, R6, 0x31, P3 ;  /* 0x000000310600780c */ /* 0x000fc40001f61670 */
[----:B------:R-:W-:Y:S02]  /*1c030*/  FSEL R47, R47, -INF , !P2 ;  /* 0xff8000002f2f7808 */ /* 0x000fe40005000000 */
[C---:B------:R-:W-:Y:S02]  /*1c040*/  ISETP.GT.AND P5, PT, R7.reuse, 0x38, !P5 ;  /* 0x000000380700780c */ /* 0x040fe40006fa4270 */
[----:B------:R-:W-:Y:S02]  /*1c050*/  ISETP.LT.OR P4, PT, R6, 0x32, P4 ;  /* 0x000000320600780c */ /* 0x000fe40002781670 */
[----:B------:R-:W-:Y:S02]  /*1c060*/  FSEL R50, R50, -INF , !P3 ;  /* 0xff80000032327808 */ /* 0x000fe40005800000 */
[----:B------:R-:W-:Y:S02]  /*1c070*/  ISETP.GT.AND P6, PT, R7, 0x39, !P6 ;  /* 0x000000390700780c */ /* 0x000fe400077c4270 */
[----:B------:R-:W-:-:S02]  /*1c080*/  ISETP.LT.OR P5, PT, R6, 0x39, P5 ;  /* 0x000000390600780c */ /* 0x000fc40002fa1670 */
[----:B------:R-:W-:Y:S02]  /*1c090*/  FSEL R51, R51, -INF , !P4 ;  /* 0xff80000033337808 */ /* 0x000fe40006000000 */
[----:B------:R-:W-:Y:S02]  /*1c0a0*/  ISETP.LT.OR P6, PT, R6, 0x3a, P6 ;  /* 0x0000003a0600780c */ /* 0x000fe400037c1670 */
[----:B------:R-:W-:Y:S01]  /*1c0b0*/  FSEL R54, R54, -INF , !P5 ;  /* 0xff80000036367808 */ /* 0x000fe20006800000 */
[----:B------:R-:W4:Y:S01]  /*1c0c0*/  LDL.64 R6, [R1+0x1f0] ;  /* 0x0001f00001067983 */ /* 0x000f220000100a00 */
[----:B------:R-:W-:Y:S02]  /*1c0d0*/  FSEL R55, R55, -INF , !P6 ;  /* 0xff80000037377808 */ /* 0x000fe40007000000 */
[----:B--2---:R-:W-:-:S04]  /*1c0e0*/  FMNMX.FTZ R3, R63, R10, !PT ;  /* 0x0000000a3f037209 */ /* 0x004fc80007810000 */
        /* <DEDUP_REMOVED lines=33> */
[----:B------:R-:W2:Y:S01]  /*1c300*/  LDL R20, [R1+0x1e4] ;  /* 0x0001e40001147983 */ /* 0x000ea20000100800 */
[----:B0-----:R-:W-:-:S05]  /*1c310*/  FMNMX.FTZ R3, R8, R3, !PT ;  /* 0x0000000308037209 */ /* 0x001fca0007810000 */
[----:B------:R-:W0:Y:S02]  /*1c320*/  SHFL.BFLY PT, R4, R3, 0x1, 0x1f ;  /* 0x0c201f0003047f89 */ /* 0x000e2400000e0000 */
[----:B0-----:R-:W-:Y:S02]  /*1c330*/  FMNMX.FTZ R12, R3, R4, !PT ;  /* 0x00000004030c7209 */ /* 0x001fe40007810000 */
[----:B------:R-:W5:Y:S04]  /*1c340*/  LDL.64 R4, [R1+0xb8] ;  /* 0x0000b80001047983 */ /* 0x000f680000100a00 */
[----:B------:R-:W-:Y:S04]  /*1c350*/  STL [R1+0x1e0], R12 ;  /* 0x0001e00c01007387 */ /* 0x000fe80000100800 */
[----:B------:R-:W3:Y:S04]  /*1c360*/  LDL R15, [R1+0x1e0] ;  /* 0x0001e000010f7983 */ /* 0x000ee80000100800 */
[----:B--2---:R-:W0:Y:S02]  /*1c370*/  SHFL.BFLY PT, R13, R20, 0x2, 0x1f ;  /* 0x0c401f00140d7f89 */ /* 0x004e2400000e0000 */
[----:B0-----:R-:W-:-:S05]  /*1c380*/  FMNMX.FTZ R13, R13, R20, !PT ;  /* 0x000000140d0d7209 */ /* 0x001fca0007810000 */
[----:B------:R-:W0:Y:S01]  /*1c390*/  SHFL.BFLY PT, R8, R13, 0x1, 0x1f ;  /* 0x0c201f000d087f89 */ /* 0x000e2200000e0000 */
[----:B---3--:R-:W-:Y:S02]  /*1c3a0*/  FSETP.NEU.FTZ.AND P0, PT, R15, -INF , PT ;  /* 0xff8000000f00780b */ /* 0x008fe40003f1d000 */
[----:B0-----:R-:W-:Y:S02]  /*1c3b0*/  FMNMX.FTZ R8, R13, R8, !PT ;  /* 0x000000080d087209 */ /* 0x001fe40007810000 */
[----:B------:R-:W-:Y:S02]  /*1c3c0*/  FSEL R3, R15, RZ, P0 ;  /* 0x000000ff0f037208 */ /* 0x000fe40000000000 */
[----:B------:R-:W-:-:S03]  /*1c3d0*/  FSETP.NEU.FTZ.AND P0, PT, R8, -INF , PT ;  /* 0xff8000000800780b */ /* 0x000fc60003f1d000 */
[----:B------:R-:W-:Y:S01]  /*1c3e0*/  FADD.FTZ R3, R10, -R3 ;  /* 0x800000030a037221 */ /* 0x000fe20000010000 */
[----:B------:R-:W-:-:S05]  /*1c3f0*/  FSEL R10, R8, RZ, P0 ;  /* 0x000000ff080a7208 */ /* 0x000fca0000000000 */
        /* <DEDUP_REMOVED lines=9> */
[----:B-----5:R-:W2:Y:S01]  /*1c490*/  LD.E R9, desc[UR36][R4.64+0x4] ;  /* 0x0000042404097980 */ /* 0x020ea2000c101900 */
        /* <DEDUP_REMOVED lines=12> */
.L_x_6394:
[----:B------:R-:W-:Y:S05]  /*1c560*/  BSYNC B0 ;  /* 0x0000000000007941 */ /* 0x000fea0003800000 */
.L_x_6393:
        /* <DEDUP_REMOVED lines=9> */
.L_x_6396:
[----:B------:R-:W-:Y:S05]  /*1c600*/  BSYNC B0 ;  /* 0x0000000000007941 */ /* 0x000fea0003800000 */
.L_x_6395:
[----:B------:R-:W2:Y:S04]  /*1c610*/  LDL R31, [R1+0x200] ;  /* 0x00020000011f7983 */ /* 0x000ea80000100800 */
[----:B------:R-:W2:Y:S04]  /*1c620*/  LDL.64 R10, [R1+0x1e0] ;  /* 0x0001e000010a7983 */ /* 0x000ea80000100a00 */
[----:B------:R-:W3:Y:S04]  /*1c630*/  LDL.64 R8, [R1+0x1f0] ;  /* 0x0001f00001087983 */ /* 0x000ee80000100a00 */
[----:B------:R-:W4:Y:S04]  /*1c640*/  LDL.64 R24, [R1+0x400] ;  /* 0x0004000001187983 */ /* 0x000f280000100a00 */
[----:B------:R-:W3:Y:S04]  /*1c650*/  LDL.64 R26, [R1+0x408] ;  /* 0x00040800011a7983 */ /* 0x000ee80000100a00 */
        /* <DEDUP_REMOVED lines=12> */
[----:B0-----:R-:W3:Y:S04]  /*1c720*/  LDL.64 R6, [R1+0x238] ;  /* 0x0002380001067983 */ /* 0x001ee80000100a00 */
        /* <DEDUP_REMOVED lines=15> */
[----:B------:R-:W3:Y:S01]  /*1c820*/  LDL R144, [R1+0x1c0] ;  /* 0x0001c00001907983 */ /* 0x000ee20000100800 */
[C---:B--2---:R-:W-:Y:S01]  /*1c830*/  FMUL.FTZ R3, R10.reuse, R31 ;  /* 0x0000001f0a037220 */ /* 0x044fe20000410000 */
[----:B------:R-:W-:-:S04]  /*1c840*/  FSETP.NEU.FTZ.AND P0, PT, R10, -INF , PT ;  /* 0xff8000000a00780b */ /* 0x000fc80003f1d000 */
[----:B------:R-:W-:Y:S01]  /*1c850*/  FSEL R10, R3, RZ, P0 ;  /* 0x000000ff030a7208 */ /* 0x000fe20000000000 */
[C---:B------:R-:W-:Y:S01]  /*1c860*/  FMUL.FTZ R3, R11.reuse, R31 ;  /* 0x0000001f0b037220 */ /* 0x040fe20000410000 */
[----:B------:R-:W-:-:S03]  /*1c870*/  FSETP.NEU.FTZ.AND P0, PT, R11, -INF , PT ;  /* 0xff8000000b00780b */ /* 0x000fc60003f1d000 */
[-CC-:B------:R-:W-:Y:S01]  /*1c880*/  FFMA.FTZ R124, R40, R31.reuse, -R10.reuse ;  /* 0x0000001f287c7223 */ /* 0x180fe2000001080a */
[----:B------:R-:W-:Y:S01]  /*1c890*/  FSEL R40, R3, RZ, P0 ;  /* 0x000000ff03287208 */ /* 0x000fe20000000000 */
[-CC-:B------:R-:W-:Y:S01]  /*1c8a0*/  FFMA.FTZ R160, R63, R31.reuse, -R10.reuse ;  /* 0x0000001f3fa07223 */ /* 0x180fe2000001080a */
[-CC-:B------:R-:W-:Y:S01]  /*1c8b0*/  FFMA.FTZ R120, R58, R31.reuse, -R10.reuse ;  /* 0x0000001f3a787223 */ /* 0x180fe2000001080a */
[-CC-:B------:R-:W-:Y:S01]  /*1c8c0*/  FFMA.FTZ R119, R61, R31.reuse, -R10.reuse ;  /* 0x0000001f3d777223 */ /* 0x180fe2000001080a */
[-C--:B------:R-:W-:Y:S01]  /*1c8d0*/  FFMA.FTZ R162, R59, R31.reuse, -R10 ;  /* 0x0000001f3ba27223 */ /* 0x080fe2000001080a */
[-CC-:B------:R-:W-:Y:S01]  /*1c8e0*/  FFMA.FTZ R129, R36, R31.reuse, -R40.reuse ;  /* 0x0000001f24817223 */ /* 0x180fe20000010828 */
[-CC-:B------:R-:W-:Y:S01]  /*1c8f0*/  FFMA.FTZ R161, R32, R31.reuse, -R40.reuse ;  /* 0x0000001f20a17223 */ /* 0x180fe20000010828 */
[----:B------:R-:W-:Y:S01]  /*1c900*/  MUFU.EX2 R160, R160 ;  /* 0x000000a000a07308 */ /* 0x000fe20000000800 */
[-CC-:B------:R-:W-:Y:S01]  /*1c910*/  FFMA.FTZ R163, R30, R31.reuse, -R40.reuse ;  /* 0x0000001f1ea37223 */ /* 0x180fe20000010828 */
[-CC-:B------:R-:W-:Y:S01]  /*1c920*/  FFMA.FTZ R128, R28, R31.reuse, -R40.reuse ;  /* 0x0000001f1c807223 */ /* 0x180fe20000010828 */
[-C--:B------:R-:W-:Y:S01]  /*1c930*/  FFMA.FTZ R165, R34, R31.reuse, -R40 ;  /* 0x0000001f22a57223 */ /* 0x080fe20000010828 */
[-C--:B------:R-:W-:Y:S01]  /*1c940*/  FFMA.FTZ R118, R57, R31.reuse, -R10 ;  /* 0x0000001f39767223 */ /* 0x080fe2000001080a */
[-C--:B------:R-:W-:Y:S01]  /*1c950*/  FFMA.FTZ R127, R35, R31.reuse, -R40 ;  /* 0x0000001f237f7223 */ /* 0x080fe20000010828 */
        /* <DEDUP_REMOVED lines=11> */
[-C--:B------:R-:W-:Y:S01]  /*1ca10*/  FFMA.FTZ R189, R53, R31.reuse, -R10 ;  /* 0x0000001f35bd7223 */ /* 0x080fe2000001080a */
[-CC-:B------:R-:W-:Y:S01]  /*1ca20*/  FFMA.FTZ R167, R38, R31.reuse, -R40.reuse ;  /* 0x0000001f26a77223 */ /* 0x180fe20000010828 */
[-CC-:B------:R-:W-:Y:S01]  /*1ca30*/  FFMA.FTZ R125, R39, R31.reuse, -R40.reuse ;  /* 0x0000001f277d7223 */ /* 0x180fe20000010828 */
[-CC-:B------:R-:W-:Y:S01]  /*1ca40*/  FFMA.FTZ R173, R42, R31.reuse, -R40.reuse ;  /* 0x0000001f2aad7223 */ /* 0x180fe20000010828 */
[-CC-:B------:R-:W-:Y:S01]  /*1ca50*/  FFMA.FTZ R123, R43, R31.reuse, -R40.reuse ;  /* 0x0000001f2b7b7223 */ /* 0x180fe20000010828 */
[----:B------:R-:W-:-:S02]  /*1ca60*/  FFMA.FTZ R121, R46, R31, -R40 ;  /* 0x0000001f2e797223 */ /* 0x000fc40000010828 */
[----:B------:R-:W-:Y:S01]  /*1ca70*/  MUFU.EX2 R124, R124 ;  /* 0x0000007c007c7308 */ /* 0x000fe20000000800 */
[-CC-:B------:R-:W-:Y:S01]  /*1ca80*/  FFMA.FTZ R175, R47, R31.reuse, -R40.reuse ;  /* 0x0000001f2faf7223 */ /* 0x180fe20000010828 */
[-CC-:B------:R-:W-:Y:S01]  /*1ca90*/  FFMA.FTZ R169, R50, R31.reuse, -R40.reuse ;  /* 0x0000001f32a97223 */ /* 0x180fe20000010828 */
[----:B------:R-:W-:Y:S01]  /*1caa0*/  FFMA.FTZ R171, R54, R31, -R40 ;  /* 0x0000001f36ab7223 */ /* 0x000fe20000010828 */
[C---:B----4-:R-:W-:Y:S01]  /*1cab0*/  FMUL.FTZ R25, R131.reuse, R25 ;  /* 0x0000001983197220 */ /* 0x050fe20000410000 */
[C---:B------:R-:W-:Y:S01]  /*1cac0*/  FMUL.FTZ R24, R131.reuse, R24 ;  /* 0x0000001883187220 */ /* 0x040fe20000410000 */
[C---:B---3--:R-:W-:Y:S01]  /*1cad0*/  FMUL.FTZ R27, R130.reuse, R27 ;  /* 0x0000001b821b7220 */ /* 0x048fe20000410000 */
[----:B------:R-:W-:Y:S01]  /*1cae0*/  FMUL.FTZ R26, R130, R26 ;  /* 0x0000001a821a7220 */ /* 0x000fe20000410000 */
[----:B------:R-:W2:Y:S01]  /*1caf0*/  MUFU.EX2 R120, R120 ;  /* 0x0000007800787308 */ /* 0x000ea20000000800 */
[C---:B------:R-:W-:Y:S01]  /*1cb00*/  FMUL.FTZ R21, R131.reuse, R21 ;  /* 0x0000001583157220 */ /* 0x040fe20000410000 */
[C---:B------:R-:W-:Y:S01]  /*1cb10*/  FMUL.FTZ R20, R131.reuse, R20 ;  /* 0x0000001483147220 */ /* 0x040fe20000410000 */
[C---:B------:R-:W-:Y:S01]  /*1cb20*/  FMUL.FTZ R13, R131.reuse, R13 ;  /* 0x0000000d830d7220 */ /* 0x040fe20000410000 */
[C---:B------:R-:W-:Y:S01]  /*1cb30*/  FMUL.FTZ R12, R131.reuse, R12 ;  /* 0x0000000c830c7220 */ /* 0x040fe20000410000 */
        /* <DEDUP_REMOVED lines=15> */
[C---:B------:R-:W-:Y:S01]  /*1cc30*/  FMUL.FTZ R102, R131.reuse, R102 ;  /* 0x0000006683667220 */ /* 0x040fe20000410000 */
[C---:B------:R-:W-:Y:S01]  /*1cc40*/  FMUL.FTZ R109, R131.reuse, R101 ;  /* 0x00000065836d7220 */ /* 0x040fe20000410000 */
[----:B------:R-:W-:Y:S01]  /*1cc50*/  FMUL.FTZ R108, R131, R100 ;  /* 0x00000064836c7220 */ /* 0x000fe20000410000 */
[C---:B------:R-:W-:Y:S01]  /*1cc60*/  FMUL.FTZ R111, R130.reuse, R111 ;  /* 0x0000006f826f7220 */ /* 0x040fe20000410000 */
[----:B------:R-:W0:Y:S01]  /*1cc70*/  MUFU.EX2 R128, R128 ;  /* 0x0000008000807308 */ /* 0x000e220000000800 */
[C---:B------:R-:W-:Y:S01]  /*1cc80*/  FMUL.FTZ R110, R130.reuse, R110 ;  /* 0x0000006e826e7220 */ /* 0x040fe20000410000 */
[C---:B------:R-:W-:Y:S01]  /*1cc90*/  FMUL.FTZ R113, R130.reuse, R105 ;  /* 0x0000006982717220 */ /* 0x040fe20000410000 */
[C---:B------:R-:W-:Y:S01]  /*1cca0*/  FMUL.FTZ R112, R130.reuse, R104 ;  /* 0x0000006882707220 */ /* 0x040fe20000410000 */
[C---:B------:R-:W-:Y:S01]  /*1ccb0*/  FMUL.FTZ R7, R130.reuse, R7 ;  /* 0x0000000782077220 */ /* 0x040fe20000410000 */
[----:B------:R-:W-:Y:S01]  /*1ccc0*/  FMUL.FTZ R6, R130, R6 ;  /* 0x0000000682067220 */ /* 0x000fe20000410000 */
[----:B------:R-:W4:Y:S02]  /*1ccd0*/  LDL.64 R62, [R1+0x3a0] ;  /* 0x0003a000013e7983 */ /* 0x000f240000100a00 */
[----:B------:R-:W0:Y:S01]  /*1cce0*/  MUFU.EX2 R162, R162 ;  /* 0x000000a200a27308 */ /* 0x000e220000000800 */
[----:B-1----:R-:W-:Y:S01]  /*1ccf0*/  FADD.FTZ R10, R161, R10 ;  /* 0x0000000aa10a7221 */ /* 0x002fe20000010000 */
[----:B--2---:R-:W-:Y:S01]  /*1cd00*/  FADD.FTZ R8, R120, R3 ;  /* 0x0000000378087221 */ /* 0x004fe20000010000 */
[----:B------:R-:W2:Y:S04]  /*1cd10*/  LDL.64 R60, [R1+0x3b0] ;  /* 0x0003b000013c7983 */ /* 0x000ea80000100a00 */
[----:B------:R-:W2:Y:S01]  /*1cd20*/  LDL.64 R58, [R1+0x3c0] ;  /* 0x0003c000013a7983 */ /* 0x000ea20000100a00 */
[----:B------:R-:W1:Y:S03]  /*1cd30*/  MUFU.EX2 R165, R165 ;  /* 0x000000a500a57308 */ /* 0x000e660000000800 */
[----:B------:R-:W2:Y:S04]  /*1cd40*/  LDL.64 R56, [R1+0x3d0] ;  /* 0x0003d00001387983 */ /* 0x000ea80000100a00 */
[----:B------:R-:W2:Y:S01]  /*1cd50*/  LDL.64 R34, [R1+0x278] ;  /* 0x0002780001227983 */ /* 0x000ea20000100a00 */
[----:B------:R-:W1:Y:S01]  /*1cd60*/  MUFU.EX2 R118, R118 ;  /* 0x0000007600767308 */ /* 0x000e620000000800 */
[----:B---3--:R-:W-:Y:S01]  /*1cd70*/  FADD.FTZ R9, R163, R10 ;  /* 0x0000000aa3097221 */ /* 0x008fe20000010000 */
[----:B----4-:R-:W-:Y:S01]  /*1cd80*/  FADD.FTZ R3, R119, R8 ;  /* 0x0000000877037221 */ /* 0x010fe20000010000 */
[----:B------:R-:W3:Y:S04]  /*1cd90*/  LDL.64 R44, [R1+0x3e0] ;  /* 0x0003e000012c7983 */ /* 0x000ee80000100a00 */
[----:B------:R-:W4:Y:S01]  /*1cda0*/  LDL.64 R52, [R1+0x3f0] ;  /* 0x0003f00001347983 */ /* 0x000f220000100a00 */
[----:B------:R-:W1:Y:S03]  /*1cdb0*/  MUFU.EX2 R127, R127 ;  /* 0x0000007f007f7308 */ /* 0x000e660000000800 */
[----:B------:R-:W4:Y:S04]  /*1cdc0*/  LDL.64 R32, [R1+0x2d8] ;  /* 0x0002d80001207983 */ /* 0x000f280000100a00 */
[----:B------:R-:W4:Y:S01]  /*1cdd0*/  LDL.64 R48, [R1+0x258] ;  /* 0x0002580001307983 */ /* 0x000f220000100a00 */
[----:B------:R-:W1:Y:S01]  /*1cde0*/  MUFU.EX2 R164, R164 ;  /* 0x000000a400a47308 */ /* 0x000e620000000800 */
[----:B0-----:R-:W-:Y:S01]  /*1cdf0*/  FADD.FTZ R8, R128, R9 ;  /* 0x0000000980087221 */ /* 0x001fe20000010000 */
[----:B------:R-:W-:Y:S01]  /*1ce00*/  FADD.FTZ R3, R162, R3 ;  /* 0x00000003a2037221 */ /* 0x000fe20000010000 */
[----:B------:R-:W4:Y:S04]  /*1ce10*/  LDL.64 R46, [R1+0x268] ;  /* 0x00026800012e7983 */ /* 0x000f280000100a00 */
[----:B------:R-:W4:Y:S01]  /*1ce20*/  LDL.64 R38, [R1+0x2a8] ;  /* 0x0002a80001267983 */ /* 0x000f220000100a00 */
[----:B------:R-:W0:Y:S03]  /*1ce30*/  MUFU.EX2 R167, R167 ;  /* 0x000000a700a77308 */ /* 0x000e260000000800 */
[----:B------:R-:W4:Y:S04]  /*1ce40*/  LDL.64 R28, [R1+0x2f8] ;  /* 0x0002f800011c7983 */ /* 0x000f280000100a00 */
[----:B------:R-:W4:Y:S01]  /*1ce50*/  LDL.64 R36, [R1+0x2b8] ;  /* 0x0002b80001247983 */ /* 0x000f220000100a00 */
[----:B------:R-:W0:Y:S01]  /*1ce60*/  MUFU.EX2 R166, R166 ;  /* 0x000000a600a67308 */ /* 0x000e220000000800 */
[----:B-1----:R-:W-:Y:S01]  /*1ce70*/  FADD.FTZ R8, R165, R8 ;  /* 0x00000008a5087221 */ /* 0x002fe20000010000 */
[----:B------:R-:W-:Y:S01]  /*1ce80*/  FADD.FTZ R3, R118, R3 ;  /* 0x0000000376037221 */ /* 0x000fe20000010000 */
[----:B------:R-:W4:Y:S05]  /*1ce90*/  LDL.64 R42, [R1+0x288] ;  /* 0x00028800012a7983 */ /* 0x000f2a0000100a00 */
[----:B------:R-:W1:Y:S08]  /*1cea0*/  MUFU.EX2 R125, R125 ;  /* 0x0000007d007d7308 */ /* 0x000e700000000800 */
[----:B------:R-:W1:Y:S01]  /*1ceb0*/  MUFU.EX2 R126, R126 ;  /* 0x0000007e007e7308 */ /* 0x000e620000000800 */
[----:B------:R-:W-:Y:S01]  /*1cec0*/  FADD.FTZ R8, R127, R8 ;  /* 0x000000087f087221 */ /* 0x000fe20000010000 */
[----:B------:R-:W-:Y:S01]  /*1ced0*/  FADD.FTZ R3, R164, R3 ;  /* 0x00000003a4037221 */ /* 0x000fe20000010000 */
[----:B------:R-:W4:Y:S05]  /*1cee0*/  LDL.64 R92, [R1+0x348] ;  /* 0x00034800015c7983 */ /* 0x000f2a0000100a00 */
[----:B------:R-:W1:Y:S01]  /*1cef0*/  MUFU.EX2 R173, R173 ;  /* 0x000000ad00ad7308 */ /* 0x000e620000000800 */
[----:B0-----:R-:W-:Y:S01]  /*1cf00*/  FADD.FTZ R8, R167, R8 ;  /* 0x00000008a7087221 */ /* 0x001fe20000010000 */
[----:B------:R-:W-:-:S06]  /*1cf10*/  FADD.FTZ R3, R166, R3 ;  /* 0x00000003a6037221 */ /* 0x000fcc0000010000 */
[----:B------:R-:W0:Y:S08]  /*1cf20*/  MUFU.EX2 R123, R123 ;  /* 0x0000007b007b7308 */ /* 0x000e300000000800 */
[----:B------:R-:W0:Y:S01]  /*1cf30*/  MUFU.EX2 R172, R172 ;  /* 0x000000ac00ac7308 */ /* 0x000e220000000800 */
[----:B-1----:R-:W-:Y:S01]  /*1cf40*/  FADD.FTZ R8, R125, R8 ;  /* 0x000000087d087221 */ /* 0x002fe20000010000 */
[----:B------:R-:W-:-:S06]  /*1cf50*/  FFMA.FTZ R9, R51, R31, -R40 ;  /* 0x0000001f33097223 */ /* 0x000fcc0000010828 */
[----:B------:R-:W1:Y:S01]  /*1cf60*/  MUFU.EX2 R121, R121 ;  /* 0x0000007900797308 */ /* 0x000e620000000800 */
[----:B------:R-:W-:-:S07]  /*1cf70*/  FADD.FTZ R3, R126, R3 ;  /* 0x000000037e037221 */ /* 0x000fce0000010000 */
[----:B------:R-:W1:Y:S01]  /*1cf80*/  MUFU.EX2 R122, R122 ;  /* 0x0000007a007a7308 */ /* 0x000e620000000800 */
[----:B------:R-:W-:Y:S01]  /*1cf90*/  FADD.FTZ R8, R173, R8 ;  /* 0x00000008ad087221 */ /* 0x000fe20000010000 */
[----:B------:R-:W-:Y:S01]  /*1cfa0*/  FADD.FTZ R3, R124, R3 ;  /* 0x000000037c037221 */ /* 0x000fe20000010000 */
[----:B------:R-:W4:Y:S05]  /*1cfb0*/  LDL.64 R50, [R1+0x248] ;  /* 0x0002480001327983 */ /* 0x000f2a0000100a00 */
[----:B------:R-:W1:Y:S08]  /*1cfc0*/  MUFU.EX2 R175, R175 ;  /* 0x000000af00af7308 */ /* 0x000e700000000800 */
[----:B------:R-:W1:Y:S01]  /*1cfd0*/  MUFU.EX2 R174, R174 ;  /* 0x000000ae00ae7308 */ /* 0x000e620000000800 */
[----:B0-----:R-:W-:Y:S01]  /*1cfe0*/  FADD.FTZ R10, R123, R8 ;  /* 0x000000087b0a7221 */ /* 0x001fe20000010000 */
[----:B------:R-:W-:-:S06]  /*1cff0*/  FADD.FTZ R3, R172, R3 ;  /* 0x00000003ac037221 */ /* 0x000fcc0000010000 */
[----:B------:R-:W0:Y:S01]  /*1d000*/  MUFU.EX2 R169, R169 ;  /* 0x000000a900a97308 */ /* 0x000e220000000800 */
[----:B------:R-:W-:-:S07]  /*1d010*/  FFMA.FTZ R8, R55, R31, -R40 ;  /* 0x0000001f37087223 */ /* 0x000fce0000010828 */
[----:B------:R-:W0:Y:S01]  /*1d020*/  MUFU.EX2 R190, R190 ;  /* 0x000000be00be7308 */ /* 0x000e220000000800 */
[----:B-1----:R-:W-:Y:S01]  /*1d030*/  FADD.FTZ R10, R121, R10 ;  /* 0x0000000a790a7221 */ /* 0x002fe20000010000 */
[----:B------:R-:W-:Y:S01]  /*1d040*/  FADD.FTZ R3, R122, R3 ;  /* 0x000000037a037221 */ /* 0x000fe20000010000 */
[----:B------:R-:W4:Y:S04]  /*1d050*/  LDL.64 R54, [R1+0x390] ;  /* 0x0003900001367983 */ /* 0x000f280000100a00 */
[----:B------:R-:W4:Y:S01]  /*1d060*/  LDL.64 R100, [R1+0x388] ;  /* 0x0003880001647983 */ /* 0x000f220000100a00 */
[----:B------:R-:W1:Y:S08]  /*1d070*/  MUFU.EX2 R9, R9 ;  /* 0x0000000900097308 */ /* 0x000e700000000800 */
[----:B------:R-:W1:Y:S01]  /*1d080*/  MUFU.EX2 R168, R168 ;  /* 0x000000a800a87308 */ /* 0x000e620000000800 */
[----:B------:R-:W-:Y:S01]  /*1d090*/  FADD.FTZ R10, R175, R10 ;  /* 0x0000000aaf0a7221 */ /* 0x000fe20000010000 */
[----:B------:R-:W-:Y:S01]  /*1d0a0*/  FADD.FTZ R3, R174, R3 ;  /* 0x00000003ae037221 */ /* 0x000fe20000010000 */
[----:B------:R-:W4:Y:S04]  /*1d0b0*/  LDL.64 R40, [R1+0x298] ;  /* 0x0002980001287983 */ /* 0x000f280000100a00 */
[----:B------:R-:W4:Y:S01]  /*1d0c0*/  LDL.64 R30, [R1+0x2e8] ;  /* 0x0002e800011e7983 */ /* 0x000f220000100a00 */
[----:B------:R-:W1:Y:S08]  /*1d0d0*/  MUFU.EX2 R171, R171 ;  /* 0x000000ab00ab7308 */ /* 0x000e700000000800 */
[----:B------:R-:W1:Y:S01]  /*1d0e0*/  MUFU.EX2 R170, R170 ;  /* 0x000000aa00aa7308 */ /* 0x000e620000000800 */
[----:B0-----:R-:W-:Y:S01]  /*1d0f0*/  FADD.FTZ R10, R169, R10 ;  /* 0x0000000aa90a7221 */ /* 0x001fe20000010000 */
[----:B------:R-:W-:Y:S01]  /*1d100*/  FADD.FTZ R3, R190, R3 ;  /* 0x00000003be037221 */ /* 0x000fe20000010000 */
[----:B------:R-:W4:Y:S05]  /*1d110*/  LDL.64 R104, [R1+0x3c8] ;  /* 0x0003c80001687983 */ /* 0x000f2a0000100a00 */
[----:B------:R-:W0:Y:S08]  /*1d120*/  MUFU.EX2 R189, R189 ;  /* 0x000000bd00bd7308 */ /* 0x000e300000000800 */
[----:B------:R-:W0:Y:S01]  /*1d130*/  MUFU.EX2 R8, R8 ;  /* 0x0000000800087308 */ /* 0x000e220000000800 */
[----:B-1----:R-:W-:Y:S01]  /*1d140*/  FADD.FTZ R10, R9, R10 ;  /* 0x0000000a090a7221 */ /* 0x002fe20000010000 */
[----:B------:R-:W-:-:S03]  /*1d150*/  FADD.FTZ R3, R168, R3 ;  /* 0x00000003a8037221 */ /* 0x000fc60000010000 */
[----:B------:R-:W-:Y:S01]  /*1d160*/  FADD.FTZ R11, R171, R10 ;  /* 0x0000000aab0b7221 */ /* 0x000fe20000010000 */
[----:B------:R-:W-:-:S04]  /*1d170*/  FADD.FTZ R10, R170, R3 ;  /* 0x00000003aa0a7221 */ /* 0x000fc80000010000 */
[----:B0-----:R-:W-:Y:S01]  /*1d180*/  FADD.FTZ R10, R189, R10 ;  /* 0x0000000abd0a7221 */ /* 0x001fe20000010000 */
[----:B------:R-:W-:-:S05]  /*1d190*/  FADD.FTZ R11, R8, R11 ;  /* 0x0000000b080b7221 */ /* 0x000fca0000010000 */
[----:B------:R0:W-:Y:S01]  /*1d1a0*/  STL.64 [R1+0x1f0], R10 ;  /* 0x0001f00a01007387 */ /* 0x0001e20000100a00 */
[----:B------:R-:W-:Y:S06]  /*1d1b0*/  BAR.SYNC.DEFER_BLOCKING 0xf, 0x100 ;  /* 0x03c4000000007b1d */ /* 0x000fec0000010000 */
[----:B0-----:R-:W4:Y:S04]  /*1d1c0*/  LDL.64 R10, [R1+0x350] ;  /* 0x00035000010a7983 */ /* 0x001f280000100a00 */
[----:B------:R-:W4:Y:S04]  /*1d1d0*/  LD.E.64 R88, desc[UR36][R4.64+0x8] ;  /* 0x0000082404587980 */ /* 0x000f28000c101b00 */
[----:B------:R-:W4:Y:S04]  /*1d1e0*/  LD.E.64 R4, desc[UR36][R4.64] ;  /* 0x0000002404047980 */ /* 0x000f28000c101b00 */
[----:B------:R0:W-:Y:S04]  /*1d1f0*/  STL.64 [R1+0x400], R24 ;  /* 0x0004001801007387 */ /* 0x0001e80000100a00 */
[----:B------:R1:W-:Y:S04]  /*1d200*/  STL.64 [R1+0x408], R26 ;  /* 0x0004081a01007387 */ /* 0x0003e80000100a00 */
[----:B------:R-:W-:Y:S04]  /*1d210*/  STL.64 [R1+0x210], R20 ;  /* 0x0002101401007387 */ /* 0x000fe80000100a00 */
        /* <DEDUP_REMOVED lines=8> */
[----:B------:R2:W-:Y:S04]  /*1d2a0*/  STL.64 [R1+0x218], R110 ;  /* 0x0002186e01007387 */ /* 0x0005e80000100a00 */
[----:B------:R2:W-:Y:S04]  /*1d2b0*/  STL.64 [R1+0x228], R112 ;  /* 0x0002287001007387 */ /* 0x0005e80000100a00 */
[----:B0-----:R-:W4:Y:S04]  /*1d2c0*/  LDL.64 R24, [R1+0x2c8] ;  /* 0x0002c80001187983 */ /* 0x001f280000100a00 */
[----:B-1----:R-:W4:Y:S04]  /*1d2d0*/  LDL.64 R26, [R1+0x308] ;  /* 0x00030800011a7983 */ /* 0x002f280000100a00 */
        /* <DEDUP_REMOVED lines=8> */
[----:B--2---:R-:W2:Y:S04]  /*1d360*/  LDL.64 R108, [R1+0x3b8] ;  /* 0x0003b800016c7983 */ /* 0x004ea80000100a00 */
[----:B------:R-:W2:Y:S04]  /*1d370*/  LDL.64 R110, [R1+0x3d8] ;  /* 0x0003d800016e7983 */ /* 0x000ea80000100a00 */
[----:B------:R-:W2:Y:S04]  /*1d380*/  LDL.64 R112, [R1+0x3e8] ;  /* 0x0003e80001707983 */ /* 0x000ea80000100a00 */
[----:B------:R0:W-:Y:S04]  /*1d390*/  STL.64 [R1+0x238], R6 ;  /* 0x0002380601007387 */ /* 0x0001e80000100a00 */
        /* <DEDUP_REMOVED lines=96> */
[----:B------:R-:W-:-:S02]  /*1d9a0*/  FMUL.FTZ R10, R131, R10 ;  /* 0x0000000a830a7220 */ /* 0x000fc40000410000 */
[----:B------:R-:W-:Y:S04]  /*1d9b0*/  STL.64 [R1+0x360], R70 ;  /* 0x0003604601007387 */ /* 0x000fe80000100a00 */
[----:B------:R1:W-:Y:S04]  /*1d9c0*/  STL.64 [R1+0x350], R10 ;  /* 0x0003500a01007387 */ /* 0x0003e80000100a00 */
[----:B------:R-:W-:Y:S04]  /*1d9d0*/  STL.64 [R1+0x370], R68 ;  /* 0x0003704401007387 */ /* 0x000fe80000100a00 */
        /* <DEDUP_REMOVED lines=78> */
[----:B--2---:R-:W2:Y:S04]  /*1dec0*/  LDL R12, [R1+0x248] ;  /* 0x00024800010c7983 */ /* 0x004ea80000100800 */
        /* <DEDUP_REMOVED lines=121> */
[----:B--2---:R-:W-:Y:S01]  /*1e660*/  STL [R1+0x248], R12 ;  /* 0x0002480c01007387 */ /* 0x004fe20000100800 */
[----:B------:R-:W-:Y:S02]  /*1e670*/  F2FP.BF16.F32.PACK_AB R165, R127, R165 ;  /* 0x000000a57fa5723e */ /* 0x000fe400000010ff */
[----:B------:R-:W-:Y:S01]  /*1e680*/  F2FP.BF16.F32.PACK_AB R166, R126, R166 ;  /* 0x000000a67ea6723e */ /* 0x000fe200000010ff */
[----:B------:R-:W-:Y:S01]  /*1e690*/  STL [R1+0x24c], R13 ;  /* 0x00024c0d01007387 */ /* 0x000fe20000100800 */
[----:B------:R-:W-:-:S02]  /*1e6a0*/  F2FP.BF16.F32.PACK_AB R167, R125, R167 ;  /* 0x000000a77da7723e */ /* 0x000fc400000010ff */
[----:B------:R-:W-:Y:S01]  /*1e6b0*/  F2FP.BF16.F32.PACK_AB R172, R172, R124 ;  /* 0x0000007cacac723e */ /* 0x000fe200000010ff */
[----:B---3--:R-:W-:Y:S01]  /*1e6c0*/  STL [R1+0x250], R14 ;  /* 0x0002500e01007387 */ /* 0x008fe20000100800 */
[----:B------:R-:W-:Y:S02]  /*1e6d0*/  F2FP.BF16.F32.PACK_AB R173, R123, R173 ;  /* 0x000000ad7bad723e */ /* 0x000fe400000010ff */
[----:B------:R-:W-:Y:S01]  /*1e6e0*/  F2FP.BF16.F32.PACK_AB R174, R174, R122 ;  /* 0x0000007aaeae723e */ /* 0x000fe200000010ff */
[----:B------:R-:W-:Y:S01]  /*1e6f0*/  STL [R1+0x254], R15 ;  /* 0x0002540f01007387 */ /* 0x000fe20000100800 */
[----:B------:R-:W-:-:S03]  /*1e700*/  F2FP.BF16.F32.PACK_AB R175, R175, R121 ;  /* 0x00000079afaf723e */ /* 0x000fc600000010ff */
        /* <DEDUP_REMOVED lines=70> */
[----:B----4-:R-:W-:Y:S04]  /*1eb70*/  STL [R1+0x370], R92 ;  /* 0x0003705c01007387 */ /* 0x010fe80000100800 */
        /* <DEDUP_REMOVED lines=24> */
[----:B------:R4:W-:Y:S04]  /*1ed00*/  STL [R1+0x3d4], R117 ;  /* 0x0003d47501007387 */ /* 0x0009e80000100800 */
        /* <DEDUP_REMOVED lines=17> */
[----:B---3--:R-:W2:Y:S04]  /*1ee20*/  LDL.128 R36, [R1+0x240] ;  /* 0x0002400001247983 */ /* 0x008ea80000100c00 */
        /* <DEDUP_REMOVED lines=464> */
.L_x_6398:
[----:B------:R-:W-:Y:S05]  /*20b30*/  BSYNC B0 ;  /* 0x0000000000007941 */ /* 0x000fea0003800000 */
.L_x_6397:
[----:B------:R-:W2:Y:S04]  /*20b40*/  LDL.64 R6, [R1+0x48] ;  /* 0x0000480001067983 */ /* 0x000ea80000100a00 */
[----:B------:R-:W3:Y:S01]  /*20b50*/  LDL R4, [R1+0x34] ;  /* 0x0000340001047983 */ /* 0x000ee20000100800 */
[C---:B------:R-:W-:Y:S01]  /*20b60*/  ISETP.GT.AND P0, PT, R0.reuse, UR42, PT ;  /* 0x0000002a00007c0c */ /* 0x040fe2000bf04270 */
[----:B------:R-:W-:Y:S01]  /*20b70*/  VIADD R0, R0, 0xffffffff ;  /* 0xffffffff00007836 */ /* 0x000fe20000000000 */
[----:B--2---:R-:W-:-:S05]  /*20b80*/  MOV R6, R6 ;  /* 0x0000000600067202 */ /* 0x004fca0000000f00 */
[----:B-----5:R-:W-:-:S05]  /*20b90*/  IMAD R3, R3, 0x8, R6 ;  /* 0x0000000803037824 */ /* 0x020fca00078e0206 */
[----:B---3--:R-:W-:-:S04]  /*20ba0*/  PRMT R3, R4, 0x654, R3 ;  /* 0x0000065404037816 */ /* 0x008fc80000000003 */
[----:B------:R1:W-:Y:S01]  /*20bb0*/  SYNCS.ARRIVE.TRANS64.RED.A1T0 RZ, [R3+URZ], RZ ;  /* 0x000000ff03ff79a7 */ /* 0x0003e2000810043f */
[----:B------:R-:W-:Y:S05]  /*20bc0*/  @P0 BRA `(.L_x_6399) ;  /* 0xffffff8400280947 */ /* 0x000fea000383ffff */
.L_x_6366:
[----:B------:R-:W-:Y:S05]  /*20bd0*/  WARPSYNC.ALL ;  /* 0x0000000000007948 */ /* 0x000fea0003800000 */
[----:B------:R-:W2:Y:S04]  /*20be0*/  LDL R5, [R1+0x1f0] ;  /* 0x0001f00001057983 */ /* 0x000ea80000100800 */
[----:B------:R-:W3:Y:S04]  /*20bf0*/  LDL R8, [R1+0x1f4] ;  /* 0x0001f40001087983 */ /* 0x000ee80000100800 */
[----:B------:R-:W4:Y:S01]  /*20c00*/  LDL.64 R10, [R1+0xb8] ;  /* 0x0000b800010a7983 */ /* 0x000f220000100a00 */
[----:B------:R-:W-:Y:S08]  /*20c10*/  BAR.ARV 0x8, 0x100 ;  /* 0x0204000000007b1d */ /* 0x000ff00000002000 */
[----:B------:R-:W-:Y:S06]  /*20c20*/  BAR.SYNC.DEFER_BLOCKING 0xf, 0x100 ;  /* 0x03c4000000007b1d */ /* 0x000fec0000010000 */
[----:B--2---:R-:W2:Y:S02]  /*20c30*/  SHFL.BFLY PT, R0, R5, 0x2, 0x1f ;  /* 0x0c401f0005007f89 */ /* 0x004ea400000e0000 */
[----:B--2---:R-:W-:-:S05]  /*20c40*/  FADD.FTZ R0, R5, R0 ;  /* 0x0000000005007221 */ /* 0x004fca0000010000 */
[----:B01----:R-:W0:Y:S02]  /*20c50*/  SHFL.BFLY PT, R3, R0, 0x1, 0x1f ;  /* 0x0c201f0000037f89 */ /* 0x003e2400000e0000 */
[----:B0-----:R-:W-:-:S05]  /*20c60*/  FADD.FTZ R4, R0, R3 ;  /* 0x0000000300047221 */ /* 0x001fca0000010000 */
        /* <DEDUP_REMOVED lines=15> */
[----:B------:R-:W-:Y:S02]  /*20d60*/  IMAD.MOV.U32 R8, RZ, RZ, -0x800000 ;  /* 0xff800000ff087424 */ /* 0x000fe400078e00ff */
[----:B0-----:R-:W-:Y:S01]  /*20d70*/  @P2 FMUL.FTZ R20, R9, 0.69314718246459960938 ;  /* 0x3f31721809142820 */ /* 0x001fe20000410000 */
[----:B-1----:R-:W-:Y:S01]  /*20d80*/  @P1 FMUL.FTZ R6, R6, 0.69314718246459960938 ;  /* 0x3f31721806061820 */ /* 0x002fe20000410000 */
[----:B------:R-:W-:Y:S01]  /*20d90*/  STL [R1+0x1f4], R12 ;  /* 0x0001f40c01007387 */ /* 0x000fe20000100800 */
[----:B---3--:R-:W-:-:S04]  /*20da0*/  @P2 FMUL.FTZ R7, R7, 0.69314718246459960938 ;  /* 0x3f31721807072820 */ /* 0x008fc80000410000 */
[----:B-----5:R-:W-:-:S05]  /*20db0*/  @P2 FFMA.FTZ R8, R7, R14, R20 ;  /* 0x0000000e07082223 */ /* 0x020fca0000010014 */
[----:B------:R0:W-:Y:S01]  /*20dc0*/  STL [R1+0x1f4], R8 ;  /* 0x0001f40801007387 */ /* 0x0001e20000100800 */
[----:B--2---:R-:W-:-:S04]  /*20dd0*/  @P1 FMUL.FTZ R5, R5, 0.69314718246459960938 ;  /* 0x3f31721805051820 */ /* 0x004fc80000410000 */
[----:B----4-:R-:W-:Y:S02]  /*20de0*/  @P1 FFMA.FTZ R0, R5, R4, R6 ;  /* 0x0000000405001223 */ /* 0x010fe40000010006 */
[----:B------:R-:W2:Y:S04]  /*20df0*/  LDL R4, [R1+0x1c0] ;  /* 0x0001c00001047983 */ /* 0x000ea80000100800 */
[----:B------:R1:W-:Y:S04]  /*20e00*/  STL [R1+0x1f0], R0 ;  /* 0x0001f00001007387 */ /* 0x0003e80000100800 */
[----:B------:R-:W3:Y:S02]  /*20e10*/  LD.E R3, desc[UR36][R10.64+0x4] ;  /* 0x000004240a037980 */ /* 0x000ee4000c101900 */
[----:B---3--:R-:W-:-:S13]  /*20e20*/  ISETP.NE.AND P0, PT, R3, RZ, PT ;  /* 0x000000ff0300720c */ /* 0x008fda0003f05270 */
        /* <DEDUP_REMOVED lines=21> */
[----:B0-----:R-:W3:Y:S04]  /*20f80*/  LDL.64 R8, [R1+0x400] ;  /* 0x0004000001087983 */ /* 0x001ee80000100a00 */
[----:B------:R-:W4:Y:S04]  /*20f90*/  LDL.64 R6, [R1+0x408] ;  /* 0x0004080001067983 */ /* 0x000f280000100a00 */
        /* <DEDUP_REMOVED lines=62> */
[----:B------:R-:W-:Y:S01]  /*21380*/  ISETP.NE.AND P0, PT, R134, 0x2, PT ;  /* 0x000000028600780c */ /* 0x000fe20003f05270 */
[-C--:B---3--:R-:W-:Y:S01]  /*21390*/  FMUL.FTZ R9, R9, R3.reuse ;  /* 0x0000000309097220 */ /* 0x088fe20000410000 */
[-C--:B------:R-:W-:Y:S01]  /*213a0*/  FMUL.FTZ R8, R8, R3.reuse ;  /* 0x0000000308087220 */ /* 0x080fe20000410000 */
[-C--:B----4-:R-:W-:Y:S01]  /*213b0*/  FMUL.FTZ R7, R7, R0.reuse ;  /* 0x0000000007077220 */ /* 0x090fe20000410000 */
[-C--:B------:R-:W-:Y:S01]  /*213c0*/  FMUL.FTZ R6, R6, R0.reuse ;  /* 0x0000000006067220 */ /* 0x080fe20000410000 */
[-C--:B-----5:R-:W-:Y:S01]  /*213d0*/  FMUL.FTZ R5, R5, R3.reuse ;  /* 0x0000000305057220 */ /* 0x0a0fe20000410000 */
[-C--:B------:R-:W-:Y:S01]  /*213e0*/  FMUL.FTZ R4, R4, R3.reuse ;  /* 0x0000000304047220 */ /* 0x080fe20000410000 */
[----:B------:R0:W-:Y:S04]  /*213f0*/  STL.64 [R1+0x400], R8 ;  /* 0x0004000801007387 */ /* 0x0001e80000100a00 */
[----:B------:R1:W-:Y:S04]  /*21400*/  STL.64 [R1+0x408], R6 ;  /* 0x0004080601007387 */ /* 0x0003e80000100a00 */
[----:B------:R2:W-:Y:S04]  /*21410*/  STL.64 [R1+0x210], R4 ;  /* 0x0002100401007387 */ /* 0x0005e80000100a00 */
[----:B0-----:R-:W3:Y:S04]  /*21420*/  LDL.64 R8, [R1+0x3f8] ;  /* 0x0003f80001087983 */ /* 0x001ee80000100a00 */
[----:B-1----:R-:W4:Y:S04]  /*21430*/  LDL.64 R6, [R1+0x3c8] ;  /* 0x0003c80001067983 */ /* 0x002f280000100a00 */
[----:B--2---:R-:W2:Y:S04]  /*21440*/  LDL.64 R4, [R1+0x3e8] ;  /* 0x0003e80001047983 */ /* 0x004ea80000100a00 */
[----:B------:R-:W5:Y:S01]  /*21450*/  @!P0 LDL R133, [R1+0x1c4] ;  /* 0x0001c40001858983 */ /* 0x000f620000100800 */
[-C--:B------:R-:W-:Y:S01]  /*21460*/  FMUL.FTZ R15, R15, R0.reuse ;  /* 0x000000000f0f7220 */ /* 0x080fe20000410000 */
[-C--:B------:R-:W-:Y:S01]  /*21470*/  FMUL.FTZ R14, R14, R0.reuse ;  /* 0x000000000e0e7220 */ /* 0x080fe20000410000 */
[-C--:B------:R-:W-:Y:S01]  /*21480*/  FMUL.FTZ R21, R21, R0.reuse ;  /* 0x0000000015157220 */ /* 0x080fe20000410000 */
[-C--:B------:R-:W-:Y:S01]  /*21490*/  FMUL.FTZ R20, R20, R0.reuse ;  /* 0x0000000014147220 */ /* 0x080fe20000410000 */
[-C--:B------:R-:W-:Y:S01]  /*214a0*/  FMUL.FTZ R131, R131, R3.reuse ;  /* 0x0000000383837220 */ /* 0x080fe20000410000 */
[-C--:B------:R-:W-:Y:S01]  /*214b0*/  FMUL.FTZ R130, R130, R3.reuse ;  /* 0x0000000382827220 */ /* 0x080fe20000410000 */
[----:B------:R0:W-:Y:S01]  /*214c0*/  STL.64 [R1+0x368], R14 ;  /* 0x0003680e01007387 */ /* 0x0001e20000100a00 */
[-C--:B------:R-:W-:Y:S01]  /*214d0*/  FMUL.FTZ R129, R129, R3.reuse ;  /* 0x0000000381817220 */ /* 0x080fe20000410000 */
[-C--:B------:R-:W-:Y:S01]  /*214e0*/  FMUL.FTZ R128, R128, R3.reuse ;  /* 0x0000000380807220 */ /* 0x080fe20000410000 */
[-C--:B------:R-:W-:Y:S01]  /*214f0*/  FMUL.FTZ R127, R127, R3.reuse ;  /* 0x000000037f7f7220 */ /* 0x080fe20000410000 */
[----:B------:R5:W-:Y:S01]  /*21500*/  STL.64 [R1+0x3a8], R20 ;  /* 0x0003a81401007387 */ /* 0x000be20000100a00 */
        /* <DEDUP_REMOVED lines=107> */
[----:B0-----:R-:W-:-:S02]  /*21bc0*/  VIADD R14, R135, 0x1 ;  /* 0x00000001870e7836 */ /* 0x001fc40000000000 */
[----:B------:R-:W-:Y:S01]  /*21bd0*/  VIADD R132, R132, 0x1 ;  /* 0x0000000184847836 */ /* 0x000fe20000000000 */
[----:B------:R1:W-:Y:S04]  /*21be0*/  STL [R1+0x1c0], R134 ;  /* 0x0001c08601007387 */ /* 0x0003e80000100800 */
        /* <DEDUP_REMOVED lines=17> */
[-C--:B---3--:R-:W-:Y:S01]  /*21d00*/  FMUL.FTZ R9, R9, R0.reuse ;  /* 0x0000000009097220 */ /* 0x088fe20000410000 */
[-C--:B------:R-:W-:Y:S01]  /*21d10*/  FMUL.FTZ R8, R8, R0.reuse ;  /* 0x0000000008087220 */ /* 0x080fe20000410000 */
[-C--:B----4-:R-:W-:Y:S01]  /*21d20*/  FMUL.FTZ R7, R7, R0.reuse ;  /* 0x0000000007077220 */ /* 0x090fe20000410000 */
[-C--:B------:R-:W-:Y:S01]  /*21d30*/  FMUL.FTZ R6, R6, R0.reuse ;  /* 0x0000000006067220 */ /* 0x080fe20000410000 */
[-C--:B--2---:R-:W-:Y:S01]  /*21d40*/  FMUL.FTZ R5, R5, R0.reuse ;  /* 0x0000000005057220 */ /* 0x084fe20000410000 */
[----:B------:R-:W-:Y:S01]  /*21d50*/  FMUL.FTZ R4, R4, R0 ;  /* 0x0000000004047220 */ /* 0x000fe20000410000 */
[----:B-----5:R-:W-:Y:S01]  /*21d60*/  @!P0 LOP3.LUT R20, R133, 0x1, RZ, 0x3c, !PT ;  /* 0x0000000185148812 */ /* 0x020fe200078e3cff */
        /* <DEDUP_REMOVED lines=43> */
[----:B------:R1:W-:Y:S04]  /*22020*/  @!P0 STL [R1+0x1c4], R20 ;  /* 0x0001c41401008387 */ /* 0x0003e80000100800 */
[----:B------:R1:W-:Y:S04]  /*22030*/  STL [R1+0x1cc], R132 ;  /* 0x0001cc8401007387 */ /* 0x0003e80000100800 */
[----:B------:R1:W-:Y:S01]  /*22040*/  @!P0 STL [R1+0x1c0], RZ ;  /* 0x0001c0ff01008387 */ /* 0x0003e20000100800 */
[----:B------:R-:W-:Y:S01]  /*22050*/  IMAD.MOV.U32 R0, RZ, RZ, 0x1 ;  /* 0x00000001ff007424 */ /* 0x000fe200078e00ff */
[----:B------:R-:W-:Y:S06]  /*22060*/  BAR.ARV 0xe, 0x100 ;  /* 0x0384000000007b1d */ /* 0x000fec0000002000 */
.L_x_6282:
[----:B------:R-:W2:Y:S08]  /*22070*/  S2UR UR21, SR_CgaCtaId ;  /* 0x00000000001579c3 */ /* 0x000eb00000008800 */
[----:B------:R-:W-:Y:S01]  /*22080*/  BAR.SYNC.DEFER_BLOCKING 0x5, 0x180 ;  /* 0x0146000000007b1d */ /* 0x000fe20000010000 */
[----:B------:R-:W-:Y:S01]  /*22090*/  PRMT R0, R0, 0x9910, RZ ;  /* 0x0000991000007816 */ /* 0x000fe200000000ff */
[----:B------:R-:W-:-:S03]  /*220a0*/  USHF.R.U32.HI UR8, URZ, 0x10, UR61 ;  /* 0x000000103f087899 */ /* 0x000fc6000801163d */
[----:B------:R-:W-:Y:S01]  /*220b0*/  ISETP.NE.AND P0, PT, R0, RZ, PT ;  /* 0x000000ff0000720c */ /* 0x000fe20003f05270 */
[----:B------:R-:W-:Y:S01]  /*220c0*/  UMOV UR44, 0x400 ;  /* 0x00000400002c7882 */ /* 0x000fe20000000000 */
[----:B------:R-:W-:Y:S01]  /*220d0*/  BSSY B0, `(.L_x_6400) ;  /* 0x00004ea000007945 */ /* 0x000fe20003800000 */
[----:B--2---:R-:W-:-:S09]  /*220e0*/  ULEA UR44, UR21, UR44, 0x18 ;  /* 0x0000002c152c7291 */ /* 0x004fd2000f8ec03f */
[----:B01----:R-:W0:Y:S02]  /*220f0*/  LDS.128 R4, [UR44+0x388d0] ;  /* 0x0388d02cff047984 */ /* 0x003e240008000c00 */
[----:B0-----:R-:W-:Y:S02]  /*22100*/  R2UR UR5, R5 ;  /* 0x00000000050572ca */ /* 0x001fe400000e0000 */
[----:B------:R-:W-:Y:S02]  /*22110*/  R2UR UR7, R6 ;  /* 0x00000000060772ca */ /* 0x000fe400000e0000 */
[----:B------:R-:W-:Y:S01]  /*22120*/  R2UR UR6, R7 ;  /* 0x00000000070672ca */ /* 0x000fe200000e0000 */
[----:B------:R-:W-:Y:S06]  /*22130*/  BAR.ARV 0x4, 0x180 ;  /* 0x0106000000007b1d */ /* 0x000fec0000002000 */
[----:B------:R-:W-:Y:S08]  /*22140*/  @!P0 BRA `(.L_x_6401) ;  /* 0x0000003c00948947 */ /* 0x000ff00003800000 */
[----:B------:R-:W2:Y:S04]  /*22150*/  LDL.128 R12, [R1+0x210] ;  /* 0x00021000010c7983 */ /* 0x000ea80000100c00 */
[----:B------:R-:W3:Y:S04]  /*22160*/  LDL.128 R4, [R1+0x230] ;  /* 0x0002300001047983 */ /* 0x000ee80000100c00 */
[----:B------:R-:W4:Y:S04]  /*22170*/  LDL.128 R24, [R1+0x220] ;  /* 0x0002200001187983 */ /* 0x000f280000100c00 */
[----:B------:R-:W4:Y:S01]  /*22180*/  LDL.128 R8, [R1+0x240] ;  /* 0x0002400001087983 */ /* 0x000f220000100c00 */
[C---:B------:R-:W-:Y:S01]  /*22190*/  IADD3 R35, P1, R16.reuse, 0x20, RZ ;  /* 0x0000002010237810 */ /* 0x040fe20007f3e0ff */
[----:B------:R-:W-:Y:S01]  /*221a0*/  ULDC.64 UR10, c[0x0][0xd00] ;  /* 0x00034000000a7ab9 */ /* 0x000fe20000000a00 */
[C---:B------:R-:W-:Y:S01]  /*221b0*/  LOP3.LUT R37, R16.reuse, 0x380, RZ, 0xc0, !PT ;  /* 0x0000038010257812 */ /* 0x040fe200078ec0ff */
[----:B------:R-:W4:Y:S01]  /*221c0*/  LDL.128 R120, [R1+0x250] ;  /* 0x0002500001787983 */ /* 0x000f220000100c00 */
[----:B------:R-:W-:Y:S01]  /*221d0*/  LOP3.LUT R34, R35, 0x380, RZ, 0xc0, !PT ;  /* 0x0000038023227812 */ /* 0x000fe200078ec0ff */
[----:B------:R-:W-:Y:S01]  /*221e0*/  ULDC.64 UR18, c[0x0][0xd00] ;  /* 0x0003400000127ab9 */ /* 0x000fe20000000a00 */
[C---:B------:R-:W-:Y:S01]  /*221f0*/  IADD3 R33, P0, R16.reuse, 0x40, RZ ;  /* 0x0000004010217810 */ /* 0x040fe20007f1e0ff */
[----:B------:R-:W4:Y:S01]  /*22200*/  LDL.128 R112, [R1+0x270] ;  /* 0x0002700001707983 */ /* 0x000f220000100c00 */
[----:B------:R-:W-:-:S02]  /*22210*/  IADD3 R30, P4, R16, 0x60, RZ ;  /* 0x00000060101e7810 */ /* 0x000fc40007f9e0ff */
[----:B------:R-:W-:Y:S01]  /*22220*/  IADD3 R28, P3, R16, 0x2000, RZ ;  /* 0x00002000101c7810 */ /* 0x000fe20007f7e0ff */
[----:B------:R-:W4:Y:S01]  /*22230*/  LDL.128 R116, [R1+0x260] ;  /* 0x0002600001747983 */ /* 0x000f220000100c00 */
[----:B------:R-:W-:-:S03]  /*22240*/  SHF.R.U64 R37, R37, 0x3, RZ ;  /* 0x0000000325257819 */ /* 0x000fc600000012ff */
[----:B------:R-:W4:Y:S01]  /*22250*/  LDL.128 R104, [R1+0x290] ;  /* 0x0002900001687983 */ /* 0x000f220000100c00 */
[----:B------:R-:W-:-:S03]  /*22260*/  SHF.R.U64 R34, R34, 0x3, RZ ;  /* 0x0000000322227819 */ /* 0x000fc600000012ff */
[----:B------:R-:W4:Y:S01]  /*22270*/  LDL.128 R108, [R1+0x280] ;  /* 0x00028000016c7983 */ /* 0x000f220000100c00 */
[----:B------:R-:W-:-:S03]  /*22280*/  LOP3.LUT R32, R33, 0x380, RZ, 0xc0, !PT ;  /* 0x0000038021207812 */ /* 0x000fc600078ec0ff */
[----:B------:R-:W4:Y:S01]  /*22290*/  LDL.128 R96, [R1+0x2b0] ;  /* 0x0002b00001607983 */ /* 0x000f220000100c00 */
[----:B------:R-:W-:-:S03]  /*222a0*/  LOP3.LUT R0, R30, 0x380, RZ, 0xc0, !PT ;  /* 0x000003801e007812 */ /* 0x000fc600078ec0ff */
[----:B------:R-:W4:Y:S01]  /*222b0*/  LDL.128 R100, [R1+0x2a0] ;  /* 0x0002a00001647983 */ /* 0x000f220000100c00 */
[----:B------:R-:W-:Y:S01]  /*222c0*/  LOP3.LUT R36, R37, R16, RZ, 0x3c, !PT ;  /* 0x0000001025247212 */ /* 0x000fe200078e3cff */
[--C-:B------:R-:W-:Y:S01]  /*222d0*/  IMAD.MOV.U32 R37, RZ, RZ, R17.reuse ;  /* 0x000000ffff257224 */ /* 0x100fe200078e0011 */
[----:B------:R-:W-:Y:S01]  /*222e0*/  LOP3.LUT R3, R28, 0x380, RZ, 0xc0, !PT ;  /* 0x000003801c037812 */ /* 0x000fe200078ec0ff */
[----:B------:R-:W4:Y:S01]  /*222f0*/  LDL.128 R88, [R1+0x2d0] ;  /* 0x0002d00001587983 */ /* 0x000f220000100c00 */
[----:B------:R-:W-:Y:S01]  /*22300*/  LOP3.LUT R34, R34, R35, RZ, 0x3c, !PT ;  /* 0x0000002322227212 */ /* 0x000fe200078e3cff */
[----:B------:R-:W-:Y:S01]  /*22310*/  IMAD.X R35, RZ, RZ, R17, P1 ;  /* 0x000000ffff237224 */ /* 0x000fe200008e0611 */
[----:B------:R-:W-:Y:S01]  /*22320*/  SHF.R.U64 R32, R32, 0x3, RZ ;  /* 0x0000000320207819 */ /* 0x000fe200000012ff */
[----:B------:R-:W4:Y:S01]  /*22330*/  LDL.128 R92, [R1+0x2c0] ;  /* 0x0002c000015c7983 */ /* 0x000f220000100c00 */
[----:B------:R-:W-:-:S03]  /*22340*/  SHF.R.U64 R31, R0, 0x3, RZ ;  /* 0x00000003001f7819 */ /* 0x000fc600000012ff */
[----:B------:R-:W4:Y:S01]  /*22350*/  LDL.128 R80, [R1+0x2f0] ;  /* 0x0002f00001507983 */ /* 0x000f220000100c00 */
[----:B------:R-:W-:-:S03]  /*22360*/  SHF.R.U64 R3, R3, 0x3, RZ ;  /* 0x0000000303037819 */ /* 0x000fc600000012ff */
[----:B------:R-:W4:Y:S01]  /*22370*/  LDL.128 R84, [R1+0x2e0] ;  /* 0x0002e00001547983 */ /* 0x000f220000100c00 */
[----:B------:R-:W-:Y:S01]  /*22380*/  LOP3.LUT R32, R32, R33, RZ, 0x3c, !PT ;  /* 0x0000002120207212 */ /* 0x000fe200078e3cff */
[--C-:B------:R-:W-:Y:S01]  /*22390*/  IMAD.X R33, RZ, RZ, R17.reuse, P0 ;  /* 0x000000ffff217224 */ /* 0x100fe200000e0611 */
[----:B------:R-:W-:Y:S01]  /*223a0*/  MOV R36, R36 ;  /* 0x0000002400247202 */ /* 0x000fe20000000f00 */
[----:B------:R-:W4:Y:S01]  /*223b0*/  LDL.128 R72, [R1+0x310] ;  /* 0x0003100001487983 */ /* 0x000f220000100c00 */
[----:B------:R-:W-:Y:S01]  /*223c0*/  MOV R34, R34 ;  /* 0x0000002200227202 */ /* 0x000fe20000000f00 */
[--C-:B------:R-:W-:Y:S01]  /*223d0*/  IMAD.X R29, RZ, RZ, R17.reuse, P3 ;  /* 0x000000ffff1d7224 */ /* 0x100fe200018e0611 */
[----:B------:R-:W-:Y:S01]  /*223e0*/  LOP3.LUT R30, R31, R30, RZ, 0x3c, !PT ;  /* 0x0000001e1f1e7212 */ /* 0x000fe200078e3cff */
[----:B------:R-:W-:Y:S01]  /*223f0*/  IMAD.X R31, RZ, RZ, R17, P4 ;  /* 0x000000ffff1f7224 */ /* 0x000fe200020e0611 */
[----:B------:R-:W-:Y:S01]  /*22400*/  LOP3.LUT R28, R3, R28, RZ, 0x3c, !PT ;  /* 0x0000001c031c7212 */ /* 0x000fe200078e3cff */
[----:B------:R-:W4:Y:S01]  /*22410*/  LDL.128 R76, [R1+0x300] ;  /* 0x00030000014c7983 */ /* 0x000f220000100c00 */
[----:B------:R-:W-:-:S03]  /*22420*/  MOV R0, R32 ;  /* 0x0000002000007202 */ /* 0x000fc60000000f00 */
[----:B------:R-:W4:Y:S04]  /*22430*/  LDL.128 R64, [R1+0x330] ;  /* 0x0003300001407983 */ /* 0x000f280000100c00 */
[----:B------:R-:W4:Y:S04]  /*22440*/  LDL.128 R68, [R1+0x320] ;  /* 0x0003200001447983 */ /* 0x000f280000100c00 */
[----:B------:R-:W4:Y:S01]  /*22450*/  LDL.128 R56, [R1+0x350] ;  /* 0x0003500001387983 */ /* 0x000f220000100c00 */
[----:B------:R-:W-:-:S03]  /*22460*/  MOV R3, R30 ;  /* 0x0000001e00037202 */ /* 0x000fc60000000f00 */
[----:B------:R-:W4:Y:S01]  /*22470*/  LDL.128 R60, [R1+0x340] ;  /* 0x00034000013c7983 */ /* 0x000f220000100c00 */
[----:B------:R-:W-:-:S03]  /*22480*/  MOV R144, R28 ;  /* 0x0000001c00907202 */ /* 0x000fc60000000f00 */
[----:B------:R-:W4:Y:S04]  /*22490*/  LDL.128 R48, [R1+0x370] ;  /* 0x0003700001307983 */ /* 0x000f280000100c00 */
[----:B------:R-:W4:Y:S04]  /*224a0*/  LDL.128 R52, [R1+0x360] ;  /* 0x0003600001347983 */ /* 0x000f280000100c00 */
[----:B------:R-:W4:Y:S04]  /*224b0*/  LDL.128 R40, [R1+0x390] ;  /* 0x0003900001287983 */ /* 0x000f280000100c00 */
[----:B------:R-:W4:Y:S01]  /*224c0*/  LDL.128 R44, [R1+0x380] ;  /* 0x00038000012c7983 */ /* 0x000f220000100c00 */
[----:B------:R-:W-:Y:S01]  /*224d0*/  BAR.SYNC.DEFER_BLOCKING 0x1, 0x100 ;  /* 0x0044000000007b1d */ /* 0x000fe20000010000 */
[----:B------:R-:W-:-:S02]  /*224e0*/  IADD3 R143, P6, R16, 0x2020, RZ ;  /* 0x00002020108f7810 */ /* 0x000fc40007fde0ff */
[C---:B------:R-:W-:Y:S02]  /*224f0*/  IADD3 R139, P5, R16.reuse, 0x2040, RZ ;  /* 0x00002040108b7810 */ /* 0x040fe40007fbe0ff */
[----:B------:R-:W-:Y:S01]  /*22500*/  IADD3 R141, P2, R16, 0x2060, RZ ;  /* 0x00002060108d7810 */ /* 0x000fe20007f5e0ff */
[----:B------:R-:W-:Y:S01]  /*22510*/  ULDC UR4, c[0x0][0xb88] ;  /* 0x0002e20000047ab9 */ /* 0x000fe20000000800 */
[----:B------:R-:W-:Y:S01]  /*22520*/  ULDC UR9, c[0x0][0xbd4] ;  /* 0x0002f50000097ab9 */ /* 0x000fe20000000800 */
[----:B------:R-:W4:Y:S01]  /*22530*/  LDL.128 R28, [R1+0x3c0] ;  /* 0x0003c000011c7983 */ /* 0x000f220000100c00 */
[----:B--2---:R-:W-:Y:S02]  /*22540*/  F2FP.BF16.F32.PACK_AB R12, R13, R12 ;  /* 0x0000000c0d0c723e */ /* 0x004fe400000010ff */
[----:B------:R-:W-:Y:S02]  /*22550*/  F2FP.BF16.F32.PACK_AB R13, R15, R14 ;  /* 0x0000000e0f0d723e */ /* 0x000fe400000010ff */
[----:B---3--:R-:W-:-:S02]  /*22560*/  F2FP.BF16.F32.PACK_AB R4, R5, R4 ;  /* 0x000000040504723e */ /* 0x008fc400000010ff */
[----:B------:R-:W-:Y:S02]  /*22570*/  F2FP.BF16.F32.PACK_AB R5, R7, R6 ;  /* 0x000000060705723e */ /* 0x000fe400000010ff */
[----:B----4-:R-:W-:Y:S02]  /*22580*/  F2FP.BF16.F32.PACK_AB R14, R25, R24 ;  /* 0x00000018190e723e */ /* 0x010fe400000010ff */
[----:B------:R-:W-:Y:S02]  /*22590*/  F2FP.BF16.F32.PACK_AB R15, R27, R26 ;  /* 0x0000001a1b0f723e */ /* 0x000fe400000010ff */
[----:B------:R-:W-:Y:S01]  /*225a0*/  F2FP.BF16.F32.PACK_AB R6, R9, R8 ;  /* 0x000000080906723e */ /* 0x000fe200000010ff */
[----:B------:R-:W2:Y:S01]  /*225b0*/  LDL.128 R24, [R1+0x3d0] ;  /* 0x0003d00001187983 */ /* 0x000ea20000100c00 */
[----:B------:R-:W-:-:S03]  /*225c0*/  F2FP.BF16.F32.PACK_AB R7, R11, R10 ;  /* 0x0000000a0b07723e */ /* 0x000fc600000010ff */
[----:B------:R0:W-:Y:S04]  /*225d0*/  STSM.16.M88.4 [R36], R12 ;  /* 0x0000000c24007844 */ /* 0x0001e80000000200 */
[----:B------:R1:W-:Y:S04]  /*225e0*/  STSM.16.M88.4 [R34], R4 ;  /* 0x0000000422007844 */ /* 0x0003e80000000200 */
[----:B------:R-:W3:Y:S04]  /*225f0*/  LDL.128 R8, [R1+0x3f0] ;  /* 0x0003f00001087983 */ /* 0x000ee80000100c00 */
[----:B0-----:R-:W4:Y:S04]  /*22600*/  LDL.128 R36, [R1+0x3a0] ;  /* 0x0003a00001247983 */ /* 0x001f280000100c00 */
[----:B-1----:R-:W4:Y:S04]  /*22610*/  LDL.128 R32, [R1+0x3b0] ;  /* 0x0003b00001207983 */ /* 0x002f280000100c00 */
[----:B------:R-:W4:Y:S04]  /*22620*/  LDL.128 R4, [R1+0x400] ;  /* 0x0004000001047983 */ /* 0x000f280000100c00 */
[----:B------:R-:W4:Y:S01]  /*22630*/  LDL.128 R12, [R1+0x3e0] ;  /* 0x0003e000010c7983 */ /* 0x000f220000100c00 */
[----:B------:R-:W-:-:S02]  /*22640*/  IADD3 R21, P1, R16, 0x4000, RZ ;  /* 0x0000400010157810 */ /* 0x000fc40007f3e0ff */
        /* <DEDUP_REMOVED lines=8> */
[----:B------:R-:W-:Y:S02]  /*226d0*/  IADD3 R125, P0, R16, 0x4020, RZ ;  /* 0x00004020107d7810 */ /* 0x000fe40007f1e0ff */
[----:B------:R-:W-:Y:S01]  /*226e0*/  LOP3.LUT R142, R142, R143, RZ, 0x3c, !PT ;  /* 0x0000008f8e8e7212 */ /* 0x000fe200078e3cff */
[--C-:B------:R-:W-:Y:S01]  /*226f0*/  IMAD.X R143, RZ, RZ, R17.reuse, P6 ;  /* 0x000000ffff8f7224 */ /* 0x100fe200030e0611 */
[----:B------:R-:W-:Y:S02]  /*22700*/  IADD3 R127, P4, R16, 0x4040, RZ ;  /* 0x00004040107f7810 */ /* 0x000fe40007f9e0ff */
[----:B------:R-:W-:Y:S01]  /*22710*/  LOP3.LUT R138, R138, R139, RZ, 0x3c, !PT ;  /* 0x0000008b8a8a7212 */ /* 0x000fe200078e3cff */
[----:B------:R-:W-:Y:S01]  /*22720*/  IMAD.X R139, RZ, RZ, R17, P5 ;  /* 0x000000ffff8b7224 */ /* 0x000fe200028e0611 */
[----:B------:R-:W-:-:S02]  /*22730*/  IADD3 R129, P3, R16, 0x4060, RZ ;  /* 0x0000406010817810 */ /* 0x000fc40007f7e0ff */
[----:B------:R-:W-:Y:S01]  /*22740*/  LOP3.LUT R140, R140, R141, RZ, 0x3c, !PT ;  /* 0x0000008d8c8c7212 */ /* 0x000fe200078e3cff */
[--C-:B------:R-:W-:Y:S01]  /*22750*/  IMAD.X R141, RZ, RZ, R17.reuse, P2 ;  /* 0x000000ffff8d7224 */ /* 0x100fe200010e0611 */
[----:B------:R-:W-:Y:S02]  /*22760*/  IADD3 R131, P6, R16, 0x6000, RZ ;  /* 0x0000600010837810 */ /* 0x000fe40007fde0ff */
[----:B------:R-:W-:Y:S01]  /*22770*/  LOP3.LUT R20, R20, R21, RZ, 0x3c, !PT ;  /* 0x0000001514147212 */ /* 0x000fe200078e3cff */
[----:B------:R-:W-:Y:S01]  /*22780*/  IMAD.X R21, RZ, RZ, R17, P1 ;  /* 0x000000ffff157224 */ /* 0x000fe200008e0611 */
[----:B------:R-:W-:Y:S02]  /*22790*/  LOP3.LUT R124, R125, 0x380, RZ, 0xc0, !PT ;  /* 0x000003807d7c7812 */ /* 0x000fe400078ec0ff */
[----:B------:R-:W-:Y:S02]  /*227a0*/  IADD3 R133, P5, R16, 0x6020, RZ ;  /* 0x0000602010857810 */ /* 0x000fe40007fbe0ff */
[----:B------:R-:W-:-:S02]  /*227b0*/  LOP3.LUT R126, R127, 0x380, RZ, 0xc0, !PT ;  /* 0x000003807f7e7812 */ /* 0x000fc400078ec0ff */
[C---:B------:R-:W-:Y:S02]  /*227c0*/  IADD3 R135, P2, R16.reuse, 0x6040, RZ ;  /* 0x0000604010877810 */ /* 0x040fe40007f5e0ff */
[----:B------:R-:W-:Y:S02]  /*227d0*/  LOP3.LUT R128, R129, 0x380, RZ, 0xc0, !PT ;  /* 0x0000038081807812 */ /* 0x000fe400078ec0ff */
[----:B------:R-:W-:Y:S02]  /*227e0*/  IADD3 R137, P1, R16, 0x6060, RZ ;  /* 0x0000606010897810 */ /* 0x000fe40007f3e0ff */
[----:B------:R-:W-:Y:S02]  /*227f0*/  LOP3.LUT R130, R131, 0x380, RZ, 0xc0, !PT ;  /* 0x0000038083827812 */ /* 0x000fe400078ec0ff */
[----:B------:R-:W-:Y:S02]  /*22800*/  SHF.R.U64 R124, R124, 0x3, RZ ;  /* 0x000000037c7c7819 */ /* 0x000fe400000012ff */
[----:B------:R-:W-:-:S02]  /*22810*/  LOP3.LUT R132, R133, 0x380, RZ, 0xc0, !PT ;  /* 0x0000038085847812 */ /* 0x000fc400078ec0ff */
[----:B------:R-:W-:Y:S02]  /*22820*/  SHF.R.U64 R126, R126, 0x3, RZ ;  /* 0x000000037e7e7819 */ /* 0x000fe400000012ff */
[----:B------:R-:W-:Y:S02]  /*22830*/  LOP3.LUT R134, R135, 0x380, RZ, 0xc0, !PT ;  /* 0x0000038087867812 */ /* 0x000fe400078ec0ff */
[----:B------:R-:W-:Y:S02]  /*22840*/  F2FP.BF16.F32.PACK_AB R120, R121, R120 ;  /* 0x000000787978723e */ /* 0x000fe400000010ff */
[----:B------:R-:W-:Y:S02]  /*22850*/  SHF.R.U64 R128, R128, 0x3, RZ ;  /* 0x0000000380807819 */ /* 0x000fe400000012ff */
[----:B------:R-:W-:Y:S02]  /*22860*/  LOP3.LUT R136, R137, 0x380, RZ, 0xc0, !PT ;  /* 0x0000038089887812 */ /* 0x000fe400078ec0ff */
[----:B------:R-:W-:-:S02]  /*22870*/  F2FP.BF16.F32.PACK_AB R121, R123, R122 ;  /* 0x0000007a7b79723e */ /* 0x000fc400000010ff */
[----:B------:R-:W-:Y:S02]  /*22880*/  F2FP.BF16.F32.PACK_AB R112, R113, R112 ;  /* 0x000000707170723e */ /* 0x000fe400000010ff */
[----:B------:R-:W-:Y:S02]  /*22890*/  SHF.R.U64 R130, R130, 0x3, RZ ;  /* 0x0000000382827819 */ /* 0x000fe400000012ff */
[----:B------:R-:W-:Y:S02]  /*228a0*/  F2FP.BF16.F32.PACK_AB R122, R117, R116 ;  /* 0x00000074757a723e */ /* 0x000fe400000010ff */
[----:B------:R-:W-:Y:S02]  /*228b0*/  F2FP.BF16.F32.PACK_AB R123, R119, R118 ;  /* 0x00000076777b723e */ /* 0x000fe400000010ff */
[----:B------:R-:W-:Y:S02]  /*228c0*/  F2FP.BF16.F32.PACK_AB R113, R115, R114 ;  /* 0x000000727371723e */ /* 0x000fe400000010ff */
[----:B------:R-:W-:-:S02]  /*228d0*/  F2FP.BF16.F32.PACK_AB R104, R105, R104 ;  /* 0x000000686968723e */ /* 0x000fc400000010ff */
[----:B------:R-:W-:Y:S01]  /*228e0*/  LOP3.LUT R124, R124, R125, RZ, 0x3c, !PT ;  /* 0x0000007d7c7c7212 */ /* 0x000fe200078e3cff */
[----:B------:R-:W-:Y:S01]  /*228f0*/  IMAD.X R125, RZ, RZ, R17, P0 ;  /* 0x000000ffff7d7224 */ /* 0x000fe200000e0611 */
        /* <DEDUP_REMOVED lines=15> */
[----:B------:R-:W-:Y:S02]  /*229f0*/  MOV R142, R142 ;  /* 0x0000008e008e7202 */ /* 0x000fe40000000f00 */
[----:B------:R-:W-:Y:S02]  /*22a00*/  F2FP.BF16.F32.PACK_AB R98, R93, R92 ;  /* 0x0000005c5d62723e */ /* 0x000fe400000010ff */
[----:B------:R-:W-:Y:S02]  /*22a10*/  F2FP.BF16.F32.PACK_AB R99, R95, R94 ;  /* 0x0000005e5f63723e */ /* 0x000fe400000010ff */
[----:B------:R-:W-:-:S02]  /*22a20*/  F2FP.BF16.F32.PACK_AB R89, R91, R90 ;  /* 0x0000005a5b59723e */ /* 0x000fc400000010ff */
[----:B------:R-:W-:Y:S01]  /*22a30*/  F2FP.BF16.F32.PACK_AB R80, R81, R80 ;  /* 0x000000505150723e */ /* 0x000fe200000010ff */
[----:B------:R0:W-:Y:S01]  /*22a40*/  STSM.16.M88.4 [R0], R120 ;  /* 0x0000007800007844 */ /* 0x0001e20000000200 */
[----:B------:R-:W-:Y:S01]  /*22a50*/  LOP3.LUT R130, R130, R131, RZ, 0x3c, !PT ;  /* 0x0000008382827212 */ /* 0x000fe200078e3cff */
[----:B------:R-:W-:Y:S01]  /*22a60*/  IMAD.X R131, RZ, RZ, R17, P6 ;  /* 0x000000ffff837224 */ /* 0x000fe200030e0611 */
        /* <DEDUP_REMOVED lines=8> */
[----:B------:R-:W-:Y:S01]  /*22af0*/  MOV R140, R140 ;  /* 0x0000008c008c7202 */ /* 0x000fe20000000f00 */
[----:B------:R-:W-:Y:S01]  /*22b00*/  UIMAD.WIDE UR10, UR60, 0x4, UR10 ;  /* 0x000000043c0a78a5 */ /* 0x000fe2000f8e020a */
        /* <DEDUP_REMOVED lines=21> */
[----:B------:R-:W-:Y:S02]  /*22c60*/  MOV R126, R126 ;  /* 0x0000007e007e7202 */ /* 0x000fe40000000f00 */
[----:B------:R-:W-:Y:S02]  /*22c70*/  F2FP.BF16.F32.PACK_AB R58, R53, R52 ;  /* 0x00000034353a723e */ /* 0x000fe400000010ff */
[----:B------:R-:W-:Y:S02]  /*22c80*/  F2FP.BF16.F32.PACK_AB R59, R55, R54 ;  /* 0x00000036373b723e */ /* 0x000fe400000010ff */
[----:B------:R-:W-:Y:S02]  /*22c90*/  F2FP.BF16.F32.PACK_AB R49, R51, R50 ;  /* 0x000000323331723e */ /* 0x000fe400000010ff */
[----:B------:R-:W-:Y:S01]  /*22ca0*/  F2FP.BF16.F32.PACK_AB R40, R41, R40 ;  /* 0x000000282928723e */ /* 0x000fe200000010ff */
[----:B------:R1:W-:Y:S01]  /*22cb0*/  STSM.16.M88.4 [R140], R80 ;  /* 0x000000508c007844 */ /* 0x0003e20000000200 */
[----:B------:R-:W-:-:S02]  /*22cc0*/  MOV R128, R128 ;  /* 0x0000008000807202 */ /* 0x000fc40000000f00 */
[----:B------:R-:W-:Y:S02]  /*22cd0*/  F2FP.BF16.F32.PACK_AB R50, R45, R44 ;  /* 0x0000002c2d32723e */ /* 0x000fe400000010ff */
[----:B------:R-:W-:Y:S02]  /*22ce0*/  F2FP.BF16.F32.PACK_AB R51, R47, R46 ;  /* 0x0000002e2f33723e */ /* 0x000fe400000010ff */
[----:B------:R-:W-:Y:S01]  /*22cf0*/  F2FP.BF16.F32.PACK_AB R41, R43, R42 ;  /* 0x0000002a2b29723e */ /* 0x000fe200000010ff */
[----:B------:R1:W-:Y:S01]  /*22d00*/  STSM.16.M88.4 [R20], R72 ;  /* 0x0000004814007844 */ /* 0x0003e20000000200 */
[----:B------:R-:W-:Y:S02]  /*22d10*/  MOV R130, R130 ;  /* 0x0000008200827202 */ /* 0x000fe40000000f00 */
[----:B------:R-:W-:Y:S01]  /*22d20*/  MOV R132, R132 ;  /* 0x0000008400847202 */ /* 0x000fe20000000f00 */
[----:B------:R1:W-:Y:S01]  /*22d30*/  STSM.16.M88.4 [R124], R64 ;  /* 0x000000407c007844 */ /* 0x0003e20000000200 */
[----:B------:R-:W-:-:S02]  /*22d40*/  MOV R134, R134 ;  /* 0x0000008600867202 */ /* 0x000fc40000000f00 */
[----:B------:R-:W-:Y:S01]  /*22d50*/  MOV R136, R136 ;  /* 0x0000008800887202 */ /* 0x000fe20000000f00 */
[----:B------:R1:W-:Y:S04]  /*22d60*/  STSM.16.M88.4 [R126], R56 ;  /* 0x000000387e007844 */ /* 0x0003e80000000200 */
[----:B------:R1:W-:Y:S01]  /*22d70*/  STSM.16.M88.4 [R128], R48 ;  /* 0x0000003080007844 */ /* 0x0003e20000000200 */
[----:B------:R-:W-:-:S04]  /*22d80*/  ISETP.NE.U32.AND P0, PT, RZ, UR18, PT ;  /* 0x00000012ff007c0c */ /* 0x000fc8000bf05070 */
[----:B------:R-:W-:Y:S01]  /*22d90*/  ISETP.NE.AND.EX P0, PT, RZ, UR19, PT, P0 ;  /* 0x00000013ff007c0c */ /* 0x000fe2000bf05300 */
[----:B------:R-:W-:Y:S01]  /*22da0*/  IMAD.U32 R76, RZ, RZ, UR4 ;  /* 0x00000004ff4c7e24 */ /* 0x000fe2000f8e00ff */
[----:B--2---:R-:W-:Y:S02]  /*22db0*/  F2FP.BF16.F32.PACK_AB R24, R25, R24 ;  /* 0x000000181918723e */ /* 0x004fe400000010ff */
[----:B------:R-:W-:Y:S02]  /*22dc0*/  F2FP.BF16.F32.PACK_AB R25, R27, R26 ;  /* 0x0000001a1b19723e */ /* 0x000fe400000010ff */
[----:B---3--:R-:W-:Y:S02]  /*22dd0*/  F2FP.BF16.F32.PACK_AB R8, R9, R8 ;  /* 0x000000080908723e */ /* 0x008fe400000010ff */
[----:B------:R-:W-:Y:S02]  /*22de0*/  F2FP.BF16.F32.PACK_AB R9, R11, R10 ;  /* 0x0000000a0b09723e */ /* 0x000fe400000010ff */
[----:B----4-:R-:W-:-:S02]  /*22df0*/  F2FP.BF16.F32.PACK_AB R42, R37, R36 ;  /* 0x00000024252a723e */ /* 0x010fc400000010ff */
[----:B------:R-:W-:Y:S02]  /*22e00*/  F2FP.BF16.F32.PACK_AB R43, R39, R38 ;  /* 0x00000026272b723e */ /* 0x000fe400000010ff */
[----:B------:R-:W-:Y:S02]  /*22e10*/  F2FP.BF16.F32.PACK_AB R32, R33, R32 ;  /* 0x000000202120723e */ /* 0x000fe400000010ff */
[----:B------:R-:W-:Y:S02]  /*22e20*/  F2FP.BF16.F32.PACK_AB R33, R35, R34 ;  /* 0x000000222321723e */ /* 0x000fe400000010ff */
[----:B------:R-:W-:Y:S02]  /*22e30*/  F2FP.BF16.F32.PACK_AB R34, R29, R28 ;  /* 0x0000001c1d22723e */ /* 0x000fe400000010ff */
[----:B------:R-:W-:Y:S02]  /*22e40*/  F2FP.BF16.F32.PACK_AB R35, R31, R30 ;  /* 0x0000001e1f23723e */ /* 0x000fe400000010ff */
[----:B------:R-:W-:Y:S01]  /*22e50*/  F2FP.BF16.F32.PACK_AB R10, R5, R4 ;  /* 0x00000004050a723e */ /* 0x000fe200000010ff */
[----:B------:R-:W-:Y:S01]  /*22e60*/  IMAD.U32 R4, RZ, RZ, UR10 ;  /* 0x0000000aff047e24 */ /* 0x000fe2000f8e00ff */
[----:B------:R-:W-:Y:S01]  /*22e70*/  F2FP.BF16.F32.PACK_AB R26, R13, R12 ;  /* 0x0000000c0d1a723e */ /* 0x000fe200000010ff */
[----:B------:R-:W-:Y:S01]  /*22e80*/  IMAD.U32 R5, RZ, RZ, UR11 ;  /* 0x0000000bff057e24 */ /* 0x000fe2000f8e00ff */
[----:B------:R-:W-:Y:S01]  /*22e90*/  F2FP.BF16.F32.PACK_AB R27, R15, R14 ;  /* 0x0000000e0f1b723e */ /* 0x000fe200000010ff */
[----:B------:R-:W-:Y:S01]  /*22ea0*/  ULDC.64 UR10, c[0x0][0xd08] ;  /* 0x00034200000a7ab9 */ /* 0x000fe20000000a00 */
[----:B------:R-:W-:Y:S01]  /*22eb0*/  F2FP.BF16.F32.PACK_AB R11, R7, R6 ;  /* 0x00000006070b723e */ /* 0x000fe200000010ff */
[----:B------:R1:W-:Y:S01]  /*22ec0*/  STSM.16.M88.4 [R130], R40 ;  /* 0x0000002882007844 */ /* 0x0003e20000000200 */
[----:B------:R-:W-:-:S03]  /*22ed0*/  UISETP.NE.U32.AND UP0, UPT, UR10, URZ, UPT ;  /* 0x0000003f0a00728c */ /* 0x000fc6000bf05070 */
[----:B------:R1:W-:Y:S01]  /*22ee0*/  STSM.16.M88.4 [R132], R32 ;  /* 0x0000002084007844 */ /* 0x0003e20000000200 */
[----:B------:R-:W-:-:S03]  /*22ef0*/  UISETP.NE.AND.EX UP0, UPT, UR11, URZ, UPT, UP0 ;  /* 0x0000003f0b00728c */ /* 0x000fc6000bf05300 */
[----:B------:R1:W-:Y:S04]  /*22f00*/  STSM.16.M88.4 [R134], R24 ;  /* 0x0000001886007844 */ /* 0x0003e80000000200 */
[----:B------:R1:W-:Y:S01]  /*22f10*/  STSM.16.M88.4 [R136], R8 ;  /* 0x0000000888007844 */ /* 0x0003e20000000200 */
[----:B------:R-:W-:Y:S01]  /*22f20*/  BAR.SYNC.DEFER_BLOCKING 0x1, 0x100 ;  /* 0x0044000000007b1d */ /* 0x000fe20000010000 */
[----:B------:R-:W-:-:S05]  /*22f30*/  PLOP3.LUT P1, PT, PT, PT, UP0, 0x80, 0x0 ;  /* 0x000000000000781c */ /* 0x000fca0003f2f008 */
[----:B------:R-:W-:Y:S02]  /*22f40*/  @UP0 ULDC.64 UR10, c[0x0][0xd08] ;  /* 0x00034200000a0ab9 */ /* 0x000fe40000000a00 */
[----:B------:R-:W-:-:S06]  /*22f50*/  @UP0 UIMAD.WIDE UR10, UR60, 0x4, UR10 ;  /* 0x000000043c0a08a5 */ /* 0x000fcc000f8e020a */
[----:B------:R-:W-:Y:S02]  /*22f60*/  IMAD.U32 R6, RZ, RZ, UR10 ;  /* 0x0000000aff067e24 */ /* 0x000fe4000f8e00ff */
[----:B------:R-:W-:Y:S01]  /*22f70*/  IMAD.U32 R7, RZ, RZ, UR11 ;  /* 0x0000000bff077e24 */ /* 0x000fe2000f8e00ff */
[----:B0-----:R1:W5:Y:S04]  /*22f80*/  @P0 LDG.E R0, desc[UR36][R4.64] ;  /* 0x0000002404000981 */ /* 0x001368000c1e1900 */
[----:B------:R1:W5:Y:S01]  /*22f90*/  @P1 LDG.E R76, desc[UR36][R6.64] ;  /* 0x00000024064c1981 */ /* 0x000362000c1e1900 */
[----:B------:R-:W-:Y:S02]  /*22fa0*/  UISETP.NE.AND UP0, UPT, UR8, URZ, UPT ;  /* 0x0000003f0800728c */ /* 0x000fe4000bf05270 */
[----:B------:R-:W-:Y:S01]  /*22fb0*/  ULOP3.LUT UR61, UR61, 0xff, URZ, 0xc0, !UPT ;  /* 0x000000ff3d3d7892 */ /* 0x000fe2000f8ec03f */
[----:B------:R-:W-:Y:S01]  /*22fc0*/  UMOV UR4, URZ ;  /* 0x0000003f00047c82 */ /* 0x000fe20008000000 */
[----:B------:R-:W-:Y:S01]  /*22fd0*/  USEL UR23, UR8, UR9, UP0 ;  /* 0x0000000908177287 */ /* 0x000fe20008000000 */
[----:B------:R-:W-:Y:S11]  /*22fe0*/  @P1 BRA `(.L_x_6402) ;  /* 0x0000000000101947 */ /* 0x000ff60003800000 */
[----:B------:R-:W-:Y:S05]  /*22ff0*/  @!P0 BRA `(.L_x_6402) ;  /* 0x00000000000c8947 */ /* 0x000fea0003800000 */
[----:B-1----:R-:W2:Y:S04]  /*23000*/  LDG.E R3, desc[UR36][R4.64] ;  /* 0x0000002404037981 */ /* 0x002ea8000c1e1900 */
[----:B-----5:R-:W2:Y:S02]  /*23010*/  LDG.E R76, desc[UR36][R4.64+0x4] ;  /* 0x00000424044c7981 */ /* 0x020ea4000c1e1900 */
[----:B--2---:R-:W-:-:S07]  /*23020*/  IMAD.IADD R76, R76, 0x1, -R3 ;  /* 0x000000014c4c7824 */ /* 0x004fce00078e0a03 */
.L_x_6402:
[----:B-1----:R-:W0:Y:S01]  /*23030*/  SHFL.IDX PT, R3, R209, RZ, 0x1f ;  /* 0x00001fffd1037589 */ /* 0x002e2200000e0000 */
[----:B------:R-:W-:Y:S02]  /*23040*/  R2UR UR8, R212 ;  /* 0x00000000d40872ca */ /* 0x000fe400000e0000 */
[----:B-----5:R-:W-:-:S11]  /*23050*/  @P0 R2UR UR4, R0 ;  /* 0x00000000000402ca */ /* 0x020fd600000e0000 */
[----:B------:R-:W-:Y:S02]  /*23060*/  ULOP3.LUT UR8, UR8, 0xffff, URZ, 0xc0, !UPT ;  /* 0x0000ffff08087892 */ /* 0x000fe4000f8ec03f */
[----:B------:R-:W-:Y:S01]  /*23070*/  USHF.R.S32.HI UR26, URZ, 0x1f, UR4 ;  /* 0x0000001f3f1a7899 */ /* 0x000fe20008011404 */
[----:B0-----:R-:W-:-:S13]  /*23080*/  ISETP.NE.AND P0, PT, R3, RZ, PT ;  /* 0x000000ff0300720c */ /* 0x001fda0003f05270 */
[----:B------:R-:W-:Y:S05]  /*23090*/  @P0 BRA `(.L_x_6403) ;  /* 0x0000000400280947 */ /* 0x000fea0003800000 */
[----:B------:R-:W2:Y:S01]  /*230a0*/  LDL R6, [R1+0x448] ;  /* 0x0004480001067983 */ /* 0x000ea20000100800 */
[----:B------:R-:W0:Y:S03]  /*230b0*/  LDC R11, c[0x0][0xce8] ;  /* 0x00033a00ff0b7b82 */ /* 0x000e260000000800 */
[----:B------:R-:W3:Y:S04]  /*230c0*/  LDL R5, [R1+0x44c] ;  /* 0x00044c0001057983 */ /* 0x000ee80000100800 */
[----:B------:R-:W4:Y:S01]  /*230d0*/  LDL R4, [R1+0x438] ;  /* 0x0004380001047983 */ /* 0x000f220000100800 */
[----:B------:R-:W-:-:S04]  /*230e0*/  IMAD.U32 R3, RZ, RZ, UR59 ;  /* 0x0000003bff037e24 */ /* 0x000fc8000f8e00ff */
[----:B------:R-:W-:Y:S02]  /*230f0*/  IMAD R10, R3, 0x40, R22 ;  /* 0x00000040030a7824 */ /* 0x000fe400078e0216 */
[----:B0-----:R-:W-:Y:S01]  /*23100*/  IMAD R15, R76, R11, RZ ;  /* 0x0000000b4c0f7224 */ /* 0x001fe200078e02ff */
[----:B------:R-:W-:Y:S01]  /*23110*/  ISETP.NE.AND P2, PT, R11, 0x1, PT ;  /* 0x000000010b00780c */ /* 0x000fe20003f45270 */
[----:B------:R-:W-:Y:S01]  /*23120*/  UISETP.GT.AND UP1, UPT, UR23, 0x1, UPT ;  /* 0x000000011700788c */ /* 0x000fe2000bf24270 */
[----:B------:R-:W-:-:S03]  /*23130*/  UMOV UR22, 0xab8 ;  /* 0x00000ab800167882 */ /* 0x000fc60000000000 */
[----:B------:R-:W-:-:S08]  /*23140*/  USEL UR22, UR22, 0xa78, UP1 ;  /* 0x00000a7816167887 */ /* 0x000fd00008800000 */
[----:B------:R-:W0:Y:S01]  /*23150*/  @P2 LDC R3, c[0x0][0xcf0] ;  /* 0x00033c00ff032b82 */ /* 0x000e220000000800 */
[----:B------:R-:W-:Y:S01]  /*23160*/  UISETP.NE.U32.AND UP0, UPT, UR18, URZ, UPT ;  /* 0x0000003f1200728c */ /* 0x000fe2000bf05070 */
[----:B------:R-:W-:-:S03]  /*23170*/  IMAD.U32 R13, RZ, RZ, UR59 ;  /* 0x0000003bff0d7e24 */ /* 0x000fc6000f8e00ff */
[----:B------:R-:W-:Y:S01]  /*23180*/  UISETP.NE.AND.EX UP0, UPT, UR19, URZ, UPT, UP0 ;  /* 0x0000003f1300728c */ /* 0x000fe2000bf05300 */
[----:B--2---:R-:W-:-:S05]  /*23190*/  IMAD.MOV R0, RZ, RZ, -R6 ;  /* 0x000000ffff007224 */ /* 0x004fca00078e0a06 */
[----:B---3--:R-:W-:Y:S02]  /*231a0*/  ISETP.NE.AND P0, PT, R5, R0, PT ;  /* 0x000000000500720c */ /* 0x008fe40003f05270 */
[----:B------:R-:W1:Y:S02]  /*231b0*/  @P2 LDC R0, c[0x0][0xcec] ;  /* 0x00033b00ff002b82 */ /* 0x000e640000000800 */
[----:B------:R-:W-:-:S13]  /*231c0*/  ISETP.GE.OR P1, PT, R10, R15, P0 ;  /* 0x0000000f0a00720c */ /* 0x000fda0000726670 */
[----:B------:R-:W2:Y:S01]  /*231d0*/  @!P1 LDL R9, [R1+0x1f0] ;  /* 0x0001f00001099983 */ /* 0x000ea20000100800 */
[----:B----4-:R-:W-:Y:S01]  /*231e0*/  IMAD R13, R13, 0x40, R4 ;  /* 0x000000400d0d7824 */ /* 0x010fe200078e0204 */
[----:B------:R-:W-:Y:S01]  /*231f0*/  USHF.R.S32.HI UR16, URZ, 0x1f, UR60 ;  /* 0x0000001f3f107899 */ /* 0x000fe2000801143c */
[----:B------:R-:W-:Y:S01]  /*23200*/  BSSY B1, `(.L_x_6403) ;  /* 0x0000033000017945 */ /* 0x000fe20003800000 */
[----:B------:R-:W-:Y:S01]  /*23210*/  USEL UR9, UR61, URZ, UP1 ;  /* 0x0000003f3d097287 */ /* 0x000fe20008800000 */
[----:B------:R-:W-:Y:S01]  /*23220*/  IMAD.MOV.U32 R7, RZ, RZ, R13 ;  /* 0x000000ffff077224 */ /* 0x000fe200078e000d */
[----:B------:R-:W-:Y:S01]  /*23230*/  USEL UR17, UR60, URZ, !UP0 ;  /* 0x0000003f3c117287 */ /* 0x000fe2000c000000 */
[----:B------:R-:W-:Y:S01]  /*23240*/  ULDC.64 UR10, c[0x0][UR22+0x220] ;  /* 0x00008800160a7abb */ /* 0x000fe20008000a00 */
[----:B------:R-:W-:Y:S01]  /*23250*/  ULDC.64 UR14, c[0x0][UR22+0x228] ;  /* 0x00008a00160e7abb */ /* 0x000fe20008000a00 */
[----:B-1----:R-:W-:Y:S01]  /*23260*/  @P2 IMAD.HI.U32 R0, R13, R0, RZ ;  /* 0x000000000d002227 */ /* 0x002fe200078e00ff */
[----:B------:R-:W-:-:S02]  /*23270*/  USEL UR20, UR16, URZ, !UP0 ;  /* 0x0000003f10147287 */ /* 0x000fc4000c000000 */
[----:B------:R-:W-:Y:S02]  /*23280*/  UIMAD.WIDE.U32 UR24, UR14, UR9, URZ ;  /* 0x000000090e1872a5 */ /* 0x000fe4000f8e003f */
[----:B------:R-:W-:Y:S01]  /*23290*/  UIMAD UR11, UR11, UR17, URZ ;  /* 0x000000110b0b72a4 */ /* 0x000fe2000f8e023f */
[----:B0-----:R-:W-:Y:S01]  /*232a0*/  @P2 SHF.R.U32.HI R7, RZ, R3, R0 ;  /* 0x00000003ff072219 */ /* 0x001fe20000011600 */
[----:B------:R-:W-:Y:S01]  /*232b0*/  ULDC.64 UR12, c[0x0][UR22+0x218] ;  /* 0x00008600160c7abb */ /* 0x000fe20008000a00 */
[----:B------:R-:W-:Y:S01]  /*232c0*/  UIMAD UR9, UR15, UR9, URZ ;  /* 0x000000090f0972a4 */ /* 0x000fe2000f8e023f */
[----:B------:R-:W-:Y:S01]  /*232d0*/  IMAD.U32 R4, RZ, RZ, UR24 ;  /* 0x00000018ff047e24 */ /* 0x000fe2000f8e00ff */
[----:B------:R-:W-:Y:S01]  /*232e0*/  UIMAD.WIDE.U32 UR14, UR10, UR17, URZ ;  /* 0x000000110a0e72a5 */ /* 0x000fe2000f8e003f */
[----:B------:R-:W-:Y:S01]  /*232f0*/  IMAD.MOV R0, RZ, RZ, -R7 ;  /* 0x000000ffff007224 */ /* 0x000fe200078e0a07 */
[----:B------:R-:W-:Y:S01]  /*23300*/  UIMAD.WIDE.U32 UR16, UR12, UR8, URZ ;  /* 0x000000080c1072a5 */ /* 0x000fe2000f8e003f */
[----:B------:R-:W-:Y:S01]  /*23310*/  IMAD.U32 R5, RZ, RZ, UR25 ;  /* 0x00000019ff057e24 */ /* 0x000fe2000f8e00ff */
[----:B------:R-:W-:Y:S01]  /*23320*/  UIMAD UR12, UR13, UR8, URZ ;  /* 0x000000080d0c72a4 */ /* 0x000fe2000f8e023f */
[----:B------:R-:W-:Y:S01]  /*23330*/  IMAD R3, R11, R0, R13 ;  /* 0x000000000b037224 */ /* 0x000fe200078e020d */
[----:B------:R-:W-:-:S02]  /*23340*/  UIMAD UR11, UR10, UR20, UR11 ;  /* 0x000000140a0b72a4 */ /* 0x000fc4000f8e020b */
[----:B------:R-:W-:Y:S02]  /*23350*/  UIADD3 UR13, UR25, UR9, URZ ;  /* 0x00000009190d7290 */ /* 0x000fe4000fffe03f */
[----:B------:R-:W-:Y:S01]  /*23360*/  UIADD3 UR16, UP0, UP2, UR14, UR16, UR4 ;  /* 0x000000100e107290 */ /* 0x000fe2000fa1e004 */
[----:B------:R-:W-:Y:S01]  /*23370*/  SHF.R.S32.HI R0, RZ, 0x1f, R3 ;  /* 0x0000001fff007819 */ /* 0x000fe20000011403 */
[----:B------:R-:W-:Y:S02]  /*23380*/  UIADD3 UR12, UR17, UR12, URZ ;  /* 0x0000000c110c7290 */ /* 0x000fe4000fffe03f */
[----:B------:R-:W-:Y:S01]  /*23390*/  UIADD3 UR9, UR15, UR11, URZ ;  /* 0x0000000b0f097290 */ /* 0x000fe2000fffe03f */
[----:B------:R-:W-:Y:S01]  /*233a0*/  IMAD.U32 R6, RZ, RZ, UR13 ;  /* 0x0000000dff067e24 */ /* 0x000fe2000f8e00ff */
[----:B------:R-:W-:Y:S01]  /*233b0*/  IADD3 R4, P2, P3, R7, UR16, R4 ;  /* 0x0000001007047c10 */ /* 0x000fe2000fb5e004 */
[----:B------:R-:W-:Y:S01]  /*233c0*/  ULDC.64 UR10, c[0x0][UR22+0x210] ;  /* 0x00008400160a7abb */ /* 0x000fe20008000a00 */
[----:B------:R-:W-:Y:S01]  /*233d0*/  UIADD3.X UR9, UR9, UR12, UR26, UP0, UP2 ;  /* 0x0000000c09097290 */ /* 0x000fe200087e441a */
[----:B------:R-:W-:Y:S01]  /*233e0*/  SHF.R.S32.HI R7, RZ, 0x1f, R7 ;  /* 0x0000001fff077819 */ /* 0x000fe20000011407 */
[----:B------:R-:W-:Y:S01]  /*233f0*/  IMAD R11, R3, UR11, RZ ;  /* 0x0000000b030b7c24 */ /* 0x000fe2000f8e02ff */
[----:B------:R-:W-:Y:S01]  /*23400*/  ULDC.64 UR12, c[0x0][0xca8] ;  /* 0x00032a00000c7ab9 */ /* 0x000fe20000000a00 */
[----:B------:R-:W-:Y:S01]  /*23410*/  @!UP1 ULDC UR12, c[0x0][0xc50] ;  /* 0x00031400000c9ab9 */ /* 0x000fe20000000800 */
[----:B------:R-:W-:Y:S01]  /*23420*/  @!UP1 ULDC UR13, c[0x0][0xc54] ;  /* 0x00031500000d9ab9 */ /* 0x000fe20000000800 */
[----:B------:R-:W-:Y:S01]  /*23430*/  IADD3.X R5, R7, UR9, R6, P2, P3 ;  /* 0x0000000907057c10 */ /* 0x000fe200097e6406 */
[----:B------:R-:W-:-:S02]  /*23440*/  IMAD R11, R0, UR10, R11 ;  /* 0x0000000a000b7c24 */ /* 0x000fc4000f8e020b */
[----:B------:R-:W-:Y:S02]  /*23450*/  VIADD R0, R10, 0x8 ;  /* 0x000000080a007836 */ /* 0x000fe40000000000 */
[----:B------:R-:W-:-:S03]  /*23460*/  IMAD.WIDE.U32 R4, R3, UR10, R4 ;  /* 0x0000000a03047c25 */ /* 0x000fc6000f8e0004 */
[----:B------:R-:W-:Y:S01]  /*23470*/  ISETP.GE.OR P0, PT, R0, R15, P0 ;  /* 0x0000000f0000720c */ /* 0x000fe20000706670 */
[----:B------:R-:W-:Y:S01]  /*23480*/  IMAD.IADD R3, R5, 0x1, R11 ;  /* 0x0000000105037824 */ /* 0x000fe200078e020b */
[----:B------:R-:W-:-:S04]  /*23490*/  LEA R8, P2, R4, UR12, 0x2 ;  /* 0x0000000c04087c11 */ /* 0x000fc8000f8410ff */
[----:B------:R-:W-:Y:S01]  /*234a0*/  LEA.HI.X R3, R4, UR13, R3, 0x2, P2 ;  /* 0x0000000d04037c11 */ /* 0x000fe200090f1403 */
[----:B------:R-:W-:Y:S04]  /*234b0*/  SHFL.IDX PT, R6, R8, 0x1, 0x1c1f ;  /* 0x003c1f0008067f89 */ /* 0x000fe800000e0000 */
[----:B------:R-:W-:Y:S04]  /*234c0*/  SHFL.IDX PT, R4, R8, RZ, 0x1c1f ;  /* 0x001c1fff08047589 */ /* 0x000fe800000e0000 */
[----:B------:R-:W2:Y:S04]  /*234d0*/  SHFL.IDX PT, R5, R3, RZ, 0x1c1f ;  /* 0x001c1fff03057589 */ /* 0x000ea800000e0000 */
[----:B------:R0:W1:Y:S04]  /*234e0*/  SHFL.IDX PT, R7, R3, 0x1, 0x1c1f ;  /* 0x003c1f0003077f89 */ /* 0x00006800000e0000 */
[----:B--2---:R0:W-:Y:S01]  /*234f0*/  @!P1 ST.E desc[UR36][R4.64], R9 ;  /* 0x0000000904009985 */ /* 0x0041e2000c101924 */
[----:B-1----:R-:W-:Y:S05]  /*23500*/  @P0 BRA `(.L_x_6404) ;  /* 0x0000000000080947 */ /* 0x002fea0003800000 */
[----:B0-----:R-:W2:Y:S04]  /*23510*/  LDL R3, [R1+0x1f4] ;  /* 0x0001f40001037983 */ /* 0x001ea80000100800 */
[----:B--2---:R1:W-:Y:S02]  /*23520*/  ST.E desc[UR36][R6.64], R3 ;  /* 0x0000000306007985 */ /* 0x0043e4000c101924 */
.L_x_6404:
[----:B------:R-:W-:Y:S05]  /*23530*/  BSYNC B1 ;  /* 0x0000000000017941 */ /* 0x000fea0003800000 */
.L_x_6403:
[----:B------:R-:W-:Y:S02]  /*23540*/  UISETP.GT.AND UP1, UPT, UR23, 0x1, UPT ;  /* 0x000000011700788c */ /* 0x000fe4000bf24270 */
[----:B------:R-:W-:-:S04]  /*23550*/  UISETP.NE.U32.AND UP0, UPT, UR18, URZ, UPT ;  /* 0x0000003f1200728c */ /* 0x000fc8000bf05070 */
[----:B------:R-:W-:Y:S01]  /*23560*/  PLOP3.LUT P0, PT, PT, PT, UP1, 0x80, 0x0 ;  /* 0x000000000000781c */ /* 0x000fe20003f0f018 */
[----:B------:R-:W-:-:S04]  /*23570*/  UISETP.NE.AND.EX UP0, UPT, UR19, URZ, UPT, UP0 ;  /* 0x0000003f1300728c */ /* 0x000fc8000bf05300 */
[----:B------:R-:W-:-:S08]  /*23580*/  USEL UR14, UR60, URZ, !UP0 ;  /* 0x0000003f3c0e7287 */ /* 0x000fd0000c000000 */
[----:B------:R-:W-:Y:S05]  /*23590*/  @P0 BRA `(.L_x_6405) ;  /* 0x0000001000240947 */ /* 0x000fea0003800000 */
[----:B-1----:R-:W2:Y:S01]  /*235a0*/  LDL.64 R6, [R1+0x440] ;  /* 0x0004400001067983 */ /* 0x002ea20000100a00 */
[----:B0-----:R-:W-:Y:S01]  /*235b0*/  IMAD R4, R208, 0x40, R19 ;  /* 0x00000040d0047824 */ /* 0x001fe200078e0213 */
[----:B------:R-:W0:Y:S01]  /*235c0*/  LDC R81, c[0x0][0xce8] ;  /* 0x00033a00ff517b82 */ /* 0x000e220000000800 */
[----:B------:R-:W-:Y:S02]  /*235d0*/  ULDC.64 UR12, c[0x0][0xba0] ;  /* 0x0002e800000c7ab9 */ /* 0x000fe40000000a00 */
[----:B------:R-:W-:Y:S02]  /*235e0*/  UIMAD UR9, UR26, UR12, URZ ;  /* 0x0000000c1a0972a4 */ /* 0x000fe4000f8e023f */
[----:B------:R-:W-:Y:S02]  /*235f0*/  UIMAD.WIDE.U32 UR10, UR4, UR12, URZ ;  /* 0x0000000c040a72a5 */ /* 0x000fe4000f8e003f */
[----:B------:R-:W-:-:S03]  /*23600*/  UIMAD UR9, UR4, UR13, UR9 ;  /* 0x0000000d040972a4 */ /* 0x000fc6000f8e0209 */
[----:B------:R-:W-:Y:S01]  /*23610*/  ULDC.64 UR12, c[0x0][0xbe8] ;  /* 0x0002fa00000c7ab9 */ /* 0x000fe20000000a00 */
[----:B------:R-:W-:-:S04]  /*23620*/  UIADD3 UR11, UR11, UR9, URZ ;  /* 0x000000090b0b7290 */ /* 0x000fc8000fffe03f */
[----:B------:R-:W-:-:S04]  /*23630*/  UIMAD.WIDE.U32 UR10, UR8, UR12, UR10 ;  /* 0x0000000c080a72a5 */ /* 0x000fc8000f8e000a */
[----:B------:R-:W-:-:S03]  /*23640*/  UIMAD UR9, UR8, UR13, UR11 ;  /* 0x0000000d080972a4 */ /* 0x000fc6000f8e020b */
[----:B------:R-:W-:Y:S01]  /*23650*/  ULDC UR11, c[0x0][0xbc8] ;  /* 0x0002f200000b7ab9 */ /* 0x000fe20000000800 */
[----:B------:R-:W-:Y:S01]  /*23660*/  IMAD.U32 R21, RZ, RZ, UR59 ;  /* 0x0000003bff157e24 */ /* 0x000fe2000f8e00ff */
[----:B------:R-:W-:Y:S01]  /*23670*/  USHF.R.S32.HI UR4, URZ, 0x1f, UR14 ;  /* 0x0000001f3f047899 */ /* 0x000fe2000801140e */
[----:B------:R-:W-:-:S03]  /*23680*/  ULDC.64 UR12, c[0x0][0xbf0] ;  /* 0x0002fc00000c7ab9 */ /* 0x000fc60000000a00 */
[----:B------:R-:W-:Y:S01]  /*23690*/  UIMAD UR4, UR4, UR12, URZ ;  /* 0x0000000c040472a4 */ /* 0x000fe2000f8e023f */
[----:B------:R-:W-:-:S03]  /*236a0*/  UMOV UR8, UR10 ;  /* 0x0000000a00087c82 */ /* 0x000fc60008000000 */
[----:B------:R-:W-:Y:S02]  /*236b0*/  UIMAD UR4, UR14, UR13, UR4 ;  /* 0x0000000d0e0472a4 */ /* 0x000fe4000f8e0204 */
[----:B------:R-:W-:-:S04]  /*236c0*/  UIMAD.WIDE.U32 UR8, UR14, UR12, UR8 ;  /* 0x0000000c0e0872a5 */ /* 0x000fc8000f8e0008 */
[----:B------:R-:W-:Y:S01]  /*236d0*/  UIADD3 UR4, UR9, UR4, URZ ;  /* 0x0000000409047290 */ /* 0x000fe2000fffe03f */
[----:B------:R-:W-:Y:S01]  /*236e0*/  BSSY B1, `(.L_x_6406) ;  /* 0x00000ce000017945 */ /* 0x000fe20003800000 */
[----:B------:R-:W-:Y:S02]  /*236f0*/  SHF.R.S32.HI R84, RZ, 0x1f, R210 ;  /* 0x0000001fff547819 */ /* 0x000fe400000114d2 */
[----:B------:R-:W-:Y:S02]  /*23700*/  SHF.R.S32.HI R85, RZ, 0x1f, R211 ;  /* 0x0000001fff557819 */ /* 0x000fe400000114d3 */
[----:B------:R-:W-:Y:S02]  /*23710*/  SHF.R.S32.HI R86, RZ, 0x1f, R152 ;  /* 0x0000001fff567819 */ /* 0x000fe40000011498 */
[----:B------:R-:W-:Y:S02]  /*23720*/  SHF.R.S32.HI R87, RZ, 0x1f, R153 ;  /* 0x0000001fff577819 */ /* 0x000fe40000011499 */
[----:B------:R-:W-:-:S02]  /*23730*/  SHF.R.S32.HI R88, RZ, 0x1f, R154 ;  /* 0x0000001fff587819 */ /* 0x000fc4000001149a */
[----:B------:R-:W-:Y:S02]  /*23740*/  SHF.R.S32.HI R89, RZ, 0x1f, R155 ;  /* 0x0000001fff597819 */ /* 0x000fe4000001149b */
[----:B------:R-:W-:Y:S01]  /*23750*/  SHF.R.S32.HI R90, RZ, 0x1f, R156 ;  /* 0x0000001fff5a7819 */ /* 0x000fe2000001149c */
[----:B--2---:R-:W-:-:S03]  /*23760*/  IMAD.WIDE R4, R4, 0x2, R6 ;  /* 0x0000000204047825 */ /* 0x004fc600078e0206 */
[C---:B------:R-:W-:Y:S02]  /*23770*/  IADD3 R41, P2, R4.reuse, 0x7000, RZ ;  /* 0x0000700004297810 */ /* 0x040fe40007f5e0ff */
[----:B------:R-:W-:Y:S02]  /*23780*/  IADD3 R9, P3, R4, 0x1000, RZ ;  /* 0x0000100004097810 */ /* 0x000fe40007f7e0ff */
[----:B------:R-:W-:Y:S02]  /*23790*/  LOP3.LUT R40, R41, 0x380, RZ, 0xc0, !PT ;  /* 0x0000038029287812 */ /* 0x000fe400078ec0ff */
[----:B------:R-:W-:Y:S02]  /*237a0*/  LOP3.LUT R8, R9, 0x380, RZ, 0xc0, !PT ;  /* 0x0000038009087812 */ /* 0x000fe400078ec0ff */
[----:B------:R-:W-:Y:S02]  /*237b0*/  SHF.R.U64 R40, R40, 0x3, RZ ;  /* 0x0000000328287819 */ /* 0x000fe400000012ff */
[----:B------:R-:W-:-:S02]  /*237c0*/  SHF.R.U64 R8, R8, 0x3, RZ ;  /* 0x0000000308087819 */ /* 0x000fc400000012ff */
[----:B------:R-:W-:Y:S01]  /*237d0*/  LOP3.LUT R40, R40, R41, RZ, 0x3c, !PT ;  /* 0x0000002928287212 */ /* 0x000fe200078e3cff */
[----:B------:R-:W-:Y:S01]  /*237e0*/  IMAD.X R41, RZ, RZ, R5, P2 ;  /* 0x000000ffff297224 */ /* 0x000fe200010e0605 */
[C---:B------:R-:W-:Y:S02]  /*237f0*/  IADD3 R69, P2, R4.reuse, 0xe000, RZ ;  /* 0x0000e00004457810 */ /* 0x040fe40007f5e0ff */
[C---:B------:R-:W-:Y:S02]  /*23800*/  IADD3 R37, P1, R4.reuse, 0x6000, RZ ;  /* 0x0000600004257810 */ /* 0x040fe40007f3e0ff */
[----:B------:R-:W-:Y:S01]  /*23810*/  LOP3.LUT R68, R69, 0x380, RZ, 0xc0, !PT ;  /* 0x0000038045447812 */ /* 0x000fe200078ec0ff */
[----:B------:R-:W5:Y:S01]  /*23820*/  LD.E.128 R40, desc[UR36][R40.64] ;  /* 0x0000002428287980 */ /* 0x000f62000c101d00 */
[----:B------:R-:W-:Y:S02]  /*23830*/  IADD3 R33, P0, R4, 0x5000, RZ ;  /* 0x0000500004217810 */ /* 0x000fe40007f1e0ff */
[----:B------:R-:W-:-:S02]  /*23840*/  SHF.R.U64 R68, R68, 0x3, RZ ;  /* 0x0000000344447819 */ /* 0x000fc400000012ff */
[----:B------:R-:W-:Y:S01]  /*23850*/  LOP3.LUT R8, R8, R9, RZ, 0x3c, !PT ;  /* 0x0000000908087212 */ /* 0x000fe200078e3cff */
[--C-:B------:R-:W-:Y:S01]  /*23860*/  IMAD.X R9, RZ, RZ, R5.reuse, P3 ;  /* 0x000000ffff097224 */ /* 0x100fe200018e0605 */
[----:B------:R-:W-:Y:S02]  /*23870*/  LOP3.LUT R36, R37, 0x380, RZ, 0xc0, !PT ;  /* 0x0000038025247812 */ /* 0x000fe400078ec0ff */
[----:B------:R-:W-:Y:S01]  /*23880*/  LOP3.LUT R68, R68, R69, RZ, 0x3c, !PT ;  /* 0x0000004544447212 */ /* 0x000fe200078e3cff */
[----:B------:R-:W-:Y:S01]  /*23890*/  IMAD.X R69, RZ, RZ, R5, P2 ;  /* 0x000000ffff457224 */ /* 0x000fe200010e0605 */
[----:B------:R-:W-:Y:S01]  /*238a0*/  LOP3.LUT R32, R33, 0x380, RZ, 0xc0, !PT ;  /* 0x0000038021207812 */ /* 0x000fe200078ec0ff */
[----:B------:R-:W5:Y:S01]  /*238b0*/  LD.E.128 R8, desc[UR36][R8.64] ;  /* 0x0000002408087980 */ /* 0x000f62000c101d00 */
[----:B------:R-:W-:Y:S02]  /*238c0*/  IADD3 R45, P3, R4, 0x8000, RZ ;  /* 0x00008000042d7810 */ /* 0x000fe40007f7e0ff */
[----:B0-----:R-:W-:Y:S01]  /*238d0*/  ISETP.NE.AND P2, PT, R81, 0x1, PT ;  /* 0x000000015100780c */ /* 0x001fe20003f45270 */
[----:B------:R-:W5:Y:S01]  /*238e0*/  LD.E.128 R68, desc[UR36][R68.64] ;  /* 0x0000002444447980 */ /* 0x000f62000c101d00 */
[----:B------:R-:W-:-:S02]  /*238f0*/  SHF.R.U64 R36, R36, 0x3, RZ ;  /* 0x0000000324247819 */ /* 0x000fc400000012ff */
[----:B------:R-:W-:Y:S02]  /*23900*/  SHF.R.U64 R32, R32, 0x3, RZ ;  /* 0x0000000320207819 */ /* 0x000fe400000012ff */
[----:B------:R-:W-:Y:S02]  /*23910*/  LOP3.LUT R44, R45, 0x380, RZ, 0xc0, !PT ;  /* 0x000003802d2c7812 */ /* 0x000fe400078ec0ff */
[----:B------:R-:W-:Y:S01]  /*23920*/  LOP3.LUT R36, R36, R37, RZ, 0x3c, !PT ;  /* 0x0000002524247212 */ /* 0x000fe200078e3cff */
[--C-:B------:R-:W-:Y:S01]  /*23930*/  IMAD.X R37, RZ, RZ, R5.reuse, P1 ;  /* 0x000000ffff257224 */ /* 0x100fe200008e0605 */
[----:B------:R-:W-:Y:S01]  /*23940*/  LOP3.LUT R32, R32, R33, RZ, 0x3c, !PT ;  /* 0x0000002120207212 */ /* 0x000fe200078e3cff */
[----:B------:R-:W-:Y:S01]  /*23950*/  IMAD.X R33, RZ, RZ, R5, P0 ;  /* 0x000000ffff217224 */ /* 0x000fe200000e0605 */
[----:B------:R-:W-:Y:S01]  /*23960*/  SHF.R.U64 R44, R44, 0x3, RZ ;  /* 0x000000032c2c7819 */ /* 0x000fe200000012ff */
[----:B------:R-:W0:Y:S01]  /*23970*/  @P2 LDC R77, c[0x0][0xcec] ;  /* 0x00033b00ff4d2b82 */ /* 0x000e220000000800 */
[C---:B------:R-:W-:Y:S01]  /*23980*/  IADD3 R65, P1, R4.reuse, 0xd000, RZ ;  /* 0x0000d00004417810 */ /* 0x040fe20007f3e0ff */
[----:B------:R-:W5:Y:S01]  /*23990*/  LD.E.128 R36, desc[UR36][R36.64] ;  /* 0x0000002424247980 */ /* 0x000f62000c101d00 */
[----:B------:R-:W-:-:S02]  /*239a0*/  IADD3 R61, P0, R4, 0xc000, RZ ;  /* 0x0000c000043d7810 */ /* 0x000fc40007f1e0ff */
[----:B------:R-:W-:Y:S01]  /*239b0*/  LOP3.LUT R44, R44, R45, RZ, 0x3c, !PT ;  /* 0x0000002d2c2c7212 */ /* 0x000fe200078e3cff */
[--C-:B------:R-:W-:Y:S01]  /*239c0*/  IMAD.X R45, RZ, RZ, R5.reuse, P3 ;  /* 0x000000ffff2d7224 */ /* 0x100fe200018e0605 */
[----:B------:R-:W-:Y:S01]  /*239d0*/  LOP3.LUT R64, R65, 0x380, RZ, 0xc0, !PT ;  /* 0x0000038041407812 */ /* 0x000fe200078ec0ff */
[----:B------:R-:W1:Y:S01]  /*239e0*/  @P2 LDC R79, c[0x0][0xcf0] ;  /* 0x00033c00ff4f2b82 */ /* 0x000e620000000800 */
[----:B------:R-:W-:Y:S01]  /*239f0*/  LOP3.LUT R60, R61, 0x380, RZ, 0xc0, !PT ;  /* 0x000003803d3c7812 */ /* 0x000fe200078ec0ff */
[----:B------:R-:W5:Y:S01]  /*23a00*/  LD.E.128 R32, desc[UR36][R32.64] ;  /* 0x0000002420207980 */ /* 0x000f62000c101d00 */
[----:B------:R-:W-:Y:S02]  /*23a10*/  IADD3 R3, P3, R4, 0xf000, RZ ;  /* 0x0000f00004037810 */ /* 0x000fe40007f7e0ff */
[----:B------:R-:W-:Y:S01]  /*23a20*/  SHF.R.U64 R64, R64, 0x3, RZ ;  /* 0x0000000340407819 */ /* 0x000fe200000012ff */
[----:B------:R-:W5:Y:S01]  /*23a30*/  LD.E.128 R44, desc[UR36][R44.64] ;  /* 0x000000242c2c7980 */ /* 0x000f62000c101d00 */
[----:B------:R-:W-:Y:S01]  /*23a40*/  SHF.R.U64 R60, R60, 0x3, RZ ;  /* 0x000000033c3c7819 */ /* 0x000fe200000012ff */
[----:B------:R-:W-:Y:S01]  /*23a50*/  IMAD.X R73, RZ, RZ, R5, P3 ;  /* 0x000000ffff497224 */ /* 0x000fe200018e0605 */
[----:B------:R-:W-:-:S02]  /*23a60*/  LOP3.LUT R0, R3, 0x380, RZ, 0xc0, !PT ;  /* 0x0000038003007812 */ /* 0x000fc400078ec0ff */
[----:B------:R-:W-:Y:S01]  /*23a70*/  LOP3.LUT R64, R64, R65, RZ, 0x3c, !PT ;  /* 0x0000004140407212 */ /* 0x000fe200078e3cff */
[--C-:B------:R-:W-:Y:S01]  /*23a80*/  IMAD.X R65, RZ, RZ, R5.reuse, P1 ;  /* 0x000000ffff417224 */ /* 0x100fe200008e0605 */
[----:B------:R-:W-:Y:S01]  /*23a90*/  LOP3.LUT R60, R60, R61, RZ, 0x3c, !PT ;  /* 0x0000003d3c3c7212 */ /* 0x000fe200078e3cff */
[----:B------:R-:W-:Y:S01]  /*23aa0*/  IMAD.X R61, RZ, RZ, R5, P0 ;  /* 0x000000ffff3d7224 */ /* 0x000fe200000e0605 */
[----:B------:R-:W-:Y:S02]  /*23ab0*/  SHF.R.U64 R0, R0, 0x3, RZ ;  /* 0x0000000300007819 */ /* 0x000fe400000012ff */
[----:B------:R-:W-:Y:S01]  /*23ac0*/  ISETP.GE.AND P1, PT, R19, UR11, PT ;  /* 0x0000000b13007c0c */ /* 0x000fe2000bf26270 */
[----:B------:R-:W5:Y:S01]  /*23ad0*/  LD.E.128 R64, desc[UR36][R64.64] ;  /* 0x0000002440407980 */ /* 0x000f62000c101d00 */
[----:B------:R-:W-:Y:S02]  /*23ae0*/  ISETP.GE.AND P0, PT, R156, UR11, PT ;  /* 0x0000000b9c007c0c */ /* 0x000fe4000bf06270 */
[----:B------:R-:W-:Y:S01]  /*23af0*/  LOP3.LUT R72, R0, R3, RZ, 0x3c, !PT ;  /* 0x0000000300487212 */ /* 0x000fe200078e3cff */
[----:B------:R-:W-:Y:S01]  /*23b00*/  IMAD R0, R157, 0x20, R208 ;  /* 0x000000209d007824 */ /* 0x000fe200078e02d0 */
[----:B------:R-:W-:Y:S01]  /*23b10*/  SEL R3, RZ, 0x1, P1 ;  /* 0x00000001ff037807 */ /* 0x000fe20000800000 */
[----:B------:R-:W5:Y:S01]  /*23b20*/  LD.E.128 R60, desc[UR36][R60.64] ;  /* 0x000000243c3c7980 */ /* 0x000f62000c101d00 */
[----:B------:R-:W-:-:S02]  /*23b30*/  SEL R20, RZ, 0xffffffff, P0 ;  /* 0xffffffffff147807 */ /* 0x000fc40000000000 */
[----:B------:R-:W-:Y:S01]  /*23b40*/  ISETP.GE.AND P1, PT, R155, UR11, PT ;  /* 0x0000000b9b007c0c */ /* 0x000fe2000bf26270 */
[----:B------:R-:W-:Y:S01]  /*23b50*/  IMAD R82, R21, 0x40, R0 ;  /* 0x0000004015527824 */ /* 0x000fe200078e0200 */
[C---:B------:R-:W-:Y:S02]  /*23b60*/  IADD3 R13, P4, R4.reuse, 0x2000, RZ ;  /* 0x00002000040d7810 */ /* 0x040fe40007f9e0ff */
[C---:B------:R-:W-:Y:S02]  /*23b70*/  IADD3 R25, P5, R4.reuse, 0x3000, RZ ;  /* 0x0000300004197810 */ /* 0x040fe40007fbe0ff */
[----:B------:R-:W-:Y:S01]  /*23b80*/  IADD3 R29, P6, R4, 0x4000, RZ ;  /* 0x00004000041d7810 */ /* 0x000fe20007fde0ff */
[----:B------:R-:W-:Y:S01]  /*23b90*/  IMAD.SHL.U32 R20, R20, 0x2, RZ ;  /* 0x0000000214147824 */ /* 0x000fe200078e00ff */
[----:B------:R-:W-:Y:S01]  /*23ba0*/  ISETP.GE.AND P0, PT, R154, UR11, PT ;  /* 0x0000000b9a007c0c */ /* 0x000fe2000bf06270 */
[----:B------:R-:W5:Y:S01]  /*23bb0*/  LD.E.128 R72, desc[UR36][R72.64] ;  /* 0x0000002448487980 */ /* 0x000f62000c101d00 */
[----:B------:R-:W-:-:S02]  /*23bc0*/  SEL R0, RZ, 0xffffffff, P1 ;  /* 0xffffffffff007807 */ /* 0x000fc40000800000 */
[----:B------:R-:W-:Y:S02]  /*23bd0*/  LOP3.LUT R12, R13, 0x380, RZ, 0xc0, !PT ;  /* 0x000003800d0c7812 */ /* 0x000fe400078ec0ff */
[----:B------:R-:W-:Y:S02]  /*23be0*/  LOP3.LUT R24, R25, 0x380, RZ, 0xc0, !PT ;  /* 0x0000038019187812 */ /* 0x000fe400078ec0ff */
[----:B------:R-:W-:Y:S01]  /*23bf0*/  LOP3.LUT R28, R29, 0x380, RZ, 0xc0, !PT ;  /* 0x000003801d1c7812 */ /* 0x000fe200078ec0ff */
[----:B------:R-:W-:Y:S01]  /*23c00*/  IMAD.SHL.U32 R83, R0, 0x4, RZ ;  /* 0x0000000400537824 */ /* 0x000fe200078e00ff */
[----:B------:R-:W-:Y:S01]  /*23c10*/  SEL R21, RZ, 0xffffffff, P0 ;  /* 0xffffffffff157807 */ /* 0x000fe20000000000 */
[----:B0-----:R-:W-:Y:S01]  /*23c20*/  @P2 IMAD.HI.U32 R0, R82, R77, RZ ;  /* 0x0000004d52002227 */ /* 0x001fe200078e00ff */
[----:B------:R-:W-:Y:S02]  /*23c30*/  LOP3.LUT R20, R20, 0x2, R3, 0xe2, !PT ;  /* 0x0000000214147812 */ /* 0x000fe400078ee203 */
[----:B------:R-:W-:-:S02]  /*23c40*/  SHF.R.U64 R12, R12, 0x3, RZ ;  /* 0x000000030c0c7819 */ /* 0x000fc400000012ff */
[----:B------:R-:W-:Y:S02]  /*23c50*/  SHF.R.U64 R24, R24, 0x3, RZ ;  /* 0x0000000318187819 */ /* 0x000fe400000012ff */
[----:B------:R-:W-:Y:S01]  /*23c60*/  SHF.R.U64 R28, R28, 0x3, RZ ;  /* 0x000000031c1c7819 */ /* 0x000fe200000012ff */
[----:B------:R-:W-:Y:S01]  /*23c70*/  IMAD.SHL.U32 R78, R21, 0x8, RZ ;  /* 0x00000008154e7824 */ /* 0x000fe200078e00ff */
[----:B------:R-:W-:Y:S01]  /*23c80*/  LOP3.LUT R77, R83, 0x4, R20, 0xe2, !PT ;  /* 0x00000004534d7812 */ /* 0x000fe200078ee214 */
[----:B------:R-:W-:Y:S01]  /*23c90*/  IMAD.MOV.U32 R3, RZ, RZ, R82 ;  /* 0x000000ffff037224 */ /* 0x000fe200078e0052 */
[----:B------:R-:W-:Y:S01]  /*23ca0*/  LOP3.LUT R12, R12, R13, RZ, 0x3c, !PT ;  /* 0x0000000d0c0c7212 */ /* 0x000fe200078e3cff */
[--C-:B------:R-:W-:Y:S01]  /*23cb0*/  IMAD.X R13, RZ, RZ, R5.reuse, P4 ;  /* 0x000000ffff0d7224 */ /* 0x100fe200020e0605 */
[----:B------:R-:W-:Y:S01]  /*23cc0*/  LOP3.LUT R24, R24, R25, RZ, 0x3c, !PT ;  /* 0x0000001918187212 */ /* 0x000fe200078e3cff */
[--C-:B------:R-:W-:Y:S01]  /*23cd0*/  IMAD.X R25, RZ, RZ, R5.reuse, P5 ;  /* 0x000000ffff197224 */ /* 0x100fe200028e0605 */
[----:B------:R-:W-:Y:S01]  /*23ce0*/  LOP3.LUT R28, R28, R29, RZ, 0x3c, !PT ;  /* 0x0000001d1c1c7212 */ /* 0x000fe200078e3cff */
[----:B------:R-:W-:Y:S01]  /*23cf0*/  IMAD.X R29, RZ, RZ, R5, P6 ;  /* 0x000000ffff1d7224 */ /* 0x000fe200030e0605 */
[----:B-1----:R-:W-:Y:S01]  /*23d00*/  @P2 SHF.R.U32.HI R3, RZ, R79, R0 ;  /* 0x0000004fff032219 */ /* 0x002fe20000011600 */
[----:B------:R-:W-:Y:S01]  /*23d10*/  IMAD.U32 R20, RZ, RZ, UR8 ;  /* 0x00000008ff147e24 */ /* 0x000fe2000f8e00ff */
[C---:B------:R-:W-:Y:S01]  /*23d20*/  IADD3 R49, P4, R4.reuse, 0x9000, RZ ;  /* 0x0000900004317810 */ /* 0x040fe20007f9e0ff */
[----:B------:R-:W-:Y:S01]  /*23d30*/  IMAD.U32 R21, RZ, RZ, UR9 ;  /* 0x00000009ff157e24 */ /* 0x000fe2000f8e00ff */
[C---:B------:R-:W-:Y:S01]  /*23d40*/  IADD3 R53, P5, R4.reuse, 0xa000, RZ ;  /* 0x0000a00004357810 */ /* 0x040fe20007fbe0ff */
[----:B------:R-:W-:Y:S01]  /*23d50*/  ULDC.64 UR8, c[0x0][0xbe0] ;  /* 0x0002f80000087ab9 */ /* 0x000fe20000000a00 */
[----:B------:R-:W-:Y:S01]  /*23d60*/  IADD3 R57, P6, R4, 0xb000, RZ ;  /* 0x0000b00004397810 */ /* 0x000fe20007fde0ff */
[----:B------:R-:W5:Y:S01]  /*23d70*/  LD.E.128 R12, desc[UR36][R12.64] ;  /* 0x000000240c0c7980 */ /* 0x000f62000c101d00 */
[----:B------:R-:W-:-:S02]  /*23d80*/  LOP3.LUT R0, R78, 0x8, R77, 0xe2, !PT ;  /* 0x000000084e007812 */ /* 0x000fc400078ee24d */
[--C-:B------:R-:W-:Y:S01]  /*23d90*/  SHF.R.S32.HI R77, RZ, 0x1f, R3.reuse ;  /* 0x0000001fff4d7819 */ /* 0x100fe20000011403 */
[----:B------:R-:W5:Y:S01]  /*23da0*/  LD.E.128 R24, desc[UR36][R24.64] ;  /* 0x0000002418187980 */ /* 0x000f62000c101d00 */
[----:B------:R-:W-:Y:S02]  /*23db0*/  ISETP.GE.AND P0, PT, R153, UR11, PT ;  /* 0x0000000b99007c0c */ /* 0x000fe4000bf06270 */
[----:B------:R-:W-:Y:S01]  /*23dc0*/  LOP3.LUT R48, R49, 0x380, RZ, 0xc0, !PT ;  /* 0x0000038031307812 */ /* 0x000fe200078ec0ff */
[----:B------:R-:W5:Y:S01]  /*23dd0*/  LD.E.128 R28, desc[UR36][R28.64] ;  /* 0x000000241c1c7980 */ /* 0x000f62000c101d00 */
[----:B------:R-:W-:Y:S02]  /*23de0*/  LOP3.LUT R52, R53, 0x380, RZ, 0xc0, !PT ;  /* 0x0000038035347812 */ /* 0x000fe400078ec0ff */
[----:B------:R-:W-:Y:S01]  /*23df0*/  LOP3.LUT R56, R57, 0x380, RZ, 0xc0, !PT ;  /* 0x0000038039387812 */ /* 0x000fe200078ec0ff */
[----:B------:R-:W-:Y:S01]  /*23e00*/  IMAD.MOV R79, RZ, RZ, -R3 ;  /* 0x000000ffff4f7224 */ /* 0x000fe200078e0a03 */
[----:B------:R-:W-:Y:S01]  /*23e10*/  LOP3.LUT R7, R4, 0x380, RZ, 0xc0, !PT ;  /* 0x0000038004077812 */ /* 0x000fe200078ec0ff */
[----:B------:R-:W-:Y:S01]  /*23e20*/  IMAD.U32 R21, RZ, RZ, UR4 ;  /* 0x00000004ff157e24 */ /* 0x000fe2000f8e00ff */
[----:B------:R-:W-:Y:S01]  /*23e30*/  SEL R78, RZ, 0xffffffff, P0 ;  /* 0xffffffffff4e7807 */ /* 0x000fe20000000000 */
[----:B------:R-:W-:Y:S01]  /*23e40*/  IMAD R80, R77, UR8, RZ ;  /* 0x000000084d507c24 */ /* 0x000fe2000f8e02ff */
[----:B------:R-:W-:-:S02]  /*23e50*/  SHF.R.U64 R48, R48, 0x3, RZ ;  /* 0x0000000330307819 */ /* 0x000fc400000012ff */
[----:B------:R-:W-:Y:S02]  /*23e60*/  SHF.R.U64 R52, R52, 0x3, RZ ;  /* 0x0000000334347819 */ /* 0x000fe400000012ff */
[----:B------:R-:W-:Y:S02]  /*23e70*/  SHF.R.U64 R56, R56, 0x3, RZ ;  /* 0x0000000338387819 */ /* 0x000fe400000012ff */
[----:B------:R-:W-:Y:S01]  /*23e80*/  ISETP.GE.AND P0, PT, R152, UR11, PT ;  /* 0x0000000b98007c0c */ /* 0x000fe2000bf06270 */
[----:B------:R-:W-:Y:S01]  /*23e90*/  IMAD R77, R81, R79, R82 ;  /* 0x0000004f514d7224 */ /* 0x000fe200078e0252 */
        /* <DEDUP_REMOVED lines=8> */
[----:B------:R-:W-:Y:S01]  /*23f20*/  SEL R3, RZ, 0xffffffff, P0 ;  /* 0xffffffffff037807 */ /* 0x000fe20000000000 */
[--C-:B------:R-:W-:Y:S01]  /*23f30*/  IMAD.X R53, RZ, RZ, R5.reuse, P5 ;  /* 0x000000ffff357224 */ /* 0x100fe200028e0605 */
[----:B------:R-:W-:Y:S01]  /*23f40*/  LOP3.LUT R4, R7, R4, RZ, 0x3c, !PT ;  /* 0x0000000407047212 */ /* 0x000fe200078e3cff */
[----:B------:R-:W-:-:S02]  /*23f50*/  IMAD.X R57, RZ, RZ, R5, P6 ;  /* 0x000000ffff397224 */ /* 0x000fc400030e0605 */
[----:B------:R-:W-:Y:S01]  /*23f60*/  IMAD.SHL.U32 R83, R78, 0x10, RZ ;  /* 0x000000104e537824 */ /* 0x000fe200078e00ff */
[----:B------:R-:W5:Y:S01]  /*23f70*/  LD.E.128 R48, desc[UR36][R48.64] ;  /* 0x0000002430307980 */ /* 0x000f62000c101d00 */
[----:B------:R-:W-:-:S03]  /*23f80*/  IMAD.SHL.U32 R3, R3, 0x20, RZ ;  /* 0x0000002003037824 */ /* 0x000fc600078e00ff */
[----:B------:R-:W-:Y:S01]  /*23f90*/  LOP3.LUT R0, R83, 0x10, R0, 0xe2, !PT ;  /* 0x0000001053007812 */ /* 0x000fe200078ee200 */
[----:B------:R-:W5:Y:S01]  /*23fa0*/  LD.E.128 R4, desc[UR36][R4.64] ;  /* 0x0000002404047980 */ /* 0x000f62000c101d00 */
[----:B------:R-:W-:-:S03]  /*23fb0*/  SHF.R.S32.HI R78, RZ, 0x1f, R77 ;  /* 0x0000001fff4e7819 */ /* 0x000fc6000001144d */
[----:B------:R-:W5:Y:S01]  /*23fc0*/  LD.E.128 R52, desc[UR36][R52.64] ;  /* 0x0000002434347980 */ /* 0x000f62000c101d00 */
[----:B------:R-:W-:-:S03]  /*23fd0*/  LOP3.LUT R0, R3, 0x20, R0, 0xe2, !PT ;  /* 0x0000002003007812 */ /* 0x000fc600078ee200 */
[----:B------:R-:W5:Y:S01]  /*23fe0*/  LD.E.128 R56, desc[UR36][R56.64] ;  /* 0x0000002438387980 */ /* 0x000f62000c101d00 */
[----:B------:R-:W-:Y:S01]  /*23ff0*/  IMAD.U32 R3, RZ, RZ, UR59 ;  /* 0x0000003bff037e24 */ /* 0x000fe2000f8e00ff */
[----:B------:R-:W-:Y:S01]  /*24000*/  @!PT LDS RZ, [RZ] ;  /* 0x00000000fffff984 */ /* 0x000fe20000000800 */
[----:B------:R-:W-:Y:S01]  /*24010*/  @!PT LDS RZ, [RZ] ;  /* 0x00000000fffff984 */ /* 0x000fe20000000800 */
[----:B------:R-:W-:Y:S01]  /*24020*/  @!PT LDS RZ, [RZ] ;  /* 0x00000000fffff984 */ /* 0x000fe20000000800 */
[----:B------:R-:W-:Y:S01]  /*24030*/  @!PT LDS RZ, [RZ] ;  /* 0x00000000fffff984 */ /* 0x000fe20000000800 */
[----:B------:R0:W-:Y:S06]  /*24040*/  MEMBAR.ALL.CTA ;  /* 0x0000000000007992 */ /* 0x0001ec0000008000 */
[----:B0-----:R-:W0:Y:S01]  /*24050*/  FENCE.VIEW.ASYNC.S ;  /* 0x00000000000073c6 */ /* 0x001e220000000000 */
[----:B------:R-:W-:Y:S01]  /*24060*/  IMAD.IADD R21, R21, 0x1, R79 ;  /* 0x0000000115157824 */ /* 0x000fe200078e024f */
[----:B------:R-:W-:Y:S01]  /*24070*/  ISETP.GE.AND P0, PT, R211, UR11, PT ;  /* 0x0000000bd3007c0c */ /* 0x000fe2000bf06270 */
[----:B------:R-:W-:-:S02]  /*24080*/  IMAD R78, R78, UR8, RZ ;  /* 0x000000084e4e7c24 */ /* 0x000fc4000f8e02ff */
[----:B------:R-:W-:Y:S02]  /*24090*/  IMAD R83, R76, R81, RZ ;  /* 0x000000514c537224 */ /* 0x000fe400078e02ff */
[----:B------:R-:W-:Y:S01]  /*240a0*/  IMAD R82, R3, 0x40, R208 ;  /* 0x0000004003527824 */ /* 0x000fe200078e02d0 */
[----:B------:R-:W-:Y:S01]  /*240b0*/  UIADD3 UR4, UR44, 0x38820, URZ ;  /* 0x000388202c047890 */ /* 0x000fe2000fffe03f */
[C---:B------:R-:W-:Y:S01]  /*240c0*/  IMAD R79, R77.reuse, UR9, R78 ;  /* 0x000000094d4f7c24 */ /* 0x040fe2000f8e024e */
[----:B------:R-:W-:Y:S01]  /*240d0*/  SEL R3, RZ, 0x40, P0 ;  /* 0x00000040ff037807 */ /* 0x000fe20000000000 */
[----:B------:R-:W-:Y:S01]  /*240e0*/  IMAD.WIDE.U32 R20, R77, UR8, R20 ;  /* 0x000000084d147c25 */ /* 0x000fe2000f8e0014 */
[----:B------:R-:W-:Y:S01]  /*240f0*/  ISETP.GE.AND P0, PT, R82, R83, PT ;  /* 0x000000535200720c */ /* 0x000fe20003f06270 */
[----:B------:R-:W-:Y:S01]  /*24100*/  ULDC.64 UR8, c[0x0][0xb80] ;  /* 0x0002e00000087ab9 */ /* 0x000fe20000000a00 */
[----:B------:R-:W-:Y:S01]  /*24110*/  UPRMT UR4, URZ, 0x654, UR4 ;  /* 0x000006543f047896 */ /* 0x000fe20008000004 */
[----:B------:R-:W-:Y:S01]  /*24120*/  IMAD.IADD R21, R21, 0x1, R79 ;  /* 0x0000000115157824 */ /* 0x000fe200078e024f */
[----:B------:R-:W-:-:S02]  /*24130*/  LEA R80, P2, R20, UR8, 0x1 ;  /* 0x0000000814507c11 */ /* 0x000fc4000f8408ff */
[----:B------:R-:W-:Y:S02]  /*24140*/  ISETP.GE.AND P1, PT, R210, UR11, PT ;  /* 0x0000000bd2007c0c */ /* 0x000fe4000bf26270 */
[----:B------:R-:W-:Y:S02]  /*24150*/  LEA.HI.X R81, R20, UR9, R21, 0x1, P2 ;  /* 0x0000000914517c11 */ /* 0x000fe400090f0c15 */
[----:B------:R-:W-:Y:S01]  /*24160*/  LOP3.LUT R0, R0, R3, RZ, 0xfc, !PT ;  /* 0x0000000300007212 */ /* 0x000fe200078efcff */
[----:B0-----:R0:W1:Y:S01]  /*24170*/  SHFL.IDX PT, R20, R80, RZ, 0x181f ;  /* 0x00181fff50147589 */ /* 0x00106200000e0000 */
[----:B------:R-:W-:Y:S01]  /*24180*/  SEL R3, RZ, 0x80, P1 ;  /* 0x00000080ff037807 */ /* 0x000fe20000800000 */
[----:B------:R-:W-:Y:S02]  /*24190*/  SYNCS.ARRIVE.TRANS64.RED.A1T0 RZ, [UR4], RZ ;  /* 0x000000ffffff79a7 */ /* 0x000fe40008100404 */
[----:B------:R0:W2:Y:S01]  /*241a0*/  SHFL.IDX PT, R21, R81, RZ, 0x181f ;  /* 0x00181fff51157589 */ /* 0x0000a200000e0000 */
[----:B------:R-:W-:Y:S01]  /*241b0*/  LOP3.LUT R3, R0, R3, RZ, 0xfc, !PT ;  /* 0x0000000300037212 */ /* 0x000fe200078efcff */
[----:B------:R-:W-:Y:S06]  /*241c0*/  @P0 BRA `(.L_x_6407) ;  /* 0x00000000007c0947 */ /* 0x000fec0003800000 */
[----:B------:R-:W-:Y:S02]  /*241d0*/  ISETP.GE.AND P1, PT, R156, UR11, PT ;  /* 0x0000000b9c007c0c */ /* 0x000fe4000bf26270 */
[----:B------:R-:W-:Y:S02]  /*241e0*/  ISETP.GE.AND P0, PT, R19, UR11, PT ;  /* 0x0000000b13007c0c */ /* 0x000fe4000bf06270 */
[----:B------:R-:W-:Y:S02]  /*241f0*/  ISETP.GE.AND P5, PT, R155, UR11, PT ;  /* 0x0000000b9b007c0c */ /* 0x000fe4000bfa6270 */
[----:B------:R-:W-:-:S07]  /*24200*/  ISETP.GE.AND P3, PT, R154, UR11, PT ;  /* 0x0000000b9a007c0c */ /* 0x000fce000bf66270 */
[C---:B-1----:R-:W-:Y:S02]  /*24210*/  @!P1 LEA R76, P2, R156.reuse, R20, 0x1 ;  /* 0x000000149c4c9211 */ /* 0x042fe400078408ff */
[----:B--2---:R-:W-:Y:S02]  /*24220*/  @!P0 IMAD.WIDE R78, R19, 0x2, R20 ;  /* 0x00000002134e8825 */ /* 0x004fe400078e0214 */
[----:B------:R-:W-:Y:S02]  /*24230*/  @!P1 LEA.HI.X R77, R156, R21, R90, 0x1, P2 ;  /* 0x000000159c4d9211 */ /* 0x000fe400010f0c5a */
[----:B------:R-:W-:Y:S01]  /*24240*/  ISETP.GE.AND P2, PT, R153, UR11, PT ;  /* 0x0000000b99007c0c */ /* 0x000fe2000bf46270 */
[----:B-----5:R1:W-:Y:S01]  /*24250*/  @!P0 ST.E.128 desc[UR36][R78.64], R4 ;  /* 0x000000044e008985 */ /* 0x0203e2000c101d24 */
[----:B------:R-:W-:-:S03]  /*24260*/  LOP3.LUT P0, RZ, R0, 0x40, RZ, 0xc0, !PT ;  /* 0x0000004000ff7812 */ /* 0x000fc6000780c0ff */
[----:B------:R2:W-:Y:S01]  /*24270*/  @!P1 ST.E.128 desc[UR36][R76.64], R12 ;  /* 0x0000000c4c009985 */ /* 0x0005e2000c101d24 */
[----:B------:R-:W-:Y:S02]  /*24280*/  ISETP.GE.AND P1, PT, R152, UR11, PT ;  /* 0x0000000b98007c0c */ /* 0x000fe4000bf26270 */
[CC--:B-1----:R-:W-:Y:S02]  /*24290*/  @!P5 LEA R4, P4, R155.reuse, R20.reuse, 0x1 ;  /* 0x000000149b04d211 */ /* 0x0c2fe400078808ff */
[CC--:B------:R-:W-:Y:S02]  /*242a0*/  @!P3 LEA R6, P6, R154.reuse, R20.reuse, 0x1 ;  /* 0x000000149a06b211 */ /* 0x0c0fe400078c08ff */
[-C--:B------:R-:W-:Y:S02]  /*242b0*/  @!P5 LEA.HI.X R5, R155, R21.reuse, R89, 0x1, P4 ;  /* 0x000000159b05d211 */ /* 0x080fe400020f0c59 */
[----:B------:R-:W-:Y:S02]  /*242c0*/  LOP3.LUT P4, RZ, R3, 0x80, RZ, 0xc0, !PT ;  /* 0x0000008003ff7812 */ /* 0x000fe4000788c0ff */
[----:B------:R-:W-:Y:S01]  /*242d0*/  @!P3 LEA.HI.X R7, R154, R21, R88, 0x1, P6 ;  /* 0x000000159a07b211 */ /* 0x000fe200030f0c58 */
[----:B------:R1:W-:Y:S02]  /*242e0*/  @!P5 ST.E.128 desc[UR36][R4.64], R28 ;  /* 0x0000001c0400d985 */ /* 0x0003e4000c101d24 */
[----:B--2---:R-:W-:-:S02]  /*242f0*/  @!P1 LEA R12, P6, R152, R20, 0x1 ;  /* 0x00000014980c9211 */ /* 0x004fc400078c08ff */
[----:B------:R2:W-:Y:S02]  /*24300*/  @!P3 ST.E.128 desc[UR36][R6.64], R36 ;  /* 0x000000240600b985 */ /* 0x0005e4000c101d24 */
[-C--:B------:R-:W-:Y:S02]  /*24310*/  @!P1 LEA.HI.X R13, R152, R21.reuse, R86, 0x1, P6 ;  /* 0x00000015980d9211 */ /* 0x080fe400030f0c56 */
[-C--:B-1----:R-:W-:Y:S02]  /*24320*/  @!P2 LEA R4, P5, R153, R20.reuse, 0x1 ;  /* 0x000000149904a211 */ /* 0x082fe400078a08ff */
[-C--:B--2---:R-:W-:Y:S02]  /*24330*/  @P0 LEA R6, P3, R211, R20.reuse, 0x1 ;  /* 0x00000014d3060211 */ /* 0x084fe400078608ff */
        /* <DEDUP_REMOVED lines=8> */
.L_x_6407:
[----:B------:R-:W-:Y:S05]  /*243c0*/  BSYNC B1 ;  /* 0x0000000000017941 */ /* 0x000fea0003800000 */
.L_x_6406:
        /* <DEDUP_REMOVED lines=9> */
[----:B------:R-:W-:-:S05]  /*24460*/  ISETP.GE.AND P1, PT, R153, UR11, PT ;  /* 0x0000000b99007c0c */ /* 0x000fca000bf26270 */
[----:B0---4-:R-:W-:Y:S02]  /*24470*/  @!P0 IMAD.WIDE R6, R19, 0x2, R4 ;  /* 0x0000000213068825 */ /* 0x011fe400078e0204 */
[-C--:B------:R-:W-:Y:S02]  /*24480*/  @!P5 LEA R14, P4, R156, R4.reuse, 0x1 ;  /* 0x000000049c0ed211 */ /* 0x080fe400078808ff */
[----:B------:R-:W-:Y:S01]  /*24490*/  @!P3 LEA R12, P6, R155, R4, 0x1 ;  /* 0x000000049b0cb211 */ /* 0x000fe200078c08ff */
[----:B------:R0:W-:Y:S01]  /*244a0*/  @!P0 ST.E.128 desc[UR36][R6.64], R8 ;  /* 0x0000000806008985 */ /* 0x0001e2000c101d24 */
[----:B------:R-:W-:Y:S02]  /*244b0*/  ISETP.GE.AND P0, PT, R152, UR11, PT ;  /* 0x0000000b98007c0c */ /* 0x000fe4000bf06270 */
[----:B------:R-:W-:Y:S02]  /*244c0*/  @!P5 LEA.HI.X R15, R156, R5, R90, 0x1, P4 ;  /* 0x000000059c0fd211 */ /* 0x000fe400020f0c5a */
[----:B------:R-:W-:-:S02]  /*244d0*/  LOP3.LUT P4, RZ, R0, 0x40, RZ, 0xc0, !PT ;  /* 0x0000004000ff7812 */ /* 0x000fc4000788c0ff */
[----:B------:R-:W-:Y:S01]  /*244e0*/  @!P3 LEA.HI.X R13, R155, R5, R89, 0x1, P6 ;  /* 0x000000059b0db211 */ /* 0x000fe200030f0c59 */
[----:B------:R3:W-:Y:S01]  /*244f0*/  @!P5 ST.E.128 desc[UR36][R14.64], R24 ;  /* 0x000000180e00d985 */ /* 0x0007e2000c101d24 */
[----:B-1----:R-:W-:-:S03]  /*24500*/  @!P2 LEA R20, P5, R154, R4, 0x1 ;  /* 0x000000049a14a211 */ /* 0x002fc600078a08ff */
[----:B------:R3:W-:Y:S01]  /*24510*/  @!P3 ST.E.128 desc[UR36][R12.64], R32 ;  /* 0x000000200c00b985 */ /* 0x0007e2000c101d24 */
[----:B--2---:R-:W-:Y:S02]  /*24520*/  @!P2 LEA.HI.X R21, R154, R5, R88, 0x1, P5 ;  /* 0x000000059a15a211 */ /* 0x004fe400028f0c58 */
[----:B0-----:R-:W-:-:S03]  /*24530*/  @!P1 LEA R6, P6, R153, R4, 0x1 ;  /* 0x0000000499069211 */ /* 0x001fc600078c08ff */
[----:B------:R3:W-:Y:S01]  /*24540*/  @!P2 ST.E.128 desc[UR36][R20.64], R40 ;  /* 0x000000281400a985 */ /* 0x0007e2000c101d24 */
[CC--:B------:R-:W-:Y:S02]  /*24550*/  @!P0 LEA R8, P3, R152.reuse, R4.reuse, 0x1 ;  /* 0x0000000498088211 */ /* 0x0c0fe400078608ff */
[----:B------:R-:W-:Y:S02]  /*24560*/  @P4 LEA R10, P5, R211, R4, 0x1 ;  /* 0x00000004d30a4211 */ /* 0x000fe400078a08ff */
[-C--:B------:R-:W-:Y:S02]  /*24570*/  @!P1 LEA.HI.X R7, R153, R5.reuse, R87, 0x1, P6 ;  /* 0x0000000599079211 */ /* 0x080fe400030f0c57 */
[-C--:B------:R-:W-:Y:S02]  /*24580*/  @!P0 LEA.HI.X R9, R152, R5.reuse, R86, 0x1, P3 ;  /* 0x0000000598098211 */ /* 0x080fe400018f0c56 */
[----:B------:R-:W-:Y:S01]  /*24590*/  @P4 LEA.HI.X R11, R211, R5, R85, 0x1, P5 ;  /* 0x00000005d30b4211 */ /* 0x000fe200028f0c55 */
        /* <DEDUP_REMOVED lines=9> */
.L_x_6405:
[----:B------:R-:W2:Y:S01]  /*24630*/  LDL R0, [R1+0x438] ;  /* 0x0004380001007983 */ /* 0x000ea20000100800 */
[----:B------:R-:W3:Y:S01]  /*24640*/  LDC R21, c[0x0][0xce8] ;  /* 0x00033a00ff157b82 */ /* 0x000ee20000000800 */
[----:B------:R-:W-:Y:S01]  /*24650*/  ULDC.64 UR12, c[0x0][0xc08] ;  /* 0x00030200000c7ab9 */ /* 0x000fe20000000a00 */
[----:B0-----:R-:W-:Y:S01]  /*24660*/  IMAD.U32 R4, RZ, RZ, UR59 ;  /* 0x0000003bff047e24 */ /* 0x001fe2000f8e00ff */
[----:B------:R-:W-:Y:S01]  /*24670*/  UIMAD UR9, UR26, UR12, URZ ;  /* 0x0000000c1a0972a4 */ /* 0x000fe2000f8e023f */
[----:B------:R-:W-:Y:S01]  /*24680*/  BSSY B1, `(.L_x_6409) ;  /* 0x00000e6000017945 */ /* 0x000fe20003800000 */
[----:B------:R-:W-:Y:S01]  /*24690*/  UIMAD.WIDE.U32 UR10, UR4, UR12, URZ ;  /* 0x0000000c040a72a5 */ /* 0x000fe2000f8e003f */
[----:B------:R-:W-:Y:S01]  /*246a0*/  SHF.R.S32.HI R26, RZ, 0x1f, R194 ;  /* 0x0000001fff1a7819 */ /* 0x000fe200000114c2 */
[----:B------:R-:W-:Y:S01]  /*246b0*/  UIMAD UR9, UR4, UR13, UR9 ;  /* 0x0000000d040972a4 */ /* 0x000fe2000f8e0209 */
[----:B------:R-:W-:Y:S01]  /*246c0*/  SHF.R.S32.HI R27, RZ, 0x1f, R195 ;  /* 0x0000001fff1b7819 */ /* 0x000fe200000114c3 */
[----:B------:R-:W-:Y:S01]  /*246d0*/  USHF.R.S32.HI UR4, URZ, 0x1f, UR14 ;  /* 0x0000001f3f047899 */ /* 0x000fe2000801140e */
[----:B------:R-:W-:Y:S01]  /*246e0*/  SHF.R.S32.HI R28, RZ, 0x1f, R196 ;  /* 0x0000001fff1c7819 */ /* 0x000fe200000114c4 */
[----:B------:R-:W-:Y:S01]  /*246f0*/  UIADD3 UR11, UR11, UR9, URZ ;  /* 0x000000090b0b7290 */ /* 0x000fe2000fffe03f */
[----:B------:R-:W-:Y:S01]  /*24700*/  SHF.R.S32.HI R29, RZ, 0x1f, R197 ;  /* 0x0000001fff1d7819 */ /* 0x000fe200000114c5 */
[----:B------:R-:W-:Y:S01]  /*24710*/  ULDC.64 UR12, c[0x0][0xc38] ;  /* 0x00030e00000c7ab9 */ /* 0x000fe20000000a00 */
[----:B------:R-:W-:Y:S01]  /*24720*/  SHF.R.S32.HI R30, RZ, 0x1f, R198 ;  /* 0x0000001fff1e7819 */ /* 0x000fe200000114c6 */
[----:B------:R-:W-:Y:S01]  /*24730*/  UIMAD.WIDE.U32 UR10, UR8, UR12, UR10 ;  /* 0x0000000c080a72a5 */ /* 0x000fe2000f8e000a */
[----:B------:R-:W-:-:S02]  /*24740*/  SHF.R.S32.HI R31, RZ, 0x1f, R199 ;  /* 0x0000001fff1f7819 */ /* 0x000fc400000114c7 */
[----:B------:R-:W-:Y:S01]  /*24750*/  SHF.R.S32.HI R32, RZ, 0x1f, R200 ;  /* 0x0000001fff207819 */ /* 0x000fe200000114c8 */
[----:B------:R-:W-:Y:S01]  /*24760*/  UIMAD UR9, UR8, UR13, UR11 ;  /* 0x0000000d080972a4 */ /* 0x000fe2000f8e020b */
[----:B------:R-:W-:Y:S02]  /*24770*/  SHF.R.S32.HI R33, RZ, 0x1f, R201 ;  /* 0x0000001fff217819 */ /* 0x000fe400000114c9 */
[----:B------:R-:W-:Y:S01]  /*24780*/  ULDC.64 UR12, c[0x0][0xc40] ;  /* 0x00031000000c7ab9 */ /* 0x000fe20000000a00 */
[----:B------:R-:W-:Y:S01]  /*24790*/  UMOV UR8, UR10 ;  /* 0x0000000a00087c82 */ /* 0x000fe20008000000 */
[----:B---3--:R-:W-:Y:S01]  /*247a0*/  ISETP.NE.AND P0, PT, R21, 0x1, PT ;  /* 0x000000011500780c */ /* 0x008fe20003f05270 */
[----:B------:R-:W-:Y:S01]  /*247b0*/  UIMAD UR4, UR4, UR12, URZ ;  /* 0x0000000c040472a4 */ /* 0x000fe2000f8e023f */
[----:B------:R-:W-:Y:S01]  /*247c0*/  SHF.R.S32.HI R34, RZ, 0x1f, R202 ;  /* 0x0000001fff227819 */ /* 0x000fe200000114ca */
[----:B------:R-:W-:Y:S01]  /*247d0*/  UIMAD.WIDE.U32 UR8, UR14, UR12, UR8 ;  /* 0x0000000c0e0872a5 */ /* 0x000fe2000f8e0008 */
[----:B------:R-:W-:Y:S01]  /*247e0*/  SHF.R.S32.HI R35, RZ, 0x1f, R203 ;  /* 0x0000001fff237819 */ /* 0x000fe200000114cb */
[----:B------:R-:W-:Y:S01]  /*247f0*/  UIMAD UR4, UR14, UR13, UR4 ;  /* 0x0000000d0e0472a4 */ /* 0x000fe2000f8e0204 */
[----:B------:R-:W-:Y:S01]  /*24800*/  SHF.R.S32.HI R36, RZ, 0x1f, R204 ;  /* 0x0000001fff247819 */ /* 0x000fe200000114cc */
[----:B------:R-:W-:Y:S01]  /*24810*/  ULDC.64 UR10, c[0x0][0xc48] ;  /* 0x00031200000a7ab9 */ /* 0x000fe20000000a00 */
[----:B------:R-:W-:Y:S01]  /*24820*/  SHF.R.S32.HI R37, RZ, 0x1f, R205 ;  /* 0x0000001fff257819 */ /* 0x000fe200000114cd */
[----:B------:R-:W-:Y:S01]  /*24830*/  UIADD3 UR9, UR9, UR4, URZ ;  /* 0x0000000409097290 */ /* 0x000fe2000fffe03f */
[----:B------:R-:W-:Y:S01]  /*24840*/  SHF.R.S32.HI R38, RZ, 0x1f, R206 ;  /* 0x0000001fff267819 */ /* 0x000fe200000114ce */
[----:B------:R-:W-:Y:S01]  /*24850*/  UIADD3 UR4, UR44, 0x38820, URZ ;  /* 0x000388202c047890 */ /* 0x000fe2000fffe03f */
[----:B------:R-:W-:Y:S01]  /*24860*/  SHF.R.S32.HI R39, RZ, 0x1f, R207 ;  /* 0x0000001fff277819 */ /* 0x000fe200000114cf */
[----:B-1----:R-:W0:Y:S01]  /*24870*/  @P0 LDC R3, c[0x0][0xcec] ;  /* 0x00033b00ff030b82 */ /* 0x002e220000000800 */
[----:B------:R-:W-:Y:S01]  /*24880*/  UIMAD.WIDE.U32 UR8, UR61, UR10, UR8 ;  /* 0x0000000a3d0872a5 */ /* 0x000fe2000f8e0008 */
[----:B------:R-:W-:Y:S01]  /*24890*/  SHF.R.S32.HI R40, RZ, 0x1f, R23 ;  /* 0x0000001fff287819 */ /* 0x000fe20000011417 */
[----:B------:R-:W-:-:S02]  /*248a0*/  UPRMT UR4, URZ, 0x654, UR4 ;  /* 0x000006543f047896 */ /* 0x000fc40008000004 */
[----:B------:R-:W-:-:S03]  /*248b0*/  UIMAD UR61, UR61, UR11, UR9 ;  /* 0x0000000b3d3d72a4 */ /* 0x000fc6000f8e0209 */
[----:B------:R-:W1:Y:S01]  /*248c0*/  @P0 LDC R5, c[0x0][0xcf0] ;  /* 0x00033c00ff050b82 */ /* 0x000e620000000800 */
[----:B------:R-:W-:-:S03]  /*248d0*/  ULDC.64 UR10, c[0x0][0xc30] ;  /* 0x00030c00000a7ab9 */ /* 0x000fc60000000a00 */
[----:B------:R-:W-:Y:S01]  /*248e0*/  SYNCS.ARRIVE.TRANS64.RED.A1T0 RZ, [UR4], RZ ;  /* 0x000000ffffff79a7 */ /* 0x000fe20008100404 */
[----:B--2---:R-:W-:-:S04]  /*248f0*/  IMAD R4, R4, 0x40, R0 ;  /* 0x0000004004047824 */ /* 0x004fc800078e0200 */
[----:B0-----:R-:W-:-:S04]  /*24900*/  @P0 IMAD.HI.U32 R0, R4, R3, RZ ;  /* 0x0000000304000227 */ /* 0x001fc800078e00ff */
[----:B------:R-:W-:Y:S01]  /*24910*/  IMAD.MOV.U32 R3, RZ, RZ, R4 ;  /* 0x000000ffff037224 */ /* 0x000fe200078e0004 */
[----:B-1----:R-:W-:Y:S01]  /*24920*/  @P0 SHF.R.U32.HI R3, RZ, R5, R0 ;  /* 0x00000005ff030219 */ /* 0x002fe20000011600 */
[----:B------:R-:W-:Y:S02]  /*24930*/  IMAD.U32 R5, RZ, RZ, UR9 ;  /* 0x00000009ff057e24 */ /* 0x000fe4000f8e00ff */
[----:B------:R-:W-:Y:S01]  /*24940*/  IMAD.U32 R5, RZ, RZ, UR61 ;  /* 0x0000003dff057e24 */ /* 0x000fe2000f8e00ff */
[--C-:B------:R-:W-:Y:S01]  /*24950*/  SHF.R.S32.HI R0, RZ, 0x1f, R3.reuse ;  /* 0x0000001fff007819 */ /* 0x100fe20000011403 */
[----:B------:R-:W-:-:S04]  /*24960*/  IMAD.MOV R7, RZ, RZ, -R3 ;  /* 0x000000ffff077224 */ /* 0x000fc800078e0a03 */
[----:B------:R-:W-:Y:S02]  /*24970*/  IMAD R7, R21, R7, R4 ;  /* 0x0000000715077224 */ /* 0x000fe400078e0204 */
[----:B------:R-:W-:Y:S02]  /*24980*/  IMAD R0, R0, UR10, RZ ;  /* 0x0000000a00007c24 */ /* 0x000fe4000f8e02ff */
[----:B------:R-:W-:Y:S01]  /*24990*/  IMAD.U32 R4, RZ, RZ, UR8 ;  /* 0x00000008ff047e24 */ /* 0x000fe2000f8e00ff */
[----:B------:R-:W-:Y:S01]  /*249a0*/  ULDC.64 UR8, c[0x0][0xc28] ;  /* 0x00030a0000087ab9 */ /* 0x000fe20000000a00 */
[C---:B------:R-:W-:Y:S01]  /*249b0*/  IMAD R9, R3.reuse, UR11, R0 ;  /* 0x0000000b03097c24 */ /* 0x040fe2000f8e0200 */
[----:B------:R-:W-:Y:S01]  /*249c0*/  SHF.R.S32.HI R0, RZ, 0x1f, R7 ;  /* 0x0000001fff007819 */ /* 0x000fe20000011407 */
[----:B------:R-:W-:-:S04]  /*249d0*/  IMAD.WIDE.U32 R4, R3, UR10, R4 ;  /* 0x0000000a03047c25 */ /* 0x000fc8000f8e0004 */
[----:B------:R-:W-:Y:S02]  /*249e0*/  IMAD.IADD R5, R5, 0x1, R9 ;  /* 0x0000000105057824 */ /* 0x000fe400078e0209 */
[----:B------:R-:W-:Y:S02]  /*249f0*/  IMAD.U32 R9, RZ, RZ, UR59 ;  /* 0x0000003bff097e24 */ /* 0x000fe4000f8e00ff */
[----:B------:R-:W-:Y:S02]  /*24a00*/  IMAD R0, R0, UR8, RZ ;  /* 0x0000000800007c24 */ /* 0x000fe4000f8e02ff */
[----:B------:R-:W-:Y:S02]  /*24a10*/  IMAD R21, R76, R21, RZ ;  /* 0x000000154c157224 */ /* 0x000fe400078e02ff */
[----:B------:R-:W-:Y:S02]  /*24a20*/  IMAD R20, R9, 0x40, R22 ;  /* 0x0000004009147824 */ /* 0x000fe400078e0216 */
[----:B------:R-:W-:-:S02]  /*24a30*/  IMAD R3, R7, UR9, R0 ;  /* 0x0000000907037c24 */ /* 0x000fc4000f8e0200 */
[----:B------:R-:W-:Y:S01]  /*24a40*/  IMAD.WIDE.U32 R4, R7, UR8, R4 ;  /* 0x0000000807047c25 */ /* 0x000fe2000f8e0004 */
[----:B------:R-:W-:Y:S01]  /*24a50*/  ISETP.GE.AND P0, PT, R20, R21, PT ;  /* 0x000000151400720c */ /* 0x000fe20003f06270 */
[----:B------:R-:W-:Y:S02]  /*24a60*/  ULDC.64 UR8, c[0x0][0xc00] ;  /* 0x0003000000087ab9 */ /* 0x000fe40000000a00 */
[----:B------:R-:W-:Y:S01]  /*24a70*/  IMAD.IADD R5, R5, 0x1, R3 ;  /* 0x0000000105057824 */ /* 0x000fe200078e0203 */
[----:B------:R-:W-:-:S04]  /*24a80*/  LEA R3, P1, R4, UR8, 0x2 ;  /* 0x0000000804037c11 */ /* 0x000fc8000f8210ff */
[----:B------:R-:W-:Y:S01]  /*24a90*/  LEA.HI.X R0, R4, UR9, R5, 0x2, P1 ;  /* 0x0000000904007c11 */ /* 0x000fe200088f1405 */
[----:B------:R0:W1:Y:S04]  /*24aa0*/  SHFL.IDX PT, R25, R3, RZ, 0x1c1f ;  /* 0x001c1fff03197589 */ /* 0x00006800000e0000 */
[----:B------:R0:W2:Y:S01]  /*24ab0*/  SHFL.IDX PT, R24, R0, RZ, 0x1c1f ;  /* 0x001c1fff00187589 */ /* 0x0000a200000e0000 */
[----:B------:R-:W-:Y:S05]  /*24ac0*/  @P0 BRA `(.L_x_6410) ;  /* 0x0000000800840947 */ /* 0x000fea0003800000 */
[----:B------:R-:W-:Y:S02]  /*24ad0*/  ULDC UR4, c[0x0][0xbc8] ;  /* 0x0002f20000047ab9 */ /* 0x000fe40000000800 */
[----:B------:R-:W-:-:S13]  /*24ae0*/  ISETP.GE.AND P0, PT, R23, UR4, PT ;  /* 0x0000000417007c0c */ /* 0x000fda000bf06270 */
[----:B------:R-:W3:Y:S01]  /*24af0*/  @!P0 LDL.64 R14, [R1+0x210] ;  /* 0x00021000010e8983 */ /* 0x000ee20000100a00 */
[----:B------:R-:W-:Y:S02]  /*24b00*/  ISETP.GE.AND P1, PT, R207, UR4, PT ;  /* 0x00000004cf007c0c */ /* 0x000fe4000bf26270 */
[----:B-1----:R-:W-:-:S04]  /*24b10*/  @!P0 LEA R8, P2, R23, R25, 0x2 ;  /* 0x0000001917088211 */ /* 0x002fc800078410ff */
[----:B--2---:R-:W-:-:S05]  /*24b20*/  @!P0 LEA.HI.X R9, R23, R24, R40, 0x2, P2 ;  /* 0x0000001817098211 */ /* 0x004fca00010f1428 */
[----:B---3--:R1:W-:Y:S04]  /*24b30*/  @!P0 ST.E.64 desc[UR36][R8.64], R14 ;  /* 0x0000000e08008985 */ /* 0x0083e8000c101b24 */
[----:B------:R-:W2:Y:S01]  /*24b40*/  @!P1 LDL.64 R4, [R1+0x220] ;  /* 0x0002200001049983 */ /* 0x000ea20000100a00 */
[----:B------:R-:W-:Y:S02]  /*24b50*/  ISETP.GE.AND P0, PT, R206, UR4, PT ;  /* 0x00000004ce007c0c */ /* 0x000fe4000bf06270 */
[----:B------:R-:W-:-:S04]  /*24b60*/  @!P1 LEA R10, P2, R207, R25, 0x2 ;  /* 0x00000019cf0a9211 */ /* 0x000fc800078410ff */
[----:B------:R-:W-:-:S05]  /*24b70*/  @!P1 LEA.HI.X R11, R207, R24, R39, 0x2, P2 ;  /* 0x00000018cf0b9211 */ /* 0x000fca00010f1427 */
[----:B--2---:R2:W-:Y:S04]  /*24b80*/  @!P1 ST.E.64 desc[UR36][R10.64], R4 ;  /* 0x000000040a009985 */ /* 0x0045e8000c101b24 */
[----:B------:R-:W3:Y:S01]  /*24b90*/  @!P0 LDL.64 R6, [R1+0x230] ;  /* 0x0002300001068983 */ /* 0x000ee20000100a00 */
[----:B------:R-:W-:Y:S02]  /*24ba0*/  ISETP.GE.AND P1, PT, R205, UR4, PT ;  /* 0x00000004cd007c0c */ /* 0x000fe4000bf26270 */
[----:B------:R-:W-:-:S04]  /*24bb0*/  @!P0 LEA R12, P2, R206, R25, 0x2 ;  /* 0x00000019ce0c8211 */ /* 0x000fc800078410ff */
[----:B------:R-:W-:-:S05]  /*24bc0*/  @!P0 LEA.HI.X R13, R206, R24, R38, 0x2, P2 ;  /* 0x00000018ce0d8211 */ /* 0x000fca00010f1426 */
[----:B---3--:R3:W-:Y:S04]  /*24bd0*/  @!P0 ST.E.64 desc[UR36][R12.64], R6 ;  /* 0x000000060c008985 */ /* 0x0087e8000c101b24 */
[----:B-1----:R-:W4:Y:S01]  /*24be0*/  @!P1 LDL.64 R8, [R1+0x240] ;  /* 0x0002400001089983 */ /* 0x002f220000100a00 */
[----:B------:R-:W-:Y:S02]  /*24bf0*/  ISETP.GE.AND P0, PT, R204, UR4, PT ;  /* 0x00000004cc007c0c */ /* 0x000fe4000bf06270 */
[----:B------:R-:W-:-:S04]  /*24c00*/  @!P1 LEA R14, P2, R205, R25, 0x2 ;  /* 0x00000019cd0e9211 */ /* 0x000fc800078410ff */
[----:B------:R-:W-:-:S05]  /*24c10*/  @!P1 LEA.HI.X R15, R205, R24, R37, 0x2, P2 ;  /* 0x00000018cd0f9211 */ /* 0x000fca00010f1425 */
[----:B----4-:R1:W-:Y:S04]  /*24c20*/  @!P1 ST.E.64 desc[UR36][R14.64], R8 ;  /* 0x000000080e009985 */ /* 0x0103e8000c101b24 */
[----:B--2---:R-:W2:Y:S01]  /*24c30*/  @!P0 LDL.64 R4, [R1+0x250] ;  /* 0x0002500001048983 */ /* 0x004ea20000100a00 */
[----:B------:R-:W-:Y:S02]  /*24c40*/  ISETP.GE.AND P1, PT, R203, UR4, PT ;  /* 0x00000004cb007c0c */ /* 0x000fe4000bf26270 */
[----:B------:R-:W-:-:S04]  /*24c50*/  @!P0 LEA R10, P2, R204, R25, 0x2 ;  /* 0x00000019cc0a8211 */ /* 0x000fc800078410ff */
[----:B------:R-:W-:-:S05]  /*24c60*/  @!P0 LEA.HI.X R11, R204, R24, R36, 0x2, P2 ;  /* 0x00000018cc0b8211 */ /* 0x000fca00010f1424 */
[----:B--2---:R2:W-:Y:S04]  /*24c70*/  @!P0 ST.E.64 desc[UR36][R10.64], R4 ;  /* 0x000000040a008985 */ /* 0x0045e8000c101b24 */
[----:B---3--:R-:W3:Y:S01]  /*24c80*/  @!P1 LDL.64 R6, [R1+0x260] ;  /* 0x0002600001069983 */ /* 0x008ee20000100a00 */
        /* <DEDUP_REMOVED lines=130> */
[----:B------:R-:W-:-:S04]  /*254b0*/  @!P1 LEA R10, P0, R158, R25, 0x2 ;  /* 0x000000199e0a9211 */ /* 0x000fc800078010ff */
[----:B------:R-:W-:-:S05]  /*254c0*/  @!P1 LEA.HI.X R11, R158, R24, R213, 0x2, P0 ;  /* 0x000000189e0b9211 */ /* 0x000fca00000f14d5 */
[----:B--2---:R3:W-:Y:S04]  /*254d0*/  @!P1 ST.E.64 desc[UR36][R10.64], R4 ;  /* 0x000000040a009985 */ /* 0x0047e8000c101b24 */
.L_x_6410:
[----:B------:R-:W-:Y:S05]  /*254e0*/  BSYNC B1 ;  /* 0x0000000000017941 */ /* 0x000fea0003800000 */
.L_x_6409:
[----:B------:R-:W-:Y:S01]  /*254f0*/  VIADD R20, R20, 0x8 ;  /* 0x0000000814147836 */ /* 0x000fe20000000000 */
[----:B0-----:R-:W0:Y:S04]  /*25500*/  SHFL.IDX PT, R0, R0, 0x1, 0x1c1f ;  /* 0x003c1f0000007f89 */ /* 0x001e2800000e0000 */
[----:B------:R-:W-:Y:S01]  /*25510*/  ISETP.GE.AND P0, PT, R20, R21, PT ;  /* 0x000000151400720c */ /* 0x000fe20003f06270 */
[----:B------:R-:W4:-:S12]  /*25520*/  SHFL.IDX PT, R3, R3, 0x1, 0x1c1f ;  /* 0x003c1f0003037f89 */ /* 0x000f1800000e0000 */
[----:B------:R-:W-:Y:S05]  /*25530*/  @P0 BRA `(.L_x_6408) ;  /* 0x00000018008c0947 */ /* 0x000fea0003800000 */
[----:B------:R-:W5:Y:S02]  /*25540*/  LDC R20, c[0x0][0xbc8] ;  /* 0x0002f200ff147b82 */ /* 0x000f640000000800 */
[----:B-----5:R-:W-:-:S13]  /*25550*/  ISETP.GE.AND P1, PT, R23, R20, PT ;  /* 0x000000141700720c */ /* 0x020fda0003f26270 */
[----:B---3--:R-:W3:Y:S01]  /*25560*/  @!P1 LDL.64 R14, [R1+0x218] ;  /* 0x00021800010e9983 */ /* 0x008ee20000100a00 */
[----:B------:R-:W-:Y:S02]  /*25570*/  ISETP.GE.AND P2, PT, R207, R20, PT ;  /* 0x00000014cf00720c */ /* 0x000fe40003f46270 */
[----:B----4-:R-:W-:-:S04]  /*25580*/  @!P1 LEA R8, P0, R23, R3, 0x2 ;  /* 0x0000000317089211 */ /* 0x010fc800078010ff */
[----:B0-----:R-:W-:-:S05]  /*25590*/  @!P1 LEA.HI.X R9, R23, R0, R40, 0x2, P0 ;  /* 0x0000000017099211 */ /* 0x001fca00000f1428 */
[----:B---3--:R0:W-:Y:S04]  /*255a0*/  @!P1 ST.E.64 desc[UR36][R8.64], R14 ;  /* 0x0000000e08009985 */ /* 0x0081e8000c101b24 */
[----:B------:R-:W3:Y:S01]  /*255b0*/  @!P2 LDL.64 R4, [R1+0x228] ;  /* 0x000228000104a983 */ /* 0x000ee20000100a00 */
[----:B------:R-:W-:Y:S02]  /*255c0*/  ISETP.GE.AND P1, PT, R206, R20, PT ;  /* 0x00000014ce00720c */ /* 0x000fe40003f26270 */
[----:B------:R-:W-:-:S04]  /*255d0*/  @!P2 LEA R10, P0, R207, R3, 0x2 ;  /* 0x00000003cf0aa211 */ /* 0x000fc800078010ff */
[----:B------:R-:W-:-:S05]  /*255e0*/  @!P2 LEA.HI.X R11, R207, R0, R39, 0x2, P0 ;  /* 0x00000000cf0ba211 */ /* 0x000fca00000f1427 */
[----:B---3--:R3:W-:Y:S04]  /*255f0*/  @!P2 ST.E.64 desc[UR36][R10.64], R4 ;  /* 0x000000040a00a985 */ /* 0x0087e8000c101b24 */
[----:B------:R-:W4:Y:S01]  /*25600*/  @!P1 LDL.64 R6, [R1+0x238] ;  /* 0x0002380001069983 */ /* 0x000f220000100a00 */
[----:B------:R-:W-:Y:S02]  /*25610*/  ISETP.GE.AND P2, PT, R205, R20, PT ;  /* 0x00000014cd00720c */ /* 0x000fe40003f46270 */
[----:B------:R-:W-:-:S04]  /*25620*/  @!P1 LEA R12, P0, R206, R3, 0x2 ;  /* 0x00000003ce0c9211 */ /* 0x000fc800078010ff */
[----:B------:R-:W-:-:S05]  /*25630*/  @!P1 LEA.HI.X R13, R206, R0, R38, 0x2, P0 ;  /* 0x00000000ce0d9211 */ /* 0x000fca00000f1426 */
[----:B----4-:R4:W-:Y:S04]  /*25640*/  @!P1 ST.E.64 desc[UR36][R12.64], R6 ;  /* 0x000000060c009985 */ /* 0x0109e8000c101b24 */
[----:B0-----:R-:W5:Y:S01]  /*25650*/  @!P2 LDL.64 R8, [R1+0x248] ;  /* 0x000248000108a983 */ /* 0x001f620000100a00 */
[----:B------:R-:W-:Y:S02]  /*25660*/  ISETP.GE.AND P1, PT, R204, R20, PT ;  /* 0x00000014cc00720c */ /* 0x000fe40003f26270 */
[----:B------:R-:W-:-:S04]  /*25670*/  @!P2 LEA R14, P0, R205, R3, 0x2 ;  /* 0x00000003cd0ea211 */ /* 0x000fc800078010ff */
[----:B------:R-:W-:-:S05]  /*25680*/  @!P2 LEA.HI.X R15, R205, R0, R37, 0x2, P0 ;  /* 0x00000000cd0fa211 */ /* 0x000fca00000f1425 */
[----:B-----5:R0:W-:Y:S04]  /*25690*/  @!P2 ST.E.64 desc[UR36][R14.64], R8 ;  /* 0x000000080e00a985 */ /* 0x0201e8000c101b24 */
[----:B---3--:R-:W3:Y:S01]  /*256a0*/  @!P1 LDL.64 R4, [R1+0x258] ;  /* 0x0002580001049983 */ /* 0x008ee20000100a00 */
[----:B------:R-:W-:Y:S02]  /*256b0*/  ISETP.GE.AND P2, PT, R203, R20, PT ;  /* 0x00000014cb00720c */ /* 0x000fe40003f46270 */
[----:B------:R-:W-:-:S04]  /*256c0*/  @!P1 LEA R10, P0, R204, R3, 0x2 ;  /* 0x00000003cc0a9211 */ /* 0x000fc800078010ff */
[----:B------:R-:W-:-:S05]  /*256d0*/  @!P1 LEA.HI.X R11, R204, R0, R36, 0x2, P0 ;  /* 0x00000000cc0b9211 */ /* 0x000fca00000f1424 */
[----:B---3--:R3:W-:Y:S04]  /*256e0*/  @!P1 ST.E.64 desc[UR36][R10.64], R4 ;  /* 0x000000040a009985 */ /* 0x0087e8000c101b24 */
[----:B----4-:R-:W4:Y:S01]  /*256f0*/  @!P2 LDL.64 R6, [R1+0x268] ;  /* 0x000268000106a983 */ /* 0x010f220000100a00 */
        /* <DEDUP_REMOVED lines=119> */
[----:B----4-:R-:W3:Y:S01]  /*25e70*/  @!P2 LDL.64 R6, [R1+0x3e8] ;  /* 0x0003e8000106a983 */ /* 0x010ee20000100a00 */
[----:B------:R-:W-:Y:S01]  /*25e80*/  @!P2 LEA R12, P0, R176, R3, 0x2 ;  /* 0x00000003b00ca211 */ /* 0x000fe200078010ff */
[----:B------:R-:W-:Y:S01]  /*25e90*/  BSSY B1, `(.L_x_6411) ;  /* 0x000000a000017945 */ /* 0x000fe20003800000 */
[----:B------:R-:W-:Y:S02]  /*25ea0*/  ISETP.GE.AND P1, PT, R158, R20, PT ;  /* 0x000000149e00720c */ /* 0x000fe40003f26270 */
[----:B------:R-:W-:Y:S02]  /*25eb0*/  @!P2 LEA.HI.X R13, R176, R0, R215, 0x2, P0 ;  /* 0x00000000b00da211 */ /* 0x000fe400000f14d7 */
[----:B------:R-:W-:-:S03]  /*25ec0*/  ISETP.GE.AND P0, PT, R159, R20, PT ;  /* 0x000000149f00720c */ /* 0x000fc60003f06270 */
[----:B---3--:R0:W-:Y:S10]  /*25ed0*/  @!P2 ST.E.64 desc[UR36][R12.64], R6 ;  /* 0x000000060c00a985 */ /* 0x0081f4000c101b24 */
[----:B------:R-:W-:Y:S05]  /*25ee0*/  @P0 BRA `(.L_x_6412) ;  /* 0x0000000000100947 */ /* 0x000fea0003800000 */
[----:B0-----:R-:W3:Y:S01]  /*25ef0*/  LDL.64 R6, [R1+0x3f8] ;  /* 0x0003f80001067983 */ /* 0x001ee20000100a00 */
[----:B------:R-:W-:-:S04]  /*25f00*/  LEA R4, P0, R159, R3, 0x2 ;  /* 0x000000039f047211 */ /* 0x000fc800078010ff */
[----:B------:R-:W-:-:S05]  /*25f10*/  LEA.HI.X R5, R159, R0, R214, 0x2, P0 ;  /* 0x000000009f057211 */ /* 0x000fca00000f14d6 */
[----:B---3--:R3:W-:Y:S04]  /*25f20*/  ST.E.64 desc[UR36][R4.64], R6 ;  /* 0x0000000604007985 */ /* 0x0087e8000c101b24 */
.L_x_6412:
[----:B------:R-:W-:Y:S05]  /*25f30*/  BSYNC B1 ;  /* 0x0000000000017941 */ /* 0x000fea0003800000 */
.L_x_6411:
[----:B------:R-:W-:Y:S05]  /*25f40*/  @P1 BRA `(.L_x_6408) ;  /* 0x0000001000081947 */ /* 0x000fea0003800000 */
[----:B0--3--:R-:W3:Y:S01]  /*25f50*/  LDL.64 R6, [R1+0x408] ;  /* 0x0004080001067983 */ /* 0x009ee20000100a00 */
[----:B------:R-:W-:-:S04]  /*25f60*/  LEA R4, P0, R158, R3, 0x2 ;  /* 0x000000039e047211 */ /* 0x000fc800078010ff */
[----:B------:R-:W-:-:S05]  /*25f70*/  LEA.HI.X R5, R158, R0, R213, 0x2, P0 ;  /* 0x000000009e057211 */ /* 0x000fca00000f14d5 */
[----:B---3--:R0:W-:Y:S01]  /*25f80*/  ST.E.64 desc[UR36][R4.64], R6 ;  /* 0x0000000604007985 */ /* 0x0081e2000c101b24 */
[----:B------:R-:W-:Y:S05]  /*25f90*/  BRA `(.L_x_6408) ;  /* 0x0000000c00f47947 */ /* 0x000fea0003800000 */
.L_x_6401:
[----:B------:R-:W-:Y:S01]  /*25fa0*/  ULDC.64 UR10, c[0x0][0xd00] ;  /* 0x00034000000a7ab9 */ /* 0x000fe20000000a00 */
[----:B------:R-:W-:Y:S01]  /*25fb0*/  R2UR UR9, R212 ;  /* 0x00000000d40972ca */ /* 0x000fe200000e0000 */
        /* <DEDUP_REMOVED lines=12> */
[----:B------:R-:W-:Y:S01]  /*26080*/  IMAD.U32 R0, RZ, RZ, UR4 ;  /* 0x00000004ff007e24 */ /* 0x000fe2000f8e00ff */
[----:B------:R-:W0:Y:S04]  /*26090*/  S2R R10, SR_TID.X ;  /* 0x00000000000a7919 */ /* 0x000e280000002100 */
        /* <DEDUP_REMOVED lines=8> */
[----:B------:R-:W-:Y:S01]  /*26120*/  ULOP3.LUT UR15, UR9, 0xffff, URZ, 0xc0, !UPT ;  /* 0x0000ffff090f7892 */ /* 0x000fe2000f8ec03f */
[----:B0-----:R-:W-:-:S08]  /*26130*/  VIADD R3, R10, 0xffffff80 ;  /* 0xffffff800a037836 */ /* 0x001fd00000000000 */
[----:B------:R-:W-:Y:S01]  /*26140*/  @!UP1 ULDC UR8, c[0x0][0xbd4] ;  /* 0x0002f50000089ab9 */ /* 0x000fe20000000800 */
[----:B------:R-:W-:Y:S02]  /*26150*/  ISETP.GT.AND P0, PT, R3, 0x3f, PT ;  /* 0x0000003f0300780c */ /* 0x000fe40003f04270 */
[----:B--2---:R-:W-:Y:S01]  /*26160*/  @P1 R2UR UR4, R8 ;  /* 0x00000000080412ca */ /* 0x004fe200000e0000 */
[----:B-1----:R-:W-:-:S14]  /*26170*/  @P2 BRA `(.L_x_6413) ;  /* 0x0000000000102947 */ /* 0x002fdc0003800000 */
[----:B------:R-:W-:Y:S05]  /*26180*/  @!P1 BRA `(.L_x_6413) ;  /* 0x00000000000c9947 */ /* 0x000fea0003800000 */
[----:B------:R-:W2:Y:S04]  /*26190*/  LDG.E R3, desc[UR36][R4.64] ;  /* 0x0000002404037981 */ /* 0x000ea8000c1e1900 */
[----:B-----5:R-:W2:Y:S02]  /*261a0*/  LDG.E R0, desc[UR36][R4.64+0x4] ;  /* 0x0000042404007981 */ /* 0x020ea4000c1e1900 */
[----:B--2---:R-:W-:-:S07]  /*261b0*/  IMAD.IADD R0, R0, 0x1, -R3 ;  /* 0x0000000100007824 */ /* 0x004fce00078e0a03 */
.L_x_6413:
[----:B------:R-:W-:Y:S01]  /*261c0*/  USHF.R.S32.HI UR14, URZ, 0x1f, UR60 ;  /* 0x0000001f3f0e7899 */ /* 0x000fe2000801143c */
[----:B------:R-:W-:Y:S01]  /*261d0*/  BSSY B1, `(.L_x_6414) ;  /* 0x000003b000017945 */ /* 0x000fe20003800000 */
[----:B------:R-:W-:Y:S02]  /*261e0*/  USHF.R.S32.HI UR24, URZ, 0x1f, UR4 ;  /* 0x0000001f3f187899 */ /* 0x000fe40008011404 */
[----:B------:R-:W-:Y:S02]  /*261f0*/  USEL UR9, UR60, URZ, !UP0 ;  /* 0x0000003f3c097287 */ /* 0x000fe4000c000000 */
[----:B------:R-:W-:Y:S01]  /*26200*/  USEL UR14, UR14, URZ, !UP0 ;  /* 0x0000003f0e0e7287 */ /* 0x000fe2000c000000 */
[----:B------:R-:W-:Y:S11]  /*26210*/  @P0 BRA `(.L_x_6415) ;  /* 0x0000000000d80947 */ /* 0x000ff60003800000 */
[----:B------:R-:W0:Y:S01]  /*26220*/  LDC R9, c[0x0][0xce8] ;  /* 0x00033a00ff097b82 */ /* 0x000e220000000800 */
[----:B------:R-:W-:-:S04]  /*26230*/  IMAD.U32 R3, RZ, RZ, UR59 ;  /* 0x0000003bff037e24 */ /* 0x000fc8000f8e00ff */
[----:B------:R-:W-:-:S04]  /*26240*/  IMAD R3, R3, 0x40, R10 ;  /* 0x0000004003037824 */ /* 0x000fc800078e020a */
[----:B------:R-:W-:Y:S02]  /*26250*/  VIADD R6, R3, 0xffffff80 ;  /* 0xffffff8003067836 */ /* 0x000fe40000000000 */
        /* <DEDUP_REMOVED lines=50> */
.L_x_6415:
[----:B------:R-:W-:Y:S05]  /*26580*/  BSYNC B1 ;  /* 0x0000000000017941 */ /* 0x000fea0003800000 */
.L_x_6414:
[----:B------:R-:W-:-:S06]  /*26590*/  UISETP.GT.AND UP0, UPT, UR8, 0x1, UPT ;  /* 0x000000010800788c */ /* 0x000fcc000bf04270 */
[----:B------:R-:W-:-:S13]  /*265a0*/  PLOP3.LUT P0, PT, PT, PT, UP0, 0x80, 0x0 ;  /* 0x000000000000781c */ /* 0x000fda0003f0f008 */
[----:B------:R-:W-:Y:S05]  /*265b0*/  @P0 BRA `(.L_x_6408) ;  /* 0x00000008006c0947 */ /* 0x000fea0003800000 */
[----:B------:R-:W1:Y:S01]  /*265c0*/  LDC R11, c[0x0][0xce8] ;  /* 0x00033a00ff0b7b82 */ /* 0x000e620000000800 */
        /* <DEDUP_REMOVED lines=9> */
[----:B------:R-:W-:Y:S01]  /*26660*/  IMAD R3, R157, 0x20, R208 ;  /* 0x000000209d037824 */ /* 0x000fe200078e02d0 */
[----:B------:R-:W-:Y:S01]  /*26670*/  ISETP.GE.AND P2, PT, R155, UR16, PT ;  /* 0x000000109b007c0c */ /* 0x000fe2000bf46270 */
[----:B------:R-:W-:Y:S01]  /*26680*/  IMAD.SHL.U32 R9, R6, 0x2, RZ ;  /* 0x0000000206097824 */ /* 0x000fe200078e00ff */
[----:B------:R-:W-:Y:S01]  /*26690*/  UIADD3 UR11, UR11, UR8, URZ ;  /* 0x000000080b0b7290 */ /* 0x000fe2000fffe03f */
[----:B------:R-:W-:Y:S01]  /*266a0*/  IMAD.U32 R8, RZ, RZ, UR59 ;  /* 0x0000003bff087e24 */ /* 0x000fe2000f8e00ff */
[----:B------:R-:W-:Y:S01]  /*266b0*/  ULDC.64 UR12, c[0x0][0xbe8] ;  /* 0x0002fa00000c7ab9 */ /* 0x000fe20000000a00 */
[----:B------:R-:W-:Y:S01]  /*266c0*/  ISETP.GE.AND P1, PT, R154, UR16, PT ;  /* 0x000000109a007c0c */ /* 0x000fe2000bf26270 */
[----:B------:R-:W-:Y:S01]  /*266d0*/  UIMAD.WIDE.U32 UR10, UR15, UR12, UR10 ;  /* 0x0000000c0f0a72a5 */ /* 0x000fe2000f8e000a */
[----:B------:R-:W-:Y:S01]  /*266e0*/  LOP3.LUT R6, R9, 0x2, R4, 0xe2, !PT ;  /* 0x0000000209067812 */ /* 0x000fe200078ee204 */
[----:B------:R-:W-:Y:S01]  /*266f0*/  IMAD R8, R8, 0x40, R3 ;  /* 0x0000004008087824 */ /* 0x000fe200078e0203 */
[----:B------:R-:W-:Y:S01]  /*26700*/  SEL R4, RZ, 0xffffffff, P2 ;  /* 0xffffffffff047807 */ /* 0x000fe20001000000 */
[----:B------:R-:W-:Y:S01]  /*26710*/  UIMAD UR11, UR15, UR13, UR11 ;  /* 0x0000000d0f0b72a4 */ /* 0x000fe2000f8e020b */
[----:B------:R-:W-:Y:S01]  /*26720*/  SEL R9, RZ, 0xffffffff, P1 ;  /* 0xffffffffff097807 */ /* 0x000fe20000800000 */
[----:B------:R-:W-:Y:S01]  /*26730*/  IMAD.MOV.U32 R3, RZ, RZ, R8 ;  /* 0x000000ffff037224 */ /* 0x000fe200078e0008 */
[----:B-1----:R-:W-:Y:S01]  /*26740*/  ISETP.NE.AND P0, PT, R11, 0x1, PT ;  /* 0x000000010b00780c */ /* 0x002fe20003f05270 */
[----:B------:R-:W-:Y:S01]  /*26750*/  ULDC.64 UR12, c[0x0][0xbf0] ;  /* 0x0002fc00000c7ab9 */ /* 0x000fe20000000a00 */
[----:B------:R-:W-:Y:S01]  /*26760*/  IMAD.SHL.U32 R13, R4, 0x4, RZ ;  /* 0x00000004040d7824 */ /* 0x000fe200078e00ff */
[----:B------:R-:W-:Y:S01]  /*26770*/  UIMAD UR14, UR14, UR12, URZ ;  /* 0x0000000c0e0e72a4 */ /* 0x000fe2000f8e023f */
[----:B------:R-:W-:Y:S01]  /*26780*/  IMAD.SHL.U32 R9, R9, 0x8, RZ ;  /* 0x0000000809097824 */ /* 0x000fe200078e00ff */
[----:B------:R-:W-:Y:S01]  /*26790*/  ISETP.GE.AND P2, PT, R210, UR16, PT ;  /* 0x00000010d2007c0c */ /* 0x000fe2000bf46270 */
[----:B-----5:R-:W-:Y:S01]  /*267a0*/  IMAD R25, R0, R11, RZ ;  /* 0x0000000b00197224 */ /* 0x020fe200078e02ff */
[----:B------:R-:W-:Y:S01]  /*267b0*/  UIMAD UR4, UR9, UR13, UR14 ;  /* 0x0000000d090472a4 */ /* 0x000fe2000f8e020e */
[----:B------:R-:W-:Y:S01]  /*267c0*/  LOP3.LUT R6, R13, 0x4, R6, 0xe2, !PT ;  /* 0x000000040d067812 */ /* 0x000fe200078ee206 */
[----:B------:R-:W-:Y:S01]  /*267d0*/  UIMAD.WIDE.U32 UR8, UR9, UR12, UR10 ;  /* 0x0000000c090872a5 */ /* 0x000fe2000f8e000a */
[----:B------:R-:W-:Y:S01]  /*267e0*/  SEL R0, RZ, 0x80, P2 ;  /* 0x00000080ff007807 */ /* 0x000fe20001000000 */
[----:B------:R-:W-:Y:S01]  /*267f0*/  BSSY B1, `(.L_x_6416) ;  /* 0x0000053000017945 */ /* 0x000fe20003800000 */
[----:B------:R-:W-:Y:S01]  /*26800*/  LOP3.LUT R10, R9, 0x8, R6, 0xe2, !PT ;  /* 0x00000008090a7812 */ /* 0x000fe200078ee206 */
[----:B------:R-:W0:Y:S01]  /*26810*/  @P0 LDC R5, c[0x0][0xcec] ;  /* 0x00033b00ff050b82 */ /* 0x000e220000000800 */
[----:B------:R-:W-:Y:S01]  /*26820*/  UIADD3 UR4, UR9, UR4, URZ ;  /* 0x0000000409047290 */ /* 0x000fe2000fffe03f */
[----:B------:R-:W-:-:S02]  /*26830*/  SHF.R.S32.HI R27, RZ, 0x1f, R210 ;  /* 0x0000001fff1b7819 */ /* 0x000fc400000114d2 */
[----:B------:R-:W-:Y:S02]  /*26840*/  SHF.R.S32.HI R28, RZ, 0x1f, R211 ;  /* 0x0000001fff1c7819 */ /* 0x000fe400000114d3 */
[----:B------:R-:W-:Y:S02]  /*26850*/  SHF.R.S32.HI R29, RZ, 0x1f, R152 ;  /* 0x0000001fff1d7819 */ /* 0x000fe40000011498 */
[----:B------:R-:W1:Y:S01]  /*26860*/  @P0 LDC R7, c[0x0][0xcf0] ;  /* 0x00033c00ff070b82 */ /* 0x000e620000000800 */
[----:B------:R-:W-:Y:S02]  /*26870*/  SHF.R.S32.HI R30, RZ, 0x1f, R153 ;  /* 0x0000001fff1e7819 */ /* 0x000fe40000011499 */
[----:B------:R-:W-:Y:S02]  /*26880*/  SHF.R.S32.HI R31, RZ, 0x1f, R154 ;  /* 0x0000001fff1f7819 */ /* 0x000fe4000001149a */
[----:B------:R-:W-:Y:S02]  /*26890*/  SHF.R.S32.HI R32, RZ, 0x1f, R155 ;  /* 0x0000001fff207819 */ /* 0x000fe4000001149b */
[----:B------:R-:W-:Y:S01]  /*268a0*/  SHF.R.S32.HI R33, RZ, 0x1f, R156 ;  /* 0x0000001fff217819 */ /* 0x000fe2000001149c */
[----:B0-----:R-:W-:-:S04]  /*268b0*/  @P0 IMAD.HI.U32 R4, R8, R5, RZ ;  /* 0x0000000508040227 */ /* 0x001fc800078e00ff */
[----:B------:R-:W-:Y:S02]  /*268c0*/  IMAD.U32 R5, RZ, RZ, UR9 ;  /* 0x00000009ff057e24 */ /* 0x000fe4000f8e00ff */
[----:B------:R-:W-:Y:S01]  /*268d0*/  IMAD.U32 R5, RZ, RZ, UR4 ;  /* 0x00000004ff057e24 */ /* 0x000fe2000f8e00ff */
[----:B-1----:R-:W-:Y:S01]  /*268e0*/  @P0 SHF.R.U32.HI R3, RZ, R7, R4 ;  /* 0x00000007ff030219 */ /* 0x002fe20000011604 */
[----:B------:R-:W-:Y:S01]  /*268f0*/  IMAD.U32 R4, RZ, RZ, UR8 ;  /* 0x00000008ff047e24 */ /* 0x000fe2000f8e00ff */
[----:B------:R-:W-:Y:S01]  /*26900*/  ISETP.GE.AND P0, PT, R153, UR16, PT ;  /* 0x0000001099007c0c */ /* 0x000fe2000bf06270 */
[----:B------:R-:W-:Y:S01]  /*26910*/  ULDC.64 UR8, c[0x0][0xbe0] ;  /* 0x0002f80000087ab9 */ /* 0x000fe20000000a00 */
[--C-:B------:R-:W-:Y:S01]  /*26920*/  SHF.R.S32.HI R6, RZ, 0x1f, R3.reuse ;  /* 0x0000001fff067819 */ /* 0x100fe20000011403 */
[----:B------:R-:W-:Y:S01]  /*26930*/  IMAD.MOV R7, RZ, RZ, -R3 ;  /* 0x000000ffff077224 */ /* 0x000fe200078e0a03 */
[----:B------:R-:W-:Y:S01]  /*26940*/  SEL R9, RZ, 0xffffffff, P0 ;  /* 0xffffffffff097807 */ /* 0x000fe20000000000 */
[----:B------:R-:W-:Y:S01]  /*26950*/  IMAD.WIDE.U32 R4, R3, UR8, R4 ;  /* 0x0000000803047c25 */ /* 0x000fe2000f8e0004 */
[----:B------:R-:W-:-:S03]  /*26960*/  ISETP.GE.AND P0, PT, R152, UR16, PT ;  /* 0x0000001098007c0c */ /* 0x000fc6000bf06270 */
[----:B------:R-:W-:Y:S02]  /*26970*/  IMAD R6, R6, UR8, RZ ;  /* 0x0000000806067c24 */ /* 0x000fe4000f8e02ff */
[----:B------:R-:W-:Y:S02]  /*26980*/  IMAD R7, R11, R7, R8 ;  /* 0x000000070b077224 */ /* 0x000fe400078e0208 */
[----:B------:R-:W-:Y:S02]  /*26990*/  IMAD.SHL.U32 R13, R9, 0x10, RZ ;  /* 0x00000010090d7824 */ /* 0x000fe400078e00ff */
[----:B------:R-:W-:Y:S01]  /*269a0*/  IMAD R9, R3, UR9, R6 ;  /* 0x0000000903097c24 */ /* 0x000fe2000f8e0206 */
[----:B------:R-:W-:Y:S01]  /*269b0*/  SEL R6, RZ, 0xffffffff, P0 ;  /* 0xffffffffff067807 */ /* 0x000fe20000000000 */
[----:B------:R-:W-:Y:S01]  /*269c0*/  ULDC.64 UR8, c[0x0][0xbd8] ;  /* 0x0002f60000087ab9 */ /* 0x000fe20000000a00 */
[----:B------:R-:W-:Y:S01]  /*269d0*/  SHF.R.S32.HI R3, RZ, 0x1f, R7 ;  /* 0x0000001fff037819 */ /* 0x000fe20000011407 */
[----:B------:R-:W-:Y:S01]  /*269e0*/  IMAD.IADD R5, R5, 0x1, R9 ;  /* 0x0000000105057824 */ /* 0x000fe200078e0209 */
[----:B------:R-:W-:Y:S01]  /*269f0*/  LOP3.LUT R10, R13, 0x10, R10, 0xe2, !PT ;  /* 0x000000100d0a7812 */ /* 0x000fe200078ee20a */
[----:B------:R-:W-:Y:S01]  /*26a00*/  IMAD.SHL.U32 R13, R6, 0x20, RZ ;  /* 0x00000020060d7824 */ /* 0x000fe200078e00ff */
[----:B------:R-:W-:Y:S01]  /*26a10*/  ISETP.GE.AND P0, PT, R211, UR16, PT ;  /* 0x00000010d3007c0c */ /* 0x000fe2000bf06270 */
[----:B------:R-:W-:-:S02]  /*26a20*/  IMAD R6, R3, UR8, RZ ;  /* 0x0000000803067c24 */ /* 0x000fc4000f8e02ff */
[----:B------:R-:W-:Y:S01]  /*26a30*/  IMAD.WIDE.U32 R4, R7, UR8, R4 ;  /* 0x0000000807047c25 */ /* 0x000fe2000f8e0004 */
[----:B------:R-:W-:-:S03]  /*26a40*/  LOP3.LUT R10, R13, 0x20, R10, 0xe2, !PT ;  /* 0x000000200d0a7812 */ /* 0x000fc600078ee20a */
[----:B------:R-:W-:Y:S01]  /*26a50*/  IMAD R3, R7, UR9, R6 ;  /* 0x0000000907037c24 */ /* 0x000fe2000f8e0206 */
[----:B------:R-:W-:Y:S01]  /*26a60*/  ULDC.64 UR8, c[0x0][0xb80] ;  /* 0x0002e00000087ab9 */ /* 0x000fe20000000a00 */
[----:B------:R-:W-:Y:S01]  /*26a70*/  IMAD.U32 R7, RZ, RZ, UR59 ;  /* 0x0000003bff077e24 */ /* 0x000fe2000f8e00ff */
[C---:B------:R-:W-:Y:S01]  /*26a80*/  LEA R20, P1, R4.reuse, UR8, 0x1 ;  /* 0x0000000804147c11 */ /* 0x040fe2000f8208ff */
[----:B------:R-:W-:Y:S02]  /*26a90*/  IMAD.IADD R3, R5, 0x1, R3 ;  /* 0x0000000105037824 */ /* 0x000fe400078e0203 */
[----:B------:R-:W-:Y:S01]  /*26aa0*/  IMAD R26, R7, 0x40, R208 ;  /* 0x00000040071a7824 */ /* 0x000fe200078e02d0 */
[----:B------:R-:W-:Y:S01]  /*26ab0*/  SEL R7, RZ, 0x40, P0 ;  /* 0x00000040ff077807 */ /* 0x000fe20000000000 */
[----:B------:R0:W1:Y:S01]  /*26ac0*/  SHFL.IDX PT, R6, R20, RZ, 0x181f ;  /* 0x00181fff14067589 */ /* 0x00006200000e0000 */
[----:B------:R-:W-:Y:S02]  /*26ad0*/  LEA.HI.X R3, R4, UR9, R3, 0x1, P1 ;  /* 0x0000000904037c11 */ /* 0x000fe400088f0c03 */
[----:B------:R-:W-:-:S02]  /*26ae0*/  ISETP.GE.AND P0, PT, R26, R25, PT ;  /* 0x000000191a00720c */ /* 0x000fc40003f06270 */
        /* <DEDUP_REMOVED lines=8> */
[CC--:B-1----:R-:W-:Y:S02]  /*26b70*/  @!P2 LEA R8, P0, R156.reuse, R6.reuse, 0x1 ;  /* 0x000000069c08a211 */ /* 0x0c2fe400078008ff */
        /* <DEDUP_REMOVED lines=26> */
.L_x_6417:
[----:B------:R-:W-:Y:S05]  /*26d20*/  BSYNC B1 ;  /* 0x0000000000017941 */ /* 0x000fea0003800000 */
.L_x_6416:
        /* <DEDUP_REMOVED lines=9> */
[----:B------:R-:W-:-:S05]  /*26dc0*/  LOP3.LUT P1, RZ, R21, 0x40, RZ, 0xc0, !PT ;  /* 0x0000004015ff7812 */ /* 0x000fca000782c0ff */
[CC--:B-1----:R-:W-:Y:S02]  /*26dd0*/  @!P2 LEA R8, P0, R156.reuse, R6.reuse, 0x1 ;  /* 0x000000069c08a211 */ /* 0x0c2fe400078008ff */
[----:B--2---:R-:W-:Y:S02]  /*26de0*/  @!P3 IMAD.WIDE R4, R19, 0x2, R6 ;  /* 0x000000021304b825 */ /* 0x004fe400078e0206 */
[-C--:B------:R-:W-:Y:S02]  /*26df0*/  @!P2 LEA.HI.X R9, R156, R7.reuse, R33, 0x1, P0 ;  /* 0x000000079c09a211 */ /* 0x080fe400000f0c21 */
[----:B------:R-:W-:Y:S01]  /*26e00*/  @!P5 LEA R10, P0, R155, R6, 0x1 ;  /* 0x000000069b0ad211 */ /* 0x000fe200078008ff */
[----:B------:R0:W-:Y:S01]  /*26e10*/  @!P3 ST.E.128 desc[UR36][R4.64], RZ ;  /* 0x000000ff0400b985 */ /* 0x0001e2000c101d24 */
[----:B------:R-:W-:Y:S02]  /*26e20*/  ISETP.GE.AND P3, PT, R153, UR16, PT ;  /* 0x0000001099007c0c */ /* 0x000fe4000bf66270 */
[----:B------:R-:W-:Y:S01]  /*26e30*/  @!P5 LEA.HI.X R11, R155, R7, R32, 0x1, P0 ;  /* 0x000000079b0bd211 */ /* 0x000fe200000f0c20 */
[----:B------:R1:W-:Y:S01]  /*26e40*/  @!P2 ST.E.128 desc[UR36][R8.64], RZ ;  /* 0x000000ff0800a985 */ /* 0x0003e2000c101d24 */
[----:B------:R-:W-:-:S02]  /*26e50*/  ISETP.GE.AND P2, PT, R152, UR16, PT ;  /* 0x0000001098007c0c */ /* 0x000fc4000bf46270 */
[----:B------:R-:W-:Y:S01]  /*26e60*/  LOP3.LUT P0, RZ, R24, 0x80, RZ, 0xc0, !PT ;  /* 0x0000008018ff7812 */ /* 0x000fe2000780c0ff */
[----:B------:R1:W-:Y:S01]  /*26e70*/  @!P5 ST.E.128 desc[UR36][R10.64], RZ ;  /* 0x000000ff0a00d985 */ /* 0x0003e2000c101d24 */
[----:B------:R-:W-:-:S04]  /*26e80*/  @!P4 LEA R12, P6, R154, R6, 0x1 ;  /* 0x000000069a0cc211 */ /* 0x000fc800078c08ff */
[----:B------:R-:W-:Y:S02]  /*26e90*/  @!P4 LEA.HI.X R13, R154, R7, R31, 0x1, P6 ;  /* 0x000000079a0dc211 */ /* 0x000fe400030f0c1f */
[----:B------:R-:W-:-:S03]  /*26ea0*/  @!P3 LEA R14, P5, R153, R6, 0x1 ;  /* 0x00000006990eb211 */ /* 0x000fc600078a08ff */
[----:B------:R1:W-:Y:S01]  /*26eb0*/  @!P4 ST.E.128 desc[UR36][R12.64], RZ ;  /* 0x000000ff0c00c985 */ /* 0x0003e2000c101d24 */
[-C--:B0-----:R-:W-:Y:S02]  /*26ec0*/  @!P2 LEA R4, P6, R152, R6.reuse, 0x1 ;  /* 0x000000069804a211 */ /* 0x081fe400078c08ff */
        /* <DEDUP_REMOVED lines=10> */
.L_x_6408:
[----:B------:R-:W-:Y:S05]  /*26f70*/  BSYNC B0 ;  /* 0x0000000000007941 */ /* 0x000fea0003800000 */
.L_x_6400:
[----:B------:R-:W-:Y:S02]  /*26f80*/  ULDC UR4, c[0x0][0xd3c] ;  /* 0x00034f0000047ab9 */ /* 0x000fe40000000800 */
[----:B------:R-:W-:-:S06]  /*26f90*/  UISETP.GE.AND UP0, UPT, UR6, UR4, UPT ;  /* 0x000000040600728c */ /* 0x000fcc000bf06270 */
[----:B------:R-:W-:-:S13]  /*26fa0*/  PLOP3.LUT P0, PT, PT, PT, UP0, 0x80, 0x0 ;  /* 0x000000000000781c */ /* 0x000fda0003f0f008 */
[----:B------:R-:W-:Y:S05]  /*26fb0*/  @!P0 BRA `(.L_x_6418) ;  /* 0xfffffda000e48947 */ /* 0x000fea000383ffff */
[----:B------:R-:W-:Y:S05]  /*26fc0*/  EXIT ;  /* 0x000000000000794d */ /* 0x000fea0003800000 */
.L_x_6269:
        /* <DEDUP_REMOVED lines=16> */
.L_x_6419:
        /* <DEDUP_REMOVED lines=44> */
.L_x_6423:
        /* <DEDUP_REMOVED lines=35> */
.L_x_6421:
        /* <DEDUP_REMOVED lines=13> */
.L_x_6424:
        /* <DEDUP_REMOVED lines=62> */
.L_x_6425:
        /* <DEDUP_REMOVED lines=61> */
.L_x_6426:
[----:B------:R-:W-:-:S05]  /*27e40*/  LOP3.LUT R25, RZ, R2, RZ, 0x33, !PT ;  /* 0x00000002ff197212 */ /* 0x000fca00078e33ff */
[----:B------:R-:W-:Y:S01]  /*27e50*/  IMAD.IADD R25, R0, 0x1, R25 ;  /* 0x0000000100197824 */ /* 0x000fe200078e0219 */
[----:B------:R-:W-:Y:S06]  /*27e60*/  BRA `(.L_x_6427) ;  /* 0x0000000000147947 */ /* 0x000fec0003800000 */
.L_x_6422:
[----:B------:R-:W-:Y:S01]  /*27e70*/  ULDC UR4, c[0x0][0xd3c] ;  /* 0x00034f0000047ab9 */ /* 0x000fe20000000800 */
[----:B------:R-:W-:Y:S02]  /*27e80*/  IMAD.MOV.U32 R25, RZ, RZ, RZ ;  /* 0x000000ffff197224 */ /* 0x000fe400078e00ff */
[----:B------:R-:W-:Y:S02]  /*27e90*/  IMAD.U32 R24, RZ, RZ, UR6 ;  /* 0x00000006ff187e24 */ /* 0x000fe4000f8e00ff */
[----:B------:R-:W-:Y:S02]  /*27ea0*/  IMAD.MOV.U32 R26, RZ, RZ, RZ ;  /* 0x000000ffff1a7224 */ /* 0x000fe400078e00ff */
[----:B------:R-:W-:-:S07]  /*27eb0*/  IMAD.U32 R27, RZ, RZ, UR4 ;  /* 0x00000004ff1b7e24 */ /* 0x000fce000f8e00ff */
.L_x_6427:
[----:B------:R-:W-:-:S13]  /*27ec0*/  ISETP.NE.AND P0, PT, R7, RZ, PT ;  /* 0x000000ff0700720c */ /* 0x000fda0003f05270 */
[----:B------:R-:W0:Y:S01]  /*27ed0*/  @!P0 S2R R3, SR_CgaCtaId ;  /* 0x0000000000038919 */ /* 0x000e220000008800 */
[----:B------:R-:W-:-:S04]  /*27ee0*/  @!P0 MOV R0, 0x400 ;  /* 0x0000040000008802 */ /* 0x000fc80000000f00 */
[----:B0-----:R-:W-:-:S05]  /*27ef0*/  @!P0 LEA R0, R3, R0, 0x18 ;  /* 0x0000000003008211 */ /* 0x001fca00078ec0ff */
[----:B------:R1:W-:Y:S01]  /*27f00*/  @!P0 STS.128 [R0+0x388d0], R24 ;  /* 0x0388d01800008388 */ /* 0x0003e20000000c00 */
[----:B------:R-:W-:Y:S06]  /*27f10*/  BAR.ARV 0x5, 0x180 ;  /* 0x0146000000007b1d */ /* 0x000fec0000002000 */
.L_x_6420:
        /* <DEDUP_REMOVED lines=22> */
[----:B------:R-:W-:Y:S02]  /*28080*/  LOP3.LUT R4, R0, 0x38, RZ, 0xc0, !PT ;  /* 0x0000003800047812 */ /* 0x000fe400078ec0ff */
[----:B------:R-:W-:Y:S01]  /*28090*/  UMOV UR4, 0x400 ;  /* 0x0000040000047882 */ /* 0x000fe20000000000 */
[----:B------:R-:W-:Y:S01]  /*280a0*/  LOP3.LUT R34, R3, 0x200, R0, 0xf8, !PT ;  /* 0x0000020003227812 */ /* 0x000fe200078ef800 */
[----:B0-----:R-:W-:Y:S01]  /*280b0*/  ULEA UR4, UR5, UR4, 0x18 ;  /* 0x0000000405047291 */ /* 0x001fe2000f8ec03f */
[----:B------:R-:W-:Y:S02]  /*280c0*/  LOP3.LUT R2, R5, 0x70, R2, 0xf8, !PT ;  /* 0x0000007005027812 */ /* 0x000fe400078ef802 */
[----:B------:R-:W-:-:S02]  /*280d0*/  LOP3.LUT R0, R4, 0x40, RZ, 0xfc, !PT ;  /* 0x0000004004007812 */ /* 0x000fc400078efcff */
[C---:B------:R-:W-:Y:S01]  /*280e0*/  LOP3.LUT R3, R4.reuse, 0x80, RZ, 0xfc, !PT ;  /* 0x0000008004037812 */ /* 0x040fe200078efcff */
[----:B------:R-:W-:Y:S01]  /*280f0*/  IMAD.U32 R17, RZ, RZ, UR4 ;  /* 0x00000004ff117e24 */ /* 0x000fe2000f8e00ff */
[C---:B------:R-:W-:Y:S02]  /*28100*/  LOP3.LUT R2, R4.reuse, 0xc0, RZ, 0xfc, !PT ;  /* 0x000000c004027812 */ /* 0x040fe400078efcff */
[----:B------:R-:W-:Y:S01]  /*28110*/  LOP3.LUT R0, R4, 0x100, RZ, 0xfc, !PT ;  /* 0x0000010004007812 */ /* 0x000fe200078efcff */
[----:B------:R-:W-:Y:S01]  /*28120*/  IMAD R19, R34, 0x2, R17 ;  /* 0x0000000222137824 */ /* 0x000fe200078e0211 */
[C---:B------:R-:W-:Y:S02]  /*28130*/  LOP3.LUT R3, R4.reuse, 0x140, RZ, 0xfc, !PT ;  /* 0x0000014004037812 */ /* 0x040fe400078efcff */
[C---:B------:R-:W-:Y:S02]  /*28140*/  LOP3.LUT R2, R4.reuse, 0x180, RZ, 0xfc, !PT ;  /* 0x0000018004027812 */ /* 0x040fe400078efcff */
[----:B---3--:R-:W-:-:S07]  /*28150*/  LOP3.LUT R0, R4, 0x1c0, RZ, 0xfc, !PT ;  /* 0x000001c004007812 */ /* 0x008fce00078efcff */
.L_x_6505:
[----:B------:R-:W-:Y:S05]  /*28160*/  YIELD ;  /* 0x0000000000007946 */ /* 0x000fea0003800000 */
[----:B------:R-:W-:Y:S01]  /*28170*/  ULDC.64 UR4, c[0x0][0xb20] ;  /* 0x0002c80000047ab9 */ /* 0x000fe20000000a00 */
[----:B------:R-:W-:Y:S01]  /*28180*/  IMAD.MOV.U32 R32, RZ, RZ, RZ ;  /* 0x000000ffff207224 */ /* 0x000fe200078e00ff */
[----:B------:R-:W-:-:S04]  /*28190*/  ISETP.NE.U32.AND P0, PT, RZ, UR4, PT ;  /* 0x00000004ff007c0c */ /* 0x000fc8000bf05070 */
[----:B------:R-:W-:Y:S01]  /*281a0*/  ISETP.NE.AND.EX P0, PT, RZ, UR5, PT, P0 ;  /* 0x00000005ff007c0c */ /* 0x000fe2000bf05300 */
[----:B------:R-:W-:-:S12]  /*281b0*/  ULDC.64 UR4, c[0x0][0xb10] ;  /* 0x0002c40000047ab9 */ /* 0x000fd80000000a00 */
[----:B------:R-:W0:Y:S02]  /*281c0*/  @P0 LDC.64 R2, c[0x0][0xb20] ;  /* 0x0002c800ff020b82 */ /* 0x000e240000000a00 */
        /* <DEDUP_REMOVED lines=11> */
[----:B-1----:R-:W1:Y:S07]  /*28280*/  @P1 LDC.64 R4, c[0x0][0xb10] ;  /* 0x0002c400ff041b82 */ /* 0x002e6e0000000a00 */
[----:B------:R-:W-:Y:S01]  /*28290*/  @P2 LOP3.LUT R16, R16, 0x40, RZ, 0xfc, !PT ;  /* 0x0000004010102812 */ /* 0x000fe200078efcff */
[----:B0-----:R-:W-:-:S05]  /*282a0*/  IMAD.WIDE R2, R27, 0x4, R2 ;  /* 0x000000041b027825 */ /* 0x001fca00078e0202 */
[----:B------:R0:W5:Y:S01]  /*282b0*/  @P2 LDG.E R35, desc[UR36][R2.64] ;  /* 0x0000002402232981 */ /* 0x000162000c1e1900 */
[----:B-1----:R-:W-:-:S05]  /*282c0*/  @P1 IMAD.WIDE R4, R27, 0x4, R4 ;  /* 0x000000041b041825 */ /* 0x002fca00078e0204 */
[----:B--2---:R-:W2:Y:S01]  /*282d0*/  @P1 LDG.E R0, desc[UR36][R4.64] ;  /* 0x0000002404001981 */ /* 0x004ea2000c1e1900 */
        /* <DEDUP_REMOVED lines=10> */
[----:B0-----:R-:W-:-:S05]  /*28380*/  IMAD.U32 R0, RZ, RZ, UR4 ;  /* 0x00000004ff007e24 */ /* 0x001fca000f8e00ff */
[----:B------:R1:W-:Y:S01]  /*28390*/  STL [R1+0x410], R0 ;  /* 0x0004100001007387 */ /* 0x0003e20000100800 */
[----:B------:R-:W-:Y:S05]  /*283a0*/  @!P2 BRA `(.L_x_6429) ;  /* 0x000000000010a947 */ /* 0x000fea0003800000 */
[----:B------:R-:W2:Y:S04]  /*283b0*/  LDG.E R5, desc[UR36][R2.64] ;  /* 0x0000002402057981 */ /* 0x000ea8000c1e1900 */
[----:B-1----:R-:W2:Y:S02]  /*283c0*/  LDG.E R0, desc[UR36][R2.64+0x4] ;  /* 0x0000042402007981 */ /* 0x002ea4000c1e1900 */
[----:B--2---:R-:W-:-:S05]  /*283d0*/  IMAD.IADD R0, R0, 0x1, -R5 ;  /* 0x0000000100007824 */ /* 0x004fca00078e0a05 */
[----:B------:R2:W-:Y:S02]  /*283e0*/  STL [R1+0x410], R0 ;  /* 0x0004100001007387 */ /* 0x0005e40000100800 */
.L_x_6429:
[----:B------:R-:W-:Y:S02]  /*283f0*/  ULDC.64 UR4, c[0x0][0xb18] ;  /* 0x0002c60000047ab9 */ /* 0x000fe40000000a00 */
[----:B------:R-:W-:-:S04]  /*28400*/  ISETP.NE.U32.AND P0, PT, RZ, UR4, PT ;  /* 0x00000004ff007c0c */ /* 0x000fc8000bf05070 */
[----:B------:R-:W-:-:S13]  /*28410*/  ISETP.NE.AND.EX P0, PT, RZ, UR5, PT, P0 ;  /* 0x00000005ff007c0c */ /* 0x000fda000bf05300 */
[----:B------:R-:W-:Y:S05]  /*28420*/  @!P0 BRA `(.L_x_6430) ;  /* 0x0000000000108947 */ /* 0x000fea0003800000 */
[----:B0-----:R-:W0:Y:S02]  /*28430*/  LDC.64 R2, c[0x0][0xb18] ;  /* 0x0002c600ff027b82 */ /* 0x001e240000000a00 */
[----:B0-----:R-:W-:-:S05]  /*28440*/  IMAD.WIDE R2, R27, 0x4, R2 ;  /* 0x000000041b027825 */ /* 0x001fca00078e0202 */
[----:B------:R0:W5:Y:S01]  /*28450*/  LDG.E R7, desc[UR36][R2.64] ;  /* 0x0000002402077981 */ /* 0x000162000c1e1900 */
[----:B------:R-:W-:Y:S05]  /*28460*/  BRA `(.L_x_6431) ;  /* 0x0000000000247947 */ /* 0x000fea0003800000 */
.L_x_6430:
[----:B------:R-:W-:Y:S02]  /*28470*/  ULDC.64 UR4, c[0x0][0xb00] ;  /* 0x0002c00000047ab9 */ /* 0x000fe40000000a00 */
[----:B------:R-:W-:-:S04]  /*28480*/  ISETP.NE.U32.AND P0, PT, RZ, UR4, PT ;  /* 0x00000004ff007c0c */ /* 0x000fc8000bf05070 */
[----:B------:R-:W-:-:S13]  /*28490*/  ISETP.NE.AND.EX P0, PT, RZ, UR5, PT, P0 ;  /* 0x00000005ff007c0c */ /* 0x000fda000bf05300 */
[----:B------:R-:W-:Y:S05]  /*284a0*/  @!P0 BRA `(.L_x_6431) ;  /* 0x0000000000148947 */ /* 0x000fea0003800000 */
[----:B0-----:R-:W0:Y:S02]  /*284b0*/  LDC.64 R2, c[0x0][0xb00] ;  /* 0x0002c000ff027b82 */ /* 0x001e240000000a00 */
[----:B0-----:R-:W-:-:S05]  /*284c0*/  IMAD.WIDE R2, R27, 0x4, R2 ;  /* 0x000000041b027825 */ /* 0x001fca00078e0202 */
[----:B------:R-:W3:Y:S04]  /*284d0*/  LDG.E R7, desc[UR36][R2.64] ;  /* 0x0000002402077981 */ /* 0x000ee8000c1e1900 */
[----:B-12---:R-:W3:Y:S02]  /*284e0*/  LDG.E R0, desc[UR36][R2.64+0x4] ;  /* 0x0000042402007981 */ /* 0x006ee4000c1e1900 */
[----:B---3--:R-:W-:-:S07]  /*284f0*/  IMAD.IADD R7, R0, 0x1, -R7 ;  /* 0x0000000100077824 */ /* 0x008fce00078e0a07 */
.L_x_6431:
[----:B------:R-:W3:Y:S01]  /*28500*/  LDL R6, [R1+0x410] ;  /* 0x0004100001067983 */ /* 0x000ee20000100800 */
[----:B012---:R-:W0:Y:S01]  /*28510*/  LDC R0, c[0x0][0x448] ;  /* 0x00011200ff007b82 */ /* 0x007e220000000800 */
[----:B------:R-:W-:Y:S01]  /*28520*/  IMAD.SHL.U32 R37, R25, 0x40, RZ ;  /* 0x0000004019257824 */ /* 0x000fe200078e00ff */
[----:B------:R-:W-:Y:S01]  /*28530*/  LOP3.LUT R16, R16, 0xffffefff, RZ, 0xc0, !PT ;  /* 0xffffefff10107812 */ /* 0x000fe200078ec0ff */
[----:B-----5:R-:W-:Y:S02]  /*28540*/  IMAD.IADD R25, R7, 0x1, -R32 ;  /* 0x0000000107197824 */ /* 0x020fe400078e0a20 */
[----:B------:R-:W-:-:S03]  /*28550*/  VIADD R4, R37, 0x3f ;  /* 0x0000003f25047836 */ /* 0x000fc60000000000 */
[----:B------:R-:W1:Y:S01]  /*28560*/  LDC.64 R2, c[0x0][0xad8] ;  /* 0x0002b600ff027b82 */ /* 0x000e620000000a00 */
[----:B0-----:R-:W-:Y:S02]  /*28570*/  ISETP.NE.AND P2, PT, R0, 0x1, PT ;  /* 0x000000010000780c */ /* 0x001fe40003f45270 */
[----:B-1----:R-:W-:-:S11]  /*28580*/  ISETP.GE.AND P1, PT, R3, 0x1, PT ;  /* 0x000000010300780c */ /* 0x002fd60003f26270 */
[----:B------:R-:W0:Y:S01]  /*28590*/  @P2 LDC R5, c[0x0][0x44c] ;  /* 0x00011300ff052b82 */ /* 0x000e220000000800 */
[----:B------:R-:W-:-:S07]  /*285a0*/  @P2 LOP3.LUT R16, R16, 0x1000, RZ, 0xfc, !PT ;  /* 0x0000100010102812 */ /* 0x000fce00078efcff */
[----:B------:R-:W1:Y:S01]  /*285b0*/  @P2 LDC R0, c[0x0][0x450] ;  /* 0x00011400ff002b82 */ /* 0x000e620000000800 */
[----:B0-----:R-:W-:-:S05]  /*285c0*/  @P2 IMAD.HI.U32 R5, R4, R5, RZ ;  /* 0x0000000504052227 */ /* 0x001fca00078e00ff */
[----:B-1----:R-:W-:Y:S02]  /*285d0*/  @P2 SHF.R.U32.HI R4, RZ, R0, R5 ;  /* 0x00000000ff042219 */ /* 0x002fe40000011605 */
[----:B---3--:R-:W-:-:S05]  /*285e0*/  IADD3 R5, R25, 0x1, -R6 ;  /* 0x0000000119057810 */ /* 0x008fca0007ffe806 */
        /* <DEDUP_REMOVED lines=14> */
.L_x_6434:
[----:B------:R-:W-:-:S13]  /*286d0*/  ISETP.NE.AND P0, PT, R3, 0x1, PT ;  /* 0x000000010300780c */ /* 0x000fda0003f05270 */
[----:B------:R-:W0:Y:S02]  /*286e0*/  @P0 LDC.64 R4, c[0x0][0xae0] ;  /* 0x0002b800ff040b82 */ /* 0x000e240000000a00 */
[----:B0-----:R-:W-:-:S05]  /*286f0*/  @P0 IMAD.HI.U32 R4, R0, R4, RZ ;  /* 0x0000000400040227 */ /* 0x001fca00078e00ff */
[----:B------:R-:W-:-:S07]  /*28700*/  @P0 SHF.R.U32.HI R0, RZ, R5, R4 ;  /* 0x00000005ff000219 */ /* 0x000fce0000011604 */
.L_x_6435:
[----:B------:R-:W-:Y:S05]  /*28710*/  BSYNC B0 ;  /* 0x0000000000007941 */ /* 0x000fea0003800000 */
.L_x_6433:
[----:B------:R-:W-:-:S05]  /*28720*/  IMAD R5, R0, R3, R3 ;  /* 0x0000000300057224 */ /* 0x000fca00078e0203 */
[----:B------:R-:W-:-:S07]  /*28730*/  VIMNMX R2, R2, R5, PT ;  /* 0x0000000502027248 */ /* 0x000fce0003fe0100 */
.L_x_6432:
[----:B------:R-:W0:Y:S01]  /*28740*/  @P2 LDC R0, c[0x0][0x44c] ;  /* 0x00011300ff002b82 */ /* 0x000e220000000800 */
[----:B------:R-:W-:Y:S01]  /*28750*/  VIADD R2, R2, 0x3f ;  /* 0x0000003f02027836 */ /* 0x000fe20000000000 */
[----:B------:R-:W-:Y:S01]  /*28760*/  ULDC UR4, c[0x0][0xad4] ;  /* 0x0002b50000047ab9 */ /* 0x000fe20000000800 */
[----:B------:R-:W-:-:S05]  /*28770*/  IMAD.MOV.U32 R4, RZ, RZ, R37 ;  /* 0x000000ffff047224 */ /* 0x000fca00078e0025 */
[----:B------:R-:W1:Y:S01]  /*28780*/  @P2 LDC R5, c[0x0][0x450] ;  /* 0x00011400ff052b82 */ /* 0x000e620000000800 */
[----:B0-----:R-:W-:-:S05]  /*28790*/  @P2 IMAD.HI.U32 R0, R37, R0, RZ ;  /* 0x0000000025002227 */ /* 0x001fca00078e00ff */
        /* <DEDUP_REMOVED lines=22> */
.L_x_6438:
[----:B------:R-:W-:-:S13]  /*28900*/  ISETP.NE.AND P0, PT, R3, 0x1, PT ;  /* 0x000000010300780c */ /* 0x000fda0003f05270 */
[----:B------:R-:W0:Y:S02]  /*28910*/  @P0 LDC.64 R4, c[0x0][0xae0] ;  /* 0x0002b800ff040b82 */ /* 0x000e240000000a00 */
[----:B0-----:R-:W-:-:S05]  /*28920*/  @P0 IMAD.HI.U32 R4, R6, R4, RZ ;  /* 0x0000000406040227 */ /* 0x001fca00078e00ff */
[----:B------:R-:W-:-:S07]  /*28930*/  @P0 SHF.R.U32.HI R6, RZ, R5, R4 ;  /* 0x00000005ff060219 */ /* 0x000fce0000011604 */
.L_x_6439:
[----:B------:R-:W-:Y:S05]  /*28940*/  BSYNC B0 ;  /* 0x0000000000007941 */ /* 0x000fea0003800000 */
.L_x_6437:
[----:B------:R-:W-:-:S05]  /*28950*/  IMAD R3, R6, R3, RZ ;  /* 0x0000000306037224 */ /* 0x000fca00078e02ff */
[----:B------:R-:W-:-:S07]  /*28960*/  VIMNMX R2, R2, R3, !PT ;  /* 0x0000000302027248 */ /* 0x000fce0007fe0100 */
.L_x_6436:
        /* <DEDUP_REMOVED lines=43> */
.L_x_6441:
[----:B------:R-:W-:Y:S05]  /*28c20*/  BSYNC B0 ;  /* 0x0000000000007941 */ /* 0x000fea0003800000 */
.L_x_6440:
        /* <DEDUP_REMOVED lines=23> */
.L_x_6443:
        /* <DEDUP_REMOVED lines=20> */
.L_x_6446:
[----:B------:R-:W-:Y:S05]  /*28ee0*/  BSYNC B6 ;  /* 0x0000000000067941 */ /* 0x000fea0003800000 */
.L_x_6445:
        /* <DEDUP_REMOVED lines=20> */
.L_x_6449:
        /* <DEDUP_REMOVED lines=15> */
.L_x_6448:
[----:B------:R-:W-:Y:S05]  /*29120*/  BSYNC B6 ;  /* 0x0000000000067941 */ /* 0x000fea0003800000 */
.L_x_6447:
[----:B------:R-:W-:Y:S01]  /*29130*/  ULDC.64 UR4, c[0x0][0xaf0] ;  /* 0x0002bc0000047ab9 */ /* 0x000fe20000000a00 */
[----:B------:R-:W0:Y:S01]  /*29140*/  S2R R21, SR_TID.X ;  /* 0x0000000000157919 */ /* 0x000e220000002100 */
[----:B------:R-:W-:Y:S01]  /*29150*/  ISETP.NE.U32.AND P0, PT, RZ, UR4, PT ;  /* 0x00000004ff007c0c */ /* 0x000fe2000bf05070 */
[----:B------:R-:W-:Y:S01]  /*29160*/  IMAD.MOV.U32 R28, RZ, RZ, R27 ;  /* 0x000000ffff1c7224 */ /* 0x000fe200078e001b */
[----:B------:R-:W-:Y:S01]  /*29170*/  ULDC UR4, c[0x0][0x320] ;  /* 0x0000c80000047ab9 */ /* 0x000fe20000000800 */
[----:B------:R-:W1:Y:S01]  /*29180*/  S2R R22, SR_TID.X ;  /* 0x0000000000167919 */ /* 0x000e620000002100 */
[----:B------:R-:W-:Y:S01]  /*29190*/  ISETP.NE.AND.EX P0, PT, RZ, UR5, PT, P0 ;  /* 0x00000005ff007c0c */ /* 0x000fe2000bf05300 */
[----:B------:R-:W2:-:S12]  /*291a0*/  LDC R20, c[0x0][0x430] ;  /* 0x00010c00ff147b82 */ /* 0x000e980000000800 */
[----:B------:R-:W3:Y:S01]  /*291b0*/  @P0 LDC.64 R2, c[0x0][0xaf0] ;  /* 0x0002bc00ff020b82 */ /* 0x000ee20000000a00 */
[----:B0-----:R-:W-:-:S05]  /*291c0*/  IMAD.SHL.U32 R29, R21, 0x8, RZ ;  /* 0x00000008151d7824 */ /* 0x001fca00078e00ff */
[----:B------:R-:W-:Y:S01]  /*291d0*/  LOP3.LUT R29, R29, 0x38, RZ, 0xc0, !PT ;  /* 0x000000381d1d7812 */ /* 0x000fe200078ec0ff */
[----:B-1----:R-:W-:-:S03]  /*291e0*/  IMAD.SHL.U32 R21, R22, 0x8, RZ ;  /* 0x0000000816157824 */ /* 0x002fc600078e00ff */
[----:B------:R-:W-:Y:S01]  /*291f0*/  LOP3.LUT R33, R29, 0x40, RZ, 0xfc, !PT ;  /* 0x000000401d217812 */ /* 0x000fe200078efcff */
[----:B---3--:R-:W-:Y:S01]  /*29200*/  @P0 IMAD.WIDE R2, R27, 0x4, R2 ;  /* 0x000000041b020825 */ /* 0x008fe200078e0202 */
[C---:B------:R-:W-:Y:S02]  /*29210*/  LOP3.LUT R0, R29.reuse, 0x180, RZ, 0xfc, !PT ;  /* 0x000001801d007812 */ /* 0x040fe400078efcff */
[----:B------:R-:W-:Y:S02]  /*29220*/  LOP3.LUT R29, R29, 0x1c0, RZ, 0xfc, !PT ;  /* 0x000001c01d1d7812 */ /* 0x000fe400078efcff */
[----:B------:R-:W-:Y:S01]  /*29230*/  ISETP.GE.AND P3, PT, R33, UR4, PT ;  /* 0x0000000421007c0c */ /* 0x000fe2000bf66270 */
[----:B------:R0:W5:Y:S01]  /*29240*/  @P0 LDG.E R28, desc[UR36][R2.64] ;  /* 0x00000024021c0981 */ /* 0x000162000c1e1900 */
[----:B------:R-:W-:Y:S01]  /*29250*/  ISETP.GE.AND P0, PT, R29, UR4, PT ;  /* 0x000000041d007c0c */ /* 0x000fe2000bf06270 */
[C---:B------:R-:W-:Y:S01]  /*29260*/  IMAD.SHL.U32 R29, R22.reuse, 0x8, RZ ;  /* 0x00000008161d7824 */ /* 0x040fe200078e00ff */
[----:B------:R-:W-:Y:S01]  /*29270*/  LOP3.LUT R21, R21, 0x38, RZ, 0xc0, !PT ;  /* 0x0000003815157812 */ /* 0x000fe200078ec0ff */
[----:B------:R-:W-:Y:S01]  /*29280*/  IMAD.SHL.U32 R22, R22, 0x8, RZ ;  /* 0x0000000816167824 */ /* 0x000fe200078e00ff */
[----:B------:R-:W-:Y:S01]  /*29290*/  LOP3.LUT R16, R16, 0xfffffdff, RZ, 0xc0, !PT ;  /* 0xfffffdff10107812 */ /* 0x000fe200078ec0ff */
[----:B------:R-:W-:Y:S01]  /*292a0*/  UMOV UR5, 0xffffffff ;  /* 0xffffffff00057882 */ /* 0x000fe20000000000 */
[----:B------:R-:W-:-:S02]  /*292b0*/  LOP3.LUT R29, R29, 0x38, RZ, 0xc0, !PT ;  /* 0x000000381d1d7812 */ /* 0x000fc400078ec0ff */
[----:B------:R-:W-:Y:S02]  /*292c0*/  ISETP.GE.AND P2, PT, R21, UR4, PT ;  /* 0x0000000415007c0c */ /* 0x000fe4000bf46270 */
[----:B------:R-:W-:Y:S02]  /*292d0*/  LOP3.LUT R29, R29, 0x80, RZ, 0xfc, !PT ;  /* 0x000000801d1d7812 */ /* 0x000fe400078efcff */
[----:B------:R-:W-:Y:S02]  /*292e0*/  @P3 LOP3.LUT R16, R16, 0x200, RZ, 0xfc, !PT ;  /* 0x0000020010103812 */ /* 0x000fe400078efcff */
[----:B------:R-:W-:Y:S02]  /*292f0*/  LOP3.LUT R22, R22, 0x38, RZ, 0xc0, !PT ;  /* 0x0000003816167812 */ /* 0x000fe400078ec0ff */
[----:B------:R-:W-:Y:S02]  /*29300*/  ISETP.GE.AND P5, PT, R29, UR4, PT ;  /* 0x000000041d007c0c */ /* 0x000fe4000bfa6270 */
[----:B------:R-:W-:-:S02]  /*29310*/  LOP3.LUT R16, R16, 0xfffffbff, RZ, 0xc0, !PT ;  /* 0xfffffbff10107812 */ /* 0x000fc400078ec0ff */
[----:B------:R-:W-:Y:S02]  /*29320*/  LOP3.LUT R22, R22, 0xc0, RZ, 0xfc, !PT ;  /* 0x000000c016167812 */ /* 0x000fe400078efcff */
[----:B------:R-:W-:Y:S02]  /*29330*/  @P2 LOP3.LUT R16, R16, 0x400, RZ, 0xfc, !PT ;  /* 0x0000040010102812 */ /* 0x000fe400078efcff */
[----:B------:R-:W-:Y:S02]  /*29340*/  ISETP.GE.AND P4, PT, R22, UR4, PT ;  /* 0x0000000416007c0c */ /* 0x000fe4000bf86270 */
[----:B------:R-:W-:Y:S02]  /*29350*/  LOP3.LUT R16, R16, 0xffffffdf, RZ, 0xc0, !PT ;  /* 0xffffffdf10107812 */ /* 0x000fe400078ec0ff */
[C---:B------:R-:W-:Y:S02]  /*29360*/  LOP3.LUT R22, R21.reuse, 0x100, RZ, 0xfc, !PT ;  /* 0x0000010015167812 */ /* 0x040fe400078efcff */
[----:B------:R-:W-:-:S02]  /*29370*/  LOP3.LUT R21, R21, 0x140, RZ, 0xfc, !PT ;  /* 0x0000014015157812 */ /* 0x000fc400078efcff */
[----:B------:R-:W-:Y:S02]  /*29380*/  @P5 LOP3.LUT R16, R16, 0x20, RZ, 0xfc, !PT ;  /* 0x0000002010105812 */ /* 0x000fe400078efcff */
[----:B------:R-:W-:Y:S02]  /*29390*/  ISETP.GE.AND P2, PT, R21, UR4, PT ;  /* 0x0000000415007c0c */ /* 0x000fe4000bf46270 */
[----:B------:R-:W-:Y:S02]  /*293a0*/  LOP3.LUT R16, R16, 0xffffffef, RZ, 0xc0, !PT ;  /* 0xffffffef10107812 */ /* 0x000fe400078ec0ff */
[----:B------:R-:W-:Y:S02]  /*293b0*/  ISETP.GE.AND P3, PT, R22, UR4, PT ;  /* 0x0000000416007c0c */ /* 0x000fe4000bf66270 */
[----:B------:R-:W-:Y:S02]  /*293c0*/  @P4 LOP3.LUT R16, R16, 0x10, RZ, 0xfc, !PT ;  /* 0x0000001010104812 */ /* 0x000fe400078efcff */
[----:B------:R-:W-:-:S02]  /*293d0*/  ISETP.GE.AND P1, PT, R0, UR4, PT ;  /* 0x0000000400007c0c */ /* 0x000fc4000bf26270 */
[----:B------:R-:W-:Y:S02]  /*293e0*/  LOP3.LUT R16, R16, 0xfffffffb, RZ, 0xc0, !PT ;  /* 0xfffffffb10107812 */ /* 0x000fe400078ec0ff */
[----:B------:R-:W-:Y:S02]  /*293f0*/  SEL R6, RZ, 0x40, P1 ;  /* 0x00000040ff067807 */ /* 0x000fe40000800000 */
[----:B------:R-:W-:Y:S02]  /*29400*/  @P2 LOP3.LUT R16, R16, 0x4, RZ, 0xfc, !PT ;  /* 0x0000000410102812 */ /* 0x000fe400078efcff */
[----:B------:R-:W-:Y:S02]  /*29410*/  SEL R29, RZ, 0x80, P0 ;  /* 0x00000080ff1d7807 */ /* 0x000fe40000000000 */
[----:B------:R-:W-:Y:S02]  /*29420*/  LOP3.LUT R16, R16, 0xfffffff7, RZ, 0xc0, !PT ;  /* 0xfffffff710107812 */ /* 0x000fe400078ec0ff */
[----:B------:R-:W-:-:S02]  /*29430*/  LEA R0, R30, 0xffffffc0, 0x6 ;  /* 0xffffffc01e007811 */ /* 0x000fc400078e30ff */
[----:B------:R-:W-:Y:S01]  /*29440*/  @P3 LOP3.LUT R16, R16, 0x8, RZ, 0xfc, !PT ;  /* 0x0000000810103812 */ /* 0x000fe200078efcff */
[----:B0-2---:R-:W-:Y:S06]  /*29450*/  BRA.DIV UR5, `(.L_x_6450) ;  /* 0x0000005205a47947 */ /* 0x005fec000b800000 */
.L_x_6523:
[----:B------:R-:W0:Y:S01]  /*29460*/  S2R R2, SR_TID.X ;  /* 0x0000000000027919 */ /* 0x000e220000002100 */
[----:B------:R-:W-:Y:S01]  /*29470*/  ISETP.NE.AND P1, PT, R20, 0x1, PT ;  /* 0x000000011400780c */ /* 0x000fe20003f25270 */
[----:B------:R-:W-:Y:S01]  /*29480*/  IMAD.MOV.U32 R36, RZ, RZ, RZ ;  /* 0x000000ffff247224 */ /* 0x000fe200078e00ff */
[----:B-----5:R-:W-:Y:S01]  /*29490*/  SHF.R.S32.HI R33, RZ, 0x1f, R28 ;  /* 0x0000001fff217819 */ /* 0x020fe2000001141c */
[----:B------:R-:W1:Y:S01]  /*294a0*/  S2R R3, SR_TID.X ;  /* 0x0000000000037919 */ /* 0x000e620000002100 */
[C---:B------:R-:W-:Y:S02]  /*294b0*/  LOP3.LUT P6, RZ, R16.reuse, 0x400, RZ, 0xc0, !PT ;  /* 0x0000040010ff7812 */ /* 0x040fe400078cc0ff */
[----:B------:R-:W-:-:S07]  /*294c0*/  LOP3.LUT R16, R16, 0xffffdfff, RZ, 0xc0, !PT ;  /* 0xffffdfff10107812 */ /* 0x000fce00078ec0ff */
[----:B------:R-:W-:Y:S02]  /*294d0*/  @P1 LOP3.LUT R16, R16, 0x2000, RZ, 0xfc, !PT ;  /* 0x0000200010101812 */ /* 0x000fe400078efcff */
[----:B0-----:R-:W-:Y:S01]  /*294e0*/  LOP3.LUT R2, R2, 0x7f, RZ, 0xc0, !PT ;  /* 0x0000007f02027812 */ /* 0x001fe200078ec0ff */
[----:B-1----:R-:W-:-:S03]  /*294f0*/  IMAD.SHL.U32 R10, R3, 0x10, RZ ;  /* 0x00000010030a7824 */ /* 0x002fc600078e00ff */
[----:B------:R-:W-:Y:S01]  /*29500*/  SHF.R.U32.HI R2, RZ, 0x3, R2 ;  /* 0x00000003ff027819 */ /* 0x000fe20000011602 */
[----:B------:R-:W0:Y:S03]  /*29510*/  @P1 LDC R3, c[0x0][0x434] ;  /* 0x00010d00ff031b82 */ /* 0x000e260000000800 */
[----:B------:R-:W-:-:S05]  /*29520*/  LOP3.LUT R10, R2, 0x70, R10, 0xf8, !PT ;  /* 0x00000070020a7812 */ /* 0x000fca00078ef80a */
[----:B------:R-:W-:Y:S01]  /*29530*/  IMAD.IADD R7, R10, 0x1, R0 ;  /* 0x000000010a077824 */ /* 0x000fe200078e0200 */
[----:B------:R-:W1:Y:S04]  /*29540*/  @P1 LDC R2, c[0x0][0x438] ;  /* 0x00010e00ff021b82 */ /* 0x000e680000000800 */
[C---:B------:R-:W-:Y:S01]  /*29550*/  ISETP.GE.AND P0, PT, R7.reuse, R25, PT ;  /* 0x000000190700720c */ /* 0x040fe20003f06270 */
[----:B------:R-:W-:-:S03]  /*29560*/  IMAD.IADD R7, R7, 0x1, R32 ;  /* 0x0000000107077824 */ /* 0x000fc600078e0220 */
[----:B------:R-:W-:Y:S01]  /*29570*/  ISETP.GT.U32.OR P0, PT, R10, 0x3f, P0 ;  /* 0x0000003f0a00780c */ /* 0x000fe20000704470 */
[----:B------:R-:W-:Y:S02]  /*29580*/  IMAD.MOV.U32 R8, RZ, RZ, R7 ;  /* 0x000000ffff087224 */ /* 0x000fe400078e0007 */
[----:B0-----:R-:W-:-:S10]  /*29590*/  @P1 IMAD.HI.U32 R3, R7, R3, RZ ;  /* 0x0000000307031227 */ /* 0x001fd400078e00ff */
[----:B------:R-:W0:Y:S01]  /*295a0*/  @!P0 LDC.64 R4, c[0x0][0x428] ;  /* 0x00010a00ff048b82 */ /* 0x000e220000000a00 */
[----:B-1----:R-:W-:-:S04]  /*295b0*/  @P1 SHF.R.U32.HI R8, RZ, R2, R3 ;  /* 0x00000002ff081219 */ /* 0x002fc80000011603 */
        /* <DEDUP_REMOVED lines=23> */
[----:B------:R-:W-:-:S04]  /*29730*/  LOP3.LUT R2, R4, R2, R3, 0xfe, !PT ;  /* 0x0000000204027212 */ /* 0x000fc800078efe03 */
[----:B------:R-:W-:Y:S01]  /*29740*/  LOP3.LUT R6, R2, R6, RZ, 0xfc, !PT ;  /* 0x0000000602067212 */ /* 0x000fe200078efcff */
[----:B------:R-:W-:-:S03]  /*29750*/  IMAD.MOV R2, RZ, RZ, -R8 ;  /* 0x000000ffff027224 */ /* 0x000fc600078e0a08 */
[----:B------:R-:W-:Y:S01]  /*29760*/  LOP3.LUT R29, R6, R29, RZ, 0xfc, !PT ;  /* 0x0000001d061d7212 */ /* 0x000fe200078efcff */
[----:B------:R-:W-:Y:S01]  /*29770*/  IMAD R3, R20, R2, R7 ;  /* 0x0000000214037224 */ /* 0x000fe200078e0207 */
[----:B------:R0:W-:Y:S01]  /*29780*/  STL [R1+0x434], R6 ;  /* 0x0004340601007387 */ /* 0x0001e20000100800 */
[----:B------:R-:W-:-:S03]  /*29790*/  IMAD.U32 R2, RZ, RZ, UR38 ;  /* 0x00000026ff027e24 */ /* 0x000fc6000f8e00ff */
[----:B------:R0:W-:Y:S02]  /*297a0*/  STL [R1+0x414], R3 ;  /* 0x0004140301007387 */ /* 0x0001e40000100800 */
[----:B------:R-:W-:-:S13]  /*297b0*/  ISETP.NE.AND P0, PT, R2, 0x3, PT ;  /* 0x000000030200780c */ /* 0x000fda0003f05270 */
[----:B------:R-:W-:-:S04]  /*297c0*/  @P0 LOP3.LUT R16, R16, 0x800, RZ, 0xfc, !PT ;  /* 0x0000080010100812 */ /* 0x000fc800078efcff */
[----:B------:R-:W-:-:S04]  /*297d0*/  LOP3.LUT R16, R16, 0xfffffffe, RZ, 0xc0, !PT ;  /* 0xfffffffe10107812 */ /* 0x000fc800078ec0ff */
[----:B------:R-:W-:Y:S01]  /*297e0*/  @P1 LOP3.LUT R16, R16, 0x1, RZ, 0xfc, !PT ;  /* 0x0000000110101812 */ /* 0x000fe200078efcff */
[----:B0-----:R-:W-:Y:S06]  /*297f0*/  @!P0 BRA `(.L_x_6451) ;  /* 0x0000000000048947 */ /* 0x001fec0003800000 */
[----:B------:R-:W-:Y:S01]  /*29800*/  BPT.TRAP 0x1 ;  /* 0x000000040000795c */ /* 0x000fe20000300000 */
.L_x_6451:
        /* <DEDUP_REMOVED lines=9> */
.L_x_6524:
[----:B------:R-:W-:Y:S05]  /*298a0*/  BSYNC B0 ;  /* 0x0000000000007941 */ /* 0x000fea0003800000 */
.L_x_6452:
[----:B------:R-:W0:Y:S01]  /*298b0*/  LDL R2, [R1+0x414] ;  /* 0x0004140001027983 */ /* 0x000e220000100800 */
[----:B------:R-:W-:Y:S01]  /*298c0*/  ULDC.64 UR4, c[0x0][0x300] ;  /* 0x0000c00000047ab9 */ /* 0x000fe20000000a00 */
[----:B-----5:R-:W-:Y:S01]  /*298d0*/  SHF.R.S32.HI R4, RZ, 0x1f, R36 ;  /* 0x0000001fff047819 */ /* 0x020fe20000011424 */
[----:B------:R-:W-:Y:S01]  /*298e0*/  ULDC.64 UR6, c[0x0][0x2e8] ;  /* 0x0000ba0000067ab9 */ /* 0x000fe20000000a00 */
[----:B------:R-:W-:-:S03]  /*298f0*/  LOP3.LUT R16, R16, 0xfffffffd, RZ, 0xc0, !PT ;  /* 0xfffffffd10107812 */ /* 0x000fc600078ec0ff */
[----:B------:R-:W-:Y:S01]  /*29900*/  STL [R1+0x42c], R4 ;  /* 0x00042c0401007387 */ /* 0x000fe20000100800 */
[----:B0-----:R-:W-:-:S05]  /*29910*/  SHF.R.S32.HI R0, RZ, 0x1f, R2 ;  /* 0x0000001fff007819 */ /* 0x001fca0000011402 */
[----:B------:R0:W-:Y:S02]  /*29920*/  STL [R1+0x428], R0 ;  /* 0x0004280001007387 */ /* 0x0001e40000100800 */
[----:B0-----:R-:W-:-:S04]  /*29930*/  IMAD R0, R0, UR4, RZ ;  /* 0x0000000400007c24 */ /* 0x001fc8000f8e02ff */
[C---:B------:R-:W-:Y:S02]  /*29940*/  IMAD R0, R2.reuse, UR5, R0 ;  /* 0x0000000502007c24 */ /* 0x040fe4000f8e0200 */
[----:B------:R-:W-:Y:S01]  /*29950*/  IMAD.WIDE.U32 R2, R2, UR4, RZ ;  /* 0x0000000402027c25 */ /* 0x000fe2000f8e00ff */
[----:B------:R-:W-:-:S03]  /*29960*/  ULDC.64 UR4, c[0x0][0x310] ;  /* 0x0000c40000047ab9 */ /* 0x000fc60000000a00 */
[----:B------:R-:W-:Y:S02]  /*29970*/  IMAD.IADD R3, R3, 0x1, R0 ;  /* 0x0000000103037824 */ /* 0x000fe400078e0200 */
[----:B------:R-:W-:Y:S02]  /*29980*/  IMAD R0, R4, UR4, RZ ;  /* 0x0000000404007c24 */ /* 0x000fe4000f8e02ff */
[----:B------:R-:W0:Y:S01]  /*29990*/  S2R R4, SR_TID.X ;  /* 0x0000000000047919 */ /* 0x000e220000002100 */
[----:B------:R-:W-:-:S04]  /*299a0*/  IMAD.WIDE.U32 R2, R36, UR4, R2 ;  /* 0x0000000424027c25 */ /* 0x000fc8000f8e0002 */
[----:B------:R-:W-:Y:S01]  /*299b0*/  IMAD R0, R36, UR5, R0 ;  /* 0x0000000524007c24 */ /* 0x000fe2000f8e0200 */
[----:B------:R-:W-:-:S03]  /*299c0*/  ULDC.64 UR4, c[0x0][0x308] ;  /* 0x0000c20000047ab9 */ /* 0x000fc60000000a00 */
[----:B------:R-:W-:Y:S02]  /*299d0*/  IMAD.IADD R3, R3, 0x1, R0 ;  /* 0x0000000103037824 */ /* 0x000fe400078e0200 */
[----:B------:R-:W-:Y:S01]  /*299e0*/  IMAD.WIDE.U32 R2, R26, UR4, R2 ;  /* 0x000000041a027c25 */ /* 0x000fe2000f8e0002 */
[----:B------:R-:W-:-:S03]  /*299f0*/  ULDC UR4, c[0x0][0x2f4] ;  /* 0x0000bd0000047ab9 */ /* 0x000fc60000000800 */
[----:B------:R-:W-:Y:S01]  /*29a00*/  IMAD R5, R26, UR5, R3 ;  /* 0x000000051a057c24 */ /* 0x000fe2000f8e0203 */
[----:B------:R-:W-:Y:S01]  /*29a10*/  LEA R0, P0, R2, UR6, 0x1 ;  /* 0x0000000602007c11 */ /* 0x000fe2000f8008ff */
[----:B------:R-:W-:-:S03]  /*29a20*/  UMOV UR5, 0xffffffff ;  /* 0xffffffff00057882 */ /* 0x000fc60000000000 */
[----:B------:R-:W-:Y:S02]  /*29a30*/  LEA.HI.X R5, R2, UR7, R5, 0x1, P0 ;  /* 0x0000000702057c11 */ /* 0x000fe400080f0c05 */
[----:B------:R-:W-:Y:S01]  /*29a40*/  ISETP.GE.AND P0, PT, R25, 0x1, PT ;  /* 0x000000011900780c */ /* 0x000fe20003f06270 */
[----:B0-----:R-:W-:Y:S02]  /*29a50*/  IMAD.SHL.U32 R7, R4, 0x8, RZ ;  /* 0x0000000804077824 */ /* 0x001fe400078e00ff */
[----:B------:R-:W-:-:S03]  /*29a60*/  IMAD R4, R18, 0x1000, R34 ;  /* 0x0000100012047824 */ /* 0x000fc600078e0222 */
[----:B------:R-:W-:-:S04]  /*29a70*/  LOP3.LUT R7, R7, 0x38, RZ, 0xc0, !PT ;  /* 0x0000003807077812 */ /* 0x000fc800078ec0ff */
[----:B------:R-:W-:-:S13]  /*29a80*/  ISETP.GE.AND P2, PT, R7, UR4, PT ;  /* 0x0000000407007c0c */ /* 0x000fda000bf46270 */
[----:B------:R-:W-:Y:S01]  /*29a90*/  @P2 LOP3.LUT R16, R16, 0x2, RZ, 0xfc, !PT ;  /* 0x0000000210102812 */ /* 0x000fe200078efcff */
[----:B------:R-:W-:Y:S06]  /*29aa0*/  BRA.DIV UR5, `(.L_x_6454) ;  /* 0x0000004e05587947 */ /* 0x000fec000b800000 */
        /* <DEDUP_REMOVED lines=32> */
.L_x_6534:
        /* <DEDUP_REMOVED lines=10> */
.L_x_6455:
        /* <DEDUP_REMOVED lines=10> */
.L_x_6456:
[----:B------:R-:W-:Y:S01]  /*29df0*/  VIADD R0, R17, 0x20400 ;  /* 0x0002040011007836 */ /* 0x000fe20000000000 */
[----:B------:R-:W-:Y:S01]  /*29e00*/  LOP3.LUT P1, RZ, R16, 0x40, RZ, 0xc0, !PT ;  /* 0x0000004010ff7812 */ /* 0x000fe2000782c0ff */
[----:B------:R1:W-:-:S12]  /*29e10*/  SYNCS.ARRIVE.TRANS64.A1T0 RZ, [R22+URZ+0x38830], RZ ;  /* 0x038830ff16ff79a7 */ /* 0x0003d8000810003f */
[----:B------:R-:W-:Y:S05]  /*29e20*/  WARPSYNC.ALL ;  /* 0x0000000000007948 */ /* 0x000fea0003800000 */
[----:B------:R-:W-:Y:S01]  /*29e30*/  BAR.SYNC.DEFER_BLOCKING 0x8, 0x100 ;  /* 0x0204000000007b1d */ /* 0x000fe20000010000 */
[----:B------:R-:W-:Y:S02]  /*29e40*/  LOP3.LUT P0, RZ, R0, 0x3ff, RZ, 0xc0, !PT ;  /* 0x000003ff00ff7812 */ /* 0x000fe4000780c0ff */
[----:B------:R-:W-:-:S03]  /*29e50*/  SHF.R.S32.HI R0, RZ, 0x1f, R27 ;  /* 0x0000001fff007819 */ /* 0x000fc6000001141b */
[----:B------:R-:W-:Y:S01]  /*29e60*/  BSSY B6, `(.L_x_6457) ;  /* 0x0000018000067945 */ /* 0x000fe20003800000 */
[----:B------:R-:W-:Y:S02]  /*29e70*/  SEL R30, R0, RZ, !P1 ;  /* 0x000000ff001e7207 */ /* 0x000fe40004800000 */
[----:B------:R-:W-:-:S03]  /*29e80*/  SEL R0, R27, RZ, !P1 ;  /* 0x000000ff1b007207 */ /* 0x000fc60004800000 */
[----:B------:R-:W-:Y:S04]  /*29e90*/  STL [R1+0x424], R30 ;  /* 0x0004241e01007387 */ /* 0x000fe80000100800 */
[----:B------:R2:W-:Y:S02]  /*29ea0*/  STL [R1+0x418], R0 ;  /* 0x0004180001007387 */ /* 0x0005e40000100800 */
[----:B--2---:R-:W-:-:S05]  /*29eb0*/  SHF.R.S32.HI R0, RZ, 0x1f, R35 ;  /* 0x0000001fff007819 */ /* 0x004fca0000011423 */
[----:B------:R2:W-:Y:S01]  /*29ec0*/  STL [R1+0x41c], R0 ;  /* 0x00041c0001007387 */ /* 0x0005e20000100800 */
        /* <DEDUP_REMOVED lines=17> */
.L_x_6458:
[----:B------:R-:W-:Y:S05]  /*29fe0*/  BSYNC B6 ;  /* 0x0000000000067941 */ /* 0x000fea0003800000 */
.L_x_6457:
[----:B------:R-:W3:Y:S01]  /*29ff0*/  LDL R20, [R1+0x41c] ;  /* 0x00041c0001147983 */ /* 0x000ee20000100800 */
[----:B------:R-:W-:Y:S01]  /*2a000*/  IMAD.MOV.U32 R21, RZ, RZ, R30 ;  /* 0x000000ffff157224 */ /* 0x000fe200078e001e */
[----:B------:R-:W-:Y:S01]  /*2a010*/  ULDC.64 UR4, c[0x0][0x298] ;  /* 0x0000a60000047ab9 */ /* 0x000fe20000000a00 */
[----:B------:R-:W4:Y:S01]  /*2a020*/  LDC R5, c[0x0][0x448] ;  /* 0x00011200ff057b82 */ /* 0x000f220000000800 */
[----:B------:R1:W5:Y:S01]  /*2a030*/  LDL R9, [R1+0x410] ;  /* 0x0004100001097983 */ /* 0x0003620000100800 */
[----:B0-----:R-:W0:Y:S01]  /*2a040*/  S2R R2, SR_TID.X ;  /* 0x0000000000027919 */ /* 0x001e220000002100 */
[----:B------:R-:W1:Y:S01]  /*2a050*/  S2R R30, SR_TID.X ;  /* 0x00000000001e7919 */ /* 0x000e620000002100 */
[----:B0-----:R-:W-:-:S04]  /*2a060*/  LOP3.LUT R2, R2, 0x7f, RZ, 0xc0, !PT ;  /* 0x0000007f02027812 */ /* 0x001fc800078ec0ff */
[----:B--2---:R-:W-:Y:S02]  /*2a070*/  SHF.R.U32.HI R0, RZ, 0x3, R2 ;  /* 0x00000003ff007819 */ /* 0x004fe40000011602 */
[----:B------:R-:W0:Y:S01]  /*2a080*/  LDC R2, c[0x0][0x448] ;  /* 0x00011200ff027b82 */ /* 0x000e220000000800 */
[----:B---3--:R-:W-:Y:S02]  /*2a090*/  IMAD.MOV.U32 R4, RZ, RZ, R20 ;  /* 0x000000ffff047224 */ /* 0x008fe400078e0014 */
[----:B------:R-:W2:Y:S01]  /*2a0a0*/  LDL R20, [R1+0x418] ;  /* 0x0004180001147983 */ /* 0x000ea20000100800 */
[----:B0-----:R-:W-:Y:S01]  /*2a0b0*/  ISETP.NE.AND P6, PT, R2, 0x1, PT ;  /* 0x000000010200780c */ /* 0x001fe20003fc5270 */
[----:B-1----:R-:W-:Y:S02]  /*2a0c0*/  IMAD.SHL.U32 R30, R30, 0x10, RZ ;  /* 0x000000101e1e7824 */ /* 0x002fe400078e00ff */
[----:B------:R-:W-:-:S03]  /*2a0d0*/  IMAD R4, R4, UR4, RZ ;  /* 0x0000000404047c24 */ /* 0x000fc6000f8e02ff */
[----:B------:R-:W-:Y:S01]  /*2a0e0*/  LOP3.LUT R30, R0, 0x70, R30, 0xf8, !PT ;  /* 0x00000070001e7812 */ /* 0x000fe200078ef81e */
[----:B------:R-:W-:-:S04]  /*2a0f0*/  IMAD R4, R35, UR5, R4 ;  /* 0x0000000523047c24 */ /* 0x000fc8000f8e0204 */
[----:B------:R-:W-:Y:S02]  /*2a100*/  IMAD.IADD R30, R30, 0x1, R37 ;  /* 0x000000011e1e7824 */ /* 0x000fe400078e0225 */
[----:B------:R-:W0:Y:S02]  /*2a110*/  @P6 LDC R3, c[0x0][0x44c] ;  /* 0x00011300ff036b82 */ /* 0x000e240000000800 */
[----:B------:R-:W-:-:S06]  /*2a120*/  IMAD.MOV.U32 R0, RZ, RZ, R30 ;  /* 0x000000ffff007224 */ /* 0x000fcc00078e001e */
[----:B------:R-:W1:Y:S01]  /*2a130*/  @P6 LDC R2, c[0x0][0x450] ;  /* 0x00011400ff026b82 */ /* 0x000e620000000800 */
[----:B0-----:R-:W-:-:S05]  /*2a140*/  @P6 IMAD.HI.U32 R3, R30, R3, RZ ;  /* 0x000000031e036227 */ /* 0x001fca00078e00ff */
[----:B-1----:R-:W-:Y:S01]  /*2a150*/  @P6 SHF.R.U32.HI R0, RZ, R2, R3 ;  /* 0x00000002ff006219 */ /* 0x002fe20000011603 */
        /* <DEDUP_REMOVED lines=14> */
[----:B------:R-:W-:-:S05]  /*2a240*/  SHF.R.S32.HI R4, RZ, 0x1f, R0 ;  /* 0x0000001fff047819 */ /* 0x000fca0000011400 */
[----:B------:R-:W-:Y:S02]  /*2a250*/  IMAD R4, R4, UR4, RZ ;  /* 0x0000000404047c24 */ /* 0x000fe4000f8e02ff */
[----:B------:R-:W-:-:S04]  /*2a260*/  IMAD.WIDE.U32 R2, R0, UR4, R2 ;  /* 0x0000000400027c25 */ /* 0x000fc8000f8e0002 */
[----:B------:R-:W-:Y:S01]  /*2a270*/  IMAD R4, R0, UR5, R4 ;  /* 0x0000000500047c24 */ /* 0x000fe2000f8e0204 */
[----:B------:R-:W-:Y:S01]  /*2a280*/  ULDC.64 UR4, c[0x0][0x2c8] ;  /* 0x0000b20000047ab9 */ /* 0x000fe20000000a00 */
[----:B------:R-:W-:-:S04]  /*2a290*/  IMAD.MOV R0, RZ, RZ, -R0 ;  /* 0x000000ffff007224 */ /* 0x000fc800078e0a00 */
[----:B----4-:R-:W-:Y:S02]  /*2a2a0*/  IMAD R0, R5, R0, R30 ;  /* 0x0000000005007224 */ /* 0x010fe400078e021e */
        /* <DEDUP_REMOVED lines=9> */
[----:B------:R-:W-:-:S03]  /*2a340*/  LOP3.LUT R20, R6, 0x7f, RZ, 0xc0, !PT ;  /* 0x0000007f06147812 */ /* 0x000fc600078ec0ff */
[----:B------:R-:W-:Y:S01]  /*2a350*/  LEA.HI.X R2, R2, UR5, R3, 0x1, P0 ;  /* 0x0000000502027c11 */ /* 0x000fe200080f0c03 */
[----:B------:R-:W-:Y:S01]  /*2a360*/  UMOV UR5, 0xffffffff ;  /* 0xffffffff00057882 */ /* 0x000fe20000000000 */
[----:B------:R-:W-:Y:S02]  /*2a370*/  ISETP.GE.AND P0, PT, R7, UR4, PT ;  /* 0x0000000407007c0c */ /* 0x000fe4000bf06270 */
[----:B------:R-:W-:Y:S01]  /*2a380*/  SHF.R.U32.HI R8, RZ, 0x3, R20 ;  /* 0x00000003ff087819 */ /* 0x000fe20000011614 */
[----:B------:R-:W-:Y:S10]  /*2a390*/  BRA.DIV UR5, `(.L_x_6459) ;  /* 0x0000004a056c7947 */ /* 0x000ff4000b800000 */
[----:B-----5:R-:W-:Y:S01]  /*2a3a0*/  IMAD R3, R9, R5, RZ ;  /* 0x0000000509037224 */ /* 0x020fe200078e02ff */
[----:B------:R-:W-:Y:S01]  /*2a3b0*/  SHFL.IDX PT, R4, R2, RZ, 0x181f ;  /* 0x00181fff02047589 */ /* 0x000fe200000e0000 */
[----:B------:R-:W-:Y:S01]  /*2a3c0*/  IMAD.IADD R37, R8, 0x1, R37 ;  /* 0x0000000108257824 */ /* 0x000fe200078e0225 */
[----:B------:R-:W-:Y:S02]  /*2a3d0*/  LOP3.LUT R16, R16, 0xfffffeff, RZ, 0xc0, !PT ;  /* 0xfffffeff10107812 */ /* 0x000fe400078ec0ff */
[----:B------:R-:W0:Y:S02]  /*2a3e0*/  SHFL.IDX PT, R5, R0, RZ, 0x181f ;  /* 0x00181fff00057589 */ /* 0x000e2400000e0000 */
[----:B------:R-:W-:-:S13]  /*2a3f0*/  ISETP.GE.AND P2, PT, R37, R3, PT ;  /* 0x000000032500720c */ /* 0x000fda0003f46270 */
[----:B------:R-:W-:-:S04]  /*2a400*/  @P2 LOP3.LUT R16, R16, 0x100, RZ, 0xfc, !PT ;  /* 0x0000010010102812 */ /* 0x000fc800078efcff */
[----:B------:R-:W-:Y:S02]  /*2a410*/  LOP3.LUT R16, R16, 0xffffff7f, RZ, 0xc0, !PT ;  /* 0xffffff7f10107812 */ /* 0x000fe400078ec0ff */
[----:B0-----:R-:W-:-:S05]  /*2a420*/  @!P2 LEA R5, P1, R7, R5, 0x1 ;  /* 0x000000050705a211 */ /* 0x001fca00078208ff */
[----:B------:R-:W-:-:S05]  /*2a430*/  @!P2 IMAD.X R4, RZ, RZ, R4, P1 ;  /* 0x000000ffff04a224 */ /* 0x000fca00008e0604 */
        /* <DEDUP_REMOVED lines=30> */
.L_x_6543:
        /* <DEDUP_REMOVED lines=12> */
.L_x_6460:
        /* <DEDUP_REMOVED lines=28> */
.L_x_6462:
[----:B------:R-:W-:Y:S05]  /*2a8a0*/  BSYNC B6 ;  /* 0x0000000000067941 */ /* 0x000fea0003800000 */
.L_x_6461:
        /* <DEDUP_REMOVED lines=8> */
[----:B------:R-:W-:Y:S01]  /*2a930*/  IMAD.MOV.U32 R0, RZ, RZ, R30 ;  /* 0x000000ffff007224 */ /* 0x000fe200078e001e */
[----:B------:R-:W5:Y:S01]  /*2a940*/  S2R R7, SR_TID.X ;  /* 0x0000000000077919 */ /* 0x000f620000002100 */
[----:B0-----:R-:W-:-:S05]  /*2a950*/  @P6 IMAD.HI.U32 R3, R30, R3, RZ ;  /* 0x000000031e036227 */ /* 0x001fca00078e00ff */
[----:B-1----:R-:W-:Y:S01]  /*2a960*/  @P6 SHF.R.U32.HI R0, RZ, R2, R3 ;  /* 0x00000002ff006219 */ /* 0x002fe20000011603 */
[----:B------:R-:W-:Y:S01]  /*2a970*/  IMAD.WIDE.U32 R2, R35, UR4, RZ ;  /* 0x0000000423027c25 */ /* 0x000fe2000f8e00ff */
[----:B------:R-:W0:Y:S02]  /*2a980*/  S2R R10, SR_TID.X ;  /* 0x00000000000a7919 */ /* 0x000e240000002100 */
[----:B------:R-:W-:Y:S01]  /*2a990*/  SHF.R.S32.HI R5, RZ, 0x1f, R0 ;  /* 0x0000001fff057819 */ /* 0x000fe20000011400 */
[----:B------:R-:W1:Y:S01]  /*2a9a0*/  S2R R9, SR_TID.X ;  /* 0x0000000000097919 */ /* 0x000e620000002100 */
[----:B------:R-:W-:Y:S01]  /*2a9b0*/  LOP3.LUT R16, R16, 0xffffefff, RZ, 0xc0, !PT ;  /* 0xffffefff10107812 */ /* 0x000fe200078ec0ff */
[----:B-1----:R-:W-:-:S05]  /*2a9c0*/  IMAD.SHL.U32 R8, R9, 0x8, RZ ;  /* 0x0000000809087824 */ /* 0x002fca00078e00ff */
        /* <DEDUP_REMOVED lines=9> */
[----:B----4-:R-:W-:Y:S01]  /*2aa60*/  IMAD.WIDE.U32 R2, R20, UR4, R2 ;  /* 0x0000000414027c25 */ /* 0x010fe2000f8e0002 */
[----:B------:R-:W-:-:S03]  /*2aa70*/  ULDC UR4, c[0x0][0x448] ;  /* 0x0001120000047ab9 */ /* 0x000fc60000000800 */
[----:B------:R-:W-:-:S04]  /*2aa80*/  IMAD R4, R20, UR5, R4 ;  /* 0x0000000514047c24 */ /* 0x000fc8000f8e0204 */
        /* <DEDUP_REMOVED lines=8> */
[----:B------:R-:W-:Y:S01]  /*2ab10*/  ULDC.64 UR4, c[0x0][0x3c8] ;  /* 0x0000f20000047ab9 */ /* 0x000fe20000000a00 */
[----:B-----5:R-:W-:Y:S02]  /*2ab20*/  IMAD.SHL.U32 R21, R7, 0x8, RZ ;  /* 0x0000000807157824 */ /* 0x020fe400078e00ff */
[----:B------:R-:W-:Y:S02]  /*2ab30*/  IMAD.IADD R3, R3, 0x1, R5 ;  /* 0x0000000103037824 */ /* 0x000fe400078e0205 */
[----:B------:R-:W-:Y:S01]  /*2ab40*/  IMAD R0, R0, UR4, RZ ;  /* 0x0000000400007c24 */ /* 0x000fe2000f8e02ff */
[----:B------:R-:W-:Y:S01]  /*2ab50*/  LOP3.LUT R21, R21, 0x38, RZ, 0xc0, !PT ;  /* 0x0000003815157812 */ /* 0x000fe200078ec0ff */
[----:B------:R-:W-:-:S04]  /*2ab60*/  IMAD.WIDE.U32 R2, R4, UR4, R2 ;  /* 0x0000000404027c25 */ /* 0x000fc8000f8e0002 */
[----:B------:R-:W-:Y:S01]  /*2ab70*/  IMAD R0, R4, UR5, R0 ;  /* 0x0000000504007c24 */ /* 0x000fe2000f8e0200 */
[----:B------:R-:W-:Y:S01]  /*2ab80*/  ULDC.64 UR4, c[0x0][0x390] ;  /* 0x0000e40000047ab9 */ /* 0x000fe20000000a00 */
[----:B------:R-:W-:Y:S01]  /*2ab90*/  IMAD.SHL.U32 R20, R7, 0x8, RZ ;  /* 0x0000000807147824 */ /* 0x000fe200078e00ff */
[----:B------:R-:W-:Y:S01]  /*2aba0*/  LOP3.LUT R7, R21, 0x80, RZ, 0xfc, !PT ;  /* 0x0000008015077812 */ /* 0x000fe200078efcff */
[----:B------:R-:W-:Y:S01]  /*2abb0*/  IMAD.IADD R6, R3, 0x1, R0 ;  /* 0x0000000103067824 */ /* 0x000fe200078e0200 */
[----:B------:R-:W-:Y:S01]  /*2abc0*/  LEA R0, P0, R2, UR4, 0x1 ;  /* 0x0000000402007c11 */ /* 0x000fe2000f8008ff */
[----:B------:R-:W-:Y:S01]  /*2abd0*/  ULDC UR4, c[0x0][0x3b8] ;  /* 0x0000ee0000047ab9 */ /* 0x000fe20000000800 */
[----:B------:R-:W-:Y:S02]  /*2abe0*/  LOP3.LUT R20, R20, 0x38, RZ, 0xc0, !PT ;  /* 0x0000003814147812 */ /* 0x000fe400078ec0ff */
[----:B------:R-:W-:Y:S02]  /*2abf0*/  ISETP.GE.AND P4, PT, R7, UR4, PT ;  /* 0x0000000407007c0c */ /* 0x000fe4000bf86270 */
[----:B------:R-:W-:Y:S01]  /*2ac00*/  LOP3.LUT R7, R20, 0x40, RZ, 0xfc, !PT ;  /* 0x0000004014077812 */ /* 0x000fe200078efcff */
[----:B0-----:R-:W-:-:S05]  /*2ac10*/  IMAD.SHL.U32 R20, R10, 0x8, RZ ;  /* 0x000000080a147824 */ /* 0x001fca00078e00ff */
[----:B------:R-:W-:Y:S02]  /*2ac20*/  LOP3.LUT R20, R20, 0x38, RZ, 0xc0, !PT ;  /* 0x0000003814147812 */ /* 0x000fe400078ec0ff */
[----:B------:R-:W-:Y:S02]  /*2ac30*/  ISETP.GE.AND P5, PT, R7, UR4, PT ;  /* 0x0000000407007c0c */ /* 0x000fe4000bfa6270 */
[----:B------:R-:W-:Y:S01]  /*2ac40*/  LOP3.LUT R7, R20, 0x100, RZ, 0xfc, !PT ;  /* 0x0000010014077812 */ /* 0x000fe200078efcff */
[----:B------:R-:W-:Y:S01]  /*2ac50*/  IMAD.SHL.U32 R20, R10, 0x8, RZ ;  /* 0x000000080a147824 */ /* 0x000fe200078e00ff */
[----:B------:R-:W-:-:S04]  /*2ac60*/  ISETP.GE.AND P1, PT, R8, UR4, PT ;  /* 0x0000000408007c0c */ /* 0x000fc8000bf26270 */
[----:B------:R-:W-:Y:S01]  /*2ac70*/  LOP3.LUT R20, R20, 0x38, RZ, 0xc0, !PT ;  /* 0x0000003814147812 */ /* 0x000fe200078ec0ff */
[----:B------:R-:W-:Y:S01]  /*2ac80*/  IMAD.SHL.U32 R21, R9, 0x8, RZ ;  /* 0x0000000809157824 */ /* 0x000fe200078e00ff */
[----:B------:R-:W-:Y:S02]  /*2ac90*/  ISETP.GE.AND P2, PT, R7, UR4, PT ;  /* 0x0000000407007c0c */ /* 0x000fe4000bf46270 */
[----:B------:R-:W-:Y:S01]  /*2aca0*/  LOP3.LUT R7, R20, 0xc0, RZ, 0xfc, !PT ;  /* 0x000000c014077812 */ /* 0x000fe200078efcff */
[----:B------:R-:W-:Y:S01]  /*2acb0*/  IMAD.SHL.U32 R20, R9, 0x8, RZ ;  /* 0x0000000809147824 */ /* 0x000fe200078e00ff */
[----:B------:R-:W-:Y:S02]  /*2acc0*/  LOP3.LUT R21, R21, 0x38, RZ, 0xc0, !PT ;  /* 0x0000003815157812 */ /* 0x000fe400078ec0ff */
[----:B------:R-:W-:Y:S02]  /*2acd0*/  LEA.HI.X R6, R2, UR5, R6, 0x1, P0 ;  /* 0x0000000502067c11 */ /* 0x000fe400080f0c06 */
[----:B------:R-:W-:-:S02]  /*2ace0*/  LOP3.LUT R20, R20, 0x38, RZ, 0xc0, !PT ;  /* 0x0000003814147812 */ /* 0x000fc400078ec0ff */
[----:B------:R-:W-:Y:S02]  /*2acf0*/  SEL R2, RZ, 0x1, P1 ;  /* 0x00000001ff027807 */ /* 0x000fe40000800000 */
[----:B------:R-:W-:Y:S02]  /*2ad00*/  SEL R3, RZ, 0x4, P4 ;  /* 0x00000004ff037807 */ /* 0x000fe40002000000 */
[----:B------:R-:W-:Y:S02]  /*2ad10*/  SEL R4, RZ, 0x2, P5 ;  /* 0x00000002ff047807 */ /* 0x000fe40002800000 */
[----:B------:R-:W-:Y:S02]  /*2ad20*/  ISETP.GE.AND P3, PT, R7, UR4, PT ;  /* 0x0000000407007c0c */ /* 0x000fe4000bf66270 */
[----:B------:R-:W-:Y:S02]  /*2ad30*/  LOP3.LUT R7, R21, 0x180, RZ, 0xfc, !PT ;  /* 0x0000018015077812 */ /* 0x000fe400078efcff */
[----:B------:R-:W-:-:S02]  /*2ad40*/  LOP3.LUT R9, R20, 0x140, RZ, 0xfc, !PT ;  /* 0x0000014014097812 */ /* 0x000fc400078efcff */
[----:B------:R-:W-:Y:S02]  /*2ad50*/  IADD3 R2, R3, R4, R2 ;  /* 0x0000000403027210 */ /* 0x000fe40007ffe002 */
[----:B------:R-:W-:Y:S02]  /*2ad60*/  SEL R3, RZ, 0x10, P2 ;  /* 0x00000010ff037807 */ /* 0x000fe40001000000 */
[----:B------:R-:W-:Y:S02]  /*2ad70*/  SEL R4, RZ, 0x8, P3 ;  /* 0x00000008ff047807 */ /* 0x000fe40001800000 */
[----:B------:R-:W-:Y:S02]  /*2ad80*/  @P1 LOP3.LUT R16, R16, 0x1000, RZ, 0xfc, !PT ;  /* 0x0000100010101812 */ /* 0x000fe400078efcff */
[----:B------:R-:W-:Y:S02]  /*2ad90*/  ISETP.GE.AND P0, PT, R7, UR4, PT ;  /* 0x0000000407007c0c */ /* 0x000fe4000bf06270 */
[----:B------:R-:W-:-:S02]  /*2ada0*/  LOP3.LUT R7, R20, 0x1c0, RZ, 0xfc, !PT ;  /* 0x000001c014077812 */ /* 0x000fc400078efcff */
[----:B------:R-:W-:Y:S02]  /*2adb0*/  ISETP.GE.AND P1, PT, R9, UR4, PT ;  /* 0x0000000409007c0c */ /* 0x000fe4000bf26270 */
[----:B------:R-:W-:Y:S02]  /*2adc0*/  IADD3 R4, R3, R2, R4 ;  /* 0x0000000203047210 */ /* 0x000fe40007ffe004 */
[----:B------:R-:W-:Y:S02]  /*2add0*/  SEL R2, RZ, 0x40, P0 ;  /* 0x00000040ff027807 */ /* 0x000fe40000000000 */
[----:B------:R-:W-:Y:S02]  /*2ade0*/  SEL R3, RZ, 0x20, P1 ;  /* 0x00000020ff037807 */ /* 0x000fe40000800000 */
[----:B------:R-:W-:Y:S01]  /*2adf0*/  ISETP.GE.AND P0, PT, R7, UR4, PT ;  /* 0x0000000407007c0c */ /* 0x000fe2000bf06270 */
[----:B------:R-:W-:Y:S01]  /*2ae00*/  UMOV UR4, 0xffffffff ;  /* 0xffffffff00047882 */ /* 0x000fe20000000000 */
[----:B------:R-:W-:-:S02]  /*2ae10*/  IADD3 R4, R2, R4, R3 ;  /* 0x0000000402047210 */ /* 0x000fc40007ffe003 */
        /* <DEDUP_REMOVED lines=75> */
.L_x_6553:
        /* <DEDUP_REMOVED lines=23> */
.L_x_6465:
[----:B------:R-:W-:Y:S05]  /*2b440*/  BSYNC B0 ;  /* 0x0000000000007941 */ /* 0x000fea0003800000 */
.L_x_6464:
[----:B------:R-:W-:Y:S01]  /*2b450*/  NOP ;  /* 0x0000000000007918 */ /* 0x000fe20000000000 */
[----:B------:R-:W-:-:S13]  /*2b460*/  PLOP3.LUT P0, PT, PT, PT, PT, 0x80, 0x0 ;  /* 0x000000000000781c */ /* 0x000fda0003f0f070 */
.L_x_6466:
        /* <DEDUP_REMOVED lines=18> */
.L_x_6554:
[----:B------:R-:W-:Y:S05]  /*2b590*/  BSYNC B0 ;  /* 0x0000000000007941 */ /* 0x000fea0003800000 */
.L_x_6467:
[----:B------:R-:W-:-:S13]  /*2b5a0*/  LOP3.LUT P0, RZ, R16, 0x800, RZ, 0xc0, !PT ;  /* 0x0000080010ff7812 */ /* 0x000fda000780c0ff */
[----:B------:R-:W-:Y:S05]  /*2b5b0*/  @!P0 BRA `(.L_x_6469) ;  /* 0x0000000000048947 */ /* 0x000fea0003800000 */
[----:B------:R-:W-:Y:S01]  /*2b5c0*/  BPT.TRAP 0x1 ;  /* 0x000000040000795c */ /* 0x000fe20000300000 */
.L_x_6469:
[----:B0-----:R-:W-:Y:S01]  /*2b5d0*/  SHF.L.U32 R0, R23, 0x1f, RZ ;  /* 0x0000001f17007819 */ /* 0x001fe200000006ff */
[----:B------:R-:W-:Y:S03]  /*2b5e0*/  BSSY B0, `(.L_x_6470) ;  /* 0x0000003000007945 */ /* 0x000fe60003800000 */
[----:B------:R-:W0:Y:S02]  /*2b5f0*/  SYNCS.PHASECHK.TRANS64.TRYWAIT P0, [R22+URZ+0x38860], R0 ;  /* 0x03886000160075a7 */ /* 0x000e24000800017f */
[----:B0-----:R-:W-:Y:S05]  /*2b600*/  @!P0 BRA `(.L_x_6471) ;  /* 0x0000004400fc8947 */ /* 0x001fea0003800000 */
.L_x_6555:
[----:B------:R-:W-:Y:S05]  /*2b610*/  BSYNC B0 ;  /* 0x0000000000007941 */ /* 0x000fea0003800000 */
.L_x_6470:
[----:B------:R-:W0:Y:S01]  /*2b620*/  LDL.LU R3, [R1+0x428] ;  /* 0x0004280001037983 */ /* 0x000e220000300800 */
[----:B------:R-:W-:Y:S01]  /*2b630*/  ULDC.64 UR4, c[0x0][0x328] ;  /* 0x0000ca0000047ab9 */ /* 0x000fe20000000a00 */
[----:B------:R-:W-:Y:S02]  /*2b640*/  ULDC.64 UR6, c[0x0][0x318] ;  /* 0x0000c60000067ab9 */ /* 0x000fe40000000a00 */
[----:B------:R-:W2:Y:S04]  /*2b650*/  LDL.LU R2, [R1+0x414] ;  /* 0x0004140001027983 */ /* 0x000ea80000300800 */
[----:B------:R-:W3:Y:S01]  /*2b660*/  LDL.LU R4, [R1+0x42c] ;  /* 0x00042c0001047983 */ /* 0x000ee20000300800 */
        /* <DEDUP_REMOVED lines=22> */
[C---:B------:R-:W-:Y:S02]  /*2b7d0*/  LOP3.LUT P3, RZ, R29.reuse, 0x8, RZ, 0xc0, !PT ;  /* 0x000000081dff7812 */ /* 0x040fe4000786c0ff */
[----:B------:R-:W-:Y:S02]  /*2b7e0*/  LOP3.LUT P2, RZ, R29, 0x10, RZ, 0xc0, !PT ;  /* 0x000000101dff7812 */ /* 0x000fe4000784c0ff */
[----:B------:R-:W-:Y:S01]  /*2b7f0*/  LOP3.LUT R16, R16, 0xffffffbf, RZ, 0xc0, !PT ;  /* 0xffffffbf10107812 */ /* 0x000fe200078ec0ff */
[----:B0-----:R-:W-:-:S02]  /*2b800*/  IMAD.SHL.U32 R7, R3, 0x8, RZ ;  /* 0x0000000803077824 */ /* 0x001fc400078e00ff */
[----:B------:R-:W0:Y:S03]  /*2b810*/  SHFL.IDX PT, R3, R6, RZ, 0x181f ;  /* 0x00181fff06037589 */ /* 0x000e2600000e0000 */
[----:B------:R-:W-:-:S05]  /*2b820*/  LOP3.LUT R7, R7, 0x38, RZ, 0xc0, !PT ;  /* 0x0000003807077812 */ /* 0x000fca00078ec0ff */
[----:B------:R-:W-:Y:S01]  /*2b830*/  IMAD.SHL.U32 R0, R7, 0x2, RZ ;  /* 0x0000000207007824 */ /* 0x000fe200078e00ff */
[----:B------:R-:W-:-:S04]  /*2b840*/  LOP3.LUT R7, R29, 0x1, RZ, 0xc0, !PT ;  /* 0x000000011d077812 */ /* 0x000fc800078ec0ff */
[----:B-1----:R-:W-:Y:S02]  /*2b850*/  IADD3 R2, P0, R2, R0, RZ ;  /* 0x0000000002027210 */ /* 0x002fe40007f1e0ff */
[----:B------:R-:W-:Y:S02]  /*2b860*/  ISETP.NE.U32.AND P1, PT, R7, 0x1, PT ;  /* 0x000000010700780c */ /* 0x000fe40003f25070 */
[----:B------:R-:W-:Y:S01]  /*2b870*/  PRMT R7, R29, 0x8880, RZ ;  /* 0x000088801d077816 */ /* 0x000fe200000000ff */
[----:B0-----:R-:W-:Y:S01]  /*2b880*/  IMAD.X R3, RZ, RZ, R3, P0 ;  /* 0x000000ffff037224 */ /* 0x001fe200000e0603 */
[----:B------:R-:W-:-:S09]  /*2b890*/  ISETP.LT.OR P0, PT, R25, 0x1, P1 ;  /* 0x000000011900780c */ /* 0x000fd20000f01670 */
[----:B------:R-:W-:Y:S02]  /*2b8a0*/  @P1 LOP3.LUT R16, R16, 0x40, RZ, 0xfc, !PT ;  /* 0x0000004010101812 */ /* 0x000fe400078efcff */
[----:B------:R-:W-:Y:S02]  /*2b8b0*/  LOP3.LUT P1, RZ, R29, 0x20, RZ, 0xc0, !PT ;  /* 0x000000201dff7812 */ /* 0x000fe4000782c0ff */
[----:B------:R-:W-:Y:S01]  /*2b8c0*/  LOP3.LUT R16, R16, 0xffffff7f, RZ, 0xc0, !PT ;  /* 0xffffff7f10107812 */ /* 0x000fe200078ec0ff */
        /* <DEDUP_REMOVED lines=65> */
.L_x_6565:
        /* <DEDUP_REMOVED lines=34> */
.L_x_6473:
        /* <DEDUP_REMOVED lines=10> */
.L_x_6474:
[----:B-1----:R-:W2:Y:S01]  /*2bfa0*/  LDL.LU R2, [R1+0x420] ;  /* 0x0004200001027983 */ /* 0x002ea20000300800 */
        /* <DEDUP_REMOVED lines=10> */
.L_x_6489:
[----:B01----:R-:W1:Y:S01]  /*2c050*/  S2R R2, SR_TID.X ;  /* 0x0000000000027919 */ /* 0x003e620000002100 */
[----:B0-----:R-:W0:Y:S01]  /*2c060*/  LDC R4, c[0x0][0x430] ;  /* 0x00010c00ff047b82 */ /* 0x001e220000000800 */
[----:B---34-:R-:W-:Y:S01]  /*2c070*/  IMAD R6, R7, 0x40, R32 ;  /* 0x0000004007067824 */ /* 0x018fe200078e0220 */
[----:B------:R-:W-:Y:S01]  /*2c080*/  LOP3.LUT P1, RZ, R16, 0x800, RZ, 0xc0, !PT ;  /* 0x0000080010ff7812 */ /* 0x000fe2000782c0ff */
[----:B------:R-:W2:Y:S01]  /*2c090*/  S2R R3, SR_TID.X ;  /* 0x0000000000037919 */ /* 0x000ea20000002100 */
[----:B------:R-:W-:Y:S01]  /*2c0a0*/  VIADD R18, R18, 0x1 ;  /* 0x0000000112127836 */ /* 0x000fe20000000000 */
[----:B------:R-:W-:Y:S05]  /*2c0b0*/  YIELD ;  /* 0x0000000000007946 */ /* 0x000fea0003800000 */
[----:B------:R-:W-:Y:S01]  /*2c0c0*/  ULDC UR4, c[0x0][0x430] ;  /* 0x00010c0000047ab9 */ /* 0x000fe20000000800 */
[----:B0-----:R-:W-:-:S02]  /*2c0d0*/  ISETP.NE.AND P0, PT, R4, 0x1, PT ;  /* 0x000000010400780c */ /* 0x001fc40003f05270 */
[----:B-1----:R-:W-:Y:S01]  /*2c0e0*/  LOP3.LUT R2, R2, 0x7f, RZ, 0xc0, !PT ;  /* 0x0000007f02027812 */ /* 0x002fe200078ec0ff */
[----:B--2---:R-:W-:-:S03]  /*2c0f0*/  IMAD.SHL.U32 R4, R3, 0x10, RZ ;  /* 0x0000001003047824 */ /* 0x004fc600078e00ff */
[----:B------:R-:W-:-:S07]  /*2c100*/  SHF.R.U32.HI R2, RZ, 0x3, R2 ;  /* 0x00000003ff027819 */ /* 0x000fce0000011602 */
[----:B------:R-:W0:Y:S01]  /*2c110*/  @P0 LDC R3, c[0x0][0x434] ;  /* 0x00010d00ff030b82 */ /* 0x000e220000000800 */
[----:B------:R-:W-:-:S04]  /*2c120*/  LOP3.LUT R4, R2, 0x70, R4, 0xf8, !PT ;  /* 0x0000007002047812 */ /* 0x000fc800078ef804 */
[----:B------:R-:W-:-:S03]  /*2c130*/  ISETP.GT.U32.AND P2, PT, R4, 0x3f, PT ;  /* 0x0000003f0400780c */ /* 0x000fc60003f44070 */
[----:B------:R-:W1:Y:S01]  /*2c140*/  @P0 LDC R2, c[0x0][0x438] ;  /* 0x00010e00ff020b82 */ /* 0x000e620000000800 */
[----:B------:R-:W-:-:S04]  /*2c150*/  IMAD.IADD R6, R4, 0x1, R6 ;  /* 0x0000000104067824 */ /* 0x000fc800078e0206 */
[----:B------:R-:W-:-:S05]  /*2c160*/  IMAD.MOV.U32 R10, RZ, RZ, R6 ;  /* 0x000000ffff0a7224 */ /* 0x000fca00078e0006 */
        /* <DEDUP_REMOVED lines=25> */
.L_x_6477:
[----:B------:R-:W-:Y:S01]  /*2c300*/  IMAD R6, R18, 0x8, R17 ;  /* 0x0000000812067824 */ /* 0x000fe200078e0211 */
[----:B------:R-:W-:Y:S01]  /*2c310*/  SHF.L.U32 R20, R23, 0x1f, RZ ;  /* 0x0000001f17147819 */ /* 0x000fe200000006ff */
[----:B------:R-:W-:Y:S01]  /*2c320*/  BSSY B1, `(.L_x_6478) ;  /* 0x0000004000017945 */ /* 0x000fe20003800000 */
[----:B------:R-:W-:Y:S02]  /*2c330*/  SHF.R.S32.HI R9, RZ, 0x1f, R5 ;  /* 0x0000001fff097819 */ /* 0x000fe40000011405 */
[----:B------:R-:W0:Y:S02]  /*2c340*/  SYNCS.PHASECHK.TRANS64.TRYWAIT P0, [R6+URZ+0x38840], R20 ;  /* 0x03884014060075a7 */ /* 0x000e24000800017f */
[----:B0-----:R-:W-:Y:S05]  /*2c350*/  @!P0 BRA `(.L_x_6479) ;  /* 0x0000004000e48947 */ /* 0x001fea0003800000 */
.L_x_6566:
[----:B------:R-:W-:Y:S05]  /*2c360*/  BSYNC B1 ;  /* 0x0000000000017941 */ /* 0x000fea0003800000 */
.L_x_6478:
        /* <DEDUP_REMOVED lines=40> */
.L_x_6576:
        /* <DEDUP_REMOVED lines=8> */
.L_x_6481:
        /* <DEDUP_REMOVED lines=10> */
.L_x_6482:
[----:B------:R3:W-:Y:S01]  /*2c710*/  SYNCS.ARRIVE.TRANS64.A1T0 RZ, [R6+URZ+0x38830], RZ ;  /* 0x038830ff06ff79a7 */ /* 0x0007e2000810003f */
[----:B------:R-:W-:Y:S05]  /*2c720*/  @!P2 BRA `(.L_x_6483) ;  /* 0x000000000004a947 */ /* 0x000fea0003800000 */
[----:B------:R-:W-:Y:S01]  /*2c730*/  BPT.TRAP 0x1 ;  /* 0x000000040000795c */ /* 0x000fe20000300000 */
.L_x_6483:
[----:B------:R-:W4:Y:S01]  /*2c740*/  SYNCS.PHASECHK.TRANS64.TRYWAIT P0, [R6+URZ+0x38860], R20 ;  /* 0x03886014060075a7 */ /* 0x000f22000800017f */
[----:B------:R-:W-:Y:S04]  /*2c750*/  BSSY B1, `(.L_x_6484) ;  /* 0x0000002000017945 */ /* 0x000fe80003800000 */
[----:B----4-:R-:W-:Y:S05]  /*2c760*/  @!P0 BRA `(.L_x_6485) ;  /* 0x0000004400108947 */ /* 0x010fea0003800000 */
.L_x_6577:
[----:B------:R-:W-:Y:S05]  /*2c770*/  BSYNC B1 ;  /* 0x0000000000017941 */ /* 0x000fea0003800000 */
.L_x_6484:
[----:B------:R-:W-:Y:S01]  /*2c780*/  ULDC.64 UR4, c[0x0][0x328] ;  /* 0x0000ca0000047ab9 */ /* 0x000fe20000000a00 */
[----:B------:R-:W-:Y:S01]  /*2c790*/  ULDC.64 UR6, c[0x0][0x318] ;  /* 0x0000c60000067ab9 */ /* 0x000fe20000000a00 */
[----:B------:R-:W-:Y:S01]  /*2c7a0*/  IMAD R9, R9, UR4, RZ ;  /* 0x0000000409097c24 */ /* 0x000fe2000f8e02ff */
[C---:B------:R-:W-:Y:S01]  /*2c7b0*/  LOP3.LUT P5, RZ, R16.reuse, 0x8, RZ, 0xc0, !PT ;  /* 0x0000000810ff7812 */ /* 0x040fe200078ac0ff */
[----:B--2---:R-:W-:Y:S01]  /*2c7c0*/  IMAD.WIDE.U32 R2, R5, UR4, RZ ;  /* 0x0000000405027c25 */ /* 0x004fe2000f8e00ff */
        /* <DEDUP_REMOVED lines=20> */
[----:B------:R-:W2:Y:S01]  /*2c910*/  SHFL.IDX PT, R3, R10, RZ, 0x181f ;  /* 0x00181fff0a037589 */ /* 0x000ea200000e0000 */
        /* <DEDUP_REMOVED lines=11> */
[----:B--2---:R-:W-:Y:S01]  /*2c9d0*/  IMAD.X R3, RZ, RZ, R3, P0 ;  /* 0x000000ffff037224 */ /* 0x004fe200000e0603 */
        /* <DEDUP_REMOVED lines=41> */
.L_x_6587:
        /* <DEDUP_REMOVED lines=25> */
.L_x_6487:
        /* <DEDUP_REMOVED lines=10> */
.L_x_6488:
[----:B------:R1:W-:Y:S01]  /*2cea0*/  SYNCS.ARRIVE.TRANS64.A1T0 RZ, [R6+URZ+0x38850], RZ ;  /* 0x038850ff06ff79a7 */ /* 0x0003e2000810003f */
[----:B------:R-:W-:Y:S05]  /*2ceb0*/  @P3 BRA `(.L_x_6489) ;  /* 0xfffffff000643947 */ /* 0x000fea000383ffff */
.L_x_6476:
[----:B------:R-:W-:Y:S05]  /*2cec0*/  BSYNC B0 ;  /* 0x0000000000007941 */ /* 0x000fea0003800000 */
.L_x_6475:
[----:B0-----:R-:W0:Y:S01]  /*2ced0*/  S2R R2, SR_TID.X ;  /* 0x0000000000027919 */ /* 0x001e220000002100 */
[----:B------:R-:W-:Y:S01]  /*2cee0*/  VIADD R18, R18, 0x1 ;  /* 0x0000000112127836 */ /* 0x000fe20000000000 */
[----:B------:R-:W-:Y:S04]  /*2cef0*/  BSSY B0, `(.L_x_6490) ;  /* 0x0000013000007945 */ /* 0x000fe80003800000 */
[----:B------:R-:W-:-:S04]  /*2cf00*/  ISETP.NE.AND P0, PT, R18, 0x2, PT ;  /* 0x000000021200780c */ /* 0x000fc80003f05270 */
[----:B------:R-:W-:-:S04]  /*2cf10*/  SEL R0, RZ, 0x1, P0 ;  /* 0x00000001ff007807 */ /* 0x000fc80000000000 */
[----:B------:R-:W-:Y:S02]  /*2cf20*/  LOP3.LUT R23, R23, R0, RZ, 0x3c, !PT ;  /* 0x0000000017177212 */ /* 0x000fe400078e3cff */
[----:B0-----:R-:W-:-:S04]  /*2cf30*/  LOP3.LUT R2, R2, 0x7f, RZ, 0xc0, !PT ;  /* 0x0000007f02027812 */ /* 0x001fc800078ec0ff */
[----:B------:R-:W-:-:S13]  /*2cf40*/  ISETP.NE.AND P1, PT, R2, RZ, PT ;  /* 0x000000ff0200720c */ /* 0x000fda0003f25270 */
[----:B------:R-:W-:Y:S05]  /*2cf50*/  @P1 BRA `(.L_x_6491) ;  /* 0x0000000000301947 */ /* 0x000fea0003800000 */
[----:B------:R-:W0:Y:S01]  /*2cf60*/  S2R R5, SR_LANEID ;  /* 0x0000000000057919 */ /* 0x000e220000000000 */
[----:B------:R-:W-:Y:S01]  /*2cf70*/  VOTEU.ANY UR4, UPT, PT ;  /* 0x0000000000047886 */ /* 0x000fe200038e0100 */
[----:B------:R-:W2:Y:S01]  /*2cf80*/  LDC.64 R2, c[0x0][0xd60] ;  /* 0x00035800ff027b82 */ /* 0x000ea20000000a00 */
[----:B------:R-:W0:Y:S02]  /*2cf90*/  FLO.U32 R0, UR4 ;  /* 0x0000000400007d00 */ /* 0x000e2400080e0000 */
[----:B0-----:R-:W-:-:S06]  /*2cfa0*/  ISETP.EQ.U32.AND P1, PT, R0, R5, PT ;  /* 0x000000050000720c */ /* 0x001fcc0003f22070 */
[----:B------:R-:W2:Y:S07]  /*2cfb0*/  POPC R5, UR4 ;  /* 0x0000000400057d09 */ /* 0x000eae0008000000 */
[----:B--2---:R-:W2:Y:S01]  /*2cfc0*/  @P1 ATOMG.E.ADD.STRONG.GPU PT, R3, desc[UR36][R2.64], R5 ;  /* 0x00000005020319a8 */ /* 0x004ea200081ee1e4 */
[----:B------:R-:W0:Y:S02]  /*2cfd0*/  S2R R4, SR_LTMASK ;  /* 0x0000000000047919 */ /* 0x000e240000003900 */
[----:B0-----:R-:W-:-:S04]  /*2cfe0*/  LOP3.LUT R4, R4, UR4, RZ, 0xc0, !PT ;  /* 0x0000000404047c12 */ /* 0x001fc8000f8ec0ff */
[----:B------:R-:W0:Y:S01]  /*2cff0*/  POPC R7, R4 ;  /* 0x0000000400077309 */ /* 0x000e220000000000 */
[----:B--2---:R-:W0:Y:S02]  /*2d000*/  SHFL.IDX PT, R0, R3, R0, 0x1f ;  /* 0x00001f0003007589 */ /* 0x004e2400000e0000 */
[----:B0-----:R-:W-:-:S07]  /*2d010*/  IADD3 R24, R0, UR39, R7 ;  /* 0x0000002700187c10 */ /* 0x001fce000fffe007 */
.L_x_6491:
[----:B------:R-:W-:Y:S05]  /*2d020*/  BSYNC B0 ;  /* 0x0000000000007941 */ /* 0x000fea0003800000 */
.L_x_6490:
[----:B------:R-:W-:-:S07]  /*2d030*/  SEL R18, R18, RZ, P0 ;  /* 0x000000ff12127207 */ /* 0x000fce0000000000 */
.L_x_6444:
[----:B------:R-:W-:Y:S05]  /*2d040*/  BSYNC B7 ;  /* 0x0000000000077941 */ /* 0x000fea0003800000 */
.L_x_6442:
        /* <DEDUP_REMOVED lines=8> */
[----:B------:R2:W0:Y:S01]  /*2d0d0*/  LDS.128 R24, [R17+0x388d0] ;  /* 0x0388d00011187984 */ /* 0x0004220000000c00 */
[----:B------:R-:W-:Y:S06]  /*2d0e0*/  BAR.ARV 0x4, 0x180 ;  /* 0x0106000000007b1d */ /* 0x000fec0000002000 */
[----:B------:R-:W-:Y:S05]  /*2d0f0*/  BRA `(.L_x_6493) ;  /* 0x0000000c00d47947 */ /* 0x000fea0003800000 */
.L_x_6492:
        /* <DEDUP_REMOVED lines=9> */
[----:B------:R-:W2:Y:S01]  /*2d190*/  @!P1 LDC.64 R4, c[0x0][0xd78] ;  /* 0x00035e00ff049b82 */ /* 0x000ea20000000a00 */
[----:B0-----:R-:W-:-:S05]  /*2d1a0*/  @!P1 IMAD.WIDE R2, R9, 0x4, R2 ;  /* 0x0000000409029825 */ /* 0x001fca00078e0202 */
[----:B------:R2:W5:Y:S02]  /*2d1b0*/  @!P1 LDG.E R7, desc[UR36][R2.64] ;  /* 0x0000002402079981 */ /* 0x000564000c1e1900 */
        /* <DEDUP_REMOVED lines=9> */
[----:B-1-34-:R0:W-:Y:S02]  /*2d250*/  SHFL.IDX PT, R6, R24, 0x1, 0x1f ;  /* 0x00201f0018067f89 */ /* 0x01a1e400000e0000 */
[----:B0-----:R-:W-:-:S02]  /*2d260*/  IMAD.MOV.U32 R24, RZ, RZ, RZ ;  /* 0x000000ffff187224 */ /* 0x001fc400078e00ff */
[----:B-----5:R-:W-:Y:S02]  /*2d270*/  @!P1 IMAD.MOV.U32 R25, RZ, RZ, R7 ;  /* 0x000000ffff199224 */ /* 0x020fe400078e0007 */
        /* <DEDUP_REMOVED lines=19> */
.L_x_6597:
[----:B------:R-:W-:Y:S02]  /*2d3b0*/  ULDC UR4, c[0x0][0xd38] ;  /* 0x00034e0000047ab9 */ /* 0x000fe40000000800 */
[----:B------:R-:W-:-:S04]  /*2d3c0*/  IMAD.U32 R4, RZ, RZ, UR4 ;  /* 0x00000004ff047e24 */ /* 0x000fc8000f8e00ff */
[----:B-1----:R-:W-:-:S04]  /*2d3d0*/  IMAD R7, R14, R4, RZ ;  /* 0x000000040e077224 */ /* 0x002fc800078e02ff */
[----:B------:R-:W-:-:S05]  /*2d3e0*/  IMAD.IADD R6, R6, 0x1, R7 ;  /* 0x0000000106067824 */ /* 0x000fca00078e0207 */
[----:B------:R-:W-:-:S13]  /*2d3f0*/  ISETP.GT.AND P6, PT, R6, R0, PT ;  /* 0x000000000600720c */ /* 0x000fda0003fc4270 */
[----:B------:R-:W-:Y:S05]  /*2d400*/  @P6 BRA `(.L_x_6495) ;  /* 0x0000000000a46947 */ /* 0x000fea0003800000 */
.L_x_6498:
        /* <DEDUP_REMOVED lines=35> */
.L_x_6605:
[----:B------:R-:W-:Y:S02]  /*2d640*/  ULDC UR4, c[0x0][0xd38] ;  /* 0x00034e0000047ab9 */ /* 0x000fe40000000800 */
[----:B------:R-:W-:-:S04]  /*2d650*/  IMAD.U32 R4, RZ, RZ, UR4 ;  /* 0x00000004ff047e24 */ /* 0x000fc8000f8e00ff */
[----:B-1----:R-:W-:-:S04]  /*2d660*/  IMAD R7, R14, R4, RZ ;  /* 0x000000040e077224 */ /* 0x002fc800078e02ff */
[----:B------:R-:W-:-:S05]  /*2d670*/  IMAD.IADD R6, R7, 0x1, R6 ;  /* 0x0000000107067824 */ /* 0x000fca00078e0206 */
[----:B------:R-:W-:-:S13]  /*2d680*/  ISETP.GT.AND P6, PT, R6, R0, PT ;  /* 0x000000000600720c */ /* 0x000fda0003fc4270 */
[----:B------:R-:W-:Y:S05]  /*2d690*/  @!P6 BRA `(.L_x_6498) ;  /* 0xfffffffc005ce947 */ /* 0x000fea000383ffff */
.L_x_6495:
        /* <DEDUP_REMOVED lines=10> */
.L_x_6610:
[----:B------:R-:W-:-:S13]  /*2d740*/  ISETP.NE.AND P0, PT, R2, RZ, PT ;  /* 0x000000ff0200720c */ /* 0x000fda0003f05270 */
[----:B------:R-:W-:Y:S05]  /*2d750*/  @!P0 BRA `(.L_x_6500) ;  /* 0x0000000000108947 */ /* 0x000fea0003800000 */
[----:B------:R-:W-:Y:S01]  /*2d760*/  UMOV UR4, 0xffffffff ;  /* 0xffffffff00047882 */ /* 0x000fe20000000000 */
[----:B-1----:R-:W-:Y:S02]  /*2d770*/  VIADD R12, R12, 0xffffffff ;  /* 0xffffffff0c0c7836 */ /* 0x002fe40000000000 */
[----:B------:R-:W-:Y:S05]  /*2d780*/  BRA.DIV UR4, `(.L_x_6501) ;  /* 0x0000004604447947 */ /* 0x000fea000b800000 */
[----:B------:R4:W1:Y:S02]  /*2d790*/  SHFL.IDX PT, R24, R3, R12, 0x1f ;  /* 0x00001f0c03187589 */ /* 0x00086400000e0000 */
.L_x_6500:
        /* <DEDUP_REMOVED lines=10> */
[----:B-1----:R-:W-:Y:S01]  /*2d840*/  VIADD R2, R7, 0xffffffe ;  /* 0x0ffffffe07027836 */ /* 0x002fe20000000000 */
[----:B------:R-:W-:-:S06]  /*2d850*/  IABS R7, R25 ;  /* 0x0000001900077213 */ /* 0x000fcc0000000000 */
[----:B0---4-:R0:W1:Y:S02]  /*2d860*/  F2I.FTZ.U32.TRUNC.NTZ R3, R2 ;  /* 0x0000000200037305 */ /* 0x011064000021f000 */
        /* <DEDUP_REMOVED lines=8> */
[----:B------:R-:W-:Y:S02]  /*2d8f0*/  VIADD R3, R8, 0xffffffe ;  /* 0x0ffffffe08037836 */ /* 0x000fe40000000000 */
[----:B------:R-:W-:Y:S01]  /*2d900*/  IMAD.MOV.U32 R2, RZ, RZ, RZ ;  /* 0x000000ffff027224 */ /* 0x000fe200078e00ff */
[----:B------:R-:W-:-:S03]  /*2d910*/  ISETP.GT.U32.AND P1, PT, R4, R9, PT ;  /* 0x000000090400720c */ /* 0x000fc60003f24070 */
        /* <DEDUP_REMOVED lines=35> */
.L_x_6502:
        /* <DEDUP_REMOVED lines=60> */
.L_x_6503:
[----:B------:R-:W-:-:S05]  /*2df10*/  LOP3.LUT R0, RZ, R3, RZ, 0x33, !PT ;  /* 0x00000003ff007212 */ /* 0x000fca00078e33ff */
[----:B------:R-:W-:Y:S01]  /*2df20*/  IMAD.IADD R25, R25, 0x1, R0 ;  /* 0x0000000119197824 */ /* 0x000fe200078e0200 */
[----:B------:R-:W-:Y:S06]  /*2df30*/  BRA `(.L_x_6504) ;  /* 0x00000000001c7947 */ /* 0x000fec0003800000 */
.L_x_6496:
[----:B------:R-:W-:Y:S01]  /*2df40*/  UMOV UR4, URZ ;  /* 0x0000003f00047c82 */ /* 0x000fe20008000000 */
[----:B------:R-:W-:Y:S01]  /*2df50*/  UMOV UR5, URZ ;  /* 0x0000003f00057c82 */ /* 0x000fe20008000000 */
[----:B------:R-:W-:Y:S01]  /*2df60*/  ULDC UR6, c[0x0][0xd3c] ;  /* 0x00034f0000067ab9 */ /* 0x000fe20000000800 */
[----:B------:R-:W-:Y:S02]  /*2df70*/  IMAD.MOV.U32 R24, RZ, RZ, R0 ;  /* 0x000000ffff187224 */ /* 0x000fe400078e0000 */
[----:B------:R-:W-:Y:S02]  /*2df80*/  IMAD.U32 R25, RZ, RZ, UR4 ;  /* 0x00000004ff197e24 */ /* 0x000fe4000f8e00ff */
[----:B------:R-:W-:Y:S02]  /*2df90*/  IMAD.U32 R26, RZ, RZ, UR5 ;  /* 0x00000005ff1a7e24 */ /* 0x000fe4000f8e00ff */
[----:B------:R-:W-:-:S07]  /*2dfa0*/  IMAD.U32 R27, RZ, RZ, UR6 ;  /* 0x00000006ff1b7e24 */ /* 0x000fce000f8e00ff */
.L_x_6504:
        /* <DEDUP_REMOVED lines=10> */
.L_x_6493:
[----:B------:R-:W-:Y:S02]  /*2e050*/  ULDC UR4, c[0x0][0xd3c] ;  /* 0x00034f0000047ab9 */ /* 0x000fe40000000800 */
[----:B0-----:R-:W-:-:S13]  /*2e060*/  ISETP.GE.AND P0, PT, R27, UR4, PT ;  /* 0x000000041b007c0c */ /* 0x001fda000bf06270 */
[----:B------:R-:W-:Y:S05]  /*2e070*/  @!P0 BRA `(.L_x_6505) ;  /* 0xffffffa000388947 */ /* 0x000fea000383ffff */
[----:B------:R-:W-:Y:S05]  /*2e080*/  BSYNC B8 ;  /* 0x0000000000087941 */ /* 0x000fea0003800000 */
.L_x_6428:
[----:B-1----:R-:W5:Y:S01]  /*2e090*/  LDL.LU R0, [R1+0x430] ;  /* 0x0004300001007983 */ /* 0x002f620000300800 */
[----:B------:R-:W-:Y:S01]  /*2e0a0*/  BSSY B0, `(.L_x_6506) ;  /* 0x000000b000007945 */ /* 0x000fe20003800000 */
[----:B------:R-:W0:Y:S01]  /*2e0b0*/  S2R R5, SR_CgaCtaId ;  /* 0x0000000000057919 */ /* 0x000e220000008800 */
[----:B-----5:R-:W-:-:S05]  /*2e0c0*/  VIADD R0, R0, 0x1 ;  /* 0x0000000100007836 */ /* 0x020fca0000000000 */
[----:B------:R-:W-:-:S04]  /*2e0d0*/  LEA.HI R2, R0, R0, RZ, 0x1 ;  /* 0x0000000000027211 */ /* 0x000fc800078f08ff */
[----:B------:R-:W-:Y:S02]  /*2e0e0*/  LOP3.LUT R3, R2, 0xfffffffe, RZ, 0xc0, !PT ;  /* 0xfffffffe02037812 */ /* 0x000fe400078ec0ff */
[----:B------:R-:W-:-:S03]  /*2e0f0*/  MOV R2, 0x400 ;  /* 0x0000040000027802 */ /* 0x000fc60000000f00 */
[----:B------:R-:W-:Y:S01]  /*2e100*/  IMAD.IADD R0, R0, 0x1, -R3 ;  /* 0x0000000100007824 */ /* 0x000fe200078e0a03 */
[----:B0-----:R-:W-:-:S04]  /*2e110*/  LEA R5, R5, R2, 0x18 ;  /* 0x0000000205057211 */ /* 0x001fc800078ec0ff */
[----:B------:R-:W-:-:S04]  /*2e120*/  SHF.L.U32 R0, R0, 0x1f, RZ ;  /* 0x0000001f00007819 */ /* 0x000fc800000006ff */
[----:B------:R-:W0:Y:S02]  /*2e130*/  SYNCS.PHASECHK.TRANS64.TRYWAIT P0, [R5+URZ+0x38820], R0 ;  /* 0x03882000050075a7 */ /* 0x000e24000800017f */
[----:B0-----:R-:W-:Y:S05]  /*2e140*/  @!P0 BRA `(.L_x_6507) ;  /* 0x0000003800fc8947 */ /* 0x001fea0003800000 */
.L_x_6613:
[----:B------:R-:W-:Y:S05]  /*2e150*/  BSYNC B0 ;  /* 0x0000000000007941 */ /* 0x000fea0003800000 */
.L_x_6506:
[----:B------:R-:W-:-:S03]  /*2e160*/  UMOV UR4, 0xffffffff ;  /* 0xffffffff00047882 */ /* 0x000fc60000000000 */
[----:B------:R-:W-:Y:S05]  /*2e170*/  BRA.DIV UR4, `(.L_x_6508) ;  /* 0x0000003e04047947 */ /* 0x000fea000b800000 */
[----:B0-----:R-:W0:Y:S02]  /*2e180*/  S2R R0, SR_TID.X ;  /* 0x0000000000007919 */ /* 0x001e240000002100 */
[----:B0-----:R-:W-:-:S04]  /*2e190*/  SHF.R.U32.HI R0, RZ, 0x5, R0 ;  /* 0x00000005ff007819 */ /* 0x001fc80000011600 */
[----:B------:R-:W-:-:S05]  /*2e1a0*/  LOP3.LUT R0, R0, 0x3, RZ, 0xc0, !PT ;  /* 0x0000000300007812 */ /* 0x000fca00078ec0ff */
[----:B------:R0:W1:Y:S02]  /*2e1b0*/  SHFL.IDX PT, R14, R0, RZ, 0x1f ;  /* 0x00001fff000e7589 */ /* 0x00006400000e0000 */
.L_x_6616:
[----:B-1----:R-:W-:Y:S01]  /*2e1c0*/  ISETP.NE.AND P0, PT, R14, RZ, PT ;  /* 0x000000ff0e00720c */ /* 0x002fe20003f05270 */
[----:B------:R-:W-:-:S12]  /*2e1d0*/  BSSY B0, `(.L_x_6509) ;  /* 0x0000026000007945 */ /* 0x000fd80003800000 */
[----:B------:R-:W-:Y:S05]  /*2e1e0*/  @P0 BRA `(.L_x_6510) ;  /* 0x0000000000900947 */ /* 0x000fea0003800000 */
[----:B------:R-:W-:-:S03]  /*2e1f0*/  UMOV UR4, 0xffffffff ;  /* 0xffffffff00047882 */ /* 0x000fc60000000000 */
[----:B------:R-:W-:Y:S05]  /*2e200*/  BRA.DIV UR4, `(.L_x_6511) ;  /* 0x0000003e04147947 */ /* 0x000fea000b800000 */
[----:B------:R-:W-:-:S13]  /*2e210*/  ELECT P6, URZ, PT ;  /* 0x00000000003f782f */ /* 0x000fda00038c0000 */
.L_x_6619:
[----:B------:R-:W-:Y:S05]  /*2e220*/  @!P6 BRA `(.L_x_6510) ;  /* 0x000000000080e947 */ /* 0x000fea0003800000 */
[----:B0-----:R-:W5:Y:S02]  /*2e230*/  LDL R0, [R1+0x450] ;  /* 0x0004500001007983 */ /* 0x001f640000100800 */
[----:B-----5:R-:W-:-:S13]  /*2e240*/  R2UR UR4, R0 ;  /* 0x00000000000472ca */ /* 0x020fda00000e0000 */
[----:B------:R-:W-:-:S06]  /*2e250*/  ULOP3.LUT UR4, UR4, 0x2, URZ, 0xfc, !UPT ;  /* 0x0000000204047892 */ /* 0x000fcc000f8efc3f */
[----:B------:R-:W-:-:S05]  /*2e260*/  IMAD.U32 R0, RZ, RZ, UR4 ;  /* 0x00000004ff007e24 */ /* 0x000fca000f8e00ff */
[----:B------:R-:W-:-:S13]  /*2e270*/  ISETP.NE.AND P0, PT, R0, 0x3, PT ;  /* 0x000000030000780c */ /* 0x000fda0003f05270 */
[----:B------:R-:W-:Y:S05]  /*2e280*/  @!P0 BRA `(.L_x_6512) ;  /* 0x0000000000048947 */ /* 0x000fea0003800000 */
[----:B------:R-:W-:Y:S01]  /*2e290*/  BPT.TRAP 0x1 ;  /* 0x000000040000795c */ /* 0x000fe20000300000 */
.L_x_6512:
[C---:B------:R-:W-:Y:S01]  /*2e2a0*/  IMAD R3, R18.reuse, 0x8, R5 ;  /* 0x0000000812037824 */ /* 0x040fe200078e0205 */
[----:B------:R-:W-:Y:S01]  /*2e2b0*/  SHF.L.U32 R2, R23, 0x1f, RZ ;  /* 0x0000001f17027819 */ /* 0x000fe200000006ff */
[----:B------:R-:W-:-:S03]  /*2e2c0*/  VIADD R18, R18, 0x1 ;  /* 0x0000000112127836 */ /* 0x000fc60000000000 */
[----:B------:R-:W0:Y:S02]  /*2e2d0*/  SYNCS.PHASECHK.TRANS64.TRYWAIT P1, [R3+URZ+0x38840], R2 ;  /* 0x03884002030075a7 */ /* 0x000e24000802017f */
[----:B------:R-:W-:-:S04]  /*2e2e0*/  ISETP.NE.AND P2, PT, R18, 0x2, PT ;  /* 0x000000021200780c */ /* 0x000fc80003f45270 */
[----:B------:R-:W-:Y:S01]  /*2e2f0*/  SEL R0, RZ, 0x1, P2 ;  /* 0x00000001ff007807 */ /* 0x000fe20001000000 */
[----:B0-----:R-:W-:Y:S08]  /*2e300*/  @!P1 BRA `(.L_x_6513) ;  /* 0x0000003800f49947 */ /* 0x001ff00003800000 */
.L_x_6620:
[----:B------:R-:W-:Y:S02]  /*2e310*/  SEL R18, R18, RZ, P2 ;  /* 0x000000ff12127207 */ /* 0x000fe40001000000 */
[----:B------:R-:W-:Y:S01]  /*2e320*/  LOP3.LUT R0, R23, R0, RZ, 0x3c, !PT ;  /* 0x0000000017007212 */ /* 0x000fe200078e3cff */
[----:B------:R-:W-:Y:S06]  /*2e330*/  @!P0 BRA `(.L_x_6514) ;  /* 0x0000000000048947 */ /* 0x000fec0003800000 */
[----:B------:R-:W-:Y:S01]  /*2e340*/  BPT.TRAP 0x1 ;  /* 0x000000040000795c */ /* 0x000fe20000300000 */
.L_x_6514:
[----:B------:R-:W-:Y:S01]  /*2e350*/  IMAD R5, R18, 0x8, R5 ;  /* 0x0000000812057824 */ /* 0x000fe200078e0205 */
[----:B------:R-:W-:-:S04]  /*2e360*/  SHF.L.U32 R0, R0, 0x1f, RZ ;  /* 0x0000001f00007819 */ /* 0x000fc800000006ff */
[----:B------:R-:W1:Y:S02]  /*2e370*/  SYNCS.PHASECHK.TRANS64.TRYWAIT P1, [R5+URZ+0x38840], R0 ;  /* 0x03884000050075a7 */ /* 0x000e64000802017f */
[----:B-1----:R-:W-:Y:S05]  /*2e380*/  @!P1 BRA `(.L_x_6515) ;  /* 0x0000003800e89947 */ /* 0x002fea0003800000 */
.L_x_6621:
[----:B------:R-:W-:Y:S05]  /*2e390*/  @!P0 BRA `(.L_x_6516) ;  /* 0x0000000000048947 */ /* 0x000fea0003800000 */
[----:B------:R-:W-:Y:S01]  /*2e3a0*/  BPT.TRAP 0x1 ;  /* 0x000000040000795c */ /* 0x000fe20000300000 */
.L_x_6516:
[----:B------:R-:W5:Y:S02]  /*2e3b0*/  SYNCS.PHASECHK.TRANS64.TRYWAIT P1, [R3+URZ+0x38860], R2 ;  /* 0x03886002030075a7 */ /* 0x000f64000802017f */
[----:B-----5:R-:W-:Y:S05]  /*2e3c0*/  @!P1 BRA `(.L_x_6517) ;  /* 0x0000003800ec9947 */ /* 0x020fea0003800000 */
.L_x_6622:
[----:B------:R-:W-:Y:S05]  /*2e3d0*/  @!P0 BRA `(.L_x_6518) ;  /* 0x0000000000048947 */ /* 0x000fea0003800000 */
[----:B------:R-:W-:Y:S01]  /*2e3e0*/  BPT.TRAP 0x1 ;  /* 0x000000040000795c */ /* 0x000fe20000300000 */
.L_x_6518:
[----:B------:R0:W0:Y:S02]  /*2e3f0*/  SYNCS.PHASECHK.TRANS64.TRYWAIT P0, [R5+URZ+0x38860], R0 ;  /* 0x03886000050075a7 */ /* 0x000024000800017f */
[----:B0-----:R-:W-:Y:S05]  /*2e400*/  @!P0 NANOSLEEP.SYNCS 0x989680 ;  /* 0x009896800000895d */ /* 0x001fea0003900000 */
[----:B------:R-:W0:Y:S02]  /*2e410*/  @!P0 SYNCS.PHASECHK.TRANS64 P0, [R5+URZ+0x38860], R0 ;  /* 0x03886000050085a7 */ /* 0x000e24000800007f */
[----:B0-----:R-:W-:Y:S05]  /*2e420*/  @!P0 BRA `(.L_x_6518) ;  /* 0xfffffffc00f08947 */ /* 0x001fea000383ffff */
.L_x_6510:
[----:B------:R-:W-:Y:S05]  /*2e430*/  BSYNC B0 ;  /* 0x0000000000007941 */ /* 0x000fea0003800000 */
.L_x_6509:
[----:B------:R-:W-:Y:S05]  /*2e440*/  EXIT ;  /* 0x000000000000794d */ /* 0x000fea0003800000 */
.L_x_6299:
[----:B0-----:R-:W-:-:S04]  /*2e450*/  IMAD.U32 R3, RZ, RZ, UR44 ;  /* 0x0000002cff037e24 */ /* 0x001fc8000f8e00ff */
[----:B------:R0:W1:Y:S03]  /*2e460*/  SYNCS.PHASECHK.TRANS64.TRYWAIT P0, [R3+URZ+0x38800], R0 ;  /* 0x03880000030075a7 */ /* 0x000066000800017f */
[----:B-1----:R-:W-:Y:S05]  /*2e470*/  @!P0 NANOSLEEP.SYNCS 0x989680 ;  /* 0x009896800000895d */ /* 0x002fea0003900000 */
[----:B------:R-:W1:Y:S02]  /*2e480*/  @!P0 SYNCS.PHASECHK.TRANS64 P0, [R3+URZ+0x38800], R0 ;  /* 0x03880000030085a7 */ /* 0x000e64000800007f */
[----:B-1----:R-:W-:Y:S05]  /*2e490*/  @!P0 BRA `(.L_x_6299) ;  /* 0xfffffffc00ec8947 */ /* 0x002fea000383ffff */
[----:B------:R-:W-:Y:S05]  /*2e4a0*/  BRA `(.L_x_6519) ;  /* 0xfffffdcc00bc7947 */ /* 0x000fea000383ffff */
.L_x_6306:
[----:B-1----:R1:W2:Y:S02]  /*2e4b0*/  SYNCS.PHASECHK.TRANS64.TRYWAIT P0, [R10+URZ], R11 ;  /* 0x0000000b0a0075a7 */ /* 0x0022a4000800017f */
[----:B--2---:R-:W-:Y:S05]  /*2e4c0*/  @!P0 NANOSLEEP.SYNCS 0x989680 ;  /* 0x009896800000895d */ /* 0x004fea0003900000 */
[----:B------:R-:W2:Y:S02]  /*2e4d0*/  @!P0 SYNCS.PHASECHK.TRANS64 P0, [R10+URZ], R11 ;  /* 0x0000000b0a0085a7 */ /* 0x000ea4000800007f */
[----:B--2---:R-:W-:Y:S05]  /*2e4e0*/  @!P0 BRA `(.L_x_6306) ;  /* 0xfffffffc00f08947 */ /* 0x004fea000383ffff */
[----:B------:R-:W-:Y:S05]  /*2e4f0*/  BRA `(.L_x_6305) ;  /* 0xfffffdd000f07947 */ /* 0x000fea000383ffff */
.L_x_6308:
[----:B0-----:R-:W-:-:S04]  /*2e500*/  IMAD.U32 R8, RZ, RZ, UR44 ;  /* 0x0000002cff087e24 */ /* 0x001fc8000f8e00ff */
[----:B------:R0:W1:Y:S03]  /*2e510*/  SYNCS.PHASECHK.TRANS64.TRYWAIT P0, [R8+URZ+0x38810], R3 ;  /* 0x03881003080075a7 */ /* 0x000066000800017f */
[----:B-1----:R-:W-:Y:S05]  /*2e520*/  @!P0 NANOSLEEP.SYNCS 0x989680 ;  /* 0x009896800000895d */ /* 0x002fea0003900000 */
[----:B------:R-:W1:Y:S02]  /*2e530*/  @!P0 SYNCS.PHASECHK.TRANS64 P0, [R8+URZ+0x38810], R3 ;  /* 0x03881003080085a7 */ /* 0x000e64000800007f */
[----:B-1----:R-:W-:Y:S05]  /*2e540*/  @!P0 BRA `(.L_x_6308) ;  /* 0xfffffffc00ec8947 */ /* 0x002fea000383ffff */
[----:B------:R-:W-:Y:S05]  /*2e550*/  BRA `(.L_x_6520) ;  /* 0xfffffdd400c47947 */ /* 0x000fea000383ffff */
.L_x_6315:
[----:B-1----:R1:W2:Y:S02]  /*2e560*/  SYNCS.PHASECHK.TRANS64.TRYWAIT P0, [R10+URZ], R11 ;  /* 0x0000000b0a0075a7 */ /* 0x0022a4000800017f */
[----:B--2---:R-:W-:Y:S05]  /*2e570*/  @!P0 NANOSLEEP.SYNCS 0x989680 ;  /* 0x009896800000895d */ /* 0x004fea0003900000 */
[----:B------:R-:W2:Y:S02]  /*2e580*/  @!P0 SYNCS.PHASECHK.TRANS64 P0, [R10+URZ], R11 ;  /* 0x0000000b0a0085a7 */ /* 0x000ea4000800007f */
[----:B--2---:R-:W-:Y:S05]  /*2e590*/  @!P0 BRA `(.L_x_6315) ;  /* 0xfffffffc00f08947 */ /* 0x004fea000383ffff */
[----:B------:R-:W-:Y:S05]  /*2e5a0*/  BRA `(.L_x_6314) ;  /* 0xfffffdd800087947 */ /* 0x000fea000383ffff */
.L_x_6349:
[----:B-1----:R1:W2:Y:S02]  /*2e5b0*/  SYNCS.PHASECHK.TRANS64.TRYWAIT P0, [R8+URZ], R9 ;  /* 0x00000009080075a7 */ /* 0x0022a4000800017f */
[----:B--2---:R-:W-:Y:S05]  /*2e5c0*/  @!P0 NANOSLEEP.SYNCS 0x989680 ;  /* 0x009896800000895d */ /* 0x004fea0003900000 */
[----:B------:R-:W2:Y:S02]  /*2e5d0*/  @!P0 SYNCS.PHASECHK.TRANS64 P0, [R8+URZ], R9 ;  /* 0x00000009080085a7 */ /* 0x000ea4000800007f */
[----:B--2---:R-:W-:Y:S05]  /*2e5e0*/  @!P0 BRA `(.L_x_6349) ;  /* 0xfffffffc00f08947 */ /* 0x004fea000383ffff */
[----:B------:R-:W-:Y:S05]  /*2e5f0*/  BRA `(.L_x_6348) ;  /* 0xfffffe3c00ec7947 */ /* 0x000fea000383ffff */
.L_x_6356:
[----:B-1----:R1:W2:Y:S02]  /*2e600*/  SYNCS.PHASECHK.TRANS64.TRYWAIT P0, [R4+URZ], R5 ;  /* 0x00000005040075a7 */ /* 0x0022a4000800017f */
[----:B--2---:R-:W-:Y:S05]  /*2e610*/  @!P0 NANOSLEEP.SYNCS 0x989680 ;  /* 0x009896800000895d */ /* 0x004fea0003900000 */
[----:B------:R-:W2:Y:S02]  /*2e620*/  @!P0 SYNCS.PHASECHK.TRANS64 P0, [R4+URZ], R5 ;  /* 0x00000005040085a7 */ /* 0x000ea4000800007f */
[----:B--2---:R-:W-:Y:S05]  /*2e630*/  @!P0 BRA `(.L_x_6356) ;  /* 0xfffffffc00f08947 */ /* 0x004fea000383ffff */
[----:B------:R-:W-:Y:S05]  /*2e640*/  BRA `(.L_x_6355) ;  /* 0xfffffe4000f87947 */ /* 0x000fea000383ffff */
.L_x_6373:
[----:B-1----:R1:W2:Y:S02]  /*2e650*/  SYNCS.PHASECHK.TRANS64.TRYWAIT P0, [R8+URZ], R9 ;  /* 0x00000009080075a7 */ /* 0x0022a4000800017f */
[----:B--2---:R-:W-:Y:S05]  /*2e660*/  @!P0 NANOSLEEP.SYNCS 0x989680 ;  /* 0x009896800000895d */ /* 0x004fea0003900000 */
[----:B------:R-:W2:Y:S02]  /*2e670*/  @!P0 SYNCS.PHASECHK.TRANS64 P0, [R8+URZ], R9 ;  /* 0x00000009080085a7 */ /* 0x000ea4000800007f */
[----:B--2---:R-:W-:Y:S05]  /*2e680*/  @!P0 BRA `(.L_x_6373) ;  /* 0xfffffffc00f08947 */ /* 0x004fea000383ffff */
[----:B------:R-:W-:Y:S05]  /*2e690*/  BRA `(.L_x_6372) ;  /* 0xfffffeac00087947 */ /* 0x000fea000383ffff */
.L_x_6380:
[----:B-1----:R1:W2:Y:S02]  /*2e6a0*/  SYNCS.PHASECHK.TRANS64.TRYWAIT P0, [R4+URZ], R5 ;  /* 0x00000005040075a7 */ /* 0x0022a4000800017f */
[----:B--2---:R-:W-:Y:S05]  /*2e6b0*/  @!P0 NANOSLEEP.SYNCS 0x989680 ;  /* 0x009896800000895d */ /* 0x004fea0003900000 */
[----:B------:R-:W2:Y:S02]  /*2e6c0*/  @!P0 SYNCS.PHASECHK.TRANS64 P0, [R4+URZ], R5 ;  /* 0x00000005040085a7 */ /* 0x000ea4000800007f */
[----:B--2---:R-:W-:Y:S05]  /*2e6d0*/  @!P0 BRA `(.L_x_6380) ;  /* 0xfffffffc00f08947 */ /* 0x004fea000383ffff */
[----:B------:R-:W-:Y:S05]  /*2e6e0*/  BRA `(.L_x_6379) ;  /* 0xfffffeb000147947 */ /* 0x000fea000383ffff */
.L_x_6450:
        /* <DEDUP_REMOVED lines=11> */
.L_x_6522:
[----:B------:R-:W-:Y:S05]  /*2e7a0*/  BSYNC B0 ;  /* 0x0000000000007941 */ /* 0x000fea0003800000 */
.L_x_6521:
[----:B------:R-:W-:Y:S05]  /*2e7b0*/  BRA `(.L_x_6523) ;  /* 0xffffffac00287947 */ /* 0x000fea000383ffff */
.L_x_6453:
[----:B0-----:R0:W1:Y:S02]  /*2e7c0*/  SYNCS.PHASECHK.TRANS64.TRYWAIT P0, [R22+URZ+0x38840], R0 ;  /* 0x03884000160075a7 */ /* 0x001064000800017f */
[----:B-1----:R-:W-:Y:S05]  /*2e7d0*/  @!P0 NANOSLEEP.SYNCS 0x989680 ;  /* 0x009896800000895d */ /* 0x002fea0003900000 */
[----:B------:R-:W1:Y:S02]  /*2e7e0*/  @!P0 SYNCS.PHASECHK.TRANS64 P0, [R22+URZ+0x38840], R0 ;  /* 0x03884000160085a7 */ /* 0x000e64000800007f */
[----:B-1----:R-:W-:Y:S05]  /*2e7f0*/  @!P0 BRA `(.L_x_6453) ;  /* 0xfffffffc00f08947 */ /* 0x002fea000383ffff */
[----:B------:R-:W-:Y:S05]  /*2e800*/  BRA `(.L_x_6524) ;  /* 0xffffffb000247947 */ /* 0x000fea000383ffff */
.L_x_6454:
        /* <DEDUP_REMOVED lines=8> */
.L_x_6526:
[----:B------:R-:W-:Y:S05]  /*2e890*/  BSYNC B0 ;  /* 0x0000000000007941 */ /* 0x000fea0003800000 */
.L_x_6525:
        /* <DEDUP_REMOVED lines=9> */
.L_x_6527:
[----:B------:R-:W-:Y:S02]  /*2e930*/  IMAD.MOV.U32 R13, RZ, RZ, R5 ;  /* 0x000000ffff0d7224 */ /* 0x000fe400078e0005 */
[----:B------:R-:W-:Y:S02]  /*2e940*/  IMAD.MOV.U32 R12, RZ, RZ, 0x1 ;  /* 0x00000001ff0c7424 */ /* 0x000fe400078e00ff */
[----:B------:R-:W-:-:S07]  /*2e950*/  IMAD.MOV.U32 R3, RZ, RZ, R14 ;  /* 0x000000ffff037224 */ /* 0x000fce00078e000e */
[----:B------:R-:W-:Y:S05]  /*2e960*/  WARPSYNC.COLLECTIVE R15, `(.L_x_6528) ;  /* 0x000000000f087348 */ /* 0x000fea0003c00000 */
[----:B------:R0:W1:Y:S02]  /*2e970*/  SHFL.IDX P6, R14, R13, R12, R11 ;  /* 0x0000000c0d0e7389 */ /* 0x00006400000c000b */
[----:B01----:R-:W-:Y:S01]  /*2e980*/  ENDCOLLECTIVE ;  /* 0x000000000000791b */ /* 0x003fe20003800000 */
.L_x_6528:
        /* <DEDUP_REMOVED lines=15> */
.L_x_6529:
[----:B------:R-:W-:Y:S02]  /*2ea80*/  @P0 IMAD R6, R4, 0x2, R17 ;  /* 0x0000000204060824 */ /* 0x000fe400078e0211 */
[----:B------:R-:W-:Y:S02]  /*2ea90*/  IMAD.MOV.U32 R13, RZ, RZ, R5 ;  /* 0x000000ffff0d7224 */ /* 0x000fe400078e0005 */
[----:B------:R-:W-:Y:S02]  /*2eaa0*/  IMAD.MOV.U32 R12, RZ, RZ, 0x2 ;  /* 0x00000002ff0c7424 */ /* 0x000fe400078e00ff */
[----:B------:R-:W-:-:S07]  /*2eab0*/  IMAD.MOV.U32 R3, RZ, RZ, R14 ;  /* 0x000000ffff037224 */ /* 0x000fce00078e000e */
[----:B------:R-:W-:Y:S05]  /*2eac0*/  WARPSYNC.COLLECTIVE R15, `(.L_x_6530) ;  /* 0x000000000f087348 */ /* 0x000fea0003c00000 */
[----:B------:R0:W1:Y:S02]  /*2ead0*/  SHFL.IDX P6, R14, R13, R12, R11 ;  /* 0x0000000c0d0e7389 */ /* 0x00006400000c000b */
[----:B01----:R-:W-:Y:S01]  /*2eae0*/  ENDCOLLECTIVE ;  /* 0x000000000000791b */ /* 0x003fe20003800000 */
.L_x_6530:
        /* <DEDUP_REMOVED lines=15> */
.L_x_6531:
[----:B------:R-:W-:Y:S02]  /*2ebe0*/  @P0 IMAD R6, R4, 0x2, R17 ;  /* 0x0000000204060824 */ /* 0x000fe400078e0211 */
[----:B------:R-:W-:Y:S02]  /*2ebf0*/  IMAD.MOV.U32 R13, RZ, RZ, R5 ;  /* 0x000000ffff0d7224 */ /* 0x000fe400078e0005 */
[----:B------:R-:W-:Y:S02]  /*2ec00*/  IMAD.MOV.U32 R12, RZ, RZ, 0x3 ;  /* 0x00000003ff0c7424 */ /* 0x000fe400078e00ff */
[----:B------:R-:W-:-:S07]  /*2ec10*/  IMAD.MOV.U32 R3, RZ, RZ, R14 ;  /* 0x000000ffff037224 */ /* 0x000fce00078e000e */
[----:B------:R-:W-:Y:S05]  /*2ec20*/  WARPSYNC.COLLECTIVE R15, `(.L_x_6532) ;  /* 0x000000000f087348 */ /* 0x000fea0003c00000 */
[----:B------:R0:W1:Y:S02]  /*2ec30*/  SHFL.IDX P6, R14, R13, R12, R11 ;  /* 0x0000000c0d0e7389 */ /* 0x00006400000c000b */
[----:B01----:R-:W-:Y:S01]  /*2ec40*/  ENDCOLLECTIVE ;  /* 0x000000000000791b */ /* 0x003fe20003800000 */
.L_x_6532:
        /* <DEDUP_REMOVED lines=10> */
.L_x_6533:
[----:B------:R-:W-:Y:S01]  /*2ecf0*/  @!PT LDS RZ, [RZ] ;  /* 0x00000000fffff984 */ /* 0x000fe20000000800 */
[----:B------:R-:W-:Y:S01]  /*2ed00*/  @!PT LDS RZ, [RZ] ;  /* 0x00000000fffff984 */ /* 0x000fe20000000800 */
[----:B------:R-:W-:Y:S01]  /*2ed10*/  @!PT LDS RZ, [RZ] ;  /* 0x00000000fffff984 */ /* 0x000fe20000000800 */
[----:B------:R0:W-:Y:S01]  /*2ed20*/  @P0 LDGSTS.E.BYPASS.LTC128B.128 [R6+0x23400], desc[UR36][R2.64], !P2 ;  /* 0x2340000002060fae */ /* 0x0001e2000d101d64 */
[----:B------:R-:W-:Y:S01]  /*2ed30*/  IMAD.MOV.U32 R0, RZ, RZ, R14 ;  /* 0x000000ffff007224 */ /* 0x000fe200078e000e */
[----:B------:R-:W-:Y:S06]  /*2ed40*/  BRA `(.L_x_6534) ;  /* 0xffffffac00d87947 */ /* 0x000fec000383ffff */
.L_x_6459:
[----:B------:R-:W-:Y:S01]  /*2ed50*/  IMAD.MOV.U32 R13, RZ, RZ, R2 ;  /* 0x000000ffff0d7224 */ /* 0x000fe200078e0002 */
[----:B------:R-:W-:Y:S01]  /*2ed60*/  LOP3.LUT R16, R16, 0xfffffeff, RZ, 0xc0, !PT ;  /* 0xfffffeff10107812 */ /* 0x000fe200078ec0ff */
        /* <DEDUP_REMOVED lines=8> */
.L_x_6535:
        /* <DEDUP_REMOVED lines=9> */
.L_x_6536:
[----:B------:R-:W-:Y:S02]  /*2ee80*/  IMAD.MOV.U32 R13, RZ, RZ, R2 ;  /* 0x000000ffff0d7224 */ /* 0x000fe400078e0002 */
[----:B------:R-:W-:Y:S02]  /*2ee90*/  IMAD.MOV.U32 R12, RZ, RZ, 0x1 ;  /* 0x00000001ff0c7424 */ /* 0x000fe400078e00ff */
[----:B------:R-:W-:-:S07]  /*2eea0*/  IMAD.MOV.U32 R5, RZ, RZ, R14 ;  /* 0x000000ffff057224 */ /* 0x000fce00078e000e */
[----:B------:R-:W-:Y:S05]  /*2eeb0*/  WARPSYNC.COLLECTIVE R15, `(.L_x_6537) ;  /* 0x000000000f087348 */ /* 0x000fea0003c00000 */
[----:B------:R0:W1:Y:S02]  /*2eec0*/  SHFL.IDX P6, R14, R13, R12, R11 ;  /* 0x0000000c0d0e7389 */ /* 0x00006400000c000b */
[----:B01----:R-:W-:Y:S01]  /*2eed0*/  ENDCOLLECTIVE ;  /* 0x000000000000791b */ /* 0x003fe20003800000 */
.L_x_6537:
        /* <DEDUP_REMOVED lines=15> */
.L_x_6538:
        /* <DEDUP_REMOVED lines=8> */
.L_x_6539:
        /* <DEDUP_REMOVED lines=16> */
.L_x_6540:
[----:B------:R-:W-:Y:S01]  /*2f150*/  @P2 LOP3.LUT R16, R16, 0x40, RZ, 0xfc, !PT ;  /* 0x0000004010102812 */ /* 0x000fe200078efcff */
[----:B------:R-:W-:Y:S02]  /*2f160*/  IMAD.MOV.U32 R13, RZ, RZ, R2 ;  /* 0x000000ffff0d7224 */ /* 0x000fe400078e0002 */
[----:B------:R-:W-:Y:S02]  /*2f170*/  IMAD.MOV.U32 R12, RZ, RZ, 0x3 ;  /* 0x00000003ff0c7424 */ /* 0x000fe400078e00ff */
[----:B------:R-:W-:-:S07]  /*2f180*/  IMAD.MOV.U32 R5, RZ, RZ, R14 ;  /* 0x000000ffff057224 */ /* 0x000fce00078e000e */
[----:B------:R-:W-:Y:S05]  /*2f190*/  WARPSYNC.COLLECTIVE R15, `(.L_x_6541) ;  /* 0x000000000f087348 */ /* 0x000fea0003c00000 */
[----:B------:R0:W1:Y:S02]  /*2f1a0*/  SHFL.IDX P6, R14, R13, R12, R11 ;  /* 0x0000000c0d0e7389 */ /* 0x00006400000c000b */
[----:B01----:R-:W-:Y:S01]  /*2f1b0*/  ENDCOLLECTIVE ;  /* 0x000000000000791b */ /* 0x003fe20003800000 */
.L_x_6541:
        /* <DEDUP_REMOVED lines=14> */
.L_x_6542:
[----:B------:R-:W-:Y:S01]  /*2f2a0*/  IMAD.MOV.U32 R0, RZ, RZ, R14 ;  /* 0x000000ffff007224 */ /* 0x000fe200078e000e */
[----:B------:R-:W-:Y:S06]  /*2f2b0*/  BRA `(.L_x_6543) ;  /* 0xffffffb000d87947 */ /* 0x000fec000383ffff */
.L_x_6463:
        /* <DEDUP_REMOVED lines=47> */
.L_x_6545:
[----:B------:R-:W-:Y:S05]  /*2f5b0*/  BSYNC B0 ;  /* 0x0000000000007941 */ /* 0x000fea0003800000 */
.L_x_6544:
        /* <DEDUP_REMOVED lines=11> */
.L_x_6546:
        /* <DEDUP_REMOVED lines=39> */
.L_x_6547:
[----:B------:R-:W-:Y:S02]  /*2f8e0*/  IMAD.MOV.U32 R13, RZ, RZ, R0 ;  /* 0x000000ffff0d7224 */ /* 0x000fe400078e0000 */
[----:B------:R-:W-:-:S07]  /*2f8f0*/  IMAD.MOV.U32 R7, RZ, RZ, R14 ;  /* 0x000000ffff077224 */ /* 0x000fce00078e000e */
[----:B------:R-:W-:Y:S05]  /*2f900*/  WARPSYNC.COLLECTIVE R15, `(.L_x_6548) ;  /* 0x000000000f087348 */ /* 0x000fea0003c00000 */
[----:B------:R0:W1:Y:S02]  /*2f910*/  SHFL.IDX P6, R14, R13, R12, R11 ;  /* 0x0000000c0d0e7389 */ /* 0x00006400000c000b */
[----:B01----:R-:W-:Y:S01]  /*2f920*/  ENDCOLLECTIVE ;  /* 0x000000000000791b */ /* 0x003fe20003800000 */
.L_x_6548:
        /* <DEDUP_REMOVED lines=33> */
.L_x_6549:
[----:B------:R-:W-:Y:S02]  /*2fb40*/  IMAD.MOV.U32 R13, RZ, RZ, R0 ;  /* 0x000000ffff0d7224 */ /* 0x000fe400078e0000 */
[----:B------:R-:W-:-:S07]  /*2fb50*/  IMAD.MOV.U32 R7, RZ, RZ, R14 ;  /* 0x000000ffff077224 */ /* 0x000fce00078e000e */
[----:B------:R-:W-:Y:S05]  /*2fb60*/  WARPSYNC.COLLECTIVE R15, `(.L_x_6550) ;  /* 0x000000000f087348 */ /* 0x000fea0003c00000 */
[----:B------:R0:W1:Y:S02]  /*2fb70*/  SHFL.IDX P6, R14, R13, R12, R11 ;  /* 0x0000000c0d0e7389 */ /* 0x00006400000c000b */
[----:B01----:R-:W-:Y:S01]  /*2fb80*/  ENDCOLLECTIVE ;  /* 0x000000000000791b */ /* 0x003fe20003800000 */
.L_x_6550:
        /* <DEDUP_REMOVED lines=27> */
.L_x_6551:
[----:B------:R-:W-:Y:S02]  /*2fd40*/  IMAD.MOV.U32 R13, RZ, RZ, R0 ;  /* 0x000000ffff0d7224 */ /* 0x000fe400078e0000 */
[----:B------:R-:W-:-:S07]  /*2fd50*/  IMAD.MOV.U32 R6, RZ, RZ, R14 ;  /* 0x000000ffff067224 */ /* 0x000fce00078e000e */
[----:B------:R-:W-:Y:S05]  /*2fd60*/  WARPSYNC.COLLECTIVE R15, `(.L_x_6552) ;  /* 0x000000000f087348 */ /* 0x000fea0003c00000 */
[----:B------:R0:W1:Y:S02]  /*2fd70*/  SHFL.IDX P6, R14, R13, R12, R11 ;  /* 0x0000000c0d0e7389 */ /* 0x00006400000c000b */
[----:B01----:R-:W-:Y:S01]  /*2fd80*/  ENDCOLLECTIVE ;  /* 0x000000000000791b */ /* 0x003fe20003800000 */
.L_x_6552:
[----:B------:R-:W-:Y:S01]  /*2fd90*/  IMAD.MOV.U32 R0, RZ, RZ, R14 ;  /* 0x000000ffff007224 */ /* 0x000fe200078e000e */
[----:B------:R-:W-:Y:S06]  /*2fda0*/  BRA `(.L_x_6553) ;  /* 0xffffffb400487947 */ /* 0x000fec000383ffff */
.L_x_6468:
[----:B0-----:R0:W1:Y:S02]  /*2fdb0*/  SYNCS.PHASECHK.TRANS64.TRYWAIT P0, [R17+URZ+0x38820], R0 ;  /* 0x03882000110075a7 */ /* 0x001064000800017f */
[----:B-1----:R-:W-:Y:S05]  /*2fdc0*/  @!P0 NANOSLEEP.SYNCS 0x989680 ;  /* 0x009896800000895d */ /* 0x002fea0003900000 */
[----:B------:R-:W1:Y:S02]  /*2fdd0*/  @!P0 SYNCS.PHASECHK.TRANS64 P0, [R17+URZ+0x38820], R0 ;  /* 0x03882000110085a7 */ /* 0x000e64000800007f */
[----:B-1----:R-:W-:Y:S05]  /*2fde0*/  @!P0 BRA `(.L_x_6468) ;  /* 0xfffffffc00f08947 */ /* 0x002fea000383ffff */
[----:B------:R-:W-:Y:S05]  /*2fdf0*/  BRA `(.L_x_6554) ;  /* 0xffffffb400e47947 */ /* 0x000fea000383ffff */
.L_x_6471:
[----:B0-----:R0:W1:Y:S02]  /*2fe00*/  SYNCS.PHASECHK.TRANS64.TRYWAIT P0, [R22+URZ+0x38860], R0 ;  /* 0x03886000160075a7 */ /* 0x001064000800017f */
[----:B-1----:R-:W-:Y:S05]  /*2fe10*/  @!P0 NANOSLEEP.SYNCS 0x989680 ;  /* 0x009896800000895d */ /* 0x002fea0003900000 */
[----:B------:R-:W1:Y:S02]  /*2fe20*/  @!P0 SYNCS.PHASECHK.TRANS64 P0, [R22+URZ+0x38860], R0 ;  /* 0x03886000160085a7 */ /* 0x000e64000800007f */
[----:B-1----:R-:W-:Y:S05]  /*2fe30*/  @!P0 BRA `(.L_x_6471) ;  /* 0xfffffffc00f08947 */ /* 0x002fea000383ffff */
[----:B------:R-:W-:Y:S05]  /*2fe40*/  BRA `(.L_x_6555) ;  /* 0xffffffb400f07947 */ /* 0x000fea000383ffff */
.L_x_6472:
        /* <DEDUP_REMOVED lines=8> */
.L_x_6557:
[----:B------:R-:W-:Y:S05]  /*2fed0*/  BSYNC B0 ;  /* 0x0000000000007941 */ /* 0x000fea0003800000 */
.L_x_6556:
        /* <DEDUP_REMOVED lines=15> */
.L_x_6558:
        /* <DEDUP_REMOVED lines=39> */
.L_x_6559:
[----:B------:R-:W-:Y:S02]  /*30240*/  IMAD.MOV.U32 R13, RZ, RZ, R4 ;  /* 0x000000ffff0d7224 */ /* 0x000fe400078e0004 */
[----:B------:R-:W-:-:S07]  /*30250*/  IMAD.MOV.U32 R3, RZ, RZ, R14 ;  /* 0x000000ffff037224 */ /* 0x000fce00078e000e */
[----:B------:R-:W-:Y:S05]  /*30260*/  WARPSYNC.COLLECTIVE R15, `(.L_x_6560) ;  /* 0x000000000f087348 */ /* 0x000fea0003c00000 */
[----:B------:R0:W1:Y:S02]  /*30270*/  SHFL.IDX P6, R14, R13, R12, R11 ;  /* 0x0000000c0d0e7389 */ /* 0x00006400000c000b */
[----:B01----:R-:W-:Y:S01]  /*30280*/  ENDCOLLECTIVE ;  /* 0x000000000000791b */ /* 0x003fe20003800000 */
.L_x_6560:
        /* <DEDUP_REMOVED lines=29> */
.L_x_6561:
[----:B------:R-:W-:Y:S02]  /*30460*/  IMAD.MOV.U32 R13, RZ, RZ, R4 ;  /* 0x000000ffff0d7224 */ /* 0x000fe400078e0004 */
[----:B------:R-:W-:-:S07]  /*30470*/  IMAD.MOV.U32 R7, RZ, RZ, R14 ;  /* 0x000000ffff077224 */ /* 0x000fce00078e000e */
[----:B------:R-:W-:Y:S05]  /*30480*/  WARPSYNC.COLLECTIVE R15, `(.L_x_6562) ;  /* 0x000000000f087348 */ /* 0x000fea0003c00000 */
[----:B------:R0:W1:Y:S02]  /*30490*/  SHFL.IDX P6, R14, R13, R12, R11 ;  /* 0x0000000c0d0e7389 */ /* 0x00006400000c000b */
[----:B01----:R-:W-:Y:S01]  /*304a0*/  ENDCOLLECTIVE ;  /* 0x000000000000791b */ /* 0x003fe20003800000 */
.L_x_6562:
        /* <DEDUP_REMOVED lines=29> */
.L_x_6563:
[----:B------:R-:W-:Y:S02]  /*30680*/  IMAD.MOV.U32 R13, RZ, RZ, R4 ;  /* 0x000000ffff0d7224 */ /* 0x000fe400078e0004 */
[----:B------:R-:W-:-:S07]  /*30690*/  IMAD.MOV.U32 R6, RZ, RZ, R14 ;  /* 0x000000ffff067224 */ /* 0x000fce00078e000e */
[----:B------:R-:W-:Y:S05]  /*306a0*/  WARPSYNC.COLLECTIVE R15, `(.L_x_6564) ;  /* 0x000000000f087348 */ /* 0x000fea0003c00000 */
[----:B------:R0:W1:Y:S02]  /*306b0*/  SHFL.IDX P6, R14, R13, R12, R11 ;  /* 0x0000000c0d0e7389 */ /* 0x00006400000c000b */
[----:B01----:R-:W-:Y:S01]  /*306c0*/  ENDCOLLECTIVE ;  /* 0x000000000000791b */ /* 0x003fe20003800000 */
.L_x_6564:
[----:B------:R-:W-:Y:S01]  /*306d0*/  IMAD.MOV.U32 R2, RZ, RZ, R14 ;  /* 0x000000ffff027224 */ /* 0x000fe200078e000e */
[----:B------:R-:W-:Y:S06]  /*306e0*/  BRA `(.L_x_6565) ;  /* 0xffffffb4007c7947 */ /* 0x000fec000383ffff */
.L_x_6479:
[----:B0-----:R0:W1:Y:S02]  /*306f0*/  SYNCS.PHASECHK.TRANS64.TRYWAIT P0, [R6+URZ+0x38840], R20 ;  /* 0x03884014060075a7 */ /* 0x001064000800017f */
[----:B-1----:R-:W-:Y:S05]  /*30700*/  @!P0 NANOSLEEP.SYNCS 0x989680 ;  /* 0x009896800000895d */ /* 0x002fea0003900000 */
[----:B------:R-:W1:Y:S02]  /*30710*/  @!P0 SYNCS.PHASECHK.TRANS64 P0, [R6+URZ+0x38840], R20 ;  /* 0x03884014060085a7 */ /* 0x000e64000800007f */
[----:B-1----:R-:W-:Y:S05]  /*30720*/  @!P0 BRA `(.L_x_6479) ;  /* 0xfffffffc00f08947 */ /* 0x002fea000383ffff */
[----:B------:R-:W-:Y:S05]  /*30730*/  BRA `(.L_x_6566) ;  /* 0xffffffbc00087947 */ /* 0x000fea000383ffff */
.L_x_6480:
        /* <DEDUP_REMOVED lines=8> */
.L_x_6568:
[----:B------:R-:W-:Y:S05]  /*307c0*/  BSYNC B1 ;  /* 0x0000000000017941 */ /* 0x000fea0003800000 */
.L_x_6567:
        /* <DEDUP_REMOVED lines=9> */
.L_x_6569:
[----:B------:R-:W-:Y:S02]  /*30860*/  IMAD.MOV.U32 R13, RZ, RZ, R25 ;  /* 0x000000ffff0d7224 */ /* 0x000fe400078e0019 */
[----:B------:R-:W-:Y:S02]  /*30870*/  IMAD.MOV.U32 R12, RZ, RZ, 0x1 ;  /* 0x00000001ff0c7424 */ /* 0x000fe400078e00ff */
[----:B------:R-:W-:-:S07]  /*30880*/  IMAD.MOV.U32 R2, RZ, RZ, R14 ;  /* 0x000000ffff027224 */ /* 0x000fce00078e000e */
[----:B------:R-:W-:Y:S05]  /*30890*/  WARPSYNC.COLLECTIVE R15, `(.L_x_6570) ;  /* 0x000000000f087348 */ /* 0x000fea0003c00000 */
[----:B------:R0:W1:Y:S02]  /*308a0*/  SHFL.IDX P6, R14, R13, R12, R11 ;  /* 0x0000000c0d0e7389 */ /* 0x00006400000c000b */
[----:B01----:R-:W-:Y:S01]  /*308b0*/  ENDCOLLECTIVE ;  /* 0x000000000000791b */ /* 0x003fe20003800000 */
.L_x_6570:
        /* <DEDUP_REMOVED lines=11> */
.L_x_6571:
[----:B------:R-:W-:Y:S02]  /*30970*/  IMAD.MOV.U32 R13, RZ, RZ, R25 ;  /* 0x000000ffff0d7224 */ /* 0x000fe400078e0019 */
[----:B------:R-:W-:Y:S02]  /*30980*/  IMAD.MOV.U32 R12, RZ, RZ, 0x2 ;  /* 0x00000002ff0c7424 */ /* 0x000fe400078e00ff */
[----:B------:R-:W-:-:S07]  /*30990*/  IMAD.MOV.U32 R2, RZ, RZ, R14 ;  /* 0x000000ffff027224 */ /* 0x000fce00078e000e */
[----:B------:R-:W-:Y:S05]  /*309a0*/  WARPSYNC.COLLECTIVE R15, `(.L_x_6572) ;  /* 0x000000000f087348 */ /* 0x000fea0003c00000 */
[----:B------:R0:W1:Y:S02]  /*309b0*/  SHFL.IDX P6, R14, R13, R12, R11 ;  /* 0x0000000c0d0e7389 */ /* 0x00006400000c000b */
[----:B01----:R-:W-:Y:S01]  /*309c0*/  ENDCOLLECTIVE ;  /* 0x000000000000791b */ /* 0x003fe20003800000 */
.L_x_6572:
        /* <DEDUP_REMOVED lines=11> */
.L_x_6573:
[----:B------:R-:W-:Y:S02]  /*30a80*/  IMAD.MOV.U32 R13, RZ, RZ, R25 ;  /* 0x000000ffff0d7224 */ /* 0x000fe400078e0019 */
[----:B------:R-:W-:Y:S02]  /*30a90*/  IMAD.MOV.U32 R12, RZ, RZ, 0x3 ;  /* 0x00000003ff0c7424 */ /* 0x000fe400078e00ff */
[----:B------:R-:W-:-:S07]  /*30aa0*/  IMAD.MOV.U32 R2, RZ, RZ, R14 ;  /* 0x000000ffff027224 */ /* 0x000fce00078e000e */
[----:B------:R-:W-:Y:S05]  /*30ab0*/  WARPSYNC.COLLECTIVE R15, `(.L_x_6574) ;  /* 0x000000000f087348 */ /* 0x000fea0003c00000 */
[----:B------:R0:W1:Y:S02]  /*30ac0*/  SHFL.IDX P6, R14, R13, R12, R11 ;  /* 0x0000000c0d0e7389 */ /* 0x00006400000c000b */
[----:B01----:R-:W-:Y:S01]  /*30ad0*/  ENDCOLLECTIVE ;  /* 0x000000000000791b */ /* 0x003fe20003800000 */
.L_x_6574:
        /* <DEDUP_REMOVED lines=11> */
.L_x_6575:
[----:B------:R-:W-:Y:S01]  /*30b90*/  IMAD.MOV.U32 R2, RZ, RZ, R14 ;  /* 0x000000ffff027224 */ /* 0x000fe200078e000e */
[----:B------:R-:W-:Y:S06]  /*30ba0*/  BRA `(.L_x_6576) ;  /* 0xffffffb800907947 */ /* 0x000fec000383ffff */
.L_x_6485:
[----:B----4-:R4:W0:Y:S02]  /*30bb0*/  SYNCS.PHASECHK.TRANS64.TRYWAIT P0, [R6+URZ+0x38860], R20 ;  /* 0x03886014060075a7 */ /* 0x010824000800017f */
[----:B0-----:R-:W-:Y:S05]  /*30bc0*/  @!P0 NANOSLEEP.SYNCS 0x989680 ;  /* 0x009896800000895d */ /* 0x001fea0003900000 */
[----:B------:R-:W0:Y:S02]  /*30bd0*/  @!P0 SYNCS.PHASECHK.TRANS64 P0, [R6+URZ+0x38860], R20 ;  /* 0x03886014060085a7 */ /* 0x000e24000800007f */
[----:B0-----:R-:W-:Y:S05]  /*30be0*/  @!P0 BRA `(.L_x_6485) ;  /* 0xfffffffc00f08947 */ /* 0x001fea000383ffff */
[----:B------:R-:W-:Y:S05]  /*30bf0*/  BRA `(.L_x_6577) ;  /* 0xffffffb800dc7947 */ /* 0x000fea000383ffff */
.L_x_6486:
[----:B------:R-:W-:Y:S01]  /*30c00*/  BSSY B1, `(.L_x_6578) ;  /* 0x0000008000017945 */ /* 0x000fe20003800000 */
[----:B------:R-:W-:Y:S02]  /*30c10*/  IMAD.MOV.U32 R13, RZ, RZ, R10 ;  /* 0x000000ffff0d7224 */ /* 0x000fe400078e000a */
[----:B------:R-:W-:Y:S02]  /*30c20*/  IMAD.MOV.U32 R12, RZ, RZ, RZ ;  /* 0x000000ffff0c7224 */ /* 0x000fe400078e00ff */
[----:B------:R-:W-:Y:S02]  /*30c30*/  IMAD.MOV.U32 R11, RZ, RZ, 0x181f ;  /* 0x0000181fff0b7424 */ /* 0x000fe400078e00ff */
[----:B------:R-:W-:-:S07]  /*30c40*/  IMAD.MOV.U32 R15, RZ, RZ, -0x1 ;  /* 0xffffffffff0f7424 */ /* 0x000fce00078e00ff */
[----:B0--34-:R-:W-:Y:S05]  /*30c50*/  WARPSYNC.COLLECTIVE R15, `(.L_x_6579) ;  /* 0x000000000f087348 */ /* 0x019fea0003c00000 */
[----:B------:R1:W2:Y:S02]  /*30c60*/  SHFL.IDX P6, R14, R13, R12, R11 ;  /* 0x0000000c0d0e7389 */ /* 0x0002a400000c000b */
[----:B01234-:R-:W-:Y:S01]  /*30c70*/  ENDCOLLECTIVE ;  /* 0x000000000000791b */ /* 0x01ffe20003800000 */
.L_x_6579:
[----:B------:R-:W-:Y:S05]  /*30c80*/  BSYNC B1 ;  /* 0x0000000000017941 */ /* 0x000fea0003800000 */
.L_x_6578:
        /* <DEDUP_REMOVED lines=13> */
.L_x_6580:
        /* <DEDUP_REMOVED lines=17> */
.L_x_6581:
        /* <DEDUP_REMOVED lines=16> */
.L_x_6582:
        /* <DEDUP_REMOVED lines=19> */
.L_x_6583:
        /* <DEDUP_REMOVED lines=14> */
.L_x_6584:
        /* <DEDUP_REMOVED lines=16> */
.L_x_6585:
        /* <DEDUP_REMOVED lines=14> */
.L_x_6586:
[----:B------:R-:W-:Y:S05]  /*31360*/  BRA `(.L_x_6587) ;  /* 0xffffffb800407947 */ /* 0x000fea000383ffff */
.L_x_6494:
[----:B------:R-:W-:Y:S01]  /*31370*/  BSSY B0, `(.L_x_6588) ;  /* 0x0000008000007945 */ /* 0x000fe20003800000 */
[----:B------:R-:W-:Y:S02]  /*31380*/  IMAD.MOV.U32 R13, RZ, RZ, R24 ;  /* 0x000000ffff0d7224 */ /* 0x000fe400078e0018 */
[----:B------:R-:W-:Y:S02]  /*31390*/  IMAD.MOV.U32 R12, RZ, RZ, RZ ;  /* 0x000000ffff0c7224 */ /* 0x000fe400078e00ff */
[----:B------:R-:W-:Y:S02]  /*313a0*/  IMAD.MOV.U32 R11, RZ, RZ, 0x1f ;  /* 0x0000001fff0b7424 */ /* 0x000fe400078e00ff */
[----:B------:R-:W-:-:S07]  /*313b0*/  IMAD.MOV.U32 R15, RZ, RZ, -0x1 ;  /* 0xffffffffff0f7424 */ /* 0x000fce00078e00ff */
[----:B-1-34-:R-:W-:Y:S05]  /*313c0*/  WARPSYNC.COLLECTIVE R15, `(.L_x_6589) ;  /* 0x000000000f087348 */ /* 0x01afea0003c00000 */
[----:B------:R0:W2:Y:S02]  /*313d0*/  SHFL.IDX P6, R14, R13, R12, R11 ;  /* 0x0000000c0d0e7389 */ /* 0x0000a400000c000b */
[----:B01234-:R-:W-:Y:S01]  /*313e0*/  ENDCOLLECTIVE ;  /* 0x000000000000791b */ /* 0x01ffe20003800000 */
.L_x_6589:
[----:B------:R-:W-:Y:S05]  /*313f0*/  BSYNC B0 ;  /* 0x0000000000007941 */ /* 0x000fea0003800000 */
.L_x_6588:
        /* <DEDUP_REMOVED lines=9> */
.L_x_6590:
        /* <DEDUP_REMOVED lines=23> */
.L_x_6591:
[----:B------:R-:W-:Y:S01]  /*31600*/  IMAD.MOV.U32 R12, RZ, RZ, 0x2 ;  /* 0x00000002ff0c7424 */ /* 0x000fe200078e00ff */
[----:B------:R-:W-:-:S05]  /*31610*/  SEL R4, R14, RZ, P1 ;  /* 0x000000ff0e047207 */ /* 0x000fca0000800000 */
[----:B------:R-:W-:-:S04]  /*31620*/  IMAD.IADD R4, R13, 0x1, R4 ;  /* 0x000000010d047824 */ /* 0x000fc800078e0204 */
[----:B------:R-:W-:-:S07]  /*31630*/  IMAD.MOV.U32 R13, RZ, RZ, R4 ;  /* 0x000000ffff0d7224 */ /* 0x000fce00078e0004 */
[----:B------:R-:W-:Y:S05]  /*31640*/  WARPSYNC.COLLECTIVE R15, `(.L_x_6592) ;  /* 0x000000000f087348 */ /* 0x000fea0003c00000 */
[----:B------:R0:W1:Y:S02]  /*31650*/  SHFL.UP P6, R14, R13, R12, R11 ;  /* 0x0400000c0d0e7389 */ /* 0x00006400000c000b */
[----:B01----:R-:W-:Y:S01]  /*31660*/  ENDCOLLECTIVE ;  /* 0x000000000000791b */ /* 0x003fe20003800000 */
.L_x_6592:
[----:B------:R-:W-:Y:S01]  /*31670*/  IMAD.MOV.U32 R12, RZ, RZ, 0x4 ;  /* 0x00000004ff0c7424 */ /* 0x000fe200078e00ff */
[----:B------:R-:W-:-:S05]  /*31680*/  SEL R3, R14, RZ, P2 ;  /* 0x000000ff0e037207 */ /* 0x000fca0001000000 */
[----:B------:R-:W-:-:S04]  /*31690*/  IMAD.IADD R2, R4, 0x1, R3 ;  /* 0x0000000104027824 */ /* 0x000fc800078e0203 */
[----:B------:R-:W-:-:S07]  /*316a0*/  IMAD.MOV.U32 R13, RZ, RZ, R2 ;  /* 0x000000ffff0d7224 */ /* 0x000fce00078e0002 */
[----:B------:R-:W-:Y:S05]  /*316b0*/  WARPSYNC.COLLECTIVE R15, `(.L_x_6593) ;  /* 0x000000000f087348 */ /* 0x000fea0003c00000 */
[----:B------:R0:W1:Y:S02]  /*316c0*/  SHFL.UP P6, R14, R13, R12, R11 ;  /* 0x0400000c0d0e7389 */ /* 0x00006400000c000b */
[----:B01----:R-:W-:Y:S01]  /*316d0*/  ENDCOLLECTIVE ;  /* 0x000000000000791b */ /* 0x003fe20003800000 */
.L_x_6593:
[----:B------:R-:W-:Y:S01]  /*316e0*/  IMAD.MOV.U32 R12, RZ, RZ, 0x8 ;  /* 0x00000008ff0c7424 */ /* 0x000fe200078e00ff */
[----:B------:R-:W-:-:S05]  /*316f0*/  SEL R3, R14, RZ, P3 ;  /* 0x000000ff0e037207 */ /* 0x000fca0001800000 */
[----:B------:R-:W-:-:S04]  /*31700*/  IMAD.IADD R3, R2, 0x1, R3 ;  /* 0x0000000102037824 */ /* 0x000fc800078e0203 */
[----:B------:R-:W-:-:S07]  /*31710*/  IMAD.MOV.U32 R13, RZ, RZ, R3 ;  /* 0x000000ffff0d7224 */ /* 0x000fce00078e0003 */
[----:B------:R-:W-:Y:S05]  /*31720*/  WARPSYNC.COLLECTIVE R15, `(.L_x_6594) ;  /* 0x000000000f087348 */ /* 0x000fea0003c00000 */
[----:B------:R0:W1:Y:S02]  /*31730*/  SHFL.UP P6, R14, R13, R12, R11 ;  /* 0x0400000c0d0e7389 */ /* 0x00006400000c000b */
[----:B01----:R-:W-:Y:S01]  /*31740*/  ENDCOLLECTIVE ;  /* 0x000000000000791b */ /* 0x003fe20003800000 */
.L_x_6594:
[----:B------:R-:W-:Y:S01]  /*31750*/  IMAD.MOV.U32 R12, RZ, RZ, 0x10 ;  /* 0x00000010ff0c7424 */ /* 0x000fe200078e00ff */
[----:B------:R-:W-:-:S05]  /*31760*/  SEL R4, R14, RZ, P4 ;  /* 0x000000ff0e047207 */ /* 0x000fca0002000000 */
[----:B------:R-:W-:-:S04]  /*31770*/  IMAD.IADD R4, R3, 0x1, R4 ;  /* 0x0000000103047824 */ /* 0x000fc800078e0204 */
[----:B------:R-:W-:-:S07]  /*31780*/  IMAD.MOV.U32 R13, RZ, RZ, R4 ;  /* 0x000000ffff0d7224 */ /* 0x000fce00078e0004 */
[----:B------:R-:W-:Y:S05]  /*31790*/  WARPSYNC.COLLECTIVE R15, `(.L_x_6595) ;  /* 0x000000000f087348 */ /* 0x000fea0003c00000 */
[----:B------:R0:W1:Y:S02]  /*317a0*/  SHFL.UP P6, R14, R13, R12, R11 ;  /* 0x0400000c0d0e7389 */ /* 0x00006400000c000b */
[----:B01----:R-:W-:Y:S01]  /*317b0*/  ENDCOLLECTIVE ;  /* 0x000000000000791b */ /* 0x003fe20003800000 */
.L_x_6595:
        /* <DEDUP_REMOVED lines=8> */
.L_x_6596:
[----:B------:R-:W-:Y:S05]  /*31840*/  BRA `(.L_x_6597) ;  /* 0xffffffb800d87947 */ /* 0x000fea000383ffff */
.L_x_6497:
[----:B------:R-:W-:Y:S01]  /*31850*/  BSSY B0, `(.L_x_6598) ;  /* 0x0000007000007945 */ /* 0x000fe20003800000 */
[----:B------:R-:W-:Y:S02]  /*31860*/  IMAD.MOV.U32 R12, RZ, RZ, 0x1 ;  /* 0x00000001ff0c7424 */ /* 0x000fe400078e00ff */
[----:B------:R-:W-:Y:S02]  /*31870*/  IMAD.MOV.U32 R11, RZ, RZ, RZ ;  /* 0x000000ffff0b7224 */ /* 0x000fe400078e00ff */
[----:B------:R-:W-:-:S07]  /*31880*/  IMAD.MOV.U32 R15, RZ, RZ, -0x1 ;  /* 0xffffffffff0f7424 */ /* 0x000fce00078e00ff */
[----:B------:R-:W-:Y:S05]  /*31890*/  WARPSYNC.COLLECTIVE R15, `(.L_x_6599) ;  /* 0x000000000f087348 */ /* 0x000fea0003c00000 */
[----:B------:R0:W1:Y:S02]  /*318a0*/  SHFL.UP P6, R14, R13, R12, R11 ;  /* 0x0400000c0d0e7389 */ /* 0x00006400000c000b */
[----:B01----:R-:W-:Y:S01]  /*318b0*/  ENDCOLLECTIVE ;  /* 0x000000000000791b */ /* 0x003fe20003800000 */
.L_x_6599:
[----:B------:R-:W-:Y:S05]  /*318c0*/  BSYNC B0 ;  /* 0x0000000000007941 */ /* 0x000fea0003800000 */
.L_x_6598:
        /* <DEDUP_REMOVED lines=8> */
.L_x_6600:
[----:B------:R-:W-:Y:S01]  /*31950*/  IMAD.MOV.U32 R12, RZ, RZ, 0x4 ;  /* 0x00000004ff0c7424 */ /* 0x000fe200078e00ff */
[----:B------:R-:W-:-:S05]  /*31960*/  SEL R2, R14, RZ, P2 ;  /* 0x000000ff0e027207 */ /* 0x000fca0001000000 */
[----:B------:R-:W-:-:S04]  /*31970*/  IMAD.IADD R2, R13, 0x1, R2 ;  /* 0x000000010d027824 */ /* 0x000fc800078e0202 */
[----:B------:R-:W-:-:S07]  /*31980*/  IMAD.MOV.U32 R13, RZ, RZ, R2 ;  /* 0x000000ffff0d7224 */ /* 0x000fce00078e0002 */
[----:B------:R-:W-:Y:S05]  /*31990*/  WARPSYNC.COLLECTIVE R15, `(.L_x_6601) ;  /* 0x000000000f087348 */ /* 0x000fea0003c00000 */
[----:B------:R0:W1:Y:S02]  /*319a0*/  SHFL.UP P6, R14, R13, R12, R11 ;  /* 0x0400000c0d0e7389 */ /* 0x00006400000c000b */
[----:B01----:R-:W-:Y:S01]  /*319b0*/  ENDCOLLECTIVE ;  /* 0x000000000000791b */ /* 0x003fe20003800000 */
.L_x_6601:
[----:B------:R-:W-:Y:S01]  /*319c0*/  IMAD.MOV.U32 R12, RZ, RZ, 0x8 ;  /* 0x00000008ff0c7424 */ /* 0x000fe200078e00ff */
[----:B------:R-:W-:-:S05]  /*319d0*/  SEL R3, R14, RZ, P3 ;  /* 0x000000ff0e037207 */ /* 0x000fca0001800000 */
[----:B------:R-:W-:-:S04]  /*319e0*/  IMAD.IADD R3, R2, 0x1, R3 ;  /* 0x0000000102037824 */ /* 0x000fc800078e0203 */
[----:B------:R-:W-:-:S07]  /*319f0*/  IMAD.MOV.U32 R13, RZ, RZ, R3 ;  /* 0x000000ffff0d7224 */ /* 0x000fce00078e0003 */
[----:B------:R-:W-:Y:S05]  /*31a00*/  WARPSYNC.COLLECTIVE R15, `(.L_x_6602) ;  /* 0x000000000f087348 */ /* 0x000fea0003c00000 */
[----:B------:R0:W1:Y:S02]  /*31a10*/  SHFL.UP P6, R14, R13, R12, R11 ;  /* 0x0400000c0d0e7389 */ /* 0x00006400000c000b */
[----:B01----:R-:W-:Y:S01]  /*31a20*/  ENDCOLLECTIVE ;  /* 0x000000000000791b */ /* 0x003fe20003800000 */
.L_x_6602:
[----:B------:R-:W-:Y:S01]  /*31a30*/  IMAD.MOV.U32 R12, RZ, RZ, 0x10 ;  /* 0x00000010ff0c7424 */ /* 0x000fe200078e00ff */
[----:B------:R-:W-:-:S05]  /*31a40*/  SEL R4, R14, RZ, P4 ;  /* 0x000000ff0e047207 */ /* 0x000fca0002000000 */
[----:B------:R-:W-:-:S04]  /*31a50*/  IMAD.IADD R4, R3, 0x1, R4 ;  /* 0x0000000103047824 */ /* 0x000fc800078e0204 */
[----:B------:R-:W-:-:S07]  /*31a60*/  IMAD.MOV.U32 R13, RZ, RZ, R4 ;  /* 0x000000ffff0d7224 */ /* 0x000fce00078e0004 */
[----:B------:R-:W-:Y:S05]  /*31a70*/  WARPSYNC.COLLECTIVE R15, `(.L_x_6603) ;  /* 0x000000000f087348 */ /* 0x000fea0003c00000 */
[----:B------:R0:W1:Y:S02]  /*31a80*/  SHFL.UP P6, R14, R13, R12, R11 ;  /* 0x0400000c0d0e7389 */ /* 0x00006400000c000b */
[----:B01----:R-:W-:Y:S01]  /*31a90*/  ENDCOLLECTIVE ;  /* 0x000000000000791b */ /* 0x003fe20003800000 */
.L_x_6603:
        /* <DEDUP_REMOVED lines=8> */
.L_x_6604:
[----:B------:R-:W-:Y:S05]  /*31b20*/  BRA `(.L_x_6605) ;  /* 0xffffffb800c47947 */ /* 0x000fea000383ffff */
.L_x_6499:
[----:B------:R-:W-:Y:S01]  /*31b30*/  BSSY B0, `(.L_x_6606) ;  /* 0x0000006000007945 */ /* 0x000fe20003800000 */
[----:B------:R-:W-:Y:S01]  /*31b40*/  PLOP3.LUT P6, PT, P6, PT, PT, 0x8, 0x0 ;  /* 0x000000000000781c */ /* 0x000fe200037ce170 */
[----:B------:R-:W-:-:S12]  /*31b50*/  IMAD.MOV.U32 R15, RZ, RZ, -0x1 ;  /* 0xffffffffff0f7424 */ /* 0x000fd800078e00ff */
[----:B0-----:R-:W-:Y:S05]  /*31b60*/  WARPSYNC.COLLECTIVE R15, `(.L_x_6607) ;  /* 0x000000000f087348 */ /* 0x001fea0003c00000 */
[----:B------:R-:W-:Y:S01]  /*31b70*/  VOTE.ANY R14, PT, P6 ;  /* 0x00000000000e7806 */ /* 0x000fe200030e0100 */
[----:B0-----:R-:W-:Y:S06]  /*31b80*/  ENDCOLLECTIVE ;  /* 0x000000000000791b */ /* 0x001fec0003800000 */
.L_x_6607:
[----:B------:R-:W-:Y:S05]  /*31b90*/  BSYNC B0 ;  /* 0x0000000000007941 */ /* 0x000fea0003800000 */
.L_x_6606:
        /* <DEDUP_REMOVED lines=8> */
.L_x_6608:
[----:B------:R-:W-:Y:S02]  /*31c20*/  IMAD.IADD R27, R12, 0x1, R27 ;  /* 0x000000010c1b7824 */ /* 0x000fe400078e021b */
[----:B------:R-:W-:Y:S02]  /*31c30*/  IMAD.MOV.U32 R13, RZ, RZ, R5 ;  /* 0x000000ffff0d7224 */ /* 0x000fe400078e0005 */
[----:B------:R-:W-:-:S07]  /*31c40*/  IMAD.MOV.U32 R25, RZ, RZ, R14 ;  /* 0x000000ffff197224 */ /* 0x000fce00078e000e */
[----:B------:R-:W-:Y:S05]  /*31c50*/  WARPSYNC.COLLECTIVE R15, `(.L_x_6609) ;  /* 0x000000000f087348 */ /* 0x000fea0003c00000 */
[----:B------:R0:W1:Y:S02]  /*31c60*/  SHFL.IDX P6, R14, R13, R12, R11 ;  /* 0x0000000c0d0e7389 */ /* 0x00006400000c000b */
[----:B01----:R-:W-:Y:S01]  /*31c70*/  ENDCOLLECTIVE ;  /* 0x000000000000791b */ /* 0x003fe20003800000 */
.L_x_6609:
[----:B------:R-:W-:Y:S01]  /*31c80*/  IMAD.MOV.U32 R5, RZ, RZ, R14 ;  /* 0x000000ffff057224 */ /* 0x000fe200078e000e */
[----:B------:R-:W-:Y:S06]  /*31c90*/  BRA `(.L_x_6610) ;  /* 0xffffffb800a87947 */ /* 0x000fec000383ffff */
.L_x_6501:
[----:B------:R-:W-:Y:S01]  /*31ca0*/  BSSY B0, `(.L_x_6611) ;  /* 0x0000007000007945 */ /* 0x000fe20003800000 */
[----:B------:R-:W-:Y:S02]  /*31cb0*/  IMAD.MOV.U32 R13, RZ, RZ, R3 ;  /* 0x000000ffff0d7224 */ /* 0x000fe400078e0003 */
[----:B------:R-:W-:Y:S02]  /*31cc0*/  IMAD.MOV.U32 R11, RZ, RZ, 0x1f ;  /* 0x0000001fff0b7424 */ /* 0x000fe400078e00ff */
[----:B------:R-:W-:-:S07]  /*31cd0*/  IMAD.MOV.U32 R15, RZ, RZ, -0x1 ;  /* 0xffffffffff0f7424 */ /* 0x000fce00078e00ff */
[----:B0-23--:R-:W-:Y:S05]  /*31ce0*/  WARPSYNC.COLLECTIVE R15, `(.L_x_6612) ;  /* 0x000000000f087348 */ /* 0x00dfea0003c00000 */
[----:B------:R1:W4:Y:S02]  /*31cf0*/  SHFL.IDX P6, R14, R13, R12, R11 ;  /* 0x0000000c0d0e7389 */ /* 0x00032400000c000b */
[----:B01234-:R-:W-:Y:S01]  /*31d00*/  ENDCOLLECTIVE ;  /* 0x000000000000791b */ /* 0x01ffe20003800000 */
.L_x_6612:
[----:B------:R-:W-:Y:S05]  /*31d10*/  BSYNC B0 ;  /* 0x0000000000007941 */ /* 0x000fea0003800000 */
.L_x_6611:
[----:B------:R-:W-:Y:S01]  /*31d20*/  IMAD.MOV.U32 R24, RZ, RZ, R14 ;  /* 0x000000ffff187224 */ /* 0x000fe200078e000e */
[----:B------:R-:W-:Y:S06]  /*31d30*/  BRA `(.L_x_6500) ;  /* 0xffffffb800987947 */ /* 0x000fec000383ffff */
.L_x_6507:
[----:B0-----:R0:W1:Y:S02]  /*31d40*/  SYNCS.PHASECHK.TRANS64.TRYWAIT P0, [R5+URZ+0x38820], R0 ;  /* 0x03882000050075a7 */ /* 0x001064000800017f */
[----:B-1----:R-:W-:Y:S05]  /*31d50*/  @!P0 NANOSLEEP.SYNCS 0x989680 ;  /* 0x009896800000895d */ /* 0x002fea0003900000 */
[----:B------:R-:W1:Y:S02]  /*31d60*/  @!P0 SYNCS.PHASECHK.TRANS64 P0, [R5+URZ+0x38820], R0 ;  /* 0x03882000050085a7 */ /* 0x000e64000800007f */
[----:B-1----:R-:W-:Y:S05]  /*31d70*/  @!P0 BRA `(.L_x_6507) ;  /* 0xfffffffc00f08947 */ /* 0x002fea000383ffff */
[----:B------:R-:W-:Y:S05]  /*31d80*/  BRA `(.L_x_6613) ;  /* 0xffffffc000f07947 */ /* 0x000fea000383ffff */
.L_x_6508:
        /* <DEDUP_REMOVED lines=11> */
.L_x_6615:
[----:B------:R-:W-:Y:S05]  /*31e40*/  BSYNC B0 ;  /* 0x0000000000007941 */ /* 0x000fea0003800000 */
.L_x_6614:
[----:B------:R-:W-:Y:S05]  /*31e50*/  BRA `(.L_x_6616) ;  /* 0xffffffc000d87947 */ /* 0x000fea000383ffff */
.L_x_6511:
[----:B------:R-:W-:Y:S01]  /*31e60*/  BSSY B1, `(.L_x_6617) ;  /* 0x0000006000017945 */ /* 0x000fe20003800000 */
[----:B------:R-:W-:-:S07]  /*31e70*/  IMAD.MOV.U32 R15, RZ, RZ, -0x1 ;  /* 0xffffffffff0f7424 */ /* 0x000fce00078e00ff */
[----:B0-234-:R-:W-:Y:S05]  /*31e80*/  WARPSYNC.COLLECTIVE R15, `(.L_x_6618) ;  /* 0x000000000f0c7348 */ /* 0x01dfea0003c00000 */
[----:B------:R-:W-:Y:S02]  /*31e90*/  ELECT P6, UR62, PT ;  /* 0x00000000003e782f */ /* 0x000fe400038c0000 */
[----:B------:R-:W-:Y:S01]  /*31ea0*/  MOV R14, UR62 ;  /* 0x0000003e000e7c02 */ /* 0x000fe20008000f00 */
[----:B0-234-:R-:W-:Y:S10]  /*31eb0*/  ENDCOLLECTIVE ;  /* 0x000000000000791b */ /* 0x01dff40003800000 */
.L_x_6618:
[----:B------:R-:W-:Y:S05]  /*31ec0*/  BSYNC B1 ;  /* 0x0000000000017941 */ /* 0x000fea0003800000 */
.L_x_6617:
[----:B------:R-:W-:Y:S05]  /*31ed0*/  BRA `(.L_x_6619) ;  /* 0xffffffc000d07947 */ /* 0x000fea000383ffff */
.L_x_6513:
[----:B0-----:R0:W1:Y:S02]  /*31ee0*/  SYNCS.PHASECHK.TRANS64.TRYWAIT P1, [R3+URZ+0x38840], R2 ;  /* 0x03884002030075a7 */ /* 0x001064000802017f */
[----:B-1----:R-:W-:Y:S05]  /*31ef0*/  @!P1 NANOSLEEP.SYNCS 0x989680 ;  /* 0x009896800000995d */ /* 0x002fea0003900000 */
[----:B------:R-:W1:Y:S02]  /*31f00*/  @!P1 SYNCS.PHASECHK.TRANS64 P1, [R3+URZ+0x38840], R2 ;  /* 0x03884002030095a7 */ /* 0x000e64000802007f */
[----:B-1----:R-:W-:Y:S05]  /*31f10*/  @!P1 BRA `(.L_x_6513) ;  /* 0xfffffffc00f09947 */ /* 0x002fea000383ffff */
[----:B------:R-:W-:Y:S05]  /*31f20*/  BRA `(.L_x_6620) ;  /* 0xffffffc000f87947 */ /* 0x000fea000383ffff */
.L_x_6515:
[----:B-1----:R1:W0:Y:S02]  /*31f30*/  SYNCS.PHASECHK.TRANS64.TRYWAIT P1, [R5+URZ+0x38840], R0 ;  /* 0x03884000050075a7 */ /* 0x002224000802017f */
[----:B0-----:R-:W-:Y:S05]  /*31f40*/  @!P1 NANOSLEEP.SYNCS 0x989680 ;  /* 0x009896800000995d */ /* 0x001fea0003900000 */
[----:B------:R-:W0:Y:S02]  /*31f50*/  @!P1 SYNCS.PHASECHK.TRANS64 P1, [R5+URZ+0x38840], R0 ;  /* 0x03884000050095a7 */ /* 0x000e24000802007f */
[----:B0-----:R-:W-:Y:S05]  /*31f60*/  @!P1 BRA `(.L_x_6515) ;  /* 0xfffffffc00f09947 */ /* 0x001fea000383ffff */
[----:B------:R-:W-:Y:S05]  /*31f70*/  BRA `(.L_x_6621) ;  /* 0xffffffc400047947 */ /* 0x000fea000383ffff */
.L_x_6517:
[----:B------:R0:W0:Y:S02]  /*31f80*/  SYNCS.PHASECHK.TRANS64.TRYWAIT P1, [R3+URZ+0x38860], R2 ;  /* 0x03886002030075a7 */ /* 0x000024000802017f */
[----:B0-----:R-:W-:Y:S05]  /*31f90*/  @!P1 NANOSLEEP.SYNCS 0x989680 ;  /* 0x009896800000995d */ /* 0x001fea0003900000 */
[----:B------:R-:W0:Y:S02]  /*31fa0*/  @!P1 SYNCS.PHASECHK.TRANS64 P1, [R3+URZ+0x38860], R2 ;  /* 0x03886002030095a7 */ /* 0x000e24000802007f */
[----:B0-----:R-:W-:Y:S05]  /*31fb0*/  @!P1 BRA `(.L_x_6517) ;  /* 0xfffffffc00f09947 */ /* 0x001fea000383ffff */
[----:B------:R-:W-:Y:S05]  /*31fc0*/  BRA `(.L_x_6622) ;  /* 0xffffffc400007947 */ /* 0x000fea000383ffff */
        .type           $_ZN7cutlass13device_kernelIN5flash11enable_sm90INS1_16FlashAttnFwdSm90INS1_25CollectiveMainloopFwdSm90ILi2EN4cute5tupleIJNS5_1CILi1EEES8_S8_EEENS6_IJNS7_ILi64EEESA_SA_EEELi512ENS_10bfloat16_tEfNS_4arch4Sm90ELb0ELb1ELb0ELb1ELb1ELb0ELb1ELb0ELb0ELb1ELb1ELb0EEENS1_21CollectiveEpilogueFwdINS6_IJSA_NS7_ILi512EEESA_EEES9_SC_SE_Li256ELb1ELb1ELb1ELb0EEENS1_36VarlenDynamicPersistentTileSchedulerILi64ELi64ELi256ELi128ELb1ELb1ELb1ELb1ELb0ELb1EEEEEEEEEvNT_6ParamsE$_ZZN5flash25CollectiveMainloopFwdSm90ILi2EN4cute5tupleIJNS1_1CILi1EEES4_S4_EEENS2_IJNS3_ILi64EEES6_S6_EEELi512EN7cutlass10bfloat16_tEfNS8_4arch4Sm90ELb0ELb1ELb0ELb1ELb1ELb0ELb1ELb0ELb0ELb1ELb1ELb0EE3mmaINS_16FlashAttnFwdSm90ISC_NS_21CollectiveEpilogueFwdINS2_IJS6_NS3_ILi512EEES6_EEES5_S9_SB_Li256ELb1ELb1ELb1ELb0EEENS_36VarlenDynamicPersistentTileSchedulerILi64ELi64ELi256ELi128ELb1ELb1ELb1ELb1ELb0ELb1EEEE13SharedStorageENS1_6TensorINS1_11ArrayEngineIfLm128EEENS1_6LayoutINS2_IJNS2_IJNS3_ILi2EEESR_NS3_ILi32EEEEEES4_S4_EEENS2_IJNS2_IJS4_SR_NS3_ILi4EEEEEENS3_ILi0EEESX_EEEEEEENS_7SoftmaxILi2ELi0EEEEEbRKNSC_6ParamsENS8_13PipelineAsyncILi2EEES17_RNS8_13PipelineStateILj2EEERT0_RT1_iRiRKNS_16SeqlenInfoQKNewKILb1ELb0EEENS2_IJiiiiEEERT_ENKUliT_T0_T1_E_clIZSD_ISM_S10_S12_EbS15_S17_S17_S1A_S1C_S1E_iS1F_S1J_S1K_S1M_EUlRS1N_iE1_NS3_ILb0EEENS3_ILb1EEEEEDaiS1N_S1O_S1P_,@function
        .size           $_ZN7cutlass13device_kernelIN5flash11enable_sm90INS1_16FlashAttnFwdSm90INS1_25CollectiveMainloopFwdSm90ILi2EN4cute5tupleIJNS5_1CILi1EEES8_S8_EEENS6_IJNS7_ILi64EEESA_SA_EEELi512ENS_10bfloat16_tEfNS_4arch4Sm90ELb0ELb1ELb0ELb1ELb1ELb0ELb1ELb0ELb0ELb1ELb1ELb0EEENS1_21CollectiveEpilogueFwdINS6_IJSA_NS7_ILi512EEESA_EEES9_SC_SE_Li256ELb1ELb1ELb1ELb0EEENS1_36VarlenDynamicPersistentTileSchedulerILi64ELi64ELi256ELi128ELb1ELb1ELb1ELb1ELb0ELb1EEEEEEEEEvNT_6ParamsE$_ZZN5flash25CollectiveMainloopFwdSm90ILi2EN4cute5tupleIJNS1_1CILi1EEES4_S4_EEENS2_IJNS3_ILi64EEES6_S6_EEELi512EN7cutlass10bfloat16_tEfNS8_4arch4Sm90ELb0ELb1ELb0ELb1ELb1ELb0ELb1ELb0ELb0ELb1ELb1ELb0EE3mmaINS_16FlashAttnFwdSm90ISC_NS_21CollectiveEpilogueFwdINS2_IJS6_NS3_ILi512EEES6_EEES5_S9_SB_Li256ELb1ELb1ELb1ELb0EEENS_36VarlenDynamicPersistentTileSchedulerILi64ELi64ELi256ELi128ELb1ELb1ELb1ELb1ELb0ELb1EEEE13SharedStorageENS1_6TensorINS1_11ArrayEngineIfLm128EEENS1_6LayoutINS2_IJNS2_IJNS3_ILi2EEESR_NS3_ILi32EEEEEES4_S4_EEENS2_IJNS2_IJS4_SR_NS3_ILi4EEEEEENS3_ILi0EEESX_EEEEEEENS_7SoftmaxILi2ELi0EEEEEbRKNSC_6ParamsENS8_13PipelineAsyncILi2EEES17_RNS8_13PipelineStateILj2EEERT0_RT1_iRiRKNS_16SeqlenInfoQKNewKILb1ELb0EEENS2_IJiiiiEEERT_ENKUliT_T0_T1_E_clIZSD_ISM_S10_S12_EbS15_S17_S17_S1A_S1C_S1E_iS1F_S1J_S1K_S1M_EUlRS1N_iE1_NS3_ILb0EEENS3_ILb1EEEEEDaiS1N_S1O_S1P_,(.L_x_15651 - $_ZN7cutlass13device_kernelIN5flash11enable_sm90INS1_16FlashAttnFwdSm90INS1_25CollectiveMainloopFwdSm90ILi2EN4cute5tupleIJNS5_1CILi1EEES8_S8_EEENS6_IJNS7_ILi64EEESA_SA_EEELi512ENS_10bfloat16_tEfNS_4arch4Sm90ELb0ELb1ELb0ELb1ELb1ELb0ELb1ELb0ELb0ELb1ELb1ELb0EEENS1_21CollectiveEpilogueFwdINS6_IJSA_NS7_ILi512EEESA_EEES9_SC_SE_Li256ELb1ELb1ELb1ELb0EEENS1_36VarlenDynamicPersistentTileSchedulerILi64ELi64ELi256ELi128ELb1ELb1ELb1ELb1ELb0ELb1EEEEEEEEEvNT_6ParamsE$_ZZN5flash25CollectiveMainloopFwdSm90ILi2EN4cute5tupleIJNS1_1CILi1EEES4_S4_EEENS2_IJNS3_ILi64EEES6_S6_EEELi512EN7cutlass10bfloat16_tEfNS8_4arch4Sm90ELb0ELb1ELb0ELb1ELb1ELb0ELb1ELb0ELb0ELb1ELb1ELb0EE3mmaINS_16FlashAttnFwdSm90ISC_NS_21CollectiveEpilogueFwdINS2_IJS6_NS3_ILi512EEES6_EEES5_S9_SB_Li256ELb1ELb1ELb1ELb0EEENS_36VarlenDynamicPersistentTileSchedulerILi64ELi64ELi256ELi128ELb1ELb1ELb1ELb1ELb0ELb1EEEE13SharedStorageENS1_6TensorINS1_11ArrayEngineIfLm128EEENS1_6LayoutINS2_IJNS2_IJNS3_ILi2EEESR_NS3_ILi32EEEEEES4_S4_EEENS2_IJNS2_IJS4_SR_NS3_ILi4EEEEEENS3_ILi0EEESX_EEEEEEENS_7SoftmaxILi2ELi0EEEEEbRKNSC_6ParamsENS8_13PipelineAsyncILi2EEES17_RNS8_13PipelineStateILj2EEERT0_RT1_iRiRKNS_16SeqlenInfoQKNewKILb1ELb0EEENS2_IJiiiiEEERT_ENKUliT_T0_T1_E_clIZSD_ISM_S10_S12_EbS15_S17_S17_S1A_S1C_S1E_iS1F_S1J_S1K_S1M_EUlRS1N_iE1_NS3_ILb0EEENS3_ILb1EEEEEDaiS1N_S1O_S1P_)
$_ZN7cutlass13device_kernelIN5flash11enable_sm90INS1_16FlashAttnFwdSm90INS1_25CollectiveMainloopFwdSm90ILi2EN4cute5tupleIJNS5_1CILi1EEES8_S8_EEENS6_IJNS7_ILi64EEESA_SA_EEELi512ENS_10bfloat16_tEfNS_4arch4Sm90ELb0ELb1ELb0ELb1ELb1ELb0ELb1ELb0ELb0ELb1ELb1ELb0EEENS1_21CollectiveEpilogueFwdINS6_IJSA_NS7_ILi512EEESA_EEES9_SC_SE_Li256ELb1ELb1ELb1ELb0EEENS1_36VarlenDynamicPersistentTileSchedulerILi64ELi64ELi256ELi128ELb1ELb1ELb1ELb1ELb0ELb1EEEEEEEEEvNT_6ParamsE$_ZZN5flash25CollectiveMainloopFwdSm90ILi2EN4cute5tupleIJNS1_1CILi1EEES4_S4_EEENS2_IJNS3_ILi64EEES6_S6_EEELi512EN7cutlass10bfloat16_tEfNS8_4arch4Sm90ELb0ELb1ELb0ELb1ELb1ELb0ELb1ELb0ELb0ELb1ELb1ELb0EE3mmaINS_16FlashAttnFwdSm90ISC_NS_21CollectiveEpilogueFwdINS2_IJS6_NS3_ILi512EEES6_EEES5_S9_SB_Li256ELb1ELb1ELb1ELb0EEENS_36VarlenDynamicPersistentTileSchedulerILi64ELi64ELi256ELi128ELb1ELb1ELb1ELb1ELb0ELb1EEEE13SharedStorageENS1_6TensorINS1_11ArrayEngineIfLm128EEENS1_6LayoutINS2_IJNS2_IJNS3_ILi2EEESR_NS3_ILi32EEEEEES4_S4_EEENS2_IJNS2_IJS4_SR_NS3_ILi4EEEEEENS3_ILi0EEESX_EEEEEEENS_7SoftmaxILi2ELi0EEEEEbRKNSC_6ParamsENS8_13PipelineAsyncILi2EEES17_RNS8_13PipelineStateILj2EEERT0_RT1_iRiRKNS_16SeqlenInfoQKNewKILb1ELb0EEENS2_IJiiiiEEERT_ENKUliT_T0_T1_E_clIZSD_ISM_S10_S12_EbS15_S17_S17_S1A_S1C_S1E_iS1F_S1J_S1K_S1M_EUlRS1N_iE1_NS3_ILb0EEENS3_ILb1EEEEEDaiS1N_S1O_S1P_:
        /* <DEDUP_REMOVED lines=48> */
.L_x_6624:
[----:B------:R-:W-:Y:S05]  /*322d0*/  BSYNC B2 ;  /* 0x0000000000027941 */ /* 0x000fea0003800000 */
.L_x_6623:
        /* <DEDUP_REMOVED lines=17> */
.L_x_6626:
[----:B------:R-:W-:Y:S05]  /*323f0*/  BSYNC B2 ;  /* 0x0000000000027941 */ /* 0x000fea0003800000 */
.L_x_6625:
        /* <DEDUP_REMOVED lines=10> */
.L_x_6628:
[----:B------:R-:W-:Y:S05]  /*324a0*/  BSYNC B2 ;  /* 0x0000000000027941 */ /* 0x000fea0003800000 */
.L_x_6627:
        /* <DEDUP_REMOVED lines=15> */
[----:B----4-:R-:W-:Y:S04]  /*325a0*/  ST.E desc[UR4][R20.64], RZ ;  /* 0x000000ff14007985 */ /* 0x010fe8000c101904 */
[----:B------:R-:W3:Y:S01]  /*325b0*/  LD.E.64 R24, desc[UR6][R56.64] ;  /* 0x0000000638187980 */ /* 0x000ee2000c101b00 */
[----:B--2---:R-:W-:Y:S01]  /*325c0*/  IMAD R10, R9, 0x200, R10 ;  /* 0x00000200090a7824 */ /* 0x004fe200078e020a */
[----:B------:R-:W-:Y:S01]  /*325d0*/  R2UR UR7, R11 ;  /* 0x000000000b0772ca */ /* 0x000fe200000e0000 */
[----:B------:R-:W-:Y:S01]  /*325e0*/  IMAD.MOV.U32 R9, RZ, RZ, 0x1 ;  /* 0x00000001ff097424 */ /* 0x000fe200078e00ff */
[----:B------:R-:W-:Y:S02]  /*325f0*/  R2UR UR8, R4 ;  /* 0x00000000040872ca */ /* 0x000fe400000e0000 */
[----:B------:R-:W-:-:S02]  /*32600*/  R2UR UR6, R10 ;  /* 0x000000000a0672ca */ /* 0x000fc400000e0000 */
[C---:B------:R-:W-:Y:S02]  /*32610*/  R2UR UR9, R5.reuse ;  /* 0x00000000050972ca */ /* 0x040fe400000e0000 */
[----:B------:R-:W-:Y:S02]  /*32620*/  R2UR UR10, R4 ;  /* 0x00000000040a72ca */ /* 0x000fe400000e0000 */
[----:B------:R-:W-:Y:S02]  /*32630*/  R2UR UR11, R5 ;  /* 0x00000000050b72ca */ /* 0x000fe400000e0000 */
[----:B---3--:R-:W-:Y:S02]  /*32640*/  R2UR UR4, R24 ;  /* 0x00000000180472ca */ /* 0x008fe400000e0000 */
[----:B------:R-:W-:Y:S02]  /*32650*/  R2UR UR5, R25 ;  /* 0x00000000190572ca */ /* 0x000fe400000e0000 */
[----:B------:R-:W-:-:S11]  /*32660*/  WARPGROUP.ARRIVE ;  /* 0x00000000000079c5 */ /* 0x000fd60000000000 */
[----:B------:R-:W-:Y:S03]  /*32670*/  HGMMA.64x64x16.F32.BF16 R24, gdesc[UR4], RZ, !UPT, gsb0 ;  /* 0x00e00000041879f0 */ /* 0x000fe6000c0018ff */
        /* <DEDUP_REMOVED lines=36> */
[----:B------:R-:W-:Y:S01]  /*328c0*/  R2UR UR7, R11 ;  /* 0x000000000b0772ca */ /* 0x000fe200000e0000 */
[----:B------:R-:W-:Y:S01]  /*328d0*/  WARPGROUP.ARRIVE ;  /* 0x00000000000079c5 */ /* 0x000fe20000000000 */
[----:B------:R-:W-:-:S02]  /*328e0*/  R2UR UR8, R4 ;  /* 0x00000000040872ca */ /* 0x000fc400000e0000 */
        /* <DEDUP_REMOVED lines=11> */
[----:B0-----:R-:W3:-:S12]  /*329a0*/  LDL.64 R20, [R12] ;  /* 0x000000000c147983 */ /* 0x001ed80000100a00 */
        /* <DEDUP_REMOVED lines=12> */
.L_x_6631:
[----:B------:R-:W-:Y:S05]  /*32a70*/  BSYNC B2 ;  /* 0x0000000000027941 */ /* 0x000fea0003800000 */
.L_x_6630:
        /* <DEDUP_REMOVED lines=17> */
.L_x_6633:
[----:B------:R-:W-:Y:S05]  /*32b90*/  BSYNC B2 ;  /* 0x0000000000027941 */ /* 0x000fea0003800000 */
.L_x_6632:
        /* <DEDUP_REMOVED lines=10> */
.L_x_6635:
[----:B------:R-:W-:Y:S05]  /*32c40*/  BSYNC B2 ;  /* 0x0000000000027941 */ /* 0x000fea0003800000 */
.L_x_6634:
        /* <DEDUP_REMOVED lines=295> */
[----:B------:R-:W-:Y:S04]  /*33ec0*/  ST.E desc[UR10][R20.64], R9 ;  /* 0x0000000914007985 */ /* 0x000fe8000c10190a */
        /* <DEDUP_REMOVED lines=17> */
[----:B------:R-:W-:Y:S04]  /*33fe0*/  ST.E desc[UR8][R20.64], R9 ;  /* 0x0000000914007985 */ /* 0x000fe8000c101908 */
        /* <DEDUP_REMOVED lines=16> */
[----:B------:R-:W-:Y:S04]  /*340f0*/  ST.E desc[UR8][R20.64], R9 ;  /* 0x0000000914007985 */ /* 0x000fe8000c101908 */
[----:B------:R-:W2:Y:S01]  /*34100*/  LD.E.64 R58, desc[UR10][R56.64] ;  /* 0x0000000a383a7980 */ /* 0x000ea2000c101b00 */
[----:B------:R-:W-:Y:S01]  /*34110*/  IMAD.MOV.U32 R60, RZ, RZ, 0x28 ;  /* 0x00000028ff3c7424 */ /* 0x000fe200078e00ff */
[----:B------:R-:W-:Y:S01]  /*34120*/  WARPGROUP.ARRIVE ;  /* 0x00000000000079c5 */ /* 0x000fe20000000000 */
[----:B------:R-:W-:Y:S01]  /*34130*/  IMAD.MOV.U32 R61, RZ, RZ, 0xa00 ;  /* 0x00000a00ff3d7424 */ /* 0x000fe200078e00ff */
[----:B------:R-:W-:-:S02]  /*34140*/  R2UR UR8, R4 ;  /* 0x00000000040872ca */ /* 0x000fc400000e0000 */
[----:B------:R-:W-:Y:S02]  /*34150*/  SEL R60, R60, 0x26, P0 ;  /* 0x000000263c3c7807 */ /* 0x000fe40000000000 */
[----:B------:R-:W-:Y:S02]  /*34160*/  SEL R61, R61, 0x980, P0 ;  /* 0x000009803d3d7807 */ /* 0x000fe40000000000 */
[C---:B------:R-:W-:Y:S02]  /*34170*/  R2UR UR9, R5.reuse ;  /* 0x00000000050972ca */ /* 0x040fe400000e0000 */
[----:B------:R-:W-:Y:S01]  /*34180*/  R2UR UR10, R4 ;  /* 0x00000000040a72ca */ /* 0x000fe200000e0000 */
[----:B------:R-:W-:Y:S01]  /*34190*/  IMAD.IADD R60, R60, 0x1, R61 ;  /* 0x000000013c3c7824 */ /* 0x000fe200078e023d */
[----:B------:R-:W-:-:S04]  /*341a0*/  R2UR UR11, R5 ;  /* 0x00000000050b72ca */ /* 0x000fc800000e0000 */
[----:B------:R-:W-:-:S05]  /*341b0*/  LOP3.LUT R61, R60, 0xa06, RZ, 0xc0, !PT ;  /* 0x00000a063c3d7812 */ /* 0x000fca00078ec0ff */
[----:B------:R-:W-:-:S05]  /*341c0*/  IMAD.IADD R60, R10, 0x1, R61 ;  /* 0x000000010a3c7824 */ /* 0x000fca00078e023d */
[----:B------:R-:W-:Y:S01]  /*341d0*/  R2UR UR6, R60 ;  /* 0x000000003c0672ca */ /* 0x000fe200000e0000 */
[----:B--2---:R-:W-:Y:S01]  /*341e0*/  IMAD.IADD R58, R61, 0x1, R58 ;  /* 0x000000013d3a7824 */ /* 0x004fe200078e023a */
[----:B------:R-:W-:Y:S01]  /*341f0*/  R2UR UR5, R59 ;  /* 0x000000003b0572ca */ /* 0x000fe200000e0000 */
[----:B------:R-:W-:-:S03]  /*34200*/  IMAD.MOV.U32 R61, RZ, RZ, R11 ;  /* 0x000000ffff3d7224 */ /* 0x000fc600078e000b */
[----:B------:R-:W-:Y:S02]  /*34210*/  R2UR UR4, R58 ;  /* 0x000000003a0472ca */ /* 0x000fe400000e0000 */
        /* <DEDUP_REMOVED lines=20> */
[----:B------:R-:W-:Y:S04]  /*34360*/  ST.E desc[UR8][R20.64], R9 ;  /* 0x0000000914007985 */ /* 0x000fe8000c101908 */
        /* <DEDUP_REMOVED lines=176> */
[----:B------:R-:W-:Y:S01]  /*34e70*/  R2UR UR7, R11 ;  /* 0x000000000b0772ca */ /* 0x000fe200000e0000 */
[----:B------:R-:W-:Y:S01]  /*34e80*/  IMAD.MOV.U32 R59, RZ, RZ, 0x1000 ;  /* 0x00001000ff3b7424 */ /* 0x000fe200078e00ff */
[----:B------:R-:W-:Y:S01]  /*34e90*/  WARPGROUP.ARRIVE ;  /* 0x00000000000079c5 */ /* 0x000fe20000000000 */
        /* <DEDUP_REMOVED lines=8> */
[----:B--2---:R-:W-:Y:S01]  /*34f20*/  IMAD.IADD R56, R59, 0x1, R56 ;  /* 0x000000013b387824 */ /* 0x004fe200078e0238 */
        /* <DEDUP_REMOVED lines=18> */
.L_x_6638:
[----:B------:R-:W-:Y:S05]  /*35050*/  BSYNC B2 ;  /* 0x0000000000027941 */ /* 0x000fea0003800000 */
.L_x_6637:
        /* <DEDUP_REMOVED lines=11> */
[----:B------:R1:W3:Y:S04]  /*35110*/  LD.E R58, desc[UR4][R6.64] ;  /* 0x00000004063a7980 */ /* 0x0002e8000c101900 */
[----:B0-----:R-:W4:Y:S01]  /*35120*/  LD.E R9, desc[UR4][R14.64] ;  /* 0x000000040e097980 */ /* 0x001f22000c101900 */
[----:B------:R-:W-:-:S02]  /*35130*/  R2UR UR14, R4 ;  /* 0x00000000040e72ca */ /* 0x000fc400000e0000 */
[C---:B------:R-:W-:Y:S02]  /*35140*/  R2UR UR15, R5.reuse ;  /* 0x00000000050f72ca */ /* 0x040fe400000e0000 */
[C---:B------:R-:W-:Y:S02]  /*35150*/  R2UR UR10, R4.reuse ;  /* 0x00000000040a72ca */ /* 0x040fe400000e0000 */
[C---:B------:R-:W-:Y:S02]  /*35160*/  R2UR UR11, R5.reuse ;  /* 0x00000000050b72ca */ /* 0x040fe400000e0000 */
[C---:B------:R-:W-:Y:S02]  /*35170*/  R2UR UR8, R4.reuse ;  /* 0x00000000040872ca */ /* 0x040fe400000e0000 */
[----:B------:R-:W-:Y:S02]  /*35180*/  R2UR UR9, R5 ;  /* 0x00000000050972ca */ /* 0x000fe400000e0000 */
[----:B------:R-:W-:-:S03]  /*35190*/  R2UR UR12, R4 ;  /* 0x00000000040c72ca */ /* 0x000fc600000e0000 */
[----:B------:R-:W3:Y:S01]  /*351a0*/  LD.E R6, desc[UR14][R14.64+0x18] ;  /* 0x0000180e0e067980 */ /* 0x000ee2000c101900 */
[----:B------:R-:W-:-:S03]  /*351b0*/  R2UR UR13, R5 ;  /* 0x00000000050d72ca */ /* 0x000fc600000e0000 */
[----:B------:R-:W3:Y:S04]  /*351c0*/  LD.E R61, desc[UR10][R14.64+0xc] ;  /* 0x00000c0a0e3d7980 */ /* 0x000ee8000c101900 */
[----:B------:R-:W3:Y:S06]  /*351d0*/  LD.E R59, desc[UR8][R14.64+0x10] ;  /* 0x000010080e3b7980 */ /* 0x000eec000c101900 */
[----:B------:R-:W3:Y:S01]  /*351e0*/  LD.E R63, desc[UR12][R14.64+0x14] ;  /* 0x0000140c0e3f7980 */ /* 0x000ee2000c101900 */
[----:B--2---:R-:W-:-:S13]  /*351f0*/  ISETP.NE.AND P0, PT, R20, 0x1, PT ;  /* 0x000000011400780c */ /* 0x004fda0003f05270 */
[C---:B------:R-:W-:Y:S02]  /*35200*/  @P0 R2UR UR4, R4.reuse ;  /* 0x00000000040402ca */ /* 0x040fe400000e0000 */
[C---:B------:R-:W-:Y:S02]  /*35210*/  @P0 R2UR UR5, R5.reuse ;  /* 0x00000000050502ca */ /* 0x040fe400000e0000 */
[----:B------:R-:W-:Y:S02]  /*35220*/  @P0 R2UR UR6, R4 ;  /* 0x00000000040602ca */ /* 0x000fe400000e0000 */
        /* <DEDUP_REMOVED lines=9> */
[----:B----4-:R-:W-:-:S04]  /*352c0*/  SHF.R.S32.HI R10, RZ, 0x1f, R9 ;  /* 0x0000001fff0a7819 */ /* 0x010fc80000011409 */
[----:B-1----:R-:W-:-:S04]  /*352d0*/  LEA.HI R7, R10, R9, RZ, 0x7 ;  /* 0x000000090a077211 */ /* 0x002fc800078f38ff */
        /* <DEDUP_REMOVED lines=12> */
[----:B------:R-:W-:-:S02]  /*353a0*/  LEA.HI R9, R60, R60, RZ, 0x1 ;  /* 0x0000003c3c097211 */ /* 0x000fc400078f08ff */
[----:B------:R-:W-:Y:S01]  /*353b0*/  LOP3.LUT R56, R56, 0xfffffff8, RZ, 0xc0, !PT ;  /* 0xfffffff838387812 */ /* 0x000fe200078ec0ff */
[----:B---3--:R-:W-:Y:S01]  /*353c0*/  IMAD R7, R58, 0x4, R7 ;  /* 0x000000043a077824 */ /* 0x008fe200078e0207 */
[----:B------:R-:W-:-:S03]  /*353d0*/  LOP3.LUT R9, R9, 0x1ffffffe, RZ, 0xc0, !PT ;  /* 0x1ffffffe09097812 */ /* 0x000fc600078ec0ff */
[----:B------:R-:W-:Y:S02]  /*353e0*/  IMAD.IADD R56, R11, 0x1, -R56 ;  /* 0x000000010b387824 */ /* 0x000fe400078e0a38 */
[----:B------:R-:W-:Y:S02]  /*353f0*/  IMAD.IADD R9, R60, 0x1, -R9 ;  /* 0x000000013c097824 */ /* 0x000fe400078e0a09 */
[----:B------:R-:W-:-:S04]  /*35400*/  IMAD.U32 R56, R7, 0x10, R56 ;  /* 0x0000001007387824 */ /* 0x000fc800078e0038 */
[----:B------:R-:W-:Y:S01]  /*35410*/  IMAD R56, R9, 0x8, R56 ;  /* 0x0000000809387824 */ /* 0x000fe200078e0238 */
[----:B------:R-:W-:Y:S01]  /*35420*/  LOP3.LUT R7, R10, 0x7ffffffc, RZ, 0xc0, !PT ;  /* 0x7ffffffc0a077812 */ /* 0x000fe200078ec0ff */
[----:B------:R-:W-:Y:S01]  /*35430*/  IMAD.SHL.U32 R60, R0, 0x40, RZ ;  /* 0x00000040003c7824 */ /* 0x000fe200078e00ff */
[----:B------:R-:W-:-:S03]  /*35440*/  ISETP.GE.AND P1, PT, R6, 0x1, PT ;  /* 0x000000010600780c */ /* 0x000fc60003f26270 */
[----:B------:R-:W-:Y:S01]  /*35450*/  IMAD.IADD R7, R20, 0x1, -R7 ;  /* 0x0000000114077824 */ /* 0x000fe200078e0a07 */
[----:B------:R-:W-:-:S05]  /*35460*/  IADD3 R10, -R60, 0x1, RZ ;  /* 0x000000013c0a7810 */ /* 0x000fca0007ffe1ff */
[----:B------:R-:W-:Y:S01]  /*35470*/  IMAD R10, R7, -0x2, R10 ;  /* 0xfffffffe070a7824 */ /* 0x000fe200078e020a */
[----:B------:R-:W-:Y:S01]  /*35480*/  LOP3.LUT R61, RZ, R61, RZ, 0x33, !PT ;  /* 0x0000003dff3d7212 */ /* 0x000fe200078e33ff */
[----:B------:R-:W-:Y:S01]  /*35490*/  BSSY B2, `(.L_x_6639) ;  /* 0x000002d000027945 */ /* 0x000fe20003800000 */
[----:B------:R-:W-:Y:S02]  /*354a0*/  IMAD.IADD R63, R63, 0x1, -R60 ;  /* 0x000000013f3f7824 */ /* 0x000fe400078e0a3c */
[----:B--2---:R-:W-:-:S05]  /*354b0*/  @P0 IMAD.HI.U32 R21, R56, R21, RZ ;  /* 0x0000001538150227 */ /* 0x004fca00078e00ff */
[----:B------:R-:W-:-:S05]  /*354c0*/  @P0 SHF.R.U32.HI R56, RZ, R62, R21 ;  /* 0x0000003eff380219 */ /* 0x000fca0000011615 */
[----:B------:R-:W0:Y:S01]  /*354d0*/  SHFL.IDX PT, R58, R56, RZ, 0x1c1f ;  /* 0x001c1fff383a7589 */ /* 0x000e2200000e0000 */
[----:B------:R-:W-:-:S05]  /*354e0*/  IADD3 R10, -R64, R10, R57 ;  /* 0x0000000a400a7210 */ /* 0x000fca0007ffe139 */
        /* <DEDUP_REMOVED lines=21> */
.L_x_6644:
[----:B------:R-:W-:Y:S05]  /*35640*/  BSYNC B4 ;  /* 0x0000000000047941 */ /* 0x000fea0003800000 */
.L_x_6643:
[----:B------:R-:W-:Y:S01]  /*35650*/  LOP3.LUT R9, RZ, R9, RZ, 0x33, !PT ;  /* 0x00000009ff097212 */ /* 0x000fe200078e33ff */
[----:B------:R-:W-:Y:S06]  /*35660*/  BRA `(.L_x_6645) ;  /* 0x0000000000287947 */ /* 0x000fec0003800000 */
.L_x_6642:
        /* <DEDUP_REMOVED lines=10> */
.L_x_6645:
[----:B------:R-:W-:Y:S05]  /*35710*/  BSYNC B3 ;  /* 0x0000000000037941 */ /* 0x000fea0003800000 */
.L_x_6641:
[----:B------:R-:W-:-:S04]  /*35720*/  IMAD R20, R6, R9, -R60 ;  /* 0x0000000906147224 */ /* 0x000fc800078e0a3c */
[----:B------:R-:W-:-:S05]  /*35730*/  IMAD R9, R7, -0x2, R20 ;  /* 0xfffffffe07097824 */ /* 0x000fca00078e0214 */
[----:B------:R-:W-:Y:S02]  /*35740*/  VIMNMX R10, R10, R9, !PT ;  /* 0x000000090a0a7248 */ /* 0x000fe40007fe0100 */
[----:B------:R-:W-:-:S07]  /*35750*/  VIADDMNMX R11, R9, R6, R11, PT ;  /* 0x00000006090b7246 */ /* 0x000fce000380010b */
.L_x_6640:
[----:B------:R-:W-:Y:S05]  /*35760*/  BSYNC B2 ;  /* 0x0000000000027941 */ /* 0x000fea0003800000 */
.L_x_6639:
        /* <DEDUP_REMOVED lines=96> */
.L_x_6651:
[----:B------:R-:W-:Y:S05]  /*35d70*/  BSYNC B4 ;  /* 0x0000000000047941 */ /* 0x000fea0003800000 */
.L_x_6650:
[----:B------:R-:W-:Y:S01]  /*35d80*/  LOP3.LUT R57, RZ, R57, RZ, 0x33, !PT ;  /* 0x00000039ff397212 */ /* 0x000fe200078e33ff */
[----:B------:R-:W-:Y:S06]  /*35d90*/  BRA `(.L_x_6652) ;  /* 0x0000000000287947 */ /* 0x000fec0003800000 */
.L_x_6649:
        /* <DEDUP_REMOVED lines=10> */
.L_x_6652:
[----:B------:R-:W-:Y:S05]  /*35e40*/  BSYNC B3 ;  /* 0x0000000000037941 */ /* 0x000fea0003800000 */
.L_x_6648:
[----:B------:R-:W-:-:S04]  /*35e50*/  IMAD R10, R6, R57, -R60 ;  /* 0x00000039060a7224 */ /* 0x000fc800078e0a3c */
[----:B------:R-:W-:-:S05]  /*35e60*/  IMAD R7, R7, -0x2, R10 ;  /* 0xfffffffe07077824 */ /* 0x000fca00078e020a */
[----:B------:R-:W-:Y:S02]  /*35e70*/  VIADDMNMX R21, R7, R6, R21, PT ;  /* 0x0000000607157246 */ /* 0x000fe40003800115 */
[----:B------:R-:W-:-:S07]  /*35e80*/  VIMNMX R20, R20, R7, !PT ;  /* 0x0000000714147248 */ /* 0x000fce0007fe0100 */
.L_x_6647:
[----:B------:R-:W-:Y:S05]  /*35e90*/  BSYNC B2 ;  /* 0x0000000000027941 */ /* 0x000fea0003800000 */
.L_x_6646:
        /* <DEDUP_REMOVED lines=36> */
[----:B------:R-:W-:-:S04]  /*360e0*/  ISETP.GT.AND P0, PT, R20, RZ, !P0 ;  /* 0x000000ff1400720c */ /* 0x000fc80004704270 */
[----:B------:R-:W-:-:S04]  /*360f0*/  ISETP.LT.OR P0, PT, R21, 0x1, P0 ;  /* 0x000000011500780c */ /* 0x000fc80000701670 */
[----:B------:R-:W-:Y:S02]  /*36100*/  FSEL R26, R26, -INF , !P0 ;  /* 0xff8000001a1a7808 */ /* 0x000fe40004000000 */
[----:B------:R-:W-:Y:S01]  /*36110*/  ISETP.NE.AND P0, PT, R70, RZ, PT ;  /* 0x000000ff4600720c */ /* 0x000fe20003f05270 */
[----:B--2---:R-:W2:Y:S03]  /*36120*/  LD.E.64 R10, desc[UR4][R6.64] ;  /* 0x00000004060a7980 */ /* 0x004ea6000c101b00 */
[C---:B------:R-:W-:Y:S02]  /*36130*/  ISETP.GT.AND P0, PT, R20.reuse, 0x21, !P0 ;  /* 0x000000211400780c */ /* 0x040fe40004704270 */
[C---:B------:R-:W-:Y:S01]  /*36140*/  ISETP.GT.AND P1, PT, R20.reuse, 0x28, !P1 ;  /* 0x000000281400780c */ /* 0x040fe20004f24270 */
[----:B------:R-:W3:Y:S01]  /*36150*/  LD.E R58, desc[UR4][R6.64+0x10] ;  /* 0x00001004063a7980 */ /* 0x000ee2000c101900 */
[----:B------:R-:W-:-:S02]  /*36160*/  ISETP.GT.AND P2, PT, R20, 0x29, !P2 ;  /* 0x000000291400780c */ /* 0x000fc40005744270 */
[C---:B------:R-:W-:Y:S02]  /*36170*/  ISETP.GT.AND P3, PT, R20.reuse, 0x30, !P3 ;  /* 0x000000301400780c */ /* 0x040fe40005f64270 */
[C---:B------:R-:W-:Y:S02]  /*36180*/  ISETP.GT.AND P4, PT, R20.reuse, 0x31, !P4 ;  /* 0x000000311400780c */ /* 0x040fe40006784270 */
[C---:B------:R-:W-:Y:S02]  /*36190*/  ISETP.GT.AND P5, PT, R20.reuse, 0x38, !P5 ;  /* 0x000000381400780c */ /* 0x040fe40006fa4270 */
[----:B------:R-:W-:Y:S02]  /*361a0*/  ISETP.GT.AND P6, PT, R20, 0x39, !P6 ;  /* 0x000000391400780c */ /* 0x000fe400077c4270 */
[C---:B------:R-:W-:Y:S02]  /*361b0*/  ISETP.LT.OR P0, PT, R21.reuse, 0x22, P0 ;  /* 0x000000221500780c */ /* 0x040fe40000701670 */
[----:B------:R-:W-:-:S02]  /*361c0*/  ISETP.LT.OR P1, PT, R21, 0x29, P1 ;  /* 0x000000291500780c */ /* 0x000fc40000f21670 */
[C---:B------:R-:W-:Y:S02]  /*361d0*/  ISETP.LT.OR P2, PT, R21.reuse, 0x2a, P2 ;  /* 0x0000002a1500780c */ /* 0x040fe40001741670 */
[----:B------:R-:W-:Y:S02]  /*361e0*/  FSEL R46, R46, -INF , !P1 ;  /* 0xff8000002e2e7808 */ /* 0x000fe40004800000 */
[----:B------:R-:W-:Y:S02]  /*361f0*/  ISETP.LT.OR P3, PT, R21, 0x31, P3 ;  /* 0x000000311500780c */ /* 0x000fe40001f61670 */
[----:B------:R-:W-:Y:S02]  /*36200*/  FSEL R56, R47, -INF , !P2 ;  /* 0xff8000002f387808 */ /* 0x000fe40005000000 */
[----:B------:R-:W-:Y:S02]  /*36210*/  ISETP.LT.OR P4, PT, R21, 0x32, P4 ;  /* 0x000000321500780c */ /* 0x000fe40002781670 */
[----:B------:R-:W-:-:S02]  /*36220*/  FSEL R50, R50, -INF , !P3 ;  /* 0xff80000032327808 */ /* 0x000fc40005800000 */
[----:B------:R-:W-:Y:S02]  /*36230*/  ISETP.LT.OR P5, PT, R21, 0x39, P5 ;  /* 0x000000391500780c */ /* 0x000fe40002fa1670 */
[----:B------:R-:W-:Y:S02]  /*36240*/  FSEL R51, R51, -INF , !P4 ;  /* 0xff80000033337808 */ /* 0x000fe40006000000 */
[----:B------:R-:W-:Y:S02]  /*36250*/  ISETP.LT.OR P6, PT, R21, 0x3a, P6 ;  /* 0x0000003a1500780c */ /* 0x000fe400037c1670 */
[----:B------:R-:W-:Y:S02]  /*36260*/  FSEL R54, R54, -INF , !P5 ;  /* 0xff80000036367808 */ /* 0x000fe40006800000 */
[----:B------:R-:W-:Y:S02]  /*36270*/  R2UR UR6, R4 ;  /* 0x00000000040672ca */ /* 0x000fe400000e0000 */
[----:B------:R-:W-:-:S02]  /*36280*/  R2UR UR7, R5 ;  /* 0x00000000050772ca */ /* 0x000fc400000e0000 */
        /* <DEDUP_REMOVED lines=19> */
[----:B------:R-:W-:-:S02]  /*363c0*/  FSEL R24, R43, -INF , !P0 ;  /* 0xff8000002b187808 */ /* 0x000fc40004000000 */
        /* <DEDUP_REMOVED lines=37> */
[----:B------:R-:W-:Y:S02]  /*36620*/  FMUL.FTZ R47, R20, R11 ;  /* 0x0000000b142f7220 */ /* 0x000fe40000410000 */
        /* <DEDUP_REMOVED lines=26> */
.L_x_6654:
[----:B------:R-:W-:Y:S05]  /*367d0*/  BSYNC B2 ;  /* 0x0000000000027941 */ /* 0x000fea0003800000 */
.L_x_6653:
        /* <DEDUP_REMOVED lines=13> */
.L_x_6656:
[----:B------:R-:W-:Y:S05]  /*368b0*/  BSYNC B2 ;  /* 0x0000000000027941 */ /* 0x000fea0003800000 */
.L_x_6655:
        /* <DEDUP_REMOVED lines=12> */
[----:B--2---:R-:W-:Y:S01]  /*36980*/  FSETP.NEU.FTZ.AND P1, PT, R14, -INF , PT ;  /* 0xff8000000e00780b */ /* 0x004fe20003f3d000 */
[----:B---3--:R-:W-:Y:S01]  /*36990*/  FMUL.FTZ R14, R11, R14 ;  /* 0x0000000e0b0e7220 */ /* 0x008fe20000410000 */
[C---:B----4-:R-:W-:Y:S01]  /*369a0*/  FMUL.FTZ R10, R8.reuse, R11 ;  /* 0x0000000b080a7220 */ /* 0x050fe20000410000 */
[----:B------:R-:W-:-:S03]  /*369b0*/  FSETP.NEU.FTZ.AND P0, PT, R8, -INF , PT ;  /* 0xff8000000800780b */ /* 0x000fc60003f1d000 */
[----:B------:R-:W-:Y:S02]  /*369c0*/  FSEL R14, R14, RZ, P1 ;  /* 0x000000ff0e0e7208 */ /* 0x000fe40000800000 */
[----:B------:R-:W-:-:S03]  /*369d0*/  FSEL R10, R10, RZ, P0 ;  /* 0x000000ff0a0a7208 */ /* 0x000fc60000000000 */
[-C--:B------:R-:W-:Y:S02]  /*369e0*/  FFMA.FTZ R26, R26, R11.reuse, -R14 ;  /* 0x0000000b1a1a7223 */ /* 0x080fe4000001080e */
[-CC-:B------:R-:W-:Y:S01]  /*369f0*/  FFMA.FTZ R9, R9, R11.reuse, -R10.reuse ;  /* 0x0000000b09097223 */ /* 0x180fe2000001080a */
[-C--:B------:R-:W-:Y:S01]  /*36a00*/  FFMA.FTZ R25, R25, R11.reuse, -R10 ;  /* 0x0000000b19197223 */ /* 0x080fe2000001080a */
[-C--:B------:R-:W-:Y:S02]  /*36a10*/  FFMA.FTZ R8, R27, R11.reuse, -R14 ;  /* 0x0000000b1b087223 */ /* 0x080fe4000001080e */
[----:B------:R-:W0:Y:S01]  /*36a20*/  MUFU.EX2 R160, R9 ;  /* 0x0000000900a07308 */ /* 0x000e220000000800 */
[-C--:B------:R-:W-:Y:S01]  /*36a30*/  FFMA.FTZ R28, R28, R11.reuse, -R10 ;  /* 0x0000000b1c1c7223 */ /* 0x080fe2000001080a */
[----:B------:R-:W-:-:S06]  /*36a40*/  FFMA.FTZ R30, R30, R11, -R14 ;  /* 0x0000000b1e1e7223 */ /* 0x000fcc000001080e */
[----:B------:R-:W1:Y:S01]  /*36a50*/  MUFU.EX2 R26, R26 ;  /* 0x0000001a001a7308 */ /* 0x000e620000000800 */
[-C--:B------:R-:W-:Y:S01]  /*36a60*/  FFMA.FTZ R29, R29, R11.reuse, -R10 ;  /* 0x0000000b1d1d7223 */ /* 0x080fe2000001080a */
[----:B------:R-:W-:-:S06]  /*36a70*/  FFMA.FTZ R31, R31, R11, -R14 ;  /* 0x0000000b1f1f7223 */ /* 0x000fcc000001080e */
[----:B------:R-:W2:Y:S01]  /*36a80*/  MUFU.EX2 R25, R25 ;  /* 0x0000001900197308 */ /* 0x000ea20000000800 */
[-C--:B------:R-:W-:Y:S01]  /*36a90*/  FFMA.FTZ R32, R32, R11.reuse, -R10 ;  /* 0x0000000b20207223 */ /* 0x080fe2000001080a */
[----:B------:R-:W-:-:S06]  /*36aa0*/  FFMA.FTZ R34, R34, R11, -R14 ;  /* 0x0000000b22227223 */ /* 0x000fcc000001080e */
[----:B------:R-:W3:Y:S01]  /*36ab0*/  MUFU.EX2 R161, R8 ;  /* 0x0000000800a17308 */ /* 0x000ee20000000800 */
[-CC-:B------:R-:W-:Y:S01]  /*36ac0*/  FFMA.FTZ R33, R33, R11.reuse, -R10.reuse ;  /* 0x0000000b21217223 */ /* 0x180fe2000001080a */
[----:B------:R-:W-:-:S06]  /*36ad0*/  FFMA.FTZ R36, R36, R11, -R10 ;  /* 0x0000000b24247223 */ /* 0x000fcc000001080a */
[----:B------:R-:W-:Y:S01]  /*36ae0*/  MUFU.EX2 R28, R28 ;  /* 0x0000001c001c7308 */ /* 0x000fe20000000800 */
[-CC-:B------:R-:W-:Y:S01]  /*36af0*/  FFMA.FTZ R37, R37, R11.reuse, -R10.reuse ;  /* 0x0000000b25257223 */ /* 0x180fe2000001080a */
[----:B------:R-:W-:-:S06]  /*36b00*/  FFMA.FTZ R40, R40, R11, -R10 ;  /* 0x0000000b28287223 */ /* 0x000fcc000001080a */
[----:B------:R-:W4:Y:S01]  /*36b10*/  MUFU.EX2 R30, R30 ;  /* 0x0000001e001e7308 */ /* 0x000f220000000800 */
[-CC-:B------:R-:W-:Y:S01]  /*36b20*/  FFMA.FTZ R41, R41, R11.reuse, -R10.reuse ;  /* 0x0000000b29297223 */ /* 0x180fe2000001080a */
[-CC-:B------:R-:W-:Y:S01]  /*36b30*/  FFMA.FTZ R44, R44, R11.reuse, -R10.reuse ;  /* 0x0000000b2c2c7223 */ /* 0x180fe2000001080a */
[-CC-:B------:R-:W-:Y:S01]  /*36b40*/  FFMA.FTZ R45, R45, R11.reuse, -R10.reuse ;  /* 0x0000000b2d2d7223 */ /* 0x180fe2000001080a */
[-CC-:B------:R-:W-:Y:S01]  /*36b50*/  FFMA.FTZ R48, R48, R11.reuse, -R10.reuse ;  /* 0x0000000b30307223 */ /* 0x180fe2000001080a */
[-CC-:B------:R-:W-:Y:S01]  /*36b60*/  FFMA.FTZ R49, R49, R11.reuse, -R10.reuse ;  /* 0x0000000b31317223 */ /* 0x180fe2000001080a */
[-C--:B------:R-:W-:Y:S02]  /*36b70*/  FFMA.FTZ R52, R52, R11.reuse, -R10 ;  /* 0x0000000b34347223 */ /* 0x080fe4000001080a */
[----:B------:R-:W-:Y:S01]  /*36b80*/  MUFU.EX2 R29, R29 ;  /* 0x0000001d001d7308 */ /* 0x000fe20000000800 */
[-C--:B------:R-:W-:Y:S01]  /*36b90*/  FFMA.FTZ R35, R35, R11.reuse, -R14 ;  /* 0x0000000b23237223 */ /* 0x080fe2000001080e */
[-C--:B------:R-:W-:Y:S01]  /*36ba0*/  FFMA.FTZ R10, R53, R11.reuse, -R10 ;  /* 0x0000000b350a7223 */ /* 0x080fe2000001080a */
[-CC-:B------:R-:W-:Y:S01]  /*36bb0*/  FFMA.FTZ R38, R38, R11.reuse, -R14.reuse ;  /* 0x0000000b26267223 */ /* 0x180fe2000001080e */
[-CC-:B------:R-:W-:Y:S01]  /*36bc0*/  FFMA.FTZ R39, R39, R11.reuse, -R14.reuse ;  /* 0x0000000b27277223 */ /* 0x180fe2000001080e */
[----:B------:R-:W-:-:S03]  /*36bd0*/  FFMA.FTZ R42, R42, R11, -R14 ;  /* 0x0000000b2a2a7223 */ /* 0x000fc6000001080e */
[----:B------:R-:W4:Y:S01]  /*36be0*/  MUFU.EX2 R31, R31 ;  /* 0x0000001f001f7308 */ /* 0x000f220000000800 */
[-CC-:B------:R-:W-:Y:S01]  /*36bf0*/  FFMA.FTZ R24, R24, R11.reuse, -R14.reuse ;  /* 0x0000000b18187223 */ /* 0x180fe2000001080e */
[-CC-:B------:R-:W-:Y:S01]  /*36c00*/  FFMA.FTZ R46, R46, R11.reuse, -R14.reuse ;  /* 0x0000000b2e2e7223 */ /* 0x180fe2000001080e */
[-CC-:B------:R-:W-:Y:S01]  /*36c10*/  FFMA.FTZ R56, R56, R11.reuse, -R14.reuse ;  /* 0x0000000b38387223 */ /* 0x180fe2000001080e */
[-CC-:B------:R-:W-:Y:S01]  /*36c20*/  FFMA.FTZ R50, R50, R11.reuse, -R14.reuse ;  /* 0x0000000b32327223 */ /* 0x180fe2000001080e */
[-CC-:B------:R-:W-:Y:S01]  /*36c30*/  FFMA.FTZ R51, R51, R11.reuse, -R14.reuse ;  /* 0x0000000b33337223 */ /* 0x180fe2000001080e */
[-CC-:B------:R-:W-:Y:S01]  /*36c40*/  FFMA.FTZ R54, R54, R11.reuse, -R14.reuse ;  /* 0x0000000b36367223 */ /* 0x180fe2000001080e */
[----:B------:R-:W-:Y:S01]  /*36c50*/  FFMA.FTZ R11, R55, R11, -R14 ;  /* 0x0000000b370b7223 */ /* 0x000fe2000001080e */
[----:B------:R-:W4:Y:S01]  /*36c60*/  MUFU.EX2 R32, R32 ;  /* 0x0000002000207308 */ /* 0x000f220000000800 */
[----:B0-----:R-:W-:Y:S01]  /*36c70*/  FADD.FTZ R14, R160, R15 ;  /* 0x0000000fa00e7221 */ /* 0x001fe20000010000 */
[----:B-1----:R-:W-:-:S06]  /*36c80*/  FADD.FTZ R20, R26, R21 ;  /* 0x000000151a147221 */ /* 0x002fcc0000010000 */
[----:B------:R-:W0:Y:S01]  /*36c90*/  MUFU.EX2 R34, R34 ;  /* 0x0000002200227308 */ /* 0x000e220000000800 */
[----:B--2---:R-:W-:Y:S01]  /*36ca0*/  FADD.FTZ R9, R25, R14 ;  /* 0x0000000e19097221 */ /* 0x004fe20000010000 */
[----:B---3--:R-:W-:-:S06]  /*36cb0*/  FADD.FTZ R15, R161, R20 ;  /* 0x00000014a10f7221 */ /* 0x008fcc0000010000 */
[----:B------:R-:W1:Y:S01]  /*36cc0*/  MUFU.EX2 R33, R33 ;  /* 0x0000002100217308 */ /* 0x000e620000000800 */
[----:B----4-:R-:W-:-:S07]  /*36cd0*/  FADD.FTZ R14, R30, R15 ;  /* 0x0000000f1e0e7221 */ /* 0x010fce0000010000 */
[----:B------:R-:W2:Y:S01]  /*36ce0*/  MUFU.EX2 R35, R35 ;  /* 0x0000002300237308 */ /* 0x000ea20000000800 */
[----:B------:R-:W-:-:S07]  /*36cf0*/  FADD.FTZ R15, R31, R14 ;  /* 0x0000000e1f0f7221 */ /* 0x000fce0000010000 */
[----:B------:R-:W3:Y:S08]  /*36d00*/  MUFU.EX2 R36, R36 ;  /* 0x0000002400247308 */ /* 0x000ef00000000800 */
[----:B------:R4:W-:Y:S08]  /*36d10*/  MUFU.EX2 R27, R10 ;  /* 0x0000000a001b7308 */ /* 0x0009f00000000800 */
[----:B------:R-:W3:Y:S01]  /*36d20*/  MUFU.EX2 R38, R38 ;  /* 0x0000002600267308 */ /* 0x000ee20000000800 */
[----:B----4-:R-:W-:-:S04]  /*36d30*/  FADD.FTZ R10, R28, R9 ;  /* 0x000000091c0a7221 */ /* 0x010fc80000010000 */
[----:B------:R-:W-:-:S03]  /*36d40*/  FADD.FTZ R9, R29, R10 ;  /* 0x0000000a1d097221 */ /* 0x000fc60000010000 */
[----:B------:R-:W4:Y:S01]  /*36d50*/  MUFU.EX2 R37, R37 ;  /* 0x0000002500257308 */ /* 0x000f220000000800 */
[----:B------:R-:W-:Y:S01]  /*36d60*/  FADD.FTZ R8, R32, R9 ;  /* 0x0000000920087221 */ /* 0x000fe20000010000 */
[----:B0-----:R-:W-:-:S06]  /*36d70*/  FADD.FTZ R10, R34, R15 ;  /* 0x0000000f220a7221 */ /* 0x001fcc0000010000 */
[----:B------:R-:W0:Y:S01]  /*36d80*/  MUFU.EX2 R39, R39 ;  /* 0x0000002700277308 */ /* 0x000e220000000800 */
[----:B-1----:R-:W-:Y:S01]  /*36d90*/  FADD.FTZ R9, R33, R8 ;  /* 0x0000000821097221 */ /* 0x002fe20000010000 */
[----:B--2---:R-:W-:-:S06]  /*36da0*/  FADD.FTZ R15, R35, R10 ;  /* 0x0000000a230f7221 */ /* 0x004fcc0000010000 */
[----:B------:R-:W1:Y:S08]  /*36db0*/  MUFU.EX2 R40, R40 ;  /* 0x0000002800287308 */ /* 0x000e700000000800 */
[----:B------:R-:W2:Y:S01]  /*36dc0*/  MUFU.EX2 R42, R42 ;  /* 0x0000002a002a7308 */ /* 0x000ea20000000800 */
[----:B---3--:R-:W-:Y:S01]  /*36dd0*/  FADD.FTZ R8, R36, R9 ;  /* 0x0000000924087221 */ /* 0x008fe20000010000 */
[----:B------:R-:W-:-:S06]  /*36de0*/  FADD.FTZ R10, R38, R15 ;  /* 0x0000000f260a7221 */ /* 0x000fcc0000010000 */
[----:B------:R-:W3:Y:S08]  /*36df0*/  MUFU.EX2 R41, R41 ;  /* 0x0000002900297308 */ /* 0x000ef00000000800 */
[----:B------:R-:W3:Y:S01]  /*36e00*/  MUFU.EX2 R169, R24 ;  /* 0x0000001800a97308 */ /* 0x000ee20000000800 */
[----:B----4-:R-:W-:Y:S01]  /*36e10*/  FADD.FTZ R9, R37, R8 ;  /* 0x0000000825097221 */ /* 0x010fe20000010000 */
[----:B0-----:R-:W-:-:S06]  /*36e20*/  FADD.FTZ R15, R39, R10 ;  /* 0x0000000a270f7221 */ /* 0x001fcc0000010000 */
[----:B------:R-:W0:Y:S08]  /*36e30*/  MUFU.EX2 R44, R44 ;  /* 0x0000002c002c7308 */ /* 0x000e300000000800 */
[----:B------:R-:W4:Y:S01]  /*36e40*/  MUFU.EX2 R46, R46 ;  /* 0x0000002e002e7308 */ /* 0x000f220000000800 */
        /* <DEDUP_REMOVED lines=8> */
[----:B0-----:R-:W-:Y:S01]  /*36ed0*/  FADD.FTZ R8, R44, R9 ;  /* 0x000000092c087221 */ /* 0x001fe20000010000 */
[----:B----4-:R-:W-:-:S06]  /*36ee0*/  FADD.FTZ R10, R46, R15 ;  /* 0x0000000f2e0a7221 */ /* 0x010fcc0000010000 */
        /* <DEDUP_REMOVED lines=8> */
[----:B------:R-:W3:Y:S01]  /*36f70*/  MUFU.EX2 R175, R11 ;  /* 0x0000000b00af7308 */ /* 0x000ee20000000800 */
[----:B0-----:R-:W-:Y:S01]  /*36f80*/  FADD.FTZ R9, R49, R8 ;  /* 0x0000000831097221 */ /* 0x001fe20000010000 */
[----:B----4-:R-:W-:-:S03]  /*36f90*/  FADD.FTZ R15, R51, R10 ;  /* 0x0000000a330f7221 */ /* 0x010fc60000010000 */
[----:B-1----:R-:W-:Y:S01]  /*36fa0*/  FADD.FTZ R8, R52, R9 ;  /* 0x0000000934087221 */ /* 0x002fe20000010000 */
[----:B--2---:R-:W-:-:S03]  /*36fb0*/  FADD.FTZ R10, R54, R15 ;  /* 0x0000000f360a7221 */ /* 0x004fc60000010000 */
[----:B------:R-:W-:Y:S01]  /*36fc0*/  FADD.FTZ R53, R27, R8 ;  /* 0x000000081b357221 */ /* 0x000fe20000010000 */
[----:B---3--:R-:W-:-:S04]  /*36fd0*/  FADD.FTZ R55, R175, R10 ;  /* 0x0000000aaf377221 */ /* 0x008fc80000010000 */
[----:B------:R-:W-:Y:S04]  /*36fe0*/  ST.E desc[UR4][R6.64+0x10], R53 ;  /* 0x0000103506007985 */ /* 0x000fe8000c101904 */
        /* <DEDUP_REMOVED lines=27> */
[----:B------:R3:W-:Y:S04]  /*371a0*/  STSM.16.M88.4 [R14], R160 ;  /* 0x000000a00e007844 */ /* 0x0007e80000000200 */
        /* <DEDUP_REMOVED lines=195> */
[----:B--2---:R-:W-:Y:S02]  /*37de0*/  FMUL.FTZ R43, R43, R6 ;  /* 0x000000062b2b7220 */ /* 0x004fe40000410000 */
        /* <DEDUP_REMOVED lines=70> */
[----:B------:R2:W-:Y:S04]  /*38250*/  ST.E desc[UR4][R8.64+0xa8], R15 ;  /* 0x0000a80f08007985 */ /* 0x0005e8000c101904 */
[----:B------:R-:W-:Y:S04]  /*38260*/  ST.E desc[UR18][R8.64+0xf4], R31 ;  /* 0x0000f41f08007985 */ /* 0x000fe8000c101912 */
[----:B------:R-:W-:Y:S04]  /*38270*/  ST.E desc[UR10][R8.64+0x114], R21 ;  /* 0x0001141508007985 */ /* 0x000fe8000c10190a */
[----:B------:R-:W-:Y:S04]  /*38280*/  ST.E desc[UR12][R8.64+0x120], R25 ;  /* 0x0001201908007985 */ /* 0x000fe8000c10190c */
[----:B------:R-:W-:Y:S04]  /*38290*/  ST.E desc[UR14][R8.64+0x124], R27 ;  /* 0x0001241b08007985 */ /* 0x000fe8000c10190e */
[----:B------:R-:W-:Y:S04]  /*382a0*/  ST.E desc[UR16][R8.64+0x130], R29 ;  /* 0x0001301d08007985 */ /* 0x000fe8000c101910 */
[----:B------:R-:W-:Y:S04]  /*382b0*/  ST.E desc[UR4][R8.64+0x1f4], R43 ;  /* 0x0001f42b08007985 */ /* 0x000fe8000c101904 */
[----:B------:R0:W-:Y:S04]  /*382c0*/  ST.E desc[UR4][R8.64+0xac], R7 ;  /* 0x0000ac0708007985 */ /* 0x0001e8000c101904 */
[----:B------:R1:W-:Y:S01]  /*382d0*/  ST.E desc[UR4][R8.64+0xb8], R11 ;  /* 0x0000b80b08007985 */ /* 0x0003e2000c101904 */
[----:B--2---:R-:W-:-:S05]  /*382e0*/  FMUL.FTZ R15, R47, R6 ;  /* 0x000000062f0f7220 */ /* 0x004fca0000410000 */
[----:B------:R2:W-:Y:S04]  /*382f0*/  ST.E desc[UR4][R8.64+0xbc], R15 ;  /* 0x0000bc0f08007985 */ /* 0x0005e8000c101904 */
[----:B------:R-:W0:Y:S02]  /*38300*/  LD.E R6, desc[UR6][R8.64+0xc8] ;  /* 0x0000c80608067980 */ /* 0x000e24000c101900 */
[----:B0-----:R-:W-:-:S05]  /*38310*/  FMUL.FTZ R7, R47, R6 ;  /* 0x000000062f077220 */ /* 0x001fca0000410000 */
[----:B------:R0:W-:Y:S04]  /*38320*/  ST.E desc[UR4][R8.64+0xc8], R7 ;  /* 0x0000c80708007985 */ /* 0x0001e8000c101904 */
[----:B------:R-:W1:Y:S02]  /*38330*/  LD.E R6, desc[UR6][R8.64+0xcc] ;  /* 0x0000cc0608067980 */ /* 0x000e64000c101900 */
[----:B-1----:R-:W-:-:S05]  /*38340*/  FMUL.FTZ R11, R47, R6 ;  /* 0x000000062f0b7220 */ /* 0x002fca0000410000 */
[----:B------:R1:W-:Y:S04]  /*38350*/  ST.E desc[UR4][R8.64+0xcc], R11 ;  /* 0x0000cc0b08007985 */ /* 0x0003e8000c101904 */
[----:B------:R-:W2:Y:S02]  /*38360*/  LD.E R6, desc[UR6][R8.64+0xd8] ;  /* 0x0000d80608067980 */ /* 0x000ea4000c101900 */
        /* <DEDUP_REMOVED lines=100> */
[----:B------:R-:W-:Y:S04]  /*389b0*/  ST.E desc[UR4][R8.64+0x1dc], R15 ;  /* 0x0001dc0f08007985 */ /* 0x000fe8000c101904 */
        /* <DEDUP_REMOVED lines=9> */
[----:B------:R-:W2:Y:S02]  /*38a50*/  LD.E R6, desc[UR6][R8.64+0x1fc] ;  /* 0x0001fc0608067980 */ /* 0x000ea4000c101900 */
[----:B--2---:R-:W-:-:S05]  /*38a60*/  FMUL.FTZ R47, R47, R6 ;  /* 0x000000062f2f7220 */ /* 0x004fca0000410000 */
[----:B------:R2:W-:Y:S04]  /*38a70*/  ST.E desc[UR4][R8.64+0x1fc], R47 ;  /* 0x0001fc2f08007985 */ /* 0x0005e8000c101904 */
[----:B0-----:R-:W3:Y:S04]  /*38a80*/  LDL.64 R6, [R12+0x88] ;  /* 0x000088000c067983 */ /* 0x001ee80000100a00 */
[----:B-1----:R-:W4:Y:S04]  /*38a90*/  LDL.64 R10, [R12] ;  /* 0x000000000c0a7983 */ /* 0x002f280000100a00 */
[----:B------:R-:W2:Y:S04]  /*38aa0*/  LDL.64 R14, [R12+0x90] ;  /* 0x000090000c0e7983 */ /* 0x000ea80000100a00 */
[----:B---3--:R-:W3:Y:S04]  /*38ab0*/  LD.E R25, desc[UR4][R6.64] ;  /* 0x0000000406197980 */ /* 0x008ee8000c101900 */
[----:B----4-:R-:W4:Y:S04]  /*38ac0*/  LD.E R11, desc[UR6][R10.64] ;  /* 0x000000060a0b7980 */ /* 0x010f28000c101900 */
[----:B--2---:R-:W4:Y:S04]  /*38ad0*/  LD.E.64 R8, desc[UR4][R14.64] ;  /* 0x000000040e087980 */ /* 0x004f28000c101b00 */
[----:B---3--:R-:W-:Y:S04]  /*38ae0*/  ST.E desc[UR8][R6.64], R25 ;  /* 0x0000001906007985 */ /* 0x008fe8000c101908 */
[----:B------:R-:W2:Y:S04]  /*38af0*/  LD.E R21, desc[UR10][R6.64+0x4] ;  /* 0x0000040a06157980 */ /* 0x000ea8000c101900 */
[----:B--2---:R0:W-:Y:S04]  /*38b00*/  ST.E desc[UR4][R6.64+0x4], R21 ;  /* 0x0000041506007985 */ /* 0x0041e8000c101904 */
[----:B------:R-:W2:Y:S04]  /*38b10*/  LD.E R27, desc[UR6][R6.64+0x8] ;  /* 0x00000806061b7980 */ /* 0x000ea8000c101900 */
[----:B--2---:R1:W-:Y:S04]  /*38b20*/  ST.E desc[UR4][R6.64+0x8], R27 ;  /* 0x0000081b06007985 */ /* 0x0043e8000c101904 */
[----:B------:R-:W2:Y:S04]  /*38b30*/  LD.E R29, desc[UR6][R6.64+0xc] ;  /* 0x00000c06061d7980 */ /* 0x000ea8000c101900 */
[----:B--2---:R-:W-:Y:S04]  /*38b40*/  ST.E desc[UR4][R6.64+0xc], R29 ;  /* 0x00000c1d06007985 */ /* 0x004fe8000c101904 */
[----:B------:R-:W2:Y:S04]  /*38b50*/  LD.E R15, desc[UR6][R6.64+0x10] ;  /* 0x00001006060f7980 */ /* 0x000ea8000c101900 */
[----:B--2---:R2:W-:Y:S04]  /*38b60*/  ST.E desc[UR4][R6.64+0x10], R15 ;  /* 0x0000100f06007985 */ /* 0x0045e8000c101904 */
[----:B0-----:R-:W3:Y:S04]  /*38b70*/  LD.E R21, desc[UR6][R6.64+0x14] ;  /* 0x0000140606157980 */ /* 0x001ee8000c101900 */
[----:B---3--:R0:W-:Y:S04]  /*38b80*/  ST.E desc[UR4][R6.64+0x14], R21 ;  /* 0x0000141506007985 */ /* 0x0081e8000c101904 */
[----:B------:R-:W3:Y:S04]  /*38b90*/  LD.E R25, desc[UR6][R6.64+0x18] ;  /* 0x0000180606197980 */ /* 0x000ee8000c101900 */
[----:B---3--:R3:W-:Y:S04]  /*38ba0*/  ST.E desc[UR4][R6.64+0x18], R25 ;  /* 0x0000181906007985 */ /* 0x0087e8000c101904 */
[----:B-1----:R-:W4:Y:S04]  /*38bb0*/  LD.E R27, desc[UR6][R6.64+0x1c] ;  /* 0x00001c06061b7980 */ /* 0x002f28000c101900 */
[----:B----4-:R1:W-:Y:S04]  /*38bc0*/  ST.E desc[UR4][R6.64+0x1c], R27 ;  /* 0x00001c1b06007985 */ /* 0x0103e8000c101904 */
[----:B--2---:R-:W2:Y:S04]  /*38bd0*/  LD.E R15, desc[UR6][R6.64+0x20] ;  /* 0x00002006060f7980 */ /* 0x004ea8000c101900 */
[----:B--2---:R2:W-:Y:S04]  /*38be0*/  ST.E desc[UR4][R6.64+0x20], R15 ;  /* 0x0000200f06007985 */ /* 0x0045e8000c101904 */
[----:B0-----:R-:W4:Y:S04]  /*38bf0*/  LD.E R21, desc[UR6][R6.64+0x24] ;  /* 0x0000240606157980 */ /* 0x001f28000c101900 */
[----:B----4-:R0:W-:Y:S04]  /*38c00*/  ST.E desc[UR4][R6.64+0x24], R21 ;  /* 0x0000241506007985 */ /* 0x0101e8000c101904 */
[----:B---3--:R-:W3:Y:S04]  /*38c10*/  LD.E R25, desc[UR6][R6.64+0x28] ;  /* 0x0000280606197980 */ /* 0x008ee8000c101900 */
        /* <DEDUP_REMOVED lines=228> */
[----:B--2---:R-:W-:Y:S04]  /*39a60*/  ST.E desc[UR4][R6.64+0x1f0], R15 ;  /* 0x0001f00f06007985 */ /* 0x004fe8000c101904 */
[----:B0-----:R-:W2:Y:S04]  /*39a70*/  LD.E R21, desc[UR6][R6.64+0x1f4] ;  /* 0x0001f40606157980 */ /* 0x001ea8000c101900 */
[----:B--2---:R-:W-:Y:S04]  /*39a80*/  ST.E desc[UR4][R6.64+0x1f4], R21 ;  /* 0x0001f41506007985 */ /* 0x004fe8000c101904 */
[----:B---3--:R-:W2:Y:S01]  /*39a90*/  LD.E R25, desc[UR6][R6.64+0x1f8] ;  /* 0x0001f80606197980 */ /* 0x008ea2000c101900 */
[----:B------:R-:W-:-:S02]  /*39aa0*/  R2UR UR30, R4 ;  /* 0x00000000041e72ca */ /* 0x000fc400000e0000 */
[C---:B------:R-:W-:Y:S02]  /*39ab0*/  R2UR UR31, R5.reuse ;  /* 0x00000000051f72ca */ /* 0x040fe400000e0000 */
[C---:B------:R-:W-:Y:S02]  /*39ac0*/  R2UR UR28, R4.reuse ;  /* 0x00000000041c72ca */ /* 0x040fe400000e0000 */
[C---:B------:R-:W-:Y:S02]  /*39ad0*/  R2UR UR29, R5.reuse ;  /* 0x00000000051d72ca */ /* 0x040fe400000e0000 */
[C---:B------:R-:W-:Y:S02]  /*39ae0*/  R2UR UR26, R4.reuse ;  /* 0x00000000041a72ca */ /* 0x040fe400000e0000 */
[----:B------:R-:W-:Y:S01]  /*39af0*/  R2UR UR27, R5 ;  /* 0x00000000051b72ca */ /* 0x000fe200000e0000 */
[----:B--2---:R0:W-:Y:S04]  /*39b00*/  ST.E desc[UR4][R6.64+0x1f8], R25 ;  /* 0x0001f81906007985 */ /* 0x0041e8000c101904 */
[----:B-1----:R-:W2:Y:S01]  /*39b10*/  LD.E R27, desc[UR6][R6.64+0x1fc] ;  /* 0x0001fc06061b7980 */ /* 0x002ea2000c101900 */
        /* <DEDUP_REMOVED lines=26> */
[----:B0-----:R-:W2:Y:S04]  /*39cc0*/  LD.E R25, desc[UR28][R6.64+0x4] ;  /* 0x0000041c06197980 */ /* 0x001ea8000c101900 */
[----:B------:R-:W2:Y:S04]  /*39cd0*/  LD.E R26, desc[UR26][R6.64+0x8] ;  /* 0x0000081a061a7980 */ /* 0x000ea8000c101900 */
[----:B-1----:R-:W2:Y:S04]  /*39ce0*/  LD.E R27, desc[UR24][R6.64+0xc] ;  /* 0x00000c18061b7980 */ /* 0x002ea8000c101900 */
        /* <DEDUP_REMOVED lines=2475> */
.L_x_6658:
[----:B------:R-:W-:Y:S05]  /*437a0*/  BSYNC B2 ;  /* 0x0000000000027941 */ /* 0x000fea0003800000 */
.L_x_6657:
[C---:B------:R-:W-:Y:S02]  /*437b0*/  R2UR UR6, R4.reuse ;  /* 0x00000000040672ca */ /* 0x040fe400000e0000 */
[C---:B------:R-:W-:Y:S02]  /*437c0*/  R2UR UR7, R5.reuse ;  /* 0x00000000050772ca */ /* 0x040fe400000e0000 */
[----:B------:R-:W-:Y:S02]  /*437d0*/  R2UR UR4, R4 ;  /* 0x00000000040472ca */ /* 0x000fe400000e0000 */
[----:B------:R-:W-:-:S09]  /*437e0*/  R2UR UR5, R5 ;  /* 0x00000000050572ca */ /* 0x000fd200000e0000 */
[----:B------:R-:W2:Y:S04]  /*437f0*/  LD.E.64 R4, desc[UR6][R10.64+0x20] ;  /* 0x000020060a047980 */ /* 0x000ea8000c101b00 */
[----:B------:R-:W3:Y:S01]  /*43800*/  LD.E R6, desc[UR4][R10.64+0xc] ;  /* 0x00000c040a067980 */ /* 0x000ee2000c101900 */
[----:B--2---:R-:W-:Y:S01]  /*43810*/  MOV R5, R4 ;  /* 0x0000000400057202 */ /* 0x004fe20000000f00 */
[----:B------:R-:W-:-:S04]  /*43820*/  IMAD.MOV.U32 R4, RZ, RZ, R13 ;  /* 0x000000ffff047224 */ /* 0x000fc800078e000d */
[----:B-----5:R-:W-:-:S05]  /*43830*/  IMAD R5, R8, 0x8, R5 ;  /* 0x0000000808057824 */ /* 0x020fca00078e0205 */
[----:B---3--:R-:W-:-:S04]  /*43840*/  PRMT R5, R6, 0x654, R5 ;  /* 0x0000065406057816 */ /* 0x008fc80000000005 */
[----:B------:R0:W-:Y:S02]  /*43850*/  SYNCS.ARRIVE.TRANS64.RED.A1T0 RZ, [R5+URZ], RZ ;  /* 0x000000ff05ff79a7 */ /* 0x0001e4000810043f */
[----:B0-----:R-:W-:-:S04]  /*43860*/  IMAD.MOV.U32 R5, RZ, RZ, 0x0 ;  /* 0x00000000ff057424 */ /* 0x001fc800078e00ff */
[----:B------:R-:W-:Y:S05]  /*43870*/  RET.REL.NODEC R4 `(_ZN7cutlass13device_kernelIN5flash11enable_sm90INS1_16FlashAttnFwdSm90INS1_25CollectiveMainloopFwdSm90ILi2EN4cute5tupleIJNS5_1CILi1EEES8_S8_EEENS6_IJNS7_ILi64EEESA_SA_EEELi512ENS_10bfloat16_tEfNS_4arch4Sm90ELb0ELb1ELb0ELb1ELb1ELb0ELb1ELb0ELb0ELb1ELb1ELb0EEENS1_21CollectiveEpilogueFwdINS6_IJSA_NS7_ILi512EEESA_EEES9_SC_SE_Li256ELb1ELb1ELb1ELb0EEENS1_36VarlenDynamicPersistentTileSchedulerILi64ELi64ELi256ELi128ELb1ELb1ELb1ELb1ELb0ELb1EEEEEEEEEvNT_6ParamsE) ;  /* 0xfffffbc404e07950 */ /* 0x000fea0003c3ffff */
.L_x_6629:
[----:B0-----:R0:W1:Y:S02]  /*43880*/  SYNCS.PHASECHK.TRANS64.TRYWAIT P0, [R9+URZ], R24 ;  /* 0x00000018090075a7 */ /* 0x001064000800017f */
[----:B-1----:R-:W-:Y:S05]  /*43890*/  @!P0 NANOSLEEP.SYNCS 0x989680 ;  /* 0x009896800000895d */ /* 0x002fea0003900000 */
[----:B------:R-:W1:Y:S02]  /*438a0*/  @!P0 SYNCS.PHASECHK.TRANS64 P0, [R9+URZ], R24 ;  /* 0x00000018090085a7 */ /* 0x000e64000800007f */
[----:B-1----:R-:W-:Y:S05]  /*438b0*/  @!P0 BRA `(.L_x_6629) ;  /* 0xfffffffc00f08947 */ /* 0x002fea000383ffff */
[----:B------:R-:W-:Y:S05]  /*438c0*/  BRA `(.L_x_6628) ;  /* 0xfffffee800f47947 */ /* 0x000fea000383ffff */
.L_x_6636:
[----:B0-----:R0:W1:Y:S02]  /*438d0*/  SYNCS.PHASECHK.TRANS64.TRYWAIT P0, [R56+URZ], R57 ;  /* 0x00000039380075a7 */ /* 0x001064000800017f */
[----:B-1----:R-:W-:Y:S05]  /*438e0*/  @!P0 NANOSLEEP.SYNCS 0x989680 ;  /* 0x009896800000895d */ /* 0x002fea0003900000 */
[----:B------:R-:W1:Y:S02]  /*438f0*/  @!P0 SYNCS.PHASECHK.TRANS64 P0, [R56+URZ], R57 ;  /* 0x00000039380085a7 */ /* 0x000e64000800007f */
[----:B-1----:R-:W-:Y:S05]  /*43900*/  @!P0 BRA `(.L_x_6636) ;  /* 0xfffffffc00f08947 */ /* 0x002fea000383ffff */
[----:B------:R-:W-:Y:S05]  /*43910*/  BRA `(.L_x_6635) ;  /* 0xfffffef000c87947 */ /* 0x000fea000383ffff */
.L_x_6659:
        /* <DEDUP_REMOVED lines=14> */
.L_x_15651:


//--------------------- .text._ZN7cutlass13device_kernelIN5flash11enable_sm90INS1_16FlashAttnFwdSm90INS1_25CollectiveMainloopFwdSm90ILi2EN4cute5tupleIJNS5_1CILi1EEES8_S8_EEENS6_IJNS7_ILi64EEESA_SA_EEELi512ENS_10bfloat16_tEfNS_4arch4Sm90ELb0ELb1ELb0ELb1ELb1ELb1ELb1ELb0ELb0ELb1ELb1ELb0EEENS1_21CollectiveEpilogueFwdINS6_IJSA_NS7_ILi512EEESA_EEES9_SC_SE_Li256ELb1ELb1ELb1ELb0EEENS1_36VarlenDynamicPersistentTileSchedulerILi64ELi64ELi256ELi128ELb1ELb1ELb1ELb1ELb0ELb1EEEEEEEEEvNT_6ParamsE --------------------------
	.section	.text._ZN7cutlass13device_kernelIN5flash11enable_sm90INS1_16FlashAttnFwdSm90INS1_25CollectiveMainloopFwdSm90ILi2EN4cute5tupleIJNS5_1CILi1EEES8_S8_EEENS6_IJNS7_ILi64EEESA_SA_EEELi512ENS_10bfloat16_tEfNS_4arch4Sm90ELb0ELb1ELb0ELb1ELb1ELb1ELb1ELb0ELb0ELb1ELb1ELb0EEENS1_21CollectiveEpilogueFwdINS6_IJSA_NS7_ILi512EEESA_EEES9_SC_SE_Li256ELb1ELb1ELb1ELb0EEENS1_36VarlenDynamicPersistentTileSchedulerILi64ELi64ELi256ELi128ELb1ELb1ELb1ELb1ELb0ELb1EEEEEEEEEvNT_6ParamsE,"ax",@progbits
	.align	128
.text._ZN7cutlass13device_kernelIN5flash11enable_sm90INS1_16FlashAttnFwdSm90INS1_25CollectiveMainloopFwdSm90ILi2EN4cute5tupleIJNS5_1CILi1EEES8_S8_EEENS6_IJNS7_ILi64EEESA_SA_EEELi512ENS_10bfloat16_tEfNS_4arch4Sm90ELb0ELb1ELb0ELb1ELb1ELb1ELb1ELb0ELb0ELb1ELb1ELb0EEENS1_21CollectiveEpilogueFwdINS6_IJSA_NS7_ILi512EEESA_EEES9_SC_SE_Li256ELb1ELb1ELb1ELb0EEENS1_36VarlenDynamicPersistentTileSchedulerILi64ELi64ELi256ELi128ELb1ELb1ELb1ELb1ELb0ELb1EEEEEEEEEvNT_6ParamsE:
        .type           _ZN7cutlass13device_kernelIN5flash11enable_sm90INS1_16FlashAttnFwdSm90INS1_25CollectiveMainloopFwdSm90ILi2EN4cute5tupleIJNS5_1CILi1EEES8_S8_EEENS6_IJNS7_ILi64EEESA_SA_EEELi512ENS_10bfloat16_tEfNS_4arch4Sm90ELb0ELb1ELb0ELb1ELb1ELb1ELb1ELb0ELb0ELb1ELb1ELb0EEENS1_21CollectiveEpilogueFwdINS6_IJSA_NS7_ILi512EEESA_EEES9_SC_SE_Li256ELb1ELb1ELb1ELb0EEENS1_36VarlenDynamicPersistentTileSchedulerILi64ELi64ELi256ELi128ELb1ELb1ELb1ELb1ELb0ELb1EEEEEEEEEvNT_6ParamsE,@function
        .size           _ZN7cutlass13device_kernelIN5flash11enable_sm90INS1_16FlashAttnFwdSm90INS1_25CollectiveMainloopFwdSm90ILi2EN4cute5tupleIJNS5_1CILi1EEES8_S8_EEENS6_IJNS7_ILi64EEESA_SA_EEELi512ENS_10bfloat16_tEfNS_4arch4Sm90ELb0ELb1ELb0ELb1ELb1ELb1ELb1ELb0ELb0ELb1ELb1ELb0EEENS1_21CollectiveEpilogueFwdINS6_IJSA_NS7_ILi512EEESA_EEES9_SC_SE_Li256ELb1ELb1ELb1ELb0EEENS1_36VarlenDynamicPersistentTileSchedulerILi64ELi64ELi256ELi128ELb1ELb1ELb1ELb1ELb0ELb1EEEEEEEEEvNT_6ParamsE,(.L_x_15653 - _ZN7cutlass13device_kernelIN5flash11enable_sm90INS1_16FlashAttnFwdSm90INS1_25CollectiveMainloopFwdSm90ILi2EN4cute5tupleIJNS5_1CILi1EEES8_S8_EEENS6_IJNS7_ILi64EEESA_SA_EEELi512ENS_10bfloat16_tEfNS_4arch4Sm90ELb0ELb1ELb0ELb1ELb1ELb1ELb1ELb0ELb0ELb1ELb1ELb0EEENS1_21CollectiveEpilogueFwdINS6_IJSA_NS7_ILi512EEESA_EEES9_SC_SE_Li256ELb1ELb1ELb1ELb0EEENS1_36VarlenDynamicPersistentTileSchedulerILi64ELi64ELi256ELi128ELb1ELb1ELb1ELb1ELb0ELb1EEEEEEEEEvNT_6ParamsE)
        .other          _ZN7cutlass13device_kernelIN5flash11enable_sm90INS1_16FlashAttnFwdSm90INS1_25CollectiveMainloopFwdSm90ILi2EN4cute5tupleIJNS5_1CILi1EEES8_S8_EEENS6_IJNS7_ILi64EEESA_SA_EEELi512ENS_10bfloat16_tEfNS_4arch4Sm90ELb0ELb1ELb0ELb1ELb1ELb1ELb1ELb0ELb0ELb1ELb1ELb0EEENS1_21CollectiveEpilogueFwdINS6_IJSA_NS7_ILi512EEESA_EEES9_SC_SE_Li256ELb1ELb1ELb1ELb0EEENS1_36VarlenDynamicPersistentTileSchedulerILi64ELi64ELi256ELi128ELb1ELb1ELb1ELb1ELb0ELb1EEEEEEEEEvNT_6ParamsE,@"STO_CUDA_ENTRY STV_DEFAULT"
_ZN7cutlass13device_kernelIN5flash11enable_sm90INS1_16FlashAttnFwdSm90INS1_25CollectiveMainloopFwdSm90ILi2EN4cute5tupleIJNS5_1CILi1EEES8_S8_EEENS6_IJNS7_ILi64EEESA_SA_EEELi512ENS_10bfloat16_tEfNS_4arch4Sm90ELb0ELb1ELb0ELb1ELb1ELb1ELb1ELb0ELb0ELb1ELb1ELb0EEENS1_21CollectiveEpilogueFwdINS6_IJSA_NS7_ILi512EEESA_EEES9_SC_SE_Li256ELb1ELb1ELb1ELb0EEENS1_36VarlenDynamicPersistentTileSchedulerILi64ELi64ELi256ELi128ELb1ELb1ELb1ELb1ELb0ELb1EEEEEEEEEvNT_6ParamsE:
[----:B------:R-:W0:Y:S02]  /*0000*/  LDC R1, c[0x0][0x28] ;  /* 0x00000a00ff017b82 */ /* 0x000e240000000800 */
[----:B0-----:R-:W-:-:S05]  /*0010*/  VIADD R1, R1, 0xfffffb90 ;  /* 0xfffffb9001017836 */ /* 0x001fca0000000000 */
[----:B------:R-:W-:Y:S01]  /*0020*/  R2UR UR4, R1 ;  /* 0x00000000010472ca */ /* 0x000fe200000e0000 */
[----:B------:R-:W0:Y:S01]  /*0030*/  S2R R3, SR_TID.X ;  /* 0x0000000000037919 */ /* 0x000e220000002100 */
[----:B------:R-:W-:Y:S01]  /*0040*/  ELECT P0, URZ, PT ;  /* 0x00000000003f782f */ /* 0x000fe20003800000 */
[----:B------:R-:W-:Y:S01]  /*0050*/  BSSY B0, `(.L_x_6660) ;  /* 0x0000012000007945 */ /* 0x000fe20003800000 */
[----:B------:R-:W-:Y:S01]  /*0060*/  ULDC UR39, c[0x0][0x20] ;  /* 0x0000080000277ab9 */ /* 0x000fe20000000800 */
[----:B------:R-:W-:-:S08]  /*0070*/  ULDC UR42, c[0x0][0x24] ;  /* 0x00000900002a7ab9 */ /* 0x000fd00000000800 */
[----:B------:R-:W-:-:S04]  /*0080*/  UIADD3 UR39, UP0, UR4, UR39, URZ ;  /* 0x0000002704277290 */ /* 0x000fc8000ff1e03f */
[----:B------:R-:W-:Y:S01]  /*0090*/  UIADD3.X UR42, URZ, UR42, URZ, UP0, !UPT ;  /* 0x0000002a3f2a7290 */ /* 0x000fe200087fe43f */
        /* <DEDUP_REMOVED lines=13> */
.L_x_6661:
[----:B------:R-:W-:Y:S05]  /*0170*/  BSYNC B0 ;  /* 0x0000000000007941 */ /* 0x000fea0003800000 */
.L_x_6660:
        /* <DEDUP_REMOVED lines=17> */
[----:B------:R-:W-:Y:S01]  /*0290*/  @UP0 USHF.L.U32 UR6, UR6, 0x1, URZ ;  /* 0x0000000106060899 */ /* 0x000fe2000800063f */
[----:B------:R-:W-:-:S03]  /*02a0*/  VOTEU.ANY UP0, P0 ;  /* 0x00000000003f7886 */ /* 0x000fc60000000100 */
[----:B------:R-:W-:Y:S01]  /*02b0*/  UISETP.NE.AND UP3, UPT, UR38, URZ, UPT ;  /* 0x0000003f2600728c */ /* 0x000fe2000bf65270 */
[----:B------:R-:W0:Y:S02]  /*02c0*/  FENCE.VIEW.ASYNC.S ;  /* 0x00000000000073c6 */ /* 0x000e240000000000 */
[----:B0-----:R0:W1:Y:S01]  /*02d0*/  @UP0 SYNCS.EXCH.64 URZ, [UR8+0x38800], UR4 ;  /* 0x03880004083f05b2 */ /* 0x0010620008000100 */
[----:B------:R-:W-:Y:S01]  /*02e0*/  UP2UR UR61, UPR, URZ, 0x8 ;  /* 0x000000083f3d7883 */ /* 0x000fe20008000000 */
[----:B------:R0:W2:Y:S03]  /*02f0*/  @UP1 SYNCS.EXCH.64 URZ, [UR8+0x38810], UR4 ;  /* 0x03881004083f15b2 */ /* 0x0000a60008000100 */
[----:B------:R0:W3:Y:S01]  /*0300*/  @UP2 SYNCS.EXCH.64 URZ, [UR8+0x38820], UR6 ;  /* 0x03882006083f25b2 */ /* 0x0000e20008000100 */
[----:B------:R-:W-:Y:S07]  /*0310*/  @P1 BRA `(.L_x_6662) ;  /* 0x0000000000381947 */ /* 0x000fee0003800000 */
        /* <DEDUP_REMOVED lines=14> */
.L_x_6662:
        /* <DEDUP_REMOVED lines=22> */
.L_x_6663:
        /* <DEDUP_REMOVED lines=18> */
.L_x_6664:
        /* <DEDUP_REMOVED lines=22> */
.L_x_6665:
        /* <DEDUP_REMOVED lines=22> */
.L_x_6666:
[----:B------:R-:W-:Y:S01]  /*0940*/  UISETP.NE.AND UP0, UPT, UR38, URZ, UPT ;  /* 0x0000003f2600728c */ /* 0x000fe2000bf05270 */
[----:B------:R-:W-:Y:S01]  /*0950*/  NOP ;  /* 0x0000000000007918 */ /* 0x000fe20000000000 */
[----:B------:R-:W-:Y:S01]  /*0960*/  UMOV UR60, 0x1 ;  /* 0x00000001003c7882 */ /* 0x000fe20000000000 */
[----:B------:R-:W-:Y:S01]  /*0970*/  ULDC.64 UR36, c[0x0][0x208] ;  /* 0x0000820000247ab9 */ /* 0x000fe20000000a00 */
[----:B------:R-:W-:Y:S01]  /*0980*/  USEL UR60, UR60, 0x2, !UP0 ;  /* 0x000000023c3c7887 */ /* 0x000fe2000c000000 */
[----:B------:R-:W-:Y:S01]  /*0990*/  BSSY B9, `(.L_x_6667) ;  /* 0x00037ef000097945 */ /* 0x000fe20003800000 */
[----:B0123--:R-:W-:Y:S01]  /*09a0*/  BAR.SYNC.DEFER_BLOCKING 0x0 ;  /* 0x0000000000007b1d */ /* 0x00ffe20000010000 */
[----:B------:R-:W-:-:S13]  /*09b0*/  PLOP3.LUT P0, PT, PT, PT, UP0, 0x40, 0x0 ;  /* 0x000000000000781c */ /* 0x000fda0003f0e808 */
[----:B------:R-:W-:Y:S05]  /*09c0*/  @P0 BRA `(.L_x_6668) ;  /* 0x000002e400bc0947 */ /* 0x000fea0003800000 */
.L_x_6669:
[----:B------:R-:W-:-:S08]  /*09d0*/  NOP ;  /* 0x0000000000007918 */ /* 0x000fd00000000000 */
[----:B------:R-:W0:Y:S02]  /*09e0*/  USETMAXREG.TRY_ALLOC.CTAPOOL UP0, 0xe8 ;  /* 0x000000e8000079c8 */ /* 0x000e240008000600 */
[----:B0-----:R-:W-:-:S13]  /*09f0*/  PLOP3.LUT P0, PT, PT, PT, UP0, 0x80, 0x0 ;  /* 0x000000000000781c */ /* 0x001fda0003f0f008 */
[----:B------:R-:W-:Y:S05]  /*0a00*/  @!P0 BRA `(.L_x_6669) ;  /* 0xfffffffc00f08947 */ /* 0x000fea000383ffff */
[----:B------:R-:W0:Y:S01]  /*0a10*/  S2R R0, SR_TID.X ;  /* 0x0000000000007919 */ /* 0x000e220000002100 */
[----:B------:R-:W1:Y:S01]  /*0a20*/  S2UR UR4, SR_CgaCtaId ;  /* 0x00000000000479c3 */ /* 0x000e620000008800 */
[----:B------:R-:W-:Y:S04]  /*0a30*/  STL.64 [R1+0x1c0], RZ ;  /* 0x0001c0ff01007387 */ /* 0x000fe80000100a00 */
[----:B------:R-:W-:Y:S04]  /*0a40*/  STL [R1+0x1c8], RZ ;  /* 0x0001c8ff01007387 */ /* 0x000fe80000100800 */
[----:B------:R-:W-:Y:S01]  /*0a50*/  STL [R1+0x1cc], RZ ;  /* 0x0001ccff01007387 */ /* 0x000fe20000100800 */
[----:B-1----:R-:W-:Y:S01]  /*0a60*/  IMAD.U32 R155, RZ, RZ, UR4 ;  /* 0x00000004ff9b7e24 */ /* 0x002fe2000f8e00ff */
[----:B------:R-:W-:Y:S01]  /*0a70*/  ULDC UR4, c[0x0][0xd3c] ;  /* 0x00034f0000047ab9 */ /* 0x000fe20000000800 */
[----:B0-----:R-:W-:-:S04]  /*0a80*/  SHF.R.U32.HI R2, RZ, 0x7, R0 ;  /* 0x00000007ff027819 */ /* 0x001fc80000011600 */
[----:B------:R-:W-:Y:S02]  /*0a90*/  ISETP.NE.AND P0, PT, R2, 0x1, PT ;  /* 0x000000010200780c */ /* 0x000fe40003f05270 */
[----:B------:R-:W-:-:S04]  /*0aa0*/  MOV R2, 0x400 ;  /* 0x0000040000027802 */ /* 0x000fc80000000f00 */
[----:B------:R-:W-:-:S07]  /*0ab0*/  LEA R2, R155, R2, 0x18 ;  /* 0x000000029b027211 */ /* 0x000fce00078ec0ff */
[----:B------:R-:W-:Y:S06]  /*0ac0*/  @!P0 BAR.ARV 0x8, 0x100 ;  /* 0x0204000000008b1d */ /* 0x000fec0000002000 */
[----:B------:R-:W-:-:S13]  /*0ad0*/  ISETP.GE.U32.AND P0, PT, R0, 0x100, PT ;  /* 0x000001000000780c */ /* 0x000fda0003f06070 */
[----:B------:R-:W-:Y:S08]  /*0ae0*/  @P0 BAR.ARV 0xf, 0x100 ;  /* 0x03c4000000000b1d */ /* 0x000ff00000002000 */
[----:B------:R-:W-:Y:S06]  /*0af0*/  BAR.SYNC.DEFER_BLOCKING 0x5, 0x180 ;  /* 0x0146000000007b1d */ /* 0x000fec0000010000 */
[----:B------:R-:W0:Y:S02]  /*0b00*/  LDS.128 R84, [R2+0x388d0] ;  /* 0x0388d00002547984 */ /* 0x000e240000000c00 */
[----:B------:R-:W-:Y:S06]  /*0b10*/  BAR.ARV 0x4, 0x180 ;  /* 0x0106000000007b1d */ /* 0x000fec0000002000 */
[----:B0-----:R-:W-:-:S13]  /*0b20*/  ISETP.GE.AND P0, PT, R87, UR4, PT ;  /* 0x0000000457007c0c */ /* 0x001fda000bf06270 */
[----:B------:R-:W-:Y:S05]  /*0b30*/  @P0 BRA `(.L_x_6670) ;  /* 0x0000037c00500947 */ /* 0x000fea0003800000 */
[----:B------:R-:W-:Y:S01]  /*0b40*/  VIADD R221, R0, 0xffffff80 ;  /* 0xffffff8000dd7836 */ /* 0x000fe20000000000 */
[----:B------:R-:W0:Y:S01]  /*0b50*/  S2UR UR4, SR_SWINHI ;  /* 0x00000000000479c3 */ /* 0x000e220000002f00 */
[----:B------:R-:W-:Y:S01]  /*0b60*/  R2UR UR40, R2 ;  /* 0x00000000022872ca */ /* 0x000fe200000e0000 */
[----:B------:R-:W-:Y:S02]  /*0b70*/  IMAD.MOV.U32 R161, RZ, RZ, 0x2 ;  /* 0x00000002ffa17424 */ /* 0x000fe400078e00ff */
[----:B------:R-:W-:Y:S01]  /*0b80*/  SHF.R.S32.HI R0, RZ, 0x1f, R221 ;  /* 0x0000001fff007819 */ /* 0x000fe200000114dd */
[----:B------:R-:W-:Y:S02]  /*0b90*/  IMAD.MOV.U32 R156, RZ, RZ, RZ ;  /* 0x000000ffff9c7224 */ /* 0x000fe400078e00ff */
[----:B------:R-:W-:Y:S01]  /*0ba0*/  IMAD.MOV.U32 R158, RZ, RZ, RZ ;  /* 0x000000ffff9e7224 */ /* 0x000fe200078e00ff */
[CC--:B------:R-:W-:Y:S02]  /*0bb0*/  LEA.HI R5, R0.reuse, R221.reuse, RZ, 0x7 ;  /* 0x000000dd00057211 */ /* 0x0c0fe400078f38ff */
[----:B------:R-:W-:-:S02]  /*0bc0*/  LEA.HI R3, R0, R221, RZ, 0x4 ;  /* 0x000000dd00037211 */ /* 0x000fc400078f20ff */
[----:B------:R-:W-:Y:S02]  /*0bd0*/  LOP3.LUT R4, R5, 0xffffff80, RZ, 0xc0, !PT ;  /* 0xffffff8005047812 */ /* 0x000fe400078ec0ff */
[CC--:B------:R-:W-:Y:S02]  /*0be0*/  LEA.HI R11, R0.reuse, R221.reuse, RZ, 0x2 ;  /* 0x000000dd000b7211 */ /* 0x0c0fe400078f10ff */
[CC--:B------:R-:W-:Y:S01]  /*0bf0*/  LEA.HI R13, R0.reuse, R221.reuse, RZ, 0x3 ;  /* 0x000000dd000d7211 */ /* 0x0c0fe200078f18ff */
[----:B------:R-:W-:Y:S01]  /*0c00*/  IMAD.IADD R6, R221, 0x1, -R4 ;  /* 0x00000001dd067824 */ /* 0x000fe200078e0a04 */
[----:B------:R-:W-:Y:S02]  /*0c10*/  LEA.HI R4, R0, R221, RZ, 0x5 ;  /* 0x000000dd00047211 */ /* 0x000fe400078f28ff */
[----:B------:R-:W-:Y:S02]  /*0c20*/  LOP3.LUT R0, R3, 0xfffffff0, RZ, 0xc0, !PT ;  /* 0xfffffff003007812 */ /* 0x000fe400078ec0ff */
[----:B------:R-:W-:-:S02]  /*0c30*/  SHF.R.S32.HI R7, RZ, 0x1f, R6 ;  /* 0x0000001fff077819 */ /* 0x000fc40000011406 */
[----:B------:R-:W-:Y:S01]  /*0c40*/  SHF.R.S32.HI R167, RZ, 0x5, R4 ;  /* 0x00000005ffa77819 */ /* 0x000fe20000011404 */
[----:B------:R-:W-:Y:S01]  /*0c50*/  IMAD.IADD R15, R221, 0x1, -R0 ;  /* 0x00000001dd0f7824 */ /* 0x000fe200078e0a00 */
[CC--:B------:R-:W-:Y:S01]  /*0c60*/  LEA.HI R8, R7.reuse, R6.reuse, RZ, 0x2 ;  /* 0x0000000607087211 */ /* 0x0c0fe200078f10ff */
[----:B------:R-:W-:Y:S01]  /*0c70*/  UMOV UR40, UR40 ;  /* 0x0000002800287c82 */ /* 0x000fe20008000000 */
[----:B0-----:R-:W-:Y:S01]  /*0c80*/  UMOV UR41, UR4 ;  /* 0x0000000400297c82 */ /* 0x001fe20008000000 */
[----:B------:R-:W-:Y:S02]  /*0c90*/  SHF.R.S32.HI R0, RZ, 0x4, R3 ;  /* 0x00000004ff007819 */ /* 0x000fe40000011403 */
[--C-:B------:R-:W-:Y:S01]  /*0ca0*/  SHF.R.S32.HI R9, RZ, 0x2, R8.reuse ;  /* 0x00000002ff097819 */ /* 0x100fe20000011408 */
[----:B------:R0:W-:Y:S01]  /*0cb0*/  STL [R1+0x468], R15 ;  /* 0x0004680f01007387 */ /* 0x0001e20000100800 */
[----:B------:R-:W-:Y:S02]  /*0cc0*/  SHF.R.S32.HI R10, RZ, 0x1f, R8 ;  /* 0x0000001fff0a7819 */ /* 0x000fe40000011408 */
[----:B------:R-:W-:-:S02]  /*0cd0*/  LEA.HI R7, R7, R6, RZ, 0x5 ;  /* 0x0000000607077211 */ /* 0x000fc400078f28ff */
[----:B------:R-:W-:Y:S02]  /*0ce0*/  LEA.HI R10, R10, R9, RZ, 0x3 ;  /* 0x000000090a0a7211 */ /* 0x000fe400078f18ff */
[----:B------:R-:W-:Y:S02]  /*0cf0*/  SHF.R.S32.HI R4, RZ, 0x1f, R4 ;  /* 0x0000001fff047819 */ /* 0x000fe40000011404 */
[----:B------:R-:W-:Y:S02]  /*0d00*/  LOP3.LUT R10, R10, 0xfffffff8, RZ, 0xc0, !PT ;  /* 0xfffffff80a0a7812 */ /* 0x000fe400078ec0ff */
[----:B------:R-:W-:Y:S02]  /*0d10*/  LEA.HI R3, R3, R0, RZ, 0x1 ;  /* 0x0000000003037211 */ /* 0x000fe400078f08ff */
[----:B------:R-:W-:Y:S01]  /*0d20*/  LOP3.LUT R12, R11, 0xfffffffc, RZ, 0xc0, !PT ;  /* 0xfffffffc0b0c7812 */ /* 0x000fe200078ec0ff */
[----:B------:R-:W-:Y:S01]  /*0d30*/  IMAD.IADD R10, R9, 0x1, -R10 ;  /* 0x00000001090a7824 */ /* 0x000fe200078e0a0a */
[----:B------:R-:W-:-:S02]  /*0d40*/  SHF.R.S32.HI R7, RZ, 0x5, R7 ;  /* 0x00000005ff077819 */ /* 0x000fc40000011407 */
[----:B------:R-:W-:Y:S01]  /*0d50*/  SHF.R.S32.HI R18, RZ, 0x2, R11 ;  /* 0x00000002ff127819 */ /* 0x000fe2000001140b */
[----:B------:R-:W-:Y:S01]  /*0d60*/  IMAD.IADD R20, R221, 0x1, -R12 ;  /* 0x00000001dd147824 */ /* 0x000fe200078e0a0c */
[----:B------:R-:W-:Y:S01]  /*0d70*/  LEA.HI R4, R4, R167, RZ, 0x2 ;  /* 0x000000a704047211 */ /* 0x000fe200078f10ff */
[----:B------:R-:W-:Y:S01]  /*0d80*/  IMAD R162, R7, 0x10, R10 ;  /* 0x0000001007a27824 */ /* 0x000fe200078e020a */
[----:B------:R-:W-:Y:S01]  /*0d90*/  LOP3.LUT R3, R3, 0x1ffffffe, RZ, 0xc0, !PT ;  /* 0x1ffffffe03037812 */ /* 0x000fe200078ec0ff */
[----:B------:R-:W-:Y:S01]  /*0da0*/  VIADD R7, R18, 0x20 ;  /* 0x0000002012077836 */ /* 0x000fe20000000000 */
[----:B------:R-:W-:Y:S01]  /*0db0*/  LOP3.LUT R9, R8, 0x7ffffffc, RZ, 0xc0, !PT ;  /* 0x7ffffffc08097812 */ /* 0x000fe200078ec0ff */
[----:B------:R-:W-:Y:S01]  /*0dc0*/  IMAD.SHL.U32 R16, R20, 0x8, RZ ;  /* 0x0000000814107824 */ /* 0x000fe200078e00ff */
[----:B------:R-:W-:Y:S01]  /*0dd0*/  SHF.R.S32.HI R19, RZ, 0x7, R5 ;  /* 0x00000007ff137819 */ /* 0x000fe20000011405 */
[----:B------:R-:W-:Y:S01]  /*0de0*/  IMAD.IADD R3, R0, 0x1, -R3 ;  /* 0x0000000100037824 */ /* 0x000fe200078e0a03 */
[----:B------:R-:W-:Y:S01]  /*0df0*/  LOP3.LUT R4, R4, 0x3ffffc, RZ, 0xc0, !PT ;  /* 0x003ffffc04047812 */ /* 0x000fe200078ec0ff */
[----:B------:R-:W-:Y:S01]  /*0e00*/  IMAD.IADD R9, R6, 0x1, -R9 ;  /* 0x0000000106097824 */ /* 0x000fe200078e0a09 */
[----:B------:R-:W-:Y:S01]  /*0e10*/  SHF.R.S32.HI R0, RZ, 0x3, R13 ;  /* 0x00000003ff007819 */ /* 0x000fe2000001140d */
[----:B0-----:R-:W-:Y:S01]  /*0e20*/  IMAD R15, R19, 0x100, R15 ;  /* 0x00000100130f7824 */ /* 0x001fe200078e020f */
[----:B------:R-:W-:Y:S01]  /*0e30*/  LEA.HI R5, R5, R19, RZ, 0x1 ;  /* 0x0000001305057211 */ /* 0x000fe200078f08ff */
[----:B------:R-:W-:Y:S01]  /*0e40*/  IMAD.IADD R4, R167, 0x1, -R4 ;  /* 0x00000001a7047824 */ /* 0x000fe200078e0a04 */
[----:B------:R-:W-:Y:S01]  /*0e50*/  LEA.HI R0, R20, R20, RZ, 0x1 ;  /* 0x0000001414007211 */ /* 0x000fe200078f08ff */
[----:B------:R-:W-:Y:S01]  /*0e60*/  VIADD R192, R16, 0xc0 ;  /* 0x000000c010c07836 */ /* 0x000fe20000000000 */
[----:B------:R-:W-:Y:S01]  /*0e70*/  SHF.R.S32.HI R6, RZ, 0x1f, R7 ;  /* 0x0000001fff067819 */ /* 0x000fe20000011407 */
[----:B------:R-:W-:Y:S01]  /*0e80*/  IMAD R15, R4, 0x10, R15 ;  /* 0x00000010040f7824 */ /* 0x000fe200078e020f */
[----:B------:R-:W-:Y:S01]  /*0e90*/  LOP3.LUT R5, R5, 0xfffffe, RZ, 0xc0, !PT ;  /* 0x00fffffe05057812 */ /* 0x000fe200078ec0ff */
[----:B------:R-:W-:Y:S01]  /*0ea0*/  IMAD.SHL.U32 R4, R7, 0x40, RZ ;  /* 0x0000004007047824 */ /* 0x000fe200078e00ff */
[----:B------:R-:W-:Y:S01]  /*0eb0*/  LOP3.LUT R0, R0, 0x1ffffffe, RZ, 0xc0, !PT ;  /* 0x1ffffffe00007812 */ /* 0x000fe200078ec0ff */
[----:B------:R-:W-:Y:S01]  /*0ec0*/  IMAD.SHL.U32 R22, R20, 0x4, RZ ;  /* 0x0000000414167824 */ /* 0x000fe200078e00ff */
[----:B------:R-:W-:Y:S01]  /*0ed0*/  LEA.HI R6, R6, R7, RZ, 0x3 ;  /* 0x0000000706067211 */ /* 0x000fe200078f18ff */
[----:B------:R-:W-:Y:S01]  /*0ee0*/  IMAD.SHL.U32 R7, R3, 0x8, RZ ;  /* 0x0000000803077824 */ /* 0x000fe200078e00ff */
[----:B------:R-:W-:Y:S01]  /*0ef0*/  LOP3.LUT R14, R13, 0xfffffff8, RZ, 0xc0, !PT ;  /* 0xfffffff80d0e7812 */ /* 0x000fe200078ec0ff */
[----:B------:R-:W-:Y:S01]  /*0f00*/  IMAD.IADD R5, R19, 0x1, -R5 ;  /* 0x0000000113057824 */ /* 0x000fe200078e0a05 */
[----:B------:R-:W-:Y:S01]  /*0f10*/  SHF.R.S32.HI R11, RZ, 0x1f, R11 ;  /* 0x0000001fff0b7819 */ /* 0x000fe2000001140b */
[----:B------:R-:W-:Y:S01]  /*0f20*/  IMAD.IADD R3, R20, 0x1, -R0 ;  /* 0x0000000114037824 */ /* 0x000fe200078e0a00 */
[----:B------:R-:W-:Y:S01]  /*0f30*/  LOP3.LUT R4, R4, 0x1c0, RZ, 0xc0, !PT ;  /* 0x000001c004047812 */ /* 0x000fe200078ec0ff */
[----:B------:R-:W-:Y:S01]  /*0f40*/  IMAD.SHL.U32 R6, R6, 0x40, RZ ;  /* 0x0000004006067824 */ /* 0x000fe200078e00ff */
[----:B------:R-:W-:Y:S01]  /*0f50*/  LEA.HI R11, R11, R18, RZ, 0x3 ;  /* 0x000000120b0b7211 */ /* 0x000fe200078f18ff */
[----:B------:R-:W-:Y:S01]  /*0f60*/  IMAD.IADD R221, R221, 0x1, -R14 ;  /* 0x00000001dddd7824 */ /* 0x000fe200078e0a0e */
[----:B------:R-:W-:Y:S01]  /*0f70*/  LOP3.LUT R0, R4, 0x38, R16, 0xf8, !PT ;  /* 0x0000003804007812 */ /* 0x000fe200078ef810 */
[----:B------:R-:W-:Y:S01]  /*0f80*/  IMAD.SHL.U32 R8, R5, 0x100, RZ ;  /* 0x0000010005087824 */ /* 0x000fe200078e00ff */
[----:B------:R-:W-:Y:S01]  /*0f90*/  SHF.R.S32.HI R5, RZ, 0x1f, R192 ;  /* 0x0000001fff057819 */ /* 0x000fe200000114c0 */
[----:B------:R-:W-:Y:S01]  /*0fa0*/  IMAD R25, R3, 0x8, R162 ;  /* 0x0000000803197824 */ /* 0x000fe200078e02a2 */
[----:B------:R-:W-:Y:S01]  /*0fb0*/  LOP3.LUT R11, R11, 0xfffffff8, RZ, 0xc0, !PT ;  /* 0xfffffff80b0b7812 */ /* 0x000fe200078ec0ff */
[----:B------:R-:W-:Y:S01]  /*0fc0*/  IMAD.SHL.U32 R166, R221, 0x8, RZ ;  /* 0x00000008dda67824 */ /* 0x000fe200078e00ff */
[----:B------:R-:W-:Y:S01]  /*0fd0*/  SHF.R.U32.HI R10, RZ, 0x3, R4 ;  /* 0x00000003ff0a7819 */ /* 0x000fe20000011604 */
[----:B------:R0:W-:Y:S01]  /*0fe0*/  STL [R1+0x464], R7 ;  /* 0x0004640701007387 */ /* 0x0001e20000100800 */
[----:B------:R-:W-:Y:S01]  /*0ff0*/  LOP3.LUT R6, R6, 0xfffffe00, RZ, 0xc0, !PT ;  /* 0xfffffe0006067812 */ /* 0x000fe200078ec0ff */
[----:B------:R-:W-:Y:S01]  /*1000*/  IMAD.U32 R160, R15, 0x40, R7 ;  /* 0x000000400fa07824 */ /* 0x000fe200078e0007 */
[----:B------:R-:W-:Y:S01]  /*1010*/  SHF.L.U64.HI R202, R192, 0x1, R5 ;  /* 0x00000001c0ca7819 */ /* 0x000fe20000010205 */
[----:B------:R-:W-:Y:S01]  /*1020*/  STL [R1+0x454], R25 ;  /* 0x0004541901007387 */ /* 0x000fe20000100800 */
[----:B------:R-:W-:Y:S01]  /*1030*/  VIADD R191, R16, 0xe0 ;  /* 0x000000e010bf7836 */ /* 0x000fe20000000000 */
[----:B------:R-:W-:Y:S01]  /*1040*/  LOP3.LUT R5, R6, R0, R10, 0xf6, !PT ;  /* 0x0000000006057212 */ /* 0x000fe200078ef60a */
[----:B------:R-:W-:Y:S01]  /*1050*/  VIADD R218, R166, 0x80 ;  /* 0x00000080a6da7836 */ /* 0x000fe20000000000 */
[----:B------:R-:W-:Y:S01]  /*1060*/  STL [R1+0x45c], R8 ;  /* 0x00045c0801007387 */ /* 0x000fe20000100800 */
[----:B------:R-:W-:Y:S01]  /*1070*/  IMAD.IADD R159, R18, 0x1, -R11 ;  /* 0x00000001129f7824 */ /* 0x000fe200078e0a0b */
[----:B------:R-:W-:Y:S01]  /*1080*/  SHF.R.S32.HI R4, RZ, 0x1f, R191 ;  /* 0x0000001fff047819 */ /* 0x000fe200000114bf */
[----:B0-----:R-:W-:Y:S01]  /*1090*/  IMAD.SHL.U32 R7, R9, 0x2, RZ ;  /* 0x0000000209077824 */ /* 0x001fe200078e00ff */
[----:B------:R-:W-:Y:S01]  /*10a0*/  SHF.R.S32.HI R14, RZ, 0x1f, R218 ;  /* 0x0000001fff0e7819 */ /* 0x000fe200000114da */
[C---:B------:R-:W-:Y:S01]  /*10b0*/  VIADD R215, R166.reuse, 0x140 ;  /* 0x00000140a6d77836 */ /* 0x040fe20000000000 */
[----:B------:R-:W-:Y:S01]  /*10c0*/  SHF.L.U64.HI R203, R191, 0x1, R4 ;  /* 0x00000001bfcb7819 */ /* 0x000fe20000010204 */
[C---:B------:R-:W-:Y:S01]  /*10d0*/  VIADD R217, R166.reuse, 0xc0 ;  /* 0x000000c0a6d97836 */ /* 0x040fe20000000000 */
[----:B------:R-:W-:Y:S01]  /*10e0*/  STL [R1+0x458], R6 ;  /* 0x0004580601007387 */ /* 0x000fe20000100800 */
[----:B------:R-:W-:Y:S01]  /*10f0*/  VIADD R11, R166, 0x1c0 ;  /* 0x000001c0a60b7836 */ /* 0x000fe20000000000 */
[----:B------:R-:W-:Y:S01]  /*1100*/  SHF.R.S32.HI R14, RZ, 0x1f, R215 ;  /* 0x0000001fff0e7819 */ /* 0x000fe200000114d7 */
[----:B------:R-:W-:Y:S01]  /*1110*/  IMAD.IADD R163, R7, 0x1, R8 ;  /* 0x0000000107a37824 */ /* 0x000fe200078e0208 */
[----:B------:R-:W-:Y:S01]  /*1120*/  SHF.R.S32.HI R13, RZ, 0x1f, R217 ;  /* 0x0000001fff0d7819 */ /* 0x000fe200000114d9 */
[----:B------:R-:W-:Y:S01]  /*1130*/  VIADD R165, R22, 0x10 ;  /* 0x0000001016a57836 */ /* 0x000fe20000000000 */
[----:B------:R-:W-:Y:S01]  /*1140*/  SHF.R.S32.HI R11, RZ, 0x1f, R11 ;  /* 0x0000001fff0b7819 */ /* 0x000fe2000001140b */
[C---:B------:R-:W-:Y:S01]  /*1150*/  VIADD R12, R166.reuse, 0x180 ;  /* 0x00000180a60c7836 */ /* 0x040fe20000000000 */
[----:B------:R0:W-:Y:S01]  /*1160*/  STL [R1+0x448], R20 ;  /* 0x0004481401007387 */ /* 0x0001e20000100800 */
[----:B------:R-:W-:Y:S01]  /*1170*/  IMAD R0, R5, 0x2, R2 ;  /* 0x0000000205007824 */ /* 0x000fe200078e0202 */
        /* <DEDUP_REMOVED lines=8> */
[----:B0-----:R-:W-:Y:S01]  /*1200*/  SHF.R.S32.HI R20, RZ, 0x1f, R219 ;  /* 0x0000001fff147819 */ /* 0x001fe200000114db */
[----:B------:R-:W-:Y:S01]  /*1210*/  VIADD R216, R166, 0x100 ;  /* 0x00000100a6d87836 */ /* 0x000fe20000000000 */
        /* <DEDUP_REMOVED lines=53> */
[C---:B------:R-:W-:Y:S01]  /*1570*/  VIADD R20, R163.reuse, 0x58 ;  /* 0x00000058a3147836 */ /* 0x040fe20000000000 */
[----:B------:R-:W-:Y:S01]  /*1580*/  SHF.R.S32.HI R4, RZ, 0x1f, R227 ;  /* 0x0000001fff047819 */ /* 0x000fe200000114e3 */
[C---:B0-----:R-:W-:Y:S01]  /*1590*/  VIADD R13, R163.reuse, 0x70 ;  /* 0x00000070a30d7836 */ /* 0x041fe20000000000 */
[----:B------:R-:W-:Y:S01]  /*15a0*/  SHF.R.S32.HI R3, RZ, 0x1f, R226 ;  /* 0x0000001fff037819 */ /* 0x000fe200000114e2 */
[C---:B------:R-:W-:Y:S01]  /*15b0*/  VIADD R10, R163.reuse, 0x88 ;  /* 0x00000088a30a7836 */ /* 0x040fe20000000000 */
[----:B------:R-:W-:Y:S01]  /*15c0*/  SHF.R.S32.HI R0, RZ, 0x1f, R225 ;  /* 0x0000001fff007819 */ /* 0x000fe200000114e1 */
[C---:B--2---:R-:W-:Y:S01]  /*15d0*/  VIADD R7, R163.reuse, 0xa0 ;  /* 0x000000a0a3077836 */ /* 0x044fe20000000000 */
[----:B------:R-:W-:Y:S01]  /*15e0*/  SHF.R.S32.HI R17, RZ, 0x1f, R16 ;  /* 0x0000001fff117819 */ /* 0x000fe20000011410 */
[C---:B------:R-:W-:Y:S01]  /*15f0*/  VIADD R224, R163.reuse, 0xe8 ;  /* 0x000000e8a3e07836 */ /* 0x040fe20000000000 */
[----:B------:R-:W-:Y:S01]  /*1600*/  SHF.R.S32.HI R164, RZ, 0x1f, R19 ;  /* 0x0000001fffa47819 */ /* 0x000fe20000011413 */
[----:B------:R-:W-:Y:S01]  /*1610*/  VIADD R223, R163, 0xf0 ;  /* 0x000000f0a3df7836 */ /* 0x000fe20000000000 */
[----:B------:R-:W-:Y:S01]  /*1620*/  SHF.L.U64.HI R198, R197, 0x1, R198 ;  /* 0x00000001c5c67819 */ /* 0x000fe200000102c6 */
[----:B------:R-:W-:Y:S01]  /*1630*/  VIADD R222, R163, 0xf8 ;  /* 0x000000f8a3de7836 */ /* 0x000fe20000000000 */
[----:B------:R-:W-:Y:S01]  /*1640*/  SHF.L.U64.HI R199, R196, 0x1, R199 ;  /* 0x00000001c4c77819 */ /* 0x000fe200000102c7 */
[----:B------:R-:W-:Y:S01]  /*1650*/  IMAD.WIDE R160, R160, R161, UR40 ;  /* 0x00000028a0a07e25 */ /* 0x000fe2000f8e02a1 */
[----:B------:R-:W-:-:S02]  /*1660*/  SHF.L.U64.HI R200, R195, 0x1, R200 ;  /* 0x00000001c3c87819 */ /* 0x000fc400000102c8 */
[----:B------:R-:W-:Y:S02]  /*1670*/  SHF.L.U64.HI R201, R194, 0x1, R201 ;  /* 0x00000001c2c97819 */ /* 0x000fe400000102c9 */
[----:B------:R-:W-:Y:S02]  /*1680*/  SHF.L.U64.HI R204, R189, 0x1, R204 ;  /* 0x00000001bdcc7819 */ /* 0x000fe400000102cc */
[----:B------:R-:W-:Y:S02]  /*1690*/  SHF.L.U64.HI R205, R188, 0x1, R205 ;  /* 0x00000001bccd7819 */ /* 0x000fe400000102cd */
[----:B------:R-:W-:Y:S02]  /*16a0*/  SHF.L.U64.HI R206, R187, 0x1, R206 ;  /* 0x00000001bbce7819 */ /* 0x000fe400000102ce */
[----:B------:R-:W-:Y:S02]  /*16b0*/  SHF.L.U64.HI R207, R186, 0x1, R207 ;  /* 0x00000001bacf7819 */ /* 0x000fe400000102cf */
[----:B------:R-:W-:-:S02]  /*16c0*/  SHF.L.U64.HI R208, R185, 0x1, R208 ;  /* 0x00000001b9d07819 */ /* 0x000fc400000102d0 */
[----:B------:R-:W-:Y:S02]  /*16d0*/  SHF.L.U64.HI R209, R184, 0x1, R209 ;  /* 0x00000001b8d17819 */ /* 0x000fe400000102d1 */
[----:B------:R-:W-:Y:S02]  /*16e0*/  SHF.L.U64.HI R210, R183, 0x1, R210 ;  /* 0x00000001b7d27819 */ /* 0x000fe400000102d2 */
[----:B------:R-:W-:Y:S02]  /*16f0*/  SHF.L.U64.HI R211, R182, 0x1, R211 ;  /* 0x00000001b6d37819 */ /* 0x000fe400000102d3 */
[----:B------:R-:W-:Y:S02]  /*1700*/  SHF.R.S32.HI R20, RZ, 0x1f, R20 ;  /* 0x0000001fff147819 */ /* 0x000fe40000011414 */
[----:B------:R-:W-:Y:S02]  /*1710*/  SHF.R.S32.HI R13, RZ, 0x1f, R13 ;  /* 0x0000001fff0d7819 */ /* 0x000fe4000001140d */
[----:B------:R-:W-:-:S02]  /*1720*/  SHF.R.S32.HI R10, RZ, 0x1f, R10 ;  /* 0x0000001fff0a7819 */ /* 0x000fc4000001140a */
[----:B------:R-:W-:Y:S02]  /*1730*/  SHF.R.S32.HI R7, RZ, 0x1f, R7 ;  /* 0x0000001fff077819 */ /* 0x000fe40000011407 */
[----:B------:R-:W-:Y:S02]  /*1740*/  SHF.R.S32.HI R4, RZ, 0x1f, R224 ;  /* 0x0000001fff047819 */ /* 0x000fe400000114e0 */
[----:B------:R-:W-:Y:S02]  /*1750*/  SHF.R.S32.HI R3, RZ, 0x1f, R223 ;  /* 0x0000001fff037819 */ /* 0x000fe400000114df */
[----:B------:R-:W-:-:S07]  /*1760*/  SHF.R.S32.HI R0, RZ, 0x1f, R222 ;  /* 0x0000001fff007819 */ /* 0x000fce00000114de */
.L_x_6904:
[----:B------:R-:W-:Y:S01]  /*1770*/  ULDC.64 UR4, c[0x0][0xb20] ;  /* 0x0002c80000047ab9 */ /* 0x000fe20000000a00 */
[----:B0-234-:R-:W0:Y:S01]  /*1780*/  LDC.64 R4, c[0x0][0xb00] ;  /* 0x0002c000ff047b82 */ /* 0x01de220000000a00 */
        /* <DEDUP_REMOVED lines=10> */
[----:B------:R-:W1:Y:S01]  /*1830*/  @P0 LDC.64 R8, c[0x0][0xb20] ;  /* 0x0002c800ff080b82 */ /* 0x000e620000000a00 */
        /* <DEDUP_REMOVED lines=36> */
.L_x_6671:
[----:B------:R-:W-:Y:S02]  /*1a80*/  IMAD.U32 R27, RZ, RZ, UR5 ;  /* 0x00000005ff1b7e24 */ /* 0x000fe4000f8e00ff */
[----:B------:R-:W-:Y:S01]  /*1a90*/  IMAD.U32 R29, RZ, RZ, UR4 ;  /* 0x00000004ff1d7e24 */ /* 0x000fe2000f8e00ff */
[----:B------:R-:W-:Y:S06]  /*1aa0*/  @!P2 BRA `(.L_x_6672) ;  /* 0x000000000010a947 */ /* 0x000fec0003800000 */
[----:B------:R-:W0:Y:S02]  /*1ab0*/  LDC.64 R4, c[0x0][0xb18] ;  /* 0x0002c600ff047b82 */ /* 0x000e240000000a00 */
[----:B0-----:R-:W-:-:S05]  /*1ac0*/  IMAD.WIDE R4, R87, 0x4, R4 ;  /* 0x0000000457047825 */ /* 0x001fca00078e0204 */
[----:B------:R0:W5:Y:S01]  /*1ad0*/  LDG.E R29, desc[UR36][R4.64] ;  /* 0x00000024041d7981 */ /* 0x000162000c1e1900 */
[----:B------:R-:W-:Y:S05]  /*1ae0*/  BRA `(.L_x_6673) ;  /* 0x0000000000107947 */ /* 0x000fea0003800000 */
.L_x_6672:
[----:B------:R-:W-:Y:S05]  /*1af0*/  @!P3 BRA `(.L_x_6673) ;  /* 0x00000000000cb947 */ /* 0x000fea0003800000 */
[----:B------:R-:W2:Y:S04]  /*1b00*/  LDG.E R0, desc[UR36][R4.64] ;  /* 0x0000002404007981 */ /* 0x000ea8000c1e1900 */
[----:B------:R-:W2:Y:S02]  /*1b10*/  LDG.E R29, desc[UR36][R4.64+0x4] ;  /* 0x00000424041d7981 */ /* 0x000ea4000c1e1900 */
[----:B--2---:R-:W-:-:S07]  /*1b20*/  IMAD.IADD R29, R29, 0x1, -R0 ;  /* 0x000000011d1d7824 */ /* 0x004fce00078e0a00 */
.L_x_6673:
        /* <DEDUP_REMOVED lines=47> */
.L_x_6676:
[----:B------:R-:W-:-:S13]  /*1e20*/  ISETP.NE.AND P0, PT, R5, 0x1, PT ;  /* 0x000000010500780c */ /* 0x000fda0003f05270 */
[----:B------:R-:W0:Y:S02]  /*1e30*/  @P0 LDC.64 R6, c[0x0][0xae0] ;  /* 0x0002b800ff060b82 */ /* 0x000e240000000a00 */
[----:B0-----:R-:W-:-:S05]  /*1e40*/  @P0 IMAD.HI.U32 R6, R0, R6, RZ ;  /* 0x0000000600060227 */ /* 0x001fca00078e00ff */
[----:B------:R-:W-:-:S07]  /*1e50*/  @P0 SHF.R.U32.HI R0, RZ, R7, R6 ;  /* 0x00000007ff000219 */ /* 0x000fce0000011606 */
.L_x_6677:
[----:B------:R-:W-:Y:S05]  /*1e60*/  BSYNC B0 ;  /* 0x0000000000007941 */ /* 0x000fea0003800000 */
.L_x_6675:
[----:B------:R-:W-:-:S05]  /*1e70*/  IMAD R3, R0, R5, R5 ;  /* 0x0000000500037224 */ /* 0x000fca00078e0205 */
[----:B------:R-:W-:-:S07]  /*1e80*/  VIMNMX R4, R4, R3, PT ;  /* 0x0000000304047248 */ /* 0x000fce0003fe0100 */
.L_x_6674:
        /* <DEDUP_REMOVED lines=25> */
.L_x_6680:
[----:B------:R-:W-:-:S13]  /*2020*/  ISETP.NE.AND P0, PT, R5, 0x1, PT ;  /* 0x000000010500780c */ /* 0x000fda0003f05270 */
[----:B------:R-:W0:Y:S02]  /*2030*/  @P0 LDC.64 R6, c[0x0][0xae0] ;  /* 0x0002b800ff060b82 */ /* 0x000e240000000a00 */
[----:B0-----:R-:W-:-:S05]  /*2040*/  @P0 IMAD.HI.U32 R6, R0, R6, RZ ;  /* 0x0000000600060227 */ /* 0x001fca00078e00ff */
[----:B------:R-:W-:-:S07]  /*2050*/  @P0 SHF.R.U32.HI R0, RZ, R7, R6 ;  /* 0x00000007ff000219 */ /* 0x000fce0000011606 */
.L_x_6681:
[----:B------:R-:W-:Y:S05]  /*2060*/  BSYNC B0 ;  /* 0x0000000000007941 */ /* 0x000fea0003800000 */
.L_x_6679:
[----:B------:R-:W-:-:S05]  /*2070*/  IMAD R0, R0, R5, RZ ;  /* 0x0000000500007224 */ /* 0x000fca00078e02ff */
[----:B------:R-:W-:-:S07]  /*2080*/  VIMNMX R3, R3, R0, !PT ;  /* 0x0000000003037248 */ /* 0x000fce0007fe0100 */
.L_x_6678:
[----:B------:R-:W-:Y:S01]  /*2090*/  SHF.R.S32.HI R0, RZ, 0x1f, R3 ;  /* 0x0000001fff007819 */ /* 0x000fe20000011403 */
[----:B------:R-:W-:Y:S01]  /*20a0*/  BSSY B0, `(.L_x_6682) ;  /* 0x0000028000007945 */ /* 0x000fe20003800000 */
[----:B------:R-:W-:Y:S02]  /*20b0*/  LOP3.LUT R220, R213, 0xff, RZ, 0xc0, !PT ;  /* 0x000000ffd5dc7812 */ /* 0x000fe400078ec0ff */
[----:B------:R-:W-:Y:S01]  /*20c0*/  LEA.HI R0, R0, R3, RZ, 0x6 ;  /* 0x0000000300007211 */ /* 0x000fe200078f30ff */
[----:B------:R-:W-:Y:S01]  /*20d0*/  IMAD.MOV.U32 R3, RZ, RZ, RZ ;  /* 0x000000ffff037224 */ /* 0x000fe200078e00ff */
        /* <DEDUP_REMOVED lines=36> */
.L_x_6683:
[----:B------:R-:W-:Y:S05]  /*2320*/  BSYNC B0 ;  /* 0x0000000000007941 */ /* 0x000fea0003800000 */
.L_x_6682:
[----:B------:R-:W-:-:S05]  /*2330*/  IMAD R0, R220, R3, R9 ;  /* 0x00000003dc007224 */ /* 0x000fca00078e0209 */
        /* <DEDUP_REMOVED lines=35> */
.L_x_6686:
[----:B------:R-:W-:Y:S05]  /*2570*/  BSYNC B6 ;  /* 0x0000000000067941 */ /* 0x000fea0003800000 */
.L_x_6685:
        /* <DEDUP_REMOVED lines=20> */
.L_x_6688:
[----:B------:R-:W-:Y:S05]  /*26c0*/  BSYNC B6 ;  /* 0x0000000000067941 */ /* 0x000fea0003800000 */
.L_x_6687:
[----:B------:R-:W-:Y:S01]  /*26d0*/  ULDC.64 UR4, c[0x0][0xaf0] ;  /* 0x0002bc0000047ab9 */ /* 0x000fe20000000a00 */
[----:B------:R-:W-:Y:S01]  /*26e0*/  IMAD.MOV.U32 R39, RZ, RZ, R87 ;  /* 0x000000ffff277224 */ /* 0x000fe200078e0057 */
[----:B------:R-:W-:Y:S01]  /*26f0*/  ISETP.NE.U32.AND P0, PT, RZ, UR4, PT ;  /* 0x00000004ff007c0c */ /* 0x000fe2000bf05070 */
[----:B------:R-:W2:Y:S01]  /*2700*/  LDL R20, [R1+0x448] ;  /* 0x0004480001147983 */ /* 0x000ea20000100800 */
[----:B------:R-:W0:Y:S02]  /*2710*/  LDC R3, c[0x0][0x3f4] ;  /* 0x0000fd00ff037b82 */ /* 0x000e240000000800 */
[----:B------:R-:W-:-:S13]  /*2720*/  ISETP.NE.AND.EX P0, PT, RZ, UR5, PT, P0 ;  /* 0x00000005ff007c0c */ /* 0x000fda000bf05300 */
[----:B------:R-:W1:Y:S02]  /*2730*/  @P0 LDC.64 R4, c[0x0][0xaf0] ;  /* 0x0002bc00ff040b82 */ /* 0x000e640000000a00 */
[----:B-1----:R-:W-:-:S05]  /*2740*/  @P0 IMAD.WIDE R4, R87, 0x4, R4 ;  /* 0x0000000457040825 */ /* 0x002fca00078e0204 */
[----:B------:R-:W3:Y:S01]  /*2750*/  @P0 LDG.E R39, desc[UR36][R4.64] ;  /* 0x0000002404270981 */ /* 0x000ee2000c1e1900 */
[----:B0-----:R-:W-:Y:S01]  /*2760*/  ISETP.GE.AND P1, PT, R16, R3, PT ;  /* 0x000000031000720c */ /* 0x001fe20003f26270 */
[----:B------:R-:W-:-:S03]  /*2770*/  IMAD.IADD R38, R38, 0x1, R29 ;  /* 0x0000000126267824 */ /* 0x000fc600078e021d */
[----:B------:R-:W-:-:S05]  /*2780*/  SEL R3, R3, RZ, P1 ;  /* 0x000000ff03037207 */ /* 0x000fca0000800000 */
[----:B------:R-:W-:-:S05]  /*2790*/  IMAD.IADD R3, R16, 0x1, R3 ;  /* 0x0000000110037824 */ /* 0x000fca00078e0203 */
[----:B------:R-:W-:-:S04]  /*27a0*/  SHF.R.S32.HI R0, RZ, 0x1f, R3 ;  /* 0x0000001fff007819 */ /* 0x000fc80000011403 */
[----:B------:R-:W-:-:S04]  /*27b0*/  LEA.HI R0, R0, R3, RZ, 0x3 ;  /* 0x0000000300007211 */ /* 0x000fc800078f18ff */
[----:B------:R-:W-:Y:S01]  /*27c0*/  SHF.R.S32.HI R0, RZ, 0x3, R0 ;  /* 0x00000003ff007819 */ /* 0x000fe20000011400 */
[----:B--2---:R-:W-:Y:S01]  /*27d0*/  IMAD R34, R20, 0x40, R18 ;  /* 0x0000004014227824 */ /* 0x004fe200078e0212 */
[----:B---3--:R-:W-:-:S07]  /*27e0*/  SHF.R.S32.HI R3, RZ, 0x1f, R39 ;  /* 0x0000001fff037819 */ /* 0x008fce0000011427 */
.L_x_6721:
        /* <DEDUP_REMOVED lines=21> */
[----:B--2---:R-:W-:Y:S01]  /*2940*/  @!P0 LEA R4, P2, R6, R4, 0x2 ;  /* 0x0000000406048211 */ /* 0x004fe200078410ff */
[----:B------:R-:W-:-:S03]  /*2950*/  IMAD.SHL.U32 R55, R159, 0x40, RZ ;  /* 0x000000409f377824 */ /* 0x000fc600078e00ff */
[----:B------:R-:W-:Y:S02]  /*2960*/  @!P0 LEA.HI.X R5, R6, R5, R7, 0x2, P2 ;  /* 0x0000000506058211 */ /* 0x000fe400010f1407 */
[----:B------:R-:W-:Y:S01]  /*2970*/  LOP3.LUT R55, R55, 0x1c0, RZ, 0xc0, !PT ;  /* 0x000001c037377812 */ /* 0x000fe200078ec0ff */
[----:B------:R-:W-:Y:S02]  /*2980*/  IMAD.SHL.U32 R50, R167, 0x200, RZ ;  /* 0x00000200a7327824 */ /* 0x000fe400078e00ff */
[----:B-----5:R0:W5:Y:S01]  /*2990*/  @!P0 LDG.E R41, desc[UR36][R4.64] ;  /* 0x0000002404298981 */ /* 0x020162000c1e1900 */
[----:B-1----:R-:W-:Y:S01]  /*29a0*/  ISETP.GE.AND P0, PT, R37, 0x1, PT ;  /* 0x000000012500780c */ /* 0x002fe20003f06270 */
[----:B------:R-:W-:Y:S01]  /*29b0*/  IMAD.SHL.U32 R36, R156, 0x1000, RZ ;  /* 0x000010009c247824 */ /* 0x000fe200078e00ff */
[----:B------:R-:W-:Y:S01]  /*29c0*/  LOP3.LUT R42, R55, 0x18, R16, 0xf8, !PT ;  /* 0x00000018372a7812 */ /* 0x000fe200078ef810 */
[----:B------:R-:W-:Y:S01]  /*29d0*/  IMAD.MOV R6, RZ, RZ, -R8 ;  /* 0x000000ffff067224 */ /* 0x000fe200078e0a08 */
[----:B------:R-:W-:Y:S01]  /*29e0*/  SHF.R.U32.HI R53, RZ, 0x3, R55 ;  /* 0x00000003ff357819 */ /* 0x000fe20000011637 */
[----:B------:R-:W-:Y:S05]  /*29f0*/  YIELD ;  /* 0x0000000000007946 */ /* 0x000fea0003800000 */
[----:B------:R-:W-:Y:S01]  /*2a00*/  LOP3.LUT R42, R50, R42, R53, 0xf6, !PT ;  /* 0x0000002a322a7212 */ /* 0x000fe200078ef635 */
[----:B------:R-:W-:Y:S01]  /*2a10*/  BSSY B0, `(.L_x_6689) ;  /* 0x00001e3000007945 */ /* 0x000fe20003800000 */
[----:B------:R-:W-:Y:S01]  /*2a20*/  IMAD R43, R43, R6, R12 ;  /* 0x000000062b2b7224 */ /* 0x000fe200078e020c */
[----:B------:R-:W-:-:S02]  /*2a30*/  ISETP.GT.AND P2, PT, R33, R32, PT ;  /* 0x000000202100720c */ /* 0x000fc40003f44270 */
[----:B0-----:R-:W-:-:S04]  /*2a40*/  IMAD.IADD R5, R42, 0x1, R36 ;  /* 0x000000012a057824 */ /* 0x001fc800078e0224 */
[----:B------:R-:W-:Y:S01]  /*2a50*/  IMAD R48, R5, 0x2, R2 ;  /* 0x0000000205307824 */ /* 0x000fe200078e0202 */
[----:B------:R-:W-:Y:S06]  /*2a60*/  @!P0 BRA `(.L_x_6690) ;  /* 0x0000001800a08947 */ /* 0x000fec0003800000 */
[----:B------:R-:W-:Y:S01]  /*2a70*/  SHF.R.S32.HI R44, RZ, 0x1f, R43 ;  /* 0x0000001fff2c7819 */ /* 0x000fe2000001142b */
[----:B------:R-:W-:Y:S01]  /*2a80*/  ULDC.64 UR4, c[0x0][0x300] ;  /* 0x0000c00000047ab9 */ /* 0x000fe20000000a00 */
[----:B-----5:R-:W-:Y:S01]  /*2a90*/  SHF.R.S32.HI R45, RZ, 0x1f, R41 ;  /* 0x0000001fff2d7819 */ /* 0x020fe20000011429 */
[----:B------:R-:W-:Y:S01]  /*2aa0*/  IMAD.WIDE.U32 R6, R43, UR4, RZ ;  /* 0x000000042b067c25 */ /* 0x000fe2000f8e00ff */
[----:B------:R-:W-:Y:S01]  /*2ab0*/  SHF.R.S32.HI R11, RZ, 0x1f, R33 ;  /* 0x0000001fff0b7819 */ /* 0x000fe20000011421 */
[----:B------:R-:W-:Y:S02]  /*2ac0*/  ULDC.U8 UR6, c[0x0][0x410] ;  /* 0x0001040000067ab9 */ /* 0x000fe40000000000 */
[----:B------:R-:W-:Y:S01]  /*2ad0*/  IMAD R4, R44, UR4, RZ ;  /* 0x000000042c047c24 */ /* 0x000fe2000f8e02ff */
[----:B------:R-:W-:-:S03]  /*2ae0*/  ISETP.NE.AND P0, PT, RZ, UR6, PT ;  /* 0x00000006ff007c0c */ /* 0x000fc6000bf05270 */
[----:B------:R-:W-:Y:S01]  /*2af0*/  IMAD R9, R43, UR5, R4 ;  /* 0x000000052b097c24 */ /* 0x000fe2000f8e0204 */
[----:B------:R-:W-:Y:S01]  /*2b00*/  ULDC.64 UR4, c[0x0][0x310] ;  /* 0x0000c40000047ab9 */ /* 0x000fe20000000a00 */
[----:B------:R-:W0:Y:S01]  /*2b10*/  LDC.64 R4, c[0x0][0x3f8] ;  /* 0x0000fe00ff047b82 */ /* 0x000e220000000a00 */
        /* <DEDUP_REMOVED lines=8> */
[----:B------:R-:W-:Y:S02]  /*2ba0*/  ULDC.64 UR4, c[0x0][0x2e8] ;  /* 0x0000ba0000047ab9 */ /* 0x000fe40000000a00 */
[C---:B------:R-:W-:Y:S01]  /*2bb0*/  LEA R47, P3, R6.reuse, UR4, 0x1 ;  /* 0x00000004062f7c11 */ /* 0x040fe2000f8608ff */
[-C--:B0-----:R-:W-:Y:S02]  /*2bc0*/  IMAD R10, R11, R4.reuse, RZ ;  /* 0x000000040b0a7224 */ /* 0x081fe400078e02ff */
[----:B------:R-:W-:Y:S01]  /*2bd0*/  IMAD.WIDE.U32 R8, R33, R4, RZ ;  /* 0x0000000421087225 */ /* 0x000fe200078e00ff */
[----:B------:R-:W-:-:S03]  /*2be0*/  LEA.HI.X R49, R6, UR5, R49, 0x1, P3 ;  /* 0x0000000506317c11 */ /* 0x000fc600098f0c31 */
[----:B------:R-:W-:Y:S02]  /*2bf0*/  IMAD R7, R33, R5, R10 ;  /* 0x0000000521077224 */ /* 0x000fe400078e020a */
[----:B------:R-:W-:Y:S02]  /*2c00*/  IMAD.SHL.U32 R59, R8, 0x40, RZ ;  /* 0x00000040083b7824 */ /* 0x000fe400078e00ff */
[----:B------:R-:W-:-:S05]  /*2c10*/  IMAD.IADD R7, R9, 0x1, R7 ;  /* 0x0000000109077824 */ /* 0x000fca00078e0207 */
[----:B------:R-:W-:Y:S01]  /*2c20*/  SHF.L.U64.HI R57, R8, 0x6, R7 ;  /* 0x0000000608397819 */ /* 0x000fe20000010207 */
[----:B------:R-:W-:Y:S06]  /*2c30*/  @!P0 BRA `(.L_x_6691) ;  /* 0x0000000c00288947 */ /* 0x000fec0003800000 */
[----:B------:R-:W0:Y:S01]  /*2c40*/  LDC.64 R6, c[0x0][0x408] ;  /* 0x00010200ff067b82 */ /* 0x000e220000000a00 */
[----:B------:R-:W-:Y:S01]  /*2c50*/  IMAD R46, R33, -0x40, R27 ;  /* 0xffffffc0212e7824 */ /* 0x000fe200078e021b */
[----:B------:R-:W-:Y:S01]  /*2c60*/  BSSY B1, `(.L_x_6692) ;  /* 0x0000031000017945 */ /* 0x000fe20003800000 */
[----:B------:R-:W-:Y:S02]  /*2c70*/  CS2R R8, SRZ ;  /* 0x0000000000087805 */ /* 0x000fe4000001ff00 */
[----:B------:R-:W-:Y:S02]  /*2c80*/  CS2R R28, SRZ ;  /* 0x00000000001c7805 */ /* 0x000fe4000001ff00 */
[----:B------:R-:W-:Y:S02]  /*2c90*/  CS2R R20, SRZ ;  /* 0x0000000000147805 */ /* 0x000fe4000001ff00 */
[----:B------:R-:W-:Y:S02]  /*2ca0*/  VIMNMX R46, R46, 0x40, PT ;  /* 0x000000402e2e7848 */ /* 0x000fe40003fe0100 */
[----:B------:R-:W-:-:S02]  /*2cb0*/  CS2R R30, SRZ ;  /* 0x00000000001e7805 */ /* 0x000fc4000001ff00 */
[----:B------:R-:W-:Y:S01]  /*2cc0*/  ISETP.GE.AND P0, PT, R18, R46, PT ;  /* 0x0000002e1200720c */ /* 0x000fe20003f06270 */
[----:B0-----:R-:W-:-:S04]  /*2cd0*/  IMAD R10, R11, R6, RZ ;  /* 0x000000060b0a7224 */ /* 0x001fc800078e02ff */
[----:B------:R-:W-:-:S08]  /*2ce0*/  IMAD R15, R33, R7, R10 ;  /* 0x00000007210f7224 */ /* 0x000fd000078e020a */
[----:B------:R-:W-:Y:S05]  /*2cf0*/  @P0 BRA `(.L_x_6693) ;  /* 0x00000000009c0947 */ /* 0x000fea0003800000 */
[----:B------:R-:W-:Y:S01]  /*2d00*/  SHF.R.S32.HI R9, RZ, 0x1f, R18 ;  /* 0x0000001fff097819 */ /* 0x000fe20000011412 */
[----:B------:R-:W-:Y:S01]  /*2d10*/  ULDC.64 UR4, c[0x0][0x3e8] ;  /* 0x0000fa0000047ab9 */ /* 0x000fe20000000a00 */
[----:B------:R-:W-:Y:S01]  /*2d20*/  SHF.R.S32.HI R23, RZ, 0x1f, R22 ;  /* 0x0000001fff177819 */ /* 0x000fe20000011416 */
[----:B------:R-:W-:Y:S01]  /*2d30*/  ULDC.64 UR6, c[0x0][0x400] ;  /* 0x0001000000067ab9 */ /* 0x000fe20000000a00 */
[----:B------:R-:W-:Y:S01]  /*2d40*/  SHF.R.S32.HI R13, RZ, 0x1f, R35 ;  /* 0x0000001fff0d7819 */ /* 0x000fe20000011423 */
[C---:B------:R-:W-:Y:S01]  /*2d50*/  IMAD R8, R9.reuse, R6, RZ ;  /* 0x0000000609087224 */ /* 0x040fe200078e02ff */
[-C--:B------:R-:W-:Y:S01]  /*2d60*/  ISETP.GE.AND P3, PT, R22, R37.reuse, PT ;  /* 0x000000251600720c */ /* 0x080fe20003f66270 */
[----:B------:R-:W-:Y:S01]  /*2d70*/  IMAD R10, R9, R4, RZ ;  /* 0x00000004090a7224 */ /* 0x000fe200078e02ff */
[----:B------:R-:W-:Y:S01]  /*2d80*/  ISETP.GE.AND P5, PT, R165, R37, PT ;  /* 0x00000025a500720c */ /* 0x000fe20003fa6270 */
[C---:B------:R-:W-:Y:S02]  /*2d90*/  IMAD R51, R18.reuse, R7, R8 ;  /* 0x0000000712337224 */ /* 0x040fe400078e0208 */
[----:B------:R-:W-:-:S04]  /*2da0*/  IMAD.WIDE.U32 R8, R18, R6, R22 ;  /* 0x0000000612087225 */ /* 0x000fc800078e0016 */
[----:B------:R-:W-:Y:S02]  /*2db0*/  IMAD R12, R13, R6, RZ ;  /* 0x000000060d0c7224 */ /* 0x000fe400078e02ff */
[C---:B------:R-:W-:Y:S02]  /*2dc0*/  IMAD R21, R18.reuse, R5, R10 ;  /* 0x0000000512157224 */ /* 0x040fe400078e020a */
[----:B------:R-:W-:Y:S02]  /*2dd0*/  IMAD.IADD R9, R9, 0x1, R51 ;  /* 0x0000000109097824 */ /* 0x000fe400078e0233 */
[----:B------:R-:W-:-:S04]  /*2de0*/  IMAD.WIDE.U32 R10, R18, R4, R22 ;  /* 0x00000004120a7225 */ /* 0x000fc800078e0016 */
[----:B------:R-:W-:Y:S02]  /*2df0*/  IMAD R51, R35, R7, R12 ;  /* 0x0000000723337224 */ /* 0x000fe400078e020c */
[----:B------:R-:W-:Y:S02]  /*2e00*/  IMAD R14, R13, R4, RZ ;  /* 0x000000040d0e7224 */ /* 0x000fe400078e02ff */
[----:B------:R-:W-:-:S04]  /*2e10*/  IMAD.WIDE.U32 R8, R35, R6, R8 ;  /* 0x0000000623087225 */ /* 0x000fc800078e0008 */
[----:B------:R-:W-:-:S04]  /*2e20*/  IMAD.WIDE.U32 R12, R33, R6, RZ ;  /* 0x00000006210c7225 */ /* 0x000fc800078e00ff */
[----:B------:R-:W-:Y:S01]  /*2e30*/  IMAD.IADD R7, R11, 0x1, R21 ;  /* 0x000000010b077824 */ /* 0x000fe200078e0215 */
[----:B------:R-:W-:Y:S01]  /*2e40*/  CS2R R20, SRZ ;  /* 0x0000000000147805 */ /* 0x000fe2000001ff00 */
[----:B------:R-:W-:Y:S01]  /*2e50*/  IMAD.MOV.U32 R6, RZ, RZ, R10 ;  /* 0x000000ffff067224 */ /* 0x000fe200078e000a */
[----:B------:R-:W-:Y:S01]  /*2e60*/  LEA R10, P4, R12, R8, 0x6 ;  /* 0x000000080c0a7211 */ /* 0x000fe200078830ff */
[C---:B------:R-:W-:Y:S02]  /*2e70*/  IMAD R11, R35.reuse, R5, R14 ;  /* 0x00000005230b7224 */ /* 0x040fe400078e020e */
[----:B------:R-:W-:-:S04]  /*2e80*/  IMAD.WIDE.U32 R6, R35, R4, R6 ;  /* 0x0000000423067225 */ /* 0x000fc800078e0006 */
[----:B------:R-:W-:Y:S01]  /*2e90*/  IMAD.IADD R5, R9, 0x1, R51 ;  /* 0x0000000109057824 */ /* 0x000fe200078e0233 */
[----:B------:R-:W-:Y:S01]  /*2ea0*/  IADD3 R8, P6, R59, R6, RZ ;  /* 0x000000063b087210 */ /* 0x000fe20007fde0ff */
[----:B------:R-:W-:-:S03]  /*2eb0*/  IMAD.IADD R13, R13, 0x1, R15 ;  /* 0x000000010d0d7824 */ /* 0x000fc600078e020f */
[----:B------:R-:W-:Y:S02]  /*2ec0*/  IADD3.X R7, R57, R7, R11, P6, !PT ;  /* 0x0000000739077210 */ /* 0x000fe400037fe40b */
[----:B------:R-:W-:Y:S02]  /*2ed0*/  LEA R4, P6, R8, UR4, 0x1 ;  /* 0x0000000408047c11 */ /* 0x000fe4000f8c08ff */
[----:B------:R-:W-:Y:S02]  /*2ee0*/  LEA.HI.X R13, R12, R5, R13, 0x6, P4 ;  /* 0x000000050c0d7211 */ /* 0x000fe400020f340d */
[----:B------:R-:W-:Y:S02]  /*2ef0*/  LEA R6, P4, R10, UR6, 0x1 ;  /* 0x000000060a067c11 */ /* 0x000fe4000f8808ff */
[----:B------:R-:W-:Y:S02]  /*2f00*/  LEA.HI.X R5, R8, UR5, R7, 0x1, P6 ;  /* 0x0000000508057c11 */ /* 0x000fe4000b0f0c07 */
[----:B------:R-:W-:-:S02]  /*2f10*/  CS2R R8, SRZ ;  /* 0x0000000000087805 */ /* 0x000fc4000001ff00 */
[----:B------:R-:W-:Y:S01]  /*2f20*/  LEA.HI.X R7, R10, UR7, R13, 0x1, P4 ;  /* 0x000000070a077c11 */ /* 0x000fe2000a0f0c0d */
[----:B------:R0:W5:Y:S04]  /*2f30*/  @!P3 LDG.E.64 R28, desc[UR36][R4.64] ;  /* 0x00000024041cb981 */ /* 0x000168000c1e1b00 */
[----:B------:R0:W5:Y:S04]  /*2f40*/  @!P5 LDG.E.64 R8, desc[UR36][R4.64+0x20] ;  /* 0x000020240408d981 */ /* 0x000168000c1e1b00 */
[----:B------:R0:W5:Y:S04]  /*2f50*/  @!P3 LDG.E.64 R30, desc[UR36][R6.64] ;  /* 0x00000024061eb981 */ /* 0x000168000c1e1b00 */
[----:B------:R0:W5:Y:S02]  /*2f60*/  @!P5 LDG.E.64 R20, desc[UR36][R6.64+0x20] ;  /* 0x000020240614d981 */ /* 0x000164000c1e1b00 */
.L_x_6693:
[----:B------:R-:W-:Y:S05]  /*2f70*/  BSYNC B1 ;  /* 0x0000000000017941 */ /* 0x000fea0003800000 */
.L_x_6692:
[----:B------:R-:W-:Y:S01]  /*2f80*/  UISETP.NE.AND UP0, UPT, UR38, URZ, UPT ;  /* 0x0000003f2600728c */ /* 0x000fe2000bf05270 */
[----:B0----5:R-:W-:Y:S02]  /*2f90*/  IMAD.MOV.U32 R4, RZ, RZ, R8 ;  /* 0x000000ffff047224 */ /* 0x021fe400078e0008 */
[----:B------:R-:W-:Y:S02]  /*2fa0*/  IMAD.MOV.U32 R5, RZ, RZ, R9 ;  /* 0x000000ffff057224 */ /* 0x000fe400078e0009 */
[----:B------:R-:W-:Y:S01]  /*2fb0*/  IMAD.MOV.U32 R6, RZ, RZ, R28 ;  /* 0x000000ffff067224 */ /* 0x000fe200078e001c */
[----:B------:R-:W-:Y:S01]  /*2fc0*/  PLOP3.LUT P3, PT, PT, PT, UP0, 0x80, 0x0 ;  /* 0x000000000000781c */ /* 0x000fe20003f6f008 */
[----:B------:R-:W-:Y:S01]  /*2fd0*/  IMAD.MOV.U32 R7, RZ, RZ, R31 ;  /* 0x000000ffff077224 */ /* 0x000fe200078e001f */
[----:B------:R-:W-:Y:S01]  /*2fe0*/  PRMT R56, R5, 0x5410, R4 ;  /* 0x0000541005387816 */ /* 0x000fe20000000004 */
[----:B------:R-:W-:Y:S02]  /*2ff0*/  IMAD.MOV.U32 R4, RZ, RZ, R29 ;  /* 0x000000ffff047224 */ /* 0x000fe400078e001d */
[----:B------:R-:W-:Y:S01]  /*3000*/  IMAD.MOV.U32 R5, RZ, RZ, R21 ;  /* 0x000000ffff057224 */ /* 0x000fe200078e0015 */
[----:B------:R-:W-:-:S02]  /*3010*/  PRMT R57, R57, 0x5410, R7 ;  /* 0x0000541039397816 */ /* 0x000fc40000000007 */
[----:B------:R-:W-:Y:S01]  /*3020*/  PRMT R53, R4, 0x5410, R6 ;  /* 0x0000541004357816 */ /* 0x000fe20000000006 */
[----:B------:R-:W-:Y:S01]  /*3030*/  IMAD.MOV.U32 R4, RZ, RZ, R20 ;  /* 0x000000ffff047224 */ /* 0x000fe200078e0014 */
[----:B------:R-:W-:Y:S01]  /*3040*/  PRMT R59, R59, 0x5410, R5 ;  /* 0x000054103b3b7816 */ /* 0x000fe20000000005 */
[----:B------:R-:W-:-:S03]  /*3050*/  IMAD.MOV.U32 R6, RZ, RZ, R30 ;  /* 0x000000ffff067224 */ /* 0x000fc600078e001e */
[----:B------:R-:W-:Y:S02]  /*3060*/  PRMT R58, R58, 0x5410, R4 ;  /* 0x000054103a3a7816 */ /* 0x000fe40000000004 */
[----:B------:R-:W-:Y:S01]  /*3070*/  PRMT R55, R55, 0x5410, R6 ;  /* 0x0000541037377816 */ /* 0x000fe20000000006 */
[----:B------:R-:W-:Y:S06]  /*3080*/  @P3 BRA `(.L_x_6694) ;  /* 0x0000000000043947 */ /* 0x000fec0003800000 */
[----:B------:R-:W-:Y:S01]  /*3090*/  BPT.TRAP 0x1 ;  /* 0x000000040000795c */ /* 0x000fe20000300000 */
.L_x_6694:
[----:B------:R-:W-:Y:S01]  /*30a0*/  IMAD R40, R156, 0x8, R2 ;  /* 0x000000089c287824 */ /* 0x000fe200078e0202 */
[----:B------:R-:W-:Y:S01]  /*30b0*/  SHF.L.U32 R51, R158, 0x1f, RZ ;  /* 0x0000001f9e337819 */ /* 0x000fe200000006ff */
[----:B------:R-:W-:Y:S03]  /*30c0*/  BSSY B1, `(.L_x_6695) ;  /* 0x0000003000017945 */ /* 0x000fe60003800000 */
[----:B------:R-:W0:Y:S02]  /*30d0*/  SYNCS.PHASECHK.TRANS64.TRYWAIT P4, [R40+URZ+0x38890], R51 ;  /* 0x03889033280075a7 */ /* 0x000e24000808017f */
[----:B0-----:R-:W-:Y:S05]  /*30e0*/  @!P4 BRA `(.L_x_6696) ;  /* 0x0000035400ecc947 */ /* 0x001fea0003800000 */
.L_x_7059:
[----:B------:R-:W-:Y:S05]  /*30f0*/  BSYNC B1 ;  /* 0x0000000000017941 */ /* 0x000fea0003800000 */
.L_x_6695:
[----:B------:R-:W-:-:S03]  /*3100*/  UMOV UR4, 0xffffffff ;  /* 0xffffffff00047882 */ /* 0x000fc60000000000 */
[----:B------:R-:W-:Y:S05]  /*3110*/  BRA.DIV UR4, `(.L_x_6697) ;  /* 0x0000035604f47947 */ /* 0x000fea000b800000 */
[----:B------:R-:W1:Y:S04]  /*3120*/  SHFL.IDX PT, R49, R49, RZ, 0x1c1f ;  /* 0x001c1fff31317589 */ /* 0x000e6800000e0000 */
[----:B------:R2:W3:Y:S02]  /*3130*/  SHFL.IDX PT, R14, R47, RZ, 0x1c1f ;  /* 0x001c1fff2f0e7589 */ /* 0x0004e400000e0000 */
.L_x_7063:
[----:B------:R-:W-:Y:S05]  /*3140*/  @P0 BRA `(.L_x_6698) ;  /* 0x0000001400bc0947 */ /* 0x000fea0003800000 */
[----:B------:R-:W4:Y:S01]  /*3150*/  LDC R54, c[0x0][0x2f4] ;  /* 0x0000bd00ff367b82 */ /* 0x000f220000000800 */
[----:B------:R-:W-:Y:S01]  /*3160*/  BSSY B1, `(.L_x_6699) ;  /* 0x0000039000017945 */ /* 0x000fe20003800000 */
[----:B----4-:R-:W-:-:S13]  /*3170*/  ISETP.GE.AND P0, PT, R16, R54, PT ;  /* 0x000000361000720c */ /* 0x010fda0003f06270 */
[----:B------:R-:W-:Y:S05]  /*3180*/  @P0 BRA `(.L_x_6700) ;  /* 0x0000000000d80947 */ /* 0x000fea0003800000 */
[----:B------:R4:W0:Y:S01]  /*3190*/  LDS.128 R4, [R48+0x22400] ;  /* 0x0224000030047984 */ /* 0x0008220000000c00 */
[----:B------:R-:W-:Y:S01]  /*31a0*/  ISETP.GE.AND P4, PT, R22, R37, PT ;  /* 0x000000251600720c */ /* 0x000fe20003f86270 */
[----:B------:R-:W-:Y:S01]  /*31b0*/  BSSY B2, `(.L_x_6701) ;  /* 0x0000032000027945 */ /* 0x000fe20003800000 */
[----:B---3--:R-:W-:-:S04]  /*31c0*/  LEA R10, P0, R16, R14, 0x1 ;  /* 0x0000000e100a7211 */ /* 0x008fc800078008ff */
[----:B-1----:R-:W-:-:S07]  /*31d0*/  LEA.HI.X R11, R16, R49, R17, 0x1, P0 ;  /* 0x00000031100b7211 */ /* 0x002fce00000f0c11 */
[----:B----4-:R-:W-:Y:S05]  /*31e0*/  @P4 BRA `(.L_x_6702) ;  /* 0x0000000000b84947 */ /* 0x010fea0003800000 */
[----:B------:R-:W-:Y:S01]  /*31f0*/  SHF.R.U32.HI R52, RZ, 0x10, R31 ;  /* 0x00000010ff347819 */ /* 0x000fe2000001161f */
[----:B0-----:R-:W-:Y:S01]  /*3200*/  IMAD.U32 R15, R7, 0x10000, RZ ;  /* 0x00010000070f7824 */ /* 0x001fe200078e00ff */
[----:B--2---:R-:W-:Y:S01]  /*3210*/  SHF.R.U32.HI R47, RZ, 0x10, R29 ;  /* 0x00000010ff2f7819 */ /* 0x004fe2000001161d */
[----:B------:R-:W-:Y:S01]  /*3220*/  IMAD.U32 R12, R6, 0x10000, RZ ;  /* 0x00010000060c7824 */ /* 0x000fe200078e00ff */
[----:B------:R-:W-:Y:S02]  /*3230*/  SHF.R.U64 R48, R30, 0x10, R31 ;  /* 0x000000101e307819 */ /* 0x000fe4000000121f */
[----:B------:R-:W-:Y:S02]  /*3240*/  SHF.R.U64 R50, R28, 0x10, R29 ;  /* 0x000000101c327819 */ /* 0x000fe4000000121d */
[----:B------:R-:W-:Y:S02]  /*3250*/  PRMT R52, R57, 0x5432, R52 ;  /* 0x0000543239347816 */ /* 0x000fe40000000034 */
[----:B------:R-:W-:-:S02]  /*3260*/  PRMT R31, R53, 0x5410, R47 ;  /* 0x00005410351f7816 */ /* 0x000fc4000000002f */
[----:B------:R-:W-:Y:S02]  /*3270*/  PRMT R48, R55, 0x5432, R48 ;  /* 0x0000543237307816 */ /* 0x000fe40000000030 */
[----:B------:R-:W-:Y:S01]  /*3280*/  LOP3.LUT R13, R6, 0xffff0000, RZ, 0xc0, !PT ;  /* 0xffff0000060d7812 */ /* 0x000fe200078ec0ff */
[----:B------:R-:W-:Y:S01]  /*3290*/  IMAD.U32 R47, R31, 0x10000, RZ ;  /* 0x000100001f2f7824 */ /* 0x000fe200078e00ff */
[----:B------:R-:W-:Y:S01]  /*32a0*/  LOP3.LUT R28, R7, 0xffff0000, RZ, 0xc0, !PT ;  /* 0xffff0000071c7812 */ /* 0x000fe200078ec0ff */
[----:B------:R-:W-:Y:S01]  /*32b0*/  IMAD.U32 R6, R5, 0x10000, RZ ;  /* 0x0001000005067824 */ /* 0x000fe200078e00ff */
[----:B------:R-:W-:Y:S01]  /*32c0*/  PRMT R29, R53, 0x5432, R50 ;  /* 0x00005432351d7816 */ /* 0x000fe20000000032 */
[----:B------:R-:W-:Y:S01]  /*32d0*/  IMAD.U32 R53, R52, 0x10000, RZ ;  /* 0x0001000034357824 */ /* 0x000fe200078e00ff */
[----:B------:R-:W-:Y:S01]  /*32e0*/  LOP3.LUT R7, R5, 0xffff0000, RZ, 0xc0, !PT ;  /* 0xffff000005077812 */ /* 0x000fe200078ec0ff */
[----:B------:R-:W-:Y:S01]  /*32f0*/  IMAD.U32 R5, R4, 0x10000, RZ ;  /* 0x0001000004057824 */ /* 0x000fe200078e00ff */
[----:B------:R-:W-:Y:S01]  /*3300*/  LOP3.LUT R50, R48, 0xffff0000, RZ, 0xc0, !PT ;  /* 0xffff000030327812 */ /* 0x000fe200078ec0ff */
[----:B------:R-:W-:Y:S01]  /*3310*/  FMUL.FTZ R57, R13, R53 ;  /* 0x000000350d397220 */ /* 0x000fe20000410000 */
[----:B------:R-:W-:Y:S01]  /*3320*/  LOP3.LUT R30, R29, 0xffff0000, RZ, 0xc0, !PT ;  /* 0xffff00001d1e7812 */ /* 0x000fe200078ec0ff */
[-C--:B------:R-:W-:Y:S01]  /*3330*/  FMUL.FTZ R13, R13, R47.reuse ;  /* 0x0000002f0d0d7220 */ /* 0x080fe20000410000 */
[----:B------:R-:W-:Y:S01]  /*3340*/  LOP3.LUT R52, R52, 0xffff0000, RZ, 0xc0, !PT ;  /* 0xffff000034347812 */ /* 0x000fe200078ec0ff */
[----:B------:R-:W-:Y:S01]  /*3350*/  FMUL.FTZ R55, R7, R50 ;  /* 0x0000003207377220 */ /* 0x000fe20000410000 */
[----:B------:R-:W-:Y:S01]  /*3360*/  LOP3.LUT R31, R31, 0xffff0000, RZ, 0xc0, !PT ;  /* 0xffff00001f1f7812 */ /* 0x000fe200078ec0ff */
[----:B------:R-:W-:Y:S01]  /*3370*/  FFMA.FTZ R57, R12, R47, -R57 ;  /* 0x0000002f0c397223 */ /* 0x000fe20000010839 */
[-C--:B------:R-:W-:Y:S01]  /*3380*/  FMUL.FTZ R7, R7, R30.reuse ;  /* 0x0000001e07077220 */ /* 0x080fe20000410000 */
[----:B------:R-:W-:Y:S01]  /*3390*/  LOP3.LUT R4, R4, 0xffff0000, RZ, 0xc0, !PT ;  /* 0xffff000004047812 */ /* 0x000fe200078ec0ff */
[----:B------:R-:W-:Y:S01]  /*33a0*/  FFMA.FTZ R55, R6, R30, -R55 ;  /* 0x0000001e06377223 */ /* 0x000fe20000010837 */
[----:B------:R-:W-:Y:S01]  /*33b0*/  FFMA.FTZ R12, R12, R53, R13 ;  /* 0x000000350c0c7223 */ /* 0x000fe2000001000d */
[----:B------:R-:W-:-:S02]  /*33c0*/  IMAD.U32 R48, R48, 0x10000, RZ ;  /* 0x0001000030307824 */ /* 0x000fc400078e00ff */
[C---:B------:R-:W-:Y:S01]  /*33d0*/  FMUL.FTZ R30, R28.reuse, R52 ;  /* 0x000000341c1e7220 */ /* 0x040fe20000410000 */
[----:B------:R-:W-:Y:S02]  /*33e0*/  IMAD.U32 R29, R29, 0x10000, RZ ;  /* 0x000100001d1d7824 */ /* 0x000fe400078e00ff */
[----:B------:R-:W-:Y:S01]  /*33f0*/  FMUL.FTZ R13, R28, R31 ;  /* 0x0000001f1c0d7220 */ /* 0x000fe20000410000 */
[----:B------:R-:W-:Y:S01]  /*3400*/  FFMA.FTZ R50, R6, R50, R7 ;  /* 0x0000003206327223 */ /* 0x000fe20000010007 */
        /* <DEDUP_REMOVED lines=10> */
[----:B------:R-:W-:Y:S01]  /*34b0*/  F2FP.BF16.F32.PACK_AB R5, R50, R55 ;  /* 0x000000373205723e */ /* 0x000fe200000010ff */
[----:B------:R-:W-:-:S07]  /*34c0*/  IMAD.MOV.U32 R7, RZ, RZ, R13 ;  /* 0x000000ffff077224 */ /* 0x000fce00078e000d */
.L_x_6702:
[----:B------:R-:W-:Y:S05]  /*34d0*/  BSYNC B2 ;  /* 0x0000000000027941 */ /* 0x000fea0003800000 */
.L_x_6701:
[----:B0-----:R4:W-:Y:S02]  /*34e0*/  ST.E.128 desc[UR36][R10.64], R4 ;  /* 0x000000040a007985 */ /* 0x0019e4000c101d24 */
.L_x_6700:
[----:B------:R-:W-:Y:S05]  /*34f0*/  BSYNC B1 ;  /* 0x0000000000017941 */ /* 0x000fea0003800000 */
.L_x_6699:
[----:B------:R-:W-:-:S13]  /*3500*/  ISETP.GE.AND P0, PT, R19, R54, PT ;  /* 0x000000361300720c */ /* 0x000fda0003f06270 */
[----:B------:R-:W-:Y:S05]  /*3510*/  @P0 BRA `(.L_x_6698) ;  /* 0x0000001000c80947 */ /* 0x000fea0003800000 */
[----:B----4-:R-:W-:Y:S01]  /*3520*/  IMAD.MOV.U32 R5, RZ, RZ, 0x20 ;  /* 0x00000020ff057424 */ /* 0x010fe200078e00ff */
[----:B------:R-:W-:Y:S01]  /*3530*/  LOP3.LUT P0, RZ, R159, 0x4, RZ, 0xc0, !PT ;  /* 0x000000049fff7812 */ /* 0x000fe2000780c0ff */
[----:B------:R-:W-:Y:S01]  /*3540*/  BSSY B1, `(.L_x_6703) ;  /* 0x0000037000017945 */ /* 0x000fe20003800000 */
[----:B------:R-:W-:Y:S02]  /*3550*/  ISETP.GE.AND P4, PT, R165, R37, PT ;  /* 0x00000025a500720c */ /* 0x000fe40003f86270 */
[----:B------:R-:W-:Y:S02]  /*3560*/  SEL R5, R5, 0xffffffe0, !P0 ;  /* 0xffffffe005057807 */ /* 0x000fe40004000000 */
[----:B---3--:R-:W-:Y:S02]  /*3570*/  LEA R10, P0, R19, R14, 0x1 ;  /* 0x0000000e130a7211 */ /* 0x008fe400078008ff */
[----:B------:R-:W-:Y:S02]  /*3580*/  IADD3 R5, R5, R42, R36 ;  /* 0x0000002a05057210 */ /* 0x000fe40007ffe024 */
[----:B-1----:R-:W-:-:S03]  /*3590*/  LEA.HI.X R11, R19, R49, R164, 0x1, P0 ;  /* 0x00000031130b7211 */ /* 0x002fc600000f0ca4 */
[----:B------:R-:W-:-:S06]  /*35a0*/  IMAD R4, R5, 0x2, R2 ;  /* 0x0000000205047824 */ /* 0x000fcc00078e0202 */
[----:B------:R-:W1:Y:S01]  /*35b0*/  LDS.128 R4, [R4+0x22400] ;  /* 0x0224000004047984 */ /* 0x000e620000000c00 */
[----:B------:R-:W-:Y:S05]  /*35c0*/  @P4 BRA `(.L_x_6704) ;  /* 0x0000000000b84947 */ /* 0x000fea0003800000 */
[----:B------:R-:W-:Y:S01]  /*35d0*/  SHF.R.U64 R14, R8, 0x10, R9 ;  /* 0x00000010080e7819 */ /* 0x000fe20000001209 */
[----:B-1----:R-:W-:Y:S01]  /*35e0*/  IMAD.U32 R12, R7, 0x10000, RZ ;  /* 0x00010000070c7824 */ /* 0x002fe200078e00ff */
[--C-:B------:R-:W-:Y:S01]  /*35f0*/  SHF.R.U64 R28, R20, 0x10, R21.reuse ;  /* 0x00000010141c7819 */ /* 0x100fe20000001215 */
[----:B------:R-:W-:Y:S01]  /*3600*/  IMAD.U32 R8, R6, 0x10000, RZ ;  /* 0x0001000006087824 */ /* 0x000fe200078e00ff */
        /* <DEDUP_REMOVED lines=12> */
[C---:B------:R-:W-:Y:S01]  /*36d0*/  LOP3.LUT R15, R14.reuse, 0xffff0000, RZ, 0xc0, !PT ;  /* 0xffff00000e0f7812 */ /* 0x040fe200078ec0ff */
[----:B------:R-:W-:Y:S01]  /*36e0*/  IMAD.U32 R14, R14, 0x10000, RZ ;  /* 0x000100000e0e7824 */ /* 0x000fe200078e00ff */
[----:B------:R-:W-:Y:S01]  /*36f0*/  LOP3.LUT R9, R6, 0xffff0000, RZ, 0xc0, !PT ;  /* 0xffff000006097812 */ /* 0x000fe200078ec0ff */
[C---:B------:R-:W-:Y:S01]  /*3700*/  FMUL.FTZ R37, R7.reuse, R29 ;  /* 0x0000001d07257220 */ /* 0x040fe20000410000 */
[----:B------:R-:W-:Y:S01]  /*3710*/  LOP3.LUT R30, R30, 0xffff0000, RZ, 0xc0, !PT ;  /* 0xffff00001e1e7812 */ /* 0x000fe200078ec0ff */
[----:B------:R-:W-:Y:S01]  /*3720*/  FMUL.FTZ R36, R7, R15 ;  /* 0x0000000f07247220 */ /* 0x000fe20000410000 */
[----:B------:R-:W-:Y:S01]  /*3730*/  LOP3.LUT R20, R20, 0xffff0000, RZ, 0xc0, !PT ;  /* 0xffff000014147812 */ /* 0x000fe200078ec0ff */
[C---:B------:R-:W-:Y:S01]  /*3740*/  FMUL.FTZ R7, R9.reuse, R31 ;  /* 0x0000001f09077220 */ /* 0x040fe20000410000 */
[----:B------:R-:W-:Y:S01]  /*3750*/  FMUL.FTZ R9, R9, R21 ;  /* 0x0000001509097220 */ /* 0x000fe20000410000 */
[----:B------:R-:W-:-:S02]  /*3760*/  IMAD.U32 R6, R5, 0x10000, RZ ;  /* 0x0001000005067824 */ /* 0x000fc400078e00ff */
[----:B------:R-:W-:Y:S01]  /*3770*/  FFMA.FTZ R21, R8, R21, -R7 ;  /* 0x0000001508157223 */ /* 0x000fe20000010807 */
[----:B------:R-:W-:Y:S02]  /*3780*/  IMAD.U32 R5, R4, 0x10000, RZ ;  /* 0x0001000004057824 */ /* 0x000fe400078e00ff */
[----:B------:R-:W-:Y:S01]  /*3790*/  FFMA.FTZ R8, R8, R31, R9 ;  /* 0x0000001f08087223 */ /* 0x000fe20000010009 */
[----:B------:R-:W-:Y:S01]  /*37a0*/  LOP3.LUT R4, R4, 0xffff0000, RZ, 0xc0, !PT ;  /* 0xffff000004047812 */ /* 0x000fe200078ec0ff */
[C---:B------:R-:W-:Y:S01]  /*37b0*/  FMUL.FTZ R9, R13.reuse, R30 ;  /* 0x0000001e0d097220 */ /* 0x040fe20000410000 */
[-C--:B------:R-:W-:Y:S01]  /*37c0*/  FMUL.FTZ R13, R13, R20.reuse ;  /* 0x000000140d0d7220 */ /* 0x080fe20000410000 */
[C---:B------:R-:W-:Y:S01]  /*37d0*/  FFMA.FTZ R37, R6.reuse, R15, -R37 ;  /* 0x0000000f06257223 */ /* 0x040fe20000010825 */
[----:B------:R-:W-:Y:S01]  /*37e0*/  FFMA.FTZ R36, R6, R29, R36 ;  /* 0x0000001d06247223 */ /* 0x000fe20000010024 */
[----:B------:R-:W-:Y:S01]  /*37f0*/  FFMA.FTZ R9, R12, R20, -R9 ;  /* 0x000000140c097223 */ /* 0x000fe20000010809 */
[C---:B------:R-:W-:Y:S01]  /*3800*/  FMUL.FTZ R6, R4.reuse, R28 ;  /* 0x0000001c04067220 */ /* 0x040fe20000410000 */
[----:B------:R-:W-:Y:S01]  /*3810*/  FMUL.FTZ R7, R4, R14 ;  /* 0x0000000e04077220 */ /* 0x000fe20000410000 */
[----:B------:R-:W-:Y:S01]  /*3820*/  FFMA.FTZ R12, R12, R30, R13 ;  /* 0x0000001e0c0c7223 */ /* 0x000fe2000001000d */
[----:B------:R-:W-:Y:S01]  /*3830*/  F2FP.BF16.F32.PACK_AB R8, R8, R21 ;  /* 0x000000150808723e */ /* 0x000fe200000010ff */
[C---:B------:R-:W-:Y:S01]  /*3840*/  FFMA.FTZ R6, R5.reuse, R14, -R6 ;  /* 0x0000000e05067223 */ /* 0x040fe20000010806 */
[----:B------:R-:W-:Y:S01]  /*3850*/  FFMA.FTZ R7, R5, R28, R7 ;  /* 0x0000001c05077223 */ /* 0x000fe20000010007 */
[----:B------:R-:W-:-:S02]  /*3860*/  F2FP.BF16.F32.PACK_AB R5, R36, R37 ;  /* 0x000000252405723e */ /* 0x000fc400000010ff */
[----:B------:R-:W-:Y:S02]  /*3870*/  F2FP.BF16.F32.PACK_AB R9, R12, R9 ;  /* 0x000000090c09723e */ /* 0x000fe400000010ff */
[----:B------:R-:W-:Y:S01]  /*3880*/  F2FP.BF16.F32.PACK_AB R4, R7, R6 ;  /* 0x000000060704723e */ /* 0x000fe200000010ff */
[----:B------:R-:W-:Y:S02]  /*3890*/  IMAD.MOV.U32 R6, RZ, RZ, R8 ;  /* 0x000000ffff067224 */ /* 0x000fe400078e0008 */
[----:B------:R-:W-:-:S07]  /*38a0*/  IMAD.MOV.U32 R7, RZ, RZ, R9 ;  /* 0x000000ffff077224 */ /* 0x000fce00078e0009 */
.L_x_6704:
[----:B------:R-:W-:Y:S05]  /*38b0*/  BSYNC B1 ;  /* 0x0000000000017941 */ /* 0x000fea0003800000 */
.L_x_6703:
[----:B-1----:R1:W-:Y:S01]  /*38c0*/  ST.E.128 desc[UR36][R10.64], R4 ;  /* 0x000000040a007985 */ /* 0x0023e2000c101d24 */
[----:B------:R-:W-:Y:S05]  /*38d0*/  BRA `(.L_x_6698) ;  /* 0x0000000c00d87947 */ /* 0x000fea0003800000 */
.L_x_6691:
[----:B------:R-:W-:Y:S01]  /*38e0*/  SHF.R.S32.HI R7, RZ, 0x1f, R18 ;  /* 0x0000001fff077819 */ /* 0x000fe20000011412 */
[CC--:B------:R-:W-:Y:S01]  /*38f0*/  IMAD.WIDE.U32 R8, R18.reuse, R4.reuse, R16 ;  /* 0x0000000412087225 */ /* 0x0c0fe200078e0010 */
[----:B------:R-:W-:Y:S01]  /*3900*/  ULDC.64 UR6, c[0x0][0x408] ;  /* 0x0001020000067ab9 */ /* 0x000fe20000000a00 */
[----:B------:R-:W-:Y:S02]  /*3910*/  ULDC.64 UR4, c[0x0][0x3e8] ;  /* 0x0000fa0000047ab9 */ /* 0x000fe40000000a00 */
[C---:B------:R-:W-:Y:S02]  /*3920*/  IMAD R6, R7.reuse, R4, RZ ;  /* 0x0000000407067224 */ /* 0x040fe400078e02ff */
[----:B------:R-:W-:Y:S02]  /*3930*/  IMAD R15, R7, UR6, RZ ;  /* 0x00000006070f7c24 */ /* 0x000fe4000f8e02ff */
[----:B------:R-:W-:Y:S02]  /*3940*/  IMAD R13, R18, R5, R6 ;  /* 0x00000005120d7224 */ /* 0x000fe400078e0206 */
[----:B------:R-:W-:-:S02]  /*3950*/  IMAD R46, R33, -0x40, R27 ;  /* 0xffffffc0212e7824 */ /* 0x000fc400078e021b */
[----:B------:R-:W-:Y:S01]  /*3960*/  IMAD.IADD R9, R13, 0x1, R9 ;  /* 0x000000010d097824 */ /* 0x000fe200078e0209 */
[----:B------:R-:W-:Y:S01]  /*3970*/  SHF.R.S32.HI R13, RZ, 0x1f, R35 ;  /* 0x0000001fff0d7819 */ /* 0x000fe20000011423 */
[----:B------:R-:W-:Y:S01]  /*3980*/  IMAD.WIDE.U32 R6, R18, UR6, R16 ;  /* 0x0000000612067c25 */ /* 0x000fe2000f8e0010 */
[----:B------:R-:W-:-:S03]  /*3990*/  VIMNMX R46, R46, 0x40, PT ;  /* 0x000000402e2e7848 */ /* 0x000fc60003fe0100 */
[----:B------:R-:W-:-:S04]  /*39a0*/  IMAD.WIDE.U32 R8, R35, R4, R8 ;  /* 0x0000000423087225 */ /* 0x000fc800078e0008 */
[----:B------:R-:W-:Y:S02]  /*39b0*/  IMAD R4, R13, R4, RZ ;  /* 0x000000040d047224 */ /* 0x000fe400078e02ff */
[C---:B------:R-:W-:Y:S02]  /*39c0*/  IMAD R15, R18.reuse, UR7, R15 ;  /* 0x00000007120f7c24 */ /* 0x040fe4000f8e020f */
[----:B------:R-:W-:Y:S01]  /*39d0*/  IMAD R5, R35, R5, R4 ;  /* 0x0000000523057224 */ /* 0x000fe200078e0204 */
[----:B------:R-:W-:Y:S01]  /*39e0*/  IADD3 R4, P0, R59, R8, RZ ;  /* 0x000000083b047210 */ /* 0x000fe20007f1e0ff */
[----:B------:R-:W-:Y:S02]  /*39f0*/  IMAD.IADD R7, R15, 0x1, R7 ;  /* 0x000000010f077824 */ /* 0x000fe400078e0207 */
[----:B------:R-:W-:Y:S01]  /*3a00*/  IMAD R12, R13, UR6, RZ ;  /* 0x000000060d0c7c24 */ /* 0x000fe2000f8e02ff */
[----:B------:R-:W-:Y:S01]  /*3a10*/  IADD3.X R5, R57, R5, R9, P0, !PT ;  /* 0x0000000539057210 */ /* 0x000fe200007fe409 */
[----:B------:R-:W-:Y:S01]  /*3a20*/  IMAD R10, R11, UR6, RZ ;  /* 0x000000060b0a7c24 */ /* 0x000fe2000f8e02ff */
[----:B------:R-:W-:Y:S01]  /*3a30*/  ISETP.GE.AND P0, PT, R18, R46, PT ;  /* 0x0000002e1200720c */ /* 0x000fe20003f06270 */
[----:B------:R-:W-:-:S03]  /*3a40*/  IMAD.WIDE.U32 R8, R33, UR6, RZ ;  /* 0x0000000621087c25 */ /* 0x000fc6000f8e00ff */
[----:B------:R-:W-:Y:S01]  /*3a50*/  ISETP.GE.OR P3, PT, R16, R37, P0 ;  /* 0x000000251000720c */ /* 0x000fe20000766670 */
[C---:B------:R-:W-:Y:S02]  /*3a60*/  IMAD R13, R35.reuse, UR7, R12 ;  /* 0x00000007230d7c24 */ /* 0x040fe4000f8e020c */
[----:B------:R-:W-:-:S04]  /*3a70*/  IMAD.WIDE.U32 R6, R35, UR6, R6 ;  /* 0x0000000623067c25 */ /* 0x000fc8000f8e0006 */
[----:B------:R-:W-:Y:S01]  /*3a80*/  IMAD R15, R33, UR7, R10 ;  /* 0x00000007210f7c24 */ /* 0x000fe2000f8e020a */
[----:B------:R-:W-:Y:S01]  /*3a90*/  LEA R10, P4, R4, UR4, 0x1 ;  /* 0x00000004040a7c11 */ /* 0x000fe2000f8808ff */
[----:B------:R-:W-:Y:S01]  /*3aa0*/  IMAD.IADD R13, R13, 0x1, R7 ;  /* 0x000000010d0d7824 */ /* 0x000fe200078e0207 */
[----:B------:R-:W-:Y:S01]  /*3ab0*/  LEA R12, P5, R8, R6, 0x6 ;  /* 0x00000006080c7211 */ /* 0x000fe200078a30ff */
[----:B------:R-:W-:Y:S01]  /*3ac0*/  IMAD.IADD R9, R15, 0x1, R9 ;  /* 0x000000010f097824 */ /* 0x000fe200078e0209 */
[----:B------:R-:W-:Y:S01]  /*3ad0*/  LEA.HI.X R11, R4, UR5, R5, 0x1, P4 ;  /* 0x00000005040b7c11 */ /* 0x000fe2000a0f0c05 */
[----:B------:R-:W-:Y:S01]  /*3ae0*/  ULDC.64 UR4, c[0x0][0x400] ;  /* 0x0001000000047ab9 */ /* 0x000fe20000000a00 */
[----:B------:R-:W-:Y:S02]  /*3af0*/  CS2R R4, SRZ ;  /* 0x0000000000047805 */ /* 0x000fe4000001ff00 */
[----:B------:R-:W-:Y:S02]  /*3b00*/  CS2R R6, SRZ ;  /* 0x0000000000067805 */ /* 0x000fe4000001ff00 */
[----:B------:R-:W-:-:S02]  /*3b10*/  LEA.HI.X R9, R8, R13, R9, 0x6, P5 ;  /* 0x0000000d08097211 */ /* 0x000fc400028f3409 */
[C---:B------:R-:W-:Y:S02]  /*3b20*/  LEA R8, P4, R12.reuse, UR4, 0x1 ;  /* 0x000000040c087c11 */ /* 0x040fe4000f8808ff */
[----:B------:R-:W-:Y:S02]  /*3b30*/  CS2R R30, SRZ ;  /* 0x00000000001e7805 */ /* 0x000fe4000001ff00 */
[----:B------:R-:W-:Y:S01]  /*3b40*/  CS2R R28, SRZ ;  /* 0x00000000001c7805 */ /* 0x000fe2000001ff00 */
[----:B------:R-:W2:Y:S01]  /*3b50*/  @!P3 LDG.E.128 R4, desc[UR36][R10.64] ;  /* 0x000000240a04b981 */ /* 0x000ea2000c1e1d00 */
[----:B------:R-:W-:-:S05]  /*3b60*/  LEA.HI.X R9, R12, UR5, R9, 0x1, P4 ;  /* 0x000000050c097c11 */ /* 0x000fca000a0f0c09 */
[----:B------:R-:W3:Y:S01]  /*3b70*/  @!P3 LDG.E.128 R28, desc[UR36][R8.64] ;  /* 0x00000024081cb981 */ /* 0x000ee2000c1e1d00 */
[----:B------:R-:W-:Y:S01]  /*3b80*/  UISETP.NE.AND UP0, UPT, UR38, URZ, UPT ;  /* 0x0000003f2600728c */ /* 0x000fe2000bf05270 */
[----:B------:R-:W-:-:S05]  /*3b90*/  ISETP.GE.AND P4, PT, R16, R37, PT ;  /* 0x000000251000720c */ /* 0x000fca0003f86270 */
[----:B------:R-:W-:Y:S01]  /*3ba0*/  PLOP3.LUT P3, PT, PT, PT, UP0, 0x80, 0x0 ;  /* 0x000000000000781c */ /* 0x000fe20003f6f008 */
[----:B--2---:R-:W-:Y:S02]  /*3bb0*/  IMAD.MOV.U32 R13, RZ, RZ, R5 ;  /* 0x000000ffff0d7224 */ /* 0x004fe400078e0005 */
[----:B------:R-:W-:Y:S02]  /*3bc0*/  IMAD.MOV.U32 R12, RZ, RZ, R4 ;  /* 0x000000ffff0c7224 */ /* 0x000fe400078e0004 */
[----:B------:R-:W-:Y:S01]  /*3bd0*/  IMAD.MOV.U32 R14, RZ, RZ, R6 ;  /* 0x000000ffff0e7224 */ /* 0x000fe200078e0006 */
[----:B------:R-:W-:Y:S01]  /*3be0*/  PRMT R60, R60, 0x5410, R13 ;  /* 0x000054103c3c7816 */ /* 0x000fe2000000000d */
[----:B------:R-:W-:Y:S02]  /*3bf0*/  IMAD.MOV.U32 R15, RZ, RZ, R7 ;  /* 0x000000ffff0f7224 */ /* 0x000fe400078e0007 */
[----:B---3--:R-:W-:Y:S01]  /*3c00*/  IMAD.MOV.U32 R8, RZ, RZ, R30 ;  /* 0x000000ffff087224 */ /* 0x008fe200078e001e */
[----:B------:R-:W-:Y:S01]  /*3c10*/  PRMT R57, R14, 0x5410, R12 ;  /* 0x000054100e397816 */ /* 0x000fe2000000000c */
[----:B------:R-:W-:Y:S01]  /*3c20*/  IMAD.MOV.U32 R9, RZ, RZ, R31 ;  /* 0x000000ffff097224 */ /* 0x000fe200078e001f */
[----:B------:R-:W-:Y:S01]  /*3c30*/  PRMT R63, R63, 0x5410, R15 ;  /* 0x000054103f3f7816 */ /* 0x000fe2000000000f */
[----:B------:R-:W-:-:S02]  /*3c40*/  IMAD.MOV.U32 R10, RZ, RZ, R28 ;  /* 0x000000ffff0a7224 */ /* 0x000fc400078e001c */
[----:B------:R-:W-:Y:S01]  /*3c50*/  IMAD.MOV.U32 R11, RZ, RZ, R29 ;  /* 0x000000ffff0b7224 */ /* 0x000fe200078e001d */
[----:B------:R-:W-:Y:S02]  /*3c60*/  PRMT R60, R9, 0x7610, R60 ;  /* 0x00007610093c7816 */ /* 0x000fe4000000003c */
[----:B------:R-:W-:Y:S02]  /*3c70*/  PRMT R61, R10, 0x5410, R8 ;  /* 0x000054100a3d7816 */ /* 0x000fe40000000008 */
[----:B------:R-:W-:Y:S01]  /*3c80*/  PRMT R62, R62, 0x5410, R11 ;  /* 0x000054103e3e7816 */ /* 0x000fe2000000000b */
[----:B------:R-:W-:Y:S06]  /*3c90*/  @P3 BRA `(.L_x_6705) ;  /* 0x0000000000043947 */ /* 0x000fec0003800000 */
[----:B------:R-:W-:Y:S01]  /*3ca0*/  BPT.TRAP 0x1 ;  /* 0x000000040000795c */ /* 0x000fe20000300000 */
.L_x_6705:
[----:B------:R-:W-:Y:S01]  /*3cb0*/  IMAD R40, R156, 0x8, R2 ;  /* 0x000000089c287824 */ /* 0x000fe200078e0202 */
[----:B------:R-:W-:Y:S01]  /*3cc0*/  SHF.L.U32 R51, R158, 0x1f, RZ ;  /* 0x0000001f9e337819 */ /* 0x000fe200000006ff */
[----:B------:R-:W-:Y:S03]  /*3cd0*/  BSSY B1, `(.L_x_6706) ;  /* 0x0000003000017945 */ /* 0x000fe60003800000 */
[----:B------:R-:W0:Y:S02]  /*3ce0*/  SYNCS.PHASECHK.TRANS64.TRYWAIT P5, [R40+URZ+0x38890], R51 ;  /* 0x03889033280075a7 */ /* 0x000e2400080a017f */
[----:B0-----:R-:W-:Y:S05]  /*3cf0*/  @!P5 BRA `(.L_x_6707) ;  /* 0x0000034c0044d947 */ /* 0x001fea0003800000 */
.L_x_7064:
[----:B------:R-:W-:Y:S05]  /*3d00*/  BSYNC B1 ;  /* 0x0000000000017941 */ /* 0x000fea0003800000 */
.L_x_6706:
[----:B------:R-:W-:-:S03]  /*3d10*/  UMOV UR4, 0xffffffff ;  /* 0xffffffff00047882 */ /* 0x000fc60000000000 */
[----:B------:R-:W-:Y:S05]  /*3d20*/  BRA.DIV UR4, `(.L_x_6708) ;  /* 0x0000034e044c7947 */ /* 0x000fea000b800000 */
[----:B------:R1:W2:Y:S04]  /*3d30*/  SHFL.IDX PT, R21, R49, RZ, 0x1c1f ;  /* 0x001c1fff31157589 */ /* 0x0002a800000e0000 */
[----:B------:R1:W3:Y:S02]  /*3d40*/  SHFL.IDX PT, R20, R47, RZ, 0x1c1f ;  /* 0x001c1fff2f147589 */ /* 0x0002e400000e0000 */
.L_x_7068:
[----:B-1----:R-:W1:Y:S02]  /*3d50*/  LDC R47, c[0x0][0x2f4] ;  /* 0x0000bd00ff2f7b82 */ /* 0x002e640000000800 */
[----:B-1----:R-:W-:-:S13]  /*3d60*/  ISETP.GE.OR P0, PT, R16, R47, P0 ;  /* 0x0000002f1000720c */ /* 0x002fda0000706670 */
[----:B------:R-:W-:Y:S05]  /*3d70*/  @P0 BRA `(.L_x_6698) ;  /* 0x0000000800b00947 */ /* 0x000fea0003800000 */
[----:B------:R-:W-:Y:S01]  /*3d80*/  IMAD.SHL.U32 R8, R37, 0x2, RZ ;  /* 0x0000000225087824 */ /* 0x000fe200078e00ff */
[----:B------:R-:W-:Y:S01]  /*3d90*/  BSSY B1, `(.L_x_6709) ;  /* 0x000006f000017945 */ /* 0x000fe20003800000 */
[----:B------:R-:W-:Y:S02]  /*3da0*/  IMAD.SHL.U32 R37, R0, 0x8, RZ ;  /* 0x0000000800257824 */ /* 0x000fe400078e00ff */
[----:B------:R-:W-:-:S05]  /*3db0*/  @P1 IMAD.IADD R8, R47, 0x1, -R8 ;  /* 0x000000012f081824 */ /* 0x000fca00078e0a08 */
[----:B------:R-:W-:-:S04]  /*3dc0*/  SHF.R.S32.HI R9, RZ, 0x1f, R8 ;  /* 0x0000001fff097819 */ /* 0x000fc80000011408 */
[----:B------:R-:W-:Y:S02]  /*3dd0*/  LEA.HI R9, R9, R8, RZ, 0x4 ;  /* 0x0000000809097211 */ /* 0x000fe400078f20ff */
[----:B------:R-:W-:Y:S02]  /*3de0*/  LOP3.LUT R8, R55, 0x38, R37, 0xf8, !PT ;  /* 0x0000003837087812 */ /* 0x000fe400078ef825 */
[----:B------:R-:W-:-:S05]  /*3df0*/  LEA.HI.SX32 R9, R9, R0, 0x1c ;  /* 0x0000000009097211 */ /* 0x000fca00078fe2ff */
[----:B------:R-:W-:Y:S01]  /*3e00*/  IMAD.SHL.U32 R48, R9, 0x8, RZ ;  /* 0x0000000809307824 */ /* 0x000fe200078e00ff */
[----:B------:R-:W-:-:S04]  /*3e10*/  LOP3.LUT R9, R50, R8, R53, 0xf6, !PT ;  /* 0x0000000832097212 */ /* 0x000fc800078ef635 */
[----:B------:R-:W-:Y:S01]  /*3e20*/  LOP3.LUT R55, R55, 0x38, R48, 0xf8, !PT ;  /* 0x0000003837377812 */ /* 0x000fe200078ef830 */
[----:B------:R-:W-:-:S03]  /*3e30*/  IMAD.IADD R9, R36, 0x1, R9 ;  /* 0x0000000124097824 */ /* 0x000fc600078e0209 */
[----:B------:R-:W-:Y:S01]  /*3e40*/  LOP3.LUT R55, R50, R55, R53, 0xf6, !PT ;  /* 0x0000003732377212 */ /* 0x000fe200078ef635 */
[----:B------:R-:W-:-:S04]  /*3e50*/  IMAD R9, R9, 0x2, R2 ;  /* 0x0000000209097824 */ /* 0x000fc800078e0202 */
[----:B------:R-:W-:Y:S02]  /*3e60*/  IMAD.IADD R55, R36, 0x1, R55 ;  /* 0x0000000124377824 */ /* 0x000fe400078e0237 */
[----:B------:R-:W1:Y:S01]  /*3e70*/  LDS.128 R8, [R9+0x22400] ;  /* 0x0224000009087984 */ /* 0x000e620000000c00 */
[----:B--23--:R-:W-:-:S04]  /*3e80*/  IMAD.WIDE R36, R37, 0x2, R20 ;  /* 0x0000000225247825 */ /* 0x00cfc800078e0214 */
[----:B------:R-:W-:-:S05]  /*3e90*/  IMAD R55, R55, 0x2, R2 ;  /* 0x0000000237377824 */ /* 0x000fca00078e0202 */
[----:B------:R2:W3:Y:S01]  /*3ea0*/  LDS.128 R12, [R55+0x22400] ;  /* 0x02240000370c7984 */ /* 0x0004e20000000c00 */
[----:B------:R-:W-:Y:S05]  /*3eb0*/  @P4 BRA `(.L_x_6710) ;  /* 0x0000000400704947 */ /* 0x000fea0003800000 */
[----:B------:R-:W-:Y:S01]  /*3ec0*/  SHF.R.U32.HI R52, RZ, 0x10, R5 ;  /* 0x00000010ff347819 */ /* 0x000fe20000011605 */
[----:B---3--:R-:W-:Y:S01]  /*3ed0*/  IMAD.U32 R49, R15, 0x10000, RZ ;  /* 0x000100000f317824 */ /* 0x008fe200078e00ff */
[----:B------:R-:W-:Y:S02]  /*3ee0*/  SHF.R.U32.HI R56, RZ, 0x10, R29 ;  /* 0x00000010ff387819 */ /* 0x000fe4000001161d */
[----:B------:R-:W-:Y:S01]  /*3ef0*/  SHF.R.U64 R50, R4, 0x10, R5 ;  /* 0x0000001004327819 */ /* 0x000fe20000001205 */
[----:B------:R-:W-:Y:S01]  /*3f00*/  IMAD.U32 R5, R14, 0x10000, RZ ;  /* 0x000100000e057824 */ /* 0x000fe200078e00ff */
[----:B------:R-:W-:Y:S01]  /*3f10*/  SHF.R.U64 R53, R6, 0x10, R7 ;  /* 0x0000001006357819 */ /* 0x000fe20000001207 */
[----:B-1----:R-:W-:Y:S01]  /*3f20*/  IMAD.U32 R6, R8, 0x10000, RZ ;  /* 0x0001000008067824 */ /* 0x002fe200078e00ff */
[----:B------:R-:W-:Y:S01]  /*3f30*/  PRMT R52, R60, 0x5432, R52 ;  /* 0x000054323c347816 */ /* 0x000fe20000000034 */
[----:B------:R-:W-:Y:S01]  /*3f40*/  IMAD.U32 R4, R10, 0x10000, RZ ;  /* 0x000100000a047824 */ /* 0x000fe200078e00ff */
[----:B------:R-:W-:-:S02]  /*3f50*/  PRMT R56, R62, 0x5432, R56 ;  /* 0x000054323e387816 */ /* 0x000fc40000000038 */
[----:B--2---:R-:W-:Y:S01]  /*3f60*/  SHF.R.U64 R55, R28, 0x10, R29 ;  /* 0x000000101c377819 */ /* 0x004fe2000000121d */
[----:B------:R-:W-:Y:S01]  /*3f70*/  IMAD.U32 R28, R9, 0x10000, RZ ;  /* 0x00010000091c7824 */ /* 0x000fe200078e00ff */
[--C-:B------:R-:W-:Y:S01]  /*3f80*/  SHF.R.U64 R58, R30, 0x10, R31.reuse ;  /* 0x000000101e3a7819 */ /* 0x100fe2000000121f */
[----:B------:R-:W-:Y:S01]  /*3f90*/  IMAD.U32 R30, R13, 0x10000, RZ ;  /* 0x000100000d1e7824 */ /* 0x000fe200078e00ff */
[----:B------:R-:W-:Y:S02]  /*3fa0*/  SHF.R.U32.HI R59, RZ, 0x10, R31 ;  /* 0x00000010ff3b7819 */ /* 0x000fe4000001161f */
[----:B------:R-:W-:Y:S02]  /*3fb0*/  LOP3.LUT R29, R9, 0xffff0000, RZ, 0xc0, !PT ;  /* 0xffff0000091d7812 */ /* 0x000fe400078ec0ff */
[----:B------:R-:W-:Y:S01]  /*3fc0*/  LOP3.LUT R31, R13, 0xffff0000, RZ, 0xc0, !PT ;  /* 0xffff00000d1f7812 */ /* 0x000fe200078ec0ff */
[C---:B------:R-:W-:Y:S01]  /*3fd0*/  IMAD.U32 R13, R11.reuse, 0x10000, RZ ;  /* 0x000100000b0d7824 */ /* 0x040fe200078e00ff */
[----:B------:R-:W-:-:S02]  /*3fe0*/  LOP3.LUT R9, R11, 0xffff0000, RZ, 0xc0, !PT ;  /* 0xffff00000b097812 */ /* 0x000fc400078ec0ff */
[----:B------:R-:W-:Y:S01]  /*3ff0*/  SHF.R.U32.HI R54, RZ, 0x10, R7 ;  /* 0x00000010ff367819 */ /* 0x000fe20000011607 */
[----:B------:R-:W-:Y:S01]  /*4000*/  IMAD.U32 R7, R12, 0x10000, RZ ;  /* 0x000100000c077824 */ /* 0x000fe200078e00ff */
[C---:B------:R-:W-:Y:S02]  /*4010*/  PRMT R50, R57.reuse, 0x5432, R50 ;  /* 0x0000543239327816 */ /* 0x040fe40000000032 */
[----:B------:R-:W-:Y:S01]  /*4020*/  PRMT R11, R57, 0x5410, R53 ;  /* 0x00005410390b7816 */ /* 0x000fe20000000035 */
[----:B------:R-:W-:Y:S01]  /*4030*/  IMAD.U32 R57, R56, 0x10000, RZ ;  /* 0x0001000038397824 */ /* 0x000fe200078e00ff */
[----:B------:R-:W-:Y:S01]  /*4040*/  PRMT R54, R63, 0x5432, R54 ;  /* 0x000054323f367816 */ /* 0x000fe20000000036 */
[----:B------:R-:W-:Y:S01]  /*4050*/  IMAD.U32 R53, R52, 0x10000, RZ ;  /* 0x0001000034357824 */ /* 0x000fe200078e00ff */
[C---:B------:R-:W-:Y:S02]  /*4060*/  PRMT R55, R61.reuse, 0x5410, R55 ;  /* 0x000054103d377816 */ /* 0x040fe40000000037 */
[----:B------:R-:W-:Y:S01]  /*4070*/  PRMT R58, R61, 0x5432, R58 ;  /* 0x000054323d3a7816 */ /* 0x000fe2000000003a */
[----:B------:R-:W-:Y:S01]  /*4080*/  FMUL.FTZ R61, R30, R57 ;  /* 0x000000391e3d7220 */ /* 0x000fe20000410000 */
[----:B------:R-:W-:Y:S01]  /*4090*/  PRMT R59, R60, 0x5410, R59 ;  /* 0x000054103c3b7816 */ /* 0x000fe2000000003b */
[-C--:B------:R-:W-:Y:S01]  /*40a0*/  FMUL.FTZ R63, R30, R53.reuse ;  /* 0x000000351e3f7220 */ /* 0x080fe20000410000 */
[----:B------:R-:W-:Y:S01]  /*40b0*/  LOP3.LUT R56, R56, 0xffff0000, RZ, 0xc0, !PT ;  /* 0xffff000038387812 */ /* 0x000fe200078ec0ff */
[----:B------:R-:W-:Y:S01]  /*40c0*/  FFMA.FTZ R61, R28, R53, -R61 ;  /* 0x000000351c3d7223 */ /* 0x000fe2000001083d */
[----:B------:R-:W-:Y:S01]  /*40d0*/  LOP3.LUT R52, R52, 0xffff0000, RZ, 0xc0, !PT ;  /* 0xffff000034347812 */ /* 0x000fe200078ec0ff */
[----:B------:R-:W-:-:S02]  /*40e0*/  IMAD.U32 R30, R59, 0x10000, RZ ;  /* 0x000100003b1e7824 */ /* 0x000fc400078e00ff */
[----:B------:R-:W-:Y:S01]  /*40f0*/  FFMA.FTZ R63, R28, R57, R63 ;  /* 0x000000391c3f7223 */ /* 0x000fe2000001003f */
[C---:B------:R-:W-:Y:S01]  /*4100*/  FMUL.FTZ R60, R31.reuse, R56 ;  /* 0x000000381f3c7220 */ /* 0x040fe20000410000 */
[C---:B------:R-:W-:Y:S02]  /*4110*/  IMAD.U32 R28, R54.reuse, 0x10000, RZ ;  /* 0x00010000361c7824 */ /* 0x040fe400078e00ff */
[----:B------:R-:W-:Y:S01]  /*4120*/  FMUL.FTZ R62, R31, R52 ;  /* 0x000000341f3e7220 */ /* 0x000fe20000410000 */
        /* <DEDUP_REMOVED lines=8> */
[----:B------:R-:W-:Y:S01]  /*41b0*/  FFMA.FTZ R49, R13, R30, R49 ;  /* 0x0000001e0d317223 */ /* 0x000fe20000010031 */
[----:B------:R-:W-:Y:S01]  /*41c0*/  IMAD.U32 R28, R55, 0x10000, RZ ;  /* 0x00010000371c7824 */ /* 0x000fe200078e00ff */
[----:B------:R-:W-:Y:S01]  /*41d0*/  LOP3.LUT R12, R12, 0xffff0000, RZ, 0xc0, !PT ;  /* 0xffff00000c0c7812 */ /* 0x000fe200078ec0ff */
[C---:B------:R-:W-:Y:S01]  /*41e0*/  FMUL.FTZ R30, R15.reuse, R52 ;  /* 0x000000340f1e7220 */ /* 0x040fe20000410000 */
[----:B------:R-:W-:Y:S01]  /*41f0*/  FMUL.FTZ R56, R15, R54 ;  /* 0x000000360f387220 */ /* 0x000fe20000410000 */
[----:B------:R-:W-:Y:S01]  /*4200*/  LOP3.LUT R55, R55, 0xffff0000, RZ, 0xc0, !PT ;  /* 0xffff000037377812 */ /* 0x000fe200078ec0ff */
[C---:B------:R-:W-:Y:S01]  /*4210*/  IMAD.U32 R13, R50.reuse, 0x10000, RZ ;  /* 0x00010000320d7824 */ /* 0x040fe200078e00ff */
[----:B------:R-:W-:Y:S01]  /*4220*/  LOP3.LUT R15, R50, 0xffff0000, RZ, 0xc0, !PT ;  /* 0xffff0000320f7812 */ /* 0x000fe200078ec0ff */
[----:B------:R-:W-:Y:S01]  /*4230*/  FMUL.FTZ R29, R7, R28 ;  /* 0x0000001c071d7220 */ /* 0x000fe20000410000 */
[----:B------:R-:W-:Y:S01]  /*4240*/  LOP3.LUT R8, R8, 0xffff0000, RZ, 0xc0, !PT ;  /* 0xffff000008087812 */ /* 0x000fe200078ec0ff */
[C---:B------:R-:W-:Y:S01]  /*4250*/  FFMA.FTZ R31, R9.reuse, R54, -R30 ;  /* 0x00000036091f7223 */ /* 0x040fe2000001081e */
[----:B------:R-:W-:Y:S01]  /*4260*/  FFMA.FTZ R56, R9, R52, R56 ;  /* 0x0000003409387223 */ /* 0x000fe20000010038 */
[----:B------:R-:W-:Y:S01]  /*4270*/  FMUL.FTZ R7, R7, R13 ;  /* 0x0000000d07077220 */ /* 0x000fe20000410000 */
[----:B------:R-:W-:Y:S01]  /*4280*/  FMUL.FTZ R9, R12, R55 ;  /* 0x000000370c097220 */ /* 0x000fe20000410000 */
[----:B------:R-:W-:Y:S01]  /*4290*/  FFMA.FTZ R29, R6, R13, -R29 ;  /* 0x0000000d061d7223 */ /* 0x000fe2000001081d */
[-C--:B------:R-:W-:Y:S01]  /*42a0*/  FMUL.FTZ R13, R12, R15.reuse ;  /* 0x0000000f0c0d7220 */ /* 0x080fe20000410000 */
[----:B------:R-:W-:Y:S01]  /*42b0*/  FFMA.FTZ R28, R6, R28, R7 ;  /* 0x0000001c061c7223 */ /* 0x000fe20000010007 */
[----:B------:R-:W-:Y:S01]  /*42c0*/  FFMA.FTZ R12, R8, R15, -R9 ;  /* 0x0000000f080c7223 */ /* 0x000fe20000010809 */
        /* <DEDUP_REMOVED lines=8> */
[----:B------:R-:W-:Y:S01]  /*4350*/  LOP3.LUT R10, R10, 0xffff0000, RZ, 0xc0, !PT ;  /* 0xffff00000a0a7812 */ /* 0x000fe200078ec0ff */
        /* <DEDUP_REMOVED lines=18> */
.L_x_6710:
[----:B------:R-:W-:Y:S05]  /*4480*/  BSYNC B1 ;  /* 0x0000000000017941 */ /* 0x000fea0003800000 */
.L_x_6709:
[----:B-1----:R1:W-:Y:S01]  /*4490*/  ST.E.128 desc[UR36][R36.64], R8 ;  /* 0x0000000824007985 */ /* 0x0023e2000c101d24 */
[----:B------:R-:W-:-:S13]  /*44a0*/  ISETP.GE.AND P0, PT, R48, R47, PT ;  /* 0x0000002f3000720c */ /* 0x000fda0003f06270 */
[----:B------:R-:W-:Y:S05]  /*44b0*/  @P0 BRA `(.L_x_6698) ;  /* 0x0000000000e00947 */ /* 0x000fea0003800000 */
[----:B------:R-:W-:-:S05]  /*44c0*/  IMAD.WIDE R20, R48, 0x2, R20 ;  /* 0x0000000230147825 */ /* 0x000fca00078e0214 */
[----:B---3--:R3:W-:Y:S01]  /*44d0*/  ST.E.128 desc[UR36][R20.64], R12 ;  /* 0x0000000c14007985 */ /* 0x0087e2000c101d24 */
[----:B------:R-:W-:Y:S05]  /*44e0*/  BRA `(.L_x_6698) ;  /* 0x0000000000d47947 */ /* 0x000fea0003800000 */
.L_x_6690:
[----:B------:R-:W-:-:S06]  /*44f0*/  UISETP.NE.AND UP0, UPT, UR38, URZ, UPT ;  /* 0x0000003f2600728c */ /* 0x000fcc000bf05270 */
[----:B------:R-:W-:-:S13]  /*4500*/  PLOP3.LUT P3, PT, PT, PT, UP0, 0x80, 0x0 ;  /* 0x000000000000781c */ /* 0x000fda0003f6f008 */
[----:B------:R-:W-:Y:S05]  /*4510*/  @P3 BRA `(.L_x_6711) ;  /* 0x0000000000043947 */ /* 0x000fea0003800000 */
[----:B------:R-:W-:Y:S01]  /*4520*/  BPT.TRAP 0x1 ;  /* 0x000000040000795c */ /* 0x000fe20000300000 */
.L_x_6711:
[----:B------:R-:W-:Y:S01]  /*4530*/  IMAD R40, R156, 0x8, R2 ;  /* 0x000000089c287824 */ /* 0x000fe200078e0202 */
[----:B------:R-:W-:Y:S01]  /*4540*/  SHF.L.U32 R51, R158, 0x1f, RZ ;  /* 0x0000001f9e337819 */ /* 0x000fe200000006ff */
[----:B------:R-:W-:Y:S01]  /*4550*/  BSSY B1, `(.L_x_6712) ;  /* 0x0000004000017945 */ /* 0x000fe20003800000 */
[----:B------:R-:W-:Y:S02]  /*4560*/  SHF.R.S32.HI R44, RZ, 0x1f, R43 ;  /* 0x0000001fff2c7819 */ /* 0x000fe4000001142b */
[----:B------:R-:W0:Y:S02]  /*4570*/  SYNCS.PHASECHK.TRANS64.TRYWAIT P0, [R40+URZ+0x38890], R51 ;  /* 0x03889033280075a7 */ /* 0x000e24000800017f */
[----:B0-----:R-:W-:Y:S05]  /*4580*/  @!P0 BRA `(.L_x_6713) ;  /* 0x0000034400808947 */ /* 0x001fea0003800000 */
.L_x_7069:
[----:B------:R-:W-:Y:S05]  /*4590*/  BSYNC B1 ;  /* 0x0000000000017941 */ /* 0x000fea0003800000 */
.L_x_6712:
        /* <DEDUP_REMOVED lines=24> */
.L_x_7073:
[----:B------:R-:W-:Y:S05]  /*4720*/  @!P0 BRA `(.L_x_6698) ;  /* 0x0000000000448947 */ /* 0x000fea0003800000 */
[----:B------:R-:W-:Y:S02]  /*4730*/  ULDC UR4, c[0x0][0x2f4] ;  /* 0x0000bd0000047ab9 */ /* 0x000fe40000000800 */
[----:B------:R-:W-:-:S13]  /*4740*/  ISETP.GE.AND P4, PT, R16, UR4, PT ;  /* 0x0000000410007c0c */ /* 0x000fda000bf86270 */
[----:B-1----:R-:W1:Y:S01]  /*4750*/  @!P4 LDS.128 R4, [R48+0x22400] ;  /* 0x022400003004c984 */ /* 0x002e620000000c00 */
[----:B---3--:R-:W-:-:S04]  /*4760*/  @!P4 LEA R8, P0, R16, R14, 0x1 ;  /* 0x0000000e1008c211 */ /* 0x008fc800078008ff */
[----:B--2---:R-:W-:Y:S02]  /*4770*/  @!P4 LEA.HI.X R9, R16, R21, R17, 0x1, P0 ;  /* 0x000000151009c211 */ /* 0x004fe400000f0c11 */
[----:B------:R-:W-:-:S03]  /*4780*/  ISETP.GE.AND P0, PT, R19, UR4, PT ;  /* 0x0000000413007c0c */ /* 0x000fc6000bf06270 */
[----:B-1----:R4:W-:Y:S10]  /*4790*/  @!P4 ST.E.128 desc[UR36][R8.64], R4 ;  /* 0x000000040800c985 */ /* 0x0029f4000c101d24 */
        /* <DEDUP_REMOVED lines=8> */
[----:B------:R-:W1:Y:S04]  /*4820*/  LDS.128 R4, [R5+0x22400] ;  /* 0x0224000005047984 */ /* 0x000e680000000c00 */
[----:B-1----:R1:W-:Y:S02]  /*4830*/  ST.E.128 desc[UR36][R8.64], R4 ;  /* 0x0000000408007985 */ /* 0x0023e4000c101d24 */
.L_x_6698:
[----:B------:R-:W-:Y:S05]  /*4840*/  BSYNC B0 ;  /* 0x0000000000007941 */ /* 0x000fea0003800000 */
.L_x_6689:
[----:B-1--4-:R-:W1:Y:S01]  /*4850*/  S2R R4, SR_TID.X ;  /* 0x0000000000047919 */ /* 0x012e620000002100 */
[----:B------:R-:W-:Y:S01]  /*4860*/  @!PT LDS RZ, [RZ] ;  /* 0x00000000fffff984 */ /* 0x000fe20000000800 */
[----:B------:R-:W-:Y:S01]  /*4870*/  @!PT LDS RZ, [RZ] ;  /* 0x00000000fffff984 */ /* 0x000fe20000000800 */
[----:B------:R-:W-:Y:S01]  /*4880*/  @!PT LDS RZ, [RZ] ;  /* 0x00000000fffff984 */ /* 0x000fe20000000800 */
[----:B------:R-:W-:Y:S01]  /*4890*/  @!PT LDS RZ, [RZ] ;  /* 0x00000000fffff984 */ /* 0x000fe20000000800 */
[----:B------:R4:W-:Y:S06]  /*48a0*/  MEMBAR.ALL.CTA ;  /* 0x0000000000007992 */ /* 0x0009ec0000008000 */
[----:B----4-:R-:W4:Y:S01]  /*48b0*/  FENCE.VIEW.ASYNC.S ;  /* 0x00000000000073c6 */ /* 0x010f220000000000 */
[----:B------:R-:W-:Y:S05]  /*48c0*/  WARPSYNC.ALL ;  /* 0x0000000000007948 */ /* 0x000fea0003800000 */
[----:B------:R-:W-:Y:S01]  /*48d0*/  BSSY B0, `(.L_x_6715) ;  /* 0x000000a000007945 */ /* 0x000fe20003800000 */
[----:B-1----:R-:W-:-:S02]  /*48e0*/  SHF.R.U32.HI R5, RZ, 0x7, R4 ;  /* 0x00000007ff057819 */ /* 0x002fc40000011604 */
[----:B------:R-:W-:-:S03]  /*48f0*/  LOP3.LUT P0, RZ, R4, 0x7f, RZ, 0xc0, !PT ;  /* 0x0000007f04ff7812 */ /* 0x000fc6000780c0ff */
[----:B------:R-:W-:-:S10]  /*4900*/  VIADD R10, R5, 0x8 ;  /* 0x00000008050a7836 */ /* 0x000fd40000000000 */
[----:B------:R-:W-:-:S05]  /*4910*/  @!P0 VIADD R4, R40, 0x388a0 ;  /* 0x000388a028048836 */ /* 0x000fca0000000000 */
[----:B------:R-:W-:Y:S01]  /*4920*/  @!P0 PRMT R4, RZ, 0x654, R4 ;  /* 0x00000654ff048816 */ /* 0x000fe20000000004 */
[----:B----4-:R1:W-:Y:S06]  /*4930*/  BAR.SYNC.DEFER_BLOCKING R10, 0x80 ;  /* 0x0002000a0000751d */ /* 0x0103ec0000010000 */
[----:B------:R1:W-:Y:S01]  /*4940*/  @!P0 SYNCS.ARRIVE.TRANS64.RED.A1T0 RZ, [R4+URZ], RZ ;  /* 0x000000ff04ff89a7 */ /* 0x0003e2000810043f */
[----:B------:R-:W-:Y:S05]  /*4950*/  @P3 BRA `(.L_x_6716) ;  /* 0x0000000000043947 */ /* 0x000fea0003800000 */
[----:B------:R-:W-:Y:S01]  /*4960*/  BPT.TRAP 0x1 ;  /* 0x000000040000795c */ /* 0x000fe20000300000 */
.L_x_6716:
[----:B------:R-:W-:Y:S05]  /*4970*/  BSYNC B0 ;  /* 0x0000000000007941 */ /* 0x000fea0003800000 */
.L_x_6715:
[----:B------:R-:W4:Y:S01]  /*4980*/  SYNCS.PHASECHK.TRANS64.TRYWAIT P3, [R40+URZ+0x388b0], R51 ;  /* 0x0388b033280075a7 */ /* 0x000f22000806017f */
[----:B------:R-:W-:Y:S04]  /*4990*/  BSSY B0, `(.L_x_6717) ;  /* 0x0000002000007945 */ /* 0x000fe80003800000 */
[----:B----4-:R-:W-:Y:S05]  /*49a0*/  @!P3 BRA `(.L_x_6718) ;  /* 0x0000034000d0b947 */ /* 0x010fea0003800000 */
.L_x_7074:
[----:B------:R-:W-:Y:S05]  /*49b0*/  BSYNC B0 ;  /* 0x0000000000007941 */ /* 0x000fea0003800000 */
.L_x_6717:
[----:B------:R-:W-:Y:S01]  /*49c0*/  ULDC.64 UR4, c[0x0][0x328] ;  /* 0x0000ca0000047ab9 */ /* 0x000fe20000000a00 */
[----:B------:R-:W-:Y:S01]  /*49d0*/  ULDC.64 UR6, c[0x0][0x318] ;  /* 0x0000c60000067ab9 */ /* 0x000fe20000000a00 */
[----:B------:R-:W-:Y:S01]  /*49e0*/  IMAD R44, R44, UR4, RZ ;  /* 0x000000042c2c7c24 */ /* 0x000fe2000f8e02ff */
[----:B------:R-:W-:Y:S01]  /*49f0*/  BSSY B0, `(.L_x_6719) ;  /* 0x0000077000007945 */ /* 0x000fe20003800000 */
[----:B-1----:R-:W-:-:S04]  /*4a00*/  IMAD.WIDE.U32 R4, R43, UR4, RZ ;  /* 0x000000042b047c25 */ /* 0x002fc8000f8e00ff */
[----:B------:R-:W-:Y:S01]  /*4a10*/  IMAD R43, R43, UR5, R44 ;  /* 0x000000052b2b7c24 */ /* 0x000fe2000f8e022c */
[----:B------:R-:W-:Y:S01]  /*4a20*/  ULDC.64 UR4, c[0x0][0x338] ;  /* 0x0000ce0000047ab9 */ /* 0x000fe20000000a00 */
[----:B------:R-:W-:Y:S02]  /*4a30*/  IMAD R9, R156, 0x8000, R42 ;  /* 0x000080009c097824 */ /* 0x000fe400078e022a */
        /* <DEDUP_REMOVED lines=8> */
[----:B---3--:R-:W-:-:S04]  /*4ac0*/  LEA R12, P3, R4, UR6, 0x1 ;  /* 0x00000006040c7c11 */ /* 0x008fc8000f8608ff */
[----:B------:R-:W-:Y:S02]  /*4ad0*/  LEA.HI.X R11, R4, UR7, R11, 0x1, P3 ;  /* 0x00000007040b7c11 */ /* 0x000fe400098f0c0b */
[----:B------:R-:W-:Y:S01]  /*4ae0*/  ISETP.GT.AND P3, PT, R46, R18, PT ;  /* 0x000000122e00720c */ /* 0x000fe20003f64270 */
[----:B------:R-:W1:Y:S04]  /*4af0*/  SHFL.IDX PT, R12, R12, RZ, 0x1c1f ;  /* 0x001c1fff0c0c7589 */ /* 0x000e6800000e0000 */
[----:B------:R-:W3:Y:S08]  /*4b00*/  SHFL.IDX PT, R11, R11, RZ, 0x1c1f ;  /* 0x001c1fff0b0b7589 */ /* 0x000ef000000e0000 */
[----:B------:R-:W-:Y:S05]  /*4b10*/  @!P3 BRA `(.L_x_6720) ;  /* 0x000000040090b947 */ /* 0x000fea0003800000 */
[----:B------:R-:W-:Y:S01]  /*4b20*/  ULDC UR4, c[0x0][0x320] ;  /* 0x0000c80000047ab9 */ /* 0x000fe20000000800 */
[C---:B------:R-:W-:Y:S01]  /*4b30*/  IMAD R14, R9.reuse, 0x2, R2 ;  /* 0x00000002090e7824 */ /* 0x040fe200078e0202 */
[C---:B------:R-:W-:Y:S01]  /*4b40*/  ISETP.GE.AND P4, PT, R16.reuse, UR4, PT ;  /* 0x0000000410007c0c */ /* 0x040fe2000bf86270 */
[----:B------:R-:W-:Y:S01]  /*4b50*/  VIADD R13, R9, 0x20 ;  /* 0x00000020090d7836 */ /* 0x000fe20000000000 */
[----:B------:R-:W-:Y:S01]  /*4b60*/  LOP3.LUT P6, RZ, R159, 0x4, RZ, 0xc0, !PT ;  /* 0x000000049fff7812 */ /* 0x000fe200078cc0ff */
[----:B------:R-:W-:Y:S01]  /*4b70*/  VIADD R15, R16, 0x40 ;  /* 0x00000040100f7836 */ /* 0x000fe20000000000 */
[----:B------:R-:W-:-:S09]  /*4b80*/  ISETP.GE.AND P3, PT, R19, UR4, PT ;  /* 0x0000000413007c0c */ /* 0x000fd2000bf66270 */
[----:B------:R-:W5:Y:S01]  /*4b90*/  @!P4 LDS.128 R4, [R14+0x400] ;  /* 0x000400000e04c984 */ /* 0x000f620000000c00 */
[----:B-1----:R-:W-:Y:S01]  /*4ba0*/  @!P4 LEA R8, P5, R16, R12, 0x1 ;  /* 0x0000000c1008c211 */ /* 0x002fe200078a08ff */
[----:B------:R-:W-:-:S03]  /*4bb0*/  @P6 VIADD R13, R9, 0xffffffe0 ;  /* 0xffffffe0090d6836 */ /* 0x000fc60000000000 */
[----:B---3--:R-:W-:Y:S01]  /*4bc0*/  @!P4 LEA.HI.X R9, R16, R11, R17, 0x1, P5 ;  /* 0x0000000b1009c211 */ /* 0x008fe200028f0c11 */
[----:B------:R-:W-:-:S04]  /*4bd0*/  IMAD R13, R13, 0x2, R2 ;  /* 0x000000020d0d7824 */ /* 0x000fc800078e0202 */
[----:B-----5:R1:W-:Y:S01]  /*4be0*/  @!P4 ST.E.128 desc[UR36][R8.64], R4 ;  /* 0x000000040800c985 */ /* 0x0203e2000c101d24 */
[----:B------:R-:W-:Y:S01]  /*4bf0*/  ISETP.GE.AND P4, PT, R15, UR4, PT ;  /* 0x000000040f007c0c */ /* 0x000fe2000bf86270 */
[----:B------:R-:W-:Y:S02]  /*4c00*/  VIADD R15, R16, 0x60 ;  /* 0x00000060100f7836 */ /* 0x000fe40000000000 */
[----:B------:R-:W3:Y:S01]  /*4c10*/  @!P3 LDS.128 R4, [R13+0x400] ;  /* 0x000400000d04b984 */ /* 0x000ee20000000c00 */
[----:B-1----:R-:W-:-:S04]  /*4c20*/  @!P3 LEA R8, P5, R19, R12, 0x1 ;  /* 0x0000000c1308b211 */ /* 0x002fc800078a08ff */
[----:B------:R-:W-:-:S05]  /*4c30*/  @!P3 LEA.HI.X R9, R19, R11, R164, 0x1, P5 ;  /* 0x0000000b1309b211 */ /* 0x000fca00028f0ca4 */
[----:B---3--:R1:W-:Y:S01]  /*4c40*/  @!P3 ST.E.128 desc[UR36][R8.64], R4 ;  /* 0x000000040800b985 */ /* 0x0083e2000c101d24 */
[----:B------:R-:W-:Y:S01]  /*4c50*/  ISETP.GE.AND P3, PT, R15, UR4, PT ;  /* 0x000000040f007c0c */ /* 0x000fe2000bf66270 */
[----:B------:R-:W-:Y:S02]  /*4c60*/  VIADD R15, R16, 0x80 ;  /* 0x00000080100f7836 */ /* 0x000fe40000000000 */
[----:B------:R-:W3:Y:S01]  /*4c70*/  @!P4 LDS.128 R4, [R14+0x2400] ;  /* 0x002400000e04c984 */ /* 0x000ee20000000c00 */
[----:B-1----:R-:W-:-:S05]  /*4c80*/  @!P4 LEA R8, P5, R197, R12, 0x1 ;  /* 0x0000000cc508c211 */ /* 0x002fca00078a08ff */
[----:B------:R-:W-:-:S05]  /*4c90*/  @!P4 IMAD.X R9, R11, 0x1, R198, P5 ;  /* 0x000000010b09c824 */ /* 0x000fca00028e06c6 */
        /* <DEDUP_REMOVED lines=67> */
[----:B------:R-:W-:-:S03]  /*50d0*/  ISETP.GE.AND P3, PT, R15, UR4, PT ;  /* 0x000000040f007c0c */ /* 0x000fc6000bf66270 */
[----:B------:R-:W3:Y:S01]  /*50e0*/  @!P4 LDS.128 R4, [R14+0xe400] ;  /* 0x00e400000e04c984 */ /* 0x000ee20000000c00 */
[----:B-1----:R-:W-:-:S05]  /*50f0*/  @!P4 LEA R8, P5, R183, R12, 0x1 ;  /* 0x0000000cb708c211 */ /* 0x002fca00078a08ff */
[----:B------:R-:W-:-:S05]  /*5100*/  @!P4 IMAD.X R9, R11, 0x1, R210, P5 ;  /* 0x000000010b09c824 */ /* 0x000fca00028e06d2 */
[----:B---3--:R1:W-:Y:S04]  /*5110*/  @!P4 ST.E.128 desc[UR36][R8.64], R4 ;  /* 0x000000040800c985 */ /* 0x0083e8000c101d24 */
[----:B------:R-:W3:Y:S01]  /*5120*/  @!P3 LDS.128 R4, [R13+0xe400] ;  /* 0x00e400000d04b984 */ /* 0x000ee20000000c00 */
[----:B-1----:R-:W-:-:S05]  /*5130*/  @!P3 LEA R8, P4, R182, R12, 0x1 ;  /* 0x0000000cb608b211 */ /* 0x002fca00078808ff */
[----:B------:R-:W-:-:S05]  /*5140*/  @!P3 IMAD.X R9, R11, 0x1, R211, P4 ;  /* 0x000000010b09b824 */ /* 0x000fca00020e06d3 */
[----:B---3--:R1:W-:Y:S03]  /*5150*/  @!P3 ST.E.128 desc[UR36][R8.64], R4 ;  /* 0x000000040800b985 */ /* 0x0083e6000c101d24 */
.L_x_6720:
[----:B------:R-:W-:Y:S05]  /*5160*/  BSYNC B0 ;  /* 0x0000000000007941 */ /* 0x000fea0003800000 */
.L_x_6719:
[----:B------:R-:W-:Y:S01]  /*5170*/  @!PT LDS RZ, [RZ] ;  /* 0x00000000fffff984 */ /* 0x000fe20000000800 */
[----:B------:R-:W-:Y:S01]  /*5180*/  @!PT LDS RZ, [RZ] ;  /* 0x00000000fffff984 */ /* 0x000fe20000000800 */
[----:B------:R-:W-:Y:S01]  /*5190*/  @!PT LDS RZ, [RZ] ;  /* 0x00000000fffff984 */ /* 0x000fe20000000800 */
[----:B------:R-:W-:Y:S01]  /*51a0*/  @!PT LDS RZ, [RZ] ;  /* 0x00000000fffff984 */ /* 0x000fe20000000800 */
[----:B------:R5:W-:Y:S06]  /*51b0*/  MEMBAR.ALL.CTA ;  /* 0x0000000000007992 */ /* 0x000bec0000008000 */
[----:B-----5:R-:W5:Y:S01]  /*51c0*/  FENCE.VIEW.ASYNC.S ;  /* 0x00000000000073c6 */ /* 0x020f620000000000 */
[----:B------:R-:W-:Y:S02]  /*51d0*/  VIADD R156, R156, 0x1 ;  /* 0x000000019c9c7836 */ /* 0x000fe40000000000 */
[----:B0---4-:R-:W-:Y:S01]  /*51e0*/  @!P0 VIADD R40, R40, 0x388c0 ;  /* 0x000388c028288836 */ /* 0x011fe20000000000 */
[----:B-----5:R0:W-:Y:S02]  /*51f0*/  BAR.SYNC.DEFER_BLOCKING R10, 0x80 ;  /* 0x0002000a0000751d */ /* 0x0201e40000010000 */
[----:B------:R-:W-:-:S02]  /*5200*/  ISETP.NE.AND P3, PT, R156, 0x2, PT ;  /* 0x000000029c00780c */ /* 0x000fc40003f65270 */
[----:B------:R-:W-:Y:S02]  /*5210*/  @!P0 PRMT R40, RZ, 0x654, R40 ;  /* 0x00000654ff288816 */ /* 0x000fe40000000028 */
[----:B-1----:R-:W-:Y:S02]  /*5220*/  SEL R5, RZ, 0x1, P3 ;  /* 0x00000001ff057807 */ /* 0x002fe40001800000 */
[----:B------:R-:W-:Y:S02]  /*5230*/  SEL R156, R156, RZ, P3 ;  /* 0x000000ff9c9c7207 */ /* 0x000fe40001800000 */
[----:B------:R-:W-:Y:S01]  /*5240*/  LOP3.LUT R158, R158, R5, RZ, 0x3c, !PT ;  /* 0x000000059e9e7212 */ /* 0x000fe200078e3cff */
[----:B------:R0:W-:Y:S01]  /*5250*/  @!P0 SYNCS.ARRIVE.TRANS64.RED.A1T0 RZ, [R40+URZ], RZ ;  /* 0x000000ff28ff89a7 */ /* 0x0001e2000810043f */
[----:B------:R-:W-:Y:S01]  /*5260*/  PLOP3.LUT P0, PT, PT, PT, PT, 0x8, 0x0 ;  /* 0x000000000000781c */ /* 0x000fe20003f0e170 */
[----:B------:R-:W-:-:S12]  /*5270*/  @P2 BRA `(.L_x_6721) ;  /* 0xffffffd4005c2947 */ /* 0x000fd8000383ffff */
.L_x_6684:
[----:B------:R-:W1:Y:S01]  /*5280*/  LDC R0, c[0x0][0xa80] ;  /* 0x0002a000ff007b82 */ /* 0x000e620000000800 */
[----:B------:R4:W-:Y:S01]  /*5290*/  STL.128 [R1+0x1e0], RZ ;  /* 0x0001e0ff01007387 */ /* 0x0009e20000100c00 */
[----:B------:R-:W-:Y:S01]  /*52a0*/  BSSY B0, `(.L_x_6722) ;  /* 0x0000027000007945 */ /* 0x000fe20003800000 */
[----:B------:R-:W-:Y:S02]  /*52b0*/  IMAD.U32 R38, RZ, RZ, UR39 ;  /* 0x00000027ff267e24 */ /* 0x000fe4000f8e00ff */
[----:B------:R4:W-:Y:S04]  /*52c0*/  STL.128 [R1+0x1f0], RZ ;  /* 0x0001f0ff01007387 */ /* 0x0009e80000100c00 */
[----:B------:R4:W-:Y:S04]  /*52d0*/  STL.128 [R1+0x210], RZ ;  /* 0x000210ff01007387 */ /* 0x0009e80000100c00 */
[----:B------:R4:W-:Y:S04]  /*52e0*/  STL.128 [R1+0x220], RZ ;  /* 0x000220ff01007387 */ /* 0x0009e80000100c00 */
[----:B------:R4:W-:Y:S04]  /*52f0*/  STL.128 [R1+0x230], RZ ;  /* 0x000230ff01007387 */ /* 0x0009e80000100c00 */
[----:B------:R4:W-:Y:S04]  /*5300*/  STL.128 [R1+0x240], RZ ;  /* 0x000240ff01007387 */ /* 0x0009e80000100c00 */
[----:B-1----:R4:W-:Y:S04]  /*5310*/  STL [R1+0x200], R0 ;  /* 0x0002000001007387 */ /* 0x0029e80000100800 */
        /* <DEDUP_REMOVED lines=28> */
[----:B------:R-:W-:Y:S05]  /*54e0*/  @P0 BRA `(.L_x_6723) ;  /* 0x0000000000080947 */ /* 0x000fea0003800000 */
[----:B------:R-:W1:Y:S02]  /*54f0*/  FENCE.VIEW.ASYNC.G ;  /* 0x00000000000073c6 */ /* 0x000e640000000100 */
[----:B-1----:R-:W-:Y:S06]  /*5500*/  BAR.ARV 0xc, 0x180 ;  /* 0x0306000000007b1d */ /* 0x002fec0000002000 */
.L_x_6723:
[----:B------:R-:W-:Y:S05]  /*5510*/  BSYNC B0 ;  /* 0x0000000000007941 */ /* 0x000fea0003800000 */
.L_x_6722:
[----:B------:R-:W-:Y:S01]  /*5520*/  UISETP.NE.AND UP0, UPT, UR38, 0x1, UPT ;  /* 0x000000012600788c */ /* 0x000fe2000bf05270 */
[----:B------:R-:W-:Y:S01]  /*5530*/  IMAD.U32 R34, RZ, RZ, UR39 ;  /* 0x00000027ff227e24 */ /* 0x000fe2000f8e00ff */
[----:B------:R-:W-:Y:S01]  /*5540*/  IADD3 R38, P0, R38, 0x1e0, RZ ;  /* 0x000001e026267810 */ /* 0x000fe20007f1e0ff */
[----:B------:R-:W-:Y:S03]  /*5550*/  BSSY B7, `(.L_x_6724) ;  /* 0x00024a3000077945 */ /* 0x000fe60003800000 */
[----:B------:R-:W-:Y:S01]  /*5560*/  PLOP3.LUT P2, PT, PT, PT, UP0, 0x80, 0x0 ;  /* 0x000000000000781c */ /* 0x000fe20003f4f008 */
[----:B------:R-:W-:Y:S01]  /*5570*/  IMAD.X R37, RZ, RZ, UR42, P0 ;  /* 0x0000002aff257e24 */ /* 0x000fe200080e06ff */
[----:B------:R-:W-:-:S05]  /*5580*/  IADD3 R34, P1, R34, 0x210, RZ ;  /* 0x0000021022227810 */ /* 0x000fca0007f3e0ff */
[----:B------:R-:W-:-:S06]  /*5590*/  IMAD.X R33, RZ, RZ, UR42, P1 ;  /* 0x0000002aff217e24 */ /* 0x000fcc00088e06ff */
[----:B------:R-:W-:Y:S05]  /*55a0*/  @!P2 BRA `(.L_x_6725) ;  /* 0x0000008000b8a947 */ /* 0x000fea0003800000 */
[----:B----4-:R-:W1:Y:S01]  /*55b0*/  LDC R0, c[0x0][0x448] ;  /* 0x00011200ff007b82 */ /* 0x010e620000000800 */
[----:B------:R-:W-:-:S07]  /*55c0*/  VIADD R3, R181, 0x3f ;  /* 0x0000003fb5037836 */ /* 0x000fce0000000000 */
[----:B------:R-:W4:Y:S01]  /*55d0*/  LDC.64 R4, c[0x0][0xad8] ;  /* 0x0002b600ff047b82 */ /* 0x000f220000000a00 */
[----:B-1----:R-:W-:Y:S02]  /*55e0*/  ISETP.NE.AND P1, PT, R0, 0x1, PT ;  /* 0x000000010000780c */ /* 0x002fe40003f25270 */
[----:B----4-:R-:W-:-:S11]  /*55f0*/  ISETP.GE.AND P2, PT, R5, 0x1, PT ;  /* 0x000000010500780c */ /* 0x010fd60003f46270 */
[----:B------:R-:W1:Y:S08]  /*5600*/  @P1 LDC R0, c[0x0][0x44c] ;  /* 0x00011300ff001b82 */ /* 0x000e700000000800 */
[----:B------:R-:W4:Y:S01]  /*5610*/  @P1 LDC R7, c[0x0][0x450] ;  /* 0x00011400ff071b82 */ /* 0x000f220000000800 */
[----:B-1----:R-:W-:-:S05]  /*5620*/  @P1 IMAD.HI.U32 R0, R3, R0, RZ ;  /* 0x0000000003001227 */ /* 0x002fca00078e00ff */
[----:B----4-:R-:W-:-:S05]  /*5630*/  @P1 SHF.R.U32.HI R3, RZ, R7, R0 ;  /* 0x00000007ff031219 */ /* 0x010fca0000011600 */
        /* <DEDUP_REMOVED lines=14> */
.L_x_6728:
[----:B------:R-:W-:-:S13]  /*5720*/  ISETP.NE.AND P0, PT, R5, 0x1, PT ;  /* 0x000000010500780c */ /* 0x000fda0003f05270 */
[----:B------:R-:W1:Y:S02]  /*5730*/  @P0 LDC.64 R6, c[0x0][0xae0] ;  /* 0x0002b800ff060b82 */ /* 0x000e640000000a00 */
[----:B-1----:R-:W-:-:S05]  /*5740*/  @P0 IMAD.HI.U32 R6, R0, R6, RZ ;  /* 0x0000000600060227 */ /* 0x002fca00078e00ff */
[----:B------:R-:W-:-:S07]  /*5750*/  @P0 SHF.R.U32.HI R0, RZ, R7, R6 ;  /* 0x00000007ff000219 */ /* 0x000fce0000011606 */
.L_x_6729:
[----:B------:R-:W-:Y:S05]  /*5760*/  BSYNC B0 ;  /* 0x0000000000007941 */ /* 0x000fea0003800000 */
.L_x_6727:
[----:B------:R-:W-:-:S05]  /*5770*/  IMAD R3, R0, R5, R5 ;  /* 0x0000000500037224 */ /* 0x000fca00078e0205 */
[----:B------:R-:W-:-:S07]  /*5780*/  VIMNMX R4, R4, R3, PT ;  /* 0x0000000304047248 */ /* 0x000fce0003fe0100 */
.L_x_6726:
[----:B------:R-:W1:Y:S01]  /*5790*/  @P1 LDC R0, c[0x0][0x44c] ;  /* 0x00011300ff001b82 */ /* 0x000e620000000800 */
[----:B------:R-:W-:Y:S01]  /*57a0*/  VIADD R4, R4, 0x3f ;  /* 0x0000003f04047836 */ /* 0x000fe20000000000 */
[----:B------:R-:W-:Y:S01]  /*57b0*/  ULDC UR4, c[0x0][0xad4] ;  /* 0x0002b50000047ab9 */ /* 0x000fe20000000800 */
[----:B------:R-:W-:-:S03]  /*57c0*/  IMAD.MOV.U32 R7, RZ, RZ, R181 ;  /* 0x000000ffff077224 */ /* 0x000fc600078e00b5 */
[----:B------:R-:W-:Y:S02]  /*57d0*/  SHF.R.S32.HI R3, RZ, 0x1f, R4 ;  /* 0x0000001fff037819 */ /* 0x000fe40000011404 */
[----:B------:R-:W4:Y:S02]  /*57e0*/  @P1 LDC R9, c[0x0][0x450] ;  /* 0x00011400ff091b82 */ /* 0x000f240000000800 */
[----:B------:R-:W-:-:S04]  /*57f0*/  LEA.HI R3, R3, R4, RZ, 0x6 ;  /* 0x0000000403037211 */ /* 0x000fc800078f30ff */
[----:B------:R-:W-:-:S04]  /*5800*/  SHF.R.S32.HI R3, RZ, 0x6, R3 ;  /* 0x00000006ff037819 */ /* 0x000fc80000011403 */
[----:B------:R-:W-:Y:S01]  /*5810*/  VIMNMX R12, R26, R3, PT ;  /* 0x000000031a0c7248 */ /* 0x000fe20003fe0100 */
[----:B-1----:R-:W-:-:S05]  /*5820*/  @P1 IMAD.HI.U32 R0, R181, R0, RZ ;  /* 0x00000000b5001227 */ /* 0x002fca00078e00ff */
[----:B----4-:R-:W-:-:S05]  /*5830*/  @P1 SHF.R.U32.HI R7, RZ, R9, R0 ;  /* 0x00000009ff071219 */ /* 0x010fca0000011600 */
        /* <DEDUP_REMOVED lines=13> */
.L_x_6732:
[----:B------:R-:W-:-:S13]  /*5910*/  ISETP.NE.AND P0, PT, R5, 0x1, PT ;  /* 0x000000010500780c */ /* 0x000fda0003f05270 */
[----:B------:R-:W1:Y:S02]  /*5920*/  @P0 LDC.64 R6, c[0x0][0xae0] ;  /* 0x0002b800ff060b82 */ /* 0x000e640000000a00 */
[----:B-1----:R-:W-:-:S05]  /*5930*/  @P0 IMAD.HI.U32 R6, R190, R6, RZ ;  /* 0x00000006be060227 */ /* 0x002fca00078e00ff */
[----:B------:R-:W-:-:S07]  /*5940*/  @P0 SHF.R.U32.HI R190, RZ, R7, R6 ;  /* 0x00000007ffbe0219 */ /* 0x000fce0000011606 */
.L_x_6733:
[----:B------:R-:W-:Y:S05]  /*5950*/  BSYNC B0 ;  /* 0x0000000000007941 */ /* 0x000fea0003800000 */
.L_x_6731:
[----:B------:R-:W-:-:S05]  /*5960*/  IMAD R5, R190, R5, RZ ;  /* 0x00000005be057224 */ /* 0x000fca00078e02ff */
[----:B------:R-:W-:-:S07]  /*5970*/  VIMNMX R0, R0, R5, !PT ;  /* 0x0000000500007248 */ /* 0x000fce0007fe0100 */
.L_x_6730:
        /* <DEDUP_REMOVED lines=8> */
[----:B------:R-:W-:Y:S01]  /*5a00*/  ISETP.NE.AND P0, PT, R213, RZ, PT ;  /* 0x000000ffd500720c */ /* 0x000fe20003f05270 */
[----:B------:R-:W-:-:S03]  /*5a10*/  ULDC UR4, c[0x0][0xae8] ;  /* 0x0002ba0000047ab9 */ /* 0x000fc60000000800 */
[----:B---3--:R-:W-:-:S04]  /*5a20*/  SEL R11, R213, UR4, P0 ;  /* 0x00000004d50b7c07 */ /* 0x008fc80008000000 */
[-C--:B------:R-:W-:Y:S02]  /*5a30*/  IABS R6, R11.reuse ;  /* 0x0000000b00067213 */ /* 0x080fe40000000000 */
[----:B------:R-:W-:Y:S02]  /*5a40*/  IADD3 R0, R11, -0x1, R12 ;  /* 0xffffffff0b007810 */ /* 0x000fe40007ffe00c */
[----:B------:R-:W1:Y:S01]  /*5a50*/  I2F.RP R3, R6 ;  /* 0x0000000600037306 */ /* 0x000e620000209400 */
[----:B0-----:R-:W-:Y:S02]  /*5a60*/  IABS R10, R11 ;  /* 0x0000000b000a7213 */ /* 0x001fe40000000000 */
[----:B------:R-:W-:-:S05]  /*5a70*/  IMAD.IADD R0, R0, 0x1, -R9 ;  /* 0x0000000100007824 */ /* 0x000fca00078e0a09 */
[----:B------:R-:W-:Y:S02]  /*5a80*/  IABS R8, R0 ;  /* 0x0000000000087213 */ /* 0x000fe40000000000 */
[----:B------:R-:W-:-:S04]  /*5a90*/  LOP3.LUT R0, R0, R11, RZ, 0x3c, !PT ;  /* 0x0000000b00007212 */ /* 0x000fc800078e3cff */
[----:B------:R-:W-:Y:S01]  /*5aa0*/  ISETP.GE.AND P2, PT, R0, RZ, PT ;  /* 0x000000ff0000720c */ /* 0x000fe20003f46270 */
[----:B-1----:R-:W0:Y:S02]  /*5ab0*/  MUFU.RCP R3, R3 ;  /* 0x0000000300037308 */ /* 0x002e240000001000 */
        /* <DEDUP_REMOVED lines=19> */
.L_x_6735:
[----:B------:R-:W-:Y:S05]  /*5bf0*/  BSYNC B0 ;  /* 0x0000000000007941 */ /* 0x000fea0003800000 */
.L_x_6734:
[----:B------:R-:W-:Y:S01]  /*5c00*/  IMAD R0, R220, R3, R9 ;  /* 0x00000003dc007224 */ /* 0x000fe200078e0209 */
[----:B------:R-:W-:-:S04]  /*5c10*/  PRMT R4, RZ, 0x7610, R4 ;  /* 0x00007610ff047816 */ /* 0x000fc80000000004 */
[----:B------:R-:W-:-:S04]  /*5c20*/  VIADDMNMX R12, R0, R3, R12, PT ;  /* 0x00000003000c7246 */ /* 0x000fc8000380010c */
[----:B------:R-:W-:-:S13]  /*5c30*/  ISETP.GT.AND P0, PT, R12, R0, PT ;  /* 0x000000000c00720c */ /* 0x000fda0003f04270 */
[----:B------:R-:W-:Y:S05]  /*5c40*/  @!P0 BRA `(.L_x_6736) ;  /* 0x0000024000cc8947 */ /* 0x000fea0003800000 */
        /* <DEDUP_REMOVED lines=14> */
[----:B-----5:R-:W4:Y:S04]  /*5d30*/  LDL R35, [R1+0x22c] ;  /* 0x00022c0001237983 */ /* 0x020f280000100800 */
        /* <DEDUP_REMOVED lines=103> */
[----:B---3--:R-:W0:Y:S03]  /*63b0*/  S2R R11, SR_TID.X ;  /* 0x00000000000b7919 */ /* 0x008e260000002100 */
[----:B------:R-:W3:Y:S04]  /*63c0*/  LDL R14, [R1+0x3f4] ;  /* 0x0003f400010e7983 */ /* 0x000ee80000100800 */
[----:B------:R-:W3:Y:S04]  /*63d0*/  LDL R15, [R1+0x3f8] ;  /* 0x0003f800010f7983 */ /* 0x000ee80000100800 */
[----:B------:R-:W3:Y:S04]  /*63e0*/  LDL R20, [R1+0x3fc] ;  /* 0x0003fc0001147983 */ /* 0x000ee80000100800 */
[----:B------:R-:W3:Y:S04]  /*63f0*/  LDL R21, [R1+0x400] ;  /* 0x0004000001157983 */ /* 0x000ee80000100800 */
[----:B------:R-:W3:Y:S04]  /*6400*/  LDL R152, [R1+0x404] ;  /* 0x0004040001987983 */ /* 0x000ee80000100800 */
[----:B------:R-:W3:Y:S01]  /*6410*/  LDL R153, [R1+0x408] ;  /* 0x0004080001997983 */ /* 0x000ee20000100800 */
[----:B0-----:R-:W-:-:S02]  /*6420*/  VIADD R13, R11, 0xffffff80 ;  /* 0xffffff800b0d7836 */ /* 0x001fc40000000000 */
[----:B------:R-:W-:-:S05]  /*6430*/  VIADD R11, R11, 0xffffff80 ;  /* 0xffffff800b0b7836 */ /* 0x000fca0000000000 */
[----:B------:R-:W-:-:S04]  /*6440*/  SHF.R.S32.HI R11, RZ, 0x1f, R11 ;  /* 0x0000001fff0b7819 */ /* 0x000fc8000001140b */
[----:B------:R-:W-:Y:S01]  /*6450*/  LEA.HI R11, R11, R13, RZ, 0x7 ;  /* 0x0000000d0b0b7211 */ /* 0x000fe200078f38ff */
[----:B----4-:R0:W-:Y:S03]  /*6460*/  STL [R1+0x214], R10 ;  /* 0x0002140a01007387 */ /* 0x0101e60000100800 */
[----:B------:R-:W-:Y:S01]  /*6470*/  SHF.R.S32.HI R11, RZ, 0x7, R11 ;  /* 0x00000007ff0b7819 */ /* 0x000fe2000001140b */
[----:B------:R1:W-:Y:S04]  /*6480*/  STL [R1+0x210], R9 ;  /* 0x0002100901007387 */ /* 0x0003e80000100800 */
[----:B------:R-:W4:Y:S04]  /*6490*/  SHFL.IDX PT, R132, R11, RZ, 0x1f ;  /* 0x00001fff0b847589 */ /* 0x000f2800000e0000 */
[----:B0-----:R-:W3:Y:S04]  /*64a0*/  LDL R10, [R1+0x3e8] ;  /* 0x0003e800010a7983 */ /* 0x001ee80000100800 */
[----:B------:R0:W-:Y:S04]  /*64b0*/  STL [R1+0x218], R8 ;  /* 0x0002180801007387 */ /* 0x0001e80000100800 */
[----:B-1----:R-:W3:Y:S04]  /*64c0*/  LDL R9, [R1+0x3e4] ;  /* 0x0003e40001097983 */ /* 0x002ee80000100800 */
[----:B------:R-:W3:Y:S04]  /*64d0*/  LDL R13, [R1+0x3f0] ;  /* 0x0003f000010d7983 */ /* 0x000ee80000100800 */
[----:B0-----:R-:W3:Y:S01]  /*64e0*/  LDL R8, [R1+0x40c] ;  /* 0x00040c0001087983 */ /* 0x001ee20000100800 */
[----:B----4-:R-:W-:-:S04]  /*64f0*/  LEA.HI R11, R132, R132, RZ, 0x1 ;  /* 0x00000084840b7211 */ /* 0x010fc800078f08ff */
[----:B------:R-:W-:-:S05]  /*6500*/  LOP3.LUT R11, R11, 0x1fffe, RZ, 0xc0, !PT ;  /* 0x0001fffe0b0b7812 */ /* 0x000fca00078ec0ff */
[----:B------:R-:W-:Y:S02]  /*6510*/  IMAD.IADD R132, R132, 0x1, -R11 ;  /* 0x0000000184847824 */ /* 0x000fe400078e0a0b */
[----:B------:R-:W4:Y:S02]  /*6520*/  LDL R11, [R1+0x3ec] ;  /* 0x0003ec00010b7983 */ /* 0x000f240000100800 */
[----:B------:R-:W-:-:S04]  /*6530*/  IMAD R132, R132, 0x8000, R2 ;  /* 0x0000800084847824 */ /* 0x000fc800078e0202 */
[----:B------:R-:W-:Y:S01]  /*6540*/  VIADD R132, R132, 0x400 ;  /* 0x0000040084847836 */ /* 0x000fe20000000000 */
[----:B------:R0:W-:Y:S04]  /*6550*/  STL [R1+0x228], R34 ;  /* 0x0002282201007387 */ /* 0x0001e80000100800 */
[----:B------:R-:W-:Y:S01]  /*6560*/  SHF.R.U32.HI R132, RZ, 0x4, R132 ;  /* 0x00000004ff847819 */ /* 0x000fe20000011684 */
[----:B------:R1:W-:Y:S01]  /*6570*/  STL [R1+0x224], R3 ;  /* 0x0002240301007387 */ /* 0x0003e20000100800 */
[----:B0-----:R-:W-:Y:S02]  /*6580*/  VIADD R34, R2, 0x36400 ;  /* 0x0003640002227836 */ /* 0x001fe40000000000 */
[----:B-1----:R-:W-:-:S03]  /*6590*/  LOP3.LUT R3, R132, 0x3fff, RZ, 0xc0, !PT ;  /* 0x00003fff84037812 */ /* 0x002fc600078ec0ff */
[----:B------:R-:W-:Y:S02]  /*65a0*/  SHF.R.U32.HI R34, RZ, 0x4, R34 ;  /* 0x00000004ff227819 */ /* 0x000fe40000011622 */
[----:B------:R-:W-:Y:S02]  /*65b0*/  LOP3.LUT R3, R3, 0x2000000, RZ, 0xfc, !PT ;  /* 0x0200000003037812 */ /* 0x000fe400078efcff */
[----:B------:R-:W-:Y:S01]  /*65c0*/  LOP3.LUT R34, R34, 0x3fff, RZ, 0xc0, !PT ;  /* 0x00003fff22227812 */ /* 0x000fe200078ec0ff */
[----:B------:R0:W-:Y:S04]  /*65d0*/  STL [R1+0x3b0], R6 ;  /* 0x0003b00601007387 */ /* 0x0001e80000100800 */
[----:B------:R1:W-:Y:S04]  /*65e0*/  STL [R1+0x3bc], R5 ;  /* 0x0003bc0501007387 */ /* 0x0003e80000100800 */
[----:B------:R1:W-:Y:S01]  /*65f0*/  STL [R1+0x3c0], R7 ;  /* 0x0003c00701007387 */ /* 0x0003e20000100800 */
[----:B0-----:R-:W-:-:S03]  /*6600*/  IMAD R6, R33, 0x1000, R3 ;  /* 0x0000100021067824 */ /* 0x001fc600078e0203 */
[----:B------:R0:W-:Y:S01]  /*6610*/  STL [R1+0x3b8], R4 ;  /* 0x0003b80401007387 */ /* 0x0001e20000100800 */
[----:B-1----:R-:W-:Y:S02]  /*6620*/  IMAD.MOV.U32 R5, RZ, RZ, 0x40000040 ;  /* 0x40000040ff057424 */ /* 0x002fe400078e00ff */
[----:B------:R-:W-:Y:S01]  /*6630*/  IMAD.MOV.U32 R7, RZ, RZ, 0x40000040 ;  /* 0x40000040ff077424 */ /* 0x000fe200078e00ff */
[----:B0-----:R-:W-:Y:S01]  /*6640*/  LOP3.LUT R4, R34, 0x10000, RZ, 0xfc, !PT ;  /* 0x0001000022047812 */ /* 0x001fe200078efcff */
[----:B------:R0:W-:Y:S01]  /*6650*/  STL [R1+0x3c4], R24 ;  /* 0x0003c41801007387 */ /* 0x0001e20000100800 */
[----:B------:R-:W-:Y:S02]  /*6660*/  R2UR UR6, R6 ;  /* 0x00000000060672ca */ /* 0x000fe400000e0000 */
[----:B------:R-:W-:Y:S01]  /*6670*/  R2UR UR7, R7 ;  /* 0x00000000070772ca */ /* 0x000fe200000e0000 */
[----:B------:R1:W-:Y:S01]  /*6680*/  STL [R1+0x3d4], R25 ;  /* 0x0003d41901007387 */ /* 0x0003e20000100800 */
[----:B------:R-:W-:-:S02]  /*6690*/  R2UR UR4, R4 ;  /* 0x00000000040472ca */ /* 0x000fc400000e0000 */
[----:B------:R-:W-:Y:S01]  /*66a0*/  R2UR UR5, R5 ;  /* 0x00000000050572ca */ /* 0x000fe200000e0000 */
[----:B0-----:R-:W-:Y:S02]  /*66b0*/  VIADD R24, R6, 0x80 ;  /* 0x0000008006187836 */ /* 0x001fe40000000000 */
        /* <DEDUP_REMOVED lines=110> */
[----:B0-----:R-:W-:-:S06]  /*6da0*/  WARPGROUP.ARRIVE ;  /* 0x00000000000079c5 */ /* 0x001fcc0000000000 */
[----:B------:R-:W-:Y:S01]  /*6db0*/  HGMMA.64x256x16.F32.BF16 R24, gdesc[UR4].tnspB, RZ, !UPT, gsb0 ;  /* 0x43e00000041879f0 */ /* 0x000fe2000c0018ff */
[----:B---3--:R0:W-:Y:S04]  /*6dc0*/  STL [R1+0x3e8], R10 ;  /* 0x0003e80a01007387 */ /* 0x0081e80000100800 */
[----:B----4-:R1:W-:Y:S01]  /*6dd0*/  STL [R1+0x3ec], R11 ;  /* 0x0003ec0b01007387 */ /* 0x0103e20000100800 */
[----:B0-----:R-:W-:Y:S02]  /*6de0*/  VIADD R10, R4, 0x2 ;  /* 0x00000002040a7836 */ /* 0x001fe40000000000 */
[----:B-1----:R-:W-:-:S03]  /*6df0*/  IMAD.MOV.U32 R11, RZ, RZ, 0x40000040 ;  /* 0x40000040ff0b7424 */ /* 0x002fc600078e00ff */
[----:B------:R-:W-:Y:S02]  /*6e00*/  R2UR UR8, R10 ;  /* 0x000000000a0872ca */ /* 0x000fe400000e0000 */
[----:B------:R-:W-:Y:S01]  /*6e10*/  R2UR UR9, R11 ;  /* 0x000000000b0972ca */ /* 0x000fe200000e0000 */
[----:B------:R0:W-:Y:S04]  /*6e20*/  STL [R1+0x3e4], R9 ;  /* 0x0003e40901007387 */ /* 0x0001e80000100800 */
[----:B------:R1:W-:Y:S04]  /*6e30*/  STL [R1+0x3f0], R13 ;  /* 0x0003f00d01007387 */ /* 0x0003e80000100800 */
[----:B------:R-:W-:Y:S04]  /*6e40*/  STL [R1+0x3f4], R14 ;  /* 0x0003f40e01007387 */ /* 0x000fe80000100800 */
[----:B------:R-:W-:Y:S04]  /*6e50*/  STL [R1+0x3f8], R15 ;  /* 0x0003f80f01007387 */ /* 0x000fe80000100800 */
[----:B------:R-:W-:Y:S04]  /*6e60*/  STL [R1+0x3fc], R20 ;  /* 0x0003fc1401007387 */ /* 0x000fe80000100800 */
[----:B------:R-:W-:Y:S04]  /*6e70*/  STL [R1+0x400], R21 ;  /* 0x0004001501007387 */ /* 0x000fe80000100800 */
[----:B------:R-:W-:Y:S04]  /*6e80*/  STL [R1+0x404], R152 ;  /* 0x0004049801007387 */ /* 0x000fe80000100800 */
[----:B------:R-:W-:Y:S04]  /*6e90*/  STL [R1+0x408], R153 ;  /* 0x0004089901007387 */ /* 0x000fe80000100800 */
[----:B------:R2:W-:Y:S01]  /*6ea0*/  STL [R1+0x40c], R8 ;  /* 0x00040c0801007387 */ /* 0x0005e20000100800 */
[----:B0-----:R-:W-:-:S02]  /*6eb0*/  IMAD.MOV.U32 R9, RZ, RZ, 0x40000040 ;  /* 0x40000040ff097424 */ /* 0x001fc400078e00ff */
[----:B------:R-:W-:Y:S01]  /*6ec0*/  IMAD.MOV.U32 R7, RZ, RZ, 0x40000040 ;  /* 0x40000040ff077424 */ /* 0x000fe200078e00ff */
[----:B-1----:R0:W5:Y:S01]  /*6ed0*/  LDL R13, [R1+0x1c0] ;  /* 0x0001c000010d7983 */ /* 0x0021620000100800 */
[----:B--2---:R-:W-:Y:S01]  /*6ee0*/  VIADD R8, R6, 0x100 ;  /* 0x0000010006087836 */ /* 0x004fe20000000000 */
[----:B------:R-:W-:Y:S01]  /*6ef0*/  R2UR UR7, R9 ;  /* 0x00000000090772ca */ /* 0x000fe200000e0000 */
[----:B------:R-:W-:-:S03]  /*6f00*/  IMAD.MOV.U32 R9, RZ, RZ, 0x40000040 ;  /* 0x40000040ff097424 */ /* 0x000fc600078e00ff */
        /* <DEDUP_REMOVED lines=38> */
[----:B------:R-:W-:Y:S01]  /*7170*/  HGMMA.64x256x16.F32.BF16 R24, gdesc[UR8].tnspB, R24, gsb0 ;  /* 0x43e00000081879f0 */ /* 0x000fe20008001818 */
        /* <DEDUP_REMOVED lines=36> */
[----:B------:R-:W-:Y:S01]  /*73c0*/  R2UR UR6, R6 ;  /* 0x00000000060672ca */ /* 0x000fe200000e0000 */
[----:B------:R-:W-:Y:S01]  /*73d0*/  VIADD R6, R4, 0x6 ;  /* 0x0000000604067836 */ /* 0x000fe20000000000 */
[----:B------:R-:W-:Y:S01]  /*73e0*/  R2UR UR7, R7 ;  /* 0x00000000070772ca */ /* 0x000fe200000e0000 */
[----:B------:R-:W-:-:S03]  /*73f0*/  IMAD.MOV.U32 R7, RZ, RZ, 0x40000040 ;  /* 0x40000040ff077424 */ /* 0x000fc600078e00ff */
        /* <DEDUP_REMOVED lines=330> */
.L_x_6737:
[----:B------:R-:W-:Y:S01]  /*88a0*/  VIADD R20, R12, 0xfffffffe ;  /* 0xfffffffe0c147836 */ /* 0x000fe20000000000 */
[----:B------:R-:W-:Y:S01]  /*88b0*/  BSSY B0, `(.L_x_6738) ;  /* 0x00003e8000007945 */ /* 0x000fe20003800000 */
[----:B-----5:R-:W-:-:S03]  /*88c0*/  IMAD R13, R13, 0x8, R2 ;  /* 0x000000080d0d7824 */ /* 0x020fc600078e0202 */
[----:B------:R-:W-:Y:S01]  /*88d0*/  ISETP.GE.AND P0, PT, R20, R0, PT ;  /* 0x000000001400720c */ /* 0x000fe20003f06270 */
[----:B------:R-:W-:-:S05]  /*88e0*/  VIADD R14, R13, 0x38860 ;  /* 0x000388600d0e7836 */ /* 0x000fca0000000000 */
[----:B------:R-:W-:-:S04]  /*88f0*/  PRMT R14, R155, 0x654, R14 ;  /* 0x000006549b0e7816 */ /* 0x000fc8000000000e */
[----:B------:R0:W-:Y:S03]  /*8900*/  SYNCS.ARRIVE.TRANS64.RED.A1T0 RZ, [R14+URZ], RZ ;  /* 0x000000ff0eff79a7 */ /* 0x0001e6000810043f */
[----:B------:R-:W-:Y:S05]  /*8910*/  @!P0 BRA `(.L_x_6739) ;  /* 0x0000003c00848947 */ /* 0x000fea0003800000 */
.L_x_6741:
[----:B0-----:R-:W2:Y:S04]  /*8920*/  LDL R21, [R1+0x1c0] ;  /* 0x0001c00001157983 */ /* 0x001ea80000100800 */
        /* <DEDUP_REMOVED lines=63> */
[----:B01----:R-:W4:Y:S01]  /*8d20*/  LDL.64 R14, [R1+0x408] ;  /* 0x00040800010e7983 */ /* 0x003f220000100a00 */
[----:B--2---:R-:W-:-:S04]  /*8d30*/  IMAD R148, R21, 0x40, R162 ;  /* 0x0000004015947824 */ /* 0x004fc800078e02a2 */
[----:B------:R-:W-:Y:S01]  /*8d40*/  IMAD R148, R148, 0x4, R2 ;  /* 0x0000000494947824 */ /* 0x000fe200078e0202 */
[----:B------:R-:W-:Y:S06]  /*8d50*/  BAR.SYNC.DEFER_BLOCKING 0xe, 0x100 ;  /* 0x0384000000007b1d */ /* 0x000fec0000010000 */
[----:B------:R-:W3:Y:S04]  /*8d60*/  LDS R149, [R148+0x38400] ;  /* 0x0384000094957984 */ /* 0x000ee80000000800 */
        /* <DEDUP_REMOVED lines=193> */
[----:B0-----:R-:W2:Y:S04]  /*9980*/  LDL R12, [R1+0x214] ;  /* 0x00021400010c7983 */ /* 0x001ea80000100800 */
[----:B------:R-:W3:Y:S04]  /*9990*/  LDL R13, [R1+0x218] ;  /* 0x00021800010d7983 */ /* 0x000ee80000100800 */
        /* <DEDUP_REMOVED lines=126> */
[----:B--2---:R-:W-:Y:S04]  /*a180*/  STL [R1+0x214], R12 ;  /* 0x0002140c01007387 */ /* 0x004fe80000100800 */
[----:B---3--:R-:W-:Y:S04]  /*a190*/  STL [R1+0x218], R13 ;  /* 0x0002180d01007387 */ /* 0x008fe80000100800 */
[----:B----4-:R-:W-:Y:S04]  /*a1a0*/  STL [R1+0x21c], R14 ;  /* 0x00021c0e01007387 */ /* 0x010fe80000100800 */
        /* <DEDUP_REMOVED lines=156> */
[----:B------:R-:W-:Y:S01]  /*ab70*/  VIADD R12, R21, 0x1 ;  /* 0x00000001150c7836 */ /* 0x000fe20000000000 */
[----:B------:R-:W-:Y:S01]  /*ab80*/  R2UR UR4, R4 ;  /* 0x00000000040472ca */ /* 0x000fe200000e0000 */
[----:B------:R-:W-:Y:S01]  /*ab90*/  IMAD.MOV.U32 R13, RZ, RZ, 0x40000040 ;  /* 0x40000040ff0d7424 */ /* 0x000fe200078e00ff */
[----:B------:R-:W-:Y:S01]  /*aba0*/  R2UR UR5, R5 ;  /* 0x00000000050572ca */ /* 0x000fe200000e0000 */
[----:B------:R-:W-:Y:S01]  /*abb0*/  IMAD.MOV.U32 R15, RZ, RZ, 0x40000040 ;  /* 0x40000040ff0f7424 */ /* 0x000fe200078e00ff */
[----:B------:R-:W-:Y:S01]  /*abc0*/  ISETP.NE.AND P0, PT, R12, 0x2, PT ;  /* 0x000000020c00780c */ /* 0x000fe20003f05270 */
[----:B------:R0:W-:Y:S01]  /*abd0*/  STL [R1+0x1c0], R12 ;  /* 0x0001c00c01007387 */ /* 0x0001e20000100800 */
[----:B------:R-:W-:Y:S01]  /*abe0*/  R2UR UR7, R13 ;  /* 0x000000000d0772ca */ /* 0x000fe200000e0000 */
[----:B------:R-:W-:-:S10]  /*abf0*/  IMAD.MOV.U32 R13, RZ, RZ, 0x40000040 ;  /* 0x40000040ff0d7424 */ /* 0x000fd400078e00ff */
[----:B0-----:R-:W-:-:S04]  /*ac00*/  @!P0 IMAD.MOV.U32 R12, RZ, RZ, RZ ;  /* 0x000000ffff0c8224 */ /* 0x001fc800078e00ff */
[----:B------:R-:W-:-:S04]  /*ac10*/  IMAD R12, R12, 0x1000, R3 ;  /* 0x000010000c0c7824 */ /* 0x000fc800078e0203 */
[C---:B------:R-:W-:Y:S01]  /*ac20*/  VIADD R14, R12.reuse, 0x80 ;  /* 0x000000800c0e7836 */ /* 0x040fe20000000000 */
[----:B------:R-:W-:Y:S01]  /*ac30*/  R2UR UR6, R12 ;  /* 0x000000000c0672ca */ /* 0x000fe200000e0000 */
[----:B--2---:R-:W-:-:S12]  /*ac40*/  WARPGROUP.ARRIVE ;  /* 0x00000000000079c5 */ /* 0x004fd80000000000 */
        /* <DEDUP_REMOVED lines=43> */
[----:B------:R-:W-:Y:S02]  /*af00*/  R2UR UR6, R14 ;  /* 0x000000000e0672ca */ /* 0x000fe400000e0000 */
[----:B------:R-:W-:Y:S02]  /*af10*/  R2UR UR7, R15 ;  /* 0x000000000f0772ca */ /* 0x000fe400000e0000 */
        /* <DEDUP_REMOVED lines=38> */
[----:B------:R-:W-:Y:S01]  /*b180*/  R2UR UR7, R13 ;  /* 0x000000000d0772ca */ /* 0x000fe200000e0000 */
[----:B------:R-:W2:Y:S01]  /*b190*/  @!P0 LDL R12, [R1+0x1c4] ;  /* 0x0001c400010c8983 */ /* 0x000ea20000100800 */
[----:B------:R-:W-:Y:S02]  /*b1a0*/  R2UR UR4, R6 ;  /* 0x00000000060472ca */ /* 0x000fe400000e0000 */
[----:B------:R-:W-:Y:S01]  /*b1b0*/  R2UR UR5, R7 ;  /* 0x00000000070572ca */ /* 0x000fe200000e0000 */
[----:B------:R-:W3:Y:S04]  /*b1c0*/  LDL R13, [R1+0x1c8] ;  /* 0x0001c800010d7983 */ /* 0x000ee80000100800 */
        /* <DEDUP_REMOVED lines=70> */
[----:B-1----:R-:W3:Y:S04]  /*b630*/  LDL R139, [R1+0x238] ;  /* 0x00023800018b7983 */ /* 0x002ee80000100800 */
[----:B----4-:R-:W4:Y:S04]  /*b640*/  LDL R143, [R1+0x228] ;  /* 0x00022800018f7983 */ /* 0x010f280000100800 */
[----:B0-----:R-:W4:Y:S04]  /*b650*/  LDL R147, [R1+0x218] ;  /* 0x0002180001937983 */ /* 0x001f280000100800 */
[----:B--2---:R-:W2:Y:S04]  /*b660*/  LDL R149, [R1+0x210] ;  /* 0x0002100001957983 */ /* 0x004ea80000100800 */
        /* <DEDUP_REMOVED lines=126> */
[----:B--2---:R0:W-:Y:S04]  /*be50*/  STL [R1+0x210], R149 ;  /* 0x0002109501007387 */ /* 0x0041e80000100800 */
        /* <DEDUP_REMOVED lines=129> */
[----:B------:R-:W-:-:S02]  /*c670*/  PLOP3.LUT P1, PT, PT, PT, UP0, 0x80, 0x0 ;  /* 0x000000000000781c */ /* 0x000fc40003f2f008 */
[----:B------:R-:W-:-:S05]  /*c680*/  @!P0 LOP3.LUT R12, R12, 0x1, RZ, 0x3c, !PT ;  /* 0x000000010c0c8812 */ /* 0x000fca00078e3cff */
[----:B------:R0:W-:Y:S01]  /*c690*/  @!P0 STL [R1+0x1c4], R12 ;  /* 0x0001c40c01008387 */ /* 0x0001e20000100800 */
[C---:B------:R-:W-:Y:S01]  /*c6a0*/  ISETP.GT.AND P0, PT, R20.reuse, R0, PT ;  /* 0x000000001400720c */ /* 0x040fe20003f04270 */
[----:B------:R-:W-:-:S04]  /*c6b0*/  VIADD R20, R20, 0xffffffff ;  /* 0xffffffff14147836 */ /* 0x000fc80000000000 */
[----:B------:R-:W-:Y:S08]  /*c6c0*/  @P1 BRA `(.L_x_6740) ;  /* 0x0000000000041947 */ /* 0x000ff00003800000 */
[----:B------:R-:W-:Y:S01]  /*c6d0*/  BPT.TRAP 0x1 ;  /* 0x000000040000795c */ /* 0x000fe20000300000 */
.L_x_6740:
[----:B-----5:R-:W-:-:S04]  /*c6e0*/  IMAD R14, R14, 0x8, R2 ;  /* 0x000000080e0e7824 */ /* 0x020fc800078e0202 */
[----:B------:R-:W-:-:S05]  /*c6f0*/  VIADD R14, R14, 0x38860 ;  /* 0x000388600e0e7836 */ /* 0x000fca0000000000 */
[----:B------:R-:W-:-:S04]  /*c700*/  PRMT R14, R155, 0x654, R14 ;  /* 0x000006549b0e7816 */ /* 0x000fc8000000000e */
[----:B------:R1:W-:Y:S01]  /*c710*/  SYNCS.ARRIVE.TRANS64.RED.A1T0 RZ, [R14+URZ], RZ ;  /* 0x000000ff0eff79a7 */ /* 0x0003e2000810043f */
[----:B------:R-:W-:Y:S05]  /*c720*/  @P0 BRA `(.L_x_6741) ;  /* 0xffffffc0007c0947 */ /* 0x000fea000383ffff */
.L_x_6739:
[----:B------:R-:W-:Y:S05]  /*c730*/  BSYNC B0 ;  /* 0x0000000000007941 */ /* 0x000fea0003800000 */
.L_x_6738:
[----:B------:R-:W2:Y:S04]  /*c740*/  LDL R3, [R1+0x1c0] ;  /* 0x0001c00001037983 */ /* 0x000ea80000100800 */
[----:B0-----:R-:W3:Y:S04]  /*c750*/  LDL.64 R52, [R1+0x220] ;  /* 0x0002200001347983 */ /* 0x001ee80000100a00 */
[----:B------:R-:W4:Y:S04]  /*c760*/  LDL.64 R48, [R1+0x240] ;  /* 0x0002400001307983 */ /* 0x000f280000100a00 */
[----:B------:R-:W5:Y:S04]  /*c770*/  LDL.64 R50, [R1+0x210] ;  /* 0x0002100001327983 */ /* 0x000f680000100a00 */
        /* <DEDUP_REMOVED lines=44> */
[----:B------:R-:W4:Y:S04]  /*ca40*/  LDL R106, [R1+0x1c8] ;  /* 0x0001c800016a7983 */ /* 0x000f280000100800 */
[----:B------:R-:W4:Y:S01]  /*ca50*/  LDL R105, [R1+0x1c0] ;  /* 0x0001c00001697983 */ /* 0x000f220000100800 */
[----:B--2---:R-:W-:-:S04]  /*ca60*/  IMAD R3, R3, 0x40, R162 ;  /* 0x0000004003037824 */ /* 0x004fc800078e02a2 */
[----:B------:R-:W-:Y:S01]  /*ca70*/  IMAD R104, R3, 0x4, R2 ;  /* 0x0000000403687824 */ /* 0x000fe200078e0202 */
[----:B------:R-:W-:Y:S06]  /*ca80*/  BAR.SYNC.DEFER_BLOCKING 0xe, 0x100 ;  /* 0x0384000000007b1d */ /* 0x000fec0000010000 */
[----:B------:R-:W3:Y:S04]  /*ca90*/  LDS R0, [R104+0x38400] ;  /* 0x0384000068007984 */ /* 0x000ee80000000800 */
[----:B------:R-:W0:Y:S01]  /*caa0*/  LDS R104, [R104+0x38420] ;  /* 0x0384200068687984 */ /* 0x000e220000000800 */
[C---:B---3--:R-:W-:Y:S01]  /*cab0*/  FMUL.FTZ R3, R0.reuse, R53 ;  /* 0x0000003500037220 */ /* 0x048fe20000410000 */
[C---:B------:R-:W-:Y:S01]  /*cac0*/  FMUL.FTZ R2, R0.reuse, R52 ;  /* 0x0000003400027220 */ /* 0x040fe20000410000 */
[C---:B-----5:R-:W-:Y:S01]  /*cad0*/  FMUL.FTZ R51, R0.reuse, R51 ;  /* 0x0000003300337220 */ /* 0x060fe20000410000 */
[C---:B------:R-:W-:Y:S01]  /*cae0*/  FMUL.FTZ R50, R0.reuse, R50 ;  /* 0x0000003200327220 */ /* 0x040fe20000410000 */
[C---:B----4-:R-:W-:Y:S01]  /*caf0*/  FMUL.FTZ R47, R0.reuse, R47 ;  /* 0x0000002f002f7220 */ /* 0x050fe20000410000 */
        /* <DEDUP_REMOVED lines=13> */
[C---:B-1----:R-:W-:Y:S01]  /*cbd0*/  FMUL.FTZ R3, R0.reuse, R49 ;  /* 0x0000003100037220 */ /* 0x042fe20000410000 */
        /* <DEDUP_REMOVED lines=13> */
[----:B------:R-:W-:Y:S01]  /*ccb0*/  STL.64 [R1+0x210], R50 ;  /* 0x0002103201007387 */ /* 0x000fe20000100a00 */
[C---:B-1----:R-:W-:Y:S01]  /*ccc0*/  FMUL.FTZ R3, R0.reuse, R43 ;  /* 0x0000002b00037220 */ /* 0x042fe20000410000 */
[----:B------:R-:W-:-:S02]  /*ccd0*/  FMUL.FTZ R2, R0, R42 ;  /* 0x0000002a00027220 */ /* 0x000fc40000410000 */
[----:B------:R1:W-:Y:S04]  /*cce0*/  STL.64 [R1+0x230], R46 ;  /* 0x0002302e01007387 */ /* 0x0003e80000100a00 */
[----:B------:R-:W-:Y:S04]  /*ccf0*/  STL.64 [R1+0x250], R44 ;  /* 0x0002502c01007387 */ /* 0x000fe80000100a00 */
[----:B------:R-:W-:Y:S04]  /*cd00*/  STL.64 [R1+0x260], R2 ;  /* 0x0002600201007387 */ /* 0x000fe80000100a00 */
[----:B------:R-:W-:Y:S04]  /*cd10*/  STL.64 [R1+0x270], R40 ;  /* 0x0002702801007387 */ /* 0x000fe80000100a00 */
[----:B------:R-:W-:Y:S04]  /*cd20*/  STL.64 [R1+0x280], R34 ;  /* 0x0002802201007387 */ /* 0x000fe80000100a00 */
        /* <DEDUP_REMOVED lines=8> */
[----:B-1----:R-:W5:Y:S04]  /*cdb0*/  LDL.64 R46, [R1+0x2f8] ;  /* 0x0002f800012e7983 */ /* 0x002f680000100a00 */
[----:B------:R-:W5:Y:S04]  /*cdc0*/  LDL.64 R52, [R1+0x318] ;  /* 0x0003180001347983 */ /* 0x000f680000100a00 */
[----:B------:R-:W5:Y:S04]  /*cdd0*/  LDL.64 R50, [R1+0x328] ;  /* 0x0003280001327983 */ /* 0x000f680000100a00 */
[----:B------:R-:W5:Y:S04]  /*cde0*/  LDL.64 R48, [R1+0x338] ;  /* 0x0003380001307983 */ /* 0x000f680000100a00 */
[----:B--2---:R-:W2:Y:S04]  /*cdf0*/  LDL.64 R36, [R1+0x348] ;  /* 0x0003480001247983 */ /* 0x004ea80000100a00 */
[----:B------:R-:W2:Y:S04]  /*ce00*/  LDL.64 R44, [R1+0x358] ;  /* 0x00035800012c7983 */ /* 0x000ea80000100a00 */
[----:B------:R-:W2:Y:S04]  /*ce10*/  LDL.64 R42, [R1+0x368] ;  /* 0x00036800012a7983 */ /* 0x000ea80000100a00 */
[----:B------:R-:W2:Y:S04]  /*ce20*/  LDL.64 R40, [R1+0x378] ;  /* 0x0003780001287983 */ /* 0x000ea80000100a00 */
[----:B---3--:R-:W3:Y:S04]  /*ce30*/  LDL.64 R38, [R1+0x388] ;  /* 0x0003880001267983 */ /* 0x008ee80000100a00 */
[----:B----4-:R-:W4:Y:S04]  /*ce40*/  LDL.64 R26, [R1+0x398] ;  /* 0x00039800011a7983 */ /* 0x010f280000100a00 */
[----:B------:R-:W4:Y:S04]  /*ce50*/  LDL.64 R34, [R1+0x3a8] ;  /* 0x0003a80001227983 */ /* 0x000f280000100a00 */
[----:B-----5:R-:W5:Y:S04]  /*ce60*/  LDL.64 R32, [R1+0x3b8] ;  /* 0x0003b80001207983 */ /* 0x020f680000100a00 */
[----:B------:R-:W5:Y:S04]  /*ce70*/  LDL.64 R30, [R1+0x3c8] ;  /* 0x0003c800011e7983 */ /* 0x000f680000100a00 */
[----:B------:R-:W5:Y:S04]  /*ce80*/  LDL.64 R28, [R1+0x3d8] ;  /* 0x0003d800011c7983 */ /* 0x000f680000100a00 */
[----:B------:R-:W5:Y:S04]  /*ce90*/  LDL.64 R2, [R1+0x3e8] ;  /* 0x0003e80001027983 */ /* 0x000f680000100a00 */
[----:B0-----:R-:W5:Y:S04]  /*cea0*/  LDL.64 R24, [R1+0x3f8] ;  /* 0x0003f80001187983 */ /* 0x001f680000100a00 */
[----:B------:R-:W5:Y:S01]  /*ceb0*/  LDL.64 R20, [R1+0x408] ;  /* 0x0004080001147983 */ /* 0x000f620000100a00 */
        /* <DEDUP_REMOVED lines=63> */
[----:B------:R-:W-:Y:S01]  /*d2b0*/  VIADD R0, R105, 0x1 ;  /* 0x0000000169007836 */ /* 0x000fe20000000000 */
        /* <DEDUP_REMOVED lines=31> */
[----:B------:R-:W-:Y:S01]  /*d4b0*/  STL [R1+0x1c0], R0 ;  /* 0x0001c00001007387 */ /* 0x000fe20000100800 */
[----:B------:R-:W-:-:S03]  /*d4c0*/  ISETP.NE.AND P0, PT, R0, 0x2, PT ;  /* 0x000000020000780c */ /* 0x000fc60003f05270 */
[----:B------:R0:W-:Y:S02]  /*d4d0*/  STL.64 [R1+0x310], R4 ;  /* 0x0003100401007387 */ /* 0x0001e40000100a00 */
[----:B0-----:R-:W-:Y:S02]  /*d4e0*/  IMAD.MOV.U32 R4, RZ, RZ, 0x1 ;  /* 0x00000001ff047424 */ /* 0x001fe400078e00ff */
        /* <DEDUP_REMOVED lines=22> */
[C---:B-----5:R-:W-:Y:S01]  /*d650*/  FMUL.FTZ R33, R104.reuse, R33 ;  /* 0x0000002168217220 */ /* 0x060fe20000410000 */
        /* <DEDUP_REMOVED lines=28> */
[----:B------:R-:W-:Y:S06]  /*d820*/  BAR.ARV 0xf, 0x100 ;  /* 0x03c4000000007b1d */ /* 0x000fec0000002000 */
[----:B------:R-:W-:Y:S05]  /*d830*/  @P0 BRA `(.L_x_6736) ;  /* 0x000001c400d00947 */ /* 0x000fea0003800000 */
[----:B------:R-:W2:Y:S04]  /*d840*/  LDL R0, [R1+0x1c4] ;  /* 0x0001c40001007983 */ /* 0x000ea80000100800 */
[----:B------:R4:W-:Y:S01]  /*d850*/  STL [R1+0x1c0], RZ ;  /* 0x0001c0ff01007387 */ /* 0x0009e20000100800 */
[----:B--2---:R-:W-:-:S05]  /*d860*/  LOP3.LUT R0, R0, 0x1, RZ, 0x3c, !PT ;  /* 0x0000000100007812 */ /* 0x004fca00078e3cff */
[----:B------:R4:W-:Y:S01]  /*d870*/  STL [R1+0x1c4], R0 ;  /* 0x0001c40001007387 */ /* 0x0009e20000100800 */
[----:B------:R-:W-:Y:S05]  /*d880*/  BRA `(.L_x_6736) ;  /* 0x000001c400bc7947 */ /* 0x000fea0003800000 */
.L_x_6725:
[----:B----4-:R-:W1:Y:S01]  /*d890*/  LDC R0, c[0x0][0x448] ;  /* 0x00011200ff007b82 */ /* 0x010e620000000800 */
[----:B------:R-:W-:Y:S01]  /*d8a0*/  UIADD3 UR10, UP0, UR40, 0x38830, URZ ;  /* 0x00038830280a7890 */ /* 0x000fe2000ff1e03f */
[----:B------:R-:W-:Y:S01]  /*d8b0*/  IMAD.U32 R4, RZ, RZ, UR60 ;  /* 0x0000003cff047e24 */ /* 0x000fe2000f8e00ff */
[----:B------:R-:W-:Y:S01]  /*d8c0*/  UIADD3 UR8, UP1, UR40, 0x38840, URZ ;  /* 0x0003884028087890 */ /* 0x000fe2000ff3e03f */
[----:B------:R-:W-:Y:S01]  /*d8d0*/  IMAD.MOV.U32 R5, RZ, RZ, 0x80 ;  /* 0x00000080ff057424 */ /* 0x000fe200078e00ff */
[----:B------:R-:W-:Y:S01]  /*d8e0*/  UIADD3 UR6, UP2, UR40, 0x38850, URZ ;  /* 0x0003885028067890 */ /* 0x000fe2000ff5e03f */
[----:B------:R-:W-:Y:S01]  /*d8f0*/  IMAD.MOV.U32 R7, RZ, RZ, R155 ;  /* 0x000000ffff077224 */ /* 0x000fe200078e009b */
[----:B------:R-:W-:Y:S01]  /*d900*/  UIADD3 UR4, UP3, UR40, 0x38860, URZ ;  /* 0x0003886028047890 */ /* 0x000fe2000ff7e03f */
[----:B------:R-:W4:Y:S01]  /*d910*/  LDC.64 R8, c[0x0][0xad8] ;  /* 0x0002b600ff087b82 */ /* 0x000f220000000a00 */
[----:B------:R-:W-:Y:S01]  /*d920*/  IMAD.MOV.U32 R6, RZ, RZ, 0x100 ;  /* 0x00000100ff067424 */ /* 0x000fe200078e00ff */
[----:B------:R-:W-:Y:S01]  /*d930*/  UIADD3.X UR11, URZ, UR41, URZ, UP0, !UPT ;  /* 0x000000293f0b7290 */ /* 0x000fe200087fe43f */
[----:B------:R-:W-:Y:S01]  /*d940*/  IMAD.U32 R3, RZ, RZ, UR6 ;  /* 0x00000006ff037e24 */ /* 0x000fe2000f8e00ff */
[----:B------:R-:W-:Y:S01]  /*d950*/  UIADD3.X UR9, URZ, UR41, URZ, UP1, !UPT ;  /* 0x000000293f097290 */ /* 0x000fe20008ffe43f */
[----:B------:R-:W-:Y:S01]  /*d960*/  IMAD.U32 R14, RZ, RZ, UR4 ;  /* 0x00000004ff0e7e24 */ /* 0x000fe2000f8e00ff */
[----:B------:R-:W-:Y:S01]  /*d970*/  UIADD3.X UR7, URZ, UR41, URZ, UP2, !UPT ;  /* 0x000000293f077290 */ /* 0x000fe200097fe43f */
[----:B------:R2:W-:Y:S01]  /*d980*/  STL.64 [R1+0x28], R4 ;  /* 0x0000280401007387 */ /* 0x0005e20000100a00 */
[----:B------:R-:W-:Y:S01]  /*d990*/  UIADD3.X UR5, URZ, UR41, URZ, UP3, !UPT ;  /* 0x000000293f057290 */ /* 0x000fe20009ffe43f */
[----:B------:R-:W-:-:S02]  /*d9a0*/  IMAD.U32 R152, RZ, RZ, UR60 ;  /* 0x0000003cff987e24 */ /* 0x000fc4000f8e00ff */
[----:B------:R3:W-:Y:S01]  /*d9b0*/  STL.64 [R1+0x30], R6 ;  /* 0x0000300601007387 */ /* 0x0007e20000100a00 */
[----:B------:R-:W-:Y:S02]  /*d9c0*/  IMAD.MOV.U32 R153, RZ, RZ, 0x80 ;  /* 0x00000080ff997424 */ /* 0x000fe400078e00ff */
[----:B------:R-:W-:Y:S01]  /*d9d0*/  IMAD.MOV.U32 R154, RZ, RZ, 0x80 ;  /* 0x00000080ff9a7424 */ /* 0x000fe200078e00ff */
[----:B------:R0:W-:Y:S01]  /*d9e0*/  STL [R1+0x50], R85 ;  /* 0x0000505501007387 */ /* 0x0001e20000100800 */
[----:B-1----:R-:W-:Y:S01]  /*d9f0*/  ISETP.NE.AND P2, PT, R0, 0x1, PT ;  /* 0x000000010000780c */ /* 0x002fe20003f45270 */
[----:B0-----:R-:W-:Y:S02]  /*da00*/  IMAD.U32 R10, RZ, RZ, UR10 ;  /* 0x0000000aff0a7e24 */ /* 0x001fe4000f8e00ff */
[----:B--2---:R-:W-:Y:S01]  /*da10*/  IMAD.U32 R5, RZ, RZ, UR7 ;  /* 0x00000007ff057e24 */ /* 0x004fe2000f8e00ff */
[----:B------:R0:W-:Y:S01]  /*da20*/  STL.128 [R1], R152 ;  /* 0x0000009801007387 */ /* 0x0001e20000100c00 */
[----:B------:R-:W-:-:S02]  /*da30*/  IMAD.U32 R12, RZ, RZ, UR8 ;  /* 0x00000008ff0c7e24 */ /* 0x000fc4000f8e00ff */
[----:B---3--:R-:W-:Y:S01]  /*da40*/  IMAD.U32 R7, RZ, RZ, UR5 ;  /* 0x00000005ff077e24 */ /* 0x008fe2000f8e00ff */
[----:B------:R0:W-:Y:S01]  /*da50*/  STL [R1+0x10], RZ ;  /* 0x000010ff01007387 */ /* 0x0001e20000100800 */
[----:B------:R-:W-:Y:S01]  /*da60*/  IMAD.U32 R11, RZ, RZ, UR11 ;  /* 0x0000000bff0b7e24 */ /* 0x000fe2000f8e00ff */
[----:B----4-:R-:W-:Y:S01]  /*da70*/  ISETP.GE.AND P3, PT, R9, 0x1, PT ;  /* 0x000000010900780c */ /* 0x010fe20003f66270 */
[----:B------:R-:W-:Y:S01]  /*da80*/  IMAD.U32 R13, RZ, RZ, UR9 ;  /* 0x00000009ff0d7e24 */ /* 0x000fe2000f8e00ff */
[----:B------:R0:W-:Y:S01]  /*da90*/  STL [R1+0x38], RZ ;  /* 0x000038ff01007387 */ /* 0x0001e20000100800 */
[----:B------:R-:W1:Y:S01]  /*daa0*/  @P2 LDC R0, c[0x0][0x44c] ;  /* 0x00011300ff002b82 */ /* 0x000e620000000800 */
[----:B------:R-:W-:Y:S02]  /*dab0*/  IMAD.MOV.U32 R4, RZ, RZ, R3 ;  /* 0x000000ffff047224 */ /* 0x000fe400078e0003 */
[----:B------:R-:W-:Y:S01]  /*dac0*/  IMAD.MOV.U32 R6, RZ, RZ, R14 ;  /* 0x000000ffff067224 */ /* 0x000fe200078e000e */
[----:B------:R0:W-:Y:S01]  /*dad0*/  STL.64 [R1+0x18], R10 ;  /* 0x0000180a01007387 */ /* 0x0001e20000100a00 */
[----:B------:R-:W-:-:S02]  /*dae0*/  VIADD R3, R181, 0x3f ;  /* 0x0000003fb5037836 */ /* 0x000fc40000000000 */
[----:B------:R-:W-:Y:S01]  /*daf0*/  IMAD.U32 R32, RZ, RZ, UR39 ;  /* 0x00000027ff207e24 */ /* 0x000fe2000f8e00ff */
[----:B------:R-:W2:Y:S01]  /*db00*/  @P2 LDC R15, c[0x0][0x450] ;  /* 0x00011400ff0f2b82 */ /* 0x000ea20000000800 */
[----:B------:R0:W-:Y:S01]  /*db10*/  STL.128 [R1+0x40], R4 ;  /* 0x0000400401007387 */ /* 0x0001e20000100c00 */
[----:B------:R-:W-:Y:S02]  /*db20*/  IMAD.U32 R56, RZ, RZ, UR39 ;  /* 0x00000027ff387e24 */ /* 0x000fe4000f8e00ff */
[----:B------:R-:W-:Y:S01]  /*db30*/  IADD3 R32, P0, R32, 0x28, RZ ;  /* 0x0000002820207810 */ /* 0x000fe20007f1e0ff */
[----:B------:R0:W-:Y:S02]  /*db40*/  STL.64 [R1+0x20], R12 ;  /* 0x0000200c01007387 */ /* 0x0001e40000100a00 */
[----:B------:R-:W-:Y:S02]  /*db50*/  IADD3 R56, P1, R56, 0x50, RZ ;  /* 0x0000005038387810 */ /* 0x000fe40007f3e0ff */
[----:B------:R-:W-:-:S03]  /*db60*/  IMAD.X R31, RZ, RZ, UR42, P0 ;  /* 0x0000002aff1f7e24 */ /* 0x000fc600080e06ff */
[----:B------:R-:W-:Y:S02]  /*db70*/  IMAD.X R57, RZ, RZ, UR42, P1 ;  /* 0x0000002aff397e24 */ /* 0x000fe400088e06ff */
[----:B-1----:R-:W-:-:S05]  /*db80*/  @P2 IMAD.HI.U32 R0, R3, R0, RZ ;  /* 0x0000000003002227 */ /* 0x002fca00078e00ff */
[----:B--2---:R-:W-:-:S05]  /*db90*/  @P2 SHF.R.U32.HI R3, RZ, R15, R0 ;  /* 0x0000000fff032219 */ /* 0x004fca0000011600 */
[----:B------:R-:W-:-:S04]  /*dba0*/  IMAD.IADD R3, R212, 0x1, R3 ;  /* 0x00000001d4037824 */ /* 0x000fc800078e0203 */
[----:B------:R-:W-:Y:S01]  /*dbb0*/  IMAD.IADD R8, R3, 0x1, R8 ;  /* 0x0000000103087824 */ /* 0x000fe200078e0208 */
[----:B0-----:R-:W-:Y:S06]  /*dbc0*/  @!P3 BRA `(.L_x_6742) ;  /* 0x000000000048b947 */ /* 0x001fec0003800000 */
        /* <DEDUP_REMOVED lines=11> */
.L_x_6744:
[----:B------:R-:W-:-:S13]  /*dc80*/  ISETP.NE.AND P0, PT, R9, 0x1, PT ;  /* 0x000000010900780c */ /* 0x000fda0003f05270 */
[----:B------:R-:W0:Y:S02]  /*dc90*/  @P0 LDC.64 R4, c[0x0][0xae0] ;  /* 0x0002b800ff040b82 */ /* 0x000e240000000a00 */
[----:B0-----:R-:W-:-:S05]  /*dca0*/  @P0 IMAD.HI.U32 R4, R0, R4, RZ ;  /* 0x0000000400040227 */ /* 0x001fca00078e00ff */
[----:B------:R-:W-:-:S07]  /*dcb0*/  @P0 SHF.R.U32.HI R0, RZ, R5, R4 ;  /* 0x00000005ff000219 */ /* 0x000fce0000011604 */
.L_x_6745:
[----:B------:R-:W-:Y:S05]  /*dcc0*/  BSYNC B0 ;  /* 0x0000000000007941 */ /* 0x000fea0003800000 */
.L_x_6743:
[----:B------:R-:W-:-:S05]  /*dcd0*/  IMAD R3, R0, R9, R9 ;  /* 0x0000000900037224 */ /* 0x000fca00078e0209 */
[----:B------:R-:W-:-:S07]  /*dce0*/  VIMNMX R8, R8, R3, PT ;  /* 0x0000000308087248 */ /* 0x000fce0003fe0100 */
.L_x_6742:
[----:B------:R-:W0:Y:S01]  /*dcf0*/  @P2 LDC R0, c[0x0][0x44c] ;  /* 0x00011300ff002b82 */ /* 0x000e220000000800 */
[----:B------:R-:W-:Y:S01]  /*dd00*/  VIADD R8, R8, 0x3f ;  /* 0x0000003f08087836 */ /* 0x000fe20000000000 */
[----:B------:R-:W-:Y:S01]  /*dd10*/  ULDC UR4, c[0x0][0xad4] ;  /* 0x0002b50000047ab9 */ /* 0x000fe20000000800 */
[----:B------:R-:W-:-:S03]  /*dd20*/  IMAD.MOV.U32 R5, RZ, RZ, R181 ;  /* 0x000000ffff057224 */ /* 0x000fc600078e00b5 */
        /* <DEDUP_REMOVED lines=20> */
.L_x_6748:
[----:B------:R-:W-:-:S13]  /*de70*/  ISETP.NE.AND P0, PT, R9, 0x1, PT ;  /* 0x000000010900780c */ /* 0x000fda0003f05270 */
[----:B------:R-:W0:Y:S02]  /*de80*/  @P0 LDC.64 R4, c[0x0][0xae0] ;  /* 0x0002b800ff040b82 */ /* 0x000e240000000a00 */
[----:B0-----:R-:W-:-:S05]  /*de90*/  @P0 IMAD.HI.U32 R4, R0, R4, RZ ;  /* 0x0000000400040227 */ /* 0x001fca00078e00ff */
[----:B------:R-:W-:-:S07]  /*dea0*/  @P0 SHF.R.U32.HI R0, RZ, R5, R4 ;  /* 0x00000005ff000219 */ /* 0x000fce0000011604 */
.L_x_6749:
[----:B------:R-:W-:Y:S05]  /*deb0*/  BSYNC B0 ;  /* 0x0000000000007941 */ /* 0x000fea0003800000 */
.L_x_6747:
[----:B------:R-:W-:-:S05]  /*dec0*/  IMAD R0, R0, R9, RZ ;  /* 0x0000000900007224 */ /* 0x000fca00078e02ff */
[----:B------:R-:W-:-:S07]  /*ded0*/  VIMNMX R3, R3, R0, !PT ;  /* 0x0000000003037248 */ /* 0x000fce0007fe0100 */
.L_x_6746:
        /* <DEDUP_REMOVED lines=39> */
.L_x_6751:
[----:B------:R-:W-:Y:S05]  /*e150*/  BSYNC B0 ;  /* 0x0000000000007941 */ /* 0x000fea0003800000 */
.L_x_6750:
[----:B------:R-:W-:Y:S01]  /*e160*/  IMAD R180, R220, R193, R9 ;  /* 0x000000c1dcb47224 */ /* 0x000fe200078e0209 */
[----:B------:R-:W-:-:S04]  /*e170*/  PRMT R4, RZ, 0x7610, R4 ;  /* 0x00007610ff047816 */ /* 0x000fc80000000004 */
[----:B------:R-:W-:-:S04]  /*e180*/  VIADDMNMX R193, R180, R193, R26, PT ;  /* 0x000000c1b4c17246 */ /* 0x000fc8000380011a */
[----:B------:R-:W-:-:S13]  /*e190*/  ISETP.GT.AND P0, PT, R193, R180, PT ;  /* 0x000000b4c100720c */ /* 0x000fda0003f04270 */
[----:B------:R-:W-:Y:S05]  /*e1a0*/  @!P0 BRA `(.L_x_6736) ;  /* 0x000001bc00748947 */ /* 0x000fea0003800000 */
[----:B------:R-:W0:Y:S01]  /*e1b0*/  S2R R0, SR_TID.X ;  /* 0x0000000000007919 */ /* 0x000e220000002100 */
[----:B------:R-:W-:Y:S01]  /*e1c0*/  VIADD R10, R2, 0x36400 ;  /* 0x00036400020a7836 */ /* 0x000fe20000000000 */
[----:B------:R-:W-:Y:S01]  /*e1d0*/  UIADD3 UR4, UP0, UR40, 0x38400, URZ ;  /* 0x0003840028047890 */ /* 0x000fe2000ff1e03f */
[----:B------:R-:W-:Y:S01]  /*e1e0*/  IMAD.MOV.U32 R4, RZ, RZ, 0x1 ;  /* 0x00000001ff047424 */ /* 0x000fe200078e00ff */
[----:B------:R-:W1:Y:S01]  /*e1f0*/  S2R R30, SR_TID.X ;  /* 0x00000000001e7919 */ /* 0x000e620000002100 */
[----:B------:R-:W-:Y:S01]  /*e200*/  IMAD.MOV.U32 R5, RZ, RZ, RZ ;  /* 0x000000ffff057224 */ /* 0x000fe200078e00ff */
[----:B------:R-:W-:Y:S01]  /*e210*/  LOP3.LUT P0, RZ, R10, 0x3ff, RZ, 0xc0, !PT ;  /* 0x000003ff0aff7812 */ /* 0x000fe2000780c0ff */
[----:B------:R-:W-:Y:S01]  /*e220*/  IMAD.MOV.U32 R6, RZ, RZ, 0x1 ;  /* 0x00000001ff067424 */ /* 0x000fe200078e00ff */
[----:B------:R-:W-:Y:S01]  /*e230*/  UIADD3.X UR5, URZ, UR41, URZ, UP0, !UPT ;  /* 0x000000293f057290 */ /* 0x000fe200087fe43f */
[----:B------:R-:W-:Y:S02]  /*e240*/  IMAD.MOV.U32 R7, RZ, RZ, RZ ;  /* 0x000000ffff077224 */ /* 0x000fe400078e00ff */
[----:B------:R-:W-:-:S02]  /*e250*/  VIADD R10, R2, 0x26400 ;  /* 0x00026400020a7836 */ /* 0x000fc40000000000 */
[C---:B------:R-:W-:Y:S01]  /*e260*/  VIADD R11, R2.reuse, 0x400 ;  /* 0x00000400020b7836 */ /* 0x040fe20000000000 */
[----:B------:R2:W-:Y:S01]  /*e270*/  STL.128 [R1+0x60], R4 ;  /* 0x0000600401007387 */ /* 0x0005e20000100c00 */
[----:B------:R-:W-:Y:S01]  /*e280*/  VIADD R58, R2, 0x20400 ;  /* 0x00020400023a7836 */ /* 0x000fe20000000000 */
[----:B------:R-:W-:Y:S01]  /*e290*/  SHF.R.U32.HI R10, RZ, 0x4, R10 ;  /* 0x00000004ff0a7819 */ /* 0x000fe2000001160a */
[----:B------:R-:W-:Y:S02]  /*e2a0*/  IMAD.U32 R8, RZ, RZ, UR4 ;  /* 0x00000004ff087e24 */ /* 0x000fe4000f8e00ff */
[----:B------:R-:W-:Y:S01]  /*e2b0*/  IMAD.U32 R9, RZ, RZ, UR5 ;  /* 0x00000005ff097e24 */ /* 0x000fe2000f8e00ff */
[----:B------:R-:W-:Y:S01]  /*e2c0*/  LOP3.LUT R10, R10, 0x3fff, RZ, 0xc0, !PT ;  /* 0x00003fff0a0a7812 */ /* 0x000fe200078ec0ff */
[----:B------:R-:W-:Y:S02]  /*e2d0*/  IMAD.U32 R26, RZ, RZ, UR39 ;  /* 0x00000027ff1a7e24 */ /* 0x000fe4000f8e00ff */
[----:B------:R-:W-:Y:S01]  /*e2e0*/  IMAD.U32 R40, RZ, RZ, UR39 ;  /* 0x00000027ff287e24 */ /* 0x000fe2000f8e00ff */
[----:B------:R-:W-:Y:S01]  /*e2f0*/  LOP3.LUT R10, R10, 0x10000, RZ, 0xfc, !PT ;  /* 0x000100000a0a7812 */ /* 0x000fe200078efcff */
[----:B------:R3:W-:Y:S01]  /*e300*/  STL.64 [R1+0x58], R8 ;  /* 0x0000580801007387 */ /* 0x0007e20000100a00 */
[----:B------:R-:W-:-:S02]  /*e310*/  IMAD.U32 R54, RZ, RZ, UR39 ;  /* 0x00000027ff367e24 */ /* 0x000fc4000f8e00ff */
[----:B------:R-:W-:Y:S01]  /*e320*/  IMAD.U32 R68, RZ, RZ, UR39 ;  /* 0x00000027ff447e24 */ /* 0x000fe2000f8e00ff */
[----:B--2---:R-:W-:Y:S01]  /*e330*/  SHF.R.U32.HI R5, RZ, 0x4, R11 ;  /* 0x00000004ff057819 */ /* 0x004fe2000001160b */
[----:B------:R-:W-:Y:S02]  /*e340*/  IMAD.MOV.U32 R7, RZ, RZ, 0x40000040 ;  /* 0x40000040ff077424 */ /* 0x000fe400078e00ff */
[C---:B0-----:R-:W-:Y:S01]  /*e350*/  VIADD R3, R0.reuse, 0xffffff80 ;  /* 0xffffff8000037836 */ /* 0x041fe20000000000 */
[----:B------:R-:W-:Y:S01]  /*e360*/  LOP3.LUT R5, R5, 0x3fff, RZ, 0xc0, !PT ;  /* 0x00003fff05057812 */ /* 0x000fe200078ec0ff */
[----:B------:R-:W-:Y:S02]  /*e370*/  VIADD R0, R0, 0xffffff80 ;  /* 0xffffff8000007836 */ /* 0x000fe40000000000 */
[----:B-1----:R-:W-:Y:S01]  /*e380*/  VIADD R12, R30, 0xffffff80 ;  /* 0xffffff801e0c7836 */ /* 0x002fe20000000000 */
[----:B------:R-:W-:Y:S01]  /*e390*/  LOP3.LUT R6, R5, 0x10000, RZ, 0xfc, !PT ;  /* 0x0001000005067812 */ /* 0x000fe200078efcff */
[----:B------:R-:W-:Y:S01]  /*e3a0*/  IMAD.MOV.U32 R5, RZ, RZ, 0x40000040 ;  /* 0x40000040ff057424 */ /* 0x000fe200078e00ff */
[----:B------:R-:W-:Y:S01]  /*e3b0*/  SHF.R.S32.HI R0, RZ, 0x1f, R0 ;  /* 0x0000001fff007819 */ /* 0x000fe20000011400 */
[----:B---3--:R-:W-:Y:S01]  /*e3c0*/  IMAD.MOV.U32 R9, RZ, RZ, 0x40000040 ;  /* 0x40000040ff097424 */ /* 0x008fe200078e00ff */
[----:B------:R0:W-:Y:S01]  /*e3d0*/  STL [R1+0x74], R12 ;  /* 0x0000740c01007387 */ /* 0x0001e20000100800 */
[----:B------:R-:W-:Y:S01]  /*e3e0*/  IMAD.U32 R61, RZ, RZ, UR39 ;  /* 0x00000027ff3d7e24 */ /* 0x000fe2000f8e00ff */
[----:B------:R-:W-:Y:S01]  /*e3f0*/  LEA.HI R0, R0, R3, RZ, 0x7 ;  /* 0x0000000300007211 */ /* 0x000fe200078f38ff */
[----:B------:R-:W-:-:S02]  /*e400*/  IMAD.U32 R43, RZ, RZ, UR39 ;  /* 0x00000027ff2b7e24 */ /* 0x000fc4000f8e00ff */
[----:B------:R-:W-:Y:S01]  /*e410*/  IMAD.U32 R50, RZ, RZ, UR39 ;  /* 0x00000027ff327e24 */ /* 0x000fe2000f8e00ff */
[----:B------:R-:W-:Y:S01]  /*e420*/  SHF.R.S32.HI R0, RZ, 0x7, R0 ;  /* 0x00000007ff007819 */ /* 0x000fe20000011400 */
[----:B------:R-:W-:Y:S01]  /*e430*/  IMAD.U32 R48, RZ, RZ, UR39 ;  /* 0x00000027ff307e24 */ /* 0x000fe2000f8e00ff */
[----:B0-----:R0:W5:Y:S04]  /*e440*/  LDL R12, [R1+0x464] ;  /* 0x00046400010c7983 */ /* 0x0011680000100800 */
[----:B------:R-:W1:Y:S02]  /*e450*/  SHFL.IDX PT, R0, R0, RZ, 0x1f ;  /* 0x00001fff00007589 */ /* 0x000e6400000e0000 */
[----:B-1----:R-:W-:-:S04]  /*e460*/  LEA.HI R3, R0, R0, RZ, 0x1 ;  /* 0x0000000000037211 */ /* 0x002fc800078f08ff */
[----:B------:R-:W-:-:S05]  /*e470*/  LOP3.LUT R3, R3, 0x6, RZ, 0xc0, !PT ;  /* 0x0000000603037812 */ /* 0x000fca00078ec0ff */
[----:B------:R-:W-:Y:S02]  /*e480*/  IMAD.IADD R0, R0, 0x1, -R3 ;  /* 0x0000000100007824 */ /* 0x000fe400078e0a03 */
[----:B------:R-:W-:Y:S02]  /*e490*/  VIADD R3, R2, 0x22400 ;  /* 0x0002240002037836 */ /* 0x000fe40000000000 */
[----:B------:R-:W-:Y:S01]  /*e4a0*/  IMAD R4, R0, 0x8000, R11 ;  /* 0x0000800000047824 */ /* 0x000fe200078e020b */
[----:B------:R-:W-:Y:S02]  /*e4b0*/  SHF.R.U32.HI R0, RZ, 0x4, R58 ;  /* 0x00000004ff007819 */ /* 0x000fe4000001163a */
[----:B------:R-:W-:Y:S02]  /*e4c0*/  SHF.R.U32.HI R3, RZ, 0x4, R3 ;  /* 0x00000004ff037819 */ /* 0x000fe40000011603 */
[----:B------:R-:W-:Y:S02]  /*e4d0*/  SHF.R.U32.HI R4, RZ, 0x4, R4 ;  /* 0x00000004ff047819 */ /* 0x000fe40000011604 */
[----:B------:R-:W-:-:S02]  /*e4e0*/  LOP3.LUT R3, R3, 0x3fff, RZ, 0xc0, !PT ;  /* 0x00003fff03037812 */ /* 0x000fc400078ec0ff */
[----:B------:R-:W-:Y:S02]  /*e4f0*/  LOP3.LUT R0, R0, 0x3fff, RZ, 0xc0, !PT ;  /* 0x00003fff00007812 */ /* 0x000fe400078ec0ff */
[----:B------:R-:W-:Y:S02]  /*e500*/  LOP3.LUT R11, R3, 0x10000, RZ, 0xfc, !PT ;  /* 0x00010000030b7812 */ /* 0x000fe400078efcff */
[----:B------:R-:W-:Y:S01]  /*e510*/  LOP3.LUT R3, R4, 0x3fff, RZ, 0xc0, !PT ;  /* 0x00003fff04037812 */ /* 0x000fe200078ec0ff */
[----:B------:R-:W-:Y:S01]  /*e520*/  IMAD.MOV.U32 R4, RZ, RZ, R10 ;  /* 0x000000ffff047224 */ /* 0x000fe200078e000a */
[----:B------:R-:W-:Y:S01]  /*e530*/  LOP3.LUT R8, R0, 0x10000, RZ, 0xfc, !PT ;  /* 0x0001000000087812 */ /* 0x000fe200078efcff */
[----:B------:R-:W-:Y:S01]  /*e540*/  IMAD.U32 R10, RZ, RZ, UR39 ;  /* 0x00000027ff0a7e24 */ /* 0x000fe2000f8e00ff */
[----:B------:R-:W-:Y:S01]  /*e550*/  LOP3.LUT R3, R3, 0x2000000, RZ, 0xfc, !PT ;  /* 0x0200000003037812 */ /* 0x000fe200078efcff */
[----:B------:R-:W-:Y:S01]  /*e560*/  BSSY B6, `(.L_x_6752) ;  /* 0x0000037000067945 */ /* 0x000fe20003800000 */
[----:B------:R1:W-:Y:S01]  /*e570*/  STL.128 [R1+0x90], R4 ;  /* 0x0000900401007387 */ /* 0x0003e20000100c00 */
[----:B------:R-:W-:Y:S01]  /*e580*/  IADD3 R26, P6, R26, 0x58, RZ ;  /* 0x000000581a1a7810 */ /* 0x000fe20007fde0ff */
[----:B------:R-:W-:-:S02]  /*e590*/  IMAD.MOV.U32 R0, RZ, RZ, R167 ;  /* 0x000000ffff007224 */ /* 0x000fc400078e00a7 */
[----:B------:R0:W-:Y:S01]  /*e5a0*/  STL.64 [R1+0x78], R8 ;  /* 0x0000780801007387 */ /* 0x0001e20000100a00 */
[----:B-1----:R-:W-:-:S03]  /*e5b0*/  IMAD.MOV.U32 R6, RZ, RZ, R3 ;  /* 0x000000ffff067224 */ /* 0x002fc600078e0003 */
[----:B------:R0:W5:Y:S01]  /*e5c0*/  LDL R3, [R1+0x468] ;  /* 0x0004680001037983 */ /* 0x0001620000100800 */
[----:B------:R-:W-:-:S05]  /*e5d0*/  IMAD.MOV.U32 R4, RZ, RZ, R11 ;  /* 0x000000ffff047224 */ /* 0x000fca00078e000b */
[----:B------:R0:W-:Y:S01]  /*e5e0*/  STL.128 [R1+0x80], R4 ;  /* 0x0000800401007387 */ /* 0x0001e20000100c00 */
[----:B------:R-:W-:Y:S02]  /*e5f0*/  IADD3 R28, P2, R10, 0x74, RZ ;  /* 0x000000740a1c7810 */ /* 0x000fe40007f5e0ff */
[----:B------:R-:W-:Y:S01]  /*e600*/  IADD3 R40, P5, R40, 0x60, RZ ;  /* 0x0000006028287810 */ /* 0x000fe20007fbe0ff */
[----:B------:R-:W-:Y:S01]  /*e610*/  IMAD.X R27, RZ, RZ, UR42, P6 ;  /* 0x0000002aff1b7e24 */ /* 0x000fe2000b0e06ff */
[----:B------:R-:W-:Y:S01]  /*e620*/  IADD3 R54, P1, R54, 0x68, RZ ;  /* 0x0000006836367810 */ /* 0x000fe20007f3e0ff */
[----:B------:R-:W-:Y:S01]  /*e630*/  IMAD.X R29, RZ, RZ, UR42, P2 ;  /* 0x0000002aff1d7e24 */ /* 0x000fe200090e06ff */
[----:B------:R-:W-:Y:S01]  /*e640*/  IADD3 R68, P4, R68, 0x78, RZ ;  /* 0x0000007844447810 */ /* 0x000fe20007f9e0ff */
[----:B------:R-:W-:Y:S01]  /*e650*/  IMAD.X R39, RZ, RZ, UR42, P5 ;  /* 0x0000002aff277e24 */ /* 0x000fe2000a8e06ff */
[----:B------:R-:W-:Y:S02]  /*e660*/  IADD3 R61, P3, R61, 0x80, RZ ;  /* 0x000000803d3d7810 */ /* 0x000fe40007f7e0ff */
[----:B------:R-:W-:-:S02]  /*e670*/  IADD3 R43, P2, R43, 0x88, RZ ;  /* 0x000000882b2b7810 */ /* 0x000fc40007f5e0ff */
[----:B------:R-:W-:Y:S02]  /*e680*/  IADD3 R50, P6, R50, 0x90, RZ ;  /* 0x0000009032327810 */ /* 0x000fe40007fde0ff */
[----:B------:R-:W-:Y:S01]  /*e690*/  IADD3 R48, P5, R48, 0x98, RZ ;  /* 0x0000009830307810 */ /* 0x000fe20007fbe0ff */
[----:B------:R-:W-:Y:S02]  /*e6a0*/  IMAD.X R53, RZ, RZ, UR42, P1 ;  /* 0x0000002aff357e24 */ /* 0x000fe400088e06ff */
[----:B------:R-:W-:Y:S02]  /*e6b0*/  IMAD.X R67, RZ, RZ, UR42, P4 ;  /* 0x0000002aff437e24 */ /* 0x000fe4000a0e06ff */
[----:B------:R-:W-:Y:S02]  /*e6c0*/  IMAD.X R66, RZ, RZ, UR42, P3 ;  /* 0x0000002aff427e24 */ /* 0x000fe400098e06ff */
[----:B------:R-:W-:Y:S02]  /*e6d0*/  IMAD.X R42, RZ, RZ, UR42, P2 ;  /* 0x0000002aff2a7e24 */ /* 0x000fe400090e06ff */
[----:B------:R-:W-:-:S02]  /*e6e0*/  IMAD.X R49, RZ, RZ, UR42, P6 ;  /* 0x0000002aff317e24 */ /* 0x000fc4000b0e06ff */
[----:B------:R-:W-:Y:S01]  /*e6f0*/  IMAD.X R47, RZ, RZ, UR42, P5 ;  /* 0x0000002aff2f7e24 */ /* 0x000fe2000a8e06ff */
[----:B0-----:R-:W-:Y:S06]  /*e700*/  @!P0 BRA `(.L_x_6753) ;  /* 0x0000000000708947 */ /* 0x001fec0003800000 */
        /* <DEDUP_REMOVED lines=12> */
[----:B-----5:R-:W-:Y:S02]  /*e7d0*/  IMAD.MOV.U32 R12, RZ, RZ, 0x1 ;  /* 0x00000001ff0c7424 */ /* 0x020fe400078e00ff */
[----:B------:R-:W-:-:S07]  /*e7e0*/  IMAD.MOV.U32 R13, RZ, RZ, RZ ;  /* 0x000000ffff0d7224 */ /* 0x000fce00078e00ff */
[----:B------:R-:W-:-:S07]  /*e7f0*/  LEPC R20, `(.L_x_6754) ;  /* 0x000000001014794e */ /* 0x000fce0000000000 */
[----:B0-----:R-:W-:Y:S05]  /*e800*/  CALL.ABS.NOINC R14 ;  /* 0x000000000e007343 */ /* 0x001fea0003c00000 */
.L_x_6754:
        /* <DEDUP_REMOVED lines=12> */
.L_x_6753:
[----:B------:R-:W-:Y:S05]  /*e8d0*/  BSYNC B6 ;  /* 0x0000000000067941 */ /* 0x000fea0003800000 */
.L_x_6752:
[----:B-----5:R-:W-:Y:S01]  /*e8e0*/  SHF.R.S32.HI R4, RZ, 0x1f, R3 ;  /* 0x0000001fff047819 */ /* 0x020fe20000011403 */
[----:B------:R-:W-:Y:S01]  /*e8f0*/  UIADD3 UR4, UP0, UR39, 0x70, URZ ;  /* 0x0000007027047890 */ /* 0x000fe2000ff1e03f */
[----:B------:R-:W-:Y:S01]  /*e900*/  IMAD.MOV.U32 R7, RZ, RZ, R29 ;  /* 0x000000ffff077224 */ /* 0x000fe200078e001d */
[----:B------:R-:W0:Y:S01]  /*e910*/  LDC.64 R14, c[0x0][0xad8] ;  /* 0x0002b600ff0e7b82 */ /* 0x000e220000000a00 */
[----:B------:R-:W-:Y:S01]  /*e920*/  LEA.HI R4, R4, R3, RZ, 0x3 ;  /* 0x0000000304047211 */ /* 0x000fe200078f18ff */
[----:B------:R-:W-:Y:S01]  /*e930*/  UIADD3.X UR5, URZ, UR42, URZ, UP0, !UPT ;  /* 0x0000002a3f057290 */ /* 0x000fe200087fe43f */
[----:B------:R1:W-:Y:S01]  /*e940*/  STL.64 [R1+0xc0], R26 ;  /* 0x0000c01a01007387 */ /* 0x0003e20000100a00 */
[----:B------:R-:W-:Y:S01]  /*e950*/  IMAD.U32 R8, RZ, RZ, UR4 ;  /* 0x00000004ff087e24 */ /* 0x000fe2000f8e00ff */
[C---:B------:R-:W-:Y:S01]  /*e960*/  LOP3.LUT R6, R4.reuse, 0xfffffff8, RZ, 0xc0, !PT ;  /* 0xfffffff804067812 */ /* 0x040fe200078ec0ff */
[----:B------:R-:W-:Y:S01]  /*e970*/  IMAD.SHL.U32 R4, R4, 0x40, RZ ;  /* 0x0000004004047824 */ /* 0x000fe200078e00ff */
[----:B------:R-:W-:Y:S01]  /*e980*/  UIADD3 UR4, UP1, UR39, 0xa0, URZ ;  /* 0x000000a027047890 */ /* 0x000fe2000ff3e03f */
[----:B------:R-:W-:Y:S01]  /*e990*/  IMAD.U32 R9, RZ, RZ, UR5 ;  /* 0x00000005ff097e24 */ /* 0x000fe2000f8e00ff */
[----:B------:R-:W2:Y:S01]  /*e9a0*/  LDC R20, c[0x0][0x450] ;  /* 0x00011400ff147b82 */ /* 0x000ea20000000800 */
[----:B------:R-:W-:Y:S01]  /*e9b0*/  IMAD.IADD R21, R3, 0x1, -R6 ;  /* 0x0000000103157824 */ /* 0x000fe200078e0a06 */
[----:B------:R-:W-:Y:S01]  /*e9c0*/  LOP3.LUT R5, R4, 0xfffffe00, RZ, 0xc0, !PT ;  /* 0xfffffe0004057812 */ /* 0x000fe200078ec0ff */
[----:B------:R-:W-:Y:S01]  /*e9d0*/  VIADD R6, R30, 0xffffff80 ;  /* 0xffffff801e067836 */ /* 0x000fe20000000000 */
[----:B------:R-:W-:Y:S01]  /*e9e0*/  UIADD3.X UR5, URZ, UR42, URZ, UP1, !UPT ;  /* 0x0000002a3f057290 */ /* 0x000fe20008ffe43f */
[----:B------:R-:W-:Y:S01]  /*e9f0*/  IMAD.SHL.U32 R3, R21, 0x40, RZ ;  /* 0x0000004015037824 */ /* 0x000fe200078e00ff */
[----:B------:R-:W-:Y:S01]  /*ea00*/  UIADD3 UR6, UP0, UR39, 0xb0, URZ ;  /* 0x000000b027067890 */ /* 0x000fe2000ff1e03f */
[----:B------:R-:W-:Y:S01]  /*ea10*/  IMAD R0, R0, 0x400, R5 ;  /* 0x0000040000007824 */ /* 0x000fe200078e0205 */
[----:B------:R3:W-:Y:S01]  /*ea20*/  STL [R1+0xcc], R6 ;  /* 0x0000cc0601007387 */ /* 0x0007e20000100800 */
[----:B------:R-:W-:Y:S01]  /*ea30*/  IMAD.MOV.U32 R5, RZ, RZ, R9 ;  /* 0x000000ffff057224 */ /* 0x000fe200078e0009 */
[----:B------:R-:W-:Y:S01]  /*ea40*/  LOP3.LUT R3, R3, 0x1c0, RZ, 0xc0, !PT ;  /* 0x000001c003037812 */ /* 0x000fe200078ec0ff */
[----:B-1----:R-:W1:Y:S01]  /*ea50*/  LDC R26, c[0x0][0xad4] ;  /* 0x0002b500ff1a7b82 */ /* 0x002e620000000800 */
[----:B------:R-:W-:Y:S01]  /*ea60*/  IMAD.MOV.U32 R13, RZ, RZ, 0x2 ;  /* 0x00000002ff0d7424 */ /* 0x000fe200078e00ff */
[----:B------:R-:W-:Y:S01]  /*ea70*/  UIADD3.X UR7, URZ, UR42, URZ, UP0, !UPT ;  /* 0x0000002a3f077290 */ /* 0x000fe200087fe43f */
[----:B------:R-:W-:Y:S01]  /*ea80*/  LOP3.LUT R4, R3, 0x8, R12, 0xf8, !PT ;  /* 0x0000000803047812 */ /* 0x000fe200078ef80c */
[----:B------:R-:W-:Y:S01]  /*ea90*/  IMAD.U32 R10, RZ, RZ, UR4 ;  /* 0x00000004ff0a7e24 */ /* 0x000fe2000f8e00ff */
[----:B------:R-:W-:Y:S01]  /*eaa0*/  SHF.R.U32.HI R3, RZ, 0x3, R3 ;  /* 0x00000003ff037819 */ /* 0x000fe20000011603 */
[----:B------:R-:W-:Y:S01]  /*eab0*/  IMAD.U32 R11, RZ, RZ, UR5 ;  /* 0x00000005ff0b7e24 */ /* 0x000fe2000f8e00ff */
[C---:B------:R-:W-:Y:S01]  /*eac0*/  LOP3.LUT P0, RZ, R21.reuse, 0x2, RZ, 0xc0, !PT ;  /* 0x0000000215ff7812 */ /* 0x040fe2000780c0ff */
[----:B---3--:R-:W-:Y:S01]  /*ead0*/  IMAD.MOV.U32 R6, RZ, RZ, R28 ;  /* 0x000000ffff067224 */ /* 0x008fe200078e001c */
[----:B------:R-:W-:Y:S01]  /*eae0*/  LOP3.LUT R3, R4, R3, RZ, 0x3c, !PT ;  /* 0x0000000304037212 */ /* 0x000fe200078e3cff */
[----:B------:R-:W-:Y:S01]  /*eaf0*/  IMAD.MOV.U32 R4, RZ, RZ, R8 ;  /* 0x000000ffff047224 */ /* 0x000fe200078e0008 */
[----:B------:R3:W-:Y:S01]  /*eb00*/  STL.64 [R1+0x110], R10 ;  /* 0x0001100a01007387 */ /* 0x0007e20000100a00 */
[----:B------:R-:W4:Y:S01]  /*eb10*/  LDC.64 R8, c[0x0][0x448] ;  /* 0x00011200ff087b82 */ /* 0x000f220000000a00 */
[----:B------:R-:W-:Y:S01]  /*eb20*/  LOP3.LUT P1, RZ, R21, 0x4, RZ, 0xc0, !PT ;  /* 0x0000000415ff7812 */ /* 0x000fe2000782c0ff */
[----:B------:R-:W-:Y:S01]  /*eb30*/  IMAD.IADD R0, R0, 0x1, R3 ;  /* 0x0000000100007824 */ /* 0x000fe200078e0203 */
[----:B------:R1:W-:Y:S01]  /*eb40*/  STL.128 [R1+0x100], R4 ;  /* 0x0001000401007387 */ /* 0x0003e20000100c00 */
[----:B0-----:R-:W-:Y:S01]  /*eb50*/  IMAD.MOV.U32 R27, RZ, RZ, R14 ;  /* 0x000000ffff1b7224 */ /* 0x001fe200078e000e */
[----:B------:R-:W-:Y:S01]  /*eb60*/  ULDC UR4, c[0x0][0x3f4] ;  /* 0x0000fd0000047ab9 */ /* 0x000fe20000000800 */
[----:B------:R-:W-:Y:S01]  /*eb70*/  IMAD.WIDE.U32 R12, R0, R13, UR40 ;  /* 0x00000028000c7e25 */ /* 0x000fe2000f8e000d */
[----:B--2---:R-:W-:Y:S03]  /*eb80*/  STL [R1+0xf8], R20 ;  /* 0x0000f81401007387 */ /* 0x004fe60000100800 */
[----:B------:R-:W-:Y:S01]  /*eb90*/  IMAD.MOV.U32 R0, RZ, RZ, 0x20 ;  /* 0x00000020ff007424 */ /* 0x000fe200078e00ff */
[----:B---3--:R-:W-:Y:S01]  /*eba0*/  IADD3 R10, P2, R12, 0x36400, RZ ;  /* 0x000364000c0a7810 */ /* 0x008fe20007f5e0ff */
[----:B------:R-:W-:Y:S01]  /*ebb0*/  IMAD.MOV.U32 R12, RZ, RZ, 0x10 ;  /* 0x00000010ff0c7424 */ /* 0x000fe200078e00ff */
[----:B-1----:R-:W-:Y:S01]  /*ebc0*/  STL.128 [R1+0xd0], R24 ;  /* 0x0000d01801007387 */ /* 0x002fe20000100c00 */
[----:B------:R-:W-:-:S02]  /*ebd0*/  IMAD.U32 R30, RZ, RZ, UR39 ;  /* 0x00000027ff1e7e24 */ /* 0x000fc4000f8e00ff */
[----:B------:R-:W-:Y:S01]  /*ebe0*/  IMAD.X R11, RZ, RZ, R13, P2 ;  /* 0x000000ffff0b7224 */ /* 0x000fe200010e060d */
[----:B------:R-:W-:Y:S01]  /*ebf0*/  SEL R13, R0, 0xffffffe0, !P1 ;  /* 0xffffffe0000d7807 */ /* 0x000fe20004800000 */
[----:B------:R-:W-:Y:S01]  /*ec00*/  STL.64 [R1+0xb0], R162 ;  /* 0x0000b0a201007387 */ /* 0x000fe20000100a00 */
[----:B------:R-:W0:Y:S01]  /*ec10*/  LDC.64 R6, c[0x0][0xae0] ;  /* 0x0002b800ff067b82 */ /* 0x000e220000000a00 */
[----:B------:R-:W-:Y:S01]  /*ec20*/  IMAD.U32 R4, RZ, RZ, UR6 ;  /* 0x00000006ff047e24 */ /* 0x000fe2000f8e00ff */
[----:B------:R-:W-:Y:S01]  /*ec30*/  SEL R12, R12, 0xfffffff0, !P0 ;  /* 0xfffffff00c0c7807 */ /* 0x000fe20004000000 */
[----:B------:R-:W-:Y:S01]  /*ec40*/  IMAD.U32 R5, RZ, RZ, UR7 ;  /* 0x00000007ff057e24 */ /* 0x000fe2000f8e00ff */
[----:B------:R-:W-:Y:S01]  /*ec50*/  STL.64 [R1+0xa8], R10 ;  /* 0x0000a80a01007387 */ /* 0x000fe20000100a00 */
[----:B------:R-:W-:Y:S01]  /*ec60*/  ISETP.LT.AND P0, PT, RZ, UR4, PT ;  /* 0x00000004ff007c0c */ /* 0x000fe2000bf01270 */
[----:B------:R-:W-:Y:S01]  /*ec70*/  IMAD.U32 R29, RZ, RZ, UR39 ;  /* 0x00000027ff1d7e24 */ /* 0x000fe2000f8e00ff */
[----:B------:R-:W-:Y:S01]  /*ec80*/  IADD3 R30, P1, R30, 0x118, RZ ;  /* 0x000001181e1e7810 */ /* 0x000fe20007f3e0ff */
[----:B------:R1:W-:Y:S01]  /*ec90*/  STL.64 [R1+0xb8], R4 ;  /* 0x0000b80401007387 */ /* 0x0003e20000100a00 */
[----:B------:R-:W-:-:S02]  /*eca0*/  IMAD.U32 R28, RZ, RZ, UR39 ;  /* 0x00000027ff1c7e24 */ /* 0x000fc4000f8e00ff */
[----:B------:R-:W-:Y:S01]  /*ecb0*/  IMAD.U32 R45, RZ, RZ, UR39 ;  /* 0x00000027ff2d7e24 */ /* 0x000fe2000f8e00ff */
[----:B------:R2:W-:Y:S01]  /*ecc0*/  STL.64 [R1+0xa0], R12 ;  /* 0x0000a00c01007387 */ /* 0x0005e20000100a00 */
[----:B------:R-:W-:Y:S01]  /*ecd0*/  IMAD.U32 R55, RZ, RZ, UR39 ;  /* 0x00000027ff377e24 */ /* 0x000fe2000f8e00ff */
[----:B------:R-:W-:Y:S01]  /*ece0*/  IADD3 R29, P2, R29, 0xfc, RZ ;  /* 0x000000fc1d1d7810 */ /* 0x000fe20007f5e0ff */
[----:B------:R-:W-:Y:S01]  /*ecf0*/  IMAD.U32 R52, RZ, RZ, UR39 ;  /* 0x00000027ff347e24 */ /* 0x000fe2000f8e00ff */
[----:B----4-:R2:W-:Y:S01]  /*ed00*/  STL.64 [R1+0xf0], R8 ;  /* 0x0000f00801007387 */ /* 0x0105e20000100a00 */
[----:B------:R-:W-:Y:S01]  /*ed10*/  IADD3 R28, P3, R28, 0xcc, RZ ;  /* 0x000000cc1c1c7810 */ /* 0x000fe20007f7e0ff */
[----:B------:R-:W-:Y:S01]  /*ed20*/  IMAD.X R46, RZ, RZ, UR42, P1 ;  /* 0x0000002aff2e7e24 */ /* 0x000fe200088e06ff */
[----:B------:R-:W-:Y:S01]  /*ed30*/  IADD3 R45, P4, R45, 0xc8, RZ ;  /* 0x000000c82d2d7810 */ /* 0x000fe20007f9e0ff */
[----:B-1----:R-:W-:Y:S01]  /*ed40*/  IMAD.MOV.U32 R4, RZ, RZ, RZ ;  /* 0x000000ffff047224 */ /* 0x002fe200078e00ff */
[----:B------:R2:W-:Y:S01]  /*ed50*/  STL.U8 [R1+0xc8], RZ ;  /* 0x0000c8ff01007387 */ /* 0x0005e20000100000 */
[----:B------:R-:W-:Y:S01]  /*ed60*/  IMAD.MOV.U32 R5, RZ, RZ, R15 ;  /* 0x000000ffff057224 */ /* 0x000fe200078e000f */
[----:B------:R-:W-:Y:S01]  /*ed70*/  IADD3 R55, P5, R55, 0xb8, RZ ;  /* 0x000000b837377810 */ /* 0x000fe20007fbe0ff */
[----:B------:R-:W-:Y:S01]  /*ed80*/  IMAD.X R41, RZ, RZ, UR42, P2 ;  /* 0x0000002aff297e24 */ /* 0x000fe200090e06ff */
[----:B------:R2:W-:Y:S01]  /*ed90*/  STL.U8 [R1+0xfc], RZ ;  /* 0x0000fcff01007387 */ /* 0x0005e20000100000 */
[----:B------:R-:W-:Y:S01]  /*eda0*/  IADD3 R52, P6, R52, 0x100, RZ ;  /* 0x0000010034347810 */ /* 0x000fe20007fde0ff */
[----:B------:R-:W-:-:S02]  /*edb0*/  IMAD.X R36, RZ, RZ, UR42, P3 ;  /* 0x0000002aff247e24 */ /* 0x000fc400098e06ff */
[----:B0-----:R2:W-:Y:S01]  /*edc0*/  STL.128 [R1+0xe0], R4 ;  /* 0x0000e00401007387 */ /* 0x0015e20000100c00 */
[----:B------:R-:W-:Y:S02]  /*edd0*/  IMAD.X R44, RZ, RZ, UR42, P4 ;  /* 0x0000002aff2c7e24 */ /* 0x000fe4000a0e06ff */
[----:B------:R-:W-:Y:S01]  /*ede0*/  IMAD.X R60, RZ, RZ, UR42, P5 ;  /* 0x0000002aff3c7e24 */ /* 0x000fe2000a8e06ff */
[----:B------:R2:W-:Y:S01]  /*edf0*/  STL.U8 [R1+0x118], RZ ;  /* 0x000118ff01007387 */ /* 0x0005e20000100000 */
[----:B------:R-:W-:Y:S01]  /*ee00*/  IMAD.X R51, RZ, RZ, UR42, P6 ;  /* 0x0000002aff337e24 */ /* 0x000fe2000b0e06ff */
[----:B------:R-:W-:Y:S06]  /*ee10*/  @P0 BRA `(.L_x_6755) ;  /* 0x0000000000400947 */ /* 0x000fec0003800000 */
[----:B------:R-:W3:Y:S02]  /*ee20*/  LDL R3, [R1+0x1cc] ;  /* 0x0001cc0001037983 */ /* 0x000ee40000100800 */
[----:B---3--:R-:W-:-:S04]  /*ee30*/  LEA.HI R0, R3, R3, RZ, 0x1 ;  /* 0x0000000303007211 */ /* 0x008fc800078f08ff */
        /* <DEDUP_REMOVED lines=8> */
.L_x_6758:
[----:B-1----:R1:W3:Y:S02]  /*eec0*/  SYNCS.PHASECHK.TRANS64.TRYWAIT P0, [R2+URZ+0x38800], R3 ;  /* 0x03880003020075a7 */ /* 0x0022e4000800017f */
[----:B---3--:R-:W-:Y:S05]  /*eed0*/  @!P0 NANOSLEEP.SYNCS 0x989680 ;  /* 0x009896800000895d */ /* 0x008fea0003900000 */
[----:B------:R-:W3:Y:S02]  /*eee0*/  @!P0 SYNCS.PHASECHK.TRANS64 P0, [R2+URZ+0x38800], R3 ;  /* 0x03880003020085a7 */ /* 0x000ee4000800007f */
[----:B---3--:R-:W-:Y:S05]  /*eef0*/  @!P0 BRA `(.L_x_6758) ;  /* 0xfffffffc00f08947 */ /* 0x008fea000383ffff */
.L_x_6757:
[----:B------:R-:W-:Y:S05]  /*ef00*/  BSYNC B0 ;  /* 0x0000000000007941 */ /* 0x000fea0003800000 */
.L_x_6756:
[----:B------:R-:W-:Y:S05]  /*ef10*/  BRA `(.L_x_6759) ;  /* 0x0000002c00b87947 */ /* 0x000fea0003800000 */
.L_x_6755:
[----:B------:R-:W-:Y:S01]  /*ef20*/  LOP3.LUT P0, RZ, R58, 0x3ff, RZ, 0xc0, !PT ;  /* 0x000003ff3aff7812 */ /* 0x000fe2000780c0ff */
[----:B------:R-:W-:Y:S01]  /*ef30*/  ULDC.64 UR4, c[0x0][0x3f8] ;  /* 0x0000fe0000047ab9 */ /* 0x000fe20000000a00 */
[----:B------:R-:W-:Y:S01]  /*ef40*/  SHF.R.S32.HI R0, RZ, 0x1f, R35 ;  /* 0x0000001fff007819 */ /* 0x000fe20000011423 */
[----:B------:R-:W-:Y:S01]  /*ef50*/  ULDC.64 UR6, c[0x0][0x408] ;  /* 0x0001020000067ab9 */ /* 0x000fe20000000a00 */
[----:B------:R-:W-:Y:S01]  /*ef60*/  IMAD.WIDE.U32 R26, R35, UR4, RZ ;  /* 0x00000004231a7c25 */ /* 0x000fe2000f8e00ff */
[----:B------:R-:W-:Y:S03]  /*ef70*/  BSSY B6, `(.L_x_6760) ;  /* 0x0000019000067945 */ /* 0x000fe60003800000 */
[C---:B--2---:R-:W-:Y:S02]  /*ef80*/  IMAD R4, R0.reuse, UR4, RZ ;  /* 0x0000000400047c24 */ /* 0x044fe4000f8e02ff */
        /* <DEDUP_REMOVED lines=23> */
.L_x_6761:
[----:B------:R-:W-:Y:S05]  /*f100*/  BSYNC B6 ;  /* 0x0000000000067941 */ /* 0x000fea0003800000 */
.L_x_6760:
[----:B------:R-:W2:Y:S01]  /*f110*/  LDL R3, [R1+0x50] ;  /* 0x0000500001037983 */ /* 0x000ea20000100800 */
[----:B------:R-:W-:Y:S01]  /*f120*/  ULDC.U8 UR4, c[0x0][0x410] ;  /* 0x0001040000047ab9 */ /* 0x000fe20000000000 */
[----:B------:R-:W-:Y:S01]  /*f130*/  BSSY B0, `(.L_x_6762) ;  /* 0x00002c4000007945 */ /* 0x000fe20003800000 */
[----:B------:R-:W-:Y:S01]  /*f140*/  ISETP.NE.AND P0, PT, RZ, UR4, PT ;  /* 0x00000004ff007c0c */ /* 0x000fe2000bf05270 */
[----:B--2---:R-:W-:-:S12]  /*f150*/  IMAD R0, R3, 0x40, R18 ;  /* 0x0000004003007824 */ /* 0x004fd800078e0212 */
[----:B------:R-:W-:Y:S05]  /*f160*/  @!P0 BRA `(.L_x_6763) ;  /* 0x0000001400ac8947 */ /* 0x000fea0003800000 */
[----:B------:R-:W2:Y:S01]  /*f170*/  LDL R20, [R1+0x448] ;  /* 0x0004480001147983 */ /* 0x000ea20000100800 */
[----:B------:R-:W0:Y:S01]  /*f180*/  LDC R65, c[0x0][0x448] ;  /* 0x00011200ff417b82 */ /* 0x000e220000000800 */
[----:B------:R-:W-:Y:S01]  /*f190*/  ULDC.64 UR4, c[0x0][0x3f8] ;  /* 0x0000fe0000047ab9 */ /* 0x000fe20000000a00 */
[----:B------:R-:W-:Y:S01]  /*f1a0*/  ULDC.64 UR6, c[0x0][0x408] ;  /* 0x0001020000067ab9 */ /* 0x000fe20000000a00 */
[----:B------:R-:W-:Y:S02]  /*f1b0*/  IMAD.MOV.U32 R27, RZ, RZ, R25 ;  /* 0x000000ffff1b7224 */ /* 0x000fe400078e0019 */
[----:B------:R-:W-:Y:S01]  /*f1c0*/  IMAD.MOV.U32 R59, RZ, RZ, R35 ;  /* 0x000000ffff3b7224 */ /* 0x000fe200078e0023 */
[----:B0-----:R-:W-:-:S13]  /*f1d0*/  ISETP.NE.AND P0, PT, R65, 0x1, PT ;  /* 0x000000014100780c */ /* 0x001fda0003f05270 */
[----:B------:R-:W0:Y:S08]  /*f1e0*/  @P0 LDC R4, c[0x0][0x44c] ;  /* 0x00011300ff040b82 */ /* 0x000e300000000800 */
[----:B------:R-:W1:Y:S01]  /*f1f0*/  @P0 LDC R5, c[0x0][0x450] ;  /* 0x00011400ff050b82 */ /* 0x000e620000000800 */
[----:B--2---:R-:W-:-:S04]  /*f200*/  IMAD R3, R20, 0x20, R0 ;  /* 0x0000002014037824 */ /* 0x004fc800078e0200 */
[----:B0-----:R-:W-:-:S05]  /*f210*/  @P0 IMAD.HI.U32 R4, R3, R4, RZ ;  /* 0x0000000403040227 */ /* 0x001fca00078e00ff */
[----:B-1----:R-:W-:-:S04]  /*f220*/  @P0 SHF.R.U32.HI R3, RZ, R5, R4 ;  /* 0x00000005ff030219 */ /* 0x002fc80000011604 */
        /* <DEDUP_REMOVED lines=17> */
[----:B------:R0:W1:Y:S04]  /*f340*/  SHFL.IDX PT, R7, R64, RZ, 0x1c1f ;  /* 0x001c1fff40077589 */ /* 0x00006800000e0000 */
[----:B------:R0:W2:Y:S04]  /*f350*/  SHFL.IDX PT, R6, R10, RZ, 0x1c1f ;  /* 0x001c1fff0a067589 */ /* 0x0000a800000e0000 */
[----:B------:R0:W3:Y:S04]  /*f360*/  SHFL.IDX PT, R20, R35, RZ, 0x1c1f ;  /* 0x001c1fff23147589 */ /* 0x0000e800000e0000 */
[----:B------:R0:W4:Y:S02]  /*f370*/  SHFL.IDX PT, R8, R3, RZ, 0x1c1f ;  /* 0x001c1fff03087589 */ /* 0x00012400000e0000 */
.L_x_7080:
        /* <DEDUP_REMOVED lines=8> */
[----:B------:R-:W3:Y:S01]  /*f400*/  LDL R11, [R1+0x44c] ;  /* 0x00044c00010b7983 */ /* 0x000ee20000100800 */
[----:B------:R-:W-:Y:S01]  /*f410*/  ULDC UR4, c[0x0][0x3f4] ;  /* 0x0000fd0000047ab9 */ /* 0x000fe20000000800 */
[----:B--2---:R-:W-:Y:S01]  /*f420*/  IMAD.MOV.U32 R4, RZ, RZ, R6 ;  /* 0x000000ffff047224 */ /* 0x004fe200078e0006 */
[----:B------:R-:W-:Y:S01]  /*f430*/  ISETP.GE.AND P2, PT, R22, UR4, PT ;  /* 0x0000000416007c0c */ /* 0x000fe2000bf46270 */
[----:B-1----:R-:W-:Y:S01]  /*f440*/  IMAD.MOV.U32 R5, RZ, RZ, R7 ;  /* 0x000000ffff057224 */ /* 0x002fe200078e0007 */
[----:B------:R-:W-:Y:S02]  /*f450*/  ISETP.GE.AND P3, PT, R165, UR4, PT ;  /* 0x00000004a5007c0c */ /* 0x000fe4000bf66270 */
[----:B------:R-:W-:-:S09]  /*f460*/  CS2R R58, SRZ ;  /* 0x00000000003a7805 */ /* 0x000fd2000001ff00 */
[----:B------:R-:W-:-:S04]  /*f470*/  @!P2 IMAD.WIDE R4, R22, 0x2, R4 ;  /* 0x000000021604a825 */ /* 0x000fc800078e0204 */
[----:B------:R-:W-:Y:S01]  /*f480*/  @!P3 IMAD.SHL.U32 R9, R165, 0x2, RZ ;  /* 0x00000002a509b824 */ /* 0x000fe200078e00ff */
[----:B------:R1:W5:Y:S01]  /*f490*/  @!P2 LD.E.64 R58, desc[UR36][R4.64] ;  /* 0x00000024043aa980 */ /* 0x000362000c101b00 */
[----:B------:R-:W-:Y:S02]  /*f4a0*/  CS2R R62, SRZ ;  /* 0x00000000003e7805 */ /* 0x000fe4000001ff00 */
[----:B------:R-:W-:Y:S02]  /*f4b0*/  CS2R R26, SRZ ;  /* 0x00000000001a7805 */ /* 0x000fe4000001ff00 */
[----:B------:R-:W-:Y:S02]  /*f4c0*/  CS2R R24, SRZ ;  /* 0x0000000000187805 */ /* 0x000fe4000001ff00 */
[-C--:B-1----:R-:W-:Y:S02]  /*f4d0*/  @!P3 IADD3 R4, P0, R6, R9.reuse, RZ ;  /* 0x000000090604b210 */ /* 0x082fe40007f1e0ff */
[----:B----4-:R-:W-:Y:S01]  /*f4e0*/  @!P3 IADD3 R6, P1, R8, R9, RZ ;  /* 0x000000090806b210 */ /* 0x010fe20007f3e0ff */
[----:B---3--:R-:W-:-:S02]  /*f4f0*/  IMAD.MOV.U32 R9, RZ, RZ, R20 ;  /* 0x000000ffff097224 */ /* 0x008fc400078e0014 */
[----:B------:R-:W-:-:S05]  /*f500*/  @!P2 IMAD.WIDE R8, R22, 0x2, R8 ;  /* 0x000000021608a825 */ /* 0x000fca00078e0208 */
[----:B------:R1:W5:Y:S01]  /*f510*/  @!P2 LD.E.64 R62, desc[UR36][R8.64] ;  /* 0x00000024083ea980 */ /* 0x000362000c101b00 */
[----:B------:R-:W-:-:S05]  /*f520*/  @!P3 SHF.L.U64.HI R11, R165, 0x1, R11 ;  /* 0x00000001a50bb819 */ /* 0x000fca000001020b */
[--C-:B------:R-:W-:Y:S02]  /*f530*/  @!P3 IMAD.X R5, R7, 0x1, R11.reuse, P0 ;  /* 0x000000010705b824 */ /* 0x100fe400000e060b */
[----:B------:R-:W-:-:S03]  /*f540*/  @!P3 IMAD.X R7, R20, 0x1, R11, P1 ;  /* 0x000000011407b824 */ /* 0x000fc600008e060b */
[----:B------:R1:W5:Y:S04]  /*f550*/  @!P3 LD.E.64 R26, desc[UR36][R4.64] ;  /* 0x00000024041ab980 */ /* 0x000368000c101b00 */
[----:B------:R1:W5:Y:S02]  /*f560*/  @!P3 LD.E.64 R24, desc[UR36][R6.64] ;  /* 0x000000240618b980 */ /* 0x000364000c101b00 */
.L_x_6766:
[----:B------:R-:W-:Y:S05]  /*f570*/  BSYNC B1 ;  /* 0x0000000000017941 */ /* 0x000fea0003800000 */
.L_x_6765:
[----:B-1---5:R-:W-:Y:S01]  /*f580*/  IMAD.MOV.U32 R4, RZ, RZ, R26 ;  /* 0x000000ffff047224 */ /* 0x022fe200078e001a */
[----:B------:R-:W-:Y:S01]  /*f590*/  UMOV UR4, 0xffffffff ;  /* 0xffffffff00047882 */ /* 0x000fe20000000000 */
[----:B------:R-:W-:Y:S01]  /*f5a0*/  IMAD.MOV.U32 R5, RZ, RZ, R27 ;  /* 0x000000ffff057224 */ /* 0x000fe200078e001b */
[----:B---3--:R-:W-:Y:S01]  /*f5b0*/  CS2R R20, SRZ ;  /* 0x0000000000147805 */ /* 0x008fe2000001ff00 */
[----:B--2---:R-:W-:Y:S02]  /*f5c0*/  IMAD.MOV.U32 R6, RZ, RZ, R58 ;  /* 0x000000ffff067224 */ /* 0x004fe400078e003a */
        /* <DEDUP_REMOVED lines=13> */
[----:B------:R1:W2:Y:S04]  /*f6a0*/  SHFL.IDX PT, R7, R64, 0x1, 0x1c1f ;  /* 0x003c1f0040077f89 */ /* 0x0002a800000e0000 */
[----:B------:R1:W3:Y:S04]  /*f6b0*/  SHFL.IDX PT, R6, R10, 0x1, 0x1c1f ;  /* 0x003c1f000a067f89 */ /* 0x0002e800000e0000 */
[----:B0-----:R-:W0:Y:S04]  /*f6c0*/  SHFL.IDX PT, R35, R35, 0x1, 0x1c1f ;  /* 0x003c1f0023237f89 */ /* 0x001e2800000e0000 */
[----:B------:R1:W0:Y:S02]  /*f6d0*/  SHFL.IDX PT, R14, R3, 0x1, 0x1c1f ;  /* 0x003c1f00030e7f89 */ /* 0x00022400000e0000 */
.L_x_7086:
[----:B------:R-:W5:Y:S01]  /*f6e0*/  LDL R4, [R1+0x1cc] ;  /* 0x0001cc0001047983 */ /* 0x000f620000100800 */
[----:B------:R-:W-:Y:S01]  /*f6f0*/  VIADD R0, R0, 0x20 ;  /* 0x0000002000007836 */ /* 0x000fe20000000000 */
[----:B------:R-:W-:Y:S01]  /*f700*/  BSSY B1, `(.L_x_6768) ;  /* 0x0000022000017945 */ /* 0x000fe20003800000 */
[----:B-1----:R-:W-:Y:S02]  /*f710*/  CS2R R10, SRZ ;  /* 0x00000000000a7805 */ /* 0x002fe4000001ff00 */
[----:B----4-:R-:W-:Y:S02]  /*f720*/  CS2R R8, SRZ ;  /* 0x0000000000087805 */ /* 0x010fe4000001ff00 */
[----:B------:R-:W-:Y:S02]  /*f730*/  CS2R R12, SRZ ;  /* 0x00000000000c7805 */ /* 0x000fe4000001ff00 */
[----:B------:R-:W-:Y:S02]  /*f740*/  ISETP.GE.AND P0, PT, R0, R65, PT ;  /* 0x000000410000720c */ /* 0x000fe40003f06270 */
[----:B-----5:R-:W-:-:S04]  /*f750*/  LEA.HI R3, R4, R4, RZ, 0x1 ;  /* 0x0000000404037211 */ /* 0x020fc800078f08ff */
[----:B------:R-:W-:-:S05]  /*f760*/  LOP3.LUT R3, R3, 0xfffffffe, RZ, 0xc0, !PT ;  /* 0xfffffffe03037812 */ /* 0x000fca00078ec0ff */
[----:B------:R-:W-:-:S05]  /*f770*/  IMAD.IADD R3, R4, 0x1, -R3 ;  /* 0x0000000104037824 */ /* 0x000fca00078e0a03 */
[----:B------:R-:W-:Y:S01]  /*f780*/  SHF.L.U32 R3, R3, 0x1f, RZ ;  /* 0x0000001f03037819 */ /* 0x000fe200000006ff */
[----:B------:R-:W-:Y:S06]  /*f790*/  @P0 BRA `(.L_x_6769) ;  /* 0x0000000000600947 */ /* 0x000fec0003800000 */
[----:B------:R-:W4:Y:S01]  /*f7a0*/  LDL R15, [R1+0x44c] ;  /* 0x00044c00010f7983 */ /* 0x000f220000100800 */
[----:B------:R-:W-:Y:S01]  /*f7b0*/  ULDC UR4, c[0x0][0x3f4] ;  /* 0x0000fd0000047ab9 */ /* 0x000fe20000000800 */
[----:B---3--:R-:W-:Y:S01]  /*f7c0*/  IMAD.MOV.U32 R4, RZ, RZ, R6 ;  /* 0x000000ffff047224 */ /* 0x008fe200078e0006 */
[----:B------:R-:W-:Y:S01]  /*f7d0*/  ISETP.GE.AND P2, PT, R22, UR4, PT ;  /* 0x0000000416007c0c */ /* 0x000fe2000bf46270 */
[----:B--2---:R-:W-:Y:S01]  /*f7e0*/  IMAD.MOV.U32 R5, RZ, RZ, R7 ;  /* 0x000000ffff057224 */ /* 0x004fe200078e0007 */
[----:B------:R-:W-:Y:S02]  /*f7f0*/  ISETP.GE.AND P3, PT, R165, UR4, PT ;  /* 0x00000004a5007c0c */ /* 0x000fe4000bf66270 */
[----:B------:R-:W-:Y:S01]  /*f800*/  CS2R R10, SRZ ;  /* 0x00000000000a7805 */ /* 0x000fe2000001ff00 */
[----:B0-----:R-:W-:-:S08]  /*f810*/  IMAD.MOV.U32 R8, RZ, RZ, R14 ;  /* 0x000000ffff087224 */ /* 0x001fd000078e000e */
[----:B------:R-:W-:-:S04]  /*f820*/  @!P2 IMAD.WIDE R4, R22, 0x2, R4 ;  /* 0x000000021604a825 */ /* 0x000fc800078e0204 */
[C---:B------:R-:W-:Y:S01]  /*f830*/  @!P3 IMAD.SHL.U32 R9, R165.reuse, 0x2, RZ ;  /* 0x00000002a509b824 */ /* 0x040fe200078e00ff */
[----:B------:R0:W5:Y:S01]  /*f840*/  @!P2 LD.E.64 R10, desc[UR36][R4.64] ;  /* 0x00000024040aa980 */ /* 0x000162000c101b00 */
[----:B------:R-:W-:Y:S02]  /*f850*/  CS2R R12, SRZ ;  /* 0x00000000000c7805 */ /* 0x000fe4000001ff00 */
[----:B------:R-:W-:Y:S02]  /*f860*/  CS2R R20, SRZ ;  /* 0x0000000000147805 */ /* 0x000fe4000001ff00 */
[-C--:B0-----:R-:W-:Y:S02]  /*f870*/  @!P3 IADD3 R4, P0, R6, R9.reuse, RZ ;  /* 0x000000090604b210 */ /* 0x081fe40007f1e0ff */
[----:B------:R-:W-:Y:S01]  /*f880*/  @!P3 IADD3 R6, P1, R14, R9, RZ ;  /* 0x000000090e06b210 */ /* 0x000fe20007f3e0ff */
[----:B------:R-:W-:Y:S01]  /*f890*/  IMAD.MOV.U32 R9, RZ, RZ, R35 ;  /* 0x000000ffff097224 */ /* 0x000fe200078e0023 */
[----:B----4-:R-:W-:Y:S01]  /*f8a0*/  @!P3 SHF.L.U64.HI R0, R165, 0x1, R15 ;  /* 0x00000001a500b819 */ /* 0x010fe2000001020f */
[----:B------:R-:W-:Y:S01]  /*f8b0*/  @!P2 IMAD.WIDE R14, R22, 0x2, R8 ;  /* 0x00000002160ea825 */ /* 0x000fe200078e0208 */
[----:B------:R-:W-:-:S03]  /*f8c0*/  CS2R R8, SRZ ;  /* 0x0000000000087805 */ /* 0x000fc6000001ff00 */
[--C-:B------:R-:W-:Y:S01]  /*f8d0*/  @!P3 IMAD.X R5, R7, 0x1, R0.reuse, P0 ;  /* 0x000000010705b824 */ /* 0x100fe200000e0600 */
[----:B------:R1:W5:Y:S01]  /*f8e0*/  @!P2 LD.E.64 R12, desc[UR36][R14.64] ;  /* 0x000000240e0ca980 */ /* 0x000362000c101b00 */
[----:B------:R-:W-:-:S03]  /*f8f0*/  @!P3 IMAD.X R7, R35, 0x1, R0, P1 ;  /* 0x000000012307b824 */ /* 0x000fc600008e0600 */
[----:B------:R1:W5:Y:S04]  /*f900*/  @!P3 LD.E.64 R20, desc[UR36][R4.64] ;  /* 0x000000240414b980 */ /* 0x000368000c101b00 */
[----:B------:R1:W5:Y:S02]  /*f910*/  @!P3 LD.E.64 R8, desc[UR36][R6.64] ;  /* 0x000000240608b980 */ /* 0x000364000c101b00 */
.L_x_6769:
[----:B------:R-:W-:Y:S05]  /*f920*/  BSYNC B1 ;  /* 0x0000000000017941 */ /* 0x000fea0003800000 */
.L_x_6768:
[----:B------:R-:W4:Y:S01]  /*f930*/  SYNCS.PHASECHK.TRANS64.TRYWAIT P0, [R2+URZ+0x38800], R3 ;  /* 0x03880003020075a7 */ /* 0x000f22000800017f */
[----:B------:R-:W-:Y:S04]  /*f940*/  BSSY B1, `(.L_x_6770) ;  /* 0x0000002000017945 */ /* 0x000fe80003800000 */
[----:B----4-:R-:W-:Y:S05]  /*f950*/  @!P0 BRA `(.L_x_6771) ;  /* 0x0000029400dc8947 */ /* 0x010fea0003800000 */
.L_x_7087:
[----:B------:R-:W-:Y:S05]  /*f960*/  BSYNC B1 ;  /* 0x0000000000017941 */ /* 0x000fea0003800000 */
.L_x_6770:
[----:B-1-3--:R-:W3:Y:S01]  /*f970*/  LDL R6, [R1+0x50] ;  /* 0x0000500001067983 */ /* 0x00aee20000100800 */
[C---:B------:R-:W-:Y:S01]  /*f980*/  IMAD.SHL.U32 R0, R159.reuse, 0x40, RZ ;  /* 0x000000409f007824 */ /* 0x040fe200078e00ff */
[----:B------:R-:W-:Y:S01]  /*f990*/  LOP3.LUT P1, RZ, R159, 0x4, RZ, 0xc0, !PT ;  /* 0x000000049fff7812 */ /* 0x000fe2000782c0ff */
[----:B-----5:R-:W-:Y:S01]  /*f9a0*/  IMAD.MOV.U32 R4, RZ, RZ, R21 ;  /* 0x000000ffff047224 */ /* 0x020fe200078e0015 */
[----:B------:R-:W-:Y:S01]  /*f9b0*/  BSSY B1, `(.L_x_6772) ;  /* 0x000007f000017945 */ /* 0x000fe20003800000 */
[----:B------:R-:W-:Y:S01]  /*f9c0*/  IMAD.MOV.U32 R5, RZ, RZ, R8 ;  /* 0x000000ffff057224 */ /* 0x000fe200078e0008 */
[----:B----4-:R-:W-:Y:S02]  /*f9d0*/  LOP3.LUT R3, R0, 0x1c0, RZ, 0xc0, !PT ;  /* 0x000001c000037812 */ /* 0x010fe400078ec0ff */
[----:B0-----:R-:W-:Y:S01]  /*f9e0*/  PRMT R14, R4, 0x7610, R14 ;  /* 0x00007610040e7816 */ /* 0x001fe2000000000e */
[----:B------:R-:W-:Y:S01]  /*f9f0*/  IMAD.MOV.U32 R4, RZ, RZ, R11 ;  /* 0x000000ffff047224 */ /* 0x000fe200078e000b */
[----:B------:R-:W-:-:S02]  /*fa00*/  LOP3.LUT R0, R3, 0x18, R16, 0xf8, !PT ;  /* 0x0000001803007812 */ /* 0x000fc400078ef810 */
[----:B------:R-:W-:Y:S02]  /*fa10*/  SHF.R.U32.HI R3, RZ, 0x3, R3 ;  /* 0x00000003ff037819 */ /* 0x000fe40000011603 */
[----:B------:R-:W-:Y:S01]  /*fa20*/  PRMT R73, R4, 0x7610, R73 ;  /* 0x0000761004497816 */ /* 0x000fe20000000049 */
[----:B------:R-:W-:Y:S01]  /*fa30*/  IMAD.MOV.U32 R4, RZ, RZ, R9 ;  /* 0x000000ffff047224 */ /* 0x000fe200078e0009 */
[----:B------:R-:W-:Y:S02]  /*fa40*/  LOP3.LUT R0, R0, R3, RZ, 0x3c, !PT ;  /* 0x0000000300007212 */ /* 0x000fe400078e3cff */
[----:B------:R-:W-:Y:S01]  /*fa50*/  PRMT R35, R5, 0x7610, R35 ;  /* 0x0000761005237816 */ /* 0x000fe20000000023 */
[----:B------:R-:W-:Y:S01]  /*fa60*/  IMAD.MOV.U32 R5, RZ, RZ, R12 ;  /* 0x000000ffff057224 */ /* 0x000fe200078e000c */
[----:B------:R-:W-:Y:S01]  /*fa70*/  PRMT R64, R4, 0x7610, R64 ;  /* 0x0000761004407816 */ /* 0x000fe20000000040 */
[----:B------:R-:W-:Y:S02]  /*fa80*/  IMAD R3, R167, 0x200, R0 ;  /* 0x00000200a7037824 */ /* 0x000fe400078e0200 */
[----:B------:R-:W-:Y:S01]  /*fa90*/  IMAD.MOV.U32 R0, RZ, RZ, R20 ;  /* 0x000000ffff007224 */ /* 0x000fe200078e0014 */
[----:B------:R-:W-:Y:S01]  /*faa0*/  PRMT R74, R5, 0x7610, R74 ;  /* 0x00007610054a7816 */ /* 0x000fe2000000004a */
[----:B------:R-:W-:-:S02]  /*fab0*/  IMAD R2, R3, 0x2, R2 ;  /* 0x0000000203027824 */ /* 0x000fc400078e0202 */
[----:B------:R-:W-:Y:S02]  /*fac0*/  IMAD.MOV.U32 R3, RZ, RZ, R10 ;  /* 0x000000ffff037224 */ /* 0x000fe400078e000a */
[----:B--2---:R-:W-:Y:S02]  /*fad0*/  VIADD R7, R2, 0x20400 ;  /* 0x0002040002077836 */ /* 0x004fe40000000000 */
[--C-:B---3--:R-:W-:Y:S01]  /*fae0*/  IMAD R6, R6, -0x40, R65.reuse ;  /* 0xffffffc006067824 */ /* 0x108fe200078e0241 */
[----:B------:R-:W-:Y:S01]  /*faf0*/  PRMT R65, R3, 0x7610, R65 ;  /* 0x0000761003417816 */ /* 0x000fe20000000041 */
[----:B------:R-:W-:Y:S02]  /*fb00*/  VIADD R3, R2, 0x20440 ;  /* 0x0002044002037836 */ /* 0x000fe40000000000 */
[----:B------:R-:W-:Y:S01]  /*fb10*/  @P1 VIADD R3, R7, 0xffffffc0 ;  /* 0xffffffc007031836 */ /* 0x000fe20000000000 */
[----:B------:R-:W-:Y:S01]  /*fb20*/  VIMNMX R15, R6, 0x40, PT ;  /* 0x00000040060f7848 */ /* 0x000fe20003fe0100 */
[----:B------:R-:W-:-:S03]  /*fb30*/  IMAD.MOV.U32 R6, RZ, RZ, R13 ;  /* 0x000000ffff067224 */ /* 0x000fc600078e000d */
[----:B------:R-:W-:Y:S02]  /*fb40*/  ISETP.GE.AND P0, PT, R18, R15, PT ;  /* 0x0000000f1200720c */ /* 0x000fe40003f06270 */
[----:B------:R-:W-:-:S11]  /*fb50*/  PRMT R75, R6, 0x7610, R75 ;  /* 0x00007610064b7816 */ /* 0x000fd6000000004b */
[----:B------:R-:W-:Y:S05]  /*fb60*/  @P0 BRA `(.L_x_6773) ;  /* 0x00000004008c0947 */ /* 0x000fea0003800000 */
[----:B------:R-:W0:Y:S01]  /*fb70*/  LDC R4, c[0x0][0x3f4] ;  /* 0x0000fd00ff047b82 */ /* 0x000e220000000800 */
[----:B------:R-:W-:Y:S01]  /*fb80*/  BSSY B2, `(.L_x_6774) ;  /* 0x0000032000027945 */ /* 0x000fe20003800000 */
[-C--:B0-----:R-:W-:Y:S02]  /*fb90*/  ISETP.GE.AND P0, PT, R22, R4.reuse, PT ;  /* 0x000000041600720c */ /* 0x081fe40003f06270 */
[----:B------:R-:W-:-:S11]  /*fba0*/  ISETP.GE.AND P1, PT, R165, R4, PT ;  /* 0x00000004a500720c */ /* 0x000fd60003f26270 */
[----:B------:R-:W-:Y:S05]  /*fbb0*/  @P0 BRA `(.L_x_6775) ;  /* 0x0000000000b80947 */ /* 0x000fea0003800000 */
[----:B------:R-:W0:Y:S01]  /*fbc0*/  LDS.128 R4, [R2+0x20400] ;  /* 0x0204000002047984 */ /* 0x000e220000000c00 */
[----:B------:R-:W-:Y:S02]  /*fbd0*/  SHF.R.U32.HI R80, RZ, 0x10, R63 ;  /* 0x00000010ff507819 */ /* 0x000fe4000001163f */
[----:B------:R-:W-:Y:S02]  /*fbe0*/  SHF.R.U32.HI R77, RZ, 0x10, R59 ;  /* 0x00000010ff4d7819 */ /* 0x000fe4000001163b */
[----:B------:R-:W-:Y:S02]  /*fbf0*/  SHF.R.U64 R79, R62, 0x10, R63 ;  /* 0x000000103e4f7819 */ /* 0x000fe4000000123f */
[----:B------:R-:W-:Y:S02]  /*fc00*/  PRMT R80, R70, 0x5432, R80 ;  /* 0x0000543246507816 */ /* 0x000fe40000000050 */
[----:B------:R-:W-:Y:S02]  /*fc10*/  PRMT R77, R78, 0x5410, R77 ;  /* 0x000054104e4d7816 */ /* 0x000fe4000000004d */
[----:B------:R-:W-:-:S02]  /*fc20*/  SHF.R.U64 R76, R58, 0x10, R59 ;  /* 0x000000103a4c7819 */ /* 0x000fc4000000123b */
        /* <DEDUP_REMOVED lines=14> */
[C---:B------:R-:W-:Y:S01]  /*fd10*/  FFMA.FTZ R83, R58.reuse, R78, -R83 ;  /* 0x0000004e3a537223 */ /* 0x040fe20000010853 */
[----:B------:R-:W-:Y:S01]  /*fd20*/  FFMA.FTZ R82, R58, R81, R82 ;  /* 0x000000513a527223 */ /* 0x000fe20000010052 */
[-C--:B------:R-:W-:Y:S01]  /*fd30*/  FFMA.FTZ R81, R62, R77.reuse, -R59 ;  /* 0x0000004d3e517223 */ /* 0x080fe2000001083b */
[C---:B------:R-:W-:Y:S01]  /*fd40*/  IMAD.U32 R7, R5.reuse, 0x10000, RZ ;  /* 0x0001000005077824 */ /* 0x040fe200078e00ff */
[----:B------:R-:W-:Y:S01]  /*fd50*/  LOP3.LUT R4, R4, 0xffff0000, RZ, 0xc0, !PT ;  /* 0xffff000004047812 */ /* 0x000fe200078ec0ff */
[C---:B------:R-:W-:Y:S01]  /*fd60*/  IMAD.U32 R59, R76.reuse, 0x10000, RZ ;  /* 0x000100004c3b7824 */ /* 0x040fe200078e00ff */
[----:B------:R-:W-:Y:S01]  /*fd70*/  LOP3.LUT R5, R5, 0xffff0000, RZ, 0xc0, !PT ;  /* 0xffff000005057812 */ /* 0x000fe200078ec0ff */
[----:B------:R-:W-:Y:S01]  /*fd80*/  FMUL.FTZ R85, R63, R77 ;  /* 0x0000004d3f557220 */ /* 0x000fe20000410000 */
        /* <DEDUP_REMOVED lines=17> */
.L_x_6775:
[----:B------:R-:W-:Y:S05]  /*fea0*/  BSYNC B2 ;  /* 0x0000000000027941 */ /* 0x000fea0003800000 */
.L_x_6774:
[----:B------:R-:W-:Y:S05]  /*feb0*/  @P1 BRA `(.L_x_6773) ;  /* 0x0000000000b81947 */ /* 0x000fea0003800000 */
[----:B0-----:R-:W0:Y:S01]  /*fec0*/  LDS.128 R4, [R3] ;  /* 0x0000000003047984 */ /* 0x001e220000000c00 */
        /* <DEDUP_REMOVED lines=45> */
.L_x_6773:
[----:B------:R-:W-:Y:S05]  /*101a0*/  BSYNC B1 ;  /* 0x0000000000017941 */ /* 0x000fea0003800000 */
.L_x_6772:
[----:B01----:R-:W-:-:S05]  /*101b0*/  VIADD R4, R18, 0x20 ;  /* 0x0000002012047836 */ /* 0x003fca0000000000 */
[----:B------:R-:W-:-:S13]  /*101c0*/  ISETP.GE.AND P0, PT, R4, R15, PT ;  /* 0x0000000f0400720c */ /* 0x000fda0003f06270 */
[----:B------:R-:W-:Y:S05]  /*101d0*/  @P0 BRA `(.L_x_6776) ;  /* 0x0000001800e40947 */ /* 0x000fea0003800000 */
[----:B------:R-:W0:Y:S01]  /*101e0*/  LDC R4, c[0x0][0x3f4] ;  /* 0x0000fd00ff047b82 */ /* 0x000e220000000800 */
[----:B------:R-:W-:Y:S01]  /*101f0*/  BSSY B1, `(.L_x_6777) ;  /* 0x0000032000017945 */ /* 0x000fe20003800000 */
[-C--:B0-----:R-:W-:Y:S02]  /*10200*/  ISETP.GE.AND P0, PT, R22, R4.reuse, PT ;  /* 0x000000041600720c */ /* 0x081fe40003f06270 */
[----:B------:R-:W-:-:S11]  /*10210*/  ISETP.GE.AND P1, PT, R165, R4, PT ;  /* 0x00000004a500720c */ /* 0x000fd60003f26270 */
[----:B------:R-:W-:Y:S05]  /*10220*/  @P0 BRA `(.L_x_6778) ;  /* 0x0000000000b80947 */ /* 0x000fea0003800000 */
[----:B------:R-:W0:Y:S01]  /*10230*/  LDS.128 R4, [R2+0x21400] ;  /* 0x0214000002047984 */ /* 0x000e220000000c00 */
        /* <DEDUP_REMOVED lines=20> */
[C---:B------:R-:W-:Y:S01]  /*10380*/  FFMA.FTZ R26, R10.reuse, R15, -R25 ;  /* 0x0000000f0a1a7223 */ /* 0x040fe20000010819 */
[-C--:B------:R-:W-:Y:S01]  /*10390*/  FMUL.FTZ R15, R13, R73.reuse ;  /* 0x000000490d0f7220 */ /* 0x080fe20000410000 */
        /* <DEDUP_REMOVED lines=23> */
.L_x_6778:
[----:B------:R-:W-:Y:S05]  /*10510*/  BSYNC B1 ;  /* 0x0000000000017941 */ /* 0x000fea0003800000 */
.L_x_6777:
        /* <DEDUP_REMOVED lines=13> */
[----:B------:R-:W-:Y:S01]  /*105f0*/  PRMT R35, R35, 0x5410, R2 ;  /* 0x0000541023237816 */ /* 0x000fe20000000002 */
        /* <DEDUP_REMOVED lines=8> */
[----:B------:R-:W-:Y:S01]  /*10680*/  FMUL.FTZ R12, R7, R64 ;  /* 0x00000040070c7220 */ /* 0x000fe20000410000 */
[----:B------:R-:W-:-:S02]  /*10690*/  IMAD.U32 R4, R5, 0x10000, RZ ;  /* 0x0001000005047824 */ /* 0x000fc400078e00ff */
[C---:B------:R-:W-:Y:S01]  /*106a0*/  FFMA.FTZ R15, R8.reuse, R11, -R15 ;  /* 0x0000000b080f7223 */ /* 0x040fe2000001080f */
[----:B------:R-:W-:Y:S01]  /*106b0*/  FFMA.FTZ R8, R8, R13, R6 ;  /* 0x0000000d08087223 */ /* 0x000fe20000010006 */
[-C--:B------:R-:W-:Y:S01]  /*106c0*/  FMUL.FTZ R6, R7, R14.reuse ;  /* 0x0000000e07067220 */ /* 0x080fe20000410000 */
[----:B------:R-:W-:Y:S01]  /*106d0*/  IMAD.U32 R11, R35, 0x10000, RZ ;  /* 0x00010000230b7824 */ /* 0x000fe200078e00ff */
[----:B------:R-:W-:Y:S01]  /*106e0*/  LOP3.LUT R5, R5, 0xffff0000, RZ, 0xc0, !PT ;  /* 0xffff000005057812 */ /* 0x000fe200078ec0ff */
[C---:B------:R-:W-:Y:S01]  /*106f0*/  IMAD.U32 R7, R10.reuse, 0x10000, RZ ;  /* 0x000100000a077824 */ /* 0x040fe200078e00ff */
[----:B------:R-:W-:Y:S01]  /*10700*/  LOP3.LUT R35, R35, 0xffff0000, RZ, 0xc0, !PT ;  /* 0xffff000023237812 */ /* 0x000fe200078ec0ff */
[C---:B------:R-:W-:Y:S01]  /*10710*/  FFMA.FTZ R12, R9.reuse, R14, -R12 ;  /* 0x0000000e090c7223 */ /* 0x040fe2000001080c */
[----:B------:R-:W-:Y:S01]  /*10720*/  LOP3.LUT R10, R10, 0xffff0000, RZ, 0xc0, !PT ;  /* 0xffff00000a0a7812 */ /* 0x000fe200078ec0ff */
        /* <DEDUP_REMOVED lines=15> */
.L_x_6763:
        /* <DEDUP_REMOVED lines=29> */
[----:B------:R-:W0:Y:S01]  /*109f0*/  LDC R35, c[0x0][0x3f4] ;  /* 0x0000fd00ff237b82 */ /* 0x000e220000000800 */
[----:B------:R-:W1:Y:S01]  /*10a00*/  SHFL.IDX PT, R5, R69, RZ, 0x1c1f ;  /* 0x001c1fff45057589 */ /* 0x000e6200000e0000 */
[----:B------:R-:W-:-:S03]  /*10a10*/  IMAD R3, R24, R7, RZ ;  /* 0x0000000718037224 */ /* 0x000fc600078e02ff */
[----:B------:R-:W2:Y:S04]  /*10a20*/  SHFL.IDX PT, R4, R27, RZ, 0x1c1f ;  /* 0x001c1fff1b047589 */ /* 0x000ea800000e0000 */
[----:B------:R-:W3:Y:S04]  /*10a30*/  SHFL.IDX PT, R14, R70, RZ, 0x1c1f ;  /* 0x001c1fff460e7589 */ /* 0x000ee800000e0000 */
[----:B------:R-:W4:Y:S01]  /*10a40*/  SHFL.IDX PT, R8, R25, RZ, 0x1c1f ;  /* 0x001c1fff19087589 */ /* 0x000f2200000e0000 */
[----:B0-----:R-:W-:-:S04]  /*10a50*/  ISETP.GE.AND P0, PT, R16, R35, PT ;  /* 0x000000231000720c */ /* 0x001fc80003f06270 */
[----:B------:R-:W-:-:S13]  /*10a60*/  ISETP.GE.OR P1, PT, R0, R3, P0 ;  /* 0x000000030000720c */ /* 0x000fda0000726670 */
[C---:B------:R-:W-:Y:S01]  /*10a70*/  @!P1 IMAD.SHL.U32 R9, R16.reuse, 0x2, RZ ;  /* 0x0000000210099824 */ /* 0x040fe200078e00ff */
[----:B------:R-:W-:-:S04]  /*10a80*/  @!P1 SHF.L.U64.HI R21, R16, 0x1, R17 ;  /* 0x0000000110159819 */ /* 0x000fc80000010211 */
[----:B-1----:R-:W-:-:S05]  /*10a90*/  @!P1 IADD3 R6, P2, R5, R9, RZ ;  /* 0x0000000905069210 */ /* 0x002fca0007f5e0ff */
[----:B--2---:R-:W-:Y:S02]  /*10aa0*/  @!P1 IMAD.X R5, R4, 0x1, R21, P2 ;  /* 0x0000000104059824 */ /* 0x004fe400010e0615 */
[----:B------:R-:W-:Y:S01]  /*10ab0*/  @!P1 IMAD.MOV.U32 R4, RZ, RZ, R6 ;  /* 0x000000ffff049224 */ /* 0x000fe200078e0006 */
[----:B---3--:R-:W-:-:S05]  /*10ac0*/  @!P1 IADD3 R14, P2, R14, R9, RZ ;  /* 0x000000090e0e9210 */ /* 0x008fca0007f5e0ff */
[----:B------:R-:W2:Y:S01]  /*10ad0*/  @!P1 LD.E.128 R4, desc[UR36][R4.64] ;  /* 0x0000002404049980 */ /* 0x000ea2000c101d00 */
[----:B----4-:R-:W-:Y:S02]  /*10ae0*/  @!P1 IMAD.X R9, R8, 0x1, R21, P2 ;  /* 0x0000000108099824 */ /* 0x010fe400010e0615 */
[----:B------:R-:W-:-:S06]  /*10af0*/  @!P1 IMAD.MOV.U32 R8, RZ, RZ, R14 ;  /* 0x000000ffff089224 */ /* 0x000fcc00078e000e */
[----:B------:R-:W3:Y:S01]  /*10b00*/  @!P1 LD.E.128 R8, desc[UR36][R8.64] ;  /* 0x0000002408089980 */ /* 0x000ee2000c101d00 */
[----:B------:R-:W-:Y:S02]  /*10b10*/  CS2R R20, SRZ ;  /* 0x0000000000147805 */ /* 0x000fe4000001ff00 */
[----:B------:R-:W-:Y:S02]  /*10b20*/  CS2R R58, SRZ ;  /* 0x00000000003a7805 */ /* 0x000fe4000001ff00 */
[----:B------:R-:W-:Y:S01]  /*10b30*/  CS2R R64, SRZ ;  /* 0x0000000000407805 */ /* 0x000fe2000001ff00 */
[----:B------:R-:W0:Y:S01]  /*10b40*/  SHFL.IDX PT, R24, R27, 0x1, 0x1c1f ;  /* 0x003c1f001b187f89 */ /* 0x000e2200000e0000 */
[----:B------:R-:W-:-:S03]  /*10b50*/  CS2R R62, SRZ ;  /* 0x00000000003e7805 */ /* 0x000fc6000001ff00 */
[----:B------:R-:W1:Y:S04]  /*10b60*/  SHFL.IDX PT, R25, R25, 0x1, 0x1c1f ;  /* 0x003c1f0019197f89 */ /* 0x000e6800000e0000 */
[----:B------:R4:W0:Y:S04]  /*10b70*/  SHFL.IDX PT, R26, R69, 0x1, 0x1c1f ;  /* 0x003c1f00451a7f89 */ /* 0x00082800000e0000 */
[----:B------:R5:W0:Y:S01]  /*10b80*/  SHFL.IDX PT, R14, R70, 0x1, 0x1c1f ;  /* 0x003c1f00460e7f89 */ /* 0x000a2200000e0000 */
[----:B--2---:R-:W-:Y:S02]  /*10b90*/  @!P1 IMAD.MOV.U32 R20, RZ, RZ, R6 ;  /* 0x000000ffff149224 */ /* 0x004fe400078e0006 */
[----:B------:R-:W-:-:S02]  /*10ba0*/  @!P1 IMAD.MOV.U32 R21, RZ, RZ, R7 ;  /* 0x000000ffff159224 */ /* 0x000fc400078e0007 */
[----:B------:R-:W-:Y:S02]  /*10bb0*/  IMAD.MOV.U32 R6, RZ, RZ, R20 ;  /* 0x000000ffff067224 */ /* 0x000fe400078e0014 */
[----:B------:R-:W-:Y:S02]  /*10bc0*/  @!P1 IMAD.MOV.U32 R58, RZ, RZ, R4 ;  /* 0x000000ffff3a9224 */ /* 0x000fe400078e0004 */
[----:B------:R-:W-:Y:S01]  /*10bd0*/  @!P1 IMAD.MOV.U32 R59, RZ, RZ, R5 ;  /* 0x000000ffff3b9224 */ /* 0x000fe200078e0005 */
[----:B------:R-:W-:Y:S01]  /*10be0*/  PRMT R71, R71, 0x5410, R6 ;  /* 0x0000541047477816 */ /* 0x000fe20000000006 */
[----:B------:R-:W-:Y:S02]  /*10bf0*/  IMAD.MOV.U32 R7, RZ, RZ, R21 ;  /* 0x000000ffff077224 */ /* 0x000fe400078e0015 */
[----:B------:R-:W-:Y:S02]  /*10c00*/  IMAD.MOV.U32 R4, RZ, RZ, R58 ;  /* 0x000000ffff047224 */ /* 0x000fe400078e003a */
[----:B------:R-:W-:Y:S01]  /*10c10*/  IMAD.MOV.U32 R5, RZ, RZ, R59 ;  /* 0x000000ffff057224 */ /* 0x000fe200078e003b */
[----:B------:R-:W-:Y:S01]  /*10c20*/  PRMT R82, R7, 0x7610, R82 ;  /* 0x0000761007527816 */ /* 0x000fe20000000052 */
[----:B---3--:R-:W-:Y:S01]  /*10c30*/  @!P1 IMAD.MOV.U32 R64, RZ, RZ, R10 ;  /* 0x000000ffff409224 */ /* 0x008fe200078e000a */
[----:B------:R-:W-:Y:S01]  /*10c40*/  PRMT R71, R4, 0x7610, R71 ;  /* 0x0000761004477816 */ /* 0x000fe20000000047 */
[----:B------:R-:W-:Y:S01]  /*10c50*/  @!P1 IMAD.MOV.U32 R65, RZ, RZ, R11 ;  /* 0x000000ffff419224 */ /* 0x000fe200078e000b */
[----:B----4-:R-:W-:Y:S01]  /*10c60*/  PRMT R69, R5, 0x7610, R69 ;  /* 0x0000761005457816 */ /* 0x010fe20000000045 */
[----:B------:R-:W-:-:S02]  /*10c70*/  @!P1 IMAD.MOV.U32 R62, RZ, RZ, R8 ;  /* 0x000000ffff3e9224 */ /* 0x000fc400078e0008 */
[----:B------:R-:W-:Y:S02]  /*10c80*/  @!P1 IMAD.MOV.U32 R63, RZ, RZ, R9 ;  /* 0x000000ffff3f9224 */ /* 0x000fe400078e0009 */
[----:B------:R-:W-:Y:S02]  /*10c90*/  IMAD.MOV.U32 R4, RZ, RZ, R64 ;  /* 0x000000ffff047224 */ /* 0x000fe400078e0040 */
[----:B------:R-:W-:Y:S02]  /*10ca0*/  IMAD.MOV.U32 R5, RZ, RZ, R65 ;  /* 0x000000ffff057224 */ /* 0x000fe400078e0041 */
[----:B------:R-:W-:Y:S02]  /*10cb0*/  IMAD.MOV.U32 R6, RZ, RZ, R62 ;  /* 0x000000ffff067224 */ /* 0x000fe400078e003e */
[----:B------:R-:W-:-:S03]  /*10cc0*/  IMAD.MOV.U32 R7, RZ, RZ, R63 ;  /* 0x000000ffff077224 */ /* 0x000fc600078e003f */
[----:B-----5:R-:W-:Y:S02]  /*10cd0*/  PRMT R70, R4, 0x5410, R6 ;  /* 0x0000541004467816 */ /* 0x020fe40000000006 */
[----:B------:R-:W-:Y:S02]  /*10ce0*/  PRMT R72, R5, 0x5410, R7 ;  /* 0x0000541005487816 */ /* 0x000fe40000000007 */
[----:B01----:R-:W-:-:S07]  /*10cf0*/  CS2R R6, SRZ ;  /* 0x0000000000067805 */ /* 0x003fce000001ff00 */
.L_x_7097:
        /* <DEDUP_REMOVED lines=24> */
.L_x_6781:
[----:B------:R-:W-:Y:S05]  /*10e80*/  BSYNC B1 ;  /* 0x0000000000017941 */ /* 0x000fea0003800000 */
.L_x_6780:
[----:B------:R-:W0:Y:S01]  /*10e90*/  SYNCS.PHASECHK.TRANS64.TRYWAIT P1, [R2+URZ+0x38800], R13 ;  /* 0x0388000d020075a7 */ /* 0x000e22000802017f */
[----:B------:R-:W-:Y:S04]  /*10ea0*/  BSSY B1, `(.L_x_6782) ;  /* 0x0000002000017945 */ /* 0x000fe80003800000 */
[----:B0-----:R-:W-:Y:S05]  /*10eb0*/  @!P1 BRA `(.L_x_6783) ;  /* 0x0000028800089947 */ /* 0x001fea0003800000 */
.L_x_7098:
[----:B------:R-:W-:Y:S05]  /*10ec0*/  BSYNC B1 ;  /* 0x0000000000017941 */ /* 0x000fea0003800000 */
.L_x_6782:
[----:B------:R-:W2:Y:S01]  /*10ed0*/  LDL R0, [R1+0x50] ;  /* 0x0000500001007983 */ /* 0x000ea20000100800 */
[----:B------:R-:W-:Y:S01]  /*10ee0*/  VIADD R14, R18, 0x20 ;  /* 0x00000020120e7836 */ /* 0x000fe20000000000 */
[----:B------:R-:W-:Y:S01]  /*10ef0*/  BSSY B1, `(.L_x_6784) ;  /* 0x000007a000017945 */ /* 0x000fe20003800000 */
[----:B-----5:R-:W-:Y:S02]  /*10f00*/  IMAD.MOV.U32 R12, RZ, RZ, R7 ;  /* 0x000000ffff0c7224 */ /* 0x020fe400078e0007 */
[----:B0-----:R-:W-:Y:S02]  /*10f10*/  IMAD.MOV.U32 R13, RZ, RZ, R10 ;  /* 0x000000ffff0d7224 */ /* 0x001fe400078e000a */
[----:B------:R-:W-:Y:S01]  /*10f20*/  IMAD.MOV.U32 R74, RZ, RZ, R9 ;  /* 0x000000ffff4a7224 */ /* 0x000fe200078e0009 */
[----:B------:R-:W-:Y:S01]  /*10f30*/  PRMT R73, R12, 0x7610, R73 ;  /* 0x000076100c497816 */ /* 0x000fe20000000049 */
[----:B------:R-:W-:Y:S01]  /*10f40*/  IMAD.MOV.U32 R12, RZ, RZ, R5 ;  /* 0x000000ffff0c7224 */ /* 0x000fe200078e0005 */
[----:B------:R-:W-:-:S04]  /*10f50*/  PRMT R78, R13, 0x7610, R78 ;  /* 0x000076100d4e7816 */ /* 0x000fc8000000004e */
[----:B------:R-:W-:Y:S01]  /*10f60*/  PRMT R81, R12, 0x7610, R81 ;  /* 0x000076100c517816 */ /* 0x000fe20000000051 */
[----:B--2---:R-:W-:Y:S02]  /*10f70*/  IMAD R3, R0, -0x40, R3 ;  /* 0xffffffc000037824 */ /* 0x004fe400078e0203 */
[----:B------:R-:W-:-:S03]  /*10f80*/  IMAD.MOV.U32 R0, RZ, RZ, R6 ;  /* 0x000000ffff007224 */ /* 0x000fc600078e0006 */
[----:B------:R-:W-:-:S04]  /*10f90*/  VIMNMX R3, R3, 0x40, PT ;  /* 0x0000004003037848 */ /* 0x000fc80003fe0100 */
[-C--:B------:R-:W-:Y:S02]  /*10fa0*/  ISETP.GE.OR P1, PT, R18, R3.reuse, P0 ;  /* 0x000000031200720c */ /* 0x080fe40000726670 */
[----:B------:R-:W-:Y:S01]  /*10fb0*/  ISETP.GE.OR P0, PT, R14, R3, P0 ;  /* 0x000000030e00720c */ /* 0x000fe20000706670 */
[----:B------:R-:W-:Y:S02]  /*10fc0*/  IMAD.MOV.U32 R3, RZ, RZ, R4 ;  /* 0x000000ffff037224 */ /* 0x000fe400078e0004 */
[----:B------:R-:W-:-:S03]  /*10fd0*/  IMAD.MOV.U32 R14, RZ, RZ, R11 ;  /* 0x000000ffff0e7224 */ /* 0x000fc600078e000b */
[----:B------:R-:W-:Y:S01]  /*10fe0*/  PRMT R79, R3, 0x7610, R79 ;  /* 0x00007610034f7816 */ /* 0x000fe2000000004f */
[----:B------:R-:W-:Y:S01]  /*10ff0*/  IMAD.MOV.U32 R3, RZ, RZ, R8 ;  /* 0x000000ffff037224 */ /* 0x000fe200078e0008 */
[----:B------:R-:W-:-:S03]  /*11000*/  PRMT R77, R14, 0x7610, R77 ;  /* 0x000076100e4d7816 */ /* 0x000fc6000000004d */
[----:B------:R-:W-:Y:S05]  /*11010*/  @P1 BRA `(.L_x_6785) ;  /* 0x00000004009c1947 */ /* 0x000fea0003800000 */
[----:B------:R-:W-:Y:S01]  /*11020*/  IMAD.SHL.U32 R12, R159, 0x40, RZ ;  /* 0x000000409f0c7824 */ /* 0x000fe200078e00ff */
[----:B------:R-:W-:Y:S01]  /*11030*/  SHF.R.U64 R80, R58, 0x10, R59 ;  /* 0x000000103a507819 */ /* 0x000fe2000000123b */
[----:B------:R-:W-:Y:S01]  /*11040*/  IMAD.IADD R13, R16, 0x1, R35 ;  /* 0x00000001100d7824 */ /* 0x000fe200078e0223 */
[----:B------:R-:W-:Y:S01]  /*11050*/  SHF.R.U64 R86, R62, 0x10, R63 ;  /* 0x000000103e567819 */ /* 0x000fe2000000123f */
[----:B------:R-:W-:Y:S01]  /*11060*/  IMAD.SHL.U32 R24, R167, 0x200, RZ ;  /* 0x00000200a7187824 */ /* 0x000fe200078e00ff */
[----:B------:R-:W-:Y:S02]  /*11070*/  LOP3.LUT R14, R12, 0x1c0, RZ, 0xc0, !PT ;  /* 0x000001c00c0e7812 */ /* 0x000fe400078ec0ff */
[----:B------:R-:W-:Y:S02]  /*11080*/  SHF.R.U32.HI R58, RZ, 0x10, R59 ;  /* 0x00000010ff3a7819 */ /* 0x000fe4000001163b */
[----:B------:R-:W-:Y:S02]  /*11090*/  LOP3.LUT R12, R14, 0x38, R16, 0xf8, !PT ;  /* 0x000000380e0c7812 */ /* 0x000fe400078ef810 */
[----:B------:R-:W-:-:S02]  /*110a0*/  SHF.R.U32.HI R25, RZ, 0x3, R14 ;  /* 0x00000003ff197819 */ /* 0x000fc4000001160e */
[----:B------:R-:W-:Y:S02]  /*110b0*/  LOP3.LUT R13, R14, 0x38, R13, 0xf8, !PT ;  /* 0x000000380e0d7812 */ /* 0x000fe400078ef80d */
[C-C-:B------:R-:W-:Y:S02]  /*110c0*/  LOP3.LUT R75, R24.reuse, R12, R25.reuse, 0xf6, !PT ;  /* 0x0000000c184b7212 */ /* 0x140fe400078ef619 */
[----:B------:R-:W-:Y:S02]  /*110d0*/  LOP3.LUT R25, R24, R13, R25, 0xf6, !PT ;  /* 0x0000000d18197212 */ /* 0x000fe400078ef619 */
[----:B------:R-:W-:Y:S01]  /*110e0*/  SHF.R.U64 R20, R20, 0x10, R21 ;  /* 0x0000001014147819 */ /* 0x000fe20000001215 */
[--C-:B------:R-:W-:Y:S01]  /*110f0*/  IMAD R75, R75, 0x2, R2.reuse ;  /* 0x000000024b4b7824 */ /* 0x100fe200078e0202 */
[----:B------:R-:W-:Y:S01]  /*11100*/  SHF.R.U32.HI R62, RZ, 0x10, R63 ;  /* 0x00000010ff3e7819 */ /* 0x000fe2000001163f */
[----:B------:R-:W-:Y:S01]  /*11110*/  IMAD R76, R25, 0x2, R2 ;  /* 0x00000002194c7824 */ /* 0x000fe200078e0202 */
[----:B------:R-:W-:-:S02]  /*11120*/  SHF.R.U64 R59, R64, 0x10, R65 ;  /* 0x00000010403b7819 */ /* 0x000fc40000001241 */
[----:B------:R-:W0:Y:S01]  /*11130*/  LDS.128 R12, [R75+0x20400] ;  /* 0x020400004b0c7984 */ /* 0x000e220000000c00 */
[----:B------:R-:W-:Y:S02]  /*11140*/  SHF.R.U32.HI R21, RZ, 0x10, R21 ;  /* 0x00000010ff157819 */ /* 0x000fe40000011615 */
[----:B------:R-:W-:Y:S01]  /*11150*/  SHF.R.U32.HI R65, RZ, 0x10, R65 ;  /* 0x00000010ff417819 */ /* 0x000fe20000011641 */
[----:B------:R-:W1:Y:S01]  /*11160*/  LDS.128 R24, [R76+0x20400] ;  /* 0x020400004c187984 */ /* 0x000e620000000c00 */
[C---:B------:R-:W-:Y:S02]  /*11170*/  PRMT R80, R71.reuse, 0x5410, R80 ;  /* 0x0000541047507816 */ /* 0x040fe40000000050 */
[----:B------:R-:W-:Y:S02]  /*11180*/  PRMT R86, R70, 0x5432, R86 ;  /* 0x0000543246567816 */ /* 0x000fe40000000056 */
[----:B------:R-:W-:Y:S02]  /*11190*/  PRMT R64, R72, 0x5432, R62 ;  /* 0x0000543248407816 */ /* 0x000fe4000000003e */
[----:B------:R-:W-:Y:S01]  /*111a0*/  PRMT R20, R71, 0x5432, R20 ;  /* 0x0000543247147816 */ /* 0x000fe20000000014 */
[----:B------:R-:W-:Y:S01]  /*111b0*/  IMAD.U32 R87, R86, 0x10000, RZ ;  /* 0x0001000056577824 */ /* 0x000fe200078e00ff */
[----:B------:R-:W-:-:S02]  /*111c0*/  PRMT R21, R82, 0x5410, R21 ;  /* 0x0000541052157816 */ /* 0x000fc40000000015 */
[----:B------:R-:W-:Y:S02]  /*111d0*/  PRMT R72, R72, 0x5410, R65 ;  /* 0x0000541048487816 */ /* 0x000fe40000000041 */
[----:B------:R-:W-:Y:S02]  /*111e0*/  PRMT R69, R69, 0x5410, R58 ;  /* 0x0000541045457816 */ /* 0x000fe4000000003a */
[----:B------:R-:W-:Y:S02]  /*111f0*/  PRMT R70, R70, 0x5410, R59 ;  /* 0x0000541046467816 */ /* 0x000fe4000000003b */
[----:B------:R-:W-:Y:S01]  /*11200*/  LOP3.LUT R86, R86, 0xffff0000, RZ, 0xc0, !PT ;  /* 0xffff000056567812 */ /* 0x000fe200078ec0ff */
[C---:B0-----:R-:W-:Y:S01]  /*11210*/  IMAD.U32 R82, R12.reuse, 0x10000, RZ ;  /* 0x000100000c527824 */ /* 0x041fe200078e00ff */
[----:B------:R-:W-:Y:S01]  /*11220*/  LOP3.LUT R71, R12, 0xffff0000, RZ, 0xc0, !PT ;  /* 0xffff00000c477812 */ /* 0x000fe200078ec0ff */
[C---:B------:R-:W-:Y:S01]  /*11230*/  IMAD.U32 R62, R13.reuse, 0x10000, RZ ;  /* 0x000100000d3e7824 */ /* 0x040fe200078e00ff */
[----:B------:R-:W-:Y:S01]  /*11240*/  LOP3.LUT R59, R13, 0xffff0000, RZ, 0xc0, !PT ;  /* 0xffff00000d3b7812 */ /* 0x000fe200078ec0ff */
[C---:B-1----:R-:W-:Y:S01]  /*11250*/  IMAD.U32 R85, R25.reuse, 0x10000, RZ ;  /* 0x0001000019557824 */ /* 0x042fe200078e00ff */
[----:B------:R-:W-:Y:S01]  /*11260*/  LOP3.LUT R65, R25, 0xffff0000, RZ, 0xc0, !PT ;  /* 0xffff000019417812 */ /* 0x000fe200078ec0ff */
[C---:B------:R-:W-:Y:S01]  /*11270*/  IMAD.U32 R58, R14.reuse, 0x10000, RZ ;  /* 0x000100000e3a7824 */ /* 0x040fe200078e00ff */
[----:B------:R-:W-:Y:S01]  /*11280*/  LOP3.LUT R12, R14, 0xffff0000, RZ, 0xc0, !PT ;  /* 0xffff00000e0c7812 */ /* 0x000fe200078ec0ff */
[----:B------:R-:W-:Y:S01]  /*11290*/  IMAD.U32 R83, R24, 0x10000, RZ ;  /* 0x0001000018537824 */ /* 0x000fe200078e00ff */
[C---:B------:R-:W-:Y:S01]  /*112a0*/  LOP3.LUT R14, R15.reuse, 0xffff0000, RZ, 0xc0, !PT ;  /* 0xffff00000f0e7812 */ /* 0x040fe200078ec0ff */
        /* <DEDUP_REMOVED lines=9> */
[----:B------:R-:W-:Y:S01]  /*11340*/  FMUL.FTZ R27, R83, R25 ;  /* 0x00000019531b7220 */ /* 0x000fe20000410000 */
[----:B------:R-:W-:-:S02]  /*11350*/  IMAD.U32 R83, R64, 0x10000, RZ ;  /* 0x0001000040537824 */ /* 0x000fc400078e00ff */
[----:B------:R-:W-:Y:S01]  /*11360*/  FMUL.FTZ R88, R84, R86 ;  /* 0x0000005654587220 */ /* 0x000fe20000410000 */
[C---:B------:R-:W-:Y:S01]  /*11370*/  FFMA.FTZ R25, R82.reuse, R25, -R89 ;  /* 0x0000001952197223 */ /* 0x040fe20000010859 */
[----:B------:R-:W-:Y:S01]  /*11380*/  FFMA.FTZ R27, R82, R87, R27 ;  /* 0x00000057521b7223 */ /* 0x000fe2000001001b */
[-C--:B------:R-:W-:Y:S01]  /*11390*/  FMUL.FTZ R90, R84, R80.reuse ;  /* 0x00000050545a7220 */ /* 0x080fe20000410000 */
[----:B------:R-:W-:Y:S02]  /*113a0*/  IMAD.U32 R82, R69, 0x10000, RZ ;  /* 0x0001000045527824 */ /* 0x000fe400078e00ff */
[-C--:B------:R-:W-:Y:S01]  /*113b0*/  FMUL.FTZ R87, R85, R83.reuse ;  /* 0x0000005355577220 */ /* 0x080fe20000410000 */
[----:B------:R-:W-:Y:S01]  /*113c0*/  LOP3.LUT R84, R64, 0xffff0000, RZ, 0xc0, !PT ;  /* 0xffff000040547812 */ /* 0x000fe200078ec0ff */
[C---:B------:R-:W-:Y:S01]  /*113d0*/  FFMA.FTZ R80, R71.reuse, R80, -R88 ;  /* 0x0000005047507223 */ /* 0x040fe20000010858 */
[----:B------:R-:W-:Y:S01]  /*113e0*/  FFMA.FTZ R64, R71, R86, R90 ;  /* 0x0000005647407223 */ /* 0x000fe2000001005a */
[-C--:B------:R-:W-:Y:S01]  /*113f0*/  FMUL.FTZ R88, R85, R82.reuse ;  /* 0x0000005255587220 */ /* 0x080fe20000410000 */
[C---:B------:R-:W-:Y:S01]  /*11400*/  FFMA.FTZ R71, R62.reuse, R82, -R87 ;  /* 0x000000523e477223 */ /* 0x040fe20000010857 */
[----:B------:R-:W-:Y:S01]  /*11410*/  LOP3.LUT R82, R69, 0xffff0000, RZ, 0xc0, !PT ;  /* 0xffff000045527812 */ /* 0x000fe200078ec0ff */
[----:B------:R-:W-:Y:S01]  /*11420*/  FMUL.FTZ R86, R65, R84 ;  /* 0x0000005441567220 */ /* 0x000fe20000410000 */
[----:B------:R-:W-:Y:S01]  /*11430*/  FFMA.FTZ R62, R62, R83, R88 ;  /* 0x000000533e3e7223 */ /* 0x000fe20000010058 */
[----:B------:R-:W-:-:S02]  /*11440*/  IMAD.U32 R85, R72, 0x10000, RZ ;  /* 0x0001000048557824 */ /* 0x000fc400078e00ff */
[-C--:B------:R-:W-:Y:S01]  /*11450*/  FMUL.FTZ R88, R65, R82.reuse ;  /* 0x0000005241587220 */ /* 0x080fe20000410000 */
[----:B------:R-:W-:Y:S01]  /*11460*/  FFMA.FTZ R82, R59, R82, -R86 ;  /* 0x000000523b527223 */ /* 0x000fe20000010856 */
[C---:B------:R-:W-:Y:S01]  /*11470*/  IMAD.U32 R65, R21.reuse, 0x10000, RZ ;  /* 0x0001000015417824 */ /* 0x040fe200078e00ff */
[----:B------:R-:W-:Y:S01]  /*11480*/  LOP3.LUT R21, R21, 0xffff0000, RZ, 0xc0, !PT ;  /* 0xffff000015157812 */ /* 0x000fe200078ec0ff */
[----:B------:R-:W-:Y:S01]  /*11490*/  FFMA.FTZ R59, R59, R84, R88 ;  /* 0x000000543b3b7223 */ /* 0x000fe20000010058 */
[----:B------:R-:W-:Y:S01]  /*114a0*/  FMUL.FTZ R84, R24, R85 ;  /* 0x0000005518547220 */ /* 0x000fe20000410000 */
[----:B------:R-:W-:Y:S02]  /*114b0*/  IMAD.U32 R83, R70, 0x10000, RZ ;  /* 0x0001000046537824 */ /* 0x000fe400078e00ff */
[-C--:B------:R-:W-:Y:S01]  /*114c0*/  FMUL.FTZ R24, R24, R65.reuse ;  /* 0x0000004118187220 */ /* 0x080fe20000410000 */
[----:B------:R-:W-:Y:S01]  /*114d0*/  IMAD.U32 R69, R20, 0x10000, RZ ;  /* 0x0001000014457824 */ /* 0x000fe200078e00ff */
[----:B------:R-:W-:Y:S01]  /*114e0*/  LOP3.LUT R70, R70, 0xffff0000, RZ, 0xc0, !PT ;  /* 0xffff000046467812 */ /* 0x000fe200078ec0ff */
[----:B------:R-:W-:Y:S01]  /*114f0*/  FFMA.FTZ R84, R13, R65, -R84 ;  /* 0x000000410d547223 */ /* 0x000fe20000010854 */
[----:B------:R-:W-:Y:S01]  /*11500*/  LOP3.LUT R20, R20, 0xffff0000, RZ, 0xc0, !PT ;  /* 0xffff000014147812 */ /* 0x000fe200078ec0ff */
[----:B------:R-:W-:Y:S01]  /*11510*/  FMUL.FTZ R87, R63, R83 ;  /* 0x000000533f577220 */ /* 0x000fe20000410000 */
[----:B------:R-:W-:Y:S01]  /*11520*/  LOP3.LUT R65, R72, 0xffff0000, RZ, 0xc0, !PT ;  /* 0xffff000048417812 */ /* 0x000fe200078ec0ff */
[----:B------:R-:W-:Y:S01]  /*11530*/  FFMA.FTZ R85, R13, R85, R24 ;  /* 0x000000550d557223 */ /* 0x000fe20000010018 */
[-C--:B------:R-:W-:Y:S01]  /*11540*/  FMUL.FTZ R86, R63, R69.reuse ;  /* 0x000000453f567220 */ /* 0x080fe20000410000 */
[C---:B------:R-:W-:Y:S01]  /*11550*/  FMUL.FTZ R13, R15.reuse, R70 ;  /* 0x000000460f0d7220 */ /* 0x040fe20000410000 */
[----:B------:R-:W-:Y:S01]  /*11560*/  FFMA.FTZ R63, R58, R69, -R87 ;  /* 0x000000453a3f7223 */ /* 0x000fe20000010857 */
[----:B------:R-:W-:Y:S01]  /*11570*/  FMUL.FTZ R15, R15, R20 ;  /* 0x000000140f0f7220 */ /* 0x000fe20000410000 */
[C---:B------:R-:W-:Y:S01]  /*11580*/  FMUL.FTZ R69, R26.reuse, R65 ;  /* 0x000000411a457220 */ /* 0x040fe20000410000 */
[----:B------:R-:W-:Y:S01]  /*11590*/  FMUL.FTZ R26, R26, R21 ;  /* 0x000000151a1a7220 */ /* 0x000fe20000410000 */
[----:B------:R-:W-:Y:S01]  /*115a0*/  FFMA.FTZ R86, R58, R83, R86 ;  /* 0x000000533a567223 */ /* 0x000fe20000010056 */
        /* <DEDUP_REMOVED lines=14> */
.L_x_6785:
[----:B------:R-:W-:Y:S05]  /*11690*/  BSYNC B1 ;  /* 0x0000000000017941 */ /* 0x000fea0003800000 */
.L_x_6784:
[----:B------:R-:W-:Y:S02]  /*116a0*/  PRMT R21, R3, 0x7610, R21 ;  /* 0x0000761003157816 */ /* 0x000fe40000000015 */
[----:B------:R-:W-:Y:S01]  /*116b0*/  PRMT R58, R74, 0x7610, R58 ;  /* 0x000076104a3a7816 */ /* 0x000fe2000000003a */
[----:B------:R-:W-:Y:S06]  /*116c0*/  @P0 BRA `(.L_x_6776) ;  /* 0x0000000400a80947 */ /* 0x000fec0003800000 */
[----:B0-----:R-:W2:Y:S01]  /*116d0*/  LDL R12, [R1+0x458] ;  /* 0x00045800010c7983 */ /* 0x001ea20000100800 */
[C---:B------:R-:W-:Y:S02]  /*116e0*/  VIADD R13, R18.reuse, 0x20 ;  /* 0x00000020120d7836 */ /* 0x040fe40000000000 */
[----:B------:R-:W-:Y:S01]  /*116f0*/  VIADD R14, R18, 0x20 ;  /* 0x00000020120e7836 */ /* 0x000fe20000000000 */
[----:B------:R-:W3:Y:S01]  /*11700*/  LDL R69, [R1+0x450] ;  /* 0x0004500001457983 */ /* 0x000ee20000100800 */
[----:B------:R-:W-:Y:S02]  /*11710*/  IMAD.SHL.U32 R13, R13, 0x40, RZ ;  /* 0x000000400d0d7824 */ /* 0x000fe400078e00ff */
[----:B------:R-:W-:Y:S02]  /*11720*/  IMAD.SHL.U32 R14, R14, 0x40, RZ ;  /* 0x000000400e0e7824 */ /* 0x000fe400078e00ff */
[----:B------:R-:W-:Y:S01]  /*11730*/  IMAD.IADD R3, R16, 0x1, R35 ;  /* 0x0000000110037824 */ /* 0x000fe200078e0223 */
[----:B------:R-:W-:-:S02]  /*11740*/  LOP3.LUT R13, R13, 0x1c0, RZ, 0xc0, !PT ;  /* 0x000001c00d0d7812 */ /* 0x000fc400078ec0ff */
[----:B------:R-:W-:Y:S02]  /*11750*/  LOP3.LUT R14, R14, 0x1c0, RZ, 0xc0, !PT ;  /* 0x000001c00e0e7812 */ /* 0x000fe400078ec0ff */
[----:B------:R-:W-:Y:S02]  /*11760*/  SHF.R.U32.HI R13, RZ, 0x3, R13 ;  /* 0x00000003ff0d7819 */ /* 0x000fe4000001160d */
[----:B------:R-:W-:-:S04]  /*11770*/  LOP3.LUT R3, R14, 0x38, R3, 0xf8, !PT ;  /* 0x000000380e037812 */ /* 0x000fc800078ef803 */
[----:B------:R-:W-:Y:S02]  /*11780*/  LOP3.LUT R3, R3, R13, RZ, 0x3c, !PT ;  /* 0x0000000d03037212 */ /* 0x000fe400078e3cff */
[--C-:B------:R-:W-:Y:S02]  /*11790*/  SHF.R.U64 R20, R4, 0x10, R5.reuse ;  /* 0x0000001004147819 */ /* 0x100fe40000001205 */
[----:B------:R-:W-:Y:S02]  /*117a0*/  SHF.R.U32.HI R4, RZ, 0x10, R5 ;  /* 0x00000010ff047819 */ /* 0x000fe40000011605 */
[----:B------:R-:W-:Y:S02]  /*117b0*/  SHF.R.U64 R35, R8, 0x10, R9 ;  /* 0x0000001008237819 */ /* 0x000fe40000001209 */
[--C-:B------:R-:W-:Y:S02]  /*117c0*/  SHF.R.U64 R5, R6, 0x10, R7.reuse ;  /* 0x0000001006057819 */ /* 0x100fe40000001207 */
[----:B------:R-:W-:-:S02]  /*117d0*/  SHF.R.U32.HI R6, RZ, 0x10, R7 ;  /* 0x00000010ff067819 */ /* 0x000fc40000011607 */
[----:B------:R-:W-:Y:S02]  /*117e0*/  SHF.R.U32.HI R59, RZ, 0x10, R9 ;  /* 0x00000010ff3b7819 */ /* 0x000fe40000011609 */
[----:B------:R-:W-:Y:S02]  /*117f0*/  PRMT R35, R21, 0x5410, R35 ;  /* 0x0000541015237816 */ /* 0x000fe40000000023 */
[----:B------:R-:W-:Y:S02]  /*11800*/  PRMT R73, R73, 0x5410, R6 ;  /* 0x0000541049497816 */ /* 0x000fe40000000006 */
[----:B------:R-:W-:Y:S02]  /*11810*/  PRMT R79, R79, 0x5410, R20 ;  /* 0x000054104f4f7816 */ /* 0x000fe40000000014 */
[----:B------:R-:W-:Y:S02]  /*11820*/  PRMT R81, R81, 0x5410, R4 ;  /* 0x0000541051517816 */ /* 0x000fe40000000004 */
[----:B------:R-:W-:Y:S01]  /*11830*/  PRMT R59, R58, 0x5410, R59 ;  /* 0x000054103a3b7816 */ /* 0x000fe2000000003b */
[----:B------:R-:W-:Y:S01]  /*11840*/  IMAD.U32 R21, R79, 0x10000, RZ ;  /* 0x000100004f157824 */ /* 0x000fe200078e00ff */
[----:B------:R-:W-:-:S02]  /*11850*/  PRMT R0, R0, 0x5410, R5 ;  /* 0x0000541000007816 */ /* 0x000fc40000000005 */
[----:B------:R-:W-:Y:S01]  /*11860*/  LOP3.LUT R58, R35, 0xffff0000, RZ, 0xc0, !PT ;  /* 0xffff0000233a7812 */ /* 0x000fe200078ec0ff */
[----:B--2---:R-:W-:-:S04]  /*11870*/  IMAD.IADD R3, R12, 0x1, R3 ;  /* 0x000000010c037824 */ /* 0x004fc800078e0203 */
[----:B------:R-:W-:Y:S01]  /*11880*/  IMAD R2, R3, 0x2, R2 ;  /* 0x0000000203027824 */ /* 0x000fe200078e0202 */
[----:B---3--:R-:W0:Y:S04]  /*11890*/  LDS.128 R12, [R69+0x20400] ;  /* 0x02040000450c7984 */ /* 0x008e280000000c00 */
[----:B------:R-:W1:Y:S01]  /*118a0*/  LDS.128 R24, [R2+0x20400] ;  /* 0x0204000002187984 */ /* 0x000e620000000c00 */
[--C-:B------:R-:W-:Y:S02]  /*118b0*/  SHF.R.U64 R3, R10, 0x10, R11.reuse ;  /* 0x000000100a037819 */ /* 0x100fe4000000120b */
[----:B------:R-:W-:-:S04]  /*118c0*/  SHF.R.U32.HI R10, RZ, 0x10, R11 ;  /* 0x00000010ff0a7819 */ /* 0x000fc8000001160b */
[----:B------:R-:W-:Y:S02]  /*118d0*/  PRMT R77, R77, 0x5410, R10 ;  /* 0x000054104d4d7816 */ /* 0x000fe4000000000a */
[----:B------:R-:W-:-:S03]  /*118e0*/  PRMT R78, R78, 0x5410, R3 ;  /* 0x000054104e4e7816 */ /* 0x000fc60000000003 */
[----:B------:R-:W-:Y:S02]  /*118f0*/  IMAD.U32 R62, R77, 0x10000, RZ ;  /* 0x000100004d3e7824 */ /* 0x000fe400078e00ff */
        /* <DEDUP_REMOVED lines=10> */
[----:B------:R-:W-:-:S02]  /*119a0*/  IMAD.U32 R4, R14, 0x10000, RZ ;  /* 0x000100000e047824 */ /* 0x000fc400078e00ff */
[----:B------:R-:W-:Y:S01]  /*119b0*/  FMUL.FTZ R63, R6, R25 ;  /* 0x00000019063f7220 */ /* 0x000fe20000410000 */
[C---:B------:R-:W-:Y:S01]  /*119c0*/  IMAD.U32 R11, R15.reuse, 0x10000, RZ ;  /* 0x000100000f0b7824 */ /* 0x040fe200078e00ff */
[----:B------:R-:W-:Y:S01]  /*119d0*/  LOP3.LUT R14, R15, 0xffff0000, RZ, 0xc0, !PT ;  /* 0xffff00000f0e7812 */ /* 0x000fe200078ec0ff */
[C---:B------:R-:W-:Y:S01]  /*119e0*/  IMAD.U32 R15, R26.reuse, 0x10000, RZ ;  /* 0x000100001a0f7824 */ /* 0x040fe200078e00ff */
[----:B------:R-:W-:Y:S01]  /*119f0*/  LOP3.LUT R5, R26, 0xffff0000, RZ, 0xc0, !PT ;  /* 0xffff00001a057812 */ /* 0x000fe200078ec0ff */
[-C--:B------:R-:W-:Y:S01]  /*11a00*/  FMUL.FTZ R65, R6, R21.reuse ;  /* 0x0000001506417220 */ /* 0x080fe20000410000 */
[C---:B------:R-:W-:Y:S01]  /*11a10*/  IMAD.U32 R20, R27.reuse, 0x10000, RZ ;  /* 0x000100001b147824 */ /* 0x040fe200078e00ff */
[----:B------:R-:W-:Y:S01]  /*11a20*/  LOP3.LUT R26, R27, 0xffff0000, RZ, 0xc0, !PT ;  /* 0xffff00001b1a7812 */ /* 0x000fe200078ec0ff */
[----:B------:R-:W-:Y:S01]  /*11a30*/  FFMA.FTZ R6, R8, R21, -R63 ;  /* 0x0000001508067223 */ /* 0x000fe2000001083f */
[----:B------:R-:W-:Y:S02]  /*11a40*/  IMAD.U32 R27, R59, 0x10000, RZ ;  /* 0x000100003b1b7824 */ /* 0x000fe400078e00ff */
[----:B------:R-:W-:-:S02]  /*11a50*/  IMAD.U32 R21, R81, 0x10000, RZ ;  /* 0x0001000051157824 */ /* 0x000fc400078e00ff */
[----:B------:R-:W-:Y:S01]  /*11a60*/  FFMA.FTZ R8, R8, R25, R65 ;  /* 0x0000001908087223 */ /* 0x000fe20000010041 */
[----:B------:R-:W-:Y:S01]  /*11a70*/  FMUL.FTZ R63, R7, R27 ;  /* 0x0000001b073f7220 */ /* 0x000fe20000410000 */
[----:B------:R-:W-:Y:S02]  /*11a80*/  IMAD.U32 R25, R73, 0x10000, RZ ;  /* 0x0001000049197824 */ /* 0x000fe400078e00ff */
[-C--:B------:R-:W-:Y:S01]  /*11a90*/  FMUL.FTZ R65, R7, R21.reuse ;  /* 0x0000001507417220 */ /* 0x080fe20000410000 */
[----:B------:R-:W-:Y:S01]  /*11aa0*/  FFMA.FTZ R7, R10, R21, -R63 ;  /* 0x000000150a077223 */ /* 0x000fe2000001083f */
[----:B------:R-:W-:Y:S02]  /*11ab0*/  FMUL.FTZ R21, R20, R25 ;  /* 0x0000001914157220 */ /* 0x000fe40000410000 */
[----:B------:R-:W-:Y:S01]  /*11ac0*/  FFMA.FTZ R65, R10, R27, R65 ;  /* 0x0000001b0a417223 */ /* 0x000fe20000010041 */
[----:B------:R-:W-:Y:S01]  /*11ad0*/  LOP3.LUT R10, R79, 0xffff0000, RZ, 0xc0, !PT ;  /* 0xffff00004f0a7812 */ /* 0x000fe200078ec0ff */
[----:B------:R-:W-:Y:S01]  /*11ae0*/  FMUL.FTZ R64, R20, R62 ;  /* 0x0000003e14407220 */ /* 0x000fe20000410000 */
[----:B------:R-:W-:Y:S01]  /*11af0*/  FMUL.FTZ R20, R13, R58 ;  /* 0x0000003a0d147220 */ /* 0x000fe20000410000 */
[----:B------:R-:W-:-:S02]  /*11b00*/  FFMA.FTZ R27, R11, R62, R21 ;  /* 0x0000003e0b1b7223 */ /* 0x000fc40000010015 */
[----:B------:R-:W-:Y:S01]  /*11b10*/  FFMA.FTZ R64, R11, R25, -R64 ;  /* 0x000000190b407223 */ /* 0x000fe20000010840 */
[-C--:B------:R-:W-:Y:S01]  /*11b20*/  FMUL.FTZ R62, R13, R10.reuse ;  /* 0x0000000a0d3e7220 */ /* 0x080fe20000410000 */
[----:B------:R-:W-:Y:S01]  /*11b30*/  FFMA.FTZ R13, R9, R10, -R20 ;  /* 0x0000000a090d7223 */ /* 0x000fe20000010814 */
[----:B------:R-:W-:Y:S02]  /*11b40*/  IMAD.U32 R11, R78, 0x10000, RZ ;  /* 0x000100004e0b7824 */ /* 0x000fe400078e00ff */
[----:B------:R-:W-:Y:S01]  /*11b50*/  IMAD.U32 R10, R0, 0x10000, RZ ;  /* 0x00010000000a7824 */ /* 0x000fe200078e00ff */
[----:B------:R-:W-:Y:S01]  /*11b60*/  LOP3.LUT R59, R59, 0xffff0000, RZ, 0xc0, !PT ;  /* 0xffff00003b3b7812 */ /* 0x000fe200078ec0ff */
[C---:B------:R-:W-:Y:S01]  /*11b70*/  FMUL.FTZ R25, R15.reuse, R11 ;  /* 0x0000000b0f197220 */ /* 0x040fe20000410000 */
[----:B------:R-:W-:Y:S01]  /*11b80*/  LOP3.LUT R78, R78, 0xffff0000, RZ, 0xc0, !PT ;  /* 0xffff00004e4e7812 */ /* 0x000fe200078ec0ff */
[----:B------:R-:W-:Y:S01]  /*11b90*/  FMUL.FTZ R15, R15, R10 ;  /* 0x0000000a0f0f7220 */ /* 0x000fe20000410000 */
[----:B------:R-:W-:-:S02]  /*11ba0*/  LOP3.LUT R77, R77, 0xffff0000, RZ, 0xc0, !PT ;  /* 0xffff00004d4d7812 */ /* 0x000fc400078ec0ff */
[----:B------:R-:W-:Y:S02]  /*11bb0*/  LOP3.LUT R81, R81, 0xffff0000, RZ, 0xc0, !PT ;  /* 0xffff000051517812 */ /* 0x000fe400078ec0ff */
[----:B------:R-:W-:Y:S02]  /*11bc0*/  LOP3.LUT R0, R0, 0xffff0000, RZ, 0xc0, !PT ;  /* 0xffff000000007812 */ /* 0x000fe400078ec0ff */
[----:B------:R-:W-:Y:S01]  /*11bd0*/  LOP3.LUT R73, R73, 0xffff0000, RZ, 0xc0, !PT ;  /* 0xffff000049497812 */ /* 0x000fe200078ec0ff */
[----:B------:R-:W-:Y:S01]  /*11be0*/  FFMA.FTZ R25, R4, R10, -R25 ;  /* 0x0000000a04197223 */ /* 0x000fe20000010819 */
[----:B------:R-:W-:Y:S01]  /*11bf0*/  FMUL.FTZ R21, R24, R59 ;  /* 0x0000003b18157220 */ /* 0x000fe20000410000 */
[----:B------:R-:W-:Y:S01]  /*11c00*/  FFMA.FTZ R10, R4, R11, R15 ;  /* 0x0000000b040a7223 */ /* 0x000fe2000001000f */
[C---:B------:R-:W-:Y:S01]  /*11c10*/  FMUL.FTZ R4, R5.reuse, R78 ;  /* 0x0000004e05047220 */ /* 0x040fe20000410000 */
[----:B------:R-:W-:Y:S01]  /*11c20*/  FMUL.FTZ R11, R26, R77 ;  /* 0x0000004d1a0b7220 */ /* 0x000fe20000410000 */
[----:B------:R-:W-:Y:S01]  /*11c30*/  FMUL.FTZ R24, R24, R81 ;  /* 0x0000005118187220 */ /* 0x000fe20000410000 */
[----:B------:R-:W-:Y:S01]  /*11c40*/  FMUL.FTZ R5, R5, R0 ;  /* 0x0000000005057220 */ /* 0x000fe20000410000 */
[----:B------:R-:W-:Y:S01]  /*11c50*/  FMUL.FTZ R26, R26, R73 ;  /* 0x000000491a1a7220 */ /* 0x000fe20000410000 */
[----:B------:R-:W-:Y:S01]  /*11c60*/  FFMA.FTZ R20, R12, R81, -R21 ;  /* 0x000000510c147223 */ /* 0x000fe20000010815 */
[----:B------:R-:W-:Y:S01]  /*11c70*/  FFMA.FTZ R9, R9, R58, R62 ;  /* 0x0000003a09097223 */ /* 0x000fe2000001003e */
        /* <DEDUP_REMOVED lines=15> */
.L_x_6776:
[----:B------:R-:W-:Y:S05]  /*11d70*/  BSYNC B0 ;  /* 0x0000000000007941 */ /* 0x000fea0003800000 */
.L_x_6762:
[----:B------:R-:W-:Y:S01]  /*11d80*/  @!PT LDS RZ, [RZ] ;  /* 0x00000000fffff984 */ /* 0x000fe20000000800 */
[----:B------:R-:W-:Y:S01]  /*11d90*/  @!PT LDS RZ, [RZ] ;  /* 0x00000000fffff984 */ /* 0x000fe20000000800 */
[----:B------:R-:W-:Y:S01]  /*11da0*/  @!PT LDS RZ, [RZ] ;  /* 0x00000000fffff984 */ /* 0x000fe20000000800 */
[----:B------:R-:W-:Y:S01]  /*11db0*/  @!PT LDS RZ, [RZ] ;  /* 0x00000000fffff984 */ /* 0x000fe20000000800 */
[----:B------:R3:W-:Y:S06]  /*11dc0*/  MEMBAR.ALL.CTA ;  /* 0x0000000000007992 */ /* 0x0007ec0000008000 */
[----:B---3--:R-:W3:Y:S01]  /*11dd0*/  FENCE.VIEW.ASYNC.S ;  /* 0x00000000000073c6 */ /* 0x008ee20000000000 */
[----:B------:R-:W-:Y:S05]  /*11de0*/  WARPSYNC.ALL ;  /* 0x0000000000007948 */ /* 0x000fea0003800000 */
[----:B---3--:R-:W-:Y:S06]  /*11df0*/  BAR.SYNC.DEFER_BLOCKING 0xd, 0x80 ;  /* 0x0342000000007b1d */ /* 0x008fec0000010000 */
.L_x_6759:
[----:B012---:R-:W-:Y:S01]  /*11e00*/  IMAD.MOV.U32 R4, RZ, RZ, R32 ;  /* 0x000000ffff047224 */ /* 0x007fe200078e0020 */
[----:B------:R-:W-:Y:S01]  /*11e10*/  UIADD3 UR8, UP0, UR39, 0x1cc, URZ ;  /* 0x000001cc27087890 */ /* 0x000fe2000ff1e03f */
[----:B------:R-:W-:Y:S01]  /*11e20*/  IMAD.MOV.U32 R5, RZ, RZ, R31 ;  /* 0x000000ffff057224 */ /* 0x000fe200078e001f */
[----:B------:R-:W-:Y:S01]  /*11e30*/  UIADD3 UR6, UP1, UR39, 0x1c0, URZ ;  /* 0x000001c027067890 */ /* 0x000fe2000ff3e03f */
[----:B------:R-:W-:Y:S01]  /*11e40*/  IMAD.MOV.U32 R6, RZ, RZ, R54 ;  /* 0x000000ffff067224 */ /* 0x000fe200078e0036 */
[----:B------:R-:W-:Y:S01]  /*11e50*/  UIADD3.X UR9, URZ, UR42, URZ, UP0, !UPT ;  /* 0x0000002a3f097290 */ /* 0x000fe200087fe43f */
[----:B------:R-:W-:Y:S01]  /*11e60*/  IMAD.MOV.U32 R7, RZ, RZ, R53 ;  /* 0x000000ffff077224 */ /* 0x000fe200078e0035 */
[----:B------:R-:W-:Y:S01]  /*11e70*/  UIADD3.X UR7, URZ, UR42, URZ, UP1, !UPT ;  /* 0x0000002a3f077290 */ /* 0x000fe20008ffe43f */
[----:B------:R-:W-:Y:S01]  /*11e80*/  IMAD.MOV.U32 R8, RZ, RZ, R68 ;  /* 0x000000ffff087224 */ /* 0x000fe200078e0044 */
[----:B------:R-:W-:Y:S01]  /*11e90*/  UIADD3 UR4, UP2, UR39, 0x1d0, URZ ;  /* 0x000001d027047890 */ /* 0x000fe2000ff5e03f */
[----:B------:R-:W-:Y:S01]  /*11ea0*/  IMAD.MOV.U32 R9, RZ, RZ, R67 ;  /* 0x000000ffff097224 */ /* 0x000fe200078e0043 */
[----:B------:R0:W-:Y:S01]  /*11eb0*/  STL.128 [R1+0x160], R4 ;  /* 0x0001600401007387 */ /* 0x0001e20000100c00 */
[----:B------:R-:W-:Y:S01]  /*11ec0*/  IMAD.MOV.U32 R10, RZ, RZ, R61 ;  /* 0x000000ffff0a7224 */ /* 0x000fe200078e003d */
[----:B------:R-:W-:Y:S01]  /*11ed0*/  UIADD3.X UR5, URZ, UR42, URZ, UP2, !UPT ;  /* 0x0000002a3f057290 */ /* 0x000fe200097fe43f */
[----:B------:R-:W-:-:S02]  /*11ee0*/  IMAD.MOV.U32 R11, RZ, RZ, R66 ;  /* 0x000000ffff0b7224 */ /* 0x000fc400078e0042 */
[----:B------:R-:W-:Y:S02]  /*11ef0*/  IMAD.U32 R0, RZ, RZ, UR39 ;  /* 0x00000027ff007e24 */ /* 0x000fe4000f8e00ff */
[----:B------:R-:W-:Y:S01]  /*11f00*/  IMAD.U32 R3, RZ, RZ, UR42 ;  /* 0x0000002aff037e24 */ /* 0x000fe2000f8e00ff */
[----:B------:R1:W-:Y:S01]  /*11f10*/  STL.128 [R1+0x140], R8 ;  /* 0x0001400801007387 */ /* 0x0003e20000100c00 */
[----:B------:R-:W-:Y:S02]  /*11f20*/  IMAD.U32 R2, RZ, RZ, UR4 ;  /* 0x00000004ff027e24 */ /* 0x000fe4000f8e00ff */
[----:B------:R-:W-:Y:S02]  /*11f30*/  IMAD.U32 R13, RZ, RZ, UR5 ;  /* 0x00000005ff0d7e24 */ /* 0x000fe4000f8e00ff */
[----:B0-----:R-:W-:Y:S02]  /*11f40*/  IMAD.MOV.U32 R4, RZ, RZ, R38 ;  /* 0x000000ffff047224 */ /* 0x001fe400078e0026 */
[----:B------:R-:W-:-:S02]  /*11f50*/  IMAD.MOV.U32 R5, RZ, RZ, R37 ;  /* 0x000000ffff057224 */ /* 0x000fc400078e0025 */
[----:B------:R-:W-:Y:S02]  /*11f60*/  IMAD.MOV.U32 R6, RZ, RZ, R55 ;  /* 0x000000ffff067224 */ /* 0x000fe400078e0037 */
[----:B------:R-:W-:Y:S02]  /*11f70*/  IMAD.MOV.U32 R7, RZ, RZ, R60 ;  /* 0x000000ffff077224 */ /* 0x000fe400078e003c */
[----:B-1----:R-:W-:Y:S02]  /*11f80*/  IMAD.MOV.U32 R8, RZ, RZ, R50 ;  /* 0x000000ffff087224 */ /* 0x002fe400078e0032 */
[----:B------:R-:W-:Y:S01]  /*11f90*/  IMAD.MOV.U32 R9, RZ, RZ, R49 ;  /* 0x000000ffff097224 */ /* 0x000fe200078e0031 */
[----:B------:R0:W-:Y:S01]  /*11fa0*/  STL.128 [R1+0x190], R4 ;  /* 0x0001900401007387 */ /* 0x0001e20000100c00 */
[----:B------:R-:W-:Y:S02]  /*11fb0*/  IMAD.MOV.U32 R10, RZ, RZ, R48 ;  /* 0x000000ffff0a7224 */ /* 0x000fe400078e0030 */
[----:B------:R-:W-:-:S05]  /*11fc0*/  IMAD.MOV.U32 R11, RZ, RZ, R47 ;  /* 0x000000ffff0b7224 */ /* 0x000fca00078e002f */
[----:B------:R1:W-:Y:S01]  /*11fd0*/  STL.128 [R1+0x170], R8 ;  /* 0x0001700801007387 */ /* 0x0003e20000100c00 */
[----:B0-----:R-:W-:Y:S02]  /*11fe0*/  IMAD.MOV.U32 R4, RZ, RZ, R52 ;  /* 0x000000ffff047224 */ /* 0x001fe400078e0034 */
[----:B------:R-:W-:Y:S02]  /*11ff0*/  IMAD.MOV.U32 R5, RZ, RZ, R51 ;  /* 0x000000ffff057224 */ /* 0x000fe400078e0033 */
[----:B------:R-:W-:Y:S02]  /*12000*/  IMAD.MOV.U32 R6, RZ, RZ, R34 ;  /* 0x000000ffff067224 */ /* 0x000fe400078e0022 */
[----:B------:R-:W-:Y:S02]  /*12010*/  IMAD.MOV.U32 R7, RZ, RZ, R33 ;  /* 0x000000ffff077224 */ /* 0x000fe400078e0021 */
[----:B-1----:R-:W-:Y:S02]  /*12020*/  IMAD.U32 R8, RZ, RZ, UR40 ;  /* 0x00000028ff087e24 */ /* 0x002fe4000f8e00ff */
[----:B------:R-:W-:Y:S01]  /*12030*/  IMAD.U32 R9, RZ, RZ, UR41 ;  /* 0x00000029ff097e24 */ /* 0x000fe2000f8e00ff */
[----:B------:R0:W-:Y:S01]  /*12040*/  STL.128 [R1+0x1a0], R4 ;  /* 0x0001a00401007387 */ /* 0x0001e20000100c00 */
[----:B------:R-:W-:-:S02]  /*12050*/  IMAD.U32 R10, RZ, RZ, UR8 ;  /* 0x00000008ff0a7e24 */ /* 0x000fc4000f8e00ff */
[----:B------:R-:W-:-:S05]  /*12060*/  IMAD.U32 R11, RZ, RZ, UR9 ;  /* 0x00000009ff0b7e24 */ /* 0x000fca000f8e00ff */
        /* <DEDUP_REMOVED lines=9> */
[----:B------:R-:W-:Y:S02]  /*12100*/  IMAD.MOV.U32 R7, RZ, RZ, R3 ;  /* 0x000000ffff077224 */ /* 0x000fe400078e0003 */
[----:B------:R-:W-:-:S02]  /*12110*/  IMAD.U32 R0, RZ, RZ, UR6 ;  /* 0x00000006ff007e24 */ /* 0x000fc4000f8e00ff */
[----:B------:R-:W-:Y:S01]  /*12120*/  IMAD.U32 R3, RZ, RZ, UR7 ;  /* 0x00000007ff037e24 */ /* 0x000fe2000f8e00ff */
[----:B------:R0:W-:Y:S02]  /*12130*/  STL.128 [R1+0x130], R4 ;  /* 0x0001300401007387 */ /* 0x0001e40000100c00 */
[----:B0-----:R-:W-:Y:S02]  /*12140*/  IMAD.MOV.U32 R6, RZ, RZ, R40 ;  /* 0x000000ffff067224 */ /* 0x001fe400078e0028 */
[----:B------:R-:W-:Y:S02]  /*12150*/  IMAD.MOV.U32 R7, RZ, RZ, R39 ;  /* 0x000000ffff077224 */ /* 0x000fe400078e0027 */
[----:B------:R-:W-:Y:S02]  /*12160*/  IMAD.MOV.U32 R4, RZ, RZ, R0 ;  /* 0x000000ffff047224 */ /* 0x000fe400078e0000 */
[----:B------:R-:W-:Y:S02]  /*12170*/  IMAD.MOV.U32 R5, RZ, RZ, R3 ;  /* 0x000000ffff057224 */ /* 0x000fe400078e0003 */
[----:B------:R-:W-:-:S03]  /*12180*/  IMAD.U32 R0, RZ, RZ, UR39 ;  /* 0x00000027ff007e24 */ /* 0x000fc6000f8e00ff */
[----:B------:R0:W-:Y:S01]  /*12190*/  STL.128 [R1+0x120], R4 ;  /* 0x0001200401007387 */ /* 0x0001e20000100c00 */
[----:B------:R-:W-:Y:S02]  /*121a0*/  VIADD R0, R0, 0x120 ;  /* 0x0000012000007836 */ /* 0x000fe40000000000 */
[----:B0-----:R-:W-:Y:S02]  /*121b0*/  IMAD.MOV.U32 R6, RZ, RZ, R29 ;  /* 0x000000ffff067224 */ /* 0x001fe400078e001d */
[----:B------:R-:W-:Y:S02]  /*121c0*/  IMAD.MOV.U32 R7, RZ, RZ, R41 ;  /* 0x000000ffff077224 */ /* 0x000fe400078e0029 */
[----:B------:R-:W-:Y:S02]  /*121d0*/  IMAD.MOV.U32 R4, RZ, RZ, R2 ;  /* 0x000000ffff047224 */ /* 0x000fe400078e0002 */
[----:B------:R-:W-:-:S05]  /*121e0*/  IMAD.MOV.U32 R5, RZ, RZ, R13 ;  /* 0x000000ffff057224 */ /* 0x000fca00078e000d */
[----:B------:R0:W-:Y:S02]  /*121f0*/  STL.128 [R1+0x180], R4 ;  /* 0x0001800401007387 */ /* 0x0001e40000100c00 */
[----:B0-----:R-:W-:-:S07]  /*12200*/  VIADD R4, R193, 0xffffffff ;  /* 0xffffffffc1047836 */ /* 0x001fce0000000000 */
[----:B------:R-:W-:Y:S05]  /*12210*/  CALL.REL.NOINC `($_ZN7cutlass13device_kernelIN5flash11enable_sm90INS1_16FlashAttnFwdSm90INS1_25CollectiveMainloopFwdSm90ILi2EN4cute5tupleIJNS5_1CILi1EEES8_S8_EEENS6_IJNS7_ILi64EEESA_SA_EEELi512ENS_10bfloat16_tEfNS_4arch4Sm90ELb0ELb1ELb0ELb1ELb1ELb1ELb1ELb0ELb0ELb1ELb1ELb0EEENS1_21CollectiveEpilogueFwdINS6_IJSA_NS7_ILi512EEESA_EEES9_SC_SE_Li256ELb1ELb1ELb1ELb0EEENS1_36VarlenDynamicPersistentTileSchedulerILi64ELi64ELi256ELi128ELb1ELb1ELb1ELb1ELb0ELb1EEEEEEEEEvNT_6ParamsE$_ZZN5flash25CollectiveMainloopFwdSm90ILi2EN4cute5tupleIJNS1_1CILi1EEES4_S4_EEENS2_IJNS3_ILi64EEES6_S6_EEELi512EN7cutlass10bfloat16_tEfNS8_4arch4Sm90ELb0ELb1ELb0ELb1ELb1ELb1ELb1ELb0ELb0ELb1ELb1ELb0EE3mmaINS_16FlashAttnFwdSm90ISC_NS_21CollectiveEpilogueFwdINS2_IJS6_NS3_ILi512EEES6_EEES5_S9_SB_Li256ELb1ELb1ELb1ELb0EEENS_36VarlenDynamicPersistentTileSchedulerILi64ELi64ELi256ELi128ELb1ELb1ELb1ELb1ELb0ELb1EEEE13SharedStorageENS1_6TensorINS1_11ArrayEngineIfLm128EEENS1_6LayoutINS2_IJNS2_IJNS3_ILi2EEESR_NS3_ILi32EEEEEES4_S4_EEENS2_IJNS2_IJS4_SR_NS3_ILi4EEEEEENS3_ILi0EEESX_EEEEEEENS_7SoftmaxILi2ELi0EEEEEbRKNSC_6ParamsENS8_13PipelineAsyncILi2EEES17_RNS8_13PipelineStateILj2EEERT0_RT1_iRiRKNS_16SeqlenInfoQKNewKILb1ELb1EEENS2_IJiiiiEEERT_ENKUliT_T0_T1_E_clIZSD_ISM_S10_S12_EbS15_S17_S17_S1A_S1C_S1E_iS1F_S1J_S1K_S1M_EUlRS1N_iE0_NS3_ILb1EEES1U_EEDaiS1N_S1O_S1P_) ;  /* 0x000002b000947944 */ /* 0x000fea0003c00000 */
[----:B------:R-:W2:Y:S01]  /*12220*/  LDL R6, [R1+0x50] ;  /* 0x0000500001067983 */ /* 0x000ea20000100800 */
[----:B------:R-:W0:Y:S08]  /*12230*/  LDC R0, c[0x0][0x448] ;  /* 0x00011200ff007b82 */ /* 0x000e300000000800 */
[----:B------:R-:W1:Y:S01]  /*12240*/  LDC.64 R2, c[0x0][0xad8] ;  /* 0x0002b600ff027b82 */ /* 0x000e620000000a00 */
[----:B0-----:R-:W-:-:S13]  /*12250*/  ISETP.NE.AND P0, PT, R0, 0x1, PT ;  /* 0x000000010000780c */ /* 0x001fda0003f05270 */
[----:B------:R-:W0:Y:S08]  /*12260*/  @P0 LDC R5, c[0x0][0x44c] ;  /* 0x00011300ff050b82 */ /* 0x000e300000000800 */
[----:B------:R-:W3:Y:S01]  /*12270*/  @P0 LDC R7, c[0x0][0x450] ;  /* 0x00011400ff070b82 */ /* 0x000ee20000000800 */
[----:B--2---:R-:W-:-:S04]  /*12280*/  IMAD.SHL.U32 R6, R6, 0x40, RZ ;  /* 0x0000004006067824 */ /* 0x004fc800078e00ff */
[----:B0-----:R-:W-:-:S04]  /*12290*/  @P0 IMAD.HI.U32 R0, R6, R5, RZ ;  /* 0x0000000506000227 */ /* 0x001fc800078e00ff */
[----:B------:R-:W-:Y:S01]  /*122a0*/  IMAD.MOV.U32 R5, RZ, RZ, R6 ;  /* 0x000000ffff057224 */ /* 0x000fe200078e0006 */
[----:B---3--:R-:W-:Y:S01]  /*122b0*/  @P0 SHF.R.U32.HI R5, RZ, R7, R0 ;  /* 0x00000007ff050219 */ /* 0x008fe20000011600 */
[----:B------:R-:W-:Y:S01]  /*122c0*/  VIADD R0, R193, 0xfffffffe ;  /* 0xfffffffec1007836 */ /* 0x000fe20000000000 */
[----:B-1----:R-:W-:-:S03]  /*122d0*/  ISETP.GE.AND P0, PT, R3, 0x1, PT ;  /* 0x000000010300780c */ /* 0x002fc60003f06270 */
[----:B------:R-:W-:-:S04]  /*122e0*/  IMAD.IADD R9, R190, 0x1, R5 ;  /* 0x00000001be097824 */ /* 0x000fc800078e0205 */
[----:B------:R-:W-:-:S06]  /*122f0*/  IMAD.IADD R2, R9, 0x1, R2 ;  /* 0x0000000109027824 */ /* 0x000fcc00078e0202 */
        /* <DEDUP_REMOVED lines=12> */
.L_x_6788:
[----:B------:R-:W-:-:S13]  /*123c0*/  ISETP.NE.AND P0, PT, R3, 0x1, PT ;  /* 0x000000010300780c */ /* 0x000fda0003f05270 */
[----:B------:R-:W0:Y:S02]  /*123d0*/  @P0 LDC.64 R4, c[0x0][0xae0] ;  /* 0x0002b800ff040b82 */ /* 0x000e240000000a00 */
[----:B0-----:R-:W-:-:S05]  /*123e0*/  @P0 IMAD.HI.U32 R4, R7, R4, RZ ;  /* 0x0000000407040227 */ /* 0x001fca00078e00ff */
[----:B------:R-:W-:-:S07]  /*123f0*/  @P0 SHF.R.U32.HI R7, RZ, R5, R4 ;  /* 0x00000005ff070219 */ /* 0x000fce0000011604 */
.L_x_6789:
[----:B------:R-:W-:Y:S05]  /*12400*/  BSYNC B0 ;  /* 0x0000000000007941 */ /* 0x000fea0003800000 */
.L_x_6787:
[----:B------:R-:W-:-:S05]  /*12410*/  IMAD R3, R7, R3, R3 ;  /* 0x0000000307037224 */ /* 0x000fca00078e0203 */
[----:B------:R-:W-:-:S07]  /*12420*/  VIMNMX R2, R2, R3, PT ;  /* 0x0000000302027248 */ /* 0x000fce0003fe0100 */
.L_x_6786:
[----:B------:R-:W-:-:S04]  /*12430*/  SHF.R.S32.HI R3, RZ, 0x1f, R2 ;  /* 0x0000001fff037819 */ /* 0x000fc80000011402 */
[----:B------:R-:W-:-:S04]  /*12440*/  LEA.HI R3, R3, R2, RZ, 0x6 ;  /* 0x0000000203037211 */ /* 0x000fc800078f30ff */
[----:B------:R-:W-:-:S04]  /*12450*/  SHF.R.S32.HI R3, RZ, 0x6, R3 ;  /* 0x00000006ff037819 */ /* 0x000fc80000011403 */
[----:B------:R-:W-:-:S04]  /*12460*/  VIMNMX R9, R180, R3, !PT ;  /* 0x00000003b4097248 */ /* 0x000fc80007fe0100 */
[----:B------:R-:W-:-:S13]  /*12470*/  ISETP.GE.AND P0, PT, R0, R9, PT ;  /* 0x000000090000720c */ /* 0x000fda0003f06270 */
[----:B------:R-:W-:Y:S05]  /*12480*/  @!P0 BRA `(.L_x_6790) ;  /* 0x0000007800e08947 */ /* 0x000fea0003800000 */
.L_x_6823:
[----:B------:R-:W2:Y:S04]  /*12490*/  LDL R56, [R1+0x1c0] ;  /* 0x0001c00001387983 */ /* 0x000ea80000100800 */
[----:B------:R-:W3:Y:S04]  /*124a0*/  LDL R2, [R1+0x1c8] ;  /* 0x0001c80001027983 */ /* 0x000ee80000100800 */
[----:B------:R-:W4:Y:S01]  /*124b0*/  LDL R3, [R1] ;  /* 0x0000000001037983 */ /* 0x000f220000100800 */
[----:B0-2---:R-:W-:-:S05]  /*124c0*/  VIADD R4, R56, 0x1 ;  /* 0x0000000138047836 */ /* 0x005fca0000000000 */
        /* <DEDUP_REMOVED lines=16> */
.L_x_6792:
[----:B------:R-:W-:Y:S05]  /*125d0*/  BSYNC B0 ;  /* 0x0000000000007941 */ /* 0x000fea0003800000 */
.L_x_6791:
        /* <DEDUP_REMOVED lines=9> */
.L_x_6794:
[----:B------:R-:W-:Y:S05]  /*12670*/  BSYNC B0 ;  /* 0x0000000000007941 */ /* 0x000fea0003800000 */
.L_x_6793:
[----:B------:R-:W-:Y:S04]  /*12680*/  BSSY B0, `(.L_x_6795) ;  /* 0x0000006000007945 */ /* 0x000fe80003800000 */
[----:B-1----:R-:W-:Y:S05]  /*12690*/  @P0 BRA `(.L_x_6796) ;  /* 0x0000000000100947 */ /* 0x002fea0003800000 */
[----:B-----5:R-:W-:Y:S01]  /*126a0*/  IMAD R2, R2, 0x8, R5 ;  /* 0x0000000802027824 */ /* 0x020fe200078e0205 */
[----:B------:R-:W-:-:S04]  /*126b0*/  SHF.L.U32 R3, R3, 0x1f, RZ ;  /* 0x0000001f03037819 */ /* 0x000fc800000006ff */
[----:B------:R-:W1:Y:S02]  /*126c0*/  SYNCS.PHASECHK.TRANS64.TRYWAIT P0, [R2+URZ], R3 ;  /* 0x00000003020075a7 */ /* 0x000e64000800017f */
[----:B-1----:R-:W-:Y:S05]  /*126d0*/  @!P0 BRA `(.L_x_6797) ;  /* 0x0000027000148947 */ /* 0x002fea0003800000 */
.L_x_6796:
[----:B------:R-:W-:Y:S05]  /*126e0*/  BSYNC B0 ;  /* 0x0000000000007941 */ /* 0x000fea0003800000 */
.L_x_6795:
[----:B------:R-:W2:Y:S04]  /*126f0*/  LDL R15, [R1+0x1c0] ;  /* 0x0001c000010f7983 */ /* 0x000ea80000100800 */
[----:B0-----:R-:W2:Y:S01]  /*12700*/  LDL.64 R4, [R1+0x80] ;  /* 0x0000800001047983 */ /* 0x001ea20000100a00 */
[----:B------:R-:W-:Y:S05]  /*12710*/  WARPSYNC.ALL ;  /* 0x0000000000007948 */ /* 0x000fea0003800000 */
[----:B-1---5:R-:W3:Y:S04]  /*12720*/  LDL.64 R2, [R1+0x78] ;  /* 0x0000780001027983 */ /* 0x022ee80000100a00 */
[----:B------:R-:W4:Y:S04]  /*12730*/  LDL.64 R6, [R1+0x78] ;  /* 0x0000780001067983 */ /* 0x000f280000100a00 */
        /* <DEDUP_REMOVED lines=52> */
.L_x_6799:
[----:B------:R-:W-:Y:S05]  /*12a80*/  BSYNC B0 ;  /* 0x0000000000007941 */ /* 0x000fea0003800000 */
.L_x_6798:
        /* <DEDUP_REMOVED lines=8> */
.L_x_6801:
[----:B------:R-:W-:Y:S05]  /*12b10*/  BSYNC B0 ;  /* 0x0000000000007941 */ /* 0x000fea0003800000 */
.L_x_6800:
[----:B------:R-:W-:Y:S04]  /*12b20*/  BSSY B0, `(.L_x_6802) ;  /* 0x0000004000007945 */ /* 0x000fe80003800000 */
[----:B-1----:R-:W-:Y:S05]  /*12b30*/  @P0 BRA `(.L_x_6803) ;  /* 0x0000000000080947 */ /* 0x002fea0003800000 */
[----:B------:R-:W1:Y:S02]  /*12b40*/  SYNCS.PHASECHK.TRANS64.TRYWAIT P0, [R2+URZ], R3 ;  /* 0x00000003020075a7 */ /* 0x000e64000800017f */
[----:B-1----:R-:W-:Y:S05]  /*12b50*/  @!P0 BRA `(.L_x_6804) ;  /* 0x0000026c00088947 */ /* 0x002fea0003800000 */
.L_x_6803:
[----:B------:R-:W-:Y:S05]  /*12b60*/  BSYNC B0 ;  /* 0x0000000000007941 */ /* 0x000fea0003800000 */
.L_x_6802:
        /* <DEDUP_REMOVED lines=433> */
.L_x_6806:
[----:B------:R-:W-:Y:S05]  /*14680*/  BSYNC B0 ;  /* 0x0000000000007941 */ /* 0x000fea0003800000 */
.L_x_6805:
        /* <DEDUP_REMOVED lines=10> */
[----:B------:R-:W4:Y:S01]  /*14730*/  LDL.128 R4, [R1+0xd0] ;  /* 0x0000d00001047983 */ /* 0x000f220000100c00 */
[----:B------:R-:W-:Y:S01]  /*14740*/  IMAD.SHL.U32 R64, R0, 0x40, RZ ;  /* 0x0000004000407824 */ /* 0x000fe200078e00ff */
[----:B------:R-:W-:Y:S01]  /*14750*/  BSSY B0, `(.L_x_6807) ;  /* 0x000003a000007945 */ /* 0x000fe20003800000 */
[----:B--2---:R-:W-:-:S04]  /*14760*/  SHF.R.S32.HI R11, RZ, 0x1f, R8 ;  /* 0x0000001fff0b7819 */ /* 0x004fc80000011408 */
[----:B0-----:R-:W-:-:S04]  /*14770*/  LEA.HI R10, R11, R8, RZ, 0x7 ;  /* 0x000000080b0a7211 */ /* 0x001fc800078f38ff */
        /* <DEDUP_REMOVED lines=22> */
[----:B------:R-:W-:Y:S02]  /*148e0*/  @P0 SHF.R.U32.HI R2, RZ, R60, R3 ;  /* 0x0000003cff020219 */ /* 0x000fe40000011603 */
        /* <DEDUP_REMOVED lines=24> */
.L_x_6810:
[----:B------:R-:W-:-:S13]  /*14a70*/  ISETP.NE.AND P0, PT, R13, 0x1, PT ;  /* 0x000000010d00780c */ /* 0x000fda0003f05270 */
[----:B------:R-:W-:-:S05]  /*14a80*/  @P0 IMAD.HI.U32 R8, R7, R14, RZ ;  /* 0x0000000e07080227 */ /* 0x000fca00078e00ff */
[----:B------:R-:W-:-:S07]  /*14a90*/  @P0 SHF.R.U32.HI R7, RZ, R15, R8 ;  /* 0x0000000fff070219 */ /* 0x000fce0000011608 */
.L_x_6811:
[----:B------:R-:W-:Y:S05]  /*14aa0*/  BSYNC B1 ;  /* 0x0000000000017941 */ /* 0x000fea0003800000 */
.L_x_6809:
[----:B------:R-:W-:-:S04]  /*14ab0*/  IMAD R7, R7, R13, -R64 ;  /* 0x0000000d07077224 */ /* 0x000fc800078e0a40 */
[----:B------:R-:W-:-:S05]  /*14ac0*/  IMAD R8, R20, -0x2, R7 ;  /* 0xfffffffe14087824 */ /* 0x000fca00078e0207 */
[----:B------:R-:W-:Y:S02]  /*14ad0*/  VIMNMX R3, R3, R8, !PT ;  /* 0x0000000803037248 */ /* 0x000fe40007fe0100 */
[----:B------:R-:W-:-:S07]  /*14ae0*/  VIADDMNMX R6, R8, R13, R6, PT ;  /* 0x0000000d08067246 */ /* 0x000fce0003800106 */
.L_x_6808:
[----:B------:R-:W-:Y:S05]  /*14af0*/  BSYNC B0 ;  /* 0x0000000000007941 */ /* 0x000fea0003800000 */
.L_x_6807:
        /* <DEDUP_REMOVED lines=90> */
.L_x_6815:
[----:B------:R-:W-:-:S13]  /*150a0*/  ISETP.NE.AND P6, PT, R13, 0x1, PT ;  /* 0x000000010d00780c */ /* 0x000fda0003fc5270 */
[----:B------:R-:W-:-:S05]  /*150b0*/  @P6 IMAD.HI.U32 R14, R4, R14, RZ ;  /* 0x0000000e040e6227 */ /* 0x000fca00078e00ff */
[----:B------:R-:W-:-:S07]  /*150c0*/  @P6 SHF.R.U32.HI R4, RZ, R15, R14 ;  /* 0x0000000fff046219 */ /* 0x000fce000001160e */
.L_x_6816:
[----:B------:R-:W-:Y:S05]  /*150d0*/  BSYNC B1 ;  /* 0x0000000000017941 */ /* 0x000fea0003800000 */
.L_x_6814:
[----:B------:R-:W-:-:S04]  /*150e0*/  IMAD R3, R4, R13, -R64 ;  /* 0x0000000d04037224 */ /* 0x000fc800078e0a40 */
[----:B------:R-:W-:-:S05]  /*150f0*/  IMAD R20, R20, -0x2, R3 ;  /* 0xfffffffe14147824 */ /* 0x000fca00078e0203 */
[----:B------:R-:W-:Y:S02]  /*15100*/  VIADDMNMX R10, R20, R13, R10, PT ;  /* 0x0000000d140a7246 */ /* 0x000fe4000380010a */
[----:B------:R-:W-:-:S07]  /*15110*/  VIMNMX R11, R11, R20, !PT ;  /* 0x000000140b0b7248 */ /* 0x000fce0007fe0100 */
.L_x_6813:
[----:B------:R-:W-:Y:S05]  /*15120*/  BSYNC B0 ;  /* 0x0000000000007941 */ /* 0x000fea0003800000 */
.L_x_6812:
[C---:B------:R-:W-:Y:S01]  /*15130*/  ISETP.GT.AND P0, PT, R11.reuse, 0x1, !P0 ;  /* 0x000000010b00780c */ /* 0x040fe20004704270 */
[----:B------:R-:W2:Y:S01]  /*15140*/  LDL R20, [R1+0x200] ;  /* 0x0002000001147983 */ /* 0x000ea20000100800 */
        /* <DEDUP_REMOVED lines=36> */
[----:B------:R-:W3:Y:S02]  /*15390*/  LDL.64 R6, [R1+0x1e0] ;  /* 0x0001e00001067983 */ /* 0x000ee40000100a00 */
        /* <DEDUP_REMOVED lines=19> */
[----:B------:R-:W-:Y:S02]  /*154d0*/  FSEL R54, R54, -INF , !P5 ;  /* 0xff80000036367808 */ /* 0x000fe40006800000 */
[----:B------:R-:W-:Y:S02]  /*154e0*/  FSEL R55, R55, -INF , !P6 ;  /* 0xff80000037377808 */ /* 0x000fe40007000000 */
[----:B---3--:R-:W-:-:S04]  /*154f0*/  FMNMX.FTZ R3, R71, R6, !PT ;  /* 0x0000000647037209 */ /* 0x008fc80007810000 */
        /* <DEDUP_REMOVED lines=32> */
[----:B------:R1:W-:Y:S04]  /*15700*/  STL.64 [R1+0x1e0], R2 ;  /* 0x0001e00201007387 */ /* 0x0003e80000100a00 */
[----:B------:R-:W3:Y:S01]  /*15710*/  LDL R24, [R1+0x1e4] ;  /* 0x0001e40001187983 */ /* 0x000ee20000100800 */
[----:B0-----:R-:W-:-:S03]  /*15720*/  FMNMX.FTZ R10, R2, R5, !PT ;  /* 0x00000005020a7209 */ /* 0x001fc60007810000 */
[----:B-1----:R-:W4:Y:S04]  /*15730*/  LDL.64 R2, [R1+0xb8] ;  /* 0x0000b80001027983 */ /* 0x002f280000100a00 */
[----:B------:R-:W0:Y:S02]  /*15740*/  SHFL.BFLY PT, R5, R10, 0x1, 0x1f ;  /* 0x0c201f000a057f89 */ /* 0x000e2400000e0000 */
[----:B0-----:R-:W-:Y:S02]  /*15750*/  FMNMX.FTZ R12, R10, R5, !PT ;  /* 0x000000050a0c7209 */ /* 0x001fe40007810000 */
[----:B------:R-:W5:Y:S04]  /*15760*/  LDL.64 R4, [R1+0x1f0] ;  /* 0x0001f00001047983 */ /* 0x000f680000100a00 */
[----:B------:R-:W-:Y:S04]  /*15770*/  STL [R1+0x1e0], R12 ;  /* 0x0001e00c01007387 */ /* 0x000fe80000100800 */
[----:B------:R-:W2:Y:S04]  /*15780*/  LDL R13, [R1+0x1e0] ;  /* 0x0001e000010d7983 */ /* 0x000ea80000100800 */
[----:B---3--:R-:W0:Y:S02]  /*15790*/  SHFL.BFLY PT, R11, R24, 0x2, 0x1f ;  /* 0x0c401f00180b7f89 */ /* 0x008e2400000e0000 */
[----:B0-----:R-:W-:-:S05]  /*157a0*/  FMNMX.FTZ R11, R11, R24, !PT ;  /* 0x000000180b0b7209 */ /* 0x001fca0007810000 */
[----:B------:R-:W0:Y:S01]  /*157b0*/  SHFL.BFLY PT, R14, R11, 0x1, 0x1f ;  /* 0x0c201f000b0e7f89 */ /* 0x000e2200000e0000 */
[----:B--2---:R-:W-:Y:S02]  /*157c0*/  FSETP.NEU.FTZ.AND P0, PT, R13, -INF , PT ;  /* 0xff8000000d00780b */ /* 0x004fe40003f1d000 */
        /* <DEDUP_REMOVED lines=8> */
[----:B------:R-:W5:Y:S08]  /*15850*/  MUFU.EX2 R135, R13 ;  /* 0x0000000d00877308 */ /* 0x000f700000000800 */
[----:B------:R-:W0:Y:S01]  /*15860*/  MUFU.EX2 R134, R7 ;  /* 0x0000000700867308 */ /* 0x000e220000000800 */
[----:B------:R1:W-:Y:S01]  /*15870*/  STL [R1+0x1e4], R14 ;  /* 0x0001e40e01007387 */ /* 0x0003e20000100800 */
[----:B-----5:R-:W-:Y:S01]  /*15880*/  FMUL.FTZ R4, R135, R4 ;  /* 0x0000000487047220 */ /* 0x020fe20000410000 */
[----:B0-----:R-:W-:-:S05]  /*15890*/  FMUL.FTZ R5, R5, R134 ;  /* 0x0000008605057220 */ /* 0x001fca0000410000 */
[----:B------:R1:W-:Y:S04]  /*158a0*/  STL.64 [R1+0x1f0], R4 ;  /* 0x0001f00401007387 */ /* 0x0003e80000100a00 */
[----:B----4-:R-:W2:Y:S01]  /*158b0*/  LD.E R6, desc[UR36][R2.64+0x4] ;  /* 0x0000042402067980 */ /* 0x010ea2000c101900 */
        /* <DEDUP_REMOVED lines=9> */
[----:B0-----:R-:W2:Y:S04]  /*15950*/  LDL.64 R2, [R1+0xb8] ;  /* 0x0000b80001027983 */ /* 0x001ea80000100a00 */
[----:B--2---:R-:W2:Y:S02]  /*15960*/  LD.E R6, desc[UR36][R2.64+0x4] ;  /* 0x0000042402067980 */ /* 0x004ea4000c101900 */
[----:B--2---:R-:W-:-:S13]  /*15970*/  ISETP.NE.AND P0, PT, R6, RZ, PT ;  /* 0x000000ff0600720c */ /* 0x004fda0003f05270 */
.L_x_6818:
[----:B------:R-:W-:Y:S05]  /*15980*/  BSYNC B0 ;  /* 0x0000000000007941 */ /* 0x000fea0003800000 */
.L_x_6817:
        /* <DEDUP_REMOVED lines=9> */
.L_x_6820:
[----:B------:R-:W-:Y:S05]  /*15a20*/  BSYNC B0 ;  /* 0x0000000000007941 */ /* 0x000fea0003800000 */
.L_x_6819:
        /* <DEDUP_REMOVED lines=40> */
[----:B------:R-:W-:Y:S02]  /*15cb0*/  FSEL R73, R73, RZ, P0 ;  /* 0x000000ff49497208 */ /* 0x000fe40000000000 */
[----:B------:R-:W-:-:S03]  /*15cc0*/  FSETP.NEU.FTZ.AND P0, PT, R39, -INF , PT ;  /* 0xff8000002700780b */ /* 0x000fc60003f1d000 */
[-C--:B------:R-:W-:Y:S01]  /*15cd0*/  FFMA.FTZ R170, R8, R56.reuse, -R73 ;  /* 0x0000003808aa7223 */ /* 0x080fe20000010849 */
[----:B------:R-:W-:-:S05]  /*15ce0*/  FMUL.FTZ R8, R39, R56 ;  /* 0x0000003827087220 */ /* 0x000fca0000410000 */
[----:B------:R-:W-:Y:S01]  /*15cf0*/  FSEL R39, R8, RZ, P0 ;  /* 0x000000ff08277208 */ /* 0x000fe20000000000 */
[----:B------:R-:W-:-:S04]  /*15d00*/  FFMA.FTZ R152, R71, R56, -R73 ;  /* 0x0000003847987223 */ /* 0x000fc80000010849 */
[-CC-:B------:R-:W-:Y:S01]  /*15d10*/  FFMA.FTZ R132, R70, R56.reuse, -R39.reuse ;  /* 0x0000003846847223 */ /* 0x180fe20000010827 */
[-C--:B------:R-:W-:Y:S01]  /*15d20*/  FFMA.FTZ R153, R69, R56.reuse, -R39 ;  /* 0x0000003845997223 */ /* 0x080fe20000010827 */
[-C--:B------:R-:W-:Y:S01]  /*15d30*/  FFMA.FTZ R121, R62, R56.reuse, -R73 ;  /* 0x000000383e797223 */ /* 0x080fe20000010849 */
[----:B------:R-:W3:Y:S01]  /*15d40*/  MUFU.EX2 R152, R152 ;  /* 0x0000009800987308 */ /* 0x000ee20000000800 */
        /* <DEDUP_REMOVED lines=13> */
[----:B------:R-:W-:-:S02]  /*15e20*/  FFMA.FTZ R176, R40, R56, -R73 ;  /* 0x0000003828b07223 */ /* 0x000fc40000010849 */
        /* <DEDUP_REMOVED lines=12> */
[-C--:B------:R-:W-:Y:S01]  /*15ef0*/  FFMA.FTZ R175, R54, R56.reuse, -R39 ;  /* 0x0000003836af7223 */ /* 0x080fe20000010827 */
[----:B------:R-:W-:Y:S01]  /*15f00*/  FFMA.FTZ R190, R53, R56, -R73 ;  /* 0x0000003835be7223 */ /* 0x000fe20000010849 */
[C---:B----4-:R-:W-:Y:S01]  /*15f10*/  FMUL.FTZ R35, R135.reuse, R35 ;  /* 0x0000002387237220 */ /* 0x050fe20000410000 */
[C---:B------:R-:W-:Y:S01]  /*15f20*/  FMUL.FTZ R34, R135.reuse, R34 ;  /* 0x0000002287227220 */ /* 0x040fe20000410000 */
[----:B------:R-:W2:Y:S01]  /*15f30*/  MUFU.EX2 R121, R121 ;  /* 0x0000007900797308 */ /* 0x000ea20000000800 */
[----:B---3--:R-:W-:Y:S01]  /*15f40*/  FADD.FTZ R6, R152, R6 ;  /* 0x0000000698067221 */ /* 0x008fe20000010000 */
[C---:B------:R-:W-:Y:S01]  /*15f50*/  FMUL.FTZ R37, R134.reuse, R37 ;  /* 0x0000002586257220 */ /* 0x040fe20000410000 */
[----:B------:R-:W-:Y:S01]  /*15f60*/  FMUL.FTZ R36, R134, R36 ;  /* 0x0000002486247220 */ /* 0x000fe20000410000 */
        /* <DEDUP_REMOVED lines=11> */
[C---:B------:R-:W-:Y:S01]  /*16020*/  FMUL.FTZ R11, R135.reuse, R11 ;  /* 0x0000000b870b7220 */ /* 0x040fe20000410000 */
        /* <DEDUP_REMOVED lines=9> */
[----:B------:R-:W-:Y:S01]  /*160c0*/  FMUL.FTZ R12, R135, R12 ;  /* 0x0000000c870c7220 */ /* 0x000fe20000410000 */
[C---:B------:R-:W-:Y:S01]  /*160d0*/  FMUL.FTZ R85, R134.reuse, R85 ;  /* 0x0000005586557220 */ /* 0x040fe20000410000 */
[C---:B------:R-:W-:Y:S01]  /*160e0*/  FMUL.FTZ R84, R134.reuse, R84 ;  /* 0x0000005486547220 */ /* 0x040fe20000410000 */
[C---:B------:R-:W-:Y:S01]  /*160f0*/  FMUL.FTZ R87, R134.reuse, R87 ;  /* 0x0000005786577220 */ /* 0x040fe20000410000 */
[C---:B------:R-:W-:Y:S01]  /*16100*/  FMUL.FTZ R86, R134.reuse, R86 ;  /* 0x0000005686567220 */ /* 0x040fe20000410000 */
[C---:B------:R-:W-:Y:S01]  /*16110*/  FMUL.FTZ R5, R134.reuse, R5 ;  /* 0x0000000586057220 */ /* 0x040fe20000410000 */
[----:B------:R-:W-:Y:S01]  /*16120*/  FMUL.FTZ R4, R134, R4 ;  /* 0x0000000486047220 */ /* 0x000fe20000410000 */
        /* <DEDUP_REMOVED lines=14> */
[----:B------:R-:W4:Y:S05]  /*16210*/  LDL.64 R58, [R1+0x268] ;  /* 0x00026800013a7983 */ /* 0x000f2a0000100a00 */
[----:B------:R-:W1:Y:S01]  /*16220*/  MUFU.EX2 R168, R168 ;  /* 0x000000a800a87308 */ /* 0x000e620000000800 */
[----:B0-----:R-:W-:Y:S01]  /*16230*/  FADD.FTZ R8, R131, R8 ;  /* 0x0000000883087221 */ /* 0x001fe20000010000 */
[----:B------:R-:W-:Y:S01]  /*16240*/  FADD.FTZ R6, R154, R7 ;  /* 0x000000079a067221 */ /* 0x000fe20000010000 */
[----:B------:R-:W4:Y:S05]  /*16250*/  LDL.64 R62, [R1+0x248] ;  /* 0x00024800013e7983 */ /* 0x000f2a0000100a00 */
[----:B------:R-:W0:Y:S08]  /*16260*/  MUFU.EX2 R171, R171 ;  /* 0x000000ab00ab7308 */ /* 0x000e300000000800 */
[----:B------:R-:W0:Y:S01]  /*16270*/  MUFU.EX2 R129, R129 ;  /* 0x0000008100817308 */ /* 0x000e220000000800 */
[----:B-1----:R-:W-:Y:S01]  /*16280*/  FADD.FTZ R41, R169, R8 ;  /* 0x00000008a9297221 */ /* 0x002fe20000010000 */
[----:B------:R-:W-:Y:S01]  /*16290*/  FADD.FTZ R7, R117, R6 ;  /* 0x0000000675077221 */ /* 0x000fe20000010000 */
[----:B------:R-:W4:Y:S05]  /*162a0*/  LDL.64 R46, [R1+0x278] ;  /* 0x00027800012e7983 */ /* 0x000f2a0000100a00 */
        /* <DEDUP_REMOVED lines=18> */
[----:B------:R-:W4:Y:S05]  /*163d0*/  LDL.64 R44, [R1+0x2d8] ;  /* 0x0002d800012c7983 */ /* 0x000f2a0000100a00 */
[----:B------:R-:W-:Y:S08]  /*163e0*/  MUFU.EX2 R178, R178 ;  /* 0x000000b200b27308 */ /* 0x000ff00000000800 */
[----:B------:R-:W1:Y:S01]  /*163f0*/  MUFU.EX2 R116, R116 ;  /* 0x0000007400747308 */ /* 0x000e620000000800 */
[----:B0-----:R-:W-:Y:S01]  /*16400*/  FADD.FTZ R38, R126, R41 ;  /* 0x000000297e267221 */ /* 0x001fe20000010000 */
[----:B------:R-:W-:-:S06]  /*16410*/  FADD.FTZ R6, R127, R6 ;  /* 0x000000067f067221 */ /* 0x000fcc0000010000 */
[----:B------:R-:W-:Y:S01]  /*16420*/  MUFU.EX2 R193, R193 ;  /* 0x000000c100c17308 */ /* 0x000fe20000000800 */
[----:B------:R-:W-:-:S07]  /*16430*/  FFMA.FTZ R7, R55, R56, -R39 ;  /* 0x0000003837077223 */ /* 0x000fce0000010827 */
[----:B------:R-:W0:Y:S01]  /*16440*/  MUFU.EX2 R173, R173 ;  /* 0x000000ad00ad7308 */ /* 0x000e220000000800 */
[----:B-1----:R-:W-:Y:S01]  /*16450*/  FADD.FTZ R41, R179, R38 ;  /* 0x00000026b3297221 */ /* 0x002fe20000010000 */
[----:B------:R-:W-:Y:S01]  /*16460*/  FADD.FTZ R39, R125, R6 ;  /* 0x000000067d277221 */ /* 0x000fe20000010000 */
[----:B------:R-:W4:Y:S04]  /*16470*/  LDL.64 R56, [R1+0x3e0] ;  /* 0x0003e00001387983 */ /* 0x000f280000100a00 */
[----:B------:R-:W4:Y:S01]  /*16480*/  LDL.64 R50, [R1+0x2a8] ;  /* 0x0002a80001327983 */ /* 0x000f220000100a00 */
[----:B------:R-:W-:Y:S03]  /*16490*/  MUFU.EX2 R172, R172 ;  /* 0x000000ac00ac7308 */ /* 0x000fe60000000800 */
[----:B------:R-:W4:Y:S05]  /*164a0*/  LDL.64 R48, [R1+0x2b8] ;  /* 0x0002b80001307983 */ /* 0x000f2a0000100a00 */
        /* <DEDUP_REMOVED lines=8> */
[----:B------:R-:W0:Y:S08]  /*16530*/  MUFU.EX2 R190, R190 ;  /* 0x000000be00be7308 */ /* 0x000e300000000800 */
[----:B------:R-:W0:Y:S01]  /*16540*/  MUFU.EX2 R7, R7 ;  /* 0x0000000700077308 */ /* 0x000e220000000800 */
[----:B-1----:R-:W-:Y:S01]  /*16550*/  FADD.FTZ R6, R8, R41 ;  /* 0x0000002908067221 */ /* 0x002fe20000010000 */
[----:B------:R-:W-:-:S03]  /*16560*/  FADD.FTZ R39, R172, R39 ;  /* 0x00000027ac277221 */ /* 0x000fc60000010000 */
[----:B------:R-:W-:Y:S01]  /*16570*/  FADD.FTZ R6, R175, R6 ;  /* 0x00000006af067221 */ /* 0x000fe20000010000 */
[----:B------:R-:W-:-:S04]  /*16580*/  FADD.FTZ R41, R174, R39 ;  /* 0x00000027ae297221 */ /* 0x000fc80000010000 */
[----:B0-----:R-:W-:Y:S02]  /*16590*/  FADD.FTZ R38, R190, R41 ;  /* 0x00000029be267221 */ /* 0x001fe40000010000 */
[----:B------:R-:W4:Y:S01]  /*165a0*/  LDL.64 R40, [R1+0x2f8] ;  /* 0x0002f80001287983 */ /* 0x000f220000100a00 */
[----:B------:R-:W-:-:S05]  /*165b0*/  FADD.FTZ R39, R7, R6 ;  /* 0x0000000607277221 */ /* 0x000fca0000010000 */
[----:B------:R0:W-:Y:S01]  /*165c0*/  STL.64 [R1+0x1f0], R38 ;  /* 0x0001f02601007387 */ /* 0x0001e20000100a00 */
[----:B------:R-:W-:Y:S06]  /*165d0*/  BAR.SYNC.DEFER_BLOCKING 0xf, 0x100 ;  /* 0x03c4000000007b1d */ /* 0x000fec0000010000 */
[----:B0-----:R-:W4:Y:S04]  /*165e0*/  LDL.64 R38, [R1+0x308] ;  /* 0x0003080001267983 */ /* 0x001f280000100a00 */
[----:B------:R-:W4:Y:S04]  /*165f0*/  LD.E.64 R96, desc[UR36][R2.64+0x8] ;  /* 0x0000082402607980 */ /* 0x000f28000c101b00 */
[----:B------:R-:W4:Y:S04]  /*16600*/  LD.E.64 R2, desc[UR36][R2.64] ;  /* 0x0000002402027980 */ /* 0x000f28000c101b00 */
[----:B------:R-:W-:Y:S04]  /*16610*/  STL.64 [R1+0x400], R34 ;  /* 0x0004002201007387 */ /* 0x000fe80000100a00 */
[----:B------:R0:W-:Y:S04]  /*16620*/  STL.64 [R1+0x408], R36 ;  /* 0x0004082401007387 */ /* 0x0001e80000100a00 */
[----:B------:R-:W-:Y:S04]  /*16630*/  STL.64 [R1+0x210], R32 ;  /* 0x0002102001007387 */ /* 0x000fe80000100a00 */
        /* <DEDUP_REMOVED lines=397> */
[----:B---3--:R-:W-:Y:S04]  /*17f10*/  STL [R1+0x350], R84 ;  /* 0x0003505401007387 */ /* 0x008fe80000100800 */
        /* <DEDUP_REMOVED lines=515> */
.L_x_6822:
[----:B------:R-:W-:Y:S05]  /*19f50*/  BSYNC B0 ;  /* 0x0000000000007941 */ /* 0x000fea0003800000 */
.L_x_6821:
        /* <DEDUP_REMOVED lines=9> */
[----:B------:R-:W2:Y:S02]  /*19ff0*/  LDL R6, [R1+0x50] ;  /* 0x0000500001067983 */ /* 0x000ea40000100800 */
[----:B--2---:R-:W-:-:S07]  /*1a000*/  IMAD.SHL.U32 R6, R6, 0x40, RZ ;  /* 0x0000004006067824 */ /* 0x004fce00078e00ff */
.L_x_6790:
[----:B------:R-:W1:Y:S01]  /*1a010*/  LDC R2, c[0x0][0x448] ;  /* 0x00011200ff027b82 */ /* 0x000e620000000800 */
[----:B------:R-:W-:Y:S01]  /*1a020*/  VIADD R3, R6, 0x3f ;  /* 0x0000003f06037836 */ /* 0x000fe20000000000 */
[----:B------:R-:W-:-:S06]  /*1a030*/  ULDC UR4, c[0x0][0xad4] ;  /* 0x0002b50000047ab9 */ /* 0x000fcc0000000800 */
[----:B------:R-:W2:Y:S01]  /*1a040*/  LDC R8, c[0x0][0xadc] ;  /* 0x0002b700ff087b82 */ /* 0x000ea20000000800 */
[----:B-1----:R-:W-:-:S13]  /*1a050*/  ISETP.NE.AND P0, PT, R2, 0x1, PT ;  /* 0x000000010200780c */ /* 0x002fda0003f05270 */
[----:B------:R-:W1:Y:S08]  /*1a060*/  @P0 LDC R2, c[0x0][0x44c] ;  /* 0x00011300ff020b82 */ /* 0x000e700000000800 */
[----:B------:R-:W3:Y:S01]  /*1a070*/  @P0 LDC R5, c[0x0][0x450] ;  /* 0x00011400ff050b82 */ /* 0x000ee20000000800 */
[----:B-1----:R-:W-:-:S05]  /*1a080*/  @P0 IMAD.HI.U32 R2, R3, R2, RZ ;  /* 0x0000000203020227 */ /* 0x002fca00078e00ff */
[----:B---3--:R-:W-:Y:S02]  /*1a090*/  @P0 SHF.R.U32.HI R3, RZ, R5, R2 ;  /* 0x00000005ff030219 */ /* 0x008fe40000011602 */
[----:B--2---:R-:W-:-:S03]  /*1a0a0*/  ISETP.GE.AND P0, PT, R8, 0x1, PT ;  /* 0x000000010800780c */ /* 0x004fc60003f06270 */
[----:B------:R-:W-:-:S04]  /*1a0b0*/  IMAD.IADD R3, R212, 0x1, R3 ;  /* 0x00000001d4037824 */ /* 0x000fc800078e0203 */
[----:B0-----:R-:W-:-:S06]  /*1a0c0*/  VIADD R4, R3, -UR4 ;  /* 0x8000000403047c36 */ /* 0x001fcc0008000000 */
[----:B------:R-:W-:Y:S05]  /*1a0d0*/  @!P0 BRA `(.L_x_6824) ;  /* 0x0000000000488947 */ /* 0x000fea0003800000 */
        /* <DEDUP_REMOVED lines=11> */
.L_x_6826:
[----:B------:R-:W-:-:S13]  /*1a190*/  ISETP.NE.AND P0, PT, R8, 0x1, PT ;  /* 0x000000010800780c */ /* 0x000fda0003f05270 */
[----:B------:R-:W0:Y:S02]  /*1a1a0*/  @P0 LDC.64 R2, c[0x0][0xae0] ;  /* 0x0002b800ff020b82 */ /* 0x000e240000000a00 */
[----:B0-----:R-:W-:-:S05]  /*1a1b0*/  @P0 IMAD.HI.U32 R2, R5, R2, RZ ;  /* 0x0000000205020227 */ /* 0x001fca00078e00ff */
[----:B------:R-:W-:-:S07]  /*1a1c0*/  @P0 SHF.R.U32.HI R5, RZ, R3, R2 ;  /* 0x00000003ff050219 */ /* 0x000fce0000011602 */
.L_x_6827:
[----:B------:R-:W-:Y:S05]  /*1a1d0*/  BSYNC B0 ;  /* 0x0000000000007941 */ /* 0x000fea0003800000 */
.L_x_6825:
[----:B------:R-:W-:-:S05]  /*1a1e0*/  IMAD R5, R5, R8, RZ ;  /* 0x0000000805057224 */ /* 0x000fca00078e02ff */
[----:B------:R-:W-:-:S07]  /*1a1f0*/  VIMNMX R4, R4, R5, !PT ;  /* 0x0000000504047248 */ /* 0x000fce0007fe0100 */
.L_x_6824:
[----:B------:R-:W-:-:S05]  /*1a200*/  VIADD R4, R4, 0x3f ;  /* 0x0000003f04047836 */ /* 0x000fca0000000000 */
[----:B------:R-:W-:-:S04]  /*1a210*/  SHF.R.S32.HI R3, RZ, 0x1f, R4 ;  /* 0x0000001fff037819 */ /* 0x000fc80000011404 */
[----:B------:R-:W-:-:S04]  /*1a220*/  LEA.HI R3, R3, R4, RZ, 0x6 ;  /* 0x0000000403037211 */ /* 0x000fc800078f30ff */
[----:B------:R-:W-:-:S04]  /*1a230*/  SHF.R.S32.HI R3, RZ, 0x6, R3 ;  /* 0x00000006ff037819 */ /* 0x000fc80000011403 */
[----:B------:R-:W-:-:S04]  /*1a240*/  VIMNMX R14, R180, R3, !PT ;  /* 0x00000003b40e7248 */ /* 0x000fc80007fe0100 */
[----:B------:R-:W-:-:S13]  /*1a250*/  ISETP.GE.AND P0, PT, R0, R14, PT ;  /* 0x0000000e0000720c */ /* 0x000fda0003f06270 */
[----:B------:R-:W-:Y:S05]  /*1a260*/  @!P0 BRA `(.L_x_6828) ;  /* 0x0000006c003c8947 */ /* 0x000fea0003800000 */
.L_x_6851:
        /* <DEDUP_REMOVED lines=20> */
.L_x_6830:
[----:B------:R-:W-:Y:S05]  /*1a3b0*/  BSYNC B0 ;  /* 0x0000000000007941 */ /* 0x000fea0003800000 */
.L_x_6829:
        /* <DEDUP_REMOVED lines=9> */
.L_x_6832:
[----:B------:R-:W-:Y:S05]  /*1a450*/  BSYNC B0 ;  /* 0x0000000000007941 */ /* 0x000fea0003800000 */
.L_x_6831:
[----:B------:R-:W-:Y:S04]  /*1a460*/  BSSY B0, `(.L_x_6833) ;  /* 0x0000006000007945 */ /* 0x000fe80003800000 */
[----:B-1----:R-:W-:Y:S05]  /*1a470*/  @P0 BRA `(.L_x_6834) ;  /* 0x0000000000100947 */ /* 0x002fea0003800000 */
[----:B-----5:R-:W-:Y:S01]  /*1a480*/  IMAD R2, R2, 0x8, R5 ;  /* 0x0000000802027824 */ /* 0x020fe200078e0205 */
[----:B------:R-:W-:-:S04]  /*1a490*/  SHF.L.U32 R3, R3, 0x1f, RZ ;  /* 0x0000001f03037819 */ /* 0x000fc800000006ff */
[----:B------:R-:W1:Y:S02]  /*1a4a0*/  SYNCS.PHASECHK.TRANS64.TRYWAIT P0, [R2+URZ], R3 ;  /* 0x00000003020075a7 */ /* 0x000e64000800017f */
[----:B-1----:R-:W-:Y:S05]  /*1a4b0*/  @!P0 BRA `(.L_x_6835) ;  /* 0x000001f000c48947 */ /* 0x002fea0003800000 */
.L_x_6834:
[----:B------:R-:W-:Y:S05]  /*1a4c0*/  BSYNC B0 ;  /* 0x0000000000007941 */ /* 0x000fea0003800000 */
.L_x_6833:
        /* <DEDUP_REMOVED lines=57> */
.L_x_6837:
[----:B------:R-:W-:Y:S05]  /*1a860*/  BSYNC B0 ;  /* 0x0000000000007941 */ /* 0x000fea0003800000 */
.L_x_6836:
        /* <DEDUP_REMOVED lines=8> */
.L_x_6839:
[----:B------:R-:W-:Y:S05]  /*1a8f0*/  BSYNC B0 ;  /* 0x0000000000007941 */ /* 0x000fea0003800000 */
.L_x_6838:
[----:B------:R-:W-:Y:S04]  /*1a900*/  BSSY B0, `(.L_x_6840) ;  /* 0x0000004000007945 */ /* 0x000fe80003800000 */
[----:B-1----:R-:W-:Y:S05]  /*1a910*/  @P0 BRA `(.L_x_6841) ;  /* 0x0000000000080947 */ /* 0x002fea0003800000 */
[----:B------:R-:W1:Y:S02]  /*1a920*/  SYNCS.PHASECHK.TRANS64.TRYWAIT P0, [R2+URZ], R3 ;  /* 0x00000003020075a7 */ /* 0x000e64000800017f */
[----:B-1----:R-:W-:Y:S05]  /*1a930*/  @!P0 BRA `(.L_x_6842) ;  /* 0x000001ec00b88947 */ /* 0x002fea0003800000 */
.L_x_6841:
[----:B------:R-:W-:Y:S05]  /*1a940*/  BSYNC B0 ;  /* 0x0000000000007941 */ /* 0x000fea0003800000 */
.L_x_6840:
        /* <DEDUP_REMOVED lines=433> */
.L_x_6844:
[----:B------:R-:W-:Y:S05]  /*1c460*/  BSYNC B0 ;  /* 0x0000000000007941 */ /* 0x000fea0003800000 */
.L_x_6843:
        /* <DEDUP_REMOVED lines=39> */
[----:B------:R-:W0:Y:S04]  /*1c6e0*/  SHFL.BFLY PT, R5, R2, 0x2, 0x1f ;  /* 0x0c401f0002057f89 */ /* 0x000e2800000e0000 */
[----:B------:R1:W-:Y:S04]  /*1c6f0*/  STL.64 [R1+0x1e0], R2 ;  /* 0x0001e00201007387 */ /* 0x0003e80000100a00 */
[----:B------:R-:W2:Y:S01]  /*1c700*/  LDL R20, [R1+0x1e4] ;  /* 0x0001e40001147983 */ /* 0x000ea20000100800 */
[----:B0-----:R-:W-:-:S03]  /*1c710*/  FMNMX.FTZ R8, R2, R5, !PT ;  /* 0x0000000502087209 */ /* 0x001fc60007810000 */
[----:B-1----:R-:W4:Y:S04]  /*1c720*/  LDL.64 R2, [R1+0xb8] ;  /* 0x0000b80001027983 */ /* 0x002f280000100a00 */
[----:B------:R-:W0:Y:S02]  /*1c730*/  SHFL.BFLY PT, R5, R8, 0x1, 0x1f ;  /* 0x0c201f0008057f89 */ /* 0x000e2400000e0000 */
[----:B0-----:R-:W-:Y:S02]  /*1c740*/  FMNMX.FTZ R10, R8, R5, !PT ;  /* 0x00000005080a7209 */ /* 0x001fe40007810000 */
[----:B------:R-:W4:Y:S04]  /*1c750*/  LDL.64 R4, [R1+0x1f0] ;  /* 0x0001f00001047983 */ /* 0x000f280000100a00 */
        /* <DEDUP_REMOVED lines=29> */
.L_x_6846:
[----:B------:R-:W-:Y:S05]  /*1c930*/  BSYNC B0 ;  /* 0x0000000000007941 */ /* 0x000fea0003800000 */
.L_x_6845:
        /* <DEDUP_REMOVED lines=9> */
.L_x_6848:
[----:B------:R-:W-:Y:S05]  /*1c9d0*/  BSYNC B0 ;  /* 0x0000000000007941 */ /* 0x000fea0003800000 */
.L_x_6847:
        /* <DEDUP_REMOVED lines=35> */
[-C--:B--2---:R-:W-:Y:S01]  /*1cc10*/  FMUL.FTZ R65, R65, R66.reuse ;  /* 0x0000004241417220 */ /* 0x084fe20000410000 */
[----:B------:R-:W-:-:S03]  /*1cc20*/  FMUL.FTZ R15, R64, R66 ;  /* 0x00000042400f7220 */ /* 0x000fc60000410000 */
[-C--:B------:R-:W-:Y:S01]  /*1cc30*/  FFMA.FTZ R153, R26, R66.reuse, -R65 ;  /* 0x000000421a997223 */ /* 0x080fe20000010841 */
[-C--:B------:R-:W-:Y:S01]  /*1cc40*/  FFMA.FTZ R152, R24, R66.reuse, -R15 ;  /* 0x0000004218987223 */ /* 0x080fe2000001080f */
[-C--:B------:R-:W-:Y:S01]  /*1cc50*/  FFMA.FTZ R132, R27, R66.reuse, -R65 ;  /* 0x000000421b847223 */ /* 0x080fe20000010841 */
[-C--:B------:R-:W-:Y:S01]  /*1cc60*/  FFMA.FTZ R106, R25, R66.reuse, -R15 ;  /* 0x00000042196a7223 */ /* 0x080fe2000001080f */
[-C--:B------:R-:W-:Y:S02]  /*1cc70*/  FFMA.FTZ R155, R30, R66.reuse, -R65 ;  /* 0x000000421e9b7223 */ /* 0x080fe40000010841 */
[----:B------:R-:W3:Y:S01]  /*1cc80*/  MUFU.EX2 R153, R153 ;  /* 0x0000009900997308 */ /* 0x000ee20000000800 */
[-C--:B------:R-:W-:Y:S01]  /*1cc90*/  FFMA.FTZ R154, R28, R66.reuse, -R15 ;  /* 0x000000421c9a7223 */ /* 0x080fe2000001080f */
[----:B------:R-:W-:-:S06]  /*1cca0*/  FFMA.FTZ R133, R31, R66, -R65 ;  /* 0x000000421f857223 */ /* 0x000fcc0000010841 */
        /* <DEDUP_REMOVED lines=8> */
[----:B------:R-:W1:Y:S08]  /*1cd30*/  MUFU.EX2 R132, R132 ;  /* 0x0000008400847308 */ /* 0x000e700000000800 */
[----:B------:R-:W2:Y:S08]  /*1cd40*/  MUFU.EX2 R106, R106 ;  /* 0x0000006a006a7308 */ /* 0x000eb00000000800 */
[----:B------:R-:W4:Y:S01]  /*1cd50*/  MUFU.EX2 R155, R155 ;  /* 0x0000009b009b7308 */ /* 0x000f220000000800 */
[----:B---3--:R-:W-:-:S07]  /*1cd60*/  FADD.FTZ R25, R153, R7 ;  /* 0x0000000799197221 */ /* 0x008fce0000010000 */
[----:B------:R-:W3:Y:S01]  /*1cd70*/  MUFU.EX2 R154, R154 ;  /* 0x0000009a009a7308 */ /* 0x000ee20000000800 */
[----:B0-----:R-:W-:Y:S01]  /*1cd80*/  FADD.FTZ R7, R152, R6 ;  /* 0x0000000698077221 */ /* 0x001fe20000010000 */
        /* <DEDUP_REMOVED lines=12> */
[-CC-:B------:R-:W-:Y:S01]  /*1ce50*/  FFMA.FTZ R172, R48, R66.reuse, -R15.reuse ;  /* 0x0000004230ac7223 */ /* 0x180fe2000001080f */
[-C--:B------:R-:W-:Y:S01]  /*1ce60*/  FFMA.FTZ R190, R49, R66.reuse, -R15 ;  /* 0x0000004231be7223 */ /* 0x080fe2000001080f */
[----:B------:R-:W0:Y:S01]  /*1ce70*/  MUFU.EX2 R107, R107 ;  /* 0x0000006b006b7308 */ /* 0x000e220000000800 */
[----:B-1----:R-:W-:Y:S01]  /*1ce80*/  FADD.FTZ R6, R132, R25 ;  /* 0x0000001984067221 */ /* 0x002fe20000010000 */
[----:B--2---:R-:W-:Y:S01]  /*1ce90*/  FADD.FTZ R7, R106, R7 ;  /* 0x000000076a077221 */ /* 0x004fe20000010000 */
[-C--:B------:R-:W-:Y:S01]  /*1cea0*/  FFMA.FTZ R175, R54, R66.reuse, -R65 ;  /* 0x0000004236af7223 */ /* 0x080fe20000010841 */
[----:B------:R-:W-:Y:S01]  /*1ceb0*/  FFMA.FTZ R174, R52, R66, -R15 ;  /* 0x0000004234ae7223 */ /* 0x000fe2000001080f */
[C---:B----4-:R-:W-:Y:S01]  /*1cec0*/  FMUL.FTZ R93, R110.reuse, R89 ;  /* 0x000000596e5d7220 */ /* 0x050fe20000410000 */
[C---:B------:R-:W-:Y:S01]  /*1ced0*/  FMUL.FTZ R92, R110.reuse, R88 ;  /* 0x000000586e5c7220 */ /* 0x040fe20000410000 */
[C---:B------:R-:W-:Y:S01]  /*1cee0*/  FMUL.FTZ R95, R109.reuse, R91 ;  /* 0x0000005b6d5f7220 */ /* 0x040fe20000410000 */
[----:B------:R-:W1:Y:S01]  /*1cef0*/  MUFU.EX2 R169, R169 ;  /* 0x000000a900a97308 */ /* 0x000e620000000800 */
[----:B------:R-:W-:Y:S01]  /*1cf00*/  FMUL.FTZ R94, R109, R90 ;  /* 0x0000005a6d5e7220 */ /* 0x000fe20000410000 */
[C---:B------:R-:W-:Y:S01]  /*1cf10*/  FMUL.FTZ R101, R110.reuse, R101 ;  /* 0x000000656e657220 */ /* 0x040fe20000410000 */
[C---:B------:R-:W-:Y:S01]  /*1cf20*/  FMUL.FTZ R100, R110.reuse, R100 ;  /* 0x000000646e647220 */ /* 0x040fe20000410000 */
[C---:B------:R-:W-:Y:S01]  /*1cf30*/  FMUL.FTZ R103, R110.reuse, R103 ;  /* 0x000000676e677220 */ /* 0x040fe20000410000 */
[C---:B------:R-:W-:Y:S01]  /*1cf40*/  FMUL.FTZ R102, R110.reuse, R102 ;  /* 0x000000666e667220 */ /* 0x040fe20000410000 */
[C---:B------:R-:W-:Y:S01]  /*1cf50*/  FMUL.FTZ R105, R110.reuse, R99 ;  /* 0x000000636e697220 */ /* 0x040fe20000410000 */
[----:B------:R-:W-:Y:S01]  /*1cf60*/  FMUL.FTZ R104, R110, R98 ;  /* 0x000000626e687220 */ /* 0x000fe20000410000 */
[----:B------:R-:W2:Y:S01]  /*1cf70*/  MUFU.EX2 R168, R168 ;  /* 0x000000a800a87308 */ /* 0x000ea20000000800 */
[----:B------:R-:W-:Y:S01]  /*1cf80*/  FADD.FTZ R26, R155, R6 ;  /* 0x000000069b1a7221 */ /* 0x000fe20000010000 */
[----:B---3--:R-:W-:Y:S01]  /*1cf90*/  FADD.FTZ R6, R154, R7 ;  /* 0x000000079a067221 */ /* 0x008fe20000010000 */
        /* <DEDUP_REMOVED lines=18> */
[C---:B------:R-:W-:Y:S01]  /*1d0c0*/  FMUL.FTZ R9, R110.reuse, R9 ;  /* 0x000000096e097220 */ /* 0x040fe20000410000 */
[----:B------:R-:W-:Y:S01]  /*1d0d0*/  FMUL.FTZ R8, R110, R8 ;  /* 0x000000086e087220 */ /* 0x000fe20000410000 */
[----:B------:R-:W4:Y:S01]  /*1d0e0*/  LDL.64 R28, [R1+0x2c0] ;  /* 0x0002c000011c7983 */ /* 0x000f220000100a00 */
[----:B------:R-:W0:Y:S08]  /*1d0f0*/  MUFU.EX2 R171, R171 ;  /* 0x000000ab00ab7308 */ /* 0x000e300000000800 */
[----:B------:R-:W0:Y:S01]  /*1d100*/  MUFU.EX2 R170, R170 ;  /* 0x000000aa00aa7308 */ /* 0x000e220000000800 */
[----:B-1----:R-:W-:Y:S01]  /*1d110*/  FADD.FTZ R31, R169, R26 ;  /* 0x0000001aa91f7221 */ /* 0x002fe20000010000 */
[----:B--2---:R-:W-:Y:S01]  /*1d120*/  FADD.FTZ R7, R168, R7 ;  /* 0x00000007a8077221 */ /* 0x004fe20000010000 */
[----:B------:R-:W2:Y:S05]  /*1d130*/  LDL.64 R38, [R1+0x360] ;  /* 0x0003600001267983 */ /* 0x000eaa0000100a00 */
[----:B------:R-:W1:Y:S08]  /*1d140*/  MUFU.EX2 R131, R131 ;  /* 0x0000008300837308 */ /* 0x000e700000000800 */
[----:B------:R-:W1:Y:S01]  /*1d150*/  MUFU.EX2 R127, R127 ;  /* 0x0000007f007f7308 */ /* 0x000e620000000800 */
[----:B---3--:R-:W-:Y:S01]  /*1d160*/  FADD.FTZ R30, R130, R31 ;  /* 0x0000001f821e7221 */ /* 0x008fe20000010000 */
[----:B----4-:R-:W-:Y:S01]  /*1d170*/  FADD.FTZ R7, R108, R7 ;  /* 0x000000076c077221 */ /* 0x010fe20000010000 */
[----:B------:R-:W3:Y:S04]  /*1d180*/  LDL.64 R40, [R1+0x370] ;  /* 0x0003700001287983 */ /* 0x000ee80000100a00 */
[----:B------:R-:W4:Y:S01]  /*1d190*/  LDL.64 R42, [R1+0x380] ;  /* 0x00038000012a7983 */ /* 0x000f220000100a00 */
[----:B------:R-:W1:Y:S08]  /*1d1a0*/  MUFU.EX2 R177, R177 ;  /* 0x000000b100b17308 */ /* 0x000e700000000800 */
        /* <DEDUP_REMOVED lines=18> */
[----:B------:R-:W0:Y:S01]  /*1d2d0*/  MUFU.EX2 R173, R173 ;  /* 0x000000ad00ad7308 */ /* 0x000e220000000800 */
[-C--:B------:R-:W-:Y:S01]  /*1d2e0*/  FFMA.FTZ R15, R53, R66.reuse, -R15 ;  /* 0x00000042350f7223 */ /* 0x080fe2000001080f */
[----:B------:R-:W-:-:S06]  /*1d2f0*/  FFMA.FTZ R7, R55, R66, -R65 ;  /* 0x0000004237077223 */ /* 0x000fcc0000010841 */
[----:B------:R-:W0:Y:S01]  /*1d300*/  MUFU.EX2 R172, R172 ;  /* 0x000000ac00ac7308 */ /* 0x000e220000000800 */
[----:B-1----:R-:W-:Y:S01]  /*1d310*/  FADD.FTZ R34, R179, R34 ;  /* 0x00000022b3227221 */ /* 0x002fe20000010000 */
[----:B------:R-:W-:Y:S01]  /*1d320*/  FADD.FTZ R35, R178, R35 ;  /* 0x00000023b2237221 */ /* 0x000fe20000010000 */
[----:B------:R-:W4:Y:S04]  /*1d330*/  LDL.64 R24, [R1+0x2b0] ;  /* 0x0002b00001187983 */ /* 0x000f280000100a00 */
[----:B------:R-:W4:Y:S01]  /*1d340*/  LDL.64 R26, [R1+0x2d0] ;  /* 0x0002d000011a7983 */ /* 0x000f220000100a00 */
[----:B------:R-:W1:Y:S03]  /*1d350*/  MUFU.EX2 R6, R6 ;  /* 0x0000000600067308 */ /* 0x000e660000000800 */
        /* <DEDUP_REMOVED lines=18> */
[----:B------:R-:W4:Y:S02]  /*1d480*/  LDL.64 R66, [R1+0x248] ;  /* 0x0002480001427983 */ /* 0x000f240000100a00 */
[----:B------:R-:W-:Y:S01]  /*1d490*/  FADD.FTZ R36, R175, R34 ;  /* 0x00000022af247221 */ /* 0x000fe20000010000 */
[----:B------:R-:W-:Y:S01]  /*1d4a0*/  FADD.FTZ R34, R174, R35 ;  /* 0x00000023ae227221 */ /* 0x000fe20000010000 */
[----:B------:R-:W4:Y:S03]  /*1d4b0*/  LDL.64 R90, [R1+0x2a8] ;  /* 0x0002a800015a7983 */ /* 0x000f260000100a00 */
[----:B0-----:R-:W-:Y:S01]  /*1d4c0*/  FADD.FTZ R34, R15, R34 ;  /* 0x000000220f227221 */ /* 0x001fe20000010000 */
[----:B------:R-:W4:Y:S04]  /*1d4d0*/  LDL.64 R88, [R1+0x2b8] ;  /* 0x0002b80001587983 */ /* 0x000f280000100a00 */
[----:B------:R-:W4:Y:S01]  /*1d4e0*/  LDL.64 R98, [R1+0x2f8] ;  /* 0x0002f80001627983 */ /* 0x000f220000100a00 */
[----:B------:R-:W-:-:S03]  /*1d4f0*/  FADD.FTZ R35, R7, R36 ;  /* 0x0000002407237221 */ /* 0x000fc60000010000 */
[----:B------:R-:W4:Y:S04]  /*1d500*/  LDL.64 R36, [R1+0x350] ;  /* 0x0003500001247983 */ /* 0x000f280000100a00 */
[----:B------:R0:W-:Y:S01]  /*1d510*/  STL.64 [R1+0x1f0], R34 ;  /* 0x0001f02201007387 */ /* 0x0001e20000100a00 */
[----:B------:R-:W-:Y:S06]  /*1d520*/  BAR.SYNC.DEFER_BLOCKING 0xf, 0x100 ;  /* 0x03c4000000007b1d */ /* 0x000fec0000010000 */
[----:B0-----:R-:W4:Y:S04]  /*1d530*/  LDL.64 R34, [R1+0x340] ;  /* 0x0003400001227983 */ /* 0x001f280000100a00 */
[----:B------:R-:W4:Y:S04]  /*1d540*/  LDL.64 R10, [R1+0x378] ;  /* 0x00037800010a7983 */ /* 0x000f280000100a00 */
[----:B------:R-:W4:Y:S04]  /*1d550*/  LD.E.64 R86, desc[UR36][R2.64+0x8] ;  /* 0x0000082402567980 */ /* 0x000f28000c101b00 */
[----:B------:R-:W4:Y:S04]  /*1d560*/  LD.E.64 R2, desc[UR36][R2.64] ;  /* 0x0000002402027980 */ /* 0x000f28000c101b00 */
        /* <DEDUP_REMOVED lines=24> */
[----:B------:R0:W-:Y:S04]  /*1d6f0*/  STL.64 [R1+0x280], R8 ;  /* 0x0002800801007387 */ /* 0x0001e80000100a00 */
        /* <DEDUP_REMOVED lines=93> */
[----:B------:R-:W-:Y:S01]  /*1dcd0*/  FMUL.FTZ R34, R110, R34 ;  /* 0x000000226e227220 */ /* 0x000fe20000410000 */
[C---:B------:R-:W-:Y:S01]  /*1dce0*/  FMUL.FTZ R11, R109.reuse, R11 ;  /* 0x0000000b6d0b7220 */ /* 0x040fe20000410000 */
[----:B------:R-:W-:Y:S01]  /*1dcf0*/  FMUL.FTZ R10, R109, R10 ;  /* 0x0000000a6d0a7220 */ /* 0x000fe20000410000 */
        /* <DEDUP_REMOVED lines=189> */
[----:B---3--:R-:W3:Y:S04]  /*1e8d0*/  LDL R135, [R1+0x3e8] ;  /* 0x0003e80001877983 */ /* 0x008ee80000100800 */
        /* <DEDUP_REMOVED lines=127> */
[----:B--2---:R-:W-:Y:S04]  /*1f0d0*/  STL [R1+0x3e4], R134 ;  /* 0x0003e48601007387 */ /* 0x004fe80000100800 */
[----:B---3--:R2:W-:Y:S04]  /*1f0e0*/  STL [R1+0x3e8], R135 ;  /* 0x0003e88701007387 */ /* 0x0085e80000100800 */
        /* <DEDUP_REMOVED lines=9> */
[----:B0-----:R-:W4:Y:S04]  /*1f180*/  LDL.128 R24, [R1+0x210] ;  /* 0x0002100001187983 */ /* 0x001f280000100c00 */
[----:B-1----:R-:W4:Y:S04]  /*1f190*/  LDL.128 R28, [R1+0x220] ;  /* 0x00022000011c7983 */ /* 0x002f280000100c00 */
[----:B------:R-:W4:Y:S04]  /*1f1a0*/  LDL.128 R32, [R1+0x230] ;  /* 0x0002300001207983 */ /* 0x000f280000100c00 */
        /* <DEDUP_REMOVED lines=24> */
[----:B--2---:R-:W2:Y:S04]  /*1f330*/  LDL.128 R132, [R1+0x3c0] ;  /* 0x0003c00001847983 */ /* 0x004ea80000100c00 */
[----:B---3--:R-:W2:Y:S04]  /*1f340*/  LDL.128 R136, [R1+0x3d0] ;  /* 0x0003d00001887983 */ /* 0x008ea80000100c00 */
[----:B----4-:R-:W2:Y:S04]  /*1f350*/  LDL.128 R140, [R1+0x3e0] ;  /* 0x0003e000018c7983 */ /* 0x010ea80000100c00 */
        /* <DEDUP_REMOVED lines=438> */
.L_x_6850:
[----:B------:R-:W-:Y:S05]  /*20ec0*/  BSYNC B0 ;  /* 0x0000000000007941 */ /* 0x000fea0003800000 */
.L_x_6849:
        /* <DEDUP_REMOVED lines=9> */
.L_x_6828:
[----:B------:R-:W-:-:S13]  /*20f60*/  ISETP.GE.AND P0, PT, R0, R180, PT ;  /* 0x000000b40000720c */ /* 0x000fda0003f06270 */
[----:B------:R-:W-:Y:S05]  /*20f70*/  @!P0 BRA `(.L_x_6852) ;  /* 0x0000007800d88947 */ /* 0x000fea0003800000 */
.L_x_6885:
[----:B------:R-:W0:Y:S04]  /*20f80*/  LDL R21, [R1+0x1c0] ;  /* 0x0001c00001157983 */ /* 0x000e280000100800 */
[----:B------:R-:W2:Y:S04]  /*20f90*/  LDL R2, [R1+0x1c8] ;  /* 0x0001c80001027983 */ /* 0x000ea80000100800 */
[----:B------:R-:W3:Y:S01]  /*20fa0*/  LDL R3, [R1] ;  /* 0x0000000001037983 */ /* 0x000ee20000100800 */
[----:B01----:R-:W-:-:S05]  /*20fb0*/  VIADD R4, R21, 0x1 ;  /* 0x0000000115047836 */ /* 0x003fca0000000000 */
[----:B------:R-:W-:-:S13]  /*20fc0*/  ISETP.NE.AND P0, PT, R4, 0x2, PT ;  /* 0x000000020400780c */ /* 0x000fda0003f05270 */
[----:B------:R0:W5:Y:S04]  /*20fd0*/  @P0 LDL R6, [R1+0x1c4] ;  /* 0x0001c40001060983 */ /* 0x0001680000100800 */
[----:B------:R-:W4:Y:S01]  /*20fe0*/  @!P0 LDL R5, [R1+0x1c4] ;  /* 0x0001c40001058983 */ /* 0x000f220000100800 */
[----:B--2---:R-:W-:Y:S01]  /*20ff0*/  VIADD R2, R2, 0x1 ;  /* 0x0000000102027836 */ /* 0x004fe20000000000 */
[----:B---3--:R-:W-:Y:S02]  /*21000*/  LOP3.LUT R3, R3, 0x1, RZ, 0xfc, !PT ;  /* 0x0000000103037812 */ /* 0x008fe400078efcff */
[----:B------:R1:W-:Y:S04]  /*21010*/  STL [R1+0x1c0], R4 ;  /* 0x0001c00401007387 */ /* 0x0003e80000100800 */
[----:B------:R0:W-:Y:S04]  /*21020*/  STL [R1+0x1c8], R2 ;  /* 0x0001c80201007387 */ /* 0x0001e80000100800 */
[----:B------:R0:W-:Y:S01]  /*21030*/  @!P0 STL [R1+0x1c0], RZ ;  /* 0x0001c0ff01008387 */ /* 0x0001e20000100800 */
[----:B------:R-:W-:Y:S01]  /*21040*/  ISETP.NE.AND P1, PT, R3, 0x3, PT ;  /* 0x000000030300780c */ /* 0x000fe20003f25270 */
[----:B------:R-:W-:Y:S05]  /*21050*/  YIELD ;  /* 0x0000000000007946 */ /* 0x000fea0003800000 */
[----:B------:R-:W-:Y:S01]  /*21060*/  BSSY B0, `(.L_x_6853) ;  /* 0x0000006000007945 */ /* 0x000fe20003800000 */
[----:B-1----:R-:W-:Y:S01]  /*21070*/  @!P0 IMAD.MOV.U32 R4, RZ, RZ, RZ ;  /* 0x000000ffff048224 */ /* 0x002fe200078e00ff */
[----:B----4-:R-:W-:-:S05]  /*21080*/  @!P0 LOP3.LUT R6, R5, 0x1, RZ, 0x3c, !PT ;  /* 0x0000000105068812 */ /* 0x010fca00078e3cff */
[----:B------:R0:W-:Y:S01]  /*21090*/  @!P0 STL [R1+0x1c4], R6 ;  /* 0x0001c40601008387 */ /* 0x0001e20000100800 */
[----:B------:R-:W-:Y:S05]  /*210a0*/  @!P1 BRA `(.L_x_6854) ;  /* 0x0000000000049947 */ /* 0x000fea0003800000 */
[----:B------:R-:W-:Y:S01]  /*210b0*/  BPT.TRAP 0x1 ;  /* 0x000000040000795c */ /* 0x000fe20000300000 */
.L_x_6854:
[----:B------:R-:W-:Y:S05]  /*210c0*/  BSYNC B0 ;  /* 0x0000000000007941 */ /* 0x000fea0003800000 */
.L_x_6853:
        /* <DEDUP_REMOVED lines=9> */
.L_x_6856:
[----:B------:R-:W-:Y:S05]  /*21160*/  BSYNC B0 ;  /* 0x0000000000007941 */ /* 0x000fea0003800000 */
.L_x_6855:
[----:B------:R-:W-:Y:S04]  /*21170*/  BSSY B0, `(.L_x_6857) ;  /* 0x0000006000007945 */ /* 0x000fe80003800000 */
[----:B-1----:R-:W-:Y:S05]  /*21180*/  @P0 BRA `(.L_x_6858) ;  /* 0x0000000000100947 */ /* 0x002fea0003800000 */
[----:B-----5:R-:W-:Y:S01]  /*21190*/  IMAD R2, R2, 0x8, R5 ;  /* 0x0000000802027824 */ /* 0x020fe200078e0205 */
[----:B------:R-:W-:-:S04]  /*211a0*/  SHF.L.U32 R3, R3, 0x1f, RZ ;  /* 0x0000001f03037819 */ /* 0x000fc800000006ff */
[----:B------:R-:W1:Y:S02]  /*211b0*/  SYNCS.PHASECHK.TRANS64.TRYWAIT P0, [R2+URZ], R3 ;  /* 0x00000003020075a7 */ /* 0x000e64000800017f */
[----:B-1----:R-:W-:Y:S05]  /*211c0*/  @!P0 BRA `(.L_x_6859) ;  /* 0x0000018400a88947 */ /* 0x002fea0003800000 */
.L_x_6858:
[----:B------:R-:W-:Y:S05]  /*211d0*/  BSYNC B0 ;  /* 0x0000000000007941 */ /* 0x000fea0003800000 */
.L_x_6857:
        /* <DEDUP_REMOVED lines=57> */
.L_x_6861:
[----:B------:R-:W-:Y:S05]  /*21570*/  BSYNC B0 ;  /* 0x0000000000007941 */ /* 0x000fea0003800000 */
.L_x_6860:
        /* <DEDUP_REMOVED lines=8> */
.L_x_6863:
[----:B------:R-:W-:Y:S05]  /*21600*/  BSYNC B0 ;  /* 0x0000000000007941 */ /* 0x000fea0003800000 */
.L_x_6862:
[----:B------:R-:W-:Y:S04]  /*21610*/  BSSY B0, `(.L_x_6864) ;  /* 0x0000004000007945 */ /* 0x000fe80003800000 */
[----:B-1----:R-:W-:Y:S05]  /*21620*/  @P0 BRA `(.L_x_6865) ;  /* 0x0000000000080947 */ /* 0x002fea0003800000 */
[----:B------:R-:W1:Y:S02]  /*21630*/  SYNCS.PHASECHK.TRANS64.TRYWAIT P0, [R2+URZ], R3 ;  /* 0x00000003020075a7 */ /* 0x000e64000800017f */
[----:B-1----:R-:W-:Y:S05]  /*21640*/  @!P0 BRA `(.L_x_6866) ;  /* 0x00000180009c8947 */ /* 0x002fea0003800000 */
.L_x_6865:
[----:B------:R-:W-:Y:S05]  /*21650*/  BSYNC B0 ;  /* 0x0000000000007941 */ /* 0x000fea0003800000 */
.L_x_6864:
        /* <DEDUP_REMOVED lines=248> */
[----:B------:R-:W-:Y:S01]  /*225e0*/  IMAD.MOV.U32 R9, RZ, RZ, R3 ;  /* 0x000000ffff097224 */ /* 0x000fe200078e0003 */
        /* <DEDUP_REMOVED lines=91> */
[----:B------:R-:W-:Y:S01]  /*22ba0*/  R2UR UR6, R8 ;  /* 0x00000000080672ca */ /* 0x000fe200000e0000 */
[----:B------:R-:W2:Y:S01]  /*22bb0*/  LDL R12, [R1] ;  /* 0x00000000010c7983 */ /* 0x000ea20000100800 */
        /* <DEDUP_REMOVED lines=9> */
[----:B------:R-:W-:Y:S02]  /*22c50*/  R2UR UR4, R4 ;  /* 0x00000000040472ca */ /* 0x000fe400000e0000 */
[----:B------:R-:W-:Y:S02]  /*22c60*/  R2UR UR7, R9 ;  /* 0x00000000090772ca */ /* 0x000fe400000e0000 */
[----:B------:R-:W-:Y:S01]  /*22c70*/  R2UR UR6, R8 ;  /* 0x00000000080672ca */ /* 0x000fe200000e0000 */
[----:B------:R0:W5:Y:S01]  /*22c80*/  LDL R9, [R1+0xc] ;  /* 0x00000c0001097983 */ /* 0x0001620000100800 */
        /* <DEDUP_REMOVED lines=69> */
[----:B------:R-:W-:-:S03]  /*230e0*/  LOP3.LUT R2, R12, 0x1, RZ, 0xfc, !PT ;  /* 0x000000010c027812 */ /* 0x000fc600078efcff */
        /* <DEDUP_REMOVED lines=8> */
.L_x_6868:
[----:B------:R-:W-:Y:S05]  /*23170*/  BSYNC B0 ;  /* 0x0000000000007941 */ /* 0x000fea0003800000 */
.L_x_6867:
        /* <DEDUP_REMOVED lines=9> */
[----:B0-----:R-:W4:Y:S04]  /*23210*/  LDL.128 R8, [R1+0xe0] ;  /* 0x0000e00001087983 */ /* 0x001f280000100c00 */
[----:B------:R-:W4:Y:S01]  /*23220*/  LDL.128 R4, [R1+0xd0] ;  /* 0x0000d00001047983 */ /* 0x000f220000100c00 */
[----:B------:R-:W-:Y:S01]  /*23230*/  IMAD.SHL.U32 R63, R0, 0x40, RZ ;  /* 0x00000040003f7824 */ /* 0x000fe200078e00ff */
        /* <DEDUP_REMOVED lines=50> */
.L_x_6872:
[----:B------:R-:W-:-:S13]  /*23560*/  ISETP.NE.AND P0, PT, R9, 0x1, PT ;  /* 0x000000010900780c */ /* 0x000fda0003f05270 */
[----:B------:R-:W-:-:S05]  /*23570*/  @P0 IMAD.HI.U32 R8, R6, R10, RZ ;  /* 0x0000000a06080227 */ /* 0x000fca00078e00ff */
[----:B------:R-:W-:-:S07]  /*23580*/  @P0 SHF.R.U32.HI R6, RZ, R11, R8 ;  /* 0x0000000bff060219 */ /* 0x000fce0000011608 */
.L_x_6873:
[----:B------:R-:W-:Y:S05]  /*23590*/  BSYNC B1 ;  /* 0x0000000000017941 */ /* 0x000fea0003800000 */
.L_x_6871:
[----:B------:R-:W-:-:S04]  /*235a0*/  IMAD R7, R6, R9, -R63 ;  /* 0x0000000906077224 */ /* 0x000fc800078e0a3f */
[----:B------:R-:W-:-:S05]  /*235b0*/  IMAD R6, R20, -0x2, R7 ;  /* 0xfffffffe14067824 */ /* 0x000fca00078e0207 */
[----:B------:R-:W-:Y:S02]  /*235c0*/  VIMNMX R3, R3, R6, !PT ;  /* 0x0000000603037248 */ /* 0x000fe40007fe0100 */
[----:B------:R-:W-:-:S07]  /*235d0*/  VIADDMNMX R2, R6, R9, R2, PT ;  /* 0x0000000906027246 */ /* 0x000fce0003800102 */
.L_x_6870:
[----:B------:R-:W-:Y:S05]  /*235e0*/  BSYNC B0 ;  /* 0x0000000000007941 */ /* 0x000fea0003800000 */
.L_x_6869:
        /* <DEDUP_REMOVED lines=90> */
.L_x_6877:
[----:B------:R-:W-:-:S13]  /*23b90*/  ISETP.NE.AND P6, PT, R9, 0x1, PT ;  /* 0x000000010900780c */ /* 0x000fda0003fc5270 */
[----:B------:R-:W-:-:S05]  /*23ba0*/  @P6 IMAD.HI.U32 R10, R4, R10, RZ ;  /* 0x0000000a040a6227 */ /* 0x000fca00078e00ff */
[----:B------:R-:W-:-:S07]  /*23bb0*/  @P6 SHF.R.U32.HI R4, RZ, R11, R10 ;  /* 0x0000000bff046219 */ /* 0x000fce000001160a */
.L_x_6878:
[----:B------:R-:W-:Y:S05]  /*23bc0*/  BSYNC B1 ;  /* 0x0000000000017941 */ /* 0x000fea0003800000 */
.L_x_6876:
[----:B------:R-:W-:-:S04]  /*23bd0*/  IMAD R3, R4, R9, -R63 ;  /* 0x0000000904037224 */ /* 0x000fc800078e0a3f */
[----:B------:R-:W-:-:S05]  /*23be0*/  IMAD R20, R20, -0x2, R3 ;  /* 0xfffffffe14147824 */ /* 0x000fca00078e0203 */
[----:B------:R-:W-:Y:S02]  /*23bf0*/  VIADDMNMX R8, R20, R9, R8, PT ;  /* 0x0000000914087246 */ /* 0x000fe40003800108 */
[----:B------:R-:W-:-:S07]  /*23c00*/  VIMNMX R13, R13, R20, !PT ;  /* 0x000000140d0d7248 */ /* 0x000fce0007fe0100 */
.L_x_6875:
[----:B------:R-:W-:Y:S05]  /*23c10*/  BSYNC B0 ;  /* 0x0000000000007941 */ /* 0x000fea0003800000 */
.L_x_6874:
        /* <DEDUP_REMOVED lines=133> */
.L_x_6880:
[----:B------:R-:W-:Y:S05]  /*24470*/  BSYNC B0 ;  /* 0x0000000000007941 */ /* 0x000fea0003800000 */
.L_x_6879:
        /* <DEDUP_REMOVED lines=9> */
.L_x_6882:
[----:B------:R-:W-:Y:S05]  /*24510*/  BSYNC B0 ;  /* 0x0000000000007941 */ /* 0x000fea0003800000 */
.L_x_6881:
        /* <DEDUP_REMOVED lines=41> */
[----:B------:R-:W2:Y:S01]  /*247b0*/  LDL.64 R4, [R1+0x238] ;  /* 0x0002380001047983 */ /* 0x000ea20000100a00 */
[C---:B------:R-:W-:Y:S02]  /*247c0*/  FSETP.NEU.FTZ.AND P0, PT, R9.reuse, -INF , PT ;  /* 0xff8000000900780b */ /* 0x040fe40003f1d000 */
[-C--:B------:R-:W-:Y:S01]  /*247d0*/  FFMA.FTZ R176, R40, R69.reuse, -R8 ;  /* 0x0000004528b07223 */ /* 0x080fe20000010808 */
[----:B------:R-:W-:-:S05]  /*247e0*/  FMUL.FTZ R40, R9, R69 ;  /* 0x0000004509287220 */ /* 0x000fca0000410000 */
        /* <DEDUP_REMOVED lines=65> */
[----:B------:R-:W-:Y:S01]  /*24c00*/  FMUL.FTZ R86, R134, R86 ;  /* 0x0000005686567220 */ /* 0x000fe20000410000 */
[----:B------:R-:W2:Y:S04]  /*24c10*/  LDL.64 R66, [R1+0x390] ;  /* 0x0003900001427983 */ /* 0x000ea80000100a00 */
[----:B------:R-:W0:Y:S01]  /*24c20*/  MUFU.EX2 R154, R154 ;  /* 0x0000009a009a7308 */ /* 0x000e220000000800 */
[----:B-1----:R-:W-:Y:S01]  /*24c30*/  FADD.FTZ R8, R153, R8 ;  /* 0x0000000899087221 */ /* 0x002fe20000010000 */
[----:B---3--:R-:W-:Y:S01]  /*24c40*/  FADD.FTZ R7, R121, R6 ;  /* 0x0000000679077221 */ /* 0x008fe20000010000 */
[----:B------:R-:W3:Y:S04]  /*24c50*/  LDL.64 R70, [R1+0x3c0] ;  /* 0x0003c00001467983 */ /* 0x000ee80000100a00 */
[----:B------:R-:W3:Y:S01]  /*24c60*/  LDL.64 R64, [R1+0x3f0] ;  /* 0x0003f00001407983 */ /* 0x000ee20000100a00 */
[----:B------:R-:W1:Y:S03]  /*24c70*/  MUFU.EX2 R169, R169 ;  /* 0x000000a900a97308 */ /* 0x000e660000000800 */
[----:B------:R-:W3:Y:S04]  /*24c80*/  LDL.64 R60, [R1+0x258] ;  /* 0x00025800013c7983 */ /* 0x000ee80000100a00 */
[----:B------:R-:W3:Y:S01]  /*24c90*/  LDL.64 R62, [R1+0x248] ;  /* 0x00024800013e7983 */ /* 0x000ee20000100a00 */
        /* <DEDUP_REMOVED lines=11> */
[----:B------:R-:W0:Y:S08]  /*24d50*/  MUFU.EX2 R171, R171 ;  /* 0x000000ab00ab7308 */ /* 0x000e300000000800 */
        /* <DEDUP_REMOVED lines=21> */
[----:B------:R-:W-:-:S06]  /*24eb0*/  FADD.FTZ R6, R176, R7 ;  /* 0x00000007b0067221 */ /* 0x000fcc0000010000 */
        /* <DEDUP_REMOVED lines=11> */
[----:B------:R-:W-:Y:S08]  /*24f70*/  MUFU.EX2 R172, R172 ;  /* 0x000000ac00ac7308 */ /* 0x000ff00000000800 */
        /* <DEDUP_REMOVED lines=11> */
[----:B------:R-:W-:Y:S01]  /*25030*/  FADD.FTZ R39, R172, R39 ;  /* 0x00000027ac277221 */ /* 0x000fe20000010000 */
[----:B------:R-:W4:Y:S02]  /*25040*/  LDL.64 R40, [R1+0x2f8] ;  /* 0x0002f80001287983 */ /* 0x000f240000100a00 */
[----:B------:R-:W-:Y:S01]  /*25050*/  FADD.FTZ R6, R175, R6 ;  /* 0x00000006af067221 */ /* 0x000fe20000010000 */
[----:B------:R-:W-:-:S04]  /*25060*/  FADD.FTZ R38, R174, R39 ;  /* 0x00000027ae267221 */ /* 0x000fc80000010000 */
[----:B0-----:R-:W-:Y:S01]  /*25070*/  FADD.FTZ R38, R9, R38 ;  /* 0x0000002609267221 */ /* 0x001fe20000010000 */
[----:B------:R-:W-:-:S05]  /*25080*/  FADD.FTZ R39, R7, R6 ;  /* 0x0000000607277221 */ /* 0x000fca0000010000 */
[----:B------:R0:W-:Y:S01]  /*25090*/  STL.64 [R1+0x1f0], R38 ;  /* 0x0001f02601007387 */ /* 0x0001e20000100a00 */
[----:B------:R-:W-:Y:S06]  /*250a0*/  BAR.SYNC.DEFER_BLOCKING 0xf, 0x100 ;  /* 0x03c4000000007b1d */ /* 0x000fec0000010000 */
[----:B0-----:R-:W4:Y:S01]  /*250b0*/  LDL.64 R38, [R1+0x308] ;  /* 0x0003080001267983 */ /* 0x001f220000100a00 */
[C---:B--2---:R-:W-:Y:S01]  /*250c0*/  FMUL.FTZ R5, R134.reuse, R5 ;  /* 0x0000000586057220 */ /* 0x044fe20000410000 */
[C---:B------:R-:W-:Y:S02]  /*250d0*/  FMUL.FTZ R4, R134.reuse, R4 ;  /* 0x0000000486047220 */ /* 0x040fe40000410000 */
[----:B------:R-:W2:Y:S04]  /*250e0*/  LD.E.64 R96, desc[UR36][R2.64+0x8] ;  /* 0x0000082402607980 */ /* 0x000ea8000c101b00 */
[----:B------:R-:W2:Y:S04]  /*250f0*/  LD.E.64 R2, desc[UR36][R2.64] ;  /* 0x0000002402027980 */ /* 0x000ea8000c101b00 */
        /* <DEDUP_REMOVED lines=23> */
[----:B------:R-:W3:Y:S04]  /*25270*/  LDL.64 R12, [R1+0x3a8] ;  /* 0x0003a800010c7983 */ /* 0x000ee80000100a00 */
[----:B------:R-:W3:Y:S04]  /*25280*/  LDL.64 R84, [R1+0x3b8] ;  /* 0x0003b80001547983 */ /* 0x000ee80000100a00 */
[----:B------:R-:W3:Y:S04]  /*25290*/  LDL.64 R86, [R1+0x3c8] ;  /* 0x0003c80001567983 */ /* 0x000ee80000100a00 */
        /* <DEDUP_REMOVED lines=101> */
[----:B--2---:R-:W-:-:S03]  /*258f0*/  MOV R6, R96 ;  /* 0x0000006000067202 */ /* 0x004fc60000000f00 */
        /* <DEDUP_REMOVED lines=788> */
.L_x_6884:
[----:B------:R-:W-:Y:S05]  /*28a40*/  BSYNC B0 ;  /* 0x0000000000007941 */ /* 0x000fea0003800000 */
.L_x_6883:
        /* <DEDUP_REMOVED lines=9> */
.L_x_6852:
[----:B------:R-:W2:Y:S01]  /*28ae0*/  LDL R5, [R1+0x1f0] ;  /* 0x0001f00001057983 */ /* 0x000ea20000100800 */
[----:B------:R-:W-:Y:S05]  /*28af0*/  WARPSYNC.ALL ;  /* 0x0000000000007948 */ /* 0x000fea0003800000 */
[----:B------:R-:W3:Y:S01]  /*28b00*/  LDL R10, [R1+0x1f4] ;  /* 0x0001f400010a7983 */ /* 0x000ee20000100800 */
[----:B------:R-:W-:Y:S08]  /*28b10*/  BAR.ARV 0x8, 0x100 ;  /* 0x0204000000007b1d */ /* 0x000ff00000002000 */
[----:B------:R-:W-:Y:S06]  /*28b20*/  BAR.SYNC.DEFER_BLOCKING 0xf, 0x100 ;  /* 0x03c4000000007b1d */ /* 0x000fec0000010000 */
[----:B--2---:R-:W2:Y:S02]  /*28b30*/  SHFL.BFLY PT, R0, R5, 0x2, 0x1f ;  /* 0x0c401f0005007f89 */ /* 0x004ea400000e0000 */
[----:B--2---:R-:W-:-:S05]  /*28b40*/  FADD.FTZ R0, R5, R0 ;  /* 0x0000000005007221 */ /* 0x004fca0000010000 */
[----:B------:R-:W2:Y:S02]  /*28b50*/  SHFL.BFLY PT, R3, R0, 0x1, 0x1f ;  /* 0x0c201f0000037f89 */ /* 0x000ea400000e0000 */
[----:B--2---:R-:W-:-:S05]  /*28b60*/  FADD.FTZ R2, R0, R3 ;  /* 0x0000000300027221 */ /* 0x004fca0000010000 */
[----:B------:R-:W-:Y:S04]  /*28b70*/  STL [R1+0x1f0], R2 ;  /* 0x0001f00201007387 */ /* 0x000fe80000100800 */
[----:B------:R-:W2:Y:S04]  /*28b80*/  LDL R13, [R1+0x1f0] ;  /* 0x0001f000010d7983 */ /* 0x000ea80000100800 */
[----:B---3--:R-:W0:Y:S02]  /*28b90*/  SHFL.BFLY PT, R3, R10, 0x2, 0x1f ;  /* 0x0c401f000a037f89 */ /* 0x008e2400000e0000 */
[----:B01----:R-:W-:-:S05]  /*28ba0*/  FADD.FTZ R4, R3, R10 ;  /* 0x0000000a03047221 */ /* 0x003fca0000010000 */
[----:B------:R-:W0:Y:S02]  /*28bb0*/  SHFL.BFLY PT, R3, R4, 0x1, 0x1f ;  /* 0x0c201f0004037f89 */ /* 0x000e2400000e0000 */
[----:B0-----:R-:W-:Y:S02]  /*28bc0*/  FADD.FTZ R6, R4, R3 ;  /* 0x0000000304067221 */ /* 0x001fe40000010000 */
[----:B------:R-:W3:Y:S03]  /*28bd0*/  LDL.64 R2, [R1+0xb8] ;  /* 0x0000b80001027983 */ /* 0x000ee60000100a00 */
[----:B------:R-:W-:-:S13]  /*28be0*/  FSETP.NE.FTZ.AND P2, PT, R6, RZ, PT ;  /* 0x000000ff0600720b */ /* 0x000fda0003f55000 */
[----:B------:R-:W4:Y:S04]  /*28bf0*/  @P2 LDL R9, [R1+0x200] ;  /* 0x0002000001092983 */ /* 0x000f280000100800 */
[----:B------:R-:W5:Y:S01]  /*28c00*/  @P2 LDL R12, [R1+0x1e4] ;  /* 0x0001e400010c2983 */ /* 0x000f620000100800 */
[----:B--2---:R-:W-:-:S13]  /*28c10*/  FSETP.NE.FTZ.AND P1, PT, R13, RZ, PT ;  /* 0x000000ff0d00720b */ /* 0x004fda0003f35000 */
[----:B------:R-:W2:Y:S04]  /*28c20*/  @P1 LDL R5, [R1+0x200] ;  /* 0x0002000001051983 */ /* 0x000ea80000100800 */
[----:B------:R-:W3:Y:S01]  /*28c30*/  @P1 LDL R8, [R1+0x1e0] ;  /* 0x0001e00001081983 */ /* 0x000ee20000100800 */
[----:B------:R-:W0:Y:S08]  /*28c40*/  @P2 MUFU.LG2 R11, R6 ;  /* 0x00000006000b2308 */ /* 0x000e300000000c00 */
[----:B------:R-:W1:Y:S01]  /*28c50*/  @P1 MUFU.LG2 R7, R13 ;  /* 0x0000000d00071308 */ /* 0x000e620000000c00 */
[----:B------:R-:W-:-:S02]  /*28c60*/  IMAD.MOV.U32 R0, RZ, RZ, -0x800000 ;  /* 0xff800000ff007424 */ /* 0x000fc400078e00ff */
[----:B------:R-:W-:Y:S02]  /*28c70*/  IMAD.MOV.U32 R10, RZ, RZ, -0x800000 ;  /* 0xff800000ff0a7424 */ /* 0x000fe400078e00ff */
[----:B0-----:R-:W-:Y:S01]  /*28c80*/  @P2 FMUL.FTZ R14, R11, 0.69314718246459960938 ;  /* 0x3f3172180b0e2820 */ /* 0x001fe20000410000 */
[----:B-1----:R-:W-:Y:S01]  /*28c90*/  @P1 FMUL.FTZ R4, R7, 0.69314718246459960938 ;  /* 0x3f31721807041820 */ /* 0x002fe20000410000 */
[----:B------:R-:W-:Y:S04]  /*28ca0*/  STL [R1+0x1f4], R6 ;  /* 0x0001f40601007387 */ /* 0x000fe80000100800 */
[----:B------:R-:W3:Y:S01]  /*28cb0*/  LDL R7, [R1+0x1c0] ;  /* 0x0001c00001077983 */ /* 0x000ee20000100800 */
[----:B----4-:R-:W-:-:S04]  /*28cc0*/  @P2 FMUL.FTZ R9, R9, 0.69314718246459960938 ;  /* 0x3f31721809092820 */ /* 0x010fc80000410000 */
[----:B-----5:R-:W-:-:S05]  /*28cd0*/  @P2 FFMA.FTZ R10, R9, R12, R14 ;  /* 0x0000000c090a2223 */ /* 0x020fca000001000e */
[----:B------:R-:W-:Y:S01]  /*28ce0*/  STL [R1+0x1f4], R10 ;  /* 0x0001f40a01007387 */ /* 0x000fe20000100800 */
[----:B--2---:R-:W-:-:S04]  /*28cf0*/  @P1 FMUL.FTZ R5, R5, 0.69314718246459960938 ;  /* 0x3f31721805051820 */ /* 0x004fc80000410000 */
[----:B---3--:R-:W-:-:S05]  /*28d00*/  @P1 FFMA.FTZ R0, R5, R8, R4 ;  /* 0x0000000805001223 */ /* 0x008fca0000010004 */
[----:B------:R0:W-:Y:S04]  /*28d10*/  STL [R1+0x1f0], R0 ;  /* 0x0001f00001007387 */ /* 0x0001e80000100800 */
[----:B------:R-:W2:Y:S02]  /*28d20*/  LD.E R4, desc[UR36][R2.64+0x4] ;  /* 0x0000042402047980 */ /* 0x000ea4000c101900 */
[----:B--2---:R-:W-:-:S13]  /*28d30*/  ISETP.NE.AND P0, PT, R4, RZ, PT ;  /* 0x000000ff0400720c */ /* 0x004fda0003f05270 */
[----:B------:R-:W2:Y:S04]  /*28d40*/  @!P0 LDL.64 R4, [R1+0xc0] ;  /* 0x0000c00001048983 */ /* 0x000ea80000100a00 */
[----:B------:R-:W3:Y:S01]  /*28d50*/  @!P0 LD.E R8, desc[UR36][R2.64] ;  /* 0x0000002402088980 */ /* 0x000ee2000c101900 */
[----:B------:R-:W-:-:S06]  /*28d60*/  IMAD.MOV.U32 R102, RZ, RZ, RZ ;  /* 0x000000ffff667224 */ /* 0x000fcc00078e00ff */
[----:B------:R-:W1:Y:S01]  /*28d70*/  @P1 MUFU.RCP R102, R13 ;  /* 0x0000000d00661308 */ /* 0x000e620000001000 */
[----:B--2---:R-:W2:Y:S01]  /*28d80*/  @!P0 LD.E.64 R4, desc[UR36][R4.64] ;  /* 0x0000002404048980 */ /* 0x004ea2000c101b00 */
[----:B---3--:R-:W-:-:S04]  /*28d90*/  @!P0 IMAD R9, R7, 0x40, R8 ;  /* 0x0000004007098824 */ /* 0x008fc800078e0208 */
[----:B--2---:R-:W-:-:S05]  /*28da0*/  @!P0 IMAD.WIDE R4, R9, 0x4, R4 ;  /* 0x0000000409048825 */ /* 0x004fca00078e0204 */
[----:B-1----:R1:W-:Y:S04]  /*28db0*/  @!P0 ST.E desc[UR36][R4.64], R102 ;  /* 0x0000006604008985 */ /* 0x0023e8000c101924 */
[----:B------:R-:W0:Y:S04]  /*28dc0*/  @!P0 LDL.64 R2, [R1+0xb8] ;  /* 0x0000b80001028983 */ /* 0x000e280000100a00 */
[----:B0-----:R-:W2:Y:S02]  /*28dd0*/  @!P0 LD.E R0, desc[UR36][R2.64+0x4] ;  /* 0x0000042402008980 */ /* 0x001ea4000c101900 */
[----:B--2---:R-:W-:-:S13]  /*28de0*/  @!P0 ISETP.NE.AND P0, PT, R0, RZ, PT ;  /* 0x000000ff0000820c */ /* 0x004fda0003f05270 */
[----:B-1----:R-:W2:Y:S04]  /*28df0*/  @!P0 LDL.64 R4, [R1+0xc0] ;  /* 0x0000c00001048983 */ /* 0x002ea80000100a00 */
[----:B------:R-:W3:Y:S01]  /*28e00*/  @!P0 LD.E R8, desc[UR36][R2.64] ;  /* 0x0000002402088980 */ /* 0x000ee2000c101900 */
[----:B------:R-:W-:-:S06]  /*28e10*/  IMAD.MOV.U32 R0, RZ, RZ, RZ ;  /* 0x000000ffff007224 */ /* 0x000fcc00078e00ff */
[----:B------:R-:W0:Y:S01]  /*28e20*/  @P2 MUFU.RCP R0, R6 ;  /* 0x0000000600002308 */ /* 0x000e220000001000 */
[----:B--2---:R-:W2:Y:S01]  /*28e30*/  @!P0 LD.E.64 R4, desc[UR36][R4.64] ;  /* 0x0000002404048980 */ /* 0x004ea2000c101b00 */
[----:B---3--:R-:W-:-:S04]  /*28e40*/  @!P0 IMAD R8, R7, 0x40, R8 ;  /* 0x0000004007088824 */ /* 0x008fc800078e0208 */
[----:B------:R-:W-:-:S04]  /*28e50*/  @!P0 VIADD R7, R8, 0x8 ;  /* 0x0000000808078836 */ /* 0x000fc80000000000 */
[----:B--2---:R-:W-:-:S05]  /*28e60*/  @!P0 IMAD.WIDE R4, R7, 0x4, R4 ;  /* 0x0000000407048825 */ /* 0x004fca00078e0204 */
[----:B0-----:R0:W-:Y:S04]  /*28e70*/  @!P0 ST.E desc[UR36][R4.64], R0 ;  /* 0x0000000004008985 */ /* 0x0011e8000c101924 */
        /* <DEDUP_REMOVED lines=53> */
[----:B------:R-:W-:Y:S01]  /*291d0*/  FMUL.FTZ R40, R40, R102 ;  /* 0x0000006628287220 */ /* 0x000fe20000410000 */
[-C--:B----4-:R-:W-:Y:S01]  /*291e0*/  FMUL.FTZ R39, R39, R0.reuse ;  /* 0x0000000027277220 */ /* 0x090fe20000410000 */
[----:B------:R-:W-:Y:S01]  /*291f0*/  FMUL.FTZ R38, R38, R0 ;  /* 0x0000000026267220 */ /* 0x000fe20000410000 */
        /* <DEDUP_REMOVED lines=30> */
[----:B------:R-:W-:Y:S04]  /*293e0*/  STL.64 [R1+0x400], R40 ;  /* 0x0004002801007387 */ /* 0x000fe80000100a00 */
[----:B------:R0:W-:Y:S04]  /*293f0*/  STL.64 [R1+0x408], R38 ;  /* 0x0004082601007387 */ /* 0x0001e80000100a00 */
        /* <DEDUP_REMOVED lines=10> */
[----:B------:R-:W-:Y:S04]  /*294a0*/  STL.64 [R1+0x2b0], R10 ;  /* 0x0002b00a01007387 */ /* 0x000fe80000100a00 */
[----:B------:R3:W-:Y:S04]  /*294b0*/  STL.64 [R1+0x2c0], R8 ;  /* 0x0002c00801007387 */ /* 0x0007e80000100a00 */
[----:B------:R-:W-:Y:S04]  /*294c0*/  STL.64 [R1+0x2d0], R6 ;  /* 0x0002d00601007387 */ /* 0x000fe80000100a00 */
[----:B------:R4:W-:Y:S04]  /*294d0*/  STL.64 [R1+0x2e0], R4 ;  /* 0x0002e00401007387 */ /* 0x0009e80000100a00 */
[----:B------:R5:W-:Y:S04]  /*294e0*/  STL.64 [R1+0x2f0], R2 ;  /* 0x0002f00201007387 */ /* 0x000be80000100a00 */
[----:B0-----:R-:W5:Y:S04]  /*294f0*/  LDL.64 R38, [R1+0x2c8] ;  /* 0x0002c80001267983 */ /* 0x001f680000100a00 */
[----:B------:R-:W5:Y:S04]  /*29500*/  LDL.64 R40, [R1+0x308] ;  /* 0x0003080001287983 */ /* 0x000f680000100a00 */
[----:B-1----:R-:W5:Y:S04]  /*29510*/  LDL.64 R28, [R1+0x318] ;  /* 0x00031800011c7983 */ /* 0x002f680000100a00 */
[----:B------:R-:W5:Y:S04]  /*29520*/  LDL.64 R36, [R1+0x328] ;  /* 0x0003280001247983 */ /* 0x000f680000100a00 */
[----:B------:R-:W5:Y:S04]  /*29530*/  LDL.64 R34, [R1+0x338] ;  /* 0x0003380001227983 */ /* 0x000f680000100a00 */
[----:B------:R-:W5:Y:S04]  /*29540*/  LDL.64 R32, [R1+0x348] ;  /* 0x0003480001207983 */ /* 0x000f680000100a00 */
[----:B------:R-:W5:Y:S04]  /*29550*/  LDL.64 R30, [R1+0x358] ;  /* 0x00035800011e7983 */ /* 0x000f680000100a00 */
[----:B--2---:R-:W2:Y:S04]  /*29560*/  LDL.64 R12, [R1+0x368] ;  /* 0x00036800010c7983 */ /* 0x004ea80000100a00 */
[----:B------:R-:W2:Y:S04]  /*29570*/  LDL.64 R26, [R1+0x378] ;  /* 0x00037800011a7983 */ /* 0x000ea80000100a00 */
        /* <DEDUP_REMOVED lines=8> */
[----:B------:R-:W5:Y:S01]  /*29600*/  @!P0 LDL R105, [R1+0x1c4] ;  /* 0x0001c40001698983 */ /* 0x000f620000100800 */
        /* <DEDUP_REMOVED lines=94> */
[----:B------:R-:W-:Y:S04]  /*29bf0*/  STL [R1+0x1cc], R106 ;  /* 0x0001cc6a01007387 */ /* 0x000fe80000100800 */
[----:B------:R-:W-:Y:S01]  /*29c00*/  @!P0 STL [R1+0x1c0], RZ ;  /* 0x0001c0ff01008387 */ /* 0x000fe20000100800 */
        /* <DEDUP_REMOVED lines=24> */
[-C--:B---3--:R-:W-:Y:S01]  /*29d90*/  FMUL.FTZ R9, R9, R0.reuse ;  /* 0x0000000009097220 */ /* 0x088fe20000410000 */
[-C--:B------:R-:W-:Y:S01]  /*29da0*/  FMUL.FTZ R8, R8, R0.reuse ;  /* 0x0000000008087220 */ /* 0x080fe20000410000 */
[-C--:B----4-:R-:W-:Y:S01]  /*29db0*/  FMUL.FTZ R5, R5, R0.reuse ;  /* 0x0000000005057220 */ /* 0x090fe20000410000 */
[-C--:B------:R-:W-:Y:S01]  /*29dc0*/  FMUL.FTZ R4, R4, R0.reuse ;  /* 0x0000000004047220 */ /* 0x080fe20000410000 */
[-C--:B------:R-:W-:Y:S01]  /*29dd0*/  FMUL.FTZ R11, R11, R0.reuse ;  /* 0x000000000b0b7220 */ /* 0x080fe20000410000 */
[-C--:B------:R-:W-:Y:S01]  /*29de0*/  FMUL.FTZ R10, R10, R0.reuse ;  /* 0x000000000a0a7220 */ /* 0x080fe20000410000 */
[-C--:B-----5:R-:W-:Y:S01]  /*29df0*/  FMUL.FTZ R3, R3, R0.reuse ;  /* 0x0000000003037220 */ /* 0x0a0fe20000410000 */
[-C--:B------:R-:W-:Y:S01]  /*29e00*/  FMUL.FTZ R2, R2, R0.reuse ;  /* 0x0000000002027220 */ /* 0x080fe20000410000 */
[-C--:B------:R-:W-:Y:S01]  /*29e10*/  FMUL.FTZ R7, R7, R0.reuse ;  /* 0x0000000007077220 */ /* 0x080fe20000410000 */
[----:B------:R-:W-:Y:S01]  /*29e20*/  FMUL.FTZ R6, R6, R0 ;  /* 0x0000000006067220 */ /* 0x000fe20000410000 */
[----:B------:R-:W-:Y:S01]  /*29e30*/  @!P0 LOP3.LUT R0, R105, 0x1, RZ, 0x3c, !PT ;  /* 0x0000000169008812 */ /* 0x000fe200078e3cff */
        /* <DEDUP_REMOVED lines=16> */
[----:B------:R-:W-:Y:S04]  /*29f40*/  @!P0 STL [R1+0x1c4], R0 ;  /* 0x0001c40001008387 */ /* 0x000fe80000100800 */
[----:B------:R0:W-:Y:S02]  /*29f50*/  STL.64 [R1+0x3c8], R4 ;  /* 0x0003c80401007387 */ /* 0x0001e40000100a00 */
[----:B0-----:R-:W-:Y:S01]  /*29f60*/  IMAD.MOV.U32 R4, RZ, RZ, 0x1 ;  /* 0x00000001ff047424 */ /* 0x001fe200078e00ff */
[----:B------:R-:W-:Y:S06]  /*29f70*/  BAR.ARV 0xe, 0x100 ;  /* 0x0384000000007b1d */ /* 0x000fec0000002000 */
.L_x_6736:
[----:B------:R-:W-:Y:S05]  /*29f80*/  BSYNC B7 ;  /* 0x0000000000077941 */ /* 0x000fea0003800000 */
.L_x_6724:
[----:B------:R-:W0:Y:S08]  /*29f90*/  S2UR UR4, SR_CgaCtaId ;  /* 0x00000000000479c3 */ /* 0x000e300000008800 */
[----:B------:R-:W-:Y:S01]  /*29fa0*/  BAR.SYNC.DEFER_BLOCKING 0x5, 0x180 ;  /* 0x0146000000007b1d */ /* 0x000fe20000010000 */
[----:B----4-:R-:W-:Y:S02]  /*29fb0*/  PRMT R0, R4, 0x9910, RZ ;  /* 0x0000991004007816 */ /* 0x010fe400000000ff */
[----:B-1----:R-:W-:-:S02]  /*29fc0*/  MOV R2, 0x400 ;  /* 0x0000040000027802 */ /* 0x002fc40000000f00 */
[----:B------:R-:W-:Y:S01]  /*29fd0*/  ISETP.NE.AND P0, PT, R0, RZ, PT ;  /* 0x000000ff0000720c */ /* 0x000fe20003f05270 */
[----:B------:R-:W-:Y:S01]  /*29fe0*/  BSSY B0, `(.L_x_6886) ;  /* 0x0000509000007945 */ /* 0x000fe20003800000 */
[----:B0-----:R-:W-:-:S05]  /*29ff0*/  IMAD.U32 R155, RZ, RZ, UR4 ;  /* 0x00000004ff9b7e24 */ /* 0x001fca000f8e00ff */
[----:B------:R-:W-:-:S05]  /*2a000*/  LEA R2, R155, R2, 0x18 ;  /* 0x000000029b027211 */ /* 0x000fca00078ec0ff */
[----:B------:R0:W1:Y:S01]  /*2a010*/  LDS.128 R84, [R2+0x388d0] ;  /* 0x0388d00002547984 */ /* 0x0000620000000c00 */
[----:B------:R-:W-:Y:S06]  /*2a020*/  BAR.ARV 0x4, 0x180 ;  /* 0x0106000000007b1d */ /* 0x000fec0000002000 */
[----:B------:R-:W-:Y:S05]  /*2a030*/  @!P0 BRA `(.L_x_6887) ;  /* 0x0000004000488947 */ /* 0x000fea0003800000 */
[----:B--2---:R-:W2:Y:S04]  /*2a040*/  LDL.128 R44, [R1+0x210] ;  /* 0x00021000012c7983 */ /* 0x004ea80000100c00 */
[----:B------:R-:W4:Y:S04]  /*2a050*/  LDL.128 R48, [R1+0x230] ;  /* 0x0002300001307983 */ /* 0x000f280000100c00 */
[----:B-----5:R-:W4:Y:S04]  /*2a060*/  LDL.128 R32, [R1+0x220] ;  /* 0x0002200001207983 */ /* 0x020f280000100c00 */
[----:B------:R-:W4:Y:S04]  /*2a070*/  LDL.128 R52, [R1+0x250] ;  /* 0x0002500001347983 */ /* 0x000f280000100c00 */
[----:B------:R-:W4:Y:S04]  /*2a080*/  LDL.128 R40, [R1+0x240] ;  /* 0x0002400001287983 */ /* 0x000f280000100c00 */
[----:B------:R-:W4:Y:S04]  /*2a090*/  LDL.128 R36, [R1+0x260] ;  /* 0x0002600001247983 */ /* 0x000f280000100c00 */
[----:B------:R-:W4:Y:S04]  /*2a0a0*/  LDL.128 R76, [R1+0x270] ;  /* 0x00027000014c7983 */ /* 0x000f280000100c00 */
[----:B------:R-:W4:Y:S04]  /*2a0b0*/  LDL.128 R72, [R1+0x280] ;  /* 0x0002800001487983 */ /* 0x000f280000100c00 */
[----:B------:R-:W4:Y:S04]  /*2a0c0*/  LDL.128 R104, [R1+0x290] ;  /* 0x0002900001687983 */ /* 0x000f280000100c00 */
[----:B------:R-:W4:Y:S04]  /*2a0d0*/  LDL.128 R4, [R1+0x2a0] ;  /* 0x0002a00001047983 */ /* 0x000f280000100c00 */
[----:B---3--:R-:W3:Y:S04]  /*2a0e0*/  LDL.128 R8, [R1+0x2b0] ;  /* 0x0002b00001087983 */ /* 0x008ee80000100c00 */
[----:B------:R-:W3:Y:S01]  /*2a0f0*/  LDL.128 R12, [R1+0x2c0] ;  /* 0x0002c000010c7983 */ /* 0x000ee20000100c00 */
[----:B------:R-:W-:Y:S01]  /*2a100*/  IADD3 R21, P2, R160, 0x20, RZ ;  /* 0x00000020a0157810 */ /* 0x000fe20007f5e0ff */
[----:B------:R-:W-:-:S02]  /*2a110*/  ULDC.64 UR4, c[0x0][0xd08] ;  /* 0x0003420000047ab9 */ /* 0x000fc40000000a00 */
[----:B------:R-:W3:Y:S01]  /*2a120*/  LDL.128 R24, [R1+0x2d0] ;  /* 0x0002d00001187983 */ /* 0x000ee20000100c00 */
[----:B------:R-:W-:-:S03]  /*2a130*/  IADD3 R59, P1, R160, 0x40, RZ ;  /* 0x00000040a03b7810 */ /* 0x000fc60007f3e0ff */
[----:B------:R-:W3:Y:S01]  /*2a140*/  LDL.128 R28, [R1+0x2e0] ;  /* 0x0002e000011c7983 */ /* 0x000ee20000100c00 */
[C---:B------:R-:W-:Y:S02]  /*2a150*/  LOP3.LUT R57, R160.reuse, 0x380, RZ, 0xc0, !PT ;  /* 0x00000380a0397812 */ /* 0x040fe400078ec0ff */
[----:B------:R-:W-:Y:S01]  /*2a160*/  IADD3 R60, P0, R160, 0x60, RZ ;  /* 0x00000060a03c7810 */ /* 0x000fe20007f1e0ff */
[----:B------:R-:W3:Y:S01]  /*2a170*/  LDL.128 R108, [R1+0x2f0] ;  /* 0x0002f000016c7983 */ /* 0x000ee20000100c00 */
[----:B------:R-:W-:Y:S02]  /*2a180*/  LOP3.LUT R20, R21, 0x380, RZ, 0xc0, !PT ;  /* 0x0000038015147812 */ /* 0x000fe400078ec0ff */
[----:B------:R-:W-:Y:S01]  /*2a190*/  LOP3.LUT R58, R59, 0x380, RZ, 0xc0, !PT ;  /* 0x000003803b3a7812 */ /* 0x000fe200078ec0ff */
[----:B------:R-:W3:Y:S01]  /*2a1a0*/  LDL.128 R88, [R1+0x3d0] ;  /* 0x0003d00001587983 */ /* 0x000ee20000100c00 */
[----:B------:R-:W-:Y:S02]  /*2a1b0*/  SHF.R.U64 R57, R57, 0x3, RZ ;  /* 0x0000000339397819 */ /* 0x000fe400000012ff */
[----:B------:R-:W-:Y:S01]  /*2a1c0*/  LOP3.LUT R0, R60, 0x380, RZ, 0xc0, !PT ;  /* 0x000003803c007812 */ /* 0x000fe200078ec0ff */
[----:B------:R-:W3:Y:S01]  /*2a1d0*/  LDL.128 R80, [R1+0x3c0] ;  /* 0x0003c00001507983 */ /* 0x000ee20000100c00 */
[----:B------:R-:W-:-:S02]  /*2a1e0*/  SHF.R.U64 R20, R20, 0x3, RZ ;  /* 0x0000000314147819 */ /* 0x000fc400000012ff */
[----:B------:R-:W-:Y:S01]  /*2a1f0*/  SHF.R.U64 R58, R58, 0x3, RZ ;  /* 0x000000033a3a7819 */ /* 0x000fe200000012ff */
[----:B------:R-:W3:Y:S01]  /*2a200*/  LDL.128 R96, [R1+0x3f0] ;  /* 0x0003f00001607983 */ /* 0x000ee20000100c00 */
[----:B------:R-:W-:Y:S01]  /*2a210*/  LOP3.LUT R56, R57, R160, RZ, 0x3c, !PT ;  /* 0x000000a039387212 */ /* 0x000fe200078e3cff */
[--C-:B------:R-:W-:Y:S01]  /*2a220*/  IMAD.MOV.U32 R57, RZ, RZ, R161.reuse ;  /* 0x000000ffff397224 */ /* 0x100fe200078e00a1 */
[----:B------:R-:W-:Y:S01]  /*2a230*/  SHF.R.U64 R61, R0, 0x3, RZ ;  /* 0x00000003003d7819 */ /* 0x000fe200000012ff */
[----:B------:R-:W3:Y:S01]  /*2a240*/  LDL.128 R92, [R1+0x3e0] ;  /* 0x0003e000015c7983 */ /* 0x000ee20000100c00 */
[----:B------:R-:W-:Y:S01]  /*2a250*/  LOP3.LUT R20, R20, R21, RZ, 0x3c, !PT ;  /* 0x0000001514147212 */ /* 0x000fe200078e3cff */
[--C-:B------:R-:W-:Y:S01]  /*2a260*/  IMAD.X R21, RZ, RZ, R161.reuse, P2 ;  /* 0x000000ffff157224 */ /* 0x100fe200010e06a1 */
[----:B------:R-:W-:Y:S01]  /*2a270*/  LOP3.LUT R58, R58, R59, RZ, 0x3c, !PT ;  /* 0x0000003b3a3a7212 */ /* 0x000fe200078e3cff */
[--C-:B------:R-:W-:Y:S01]  /*2a280*/  IMAD.X R59, RZ, RZ, R161.reuse, P1 ;  /* 0x000000ffff3b7224 */ /* 0x100fe200008e06a1 */
[----:B------:R-:W-:Y:S01]  /*2a290*/  LOP3.LUT R60, R61, R60, RZ, 0x3c, !PT ;  /* 0x0000003c3d3c7212 */ /* 0x000fe200078e3cff */
[----:B------:R-:W-:Y:S01]  /*2a2a0*/  IMAD.X R61, RZ, RZ, R161, P0 ;  /* 0x000000ffff3d7224 */ /* 0x000fe200000e06a1 */
[----:B------:R-:W-:Y:S01]  /*2a2b0*/  MOV R64, R56 ;  /* 0x0000003800407202 */ /* 0x000fe20000000f00 */
[----:B------:R-:W3:Y:S01]  /*2a2c0*/  LDL.128 R100, [R1+0x400] ;  /* 0x0004000001647983 */ /* 0x000ee20000100c00 */
[----:B------:R-:W-:-:S02]  /*2a2d0*/  MOV R68, R20 ;  /* 0x0000001400447202 */ /* 0x000fc40000000f00 */
[----:B------:R-:W-:Y:S02]  /*2a2e0*/  MOV R3, R58 ;  /* 0x0000003a00037202 */ /* 0x000fe40000000f00 */
[----:B------:R-:W-:Y:S01]  /*2a2f0*/  MOV R0, R60 ;  /* 0x0000003c00007202 */ /* 0x000fe20000000f00 */
[----:B------:R-:W3:Y:S04]  /*2a300*/  LDL.128 R56, [R1+0x360] ;  /* 0x0003600001387983 */ /* 0x000ee80000100c00 */
[----:B------:R-:W3:Y:S01]  /*2a310*/  LDL.128 R60, [R1+0x370] ;  /* 0x00037000013c7983 */ /* 0x000ee20000100c00 */
[----:B------:R-:W-:Y:S01]  /*2a320*/  BAR.SYNC.DEFER_BLOCKING 0x1, 0x100 ;  /* 0x0044000000007b1d */ /* 0x000fe20000010000 */
[----:B--2---:R-:W-:Y:S02]  /*2a330*/  F2FP.BF16.F32.PACK_AB R44, R45, R44 ;  /* 0x0000002c2d2c723e */ /* 0x004fe400000010ff */
[----:B------:R-:W-:-:S02]  /*2a340*/  F2FP.BF16.F32.PACK_AB R45, R47, R46 ;  /* 0x0000002e2f2d723e */ /* 0x000fc400000010ff */
[----:B----4-:R-:W-:Y:S02]  /*2a350*/  F2FP.BF16.F32.PACK_AB R48, R49, R48 ;  /* 0x000000303130723e */ /* 0x010fe400000010ff */
[----:B------:R-:W-:Y:S02]  /*2a360*/  F2FP.BF16.F32.PACK_AB R49, R51, R50 ;  /* 0x000000323331723e */ /* 0x000fe400000010ff */
[----:B------:R-:W-:Y:S02]  /*2a370*/  F2FP.BF16.F32.PACK_AB R46, R33, R32 ;  /* 0x00000020212e723e */ /* 0x000fe400000010ff */
[----:B------:R-:W-:Y:S02]  /*2a380*/  F2FP.BF16.F32.PACK_AB R47, R35, R34 ;  /* 0x00000022232f723e */ /* 0x000fe400000010ff */
[----:B------:R-:W-:Y:S01]  /*2a390*/  F2FP.BF16.F32.PACK_AB R52, R53, R52 ;  /* 0x000000343534723e */ /* 0x000fe200000010ff */
[----:B------:R-:W2:Y:S01]  /*2a3a0*/  LDL.128 R32, [R1+0x300] ;  /* 0x0003000001207983 */ /* 0x000ea20000100c00 */
[----:B------:R-:W-:-:S02]  /*2a3b0*/  F2FP.BF16.F32.PACK_AB R53, R55, R54 ;  /* 0x000000363735723e */ /* 0x000fc400000010ff */
[----:B------:R-:W-:Y:S02]  /*2a3c0*/  F2FP.BF16.F32.PACK_AB R50, R41, R40 ;  /* 0x000000282932723e */ /* 0x000fe400000010ff */
[----:B------:R-:W-:Y:S02]  /*2a3d0*/  F2FP.BF16.F32.PACK_AB R51, R43, R42 ;  /* 0x0000002a2b33723e */ /* 0x000fe400000010ff */
[----:B------:R-:W-:Y:S01]  /*2a3e0*/  F2FP.BF16.F32.PACK_AB R54, R37, R36 ;  /* 0x000000242536723e */ /* 0x000fe200000010ff */
[----:B------:R4:W-:Y:S01]  /*2a3f0*/  STSM.16.M88.4 [R64], R44 ;  /* 0x0000002c40007844 */ /* 0x0009e20000000200 */
[----:B------:R-:W-:Y:S02]  /*2a400*/  F2FP.BF16.F32.PACK_AB R55, R39, R38 ;  /* 0x000000262737723e */ /* 0x000fe400000010ff */
[----:B------:R-:W-:Y:S01]  /*2a410*/  F2FP.BF16.F32.PACK_AB R76, R77, R76 ;  /* 0x0000004c4d4c723e */ /* 0x000fe200000010ff */
[----:B------:R-:W2:Y:S01]  /*2a420*/  LDL.128 R36, [R1+0x310] ;  /* 0x0003100001247983 */ /* 0x000ea20000100c00 */
[----:B------:R-:W-:-:S02]  /*2a430*/  F2FP.BF16.F32.PACK_AB R77, R79, R78 ;  /* 0x0000004e4f4d723e */ /* 0x000fc400000010ff */
[----:B------:R-:W-:Y:S01]  /*2a440*/  F2FP.BF16.F32.PACK_AB R78, R73, R72 ;  /* 0x00000048494e723e */ /* 0x000fe200000010ff */
[----:B------:R0:W-:Y:S01]  /*2a450*/  STSM.16.M88.4 [R68], R48 ;  /* 0x0000003044007844 */ /* 0x0001e20000000200 */
[----:B------:R-:W-:-:S03]  /*2a460*/  F2FP.BF16.F32.PACK_AB R79, R75, R74 ;  /* 0x0000004a4b4f723e */ /* 0x000fc600000010ff */
[----:B------:R1:W-:Y:S04]  /*2a470*/  STSM.16.M88.4 [R3], R52 ;  /* 0x0000003403007844 */ /* 0x0003e80000000200 */
[----:B----4-:R-:W4:Y:S04]  /*2a480*/  LDL.128 R44, [R1+0x330] ;  /* 0x00033000012c7983 */ /* 0x010f280000100c00 */
[----:B------:R-:W4:Y:S04]  /*2a490*/  LDL.128 R40, [R1+0x320] ;  /* 0x0003200001287983 */ /* 0x000f280000100c00 */
[----:B0-----:R-:W4:Y:S04]  /*2a4a0*/  LDL.128 R48, [R1+0x340] ;  /* 0x0003400001307983 */ /* 0x001f280000100c00 */
[----:B-1----:R-:W4:Y:S04]  /*2a4b0*/  LDL.128 R52, [R1+0x350] ;  /* 0x0003500001347983 */ /* 0x002f280000100c00 */
[----:B------:R-:W4:Y:S04]  /*2a4c0*/  LDL.128 R68, [R1+0x390] ;  /* 0x0003900001447983 */ /* 0x000f280000100c00 */
[----:B------:R0:W-:Y:S04]  /*2a4d0*/  STSM.16.M88.4 [R0], R76 ;  /* 0x0000004c00007844 */ /* 0x0001e80000000200 */
[----:B------:R-:W4:Y:S04]  /*2a4e0*/  LDL.128 R64, [R1+0x380] ;  /* 0x0003800001407983 */ /* 0x000f280000100c00 */
[----:B------:R-:W4:Y:S04]  /*2a4f0*/  LDL.128 R72, [R1+0x3a0] ;  /* 0x0003a00001487983 */ /* 0x000f280000100c00 */
[----:B0-----:R-:W4:Y:S01]  /*2a500*/  LDL.128 R76, [R1+0x3b0] ;  /* 0x0003b000014c7983 */ /* 0x001f220000100c00 */
[----:B------:R-:W-:-:S04]  /*2a510*/  IADD3 R21, P0, R160, 0x2000, RZ ;  /* 0x00002000a0157810 */ /* 0x000fc80007f1e0ff */
[----:B------:R-:W-:-:S04]  /*2a520*/  LOP3.LUT R20, R21, 0x380, RZ, 0xc0, !PT ;  /* 0x0000038015147812 */ /* 0x000fc800078ec0ff */
[----:B------:R-:W-:Y:S02]  /*2a530*/  SHF.R.U64 R20, R20, 0x3, RZ ;  /* 0x0000000314147819 */ /* 0x000fe400000012ff */
[----:B------:R-:W-:Y:S02]  /*2a540*/  F2FP.BF16.F32.PACK_AB R104, R105, R104 ;  /* 0x000000686968723e */ /* 0x000fe400000010ff */
[----:B------:R-:W-:Y:S01]  /*2a550*/  LOP3.LUT R20, R20, R21, RZ, 0x3c, !PT ;  /* 0x0000001514147212 */ /* 0x000fe200078e3cff */
[----:B------:R-:W-:Y:S01]  /*2a560*/  IMAD.X R21, RZ, RZ, R161, P0 ;  /* 0x000000ffff157224 */ /* 0x000fe200000e06a1 */
[----:B------:R-:W-:Y:S02]  /*2a570*/  F2FP.BF16.F32.PACK_AB R105, R107, R106 ;  /* 0x0000006a6b69723e */ /* 0x000fe400000010ff */
[----:B------:R-:W-:Y:S02]  /*2a580*/  F2FP.BF16.F32.PACK_AB R106, R5, R4 ;  /* 0x00000004056a723e */ /* 0x000fe400000010ff */
[----:B------:R-:W-:-:S04]  /*2a590*/  IADD3 R5, P0, R160, 0x2020, RZ ;  /* 0x00002020a0057810 */ /* 0x000fc80007f1e0ff */
[----:B------:R-:W-:-:S04]  /*2a5a0*/  LOP3.LUT R4, R5, 0x380, RZ, 0xc0, !PT ;  /* 0x0000038005047812 */ /* 0x000fc800078ec0ff */
[----:B------:R-:W-:-:S04]  /*2a5b0*/  SHF.R.U64 R4, R4, 0x3, RZ ;  /* 0x0000000304047819 */ /* 0x000fc800000012ff */
[----:B------:R-:W-:Y:S01]  /*2a5c0*/  LOP3.LUT R4, R4, R5, RZ, 0x3c, !PT ;  /* 0x0000000504047212 */ /* 0x000fe200078e3cff */
[----:B------:R-:W-:-:S05]  /*2a5d0*/  IMAD.X R5, RZ, RZ, R161, P0 ;  /* 0x000000ffff057224 */ /* 0x000fca00000e06a1 */
[----:B------:R-:W-:Y:S02]  /*2a5e0*/  MOV R0, R4 ;  /* 0x0000000400007202 */ /* 0x000fe40000000f00 */
[----:B------:R-:W-:-:S04]  /*2a5f0*/  IADD3 R5, P0, R160, 0x2040, RZ ;  /* 0x00002040a0057810 */ /* 0x000fc80007f1e0ff */
[----:B------:R-:W-:Y:S02]  /*2a600*/  LOP3.LUT R4, R5, 0x380, RZ, 0xc0, !PT ;  /* 0x0000038005047812 */ /* 0x000fe400078ec0ff */
[----:B---3--:R-:W-:Y:S02]  /*2a610*/  F2FP.BF16.F32.PACK_AB R8, R9, R8 ;  /* 0x000000080908723e */ /* 0x008fe400000010ff */
[----:B------:R-:W-:Y:S02]  /*2a620*/  SHF.R.U64 R4, R4, 0x3, RZ ;  /* 0x0000000304047819 */ /* 0x000fe400000012ff */
[----:B------:R-:W-:Y:S02]  /*2a630*/  MOV R20, R20 ;  /* 0x0000001400147202 */ /* 0x000fe40000000f00 */
[----:B------:R-:W-:Y:S02]  /*2a640*/  F2FP.BF16.F32.PACK_AB R107, R7, R6 ;  /* 0x00000006076b723e */ /* 0x000fe400000010ff */
[----:B------:R-:W-:-:S02]  /*2a650*/  F2FP.BF16.F32.PACK_AB R9, R11, R10 ;  /* 0x0000000a0b09723e */ /* 0x000fc400000010ff */
[----:B------:R-:W-:Y:S02]  /*2a660*/  F2FP.BF16.F32.PACK_AB R10, R13, R12 ;  /* 0x0000000c0d0a723e */ /* 0x000fe400000010ff */
[----:B------:R-:W-:Y:S02]  /*2a670*/  F2FP.BF16.F32.PACK_AB R11, R15, R14 ;  /* 0x0000000e0f0b723e */ /* 0x000fe400000010ff */
[----:B------:R-:W-:Y:S01]  /*2a680*/  LOP3.LUT R4, R4, R5, RZ, 0x3c, !PT ;  /* 0x0000000504047212 */ /* 0x000fe200078e3cff */
[----:B------:R-:W-:Y:S01]  /*2a690*/  IMAD.X R5, RZ, RZ, R161, P0 ;  /* 0x000000ffff057224 */ /* 0x000fe200000e06a1 */
[----:B------:R-:W-:Y:S01]  /*2a6a0*/  IADD3 R3, P0, R160, 0x2060, RZ ;  /* 0x00002060a0037810 */ /* 0x000fe20007f1e0ff */
[----:B------:R-:W-:Y:S01]  /*2a6b0*/  STSM.16.M88.4 [R20], R104 ;  /* 0x0000006814007844 */ /* 0x000fe20000000200 */
[----:B------:R-:W-:Y:S02]  /*2a6c0*/  F2FP.BF16.F32.PACK_AB R24, R25, R24 ;  /* 0x000000181918723e */ /* 0x000fe400000010ff */
[----:B------:R-:W-:Y:S01]  /*2a6d0*/  F2FP.BF16.F32.PACK_AB R25, R27, R26 ;  /* 0x0000001a1b19723e */ /* 0x000fe200000010ff */
[----:B------:R0:W-:Y:S01]  /*2a6e0*/  STSM.16.M88.4 [R0], R8 ;  /* 0x0000000800007844 */ /* 0x0001e20000000200 */
[----:B------:R-:W-:-:S02]  /*2a6f0*/  MOV R4, R4 ;  /* 0x0000000400047202 */ /* 0x000fc40000000f00 */
[----:B------:R-:W-:Y:S02]  /*2a700*/  F2FP.BF16.F32.PACK_AB R26, R29, R28 ;  /* 0x0000001c1d1a723e */ /* 0x000fe400000010ff */
[----:B------:R-:W-:Y:S02]  /*2a710*/  F2FP.BF16.F32.PACK_AB R27, R31, R30 ;  /* 0x0000001e1f1b723e */ /* 0x000fe400000010ff */
[----:B------:R-:W-:-:S03]  /*2a720*/  IADD3 R13, P5, R160, 0x4020, RZ ;  /* 0x00004020a00d7810 */ /* 0x000fc60007fbe0ff */
[----:B------:R1:W-:Y:S01]  /*2a730*/  STSM.16.M88.4 [R4], R24 ;  /* 0x0000001804007844 */ /* 0x0003e20000000200 */
[C---:B0-----:R-:W-:Y:S01]  /*2a740*/  IADD3 R11, P6, R160.reuse, 0x4000, RZ ;  /* 0x00004000a00b7810 */ /* 0x041fe20007fde0ff */
[----:B------:R-:W-:Y:S01]  /*2a750*/  IMAD.X R9, RZ, RZ, R161, P0 ;  /* 0x000000ffff097224 */ /* 0x000fe200000e06a1 */
[C---:B------:R-:W-:Y:S02]  /*2a760*/  IADD3 R5, P0, R160.reuse, 0x6040, RZ ;  /* 0x00006040a0057810 */ /* 0x040fe40007f1e0ff */
[----:B------:R-:W-:Y:S02]  /*2a770*/  LOP3.LUT R10, R11, 0x380, RZ, 0xc0, !PT ;  /* 0x000003800b0a7812 */ /* 0x000fe400078ec0ff */
[----:B------:R-:W-:Y:S02]  /*2a780*/  IADD3 R15, P4, R160, 0x4040, RZ ;  /* 0x00004040a00f7810 */ /* 0x000fe40007f9e0ff */
[----:B------:R-:W-:Y:S02]  /*2a790*/  SHF.R.U64 R10, R10, 0x3, RZ ;  /* 0x000000030a0a7819 */ /* 0x000fe400000012ff */
[----:B-1----:R-:W-:-:S02]  /*2a7a0*/  LOP3.LUT R4, R5, 0x380, RZ, 0xc0, !PT ;  /* 0x0000038005047812 */ /* 0x002fc400078ec0ff */
[----:B------:R-:W-:Y:S02]  /*2a7b0*/  IADD3 R21, P3, R160, 0x4060, RZ ;  /* 0x00004060a0157810 */ /* 0x000fe40007f7e0ff */
[----:B------:R-:W-:Y:S02]  /*2a7c0*/  SHF.R.U64 R4, R4, 0x3, RZ ;  /* 0x0000000304047819 */ /* 0x000fe400000012ff */
[----:B------:R-:W-:Y:S02]  /*2a7d0*/  IADD3 R25, P2, R160, 0x6000, RZ ;  /* 0x00006000a0197810 */ /* 0x000fe40007f5e0ff */
[----:B------:R-:W-:Y:S02]  /*2a7e0*/  LOP3.LUT R8, R3, 0x380, RZ, 0xc0, !PT ;  /* 0x0000038003087812 */ /* 0x000fe400078ec0ff */
[----:B------:R-:W-:Y:S02]  /*2a7f0*/  LOP3.LUT R12, R13, 0x380, RZ, 0xc0, !PT ;  /* 0x000003800d0c7812 */ /* 0x000fe400078ec0ff */
[----:B------:R-:W-:Y:S01]  /*2a800*/  LOP3.LUT R10, R10, R11, RZ, 0x3c, !PT ;  /* 0x0000000b0a0a7212 */ /* 0x000fe200078e3cff */
[----:B------:R-:W-:Y:S01]  /*2a810*/  IMAD.X R11, RZ, RZ, R161, P6 ;  /* 0x000000ffff0b7224 */ /* 0x000fe200030e06a1 */
[----:B------:R-:W-:-:S02]  /*2a820*/  IADD3 R27, P1, R160, 0x6020, RZ ;  /* 0x00006020a01b7810 */ /* 0x000fc40007f3e0ff */
[----:B------:R-:W-:Y:S02]  /*2a830*/  LOP3.LUT R14, R15, 0x380, RZ, 0xc0, !PT ;  /* 0x000003800f0e7812 */ /* 0x000fe400078ec0ff */
[----:B------:R-:W-:Y:S02]  /*2a840*/  LOP3.LUT R20, R21, 0x380, RZ, 0xc0, !PT ;  /* 0x0000038015147812 */ /* 0x000fe400078ec0ff */
[----:B------:R-:W-:Y:S02]  /*2a850*/  IADD3 R7, P6, R160, 0x6060, RZ ;  /* 0x00006060a0077810 */ /* 0x000fe40007fde0ff */
[----:B------:R-:W-:Y:S01]  /*2a860*/  LOP3.LUT R4, R4, R5, RZ, 0x3c, !PT ;  /* 0x0000000504047212 */ /* 0x000fe200078e3cff */
[----:B------:R-:W-:Y:S01]  /*2a870*/  IMAD.X R5, RZ, RZ, R161, P0 ;  /* 0x000000ffff057224 */ /* 0x000fe200000e06a1 */
[----:B------:R-:W-:Y:S02]  /*2a880*/  LOP3.LUT R24, R25, 0x380, RZ, 0xc0, !PT ;  /* 0x0000038019187812 */ /* 0x000fe400078ec0ff */
[----:B------:R-:W-:-:S02]  /*2a890*/  SHF.R.U64 R8, R8, 0x3, RZ ;  /* 0x0000000308087819 */ /* 0x000fc400000012ff */
[----:B------:R-:W-:Y:S02]  /*2a8a0*/  SHF.R.U64 R12, R12, 0x3, RZ ;  /* 0x000000030c0c7819 */ /* 0x000fe400000012ff */
[----:B------:R-:W-:Y:S02]  /*2a8b0*/  LOP3.LUT R26, R27, 0x380, RZ, 0xc0, !PT ;  /* 0x000003801b1a7812 */ /* 0x000fe400078ec0ff */
[----:B------:R-:W-:Y:S02]  /*2a8c0*/  ISETP.NE.U32.AND P0, PT, RZ, UR4, PT ;  /* 0x00000004ff007c0c */ /* 0x000fe4000bf05070 */
[----:B------:R-:W-:Y:S02]  /*2a8d0*/  SHF.R.U64 R14, R14, 0x3, RZ ;  /* 0x000000030e0e7819 */ /* 0x000fe400000012ff */
[----:B------:R-:W-:Y:S02]  /*2a8e0*/  SHF.R.U64 R20, R20, 0x3, RZ ;  /* 0x0000000314147819 */ /* 0x000fe400000012ff */
[----:B------:R-:W-:-:S02]  /*2a8f0*/  LOP3.LUT R6, R7, 0x380, RZ, 0xc0, !PT ;  /* 0x0000038007067812 */ /* 0x000fc400078ec0ff */
[----:B------:R-:W-:Y:S02]  /*2a900*/  SHF.R.U64 R24, R24, 0x3, RZ ;  /* 0x0000000318187819 */ /* 0x000fe400000012ff */
[----:B------:R-:W-:Y:S02]  /*2a910*/  LOP3.LUT R8, R8, R3, RZ, 0x3c, !PT ;  /* 0x0000000308087212 */ /* 0x000fe400078e3cff */
[----:B------:R-:W-:Y:S01]  /*2a920*/  LOP3.LUT R12, R12, R13, RZ, 0x3c, !PT ;  /* 0x0000000d0c0c7212 */ /* 0x000fe200078e3cff */
[--C-:B------:R-:W-:Y:S01]  /*2a930*/  IMAD.X R13, RZ, RZ, R161.reuse, P5 ;  /* 0x000000ffff0d7224 */ /* 0x100fe200028e06a1 */
[----:B------:R-:W-:Y:S02]  /*2a940*/  SHF.R.U64 R26, R26, 0x3, RZ ;  /* 0x000000031a1a7819 */ /* 0x000fe400000012ff */
[----:B------:R-:W-:Y:S02]  /*2a950*/  MOV R0, R4 ;  /* 0x0000000400007202 */ /* 0x000fe40000000f00 */
[----:B------:R-:W-:Y:S01]  /*2a960*/  ISETP.NE.AND.EX P0, PT, RZ, UR5, PT, P0 ;  /* 0x00000005ff007c0c */ /* 0x000fe2000bf05300 */
[----:B------:R-:W0:Y:S01]  /*2a970*/  LDC.64 R4, c[0x0][0xd00] ;  /* 0x00034000ff047b82 */ /* 0x000e220000000a00 */
[----:B------:R-:W-:Y:S01]  /*2a980*/  LOP3.LUT R14, R14, R15, RZ, 0x3c, !PT ;  /* 0x0000000f0e0e7212 */ /* 0x000fe200078e3cff */
[--C-:B------:R-:W-:Y:S01]  /*2a990*/  IMAD.X R15, RZ, RZ, R161.reuse, P4 ;  /* 0x000000ffff0f7224 */ /* 0x100fe200020e06a1 */
[----:B------:R-:W-:Y:S01]  /*2a9a0*/  LOP3.LUT R20, R20, R21, RZ, 0x3c, !PT ;  /* 0x0000001514147212 */ /* 0x000fe200078e3cff */
[----:B------:R-:W-:Y:S01]  /*2a9b0*/  IMAD.X R21, RZ, RZ, R161, P3 ;  /* 0x000000ffff157224 */ /* 0x000fe200018e06a1 */
[----:B------:R-:W-:-:S02]  /*2a9c0*/  SHF.R.U64 R6, R6, 0x3, RZ ;  /* 0x0000000306067819 */ /* 0x000fc400000012ff */
[----:B------:R-:W-:Y:S02]  /*2a9d0*/  F2FP.BF16.F32.PACK_AB R108, R109, R108 ;  /* 0x0000006c6d6c723e */ /* 0x000fe400000010ff */
[----:B------:R-:W-:Y:S01]  /*2a9e0*/  LOP3.LUT R24, R24, R25, RZ, 0x3c, !PT ;  /* 0x0000001918187212 */ /* 0x000fe200078e3cff */
[--C-:B------:R-:W-:Y:S01]  /*2a9f0*/  IMAD.X R25, RZ, RZ, R161.reuse, P2 ;  /* 0x000000ffff197224 */ /* 0x100fe200010e06a1 */
[----:B------:R-:W-:Y:S02]  /*2aa00*/  F2FP.BF16.F32.PACK_AB R109, R111, R110 ;  /* 0x0000006e6f6d723e */ /* 0x000fe400000010ff */
[----:B------:R-:W-:Y:S01]  /*2aa10*/  LOP3.LUT R26, R26, R27, RZ, 0x3c, !PT ;  /* 0x0000001b1a1a7212 */ /* 0x000fe200078e3cff */
[----:B------:R-:W-:Y:S01]  /*2aa20*/  IMAD.X R27, RZ, RZ, R161, P1 ;  /* 0x000000ffff1b7224 */ /* 0x000fe200008e06a1 */
[----:B------:R-:W-:Y:S02]  /*2aa30*/  MOV R8, R8 ;  /* 0x0000000800087202 */ /* 0x000fe40000000f00 */
[----:B------:R-:W-:-:S02]  /*2aa40*/  MOV R10, R10 ;  /* 0x0000000a000a7202 */ /* 0x000fc40000000f00 */
[----:B------:R-:W-:Y:S01]  /*2aa50*/  LOP3.LUT R6, R6, R7, RZ, 0x3c, !PT ;  /* 0x0000000706067212 */ /* 0x000fe200078e3cff */
[----:B------:R-:W-:Y:S01]  /*2aa60*/  IMAD.X R7, RZ, RZ, R161, P6 ;  /* 0x000000ffff077224 */ /* 0x000fe200030e06a1 */
[----:B------:R-:W-:Y:S02]  /*2aa70*/  MOV R12, R12 ;  /* 0x0000000c000c7202 */ /* 0x000fe40000000f00 */
[----:B------:R-:W-:Y:S02]  /*2aa80*/  F2FP.BF16.F32.PACK_AB R60, R61, R60 ;  /* 0x0000003c3d3c723e */ /* 0x000fe400000010ff */
[----:B------:R-:W-:Y:S02]  /*2aa90*/  MOV R14, R14 ;  /* 0x0000000e000e7202 */ /* 0x000fe40000000f00 */
[----:B------:R-:W-:Y:S02]  /*2aaa0*/  F2FP.BF16.F32.PACK_AB R61, R63, R62 ;  /* 0x0000003e3f3d723e */ /* 0x000fe400000010ff */
[----:B------:R-:W-:-:S02]  /*2aab0*/  MOV R20, R20 ;  /* 0x0000001400147202 */ /* 0x000fc40000000f00 */
[----:B------:R-:W-:Y:S02]  /*2aac0*/  MOV R24, R24 ;  /* 0x0000001800187202 */ /* 0x000fe40000000f00 */
[----:B------:R-:W-:Y:S02]  /*2aad0*/  F2FP.BF16.F32.PACK_AB R88, R89, R88 ;  /* 0x000000585958723e */ /* 0x000fe400000010ff */
[----:B------:R-:W-:Y:S02]  /*2aae0*/  MOV R26, R26 ;  /* 0x0000001a001a7202 */ /* 0x000fe40000000f00 */
[----:B------:R-:W-:Y:S02]  /*2aaf0*/  F2FP.BF16.F32.PACK_AB R89, R91, R90 ;  /* 0x0000005a5b59723e */ /* 0x000fe400000010ff */
[----:B------:R-:W-:Y:S02]  /*2ab00*/  F2FP.BF16.F32.PACK_AB R96, R97, R96 ;  /* 0x000000606160723e */ /* 0x000fe400000010ff */
[----:B------:R-:W-:-:S02]  /*2ab10*/  F2FP.BF16.F32.PACK_AB R90, R93, R92 ;  /* 0x0000005c5d5a723e */ /* 0x000fc400000010ff */
[----:B------:R-:W-:Y:S02]  /*2ab20*/  F2FP.BF16.F32.PACK_AB R91, R95, R94 ;  /* 0x0000005e5f5b723e */ /* 0x000fe400000010ff */
[----:B------:R-:W-:Y:S02]  /*2ab30*/  F2FP.BF16.F32.PACK_AB R97, R99, R98 ;  /* 0x000000626361723e */ /* 0x000fe400000010ff */
[----:B------:R-:W-:Y:S02]  /*2ab40*/  MOV R3, R6 ;  /* 0x0000000600037202 */ /* 0x000fe40000000f00 */
[----:B------:R-:W-:Y:S01]  /*2ab50*/  F2FP.BF16.F32.PACK_AB R98, R101, R100 ;  /* 0x000000646562723e */ /* 0x000fe200000010ff */
[----:B------:R-:W1:Y:S01]  /*2ab60*/  LDC.64 R6, c[0x0][0xd00] ;  /* 0x00034000ff067b82 */ /* 0x000e620000000a00 */
[----:B------:R-:W-:Y:S02]  /*2ab70*/  F2FP.BF16.F32.PACK_AB R99, R103, R102 ;  /* 0x000000666763723e */ /* 0x000fe400000010ff */
[----:B0-----:R-:W-:-:S04]  /*2ab80*/  ISETP.NE.U32.AND P1, PT, R4, RZ, PT ;  /* 0x000000ff0400720c */ /* 0x001fc80003f25070 */
[----:B------:R-:W-:Y:S01]  /*2ab90*/  ISETP.NE.AND.EX P1, PT, R5, RZ, PT, P1 ;  /* 0x000000ff0500720c */ /* 0x000fe20003f25310 */
[----:B------:R-:W-:Y:S01]  /*2aba0*/  ULDC UR4, c[0x0][0xb88] ;  /* 0x0002e20000047ab9 */ /* 0x000fe20000000800 */
[----:B--2---:R-:W-:Y:S02]  /*2abb0*/  F2FP.BF16.F32.PACK_AB R110, R33, R32 ;  /* 0x00000020216e723e */ /* 0x004fe400000010ff */
[----:B------:R-:W-:Y:S02]  /*2abc0*/  F2FP.BF16.F32.PACK_AB R111, R35, R34 ;  /* 0x00000022236f723e */ /* 0x000fe400000010ff */
[----:B------:R-:W-:Y:S02]  /*2abd0*/  F2FP.BF16.F32.PACK_AB R36, R37, R36 ;  /* 0x000000242524723e */ /* 0x000fe400000010ff */
[----:B------:R-:W-:Y:S01]  /*2abe0*/  F2FP.BF16.F32.PACK_AB R37, R39, R38 ;  /* 0x000000262725723e */ /* 0x000fe200000010ff */
[----:B------:R0:W-:Y:S01]  /*2abf0*/  STSM.16.M88.4 [R8], R108 ;  /* 0x0000006c08007844 */ /* 0x0001e20000000200 */
[----:B----4-:R-:W-:-:S02]  /*2ac00*/  F2FP.BF16.F32.PACK_AB R44, R45, R44 ;  /* 0x0000002c2d2c723e */ /* 0x010fc400000010ff */
[----:B------:R-:W-:Y:S02]  /*2ac10*/  F2FP.BF16.F32.PACK_AB R45, R47, R46 ;  /* 0x0000002e2f2d723e */ /* 0x000fe400000010ff */
[----:B------:R-:W-:Y:S02]  /*2ac20*/  F2FP.BF16.F32.PACK_AB R38, R41, R40 ;  /* 0x000000282926723e */ /* 0x000fe400000010ff */
[----:B------:R-:W-:Y:S01]  /*2ac30*/  F2FP.BF16.F32.PACK_AB R39, R43, R42 ;  /* 0x0000002a2b27723e */ /* 0x000fe200000010ff */
[----:B0-----:R-:W0:Y:S01]  /*2ac40*/  @P0 LDC.64 R8, c[0x0][0xd08] ;  /* 0x00034200ff080b82 */ /* 0x001e220000000a00 */
        /* <DEDUP_REMOVED lines=10> */
[----:B------:R-:W-:Y:S01]  /*2acf0*/  STSM.16.M88.4 [R10], R36 ;  /* 0x000000240a007844 */ /* 0x000fe20000000200 */
[----:B------:R-:W-:Y:S02]  /*2ad00*/  F2FP.BF16.F32.PACK_AB R70, R73, R72 ;  /* 0x000000484946723e */ /* 0x000fe400000010ff */
[----:B------:R-:W-:Y:S01]  /*2ad10*/  F2FP.BF16.F32.PACK_AB R71, R75, R74 ;  /* 0x0000004a4b47723e */ /* 0x000fe200000010ff */
[----:B------:R-:W-:Y:S01]  /*2ad20*/  STSM.16.M88.4 [R12], R44 ;  /* 0x0000002c0c007844 */ /* 0x000fe20000000200 */
[----:B------:R-:W-:Y:S02]  /*2ad30*/  F2FP.BF16.F32.PACK_AB R76, R77, R76 ;  /* 0x0000004c4d4c723e */ /* 0x000fe400000010ff */
[----:B------:R-:W-:Y:S02]  /*2ad40*/  F2FP.BF16.F32.PACK_AB R77, R79, R78 ;  /* 0x0000004e4f4d723e */ /* 0x000fe400000010ff */
[----:B------:R-:W-:-:S02]  /*2ad50*/  F2FP.BF16.F32.PACK_AB R78, R81, R80 ;  /* 0x00000050514e723e */ /* 0x000fc400000010ff */
[----:B------:R-:W-:Y:S01]  /*2ad60*/  F2FP.BF16.F32.PACK_AB R79, R83, R82 ;  /* 0x00000052534f723e */ /* 0x000fe200000010ff */
[----:B------:R-:W-:Y:S04]  /*2ad70*/  STSM.16.M88.4 [R14], R52 ;  /* 0x000000340e007844 */ /* 0x000fe80000000200 */
[----:B------:R2:W-:Y:S04]  /*2ad80*/  STSM.16.M88.4 [R20], R60 ;  /* 0x0000003c14007844 */ /* 0x0005e80000000200 */
[----:B------:R-:W-:Y:S04]  /*2ad90*/  STSM.16.M88.4 [R24], R68 ;  /* 0x0000004418007844 */ /* 0x000fe80000000200 */
[----:B------:R-:W-:Y:S04]  /*2ada0*/  STSM.16.M88.4 [R26], R76 ;  /* 0x0000004c1a007844 */ /* 0x000fe80000000200 */
[----:B------:R-:W-:Y:S04]  /*2adb0*/  STSM.16.M88.4 [R0], R88 ;  /* 0x0000005800007844 */ /* 0x000fe80000000200 */
[----:B------:R3:W-:Y:S01]  /*2adc0*/  STSM.16.M88.4 [R3], R96 ;  /* 0x0000006003007844 */ /* 0x0007e20000000200 */
[----:B--2---:R-:W-:-:S02]  /*2add0*/  IMAD.MOV.U32 R20, RZ, RZ, RZ ;  /* 0x000000ffff147224 */ /* 0x004fc400078e00ff */
[C---:B-1----:R-:W-:Y:S01]  /*2ade0*/  IMAD.WIDE R6, R214.reuse, 0x4, R6 ;  /* 0x00000004d6067825 */ /* 0x042fe200078e0206 */
[----:B------:R-:W-:Y:S03]  /*2adf0*/  BAR.SYNC.DEFER_BLOCKING 0x1, 0x100 ;  /* 0x0044000000007b1d */ /* 0x000fe60000010000 */
[----:B0-----:R-:W-:-:S04]  /*2ae00*/  @P0 IMAD.WIDE R8, R214, 0x4, R8 ;  /* 0x00000004d6080825 */ /* 0x001fc800078e0208 */
[----:B---3--:R-:W-:Y:S01]  /*2ae10*/  IMAD.U32 R3, RZ, RZ, UR4 ;  /* 0x00000004ff037e24 */ /* 0x008fe2000f8e00ff */
[C---:B------:R-:W-:Y:S01]  /*2ae20*/  ISETP.NE.AND P2, PT, R213.reuse, RZ, PT ;  /* 0x000000ffd500720c */ /* 0x040fe20003f45270 */
[----:B------:R-:W-:Y:S01]  /*2ae30*/  ULDC UR4, c[0x0][0xbd4] ;  /* 0x0002f50000047ab9 */ /* 0x000fe20000000800 */
[----:B------:R0:W5:Y:S04]  /*2ae40*/  @P1 LDG.E R20, desc[UR36][R6.64] ;  /* 0x0000002406141981 */ /* 0x000168000c1e1900 */
[----:B------:R0:W5:Y:S01]  /*2ae50*/  @P0 LDG.E R3, desc[UR36][R8.64] ;  /* 0x0000002408030981 */ /* 0x000162000c1e1900 */
[----:B------:R-:W-:Y:S01]  /*2ae60*/  SEL R213, R213, UR4, P2 ;  /* 0x00000004d5d57c07 */ /* 0x000fe20009000000 */
[----:B------:R-:W-:Y:S06]  /*2ae70*/  @P0 BRA `(.L_x_6888) ;  /* 0x0000000000100947 */ /* 0x000fec0003800000 */
[----:B------:R-:W-:Y:S05]  /*2ae80*/  @!P1 BRA `(.L_x_6888) ;  /* 0x00000000000c9947 */ /* 0x000fea0003800000 */
[----:B------:R-:W2:Y:S04]  /*2ae90*/  LDG.E R0, desc[UR36][R6.64] ;  /* 0x0000002406007981 */ /* 0x000ea8000c1e1900 */
[----:B-----5:R-:W2:Y:S02]  /*2aea0*/  LDG.E R3, desc[UR36][R6.64+0x4] ;  /* 0x0000042406037981 */ /* 0x020ea4000c1e1900 */
[----:B--2---:R-:W-:-:S07]  /*2aeb0*/  IMAD.IADD R3, R3, 0x1, -R0 ;  /* 0x0000000103037824 */ /* 0x004fce00078e0a00 */
.L_x_6888:
[----:B------:R-:W0:Y:S01]  /*2aec0*/  S2R R0, SR_TID.X ;  /* 0x0000000000007919 */ /* 0x000e220000002100 */
[----:B------:R-:W-:Y:S02]  /*2aed0*/  ISETP.NE.U32.AND P0, PT, R4, RZ, PT ;  /* 0x000000ff0400720c */ /* 0x000fe40003f05070 */
[----:B------:R-:W-:Y:S02]  /*2aee0*/  ISETP.GT.AND P3, PT, R213, 0x1, PT ;  /* 0x00000001d500780c */ /* 0x000fe40003f64270 */
[----:B------:R-:W-:Y:S01]  /*2aef0*/  ISETP.NE.AND.EX P0, PT, R5, RZ, PT, P0 ;  /* 0x000000ff0500720c */ /* 0x000fe20003f05300 */
[C---:B0-----:R-:W-:Y:S02]  /*2af00*/  VIADD R6, R0.reuse, 0xffffff80 ;  /* 0xffffff8000067836 */ /* 0x041fe40000000000 */
[----:B------:R-:W-:-:S05]  /*2af10*/  VIADD R0, R0, 0xffffff80 ;  /* 0xffffff8000007836 */ /* 0x000fca0000000000 */
[----:B------:R-:W-:-:S04]  /*2af20*/  SHF.R.S32.HI R0, RZ, 0x1f, R0 ;  /* 0x0000001fff007819 */ /* 0x000fc80000011400 */
[----:B------:R-:W-:-:S04]  /*2af30*/  LEA.HI R0, R0, R6, RZ, 0x7 ;  /* 0x0000000600007211 */ /* 0x000fc800078f38ff */
[----:B------:R-:W-:-:S06]  /*2af40*/  SHF.R.S32.HI R0, RZ, 0x7, R0 ;  /* 0x00000007ff007819 */ /* 0x000fcc0000011400 */
[----:B------:R-:W0:Y:S02]  /*2af50*/  SHFL.IDX PT, R0, R0, RZ, 0x1f ;  /* 0x00001fff00007589 */ /* 0x000e2400000e0000 */
[----:B0-----:R-:W-:Y:S02]  /*2af60*/  ISETP.NE.AND P1, PT, R0, RZ, PT ;  /* 0x000000ff0000720c */ /* 0x001fe40003f25270 */
[----:B-----5:R-:W-:-:S11]  /*2af70*/  SHF.R.S32.HI R0, RZ, 0x1f, R20 ;  /* 0x0000001fff007819 */ /* 0x020fd60000011414 */
[----:B------:R-:W-:Y:S05]  /*2af80*/  @P1 BRA `(.L_x_6889) ;  /* 0x0000000400141947 */ /* 0x000fea0003800000 */
[----:B------:R-:W2:Y:S01]  /*2af90*/  LDL R6, [R1+0x45c] ;  /* 0x00045c0001067983 */ /* 0x000ea20000100800 */
[----:B------:R-:W0:Y:S03]  /*2afa0*/  LDC R26, c[0x0][0xce8] ;  /* 0x00033a00ff1a7b82 */ /* 0x000e260000000800 */
[----:B------:R-:W3:Y:S04]  /*2afb0*/  LDL R7, [R1+0x460] ;  /* 0x0004600001077983 */ /* 0x000ee80000100800 */
[----:B------:R-:W4:Y:S01]  /*2afc0*/  LDL R25, [R1+0x454] ;  /* 0x0004540001197983 */ /* 0x000f220000100800 */
[----:B------:R-:W-:Y:S02]  /*2afd0*/  IMAD.IADD R28, R162, 0x1, R181 ;  /* 0x00000001a21c7824 */ /* 0x000fe400078e02b5 */
[----:B0-----:R-:W-:Y:S01]  /*2afe0*/  IMAD R37, R3, R26, RZ ;  /* 0x0000001a03257224 */ /* 0x001fe200078e02ff */
[----:B------:R-:W-:Y:S01]  /*2aff0*/  ISETP.GT.AND P5, PT, R213, 0x1, PT ;  /* 0x00000001d500780c */ /* 0x000fe20003fa4270 */
[----:B------:R-:W-:-:S05]  /*2b000*/  IMAD.MOV.U32 R21, RZ, RZ, 0xab8 ;  /* 0x00000ab8ff157424 */ /* 0x000fca00078e00ff */
[----:B------:R-:W-:-:S04]  /*2b010*/  SEL R21, R21, 0xa78, P5 ;  /* 0x00000a7815157807 */ /* 0x000fc80002800000 */
[----:B------:R-:W0:Y:S08]  /*2b020*/  LDC.64 R12, c[0x0][R21+0x220] ;  /* 0x00008800150c7b82 */ /* 0x000e300000000a00 */
[----:B------:R-:W1:Y:S01]  /*2b030*/  LDC.64 R10, c[0x0][R21+0x218] ;  /* 0x00008600150a7b82 */ /* 0x000e620000000a00 */
[----:B------:R-:W-:-:S07]  /*2b040*/  ISETP.NE.AND P6, PT, R26, 0x1, PT ;  /* 0x000000011a00780c */ /* 0x000fce0003fc5270 */
[----:B------:R-:W5:Y:S01]  /*2b050*/  LDC.64 R8, c[0x0][R21+0x228] ;  /* 0x00008a0015087b82 */ /* 0x000f620000000a00 */
[----:B------:R-:W-:-:S07]  /*2b060*/  ISETP.NE.U32.AND P2, PT, R4, RZ, PT ;  /* 0x000000ff0400720c */ /* 0x000fce0003f45070 */
[----:B------:R-:W0:Y:S01]  /*2b070*/  @P6 LDC R14, c[0x0][0xcec] ;  /* 0x00033b00ff0e6b82 */ /* 0x000e220000000800 */
[----:B--2---:R-:W-:-:S07]  /*2b080*/  IMAD.MOV R6, RZ, RZ, -R6 ;  /* 0x000000ffff067224 */ /* 0x004fce00078e0a06 */
[----:B------:R-:W2:Y:S01]  /*2b090*/  @P6 LDC R24, c[0x0][0xcf0] ;  /* 0x00033c00ff186b82 */ /* 0x000ea20000000800 */
[----:B---3--:R-:W-:-:S04]  /*2b0a0*/  ISETP.NE.AND P1, PT, R7, R6, PT ;  /* 0x000000060700720c */ /* 0x008fc80003f25270 */
[----:B------:R-:W-:-:S13]  /*2b0b0*/  ISETP.GE.OR P4, PT, R28, R37, P1 ;  /* 0x000000251c00720c */ /* 0x000fda0000f86670 */
[----:B------:R-:W3:Y:S01]  /*2b0c0*/  @!P4 LDL R29, [R1+0x1f0] ;  /* 0x0001f000011dc983 */ /* 0x000ee20000100800 */
[----:B------:R-:W5:Y:S01]  /*2b0d0*/  LDC.64 R6, c[0x0][R21+0x210] ;  /* 0x0000840015067b82 */ /* 0x000f620000000a00 */
[----:B------:R-:W-:Y:S01]  /*2b0e0*/  ISETP.NE.AND.EX P2, PT, R5, RZ, PT, P2 ;  /* 0x000000ff0500720c */ /* 0x000fe20003f45320 */
[----:B----4-:R-:W-:Y:S01]  /*2b0f0*/  IMAD.IADD R35, R25, 0x1, R181 ;  /* 0x0000000119237824 */ /* 0x010fe200078e02b5 */
[----:B------:R-:W-:Y:S01]  /*2b100*/  SHF.R.S32.HI R15, RZ, 0x1f, R214 ;  /* 0x0000001fff0f7819 */ /* 0x000fe200000114d6 */
[----:B------:R-:W-:Y:S01]  /*2b110*/  BSSY B1, `(.L_x_6889) ;  /* 0x000002c000017945 */ /* 0x000fe20003800000 */
[----:B------:R-:W-:Y:S01]  /*2b120*/  SEL R31, R214, RZ, !P2 ;  /* 0x000000ffd61f7207 */ /* 0x000fe20005000000 */
[----:B0-----:R-:W-:Y:S01]  /*2b130*/  @P6 IMAD.HI.U32 R27, R35, R14, RZ ;  /* 0x0000000e231b6227 */ /* 0x001fe200078e00ff */
[----:B------:R-:W-:Y:S01]  /*2b140*/  SEL R33, R15, RZ, !P2 ;  /* 0x000000ff0f217207 */ /* 0x000fe20005000000 */
[----:B------:R-:W0:Y:S02]  /*2b150*/  LDC.64 R4, c[0x0][0xca8] ;  /* 0x00032a00ff047b82 */ /* 0x000e240000000a00 */
[----:B------:R-:W-:-:S02]  /*2b160*/  IMAD R13, R13, R31, RZ ;  /* 0x0000001f0d0d7224 */ /* 0x000fc400078e02ff */
[----:B------:R-:W-:-:S04]  /*2b170*/  IMAD.WIDE.U32 R14, R12, R31, RZ ;  /* 0x0000001f0c0e7225 */ /* 0x000fc800078e00ff */
[----:B------:R-:W-:Y:S02]  /*2b180*/  IMAD R33, R12, R33, R13 ;  /* 0x000000210c217224 */ /* 0x000fe400078e020d */
[-C--:B-1----:R-:W-:Y:S01]  /*2b190*/  IMAD R31, R11, R157.reuse, RZ ;  /* 0x0000009d0b1f7224 */ /* 0x082fe200078e02ff */
[----:B------:R-:W-:Y:S01]  /*2b1a0*/  SEL R11, R220, RZ, P5 ;  /* 0x000000ffdc0b7207 */ /* 0x000fe20002800000 */
[----:B------:R-:W-:-:S04]  /*2b1b0*/  IMAD.WIDE.U32 R12, R10, R157, RZ ;  /* 0x0000009d0a0c7225 */ /* 0x000fc800078e00ff */
[----:B------:R-:W-:Y:S01]  /*2b1c0*/  IMAD.MOV.U32 R25, RZ, RZ, R35 ;  /* 0x000000ffff197224 */ /* 0x000fe200078e0023 */
[----:B--2---:R-:W-:Y:S01]  /*2b1d0*/  @P6 SHF.R.U32.HI R25, RZ, R24, R27 ;  /* 0x00000018ff196219 */ /* 0x004fe2000001161b */
[----:B------:R-:W-:Y:S01]  /*2b1e0*/  IMAD.IADD R10, R13, 0x1, R31 ;  /* 0x000000010d0a7824 */ /* 0x000fe200078e021f */
[----:B------:R-:W-:Y:S01]  /*2b1f0*/  IADD3 R14, P2, P6, R14, R12, R20 ;  /* 0x0000000c0e0e7210 */ /* 0x000fe20007e5e014 */
[----:B------:R-:W-:Y:S02]  /*2b200*/  IMAD.IADD R33, R15, 0x1, R33 ;  /* 0x000000010f217824 */ /* 0x000fe400078e0221 */
[-C--:B-----5:R-:W-:Y:S01]  /*2b210*/  IMAD R13, R9, R11.reuse, RZ ;  /* 0x0000000b090d7224 */ /* 0x0a0fe200078e02ff */
[----:B0-----:R-:W0:Y:S01]  /*2b220*/  @!P5 LDC R4, c[0x0][0xc50] ;  /* 0x00031400ff04db82 */ /* 0x001e220000000800 */
[----:B------:R-:W-:Y:S01]  /*2b230*/  IMAD.WIDE.U32 R8, R8, R11, RZ ;  /* 0x0000000b08087225 */ /* 0x000fe200078e00ff */
[----:B------:R-:W-:-:S03]  /*2b240*/  IADD3.X R10, R33, R10, R0, P2, P6 ;  /* 0x0000000a210a7210 */ /* 0x000fc600017ec400 */
[----:B------:R-:W-:Y:S02]  /*2b250*/  IMAD.MOV R15, RZ, RZ, -R25 ;  /* 0x000000ffff0f7224 */ /* 0x000fe400078e0a19 */
[----:B------:R-:W-:Y:S01]  /*2b260*/  IMAD.IADD R13, R9, 0x1, R13 ;  /* 0x00000001090d7824 */ /* 0x000fe200078e020d */
[----:B------:R-:W1:Y:S01]  /*2b270*/  @!P5 LDC R5, c[0x0][0xc54] ;  /* 0x00031500ff05db82 */ /* 0x000e620000000800 */
[----:B------:R-:W-:Y:S01]  /*2b280*/  IADD3 R8, P2, P5, R25, R14, R8 ;  /* 0x0000000e19087210 */ /* 0x000fe20007d5e008 */
[----:B------:R-:W-:Y:S01]  /*2b290*/  IMAD R11, R26, R15, R35 ;  /* 0x0000000f1a0b7224 */ /* 0x000fe200078e0223 */
[----:B------:R-:W-:-:S04]  /*2b2a0*/  SHF.R.S32.HI R25, RZ, 0x1f, R25 ;  /* 0x0000001fff197819 */ /* 0x000fc80000011419 */
[----:B------:R-:W-:Y:S01]  /*2b2b0*/  IADD3.X R9, R25, R10, R13, P2, P5 ;  /* 0x0000000a19097210 */ /* 0x000fe200017ea40d */
[-C--:B------:R-:W-:Y:S01]  /*2b2c0*/  IMAD R7, R7, R11.reuse, RZ ;  /* 0x0000000b07077224 */ /* 0x080fe200078e02ff */
[----:B------:R-:W-:Y:S01]  /*2b2d0*/  SHF.R.S32.HI R13, RZ, 0x1f, R11 ;  /* 0x0000001fff0d7819 */ /* 0x000fe2000001140b */
[----:B------:R-:W-:-:S04]  /*2b2e0*/  IMAD.WIDE.U32 R8, R6, R11, R8 ;  /* 0x0000000b06087225 */ /* 0x000fc800078e0008 */
[----:B------:R-:W-:-:S04]  /*2b2f0*/  IMAD R7, R6, R13, R7 ;  /* 0x0000000d06077224 */ /* 0x000fc800078e0207 */
[----:B------:R-:W-:Y:S01]  /*2b300*/  IMAD.IADD R6, R9, 0x1, R7 ;  /* 0x0000000109067824 */ /* 0x000fe200078e0207 */
[----:B0-----:R-:W-:-:S04]  /*2b310*/  LEA R9, P2, R8, R4, 0x2 ;  /* 0x0000000408097211 */ /* 0x001fc800078410ff */
[----:B-1----:R-:W-:Y:S01]  /*2b320*/  LEA.HI.X R10, R8, R5, R6, 0x2, P2 ;  /* 0x00000005080a7211 */ /* 0x002fe200010f1406 */
[----:B------:R-:W-:Y:S01]  /*2b330*/  VIADD R8, R28, 0x8 ;  /* 0x000000081c087836 */ /* 0x000fe20000000000 */
[----:B------:R-:W-:Y:S04]  /*2b340*/  SHFL.IDX PT, R6, R9, RZ, 0x1c1f ;  /* 0x001c1fff09067589 */ /* 0x000fe800000e0000 */
[----:B------:R-:W3:Y:S01]  /*2b350*/  SHFL.IDX PT, R7, R10, RZ, 0x1c1f ;  /* 0x001c1fff0a077589 */ /* 0x000ee200000e0000 */
[----:B------:R-:W-:-:S03]  /*2b360*/  ISETP.GE.OR P1, PT, R8, R37, P1 ;  /* 0x000000250800720c */ /* 0x000fc60000f26670 */
[----:B------:R0:W1:Y:S04]  /*2b370*/  SHFL.IDX PT, R4, R9, 0x1, 0x1c1f ;  /* 0x003c1f0009047f89 */ /* 0x00006800000e0000 */
[----:B------:R0:W2:Y:S04]  /*2b380*/  SHFL.IDX PT, R5, R10, 0x1, 0x1c1f ;  /* 0x003c1f000a057f89 */ /* 0x0000a800000e0000 */
[----:B---3--:R0:W-:Y:S02]  /*2b390*/  @!P4 ST.E desc[UR36][R6.64], R29 ;  /* 0x0000001d0600c985 */ /* 0x0081e4000c101924 */
[----:B-12---:R-:W-:Y:S05]  /*2b3a0*/  @P1 BRA `(.L_x_6890) ;  /* 0x0000000000081947 */ /* 0x006fea0003800000 */
[----:B0-----:R-:W2:Y:S04]  /*2b3b0*/  LDL R7, [R1+0x1f4] ;  /* 0x0001f40001077983 */ /* 0x001ea80000100800 */
[----:B--2---:R1:W-:Y:S02]  /*2b3c0*/  ST.E desc[UR36][R4.64], R7 ;  /* 0x0000000704007985 */ /* 0x0043e4000c101924 */
.L_x_6890:
[----:B------:R-:W-:Y:S05]  /*2b3d0*/  BSYNC B1 ;  /* 0x0000000000017941 */ /* 0x000fea0003800000 */
.L_x_6889:
[----:B------:R-:W-:Y:S01]  /*2b3e0*/  SEL R76, R214, RZ, !P0 ;  /* 0x000000ffd64c7207 */ /* 0x000fe20004000000 */
[----:B------:R-:W-:Y:S06]  /*2b3f0*/  @P3 BRA `(.L_x_6891) ;  /* 0x0000001000343947 */ /* 0x000fec0003800000 */
[----:B-1----:R-:W1:Y:S01]  /*2b400*/  S2R R4, SR_TID.X ;  /* 0x0000000000047919 */ /* 0x002e620000002100 */
[----:B------:R-:W-:Y:S01]  /*2b410*/  IMAD.MOV.U32 R5, RZ, RZ, 0x2 ;  /* 0x00000002ff057424 */ /* 0x000fe200078e00ff */
[----:B------:R-:W2:Y:S01]  /*2b420*/  LDC R80, c[0x0][0xce8] ;  /* 0x00033a00ff507b82 */ /* 0x000ea20000000800 */
[----:B------:R-:W-:Y:S01]  /*2b430*/  ULDC.64 UR4, c[0x0][0xba0] ;  /* 0x0002e80000047ab9 */ /* 0x000fe20000000a00 */
[C---:B-1----:R-:W-:Y:S02]  /*2b440*/  VIADD R88, R4.reuse, 0xffffff80 ;  /* 0xffffff8004587836 */ /* 0x042fe40000000000 */
[----:B------:R-:W-:-:S03]  /*2b450*/  VIADD R91, R4, 0xffffff80 ;  /* 0xffffff80045b7836 */ /* 0x000fc60000000000 */
[----:B------:R-:W-:-:S04]  /*2b460*/  SHF.R.S32.HI R88, RZ, 0x1f, R88 ;  /* 0x0000001fff587819 */ /* 0x000fc80000011458 */
[----:B------:R-:W-:-:S04]  /*2b470*/  LEA.HI R88, R88, R91, RZ, 0x3 ;  /* 0x0000005b58587211 */ /* 0x000fc800078f18ff */
[----:B------:R-:W-:-:S05]  /*2b480*/  SHF.R.S32.HI R88, RZ, 0x3, R88 ;  /* 0x00000003ff587819 */ /* 0x000fca0000011458 */
[----:B------:R-:W-:-:S04]  /*2b490*/  IMAD R4, R88, 0x40, R166 ;  /* 0x0000004058047824 */ /* 0x000fc800078e02a6 */
[----:B------:R-:W-:-:S03]  /*2b4a0*/  IMAD.WIDE R4, R4, R5, UR40 ;  /* 0x0000002804047e25 */ /* 0x000fc6000f8e0205 */
[C---:B------:R-:W-:Y:S02]  /*2b4b0*/  IADD3 R41, P2, R4.reuse, 0x7000, RZ ;  /* 0x0000700004297810 */ /* 0x040fe40007f5e0ff */
[----:B------:R-:W-:Y:S02]  /*2b4c0*/  IADD3 R33, P0, R4, 0x5000, RZ ;  /* 0x0000500004217810 */ /* 0x000fe40007f1e0ff */
[----:B------:R-:W-:Y:S01]  /*2b4d0*/  LOP3.LUT R40, R41, 0x380, RZ, 0xc0, !PT ;  /* 0x0000038029287812 */ /* 0x000fe200078ec0ff */
[----:B------:R-:W-:Y:S01]  /*2b4e0*/  IMAD R21, R0, UR4, RZ ;  /* 0x0000000400157c24 */ /* 0x000fe2000f8e02ff */
[----:B------:R-:W-:Y:S01]  /*2b4f0*/  LOP3.LUT R32, R33, 0x380, RZ, 0xc0, !PT ;  /* 0x0000038021207812 */ /* 0x000fe200078ec0ff */
[----:B------:R-:W1:Y:S01]  /*2b500*/  LDC R0, c[0x0][0xbc8] ;  /* 0x0002f200ff007b82 */ /* 0x000e620000000800 */
[----:B------:R-:W-:Y:S02]  /*2b510*/  SHF.R.U64 R40, R40, 0x3, RZ ;  /* 0x0000000328287819 */ /* 0x000fe400000012ff */
[----:B------:R-:W-:-:S02]  /*2b520*/  IADD3 R37, P1, R4, 0x6000, RZ ;  /* 0x0000600004257810 */ /* 0x000fc40007f3e0ff */
[----:B------:R-:W-:Y:S01]  /*2b530*/  LOP3.LUT R40, R40, R41, RZ, 0x3c, !PT ;  /* 0x0000002928287212 */ /* 0x000fe200078e3cff */
[----:B------:R-:W-:Y:S01]  /*2b540*/  IMAD.X R41, RZ, RZ, R5, P2 ;  /* 0x000000ffff297224 */ /* 0x000fe200010e0605 */
[----:B------:R-:W-:Y:S02]  /*2b550*/  IADD3 R69, P2, R4, 0xe000, RZ ;  /* 0x0000e00004457810 */ /* 0x000fe40007f5e0ff */
[----:B------:R-:W-:Y:S02]  /*2b560*/  SHF.R.U64 R32, R32, 0x3, RZ ;  /* 0x0000000320207819 */ /* 0x000fe400000012ff */
[----:B------:R-:W-:Y:S01]  /*2b570*/  LOP3.LUT R68, R69, 0x380, RZ, 0xc0, !PT ;  /* 0x0000038045447812 */ /* 0x000fe200078ec0ff */
[----:B------:R-:W-:Y:S01]  /*2b580*/  IMAD R77, R20, UR5, R21 ;  /* 0x00000005144d7c24 */ /* 0x000fe2000f8e0215 */
[----:B------:R-:W-:Y:S01]  /*2b590*/  LOP3.LUT R36, R37, 0x380, RZ, 0xc0, !PT ;  /* 0x0000038025247812 */ /* 0x000fe200078ec0ff */
[----:B------:R-:W-:Y:S01]  /*2b5a0*/  IMAD R78, R221, 0x20, R88 ;  /* 0x00000020dd4e7824 */ /* 0x000fe200078e0258 */
[----:B------:R-:W-:Y:S01]  /*2b5b0*/  SHF.R.U64 R68, R68, 0x3, RZ ;  /* 0x0000000344447819 */ /* 0x000fe200000012ff */
[----:B------:R-:W-:Y:S01]  /*2b5c0*/  IMAD.WIDE.U32 R20, R20, UR4, RZ ;  /* 0x0000000414147c25 */ /* 0x000fe2000f8e00ff */
[----:B------:R-:W-:Y:S01]  /*2b5d0*/  LOP3.LUT R32, R32, R33, RZ, 0x3c, !PT ;  /* 0x0000002120207212 */ /* 0x000fe200078e3cff */
[----:B------:R-:W-:Y:S01]  /*2b5e0*/  ULDC.64 UR4, c[0x0][0xbe8] ;  /* 0x0002fa0000047ab9 */ /* 0x000fe20000000a00 */
[----:B------:R-:W-:Y:S01]  /*2b5f0*/  LOP3.LUT R68, R68, R69, RZ, 0x3c, !PT ;  /* 0x0000004544447212 */ /* 0x000fe200078e3cff */
[--C-:B------:R-:W-:Y:S01]  /*2b600*/  IMAD.X R69, RZ, RZ, R5.reuse, P2 ;  /* 0x000000ffff457224 */ /* 0x100fe200010e0605 */
[----:B--2---:R-:W-:Y:S01]  /*2b610*/  ISETP.NE.AND P2, PT, R80, 0x1, PT ;  /* 0x000000015000780c */ /* 0x004fe20003f45270 */
[----:B------:R-:W-:Y:S01]  /*2b620*/  IMAD.X R33, RZ, RZ, R5, P0 ;  /* 0x000000ffff217224 */ /* 0x000fe200000e0605 */
[----:B------:R-:W-:Y:S01]  /*2b630*/  SHF.R.U64 R36, R36, 0x3, RZ ;  /* 0x0000000324247819 */ /* 0x000fe200000012ff */
[----:B------:R-:W5:Y:S01]  /*2b640*/  LD.E.128 R40, desc[UR36][R40.64] ;  /* 0x0000002428287980 */ /* 0x000f62000c101d00 */
[C---:B------:R-:W-:Y:S01]  /*2b650*/  IADD3 R61, P0, R4.reuse, 0xc000, RZ ;  /* 0x0000c000043d7810 */ /* 0x040fe20007f1e0ff */
[----:B------:R-:W-:Y:S01]  /*2b660*/  IMAD.IADD R21, R21, 0x1, R77 ;  /* 0x0000000115157824 */ /* 0x000fe200078e024d */
[----:B0-----:R-:W-:-:S02]  /*2b670*/  IADD3 R9, P3, R4, 0x1000, RZ ;  /* 0x0000100004097810 */ /* 0x001fc40007f7e0ff */
[C---:B------:R-:W-:Y:S02]  /*2b680*/  IADD3 R13, P4, R4.reuse, 0x2000, RZ ;  /* 0x00002000040d7810 */ /* 0x040fe40007f9e0ff */
[C---:B------:R-:W-:Y:S02]  /*2b690*/  IADD3 R25, P5, R4.reuse, 0x3000, RZ ;  /* 0x0000300004197810 */ /* 0x040fe40007fbe0ff */
[----:B------:R-:W-:Y:S01]  /*2b6a0*/  IADD3 R29, P6, R4, 0x4000, RZ ;  /* 0x00004000041d7810 */ /* 0x000fe20007fde0ff */
[----:B------:R-:W0:Y:S01]  /*2b6b0*/  @P2 LDC R83, c[0x0][0xcec] ;  /* 0x00033b00ff532b82 */ /* 0x000e220000000800 */
[----:B------:R-:W-:Y:S01]  /*2b6c0*/  LOP3.LUT R36, R36, R37, RZ, 0x3c, !PT ;  /* 0x0000002524247212 */ /* 0x000fe200078e3cff */
[----:B------:R-:W-:Y:S01]  /*2b6d0*/  IMAD.X R37, RZ, RZ, R5, P1 ;  /* 0x000000ffff257224 */ /* 0x000fe200008e0605 */
[----:B------:R-:W-:Y:S01]  /*2b6e0*/  LOP3.LUT R60, R61, 0x380, RZ, 0xc0, !PT ;  /* 0x000003803d3c7812 */ /* 0x000fe200078ec0ff */
[----:B------:R-:W-:Y:S01]  /*2b6f0*/  IMAD.WIDE.U32 R20, R157, UR4, R20 ;  /* 0x000000049d147c25 */ /* 0x000fe2000f8e0014 */
[----:B------:R-:W-:Y:S01]  /*2b700*/  LOP3.LUT R8, R9, 0x380, RZ, 0xc0, !PT ;  /* 0x0000038009087812 */ /* 0x000fe200078ec0ff */
[----:B------:R-:W5:Y:S01]  /*2b710*/  LD.E.128 R32, desc[UR36][R32.64] ;  /* 0x0000002420207980 */ /* 0x000f62000c101d00 */
[----:B------:R-:W-:Y:S01]  /*2b720*/  IADD3 R65, P1, R4, 0xd000, RZ ;  /* 0x0000d00004417810 */ /* 0x000fe20007f3e0ff */
[----:B------:R-:W2:Y:S01]  /*2b730*/  @P2 LDC R89, c[0x0][0xcf0] ;  /* 0x00033c00ff592b82 */ /* 0x000ea20000000800 */
[----:B------:R-:W-:Y:S01]  /*2b740*/  SHF.R.U64 R60, R60, 0x3, RZ ;  /* 0x000000033c3c7819 */ /* 0x000fe200000012ff */
[----:B------:R-:W-:Y:S01]  /*2b750*/  IMAD.IADD R82, R181, 0x1, R78 ;  /* 0x00000001b5527824 */ /* 0x000fe200078e024e */
[----:B------:R-:W-:Y:S01]  /*2b760*/  SHF.R.S32.HI R77, RZ, 0x1f, R76 ;  /* 0x0000001fff4d7819 */ /* 0x000fe2000001144c */
[----:B------:R-:W-:Y:S01]  /*2b770*/  IMAD R21, R157, UR5, R21 ;  /* 0x000000059d157c24 */ /* 0x000fe2000f8e0215 */
[----:B------:R-:W-:Y:S01]  /*2b780*/  SHF.R.U64 R8, R8, 0x3, RZ ;  /* 0x0000000308087819 */ /* 0x000fe200000012ff */
[----:B------:R-:W-:Y:S01]  /*2b790*/  ULDC.64 UR4, c[0x0][0xbf0] ;  /* 0x0002fc0000047ab9 */ /* 0x000fe20000000a00 */
[----:B------:R-:W-:Y:S01]  /*2b7a0*/  LOP3.LUT R64, R65, 0x380, RZ, 0xc0, !PT ;  /* 0x0000038041407812 */ /* 0x000fe200078ec0ff */
[----:B------:R-:W-:Y:S01]  /*2b7b0*/  IMAD R77, R77, UR4, RZ ;  /* 0x000000044d4d7c24 */ /* 0x000fe2000f8e02ff */
[----:B------:R-:W-:Y:S01]  /*2b7c0*/  LOP3.LUT R60, R60, R61, RZ, 0x3c, !PT ;  /* 0x0000003d3c3c7212 */ /* 0x000fe200078e3cff */
[--C-:B------:R-:W-:Y:S01]  /*2b7d0*/  IMAD.X R61, RZ, RZ, R5.reuse, P0 ;  /* 0x000000ffff3d7224 */ /* 0x100fe200000e0605 */
[----:B------:R-:W-:Y:S01]  /*2b7e0*/  LOP3.LUT R8, R8, R9, RZ, 0x3c, !PT ;  /* 0x0000000908087212 */ /* 0x000fe200078e3cff */
[----:B------:R-:W-:Y:S01]  /*2b7f0*/  IMAD.X R9, RZ, RZ, R5, P3 ;  /* 0x000000ffff097224 */ /* 0x000fe200018e0605 */
[----:B------:R-:W-:Y:S01]  /*2b800*/  SHF.R.U64 R64, R64, 0x3, RZ ;  /* 0x0000000340407819 */ /* 0x000fe200000012ff */
[----:B------:R-:W5:Y:S01]  /*2b810*/  LD.E.128 R36, desc[UR36][R36.64] ;  /* 0x0000002424247980 */ /* 0x000f62000c101d00 */
[----:B-1----:R-:W-:-:S02]  /*2b820*/  ISETP.GE.AND P0, PT, R219, R0, PT ;  /* 0x00000000db00720c */ /* 0x002fc40003f06270 */
[----:B------:R-:W-:Y:S01]  /*2b830*/  IADD3 R45, P3, R4, 0x8000, RZ ;  /* 0x00008000042d7810 */ /* 0x000fe20007f7e0ff */
[C---:B------:R-:W-:Y:S01]  /*2b840*/  IMAD R81, R76.reuse, UR5, R77 ;  /* 0x000000054c517c24 */ /* 0x040fe2000f8e024d */
[----:B------:R-:W-:Y:S01]  /*2b850*/  LOP3.LUT R12, R13, 0x380, RZ, 0xc0, !PT ;  /* 0x000003800d0c7812 */ /* 0x000fe200078ec0ff */
[----:B------:R-:W5:Y:S01]  /*2b860*/  LD.E.128 R68, desc[UR36][R68.64] ;  /* 0x0000002444447980 */ /* 0x000f62000c101d00 */
[----:B------:R-:W-:Y:S02]  /*2b870*/  LOP3.LUT R24, R25, 0x380, RZ, 0xc0, !PT ;  /* 0x0000038019187812 */ /* 0x000fe400078ec0ff */
[----:B------:R-:W-:Y:S01]  /*2b880*/  LOP3.LUT R28, R29, 0x380, RZ, 0xc0, !PT ;  /* 0x000003801d1c7812 */ /* 0x000fe200078ec0ff */
[----:B------:R-:W-:Y:S01]  /*2b890*/  IMAD.WIDE.U32 R20, R76, UR4, R20 ;  /* 0x000000044c147c25 */ /* 0x000fe2000f8e0014 */
[----:B------:R-:W-:Y:S01]  /*2b8a0*/  LOP3.LUT R64, R64, R65, RZ, 0x3c, !PT ;  /* 0x0000004140407212 */ /* 0x000fe200078e3cff */
[----:B------:R-:W-:Y:S01]  /*2b8b0*/  ULDC.64 UR4, c[0x0][0xbe0] ;  /* 0x0002f80000047ab9 */ /* 0x000fe20000000a00 */
[----:B------:R-:W-:Y:S01]  /*2b8c0*/  SEL R77, RZ, 0xffffffff, P0 ;  /* 0xffffffffff4d7807 */ /* 0x000fe20000000000 */
[----:B------:R-:W-:Y:S01]  /*2b8d0*/  IMAD.X R65, RZ, RZ, R5, P1 ;  /* 0x000000ffff417224 */ /* 0x000fe200008e0605 */
[----:B------:R-:W-:Y:S01]  /*2b8e0*/  LOP3.LUT R44, R45, 0x380, RZ, 0xc0, !PT ;  /* 0x000003802d2c7812 */ /* 0x000fe200078ec0ff */
[----:B------:R-:W5:Y:S01]  /*2b8f0*/  LD.E.128 R60, desc[UR36][R60.64] ;  /* 0x000000243c3c7980 */ /* 0x000f62000c101d00 */
[----:B------:R-:W-:Y:S01]  /*2b900*/  ISETP.GE.AND P1, PT, R166, R0, PT ;  /* 0x00000000a600720c */ /* 0x000fe20003f26270 */
[----:B------:R-:W-:Y:S01]  /*2b910*/  IMAD.SHL.U32 R77, R77, 0x2, RZ ;  /* 0x000000024d4d7824 */ /* 0x000fe200078e00ff */
[----:B------:R-:W-:-:S02]  /*2b920*/  SHF.R.U64 R12, R12, 0x3, RZ ;  /* 0x000000030c0c7819 */ /* 0x000fc400000012ff */
[----:B------:R-:W-:Y:S02]  /*2b930*/  SHF.R.U64 R24, R24, 0x3, RZ ;  /* 0x0000000318187819 */ /* 0x000fe400000012ff */
[----:B------:R-:W-:Y:S02]  /*2b940*/  SHF.R.U64 R28, R28, 0x3, RZ ;  /* 0x000000031c1c7819 */ /* 0x000fe400000012ff */
[----:B------:R-:W-:Y:S01]  /*2b950*/  LOP3.LUT R11, R4, 0x380, RZ, 0xc0, !PT ;  /* 0x00000380040b7812 */ /* 0x000fe200078ec0ff */
[----:B------:R-:W-:Y:S01]  /*2b960*/  IMAD.IADD R21, R21, 0x1, R81 ;  /* 0x0000000115157824 */ /* 0x000fe200078e0251 */
[----:B------:R-:W-:Y:S01]  /*2b970*/  SHF.R.U64 R44, R44, 0x3, RZ ;  /* 0x000000032c2c7819 */ /* 0x000fe200000012ff */
[----:B------:R-:W5:Y:S01]  /*2b980*/  LD.E.128 R64, desc[UR36][R64.64] ;  /* 0x0000002440407980 */ /* 0x000f62000c101d00 */
[----:B------:R-:W-:Y:S02]  /*2b990*/  ISETP.GE.AND P0, PT, R218, R0, PT ;  /* 0x00000000da00720c */ /* 0x000fe40003f06270 */
[----:B------:R-:W-:-:S02]  /*2b9a0*/  SEL R76, RZ, 0x1, P1 ;  /* 0x00000001ff4c7807 */ /* 0x000fc40000800000 */
        /* <DEDUP_REMOVED lines=11> */
[----:B------:R-:W-:Y:S01]  /*2ba60*/  IADD3 R57, P6, R4, 0xb000, RZ ;  /* 0x0000b00004397810 */ /* 0x000fe20007fde0ff */
[----:B------:R-:W5:Y:S01]  /*2ba70*/  LD.E.128 R24, desc[UR36][R24.64] ;  /* 0x0000002418187980 */ /* 0x000f62000c101d00 */
[----:B------:R-:W-:Y:S02]  /*2ba80*/  SEL R79, RZ, 0xffffffff, P0 ;  /* 0xffffffffff4f7807 */ /* 0x000fe40000000000 */
[----:B------:R-:W-:Y:S01]  /*2ba90*/  LOP3.LUT R78, R77, 0x2, R76, 0xe2, !PT ;  /* 0x000000024d4e7812 */ /* 0x000fe200078ee24c */
[----:B0-----:R-:W-:Y:S01]  /*2baa0*/  @P2 IMAD.HI.U32 R76, R82, R83, RZ ;  /* 0x00000053524c2227 */ /* 0x001fe200078e00ff */
[----:B------:R-:W-:Y:S01]  /*2bab0*/  IADD3 R7, P3, R4, 0xf000, RZ ;  /* 0x0000f00004077810 */ /* 0x000fe20007f7e0ff */
[----:B------:R-:W5:Y:S01]  /*2bac0*/  LD.E.128 R28, desc[UR36][R28.64] ;  /* 0x000000241c1c7980 */ /* 0x000f62000c101d00 */
[----:B------:R-:W-:Y:S01]  /*2bad0*/  LOP3.LUT R48, R49, 0x380, RZ, 0xc0, !PT ;  /* 0x0000038031307812 */ /* 0x000fe200078ec0ff */
[----:B------:R-:W-:Y:S01]  /*2bae0*/  IMAD.MOV.U32 R77, RZ, RZ, R82 ;  /* 0x000000ffff4d7224 */ /* 0x000fe200078e0052 */
[----:B------:R-:W-:Y:S01]  /*2baf0*/  LOP3.LUT R52, R53, 0x380, RZ, 0xc0, !PT ;  /* 0x0000038035347812 */ /* 0x000fe200078ec0ff */
[----:B------:R-:W-:Y:S01]  /*2bb00*/  IMAD.SHL.U32 R79, R79, 0x4, RZ ;  /* 0x000000044f4f7824 */ /* 0x000fe200078e00ff */
[----:B------:R-:W-:Y:S01]  /*2bb10*/  LOP3.LUT R56, R57, 0x380, RZ, 0xc0, !PT ;  /* 0x0000038039387812 */ /* 0x000fe200078ec0ff */
[----:B------:R-:W-:Y:S01]  /*2bb20*/  IMAD.X R73, RZ, RZ, R5, P3 ;  /* 0x000000ffff497224 */ /* 0x000fe200018e0605 */
[----:B------:R-:W-:Y:S01]  /*2bb30*/  ISETP.GE.AND P1, PT, R217, R0, PT ;  /* 0x00000000d900720c */ /* 0x000fe20003f26270 */
[----:B------:R-:W5:Y:S01]  /*2bb40*/  LD.E.128 R44, desc[UR36][R44.64] ;  /* 0x000000242c2c7980 */ /* 0x000f62000c101d00 */
[----:B------:R-:W-:-:S02]  /*2bb50*/  LOP3.LUT R6, R7, 0x380, RZ, 0xc0, !PT ;  /* 0x0000038007067812 */ /* 0x000fc400078ec0ff */
[----:B--2---:R-:W-:Y:S02]  /*2bb60*/  @P2 SHF.R.U32.HI R77, RZ, R89, R76 ;  /* 0x00000059ff4d2219 */ /* 0x004fe4000001164c */
[----:B------:R-:W-:Y:S02]  /*2bb70*/  SHF.R.U64 R48, R48, 0x3, RZ ;  /* 0x0000000330307819 */ /* 0x000fe400000012ff */
[----:B------:R-:W-:Y:S02]  /*2bb80*/  SHF.R.U64 R52, R52, 0x3, RZ ;  /* 0x0000000334347819 */ /* 0x000fe400000012ff */
[----:B------:R-:W-:Y:S02]  /*2bb90*/  SHF.R.U64 R56, R56, 0x3, RZ ;  /* 0x0000000338387819 */ /* 0x000fe400000012ff */
[----:B------:R-:W-:Y:S02]  /*2bba0*/  SEL R76, RZ, 0xffffffff, P1 ;  /* 0xffffffffff4c7807 */ /* 0x000fe40000800000 */
[----:B------:R-:W-:-:S02]  /*2bbb0*/  SHF.R.U64 R11, R11, 0x3, RZ ;  /* 0x000000030b0b7819 */ /* 0x000fc400000012ff */
[----:B------:R-:W-:Y:S02]  /*2bbc0*/  SHF.R.U64 R6, R6, 0x3, RZ ;  /* 0x0000000306067819 */ /* 0x000fe400000012ff */
[----:B------:R-:W-:Y:S01]  /*2bbd0*/  LOP3.LUT R78, R79, 0x4, R78, 0xe2, !PT ;  /* 0x000000044f4e7812 */ /* 0x000fe200078ee24e */
[--C-:B------:R-:W-:Y:S01]  /*2bbe0*/  IMAD.MOV R79, RZ, RZ, -R77.reuse ;  /* 0x000000ffff4f7224 */ /* 0x100fe200078e0a4d */
[----:B------:R-:W-:Y:S02]  /*2bbf0*/  ISETP.GE.AND P0, PT, R216, R0, PT ;  /* 0x00000000d800720c */ /* 0x000fe40003f06270 */
[----:B------:R-:W-:Y:S01]  /*2bc00*/  SHF.R.S32.HI R81, RZ, 0x1f, R77 ;  /* 0x0000001fff517819 */ /* 0x000fe2000001144d */
[----:B------:R-:W-:Y:S01]  /*2bc10*/  IMAD.SHL.U32 R83, R76, 0x8, RZ ;  /* 0x000000084c537824 */ /* 0x000fe200078e00ff */
[----:B------:R-:W-:Y:S01]  /*2bc20*/  LOP3.LUT R48, R48, R49, RZ, 0x3c, !PT ;  /* 0x0000003130307212 */ /* 0x000fe200078e3cff */
[--C-:B------:R-:W-:Y:S01]  /*2bc30*/  IMAD.X R49, RZ, RZ, R5.reuse, P4 ;  /* 0x000000ffff317224 */ /* 0x100fe200020e0605 */
[----:B------:R-:W-:Y:S01]  /*2bc40*/  LOP3.LUT R52, R52, R53, RZ, 0x3c, !PT ;  /* 0x0000003534347212 */ /* 0x000fe200078e3cff */
[--C-:B------:R-:W-:Y:S01]  /*2bc50*/  IMAD.X R53, RZ, RZ, R5.reuse, P5 ;  /* 0x000000ffff357224 */ /* 0x100fe200028e0605 */
[----:B------:R-:W-:Y:S01]  /*2bc60*/  LOP3.LUT R56, R56, R57, RZ, 0x3c, !PT ;  /* 0x0000003938387212 */ /* 0x000fe200078e3cff */
[----:B------:R-:W-:Y:S01]  /*2bc70*/  IMAD.X R57, RZ, RZ, R5, P6 ;  /* 0x000000ffff397224 */ /* 0x000fe200030e0605 */
[----:B------:R-:W-:-:S02]  /*2bc80*/  LOP3.LUT R4, R11, R4, RZ, 0x3c, !PT ;  /* 0x000000040b047212 */ /* 0x000fc400078e3cff */
[----:B------:R-:W-:Y:S01]  /*2bc90*/  LOP3.LUT R72, R6, R7, RZ, 0x3c, !PT ;  /* 0x0000000706487212 */ /* 0x000fe200078e3cff */
[----:B------:R-:W-:Y:S01]  /*2bca0*/  IMAD R79, R80, R79, R82 ;  /* 0x0000004f504f7224 */ /* 0x000fe200078e0252 */
[----:B------:R-:W-:Y:S01]  /*2bcb0*/  SEL R76, RZ, 0xffffffff, P0 ;  /* 0xffffffffff4c7807 */ /* 0x000fe20000000000 */
[----:B------:R-:W-:Y:S01]  /*2bcc0*/  IMAD R82, R81, UR4, RZ ;  /* 0x0000000451527c24 */ /* 0x000fe2000f8e02ff */
[----:B------:R-:W-:Y:S01]  /*2bcd0*/  ISETP.GE.AND P0, PT, R215, R0, PT ;  /* 0x00000000d700720c */ /* 0x000fe20003f06270 */
[----:B------:R-:W5:Y:S01]  /*2bce0*/  LD.E.128 R4, desc[UR36][R4.64] ;  /* 0x0000002404047980 */ /* 0x000f62000c101d00 */
[----:B------:R-:W-:Y:S01]  /*2bcf0*/  LOP3.LUT R78, R83, 0x8, R78, 0xe2, !PT ;  /* 0x00000008534e7812 */ /* 0x000fe200078ee24e */
[----:B------:R-:W-:Y:S01]  /*2bd00*/  IMAD.SHL.U32 R83, R76, 0x10, RZ ;  /* 0x000000104c537824 */ /* 0x000fe200078e00ff */
[----:B------:R-:W-:Y:S01]  /*2bd10*/  SEL R76, RZ, 0xffffffff, P0 ;  /* 0xffffffffff4c7807 */ /* 0x000fe20000000000 */
[----:B------:R-:W5:Y:S01]  /*2bd20*/  LD.E.128 R8, desc[UR36][R8.64] ;  /* 0x0000002408087980 */ /* 0x000f62000c101d00 */
[----:B------:R-:W-:-:S02]  /*2bd30*/  IMAD R81, R77, UR5, R82 ;  /* 0x000000054d517c24 */ /* 0x000fc4000f8e0252 */
[----:B------:R-:W-:Y:S01]  /*2bd40*/  IMAD.WIDE.U32 R20, R77, UR4, R20 ;  /* 0x000000044d147c25 */ /* 0x000fe2000f8e0014 */
[----:B------:R-:W5:Y:S01]  /*2bd50*/  LD.E.128 R48, desc[UR36][R48.64] ;  /* 0x0000002430307980 */ /* 0x000f62000c101d00 */
[----:B------:R-:W-:Y:S01]  /*2bd60*/  SHF.R.S32.HI R77, RZ, 0x1f, R79 ;  /* 0x0000001fff4d7819 */ /* 0x000fe2000001144f */
[----:B------:R-:W-:Y:S02]  /*2bd70*/  ULDC.64 UR4, c[0x0][0xbd8] ;  /* 0x0002f60000047ab9 */ /* 0x000fe40000000a00 */
[----:B------:R-:W5:Y:S04]  /*2bd80*/  LD.E.128 R52, desc[UR36][R52.64] ;  /* 0x0000002434347980 */ /* 0x000f68000c101d00 */
        /* <DEDUP_REMOVED lines=9> */
[----:B------:R-:W-:-:S02]  /*2be20*/  IMAD.SHL.U32 R83, R76, 0x20, RZ ;  /* 0x000000204c537824 */ /* 0x000fc400078e00ff */
[----:B------:R-:W-:Y:S02]  /*2be30*/  IMAD.IADD R21, R21, 0x1, R81 ;  /* 0x0000000115157824 */ /* 0x000fe400078e0251 */
[----:B------:R-:W-:Y:S02]  /*2be40*/  IMAD R76, R77, UR4, RZ ;  /* 0x000000044d4c7c24 */ /* 0x000fe4000f8e02ff */
[----:B------:R-:W-:Y:S02]  /*2be50*/  IMAD R80, R3, R80, RZ ;  /* 0x0000005003507224 */ /* 0x000fe400078e02ff */
[----:B------:R-:W-:Y:S02]  /*2be60*/  IMAD.IADD R181, R88, 0x1, R181 ;  /* 0x0000000158b57824 */ /* 0x000fe400078e02b5 */
[----:B------:R-:W-:Y:S02]  /*2be70*/  VIADD R90, R166, 0x180 ;  /* 0x00000180a65a7836 */ /* 0x000fe40000000000 */
[----:B------:R-:W-:-:S02]  /*2be80*/  IMAD R77, R79, UR5, R76 ;  /* 0x000000054f4d7c24 */ /* 0x000fc4000f8e024c */
[----:B------:R-:W-:Y:S01]  /*2be90*/  IMAD.WIDE.U32 R20, R79, UR4, R20 ;  /* 0x000000044f147c25 */ /* 0x000fe2000f8e0014 */
[----:B------:R-:W-:Y:S01]  /*2bea0*/  ISETP.GE.AND P1, PT, R181, R80, PT ;  /* 0x00000050b500720c */ /* 0x000fe20003f26270 */
[----:B------:R-:W-:Y:S01]  /*2beb0*/  ULDC.64 UR4, c[0x0][0xb80] ;  /* 0x0002e00000047ab9 */ /* 0x000fe20000000a00 */
[----:B------:R-:W-:Y:S01]  /*2bec0*/  ISETP.GE.AND P0, PT, R90, R0, PT ;  /* 0x000000005a00720c */ /* 0x000fe20003f06270 */
[----:B------:R-:W-:Y:S01]  /*2bed0*/  VIADD R84, R166, 0x1c0 ;  /* 0x000001c0a6547836 */ /* 0x000fe20000000000 */
[----:B------:R-:W-:Y:S01]  /*2bee0*/  LEA R82, P2, R20, UR4, 0x1 ;  /* 0x0000000414527c11 */ /* 0x000fe2000f8408ff */
[----:B------:R-:W-:Y:S02]  /*2bef0*/  IMAD.IADD R21, R21, 0x1, R77 ;  /* 0x0000000115157824 */ /* 0x000fe400078e024d */
[----:B------:R-:W-:Y:S01]  /*2bf00*/  VIADD R3, R2, 0x38820 ;  /* 0x0003882002037836 */ /* 0x000fe20000000000 */
[----:B------:R-:W-:Y:S02]  /*2bf10*/  LOP3.LUT R78, R83, 0x20, R78, 0xe2, !PT ;  /* 0x00000020534e7812 */ /* 0x000fe400078ee24e */
[----:B------:R-:W-:-:S02]  /*2bf20*/  SEL R81, RZ, 0x40, P0 ;  /* 0x00000040ff517807 */ /* 0x000fc40000000000 */
[----:B------:R-:W-:Y:S02]  /*2bf30*/  ISETP.GE.AND P0, PT, R84, R0, PT ;  /* 0x000000005400720c */ /* 0x000fe40003f06270 */
[----:B------:R-:W-:Y:S02]  /*2bf40*/  LEA.HI.X R83, R20, UR5, R21, 0x1, P2 ;  /* 0x0000000514537c11 */ /* 0x000fe400090f0c15 */
[----:B------:R-:W-:Y:S01]  /*2bf50*/  PRMT R3, RZ, 0x654, R3 ;  /* 0x00000654ff037816 */ /* 0x000fe20000000003 */
[----:B------:R-:W-:Y:S01]  /*2bf60*/  VIADD R88, R166, 0x1c0 ;  /* 0x000001c0a6587836 */ /* 0x000fe20000000000 */
[----:B------:R-:W-:Y:S01]  /*2bf70*/  LOP3.LUT R81, R78, R81, RZ, 0xfc, !PT ;  /* 0x000000514e517212 */ /* 0x000fe200078efcff */
[----:B------:R-:W-:Y:S01]  /*2bf80*/  VIADD R89, R166, 0x180 ;  /* 0x00000180a6597836 */ /* 0x000fe20000000000 */
[----:B------:R-:W-:Y:S01]  /*2bf90*/  SEL R76, RZ, 0x80, P0 ;  /* 0x00000080ff4c7807 */ /* 0x000fe20000000000 */
[----:B0-----:R0:W-:Y:S01]  /*2bfa0*/  SYNCS.ARRIVE.TRANS64.RED.A1T0 RZ, [R3+URZ], RZ ;  /* 0x000000ff03ff79a7 */ /* 0x0011e2000810043f */
[----:B------:R1:W2:Y:S01]  /*2bfb0*/  SHFL.IDX PT, R20, R82, RZ, 0x181f ;  /* 0x00181fff52147589 */ /* 0x0002a200000e0000 */
[----:B------:R-:W-:Y:S03]  /*2bfc0*/  BSSY B1, `(.L_x_6892) ;  /* 0x000002a000017945 */ /* 0x000fe60003800000 */
[----:B------:R1:W3:Y:S01]  /*2bfd0*/  SHFL.IDX PT, R21, R83, RZ, 0x181f ;  /* 0x00181fff53157589 */ /* 0x0002e200000e0000 */
[----:B------:R-:W-:-:S02]  /*2bfe0*/  SHF.R.S32.HI R88, RZ, 0x1f, R88 ;  /* 0x0000001fff587819 */ /* 0x000fc40000011458 */
[----:B0-----:R-:W-:Y:S02]  /*2bff0*/  LOP3.LUT R3, R81, R76, RZ, 0xfc, !PT ;  /* 0x0000004c51037212 */ /* 0x001fe400078efcff */
[----:B------:R-:W-:Y:S02]  /*2c000*/  SHF.R.S32.HI R89, RZ, 0x1f, R89 ;  /* 0x0000001fff597819 */ /* 0x000fe40000011459 */
[----:B------:R-:W-:Y:S02]  /*2c010*/  SHF.R.S32.HI R91, RZ, 0x1f, R215 ;  /* 0x0000001fff5b7819 */ /* 0x000fe400000114d7 */
[----:B------:R-:W-:Y:S02]  /*2c020*/  SHF.R.S32.HI R92, RZ, 0x1f, R216 ;  /* 0x0000001fff5c7819 */ /* 0x000fe400000114d8 */
[----:B------:R-:W-:Y:S02]  /*2c030*/  SHF.R.S32.HI R93, RZ, 0x1f, R217 ;  /* 0x0000001fff5d7819 */ /* 0x000fe400000114d9 */
[----:B------:R-:W-:-:S02]  /*2c040*/  SHF.R.S32.HI R94, RZ, 0x1f, R218 ;  /* 0x0000001fff5e7819 */ /* 0x000fc400000114da */
[----:B------:R-:W-:Y:S01]  /*2c050*/  SHF.R.S32.HI R95, RZ, 0x1f, R219 ;  /* 0x0000001fff5f7819 */ /* 0x000fe200000114db */
[----:B-1----:R-:W-:Y:S06]  /*2c060*/  @P1 BRA `(.L_x_6893) ;  /* 0x00000000007c1947 */ /* 0x002fec0003800000 */
[-C--:B------:R-:W-:Y:S02]  /*2c070*/  ISETP.GE.AND P1, PT, R219, R0.reuse, PT ;  /* 0x00000000db00720c */ /* 0x080fe40003f26270 */
[-C--:B------:R-:W-:Y:S02]  /*2c080*/  ISETP.GE.AND P0, PT, R166, R0.reuse, PT ;  /* 0x00000000a600720c */ /* 0x080fe40003f06270 */
[-C--:B------:R-:W-:Y:S02]  /*2c090*/  ISETP.GE.AND P5, PT, R218, R0.reuse, PT ;  /* 0x00000000da00720c */ /* 0x080fe40003fa6270 */
[----:B------:R-:W-:-:S07]  /*2c0a0*/  ISETP.GE.AND P3, PT, R217, R0, PT ;  /* 0x00000000d900720c */ /* 0x000fce0003f66270 */
[C---:B--2---:R-:W-:Y:S02]  /*2c0b0*/  @!P1 LEA R76, P2, R219.reuse, R20, 0x1 ;  /* 0x00000014db4c9211 */ /* 0x044fe400078408ff */
[----:B---3--:R-:W-:Y:S02]  /*2c0c0*/  @!P0 IMAD.WIDE R78, R166, 0x2, R20 ;  /* 0x00000002a64e8825 */ /* 0x008fe400078e0214 */
[----:B------:R-:W-:Y:S02]  /*2c0d0*/  @!P1 LEA.HI.X R77, R219, R21, R95, 0x1, P2 ;  /* 0x00000015db4d9211 */ /* 0x000fe400010f0c5f */
[----:B------:R-:W-:Y:S01]  /*2c0e0*/  ISETP.GE.AND P2, PT, R216, R0, PT ;  /* 0x00000000d800720c */ /* 0x000fe20003f46270 */
[----:B-----5:R0:W-:Y:S01]  /*2c0f0*/  @!P0 ST.E.128 desc[UR36][R78.64], R4 ;  /* 0x000000044e008985 */ /* 0x0201e2000c101d24 */
[----:B------:R-:W-:-:S03]  /*2c100*/  LOP3.LUT P0, RZ, R81, 0x40, RZ, 0xc0, !PT ;  /* 0x0000004051ff7812 */ /* 0x000fc6000780c0ff */
[----:B------:R1:W-:Y:S01]  /*2c110*/  @!P1 ST.E.128 desc[UR36][R76.64], R12 ;  /* 0x0000000c4c009985 */ /* 0x0003e2000c101d24 */
[----:B------:R-:W-:Y:S02]  /*2c120*/  ISETP.GE.AND P1, PT, R215, R0, PT ;  /* 0x00000000d700720c */ /* 0x000fe40003f26270 */
[CC--:B0-----:R-:W-:Y:S02]  /*2c130*/  @!P5 LEA R4, P4, R218.reuse, R20.reuse, 0x1 ;  /* 0x00000014da04d211 */ /* 0x0c1fe400078808ff */
[-C--:B------:R-:W-:Y:S02]  /*2c140*/  @!P3 LEA R6, P6, R217, R20.reuse, 0x1 ;  /* 0x00000014d906b211 */ /* 0x080fe400078c08ff */
[-C--:B------:R-:W-:Y:S02]  /*2c150*/  @!P5 LEA.HI.X R5, R218, R21.reuse, R94, 0x1, P4 ;  /* 0x00000015da05d211 */ /* 0x080fe400020f0c5e */
[----:B------:R-:W-:Y:S02]  /*2c160*/  LOP3.LUT P4, RZ, R3, 0x80, RZ, 0xc0, !PT ;  /* 0x0000008003ff7812 */ /* 0x000fe4000788c0ff */
[----:B------:R-:W-:Y:S01]  /*2c170*/  @!P3 LEA.HI.X R7, R217, R21, R93, 0x1, P6 ;  /* 0x00000015d907b211 */ /* 0x000fe200030f0c5d */
[----:B------:R0:W-:Y:S02]  /*2c180*/  @!P5 ST.E.128 desc[UR36][R4.64], R28 ;  /* 0x0000001c0400d985 */ /* 0x0001e4000c101d24 */
[----:B-1----:R-:W-:-:S02]  /*2c190*/  @!P1 LEA R12, P6, R215, R20, 0x1 ;  /* 0x00000014d70c9211 */ /* 0x002fc400078c08ff */
[----:B------:R1:W-:Y:S02]  /*2c1a0*/  @!P3 ST.E.128 desc[UR36][R6.64], R36 ;  /* 0x000000240600b985 */ /* 0x0003e4000c101d24 */
[-C--:B------:R-:W-:Y:S02]  /*2c1b0*/  @!P1 LEA.HI.X R13, R215, R21.reuse, R91, 0x1, P6 ;  /* 0x00000015d70d9211 */ /* 0x080fe400030f0c5b */
        /* <DEDUP_REMOVED lines=10> */
.L_x_6893:
[----:B------:R-:W-:Y:S05]  /*2c260*/  BSYNC B1 ;  /* 0x0000000000017941 */ /* 0x000fea0003800000 */
.L_x_6892:
[----:B0----5:R-:W-:Y:S01]  /*2c270*/  VIADD R7, R181, 0x20 ;  /* 0x00000020b5077836 */ /* 0x021fe20000000000 */
[----:B------:R0:W1:Y:S04]  /*2c280*/  SHFL.IDX PT, R5, R83, 0x1, 0x181f ;  /* 0x00381f0053057f89 */ /* 0x00006800000e0000 */
        /* <DEDUP_REMOVED lines=9> */
[----:B-1--4-:R-:W-:Y:S02]  /*2c320*/  @!P6 IMAD.WIDE R6, R166, 0x2, R4 ;  /* 0x00000002a606e825 */ /* 0x012fe400078e0204 */
[----:B------:R-:W-:-:S03]  /*2c330*/  @!P5 LEA R12, P4, R219, R4, 0x1 ;  /* 0x00000004db0cd211 */ /* 0x000fc600078808ff */
[----:B------:R0:W-:Y:S01]  /*2c340*/  @!P6 ST.E.128 desc[UR36][R6.64], R8 ;  /* 0x000000080600e985 */ /* 0x0001e2000c101d24 */
[----:B------:R-:W-:Y:S02]  /*2c350*/  @!P5 LEA.HI.X R13, R219, R5, R95, 0x1, P4 ;  /* 0x00000005db0dd211 */ /* 0x000fe400020f0c5f */
[----:B------:R-:W-:-:S03]  /*2c360*/  LOP3.LUT P4, RZ, R81, 0x40, RZ, 0xc0, !PT ;  /* 0x0000004051ff7812 */ /* 0x000fc6000788c0ff */
[----:B------:R1:W-:Y:S01]  /*2c370*/  @!P5 ST.E.128 desc[UR36][R12.64], R24 ;  /* 0x000000180c00d985 */ /* 0x0003e2000c101d24 */
[CC--:B0-----:R-:W-:Y:S02]  /*2c380*/  @!P3 LEA R6, P6, R218.reuse, R4.reuse, 0x1 ;  /* 0x00000004da06b211 */ /* 0x0c1fe400078c08ff */
[C---:B------:R-:W-:Y:S02]  /*2c390*/  @!P2 LEA R8, P5, R217.reuse, R4, 0x1 ;  /* 0x00000004d908a211 */ /* 0x040fe400078a08ff */
[-C--:B------:R-:W-:Y:S02]  /*2c3a0*/  @!P3 LEA.HI.X R7, R218, R5.reuse, R94, 0x1, P6 ;  /* 0x00000005da07b211 */ /* 0x080fe400030f0c5e */
[----:B------:R-:W-:-:S03]  /*2c3b0*/  @!P2 LEA.HI.X R9, R217, R5, R93, 0x1, P5 ;  /* 0x00000005d909a211 */ /* 0x000fc600028f0c5d */
[CC--:B-1----:R-:W-:Y:S01]  /*2c3c0*/  @P4 LEA R12, P5, R90.reuse, R4.reuse, 0x1 ;  /* 0x000000045a0c4211 */ /* 0x0c2fe200078a08ff */
[----:B------:R0:W-:Y:S01]  /*2c3d0*/  @!P3 ST.E.128 desc[UR36][R6.64], R32 ;  /* 0x000000200600b985 */ /* 0x0001e2000c101d24 */
[CC--:B------:R-:W-:Y:S02]  /*2c3e0*/  @!P0 LEA R10, P3, R215.reuse, R4.reuse, 0x1 ;  /* 0x00000004d70a8211 */ /* 0x0c0fe400078608ff */
[-C--:B------:R-:W-:Y:S01]  /*2c3f0*/  @P4 LEA.HI.X R13, R90, R5.reuse, R89, 0x1, P5 ;  /* 0x000000055a0d4211 */ /* 0x080fe200028f0c59 */
[----:B------:R1:W-:Y:S01]  /*2c400*/  @!P2 ST.E.128 desc[UR36][R8.64], R40 ;  /* 0x000000280800a985 */ /* 0x0003e2000c101d24 */
[----:B------:R-:W-:Y:S02]  /*2c410*/  @!P0 LEA.HI.X R11, R215, R5, R91, 0x1, P3 ;  /* 0x00000005d70b8211 */ /* 0x000fe400018f0c5b */
        /* <DEDUP_REMOVED lines=11> */
.L_x_6891:
[----:B0-----:R-:W2:Y:S01]  /*2c4d0*/  LDL R6, [R1+0x454] ;  /* 0x0004540001067983 */ /* 0x001ea20000100800 */
[----:B------:R-:W0:Y:S01]  /*2c4e0*/  LDC R10, c[0x0][0xce8] ;  /* 0x00033a00ff0a7b82 */ /* 0x000e220000000800 */
[----:B------:R-:W-:Y:S01]  /*2c4f0*/  ULDC.64 UR4, c[0x0][0xc08] ;  /* 0x0003020000047ab9 */ /* 0x000fe20000000a00 */
[----:B------:R-:W-:Y:S01]  /*2c500*/  ULDC.64 UR6, c[0x0][0xc30] ;  /* 0x00030c0000067ab9 */ /* 0x000fe20000000a00 */
[----:B-1----:R-:W-:Y:S01]  /*2c510*/  IMAD R7, R0, UR4, RZ ;  /* 0x0000000400077c24 */ /* 0x002fe2000f8e02ff */
[----:B------:R-:W-:Y:S01]  /*2c520*/  BSSY B1, `(.L_x_6895) ;  /* 0x0000117000017945 */ /* 0x000fe20003800000 */
[C---:B------:R-:W-:Y:S01]  /*2c530*/  IMAD.WIDE.U32 R4, R20.reuse, UR4, RZ ;  /* 0x0000000414047c25 */ /* 0x040fe2000f8e00ff */
[----:B------:R-:W-:Y:S02]  /*2c540*/  SHF.R.S32.HI R34, RZ, 0x1f, R223 ;  /* 0x0000001fff227819 */ /* 0x000fe400000114df */
[----:B------:R-:W-:Y:S01]  /*2c550*/  SHF.R.S32.HI R35, RZ, 0x1f, R224 ;  /* 0x0000001fff237819 */ /* 0x000fe200000114e0 */
        /* <DEDUP_REMOVED lines=13> */
[----:B------:R-:W-:Y:S01]  /*2c630*/  VIADD R15, R163, 0x30 ;  /* 0x00000030a30f7836 */ /* 0x000fe20000000000 */
[----:B0-----:R-:W-:Y:S01]  /*2c640*/  ISETP.NE.AND P0, PT, R10, 0x1, PT ;  /* 0x000000010a00780c */ /* 0x001fe20003f05270 */
[----:B------:R-:W-:Y:S01]  /*2c650*/  IMAD R7, R7, UR4, RZ ;  /* 0x0000000407077c24 */ /* 0x000fe2000f8e02ff */
[----:B------:R-:W-:Y:S01]  /*2c660*/  SHF.R.S32.HI R38, RZ, 0x1f, R227 ;  /* 0x0000001fff267819 */ /* 0x000fe200000114e3 */
[C---:B------:R-:W-:Y:S01]  /*2c670*/  IMAD.WIDE.U32 R4, R76.reuse, UR4, R4 ;  /* 0x000000044c047c25 */ /* 0x040fe2000f8e0004 */
[----:B------:R-:W-:Y:S02]  /*2c680*/  SHF.R.S32.HI R29, RZ, 0x1f, R15 ;  /* 0x0000001fff1d7819 */ /* 0x000fe4000001140f */
[----:B------:R-:W-:Y:S01]  /*2c690*/  SHF.R.S32.HI R39, RZ, 0x1f, R228 ;  /* 0x0000001fff277819 */ /* 0x000fe200000114e4 */
[----:B------:R-:W-:Y:S01]  /*2c6a0*/  IMAD R9, R76, UR5, R7 ;  /* 0x000000054c097c24 */ /* 0x000fe2000f8e0207 */
[----:B------:R-:W-:Y:S01]  /*2c6b0*/  ULDC.64 UR4, c[0x0][0xc48] ;  /* 0x0003120000047ab9 */ /* 0x000fe20000000a00 */
[----:B------:R-:W-:Y:S01]  /*2c6c0*/  IMAD R3, R3, R10, RZ ;  /* 0x0000000a03037224 */ /* 0x000fe200078e02ff */
[----:B------:R-:W-:Y:S01]  /*2c6d0*/  SHF.R.S32.HI R40, RZ, 0x1f, R229 ;  /* 0x0000001fff287819 */ /* 0x000fe200000114e5 */
[----:B------:R-:W-:-:S02]  /*2c6e0*/  IMAD.IADD R5, R5, 0x1, R9 ;  /* 0x0000000105057824 */ /* 0x000fc400078e0209 */
[----:B------:R-:W0:Y:S01]  /*2c6f0*/  @P0 LDC R11, c[0x0][0xcec] ;  /* 0x00033b00ff0b0b82 */ /* 0x000e220000000800 */
[----:B------:R-:W-:Y:S02]  /*2c700*/  VIADD R20, R163, 0x38 ;  /* 0x00000038a3147836 */ /* 0x000fe40000000000 */
[----:B------:R-:W-:-:S03]  /*2c710*/  IMAD.WIDE.U32 R4, R220, UR4, R4 ;  /* 0x00000004dc047c25 */ /* 0x000fc6000f8e0004 */
[----:B------:R-:W-:Y:S01]  /*2c720*/  SHF.R.S32.HI R30, RZ, 0x1f, R20 ;  /* 0x0000001fff1e7819 */ /* 0x000fe20000011414 */
[----:B------:R-:W-:Y:S01]  /*2c730*/  IMAD R5, R220, UR5, R5 ;  /* 0x00000005dc057c24 */ /* 0x000fe2000f8e0205 */
[----:B------:R-:W1:Y:S01]  /*2c740*/  @P0 LDC R13, c[0x0][0xcf0] ;  /* 0x00033c00ff0d0b82 */ /* 0x000e620000000800 */
[----:B------:R-:W-:Y:S01]  /*2c750*/  ULDC.64 UR4, c[0x0][0xc28] ;  /* 0x00030a0000047ab9 */ /* 0x000fe20000000a00 */
        /* <DEDUP_REMOVED lines=47> */
[--C-:B--2---:R-:W-:Y:S02]  /*2ca50*/  IMAD.IADD R6, R6, 0x1, R181.reuse ;  /* 0x0000000106067824 */ /* 0x104fe400078e02b5 */
[----:B------:R-:W-:Y:S02]  /*2ca60*/  IMAD.IADD R181, R162, 0x1, R181 ;  /* 0x00000001a2b57824 */ /* 0x000fe400078e02b5 */
[----:B0-----:R-:W-:-:S04]  /*2ca70*/  @P0 IMAD.HI.U32 R0, R6, R11, RZ ;  /* 0x0000000b06000227 */ /* 0x001fc800078e00ff */
[----:B------:R-:W-:Y:S01]  /*2ca80*/  IMAD.MOV.U32 R7, RZ, RZ, R6 ;  /* 0x000000ffff077224 */ /* 0x000fe200078e0006 */
[----:B-1----:R-:W-:Y:S01]  /*2ca90*/  @P0 SHF.R.U32.HI R7, RZ, R13, R0 ;  /* 0x0000000dff070219 */ /* 0x002fe20000011600 */
[----:B------:R-:W-:-:S03]  /*2caa0*/  VIADD R13, R163, 0x20 ;  /* 0x00000020a30d7836 */ /* 0x000fc60000000000 */
[--C-:B------:R-:W-:Y:S01]  /*2cab0*/  SHF.R.S32.HI R0, RZ, 0x1f, R7.reuse ;  /* 0x0000001fff007819 */ /* 0x100fe20000011407 */
[----:B------:R-:W-:Y:S01]  /*2cac0*/  IMAD.MOV R9, RZ, RZ, -R7 ;  /* 0x000000ffff097224 */ /* 0x000fe200078e0a07 */
[----:B------:R-:W-:Y:S01]  /*2cad0*/  SHF.R.S32.HI R27, RZ, 0x1f, R13 ;  /* 0x0000001fff1b7819 */ /* 0x000fe2000001140d */
[----:B------:R-:W-:-:S04]  /*2cae0*/  IMAD.WIDE.U32 R4, R7, UR6, R4 ;  /* 0x0000000607047c25 */ /* 0x000fc8000f8e0004 */
[----:B------:R-:W-:Y:S02]  /*2caf0*/  IMAD R9, R10, R9, R6 ;  /* 0x000000090a097224 */ /* 0x000fe400078e0206 */
[----:B------:R-:W-:Y:S02]  /*2cb00*/  IMAD R0, R0, UR6, RZ ;  /* 0x0000000600007c24 */ /* 0x000fe4000f8e02ff */
[----:B------:R-:W-:Y:S02]  /*2cb10*/  VIADD R6, R2, 0x38820 ;  /* 0x0003882002067836 */ /* 0x000fe40000000000 */
[----:B------:R-:W-:Y:S01]  /*2cb20*/  IMAD R11, R7, UR7, R0 ;  /* 0x00000007070b7c24 */ /* 0x000fe2000f8e0200 */
[----:B------:R-:W-:Y:S01]  /*2cb30*/  SHF.R.S32.HI R0, RZ, 0x1f, R9 ;  /* 0x0000001fff007819 */ /* 0x000fe20000011409 */
[----:B------:R-:W-:Y:S01]  /*2cb40*/  VIADD R10, R163, 0x8 ;  /* 0x00000008a30a7836 */ /* 0x000fe20000000000 */
[----:B------:R-:W-:Y:S01]  /*2cb50*/  PRMT R6, RZ, 0x654, R6 ;  /* 0x00000654ff067816 */ /* 0x000fe20000000006 */
[----:B------:R-:W-:-:S02]  /*2cb60*/  IMAD.IADD R5, R5, 0x1, R11 ;  /* 0x0000000105057824 */ /* 0x000fc400078e020b */
[----:B------:R-:W-:Y:S01]  /*2cb70*/  IMAD R0, R0, UR4, RZ ;  /* 0x0000000400007c24 */ /* 0x000fe2000f8e02ff */
[----:B------:R0:W-:Y:S01]  /*2cb80*/  SYNCS.ARRIVE.TRANS64.RED.A1T0 RZ, [R6+URZ], RZ ;  /* 0x000000ff06ff79a7 */ /* 0x0001e2000810043f */
[----:B------:R-:W-:Y:S01]  /*2cb90*/  IMAD.WIDE.U32 R4, R9, UR4, R4 ;  /* 0x0000000409047c25 */ /* 0x000fe2000f8e0004 */
[----:B------:R-:W-:-:S03]  /*2cba0*/  SHF.R.S32.HI R24, RZ, 0x1f, R10 ;  /* 0x0000001fff187819 */ /* 0x000fc6000001140a */
[----:B------:R-:W-:Y:S01]  /*2cbb0*/  IMAD R7, R9, UR5, R0 ;  /* 0x0000000509077c24 */ /* 0x000fe2000f8e0200 */
[----:B------:R-:W-:Y:S01]  /*2cbc0*/  ULDC.64 UR4, c[0x0][0xc00] ;  /* 0x0003000000047ab9 */ /* 0x000fe20000000a00 */
[----:B------:R-:W-:Y:S01]  /*2cbd0*/  VIADD R11, R163, 0x10 ;  /* 0x00000010a30b7836 */ /* 0x000fe20000000000 */
[C---:B------:R-:W-:Y:S01]  /*2cbe0*/  LEA R8, P0, R4.reuse, UR4, 0x2 ;  /* 0x0000000404087c11 */ /* 0x040fe2000f8010ff */
[----:B------:R-:W-:Y:S01]  /*2cbf0*/  IMAD.IADD R5, R5, 0x1, R7 ;  /* 0x0000000105057824 */ /* 0x000fe200078e0207 */
[----:B------:R-:W-:Y:S02]  /*2cc00*/  SHF.R.S32.HI R9, RZ, 0x1f, R163 ;  /* 0x0000001fff097819 */ /* 0x000fe400000114a3 */
[----:B------:R-:W-:Y:S01]  /*2cc10*/  SHF.R.S32.HI R25, RZ, 0x1f, R11 ;  /* 0x0000001fff197819 */ /* 0x000fe2000001140b */
[----:B------:R0:W1:Y:S01]  /*2cc20*/  SHFL.IDX PT, R32, R8, RZ, 0x1c1f ;  /* 0x001c1fff08207589 */ /* 0x00006200000e0000 */
[----:B------:R-:W-:Y:S02]  /*2cc30*/  LEA.HI.X R0, R4, UR5, R5, 0x2, P0 ;  /* 0x0000000504007c11 */ /* 0x000fe400080f1405 */
[----:B------:R-:W-:-:S03]  /*2cc40*/  ISETP.GE.AND P0, PT, R181, R3, PT ;  /* 0x00000003b500720c */ /* 0x000fc60003f06270 */
[----:B------:R0:W2:Y:S10]  /*2cc50*/  SHFL.IDX PT, R33, R0, RZ, 0x1c1f ;  /* 0x001c1fff00217589 */ /* 0x0000b400000e0000 */
[----:B0-----:R-:W-:Y:S05]  /*2cc60*/  @P0 BRA `(.L_x_6896) ;  /* 0x0000000800880947 */ /* 0x001fea0003800000 */
[----:B------:R-:W-:Y:S02]  /*2cc70*/  ULDC UR4, c[0x0][0xbc8] ;  /* 0x0002f20000047ab9 */ /* 0x000fe40000000800 */
[----:B------:R-:W-:-:S13]  /*2cc80*/  ISETP.GE.AND P0, PT, R163, UR4, PT ;  /* 0x00000004a3007c0c */ /* 0x000fda000bf06270 */
[----:B------:R-:W3:Y:S01]  /*2cc90*/  @!P0 LDL.64 R6, [R1+0x210] ;  /* 0x0002100001068983 */ /* 0x000ee20000100a00 */
[----:B------:R-:W-:Y:S02]  /*2cca0*/  ISETP.GE.AND P1, PT, R10, UR4, PT ;  /* 0x000000040a007c0c */ /* 0x000fe4000bf26270 */
[----:B-1----:R-:W-:-:S04]  /*2ccb0*/  @!P0 LEA R4, P2, R163, R32, 0x2 ;  /* 0x00000020a3048211 */ /* 0x002fc800078410ff */
[----:B--2---:R-:W-:-:S05]  /*2ccc0*/  @!P0 LEA.HI.X R5, R163, R33, R9, 0x2, P2 ;  /* 0x00000021a3058211 */ /* 0x004fca00010f1409 */
[----:B---3--:R0:W-:Y:S04]  /*2ccd0*/  @!P0 ST.E.64 desc[UR36][R4.64], R6 ;  /* 0x0000000604008985 */ /* 0x0081e8000c101b24 */
[----:B0-----:R-:W2:Y:S01]  /*2cce0*/  @!P1 LDL.64 R4, [R1+0x220] ;  /* 0x0002200001049983 */ /* 0x001ea20000100a00 */
[----:B------:R-:W-:Y:S02]  /*2ccf0*/  ISETP.GE.AND P0, PT, R11, UR4, PT ;  /* 0x000000040b007c0c */ /* 0x000fe4000bf06270 */
[----:B------:R-:W-:-:S04]  /*2cd00*/  @!P1 LEA R6, P2, R10, R32, 0x2 ;  /* 0x000000200a069211 */ /* 0x000fc800078410ff */
[----:B------:R-:W-:-:S05]  /*2cd10*/  @!P1 LEA.HI.X R7, R10, R33, R24, 0x2, P2 ;  /* 0x000000210a079211 */ /* 0x000fca00010f1418 */
[----:B--2---:R0:W-:Y:S04]  /*2cd20*/  @!P1 ST.E.64 desc[UR36][R6.64], R4 ;  /* 0x0000000406009985 */ /* 0x0041e8000c101b24 */
        /* <DEDUP_REMOVED lines=142> */
[C---:B------:R-:W-:Y:S02]  /*2d610*/  @!P0 LEA R6, P2, R223.reuse, R32, 0x2 ;  /* 0x00000020df068211 */ /* 0x040fe400078410ff */
[----:B------:R-:W-:Y:S02]  /*2d620*/  SHF.R.S32.HI R71, RZ, 0x1f, R222 ;  /* 0x0000001fff477819 */ /* 0x000fe400000114de */
[----:B------:R-:W-:-:S05]  /*2d630*/  @!P0 LEA.HI.X R7, R223, R33, R34, 0x2, P2 ;  /* 0x00000021df078211 */ /* 0x000fca00010f1422 */
[----:B--2---:R0:W-:Y:S04]  /*2d640*/  @!P0 ST.E.64 desc[UR36][R6.64], R4 ;  /* 0x0000000406008985 */ /* 0x0041e8000c101b24 */
[----:B0-----:R-:W2:Y:S01]  /*2d650*/  @!P1 LDL.64 R4, [R1+0x400] ;  /* 0x0004000001049983 */ /* 0x001ea20000100a00 */
[----:B------:R-:W-:-:S04]  /*2d660*/  @!P1 LEA R32, P0, R222, R32, 0x2 ;  /* 0x00000020de209211 */ /* 0x000fc800078010ff */
[----:B------:R-:W-:-:S05]  /*2d670*/  @!P1 LEA.HI.X R33, R222, R33, R71, 0x2, P0 ;  /* 0x00000021de219211 */ /* 0x000fca00000f1447 */
[----:B--2---:R0:W-:Y:S04]  /*2d680*/  @!P1 ST.E.64 desc[UR36][R32.64], R4 ;  /* 0x0000000420009985 */ /* 0x0041e8000c101b24 */
.L_x_6896:
[----:B------:R-:W-:Y:S05]  /*2d690*/  BSYNC B1 ;  /* 0x0000000000017941 */ /* 0x000fea0003800000 */
.L_x_6895:
[----:B0-----:R-:W-:Y:S01]  /*2d6a0*/  VIADD R4, R181, 0x8 ;  /* 0x00000008b5047836 */ /* 0x001fe20000000000 */
[----:B------:R-:W0:Y:S04]  /*2d6b0*/  SHFL.IDX PT, R0, R0, 0x1, 0x1c1f ;  /* 0x003c1f0000007f89 */ /* 0x000e2800000e0000 */
[----:B------:R-:W-:Y:S01]  /*2d6c0*/  ISETP.GE.AND P0, PT, R4, R3, PT ;  /* 0x000000030400720c */ /* 0x000fe20003f06270 */
[----:B------:R-:W3:-:S12]  /*2d6d0*/  SHFL.IDX PT, R8, R8, 0x1, 0x1c1f ;  /* 0x003c1f0008087f89 */ /* 0x000ed800000e0000 */
[----:B------:R-:W-:Y:S05]  /*2d6e0*/  @P0 BRA `(.L_x_6894) ;  /* 0x0000001800600947 */ /* 0x000fea0003800000 */
[----:B------:R-:W4:Y:S02]  /*2d6f0*/  LDC R3, c[0x0][0xbc8] ;  /* 0x0002f200ff037b82 */ /* 0x000f240000000800 */
[----:B----4-:R-:W-:-:S13]  /*2d700*/  ISETP.GE.AND P1, PT, R163, R3, PT ;  /* 0x00000003a300720c */ /* 0x010fda0003f26270 */
[----:B------:R-:W4:Y:S01]  /*2d710*/  @!P1 LDL.64 R6, [R1+0x218] ;  /* 0x0002180001069983 */ /* 0x000f220000100a00 */
[----:B------:R-:W-:Y:S02]  /*2d720*/  ISETP.GE.AND P2, PT, R10, R3, PT ;  /* 0x000000030a00720c */ /* 0x000fe40003f46270 */
[----:B---3--:R-:W-:-:S04]  /*2d730*/  @!P1 LEA R4, P0, R163, R8, 0x2 ;  /* 0x00000008a3049211 */ /* 0x008fc800078010ff */
[----:B0-----:R-:W-:-:S05]  /*2d740*/  @!P1 LEA.HI.X R5, R163, R0, R9, 0x2, P0 ;  /* 0x00000000a3059211 */ /* 0x001fca00000f1409 */
[----:B----4-:R0:W-:Y:S04]  /*2d750*/  @!P1 ST.E.64 desc[UR36][R4.64], R6 ;  /* 0x0000000604009985 */ /* 0x0101e8000c101b24 */
[----:B0-----:R-:W3:Y:S01]  /*2d760*/  @!P2 LDL.64 R4, [R1+0x228] ;  /* 0x000228000104a983 */ /* 0x001ee20000100a00 */
[----:B------:R-:W-:Y:S02]  /*2d770*/  ISETP.GE.AND P1, PT, R11, R3, PT ;  /* 0x000000030b00720c */ /* 0x000fe40003f26270 */
[----:B------:R-:W-:-:S04]  /*2d780*/  @!P2 LEA R6, P0, R10, R8, 0x2 ;  /* 0x000000080a06a211 */ /* 0x000fc800078010ff */
[----:B------:R-:W-:-:S05]  /*2d790*/  @!P2 LEA.HI.X R7, R10, R0, R24, 0x2, P0 ;  /* 0x000000000a07a211 */ /* 0x000fca00000f1418 */
[----:B---3--:R0:W-:Y:S04]  /*2d7a0*/  @!P2 ST.E.64 desc[UR36][R6.64], R4 ;  /* 0x000000040600a985 */ /* 0x0081e8000c101b24 */
        /* <DEDUP_REMOVED lines=136> */
[----:B------:R-:W-:Y:S01]  /*2e030*/  @!P2 LEA R6, P0, R224, R8, 0x2 ;  /* 0x00000008e006a211 */ /* 0x000fe200078010ff */
[----:B------:R-:W-:Y:S01]  /*2e040*/  BSSY B1, `(.L_x_6897) ;  /* 0x000000a000017945 */ /* 0x000fe20003800000 */
[-C--:B------:R-:W-:Y:S02]  /*2e050*/  ISETP.GE.AND P1, PT, R222, R3.reuse, PT ;  /* 0x00000003de00720c */ /* 0x080fe40003f26270 */
        /* <DEDUP_REMOVED lines=8> */
.L_x_6898:
[----:B------:R-:W-:Y:S05]  /*2e0e0*/  BSYNC B1 ;  /* 0x0000000000017941 */ /* 0x000fea0003800000 */
.L_x_6897:
[----:B------:R-:W-:Y:S05]  /*2e0f0*/  @P1 BRA `(.L_x_6894) ;  /* 0x0000000c00dc1947 */ /* 0x000fea0003800000 */
[----:B0--3--:R-:W3:Y:S01]  /*2e100*/  LDL.64 R4, [R1+0x408] ;  /* 0x0004080001047983 */ /* 0x009ee20000100a00 */
[----:B------:R-:W-:Y:S02]  /*2e110*/  SHF.R.S32.HI R3, RZ, 0x1f, R222 ;  /* 0x0000001fff037819 */ /* 0x000fe400000114de */
[----:B------:R-:W-:-:S04]  /*2e120*/  LEA R8, P0, R222, R8, 0x2 ;  /* 0x00000008de087211 */ /* 0x000fc800078010ff */
[----:B------:R-:W-:-:S05]  /*2e130*/  LEA.HI.X R9, R222, R0, R3, 0x2, P0 ;  /* 0x00000000de097211 */ /* 0x000fca00000f1403 */
[----:B---3--:R0:W-:Y:S01]  /*2e140*/  ST.E.64 desc[UR36][R8.64], R4 ;  /* 0x0000000408007985 */ /* 0x0081e2000c101b24 */
[----:B------:R-:W-:Y:S05]  /*2e150*/  BRA `(.L_x_6894) ;  /* 0x0000000c00c47947 */ /* 0x000fea0003800000 */
.L_x_6887:
[----:B------:R-:W-:Y:S01]  /*2e160*/  ULDC.64 UR4, c[0x0][0xd08] ;  /* 0x0003420000047ab9 */ /* 0x000fe20000000a00 */
[----:B------:R-:W4:Y:S01]  /*2e170*/  LDC.64 R6, c[0x0][0xd00] ;  /* 0x00034000ff067b82 */ /* 0x000f220000000a00 */
[----:B------:R-:W-:Y:S01]  /*2e180*/  ISETP.NE.U32.AND P0, PT, RZ, UR4, PT ;  /* 0x00000004ff007c0c */ /* 0x000fe2000bf05070 */
[----:B------:R-:W-:-:S03]  /*2e190*/  IMAD.MOV.U32 R3, RZ, RZ, RZ ;  /* 0x000000ffff037224 */ /* 0x000fc600078e00ff */
[----:B------:R-:W-:Y:S01]  /*2e1a0*/  ISETP.NE.AND.EX P1, PT, RZ, UR5, PT, P0 ;  /* 0x00000005ff007c0c */ /* 0x000fe2000bf25300 */
[----:B------:R-:W-:Y:S02]  /*2e1b0*/  ULDC.64 UR4, c[0x0][0xd00] ;  /* 0x0003400000047ab9 */ /* 0x000fe40000000a00 */
[----:B------:R-:W-:-:S04]  /*2e1c0*/  ISETP.NE.U32.AND P0, PT, RZ, UR4, PT ;  /* 0x00000004ff007c0c */ /* 0x000fc8000bf05070 */
[----:B------:R-:W-:-:S06]  /*2e1d0*/  ISETP.NE.AND.EX P0, PT, RZ, UR5, PT, P0 ;  /* 0x00000005ff007c0c */ /* 0x000fcc000bf05300 */
[----:B------:R-:W2:Y:S01]  /*2e1e0*/  @P1 LDC.64 R4, c[0x0][0xd08] ;  /* 0x00034200ff041b82 */ /* 0x000ea20000000a00 */
[----:B------:R-:W-:Y:S02]  /*2e1f0*/  ULDC UR4, c[0x0][0xb88] ;  /* 0x0002e20000047ab9 */ /* 0x000fe40000000800 */
[----:B------:R-:W-:Y:S02]  /*2e200*/  IMAD.U32 R0, RZ, RZ, UR4 ;  /* 0x00000004ff007e24 */ /* 0x000fe4000f8e00ff */
[----:B----4-:R-:W-:-:S05]  /*2e210*/  IMAD.WIDE R6, R214, 0x4, R6 ;  /* 0x00000004d6067825 */ /* 0x010fca00078e0206 */
[----:B------:R4:W5:Y:S01]  /*2e220*/  @P0 LDG.E R3, desc[UR36][R6.64] ;  /* 0x0000002406030981 */ /* 0x000962000c1e1900 */
[----:B------:R-:W3:Y:S01]  /*2e230*/  S2R R30, SR_TID.X ;  /* 0x00000000001e7919 */ /* 0x000ee20000002100 */
[----:B--2---:R-:W-:-:S05]  /*2e240*/  @P1 IMAD.WIDE R4, R214, 0x4, R4 ;  /* 0x00000004d6041825 */ /* 0x004fca00078e0204 */
[----:B------:R4:W5:Y:S01]  /*2e250*/  @P1 LDG.E R0, desc[UR36][R4.64] ;  /* 0x0000002404001981 */ /* 0x000962000c1e1900 */
[----:B------:R-:W-:Y:S02]  /*2e260*/  ISETP.NE.AND P2, PT, R213, RZ, PT ;  /* 0x000000ffd500720c */ /* 0x000fe40003f45270 */
[----:B------:R-:W-:-:S11]  /*2e270*/  SHF.R.S32.HI R28, RZ, 0x1f, R214 ;  /* 0x0000001fff1c7819 */ /* 0x000fd600000114d6 */
[----:B------:R-:W2:Y:S01]  /*2e280*/  @!P2 LDC R213, c[0x0][0xbd4] ;  /* 0x0002f500ffd5ab82 */ /* 0x000ea20000000800 */
[----:B---3--:R-:W-:-:S05]  /*2e290*/  VIADD R8, R30, 0xffffff80 ;  /* 0xffffff801e087836 */ /* 0x008fca0000000000 */
[----:B------:R-:W-:Y:S02]  /*2e2a0*/  ISETP.GT.AND P3, PT, R8, 0x3f, PT ;  /* 0x0000003f0800780c */ /* 0x000fe40003f64270 */
[----:B--2---:R-:W-:Y:S01]  /*2e2b0*/  ISETP.GT.AND P2, PT, R213, 0x1, PT ;  /* 0x00000001d500780c */ /* 0x004fe20003f44270 */
[----:B----4-:R-:W-:-:S12]  /*2e2c0*/  @P1 BRA `(.L_x_6899) ;  /* 0x0000000000101947 */ /* 0x010fd80003800000 */
[----:B------:R-:W-:Y:S05]  /*2e2d0*/  @!P0 BRA `(.L_x_6899) ;  /* 0x00000000000c8947 */ /* 0x000fea0003800000 */
[----:B------:R-:W2:Y:S04]  /*2e2e0*/  LDG.E R5, desc[UR36][R6.64] ;  /* 0x0000002406057981 */ /* 0x000ea8000c1e1900 */
[----:B-----5:R-:W2:Y:S02]  /*2e2f0*/  LDG.E R0, desc[UR36][R6.64+0x4] ;  /* 0x0000042406007981 */ /* 0x020ea4000c1e1900 */
[----:B--2---:R-:W-:-:S07]  /*2e300*/  IMAD.IADD R0, R0, 0x1, -R5 ;  /* 0x0000000100007824 */ /* 0x004fce00078e0a05 */
.L_x_6899:
[----:B------:R-:W-:Y:S01]  /*2e310*/  BSSY B1, `(.L_x_6900) ;  /* 0x0000035000017945 */ /* 0x000fe20003800000 */
[----:B------:R-:W-:Y:S02]  /*2e320*/  SEL R29, R214, RZ, !P0 ;  /* 0x000000ffd61d7207 */ /* 0x000fe40004000000 */
[----:B------:R-:W-:Y:S02]  /*2e330*/  SEL R28, R28, RZ, !P0 ;  /* 0x000000ff1c1c7207 */ /* 0x000fe40004000000 */
[----:B-----5:R-:W-:Y:S01]  /*2e340*/  SHF.R.S32.HI R26, RZ, 0x1f, R3 ;  /* 0x0000001fff1a7819 */ /* 0x020fe20000011403 */
[----:B------:R-:W-:Y:S06]  /*2e350*/  @P3 BRA `(.L_x_6901) ;  /* 0x0000000000c03947 */ /* 0x000fec0003800000 */
[----:B------:R-:W2:Y:S01]  /*2e360*/  LDC R33, c[0x0][0xce8] ;  /* 0x00033a00ff217b82 */ /* 0x000ea20000000800 */
[----:B------:R-:W-:Y:S01]  /*2e370*/  IADD3 R31, R181, -0x80, R30 ;  /* 0xffffff80b51f7810 */ /* 0x000fe20007ffe01e */
[----:B--2---:R-:W-:-:S05]  /*2e380*/  IMAD R4, R0, R33, RZ ;  /* 0x0000002100047224 */ /* 0x004fca00078e02ff */
[----:B------:R-:W-:-:S13]  /*2e390*/  ISETP.GE.AND P0, PT, R31, R4, PT ;  /* 0x000000041f00720c */ /* 0x000fda0003f06270 */
[----:B------:R-:W-:Y:S05]  /*2e3a0*/  @P0 BRA `(.L_x_6901) ;  /* 0x0000000000ac0947 */ /* 0x000fea0003800000 */
[----:B------:R-:W-:Y:S01]  /*2e3b0*/  IMAD.MOV.U32 R24, RZ, RZ, 0xab8 ;  /* 0x00000ab8ff187424 */ /* 0x000fe200078e00ff */
[----:B------:R-:W-:Y:S01]  /*2e3c0*/  ISETP.GT.AND P0, PT, R213, 0x1, PT ;  /* 0x00000001d500780c */ /* 0x000fe20003f04270 */
[----:B------:R-:W2:Y:S01]  /*2e3d0*/  LDC.64 R10, c[0x0][0xca8] ;  /* 0x00032a00ff0a7b82 */ /* 0x000ea20000000a00 */
[----:B------:R-:W-:Y:S01]  /*2e3e0*/  ISETP.NE.AND P1, PT, R33, 0x1, PT ;  /* 0x000000012100780c */ /* 0x000fe20003f25270 */
[----:B------:R-:W-:Y:S01]  /*2e3f0*/  IMAD.MOV.U32 R21, RZ, RZ, R31 ;  /* 0x000000ffff157224 */ /* 0x000fe200078e001f */
[----:B------:R-:W-:-:S05]  /*2e400*/  SEL R24, R24, 0xa78, P0 ;  /* 0x00000a7818187807 */ /* 0x000fca0000000000 */
[----:B------:R-:W3:Y:S08]  /*2e410*/  LDC.64 R4, c[0x0][R24+0x220] ;  /* 0x0000880018047b82 */ /* 0x000ef00000000a00 */
[----:B------:R-:W4:Y:S08]  /*2e420*/  LDC.64 R12, c[0x0][R24+0x218] ;  /* 0x00008600180c7b82 */ /* 0x000f300000000a00 */
[----:B------:R-:W5:Y:S08]  /*2e430*/  LDC.64 R6, c[0x0][R24+0x228] ;  /* 0x00008a0018067b82 */ /* 0x000f700000000a00 */
[----:B------:R-:W0:Y:S08]  /*2e440*/  @P1 LDC R20, c[0x0][0xcec] ;  /* 0x00033b00ff141b82 */ /* 0x000e300000000800 */
[----:B------:R-:W1:Y:S08]  /*2e450*/  LDC.64 R8, c[0x0][R24+0x210] ;  /* 0x0000840018087b82 */ /* 0x000e700000000a00 */
[----:B------:R-:W5:Y:S01]  /*2e460*/  @P1 LDC R27, c[0x0][0xcf0] ;  /* 0x00033c00ff1b1b82 */ /* 0x000f620000000800 */
[----:B0-----:R-:W-:-:S07]  /*2e470*/  @P1 IMAD.HI.U32 R20, R31, R20, RZ ;  /* 0x000000141f141227 */ /* 0x001fce00078e00ff */
[----:B--2---:R-:W0:Y:S01]  /*2e480*/  @!P0 LDC R10, c[0x0][0xc50] ;  /* 0x00031400ff0a8b82 */ /* 0x004e220000000800 */
[-C--:B---3--:R-:W-:Y:S02]  /*2e490*/  IMAD R5, R5, R29.reuse, RZ ;  /* 0x0000001d05057224 */ /* 0x088fe400078e02ff */
[----:B------:R-:W-:-:S05]  /*2e4a0*/  IMAD.WIDE.U32 R14, R4, R29, RZ ;  /* 0x0000001d040e7225 */ /* 0x000fca00078e00ff */
[----:B------:R-:W2:Y:S01]  /*2e4b0*/  @!P0 LDC R11, c[0x0][0xc54] ;  /* 0x00031500ff0b8b82 */ /* 0x000ea20000000800 */
[-C--:B----4-:R-:W-:Y:S02]  /*2e4c0*/  IMAD R25, R13, R157.reuse, RZ ;  /* 0x0000009d0d197224 */ /* 0x090fe400078e02ff */
[----:B------:R-:W-:Y:S01]  /*2e4d0*/  IMAD.WIDE.U32 R12, R12, R157, RZ ;  /* 0x0000009d0c0c7225 */ /* 0x000fe200078e00ff */
[----:B-----5:R-:W-:-:S03]  /*2e4e0*/  @P1 SHF.R.U32.HI R21, RZ, R27, R20 ;  /* 0x0000001bff151219 */ /* 0x020fc60000011614 */
        /* <DEDUP_REMOVED lines=14> */
[-C--:B-1----:R-:W-:Y:S01]  /*2e5d0*/  IMAD R4, R9, R5.reuse, RZ ;  /* 0x0000000509047224 */ /* 0x082fe200078e02ff */
[----:B------:R-:W-:Y:S01]  /*2e5e0*/  SHF.R.S32.HI R13, RZ, 0x1f, R5 ;  /* 0x0000001fff0d7819 */ /* 0x000fe20000011405 */
[----:B------:R-:W-:-:S04]  /*2e5f0*/  IMAD.WIDE.U32 R6, R8, R5, R6 ;  /* 0x0000000508067225 */ /* 0x000fc800078e0006 */
[----:B------:R-:W-:Y:S01]  /*2e600*/  IMAD R13, R8, R13, R4 ;  /* 0x0000000d080d7224 */ /* 0x000fe200078e0204 */
[----:B0-----:R-:W-:Y:S01]  /*2e610*/  LEA R10, P0, R6, R10, 0x2 ;  /* 0x0000000a060a7211 */ /* 0x001fe200078010ff */
[----:B------:R-:W-:Y:S02]  /*2e620*/  IMAD.MOV.U32 R5, RZ, RZ, -0x800000 ;  /* 0xff800000ff057424 */ /* 0x000fe400078e00ff */
[----:B------:R-:W-:-:S05]  /*2e630*/  IMAD.IADD R4, R7, 0x1, R13 ;  /* 0x0000000107047824 */ /* 0x000fca00078e020d */
[----:B--2---:R-:W-:-:S05]  /*2e640*/  LEA.HI.X R11, R6, R11, R4, 0x2, P0 ;  /* 0x0000000b060b7211 */ /* 0x004fca00000f1404 */
[----:B------:R2:W-:Y:S02]  /*2e650*/  STG.E desc[UR36][R10.64], R5 ;  /* 0x000000050a007986 */ /* 0x0005e4000c101924 */
.L_x_6901:
[----:B------:R-:W-:Y:S05]  /*2e660*/  BSYNC B1 ;  /* 0x0000000000017941 */ /* 0x000fea0003800000 */
.L_x_6900:
[----:B------:R-:W-:Y:S05]  /*2e670*/  @P2 BRA `(.L_x_6894) ;  /* 0x00000008007c2947 */ /* 0x000fea0003800000 */
[----:B--2---:R-:W2:Y:S01]  /*2e680*/  LDC R11, c[0x0][0xce8] ;  /* 0x00033a00ff0b7b82 */ /* 0x004ea20000000800 */
[----:B------:R-:W-:Y:S01]  /*2e690*/  ULDC.64 UR4, c[0x0][0xba0] ;  /* 0x0002e80000047ab9 */ /* 0x000fe20000000a00 */
[----:B------:R-:W-:Y:S01]  /*2e6a0*/  VIADD R14, R30, 0xffffff80 ;  /* 0xffffff801e0e7836 */ /* 0x000fe20000000000 */
[----:B------:R-:W-:Y:S01]  /*2e6b0*/  BSSY B1, `(.L_x_6902) ;  /* 0x0000077000017945 */ /* 0x000fe20003800000 */
[----:B------:R-:W-:Y:S01]  /*2e6c0*/  IMAD R6, R26, UR4, RZ ;  /* 0x000000041a067c24 */ /* 0x000fe2000f8e02ff */
[----:B------:R-:W-:Y:S01]  /*2e6d0*/  SHF.R.S32.HI R31, RZ, 0x1f, R216 ;  /* 0x0000001fff1f7819 */ /* 0x000fe200000114d8 */
[----:B------:R-:W-:Y:S01]  /*2e6e0*/  VIADD R24, R30, 0xffffff80 ;  /* 0xffffff801e187836 */ /* 0x000fe20000000000 */
[----:B------:R-:W-:Y:S01]  /*2e6f0*/  SHF.R.S32.HI R14, RZ, 0x1f, R14 ;  /* 0x0000001fff0e7819 */ /* 0x000fe2000001140e */
[----:B------:R-:W3:Y:S01]  /*2e700*/  LDC R13, c[0x0][0xbc8] ;  /* 0x0002f200ff0d7b82 */ /* 0x000ee20000000800 */
[----:B------:R-:W-:Y:S01]  /*2e710*/  IMAD.WIDE.U32 R4, R3, UR4, RZ ;  /* 0x0000000403047c25 */ /* 0x000fe2000f8e00ff */
[----:B------:R-:W-:-:S02]  /*2e720*/  SHF.R.S32.HI R30, RZ, 0x1f, R215 ;  /* 0x0000001fff1e7819 */ /* 0x000fc400000114d7 */
[----:B------:R-:W-:Y:S01]  /*2e730*/  LEA.HI R14, R14, R24, RZ, 0x3 ;  /* 0x000000180e0e7211 */ /* 0x000fe200078f18ff */
[----:B------:R-:W-:Y:S01]  /*2e740*/  IMAD R3, R3, UR5, R6 ;  /* 0x0000000503037c24 */ /* 0x000fe2000f8e0206 */
[----:B------:R-:W-:Y:S01]  /*2e750*/  ULDC.64 UR4, c[0x0][0xbe8] ;  /* 0x0002fa0000047ab9 */ /* 0x000fe20000000a00 */
        /* <DEDUP_REMOVED lines=8> */
[----:B--2---:R-:W-:Y:S01]  /*2e7e0*/  ISETP.NE.AND P0, PT, R11, 0x1, PT ;  /* 0x000000010b00780c */ /* 0x004fe20003f05270 */
[----:B------:R-:W-:Y:S01]  /*2e7f0*/  IMAD R5, R157, UR5, R5 ;  /* 0x000000059d057c24 */ /* 0x000fe2000f8e0205 */
[----:B------:R-:W-:Y:S01]  /*2e800*/  ULDC.64 UR4, c[0x0][0xbf0] ;  /* 0x0002fc0000047ab9 */ /* 0x000fe20000000a00 */
[----:B------:R-:W-:Y:S02]  /*2e810*/  IMAD R6, R221, 0x20, R14 ;  /* 0x00000020dd067824 */ /* 0x000fe400078e020e */
[----:B------:R-:W-:Y:S02]  /*2e820*/  IMAD R3, R28, UR4, RZ ;  /* 0x000000041c037c24 */ /* 0x000fe4000f8e02ff */
[----:B------:R-:W-:Y:S01]  /*2e830*/  IMAD.IADD R8, R181, 0x1, R6 ;  /* 0x00000001b5087824 */ /* 0x000fe200078e0206 */
[-C--:B---3--:R-:W-:Y:S01]  /*2e840*/  ISETP.GE.AND P1, PT, R219, R13.reuse, PT ;  /* 0x0000000ddb00720c */ /* 0x088fe20003f26270 */
[C---:B------:R-:W-:Y:S01]  /*2e850*/  IMAD R3, R29.reuse, UR5, R3 ;  /* 0x000000051d037c24 */ /* 0x040fe2000f8e0203 */
[-C--:B------:R-:W-:Y:S01]  /*2e860*/  ISETP.GE.AND P2, PT, R166, R13.reuse, PT ;  /* 0x0000000da600720c */ /* 0x080fe20003f46270 */
[----:B------:R-:W-:Y:S01]  /*2e870*/  IMAD.WIDE.U32 R4, R29, UR4, R4 ;  /* 0x000000041d047c25 */ /* 0x000fe2000f8e0004 */
[----:B------:R-:W-:Y:S01]  /*2e880*/  SEL R10, RZ, 0xffffffff, P1 ;  /* 0xffffffffff0a7807 */ /* 0x000fe20000800000 */
[----:B------:R-:W2:Y:S01]  /*2e890*/  @P0 LDC R7, c[0x0][0xcec] ;  /* 0x00033b00ff070b82 */ /* 0x000ea20000000800 */
[----:B------:R-:W-:Y:S01]  /*2e8a0*/  ISETP.GE.AND P1, PT, R218, R13, PT ;  /* 0x0000000dda00720c */ /* 0x000fe20003f26270 */
[----:B------:R-:W-:Y:S01]  /*2e8b0*/  IMAD.IADD R5, R5, 0x1, R3 ;  /* 0x0000000105057824 */ /* 0x000fe200078e0203 */
[----:B------:R-:W-:Y:S01]  /*2e8c0*/  ULDC.64 UR4, c[0x0][0xbe0] ;  /* 0x0002f80000047ab9 */ /* 0x000fe20000000a00 */
[----:B------:R-:W-:-:S02]  /*2e8d0*/  IMAD.SHL.U32 R10, R10, 0x2, RZ ;  /* 0x000000020a0a7824 */ /* 0x000fc400078e00ff */
[----:B------:R-:W-:Y:S02]  /*2e8e0*/  IMAD.MOV.U32 R3, RZ, RZ, R8 ;  /* 0x000000ffff037224 */ /* 0x000fe400078e0008 */
[----:B------:R-:W3:Y:S01]  /*2e8f0*/  @P0 LDC R9, c[0x0][0xcf0] ;  /* 0x00033c00ff090b82 */ /* 0x000ee20000000800 */
[----:B------:R-:W-:Y:S02]  /*2e900*/  IMAD R21, R0, R11, RZ ;  /* 0x0000000b00157224 */ /* 0x000fe400078e02ff */
[C---:B------:R-:W-:Y:S02]  /*2e910*/  VIADD R24, R166.reuse, 0x1c0 ;  /* 0x000001c0a6187836 */ /* 0x040fe40000000000 */
[----:B------:R-:W-:-:S03]  /*2e920*/  VIADD R27, R166, 0x180 ;  /* 0x00000180a61b7836 */ /* 0x000fc60000000000 */
[----:B------:R-:W-:Y:S02]  /*2e930*/  SHF.R.S32.HI R24, RZ, 0x1f, R24 ;  /* 0x0000001fff187819 */ /* 0x000fe40000011418 */
[----:B------:R-:W-:Y:S01]  /*2e940*/  SHF.R.S32.HI R27, RZ, 0x1f, R27 ;  /* 0x0000001fff1b7819 */ /* 0x000fe2000001141b */
[----:B--2---:R-:W-:Y:S01]  /*2e950*/  @P0 IMAD.HI.U32 R6, R8, R7, RZ ;  /* 0x0000000708060227 */ /* 0x004fe200078e00ff */
[----:B------:R-:W-:Y:S02]  /*2e960*/  SEL R7, RZ, 0x1, P2 ;  /* 0x00000001ff077807 */ /* 0x000fe40001000000 */
[----:B------:R-:W-:Y:S02]  /*2e970*/  ISETP.GE.AND P2, PT, R20, R13, PT ;  /* 0x0000000d1400720c */ /* 0x000fe40003f46270 */
[----:B---3--:R-:W-:Y:S02]  /*2e980*/  @P0 SHF.R.U32.HI R3, RZ, R9, R6 ;  /* 0x00000009ff030219 */ /* 0x008fe40000011606 */
[----:B------:R-:W-:-:S02]  /*2e990*/  LOP3.LUT R9, R10, 0x2, R7, 0xe2, !PT ;  /* 0x000000020a097812 */ /* 0x000fc400078ee207 */
[----:B------:R-:W-:Y:S01]  /*2e9a0*/  SEL R10, RZ, 0xffffffff, P1 ;  /* 0xffffffffff0a7807 */ /* 0x000fe20000800000 */
[--C-:B------:R-:W-:Y:S01]  /*2e9b0*/  IMAD.MOV R7, RZ, RZ, -R3.reuse ;  /* 0x000000ffff077224 */ /* 0x100fe200078e0a03 */
[----:B------:R-:W-:Y:S01]  /*2e9c0*/  SHF.R.S32.HI R6, RZ, 0x1f, R3 ;  /* 0x0000001fff067819 */ /* 0x000fe20000011403 */
[----:B------:R-:W-:Y:S01]  /*2e9d0*/  IMAD.WIDE.U32 R4, R3, UR4, R4 ;  /* 0x0000000403047c25 */ /* 0x000fe2000f8e0004 */
[-C--:B------:R-:W-:Y:S02]  /*2e9e0*/  ISETP.GE.AND P0, PT, R217, R13.reuse, PT ;  /* 0x0000000dd900720c */ /* 0x080fe40003f06270 */
[----:B------:R-:W-:Y:S01]  /*2e9f0*/  ISETP.GE.AND P1, PT, R216, R13, PT ;  /* 0x0000000dd800720c */ /* 0x000fe20003f26270 */
[----:B------:R-:W-:Y:S01]  /*2ea00*/  IMAD.SHL.U32 R12, R10, 0x4, RZ ;  /* 0x000000040a0c7824 */ /* 0x000fe200078e00ff */
[----:B------:R-:W-:Y:S01]  /*2ea10*/  SEL R10, RZ, 0xffffffff, P0 ;  /* 0xffffffffff0a7807 */ /* 0x000fe20000000000 */
[----:B------:R-:W-:Y:S01]  /*2ea20*/  IMAD R7, R11, R7, R8 ;  /* 0x000000070b077224 */ /* 0x000fe200078e0208 */
[-C--:B------:R-:W-:Y:S01]  /*2ea30*/  ISETP.GE.AND P0, PT, R215, R13.reuse, PT ;  /* 0x0000000dd700720c */ /* 0x080fe20003f06270 */
[----:B------:R-:W-:Y:S01]  /*2ea40*/  IMAD R6, R6, UR4, RZ ;  /* 0x0000000406067c24 */ /* 0x000fe2000f8e02ff */
[----:B------:R-:W-:Y:S01]  /*2ea50*/  LOP3.LUT R8, R12, 0x4, R9, 0xe2, !PT ;  /* 0x000000040c087812 */ /* 0x000fe200078ee209 */
[----:B------:R-:W-:Y:S01]  /*2ea60*/  IMAD.SHL.U32 R15, R10, 0x8, RZ ;  /* 0x000000080a0f7824 */ /* 0x000fe200078e00ff */
[----:B------:R-:W-:Y:S01]  /*2ea70*/  SEL R10, RZ, 0xffffffff, P0 ;  /* 0xffffffffff0a7807 */ /* 0x000fe20000000000 */
[----:B------:R-:W-:Y:S01]  /*2ea80*/  IMAD R9, R3, UR5, R6 ;  /* 0x0000000503097c24 */ /* 0x000fe2000f8e0206 */
[----:B------:R-:W-:Y:S01]  /*2ea90*/  SHF.R.S32.HI R3, RZ, 0x1f, R7 ;  /* 0x0000001fff037819 */ /* 0x000fe20000011407 */
[----:B------:R-:W-:Y:S01]  /*2eaa0*/  ULDC.64 UR4, c[0x0][0xbd8] ;  /* 0x0002f60000047ab9 */ /* 0x000fe20000000a00 */
[----:B------:R-:W-:Y:S01]  /*2eab0*/  SEL R6, RZ, 0xffffffff, P1 ;  /* 0xffffffffff067807 */ /* 0x000fe20000800000 */
[----:B------:R-:W-:Y:S01]  /*2eac0*/  IMAD.IADD R5, R5, 0x1, R9 ;  /* 0x0000000105057824 */ /* 0x000fe200078e0209 */
[----:B------:R-:W-:Y:S01]  /*2ead0*/  ISETP.GE.AND P0, PT, R25, R13, PT ;  /* 0x0000000d1900720c */ /* 0x000fe20003f06270 */
[----:B------:R-:W-:Y:S01]  /*2eae0*/  IMAD R0, R3, UR4, RZ ;  /* 0x0000000403007c24 */ /* 0x000fe2000f8e02ff */
[----:B------:R-:W-:Y:S01]  /*2eaf0*/  LOP3.LUT R8, R15, 0x8, R8, 0xe2, !PT ;  /* 0x000000080f087812 */ /* 0x000fe200078ee208 */
[----:B------:R-:W-:-:S02]  /*2eb00*/  IMAD.SHL.U32 R15, R6, 0x10, RZ ;  /* 0x00000010060f7824 */ /* 0x000fc400078e00ff */
[----:B------:R-:W-:Y:S02]  /*2eb10*/  IMAD R3, R7, UR5, R0 ;  /* 0x0000000507037c24 */ /* 0x000fe4000f8e0200 */
[----:B------:R-:W-:Y:S01]  /*2eb20*/  IMAD.IADD R0, R14, 0x1, R181 ;  /* 0x000000010e007824 */ /* 0x000fe200078e02b5 */
[----:B------:R-:W-:Y:S01]  /*2eb30*/  LOP3.LUT R8, R15, 0x10, R8, 0xe2, !PT ;  /* 0x000000100f087812 */ /* 0x000fe200078ee208 */
[----:B------:R-:W-:Y:S01]  /*2eb40*/  IMAD.WIDE.U32 R4, R7, UR4, R4 ;  /* 0x0000000407047c25 */ /* 0x000fe2000f8e0004 */
[----:B------:R-:W-:Y:S01]  /*2eb50*/  SEL R7, RZ, 0x40, P0 ;  /* 0x00000040ff077807 */ /* 0x000fe20000000000 */
[----:B------:R-:W-:Y:S01]  /*2eb60*/  ULDC.64 UR4, c[0x0][0xb80] ;  /* 0x0002e00000047ab9 */ /* 0x000fe20000000a00 */
[----:B------:R-:W-:Y:S01]  /*2eb70*/  ISETP.GE.AND P0, PT, R0, R21, PT ;  /* 0x000000150000720c */ /* 0x000fe20003f06270 */
[----:B------:R-:W-:Y:S01]  /*2eb80*/  IMAD.SHL.U32 R9, R10, 0x20, RZ ;  /* 0x000000200a097824 */ /* 0x000fe200078e00ff */
[----:B------:R-:W-:Y:S01]  /*2eb90*/  LEA R12, P1, R4, UR4, 0x1 ;  /* 0x00000004040c7c11 */ /* 0x000fe2000f8208ff */
[----:B------:R-:W-:Y:S01]  /*2eba0*/  IMAD.IADD R3, R5, 0x1, R3 ;  /* 0x0000000105037824 */ /* 0x000fe200078e0203 */
[----:B------:R-:W-:-:S02]  /*2ebb0*/  SEL R5, RZ, 0x80, P2 ;  /* 0x00000080ff057807 */ /* 0x000fc40001000000 */
[----:B------:R-:W-:Y:S01]  /*2ebc0*/  LOP3.LUT R8, R9, 0x20, R8, 0xe2, !PT ;  /* 0x0000002009087812 */ /* 0x000fe200078ee208 */
[----:B------:R2:W3:Y:S01]  /*2ebd0*/  SHFL.IDX PT, R10, R12, RZ, 0x181f ;  /* 0x00181fff0c0a7589 */ /* 0x0004e200000e0000 */
[----:B------:R-:W-:Y:S02]  /*2ebe0*/  LEA.HI.X R3, R4, UR5, R3, 0x1, P1 ;  /* 0x0000000504037c11 */ /* 0x000fe400088f0c03 */
[----:B------:R-:W-:-:S03]  /*2ebf0*/  LOP3.LUT R14, R8, R7, RZ, 0xfc, !PT ;  /* 0x00000007080e7212 */ /* 0x000fc600078efcff */
[----:B------:R2:W4:Y:S01]  /*2ec00*/  SHFL.IDX PT, R11, R3, RZ, 0x181f ;  /* 0x00181fff030b7589 */ /* 0x00052200000e0000 */
[----:B------:R-:W-:Y:S01]  /*2ec10*/  LOP3.LUT R15, R14, R5, RZ, 0xfc, !PT ;  /* 0x000000050e0f7212 */ /* 0x000fe200078efcff */
[----:B------:R-:W-:Y:S06]  /*2ec20*/  @P0 BRA `(.L_x_6903) ;  /* 0x00000000007c0947 */ /* 0x000fec0003800000 */
[-C--:B------:R-:W-:Y:S02]  /*2ec30*/  ISETP.GE.AND P2, PT, R219, R13.reuse, PT ;  /* 0x0000000ddb00720c */ /* 0x080fe40003f46270 */
[-C--:B------:R-:W-:Y:S02]  /*2ec40*/  ISETP.GE.AND P1, PT, R166, R13.reuse, PT ;  /* 0x0000000da600720c */ /* 0x080fe40003f26270 */
[-C--:B------:R-:W-:Y:S02]  /*2ec50*/  ISETP.GE.AND P5, PT, R218, R13.reuse, PT ;  /* 0x0000000dda00720c */ /* 0x080fe40003fa6270 */
[----:B------:R-:W-:-:S07]  /*2ec60*/  ISETP.GE.AND P3, PT, R217, R13, PT ;  /* 0x0000000dd900720c */ /* 0x000fce0003f66270 */
[C---:B---3--:R-:W-:Y:S02]  /*2ec70*/  @!P2 LEA R4, P0, R219.reuse, R10, 0x1 ;  /* 0x0000000adb04a211 */ /* 0x048fe400078008ff */
[----:B----4-:R-:W-:Y:S02]  /*2ec80*/  @!P1 IMAD.WIDE R6, R166, 0x2, R10 ;  /* 0x00000002a6069825 */ /* 0x010fe400078e020a */
[----:B------:R-:W-:Y:S02]  /*2ec90*/  @!P2 LEA.HI.X R5, R219, R11, R34, 0x1, P0 ;  /* 0x0000000bdb05a211 */ /* 0x000fe400000f0c22 */
[----:B------:R-:W-:Y:S01]  /*2eca0*/  LOP3.LUT P0, RZ, R14, 0x40, RZ, 0xc0, !PT ;  /* 0x000000400eff7812 */ /* 0x000fe2000780c0ff */
[----:B------:R3:W-:Y:S01]  /*2ecb0*/  @!P1 ST.E.128 desc[UR36][R6.64], RZ ;  /* 0x000000ff06009985 */ /* 0x0007e2000c101d24 */
[----:B------:R-:W-:-:S03]  /*2ecc0*/  ISETP.GE.AND P1, PT, R215, R13, PT ;  /* 0x0000000dd700720c */ /* 0x000fc60003f26270 */
[----:B------:R4:W-:Y:S01]  /*2ecd0*/  @!P2 ST.E.128 desc[UR36][R4.64], RZ ;  /* 0x000000ff0400a985 */ /* 0x0009e2000c101d24 */
[----:B------:R-:W-:Y:S02]  /*2ece0*/  ISETP.GE.AND P2, PT, R216, R13, PT ;  /* 0x0000000dd800720c */ /* 0x000fe40003f46270 */
[----:B---3--:R-:W-:-:S04]  /*2ecf0*/  @!P5 LEA R6, P4, R218, R10, 0x1 ;  /* 0x0000000ada06d211 */ /* 0x008fc800078808ff */
[-C--:B------:R-:W-:Y:S02]  /*2ed00*/  @!P5 LEA.HI.X R7, R218, R11.reuse, R33, 0x1, P4 ;  /* 0x0000000bda07d211 */ /* 0x080fe400020f0c21 */
[----:B------:R-:W-:Y:S02]  /*2ed10*/  LOP3.LUT P4, RZ, R15, 0x80, RZ, 0xc0, !PT ;  /* 0x000000800fff7812 */ /* 0x000fe4000788c0ff */
[CC--:B----4-:R-:W-:Y:S01]  /*2ed20*/  @!P3 LEA R4, P6, R217.reuse, R10.reuse, 0x1 ;  /* 0x0000000ad904b211 */ /* 0x0d0fe200078c08ff */
[----:B------:R3:W-:Y:S02]  /*2ed30*/  @!P5 ST.E.128 desc[UR36][R6.64], RZ ;  /* 0x000000ff0600d985 */ /* 0x0007e4000c101d24 */
[C---:B------:R-:W-:Y:S02]  /*2ed40*/  @!P2 LEA R8, P5, R216.reuse, R10, 0x1 ;  /* 0x0000000ad808a211 */ /* 0x040fe400078a08ff */
[-C--:B------:R-:W-:Y:S02]  /*2ed50*/  @!P3 LEA.HI.X R5, R217, R11.reuse, R32, 0x1, P6 ;  /* 0x0000000bd905b211 */ /* 0x080fe400030f0c20 */
[----:B------:R-:W-:-:S03]  /*2ed60*/  @!P2 LEA.HI.X R9, R216, R11, R31, 0x1, P5 ;  /* 0x0000000bd809a211 */ /* 0x000fc600028f0c1f */
[----:B------:R4:W-:Y:S01]  /*2ed70*/  @!P3 ST.E.128 desc[UR36][R4.64], RZ ;  /* 0x000000ff0400b985 */ /* 0x0009e2000c101d24 */
[----:B---3--:R-:W-:-:S03]  /*2ed80*/  @!P1 LEA R6, P6, R215, R10, 0x1 ;  /* 0x0000000ad7069211 */ /* 0x008fc600078c08ff */
[----:B------:R3:W-:Y:S01]  /*2ed90*/  @!P2 ST.E.128 desc[UR36][R8.64], RZ ;  /* 0x000000ff0800a985 */ /* 0x0007e2000c101d24 */
[----:B------:R-:W-:Y:S02]  /*2eda0*/  @!P1 LEA.HI.X R7, R215, R11, R30, 0x1, P6 ;  /* 0x0000000bd7079211 */ /* 0x000fe400030f0c1e */
[----:B----4-:R-:W-:-:S03]  /*2edb0*/  @P0 LEA R4, P3, R25, R10, 0x1 ;  /* 0x0000000a19040211 */ /* 0x010fc600078608ff */
[----:B------:R3:W-:Y:S01]  /*2edc0*/  @!P1 ST.E.128 desc[UR36][R6.64], RZ ;  /* 0x000000ff06009985 */ /* 0x0007e2000c101d24 */
[C---:B------:R-:W-:Y:S02]  /*2edd0*/  @P4 LEA R10, P5, R20.reuse, R10, 0x1 ;  /* 0x0000000a140a4211 */ /* 0x040fe400078a08ff */
[-C--:B------:R-:W-:Y:S02]  /*2ede0*/  @P0 LEA.HI.X R5, R25, R11.reuse, R27, 0x1, P3 ;  /* 0x0000000b19050211 */ /* 0x080fe400018f0c1b */
[----:B------:R-:W-:-:S03]  /*2edf0*/  @P4 LEA.HI.X R11, R20, R11, R24, 0x1, P5 ;  /* 0x0000000b140b4211 */ /* 0x000fc600028f0c18 */
[----:B------:R3:W-:Y:S04]  /*2ee00*/  @P0 ST.E.128 desc[UR36][R4.64], RZ ;  /* 0x000000ff04000985 */ /* 0x0007e8000c101d24 */
[----:B------:R3:W-:Y:S02]  /*2ee10*/  @P4 ST.E.128 desc[UR36][R10.64], RZ ;  /* 0x000000ff0a004985 */ /* 0x0007e4000c101d24 */
.L_x_6903:
[----:B------:R-:W-:Y:S05]  /*2ee20*/  BSYNC B1 ;  /* 0x0000000000017941 */ /* 0x000fea0003800000 */
.L_x_6902:
[----:B------:R-:W-:Y:S01]  /*2ee30*/  VIADD R0, R0, 0x20 ;  /* 0x0000002000007836 */ /* 0x000fe20000000000 */
[----:B---34-:R3:W4:Y:S04]  /*2ee40*/  SHFL.IDX PT, R11, R3, 0x1, 0x181f ;  /* 0x00381f00030b7f89 */ /* 0x01872800000e0000 */
[----:B------:R-:W-:Y:S01]  /*2ee50*/  ISETP.GE.AND P0, PT, R0, R21, PT ;  /* 0x000000150000720c */ /* 0x000fe20003f06270 */
[----:B------:R3:W0:-:S12]  /*2ee60*/  SHFL.IDX PT, R10, R12, 0x1, 0x181f ;  /* 0x00381f000c0a7f89 */ /* 0x00061800000e0000 */
[----:B---3--:R-:W-:Y:S05]  /*2ee70*/  @P0 BRA `(.L_x_6894) ;  /* 0x00000000007c0947 */ /* 0x008fea0003800000 */
[-C--:B------:R-:W-:Y:S02]  /*2ee80*/  ISETP.GE.AND P6, PT, R166, R13.reuse, PT ;  /* 0x0000000da600720c */ /* 0x080fe40003fc6270 */
[-C--:B------:R-:W-:Y:S02]  /*2ee90*/  ISETP.GE.AND P5, PT, R219, R13.reuse, PT ;  /* 0x0000000ddb00720c */ /* 0x080fe40003fa6270 */
[-C--:B------:R-:W-:Y:S02]  /*2eea0*/  ISETP.GE.AND P4, PT, R218, R13.reuse, PT ;  /* 0x0000000dda00720c */ /* 0x080fe40003f86270 */
[-C--:B------:R-:W-:Y:S02]  /*2eeb0*/  ISETP.GE.AND P3, PT, R217, R13.reuse, PT ;  /* 0x0000000dd900720c */ /* 0x080fe40003f66270 */
[-C--:B------:R-:W-:Y:S02]  /*2eec0*/  ISETP.GE.AND P2, PT, R216, R13.reuse, PT ;  /* 0x0000000dd800720c */ /* 0x080fe40003f46270 */
[----:B------:R-:W-:-:S03]  /*2eed0*/  ISETP.GE.AND P1, PT, R215, R13, PT ;  /* 0x0000000dd700720c */ /* 0x000fc60003f26270 */
[----:B0---4-:R-:W-:Y:S02]  /*2eee0*/  @!P6 IMAD.WIDE R6, R166, 0x2, R10 ;  /* 0x00000002a606e825 */ /* 0x011fe400078e020a */
[----:B------:R-:W-:-:S03]  /*2eef0*/  @!P5 LEA R4, P0, R219, R10, 0x1 ;  /* 0x0000000adb04d211 */ /* 0x000fc600078008ff */
[----:B------:R0:W-:Y:S01]  /*2ef00*/  @!P6 ST.E.128 desc[UR36][R6.64], RZ ;  /* 0x000000ff0600e985 */ /* 0x0001e2000c101d24 */
[----:B------:R-:W-:Y:S02]  /*2ef10*/  @!P5 LEA.HI.X R5, R219, R11, R34, 0x1, P0 ;  /* 0x0000000bdb05d211 */ /* 0x000fe400000f0c22 */
[----:B------:R-:W-:-:S03]  /*2ef20*/  LOP3.LUT P0, RZ, R14, 0x40, RZ, 0xc0, !PT ;  /* 0x000000400eff7812 */ /* 0x000fc6000780c0ff */
[----:B------:R3:W-:Y:S01]  /*2ef30*/  @!P5 ST.E.128 desc[UR36][R4.64], RZ ;  /* 0x000000ff0400d985 */ /* 0x0007e2000c101d24 */
[----:B0-----:R-:W-:-:S04]  /*2ef40*/  @!P4 LEA R6, P6, R218, R10, 0x1 ;  /* 0x0000000ada06c211 */ /* 0x001fc800078c08ff */
[-C--:B------:R-:W-:Y:S02]  /*2ef50*/  @!P4 LEA.HI.X R7, R218, R11.reuse, R33, 0x1, P6 ;  /* 0x0000000bda07c211 */ /* 0x080fe400030f0c21 */
[----:B------:R-:W-:Y:S02]  /*2ef60*/  LOP3.LUT P6, RZ, R15, 0x80, RZ, 0xc0, !PT ;  /* 0x000000800fff7812 */ /* 0x000fe400078cc0ff */
[CC--:B---3--:R-:W-:Y:S01]  /*2ef70*/  @!P3 LEA R4, P5, R217.reuse, R10.reuse, 0x1 ;  /* 0x0000000ad904b211 */ /* 0x0c8fe200078a08ff */
[----:B------:R0:W-:Y:S01]  /*2ef80*/  @!P4 ST.E.128 desc[UR36][R6.64], RZ ;  /* 0x000000ff0600c985 */ /* 0x0001e2000c101d24 */
[C---:B------:R-:W-:Y:S02]  /*2ef90*/  @!P2 LEA R8, P4, R216.reuse, R10, 0x1 ;  /* 0x0000000ad808a211 */ /* 0x040fe400078808ff */
[-C--:B------:R-:W-:Y:S02]  /*2efa0*/  @!P3 LEA.HI.X R5, R217, R11.reuse, R32, 0x1, P5 ;  /* 0x0000000bd905b211 */ /* 0x080fe400028f0c20 */
[----:B------:R-:W-:-:S03]  /*2efb0*/  @!P2 LEA.HI.X R9, R216, R11, R31, 0x1, P4 ;  /* 0x0000000bd809a211 */ /* 0x000fc600020f0c1f */
[----:B------:R3:W-:Y:S01]  /*2efc0*/  @!P3 ST.E.128 desc[UR36][R4.64], RZ ;  /* 0x000000ff0400b985 */ /* 0x0007e2000c101d24 */
[----:B0-----:R-:W-:-:S03]  /*2efd0*/  @!P1 LEA R6, P5, R215, R10, 0x1 ;  /* 0x0000000ad7069211 */ /* 0x001fc600078a08ff */
[----:B------:R0:W-:Y:S01]  /*2efe0*/  @!P2 ST.E.128 desc[UR36][R8.64], RZ ;  /* 0x000000ff0800a985 */ /* 0x0001e2000c101d24 */
[----:B------:R-:W-:Y:S02]  /*2eff0*/  @!P1 LEA.HI.X R7, R215, R11, R30, 0x1, P5 ;  /* 0x0000000bd7079211 */ /* 0x000fe400028f0c1e */
[----:B---3--:R-:W-:-:S03]  /*2f000*/  @P0 LEA R4, P3, R25, R10, 0x1 ;  /* 0x0000000a19040211 */ /* 0x008fc600078608ff */
[----:B------:R0:W-:Y:S01]  /*2f010*/  @!P1 ST.E.128 desc[UR36][R6.64], RZ ;  /* 0x000000ff06009985 */ /* 0x0001e2000c101d24 */
[C---:B------:R-:W-:Y:S02]  /*2f020*/  @P6 LEA R10, P4, R20.reuse, R10, 0x1 ;  /* 0x0000000a140a6211 */ /* 0x040fe400078808ff */
[-C--:B------:R-:W-:Y:S02]  /*2f030*/  @P0 LEA.HI.X R5, R25, R11.reuse, R27, 0x1, P3 ;  /* 0x0000000b19050211 */ /* 0x080fe400018f0c1b */
[----:B------:R-:W-:-:S03]  /*2f040*/  @P6 LEA.HI.X R11, R20, R11, R24, 0x1, P4 ;  /* 0x0000000b140b6211 */ /* 0x000fc600020f0c18 */
[----:B------:R0:W-:Y:S04]  /*2f050*/  @P0 ST.E.128 desc[UR36][R4.64], RZ ;  /* 0x000000ff04000985 */ /* 0x0001e8000c101d24 */
[----:B------:R0:W-:Y:S02]  /*2f060*/  @P6 ST.E.128 desc[UR36][R10.64], RZ ;  /* 0x000000ff0a006985 */ /* 0x0001e4000c101d24 */
.L_x_6894:
[----:B------:R-:W-:Y:S05]  /*2f070*/  BSYNC B0 ;  /* 0x0000000000007941 */ /* 0x000fea0003800000 */
.L_x_6886:
[----:B------:R-:W-:Y:S02]  /*2f080*/  ULDC UR4, c[0x0][0xd3c] ;  /* 0x00034f0000047ab9 */ /* 0x000fe40000000800 */
[----:B-1----:R-:W-:-:S13]  /*2f090*/  ISETP.GE.AND P0, PT, R87, UR4, PT ;  /* 0x0000000457007c0c */ /* 0x002fda000bf06270 */
[----:B------:R-:W-:Y:S05]  /*2f0a0*/  @!P0 BRA `(.L_x_6904) ;  /* 0xfffffd2400b08947 */ /* 0x000fea000383ffff */
[----:B------:R-:W-:Y:S05]  /*2f0b0*/  BRA `(.L_x_6670) ;  /* 0x0000009400f07947 */ /* 0x000fea0003800000 */
.L_x_6668:
[----:B------:R-:W-:-:S08]  /*2f0c0*/  NOP ;  /* 0x0000000000007918 */ /* 0x000fd00000000000 */
[----:B------:R-:W0:-:S00]  /*2f0d0*/  USETMAXREG.DEALLOC.CTAPOOL 0x28 ;  /* 0x00000028000079c8 */ /* 0x000e0000080e0500 */
        /* <DEDUP_REMOVED lines=14> */
.L_x_6905:
        /* <DEDUP_REMOVED lines=44> */
.L_x_6909:
[----:B------:R-:W0:Y:S01]  /*2f480*/  LDC R0, c[0x0][0xd3c] ;  /* 0x00034f00ff007b82 */ /* 0x000e220000000800 */
[----:B------:R-:W-:Y:S01]  /*2f490*/  UIADD3 UR4, UR4, 0x1f, URZ ;  /* 0x0000001f04047890 */ /* 0x000fe2000fffe03f */
[----:B------:R-:W-:Y:S02]  /*2f4a0*/  ULDC UR7, c[0x0][0xd3c] ;  /* 0x00034f0000077ab9 */ /* 0x000fe40000000800 */
[----:B------:R-:W-:-:S03]  /*2f4b0*/  IMAD.U32 R27, RZ, RZ, UR7 ;  /* 0x00000007ff1b7e24 */ /* 0x000fc6000f8e00ff */
        /* <DEDUP_REMOVED lines=33> */
.L_x_6907:
        /* <DEDUP_REMOVED lines=13> */
.L_x_6910:
        /* <DEDUP_REMOVED lines=62> */
.L_x_6911:
        /* <DEDUP_REMOVED lines=61> */
.L_x_6912:
[----:B------:R-:W-:-:S05]  /*2ff50*/  LOP3.LUT R25, RZ, R2, RZ, 0x33, !PT ;  /* 0x00000002ff197212 */ /* 0x000fca00078e33ff */
[----:B------:R-:W-:Y:S01]  /*2ff60*/  IMAD.IADD R25, R0, 0x1, R25 ;  /* 0x0000000100197824 */ /* 0x000fe200078e0219 */
[----:B------:R-:W-:Y:S06]  /*2ff70*/  BRA `(.L_x_6913) ;  /* 0x00000000000c7947 */ /* 0x000fec0003800000 */
.L_x_6908:
[----:B------:R-:W-:Y:S02]  /*2ff80*/  IMAD.MOV.U32 R25, RZ, RZ, RZ ;  /* 0x000000ffff197224 */ /* 0x000fe400078e00ff */
[----:B------:R-:W-:Y:S02]  /*2ff90*/  IMAD.U32 R24, RZ, RZ, UR6 ;  /* 0x00000006ff187e24 */ /* 0x000fe4000f8e00ff */
[----:B------:R-:W-:-:S07]  /*2ffa0*/  IMAD.MOV.U32 R26, RZ, RZ, RZ ;  /* 0x000000ffff1a7224 */ /* 0x000fce00078e00ff */
.L_x_6913:
[----:B------:R-:W-:-:S13]  /*2ffb0*/  ISETP.NE.AND P0, PT, R7, RZ, PT ;  /* 0x000000ff0700720c */ /* 0x000fda0003f05270 */
[----:B------:R-:W0:Y:S01]  /*2ffc0*/  @!P0 S2R R3, SR_CgaCtaId ;  /* 0x0000000000038919 */ /* 0x000e220000008800 */
[----:B------:R-:W-:-:S04]  /*2ffd0*/  @!P0 MOV R0, 0x400 ;  /* 0x0000040000008802 */ /* 0x000fc80000000f00 */
[----:B0-----:R-:W-:-:S05]  /*2ffe0*/  @!P0 LEA R0, R3, R0, 0x18 ;  /* 0x0000000003008211 */ /* 0x001fca00078ec0ff */
[----:B------:R1:W-:Y:S01]  /*2fff0*/  @!P0 STS.128 [R0+0x388d0], R24 ;  /* 0x0388d01800008388 */ /* 0x0003e20000000c00 */
[----:B------:R-:W-:Y:S06]  /*30000*/  BAR.ARV 0x5, 0x180 ;  /* 0x0146000000007b1d */ /* 0x000fec0000002000 */
.L_x_6906:
[----:B------:R2:W-:Y:S01]  /*30010*/  STL [R1+0x43c], RZ ;  /* 0x00043cff01007387 */ /* 0x0005e20000100800 */
[----:B------:R-:W-:Y:S01]  /*30020*/  ULDC UR4, c[0x0][0xd3c] ;  /* 0x00034f0000047ab9 */ /* 0x000fe20000000800 */
[----:B------:R-:W-:Y:S01]  /*30030*/  IMAD.MOV.U32 R28, RZ, RZ, 0x1 ;  /* 0x00000001ff1c7424 */ /* 0x000fe200078e00ff */
[----:B0-----:R-:W-:Y:S01]  /*30040*/  ISETP.GE.AND P0, PT, R27, UR4, PT ;  /* 0x000000041b007c0c */ /* 0x001fe2000bf06270 */
[----:B------:R-:W-:-:S12]  /*30050*/  IMAD.MOV.U32 R22, RZ, RZ, RZ ;  /* 0x000000ffff167224 */ /* 0x000fd800078e00ff */
[----:B--2---:R-:W-:Y:S05]  /*30060*/  @P0 BRA `(.L_x_6914) ;  /* 0x0000008400280947 */ /* 0x004fea0003800000 */
[----:B------:R-:W0:Y:S01]  /*30070*/  S2R R5, SR_TID.X ;  /* 0x0000000000057919 */ /* 0x000e220000002100 */
[----:B------:R-:W2:Y:S01]  /*30080*/  S2UR UR5, SR_CgaCtaId ;  /* 0x00000000000579c3 */ /* 0x000ea20000008800 */
[----:B------:R-:W-:Y:S01]  /*30090*/  UMOV UR4, 0x400 ;  /* 0x0000040000047882 */ /* 0x000fe20000000000 */
[----:B------:R-:W-:Y:S01]  /*300a0*/  BSSY B8, `(.L_x_6914) ;  /* 0x0000846000087945 */ /* 0x000fe20003800000 */
[----:B------:R3:W-:Y:S01]  /*300b0*/  STL [R1+0x43c], RZ ;  /* 0x00043cff01007387 */ /* 0x0007e20000100800 */
[----:B------:R-:W-:Y:S01]  /*300c0*/  IMAD.MOV.U32 R29, RZ, RZ, 0x1 ;  /* 0x00000001ff1d7424 */ /* 0x000fe200078e00ff */
[----:B------:R-:W-:Y:S01]  /*300d0*/  ULDC.64 UR40, c[0x0][0x198] ;  /* 0x0000660000287ab9 */ /* 0x000fe20000000a00 */
[----:B------:R-:W-:Y:S01]  /*300e0*/  IMAD.MOV.U32 R19, RZ, RZ, RZ ;  /* 0x000000ffff137224 */ /* 0x000fe200078e00ff */
[----:B------:R-:W-:Y:S01]  /*300f0*/  ULOP3.LUT UR44, UR60, 0x2, URZ, 0xfc, !UPT ;  /* 0x000000023c2c7892 */ /* 0x000fe2000f8efc3f */
[----:B------:R-:W-:Y:S01]  /*30100*/  IMAD.MOV.U32 R22, RZ, RZ, RZ ;  /* 0x000000ffff167224 */ /* 0x000fe200078e00ff */
[----:B------:R-:W-:Y:S01]  /*30110*/  ULDC UR43, c[0x0][0xc] ;  /* 0x00000300002b7ab9 */ /* 0x000fe20000000800 */
[----:B------:R-:W-:Y:S01]  /*30120*/  IMAD.MOV.U32 R28, RZ, RZ, 0x1 ;  /* 0x00000001ff1c7424 */ /* 0x000fe200078e00ff */
[----:B--2---:R-:W-:-:S06]  /*30130*/  ULEA UR4, UR5, UR4, 0x18 ;  /* 0x0000000405047291 */ /* 0x004fcc000f8ec03f */
[----:B------:R-:W-:Y:S01]  /*30140*/  IMAD.U32 R18, RZ, RZ, UR4 ;  /* 0x00000004ff127e24 */ /* 0x000fe2000f8e00ff */
[C---:B0-----:R-:W-:Y:S01]  /*30150*/  LOP3.LUT R4, R5.reuse, 0x7f, RZ, 0xc0, !PT ;  /* 0x0000007f05047812 */ /* 0x041fe200078ec0ff */
[----:B-1----:R-:W-:-:S04]  /*30160*/  IMAD.SHL.U32 R0, R5, 0x8, RZ ;  /* 0x0000000805007824 */ /* 0x002fc800078e00ff */
[----:B------:R-:W-:Y:S01]  /*30170*/  IMAD.SHL.U32 R36, R4, 0x8, RZ ;  /* 0x0000000804247824 */ /* 0x000fe200078e00ff */
[C---:B------:R-:W-:Y:S02]  /*30180*/  LOP3.LUT R2, R0.reuse, 0x1f8, RZ, 0xc0, !PT ;  /* 0x000001f800027812 */ /* 0x040fe400078ec0ff */
[----:B------:R-:W-:Y:S02]  /*30190*/  LOP3.LUT R0, R0, 0x38, RZ, 0xc0, !PT ;  /* 0x0000003800007812 */ /* 0x000fe400078ec0ff */
[----:B------:R-:W-:Y:S01]  /*301a0*/  LOP3.LUT R3, R2, 0x38, R5, 0x78, !PT ;  /* 0x0000003802037812 */ /* 0x000fe200078e7805 */
[----:B------:R-:W-:-:S03]  /*301b0*/  IMAD.SHL.U32 R2, R5, 0x10, RZ ;  /* 0x0000001005027824 */ /* 0x000fc600078e00ff */
[----:B------:R-:W-:Y:S02]  /*301c0*/  LOP3.LUT R36, R3, 0x200, R36, 0xf8, !PT ;  /* 0x0000020003247812 */ /* 0x000fe400078ef824 */
[----:B------:R-:W-:Y:S02]  /*301d0*/  SHF.R.U32.HI R3, RZ, 0x3, R4 ;  /* 0x00000003ff037819 */ /* 0x000fe40000011604 */
[----:B------:R-:W-:Y:S01]  /*301e0*/  LOP3.LUT R4, R0, 0x80, RZ, 0xfc, !PT ;  /* 0x0000008000047812 */ /* 0x000fe200078efcff */
[----:B------:R-:W-:Y:S01]  /*301f0*/  IMAD R23, R36, 0x2, R18 ;  /* 0x0000000224177824 */ /* 0x000fe200078e0212 */
[----:B------:R-:W-:Y:S02]  /*30200*/  LOP3.LUT R3, R3, 0x70, R2, 0xf8, !PT ;  /* 0x0000007003037812 */ /* 0x000fe400078ef802 */
[C---:B------:R-:W-:Y:S02]  /*30210*/  LOP3.LUT R2, R0.reuse, 0x40, RZ, 0xfc, !PT ;  /* 0x0000004000027812 */ /* 0x040fe400078efcff */
[----:B------:R-:W-:-:S02]  /*30220*/  LOP3.LUT R3, R0, 0xc0, RZ, 0xfc, !PT ;  /* 0x000000c000037812 */ /* 0x000fc400078efcff */
[C---:B------:R-:W-:Y:S02]  /*30230*/  LOP3.LUT R2, R0.reuse, 0x100, RZ, 0xfc, !PT ;  /* 0x0000010000027812 */ /* 0x040fe400078efcff */
[C---:B------:R-:W-:Y:S02]  /*30240*/  LOP3.LUT R3, R0.reuse, 0x140, RZ, 0xfc, !PT ;  /* 0x0000014000037812 */ /* 0x040fe400078efcff */
[C---:B------:R-:W-:Y:S02]  /*30250*/  LOP3.LUT R2, R0.reuse, 0x180, RZ, 0xfc, !PT ;  /* 0x0000018000027812 */ /* 0x040fe400078efcff */
[----:B---3--:R-:W-:-:S07]  /*30260*/  LOP3.LUT R0, R0, 0x1c0, RZ, 0xfc, !PT ;  /* 0x000001c000007812 */ /* 0x008fce00078efcff */
.L_x_7047:
[----:B------:R-:W-:Y:S05]  /*30270*/  YIELD ;  /* 0x0000000000007946 */ /* 0x000fea0003800000 */
[----:B------:R-:W-:Y:S01]  /*30280*/  ULDC.64 UR4, c[0x0][0xb20] ;  /* 0x0002c80000047ab9 */ /* 0x000fe20000000a00 */
[----:B------:R-:W-:Y:S01]  /*30290*/  IMAD.MOV.U32 R34, RZ, RZ, RZ ;  /* 0x000000ffff227224 */ /* 0x000fe200078e00ff */
[----:B------:R-:W-:Y:S01]  /*302a0*/  ISETP.NE.U32.AND P0, PT, RZ, UR4, PT ;  /* 0x00000004ff007c0c */ /* 0x000fe2000bf05070 */
[----:B0-----:R-:W0:Y:S01]  /*302b0*/  LDC.64 R4, c[0x0][0xaf8] ;  /* 0x0002be00ff047b82 */ /* 0x001e220000000a00 */
[----:B------:R-:W-:Y:S01]  /*302c0*/  IMAD.MOV.U32 R0, RZ, RZ, RZ ;  /* 0x000000ffff007224 */ /* 0x000fe200078e00ff */
[----:B------:R-:W-:Y:S01]  /*302d0*/  ULDC.64 UR6, c[0x0][0xb08] ;  /* 0x0002c20000067ab9 */ /* 0x000fe20000000a00 */
[----:B------:R-:W-:Y:S01]  /*302e0*/  ISETP.NE.AND.EX P0, PT, RZ, UR5, PT, P0 ;  /* 0x00000005ff007c0c */ /* 0x000fe2000bf05300 */
[----:B------:R-:W-:-:S12]  /*302f0*/  ULDC.64 UR4, c[0x0][0xb10] ;  /* 0x0002c40000047ab9 */ /* 0x000fd80000000a00 */
[----:B-1----:R-:W1:Y:S02]  /*30300*/  @P0 LDC.64 R2, c[0x0][0xb20] ;  /* 0x0002c800ff020b82 */ /* 0x002e640000000a00 */
[----:B-1----:R-:W-:-:S05]  /*30310*/  @P0 IMAD.WIDE R2, R27, 0x4, R2 ;  /* 0x000000041b020825 */ /* 0x002fca00078e0202 */
[----:B------:R1:W5:Y:S01]  /*30320*/  @P0 LDG.E R34, desc[UR36][R2.64] ;  /* 0x0000002402220981 */ /* 0x000362000c1e1900 */
[----:B------:R-:W-:Y:S01]  /*30330*/  ISETP.NE.U32.AND P0, PT, RZ, UR4, PT ;  /* 0x00000004ff007c0c */ /* 0x000fe2000bf05070 */
[----:B0-----:R-:W-:Y:S01]  /*30340*/  IMAD.WIDE R4, R27, 0x4, R4 ;  /* 0x000000041b047825 */ /* 0x001fe200078e0204 */
[----:B------:R-:W-:Y:S02]  /*30350*/  ISETP.NE.U32.AND P1, PT, RZ, UR6, PT ;  /* 0x00000006ff007c0c */ /* 0x000fe4000bf25070 */
[----:B------:R-:W-:Y:S01]  /*30360*/  ISETP.NE.AND.EX P2, PT, RZ, UR5, PT, P0 ;  /* 0x00000005ff007c0c */ /* 0x000fe2000bf45300 */
[----:B------:R-:W-:Y:S01]  /*30370*/  ULDC.64 UR4, c[0x0][0xaf8] ;  /* 0x0002be0000047ab9 */ /* 0x000fe20000000a00 */
[----:B------:R-:W-:Y:S01]  /*30380*/  ISETP.NE.AND.EX P1, PT, RZ, UR7, PT, P1 ;  /* 0x00000007ff007c0c */ /* 0x000fe2000bf25310 */
[----:B---3--:R-:W-:Y:S01]  /*30390*/  IMAD.MOV.U32 R6, RZ, RZ, RZ ;  /* 0x000000ffff067224 */ /* 0x008fe200078e00ff */
[----:B------:R-:W-:Y:S01]  /*303a0*/  ISETP.NE.U32.AND P0, PT, RZ, UR4, PT ;  /* 0x00000004ff007c0c */ /* 0x000fe2000bf05070 */
[----:B-1----:R-:W0:Y:S03]  /*303b0*/  LDC.64 R2, c[0x0][0xb08] ;  /* 0x0002c200ff027b82 */ /* 0x002e260000000a00 */
[----:B------:R-:W-:-:S05]  /*303c0*/  ISETP.NE.AND.EX P0, PT, RZ, UR5, PT, P0 ;  /* 0x00000005ff007c0c */ /* 0x000fca000bf05300 */
[----:B------:R-:W1:Y:S08]  /*303d0*/  @P2 LDC.64 R8, c[0x0][0xb10] ;  /* 0x0002c400ff082b82 */ /* 0x000e700000000a00 */
[----:B--2---:R-:W2:Y:S01]  /*303e0*/  @P0 LDG.E R0, desc[UR36][R4.64] ;  /* 0x0000002404000981 */ /* 0x004ea2000c1e1900 */
[----:B------:R-:W-:Y:S01]  /*303f0*/  ULDC UR4, c[0x0][0x288] ;  /* 0x0000a20000047ab9 */ /* 0x000fe20000000800 */
[----:B0-----:R-:W-:-:S05]  /*30400*/  IMAD.WIDE R2, R27, 0x4, R2 ;  /* 0x000000041b027825 */ /* 0x001fca00078e0202 */
[----:B------:R0:W5:Y:S01]  /*30410*/  @P1 LDG.E R6, desc[UR36][R2.64] ;  /* 0x0000002402061981 */ /* 0x000162000c1e1900 */
[----:B-1----:R-:W-:-:S03]  /*30420*/  @P2 IMAD.WIDE R8, R27, 0x4, R8 ;  /* 0x000000041b082825 */ /* 0x002fc600078e0208 */
[----:B--2---:R1:W-:Y:S02]  /*30430*/  STL [R1+0x418], R0 ;  /* 0x0004180001007387 */ /* 0x0043e40000100800 */
[----:B-1----:R-:W-:Y:S01]  /*30440*/  IMAD.U32 R0, RZ, RZ, UR4 ;  /* 0x00000004ff007e24 */ /* 0x002fe2000f8e00ff */
[----:B------:R-:W-:-:S05]  /*30450*/  ULDC.64 UR4, c[0x0][0x418] ;  /* 0x0001060000047ab9 */ /* 0x000fca0000000a00 */
[----:B------:R-:W2:Y:S01]  /*30460*/  @P2 LDG.E R0, desc[UR36][R8.64] ;  /* 0x0000002408002981 */ /* 0x000ea2000c1e1900 */
[----:B------:R-:W-:-:S03]  /*30470*/  UISETP.NE.U32.AND UP0, UPT, UR4, URZ, UPT ;  /* 0x0000003f0400728c */ /* 0x000fc6000bf05070 */
[----:B------:R-:W-:Y:S01]  /*30480*/  ULDC UR4, c[0x0][0x424] ;  /* 0x0001090000047ab9 */ /* 0x000fe20000000800 */
[----:B------:R-:W-:-:S03]  /*30490*/  UISETP.NE.AND.EX UP0, UPT, UR5, URZ, UPT, UP0 ;  /* 0x0000003f0500728c */ /* 0x000fc6000bf05300 */
[----:B------:R-:W-:Y:S01]  /*304a0*/  ULDC UR5, c[0x0][0x2f0] ;  /* 0x0000bc0000057ab9 */ /* 0x000fe20000000800 */
[----:B------:R-:W-:-:S04]  /*304b0*/  USEL UR4, UR4, 0x1, UP0 ;  /* 0x0000000104047887 */ /* 0x000fc80008000000 */
[----:B------:R-:W-:-:S03]  /*304c0*/  UIMAD UR4, UR4, UR5, URZ ;  /* 0x00000005040472a4 */ /* 0x000fc6000f8e023f */
[----:B------:R-:W-:Y:S02]  /*304d0*/  ULDC UR5, c[0x0][0x348] ;  /* 0x0000d20000057ab9 */ /* 0x000fe40000000800 */
[----:B------:R-:W-:Y:S02]  /*304e0*/  IMAD.U32 R7, RZ, RZ, UR5 ;  /* 0x00000005ff077e24 */ /* 0x000fe4000f8e00ff */
[----:B------:R-:W-:Y:S01]  /*304f0*/  IMAD.U32 R10, RZ, RZ, UR4 ;  /* 0x00000004ff0a7e24 */ /* 0x000fe2000f8e00ff */
[----:B--2---:R0:W-:Y:S01]  /*30500*/  STL [R1+0x410], R0 ;  /* 0x0004100001007387 */ /* 0x0041e20000100800 */
[----:B------:R-:W-:Y:S01]  /*30510*/  IMAD.MOV.U32 R12, RZ, RZ, R0 ;  /* 0x000000ffff0c7224 */ /* 0x000fe200078e0000 */
[----:B------:R-:W-:Y:S06]  /*30520*/  @P2 BRA `(.L_x_6915) ;  /* 0x0000000000142947 */ /* 0x000fec0003800000 */
[----:B------:R-:W-:Y:S05]  /*30530*/  @!P0 BRA `(.L_x_6915) ;  /* 0x0000000000108947 */ /* 0x000fea0003800000 */
[----:B------:R-:W2:Y:S04]  /*30540*/  LDG.E R9, desc[UR36][R4.64] ;  /* 0x0000002404097981 */ /* 0x000ea8000c1e1900 */
[----:B0-----:R-:W2:Y:S02]  /*30550*/  LDG.E R0, desc[UR36][R4.64+0x4] ;  /* 0x0000042404007981 */ /* 0x001ea4000c1e1900 */
[----:B--2---:R-:W-:-:S05]  /*30560*/  IMAD.IADD R12, R0, 0x1, -R9 ;  /* 0x00000001000c7824 */ /* 0x004fca00078e0a09 */
[----:B------:R1:W-:Y:S02]  /*30570*/  STL [R1+0x410], R12 ;  /* 0x0004100c01007387 */ /* 0x0003e40000100800 */
.L_x_6915:
[----:B------:R-:W-:Y:S01]  /*30580*/  ULDC.64 UR4, c[0x0][0xb18] ;  /* 0x0002c60000047ab9 */ /* 0x000fe20000000a00 */
[C---:B0-----:R-:W-:Y:S02]  /*30590*/  LOP3.LUT R0, R26.reuse, 0xff000000, RZ, 0xc0, !PT ;  /* 0xff0000001a007812 */ /* 0x041fe400078ec0ff */
[----:B------:R-:W-:Y:S02]  /*305a0*/  ISETP.NE.U32.AND P0, PT, RZ, UR4, PT ;  /* 0x00000004ff007c0c */ /* 0x000fe4000bf05070 */
[----:B------:R-:W-:Y:S02]  /*305b0*/  SHF.R.U32.HI R5, RZ, 0x8, R0 ;  /* 0x00000008ff057819 */ /* 0x000fe40000011600 */
[----:B------:R-:W-:Y:S02]  /*305c0*/  ISETP.NE.AND.EX P0, PT, RZ, UR5, PT, P0 ;  /* 0x00000005ff007c0c */ /* 0x000fe4000bf05300 */
[C---:B------:R-:W-:Y:S02]  /*305d0*/  LOP3.LUT R0, R26.reuse, 0xff0000, RZ, 0xc0, !PT ;  /* 0x00ff00001a007812 */ /* 0x040fe400078ec0ff */
[----:B------:R-:W-:-:S02]  /*305e0*/  LOP3.LUT R16, R26, 0xffff, RZ, 0xc0, !PT ;  /* 0x0000ffff1a107812 */ /* 0x000fc400078ec0ff */
[----:B------:R-:W-:-:S07]  /*305f0*/  LEA.HI R0, R0, R5, RZ, 0x10 ;  /* 0x0000000500007211 */ /* 0x000fce00078f80ff */
[----:B------:R-:W-:Y:S05]  /*30600*/  @!P0 BRA `(.L_x_6916) ;  /* 0x0000000000108947 */ /* 0x000fea0003800000 */
[----:B------:R-:W0:Y:S02]  /*30610*/  LDC.64 R4, c[0x0][0xb18] ;  /* 0x0002c600ff047b82 */ /* 0x000e240000000a00 */
[----:B0-----:R-:W-:-:S05]  /*30620*/  IMAD.WIDE R4, R27, 0x4, R4 ;  /* 0x000000041b047825 */ /* 0x001fca00078e0204 */
[----:B------:R0:W5:Y:S01]  /*30630*/  LDG.E R10, desc[UR36][R4.64] ;  /* 0x00000024040a7981 */ /* 0x000162000c1e1900 */
[----:B------:R-:W-:Y:S05]  /*30640*/  BRA `(.L_x_6917) ;  /* 0x0000000000247947 */ /* 0x000fea0003800000 */
.L_x_6916:
        /* <DEDUP_REMOVED lines=9> */
.L_x_6917:
[----:B0-----:R-:W2:Y:S01]  /*306e0*/  @P1 LDG.E R4, desc[UR36][R2.64] ;  /* 0x0000002402041981 */ /* 0x001ea2000c1e1900 */
[----:B------:R-:W0:Y:S03]  /*306f0*/  LDC R5, c[0x0][0x448] ;  /* 0x00011200ff057b82 */ /* 0x000e260000000800 */
[----:B------:R-:W2:Y:S01]  /*30700*/  @P1 LDG.E R9, desc[UR36][R2.64+0x4] ;  /* 0x0000042402091981 */ /* 0x000ea2000c1e1900 */
[----:B-----5:R-:W-:Y:S02]  /*30710*/  IMAD.IADD R10, R10, 0x1, -R34 ;  /* 0x000000010a0a7824 */ /* 0x020fe400078e0a22 */
[----:B------:R-:W-:Y:S01]  /*30720*/  IMAD.SHL.U32 R32, R25, 0x40, RZ ;  /* 0x0000004019207824 */ /* 0x000fe200078e00ff */
[----:B0-----:R-:W-:-:S13]  /*30730*/  ISETP.NE.AND P2, PT, R5, 0x1, PT ;  /* 0x000000010500780c */ /* 0x001fda0003f45270 */
[----:B------:R-:W0:Y:S08]  /*30740*/  @P2 LDC R8, c[0x0][0x44c] ;  /* 0x00011300ff082b82 */ /* 0x000e300000000800 */
[----:B------:R-:W3:Y:S01]  /*30750*/  @P2 LDC R5, c[0x0][0x450] ;  /* 0x00011400ff052b82 */ /* 0x000ee20000000800 */
[----:B--2---:R-:W-:Y:S02]  /*30760*/  @P1 IMAD.IADD R7, R9, 0x1, -R4 ;  /* 0x0000000109071824 */ /* 0x004fe400078e0a04 */
[----:B------:R-:W-:-:S02]  /*30770*/  VIADD R9, R32, 0x3f ;  /* 0x0000003f20097836 */ /* 0x000fc40000000000 */
[----:B------:R-:W-:Y:S02]  /*30780*/  IMAD.IADD R26, R10, 0x1, R7 ;  /* 0x000000010a1a7824 */ /* 0x000fe400078e0207 */
[----:B0-----:R-:W-:-:S04]  /*30790*/  @P2 IMAD.HI.U32 R8, R9, R8, RZ ;  /* 0x0000000809082227 */ /* 0x001fc800078e00ff */
[C---:B------:R-:W-:Y:S01]  /*307a0*/  VIADD R20, R26.reuse, 0x3f ;  /* 0x0000003f1a147836 */ /* 0x040fe20000000000 */
[----:B---3--:R-:W-:Y:S02]  /*307b0*/  @P2 SHF.R.U32.HI R9, RZ, R5, R8 ;  /* 0x00000005ff092219 */ /* 0x008fe40000011608 */
[----:B------:R-:W-:Y:S02]  /*307c0*/  IADD3 R8, R26, 0x1, -R12 ;  /* 0x000000011a087810 */ /* 0x000fe40007ffe80c */
[----:B------:R-:W-:-:S03]  /*307d0*/  SHF.R.S32.HI R3, RZ, 0x1f, R20 ;  /* 0x0000001fff037819 */ /* 0x000fc60000011414 */
[----:B------:R-:W-:Y:S01]  /*307e0*/  IMAD.IADD R9, R8, 0x1, R9 ;  /* 0x0000000108097824 */ /* 0x000fe200078e0209 */
        /* <DEDUP_REMOVED lines=17> */
.L_x_6920:
[----:B------:R-:W-:-:S13]  /*30900*/  ISETP.NE.AND P0, PT, R3, 0x1, PT ;  /* 0x000000010300780c */ /* 0x000fda0003f05270 */
[----:B------:R-:W0:Y:S02]  /*30910*/  @P0 LDC.64 R4, c[0x0][0xae0] ;  /* 0x0002b800ff040b82 */ /* 0x000e240000000a00 */
[----:B0-----:R-:W-:-:S05]  /*30920*/  @P0 IMAD.HI.U32 R4, R11, R4, RZ ;  /* 0x000000040b040227 */ /* 0x001fca00078e00ff */
[----:B------:R-:W-:-:S07]  /*30930*/  @P0 SHF.R.U32.HI R11, RZ, R5, R4 ;  /* 0x00000005ff0b0219 */ /* 0x000fce0000011604 */
.L_x_6921:
[----:B------:R-:W-:Y:S05]  /*30940*/  BSYNC B0 ;  /* 0x0000000000007941 */ /* 0x000fea0003800000 */
.L_x_6919:
[----:B------:R-:W-:-:S05]  /*30950*/  IMAD R11, R11, R3, R3 ;  /* 0x000000030b0b7224 */ /* 0x000fca00078e0203 */
[----:B------:R-:W-:-:S07]  /*30960*/  VIMNMX R2, R2, R11, PT ;  /* 0x0000000b02027248 */ /* 0x000fce0003fe0100 */
.L_x_6918:
        /* <DEDUP_REMOVED lines=9> */
[----:B-1----:R-:W-:Y:S01]  /*30a00*/  IMAD.IADD R12, R9, 0x1, R4 ;  /* 0x00000001090c7824 */ /* 0x002fe200078e0204 */
        /* <DEDUP_REMOVED lines=15> */
.L_x_6924:
[----:B------:R-:W-:-:S13]  /*30b00*/  ISETP.NE.AND P0, PT, R3, 0x1, PT ;  /* 0x000000010300780c */ /* 0x000fda0003f05270 */
[----:B------:R-:W0:Y:S02]  /*30b10*/  @P0 LDC.64 R4, c[0x0][0xae0] ;  /* 0x0002b800ff040b82 */ /* 0x000e240000000a00 */
[----:B0-----:R-:W-:-:S05]  /*30b20*/  @P0 IMAD.HI.U32 R4, R12, R4, RZ ;  /* 0x000000040c040227 */ /* 0x001fca00078e00ff */
[----:B------:R-:W-:-:S07]  /*30b30*/  @P0 SHF.R.U32.HI R12, RZ, R5, R4 ;  /* 0x00000005ff0c0219 */ /* 0x000fce0000011604 */
.L_x_6925:
[----:B------:R-:W-:Y:S05]  /*30b40*/  BSYNC B0 ;  /* 0x0000000000007941 */ /* 0x000fea0003800000 */
.L_x_6923:
[----:B------:R-:W-:-:S05]  /*30b50*/  IMAD R3, R12, R3, RZ ;  /* 0x000000030c037224 */ /* 0x000fca00078e02ff */
[----:B------:R-:W-:-:S07]  /*30b60*/  VIMNMX R2, R2, R3, !PT ;  /* 0x0000000302027248 */ /* 0x000fce0007fe0100 */
.L_x_6922:
        /* <DEDUP_REMOVED lines=39> */
.L_x_6927:
[----:B------:R-:W-:Y:S05]  /*30de0*/  BSYNC B0 ;  /* 0x0000000000007941 */ /* 0x000fea0003800000 */
.L_x_6926:
        /* <DEDUP_REMOVED lines=8> */
[----:B------:R-:W-:-:S13]  /*30e70*/  ISETP.GT.AND P0, PT, R11, R4, PT ;  /* 0x000000040b00720c */ /* 0x000fda0003f04270 */
        /* <DEDUP_REMOVED lines=15> */
.L_x_7101:
[----:B-1----:R-:W-:Y:S02]  /*30f70*/  ISETP.NE.AND P0, PT, R14, RZ, PT ;  /* 0x000000ff0e00720c */ /* 0x002fe40003f05270 */
[----:B------:R-:W-:-:S11]  /*30f80*/  PLOP3.LUT P6, PT, PT, PT, PT, 0x8, 0x0 ;  /* 0x000000000000781c */ /* 0x000fd60003fce170 */
[----:B------:R-:W-:Y:S05]  /*30f90*/  @P0 BRA `(.L_x_6931) ;  /* 0x00000000000c0947 */ /* 0x000fea0003800000 */
[----:B------:R-:W-:-:S03]  /*30fa0*/  UMOV UR4, 0xffffffff ;  /* 0xffffffff00047882 */ /* 0x000fc60000000000 */
[----:B------:R-:W-:Y:S05]  /*30fb0*/  BRA.DIV UR4, `(.L_x_6932) ;  /* 0x0000008a04887947 */ /* 0x000fea000b800000 */
[----:B------:R-:W-:-:S13]  /*30fc0*/  ELECT P6, URZ, PT ;  /* 0x00000000003f782f */ /* 0x000fda00038c0000 */
.L_x_6931:
        /* <DEDUP_REMOVED lines=9> */
.L_x_7104:
[----:B------:R-:W-:Y:S05]  /*31060*/  BSYNC B1 ;  /* 0x0000000000017941 */ /* 0x000fea0003800000 */
.L_x_6933:
[----:B------:R-:W-:Y:S04]  /*31070*/  BSSY B1, `(.L_x_6935) ;  /* 0x00000b7000017945 */ /* 0x000fe80003800000 */
[----:B------:R-:W-:Y:S05]  /*31080*/  @!P6 BRA `(.L_x_6936) ;  /* 0x0000000800d4e947 */ /* 0x000fea0003800000 */
[----:B------:R-:W1:Y:S01]  /*31090*/  S2R R7, SR_TID.X ;  /* 0x0000000000077919 */ /* 0x000e620000002100 */
[----:B0-----:R-:W-:Y:S01]  /*310a0*/  IMAD R3, R19, 0x8, R18 ;  /* 0x0000000813037824 */ /* 0x001fe200078e0212 */
[----:B------:R-:W-:Y:S01]  /*310b0*/  BSSY B2, `(.L_x_6937) ;  /* 0x0000006000027945 */ /* 0x000fe20003800000 */
[----:B-1----:R-:W-:Y:S02]  /*310c0*/  LOP3.LUT R10, R7, 0x7f, RZ, 0xc0, !PT ;  /* 0x0000007f070a7812 */ /* 0x002fe400078ec0ff */
[----:B------:R-:W-:Y:S02]  /*310d0*/  SHF.L.U32 R7, R29, 0x1f, RZ ;  /* 0x0000001f1d077819 */ /* 0x000fe400000006ff */
[----:B------:R-:W-:Y:S02]  /*310e0*/  ISETP.NE.AND P1, PT, R10, RZ, PT ;  /* 0x000000ff0a00720c */ /* 0x000fe40003f25270 */
[----:B------:R-:W0:Y:S02]  /*310f0*/  SYNCS.PHASECHK.TRANS64.TRYWAIT P0, [R3+URZ+0x388a0], R7 ;  /* 0x0388a007030075a7 */ /* 0x000e24000800017f */
[----:B0-----:R-:W-:Y:S09]  /*31100*/  @!P0 BRA `(.L_x_6938) ;  /* 0x0000008800688947 */ /* 0x001ff20003800000 */
.L_x_7105:
[----:B------:R-:W-:Y:S05]  /*31110*/  BSYNC B2 ;  /* 0x0000000000027941 */ /* 0x000fea0003800000 */
.L_x_6937:
[----:B------:R-:W-:Y:S04]  /*31120*/  BSSY B2, `(.L_x_6939) ;  /* 0x0000009000027945 */ /* 0x000fe80003800000 */
[----:B------:R-:W-:Y:S05]  /*31130*/  @P1 BRA `(.L_x_6940) ;  /* 0x00000000001c1947 */ /* 0x000fea0003800000 */
[----:B------:R-:W1:Y:S02]  /*31140*/  S2R R10, SR_TID.X ;  /* 0x00000000000a7919 */ /* 0x000e640000002100 */
[----:B-1----:R-:W-:Y:S01]  /*31150*/  LOP3.LUT R11, R10, 0x1f, RZ, 0xc0, !PT ;  /* 0x0000001f0a0b7812 */ /* 0x002fe200078ec0ff */
[----:B------:R-:W-:-:S03]  /*31160*/  IMAD.MOV.U32 R10, RZ, RZ, 0x2000 ;  /* 0x00002000ff0a7424 */ /* 0x000fc600078e00ff */
[----:B------:R-:W-:Y:S01]  /*31170*/  ISETP.NE.AND P0, PT, R11, RZ, PT ;  /* 0x000000ff0b00720c */ /* 0x000fe20003f05270 */
[----:B------:R1:W-:-:S12]  /*31180*/  SYNCS.ARRIVE.TRANS64 RZ, [R3+URZ+0x38890], R10 ;  /* 0x0388900a03ff79a7 */ /* 0x0003d8000800003f */
[----:B-1----:R-:W-:Y:S05]  /*31190*/  @!P0 BRA `(.L_x_6940) ;  /* 0x0000000000048947 */ /* 0x002fea0003800000 */
[----:B------:R-:W-:Y:S01]  /*311a0*/  BPT.TRAP 0x1 ;  /* 0x000000040000795c */ /* 0x000fe20000300000 */
.L_x_6940:
[----:B------:R-:W-:Y:S05]  /*311b0*/  BSYNC B2 ;  /* 0x0000000000027941 */ /* 0x000fea0003800000 */
.L_x_6939:
        /* <DEDUP_REMOVED lines=12> */
.L_x_6941:
        /* <DEDUP_REMOVED lines=13> */
.L_x_7106:
[----:B------:R-:W-:Y:S05]  /*31350*/  BSYNC B2 ;  /* 0x0000000000027941 */ /* 0x000fea0003800000 */
.L_x_6942:
        /* <DEDUP_REMOVED lines=11> */
.L_x_6945:
[----:B------:R-:W-:Y:S05]  /*31410*/  BSYNC B2 ;  /* 0x0000000000027941 */ /* 0x000fea0003800000 */
.L_x_6944:
        /* <DEDUP_REMOVED lines=9> */
.L_x_6946:
        /* <DEDUP_REMOVED lines=15> */
.L_x_6947:
        /* <DEDUP_REMOVED lines=15> */
.L_x_6948:
        /* <DEDUP_REMOVED lines=15> */
.L_x_6949:
        /* <DEDUP_REMOVED lines=15> */
.L_x_6950:
        /* <DEDUP_REMOVED lines=15> */
.L_x_6951:
        /* <DEDUP_REMOVED lines=15> */
.L_x_6952:
        /* <DEDUP_REMOVED lines=15> */
.L_x_6953:
        /* <DEDUP_REMOVED lines=10> */
.L_x_6936:
[----:B------:R-:W-:Y:S05]  /*31be0*/  BSYNC B1 ;  /* 0x0000000000017941 */ /* 0x000fea0003800000 */
.L_x_6935:
        /* <DEDUP_REMOVED lines=9> */
.L_x_6973:
[----:B------:R-:W-:Y:S05]  /*31c80*/  YIELD ;  /* 0x0000000000007946 */ /* 0x000fea0003800000 */
[----:B------:R-:W-:Y:S04]  /*31c90*/  BSSY B1, `(.L_x_6954) ;  /* 0x00000b6000017945 */ /* 0x000fe80003800000 */
[----:B------:R-:W-:Y:S05]  /*31ca0*/  @!P6 BRA `(.L_x_6955) ;  /* 0x0000000800d0e947 */ /* 0x000fea0003800000 */
[----:B------:R-:W0:Y:S01]  /*31cb0*/  S2R R2, SR_TID.X ;  /* 0x0000000000027919 */ /* 0x000e220000002100 */
[----:B------:R-:W-:Y:S01]  /*31cc0*/  IMAD R10, R19, 0x8, R18 ;  /* 0x00000008130a7824 */ /* 0x000fe200078e0212 */
[----:B------:R-:W-:Y:S01]  /*31cd0*/  BSSY B2, `(.L_x_6956) ;  /* 0x0000006000027945 */ /* 0x000fe20003800000 */
[----:B0-----:R-:W-:Y:S02]  /*31ce0*/  LOP3.LUT R3, R2, 0x7f, RZ, 0xc0, !PT ;  /* 0x0000007f02037812 */ /* 0x001fe400078ec0ff */
[----:B------:R-:W-:Y:S02]  /*31cf0*/  SHF.L.U32 R2, R29, 0x1f, RZ ;  /* 0x0000001f1d027819 */ /* 0x000fe400000006ff */
[----:B------:R-:W-:Y:S02]  /*31d00*/  ISETP.NE.AND P2, PT, R3, RZ, PT ;  /* 0x000000ff0300720c */ /* 0x000fe40003f45270 */
[----:B------:R-:W0:Y:S02]  /*31d10*/  SYNCS.PHASECHK.TRANS64.TRYWAIT P1, [R10+URZ+0x388a0], R2 ;  /* 0x0388a0020a0075a7 */ /* 0x000e24000802017f */
[----:B0-----:R-:W-:Y:S09]  /*31d20*/  @!P1 BRA `(.L_x_6957) ;  /* 0x0000007c00889947 */ /* 0x001ff20003800000 */
.L_x_7107:
[----:B------:R-:W-:Y:S05]  /*31d30*/  BSYNC B2 ;  /* 0x0000000000027941 */ /* 0x000fea0003800000 */
.L_x_6956:
        /* <DEDUP_REMOVED lines=9> */
.L_x_6959:
[----:B------:R-:W-:Y:S05]  /*31dd0*/  BSYNC B2 ;  /* 0x0000000000027941 */ /* 0x000fea0003800000 */
.L_x_6958:
        /* <DEDUP_REMOVED lines=11> */
.L_x_6960:
        /* <DEDUP_REMOVED lines=13> */
.L_x_7108:
[----:B------:R-:W-:Y:S05]  /*31f60*/  BSYNC B2 ;  /* 0x0000000000027941 */ /* 0x000fea0003800000 */
.L_x_6961:
[----:B------:R-:W-:Y:S01]  /*31f70*/  BSSY B2, `(.L_x_6963) ;  /* 0x000000b000027945 */ /* 0x000fe20003800000 */
[----:B01----:R-:W-:Y:S02]  /*31f80*/  IMAD.MOV.U32 R2, RZ, RZ, 0x0 ;  /* 0x00000000ff027424 */ /* 0x003fe400078e00ff */
[----:B------:R-:W-:Y:S01]  /*31f90*/  IMAD.MOV.U32 R3, RZ, RZ, 0x12f00000 ;  /* 0x12f00000ff037424 */ /* 0x000fe200078e00ff */
[----:B------:R-:W-:Y:S06]  /*31fa0*/  @P2 BRA `(.L_x_6964) ;  /* 0x00000000001c2947 */ /* 0x000fec0003800000 */
[----:B------:R-:W0:Y:S02]  /*31fb0*/  S2R R13, SR_TID.X ;  /* 0x00000000000d7919 */ /* 0x000e240000002100 */
[----:B0-----:R-:W-:Y:S01]  /*31fc0*/  LOP3.LUT R14, R13, 0x1f, RZ, 0xc0, !PT ;  /* 0x0000001f0d0e7812 */ /* 0x001fe200078ec0ff */
[----:B------:R-:W-:-:S03]  /*31fd0*/  IMAD.MOV.U32 R13, RZ, RZ, 0x10000 ;  /* 0x00010000ff0d7424 */ /* 0x000fc600078e00ff */
[----:B------:R-:W-:Y:S01]  /*31fe0*/  ISETP.NE.AND P1, PT, R14, RZ, PT ;  /* 0x000000ff0e00720c */ /* 0x000fe20003f25270 */
[----:B------:R0:W-:-:S12]  /*31ff0*/  SYNCS.ARRIVE.TRANS64 RZ, [R10+URZ+0x388b0], R13 ;  /* 0x0388b00d0aff79a7 */ /* 0x0001d8000800003f */
[----:B0-----:R-:W-:Y:S05]  /*32000*/  @!P1 BRA `(.L_x_6964) ;  /* 0x0000000000049947 */ /* 0x001fea0003800000 */
[----:B------:R-:W-:Y:S01]  /*32010*/  BPT.TRAP 0x1 ;  /* 0x000000040000795c */ /* 0x000fe20000300000 */
.L_x_6964:
[----:B------:R-:W-:Y:S05]  /*32020*/  BSYNC B2 ;  /* 0x0000000000027941 */ /* 0x000fea0003800000 */
.L_x_6963:
        /* <DEDUP_REMOVED lines=9> */
.L_x_6965:
        /* <DEDUP_REMOVED lines=15> */
.L_x_6966:
        /* <DEDUP_REMOVED lines=15> */
.L_x_6967:
        /* <DEDUP_REMOVED lines=15> */
.L_x_6968:
        /* <DEDUP_REMOVED lines=15> */
.L_x_6969:
        /* <DEDUP_REMOVED lines=15> */
.L_x_6970:
        /* <DEDUP_REMOVED lines=15> */
.L_x_6971:
        /* <DEDUP_REMOVED lines=15> */
.L_x_6972:
        /* <DEDUP_REMOVED lines=10> */
.L_x_6955:
[----:B------:R-:W-:Y:S05]  /*327f0*/  BSYNC B1 ;  /* 0x0000000000017941 */ /* 0x000fea0003800000 */
.L_x_6954:
        /* <DEDUP_REMOVED lines=8> */
.L_x_6929:
[----:B------:R-:W-:Y:S05]  /*32880*/  BSYNC B0 ;  /* 0x0000000000007941 */ /* 0x000fea0003800000 */
.L_x_6928:
[----:B------:R-:W1:Y:S01]  /*32890*/  LDC R2, c[0x0][0x448] ;  /* 0x00011200ff027b82 */ /* 0x000e620000000800 */
[----:B0-----:R-:W-:Y:S01]  /*328a0*/  VIADD R3, R32, 0x3f ;  /* 0x0000003f20037836 */ /* 0x001fe20000000000 */
[----:B------:R-:W-:Y:S06]  /*328b0*/  @!P0 WARPSYNC.ALL ;  /* 0x0000000000008948 */ /* 0x000fec0003800000 */
[----:B------:R-:W-:Y:S01]  /*328c0*/  @!P0 BAR.SYNC.DEFER_BLOCKING 0xc, 0x180 ;  /* 0x0306000000008b1d */ /* 0x000fe20000010000 */
[----:B-1----:R-:W-:-:S13]  /*328d0*/  ISETP.NE.AND P1, PT, R2, 0x1, PT ;  /* 0x000000010200780c */ /* 0x002fda0003f25270 */
[----:B------:R-:W0:Y:S08]  /*328e0*/  @P1 LDC R4, c[0x0][0x44c] ;  /* 0x00011300ff041b82 */ /* 0x000e300000000800 */
[----:B------:R-:W1:Y:S01]  /*328f0*/  @P1 LDC R2, c[0x0][0x450] ;  /* 0x00011400ff021b82 */ /* 0x000e620000000800 */
[----:B0-----:R-:W-:-:S05]  /*32900*/  @P1 IMAD.HI.U32 R4, R3, R4, RZ ;  /* 0x0000000403041227 */ /* 0x001fca00078e00ff */
[----:B-1----:R-:W-:-:S05]  /*32910*/  @P1 SHF.R.U32.HI R3, RZ, R2, R4 ;  /* 0x00000002ff031219 */ /* 0x002fca0000011604 */
        /* <DEDUP_REMOVED lines=16> */
.L_x_6976:
[----:B------:R-:W-:-:S13]  /*32a20*/  ISETP.NE.AND P0, PT, R3, 0x1, PT ;  /* 0x000000010300780c */ /* 0x000fda0003f05270 */
[----:B------:R-:W0:Y:S02]  /*32a30*/  @P0 LDC.64 R4, c[0x0][0xae0] ;  /* 0x0002b800ff040b82 */ /* 0x000e240000000a00 */
[----:B0-----:R-:W-:-:S05]  /*32a40*/  @P0 IMAD.HI.U32 R4, R6, R4, RZ ;  /* 0x0000000406040227 */ /* 0x001fca00078e00ff */
[----:B------:R-:W-:-:S07]  /*32a50*/  @P0 SHF.R.U32.HI R6, RZ, R5, R4 ;  /* 0x00000005ff060219 */ /* 0x000fce0000011604 */
.L_x_6977:
[----:B------:R-:W-:Y:S05]  /*32a60*/  BSYNC B0 ;  /* 0x0000000000007941 */ /* 0x000fea0003800000 */
.L_x_6975:
[----:B------:R-:W-:-:S05]  /*32a70*/  IMAD R5, R6, R3, R3 ;  /* 0x0000000306057224 */ /* 0x000fca00078e0203 */
[----:B------:R-:W-:-:S07]  /*32a80*/  VIMNMX R2, R2, R5, PT ;  /* 0x0000000502027248 */ /* 0x000fce0003fe0100 */
.L_x_6974:
[----:B------:R-:W-:Y:S01]  /*32a90*/  VIADD R2, R2, 0x3f ;  /* 0x0000003f02027836 */ /* 0x000fe20000000000 */
[----:B------:R-:W-:-:S04]  /*32aa0*/  ULDC UR4, c[0x0][0xad4] ;  /* 0x0002b50000047ab9 */ /* 0x000fc80000000800 */
[----:B------:R-:W-:-:S04]  /*32ab0*/  SHF.R.S32.HI R5, RZ, 0x1f, R2 ;  /* 0x0000001fff057819 */ /* 0x000fc80000011402 */
[----:B------:R-:W-:Y:S02]  /*32ac0*/  LEA.HI R5, R5, R2, RZ, 0x6 ;  /* 0x0000000205057211 */ /* 0x000fe400078f30ff */
[----:B------:R-:W0:Y:S02]  /*32ad0*/  @P1 LDC R2, c[0x0][0x450] ;  /* 0x00011400ff021b82 */ /* 0x000e240000000800 */
[----:B------:R-:W-:-:S04]  /*32ae0*/  SHF.R.S32.HI R5, RZ, 0x6, R5 ;  /* 0x00000006ff057819 */ /* 0x000fc80000011405 */
[----:B------:R-:W-:Y:S02]  /*32af0*/  VIMNMX R20, R20, R5, PT ;  /* 0x0000000514147248 */ /* 0x000fe40003fe0100 */
[----:B------:R-:W1:Y:S02]  /*32b00*/  @P1 LDC R5, c[0x0][0x44c] ;  /* 0x00011300ff051b82 */ /* 0x000e640000000800 */
[----:B-1----:R-:W-:-:S04]  /*32b10*/  @P1 IMAD.HI.U32 R4, R32, R5, RZ ;  /* 0x0000000520041227 */ /* 0x002fc800078e00ff */
[----:B------:R-:W-:Y:S01]  /*32b20*/  IMAD.MOV.U32 R5, RZ, RZ, R32 ;  /* 0x000000ffff057224 */ /* 0x000fe200078e0020 */
        /* <DEDUP_REMOVED lines=14> */
.L_x_6980:
[----:B------:R-:W-:-:S13]  /*32c10*/  ISETP.NE.AND P0, PT, R3, 0x1, PT ;  /* 0x000000010300780c */ /* 0x000fda0003f05270 */
[----:B------:R-:W0:Y:S02]  /*32c20*/  @P0 LDC.64 R4, c[0x0][0xae0] ;  /* 0x0002b800ff040b82 */ /* 0x000e240000000a00 */
[----:B0-----:R-:W-:-:S05]  /*32c30*/  @P0 IMAD.HI.U32 R4, R6, R4, RZ ;  /* 0x0000000406040227 */ /* 0x001fca00078e00ff */
[----:B------:R-:W-:-:S07]  /*32c40*/  @P0 SHF.R.U32.HI R6, RZ, R5, R4 ;  /* 0x00000005ff060219 */ /* 0x000fce0000011604 */
.L_x_6981:
[----:B------:R-:W-:Y:S05]  /*32c50*/  BSYNC B0 ;  /* 0x0000000000007941 */ /* 0x000fea0003800000 */
.L_x_6979:
[----:B------:R-:W-:-:S05]  /*32c60*/  IMAD R3, R6, R3, RZ ;  /* 0x0000000306037224 */ /* 0x000fca00078e02ff */
[----:B------:R-:W-:-:S07]  /*32c70*/  VIMNMX R2, R2, R3, !PT ;  /* 0x0000000302027248 */ /* 0x000fce0007fe0100 */
.L_x_6978:
[----:B------:R-:W-:Y:S01]  /*32c80*/  ISETP.NE.AND P1, PT, R0, RZ, PT ;  /* 0x000000ff0000720c */ /* 0x000fe20003f25270 */
[----:B------:R-:W-:Y:S01]  /*32c90*/  BSSY B0, `(.L_x_6982) ;  /* 0x0000024000007945 */ /* 0x000fe20003800000 */
[----:B------:R-:W-:-:S04]  /*32ca0*/  SHF.R.S32.HI R3, RZ, 0x1f, R2 ;  /* 0x0000001fff037819 */ /* 0x000fc80000011402 */
[----:B------:R-:W-:Y:S01]  /*32cb0*/  LEA.HI R3, R3, R2, RZ, 0x6 ;  /* 0x0000000203037211 */ /* 0x000fe200078f30ff */
[----:B------:R-:W-:-:S03]  /*32cc0*/  IMAD.MOV.U32 R2, RZ, RZ, RZ ;  /* 0x000000ffff027224 */ /* 0x000fc600078e00ff */
[----:B------:R-:W-:-:S03]  /*32cd0*/  SHF.R.S32.HI R3, RZ, 0x6, R3 ;  /* 0x00000006ff037819 */ /* 0x000fc60000011403 */
        /* <DEDUP_REMOVED lines=31> */
.L_x_6983:
[----:B------:R-:W-:Y:S05]  /*32ed0*/  BSYNC B0 ;  /* 0x0000000000007941 */ /* 0x000fea0003800000 */
.L_x_6982:
[-C--:B------:R-:W-:Y:S01]  /*32ee0*/  IMAD R33, R33, R2.reuse, R4 ;  /* 0x0000000221217224 */ /* 0x080fe200078e0204 */
[----:B------:R-:W-:Y:S04]  /*32ef0*/  BSSY B7, `(.L_x_6984) ;  /* 0x000045d000077945 */ /* 0x000fe80003800000 */
[----:B------:R-:W-:-:S04]  /*32f00*/  VIADDMNMX R31, R33, R2, R20, PT ;  /* 0x00000002211f7246 */ /* 0x000fc80003800114 */
[----:B------:R-:W-:Y:S01]  /*32f10*/  ISETP.GT.AND P0, PT, R31, R33, PT ;  /* 0x000000211f00720c */ /* 0x000fe20003f04270 */
[----:B------:R1:W-:-:S12]  /*32f20*/  STL [R1+0x430], R31 ;  /* 0x0004301f01007387 */ /* 0x0003d80000100800 */
[----:B-1----:R-:W-:Y:S05]  /*32f30*/  @P0 BRA `(.L_x_6985) ;  /* 0x0000000000440947 */ /* 0x002fea0003800000 */
[----:B0-----:R-:W0:Y:S02]  /*32f40*/  S2R R0, SR_TID.X ;  /* 0x0000000000007919 */ /* 0x001e240000002100 */
        /* <DEDUP_REMOVED lines=16> */
.L_x_6985:
[----:B0-----:R-:W-:Y:S01]  /*33050*/  VIADD R0, R18, 0x22400 ;  /* 0x0002240012007836 */ /* 0x001fe20000000000 */
        /* <DEDUP_REMOVED lines=19> */
.L_x_6988:
[----:B------:R-:W-:Y:S05]  /*33190*/  BSYNC B6 ;  /* 0x0000000000067941 */ /* 0x000fea0003800000 */
.L_x_6987:
        /* <DEDUP_REMOVED lines=20> */
.L_x_6991:
        /* <DEDUP_REMOVED lines=15> */
.L_x_6990:
[----:B------:R-:W-:Y:S05]  /*333d0*/  BSYNC B6 ;  /* 0x0000000000067941 */ /* 0x000fea0003800000 */
.L_x_6989:
[----:B------:R-:W-:Y:S01]  /*333e0*/  ULDC.64 UR4, c[0x0][0xaf0] ;  /* 0x0002bc0000047ab9 */ /* 0x000fe20000000a00 */
[----:B------:R-:W-:Y:S01]  /*333f0*/  IMAD.MOV.U32 R30, RZ, RZ, R27 ;  /* 0x000000ffff1e7224 */ /* 0x000fe200078e001b */
[----:B------:R-:W-:Y:S01]  /*33400*/  ISETP.NE.U32.AND P0, PT, RZ, UR4, PT ;  /* 0x00000004ff007c0c */ /* 0x000fe2000bf05070 */
[----:B------:R-:W0:Y:S01]  /*33410*/  S2R R20, SR_TID.X ;  /* 0x0000000000147919 */ /* 0x000e220000002100 */
[----:B------:R-:W1:Y:S01]  /*33420*/  LDC R10, c[0x0][0x430] ;  /* 0x00010c00ff0a7b82 */ /* 0x000e620000000800 */
[----:B------:R-:W2:Y:S01]  /*33430*/  S2R R21, SR_TID.X ;  /* 0x0000000000157919 */ /* 0x000ea20000002100 */
[----:B------:R-:W-:Y:S01]  /*33440*/  ISETP.NE.AND.EX P0, PT, RZ, UR5, PT, P0 ;  /* 0x00000005ff007c0c */ /* 0x000fe2000bf05300 */
[----:B------:R-:W-:-:S12]  /*33450*/  ULDC UR4, c[0x0][0x320] ;  /* 0x0000c80000047ab9 */ /* 0x000fd80000000800 */
[----:B------:R-:W3:Y:S01]  /*33460*/  @P0 LDC.64 R2, c[0x0][0xaf0] ;  /* 0x0002bc00ff020b82 */ /* 0x000ee20000000a00 */
[----:B0-----:R-:W-:Y:S01]  /*33470*/  LOP3.LUT R20, R20, 0x7f, RZ, 0xc0, !PT ;  /* 0x0000007f14147812 */ /* 0x001fe200078ec0ff */
[----:B---3--:R-:W-:-:S05]  /*33480*/  @P0 IMAD.WIDE R2, R27, 0x4, R2 ;  /* 0x000000041b020825 */ /* 0x008fca00078e0202 */
[----:B------:R0:W3:Y:S01]  /*33490*/  @P0 LDG.E R30, desc[UR36][R2.64] ;  /* 0x00000024021e0981 */ /* 0x0000e2000c1e1900 */
[----:B------:R-:W-:Y:S01]  /*334a0*/  SHF.R.U32.HI R25, RZ, 0x3, R20 ;  /* 0x00000003ff197819 */ /* 0x000fe20000011614 */
[----:B--2---:R-:W-:Y:S01]  /*334b0*/  IMAD.SHL.U32 R20, R21, 0x10, RZ ;  /* 0x0000001015147824 */ /* 0x004fe200078e00ff */
[----:B-1----:R-:W-:Y:S02]  /*334c0*/  ISETP.NE.AND P1, PT, R10, 0x1, PT ;  /* 0x000000010a00780c */ /* 0x002fe40003f25270 */
[----:B------:R-:W-:Y:S02]  /*334d0*/  LEA R0, R31, 0xffffffc0, 0x6 ;  /* 0xffffffc01f007811 */ /* 0x000fe400078e30ff */
[----:B------:R-:W-:Y:S01]  /*334e0*/  LOP3.LUT R20, R25, 0x70, R20, 0xf8, !PT ;  /* 0x0000007019147812 */ /* 0x000fe200078ef814 */
[----:B------:R-:W1:Y:S01]  /*334f0*/  S2R R31, SR_TID.X ;  /* 0x00000000001f7919 */ /* 0x000e620000002100 */
[----:B------:R-:W-:Y:S01]  /*33500*/  LOP3.LUT R17, R17, 0xffffffbf, RZ, 0xc0, !PT ;  /* 0xffffffbf11117812 */ /* 0x000fe200078ec0ff */
[----:B------:R-:W2:Y:S02]  /*33510*/  S2R R25, SR_TID.X ;  /* 0x0000000000197919 */ /* 0x000ea40000002100 */
[----:B------:R-:W-:-:S04]  /*33520*/  IMAD.IADD R7, R20, 0x1, R0 ;  /* 0x0000000114077824 */ /* 0x000fc800078e0200 */
[----:B0-----:R-:W0:Y:S01]  /*33530*/  @P1 LDC R3, c[0x0][0x434] ;  /* 0x00010d00ff031b82 */ /* 0x001e220000000800 */
[C---:B------:R-:W-:Y:S01]  /*33540*/  ISETP.GE.AND P0, PT, R7.reuse, R26, PT ;  /* 0x0000001a0700720c */ /* 0x040fe20003f06270 */
[----:B------:R-:W-:-:S03]  /*33550*/  IMAD.IADD R7, R7, 0x1, R34 ;  /* 0x0000000107077824 */ /* 0x000fc600078e0222 */
[----:B------:R-:W-:Y:S01]  /*33560*/  ISETP.GT.U32.OR P0, PT, R20, 0x3f, P0 ;  /* 0x0000003f1400780c */ /* 0x000fe20000704470 */
[----:B------:R-:W-:Y:S02]  /*33570*/  IMAD.MOV.U32 R6, RZ, RZ, R7 ;  /* 0x000000ffff067224 */ /* 0x000fe400078e0007 */
[----:B------:R-:W4:Y:S01]  /*33580*/  @P1 LDC R2, c[0x0][0x438] ;  /* 0x00010e00ff021b82 */ /* 0x000f220000000800 */
[----:B0-----:R-:W-:-:S04]  /*33590*/  @P1 IMAD.HI.U32 R3, R7, R3, RZ ;  /* 0x0000000307031227 */ /* 0x001fc800078e00ff */
[----:B--2---:R-:W-:Y:S02]  /*335a0*/  IMAD.SHL.U32 R35, R25, 0x8, RZ ;  /* 0x0000000819237824 */ /* 0x004fe400078e00ff */
[C---:B-1----:R-:W-:Y:S01]  /*335b0*/  IMAD.SHL.U32 R25, R31.reuse, 0x8, RZ ;  /* 0x000000081f197824 */ /* 0x042fe200078e00ff */
[----:B----4-:R-:W-:Y:S01]  /*335c0*/  @P1 SHF.R.U32.HI R6, RZ, R2, R3 ;  /* 0x00000002ff061219 */ /* 0x010fe20000011603 */
[----:B------:R-:W-:Y:S01]  /*335d0*/  IMAD.SHL.U32 R11, R31, 0x8, RZ ;  /* 0x000000081f0b7824 */ /* 0x000fe200078e00ff */
[----:B------:R-:W-:Y:S01]  /*335e0*/  LOP3.LUT R35, R35, 0x38, RZ, 0xc0, !PT ;  /* 0x0000003823237812 */ /* 0x000fe200078ec0ff */
[----:B------:R-:W0:Y:S01]  /*335f0*/  @!P0 LDC.64 R2, c[0x0][0x428] ;  /* 0x00010a00ff028b82 */ /* 0x000e220000000a00 */
[----:B------:R-:W-:Y:S01]  /*33600*/  LOP3.LUT R25, R25, 0x38, RZ, 0xc0, !PT ;  /* 0x0000003819197812 */ /* 0x000fe200078ec0ff */
[----:B------:R-:W-:Y:S01]  /*33610*/  IMAD.SHL.U32 R31, R31, 0x8, RZ ;  /* 0x000000081f1f7824 */ /* 0x000fe200078e00ff */
[----:B------:R-:W-:Y:S02]  /*33620*/  LOP3.LUT R4, R35, 0x40, RZ, 0xfc, !PT ;  /* 0x0000004023047812 */ /* 0x000fe400078efcff */
[----:B------:R-:W1:Y:S01]  /*33630*/  S2R R35, SR_TID.X ;  /* 0x0000000000237919 */ /* 0x000e620000002100 */
[----:B------:R-:W-:-:S02]  /*33640*/  ISETP.GE.AND P3, PT, R25, UR4, PT ;  /* 0x0000000419007c0c */ /* 0x000fc4000bf66270 */
[----:B------:R-:W-:Y:S02]  /*33650*/  ISETP.GE.AND P2, PT, R4, UR4, PT ;  /* 0x0000000404007c0c */ /* 0x000fe4000bf46270 */
[----:B------:R-:W-:Y:S02]  /*33660*/  LOP3.LUT R11, R11, 0x38, RZ, 0xc0, !PT ;  /* 0x000000380b0b7812 */ /* 0x000fe400078ec0ff */
[----:B------:R-:W-:Y:S02]  /*33670*/  SEL R8, RZ, 0xffffffff, P2 ;  /* 0xffffffffff087807 */ /* 0x000fe40001000000 */
[----:B------:R-:W-:Y:S02]  /*33680*/  LOP3.LUT R11, R11, 0x180, RZ, 0xfc, !PT ;  /* 0x000001800b0b7812 */ /* 0x000fe400078efcff */
[----:B------:R-:W-:Y:S01]  /*33690*/  LOP3.LUT R31, R31, 0x38, RZ, 0xc0, !PT ;  /* 0x000000381f1f7812 */ /* 0x000fe200078ec0ff */
[----:B------:R-:W-:-:S04]  /*336a0*/  IMAD.SHL.U32 R8, R8, 0x2, RZ ;  /* 0x0000000208087824 */ /* 0x000fc800078e00ff */
[----:B------:R-:W-:-:S04]  /*336b0*/  @P2 LOP3.LUT R17, R17, 0x40, RZ, 0xfc, !PT ;  /* 0x0000004011112812 */ /* 0x000fc800078efcff */
[----:B------:R-:W-:-:S04]  /*336c0*/  LOP3.LUT R17, R17, 0xffffff7f, RZ, 0xc0, !PT ;  /* 0xffffff7f11117812 */ /* 0x000fc800078ec0ff */
[----:B------:R-:W-:-:S04]  /*336d0*/  @P3 LOP3.LUT R17, R17, 0x80, RZ, 0xfc, !PT ;  /* 0x0000008011113812 */ /* 0x000fc800078efcff */
[----:B------:R-:W-:Y:S01]  /*336e0*/  LOP3.LUT R17, R17, 0xffffffdf, RZ, 0xc0, !PT ;  /* 0xffffffdf11117812 */ /* 0x000fe200078ec0ff */
[C---:B-1----:R-:W-:Y:S02]  /*336f0*/  IMAD.SHL.U32 R4, R35.reuse, 0x8, RZ ;  /* 0x0000000823047824 */ /* 0x042fe400078e00ff */
[----:B------:R-:W-:-:S03]  /*33700*/  IMAD.SHL.U32 R35, R35, 0x8, RZ ;  /* 0x0000000823237824 */ /* 0x000fc600078e00ff */
[----:B------:R-:W-:Y:S02]  /*33710*/  LOP3.LUT R4, R4, 0x38, RZ, 0xc0, !PT ;  /* 0x0000003804047812 */ /* 0x000fe400078ec0ff */
[----:B------:R-:W-:Y:S02]  /*33720*/  LOP3.LUT R35, R35, 0x38, RZ, 0xc0, !PT ;  /* 0x0000003823237812 */ /* 0x000fe400078ec0ff */
[----:B------:R-:W-:Y:S02]  /*33730*/  LOP3.LUT R4, R4, 0x80, RZ, 0xfc, !PT ;  /* 0x0000008004047812 */ /* 0x000fe400078efcff */
[----:B------:R-:W-:Y:S02]  /*33740*/  LOP3.LUT R35, R35, 0xc0, RZ, 0xfc, !PT ;  /* 0x000000c023237812 */ /* 0x000fe400078efcff */
[----:B------:R-:W-:Y:S02]  /*33750*/  ISETP.GE.AND P2, PT, R4, UR4, PT ;  /* 0x0000000404007c0c */ /* 0x000fe4000bf46270 */
[----:B------:R-:W-:-:S02]  /*33760*/  SEL R4, RZ, 0x1, P3 ;  /* 0x00000001ff047807 */ /* 0x000fc40001800000 */
[----:B------:R-:W-:Y:S02]  /*33770*/  ISETP.GE.AND P1, PT, R35, UR4, PT ;  /* 0x0000000423007c0c */ /* 0x000fe4000bf26270 */
[----:B------:R-:W-:Y:S02]  /*33780*/  LOP3.LUT R8, R8, 0x2, R4, 0xe2, !PT ;  /* 0x0000000208087812 */ /* 0x000fe400078ee204 */
[----:B------:R-:W-:Y:S02]  /*33790*/  SEL R4, RZ, 0x4, P2 ;  /* 0x00000004ff047807 */ /* 0x000fe40001000000 */
[----:B------:R-:W-:-:S03]  /*337a0*/  SEL R5, RZ, 0x8, P1 ;  /* 0x00000008ff057807 */ /* 0x000fc60000800000 */
[----:B------:R-:W-:Y:S02]  /*337b0*/  @P2 LOP3.LUT R17, R17, 0x20, RZ, 0xfc, !PT ;  /* 0x0000002011112812 */ /* 0x000fe400078efcff */
[----:B------:R-:W-:Y:S01]  /*337c0*/  LOP3.LUT R8, R5, R8, R4, 0xfe, !PT ;  /* 0x0000000805087212 */ /* 0x000fe200078efe04 */
[--C-:B------:R-:W-:Y:S01]  /*337d0*/  @!P0 IMAD.MOV.U32 R4, RZ, RZ, R6.reuse ;  /* 0x000000ffff048224 */ /* 0x100fe200078e0006 */
[----:B------:R-:W-:Y:S02]  /*337e0*/  @!P0 SHF.R.S32.HI R5, RZ, 0x1f, R6 ;  /* 0x0000001fff058819 */ /* 0x000fe40000011406 */
[----:B------:R-:W-:-:S04]  /*337f0*/  LOP3.LUT R17, R17, 0xffffffef, RZ, 0xc0, !PT ;  /* 0xffffffef11117812 */ /* 0x000fc800078ec0ff */
[----:B------:R-:W-:Y:S02]  /*33800*/  @P1 LOP3.LUT R17, R17, 0x10, RZ, 0xfc, !PT ;  /* 0x0000001011111812 */ /* 0x000fe400078efcff */
[----:B---3--:R-:W-:Y:S01]  /*33810*/  SHF.R.S32.HI R35, RZ, 0x1f, R30 ;  /* 0x0000001fff237819 */ /* 0x008fe2000001141e */
[----:B0-----:R-:W-:-:S04]  /*33820*/  @!P0 IMAD.WIDE.U32 R4, R30, R2, R4 ;  /* 0x000000021e048225 */ /* 0x001fc800078e0004 */
[----:B------:R-:W-:-:S04]  /*33830*/  @!P0 IMAD R9, R35, R2, RZ ;  /* 0x0000000223098224 */ /* 0x000fc800078e02ff */
[----:B------:R-:W-:Y:S02]  /*33840*/  @!P0 IMAD R9, R30, R3, R9 ;  /* 0x000000031e098224 */ /* 0x000fe400078e0209 */
[----:B------:R-:W0:Y:S02]  /*33850*/  @!P0 LDC.64 R2, c[0x0][0x418] ;  /* 0x00010600ff028b82 */ /* 0x000e240000000a00 */
[----:B------:R-:W-:Y:S01]  /*33860*/  @!P0 IMAD.IADD R9, R5, 0x1, R9 ;  /* 0x0000000105098824 */ /* 0x000fe200078e0209 */
[----:B0-----:R-:W-:-:S04]  /*33870*/  @!P0 LEA R2, P1, R4, R2, 0x2 ;  /* 0x0000000204028211 */ /* 0x001fc800078210ff */
[----:B------:R-:W-:Y:S01]  /*33880*/  @!P0 LEA.HI.X R3, R4, R3, R9, 0x2, P1 ;  /* 0x0000000304038211 */ /* 0x000fe200008f1409 */
[----:B------:R-:W-:-:S06]  /*33890*/  IMAD.MOV.U32 R4, RZ, RZ, RZ ;  /* 0x000000ffff047224 */ /* 0x000fcc00078e00ff */
[----:B------:R0:W2:Y:S01]  /*338a0*/  @!P0 LDG.E R4, desc[UR36][R2.64] ;  /* 0x0000002402048981 */ /* 0x0000a2000c1e1900 */
[----:B------:R-:W-:Y:S01]  /*338b0*/  ISETP.GE.AND P0, PT, R11, UR4, PT ;  /* 0x000000040b007c0c */ /* 0x000fe2000bf06270 */
[----:B------:R-:W-:Y:S01]  /*338c0*/  UMOV UR5, 0xffffffff ;  /* 0xffffffff00057882 */ /* 0x000fe20000000000 */
[C---:B------:R-:W-:Y:S02]  /*338d0*/  LOP3.LUT R12, R31.reuse, 0x100, RZ, 0xfc, !PT ;  /* 0x000001001f0c7812 */ /* 0x040fe400078efcff */
[----:B------:R-:W-:Y:S02]  /*338e0*/  LOP3.LUT R11, R31, 0x140, RZ, 0xfc, !PT ;  /* 0x000001401f0b7812 */ /* 0x000fe400078efcff */
[----:B------:R-:W-:Y:S02]  /*338f0*/  ISETP.GE.AND P3, PT, R12, UR4, PT ;  /* 0x000000040c007c0c */ /* 0x000fe4000bf66270 */
[----:B------:R-:W-:Y:S02]  /*33900*/  ISETP.GE.AND P2, PT, R11, UR4, PT ;  /* 0x000000040b007c0c */ /* 0x000fe4000bf46270 */
[----:B0-----:R-:W-:-:S02]  /*33910*/  SEL R3, RZ, 0x10, P3 ;  /* 0x00000010ff037807 */ /* 0x001fc40001800000 */
[----:B------:R-:W-:Y:S02]  /*33920*/  SEL R2, RZ, 0x40, P0 ;  /* 0x00000040ff027807 */ /* 0x000fe40000000000 */
[----:B------:R-:W-:Y:S02]  /*33930*/  LOP3.LUT R13, R31, 0x1c0, RZ, 0xfc, !PT ;  /* 0x000001c01f0d7812 */ /* 0x000fe400078efcff */
[----:B------:R-:W-:Y:S02]  /*33940*/  LOP3.LUT R17, R17, 0xfffffff7, RZ, 0xc0, !PT ;  /* 0xfffffff711117812 */ /* 0x000fe400078ec0ff */
[----:B------:R-:W-:Y:S01]  /*33950*/  ISETP.GE.AND P0, PT, R13, UR4, PT ;  /* 0x000000040d007c0c */ /* 0x000fe2000bf06270 */
[----:B------:R-:W-:Y:S01]  /*33960*/  ULDC UR4, c[0x0][0x2f4] ;  /* 0x0000bd0000047ab9 */ /* 0x000fe20000000800 */
[----:B------:R-:W-:Y:S02]  /*33970*/  @P3 LOP3.LUT R17, R17, 0x8, RZ, 0xfc, !PT ;  /* 0x0000000811113812 */ /* 0x000fe400078efcff */
[----:B------:R-:W-:-:S02]  /*33980*/  SEL R31, RZ, 0x80, P0 ;  /* 0x00000080ff1f7807 */ /* 0x000fc40000000000 */
[----:B------:R-:W-:Y:S02]  /*33990*/  ISETP.GE.AND P0, PT, R25, UR4, PT ;  /* 0x0000000419007c0c */ /* 0x000fe4000bf06270 */
[----:B------:R-:W-:-:S04]  /*339a0*/  LOP3.LUT R17, R17, 0xfffffffb, RZ, 0xc0, !PT ;  /* 0xfffffffb11117812 */ /* 0x000fc800078ec0ff */
        /* <DEDUP_REMOVED lines=8> */
[----:B------:R-:W-:Y:S01]  /*33a30*/  STL [R1+0x448], R5 ;  /* 0x0004480501007387 */ /* 0x000fe20000100800 */
[----:B------:R-:W-:-:S05]  /*33a40*/  IMAD R2, R10, R2, R7 ;  /* 0x000000020a027224 */ /* 0x000fca00078e0207 */
[----:B------:R0:W-:Y:S02]  /*33a50*/  STL [R1+0x41c], R2 ;  /* 0x00041c0201007387 */ /* 0x0001e40000100800 */
[----:B0-----:R-:W-:Y:S01]  /*33a60*/  IMAD.U32 R2, RZ, RZ, UR44 ;  /* 0x0000002cff027e24 */ /* 0x001fe2000f8e00ff */
[----:B------:R-:W-:Y:S06]  /*33a70*/  BRA.DIV UR5, `(.L_x_6992) ;  /* 0x00000062055c7947 */ /* 0x000fec000b800000 */
.L_x_7111:
        /* <DEDUP_REMOVED lines=9> */
.L_x_6993:
        /* <DEDUP_REMOVED lines=9> */
.L_x_7112:
[----:B------:R-:W-:Y:S05]  /*33ba0*/  BSYNC B0 ;  /* 0x0000000000007941 */ /* 0x000fea0003800000 */
.L_x_6994:
        /* <DEDUP_REMOVED lines=62> */
.L_x_7122:
        /* <DEDUP_REMOVED lines=10> */
.L_x_6997:
        /* <DEDUP_REMOVED lines=10> */
.L_x_6998:
[----:B0-----:R0:W5:Y:S01]  /*340d0*/  LDL R2, [R1+0x418] ;  /* 0x0004180001027983 */ /* 0x0011620000100800 */
[----:B------:R0:W-:Y:S02]  /*340e0*/  SYNCS.ARRIVE.TRANS64.A1T0 RZ, [R25+URZ+0x38830], RZ ;  /* 0x038830ff19ff79a7 */ /* 0x0001e4000810003f */
[----:B------:R-:W-:Y:S05]  /*340f0*/  WARPSYNC.ALL ;  /* 0x0000000000007948 */ /* 0x000fea0003800000 */
[----:B------:R-:W-:Y:S01]  /*34100*/  ULDC.64 UR4, c[0x0][0xaf8] ;  /* 0x0002be0000047ab9 */ /* 0x000fe20000000a00 */
[----:B------:R-:W-:Y:S01]  /*34110*/  VIADD R0, R18, 0x20400 ;  /* 0x0002040012007836 */ /* 0x000fe20000000000 */
[----:B------:R-:W-:Y:S01]  /*34120*/  BAR.SYNC.DEFER_BLOCKING 0x8, 0x100 ;  /* 0x0204000000007b1d */ /* 0x000fe20000010000 */
[----:B------:R-:W-:-:S03]  /*34130*/  ISETP.NE.U32.AND P0, PT, RZ, UR4, PT ;  /* 0x00000004ff007c0c */ /* 0x000fc6000bf05070 */
[----:B------:R-:W-:Y:S02]  /*34140*/  LOP3.LUT P1, RZ, R0, 0x3ff, RZ, 0xc0, !PT ;  /* 0x000003ff00ff7812 */ /* 0x000fe4000782c0ff */
[----:B------:R-:W-:Y:S01]  /*34150*/  ISETP.NE.AND.EX P0, PT, RZ, UR5, PT, P0 ;  /* 0x00000005ff007c0c */ /* 0x000fe2000bf05300 */
[----:B------:R-:W-:Y:S01]  /*34160*/  BSSY B6, `(.L_x_6999) ;  /* 0x0000019000067945 */ /* 0x000fe20003800000 */
[----:B------:R-:W-:Y:S02]  /*34170*/  SHF.R.S32.HI R0, RZ, 0x1f, R27 ;  /* 0x0000001fff007819 */ /* 0x000fe4000001141b */
[----:B------:R-:W-:Y:S02]  /*34180*/  SEL R3, R27, RZ, !P0 ;  /* 0x000000ff1b037207 */ /* 0x000fe40004000000 */
[----:B------:R-:W-:-:S03]  /*34190*/  SEL R0, R0, RZ, !P0 ;  /* 0x000000ff00007207 */ /* 0x000fc60004000000 */
[----:B------:R-:W-:Y:S04]  /*341a0*/  STL [R1+0x420], R3 ;  /* 0x0004200301007387 */ /* 0x000fe80000100800 */
[----:B------:R1:W-:Y:S02]  /*341b0*/  STL [R1+0x434], R0 ;  /* 0x0004340001007387 */ /* 0x0003e40000100800 */
[----:B-1---5:R-:W-:-:S05]  /*341c0*/  SHF.R.S32.HI R0, RZ, 0x1f, R2 ;  /* 0x0000001fff007819 */ /* 0x022fca0000011402 */
[----:B------:R1:W-:Y:S01]  /*341d0*/  STL [R1+0x42c], R0 ;  /* 0x00042c0001007387 */ /* 0x0003e20000100800 */
        /* <DEDUP_REMOVED lines=17> */
.L_x_7000:
[----:B------:R-:W-:Y:S05]  /*342f0*/  BSYNC B6 ;  /* 0x0000000000067941 */ /* 0x000fea0003800000 */
.L_x_6999:
[----:B------:R-:W2:Y:S01]  /*34300*/  LDL R21, [R1+0x418] ;  /* 0x0004180001157983 */ /* 0x000ea20000100800 */
[----:B------:R-:W3:Y:S01]  /*34310*/  LDC R6, c[0x0][0x448] ;  /* 0x00011200ff067b82 */ /* 0x000ee20000000800 */
[----:B------:R-:W-:Y:S02]  /*34320*/  ULDC.64 UR4, c[0x0][0x298] ;  /* 0x0000a60000047ab9 */ /* 0x000fe40000000a00 */
[----:B------:R-:W4:Y:S04]  /*34330*/  LDL R20, [R1+0x434] ;  /* 0x0004340001147983 */ /* 0x000f280000100800 */
[----:B-1----:R-:W4:Y:S04]  /*34340*/  LDL R0, [R1+0x42c] ;  /* 0x00042c0001007983 */ /* 0x002f280000100800 */
[----:B------:R1:W5:Y:S01]  /*34350*/  LDL R9, [R1+0x410] ;  /* 0x0004100001097983 */ /* 0x0003620000100800 */
[----:B------:R-:W0:Y:S01]  /*34360*/  S2R R2, SR_TID.X ;  /* 0x0000000000027919 */ /* 0x000e220000002100 */
[----:B---3--:R-:W-:-:S13]  /*34370*/  ISETP.NE.AND P0, PT, R6, 0x1, PT ;  /* 0x000000010600780c */ /* 0x008fda0003f05270 */
[----:B------:R-:W3:Y:S01]  /*34380*/  @P0 LDC R3, c[0x0][0x450] ;  /* 0x00011400ff030b82 */ /* 0x000ee20000000800 */
[----:B0-----:R-:W-:-:S04]  /*34390*/  LOP3.LUT R2, R2, 0x7f, RZ, 0xc0, !PT ;  /* 0x0000007f02027812 */ /* 0x001fc800078ec0ff */
[----:B------:R-:W-:Y:S01]  /*343a0*/  SHF.R.U32.HI R2, RZ, 0x3, R2 ;  /* 0x00000003ff027819 */ /* 0x000fe20000011602 */
[----:B--2---:R-:W-:Y:S02]  /*343b0*/  IMAD.MOV.U32 R5, RZ, RZ, R21 ;  /* 0x000000ffff057224 */ /* 0x004fe400078e0015 */
[----:B----4-:R-:W-:Y:S02]  /*343c0*/  IMAD.MOV.U32 R21, RZ, RZ, R20 ;  /* 0x000000ffff157224 */ /* 0x010fe400078e0014 */
[----:B------:R-:W2:Y:S01]  /*343d0*/  LDL R20, [R1+0x420] ;  /* 0x0004200001147983 */ /* 0x000ea20000100800 */
[----:B------:R-:W-:Y:S02]  /*343e0*/  IMAD.MOV.U32 R4, RZ, RZ, R0 ;  /* 0x000000ffff047224 */ /* 0x000fe400078e0000 */
[----:B------:R-:W0:Y:S02]  /*343f0*/  S2R R0, SR_TID.X ;  /* 0x0000000000007919 */ /* 0x000e240000002100 */
[----:B0-----:R-:W-:-:S05]  /*34400*/  IMAD.SHL.U32 R0, R0, 0x10, RZ ;  /* 0x0000001000007824 */ /* 0x001fca00078e00ff */
[----:B------:R-:W-:Y:S02]  /*34410*/  LOP3.LUT R0, R2, 0x70, R0, 0xf8, !PT ;  /* 0x0000007002007812 */ /* 0x000fe400078ef800 */
[----:B------:R-:W0:Y:S03]  /*34420*/  @P0 LDC R2, c[0x0][0x44c] ;  /* 0x00011300ff020b82 */ /* 0x000e260000000800 */
[----:B------:R-:W-:Y:S02]  /*34430*/  IMAD.IADD R37, R0, 0x1, R32 ;  /* 0x0000000100257824 */ /* 0x000fe400078e0220 */
[----:B------:R-:W-:Y:S02]  /*34440*/  IMAD R4, R4, UR4, RZ ;  /* 0x0000000404047c24 */ /* 0x000fe4000f8e02ff */
[----:B------:R-:W-:Y:S02]  /*34450*/  IMAD.MOV.U32 R0, RZ, RZ, R37 ;  /* 0x000000ffff007224 */ /* 0x000fe400078e0025 */
[----:B------:R-:W-:-:S02]  /*34460*/  IMAD R4, R5, UR5, R4 ;  /* 0x0000000505047c24 */ /* 0x000fc4000f8e0204 */
        /* <DEDUP_REMOVED lines=71> */
.L_x_7131:
        /* <DEDUP_REMOVED lines=11> */
.L_x_7002:
        /* <DEDUP_REMOVED lines=28> */
.L_x_7004:
[----:B------:R-:W-:Y:S05]  /*34b50*/  BSYNC B6 ;  /* 0x0000000000067941 */ /* 0x000fea0003800000 */
.L_x_7003:
[----:B------:R-:W2:Y:S01]  /*34b60*/  LDL.LU R0, [R1+0x42c] ;  /* 0x00042c0001007983 */ /* 0x000ea20000300800 */
[----:B------:R-:W1:Y:S01]  /*34b70*/  LDC R7, c[0x0][0x448] ;  /* 0x00011200ff077b82 */ /* 0x000e620000000800 */
[----:B------:R-:W-:Y:S02]  /*34b80*/  ULDC.64 UR4, c[0x0][0x398] ;  /* 0x0000e60000047ab9 */ /* 0x000fe40000000a00 */
[----:B0-----:R-:W3:Y:S04]  /*34b90*/  LDL.LU R2, [R1+0x418] ;  /* 0x0004180001027983 */ /* 0x001ee80000300800 */
[----:B------:R-:W4:Y:S04]  /*34ba0*/  LDL.LU R21, [R1+0x434] ;  /* 0x0004340001157983 */ /* 0x000f280000300800 */
[----:B------:R-:W5:Y:S01]  /*34bb0*/  LDL.LU R20, [R1+0x420] ;  /* 0x0004200001147983 */ /* 0x000f620000300800 */
[----:B------:R-:W-:Y:S01]  /*34bc0*/  IMAD.MOV.U32 R4, RZ, RZ, R37 ;  /* 0x000000ffff047224 */ /* 0x000fe200078e0025 */
[----:B------:R-:W-:Y:S01]  /*34bd0*/  LOP3.LUT R17, R17, 0xfffff7ff, RZ, 0xc0, !PT ;  /* 0xfffff7ff11117812 */ /* 0x000fe200078ec0ff */
[----:B------:R-:W0:Y:S01]  /*34be0*/  S2R R10, SR_TID.X ;  /* 0x00000000000a7919 */ /* 0x000e220000002100 */
[----:B------:R-:W0:Y:S01]  /*34bf0*/  S2R R8, SR_TID.X ;  /* 0x0000000000087919 */ /* 0x000e220000002100 */
[----:B------:R-:W0:Y:S01]  /*34c00*/  S2R R9, SR_TID.X ;  /* 0x0000000000097919 */ /* 0x000e220000002100 */
[----:B-1----:R-:W-:-:S13]  /*34c10*/  ISETP.NE.AND P0, PT, R7, 0x1, PT ;  /* 0x000000010700780c */ /* 0x002fda0003f05270 */
[----:B------:R-:W1:Y:S01]  /*34c20*/  @P0 LDC R5, c[0x0][0x450] ;  /* 0x00011400ff050b82 */ /* 0x000e620000000800 */
        /* <DEDUP_REMOVED lines=9> */
[----:B-----5:R-:W-:-:S04]  /*34cc0*/  IMAD.WIDE.U32 R2, R20, UR4, R2 ;  /* 0x0000000414027c25 */ /* 0x020fc8000f8e0002 */
[----:B------:R-:W-:Y:S01]  /*34cd0*/  IMAD R0, R20, UR5, R0 ;  /* 0x0000000514007c24 */ /* 0x000fe2000f8e0200 */
[----:B------:R-:W-:Y:S01]  /*34ce0*/  ULDC.64 UR4, c[0x0][0x3d0] ;  /* 0x0000f40000047ab9 */ /* 0x000fe20000000a00 */
[----:B0-----:R-:W-:Y:S02]  /*34cf0*/  IMAD.SHL.U32 R20, R10, 0x8, RZ ;  /* 0x000000080a147824 */ /* 0x001fe400078e00ff */
[----:B------:R-:W-:Y:S02]  /*34d00*/  IMAD.IADD R3, R3, 0x1, R0 ;  /* 0x0000000103037824 */ /* 0x000fe400078e0200 */
[----:B------:R-:W0:Y:S01]  /*34d10*/  @P0 LDC R0, c[0x0][0x44c] ;  /* 0x00011300ff000b82 */ /* 0x000e220000000800 */
[----:B------:R-:W-:Y:S01]  /*34d20*/  IMAD.SHL.U32 R21, R8, 0x8, RZ ;  /* 0x0000000808157824 */ /* 0x000fe200078e00ff */
[----:B------:R-:W-:-:S04]  /*34d30*/  LOP3.LUT R20, R20, 0x38, RZ, 0xc0, !PT ;  /* 0x0000003814147812 */ /* 0x000fc800078ec0ff */
[----:B------:R-:W-:-:S04]  /*34d40*/  LOP3.LUT R21, R21, 0x38, RZ, 0xc0, !PT ;  /* 0x0000003815157812 */ /* 0x000fc800078ec0ff */
[----:B------:R-:W-:Y:S01]  /*34d50*/  LOP3.LUT R8, R21, 0x80, RZ, 0xfc, !PT ;  /* 0x0000008015087812 */ /* 0x000fe200078efcff */
[----:B------:R-:W-:-:S05]  /*34d60*/  IMAD.SHL.U32 R21, R9, 0x8, RZ ;  /* 0x0000000809157824 */ /* 0x000fca00078e00ff */
[----:B------:R-:W-:-:S04]  /*34d70*/  LOP3.LUT R21, R21, 0x38, RZ, 0xc0, !PT ;  /* 0x0000003815157812 */ /* 0x000fc800078ec0ff */
[----:B------:R-:W-:Y:S01]  /*34d80*/  LOP3.LUT R9, R21, 0x40, RZ, 0xfc, !PT ;  /* 0x0000004015097812 */ /* 0x000fe200078efcff */
[----:B0-----:R-:W-:-:S05]  /*34d90*/  @P0 IMAD.HI.U32 R0, R37, R0, RZ ;  /* 0x0000000025000227 */ /* 0x001fca00078e00ff */
[----:B-1----:R-:W-:-:S04]  /*34da0*/  @P0 SHF.R.U32.HI R4, RZ, R5, R0 ;  /* 0x00000005ff040219 */ /* 0x002fc80000011600 */
[--C-:B------:R-:W-:Y:S01]  /*34db0*/  SHF.R.S32.HI R5, RZ, 0x1f, R4.reuse ;  /* 0x0000001fff057819 */ /* 0x100fe20000011404 */
[----:B------:R-:W-:Y:S02]  /*34dc0*/  IMAD.MOV R0, RZ, RZ, -R4 ;  /* 0x000000ffff007224 */ /* 0x000fe400078e0a04 */
[----:B------:R-:W-:-:S04]  /*34dd0*/  IMAD.WIDE.U32 R2, R4, UR4, R2 ;  /* 0x0000000404027c25 */ /* 0x000fc8000f8e0002 */
        /* <DEDUP_REMOVED lines=13> */
[----:B------:R-:W-:-:S04]  /*34eb0*/  ISETP.GE.AND P1, PT, R20, UR4, PT ;  /* 0x0000000414007c0c */ /* 0x000fc8000bf26270 */
[----:B------:R-:W-:Y:S02]  /*34ec0*/  LEA.HI.X R6, R2, UR5, R6, 0x1, P0 ;  /* 0x0000000502067c11 */ /* 0x000fe400080f0c06 */
[----:B------:R-:W-:Y:S02]  /*34ed0*/  ISETP.GE.AND P0, PT, R8, UR4, PT ;  /* 0x0000000408007c0c */ /* 0x000fe4000bf06270 */
[----:B------:R-:W0:Y:S01]  /*34ee0*/  S2R R8, SR_TID.X ;  /* 0x0000000000087919 */ /* 0x000e220000002100 */
[----:B------:R-:W-:Y:S02]  /*34ef0*/  SEL R0, RZ, 0x1, P1 ;  /* 0x00000001ff007807 */ /* 0x000fe40000800000 */
[----:B------:R-:W-:Y:S02]  /*34f00*/  SEL R2, RZ, 0x4, P0 ;  /* 0x00000004ff027807 */ /* 0x000fe40000000000 */
[----:B------:R-:W-:-:S04]  /*34f10*/  @P1 LOP3.LUT R17, R17, 0x800, RZ, 0xfc, !PT ;  /* 0x0000080011111812 */ /* 0x000fc800078efcff */
[----:B------:R-:W-:-:S04]  /*34f20*/  LOP3.LUT R17, R17, 0xfffffdff, RZ, 0xc0, !PT ;  /* 0xfffffdff11117812 */ /* 0x000fc800078ec0ff */
[----:B------:R-:W-:Y:S02]  /*34f30*/  @P0 LOP3.LUT R17, R17, 0x200, RZ, 0xfc, !PT ;  /* 0x0000020011110812 */ /* 0x000fe400078efcff */
[----:B------:R-:W-:Y:S02]  /*34f40*/  ISETP.GE.AND P0, PT, R9, UR4, PT ;  /* 0x0000000409007c0c */ /* 0x000fe4000bf06270 */
[----:B------:R-:W1:Y:S01]  /*34f50*/  S2R R9, SR_TID.X ;  /* 0x0000000000097919 */ /* 0x000e620000002100 */
[----:B------:R-:W-:Y:S02]  /*34f60*/  LOP3.LUT R17, R17, 0xfffffbff, RZ, 0xc0, !PT ;  /* 0xfffffbff11117812 */ /* 0x000fe400078ec0ff */
[----:B------:R-:W-:-:S04]  /*34f70*/  SEL R3, RZ, 0x2, P0 ;  /* 0x00000002ff037807 */ /* 0x000fc80000000000 */
[----:B------:R-:W-:-:S04]  /*34f80*/  IADD3 R0, R2, R3, R0 ;  /* 0x0000000302007210 */ /* 0x000fc80007ffe000 */
[----:B------:R-:W-:Y:S01]  /*34f90*/  @P0 LOP3.LUT R17, R17, 0x400, RZ, 0xfc, !PT ;  /* 0x0000040011110812 */ /* 0x000fe200078efcff */
[----:B0-----:R-:W-:-:S05]  /*34fa0*/  IMAD.SHL.U32 R21, R8, 0x8, RZ ;  /* 0x0000000808157824 */ /* 0x001fca00078e00ff */
[----:B------:R-:W-:-:S04]  /*34fb0*/  LOP3.LUT R21, R21, 0x38, RZ, 0xc0, !PT ;  /* 0x0000003815157812 */ /* 0x000fc800078ec0ff */
[----:B------:R-:W-:-:S04]  /*34fc0*/  LOP3.LUT R8, R21, 0x100, RZ, 0xfc, !PT ;  /* 0x0000010015087812 */ /* 0x000fc800078efcff */
[----:B------:R-:W-:Y:S01]  /*34fd0*/  ISETP.GE.AND P4, PT, R8, UR4, PT ;  /* 0x0000000408007c0c */ /* 0x000fe2000bf86270 */
[----:B------:R-:W-:Y:S02]  /*34fe0*/  IMAD.SHL.U32 R8, R10, 0x8, RZ ;  /* 0x000000080a087824 */ /* 0x000fe400078e00ff */
[----:B-1----:R-:W-:Y:S01]  /*34ff0*/  IMAD.SHL.U32 R21, R9, 0x8, RZ ;  /* 0x0000000809157824 */ /* 0x002fe200078e00ff */
[----:B------:R-:W-:Y:S02]  /*35000*/  SEL R2, RZ, 0x10, P4 ;  /* 0x00000010ff027807 */ /* 0x000fe40002000000 */
[----:B------:R-:W-:Y:S02]  /*35010*/  LOP3.LUT R8, R8, 0x38, RZ, 0xc0, !PT ;  /* 0x0000003808087812 */ /* 0x000fe400078ec0ff */
[----:B------:R-:W-:Y:S02]  /*35020*/  LOP3.LUT R21, R21, 0x38, RZ, 0xc0, !PT ;  /* 0x0000003815157812 */ /* 0x000fe400078ec0ff */
[----:B------:R-:W-:-:S02]  /*35030*/  LOP3.LUT R8, R8, 0x180, RZ, 0xfc, !PT ;  /* 0x0000018008087812 */ /* 0x000fc400078efcff */
[----:B------:R-:W-:Y:S01]  /*35040*/  LOP3.LUT R9, R21, 0xc0, RZ, 0xfc, !PT ;  /* 0x000000c015097812 */ /* 0x000fe200078efcff */
[----:B------:R-:W-:Y:S01]  /*35050*/  IMAD.SHL.U32 R21, R10, 0x8, RZ ;  /* 0x000000080a157824 */ /* 0x000fe200078e00ff */
[----:B------:R-:W-:Y:S02]  /*35060*/  ISETP.GE.AND P0, PT, R8, UR4, PT ;  /* 0x0000000408007c0c */ /* 0x000fe4000bf06270 */
[----:B------:R-:W-:Y:S02]  /*35070*/  ISETP.GE.AND P5, PT, R9, UR4, PT ;  /* 0x0000000409007c0c */ /* 0x000fe4000bfa6270 */
[----:B------:R-:W-:Y:S02]  /*35080*/  LOP3.LUT R21, R21, 0x38, RZ, 0xc0, !PT ;  /* 0x0000003815157812 */ /* 0x000fe400078ec0ff */
[----:B------:R-:W-:Y:S02]  /*35090*/  SEL R3, RZ, 0x8, P5 ;  /* 0x00000008ff037807 */ /* 0x000fe40002800000 */
[----:B------:R-:W-:-:S02]  /*350a0*/  LOP3.LUT R9, R21, 0x140, RZ, 0xfc, !PT ;  /* 0x0000014015097812 */ /* 0x000fc400078efcff */
[----:B------:R-:W-:Y:S02]  /*350b0*/  LOP3.LUT R8, R21, 0x1c0, RZ, 0xfc, !PT ;  /* 0x000001c015087812 */ /* 0x000fe400078efcff */
        /* <DEDUP_REMOVED lines=21> */
[----:B---3--:R-:W-:-:S03]  /*35210*/  IMAD.MOV.U32 R9, RZ, RZ, R3 ;  /* 0x000000ffff097224 */ /* 0x008fc600078e0003 */
[----:B------:R-:W-:Y:S01]  /*35220*/  ISETP.GE.AND P0, PT, R32, R7, PT ;  /* 0x000000072000720c */ /* 0x000fe20003f06270 */
[----:B------:R-:W0:-:S12]  /*35230*/  SHFL.IDX PT, R3, R5, RZ, 0x181f ;  /* 0x00181fff05037589 */ /* 0x000e1800000e0000 */
        /* <DEDUP_REMOVED lines=38> */
[----:B------:R-:W-:-:S04]  /*354a0*/  @P2 LOP3.LUT R17, R17, 0x8000, RZ, 0xfc, !PT ;  /* 0x0000800011112812 */ /* 0x000fc800078efcff */
        /* <DEDUP_REMOVED lines=37> */
[----:B------:R-:W-:-:S13]  /*35700*/  @!P0 ISETP.NE.U32.AND P1, PT, R8, RZ, PT ;  /* 0x000000ff0800820c */ /* 0x000fda0003f25070 */
[----:B------:R0:W-:Y:S04]  /*35710*/  @!P0 LDGSTS.E.BYPASS.LTC128B.128 [R23+0x35400], desc[UR36][R2.64+0x380], P1 ;  /* 0x3540038002178fae */ /* 0x0001e80008901d64 */
[----:B0-2---:R0:W1:Y:S02]  /*35720*/  SHFL.IDX PT, R2, R5, 0x3, 0x181f ;  /* 0x00781f0005027f89 */ /* 0x00506400000e0000 */
.L_x_7141:
[----:B------:R-:W2:Y:S01]  /*35730*/  LDL.LU R3, [R1+0x438] ;  /* 0x0004380001037983 */ /* 0x000ea20000300800 */
[----:B------:R-:W-:Y:S01]  /*35740*/  BSSY B0, `(.L_x_7006) ;  /* 0x0000019000007945 */ /* 0x000fe20003800000 */
[----:B--2---:R-:W-:-:S13]  /*35750*/  ISETP.GE.AND P0, PT, R3, R7, PT ;  /* 0x000000070300720c */ /* 0x004fda0003f06270 */
[----:B------:R-:W-:Y:S05]  /*35760*/  @P0 BRA `(.L_x_7007) ;  /* 0x0000000000580947 */ /* 0x000fea0003800000 */
[----:B------:R-:W-:Y:S02]  /*35770*/  LOP3.LUT R0, R0, 0x40, RZ, 0xc0, !PT ;  /* 0x0000004000007812 */ /* 0x000fe400078ec0ff */
[C---:B------:R-:W-:Y:S02]  /*35780*/  LOP3.LUT P6, RZ, R17.reuse, 0x800, RZ, 0xc0, !PT ;  /* 0x0000080011ff7812 */ /* 0x040fe400078cc0ff */
[----:B-1----:R-:W-:Y:S02]  /*35790*/  LEA R2, P0, R20, R2, 0x1 ;  /* 0x0000000214027211 */ /* 0x002fe400078008ff */
        /* <DEDUP_REMOVED lines=19> */
.L_x_7007:
[----:B------:R-:W-:Y:S05]  /*358d0*/  BSYNC B0 ;  /* 0x0000000000007941 */ /* 0x000fea0003800000 */
.L_x_7006:
[----:B------:R-:W-:Y:S01]  /*358e0*/  NOP ;  /* 0x0000000000007918 */ /* 0x000fe20000000000 */
[----:B------:R-:W-:-:S13]  /*358f0*/  PLOP3.LUT P0, PT, PT, PT, PT, 0x80, 0x0 ;  /* 0x000000000000781c */ /* 0x000fda0003f0f070 */
.L_x_7008:
[----:B------:R-:W-:Y:S02]  /*35900*/  PLOP3.LUT P1, PT, P1, P0, PT, 0xa2, 0x0 ;  /* 0x000000000000781c */ /* 0x000fe40000f21472 */
[----:B------:R-:W-:-:S08]  /*35910*/  @P0 R2UR P1, UR4, R18 ;  /* 0x00000000120402ca */ /* 0x000fd00000020000 */
[----:B------:R-:W-:-:S05]  /*35920*/  @P0 PLOP3.LUT P0, PT, P1, PT, PT, 0x80, 0x0 ;  /* 0x000000000000081c */ /* 0x000fca0000f0f070 */
[----:B------:R-:W-:Y:S01]  /*35930*/  @!P1 SYNCS.ARRIVE.TRANS64.RED.A0T1 RZ, [UR4+0x38810], RZ ;  /* 0x038810ffffff99a7 */ /* 0x000fe20008200404 */
[----:B------:R-:W-:Y:S07]  /*35940*/  @!P1 ARRIVES.LDGSTSBAR.64.TRANSCNT [UR4+0x38810] ;  /* 0x03881000ff0099b0 */ /* 0x000fee0008000a84 */
[----:B------:R-:W-:Y:S05]  /*35950*/  @P0 BRA.U.ANY `(.L_x_7008) ;  /* 0xfffffffd00e80947 */ /* 0x000fea000393ffff */
[----:B-12---:R-:W2:Y:S02]  /*35960*/  LDL.LU R2, [R1+0x43c] ;  /* 0x00043c0001027983 */ /* 0x006ea40000300800 */
        /* <DEDUP_REMOVED lines=10> */
[----:B-12---:R-:W-:Y:S05]  /*35a10*/  @!P0 BRA `(.L_x_7010) ;  /* 0x0000005800088947 */ /* 0x006fea0003800000 */
.L_x_7142:
[----:B------:R-:W-:Y:S05]  /*35a20*/  BSYNC B0 ;  /* 0x0000000000007941 */ /* 0x000fea0003800000 */
.L_x_7009:
[----:B------:R-:W-:-:S13]  /*35a30*/  LOP3.LUT P0, RZ, R17, 0x100, RZ, 0xc0, !PT ;  /* 0x0000010011ff7812 */ /* 0x000fda000780c0ff */
[----:B------:R-:W-:Y:S05]  /*35a40*/  @!P0 BRA `(.L_x_7011) ;  /* 0x0000000000048947 */ /* 0x000fea0003800000 */
[----:B------:R-:W-:Y:S01]  /*35a50*/  BPT.TRAP 0x1 ;  /* 0x000000040000795c */ /* 0x000fe20000300000 */
.L_x_7011:
[----:B-1----:R-:W-:Y:S01]  /*35a60*/  SHF.L.U32 R0, R28, 0x1f, RZ ;  /* 0x0000001f1c007819 */ /* 0x002fe200000006ff */
[----:B------:R-:W-:Y:S03]  /*35a70*/  BSSY B0, `(.L_x_7012) ;  /* 0x0000003000007945 */ /* 0x000fe60003800000 */
[----:B------:R-:W1:Y:S02]  /*35a80*/  SYNCS.PHASECHK.TRANS64.TRYWAIT P0, [R25+URZ+0x38860], R0 ;  /* 0x03886000190075a7 */ /* 0x000e64000800017f */
[----:B-1----:R-:W-:Y:S05]  /*35a90*/  @!P0 BRA `(.L_x_7013) ;  /* 0x0000005400fc8947 */ /* 0x002fea0003800000 */
.L_x_7143:
[----:B------:R-:W-:Y:S05]  /*35aa0*/  BSYNC B0 ;  /* 0x0000000000007941 */ /* 0x000fea0003800000 */
.L_x_7012:
[----:B------:R-:W1:Y:S01]  /*35ab0*/  LDL.LU R3, [R1+0x440] ;  /* 0x0004400001037983 */ /* 0x000e620000300800 */
[----:B------:R-:W-:Y:S01]  /*35ac0*/  ULDC.64 UR4, c[0x0][0x328] ;  /* 0x0000ca0000047ab9 */ /* 0x000fe20000000a00 */
[----:B------:R-:W-:Y:S02]  /*35ad0*/  ULDC.64 UR6, c[0x0][0x318] ;  /* 0x0000c60000067ab9 */ /* 0x000fe40000000a00 */
[----:B------:R-:W2:Y:S04]  /*35ae0*/  LDL.LU R2, [R1+0x41c] ;  /* 0x00041c0001027983 */ /* 0x000ea80000300800 */
[----:B0-----:R-:W3:Y:S04]  /*35af0*/  LDL.LU R5, [R1+0x444] ;  /* 0x0004440001057983 */ /* 0x001ee80000300800 */
[----:B------:R-:W4:Y:S01]  /*35b00*/  LDL.LU R4, [R1+0x414] ;  /* 0x0004140001047983 */ /* 0x000f220000300800 */
[----:B-1----:R-:W-:-:S04]  /*35b10*/  IMAD R0, R3, UR4, RZ ;  /* 0x0000000403007c24 */ /* 0x002fc8000f8e02ff */
        /* <DEDUP_REMOVED lines=102> */
.L_x_7153:
        /* <DEDUP_REMOVED lines=34> */
.L_x_7015:
        /* <DEDUP_REMOVED lines=10> */
.L_x_7016:
        /* <DEDUP_REMOVED lines=11> */
.L_x_7031:
[----:B0-----:R-:W0:Y:S01]  /*364f0*/  LDC R5, c[0x0][0x430] ;  /* 0x00010c00ff057b82 */ /* 0x001e220000000800 */
[----:B-1----:R-:W1:Y:S01]  /*36500*/  S2R R2, SR_TID.X ;  /* 0x0000000000027919 */ /* 0x002e620000002100 */
[----:B------:R-:W-:Y:S01]  /*36510*/  IMAD R4, R7, 0x40, R34 ;  /* 0x0000004007047824 */ /* 0x000fe200078e0222 */
[----:B------:R-:W-:Y:S01]  /*36520*/  LOP3.LUT P1, RZ, R17, 0x100, RZ, 0xc0, !PT ;  /* 0x0000010011ff7812 */ /* 0x000fe2000782c0ff */
[----:B------:R-:W-:Y:S01]  /*36530*/  VIADD R22, R22, 0x1 ;  /* 0x0000000116167836 */ /* 0x000fe20000000000 */
[----:B------:R-:W2:Y:S01]  /*36540*/  S2R R3, SR_TID.X ;  /* 0x0000000000037919 */ /* 0x000ea20000002100 */
[----:B0-----:R-:W-:Y:S02]  /*36550*/  ISETP.NE.AND P0, PT, R5, 0x1, PT ;  /* 0x000000010500780c */ /* 0x001fe40003f05270 */
[----:B-1----:R-:W-:-:S11]  /*36560*/  LOP3.LUT R2, R2, 0x7f, RZ, 0xc0, !PT ;  /* 0x0000007f02027812 */ /* 0x002fd600078ec0ff */
[----:B------:R-:W0:Y:S01]  /*36570*/  @P0 LDC R9, c[0x0][0x434] ;  /* 0x00010d00ff090b82 */ /* 0x000e220000000800 */
[----:B--2---:R-:W-:Y:S01]  /*36580*/  IMAD.SHL.U32 R8, R3, 0x10, RZ ;  /* 0x0000001003087824 */ /* 0x004fe200078e00ff */
[----:B------:R-:W-:-:S04]  /*36590*/  SHF.R.U32.HI R2, RZ, 0x3, R2 ;  /* 0x00000003ff027819 */ /* 0x000fc80000011602 */
[----:B------:R-:W-:Y:S02]  /*365a0*/  LOP3.LUT R8, R2, 0x70, R8, 0xf8, !PT ;  /* 0x0000007002087812 */ /* 0x000fe400078ef808 */
[----:B------:R-:W1:Y:S02]  /*365b0*/  @P0 LDC R3, c[0x0][0x438] ;  /* 0x00010e00ff030b82 */ /* 0x000e640000000800 */
[C---:B------:R-:W-:Y:S01]  /*365c0*/  ISETP.GT.U32.AND P2, PT, R8.reuse, 0x3f, PT ;  /* 0x0000003f0800780c */ /* 0x040fe20003f44070 */
[----:B------:R-:W-:-:S04]  /*365d0*/  IMAD.IADD R4, R8, 0x1, R4 ;  /* 0x0000000108047824 */ /* 0x000fc800078e0204 */
[----:B------:R-:W-:Y:S02]  /*365e0*/  IMAD.MOV.U32 R2, RZ, RZ, R4 ;  /* 0x000000ffff027224 */ /* 0x000fe400078e0004 */
[----:B0--34-:R-:W-:-:S06]  /*365f0*/  @P0 IMAD.HI.U32 R6, R4, R9, RZ ;  /* 0x0000000904060227 */ /* 0x019fcc00078e00ff */
[----:B------:R-:W0:Y:S01]  /*36600*/  @!P2 LDC.64 R8, c[0x0][0x428] ;  /* 0x00010a00ff08ab82 */ /* 0x000e220000000a00 */
[----:B-1----:R-:W-:-:S05]  /*36610*/  @P0 SHF.R.U32.HI R2, RZ, R3, R6 ;  /* 0x00000003ff020219 */ /* 0x002fca0000011606 */
[----:B------:R-:W-:-:S04]  /*36620*/  IMAD.MOV R3, RZ, RZ, -R2 ;  /* 0x000000ffff037224 */ /* 0x000fc800078e0a02 */
[----:B------:R-:W-:Y:S01]  /*36630*/  IMAD R5, R5, R3, R4 ;  /* 0x0000000305057224 */ /* 0x000fe200078e0204 */
[--C-:B------:R-:W-:Y:S01]  /*36640*/  @!P2 SHF.R.S32.HI R3, RZ, 0x1f, R2.reuse ;  /* 0x0000001fff03a819 */ /* 0x100fe20000011402 */
[-C--:B0-----:R-:W-:Y:S02]  /*36650*/  @!P2 IMAD R4, R35, R8.reuse, RZ ;  /* 0x000000082304a224 */ /* 0x081fe400078e02ff */
        /* <DEDUP_REMOVED lines=18> */
.L_x_7019:
[----:B------:R-:W-:Y:S01]  /*36780*/  IMAD R6, R22, 0x8, R18 ;  /* 0x0000000816067824 */ /* 0x000fe200078e0212 */
[----:B------:R-:W-:Y:S01]  /*36790*/  SHF.L.U32 R25, R28, 0x1f, RZ ;  /* 0x0000001f1c197819 */ /* 0x000fe200000006ff */
[----:B------:R-:W-:Y:S01]  /*367a0*/  BSSY B1, `(.L_x_7020) ;  /* 0x0000004000017945 */ /* 0x000fe20003800000 */
[----:B------:R-:W-:Y:S02]  /*367b0*/  SHF.R.S32.HI R9, RZ, 0x1f, R5 ;  /* 0x0000001fff097819 */ /* 0x000fe40000011405 */
[----:B------:R-:W0:Y:S02]  /*367c0*/  SYNCS.PHASECHK.TRANS64.TRYWAIT P0, [R6+URZ+0x38840], R25 ;  /* 0x03884019060075a7 */ /* 0x000e24000800017f */
[----:B0-----:R-:W-:Y:S05]  /*367d0*/  @!P0 BRA `(.L_x_7021) ;  /* 0x0000005000e88947 */ /* 0x001fea0003800000 */
.L_x_7154:
[----:B------:R-:W-:Y:S05]  /*367e0*/  BSYNC B1 ;  /* 0x0000000000017941 */ /* 0x000fea0003800000 */
.L_x_7020:
        /* <DEDUP_REMOVED lines=40> */
.L_x_7164:
        /* <DEDUP_REMOVED lines=8> */
.L_x_7023:
        /* <DEDUP_REMOVED lines=10> */
.L_x_7024:
[----:B------:R3:W-:Y:S01]  /*36b90*/  SYNCS.ARRIVE.TRANS64.A1T0 RZ, [R6+URZ+0x38830], RZ ;  /* 0x038830ff06ff79a7 */ /* 0x0007e2000810003f */
[----:B------:R-:W-:Y:S05]  /*36ba0*/  @!P2 BRA `(.L_x_7025) ;  /* 0x000000000004a947 */ /* 0x000fea0003800000 */
[----:B------:R-:W-:Y:S01]  /*36bb0*/  BPT.TRAP 0x1 ;  /* 0x000000040000795c */ /* 0x000fe20000300000 */
.L_x_7025:
[----:B------:R-:W4:Y:S01]  /*36bc0*/  SYNCS.PHASECHK.TRANS64.TRYWAIT P0, [R6+URZ+0x38860], R25 ;  /* 0x03886019060075a7 */ /* 0x000f22000800017f */
[----:B------:R-:W-:Y:S04]  /*36bd0*/  BSSY B1, `(.L_x_7026) ;  /* 0x0000002000017945 */ /* 0x000fe80003800000 */
[----:B----4-:R-:W-:Y:S05]  /*36be0*/  @!P0 BRA `(.L_x_7027) ;  /* 0x0000005400148947 */ /* 0x010fea0003800000 */
.L_x_7165:
[----:B------:R-:W-:Y:S05]  /*36bf0*/  BSYNC B1 ;  /* 0x0000000000017941 */ /* 0x000fea0003800000 */
.L_x_7026:
[----:B------:R-:W-:Y:S01]  /*36c00*/  ULDC.64 UR4, c[0x0][0x328] ;  /* 0x0000ca0000047ab9 */ /* 0x000fe20000000a00 */
[----:B------:R-:W-:Y:S01]  /*36c10*/  ULDC.64 UR6, c[0x0][0x318] ;  /* 0x0000c60000067ab9 */ /* 0x000fe20000000a00 */
[----:B------:R-:W-:Y:S01]  /*36c20*/  IMAD R9, R9, UR4, RZ ;  /* 0x0000000409097c24 */ /* 0x000fe2000f8e02ff */
[----:B------:R-:W-:Y:S01]  /*36c30*/  LOP3.LUT P5, RZ, R17, 0x8, RZ, 0xc0, !PT ;  /* 0x0000000811ff7812 */ /* 0x000fe200078ac0ff */
[----:B--2---:R-:W-:Y:S01]  /*36c40*/  IMAD.WIDE.U32 R2, R5, UR4, RZ ;  /* 0x0000000405027c25 */ /* 0x004fe2000f8e00ff */
        /* <DEDUP_REMOVED lines=16> */
[----:B------:R-:W2:Y:S01]  /*36d50*/  SHFL.IDX PT, R2, R9, RZ, 0x181f ;  /* 0x00181fff09027589 */ /* 0x000ea200000e0000 */
[----:B------:R-:W-:Y:S01]  /*36d60*/  LOP3.LUT P1, RZ, R17, 0x80, RZ, 0xc0, !PT ;  /* 0x0000008011ff7812 */ /* 0x000fe2000782c0ff */
        /* <DEDUP_REMOVED lines=12> */
[----:B--2---:R-:W-:-:S05]  /*36e30*/  IADD3 R2, P0, R2, R0, RZ ;  /* 0x0000000002027210 */ /* 0x004fca0007f1e0ff */
        /* <DEDUP_REMOVED lines=43> */
.L_x_7175:
        /* <DEDUP_REMOVED lines=25> */
.L_x_7029:
        /* <DEDUP_REMOVED lines=10> */
.L_x_7030:
[----:B------:R1:W-:Y:S01]  /*37320*/  SYNCS.ARRIVE.TRANS64.A1T0 RZ, [R6+URZ+0x38850], RZ ;  /* 0x038850ff06ff79a7 */ /* 0x0003e2000810003f */
[----:B------:R-:W-:Y:S05]  /*37330*/  @P3 BRA `(.L_x_7031) ;  /* 0xfffffff0006c3947 */ /* 0x000fea000383ffff */
.L_x_7018:
[----:B------:R-:W-:Y:S05]  /*37340*/  BSYNC B0 ;  /* 0x0000000000007941 */ /* 0x000fea0003800000 */
.L_x_7017:
        /* <DEDUP_REMOVED lines=21> */
.L_x_7033:
[----:B------:R-:W-:Y:S05]  /*374a0*/  BSYNC B0 ;  /* 0x0000000000007941 */ /* 0x000fea0003800000 */
.L_x_7032:
[----:B------:R-:W-:-:S07]  /*374b0*/  SEL R22, R22, RZ, P0 ;  /* 0x000000ff16167207 */ /* 0x000fce0000000000 */
.L_x_6986:
[----:B------:R-:W-:Y:S05]  /*374c0*/  BSYNC B7 ;  /* 0x0000000000077941 */ /* 0x000fea0003800000 */
.L_x_6984:
        /* <DEDUP_REMOVED lines=8> */
[----:B----4-:R2:W4:Y:S01]  /*37550*/  LDS.128 R24, [R18+0x388d0] ;  /* 0x0388d00012187984 */ /* 0x0105220000000c00 */
[----:B------:R-:W-:Y:S06]  /*37560*/  BAR.ARV 0x4, 0x180 ;  /* 0x0106000000007b1d */ /* 0x000fec0000002000 */
[----:B------:R-:W-:Y:S05]  /*37570*/  BRA `(.L_x_7035) ;  /* 0x0000000c00d47947 */ /* 0x000fea0003800000 */
.L_x_7034:
        /* <DEDUP_REMOVED lines=14> */
[----:B----4-:R-:W-:Y:S01]  /*37660*/  IMAD.MOV.U32 R25, RZ, RZ, RZ ;  /* 0x000000ffff197224 */ /* 0x010fe200078e00ff */
[C---:B------:R-:W-:Y:S01]  /*37670*/  ISETP.GE.U32.AND P2, PT, R8.reuse, 0x2, PT ;  /* 0x000000020800780c */ /* 0x040fe20003f46070 */
[----:B------:R-:W-:Y:S01]  /*37680*/  IMAD.MOV.U32 R5, RZ, RZ, RZ ;  /* 0x000000ffff057224 */ /* 0x000fe200078e00ff */
[C---:B------:R-:W-:Y:S01]  /*37690*/  ISETP.GE.U32.AND P3, PT, R8.reuse, 0x4, PT ;  /* 0x000000040800780c */ /* 0x040fe20003f66070 */
[----:B------:R-:W-:Y:S01]  /*376a0*/  SHFL.IDX PT, R0, R24, RZ, 0x1f ;  /* 0x00001fff18007589 */ /* 0x000fe200000e0000 */
[C---:B------:R-:W-:Y:S02]  /*376b0*/  ISETP.GE.U32.AND P4, PT, R8.reuse, 0x8, PT ;  /* 0x000000080800780c */ /* 0x040fe40003f86070 */
[----:B------:R-:W-:Y:S01]  /*376c0*/  ISETP.GE.U32.AND P5, PT, R8, 0x10, PT ;  /* 0x000000100800780c */ /* 0x000fe20003fa6070 */
[----:B-1-3--:R0:W-:Y:S02]  /*376d0*/  SHFL.IDX PT, R6, R24, 0x1, 0x1f ;  /* 0x00201f0018067f89 */ /* 0x00a1e400000e0000 */
        /* <DEDUP_REMOVED lines=21> */
.L_x_7185:
[----:B------:R-:W-:Y:S02]  /*37830*/  ULDC UR4, c[0x0][0xd38] ;  /* 0x00034e0000047ab9 */ /* 0x000fe40000000800 */
[----:B------:R-:W-:-:S04]  /*37840*/  IMAD.U32 R4, RZ, RZ, UR4 ;  /* 0x00000004ff047e24 */ /* 0x000fc8000f8e00ff */
[----:B-1----:R-:W-:-:S04]  /*37850*/  IMAD R3, R14, R4, RZ ;  /* 0x000000040e037224 */ /* 0x002fc800078e02ff */
[----:B------:R-:W-:-:S05]  /*37860*/  IMAD.IADD R6, R6, 0x1, R3 ;  /* 0x0000000106067824 */ /* 0x000fca00078e0203 */
[----:B------:R-:W-:-:S13]  /*37870*/  ISETP.GT.AND P6, PT, R6, R0, PT ;  /* 0x000000000600720c */ /* 0x000fda0003fc4270 */
[----:B------:R-:W-:Y:S05]  /*37880*/  @P6 BRA `(.L_x_7037) ;  /* 0x0000000000a46947 */ /* 0x000fea0003800000 */
.L_x_7040:
        /* <DEDUP_REMOVED lines=35> */
.L_x_7193:
[----:B------:R-:W-:Y:S02]  /*37ac0*/  ULDC UR4, c[0x0][0xd38] ;  /* 0x00034e0000047ab9 */ /* 0x000fe40000000800 */
[----:B------:R-:W-:-:S04]  /*37ad0*/  IMAD.U32 R4, RZ, RZ, UR4 ;  /* 0x00000004ff047e24 */ /* 0x000fc8000f8e00ff */
[----:B-1----:R-:W-:-:S04]  /*37ae0*/  IMAD R3, R14, R4, RZ ;  /* 0x000000040e037224 */ /* 0x002fc800078e02ff */
[----:B------:R-:W-:-:S05]  /*37af0*/  IMAD.IADD R6, R3, 0x1, R6 ;  /* 0x0000000103067824 */ /* 0x000fca00078e0206 */
[----:B------:R-:W-:-:S13]  /*37b00*/  ISETP.GT.AND P6, PT, R6, R0, PT ;  /* 0x000000000600720c */ /* 0x000fda0003fc4270 */
[----:B------:R-:W-:Y:S05]  /*37b10*/  @!P6 BRA `(.L_x_7040) ;  /* 0xfffffffc005ce947 */ /* 0x000fea000383ffff */
.L_x_7037:
        /* <DEDUP_REMOVED lines=10> */
.L_x_7198:
[----:B------:R-:W-:-:S13]  /*37bc0*/  ISETP.NE.AND P0, PT, R3, RZ, PT ;  /* 0x000000ff0300720c */ /* 0x000fda0003f05270 */
[----:B------:R-:W-:Y:S05]  /*37bd0*/  @!P0 BRA `(.L_x_7042) ;  /* 0x0000000000108947 */ /* 0x000fea0003800000 */
[----:B------:R-:W-:Y:S01]  /*37be0*/  UMOV UR4, 0xffffffff ;  /* 0xffffffff00047882 */ /* 0x000fe20000000000 */
[----:B------:R-:W-:Y:S02]  /*37bf0*/  VIADD R12, R7, 0xffffffff ;  /* 0xffffffff070c7836 */ /* 0x000fe40000000000 */
[----:B------:R-:W-:Y:S05]  /*37c00*/  BRA.DIV UR4, `(.L_x_7043) ;  /* 0x00000056044c7947 */ /* 0x000fea000b800000 */
[----:B------:R4:W0:Y:S02]  /*37c10*/  SHFL.IDX PT, R24, R2, R12, 0x1f ;  /* 0x00001f0c02187589 */ /* 0x00082400000e0000 */
.L_x_7042:
        /* <DEDUP_REMOVED lines=59> */
.L_x_7044:
        /* <DEDUP_REMOVED lines=60> */
.L_x_7045:
[----:B------:R-:W-:-:S05]  /*38390*/  LOP3.LUT R0, RZ, R3, RZ, 0x33, !PT ;  /* 0x00000003ff007212 */ /* 0x000fca00078e33ff */
[----:B------:R-:W-:Y:S01]  /*383a0*/  IMAD.IADD R25, R25, 0x1, R0 ;  /* 0x0000000119197824 */ /* 0x000fe200078e0200 */
[----:B------:R-:W-:Y:S06]  /*383b0*/  BRA `(.L_x_7046) ;  /* 0x00000000001c7947 */ /* 0x000fec0003800000 */
.L_x_7038:
[----:B------:R-:W-:Y:S01]  /*383c0*/  UMOV UR4, URZ ;  /* 0x0000003f00047c82 */ /* 0x000fe20008000000 */
[----:B------:R-:W-:Y:S01]  /*383d0*/  UMOV UR5, URZ ;  /* 0x0000003f00057c82 */ /* 0x000fe20008000000 */
[----:B------:R-:W-:Y:S01]  /*383e0*/  ULDC UR6, c[0x0][0xd3c] ;  /* 0x00034f0000067ab9 */ /* 0x000fe20000000800 */
[----:B------:R-:W-:Y:S02]  /*383f0*/  IMAD.MOV.U32 R24, RZ, RZ, R0 ;  /* 0x000000ffff187224 */ /* 0x000fe400078e0000 */
[----:B------:R-:W-:Y:S02]  /*38400*/  IMAD.U32 R25, RZ, RZ, UR4 ;  /* 0x00000004ff197e24 */ /* 0x000fe4000f8e00ff */
[----:B------:R-:W-:Y:S02]  /*38410*/  IMAD.U32 R26, RZ, RZ, UR5 ;  /* 0x00000005ff1a7e24 */ /* 0x000fe4000f8e00ff */
[----:B------:R-:W-:-:S07]  /*38420*/  IMAD.U32 R27, RZ, RZ, UR6 ;  /* 0x00000006ff1b7e24 */ /* 0x000fce000f8e00ff */
.L_x_7046:
        /* <DEDUP_REMOVED lines=10> */
.L_x_7035:
[----:B------:R-:W-:Y:S02]  /*384d0*/  ULDC UR4, c[0x0][0xd3c] ;  /* 0x00034f0000047ab9 */ /* 0x000fe40000000800 */
[----:B----4-:R-:W-:-:S13]  /*384e0*/  ISETP.GE.AND P0, PT, R27, UR4, PT ;  /* 0x000000041b007c0c */ /* 0x010fda000bf06270 */
[----:B------:R-:W-:Y:S05]  /*384f0*/  @!P0 BRA `(.L_x_7047) ;  /* 0xffffff7c005c8947 */ /* 0x000fea000383ffff */
[----:B------:R-:W-:Y:S05]  /*38500*/  BSYNC B8 ;  /* 0x0000000000087941 */ /* 0x000fea0003800000 */
.L_x_6914:
[----:B-1----:R-:W4:Y:S01]  /*38510*/  LDL.LU R0, [R1+0x43c] ;  /* 0x00043c0001007983 */ /* 0x002f220000300800 */
[----:B------:R-:W-:Y:S01]  /*38520*/  BSSY B0, `(.L_x_7048) ;  /* 0x000000b000007945 */ /* 0x000fe20003800000 */
[----:B------:R-:W1:Y:S01]  /*38530*/  S2R R5, SR_CgaCtaId ;  /* 0x0000000000057919 */ /* 0x000e620000008800 */
        /* <DEDUP_REMOVED lines=9> */
.L_x_7201:
[----:B------:R-:W-:Y:S05]  /*385d0*/  BSYNC B0 ;  /* 0x0000000000007941 */ /* 0x000fea0003800000 */
.L_x_7048:
[----:B------:R-:W-:-:S03]  /*385e0*/  UMOV UR4, 0xffffffff ;  /* 0xffffffff00047882 */ /* 0x000fc60000000000 */
[----:B------:R-:W-:Y:S05]  /*385f0*/  BRA.DIV UR4, `(.L_x_7050) ;  /* 0x0000004e040c7947 */ /* 0x000fea000b800000 */
[----:B-1----:R-:W1:Y:S02]  /*38600*/  S2R R0, SR_TID.X ;  /* 0x0000000000007919 */ /* 0x002e640000002100 */
[----:B-1----:R-:W-:-:S04]  /*38610*/  SHF.R.U32.HI R0, RZ, 0x5, R0 ;  /* 0x00000005ff007819 */ /* 0x002fc80000011600 */
[----:B------:R-:W-:-:S05]  /*38620*/  LOP3.LUT R0, R0, 0x3, RZ, 0xc0, !PT ;  /* 0x0000000300007812 */ /* 0x000fca00078ec0ff */
[----:B------:R1:W4:Y:S02]  /*38630*/  SHFL.IDX PT, R14, R0, RZ, 0x1f ;  /* 0x00001fff000e7589 */ /* 0x00032400000e0000 */
.L_x_7204:
[----:B----4-:R-:W-:-:S13]  /*38640*/  ISETP.NE.AND P0, PT, R14, RZ, PT ;  /* 0x000000ff0e00720c */ /* 0x010fda0003f05270 */
[----:B------:R-:W-:Y:S05]  /*38650*/  @P0 BRA `(.L_x_6670) ;  /* 0x0000000000880947 */ /* 0x000fea0003800000 */
[----:B------:R-:W-:-:S03]  /*38660*/  UMOV UR4, 0xffffffff ;  /* 0xffffffff00047882 */ /* 0x000fc60000000000 */
[----:B------:R-:W-:Y:S05]  /*38670*/  BRA.DIV UR4, `(.L_x_7051) ;  /* 0x0000004e04207947 */ /* 0x000fea000b800000 */
[----:B------:R-:W-:-:S13]  /*38680*/  ELECT P6, URZ, PT ;  /* 0x00000000003f782f */ /* 0x000fda00038c0000 */
.L_x_7207:
[----:B------:R-:W-:Y:S05]  /*38690*/  @!P6 BRA `(.L_x_6670) ;  /* 0x000000000078e947 */ /* 0x000fea0003800000 */
[----:B------:R-:W-:-:S06]  /*386a0*/  ULOP3.LUT UR4, UR60, 0x2, URZ, 0xfc, !UPT ;  /* 0x000000023c047892 */ /* 0x000fcc000f8efc3f */
[----:B-1----:R-:W-:-:S05]  /*386b0*/  IMAD.U32 R0, RZ, RZ, UR4 ;  /* 0x00000004ff007e24 */ /* 0x002fca000f8e00ff */
[----:B------:R-:W-:-:S13]  /*386c0*/  ISETP.NE.AND P0, PT, R0, 0x3, PT ;  /* 0x000000030000780c */ /* 0x000fda0003f05270 */
[----:B------:R-:W-:Y:S05]  /*386d0*/  @!P0 BRA `(.L_x_7052) ;  /* 0x0000000000048947 */ /* 0x000fea0003800000 */
[----:B------:R-:W-:Y:S01]  /*386e0*/  BPT.TRAP 0x1 ;  /* 0x000000040000795c */ /* 0x000fe20000300000 */
.L_x_7052:
[----:B------:R-:W-:Y:S01]  /*386f0*/  IMAD R5, R22, 0x8, R7 ;  /* 0x0000000816057824 */ /* 0x000fe200078e0207 */
[----:B------:R-:W-:Y:S01]  /*38700*/  SHF.L.U32 R0, R28, 0x1f, RZ ;  /* 0x0000001f1c007819 */ /* 0x000fe200000006ff */
[----:B------:R-:W-:-:S03]  /*38710*/  VIADD R22, R22, 0x1 ;  /* 0x0000000116167836 */ /* 0x000fc60000000000 */
[----:B------:R-:W1:Y:S02]  /*38720*/  SYNCS.PHASECHK.TRANS64.TRYWAIT P1, [R5+URZ+0x38840], R0 ;  /* 0x03884000050075a7 */ /* 0x000e64000802017f */
[----:B------:R-:W-:-:S04]  /*38730*/  ISETP.NE.AND P2, PT, R22, 0x2, PT ;  /* 0x000000021600780c */ /* 0x000fc80003f45270 */
[----:B------:R-:W-:Y:S01]  /*38740*/  SEL R3, RZ, 0x1, P2 ;  /* 0x00000001ff037807 */ /* 0x000fe20001000000 */
[----:B-1----:R-:W-:Y:S08]  /*38750*/  @!P1 BRA `(.L_x_7053) ;  /* 0x0000004c00089947 */ /* 0x002ff00003800000 */
.L_x_7208:
[----:B------:R-:W-:Y:S02]  /*38760*/  SEL R22, R22, RZ, P2 ;  /* 0x000000ff16167207 */ /* 0x000fe40001000000 */
[----:B------:R-:W-:Y:S01]  /*38770*/  LOP3.LUT R2, R28, R3, RZ, 0x3c, !PT ;  /* 0x000000031c027212 */ /* 0x000fe200078e3cff */
[----:B------:R-:W-:Y:S06]  /*38780*/  @!P0 BRA `(.L_x_7054) ;  /* 0x0000000000048947 */ /* 0x000fec0003800000 */
[----:B------:R-:W-:Y:S01]  /*38790*/  BPT.TRAP 0x1 ;  /* 0x000000040000795c */ /* 0x000fe20000300000 */
.L_x_7054:
[----:B------:R-:W-:Y:S01]  /*387a0*/  IMAD R3, R22, 0x8, R7 ;  /* 0x0000000816037824 */ /* 0x000fe200078e0207 */
[----:B------:R-:W-:-:S04]  /*387b0*/  SHF.L.U32 R2, R2, 0x1f, RZ ;  /* 0x0000001f02027819 */ /* 0x000fc800000006ff */
[----:B------:R-:W4:Y:S02]  /*387c0*/  SYNCS.PHASECHK.TRANS64.TRYWAIT P1, [R3+URZ+0x38840], R2 ;  /* 0x03884002030075a7 */ /* 0x000f24000802017f */
[----:B----4-:R-:W-:Y:S05]  /*387d0*/  @!P1 BRA `(.L_x_7055) ;  /* 0x0000004800fc9947 */ /* 0x010fea0003800000 */
.L_x_7209:
[----:B------:R-:W-:Y:S05]  /*387e0*/  @!P0 BRA `(.L_x_7056) ;  /* 0x0000000000048947 */ /* 0x000fea0003800000 */
[----:B------:R-:W-:Y:S01]  /*387f0*/  BPT.TRAP 0x1 ;  /* 0x000000040000795c */ /* 0x000fe20000300000 */
.L_x_7056:
[----:B------:R-:W5:Y:S02]  /*38800*/  SYNCS.PHASECHK.TRANS64.TRYWAIT P1, [R5+URZ+0x38860], R0 ;  /* 0x03886000050075a7 */ /* 0x000f64000802017f */
[----:B-----5:R-:W-:Y:S05]  /*38810*/  @!P1 BRA `(.L_x_7057) ;  /* 0x0000004c00009947 */ /* 0x020fea0003800000 */
.L_x_7210:
[----:B------:R-:W-:Y:S05]  /*38820*/  @!P0 BRA `(.L_x_7058) ;  /* 0x0000000000048947 */ /* 0x000fea0003800000 */
[----:B------:R-:W-:Y:S01]  /*38830*/  BPT.TRAP 0x1 ;  /* 0x000000040000795c */ /* 0x000fe20000300000 */
.L_x_7058:
[----:B------:R0:W0:Y:S02]  /*38840*/  SYNCS.PHASECHK.TRANS64.TRYWAIT P0, [R3+URZ+0x38860], R2 ;  /* 0x03886002030075a7 */ /* 0x000024000800017f */
[----:B0-----:R-:W-:Y:S05]  /*38850*/  @!P0 NANOSLEEP.SYNCS 0x989680 ;  /* 0x009896800000895d */ /* 0x001fea0003900000 */
[----:B------:R-:W0:Y:S02]  /*38860*/  @!P0 SYNCS.PHASECHK.TRANS64 P0, [R3+URZ+0x38860], R2 ;  /* 0x03886002030085a7 */ /* 0x000e24000800007f */
[----:B0-----:R-:W-:Y:S05]  /*38870*/  @!P0 BRA `(.L_x_7058) ;  /* 0xfffffffc00f08947 */ /* 0x001fea000383ffff */
.L_x_6670:
[----:B------:R-:W-:Y:S05]  /*38880*/  BSYNC B9 ;  /* 0x0000000000097941 */ /* 0x000fea0003800000 */
.L_x_6667:
[----:B------:R-:W-:Y:S05]  /*38890*/  EXIT ;  /* 0x000000000000794d */ /* 0x000fea0003800000 */
.L_x_6696:
[----:B0-----:R0:W1:Y:S02]  /*388a0*/  SYNCS.PHASECHK.TRANS64.TRYWAIT P4, [R40+URZ+0x38890], R51 ;  /* 0x03889033280075a7 */ /* 0x001064000808017f */
[----:B-1----:R-:W-:Y:S05]  /*388b0*/  @!P4 NANOSLEEP.SYNCS 0x989680 ;  /* 0x009896800000c95d */ /* 0x002fea0003900000 */
[----:B------:R-:W1:Y:S02]  /*388c0*/  @!P4 SYNCS.PHASECHK.TRANS64 P4, [R40+URZ+0x38890], R51 ;  /* 0x038890332800c5a7 */ /* 0x000e64000808007f */
[----:B-1----:R-:W-:Y:S05]  /*388d0*/  @!P4 BRA `(.L_x_6696) ;  /* 0xfffffffc00f0c947 */ /* 0x002fea000383ffff */
[----:B------:R-:W-:Y:S05]  /*388e0*/  BRA `(.L_x_7059) ;  /* 0xfffffca800007947 */ /* 0x000fea000383ffff */
.L_x_6697:
        /* <DEDUP_REMOVED lines=8> */
.L_x_7061:
[----:B------:R-:W-:Y:S05]  /*38970*/  BSYNC B1 ;  /* 0x0000000000017941 */ /* 0x000fea0003800000 */
.L_x_7060:
        /* <DEDUP_REMOVED lines=8> */
.L_x_7062:
[----:B------:R-:W-:Y:S05]  /*38a00*/  BRA `(.L_x_7063) ;  /* 0xfffffca400cc7947 */ /* 0x000fea000383ffff */
.L_x_6707:
[----:B0-----:R0:W1:Y:S02]  /*38a10*/  SYNCS.PHASECHK.TRANS64.TRYWAIT P5, [R40+URZ+0x38890], R51 ;  /* 0x03889033280075a7 */ /* 0x00106400080a017f */
[----:B-1----:R-:W-:Y:S05]  /*38a20*/  @!P5 NANOSLEEP.SYNCS 0x989680 ;  /* 0x009896800000d95d */ /* 0x002fea0003900000 */
[----:B------:R-:W1:Y:S02]  /*38a30*/  @!P5 SYNCS.PHASECHK.TRANS64 P5, [R40+URZ+0x38890], R51 ;  /* 0x038890332800d5a7 */ /* 0x000e6400080a007f */
[----:B-1----:R-:W-:Y:S05]  /*38a40*/  @!P5 BRA `(.L_x_6707) ;  /* 0xfffffffc00f0d947 */ /* 0x002fea000383ffff */
[----:B------:R-:W-:Y:S05]  /*38a50*/  BRA `(.L_x_7064) ;  /* 0xfffffcb000a87947 */ /* 0x000fea000383ffff */
.L_x_6708:
        /* <DEDUP_REMOVED lines=8> */
.L_x_7066:
[----:B------:R-:W-:Y:S05]  /*38ae0*/  BSYNC B1 ;  /* 0x0000000000017941 */ /* 0x000fea0003800000 */
.L_x_7065:
        /* <DEDUP_REMOVED lines=8> */
.L_x_7067:
[----:B------:R-:W-:Y:S01]  /*38b70*/  IMAD.MOV.U32 R20, RZ, RZ, R14 ;  /* 0x000000ffff147224 */ /* 0x000fe200078e000e */
[----:B------:R-:W-:Y:S06]  /*38b80*/  BRA `(.L_x_7068) ;  /* 0xfffffcb000707947 */ /* 0x000fec000383ffff */
.L_x_6713:
[----:B0-----:R0:W1:Y:S02]  /*38b90*/  SYNCS.PHASECHK.TRANS64.TRYWAIT P0, [R40+URZ+0x38890], R51 ;  /* 0x03889033280075a7 */ /* 0x001064000800017f */
[----:B-1----:R-:W-:Y:S05]  /*38ba0*/  @!P0 NANOSLEEP.SYNCS 0x989680 ;  /* 0x009896800000895d */ /* 0x002fea0003900000 */
[----:B------:R-:W1:Y:S02]  /*38bb0*/  @!P0 SYNCS.PHASECHK.TRANS64 P0, [R40+URZ+0x38890], R51 ;  /* 0x03889033280085a7 */ /* 0x000e64000800007f */
[----:B-1----:R-:W-:Y:S05]  /*38bc0*/  @!P0 BRA `(.L_x_6713) ;  /* 0xfffffffc00f08947 */ /* 0x002fea000383ffff */
[----:B------:R-:W-:Y:S05]  /*38bd0*/  BRA `(.L_x_7069) ;  /* 0xfffffcb8006c7947 */ /* 0x000fea000383ffff */
.L_x_6714:
[----:B------:R-:W-:Y:S01]  /*38be0*/  BSSY B1, `(.L_x_7070) ;  /* 0x0000007000017945 */ /* 0x000fe20003800000 */
[----:B------:R-:W-:Y:S02]  /*38bf0*/  IMAD.MOV.U32 R12, RZ, RZ, RZ ;  /* 0x000000ffff0c7224 */ /* 0x000fe400078e00ff */
[----:B------:R-:W-:Y:S02]  /*38c00*/  IMAD.MOV.U32 R11, RZ, RZ, 0x1c1f ;  /* 0x00001c1fff0b7424 */ /* 0x000fe400078e00ff */
[----:B------:R-:W-:-:S07]  /*38c10*/  IMAD.MOV.U32 R15, RZ, RZ, -0x1 ;  /* 0xffffffffff0f7424 */ /* 0x000fce00078e00ff */
[----:B0-----:R-:W-:Y:S05]  /*38c20*/  WARPSYNC.COLLECTIVE R15, `(.L_x_7071) ;  /* 0x000000000f087348 */ /* 0x001fea0003c00000 */
[----:B------:R1:W2:Y:S02]  /*38c30*/  SHFL.IDX P6, R14, R13, R12, R11 ;  /* 0x0000000c0d0e7389 */ /* 0x0002a400000c000b */
[----:B012---:R-:W-:Y:S01]  /*38c40*/  ENDCOLLECTIVE ;  /* 0x000000000000791b */ /* 0x007fe20003800000 */
.L_x_7071:
[----:B------:R-:W-:Y:S05]  /*38c50*/  BSYNC B1 ;  /* 0x0000000000017941 */ /* 0x000fea0003800000 */
.L_x_7070:
        /* <DEDUP_REMOVED lines=8> */
.L_x_7072:
[----:B------:R-:W-:Y:S05]  /*38ce0*/  BRA `(.L_x_7073) ;  /* 0xfffffcb8008c7947 */ /* 0x000fea000383ffff */
.L_x_6718:
[----:B----4-:R4:W0:Y:S02]  /*38cf0*/  SYNCS.PHASECHK.TRANS64.TRYWAIT P3, [R40+URZ+0x388b0], R51 ;  /* 0x0388b033280075a7 */ /* 0x010824000806017f */
[----:B0-----:R-:W-:Y:S05]  /*38d00*/  @!P3 NANOSLEEP.SYNCS 0x989680 ;  /* 0x009896800000b95d */ /* 0x001fea0003900000 */
[----:B------:R-:W0:Y:S02]  /*38d10*/  @!P3 SYNCS.PHASECHK.TRANS64 P3, [R40+URZ+0x388b0], R51 ;  /* 0x0388b0332800b5a7 */ /* 0x000e24000806007f */
[----:B0-----:R-:W-:Y:S05]  /*38d20*/  @!P3 BRA `(.L_x_6718) ;  /* 0xfffffffc00f0b947 */ /* 0x001fea000383ffff */
[----:B------:R-:W-:Y:S05]  /*38d30*/  BRA `(.L_x_7074) ;  /* 0xfffffcbc001c7947 */ /* 0x000fea000383ffff */
.L_x_6764:
        /* <DEDUP_REMOVED lines=8> */
.L_x_7076:
[----:B------:R-:W-:Y:S05]  /*38dc0*/  BSYNC B1 ;  /* 0x0000000000017941 */ /* 0x000fea0003800000 */
.L_x_7075:
        /* <DEDUP_REMOVED lines=8> */
.L_x_7077:
[----:B------:R-:W-:Y:S02]  /*38e50*/  IMAD.MOV.U32 R13, RZ, RZ, R35 ;  /* 0x000000ffff0d7224 */ /* 0x000fe400078e0023 */
[----:B------:R-:W-:-:S07]  /*38e60*/  IMAD.MOV.U32 R6, RZ, RZ, R14 ;  /* 0x000000ffff067224 */ /* 0x000fce00078e000e */
[----:B------:R-:W-:Y:S05]  /*38e70*/  WARPSYNC.COLLECTIVE R15, `(.L_x_7078) ;  /* 0x000000000f087348 */ /* 0x000fea0003c00000 */
[----:B------:R0:W1:Y:S02]  /*38e80*/  SHFL.IDX P6, R14, R13, R12, R11 ;  /* 0x0000000c0d0e7389 */ /* 0x00006400000c000b */
[----:B01----:R-:W-:Y:S01]  /*38e90*/  ENDCOLLECTIVE ;  /* 0x000000000000791b */ /* 0x003fe20003800000 */
.L_x_7078:
[----:B------:R-:W-:Y:S02]  /*38ea0*/  IMAD.MOV.U32 R13, RZ, RZ, R3 ;  /* 0x000000ffff0d7224 */ /* 0x000fe400078e0003 */
[----:B------:R-:W-:-:S07]  /*38eb0*/  IMAD.MOV.U32 R20, RZ, RZ, R14 ;  /* 0x000000ffff147224 */ /* 0x000fce00078e000e */
[----:B------:R-:W-:Y:S05]  /*38ec0*/  WARPSYNC.COLLECTIVE R15, `(.L_x_7079) ;  /* 0x000000000f087348 */ /* 0x000fea0003c00000 */
[----:B------:R0:W1:Y:S02]  /*38ed0*/  SHFL.IDX P6, R14, R13, R12, R11 ;  /* 0x0000000c0d0e7389 */ /* 0x00006400000c000b */
[----:B01----:R-:W-:Y:S01]  /*38ee0*/  ENDCOLLECTIVE ;  /* 0x000000000000791b */ /* 0x003fe20003800000 */
.L_x_7079:
[----:B------:R-:W-:Y:S01]  /*38ef0*/  IMAD.MOV.U32 R8, RZ, RZ, R14 ;  /* 0x000000ffff087224 */ /* 0x000fe200078e000e */
[----:B------:R-:W-:Y:S06]  /*38f00*/  BRA `(.L_x_7080) ;  /* 0xfffffd64001c7947 */ /* 0x000fec000383ffff */
.L_x_6767:
[----:B------:R-:W-:Y:S01]  /*38f10*/  BSSY B1, `(.L_x_7081) ;  /* 0x0000008000017945 */ /* 0x000fe20003800000 */
[----:B------:R-:W-:Y:S02]  /*38f20*/  IMAD.MOV.U32 R13, RZ, RZ, R64 ;  /* 0x000000ffff0d7224 */ /* 0x000fe400078e0040 */
[----:B------:R-:W-:Y:S02]  /*38f30*/  IMAD.MOV.U32 R12, RZ, RZ, 0x1 ;  /* 0x00000001ff0c7424 */ /* 0x000fe400078e00ff */
[----:B------:R-:W-:Y:S02]  /*38f40*/  IMAD.MOV.U32 R11, RZ, RZ, 0x1c1f ;  /* 0x00001c1fff0b7424 */ /* 0x000fe400078e00ff */
[----:B------:R-:W-:-:S07]  /*38f50*/  IMAD.MOV.U32 R15, RZ, RZ, -0x1 ;  /* 0xffffffffff0f7424 */ /* 0x000fce00078e00ff */
[----:B0---4-:R-:W-:Y:S05]  /*38f60*/  WARPSYNC.COLLECTIVE R15, `(.L_x_7082) ;  /* 0x000000000f087348 */ /* 0x011fea0003c00000 */
[----:B------:R1:W2:Y:S02]  /*38f70*/  SHFL.IDX P6, R14, R13, R12, R11 ;  /* 0x0000000c0d0e7389 */ /* 0x0002a400000c000b */
[----:B012-4-:R-:W-:Y:S01]  /*38f80*/  ENDCOLLECTIVE ;  /* 0x000000000000791b */ /* 0x017fe20003800000 */
.L_x_7082:
[----:B------:R-:W-:Y:S05]  /*38f90*/  BSYNC B1 ;  /* 0x0000000000017941 */ /* 0x000fea0003800000 */
.L_x_7081:
        /* <DEDUP_REMOVED lines=8> */
.L_x_7083:
[----:B------:R-:W-:Y:S02]  /*39020*/  IMAD.MOV.U32 R13, RZ, RZ, R35 ;  /* 0x000000ffff0d7224 */ /* 0x000fe400078e0023 */
[----:B------:R-:W-:-:S07]  /*39030*/  IMAD.MOV.U32 R6, RZ, RZ, R14 ;  /* 0x000000ffff067224 */ /* 0x000fce00078e000e */
[----:B------:R-:W-:Y:S05]  /*39040*/  WARPSYNC.COLLECTIVE R15, `(.L_x_7084) ;  /* 0x000000000f087348 */ /* 0x000fea0003c00000 */
[----:B------:R0:W1:Y:S02]  /*39050*/  SHFL.IDX P6, R14, R13, R12, R11 ;  /* 0x0000000c0d0e7389 */ /* 0x00006400000c000b */
[----:B01----:R-:W-:Y:S01]  /*39060*/  ENDCOLLECTIVE ;  /* 0x000000000000791b */ /* 0x003fe20003800000 */
.L_x_7084:
[----:B------:R-:W-:Y:S02]  /*39070*/  IMAD.MOV.U32 R13, RZ, RZ, R3 ;  /* 0x000000ffff0d7224 */ /* 0x000fe400078e0003 */
[----:B------:R-:W-:-:S07]  /*39080*/  IMAD.MOV.U32 R35, RZ, RZ, R14 ;  /* 0x000000ffff237224 */ /* 0x000fce00078e000e */
[----:B------:R-:W-:Y:S05]  /*39090*/  WARPSYNC.COLLECTIVE R15, `(.L_x_7085) ;  /* 0x000000000f087348 */ /* 0x000fea0003c00000 */
[----:B------:R0:W1:Y:S02]  /*390a0*/  SHFL.IDX P6, R14, R13, R12, R11 ;  /* 0x0000000c0d0e7389 */ /* 0x00006400000c000b */
[----:B01----:R-:W-:Y:S01]  /*390b0*/  ENDCOLLECTIVE ;  /* 0x000000000000791b */ /* 0x003fe20003800000 */
.L_x_7085:
[----:B------:R-:W-:Y:S05]  /*390c0*/  BRA `(.L_x_7086) ;  /* 0xfffffd6400847947 */ /* 0x000fea000383ffff */
.L_x_6771:
[----:B----4-:R4:W0:Y:S02]  /*390d0*/  SYNCS.PHASECHK.TRANS64.TRYWAIT P0, [R2+URZ+0x38800], R3 ;  /* 0x03880003020075a7 */ /* 0x010824000800017f */
[----:B0-----:R-:W-:Y:S05]  /*390e0*/  @!P0 NANOSLEEP.SYNCS 0x989680 ;  /* 0x009896800000895d */ /* 0x001fea0003900000 */
[----:B------:R-:W0:Y:S02]  /*390f0*/  @!P0 SYNCS.PHASECHK.TRANS64 P0, [R2+URZ+0x38800], R3 ;  /* 0x03880003020085a7 */ /* 0x000e24000800007f */
[----:B0-----:R-:W-:Y:S05]  /*39100*/  @!P0 BRA `(.L_x_6771) ;  /* 0xfffffffc00f08947 */ /* 0x001fea000383ffff */
[----:B------:R-:W-:Y:S05]  /*39110*/  BRA `(.L_x_7087) ;  /* 0xfffffd6800107947 */ /* 0x000fea000383ffff */
.L_x_6779:
[----:B------:R-:W0:Y:S01]  /*39120*/  LDC R35, c[0x0][0x3f4] ;  /* 0x0000fd00ff237b82 */ /* 0x000e220000000800 */
        /* <DEDUP_REMOVED lines=8> */
.L_x_7089:
[----:B------:R-:W-:Y:S05]  /*391b0*/  BSYNC B1 ;  /* 0x0000000000017941 */ /* 0x000fea0003800000 */
.L_x_7088:
        /* <DEDUP_REMOVED lines=10> */
.L_x_7090:
        /* <DEDUP_REMOVED lines=8> */
.L_x_7091:
[----:B------:R-:W-:-:S05]  /*392e0*/  @!P1 IADD3 R6, P2, R5, R9, RZ ;  /* 0x0000000905069210 */ /* 0x000fca0007f5e0ff */
[----:B------:R-:W-:Y:S02]  /*392f0*/  @!P1 IMAD.X R5, R4, 0x1, R21, P2 ;  /* 0x0000000104059824 */ /* 0x000fe400010e0615 */
[----:B------:R-:W-:Y:S02]  /*39300*/  @!P1 IMAD.MOV.U32 R4, RZ, RZ, R6 ;  /* 0x000000ffff049224 */ /* 0x000fe400078e0006 */
[----:B------:R-:W-:-:S04]  /*39310*/  IMAD.MOV.U32 R13, RZ, RZ, R70 ;  /* 0x000000ffff0d7224 */ /* 0x000fc800078e0046 */
[----:B------:R-:W5:Y:S01]  /*39320*/  @!P1 LD.E.128 R4, desc[UR36][R4.64] ;  /* 0x0000002404049980 */ /* 0x000f62000c101d00 */
[----:B------:R-:W-:-:S07]  /*39330*/  IMAD.MOV.U32 R8, RZ, RZ, R14 ;  /* 0x000000ffff087224 */ /* 0x000fce00078e000e */
[----:B-----5:R-:W-:Y:S05]  /*39340*/  WARPSYNC.COLLECTIVE R15, `(.L_x_7092) ;  /* 0x000000000f087348 */ /* 0x020fea0003c00000 */
[----:B------:R0:W1:Y:S02]  /*39350*/  SHFL.IDX P6, R14, R13, R12, R11 ;  /* 0x0000000c0d0e7389 */ /* 0x00006400000c000b */
[----:B01---5:R-:W-:Y:S01]  /*39360*/  ENDCOLLECTIVE ;  /* 0x000000000000791b */ /* 0x023fe20003800000 */
.L_x_7092:
[----:B------:R-:W-:-:S05]  /*39370*/  @!P1 IADD3 R14, P2, R14, R9, RZ ;  /* 0x000000090e0e9210 */ /* 0x000fca0007f5e0ff */
[----:B------:R-:W-:Y:S02]  /*39380*/  @!P1 IMAD.X R9, R8, 0x1, R21, P2 ;  /* 0x0000000108099824 */ /* 0x000fe400010e0615 */
[----:B------:R-:W-:-:S06]  /*39390*/  @!P1 IMAD.MOV.U32 R8, RZ, RZ, R14 ;  /* 0x000000ffff089224 */ /* 0x000fcc00078e000e */
[----:B------:R-:W2:Y:S01]  /*393a0*/  @!P1 LD.E.128 R8, desc[UR36][R8.64] ;  /* 0x0000002408089980 */ /* 0x000ea2000c101d00 */
[----:B------:R-:W-:Y:S01]  /*393b0*/  CS2R R64, SRZ ;  /* 0x0000000000407805 */ /* 0x000fe2000001ff00 */
[----:B------:R-:W-:Y:S02]  /*393c0*/  IMAD.MOV.U32 R13, RZ, RZ, R27 ;  /* 0x000000ffff0d7224 */ /* 0x000fe400078e001b */
[----:B------:R-:W-:Y:S01]  /*393d0*/  IMAD.MOV.U32 R12, RZ, RZ, 0x1 ;  /* 0x00000001ff0c7424 */ /* 0x000fe200078e00ff */
[----:B------:R-:W-:Y:S02]  /*393e0*/  CS2R R20, SRZ ;  /* 0x0000000000147805 */ /* 0x000fe4000001ff00 */
[----:B------:R-:W-:Y:S02]  /*393f0*/  CS2R R58, SRZ ;  /* 0x00000000003a7805 */ /* 0x000fe4000001ff00 */
[----:B------:R-:W-:Y:S01]  /*39400*/  CS2R R62, SRZ ;  /* 0x00000000003e7805 */ /* 0x000fe2000001ff00 */
[----:B--2---:R-:W-:-:S02]  /*39410*/  @!P1 IMAD.MOV.U32 R65, RZ, RZ, R11 ;  /* 0x000000ffff419224 */ /* 0x004fc400078e000b */
[----:B------:R-:W-:-:S07]  /*39420*/  IMAD.MOV.U32 R11, RZ, RZ, 0x1c1f ;  /* 0x00001c1fff0b7424 */ /* 0x000fce00078e00ff */
[----:B------:R-:W-:Y:S05]  /*39430*/  WARPSYNC.COLLECTIVE R15, `(.L_x_7093) ;  /* 0x000000000f087348 */ /* 0x000fea0003c00000 */
[----:B------:R0:W1:Y:S02]  /*39440*/  SHFL.IDX P6, R14, R13, R12, R11 ;  /* 0x0000000c0d0e7389 */ /* 0x00006400000c000b */
[----:B01----:R-:W-:Y:S01]  /*39450*/  ENDCOLLECTIVE ;  /* 0x000000000000791b */ /* 0x003fe20003800000 */
.L_x_7093:
[----:B------:R-:W-:Y:S02]  /*39460*/  IMAD.MOV.U32 R13, RZ, RZ, R69 ;  /* 0x000000ffff0d7224 */ /* 0x000fe400078e0045 */
[----:B------:R-:W-:-:S07]  /*39470*/  IMAD.MOV.U32 R24, RZ, RZ, R14 ;  /* 0x000000ffff187224 */ /* 0x000fce00078e000e */
[----:B------:R-:W-:Y:S05]  /*39480*/  WARPSYNC.COLLECTIVE R15, `(.L_x_7094) ;  /* 0x000000000f087348 */ /* 0x000fea0003c00000 */
[----:B------:R0:W1:Y:S02]  /*39490*/  SHFL.IDX P6, R14, R13, R12, R11 ;  /* 0x0000000c0d0e7389 */ /* 0x00006400000c000b */
[----:B01----:R-:W-:Y:S01]  /*394a0*/  ENDCOLLECTIVE ;  /* 0x000000000000791b */ /* 0x003fe20003800000 */
.L_x_7094:
[----:B------:R-:W-:Y:S02]  /*394b0*/  IMAD.MOV.U32 R13, RZ, RZ, R25 ;  /* 0x000000ffff0d7224 */ /* 0x000fe400078e0019 */
[----:B------:R-:W-:-:S07]  /*394c0*/  IMAD.MOV.U32 R26, RZ, RZ, R14 ;  /* 0x000000ffff1a7224 */ /* 0x000fce00078e000e */
[----:B------:R-:W-:Y:S05]  /*394d0*/  WARPSYNC.COLLECTIVE R15, `(.L_x_7095) ;  /* 0x000000000f087348 */ /* 0x000fea0003c00000 */
[----:B------:R0:W1:Y:S02]  /*394e0*/  SHFL.IDX P6, R14, R13, R12, R11 ;  /* 0x0000000c0d0e7389 */ /* 0x00006400000c000b */
[----:B01----:R-:W-:Y:S01]  /*394f0*/  ENDCOLLECTIVE ;  /* 0x000000000000791b */ /* 0x003fe20003800000 */
.L_x_7095:
[----:B------:R-:W-:Y:S02]  /*39500*/  @!P1 IMAD.MOV.U32 R20, RZ, RZ, R6 ;  /* 0x000000ffff149224 */ /* 0x000fe400078e0006 */
[----:B------:R-:W-:Y:S02]  /*39510*/  @!P1 IMAD.MOV.U32 R21, RZ, RZ, R7 ;  /* 0x000000ffff159224 */ /* 0x000fe400078e0007 */
[----:B------:R-:W-:Y:S02]  /*39520*/  @!P1 IMAD.MOV.U32 R58, RZ, RZ, R4 ;  /* 0x000000ffff3a9224 */ /* 0x000fe400078e0004 */
[----:B------:R-:W-:Y:S02]  /*39530*/  @!P1 IMAD.MOV.U32 R59, RZ, RZ, R5 ;  /* 0x000000ffff3b9224 */ /* 0x000fe400078e0005 */
[----:B------:R-:W-:Y:S02]  /*39540*/  IMAD.MOV.U32 R4, RZ, RZ, R20 ;  /* 0x000000ffff047224 */ /* 0x000fe400078e0014 */
[----:B------:R-:W-:-:S02]  /*39550*/  IMAD.MOV.U32 R5, RZ, RZ, R21 ;  /* 0x000000ffff057224 */ /* 0x000fc400078e0015 */
[----:B------:R-:W-:Y:S01]  /*39560*/  IMAD.MOV.U32 R13, RZ, RZ, R70 ;  /* 0x000000ffff0d7224 */ /* 0x000fe200078e0046 */
[----:B------:R-:W-:Y:S01]  /*39570*/  PRMT R71, R71, 0x5410, R4 ;  /* 0x0000541047477816 */ /* 0x000fe20000000004 */
[----:B------:R-:W-:Y:S01]  /*39580*/  IMAD.MOV.U32 R4, RZ, RZ, R58 ;  /* 0x000000ffff047224 */ /* 0x000fe200078e003a */
[----:B------:R-:W-:Y:S01]  /*39590*/  PRMT R82, R5, 0x7610, R82 ;  /* 0x0000761005527816 */ /* 0x000fe20000000052 */
[----:B------:R-:W-:Y:S02]  /*395a0*/  IMAD.MOV.U32 R5, RZ, RZ, R59 ;  /* 0x000000ffff057224 */ /* 0x000fe400078e003b */
[----:B------:R-:W-:-:S07]  /*395b0*/  IMAD.MOV.U32 R25, RZ, RZ, R14 ;  /* 0x000000ffff197224 */ /* 0x000fce00078e000e */
[----:B------:R-:W-:Y:S05]  /*395c0*/  WARPSYNC.COLLECTIVE R15, `(.L_x_7096) ;  /* 0x000000000f087348 */ /* 0x000fea0003c00000 */
[----:B------:R0:W1:Y:S02]  /*395d0*/  SHFL.IDX P6, R14, R13, R12, R11 ;  /* 0x0000000c0d0e7389 */ /* 0x00006400000c000b */
[----:B01----:R-:W-:Y:S01]  /*395e0*/  ENDCOLLECTIVE ;  /* 0x000000000000791b */ /* 0x003fe20003800000 */
.L_x_7096:
[----:B------:R-:W-:Y:S01]  /*395f0*/  @!P1 IMAD.MOV.U32 R64, RZ, RZ, R10 ;  /* 0x000000ffff409224 */ /* 0x000fe200078e000a */
[----:B------:R-:W-:Y:S02]  /*39600*/  PRMT R71, R4, 0x7610, R71 ;  /* 0x0000761004477816 */ /* 0x000fe40000000047 */
[----:B------:R-:W-:Y:S01]  /*39610*/  PRMT R69, R5, 0x7610, R69 ;  /* 0x0000761005457816 */ /* 0x000fe20000000045 */
[----:B------:R-:W-:Y:S02]  /*39620*/  IMAD.MOV.U32 R4, RZ, RZ, R64 ;  /* 0x000000ffff047224 */ /* 0x000fe400078e0040 */
[----:B------:R-:W-:Y:S02]  /*39630*/  IMAD.MOV.U32 R5, RZ, RZ, R65 ;  /* 0x000000ffff057224 */ /* 0x000fe400078e0041 */
[----:B------:R-:W-:Y:S02]  /*39640*/  @!P1 IMAD.MOV.U32 R62, RZ, RZ, R8 ;  /* 0x000000ffff3e9224 */ /* 0x000fe400078e0008 */
[----:B------:R-:W-:Y:S01]  /*39650*/  @!P1 IMAD.MOV.U32 R63, RZ, RZ, R9 ;  /* 0x000000ffff3f9224 */ /* 0x000fe200078e0009 */
[----:B------:R-:W-:Y:S01]  /*39660*/  PRMT R70, R4, 0x7610, R70 ;  /* 0x0000761004467816 */ /* 0x000fe20000000046 */
[----:B------:R-:W-:Y:S01]  /*39670*/  IMAD.MOV.U32 R4, RZ, RZ, R62 ;  /* 0x000000ffff047224 */ /* 0x000fe200078e003e */
[----:B------:R-:W-:Y:S01]  /*39680*/  PRMT R72, R5, 0x7610, R72 ;  /* 0x0000761005487816 */ /* 0x000fe20000000048 */
[----:B------:R-:W-:Y:S01]  /*39690*/  IMAD.MOV.U32 R5, RZ, RZ, R63 ;  /* 0x000000ffff057224 */ /* 0x000fe200078e003f */
[----:B------:R-:W-:-:S02]  /*396a0*/  CS2R R6, SRZ ;  /* 0x0000000000067805 */ /* 0x000fc4000001ff00 */
[----:B------:R-:W-:Y:S02]  /*396b0*/  PRMT R70, R70, 0x5410, R4 ;  /* 0x0000541046467816 */ /* 0x000fe40000000004 */
[----:B------:R-:W-:Y:S01]  /*396c0*/  PRMT R72, R72, 0x5410, R5 ;  /* 0x0000541048487816 */ /* 0x000fe20000000005 */
[----:B------:R-:W-:Y:S06]  /*396d0*/  BRA `(.L_x_7097) ;  /* 0xfffffd7400887947 */ /* 0x000fec000383ffff */
.L_x_6783:
[----:B0-----:R0:W1:Y:S02]  /*396e0*/  SYNCS.PHASECHK.TRANS64.TRYWAIT P1, [R2+URZ+0x38800], R13 ;  /* 0x0388000d020075a7 */ /* 0x001064000802017f */
[----:B-1----:R-:W-:Y:S05]  /*396f0*/  @!P1 NANOSLEEP.SYNCS 0x989680 ;  /* 0x009896800000995d */ /* 0x002fea0003900000 */
[----:B------:R-:W1:Y:S02]  /*39700*/  @!P1 SYNCS.PHASECHK.TRANS64 P1, [R2+URZ+0x38800], R13 ;  /* 0x0388000d020095a7 */ /* 0x000e64000802007f */
[----:B-1----:R-:W-:Y:S05]  /*39710*/  @!P1 BRA `(.L_x_6783) ;  /* 0xfffffffc00f09947 */ /* 0x002fea000383ffff */
[----:B------:R-:W-:Y:S05]  /*39720*/  BRA `(.L_x_7098) ;  /* 0xfffffd7400e47947 */ /* 0x000fea000383ffff */
.L_x_6797:
[----:B-1----:R1:W2:Y:S02]  /*39730*/  SYNCS.PHASECHK.TRANS64.TRYWAIT P0, [R2+URZ], R3 ;  /* 0x00000003020075a7 */ /* 0x0022a4000800017f */
[----:B--2---:R-:W-:Y:S05]  /*39740*/  @!P0 NANOSLEEP.SYNCS 0x989680 ;  /* 0x009896800000895d */ /* 0x004fea0003900000 */
[----:B------:R-:W2:Y:S02]  /*39750*/  @!P0 SYNCS.PHASECHK.TRANS64 P0, [R2+URZ], R3 ;  /* 0x00000003020085a7 */ /* 0x000ea4000800007f */
[----:B--2---:R-:W-:Y:S05]  /*39760*/  @!P0 BRA `(.L_x_6797) ;  /* 0xfffffffc00f08947 */ /* 0x004fea000383ffff */
[----:B------:R-:W-:Y:S05]  /*39770*/  BRA `(.L_x_6796) ;  /* 0xfffffd8c00d87947 */ /* 0x000fea000383ffff */
.L_x_6804:
[----:B-1----:R1:W2:Y:S02]  /*39780*/  SYNCS.PHASECHK.TRANS64.TRYWAIT P0, [R2+URZ], R3 ;  /* 0x00000003020075a7 */ /* 0x0022a4000800017f */
[----:B--2---:R-:W-:Y:S05]  /*39790*/  @!P0 NANOSLEEP.SYNCS 0x989680 ;  /* 0x009896800000895d */ /* 0x004fea0003900000 */
[----:B------:R-:W2:Y:S02]  /*397a0*/  @!P0 SYNCS.PHASECHK.TRANS64 P0, [R2+URZ], R3 ;  /* 0x00000003020085a7 */ /* 0x000ea4000800007f */
[----:B--2---:R-:W-:Y:S05]  /*397b0*/  @!P0 BRA `(.L_x_6804) ;  /* 0xfffffffc00f08947 */ /* 0x004fea000383ffff */
[----:B------:R-:W-:Y:S05]  /*397c0*/  BRA `(.L_x_6803) ;  /* 0xfffffd9000e47947 */ /* 0x000fea000383ffff */
.L_x_6835:
[----:B-1----:R1:W2:Y:S02]  /*397d0*/  SYNCS.PHASECHK.TRANS64.TRYWAIT P0, [R2+URZ], R3 ;  /* 0x00000003020075a7 */ /* 0x0022a4000800017f */
[----:B--2---:R-:W-:Y:S05]  /*397e0*/  @!P0 NANOSLEEP.SYNCS 0x989680 ;  /* 0x009896800000895d */ /* 0x004fea0003900000 */
[----:B------:R-:W2:Y:S02]  /*397f0*/  @!P0 SYNCS.PHASECHK.TRANS64 P0, [R2+URZ], R3 ;  /* 0x00000003020085a7 */ /* 0x000ea4000800007f */
[----:B--2---:R-:W-:Y:S05]  /*39800*/  @!P0 BRA `(.L_x_6835) ;  /* 0xfffffffc00f08947 */ /* 0x004fea000383ffff */
[----:B------:R-:W-:Y:S05]  /*39810*/  BRA `(.L_x_6834) ;  /* 0xfffffe0c00287947 */ /* 0x000fea000383ffff */
.L_x_6842:
[----:B-1----:R1:W2:Y:S02]  /*39820*/  SYNCS.PHASECHK.TRANS64.TRYWAIT P0, [R2+URZ], R3 ;  /* 0x00000003020075a7 */ /* 0x0022a4000800017f */
[----:B--2---:R-:W-:Y:S05]  /*39830*/  @!P0 NANOSLEEP.SYNCS 0x989680 ;  /* 0x009896800000895d */ /* 0x004fea0003900000 */
[----:B------:R-:W2:Y:S02]  /*39840*/  @!P0 SYNCS.PHASECHK.TRANS64 P0, [R2+URZ], R3 ;  /* 0x00000003020085a7 */ /* 0x000ea4000800007f */
[----:B--2---:R-:W-:Y:S05]  /*39850*/  @!P0 BRA `(.L_x_6842) ;  /* 0xfffffffc00f08947 */ /* 0x004fea000383ffff */
[----:B------:R-:W-:Y:S05]  /*39860*/  BRA `(.L_x_6841) ;  /* 0xfffffe1000347947 */ /* 0x000fea000383ffff */
.L_x_6859:
[----:B-1----:R1:W2:Y:S02]  /*39870*/  SYNCS.PHASECHK.TRANS64.TRYWAIT P0, [R2+URZ], R3 ;  /* 0x00000003020075a7 */ /* 0x0022a4000800017f */
[----:B--2---:R-:W-:Y:S05]  /*39880*/  @!P0 NANOSLEEP.SYNCS 0x989680 ;  /* 0x009896800000895d */ /* 0x004fea0003900000 */
[----:B------:R-:W2:Y:S02]  /*39890*/  @!P0 SYNCS.PHASECHK.TRANS64 P0, [R2+URZ], R3 ;  /* 0x00000003020085a7 */ /* 0x000ea4000800007f */
[----:B--2---:R-:W-:Y:S05]  /*398a0*/  @!P0 BRA `(.L_x_6859) ;  /* 0xfffffffc00f08947 */ /* 0x004fea000383ffff */
[----:B------:R-:W-:Y:S05]  /*398b0*/  BRA `(.L_x_6858) ;  /* 0xfffffe7800447947 */ /* 0x000fea000383ffff */
.L_x_6866:
[----:B-1----:R1:W2:Y:S02]  /*398c0*/  SYNCS.PHASECHK.TRANS64.TRYWAIT P0, [R2+URZ], R3 ;  /* 0x00000003020075a7 */ /* 0x0022a4000800017f */
[----:B--2---:R-:W-:Y:S05]  /*398d0*/  @!P0 NANOSLEEP.SYNCS 0x989680 ;  /* 0x009896800000895d */ /* 0x004fea0003900000 */
[----:B------:R-:W2:Y:S02]  /*398e0*/  @!P0 SYNCS.PHASECHK.TRANS64 P0, [R2+URZ], R3 ;  /* 0x00000003020085a7 */ /* 0x000ea4000800007f */
[----:B--2---:R-:W-:Y:S05]  /*398f0*/  @!P0 BRA `(.L_x_6866) ;  /* 0xfffffffc00f08947 */ /* 0x004fea000383ffff */
[----:B------:R-:W-:Y:S05]  /*39900*/  BRA `(.L_x_6865) ;  /* 0xfffffe7c00507947 */ /* 0x000fea000383ffff */
.L_x_6930:
        /* <DEDUP_REMOVED lines=11> */
.L_x_7100:
[----:B------:R-:W-:Y:S05]  /*399c0*/  BSYNC B1 ;  /* 0x0000000000017941 */ /* 0x000fea0003800000 */
.L_x_7099:
[----:B------:R-:W-:Y:S05]  /*399d0*/  BRA `(.L_x_7101) ;  /* 0xffffff7400647947 */ /* 0x000fea000383ffff */
.L_x_6932:
[----:B------:R-:W-:Y:S01]  /*399e0*/  BSSY B1, `(.L_x_7102) ;  /* 0x0000006000017945 */ /* 0x000fe20003800000 */
[----:B------:R-:W-:-:S07]  /*399f0*/  IMAD.MOV.U32 R15, RZ, RZ, -0x1 ;  /* 0xffffffffff0f7424 */ /* 0x000fce00078e00ff */
[----:B0-----:R-:W-:Y:S05]  /*39a00*/  WARPSYNC.COLLECTIVE R15, `(.L_x_7103) ;  /* 0x000000000f0c7348 */ /* 0x001fea0003c00000 */
[----:B------:R-:W-:Y:S02]  /*39a10*/  ELECT P6, UR62, PT ;  /* 0x00000000003e782f */ /* 0x000fe400038c0000 */
[----:B------:R-:W-:Y:S01]  /*39a20*/  MOV R14, UR62 ;  /* 0x0000003e000e7c02 */ /* 0x000fe20008000f00 */
[----:B0-----:R-:W-:Y:S10]  /*39a30*/  ENDCOLLECTIVE ;  /* 0x000000000000791b */ /* 0x001ff40003800000 */
.L_x_7103:
[----:B------:R-:W-:Y:S05]  /*39a40*/  BSYNC B1 ;  /* 0x0000000000017941 */ /* 0x000fea0003800000 */
.L_x_7102:
[----:B------:R-:W-:Y:S05]  /*39a50*/  BRA `(.L_x_6931) ;  /* 0xffffff74005c7947 */ /* 0x000fea000383ffff */
.L_x_6934:
[----:B0-----:R0:W1:Y:S02]  /*39a60*/  SYNCS.PHASECHK.TRANS64.TRYWAIT P0, [R18+URZ+0x38820], R3 ;  /* 0x03882003120075a7 */ /* 0x001064000800017f */
[----:B-1----:R-:W-:Y:S05]  /*39a70*/  @!P0 NANOSLEEP.SYNCS 0x989680 ;  /* 0x009896800000895d */ /* 0x002fea0003900000 */
[----:B------:R-:W1:Y:S02]  /*39a80*/  @!P0 SYNCS.PHASECHK.TRANS64 P0, [R18+URZ+0x38820], R3 ;  /* 0x03882003120085a7 */ /* 0x000e64000800007f */
[----:B-1----:R-:W-:Y:S05]  /*39a90*/  @!P0 BRA `(.L_x_6934) ;  /* 0xfffffffc00f08947 */ /* 0x002fea000383ffff */
[----:B------:R-:W-:Y:S05]  /*39aa0*/  BRA `(.L_x_7104) ;  /* 0xffffff74006c7947 */ /* 0x000fea000383ffff */
.L_x_6938:
[----:B0-----:R0:W1:Y:S02]  /*39ab0*/  SYNCS.PHASECHK.TRANS64.TRYWAIT P0, [R3+URZ+0x388a0], R7 ;  /* 0x0388a007030075a7 */ /* 0x001064000800017f */
[----:B-1----:R-:W-:Y:S05]  /*39ac0*/  @!P0 NANOSLEEP.SYNCS 0x989680 ;  /* 0x009896800000895d */ /* 0x002fea0003900000 */
[----:B------:R-:W1:Y:S02]  /*39ad0*/  @!P0 SYNCS.PHASECHK.TRANS64 P0, [R3+URZ+0x388a0], R7 ;  /* 0x0388a007030085a7 */ /* 0x000e64000800007f */
[----:B-1----:R-:W-:Y:S05]  /*39ae0*/  @!P0 BRA `(.L_x_6938) ;  /* 0xfffffffc00f08947 */ /* 0x002fea000383ffff */
[----:B------:R-:W-:Y:S05]  /*39af0*/  BRA `(.L_x_7105) ;  /* 0xffffff7400847947 */ /* 0x000fea000383ffff */
.L_x_6943:
[----:B-1----:R1:W2:Y:S02]  /*39b00*/  SYNCS.PHASECHK.TRANS64.TRYWAIT P0, [R3+URZ+0x388c0], R7 ;  /* 0x0388c007030075a7 */ /* 0x0022a4000800017f */
[----:B--2---:R-:W-:Y:S05]  /*39b10*/  @!P0 NANOSLEEP.SYNCS 0x989680 ;  /* 0x009896800000895d */ /* 0x004fea0003900000 */
[----:B------:R-:W2:Y:S02]  /*39b20*/  @!P0 SYNCS.PHASECHK.TRANS64 P0, [R3+URZ+0x388c0], R7 ;  /* 0x0388c007030085a7 */ /* 0x000ea4000800007f */
[----:B--2---:R-:W-:Y:S05]  /*39b30*/  @!P0 BRA `(.L_x_6943) ;  /* 0xfffffffc00f08947 */ /* 0x004fea000383ffff */
[----:B------:R-:W-:Y:S05]  /*39b40*/  BRA `(.L_x_7106) ;  /* 0xffffff7800007947 */ /* 0x000fea000383ffff */
.L_x_6957:
[----:B0-----:R0:W1:Y:S02]  /*39b50*/  SYNCS.PHASECHK.TRANS64.TRYWAIT P1, [R10+URZ+0x388a0], R2 ;  /* 0x0388a0020a0075a7 */ /* 0x001064000802017f */
[----:B-1----:R-:W-:Y:S05]  /*39b60*/  @!P1 NANOSLEEP.SYNCS 0x989680 ;  /* 0x009896800000995d */ /* 0x002fea0003900000 */
[----:B------:R-:W1:Y:S02]  /*39b70*/  @!P1 SYNCS.PHASECHK.TRANS64 P1, [R10+URZ+0x388a0], R2 ;  /* 0x0388a0020a0095a7 */ /* 0x000e64000802007f */
[----:B-1----:R-:W-:Y:S05]  /*39b80*/  @!P1 BRA `(.L_x_6957) ;  /* 0xfffffffc00f09947 */ /* 0x002fea000383ffff */
[----:B------:R-:W-:Y:S05]  /*39b90*/  BRA `(.L_x_7107) ;  /* 0xffffff8000647947 */ /* 0x000fea000383ffff */
.L_x_6962:
[----:B-1----:R1:W2:Y:S02]  /*39ba0*/  SYNCS.PHASECHK.TRANS64.TRYWAIT P1, [R10+URZ+0x388c0], R2 ;  /* 0x0388c0020a0075a7 */ /* 0x0022a4000802017f */
[----:B--2---:R-:W-:Y:S05]  /*39bb0*/  @!P1 NANOSLEEP.SYNCS 0x989680 ;  /* 0x009896800000995d */ /* 0x004fea0003900000 */
[----:B------:R-:W2:Y:S02]  /*39bc0*/  @!P1 SYNCS.PHASECHK.TRANS64 P1, [R10+URZ+0x388c0], R2 ;  /* 0x0388c0020a0095a7 */ /* 0x000ea4000802007f */
[----:B--2---:R-:W-:Y:S05]  /*39bd0*/  @!P1 BRA `(.L_x_6962) ;  /* 0xfffffffc00f09947 */ /* 0x004fea000383ffff */
[----:B------:R-:W-:Y:S05]  /*39be0*/  BRA `(.L_x_7108) ;  /* 0xffffff8000dc7947 */ /* 0x000fea000383ffff */
.L_x_6992:
[----:B------:R-:W-:Y:S01]  /*39bf0*/  SHF.R.U32.HI R11, RZ, 0x5, R21 ;  /* 0x00000005ff0b7819 */ /* 0x000fe20000011615 */
[----:B------:R-:W-:Y:S01]  /*39c00*/  BSSY B0, `(.L_x_7109) ;  /* 0x0000009000007945 */ /* 0x000fe20003800000 */
[----:B------:R-:W-:Y:S02]  /*39c10*/  IMAD.MOV.U32 R12, RZ, RZ, RZ ;  /* 0x000000ffff0c7224 */ /* 0x000fe400078e00ff */
[----:B------:R-:W-:Y:S01]  /*39c20*/  LOP3.LUT R11, R11, 0x3, RZ, 0xc0, !PT ;  /* 0x000000030b0b7812 */ /* 0x000fe200078ec0ff */
[----:B------:R-:W-:-:S04]  /*39c30*/  IMAD.MOV.U32 R15, RZ, RZ, -0x1 ;  /* 0xffffffffff0f7424 */ /* 0x000fc800078e00ff */
[----:B------:R-:W-:Y:S02]  /*39c40*/  IMAD.MOV.U32 R13, RZ, RZ, R11 ;  /* 0x000000ffff0d7224 */ /* 0x000fe400078e000b */
[----:B------:R-:W-:-:S07]  /*39c50*/  IMAD.MOV.U32 R11, RZ, RZ, 0x1f ;  /* 0x0000001fff0b7424 */ /* 0x000fce00078e00ff */
[----:B------:R-:W-:Y:S05]  /*39c60*/  WARPSYNC.COLLECTIVE R15, `(.L_x_7110) ;  /* 0x000000000f087348 */ /* 0x000fea0003c00000 */
[----:B------:R0:W1:Y:S02]  /*39c70*/  SHFL.IDX P6, R14, R13, R12, R11 ;  /* 0x0000000c0d0e7389 */ /* 0x00006400000c000b */
[----:B01----:R-:W-:Y:S01]  /*39c80*/  ENDCOLLECTIVE ;  /* 0x000000000000791b */ /* 0x003fe20003800000 */
.L_x_7110:
[----:B------:R-:W-:Y:S05]  /*39c90*/  BSYNC B0 ;  /* 0x0000000000007941 */ /* 0x000fea0003800000 */
.L_x_7109:
[----:B------:R-:W-:Y:S05]  /*39ca0*/  BRA `(.L_x_7111) ;  /* 0xffffff9c00747947 */ /* 0x000fea000383ffff */
.L_x_6995:
[----:B0-----:R0:W1:Y:S02]  /*39cb0*/  SYNCS.PHASECHK.TRANS64.TRYWAIT P0, [R25+URZ+0x38840], R0 ;  /* 0x03884000190075a7 */ /* 0x001064000800017f */
[----:B-1----:R-:W-:Y:S05]  /*39cc0*/  @!P0 NANOSLEEP.SYNCS 0x989680 ;  /* 0x009896800000895d */ /* 0x002fea0003900000 */
[----:B------:R-:W1:Y:S02]  /*39cd0*/  @!P0 SYNCS.PHASECHK.TRANS64 P0, [R25+URZ+0x38840], R0 ;  /* 0x03884000190085a7 */ /* 0x000e64000800007f */
[----:B-1----:R-:W-:Y:S05]  /*39ce0*/  @!P0 BRA `(.L_x_6995) ;  /* 0xfffffffc00f08947 */ /* 0x002fea000383ffff */
[----:B------:R-:W-:Y:S05]  /*39cf0*/  BRA `(.L_x_7112) ;  /* 0xffffff9c00a87947 */ /* 0x000fea000383ffff */
.L_x_6996:
        /* <DEDUP_REMOVED lines=8> */
.L_x_7114:
[----:B------:R-:W-:Y:S05]  /*39d80*/  BSYNC B0 ;  /* 0x0000000000007941 */ /* 0x000fea0003800000 */
.L_x_7113:
        /* <DEDUP_REMOVED lines=9> */
.L_x_7115:
[----:B------:R-:W-:Y:S02]  /*39e20*/  IMAD.MOV.U32 R13, RZ, RZ, R4 ;  /* 0x000000ffff0d7224 */ /* 0x000fe400078e0004 */
[----:B------:R-:W-:Y:S02]  /*39e30*/  IMAD.MOV.U32 R12, RZ, RZ, 0x1 ;  /* 0x00000001ff0c7424 */ /* 0x000fe400078e00ff */
[----:B------:R-:W-:-:S07]  /*39e40*/  IMAD.MOV.U32 R3, RZ, RZ, R14 ;  /* 0x000000ffff037224 */ /* 0x000fce00078e000e */
[----:B------:R-:W-:Y:S05]  /*39e50*/  WARPSYNC.COLLECTIVE R15, `(.L_x_7116) ;  /* 0x000000000f087348 */ /* 0x000fea0003c00000 */
[----:B------:R0:W1:Y:S02]  /*39e60*/  SHFL.IDX P6, R14, R13, R12, R11 ;  /* 0x0000000c0d0e7389 */ /* 0x00006400000c000b */
[----:B01----:R-:W-:Y:S01]  /*39e70*/  ENDCOLLECTIVE ;  /* 0x000000000000791b */ /* 0x003fe20003800000 */
.L_x_7116:
        /* <DEDUP_REMOVED lines=15> */
.L_x_7117:
[----:B------:R-:W-:Y:S02]  /*39f70*/  @P0 IMAD R6, R5, 0x2, R18 ;  /* 0x0000000205060824 */ /* 0x000fe400078e0212 */
[----:B------:R-:W-:Y:S02]  /*39f80*/  IMAD.MOV.U32 R13, RZ, RZ, R4 ;  /* 0x000000ffff0d7224 */ /* 0x000fe400078e0004 */
[----:B------:R-:W-:Y:S02]  /*39f90*/  IMAD.MOV.U32 R12, RZ, RZ, 0x2 ;  /* 0x00000002ff0c7424 */ /* 0x000fe400078e00ff */
[----:B------:R-:W-:-:S07]  /*39fa0*/  IMAD.MOV.U32 R3, RZ, RZ, R14 ;  /* 0x000000ffff037224 */ /* 0x000fce00078e000e */
[----:B------:R-:W-:Y:S05]  /*39fb0*/  WARPSYNC.COLLECTIVE R15, `(.L_x_7118) ;  /* 0x000000000f087348 */ /* 0x000fea0003c00000 */
[----:B------:R0:W1:Y:S02]  /*39fc0*/  SHFL.IDX P6, R14, R13, R12, R11 ;  /* 0x0000000c0d0e7389 */ /* 0x00006400000c000b */
[----:B01----:R-:W-:Y:S01]  /*39fd0*/  ENDCOLLECTIVE ;  /* 0x000000000000791b */ /* 0x003fe20003800000 */
.L_x_7118:
        /* <DEDUP_REMOVED lines=15> */
.L_x_7119:
[----:B------:R-:W-:Y:S02]  /*3a0d0*/  @P0 IMAD R6, R5, 0x2, R18 ;  /* 0x0000000205060824 */ /* 0x000fe400078e0212 */
[----:B------:R-:W-:Y:S02]  /*3a0e0*/  IMAD.MOV.U32 R13, RZ, RZ, R4 ;  /* 0x000000ffff0d7224 */ /* 0x000fe400078e0004 */
[----:B------:R-:W-:Y:S02]  /*3a0f0*/  IMAD.MOV.U32 R12, RZ, RZ, 0x3 ;  /* 0x00000003ff0c7424 */ /* 0x000fe400078e00ff */
[----:B------:R-:W-:-:S07]  /*3a100*/  IMAD.MOV.U32 R3, RZ, RZ, R14 ;  /* 0x000000ffff037224 */ /* 0x000fce00078e000e */
[----:B------:R-:W-:Y:S05]  /*3a110*/  WARPSYNC.COLLECTIVE R15, `(.L_x_7120) ;  /* 0x000000000f087348 */ /* 0x000fea0003c00000 */
[----:B------:R0:W1:Y:S02]  /*3a120*/  SHFL.IDX P6, R14, R13, R12, R11 ;  /* 0x0000000c0d0e7389 */ /* 0x00006400000c000b */
[----:B01----:R-:W-:Y:S01]  /*3a130*/  ENDCOLLECTIVE ;  /* 0x000000000000791b */ /* 0x003fe20003800000 */
.L_x_7120:
        /* <DEDUP_REMOVED lines=10> */
.L_x_7121:
[----:B------:R-:W-:Y:S01]  /*3a1e0*/  @!PT LDS RZ, [RZ] ;  /* 0x00000000fffff984 */ /* 0x000fe20000000800 */
[----:B------:R-:W-:Y:S01]  /*3a1f0*/  @!PT LDS RZ, [RZ] ;  /* 0x00000000fffff984 */ /* 0x000fe20000000800 */
[----:B------:R-:W-:Y:S01]  /*3a200*/  @!PT LDS RZ, [RZ] ;  /* 0x00000000fffff984 */ /* 0x000fe20000000800 */
[----:B------:R0:W-:Y:S01]  /*3a210*/  @P0 LDGSTS.E.BYPASS.LTC128B.128 [R6+0x23400], desc[UR36][R2.64], !P2 ;  /* 0x2340000002060fae */ /* 0x0001e2000d101d64 */
[----:B------:R-:W-:Y:S01]  /*3a220*/  IMAD.MOV.U32 R0, RZ, RZ, R14 ;  /* 0x000000ffff007224 */ /* 0x000fe200078e000e */
[----:B------:R-:W-:Y:S06]  /*3a230*/  BRA `(.L_x_7122) ;  /* 0xffffff9c00547947 */ /* 0x000fec000383ffff */
.L_x_7001:
        /* <DEDUP_REMOVED lines=9> */
.L_x_7123:
        /* <DEDUP_REMOVED lines=10> */
.L_x_7124:
[----:B------:R-:W-:Y:S02]  /*3a370*/  IMAD.MOV.U32 R13, RZ, RZ, R2 ;  /* 0x000000ffff0d7224 */ /* 0x000fe400078e0002 */
[----:B------:R-:W-:Y:S02]  /*3a380*/  IMAD.MOV.U32 R12, RZ, RZ, 0x1 ;  /* 0x00000001ff0c7424 */ /* 0x000fe400078e00ff */
[----:B------:R-:W-:-:S07]  /*3a390*/  IMAD.MOV.U32 R4, RZ, RZ, R14 ;  /* 0x000000ffff047224 */ /* 0x000fce00078e000e */
[----:B------:R-:W-:Y:S05]  /*3a3a0*/  WARPSYNC.COLLECTIVE R15, `(.L_x_7125) ;  /* 0x000000000f087348 */ /* 0x000fea0003c00000 */
[----:B------:R0:W1:Y:S02]  /*3a3b0*/  SHFL.IDX P6, R14, R13, R12, R11 ;  /* 0x0000000c0d0e7389 */ /* 0x00006400000c000b */
[----:B01----:R-:W-:Y:S01]  /*3a3c0*/  ENDCOLLECTIVE ;  /* 0x000000000000791b */ /* 0x003fe20003800000 */
.L_x_7125:
        /* <DEDUP_REMOVED lines=12> */
.L_x_7126:
[----:B------:R-:W-:Y:S02]  /*3a490*/  IMAD.MOV.U32 R13, RZ, RZ, R2 ;  /* 0x000000ffff0d7224 */ /* 0x000fe400078e0002 */
[----:B------:R-:W-:Y:S02]  /*3a4a0*/  IMAD.MOV.U32 R12, RZ, RZ, 0x2 ;  /* 0x00000002ff0c7424 */ /* 0x000fe400078e00ff */
[----:B------:R-:W-:-:S07]  /*3a4b0*/  IMAD.MOV.U32 R5, RZ, RZ, R14 ;  /* 0x000000ffff057224 */ /* 0x000fce00078e000e */
[----:B------:R-:W-:Y:S05]  /*3a4c0*/  WARPSYNC.COLLECTIVE R15, `(.L_x_7127) ;  /* 0x000000000f087348 */ /* 0x000fea0003c00000 */
[----:B------:R0:W1:Y:S02]  /*3a4d0*/  SHFL.IDX P6, R14, R13, R12, R11 ;  /* 0x0000000c0d0e7389 */ /* 0x00006400000c000b */
[----:B01----:R-:W-:Y:S01]  /*3a4e0*/  ENDCOLLECTIVE ;  /* 0x000000000000791b */ /* 0x003fe20003800000 */
.L_x_7127:
        /* <DEDUP_REMOVED lines=10> */
.L_x_7128:
        /* <DEDUP_REMOVED lines=11> */
.L_x_7129:
        /* <DEDUP_REMOVED lines=14> */
.L_x_7130:
[----:B------:R-:W-:Y:S01]  /*3a720*/  IMAD.MOV.U32 R0, RZ, RZ, R14 ;  /* 0x000000ffff007224 */ /* 0x000fe200078e000e */
[----:B------:R-:W-:Y:S06]  /*3a730*/  BRA `(.L_x_7131) ;  /* 0xffffffa000687947 */ /* 0x000fec000383ffff */
.L_x_7005:
        /* <DEDUP_REMOVED lines=45> */
.L_x_7133:
[----:B------:R-:W-:Y:S05]  /*3aa10*/  BSYNC B0 ;  /* 0x0000000000007941 */ /* 0x000fea0003800000 */
.L_x_7132:
        /* <DEDUP_REMOVED lines=11> */
.L_x_7134:
        /* <DEDUP_REMOVED lines=39> */
.L_x_7135:
        /* <DEDUP_REMOVED lines=8> */
.L_x_7136:
        /* <DEDUP_REMOVED lines=33> */
.L_x_7137:
[----:B------:R-:W-:Y:S02]  /*3afd0*/  IMAD.MOV.U32 R13, RZ, RZ, R5 ;  /* 0x000000ffff0d7224 */ /* 0x000fe400078e0005 */
[----:B------:R-:W-:-:S07]  /*3afe0*/  IMAD.MOV.U32 R8, RZ, RZ, R14 ;  /* 0x000000ffff087224 */ /* 0x000fce00078e000e */
[----:B------:R-:W-:Y:S05]  /*3aff0*/  WARPSYNC.COLLECTIVE R15, `(.L_x_7138) ;  /* 0x000000000f087348 */ /* 0x000fea0003c00000 */
[----:B------:R0:W1:Y:S02]  /*3b000*/  SHFL.IDX P6, R14, R13, R12, R11 ;  /* 0x0000000c0d0e7389 */ /* 0x00006400000c000b */
[----:B01----:R-:W-:Y:S01]  /*3b010*/  ENDCOLLECTIVE ;  /* 0x000000000000791b */ /* 0x003fe20003800000 */
.L_x_7138:
        /* <DEDUP_REMOVED lines=23> */
.L_x_7139:
        /* <DEDUP_REMOVED lines=9> */
.L_x_7140:
[----:B------:R-:W-:Y:S01]  /*3b220*/  IMAD.MOV.U32 R2, RZ, RZ, R14 ;  /* 0x000000ffff027224 */ /* 0x000fe200078e000e */
[----:B------:R-:W-:Y:S06]  /*3b230*/  BRA `(.L_x_7141) ;  /* 0xffffffa4003c7947 */ /* 0x000fec000383ffff */
.L_x_7010:
[----:B-1----:R1:W2:Y:S02]  /*3b240*/  SYNCS.PHASECHK.TRANS64.TRYWAIT P0, [R18+URZ+0x38820], R0 ;  /* 0x03882000120075a7 */ /* 0x0022a4000800017f */
[----:B--2---:R-:W-:Y:S05]  /*3b250*/  @!P0 NANOSLEEP.SYNCS 0x989680 ;  /* 0x009896800000895d */ /* 0x004fea0003900000 */
[----:B------:R-:W2:Y:S02]  /*3b260*/  @!P0 SYNCS.PHASECHK.TRANS64 P0, [R18+URZ+0x38820], R0 ;  /* 0x03882000120085a7 */ /* 0x000ea4000800007f */
[----:B--2---:R-:W-:Y:S05]  /*3b270*/  @!P0 BRA `(.L_x_7010) ;  /* 0xfffffffc00f08947 */ /* 0x004fea000383ffff */
[----:B------:R-:W-:Y:S05]  /*3b280*/  BRA `(.L_x_7142) ;  /* 0xffffffa400e47947 */ /* 0x000fea000383ffff */
.L_x_7013:
[----:B-1----:R1:W2:Y:S02]  /*3b290*/  SYNCS.PHASECHK.TRANS64.TRYWAIT P0, [R25+URZ+0x38860], R0 ;  /* 0x03886000190075a7 */ /* 0x0022a4000800017f */
[----:B--2---:R-:W-:Y:S05]  /*3b2a0*/  @!P0 NANOSLEEP.SYNCS 0x989680 ;  /* 0x009896800000895d */ /* 0x004fea0003900000 */
[----:B------:R-:W2:Y:S02]  /*3b2b0*/  @!P0 SYNCS.PHASECHK.TRANS64 P0, [R25+URZ+0x38860], R0 ;  /* 0x03886000190085a7 */ /* 0x000ea4000800007f */
[----:B--2---:R-:W-:Y:S05]  /*3b2c0*/  @!P0 BRA `(.L_x_7013) ;  /* 0xfffffffc00f08947 */ /* 0x004fea000383ffff */
[----:B------:R-:W-:Y:S05]  /*3b2d0*/  BRA `(.L_x_7143) ;  /* 0xffffffa400f07947 */ /* 0x000fea000383ffff */
.L_x_7014:
        /* <DEDUP_REMOVED lines=8> */
.L_x_7145:
[----:B------:R-:W-:Y:S05]  /*3b360*/  BSYNC B0 ;  /* 0x0000000000007941 */ /* 0x000fea0003800000 */
.L_x_7144:
        /* <DEDUP_REMOVED lines=15> */
.L_x_7146:
        /* <DEDUP_REMOVED lines=39> */
.L_x_7147:
[----:B------:R-:W-:Y:S02]  /*3b6d0*/  IMAD.MOV.U32 R13, RZ, RZ, R5 ;  /* 0x000000ffff0d7224 */ /* 0x000fe400078e0005 */
[----:B------:R-:W-:-:S07]  /*3b6e0*/  IMAD.MOV.U32 R3, RZ, RZ, R14 ;  /* 0x000000ffff037224 */ /* 0x000fce00078e000e */
[----:B------:R-:W-:Y:S05]  /*3b6f0*/  WARPSYNC.COLLECTIVE R15, `(.L_x_7148) ;  /* 0x000000000f087348 */ /* 0x000fea0003c00000 */
[----:B------:R0:W1:Y:S02]  /*3b700*/  SHFL.IDX P6, R14, R13, R12, R11 ;  /* 0x0000000c0d0e7389 */ /* 0x00006400000c000b */
[----:B01----:R-:W-:Y:S01]  /*3b710*/  ENDCOLLECTIVE ;  /* 0x000000000000791b */ /* 0x003fe20003800000 */
.L_x_7148:
        /* <DEDUP_REMOVED lines=29> */
.L_x_7149:
[----:B------:R-:W-:Y:S02]  /*3b8f0*/  IMAD.MOV.U32 R13, RZ, RZ, R5 ;  /* 0x000000ffff0d7224 */ /* 0x000fe400078e0005 */
[----:B------:R-:W-:-:S07]  /*3b900*/  IMAD.MOV.U32 R7, RZ, RZ, R14 ;  /* 0x000000ffff077224 */ /* 0x000fce00078e000e */
[----:B------:R-:W-:Y:S05]  /*3b910*/  WARPSYNC.COLLECTIVE R15, `(.L_x_7150) ;  /* 0x000000000f087348 */ /* 0x000fea0003c00000 */
[----:B------:R0:W1:Y:S02]  /*3b920*/  SHFL.IDX P6, R14, R13, R12, R11 ;  /* 0x0000000c0d0e7389 */ /* 0x00006400000c000b */
[----:B01----:R-:W-:Y:S01]  /*3b930*/  ENDCOLLECTIVE ;  /* 0x000000000000791b */ /* 0x003fe20003800000 */
.L_x_7150:
        /* <DEDUP_REMOVED lines=29> */
.L_x_7151:
[----:B------:R-:W-:Y:S02]  /*3bb10*/  IMAD.MOV.U32 R13, RZ, RZ, R5 ;  /* 0x000000ffff0d7224 */ /* 0x000fe400078e0005 */
[----:B------:R-:W-:-:S07]  /*3bb20*/  IMAD.MOV.U32 R6, RZ, RZ, R14 ;  /* 0x000000ffff067224 */ /* 0x000fce00078e000e */
[----:B------:R-:W-:Y:S05]  /*3bb30*/  WARPSYNC.COLLECTIVE R15, `(.L_x_7152) ;  /* 0x000000000f087348 */ /* 0x000fea0003c00000 */
[----:B------:R0:W1:Y:S02]  /*3bb40*/  SHFL.IDX P6, R14, R13, R12, R11 ;  /* 0x0000000c0d0e7389 */ /* 0x00006400000c000b */
[----:B01----:R-:W-:Y:S01]  /*3bb50*/  ENDCOLLECTIVE ;  /* 0x000000000000791b */ /* 0x003fe20003800000 */
.L_x_7152:
[----:B------:R-:W-:Y:S01]  /*3bb60*/  IMAD.MOV.U32 R2, RZ, RZ, R14 ;  /* 0x000000ffff027224 */ /* 0x000fe200078e000e */
[----:B------:R-:W-:Y:S06]  /*3bb70*/  BRA `(.L_x_7153) ;  /* 0xffffffa400807947 */ /* 0x000fec000383ffff */
.L_x_7021:
[----:B0-----:R0:W1:Y:S02]  /*3bb80*/  SYNCS.PHASECHK.TRANS64.TRYWAIT P0, [R6+URZ+0x38840], R25 ;  /* 0x03884019060075a7 */ /* 0x001064000800017f */
[----:B-1----:R-:W-:Y:S05]  /*3bb90*/  @!P0 NANOSLEEP.SYNCS 0x989680 ;  /* 0x009896800000895d */ /* 0x002fea0003900000 */
[----:B------:R-:W1:Y:S02]  /*3bba0*/  @!P0 SYNCS.PHASECHK.TRANS64 P0, [R6+URZ+0x38840], R25 ;  /* 0x03884019060085a7 */ /* 0x000e64000800007f */
[----:B-1----:R-:W-:Y:S05]  /*3bbb0*/  @!P0 BRA `(.L_x_7021) ;  /* 0xfffffffc00f08947 */ /* 0x002fea000383ffff */
[----:B------:R-:W-:Y:S05]  /*3bbc0*/  BRA `(.L_x_7154) ;  /* 0xffffffac00047947 */ /* 0x000fea000383ffff */
.L_x_7022:
        /* <DEDUP_REMOVED lines=8> */
.L_x_7156:
[----:B------:R-:W-:Y:S05]  /*3bc50*/  BSYNC B1 ;  /* 0x0000000000017941 */ /* 0x000fea0003800000 */
.L_x_7155:
        /* <DEDUP_REMOVED lines=9> */
.L_x_7157:
[----:B------:R-:W-:Y:S02]  /*3bcf0*/  IMAD.MOV.U32 R13, RZ, RZ, R26 ;  /* 0x000000ffff0d7224 */ /* 0x000fe400078e001a */
[----:B------:R-:W-:Y:S02]  /*3bd00*/  IMAD.MOV.U32 R12, RZ, RZ, 0x1 ;  /* 0x00000001ff0c7424 */ /* 0x000fe400078e00ff */
[----:B------:R-:W-:-:S07]  /*3bd10*/  IMAD.MOV.U32 R2, RZ, RZ, R14 ;  /* 0x000000ffff027224 */ /* 0x000fce00078e000e */
[----:B------:R-:W-:Y:S05]  /*3bd20*/  WARPSYNC.COLLECTIVE R15, `(.L_x_7158) ;  /* 0x000000000f087348 */ /* 0x000fea0003c00000 */
[----:B------:R0:W1:Y:S02]  /*3bd30*/  SHFL.IDX P6, R14, R13, R12, R11 ;  /* 0x0000000c0d0e7389 */ /* 0x00006400000c000b */
[----:B01----:R-:W-:Y:S01]  /*3bd40*/  ENDCOLLECTIVE ;  /* 0x000000000000791b */ /* 0x003fe20003800000 */
.L_x_7158:
        /* <DEDUP_REMOVED lines=11> */
.L_x_7159:
[----:B------:R-:W-:Y:S02]  /*3be00*/  IMAD.MOV.U32 R13, RZ, RZ, R26 ;  /* 0x000000ffff0d7224 */ /* 0x000fe400078e001a */
[----:B------:R-:W-:Y:S02]  /*3be10*/  IMAD.MOV.U32 R12, RZ, RZ, 0x2 ;  /* 0x00000002ff0c7424 */ /* 0x000fe400078e00ff */
[----:B------:R-:W-:-:S07]  /*3be20*/  IMAD.MOV.U32 R2, RZ, RZ, R14 ;  /* 0x000000ffff027224 */ /* 0x000fce00078e000e */
[----:B------:R-:W-:Y:S05]  /*3be30*/  WARPSYNC.COLLECTIVE R15, `(.L_x_7160) ;  /* 0x000000000f087348 */ /* 0x000fea0003c00000 */
[----:B------:R0:W1:Y:S02]  /*3be40*/  SHFL.IDX P6, R14, R13, R12, R11 ;  /* 0x0000000c0d0e7389 */ /* 0x00006400000c000b */
[----:B01----:R-:W-:Y:S01]  /*3be50*/  ENDCOLLECTIVE ;  /* 0x000000000000791b */ /* 0x003fe20003800000 */
.L_x_7160:
        /* <DEDUP_REMOVED lines=11> */
.L_x_7161:
[----:B------:R-:W-:Y:S02]  /*3bf10*/  IMAD.MOV.U32 R13, RZ, RZ, R26 ;  /* 0x000000ffff0d7224 */ /* 0x000fe400078e001a */
[----:B------:R-:W-:Y:S02]  /*3bf20*/  IMAD.MOV.U32 R12, RZ, RZ, 0x3 ;  /* 0x00000003ff0c7424 */ /* 0x000fe400078e00ff */
[----:B------:R-:W-:-:S07]  /*3bf30*/  IMAD.MOV.U32 R2, RZ, RZ, R14 ;  /* 0x000000ffff027224 */ /* 0x000fce00078e000e */
[----:B------:R-:W-:Y:S05]  /*3bf40*/  WARPSYNC.COLLECTIVE R15, `(.L_x_7162) ;  /* 0x000000000f087348 */ /* 0x000fea0003c00000 */
[----:B------:R0:W1:Y:S02]  /*3bf50*/  SHFL.IDX P6, R14, R13, R12, R11 ;  /* 0x0000000c0d0e7389 */ /* 0x00006400000c000b */
[----:B01----:R-:W-:Y:S01]  /*3bf60*/  ENDCOLLECTIVE ;  /* 0x000000000000791b */ /* 0x003fe20003800000 */
.L_x_7162:
        /* <DEDUP_REMOVED lines=11> */
.L_x_7163:
[----:B------:R-:W-:Y:S01]  /*3c020*/  IMAD.MOV.U32 R2, RZ, RZ, R14 ;  /* 0x000000ffff027224 */ /* 0x000fe200078e000e */
[----:B------:R-:W-:Y:S06]  /*3c030*/  BRA `(.L_x_7164) ;  /* 0xffffffa8008c7947 */ /* 0x000fec000383ffff */
.L_x_7027:
[----:B----4-:R4:W0:Y:S02]  /*3c040*/  SYNCS.PHASECHK.TRANS64.TRYWAIT P0, [R6+URZ+0x38860], R25 ;  /* 0x03886019060075a7 */ /* 0x010824000800017f */
[----:B0-----:R-:W-:Y:S05]  /*3c050*/  @!P0 NANOSLEEP.SYNCS 0x989680 ;  /* 0x009896800000895d */ /* 0x001fea0003900000 */
[----:B------:R-:W0:Y:S02]  /*3c060*/  @!P0 SYNCS.PHASECHK.TRANS64 P0, [R6+URZ+0x38860], R25 ;  /* 0x03886019060085a7 */ /* 0x000e24000800007f */
[----:B0-----:R-:W-:Y:S05]  /*3c070*/  @!P0 BRA `(.L_x_7027) ;  /* 0xfffffffc00f08947 */ /* 0x001fea000383ffff */
[----:B------:R-:W-:Y:S05]  /*3c080*/  BRA `(.L_x_7165) ;  /* 0xffffffa800d87947 */ /* 0x000fea000383ffff */
.L_x_7028:
[----:B------:R-:W-:Y:S01]  /*3c090*/  BSSY B1, `(.L_x_7166) ;  /* 0x0000008000017945 */ /* 0x000fe20003800000 */
[----:B------:R-:W-:Y:S02]  /*3c0a0*/  IMAD.MOV.U32 R13, RZ, RZ, R10 ;  /* 0x000000ffff0d7224 */ /* 0x000fe400078e000a */
[----:B------:R-:W-:Y:S02]  /*3c0b0*/  IMAD.MOV.U32 R12, RZ, RZ, RZ ;  /* 0x000000ffff0c7224 */ /* 0x000fe400078e00ff */
[----:B------:R-:W-:Y:S02]  /*3c0c0*/  IMAD.MOV.U32 R11, RZ, RZ, 0x181f ;  /* 0x0000181fff0b7424 */ /* 0x000fe400078e00ff */
[----:B------:R-:W-:-:S07]  /*3c0d0*/  IMAD.MOV.U32 R15, RZ, RZ, -0x1 ;  /* 0xffffffffff0f7424 */ /* 0x000fce00078e00ff */
[----:B01-34-:R-:W-:Y:S05]  /*3c0e0*/  WARPSYNC.COLLECTIVE R15, `(.L_x_7167) ;  /* 0x000000000f087348 */ /* 0x01bfea0003c00000 */
[----:B------:R2:W0:Y:S02]  /*3c0f0*/  SHFL.IDX P6, R14, R13, R12, R11 ;  /* 0x0000000c0d0e7389 */ /* 0x00042400000c000b */
[----:B01234-:R-:W-:Y:S01]  /*3c100*/  ENDCOLLECTIVE ;  /* 0x000000000000791b */ /* 0x01ffe20003800000 */
.L_x_7167:
[----:B------:R-:W-:Y:S05]  /*3c110*/  BSYNC B1 ;  /* 0x0000000000017941 */ /* 0x000fea0003800000 */
.L_x_7166:
        /* <DEDUP_REMOVED lines=13> */
.L_x_7168:
        /* <DEDUP_REMOVED lines=17> */
.L_x_7169:
        /* <DEDUP_REMOVED lines=16> */
.L_x_7170:
        /* <DEDUP_REMOVED lines=19> */
.L_x_7171:
        /* <DEDUP_REMOVED lines=14> */
.L_x_7172:
        /* <DEDUP_REMOVED lines=16> */
.L_x_7173:
        /* <DEDUP_REMOVED lines=14> */
.L_x_7174:
[----:B------:R-:W-:Y:S05]  /*3c7f0*/  BRA `(.L_x_7175) ;  /* 0xffffffa8003c7947 */ /* 0x000fea000383ffff */
.L_x_7036:
        /* <DEDUP_REMOVED lines=8> */
.L_x_7177:
[----:B------:R-:W-:Y:S05]  /*3c880*/  BSYNC B0 ;  /* 0x0000000000007941 */ /* 0x000fea0003800000 */
.L_x_7176:
        /* <DEDUP_REMOVED lines=9> */
.L_x_7178:
        /* <DEDUP_REMOVED lines=23> */
.L_x_7179:
[----:B------:R-:W-:Y:S01]  /*3ca90*/  IMAD.MOV.U32 R12, RZ, RZ, 0x2 ;  /* 0x00000002ff0c7424 */ /* 0x000fe200078e00ff */
[----:B------:R-:W-:-:S05]  /*3caa0*/  SEL R4, R14, RZ, P1 ;  /* 0x000000ff0e047207 */ /* 0x000fca0000800000 */
[----:B------:R-:W-:-:S04]  /*3cab0*/  IMAD.IADD R4, R13, 0x1, R4 ;  /* 0x000000010d047824 */ /* 0x000fc800078e0204 */
[----:B------:R-:W-:-:S07]  /*3cac0*/  IMAD.MOV.U32 R13, RZ, RZ, R4 ;  /* 0x000000ffff0d7224 */ /* 0x000fce00078e0004 */
[----:B------:R-:W-:Y:S05]  /*3cad0*/  WARPSYNC.COLLECTIVE R15, `(.L_x_7180) ;  /* 0x000000000f087348 */ /* 0x000fea0003c00000 */
[----:B------:R0:W1:Y:S02]  /*3cae0*/  SHFL.UP P6, R14, R13, R12, R11 ;  /* 0x0400000c0d0e7389 */ /* 0x00006400000c000b */
[----:B01----:R-:W-:Y:S01]  /*3caf0*/  ENDCOLLECTIVE ;  /* 0x000000000000791b */ /* 0x003fe20003800000 */
.L_x_7180:
[----:B------:R-:W-:Y:S01]  /*3cb00*/  IMAD.MOV.U32 R12, RZ, RZ, 0x4 ;  /* 0x00000004ff0c7424 */ /* 0x000fe200078e00ff */
[----:B------:R-:W-:-:S05]  /*3cb10*/  SEL R3, R14, RZ, P2 ;  /* 0x000000ff0e037207 */ /* 0x000fca0001000000 */
[----:B------:R-:W-:-:S04]  /*3cb20*/  IMAD.IADD R2, R4, 0x1, R3 ;  /* 0x0000000104027824 */ /* 0x000fc800078e0203 */
[----:B------:R-:W-:-:S07]  /*3cb30*/  IMAD.MOV.U32 R13, RZ, RZ, R2 ;  /* 0x000000ffff0d7224 */ /* 0x000fce00078e0002 */
[----:B------:R-:W-:Y:S05]  /*3cb40*/  WARPSYNC.COLLECTIVE R15, `(.L_x_7181) ;  /* 0x000000000f087348 */ /* 0x000fea0003c00000 */
[----:B------:R0:W1:Y:S02]  /*3cb50*/  SHFL.UP P6, R14, R13, R12, R11 ;  /* 0x0400000c0d0e7389 */ /* 0x00006400000c000b */
[----:B01----:R-:W-:Y:S01]  /*3cb60*/  ENDCOLLECTIVE ;  /* 0x000000000000791b */ /* 0x003fe20003800000 */
.L_x_7181:
[----:B------:R-:W-:Y:S01]  /*3cb70*/  IMAD.MOV.U32 R12, RZ, RZ, 0x8 ;  /* 0x00000008ff0c7424 */ /* 0x000fe200078e00ff */
[----:B------:R-:W-:-:S05]  /*3cb80*/  SEL R3, R14, RZ, P3 ;  /* 0x000000ff0e037207 */ /* 0x000fca0001800000 */
[----:B------:R-:W-:-:S04]  /*3cb90*/  IMAD.IADD R3, R2, 0x1, R3 ;  /* 0x0000000102037824 */ /* 0x000fc800078e0203 */
[----:B------:R-:W-:-:S07]  /*3cba0*/  IMAD.MOV.U32 R13, RZ, RZ, R3 ;  /* 0x000000ffff0d7224 */ /* 0x000fce00078e0003 */
[----:B------:R-:W-:Y:S05]  /*3cbb0*/  WARPSYNC.COLLECTIVE R15, `(.L_x_7182) ;  /* 0x000000000f087348 */ /* 0x000fea0003c00000 */
[----:B------:R0:W1:Y:S02]  /*3cbc0*/  SHFL.UP P6, R14, R13, R12, R11 ;  /* 0x0400000c0d0e7389 */ /* 0x00006400000c000b */
[----:B01----:R-:W-:Y:S01]  /*3cbd0*/  ENDCOLLECTIVE ;  /* 0x000000000000791b */ /* 0x003fe20003800000 */
.L_x_7182:
[----:B------:R-:W-:Y:S01]  /*3cbe0*/  IMAD.MOV.U32 R12, RZ, RZ, 0x10 ;  /* 0x00000010ff0c7424 */ /* 0x000fe200078e00ff */
[----:B------:R-:W-:-:S05]  /*3cbf0*/  SEL R4, R14, RZ, P4 ;  /* 0x000000ff0e047207 */ /* 0x000fca0002000000 */
[----:B------:R-:W-:-:S04]  /*3cc00*/  IMAD.IADD R4, R3, 0x1, R4 ;  /* 0x0000000103047824 */ /* 0x000fc800078e0204 */
[----:B------:R-:W-:-:S07]  /*3cc10*/  IMAD.MOV.U32 R13, RZ, RZ, R4 ;  /* 0x000000ffff0d7224 */ /* 0x000fce00078e0004 */
[----:B------:R-:W-:Y:S05]  /*3cc20*/  WARPSYNC.COLLECTIVE R15, `(.L_x_7183) ;  /* 0x000000000f087348 */ /* 0x000fea0003c00000 */
[----:B------:R0:W1:Y:S02]  /*3cc30*/  SHFL.UP P6, R14, R13, R12, R11 ;  /* 0x0400000c0d0e7389 */ /* 0x00006400000c000b */
[----:B01----:R-:W-:Y:S01]  /*3cc40*/  ENDCOLLECTIVE ;  /* 0x000000000000791b */ /* 0x003fe20003800000 */
.L_x_7183:
        /* <DEDUP_REMOVED lines=8> */
.L_x_7184:
[----:B------:R-:W-:Y:S05]  /*3ccd0*/  BRA `(.L_x_7185) ;  /* 0xffffffa800d47947 */ /* 0x000fea000383ffff */
.L_x_7039:
[----:B------:R-:W-:Y:S01]  /*3cce0*/  BSSY B0, `(.L_x_7186) ;  /* 0x0000007000007945 */ /* 0x000fe20003800000 */
[----:B------:R-:W-:Y:S02]  /*3ccf0*/  IMAD.MOV.U32 R12, RZ, RZ, 0x1 ;  /* 0x00000001ff0c7424 */ /* 0x000fe400078e00ff */
[----:B------:R-:W-:Y:S02]  /*3cd00*/  IMAD.MOV.U32 R11, RZ, RZ, RZ ;  /* 0x000000ffff0b7224 */ /* 0x000fe400078e00ff */
[----:B------:R-:W-:-:S07]  /*3cd10*/  IMAD.MOV.U32 R15, RZ, RZ, -0x1 ;  /* 0xffffffffff0f7424 */ /* 0x000fce00078e00ff */
[----:B------:R-:W-:Y:S05]  /*3cd20*/  WARPSYNC.COLLECTIVE R15, `(.L_x_7187) ;  /* 0x000000000f087348 */ /* 0x000fea0003c00000 */
[----:B------:R0:W1:Y:S02]  /*3cd30*/  SHFL.UP P6, R14, R13, R12, R11 ;  /* 0x0400000c0d0e7389 */ /* 0x00006400000c000b */
[----:B01----:R-:W-:Y:S01]  /*3cd40*/  ENDCOLLECTIVE ;  /* 0x000000000000791b */ /* 0x003fe20003800000 */
.L_x_7187:
[----:B------:R-:W-:Y:S05]  /*3cd50*/  BSYNC B0 ;  /* 0x0000000000007941 */ /* 0x000fea0003800000 */
.L_x_7186:
        /* <DEDUP_REMOVED lines=8> */
.L_x_7188:
[----:B------:R-:W-:Y:S01]  /*3cde0*/  IMAD.MOV.U32 R12, RZ, RZ, 0x4 ;  /* 0x00000004ff0c7424 */ /* 0x000fe200078e00ff */
[----:B------:R-:W-:-:S05]  /*3cdf0*/  SEL R2, R14, RZ, P2 ;  /* 0x000000ff0e027207 */ /* 0x000fca0001000000 */
[----:B------:R-:W-:-:S04]  /*3ce00*/  IMAD.IADD R2, R13, 0x1, R2 ;  /* 0x000000010d027824 */ /* 0x000fc800078e0202 */
[----:B------:R-:W-:-:S07]  /*3ce10*/  IMAD.MOV.U32 R13, RZ, RZ, R2 ;  /* 0x000000ffff0d7224 */ /* 0x000fce00078e0002 */
[----:B------:R-:W-:Y:S05]  /*3ce20*/  WARPSYNC.COLLECTIVE R15, `(.L_x_7189) ;  /* 0x000000000f087348 */ /* 0x000fea0003c00000 */
[----:B------:R0:W1:Y:S02]  /*3ce30*/  SHFL.UP P6, R14, R13, R12, R11 ;  /* 0x0400000c0d0e7389 */ /* 0x00006400000c000b */
[----:B01----:R-:W-:Y:S01]  /*3ce40*/  ENDCOLLECTIVE ;  /* 0x000000000000791b */ /* 0x003fe20003800000 */
.L_x_7189:
[----:B------:R-:W-:Y:S01]  /*3ce50*/  IMAD.MOV.U32 R12, RZ, RZ, 0x8 ;  /* 0x00000008ff0c7424 */ /* 0x000fe200078e00ff */
[----:B------:R-:W-:-:S05]  /*3ce60*/  SEL R3, R14, RZ, P3 ;  /* 0x000000ff0e037207 */ /* 0x000fca0001800000 */
[----:B------:R-:W-:-:S04]  /*3ce70*/  IMAD.IADD R3, R2, 0x1, R3 ;  /* 0x0000000102037824 */ /* 0x000fc800078e0203 */
[----:B------:R-:W-:-:S07]  /*3ce80*/  IMAD.MOV.U32 R13, RZ, RZ, R3 ;  /* 0x000000ffff0d7224 */ /* 0x000fce00078e0003 */
[----:B------:R-:W-:Y:S05]  /*3ce90*/  WARPSYNC.COLLECTIVE R15, `(.L_x_7190) ;  /* 0x000000000f087348 */ /* 0x000fea0003c00000 */
[----:B------:R0:W1:Y:S02]  /*3cea0*/  SHFL.UP P6, R14, R13, R12, R11 ;  /* 0x0400000c0d0e7389 */ /* 0x00006400000c000b */
[----:B01----:R-:W-:Y:S01]  /*3ceb0*/  ENDCOLLECTIVE ;  /* 0x000000000000791b */ /* 0x003fe20003800000 */
.L_x_7190:
[----:B------:R-:W-:Y:S01]  /*3cec0*/  IMAD.MOV.U32 R12, RZ, RZ, 0x10 ;  /* 0x00000010ff0c7424 */ /* 0x000fe200078e00ff */
[----:B------:R-:W-:-:S05]  /*3ced0*/  SEL R4, R14, RZ, P4 ;  /* 0x000000ff0e047207 */ /* 0x000fca0002000000 */
[----:B------:R-:W-:-:S04]  /*3cee0*/  IMAD.IADD R4, R3, 0x1, R4 ;  /* 0x0000000103047824 */ /* 0x000fc800078e0204 */
[----:B------:R-:W-:-:S07]  /*3cef0*/  IMAD.MOV.U32 R13, RZ, RZ, R4 ;  /* 0x000000ffff0d7224 */ /* 0x000fce00078e0004 */
[----:B------:R-:W-:Y:S05]  /*3cf00*/  WARPSYNC.COLLECTIVE R15, `(.L_x_7191) ;  /* 0x000000000f087348 */ /* 0x000fea0003c00000 */
[----:B------:R0:W1:Y:S02]  /*3cf10*/  SHFL.UP P6, R14, R13, R12, R11 ;  /* 0x0400000c0d0e7389 */ /* 0x00006400000c000b */
[----:B01----:R-:W-:Y:S01]  /*3cf20*/  ENDCOLLECTIVE ;  /* 0x000000000000791b */ /* 0x003fe20003800000 */
.L_x_7191:
        /* <DEDUP_REMOVED lines=8> */
.L_x_7192:
[----:B------:R-:W-:Y:S05]  /*3cfb0*/  BRA `(.L_x_7193) ;  /* 0xffffffa800c07947 */ /* 0x000fea000383ffff */
.L_x_7041:
[----:B------:R-:W-:Y:S01]  /*3cfc0*/  BSSY B0, `(.L_x_7194) ;  /* 0x0000006000007945 */ /* 0x000fe20003800000 */
[----:B------:R-:W-:Y:S01]  /*3cfd0*/  PLOP3.LUT P6, PT, P6, PT, PT, 0x8, 0x0 ;  /* 0x000000000000781c */ /* 0x000fe200037ce170 */
[----:B------:R-:W-:-:S12]  /*3cfe0*/  IMAD.MOV.U32 R15, RZ, RZ, -0x1 ;  /* 0xffffffffff0f7424 */ /* 0x000fd800078e00ff */
[----:B0-----:R-:W-:Y:S05]  /*3cff0*/  WARPSYNC.COLLECTIVE R15, `(.L_x_7195) ;  /* 0x000000000f087348 */ /* 0x001fea0003c00000 */
[----:B------:R-:W-:Y:S01]  /*3d000*/  VOTE.ANY R14, PT, P6 ;  /* 0x00000000000e7806 */ /* 0x000fe200030e0100 */
[----:B0-----:R-:W-:Y:S06]  /*3d010*/  ENDCOLLECTIVE ;  /* 0x000000000000791b */ /* 0x001fec0003800000 */
.L_x_7195:
[----:B------:R-:W-:Y:S05]  /*3d020*/  BSYNC B0 ;  /* 0x0000000000007941 */ /* 0x000fea0003800000 */
.L_x_7194:
        /* <DEDUP_REMOVED lines=10> */
.L_x_7196:
[----:B------:R-:W-:Y:S02]  /*3d0d0*/  IMAD.MOV.U32 R13, RZ, RZ, R5 ;  /* 0x000000ffff0d7224 */ /* 0x000fe400078e0005 */
[----:B------:R-:W-:-:S07]  /*3d0e0*/  IMAD.MOV.U32 R25, RZ, RZ, R14 ;  /* 0x000000ffff197224 */ /* 0x000fce00078e000e */
[----:B------:R-:W-:Y:S05]  /*3d0f0*/  WARPSYNC.COLLECTIVE R15, `(.L_x_7197) ;  /* 0x000000000f087348 */ /* 0x000fea0003c00000 */
[----:B------:R0:W1:Y:S02]  /*3d100*/  SHFL.IDX P6, R14, R13, R12, R11 ;  /* 0x0000000c0d0e7389 */ /* 0x00006400000c000b */
[----:B01----:R-:W-:Y:S01]  /*3d110*/  ENDCOLLECTIVE ;  /* 0x000000000000791b */ /* 0x003fe20003800000 */
.L_x_7197:
[----:B------:R-:W-:Y:S01]  /*3d120*/  IMAD.MOV.U32 R5, RZ, RZ, R14 ;  /* 0x000000ffff057224 */ /* 0x000fe200078e000e */
[----:B------:R-:W-:Y:S06]  /*3d130*/  BRA `(.L_x_7198) ;  /* 0xffffffa800a07947 */ /* 0x000fec000383ffff */
.L_x_7043:
[----:B------:R-:W-:Y:S01]  /*3d140*/  BSSY B0, `(.L_x_7199) ;  /* 0x0000007000007945 */ /* 0x000fe20003800000 */
[----:B------:R-:W-:Y:S02]  /*3d150*/  IMAD.MOV.U32 R13, RZ, RZ, R2 ;  /* 0x000000ffff0d7224 */ /* 0x000fe400078e0002 */
[----:B------:R-:W-:Y:S02]  /*3d160*/  IMAD.MOV.U32 R11, RZ, RZ, 0x1f ;  /* 0x0000001fff0b7424 */ /* 0x000fe400078e00ff */
[----:B------:R-:W-:-:S07]  /*3d170*/  IMAD.MOV.U32 R15, RZ, RZ, -0x1 ;  /* 0xffffffffff0f7424 */ /* 0x000fce00078e00ff */
[----:B0123--:R-:W-:Y:S05]  /*3d180*/  WARPSYNC.COLLECTIVE R15, `(.L_x_7200) ;  /* 0x000000000f087348 */ /* 0x00ffea0003c00000 */
[----:B------:R4:W0:Y:S02]  /*3d190*/  SHFL.IDX P6, R14, R13, R12, R11 ;  /* 0x0000000c0d0e7389 */ /* 0x00082400000c000b */
[----:B01234-:R-:W-:Y:S01]  /*3d1a0*/  ENDCOLLECTIVE ;  /* 0x000000000000791b */ /* 0x01ffe20003800000 */
.L_x_7200:
[----:B------:R-:W-:Y:S05]  /*3d1b0*/  BSYNC B0 ;  /* 0x0000000000007941 */ /* 0x000fea0003800000 */
.L_x_7199:
[----:B------:R-:W-:Y:S01]  /*3d1c0*/  IMAD.MOV.U32 R24, RZ, RZ, R14 ;  /* 0x000000ffff187224 */ /* 0x000fe200078e000e */
[----:B------:R-:W-:Y:S06]  /*3d1d0*/  BRA `(.L_x_7042) ;  /* 0xffffffa800907947 */ /* 0x000fec000383ffff */
.L_x_7049:
[----:B-1----:R1:W4:Y:S02]  /*3d1e0*/  SYNCS.PHASECHK.TRANS64.TRYWAIT P0, [R7+URZ+0x38820], R0 ;  /* 0x03882000070075a7 */ /* 0x002324000800017f */
[----:B----4-:R-:W-:Y:S05]  /*3d1f0*/  @!P0 NANOSLEEP.SYNCS 0x989680 ;  /* 0x009896800000895d */ /* 0x010fea0003900000 */
[----:B------:R-:W4:Y:S02]  /*3d200*/  @!P0 SYNCS.PHASECHK.TRANS64 P0, [R7+URZ+0x38820], R0 ;  /* 0x03882000070085a7 */ /* 0x000f24000800007f */
[----:B----4-:R-:W-:Y:S05]  /*3d210*/  @!P0 BRA `(.L_x_7049) ;  /* 0xfffffffc00f08947 */ /* 0x010fea000383ffff */
[----:B------:R-:W-:Y:S05]  /*3d220*/  BRA `(.L_x_7201) ;  /* 0xffffffb000e87947 */ /* 0x000fea000383ffff */
.L_x_7050:
        /* <DEDUP_REMOVED lines=11> */
.L_x_7203:
[----:B------:R-:W-:Y:S05]  /*3d2e0*/  BSYNC B0 ;  /* 0x0000000000007941 */ /* 0x000fea0003800000 */
.L_x_7202:
[----:B------:R-:W-:Y:S05]  /*3d2f0*/  BRA `(.L_x_7204) ;  /* 0xffffffb000d07947 */ /* 0x000fea000383ffff */
.L_x_7051:
[----:B------:R-:W-:Y:S01]  /*3d300*/  BSSY B0, `(.L_x_7205) ;  /* 0x0000006000007945 */ /* 0x000fe20003800000 */
[----:B------:R-:W-:-:S07]  /*3d310*/  IMAD.MOV.U32 R15, RZ, RZ, -0x1 ;  /* 0xffffffffff0f7424 */ /* 0x000fce00078e00ff */
[----:B0123--:R-:W-:Y:S05]  /*3d320*/  WARPSYNC.COLLECTIVE R15, `(.L_x_7206) ;  /* 0x000000000f0c7348 */ /* 0x00ffea0003c00000 */
[----:B------:R-:W-:Y:S02]  /*3d330*/  ELECT P6, UR62, PT ;  /* 0x00000000003e782f */ /* 0x000fe400038c0000 */
[----:B------:R-:W-:Y:S01]  /*3d340*/  MOV R14, UR62 ;  /* 0x0000003e000e7c02 */ /* 0x000fe20008000f00 */
[----:B0123--:R-:W-:Y:S10]  /*3d350*/  ENDCOLLECTIVE ;  /* 0x000000000000791b */ /* 0x00fff40003800000 */
.L_x_7206:
[----:B------:R-:W-:Y:S05]  /*3d360*/  BSYNC B0 ;  /* 0x0000000000007941 */ /* 0x000fea0003800000 */
.L_x_7205:
[----:B------:R-:W-:Y:S05]  /*3d370*/  BRA `(.L_x_7207) ;  /* 0xffffffb000c47947 */ /* 0x000fea000383ffff */
.L_x_7053:
[----:B-1----:R1:W4:Y:S02]  /*3d380*/  SYNCS.PHASECHK.TRANS64.TRYWAIT P1, [R5+URZ+0x38840], R0 ;  /* 0x03884000050075a7 */ /* 0x002324000802017f */
[----:B----4-:R-:W-:Y:S05]  /*3d390*/  @!P1 NANOSLEEP.SYNCS 0x989680 ;  /* 0x009896800000995d */ /* 0x010fea0003900000 */
[----:B------:R-:W4:Y:S02]  /*3d3a0*/  @!P1 SYNCS.PHASECHK.TRANS64 P1, [R5+URZ+0x38840], R0 ;  /* 0x03884000050095a7 */ /* 0x000f24000802007f */
[----:B----4-:R-:W-:Y:S05]  /*3d3b0*/  @!P1 BRA `(.L_x_7053) ;  /* 0xfffffffc00f09947 */ /* 0x010fea000383ffff */
[----:B------:R-:W-:Y:S05]  /*3d3c0*/  BRA `(.L_x_7208) ;  /* 0xffffffb000e47947 */ /* 0x000fea000383ffff */
.L_x_7055:
[----:B----4-:R4:W0:Y:S02]  /*3d3d0*/  SYNCS.PHASECHK.TRANS64.TRYWAIT P1, [R3+URZ+0x38840], R2 ;  /* 0x03884002030075a7 */ /* 0x010824000802017f */
[----:B0-----:R-:W-:Y:S05]  /*3d3e0*/  @!P1 NANOSLEEP.SYNCS 0x989680 ;  /* 0x009896800000995d */ /* 0x001fea0003900000 */
[----:B------:R-:W0:Y:S02]  /*3d3f0*/  @!P1 SYNCS.PHASECHK.TRANS64 P1, [R3+URZ+0x38840], R2 ;  /* 0x03884002030095a7 */ /* 0x000e24000802007f */
[----:B0-----:R-:W-:Y:S05]  /*3d400*/  @!P1 BRA `(.L_x_7055) ;  /* 0xfffffffc00f09947 */ /* 0x001fea000383ffff */
[----:B------:R-:W-:Y:S05]  /*3d410*/  BRA `(.L_x_7209) ;  /* 0xffffffb000f07947 */ /* 0x000fea000383ffff */
.L_x_7057:
[----:B------:R0:W0:Y:S02]  /*3d420*/  SYNCS.PHASECHK.TRANS64.TRYWAIT P1, [R5+URZ+0x38860], R0 ;  /* 0x03886000050075a7 */ /* 0x000024000802017f */
[----:B0-----:R-:W-:Y:S05]  /*3d430*/  @!P1 NANOSLEEP.SYNCS 0x989680 ;  /* 0x009896800000995d */ /* 0x001fea0003900000 */
[----:B------:R-:W0:Y:S02]  /*3d440*/  @!P1 SYNCS.PHASECHK.TRANS64 P1, [R5+URZ+0x38860], R0 ;  /* 0x03886000050095a7 */ /* 0x000e24000802007f */
[----:B0-----:R-:W-:Y:S05]  /*3d450*/  @!P1 BRA `(.L_x_7057) ;  /* 0xfffffffc00f09947 */ /* 0x001fea000383ffff */
[----:B------:R-:W-:Y:S05]  /*3d460*/  BRA `(.L_x_7210) ;  /* 0xffffffb000ec7947 */ /* 0x000fea000383ffff */
        .type           $_ZN7cutlass13device_kernelIN5flash11enable_sm90INS1_16FlashAttnFwdSm90INS1_25CollectiveMainloopFwdSm90ILi2EN4cute5tupleIJNS5_1CILi1EEES8_S8_EEENS6_IJNS7_ILi64EEESA_SA_EEELi512ENS_10bfloat16_tEfNS_4arch4Sm90ELb0ELb1ELb0ELb1ELb1ELb1ELb1ELb0ELb0ELb1ELb1ELb0EEENS1_21CollectiveEpilogueFwdINS6_IJSA_NS7_ILi512EEESA_EEES9_SC_SE_Li256ELb1ELb1ELb1ELb0EEENS1_36VarlenDynamicPersistentTileSchedulerILi64ELi64ELi256ELi128ELb1ELb1ELb1ELb1ELb0ELb1EEEEEEEEEvNT_6ParamsE$_ZZN5flash25CollectiveMainloopFwdSm90ILi2EN4cute5tupleIJNS1_1CILi1EEES4_S4_EEENS2_IJNS3_ILi64EEES6_S6_EEELi512EN7cutlass10bfloat16_tEfNS8_4arch4Sm90ELb0ELb1ELb0ELb1ELb1ELb1ELb1ELb0ELb0ELb1ELb1ELb0EE3mmaINS_16FlashAttnFwdSm90ISC_NS_21CollectiveEpilogueFwdINS2_IJS6_NS3_ILi512EEES6_EEES5_S9_SB_Li256ELb1ELb1ELb1ELb0EEENS_36VarlenDynamicPersistentTileSchedulerILi64ELi64ELi256ELi128ELb1ELb1ELb1ELb1ELb0ELb1EEEE13SharedStorageENS1_6TensorINS1_11ArrayEngineIfLm128EEENS1_6LayoutINS2_IJNS2_IJNS3_ILi2EEESR_NS3_ILi32EEEEEES4_S4_EEENS2_IJNS2_IJS4_SR_NS3_ILi4EEEEEENS3_ILi0EEESX_EEEEEEENS_7SoftmaxILi2ELi0EEEEEbRKNSC_6ParamsENS8_13PipelineAsyncILi2EEES17_RNS8_13PipelineStateILj2EEERT0_RT1_iRiRKNS_16SeqlenInfoQKNewKILb1ELb1EEENS2_IJiiiiEEERT_ENKUliT_T0_T1_E_clIZSD_ISM_S10_S12_EbS15_S17_S17_S1A_S1C_S1E_iS1F_S1J_S1K_S1M_EUlRS1N_iE0_NS3_ILb1EEES1U_EEDaiS1N_S1O_S1P_,@function
        .size           $_ZN7cutlass13device_kernelIN5flash11enable_sm90INS1_16FlashAttnFwdSm90INS1_25CollectiveMainloopFwdSm90ILi2EN4cute5tupleIJNS5_1CILi1EEES8_S8_EEENS6_IJNS7_ILi64EEESA_SA_EEELi512ENS_10bfloat16_tEfNS_4arch4Sm90ELb0ELb1ELb0ELb1ELb1ELb1ELb1ELb0ELb0ELb1ELb1ELb0EEENS1_21CollectiveEpilogueFwdINS6_IJSA_NS7_ILi512EEESA_EEES9_SC_SE_Li256ELb1ELb1ELb1ELb0EEENS1_36VarlenDynamicPersistentTileSchedulerILi64ELi64ELi256ELi128ELb1ELb1ELb1ELb1ELb0ELb1EEEEEEEEEvNT_6ParamsE$_ZZN5flash25CollectiveMainloopFwdSm90ILi2EN4cute5tupleIJNS1_1CILi1EEES4_S4_EEENS2_IJNS3_ILi64EEES6_S6_EEELi512EN7cutlass10bfloat16_tEfNS8_4arch4Sm90ELb0ELb1ELb0ELb1ELb1ELb1ELb1ELb0ELb0ELb1ELb1ELb0EE3mmaINS_16FlashAttnFwdSm90ISC_NS_21CollectiveEpilogueFwdINS2_IJS6_NS3_ILi512EEES6_EEES5_S9_SB_Li256ELb1ELb1ELb1ELb0EEENS_36VarlenDynamicPersistentTileSchedulerILi64ELi64ELi256ELi128ELb1ELb1ELb1ELb1ELb0ELb1EEEE13SharedStorageENS1_6TensorINS1_11ArrayEngineIfLm128EEENS1_6LayoutINS2_IJNS2_IJNS3_ILi2EEESR_NS3_ILi32EEEEEES4_S4_EEENS2_IJNS2_IJS4_SR_NS3_ILi4EEEEEENS3_ILi0EEESX_EEEEEEENS_7SoftmaxILi2ELi0EEEEEbRKNSC_6ParamsENS8_13PipelineAsyncILi2EEES17_RNS8_13PipelineStateILj2EEERT0_RT1_iRiRKNS_16SeqlenInfoQKNewKILb1ELb1EEENS2_IJiiiiEEERT_ENKUliT_T0_T1_E_clIZSD_ISM_S10_S12_EbS15_S17_S17_S1A_S1C_S1E_iS1F_S1J_S1K_S1M_EUlRS1N_iE0_NS3_ILb1EEES1U_EEDaiS1N_S1O_S1P_,(.L_x_15653 - $_ZN7cutlass13device_kernelIN5flash11enable_sm90INS1_16FlashAttnFwdSm90INS1_25CollectiveMainloopFwdSm90ILi2EN4cute5tupleIJNS5_1CILi1EEES8_S8_EEENS6_IJNS7_ILi64EEESA_SA_EEELi512ENS_10bfloat16_tEfNS_4arch4Sm90ELb0ELb1ELb0ELb1ELb1ELb1ELb1ELb0ELb0ELb1ELb1ELb0EEENS1_21CollectiveEpilogueFwdINS6_IJSA_NS7_ILi512EEESA_EEES9_SC_SE_Li256ELb1ELb1ELb1ELb0EEENS1_36VarlenDynamicPersistentTileSchedulerILi64ELi64ELi256ELi128ELb1ELb1ELb1ELb1ELb0ELb1EEEEEEEEEvNT_6ParamsE$_ZZN5flash25CollectiveMainloopFwdSm90ILi2EN4cute5tupleIJNS1_1CILi1EEES4_S4_EEENS2_IJNS3_ILi64EEES6_S6_EEELi512EN7cutlass10bfloat16_tEfNS8_4arch4Sm90ELb0ELb1ELb0ELb1ELb1ELb1ELb1ELb0ELb0ELb1ELb1ELb0EE3mmaINS_16FlashAttnFwdSm90ISC_NS_21CollectiveEpilogueFwdINS2_IJS6_NS3_ILi512EEES6_EEES5_S9_SB_Li256ELb1ELb1ELb1ELb0EEENS_36VarlenDynamicPersistentTileSchedulerILi64ELi64ELi256ELi128ELb1ELb1ELb1ELb1ELb0ELb1EEEE13SharedStorageENS1_6TensorINS1_11ArrayEngineIfLm128EEENS1_6LayoutINS2_IJNS2_IJNS3_ILi2EEESR_NS3_ILi32EEEEEES4_S4_EEENS2_IJNS2_IJS4_SR_NS3_ILi4EEEEEENS3_ILi0EEESX_EEEEEEENS_7SoftmaxILi2ELi0EEEEEbRKNSC_6ParamsENS8_13PipelineAsyncILi2EEES17_RNS8_13PipelineStateILj2EEERT0_RT1_iRiRKNS_16SeqlenInfoQKNewKILb1ELb1EEENS2_IJiiiiEEERT_ENKUliT_T0_T1_E_clIZSD_ISM_S10_S12_EbS15_S17_S17_S1A_S1C_S1E_iS1F_S1J_S1K_S1M_EUlRS1N_iE0_NS3_ILb1EEES1U_EEDaiS1N_S1O_S1P_)
$_ZN7cutlass13device_kernelIN5flash11enable_sm90INS1_16FlashAttnFwdSm90INS1_25CollectiveMainloopFwdSm90ILi2EN4cute5tupleIJNS5_1CILi1EEES8_S8_EEENS6_IJNS7_ILi64EEESA_SA_EEELi512ENS_10bfloat16_tEfNS_4arch4Sm90ELb0ELb1ELb0ELb1ELb1ELb1ELb1ELb0ELb0ELb1ELb1ELb0EEENS1_21CollectiveEpilogueFwdINS6_IJSA_NS7_ILi512EEESA_EEES9_SC_SE_Li256ELb1ELb1ELb1ELb0EEENS1_36VarlenDynamicPersistentTileSchedulerILi64ELi64ELi256ELi128ELb1ELb1ELb1ELb1ELb0ELb1EEEEEEEEEvNT_6ParamsE$_ZZN5flash25CollectiveMainloopFwdSm90ILi2EN4cute5tupleIJNS1_1CILi1EEES4_S4_EEENS2_IJNS3_ILi64EEES6_S6_EEELi512EN7cutlass10bfloat16_tEfNS8_4arch4Sm90ELb0ELb1ELb0ELb1ELb1ELb1ELb1ELb0ELb0ELb1ELb1ELb0EE3mmaINS_16FlashAttnFwdSm90ISC_NS_21CollectiveEpilogueFwdINS2_IJS6_NS3_ILi512EEES6_EEES5_S9_SB_Li256ELb1ELb1ELb1ELb0EEENS_36VarlenDynamicPersistentTileSchedulerILi64ELi64ELi256ELi128ELb1ELb1ELb1ELb1ELb0ELb1EEEE13SharedStorageENS1_6TensorINS1_11ArrayEngineIfLm128EEENS1_6LayoutINS2_IJNS2_IJNS3_ILi2EEESR_NS3_ILi32EEEEEES4_S4_EEENS2_IJNS2_IJS4_SR_NS3_ILi4EEEEEENS3_ILi0EEESX_EEEEEEENS_7SoftmaxILi2ELi0EEEEEbRKNSC_6ParamsENS8_13PipelineAsyncILi2EEES17_RNS8_13PipelineStateILj2EEERT0_RT1_iRiRKNS_16SeqlenInfoQKNewKILb1ELb1EEENS2_IJiiiiEEERT_ENKUliT_T0_T1_E_clIZSD_ISM_S10_S12_EbS15_S17_S17_S1A_S1C_S1E_iS1F_S1J_S1K_S1M_EUlRS1N_iE0_NS3_ILb1EEES1U_EEDaiS1N_S1O_S1P_:
[----:B------:R-:W-:Y:S05]  /*3d470*/  YIELD ;  /* 0x0000000000007946 */ /* 0x000fea0003800000 */
[----:B------:R-:W-:Y:S02]  /*3d480*/  ULDC UR4, c[0x0][0x20] ;  /* 0x0000080000047ab9 */ /* 0x000fe40000000800 */
[----:B------:R-:W-:-:S05]  /*3d490*/  VIADD R0, R0, -UR4 ;  /* 0x8000000400007c36 */ /* 0x000fca0008000000 */
[----:B------:R-:W2:Y:S01]  /*3d4a0*/  LDL.64 R6, [R0+0x18] ;  /* 0x0000180000067983 */ /* 0x000ea20000100a00 */
[----:B------:R-:W0:Y:S03]  /*3d4b0*/  LDC.64 R2, c[0x0][0x208] ;  /* 0x00008200ff027b82 */ /* 0x000e260000000a00 */
[----:B------:R-:W3:Y:S01]  /*3d4c0*/  LDL.64 R10, [R0] ;  /* 0x00000000000a7983 */ /* 0x000ee20000100a00 */
[----:B0-----:R-:W-:Y:S02]  /*3d4d0*/  R2UR UR4, R2 ;  /* 0x00000000020472ca */ /* 0x001fe400000e0000 */
[----:B------:R-:W-:-:S13]  /*3d4e0*/  R2UR UR5, R3 ;  /* 0x00000000030572ca */ /* 0x000fda00000e0000 */
[----:B--2---:R-:W2:Y:S01]  /*3d4f0*/  LD.E R8, desc[UR4][R6.64] ;  /* 0x0000000406087980 */ /* 0x004ea2000c101900 */
[C---:B------:R-:W-:Y:S02]  /*3d500*/  R2UR UR4, R2.reuse ;  /* 0x00000000020472ca */ /* 0x040fe400000e0000 */
[C---:B------:R-:W-:Y:S02]  /*3d510*/  R2UR UR5, R3.reuse ;  /* 0x00000000030572ca */ /* 0x040fe400000e0000 */
[----:B------:R-:W-:Y:S02]  /*3d520*/  R2UR UR6, R2 ;  /* 0x00000000020672ca */ /* 0x000fe400000e0000 */
[----:B------:R-:W-:Y:S01]  /*3d530*/  R2UR UR7, R3 ;  /* 0x00000000030772ca */ /* 0x000fe200000e0000 */
[----:B------:R-:W-:Y:S01]  /*3d540*/  BSSY B0, `(.L_x_7211) ;  /* 0x0000009000007945 */ /* 0x000fe20003800000 */
[----:B------:R-:W-:-:S07]  /*3d550*/  IMAD.MOV.U32 R9, RZ, RZ, R36 ;  /* 0x000000ffff097224 */ /* 0x000fce00078e0024 */
[----:B---3--:R0:W5:Y:S04]  /*3d560*/  LD.E R5, desc[UR4][R10.64] ;  /* 0x000000040a057980 */ /* 0x008168000c101900 */
[----:B------:R0:W5:Y:S01]  /*3d570*/  LD.E R14, desc[UR6][R10.64+0x4] ;  /* 0x000004060a0e7980 */ /* 0x000162000c101900 */
[----:B--2---:R-:W-:-:S04]  /*3d580*/  LOP3.LUT R8, R8, 0x1, RZ, 0xfc, !PT ;  /* 0x0000000108087812 */ /* 0x004fc800078efcff */
[----:B------:R-:W-:Y:S01]  /*3d590*/  ISETP.NE.AND P0, PT, R8, 0x3, PT ;  /* 0x000000030800780c */ /* 0x000fe20003f05270 */
[----:B------:R-:W-:-:S12]  /*3d5a0*/  IMAD.MOV.U32 R8, RZ, RZ, R28 ;  /* 0x000000ffff087224 */ /* 0x000fd800078e001c */
[----:B0-----:R-:W-:Y:S05]  /*3d5b0*/  @!P0 BRA `(.L_x_7212) ;  /* 0x0000000000048947 */ /* 0x001fea0003800000 */
[----:B------:R-:W-:Y:S01]  /*3d5c0*/  BPT.TRAP 0x1 ;  /* 0x000000040000795c */ /* 0x000fe20000300000 */
.L_x_7212:
[----:B------:R-:W-:Y:S05]  /*3d5d0*/  BSYNC B0 ;  /* 0x0000000000007941 */ /* 0x000fea0003800000 */
.L_x_7211:
        /* <DEDUP_REMOVED lines=17> */
.L_x_7214:
[----:B------:R-:W-:Y:S05]  /*3d6f0*/  BSYNC B0 ;  /* 0x0000000000007941 */ /* 0x000fea0003800000 */
.L_x_7213:
        /* <DEDUP_REMOVED lines=10> */
.L_x_7216:
[----:B------:R-:W-:Y:S05]  /*3d7a0*/  BSYNC B0 ;  /* 0x0000000000007941 */ /* 0x000fea0003800000 */
.L_x_7215:
[----:B------:R-:W2:Y:S01]  /*3d7b0*/  LDL.64 R10, [R0] ;  /* 0x00000000000a7983 */ /* 0x000ea20000100a00 */
[C---:B------:R-:W-:Y:S02]  /*3d7c0*/  R2UR UR6, R2.reuse ;  /* 0x00000000020672ca */ /* 0x040fe400000e0000 */
[C---:B------:R-:W-:Y:S01]  /*3d7d0*/  R2UR UR7, R3.reuse ;  /* 0x00000000030772ca */ /* 0x040fe200000e0000 */
[----:B------:R-:W3:Y:S01]  /*3d7e0*/  LDL.64 R6, [R0+0x28] ;  /* 0x0000280000067983 */ /* 0x000ee20000100a00 */
[C---:B------:R-:W-:Y:S02]  /*3d7f0*/  R2UR UR4, R2.reuse ;  /* 0x00000000020472ca */ /* 0x040fe400000e0000 */
[----:B------:R-:W-:Y:S01]  /*3d800*/  R2UR UR5, R3 ;  /* 0x00000000030572ca */ /* 0x000fe200000e0000 */
[----:B0----5:R-:W4:Y:S08]  /*3d810*/  LDL.64 R12, [R0+0x20] ;  /* 0x00002000000c7983 */ /* 0x021f300000100a00 */
[----:B--2---:R-:W2:Y:S04]  /*3d820*/  LD.E R5, desc[UR6][R10.64] ;  /* 0x000000060a057980 */ /* 0x004ea8000c101900 */
[----:B---3--:R-:W2:Y:S04]  /*3d830*/  LD.E.64 R6, desc[UR4][R6.64] ;  /* 0x0000000406067980 */ /* 0x008ea8000c101b00 */
[----:B------:R-:W3:Y:S01]  /*3d840*/  LDL.64 R10, [R0+0x8] ;  /* 0x00000800000a7983 */ /* 0x000ee20000100a00 */
[----:B------:R-:W-:Y:S05]  /*3d850*/  WARPSYNC.ALL ;  /* 0x0000000000007948 */ /* 0x000fea0003800000 */
[----:B------:R-:W-:-:S02]  /*3d860*/  R2UR UR4, R2 ;  /* 0x00000000020472ca */ /* 0x000fc400000e0000 */
[C---:B------:R-:W-:Y:S02]  /*3d870*/  R2UR UR5, R3.reuse ;  /* 0x00000000030572ca */ /* 0x040fe400000e0000 */
[----:B------:R-:W-:Y:S02]  /*3d880*/  R2UR UR6, R2 ;  /* 0x00000000020672ca */ /* 0x000fe400000e0000 */
[----:B------:R-:W-:-:S09]  /*3d890*/  R2UR UR7, R3 ;  /* 0x00000000030772ca */ /* 0x000fd200000e0000 */
[----:B---3--:R0:W-:Y:S04]  /*3d8a0*/  ST.E desc[UR4][R10.64], RZ ;  /* 0x000000ff0a007985 */ /* 0x0081e8000c101904 */
[----:B----4-:R-:W3:Y:S01]  /*3d8b0*/  LD.E.64 R14, desc[UR6][R12.64] ;  /* 0x000000060c0e7980 */ /* 0x010ee2000c101b00 */
[----:B--2---:R-:W-:Y:S01]  /*3d8c0*/  IMAD R6, R5, 0x200, R6 ;  /* 0x0000020005067824 */ /* 0x004fe200078e0206 */
[----:B------:R-:W-:Y:S01]  /*3d8d0*/  R2UR UR7, R7 ;  /* 0x00000000070772ca */ /* 0x000fe200000e0000 */
[----:B------:R-:W-:Y:S01]  /*3d8e0*/  WARPGROUP.ARRIVE ;  /* 0x00000000000079c5 */ /* 0x000fe20000000000 */
[----:B------:R-:W-:Y:S01]  /*3d8f0*/  R2UR UR8, R2 ;  /* 0x00000000020872ca */ /* 0x000fe200000e0000 */
[----:B------:R-:W-:Y:S01]  /*3d900*/  IMAD.MOV.U32 R5, RZ, RZ, 0x1 ;  /* 0x00000001ff057424 */ /* 0x000fe200078e00ff */
[----:B------:R-:W-:-:S02]  /*3d910*/  R2UR UR6, R6 ;  /* 0x00000000060672ca */ /* 0x000fc400000e0000 */
        /* <DEDUP_REMOVED lines=55> */
[----:B------:R-:W-:-:S13]  /*3dc90*/  R2UR UR5, R3 ;  /* 0x00000000030572ca */ /* 0x000fda00000e0000 */
[----:B--2---:R-:W2:Y:S04]  /*3dca0*/  LD.E R12, desc[UR4][R6.64] ;  /* 0x00000004060c7980 */ /* 0x004ea8000c101900 */
[----:B------:R-:W3:Y:S01]  /*3dcb0*/  LDL.64 R6, [R0+0x30] ;  /* 0x0000300000067983 */ /* 0x000ee20000100a00 */
[----:B------:R-:W-:Y:S01]  /*3dcc0*/  BSSY B0, `(.L_x_7218) ;  /* 0x0000008000007945 */ /* 0x000fe20003800000 */
[----:B--2---:R-:W-:-:S04]  /*3dcd0*/  LEA.HI R13, R12, R12, RZ, 0x1 ;  /* 0x0000000c0c0d7211 */ /* 0x004fc800078f08ff */
[----:B------:R-:W-:-:S05]  /*3dce0*/  LOP3.LUT R13, R13, 0xfffffffe, RZ, 0xc0, !PT ;  /* 0xfffffffe0d0d7812 */ /* 0x000fca00078ec0ff */
[----:B------:R-:W-:Y:S01]  /*3dcf0*/  IMAD.IADD R13, R12, 0x1, -R13 ;  /* 0x000000010c0d7824 */ /* 0x000fe200078e0a0d */
[----:B---3--:R-:W-:-:S04]  /*3dd00*/  MOV R12, R6 ;  /* 0x00000006000c7202 */ /* 0x008fc80000000f00 */
[----:B------:R-:W-:-:S04]  /*3dd10*/  SHF.L.U32 R13, R13, 0x1f, RZ ;  /* 0x0000001f0d0d7819 */ /* 0x000fc800000006ff */
[----:B------:R-:W1:Y:S02]  /*3dd20*/  SYNCS.PHASECHK.TRANS64.TRYWAIT P0, [R12+URZ+0x38810], R13 ;  /* 0x0388100d0c0075a7 */ /* 0x000e64000800017f */
[----:B01----:R-:W-:Y:S05]  /*3dd30*/  @!P0 BRA `(.L_x_7219) ;  /* 0x000000e800ac8947 */ /* 0x003fea0003800000 */
.L_x_7245:
[----:B------:R-:W-:Y:S05]  /*3dd40*/  BSYNC B0 ;  /* 0x0000000000007941 */ /* 0x000fea0003800000 */
.L_x_7218:
[----:B------:R-:W0:Y:S01]  /*3dd50*/  LDL.64 R6, [R0+0x40] ;  /* 0x0000400000067983 */ /* 0x000e220000100a00 */
[----:B------:R-:W-:Y:S02]  /*3dd60*/  R2UR UR4, R2 ;  /* 0x00000000020472ca */ /* 0x000fe400000e0000 */
[----:B------:R-:W-:Y:S01]  /*3dd70*/  R2UR UR5, R3 ;  /* 0x00000000030572ca */ /* 0x000fe200000e0000 */
[----:B------:R-:W2:-:S12]  /*3dd80*/  LDL.64 R10, [R0] ;  /* 0x00000000000a7983 */ /* 0x000e980000100a00 */
[----:B0-----:R-:W3:Y:S01]  /*3dd90*/  LD.E R12, desc[UR4][R6.64] ;  /* 0x00000004060c7980 */ /* 0x001ee2000c101900 */
[----:B------:R-:W-:Y:S02]  /*3dda0*/  R2UR UR6, R2 ;  /* 0x00000000020672ca */ /* 0x000fe400000e0000 */
[----:B------:R-:W-:Y:S01]  /*3ddb0*/  R2UR UR7, R3 ;  /* 0x00000000030772ca */ /* 0x000fe200000e0000 */
[----:B--2---:R0:W5:Y:S01]  /*3ddc0*/  LD.E R14, desc[UR4][R10.64] ;  /* 0x000000040a0e7980 */ /* 0x004162000c101900 */
[----:B------:R-:W-:Y:S11]  /*3ddd0*/  BSSY B0, `(.L_x_7220) ;  /* 0x0000006000007945 */ /* 0x000ff60003800000 */
[----:B------:R0:W5:Y:S01]  /*3dde0*/  LD.E R15, desc[UR6][R10.64+0x4] ;  /* 0x000004060a0f7980 */ /* 0x000162000c101900 */
[----:B---3--:R-:W-:-:S04]  /*3ddf0*/  LOP3.LUT R12, R12, 0x1, RZ, 0xfc, !PT ;  /* 0x000000010c0c7812 */ /* 0x008fc800078efcff */
[----:B------:R-:W-:-:S13]  /*3de00*/  ISETP.NE.AND P0, PT, R12, 0x3, PT ;  /* 0x000000030c00780c */ /* 0x000fda0003f05270 */
[----:B0-----:R-:W-:Y:S05]  /*3de10*/  @!P0 BRA `(.L_x_7221) ;  /* 0x0000000000048947 */ /* 0x001fea0003800000 */
[----:B------:R-:W-:Y:S01]  /*3de20*/  BPT.TRAP 0x1 ;  /* 0x000000040000795c */ /* 0x000fe20000300000 */
.L_x_7221:
[----:B------:R-:W-:Y:S05]  /*3de30*/  BSYNC B0 ;  /* 0x0000000000007941 */ /* 0x000fea0003800000 */
.L_x_7220:
        /* <DEDUP_REMOVED lines=17> */
.L_x_7223:
[----:B------:R-:W-:Y:S05]  /*3df50*/  BSYNC B0 ;  /* 0x0000000000007941 */ /* 0x000fea0003800000 */
.L_x_7222:
        /* <DEDUP_REMOVED lines=10> */
.L_x_7225:
[----:B------:R-:W-:Y:S05]  /*3e000*/  BSYNC B0 ;  /* 0x0000000000007941 */ /* 0x000fea0003800000 */
.L_x_7224:
        /* <DEDUP_REMOVED lines=303> */
[----:B------:R-:W-:Y:S01]  /*3f300*/  R2UR UR9, R3 ;  /* 0x00000000030972ca */ /* 0x000fe200000e0000 */
        /* <DEDUP_REMOVED lines=272> */
.L_x_7228:
[----:B------:R-:W-:Y:S05]  /*40410*/  BSYNC B0 ;  /* 0x0000000000007941 */ /* 0x000fea0003800000 */
.L_x_7227:
        /* <DEDUP_REMOVED lines=11> */
[----:B------:R-:W3:Y:S04]  /*404d0*/  LD.E R57, desc[UR4][R56.64] ;  /* 0x0000000438397980 */ /* 0x000ee8000c101900 */
[----:B0-----:R-:W4:Y:S01]  /*404e0*/  LD.E R5, desc[UR4][R8.64+0x24] ;  /* 0x0000240408057980 */ /* 0x001f22000c101900 */
[----:B------:R-:W-:-:S02]  /*404f0*/  R2UR UR12, R2 ;  /* 0x00000000020c72ca */ /* 0x000fc400000e0000 */
[C---:B------:R-:W-:Y:S02]  /*40500*/  R2UR UR13, R3.reuse ;  /* 0x00000000030d72ca */ /* 0x040fe400000e0000 */
[C---:B------:R-:W-:Y:S02]  /*40510*/  R2UR UR8, R2.reuse ;  /* 0x00000000020872ca */ /* 0x040fe400000e0000 */
[C---:B------:R-:W-:Y:S02]  /*40520*/  R2UR UR9, R3.reuse ;  /* 0x00000000030972ca */ /* 0x040fe400000e0000 */
[----:B------:R-:W-:Y:S02]  /*40530*/  R2UR UR10, R2 ;  /* 0x00000000020a72ca */ /* 0x000fe400000e0000 */
[----:B------:R-:W-:-:S05]  /*40540*/  R2UR UR11, R3 ;  /* 0x00000000030b72ca */ /* 0x000fca00000e0000 */
[----:B------:R-:W3:Y:S04]  /*40550*/  LD.E R7, desc[UR12][R8.64+0x18] ;  /* 0x0000180c08077980 */ /* 0x000ee8000c101900 */
[----:B------:R-:W3:Y:S04]  /*40560*/  LD.E R59, desc[UR8][R8.64+0xc] ;  /* 0x00000c08083b7980 */ /* 0x000ee8000c101900 */
[----:B------:R-:W3:Y:S01]  /*40570*/  LD.E R61, desc[UR10][R8.64+0x14] ;  /* 0x0000140a083d7980 */ /* 0x000ee2000c101900 */
[----:B----4-:R-:W-:-:S13]  /*40580*/  ISETP.NE.AND P0, PT, R5, 0x1, PT ;  /* 0x000000010500780c */ /* 0x010fda0003f05270 */
[C---:B------:R-:W-:Y:S02]  /*40590*/  @P0 R2UR UR4, R2.reuse ;  /* 0x00000000020402ca */ /* 0x040fe400000e0000 */
[C---:B------:R-:W-:Y:S02]  /*405a0*/  @P0 R2UR UR5, R3.reuse ;  /* 0x00000000030502ca */ /* 0x040fe400000e0000 */
[----:B------:R-:W-:Y:S02]  /*405b0*/  @P0 R2UR UR6, R2 ;  /* 0x00000000020602ca */ /* 0x000fe400000e0000 */
[----:B------:R-:W-:-:S09]  /*405c0*/  @P0 R2UR UR7, R3 ;  /* 0x00000000030702ca */ /* 0x000fd200000e0000 */
[----:B------:R-:W4:Y:S01]  /*405d0*/  @P0 LD.E R58, desc[UR4][R8.64+0x28] ;  /* 0x00002804083a0980 */ /* 0x000f22000c101900 */
[C---:B------:R-:W-:Y:S02]  /*405e0*/  R2UR UR4, R2.reuse ;  /* 0x00000000020472ca */ /* 0x040fe400000e0000 */
[C---:B------:R-:W-:Y:S01]  /*405f0*/  R2UR UR5, R3.reuse ;  /* 0x00000000030572ca */ /* 0x040fe200000e0000 */
[----:B------:R-:W4:Y:S01]  /*40600*/  @P0 LD.E R21, desc[UR6][R8.64+0x2c] ;  /* 0x00002c0608150980 */ /* 0x000f22000c101900 */
[----:B------:R-:W-:Y:S02]  /*40610*/  R2UR UR6, R2 ;  /* 0x00000000020672ca */ /* 0x000fe400000e0000 */
[----:B------:R-:W-:-:S09]  /*40620*/  R2UR UR7, R3 ;  /* 0x00000000030772ca */ /* 0x000fd200000e0000 */
[----:B------:R-:W4:Y:S04]  /*40630*/  LD.E R5, desc[UR4][R8.64+0x8] ;  /* 0x0000080408057980 */ /* 0x000f28000c101900 */
[----:B------:R-:W4:Y:S04]  /*40640*/  LD.E R6, desc[UR6][R8.64+0x4] ;  /* 0x0000040608067980 */ /* 0x000f28000c101900 */
[----:B------:R-:W4:Y:S01]  /*40650*/  LD.E R56, desc[UR4][R8.64+0x10] ;  /* 0x0000100408387980 */ /* 0x000f22000c101900 */
        /* <DEDUP_REMOVED lines=23> */
[----:B------:R-:W-:-:S04]  /*407d0*/  IMAD.SHL.U32 R4, R4, 0x40, RZ ;  /* 0x0000004004047824 */ /* 0x000fc800078e00ff */
[----:B------:R-:W-:Y:S01]  /*407e0*/  IMAD.IADD R10, R13, 0x1, -R10 ;  /* 0x000000010d0a7824 */ /* 0x000fe200078e0a0a */
[----:B------:R-:W-:Y:S02]  /*407f0*/  ISETP.GE.AND P1, PT, R7, 0x1, PT ;  /* 0x000000010700780c */ /* 0x000fe40003f26270 */
[----:B------:R-:W-:Y:S01]  /*40800*/  LOP3.LUT R12, RZ, R59, RZ, 0x33, !PT ;  /* 0x0000003bff0c7212 */ /* 0x000fe200078e33ff */
[----:B------:R-:W-:Y:S01]  /*40810*/  BSSY B0, `(.L_x_7229) ;  /* 0x0000031000007945 */ /* 0x000fe20003800000 */
[----:B------:R-:W-:Y:S02]  /*40820*/  IMAD.IADD R61, R61, 0x1, -R4 ;  /* 0x000000013d3d7824 */ /* 0x000fe400078e0a04 */
[----:B----4-:R-:W-:-:S05]  /*40830*/  @P0 IMAD.HI.U32 R58, R11, R58, RZ ;  /* 0x0000003a0b3a0227 */ /* 0x010fca00078e00ff */
[----:B------:R-:W-:-:S05]  /*40840*/  @P0 SHF.R.U32.HI R11, RZ, R21, R58 ;  /* 0x00000015ff0b0219 */ /* 0x000fca000001163a */
[----:B------:R-:W0:Y:S01]  /*40850*/  SHFL.IDX PT, R21, R11, RZ, 0x1c1f ;  /* 0x001c1fff0b157589 */ /* 0x000e2200000e0000 */
[----:B------:R-:W-:-:S05]  /*40860*/  IADD3 R13, R5, 0x1, -R4 ;  /* 0x00000001050d7810 */ /* 0x000fca0007ffe804 */
[C---:B------:R-:W-:Y:S02]  /*40870*/  IMAD R15, R10.reuse, -0x2, R13 ;  /* 0xfffffffe0a0f7824 */ /* 0x040fe400078e020d */
[----:B------:R-:W-:Y:S02]  /*40880*/  IMAD.IADD R13, R5, 0x1, -R4 ;  /* 0x00000001050d7824 */ /* 0x000fe400078e0a04 */
[----:B------:R-:W-:Y:S02]  /*40890*/  IMAD.IADD R15, R15, 0x1, -R6 ;  /* 0x000000010f0f7824 */ /* 0x000fe400078e0a06 */
[----:B------:R-:W-:Y:S02]  /*408a0*/  IMAD R20, R10, -0x2, R13 ;  /* 0xfffffffe0a147824 */ /* 0x000fe400078e020d */
[C---:B------:R-:W-:Y:S02]  /*408b0*/  IMAD.IADD R57, R15.reuse, 0x1, R56 ;  /* 0x000000010f397824 */ /* 0x040fe400078e0238 */
[----:B------:R-:W-:-:S03]  /*408c0*/  IMAD.IADD R56, R15, 0x1, R12 ;  /* 0x000000010f387824 */ /* 0x000fc600078e020c */
[----:B0-----:R-:W-:Y:S01]  /*408d0*/  VIADDMNMX R12, R21, R57, R20, PT ;  /* 0x00000039150c7246 */ /* 0x001fe20003800114 */
        /* <DEDUP_REMOVED lines=18> */
.L_x_7234:
[----:B------:R-:W-:Y:S05]  /*40a00*/  BSYNC B2 ;  /* 0x0000000000027941 */ /* 0x000fea0003800000 */
.L_x_7233:
[----:B------:R-:W-:Y:S01]  /*40a10*/  LOP3.LUT R14, RZ, R14, RZ, 0x33, !PT ;  /* 0x0000000eff0e7212 */ /* 0x000fe200078e33ff */
[----:B------:R-:W-:Y:S06]  /*40a20*/  BRA `(.L_x_7235) ;  /* 0x0000000000287947 */ /* 0x000fec0003800000 */
.L_x_7232:
        /* <DEDUP_REMOVED lines=10> */
.L_x_7235:
[----:B------:R-:W-:Y:S05]  /*40ad0*/  BSYNC B1 ;  /* 0x0000000000017941 */ /* 0x000fea0003800000 */
.L_x_7231:
[----:B------:R-:W-:-:S04]  /*40ae0*/  IMAD R15, R7, R14, -R4 ;  /* 0x0000000e070f7224 */ /* 0x000fc800078e0a04 */
[----:B------:R-:W-:-:S05]  /*40af0*/  IMAD R14, R10, -0x2, R15 ;  /* 0xfffffffe0a0e7824 */ /* 0x000fca00078e020f */
[----:B------:R-:W-:Y:S02]  /*40b00*/  VIMNMX R13, R13, R14, !PT ;  /* 0x0000000e0d0d7248 */ /* 0x000fe40007fe0100 */
[----:B------:R-:W-:-:S07]  /*40b10*/  VIADDMNMX R12, R14, R7, R12, PT ;  /* 0x000000070e0c7246 */ /* 0x000fce000380010c */
.L_x_7230:
[----:B------:R-:W-:Y:S05]  /*40b20*/  BSYNC B0 ;  /* 0x0000000000007941 */ /* 0x000fea0003800000 */
.L_x_7229:
        /* <DEDUP_REMOVED lines=96> */
.L_x_7241:
[----:B------:R-:W-:Y:S05]  /*41130*/  BSYNC B2 ;  /* 0x0000000000027941 */ /* 0x000fea0003800000 */
.L_x_7240:
[----:B------:R-:W-:Y:S01]  /*41140*/  LOP3.LUT R5, RZ, R5, RZ, 0x33, !PT ;  /* 0x00000005ff057212 */ /* 0x000fe200078e33ff */
[----:B------:R-:W-:Y:S06]  /*41150*/  BRA `(.L_x_7242) ;  /* 0x0000000000287947 */ /* 0x000fec0003800000 */
.L_x_7239:
        /* <DEDUP_REMOVED lines=10> */
.L_x_7242:
[----:B------:R-:W-:Y:S05]  /*41200*/  BSYNC B1 ;  /* 0x0000000000017941 */ /* 0x000fea0003800000 */
.L_x_7238:
[----:B------:R-:W-:-:S04]  /*41210*/  IMAD R5, R7, R5, -R4 ;  /* 0x0000000507057224 */ /* 0x000fc800078e0a04 */
[----:B------:R-:W-:-:S05]  /*41220*/  IMAD R10, R10, -0x2, R5 ;  /* 0xfffffffe0a0a7824 */ /* 0x000fca00078e0205 */
[----:B------:R-:W-:Y:S02]  /*41230*/  VIADDMNMX R12, R10, R7, R12, PT ;  /* 0x000000070a0c7246 */ /* 0x000fe4000380010c */
[----:B------:R-:W-:-:S07]  /*41240*/  VIMNMX R13, R13, R10, !PT ;  /* 0x0000000a0d0d7248 */ /* 0x000fce0007fe0100 */
.L_x_7237:
[----:B------:R-:W-:Y:S05]  /*41250*/  BSYNC B0 ;  /* 0x0000000000007941 */ /* 0x000fea0003800000 */
.L_x_7236:
[----:B------:R-:W2:Y:S01]  /*41260*/  LDL.64 R4, [R0+0x70] ;  /* 0x0000700000047983 */ /* 0x000ea20000100a00 */
[----:B------:R-:W-:Y:S02]  /*41270*/  ISETP.GT.AND P0, PT, R13, 0x1, !P0 ;  /* 0x000000010d00780c */ /* 0x000fe40004704270 */
[----:B------:R-:W-:Y:S02]  /*41280*/  ISETP.NE.AND P6, PT, R63, RZ, PT ;  /* 0x000000ff3f00720c */ /* 0x000fe40003fc5270 */
[----:B------:R-:W-:Y:S02]  /*41290*/  ISETP.LT.OR P0, PT, R12, 0x2, P0 ;  /* 0x000000020c00780c */ /* 0x000fe40000701670 */
[----:B------:R-:W-:Y:S02]  /*412a0*/  ISETP.GT.AND P1, PT, R13, 0x8, !P1 ;  /* 0x000000080d00780c */ /* 0x000fe40004f24270 */
[----:B------:R-:W-:Y:S02]  /*412b0*/  FSEL R27, R27, -INF , !P0 ;  /* 0xff8000001b1b7808 */ /* 0x000fe40004000000 */
[----:B------:R-:W-:-:S02]  /*412c0*/  ISETP.NE.AND P0, PT, R21, RZ, PT ;  /* 0x000000ff1500720c */ /* 0x000fc40003f05270 */
[----:B------:R-:W-:Y:S02]  /*412d0*/  ISETP.LT.OR P1, PT, R12, 0x9, P1 ;  /* 0x000000090c00780c */ /* 0x000fe40000f21670 */
[----:B------:R-:W-:Y:S02]  /*412e0*/  ISETP.GT.AND P0, PT, R13, 0x9, !P0 ;  /* 0x000000090d00780c */ /* 0x000fe40004704270 */
[----:B------:R-:W-:Y:S02]  /*412f0*/  FSEL R30, R30, -INF , !P1 ;  /* 0xff8000001e1e7808 */ /* 0x000fe40004800000 */
[----:B------:R-:W-:Y:S02]  /*41300*/  ISETP.LT.OR P0, PT, R12, 0xa, P0 ;  /* 0x0000000a0c00780c */ /* 0x000fe40000701670 */
[----:B------:R-:W-:Y:S02]  /*41310*/  ISETP.NE.AND P1, PT, R65, RZ, PT ;  /* 0x000000ff4100720c */ /* 0x000fe40003f25270 */
[----:B------:R-:W-:-:S02]  /*41320*/  FSEL R31, R31, -INF , !P0 ;  /* 0xff8000001f1f7808 */ /* 0x000fc40004000000 */
[----:B------:R-:W-:Y:S02]  /*41330*/  ISETP.NE.AND P0, PT, R58, RZ, PT ;  /* 0x000000ff3a00720c */ /* 0x000fe40003f05270 */
[----:B------:R-:W-:Y:S02]  /*41340*/  MOV R10, UR37 ;  /* 0x00000025000a7c02 */ /* 0x000fe40008000f00 */
[----:B------:R-:W-:Y:S02]  /*41350*/  ISETP.GT.AND P0, PT, R13, 0x10, !P0 ;  /* 0x000000100d00780c */ /* 0x000fe40004704270 */
[----:B------:R-:W-:Y:S02]  /*41360*/  MOV R11, UR36 ;  /* 0x00000024000b7c02 */ /* 0x000fe40008000f00 */
        /* <DEDUP_REMOVED lines=21> */
[C---:B------:R-:W-:Y:S02]  /*414c0*/  ISETP.GT.AND P0, PT, R13.reuse, RZ, !P0 ;  /* 0x000000ff0d00720c */ /* 0x040fe40004704270 */
[----:B------:R-:W-:Y:S02]  /*414d0*/  ISETP.GT.AND P4, PT, R13, 0x31, !P4 ;  /* 0x000000310d00780c */ /* 0x000fe40006784270 */
[----:B------:R-:W-:Y:S02]  /*414e0*/  ISETP.LT.OR P0, PT, R12, 0x1, P0 ;  /* 0x000000010c00780c */ /* 0x000fe40000701670 */
[----:B------:R-:W-:-:S02]  /*414f0*/  ISETP.NE.AND P6, PT, R61, RZ, PT ;  /* 0x000000ff3d00720c */ /* 0x000fc40003fc5270 */
[----:B------:R-:W-:Y:S02]  /*41500*/  FSEL R26, R26, -INF , !P0 ;  /* 0xff8000001a1a7808 */ /* 0x000fe40004000000 */
[----:B------:R-:W-:Y:S02]  /*41510*/  ISETP.NE.AND P0, PT, R64, RZ, PT ;  /* 0x000000ff4000720c */ /* 0x000fe40003f05270 */
[----:B------:R-:W-:-:S04]  /*41520*/  FMNMX.FTZ R7, R26, R27, !PT ;  /* 0x0000001b1a077209 */ /* 0x000fc80007810000 */
[----:B------:R-:W-:-:S04]  /*41530*/  FMNMX.FTZ R6, R30, R7, !PT ;  /* 0x000000071e067209 */ /* 0x000fc80007810000 */
[----:B------:R-:W-:-:S04]  /*41540*/  FMNMX.FTZ R7, R31, R6, !PT ;  /* 0x000000061f077209 */ /* 0x000fc80007810000 */
[----:B------:R-:W-:-:S04]  /*41550*/  FMNMX.FTZ R6, R34, R7, !PT ;  /* 0x0000000722067209 */ /* 0x000fc80007810000 */
[----:B------:R-:W-:Y:S02]  /*41560*/  FMNMX.FTZ R7, R35, R6, !PT ;  /* 0x0000000623077209 */ /* 0x000fe40007810000 */
[----:B------:R-:W-:Y:S02]  /*41570*/  ISETP.GT.AND P0, PT, R13, 0x21, !P0 ;  /* 0x000000210d00780c */ /* 0x000fe40004704270 */
[----:B------:R-:W-:Y:S02]  /*41580*/  FMNMX.FTZ R6, R38, R7, !PT ;  /* 0x0000000726067209 */ /* 0x000fe40007810000 */
[C---:B------:R-:W-:Y:S02]  /*41590*/  ISETP.LT.OR P0, PT, R12.reuse, 0x22, P0 ;  /* 0x000000220c00780c */ /* 0x040fe40000701670 */
[----:B------:R-:W-:Y:S02]  /*415a0*/  FMNMX.FTZ R7, R39, R6, !PT ;  /* 0x0000000627077209 */ /* 0x000fe40007810000 */
[----:B------:R-:W-:-:S02]  /*415b0*/  ISETP.LT.OR P1, PT, R12, 0x29, P1 ;  /* 0x000000290c00780c */ /* 0x000fc40000f21670 */
[----:B------:R-:W-:Y:S02]  /*415c0*/  FSEL R43, R43, -INF , !P0 ;  /* 0xff8000002b2b7808 */ /* 0x000fe40004000000 */
[----:B------:R-:W-:Y:S02]  /*415d0*/  FMNMX.FTZ R6, R42, R7, !PT ;  /* 0x000000072a067209 */ /* 0x000fe40007810000 */
[----:B------:R-:W-:Y:S02]  /*415e0*/  ISETP.LT.OR P2, PT, R12, 0x2a, P2 ;  /* 0x0000002a0c00780c */ /* 0x000fe40001741670 */
[----:B------:R-:W-:Y:S02]  /*415f0*/  FSEL R46, R46, -INF , !P1 ;  /* 0xff8000002e2e7808 */ /* 0x000fe40004800000 */
[----:B------:R-:W-:Y:S02]  /*41600*/  FMNMX.FTZ R7, R43, R6, !PT ;  /* 0x000000062b077209 */ /* 0x000fe40007810000 */
[----:B------:R-:W-:-:S02]  /*41610*/  ISETP.LT.OR P3, PT, R12, 0x31, P3 ;  /* 0x000000310c00780c */ /* 0x000fc40001f61670 */
[----:B------:R-:W-:Y:S02]  /*41620*/  FSEL R47, R47, -INF , !P2 ;  /* 0xff8000002f2f7808 */ /* 0x000fe40005000000 */
[----:B------:R-:W-:Y:S02]  /*41630*/  FMNMX.FTZ R6, R46, R7, !PT ;  /* 0x000000072e067209 */ /* 0x000fe40007810000 */
[----:B------:R-:W-:Y:S02]  /*41640*/  ISETP.GT.AND P5, PT, R13, 0x38, !P5 ;  /* 0x000000380d00780c */ /* 0x000fe40006fa4270 */
[----:B------:R-:W-:Y:S02]  /*41650*/  ISETP.LT.OR P4, PT, R12, 0x32, P4 ;  /* 0x000000320c00780c */ /* 0x000fe40002781670 */
[----:B------:R-:W-:Y:S02]  /*41660*/  FSEL R50, R50, -INF , !P3 ;  /* 0xff80000032327808 */ /* 0x000fe40005800000 */
[----:B------:R-:W-:-:S02]  /*41670*/  FMNMX.FTZ R7, R47, R6, !PT ;  /* 0x000000062f077209 */ /* 0x000fc40007810000 */
[----:B------:R-:W-:Y:S02]  /*41680*/  ISETP.GT.AND P0, PT, R13, 0x39, !P6 ;  /* 0x000000390d00780c */ /* 0x000fe40007704270 */
[----:B------:R-:W-:Y:S02]  /*41690*/  ISETP.LT.OR P5, PT, R12, 0x39, P5 ;  /* 0x000000390c00780c */ /* 0x000fe40002fa1670 */
[----:B------:R-:W-:Y:S02]  /*416a0*/  FSEL R51, R51, -INF , !P4 ;  /* 0xff80000033337808 */ /* 0x000fe40006000000 */
[----:B------:R-:W-:Y:S02]  /*416b0*/  FMNMX.FTZ R6, R50, R7, !PT ;  /* 0x0000000732067209 */ /* 0x000fe40007810000 */
[----:B------:R-:W-:Y:S02]  /*416c0*/  ISETP.LT.OR P0, PT, R12, 0x3a, P0 ;  /* 0x0000003a0c00780c */ /* 0x000fe40000701670 */
[----:B------:R-:W-:-:S02]  /*416d0*/  R2UR UR4, R2 ;  /* 0x00000000020472ca */ /* 0x000fc400000e0000 */
[----:B------:R-:W-:Y:S02]  /*416e0*/  R2UR UR5, R3 ;  /* 0x00000000030572ca */ /* 0x000fe400000e0000 */
[----:B------:R-:W-:Y:S02]  /*416f0*/  FSEL R54, R54, -INF , !P5 ;  /* 0xff80000036367808 */ /* 0x000fe40006800000 */
[----:B------:R-:W-:Y:S02]  /*41700*/  FMNMX.FTZ R7, R51, R6, !PT ;  /* 0x0000000633077209 */ /* 0x000fe40007810000 */
[----:B------:R-:W-:Y:S02]  /*41710*/  R2UR UR6, R2 ;  /* 0x00000000020672ca */ /* 0x000fe400000e0000 */
[----:B------:R-:W-:Y:S02]  /*41720*/  R2UR UR7, R3 ;  /* 0x00000000030772ca */ /* 0x000fe400000e0000 */
[----:B------:R-:W-:-:S02]  /*41730*/  FSEL R55, R55, -INF , !P0 ;  /* 0xff80000037377808 */ /* 0x000fc40004000000 */
[----:B------:R-:W-:-:S04]  /*41740*/  FMNMX.FTZ R6, R54, R7, !PT ;  /* 0x0000000736067209 */ /* 0x000fc80007810000 */
[----:B------:R-:W-:-:S05]  /*41750*/  FMNMX.FTZ R9, R55, R6, !PT ;  /* 0x0000000637097209 */ /* 0x000fca0007810000 */
[----:B--2---:R-:W-:Y:S04]  /*41760*/  ST.E desc[UR4][R4.64+0x4], R9 ;  /* 0x0000040904007985 */ /* 0x004fe8000c101904 */
[----:B------:R-:W2:Y:S01]  /*41770*/  LD.E R8, desc[UR6][R4.64+0x4] ;  /* 0x0000040604087980 */ /* 0x000ea2000c101900 */
        /* <DEDUP_REMOVED lines=15> */
[----:B------:R-:W0:Y:S01]  /*41870*/  SHFL.BFLY PT, R6, R7, 0x2, 0x1f ;  /* 0x0c401f0007067f89 */ /* 0x000e2200000e0000 */
[----:B------:R-:W-:Y:S02]  /*41880*/  R2UR UR8, R2 ;  /* 0x00000000020872ca */ /* 0x000fe400000e0000 */
[----:B------:R-:W-:Y:S02]  /*41890*/  R2UR UR9, R3 ;  /* 0x00000000030972ca */ /* 0x000fe400000e0000 */
[----:B0-----:R-:W-:Y:S01]  /*418a0*/  FMNMX.FTZ R6, R7, R6, !PT ;  /* 0x0000000607067209 */ /* 0x001fe20007810000 */
[----:B------:R-:W-:Y:S04]  /*418b0*/  ST.E desc[UR4][R4.64], R7 ;  /* 0x0000000704007985 */ /* 0x000fe8000c101904 */
[----:B--2---:R-:W0:Y:S02]  /*418c0*/  SHFL.BFLY PT, R9, R8, 0x2, 0x1f ;  /* 0x0c401f0008097f89 */ /* 0x004e2400000e0000 */
[----:B0-----:R-:W-:-:S02]  /*418d0*/  FMNMX.FTZ R12, R8, R9, !PT ;  /* 0x00000009080c7209 */ /* 0x001fc40007810000 */
[----:B------:R-:W0:Y:S04]  /*418e0*/  SHFL.BFLY PT, R9, R6, 0x1, 0x1f ;  /* 0x0c201f0006097f89 */ /* 0x000e2800000e0000 */
[----:B------:R-:W1:Y:S01]  /*418f0*/  SHFL.BFLY PT, R13, R12, 0x1, 0x1f ;  /* 0x0c201f000c0d7f89 */ /* 0x000e6200000e0000 */
[----:B0-----:R-:W-:Y:S02]  /*41900*/  FMNMX.FTZ R9, R6, R9, !PT ;  /* 0x0000000906097209 */ /* 0x001fe40007810000 */
[----:B-1----:R-:W-:-:S03]  /*41910*/  FMNMX.FTZ R13, R12, R13, !PT ;  /* 0x0000000d0c0d7209 */ /* 0x002fc60007810000 */
[----:B------:R-:W-:Y:S04]  /*41920*/  ST.E desc[UR6][R4.64], R9 ;  /* 0x0000000904007985 */ /* 0x000fe8000c101906 */
[----:B------:R0:W-:Y:S04]  /*41930*/  ST.E desc[UR8][R4.64+0x4], R13 ;  /* 0x0000040d04007985 */ /* 0x0001e8000c101908 */
[----:B0-----:R-:W2:Y:S04]  /*41940*/  LDL.64 R4, [R0+0x70] ;  /* 0x0000700000047983 */ /* 0x001ea80000100a00 */
[----:B--2---:R-:W2:Y:S04]  /*41950*/  LD.E R6, desc[UR6][R4.64+0x20] ;  /* 0x0000200604067980 */ /* 0x004ea8000c101900 */
[----:B------:R-:W2:Y:S04]  /*41960*/  LD.E R15, desc[UR4][R4.64] ;  /* 0x00000004040f7980 */ /* 0x000ea8000c101900 */
[----:B------:R-:W3:Y:S01]  /*41970*/  LD.E R57, desc[UR4][R4.64+0x4] ;  /* 0x0000040404397980 */ /* 0x000ee2000c101900 */
[C---:B--2---:R-:W-:Y:S01]  /*41980*/  FMUL.FTZ R8, R15.reuse, R6 ;  /* 0x000000060f087220 */ /* 0x044fe20000410000 */
[----:B------:R-:W-:-:S04]  /*41990*/  FSETP.NEU.FTZ.AND P0, PT, R15, -INF , PT ;  /* 0xff8000000f00780b */ /* 0x000fc80003f1d000 */
[----:B------:R-:W-:Y:S01]  /*419a0*/  FSEL R7, R8, RZ, P0 ;  /* 0x000000ff08077208 */ /* 0x000fe20000000000 */
[----:B---3--:R-:W-:Y:S01]  /*419b0*/  FMUL.FTZ R8, R6, R57 ;  /* 0x0000003906087220 */ /* 0x008fe20000410000 */
[----:B------:R-:W-:-:S03]  /*419c0*/  FSETP.NEU.FTZ.AND P0, PT, R57, -INF , PT ;  /* 0xff8000003900780b */ /* 0x000fc60003f1d000 */
        /* <DEDUP_REMOVED lines=16> */
[----:B------:R-:W-:-:S05]  /*41ad0*/  FSEL R7, R8, RZ, P0 ;  /* 0x000000ff08077208 */ /* 0x000fca0000000000 */
[-CC-:B------:R-:W-:Y:S01]  /*41ae0*/  FFMA.FTZ R153, R26, R6.reuse, -R7.reuse ;  /* 0x000000061a997223 */ /* 0x180fe20000010807 */
[-CC-:B------:R-:W-:Y:S01]  /*41af0*/  FFMA.FTZ R12, R27, R6.reuse, -R7.reuse ;  /* 0x000000061b0c7223 */ /* 0x180fe20000010807 */
[-CC-:B------:R-:W-:Y:S01]  /*41b00*/  FFMA.FTZ R155, R30, R6.reuse, -R7.reuse ;  /* 0x000000061e9b7223 */ /* 0x180fe20000010807 */
[----:B------:R-:W-:Y:S01]  /*41b10*/  MUFU.EX2 R152, R152 ;  /* 0x0000009800987308 */ /* 0x000fe20000000800 */
[----:B------:R-:W-:-:S07]  /*41b20*/  FFMA.FTZ R14, R31, R6, -R7 ;  /* 0x000000061f0e7223 */ /* 0x000fce0000010807 */
[----:B------:R-:W0:Y:S01]  /*41b30*/  MUFU.EX2 R13, R13 ;  /* 0x0000000d000d7308 */ /* 0x000e220000000800 */
[----:B------:R-:W-:-:S07]  /*41b40*/  FFMA.FTZ R169, R34, R6, -R7 ;  /* 0x0000000622a97223 */ /* 0x000fce0000010807 */
[----:B------:R-:W-:Y:S08]  /*41b50*/  MUFU.EX2 R153, R153 ;  /* 0x0000009900997308 */ /* 0x000ff00000000800 */
[----:B------:R-:W1:Y:S01]  /*41b60*/  MUFU.EX2 R12, R12 ;  /* 0x0000000c000c7308 */ /* 0x000e620000000800 */
[----:B------:R-:W-:-:S07]  /*41b70*/  FFMA.FTZ R20, R35, R6, -R7 ;  /* 0x0000000623147223 */ /* 0x000fce0000010807 */
[----:B------:R-:W2:Y:S08]  /*41b80*/  MUFU.EX2 R154, R154 ;  /* 0x0000009a009a7308 */ /* 0x000eb00000000800 */
[----:B------:R-:W3:Y:S01]  /*41b90*/  MUFU.EX2 R155, R155 ;  /* 0x0000009b009b7308 */ /* 0x000ee20000000800 */
[----:B------:R-:W-:-:S07]  /*41ba0*/  FFMA.FTZ R171, R38, R6, -R7 ;  /* 0x0000000626ab7223 */ /* 0x000fce0000010807 */
[----:B------:R-:W4:Y:S08]  /*41bb0*/  MUFU.EX2 R15, R15 ;  /* 0x0000000f000f7308 */ /* 0x000f300000000800 */
[----:B------:R-:W4:Y:S01]  /*41bc0*/  MUFU.EX2 R14, R14 ;  /* 0x0000000e000e7308 */ /* 0x000f220000000800 */
[----:B0-----:R-:W-:Y:S01]  /*41bd0*/  FADD.FTZ R9, R152, R13 ;  /* 0x0000000d98097221 */ /* 0x001fe20000010000 */
[----:B-1----:R-:W-:-:S06]  /*41be0*/  FADD.FTZ R8, R153, R12 ;  /* 0x0000000c99087221 */ /* 0x002fcc0000010000 */
[----:B------:R-:W0:Y:S01]  /*41bf0*/  MUFU.EX2 R168, R168 ;  /* 0x000000a800a87308 */ /* 0x000e220000000800 */
[----:B------:R-:W-:-:S07]  /*41c00*/  FFMA.FTZ R24, R39, R6, -R7 ;  /* 0x0000000627187223 */ /* 0x000fce0000010807 */
[----:B------:R-:W1:Y:S01]  /*41c10*/  MUFU.EX2 R169, R169 ;  /* 0x000000a900a97308 */ /* 0x000e620000000800 */
[----:B--2---:R-:W-:Y:S01]  /*41c20*/  FADD.FTZ R30, R154, R9 ;  /* 0x000000099a1e7221 */ /* 0x004fe20000010000 */
[----:B---3--:R-:W-:-:S06]  /*41c30*/  FADD.FTZ R9, R155, R8 ;  /* 0x000000089b097221 */ /* 0x008fcc0000010000 */
[----:B------:R-:W2:Y:S01]  /*41c40*/  MUFU.EX2 R21, R21 ;  /* 0x0000001500157308 */ /* 0x000ea20000000800 */
[----:B------:R-:W-:-:S07]  /*41c50*/  FFMA.FTZ R173, R42, R6, -R7 ;  /* 0x000000062aad7223 */ /* 0x000fce0000010807 */
[----:B------:R-:W3:Y:S01]  /*41c60*/  MUFU.EX2 R20, R20 ;  /* 0x0000001400147308 */ /* 0x000ee20000000800 */
[----:B----4-:R-:W-:Y:S01]  /*41c70*/  FADD.FTZ R27, R15, R30 ;  /* 0x0000001e0f1b7221 */ /* 0x010fe20000010000 */
[----:B------:R-:W-:-:S06]  /*41c80*/  FADD.FTZ R8, R14, R9 ;  /* 0x000000090e087221 */ /* 0x000fcc0000010000 */
[----:B------:R-:W4:Y:S01]  /*41c90*/  MUFU.EX2 R170, R170 ;  /* 0x000000aa00aa7308 */ /* 0x000f220000000800 */
[----:B------:R-:W-:-:S07]  /*41ca0*/  FFMA.FTZ R26, R43, R6, -R7 ;  /* 0x000000062b1a7223 */ /* 0x000fce0000010807 */
        /* <DEDUP_REMOVED lines=18> */
[----:B------:R-:W0:Y:S08]  /*41dd0*/  MUFU.EX2 R174, R174 ;  /* 0x000000ae00ae7308 */ /* 0x000e300000000800 */
[----:B------:R-:W1:Y:S01]  /*41de0*/  MUFU.EX2 R175, R175 ;  /* 0x000000af00af7308 */ /* 0x000e620000000800 */
[----:B------:R-:W-:Y:S01]  /*41df0*/  FFMA.FTZ R51, R51, R6, -R7 ;  /* 0x0000000633337223 */ /* 0x000fe20000010807 */
[----:B--2---:R-:W-:Y:S01]  /*41e00*/  FADD.FTZ R32, R172, R27 ;  /* 0x0000001bac207221 */ /* 0x004fe20000010000 */
[----:B---3--:R-:W-:-:S05]  /*41e10*/  FADD.FTZ R9, R173, R8 ;  /* 0x00000008ad097221 */ /* 0x008fca0000010000 */
[----:B------:R-:W2:Y:S01]  /*41e20*/  MUFU.EX2 R33, R33 ;  /* 0x0000002100217308 */ /* 0x000ea20000000800 */
[----:B------:R-:W-:-:S07]  /*41e30*/  FFMA.FTZ R54, R54, R6, -R7 ;  /* 0x0000000636367223 */ /* 0x000fce0000010807 */
[----:B------:R-:W3:Y:S01]  /*41e40*/  MUFU.EX2 R28, R28 ;  /* 0x0000001c001c7308 */ /* 0x000ee20000000800 */
[----:B----4-:R-:W-:Y:S01]  /*41e50*/  FADD.FTZ R27, R29, R32 ;  /* 0x000000201d1b7221 */ /* 0x010fe20000010000 */
[----:B------:R-:W-:-:S06]  /*41e60*/  FADD.FTZ R8, R26, R9 ;  /* 0x000000091a087221 */ /* 0x000fcc0000010000 */
[----:B------:R-:W4:Y:S08]  /*41e70*/  MUFU.EX2 R176, R176 ;  /* 0x000000b000b07308 */ /* 0x000f300000000800 */
[----:B------:R-:W4:Y:S01]  /*41e80*/  MUFU.EX2 R177, R177 ;  /* 0x000000b100b17308 */ /* 0x000f220000000800 */
[----:B------:R-:W-:Y:S01]  /*41e90*/  FFMA.FTZ R6, R55, R6, -R7 ;  /* 0x0000000637067223 */ /* 0x000fe20000010807 */
[----:B0-----:R-:W-:Y:S01]  /*41ea0*/  FADD.FTZ R32, R174, R27 ;  /* 0x0000001bae207221 */ /* 0x001fe20000010000 */
[----:B-1----:R-:W-:-:S05]  /*41eb0*/  FADD.FTZ R7, R175, R8 ;  /* 0x00000008af077221 */ /* 0x002fca0000010000 */
[----:B------:R-:W0:Y:S08]  /*41ec0*/  MUFU.EX2 R37, R37 ;  /* 0x0000002500257308 */ /* 0x000e300000000800 */
[----:B------:R-:W1:Y:S01]  /*41ed0*/  MUFU.EX2 R30, R51 ;  /* 0x00000033001e7308 */ /* 0x000e620000000800 */
[----:B--2---:R-:W-:Y:S01]  /*41ee0*/  FADD.FTZ R9, R33, R32 ;  /* 0x0000002021097221 */ /* 0x004fe20000010000 */
[----:B---3--:R-:W-:-:S06]  /*41ef0*/  FADD.FTZ R8, R28, R7 ;  /* 0x000000071c087221 */ /* 0x008fcc0000010000 */
[----:B------:R-:W2:Y:S08]  /*41f00*/  MUFU.EX2 R178, R178 ;  /* 0x000000b200b27308 */ /* 0x000eb00000000800 */
[----:B------:R-:W3:Y:S01]  /*41f10*/  MUFU.EX2 R54, R54 ;  /* 0x0000003600367308 */ /* 0x000ee20000000800 */
[----:B----4-:R-:W-:Y:S01]  /*41f20*/  FADD.FTZ R32, R176, R9 ;  /* 0x00000009b0207221 */ /* 0x010fe20000010000 */
[----:B------:R-:W-:-:S06]  /*41f30*/  FADD.FTZ R7, R177, R8 ;  /* 0x00000008b1077221 */ /* 0x000fcc0000010000 */
[----:B------:R-:W4:Y:S08]  /*41f40*/  MUFU.EX2 R41, R41 ;  /* 0x0000002900297308 */ /* 0x000f300000000800 */
[----:B------:R-:W4:Y:S01]  /*41f50*/  MUFU.EX2 R179, R6 ;  /* 0x0000000600b37308 */ /* 0x000f220000000800 */
[----:B0-----:R-:W-:Y:S01]  /*41f60*/  FADD.FTZ R9, R37, R32 ;  /* 0x0000002025097221 */ /* 0x001fe20000010000 */
[----:B-1----:R-:W-:-:S03]  /*41f70*/  FADD.FTZ R7, R30, R7 ;  /* 0x000000071e077221 */ /* 0x002fc60000010000 */
[----:B--2---:R-:W-:Y:S01]  /*41f80*/  FADD.FTZ R8, R178, R9 ;  /* 0x00000009b2087221 */ /* 0x004fe20000010000 */
[----:B---3--:R-:W-:-:S03]  /*41f90*/  FADD.FTZ R32, R54, R7 ;  /* 0x0000000736207221 */ /* 0x008fc60000010000 */
[----:B----4-:R-:W-:Y:S01]  /*41fa0*/  FADD.FTZ R27, R41, R8 ;  /* 0x00000008291b7221 */ /* 0x010fe20000010000 */
[----:B------:R-:W-:-:S04]  /*41fb0*/  FADD.FTZ R31, R179, R32 ;  /* 0x00000020b31f7221 */ /* 0x000fc80000010000 */
[----:B------:R-:W-:Y:S04]  /*41fc0*/  ST.E desc[UR4][R4.64+0x10], R27 ;  /* 0x0000101b04007985 */ /* 0x000fe8000c101904 */
[----:B------:R0:W-:Y:S04]  /*41fd0*/  ST.E desc[UR6][R4.64+0x14], R31 ;  /* 0x0000141f04007985 */ /* 0x0001e8000c101906 */
[----:B------:R-:W2:Y:S01]  /*41fe0*/  LDL.64 R8, [R0+0x80] ;  /* 0x0000800000087983 */ /* 0x000ea20000100a00 */
[----:B------:R-:W-:Y:S06]  /*41ff0*/  BAR.SYNC.DEFER_BLOCKING 0xf, 0x100 ;  /* 0x03c4000000007b1d */ /* 0x000fec0000010000 */
[----:B0-----:R-:W3:Y:S01]  /*42000*/  LDL.64 R4, [R0+0x88] ;  /* 0x0000880000047983 */ /* 0x001ee20000100a00 */
[----:B------:R-:W-:-:S02]  /*42010*/  R2UR UR10, R2 ;  /* 0x00000000020a72ca */ /* 0x000fc400000e0000 */
[----:B------:R-:W-:Y:S01]  /*42020*/  R2UR UR11, R3 ;  /* 0x00000000030b72ca */ /* 0x000fe200000e0000 */
[----:B------:R-:W4:Y:S04]  /*42030*/  LDL.64 R138, [R0] ;  /* 0x00000000008a7983 */ /* 0x000f280000100a00 */
[----:B--2---:R-:W2:Y:S04]  /*42040*/  LD.E.64 R8, desc[UR4][R8.64+0x10] ;  /* 0x0000100408087980 */ /* 0x004ea8000c101b00 */
[----:B--2---:R-:W2:Y:S04]  /*42050*/  LD.E.64 R6, desc[UR6][R8.64+0x8] ;  /* 0x0000080608067980 */ /* 0x004ea8000c101b00 */
[----:B------:R-:W3:Y:S01]  /*42060*/  LD.E.64 R8, desc[UR4][R8.64] ;  /* 0x0000000408087980 */ /* 0x000ee2000c101b00 */
[----:B------:R-:W-:-:S02]  /*42070*/  R2UR UR12, R2 ;  /* 0x00000000020c72ca */ /* 0x000fc400000e0000 */
[----:B------:R-:W-:Y:S02]  /*42080*/  R2UR UR13, R3 ;  /* 0x00000000030d72ca */ /* 0x000fe400000e0000 */
        /* <DEDUP_REMOVED lines=16> */
[----:B--2---:R-:W-:-:S02]  /*42190*/  MOV R34, R6 ;  /* 0x0000000600227202 */ /* 0x004fc40000000f00 */
[----:B------:R-:W2:Y:S03]  /*421a0*/  LDL.64 R6, [R0+0x90] ;  /* 0x0000900000067983 */ /* 0x000ea60000100a00 */
[--C-:B---3--:R-:W-:Y:S02]  /*421b0*/  IMAD R31, R9, 0x2, R34.reuse ;  /* 0x00000002091f7824 */ /* 0x108fe400078e0222 */
[C---:B------:R-:W-:Y:S02]  /*421c0*/  IMAD R27, R8.reuse, 0x2, R34 ;  /* 0x00000002081b7824 */ /* 0x040fe400078e0222 */
[----:B------:R-:W-:Y:S01]  /*421d0*/  IMAD R32, R8, 0x2, R31 ;  /* 0x0000000208207824 */ /* 0x000fe200078e021f */
[----:B------:R-:W-:Y:S04]  /*421e0*/  STSM.16.M88.4 [R34], R152 ;  /* 0x0000009822007844 */ /* 0x000fe80000000200 */
[----:B------:R0:W-:Y:S04]  /*421f0*/  STSM.16.M88.4 [R27], R168 ;  /* 0x000000a81b007844 */ /* 0x0001e80000000200 */
[----:B------:R1:W-:Y:S04]  /*42200*/  STSM.16.M88.4 [R31], R172 ;  /* 0x000000ac1f007844 */ /* 0x0003e80000000200 */
[----:B------:R3:W-:Y:S04]  /*42210*/  STSM.16.M88.4 [R32], R176 ;  /* 0x000000b020007844 */ /* 0x0007e80000000200 */
[----:B------:R-:W2:Y:S04]  /*42220*/  LD.E R15, desc[UR4][R4.64] ;  /* 0x00000004040f7980 */ /* 0x000ea8000c101900 */
[----:B------:R-:W2:Y:S04]  /*42230*/  LD.E R21, desc[UR6][R4.64+0x4] ;  /* 0x0000040604157980 */ /* 0x000ea8000c101900 */
[----:B------:R-:W2:Y:S04]  /*42240*/  LD.E R25, desc[UR8][R4.64+0x8] ;  /* 0x0000080804197980 */ /* 0x000ea8000c101900 */
[----:B------:R-:W2:Y:S04]  /*42250*/  LD.E R29, desc[UR10][R4.64+0xc] ;  /* 0x00000c0a041d7980 */ /* 0x000ea8000c101900 */
[----:B------:R-:W2:Y:S04]  /*42260*/  LD.E R33, desc[UR12][R4.64+0x10] ;  /* 0x0000100c04217980 */ /* 0x000ea8000c101900 */
[----:B------:R-:W2:Y:S01]  /*42270*/  LD.E R35, desc[UR4][R4.64+0x14] ;  /* 0x0000140404237980 */ /* 0x000ea2000c101900 */
[----:B------:R-:W-:-:S02]  /*42280*/  R2UR UR14, R2 ;  /* 0x00000000020e72ca */ /* 0x000fc400000e0000 */
[C---:B------:R-:W-:Y:S01]  /*42290*/  R2UR UR15, R3.reuse ;  /* 0x00000000030f72ca */ /* 0x040fe200000e0000 */
[----:B----4-:R-:W4:Y:S01]  /*422a0*/  LD.E R138, desc[UR4][R138.64] ;  /* 0x000000048a8a7980 */ /* 0x010f22000c101900 */
[C---:B------:R-:W-:Y:S02]  /*422b0*/  R2UR UR16, R2.reuse ;  /* 0x00000000021072ca */ /* 0x040fe400000e0000 */
[C---:B------:R-:W-:Y:S01]  /*422c0*/  R2UR UR17, R3.reuse ;  /* 0x00000000031172ca */ /* 0x040fe200000e0000 */
[----:B------:R-:W4:Y:S01]  /*422d0*/  LD.E R24, desc[UR8][R4.64+0x38] ;  /* 0x0000380804187980 */ /* 0x000f22000c101900 */
[C---:B------:R-:W-:Y:S02]  /*422e0*/  R2UR UR18, R2.reuse ;  /* 0x00000000021272ca */ /* 0x040fe400000e0000 */
[----:B------:R-:W-:Y:S01]  /*422f0*/  R2UR UR19, R3 ;  /* 0x00000000031372ca */ /* 0x000fe200000e0000 */
[----:B------:R-:W4:Y:S01]  /*42300*/  LD.E R26, desc[UR12][R4.64+0x40] ;  /* 0x0000400c041a7980 */ /* 0x000f22000c101900 */
[----:B------:R-:W-:-:S02]  /*42310*/  R2UR UR20, R2 ;  /* 0x00000000021472ca */ /* 0x000fc400000e0000 */
[C---:B------:R-:W-:Y:S01]  /*42320*/  R2UR UR21, R3.reuse ;  /* 0x00000000031572ca */ /* 0x040fe200000e0000 */
[----:B0-----:R-:W4:Y:S01]  /*42330*/  LD.E R27, desc[UR14][R4.64+0x44] ;  /* 0x0000440e041b7980 */ /* 0x001f22000c101900 */
        /* <DEDUP_REMOVED lines=8> */
[----:B------:R-:W4:Y:S01]  /*423c0*/  LD.E R12, desc[UR20][R4.64+0x20] ;  /* 0x00002014040c7980 */ /* 0x000f22000c101900 */
[----:B------:R-:W-:Y:S02]  /*423d0*/  R2UR UR28, R2 ;  /* 0x00000000021c72ca */ /* 0x000fe400000e0000 */
[----:B------:R-:W-:Y:S01]  /*423e0*/  R2UR UR29, R3 ;  /* 0x00000000031d72ca */ /* 0x000fe200000e0000 */
[----:B------:R-:W4:Y:S04]  /*423f0*/  LD.E R13, desc[UR22][R4.64+0x24] ;  /* 0x00002416040d7980 */ /* 0x000f28000c101900 */
[----:B------:R-:W4:Y:S04]  /*42400*/  LD.E R14, desc[UR24][R4.64+0x28] ;  /* 0x00002818040e7980 */ /* 0x000f28000c101900 */
[----:B------:R-:W4:Y:S04]  /*42410*/  LD.E R28, desc[UR16][R4.64+0x48] ;  /* 0x00004810041c7980 */ /* 0x000f28000c101900 */
[----:B------:R-:W4:Y:S04]  /*42420*/  LD.E R20, desc[UR28][R4.64+0x30] ;  /* 0x0000301c04147980 */ /* 0x000f28000c101900 */
[----:B------:R-:W4:Y:S04]  /*42430*/  LD.E R30, desc[UR20][R4.64+0x50] ;  /* 0x00005014041e7980 */ /* 0x000f28000c101900 */
[----:B-1----:R-:W4:Y:S04]  /*42440*/  LD.E R31, desc[UR22][R4.64+0x54] ;  /* 0x00005416041f7980 */ /* 0x002f28000c101900 */
[----:B---3--:R-:W3:Y:S04]  /*42450*/  LD.E R32, desc[UR24][R4.64+0x58] ;  /* 0x0000581804207980 */ /* 0x008ee8000c101900 */
[----:B------:R-:W3:Y:S04]  /*42460*/  LD.E R34, desc[UR28][R4.64+0x60] ;  /* 0x0000601c04227980 */ /* 0x000ee8000c101900 */
        /* <DEDUP_REMOVED lines=47> */
[----:B--2---:R-:W2:Y:S04]  /*42760*/  LD.E.64 R6, desc[UR4][R6.64] ;  /* 0x0000000406067980 */ /* 0x004ea8000c101b00 */
[----:B------:R-:W2:Y:S04]  /*42770*/  LD.E R83, desc[UR22][R4.64+0x124] ;  /* 0x0001241604537980 */ /* 0x000ea8000c101900 */
[----:B------:R-:W2:Y:S04]  /*42780*/  LD.E R84, desc[UR24][R4.64+0x128] ;  /* 0x0001281804547980 */ /* 0x000ea8000c101900 */
[----:B------:R-:W2:Y:S04]  /*42790*/  LD.E R85, desc[UR26][R4.64+0x12c] ;  /* 0x00012c1a04557980 */ /* 0x000ea8000c101900 */
[----:B------:R-:W2:Y:S04]  /*427a0*/  LD.E R86, desc[UR28][R4.64+0x130] ;  /* 0x0001301c04567980 */ /* 0x000ea8000c101900 */
[----:B------:R-:W2:Y:S04]  /*427b0*/  LD.E R87, desc[UR4][R4.64+0x134] ;  /* 0x0001340404577980 */ /* 0x000ea8000c101900 */
[----:B------:R-:W2:Y:S04]  /*427c0*/  LD.E R88, desc[UR6][R4.64+0x138] ;  /* 0x0001380604587980 */ /* 0x000ea8000c101900 */
[----:B------:R0:W-:Y:S04]  /*427d0*/  ST.E desc[UR6][R4.64], R15 ;  /* 0x0000000f04007985 */ /* 0x0001e8000c101906 */
[----:B------:R1:W-:Y:S04]  /*427e0*/  ST.E desc[UR8][R4.64+0x4], R21 ;  /* 0x0000041504007985 */ /* 0x0003e8000c101908 */
[----:B------:R1:W-:Y:S04]  /*427f0*/  ST.E desc[UR10][R4.64+0x8], R25 ;  /* 0x0000081904007985 */ /* 0x0003e8000c10190a */
[----:B------:R1:W-:Y:S04]  /*42800*/  ST.E desc[UR12][R4.64+0xc], R29 ;  /* 0x00000c1d04007985 */ /* 0x0003e8000c10190c */
[----:B------:R1:W-:Y:S04]  /*42810*/  ST.E desc[UR14][R4.64+0x10], R33 ;  /* 0x0000102104007985 */ /* 0x0003e8000c10190e */
[----:B------:R1:W-:Y:S04]  /*42820*/  ST.E desc[UR4][R4.64+0x14], R35 ;  /* 0x0000142304007985 */ /* 0x0003e8000c101904 */
[----:B0-----:R-:W2:Y:S04]  /*42830*/  LD.E R15, desc[UR26][R4.64+0x2c] ;  /* 0x00002c1a040f7980 */ /* 0x001ea8000c101900 */
        /* <DEDUP_REMOVED lines=54> */
[----:B----4-:R-:W-:Y:S04]  /*42ba0*/  ST.E desc[UR4][R4.64+0x18], R8 ;  /* 0x0000180804007985 */ /* 0x010fe8000c101904 */
        /* <DEDUP_REMOVED lines=11> */
[----:B---3--:R-:W-:Y:S04]  /*42c60*/  ST.E desc[UR22][R4.64+0x58], R32 ;  /* 0x0000582004007985 */ /* 0x008fe8000c101916 */
[----:B------:R-:W-:Y:S04]  /*42c70*/  ST.E desc[UR26][R4.64+0x60], R34 ;  /* 0x0000602204007985 */ /* 0x000fe8000c10191a */
[----:B------:R-:W-:Y:S04]  /*42c80*/  ST.E desc[UR6][R4.64+0x68], R36 ;  /* 0x0000682404007985 */ /* 0x000fe8000c101906 */
[----:B------:R-:W-:Y:S04]  /*42c90*/  ST.E desc[UR8][R4.64+0x6c], R37 ;  /* 0x00006c2504007985 */ /* 0x000fe8000c101908 */
[----:B------:R-:W-:Y:S04]  /*42ca0*/  ST.E desc[UR10][R4.64+0x70], R38 ;  /* 0x0000702604007985 */ /* 0x000fe8000c10190a */
[----:B--2---:R-:W-:Y:S04]  /*42cb0*/  ST.E desc[UR14][R4.64+0x2c], R15 ;  /* 0x00002c0f04007985 */ /* 0x004fe8000c10190e */
        /* <DEDUP_REMOVED lines=89> */
[----:B------:R-:W-:-:S03]  /*43250*/  IMAD R6, R138, 0x1000, R6 ;  /* 0x000010008a067824 */ /* 0x000fc600078e0206 */
        /* <DEDUP_REMOVED lines=18> */
[----:B------:R-:W-:Y:S01]  /*43380*/  HGMMA.64x256x16.F32.BF16 R24, R152, gdesc[UR4].tnspB, RZ, !UPT, gsb0 ;  /* 0x43e0000498187df0 */ /* 0x000fe2000c0018ff */
        /* <DEDUP_REMOVED lines=47> */
[----:B------:R-:W-:Y:S01]  /*43680*/  R2UR UR51, R3 ;  /* 0x00000000033372ca */ /* 0x000fe200000e0000 */
[----:B------:R-:W-:-:S02]  /*43690*/  VIADD R8, R6, 0x80 ;  /* 0x0000008006087836 */ /* 0x000fc40000000000 */
        /* <DEDUP_REMOVED lines=339> */
[----:B------:R0:W-:Y:S01]  /*44bd0*/  ST.E desc[UR10][R4.64+0x1fc], R151 ;  /* 0x0001fc9704007985 */ /* 0x0001e2000c10190a */
[----:B------:R-:W-:Y:S01]  /*44be0*/  UMOV UR14, UR36 ;  /* 0x00000024000e7c82 */ /* 0x000fe20008000000 */
[----:B------:R-:W-:Y:S01]  /*44bf0*/  UMOV UR15, UR37 ;  /* 0x00000025000f7c82 */ /* 0x000fe20008000000 */
        /* <DEDUP_REMOVED lines=812> */
[----:B------:R-:W-:Y:S02]  /*47ec0*/  R2UR UR29, R3 ;  /* 0x00000000031d72ca */ /* 0x000fe400000e0000 */
[----:B------:R-:W-:Y:S02]  /*47ed0*/  R2UR UR37, R10 ;  /* 0x000000000a2572ca */ /* 0x000fe400000e0000 */
[----:B------:R-:W-:Y:S01]  /*47ee0*/  R2UR UR36, R11 ;  /* 0x000000000b2472ca */ /* 0x000fe200000e0000 */
[----:B------:R-:W-:Y:S02]  /*47ef0*/  WARPGROUP.DEPBAR.LE gsb0, 0x0 ;  /* 0x00008000000079c5 */ /* 0x000fe40000010000 */
[----:B------:R0:W-:Y:S01]  /*47f00*/  ST.E desc[UR4][R4.64], R24 ;  /* 0x0000001804007985 */ /* 0x0001e2000c101904 */
[----:B------:R-:W-:-:S02]  /*47f10*/  R2UR UR4, R2 ;  /* 0x00000000020472ca */ /* 0x000fc400000e0000 */
[C---:B------:R-:W-:Y:S01]  /*47f20*/  R2UR UR5, R3.reuse ;  /* 0x00000000030572ca */ /* 0x040fe200000e0000 */
[----:B------:R1:W-:Y:S01]  /*47f30*/  ST.E desc[UR6][R4.64+0x4], R25 ;  /* 0x0000041904007985 */ /* 0x0003e2000c101906 */
[C---:B------:R-:W-:Y:S02]  /*47f40*/  R2UR UR6, R2.reuse ;  /* 0x00000000020672ca */ /* 0x040fe400000e0000 */
[C---:B------:R-:W-:Y:S01]  /*47f50*/  R2UR UR7, R3.reuse ;  /* 0x00000000030772ca */ /* 0x040fe200000e0000 */
[----:B------:R2:W-:Y:S01]  /*47f60*/  ST.E desc[UR8][R4.64+0x8], R26 ;  /* 0x0000081a04007985 */ /* 0x0005e2000c101908 */
[C---:B------:R-:W-:Y:S02]  /*47f70*/  R2UR UR8, R2.reuse ;  /* 0x00000000020872ca */ /* 0x040fe400000e0000 */
[----:B------:R-:W-:Y:S01]  /*47f80*/  R2UR UR9, R3 ;  /* 0x00000000030972ca */ /* 0x000fe200000e0000 */
        /* <DEDUP_REMOVED lines=370> */
[----:B------:R-:W-:-:S03]  /*496b0*/  R2UR UR4, R2 ;  /* 0x00000000020472ca */ /* 0x000fc600000e0000 */
[----:B------:R-:W-:Y:S01]  /*496c0*/  ST.E desc[UR6][R4.64+0x1fc], R151 ;  /* 0x0001fc9704007985 */ /* 0x000fe2000c101906 */
[----:B------:R-:W-:-:S03]  /*496d0*/  R2UR UR5, R3 ;  /* 0x00000000030572ca */ /* 0x000fc600000e0000 */
[----:B------:R-:W4:Y:S01]  /*496e0*/  LD.E R6, desc[UR8][R4.64] ;  /* 0x0000000804067980 */ /* 0x000f22000c101900 */
[C---:B------:R-:W-:Y:S02]  /*496f0*/  R2UR UR6, R2.reuse ;  /* 0x00000000020672ca */ /* 0x040fe400000e0000 */
[C---:B------:R-:W-:Y:S01]  /*49700*/  R2UR UR7, R3.reuse ;  /* 0x00000000030772ca */ /* 0x040fe200000e0000 */
[----:B------:R-:W4:Y:S01]  /*49710*/  LD.E R7, desc[UR10][R4.64+0x4] ;  /* 0x0000040a04077980 */ /* 0x000f22000c101900 */
        /* <DEDUP_REMOVED lines=32> */
[----:B0-----:R-:W4:Y:S01]  /*49920*/  LD.E R24, desc[UR6][R4.64+0x30] ;  /* 0x0000300604187980 */ /* 0x001f22000c101900 */
[----:B------:R-:W-:-:S02]  /*49930*/  R2UR UR4, R2 ;  /* 0x00000000020472ca */ /* 0x000fc400000e0000 */
[C---:B------:R-:W-:Y:S01]  /*49940*/  R2UR UR5, R3.reuse ;  /* 0x00000000030572ca */ /* 0x040fe200000e0000 */
[----:B-1----:R-:W4:Y:S01]  /*49950*/  LD.E R25, desc[UR8][R4.64+0x34] ;  /* 0x0000340804197980 */ /* 0x002f22000c101900 */
[C---:B------:R-:W-:Y:S02]  /*49960*/  R2UR UR6, R2.reuse ;  /* 0x00000000020672ca */ /* 0x040fe400000e0000 */
[C---:B------:R-:W-:Y:S01]  /*49970*/  R2UR UR7, R3.reuse ;  /* 0x00000000030772ca */ /* 0x040fe200000e0000 */
[----:B--2---:R-:W2:Y:S01]  /*49980*/  LD.E R26, desc[UR10][R4.64+0x38] ;  /* 0x0000380a041a7980 */ /* 0x004ea2000c101900 */
[C---:B------:R-:W-:Y:S02]  /*49990*/  R2UR UR8, R2.reuse ;  /* 0x00000000020872ca */ /* 0x040fe400000e0000 */
[----:B------:R-:W-:Y:S01]  /*499a0*/  R2UR UR9, R3 ;  /* 0x00000000030972ca */ /* 0x000fe200000e0000 */
[----:B---3--:R-:W3:Y:S01]  /*499b0*/  LD.E R27, desc[UR12][R4.64+0x3c] ;  /* 0x00003c0c041b7980 */ /* 0x008ee2000c101900 */
        /* <DEDUP_REMOVED lines=380> */
[----:B--2---:R-:W-:Y:S01]  /*4b180*/  ST.E desc[UR10][R4.64+0x38], R26 ;  /* 0x0000381a04007985 */ /* 0x004fe2000c10190a */
[C---:B------:R-:W-:Y:S02]  /*4b190*/  R2UR UR8, R2.reuse ;  /* 0x00000000020872ca */ /* 0x040fe400000e0000 */
[----:B------:R-:W-:Y:S01]  /*4b1a0*/  R2UR UR9, R3 ;  /* 0x00000000030972ca */ /* 0x000fe200000e0000 */
[----:B---3--:R-:W-:Y:S01]  /*4b1b0*/  ST.E desc[UR12][R4.64+0x3c], R27 ;  /* 0x00003c1b04007985 */ /* 0x008fe2000c10190c */
[----:B------:R-:W-:-:S02]  /*4b1c0*/  R2UR UR10, R2 ;  /* 0x00000000020a72ca */ /* 0x000fc400000e0000 */
[C---:B------:R-:W-:Y:S01]  /*4b1d0*/  R2UR UR11, R3.reuse ;  /* 0x00000000030b72ca */ /* 0x040fe200000e0000 */
[----:B----4-:R-:W-:Y:S01]  /*4b1e0*/  ST.E desc[UR14][R4.64+0x40], R28 ;  /* 0x0000401c04007985 */ /* 0x010fe2000c10190e */
        /* <DEDUP_REMOVED lines=311> */
[----:B------:R-:W-:Y:S01]  /*4c560*/  @!PT LDS RZ, [RZ] ;  /* 0x00000000fffff984 */ /* 0x000fe20000000800 */
[----:B------:R-:W-:Y:S01]  /*4c570*/  @!PT LDS RZ, [RZ] ;  /* 0x00000000fffff984 */ /* 0x000fe20000000800 */
[----:B------:R-:W-:Y:S01]  /*4c580*/  @!PT LDS RZ, [RZ] ;  /* 0x00000000fffff984 */ /* 0x000fe20000000800 */
[----:B------:R-:W-:Y:S01]  /*4c590*/  @!PT LDS RZ, [RZ] ;  /* 0x00000000fffff984 */ /* 0x000fe20000000800 */
[----:B------:R1:W-:Y:S06]  /*4c5a0*/  MEMBAR.ALL.CTA ;  /* 0x0000000000007992 */ /* 0x0003ec0000008000 */
[----:B-1----:R-:W1:Y:S02]  /*4c5b0*/  FENCE.VIEW.ASYNC.S ;  /* 0x00000000000073c6 */ /* 0x002e640000000000 */
[----:B-1----:R-:W-:-:S02]  /*4c5c0*/  NOP ;  /* 0x0000000000007918 */ /* 0x002fc40000000000 */
[----:B0-----:R-:W2:Y:S01]  /*4c5d0*/  LDL.64 R4, [R0+0x40] ;  /* 0x0000400000047983 */ /* 0x001ea20000100a00 */
[C---:B------:R-:W-:Y:S02]  /*4c5e0*/  R2UR UR4, R2.reuse ;  /* 0x00000000020472ca */ /* 0x040fe400000e0000 */
[----:B------:R-:W-:Y:S01]  /*4c5f0*/  R2UR UR5, R3 ;  /* 0x00000000030572ca */ /* 0x000fe200000e0000 */
[----:B------:R-:W3:Y:S01]  /*4c600*/  LDL.64 R6, [R0] ;  /* 0x0000000000067983 */ /* 0x000ee20000100a00 */
[----:B------:R-:W-:Y:S11]  /*4c610*/  BAR.ARV 0xe, 0x100 ;  /* 0x0384000000007b1d */ /* 0x000ff60000002000 */
[----:B--2---:R-:W2:Y:S01]  /*4c620*/  LD.E R8, desc[UR4][R4.64] ;  /* 0x0000000404087980 */ /* 0x004ea2000c101900 */
[----:B------:R-:W-:-:S02]  /*4c630*/  R2UR UR4, R2 ;  /* 0x00000000020472ca */ /* 0x000fc400000e0000 */
[----:B------:R-:W-:Y:S01]  /*4c640*/  R2UR UR5, R3 ;  /* 0x00000000030572ca */ /* 0x000fe200000e0000 */
[----:B------:R-:W-:-:S12]  /*4c650*/  BSSY B0, `(.L_x_7243) ;  /* 0x0000006000007945 */ /* 0x000fd80003800000 */
[----:B---3--:R0:W5:Y:S01]  /*4c660*/  LD.E R6, desc[UR4][R6.64] ;  /* 0x0000000406067980 */ /* 0x008162000c101900 */
[----:B--2---:R-:W-:-:S04]  /*4c670*/  LOP3.LUT R8, R8, 0x1, RZ, 0xfc, !PT ;  /* 0x0000000108087812 */ /* 0x004fc800078efcff */
[----:B------:R-:W-:-:S13]  /*4c680*/  ISETP.NE.AND P0, PT, R8, 0x3, PT ;  /* 0x000000030800780c */ /* 0x000fda0003f05270 */
[----:B0-----:R-:W-:Y:S05]  /*4c690*/  @!P0 BRA `(.L_x_7244) ;  /* 0x0000000000048947 */ /* 0x001fea0003800000 */
[----:B------:R-:W-:Y:S01]  /*4c6a0*/  BPT.TRAP 0x1 ;  /* 0x000000040000795c */ /* 0x000fe20000300000 */
.L_x_7244:
[----:B------:R-:W-:Y:S05]  /*4c6b0*/  BSYNC B0 ;  /* 0x0000000000007941 */ /* 0x000fea0003800000 */
.L_x_7243:
[C---:B------:R-:W-:Y:S02]  /*4c6c0*/  R2UR UR6, R2.reuse ;  /* 0x00000000020672ca */ /* 0x040fe400000e0000 */
[C---:B------:R-:W-:Y:S02]  /*4c6d0*/  R2UR UR7, R3.reuse ;  /* 0x00000000030772ca */ /* 0x040fe400000e0000 */
[----:B------:R-:W-:Y:S02]  /*4c6e0*/  R2UR UR4, R2 ;  /* 0x00000000020472ca */ /* 0x000fe400000e0000 */
[----:B------:R-:W-:-:S09]  /*4c6f0*/  R2UR UR5, R3 ;  /* 0x00000000030572ca */ /* 0x000fd200000e0000 */
[----:B------:R-:W2:Y:S04]  /*4c700*/  LD.E.64 R2, desc[UR6][R4.64+0x20] ;  /* 0x0000200604027980 */ /* 0x000ea8000c101b00 */
[----:B------:R-:W3:Y:S01]  /*4c710*/  LD.E R0, desc[UR4][R4.64+0xc] ;  /* 0x00000c0404007980 */ /* 0x000ee2000c101900 */
[----:B------:R-:W-:Y:S02]  /*4c720*/  MOV R7, 0x12220 ;  /* 0x0001222000077802 */ /* 0x000fe40000000f00 */
[----:B--2---:R-:W-:-:S03]  /*4c730*/  MOV R3, R2 ;  /* 0x0000000200037202 */ /* 0x004fc60000000f00 */
[----:B------:R-:W-:Y:S02]  /*4c740*/  IMAD.MOV.U32 R2, RZ, RZ, R7 ;  /* 0x000000ffff027224 */ /* 0x000fe400078e0007 */
[----:B-----5:R-:W-:-:S05]  /*4c750*/  IMAD R3, R6, 0x8, R3 ;  /* 0x0000000806037824 */ /* 0x020fca00078e0203 */
[----:B---3--:R-:W-:Y:S01]  /*4c760*/  PRMT R0, R0, 0x654, R3 ;  /* 0x0000065400007816 */ /* 0x008fe20000000003 */
[----:B------:R-:W-:-:S03]  /*4c770*/  IMAD.MOV.U32 R3, RZ, RZ, 0x0 ;  /* 0x00000000ff037424 */ /* 0x000fc600078e00ff */
[----:B------:R0:W-:Y:S02]  /*4c780*/  SYNCS.ARRIVE.TRANS64.RED.A1T0 RZ, [R0+URZ], RZ ;  /* 0x000000ff00ff79a7 */ /* 0x0001e4000810043f */
[----:B0-----:R-:W-:Y:S05]  /*4c790*/  RET.REL.NODEC R2 `(_ZN7cutlass13device_kernelIN5flash11enable_sm90INS1_16FlashAttnFwdSm90INS1_25CollectiveMainloopFwdSm90ILi2EN4cute5tupleIJNS5_1CILi1EEES8_S8_EEENS6_IJNS7_ILi64EEESA_SA_EEELi512ENS_10bfloat16_tEfNS_4arch4Sm90ELb0ELb1ELb0ELb1ELb1ELb1ELb1ELb0ELb0ELb1ELb1ELb0EEENS1_21CollectiveEpilogueFwdINS6_IJSA_NS7_ILi512EEESA_EEES9_SC_SE_Li256ELb1ELb1ELb1ELb0EEENS1_36VarlenDynamicPersistentTileSchedulerILi64ELi64ELi256ELi128ELb1ELb1ELb1ELb1ELb0ELb1EEEEEEEEEvNT_6ParamsE) ;  /* 0xfffffb3802187950 */ /* 0x001fea0003c3ffff */
.L_x_7217:
[----:B0-----:R0:W1:Y:S02]  /*4c7a0*/  SYNCS.PHASECHK.TRANS64.TRYWAIT P0, [R12+URZ], R13 ;  /* 0x0000000d0c0075a7 */ /* 0x001064000800017f */
[----:B-1----:R-:W-:Y:S05]  /*4c7b0*/  @!P0 NANOSLEEP.SYNCS 0x989680 ;  /* 0x009896800000895d */ /* 0x002fea0003900000 */
[----:B------:R-:W1:Y:S02]  /*4c7c0*/  @!P0 SYNCS.PHASECHK.TRANS64 P0, [R12+URZ], R13 ;  /* 0x0000000d0c0085a7 */ /* 0x000e64000800007f */
[----:B-1----:R-:W-:Y:S05]  /*4c7d0*/  @!P0 BRA `(.L_x_7217) ;  /* 0xfffffffc00f08947 */ /* 0x002fea000383ffff */
[----:B------:R-:W-:Y:S05]  /*4c7e0*/  BRA `(.L_x_7216) ;  /* 0xffffff0c00ec7947 */ /* 0x000fea000383ffff */
.L_x_7219:
[----:B0-----:R0:W1:Y:S02]  /*4c7f0*/  SYNCS.PHASECHK.TRANS64.TRYWAIT P0, [R12+URZ+0x38810], R13 ;  /* 0x0388100d0c0075a7 */ /* 0x001064000800017f */
[----:B-1----:R-:W-:Y:S05]  /*4c800*/  @!P0 NANOSLEEP.SYNCS 0x989680 ;  /* 0x009896800000895d */ /* 0x002fea0003900000 */
[----:B------:R-:W1:Y:S02]  /*4c810*/  @!P0 SYNCS.PHASECHK.TRANS64 P0, [R12+URZ+0x38810], R13 ;  /* 0x0388100d0c0085a7 */ /* 0x000e64000800007f */
[----:B-1----:R-:W-:Y:S05]  /*4c820*/  @!P0 BRA `(.L_x_7219) ;  /* 0xfffffffc00f08947 */ /* 0x002fea000383ffff */
[----:B------:R-:W-:Y:S05]  /*4c830*/  BRA `(.L_x_7245) ;  /* 0xffffff1400407947 */ /* 0x000fea000383ffff */
.L_x_7226:
[----:B0-----:R0:W1:Y:S02]  /*4c840*/  SYNCS.PHASECHK.TRANS64.TRYWAIT P0, [R12+URZ], R13 ;  /* 0x0000000d0c0075a7 */ /* 0x001064000800017f */
[----:B-1----:R-:W-:Y:S05]  /*4c850*/  @!P0 NANOSLEEP.SYNCS 0x989680 ;  /* 0x009896800000895d */ /* 0x002fea0003900000 */
[----:B------:R-:W1:Y:S02]  /*4c860*/  @!P0 SYNCS.PHASECHK.TRANS64 P0, [R12+URZ], R13 ;  /* 0x0000000d0c0085a7 */ /* 0x000e64000800007f */
[----:B-1----:R-:W-:Y:S05]  /*4c870*/  @!P0 BRA `(.L_x_7226) ;  /* 0xfffffffc00f08947 */ /* 0x002fea000383ffff */
[----:B------:R-:W-:Y:S05]  /*4c880*/  BRA `(.L_x_7225) ;  /* 0xffffff1400dc7947 */ /* 0x000fea000383ffff */
.L_x_7246:
        /* <DEDUP_REMOVED lines=15> */
.L_x_15653:


//--------------------- .text._ZN7cutlass13device_kernelIN5flash11enable_sm90INS1_16FlashAttnFwdSm90INS1_25CollectiveMainloopFwdSm90ILi2EN4cute5tupleIJNS5_1CILi1EEES8_S8_EEENS6_IJNS7_ILi64EEESA_SA_EEELi512ENS_10bfloat16_tEfNS_4arch4Sm90ELb1ELb0ELb0ELb0ELb1ELb0ELb0ELb0ELb0ELb1ELb1ELb0EEENS1_21CollectiveEpilogueFwdINS6_IJSA_NS7_ILi512EEESA_EEES9_SC_SE_Li256ELb0ELb1ELb1ELb0EEENS1_19SingleTileSchedulerILb0ELb1ELb1ELi64EEEEEEEEEvNT_6ParamsE --------------------------
	.section	.text._ZN7cutlass13device_kernelIN5flash11enable_sm90INS1_16FlashAttnFwdSm90INS1_25CollectiveMainloopFwdSm90ILi2EN4cute5tupleIJNS5_1CILi1EEES8_S8_EEENS6_IJNS7_ILi64EEESA_SA_EEELi512ENS_10bfloat16_tEfNS_4arch4Sm90ELb1ELb0ELb0ELb0ELb1ELb0ELb0ELb0ELb0ELb1ELb1ELb0EEENS1_21CollectiveEpilogueFwdINS6_IJSA_NS7_ILi512EEESA_EEES9_SC_SE_Li256ELb0ELb1ELb1ELb0EEENS1_19SingleTileSchedulerILb0ELb1ELb1ELi64EEEEEEEEEvNT_6ParamsE,"ax",@progbits
	.align	128
.text._ZN7cutlass13device_kernelIN5flash11enable_sm90INS1_16FlashAttnFwdSm90INS1_25CollectiveMainloopFwdSm90ILi2EN4cute5tupleIJNS5_1CILi1EEES8_S8_EEENS6_IJNS7_ILi64EEESA_SA_EEELi512ENS_10bfloat16_tEfNS_4arch4Sm90ELb1ELb0ELb0ELb0ELb1ELb0ELb0ELb0ELb0ELb1ELb1ELb0EEENS1_21CollectiveEpilogueFwdINS6_IJSA_NS7_ILi512EEESA_EEES9_SC_SE_Li256ELb0ELb1ELb1ELb0EEENS1_19SingleTileSchedulerILb0ELb1ELb1ELi64EEEEEEEEEvNT_6ParamsE:
        .type           _ZN7cutlass13device_kernelIN5flash11enable_sm90INS1_16FlashAttnFwdSm90INS1_25CollectiveMainloopFwdSm90ILi2EN4cute5tupleIJNS5_1CILi1EEES8_S8_EEENS6_IJNS7_ILi64EEESA_SA_EEELi512ENS_10bfloat16_tEfNS_4arch4Sm90ELb1ELb0ELb0ELb0ELb1ELb0ELb0ELb0ELb0ELb1ELb1ELb0EEENS1_21CollectiveEpilogueFwdINS6_IJSA_NS7_ILi512EEESA_EEES9_SC_SE_Li256ELb0ELb1ELb1ELb0EEENS1_19SingleTileSchedulerILb0ELb1ELb1ELi64EEEEEEEEEvNT_6ParamsE,@function
        .size           _ZN7cutlass13device_kernelIN5flash11enable_sm90INS1_16FlashAttnFwdSm90INS1_25CollectiveMainloopFwdSm90ILi2EN4cute5tupleIJNS5_1CILi1EEES8_S8_EEENS6_IJNS7_ILi64EEESA_SA_EEELi512ENS_10bfloat16_tEfNS_4arch4Sm90ELb1ELb0ELb0ELb0ELb1ELb0ELb0ELb0ELb0ELb1ELb1ELb0EEENS1_21CollectiveEpilogueFwdINS6_IJSA_NS7_ILi512EEESA_EEES9_SC_SE_Li256ELb0ELb1ELb1ELb0EEENS1_19SingleTileSchedulerILb0ELb1ELb1ELi64EEEEEEEEEvNT_6ParamsE,(.L_x_15655 - _ZN7cutlass13device_kernelIN5flash11enable_sm90INS1_16FlashAttnFwdSm90INS1_25CollectiveMainloopFwdSm90ILi2EN4cute5tupleIJNS5_1CILi1EEES8_S8_EEENS6_IJNS7_ILi64EEESA_SA_EEELi512ENS_10bfloat16_tEfNS_4arch4Sm90ELb1ELb0ELb0ELb0ELb1ELb0ELb0ELb0ELb0ELb1ELb1ELb0EEENS1_21CollectiveEpilogueFwdINS6_IJSA_NS7_ILi512EEESA_EEES9_SC_SE_Li256ELb0ELb1ELb1ELb0EEENS1_19SingleTileSchedulerILb0ELb1ELb1ELi64EEEEEEEEEvNT_6ParamsE)
        .other          _ZN7cutlass13device_kernelIN5flash11enable_sm90INS1_16FlashAttnFwdSm90INS1_25CollectiveMainloopFwdSm90ILi2EN4cute5tupleIJNS5_1CILi1EEES8_S8_EEENS6_IJNS7_ILi64EEESA_SA_EEELi512ENS_10bfloat16_tEfNS_4arch4Sm90ELb1ELb0ELb0ELb0ELb1ELb0ELb0ELb0ELb0ELb1ELb1ELb0EEENS1_21CollectiveEpilogueFwdINS6_IJSA_NS7_ILi512EEESA_EEES9_SC_SE_Li256ELb0ELb1ELb1ELb0EEENS1_19SingleTileSchedulerILb0ELb1ELb1ELi64EEEEEEEEEvNT_6ParamsE,@"STO_CUDA_ENTRY STV_DEFAULT"
_ZN7cutlass13device_kernelIN5flash11enable_sm90INS1_16FlashAttnFwdSm90INS1_25CollectiveMainloopFwdSm90ILi2EN4cute5tupleIJNS5_1CILi1EEES8_S8_EEENS6_IJNS7_ILi64EEESA_SA_EEELi512ENS_10bfloat16_tEfNS_4arch4Sm90ELb1ELb0ELb0ELb0ELb1ELb0ELb0ELb0ELb0ELb1ELb1ELb0EEENS1_21CollectiveEpilogueFwdINS6_IJSA_NS7_ILi512EEESA_EEES9_SC_SE_Li256ELb0ELb1ELb1ELb0EEENS1_19SingleTileSchedulerILb0ELb1ELb1ELi64EEEEEEEEEvNT_6ParamsE:
        /* <DEDUP_REMOVED lines=40> */
.L_x_7247:
        /* <DEDUP_REMOVED lines=22> */
.L_x_7248:
        /* <DEDUP_REMOVED lines=18> */
.L_x_7249:
        /* <DEDUP_REMOVED lines=22> */
.L_x_7250:
        /* <DEDUP_REMOVED lines=23> */
.L_x_7251:
        /* <DEDUP_REMOVED lines=9> */
.L_x_7254:
        /* <DEDUP_REMOVED lines=25> */
[----:B------:R-:W0:Y:S01]  /*09f0*/  S2UR UR7, SR_CTAID.X ;  /* 0x00000000000779c3 */ /* 0x000e220000002500 */
[----:B------:R-:W-:Y:S01]  /*0a00*/  ULDC UR10, c[0x0][0x2f0] ;  /* 0x0000bc00000a7ab9 */ /* 0x000fe20000000800 */
[----:B------:R-:W-:Y:S01]  /*0a10*/  VIADD R16, R30, 0xffffff80 ;  /* 0xffffff801e107836 */ /* 0x000fe20000000000 */
[----:B------:R-:W-:-:S04]  /*0a20*/  UISETP.NE.AND.EX UP0, UPT, UR5, URZ, UPT, UP0 ;  /* 0x0000003f0500728c */ /* 0x000fc8000bf05300 */
[----:B------:R-:W-:Y:S01]  /*0a30*/  USEL UR41, UR41, 0x1, UP0 ;  /* 0x0000000129297887 */ /* 0x000fe20008000000 */
[----:B------:R-:W1:Y:S01]  /*0a40*/  S2UR UR44, SR_CgaCtaId ;  /* 0x00000000002c79c3 */ /* 0x000e620000008800 */
[----:B------:R-:W-:Y:S02]  /*0a50*/  UISETP.NE.AND UP0, UPT, UR11, 0x1, UPT ;  /* 0x000000010b00788c */ /* 0x000fe4000bf05270 */
[----:B------:R-:W-:-:S04]  /*0a60*/  UIMAD UR4, UR41, UR10, 0x3f ;  /* 0x0000003f290474a4 */ /* 0x000fc8000f8e020a */
[----:B------:R-:W-:Y:S01]  /*0a70*/  PLOP3.LUT P0, PT, PT, PT, UP0, 0x80, 0x0 ;  /* 0x000000000000781c */ /* 0x000fe20003f0f008 */
[----:B------:R-:W-:-:S04]  /*0a80*/  USHF.R.S32.HI UR5, URZ, 0x1f, UR4 ;  /* 0x0000001f3f057899 */ /* 0x000fc80008011404 */
[----:B------:R-:W-:-:S04]  /*0a90*/  ULEA.HI UR5, UR5, UR4, URZ, 0x6 ;  /* 0x0000000405057291 */ /* 0x000fc8000f8f303f */
[----:B------:R-:W-:-:S04]  /*0aa0*/  USHF.R.S32.HI UR6, URZ, 0x6, UR5 ;  /* 0x000000063f067899 */ /* 0x000fc80008011405 */
[----:B0-----:R-:W-:Y:S08]  /*0ab0*/  @!P0 BRA `(.L_x_7256) ;  /* 0x00000020003c8947 */ /* 0x001ff00003800000 */
[----:B------:R-:W-:Y:S01]  /*0ac0*/  ULDC UR4, c[0x0][0x448] ;  /* 0x0001120000047ab9 */ /* 0x000fe20000000800 */
[----:B------:R-:W-:Y:S01]  /*0ad0*/  ULEA UR7, UR7, 0x3f, 0x6 ;  /* 0x0000003f07077891 */ /* 0x000fe2000f8e303f */
[----:B------:R-:W-:Y:S01]  /*0ae0*/  PLOP3.LUT P0, PT, PT, PT, PT, 0x80, 0x0 ;  /* 0x000000000000781c */ /* 0x000fe20003f0f070 */
[----:B------:R-:W-:Y:S01]  /*0af0*/  UISETP.NE.AND UP0, UPT, UR4, 0x1, UPT ;  /* 0x000000010400788c */ /* 0x000fe2000bf05270 */
[----:B------:R-:W-:Y:S01]  /*0b00*/  IMAD.MOV.U32 R3, RZ, RZ, RZ ;  /* 0x000000ffff037224 */ /* 0x000fe200078e00ff */
[----:B------:R-:W-:Y:S01]  /*0b10*/  ULDC UR8, c[0x0][0x288] ;  /* 0x0000a20000087ab9 */ /* 0x000fe20000000800 */
[----:B------:R-:W-:Y:S01]  /*0b20*/  USHF.R.U32.HI UR11, URZ, 0x10, UR9 ;  /* 0x000000103f0b7899 */ /* 0x000fe20008011609 */
[----:B------:R-:W-:Y:S01]  /*0b30*/  IMAD.MOV.U32 R5, RZ, RZ, RZ ;  /* 0x000000ffff057224 */ /* 0x000fe200078e00ff */
[----:B------:R-:W-:Y:S01]  /*0b40*/  UIADD3 UR8, -UR8, 0x40, URZ ;  /* 0x0000004008087890 */ /* 0x000fe2000fffe13f */
[----:B------:R-:W-:Y:S01]  /*0b50*/  MOV R6, RZ ;  /* 0x000000ff00067202 */ /* 0x000fe20000000f00 */
[----:B------:R-:W-:Y:S01]  /*0b60*/  ULOP3.LUT UR9, UR9, 0xffff, URZ, 0xc0, !UPT ;  /* 0x0000ffff09097892 */ /* 0x000fe2000f8ec03f */
[----:B------:R-:W-:Y:S01]  /*0b70*/  CS2R R150, SRZ ;  /* 0x0000000000967805 */ /* 0x000fe2000001ff00 */
[----:B------:R-:W-:Y:S01]  /*0b80*/  UIMAD UR8, UR41, UR10, UR8 ;  /* 0x0000000a290872a4 */ /* 0x000fe2000f8e0208 */
[----:B------:R-:W-:Y:S01]  /*0b90*/  CS2R R148, SRZ ;  /* 0x0000000000947805 */ /* 0x000fe2000001ff00 */
[----:B------:R-:W-:Y:S01]  /*0ba0*/  @UP0 ULDC UR4, c[0x0][0x44c] ;  /* 0x0001130000040ab9 */ /* 0x000fe20000000800 */
[----:B------:R-:W-:Y:S01]  /*0bb0*/  @UP0 ULDC UR12, c[0x0][0x450] ;  /* 0x00011400000c0ab9 */ /* 0x000fe20000000800 */
[----:B------:R-:W-:Y:S01]  /*0bc0*/  UIMAD.WIDE.U32 UR4, UR7, UR4, URZ ;  /* 0x00000004070472a5 */ /* 0x000fe2000f8e003f */
[----:B------:R-:W-:-:S02]  /*0bd0*/  CS2R R146, SRZ ;  /* 0x0000000000927805 */ /* 0x000fc4000001ff00 */
[----:B------:R-:W-:Y:S02]  /*0be0*/  CS2R R144, SRZ ;  /* 0x0000000000907805 */ /* 0x000fe4000001ff00 */
[----:B------:R-:W-:Y:S01]  /*0bf0*/  CS2R R142, SRZ ;  /* 0x00000000008e7805 */ /* 0x000fe2000001ff00 */
[----:B------:R-:W-:Y:S01]  /*0c00*/  @UP0 USHF.R.U32.HI UR7, URZ, UR12, UR5 ;  /* 0x0000000c3f070299 */ /* 0x000fe20008011605 */
[----:B------:R-:W-:Y:S02]  /*0c10*/  CS2R R140, SRZ ;  /* 0x00000000008c7805 */ /* 0x000fe4000001ff00 */
[----:B------:R-:W-:Y:S02]  /*0c20*/  CS2R R138, SRZ ;  /* 0x00000000008a7805 */ /* 0x000fe4000001ff00 */
[----:B------:R-:W-:Y:S01]  /*0c30*/  CS2R R136, SRZ ;  /* 0x0000000000887805 */ /* 0x000fe2000001ff00 */
[----:B------:R-:W-:Y:S01]  /*0c40*/  UIADD3 UR7, UR8, UR7, URZ ;  /* 0x0000000708077290 */ /* 0x000fe2000fffe03f */
[----:B------:R-:W-:-:S02]  /*0c50*/  CS2R R134, SRZ ;  /* 0x0000000000867805 */ /* 0x000fc4000001ff00 */
[----:B------:R-:W-:Y:S02]  /*0c60*/  CS2R R132, SRZ ;  /* 0x0000000000847805 */ /* 0x000fe4000001ff00 */
[----:B------:R-:W-:Y:S01]  /*0c70*/  CS2R R130, SRZ ;  /* 0x0000000000827805 */ /* 0x000fe2000001ff00 */
[----:B------:R-:W-:Y:S01]  /*0c80*/  USHF.R.S32.HI UR4, URZ, 0x1f, UR7 ;  /* 0x0000001f3f047899 */ /* 0x000fe20008011407 */
[----:B------:R-:W-:Y:S02]  /*0c90*/  CS2R R128, SRZ ;  /* 0x0000000000807805 */ /* 0x000fe4000001ff00 */
[----:B------:R-:W-:Y:S02]  /*0ca0*/  CS2R R126, SRZ ;  /* 0x00000000007e7805 */ /* 0x000fe4000001ff00 */
[----:B------:R-:W-:Y:S01]  /*0cb0*/  CS2R R124, SRZ ;  /* 0x00000000007c7805 */ /* 0x000fe2000001ff00 */
[----:B------:R-:W-:Y:S01]  /*0cc0*/  ULEA.HI UR4, UR4, UR7, URZ, 0x6 ;  /* 0x0000000704047291 */ /* 0x000fe2000f8f303f */
[----:B------:R-:W-:-:S02]  /*0cd0*/  CS2R R122, SRZ ;  /* 0x00000000007a7805 */ /* 0x000fc4000001ff00 */
[----:B------:R-:W-:Y:S02]  /*0ce0*/  CS2R R120, SRZ ;  /* 0x0000000000787805 */ /* 0x000fe4000001ff00 */
[----:B------:R-:W-:Y:S01]  /*0cf0*/  CS2R R118, SRZ ;  /* 0x0000000000767805 */ /* 0x000fe2000001ff00 */
[----:B------:R-:W-:Y:S01]  /*0d00*/  USHF.R.S32.HI UR4, URZ, 0x6, UR4 ;  /* 0x000000063f047899 */ /* 0x000fe20008011404 */
[----:B------:R-:W-:Y:S02]  /*0d10*/  CS2R R116, SRZ ;  /* 0x0000000000747805 */ /* 0x000fe4000001ff00 */
[----:B------:R-:W-:Y:S02]  /*0d20*/  CS2R R114, SRZ ;  /* 0x0000000000727805 */ /* 0x000fe4000001ff00 */
[----:B------:R-:W-:Y:S01]  /*0d30*/  CS2R R112, SRZ ;  /* 0x0000000000707805 */ /* 0x000fe2000001ff00 */
[----:B------:R-:W-:Y:S01]  /*0d40*/  UISETP.LT.AND UP0, UPT, UR6, UR4, UPT ;  /* 0x000000040600728c */ /* 0x000fe2000bf01270 */
[----:B------:R-:W-:-:S02]  /*0d50*/  CS2R R110, SRZ ;  /* 0x00000000006e7805 */ /* 0x000fc4000001ff00 */
[----:B------:R-:W-:Y:S02]  /*0d60*/  CS2R R108, SRZ ;  /* 0x00000000006c7805 */ /* 0x000fe4000001ff00 */
[----:B------:R-:W-:Y:S01]  /*0d70*/  CS2R R106, SRZ ;  /* 0x00000000006a7805 */ /* 0x000fe2000001ff00 */
[----:B------:R-:W-:Y:S01]  /*0d80*/  USEL UR6, UR6, UR4, UP0 ;  /* 0x0000000406067287 */ /* 0x000fe20008000000 */
[----:B------:R-:W-:Y:S01]  /*0d90*/  CS2R R104, SRZ ;  /* 0x0000000000687805 */ /* 0x000fe2000001ff00 */
[----:B------:R-:W-:Y:S01]  /*0da0*/  UISETP.NE.AND UP0, UPT, UR11, URZ, UPT ;  /* 0x0000003f0b00728c */ /* 0x000fe2000bf05270 */
[----:B------:R-:W-:Y:S01]  /*0db0*/  CS2R R102, SRZ ;  /* 0x0000000000667805 */ /* 0x000fe2000001ff00 */
[----:B------:R-:W-:Y:S01]  /*0dc0*/  UISETP.GE.AND UP1, UPT, UR6, 0x1, UPT ;  /* 0x000000010600788c */ /* 0x000fe2000bf26270 */
[----:B------:R-:W-:Y:S02]  /*0dd0*/  CS2R R100, SRZ ;  /* 0x0000000000647805 */ /* 0x000fe4000001ff00 */
[----:B------:R-:W-:-:S02]  /*0de0*/  CS2R R98, SRZ ;  /* 0x0000000000627805 */ /* 0x000fc4000001ff00 */
[----:B------:R-:W-:Y:S02]  /*0df0*/  CS2R R96, SRZ ;  /* 0x0000000000607805 */ /* 0x000fe4000001ff00 */
[----:B------:R-:W-:Y:S02]  /*0e00*/  CS2R R94, SRZ ;  /* 0x00000000005e7805 */ /* 0x000fe4000001ff00 */
[----:B------:R-:W-:Y:S02]  /*0e10*/  CS2R R92, SRZ ;  /* 0x00000000005c7805 */ /* 0x000fe4000001ff00 */
[----:B------:R-:W-:Y:S02]  /*0e20*/  PLOP3.LUT P1, PT, PT, PT, UP1, 0x80, 0x0 ;  /* 0x000000000000781c */ /* 0x000fe40003f2f018 */
[----:B------:R-:W-:Y:S02]  /*0e30*/  CS2R R90, SRZ ;  /* 0x00000000005a7805 */ /* 0x000fe4000001ff00 */
[----:B------:R-:W-:Y:S01]  /*0e40*/  CS2R R88, SRZ ;  /* 0x0000000000587805 */ /* 0x000fe2000001ff00 */
[----:B------:R-:W-:Y:S01]  /*0e50*/  @!UP0 ULDC UR11, c[0x0][0x9f0] ;  /* 0x00027c00000b8ab9 */ /* 0x000fe20000000800 */
        /* <DEDUP_REMOVED lines=39> */
[----:B------:R0:W2:Y:S02]  /*10d0*/  F2I.FTZ.U32.TRUNC.NTZ R3, R2 ;  /* 0x0000000200037305 */ /* 0x0000a4000021f000 */
[----:B0-----:R-:W-:Y:S01]  /*10e0*/  IMAD.MOV.U32 R2, RZ, RZ, RZ ;  /* 0x000000ffff027224 */ /* 0x001fe200078e00ff */
[----:B--2---:R-:W-:-:S05]  /*10f0*/  IADD3 R10, RZ, -R3, RZ ;  /* 0x80000003ff0a7210 */ /* 0x004fca0007ffe0ff */
        /* <DEDUP_REMOVED lines=8> */
[----:B------:R-:W-:Y:S02]  /*1180*/  ISETP.NE.AND P2, PT, RZ, UR11, PT ;  /* 0x0000000bff007c0c */ /* 0x000fe4000bf45270 */
[----:B------:R-:W-:-:S13]  /*1190*/  ISETP.GE.U32.AND P1, PT, R0, R7, PT ;  /* 0x000000070000720c */ /* 0x000fda0003f26070 */
[----:B------:R-:W-:-:S05]  /*11a0*/  @P1 IADD3 R3, R3, 0x1, RZ ;  /* 0x0000000103031810 */ /* 0x000fca0007ffe0ff */
[----:B------:R-:W-:Y:S01]  /*11b0*/  @!P3 IMAD.MOV R3, RZ, RZ, -R3 ;  /* 0x000000ffff03b224 */ /* 0x000fe200078e0a03 */
[----:B------:R-:W-:-:S07]  /*11c0*/  @!P2 LOP3.LUT R3, RZ, UR11, RZ, 0x33, !PT ;  /* 0x0000000bff03ac12 */ /* 0x000fce000f8e33ff */
.L_x_7257:
[----:B------:R-:W-:Y:S01]  /*11d0*/  IMAD R0, R3, UR9, RZ ;  /* 0x0000000903007c24 */ /* 0x000fe2000f8e02ff */
[----:B------:R-:W-:Y:S01]  /*11e0*/  CS2R R34, SRZ ;  /* 0x0000000000227805 */ /* 0x000fe2000001ff00 */
[----:B------:R-:W-:Y:S01]  /*11f0*/  IMAD.MOV.U32 R36, RZ, RZ, RZ ;  /* 0x000000ffff247224 */ /* 0x000fe200078e00ff */
[----:B------:R-:W-:Y:S02]  /*1200*/  CS2R R32, SRZ ;  /* 0x0000000000207805 */ /* 0x000fe4000001ff00 */
[----:B------:R-:W-:Y:S02]  /*1210*/  CS2R R30, SRZ ;  /* 0x00000000001e7805 */ /* 0x000fe4000001ff00 */
[----:B------:R-:W-:Y:S02]  /*1220*/  VIADDMNMX R3, R0, R3, UR6, PT ;  /* 0x0000000600037e46 */ /* 0x000fe4000b800103 */
[----:B------:R-:W-:Y:S02]  /*1230*/  CS2R R28, SRZ ;  /* 0x00000000001c7805 */ /* 0x000fe4000001ff00 */
[----:B------:R-:W-:-:S02]  /*1240*/  CS2R R26, SRZ ;  /* 0x00000000001a7805 */ /* 0x000fc4000001ff00 */
        /* <DEDUP_REMOVED lines=9> */
[----:B------:R-:W-:-:S04]  /*12e0*/  IADD3 R5, R16, -R5, RZ ;  /* 0x8000000510057210 */ /* 0x000fc80007ffe0ff */
        /* <DEDUP_REMOVED lines=12> */
[----:B-1----:R-:W-:Y:S01]  /*13b0*/  ULEA UR5, UR44, UR7, 0x18 ;  /* 0x000000072c057291 */ /* 0x002fe2000f8ec03f */
        /* <DEDUP_REMOVED lines=12> */
.L_x_7259:
[----:B------:R-:W-:-:S04]  /*1480*/  SHF.L.U32 R2, RZ, 0x1f, RZ ;  /* 0x0000001fff027819 */ /* 0x000fc800000006ff */
[----:B------:R-:W0:Y:S02]  /*1490*/  SYNCS.PHASECHK.TRANS64.TRYWAIT P1, [UR5+0x28c50], R2 ;  /* 0x028c5002ff0075a7 */ /* 0x000e240008020145 */
[----:B0-----:R-:W-:Y:S05]  /*14a0*/  @!P1 BRA `(.L_x_7260) ;  /* 0x000000dc00889947 */ /* 0x001fea0003800000 */
.L_x_7356:
        /* <DEDUP_REMOVED lines=39> */
.L_x_7261:
        /* <DEDUP_REMOVED lines=9> */
.L_x_7268:
[----:B------:R-:W-:Y:S01]  /*17b0*/  BAR.SYNC.DEFER_BLOCKING 0xe, 0x100 ;  /* 0x0384000000007b1d */ /* 0x000fe20000010000 */
[----:B01----:R-:W-:Y:S01]  /*17c0*/  IMAD.U32 R5, RZ, RZ, UR4 ;  /* 0x00000004ff057e24 */ /* 0x003fe2000f8e00ff */
[----:B------:R-:W-:Y:S01]  /*17d0*/  UIADD3 UR4, UR4, 0x1, URZ ;  /* 0x0000000104047890 */ /* 0x000fe2000fffe03f */
[C---:B------:R-:W-:Y:S01]  /*17e0*/  ISETP.GT.AND P2, PT, R3.reuse, R0, PT ;  /* 0x000000000300720c */ /* 0x040fe20003f44270 */
[----:B------:R-:W-:Y:S02]  /*17f0*/  VIADD R3, R3, 0xffffffff ;  /* 0xffffffff03037836 */ /* 0x000fe40000000000 */
[----:B------:R-:W-:Y:S01]  /*1800*/  LEA R2, R5, R4, 0x6 ;  /* 0x0000000405027211 */ /* 0x000fe200078e30ff */
[----:B------:R-:W-:-:S03]  /*1810*/  UISETP.NE.AND UP0, UPT, UR4, 0x2, UPT ;  /* 0x000000020400788c */ /* 0x000fc6000bf05270 */
        /* <DEDUP_REMOVED lines=136> */
.L_x_7263:
[----:B------:R-:W-:Y:S01]  /*20a0*/  ULEA UR7, UR4, UR5, 0x3 ;  /* 0x0000000504077291 */ /* 0x000fe2000f8e183f */
[----:B------:R-:W-:-:S08]  /*20b0*/  SHF.L.U32 R2, R7, 0x1f, RZ ;  /* 0x0000001f07027819 */ /* 0x000fd000000006ff */
[----:B------:R0:W1:Y:S01]  /*20c0*/  SYNCS.PHASECHK.TRANS64.TRYWAIT P1, [UR7+0x28c50], R2 ;  /* 0x028c5002ff0075a7 */ /* 0x0000620008020147 */
[----:B------:R-:W-:Y:S05]  /*20d0*/  @!P0 BRA `(.L_x_7264) ;  /* 0x0000000000048947 */ /* 0x000fea0003800000 */
[----:B------:R-:W-:Y:S01]  /*20e0*/  BPT.TRAP 0x1 ;  /* 0x000000040000795c */ /* 0x000fe20000300000 */
.L_x_7264:
[----:B-1----:R-:W-:Y:S05]  /*20f0*/  @P1 BRA `(.L_x_7265) ;  /* 0x0000000000081947 */ /* 0x002fea0003800000 */
[----:B------:R-:W1:Y:S02]  /*2100*/  SYNCS.PHASECHK.TRANS64.TRYWAIT P1, [UR7+0x28c50], R2 ;  /* 0x028c5002ff0075a7 */ /* 0x000e640008020147 */
[----:B-1----:R-:W-:Y:S05]  /*2110*/  @!P1 BRA `(.L_x_7266) ;  /* 0x000000d000849947 */ /* 0x002fea0003800000 */
.L_x_7265:
        /* <DEDUP_REMOVED lines=26> */
.L_x_7267:
[----:B------:R-:W-:-:S04]  /*22c0*/  UIADD3 UR7, UR7, 0x28c60, URZ ;  /* 0x00028c6007077890 */ /* 0x000fc8000fffe03f */
[----:B------:R-:W-:-:S09]  /*22d0*/  UPRMT UR7, UR44, 0x654, UR7 ;  /* 0x000006542c077896 */ /* 0x000fd20008000007 */
[----:B------:R-:W-:Y:S01]  /*22e0*/  SYNCS.ARRIVE.TRANS64.RED.A1T0 RZ, [UR7], RZ ;  /* 0x000000ffffff79a7 */ /* 0x000fe20008100407 */
[----:B------:R-:W-:Y:S05]  /*22f0*/  @P2 BRA `(.L_x_7268) ;  /* 0xfffffff4002c2947 */ /* 0x000fea000383ffff */
[----:B------:R-:W-:-:S12]  /*2300*/  USHF.L.U32 UR4, UR4, 0x6, URZ ;  /* 0x0000000604047899 */ /* 0x000fd8000800063f */
.L_x_7262:
[----:B------:R-:W-:Y:S01]  /*2310*/  BAR.SYNC.DEFER_BLOCKING 0xe, 0x100 ;  /* 0x0384000000007b1d */ /* 0x000fe20000010000 */
[----:B------:R-:W-:Y:S01]  /*2320*/  VIADD R4, R4, UR4 ;  /* 0x0000000404047c36 */ /* 0x000fe20008000000 */
[----:B------:R-:W-:Y:S01]  /*2330*/  PLOP3.LUT P0, PT, PT, PT, PT, 0x8, 0x0 ;  /* 0x000000000000781c */ /* 0x000fe20003f0e170 */
[----:B------:R-:W-:Y:S01]  /*2340*/  IMAD.MOV.U32 R6, RZ, RZ, RZ ;  /* 0x000000ffff067224 */ /* 0x000fe200078e00ff */
[----:B01----:R-:W-:Y:S02]  /*2350*/  MOV R5, RZ ;  /* 0x000000ff00057202 */ /* 0x003fe40000000f00 */
[----:B------:R-:W-:-:S05]  /*2360*/  LEA R4, R4, UR5, 0x2 ;  /* 0x0000000504047c11 */ /* 0x000fca000f8e10ff */
        /* <DEDUP_REMOVED lines=132> */
.L_x_7256:
[----:B------:R-:W-:Y:S01]  /*2bb0*/  ULDC UR4, c[0x0][0x448] ;  /* 0x0001120000047ab9 */ /* 0x000fe20000000800 */
[----:B------:R-:W-:Y:S02]  /*2bc0*/  ULEA UR7, UR7, 0x3f, 0x6 ;  /* 0x0000003f07077891 */ /* 0x000fe4000f8e303f */
[----:B------:R-:W-:Y:S01]  /*2bd0*/  UISETP.NE.AND UP0, UPT, UR4, 0x1, UPT ;  /* 0x000000010400788c */ /* 0x000fe2000bf05270 */
[----:B------:R-:W-:Y:S01]  /*2be0*/  ULDC UR8, c[0x0][0x288] ;  /* 0x0000a20000087ab9 */ /* 0x000fe20000000800 */
[----:B------:R-:W-:Y:S02]  /*2bf0*/  ULOP3.LUT UR40, UR9, 0xffff, URZ, 0xc0, !UPT ;  /* 0x0000ffff09287892 */ /* 0x000fe4000f8ec03f */
[----:B------:R-:W-:Y:S02]  /*2c00*/  UIADD3 UR8, -UR8, 0x40, URZ ;  /* 0x0000004008087890 */ /* 0x000fe4000fffe13f */
[----:B------:R-:W-:Y:S02]  /*2c10*/  UP2UR UR45, UPR, URZ, 0x1 ;  /* 0x000000013f2d7883 */ /* 0x000fe40008000000 */
[----:B------:R-:W-:-:S03]  /*2c20*/  UIMAD UR8, UR41, UR10, UR8 ;  /* 0x0000000a290872a4 */ /* 0x000fc6000f8e0208 */
[----:B------:R-:W-:Y:S01]  /*2c30*/  @UP0 ULDC UR4, c[0x0][0x44c] ;  /* 0x0001130000040ab9 */ /* 0x000fe20000000800 */
[----:B------:R-:W-:Y:S01]  /*2c40*/  @UP0 ULDC UR11, c[0x0][0x450] ;  /* 0x00011400000b0ab9 */ /* 0x000fe20000000800 */
[----:B------:R-:W-:-:S04]  /*2c50*/  UIMAD.WIDE.U32 UR4, UR7, UR4, URZ ;  /* 0x00000004070472a5 */ /* 0x000fc8000f8e003f */
[----:B------:R-:W-:Y:S02]  /*2c60*/  @UP0 USHF.R.U32.HI UR7, URZ, UR11, UR5 ;  /* 0x0000000b3f070299 */ /* 0x000fe40008011605 */
[----:B------:R-:W-:Y:S02]  /*2c70*/  USHF.R.U32.HI UR11, URZ, 0x10, UR9 ;  /* 0x000000103f0b7899 */ /* 0x000fe40008011609 */
[----:B------:R-:W-:Y:S02]  /*2c80*/  UIADD3 UR7, UR8, UR7, URZ ;  /* 0x0000000708077290 */ /* 0x000fe4000fffe03f */
[----:B------:R-:W-:Y:S02]  /*2c90*/  UISETP.NE.AND UP1, UPT, UR11, URZ, UPT ;  /* 0x0000003f0b00728c */ /* 0x000fe4000bf25270 */
[----:B------:R-:W-:-:S04]  /*2ca0*/  USHF.R.S32.HI UR4, URZ, 0x1f, UR7 ;  /* 0x0000001f3f047899 */ /* 0x000fc80008011407 */
[----:B------:R-:W-:-:S04]  /*2cb0*/  ULEA.HI UR4, UR4, UR7, URZ, 0x6 ;  /* 0x0000000704047291 */ /* 0x000fc8000f8f303f */
[----:B------:R-:W-:Y:S01]  /*2cc0*/  USHF.R.S32.HI UR4, URZ, 0x6, UR4 ;  /* 0x000000063f047899 */ /* 0x000fe20008011404 */
[----:B------:R-:W-:-:S03]  /*2cd0*/  @!UP1 ULDC UR11, c[0x0][0x9f0] ;  /* 0x00027c00000b9ab9 */ /* 0x000fc60000000800 */
[----:B------:R-:W-:-:S04]  /*2ce0*/  UISETP.LT.AND UP0, UPT, UR6, UR4, UPT ;  /* 0x000000040600728c */ /* 0x000fc8000bf01270 */
[----:B------:R-:W-:-:S03]  /*2cf0*/  USEL UR10, UR6, UR4, UP0 ;  /* 0x00000004060a7287 */ /* 0x000fc60008000000 */
[----:B------:R-:W-:Y:S01]  /*2d00*/  UMOV UR4, URZ ;  /* 0x0000003f00047c82 */ /* 0x000fe20008000000 */
[----:B------:R-:W-:-:S06]  /*2d10*/  UISETP.GE.AND UP0, UPT, UR10, 0x1, UPT ;  /* 0x000000010a00788c */ /* 0x000fcc000bf06270 */
        /* <DEDUP_REMOVED lines=15> */
[----:B0-----:R-:W-:-:S02]  /*2e10*/  IADD3 R2, R0, 0xffffffe, RZ ;  /* 0x0ffffffe00027810 */ /* 0x001fc40007ffe0ff */
[----:B------:R-:W-:-:S04]  /*2e20*/  IADD3 R0, RZ, -R5, RZ ;  /* 0x80000005ff007210 */ /* 0x000fc80007ffe0ff */
        /* <DEDUP_REMOVED lines=18> */
.L_x_7269:
        /* <DEDUP_REMOVED lines=77> */
[----:B-1----:R-:W-:Y:S01]  /*3420*/  ULEA UR39, UR44, UR39, 0x18 ;  /* 0x000000272c277291 */ /* 0x002fe2000f8ec03f */
        /* <DEDUP_REMOVED lines=21> */
[----:B------:R-:W-:Y:S01]  /*3580*/  MOV R5, UR5 ;  /* 0x0000000500057c02 */ /* 0x000fe20008000f00 */
[----:B------:R-:W-:Y:S01]  /*3590*/  ULDC.64 UR4, c[0x4][0xf8] ;  /* 0x01003e0000047ab9 */ /* 0x000fe20000000a00 */
[----:B------:R-:W-:Y:S01]  /*35a0*/  MOV R10, UR6 ;  /* 0x00000006000a7c02 */ /* 0x000fe20008000f00 */
[----:B------:R-:W-:Y:S01]  /*35b0*/  IMAD.U32 R6, RZ, RZ, UR4 ;  /* 0x00000004ff067e24 */ /* 0x000fe2000f8e00ff */
[----:B------:R-:W-:Y:S01]  /*35c0*/  MOV R12, 0x1 ;  /* 0x00000001000c7802 */ /* 0x000fe20000000f00 */
[----:B------:R-:W-:-:S02]  /*35d0*/  IMAD.U32 R7, RZ, RZ, UR5 ;  /* 0x00000005ff077e24 */ /* 0x000fc4000f8e00ff */
[----:B------:R-:W-:Y:S02]  /*35e0*/  IMAD.U32 R11, RZ, RZ, UR7 ;  /* 0x00000007ff0b7e24 */ /* 0x000fe4000f8e00ff */
[----:B------:R-:W-:Y:S02]  /*35f0*/  IMAD.MOV.U32 R8, RZ, RZ, 0x70 ;  /* 0x00000070ff087424 */ /* 0x000fe400078e00ff */
[----:B0-----:R-:W-:-:S07]  /*3600*/  IMAD.MOV.U32 R13, RZ, RZ, RZ ;  /* 0x000000ffff0d7224 */ /* 0x001fce00078e00ff */
[----:B------:R-:W-:-:S07]  /*3610*/  LEPC R20, `(.L_x_7270) ;  /* 0x000000001014794e */ /* 0x000fce0000000000 */
[----:B-1----:R-:W-:Y:S05]  /*3620*/  CALL.ABS.NOINC R2 ;  /* 0x0000000002007343 */ /* 0x002fea0003c00000 */
.L_x_7270:
        /* <DEDUP_REMOVED lines=11> */
.L_x_7357:
[----:B------:R-:W-:Y:S01]  /*36e0*/  ULOP3.LUT UR4, UR43, 0x1, URZ, 0xfc, !UPT ;  /* 0x000000012b047892 */ /* 0x000fe2000f8efc3f */
[----:B0-----:R-:W-:Y:S02]  /*36f0*/  LOP3.LUT R0, R3, 0x7ffffffc, RZ, 0xc0, !PT ;  /* 0x7ffffffc03007812 */ /* 0x001fe400078ec0ff */
[----:B------:R-:W-:Y:S02]  /*3700*/  IADD3 R3, -R2, R19, RZ ;  /* 0x0000001302037210 */ /* 0x000fe40007ffe1ff */
[----:B------:R-:W-:Y:S01]  /*3710*/  LEA.HI R7, R7, R6, RZ, 0x3 ;  /* 0x0000000607077211 */ /* 0x000fe200078f18ff */
[----:B------:R-:W-:Y:S01]  /*3720*/  IMAD.U32 R2, RZ, RZ, UR4 ;  /* 0x00000004ff027e24 */ /* 0x000fe2000f8e00ff */
[----:B------:R-:W-:Y:S01]  /*3730*/  LEA.HI R4, R4, R5, RZ, 0x5 ;  /* 0x0000000504047211 */ /* 0x000fe200078f28ff */
[----:B------:R-:W-:Y:S01]  /*3740*/  IMAD.IADD R0, R5, 0x1, -R0 ;  /* 0x0000000105007824 */ /* 0x000fe200078e0a00 */
[----:B------:R-:W-:Y:S02]  /*3750*/  LOP3.LUT R7, R7, 0xfffffff8, RZ, 0xc0, !PT ;  /* 0xfffffff807077812 */ /* 0x000fe400078ec0ff */
[----:B------:R-:W-:Y:S01]  /*3760*/  ISETP.NE.AND P0, PT, R2, 0x3, PT ;  /* 0x000000030200780c */ /* 0x000fe20003f05270 */
[----:B------:R-:W-:Y:S01]  /*3770*/  IMAD.SHL.U32 R12, R0, 0x2, RZ ;  /* 0x00000002000c7824 */ /* 0x000fe200078e00ff */
[----:B------:R-:W-:-:S02]  /*3780*/  IADD3 R7, R6, -R7, RZ ;  /* 0x8000000706077210 */ /* 0x000fc40007ffe0ff */
[----:B------:R-:W-:Y:S01]  /*3790*/  SHF.R.S32.HI R0, RZ, 0x5, R4 ;  /* 0x00000005ff007819 */ /* 0x000fe20000011404 */
[----:B------:R-:W-:-:S03]  /*37a0*/  IMAD R2, R3, 0x100, R12 ;  /* 0x0000010003027824 */ /* 0x000fc600078e020c */
[----:B------:R-:W-:-:S05]  /*37b0*/  LEA R0, R0, R7, 0x4 ;  /* 0x0000000700007211 */ /* 0x000fca00078e20ff */
[----:B------:R-:W-:Y:S05]  /*37c0*/  @!P0 BRA `(.L_x_7272) ;  /* 0x0000000000048947 */ /* 0x000fea0003800000 */
[----:B------:R-:W-:Y:S01]  /*37d0*/  BPT.TRAP 0x1 ;  /* 0x000000040000795c */ /* 0x000fe20000300000 */
.L_x_7272:
[----:B------:R0:W1:Y:S01]  /*37e0*/  SYNCS.PHASECHK.TRANS64.TRYWAIT P1, [UR39+0x28c30], R13 ;  /* 0x028c300dff0075a7 */ /* 0x0000620008020167 */
[----:B------:R-:W-:Y:S05]  /*37f0*/  @!P0 BRA `(.L_x_7273) ;  /* 0x0000000000048947 */ /* 0x000fea0003800000 */
[----:B------:R-:W-:Y:S01]  /*3800*/  BPT.TRAP 0x1 ;  /* 0x000000040000795c */ /* 0x000fe20000300000 */
.L_x_7273:
[----:B-1----:R-:W-:Y:S05]  /*3810*/  @P1 BRA `(.L_x_7274) ;  /* 0x0000000000081947 */ /* 0x002fea0003800000 */
[----:B------:R-:W1:Y:S02]  /*3820*/  SYNCS.PHASECHK.TRANS64.TRYWAIT P1, [UR39+0x28c30], R13 ;  /* 0x028c300dff0075a7 */ /* 0x000e640008020167 */
[----:B-1----:R-:W-:Y:S05]  /*3830*/  @!P1 BRA `(.L_x_7275) ;  /* 0x000000b800ec9947 */ /* 0x002fea0003800000 */
.L_x_7274:
        /* <DEDUP_REMOVED lines=39> */
.L_x_7276:
[----:B------:R-:W2:Y:S01]  /*3ab0*/  S2R R11, SR_CTAID.X ;  /* 0x00000000000b7919 */ /* 0x000ea20000002500 */
[----:B------:R-:W-:Y:S01]  /*3ac0*/  LEA.HI R3, R17, R16, RZ, 0x2 ;  /* 0x0000001011037211 */ /* 0x000fe200078f10ff */
[----:B------:R-:W-:Y:S01]  /*3ad0*/  UISETP.NE.AND UP0, UPT, UR45, URZ, UPT ;  /* 0x0000003f2d00728c */ /* 0x000fe2000bf05270 */
[----:B------:R-:W-:Y:S02]  /*3ae0*/  ULDC UR7, c[0x0][0x2f0] ;  /* 0x0000bc0000077ab9 */ /* 0x000fe40000000800 */
[----:B------:R-:W-:Y:S01]  /*3af0*/  LOP3.LUT R3, R3, 0xfffffffc, RZ, 0xc0, !PT ;  /* 0xfffffffc03037812 */ /* 0x000fe200078ec0ff */
[----:B------:R-:W-:Y:S01]  /*3b00*/  ULDC UR6, c[0x0][0x288] ;  /* 0x0000a20000067ab9 */ /* 0x000fe20000000800 */
[----:B------:R-:W-:Y:S01]  /*3b10*/  ULDC UR14, c[0x0][0x988] ;  /* 0x00026200000e7ab9 */ /* 0x000fe20000000800 */
[----:B------:R-:W-:Y:S02]  /*3b20*/  PLOP3.LUT P1, PT, PT, PT, UP0, 0x80, 0x0 ;  /* 0x000000000000781c */ /* 0x000fe40003f2f008 */
[----:B------:R-:W-:Y:S01]  /*3b30*/  IMAD.IADD R3, R16, 0x1, -R3 ;  /* 0x0000000110037824 */ /* 0x000fe200078e0a03 */
[----:B------:R-:W-:-:S02]  /*3b40*/  PLOP3.LUT P2, PT, PT, PT, UP0, 0x80, 0x0 ;  /* 0x000000000000781c */ /* 0x000fc40003f4f008 */
[----:B------:R-:W-:Y:S01]  /*3b50*/  @UP0 ULDC UR4, c[0x0][0x44c] ;  /* 0x0001130000040ab9 */ /* 0x000fe20000000800 */
[----:B------:R-:W-:Y:S02]  /*3b60*/  MOV R5, UR6 ;  /* 0x0000000600057c02 */ /* 0x000fe40008000f00 */
[----:B-1----:R-:W-:-:S04]  /*3b70*/  LEA.HI R4, R3, R3, RZ, 0x1 ;  /* 0x0000000303047211 */ /* 0x002fc800078f08ff */
[----:B------:R-:W-:-:S04]  /*3b80*/  LOP3.LUT R4, R4, 0x1ffffffe, RZ, 0xc0, !PT ;  /* 0x1ffffffe04047812 */ /* 0x000fc800078ec0ff */
[----:B------:R-:W-:Y:S01]  /*3b90*/  IADD3 R4, R3, -R4, RZ ;  /* 0x8000000403047210 */ /* 0x000fe20007ffe0ff */
[----:B--2---:R-:W-:-:S04]  /*3ba0*/  IMAD R11, R11, 0x40, R0 ;  /* 0x000000400b0b7824 */ /* 0x004fc800078e0200 */
[----:B------:R-:W-:-:S04]  /*3bb0*/  IMAD R11, R4, 0x8, R11 ;  /* 0x00000008040b7824 */ /* 0x000fc800078e020b */
[----:B------:R-:W-:Y:S01]  /*3bc0*/  @P1 IMAD.HI.U32 R4, R11, UR4, RZ ;  /* 0x000000040b041c27 */ /* 0x000fe2000f8e00ff */
[----:B------:R-:W-:-:S03]  /*3bd0*/  @UP0 ULDC UR4, c[0x0][0x450] ;  /* 0x0001140000040ab9 */ /* 0x000fc60000000800 */
[----:B------:R-:W-:Y:S01]  /*3be0*/  IMAD.MOV.U32 R3, RZ, RZ, R11 ;  /* 0x000000ffff037224 */ /* 0x000fe200078e000b */
[----:B------:R-:W-:Y:S01]  /*3bf0*/  @P2 SHF.R.U32.HI R3, RZ, UR4, R4 ;  /* 0x00000004ff032c19 */ /* 0x000fe20008011604 */
[----:B------:R-:W-:Y:S02]  /*3c00*/  UMOV UR4, 0xffffffc0 ;  /* 0xffffffc000047882 */ /* 0x000fe40000000000 */
[----:B------:R-:W-:Y:S02]  /*3c10*/  UIMAD UR4, UR46, UR4, 0x40 ;  /* 0x000000402e0474a4 */ /* 0x000fe4000f8e0204 */
[----:B------:R-:W1:Y:S02]  /*3c20*/  SHFL.IDX PT, R6, R3, 0x1, 0x1c1f ;  /* 0x003c1f0003067f89 */ /* 0x000e6400000e0000 */
[----:B------:R-:W-:Y:S02]  /*3c30*/  UIADD3 UR5, UR4, 0x1, URZ ;  /* 0x0000000104057890 */ /* 0x000fe4000fffe03f */
[----:B------:R-:W-:Y:S01]  /*3c40*/  UIMAD UR4, UR41, UR7, UR4 ;  /* 0x00000007290472a4 */ /* 0x000fe2000f8e0204 */
[----:B------:R-:W2:Y:S01]  /*3c50*/  SHFL.IDX PT, R3, R3, RZ, 0x1c1f ;  /* 0x001c1fff03037589 */ /* 0x000ea200000e0000 */
[----:B------:R-:W-:-:S04]  /*3c60*/  UIMAD UR5, UR41, UR7, UR5 ;  /* 0x00000007290572a4 */ /* 0x000fc8000f8e0205 */
[----:B------:R-:W-:Y:S01]  /*3c70*/  IADD3 R4, -R12, UR4, RZ ;  /* 0x000000040c047c10 */ /* 0x000fe2000fffe1ff */
[----:B------:R-:W-:Y:S01]  /*3c80*/  UIADD3 UR4, UR39, 0x28c40, URZ ;  /* 0x00028c4027047890 */ /* 0x000fe2000fffe03f */
[----:B------:R-:W-:-:S03]  /*3c90*/  IADD3 R5, -R5, UR5, -R12 ;  /* 0x0000000505057c10 */ /* 0x000fc6000fffe90c */
[----:B------:R-:W-:Y:S01]  /*3ca0*/  UPRMT UR4, UR44, 0x654, UR4 ;  /* 0x000006542c047896 */ /* 0x000fe20008000004 */
[----:B-1----:R-:W-:-:S08]  /*3cb0*/  VIADDMNMX R6, R6, R5, R4, PT ;  /* 0x0000000506067246 */ /* 0x002fd00003800104 */
[----:B------:R-:W-:Y:S01]  /*3cc0*/  SYNCS.ARRIVE.TRANS64.RED.A1T0 RZ, [UR4], RZ ;  /* 0x000000ffffff79a7 */ /* 0x000fe20008100404 */
[----:B------:R-:W-:Y:S01]  /*3cd0*/  BAR.SYNC.DEFER_BLOCKING 0xf, 0x100 ;  /* 0x03c4000000007b1d */ /* 0x000fe20000010000 */
[C---:B------:R-:W-:Y:S02]  /*3ce0*/  ISETP.GT.AND P1, PT, R6.reuse, RZ, PT ;  /* 0x000000ff0600720c */ /* 0x040fe40003f24270 */
[C---:B------:R-:W-:Y:S02]  /*3cf0*/  ISETP.GT.AND P2, PT, R6.reuse, 0x1, PT ;  /* 0x000000010600780c */ /* 0x040fe40003f44270 */
[----:B------:R-:W-:Y:S02]  /*3d00*/  ISETP.GT.AND P3, PT, R6, 0x8, PT ;  /* 0x000000080600780c */ /* 0x000fe40003f64270 */
        /* <DEDUP_REMOVED lines=39> */
[----:B--2---:R-:W-:Y:S02]  /*3f80*/  VIADDMNMX R5, R3, R5, R4, PT ;  /* 0x0000000503057246 */ /* 0x004fe40003800104 */
[----:B------:R-:W-:Y:S02]  /*3f90*/  FSEL R54, R54, -INF , P2 ;  /* 0xff80000036367808 */ /* 0x000fe40001000000 */
[----:B------:R-:W-:Y:S02]  /*3fa0*/  FMNMX.FTZ R7, R51, R8, !PT ;  /* 0x0000000833077209 */ /* 0x000fe40007810000 */
[----:B------:R-:W-:Y:S02]  /*3fb0*/  FSEL R55, R55, -INF , P1 ;  /* 0xff80000037377808 */ /* 0x000fe40000800000 */
[----:B------:R-:W-:-:S02]  /*3fc0*/  ISETP.GT.AND P1, PT, R5, RZ, PT ;  /* 0x000000ff0500720c */ /* 0x000fc40003f24270 */
[C---:B------:R-:W-:Y:S02]  /*3fd0*/  ISETP.GT.AND P2, PT, R5.reuse, 0x1, PT ;  /* 0x000000010500780c */ /* 0x040fe40003f44270 */
[----:B------:R-:W-:Y:S02]  /*3fe0*/  FMNMX.FTZ R6, R54, R7, !PT ;  /* 0x0000000736067209 */ /* 0x000fe40007810000 */
[----:B------:R-:W-:Y:S02]  /*3ff0*/  ISETP.GT.AND P3, PT, R5, 0x8, PT ;  /* 0x000000080500780c */ /* 0x000fe40003f64270 */
[----:B------:R-:W-:Y:S02]  /*4000*/  FSEL R24, R24, -INF , P1 ;  /* 0xff80000018187808 */ /* 0x000fe40000800000 */
[----:B------:R-:W-:Y:S02]  /*4010*/  FSEL R25, R25, -INF , P2 ;  /* 0xff80000019197808 */ /* 0x000fe40001000000 */
[----:B------:R-:W-:-:S02]  /*4020*/  FMNMX.FTZ R6, R55, R6, !PT ;  /* 0x0000000637067209 */ /* 0x000fc40007810000 */
[C---:B------:R-:W-:Y:S02]  /*4030*/  ISETP.GT.AND P1, PT, R5.reuse, 0x9, PT ;  /* 0x000000090500780c */ /* 0x040fe40003f24270 */
[----:B------:R-:W-:Y:S01]  /*4040*/  FSEL R28, R28, -INF , P3 ;  /* 0xff8000001c1c7808 */ /* 0x000fe20001800000 */
[----:B------:R-:W1:Y:S01]  /*4050*/  SHFL.BFLY PT, R7, R6, 0x2, 0x1f ;  /* 0x0c401f0006077f89 */ /* 0x000e6200000e0000 */
        /* <DEDUP_REMOVED lines=19> */
[----:B-1----:R-:W-:Y:S02]  /*4190*/  FMNMX.FTZ R7, R6, R7, !PT ;  /* 0x0000000706077209 */ /* 0x002fe40007810000 */
[----:B------:R-:W-:Y:S02]  /*41a0*/  ISETP.GT.AND P2, PT, R5, 0x28, PT ;  /* 0x000000280500780c */ /* 0x000fe40003f44270 */
[----:B------:R-:W-:Y:S01]  /*41b0*/  FSEL R41, R41, -INF , P1 ;  /* 0xff80000029297808 */ /* 0x000fe20000800000 */
[----:B------:R-:W1:Y:S01]  /*41c0*/  SHFL.BFLY PT, R8, R7, 0x1, 0x1f ;  /* 0x0c201f0007087f89 */ /* 0x000e6200000e0000 */
        /* <DEDUP_REMOVED lines=18> */
[----:B-1----:R-:W-:-:S02]  /*42f0*/  FMNMX.FTZ R4, R7, R8, !PT ;  /* 0x0000000807047209 */ /* 0x002fc40007810000 */
[----:B------:R-:W-:Y:S02]  /*4300*/  FMNMX.FTZ R6, R53, R6, !PT ;  /* 0x0000000635067209 */ /* 0x000fe40007810000 */
[C---:B------:R-:W-:Y:S01]  /*4310*/  FSETP.NEU.FTZ.AND P2, PT, R4.reuse, -INF , PT ;  /* 0xff8000000400780b */ /* 0x040fe20003f5d000 */
[----:B------:R-:W-:Y:S02]  /*4320*/  FMUL.FTZ R7, R4, UR14 ;  /* 0x0000000e04077c20 */ /* 0x000fe40008410000 */
[----:B------:R-:W1:Y:S03]  /*4330*/  SHFL.BFLY PT, R3, R6, 0x2, 0x1f ;  /* 0x0c401f0006037f89 */ /* 0x000e6600000e0000 */
        /* <DEDUP_REMOVED lines=15> */
[----:B------:R-:W2:Y:S01]  /*4430*/  MUFU.EX2 R27, R27 ;  /* 0x0000001b001b7308 */ /* 0x000ea20000000800 */
[--C-:B------:R-:W-:Y:S01]  /*4440*/  FFMA.FTZ R51, R51, UR14, -R10.reuse ;  /* 0x0000000e33337c23 */ /* 0x100fe2000801080a */
[----:B-1----:R-:W-:Y:S01]  /*4450*/  FMNMX.FTZ R5, R6, R3, !PT ;  /* 0x0000000306057209 */ /* 0x002fe20007810000 */
[--C-:B------:R-:W-:Y:S01]  /*4460*/  FFMA.FTZ R54, R54, UR14, -R10.reuse ;  /* 0x0000000e36367c23 */ /* 0x100fe2000801080a */
[----:B------:R-:W-:-:S03]  /*4470*/  FFMA.FTZ R55, R55, UR14, -R10 ;  /* 0x0000000e37377c23 */ /* 0x000fc6000801080a */
[----:B------:R-:W1:Y:S01]  /*4480*/  SHFL.BFLY PT, R6, R5, 0x1, 0x1f ;  /* 0x0c201f0005067f89 */ /* 0x000e6200000e0000 */
[----:B------:R-:W-:Y:S08]  /*4490*/  MUFU.EX2 R30, R30 ;  /* 0x0000001e001e7308 */ /* 0x000ff00000000800 */
[----:B------:R-:W3:Y:S01]  /*44a0*/  MUFU.EX2 R31, R31 ;  /* 0x0000001f001f7308 */ /* 0x000ee20000000800 */
[----:B--2---:R-:W-:-:S07]  /*44b0*/  F2FP.BF16.F32.PACK_AB R161, R27, R26 ;  /* 0x0000001a1ba1723e */ /* 0x004fce00000010ff */
[----:B------:R-:W-:Y:S01]  /*44c0*/  MUFU.EX2 R34, R34 ;  /* 0x0000002200227308 */ /* 0x000fe20000000800 */
[----:B-1----:R-:W-:-:S07]  /*44d0*/  FMNMX.FTZ R3, R5, R6, !PT ;  /* 0x0000000605037209 */ /* 0x002fce0007810000 */
[----:B------:R-:W-:Y:S01]  /*44e0*/  MUFU.EX2 R35, R35 ;  /* 0x0000002300237308 */ /* 0x000fe20000000800 */
[----:B---3--:R-:W-:Y:S02]  /*44f0*/  F2FP.BF16.F32.PACK_AB R163, R31, R30 ;  /* 0x0000001e1fa3723e */ /* 0x008fe400000010ff */
[C---:B------:R-:W-:Y:S01]  /*4500*/  FSETP.NEU.FTZ.AND P1, PT, R3.reuse, -INF , PT ;  /* 0xff8000000300780b */ /* 0x040fe20003f3d000 */
[----:B------:R-:W-:-:S04]  /*4510*/  FMUL.FTZ R5, R3, UR14 ;  /* 0x0000000e03057c20 */ /* 0x000fc80008410000 */
[----:B------:R-:W-:Y:S01]  /*4520*/  MUFU.EX2 R38, R38 ;  /* 0x0000002600267308 */ /* 0x000fe20000000800 */
[----:B------:R-:W-:Y:S02]  /*4530*/  FSEL R9, R5, RZ, P1 ;  /* 0x000000ff05097208 */ /* 0x000fe40000800000 */
[----:B------:R-:W-:-:S03]  /*4540*/  LEA.HI R5, R17, R16, RZ, 0x4 ;  /* 0x0000001011057211 */ /* 0x000fc600078f20ff */
        /* <DEDUP_REMOVED lines=20> */
[--C-:B------:R-:W-:Y:S01]  /*4690*/  FFMA.FTZ R45, R45, UR14, -R9.reuse ;  /* 0x0000000e2d2d7c23 */ /* 0x100fe20008010809 */
[----:B------:R-:W-:Y:S01]  /*46a0*/  SHF.L.U32 R15, R6, 0x6, RZ ;  /* 0x00000006060f7819 */ /* 0x000fe200000006ff */
        /* <DEDUP_REMOVED lines=13> */
[----:B------:R-:W-:-:S02]  /*4780*/  LOP3.LUT P1, RZ, R8, 0x2, RZ, 0xc0, !PT ;  /* 0x0000000208ff7812 */ /* 0x000fc4000782c0ff */
[----:B------:R-:W-:Y:S02]  /*4790*/  LOP3.LUT R14, R5, 0x8, R14, 0xf8, !PT ;  /* 0x00000008050e7812 */ /* 0x000fe400078ef80e */
[----:B------:R-:W-:Y:S02]  /*47a0*/  SHF.R.U32.HI R5, RZ, 0x3, R5 ;  /* 0x00000003ff057819 */ /* 0x000fe40000011605 */
[----:B------:R-:W-:Y:S01]  /*47b0*/  LOP3.LUT P2, RZ, R8, 0x4, RZ, 0xc0, !PT ;  /* 0x0000000408ff7812 */ /* 0x000fe2000784c0ff */
[----:B------:R-:W-:Y:S01]  /*47c0*/  MUFU.EX2 R32, R32 ;  /* 0x0000002000207308 */ /* 0x000fe20000000800 */
[----:B------:R-:W-:Y:S01]  /*47d0*/  LOP3.LUT R14, R14, R5, RZ, 0x3c, !PT ;  /* 0x000000050e0e7212 */ /* 0x000fe200078e3cff */
[----:B------:R-:W-:Y:S01]  /*47e0*/  FADD.FTZ R5, R26, R27 ;  /* 0x0000001b1a057221 */ /* 0x000fe20000010000 */
[----:B-1----:R-:W-:Y:S02]  /*47f0*/  F2FP.BF16.F32.PACK_AB R160, R25, R24 ;  /* 0x0000001819a0723e */ /* 0x002fe400000010ff */
[----:B------:R-:W-:Y:S01]  /*4800*/  IADD3 R14, R14, R15, R7 ;  /* 0x0000000f0e0e7210 */ /* 0x000fe20007ffe007 */
[----:B------:R-:W-:Y:S01]  /*4810*/  FADD.FTZ R6, R30, R5 ;  /* 0x000000051e067221 */ /* 0x000fe20000010000 */
[----:B------:R-:W-:Y:S01]  /*4820*/  F2FP.BF16.F32.PACK_AB R157, R35, R34 ;  /* 0x00000022239d723e */ /* 0x000fe200000010ff */
[----:B------:R-:W1:Y:S01]  /*4830*/  MUFU.EX2 R33, R33 ;  /* 0x0000002100217308 */ /* 0x000e620000000800 */
[----:B------:R-:W-:Y:S01]  /*4840*/  LEA R10, R14, UR39, 0x1 ;  /* 0x000000270e0a7c11 */ /* 0x000fe2000f8e08ff */
[----:B------:R-:W-:Y:S01]  /*4850*/  FADD.FTZ R5, R31, R6 ;  /* 0x000000061f057221 */ /* 0x000fe20000010000 */
[----:B--2---:R-:W-:-:S02]  /*4860*/  F2FP.BF16.F32.PACK_AB R162, R29, R28 ;  /* 0x0000001c1da2723e */ /* 0x004fc400000010ff */
[----:B------:R-:W-:Y:S01]  /*4870*/  IADD3 R9, R10, 0x26840, RZ ;  /* 0x000268400a097810 */ /* 0x000fe20007ffe0ff */
        /* <DEDUP_REMOVED lines=9> */
[----:B-1----:R-:W-:Y:S02]  /*4910*/  F2FP.BF16.F32.PACK_AB R156, R33, R32 ;  /* 0x00000020219c723e */ /* 0x002fe400000010ff */
[----:B------:R-:W-:-:S04]  /*4920*/  FADD.FTZ R6, R32, R5 ;  /* 0x0000000520067221 */ /* 0x000fc80000010000 */
[----:B------:R-:W-:Y:S01]  /*4930*/  FADD.FTZ R5, R33, R6 ;  /* 0x0000000621057221 */ /* 0x000fe20000010000 */
[----:B------:R-:W1:Y:S03]  /*4940*/  MUFU.EX2 R37, R37 ;  /* 0x0000002500257308 */ /* 0x000e660000000800 */
[----:B--2---:R-:W-:-:S05]  /*4950*/  FADD.FTZ R6, R36, R5 ;  /* 0x0000000524067221 */ /* 0x004fca0000010000 */
[----:B------:R-:W2:Y:S01]  /*4960*/  MUFU.EX2 R42, R42 ;  /* 0x0000002a002a7308 */ /* 0x000ea20000000800 */
[C---:B----4-:R-:W-:Y:S01]  /*4970*/  FADD.FTZ R7, R39.reuse, R8 ;  /* 0x0000000827077221 */ /* 0x050fe20000010000 */
[----:B------:R-:W-:-:S06]  /*4980*/  F2FP.BF16.F32.PACK_AB R159, R39, R38 ;  /* 0x00000026279f723e */ /* 0x000fcc00000010ff */
[----:B------:R-:W4:Y:S01]  /*4990*/  MUFU.EX2 R40, R40 ;  /* 0x0000002800287308 */ /* 0x000f220000000800 */
[C---:B-1----:R-:W-:Y:S01]  /*49a0*/  FADD.FTZ R5, R37.reuse, R6 ;  /* 0x0000000625057221 */ /* 0x042fe20000010000 */
[----:B------:R-:W-:-:S06]  /*49b0*/  F2FP.BF16.F32.PACK_AB R158, R37, R36 ;  /* 0x00000024259e723e */ /* 0x000fcc00000010ff */
[----:B------:R-:W1:Y:S01]  /*49c0*/  MUFU.EX2 R43, R43 ;  /* 0x0000002b002b7308 */ /* 0x000e620000000800 */
[----:B--2---:R-:W-:Y:S01]  /*49d0*/  FADD.FTZ R8, R42, R7 ;  /* 0x000000072a087221 */ /* 0x004fe20000010000 */
[----:B------:R-:W-:-:S05]  /*49e0*/  IMAD.MOV.U32 R7, RZ, RZ, 0x20 ;  /* 0x00000020ff077424 */ /* 0x000fca00078e00ff */
[----:B------:R-:W-:Y:S01]  /*49f0*/  SEL R7, R7, 0xffffffe0, !P1 ;  /* 0xffffffe007077807 */ /* 0x000fe20004800000 */
[----:B------:R-:W2:Y:S01]  /*4a00*/  MUFU.EX2 R41, R41 ;  /* 0x0000002900297308 */ /* 0x000ea20000000800 */
[----:B----4-:R-:W-:-:S07]  /*4a10*/  FADD.FTZ R6, R40, R5 ;  /* 0x0000000528067221 */ /* 0x010fce0000010000 */
[----:B------:R-:W4:Y:S01]  /*4a20*/  MUFU.EX2 R46, R46 ;  /* 0x0000002e002e7308 */ /* 0x000f220000000800 */
[C---:B-1----:R-:W-:Y:S01]  /*4a30*/  FADD.FTZ R15, R43.reuse, R8 ;  /* 0x000000082b0f7221 */ /* 0x042fe20000010000 */
[----:B------:R-:W-:Y:S01]  /*4a40*/  VIADD R8, R10, 0x26800 ;  /* 0x000268000a087836 */ /* 0x000fe20000000000 */
[----:B------:R-:W-:-:S03]  /*4a50*/  F2FP.BF16.F32.PACK_AB R153, R43, R42 ;  /* 0x0000002a2b99723e */ /* 0x000fc600000010ff */
[C---:B------:R-:W-:Y:S02]  /*4a60*/  @P2 VIADD R9, R8.reuse, 0xffffffc0 ;  /* 0xffffffc008092836 */ /* 0x040fe40000000000 */
[----:B------:R-:W1:Y:S01]  /*4a70*/  MUFU.EX2 R44, R44 ;  /* 0x0000002c002c7308 */ /* 0x000e620000000800 */
[C---:B--2---:R-:W-:Y:S01]  /*4a80*/  FADD.FTZ R5, R41.reuse, R6 ;  /* 0x0000000629057221 */ /* 0x044fe20000010000 */
[----:B------:R-:W-:Y:S01]  /*4a90*/  IMAD.IADD R8, R8, 0x1, R7 ;  /* 0x0000000108087824 */ /* 0x000fe200078e0207 */
[----:B------:R-:W-:Y:S02]  /*4aa0*/  F2FP.BF16.F32.PACK_AB R152, R41, R40 ;  /* 0x000000282998723e */ /* 0x000fe400000010ff */
[----:B------:R-:W-:Y:S02]  /*4ab0*/  IADD3 R7, R7, R9, RZ ;  /* 0x0000000907077210 */ /* 0x000fe40007ffe0ff */
[----:B------:R3:W-:Y:S01]  /*4ac0*/  STSM.16.M88.4 [R8], R156 ;  /* 0x0000009c08007844 */ /* 0x0007e20000000200 */
[----:B------:R-:W2:Y:S01]  /*4ad0*/  MUFU.EX2 R47, R47 ;  /* 0x0000002f002f7308 */ /* 0x000ea20000000800 */
[----:B----4-:R-:W-:-:S07]  /*4ae0*/  FADD.FTZ R14, R46, R15 ;  /* 0x0000000f2e0e7221 */ /* 0x010fce0000010000 */
[----:B------:R-:W4:Y:S01]  /*4af0*/  MUFU.EX2 R45, R45 ;  /* 0x0000002d002d7308 */ /* 0x000f220000000800 */
[----:B-1----:R-:W-:-:S07]  /*4b00*/  FADD.FTZ R6, R44, R5 ;  /* 0x000000052c067221 */ /* 0x002fce0000010000 */
[----:B------:R-:W-:Y:S01]  /*4b10*/  MUFU.EX2 R50, R50 ;  /* 0x0000003200327308 */ /* 0x000fe20000000800 */
[C---:B--2---:R-:W-:Y:S01]  /*4b20*/  F2FP.BF16.F32.PACK_AB R155, R47.reuse, R46 ;  /* 0x0000002e2f9b723e */ /* 0x044fe200000010ff */
[----:B------:R-:W-:-:S06]  /*4b30*/  FADD.FTZ R47, R47, R14 ;  /* 0x0000000e2f2f7221 */ /* 0x000fcc0000010000 */
[----:B------:R-:W1:Y:S01]  /*4b40*/  MUFU.EX2 R51, R51 ;  /* 0x0000003300337308 */ /* 0x000e620000000800 */
[C---:B----4-:R-:W-:Y:S01]  /*4b50*/  F2FP.BF16.F32.PACK_AB R154, R45.reuse, R44 ;  /* 0x0000002c2d9a723e */ /* 0x050fe200000010ff */
        /* <DEDUP_REMOVED lines=9> */
[----:B--2---:R-:W-:Y:S01]  /*4bf0*/  F2FP.BF16.F32.PACK_AB R164, R49, R48 ;  /* 0x0000003031a4723e */ /* 0x004fe200000010ff */
[----:B------:R-:W-:-:S04]  /*4c00*/  FADD.FTZ R48, R48, R45 ;  /* 0x0000002d30307221 */ /* 0x000fc80000010000 */
[----:B------:R-:W-:Y:S02]  /*4c10*/  FADD.FTZ R49, R49, R48 ;  /* 0x0000003031317221 */ /* 0x000fe40000010000 */
[----:B------:R-:W2:Y:S01]  /*4c20*/  MUFU.EX2 R53, R53 ;  /* 0x0000003500357308 */ /* 0x000ea20000000800 */
[----:B-1----:R-:W-:-:S07]  /*4c30*/  FADD.FTZ R6, R54, R51 ;  /* 0x0000003336067221 */ /* 0x002fce0000010000 */
[----:B------:R-:W1:Y:S01]  /*4c40*/  MUFU.EX2 R55, R55 ;  /* 0x0000003700377308 */ /* 0x000e620000000800 */
[----:B--2---:R-:W-:Y:S01]  /*4c50*/  F2FP.BF16.F32.PACK_AB R166, R53, R52 ;  /* 0x0000003435a6723e */ /* 0x004fe200000010ff */
[----:B------:R-:W-:-:S04]  /*4c60*/  FADD.FTZ R52, R52, R49 ;  /* 0x0000003134347221 */ /* 0x000fc80000010000 */
[----:B------:R-:W-:Y:S01]  /*4c70*/  FADD.FTZ R5, R53, R52 ;  /* 0x0000003435057221 */ /* 0x000fe20000010000 */
[C---:B-1----:R-:W-:Y:S01]  /*4c80*/  F2FP.BF16.F32.PACK_AB R167, R55.reuse, R54 ;  /* 0x0000003637a7723e */ /* 0x042fe200000010ff */
[----:B------:R-:W-:-:S04]  /*4c90*/  FADD.FTZ R6, R55, R6 ;  /* 0x0000000637067221 */ /* 0x000fc80000010000 */
[----:B------:R3:W-:Y:S01]  /*4ca0*/  STSM.16.M88.4 [R7], R164 ;  /* 0x000000a407007844 */ /* 0x0007e20000000200 */
[----:B------:R-:W-:Y:S05]  /*4cb0*/  @!P0 BRA `(.L_x_7277) ;  /* 0x0000000000048947 */ /* 0x000fea0003800000 */
[----:B------:R-:W-:Y:S01]  /*4cc0*/  BPT.TRAP 0x1 ;  /* 0x000000040000795c */ /* 0x000fe20000300000 */
.L_x_7277:
[----:B------:R1:W2:Y:S01]  /*4cd0*/  SYNCS.PHASECHK.TRANS64.TRYWAIT P1, [UR39+0x28c50], R13 ;  /* 0x028c500dff0075a7 */ /* 0x0002a20008020167 */
[----:B------:R-:W-:Y:S05]  /*4ce0*/  @!P0 BRA `(.L_x_7278) ;  /* 0x0000000000048947 */ /* 0x000fea0003800000 */
[----:B------:R-:W-:Y:S01]  /*4cf0*/  BPT.TRAP 0x1 ;  /* 0x000000040000795c */ /* 0x000fe20000300000 */
.L_x_7278:
[----:B--2---:R-:W-:Y:S05]  /*4d00*/  @P1 BRA `(.L_x_7279) ;  /* 0x0000000000081947 */ /* 0x004fea0003800000 */
[----:B------:R-:W2:Y:S02]  /*4d10*/  SYNCS.PHASECHK.TRANS64.TRYWAIT P1, [UR39+0x28c50], R13 ;  /* 0x028c500dff0075a7 */ /* 0x000ea40008020167 */
[----:B--2---:R-:W-:Y:S05]  /*4d20*/  @!P1 BRA `(.L_x_7280) ;  /* 0x000000a400c89947 */ /* 0x004fea0003800000 */
.L_x_7279:
        /* <DEDUP_REMOVED lines=36> */
.L_x_7281:
[----:B------:R-:W4:Y:S01]  /*4f70*/  S2UR UR4, SR_CTAID.X ;  /* 0x00000000000479c3 */ /* 0x000f220000002500 */
[----:B------:R-:W-:Y:S02]  /*4f80*/  UISETP.NE.AND UP0, UPT, UR45, URZ, UPT ;  /* 0x0000003f2d00728c */ /* 0x000fe4000bf05270 */
[----:B------:R-:W-:Y:S02]  /*4f90*/  UIMAD UR7, UR41, UR7, -UR6 ;  /* 0x00000007290772a4 */ /* 0x000fe4000f8e0a06 */
[----:B------:R-:W-:-:S07]  /*4fa0*/  UIADD3 UR25, UR46, -0x2, URZ ;  /* 0xfffffffe2e197890 */ /* 0x000fce000fffe03f */
[----:B------:R-:W-:Y:S01]  /*4fb0*/  @UP0 ULDC UR11, c[0x0][0x450] ;  /* 0x00011400000b0ab9 */ /* 0x000fe20000000800 */
[----:B----4-:R-:W-:-:S03]  /*4fc0*/  USHF.L.U32 UR10, UR4, 0x6, URZ ;  /* 0x00000006040a7899 */ /* 0x010fc6000800063f */
[----:B------:R-:W-:Y:S02]  /*4fd0*/  @UP0 ULDC UR4, c[0x0][0x44c] ;  /* 0x0001130000040ab9 */ /* 0x000fe40000000800 */
[----:B------:R-:W-:Y:S02]  /*4fe0*/  UIMAD.WIDE.U32 UR4, UR10, UR4, URZ ;  /* 0x000000040a0472a5 */ /* 0x000fe4000f8e003f */
[----:B------:R-:W-:Y:S02]  /*4ff0*/  UMOV UR6, UR10 ;  /* 0x0000000a00067c82 */ /* 0x000fe40008000000 */
[----:B------:R-:W-:Y:S02]  /*5000*/  @UP0 USHF.R.U32.HI UR6, URZ, UR11, UR5 ;  /* 0x0000000b3f060299 */ /* 0x000fe40008011605 */
[----:B------:R-:W-:Y:S02]  /*5010*/  UIADD3 UR5, UR39, 0x28c60, URZ ;  /* 0x00028c6027057890 */ /* 0x000fe4000fffe03f */
[----:B------:R-:W-:-:S02]  /*5020*/  UIADD3 UR6, UR7, UR6, URZ ;  /* 0x0000000607067290 */ /* 0x000fc4000fffe03f */
[----:B------:R-:W-:Y:S02]  /*5030*/  UPRMT UR5, UR44, 0x654, UR5 ;  /* 0x000006542c057896 */ /* 0x000fe40008000005 */
[----:B------:R-:W-:-:S04]  /*5040*/  USHF.R.S32.HI UR4, URZ, 0x1f, UR6 ;  /* 0x0000001f3f047899 */ /* 0x000fc80008011406 */
[----:B------:R-:W-:-:S03]  /*5050*/  ULEA.HI UR4, UR4, UR6, URZ, 0x6 ;  /* 0x0000000604047291 */ /* 0x000fc6000f8f303f */
[----:B------:R-:W-:Y:S01]  /*5060*/  SYNCS.ARRIVE.TRANS64.RED.A1T0 RZ, [UR5], RZ ;  /* 0x000000ffffff79a7 */ /* 0x000fe20008100405 */
[----:B------:R-:W-:Y:S01]  /*5070*/  USHF.R.S32.HI UR4, URZ, 0x6, UR4 ;  /* 0x000000063f047899 */ /* 0x000fe20008011404 */
[----:B------:R-:W-:-:S03]  /*5080*/  UMOV UR5, URZ ;  /* 0x0000003f00057c82 */ /* 0x000fc60008000000 */
[----:B------:R-:W-:-:S04]  /*5090*/  UISETP.LT.AND UP0, UPT, UR40, UR4, UPT ;  /* 0x000000042800728c */ /* 0x000fc8000bf01270 */
[----:B------:R-:W-:-:S03]  /*50a0*/  USEL UR7, UR40, UR4, !UP0 ;  /* 0x0000000428077287 */ /* 0x000fc6000c000000 */
[----:B------:R-:W-:Y:S01]  /*50b0*/  UMOV UR4, URZ ;  /* 0x0000003f00047c82 */ /* 0x000fe20008000000 */
[----:B------:R-:W-:-:S06]  /*50c0*/  UISETP.GE.AND UP0, UPT, UR25, UR7, UPT ;  /* 0x000000071900728c */ /* 0x000fcc000bf06270 */
[----:B------:R-:W-:-:S13]  /*50d0*/  PLOP3.LUT P1, PT, PT, PT, UP0, 0x80, 0x0 ;  /* 0x000000000000781c */ /* 0x000fda0003f2f008 */
[----:B------:R-:W-:Y:S05]  /*50e0*/  @!P1 BRA `(.L_x_7282) ;  /* 0x0000001c009c9947 */ /* 0x000fea0003800000 */
[----:B------:R-:W-:Y:S01]  /*50f0*/  IMAD.MOV.U32 R15, RZ, RZ, R4 ;  /* 0x000000ffff0f7224 */ /* 0x000fe200078e0004 */
[----:B------:R-:W-:Y:S01]  /*5100*/  UMOV UR5, URZ ;  /* 0x0000003f00057c82 */ /* 0x000fe20008000000 */
[----:B--2---:R-:W-:Y:S01]  /*5110*/  IMAD.MOV.U32 R14, RZ, RZ, R3 ;  /* 0x000000ffff0e7224 */ /* 0x004fe200078e0003 */
[----:B------:R-:W-:Y:S01]  /*5120*/  UMOV UR6, URZ ;  /* 0x0000003f00067c82 */ /* 0x000fe20008000000 */
[----:B------:R-:W-:Y:S01]  /*5130*/  ULDC UR29, c[0x0][0x288] ;  /* 0x0000a200001d7ab9 */ /* 0x000fe20000000800 */
[----:B------:R-:W-:Y:S01]  /*5140*/  ULDC UR28, c[0x0][0x2f0] ;  /* 0x0000bc00001c7ab9 */ /* 0x000fe20000000800 */
[----:B------:R-:W-:-:S05]  /*5150*/  ULDC UR26, c[0x0][0x988] ;  /* 0x00026200001a7ab9 */ /* 0x000fca0000000800 */
.L_x_7293:
[----:B------:R-:W-:-:S04]  /*5160*/  UIADD3 UR4, UR6, 0x1, URZ ;  /* 0x0000000106047890 */ /* 0x000fc8000fffe03f */
[----:B------:R-:W-:-:S04]  /*5170*/  UISETP.NE.AND UP0, UPT, UR4, 0x2, UPT ;  /* 0x000000020400788c */ /* 0x000fc8000bf05270 */
[----:B------:R-:W-:Y:S02]  /*5180*/  USEL UR10, URZ, 0x1, UP0 ;  /* 0x000000013f0a7887 */ /* 0x000fe40008000000 */
[----:B------:R-:W-:Y:S02]  /*5190*/  USEL UR4, UR4, URZ, UP0 ;  /* 0x0000003f04047287 */ /* 0x000fe40008000000 */
[----:B------:R-:W-:Y:S01]  /*51a0*/  ULOP3.LUT UR5, UR5, UR10, URZ, 0x3c, !UPT ;  /* 0x0000000a05057292 */ /* 0x000fe2000f8e3c3f */
[----:B------:R-:W-:Y:S11]  /*51b0*/  @!P0 BRA `(.L_x_7283) ;  /* 0x0000000000048947 */ /* 0x000ff60003800000 */
[----:B------:R-:W-:Y:S01]  /*51c0*/  BPT.TRAP 0x1 ;  /* 0x000000040000795c */ /* 0x000fe20000300000 */
.L_x_7283:
[----:B------:R-:W-:Y:S01]  /*51d0*/  ULEA UR27, UR4, UR39, 0x3 ;  /* 0x00000027041b7291 */ /* 0x000fe2000f8e183f */
[----:B01----:R-:W-:-:S04]  /*51e0*/  MOV R13, UR5 ;  /* 0x00000005000d7c02 */ /* 0x003fc80008000f00 */
[----:B------:R-:W-:-:S04]  /*51f0*/  SHF.L.U32 R13, R13, 0x1f, RZ ;  /* 0x0000001f0d0d7819 */ /* 0x000fc800000006ff */
[----:B------:R0:W1:Y:S01]  /*5200*/  SYNCS.PHASECHK.TRANS64.TRYWAIT P1, [UR27+0x28c30], R13 ;  /* 0x028c300dff0075a7 */ /* 0x000062000802015b */
[----:B------:R-:W-:Y:S05]  /*5210*/  @!P0 BRA `(.L_x_7284) ;  /* 0x0000000000048947 */ /* 0x000fea0003800000 */
[----:B------:R-:W-:Y:S01]  /*5220*/  BPT.TRAP 0x1 ;  /* 0x000000040000795c */ /* 0x000fe20000300000 */
.L_x_7284:
[----:B-1----:R-:W-:Y:S05]  /*5230*/  @P1 BRA `(.L_x_7285) ;  /* 0x0000000000081947 */ /* 0x002fea0003800000 */
[----:B------:R-:W1:Y:S02]  /*5240*/  SYNCS.PHASECHK.TRANS64.TRYWAIT P1, [UR27+0x28c30], R13 ;  /* 0x028c300dff0075a7 */ /* 0x000e64000802015b */
[----:B-1----:R-:W-:Y:S05]  /*5250*/  @!P1 BRA `(.L_x_7286) ;  /* 0x000000a000949947 */ /* 0x002fea0003800000 */
.L_x_7285:
        /* <DEDUP_REMOVED lines=22> */
.L_x_7287:
[----:B------:R-:W-:Y:S01]  /*53c0*/  UISETP.NE.AND UP0, UPT, UR45, URZ, UPT ;  /* 0x0000003f2d00728c */ /* 0x000fe2000bf05270 */
[----:B------:R-:W-:Y:S01]  /*53d0*/  IMAD.MOV.U32 R3, RZ, RZ, R11 ;  /* 0x000000ffff037224 */ /* 0x000fe200078e000b */
[----:B------:R-:W-:Y:S01]  /*53e0*/  UMOV UR14, UR26 ;  /* 0x0000001a000e7c82 */ /* 0x000fe20008000000 */
[----:B------:R-:W-:-:S03]  /*53f0*/  IMAD.U32 R19, RZ, RZ, UR28 ;  /* 0x0000001cff137e24 */ /* 0x000fc6000f8e00ff */
[----:B------:R-:W-:Y:S02]  /*5400*/  PLOP3.LUT P1, PT, PT, PT, UP0, 0x80, 0x0 ;  /* 0x000000000000781c */ /* 0x000fe40003f2f008 */
[----:B------:R-:W-:-:S03]  /*5410*/  PLOP3.LUT P2, PT, PT, PT, UP0, 0x80, 0x0 ;  /* 0x000000000000781c */ /* 0x000fc60003f4f008 */
[----:B------:R-:W-:-:S08]  /*5420*/  @UP0 ULDC UR10, c[0x0][0x44c] ;  /* 0x00011300000a0ab9 */ /* 0x000fd00000000800 */
[----:B-1----:R-:W-:Y:S01]  /*5430*/  @P1 IMAD.HI.U32 R4, R11, UR10, RZ ;  /* 0x0000000a0b041c27 */ /* 0x002fe2000f8e00ff */
[----:B------:R-:W-:-:S04]  /*5440*/  @UP0 ULDC UR10, c[0x0][0x450] ;  /* 0x00011400000a0ab9 */ /* 0x000fc80000000800 */
[----:B------:R-:W-:Y:S01]  /*5450*/  @P2 SHF.R.U32.HI R3, RZ, UR10, R4 ;  /* 0x0000000aff032c19 */ /* 0x000fe20008011604 */
[----:B------:R-:W-:Y:S02]  /*5460*/  UMOV UR10, 0xffffffc0 ;  /* 0xffffffc0000a7882 */ /* 0x000fe40000000000 */
[----:B------:R-:W-:Y:S02]  /*5470*/  UIMAD UR10, UR25, UR10, 0x1 ;  /* 0x00000001190a74a4 */ /* 0x000fe4000f8e020a */
[----:B------:R-:W1:Y:S04]  /*5480*/  SHFL.IDX PT, R17, R3, 0x1, 0x1c1f ;  /* 0x003c1f0003117f89 */ /* 0x000e6800000e0000 */
[----:B------:R-:W-:Y:S01]  /*5490*/  IADD3 R4, -R12, UR10, RZ ;  /* 0x0000000a0c047c10 */ /* 0x000fe2000fffe1ff */
[----:B------:R-:W2:Y:S01]  /*54a0*/  SHFL.IDX PT, R3, R3, RZ, 0x1c1f ;  /* 0x001c1fff03037589 */ /* 0x000ea200000e0000 */
[----:B------:R-:W-:-:S03]  /*54b0*/  UIADD3 UR10, UR27, 0x28c40, URZ ;  /* 0x00028c401b0a7890 */ /* 0x000fc6000fffe03f */
[----:B------:R-:W-:Y:S01]  /*54c0*/  IMAD R4, R19, UR41, R4 ;  /* 0x0000002913047c24 */ /* 0x000fe2000f8e0204 */
[----:B------:R-:W-:-:S09]  /*54d0*/  UPRMT UR10, UR44, 0x654, UR10 ;  /* 0x000006542c0a7896 */ /* 0x000fd2000800000a */
[----:B------:R-:W-:Y:S01]  /*54e0*/  SYNCS.ARRIVE.TRANS64.RED.A1T0 RZ, [UR10], RZ ;  /* 0x000000ffffff79a7 */ /* 0x000fe2000810040a */
[----:B-1----:R-:W-:-:S04]  /*54f0*/  IADD3 R17, R17, -UR29, R4 ;  /* 0x8000001d11117c10 */ /* 0x002fc8000fffe004 */
[C---:B------:R-:W-:Y:S02]  /*5500*/  ISETP.GT.AND P1, PT, R17.reuse, RZ, PT ;  /* 0x000000ff1100720c */ /* 0x040fe40003f24270 */
[C---:B------:R-:W-:Y:S02]  /*5510*/  ISETP.GT.AND P2, PT, R17.reuse, 0x1, PT ;  /* 0x000000011100780c */ /* 0x040fe40003f44270 */
        /* <DEDUP_REMOVED lines=44> */
[----:B------:R-:W-:-:S04]  /*57e0*/  FMNMX.FTZ R16, R182, R17, !PT ;  /* 0x00000011b6107209 */ /* 0x000fc80007810000 */
[----:B------:R-:W-:Y:S02]  /*57f0*/  FMNMX.FTZ R18, R183, R16, !PT ;  /* 0x00000010b7127209 */ /* 0x000fe40007810000 */
[----:B--2---:R-:W-:-:S03]  /*5800*/  IADD3 R16, R3, -UR29, R4 ;  /* 0x8000001d03107c10 */ /* 0x004fc6000fffe004 */
[----:B------:R-:W1:Y:S01]  /*5810*/  SHFL.BFLY PT, R19, R18, 0x2, 0x1f ;  /* 0x0c401f0012137f89 */ /* 0x000e6200000e0000 */
        /* <DEDUP_REMOVED lines=71> */
[----:B-1----:R-:W-:Y:S01]  /*5c90*/  FMNMX.FTZ R152, R3, R152, !PT ;  /* 0x0000009803987209 */ /* 0x002fe20007810000 */
[----:B------:R-:W-:Y:S01]  /*5ca0*/  MUFU.EX2 R22, R22 ;  /* 0x0000001600167308 */ /* 0x000fe20000000800 */
[----:B------:R-:W-:-:S03]  /*5cb0*/  FFMA.FTZ R16, R183, UR14, -R16 ;  /* 0x0000000eb7107c23 */ /* 0x000fc60008010810 */
[----:B------:R-:W1:Y:S04]  /*5cc0*/  SHFL.BFLY PT, R3, R152, 0x1, 0x1f ;  /* 0x0c201f0098037f89 */ /* 0x000e6800000e0000 */
[----:B------:R-:W-:Y:S08]  /*5cd0*/  MUFU.EX2 R155, R155 ;  /* 0x0000009b009b7308 */ /* 0x000ff00000000800 */
[----:B------:R-:W-:Y:S08]  /*5ce0*/  MUFU.EX2 R20, R20 ;  /* 0x0000001400147308 */ /* 0x000ff00000000800 */
[----:B------:R-:W-:Y:S01]  /*5cf0*/  MUFU.EX2 R18, R18 ;  /* 0x0000001200127308 */ /* 0x000fe20000000800 */
[----:B-1----:R-:W-:-:S04]  /*5d00*/  FMNMX.FTZ R3, R152, R3, !PT ;  /* 0x0000000398037209 */ /* 0x002fc80007810000 */
[C---:B------:R-:W-:Y:S01]  /*5d10*/  FSETP.NEU.FTZ.AND P1, PT, R3.reuse, -INF , PT ;  /* 0xff8000000300780b */ /* 0x040fe20003f3d000 */
[----:B------:R-:W-:Y:S02]  /*5d20*/  FMUL.FTZ R152, R3, UR14 ;  /* 0x0000000e03987c20 */ /* 0x000fe40008410000 */
[----:B------:R-:W-:Y:S03]  /*5d30*/  MUFU.EX2 R21, R21 ;  /* 0x0000001500157308 */ /* 0x000fe60000000800 */
[----:B------:R-:W-:-:S05]  /*5d40*/  FSEL R178, R152, RZ, P1 ;  /* 0x000000ff98b27208 */ /* 0x000fca0000800000 */
[----:B------:R-:W-:Y:S01]  /*5d50*/  MUFU.EX2 R159, R159 ;  /* 0x0000009f009f7308 */ /* 0x000fe20000000800 */
[--C-:B------:R-:W-:Y:S01]  /*5d60*/  FFMA.FTZ R154, R156, UR14, -R178.reuse ;  /* 0x0000000e9c9a7c23 */ /* 0x100fe200080108b2 */
[--C-:B------:R-:W-:Y:S01]  /*5d70*/  FFMA.FTZ R156, R160, UR14, -R178.reuse ;  /* 0x0000000ea09c7c23 */ /* 0x100fe200080108b2 */
[--C-:B------:R-:W-:Y:S01]  /*5d80*/  FFMA.FTZ R153, R153, UR14, -R178.reuse ;  /* 0x0000000e99997c23 */ /* 0x100fe200080108b2 */
[----:B------:R-:W-:Y:S01]  /*5d90*/  FSEL R160, R4, RZ, P4 ;  /* 0x000000ff04a07208 */ /* 0x000fe20002000000 */
[--C-:B------:R-:W-:Y:S01]  /*5da0*/  FFMA.FTZ R152, R17, UR14, -R178.reuse ;  /* 0x0000000e11987c23 */ /* 0x100fe200080108b2 */
[--C-:B------:R-:W-:Y:S01]  /*5db0*/  FFMA.FTZ R17, R157, UR14, -R178.reuse ;  /* 0x0000000e9d117c23 */ /* 0x100fe200080108b2 */
[--C-:B------:R-:W-:Y:S01]  /*5dc0*/  FFMA.FTZ R157, R161, UR14, -R178.reuse ;  /* 0x0000000ea19d7c23 */ /* 0x100fe200080108b2 */
[----:B------:R1:W-:Y:S01]  /*5dd0*/  MUFU.EX2 R175, R153 ;  /* 0x0000009900af7308 */ /* 0x0003e20000000800 */
[--C-:B------:R-:W-:Y:S01]  /*5de0*/  FFMA.FTZ R161, R165, UR14, -R178.reuse ;  /* 0x0000000ea5a17c23 */ /* 0x100fe200080108b2 */
[----:B------:R-:W-:Y:S01]  /*5df0*/  MOV R165, UR6 ;  /* 0x0000000600a57c02 */ /* 0x000fe20008000f00 */
[--C-:B------:R-:W-:Y:S01]  /*5e00*/  FFMA.FTZ R158, R164, UR14, -R178.reuse ;  /* 0x0000000ea49e7c23 */ /* 0x100fe200080108b2 */
[--C-:B------:R-:W-:Y:S01]  /*5e10*/  FFMA.FTZ R169, R169, UR14, -R178.reuse ;  /* 0x0000000ea9a97c23 */ /* 0x100fe200080108b2 */
[--C-:B------:R-:W-:Y:S01]  /*5e20*/  FFMA.FTZ R172, R172, UR14, -R178.reuse ;  /* 0x0000000eacac7c23 */ /* 0x100fe200080108b2 */
[--C-:B------:R-:W-:Y:S01]  /*5e30*/  FFMA.FTZ R173, R173, UR14, -R178.reuse ;  /* 0x0000000eadad7c23 */ /* 0x100fe200080108b2 */
[--C-:B------:R-:W-:Y:S01]  /*5e40*/  FFMA.FTZ R176, R176, UR14, -R178.reuse ;  /* 0x0000000eb0b07c23 */ /* 0x100fe200080108b2 */
[----:B------:R-:W-:Y:S01]  /*5e50*/  MUFU.EX2 R152, R152 ;  /* 0x0000009800987308 */ /* 0x000fe20000000800 */
[----:B-1----:R-:W-:Y:S01]  /*5e60*/  FADD.FTZ R153, -R160, R15 ;  /* 0x0000000fa0997221 */ /* 0x002fe20000010100 */
[----:B------:R-:W-:Y:S01]  /*5e70*/  FSEL R15, R3, RZ, P1 ;  /* 0x000000ff030f7208 */ /* 0x000fe20000800000 */
[--C-:B------:R-:W-:Y:S01]  /*5e80*/  FFMA.FTZ R160, R168, UR14, -R178.reuse ;  /* 0x0000000ea8a07c23 */ /* 0x100fe200080108b2 */
[----:B------:R-:W-:Y:S01]  /*5e90*/  ISETP.NE.AND P1, PT, R2, RZ, PT ;  /* 0x000000ff0200720c */ /* 0x000fe20003f25270 */
[----:B------:R-:W-:Y:S01]  /*5ea0*/  FMUL.FTZ R153, R153, UR14 ;  /* 0x0000000e99997c20 */ /* 0x000fe20008410000 */
[----:B------:R-:W-:Y:S01]  /*5eb0*/  FFMA.FTZ R177, R177, UR14, -R178 ;  /* 0x0000000eb1b17c23 */ /* 0x000fe200080108b2 */
[----:B------:R-:W-:Y:S01]  /*5ec0*/  FADD.FTZ R15, -R15, R14 ;  /* 0x0000000e0f0f7221 */ /* 0x000fe20000010100 */
[----:B------:R-:W-:Y:S01]  /*5ed0*/  MUFU.EX2 R154, R154 ;  /* 0x0000009a009a7308 */ /* 0x000fe20000000800 */
[--C-:B------:R-:W-:Y:S01]  /*5ee0*/  FFMA.FTZ R180, R180, UR14, -R178.reuse ;  /* 0x0000000eb4b47c23 */ /* 0x100fe200080108b2 */
[----:B------:R-:W-:Y:S01]  /*5ef0*/  FFMA.FTZ R178, R181, UR14, -R178 ;  /* 0x0000000eb5b27c23 */ /* 0x000fe200080108b2 */
[----:B------:R-:W-:-:S05]  /*5f00*/  FMUL.FTZ R15, R15, UR14 ;  /* 0x0000000e0f0f7c20 */ /* 0x000fca0008410000 */
[----:B------:R-:W1:Y:S08]  /*5f10*/  MUFU.EX2 R14, R153 ;  /* 0x00000099000e7308 */ /* 0x000e700000000800 */
[----:B------:R-:W2:Y:S08]  /*5f20*/  MUFU.EX2 R15, R15 ;  /* 0x0000000f000f7308 */ /* 0x000eb00000000800 */
[----:B------:R-:W3:Y:S01]  /*5f30*/  MUFU.EX2 R17, R17 ;  /* 0x0000001100117308 */ /* 0x000ee20000000800 */
[----:B-1----:R-:W-:Y:S01]  /*5f40*/  FFMA.FTZ R153, R14, R6, R19 ;  /* 0x000000060e997223 */ /* 0x002fe20000010013 */
[-C--:B------:R-:W-:Y:S01]  /*5f50*/  FMUL.FTZ R26, R26, R14.reuse ;  /* 0x0000000e1a1a7220 */ /* 0x080fe20000410000 */
[-C--:B------:R-:W-:Y:S01]  /*5f60*/  FMUL.FTZ R27, R27, R14.reuse ;  /* 0x0000000e1b1b7220 */ /* 0x080fe20000410000 */
[-C--:B------:R-:W-:Y:S01]  /*5f70*/  FMUL.FTZ R30, R30, R14.reuse ;  /* 0x0000000e1e1e7220 */ /* 0x080fe20000410000 */
[----:B------:R-:W-:Y:S01]  /*5f80*/  FADD.FTZ R6, R22, R153 ;  /* 0x0000009916067221 */ /* 0x000fe20000010000 */
[-C--:B------:R-:W-:Y:S01]  /*5f90*/  FMUL.FTZ R31, R31, R14.reuse ;  /* 0x0000000e1f1f7220 */ /* 0x080fe20000410000 */
[----:B------:R-:W-:Y:S01]  /*5fa0*/  FMUL.FTZ R34, R34, R14 ;  /* 0x0000000e22227220 */ /* 0x000fe20000410000 */
[----:B------:R-:W1:Y:S01]  /*5fb0*/  MUFU.EX2 R156, R156 ;  /* 0x0000009c009c7308 */ /* 0x000e620000000800 */
[----:B--2---:R-:W-:Y:S01]  /*5fc0*/  FFMA.FTZ R164, R15, R5, R152 ;  /* 0x000000050fa47223 */ /* 0x004fe20000010098 */
[----:B------:R-:W-:-:S02]  /*5fd0*/  @!P1 IMAD R5, R165, 0x40, R0 ;  /* 0x00000040a5059824 */ /* 0x000fc400078e0200 */
[----:B------:R-:W-:Y:S01]  /*5fe0*/  FADD.FTZ R153, R155, R6 ;  /* 0x000000069b997221 */ /* 0x000fe20000010000 */
[C---:B------:R-:W-:Y:S01]  /*5ff0*/  F2FP.BF16.F32.PACK_AB R155, R20.reuse, R155 ;  /* 0x0000009b149b723e */ /* 0x040fe200000010ff */
[C---:B------:R-:W-:Y:S01]  /*6000*/  FADD.FTZ R165, R175.reuse, R164 ;  /* 0x000000a4afa57221 */ /* 0x040fe20000010000 */
[----:B------:R-:W-:Y:S01]  /*6010*/  F2FP.BF16.F32.PACK_AB R152, R175, R152 ;  /* 0x00000098af98723e */ /* 0x000fe200000010ff */
[----:B------:R-:W-:Y:S01]  /*6020*/  FADD.FTZ R153, R20, R153 ;  /* 0x0000009914997221 */ /* 0x000fe20000010000 */
[----:B------:R-:W2:Y:S01]  /*6030*/  MUFU.EX2 R157, R157 ;  /* 0x0000009d009d7308 */ /* 0x000ea20000000800 */
[----:B------:R-:W-:Y:S01]  /*6040*/  FADD.FTZ R164, R154, R165 ;  /* 0x000000a59aa47221 */ /* 0x000fe20000010000 */
[----:B------:R-:W-:Y:S01]  /*6050*/  @!P1 LEA R5, R5, UR39, 0x2 ;  /* 0x0000002705059c11 */ /* 0x000fe2000f8e10ff */
[----:B------:R-:W-:Y:S01]  /*6060*/  FADD.FTZ R168, R18, R153 ;  /* 0x0000009912a87221 */ /* 0x000fe20000010000 */
[C---:B---3--:R-:W-:Y:S01]  /*6070*/  F2FP.BF16.F32.PACK_AB R154, R17.reuse, R154 ;  /* 0x0000009a119a723e */ /* 0x048fe200000010ff */
[----:B------:R-:W-:Y:S01]  /*6080*/  FADD.FTZ R165, R17, R164 ;  /* 0x000000a411a57221 */ /* 0x000fe20000010000 */
[-C--:B------:R-:W-:Y:S01]  /*6090*/  FMUL.FTZ R24, R24, R15.reuse ;  /* 0x0000000f18187220 */ /* 0x080fe20000410000 */
[----:B------:R-:W-:Y:S01]  /*60a0*/  FADD.FTZ R168, R21, R168 ;  /* 0x000000a815a87221 */ /* 0x000fe20000010000 */
[----:B------:R-:W3:Y:S01]  /*60b0*/  MUFU.EX2 R158, R158 ;  /* 0x0000009e009e7308 */ /* 0x000ee20000000800 */
[----:B-1----:R-:W-:Y:S01]  /*60c0*/  FADD.FTZ R6, R156, R165 ;  /* 0x000000a59c067221 */ /* 0x002fe20000010000 */
[----:B------:R-:W-:Y:S01]  /*60d0*/  @!P1 STS [R5+0x28800], R15 ;  /* 0x0288000f05009388 */ /* 0x000fe20000000800 */
[-C--:B------:R-:W-:Y:S01]  /*60e0*/  FMUL.FTZ R25, R25, R15.reuse ;  /* 0x0000000f19197220 */ /* 0x080fe20000410000 */
[-C--:B------:R-:W-:Y:S01]  /*60f0*/  FMUL.FTZ R28, R28, R15.reuse ;  /* 0x0000000f1c1c7220 */ /* 0x080fe20000410000 */
[-C--:B------:R-:W-:Y:S01]  /*6100*/  FMUL.FTZ R29, R29, R15.reuse ;  /* 0x0000000f1d1d7220 */ /* 0x080fe20000410000 */
[----:B------:R1:W-:Y:S01]  /*6110*/  @!P1 STS [R5+0x28820], R14 ;  /* 0x0288200e05009388 */ /* 0x0003e20000000800 */
        /* <DEDUP_REMOVED lines=11> */
[----:B------:R-:W-:Y:S01]  /*61d0*/  FADD.FTZ R153, R159, R168 ;  /* 0x000000a89f997221 */ /* 0x000fe20000010000 */
[-C--:B------:R-:W-:Y:S01]  /*61e0*/  FMUL.FTZ R41, R41, R15.reuse ;  /* 0x0000000f29297220 */ /* 0x080fe20000410000 */
[-C--:B------:R-:W-:Y:S01]  /*61f0*/  FMUL.FTZ R44, R44, R15.reuse ;  /* 0x0000000f2c2c7220 */ /* 0x080fe20000410000 */
[-C--:B------:R-:W-:Y:S01]  /*6200*/  FMUL.FTZ R45, R45, R15.reuse ;  /* 0x0000000f2d2d7220 */ /* 0x080fe20000410000 */
[-C--:B------:R-:W-:Y:S01]  /*6210*/  FMUL.FTZ R48, R48, R15.reuse ;  /* 0x0000000f30307220 */ /* 0x080fe20000410000 */
[-C--:B------:R-:W-:Y:S01]  /*6220*/  FMUL.FTZ R49, R49, R15.reuse ;  /* 0x0000000f31317220 */ /* 0x080fe20000410000 */
[----:B------:R-:W3:Y:S01]  /*6230*/  MUFU.EX2 R160, R160 ;  /* 0x000000a000a07308 */ /* 0x000ee20000000800 */
        /* <DEDUP_REMOVED lines=8> */
[----:B--2---:R-:W-:Y:S01]  /*62c0*/  FADD.FTZ R6, R162, R153 ;  /* 0x00000099a2067221 */ /* 0x004fe20000010000 */
[----:B------:R-:W-:Y:S01]  /*62d0*/  F2FP.BF16.F32.PACK_AB R153, R22, R19 ;  /* 0x000000131699723e */ /* 0x000fe200000010ff */
[----:B------:R-:W-:Y:S01]  /*62e0*/  BAR.SYNC.DEFER_BLOCKING 0xf, 0x100 ;  /* 0x03c4000000007b1d */ /* 0x000fe20000010000 */
[----:B------:R-:W-:Y:S01]  /*62f0*/  F2FP.BF16.F32.PACK_AB R159, R162, R159 ;  /* 0x0000009fa29f723e */ /* 0x000fe200000010ff */
        /* <DEDUP_REMOVED lines=19> */
[-C--:B------:R-:W-:Y:S01]  /*6430*/  FMUL.FTZ R92, R92, R15.reuse ;  /* 0x0000000f5c5c7220 */ /* 0x080fe20000410000 */
[----:B------:R-:W3:Y:S01]  /*6440*/  MUFU.EX2 R172, R172 ;  /* 0x000000ac00ac7308 */ /* 0x000ee20000000800 */
[C---:B-1----:R-:W-:Y:S01]  /*6450*/  FADD.FTZ R5, R169.reuse, R22 ;  /* 0x00000016a9057221 */ /* 0x042fe20000010000 */
[----:B------:R-:W-:Y:S01]  /*6460*/  F2FP.BF16.F32.PACK_AB R160, R169, R160 ;  /* 0x000000a0a9a0723e */ /* 0x000fe200000010ff */
[----:B------:R1:W-:Y:S01]  /*6470*/  STSM.16.M88.4 [R10+0x26800], R152 ;  /* 0x026800980a007844 */ /* 0x0003e20000000200 */
[-C--:B------:R-:W-:Y:S01]  /*6480*/  FMUL.FTZ R93, R93, R15.reuse ;  /* 0x0000000f5d5d7220 */ /* 0x080fe20000410000 */
[-C--:B------:R-:W-:Y:S01]  /*6490*/  FMUL.FTZ R96, R96, R15.reuse ;  /* 0x0000000f60607220 */ /* 0x080fe20000410000 */
[----:B------:R-:W-:Y:S01]  /*64a0*/  FMUL.FTZ R97, R97, R15 ;  /* 0x0000000f61617220 */ /* 0x000fe20000410000 */
[----:B------:R1:W-:Y:S01]  /*64b0*/  STSM.16.M88.4 [R8], R156 ;  /* 0x0000009c08007844 */ /* 0x0003e20000000200 */
        /* <DEDUP_REMOVED lines=38> */
[----:B------:R-:W-:Y:S01]  /*6720*/  FMUL.FTZ R149, R149, R15 ;  /* 0x0000000f95957220 */ /* 0x000fe20000410000 */
[----:B------:R1:W-:Y:S01]  /*6730*/  STSM.16.M88.4 [R9], R160 ;  /* 0x000000a009007844 */ /* 0x0003e20000000200 */
        /* <DEDUP_REMOVED lines=16> */
[----:B------:R-:W-:Y:S01]  /*6840*/  MUFU.EX2 R171, R171 ;  /* 0x000000ab00ab7308 */ /* 0x000fe20000000800 */
[C---:B---3--:R-:W-:Y:S01]  /*6850*/  F2FP.BF16.F32.PACK_AB R165, R174.reuse, R167 ;  /* 0x000000a7aea5723e */ /* 0x048fe200000010ff */
[----:B------:R-:W-:Y:S01]  /*6860*/  FADD.FTZ R6, R174, R5 ;  /* 0x00000005ae067221 */ /* 0x000fe20000010000 */
        /* <DEDUP_REMOVED lines=23> */
[----:B------:R-:W-:Y:S01]  /*69e0*/  FADD.FTZ R19, R171, R6 ;  /* 0x00000006ab137221 */ /* 0x000fe20000010000 */
        /* <DEDUP_REMOVED lines=11> */
[-C--:B------:R-:W-:Y:S01]  /*6aa0*/  FMUL.FTZ R111, R111, R14.reuse ;  /* 0x0000000e6f6f7220 */ /* 0x080fe20000410000 */
[-C--:B------:R-:W-:Y:S01]  /*6ab0*/  FMUL.FTZ R114, R114, R14.reuse ;  /* 0x0000000e72727220 */ /* 0x080fe20000410000 */
[-C--:B------:R-:W-:Y:S01]  /*6ac0*/  FMUL.FTZ R115, R115, R14.reuse ;  /* 0x0000000e73737220 */ /* 0x080fe20000410000 */
        /* <DEDUP_REMOVED lines=23> */
.L_x_7288:
[----:B------:R1:W2:Y:S01]  /*6c40*/  SYNCS.PHASECHK.TRANS64.TRYWAIT P1, [UR27+0x28c50], R13 ;  /* 0x028c500dff0075a7 */ /* 0x0002a2000802015b */
[----:B------:R-:W-:Y:S05]  /*6c50*/  @!P0 BRA `(.L_x_7289) ;  /* 0x0000000000048947 */ /* 0x000fea0003800000 */
[----:B------:R-:W-:Y:S01]  /*6c60*/  BPT.TRAP 0x1 ;  /* 0x000000040000795c */ /* 0x000fe20000300000 */
.L_x_7289:
[----:B--2---:R-:W-:Y:S05]  /*6c70*/  @P1 BRA `(.L_x_7290) ;  /* 0x0000000000081947 */ /* 0x004fea0003800000 */
[----:B------:R-:W2:Y:S02]  /*6c80*/  SYNCS.PHASECHK.TRANS64.TRYWAIT P1, [UR27+0x28c50], R13 ;  /* 0x028c500dff0075a7 */ /* 0x000ea4000802015b */
[----:B--2---:R-:W-:Y:S05]  /*6c90*/  @!P1 BRA `(.L_x_7291) ;  /* 0x00000088001c9947 */ /* 0x004fea0003800000 */
.L_x_7290:
        /* <DEDUP_REMOVED lines=34> */
.L_x_7292:
[----:B------:R-:W-:Y:S01]  /*6ec0*/  UISETP.GT.AND UP0, UPT, UR25, UR7, UPT ;  /* 0x000000071900728c */ /* 0x000fe2000bf04270 */
[----:B------:R-:W-:Y:S01]  /*6ed0*/  IMAD.MOV.U32 R15, RZ, RZ, R4 ;  /* 0x000000ffff0f7224 */ /* 0x000fe200078e0004 */
[----:B------:R-:W-:Y:S01]  /*6ee0*/  UIADD3 UR27, UR27, 0x28c60, URZ ;  /* 0x00028c601b1b7890 */ /* 0x000fe2000fffe03f */
[----:B--2---:R-:W-:Y:S01]  /*6ef0*/  MOV R14, R3 ;  /* 0x00000003000e7202 */ /* 0x004fe20000000f00 */
[----:B------:R-:W-:Y:S02]  /*6f00*/  UIADD3 UR25, UR25, -0x1, URZ ;  /* 0xffffffff19197890 */ /* 0x000fe4000fffe03f */
[----:B------:R-:W-:Y:S01]  /*6f10*/  PLOP3.LUT P1, PT, PT, PT, UP0, 0x80, 0x0 ;  /* 0x000000000000781c */ /* 0x000fe20003f2f008 */
[----:B------:R-:W-:Y:S01]  /*6f20*/  UPRMT UR27, UR44, 0x654, UR27 ;  /* 0x000006542c1b7896 */ /* 0x000fe2000800001b */
[----:B------:R-:W-:-:S08]  /*6f30*/  UMOV UR6, UR4 ;  /* 0x0000000400067c82 */ /* 0x000fd00008000000 */
[----:B------:R-:W-:Y:S03]  /*6f40*/  SYNCS.ARRIVE.TRANS64.RED.A1T0 RZ, [UR27], RZ ;  /* 0x000000ffffff79a7 */ /* 0x000fe6000810041b */
[----:B------:R-:W-:Y:S05]  /*6f50*/  @P1 BRA `(.L_x_7293) ;  /* 0xffffffe000801947 */ /* 0x000fea000383ffff */
.L_x_7282:
[----:B------:R-:W-:-:S06]  /*6f60*/  UISETP.GE.AND UP0, UPT, UR25, UR40, UPT ;  /* 0x000000281900728c */ /* 0x000fcc000bf06270 */
[----:B------:R-:W-:-:S13]  /*6f70*/  PLOP3.LUT P1, PT, PT, PT, UP0, 0x80, 0x0 ;  /* 0x000000000000781c */ /* 0x000fda0003f2f008 */
[----:B------:R-:W-:Y:S05]  /*6f80*/  @!P1 BRA `(.L_x_7294) ;  /* 0x0000001800349947 */ /* 0x000fea0003800000 */
[----:B012---:R-:W-:Y:S01]  /*6f90*/  IMAD.MOV.U32 R13, RZ, RZ, R4 ;  /* 0x000000ffff0d7224 */ /* 0x007fe200078e0004 */
[----:B------:R-:W-:Y:S01]  /*6fa0*/  UMOV UR7, UR4 ;  /* 0x0000000400077c82 */ /* 0x000fe20008000000 */
[----:B------:R-:W-:Y:S01]  /*6fb0*/  IMAD.MOV.U32 R12, RZ, RZ, R3 ;  /* 0x000000ffff0c7224 */ /* 0x000fe200078e0003 */
[----:B------:R-:W-:-:S06]  /*6fc0*/  ULDC UR6, c[0x0][0x988] ;  /* 0x0002620000067ab9 */ /* 0x000fcc0000000800 */
.L_x_7305:
[----:B------:R-:W-:-:S04]  /*6fd0*/  UIADD3 UR4, UR7, 0x1, URZ ;  /* 0x0000000107047890 */ /* 0x000fc8000fffe03f */
[----:B------:R-:W-:-:S04]  /*6fe0*/  UISETP.NE.AND UP0, UPT, UR4, 0x2, UPT ;  /* 0x000000020400788c */ /* 0x000fc8000bf05270 */
[----:B------:R-:W-:Y:S02]  /*6ff0*/  USEL UR10, URZ, 0x1, UP0 ;  /* 0x000000013f0a7887 */ /* 0x000fe40008000000 */
[----:B------:R-:W-:Y:S02]  /*7000*/  USEL UR4, UR4, URZ, UP0 ;  /* 0x0000003f04047287 */ /* 0x000fe40008000000 */
[----:B------:R-:W-:Y:S01]  /*7010*/  ULOP3.LUT UR5, UR5, UR10, URZ, 0x3c, !UPT ;  /* 0x0000000a05057292 */ /* 0x000fe2000f8e3c3f */
[----:B0-2---:R-:W-:Y:S11]  /*7020*/  @!P0 BRA `(.L_x_7295) ;  /* 0x0000000000048947 */ /* 0x005ff60003800000 */
[----:B------:R-:W-:Y:S01]  /*7030*/  BPT.TRAP 0x1 ;  /* 0x000000040000795c */ /* 0x000fe20000300000 */
.L_x_7295:
[----:B------:R-:W-:Y:S01]  /*7040*/  ULEA UR26, UR4, UR39, 0x3 ;  /* 0x00000027041a7291 */ /* 0x000fe2000f8e183f */
[----:B------:R-:W-:-:S04]  /*7050*/  MOV R11, UR5 ;  /* 0x00000005000b7c02 */ /* 0x000fc80008000f00 */
[----:B------:R-:W-:-:S04]  /*7060*/  SHF.L.U32 R11, R11, 0x1f, RZ ;  /* 0x0000001f0b0b7819 */ /* 0x000fc800000006ff */
[----:B------:R0:W1:Y:S01]  /*7070*/  SYNCS.PHASECHK.TRANS64.TRYWAIT P1, [UR26+0x28c30], R11 ;  /* 0x028c300bff0075a7 */ /* 0x000062000802015a */
[----:B------:R-:W-:Y:S05]  /*7080*/  @!P0 BRA `(.L_x_7296) ;  /* 0x0000000000048947 */ /* 0x000fea0003800000 */
[----:B------:R-:W-:Y:S01]  /*7090*/  BPT.TRAP 0x1 ;  /* 0x000000040000795c */ /* 0x000fe20000300000 */
.L_x_7296:
[----:B-1----:R-:W-:Y:S05]  /*70a0*/  @P1 BRA `(.L_x_7297) ;  /* 0x0000000000081947 */ /* 0x002fea0003800000 */
[----:B------:R-:W1:Y:S02]  /*70b0*/  SYNCS.PHASECHK.TRANS64.TRYWAIT P1, [UR26+0x28c30], R11 ;  /* 0x028c300bff0075a7 */ /* 0x000e64000802015a */
[----:B-1----:R-:W-:Y:S05]  /*70c0*/  @!P1 BRA `(.L_x_7298) ;  /* 0x0000008400289947 */ /* 0x002fea0003800000 */
.L_x_7297:
        /* <DEDUP_REMOVED lines=22> */
.L_x_7299:
        /* <DEDUP_REMOVED lines=28> */
[----:B------:R-:W-:Y:S02]  /*73f0*/  FMNMX.FTZ R4, R162, R3, !PT ;  /* 0x00000003a2047209 */ /* 0x000fe40007810000 */
[----:B-1----:R-:W-:Y:S02]  /*7400*/  FMNMX.FTZ R3, R16, R15, !PT ;  /* 0x0000000f10037209 */ /* 0x002fe40007810000 */
[----:B------:R-:W-:-:S03]  /*7410*/  FMNMX.FTZ R15, R163, R4, !PT ;  /* 0x00000004a30f7209 */ /* 0x000fc60007810000 */
[C---:B------:R-:W-:Y:S01]  /*7420*/  FMUL.FTZ R22, R3.reuse, UR14 ;  /* 0x0000000e03167c20 */ /* 0x040fe20008410000 */
        /* <DEDUP_REMOVED lines=25> */
[----:B------:R-:W-:Y:S01]  /*75c0*/  FMNMX.FTZ R4, R182, R17, !PT ;  /* 0x00000011b6047209 */ /* 0x000fe20007810000 */
[----:B------:R-:W-:-:S03]  /*75d0*/  FFMA.FTZ R17, R157, UR14, -R22 ;  /* 0x0000000e9d117c23 */ /* 0x000fc60008010816 */
[----:B------:R-:W-:Y:S02]  /*75e0*/  FMNMX.FTZ R4, R183, R4, !PT ;  /* 0x00000004b7047209 */ /* 0x000fe40007810000 */
[----:B------:R-:W2:Y:S03]  /*75f0*/  MUFU.EX2 R152, R152 ;  /* 0x0000009800987308 */ /* 0x000ea60000000800 */
[----:B------:R-:W3:Y:S05]  /*7600*/  SHFL.BFLY PT, R23, R4, 0x2, 0x1f ;  /* 0x0c401f0004177f89 */ /* 0x000eea00000e0000 */
[----:B------:R-:W-:Y:S01]  /*7610*/  MUFU.EX2 R14, R14 ;  /* 0x0000000e000e7308 */ /* 0x000fe20000000800 */
        /* <DEDUP_REMOVED lines=8> */
[C---:B--2---:R-:W-:Y:S01]  /*76a0*/  FADD.FTZ R5, R152.reuse, R5 ;  /* 0x0000000598057221 */ /* 0x044fe20000010000 */
        /* <DEDUP_REMOVED lines=9> */
[----:B---3--:R-:W-:Y:S01]  /*7740*/  FMNMX.FTZ R20, R4, R23, !PT ;  /* 0x0000001704147209 */ /* 0x008fe20007810000 */
[--C-:B------:R-:W-:Y:S01]  /*7750*/  FFMA.FTZ R23, R169, UR14, -R22.reuse ;  /* 0x0000000ea9177c23 */ /* 0x100fe20008010816 */
[----:B------:R-:W-:Y:S01]  /*7760*/  FFMA.FTZ R169, R177, UR14, -R22 ;  /* 0x0000000eb1a97c23 */ /* 0x000fe20008010816 */
[-C--:B------:R-:W-:Y:S01]  /*7770*/  FMUL.FTZ R49, R49, R12.reuse ;  /* 0x0000000c31317220 */ /* 0x080fe20000410000 */
[-C--:B------:R-:W-:Y:S01]  /*7780*/  FMUL.FTZ R52, R52, R12.reuse ;  /* 0x0000000c34347220 */ /* 0x080fe20000410000 */
[----:B------:R-:W1:Y:S01]  /*7790*/  SHFL.BFLY PT, R153, R20, 0x1, 0x1f ;  /* 0x0c201f0014997f89 */ /* 0x000e6200000e0000 */
        /* <DEDUP_REMOVED lines=23> */
[----:B-1----:R-:W-:Y:S01]  /*7910*/  FMNMX.FTZ R4, R20, R153, !PT ;  /* 0x0000009914047209 */ /* 0x002fe20007810000 */
[----:B------:R-:W-:Y:S01]  /*7920*/  MUFU.EX2 R160, R160 ;  /* 0x000000a000a07308 */ /* 0x000fe20000000800 */
[-C--:B------:R-:W-:Y:S01]  /*7930*/  FMUL.FTZ R93, R93, R12.reuse ;  /* 0x0000000c5d5d7220 */ /* 0x080fe20000410000 */
[-C--:B------:R-:W-:Y:S01]  /*7940*/  FMUL.FTZ R96, R96, R12.reuse ;  /* 0x0000000c60607220 */ /* 0x080fe20000410000 */
[-C--:B------:R-:W-:Y:S01]  /*7950*/  FMUL.FTZ R97, R97, R12.reuse ;  /* 0x0000000c61617220 */ /* 0x080fe20000410000 */
        /* <DEDUP_REMOVED lines=21> */
[--C-:B------:R-:W-:Y:S01]  /*7ab0*/  FFMA.FTZ R182, R182, UR14, -R176.reuse ;  /* 0x0000000eb6b67c23 */ /* 0x100fe200080108b0 */
        /* <DEDUP_REMOVED lines=11> */
[----:B--2---:R-:W-:-:S02]  /*7b70*/  IMAD.U32 R155, RZ, RZ, UR7 ;  /* 0x00000007ff9b7e24 */ /* 0x004fc4000f8e00ff */
[----:B-1----:R-:W-:Y:S01]  /*7b80*/  FFMA.FTZ R6, R173, R6, R168 ;  /* 0x00000006ad067223 */ /* 0x002fe200000100a8 */
[-C--:B------:R-:W-:Y:S01]  /*7b90*/  FMUL.FTZ R120, R120, R12.reuse ;  /* 0x0000000c78787220 */ /* 0x080fe20000410000 */
[-C--:B------:R-:W-:Y:S01]  /*7ba0*/  FMUL.FTZ R121, R121, R12.reuse ;  /* 0x0000000c79797220 */ /* 0x080fe20000410000 */
[----:B------:R-:W-:Y:S02]  /*7bb0*/  @!P1 IMAD R22, R155, 0x40, R0 ;  /* 0x000000409b169824 */ /* 0x000fe400078e0200 */
[-C--:B------:R-:W-:Y:S01]  /*7bc0*/  FMUL.FTZ R124, R124, R12.reuse ;  /* 0x0000000c7c7c7220 */ /* 0x080fe20000410000 */
[-C--:B------:R-:W-:Y:S01]  /*7bd0*/  FMUL.FTZ R125, R125, R12.reuse ;  /* 0x0000000c7d7d7220 */ /* 0x080fe20000410000 */
[----:B------:R-:W1:Y:S01]  /*7be0*/  MUFU.EX2 R159, R159 ;  /* 0x0000009f009f7308 */ /* 0x000e620000000800 */
[C---:B---3--:R-:W-:Y:S01]  /*7bf0*/  FADD.FTZ R155, R153.reuse, R6 ;  /* 0x00000006999b7221 */ /* 0x048fe20000010000 */
[----:B------:R-:W-:Y:S01]  /*7c00*/  FADD.FTZ R6, R14, R5 ;  /* 0x000000050e067221 */ /* 0x000fe20000010000 */
[----:B------:R-:W-:Y:S01]  /*7c10*/  @!P1 LEA R22, R22, UR39, 0x2 ;  /* 0x0000002716169c11 */ /* 0x000fe2000f8e10ff */
[----:B------:R-:W-:Y:S01]  /*7c20*/  FMUL.FTZ R128, R128, R12 ;  /* 0x0000000c80807220 */ /* 0x000fe20000410000 */
[----:B------:R-:W-:Y:S01]  /*7c30*/  F2FP.BF16.F32.PACK_AB R153, R153, R168 ;  /* 0x000000a89999723e */ /* 0x000fe200000010ff */
[----:B------:R-:W-:Y:S01]  /*7c40*/  FADD.FTZ R5, R17, R6 ;  /* 0x0000000611057221 */ /* 0x000fe20000010000 */
[-C--:B------:R-:W-:Y:S01]  /*7c50*/  FMUL.FTZ R129, R129, R12.reuse ;  /* 0x0000000c81817220 */ /* 0x080fe20000410000 */
[----:B------:R-:W2:Y:S01]  /*7c60*/  MUFU.EX2 R157, R162 ;  /* 0x000000a2009d7308 */ /* 0x000ea20000000800 */
[----:B----4-:R-:W-:Y:S01]  /*7c70*/  FADD.FTZ R154, R158, R155 ;  /* 0x0000009b9e9a7221 */ /* 0x010fe20000010000 */
[----:B------:R-:W-:Y:S01]  /*7c80*/  @!P1 STS [R22+0x28800], R12 ;  /* 0x0288000c16009388 */ /* 0x000fe20000000800 */
[-C--:B------:R-:W-:Y:S01]  /*7c90*/  FMUL.FTZ R132, R132, R12.reuse ;  /* 0x0000000c84847220 */ /* 0x080fe20000410000 */
[-C--:B------:R-:W-:Y:S01]  /*7ca0*/  FMUL.FTZ R133, R133, R12.reuse ;  /* 0x0000000c85857220 */ /* 0x080fe20000410000 */
[-C--:B------:R-:W-:Y:S01]  /*7cb0*/  FMUL.FTZ R136, R136, R12.reuse ;  /* 0x0000000c88887220 */ /* 0x080fe20000410000 */
[----:B------:R3:W-:Y:S01]  /*7cc0*/  @!P1 STS [R22+0x28820], R173 ;  /* 0x028820ad16009388 */ /* 0x0007e20000000800 */
[-C--:B------:R-:W-:Y:S01]  /*7cd0*/  FMUL.FTZ R137, R137, R12.reuse ;  /* 0x0000000c89897220 */ /* 0x080fe20000410000 */
[----:B------:R-:W4:Y:S01]  /*7ce0*/  MUFU.EX2 R172, R163 ;  /* 0x000000a300ac7308 */ /* 0x000f220000000800 */
[----:B-1----:R-:W-:Y:S01]  /*7cf0*/  FADD.FTZ R154, R159, R154 ;  /* 0x0000009a9f9a7221 */ /* 0x002fe20000010000 */
[-C--:B------:R-:W-:Y:S01]  /*7d00*/  FMUL.FTZ R140, R140, R12.reuse ;  /* 0x0000000c8c8c7220 */ /* 0x080fe20000410000 */
[-C--:B------:R-:W-:Y:S01]  /*7d10*/  FMUL.FTZ R141, R141, R12.reuse ;  /* 0x0000000c8d8d7220 */ /* 0x080fe20000410000 */
[-C--:B------:R-:W-:Y:S01]  /*7d20*/  FMUL.FTZ R144, R144, R12.reuse ;  /* 0x0000000c90907220 */ /* 0x080fe20000410000 */
[-C--:B------:R-:W-:Y:S01]  /*7d30*/  FMUL.FTZ R145, R145, R12.reuse ;  /* 0x0000000c91917220 */ /* 0x080fe20000410000 */
[-C--:B------:R-:W-:Y:S01]  /*7d40*/  FMUL.FTZ R148, R148, R12.reuse ;  /* 0x0000000c94947220 */ /* 0x080fe20000410000 */
[----:B------:R-:W-:Y:S01]  /*7d50*/  FMUL.FTZ R149, R149, R12 ;  /* 0x0000000c95957220 */ /* 0x000fe20000410000 */
        /* <DEDUP_REMOVED lines=8> */
[----:B------:R-:W5:Y:S01]  /*7de0*/  MUFU.EX2 R167, R167 ;  /* 0x000000a700a77308 */ /* 0x000f620000000800 */
[-C--:B------:R-:W-:Y:S01]  /*7df0*/  FMUL.FTZ R39, R39, R173.reuse ;  /* 0x000000ad27277220 */ /* 0x080fe20000410000 */
[-C--:B------:R-:W-:Y:S01]  /*7e00*/  FMUL.FTZ R42, R42, R173.reuse ;  /* 0x000000ad2a2a7220 */ /* 0x080fe20000410000 */
[-C--:B------:R-:W-:Y:S01]  /*7e10*/  FMUL.FTZ R43, R43, R173.reuse ;  /* 0x000000ad2b2b7220 */ /* 0x080fe20000410000 */
[-C--:B------:R-:W-:Y:S01]  /*7e20*/  FMUL.FTZ R46, R46, R173.reuse ;  /* 0x000000ad2e2e7220 */ /* 0x080fe20000410000 */
[-C--:B------:R-:W-:Y:S01]  /*7e30*/  FMUL.FTZ R47, R47, R173.reuse ;  /* 0x000000ad2f2f7220 */ /* 0x080fe20000410000 */
[-C--:B------:R-:W-:Y:S01]  /*7e40*/  FMUL.FTZ R50, R50, R173.reuse ;  /* 0x000000ad32327220 */ /* 0x080fe20000410000 */
        /* <DEDUP_REMOVED lines=11> */
[----:B--2---:R-:W-:Y:S01]  /*7f00*/  FADD.FTZ R5, R157, R154 ;  /* 0x0000009a9d057221 */ /* 0x004fe20000010000 */
[----:B------:R-:W-:Y:S01]  /*7f10*/  F2FP.BF16.F32.PACK_AB R156, R19, R156 ;  /* 0x0000009c139c723e */ /* 0x000fe200000010ff */
[----:B------:R-:W-:Y:S01]  /*7f20*/  FMUL.FTZ R67, R67, R173 ;  /* 0x000000ad43437220 */ /* 0x000fe20000410000 */
[----:B------:R-:W-:Y:S01]  /*7f30*/  FADD.FTZ R155, R19, R170 ;  /* 0x000000aa139b7221 */ /* 0x000fe20000010000 */
[C---:B----4-:R-:W-:Y:S01]  /*7f40*/  FADD.FTZ R5, R172.reuse, R5 ;  /* 0x00000005ac057221 */ /* 0x050fe20000010000 */
[----:B------:R-:W-:Y:S01]  /*7f50*/  F2FP.BF16.F32.PACK_AB R157, R172, R157 ;  /* 0x0000009dac9d723e */ /* 0x000fe200000010ff */
[----:B------:R-:W0:Y:S01]  /*7f60*/  MUFU.EX2 R162, R171 ;  /* 0x000000ab00a27308 */ /* 0x000e220000000800 */
[----:B------:R-:W-:Y:S01]  /*7f70*/  FADD.FTZ R154, R16, R155 ;  /* 0x0000009b109a7221 */ /* 0x000fe20000010000 */
[----:B-1----:R-:W-:Y:S01]  /*7f80*/  FADD.FTZ R170, R166, R5 ;  /* 0x00000005a6aa7221 */ /* 0x002fe20000010000 */
[----:B------:R-:W-:Y:S01]  /*7f90*/  F2FP.BF16.F32.PACK_AB R155, R159, R158 ;  /* 0x0000009e9f9b723e */ /* 0x000fe200000010ff */
[-C--:B------:R-:W-:Y:S01]  /*7fa0*/  FMUL.FTZ R70, R70, R173.reuse ;  /* 0x000000ad46467220 */ /* 0x080fe20000410000 */
[----:B------:R-:W-:Y:S01]  /*7fb0*/  FADD.FTZ R5, R21, R154 ;  /* 0x0000009a15057221 */ /* 0x000fe20000010000 */
[----:B-----5:R-:W-:Y:S01]  /*7fc0*/  FADD.FTZ R170, R167, R170 ;  /* 0x000000aaa7aa7221 */ /* 0x020fe20000010000 */
[----:B------:R-:W-:Y:S01]  /*7fd0*/  F2FP.BF16.F32.PACK_AB R154, R17, R14 ;  /* 0x0000000e119a723e */ /* 0x000fe200000010ff */
[----:B------:R-:W1:Y:S01]  /*7fe0*/  MUFU.EX2 R18, R18 ;  /* 0x0000001200127308 */ /* 0x000e620000000800 */
[----:B------:R-:W-:Y:S01]  /*7ff0*/  BAR.SYNC.DEFER_BLOCKING 0xf, 0x100 ;  /* 0x03c4000000007b1d */ /* 0x000fe20000010000 */
[----:B------:R-:W-:Y:S01]  /*8000*/  FADD.FTZ R14, R160, R5 ;  /* 0x00000005a00e7221 */ /* 0x000fe20000010000 */
[----:B---3--:R-:W-:Y:S01]  /*8010*/  FADD.FTZ R5, R161, R170 ;  /* 0x000000aaa1057221 */ /* 0x008fe20000010000 */
[----:B------:R-:W-:Y:S01]  /*8020*/  F2FP.BF16.F32.PACK_AB R158, R21, R16 ;  /* 0x00000010159e723e */ /* 0x000fe200000010ff */
[----:B------:R-:W-:Y:S01]  /*8030*/  FMUL.FTZ R71, R71, R173 ;  /* 0x000000ad47477220 */ /* 0x000fe20000410000 */
[----:B------:R-:W-:Y:S01]  /*8040*/  FADD.FTZ R15, R23, R14 ;  /* 0x0000000e170f7221 */ /* 0x000fe20000010000 */
[----:B------:R-:W-:Y:S01]  /*8050*/  F2FP.BF16.F32.PACK_AB R159, R167, R166 ;  /* 0x000000a6a79f723e */ /* 0x000fe200000010ff */
[----:B------:R-:W2:Y:S01]  /*8060*/  MUFU.EX2 R163, R174 ;  /* 0x000000ae00a37308 */ /* 0x000ea20000000800 */
[C---:B0-----:R-:W-:Y:S01]  /*8070*/  FADD.FTZ R14, R162.reuse, R5 ;  /* 0x00000005a20e7221 */ /* 0x041fe20000010000 */
[----:B------:R-:W-:Y:S01]  /*8080*/  F2FP.BF16.F32.PACK_AB R161, R162, R161 ;  /* 0x000000a1a2a1723e */ /* 0x000fe200000010ff */
[-C--:B------:R-:W-:Y:S01]  /*8090*/  FMUL.FTZ R74, R74, R173.reuse ;  /* 0x000000ad4a4a7220 */ /* 0x080fe20000410000 */
[----:B------:R-:W-:Y:S01]  /*80a0*/  F2FP.BF16.F32.PACK_AB R160, R23, R160 ;  /* 0x000000a017a0723e */ /* 0x000fe200000010ff */
[-C--:B------:R-:W-:Y:S01]  /*80b0*/  FMUL.FTZ R75, R75, R173.reuse ;  /* 0x000000ad4b4b7220 */ /* 0x080fe20000410000 */
[-C--:B------:R-:W-:Y:S01]  /*80c0*/  FMUL.FTZ R78, R78, R173.reuse ;  /* 0x000000ad4e4e7220 */ /* 0x080fe20000410000 */
[-C--:B------:R-:W-:Y:S01]  /*80d0*/  FMUL.FTZ R79, R79, R173.reuse ;  /* 0x000000ad4f4f7220 */ /* 0x080fe20000410000 */
[----:B------:R-:W0:Y:S01]  /*80e0*/  MUFU.EX2 R165, R165 ;  /* 0x000000a500a57308 */ /* 0x000e220000000800 */
        /* <DEDUP_REMOVED lines=9> */
[----:B------:R2:W-:Y:S01]  /*8180*/  STSM.16.M88.4 [R10+0x26800], R152 ;  /* 0x026800980a007844 */ /* 0x0005e20000000200 */
[-C--:B------:R-:W-:Y:S01]  /*8190*/  FMUL.FTZ R94, R94, R173.reuse ;  /* 0x000000ad5e5e7220 */ /* 0x080fe20000410000 */
[-C--:B------:R-:W-:Y:S01]  /*81a0*/  FMUL.FTZ R95, R95, R173.reuse ;  /* 0x000000ad5f5f7220 */ /* 0x080fe20000410000 */
[-C--:B------:R-:W-:Y:S01]  /*81b0*/  FMUL.FTZ R98, R98, R173.reuse ;  /* 0x000000ad62627220 */ /* 0x080fe20000410000 */
[----:B------:R2:W-:Y:S01]  /*81c0*/  STSM.16.M88.4 [R8], R156 ;  /* 0x0000009c08007844 */ /* 0x0005e20000000200 */
[-C--:B------:R-:W-:Y:S01]  /*81d0*/  FMUL.FTZ R99, R99, R173.reuse ;  /* 0x000000ad63637220 */ /* 0x080fe20000410000 */
[----:B------:R-:W3:Y:S01]  /*81e0*/  MUFU.EX2 R164, R164 ;  /* 0x000000a400a47308 */ /* 0x000ee20000000800 */
[C---:B0-----:R-:W-:Y:S01]  /*81f0*/  FADD.FTZ R15, R165.reuse, R22 ;  /* 0x00000016a50f7221 */ /* 0x041fe20000010000 */
[----:B------:R-:W-:Y:S01]  /*8200*/  F2FP.BF16.F32.PACK_AB R162, R165, R18 ;  /* 0x00000012a5a2723e */ /* 0x000fe200000010ff */
[-C--:B------:R-:W-:Y:S01]  /*8210*/  FMUL.FTZ R102, R102, R173.reuse ;  /* 0x000000ad66667220 */ /* 0x080fe20000410000 */
[-C--:B------:R-:W-:Y:S01]  /*8220*/  FMUL.FTZ R103, R103, R173.reuse ;  /* 0x000000ad67677220 */ /* 0x080fe20000410000 */
[-C--:B------:R-:W-:Y:S01]  /*8230*/  FMUL.FTZ R106, R106, R173.reuse ;  /* 0x000000ad6a6a7220 */ /* 0x080fe20000410000 */
[-C--:B------:R-:W-:Y:S01]  /*8240*/  FMUL.FTZ R107, R107, R173.reuse ;  /* 0x000000ad6b6b7220 */ /* 0x080fe20000410000 */
[----:B------:R-:W-:Y:S01]  /*8250*/  FMUL.FTZ R110, R110, R173 ;  /* 0x000000ad6e6e7220 */ /* 0x000fe20000410000 */
[----:B------:R-:W0:Y:S01]  /*8260*/  MUFU.EX2 R178, R178 ;  /* 0x000000b200b27308 */ /* 0x000e220000000800 */
        /* <DEDUP_REMOVED lines=30> */
[----:B------:R-:W-:Y:S01]  /*8450*/  FMUL.FTZ R151, R151, R173 ;  /* 0x000000ad97977220 */ /* 0x000fe20000410000 */
[----:B------:R-:W1:Y:S01]  /*8460*/  MUFU.EX2 R179, R179 ;  /* 0x000000b300b37308 */ /* 0x000e620000000800 */
[----:B---3--:R-:W-:-:S07]  /*8470*/  FADD.FTZ R6, R20, R5 ;  /* 0x0000000514067221 */ /* 0x008fce0000010000 */
[----:B------:R-:W3:Y:S01]  /*8480*/  MUFU.EX2 R182, R182 ;  /* 0x000000b600b67308 */ /* 0x000ee20000000800 */
[C---:B0-----:R-:W-:Y:S01]  /*8490*/  F2FP.BF16.F32.PACK_AB R166, R13.reuse, R20 ;  /* 0x000000140da6723e */ /* 0x041fe200000010ff */
[----:B------:R-:W-:-:S06]  /*84a0*/  FADD.FTZ R5, R13, R6 ;  /* 0x000000060d057221 */ /* 0x000fcc0000010000 */
[----:B------:R-:W0:Y:S01]  /*84b0*/  MUFU.EX2 R183, R183 ;  /* 0x000000b700b77308 */ /* 0x000e220000000800 */
[C---:B-1----:R-:W-:Y:S01]  /*84c0*/  FADD.FTZ R15, R179.reuse, R16 ;  /* 0x00000010b30f7221 */ /* 0x042fe20000010000 */
[----:B------:R-:W-:-:S03]  /*84d0*/  F2FP.BF16.F32.PACK_AB R165, R179, R178 ;  /* 0x000000b2b3a5723e */ /* 0x000fc600000010ff */
[----:B---3--:R-:W-:Y:S01]  /*84e0*/  FADD.FTZ R14, R182, R15 ;  /* 0x0000000fb60e7221 */ /* 0x008fe20000010000 */
[----:B0-----:R-:W-:-:S03]  /*84f0*/  F2FP.BF16.F32.PACK_AB R167, R183, R182 ;  /* 0x000000b6b7a7723e */ /* 0x001fc600000010ff */
[----:B------:R-:W-:Y:S02]  /*8500*/  FADD.FTZ R6, R183, R14 ;  /* 0x0000000eb7067221 */ /* 0x000fe40000010000 */
[----:B------:R2:W-:Y:S01]  /*8510*/  STSM.16.M88.4 [R7], R164 ;  /* 0x000000a407007844 */ /* 0x0005e20000000200 */
[----:B------:R-:W-:Y:S05]  /*8520*/  @!P0 BRA `(.L_x_7300) ;  /* 0x0000000000048947 */ /* 0x000fea0003800000 */
[----:B------:R-:W-:Y:S01]  /*8530*/  BPT.TRAP 0x1 ;  /* 0x000000040000795c */ /* 0x000fe20000300000 */
.L_x_7300:
[----:B------:R0:W1:Y:S01]  /*8540*/  SYNCS.PHASECHK.TRANS64.TRYWAIT P1, [UR26+0x28c50], R11 ;  /* 0x028c500bff0075a7 */ /* 0x000062000802015a */
[----:B------:R-:W-:Y:S05]  /*8550*/  @!P0 BRA `(.L_x_7301) ;  /* 0x0000000000048947 */ /* 0x000fea0003800000 */
[----:B------:R-:W-:Y:S01]  /*8560*/  BPT.TRAP 0x1 ;  /* 0x000000040000795c */ /* 0x000fe20000300000 */
.L_x_7301:
[----:B-1----:R-:W-:Y:S05]  /*8570*/  @P1 BRA `(.L_x_7302) ;  /* 0x0000000000081947 */ /* 0x002fea0003800000 */
[----:B------:R-:W1:Y:S02]  /*8580*/  SYNCS.PHASECHK.TRANS64.TRYWAIT P1, [UR26+0x28c50], R11 ;  /* 0x028c500bff0075a7 */ /* 0x000e64000802015a */
[----:B-1----:R-:W-:Y:S05]  /*8590*/  @!P1 BRA `(.L_x_7303) ;  /* 0x00000070000c9947 */ /* 0x002fea0003800000 */
.L_x_7302:
        /* <DEDUP_REMOVED lines=34> */
.L_x_7304:
[----:B------:R-:W-:Y:S01]  /*87c0*/  UISETP.GT.AND UP0, UPT, UR25, UR40, UPT ;  /* 0x000000281900728c */ /* 0x000fe2000bf04270 */
[----:B------:R-:W-:Y:S01]  /*87d0*/  MOV R13, R4 ;  /* 0x00000004000d7202 */ /* 0x000fe20000000f00 */
[----:B------:R-:W-:Y:S01]  /*87e0*/  UIADD3 UR7, UR26, 0x28c60, URZ ;  /* 0x00028c601a077890 */ /* 0x000fe2000fffe03f */
[----:B-1----:R-:W-:Y:S01]  /*87f0*/  IMAD.MOV.U32 R12, RZ, RZ, R3 ;  /* 0x000000ffff0c7224 */ /* 0x002fe200078e0003 */
[----:B------:R-:W-:Y:S02]  /*8800*/  UIADD3 UR25, UR25, -0x1, URZ ;  /* 0xffffffff19197890 */ /* 0x000fe4000fffe03f */
[----:B------:R-:W-:Y:S01]  /*8810*/  PLOP3.LUT P1, PT, PT, PT, UP0, 0x80, 0x0 ;  /* 0x000000000000781c */ /* 0x000fe20003f2f008 */
[----:B------:R-:W-:-:S09]  /*8820*/  UPRMT UR7, UR44, 0x654, UR7 ;  /* 0x000006542c077896 */ /* 0x000fd20008000007 */
[----:B------:R-:W-:Y:S01]  /*8830*/  SYNCS.ARRIVE.TRANS64.RED.A1T0 RZ, [UR7], RZ ;  /* 0x000000ffffff79a7 */ /* 0x000fe20008100407 */
[----:B------:R-:W-:Y:S02]  /*8840*/  UMOV UR7, UR4 ;  /* 0x0000000400077c82 */ /* 0x000fe40008000000 */
[----:B------:R-:W-:Y:S05]  /*8850*/  @P1 BRA `(.L_x_7305) ;  /* 0xffffffe400dc1947 */ /* 0x000fea000383ffff */
.L_x_7294:
[----:B--23--:R-:W2:Y:S01]  /*8860*/  SHFL.BFLY PT, R8, R5, 0x2, 0x1f ;  /* 0x0c401f0005087f89 */ /* 0x00cea200000e0000 */
[----:B------:R-:W-:Y:S08]  /*8870*/  BAR.ARV 0x8, 0x100 ;  /* 0x0204000000007b1d */ /* 0x000ff00000002000 */
[----:B------:R-:W-:Y:S01]  /*8880*/  BAR.SYNC.DEFER_BLOCKING 0xf, 0x100 ;  /* 0x03c4000000007b1d */ /* 0x000fe20000010000 */
[----:B------:R-:W-:-:S02]  /*8890*/  ISETP.NE.AND P0, PT, R2, RZ, PT ;  /* 0x000000ff0200720c */ /* 0x000fc40003f05270 */
[----:B------:R-:W-:-:S03]  /*88a0*/  MOV R2, RZ ;  /* 0x000000ff00027202 */ /* 0x000fc60000000f00 */
[----:B------:R-:W3:Y:S01]  /*88b0*/  SHFL.BFLY PT, R9, R6, 0x2, 0x1f ;  /* 0x0c401f0006097f89 */ /* 0x000ee200000e0000 */
[----:B--2---:R-:W-:Y:S01]  /*88c0*/  FADD.FTZ R8, R8, R5 ;  /* 0x0000000508087221 */ /* 0x004fe20000010000 */
[----:B------:R-:W-:-:S04]  /*88d0*/  IMAD.U32 R5, RZ, RZ, UR4 ;  /* 0x00000004ff057e24 */ /* 0x000fc8000f8e00ff */
[----:B------:R-:W0:Y:S01]  /*88e0*/  SHFL.BFLY PT, R7, R8, 0x1, 0x1f ;  /* 0x0c201f0008077f89 */ /* 0x000e2200000e0000 */
[----:B------:R-:W-:Y:S01]  /*88f0*/  IMAD R0, R5, 0x40, R0 ;  /* 0x0000004005007824 */ /* 0x000fe200078e0200 */
[----:B------:R-:W-:-:S04]  /*8900*/  MOV R5, 0xff800000 ;  /* 0xff80000000057802 */ /* 0x000fc80000000f00 */
[----:B------:R-:W-:Y:S01]  /*8910*/  @!P0 LEA R0, R0, UR39, 0x2 ;  /* 0x0000002700008c11 */ /* 0x000fe2000f8e10ff */
[----:B---3--:R-:W-:Y:S01]  /*8920*/  FADD.FTZ R9, R9, R6 ;  /* 0x0000000609097221 */ /* 0x008fe20000010000 */
[----:B------:R-:W-:-:S04]  /*8930*/  IMAD.MOV.U32 R6, RZ, RZ, -0x800000 ;  /* 0xff800000ff067424 */ /* 0x000fc800078e00ff */
[----:B------:R-:W2:Y:S01]  /*8940*/  SHFL.BFLY PT, R10, R9, 0x1, 0x1f ;  /* 0x0c201f00090a7f89 */ /* 0x000ea200000e0000 */
[----:B0-----:R-:W-:Y:S01]  /*8950*/  FADD.FTZ R11, R8, R7 ;  /* 0x00000007080b7221 */ /* 0x001fe20000010000 */
[----:B------:R-:W-:-:S04]  /*8960*/  IMAD.MOV.U32 R7, RZ, RZ, RZ ;  /* 0x000000ffff077224 */ /* 0x000fc800078e00ff */
[----:B------:R-:W-:-:S13]  /*8970*/  FSETP.NE.FTZ.AND P1, PT, R11, RZ, PT ;  /* 0x000000ff0b00720b */ /* 0x000fda0003f35000 */
[----:B------:R-:W0:Y:S01]  /*8980*/  @P1 MUFU.RCP R7, R11 ;  /* 0x0000000b00071308 */ /* 0x000e220000001000 */
[----:B--2---:R-:W-:-:S05]  /*8990*/  FADD.FTZ R10, R9, R10 ;  /* 0x0000000a090a7221 */ /* 0x004fca0000010000 */
[----:B------:R-:W-:Y:S02]  /*89a0*/  FSETP.NE.FTZ.AND P2, PT, R10, RZ, PT ;  /* 0x000000ff0a00720b */ /* 0x000fe40003f55000 */
[----:B------:R-:W-:Y:S01]  /*89b0*/  @P1 MUFU.LG2 R8, R11 ;  /* 0x0000000b00081308 */ /* 0x000fe20000000c00 */
[----:B0-----:R-:W-:Y:S01]  /*89c0*/  @!P0 STS [R0+0x28800], R7 ;  /* 0x0288000700008388 */ /* 0x001fe20000000800 */
[-C--:B------:R-:W-:Y:S01]  /*89d0*/  FMUL.FTZ R24, R24, R7.reuse ;  /* 0x0000000718187220 */ /* 0x080fe20000410000 */
[----:B------:R-:W-:-:S08]  /*89e0*/  FMUL.FTZ R25, R25, R7 ;  /* 0x0000000719197220 */ /* 0x000fd00000410000 */
[----:B------:R-:W0:Y:S01]  /*89f0*/  @P2 MUFU.RCP R2, R10 ;  /* 0x0000000a00022308 */ /* 0x000e220000001000 */
[-C--:B------:R-:W-:Y:S01]  /*8a00*/  FMUL.FTZ R28, R28, R7.reuse ;  /* 0x000000071c1c7220 */ /* 0x080fe20000410000 */
[-C--:B------:R-:W-:Y:S01]  /*8a10*/  FMUL.FTZ R29, R29, R7.reuse ;  /* 0x000000071d1d7220 */ /* 0x080fe20000410000 */
[-C--:B------:R-:W-:Y:S01]  /*8a20*/  FMUL.FTZ R32, R32, R7.reuse ;  /* 0x0000000720207220 */ /* 0x080fe20000410000 */
[-C--:B------:R-:W-:Y:S01]  /*8a30*/  FMUL.FTZ R33, R33, R7.reuse ;  /* 0x0000000721217220 */ /* 0x080fe20000410000 */
[-C--:B------:R-:W-:Y:S01]  /*8a40*/  FMUL.FTZ R36, R36, R7.reuse ;  /* 0x0000000724247220 */ /* 0x080fe20000410000 */
[-C--:B------:R-:W-:Y:S01]  /*8a50*/  FMUL.FTZ R37, R37, R7.reuse ;  /* 0x0000000725257220 */ /* 0x080fe20000410000 */
[-C--:B------:R-:W-:Y:S01]  /*8a60*/  FMUL.FTZ R40, R40, R7.reuse ;  /* 0x0000000728287220 */ /* 0x080fe20000410000 */
[----:B------:R2:W3:Y:S01]  /*8a70*/  @P2 MUFU.LG2 R9, R10 ;  /* 0x0000000a00092308 */ /* 0x0004e20000000c00 */
        /* <DEDUP_REMOVED lines=8> */
[----:B0-----:R0:W-:Y:S01]  /*8b00*/  @!P0 STS [R0+0x28820], R2 ;  /* 0x0288200200008388 */ /* 0x0011e20000000800 */
[----:B--2---:R-:W-:-:S02]  /*8b10*/  IMAD.U32 R10, RZ, RZ, UR14 ;  /* 0x0000000eff0a7e24 */ /* 0x004fc4000f8e00ff */
        /* <DEDUP_REMOVED lines=8> */
[----:B0-----:R-:W-:Y:S01]  /*8ba0*/  MOV R0, UR14 ;  /* 0x0000000e00007c02 */ /* 0x001fe20008000f00 */
        /* <DEDUP_REMOVED lines=41> */
[----:B------:R-:W-:Y:S01]  /*8e40*/  @P1 FMUL.FTZ R7, R8, 0.69314718246459960938 ;  /* 0x3f31721808071820 */ /* 0x000fe20000410000 */
[----:B---3--:R-:W-:Y:S01]  /*8e50*/  @P2 FMUL.FTZ R9, R9, 0.69314718246459960938 ;  /* 0x3f31721809092820 */ /* 0x008fe20000410000 */
        /* <DEDUP_REMOVED lines=68> */
.L_x_7258:
[----:B------:R-:W-:Y:S05]  /*92a0*/  @P0 BRA `(.L_x_7306) ;  /* 0x0000002000f80947 */ /* 0x000fea0003800000 */
[----:B------:R-:W0:Y:S01]  /*92b0*/  S2R R0, SR_TID.X ;  /* 0x0000000000007919 */ /* 0x000e220000002100 */
[----:B------:R-:W2:Y:S01]  /*92c0*/  S2UR UR5, SR_CgaCtaId ;  /* 0x00000000000579c3 */ /* 0x000ea20000008800 */
[----:B------:R-:W-:Y:S01]  /*92d0*/  UMOV UR4, 0x400 ;  /* 0x0000040000047882 */ /* 0x000fe20000000000 */
[----:B------:R-:W-:-:S06]  /*92e0*/  IMAD R2, RZ, RZ, -UR42 ;  /* 0x8000002aff027e24 */ /* 0x000fcc000f8e02ff */
[----:B------:R-:W-:Y:S08]  /*92f0*/  BAR.SYNC.DEFER_BLOCKING 0x1, 0x100 ;  /* 0x0044000000007b1d */ /* 0x000ff00000010000 */
[----:B------:R-:W3:Y:S08]  /*9300*/  S2UR UR6, SR_CTAID.Y ;  /* 0x00000000000679c3 */ /* 0x000ef00000002600 */
[----:B------:R-:W3:Y:S01]  /*9310*/  LDC R3, c[0x0][0xc50] ;  /* 0x00031400ff037b82 */ /* 0x000ee20000000800 */
[----:B--2---:R-:W-:-:S07]  /*9320*/  ULEA UR4, UR5, UR4, 0x18 ;  /* 0x0000000405047291 */ /* 0x004fce000f8ec03f */
[----:B------:R-:W2:Y:S01]  /*9330*/  LDC R7, c[0x0][0xbe8] ;  /* 0x0002fa00ff077b82 */ /* 0x000ea20000000800 */
[----:B------:R-:W-:Y:S01]  /*9340*/  UIADD3 UR4, UR4, 0x28c20, URZ ;  /* 0x00028c2004047890 */ /* 0x000fe2000fffe03f */
[----:B0-----:R-:W-:-:S03]  /*9350*/  VIADD R18, R0, 0xffffff80 ;  /* 0xffffff8000127836 */ /* 0x001fc60000000000 */
[----:B------:R-:W-:Y:S02]  /*9360*/  UPRMT UR4, URZ, 0x654, UR4 ;  /* 0x000006543f047896 */ /* 0x000fe40008000004 */
[----:B------:R-:W-:-:S04]  /*9370*/  SHF.R.S32.HI R21, RZ, 0x1f, R18 ;  /* 0x0000001fff157819 */ /* 0x000fc80000011412 */
[----:B------:R-:W-:Y:S01]  /*9380*/  LEA.HI R4, R21, R18, RZ, 0x7 ;  /* 0x0000001215047211 */ /* 0x000fe200078f38ff */
[----:B---3--:R-:W-:Y:S01]  /*9390*/  IMAD R2, R3, R2, UR6 ;  /* 0x0000000603027e24 */ /* 0x008fe2000f8e0202 */
[----:B------:R-:W-:Y:S01]  /*93a0*/  USHF.R.S32.HI UR6, URZ, 0x1f, UR42 ;  /* 0x0000001f3f067899 */ /* 0x000fe2000801142a */
[----:B------:R-:W-:Y:S01]  /*93b0*/  SYNCS.ARRIVE.TRANS64.RED.A1T0 RZ, [UR4], RZ ;  /* 0x000000ffffff79a7 */ /* 0x000fe20008100404 */
[----:B------:R-:W-:Y:S02]  /*93c0*/  SHF.R.S32.HI R0, RZ, 0x7, R4 ;  /* 0x00000007ff007819 */ /* 0x000fe40000011404 */
[----:B------:R-:W-:Y:S02]  /*93d0*/  LOP3.LUT R9, R4, 0xffffff80, RZ, 0xc0, !PT ;  /* 0xffffff8004097812 */ /* 0x000fe400078ec0ff */
[----:B------:R-:W-:Y:S01]  /*93e0*/  SHF.R.S32.HI R3, RZ, 0x1f, R2 ;  /* 0x0000001fff037819 */ /* 0x000fe20000011402 */
[----:B------:R-:W0:Y:S01]  /*93f0*/  SHFL.IDX PT, R10, R0, RZ, 0x1f ;  /* 0x00001fff000a7589 */ /* 0x000e2200000e0000 */
[----:B------:R-:W-:-:S02]  /*9400*/  IADD3 R8, R18, -R9, RZ ;  /* 0x8000000912087210 */ /* 0x000fc40007ffe0ff */
[----:B--2---:R-:W-:Y:S02]  /*9410*/  ISETP.NE.AND P1, PT, R7, 0x1, PT ;  /* 0x000000010700780c */ /* 0x004fe40003f25270 */
[----:B------:R-:W-:-:S04]  /*9420*/  SHF.R.S32.HI R155, RZ, 0x1f, R8 ;  /* 0x0000001fff9b7819 */ /* 0x000fc80000011408 */
[----:B------:R-:W-:-:S04]  /*9430*/  LEA.HI R9, R155, R8, RZ, 0x2 ;  /* 0x000000089b097211 */ /* 0x000fc800078f10ff */
[----:B------:R-:W-:Y:S02]  /*9440*/  SHF.R.S32.HI R154, RZ, 0x2, R9 ;  /* 0x00000002ff9a7819 */ /* 0x000fe40000011409 */
[----:B0-----:R-:W-:-:S13]  /*9450*/  ISETP.NE.AND P0, PT, R10, RZ, PT ;  /* 0x000000ff0a00720c */ /* 0x001fda0003f05270 */
[----:B------:R-:W-:Y:S05]  /*9460*/  @P0 BRA `(.L_x_7307) ;  /* 0x0000000400440947 */ /* 0x000fea0003800000 */
[----:B------:R-:W0:Y:S01]  /*9470*/  LDC R19, c[0x0][0xbe8] ;  /* 0x0002fa00ff137b82 */ /* 0x000e220000000800 */
[----:B------:R-:W-:Y:S01]  /*9480*/  LOP3.LUT R11, R4, 0xffffff80, RZ, 0xc0, !PT ;  /* 0xffffff80040b7812 */ /* 0x000fe200078ec0ff */
[----:B------:R-:W2:Y:S01]  /*9490*/  S2R R23, SR_CTAID.X ;  /* 0x0000000000177919 */ /* 0x000ea20000002500 */
[----:B------:R-:W-:Y:S01]  /*94a0*/  LEA.HI R10, R21, R18, RZ, 0x2 ;  /* 0x00000012150a7211 */ /* 0x000fe200078f10ff */
[----:B------:R-:W-:Y:S02]  /*94b0*/  ULDC.64 UR4, c[0x0][0xbd0] ;  /* 0x0002f40000047ab9 */ /* 0x000fe40000000a00 */
[----:B------:R-:W-:Y:S01]  /*94c0*/  IMAD.IADD R20, R18, 0x1, -R11 ;  /* 0x0000000112147824 */ /* 0x000fe200078e0a0b */
[----:B------:R-:W-:Y:S01]  /*94d0*/  LOP3.LUT R17, R10, 0xfffffffc, RZ, 0xc0, !PT ;  /* 0xfffffffc0a117812 */ /* 0x000fe200078ec0ff */
[----:B------:R-:W3:Y:S01]  /*94e0*/  S2UR UR7, SR_CTAID.Z ;  /* 0x00000000000779c3 */ /* 0x000ee20000002700 */
[----:B------:R-:W-:Y:S02]  /*94f0*/  UIMAD.WIDE.U32 UR8, UR42, UR4, URZ ;  /* 0x000000042a0872a5 */ /* 0x000fe4000f8e003f */
[----:B------:R-:W-:Y:S01]  /*9500*/  SHF.R.S32.HI R11, RZ, 0x1f, R20 ;  /* 0x0000001fff0b7819 */ /* 0x000fe20000011414 */
[----:B------:R-:W-:Y:S01]  /*9510*/  IMAD.IADD R10, R18, 0x1, -R17 ;  /* 0x00000001120a7824 */ /* 0x000fe200078e0a11 */
[----:B------:R-:W-:-:S02]  /*9520*/  UIMAD UR4, UR6, UR4, URZ ;  /* 0x00000004060472a4 */ /* 0x000fc4000f8e023f */
[C---:B------:R-:W-:Y:S01]  /*9530*/  LEA.HI R22, R11.reuse, R20, RZ, 0x2 ;  /* 0x000000140b167211 */ /* 0x040fe200078f10ff */
[----:B------:R-:W4:Y:S01]  /*9540*/  LDC.64 R14, c[0x0][0xbd8] ;  /* 0x0002f600ff0e7b82 */ /* 0x000f220000000a00 */
[----:B------:R-:W-:Y:S01]  /*9550*/  LEA.HI R12, R10, R10, RZ, 0x1 ;  /* 0x0000000a0a0c7211 */ /* 0x000fe200078f08ff */
[----:B------:R-:W-:Y:S01]  /*9560*/  UIMAD UR4, UR42, UR5, UR4 ;  /* 0x000000052a0472a4 */ /* 0x000fe2000f8e0204 */
[--C-:B------:R-:W-:Y:S02]  /*9570*/  SHF.R.S32.HI R4, RZ, 0x2, R22.reuse ;  /* 0x00000002ff047819 */ /* 0x100fe40000011416 */
[----:B-1----:R-:W-:Y:S01]  /*9580*/  SHF.R.S32.HI R13, RZ, 0x1f, R22 ;  /* 0x0000001fff0d7819 */ /* 0x002fe20000011416 */
[----:B------:R-:W-:Y:S01]  /*9590*/  UIADD3 UR4, UR9, UR4, URZ ;  /* 0x0000000409047290 */ /* 0x000fe2000fffe03f */
[----:B------:R-:W-:Y:S02]  /*95a0*/  LEA.HI R11, R11, R20, RZ, 0x5 ;  /* 0x000000140b0b7211 */ /* 0x000fe400078f28ff */
[----:B0-----:R-:W-:-:S02]  /*95b0*/  ISETP.NE.AND P0, PT, R19, 0x1, PT ;  /* 0x000000011300780c */ /* 0x001fc40003f05270 */
[----:B------:R-:W-:Y:S02]  /*95c0*/  LEA.HI R13, R13, R4, RZ, 0x3 ;  /* 0x000000040d0d7211 */ /* 0x000fe400078f18ff */
[----:B------:R-:W-:Y:S02]  /*95d0*/  LOP3.LUT R153, R12, 0x1ffffffe, RZ, 0xc0, !PT ;  /* 0x1ffffffe0c997812 */ /* 0x000fe400078ec0ff */
[----:B------:R-:W-:Y:S01]  /*95e0*/  LOP3.LUT R13, R13, 0xfffffff8, RZ, 0xc0, !PT ;  /* 0xfffffff80d0d7812 */ /* 0x000fe200078ec0ff */
[----:B---3--:R-:W-:Y:S01]  /*95f0*/  USHF.R.S32.HI UR5, URZ, 0x1f, UR7 ;  /* 0x0000001f3f057899 */ /* 0x008fe20008011407 */
[----:B------:R-:W-:Y:S01]  /*9600*/  SHF.R.S32.HI R11, RZ, 0x5, R11 ;  /* 0x00000005ff0b7819 */ /* 0x000fe2000001140b */
[----:B------:R-:W-:Y:S01]  /*9610*/  IMAD.IADD R153, R10, 0x1, -R153 ;  /* 0x000000010a997824 */ /* 0x000fe200078e0a99 */
[----:B------:R-:W-:Y:S02]  /*9620*/  IADD3 R4, R4, -R13, RZ ;  /* 0x8000000d04047210 */ /* 0x000fe40007ffe0ff */
[----:B------:R-:W-:Y:S01]  /*9630*/  MOV R10, UR8 ;  /* 0x00000008000a7c02 */ /* 0x000fe20008000f00 */
[----:B------:R-:W0:Y:S02]  /*9640*/  @P0 LDC R13, c[0x0][0xbec] ;  /* 0x0002fb00ff0d0b82 */ /* 0x000e240000000800 */
[----:B------:R-:W-:-:S02]  /*9650*/  IMAD R152, R11, 0x10, R4 ;  /* 0x000000100b987824 */ /* 0x000fc400078e0204 */
[C---:B----4-:R-:W-:Y:S02]  /*9660*/  IMAD R12, R14.reuse, UR5, RZ ;  /* 0x000000050e0c7c24 */ /* 0x050fe4000f8e02ff */
[----:B------:R-:W-:Y:S02]  /*9670*/  IMAD R4, R153, 0x8, R152 ;  /* 0x0000000899047824 */ /* 0x000fe400078e0298 */
[----:B------:R-:W1:Y:S01]  /*9680*/  @P0 LDC R17, c[0x0][0xbf0] ;  /* 0x0002fc00ff110b82 */ /* 0x000e620000000800 */
[----:B------:R-:W-:Y:S01]  /*9690*/  IMAD.U32 R11, RZ, RZ, UR9 ;  /* 0x00000009ff0b7e24 */ /* 0x000fe2000f8e00ff */
[----:B------:R-:W-:Y:S01]  /*96a0*/  MOV R11, UR4 ;  /* 0x00000004000b7c02 */ /* 0x000fe20008000f00 */
[----:B--2---:R-:W-:Y:S01]  /*96b0*/  IMAD R4, R23, 0x40, R4 ;  /* 0x0000004017047824 */ /* 0x004fe200078e0204 */
[----:B------:R-:W-:Y:S01]  /*96c0*/  ULDC.64 UR4, c[0x0][0xbe0] ;  /* 0x0002f80000047ab9 */ /* 0x000fe20000000a00 */
[----:B------:R-:W-:Y:S02]  /*96d0*/  IMAD R15, R15, UR7, R12 ;  /* 0x000000070f0f7c24 */ /* 0x000fe4000f8e020c */
[----:B------:R-:W-:-:S04]  /*96e0*/  IMAD.WIDE.U32 R10, R14, UR7, R10 ;  /* 0x000000070e0a7c25 */ /* 0x000fc8000f8e000a */
[----:B------:R-:W-:Y:S01]  /*96f0*/  IMAD R23, R23, 0x40, R152 ;  /* 0x0000004017177824 */ /* 0x000fe200078e0298 */
[----:B------:R-:W-:Y:S01]  /*9700*/  IADD3 R11, R11, R15, RZ ;  /* 0x0000000f0b0b7210 */ /* 0x000fe20007ffe0ff */
[----:B0-----:R-:W-:-:S04]  /*9710*/  @P0 IMAD.HI.U32 R12, R4, R13, RZ ;  /* 0x0000000d040c0227 */ /* 0x001fc800078e00ff */
[----:B------:R-:W-:Y:S02]  /*9720*/  IMAD.MOV.U32 R13, RZ, RZ, R4 ;  /* 0x000000ffff0d7224 */ /* 0x000fe400078e0004 */
[----:B------:R-:W-:Y:S01]  /*9730*/  IMAD.WIDE.U32 R10, R2, UR4, R10 ;  /* 0x00000004020a7c25 */ /* 0x000fe2000f8e000a */
[----:B-1----:R-:W-:-:S03]  /*9740*/  @P0 SHF.R.U32.HI R13, RZ, R17, R12 ;  /* 0x00000011ff0d0219 */ /* 0x002fc6000001160c */
[----:B------:R-:W-:Y:S01]  /*9750*/  IMAD R17, R3, UR4, RZ ;  /* 0x0000000403117c24 */ /* 0x000fe2000f8e02ff */
[----:B------:R-:W-:Y:S01]  /*9760*/  IADD3 R10, P0, R13, R10, RZ ;  /* 0x0000000a0d0a7210 */ /* 0x000fe20007f1e0ff */
[----:B------:R-:W-:Y:S02]  /*9770*/  IMAD.MOV R15, RZ, RZ, -R13 ;  /* 0x000000ffff0f7224 */ /* 0x000fe400078e0a0d */
[----:B------:R-:W-:Y:S01]  /*9780*/  IMAD R12, R2, UR5, R17 ;  /* 0x00000005020c7c24 */ /* 0x000fe2000f8e0211 */
[----:B------:R-:W-:Y:S01]  /*9790*/  SHF.R.S32.HI R17, RZ, 0x1f, R13 ;  /* 0x0000001fff117819 */ /* 0x000fe2000001140d */
[----:B------:R-:W-:Y:S01]  /*97a0*/  IMAD R15, R19, R15, R4 ;  /* 0x0000000f130f7224 */ /* 0x000fe200078e0204 */
[----:B------:R-:W-:Y:S01]  /*97b0*/  ULDC.64 UR4, c[0x0][0xbc8] ;  /* 0x0002f20000047ab9 */ /* 0x000fe20000000a00 */
[----:B------:R-:W-:Y:S02]  /*97c0*/  LOP3.LUT R13, R22, 0x7ffffffc, RZ, 0xc0, !PT ;  /* 0x7ffffffc160d7812 */ /* 0x000fe400078ec0ff */
[----:B------:R-:W-:-:S02]  /*97d0*/  IADD3.X R11, R17, R11, R12, P0, !PT ;  /* 0x0000000b110b7210 */ /* 0x000fc400007fe40c */
[----:B------:R-:W-:Y:S01]  /*97e0*/  SHF.R.S32.HI R4, RZ, 0x1f, R15 ;  /* 0x0000001fff047819 */ /* 0x000fe2000001140f */
[----:B------:R-:W-:Y:S02]  /*97f0*/  IMAD.IADD R20, R20, 0x1, -R13 ;  /* 0x0000000114147824 */ /* 0x000fe400078e0a0d */
[----:B------:R-:W-:-:S04]  /*9800*/  IMAD.WIDE.U32 R10, R15, UR4, R10 ;  /* 0x000000040f0a7c25 */ /* 0x000fc8000f8e000a */
[----:B------:R-:W-:-:S04]  /*9810*/  IMAD R4, R4, UR4, RZ ;  /* 0x0000000404047c24 */ /* 0x000fc8000f8e02ff */
[----:B------:R-:W-:Y:S01]  /*9820*/  IMAD R15, R15, UR5, R4 ;  /* 0x000000050f0f7c24 */ /* 0x000fe2000f8e0204 */
[----:B------:R-:W-:Y:S01]  /*9830*/  ULDC.64 UR4, c[0x0][0xba8] ;  /* 0x0002ea0000047ab9 */ /* 0x000fe20000000a00 */
[-C--:B------:R-:W-:Y:S02]  /*9840*/  LEA.HI R4, R0, R0.reuse, RZ, 0x1 ;  /* 0x0000000000047211 */ /* 0x080fe400078f08ff */
[----:B------:R-:W-:Y:S01]  /*9850*/  IMAD.IADD R11, R11, 0x1, R15 ;  /* 0x000000010b0b7824 */ /* 0x000fe200078e020f */
[----:B------:R-:W-:Y:S01]  /*9860*/  LEA R16, P0, R10, UR4, 0x2 ;  /* 0x000000040a107c11 */ /* 0x000fe2000f8010ff */
[----:B------:R-:W-:Y:S01]  /*9870*/  ULDC UR4, c[0x0][0xa88] ;  /* 0x0002a20000047ab9 */ /* 0x000fe20000000800 */
[----:B------:R-:W-:Y:S01]  /*9880*/  LOP3.LUT R15, R4, 0xfffffe, RZ, 0xc0, !PT ;  /* 0x00fffffe040f7812 */ /* 0x000fe200078ec0ff */
[----:B------:R-:W-:Y:S01]  /*9890*/  IMAD R4, R19, UR4, RZ ;  /* 0x0000000413047c24 */ /* 0x000fe2000f8e02ff */
[----:B------:R-:W-:Y:S01]  /*98a0*/  LEA.HI.X R17, R10, UR5, R11, 0x2, P0 ;  /* 0x000000050a117c11 */ /* 0x000fe200080f140b */
[----:B------:R-:W-:Y:S01]  /*98b0*/  SHFL.IDX PT, R12, R16, 0x1, 0x1c1f ;  /* 0x003c1f00100c7f89 */ /* 0x000fe200000e0000 */
[----:B------:R-:W-:Y:S01]  /*98c0*/  IADD3 R14, -R15, R0, RZ ;  /* 0x000000000f0e7210 */ /* 0x000fe20007ffe1ff */
[----:B------:R-:W-:-:S02]  /*98d0*/  IMAD.SHL.U32 R15, R20, 0x2, RZ ;  /* 0x00000002140f7824 */ /* 0x000fc400078e00ff */
[----:B------:R-:W-:Y:S01]  /*98e0*/  SHFL.IDX PT, R10, R16, RZ, 0x1c1f ;  /* 0x001c1fff100a7589 */ /* 0x000fe200000e0000 */
[----:B------:R-:W-:-:S03]  /*98f0*/  LEA R14, -R14, RZ, 0x8 ;  /* 0x000000ff0e0e7211 */ /* 0x000fc600078e41ff */
[----:B------:R-:W0:Y:S01]  /*9900*/  SHFL.IDX PT, R11, R17, RZ, 0x1c1f ;  /* 0x001c1fff110b7589 */ /* 0x000e2200000e0000 */
[----:B------:R-:W-:Y:S01]  /*9910*/  ISETP.NE.AND P0, PT, R15, R14, PT ;  /* 0x0000000e0f00720c */ /* 0x000fe20003f05270 */
[C---:B------:R-:W-:Y:S02]  /*9920*/  VIADD R15, R23.reuse, 0x8 ;  /* 0x00000008170f7836 */ /* 0x040fe40000000000 */
[----:B------:R-:W1:Y:S01]  /*9930*/  SHFL.IDX PT, R13, R17, 0x1, 0x1c1f ;  /* 0x003c1f00110d7f89 */ /* 0x000e6200000e0000 */
[-C--:B------:R-:W-:Y:S02]  /*9940*/  ISETP.GE.OR P2, PT, R23, R4.reuse, P0 ;  /* 0x000000041700720c */ /* 0x080fe40000746670 */
[----:B------:R-:W-:-:S11]  /*9950*/  ISETP.GE.OR P0, PT, R15, R4, P0 ;  /* 0x000000040f00720c */ /* 0x000fd60000706670 */
[----:B0-----:R0:W-:Y:S04]  /*9960*/  @!P2 ST.E desc[UR36][R10.64], R6 ;  /* 0x000000060a00a985 */ /* 0x0011e8000c101924 */
[----:B-1----:R0:W-:Y:S02]  /*9970*/  @!P0 ST.E desc[UR36][R12.64], R5 ;  /* 0x000000050c008985 */ /* 0x0021e4000c101924 */
.L_x_7307:
[----:B------:R-:W2:Y:S01]  /*9980*/  S2R R14, SR_CTAID.X ;  /* 0x00000000000e7919 */ /* 0x000ea20000002500 */
[----:B------:R-:W3:Y:S01]  /*9990*/  S2UR UR7, SR_CTAID.Z ;  /* 0x00000000000779c3 */ /* 0x000ee20000002700 */
[----:B------:R-:W-:Y:S01]  /*99a0*/  LEA.HI R21, R21, R18, RZ, 0x2 ;  /* 0x0000001215157211 */ /* 0x000fe200078f10ff */
[----:B------:R-:W-:Y:S01]  /*99b0*/  ULDC.64 UR8, c[0x0][0xb38] ;  /* 0x0002ce0000087ab9 */ /* 0x000fe20000000a00 */
[----:B0-----:R-:W-:Y:S01]  /*99c0*/  SHF.R.S32.HI R5, RZ, 0x1f, R9 ;  /* 0x0000001fff057819 */ /* 0x001fe20000011409 */
[----:B------:R-:W-:Y:S01]  /*99d0*/  UIMAD UR6, UR6, UR8, URZ ;  /* 0x00000008060672a4 */ /* 0x000fe2000f8e023f */
[----:B------:R-:W-:Y:S01]  /*99e0*/  LOP3.LUT R21, R21, 0xfffffffc, RZ, 0xc0, !PT ;  /* 0xfffffffc15157812 */ /* 0x000fe200078ec0ff */
[----:B------:R-:W-:Y:S01]  /*99f0*/  UIMAD.WIDE.U32 UR4, UR42, UR8, URZ ;  /* 0x000000082a0472a5 */ /* 0x000fe2000f8e003f */
[----:B------:R-:W-:Y:S01]  /*9a00*/  LEA.HI R5, R5, R154, RZ, 0x3 ;  /* 0x0000009a05057211 */ /* 0x000fe200078f18ff */
[----:B-1----:R-:W0:Y:S01]  /*9a10*/  LDC.64 R12, c[0x0][0xb40] ;  /* 0x0002d000ff0c7b82 */ /* 0x002e220000000a00 */
[----:B------:R-:W-:Y:S01]  /*9a20*/  IADD3 R21, R18, -R21, RZ ;  /* 0x8000001512157210 */ /* 0x000fe20007ffe0ff */
[----:B------:R-:W-:Y:S01]  /*9a30*/  UIMAD UR6, UR42, UR9, UR6 ;  /* 0x000000092a0672a4 */ /* 0x000fe2000f8e0206 */
[----:B------:R-:W-:Y:S01]  /*9a40*/  LOP3.LUT R5, R5, 0xfffffff8, RZ, 0xc0, !PT ;  /* 0xfffffff805057812 */ /* 0x000fe200078ec0ff */
[----:B------:R-:W-:Y:S01]  /*9a50*/  BSSY B0, `(.L_x_7308) ;  /* 0x00000fc000007945 */ /* 0x000fe20003800000 */
[----:B------:R-:W-:Y:S01]  /*9a60*/  LEA.HI R4, R21, R21, RZ, 0x1 ;  /* 0x0000001515047211 */ /* 0x000fe200078f08ff */
[----:B------:R-:W-:Y:S01]  /*9a70*/  UIADD3 UR6, UR5, UR6, URZ ;  /* 0x0000000605067290 */ /* 0x000fe2000fffe03f */
[----:B------:R-:W-:Y:S01]  /*9a80*/  LEA.HI R155, R155, R8, RZ, 0x5 ;  /* 0x000000089b9b7211 */ /* 0x000fe200078f28ff */
[----:B------:R-:W1:Y:S01]  /*9a90*/  @P1 LDC R10, c[0x0][0xbec] ;  /* 0x0002fb00ff0a1b82 */ /* 0x000e620000000800 */
[----:B------:R-:W-:Y:S01]  /*9aa0*/  IMAD.IADD R154, R154, 0x1, -R5 ;  /* 0x000000019a9a7824 */ /* 0x000fe200078e0a05 */
[----:B------:R-:W-:-:S02]  /*9ab0*/  LOP3.LUT R4, R4, 0x1ffffffe, RZ, 0xc0, !PT ;  /* 0x1ffffffe04047812 */ /* 0x000fc400078ec0ff */
[----:B------:R-:W-:Y:S02]  /*9ac0*/  SHF.R.S32.HI R155, RZ, 0x5, R155 ;  /* 0x00000005ff9b7819 */ /* 0x000fe4000001149b */
[----:B------:R-:W-:Y:S01]  /*9ad0*/  MOV R5, UR5 ;  /* 0x0000000500057c02 */ /* 0x000fe20008000f00 */
[----:B------:R-:W-:Y:S01]  /*9ae0*/  IMAD.IADD R4, R21, 0x1, -R4 ;  /* 0x0000000115047824 */ /* 0x000fe200078e0a04 */
[----:B------:R-:W4:Y:S01]  /*9af0*/  @P1 LDC R17, c[0x0][0xbf0] ;  /* 0x0002fc00ff111b82 */ /* 0x000f220000000800 */
[----:B------:R-:W-:Y:S01]  /*9b00*/  LEA R155, R155, R154, 0x4 ;  /* 0x0000009a9b9b7211 */ /* 0x000fe200078e20ff */
[----:B---3--:R-:W-:Y:S01]  /*9b10*/  USHF.R.S32.HI UR8, URZ, 0x1f, UR7 ;  /* 0x0000001f3f087899 */ /* 0x008fe20008011407 */
[----:B------:R-:W-:Y:S01]  /*9b20*/  IMAD.U32 R5, RZ, RZ, UR6 ;  /* 0x00000006ff057e24 */ /* 0x000fe2000f8e00ff */
[----:B------:R-:W-:Y:S02]  /*9b30*/  LOP3.LUT R9, R9, 0x7ffffffc, RZ, 0xc0, !PT ;  /* 0x7ffffffc09097812 */ /* 0x000fe400078ec0ff */
[----:B------:R-:W-:-:S02]  /*9b40*/  IMAD R11, R4, 0x8, R155 ;  /* 0x00000008040b7824 */ /* 0x000fc400078e029b */
[----:B------:R-:W-:Y:S01]  /*9b50*/  IMAD.U32 R4, RZ, RZ, UR4 ;  /* 0x00000004ff047e24 */ /* 0x000fe2000f8e00ff */
[----:B------:R-:W-:Y:S01]  /*9b60*/  ULDC.64 UR4, c[0x0][0xb48] ;  /* 0x0002d20000047ab9 */ /* 0x000fe20000000a00 */
[----:B0-----:R-:W-:Y:S02]  /*9b70*/  IMAD R6, R12, UR8, RZ ;  /* 0x000000080c067c24 */ /* 0x001fe4000f8e02ff */
[----:B--2---:R-:W-:Y:S02]  /*9b80*/  IMAD R15, R14, 0x40, R11 ;  /* 0x000000400e0f7824 */ /* 0x004fe400078e020b */
[----:B------:R-:W-:Y:S02]  /*9b90*/  IMAD R13, R13, UR7, R6 ;  /* 0x000000070d0d7c24 */ /* 0x000fe4000f8e0206 */
[----:B-1----:R-:W-:Y:S01]  /*9ba0*/  @P1 IMAD.HI.U32 R10, R15, R10, RZ ;  /* 0x0000000a0f0a1227 */ /* 0x002fe200078e00ff */
[----:B------:R-:W-:-:S03]  /*9bb0*/  MOV R11, R15 ;  /* 0x0000000f000b7202 */ /* 0x000fc60000000f00 */
[----:B------:R-:W-:-:S04]  /*9bc0*/  IMAD.WIDE.U32 R4, R12, UR7, R4 ;  /* 0x000000070c047c25 */ /* 0x000fc8000f8e0004 */
[----:B------:R-:W-:Y:S01]  /*9bd0*/  IMAD R3, R3, UR4, RZ ;  /* 0x0000000403037c24 */ /* 0x000fe2000f8e02ff */
[----:B----4-:R-:W-:Y:S01]  /*9be0*/  @P1 SHF.R.U32.HI R11, RZ, R17, R10 ;  /* 0x00000011ff0b1219 */ /* 0x010fe2000001160a */
[----:B------:R-:W-:Y:S02]  /*9bf0*/  IMAD.IADD R5, R5, 0x1, R13 ;  /* 0x0000000105057824 */ /* 0x000fe400078e020d */
[C---:B------:R-:W-:Y:S01]  /*9c00*/  IMAD R13, R2.reuse, UR5, R3 ;  /* 0x00000005020d7c24 */ /* 0x040fe2000f8e0203 */
[----:B------:R-:W-:Y:S01]  /*9c10*/  SHF.R.S32.HI R6, RZ, 0x1f, R11 ;  /* 0x0000001fff067819 */ /* 0x000fe2000001140b */
[----:B------:R-:W-:Y:S01]  /*9c20*/  IMAD.WIDE.U32 R2, R2, UR4, R4 ;  /* 0x0000000402027c25 */ /* 0x000fe2000f8e0004 */
[----:B------:R-:W-:-:S03]  /*9c30*/  ULDC.64 UR4, c[0x0][0xb30] ;  /* 0x0002cc0000047ab9 */ /* 0x000fc60000000a00 */
[----:B------:R-:W-:Y:S01]  /*9c40*/  IMAD.MOV R10, RZ, RZ, -R11 ;  /* 0x000000ffff0a7224 */ /* 0x000fe200078e0a0b */
[----:B------:R-:W-:Y:S01]  /*9c50*/  IADD3 R3, R3, R13, RZ ;  /* 0x0000000d03037210 */ /* 0x000fe20007ffe0ff */
[----:B------:R-:W-:Y:S02]  /*9c60*/  IMAD R6, R6, UR4, RZ ;  /* 0x0000000406067c24 */ /* 0x000fe4000f8e02ff */
[----:B------:R-:W-:Y:S02]  /*9c70*/  IMAD R5, R7, R10, R15 ;  /* 0x0000000a07057224 */ /* 0x000fe400078e020f */
[C---:B------:R-:W-:Y:S01]  /*9c80*/  IMAD R13, R11.reuse, UR5, R6 ;  /* 0x000000050b0d7c24 */ /* 0x040fe2000f8e0206 */
[----:B------:R-:W-:Y:S01]  /*9c90*/  LEA.HI R6, R0, R0, RZ, 0x1 ;  /* 0x0000000000067211 */ /* 0x000fe200078f08ff */
        /* <DEDUP_REMOVED lines=9> */
[----:B------:R-:W-:Y:S01]  /*9d30*/  IMAD.IADD R5, R3, 0x1, R11 ;  /* 0x0000000103057824 */ /* 0x000fe200078e020b */
[----:B------:R-:W-:Y:S01]  /*9d40*/  ULDC UR4, c[0x0][0xa88] ;  /* 0x0002a20000047ab9 */ /* 0x000fe20000000800 */
[----:B------:R-:W-:Y:S01]  /*9d50*/  LOP3.LUT R11, R6, 0xfffffe, RZ, 0xc0, !PT ;  /* 0x00fffffe060b7812 */ /* 0x000fe200078ec0ff */
[----:B------:R-:W-:Y:S01]  /*9d60*/  IMAD R6, R7, UR4, RZ ;  /* 0x0000000407067c24 */ /* 0x000fe2000f8e02ff */
[----:B------:R-:W-:Y:S02]  /*9d70*/  LEA R7, R14, R155, 0x6 ;  /* 0x0000009b0e077211 */ /* 0x000fe400078e30ff */
[----:B------:R-:W-:Y:S01]  /*9d80*/  LEA.HI.X R5, R2, UR5, R5, 0x2, P0 ;  /* 0x0000000502057c11 */ /* 0x000fe200080f1405 */
[----:B------:R-:W-:Y:S01]  /*9d90*/  IMAD.IADD R11, R0, 0x1, -R11 ;  /* 0x00000001000b7824 */ /* 0x000fe200078e0a0b */
[----:B------:R-:W-:Y:S01]  /*9da0*/  ISETP.GE.AND P0, PT, R7, R6, PT ;  /* 0x000000060700720c */ /* 0x000fe20003f06270 */
[----:B------:R-:W-:Y:S01]  /*9db0*/  IMAD.IADD R0, R8, 0x1, -R9 ;  /* 0x0000000108007824 */ /* 0x000fe200078e0a09 */
[----:B------:R0:W1:Y:S04]  /*9dc0*/  SHFL.IDX PT, R2, R4, RZ, 0x1c1f ;  /* 0x001c1fff04027589 */ /* 0x00006800000e0000 */
[----:B------:R-:W-:Y:S01]  /*9dd0*/  LEA R0, R11, R0, 0x7 ;  /* 0x000000000b007211 */ /* 0x000fe200078e38ff */
[----:B------:R0:W2:Y:S04]  /*9de0*/  SHFL.IDX PT, R3, R5, RZ, 0x1c1f ;  /* 0x001c1fff05037589 */ /* 0x0000a800000e0000 */
[----:B------:R-:W-:-:S02]  /*9df0*/  IMAD.SHL.U32 R0, R0, 0x2, RZ ;  /* 0x0000000200007824 */ /* 0x000fc400078e00ff */
[----:B------:R-:W-:Y:S05]  /*9e00*/  @P0 BRA `(.L_x_7309) ;  /* 0x0000000c00000947 */ /* 0x000fea0003800000 */
        /* <DEDUP_REMOVED lines=13> */
[----:B------:R-:W-:Y:S01]  /*9ee0*/  VIADD R22, R0, 0x50 ;  /* 0x0000005000167836 */ /* 0x000fe20000000000 */
[----:B------:R-:W-:-:S02]  /*9ef0*/  ISETP.GE.AND P0, PT, R16, UR4, PT ;  /* 0x0000000410007c0c */ /* 0x000fc4000bf06270 */
[----:B------:R-:W-:Y:S02]  /*9f00*/  ISETP.GE.AND P1, PT, R17, UR4, PT ;  /* 0x0000000411007c0c */ /* 0x000fe4000bf26270 */
[----:B------:R-:W-:Y:S02]  /*9f10*/  @!P2 LEA.HI R8, R0, R0, RZ, 0x1 ;  /* 0x000000000008a211 */ /* 0x000fe400078f08ff */
[----:B------:R-:W-:Y:S02]  /*9f20*/  @!P3 LEA.HI R10, R9, R9, RZ, 0x1 ;  /* 0x00000009090ab211 */ /* 0x000fe400078f08ff */
[----:B------:R-:W-:Y:S02]  /*9f30*/  @!P4 LEA.HI R12, R11, R11, RZ, 0x1 ;  /* 0x0000000b0b0cc211 */ /* 0x000fe400078f08ff */
[----:B------:R-:W-:Y:S02]  /*9f40*/  @!P5 LEA.HI R14, R13, R13, RZ, 0x1 ;  /* 0x0000000d0d0ed211 */ /* 0x000fe400078f08ff */
[----:B------:R-:W-:-:S02]  /*9f50*/  @!P2 LOP3.LUT R9, R8, 0xfffffffe, RZ, 0xc0, !PT ;  /* 0xfffffffe0809a812 */ /* 0x000fc400078ec0ff */
[----:B------:R-:W-:Y:S02]  /*9f60*/  @!P3 LOP3.LUT R11, R10, 0xfffffffe, RZ, 0xc0, !PT ;  /* 0xfffffffe0a0bb812 */ /* 0x000fe400078ec0ff */
[----:B------:R-:W-:Y:S01]  /*9f70*/  @!P4 LOP3.LUT R13, R12, 0xfffffffe, RZ, 0xc0, !PT ;  /* 0xfffffffe0c0dc812 */ /* 0x000fe200078ec0ff */
[--C-:B-12---:R-:W-:Y:S01]  /*9f80*/  @!P2 IMAD.WIDE R8, R9, 0x4, R2.reuse ;  /* 0x000000040908a825 */ /* 0x106fe200078e0202 */
[----:B------:R-:W-:Y:S02]  /*9f90*/  @!P5 LOP3.LUT R15, R14, 0xfffffffe, RZ, 0xc0, !PT ;  /* 0xfffffffe0e0fd812 */ /* 0x000fe400078ec0ff */
[----:B------:R-:W-:Y:S01]  /*9fa0*/  IADD3 R20, R0, 0x40, RZ ;  /* 0x0000004000147810 */ /* 0x000fe20007ffe0ff */
        /* <DEDUP_REMOVED lines=9> */
[----:B------:R-:W-:Y:S01]  /*a040*/  ISETP.GE.AND P6, PT, R22, UR4, PT ;  /* 0x0000000416007c0c */ /* 0x000fe2000bfc6270 */
[----:B------:R4:W-:Y:S01]  /*a050*/  @!P5 ST.E.64 desc[UR36][R14.64], R36 ;  /* 0x000000240e00d985 */ /* 0x0009e2000c101b24 */
[----:B------:R-:W-:Y:S01]  /*a060*/  ISETP.GE.AND P5, PT, R21, UR4, PT ;  /* 0x0000000415007c0c */ /* 0x000fe2000bfa6270 */
[----:B-1----:R-:W-:Y:S01]  /*a070*/  VIADD R24, R0, 0x60 ;  /* 0x0000006000187836 */ /* 0x002fe20000000000 */
[----:B------:R-:W-:Y:S02]  /*a080*/  @!P0 LEA.HI R16, R16, R16, RZ, 0x1 ;  /* 0x0000001010108211 */ /* 0x000fe400078f08ff */
[----:B------:R-:W-:-:S02]  /*a090*/  @!P1 LEA.HI R17, R17, R17, RZ, 0x1 ;  /* 0x0000001111119211 */ /* 0x000fc400078f08ff */
[----:B------:R-:W-:Y:S02]  /*a0a0*/  @!P0 LOP3.LUT R9, R16, 0xfffffffe, RZ, 0xc0, !PT ;  /* 0xfffffffe10098812 */ /* 0x000fe400078ec0ff */
[----:B--2---:R-:W-:Y:S02]  /*a0b0*/  @!P1 LOP3.LUT R11, R17, 0xfffffffe, RZ, 0xc0, !PT ;  /* 0xfffffffe110b9812 */ /* 0x004fe400078ec0ff */
        /* <DEDUP_REMOVED lines=8> */
[----:B---3--:R-:W-:Y:S01]  /*a140*/  @!P2 LOP3.LUT R13, R18, 0xfffffffe, RZ, 0xc0, !PT ;  /* 0xfffffffe120da812 */ /* 0x008fe200078ec0ff */
[----:B------:R2:W-:Y:S01]  /*a150*/  @!P1 ST.E.64 desc[UR36][R10.64], R44 ;  /* 0x0000002c0a009985 */ /* 0x0005e2000c101b24 */
[----:B------:R-:W-:Y:S01]  /*a160*/  @!P3 LOP3.LUT R19, R19, 0xfffffffe, RZ, 0xc0, !PT ;  /* 0xfffffffe1313b812 */ /* 0x000fe200078ec0ff */
[----:B------:R-:W-:Y:S01]  /*a170*/  VIADD R18, R0, 0x68 ;  /* 0x0000006800127836 */ /* 0x000fe20000000000 */
[----:B----4-:R-:W-:Y:S01]  /*a180*/  @!P4 LOP3.LUT R15, R20, 0xfffffffe, RZ, 0xc0, !PT ;  /* 0xfffffffe140fc812 */ /* 0x010fe200078ec0ff */
[C---:B------:R-:W-:Y:S01]  /*a190*/  VIADD R20, R0.reuse, 0x78 ;  /* 0x0000007800147836 */ /* 0x040fe20000000000 */
[----:B------:R-:W-:Y:S02]  /*a1a0*/  @!P5 LOP3.LUT R21, R21, 0xfffffffe, RZ, 0xc0, !PT ;  /* 0xfffffffe1515d812 */ /* 0x000fe400078ec0ff */
[----:B------:R-:W-:Y:S02]  /*a1b0*/  IADD3 R23, R0, 0x58, RZ ;  /* 0x0000005800177810 */ /* 0x000fe40007ffe0ff */
[----:B------:R-:W-:Y:S01]  /*a1c0*/  @!P6 LOP3.LUT R17, R22, 0xfffffffe, RZ, 0xc0, !PT ;  /* 0xfffffffe1611e812 */ /* 0x000fe200078ec0ff */
[----:B-1----:R-:W-:Y:S01]  /*a1d0*/  @!P2 IMAD.WIDE R8, R13, 0x4, R2 ;  /* 0x000000040d08a825 */ /* 0x002fe200078e0202 */
[----:B------:R-:W-:-:S02]  /*a1e0*/  ISETP.GE.AND P1, PT, R23, UR4, PT ;  /* 0x0000000417007c0c */ /* 0x000fc4000bf26270 */
[----:B------:R-:W-:Y:S01]  /*a1f0*/  ISETP.GE.AND P0, PT, R24, UR4, PT ;  /* 0x0000000418007c0c */ /* 0x000fe2000bf06270 */
[--C-:B--2---:R-:W-:Y:S01]  /*a200*/  @!P3 IMAD.WIDE R10, R19, 0x4, R2.reuse ;  /* 0x00000004130ab825 */ /* 0x104fe200078e0202 */
[----:B------:R1:W-:Y:S01]  /*a210*/  @!P2 ST.E.64 desc[UR36][R8.64], R48 ;  /* 0x000000300800a985 */ /* 0x0003e2000c101b24 */
[C---:B------:R-:W-:Y:S02]  /*a220*/  IADD3 R19, R0.reuse, 0x70, RZ ;  /* 0x0000007000137810 */ /* 0x040fe40007ffe0ff */
[--C-:B------:R-:W-:Y:S01]  /*a230*/  @!P4 IMAD.WIDE R12, R15, 0x4, R2.reuse ;  /* 0x000000040f0cc825 */ /* 0x100fe200078e0202 */
[----:B------:R2:W-:Y:S01]  /*a240*/  @!P3 ST.E.64 desc[UR36][R10.64], R52 ;  /* 0x000000340a00b985 */ /* 0x0005e2000c101b24 */
[----:B------:R-:W-:Y:S02]  /*a250*/  IADD3 R22, R0, 0x88, RZ ;  /* 0x0000008800167810 */ /* 0x000fe40007ffe0ff */
        /* <DEDUP_REMOVED lines=9> */
[----:B------:R-:W-:Y:S02]  /*a2f0*/  ISETP.GE.AND P3, PT, R22, UR4, PT ;  /* 0x0000000416007c0c */ /* 0x000fe4000bf66270 */
[----:B------:R-:W-:-:S02]  /*a300*/  ISETP.GE.AND P4, PT, R21, UR4, PT ;  /* 0x0000000415007c0c */ /* 0x000fc4000bf86270 */
[----:B------:R-:W-:Y:S02]  /*a310*/  @!P1 LEA.HI R23, R23, R23, RZ, 0x1 ;  /* 0x0000001717179211 */ /* 0x000fe400078f08ff */
[----:B------:R-:W-:Y:S02]  /*a320*/  @!P0 LEA.HI R24, R24, R24, RZ, 0x1 ;  /* 0x0000001818188211 */ /* 0x000fe400078f08ff */
[----:B-1----:R-:W-:Y:S01]  /*a330*/  @!P1 LOP3.LUT R9, R23, 0xfffffffe, RZ, 0xc0, !PT ;  /* 0xfffffffe17099812 */ /* 0x002fe200078ec0ff */
[----:B------:R-:W-:Y:S01]  /*a340*/  VIADD R23, R0, 0x90 ;  /* 0x0000009000177836 */ /* 0x000fe20000000000 */
[----:B--2---:R-:W-:Y:S01]  /*a350*/  @!P0 LOP3.LUT R11, R24, 0xfffffffe, RZ, 0xc0, !PT ;  /* 0xfffffffe180b8812 */ /* 0x004fe200078ec0ff */
        /* <DEDUP_REMOVED lines=9> */
[----:B---3--:R-:W-:Y:S01]  /*a3f0*/  @!P2 LOP3.LUT R13, R18, 0xfffffffe, RZ, 0xc0, !PT ;  /* 0xfffffffe120da812 */ /* 0x008fe200078ec0ff */
[----:B------:R2:W-:Y:S01]  /*a400*/  @!P0 ST.E.64 desc[UR36][R10.64], R72 ;  /* 0x000000480a008985 */ /* 0x0005e2000c101b24 */
[----:B------:R-:W-:Y:S02]  /*a410*/  @!P6 LOP3.LUT R19, R19, 0xfffffffe, RZ, 0xc0, !PT ;  /* 0xfffffffe1313e812 */ /* 0x000fe400078ec0ff */
[----:B----4-:R-:W-:Y:S01]  /*a420*/  @!P5 LOP3.LUT R15, R20, 0xfffffffe, RZ, 0xc0, !PT ;  /* 0xfffffffe140fd812 */ /* 0x010fe200078ec0ff */
[----:B------:R-:W-:Y:S01]  /*a430*/  VIADD R20, R0, 0xb0 ;  /* 0x000000b000147836 */ /* 0x000fe20000000000 */
[----:B------:R-:W-:-:S02]  /*a440*/  @!P4 LOP3.LUT R21, R21, 0xfffffffe, RZ, 0xc0, !PT ;  /* 0xfffffffe1515c812 */ /* 0x000fc400078ec0ff */
[----:B-----5:R-:W-:Y:S01]  /*a450*/  @!P3 LOP3.LUT R17, R22, 0xfffffffe, RZ, 0xc0, !PT ;  /* 0xfffffffe1611b812 */ /* 0x020fe200078ec0ff */
[C---:B------:R-:W-:Y:S01]  /*a460*/  VIADD R22, R0.reuse, 0xc0 ;  /* 0x000000c000167836 */ /* 0x040fe20000000000 */
[----:B------:R-:W-:Y:S01]  /*a470*/  ISETP.GE.AND P0, PT, R23, UR4, PT ;  /* 0x0000000417007c0c */ /* 0x000fe2000bf06270 */
[--C-:B-1----:R-:W-:Y:S01]  /*a480*/  @!P2 IMAD.WIDE R8, R13, 0x4, R2.reuse ;  /* 0x000000040d08a825 */ /* 0x102fe200078e0202 */
[----:B------:R-:W-:Y:S02]  /*a490*/  IADD3 R18, R0, 0xa0, RZ ;  /* 0x000000a000127810 */ /* 0x000fe40007ffe0ff */
[----:B------:R-:W-:Y:S01]  /*a4a0*/  ISETP.GE.AND P1, PT, R24, UR4, PT ;  /* 0x0000000418007c0c */ /* 0x000fe2000bf26270 */
[--C-:B--2---:R-:W-:Y:S01]  /*a4b0*/  @!P6 IMAD.WIDE R10, R19, 0x4, R2.reuse ;  /* 0x00000004130ae825 */ /* 0x104fe200078e0202 */
        /* <DEDUP_REMOVED lines=17> */
[----:B-1----:R-:W-:Y:S02]  /*a5d0*/  @!P0 LOP3.LUT R9, R23, 0xfffffffe, RZ, 0xc0, !PT ;  /* 0xfffffffe17098812 */ /* 0x002fe400078ec0ff */
[----:B------:R-:W-:Y:S02]  /*a5e0*/  @!P2 LEA.HI R18, R18, R18, RZ, 0x1 ;  /* 0x000000121212a211 */ /* 0x000fe400078f08ff */
[----:B--2---:R-:W-:Y:S01]  /*a5f0*/  @!P1 LOP3.LUT R11, R24, 0xfffffffe, RZ, 0xc0, !PT ;  /* 0xfffffffe180b9812 */ /* 0x004fe200078ec0ff */
[----:B------:R-:W-:Y:S01]  /*a600*/  @!P0 IMAD.WIDE R8, R9, 0x4, R2 ;  /* 0x0000000409088825 */ /* 0x000fe200078e0202 */
[----:B------:R-:W-:-:S02]  /*a610*/  @!P4 LEA.HI R20, R20, R20, RZ, 0x1 ;  /* 0x000000141414c211 */ /* 0x000fc400078f08ff */
[----:B---3--:R-:W-:Y:S01]  /*a620*/  @!P2 LOP3.LUT R13, R18, 0xfffffffe, RZ, 0xc0, !PT ;  /* 0xfffffffe120da812 */ /* 0x008fe200078ec0ff */
        /* <DEDUP_REMOVED lines=9> */
[----:B----4-:R-:W-:Y:S01]  /*a6c0*/  @!P4 LOP3.LUT R15, R20, 0xfffffffe, RZ, 0xc0, !PT ;  /* 0xfffffffe140fc812 */ /* 0x010fe200078ec0ff */
[----:B------:R3:W-:Y:S01]  /*a6d0*/  @!P2 ST.E.64 desc[UR36][R12.64], R104 ;  /* 0x000000680c00a985 */ /* 0x0007e2000c101b24 */
[----:B------:R-:W-:Y:S01]  /*a6e0*/  @!P5 LOP3.LUT R21, R21, 0xfffffffe, RZ, 0xc0, !PT ;  /* 0xfffffffe1515d812 */ /* 0x000fe200078ec0ff */
[----:B------:R-:W-:Y:S01]  /*a6f0*/  VIADD R20, R0, 0xd8 ;  /* 0x000000d800147836 */ /* 0x000fe20000000000 */
[----:B-----5:R-:W-:-:S02]  /*a700*/  @!P6 LOP3.LUT R17, R22, 0xfffffffe, RZ, 0xc0, !PT ;  /* 0xfffffffe1611e812 */ /* 0x020fc400078ec0ff */
        /* <DEDUP_REMOVED lines=9> */
[----:B---3--:R-:W-:-:S02]  /*a7a0*/  IADD3 R12, R0, 0xe8, RZ ;  /* 0x000000e8000c7810 */ /* 0x008fc40007ffe0ff */
[----:B------:R-:W-:Y:S01]  /*a7b0*/  @!P6 IMAD.WIDE R16, R17, 0x4, R2 ;  /* 0x000000041110e825 */ /* 0x000fe200078e0202 */
[----:B------:R3:W-:Y:S01]  /*a7c0*/  @!P5 ST.E.64 desc[UR36][R14.64], R116 ;  /* 0x000000740e00d985 */ /* 0x0007e2000c101b24 */
[----:B------:R-:W-:Y:S02]  /*a7d0*/  ISETP.GE.AND P4, PT, R12, UR4, PT ;  /* 0x000000040c007c0c */ /* 0x000fe4000bf86270 */
[C---:B------:R-:W-:Y:S01]  /*a7e0*/  VIADD R21, R0.reuse, 0xe0 ;  /* 0x000000e000157836 */ /* 0x040fe20000000000 */
[----:B------:R4:W-:Y:S01]  /*a7f0*/  @!P6 ST.E.64 desc[UR36][R16.64], R120 ;  /* 0x000000781000e985 */ /* 0x0009e2000c101b24 */
[----:B------:R-:W-:Y:S01]  /*a800*/  VIADD R13, R0, 0xf0 ;  /* 0x000000f0000d7836 */ /* 0x000fe20000000000 */
[----:B------:R-:W-:Y:S01]  /*a810*/  @!P0 LEA.HI R18, R18, R18, RZ, 0x1 ;  /* 0x0000001212128211 */ /* 0x000fe200078f08ff */
[----:B-1----:R-:W-:Y:S01]  /*a820*/  VIADD R9, R0, 0xf8 ;  /* 0x000000f800097836 */ /* 0x002fe20000000000 */
[----:B------:R-:W-:Y:S02]  /*a830*/  ISETP.GE.AND P3, PT, R21, UR4, PT ;  /* 0x0000000415007c0c */ /* 0x000fe4000bf66270 */
[----:B------:R-:W-:-:S02]  /*a840*/  ISETP.GE.AND P5, PT, R13, UR4, PT ;  /* 0x000000040d007c0c */ /* 0x000fc4000bfa6270 */
[----:B------:R-:W-:Y:S02]  /*a850*/  ISETP.GE.AND P6, PT, R9, UR4, PT ;  /* 0x0000000409007c0c */ /* 0x000fe4000bfc6270 */
[----:B------:R-:W-:Y:S02]  /*a860*/  @!P1 LEA.HI R19, R19, R19, RZ, 0x1 ;  /* 0x0000001313139211 */ /* 0x000fe400078f08ff */
[----:B------:R-:W-:Y:S02]  /*a870*/  @!P2 LEA.HI R20, R20, R20, RZ, 0x1 ;  /* 0x000000141414a211 */ /* 0x000fe400078f08ff */
[----:B------:R-:W-:Y:S02]  /*a880*/  @!P4 LEA.HI R12, R12, R12, RZ, 0x1 ;  /* 0x0000000c0c0cc211 */ /* 0x000fe400078f08ff */
[----:B--2---:R-:W-:Y:S02]  /*a890*/  @!P1 LOP3.LUT R11, R19, 0xfffffffe, RZ, 0xc0, !PT ;  /* 0xfffffffe130b9812 */ /* 0x004fe400078ec0ff */
[----:B------:R-:W-:-:S02]  /*a8a0*/  @!P3 LEA.HI R21, R21, R21, RZ, 0x1 ;  /* 0x000000151515b211 */ /* 0x000fc400078f08ff */
[----:B------:R-:W-:Y:S02]  /*a8b0*/  @!P5 LEA.HI R8, R13, R13, RZ, 0x1 ;  /* 0x0000000d0d08d211 */ /* 0x000fe400078f08ff */
[----:B------:R-:W-:Y:S02]  /*a8c0*/  @!P6 LEA.HI R10, R9, R9, RZ, 0x1 ;  /* 0x00000009090ae211 */ /* 0x000fe400078f08ff */
[----:B------:R-:W-:Y:S02]  /*a8d0*/  @!P0 LOP3.LUT R9, R18, 0xfffffffe, RZ, 0xc0, !PT ;  /* 0xfffffffe12098812 */ /* 0x000fe400078ec0ff */
[----:B------:R-:W-:Y:S02]  /*a8e0*/  @!P2 LOP3.LUT R13, R20, 0xfffffffe, RZ, 0xc0, !PT ;  /* 0xfffffffe140da812 */ /* 0x000fe400078ec0ff */
[----:B---3--:R-:W-:Y:S02]  /*a8f0*/  @!P3 LOP3.LUT R15, R21, 0xfffffffe, RZ, 0xc0, !PT ;  /* 0xfffffffe150fb812 */ /* 0x008fe400078ec0ff */
[----:B----4-:R-:W-:Y:S01]  /*a900*/  @!P4 LOP3.LUT R17, R12, 0xfffffffe, RZ, 0xc0, !PT ;  /* 0xfffffffe0c11c812 */ /* 0x010fe200078ec0ff */
[----:B------:R-:W-:Y:S01]  /*a910*/  @!P2 IMAD.WIDE R12, R13, 0x4, R2 ;  /* 0x000000040d0ca825 */ /* 0x000fe200078e0202 */
[----:B------:R-:W-:-:S02]  /*a920*/  @!P5 LOP3.LUT R19, R8, 0xfffffffe, RZ, 0xc0, !PT ;  /* 0xfffffffe0813d812 */ /* 0x000fc400078ec0ff */
        /* <DEDUP_REMOVED lines=14> */
.L_x_7309:
[----:B------:R-:W-:Y:S05]  /*aa10*/  BSYNC B0 ;  /* 0x0000000000007941 */ /* 0x000fea0003800000 */
.L_x_7308:
[----:B------:R-:W-:Y:S01]  /*aa20*/  IADD3 R7, R7, 0x8, RZ ;  /* 0x0000000807077810 */ /* 0x000fe20007ffe0ff */
[----:B--23--:R2:W3:Y:S03]  /*aa30*/  SHFL.IDX PT, R3, R5, 0x1, 0x1c1f ;  /* 0x003c1f0005037f89 */ /* 0x00c4e600000e0000 */
[----:B------:R-:W-:Y:S01]  /*aa40*/  ISETP.GE.AND P0, PT, R7, R6, PT ;  /* 0x000000060700720c */ /* 0x000fe20003f06270 */
[----:B-1----:R2:W4:-:S12]  /*aa50*/  SHFL.IDX PT, R2, R4, 0x1, 0x1c1f ;  /* 0x003c1f0004027f89 */ /* 0x00251800000e0000 */
[----:B--2---:R-:W-:Y:S05]  /*aa60*/  @P0 BRA `(.L_x_7255) ;  /* 0x0000004800100947 */ /* 0x004fea0003800000 */
[C---:B0-----:R-:W-:Y:S01]  /*aa70*/  VIADD R5, R0.reuse, 0x8 ;  /* 0x0000000800057836 */ /* 0x041fe20000000000 */
        /* <DEDUP_REMOVED lines=22> */
[----:B---34-:R-:W-:Y:S01]  /*abe0*/  @!P0 IMAD.WIDE R4, R5, 0x4, R2 ;  /* 0x0000000405048825 */ /* 0x018fe200078e0202 */
[----:B------:R-:W-:-:S02]  /*abf0*/  IADD3 R16, R0, 0x48, RZ ;  /* 0x0000004800107810 */ /* 0x000fc40007ffe0ff */
[----:B------:R-:W-:Y:S01]  /*ac00*/  ISETP.GE.AND P3, PT, R15, UR4, PT ;  /* 0x000000040f007c0c */ /* 0x000fe2000bf66270 */
[--C-:B------:R-:W-:Y:S01]  /*ac10*/  @!P1 IMAD.WIDE R6, R7, 0x4, R2.reuse ;  /* 0x0000000407069825 */ /* 0x100fe200078e0202 */
[----:B------:R0:W-:Y:S01]  /*ac20*/  @!P0 ST.E.64 desc[UR36][R4.64], R26 ;  /* 0x0000001a04008985 */ /* 0x0001e2000c101b24 */
[----:B------:R-:W-:Y:S02]  /*ac30*/  ISETP.GE.AND P0, PT, R12, UR4, PT ;  /* 0x000000040c007c0c */ /* 0x000fe4000bf06270 */
[----:B------:R-:W-:Y:S01]  /*ac40*/  @!P2 IMAD.WIDE R8, R9, 0x4, R2 ;  /* 0x000000040908a825 */ /* 0x000fe200078e0202 */
[----:B------:R1:W-:Y:S01]  /*ac50*/  @!P1 ST.E.64 desc[UR36][R6.64], R30 ;  /* 0x0000001e06009985 */ /* 0x0003e2000c101b24 */
[----:B------:R-:W-:Y:S02]  /*ac60*/  ISETP.GE.AND P1, PT, R13, UR4, PT ;  /* 0x000000040d007c0c */ /* 0x000fe4000bf26270 */
[----:B------:R-:W-:Y:S01]  /*ac70*/  ISETP.GE.AND P4, PT, R16, UR4, PT ;  /* 0x0000000410007c0c */ /* 0x000fe2000bf86270 */
        /* <DEDUP_REMOVED lines=17> */
[----:B------:R-:W-:-:S02]  /*ad90*/  @!P2 LOP3.LUT R11, R14, 0xfffffffe, RZ, 0xc0, !PT ;  /* 0xfffffffe0e0ba812 */ /* 0x000fc400078ec0ff */
[----:B------:R-:W-:Y:S02]  /*ada0*/  @!P3 LOP3.LUT R15, R15, 0xfffffffe, RZ, 0xc0, !PT ;  /* 0xfffffffe0f0fb812 */ /* 0x000fe400078ec0ff */
[----:B------:R-:W-:Y:S01]  /*adb0*/  @!P4 LOP3.LUT R17, R16, 0xfffffffe, RZ, 0xc0, !PT ;  /* 0xfffffffe1011c812 */ /* 0x000fe200078ec0ff */
        /* <DEDUP_REMOVED lines=9> */
[----:B------:R1:W-:Y:S03]  /*ae50*/  @!P1 ST.E.64 desc[UR36][R6.64], R50 ;  /* 0x0000003206009985 */ /* 0x0003e6000c101b24 */
[--C-:B------:R-:W-:Y:S01]  /*ae60*/  @!P3 IMAD.WIDE R10, R15, 0x4, R2.reuse ;  /* 0x000000040f0ab825 */ /* 0x100fe200078e0202 */
[----:B------:R2:W-:Y:S01]  /*ae70*/  @!P2 ST.E.64 desc[UR36][R8.64], R54 ;  /* 0x000000360800a985 */ /* 0x0005e2000c101b24 */
[----:B------:R-:W-:Y:S02]  /*ae80*/  ISETP.GE.AND P2, PT, R16, UR4, PT ;  /* 0x0000000410007c0c */ /* 0x000fe4000bf46270 */
[----:B------:R-:W-:Y:S01]  /*ae90*/  @!P4 IMAD.WIDE R12, R17, 0x4, R2 ;  /* 0x00000004110cc825 */ /* 0x000fe200078e0202 */
[----:B------:R3:W-:Y:S01]  /*aea0*/  @!P3 ST.E.64 desc[UR36][R10.64], R58 ;  /* 0x0000003a0a00b985 */ /* 0x0007e2000c101b24 */
[----:B------:R-:W-:-:S02]  /*aeb0*/  IADD3 R17, R0, 0x78, RZ ;  /* 0x0000007800117810 */ /* 0x000fc40007ffe0ff */
[----:B------:R-:W-:Y:S01]  /*aec0*/  VIADD R15, R0, 0x68 ;  /* 0x00000068000f7836 */ /* 0x000fe20000000000 */
[----:B------:R4:W-:Y:S01]  /*aed0*/  @!P4 ST.E.64 desc[UR36][R12.64], R62 ;  /* 0x0000003e0c00c985 */ /* 0x0009e2000c101b24 */
[----:B------:R-:W-:Y:S02]  /*aee0*/  ISETP.GE.AND P4, PT, R14, UR4, PT ;  /* 0x000000040e007c0c */ /* 0x000fe4000bf86270 */
[----:B------:R-:W-:Y:S02]  /*aef0*/  ISETP.GE.AND P1, PT, R17, UR4, PT ;  /* 0x0000000411007c0c */ /* 0x000fe4000bf26270 */
[----:B------:R-:W-:Y:S02]  /*af00*/  ISETP.GE.AND P3, PT, R15, UR4, PT ;  /* 0x000000040f007c0c */ /* 0x000fe4000bf66270 */
[----:B------:R-:W-:Y:S02]  /*af10*/  @!P5 LEA.HI R18, R18, R18, RZ, 0x1 ;  /* 0x000000121212d211 */ /* 0x000fe400078f08ff */
[----:B------:R-:W-:-:S02]  /*af20*/  @!P6 LEA.HI R19, R19, R19, RZ, 0x1 ;  /* 0x000000131313e211 */ /* 0x000fc400078f08ff */
        /* <DEDUP_REMOVED lines=18> */
[C---:B------:R-:W-:Y:S01]  /*b050*/  VIADD R20, R0.reuse, 0xb8 ;  /* 0x000000b800147836 */ /* 0x040fe20000000000 */
        /* <DEDUP_REMOVED lines=39> */
[C---:B------:R-:W-:Y:S01]  /*b2d0*/  VIADD R16, R0.reuse, 0xe0 ;  /* 0x000000e000107836 */ /* 0x040fe20000000000 */
        /* <DEDUP_REMOVED lines=20> */
[----:B------:R-:W-:Y:S01]  /*b420*/  ISETP.GE.AND P1, PT, R15, UR4, PT ;  /* 0x000000040f007c0c */ /* 0x000fe2000bf26270 */
[----:B------:R-:W-:Y:S01]  /*b430*/  VIADD R0, R0, 0xf8 ;  /* 0x000000f800007836 */ /* 0x000fe20000000000 */
[----:B------:R-:W-:Y:S02]  /*b440*/  ISETP.GE.AND P4, PT, R20, UR4, PT ;  /* 0x0000000414007c0c */ /* 0x000fe4000bf86270 */
[----:B------:R-:W-:-:S02]  /*b450*/  ISETP.GE.AND P3, PT, R17, UR4, PT ;  /* 0x0000000411007c0c */ /* 0x000fc4000bf66270 */
[----:B------:R-:W-:Y:S02]  /*b460*/  @!P5 LEA.HI R18, R18, R18, RZ, 0x1 ;  /* 0x000000121212d211 */ /* 0x000fe400078f08ff */
        /* <DEDUP_REMOVED lines=14> */
[----:B---3--:R-:W-:-:S02]  /*b550*/  @!P2 LOP3.LUT R11, R16, 0xfffffffe, RZ, 0xc0, !PT ;  /* 0xfffffffe100ba812 */ /* 0x008fc400078ec0ff */
        /* <DEDUP_REMOVED lines=19> */
.L_x_7306:
[----:B------:R-:W0:Y:S02]  /*b690*/  S2R R0, SR_TID.X ;  /* 0x0000000000007919 */ /* 0x000e240000002100 */
[----:B0-----:R-:W-:-:S05]  /*b6a0*/  VIADD R2, R0, 0xffffff80 ;  /* 0xffffff8000027836 */ /* 0x001fca0000000000 */
[----:B------:R-:W-:-:S13]  /*b6b0*/  ISETP.GT.AND P0, PT, R2, 0x3f, PT ;  /* 0x0000003f0200780c */ /* 0x000fda0003f04270 */
[----:B------:R-:W-:Y:S05]  /*b6c0*/  @P0 BRA `(.L_x_7255) ;  /* 0x0000003800f80947 */ /* 0x000fea0003800000 */
[----:B------:R-:W0:Y:S01]  /*b6d0*/  S2R R3, SR_CTAID.X ;  /* 0x0000000000037919 */ /* 0x000e220000002500 */
[----:B------:R-:W2:Y:S01]  /*b6e0*/  LDC R6, c[0x0][0xbe8] ;  /* 0x0002fa00ff067b82 */ /* 0x000ea20000000800 */
[----:B------:R-:W-:Y:S01]  /*b6f0*/  ULDC UR4, c[0x0][0xa88] ;  /* 0x0002a20000047ab9 */ /* 0x000fe20000000800 */
[----:B0-----:R-:W-:Y:S01]  /*b700*/  LEA R0, R3, R0, 0x6 ;  /* 0x0000000003007211 */ /* 0x001fe200078e30ff */
[----:B--2---:R-:W-:-:S04]  /*b710*/  IMAD R3, R6, UR4, RZ ;  /* 0x0000000406037c24 */ /* 0x004fc8000f8e02ff */
        /* <DEDUP_REMOVED lines=10> */
[----:B------:R-:W2:Y:S01]  /*b7c0*/  LDC.64 R10, c[0x0][0xbd8] ;  /* 0x0002f600ff0a7b82 */ /* 0x000ea20000000a00 */
[----:B------:R-:W-:-:S04]  /*b7d0*/  UIMAD UR6, UR42, UR9, UR6 ;  /* 0x000000092a0672a4 */ /* 0x000fc8000f8e0206 */
[----:B------:R-:W-:Y:S01]  /*b7e0*/  UIADD3 UR6, UR5, UR6, URZ ;  /* 0x0000000605067290 */ /* 0x000fe2000fffe03f */
[----:B------:R-:W-:Y:S01]  /*b7f0*/  MOV R2, UR4 ;  /* 0x0000000400027c02 */ /* 0x000fe20008000f00 */
[----:B------:R-:W-:Y:S01]  /*b800*/  IMAD.U32 R3, RZ, RZ, UR5 ;  /* 0x00000005ff037e24 */ /* 0x000fe2000f8e00ff */
[----:B------:R-:W3:Y:S01]  /*b810*/  @P0 LDC R7, c[0x0][0xbec] ;  /* 0x0002fb00ff070b82 */ /* 0x000ee20000000800 */
[----:B------:R-:W-:Y:S02]  /*b820*/  ULDC.64 UR4, c[0x0][0xbe0] ;  /* 0x0002f80000047ab9 */ /* 0x000fe40000000a00 */
[----:B------:R-:W-:-:S05]  /*b830*/  IMAD.U32 R3, RZ, RZ, UR6 ;  /* 0x00000006ff037e24 */ /* 0x000fca000f8e00ff */
[----:B------:R-:W4:Y:S01]  /*b840*/  @P0 LDC R9, c[0x0][0xbf0] ;  /* 0x0002fc00ff090b82 */ /* 0x000f220000000800 */
[----:B0-----:R-:W-:-:S07]  /*b850*/  USHF.R.S32.HI UR8, URZ, 0x1f, UR7 ;  /* 0x0000001f3f087899 */ /* 0x001fce0008011407 */
[----:B------:R-:W0:Y:S01]  /*b860*/  S2UR UR10, SR_CTAID.Y ;  /* 0x00000000000a79c3 */ /* 0x000e220000002600 */
[C---:B--2---:R-:W-:Y:S02]  /*b870*/  IMAD R12, R10.reuse, UR8, RZ ;  /* 0x000000080a0c7c24 */ /* 0x044fe4000f8e02ff */
[----:B------:R-:W-:-:S04]  /*b880*/  IMAD.WIDE.U32 R2, R10, UR7, R2 ;  /* 0x000000070a027c25 */ /* 0x000fc8000f8e0002 */
[----:B------:R-:W-:Y:S01]  /*b890*/  IMAD R11, R11, UR7, R12 ;  /* 0x000000070b0b7c24 */ /* 0x000fe2000f8e020c */
[----:B------:R-:W0:Y:S01]  /*b8a0*/  LDC R8, c[0x0][0xc50] ;  /* 0x00031400ff087b82 */ /* 0x000e220000000800 */
[----:B---3--:R-:W-:Y:S01]  /*b8b0*/  @P0 IMAD.HI.U32 R4, R0, R7, RZ ;  /* 0x0000000700040227 */ /* 0x008fe200078e00ff */
[----:B------:R-:W-:-:S03]  /*b8c0*/  IADD3 R7, RZ, -UR42, RZ ;  /* 0x8000002aff077c10 */ /* 0x000fc6000fffe0ff */
[----:B------:R-:W-:Y:S01]  /*b8d0*/  IMAD.IADD R3, R11, 0x1, R3 ;  /* 0x000000010b037824 */ /* 0x000fe200078e0203 */
[----:B----4-:R-:W-:Y:S01]  /*b8e0*/  @P0 SHF.R.U32.HI R5, RZ, R9, R4 ;  /* 0x00000009ff050219 */ /* 0x010fe20000011604 */
        /* <DEDUP_REMOVED lines=15> */
[----:B------:R-:W-:-:S04]  /*b9e0*/  ULDC.64 UR4, c[0x0][0xba8] ;  /* 0x0002ea0000047ab9 */ /* 0x000fc80000000a00 */
[----:B------:R-:W-:Y:S02]  /*b9f0*/  IADD3 R3, R3, R5, RZ ;  /* 0x0000000503037210 */ /* 0x000fe40007ffe0ff */
[----:B------:R-:W-:-:S04]  /*ba00*/  LEA R4, P0, R2, UR4, 0x2 ;  /* 0x0000000402047c11 */ /* 0x000fc8000f8010ff */
[----:B------:R-:W-:Y:S01]  /*ba10*/  LEA.HI.X R5, R2, UR5, R3, 0x2, P0 ;  /* 0x0000000502057c11 */ /* 0x000fe200080f1403 */
[----:B------:R-:W-:-:S05]  /*ba20*/  IMAD.MOV.U32 R3, RZ, RZ, -0x800000 ;  /* 0xff800000ff037424 */ /* 0x000fca00078e00ff */
[----:B------:R0:W-:Y:S01]  /*ba30*/  STG.E desc[UR36][R4.64], R3 ;  /* 0x0000000304007986 */ /* 0x0001e2000c101924 */
[----:B------:R-:W-:Y:S05]  /*ba40*/  BRA `(.L_x_7255) ;  /* 0x0000003800187947 */ /* 0x000fea0003800000 */
.L_x_7253:
        /* <DEDUP_REMOVED lines=18> */
.L_x_7310:
[----:B------:R-:W-:Y:S01]  /*bb70*/  ULDC UR44, c[0x0][0xc50] ;  /* 0x00031400002c7ab9 */ /* 0x000fe20000000800 */
[----:B------:R-:W-:Y:S01]  /*bb80*/  UMOV UR39, UR6 ;  /* 0x0000000600277c82 */ /* 0x000fe20008000000 */
[----:B------:R-:W-:-:S11]  /*bb90*/  UISETP.NE.AND UP0, UPT, UR44, 0x1, UPT ;  /* 0x000000012c00788c */ /* 0x000fd6000bf05270 */
[----:B------:R-:W-:Y:S01]  /*bba0*/  @UP0 ULDC UR4, c[0x0][0xc54] ;  /* 0x0003150000040ab9 */ /* 0x000fe20000000800 */
[----:B------:R-:W-:Y:S01]  /*bbb0*/  @UP0 ULDC UR7, c[0x0][0xc58] ;  /* 0x0003160000070ab9 */ /* 0x000fe20000000800 */
[----:B------:R-:W-:-:S04]  /*bbc0*/  UIMAD.WIDE.U32 UR4, UR6, UR4, URZ ;  /* 0x00000004060472a5 */ /* 0x000fc8000f8e003f */
[----:B------:R-:W-:-:S12]  /*bbd0*/  @UP0 USHF.R.U32.HI UR39, URZ, UR7, UR5 ;  /* 0x000000073f270299 */ /* 0x000fd80008011605 */
.L_x_7311:
[----:B------:R-:W-:Y:S01]  /*bbe0*/  ISETP.GE.AND P0, PT, R17, RZ, PT ;  /* 0x000000ff1100720c */ /* 0x000fe20003f06270 */
[----:B------:R-:W-:Y:S01]  /*bbf0*/  UIADD3 UR4, -UR39, URZ, URZ ;  /* 0x0000003f27047290 */ /* 0x000fe2000fffe13f */
[----:B------:R-:W-:Y:S01]  /*bc00*/  IMAD.MOV.U32 R21, RZ, RZ, 0x1 ;  /* 0x00000001ff157424 */ /* 0x000fe200078e00ff */
[----:B------:R-:W-:Y:S01]  /*bc10*/  MOV R0, RZ ;  /* 0x000000ff00007202 */ /* 0x000fe20000000f00 */
[----:B------:R-:W-:Y:S01]  /*bc20*/  IMAD.MOV.U32 R4, RZ, RZ, 0x1 ;  /* 0x00000001ff047424 */ /* 0x000fe200078e00ff */
[----:B------:R-:W-:-:S08]  /*bc30*/  UIMAD UR44, UR44, UR4, UR6 ;  /* 0x000000042c2c72a4 */ /* 0x000fd0000f8e0206 */
[----:B------:R-:W-:Y:S05]  /*bc40*/  @!P0 BRA `(.L_x_7312) ;  /* 0x0000003000d08947 */ /* 0x000fea0003800000 */
[----:B------:R-:W0:Y:S01]  /*bc50*/  LDC.64 R2, c[0x0][0xa28] ;  /* 0x00028a00ff027b82 */ /* 0x000e220000000a00 */
[----:B------:R-:W-:Y:S01]  /*bc60*/  ULDC UR4, c[0x0][0x448] ;  /* 0x0001120000047ab9 */ /* 0x000fe20000000800 */
[----:B------:R-:W-:Y:S01]  /*bc70*/  ULDC UR7, c[0x0][0x2f0] ;  /* 0x0000bc0000077ab9 */ /* 0x000fe20000000800 */
[----:B------:R-:W-:-:S05]  /*bc80*/  IMAD.MOV.U32 R28, RZ, RZ, RZ ;  /* 0x000000ffff1c7224 */ /* 0x000fca00078e00ff */
        /* <DEDUP_REMOVED lines=20> */
[----:B------:R-:W-:Y:S02]  /*bdd0*/  USHF.R.S32.HI UR5, URZ, 0x1f, UR4 ;  /* 0x0000001f3f057899 */ /* 0x000fe40008011404 */
[----:B------:R-:W-:Y:S02]  /*bde0*/  USHF.R.S32.HI UR7, URZ, 0x1f, UR6 ;  /* 0x0000001f3f077899 */ /* 0x000fe40008011406 */
[----:B------:R-:W-:-:S02]  /*bdf0*/  ULEA.HI UR5, UR5, UR4, URZ, 0x6 ;  /* 0x0000000405057291 */ /* 0x000fc4000f8f303f */
[----:B------:R-:W-:Y:S02]  /*be00*/  ULEA.HI UR7, UR7, UR6, URZ, 0x6 ;  /* 0x0000000607077291 */ /* 0x000fe4000f8f303f */
[----:B------:R-:W-:Y:S02]  /*be10*/  USHF.R.S32.HI UR41, URZ, 0x6, UR5 ;  /* 0x000000063f297899 */ /* 0x000fe40008011405 */
[----:B------:R-:W-:-:S04]  /*be20*/  USHF.R.S32.HI UR42, URZ, 0x6, UR7 ;  /* 0x000000063f2a7899 */ /* 0x000fc80008011407 */
        /* <DEDUP_REMOVED lines=43> */
.L_x_7313:
[----:B------:R-:W-:Y:S02]  /*c0e0*/  UIMAD UR48, UR44, UR38, URZ ;  /* 0x000000262c3072a4 */ /* 0x000fe4000f8e023f */
[----:B------:R-:W-:Y:S02]  /*c0f0*/  IMAD.U32 R0, RZ, RZ, UR38 ;  /* 0x00000026ff007e24 */ /* 0x000fe4000f8e00ff */
[----:B------:R-:W-:Y:S02]  /*c100*/  IMAD.MOV.U32 R4, RZ, RZ, 0x1 ;  /* 0x00000001ff047424 */ /* 0x000fe400078e00ff */
[----:B------:R-:W-:-:S04]  /*c110*/  MOV R25, UR48 ;  /* 0x0000003000197c02 */ /* 0x000fc80008000f00 */
        /* <DEDUP_REMOVED lines=15> */
[----:B------:R-:W-:Y:S01]  /*c210*/  IMAD.U32 R5, RZ, RZ, UR5 ;  /* 0x00000005ff057e24 */ /* 0x000fe2000f8e00ff */
[----:B------:R-:W-:Y:S01]  /*c220*/  ULDC.64 UR4, c[0x4][0x40] ;  /* 0x0100100000047ab9 */ /* 0x000fe20000000a00 */
        /* <DEDUP_REMOVED lines=9> */
[----:B0----5:R-:W-:Y:S05]  /*c2c0*/  CALL.ABS.NOINC R2 ;  /* 0x0000000002007343 */ /* 0x021fea0003c00000 */
.L_x_7314:
        /* <DEDUP_REMOVED lines=19> */
[----:B-1---5:R-:W-:Y:S05]  /*c400*/  CALL.ABS.NOINC R2 ;  /* 0x0000000002007343 */ /* 0x022fea0003c00000 */
.L_x_7316:
        /* <DEDUP_REMOVED lines=15> */
.L_x_7315:
        /* <DEDUP_REMOVED lines=35> */
[----:B------:R-:W-:-:S05]  /*c730*/  @!P0 IMAD R9, R24, R9, R0 ;  /* 0x0000000918098224 */ /* 0x000fca00078e0200 */
[----:B------:R-:W-:-:S04]  /*c740*/  @!P0 IADD3 R0, R3, R9, RZ ;  /* 0x0000000903008210 */ /* 0x000fc80007ffe0ff */
[----:B------:R-:W-:-:S06]  /*c750*/  @!P0 LEA.HI.X R5, R2, R5, R0, 0x2, P1 ;  /* 0x0000000502058211 */ /* 0x000fcc00008f1400 */
[----:B------:R0:W2:Y:S01]  /*c760*/  @!P0 LDG.E R5, desc[UR36][R4.64] ;  /* 0x0000002404058981 */ /* 0x0000a2000c1e1900 */
[----:B------:R-:W-:Y:S01]  /*c770*/  IMAD.MOV R0, RZ, RZ, -R7 ;  /* 0x000000ffff007224 */ /* 0x000fe200078e0a07 */
[----:B------:R-:W-:Y:S02]  /*c780*/  LOP3.LUT R16, R16, 0xffffffdf, RZ, 0xc0, !PT ;  /* 0xffffffdf10107812 */ /* 0x000fe400078ec0ff */
[----:B------:R-:W-:Y:S01]  /*c790*/  CS2R R26, SRZ ;  /* 0x00000000001a7805 */ /* 0x000fe2000001ff00 */
        /* <DEDUP_REMOVED lines=25> */
[----:B--2---:R-:W-:Y:S02]  /*c930*/  @!P0 SHF.R.S32.HI R27, RZ, 0x1f, R5 ;  /* 0x0000001fff1b8819 */ /* 0x004fe40000011405 */
[----:B------:R-:W-:Y:S02]  /*c940*/  @!P0 MOV R26, R5 ;  /* 0x00000005001a8202 */ /* 0x000fe40000000f00 */
[----:B------:R-:W-:Y:S01]  /*c950*/  ISETP.GE.AND P0, PT, R3, UR4, PT ;  /* 0x0000000403007c0c */ /* 0x000fe2000bf06270 */
[----:B------:R-:W-:Y:S01]  /*c960*/  IMAD.SHL.U32 R3, R0, 0x2, RZ ;  /* 0x0000000200037824 */ /* 0x000fe200078e00ff */
[----:B------:R-:W-:Y:S02]  /*c970*/  SEL R0, RZ, 0x1, P5 ;  /* 0x00000001ff007807 */ /* 0x000fe40002800000 */
[----:B------:R-:W-:-:S02]  /*c980*/  SEL R34, RZ, 0x40, P0 ;  /* 0x00000040ff227807 */ /* 0x000fc40000000000 */
[----:B------:R-:W-:Y:S02]  /*c990*/  ISETP.GE.AND P0, PT, R2, UR4, PT ;  /* 0x0000000402007c0c */ /* 0x000fe4000bf06270 */
        /* <DEDUP_REMOVED lines=13> */
.L_x_7359:
        /* <DEDUP_REMOVED lines=14> */
.L_x_7318:
[----:B------:R-:W-:-:S05]  /*cb50*/  IMAD.MOV.U32 R0, RZ, RZ, 0x1 ;  /* 0x00000001ff007424 */ /* 0x000fca00078e00ff */
[----:B------:R-:W-:-:S04]  /*cb60*/  SHF.L.U32 R0, R0, 0x1f, RZ ;  /* 0x0000001f00007819 */ /* 0x000fc800000006ff */
[----:B------:R-:W0:Y:S02]  /*cb70*/  SYNCS.PHASECHK.TRANS64.TRYWAIT P0, [UR45+0x28c40], R0 ;  /* 0x028c4000ff0075a7 */ /* 0x000e24000800016d */
[----:B0-----:R-:W-:Y:S05]  /*cb80*/  @!P0 BRA `(.L_x_7319) ;  /* 0x0000002800c88947 */ /* 0x001fea0003800000 */
.L_x_7360:
        /* <DEDUP_REMOVED lines=28> */
[----:B------:R-:W-:Y:S02]  /*cd50*/  LOP3.LUT R3, R3, 0x38, R30, 0x78, !PT ;  /* 0x0000003803037812 */ /* 0x000fe400078e781e */
[----:B------:R-:W-:Y:S02]  /*cd60*/  SHF.L.U32 R30, R6, 0x3, RZ ;  /* 0x00000003061e7819 */ /* 0x000fe400000006ff */
[----:B------:R-:W-:Y:S02]  /*cd70*/  ISETP.GE.AND P0, PT, R18, 0x1, PT ;  /* 0x000000011200780c */ /* 0x000fe40003f06270 */
[----:B------:R-:W-:-:S02]  /*cd80*/  LOP3.LUT R30, R3, 0x200, R30, 0xf8, !PT ;  /* 0x00000200031e7812 */ /* 0x000fc400078ef81e */
[----:B------:R-:W-:Y:S01]  /*cd90*/  @P2 LOP3.LUT R16, R16, 0x1, RZ, 0xfc, !PT ;  /* 0x0000000110102812 */ /* 0x000fe200078efcff */
[----:B------:R-:W-:Y:S08]  /*cda0*/  BRA.DIV UR5, `(.L_x_7320) ;  /* 0x0000002a05587947 */ /* 0x000ff0000b800000 */
        /* <DEDUP_REMOVED lines=12> */
[----:B------:R-:W0:Y:S02]  /*ce70*/  SHFL.IDX PT, R14, R0, 0x2, 0x181f ;  /* 0x00581f00000e7f89 */ /* 0x000e2400000e0000 */
[----:B------:R-:W-:Y:S02]  /*ce80*/  @P0 IADD3.X R3, RZ, R4, RZ, P1, !PT ;  /* 0x00000004ff030210 */ /* 0x000fe40000ffe4ff */
        /* <DEDUP_REMOVED lines=9> */
.L_x_7370:
        /* <DEDUP_REMOVED lines=15> */
.L_x_7321:
        /* <DEDUP_REMOVED lines=23> */
.L_x_7322:
[----:B------:R-:W-:Y:S01]  /*d180*/  UISETP.NE.AND UP0, UPT, UR47, URZ, UPT ;  /* 0x0000003f2f00728c */ /* 0x000fe2000bf05270 */
[----:B------:R-:W0:Y:S01]  /*d190*/  S2R R20, SR_CTAID.Z ;  /* 0x0000000000147919 */ /* 0x000e220000002700 */
[----:B------:R-:W-:Y:S01]  /*d1a0*/  MOV R0, UR46 ;  /* 0x0000002e00007c02 */ /* 0x000fe20008000f00 */
[----:B------:R-:W-:Y:S01]  /*d1b0*/  ULDC.64 UR8, c[0x0][0x2d8] ;  /* 0x0000b60000087ab9 */ /* 0x000fe20000000a00 */
[----:B------:R-:W-:Y:S02]  /*d1c0*/  R2UR UR6, R23 ;  /* 0x00000000170672ca */ /* 0x000fe400000e0000 */
[----:B------:R-:W-:Y:S01]  /*d1d0*/  PLOP3.LUT P0, PT, PT, PT, UP0, 0x80, 0x0 ;  /* 0x000000000000781c */ /* 0x000fe20003f0f008 */
[----:B------:R-:W-:-:S04]  /*d1e0*/  IMAD R9, R0, 0x40, R31 ;  /* 0x0000004000097824 */ /* 0x000fc800078e021f */
[----:B------:R-:W-:Y:S01]  /*d1f0*/  @UP0 ULDC UR4, c[0x0][0x44c] ;  /* 0x0001130000040ab9 */ /* 0x000fe20000000800 */
[----:B------:R-:W-:-:S05]  /*d200*/  IMAD.MOV.U32 R7, RZ, RZ, R9 ;  /* 0x000000ffff077224 */ /* 0x000fca00078e0009 */
[----:B------:R-:W-:Y:S02]  /*d210*/  UIMAD UR6, UR6, UR8, URZ ;  /* 0x00000008060672a4 */ /* 0x000fe4000f8e023f */
        /* <DEDUP_REMOVED lines=10> */
[----:B------:R-:W-:Y:S02]  /*d2c0*/  IMAD.U32 R4, RZ, RZ, UR4 ;  /* 0x00000004ff047e24 */ /* 0x000fe4000f8e00ff */
[----:B------:R-:W-:Y:S02]  /*d2d0*/  IMAD R6, R6, UR8, RZ ;  /* 0x0000000806067c24 */ /* 0x000fe4000f8e02ff */
[----:B------:R-:W-:Y:S01]  /*d2e0*/  MOV R3, UR6 ;  /* 0x0000000600037c02 */ /* 0x000fe20008000f00 */
[----:B------:R-:W-:Y:S01]  /*d2f0*/  IMAD.U32 R5, RZ, RZ, UR5 ;  /* 0x00000005ff057e24 */ /* 0x000fe2000f8e00ff */
[----:B------:R-:W-:Y:S01]  /*d300*/  MOV R2, R4 ;  /* 0x0000000400027202 */ /* 0x000fe20000000f00 */
[----:B------:R-:W-:Y:S01]  /*d310*/  IMAD R5, R20, UR9, R6 ;  /* 0x0000000914057c24 */ /* 0x000fe2000f8e0206 */
[----:B------:R-:W-:Y:S01]  /*d320*/  SHF.R.S32.HI R4, RZ, 0x1f, R7 ;  /* 0x0000001fff047819 */ /* 0x000fe20000011407 */
[----:B------:R-:W-:-:S02]  /*d330*/  ULDC.64 UR4, c[0x0][0x2d0] ;  /* 0x0000b40000047ab9 */ /* 0x000fc40000000a00 */
[----:B------:R-:W-:-:S04]  /*d340*/  IMAD.WIDE.U32 R2, R20, UR8, R2 ;  /* 0x0000000814027c25 */ /* 0x000fc8000f8e0002 */
[----:B------:R-:W-:Y:S02]  /*d350*/  IMAD.IADD R3, R3, 0x1, R5 ;  /* 0x0000000103037824 */ /* 0x000fe400078e0205 */
[----:B------:R-:W-:Y:S02]  /*d360*/  IMAD.MOV R5, RZ, RZ, -R7 ;  /* 0x000000ffff057224 */ /* 0x000fe400078e0a07 */
[----:B------:R-:W-:Y:S02]  /*d370*/  IMAD R4, R4, UR4, RZ ;  /* 0x0000000404047c24 */ /* 0x000fe4000f8e02ff */
[----:B-1----:R-:W-:Y:S02]  /*d380*/  IMAD R5, R0, R5, R9 ;  /* 0x0000000500057224 */ /* 0x002fe400078e0209 */
[C---:B------:R-:W-:Y:S02]  /*d390*/  IMAD R9, R7.reuse, UR5, R4 ;  /* 0x0000000507097c24 */ /* 0x040fe4000f8e0204 */
[----:B------:R-:W-:Y:S01]  /*d3a0*/  IMAD.WIDE.U32 R2, R7, UR4, R2 ;  /* 0x0000000407027c25 */ /* 0x000fe2000f8e0002 */
[----:B------:R-:W-:Y:S01]  /*d3b0*/  SHF.R.S32.HI R4, RZ, 0x1f, R5 ;  /* 0x0000001fff047819 */ /* 0x000fe20000011405 */
[----:B------:R-:W-:-:S03]  /*d3c0*/  ULDC.64 UR4, c[0x0][0x2c8] ;  /* 0x0000b20000047ab9 */ /* 0x000fc60000000a00 */
[----:B------:R-:W-:Y:S01]  /*d3d0*/  IADD3 R3, R3, R9, RZ ;  /* 0x0000000903037210 */ /* 0x000fe20007ffe0ff */
[----:B------:R-:W-:-:S04]  /*d3e0*/  IMAD R4, R4, UR4, RZ ;  /* 0x0000000404047c24 */ /* 0x000fc8000f8e02ff */
[C---:B------:R-:W-:Y:S02]  /*d3f0*/  IMAD R7, R5.reuse, UR5, R4 ;  /* 0x0000000505077c24 */ /* 0x040fe4000f8e0204 */
[----:B------:R-:W-:Y:S01]  /*d400*/  IMAD.WIDE.U32 R2, R5, UR4, R2 ;  /* 0x0000000405027c25 */ /* 0x000fe2000f8e0002 */
[----:B------:R-:W-:-:S03]  /*d410*/  ULDC.64 UR4, c[0x0][0x280] ;  /* 0x0000a00000047ab9 */ /* 0x000fc60000000a00 */
[----:B------:R-:W-:Y:S01]  /*d420*/  IMAD.IADD R5, R3, 0x1, R7 ;  /* 0x0000000103057824 */ /* 0x000fe200078e0207 */
[----:B------:R-:W-:Y:S01]  /*d430*/  LEA R4, P0, R2, UR4, 0x1 ;  /* 0x0000000402047c11 */ /* 0x000fe2000f8008ff */
[----:B------:R-:W-:Y:S02]  /*d440*/  ULDC UR4, c[0x0][0x2b8] ;  /* 0x0000ae0000047ab9 */ /* 0x000fe40000000800 */
[----:B------:R-:W-:Y:S02]  /*d450*/  ISETP.GE.AND P1, PT, R22, UR4, PT ;  /* 0x0000000416007c0c */ /* 0x000fe4000bf26270 */
[----:B------:R-:W-:Y:S01]  /*d460*/  LEA.HI.X R5, R2, UR5, R5, 0x1, P0 ;  /* 0x0000000502057c11 */ /* 0x000fe200080f0c05 */
[----:B------:R-:W-:-:S03]  /*d470*/  UMOV UR5, 0xffffffff ;  /* 0xffffffff00057882 */ /* 0x000fc60000000000 */
[----:B------:R-:W-:Y:S07]  /*d480*/  BRA.DIV UR5, `(.L_x_7323) ;  /* 0x0000002605c07947 */ /* 0x000fee000b800000 */
[----:B------:R-:W0:Y:S01]  /*d490*/  SHFL.IDX PT, R14, R4, RZ, 0x181f ;  /* 0x00181fff040e7589 */ /* 0x000e2200000e0000 */
[----:B------:R-:W-:Y:S01]  /*d4a0*/  IMAD.U32 R6, RZ, RZ, UR46 ;  /* 0x0000002eff067e24 */ /* 0x000fe2000f8e00ff */
[----:B------:R-:W-:Y:S02]  /*d4b0*/  ULDC UR4, c[0x0][0x288] ;  /* 0x0000a20000047ab9 */ /* 0x000fe40000000800 */
[----:B------:R-:W1:Y:S01]  /*d4c0*/  SHFL.IDX PT, R2, R5, RZ, 0x181f ;  /* 0x00181fff05027589 */ /* 0x000e6200000e0000 */
[----:B------:R-:W-:Y:S01]  /*d4d0*/  IMAD R0, R0, UR4, RZ ;  /* 0x0000000400007c24 */ /* 0x000fe2000f8e02ff */
[----:B------:R-:W-:Y:S02]  /*d4e0*/  LEA R7, R6, R35, 0x6 ;  /* 0x0000002306077211 */ /* 0x000fe400078e30ff */
[----:B------:R-:W-:Y:S02]  /*d4f0*/  SHFL.IDX PT, R6, R5, 0x1, 0x181f ;  /* 0x00381f0005067f89 */ /* 0x000fe400000e0000 */
[----:B------:R-:W-:-:S02]  /*d500*/  ISETP.GE.AND P0, PT, R7, R0, PT ;  /* 0x000000000700720c */ /* 0x000fc40003f06270 */
[----:B------:R-:W-:-:S11]  /*d510*/  IADD3 R11, R7, 0x10, RZ ;  /* 0x00000010070b7810 */ /* 0x000fd60007ffe0ff */
        /* <DEDUP_REMOVED lines=17> */
[----:B------:R0:W2:Y:S02]  /*d630*/  SHFL.IDX PT, R14, R4, 0x3, 0x181f ;  /* 0x00781f00040e7f89 */ /* 0x0000a400000e0000 */
[----:B-1----:R-:W-:Y:S02]  /*d640*/  @!P0 IADD3.X R3, RZ, R6, RZ, P2, !PT ;  /* 0x00000006ff038210 */ /* 0x002fe400017fe4ff */
[----:B------:R0:W1:Y:S04]  /*d650*/  SHFL.IDX PT, R6, R5, 0x3, 0x181f ;  /* 0x00781f0005067f89 */ /* 0x00006800000e0000 */
[----:B------:R0:W-:Y:S03]  /*d660*/  @!P0 LDGSTS.E.BYPASS.LTC128B.128 [R9+0x21400], desc[UR36][R2.64], !P1 ;  /* 0x2140000002098fae */ /* 0x0001e6000c901d64 */
.L_x_7379:
        /* <DEDUP_REMOVED lines=18> */
.L_x_7380:
[----:B------:R-:W-:-:S13]  /*d790*/  ISETP.NE.AND P0, PT, R33, 0x3, PT ;  /* 0x000000032100780c */ /* 0x000fda0003f05270 */
[----:B------:R-:W-:Y:S05]  /*d7a0*/  @!P0 BRA `(.L_x_7325) ;  /* 0x0000000000048947 */ /* 0x000fea0003800000 */
[----:B------:R-:W-:Y:S01]  /*d7b0*/  BPT.TRAP 0x1 ;  /* 0x000000040000795c */ /* 0x000fe20000300000 */
.L_x_7325:
[----:B------:R-:W1:Y:S02]  /*d7c0*/  SYNCS.PHASECHK.TRANS64.TRYWAIT P0, [UR45+0x28c60], R0 ;  /* 0x028c6000ff0075a7 */ /* 0x000e64000800016d */
[----:B-1----:R-:W-:Y:S05]  /*d7d0*/  @!P0 BRA `(.L_x_7326) ;  /* 0x0000002800308947 */ /* 0x002fea0003800000 */
.L_x_7381:
        /* <DEDUP_REMOVED lines=41> */
[----:B-1----:R-:W-:Y:S02]  /*da70*/  IADD3.X R3, RZ, R3, RZ, P0, !PT ;  /* 0x00000003ff037210 */ /* 0x002fe400007fe4ff */
        /* <DEDUP_REMOVED lines=45> */
[----:B------:R-:W-:Y:S02]  /*dd50*/  ISETP.LT.OR P6, PT, R18, 0x21, P6 ;  /* 0x000000211200780c */ /* 0x000fe400037c1670 */
[----:B--2---:R-:W-:-:S11]  /*dd60*/  MOV R4, RZ ;  /* 0x000000ff00047202 */ /* 0x004fd60000000f00 */
        /* <DEDUP_REMOVED lines=16> */
.L_x_7391:
        /* <DEDUP_REMOVED lines=30> */
.L_x_7328:
        /* <DEDUP_REMOVED lines=9> */
[----:B------:R-:W-:Y:S01]  /*e0e0*/  ULOP3.LUT UR5, URZ, UR42, URZ, 0x33, !UPT ;  /* 0x0000002a3f057292 */ /* 0x000fe2000f8e333f */
        /* <DEDUP_REMOVED lines=8> */
[----:B------:R-:W-:Y:S01]  /*e170*/  VIMNMX3 R3, R0, UR5, R3, !PT ;  /* 0x0000000500037c0f */ /* 0x000fe2000f800103 */
[----:B------:R-:W-:Y:S01]  /*e180*/  IMAD.MOV.U32 R0, RZ, RZ, 0x1 ;  /* 0x00000001ff007424 */ /* 0x000fe200078e00ff */
[----:B------:R-:W-:Y:S02]  /*e190*/  SHF.R.U32.HI R25, RZ, 0x3, R25 ;  /* 0x00000003ff197819 */ /* 0x000fe40000011619 */
[C---:B------:R-:W-:Y:S01]  /*e1a0*/  IADD3 R22, -R3.reuse, -0x2, RZ ;  /* 0xfffffffe03167810 */ /* 0x040fe20007ffe1ff */
[----:B------:R-:W-:-:S07]  /*e1b0*/  IMAD R9, R3, -0x40, R2 ;  /* 0xffffffc003097824 */ /* 0x000fce00078e0202 */
.L_x_7344:
[----:B------:R-:W-:Y:S01]  /*e1c0*/  ISETP.NE.AND P1, PT, R37, 0x1, PT ;  /* 0x000000012500780c */ /* 0x000fe20003f25270 */
[----:B------:R-:W-:Y:S01]  /*e1d0*/  BSSY B1, `(.L_x_7330) ;  /* 0x0000014000017945 */ /* 0x000fe20003800000 */
[----:B------:R-:W-:Y:S01]  /*e1e0*/  ISETP.GT.U32.AND P0, PT, R31, 0x3f, PT ;  /* 0x0000003f1f00780c */ /* 0x000fe20003f04070 */
[----:B------:R-:W-:Y:S01]  /*e1f0*/  IMAD.MOV.U32 R7, RZ, RZ, R9 ;  /* 0x000000ffff077224 */ /* 0x000fe200078e0009 */
[----:B------:R-:W-:-:S09]  /*e200*/  MOV R6, RZ ;  /* 0x000000ff00067202 */ /* 0x000fd20000000f00 */
        /* <DEDUP_REMOVED lines=16> */
.L_x_7331:
[----:B------:R-:W-:Y:S05]  /*e310*/  BSYNC B1 ;  /* 0x0000000000017941 */ /* 0x000fea0003800000 */
.L_x_7330:
[----:B------:R-:W-:-:S13]  /*e320*/  ISETP.NE.AND P0, PT, R33, 0x3, PT ;  /* 0x000000032100780c */ /* 0x000fda0003f05270 */
[----:B------:R-:W-:Y:S05]  /*e330*/  @!P0 BRA `(.L_x_7332) ;  /* 0x0000000000048947 */ /* 0x000fea0003800000 */
[----:B------:R-:W-:Y:S01]  /*e340*/  BPT.TRAP 0x1 ;  /* 0x000000040000795c */ /* 0x000fe20000300000 */
.L_x_7332:
[----:B------:R-:W-:Y:S01]  /*e350*/  LEA R10, R0, UR45, 0x3 ;  /* 0x0000002d000a7c11 */ /* 0x000fe2000f8e18ff */
[----:B------:R-:W-:Y:S01]  /*e360*/  BSSY B1, `(.L_x_7333) ;  /* 0x0000004000017945 */ /* 0x000fe20003800000 */
[----:B------:R-:W-:-:S04]  /*e370*/  SHF.L.U32 R20, R21, 0x1f, RZ ;  /* 0x0000001f15147819 */ /* 0x000fc800000006ff */
[----:B------:R-:W1:Y:S02]  /*e380*/  SYNCS.PHASECHK.TRANS64.TRYWAIT P0, [R10+URZ+0x28c40], R20 ;  /* 0x028c40140a0075a7 */ /* 0x000e64000800017f */
[----:B-1----:R-:W-:Y:S05]  /*e390*/  @!P0 BRA `(.L_x_7334) ;  /* 0x0000002400688947 */ /* 0x002fea0003800000 */
.L_x_7392:
[----:B------:R-:W-:Y:S05]  /*e3a0*/  BSYNC B1 ;  /* 0x0000000000017941 */ /* 0x000fea0003800000 */
.L_x_7333:
        /* <DEDUP_REMOVED lines=39> */
[----:B------:R-:W0:Y:S01]  /*e620*/  SHFL.IDX PT, R14, R26, 0x2, 0x181f ;  /* 0x00581f001a0e7f89 */ /* 0x000e2200000e0000 */
[----:B--2---:R-:W-:-:S03]  /*e630*/  IADD3.X R5, RZ, R3, RZ, P0, !PT ;  /* 0x00000003ff057210 */ /* 0x004fc600007fe4ff */
[----:B------:R-:W2:Y:S04]  /*e640*/  SHFL.IDX PT, R3, R29, 0x2, 0x181f ;  /* 0x00581f001d037f89 */ /* 0x000ea800000e0000 */
[----:B------:R3:W-:Y:S01]  /*e650*/  LDGSTS.E.BYPASS.LTC128B.128 [R27+0x22c00], desc[UR36][R4.64], !P1 ;  /* 0x22c00000041b7fae */ /* 0x0007e2000c901d64 */
[----:B0-----:R-:W-:-:S03]  /*e660*/  IADD3 R2, P0, R14, R8, RZ ;  /* 0x000000080e027210 */ /* 0x001fc60007f1e0ff */
[----:B------:R3:W0:Y:S02]  /*e670*/  SHFL.IDX PT, R14, R26, 0x3, 0x181f ;  /* 0x00781f001a0e7f89 */ /* 0x00062400000e0000 */
[----:B--2---:R-:W-:-:S05]  /*e680*/  IMAD.X R3, RZ, RZ, R3, P0 ;  /* 0x000000ffff037224 */ /* 0x004fca00000e0603 */
[----:B------:R3:W-:Y:S03]  /*e690*/  LDGSTS.E.BYPASS.LTC128B.128 [R27+0x23400], desc[UR36][R2.64], !P1 ;  /* 0x23400000021b7fae */ /* 0x0007e6000c901d64 */
.L_x_7402:
        /* <DEDUP_REMOVED lines=8> */
.L_x_7336:
        /* <DEDUP_REMOVED lines=10> */
.L_x_7337:
[----:B------:R2:W-:Y:S01]  /*e7c0*/  SYNCS.ARRIVE.TRANS64.A1T0 RZ, [R10+URZ+0x28c30], RZ ;  /* 0x028c30ff0aff79a7 */ /* 0x0005e2000810003f */
[----:B------:R-:W-:Y:S05]  /*e7d0*/  @!P2 BRA `(.L_x_7338) ;  /* 0x000000000004a947 */ /* 0x000fea0003800000 */
[----:B------:R-:W-:Y:S01]  /*e7e0*/  BPT.TRAP 0x1 ;  /* 0x000000040000795c */ /* 0x000fe20000300000 */
.L_x_7338:
[----:B------:R-:W3:Y:S01]  /*e7f0*/  SYNCS.PHASECHK.TRANS64.TRYWAIT P0, [R10+URZ+0x28c60], R20 ;  /* 0x028c60140a0075a7 */ /* 0x000ee2000800017f */
[----:B------:R-:W-:Y:S04]  /*e800*/  BSSY B1, `(.L_x_7339) ;  /* 0x0000002000017945 */ /* 0x000fe80003800000 */
[----:B---3--:R-:W-:Y:S05]  /*e810*/  @!P0 BRA `(.L_x_7340) ;  /* 0x0000002400688947 */ /* 0x008fea0003800000 */
.L_x_7403:
[----:B------:R-:W-:Y:S05]  /*e820*/  BSYNC B1 ;  /* 0x0000000000017941 */ /* 0x000fea0003800000 */
.L_x_7339:
        /* <DEDUP_REMOVED lines=10> */
[----:B------:R-:W-:Y:S01]  /*e8d0*/  IMAD R7, R18, UR6, RZ ;  /* 0x0000000612077c24 */ /* 0x000fe2000f8e02ff */
[----:B------:R-:W-:-:S03]  /*e8e0*/  IADD3 R3, R3, R5, RZ ;  /* 0x0000000503037210 */ /* 0x000fc60007ffe0ff */
        /* <DEDUP_REMOVED lines=65> */
.L_x_7413:
        /* <DEDUP_REMOVED lines=20> */
.L_x_7342:
        /* <DEDUP_REMOVED lines=10> */
.L_x_7343:
[----:B------:R-:W-:Y:S01]  /*eee0*/  IADD3 R0, R0, 0x1, RZ ;  /* 0x0000000100007810 */ /* 0x000fe20007ffe0ff */
[----:B------:R-:W-:Y:S01]  /*eef0*/  VIADD R22, R22, 0xffffffff ;  /* 0xffffffff16167836 */ /* 0x000fe20000000000 */
[----:B------:R1:W-:Y:S01]  /*ef00*/  SYNCS.ARRIVE.TRANS64.A1T0 RZ, [R10+URZ+0x28c50], RZ ;  /* 0x028c50ff0aff79a7 */ /* 0x0003e2000810003f */
[----:B------:R-:W-:Y:S01]  /*ef10*/  VIADD R9, R9, 0xffffffc0 ;  /* 0xffffffc009097836 */ /* 0x000fe20000000000 */
[----:B------:R-:W-:-:S04]  /*ef20*/  ISETP.NE.AND P0, PT, R0, 0x2, PT ;  /* 0x000000020000780c */ /* 0x000fc80003f05270 */
[----:B------:R-:W-:Y:S02]  /*ef30*/  SEL R0, R0, RZ, P0 ;  /* 0x000000ff00007207 */ /* 0x000fe40000000000 */
[----:B0-----:R-:W-:Y:S02]  /*ef40*/  SEL R2, RZ, 0x1, P0 ;  /* 0x00000001ff027807 */ /* 0x001fe40000000000 */
[----:B------:R-:W-:Y:S02]  /*ef50*/  ISETP.GT.AND P0, PT, R22, UR48, PT ;  /* 0x0000003016007c0c */ /* 0x000fe4000bf04270 */
[----:B------:R-:W-:-:S11]  /*ef60*/  LOP3.LUT R21, R21, R2, RZ, 0x3c, !PT ;  /* 0x0000000215157212 */ /* 0x000fd600078e3cff */
[----:B-1----:R-:W-:Y:S05]  /*ef70*/  @P0 BRA `(.L_x_7344) ;  /* 0xfffffff000900947 */ /* 0x002fea000383ffff */
.L_x_7329:
[----:B------:R-:W-:Y:S05]  /*ef80*/  BSYNC B0 ;  /* 0x0000000000007941 */ /* 0x000fea0003800000 */
.L_x_7312:
[----:B------:R-:W0:Y:S01]  /*ef90*/  S2R R3, SR_CgaCtaId ;  /* 0x0000000000037919 */ /* 0x000e220000008800 */
[----:B------:R-:W-:Y:S01]  /*efa0*/  MOV R2, 0x400 ;  /* 0x0000040000027802 */ /* 0x000fe20000000f00 */
[----:B------:R-:W-:Y:S01]  /*efb0*/  BSSY B0, `(.L_x_7345) ;  /* 0x0000005000007945 */ /* 0x000fe20003800000 */
[----:B------:R-:W-:Y:S02]  /*efc0*/  SHF.L.U32 R4, R4, 0x1f, RZ ;  /* 0x0000001f04047819 */ /* 0x000fe400000006ff */
[----:B0-----:R-:W-:-:S04]  /*efd0*/  LEA R5, R3, R2, 0x18 ;  /* 0x0000000203057211 */ /* 0x001fc800078ec0ff */
[----:B------:R-:W0:Y:S02]  /*efe0*/  SYNCS.PHASECHK.TRANS64.TRYWAIT P0, [R5+URZ+0x28c20], R4 ;  /* 0x028c2004050075a7 */ /* 0x000e24000800017f */
[----:B0-----:R-:W-:Y:S05]  /*eff0*/  @!P0 BRA `(.L_x_7346) ;  /* 0x0000002400488947 */ /* 0x001fea0003800000 */
.L_x_7414:
[----:B------:R-:W-:Y:S05]  /*f000*/  BSYNC B0 ;  /* 0x0000000000007941 */ /* 0x000fea0003800000 */
.L_x_7345:
[----:B------:R-:W-:-:S03]  /*f010*/  UMOV UR4, 0xffffffff ;  /* 0xffffffff00047882 */ /* 0x000fc60000000000 */
[----:B------:R-:W-:Y:S05]  /*f020*/  BRA.DIV UR4, `(.L_x_7347) ;  /* 0x0000002604507947 */ /* 0x000fea000b800000 */
[----:B------:R-:W1:Y:S02]  /*f030*/  S2R R2, SR_TID.X ;  /* 0x0000000000027919 */ /* 0x000e640000002100 */
[----:B-1----:R-:W-:-:S04]  /*f040*/  SHF.R.U32.HI R2, RZ, 0x5, R2 ;  /* 0x00000005ff027819 */ /* 0x002fc80000011602 */
[----:B------:R-:W-:-:S05]  /*f050*/  LOP3.LUT R2, R2, 0x3, RZ, 0xc0, !PT ;  /* 0x0000000302027812 */ /* 0x000fca00078ec0ff */
[----:B------:R1:W3:Y:S02]  /*f060*/  SHFL.IDX PT, R14, R2, RZ, 0x1f ;  /* 0x00001fff020e7589 */ /* 0x0002e400000e0000 */
.L_x_7417:
[----:B---3--:R-:W-:-:S13]  /*f070*/  ISETP.NE.AND P0, PT, R14, RZ, PT ;  /* 0x000000ff0e00720c */ /* 0x008fda0003f05270 */
[----:B------:R-:W-:Y:S05]  /*f080*/  @P0 BRA `(.L_x_7255) ;  /* 0x0000000000880947 */ /* 0x000fea0003800000 */
[----:B------:R-:W-:-:S03]  /*f090*/  UMOV UR4, 0xffffffff ;  /* 0xffffffff00047882 */ /* 0x000fc60000000000 */
[----:B------:R-:W-:Y:S05]  /*f0a0*/  BRA.DIV UR4, `(.L_x_7348) ;  /* 0x0000002604647947 */ /* 0x000fea000b800000 */
[----:B------:R-:W-:-:S13]  /*f0b0*/  ELECT P6, URZ, PT ;  /* 0x00000000003f782f */ /* 0x000fda00038c0000 */
.L_x_7420:
[----:B------:R-:W-:Y:S05]  /*f0c0*/  @!P6 BRA `(.L_x_7255) ;  /* 0x000000000078e947 */ /* 0x000fea0003800000 */
[----:B------:R-:W-:-:S06]  /*f0d0*/  ULOP3.LUT UR4, UR43, 0x2, URZ, 0xfc, !UPT ;  /* 0x000000022b047892 */ /* 0x000fcc000f8efc3f */
[----:B-1----:R-:W-:-:S04]  /*f0e0*/  MOV R2, UR4 ;  /* 0x0000000400027c02 */ /* 0x002fc80008000f00 */
[----:B------:R-:W-:-:S13]  /*f0f0*/  ISETP.NE.AND P0, PT, R2, 0x3, PT ;  /* 0x000000030200780c */ /* 0x000fda0003f05270 */
[----:B------:R-:W-:Y:S05]  /*f100*/  @!P0 BRA `(.L_x_7349) ;  /* 0x0000000000048947 */ /* 0x000fea0003800000 */
[----:B------:R-:W-:Y:S01]  /*f110*/  BPT.TRAP 0x1 ;  /* 0x000000040000795c */ /* 0x000fe20000300000 */
.L_x_7349:
[C---:B0-----:R-:W-:Y:S01]  /*f120*/  IMAD R4, R0.reuse, 0x8, R5 ;  /* 0x0000000800047824 */ /* 0x041fe200078e0205 */
[----:B------:R-:W-:Y:S01]  /*f130*/  SHF.L.U32 R3, R21, 0x1f, RZ ;  /* 0x0000001f15037819 */ /* 0x000fe200000006ff */
[----:B------:R-:W-:-:S03]  /*f140*/  VIADD R0, R0, 0x1 ;  /* 0x0000000100007836 */ /* 0x000fc60000000000 */
[----:B------:R-:W0:Y:S02]  /*f150*/  SYNCS.PHASECHK.TRANS64.TRYWAIT P1, [R4+URZ+0x28c40], R3 ;  /* 0x028c4003040075a7 */ /* 0x000e24000802017f */
[----:B------:R-:W-:-:S04]  /*f160*/  ISETP.NE.AND P2, PT, R0, 0x2, PT ;  /* 0x000000020000780c */ /* 0x000fc80003f45270 */
[----:B------:R-:W-:Y:S01]  /*f170*/  SEL R2, RZ, 0x1, P2 ;  /* 0x00000001ff027807 */ /* 0x000fe20001000000 */
[----:B0-----:R-:W-:Y:S08]  /*f180*/  @!P1 BRA `(.L_x_7350) ;  /* 0x00000024004c9947 */ /* 0x001ff00003800000 */
.L_x_7421:
[----:B------:R-:W-:Y:S02]  /*f190*/  SEL R0, R0, RZ, P2 ;  /* 0x000000ff00007207 */ /* 0x000fe40001000000 */
[----:B------:R-:W-:Y:S01]  /*f1a0*/  LOP3.LUT R2, R21, R2, RZ, 0x3c, !PT ;  /* 0x0000000215027212 */ /* 0x000fe200078e3cff */
[----:B------:R-:W-:Y:S06]  /*f1b0*/  @!P0 BRA `(.L_x_7351) ;  /* 0x0000000000048947 */ /* 0x000fec0003800000 */
[----:B------:R-:W-:Y:S01]  /*f1c0*/  BPT.TRAP 0x1 ;  /* 0x000000040000795c */ /* 0x000fe20000300000 */
.L_x_7351:
[----:B------:R-:W-:Y:S02]  /*f1d0*/  LEA R5, R0, R5, 0x3 ;  /* 0x0000000500057211 */ /* 0x000fe400078e18ff */
[----:B------:R-:W-:-:S04]  /*f1e0*/  SHF.L.U32 R0, R2, 0x1f, RZ ;  /* 0x0000001f02007819 */ /* 0x000fc800000006ff */
[----:B------:R-:W1:Y:S02]  /*f1f0*/  SYNCS.PHASECHK.TRANS64.TRYWAIT P1, [R5+URZ+0x28c40], R0 ;  /* 0x028c4000050075a7 */ /* 0x000e64000802017f */
[----:B-1----:R-:W-:Y:S05]  /*f200*/  @!P1 BRA `(.L_x_7352) ;  /* 0x0000002400409947 */ /* 0x002fea0003800000 */
.L_x_7422:
[----:B------:R-:W-:Y:S05]  /*f210*/  @!P0 BRA `(.L_x_7353) ;  /* 0x0000000000048947 */ /* 0x000fea0003800000 */
[----:B------:R-:W-:Y:S01]  /*f220*/  BPT.TRAP 0x1 ;  /* 0x000000040000795c */ /* 0x000fe20000300000 */
.L_x_7353:
[----:B------:R-:W3:Y:S02]  /*f230*/  SYNCS.PHASECHK.TRANS64.TRYWAIT P1, [R4+URZ+0x28c60], R3 ;  /* 0x028c6003040075a7 */ /* 0x000ee4000802017f */
[----:B---3--:R-:W-:Y:S05]  /*f240*/  @!P1 BRA `(.L_x_7354) ;  /* 0x0000002400449947 */ /* 0x008fea0003800000 */
.L_x_7423:
[----:B------:R-:W-:Y:S05]  /*f250*/  @!P0 BRA `(.L_x_7355) ;  /* 0x0000000000048947 */ /* 0x000fea0003800000 */
[----:B------:R-:W-:Y:S01]  /*f260*/  BPT.TRAP 0x1 ;  /* 0x000000040000795c */ /* 0x000fe20000300000 */
.L_x_7355:
[----:B----4-:R4:W0:Y:S02]  /*f270*/  SYNCS.PHASECHK.TRANS64.TRYWAIT P0, [R5+URZ+0x28c60], R0 ;  /* 0x028c6000050075a7 */ /* 0x010824000800017f */
[----:B0-----:R-:W-:Y:S05]  /*f280*/  @!P0 NANOSLEEP.SYNCS 0x989680 ;  /* 0x009896800000895d */ /* 0x001fea0003900000 */
[----:B------:R-:W0:Y:S02]  /*f290*/  @!P0 SYNCS.PHASECHK.TRANS64 P0, [R5+URZ+0x28c60], R0 ;  /* 0x028c6000050085a7 */ /* 0x000e24000800007f */
[----:B0-----:R-:W-:Y:S05]  /*f2a0*/  @!P0 BRA `(.L_x_7355) ;  /* 0xfffffffc00f08947 */ /* 0x001fea000383ffff */
.L_x_7255:
[----:B-1----:R-:W-:Y:S05]  /*f2b0*/  BSYNC B6 ;  /* 0x0000000000067941 */ /* 0x002fea0003800000 */
.L_x_7252:
[----:B------:R-:W-:Y:S05]  /*f2c0*/  EXIT ;  /* 0x000000000000794d */ /* 0x000fea0003800000 */
.L_x_7260:
[----:B0-----:R-:W-:-:S04]  /*f2d0*/  IMAD.U32 R5, RZ, RZ, UR5 ;  /* 0x00000005ff057e24 */ /* 0x001fc8000f8e00ff */
[----:B------:R0:W1:Y:S03]  /*f2e0*/  SYNCS.PHASECHK.TRANS64.TRYWAIT P1, [R5+URZ+0x28c50], R2 ;  /* 0x028c5002050075a7 */ /* 0x000066000802017f */
[----:B-1----:R-:W-:Y:S05]  /*f2f0*/  @!P1 NANOSLEEP.SYNCS 0x989680 ;  /* 0x009896800000995d */ /* 0x002fea0003900000 */
[----:B------:R-:W1:Y:S02]  /*f300*/  @!P1 SYNCS.PHASECHK.TRANS64 P1, [R5+URZ+0x28c50], R2 ;  /* 0x028c5002050095a7 */ /* 0x000e64000802007f */
[----:B-1----:R-:W-:Y:S05]  /*f310*/  @!P1 BRA `(.L_x_7260) ;  /* 0xfffffffc00ec9947 */ /* 0x002fea000383ffff */
[----:B------:R-:W-:Y:S05]  /*f320*/  BRA `(.L_x_7356) ;  /* 0xffffff2000607947 */ /* 0x000fea000383ffff */
.L_x_7266:
[----:B-1----:R-:W-:-:S04]  /*f330*/  IMAD.U32 R5, RZ, RZ, UR7 ;  /* 0x00000007ff057e24 */ /* 0x002fc8000f8e00ff */
[----:B------:R1:W2:Y:S03]  /*f340*/  SYNCS.PHASECHK.TRANS64.TRYWAIT P1, [R5+URZ+0x28c50], R2 ;  /* 0x028c5002050075a7 */ /* 0x0002a6000802017f */
[----:B--2---:R-:W-:Y:S05]  /*f350*/  @!P1 NANOSLEEP.SYNCS 0x989680 ;  /* 0x009896800000995d */ /* 0x004fea0003900000 */
[----:B------:R-:W2:Y:S02]  /*f360*/  @!P1 SYNCS.PHASECHK.TRANS64 P1, [R5+URZ+0x28c50], R2 ;  /* 0x028c5002050095a7 */ /* 0x000ea4000802007f */
[----:B--2---:R-:W-:Y:S05]  /*f370*/  @!P1 BRA `(.L_x_7266) ;  /* 0xfffffffc00ec9947 */ /* 0x004fea000383ffff */
[----:B------:R-:W-:Y:S05]  /*f380*/  BRA `(.L_x_7265) ;  /* 0xffffff2c00647947 */ /* 0x000fea000383ffff */
.L_x_7271:
[----:B0-----:R-:W-:-:S04]  /*f390*/  MOV R0, UR39 ;  /* 0x0000002700007c02 */ /* 0x001fc80008000f00 */
[----:B------:R0:W1:Y:S03]  /*f3a0*/  SYNCS.PHASECHK.TRANS64.TRYWAIT P0, [R0+URZ+0x28c00], R13 ;  /* 0x028c000d000075a7 */ /* 0x000066000800017f */
[----:B-1----:R-:W-:Y:S05]  /*f3b0*/  @!P0 NANOSLEEP.SYNCS 0x989680 ;  /* 0x009896800000895d */ /* 0x002fea0003900000 */
[----:B------:R-:W1:Y:S02]  /*f3c0*/  @!P0 SYNCS.PHASECHK.TRANS64 P0, [R0+URZ+0x28c00], R13 ;  /* 0x028c000d000085a7 */ /* 0x000e64000800007f */
[----:B-1----:R-:W-:Y:S05]  /*f3d0*/  @!P0 BRA `(.L_x_7271) ;  /* 0xfffffffc00ec8947 */ /* 0x002fea000383ffff */
[----:B------:R-:W-:Y:S05]  /*f3e0*/  BRA `(.L_x_7357) ;  /* 0xffffff4000bc7947 */ /* 0x000fea000383ffff */
.L_x_7275:
[----:B-1----:R-:W-:-:S04]  /*f3f0*/  IMAD.U32 R4, RZ, RZ, UR39 ;  /* 0x00000027ff047e24 */ /* 0x002fc8000f8e00ff */
[----:B------:R1:W2:Y:S03]  /*f400*/  SYNCS.PHASECHK.TRANS64.TRYWAIT P1, [R4+URZ+0x28c30], R13 ;  /* 0x028c300d040075a7 */ /* 0x0002a6000802017f */
[----:B--2---:R-:W-:Y:S05]  /*f410*/  @!P1 NANOSLEEP.SYNCS 0x989680 ;  /* 0x009896800000995d */ /* 0x004fea0003900000 */
[----:B------:R-:W2:Y:S02]  /*f420*/  @!P1 SYNCS.PHASECHK.TRANS64 P1, [R4+URZ+0x28c30], R13 ;  /* 0x028c300d040095a7 */ /* 0x000ea4000802007f */
[----:B--2---:R-:W-:Y:S05]  /*f430*/  @!P1 BRA `(.L_x_7275) ;  /* 0xfffffffc00ec9947 */ /* 0x004fea000383ffff */
[----:B------:R-:W-:Y:S05]  /*f440*/  BRA `(.L_x_7274) ;  /* 0xffffff4000fc7947 */ /* 0x000fea000383ffff */
.L_x_7280:
[----:B--2---:R-:W-:-:S04]  /*f450*/  IMAD.U32 R14, RZ, RZ, UR39 ;  /* 0x00000027ff0e7e24 */ /* 0x004fc8000f8e00ff */
[----:B------:R2:W4:Y:S03]  /*f460*/  SYNCS.PHASECHK.TRANS64.TRYWAIT P1, [R14+URZ+0x28c50], R13 ;  /* 0x028c500d0e0075a7 */ /* 0x000526000802017f */
[----:B----4-:R-:W-:Y:S05]  /*f470*/  @!P1 NANOSLEEP.SYNCS 0x989680 ;  /* 0x009896800000995d */ /* 0x010fea0003900000 */
[----:B------:R-:W4:Y:S02]  /*f480*/  @!P1 SYNCS.PHASECHK.TRANS64 P1, [R14+URZ+0x28c50], R13 ;  /* 0x028c500d0e0095a7 */ /* 0x000f24000802007f */
[----:B----4-:R-:W-:Y:S05]  /*f490*/  @!P1 BRA `(.L_x_7280) ;  /* 0xfffffffc00ec9947 */ /* 0x010fea000383ffff */
[----:B------:R-:W-:Y:S05]  /*f4a0*/  BRA `(.L_x_7279) ;  /* 0xffffff5800207947 */ /* 0x000fea000383ffff */
.L_x_7286:
[----:B-1----:R-:W-:-:S04]  /*f4b0*/  MOV R4, UR27 ;  /* 0x0000001b00047c02 */ /* 0x002fc80008000f00 */
[----:B------:R1:W2:Y:S03]  /*f4c0*/  SYNCS.PHASECHK.TRANS64.TRYWAIT P1, [R4+URZ+0x28c30], R13 ;  /* 0x028c300d040075a7 */ /* 0x0002a6000802017f */
[----:B--2---:R-:W-:Y:S05]  /*f4d0*/  @!P1 NANOSLEEP.SYNCS 0x989680 ;  /* 0x009896800000995d */ /* 0x004fea0003900000 */
[----:B------:R-:W2:Y:S02]  /*f4e0*/  @!P1 SYNCS.PHASECHK.TRANS64 P1, [R4+URZ+0x28c30], R13 ;  /* 0x028c300d040095a7 */ /* 0x000ea4000802007f */
[----:B--2---:R-:W-:Y:S05]  /*f4f0*/  @!P1 BRA `(.L_x_7286) ;  /* 0xfffffffc00ec9947 */ /* 0x004fea000383ffff */
[----:B------:R-:W-:Y:S05]  /*f500*/  BRA `(.L_x_7285) ;  /* 0xffffff5c00547947 */ /* 0x000fea000383ffff */
.L_x_7291:
[----:B--2---:R-:W-:-:S04]  /*f510*/  IMAD.U32 R14, RZ, RZ, UR27 ;  /* 0x0000001bff0e7e24 */ /* 0x004fc8000f8e00ff */
[----:B------:R2:W3:Y:S03]  /*f520*/  SYNCS.PHASECHK.TRANS64.TRYWAIT P1, [R14+URZ+0x28c50], R13 ;  /* 0x028c500d0e0075a7 */ /* 0x0004e6000802017f */
[----:B---3--:R-:W-:Y:S05]  /*f530*/  @!P1 NANOSLEEP.SYNCS 0x989680 ;  /* 0x009896800000995d */ /* 0x008fea0003900000 */
[----:B------:R-:W3:Y:S02]  /*f540*/  @!P1 SYNCS.PHASECHK.TRANS64 P1, [R14+URZ+0x28c50], R13 ;  /* 0x028c500d0e0095a7 */ /* 0x000ee4000802007f */
[----:B---3--:R-:W-:Y:S05]  /*f550*/  @!P1 BRA `(.L_x_7291) ;  /* 0xfffffffc00ec9947 */ /* 0x008fea000383ffff */
[----:B------:R-:W-:Y:S05]  /*f560*/  BRA `(.L_x_7290) ;  /* 0xffffff7400cc7947 */ /* 0x000fea000383ffff */
.L_x_7298:
[----:B-1----:R-:W-:-:S04]  /*f570*/  IMAD.U32 R4, RZ, RZ, UR26 ;  /* 0x0000001aff047e24 */ /* 0x002fc8000f8e00ff */
[----:B------:R1:W2:Y:S03]  /*f580*/  SYNCS.PHASECHK.TRANS64.TRYWAIT P1, [R4+URZ+0x28c30], R11 ;  /* 0x028c300b040075a7 */ /* 0x0002a6000802017f */
[----:B--2---:R-:W-:Y:S05]  /*f590*/  @!P1 NANOSLEEP.SYNCS 0x989680 ;  /* 0x009896800000995d */ /* 0x004fea0003900000 */
[----:B------:R-:W2:Y:S02]  /*f5a0*/  @!P1 SYNCS.PHASECHK.TRANS64 P1, [R4+URZ+0x28c30], R11 ;  /* 0x028c300b040095a7 */ /* 0x000ea4000802007f */
[----:B--2---:R-:W-:Y:S05]  /*f5b0*/  @!P1 BRA `(.L_x_7298) ;  /* 0xfffffffc00ec9947 */ /* 0x004fea000383ffff */
[----:B------:R-:W-:Y:S05]  /*f5c0*/  BRA `(.L_x_7297) ;  /* 0xffffff7800c07947 */ /* 0x000fea000383ffff */
.L_x_7303:
[----:B-1----:R-:W-:-:S04]  /*f5d0*/  MOV R12, UR26 ;  /* 0x0000001a000c7c02 */ /* 0x002fc80008000f00 */
[----:B------:R1:W3:Y:S03]  /*f5e0*/  SYNCS.PHASECHK.TRANS64.TRYWAIT P1, [R12+URZ+0x28c50], R11 ;  /* 0x028c500b0c0075a7 */ /* 0x0002e6000802017f */
[----:B---3--:R-:W-:Y:S05]  /*f5f0*/  @!P1 NANOSLEEP.SYNCS 0x989680 ;  /* 0x009896800000995d */ /* 0x008fea0003900000 */
[----:B------:R-:W3:Y:S02]  /*f600*/  @!P1 SYNCS.PHASECHK.TRANS64 P1, [R12+URZ+0x28c50], R11 ;  /* 0x028c500b0c0095a7 */ /* 0x000ee4000802007f */
[----:B---3--:R-:W-:Y:S05]  /*f610*/  @!P1 BRA `(.L_x_7303) ;  /* 0xfffffffc00ec9947 */ /* 0x008fea000383ffff */
[----:B------:R-:W-:Y:S05]  /*f620*/  BRA `(.L_x_7302) ;  /* 0xffffff8c00dc7947 */ /* 0x000fea000383ffff */
.L_x_7317:
[----:B------:R-:W-:Y:S01]  /*f630*/  IMAD.MOV.U32 R13, RZ, RZ, R23 ;  /* 0x000000ffff0d7224 */ /* 0x000fe200078e0017 */
[----:B------:R-:W-:Y:S01]  /*f640*/  MOV R11, 0x1f ;  /* 0x0000001f000b7802 */ /* 0x000fe20000000f00 */
[----:B------:R-:W-:Y:S02]  /*f650*/  IMAD.MOV.U32 R12, RZ, RZ, RZ ;  /* 0x000000ffff0c7224 */ /* 0x000fe400078e00ff */
[----:B------:R-:W-:-:S07]  /*f660*/  IMAD.MOV.U32 R15, RZ, RZ, -0x1 ;  /* 0xffffffffff0f7424 */ /* 0x000fce00078e00ff */
[----:B------:R-:W-:Y:S05]  /*f670*/  WARPSYNC.COLLECTIVE R15, `(.L_x_7358) ;  /* 0x000000000f087348 */ /* 0x000fea0003c00000 */
[----:B------:R0:W1:Y:S02]  /*f680*/  SHFL.IDX P6, R14, R13, R12, R11 ;  /* 0x0000000c0d0e7389 */ /* 0x00006400000c000b */
[----:B01----:R-:W-:Y:S01]  /*f690*/  ENDCOLLECTIVE ;  /* 0x000000000000791b */ /* 0x003fe20003800000 */
.L_x_7358:
[----:B------:R-:W-:Y:S05]  /*f6a0*/  BRA `(.L_x_7359) ;  /* 0xffffffd000f07947 */ /* 0x000fea000383ffff */
.L_x_7319:
[----:B0-----:R-:W-:-:S04]  /*f6b0*/  IMAD.U32 R3, RZ, RZ, UR45 ;  /* 0x0000002dff037e24 */ /* 0x001fc8000f8e00ff */
[----:B------:R0:W1:Y:S03]  /*f6c0*/  SYNCS.PHASECHK.TRANS64.TRYWAIT P0, [R3+URZ+0x28c40], R0 ;  /* 0x028c4000030075a7 */ /* 0x000066000800017f */
[----:B-1----:R-:W-:Y:S05]  /*f6d0*/  @!P0 NANOSLEEP.SYNCS 0x989680 ;  /* 0x009896800000895d */ /* 0x002fea0003900000 */
[----:B------:R-:W1:Y:S02]  /*f6e0*/  @!P0 SYNCS.PHASECHK.TRANS64 P0, [R3+URZ+0x28c40], R0 ;  /* 0x028c4000030085a7 */ /* 0x000e64000800007f */
[----:B-1----:R-:W-:Y:S05]  /*f6f0*/  @!P0 BRA `(.L_x_7319) ;  /* 0xfffffffc00ec8947 */ /* 0x002fea000383ffff */
[----:B------:R-:W-:Y:S05]  /*f700*/  BRA `(.L_x_7360) ;  /* 0xffffffd400207947 */ /* 0x000fea000383ffff */
.L_x_7320:
        /* <DEDUP_REMOVED lines=8> */
.L_x_7362:
[----:B------:R-:W-:Y:S05]  /*f790*/  BSYNC B0 ;  /* 0x0000000000007941 */ /* 0x000fea0003800000 */
.L_x_7361:
        /* <DEDUP_REMOVED lines=9> */
.L_x_7363:
[----:B------:R-:W-:Y:S01]  /*f830*/  IMAD.MOV.U32 R13, RZ, RZ, R5 ;  /* 0x000000ffff0d7224 */ /* 0x000fe200078e0005 */
[----:B------:R-:W-:Y:S02]  /*f840*/  MOV R12, 0x1 ;  /* 0x00000001000c7802 */ /* 0x000fe40000000f00 */
[----:B------:R-:W-:-:S04]  /*f850*/  @P0 LEA R14, P1, R22, R14, 0x1 ;  /* 0x0000000e160e0211 */ /* 0x000fc800078208ff */
[----:B------:R-:W-:Y:S01]  /*f860*/  @P0 IADD3.X R3, RZ, R2, RZ, P1, !PT ;  /* 0x00000002ff030210 */ /* 0x000fe20000ffe4ff */
[----:B------:R-:W-:-:S08]  /*f870*/  @P0 IMAD.MOV.U32 R2, RZ, RZ, R14 ;  /* 0x000000ffff020224 */ /* 0x000fd000078e000e */
[----:B------:R-:W-:Y:S05]  /*f880*/  WARPSYNC.COLLECTIVE R15, `(.L_x_7364) ;  /* 0x000000000f087348 */ /* 0x000fea0003c00000 */
[----:B------:R0:W1:Y:S02]  /*f890*/  SHFL.IDX P6, R14, R13, R12, R11 ;  /* 0x0000000c0d0e7389 */ /* 0x00006400000c000b */
[----:B01----:R-:W-:Y:S01]  /*f8a0*/  ENDCOLLECTIVE ;  /* 0x000000000000791b */ /* 0x003fe20003800000 */
.L_x_7364:
        /* <DEDUP_REMOVED lines=11> */
.L_x_7365:
[----:B------:R-:W-:Y:S02]  /*f960*/  IMAD.MOV.U32 R13, RZ, RZ, R5 ;  /* 0x000000ffff0d7224 */ /* 0x000fe400078e0005 */
[----:B------:R-:W-:Y:S01]  /*f970*/  IMAD.MOV.U32 R12, RZ, RZ, 0x2 ;  /* 0x00000002ff0c7424 */ /* 0x000fe200078e00ff */
[----:B------:R-:W-:-:S13]  /*f980*/  @P0 LEA R2, P1, R22, R14, 0x1 ;  /* 0x0000000e16020211 */ /* 0x000fda00078208ff */
[----:B------:R-:W-:Y:S05]  /*f990*/  WARPSYNC.COLLECTIVE R15, `(.L_x_7366) ;  /* 0x000000000f087348 */ /* 0x000fea0003c00000 */
[----:B------:R0:W1:Y:S02]  /*f9a0*/  SHFL.IDX P6, R14, R13, R12, R11 ;  /* 0x0000000c0d0e7389 */ /* 0x00006400000c000b */
[----:B01----:R-:W-:Y:S01]  /*f9b0*/  ENDCOLLECTIVE ;  /* 0x000000000000791b */ /* 0x003fe20003800000 */
.L_x_7366:
[----:B------:R-:W-:-:S05]  /*f9c0*/  @P0 IADD3.X R3, RZ, R4, RZ, P1, !PT ;  /* 0x00000004ff030210 */ /* 0x000fca0000ffe4ff */
        /* <DEDUP_REMOVED lines=11> */
.L_x_7367:
[----:B------:R-:W-:Y:S01]  /*fa80*/  MOV R13, R5 ;  /* 0x00000005000d7202 */ /* 0x000fe20000000f00 */
[----:B------:R-:W-:Y:S01]  /*fa90*/  IMAD.MOV.U32 R12, RZ, RZ, 0x3 ;  /* 0x00000003ff0c7424 */ /* 0x000fe200078e00ff */
[----:B------:R-:W-:-:S13]  /*faa0*/  @P0 LEA R2, P1, R22, R14, 0x1 ;  /* 0x0000000e16020211 */ /* 0x000fda00078208ff */
[----:B------:R-:W-:Y:S05]  /*fab0*/  WARPSYNC.COLLECTIVE R15, `(.L_x_7368) ;  /* 0x000000000f087348 */ /* 0x000fea0003c00000 */
[----:B------:R0:W1:Y:S02]  /*fac0*/  SHFL.IDX P6, R14, R13, R12, R11 ;  /* 0x0000000c0d0e7389 */ /* 0x00006400000c000b */
[----:B01----:R-:W-:Y:S01]  /*fad0*/  ENDCOLLECTIVE ;  /* 0x000000000000791b */ /* 0x003fe20003800000 */
.L_x_7368:
[----:B------:R-:W-:-:S05]  /*fae0*/  @P0 IMAD.X R3, RZ, RZ, R4, P1 ;  /* 0x000000ffff030224 */ /* 0x000fca00008e0604 */
[----:B------:R-:W-:Y:S01]  /*faf0*/  @!PT LDS RZ, [RZ] ;  /* 0x00000000fffff984 */ /* 0x000fe20000000800 */
[----:B------:R-:W-:Y:S01]  /*fb00*/  @!PT LDS RZ, [RZ] ;  /* 0x00000000fffff984 */ /* 0x000fe20000000800 */
[----:B------:R-:W-:Y:S01]  /*fb10*/  @!PT LDS RZ, [RZ] ;  /* 0x00000000fffff984 */ /* 0x000fe20000000800 */
[----:B------:R0:W-:Y:S01]  /*fb20*/  @P0 LDGSTS.E.BYPASS.LTC128B.128 [R7+0x23400], desc[UR36][R2.64], !P2 ;  /* 0x2340000002070fae */ /* 0x0001e2000d101d64 */
[----:B------:R-:W-:Y:S01]  /*fb30*/  MOV R13, R0 ;  /* 0x00000000000d7202 */ /* 0x000fe20000000f00 */
[----:B------:R-:W-:-:S07]  /*fb40*/  IMAD.MOV.U32 R4, RZ, RZ, R14 ;  /* 0x000000ffff047224 */ /* 0x000fce00078e000e */
[----:B0-----:R-:W-:Y:S05]  /*fb50*/  WARPSYNC.COLLECTIVE R15, `(.L_x_7369) ;  /* 0x000000000f087348 */ /* 0x001fea0003c00000 */
[----:B------:R1:W2:Y:S02]  /*fb60*/  SHFL.IDX P6, R14, R13, R12, R11 ;  /* 0x0000000c0d0e7389 */ /* 0x0002a400000c000b */
[----:B012---:R-:W-:Y:S01]  /*fb70*/  ENDCOLLECTIVE ;  /* 0x000000000000791b */ /* 0x007fe20003800000 */
.L_x_7369:
[----:B------:R-:W-:Y:S05]  /*fb80*/  BRA `(.L_x_7370) ;  /* 0xffffffd000e47947 */ /* 0x000fea000383ffff */
.L_x_7323:
[----:B------:R-:W-:Y:S01]  /*fb90*/  IMAD.MOV.U32 R13, RZ, RZ, R5 ;  /* 0x000000ffff0d7224 */ /* 0x000fe200078e0005 */
[----:B------:R-:W-:Y:S01]  /*fba0*/  MOV R11, 0x181f ;  /* 0x0000181f000b7802 */ /* 0x000fe20000000f00 */
[----:B------:R-:W-:Y:S02]  /*fbb0*/  IMAD.MOV.U32 R12, RZ, RZ, RZ ;  /* 0x000000ffff0c7224 */ /* 0x000fe400078e00ff */
[----:B------:R-:W-:Y:S02]  /*fbc0*/  IMAD.MOV.U32 R15, RZ, RZ, -0x1 ;  /* 0xffffffffff0f7424 */ /* 0x000fe400078e00ff */
[----:B------:R-:W-:-:S07]  /*fbd0*/  IMAD.U32 R6, RZ, RZ, UR46 ;  /* 0x0000002eff067e24 */ /* 0x000fce000f8e00ff */
[----:B------:R-:W-:Y:S05]  /*fbe0*/  WARPSYNC.COLLECTIVE R15, `(.L_x_7371) ;  /* 0x000000000f087348 */ /* 0x000fea0003c00000 */
[----:B------:R0:W1:Y:S02]  /*fbf0*/  SHFL.IDX P6, R14, R13, R12, R11 ;  /* 0x0000000c0d0e7389 */ /* 0x00006400000c000b */
[----:B01----:R-:W-:Y:S01]  /*fc00*/  ENDCOLLECTIVE ;  /* 0x000000000000791b */ /* 0x003fe20003800000 */
.L_x_7371:
[----:B------:R-:W-:Y:S01]  /*fc10*/  IMAD R7, R6, 0x40, R35 ;  /* 0x0000004006077824 */ /* 0x000fe200078e0223 */
[----:B------:R-:W-:Y:S01]  /*fc20*/  MOV R13, R4 ;  /* 0x00000004000d7202 */ /* 0x000fe20000000f00 */
[----:B------:R-:W-:-:S07]  /*fc30*/  IMAD.MOV.U32 R2, RZ, RZ, R14 ;  /* 0x000000ffff027224 */ /* 0x000fce00078e000e */
[----:B------:R-:W-:Y:S05]  /*fc40*/  WARPSYNC.COLLECTIVE R15, `(.L_x_7372) ;  /* 0x000000000f087348 */ /* 0x000fea0003c00000 */
[----:B------:R0:W1:Y:S02]  /*fc50*/  SHFL.IDX P6, R14, R13, R12, R11 ;  /* 0x0000000c0d0e7389 */ /* 0x00006400000c000b */
[----:B01----:R-:W-:Y:S01]  /*fc60*/  ENDCOLLECTIVE ;  /* 0x000000000000791b */ /* 0x003fe20003800000 */
.L_x_7372:
[----:B------:R-:W-:Y:S02]  /*fc70*/  ULDC UR4, c[0x0][0x288] ;  /* 0x0000a20000047ab9 */ /* 0x000fe40000000800 */
[----:B------:R-:W-:-:S05]  /*fc80*/  IMAD R0, R0, UR4, RZ ;  /* 0x0000000400007c24 */ /* 0x000fca000f8e02ff */
[C---:B------:R-:W-:Y:S01]  /*fc90*/  ISETP.GE.AND P0, PT, R7.reuse, R0, PT ;  /* 0x000000000700720c */ /* 0x040fe20003f06270 */
[----:B------:R-:W-:Y:S01]  /*fca0*/  VIADD R11, R7, 0x10 ;  /* 0x00000010070b7836 */ /* 0x000fe20000000000 */
[----:B------:R-:W-:Y:S01]  /*fcb0*/  MOV R13, R5 ;  /* 0x00000005000d7202 */ /* 0x000fe20000000f00 */
[----:B------:R-:W-:-:S10]  /*fcc0*/  IMAD.MOV.U32 R12, RZ, RZ, 0x1 ;  /* 0x00000001ff0c7424 */ /* 0x000fd400078e00ff */
[----:B------:R-:W-:Y:S02]  /*fcd0*/  @!P0 LEA R9, R30, UR45, 0x1 ;  /* 0x0000002d1e098c11 */ /* 0x000fe4000f8e08ff */
[----:B------:R-:W-:-:S04]  /*fce0*/  @!P0 LEA R14, P2, R22, R14, 0x1 ;  /* 0x0000000e160e8211 */ /* 0x000fc800078408ff */
[----:B------:R-:W-:Y:S01]  /*fcf0*/  @!P0 IADD3.X R3, RZ, R2, RZ, P2, !PT ;  /* 0x00000002ff038210 */ /* 0x000fe200017fe4ff */
        /* <DEDUP_REMOVED lines=10> */
.L_x_7373:
[----:B------:R-:W-:Y:S02]  /*fda0*/  IADD3 R9, R7, 0x20, RZ ;  /* 0x0000002007097810 */ /* 0x000fe40007ffe0ff */
[----:B------:R-:W-:Y:S01]  /*fdb0*/  @!P0 LEA R21, R30, UR45, 0x1 ;  /* 0x0000002d1e158c11 */ /* 0x000fe2000f8e08ff */
[----:B------:R-:W-:Y:S01]  /*fdc0*/  IMAD.MOV.U32 R13, RZ, RZ, R4 ;  /* 0x000000ffff0d7224 */ /* 0x000fe200078e0004 */
[----:B------:R-:W-:-:S07]  /*fdd0*/  MOV R6, R14 ;  /* 0x0000000e00067202 */ /* 0x000fce0000000f00 */
[----:B------:R-:W-:Y:S05]  /*fde0*/  WARPSYNC.COLLECTIVE R15, `(.L_x_7374) ;  /* 0x000000000f087348 */ /* 0x000fea0003c00000 */
[----:B------:R0:W1:Y:S02]  /*fdf0*/  SHFL.IDX P6, R14, R13, R12, R11 ;  /* 0x0000000c0d0e7389 */ /* 0x00006400000c000b */
[----:B01----:R-:W-:Y:S01]  /*fe00*/  ENDCOLLECTIVE ;  /* 0x000000000000791b */ /* 0x003fe20003800000 */
.L_x_7374:
[----:B------:R-:W-:Y:S02]  /*fe10*/  IMAD.MOV.U32 R13, RZ, RZ, R5 ;  /* 0x000000ffff0d7224 */ /* 0x000fe400078e0005 */
[----:B------:R-:W-:Y:S01]  /*fe20*/  IMAD.MOV.U32 R12, RZ, RZ, 0x2 ;  /* 0x00000002ff0c7424 */ /* 0x000fe200078e00ff */
[----:B------:R-:W-:-:S13]  /*fe30*/  @!P0 LEA R2, P2, R22, R14, 0x1 ;  /* 0x0000000e16028211 */ /* 0x000fda00078408ff */
[----:B------:R-:W-:Y:S05]  /*fe40*/  WARPSYNC.COLLECTIVE R15, `(.L_x_7375) ;  /* 0x000000000f087348 */ /* 0x000fea0003c00000 */
[----:B------:R0:W1:Y:S02]  /*fe50*/  SHFL.IDX P6, R14, R13, R12, R11 ;  /* 0x0000000c0d0e7389 */ /* 0x00006400000c000b */
[----:B01----:R-:W-:Y:S01]  /*fe60*/  ENDCOLLECTIVE ;  /* 0x000000000000791b */ /* 0x003fe20003800000 */
.L_x_7375:
        /* <DEDUP_REMOVED lines=12> */
.L_x_7376:
[----:B------:R-:W-:Y:S01]  /*ff30*/  MOV R13, R5 ;  /* 0x00000005000d7202 */ /* 0x000fe20000000f00 */
[----:B------:R-:W-:Y:S01]  /*ff40*/  IMAD.MOV.U32 R12, RZ, RZ, 0x3 ;  /* 0x00000003ff0c7424 */ /* 0x000fe200078e00ff */
[----:B------:R-:W-:-:S13]  /*ff50*/  @!P0 LEA R2, P2, R22, R14, 0x1 ;  /* 0x0000000e16028211 */ /* 0x000fda00078408ff */
[----:B------:R-:W-:Y:S05]  /*ff60*/  WARPSYNC.COLLECTIVE R15, `(.L_x_7377) ;  /* 0x000000000f087348 */ /* 0x000fea0003c00000 */
[----:B------:R0:W1:Y:S02]  /*ff70*/  SHFL.IDX P6, R14, R13, R12, R11 ;  /* 0x0000000c0d0e7389 */ /* 0x00006400000c000b */
[----:B01----:R-:W-:Y:S01]  /*ff80*/  ENDCOLLECTIVE ;  /* 0x000000000000791b */ /* 0x003fe20003800000 */
.L_x_7377:
        /* <DEDUP_REMOVED lines=10> */
.L_x_7378:
[----:B------:R-:W-:Y:S05]  /*10030*/  BRA `(.L_x_7379) ;  /* 0xffffffd4008c7947 */ /* 0x000fea000383ffff */
.L_x_7324:
[----:B0-----:R-:W-:-:S04]  /*10040*/  IMAD.U32 R3, RZ, RZ, UR45 ;  /* 0x0000002dff037e24 */ /* 0x001fc8000f8e00ff */
[----:B------:R0:W1:Y:S03]  /*10050*/  SYNCS.PHASECHK.TRANS64.TRYWAIT P0, [R3+URZ+0x28c20], R0 ;  /* 0x028c2000030075a7 */ /* 0x000066000800017f */
[----:B-1----:R-:W-:Y:S05]  /*10060*/  @!P0 NANOSLEEP.SYNCS 0x989680 ;  /* 0x009896800000895d */ /* 0x002fea0003900000 */
[----:B------:R-:W1:Y:S02]  /*10070*/  @!P0 SYNCS.PHASECHK.TRANS64 P0, [R3+URZ+0x28c20], R0 ;  /* 0x028c2000030085a7 */ /* 0x000e64000800007f */
[----:B-1----:R-:W-:Y:S05]  /*10080*/  @!P0 BRA `(.L_x_7324) ;  /* 0xfffffffc00ec8947 */ /* 0x002fea000383ffff */
[----:B------:R-:W-:Y:S05]  /*10090*/  BRA `(.L_x_7380) ;  /* 0xffffffd400bc7947 */ /* 0x000fea000383ffff */
.L_x_7326:
[----:B0-----:R-:W-:-:S04]  /*100a0*/  IMAD.U32 R3, RZ, RZ, UR45 ;  /* 0x0000002dff037e24 */ /* 0x001fc8000f8e00ff */
[----:B------:R0:W1:Y:S03]  /*100b0*/  SYNCS.PHASECHK.TRANS64.TRYWAIT P0, [R3+URZ+0x28c60], R0 ;  /* 0x028c6000030075a7 */ /* 0x000066000800017f */
[----:B-1----:R-:W-:Y:S05]  /*100c0*/  @!P0 NANOSLEEP.SYNCS 0x989680 ;  /* 0x009896800000895d */ /* 0x002fea0003900000 */
[----:B------:R-:W1:Y:S02]  /*100d0*/  @!P0 SYNCS.PHASECHK.TRANS64 P0, [R3+URZ+0x28c60], R0 ;  /* 0x028c6000030085a7 */ /* 0x000e64000800007f */
[----:B-1----:R-:W-:Y:S05]  /*100e0*/  @!P0 BRA `(.L_x_7326) ;  /* 0xfffffffc00ec8947 */ /* 0x002fea000383ffff */
[----:B------:R-:W-:Y:S05]  /*100f0*/  BRA `(.L_x_7381) ;  /* 0xffffffd400b87947 */ /* 0x000fea000383ffff */
.L_x_7327:
        /* <DEDUP_REMOVED lines=8> */
.L_x_7383:
[----:B------:R-:W-:Y:S05]  /*10180*/  BSYNC B0 ;  /* 0x0000000000007941 */ /* 0x000fea0003800000 */
.L_x_7382:
        /* <DEDUP_REMOVED lines=11> */
.L_x_7384:
        /* <DEDUP_REMOVED lines=40> */
.L_x_7385:
[----:B------:R-:W-:Y:S02]  /*104c0*/  IMAD.MOV.U32 R13, RZ, RZ, R0 ;  /* 0x000000ffff0d7224 */ /* 0x000fe400078e0000 */
[----:B------:R-:W-:-:S07]  /*104d0*/  IMAD.MOV.U32 R5, RZ, RZ, R14 ;  /* 0x000000ffff057224 */ /* 0x000fce00078e000e */
[----:B------:R-:W-:Y:S05]  /*104e0*/  WARPSYNC.COLLECTIVE R15, `(.L_x_7386) ;  /* 0x000000000f087348 */ /* 0x000fea0003c00000 */
[----:B------:R0:W1:Y:S02]  /*104f0*/  SHFL.IDX P6, R14, R13, R12, R11 ;  /* 0x0000000c0d0e7389 */ /* 0x00006400000c000b */
[----:B01----:R-:W-:Y:S01]  /*10500*/  ENDCOLLECTIVE ;  /* 0x000000000000791b */ /* 0x003fe20003800000 */
.L_x_7386:
        /* <DEDUP_REMOVED lines=28> */
.L_x_7387:
[----:B------:R-:W-:Y:S01]  /*106d0*/  IMAD.MOV.U32 R13, RZ, RZ, R0 ;  /* 0x000000ffff0d7224 */ /* 0x000fe200078e0000 */
[----:B------:R-:W-:-:S07]  /*106e0*/  MOV R9, R14 ;  /* 0x0000000e00097202 */ /* 0x000fce0000000f00 */
[----:B------:R-:W-:Y:S05]  /*106f0*/  WARPSYNC.COLLECTIVE R15, `(.L_x_7388) ;  /* 0x000000000f087348 */ /* 0x000fea0003c00000 */
[----:B------:R0:W1:Y:S02]  /*10700*/  SHFL.IDX P6, R14, R13, R12, R11 ;  /* 0x0000000c0d0e7389 */ /* 0x00006400000c000b */
[----:B01----:R-:W-:Y:S01]  /*10710*/  ENDCOLLECTIVE ;  /* 0x000000000000791b */ /* 0x003fe20003800000 */
.L_x_7388:
        /* <DEDUP_REMOVED lines=28> */
.L_x_7389:
[----:B------:R-:W-:Y:S01]  /*108e0*/  MOV R13, R0 ;  /* 0x00000000000d7202 */ /* 0x000fe20000000f00 */
[----:B------:R-:W-:-:S07]  /*108f0*/  IMAD.MOV.U32 R6, RZ, RZ, R14 ;  /* 0x000000ffff067224 */ /* 0x000fce00078e000e */
[----:B------:R-:W-:Y:S05]  /*10900*/  WARPSYNC.COLLECTIVE R15, `(.L_x_7390) ;  /* 0x000000000f087348 */ /* 0x000fea0003c00000 */
[----:B------:R0:W1:Y:S02]  /*10910*/  SHFL.IDX P6, R14, R13, R12, R11 ;  /* 0x0000000c0d0e7389 */ /* 0x00006400000c000b */
[----:B01----:R-:W-:Y:S01]  /*10920*/  ENDCOLLECTIVE ;  /* 0x000000000000791b */ /* 0x003fe20003800000 */
.L_x_7390:
[----:B------:R-:W-:Y:S05]  /*10930*/  BRA `(.L_x_7391) ;  /* 0xffffffd4004c7947 */ /* 0x000fea000383ffff */
.L_x_7334:
[----:B-1----:R1:W2:Y:S02]  /*10940*/  SYNCS.PHASECHK.TRANS64.TRYWAIT P0, [R10+URZ+0x28c40], R20 ;  /* 0x028c40140a0075a7 */ /* 0x0022a4000800017f */
[----:B--2---:R-:W-:Y:S05]  /*10950*/  @!P0 NANOSLEEP.SYNCS 0x989680 ;  /* 0x009896800000895d */ /* 0x004fea0003900000 */
[----:B------:R-:W2:Y:S02]  /*10960*/  @!P0 SYNCS.PHASECHK.TRANS64 P0, [R10+URZ+0x28c40], R20 ;  /* 0x028c40140a0085a7 */ /* 0x000ea4000800007f */
[----:B--2---:R-:W-:Y:S05]  /*10970*/  @!P0 BRA `(.L_x_7334) ;  /* 0xfffffffc00f08947 */ /* 0x004fea000383ffff */
[----:B------:R-:W-:Y:S05]  /*10980*/  BRA `(.L_x_7392) ;  /* 0xffffffd800847947 */ /* 0x000fea000383ffff */
.L_x_7335:
        /* <DEDUP_REMOVED lines=8> */
.L_x_7394:
[----:B------:R-:W-:Y:S05]  /*10a10*/  BSYNC B1 ;  /* 0x0000000000017941 */ /* 0x000fea0003800000 */
.L_x_7393:
        /* <DEDUP_REMOVED lines=9> */
.L_x_7395:
[----:B------:R-:W-:Y:S01]  /*10ab0*/  MOV R13, R29 ;  /* 0x0000001d000d7202 */ /* 0x000fe20000000f00 */
[----:B------:R-:W-:Y:S01]  /*10ac0*/  IMAD.MOV.U32 R12, RZ, RZ, 0x1 ;  /* 0x00000001ff0c7424 */ /* 0x000fe200078e00ff */
[----:B------:R-:W-:-:S13]  /*10ad0*/  IADD3 R2, P0, R14, R8, RZ ;  /* 0x000000080e027210 */ /* 0x000fda0007f1e0ff */
[----:B------:R-:W-:Y:S05]  /*10ae0*/  WARPSYNC.COLLECTIVE R15, `(.L_x_7396) ;  /* 0x000000000f087348 */ /* 0x000fea0003c00000 */
[----:B------:R0:W1:Y:S02]  /*10af0*/  SHFL.IDX P6, R14, R13, R12, R11 ;  /* 0x0000000c0d0e7389 */ /* 0x00006400000c000b */
[----:B01----:R-:W-:Y:S01]  /*10b00*/  ENDCOLLECTIVE ;  /* 0x000000000000791b */ /* 0x003fe20003800000 */
.L_x_7396:
        /* <DEDUP_REMOVED lines=10> */
.L_x_7397:
[----:B------:R-:W-:Y:S01]  /*10bb0*/  IMAD.MOV.U32 R13, RZ, RZ, R29 ;  /* 0x000000ffff0d7224 */ /* 0x000fe200078e001d */
[----:B------:R-:W-:Y:S02]  /*10bc0*/  MOV R12, 0x2 ;  /* 0x00000002000c7802 */ /* 0x000fe40000000f00 */
[----:B------:R-:W-:-:S13]  /*10bd0*/  IADD3 R2, P0, R14, R8, RZ ;  /* 0x000000080e027210 */ /* 0x000fda0007f1e0ff */
[----:B------:R-:W-:Y:S05]  /*10be0*/  WARPSYNC.COLLECTIVE R15, `(.L_x_7398) ;  /* 0x000000000f087348 */ /* 0x000fea0003c00000 */
[----:B------:R0:W1:Y:S02]  /*10bf0*/  SHFL.IDX P6, R14, R13, R12, R11 ;  /* 0x0000000c0d0e7389 */ /* 0x00006400000c000b */
[----:B01----:R-:W-:Y:S01]  /*10c00*/  ENDCOLLECTIVE ;  /* 0x000000000000791b */ /* 0x003fe20003800000 */
.L_x_7398:
        /* <DEDUP_REMOVED lines=10> */
.L_x_7399:
[----:B------:R-:W-:Y:S02]  /*10cb0*/  IMAD.MOV.U32 R13, RZ, RZ, R29 ;  /* 0x000000ffff0d7224 */ /* 0x000fe400078e001d */
[----:B------:R-:W-:Y:S01]  /*10cc0*/  IMAD.MOV.U32 R12, RZ, RZ, 0x3 ;  /* 0x00000003ff0c7424 */ /* 0x000fe200078e00ff */
[----:B------:R-:W-:-:S13]  /*10cd0*/  IADD3 R2, P0, R14, R8, RZ ;  /* 0x000000080e027210 */ /* 0x000fda0007f1e0ff */
[----:B------:R-:W-:Y:S05]  /*10ce0*/  WARPSYNC.COLLECTIVE R15, `(.L_x_7400) ;  /* 0x000000000f087348 */ /* 0x000fea0003c00000 */
[----:B------:R0:W1:Y:S02]  /*10cf0*/  SHFL.IDX P6, R14, R13, R12, R11 ;  /* 0x0000000c0d0e7389 */ /* 0x00006400000c000b */
[----:B01----:R-:W-:Y:S01]  /*10d00*/  ENDCOLLECTIVE ;  /* 0x000000000000791b */ /* 0x003fe20003800000 */
.L_x_7400:
        /* <DEDUP_REMOVED lines=10> */
.L_x_7401:
[----:B------:R-:W-:Y:S05]  /*10db0*/  BRA `(.L_x_7402) ;  /* 0xffffffd800387947 */ /* 0x000fea000383ffff */
.L_x_7340:
[----:B---3--:R3:W4:Y:S02]  /*10dc0*/  SYNCS.PHASECHK.TRANS64.TRYWAIT P0, [R10+URZ+0x28c60], R20 ;  /* 0x028c60140a0075a7 */ /* 0x008724000800017f */
[----:B----4-:R-:W-:Y:S05]  /*10dd0*/  @!P0 NANOSLEEP.SYNCS 0x989680 ;  /* 0x009896800000895d */ /* 0x010fea0003900000 */
[----:B------:R-:W4:Y:S02]  /*10de0*/  @!P0 SYNCS.PHASECHK.TRANS64 P0, [R10+URZ+0x28c60], R20 ;  /* 0x028c60140a0085a7 */ /* 0x000f24000800007f */
[----:B----4-:R-:W-:Y:S05]  /*10df0*/  @!P0 BRA `(.L_x_7340) ;  /* 0xfffffffc00f08947 */ /* 0x010fea000383ffff */
[----:B------:R-:W-:Y:S05]  /*10e00*/  BRA `(.L_x_7403) ;  /* 0xffffffd800847947 */ /* 0x000fea000383ffff */
.L_x_7341:
        /* <DEDUP_REMOVED lines=8> */
.L_x_7405:
[----:B------:R-:W-:Y:S05]  /*10e90*/  BSYNC B1 ;  /* 0x0000000000017941 */ /* 0x000fea0003800000 */
.L_x_7404:
        /* <DEDUP_REMOVED lines=10> */
.L_x_7406:
        /* <DEDUP_REMOVED lines=15> */
.L_x_7407:
        /* <DEDUP_REMOVED lines=16> */
.L_x_7408:
        /* <DEDUP_REMOVED lines=18> */
.L_x_7409:
        /* <DEDUP_REMOVED lines=14> */
.L_x_7410:
        /* <DEDUP_REMOVED lines=17> */
.L_x_7411:
        /* <DEDUP_REMOVED lines=13> */
.L_x_7412:
[----:B------:R-:W-:Y:S05]  /*11510*/  BRA `(.L_x_7413) ;  /* 0xffffffd400f87947 */ /* 0x000fea000383ffff */
.L_x_7346:
[----:B0-----:R0:W1:Y:S02]  /*11520*/  SYNCS.PHASECHK.TRANS64.TRYWAIT P0, [R5+URZ+0x28c20], R4 ;  /* 0x028c2004050075a7 */ /* 0x001064000800017f */
[----:B-1----:R-:W-:Y:S05]  /*11530*/  @!P0 NANOSLEEP.SYNCS 0x989680 ;  /* 0x009896800000895d */ /* 0x002fea0003900000 */
[----:B------:R-:W1:Y:S02]  /*11540*/  @!P0 SYNCS.PHASECHK.TRANS64 P0, [R5+URZ+0x28c20], R4 ;  /* 0x028c2004050085a7 */ /* 0x000e64000800007f */
[----:B-1----:R-:W-:Y:S05]  /*11550*/  @!P0 BRA `(.L_x_7346) ;  /* 0xfffffffc00f08947 */ /* 0x002fea000383ffff */
[----:B------:R-:W-:Y:S05]  /*11560*/  BRA `(.L_x_7414) ;  /* 0xffffffd800a47947 */ /* 0x000fea000383ffff */
.L_x_7347:
        /* <DEDUP_REMOVED lines=11> */
.L_x_7416:
[----:B------:R-:W-:Y:S05]  /*11620*/  BSYNC B0 ;  /* 0x0000000000007941 */ /* 0x000fea0003800000 */
.L_x_7415:
[----:B------:R-:W-:Y:S05]  /*11630*/  BRA `(.L_x_7417) ;  /* 0xffffffd8008c7947 */ /* 0x000fea000383ffff */
.L_x_7348:
[----:B------:R-:W-:Y:S01]  /*11640*/  BSSY B0, `(.L_x_7418) ;  /* 0x0000006000007945 */ /* 0x000fe20003800000 */
[----:B------:R-:W-:-:S07]  /*11650*/  IMAD.MOV.U32 R15, RZ, RZ, -0x1 ;  /* 0xffffffffff0f7424 */ /* 0x000fce00078e00ff */
[----:B012--5:R-:W-:Y:S05]  /*11660*/  WARPSYNC.COLLECTIVE R15, `(.L_x_7419) ;  /* 0x000000000f0c7348 */ /* 0x027fea0003c00000 */
[----:B------:R-:W-:Y:S02]  /*11670*/  ELECT P6, UR62, PT ;  /* 0x00000000003e782f */ /* 0x000fe400038c0000 */
[----:B------:R-:W-:Y:S01]  /*11680*/  MOV R14, UR62 ;  /* 0x0000003e000e7c02 */ /* 0x000fe20008000f00 */
[----:B012--5:R-:W-:Y:S10]  /*11690*/  ENDCOLLECTIVE ;  /* 0x000000000000791b */ /* 0x027ff40003800000 */
.L_x_7419:
[----:B------:R-:W-:Y:S05]  /*116a0*/  BSYNC B0 ;  /* 0x0000000000007941 */ /* 0x000fea0003800000 */
.L_x_7418:
[----:B------:R-:W-:Y:S05]  /*116b0*/  BRA `(.L_x_7420) ;  /* 0xffffffd800807947 */ /* 0x000fea000383ffff */
.L_x_7350:
[----:B0-----:R0:W1:Y:S02]  /*116c0*/  SYNCS.PHASECHK.TRANS64.TRYWAIT P1, [R4+URZ+0x28c40], R3 ;  /* 0x028c4003040075a7 */ /* 0x001064000802017f */
[----:B-1----:R-:W-:Y:S05]  /*116d0*/  @!P1 NANOSLEEP.SYNCS 0x989680 ;  /* 0x009896800000995d */ /* 0x002fea0003900000 */
[----:B------:R-:W1:Y:S02]  /*116e0*/  @!P1 SYNCS.PHASECHK.TRANS64 P1, [R4+URZ+0x28c40], R3 ;  /* 0x028c4003040095a7 */ /* 0x000e64000802007f */
[----:B-1----:R-:W-:Y:S05]  /*116f0*/  @!P1 BRA `(.L_x_7350) ;  /* 0xfffffffc00f09947 */ /* 0x002fea000383ffff */
[----:B------:R-:W-:Y:S05]  /*11700*/  BRA `(.L_x_7421) ;  /* 0xffffffd800a07947 */ /* 0x000fea000383ffff */
.L_x_7352:
[----:B-1----:R1:W3:Y:S02]  /*11710*/  SYNCS.PHASECHK.TRANS64.TRYWAIT P1, [R5+URZ+0x28c40], R0 ;  /* 0x028c4000050075a7 */ /* 0x0022e4000802017f */
[----:B---3--:R-:W-:Y:S05]  /*11720*/  @!P1 NANOSLEEP.SYNCS 0x989680 ;  /* 0x009896800000995d */ /* 0x008fea0003900000 */
[----:B------:R-:W3:Y:S02]  /*11730*/  @!P1 SYNCS.PHASECHK.TRANS64 P1, [R5+URZ+0x28c40], R0 ;  /* 0x028c4000050095a7 */ /* 0x000ee4000802007f */
[----:B---3--:R-:W-:Y:S05]  /*11740*/  @!P1 BRA `(.L_x_7352) ;  /* 0xfffffffc00f09947 */ /* 0x008fea000383ffff */
[----:B------:R-:W-:Y:S05]  /*11750*/  BRA `(.L_x_7422) ;  /* 0xffffffd800ac7947 */ /* 0x000fea000383ffff */
.L_x_7354:
[----:B---3--:R3:W4:Y:S02]  /*11760*/  SYNCS.PHASECHK.TRANS64.TRYWAIT P1, [R4+URZ+0x28c60], R3 ;  /* 0x028c6003040075a7 */ /* 0x008724000802017f */
[----:B----4-:R-:W-:Y:S05]  /*11770*/  @!P1 NANOSLEEP.SYNCS 0x989680 ;  /* 0x009896800000995d */ /* 0x010fea0003900000 */
[----:B------:R-:W4:Y:S02]  /*11780*/  @!P1 SYNCS.PHASECHK.TRANS64 P1, [R4+URZ+0x28c60], R3 ;  /* 0x028c6003040095a7 */ /* 0x000f24000802007f */
[----:B----4-:R-:W-:Y:S05]  /*11790*/  @!P1 BRA `(.L_x_7354) ;  /* 0xfffffffc00f09947 */ /* 0x010fea000383ffff */
[----:B------:R-:W-:Y:S05]  /*117a0*/  BRA `(.L_x_7423) ;  /* 0xffffffd800a87947 */ /* 0x000fea000383ffff */
.L_x_7424:
        /* <DEDUP_REMOVED lines=13> */
.L_x_15655:


//--------------------- .text._ZN7cutlass13device_kernelIN5flash11enable_sm90INS1_16FlashAttnFwdSm90INS1_25CollectiveMainloopFwdSm90ILi2EN4cute5tupleIJNS5_1CILi1EEES8_S8_EEENS6_IJNS7_ILi64EEESA_SA_EEELi512ENS_10bfloat16_tEfNS_4arch4Sm90ELb1ELb0ELb0ELb0ELb1ELb0ELb1ELb0ELb0ELb1ELb1ELb0EEENS1_21CollectiveEpilogueFwdINS6_IJSA_NS7_ILi512EEESA_EEES9_SC_SE_Li256ELb0ELb1ELb1ELb0EEENS1_19SingleTileSchedulerILb0ELb1ELb1ELi64EEEEEEEEEvNT_6ParamsE --------------------------
	.section	.text._ZN7cutlass13device_kernelIN5flash11enable_sm90INS1_16FlashAttnFwdSm90INS1_25CollectiveMainloopFwdSm90ILi2EN4cute5tupleIJNS5_1CILi1EEES8_S8_EEENS6_IJNS7_ILi64EEESA_SA_EEELi512ENS_10bfloat16_tEfNS_4arch4Sm90ELb1ELb0ELb0ELb0ELb1ELb0ELb1ELb0ELb0ELb1ELb1ELb0EEENS1_21CollectiveEpilogueFwdINS6_IJSA_NS7_ILi512EEESA_EEES9_SC_SE_Li256ELb0ELb1ELb1ELb0EEENS1_19SingleTileSchedulerILb0ELb1ELb1ELi64EEEEEEEEEvNT_6ParamsE,"ax",@progbits
	.align	128
.text._ZN7cutlass13device_kernelIN5flash11enable_sm90INS1_16FlashAttnFwdSm90INS1_25CollectiveMainloopFwdSm90ILi2EN4cute5tupleIJNS5_1CILi1EEES8_S8_EEENS6_IJNS7_ILi64EEESA_SA_EEELi512ENS_10bfloat16_tEfNS_4arch4Sm90ELb1ELb0ELb0ELb0ELb1ELb0ELb1ELb0ELb0ELb1ELb1ELb0EEENS1_21CollectiveEpilogueFwdINS6_IJSA_NS7_ILi512EEESA_EEES9_SC_SE_Li256ELb0ELb1ELb1ELb0EEENS1_19SingleTileSchedulerILb0ELb1ELb1ELi64EEEEEEEEEvNT_6ParamsE:
        .type           _ZN7cutlass13device_kernelIN5flash11enable_sm90INS1_16FlashAttnFwdSm90INS1_25CollectiveMainloopFwdSm90ILi2EN4cute5tupleIJNS5_1CILi1EEES8_S8_EEENS6_IJNS7_ILi64EEESA_SA_EEELi512ENS_10bfloat16_tEfNS_4arch4Sm90ELb1ELb0ELb0ELb0ELb1ELb0ELb1ELb0ELb0ELb1ELb1ELb0EEENS1_21CollectiveEpilogueFwdINS6_IJSA_NS7_ILi512EEESA_EEES9_SC_SE_Li256ELb0ELb1ELb1ELb0EEENS1_19SingleTileSchedulerILb0ELb1ELb1ELi64EEEEEEEEEvNT_6ParamsE,@function
        .size           _ZN7cutlass13device_kernelIN5flash11enable_sm90INS1_16FlashAttnFwdSm90INS1_25CollectiveMainloopFwdSm90ILi2EN4cute5tupleIJNS5_1CILi1EEES8_S8_EEENS6_IJNS7_ILi64EEESA_SA_EEELi512ENS_10bfloat16_tEfNS_4arch4Sm90ELb1ELb0ELb0ELb0ELb1ELb0ELb1ELb0ELb0ELb1ELb1ELb0EEENS1_21CollectiveEpilogueFwdINS6_IJSA_NS7_ILi512EEESA_EEES9_SC_SE_Li256ELb0ELb1ELb1ELb0EEENS1_19SingleTileSchedulerILb0ELb1ELb1ELi64EEEEEEEEEvNT_6ParamsE,(.L_x_15656 - _ZN7cutlass13device_kernelIN5flash11enable_sm90INS1_16FlashAttnFwdSm90INS1_25CollectiveMainloopFwdSm90ILi2EN4cute5tupleIJNS5_1CILi1EEES8_S8_EEENS6_IJNS7_ILi64EEESA_SA_EEELi512ENS_10bfloat16_tEfNS_4arch4Sm90ELb1ELb0ELb0ELb0ELb1ELb0ELb1ELb0ELb0ELb1ELb1ELb0EEENS1_21CollectiveEpilogueFwdINS6_IJSA_NS7_ILi512EEESA_EEES9_SC_SE_Li256ELb0ELb1ELb1ELb0EEENS1_19SingleTileSchedulerILb0ELb1ELb1ELi64EEEEEEEEEvNT_6ParamsE)
        .other          _ZN7cutlass13device_kernelIN5flash11enable_sm90INS1_16FlashAttnFwdSm90INS1_25CollectiveMainloopFwdSm90ILi2EN4cute5tupleIJNS5_1CILi1EEES8_S8_EEENS6_IJNS7_ILi64EEESA_SA_EEELi512ENS_10bfloat16_tEfNS_4arch4Sm90ELb1ELb0ELb0ELb0ELb1ELb0ELb1ELb0ELb0ELb1ELb1ELb0EEENS1_21CollectiveEpilogueFwdINS6_IJSA_NS7_ILi512EEESA_EEES9_SC_SE_Li256ELb0ELb1ELb1ELb0EEENS1_19SingleTileSchedulerILb0ELb1ELb1ELi64EEEEEEEEEvNT_6ParamsE,@"STO_CUDA_ENTRY STV_DEFAULT"
_ZN7cutlass13device_kernelIN5flash11enable_sm90INS1_16FlashAttnFwdSm90INS1_25CollectiveMainloopFwdSm90ILi2EN4cute5tupleIJNS5_1CILi1EEES8_S8_EEENS6_IJNS7_ILi64EEESA_SA_EEELi512ENS_10bfloat16_tEfNS_4arch4Sm90ELb1ELb0ELb0ELb0ELb1ELb0ELb1ELb0ELb0ELb1ELb1ELb0EEENS1_21CollectiveEpilogueFwdINS6_IJSA_NS7_ILi512EEESA_EEES9_SC_SE_Li256ELb0ELb1ELb1ELb0EEENS1_19SingleTileSchedulerILb0ELb1ELb1ELi64EEEEEEEEEvNT_6ParamsE:
        /* <DEDUP_REMOVED lines=43> */
.L_x_7425:
        /* <DEDUP_REMOVED lines=22> */
.L_x_7426:
        /* <DEDUP_REMOVED lines=18> */
.L_x_7427:
        /* <DEDUP_REMOVED lines=22> */
.L_x_7428:
        /* <DEDUP_REMOVED lines=23> */
.L_x_7429:
        /* <DEDUP_REMOVED lines=9> */
[----:B------:R0:W-:Y:S05]  /*0890*/  STL [R1+0x4], R2 ;  /* 0x0000040201007387 */ /* 0x0001ea0000100800 */
[----:B------:R-:W-:Y:S05]  /*08a0*/  @!P0 BRA `(.L_x_7431) ;  /* 0x000000f000188947 */ /* 0x000fea0003800000 */
.L_x_7432:
[----:B------:R-:W-:-:S08]  /*08b0*/  NOP ;  /* 0x0000000000007918 */ /* 0x000fd00000000000 */
[----:B------:R-:W1:Y:S02]  /*08c0*/  USETMAXREG.TRY_ALLOC.CTAPOOL UP0, 0xe8 ;  /* 0x000000e8000079c8 */ /* 0x000e640008000600 */
[----:B-1----:R-:W-:-:S13]  /*08d0*/  PLOP3.LUT P0, PT, PT, PT, UP0, 0x80, 0x0 ;  /* 0x000000000000781c */ /* 0x002fda0003f0f008 */
[----:B------:R-:W-:Y:S05]  /*08e0*/  @!P0 BRA `(.L_x_7432) ;  /* 0xfffffffc00f08947 */ /* 0x000fea000383ffff */
[----:B------:R-:W1:Y:S01]  /*08f0*/  S2UR UR6, SR_CTAID.Y ;  /* 0x00000000000679c3 */ /* 0x000e620000002600 */
[----:B------:R-:W-:Y:S01]  /*0900*/  ULDC UR7, c[0x0][0xd50] ;  /* 0x0003540000077ab9 */ /* 0x000fe20000000800 */
[----:B------:R-:W-:Y:S01]  /*0910*/  LOP3.LUT R0, R24, 0xffffff80, RZ, 0xc0, !PT ;  /* 0xffffff8018007812 */ /* 0x000fe200078ec0ff */
[----:B------:R-:W-:-:S03]  /*0920*/  UISETP.NE.AND UP0, UPT, UR7, 0x1, UPT ;  /* 0x000000010700788c */ /* 0x000fc6000bf05270 */
[----:B------:R-:W-:Y:S02]  /*0930*/  ISETP.NE.AND P0, PT, R0, 0x80, PT ;  /* 0x000000800000780c */ /* 0x000fe40003f05270 */
[----:B------:R-:W2:Y:S06]  /*0940*/  S2UR UR8, SR_CTAID.Z ;  /* 0x00000000000879c3 */ /* 0x000eac0000002700 */
[----:B------:R-:W-:Y:S01]  /*0950*/  @UP0 ULDC UR4, c[0x0][0xd54] ;  /* 0x0003550000040ab9 */ /* 0x000fe20000000800 */
[----:B------:R-:W-:-:S04]  /*0960*/  @UP0 ULDC UR10, c[0x0][0xd58] ;  /* 0x00035600000a0ab9 */ /* 0x000fc80000000800 */
[----:B------:R-:W-:Y:S06]  /*0970*/  @!P0 BAR.ARV 0x8, 0x100 ;  /* 0x0204000000008b1d */ /* 0x000fec0000002000 */
[----:B-1----:R-:W-:Y:S01]  /*0980*/  UIMAD.WIDE.U32 UR4, UR6, UR4, URZ ;  /* 0x00000004060472a5 */ /* 0x002fe2000f8e003f */
[----:B------:R-:W-:Y:S01]  /*0990*/  ISETP.GE.U32.AND P0, PT, R24, 0x100, PT ;  /* 0x000001001800780c */ /* 0x000fe20003f06070 */
[----:B------:R-:W-:Y:S02]  /*09a0*/  UMOV UR11, UR6 ;  /* 0x00000006000b7c82 */ /* 0x000fe40008000000 */
[----:B------:R-:W-:-:S04]  /*09b0*/  @UP0 USHF.R.U32.HI UR11, URZ, UR10, UR5 ;  /* 0x0000000a3f0b0299 */ /* 0x000fc80008011605 */
[----:B------:R-:W-:Y:S02]  /*09c0*/  UIADD3 UR4, -UR11, URZ, URZ ;  /* 0x0000003f0b047290 */ /* 0x000fe4000fffe13f */
[----:B------:R-:W-:Y:S02]  /*09d0*/  IMAD.U32 R0, RZ, RZ, UR11 ;  /* 0x0000000bff007e24 */ /* 0x000fe4000f8e00ff */
[----:B------:R-:W-:Y:S02]  /*09e0*/  UIMAD UR7, UR7, UR4, UR6 ;  /* 0x00000004070772a4 */ /* 0x000fe4000f8e0206 */
[----:B------:R-:W-:Y:S06]  /*09f0*/  @P0 BAR.ARV 0xf, 0x100 ;  /* 0x03c4000000000b1d */ /* 0x000fec0000002000 */
[----:B--2---:R-:W-:Y:S01]  /*0a00*/  ISETP.LE.AND P0, PT, RZ, UR8, PT ;  /* 0x00000008ff007c0c */ /* 0x004fe2000bf03270 */
[----:B------:R1:W-:-:S12]  /*0a10*/  STL [R1], R0 ;  /* 0x0000000001007387 */ /* 0x0003d80000100800 */
[----:B-1----:R-:W-:Y:S05]  /*0a20*/  @!P0 BRA `(.L_x_7433) ;  /* 0x0000013400708947 */ /* 0x002fea0003800000 */
[----:B------:R-:W1:Y:S01]  /*0a30*/  LDC.64 R4, c[0x0][0x418] ;  /* 0x00010600ff047b82 */ /* 0x000e620000000a00 */
[----:B------:R-:W-:Y:S01]  /*0a40*/  UISETP.NE.AND UP0, UPT, UR9, 0x1, UPT ;  /* 0x000000010900788c */ /* 0x000fe2000bf05270 */
[----:B------:R-:W2:Y:S01]  /*0a50*/  S2R R197, SR_CgaCtaId ;  /* 0x0000000000c57919 */ /* 0x000ea20000008800 */
[----:B------:R-:W-:-:S05]  /*0a60*/  VIADD R152, R24, 0xffffff80 ;  /* 0xffffff8018987836 */ /* 0x000fca0000000000 */
[----:B------:R-:W3:Y:S08]  /*0a70*/  LDC R195, c[0x0][0x424] ;  /* 0x00010900ffc37b82 */ /* 0x000ef00000000800 */
[----:B0-----:R-:W0:Y:S08]  /*0a80*/  LDC R2, c[0x0][0x2f0] ;  /* 0x0000bc00ff027b82 */ /* 0x001e300000000800 */
[----:B------:R-:W4:Y:S01]  /*0a90*/  S2UR UR38, SR_CTAID.X ;  /* 0x00000000002679c3 */ /* 0x000f220000002500 */
[----:B-1----:R-:W-:-:S04]  /*0aa0*/  ISETP.NE.U32.AND P0, PT, R4, RZ, PT ;  /* 0x000000ff0400720c */ /* 0x002fc80003f05070 */
[----:B------:R-:W-:-:S04]  /*0ab0*/  ISETP.NE.AND.EX P0, PT, R5, RZ, PT, P0 ;  /* 0x000000ff0500720c */ /* 0x000fc80003f05300 */
[----:B---3--:R-:W-:Y:S02]  /*0ac0*/  SEL R195, R195, 0x1, P0 ;  /* 0x00000001c3c37807 */ /* 0x008fe40000000000 */
[----:B------:R-:W-:-:S03]  /*0ad0*/  PLOP3.LUT P0, PT, PT, PT, UP0, 0x80, 0x0 ;  /* 0x000000000000781c */ /* 0x000fc60003f0f008 */
[----:B0-----:R-:W-:-:S05]  /*0ae0*/  IMAD R0, R195, R2, 0x3f ;  /* 0x0000003fc3007424 */ /* 0x001fca00078e0202 */
[----:B------:R-:W-:Y:S01]  /*0af0*/  SHF.R.S32.HI R3, RZ, 0x1f, R0 ;  /* 0x0000001fff037819 */ /* 0x000fe20000011400 */
[----:B----4-:R-:W-:-:S03]  /*0b00*/  USHF.L.U32 UR38, UR38, 0x6, URZ ;  /* 0x0000000626267899 */ /* 0x010fc6000800063f */
[----:B------:R-:W-:-:S04]  /*0b10*/  LEA.HI R3, R3, R0, RZ, 0x6 ;  /* 0x0000000003037211 */ /* 0x000fc800078f30ff */
[----:B------:R-:W-:Y:S01]  /*0b20*/  SHF.R.S32.HI R3, RZ, 0x6, R3 ;  /* 0x00000006ff037819 */ /* 0x000fe20000011403 */
[----:B--2---:R-:W-:Y:S06]  /*0b30*/  @!P0 BRA `(.L_x_7434) ;  /* 0x0000002000248947 */ /* 0x004fec0003800000 */
[----:B------:R-:W0:Y:S01]  /*0b40*/  LDC R0, c[0x0][0x288] ;  /* 0x0000a200ff007b82 */ /* 0x000e220000000800 */
[----:B------:R-:W-:Y:S01]  /*0b50*/  ULDC UR4, c[0x0][0x448] ;  /* 0x0001120000047ab9 */ /* 0x000fe20000000800 */
[----:B------:R-:W-:Y:S01]  /*0b60*/  UIADD3 UR38, UR38, 0x3f, URZ ;  /* 0x0000003f26267890 */ /* 0x000fe2000fffe03f */
[----:B------:R-:W-:Y:S01]  /*0b70*/  R2UR UR9, R3 ;  /* 0x00000000030972ca */ /* 0x000fe200000e0000 */
[----:B------:R-:W-:Y:S01]  /*0b80*/  UISETP.NE.AND UP0, UPT, UR4, 0x1, UPT ;  /* 0x000000010400788c */ /* 0x000fe2000bf05270 */
[----:B------:R-:W-:Y:S01]  /*0b90*/  PLOP3.LUT P0, PT, PT, PT, PT, 0x80, 0x0 ;  /* 0x000000000000781c */ /* 0x000fe20003f0f070 */
[----:B------:R-:W-:Y:S01]  /*0ba0*/  USHF.R.U32.HI UR10, URZ, 0x10, UR7 ;  /* 0x000000103f0a7899 */ /* 0x000fe20008011607 */
[----:B------:R-:W-:Y:S01]  /*0bb0*/  IMAD.MOV.U32 R4, RZ, RZ, RZ ;  /* 0x000000ffff047224 */ /* 0x000fe200078e00ff */
[----:B------:R-:W-:Y:S01]  /*0bc0*/  ULOP3.LUT UR6, UR7, 0xffff, URZ, 0xc0, !UPT ;  /* 0x0000ffff07067892 */ /* 0x000fe2000f8ec03f */
[----:B------:R-:W-:Y:S02]  /*0bd0*/  CS2R R150, SRZ ;  /* 0x0000000000967805 */ /* 0x000fe4000001ff00 */
[----:B------:R-:W-:-:S02]  /*0be0*/  CS2R R148, SRZ ;  /* 0x0000000000947805 */ /* 0x000fc4000001ff00 */
[----:B------:R-:W-:Y:S02]  /*0bf0*/  CS2R R146, SRZ ;  /* 0x0000000000927805 */ /* 0x000fe4000001ff00 */
[----:B------:R-:W-:Y:S02]  /*0c00*/  CS2R R144, SRZ ;  /* 0x0000000000907805 */ /* 0x000fe4000001ff00 */
[----:B------:R-:W-:Y:S02]  /*0c10*/  CS2R R142, SRZ ;  /* 0x00000000008e7805 */ /* 0x000fe4000001ff00 */
        /* <DEDUP_REMOVED lines=10> */
[----:B0-----:R-:W-:Y:S02]  /*0cc0*/  IADD3 R0, -R0, 0x40, RZ ;  /* 0x0000004000007810 */ /* 0x001fe40007ffe1ff */
[----:B------:R-:W-:-:S02]  /*0cd0*/  CS2R R128, SRZ ;  /* 0x0000000000807805 */ /* 0x000fc4000001ff00 */
[----:B------:R-:W-:Y:S02]  /*0ce0*/  CS2R R126, SRZ ;  /* 0x00000000007e7805 */ /* 0x000fe4000001ff00 */
[----:B------:R-:W-:Y:S02]  /*0cf0*/  CS2R R124, SRZ ;  /* 0x00000000007c7805 */ /* 0x000fe4000001ff00 */
[----:B------:R-:W-:Y:S01]  /*0d00*/  CS2R R122, SRZ ;  /* 0x00000000007a7805 */ /* 0x000fe2000001ff00 */
[----:B------:R-:W-:Y:S01]  /*0d10*/  IMAD R0, R195, R2, R0 ;  /* 0x00000002c3007224 */ /* 0x000fe200078e0200 */
[----:B------:R-:W-:Y:S02]  /*0d20*/  CS2R R2, SRZ ;  /* 0x0000000000027805 */ /* 0x000fe4000001ff00 */
        /* <DEDUP_REMOVED lines=16> */
[----:B------:R-:W-:Y:S01]  /*0e30*/  UIADD3 UR38, UR8, UR38, URZ ;  /* 0x0000002608267290 */ /* 0x000fe2000fffe03f */
[----:B------:R-:W-:Y:S02]  /*0e40*/  CS2R R90, SRZ ;  /* 0x00000000005a7805 */ /* 0x000fe4000001ff00 */
[----:B------:R-:W-:Y:S02]  /*0e50*/  CS2R R88, SRZ ;  /* 0x0000000000587805 */ /* 0x000fe4000001ff00 */
[----:B------:R-:W-:Y:S01]  /*0e60*/  CS2R R86, SRZ ;  /* 0x0000000000567805 */ /* 0x000fe2000001ff00 */
[----:B------:R-:W-:Y:S01]  /*0e70*/  USHF.R.S32.HI UR4, URZ, 0x1f, UR38 ;  /* 0x0000001f3f047899 */ /* 0x000fe20008011426 */
[----:B------:R-:W-:-:S02]  /*0e80*/  CS2R R84, SRZ ;  /* 0x0000000000547805 */ /* 0x000fc4000001ff00 */
[----:B------:R-:W-:Y:S02]  /*0e90*/  CS2R R82, SRZ ;  /* 0x0000000000527805 */ /* 0x000fe4000001ff00 */
[----:B------:R-:W-:Y:S01]  /*0ea0*/  CS2R R80, SRZ ;  /* 0x0000000000507805 */ /* 0x000fe2000001ff00 */
[----:B------:R-:W-:Y:S01]  /*0eb0*/  ULEA.HI UR4, UR4, UR38, URZ, 0x6 ;  /* 0x0000002604047291 */ /* 0x000fe2000f8f303f */
[----:B------:R-:W-:Y:S02]  /*0ec0*/  CS2R R78, SRZ ;  /* 0x00000000004e7805 */ /* 0x000fe4000001ff00 */
[----:B------:R-:W-:Y:S02]  /*0ed0*/  CS2R R76, SRZ ;  /* 0x00000000004c7805 */ /* 0x000fe4000001ff00 */
[----:B------:R-:W-:Y:S01]  /*0ee0*/  CS2R R74, SRZ ;  /* 0x00000000004a7805 */ /* 0x000fe2000001ff00 */
[----:B------:R-:W-:Y:S01]  /*0ef0*/  USHF.R.S32.HI UR4, URZ, 0x6, UR4 ;  /* 0x000000063f047899 */ /* 0x000fe20008011404 */
[----:B------:R-:W-:-:S02]  /*0f00*/  CS2R R72, SRZ ;  /* 0x0000000000487805 */ /* 0x000fc4000001ff00 */
[----:B------:R-:W-:Y:S02]  /*0f10*/  CS2R R70, SRZ ;  /* 0x0000000000467805 */ /* 0x000fe4000001ff00 */
[----:B------:R-:W-:Y:S01]  /*0f20*/  CS2R R68, SRZ ;  /* 0x0000000000447805 */ /* 0x000fe2000001ff00 */
[----:B------:R-:W-:Y:S01]  /*0f30*/  UISETP.LT.AND UP0, UPT, UR9, UR4, UPT ;  /* 0x000000040900728c */ /* 0x000fe2000bf01270 */
[----:B------:R-:W-:Y:S02]  /*0f40*/  CS2R R66, SRZ ;  /* 0x0000000000427805 */ /* 0x000fe4000001ff00 */
[----:B------:R-:W-:Y:S02]  /*0f50*/  CS2R R64, SRZ ;  /* 0x0000000000407805 */ /* 0x000fe4000001ff00 */
[----:B------:R-:W-:Y:S01]  /*0f60*/  CS2R R62, SRZ ;  /* 0x00000000003e7805 */ /* 0x000fe2000001ff00 */
[----:B------:R-:W-:Y:S01]  /*0f70*/  USEL UR5, UR9, UR4, UP0 ;  /* 0x0000000409057287 */ /* 0x000fe20008000000 */
[----:B------:R-:W-:Y:S01]  /*0f80*/  CS2R R60, SRZ ;  /* 0x00000000003c7805 */ /* 0x000fe2000001ff00 */
[----:B------:R-:W-:Y:S01]  /*0f90*/  UISETP.NE.AND UP0, UPT, UR10, URZ, UPT ;  /* 0x0000003f0a00728c */ /* 0x000fe2000bf05270 */
[----:B------:R-:W-:Y:S01]  /*0fa0*/  CS2R R58, SRZ ;  /* 0x00000000003a7805 */ /* 0x000fe2000001ff00 */
[----:B------:R-:W-:Y:S01]  /*0fb0*/  UISETP.GE.AND UP1, UPT, UR5, 0x1, UPT ;  /* 0x000000010500788c */ /* 0x000fe2000bf26270 */
[----:B------:R-:W-:-:S02]  /*0fc0*/  CS2R R56, SRZ ;  /* 0x0000000000387805 */ /* 0x000fc4000001ff00 */
[----:B------:R-:W-:Y:S02]  /*0fd0*/  CS2R R54, SRZ ;  /* 0x0000000000367805 */ /* 0x000fe4000001ff00 */
[----:B------:R-:W-:Y:S02]  /*0fe0*/  CS2R R52, SRZ ;  /* 0x0000000000347805 */ /* 0x000fe4000001ff00 */
[----:B------:R-:W-:Y:S02]  /*0ff0*/  CS2R R50, SRZ ;  /* 0x0000000000327805 */ /* 0x000fe4000001ff00 */
[----:B------:R-:W-:Y:S02]  /*1000*/  CS2R R48, SRZ ;  /* 0x0000000000307805 */ /* 0x000fe4000001ff00 */
[----:B------:R-:W-:Y:S02]  /*1010*/  PLOP3.LUT P1, PT, PT, PT, UP1, 0x80, 0x0 ;  /* 0x000000000000781c */ /* 0x000fe40003f2f018 */
[----:B------:R-:W-:-:S02]  /*1020*/  CS2R R46, SRZ ;  /* 0x00000000002e7805 */ /* 0x000fc4000001ff00 */
[----:B------:R-:W-:Y:S01]  /*1030*/  CS2R R44, SRZ ;  /* 0x00000000002c7805 */ /* 0x000fe2000001ff00 */
[----:B------:R-:W-:Y:S01]  /*1040*/  @!UP0 ULDC UR10, c[0x0][0xae8] ;  /* 0x0002ba00000a8ab9 */ /* 0x000fe20000000800 */
[----:B------:R-:W-:Y:S02]  /*1050*/  CS2R R42, SRZ ;  /* 0x00000000002a7805 */ /* 0x000fe4000001ff00 */
[----:B------:R-:W-:Y:S02]  /*1060*/  CS2R R40, SRZ ;  /* 0x0000000000287805 */ /* 0x000fe4000001ff00 */
[----:B------:R-:W-:Y:S01]  /*1070*/  CS2R R38, SRZ ;  /* 0x0000000000267805 */ /* 0x000fe2000001ff00 */
[----:B------:R-:W-:Y:S02]  /*1080*/  IMAD.MOV.U32 R37, RZ, RZ, RZ ;  /* 0x000000ffff257224 */ /* 0x000fe400078e00ff */
[----:B------:R-:W-:Y:S05]  /*1090*/  @!P1 BRA `(.L_x_7435) ;  /* 0x0000000000749947 */ /* 0x000fea0003800000 */
        /* <DEDUP_REMOVED lines=26> */
[----:B------:R-:W-:-:S05]  /*1240*/  IMAD.MOV.U32 R3, RZ, RZ, R7 ;  /* 0x000000ffff037224 */ /* 0x000fca00078e0007 */
[----:B------:R-:W-:Y:S02]  /*1250*/  @!P3 IADD3 R3, -R3, RZ, RZ ;  /* 0x000000ff0303b210 */ /* 0x000fe40007ffe1ff */
[----:B------:R-:W-:-:S07]  /*1260*/  @!P2 LOP3.LUT R3, RZ, UR10, RZ, 0x33, !PT ;  /* 0x0000000aff03ac12 */ /* 0x000fce000f8e33ff */
.L_x_7435:
        /* <DEDUP_REMOVED lines=11> */
[----:B------:R-:W2:Y:S01]  /*1320*/  LDL R5, [R1+0x4] ;  /* 0x0000040001057983 */ /* 0x000ea20000100800 */
[----:B------:R-:W-:Y:S01]  /*1330*/  MOV R6, 0x400 ;  /* 0x0000040000067802 */ /* 0x000fe20000000f00 */
[----:B------:R-:W-:Y:S01]  /*1340*/  UMOV UR5, 0x40000040 ;  /* 0x4000004000057882 */ /* 0x000fe20000000000 */
[----:B------:R-:W-:Y:S01]  /*1350*/  UMOV UR7, 0x40000040 ;  /* 0x4000004000077882 */ /* 0x000fe20000000000 */
[----:B------:R-:W-:Y:S01]  /*1360*/  BAR.SYNC.DEFER_BLOCKING 0xe, 0x100 ;  /* 0x0384000000007b1d */ /* 0x000fe20000010000 */
[----:B------:R-:W-:-:S05]  /*1370*/  LEA R11, R197, R6, 0x18 ;  /* 0x00000006c50b7211 */ /* 0x000fca00078ec0ff */
[----:B------:R-:W-:Y:S01]  /*1380*/  UMOV UR9, 0x40000040 ;  /* 0x4000004000097882 */ /* 0x000fe20000000000 */
[----:B------:R-:W-:Y:S01]  /*1390*/  UMOV UR11, 0x40000040 ;  /* 0x40000040000b7882 */ /* 0x000fe20000000000 */
[----:B------:R-:W-:Y:S01]  /*13a0*/  UMOV UR13, 0x40000040 ;  /* 0x40000040000d7882 */ /* 0x000fe20000000000 */
[----:B------:R-:W-:Y:S01]  /*13b0*/  UMOV UR15, 0x40000040 ;  /* 0x40000040000f7882 */ /* 0x000fe20000000000 */
[----:B------:R-:W-:Y:S01]  /*13c0*/  UMOV UR17, 0x40000040 ;  /* 0x4000004000117882 */ /* 0x000fe20000000000 */
[----:B------:R-:W-:Y:S01]  /*13d0*/  UMOV UR19, 0x40000040 ;  /* 0x4000004000137882 */ /* 0x000fe20000000000 */
[----:B------:R-:W-:Y:S01]  /*13e0*/  WARPGROUP.ARRIVE ;  /* 0x00000000000079c5 */ /* 0x000fe20000000000 */
[----:B--2---:R-:W-:Y:S02]  /*13f0*/  R2UR UR20, R5 ;  /* 0x00000000051472ca */ /* 0x004fe400000e0000 */
[----:B------:R-:W-:-:S04]  /*1400*/  SHF.R.S32.HI R5, RZ, 0x1f, R152 ;  /* 0x0000001fff057819 */ /* 0x000fc80000011498 */
[----:B------:R-:W-:-:S04]  /*1410*/  LEA.HI R5, R5, R152, RZ, 0x7 ;  /* 0x0000009805057211 */ /* 0x000fc800078f38ff */
[----:B------:R-:W-:Y:S02]  /*1420*/  SHF.R.S32.HI R2, RZ, 0x7, R5 ;  /* 0x00000007ff027819 */ /* 0x000fe40000011405 */
[----:B------:R-:W-:-:S04]  /*1430*/  LOP3.LUT R5, R5, 0xffffff80, RZ, 0xc0, !PT ;  /* 0xffffff8005057812 */ /* 0x000fc800078ec0ff */
[----:B------:R-:W0:Y:S01]  /*1440*/  SHFL.IDX PT, R2, R2, RZ, 0x1f ;  /* 0x00001fff02027589 */ /* 0x000e2200000e0000 */
[----:B------:R-:W-:Y:S01]  /*1450*/  IMAD.IADD R5, R152, 0x1, -R5 ;  /* 0x0000000198057824 */ /* 0x000fe200078e0a05 */
[----:B0-----:R-:W-:-:S04]  /*1460*/  LEA.HI R4, R2, R2, RZ, 0x1 ;  /* 0x0000000202047211 */ /* 0x001fc800078f08ff */
[----:B------:R-:W-:Y:S01]  /*1470*/  LOP3.LUT R7, R4, 0x1fffe, RZ, 0xc0, !PT ;  /* 0x0001fffe04077812 */ /* 0x000fe200078ec0ff */
[----:B------:R-:W-:-:S04]  /*1480*/  VIADD R4, R11, 0x36400 ;  /* 0x000364000b047836 */ /* 0x000fc80000000000 */
[----:B------:R-:W-:Y:S01]  /*1490*/  IMAD.IADD R7, R2, 0x1, -R7 ;  /* 0x0000000102077824 */ /* 0x000fe200078e0a07 */
[----:B------:R-:W-:-:S03]  /*14a0*/  SHF.R.U32.HI R4, RZ, 0x4, R4 ;  /* 0x00000004ff047819 */ /* 0x000fc60000011604 */
[----:B------:R-:W-:Y:S01]  /*14b0*/  IMAD R7, R7, 0x8000, R11 ;  /* 0x0000800007077824 */ /* 0x000fe200078e020b */
[----:B------:R-:W-:-:S03]  /*14c0*/  LOP3.LUT R4, R4, 0x3fff, RZ, 0xc0, !PT ;  /* 0x00003fff04047812 */ /* 0x000fc600078ec0ff */
[----:B------:R-:W-:Y:S01]  /*14d0*/  VIADD R7, R7, 0x400 ;  /* 0x0000040007077836 */ /* 0x000fe20000000000 */
[----:B------:R-:W-:-:S04]  /*14e0*/  LOP3.LUT R4, R4, 0x10000, RZ, 0xfc, !PT ;  /* 0x0001000004047812 */ /* 0x000fc800078efcff */
[----:B------:R-:W-:Y:S01]  /*14f0*/  SHF.R.U32.HI R7, RZ, 0x4, R7 ;  /* 0x00000004ff077819 */ /* 0x000fe20000011607 */
[C---:B------:R-:W-:Y:S01]  /*1500*/  VIADD R6, R4.reuse, 0x2 ;  /* 0x0000000204067836 */ /* 0x040fe20000000000 */
[----:B------:R-:W-:Y:S02]  /*1510*/  R2UR UR4, R4 ;  /* 0x00000000040472ca */ /* 0x000fe400000e0000 */
[----:B------:R-:W-:Y:S02]  /*1520*/  LOP3.LUT R7, R7, 0x3fff, RZ, 0xc0, !PT ;  /* 0x00003fff07077812 */ /* 0x000fe400078ec0ff */
[----:B------:R-:W-:Y:S01]  /*1530*/  R2UR UR8, R6 ;  /* 0x00000000060872ca */ /* 0x000fe200000e0000 */
[----:B------:R-:W-:Y:S01]  /*1540*/  VIADD R6, R4, 0x4 ;  /* 0x0000000404067836 */ /* 0x000fe20000000000 */
[----:B------:R-:W-:-:S04]  /*1550*/  LOP3.LUT R9, R7, 0x2000000, RZ, 0xfc, !PT ;  /* 0x0200000007097812 */ /* 0x000fc800078efcff */
[C---:B------:R-:W-:Y:S01]  /*1560*/  R2UR UR6, R9.reuse ;  /* 0x00000000090672ca */ /* 0x040fe200000e0000 */
[----:B------:R-:W-:Y:S01]  /*1570*/  VIADD R2, R9, 0x80 ;  /* 0x0000008009027836 */ /* 0x000fe20000000000 */
[----:B------:R-:W-:-:S04]  /*1580*/  R2UR UR12, R6 ;  /* 0x00000000060c72ca */ /* 0x000fc800000e0000 */
[----:B------:R-:W-:Y:S01]  /*1590*/  R2UR UR10, R2 ;  /* 0x00000000020a72ca */ /* 0x000fe200000e0000 */
[----:B------:R-:W-:-:S05]  /*15a0*/  VIADD R2, R9, 0x100 ;  /* 0x0000010009027836 */ /* 0x000fca0000000000 */
[----:B------:R-:W-:Y:S01]  /*15b0*/  R2UR UR14, R2 ;  /* 0x00000000020e72ca */ /* 0x000fe200000e0000 */
[----:B------:R-:W-:Y:S01]  /*15c0*/  HGMMA.64x256x16.F32.BF16 R24, gdesc[UR4].tnspB, RZ, !UPT, gsb0 ;  /* 0x43e00000041879f0 */ /* 0x000fe2000c0018ff */
[----:B------:R-:W-:Y:S01]  /*15d0*/  VIADD R2, R4, 0x6 ;  /* 0x0000000604027836 */ /* 0x000fe20000000000 */
[----:B------:R-:W-:Y:S01]  /*15e0*/  ULOP3.LUT UR6, UR20, 0x1, URZ, 0xfc, !UPT ;  /* 0x0000000114067892 */ /* 0x000fe2000f8efc3f */
[----:B------:R-:W-:-:S03]  /*15f0*/  VIADD R4, R9, 0x180 ;  /* 0x0000018009047836 */ /* 0x000fc60000000000 */
[----:B------:R-:W-:Y:S01]  /*1600*/  R2UR UR16, R2 ;  /* 0x00000000021072ca */ /* 0x000fe200000e0000 */
[----:B------:R-:W-:Y:S01]  /*1610*/  UISETP.NE.AND UP0, UPT, UR6, 0x3, UPT ;  /* 0x000000030600788c */ /* 0x000fe2000bf05270 */
[----:B------:R-:W-:Y:S02]  /*1620*/  R2UR UR18, R4 ;  /* 0x00000000041272ca */ /* 0x000fe400000e0000 */
[----:B------:R-:W-:-:S03]  /*1630*/  SHF.R.S32.HI R2, RZ, 0x1f, R5 ;  /* 0x0000001fff027819 */ /* 0x000fc60000011405 */
[----:B------:R-:W-:Y:S02]  /*1640*/  PLOP3.LUT P1, PT, PT, PT, UP0, 0x80, 0x0 ;  /* 0x000000000000781c */ /* 0x000fe40003f2f008 */
[CC--:B------:R-:W-:Y:S02]  /*1650*/  LEA.HI R4, R2.reuse, R5.reuse, RZ, 0x2 ;  /* 0x0000000502047211 */ /* 0x0c0fe400078f10ff */
[----:B------:R-:W-:Y:S02]  /*1660*/  LEA.HI R2, R2, R5, RZ, 0x5 ;  /* 0x0000000502027211 */ /* 0x000fe400078f28ff */
[--C-:B------:R-:W-:Y:S02]  /*1670*/  SHF.R.S32.HI R6, RZ, 0x2, R4.reuse ;  /* 0x00000002ff067819 */ /* 0x100fe40000011404 */
[----:B------:R-:W-:Y:S02]  /*1680*/  SHF.R.S32.HI R7, RZ, 0x1f, R4 ;  /* 0x0000001fff077819 */ /* 0x000fe40000011404 */
[----:B------:R-:W-:-:S02]  /*1690*/  SHF.R.S32.HI R2, RZ, 0x5, R2 ;  /* 0x00000005ff027819 */ /* 0x000fc40000011402 */
[----:B------:R-:W-:-:S04]  /*16a0*/  LEA.HI R7, R7, R6, RZ, 0x3 ;  /* 0x0000000607077211 */ /* 0x000fc800078f18ff */
[----:B------:R-:W-:-:S05]  /*16b0*/  LOP3.LUT R7, R7, 0xfffffff8, RZ, 0xc0, !PT ;  /* 0xfffffff807077812 */ /* 0x000fca00078ec0ff */
[----:B------:R-:W-:-:S04]  /*16c0*/  IMAD.IADD R7, R6, 0x1, -R7 ;  /* 0x0000000106077824 */ /* 0x000fc800078e0a07 */
[----:B------:R-:W-:Y:S02]  /*16d0*/  IMAD R7, R2, 0x10, R7 ;  /* 0x0000001002077824 */ /* 0x000fe400078e0207 */
[----:B------:R-:W-:Y:S01]  /*16e0*/  IMAD.MOV.U32 R2, RZ, RZ, RZ ;  /* 0x000000ffff027224 */ /* 0x000fe200078e00ff */
[----:B------:R-:W-:Y:S02]  /*16f0*/  WARPGROUP.DEPBAR.LE gsb0, 0x0 ;  /* 0x00008000000079c5 */ /* 0x000fe40000010000 */
        /* <DEDUP_REMOVED lines=14> */
.L_x_7437:
[----:B------:R-:W-:Y:S01]  /*17e0*/  IADD3 R3, R3, -0x2, RZ ;  /* 0xfffffffe03037810 */ /* 0x000fe20007ffe0ff */
[----:B------:R-:W-:-:S03]  /*17f0*/  VIADD R4, R11, 0x38860 ;  /* 0x000388600b047836 */ /* 0x000fc60000000000 */
[----:B------:R-:W-:Y:S02]  /*1800*/  ISETP.GE.AND P0, PT, R3, R0, PT ;  /* 0x000000000300720c */ /* 0x000fe40003f06270 */
[----:B------:R-:W-:-:S04]  /*1810*/  PRMT R4, R197, 0x654, R4 ;  /* 0x00000654c5047816 */ /* 0x000fc80000000004 */
[----:B------:R0:W-:Y:S07]  /*1820*/  SYNCS.ARRIVE.TRANS64.RED.A1T0 RZ, [R4+URZ], RZ ;  /* 0x000000ff04ff79a7 */ /* 0x0001ee000810043f */
[----:B------:R-:W-:Y:S05]  /*1830*/  @!P0 BRA `(.L_x_7438) ;  /* 0x0000000800bc8947 */ /* 0x000fea0003800000 */
[----:B------:R-:W-:-:S07]  /*1840*/  IMAD.MOV.U32 R2, RZ, RZ, RZ ;  /* 0x000000ffff027224 */ /* 0x000fce00078e00ff */
.L_x_7440:
[----:B------:R-:W-:Y:S01]  /*1850*/  BAR.SYNC.DEFER_BLOCKING 0xe, 0x100 ;  /* 0x0384000000007b1d */ /* 0x000fe20000010000 */
[C---:B01----:R-:W-:Y:S02]  /*1860*/  IMAD R4, R2.reuse, 0x40, R7 ;  /* 0x0000004002047824 */ /* 0x043fe400078e0207 */
[----:B------:R-:W-:Y:S02]  /*1870*/  VIADD R2, R2, 0x1 ;  /* 0x0000000102027836 */ /* 0x000fe40000000000 */
[----:B------:R-:W-:Y:S01]  /*1880*/  IMAD R4, R4, 0x4, R11 ;  /* 0x0000000404047824 */ /* 0x000fe200078e020b */
[----:B------:R-:W-:Y:S01]  /*1890*/  UMOV UR7, 0x40000040 ;  /* 0x4000004000077882 */ /* 0x000fe20000000000 */
[----:B------:R-:W-:Y:S01]  /*18a0*/  UMOV UR11, 0x40000040 ;  /* 0x40000040000b7882 */ /* 0x000fe20000000000 */
[----:B------:R-:W-:Y:S01]  /*18b0*/  ISETP.NE.AND P0, PT, R2, 0x2, PT ;  /* 0x000000020200780c */ /* 0x000fe20003f05270 */
[----:B------:R-:W-:Y:S01]  /*18c0*/  UMOV UR15, 0x40000040 ;  /* 0x40000040000f7882 */ /* 0x000fe20000000000 */
[----:B------:R-:W-:-:S02]  /*18d0*/  UMOV UR19, 0x40000040 ;  /* 0x4000004000137882 */ /* 0x000fc40000000000 */
[----:B------:R-:W-:Y:S02]  /*18e0*/  SEL R2, R2, RZ, P0 ;  /* 0x000000ff02027207 */ /* 0x000fe40000000000 */
[C---:B------:R-:W-:Y:S01]  /*18f0*/  ISETP.GT.AND P0, PT, R3.reuse, R0, PT ;  /* 0x000000000300720c */ /* 0x040fe20003f04270 */
[----:B------:R-:W-:Y:S01]  /*1900*/  VIADD R3, R3, 0xffffffff ;  /* 0xffffffff03037836 */ /* 0x000fe20000000000 */
[----:B------:R-:W0:Y:S04]  /*1910*/  LDS R5, [R4+0x38400] ;  /* 0x0384000004057984 */ /* 0x000e280000000800 */
[----:B------:R1:W2:Y:S02]  /*1920*/  LDS R6, [R4+0x38420] ;  /* 0x0384200004067984 */ /* 0x0002a40000000800 */
[----:B-1----:R-:W-:-:S05]  /*1930*/  IMAD R4, R2, 0x1000, R9 ;  /* 0x0000100002047824 */ /* 0x002fca00078e0209 */
[----:B------:R-:W-:Y:S01]  /*1940*/  R2UR UR6, R4 ;  /* 0x00000000040672ca */ /* 0x000fe200000e0000 */
        /* <DEDUP_REMOVED lines=128> */
[----:B------:R-:W-:-:S05]  /*2150*/  VIADD R5, R4, 0x80 ;  /* 0x0000008004057836 */ /* 0x000fca0000000000 */
[----:B------:R-:W-:Y:S01]  /*2160*/  WARPGROUP.ARRIVE ;  /* 0x00000000000079c5 */ /* 0x000fe20000000000 */
[----:B------:R-:W-:Y:S01]  /*2170*/  R2UR UR10, R5 ;  /* 0x00000000050a72ca */ /* 0x000fe200000e0000 */
[C---:B------:R-:W-:Y:S02]  /*2180*/  VIADD R5, R4.reuse, 0x100 ;  /* 0x0000010004057836 */ /* 0x040fe40000000000 */
[----:B------:R-:W-:Y:S02]  /*2190*/  VIADD R4, R4, 0x180 ;  /* 0x0000018004047836 */ /* 0x000fe40000000000 */
[----:B------:R-:W-:Y:S01]  /*21a0*/  HGMMA.64x256x16.F32.BF16 R24, gdesc[UR4].tnspB, R24, gsb0 ;  /* 0x43e00000041879f0 */ /* 0x000fe20008001818 */
[----:B------:R-:W-:Y:S02]  /*21b0*/  R2UR UR14, R5 ;  /* 0x00000000050e72ca */ /* 0x000fe400000e0000 */
[----:B------:R-:W-:Y:S01]  /*21c0*/  R2UR UR18, R4 ;  /* 0x00000000041272ca */ /* 0x000fe200000e0000 */
[----:B------:R-:W-:-:S02]  /*21d0*/  WARPGROUP.DEPBAR.LE gsb0, 0x0 ;  /* 0x00008000000079c5 */ /* 0x000fc40000010000 */
[----:B------:R-:W-:-:S15]  /*21e0*/  WARPGROUP.ARRIVE ;  /* 0x00000000000079c5 */ /* 0x000fde0000000000 */
[----:B------:R-:W-:-:S07]  /*21f0*/  NOP ;  /* 0x0000000000007918 */ /* 0x000fce0000000000 */
        /* <DEDUP_REMOVED lines=13> */
.L_x_7439:
[----:B------:R-:W-:-:S04]  /*22d0*/  IMAD R4, R2, 0x8, R11 ;  /* 0x0000000802047824 */ /* 0x000fc800078e020b */
[----:B------:R-:W-:-:S05]  /*22e0*/  VIADD R4, R4, 0x38860 ;  /* 0x0003886004047836 */ /* 0x000fca0000000000 */
[----:B------:R-:W-:-:S04]  /*22f0*/  PRMT R4, R197, 0x654, R4 ;  /* 0x00000654c5047816 */ /* 0x000fc80000000004 */
[----:B------:R1:W-:Y:S01]  /*2300*/  SYNCS.ARRIVE.TRANS64.RED.A1T0 RZ, [R4+URZ], RZ ;  /* 0x000000ff04ff79a7 */ /* 0x0003e2000810043f */
[----:B------:R-:W-:Y:S05]  /*2310*/  @P0 BRA `(.L_x_7440) ;  /* 0xfffffff4004c0947 */ /* 0x000fea000383ffff */
[----:B------:R-:W-:-:S07]  /*2320*/  IMAD.SHL.U32 R2, R2, 0x40, RZ ;  /* 0x0000004002027824 */ /* 0x000fce00078e00ff */
.L_x_7438:
[----:B------:R-:W-:Y:S01]  /*2330*/  BAR.SYNC.DEFER_BLOCKING 0xe, 0x100 ;  /* 0x0384000000007b1d */ /* 0x000fe20000010000 */
[----:B------:R-:W-:Y:S01]  /*2340*/  IMAD.IADD R2, R7, 0x1, R2 ;  /* 0x0000000107027824 */ /* 0x000fe200078e0202 */
[----:B------:R-:W-:Y:S01]  /*2350*/  PLOP3.LUT P0, PT, PT, PT, PT, 0x8, 0x0 ;  /* 0x000000000000781c */ /* 0x000fe20003f0e170 */
[----:B01----:R-:W-:Y:S02]  /*2360*/  IMAD.MOV.U32 R4, RZ, RZ, RZ ;  /* 0x000000ffff047224 */ /* 0x003fe400078e00ff */
[----:B------:R-:W-:-:S05]  /*2370*/  IMAD R2, R2, 0x4, R11 ;  /* 0x0000000402027824 */ /* 0x000fca00078e020b */
        /* <DEDUP_REMOVED lines=133> */
.L_x_7434:
[----:B------:R-:W0:Y:S01]  /*2bd0*/  LDC R0, c[0x0][0x288] ;  /* 0x0000a200ff007b82 */ /* 0x000e220000000800 */
[----:B------:R-:W-:Y:S01]  /*2be0*/  ULDC UR4, c[0x0][0x448] ;  /* 0x0001120000047ab9 */ /* 0x000fe20000000800 */
[----:B------:R-:W-:Y:S02]  /*2bf0*/  UIADD3 UR6, UR38, 0x3f, URZ ;  /* 0x0000003f26067890 */ /* 0x000fe4000fffe03f */
[----:B------:R-:W-:Y:S02]  /*2c00*/  UISETP.NE.AND UP0, UPT, UR4, 0x1, UPT ;  /* 0x000000010400788c */ /* 0x000fe4000bf05270 */
[----:B------:R-:W-:Y:S02]  /*2c10*/  USHF.R.U32.HI UR9, URZ, 0x10, UR7 ;  /* 0x000000103f097899 */ /* 0x000fe40008011607 */
[----:B------:R-:W-:Y:S02]  /*2c20*/  UP2UR UR60, UPR, URZ, 0x1 ;  /* 0x000000013f3c7883 */ /* 0x000fe40008000000 */
[----:B------:R-:W-:-:S05]  /*2c30*/  ULOP3.LUT UR61, UR7, 0xffff, URZ, 0xc0, !UPT ;  /* 0x0000ffff073d7892 */ /* 0x000fca000f8ec03f */
[----:B------:R-:W-:Y:S01]  /*2c40*/  @UP0 ULDC UR4, c[0x0][0x44c] ;  /* 0x0001130000040ab9 */ /* 0x000fe20000000800 */
[----:B------:R-:W-:Y:S01]  /*2c50*/  @UP0 ULDC UR8, c[0x0][0x450] ;  /* 0x0001140000080ab9 */ /* 0x000fe20000000800 */
[----:B------:R-:W-:-:S04]  /*2c60*/  UIMAD.WIDE.U32 UR4, UR6, UR4, URZ ;  /* 0x00000004060472a5 */ /* 0x000fc8000f8e003f */
[----:B------:R-:W-:Y:S02]  /*2c70*/  @UP0 USHF.R.U32.HI UR6, URZ, UR8, UR5 ;  /* 0x000000083f060299 */ /* 0x000fe40008011605 */
[----:B------:R-:W-:Y:S01]  /*2c80*/  UISETP.NE.AND UP0, UPT, UR9, URZ, UPT ;  /* 0x0000003f0900728c */ /* 0x000fe2000bf05270 */
[----:B0-----:R-:W-:Y:S01]  /*2c90*/  IADD3 R0, -R0, 0x40, RZ ;  /* 0x0000004000007810 */ /* 0x001fe20007ffe1ff */
[----:B------:R-:W-:-:S04]  /*2ca0*/  UMOV UR4, URZ ;  /* 0x0000003f00047c82 */ /* 0x000fc80008000000 */
[----:B------:R-:W-:-:S05]  /*2cb0*/  IMAD R0, R195, R2, R0 ;  /* 0x00000002c3007224 */ /* 0x000fca00078e0200 */
[----:B------:R-:W-:Y:S01]  /*2cc0*/  IADD3 R0, R0, UR6, RZ ;  /* 0x0000000600007c10 */ /* 0x000fe2000fffe0ff */
[----:B------:R-:W-:-:S03]  /*2cd0*/  @!UP0 ULDC UR9, c[0x0][0xae8] ;  /* 0x0002ba0000098ab9 */ /* 0x000fc60000000800 */
[----:B------:R-:W-:-:S04]  /*2ce0*/  SHF.R.S32.HI R5, RZ, 0x1f, R0 ;  /* 0x0000001fff057819 */ /* 0x000fc80000011400 */
[----:B------:R-:W-:-:S04]  /*2cf0*/  LEA.HI R5, R5, R0, RZ, 0x6 ;  /* 0x0000000005057211 */ /* 0x000fc800078f30ff */
[----:B------:R-:W-:-:S04]  /*2d00*/  SHF.R.S32.HI R0, RZ, 0x6, R5 ;  /* 0x00000006ff007819 */ /* 0x000fc80000011405 */
[----:B------:R-:W-:-:S04]  /*2d10*/  VIMNMX R22, R3, R0, PT ;  /* 0x0000000003167248 */ /* 0x000fc80003fe0100 */
[----:B------:R-:W-:-:S13]  /*2d20*/  ISETP.GE.AND P0, PT, R22, 0x1, PT ;  /* 0x000000011600780c */ /* 0x000fda0003f06270 */
[----:B------:R-:W-:Y:S05]  /*2d30*/  @!P0 BRA `(.L_x_7441) ;  /* 0x0000000000808947 */ /* 0x000fea0003800000 */
[----:B------:R-:W-:Y:S01]  /*2d40*/  IMAD.U32 R5, RZ, RZ, UR9 ;  /* 0x00000009ff057e24 */ /* 0x000fe2000f8e00ff */
[----:B------:R-:W-:-:S04]  /*2d50*/  UMOV UR4, URZ ;  /* 0x0000003f00047c82 */ /* 0x000fc80008000000 */
[----:B------:R-:W-:-:S04]  /*2d60*/  IABS R0, R5 ;  /* 0x0000000500007213 */ /* 0x000fc80000000000 */
[----:B------:R-:W-:Y:S02]  /*2d70*/  R2UR UR8, R0 ;  /* 0x00000000000872ca */ /* 0x000fe400000e0000 */
[----:B------:R-:W-:Y:S02]  /*2d80*/  IADD3 R0, R5, -0x1, R22 ;  /* 0xffffffff05007810 */ /* 0x000fe40007ffe016 */
[----:B------:R-:W-:Y:S02]  /*2d90*/  IABS R5, R5 ;  /* 0x0000000500057213 */ /* 0x000fe40000000000 */
[----:B------:R-:W-:-:S04]  /*2da0*/  IABS R4, R0 ;  /* 0x0000000000047213 */ /* 0x000fc80000000000 */
[----:B------:R-:W-:-:S03]  /*2db0*/  R2UR UR7, R4 ;  /* 0x00000000040772ca */ /* 0x000fc600000e0000 */
        /* <DEDUP_REMOVED lines=11> */
[----:B------:R-:W-:Y:S01]  /*2e70*/  UIMAD UR4, UR5, UR6, UR7 ;  /* 0x00000006050472a4 */ /* 0x000fe2000f8e0207 */
[----:B------:R-:W-:-:S03]  /*2e80*/  R2UR UR6, R0 ;  /* 0x00000000000672ca */ /* 0x000fc600000e0000 */
[----:B------:R-:W-:-:S11]  /*2e90*/  UISETP.GT.U32.AND UP0, UPT, UR8, UR4, UPT ;  /* 0x000000040800728c */ /* 0x000fd6000bf04070 */
[----:B------:R-:W-:Y:S02]  /*2ea0*/  @!UP0 UIADD3 UR4, UR4, -UR8, URZ ;  /* 0x8000000804048290 */ /* 0x000fe4000fffe03f */
[----:B------:R-:W-:Y:S02]  /*2eb0*/  @!UP0 UIADD3 UR5, UR5, 0x1, URZ ;  /* 0x0000000105058890 */ /* 0x000fe4000fffe03f */
[----:B------:R-:W-:Y:S02]  /*2ec0*/  UISETP.GE.U32.AND UP1, UPT, UR4, UR8, UPT ;  /* 0x000000080400728c */ /* 0x000fe4000bf26070 */
[----:B------:R-:W-:-:S04]  /*2ed0*/  ULOP3.LUT UR4, UR6, UR9, URZ, 0x3c, !UPT ;  /* 0x0000000906047292 */ /* 0x000fc8000f8e3c3f */
[----:B------:R-:W-:-:S05]  /*2ee0*/  UISETP.GE.AND UP0, UPT, UR4, URZ, UPT ;  /* 0x0000003f0400728c */ /* 0x000fca000bf06270 */
[----:B------:R-:W-:Y:S02]  /*2ef0*/  @UP1 UIADD3 UR5, UR5, 0x1, URZ ;  /* 0x0000000105051890 */ /* 0x000fe4000fffe03f */
[----:B------:R-:W-:-:S05]  /*2f00*/  UISETP.NE.AND UP1, UPT, UR9, URZ, UPT ;  /* 0x0000003f0900728c */ /* 0x000fca000bf25270 */
[----:B------:R-:W-:Y:S02]  /*2f10*/  UMOV UR4, UR5 ;  /* 0x0000000500047c82 */ /* 0x000fe40008000000 */
[----:B------:R-:W-:-:S04]  /*2f20*/  @!UP0 UIADD3 UR4, -UR4, URZ, URZ ;  /* 0x0000003f04048290 */ /* 0x000fc8000fffe13f */
[----:B------:R-:W-:-:S12]  /*2f30*/  @!UP1 ULOP3.LUT UR4, URZ, UR9, URZ, 0x33, !UPT ;  /* 0x000000093f049292 */ /* 0x000fd8000f8e333f */
.L_x_7441:
[----:B------:R-:W-:Y:S02]  /*2f40*/  UIMAD UR61, UR61, UR4, URZ ;  /* 0x000000043d3d72a4 */ /* 0x000fe4000f8e023f */
[----:B------:R-:W-:Y:S01]  /*2f50*/  IMAD.U32 R3, RZ, RZ, UR4 ;  /* 0x00000004ff037e24 */ /* 0x000fe2000f8e00ff */
[----:B------:R-:W-:Y:S01]  /*2f60*/  PLOP3.LUT P0, PT, PT, PT, PT, 0x80, 0x0 ;  /* 0x000000000000781c */ /* 0x000fe20003f0f070 */
[----:B------:R-:W-:Y:S01]  /*2f70*/  IMAD.MOV.U32 R2, RZ, RZ, RZ ;  /* 0x000000ffff027224 */ /* 0x000fe200078e00ff */
[----:B------:R-:W-:Y:S01]  /*2f80*/  CS2R R150, SRZ ;  /* 0x0000000000967805 */ /* 0x000fe2000001ff00 */
[----:B------:R-:W-:Y:S01]  /*2f90*/  IMAD.MOV.U32 R4, RZ, RZ, RZ ;  /* 0x000000ffff047224 */ /* 0x000fe200078e00ff */
[----:B------:R-:W-:Y:S02]  /*2fa0*/  VIADDMNMX R22, R3, UR61, R22, PT ;  /* 0x0000003d03167c46 */ /* 0x000fe4000b800116 */
[----:B------:R-:W-:Y:S02]  /*2fb0*/  CS2R R148, SRZ ;  /* 0x0000000000947805 */ /* 0x000fe4000001ff00 */
[----:B------:R-:W-:-:S02]  /*2fc0*/  CS2R R146, SRZ ;  /* 0x0000000000927805 */ /* 0x000fc4000001ff00 */
[----:B------:R-:W-:Y:S02]  /*2fd0*/  CS2R R144, SRZ ;  /* 0x0000000000907805 */ /* 0x000fe4000001ff00 */
[----:B------:R-:W-:Y:S02]  /*2fe0*/  ISETP.GT.AND P1, PT, R22, UR61, PT ;  /* 0x0000003d16007c0c */ /* 0x000fe4000bf24270 */
        /* <DEDUP_REMOVED lines=61> */
[----:B------:R-:W-:Y:S02]  /*33c0*/  SHF.R.S32.HI R57, RZ, 0x1f, R152 ;  /* 0x0000001fff397819 */ /* 0x000fe40000011498 */
[----:B------:R-:W-:Y:S02]  /*33d0*/  MOV R198, 0x400 ;  /* 0x0000040000c67802 */ /* 0x000fe40000000f00 */
[----:B------:R-:W-:Y:S02]  /*33e0*/  LEA.HI R16, R57, R152, RZ, 0x7 ;  /* 0x0000009839107211 */ /* 0x000fe400078f38ff */
[----:B------:R-:W-:Y:S02]  /*33f0*/  LEA R198, R197, R198, 0x18 ;  /* 0x000000c6c5c67211 */ /* 0x000fe400078ec0ff */
[----:B------:R-:W-:-:S05]  /*3400*/  SHF.R.S32.HI R17, RZ, 0x7, R16 ;  /* 0x00000007ff117819 */ /* 0x000fca0000011410 */
[----:B------:R-:W0:Y:S02]  /*3410*/  SHFL.IDX PT, R0, R17, RZ, 0x1f ;  /* 0x00001fff11007589 */ /* 0x000e2400000e0000 */
        /* <DEDUP_REMOVED lines=19> */
[----:B------:R-:W-:Y:S01]  /*3550*/  MOV R8, 0x70 ;  /* 0x0000007000087802 */ /* 0x000fe20000000f00 */
[----:B------:R-:W-:Y:S02]  /*3560*/  IMAD.U32 R6, RZ, RZ, UR4 ;  /* 0x00000004ff067e24 */ /* 0x000fe4000f8e00ff */
[----:B------:R-:W-:-:S02]  /*3570*/  IMAD.U32 R7, RZ, RZ, UR5 ;  /* 0x00000005ff077e24 */ /* 0x000fc4000f8e00ff */
[----:B------:R-:W-:Y:S02]  /*3580*/  IMAD.U32 R11, RZ, RZ, UR7 ;  /* 0x00000007ff0b7e24 */ /* 0x000fe4000f8e00ff */
[----:B------:R-:W-:Y:S02]  /*3590*/  IMAD.MOV.U32 R12, RZ, RZ, 0x1 ;  /* 0x00000001ff0c7424 */ /* 0x000fe400078e00ff */
[----:B0-----:R-:W-:-:S07]  /*35a0*/  IMAD.MOV.U32 R13, RZ, RZ, RZ ;  /* 0x000000ffff0d7224 */ /* 0x001fce00078e00ff */
[----:B------:R-:W-:-:S07]  /*35b0*/  LEPC R20, `(.L_x_7442) ;  /* 0x000000001014794e */ /* 0x000fce0000000000 */
[----:B-1----:R-:W-:Y:S05]  /*35c0*/  CALL.ABS.NOINC R2 ;  /* 0x0000000002007343 */ /* 0x002fea0003c00000 */
.L_x_7442:
[----:B------:R-:W-:Y:S02]  /*35d0*/  SHF.L.U32 R5, RZ, 0x1f, RZ ;  /* 0x0000001fff057819 */ /* 0x000fe400000006ff */
[----:B------:R-:W-:Y:S02]  /*35e0*/  LOP3.LUT R3, R16, 0xffffff80, RZ, 0xc0, !PT ;  /* 0xffffff8010037812 */ /* 0x000fe400078ec0ff */
[----:B------:R-:W0:Y:S01]  /*35f0*/  SYNCS.PHASECHK.TRANS64.TRYWAIT P0, [R198+URZ+0x38800], R5 ;  /* 0x03880005c60075a7 */ /* 0x000e22000800017f */
        /* <DEDUP_REMOVED lines=8> */
.L_x_7533:
[----:B------:R-:W2:Y:S01]  /*3680*/  LDL R0, [R1+0x4] ;  /* 0x0000040001007983 */ /* 0x000ea20000100800 */
[----:B------:R-:W-:Y:S02]  /*3690*/  LEA.HI R9, R9, R6, RZ, 0x3 ;  /* 0x0000000609097211 */ /* 0x000fe400078f18ff */
[----:B------:R-:W-:Y:S02]  /*36a0*/  LEA.HI R4, R4, R7, RZ, 0x5 ;  /* 0x0000000704047211 */ /* 0x000fe400078f28ff */
[----:B------:R-:W-:Y:S02]  /*36b0*/  LOP3.LUT R9, R9, 0xfffffff8, RZ, 0xc0, !PT ;  /* 0xfffffff809097812 */ /* 0x000fe400078ec0ff */
[----:B------:R-:W-:-:S03]  /*36c0*/  SHF.R.S32.HI R4, RZ, 0x5, R4 ;  /* 0x00000005ff047819 */ /* 0x000fc60000011404 */
[----:B------:R-:W-:-:S04]  /*36d0*/  IMAD.IADD R9, R6, 0x1, -R9 ;  /* 0x0000000106097824 */ /* 0x000fc800078e0a09 */
[----:B------:R-:W-:Y:S01]  /*36e0*/  IMAD R192, R4, 0x10, R9 ;  /* 0x0000001004c07824 */ /* 0x000fe200078e0209 */
[----:B--2---:R-:W-:Y:S02]  /*36f0*/  R2UR UR4, R0 ;  /* 0x00000000000472ca */ /* 0x004fe400000e0000 */
[----:B------:R-:W-:Y:S01]  /*3700*/  LOP3.LUT R0, R3, 0x7ffffffc, RZ, 0xc0, !PT ;  /* 0x7ffffffc03007812 */ /* 0x000fe200078ec0ff */
[----:B------:R-:W-:-:S04]  /*3710*/  IMAD.IADD R3, R17, 0x1, -R2 ;  /* 0x0000000111037824 */ /* 0x000fc800078e0a02 */
        /* <DEDUP_REMOVED lines=8> */
.L_x_7444:
[----:B------:R1:W2:Y:S01]  /*37a0*/  SYNCS.PHASECHK.TRANS64.TRYWAIT P1, [R198+URZ+0x38830], R5 ;  /* 0x03883005c60075a7 */ /* 0x0002a2000802017f */
[----:B------:R-:W-:Y:S05]  /*37b0*/  @!P0 BRA `(.L_x_7445) ;  /* 0x0000000000048947 */ /* 0x000fea0003800000 */
[----:B------:R-:W-:Y:S01]  /*37c0*/  BPT.TRAP 0x1 ;  /* 0x000000040000795c */ /* 0x000fe20000300000 */
.L_x_7445:
[----:B--2---:R-:W-:Y:S05]  /*37d0*/  @P1 BRA `(.L_x_7446) ;  /* 0x0000000000081947 */ /* 0x004fea0003800000 */
[----:B------:R-:W2:Y:S02]  /*37e0*/  SYNCS.PHASECHK.TRANS64.TRYWAIT P1, [R198+URZ+0x38830], R5 ;  /* 0x03883005c60075a7 */ /* 0x000ea4000802017f */
[----:B--2---:R-:W-:Y:S05]  /*37f0*/  @!P1 BRA `(.L_x_7447) ;  /* 0x0000010800189947 */ /* 0x004fea0003800000 */
.L_x_7446:
        /* <DEDUP_REMOVED lines=28> */
[----:B------:R-:W-:Y:S01]  /*39c0*/  VIADD R2, R0, 0x4 ;  /* 0x0000000400027836 */ /* 0x000fe20000000000 */
[----:B------:R-:W-:Y:S01]  /*39d0*/  UMOV UR9, 0x40000040 ;  /* 0x4000004000097882 */ /* 0x000fe20000000000 */
[----:B------:R-:W-:-:S02]  /*39e0*/  VIADD R3, R191, 0x4 ;  /* 0x00000004bf037836 */ /* 0x000fc40000000000 */
[----:B------:R-:W-:Y:S02]  /*39f0*/  VIADD R0, R0, 0x6 ;  /* 0x0000000600007836 */ /* 0x000fe40000000000 */
[----:B------:R-:W-:-:S03]  /*3a00*/  IMAD.U32 R17, RZ, RZ, UR9 ;  /* 0x00000009ff117e24 */ /* 0x000fc6000f8e00ff */
        /* <DEDUP_REMOVED lines=32> */
.L_x_7534:
[----:B------:R-:W-:Y:S05]  /*3c10*/  @!P0 BRA `(.L_x_7449) ;  /* 0x0000000000048947 */ /* 0x000fea0003800000 */
[----:B------:R-:W-:Y:S01]  /*3c20*/  BPT.TRAP 0x1 ;  /* 0x000000040000795c */ /* 0x000fe20000300000 */
.L_x_7449:
[----:B------:R4:W0:Y:S01]  /*3c30*/  SYNCS.PHASECHK.TRANS64.TRYWAIT P1, [R198+URZ+0x38850], R5 ;  /* 0x03885005c60075a7 */ /* 0x000822000802017f */
[----:B------:R-:W-:Y:S05]  /*3c40*/  @!P0 BRA `(.L_x_7450) ;  /* 0x0000000000048947 */ /* 0x000fea0003800000 */
[----:B------:R-:W-:Y:S01]  /*3c50*/  BPT.TRAP 0x1 ;  /* 0x000000040000795c */ /* 0x000fe20000300000 */
.L_x_7450:
        /* <DEDUP_REMOVED lines=11> */
.L_x_7451:
[----:B------:R-:W-:Y:S01]  /*3d10*/  R2UR UR4, R0 ;  /* 0x00000000000472ca */ /* 0x000fe200000e0000 */
[----:B------:R-:W-:Y:S01]  /*3d20*/  WARPGROUP.ARRIVE ;  /* 0x00000000000079c5 */ /* 0x000fe20000000000 */
[----:B------:R-:W-:Y:S01]  /*3d30*/  R2UR UR6, R18 ;  /* 0x00000000120672ca */ /* 0x000fe200000e0000 */
[----:B------:R-:W-:Y:S01]  /*3d40*/  UMOV UR9, 0x40000040 ;  /* 0x4000004000097882 */ /* 0x000fe20000000000 */
[----:B------:R-:W-:Y:S01]  /*3d50*/  UMOV UR7, 0x40000040 ;  /* 0x4000004000077882 */ /* 0x000fe20000000000 */
[----:B------:R-:W-:Y:S01]  /*3d60*/  UMOV UR5, UR9 ;  /* 0x0000000900057c82 */ /* 0x000fe20008000000 */
[----:B------:R-:W-:Y:S01]  /*3d70*/  VIADD R2, R0, 0x2 ;  /* 0x0000000200027836 */ /* 0x000fe20000000000 */
[----:B------:R-:W-:Y:S01]  /*3d80*/  UMOV UR11, 0x40000040 ;  /* 0x40000040000b7882 */ /* 0x000fe20000000000 */
[----:B------:R-:W-:Y:S01]  /*3d90*/  VIADD R3, R18, 0x2 ;  /* 0x0000000212037836 */ /* 0x000fe20000000000 */
[----:B------:R-:W-:Y:S01]  /*3da0*/  UMOV UR13, 0x40000040 ;  /* 0x40000040000d7882 */ /* 0x000fe20000000000 */
[----:B------:R-:W-:Y:S01]  /*3db0*/  IMAD.U32 R7, RZ, RZ, UR9 ;  /* 0x00000009ff077e24 */ /* 0x000fe2000f8e00ff */
[----:B------:R-:W-:Y:S01]  /*3dc0*/  UMOV UR9, 0x40000040 ;  /* 0x4000004000097882 */ /* 0x000fe20000000000 */
[----:B------:R-:W-:Y:S01]  /*3dd0*/  VIADD R4, R0, 0x4 ;  /* 0x0000000400047836 */ /* 0x000fe20000000000 */
[----:B------:R-:W-:Y:S01]  /*3de0*/  UMOV UR8, UR4 ;  /* 0x0000000400087c82 */ /* 0x000fe20008000000 */
[----:B-1234-:R-:W-:Y:S01]  /*3df0*/  VIADD R5, R18, 0x4 ;  /* 0x0000000412057836 */ /* 0x01efe20000000000 */
[----:B------:R-:W-:Y:S01]  /*3e00*/  UMOV UR4, UR8 ;  /* 0x0000000800047c82 */ /* 0x000fe20008000000 */
[----:B------:R-:W-:Y:S01]  /*3e10*/  IMAD.U32 R6, RZ, RZ, UR8 ;  /* 0x00000008ff067e24 */ /* 0x000fe2000f8e00ff */
[----:B------:R-:W-:Y:S01]  /*3e20*/  HGMMA.64x64x16.F32.BF16 R24, gdesc[UR4], R24, gsb0 ;  /* 0x00e00000041879f0 */ /* 0x000fe20008001818 */
[----:B------:R-:W-:Y:S01]  /*3e30*/  R2UR UR4, R2 ;  /* 0x00000000020472ca */ /* 0x000fe200000e0000 */
[----:B------:R-:W-:Y:S01]  /*3e40*/  UMOV UR5, UR9 ;  /* 0x0000000900057c82 */ /* 0x000fe20008000000 */
[----:B------:R-:W-:Y:S01]  /*3e50*/  R2UR UR6, R3 ;  /* 0x00000000030672ca */ /* 0x000fe200000e0000 */
[----:B------:R-:W-:Y:S01]  /*3e60*/  UMOV UR7, 0x40000040 ;  /* 0x4000004000077882 */ /* 0x000fe20000000000 */
[----:B------:R-:W-:Y:S01]  /*3e70*/  MOV R3, UR9 ;  /* 0x0000000900037c02 */ /* 0x000fe20008000f00 */
[----:B------:R-:W-:Y:S01]  /*3e80*/  UMOV UR9, 0x40000040 ;  /* 0x4000004000097882 */ /* 0x000fe20000000000 */
[----:B------:R-:W-:Y:S01]  /*3e90*/  VIADD R12, R0, 0x6 ;  /* 0x00000006000c7836 */ /* 0x000fe20000000000 */
[----:B------:R-:W-:Y:S01]  /*3ea0*/  UMOV UR15, 0x40000040 ;  /* 0x40000040000f7882 */ /* 0x000fe20000000000 */
[----:B------:R-:W-:Y:S01]  /*3eb0*/  VIADD R13, R18, 0x6 ;  /* 0x00000006120d7836 */ /* 0x000fe20000000000 */
[----:B------:R-:W-:Y:S01]  /*3ec0*/  UMOV UR17, 0x40000040 ;  /* 0x4000004000117882 */ /* 0x000fe20000000000 */
[----:B------:R-:W-:Y:S01]  /*3ed0*/  VIADD R19, R0, 0x200 ;  /* 0x0000020000137836 */ /* 0x000fe20000000000 */
[----:B------:R-:W-:Y:S01]  /*3ee0*/  UMOV UR19, 0x40000040 ;  /* 0x4000004000137882 */ /* 0x000fe20000000000 */
[----:B------:R-:W-:Y:S01]  /*3ef0*/  VIADD R20, R18, 0x200 ;  /* 0x0000020012147836 */ /* 0x000fe20000000000 */
        /* <DEDUP_REMOVED lines=20> */
[----:B------:R-:W-:Y:S01]  /*4040*/  VIADD R184, R0, 0x800 ;  /* 0x0000080000b87836 */ /* 0x000fe20000000000 */
[----:B------:R-:W-:Y:S01]  /*4050*/  UMOV UR57, 0x40000040 ;  /* 0x4000004000397882 */ /* 0x000fe20000000000 */
[----:B------:R-:W-:Y:S01]  /*4060*/  UMOV UR59, 0x40000040 ;  /* 0x40000040003b7882 */ /* 0x000fe20000000000 */
[----:B------:R-:W-:-:S02]  /*4070*/  IMAD.MOV.U32 R58, RZ, RZ, 0x4 ;  /* 0x00000004ff3a7424 */ /* 0x000fc400078e00ff */
[----:B------:R-:W-:Y:S02]  /*4080*/  VIADD R199, R0, 0xe00 ;  /* 0x00000e0000c77836 */ /* 0x000fe40000000000 */
[----:B------:R-:W-:Y:S01]  /*4090*/  IMAD.MOV.U32 R61, RZ, RZ, 0x40 ;  /* 0x00000040ff3d7424 */ /* 0x000fe200078e00ff */
[----:B0-----:R-:W-:Y:S01]  /*40a0*/  SHF.R.U32.HI R21, RZ, 0x7, R21 ;  /* 0x00000007ff157819 */ /* 0x001fe20000011615 */
[----:B------:R-:W-:Y:S02]  /*40b0*/  WARPGROUP.DEPBAR.LE gsb0, 0x0 ;  /* 0x00008000000079c5 */ /* 0x000fe40000010000 */
[----:B------:R-:W-:-:S06]  /*40c0*/  WARPGROUP.ARRIVE ;  /* 0x00000000000079c5 */ /* 0x000fcc0000000000 */
[----:B------:R-:W-:Y:S01]  /*40d0*/  HGMMA.64x64x16.F32.BF16 R24, gdesc[UR4], R24, gsb0 ;  /* 0x00e00000041879f0 */ /* 0x000fe20008001818 */
[----:B------:R-:W-:Y:S01]  /*40e0*/  R2UR UR4, R4 ;  /* 0x00000000040472ca */ /* 0x000fe200000e0000 */
[----:B------:R-:W-:Y:S01]  /*40f0*/  UMOV UR5, UR9 ;  /* 0x0000000900057c82 */ /* 0x000fe20008000000 */
[----:B------:R-:W-:Y:S01]  /*4100*/  R2UR UR6, R5 ;  /* 0x00000000050672ca */ /* 0x000fe200000e0000 */
[----:B------:R-:W-:Y:S01]  /*4110*/  UMOV UR7, 0x40000040 ;  /* 0x4000004000077882 */ /* 0x000fe20000000000 */
[----:B------:R-:W-:Y:S01]  /*4120*/  IMAD.U32 R5, RZ, RZ, UR9 ;  /* 0x00000009ff057e24 */ /* 0x000fe2000f8e00ff */
[----:B------:R-:W-:-:S08]  /*4130*/  UMOV UR9, 0x40000040 ;  /* 0x4000004000097882 */ /* 0x000fd00000000000 */
        /* <DEDUP_REMOVED lines=34> */
[----:B------:R-:W-:Y:S01]  /*4360*/  VIADD R20, R18, 0x400 ;  /* 0x0000040012147836 */ /* 0x000fe20000000000 */
[----:B------:R-:W-:-:S04]  /*4370*/  IADD3 R19, R0, 0x400, RZ ;  /* 0x0000040000137810 */ /* 0x000fc80007ffe0ff */
        /* <DEDUP_REMOVED lines=30> */
[----:B------:R-:W0:Y:S01]  /*4560*/  SHFL.IDX PT, R19, R21, RZ, 0x1f ;  /* 0x00001fff15137589 */ /* 0x000e2200000e0000 */
[----:B------:R-:W-:Y:S02]  /*4570*/  WARPGROUP.DEPBAR.LE gsb0, 0x0 ;  /* 0x00008000000079c5 */ /* 0x000fe40000010000 */
[----:B------:R-:W-:-:S06]  /*4580*/  WARPGROUP.ARRIVE ;  /* 0x00000000000079c5 */ /* 0x000fcc0000000000 */
[----:B------:R-:W-:Y:S01]  /*4590*/  HGMMA.64x64x16.F32.BF16 R24, gdesc[UR4], R24, gsb0 ;  /* 0x00e00000041879f0 */ /* 0x000fe20008001818 */
[----:B0-----:R-:W-:Y:S02]  /*45a0*/  ISETP.GT.AND P1, PT, R19, 0x7f, PT ;  /* 0x0000007f1300780c */ /* 0x001fe40003f24270 */
[----:B------:R-:W-:Y:S02]  /*45b0*/  IADD3 R19, R18, 0x800, RZ ;  /* 0x0000080012137810 */ /* 0x000fe40007ffe0ff */
[----:B------:R-:W-:Y:S02]  /*45c0*/  SEL R20, RZ, 0x2, !P1 ;  /* 0x00000002ff147807 */ /* 0x000fe40004800000 */
[C---:B------:R-:W-:Y:S02]  /*45d0*/  SEL R56, R58.reuse, 0x2, P1 ;  /* 0x000000023a387807 */ /* 0x040fe40000800000 */
[----:B------:R-:W-:Y:S01]  /*45e0*/  SEL R58, R58, 0x6, !P1 ;  /* 0x000000063a3a7807 */ /* 0x000fe20004800000 */
[----:B------:R-:W-:-:S02]  /*45f0*/  IMAD.IADD R21, R20, 0x1, R184 ;  /* 0x0000000114157824 */ /* 0x000fc400078e02b8 */
        /* <DEDUP_REMOVED lines=90> */
[----:B------:R-:W-:Y:S01]  /*4ba0*/  IADD3 R21, R58, R23, RZ ;  /* 0x000000173a157210 */ /* 0x000fe20007ffe0ff */
        /* <DEDUP_REMOVED lines=76> */
[C---:B------:R-:W-:Y:S01]  /*5070*/  IADD3 R20, R56.reuse, R199, RZ ;  /* 0x000000c738147210 */ /* 0x040fe20007ffe0ff */
[--C-:B------:R-:W-:Y:S02]  /*5080*/  IMAD.IADD R56, R56, 0x1, R21.reuse ;  /* 0x0000000138387824 */ /* 0x100fe400078e0215 */
        /* <DEDUP_REMOVED lines=16> */
[----:B------:R-:W-:Y:S01]  /*5190*/  IMAD.MOV.U32 R21, RZ, RZ, 0x1000 ;  /* 0x00001000ff157424 */ /* 0x000fe200078e00ff */
[----:B------:R-:W-:-:S04]  /*51a0*/  SEL R20, R61, 0x3e, P1 ;  /* 0x0000003e3d147807 */ /* 0x000fc80000800000 */
[----:B------:R-:W-:-:S04]  /*51b0*/  SEL R21, R21, 0xf80, P1 ;  /* 0x00000f8015157807 */ /* 0x000fc80000800000 */
        /* <DEDUP_REMOVED lines=17> */
.L_x_7453:
[----:B------:R-:W-:Y:S01]  /*52d0*/  LEA.HI R20, R57, R152, RZ, 0x2 ;  /* 0x0000009839147211 */ /* 0x000fe200078f10ff */
[----:B------:R-:W-:Y:S01]  /*52e0*/  UISETP.NE.AND UP0, UPT, UR60, URZ, UPT ;  /* 0x0000003f3c00728c */ /* 0x000fe2000bf05270 */
[----:B------:R-:W-:Y:S01]  /*52f0*/  VIADD R59, R192, UR38 ;  /* 0x00000026c03b7c36 */ /* 0x000fe20008000000 */
[----:B------:R-:W0:Y:S01]  /*5300*/  LDC R169, c[0x0][0x288] ;  /* 0x0000a200ffa97b82 */ /* 0x000e220000000800 */
[----:B------:R-:W-:Y:S01]  /*5310*/  LOP3.LUT R21, R20, 0xfffffffc, RZ, 0xc0, !PT ;  /* 0xfffffffc14157812 */ /* 0x000fe200078ec0ff */
[----:B------:R-:W-:Y:S01]  /*5320*/  IMAD R56, R22, -0x40, R61 ;  /* 0xffffffc016387824 */ /* 0x000fe200078e023d */
[----:B------:R-:W-:Y:S01]  /*5330*/  ULDC UR7, c[0x0][0x2f0] ;  /* 0x0000bc0000077ab9 */ /* 0x000fe20000000800 */
[----:B------:R-:W-:Y:S01]  /*5340*/  PLOP3.LUT P1, PT, PT, PT, UP0, 0x80, 0x0 ;  /* 0x000000000000781c */ /* 0x000fe20003f2f008 */
[----:B------:R-:W-:Y:S01]  /*5350*/  IMAD.MOV.U32 R189, RZ, RZ, 0x20 ;  /* 0x00000020ffbd7424 */ /* 0x000fe200078e00ff */
[----:B------:R-:W-:Y:S01]  /*5360*/  PLOP3.LUT P2, PT, PT, PT, UP0, 0x80, 0x0 ;  /* 0x000000000000781c */ /* 0x000fe20003f4f008 */
[----:B------:R-:W-:Y:S01]  /*5370*/  IMAD.IADD R21, R152, 0x1, -R21 ;  /* 0x0000000198157824 */ /* 0x000fe200078e0a15 */
[----:B------:R-:W-:Y:S01]  /*5380*/  R2UR UR10, R193 ;  /* 0x00000000c10a72ca */ /* 0x000fe200000e0000 */
[----:B------:R-:W-:Y:S01]  /*5390*/  @UP0 ULDC UR6, c[0x0][0x44c] ;  /* 0x0001130000060ab9 */ /* 0x000fe20000000800 */
[----:B------:R-:W-:Y:S01]  /*53a0*/  VIADD R58, R56, 0x1 ;  /* 0x00000001383a7836 */ /* 0x000fe20000000000 */
[----:B------:R-:W-:Y:S01]  /*53b0*/  UMOV UR11, 0x40000040 ;  /* 0x40000040000b7882 */ /* 0x000fe20000000000 */
[----:B------:R-:W-:Y:S01]  /*53c0*/  LEA.HI R20, R21, R21, RZ, 0x1 ;  /* 0x0000001515147211 */ /* 0x000fe200078f08ff */
[----:B------:R-:W-:-:S02]  /*53d0*/  VIADD R216, R193, 0x80 ;  /* 0x00000080c1d87836 */ /* 0x000fc40000000000 */
[----:B------:R-:W-:Y:S01]  /*53e0*/  IMAD R58, R195, UR7, R58 ;  /* 0x00000007c33a7c24 */ /* 0x000fe2000f8e023a */
[----:B------:R-:W-:-:S05]  /*53f0*/  LOP3.LUT R20, R20, 0x1ffffffe, RZ, 0xc0, !PT ;  /* 0x1ffffffe14147812 */ /* 0x000fca00078ec0ff */
[----:B------:R-:W-:Y:S01]  /*5400*/  IMAD.IADD R20, R21, 0x1, -R20 ;  /* 0x0000000115147824 */ /* 0x000fe200078e0a14 */
[----:B0-----:R-:W-:-:S03]  /*5410*/  IADD3 R58, R58, -R169, -R196 ;  /* 0x800000a93a3a7210 */ /* 0x001fc60007ffe8c4 */
[----:B------:R-:W-:-:S04]  /*5420*/  IMAD R186, R20, 0x8, R59 ;  /* 0x0000000814ba7824 */ /* 0x000fc800078e023b */
[----:B------:R-:W-:Y:S01]  /*5430*/  @P1 IMAD.HI.U32 R21, R186, UR6, RZ ;  /* 0x00000006ba151c27 */ /* 0x000fe2000f8e00ff */
[----:B------:R-:W-:-:S03]  /*5440*/  @UP0 ULDC UR6, c[0x0][0x450] ;  /* 0x0001140000060ab9 */ /* 0x000fc60000000800 */
[----:B------:R-:W-:Y:S01]  /*5450*/  IMAD.MOV.U32 R20, RZ, RZ, R186 ;  /* 0x000000ffff147224 */ /* 0x000fe200078e00ba */
[----:B------:R-:W-:Y:S01]  /*5460*/  @P2 SHF.R.U32.HI R20, RZ, UR6, R21 ;  /* 0x00000006ff142c19 */ /* 0x000fe20008011615 */
[----:B------:R-:W-:Y:S01]  /*5470*/  IMAD R21, R195, UR7, R56 ;  /* 0x00000007c3157c24 */ /* 0x000fe2000f8e0238 */
[----:B------:R-:W-:-:S03]  /*5480*/  ULDC UR6, c[0x0][0xa80] ;  /* 0x0002a00000067ab9 */ /* 0x000fc60000000800 */
[----:B------:R-:W0:Y:S01]  /*5490*/  SHFL.IDX PT, R59, R20, RZ, 0x1c1f ;  /* 0x001c1fff143b7589 */ /* 0x000e2200000e0000 */
[----:B------:R-:W-:-:S03]  /*54a0*/  IMAD.IADD R21, R21, 0x1, -R196 ;  /* 0x0000000115157824 */ /* 0x000fc600078e0ac4 */
[----:B------:R-:W1:Y:S02]  /*54b0*/  SHFL.IDX PT, R20, R20, 0x1, 0x1c1f ;  /* 0x003c1f0014147f89 */ /* 0x000e6400000e0000 */
        /* <DEDUP_REMOVED lines=47> */
[----:B-1----:R-:W-:Y:S02]  /*57b0*/  VIADDMNMX R21, R20, R58, R21, PT ;  /* 0x0000003a14157246 */ /* 0x002fe40003800115 */
        /* <DEDUP_REMOVED lines=9> */
[----:B------:R-:W-:Y:S02]  /*5850*/  ISETP.GT.AND P2, PT, R21, 0x10, PT ;  /* 0x000000101500780c */ /* 0x000fe40003f44270 */
[----:B------:R-:W-:Y:S02]  /*5860*/  FSEL R31, R31, -INF , P1 ;  /* 0xff8000001f1f7808 */ /* 0x000fe40000800000 */
[C---:B------:R-:W-:Y:S02]  /*5870*/  ISETP.GT.AND P1, PT, R21.reuse, 0x11, PT ;  /* 0x000000111500780c */ /* 0x040fe40003f24270 */
[----:B------:R-:W-:Y:S02]  /*5880*/  FSEL R34, R34, -INF , P2 ;  /* 0xff80000022227808 */ /* 0x000fe40001000000 */
[----:B------:R-:W-:-:S02]  /*5890*/  ISETP.GT.AND P2, PT, R21, 0x18, PT ;  /* 0x000000181500780c */ /* 0x000fc40003f44270 */
[----:B------:R-:W-:Y:S02]  /*58a0*/  FSEL R35, R35, -INF , P1 ;  /* 0xff80000023237808 */ /* 0x000fe40000800000 */
[----:B------:R-:W-:Y:S02]  /*58b0*/  ISETP.GT.AND P1, PT, R21, 0x19, PT ;  /* 0x000000191500780c */ /* 0x000fe40003f24270 */
[----:B0-----:R-:W-:Y:S02]  /*58c0*/  FMNMX.FTZ R185, R56, R59, !PT ;  /* 0x0000003b38b97209 */ /* 0x001fe40007810000 */
[----:B------:R-:W-:Y:S02]  /*58d0*/  FMNMX.FTZ R59, R26, R27, !PT ;  /* 0x0000001b1a3b7209 */ /* 0x000fe40007810000 */
[----:B------:R-:W-:Y:S01]  /*58e0*/  FSEL R38, R38, -INF , P2 ;  /* 0xff80000026267808 */ /* 0x000fe20001000000 */
[----:B------:R-:W0:Y:S01]  /*58f0*/  SHFL.BFLY PT, R58, R185, 0x1, 0x1f ;  /* 0x0c201f00b93a7f89 */ /* 0x000e2200000e0000 */
[----:B------:R-:W-:-:S02]  /*5900*/  FMNMX.FTZ R20, R30, R59, !PT ;  /* 0x0000003b1e147209 */ /* 0x000fc40007810000 */
[----:B------:R-:W-:Y:S02]  /*5910*/  ISETP.GT.AND P2, PT, R21, 0x20, PT ;  /* 0x000000201500780c */ /* 0x000fe40003f44270 */
[----:B------:R-:W-:Y:S02]  /*5920*/  FMNMX.FTZ R59, R31, R20, !PT ;  /* 0x000000141f3b7209 */ /* 0x000fe40007810000 */
[----:B------:R-:W-:Y:S02]  /*5930*/  FSEL R39, R39, -INF , P1 ;  /* 0xff80000027277808 */ /* 0x000fe40000800000 */
[----:B------:R-:W-:Y:S02]  /*5940*/  FMNMX.FTZ R20, R34, R59, !PT ;  /* 0x0000003b22147209 */ /* 0x000fe40007810000 */
[----:B------:R-:W-:Y:S02]  /*5950*/  ISETP.GT.AND P1, PT, R21, 0x21, PT ;  /* 0x000000211500780c */ /* 0x000fe40003f24270 */
[----:B------:R-:W-:-:S02]  /*5960*/  FMNMX.FTZ R59, R35, R20, !PT ;  /* 0x00000014233b7209 */ /* 0x000fc40007810000 */
[----:B------:R-:W-:Y:S02]  /*5970*/  FSEL R42, R42, -INF , P2 ;  /* 0xff8000002a2a7808 */ /* 0x000fe40001000000 */
[----:B------:R-:W-:Y:S02]  /*5980*/  FMNMX.FTZ R20, R38, R59, !PT ;  /* 0x0000003b26147209 */ /* 0x000fe40007810000 */
[----:B------:R-:W-:Y:S02]  /*5990*/  ISETP.GT.AND P2, PT, R21, 0x28, PT ;  /* 0x000000281500780c */ /* 0x000fe40003f44270 */
[----:B------:R-:W-:Y:S02]  /*59a0*/  FMNMX.FTZ R59, R39, R20, !PT ;  /* 0x00000014273b7209 */ /* 0x000fe40007810000 */
[----:B------:R-:W-:Y:S02]  /*59b0*/  FSEL R43, R43, -INF , P1 ;  /* 0xff8000002b2b7808 */ /* 0x000fe40000800000 */
[----:B0-----:R-:W-:-:S02]  /*59c0*/  FMNMX.FTZ R185, R185, R58, !PT ;  /* 0x0000003ab9b97209 */ /* 0x001fc40007810000 */
[----:B------:R-:W-:Y:S02]  /*59d0*/  FMNMX.FTZ R20, R42, R59, !PT ;  /* 0x0000003b2a147209 */ /* 0x000fe40007810000 */
[----:B------:R-:W-:Y:S01]  /*59e0*/  ISETP.GT.AND P3, PT, R21, 0x29, PT ;  /* 0x000000291500780c */ /* 0x000fe20003f64270 */
[----:B------:R-:W-:Y:S01]  /*59f0*/  FMUL.FTZ R56, R185, UR6 ;  /* 0x00000006b9387c20 */ /* 0x000fe20008410000 */
[----:B------:R-:W-:Y:S02]  /*5a00*/  FSEL R46, R46, -INF , P2 ;  /* 0xff8000002e2e7808 */ /* 0x000fe40001000000 */
[----:B------:R-:W-:Y:S02]  /*5a10*/  FMNMX.FTZ R59, R43, R20, !PT ;  /* 0x000000142b3b7209 */ /* 0x000fe40007810000 */
[----:B------:R-:W-:Y:S02]  /*5a20*/  FSETP.NEU.FTZ.AND P4, PT, R185, -INF , PT ;  /* 0xff800000b900780b */ /* 0x000fe40003f9d000 */
[----:B------:R-:W-:-:S02]  /*5a30*/  ISETP.GT.AND P1, PT, R21, 0x30, PT ;  /* 0x000000301500780c */ /* 0x000fc40003f24270 */
[----:B------:R-:W-:Y:S02]  /*5a40*/  FSEL R47, R47, -INF , P3 ;  /* 0xff8000002f2f7808 */ /* 0x000fe40001800000 */
[----:B------:R-:W-:Y:S02]  /*5a50*/  FMNMX.FTZ R20, R46, R59, !PT ;  /* 0x0000003b2e147209 */ /* 0x000fe40007810000 */
[----:B------:R-:W-:Y:S02]  /*5a60*/  FSEL R56, R56, RZ, P4 ;  /* 0x000000ff38387208 */ /* 0x000fe40002000000 */
[----:B------:R-:W-:Y:S02]  /*5a70*/  ISETP.GT.AND P2, PT, R21, 0x31, PT ;  /* 0x000000311500780c */ /* 0x000fe40003f44270 */
        /* <DEDUP_REMOVED lines=16> */
[----:B------:R-:W-:Y:S01]  /*5b80*/  FSEL R55, R55, -INF , P2 ;  /* 0xff80000037377808 */ /* 0x000fe20001000000 */
        /* <DEDUP_REMOVED lines=9> */
[----:B------:R-:W-:Y:S01]  /*5c20*/  FFMA.FTZ R206, R53, UR6, -R56 ;  /* 0x0000000635ce7c23 */ /* 0x000fe20008010838 */
[----:B------:R-:W0:Y:S01]  /*5c30*/  SHFL.BFLY PT, R21, R24, 0x2, 0x1f ;  /* 0x0c401f0018157f89 */ /* 0x000e2200000e0000 */
[----:B------:R-:W-:Y:S08]  /*5c40*/  MUFU.EX2 R20, R58 ;  /* 0x0000003a00147308 */ /* 0x000ff00000000800 */
[----:B------:R-:W1:Y:S08]  /*5c50*/  MUFU.EX2 R171, R171 ;  /* 0x000000ab00ab7308 */ /* 0x000e700000000800 */
[----:B------:R-:W-:Y:S01]  /*5c60*/  MUFU.EX2 R172, R172 ;  /* 0x000000ac00ac7308 */ /* 0x000fe20000000800 */
[----:B0-----:R-:W-:-:S07]  /*5c70*/  FMNMX.FTZ R21, R24, R21, !PT ;  /* 0x0000001518157209 */ /* 0x001fce0007810000 */
[----:B------:R-:W0:Y:S01]  /*5c80*/  MUFU.EX2 R175, R175 ;  /* 0x000000af00af7308 */ /* 0x000e220000000800 */
[CC--:B------:R-:W-:Y:S02]  /*5c90*/  LEA.HI R24, R57.reuse, R152.reuse, RZ, 0x4 ;  /* 0x0000009839187211 */ /* 0x0c0fe400078f20ff */
[----:B------:R-:W-:Y:S01]  /*5ca0*/  LEA.HI R57, R57, R152, RZ, 0x5 ;  /* 0x0000009839397211 */ /* 0x000fe200078f28ff */
[----:B------:R-:W2:Y:S01]  /*5cb0*/  SHFL.BFLY PT, R168, R21, 0x1, 0x1f ;  /* 0x0c201f0015a87f89 */ /* 0x000ea200000e0000 */
[----:B------:R-:W-:Y:S02]  /*5cc0*/  LOP3.LUT R25, R24, 0xfffffff0, RZ, 0xc0, !PT ;  /* 0xfffffff018197812 */ /* 0x000fe400078ec0ff */
[----:B------:R-:W-:Y:S01]  /*5cd0*/  SHF.R.U32.HI R24, RZ, 0x1, R24 ;  /* 0x00000001ff187819 */ /* 0x000fe20000011618 */
[----:B------:R-:W-:Y:S01]  /*5ce0*/  IMAD.SHL.U32 R57, R57, 0x20, RZ ;  /* 0x0000002039397824 */ /* 0x000fe200078e00ff */
[----:B------:R-:W-:Y:S01]  /*5cf0*/  MUFU.EX2 R176, R176 ;  /* 0x000000b000b07308 */ /* 0x000fe20000000800 */
[----:B------:R-:W-:Y:S01]  /*5d00*/  IMAD.IADD R25, R152, 0x1, -R25 ;  /* 0x0000000198197824 */ /* 0x000fe200078e0a19 */
[----:B-1----:R-:W-:Y:S01]  /*5d10*/  F2FP.BF16.F32.PACK_AB R152, R171, R20 ;  /* 0x00000014ab98723e */ /* 0x002fe200000010ff */
[----:B------:R-:W-:Y:S01]  /*5d20*/  FADD.FTZ R171, R20, R171 ;  /* 0x000000ab14ab7221 */ /* 0x000fe20000010000 */
[----:B------:R-:W-:-:S04]  /*5d30*/  LOP3.LUT R57, R57, 0x7ffffc00, RZ, 0xc0, !PT ;  /* 0x7ffffc0039397812 */ /* 0x000fc800078ec0ff */
[----:B------:R-:W1:Y:S01]  /*5d40*/  MUFU.EX2 R179, R179 ;  /* 0x000000b300b37308 */ /* 0x000e620000000800 */
[----:B0-----:R-:W-:Y:S01]  /*5d50*/  F2FP.BF16.F32.PACK_AB R154, R175, R172 ;  /* 0x000000acaf9a723e */ /* 0x001fe200000010ff */
[----:B------:R-:W-:-:S04]  /*5d60*/  FADD.FTZ R172, R172, R171 ;  /* 0x000000abacac7221 */ /* 0x000fc80000010000 */
[----:B------:R-:W-:Y:S02]  /*5d70*/  FADD.FTZ R175, R175, R172 ;  /* 0x000000acafaf7221 */ /* 0x000fe40000010000 */
[----:B------:R-:W-:Y:S01]  /*5d80*/  MUFU.EX2 R180, R180 ;  /* 0x000000b400b47308 */ /* 0x000fe20000000800 */
[----:B--2---:R-:W-:-:S04]  /*5d90*/  FMNMX.FTZ R168, R21, R168, !PT ;  /* 0x000000a815a87209 */ /* 0x004fc80007810000 */
[C---:B------:R-:W-:Y:S01]  /*5da0*/  FSETP.NEU.FTZ.AND P1, PT, R168.reuse, -INF , PT ;  /* 0xff800000a800780b */ /* 0x040fe20003f3d000 */
[----:B------:R-:W-:Y:S02]  /*5db0*/  FMUL.FTZ R21, R168, UR6 ;  /* 0x00000006a8157c20 */ /* 0x000fe40008410000 */
[----:B------:R-:W0:Y:S01]  /*5dc0*/  MUFU.EX2 R183, R183 ;  /* 0x000000b700b77308 */ /* 0x000e220000000800 */
[----:B-1----:R-:W-:Y:S01]  /*5dd0*/  F2FP.BF16.F32.PACK_AB R156, R179, R176 ;  /* 0x000000b0b39c723e */ /* 0x002fe200000010ff */
[----:B------:R-:W-:Y:S01]  /*5de0*/  FADD.FTZ R176, R176, R175 ;  /* 0x000000afb0b07221 */ /* 0x000fe20000010000 */
[----:B------:R-:W-:-:S03]  /*5df0*/  FSEL R29, R21, RZ, P1 ;  /* 0x000000ff151d7208 */ /* 0x000fc60000800000 */
[----:B------:R-:W-:Y:S02]  /*5e00*/  FADD.FTZ R179, R179, R176 ;  /* 0x000000b0b3b37221 */ /* 0x000fe40000010000 */
[----:B------:R-:W-:Y:S01]  /*5e10*/  MUFU.EX2 R200, R200 ;  /* 0x000000c800c87308 */ /* 0x000fe20000000800 */
        /* <DEDUP_REMOVED lines=8> */
[--C-:B------:R-:W-:Y:S01]  /*5ea0*/  FFMA.FTZ R181, R38, UR6, -R29.reuse ;  /* 0x0000000626b57c23 */ /* 0x100fe2000801081d */
[C---:B------:R-:W-:Y:S01]  /*5eb0*/  LOP3.LUT R28, R26.reuse, 0xfffffff8, RZ, 0xc0, !PT ;  /* 0xfffffff81a1c7812 */ /* 0x040fe200078ec0ff */
[--C-:B------:R-:W-:Y:S01]  /*5ec0*/  FFMA.FTZ R182, R39, UR6, -R29.reuse ;  /* 0x0000000627b67c23 */ /* 0x100fe2000801081d */
[----:B------:R-:W-:Y:S01]  /*5ed0*/  SHF.L.U32 R26, R26, 0x6, RZ ;  /* 0x000000061a1a7819 */ /* 0x000fe200000006ff */
[--C-:B------:R-:W-:Y:S01]  /*5ee0*/  FFMA.FTZ R208, R42, UR6, -R29.reuse ;  /* 0x000000062ad07c23 */ /* 0x100fe2000801081d */
[--C-:B------:R-:W-:Y:S01]  /*5ef0*/  FFMA.FTZ R209, R43, UR6, -R29.reuse ;  /* 0x000000062bd17c23 */ /* 0x100fe2000801081d */
[----:B------:R-:W-:Y:S01]  /*5f00*/  IMAD.IADD R28, R25, 0x1, -R28 ;  /* 0x00000001191c7824 */ /* 0x000fe200078e0a1c */
[----:B------:R-:W-:Y:S01]  /*5f10*/  LOP3.LUT R26, R26, 0x7ffffe00, RZ, 0xc0, !PT ;  /* 0x7ffffe001a1a7812 */ /* 0x000fe200078ec0ff */
[--C-:B------:R-:W-:Y:S01]  /*5f20*/  FFMA.FTZ R210, R46, UR6, -R29.reuse ;  /* 0x000000062ed27c23 */ /* 0x100fe2000801081d */
[----:B------:R-:W-:Y:S01]  /*5f30*/  FFMA.FTZ R211, R47, UR6, -R29 ;  /* 0x000000062fd37c23 */ /* 0x000fe2000801081d */
[----:B------:R-:W-:-:S02]  /*5f40*/  IMAD.SHL.U32 R25, R28, 0x40, RZ ;  /* 0x000000401c197824 */ /* 0x000fc400078e00ff */
[--C-:B------:R-:W-:Y:S01]  /*5f50*/  FFMA.FTZ R212, R50, UR6, -R29.reuse ;  /* 0x0000000632d47c23 */ /* 0x100fe2000801081d */
[--C-:B------:R-:W-:Y:S01]  /*5f60*/  FFMA.FTZ R213, R51, UR6, -R29.reuse ;  /* 0x0000000633d57c23 */ /* 0x100fe2000801081d */
[--C-:B------:R-:W-:Y:S01]  /*5f70*/  FFMA.FTZ R214, R54, UR6, -R29.reuse ;  /* 0x0000000636d67c23 */ /* 0x100fe2000801081d */
[----:B------:R-:W-:Y:S01]  /*5f80*/  FFMA.FTZ R215, R55, UR6, -R29 ;  /* 0x0000000637d77c23 */ /* 0x000fe2000801081d */
[----:B------:R-:W-:Y:S01]  /*5f90*/  LOP3.LUT R25, R25, 0x1c0, RZ, 0xc0, !PT ;  /* 0x000001c019197812 */ /* 0x000fe200078ec0ff */
[----:B------:R-:W-:Y:S01]  /*5fa0*/  MUFU.EX2 R170, R170 ;  /* 0x000000aa00aa7308 */ /* 0x000fe20000000800 */
[----:B------:R-:W-:Y:S02]  /*5fb0*/  LOP3.LUT P2, RZ, R28, 0x4, RZ, 0xc0, !PT ;  /* 0x000000041cff7812 */ /* 0x000fe4000784c0ff */
[----:B------:R-:W-:Y:S02]  /*5fc0*/  LOP3.LUT R24, R25, 0x8, R24, 0xf8, !PT ;  /* 0x0000000819187812 */ /* 0x000fe400078ef818 */
[----:B------:R-:W-:-:S02]  /*5fd0*/  SHF.R.U32.HI R25, RZ, 0x3, R25 ;  /* 0x00000003ff197819 */ /* 0x000fc40000011619 */
[----:B------:R-:W-:Y:S01]  /*5fe0*/  LOP3.LUT P1, RZ, R28, 0x2, RZ, 0xc0, !PT ;  /* 0x000000021cff7812 */ /* 0x000fe2000782c0ff */
[----:B------:R-:W1:Y:S01]  /*5ff0*/  MUFU.EX2 R21, R21 ;  /* 0x0000001500157308 */ /* 0x000e620000000800 */
[----:B------:R-:W-:Y:S02]  /*6000*/  LOP3.LUT R24, R24, R25, RZ, 0x3c, !PT ;  /* 0x0000001918187212 */ /* 0x000fe400078e3cff */
[----:B------:R-:W-:Y:S02]  /*6010*/  SEL R189, R189, 0xffffffe0, !P1 ;  /* 0xffffffe0bdbd7807 */ /* 0x000fe40004800000 */
[----:B------:R-:W-:Y:S01]  /*6020*/  IADD3 R57, R24, R26, R57 ;  /* 0x0000001a18397210 */ /* 0x000fe20007ffe039 */
[----:B------:R-:W-:Y:S01]  /*6030*/  VIADD R24, R198, 0x38840 ;  /* 0x00038840c6187836 */ /* 0x000fe20000000000 */
[----:B0-----:R-:W-:Y:S01]  /*6040*/  F2FP.BF16.F32.PACK_AB R158, R183, R180 ;  /* 0x000000b4b79e723e */ /* 0x001fe200000010ff */
[----:B------:R-:W-:Y:S01]  /*6050*/  MUFU.EX2 R173, R173 ;  /* 0x000000ad00ad7308 */ /* 0x000fe20000000800 */
[----:B------:R-:W-:Y:S01]  /*6060*/  FADD.FTZ R180, R180, R179 ;  /* 0x000000b3b4b47221 */ /* 0x000fe20000010000 */
[----:B------:R-:W-:Y:S01]  /*6070*/  IMAD R188, R57, 0x2, R198 ;  /* 0x0000000239bc7824 */ /* 0x000fe200078e02c6 */
[----:B------:R-:W-:-:S02]  /*6080*/  PRMT R24, R197, 0x654, R24 ;  /* 0x00000654c5187816 */ /* 0x000fc40000000018 */
[----:B------:R-:W-:Y:S01]  /*6090*/  FADD.FTZ R183, R183, R180 ;  /* 0x000000b4b7b77221 */ /* 0x000fe20000010000 */
[C---:B------:R-:W-:Y:S01]  /*60a0*/  VIADD R190, R188.reuse, 0x36400 ;  /* 0x00036400bcbe7836 */ /* 0x040fe20000000000 */
[----:B------:R0:W-:Y:S01]  /*60b0*/  SYNCS.ARRIVE.TRANS64.RED.A1T0 RZ, [R24+URZ], RZ ;  /* 0x000000ff18ff79a7 */ /* 0x0001e2000810043f */
[----:B------:R-:W2:Y:S01]  /*60c0*/  MUFU.EX2 R174, R174 ;  /* 0x000000ae00ae7308 */ /* 0x000ea20000000800 */
[----:B------:R-:W-:Y:S01]  /*60d0*/  VIADD R187, R188, 0x36440 ;  /* 0x00036440bcbb7836 */ /* 0x000fe20000000000 */
[----:B-1----:R-:W-:Y:S01]  /*60e0*/  F2FP.BF16.F32.PACK_AB R153, R21, R170 ;  /* 0x000000aa1599723e */ /* 0x002fe200000010ff */
[----:B------:R-:W-:Y:S02]  /*60f0*/  @P2 VIADD R187, R190, 0xffffffc0 ;  /* 0xffffffc0bebb2836 */ /* 0x000fe40000000000 */
[----:B------:R-:W-:Y:S01]  /*6100*/  FADD.FTZ R170, R170, R21 ;  /* 0x00000015aaaa7221 */ /* 0x000fe20000010000 */
[----:B------:R-:W-:Y:S02]  /*6110*/  IMAD.IADD R190, R190, 0x1, R189 ;  /* 0x00000001bebe7824 */ /* 0x000fe400078e02bd */
[----:B------:R-:W-:Y:S01]  /*6120*/  IMAD.IADD R189, R189, 0x1, R187 ;  /* 0x00000001bdbd7824 */ /* 0x000fe200078e02bb */
[----:B------:R-:W-:Y:S08]  /*6130*/  MUFU.EX2 R177, R177 ;  /* 0x000000b100b17308 */ /* 0x000ff00000000800 */
[----:B------:R-:W1:Y:S01]  /*6140*/  MUFU.EX2 R178, R178 ;  /* 0x000000b200b27308 */ /* 0x000e620000000800 */
[----:B--2---:R-:W-:Y:S01]  /*6150*/  F2FP.BF16.F32.PACK_AB R155, R174, R173 ;  /* 0x000000adae9b723e */ /* 0x004fe200000010ff */
[----:B------:R-:W-:Y:S01]  /*6160*/  BAR.SYNC.DEFER_BLOCKING 0xf, 0x100 ;  /* 0x03c4000000007b1d */ /* 0x000fe20000010000 */
[----:B------:R-:W-:-:S04]  /*6170*/  FADD.FTZ R173, R173, R170 ;  /* 0x000000aaadad7221 */ /* 0x000fc80000010000 */
[----:B------:R-:W-:Y:S01]  /*6180*/  FADD.FTZ R174, R174, R173 ;  /* 0x000000adaeae7221 */ /* 0x000fe20000010000 */
[----:B------:R-:W-:Y:S08]  /*6190*/  MUFU.EX2 R181, R181 ;  /* 0x000000b500b57308 */ /* 0x000ff00000000800 */
[----:B------:R-:W2:Y:S01]  /*61a0*/  MUFU.EX2 R182, R182 ;  /* 0x000000b600b67308 */ /* 0x000ea20000000800 */
[----:B-1----:R-:W-:Y:S01]  /*61b0*/  F2FP.BF16.F32.PACK_AB R157, R178, R177 ;  /* 0x000000b1b29d723e */ /* 0x002fe200000010ff */
[----:B------:R-:W-:-:S04]  /*61c0*/  FADD.FTZ R177, R177, R174 ;  /* 0x000000aeb1b17221 */ /* 0x000fc80000010000 */
[----:B------:R-:W-:Y:S02]  /*61d0*/  FADD.FTZ R178, R178, R177 ;  /* 0x000000b1b2b27221 */ /* 0x000fe40000010000 */
[----:B------:R-:W1:Y:S01]  /*61e0*/  MUFU.EX2 R201, R201 ;  /* 0x000000c900c97308 */ /* 0x000e620000000800 */
[----:B------:R3:W-:Y:S07]  /*61f0*/  STSM.16.M88.4 [R188+0x36400], R152 ;  /* 0x03640098bc007844 */ /* 0x0007ee0000000200 */
[----:B------:R-:W-:Y:S01]  /*6200*/  MUFU.EX2 R202, R202 ;  /* 0x000000ca00ca7308 */ /* 0x000fe20000000800 */
[----:B--2---:R-:W-:Y:S01]  /*6210*/  F2FP.BF16.F32.PACK_AB R159, R182, R181 ;  /* 0x000000b5b69f723e */ /* 0x004fe200000010ff */
[----:B------:R-:W-:-:S04]  /*6220*/  FADD.FTZ R181, R181, R178 ;  /* 0x000000b2b5b57221 */ /* 0x000fc80000010000 */
[----:B------:R2:W-:Y:S01]  /*6230*/  STSM.16.M88.4 [R190], R156 ;  /* 0x0000009cbe007844 */ /* 0x0005e20000000200 */
[----:B------:R-:W-:Y:S01]  /*6240*/  FADD.FTZ R181, R182, R181 ;  /* 0x000000b5b6b57221 */ /* 0x000fe20000010000 */
[----:B------:R-:W4:Y:S01]  /*6250*/  MUFU.EX2 R203, R203 ;  /* 0x000000cb00cb7308 */ /* 0x000f220000000800 */
[----:B-1----:R-:W-:Y:S01]  /*6260*/  F2FP.BF16.F32.PACK_AB R160, R201, R200 ;  /* 0x000000c8c9a0723e */ /* 0x002fe200000010ff */
[----:B------:R-:W-:-:S04]  /*6270*/  FADD.FTZ R200, R200, R183 ;  /* 0x000000b7c8c87221 */ /* 0x000fc80000010000 */
[----:B------:R-:W-:Y:S02]  /*6280*/  FADD.FTZ R201, R201, R200 ;  /* 0x000000c8c9c97221 */ /* 0x000fe40000010000 */
[----:B------:R-:W-:Y:S08]  /*6290*/  MUFU.EX2 R208, R208 ;  /* 0x000000d000d07308 */ /* 0x000ff00000000800 */
[----:B------:R-:W1:Y:S01]  /*62a0*/  MUFU.EX2 R209, R209 ;  /* 0x000000d100d17308 */ /* 0x000e620000000800 */
[----:B----4-:R-:W-:Y:S01]  /*62b0*/  F2FP.BF16.F32.PACK_AB R162, R203, R202 ;  /* 0x000000cacba2723e */ /* 0x010fe200000010ff */
[----:B------:R-:W-:-:S04]  /*62c0*/  FADD.FTZ R202, R202, R201 ;  /* 0x000000c9caca7221 */ /* 0x000fc80000010000 */
[----:B------:R-:W-:Y:S02]  /*62d0*/  FADD.FTZ R203, R203, R202 ;  /* 0x000000cacbcb7221 */ /* 0x000fe40000010000 */
[----:B------:R-:W-:Y:S08]  /*62e0*/  MUFU.EX2 R210, R210 ;  /* 0x000000d200d27308 */ /* 0x000ff00000000800 */
        /* <DEDUP_REMOVED lines=8> */
[----:B------:R2:W-:Y:S01]  /*6370*/  STSM.16.M88.4 [R187], R160 ;  /* 0x000000a0bb007844 */ /* 0x0005e20000000200 */
[----:B------:R-:W-:Y:S01]  /*6380*/  FADD.FTZ R211, R211, R210 ;  /* 0x000000d2d3d37221 */ /* 0x000fe20000010000 */
[----:B------:R-:W4:Y:S08]  /*6390*/  MUFU.EX2 R207, R207 ;  /* 0x000000cf00cf7308 */ /* 0x000f300000000800 */
[----:B------:R-:W5:Y:S01]  /*63a0*/  MUFU.EX2 R206, R206 ;  /* 0x000000ce00ce7308 */ /* 0x000f620000000800 */
[----:B-1----:R-:W-:Y:S01]  /*63b0*/  F2FP.BF16.F32.PACK_AB R164, R205, R204 ;  /* 0x000000cccda4723e */ /* 0x002fe200000010ff */
[----:B------:R-:W-:-:S04]  /*63c0*/  FADD.FTZ R204, R204, R203 ;  /* 0x000000cbcccc7221 */ /* 0x000fc80000010000 */
[----:B------:R-:W-:Y:S02]  /*63d0*/  FADD.FTZ R204, R205, R204 ;  /* 0x000000cccdcc7221 */ /* 0x000fe40000010000 */
[----:B------:R-:W-:Y:S02]  /*63e0*/  MUFU.EX2 R212, R212 ;  /* 0x000000d400d47308 */ /* 0x000fe40000000800 */
[----:B----4-:R-:W-:-:S06]  /*63f0*/  FADD.FTZ R21, R207, R204 ;  /* 0x000000cccf157221 */ /* 0x010fcc0000010000 */
[----:B------:R-:W1:Y:S01]  /*6400*/  MUFU.EX2 R213, R213 ;  /* 0x000000d500d57308 */ /* 0x000e620000000800 */
[C---:B-----5:R-:W-:Y:S01]  /*6410*/  F2FP.BF16.F32.PACK_AB R166, R206.reuse, R207 ;  /* 0x000000cfcea6723e */ /* 0x060fe200000010ff */
[----:B------:R-:W-:-:S06]  /*6420*/  FADD.FTZ R21, R206, R21 ;  /* 0x00000015ce157221 */ /* 0x000fcc0000010000 */
[----:B------:R-:W4:Y:S08]  /*6430*/  MUFU.EX2 R214, R214 ;  /* 0x000000d600d67308 */ /* 0x000f300000000800 */
[----:B------:R-:W5:Y:S01]  /*6440*/  MUFU.EX2 R215, R215 ;  /* 0x000000d700d77308 */ /* 0x000f620000000800 */
[----:B-1----:R-:W-:Y:S01]  /*6450*/  F2FP.BF16.F32.PACK_AB R165, R213, R212 ;  /* 0x000000d4d5a5723e */ /* 0x002fe200000010ff */
[----:B------:R-:W-:-:S04]  /*6460*/  FADD.FTZ R212, R212, R211 ;  /* 0x000000d3d4d47221 */ /* 0x000fc80000010000 */
[----:B------:R-:W-:-:S04]  /*6470*/  FADD.FTZ R213, R213, R212 ;  /* 0x000000d4d5d57221 */ /* 0x000fc80000010000 */
[----:B----4-:R-:W-:Y:S01]  /*6480*/  FADD.FTZ R20, R214, R213 ;  /* 0x000000d5d6147221 */ /* 0x010fe20000010000 */
[----:B-----5:R-:W-:-:S03]  /*6490*/  F2FP.BF16.F32.PACK_AB R167, R215, R214 ;  /* 0x000000d6d7a7723e */ /* 0x020fc600000010ff */
[----:B------:R-:W-:Y:S02]  /*64a0*/  FADD.FTZ R20, R215, R20 ;  /* 0x00000014d7147221 */ /* 0x000fe40000010000 */
[----:B------:R2:W-:Y:S01]  /*64b0*/  STSM.16.M88.4 [R189], R164 ;  /* 0x000000a4bd007844 */ /* 0x0005e20000000200 */
[----:B0-----:R-:W-:-:S06]  /*64c0*/  WARPGROUP.ARRIVE ;  /* 0x00000000000079c5 */ /* 0x001fcc0000000000 */
[----:B------:R-:W-:Y:S01]  /*64d0*/  HGMMA.64x256x16.F32.BF16 R24, R152, gdesc[UR8].tnspB, RZ, !UPT, gsb0 ;  /* 0x43e0000898187df0 */ /* 0x000fe2000c0018ff */
[----:B------:R-:W-:Y:S01]  /*64e0*/  R2UR UR10, R216 ;  /* 0x00000000d80a72ca */ /* 0x000fe200000e0000 */
[----:B------:R-:W-:Y:S01]  /*64f0*/  UMOV UR11, 0x40000040 ;  /* 0x40000040000b7882 */ /* 0x000fe20000000000 */
[C---:B------:R-:W-:Y:S01]  /*6500*/  VIADD R216, R193.reuse, 0x100 ;  /* 0x00000100c1d87836 */ /* 0x040fe20000000000 */
[----:B------:R-:W-:Y:S02]  /*6510*/  WARPGROUP.DEPBAR.LE gsb0, 0x0 ;  /* 0x00008000000079c5 */ /* 0x000fe40000010000 */
[----:B------:R-:W-:Y:S01]  /*6520*/  WARPGROUP.ARRIVE ;  /* 0x00000000000079c5 */ /* 0x000fe20000000000 */
[----:B---3--:R-:W-:-:S15]  /*6530*/  VIADD R152, R193, 0x180 ;  /* 0x00000180c1987836 */ /* 0x008fde0000000000 */
        /* <DEDUP_REMOVED lines=25> */
.L_x_7454:
[----:B------:R-:W-:Y:S01]  /*66d0*/  UISETP.NE.AND UP0, UPT, UR60, URZ, UPT ;  /* 0x0000003f3c00728c */ /* 0x000fe2000bf05270 */
[----:B------:R-:W-:Y:S02]  /*66e0*/  IMAD R169, R195, UR7, -R169 ;  /* 0x00000007c3a97c24 */ /* 0x000fe4000f8e0aa9 */
[----:B------:R-:W-:Y:S02]  /*66f0*/  VIADD R200, R22, 0xfffffffe ;  /* 0xfffffffe16c87836 */ /* 0x000fe40000000000 */
[----:B------:R-:W-:Y:S01]  /*6700*/  VIADD R152, R198, 0x38860 ;  /* 0x00038860c6987836 */ /* 0x000fe20000000000 */
[----:B------:R-:W-:Y:S01]  /*6710*/  R2UR UR7, R169 ;  /* 0x00000000a90772ca */ /* 0x000fe200000e0000 */
[----:B------:R-:W-:-:S03]  /*6720*/  IMAD.MOV.U32 R22, RZ, RZ, RZ ;  /* 0x000000ffff167224 */ /* 0x000fc600078e00ff */
[----:B------:R-:W-:Y:S01]  /*6730*/  PRMT R152, R197, 0x654, R152 ;  /* 0x00000654c5987816 */ /* 0x000fe20000000098 */
[----:B------:R-:W-:Y:S01]  /*6740*/  @UP0 ULDC UR10, c[0x0][0x44c] ;  /* 0x00011300000a0ab9 */ /* 0x000fe20000000800 */
[----:B------:R-:W-:Y:S01]  /*6750*/  @UP0 ULDC UR14, c[0x0][0x450] ;  /* 0x00011400000e0ab9 */ /* 0x000fe20000000800 */
[----:B------:R-:W-:Y:S01]  /*6760*/  UIMAD.WIDE.U32 UR10, UR38, UR10, URZ ;  /* 0x0000000a260a72a5 */ /* 0x000fe2000f8e003f */
[----:B------:R0:W-:Y:S03]  /*6770*/  SYNCS.ARRIVE.TRANS64.RED.A1T0 RZ, [R152+URZ], RZ ;  /* 0x000000ff98ff79a7 */ /* 0x0001e6000810043f */
[----:B------:R-:W-:-:S04]  /*6780*/  @UP0 USHF.R.U32.HI UR38, URZ, UR14, UR11 ;  /* 0x0000000e3f260299 */ /* 0x000fc8000801160b */
[----:B------:R-:W-:-:S04]  /*6790*/  UIADD3 UR38, UR7, UR38, URZ ;  /* 0x0000002607267290 */ /* 0x000fc8000fffe03f */
[----:B------:R-:W-:-:S04]  /*67a0*/  USHF.R.S32.HI UR7, URZ, 0x1f, UR38 ;  /* 0x0000001f3f077899 */ /* 0x000fc80008011426 */
[----:B------:R-:W-:-:S03]  /*67b0*/  ULEA.HI UR7, UR7, UR38, URZ, 0x6 ;  /* 0x0000002607077291 */ /* 0x000fc6000f8f303f */
[----:B------:R-:W-:Y:S01]  /*67c0*/  UMOV UR38, URZ ;  /* 0x0000003f00267c82 */ /* 0x000fe20008000000 */
[----:B------:R-:W-:-:S04]  /*67d0*/  USHF.R.S32.HI UR7, URZ, 0x6, UR7 ;  /* 0x000000063f077899 */ /* 0x000fc80008011407 */
[----:B------:R-:W-:-:S04]  /*67e0*/  UISETP.LT.AND UP0, UPT, UR61, UR7, UPT ;  /* 0x000000073d00728c */ /* 0x000fc8000bf01270 */
[----:B------:R-:W-:-:S06]  /*67f0*/  USEL UR39, UR61, UR7, !UP0 ;  /* 0x000000073d277287 */ /* 0x000fcc000c000000 */
[----:B------:R-:W-:-:S13]  /*6800*/  ISETP.GE.AND P1, PT, R200, UR39, PT ;  /* 0x00000027c8007c0c */ /* 0x000fda000bf26270 */
[----:B0-----:R-:W-:Y:S05]  /*6810*/  @!P1 BRA `(.L_x_7455) ;  /* 0x0000003000c89947 */ /* 0x001fea0003800000 */
[----:B------:R-:W-:Y:S01]  /*6820*/  IMAD.MOV.U32 R203, RZ, RZ, R168 ;  /* 0x000000ffffcb7224 */ /* 0x000fe200078e00a8 */
[----:B------:R-:W-:Y:S01]  /*6830*/  MOV R205, RZ ;  /* 0x000000ff00cd7202 */ /* 0x000fe20000000f00 */
[----:B------:R-:W-:Y:S01]  /*6840*/  IMAD.MOV.U32 R202, RZ, RZ, R185 ;  /* 0x000000ffffca7224 */ /* 0x000fe200078e00b9 */
[----:B------:R-:W-:-:S06]  /*6850*/  UMOV UR38, URZ ;  /* 0x0000003f00267c82 */ /* 0x000fcc0008000000 */
.L_x_7466:
[----:B------:R-:W-:-:S05]  /*6860*/  VIADD R22, R205, 0x1 ;  /* 0x00000001cd167836 */ /* 0x000fca0000000000 */
[----:B------:R-:W-:-:S04]  /*6870*/  ISETP.NE.AND P1, PT, R22, 0x2, PT ;  /* 0x000000021600780c */ /* 0x000fc80003f25270 */
[----:B0-----:R-:W-:Y:S02]  /*6880*/  SEL R152, RZ, 0x1, P1 ;  /* 0x00000001ff987807 */ /* 0x001fe40000800000 */
[----:B------:R-:W-:Y:S02]  /*6890*/  SEL R22, R22, RZ, P1 ;  /* 0x000000ff16167207 */ /* 0x000fe40000800000 */
[----:B------:R-:W-:-:S13]  /*68a0*/  R2UR UR6, R152 ;  /* 0x00000000980672ca */ /* 0x000fda00000e0000 */
[----:B------:R-:W-:Y:S01]  /*68b0*/  ULOP3.LUT UR38, UR38, UR6, URZ, 0x3c, !UPT ;  /* 0x0000000626267292 */ /* 0x000fe2000f8e3c3f */
[----:B------:R-:W-:Y:S11]  /*68c0*/  @!P0 BRA `(.L_x_7456) ;  /* 0x0000000000048947 */ /* 0x000ff60003800000 */
[----:B------:R-:W-:Y:S01]  /*68d0*/  BPT.TRAP 0x1 ;  /* 0x000000040000795c */ /* 0x000fe20000300000 */
.L_x_7456:
[----:B------:R-:W-:Y:S02]  /*68e0*/  IMAD.U32 R204, RZ, RZ, UR38 ;  /* 0x00000026ffcc7e24 */ /* 0x000fe4000f8e00ff */
[----:B------:R-:W-:-:S03]  /*68f0*/  IMAD R201, R22, 0x8, R198 ;  /* 0x0000000816c97824 */ /* 0x000fc600078e02c6 */
[----:B------:R-:W-:-:S04]  /*6900*/  SHF.L.U32 R204, R204, 0x1f, RZ ;  /* 0x0000001fcccc7819 */ /* 0x000fc800000006ff */
[----:B------:R0:W1:Y:S01]  /*6910*/  SYNCS.PHASECHK.TRANS64.TRYWAIT P1, [R201+URZ+0x38830], R204 ;  /* 0x038830ccc90075a7 */ /* 0x000062000802017f */
[----:B------:R-:W-:Y:S05]  /*6920*/  @!P0 BRA `(.L_x_7457) ;  /* 0x0000000000048947 */ /* 0x000fea0003800000 */
[----:B------:R-:W-:Y:S01]  /*6930*/  BPT.TRAP 0x1 ;  /* 0x000000040000795c */ /* 0x000fe20000300000 */
.L_x_7457:
[----:B------:R-:W-:Y:S01]  /*6940*/  IMAD R185, R22, 0x200, R191 ;  /* 0x0000020016b97824 */ /* 0x000fe200078e02bf */
[----:B-1----:R-:W-:Y:S06]  /*6950*/  @P1 BRA `(.L_x_7458) ;  /* 0x0000000000081947 */ /* 0x002fec0003800000 */
[----:B------:R-:W1:Y:S02]  /*6960*/  SYNCS.PHASECHK.TRANS64.TRYWAIT P1, [R201+URZ+0x38830], R204 ;  /* 0x038830ccc90075a7 */ /* 0x000e64000802017f */
[----:B-1----:R-:W-:Y:S05]  /*6970*/  @!P1 BRA `(.L_x_7459) ;  /* 0x000000d400f49947 */ /* 0x002fea0003800000 */
.L_x_7458:
        /* <DEDUP_REMOVED lines=49> */
.L_x_7460:
[----:B------:R2:W3:Y:S01]  /*6c90*/  SYNCS.PHASECHK.TRANS64.TRYWAIT P1, [R201+URZ+0x38850], R204 ;  /* 0x038850ccc90075a7 */ /* 0x0004e2000802017f */
[----:B------:R-:W-:Y:S05]  /*6ca0*/  @!P0 BRA `(.L_x_7461) ;  /* 0x0000000000048947 */ /* 0x000fea0003800000 */
[----:B------:R-:W-:Y:S01]  /*6cb0*/  BPT.TRAP 0x1 ;  /* 0x000000040000795c */ /* 0x000fe20000300000 */
.L_x_7461:
[----:B------:R-:W-:Y:S01]  /*6cc0*/  IMAD R185, R22, 0x1000, R18 ;  /* 0x0000100016b97824 */ /* 0x000fe200078e0212 */
[----:B---3--:R-:W-:Y:S06]  /*6cd0*/  @P1 BRA `(.L_x_7462) ;  /* 0x0000000000081947 */ /* 0x008fec0003800000 */
[----:B------:R-:W3:Y:S02]  /*6ce0*/  SYNCS.PHASECHK.TRANS64.TRYWAIT P1, [R201+URZ+0x38850], R204 ;  /* 0x038850ccc90075a7 */ /* 0x000ee4000802017f */
[----:B---3--:R-:W-:Y:S05]  /*6cf0*/  @!P1 BRA `(.L_x_7463) ;  /* 0x000000d400289947 */ /* 0x008fea0003800000 */
.L_x_7462:
[----:B------:R-:W-:Y:S01]  /*6d00*/  R2UR UR6, R185 ;  /* 0x00000000b90672ca */ /* 0x000fe200000e0000 */
[----:B------:R-:W-:Y:S01]  /*6d10*/  WARPGROUP.ARRIVE ;  /* 0x00000000000079c5 */ /* 0x000fe20000000000 */
[----:B0123--:R-:W-:Y:S01]  /*6d20*/  MOV R204, UR49 ;  /* 0x0000003100cc7c02 */ /* 0x00ffe20008000f00 */
[----:B------:R-:W-:Y:S01]  /*6d30*/  UMOV UR51, 0x40000040 ;  /* 0x4000004000337882 */ /* 0x000fe20000000000 */
[----:B------:R-:W-:Y:S01]  /*6d40*/  MOV R206, UR48 ;  /* 0x0000003000ce7c02 */ /* 0x000fe20008000f00 */
        /* <DEDUP_REMOVED lines=43> */
[----:B------:R-:W-:Y:S01]  /*7000*/  R2UR UR6, R204 ;  /* 0x00000000cc0672ca */ /* 0x000fe200000e0000 */
[----:B------:R-:W-:Y:S01]  /*7010*/  VIADD R204, R185, 0x202 ;  /* 0x00000202b9cc7836 */ /* 0x000fe20000000000 */
[----:B0-----:R-:W-:-:S04]  /*7020*/  SHF.R.U32.HI R213, RZ, 0x7, R213 ;  /* 0x00000007ffd57819 */ /* 0x001fc800000116d5 */
[----:B------:R-:W-:Y:S01]  /*7030*/  R2UR UR10, R204 ;  /* 0x00000000cc0a72ca */ /* 0x000fe200000e0000 */
[----:B------:R-:W-:-:S05]  /*7040*/  VIADD R204, R185, 0x204 ;  /* 0x00000204b9cc7836 */ /* 0x000fca0000000000 */
[----:B------:R-:W-:Y:S01]  /*7050*/  R2UR UR14, R204 ;  /* 0x00000000cc0e72ca */ /* 0x000fe200000e0000 */
[----:B------:R-:W-:-:S05]  /*7060*/  VIADD R204, R185, 0x206 ;  /* 0x00000206b9cc7836 */ /* 0x000fca0000000000 */
[----:B------:R-:W-:Y:S01]  /*7070*/  R2UR UR18, R204 ;  /* 0x00000000cc1272ca */ /* 0x000fe200000e0000 */
[----:B------:R-:W-:-:S05]  /*7080*/  VIADD R204, R185, 0x400 ;  /* 0x00000400b9cc7836 */ /* 0x000fca0000000000 */
[----:B------:R-:W-:Y:S02]  /*7090*/  R2UR UR22, R204 ;  /* 0x00000000cc1672ca */ /* 0x000fe400000e0000 */
[C---:B------:R-:W-:Y:S01]  /*70a0*/  IADD3 R204, R185.reuse, 0x402, RZ ;  /* 0x00000402b9cc7810 */ /* 0x040fe20007ffe0ff */
[----:B------:R-:W-:Y:S02]  /*70b0*/  WARPGROUP.DEPBAR.LE gsb0, 0x0 ;  /* 0x00008000000079c5 */ /* 0x000fe40000010000 */
[----:B------:R-:W-:Y:S01]  /*70c0*/  WARPGROUP.ARRIVE ;  /* 0x00000000000079c5 */ /* 0x000fe20000000000 */
[----:B------:R-:W-:Y:S01]  /*70d0*/  R2UR UR26, R204 ;  /* 0x00000000cc1a72ca */ /* 0x000fe200000e0000 */
[----:B------:R-:W-:-:S04]  /*70e0*/  VIADD R204, R185, 0x404 ;  /* 0x00000404b9cc7836 */ /* 0x000fc80000000000 */
[----:B------:R-:W-:Y:S01]  /*70f0*/  HGMMA.64x64x16.F32.BF16 R152, gdesc[UR52], R152, gsb0 ;  /* 0x00e00000349879f0 */ /* 0x000fe20008001898 */
[----:B------:R-:W-:Y:S01]  /*7100*/  R2UR UR30, R204 ;  /* 0x00000000cc1e72ca */ /* 0x000fe200000e0000 */
[----:B------:R-:W-:Y:S01]  /*7110*/  VIADD R204, R185, 0x406 ;  /* 0x00000406b9cc7836 */ /* 0x000fe20000000000 */
[----:B------:R-:W-:Y:S01]  /*7120*/  R2UR UR53, R207 ;  /* 0x00000000cf3572ca */ /* 0x000fe200000e0000 */
[----:B------:R-:W-:Y:S01]  /*7130*/  UMOV UR55, 0x40000040 ;  /* 0x4000004000377882 */ /* 0x000fe20000000000 */
[----:B------:R-:W-:Y:S01]  /*7140*/  R2UR UR52, R208 ;  /* 0x00000000d03472ca */ /* 0x000fe200000e0000 */
[C---:B------:R-:W-:Y:S01]  /*7150*/  VIADD R207, R185.reuse, 0x800 ;  /* 0x00000800b9cf7836 */ /* 0x040fe20000000000 */
        /* <DEDUP_REMOVED lines=10> */
[----:B0-----:R-:W-:-:S04]  /*7200*/  ISETP.GT.AND P1, PT, R204, 0x7f, PT ;  /* 0x0000007fcc00780c */ /* 0x001fc80003f24270 */
        /* <DEDUP_REMOVED lines=90> */
[----:B------:R-:W-:-:S04]  /*77b0*/  IMAD.IADD R209, R23, 0x1, R204 ;  /* 0x0000000117d17824 */ /* 0x000fc800078e02cc */
        /* <DEDUP_REMOVED lines=70> */
[----:B------:R-:W-:-:S04]  /*7c20*/  MOV R209, 0xe00 ;  /* 0x00000e0000d17802 */ /* 0x000fc80000000f00 */
        /* <DEDUP_REMOVED lines=62> */
.L_x_7464:
[----:B------:R-:W-:Y:S01]  /*8010*/  UISETP.NE.AND UP0, UPT, UR60, URZ, UPT ;  /* 0x0000003f3c00728c */ /* 0x000fe2000bf05270 */
[----:B------:R-:W-:Y:S01]  /*8020*/  IMAD.MOV.U32 R204, RZ, RZ, R186 ;  /* 0x000000ffffcc7224 */ /* 0x000fe200078e00ba */
[----:B------:R-:W-:Y:S01]  /*8030*/  ULDC UR10, c[0x0][0x2f0] ;  /* 0x0000bc00000a7ab9 */ /* 0x000fe20000000800 */
[----:B------:R-:W-:Y:S01]  /*8040*/  ULDC UR7, c[0x0][0x288] ;  /* 0x0000a20000077ab9 */ /* 0x000fe20000000800 */
[----:B------:R-:W-:Y:S02]  /*8050*/  UMOV UR11, 0x40000040 ;  /* 0x40000040000b7882 */ /* 0x000fe40000000000 */
[----:B------:R-:W-:Y:S02]  /*8060*/  PLOP3.LUT P1, PT, PT, PT, UP0, 0x80, 0x0 ;  /* 0x000000000000781c */ /* 0x000fe40003f2f008 */
[----:B------:R-:W-:-:S03]  /*8070*/  PLOP3.LUT P2, PT, PT, PT, UP0, 0x80, 0x0 ;  /* 0x000000000000781c */ /* 0x000fc60003f4f008 */
[----:B------:R-:W-:-:S08]  /*8080*/  @UP0 ULDC UR6, c[0x0][0x44c] ;  /* 0x0001130000060ab9 */ /* 0x000fd00000000800 */
[----:B------:R-:W-:Y:S01]  /*8090*/  @P1 IMAD.HI.U32 R185, R186, UR6, RZ ;  /* 0x00000006bab91c27 */ /* 0x000fe2000f8e00ff */
[----:B------:R-:W-:-:S04]  /*80a0*/  @UP0 ULDC UR6, c[0x0][0x450] ;  /* 0x0001140000060ab9 */ /* 0x000fc80000000800 */
[----:B------:R-:W-:Y:S01]  /*80b0*/  @P2 SHF.R.U32.HI R204, RZ, UR6, R185 ;  /* 0x00000006ffcc2c19 */ /* 0x000fe200080116b9 */
[----:B------:R-:W-:Y:S01]  /*80c0*/  IMAD.MOV.U32 R185, RZ, RZ, -0x40 ;  /* 0xffffffc0ffb97424 */ /* 0x000fe200078e00ff */
[----:B------:R-:W-:-:S03]  /*80d0*/  ULDC UR6, c[0x0][0xa80] ;  /* 0x0002a00000067ab9 */ /* 0x000fc60000000800 */
[----:B------:R-:W0:Y:S01]  /*80e0*/  SHFL.IDX PT, R208, R204, 0x1, 0x1c1f ;  /* 0x003c1f00ccd07f89 */ /* 0x000e2200000e0000 */
[----:B------:R-:W-:-:S03]  /*80f0*/  IMAD R185, R200, R185, 0x1 ;  /* 0x00000001c8b97424 */ /* 0x000fc600078e02b9 */
[----:B------:R-:W1:Y:S01]  /*8100*/  SHFL.IDX PT, R204, R204, RZ, 0x1c1f ;  /* 0x001c1fffcccc7589 */ /* 0x000e6200000e0000 */
[----:B------:R-:W-:-:S04]  /*8110*/  IMAD.IADD R206, R185, 0x1, -R196 ;  /* 0x00000001b9ce7824 */ /* 0x000fc800078e0ac4 */
[----:B------:R-:W-:-:S05]  /*8120*/  IMAD R185, R195, UR10, R206 ;  /* 0x0000000ac3b97c24 */ /* 0x000fca000f8e02ce */
[----:B0-----:R-:W-:-:S04]  /*8130*/  IADD3 R206, R208, -UR7, R185 ;  /* 0x80000007d0ce7c10 */ /* 0x001fc8000fffe0b9 */
        /* <DEDUP_REMOVED lines=49> */
[C---:B------:R-:W-:Y:S02]  /*8450*/  ISETP.GT.AND P1, PT, R185.reuse, RZ, PT ;  /* 0x000000ffb900720c */ /* 0x040fe40003f24270 */
[C---:B------:R-:W-:Y:S01]  /*8460*/  ISETP.GT.AND P2, PT, R185.reuse, 0x1, PT ;  /* 0x00000001b900780c */ /* 0x040fe20003f44270 */
[----:B------:R-:W0:Y:S01]  /*8470*/  SHFL.BFLY PT, R209, R206, 0x2, 0x1f ;  /* 0x0c401f00ced17f89 */ /* 0x000e2200000e0000 */
[----:B------:R-:W-:Y:S02]  /*8480*/  FSEL R207, R152, -INF , P1 ;  /* 0xff80000098cf7808 */ /* 0x000fe40000800000 */
[----:B------:R-:W-:Y:S02]  /*8490*/  ISETP.GT.AND P1, PT, R185, 0x8, PT ;  /* 0x00000008b900780c */ /* 0x000fe40003f24270 */
[----:B------:R-:W-:-:S02]  /*84a0*/  FSEL R153, R153, -INF , P2 ;  /* 0xff80000099997808 */ /* 0x000fc40001000000 */
[----:B------:R-:W-:Y:S02]  /*84b0*/  FMNMX.FTZ R152, R207, R202, !PT ;  /* 0x000000cacf987209 */ /* 0x000fe40007810000 */
[C---:B------:R-:W-:Y:S02]  /*84c0*/  ISETP.GT.AND P2, PT, R185.reuse, 0x9, PT ;  /* 0x00000009b900780c */ /* 0x040fe40003f44270 */
[----:B------:R-:W-:Y:S02]  /*84d0*/  FSEL R156, R156, -INF , P1 ;  /* 0xff8000009c9c7808 */ /* 0x000fe40000800000 */
[----:B------:R-:W-:Y:S02]  /*84e0*/  ISETP.GT.AND P1, PT, R185, 0x10, PT ;  /* 0x00000010b900780c */ /* 0x000fe40003f24270 */
[----:B------:R-:W-:Y:S02]  /*84f0*/  FSEL R157, R157, -INF , P2 ;  /* 0xff8000009d9d7808 */ /* 0x000fe40001000000 */
[----:B------:R-:W-:-:S02]  /*8500*/  ISETP.GT.AND P2, PT, R185, 0x11, PT ;  /* 0x00000011b900780c */ /* 0x000fc40003f44270 */
[----:B------:R-:W-:Y:S02]  /*8510*/  FSEL R160, R160, -INF , P1 ;  /* 0xff800000a0a07808 */ /* 0x000fe40000800000 */
[----:B------:R-:W-:Y:S02]  /*8520*/  ISETP.GT.AND P1, PT, R185, 0x18, PT ;  /* 0x00000018b900780c */ /* 0x000fe40003f24270 */
[----:B------:R-:W-:Y:S02]  /*8530*/  FSEL R161, R161, -INF , P2 ;  /* 0xff800000a1a17808 */ /* 0x000fe40001000000 */
[----:B0-----:R-:W-:Y:S02]  /*8540*/  FMNMX.FTZ R208, R206, R209, !PT ;  /* 0x000000d1ced07209 */ /* 0x001fe40007810000 */
[----:B------:R-:W-:Y:S02]  /*8550*/  FMNMX.FTZ R209, R153, R152, !PT ;  /* 0x0000009899d17209 */ /* 0x000fe40007810000 */
[----:B------:R-:W-:Y:S01]  /*8560*/  ISETP.GT.AND P2, PT, R185, 0x19, PT ;  /* 0x00000019b900780c */ /* 0x000fe20003f44270 */
[----:B------:R-:W0:Y:S01]  /*8570*/  SHFL.BFLY PT, R211, R208, 0x1, 0x1f ;  /* 0x0c201f00d0d37f89 */ /* 0x000e2200000e0000 */
[----:B------:R-:W-:-:S02]  /*8580*/  FMNMX.FTZ R152, R156, R209, !PT ;  /* 0x000000d19c987209 */ /* 0x000fc40007810000 */
[----:B------:R-:W-:Y:S02]  /*8590*/  FSEL R164, R164, -INF , P1 ;  /* 0xff800000a4a47808 */ /* 0x000fe40000800000 */
[----:B------:R-:W-:Y:S02]  /*85a0*/  FMNMX.FTZ R209, R157, R152, !PT ;  /* 0x000000989dd17209 */ /* 0x000fe40007810000 */
[----:B------:R-:W-:Y:S02]  /*85b0*/  ISETP.GT.AND P1, PT, R185, 0x20, PT ;  /* 0x00000020b900780c */ /* 0x000fe40003f24270 */
[----:B------:R-:W-:Y:S02]  /*85c0*/  FMNMX.FTZ R152, R160, R209, !PT ;  /* 0x000000d1a0987209 */ /* 0x000fe40007810000 */
[----:B------:R-:W-:Y:S02]  /*85d0*/  FSEL R165, R165, -INF , P2 ;  /* 0xff800000a5a57808 */ /* 0x000fe40001000000 */
[----:B------:R-:W-:-:S02]  /*85e0*/  FMNMX.FTZ R209, R161, R152, !PT ;  /* 0x00000098a1d17209 */ /* 0x000fc40007810000 */
[----:B------:R-:W-:Y:S02]  /*85f0*/  ISETP.GT.AND P2, PT, R185, 0x21, PT ;  /* 0x00000021b900780c */ /* 0x000fe40003f44270 */
[----:B------:R-:W-:Y:S02]  /*8600*/  FMNMX.FTZ R204, R164, R209, !PT ;  /* 0x000000d1a4cc7209 */ /* 0x000fe40007810000 */
[----:B------:R-:W-:Y:S02]  /*8610*/  FSEL R152, R168, -INF , P1 ;  /* 0xff800000a8987808 */ /* 0x000fe40000800000 */
[----:B------:R-:W-:Y:S02]  /*8620*/  FMNMX.FTZ R209, R165, R204, !PT ;  /* 0x000000cca5d17209 */ /* 0x000fe40007810000 */
[----:B------:R-:W-:Y:S02]  /*8630*/  ISETP.GT.AND P1, PT, R185, 0x28, PT ;  /* 0x00000028b900780c */ /* 0x000fe40003f24270 */
[----:B------:R-:W-:-:S02]  /*8640*/  FSEL R206, R169, -INF , P2 ;  /* 0xff800000a9ce7808 */ /* 0x000fc40001000000 */
[----:B------:R-:W-:Y:S02]  /*8650*/  FMNMX.FTZ R209, R152, R209, !PT ;  /* 0x000000d198d17209 */ /* 0x000fe40007810000 */
[----:B0-----:R-:W-:Y:S02]  /*8660*/  FMNMX.FTZ R168, R208, R211, !PT ;  /* 0x000000d3d0a87209 */ /* 0x001fe40007810000 */
[C---:B------:R-:W-:Y:S02]  /*8670*/  ISETP.GT.AND P2, PT, R185.reuse, 0x29, PT ;  /* 0x00000029b900780c */ /* 0x040fe40003f44270 */
[----:B------:R-:W-:Y:S01]  /*8680*/  FSEL R208, R172, -INF , P1 ;  /* 0xff800000acd07808 */ /* 0x000fe20000800000 */
[----:B------:R-:W-:Y:S01]  /*8690*/  FMUL.FTZ R212, R168, UR6 ;  /* 0x00000006a8d47c20 */ /* 0x000fe20008410000 */
        /* <DEDUP_REMOVED lines=10> */
[----:B------:R-:W-:Y:S02]  /*8740*/  FSETP.NEU.FTZ.AND P4, PT, R168, -INF , PT ;  /* 0xff800000a800780b */ /* 0x000fe40003f9d000 */
[----:B------:R-:W-:Y:S02]  /*8750*/  ISETP.GT.AND P1, PT, R185, 0x39, PT ;  /* 0x00000039b900780c */ /* 0x000fe40003f24270 */
[----:B------:R-:W-:Y:S02]  /*8760*/  FSEL R213, R180, -INF , P3 ;  /* 0xff800000b4d57808 */ /* 0x000fe40001800000 */
[----:B------:R-:W-:-:S02]  /*8770*/  FMNMX.FTZ R172, R211, R172, !PT ;  /* 0x000000acd3ac7209 */ /* 0x000fc40007810000 */
[----:B------:R-:W-:Y:S02]  /*8780*/  FSEL R212, R212, RZ, P4 ;  /* 0x000000ffd4d47208 */ /* 0x000fe40002000000 */
[----:B------:R-:W-:Y:S02]  /*8790*/  FSEL R215, R181, -INF , P1 ;  /* 0xff800000b5d77808 */ /* 0x000fe40000800000 */
        /* <DEDUP_REMOVED lines=19> */
[----:B------:R-:W-:Y:S08]  /*88d0*/  MUFU.EX2 R169, R169 ;  /* 0x000000a900a97308 */ /* 0x000ff00000000800 */
[----:B------:R-:W-:Y:S01]  /*88e0*/  MUFU.EX2 R172, R172 ;  /* 0x000000ac00ac7308 */ /* 0x000fe20000000800 */
[----:B0-----:R-:W-:-:S07]  /*88f0*/  FMNMX.FTZ R155, R154, R155, !PT ;  /* 0x0000009b9a9b7209 */ /* 0x001fce0007810000 */
[----:B------:R-:W-:Y:S01]  /*8900*/  MUFU.EX2 R173, R173 ;  /* 0x000000ad00ad7308 */ /* 0x000fe20000000800 */
[----:B------:R-:W0:Y:S07]  /*8910*/  SHFL.BFLY PT, R154, R155, 0x1, 0x1f ;  /* 0x0c201f009b9a7f89 */ /* 0x000e2e00000e0000 */
[----:B------:R-:W1:Y:S08]  /*8920*/  MUFU.EX2 R176, R176 ;  /* 0x000000b000b07308 */ /* 0x000e700000000800 */
[----:B------:R-:W-:Y:S08]  /*8930*/  MUFU.EX2 R177, R177 ;  /* 0x000000b100b17308 */ /* 0x000ff00000000800 */
[----:B------:R-:W-:Y:S01]  /*8940*/  MUFU.EX2 R180, R180 ;  /* 0x000000b400b47308 */ /* 0x000fe20000000800 */
[----:B0-----:R-:W-:-:S04]  /*8950*/  FMNMX.FTZ R185, R155, R154, !PT ;  /* 0x0000009a9bb97209 */ /* 0x001fc80007810000 */
        /* <DEDUP_REMOVED lines=10> */
[----:B------:R-:W-:Y:S01]  /*8a00*/  FSEL R153, R185, RZ, P1 ;  /* 0x000000ffb9997208 */ /* 0x000fe20000800000 */
[--C-:B------:R-:W-:Y:S01]  /*8a10*/  FFMA.FTZ R156, R211, UR6, -R154.reuse ;  /* 0x00000006d39c7c23 */ /* 0x100fe2000801089a */
[----:B------:R-:W-:Y:S01]  /*8a20*/  ISETP.NE.AND P1, PT, R194, RZ, PT ;  /* 0x000000ffc200720c */ /* 0x000fe20003f25270 */
[----:B------:R-:W-:Y:S01]  /*8a30*/  FADD.FTZ R152, -R152, R203 ;  /* 0x000000cb98987221 */ /* 0x000fe20000010100 */
[----:B------:R-:W-:Y:S01]  /*8a40*/  FFMA.FTZ R217, R157, UR6, -R154 ;  /* 0x000000069dd97c23 */ /* 0x000fe2000801089a */
[----:B------:R-:W-:Y:S01]  /*8a50*/  FADD.FTZ R153, -R153, R202 ;  /* 0x000000ca99997221 */ /* 0x000fe20000010100 */
[----:B------:R-:W-:Y:S01]  /*8a60*/  FFMA.FTZ R218, R160, UR6, -R154 ;  /* 0x00000006a0da7c23 */ /* 0x000fe2000801089a */
[----:B------:R-:W-:Y:S01]  /*8a70*/  FMUL.FTZ R155, R152, UR6 ;  /* 0x00000006989b7c20 */ /* 0x000fe20008410000 */
[----:B------:R-:W-:-:S02]  /*8a80*/  VIADD R152, R201, 0x38840 ;  /* 0x00038840c9987836 */ /* 0x000fc40000000000 */
[----:B------:R-:W-:Y:S01]  /*8a90*/  FMUL.FTZ R153, R153, UR6 ;  /* 0x0000000699997c20 */ /* 0x000fe20008410000 */
[--C-:B------:R-:W-:Y:S01]  /*8aa0*/  FFMA.FTZ R223, R206, UR6, -R154.reuse ;  /* 0x00000006cedf7c23 */ /* 0x100fe2000801089a */
[----:B------:R1:W0:Y:S01]  /*8ab0*/  MUFU.EX2 R202, R155 ;  /* 0x0000009b00ca7308 */ /* 0x0002220000000800 */
[----:B------:R-:W-:Y:S01]  /*8ac0*/  FFMA.FTZ R219, R161, UR6, -R154 ;  /* 0x00000006a1db7c23 */ /* 0x000fe2000801089a */
[----:B------:R-:W-:Y:S01]  /*8ad0*/  PRMT R152, R197, 0x654, R152 ;  /* 0x00000654c5987816 */ /* 0x000fe20000000098 */
[----:B------:R-:W-:Y:S01]  /*8ae0*/  FFMA.FTZ R220, R164, UR6, -R154 ;  /* 0x00000006a4dc7c23 */ /* 0x000fe2000801089a */
[----:B------:R-:W-:Y:S02]  /*8af0*/  @!P1 IMAD R157, R205, 0x40, R192 ;  /* 0x00000040cd9d9824 */ /* 0x000fe400078e02c0 */
[--C-:B------:R-:W-:Y:S01]  /*8b00*/  FFMA.FTZ R221, R165, UR6, -R154.reuse ;  /* 0x00000006a5dd7c23 */ /* 0x100fe2000801089a */
[--C-:B------:R-:W-:Y:S01]  /*8b10*/  FFMA.FTZ R206, R208, UR6, -R154.reuse ;  /* 0x00000006d0ce7c23 */ /* 0x100fe2000801089a */
[----:B------:R-:W-:Y:S01]  /*8b20*/  FFMA.FTZ R209, R209, UR6, -R154 ;  /* 0x00000006d1d17c23 */ /* 0x000fe2000801089a */
[----:B------:R2:W3:Y:S01]  /*8b30*/  MUFU.EX2 R211, R153 ;  /* 0x0000009900d37308 */ /* 0x0004e20000000800 */
[----:B------:R-:W-:-:S02]  /*8b40*/  @!P1 IMAD R160, R157, 0x4, R198 ;  /* 0x000000049da09824 */ /* 0x000fc400078e02c6 */
[--C-:B------:R-:W-:Y:S01]  /*8b50*/  FFMA.FTZ R208, R210, UR6, -R154.reuse ;  /* 0x00000006d2d07c23 */ /* 0x100fe2000801089a */
[----:B------:R4:W-:Y:S01]  /*8b60*/  SYNCS.ARRIVE.TRANS64.RED.A1T0 RZ, [R152+URZ], RZ ;  /* 0x000000ff98ff79a7 */ /* 0x0009e2000810043f */
[--C-:B------:R-:W-:Y:S01]  /*8b70*/  FFMA.FTZ R210, R213, UR6, -R154.reuse ;  /* 0x00000006d5d27c23 */ /* 0x100fe2000801089a */
[----:B------:R-:W-:Y:S01]  /*8b80*/  FFMA.FTZ R215, R215, UR6, -R154 ;  /* 0x00000006d7d77c23 */ /* 0x000fe2000801089a */
[----:B------:R-:W-:Y:S01]  /*8b90*/  IMAD R213, R22, 0x1000, R193 ;  /* 0x0000100016d57824 */ /* 0x000fe200078e02c1 */
[----:B-1----:R-:W-:Y:S01]  /*8ba0*/  F2FP.BF16.F32.PACK_AB R155, R176, R173 ;  /* 0x000000adb09b723e */ /* 0x002fe200000010ff */
[----:B------:R-:W-:Y:S01]  /*8bb0*/  MUFU.EX2 R214, R214 ;  /* 0x000000d600d67308 */ /* 0x000fe20000000800 */
[----:B0-----:R-:W-:Y:S01]  /*8bc0*/  @!P1 STS [R160+0x38420], R202 ;  /* 0x038420caa0009388 */ /* 0x001fe20000000800 */
[----:B--2---:R-:W-:Y:S01]  /*8bd0*/  F2FP.BF16.F32.PACK_AB R153, R172, R169 ;  /* 0x000000a9ac99723e */ /* 0x004fe200000010ff */
[-C--:B------:R-:W-:Y:S01]  /*8be0*/  FMUL.FTZ R26, R26, R202.reuse ;  /* 0x000000ca1a1a7220 */ /* 0x080fe20000410000 */
[----:B------:R-:W-:Y:S01]  /*8bf0*/  F2FP.BF16.F32.PACK_AB R157, R180, R177 ;  /* 0x000000b1b49d723e */ /* 0x000fe200000010ff */
[-C--:B------:R-:W-:Y:S01]  /*8c00*/  FMUL.FTZ R27, R27, R202.reuse ;  /* 0x000000ca1b1b7220 */ /* 0x080fe20000410000 */
[----:B------:R-:W-:Y:S01]  /*8c10*/  F2FP.BF16.F32.PACK_AB R159, R204, R181 ;  /* 0x000000b5cc9f723e */ /* 0x000fe200000010ff */
[-C--:B------:R-:W-:Y:S01]  /*8c20*/  FMUL.FTZ R30, R30, R202.reuse ;  /* 0x000000ca1e1e7220 */ /* 0x080fe20000410000 */
[----:B------:R-:W4:Y:S01]  /*8c30*/  MUFU.EX2 R207, R207 ;  /* 0x000000cf00cf7308 */ /* 0x000f220000000800 */
[----:B---3--:R0:W-:Y:S01]  /*8c40*/  @!P1 STS [R160+0x38400], R211 ;  /* 0x038400d3a0009388 */ /* 0x0081e20000000800 */
[----:B------:R-:W-:Y:S01]  /*8c50*/  R2UR UR10, R213 ;  /* 0x00000000d50a72ca */ /* 0x000fe200000e0000 */
        /* <DEDUP_REMOVED lines=14> */
[----:B----4-:R-:W-:Y:S01]  /*8d40*/  F2FP.BF16.F32.PACK_AB R152, R207, R214 ;  /* 0x000000d6cf98723e */ /* 0x010fe200000010ff */
        /* <DEDUP_REMOVED lines=46> */
[----:B------:R-:W2:Y:S01]  /*9030*/  MUFU.EX2 R171, R171 ;  /* 0x000000ab00ab7308 */ /* 0x000ea20000000800 */
        /* <DEDUP_REMOVED lines=87> */
[----:B------:R0:W1:Y:S01]  /*95b0*/  MUFU.EX2 R203, R156 ;  /* 0x0000009c00cb7308 */ /* 0x0000620000000800 */
[----:B------:R-:W-:Y:S01]  /*95c0*/  FMUL.FTZ R149, R149, R211 ;  /* 0x000000d395957220 */ /* 0x000fe20000410000 */
[-C--:B------:R-:W-:Y:S01]  /*95d0*/  FMUL.FTZ R150, R150, R202.reuse ;  /* 0x000000ca96967220 */ /* 0x080fe20000410000 */
[----:B------:R-:W-:Y:S01]  /*95e0*/  FMUL.FTZ R151, R151, R202 ;  /* 0x000000ca97977220 */ /* 0x000fe20000410000 */
[----:B------:R2:W-:Y:S01]  /*95f0*/  STSM.16.M88.4 [R188+0x36400], R152 ;  /* 0x03640098bc007844 */ /* 0x0005e20000000200 */
[----:B------:R-:W-:Y:S01]  /*9600*/  IADD3 R212, R213, 0x80, RZ ;  /* 0x00000080d5d47810 */ /* 0x000fe20007ffe0ff */
[----:B------:R-:W-:Y:S01]  /*9610*/  FFMA.FTZ R169, R202, R20, R169 ;  /* 0x00000014caa97223 */ /* 0x000fe200000100a9 */
[----:B------:R-:W-:Y:S01]  /*9620*/  FFMA.FTZ R214, R211, R21, R214 ;  /* 0x00000015d3d67223 */ /* 0x000fe200000100d6 */
[----:B------:R-:W-:Y:S01]  /*9630*/  MUFU.EX2 R210, R210 ;  /* 0x000000d200d27308 */ /* 0x000fe20000000800 */
[----:B0-----:R-:W-:Y:S01]  /*9640*/  F2FP.BF16.F32.PACK_AB R156, R219, R218 ;  /* 0x000000dadb9c723e */ /* 0x001fe200000010ff */
[----:B------:R-:W-:Y:S01]  /*9650*/  FADD.FTZ R172, R172, R169 ;  /* 0x000000a9acac7221 */ /* 0x000fe20000010000 */
[----:B------:R-:W-:-:S03]  /*9660*/  FADD.FTZ R207, R207, R214 ;  /* 0x000000d6cfcf7221 */ /* 0x000fc60000010000 */
[----:B------:R2:W-:Y:S01]  /*9670*/  STSM.16.M88.4 [R190], R156 ;  /* 0x0000009cbe007844 */ /* 0x0005e20000000200 */
[----:B------:R-:W-:Y:S01]  /*9680*/  FADD.FTZ R173, R173, R172 ;  /* 0x000000acadad7221 */ /* 0x000fe20000010000 */
[----:B------:R-:W0:Y:S01]  /*9690*/  MUFU.EX2 R205, R215 ;  /* 0x000000d700cd7308 */ /* 0x000e220000000800 */
[----:B-1----:R-:W-:Y:S01]  /*96a0*/  F2FP.BF16.F32.PACK_AB R164, R203, R208 ;  /* 0x000000d0cba4723e */ /* 0x002fe200000010ff */
[----:B------:R2:W-:Y:S01]  /*96b0*/  STSM.16.M88.4 [R187], R160 ;  /* 0x000000a0bb007844 */ /* 0x0005e20000000200 */
[----:B------:R-:W-:Y:S01]  /*96c0*/  FADD.FTZ R216, R216, R207 ;  /* 0x000000cfd8d87221 */ /* 0x000fe20000010000 */
[----:B------:R-:W-:-:S03]  /*96d0*/  FADD.FTZ R176, R176, R173 ;  /* 0x000000adb0b07221 */ /* 0x000fc60000010000 */
[----:B------:R-:W-:Y:S01]  /*96e0*/  FADD.FTZ R217, R217, R216 ;  /* 0x000000d8d9d97221 */ /* 0x000fe20000010000 */
[----:B------:R-:W1:Y:S01]  /*96f0*/  MUFU.EX2 R183, R183 ;  /* 0x000000b700b77308 */ /* 0x000e620000000800 */
[----:B------:R-:W-:Y:S02]  /*9700*/  FADD.FTZ R177, R177, R176 ;  /* 0x000000b0b1b17221 */ /* 0x000fe40000010000 */
[----:B------:R-:W-:Y:S02]  /*9710*/  FADD.FTZ R218, R218, R217 ;  /* 0x000000d9dada7221 */ /* 0x000fe40000010000 */
[----:B------:R-:W-:Y:S02]  /*9720*/  FADD.FTZ R180, R180, R177 ;  /* 0x000000b1b4b47221 */ /* 0x000fe40000010000 */
[----:B------:R-:W-:Y:S01]  /*9730*/  FADD.FTZ R219, R219, R218 ;  /* 0x000000dadbdb7221 */ /* 0x000fe20000010000 */
[----:B0-----:R-:W-:Y:S01]  /*9740*/  F2FP.BF16.F32.PACK_AB R166, R205, R210 ;  /* 0x000000d2cda6723e */ /* 0x001fe200000010ff */
[----:B------:R-:W-:-:S02]  /*9750*/  FADD.FTZ R181, R181, R180 ;  /* 0x000000b4b5b57221 */ /* 0x000fc40000010000 */
[----:B------:R-:W-:Y:S02]  /*9760*/  FADD.FTZ R220, R220, R219 ;  /* 0x000000dbdcdc7221 */ /* 0x000fe40000010000 */
[----:B------:R-:W-:Y:S02]  /*9770*/  FADD.FTZ R181, R204, R181 ;  /* 0x000000b5ccb57221 */ /* 0x000fe40000010000 */
[----:B------:R-:W-:Y:S01]  /*9780*/  FADD.FTZ R221, R221, R220 ;  /* 0x000000dcdddd7221 */ /* 0x000fe20000010000 */
[----:B-1----:R-:W-:Y:S01]  /*9790*/  F2FP.BF16.F32.PACK_AB R167, R183, R182 ;  /* 0x000000b6b7a7723e */ /* 0x002fe200000010ff */
[----:B------:R-:W-:Y:S02]  /*97a0*/  FADD.FTZ R170, R170, R181 ;  /* 0x000000b5aaaa7221 */ /* 0x000fe40000010000 */
[----:B------:R-:W-:Y:S02]  /*97b0*/  FADD.FTZ R222, R222, R221 ;  /* 0x000000dddede7221 */ /* 0x000fe40000010000 */
[----:B------:R2:W-:Y:S01]  /*97c0*/  STSM.16.M88.4 [R189], R164 ;  /* 0x000000a4bd007844 */ /* 0x0005e20000000200 */
[----:B------:R-:W-:Y:S01]  /*97d0*/  WARPGROUP.ARRIVE ;  /* 0x00000000000079c5 */ /* 0x000fe20000000000 */
[----:B------:R-:W-:Y:S01]  /*97e0*/  FADD.FTZ R171, R171, R170 ;  /* 0x000000aaabab7221 */ /* 0x000fe20000010000 */
[----:B------:R-:W-:-:S03]  /*97f0*/  FADD.FTZ R223, R223, R222 ;  /* 0x000000dedfdf7221 */ /* 0x000fc60000010000 */
[----:B------:R-:W-:Y:S01]  /*9800*/  FADD.FTZ R174, R174, R171 ;  /* 0x000000abaeae7221 */ /* 0x000fe20000010000 */
[----:B------:R-:W-:Y:S01]  /*9810*/  HGMMA.64x256x16.F32.BF16 R24, R152, gdesc[UR8].tnspB, R24, gsb0 ;  /* 0x43e0000898187df0 */ /* 0x000fe20008001818 */
[----:B------:R-:W-:Y:S01]  /*9820*/  R2UR UR10, R212 ;  /* 0x00000000d40a72ca */ /* 0x000fe200000e0000 */
[----:B------:R-:W-:Y:S01]  /*9830*/  UMOV UR11, 0x40000040 ;  /* 0x40000040000b7882 */ /* 0x000fe20000000000 */
[C---:B------:R-:W-:Y:S02]  /*9840*/  VIADD R212, R213.reuse, 0x100 ;  /* 0x00000100d5d47836 */ /* 0x040fe40000000000 */
[----:B------:R-:W-:Y:S01]  /*9850*/  FADD.FTZ R206, R206, R223 ;  /* 0x000000dfcece7221 */ /* 0x000fe20000010000 */
[----:B------:R-:W-:Y:S02]  /*9860*/  VIADD R213, R213, 0x180 ;  /* 0x00000180d5d57836 */ /* 0x000fe40000000000 */
[----:B------:R-:W-:Y:S01]  /*9870*/  FADD.FTZ R175, R175, R174 ;  /* 0x000000aeafaf7221 */ /* 0x000fe20000010000 */
[----:B------:R-:W-:-:S03]  /*9880*/  FADD.FTZ R209, R209, R206 ;  /* 0x000000ced1d17221 */ /* 0x000fc60000010000 */
[----:B------:R-:W-:Y:S01]  /*9890*/  FADD.FTZ R178, R178, R175 ;  /* 0x000000afb2b27221 */ /* 0x000fe20000010000 */
[----:B------:R-:W-:-:S03]  /*98a0*/  FADD.FTZ R208, R208, R209 ;  /* 0x000000d1d0d07221 */ /* 0x000fc60000010000 */
[----:B------:R-:W-:Y:S01]  /*98b0*/  FADD.FTZ R179, R179, R178 ;  /* 0x000000b2b3b37221 */ /* 0x000fe20000010000 */
[----:B------:R-:W-:-:S03]  /*98c0*/  FADD.FTZ R203, R203, R208 ;  /* 0x000000d0cbcb7221 */ /* 0x000fc60000010000 */
[----:B------:R-:W-:Y:S01]  /*98d0*/  FADD.FTZ R20, R182, R179 ;  /* 0x000000b3b6147221 */ /* 0x000fe20000010000 */
[----:B------:R-:W-:-:S03]  /*98e0*/  FADD.FTZ R210, R210, R203 ;  /* 0x000000cbd2d27221 */ /* 0x000fc60000010000 */
[----:B------:R-:W-:Y:S01]  /*98f0*/  FADD.FTZ R20, R183, R20 ;  /* 0x00000014b7147221 */ /* 0x000fe20000010000 */
[----:B------:R-:W-:Y:S01]  /*9900*/  FADD.FTZ R21, R205, R210 ;  /* 0x000000d2cd157221 */ /* 0x000fe20000010000 */
[----:B------:R-:W-:Y:S02]  /*9910*/  WARPGROUP.DEPBAR.LE gsb0, 0x0 ;  /* 0x00008000000079c5 */ /* 0x000fe40000010000 */
[----:B------:R-:W-:-:S06]  /*9920*/  WARPGROUP.ARRIVE ;  /* 0x00000000000079c5 */ /* 0x000fcc0000000000 */
        /* <DEDUP_REMOVED lines=24> */
.L_x_7465:
[C---:B------:R-:W-:Y:S01]  /*9ab0*/  ISETP.GT.AND P1, PT, R200.reuse, UR39, PT ;  /* 0x00000027c8007c0c */ /* 0x040fe2000bf24270 */
[----:B------:R-:W-:Y:S02]  /*9ac0*/  VIADD R152, R201, 0x38860 ;  /* 0x00038860c9987836 */ /* 0x000fe40000000000 */
[----:B------:R-:W-:Y:S02]  /*9ad0*/  VIADD R200, R200, 0xffffffff ;  /* 0xffffffffc8c87836 */ /* 0x000fe40000000000 */
[----:B------:R-:W-:Y:S01]  /*9ae0*/  IMAD.MOV.U32 R203, RZ, RZ, R168 ;  /* 0x000000ffffcb7224 */ /* 0x000fe200078e00a8 */
[----:B------:R-:W-:Y:S01]  /*9af0*/  PRMT R152, R197, 0x654, R152 ;  /* 0x00000654c5987816 */ /* 0x000fe20000000098 */
[----:B------:R-:W-:Y:S02]  /*9b00*/  IMAD.MOV.U32 R202, RZ, RZ, R185 ;  /* 0x000000ffffca7224 */ /* 0x000fe400078e00b9 */
[----:B------:R-:W-:Y:S01]  /*9b10*/  IMAD.MOV.U32 R205, RZ, RZ, R22 ;  /* 0x000000ffffcd7224 */ /* 0x000fe200078e0016 */
[----:B------:R0:W-:Y:S03]  /*9b20*/  SYNCS.ARRIVE.TRANS64.RED.A1T0 RZ, [R152+URZ], RZ ;  /* 0x000000ff98ff79a7 */ /* 0x0001e6000810043f */
[----:B------:R-:W-:Y:S05]  /*9b30*/  @P1 BRA `(.L_x_7466) ;  /* 0xffffffcc00481947 */ /* 0x000fea000383ffff */
.L_x_7455:
[----:B------:R-:W-:-:S13]  /*9b40*/  ISETP.GE.AND P1, PT, R200, UR61, PT ;  /* 0x0000003dc8007c0c */ /* 0x000fda000bf26270 */
[----:B------:R-:W-:Y:S05]  /*9b50*/  @!P1 BRA `(.L_x_7467) ;  /* 0x0000002800dc9947 */ /* 0x000fea0003800000 */
[----:B------:R-:W-:Y:S01]  /*9b60*/  IMAD.MOV.U32 R209, RZ, RZ, R168 ;  /* 0x000000ffffd17224 */ /* 0x000fe200078e00a8 */
[----:B------:R-:W-:Y:S01]  /*9b70*/  ULDC UR39, c[0x0][0xa80] ;  /* 0x0002a00000277ab9 */ /* 0x000fe20000000800 */
[----:B------:R-:W-:Y:S02]  /*9b80*/  IMAD.MOV.U32 R186, RZ, RZ, R185 ;  /* 0x000000ffffba7224 */ /* 0x000fe400078e00b9 */
[----:B------:R-:W-:-:S07]  /*9b90*/  IMAD.MOV.U32 R211, RZ, RZ, R22 ;  /* 0x000000ffffd37224 */ /* 0x000fce00078e0016 */
.L_x_7478:
[----:B------:R-:W-:-:S05]  /*9ba0*/  VIADD R22, R211, 0x1 ;  /* 0x00000001d3167836 */ /* 0x000fca0000000000 */
[----:B------:R-:W-:-:S04]  /*9bb0*/  ISETP.NE.AND P1, PT, R22, 0x2, PT ;  /* 0x000000021600780c */ /* 0x000fc80003f25270 */
[----:B01----:R-:W-:Y:S02]  /*9bc0*/  SEL R152, RZ, 0x1, P1 ;  /* 0x00000001ff987807 */ /* 0x003fe40000800000 */
[----:B------:R-:W-:Y:S02]  /*9bd0*/  SEL R22, R22, RZ, P1 ;  /* 0x000000ff16167207 */ /* 0x000fe40000800000 */
[----:B------:R-:W-:-:S13]  /*9be0*/  R2UR UR6, R152 ;  /* 0x00000000980672ca */ /* 0x000fda00000e0000 */
[----:B------:R-:W-:Y:S01]  /*9bf0*/  ULOP3.LUT UR38, UR38, UR6, URZ, 0x3c, !UPT ;  /* 0x0000000626267292 */ /* 0x000fe2000f8e3c3f */
[----:B------:R-:W-:Y:S11]  /*9c00*/  @!P0 BRA `(.L_x_7468) ;  /* 0x0000000000048947 */ /* 0x000ff60003800000 */
[----:B------:R-:W-:Y:S01]  /*9c10*/  BPT.TRAP 0x1 ;  /* 0x000000040000795c */ /* 0x000fe20000300000 */
.L_x_7468:
[----:B------:R-:W-:Y:S02]  /*9c20*/  IMAD.U32 R196, RZ, RZ, UR38 ;  /* 0x00000026ffc47e24 */ /* 0x000fe4000f8e00ff */
[----:B------:R-:W-:-:S03]  /*9c30*/  IMAD R195, R22, 0x8, R198 ;  /* 0x0000000816c37824 */ /* 0x000fc600078e02c6 */
[----:B------:R-:W-:-:S04]  /*9c40*/  SHF.L.U32 R196, R196, 0x1f, RZ ;  /* 0x0000001fc4c47819 */ /* 0x000fc800000006ff */
[----:B------:R0:W1:Y:S01]  /*9c50*/  SYNCS.PHASECHK.TRANS64.TRYWAIT P1, [R195+URZ+0x38830], R196 ;  /* 0x038830c4c30075a7 */ /* 0x000062000802017f */
[----:B------:R-:W-:Y:S05]  /*9c60*/  @!P0 BRA `(.L_x_7469) ;  /* 0x0000000000048947 */ /* 0x000fea0003800000 */
[----:B------:R-:W-:Y:S01]  /*9c70*/  BPT.TRAP 0x1 ;  /* 0x000000040000795c */ /* 0x000fe20000300000 */
.L_x_7469:
[----:B------:R-:W-:Y:S01]  /*9c80*/  IMAD R185, R22, 0x200, R191 ;  /* 0x0000020016b97824 */ /* 0x000fe200078e02bf */
[----:B-1----:R-:W-:Y:S06]  /*9c90*/  @P1 BRA `(.L_x_7470) ;  /* 0x0000000000081947 */ /* 0x002fec0003800000 */
[----:B------:R-:W1:Y:S02]  /*9ca0*/  SYNCS.PHASECHK.TRANS64.TRYWAIT P1, [R195+URZ+0x38830], R196 ;  /* 0x038830c4c30075a7 */ /* 0x000e64000802017f */
[----:B-1----:R-:W-:Y:S05]  /*9cb0*/  @!P1 BRA `(.L_x_7471) ;  /* 0x000000a4004c9947 */ /* 0x002fea0003800000 */
.L_x_7470:
[----:B------:R-:W-:Y:S01]  /*9cc0*/  R2UR UR58, R185 ;  /* 0x00000000b93a72ca */ /* 0x000fe200000e0000 */
[----:B------:R-:W-:Y:S01]  /*9cd0*/  WARPGROUP.ARRIVE ;  /* 0x00000000000079c5 */ /* 0x000fe20000000000 */
[----:B------:R-:W-:Y:S01]  /*9ce0*/  R2UR UR56, R10 ;  /* 0x000000000a3872ca */ /* 0x000fe200000e0000 */
[----:B------:R-:W-:Y:S01]  /*9cf0*/  UMOV UR59, 0x40000040 ;  /* 0x40000040003b7882 */ /* 0x000fe20000000000 */
[----:B------:R-:W-:Y:S01]  /*9d00*/  R2UR UR57, R11 ;  /* 0x000000000b3972ca */ /* 0x000fe200000e0000 */
[----:B------:R-:W-:-:S12]  /*9d10*/  VIADD R201, R185, 0x2 ;  /* 0x00000002b9c97836 */ /* 0x000fd80000000000 */
[----:B------:R-:W-:Y:S01]  /*9d20*/  HGMMA.64x64x16.F32.BF16 R152, gdesc[UR56], RZ, !UPT, gsb0 ;  /* 0x00e00000389879f0 */ /* 0x000fe2000c0018ff */
[----:B------:R-:W-:Y:S01]  /*9d30*/  R2UR UR58, R201 ;  /* 0x00000000c93a72ca */ /* 0x000fe200000e0000 */
[----:B------:R-:W-:Y:S01]  /*9d40*/  UMOV UR59, 0x40000040 ;  /* 0x40000040003b7882 */ /* 0x000fe20000000000 */
[----:B------:R-:W-:Y:S01]  /*9d50*/  R2UR UR56, R8 ;  /* 0x00000000083872ca */ /* 0x000fe200000e0000 */
[----:B------:R-:W-:Y:S01]  /*9d60*/  VIADD R201, R185, 0x4 ;  /* 0x00000004b9c97836 */ /* 0x000fe20000000000 */
[----:B------:R-:W-:Y:S02]  /*9d70*/  R2UR UR57, R9 ;  /* 0x00000000093972ca */ /* 0x000fe400000e0000 */
[----:B------:R-:W-:Y:S01]  /*9d80*/  IADD3 R185, R185, 0x6, RZ ;  /* 0x00000006b9b97810 */ /* 0x000fe20007ffe0ff */
[----:B------:R-:W-:Y:S02]  /*9d90*/  WARPGROUP.DEPBAR.LE gsb0, 0x0 ;  /* 0x00008000000079c5 */ /* 0x000fe40000010000 */
[----:B------:R-:W-:-:S08]  /*9da0*/  WARPGROUP.ARRIVE ;  /* 0x00000000000079c5 */ /* 0x000fd00000000000 */
[----:B------:R-:W-:Y:S01]  /*9db0*/  HGMMA.64x64x16.F32.BF16 R152, gdesc[UR56], R152, gsb0 ;  /* 0x00e00000389879f0 */ /* 0x000fe20008001898 */
[----:B------:R-:W-:Y:S01]  /*9dc0*/  R2UR UR58, R201 ;  /* 0x00000000c93a72ca */ /* 0x000fe200000e0000 */
[----:B------:R-:W-:Y:S01]  /*9dd0*/  UMOV UR59, 0x40000040 ;  /* 0x40000040003b7882 */ /* 0x000fe20000000000 */
[----:B------:R-:W-:Y:S02]  /*9de0*/  R2UR UR56, R16 ;  /* 0x00000000103872ca */ /* 0x000fe400000e0000 */
[----:B------:R-:W-:Y:S01]  /*9df0*/  R2UR UR57, R17 ;  /* 0x00000000113972ca */ /* 0x000fe200000e0000 */
[----:B------:R-:W-:Y:S02]  /*9e00*/  WARPGROUP.DEPBAR.LE gsb0, 0x0 ;  /* 0x00008000000079c5 */ /* 0x000fe40000010000 */
[----:B------:R-:W-:-:S10]  /*9e10*/  WARPGROUP.ARRIVE ;  /* 0x00000000000079c5 */ /* 0x000fd40000000000 */
[----:B------:R-:W-:Y:S01]  /*9e20*/  HGMMA.64x64x16.F32.BF16 R152, gdesc[UR56], R152, gsb0 ;  /* 0x00e00000389879f0 */ /* 0x000fe20008001898 */
[----:B------:R-:W-:Y:S01]  /*9e30*/  R2UR UR58, R185 ;  /* 0x00000000b93a72ca */ /* 0x000fe200000e0000 */
[----:B------:R-:W-:Y:S01]  /*9e40*/  UMOV UR59, 0x40000040 ;  /* 0x40000040003b7882 */ /* 0x000fe20000000000 */
        /* <DEDUP_REMOVED lines=8> */
.L_x_7472:
[----:B------:R2:W3:Y:S01]  /*9ed0*/  SYNCS.PHASECHK.TRANS64.TRYWAIT P1, [R195+URZ+0x38850], R196 ;  /* 0x038850c4c30075a7 */ /* 0x0004e2000802017f */
[----:B------:R-:W-:Y:S05]  /*9ee0*/  @!P0 BRA `(.L_x_7473) ;  /* 0x0000000000048947 */ /* 0x000fea0003800000 */
[----:B------:R-:W-:Y:S01]  /*9ef0*/  BPT.TRAP 0x1 ;  /* 0x000000040000795c */ /* 0x000fe20000300000 */
.L_x_7473:
[----:B------:R-:W-:Y:S01]  /*9f00*/  IMAD R185, R22, 0x1000, R18 ;  /* 0x0000100016b97824 */ /* 0x000fe200078e0212 */
[----:B---3--:R-:W-:Y:S06]  /*9f10*/  @P1 BRA `(.L_x_7474) ;  /* 0x0000000000081947 */ /* 0x008fec0003800000 */
[----:B------:R-:W3:Y:S02]  /*9f20*/  SYNCS.PHASECHK.TRANS64.TRYWAIT P1, [R195+URZ+0x38850], R196 ;  /* 0x038850c4c30075a7 */ /* 0x000ee4000802017f */
[----:B---3--:R-:W-:Y:S05]  /*9f30*/  @!P1 BRA `(.L_x_7475) ;  /* 0x000000a000c09947 */ /* 0x008fea0003800000 */
.L_x_7474:
[----:B------:R-:W-:Y:S01]  /*9f40*/  R2UR UR58, R185 ;  /* 0x00000000b93a72ca */ /* 0x000fe200000e0000 */
[----:B------:R-:W-:Y:S01]  /*9f50*/  WARPGROUP.ARRIVE ;  /* 0x00000000000079c5 */ /* 0x000fe20000000000 */
[----:B------:R-:W-:Y:S01]  /*9f60*/  R2UR UR56, R6 ;  /* 0x00000000063872ca */ /* 0x000fe200000e0000 */
[----:B------:R-:W-:Y:S01]  /*9f70*/  UMOV UR59, 0x40000040 ;  /* 0x40000040003b7882 */ /* 0x000fe20000000000 */
[----:B------:R-:W-:Y:S01]  /*9f80*/  R2UR UR57, R7 ;  /* 0x00000000073972ca */ /* 0x000fe200000e0000 */
[C---:B0123--:R-:W-:Y:S01]  /*9f90*/  VIADD R196, R185.reuse, 0x2 ;  /* 0x00000002b9c47836 */ /* 0x04ffe20000000000 */
        /* <DEDUP_REMOVED lines=11> */
[----:B------:R-:W-:Y:S01]  /*a050*/  HGMMA.64x64x16.F32.BF16 R152, gdesc[UR56], R152, gsb0 ;  /* 0x00e00000389879f0 */ /* 0x000fe20008001898 */
[----:B------:R-:W-:Y:S01]  /*a060*/  R2UR UR58, R196 ;  /* 0x00000000c43a72ca */ /* 0x000fe200000e0000 */
[----:B------:R-:W-:Y:S01]  /*a070*/  UMOV UR59, 0x40000040 ;  /* 0x40000040003b7882 */ /* 0x000fe20000000000 */
[----:B------:R-:W-:Y:S01]  /*a080*/  R2UR UR56, R2 ;  /* 0x00000000023872ca */ /* 0x000fe200000e0000 */
[----:B------:R-:W-:Y:S01]  /*a090*/  VIADD R196, R185, 0x4 ;  /* 0x00000004b9c47836 */ /* 0x000fe20000000000 */
[----:B------:R-:W-:Y:S01]  /*a0a0*/  R2UR UR57, R3 ;  /* 0x00000000033972ca */ /* 0x000fe200000e0000 */
[----:B------:R-:W0:Y:S01]  /*a0b0*/  S2R R201, SR_TID.X ;  /* 0x0000000000c97919 */ /* 0x000e220000002100 */
[----:B------:R-:W-:Y:S01]  /*a0c0*/  UMOV UR55, 0x40000040 ;  /* 0x4000004000377882 */ /* 0x000fe20000000000 */
[----:B0-----:R-:W-:Y:S01]  /*a0d0*/  SHF.R.U32.HI R201, RZ, 0x7, R201 ;  /* 0x00000007ffc97819 */ /* 0x001fe200000116c9 */
[----:B------:R-:W-:-:S02]  /*a0e0*/  WARPGROUP.DEPBAR.LE gsb0, 0x0 ;  /* 0x00008000000079c5 */ /* 0x000fc40000010000 */
[----:B------:R-:W-:-:S07]  /*a0f0*/  WARPGROUP.ARRIVE ;  /* 0x00000000000079c5 */ /* 0x000fce0000000000 */
[----:B------:R-:W-:Y:S01]  /*a100*/  HGMMA.64x64x16.F32.BF16 R152, gdesc[UR56], R152, gsb0 ;  /* 0x00e00000389879f0 */ /* 0x000fe20008001898 */
[----:B------:R-:W-:Y:S01]  /*a110*/  R2UR UR58, R196 ;  /* 0x00000000c43a72ca */ /* 0x000fe200000e0000 */
[----:B------:R-:W-:Y:S01]  /*a120*/  UMOV UR59, 0x40000040 ;  /* 0x40000040003b7882 */ /* 0x000fe20000000000 */
[----:B------:R-:W-:Y:S01]  /*a130*/  R2UR UR56, R4 ;  /* 0x00000000043872ca */ /* 0x000fe200000e0000 */
[----:B------:R-:W-:Y:S01]  /*a140*/  VIADD R196, R185, 0x6 ;  /* 0x00000006b9c47836 */ /* 0x000fe20000000000 */
[----:B------:R-:W-:Y:S01]  /*a150*/  R2UR UR57, R5 ;  /* 0x00000000053972ca */ /* 0x000fe200000e0000 */
[----:B------:R-:W-:Y:S02]  /*a160*/  WARPGROUP.DEPBAR.LE gsb0, 0x0 ;  /* 0x00008000000079c5 */ /* 0x000fe40000010000 */
[----:B------:R-:W-:-:S10]  /*a170*/  WARPGROUP.ARRIVE ;  /* 0x00000000000079c5 */ /* 0x000fd40000000000 */
[----:B------:R-:W-:Y:S01]  /*a180*/  HGMMA.64x64x16.F32.BF16 R152, gdesc[UR56], R152, gsb0 ;  /* 0x00e00000389879f0 */ /* 0x000fe20008001898 */
[----:B------:R-:W-:Y:S01]  /*a190*/  R2UR UR58, R196 ;  /* 0x00000000c43a72ca */ /* 0x000fe200000e0000 */
[----:B------:R-:W-:Y:S01]  /*a1a0*/  UMOV UR59, 0x40000040 ;  /* 0x40000040003b7882 */ /* 0x000fe20000000000 */
[----:B------:R-:W-:Y:S01]  /*a1b0*/  R2UR UR56, R12 ;  /* 0x000000000c3872ca */ /* 0x000fe200000e0000 */
[----:B------:R-:W-:Y:S01]  /*a1c0*/  VIADD R196, R185, 0x200 ;  /* 0x00000200b9c47836 */ /* 0x000fe20000000000 */
[----:B------:R-:W-:-:S04]  /*a1d0*/  R2UR UR57, R13 ;  /* 0x000000000d3972ca */ /* 0x000fc800000e0000 */
        /* <DEDUP_REMOVED lines=23> */
[----:B------:R-:W-:Y:S02]  /*a350*/  WARPGROUP.DEPBAR.LE gsb0, 0x0 ;  /* 0x00008000000079c5 */ /* 0x000fe40000010000 */
[----:B------:R-:W-:Y:S01]  /*a360*/  WARPGROUP.ARRIVE ;  /* 0x00000000000079c5 */ /* 0x000fe20000000000 */
[----:B------:R0:W1:Y:S05]  /*a370*/  SHFL.IDX PT, R196, R201, RZ, 0x1f ;  /* 0x00001fffc9c47589 */ /* 0x00006a00000e0000 */
[----:B------:R-:W-:Y:S01]  /*a380*/  HGMMA.64x64x16.F32.BF16 R152, gdesc[UR56], R152, gsb0 ;  /* 0x00e00000389879f0 */ /* 0x000fe20008001898 */
[----:B------:R-:W-:Y:S01]  /*a390*/  UMOV UR57, 0x40000040 ;  /* 0x4000004000397882 */ /* 0x000fe20000000000 */
[----:B------:R-:W-:Y:S01]  /*a3a0*/  UMOV UR59, 0x40000040 ;  /* 0x40000040003b7882 */ /* 0x000fe20000000000 */
[----:B0-----:R-:W-:-:S02]  /*a3b0*/  IADD3 R201, R185, 0x800, RZ ;  /* 0x00000800b9c97810 */ /* 0x001fc40007ffe0ff */
[----:B-1----:R-:W-:-:S04]  /*a3c0*/  ISETP.GT.AND P1, PT, R196, 0x7f, PT ;  /* 0x0000007fc400780c */ /* 0x002fc80003f24270 */
[----:B------:R-:W-:-:S05]  /*a3d0*/  SEL R196, RZ, 0x2, !P1 ;  /* 0x00000002ffc47807 */ /* 0x000fca0004800000 */
[----:B------:R-:W-:Y:S02]  /*a3e0*/  IMAD.IADD R202, R184, 0x1, R196 ;  /* 0x00000001b8ca7824 */ /* 0x000fe400078e02c4 */
[----:B------:R-:W-:-:S03]  /*a3f0*/  IMAD.IADD R203, R196, 0x1, R201 ;  /* 0x00000001c4cb7824 */ /* 0x000fc600078e02c9 */
[----:B------:R-:W-:Y:S01]  /*a400*/  R2UR UR56, R202 ;  /* 0x00000000ca3872ca */ /* 0x000fe200000e0000 */
[----:B------:R-:W-:Y:S01]  /*a410*/  IMAD.MOV.U32 R202, RZ, RZ, 0x4 ;  /* 0x00000004ffca7424 */ /* 0x000fe200078e00ff */
[----:B------:R-:W-:-:S04]  /*a420*/  R2UR UR58, R203 ;  /* 0x00000000cb3a72ca */ /* 0x000fc800000e0000 */
        /* <DEDUP_REMOVED lines=206> */
.L_x_7476:
[----:B------:R-:W-:Y:S01]  /*b110*/  FMNMX.FTZ R196, R152, R186, !PT ;  /* 0x000000ba98c47209 */ /* 0x000fe20007810000 */
[----:B------:R-:W-:Y:S01]  /*b120*/  UMOV UR6, UR39 ;  /* 0x0000002700067c82 */ /* 0x000fe20008000000 */
[----:B------:R-:W-:Y:S01]  /*b130*/  ISETP.NE.AND P1, PT, R194, RZ, PT ;  /* 0x000000ffc200720c */ /* 0x000fe20003f25270 */
[----:B------:R-:W-:Y:S01]  /*b140*/  IMAD R218, R22, 0x1000, R193 ;  /* 0x0000100016da7824 */ /* 0x000fe200078e02c1 */
[----:B------:R-:W-:Y:S01]  /*b150*/  FMNMX.FTZ R185, R153, R196, !PT ;  /* 0x000000c499b97209 */ /* 0x000fe20007810000 */
[----:B------:R-:W-:-:S03]  /*b160*/  UMOV UR11, 0x40000040 ;  /* 0x40000040000b7882 */ /* 0x000fc60000000000 */
[----:B------:R-:W-:Y:S02]  /*b170*/  FMNMX.FTZ R196, R156, R185, !PT ;  /* 0x000000b99cc47209 */ /* 0x000fe40007810000 */
[----:B------:R-:W-:Y:S02]  /*b180*/  R2UR UR10, R218 ;  /* 0x00000000da0a72ca */ /* 0x000fe400000e0000 */
        /* <DEDUP_REMOVED lines=30> */
[----:B------:R-:W0:Y:S01]  /*b370*/  MUFU.EX2 R186, R202 ;  /* 0x000000ca00ba7308 */ /* 0x000e220000000800 */
        /* <DEDUP_REMOVED lines=18> */
[----:B------:R-:W-:Y:S01]  /*b4a0*/  MUFU.EX2 R201, R201 ;  /* 0x000000c900c97308 */ /* 0x000fe20000000800 */
[----:B0-----:R-:W-:Y:S01]  /*b4b0*/  FMUL.FTZ R24, R24, R186 ;  /* 0x000000ba18187220 */ /* 0x001fe20000410000 */
[----:B------:R-:W-:Y:S01]  /*b4c0*/  FMNMX.FTZ R153, R179, R152, !PT ;  /* 0x00000098b3997209 */ /* 0x000fe20007810000 */
[-C--:B------:R-:W-:Y:S01]  /*b4d0*/  FMUL.FTZ R25, R25, R186.reuse ;  /* 0x000000ba19197220 */ /* 0x080fe20000410000 */
[-C--:B------:R-:W-:Y:S01]  /*b4e0*/  FMUL.FTZ R28, R28, R186.reuse ;  /* 0x000000ba1c1c7220 */ /* 0x080fe20000410000 */
[-C--:B------:R-:W-:Y:S01]  /*b4f0*/  FMUL.FTZ R29, R29, R186.reuse ;  /* 0x000000ba1d1d7220 */ /* 0x080fe20000410000 */
[----:B------:R-:W-:Y:S01]  /*b500*/  FMNMX.FTZ R152, R182, R153, !PT ;  /* 0x00000099b6987209 */ /* 0x000fe20007810000 */
[-C--:B------:R-:W-:Y:S01]  /*b510*/  FMUL.FTZ R32, R32, R186.reuse ;  /* 0x000000ba20207220 */ /* 0x080fe20000410000 */
[----:B------:R-:W-:Y:S01]  /*b520*/  MUFU.EX2 R196, R196 ;  /* 0x000000c400c47308 */ /* 0x000fe20000000800 */
[----:B------:R-:W-:Y:S01]  /*b530*/  FMUL.FTZ R33, R33, R186 ;  /* 0x000000ba21217220 */ /* 0x000fe20000410000 */
[----:B------:R-:W-:Y:S01]  /*b540*/  FMNMX.FTZ R152, R183, R152, !PT ;  /* 0x00000098b7987209 */ /* 0x000fe20007810000 */
[-C--:B------:R-:W-:Y:S01]  /*b550*/  FMUL.FTZ R36, R36, R186.reuse ;  /* 0x000000ba24247220 */ /* 0x080fe20000410000 */
[-C--:B------:R-:W-:Y:S01]  /*b560*/  FMUL.FTZ R37, R37, R186.reuse ;  /* 0x000000ba25257220 */ /* 0x080fe20000410000 */
[-C--:B------:R-:W-:Y:S01]  /*b570*/  FMUL.FTZ R40, R40, R186.reuse ;  /* 0x000000ba28287220 */ /* 0x080fe20000410000 */
[-C--:B------:R-:W-:Y:S01]  /*b580*/  FMUL.FTZ R41, R41, R186.reuse ;  /* 0x000000ba29297220 */ /* 0x080fe20000410000 */
[----:B------:R-:W0:Y:S01]  /*b590*/  SHFL.BFLY PT, R153, R152, 0x2, 0x1f ;  /* 0x0c401f0098997f89 */ /* 0x000e2200000e0000 */
        /* <DEDUP_REMOVED lines=23> */
[----:B0-----:R-:W-:Y:S01]  /*b710*/  FMNMX.FTZ R153, R152, R153, !PT ;  /* 0x0000009998997209 */ /* 0x001fe20007810000 */
[----:B------:R-:W0:Y:S01]  /*b720*/  MUFU.EX2 R205, R205 ;  /* 0x000000cd00cd7308 */ /* 0x000e220000000800 */
[-C--:B------:R-:W-:Y:S01]  /*b730*/  FMUL.FTZ R84, R84, R186.reuse ;  /* 0x000000ba54547220 */ /* 0x080fe20000410000 */
[-C--:B------:R-:W-:Y:S01]  /*b740*/  FMUL.FTZ R85, R85, R186.reuse ;  /* 0x000000ba55557220 */ /* 0x080fe20000410000 */
[-C--:B------:R-:W-:Y:S01]  /*b750*/  FMUL.FTZ R88, R88, R186.reuse ;  /* 0x000000ba58587220 */ /* 0x080fe20000410000 */
[----:B------:R-:W1:Y:S01]  /*b760*/  SHFL.BFLY PT, R168, R153, 0x1, 0x1f ;  /* 0x0c201f0099a87f89 */ /* 0x000e6200000e0000 */
        /* <DEDUP_REMOVED lines=23> */
[----:B-1----:R-:W-:Y:S01]  /*b8e0*/  FMNMX.FTZ R168, R153, R168, !PT ;  /* 0x000000a899a87209 */ /* 0x002fe20007810000 */
[----:B------:R-:W-:Y:S01]  /*b8f0*/  FFMA.FTZ R153, R181, UR6, -R210 ;  /* 0x00000006b5997c23 */ /* 0x000fe200080108d2 */
[-C--:B------:R-:W-:Y:S01]  /*b900*/  FMUL.FTZ R128, R128, R186.reuse ;  /* 0x000000ba80807220 */ /* 0x080fe20000410000 */
[-C--:B------:R-:W-:Y:S01]  /*b910*/  FMUL.FTZ R129, R129, R186.reuse ;  /* 0x000000ba81817220 */ /* 0x080fe20000410000 */
[----:B------:R-:W-:Y:S01]  /*b920*/  MUFU.EX2 R169, R169 ;  /* 0x000000a900a97308 */ /* 0x000fe20000000800 */
[----:B------:R-:W-:Y:S01]  /*b930*/  FADD.FTZ R152, -R168, R209 ;  /* 0x000000d1a8987221 */ /* 0x000fe20000010100 */
[-C--:B------:R-:W-:Y:S01]  /*b940*/  FMUL.FTZ R132, R132, R186.reuse ;  /* 0x000000ba84847220 */ /* 0x080fe20000410000 */
[-C--:B------:R-:W-:Y:S01]  /*b950*/  FMUL.FTZ R133, R133, R186.reuse ;  /* 0x000000ba85857220 */ /* 0x080fe20000410000 */
[-C--:B------:R-:W-:Y:S01]  /*b960*/  FMUL.FTZ R136, R136, R186.reuse ;  /* 0x000000ba88887220 */ /* 0x080fe20000410000 */
[----:B------:R-:W-:Y:S01]  /*b970*/  FMUL.FTZ R181, R152, UR6 ;  /* 0x0000000698b57c20 */ /* 0x000fe20008410000 */
[----:B------:R-:W-:Y:S01]  /*b980*/  FMUL.FTZ R152, R168, UR6 ;  /* 0x00000006a8987c20 */ /* 0x000fe20008410000 */
[-C--:B------:R-:W-:Y:S01]  /*b990*/  FMUL.FTZ R137, R137, R186.reuse ;  /* 0x000000ba89897220 */ /* 0x080fe20000410000 */
[----:B------:R0:W-:Y:S01]  /*b9a0*/  MUFU.EX2 R209, R153 ;  /* 0x0000009900d17308 */ /* 0x0001e20000000800 */
[----:B------:R-:W-:Y:S01]  /*b9b0*/  FMUL.FTZ R140, R140, R186 ;  /* 0x000000ba8c8c7220 */ /* 0x000fe20000410000 */
[----:B------:R-:W-:Y:S01]  /*b9c0*/  FFMA.FTZ R210, R154, UR6, -R152 ;  /* 0x000000069ad27c23 */ /* 0x000fe20008010898 */
[----:B------:R-:W-:-:S02]  /*b9d0*/  VIADD R154, R195, 0x38840 ;  /* 0x00038840c39a7836 */ /* 0x000fc40000000000 */
[--C-:B------:R-:W-:Y:S01]  /*b9e0*/  FFMA.FTZ R213, R155, UR6, -R152.reuse ;  /* 0x000000069bd57c23 */ /* 0x100fe20008010898 */
[--C-:B------:R-:W-:Y:S01]  /*b9f0*/  FFMA.FTZ R212, R158, UR6, -R152.reuse ;  /* 0x000000069ed47c23 */ /* 0x100fe20008010898 */
[--C-:B------:R-:W-:Y:S01]  /*ba00*/  FFMA.FTZ R215, R159, UR6, -R152.reuse ;  /* 0x000000069fd77c23 */ /* 0x100fe20008010898 */
[----:B------:R-:W-:Y:S01]  /*ba10*/  FFMA.FTZ R214, R162, UR6, -R152 ;  /* 0x00000006a2d67c23 */ /* 0x000fe20008010898 */
[----:B------:R-:W1:Y:S01]  /*ba20*/  MUFU.EX2 R181, R181 ;  /* 0x000000b500b57308 */ /* 0x000e620000000800 */
[----:B0-----:R-:W-:Y:S01]  /*ba30*/  @!P1 IMAD R153, R211, 0x40, R192 ;  /* 0x00000040d3999824 */ /* 0x001fe200078e02c0 */
[----:B------:R-:W-:Y:S01]  /*ba40*/  PRMT R154, R197, 0x654, R154 ;  /* 0x00000654c59a7816 */ /* 0x000fe2000000009a */
[--C-:B------:R-:W-:Y:S01]  /*ba50*/  FFMA.FTZ R217, R163, UR6, -R152.reuse ;  /* 0x00000006a3d97c23 */ /* 0x100fe20008010898 */
[----:B------:R-:W-:Y:S01]  /*ba60*/  FFMA.FTZ R216, R166, UR6, -R152 ;  /* 0x00000006a6d87c23 */ /* 0x000fe20008010898 */
[----:B------:R-:W-:Y:S02]  /*ba70*/  @!P1 IMAD R153, R153, 0x4, R198 ;  /* 0x0000000499999824 */ /* 0x000fe400078e02c6 */
[--C-:B------:R-:W-:Y:S01]  /*ba80*/  FFMA.FTZ R219, R167, UR6, -R152.reuse ;  /* 0x00000006a7db7c23 */ /* 0x100fe20008010898 */
[--C-:B------:R-:W-:Y:S01]  /*ba90*/  FFMA.FTZ R170, R170, UR6, -R152.reuse ;  /* 0x00000006aaaa7c23 */ /* 0x100fe20008010898 */
[--C-:B------:R-:W-:Y:S01]  /*baa0*/  FFMA.FTZ R171, R171, UR6, -R152.reuse ;  /* 0x00000006abab7c23 */ /* 0x100fe20008010898 */
[--C-:B------:R-:W-:Y:S01]  /*bab0*/  FFMA.FTZ R174, R174, UR6, -R152.reuse ;  /* 0x00000006aeae7c23 */ /* 0x100fe20008010898 */
[--C-:B------:R-:W-:Y:S01]  /*bac0*/  FFMA.FTZ R175, R175, UR6, -R152.reuse ;  /* 0x00000006afaf7c23 */ /* 0x100fe20008010898 */
[----:B------:R0:W-:Y:S01]  /*bad0*/  SYNCS.ARRIVE.TRANS64.RED.A1T0 RZ, [R154+URZ], RZ ;  /* 0x000000ff9aff79a7 */ /* 0x0001e2000810043f */
[--C-:B------:R-:W-:Y:S01]  /*bae0*/  FFMA.FTZ R178, R178, UR6, -R152.reuse ;  /* 0x00000006b2b27c23 */ /* 0x100fe20008010898 */
[--C-:B------:R-:W-:Y:S01]  /*baf0*/  FFMA.FTZ R179, R179, UR6, -R152.reuse ;  /* 0x00000006b3b37c23 */ /* 0x100fe20008010898 */
[--C-:B------:R-:W-:Y:S01]  /*bb00*/  FFMA.FTZ R182, R182, UR6, -R152.reuse ;  /* 0x00000006b6b67c23 */ /* 0x100fe20008010898 */
[----:B------:R-:W-:Y:S01]  /*bb10*/  FFMA.FTZ R183, R183, UR6, -R152 ;  /* 0x00000006b7b77c23 */ /* 0x000fe20008010898 */
[----:B------:R-:W-:Y:S01]  /*bb20*/  @!P1 STS [R153+0x38400], R186 ;  /* 0x038400ba99009388 */ /* 0x000fe20000000800 */
[----:B------:R-:W-:Y:S01]  /*bb30*/  MUFU.EX2 R210, R210 ;  /* 0x000000d200d27308 */ /* 0x000fe20000000800 */
[----:B------:R-:W-:Y:S01]  /*bb40*/  F2FP.BF16.F32.PACK_AB R152, R196, R201 ;  /* 0x000000c9c498723e */ /* 0x000fe200000010ff */
[-C--:B-1----:R-:W-:Y:S01]  /*bb50*/  FMUL.FTZ R26, R26, R181.reuse ;  /* 0x000000b51a1a7220 */ /* 0x082fe20000410000 */
[----:B------:R1:W-:Y:S01]  /*bb60*/  @!P1 STS [R153+0x38420], R181 ;  /* 0x038420b599009388 */ /* 0x0003e20000000800 */
[----:B0-----:R-:W-:Y:S01]  /*bb70*/  F2FP.BF16.F32.PACK_AB R154, R203, R202 ;  /* 0x000000cacb9a723e */ /* 0x001fe200000010ff */
[-C--:B------:R-:W-:Y:S01]  /*bb80*/  FMUL.FTZ R27, R27, R181.reuse ;  /* 0x000000b51b1b7220 */ /* 0x080fe20000410000 */
[----:B------:R-:W-:Y:S01]  /*bb90*/  F2FP.BF16.F32.PACK_AB R158, R207, R206 ;  /* 0x000000cecf9e723e */ /* 0x000fe200000010ff */
[-C--:B------:R-:W-:Y:S01]  /*bba0*/  FMUL.FTZ R30, R30, R181.reuse ;  /* 0x000000b51e1e7220 */ /* 0x080fe20000410000 */
[----:B------:R-:W1:Y:S01]  /*bbb0*/  MUFU.EX2 R213, R213 ;  /* 0x000000d500d57308 */ /* 0x000e620000000800 */
        /* <DEDUP_REMOVED lines=82> */
[----:B------:R-:W-:Y:S01]  /*c0e0*/  FMUL.FTZ R151, R151, R181 ;  /* 0x000000b597977220 */ /* 0x000fe20000410000 */
[----:B------:R1:W-:Y:S01]  /*c0f0*/  STSM.16.M88.4 [R188+0x36400], R152 ;  /* 0x03640098bc007844 */ /* 0x0003e20000000200 */
[----:B------:R-:W-:-:S02]  /*c100*/  VIADD R211, R218, 0x80 ;  /* 0x00000080dad37836 */ /* 0x000fc40000000000 */
[----:B------:R-:W-:Y:S01]  /*c110*/  FFMA.FTZ R21, R186, R21, R201 ;  /* 0x00000015ba157223 */ /* 0x000fe200000100c9 */
[----:B------:R-:W-:Y:S01]  /*c120*/  FFMA.FTZ R20, R181, R20, R210 ;  /* 0x00000014b5147223 */ /* 0x000fe200000100d2 */
[----:B------:R-:W-:Y:S01]  /*c130*/  MUFU.EX2 R174, R174 ;  /* 0x000000ae00ae7308 */ /* 0x000fe20000000800 */
[----:B------:R1:W-:Y:S01]  /*c140*/  STSM.16.M88.4 [R190], R156 ;  /* 0x0000009cbe007844 */ /* 0x0003e20000000200 */
        /* <DEDUP_REMOVED lines=15> */
[----:B------:R-:W0:Y:S01]  /*c240*/  MUFU.EX2 R177, R177 ;  /* 0x000000b100b17308 */ /* 0x000e220000000800 */
[----:B--2---:R-:W-:Y:S01]  /*c250*/  F2FP.BF16.F32.PACK_AB R163, R175, R174 ;  /* 0x000000aeafa3723e */ /* 0x004fe200000010ff */
[----:B------:R-:W-:Y:S01]  /*c260*/  FADD.FTZ R207, R207, R206 ;  /* 0x000000cecfcf7221 */ /* 0x000fe20000010000 */
[----:B------:R-:W-:-:S03]  /*c270*/  FADD.FTZ R219, R219, R216 ;  /* 0x000000d8dbdb7221 */ /* 0x000fc60000010000 */
[----:B------:R1:W-:Y:S01]  /*c280*/  STSM.16.M88.4 [R187], R160 ;  /* 0x000000a0bb007844 */ /* 0x0003e20000000200 */
[----:B------:R-:W-:Y:S01]  /*c290*/  FADD.FTZ R208, R208, R207 ;  /* 0x000000cfd0d07221 */ /* 0x000fe20000010000 */
[----:B------:R-:W2:Y:S01]  /*c2a0*/  MUFU.EX2 R180, R180 ;  /* 0x000000b400b47308 */ /* 0x000ea20000000800 */
[----:B------:R-:W-:Y:S02]  /*c2b0*/  FADD.FTZ R170, R170, R219 ;  /* 0x000000dbaaaa7221 */ /* 0x000fe40000010000 */
[----:B------:R-:W-:Y:S02]  /*c2c0*/  FADD.FTZ R169, R169, R208 ;  /* 0x000000d0a9a97221 */ /* 0x000fe40000010000 */
[----:B------:R-:W-:Y:S02]  /*c2d0*/  FADD.FTZ R171, R171, R170 ;  /* 0x000000aaabab7221 */ /* 0x000fe40000010000 */
[----:B------:R-:W-:Y:S01]  /*c2e0*/  FADD.FTZ R172, R172, R169 ;  /* 0x000000a9acac7221 */ /* 0x000fe20000010000 */
[----:B------:R-:W-:Y:S01]  /*c2f0*/  MUFU.EX2 R178, R178 ;  /* 0x000000b200b27308 */ /* 0x000fe20000000800 */
[----:B0-----:R-:W-:Y:S01]  /*c300*/  F2FP.BF16.F32.PACK_AB R164, R177, R176 ;  /* 0x000000b0b1a4723e */ /* 0x001fe200000010ff */
[----:B------:R-:W-:Y:S01]  /*c310*/  FADD.FTZ R174, R174, R171 ;  /* 0x000000abaeae7221 */ /* 0x000fe20000010000 */
[----:B------:R-:W-:-:S03]  /*c320*/  FADD.FTZ R173, R173, R172 ;  /* 0x000000acadad7221 */ /* 0x000fc60000010000 */
[----:B------:R-:W-:Y:S01]  /*c330*/  FADD.FTZ R175, R175, R174 ;  /* 0x000000aeafaf7221 */ /* 0x000fe20000010000 */
[----:B------:R-:W-:Y:S01]  /*c340*/  FADD.FTZ R176, R176, R173 ;  /* 0x000000adb0b07221 */ /* 0x000fe20000010000 */
[----:B------:R-:W0:Y:S01]  /*c350*/  MUFU.EX2 R179, R179 ;  /* 0x000000b300b37308 */ /* 0x000e220000000800 */
[----:B--2---:R-:W-:Y:S02]  /*c360*/  F2FP.BF16.F32.PACK_AB R166, R209, R180 ;  /* 0x000000b4d1a6723e */ /* 0x004fe400000010ff */
[----:B------:R-:W-:-:S04]  /*c370*/  FADD.FTZ R177, R177, R176 ;  /* 0x000000b0b1b17221 */ /* 0x000fc80000010000 */
[----:B------:R-:W-:Y:S01]  /*c380*/  FADD.FTZ R180, R180, R177 ;  /* 0x000000b1b4b47221 */ /* 0x000fe20000010000 */
[----:B------:R-:W2:Y:S03]  /*c390*/  MUFU.EX2 R182, R182 ;  /* 0x000000b600b67308 */ /* 0x000ea60000000800 */
[----:B------:R-:W-:-:S05]  /*c3a0*/  FADD.FTZ R21, R209, R180 ;  /* 0x000000b4d1157221 */ /* 0x000fca0000010000 */
[----:B------:R-:W3:Y:S01]  /*c3b0*/  MUFU.EX2 R183, R183 ;  /* 0x000000b700b77308 */ /* 0x000ee20000000800 */
[----:B0-----:R-:W-:Y:S01]  /*c3c0*/  F2FP.BF16.F32.PACK_AB R165, R179, R178 ;  /* 0x000000b2b3a5723e */ /* 0x001fe200000010ff */
[----:B------:R-:W-:-:S04]  /*c3d0*/  FADD.FTZ R178, R178, R175 ;  /* 0x000000afb2b27221 */ /* 0x000fc80000010000 */
[----:B------:R-:W-:-:S04]  /*c3e0*/  FADD.FTZ R179, R179, R178 ;  /* 0x000000b2b3b37221 */ /* 0x000fc80000010000 */
[----:B--2---:R-:W-:Y:S01]  /*c3f0*/  FADD.FTZ R20, R182, R179 ;  /* 0x000000b3b6147221 */ /* 0x004fe20000010000 */
[----:B---3--:R-:W-:-:S03]  /*c400*/  F2FP.BF16.F32.PACK_AB R167, R183, R182 ;  /* 0x000000b6b7a7723e */ /* 0x008fc600000010ff */
[----:B------:R-:W-:Y:S02]  /*c410*/  FADD.FTZ R20, R183, R20 ;  /* 0x00000014b7147221 */ /* 0x000fe40000010000 */
[----:B------:R1:W-:Y:S01]  /*c420*/  STSM.16.M88.4 [R189], R164 ;  /* 0x000000a4bd007844 */ /* 0x0003e20000000200 */
[----:B------:R-:W-:-:S06]  /*c430*/  WARPGROUP.ARRIVE ;  /* 0x00000000000079c5 */ /* 0x000fcc0000000000 */
        /* <DEDUP_REMOVED lines=32> */
.L_x_7477:
        /* <DEDUP_REMOVED lines=9> */
.L_x_7467:
[----:B------:R-:W2:Y:S01]  /*c6d0*/  SHFL.BFLY PT, R0, R21, 0x2, 0x1f ;  /* 0x0c401f0015007f89 */ /* 0x000ea200000e0000 */
[----:B------:R-:W-:Y:S08]  /*c6e0*/  BAR.ARV 0x8, 0x100 ;  /* 0x0204000000007b1d */ /* 0x000ff00000002000 */
[----:B------:R-:W-:Y:S01]  /*c6f0*/  BAR.SYNC.DEFER_BLOCKING 0xf, 0x100 ;  /* 0x03c4000000007b1d */ /* 0x000fe20000010000 */
[----:B------:R-:W-:Y:S01]  /*c700*/  ISETP.NE.AND P0, PT, R194, RZ, PT ;  /* 0x000000ffc200720c */ /* 0x000fe20003f05270 */
[----:B------:R-:W-:Y:S01]  /*c710*/  IMAD.U32 R8, RZ, RZ, UR6 ;  /* 0x00000006ff087e24 */ /* 0x000fe2000f8e00ff */
[----:B------:R-:W-:-:S03]  /*c720*/  LEA R7, R22, R192, 0x6 ;  /* 0x000000c016077211 */ /* 0x000fc600078e30ff */
[----:B------:R-:W3:Y:S01]  /*c730*/  SHFL.BFLY PT, R5, R20, 0x2, 0x1f ;  /* 0x0c401f0014057f89 */ /* 0x000ee200000e0000 */
[----:B--2---:R-:W-:-:S07]  /*c740*/  FADD.FTZ R2, R0, R21 ;  /* 0x0000001500027221 */ /* 0x004fce0000010000 */
[----:B------:R-:W-:Y:S01]  /*c750*/  @!P0 IMAD R198, R7, 0x4, R198 ;  /* 0x0000000407c68824 */ /* 0x000fe200078e02c6 */
[----:B------:R-:W2:Y:S01]  /*c760*/  SHFL.BFLY PT, R3, R2, 0x1, 0x1f ;  /* 0x0c201f0002037f89 */ /* 0x000ea200000e0000 */
[----:B---3--:R-:W-:-:S05]  /*c770*/  FADD.FTZ R5, R5, R20 ;  /* 0x0000001405057221 */ /* 0x008fca0000010000 */
[----:B------:R-:W3:Y:S01]  /*c780*/  SHFL.BFLY PT, R0, R5, 0x1, 0x1f ;  /* 0x0c201f0005007f89 */ /* 0x000ee200000e0000 */
[----:B--2---:R-:W-:Y:S01]  /*c790*/  FADD.FTZ R4, R2, R3 ;  /* 0x0000000302047221 */ /* 0x004fe20000010000 */
[----:B------:R-:W-:Y:S02]  /*c7a0*/  IMAD.MOV.U32 R3, RZ, RZ, RZ ;  /* 0x000000ffff037224 */ /* 0x000fe400078e00ff */
[----:B------:R-:W-:Y:S02]  /*c7b0*/  IMAD.MOV.U32 R2, RZ, RZ, -0x800000 ;  /* 0xff800000ff027424 */ /* 0x000fe400078e00ff */
[----:B------:R-:W-:-:S13]  /*c7c0*/  FSETP.NE.FTZ.AND P1, PT, R4, RZ, PT ;  /* 0x000000ff0400720b */ /* 0x000fda0003f35000 */
[----:B------:R-:W2:Y:S01]  /*c7d0*/  @P1 MUFU.RCP R3, R4 ;  /* 0x0000000400031308 */ /* 0x000ea20000001000 */
[----:B---3--:R-:W-:Y:S01]  /*c7e0*/  FADD.FTZ R6, R5, R0 ;  /* 0x0000000005067221 */ /* 0x008fe20000010000 */
[----:B------:R-:W-:-:S04]  /*c7f0*/  IMAD.MOV.U32 R0, RZ, RZ, RZ ;  /* 0x000000ffff007224 */ /* 0x000fc800078e00ff */
[----:B------:R-:W-:Y:S02]  /*c800*/  FSETP.NE.FTZ.AND P2, PT, R6, RZ, PT ;  /* 0x000000ff0600720b */ /* 0x000fe40003f55000 */
[----:B------:R3:W4:Y:S01]  /*c810*/  @P1 MUFU.LG2 R5, R4 ;  /* 0x0000000400051308 */ /* 0x0007220000000c00 */
[----:B--2---:R2:W-:Y:S01]  /*c820*/  @!P0 STS [R198+0x38400], R3 ;  /* 0x03840003c6008388 */ /* 0x0045e20000000800 */
[----:B---3--:R-:W-:Y:S02]  /*c830*/  IMAD.MOV.U32 R4, RZ, RZ, -0x800000 ;  /* 0xff800000ff047424 */ /* 0x008fe400078e00ff */
[----:B------:R-:W-:-:S07]  /*c840*/  FMUL.FTZ R24, R24, R3 ;  /* 0x0000000318187220 */ /* 0x000fce0000410000 */
[----:B------:R-:W3:Y:S01]  /*c850*/  @P2 MUFU.RCP R0, R6 ;  /* 0x0000000600002308 */ /* 0x000ee20000001000 */
[----:B------:R-:W-:Y:S01]  /*c860*/  @P2 FMUL.FTZ R8, R8, 0.69314718246459960938 ;  /* 0x3f31721808082820 */ /* 0x000fe20000410000 */
[-C--:B------:R-:W-:Y:S01]  /*c870*/  FMUL.FTZ R25, R25, R3.reuse ;  /* 0x0000000319197220 */ /* 0x080fe20000410000 */
[-C--:B------:R-:W-:Y:S01]  /*c880*/  FMUL.FTZ R28, R28, R3.reuse ;  /* 0x000000031c1c7220 */ /* 0x080fe20000410000 */
[-C--:B------:R-:W-:Y:S01]  /*c890*/  FMUL.FTZ R29, R29, R3.reuse ;  /* 0x000000031d1d7220 */ /* 0x080fe20000410000 */
[----:B----4-:R-:W-:Y:S01]  /*c8a0*/  @P1 FMUL.FTZ R5, R5, 0.69314718246459960938 ;  /* 0x3f31721805051820 */ /* 0x010fe20000410000 */
[-C--:B------:R-:W-:Y:S01]  /*c8b0*/  FMUL.FTZ R32, R32, R3.reuse ;  /* 0x0000000320207220 */ /* 0x080fe20000410000 */
[-C--:B------:R-:W-:Y:S01]  /*c8c0*/  FMUL.FTZ R33, R33, R3.reuse ;  /* 0x0000000321217220 */ /* 0x080fe20000410000 */
[----:B------:R4:W5:Y:S01]  /*c8d0*/  @P2 MUFU.LG2 R7, R6 ;  /* 0x0000000600072308 */ /* 0x0009620000000c00 */
        /* <DEDUP_REMOVED lines=8> */
[----:B---3--:R2:W-:Y:S01]  /*c960*/  @!P0 STS [R198+0x38420], R0 ;  /* 0x03842000c6008388 */ /* 0x0085e20000000800 */
[----:B----4-:R-:W-:-:S02]  /*c970*/  IMAD.U32 R6, RZ, RZ, UR6 ;  /* 0x00000006ff067e24 */ /* 0x010fc4000f8e00ff */
[-C--:B------:R-:W-:Y:S01]  /*c980*/  FMUL.FTZ R52, R52, R3.reuse ;  /* 0x0000000334347220 */ /* 0x080fe20000410000 */
[-C--:B------:R-:W-:Y:S01]  /*c990*/  FMUL.FTZ R53, R53, R3.reuse ;  /* 0x0000000335357220 */ /* 0x080fe20000410000 */
[-C--:B------:R-:W-:Y:S01]  /*c9a0*/  FMUL.FTZ R56, R56, R3.reuse ;  /* 0x0000000338387220 */ /* 0x080fe20000410000 */
[----:B------:R-:W-:Y:S01]  /*c9b0*/  @P1 FMUL.FTZ R6, R6, 0.69314718246459960938 ;  /* 0x3f31721806061820 */ /* 0x000fe20000410000 */
[-C--:B------:R-:W-:Y:S01]  /*c9c0*/  FMUL.FTZ R57, R57, R3.reuse ;  /* 0x0000000339397220 */ /* 0x080fe20000410000 */
[-C--:B------:R-:W-:Y:S01]  /*c9d0*/  FMUL.FTZ R60, R60, R3.reuse ;  /* 0x000000033c3c7220 */ /* 0x080fe20000410000 */
[----:B-----5:R-:W-:Y:S01]  /*c9e0*/  @P2 FMUL.FTZ R7, R7, 0.69314718246459960938 ;  /* 0x3f31721807072820 */ /* 0x020fe20000410000 */
        /* <DEDUP_REMOVED lines=112> */
[----:B--2---:R-:W-:Y:S06]  /*d0f0*/  BAR.ARV 0xe, 0x100 ;  /* 0x0384000000007b1d */ /* 0x004fec0000002000 */
.L_x_7436:
[----:B------:R-:W-:Y:S05]  /*d100*/  @P0 BRA `(.L_x_7479) ;  /* 0x0000002400080947 */ /* 0x000fea0003800000 */
[----:B------:R-:W2:Y:S01]  /*d110*/  LDL R156, [R1] ;  /* 0x00000000019c7983 */ /* 0x000ea20000100800 */
[----:B------:R-:W3:Y:S01]  /*d120*/  S2UR UR5, SR_CgaCtaId ;  /* 0x00000000000579c3 */ /* 0x000ee20000008800 */
[----:B------:R-:W-:Y:S01]  /*d130*/  UMOV UR4, 0x400 ;  /* 0x0000040000047882 */ /* 0x000fe20000000000 */
[----:B------:R-:W4:Y:S06]  /*d140*/  S2R R0, SR_TID.X ;  /* 0x0000000000007919 */ /* 0x000f2c0000002100 */
[----:B------:R-:W5:Y:S08]  /*d150*/  S2UR UR6, SR_CTAID.Y ;  /* 0x00000000000679c3 */ /* 0x000f700000002600 */
[----:B------:R-:W5:Y:S08]  /*d160*/  LDC R10, c[0x0][0xd50] ;  /* 0x00035400ff0a7b82 */ /* 0x000f700000000800 */
[----:B------:R-:W0:Y:S01]  /*d170*/  LDC R6, c[0x0][0xce8] ;  /* 0x00033a00ff067b82 */ /* 0x000e220000000800 */
[----:B---3--:R-:W-:-:S04]  /*d180*/  ULEA UR4, UR5, UR4, 0x18 ;  /* 0x0000000405047291 */ /* 0x008fc8000f8ec03f */
[----:B------:R-:W-:-:S04]  /*d190*/  UIADD3 UR4, UR4, 0x38820, URZ ;  /* 0x0003882004047890 */ /* 0x000fc8000fffe03f */
[----:B------:R-:W-:Y:S01]  /*d1a0*/  UPRMT UR4, URZ, 0x654, UR4 ;  /* 0x000006543f047896 */ /* 0x000fe20008000004 */
[----:B------:R-:W-:Y:S01]  /*d1b0*/  BAR.SYNC.DEFER_BLOCKING 0x1, 0x100 ;  /* 0x0044000000007b1d */ /* 0x000fe20000010000 */
[----:B----4-:R-:W-:-:S05]  /*d1c0*/  VIADD R20, R0, 0xffffff80 ;  /* 0xffffff8000147836 */ /* 0x010fca0000000000 */
[----:B------:R-:W-:-:S04]  /*d1d0*/  SHF.R.S32.HI R21, RZ, 0x1f, R20 ;  /* 0x0000001fff157819 */ /* 0x000fc80000011414 */
[----:B------:R-:W-:-:S04]  /*d1e0*/  LEA.HI R9, R21, R20, RZ, 0x7 ;  /* 0x0000001415097211 */ /* 0x000fc800078f38ff */
[----:B------:R-:W-:Y:S02]  /*d1f0*/  SHF.R.S32.HI R0, RZ, 0x7, R9 ;  /* 0x00000007ff007819 */ /* 0x000fe40000011409 */
[----:B------:R-:W-:Y:S02]  /*d200*/  LOP3.LUT R5, R9, 0xffffff80, RZ, 0xc0, !PT ;  /* 0xffffff8009057812 */ /* 0x000fe400078ec0ff */
[----:B0-----:R-:W-:Y:S01]  /*d210*/  ISETP.NE.AND P1, PT, R6, 0x1, PT ;  /* 0x000000010600780c */ /* 0x001fe20003f25270 */
[----:B------:R-:W0:Y:S02]  /*d220*/  SHFL.IDX PT, R7, R0, RZ, 0x1f ;  /* 0x00001fff00077589 */ /* 0x000e2400000e0000 */
[----:B------:R-:W-:Y:S01]  /*d230*/  IMAD.IADD R8, R20, 0x1, -R5 ;  /* 0x0000000114087824 */ /* 0x000fe200078e0a05 */
[----:B------:R-:W-:Y:S04]  /*d240*/  SYNCS.ARRIVE.TRANS64.RED.A1T0 RZ, [UR4], RZ ;  /* 0x000000ffffff79a7 */ /* 0x000fe80008100404 */
[----:B------:R-:W-:-:S02]  /*d250*/  SHF.R.S32.HI R155, RZ, 0x1f, R8 ;  /* 0x0000001fff9b7819 */ /* 0x000fc40000011408 */
[----:B0-----:R-:W-:Y:S02]  /*d260*/  ISETP.NE.AND P0, PT, R7, RZ, PT ;  /* 0x000000ff0700720c */ /* 0x001fe40003f05270 */
[----:B------:R-:W-:-:S04]  /*d270*/  LEA.HI R7, R155, R8, RZ, 0x2 ;  /* 0x000000089b077211 */ /* 0x000fc800078f10ff */
[----:B------:R-:W-:Y:S02]  /*d280*/  SHF.R.S32.HI R154, RZ, 0x2, R7 ;  /* 0x00000002ff9a7819 */ /* 0x000fe40000011407 */
[----:B--2---:R-:W-:-:S13]  /*d290*/  R2UR UR7, R156 ;  /* 0x000000009c0772ca */ /* 0x004fda00000e0000 */
[----:B------:R-:W-:-:S04]  /*d2a0*/  IMAD R3, RZ, RZ, -UR7 ;  /* 0x80000007ff037e24 */ /* 0x000fc8000f8e02ff */
[----:B-----5:R-:W-:Y:S01]  /*d2b0*/  IMAD R3, R10, R3, UR6 ;  /* 0x000000060a037e24 */ /* 0x020fe2000f8e0203 */
[----:B------:R-:W-:-:S04]  /*d2c0*/  USHF.R.S32.HI UR6, URZ, 0x1f, UR7 ;  /* 0x0000001f3f067899 */ /* 0x000fc80008011407 */
[----:B------:R-:W-:Y:S01]  /*d2d0*/  SHF.R.S32.HI R5, RZ, 0x1f, R3 ;  /* 0x0000001fff057819 */ /* 0x000fe20000011403 */
[----:B------:R-:W-:Y:S07]  /*d2e0*/  @P0 BRA `(.L_x_7480) ;  /* 0x0000000400480947 */ /* 0x000fee0003800000 */
[----:B------:R-:W0:Y:S01]  /*d2f0*/  LDC R16, c[0x0][0xce8] ;  /* 0x00033a00ff107b82 */ /* 0x000e220000000800 */
[----:B------:R-:W-:Y:S01]  /*d300*/  LOP3.LUT R9, R9, 0xffffff80, RZ, 0xc0, !PT ;  /* 0xffffff8009097812 */ /* 0x000fe200078ec0ff */
[----:B------:R-:W2:Y:S01]  /*d310*/  S2R R22, SR_CTAID.X ;  /* 0x0000000000167919 */ /* 0x000ea20000002500 */
[----:B------:R-:W-:Y:S01]  /*d320*/  LEA.HI R11, R21, R20, RZ, 0x2 ;  /* 0x00000014150b7211 */ /* 0x000fe200078f10ff */
[----:B------:R-:W-:Y:S01]  /*d330*/  ULDC.64 UR4, c[0x0][0xcd0] ;  /* 0x0003340000047ab9 */ /* 0x000fe20000000a00 */
[----:B------:R-:W-:Y:S01]  /*d340*/  R2UR UR10, R156 ;  /* 0x000000009c0a72ca */ /* 0x000fe200000e0000 */
[C---:B------:R-:W-:Y:S01]  /*d350*/  IMAD.IADD R23, R20.reuse, 0x1, -R9 ;  /* 0x0000000114177824 */ /* 0x040fe200078e0a09 */
[----:B------:R-:W-:Y:S01]  /*d360*/  LOP3.LUT R11, R11, 0xfffffffc, RZ, 0xc0, !PT ;  /* 0xfffffffc0b0b7812 */ /* 0x000fe200078ec0ff */
[----:B------:R-:W3:Y:S03]  /*d370*/  S2UR UR7, SR_CTAID.Z ;  /* 0x00000000000779c3 */ /* 0x000ee60000002700 */
[----:B------:R-:W-:Y:S01]  /*d380*/  SHF.R.S32.HI R10, RZ, 0x1f, R23 ;  /* 0x0000001fff0a7819 */ /* 0x000fe20000011417 */
[----:B------:R-:W-:-:S03]  /*d390*/  IMAD.IADD R11, R20, 0x1, -R11 ;  /* 0x00000001140b7824 */ /* 0x000fc600078e0a0b */
[CC--:B-1----:R-:W-:Y:S01]  /*d3a0*/  LEA.HI R152, R10.reuse, R23.reuse, RZ, 0x2 ;  /* 0x000000170a987211 */ /* 0x0c2fe200078f10ff */
[----:B------:R-:W1:Y:S01]  /*d3b0*/  LDC.64 R18, c[0x0][0xcd8] ;  /* 0x00033600ff127b82 */ /* 0x000e620000000a00 */
[----:B------:R-:W-:Y:S01]  /*d3c0*/  LEA.HI R10, R10, R23, RZ, 0x5 ;  /* 0x000000170a0a7211 */ /* 0x000fe200078f28ff */
[----:B------:R-:W-:Y:S01]  /*d3d0*/  UIMAD.WIDE.U32 UR8, UR10, UR4, URZ ;  /* 0x000000040a0872a5 */ /* 0x000fe2000f8e003f */
[--C-:B------:R-:W-:Y:S01]  /*d3e0*/  SHF.R.S32.HI R9, RZ, 0x2, R152.reuse ;  /* 0x00000002ff097819 */ /* 0x100fe20000011498 */
[----:B------:R-:W-:Y:S01]  /*d3f0*/  UIMAD UR4, UR6, UR4, URZ ;  /* 0x00000004060472a4 */ /* 0x000fe2000f8e023f */
[----:B------:R-:W-:Y:S02]  /*d400*/  SHF.R.S32.HI R12, RZ, 0x1f, R152 ;  /* 0x0000001fff0c7819 */ /* 0x000fe40000011498 */
[----:B------:R-:W-:Y:S01]  /*d410*/  SHF.R.S32.HI R10, RZ, 0x5, R10 ;  /* 0x00000005ff0a7819 */ /* 0x000fe2000001140a */
[----:B------:R-:W-:Y:S01]  /*d420*/  UIMAD UR4, UR10, UR5, UR4 ;  /* 0x000000050a0472a4 */ /* 0x000fe2000f8e0204 */
[----:B0-----:R-:W-:-:S02]  /*d430*/  ISETP.NE.AND P0, PT, R16, 0x1, PT ;  /* 0x000000011000780c */ /* 0x001fc40003f05270 */
[----:B------:R-:W-:Y:S01]  /*d440*/  LEA.HI R12, R12, R9, RZ, 0x3 ;  /* 0x000000090c0c7211 */ /* 0x000fe200078f18ff */
[----:B------:R-:W-:Y:S01]  /*d450*/  UIADD3 UR4, UR9, UR4, URZ ;  /* 0x0000000409047290 */ /* 0x000fe2000fffe03f */
[----:B------:R-:W-:Y:S02]  /*d460*/  LOP3.LUT R152, R152, 0x7ffffffc, RZ, 0xc0, !PT ;  /* 0x7ffffffc98987812 */ /* 0x000fe400078ec0ff */
[----:B------:R-:W-:Y:S01]  /*d470*/  LOP3.LUT R12, R12, 0xfffffff8, RZ, 0xc0, !PT ;  /* 0xfffffff80c0c7812 */ /* 0x000fe200078ec0ff */
[----:B---3--:R-:W-:Y:S02]  /*d480*/  USHF.R.S32.HI UR5, URZ, 0x1f, UR7 ;  /* 0x0000001f3f057899 */ /* 0x008fe40008011407 */
[----:B------:R-:W-:Y:S02]  /*d490*/  IMAD.IADD R152, R23, 0x1, -R152 ;  /* 0x0000000117987824 */ /* 0x000fe400078e0a98 */
[----:B------:R-:W-:Y:S01]  /*d4a0*/  IMAD.IADD R9, R9, 0x1, -R12 ;  /* 0x0000000109097824 */ /* 0x000fe200078e0a0c */
[----:B------:R-:W-:Y:S01]  /*d4b0*/  LEA.HI R12, R11, R11, RZ, 0x1 ;  /* 0x0000000b0b0c7211 */ /* 0x000fe200078f08ff */
[----:B------:R-:W0:Y:S01]  /*d4c0*/  @P0 LDC R14, c[0x0][0xcec] ;  /* 0x00033b00ff0e0b82 */ /* 0x000e220000000800 */
[----:B------:R-:W-:-:S02]  /*d4d0*/  IMAD.SHL.U32 R152, R152, 0x2, RZ ;  /* 0x0000000298987824 */ /* 0x000fc400078e00ff */
[----:B------:R-:W-:Y:S01]  /*d4e0*/  LOP3.LUT R12, R12, 0x1ffffffe, RZ, 0xc0, !PT ;  /* 0x1ffffffe0c0c7812 */ /* 0x000fe200078ec0ff */
[----:B------:R-:W-:Y:S02]  /*d4f0*/  IMAD R153, R10, 0x10, R9 ;  /* 0x000000100a997824 */ /* 0x000fe400078e0209 */
[----:B------:R-:W-:Y:S02]  /*d500*/  IMAD.U32 R10, RZ, RZ, UR8 ;  /* 0x00000008ff0a7e24 */ /* 0x000fe4000f8e00ff */
[----:B------:R-:W3:Y:S01]  /*d510*/  @P0 LDC R17, c[0x0][0xcf0] ;  /* 0x00033c00ff110b82 */ /* 0x000ee20000000800 */
[----:B------:R-:W-:Y:S02]  /*d520*/  IMAD.IADD R12, R11, 0x1, -R12 ;  /* 0x000000010b0c7824 */ /* 0x000fe400078e0a0c */
[----:B------:R-:W-:Y:S01]  /*d530*/  IMAD.U32 R11, RZ, RZ, UR9 ;  /* 0x00000009ff0b7e24 */ /* 0x000fe2000f8e00ff */
[----:B------:R-:W-:Y:S01]  /*d540*/  MOV R11, UR4 ;  /* 0x00000004000b7c02 */ /* 0x000fe20008000f00 */
[----:B------:R-:W-:-:S02]  /*d550*/  IMAD R9, R12, 0x8, R153 ;  /* 0x000000080c097824 */ /* 0x000fc400078e0299 */
[----:B-1----:R-:W-:Y:S01]  /*d560*/  IMAD R12, R18, UR5, RZ ;  /* 0x00000005120c7c24 */ /* 0x002fe2000f8e02ff */
[----:B------:R-:W-:Y:S01]  /*d570*/  ULDC.64 UR4, c[0x0][0xce0] ;  /* 0x0003380000047ab9 */ /* 0x000fe20000000a00 */
[----:B--2---:R-:W-:Y:S02]  /*d580*/  IMAD R9, R22, 0x40, R9 ;  /* 0x0000004016097824 */ /* 0x004fe400078e0209 */
[----:B------:R-:W-:Y:S02]  /*d590*/  IMAD R15, R19, UR7, R12 ;  /* 0x00000007130f7c24 */ /* 0x000fe4000f8e020c */
[----:B------:R-:W-:Y:S02]  /*d5a0*/  IMAD.MOV.U32 R13, RZ, RZ, R9 ;  /* 0x000000ffff0d7224 */ /* 0x000fe400078e0009 */
        /* <DEDUP_REMOVED lines=8> */
[----:B------:R-:W-:-:S03]  /*d630*/  IADD3 R10, P0, R13, R10, RZ ;  /* 0x0000000a0d0a7210 */ /* 0x000fc60007f1e0ff */
[----:B------:R-:W-:Y:S02]  /*d640*/  IMAD R9, R16, R14, R9 ;  /* 0x0000000e10097224 */ /* 0x000fe400078e0209 */
[----:B------:R-:W-:Y:S01]  /*d650*/  IMAD R14, R3, UR5, R12 ;  /* 0x00000005030e7c24 */ /* 0x000fe2000f8e020c */
[----:B------:R-:W-:Y:S02]  /*d660*/  ULDC.64 UR4, c[0x0][0xcc8] ;  /* 0x0003320000047ab9 */ /* 0x000fe40000000a00 */
        /* <DEDUP_REMOVED lines=10> */
[----:B------:R-:W-:Y:S01]  /*d710*/  LOP3.LUT R11, R12, 0xfffffe, RZ, 0xc0, !PT ;  /* 0x00fffffe0c0b7812 */ /* 0x000fe200078ec0ff */
[----:B------:R-:W-:Y:S01]  /*d720*/  IMAD R14, R16, UR4, RZ ;  /* 0x00000004100e7c24 */ /* 0x000fe2000f8e02ff */
[----:B------:R-:W-:Y:S01]  /*d730*/  LEA.HI.X R18, R10, UR5, R9, 0x2, P0 ;  /* 0x000000050a127c11 */ /* 0x000fe200080f1409 */
[----:B------:R-:W-:Y:S01]  /*d740*/  SHFL.IDX PT, R12, R17, 0x1, 0x1c1f ;  /* 0x003c1f00110c7f89 */ /* 0x000fe200000e0000 */
[----:B------:R-:W-:-:S02]  /*d750*/  IMAD R9, R22, 0x40, R153 ;  /* 0x0000004016097824 */ /* 0x000fc400078e0299 */
[----:B------:R-:W-:Y:S01]  /*d760*/  IMAD.IADD R15, R0, 0x1, -R11 ;  /* 0x00000001000f7824 */ /* 0x000fe200078e0a0b */
[----:B------:R-:W-:Y:S03]  /*d770*/  SHFL.IDX PT, R10, R17, RZ, 0x1c1f ;  /* 0x001c1fff110a7589 */ /* 0x000fe600000e0000 */
        /* <DEDUP_REMOVED lines=9> */
.L_x_7480:
[----:B------:R-:W2:Y:S01]  /*d810*/  S2R R14, SR_CTAID.X ;  /* 0x00000000000e7919 */ /* 0x000ea20000002500 */
[----:B------:R-:W-:Y:S01]  /*d820*/  LEA.HI R21, R21, R20, RZ, 0x2 ;  /* 0x0000001415157211 */ /* 0x000fe200078f10ff */
[----:B------:R-:W3:Y:S01]  /*d830*/  S2UR UR7, SR_CTAID.Z ;  /* 0x00000000000779c3 */ /* 0x000ee20000002700 */
[----:B------:R-:W-:Y:S01]  /*d840*/  SHF.R.S32.HI R9, RZ, 0x1f, R7 ;  /* 0x0000001fff097819 */ /* 0x000fe20000011407 */
[----:B------:R-:W-:Y:S01]  /*d850*/  ULDC.64 UR8, c[0x0][0xc38] ;  /* 0x00030e0000087ab9 */ /* 0x000fe20000000a00 */
[----:B------:R-:W-:Y:S01]  /*d860*/  LOP3.LUT R21, R21, 0xfffffffc, RZ, 0xc0, !PT ;  /* 0xfffffffc15157812 */ /* 0x000fe200078ec0ff */
[----:B------:R-:W-:Y:S01]  /*d870*/  UIMAD UR6, UR6, UR8, URZ ;  /* 0x00000008060672a4 */ /* 0x000fe2000f8e023f */
[----:B------:R-:W-:Y:S01]  /*d880*/  LEA.HI R9, R9, R154, RZ, 0x3 ;  /* 0x0000009a09097211 */ /* 0x000fe200078f18ff */
[----:B------:R-:W-:Y:S01]  /*d890*/  BSSY B0, `(.L_x_7481) ;  /* 0x0000102000007945 */ /* 0x000fe20003800000 */
[----:B------:R-:W-:Y:S01]  /*d8a0*/  R2UR UR10, R156 ;  /* 0x000000009c0a72ca */ /* 0x000fe200000e0000 */
[----:B------:R-:W-:Y:S01]  /*d8b0*/  IMAD.IADD R21, R20, 0x1, -R21 ;  /* 0x0000000114157824 */ /* 0x000fe200078e0a15 */
[----:B0-----:R-:W0:Y:S01]  /*d8c0*/  LDC.64 R12, c[0x0][0xc40] ;  /* 0x00031000ff0c7b82 */ /* 0x001e220000000a00 */
[----:B------:R-:W-:-:S02]  /*d8d0*/  LOP3.LUT R9, R9, 0xfffffff8, RZ, 0xc0, !PT ;  /* 0xfffffff809097812 */ /* 0x000fc400078ec0ff */
[----:B------:R-:W-:Y:S02]  /*d8e0*/  LEA.HI R155, R155, R8, RZ, 0x5 ;  /* 0x000000089b9b7211 */ /* 0x000fe400078f28ff */
[----:B------:R-:W-:Y:S01]  /*d8f0*/  LEA.HI R2, R21, R21, RZ, 0x1 ;  /* 0x0000001515027211 */ /* 0x000fe200078f08ff */
[----:B------:R-:W-:Y:S01]  /*d900*/  IMAD.IADD R154, R154, 0x1, -R9 ;  /* 0x000000019a9a7824 */ /* 0x000fe200078e0a09 */
[----:B------:R-:W-:Y:S01]  /*d910*/  SHF.R.S32.HI R155, RZ, 0x5, R155 ;  /* 0x00000005ff9b7819 */ /* 0x000fe2000001149b */
[----:B------:R-:W4:Y:S01]  /*d920*/  @P1 LDC R4, c[0x0][0xcec] ;  /* 0x00033b00ff041b82 */ /* 0x000f220000000800 */
[----:B------:R-:W-:Y:S02]  /*d930*/  LOP3.LUT R2, R2, 0x1ffffffe, RZ, 0xc0, !PT ;  /* 0x1ffffffe02027812 */ /* 0x000fe400078ec0ff */
[----:B------:R-:W-:Y:S01]  /*d940*/  UIMAD.WIDE.U32 UR4, UR10, UR8, URZ ;  /* 0x000000080a0472a5 */ /* 0x000fe2000f8e003f */
[----:B------:R-:W-:Y:S01]  /*d950*/  IMAD R155, R155, 0x10, R154 ;  /* 0x000000109b9b7824 */ /* 0x000fe200078e029a */
[----:B------:R-:W-:Y:S01]  /*d960*/  UIMAD UR6, UR10, UR9, UR6 ;  /* 0x000000090a0672a4 */ /* 0x000fe2000f8e0206 */
[----:B------:R-:W-:Y:S01]  /*d970*/  IMAD.IADD R2, R21, 0x1, -R2 ;  /* 0x0000000115027824 */ /* 0x000fe200078e0a02 */
[----:B---3--:R-:W-:Y:S01]  /*d980*/  USHF.R.S32.HI UR8, URZ, 0x1f, UR7 ;  /* 0x0000001f3f087899 */ /* 0x008fe20008011407 */
[----:B------:R-:W3:Y:S01]  /*d990*/  @P1 LDC R17, c[0x0][0xcf0] ;  /* 0x00033c00ff111b82 */ /* 0x000ee20000000800 */
[----:B------:R-:W-:Y:S01]  /*d9a0*/  UIADD3 UR6, UR5, UR6, URZ ;  /* 0x0000000605067290 */ /* 0x000fe2000fffe03f */
[----:B------:R-:W-:Y:S01]  /*d9b0*/  IMAD R9, R2, 0x8, R155 ;  /* 0x0000000802097824 */ /* 0x000fe200078e029b */
[----:B------:R-:W-:Y:S01]  /*d9c0*/  MOV R10, UR4 ;  /* 0x00000004000a7c02 */ /* 0x000fe20008000f00 */
[----:B------:R-:W-:Y:S01]  /*d9d0*/  IMAD.U32 R11, RZ, RZ, UR5 ;  /* 0x00000005ff0b7e24 */ /* 0x000fe2000f8e00ff */
[----:B------:R-:W-:Y:S01]  /*d9e0*/  ULDC.64 UR4, c[0x0][0xc48] ;  /* 0x0003120000047ab9 */ /* 0x000fe20000000a00 */
[----:B--2---:R-:W-:-:S02]  /*d9f0*/  IMAD R15, R14, 0x40, R9 ;  /* 0x000000400e0f7824 */ /* 0x004fc400078e0209 */
[----:B------:R-:W-:Y:S02]  /*da00*/  IMAD.U32 R11, RZ, RZ, UR6 ;  /* 0x00000006ff0b7e24 */ /* 0x000fe4000f8e00ff */
[C---:B0-----:R-:W-:Y:S02]  /*da10*/  IMAD R2, R12.reuse, UR8, RZ ;  /* 0x000000080c027c24 */ /* 0x041fe4000f8e02ff */
[----:B------:R-:W-:-:S04]  /*da20*/  IMAD.WIDE.U32 R10, R12, UR7, R10 ;  /* 0x000000070c0a7c25 */ /* 0x000fc8000f8e000a */
[----:B----4-:R-:W-:-:S04]  /*da30*/  @P1 IMAD.HI.U32 R4, R15, R4, RZ ;  /* 0x000000040f041227 */ /* 0x010fc800078e00ff */
[----:B------:R-:W-:Y:S02]  /*da40*/  IMAD R13, R13, UR7, R2 ;  /* 0x000000070d0d7c24 */ /* 0x000fe4000f8e0202 */
[----:B------:R-:W-:Y:S01]  /*da50*/  IMAD.MOV.U32 R9, RZ, RZ, R15 ;  /* 0x000000ffff097224 */ /* 0x000fe200078e000f */
[----:B---3--:R-:W-:Y:S01]  /*da60*/  @P1 SHF.R.U32.HI R9, RZ, R17, R4 ;  /* 0x00000011ff091219 */ /* 0x008fe20000011604 */
[----:B------:R-:W-:Y:S02]  /*da70*/  IMAD R2, R5, UR4, RZ ;  /* 0x0000000405027c24 */ /* 0x000fe4000f8e02ff */
[----:B------:R-:W-:Y:S01]  /*da80*/  IMAD.IADD R11, R11, 0x1, R13 ;  /* 0x000000010b0b7824 */ /* 0x000fe200078e020d */
[--C-:B------:R-:W-:Y:S01]  /*da90*/  SHF.R.S32.HI R4, RZ, 0x1f, R9.reuse ;  /* 0x0000001fff047819 */ /* 0x100fe20000011409 */
[----:B------:R-:W-:Y:S02]  /*daa0*/  IMAD R13, R3, UR5, R2 ;  /* 0x00000005030d7c24 */ /* 0x000fe4000f8e0202 */
[----:B------:R-:W-:-:S02]  /*dab0*/  IMAD.MOV R5, RZ, RZ, -R9 ;  /* 0x000000ffff057224 */ /* 0x000fc400078e0a09 */
        /* <DEDUP_REMOVED lines=24> */
[----:B------:R0:W2:Y:S01]  /*dc40*/  SHFL.IDX PT, R2, R4, RZ, 0x1c1f ;  /* 0x001c1fff04027589 */ /* 0x0000a200000e0000 */
[----:B------:R-:W-:Y:S01]  /*dc50*/  IMAD.IADD R0, R8, 0x1, -R9 ;  /* 0x0000000108007824 */ /* 0x000fe200078e0a09 */
[----:B------:R-:W-:-:S02]  /*dc60*/  ISETP.GE.AND P0, PT, R7, R6, PT ;  /* 0x000000060700720c */ /* 0x000fc40003f06270 */
[----:B------:R0:W3:Y:S01]  /*dc70*/  SHFL.IDX PT, R3, R5, RZ, 0x1c1f ;  /* 0x001c1fff05037589 */ /* 0x0000e200000e0000 */
[----:B------:R-:W-:-:S04]  /*dc80*/  IMAD R0, R11, 0x80, R0 ;  /* 0x000000800b007824 */ /* 0x000fc800078e0200 */
[----:B------:R-:W-:-:S06]  /*dc90*/  IMAD.SHL.U32 R0, R0, 0x2, RZ ;  /* 0x0000000200007824 */ /* 0x000fcc00078e00ff */
[----:B0-----:R-:W-:Y:S05]  /*dca0*/  @P0 BRA `(.L_x_7482) ;  /* 0x0000000c00000947 */ /* 0x001fea0003800000 */
[C---:B------:R-:W-:Y:S01]  /*dcb0*/  VIADD R9, R0.reuse, 0x8 ;  /* 0x0000000800097836 */ /* 0x040fe20000000000 */
[----:B------:R-:W-:Y:S01]  /*dcc0*/  ULDC UR4, c[0x0][0xbc8] ;  /* 0x0002f20000047ab9 */ /* 0x000fe20000000800 */
[C---:B------:R-:W-:Y:S01]  /*dcd0*/  VIADD R11, R0.reuse, 0x10 ;  /* 0x00000010000b7836 */ /* 0x040fe20000000000 */
        /* <DEDUP_REMOVED lines=13> */
[----:B------:R-:W-:-:S02]  /*ddb0*/  VIADD R22, R0, 0x50 ;  /* 0x0000005000167836 */ /* 0x000fc40000000000 */
[C---:B------:R-:W-:Y:S01]  /*ddc0*/  @!P2 LEA.HI R8, R0.reuse, R0, RZ, 0x1 ;  /* 0x000000000008a211 */ /* 0x040fe200078f08ff */
[----:B------:R-:W-:Y:S01]  /*ddd0*/  VIADD R23, R0, 0x58 ;  /* 0x0000005800177836 */ /* 0x000fe20000000000 */
[----:B------:R-:W-:Y:S02]  /*dde0*/  @!P3 LEA.HI R10, R9, R9, RZ, 0x1 ;  /* 0x00000009090ab211 */ /* 0x000fe400078f08ff */
[----:B------:R-:W-:Y:S02]  /*ddf0*/  @!P4 LEA.HI R12, R11, R11, RZ, 0x1 ;  /* 0x0000000b0b0cc211 */ /* 0x000fe400078f08ff */
[----:B------:R-:W-:Y:S02]  /*de00*/  @!P5 LEA.HI R14, R13, R13, RZ, 0x1 ;  /* 0x0000000d0d0ed211 */ /* 0x000fe400078f08ff */
[----:B------:R-:W-:Y:S02]  /*de10*/  @!P2 LOP3.LUT R9, R8, 0xfffffffe, RZ, 0xc0, !PT ;  /* 0xfffffffe0809a812 */ /* 0x000fe400078ec0ff */
[----:B------:R-:W-:-:S02]  /*de20*/  @!P3 LOP3.LUT R11, R10, 0xfffffffe, RZ, 0xc0, !PT ;  /* 0xfffffffe0a0bb812 */ /* 0x000fc400078ec0ff */
[----:B------:R-:W-:Y:S01]  /*de30*/  @!P4 LOP3.LUT R13, R12, 0xfffffffe, RZ, 0xc0, !PT ;  /* 0xfffffffe0c0dc812 */ /* 0x000fe200078ec0ff */
[--C-:B--23--:R-:W-:Y:S01]  /*de40*/  @!P2 IMAD.WIDE R8, R9, 0x4, R2.reuse ;  /* 0x000000040908a825 */ /* 0x10cfe200078e0202 */
[----:B------:R-:W-:Y:S02]  /*de50*/  @!P5 LOP3.LUT R15, R14, 0xfffffffe, RZ, 0xc0, !PT ;  /* 0xfffffffe0e0fd812 */ /* 0x000fe400078ec0ff */
[----:B------:R-:W-:Y:S01]  /*de60*/  ISETP.GE.AND P6, PT, R22, UR4, PT ;  /* 0x0000000416007c0c */ /* 0x000fe2000bfc6270 */
        /* <DEDUP_REMOVED lines=11> */
[----:B------:R-:W-:Y:S01]  /*df20*/  ISETP.GE.AND P5, PT, R21, UR4, PT ;  /* 0x0000000415007c0c */ /* 0x000fe2000bfa6270 */
[----:B0-----:R-:W-:Y:S01]  /*df30*/  VIADD R24, R0, 0x60 ;  /* 0x0000006000187836 */ /* 0x001fe20000000000 */
[----:B------:R-:W-:Y:S02]  /*df40*/  @!P1 LEA.HI R17, R17, R17, RZ, 0x1 ;  /* 0x0000001111119211 */ /* 0x000fe400078f08ff */
[----:B------:R-:W-:-:S02]  /*df50*/  @!P0 LOP3.LUT R9, R16, 0xfffffffe, RZ, 0xc0, !PT ;  /* 0xfffffffe10098812 */ /* 0x000fc400078ec0ff */
        /* <DEDUP_REMOVED lines=14> */
[----:B------:R-:W-:Y:S01]  /*e040*/  VIADD R20, R0, 0x78 ;  /* 0x0000007800147836 */ /* 0x000fe20000000000 */
[----:B------:R-:W-:Y:S02]  /*e050*/  @!P5 LOP3.LUT R21, R21, 0xfffffffe, RZ, 0xc0, !PT ;  /* 0xfffffffe1515d812 */ /* 0x000fe400078ec0ff */
[----:B------:R-:W-:Y:S01]  /*e060*/  @!P6 LOP3.LUT R17, R22, 0xfffffffe, RZ, 0xc0, !PT ;  /* 0xfffffffe1611e812 */ /* 0x000fe200078ec0ff */
[----:B------:R-:W-:Y:S01]  /*e070*/  VIADD R22, R0, 0x88 ;  /* 0x0000008800167836 */ /* 0x000fe20000000000 */
[----:B------:R-:W-:Y:S01]  /*e080*/  ISETP.GE.AND P1, PT, R23, UR4, PT ;  /* 0x0000000417007c0c */ /* 0x000fe2000bf26270 */
[----:B0-----:R-:W-:Y:S01]  /*e090*/  @!P2 IMAD.WIDE R8, R13, 0x4, R2 ;  /* 0x000000040d08a825 */ /* 0x001fe200078e0202 */
[----:B------:R-:W-:-:S03]  /*e0a0*/  ISETP.GE.AND P0, PT, R24, UR4, PT ;  /* 0x0000000418007c0c */ /* 0x000fc6000bf06270 */
        /* <DEDUP_REMOVED lines=20> */
[----:B--2---:R-:W-:Y:S01]  /*e1f0*/  @!P0 LOP3.LUT R11, R24, 0xfffffffe, RZ, 0xc0, !PT ;  /* 0xfffffffe180b8812 */ /* 0x004fe200078ec0ff */
        /* <DEDUP_REMOVED lines=11> */
[----:B------:R-:W-:Y:S02]  /*e2b0*/  @!P6 LOP3.LUT R19, R19, 0xfffffffe, RZ, 0xc0, !PT ;  /* 0xfffffffe1313e812 */ /* 0x000fe400078ec0ff */
[----:B----4-:R-:W-:Y:S01]  /*e2c0*/  @!P5 LOP3.LUT R15, R20, 0xfffffffe, RZ, 0xc0, !PT ;  /* 0xfffffffe140fd812 */ /* 0x010fe200078ec0ff */
[----:B------:R-:W-:Y:S01]  /*e2d0*/  VIADD R20, R0, 0xb0 ;  /* 0x000000b000147836 */ /* 0x000fe20000000000 */
[----:B------:R-:W-:Y:S02]  /*e2e0*/  @!P4 LOP3.LUT R21, R21, 0xfffffffe, RZ, 0xc0, !PT ;  /* 0xfffffffe1515c812 */ /* 0x000fe400078ec0ff */
[----:B-----5:R-:W-:Y:S01]  /*e2f0*/  @!P3 LOP3.LUT R17, R22, 0xfffffffe, RZ, 0xc0, !PT ;  /* 0xfffffffe1611b812 */ /* 0x020fe200078ec0ff */
[C---:B------:R-:W-:Y:S01]  /*e300*/  VIADD R22, R0.reuse, 0xc0 ;  /* 0x000000c000167836 */ /* 0x040fe20000000000 */
[----:B------:R-:W-:Y:S01]  /*e310*/  ISETP.GE.AND P0, PT, R23, UR4, PT ;  /* 0x0000000417007c0c */ /* 0x000fe2000bf06270 */
[----:B0-----:R-:W-:Y:S01]  /*e320*/  @!P2 IMAD.WIDE R8, R13, 0x4, R2 ;  /* 0x000000040d08a825 */ /* 0x001fe200078e0202 */
[----:B------:R-:W-:-:S02]  /*e330*/  IADD3 R18, R0, 0xa0, RZ ;  /* 0x000000a000127810 */ /* 0x000fc40007ffe0ff */
[----:B------:R-:W-:Y:S01]  /*e340*/  ISETP.GE.AND P1, PT, R24, UR4, PT ;  /* 0x0000000418007c0c */ /* 0x000fe2000bf26270 */
        /* <DEDUP_REMOVED lines=20> */
[----:B--2---:R-:W-:Y:S01]  /*e490*/  @!P1 LOP3.LUT R11, R24, 0xfffffffe, RZ, 0xc0, !PT ;  /* 0xfffffffe180b9812 */ /* 0x004fe200078ec0ff */
[--C-:B------:R-:W-:Y:S01]  /*e4a0*/  @!P0 IMAD.WIDE R8, R9, 0x4, R2.reuse ;  /* 0x0000000409088825 */ /* 0x100fe200078e0202 */
[----:B------:R-:W-:Y:S02]  /*e4b0*/  @!P4 LEA.HI R20, R20, R20, RZ, 0x1 ;  /* 0x000000141414c211 */ /* 0x000fe400078f08ff */
        /* <DEDUP_REMOVED lines=11> */
[----:B------:R-:W-:Y:S01]  /*e570*/  @!P2 ST.E.64 desc[UR36][R12.64], R104 ;  /* 0x000000680c00a985 */ /* 0x000fe2000c101b24 */
[----:B------:R-:W-:Y:S01]  /*e580*/  @!P5 LOP3.LUT R21, R21, 0xfffffffe, RZ, 0xc0, !PT ;  /* 0xfffffffe1515d812 */ /* 0x000fe200078ec0ff */
[----:B------:R-:W-:Y:S01]  /*e590*/  VIADD R20, R0, 0xd8 ;  /* 0x000000d800147836 */ /* 0x000fe20000000000 */
[----:B-----5:R-:W-:-:S02]  /*e5a0*/  @!P6 LOP3.LUT R17, R22, 0xfffffffe, RZ, 0xc0, !PT ;  /* 0xfffffffe1611e812 */ /* 0x020fc400078ec0ff */
[----:B------:R-:W-:Y:S01]  /*e5b0*/  ISETP.GE.AND P0, PT, R18, UR4, PT ;  /* 0x0000000412007c0c */ /* 0x000fe2000bf06270 */
[----:B0-----:R-:W-:Y:S01]  /*e5c0*/  @!P3 IMAD.WIDE R8, R19, 0x4, R2 ;  /* 0x000000041308b825 */ /* 0x001fe200078e0202 */
[----:B------:R-:W-:-:S03]  /*e5d0*/  ISETP.GE.AND P2, PT, R20, UR4, PT ;  /* 0x0000000414007c0c */ /* 0x000fc6000bf46270 */
[--C-:B--2---:R-:W-:Y:S01]  /*e5e0*/  @!P4 IMAD.WIDE R10, R15, 0x4, R2.reuse ;  /* 0x000000040f0ac825 */ /* 0x104fe200078e0202 */
        /* <DEDUP_REMOVED lines=19> */
[----:B--2---:R-:W-:Y:S02]  /*e720*/  @!P1 LOP3.LUT R11, R19, 0xfffffffe, RZ, 0xc0, !PT ;  /* 0xfffffffe130b9812 */ /* 0x004fe400078ec0ff */
[----:B------:R-:W-:Y:S02]  /*e730*/  @!P3 LEA.HI R21, R21, R21, RZ, 0x1 ;  /* 0x000000151515b211 */ /* 0x000fe400078f08ff */
[----:B------:R-:W-:Y:S02]  /*e740*/  @!P6 LEA.HI R10, R9, R9, RZ, 0x1 ;  /* 0x00000009090ae211 */ /* 0x000fe400078f08ff */
[----:B------:R-:W-:Y:S02]  /*e750*/  @!P4 LEA.HI R12, R12, R12, RZ, 0x1 ;  /* 0x0000000c0c0cc211 */ /* 0x000fe400078f08ff */
[----:B------:R-:W-:Y:S02]  /*e760*/  @!P5 LEA.HI R8, R13, R13, RZ, 0x1 ;  /* 0x0000000d0d08d211 */ /* 0x000fe400078f08ff */
[----:B------:R-:W-:-:S02]  /*e770*/  @!P0 LOP3.LUT R9, R18, 0xfffffffe, RZ, 0xc0, !PT ;  /* 0xfffffffe12098812 */ /* 0x000fc400078ec0ff */
[----:B------:R-:W-:Y:S02]  /*e780*/  @!P2 LOP3.LUT R13, R20, 0xfffffffe, RZ, 0xc0, !PT ;  /* 0xfffffffe140da812 */ /* 0x000fe400078ec0ff */
        /* <DEDUP_REMOVED lines=18> */
.L_x_7482:
[----:B------:R-:W-:Y:S05]  /*e8b0*/  BSYNC B0 ;  /* 0x0000000000007941 */ /* 0x000fea0003800000 */
.L_x_7481:
[----:B------:R-:W-:Y:S01]  /*e8c0*/  VIADD R7, R7, 0x8 ;  /* 0x0000000807077836 */ /* 0x000fe20000000000 */
[----:B0--3--:R3:W4:Y:S04]  /*e8d0*/  SHFL.IDX PT, R3, R5, 0x1, 0x1c1f ;  /* 0x003c1f0005037f89 */ /* 0x00972800000e0000 */
[----:B------:R-:W-:Y:S01]  /*e8e0*/  ISETP.GE.AND P0, PT, R7, R6, PT ;  /* 0x000000060700720c */ /* 0x000fe20003f06270 */
[----:B--2---:R3:W0:-:S12]  /*e8f0*/  SHFL.IDX PT, R2, R4, 0x1, 0x1c1f ;  /* 0x003c1f0004027f89 */ /* 0x00461800000e0000 */
        /* <DEDUP_REMOVED lines=25> */
[----:B0---4-:R-:W-:Y:S01]  /*ea90*/  @!P0 IMAD.WIDE R4, R5, 0x4, R2 ;  /* 0x0000000405048825 */ /* 0x011fe200078e0202 */
        /* <DEDUP_REMOVED lines=15> */
[----:B--2---:R-:W-:Y:S01]  /*eb90*/  @!P6 LOP3.LUT R7, R11, 0xfffffffe, RZ, 0xc0, !PT ;  /* 0xfffffffe0b07e812 */ /* 0x004fe200078ec0ff */
[----:B------:R-:W-:Y:S01]  /*eba0*/  @!P5 IMAD.WIDE R4, R5, 0x4, R2 ;  /* 0x000000040504d825 */ /* 0x000fe200078e0202 */
[----:B------:R-:W-:-:S02]  /*ebb0*/  @!P1 LEA.HI R13, R13, R13, RZ, 0x1 ;  /* 0x0000000d0d0d9211 */ /* 0x000fc400078f08ff */
[----:B------:R-:W-:Y:S01]  /*ebc0*/  @!P2 LEA.HI R14, R14, R14, RZ, 0x1 ;  /* 0x0000000e0e0ea211 */ /* 0x000fe200078f08ff */
[----:B------:R-:W-:Y:S01]  /*ebd0*/  @!P6 IMAD.WIDE R6, R7, 0x4, R2 ;  /* 0x000000040706e825 */ /* 0x000fe200078e0202 */
[----:B------:R-:W-:Y:S01]  /*ebe0*/  @!P4 LEA.HI R16, R16, R16, RZ, 0x1 ;  /* 0x000000101010c211 */ /* 0x000fe200078f08ff */
[----:B------:R0:W-:Y:S01]  /*ebf0*/  @!P5 ST.E.64 desc[UR36][R4.64], R38 ;  /* 0x000000260400d985 */ /* 0x0001e2000c101b24 */
[----:B---3--:R-:W-:Y:S02]  /*ec00*/  @!P0 LOP3.LUT R9, R12, 0xfffffffe, RZ, 0xc0, !PT ;  /* 0xfffffffe0c098812 */ /* 0x008fe400078ec0ff */
        /* <DEDUP_REMOVED lines=47> */
[----:B-----5:R-:W-:Y:S01]  /*ef00*/  @!P0 LOP3.LUT R13, R20, 0xfffffffe, RZ, 0xc0, !PT ;  /* 0xfffffffe140d8812 */ /* 0x020fe200078ec0ff */
[----:B------:R-:W-:Y:S01]  /*ef10*/  VIADD R20, R0, 0xb8 ;  /* 0x000000b800147836 */ /* 0x000fe20000000000 */
[----:B------:R-:W-:Y:S01]  /*ef20*/  ISETP.GE.AND P6, PT, R18, UR4, PT ;  /* 0x0000000412007c0c */ /* 0x000fe2000bfc6270 */
[----:B0-----:R-:W-:Y:S01]  /*ef30*/  @!P4 IMAD.WIDE R4, R9, 0x4, R2 ;  /* 0x000000040904c825 */ /* 0x001fe200078e0202 */
[----:B------:R-:W-:-:S03]  /*ef40*/  ISETP.GE.AND P5, PT, R19, UR4, PT ;  /* 0x0000000413007c0c */ /* 0x000fc6000bfa6270 */
[--C-:B--2---:R-:W-:Y:S01]  /*ef50*/  @!P3 IMAD.WIDE R6, R15, 0x4, R2.reuse ;  /* 0x000000040f06b825 */ /* 0x104fe200078e0202 */
[----:B------:R0:W-:Y:S03]  /*ef60*/  @!P4 ST.E.64 desc[UR36][R4.64], R74 ;  /* 0x0000004a0400c985 */ /* 0x0001e6000c101b24 */
        /* <DEDUP_REMOVED lines=16> */
[----:B0-----:R-:W-:Y:S01]  /*f070*/  @!P6 LOP3.LUT R5, R18, 0xfffffffe, RZ, 0xc0, !PT ;  /* 0xfffffffe1205e812 */ /* 0x001fe200078ec0ff */
[C---:B------:R-:W-:Y:S01]  /*f080*/  VIADD R18, R0.reuse, 0xc0 ;  /* 0x000000c000127836 */ /* 0x040fe20000000000 */
        /* <DEDUP_REMOVED lines=12> */
[----:B------:R-:W-:Y:S01]  /*f150*/  @!P4 LOP3.LUT R15, R15, 0xfffffffe, RZ, 0xc0, !PT ;  /* 0xfffffffe0f0fc812 */ /* 0x000fe200078ec0ff */
[----:B------:R-:W-:Y:S01]  /*f160*/  VIADD R14, R0, 0xd0 ;  /* 0x000000d0000e7836 */ /* 0x000fe20000000000 */
[----:B----4-:R-:W-:Y:S01]  /*f170*/  @!P3 LOP3.LUT R11, R16, 0xfffffffe, RZ, 0xc0, !PT ;  /* 0xfffffffe100bb812 */ /* 0x010fe200078ec0ff */
[----:B------:R-:W-:Y:S01]  /*f180*/  VIADD R16, R0, 0xe0 ;  /* 0x000000e000107836 */ /* 0x000fe20000000000 */
[----:B------:R-:W-:-:S02]  /*f190*/  @!P2 LOP3.LUT R17, R17, 0xfffffffe, RZ, 0xc0, !PT ;  /* 0xfffffffe1111a812 */ /* 0x000fc400078ec0ff */
[----:B-----5:R-:W-:Y:S01]  /*f1a0*/  @!P1 LOP3.LUT R13, R20, 0xfffffffe, RZ, 0xc0, !PT ;  /* 0xfffffffe140d9812 */ /* 0x020fe200078ec0ff */
        /* <DEDUP_REMOVED lines=36> */
[----:B----4-:R-:W-:Y:S02]  /*f3f0*/  @!P2 LOP3.LUT R11, R16, 0xfffffffe, RZ, 0xc0, !PT ;  /* 0xfffffffe100ba812 */ /* 0x010fe400078ec0ff */
[----:B------:R-:W-:Y:S02]  /*f400*/  @!P3 LOP3.LUT R17, R17, 0xfffffffe, RZ, 0xc0, !PT ;  /* 0xfffffffe1111b812 */ /* 0x000fe400078ec0ff */
[----:B-----5:R-:W-:Y:S01]  /*f410*/  @!P4 LOP3.LUT R13, R20, 0xfffffffe, RZ, 0xc0, !PT ;  /* 0xfffffffe140dc812 */ /* 0x020fe200078ec0ff */
[----:B0-----:R-:W-:-:S04]  /*f420*/  @!P0 IMAD.WIDE R4, R9, 0x4, R2 ;  /* 0x0000000409048825 */ /* 0x001fc800078e0202 */
[--C-:B--2---:R-:W-:Y:S01]  /*f430*/  @!P1 IMAD.WIDE R6, R15, 0x4, R2.reuse ;  /* 0x000000040f069825 */ /* 0x104fe200078e0202 */
        /* <DEDUP_REMOVED lines=15> */
.L_x_7479:
[----:B------:R-:W2:Y:S02]  /*f530*/  S2R R0, SR_TID.X ;  /* 0x0000000000007919 */ /* 0x000ea40000002100 */
[----:B--2---:R-:W-:-:S05]  /*f540*/  VIADD R2, R0, 0xffffff80 ;  /* 0xffffff8000027836 */ /* 0x004fca0000000000 */
[----:B------:R-:W-:-:S13]  /*f550*/  ISETP.GT.AND P0, PT, R2, 0x3f, PT ;  /* 0x0000003f0200780c */ /* 0x000fda0003f04270 */
[----:B------:R-:W-:Y:S05]  /*f560*/  @P0 BRA `(.L_x_7433) ;  /* 0x0000004800a00947 */ /* 0x000fea0003800000 */
[----:B------:R-:W2:Y:S01]  /*f570*/  S2R R3, SR_CTAID.X ;  /* 0x0000000000037919 */ /* 0x000ea20000002500 */
[----:B------:R-:W3:Y:S01]  /*f580*/  LDC R6, c[0x0][0xce8] ;  /* 0x00033a00ff067b82 */ /* 0x000ee20000000800 */
[----:B------:R-:W-:Y:S01]  /*f590*/  ULDC UR4, c[0x0][0xb88] ;  /* 0x0002e20000047ab9 */ /* 0x000fe20000000800 */
[----:B--2---:R-:W-:Y:S02]  /*f5a0*/  IMAD R0, R3, 0x40, R0 ;  /* 0x0000004003007824 */ /* 0x004fe400078e0200 */
[----:B---3--:R-:W-:Y:S02]  /*f5b0*/  IMAD R3, R6, UR4, RZ ;  /* 0x0000000406037c24 */ /* 0x008fe4000f8e02ff */
[----:B------:R-:W-:-:S05]  /*f5c0*/  VIADD R0, R0, 0xffffff80 ;  /* 0xffffff8000007836 */ /* 0x000fca0000000000 */
[----:B------:R-:W-:-:S13]  /*f5d0*/  ISETP.GE.AND P0, PT, R0, R3, PT ;  /* 0x000000030000720c */ /* 0x000fda0003f06270 */
[----:B------:R-:W-:Y:S05]  /*f5e0*/  @P0 BRA `(.L_x_7433) ;  /* 0x0000004800800947 */ /* 0x000fea0003800000 */
[----:B------:R-:W2:Y:S01]  /*f5f0*/  LDL R4, [R1] ;  /* 0x0000000001047983 */ /* 0x000ea20000100800 */
[----:B------:R-:W-:Y:S01]  /*f600*/  ISETP.NE.AND P0, PT, R6, 0x1, PT ;  /* 0x000000010600780c */ /* 0x000fe20003f05270 */
[----:B------:R-:W3:Y:S01]  /*f610*/  S2UR UR7, SR_CTAID.Z ;  /* 0x00000000000779c3 */ /* 0x000ee20000002700 */
[----:B------:R-:W-:Y:S01]  /*f620*/  ULDC.64 UR8, c[0x0][0xcd0] ;  /* 0x0003340000087ab9 */ /* 0x000fe20000000a00 */
[----:B------:R-:W-:-:S06]  /*f630*/  IMAD.MOV.U32 R5, RZ, RZ, R0 ;  /* 0x000000ffff057224 */ /* 0x000fcc00078e0000 */
[----:B------:R-:W4:Y:S08]  /*f640*/  LDC.64 R10, c[0x0][0xcd8] ;  /* 0x00033600ff0a7b82 */ /* 0x000f300000000a00 */
[----:B------:R-:W5:Y:S08]  /*f650*/  @P0 LDC R7, c[0x0][0xcec] ;  /* 0x00033b00ff070b82 */ /* 0x000f700000000800 */
[----:B------:R-:W0:Y:S08]  /*f660*/  @P0 LDC R9, c[0x0][0xcf0] ;  /* 0x00033c00ff090b82 */ /* 0x000e300000000800 */
[----:B------:R-:W1:Y:S08]  /*f670*/  S2UR UR10, SR_CTAID.Y ;  /* 0x00000000000a79c3 */ /* 0x000e700000002600 */
[----:B------:R-:W1:Y:S01]  /*f680*/  LDC R8, c[0x0][0xd50] ;  /* 0x00035400ff087b82 */ /* 0x000e620000000800 */
[----:B--2---:R-:W-:Y:S01]  /*f690*/  R2UR UR11, R4 ;  /* 0x00000000040b72ca */ /* 0x004fe200000e0000 */
[----:B-----5:R-:W-:-:S05]  /*f6a0*/  @P0 IMAD.HI.U32 R4, R0, R7, RZ ;  /* 0x0000000700040227 */ /* 0x020fca00078e00ff */
[----:B0-----:R-:W-:-:S07]  /*f6b0*/  @P0 SHF.R.U32.HI R5, RZ, R9, R4 ;  /* 0x00000009ff050219 */ /* 0x001fce0000011604 */
[----:B------:R-:W-:Y:S02]  /*f6c0*/  USHF.R.S32.HI UR6, URZ, 0x1f, UR11 ;  /* 0x0000001f3f067899 */ /* 0x000fe4000801140b */
[----:B------:R-:W-:Y:S01]  /*f6d0*/  IADD3 R7, RZ, -UR11, RZ ;  /* 0x8000000bff077c10 */ /* 0x000fe2000fffe0ff */
[----:B------:R-:W-:Y:S02]  /*f6e0*/  UIMAD.WIDE.U32 UR4, UR11, UR8, URZ ;  /* 0x000000080b0472a5 */ /* 0x000fe4000f8e003f */
[----:B------:R-:W-:Y:S02]  /*f6f0*/  UIMAD UR6, UR6, UR8, URZ ;  /* 0x00000008060672a4 */ /* 0x000fe4000f8e023f */
[----:B---3--:R-:W-:Y:S01]  /*f700*/  USHF.R.S32.HI UR8, URZ, 0x1f, UR7 ;  /* 0x0000001f3f087899 */ /* 0x008fe20008011407 */
[----:B-1----:R-:W-:Y:S01]  /*f710*/  IMAD R9, R8, R7, UR10 ;  /* 0x0000000a08097e24 */ /* 0x002fe2000f8e0207 */
[----:B------:R-:W-:Y:S01]  /*f720*/  UIMAD UR6, UR11, UR9, UR6 ;  /* 0x000000090b0672a4 */ /* 0x000fe2000f8e0206 */
[----:B------:R-:W-:-:S02]  /*f730*/  IMAD.U32 R3, RZ, RZ, UR5 ;  /* 0x00000005ff037e24 */ /* 0x000fc4000f8e00ff */
[----:B------:R-:W-:Y:S01]  /*f740*/  IMAD.U32 R2, RZ, RZ, UR4 ;  /* 0x00000004ff027e24 */ /* 0x000fe2000f8e00ff */
[----:B------:R-:W-:Y:S01]  /*f750*/  UIADD3 UR6, UR5, UR6, URZ ;  /* 0x0000000605067290 */ /* 0x000fe2000fffe03f */
[----:B----4-:R-:W-:Y:S01]  /*f760*/  IMAD R12, R10, UR8, RZ ;  /* 0x000000080a0c7c24 */ /* 0x010fe2000f8e02ff */
[----:B------:R-:W-:Y:S01]  /*f770*/  SHF.R.S32.HI R4, RZ, 0x1f, R9 ;  /* 0x0000001fff047819 */ /* 0x000fe20000011409 */
[----:B------:R-:W-:Y:S01]  /*f780*/  IMAD.MOV R7, RZ, RZ, -R5 ;  /* 0x000000ffff077224 */ /* 0x000fe200078e0a05 */
[----:B------:R-:W-:Y:S01]  /*f790*/  ULDC.64 UR4, c[0x0][0xce0] ;  /* 0x0003380000047ab9 */ /* 0x000fe20000000a00 */
[----:B------:R-:W-:Y:S02]  /*f7a0*/  IMAD R11, R11, UR7, R12 ;  /* 0x000000070b0b7c24 */ /* 0x000fe4000f8e020c */
[----:B------:R-:W-:Y:S02]  /*f7b0*/  IMAD.U32 R3, RZ, RZ, UR6 ;  /* 0x00000006ff037e24 */ /* 0x000fe4000f8e00ff */
[----:B------:R-:W-:-:S02]  /*f7c0*/  IMAD R4, R4, UR4, RZ ;  /* 0x0000000404047c24 */ /* 0x000fc4000f8e02ff */
[----:B------:R-:W-:-:S04]  /*f7d0*/  IMAD.WIDE.U32 R2, R10, UR7, R2 ;  /* 0x000000070a027c25 */ /* 0x000fc8000f8e0002 */
[----:B------:R-:W-:Y:S02]  /*f7e0*/  IMAD.IADD R3, R11, 0x1, R3 ;  /* 0x000000010b037824 */ /* 0x000fe400078e0203 */
[----:B------:R-:W-:Y:S02]  /*f7f0*/  IMAD R7, R6, R7, R0 ;  /* 0x0000000706077224 */ /* 0x000fe400078e0200 */
[----:B------:R-:W-:-:S03]  /*f800*/  IMAD.WIDE.U32 R2, R9, UR4, R2 ;  /* 0x0000000409027c25 */ /* 0x000fc6000f8e0002 */
[----:B------:R-:W-:Y:S01]  /*f810*/  SHF.R.S32.HI R0, RZ, 0x1f, R7 ;  /* 0x0000001fff007819 */ /* 0x000fe20000011407 */
[----:B------:R-:W-:Y:S01]  /*f820*/  IMAD R4, R9, UR5, R4 ;  /* 0x0000000509047c24 */ /* 0x000fe2000f8e0204 */
[----:B------:R-:W-:Y:S01]  /*f830*/  SHF.R.S32.HI R9, RZ, 0x1f, R5 ;  /* 0x0000001fff097819 */ /* 0x000fe20000011405 */
[----:B------:R-:W-:Y:S01]  /*f840*/  ULDC.64 UR4, c[0x0][0xcc8] ;  /* 0x0003320000047ab9 */ /* 0x000fe20000000a00 */
[----:B------:R-:W-:Y:S01]  /*f850*/  IADD3 R2, P0, R5, R2, RZ ;  /* 0x0000000205027210 */ /* 0x000fe20007f1e0ff */
[----:B------:R-:W-:-:S03]  /*f860*/  IMAD R0, R0, UR4, RZ ;  /* 0x0000000400007c24 */ /* 0x000fc6000f8e02ff */
[----:B------:R-:W-:Y:S01]  /*f870*/  IADD3.X R3, R9, R3, R4, P0, !PT ;  /* 0x0000000309037210 */ /* 0x000fe200007fe404 */
        /* <DEDUP_REMOVED lines=9> */
.L_x_7431:
        /* <DEDUP_REMOVED lines=18> */
.L_x_7483:
[----:B------:R-:W-:Y:S01]  /*fa30*/  ULDC UR43, c[0x0][0xd50] ;  /* 0x00035400002b7ab9 */ /* 0x000fe20000000800 */
[----:B------:R-:W-:Y:S01]  /*fa40*/  UMOV UR39, UR6 ;  /* 0x0000000600277c82 */ /* 0x000fe20008000000 */
[----:B------:R-:W-:-:S11]  /*fa50*/  UISETP.NE.AND UP0, UPT, UR43, 0x1, UPT ;  /* 0x000000012b00788c */ /* 0x000fd6000bf05270 */
[----:B------:R-:W-:Y:S01]  /*fa60*/  @UP0 ULDC UR4, c[0x0][0xd54] ;  /* 0x0003550000040ab9 */ /* 0x000fe20000000800 */
[----:B------:R-:W-:Y:S01]  /*fa70*/  @UP0 ULDC UR7, c[0x0][0xd58] ;  /* 0x0003560000070ab9 */ /* 0x000fe20000000800 */
[----:B------:R-:W-:-:S04]  /*fa80*/  UIMAD.WIDE.U32 UR4, UR6, UR4, URZ ;  /* 0x00000004060472a5 */ /* 0x000fc8000f8e003f */
[----:B------:R-:W-:-:S12]  /*fa90*/  @UP0 USHF.R.U32.HI UR39, URZ, UR7, UR5 ;  /* 0x000000073f270299 */ /* 0x000fd80008011605 */
.L_x_7484:
[----:B------:R-:W-:Y:S01]  /*faa0*/  ISETP.LE.AND P0, PT, RZ, UR45, PT ;  /* 0x0000002dff007c0c */ /* 0x000fe2000bf03270 */
[----:B------:R-:W-:Y:S01]  /*fab0*/  UIADD3 UR4, -UR39, URZ, URZ ;  /* 0x0000003f27047290 */ /* 0x000fe2000fffe13f */
[----:B------:R-:W-:Y:S02]  /*fac0*/  IMAD.MOV.U32 R21, RZ, RZ, 0x1 ;  /* 0x00000001ff157424 */ /* 0x000fe400078e00ff */
[----:B------:R-:W-:Y:S01]  /*fad0*/  IMAD.MOV.U32 R8, RZ, RZ, RZ ;  /* 0x000000ffff087224 */ /* 0x000fe200078e00ff */
[----:B------:R-:W-:Y:S01]  /*fae0*/  UIMAD UR43, UR43, UR4, UR6 ;  /* 0x000000042b2b72a4 */ /* 0x000fe2000f8e0206 */
[----:B------:R-:W-:-:S07]  /*faf0*/  IMAD.MOV.U32 R4, RZ, RZ, 0x1 ;  /* 0x00000001ff047424 */ /* 0x000fce00078e00ff */
[----:B------:R-:W-:Y:S05]  /*fb00*/  @!P0 BRA `(.L_x_7485) ;  /* 0x0000004000688947 */ /* 0x000fea0003800000 */
[----:B------:R-:W-:Y:S01]  /*fb10*/  ULDC.64 UR4, c[0x0][0xb20] ;  /* 0x0002c80000047ab9 */ /* 0x000fe20000000a00 */
[----:B------:R-:W0:Y:S01]  /*fb20*/  S2UR UR46, SR_CTAID.X ;  /* 0x00000000002e79c3 */ /* 0x000e220000002500 */
[----:B------:R-:W-:Y:S01]  /*fb30*/  UISETP.NE.U32.AND UP0, UPT, UR4, URZ, UPT ;  /* 0x0000003f0400728c */ /* 0x000fe2000bf05070 */
[----:B------:R-:W-:Y:S01]  /*fb40*/  IMAD.MOV.U32 R30, RZ, RZ, RZ ;  /* 0x000000ffff1e7224 */ /* 0x000fe200078e00ff */
[----:B------:R-:W-:Y:S01]  /*fb50*/  ULDC UR6, c[0x0][0x448] ;  /* 0x0001120000067ab9 */ /* 0x000fe20000000800 */
[----:B------:R-:W-:Y:S01]  /*fb60*/  ULDC UR7, c[0x0][0x2f0] ;  /* 0x0000bc0000077ab9 */ /* 0x000fe20000000800 */
[----:B------:R-:W-:Y:S02]  /*fb70*/  UISETP.NE.AND.EX UP0, UPT, UR5, URZ, UPT, UP0 ;  /* 0x0000003f0500728c */ /* 0x000fe4000bf05300 */
[----:B------:R-:W-:-:S04]  /*fb80*/  UISETP.NE.AND UP1, UPT, UR6, 0x1, UPT ;  /* 0x000000010600788c */ /* 0x000fc8000bf25270 */
[----:B------:R-:W-:-:S05]  /*fb90*/  PLOP3.LUT P0, PT, PT, PT, UP0, 0x80, 0x0 ;  /* 0x000000000000781c */ /* 0x000fca0003f0f008 */
[----:B------:R-:W-:Y:S02]  /*fba0*/  @UP0 ULDC.64 UR4, c[0x0][0xb20] ;  /* 0x0002c80000040ab9 */ /* 0x000fe40000000a00 */
[----:B------:R-:W-:Y:S01]  /*fbb0*/  @UP0 UIMAD.WIDE UR4, UR45, 0x4, UR4 ;  /* 0x000000042d0408a5 */ /* 0x000fe2000f8e0204 */
[----:B------:R-:W-:-:S05]  /*fbc0*/  @UP1 ULDC UR8, c[0x0][0x450] ;  /* 0x0001140000081ab9 */ /* 0x000fca0000000800 */
[----:B------:R-:W-:Y:S02]  /*fbd0*/  IMAD.U32 R2, RZ, RZ, UR4 ;  /* 0x00000004ff027e24 */ /* 0x000fe4000f8e00ff */
[----:B------:R-:W-:Y:S01]  /*fbe0*/  IMAD.U32 R3, RZ, RZ, UR5 ;  /* 0x00000005ff037e24 */ /* 0x000fe2000f8e00ff */
[----:B------:R-:W-:Y:S02]  /*fbf0*/  ULDC.64 UR4, c[0x0][0x418] ;  /* 0x0001060000047ab9 */ /* 0x000fe40000000a00 */
[----:B------:R-:W-:Y:S02]  /*fc00*/  UISETP.NE.U32.AND UP0, UPT, UR4, URZ, UPT ;  /* 0x0000003f0400728c */ /* 0x000fe4000bf05070 */
[----:B0-----:R-:W-:Y:S01]  /*fc10*/  ULEA UR6, UR46, 0x3f, 0x6 ;  /* 0x0000003f2e067891 */ /* 0x001fe2000f8e303f */
[----:B------:R0:W5:Y:S01]  /*fc20*/  @P0 LDG.E R30, desc[UR36][R2.64] ;  /* 0x00000024021e0981 */ /* 0x000162000c1e1900 */
[----:B------:R-:W-:Y:S01]  /*fc30*/  UISETP.NE.AND.EX UP0, UPT, UR5, URZ, UPT, UP0 ;  /* 0x0000003f0500728c */ /* 0x000fe2000bf05300 */
[----:B------:R-:W-:Y:S01]  /*fc40*/  ULDC UR4, c[0x0][0x424] ;  /* 0x0001090000047ab9 */ /* 0x000fe20000000800 */
[----:B------:R-:W-:-:S02]  /*fc50*/  UP2UR UR47, UPR, URZ, 0x2 ;  /* 0x000000023f2f7883 */ /* 0x000fc40008000000 */
[----:B------:R-:W-:Y:S02]  /*fc60*/  USEL UR40, UR4, 0x1, UP0 ;  /* 0x0000000104287887 */ /* 0x000fe40008000000 */
[----:B------:R-:W-:Y:S01]  /*fc70*/  USHF.R.U32.HI UR9, URZ, 0x10, UR43 ;  /* 0x000000103f097899 */ /* 0x000fe2000801162b */
[----:B------:R-:W-:Y:S01]  /*fc80*/  @UP1 ULDC UR4, c[0x0][0x44c] ;  /* 0x0001130000041ab9 */ /* 0x000fe20000000800 */
[----:B------:R-:W-:Y:S02]  /*fc90*/  UIMAD UR40, UR40, UR7, URZ ;  /* 0x00000007282872a4 */ /* 0x000fe4000f8e023f */
[----:B------:R-:W-:Y:S01]  /*fca0*/  UIMAD.WIDE.U32 UR4, UR6, UR4, URZ ;  /* 0x00000004060472a5 */ /* 0x000fe2000f8e003f */
[----:B------:R-:W-:Y:S01]  /*fcb0*/  ULDC UR7, c[0x0][0x288] ;  /* 0x0000a20000077ab9 */ /* 0x000fe20000000800 */
[----:B------:R-:W-:Y:S02]  /*fcc0*/  UIADD3 UR4, UR40, 0x3f, URZ ;  /* 0x0000003f28047890 */ /* 0x000fe4000fffe03f */
[----:B------:R-:W-:-:S02]  /*fcd0*/  UIADD3 UR7, UR40, 0x40, -UR7 ;  /* 0x0000004028077890 */ /* 0x000fc4000fffe807 */
[----:B------:R-:W-:Y:S02]  /*fce0*/  @UP1 USHF.R.U32.HI UR6, URZ, UR8, UR5 ;  /* 0x000000083f061299 */ /* 0x000fe40008011605 */
[----:B------:R-:W-:Y:S02]  /*fcf0*/  USHF.R.S32.HI UR5, URZ, 0x1f, UR4 ;  /* 0x0000001f3f057899 */ /* 0x000fe40008011404 */
[----:B------:R-:W-:Y:S02]  /*fd00*/  UIADD3 UR7, UR7, UR6, URZ ;  /* 0x0000000607077290 */ /* 0x000fe4000fffe03f */
[----:B------:R-:W-:Y:S02]  /*fd10*/  ULEA.HI UR5, UR5, UR4, URZ, 0x6 ;  /* 0x0000000405057291 */ /* 0x000fe4000f8f303f */
[----:B------:R-:W-:Y:S02]  /*fd20*/  USHF.R.S32.HI UR6, URZ, 0x1f, UR7 ;  /* 0x0000001f3f067899 */ /* 0x000fe40008011407 */
[----:B------:R-:W-:-:S02]  /*fd30*/  USHF.R.S32.HI UR41, URZ, 0x6, UR5 ;  /* 0x000000063f297899 */ /* 0x000fc40008011405 */
[----:B------:R-:W-:Y:S02]  /*fd40*/  ULEA.HI UR6, UR6, UR7, URZ, 0x6 ;  /* 0x0000000706067291 */ /* 0x000fe4000f8f303f */
[----:B------:R-:W-:Y:S02]  /*fd50*/  ULOP3.LUT UR43, UR43, 0xffff, URZ, 0xc0, !UPT ;  /* 0x0000ffff2b2b7892 */ /* 0x000fe4000f8ec03f */
[----:B------:R-:W-:Y:S01]  /*fd60*/  USHF.R.S32.HI UR42, URZ, 0x6, UR6 ;  /* 0x000000063f2a7899 */ /* 0x000fe20008011406 */
[----:B------:R-:W-:-:S03]  /*fd70*/  UMOV UR38, URZ ;  /* 0x0000003f00267c82 */ /* 0x000fc60008000000 */
[----:B------:R-:W-:-:S04]  /*fd80*/  UISETP.LT.AND UP0, UPT, UR41, UR42, UPT ;  /* 0x0000002a2900728c */ /* 0x000fc8000bf01270 */
[----:B------:R-:W-:Y:S02]  /*fd90*/  USEL UR11, UR41, UR42, UP0 ;  /* 0x0000002a290b7287 */ /* 0x000fe40008000000 */
[----:B------:R-:W-:Y:S02]  /*fda0*/  UISETP.NE.AND UP0, UPT, UR9, URZ, UPT ;  /* 0x0000003f0900728c */ /* 0x000fe4000bf05270 */
[----:B------:R-:W-:-:S06]  /*fdb0*/  UISETP.GE.AND UP1, UPT, UR11, 0x1, UPT ;  /* 0x000000010b00788c */ /* 0x000fcc000bf26270 */
[----:B------:R-:W-:-:S03]  /*fdc0*/  PLOP3.LUT P0, PT, PT, PT, UP1, 0x80, 0x0 ;  /* 0x000000000000781c */ /* 0x000fc60003f0f018 */
[----:B------:R-:W-:-:S10]  /*fdd0*/  @!UP0 ULDC UR9, c[0x0][0xae8] ;  /* 0x0002ba0000098ab9 */ /* 0x000fd40000000800 */
        /* <DEDUP_REMOVED lines=31> */
.L_x_7486:
        /* <DEDUP_REMOVED lines=30> */
[----:B0----5:R-:W-:Y:S05]  /*101b0*/  CALL.ABS.NOINC R2 ;  /* 0x0000000002007343 */ /* 0x021fea0003c00000 */
.L_x_7487:
        /* <DEDUP_REMOVED lines=12> */
[----:B------:R-:W-:Y:S01]  /*10280*/  MOV R13, RZ ;  /* 0x000000ff000d7202 */ /* 0x000fe20000000f00 */
[----:B------:R-:W-:Y:S02]  /*10290*/  IMAD.U32 R7, RZ, RZ, UR7 ;  /* 0x00000007ff077e24 */ /* 0x000fe4000f8e00ff */
[----:B------:R-:W-:-:S02]  /*102a0*/  IMAD.U32 R10, RZ, RZ, UR4 ;  /* 0x00000004ff0a7e24 */ /* 0x000fc4000f8e00ff */
[----:B------:R-:W-:Y:S02]  /*102b0*/  IMAD.U32 R11, RZ, RZ, UR5 ;  /* 0x00000005ff0b7e24 */ /* 0x000fe4000f8e00ff */
[----:B------:R-:W-:Y:S02]  /*102c0*/  IMAD.MOV.U32 R8, RZ, RZ, 0x70 ;  /* 0x00000070ff087424 */ /* 0x000fe400078e00ff */
[----:B0-----:R-:W-:-:S07]  /*102d0*/  IMAD.MOV.U32 R12, RZ, RZ, 0x1 ;  /* 0x00000001ff0c7424 */ /* 0x001fce00078e00ff */
[----:B------:R-:W-:-:S07]  /*102e0*/  LEPC R20, `(.L_x_7489) ;  /* 0x000000001014794e */ /* 0x000fce0000000000 */
[----:B-1---5:R-:W-:Y:S05]  /*102f0*/  CALL.ABS.NOINC R2 ;  /* 0x0000000002007343 */ /* 0x022fea0003c00000 */
.L_x_7489:
        /* <DEDUP_REMOVED lines=15> */
.L_x_7488:
        /* <DEDUP_REMOVED lines=32> */
[----:B------:R-:W-:Y:S02]  /*105f0*/  @!P0 SHF.R.S32.HI R3, RZ, 0x1f, R7 ;  /* 0x0000001fff038819 */ /* 0x000fe40000011407 */
[----:B------:R-:W-:Y:S02]  /*10600*/  @!P0 MOV R2, R7 ;  /* 0x0000000700028202 */ /* 0x000fe40000000f00 */
        /* <DEDUP_REMOVED lines=56> */
.L_x_7536:
[----:B------:R-:W2:Y:S01]  /*10990*/  LDL R0, [R1+0x4] ;  /* 0x0000040001007983 */ /* 0x000ea20000100800 */
[----:B------:R-:W-:Y:S01]  /*109a0*/  ISETP.GT.U32.AND P1, PT, R31, 0x3f, PT ;  /* 0x0000003f1f00780c */ /* 0x000fe20003f24070 */
[----:B------:R-:W-:Y:S01]  /*109b0*/  IMAD.U32 R23, RZ, RZ, UR39 ;  /* 0x00000027ff177e24 */ /* 0x000fe2000f8e00ff */
[----:B------:R-:W-:Y:S02]  /*109c0*/  LOP3.LUT R16, R16, 0xfffffbff, RZ, 0xc0, !PT ;  /* 0xfffffbff10107812 */ /* 0x000fe400078ec0ff */
[----:B------:R-:W-:Y:S02]  /*109d0*/  LOP3.LUT R34, R3, R34, RZ, 0xfc, !PT ;  /* 0x0000002203227212 */ /* 0x000fe400078efcff */
[----:B------:R-:W-:Y:S02]  /*109e0*/  SHF.R.S32.HI R23, RZ, 0x1f, R23 ;  /* 0x0000001fff177819 */ /* 0x000fe40000011417 */
[----:B------:R-:W-:Y:S02]  /*109f0*/  LOP3.LUT R17, R34, R17, RZ, 0xfc, !PT ;  /* 0x0000001122117212 */ /* 0x000fe400078efcff */
        /* <DEDUP_REMOVED lines=9> */
.L_x_7491:
[----:B------:R-:W-:-:S05]  /*10a90*/  IMAD.MOV.U32 R0, RZ, RZ, 0x1 ;  /* 0x00000001ff007424 */ /* 0x000fca00078e00ff */
[----:B------:R-:W-:-:S04]  /*10aa0*/  SHF.L.U32 R0, R0, 0x1f, RZ ;  /* 0x0000001f00007819 */ /* 0x000fc800000006ff */
[----:B------:R-:W0:Y:S02]  /*10ab0*/  SYNCS.PHASECHK.TRANS64.TRYWAIT P0, [UR44+0x38840], R0 ;  /* 0x03884000ff0075a7 */ /* 0x000e24000800016c */
[----:B0-----:R-:W-:Y:S05]  /*10ac0*/  @!P0 BRA `(.L_x_7492) ;  /* 0x0000003800108947 */ /* 0x001fea0003800000 */
.L_x_7537:
        /* <DEDUP_REMOVED lines=54> */
[----:B------:R0:W2:Y:S02]  /*10e30*/  SHFL.IDX PT, R14, R0, 0x3, 0x181f ;  /* 0x00781f00000e7f89 */ /* 0x0000a400000e0000 */
[----:B-1----:R-:W-:Y:S02]  /*10e40*/  @P0 IADD3.X R3, RZ, R5, RZ, P1, !PT ;  /* 0x00000005ff030210 */ /* 0x002fe40000ffe4ff */
[----:B------:R0:W1:Y:S04]  /*10e50*/  SHFL.IDX PT, R5, R4, 0x3, 0x181f ;  /* 0x00781f0004057f89 */ /* 0x00006800000e0000 */
[----:B------:R0:W-:Y:S03]  /*10e60*/  @P0 LDGSTS.E.BYPASS.LTC128B.128 [R7+0x23400], desc[UR36][R2.64], !P2 ;  /* 0x2340000002070fae */ /* 0x0001e6000d101d64 */
.L_x_7547:
[----:B------:R-:W-:-:S13]  /*10e70*/  ISETP.GE.AND P0, PT, R18, 0x31, PT ;  /* 0x000000311200780c */ /* 0x000fda0003f06270 */
[----:B0-2---:R-:W-:-:S05]  /*10e80*/  @P0 LEA R2, P1, R22, R14, 0x1 ;  /* 0x0000000e16020211 */ /* 0x005fca00078208ff */
[----:B-1----:R-:W-:Y:S01]  /*10e90*/  @P0 IMAD.X R3, RZ, RZ, R5, P1 ;  /* 0x000000ffff030224 */ /* 0x002fe200008e0605 */
[----:B------:R-:W-:-:S05]  /*10ea0*/  @P0 LEA R5, R24, UR44, 0x1 ;  /* 0x0000002c18050c11 */ /* 0x000fca000f8e08ff */
        /* <DEDUP_REMOVED lines=11> */
.L_x_7494:
        /* <DEDUP_REMOVED lines=24> */
.L_x_7495:
[----:B------:R-:W-:Y:S01]  /*110e0*/  UISETP.NE.AND UP0, UPT, UR47, URZ, UPT ;  /* 0x0000003f2f00728c */ /* 0x000fe2000bf05270 */
[----:B------:R-:W-:Y:S01]  /*110f0*/  IMAD.U32 R28, RZ, RZ, UR46 ;  /* 0x0000002eff1c7e24 */ /* 0x000fe2000f8e00ff */
[----:B------:R-:W-:Y:S01]  /*11100*/  R2UR UR6, R23 ;  /* 0x00000000170672ca */ /* 0x000fe200000e0000 */
[----:B------:R-:W-:Y:S01]  /*11110*/  ULDC.64 UR8, c[0x0][0x2d8] ;  /* 0x0000b60000087ab9 */ /* 0x000fe20000000a00 */
[----:B------:R-:W0:Y:S01]  /*11120*/  LDC R7, c[0x0][0x448] ;  /* 0x00011200ff077b82 */ /* 0x000e220000000800 */
[----:B------:R-:W-:Y:S01]  /*11130*/  IMAD R28, R28, 0x40, R31 ;  /* 0x000000401c1c7824 */ /* 0x000fe200078e021f */
[----:B------:R-:W-:Y:S01]  /*11140*/  PLOP3.LUT P0, PT, PT, PT, UP0, 0x80, 0x0 ;  /* 0x000000000000781c */ /* 0x000fe20003f0f008 */
[----:B------:R-:W1:Y:S02]  /*11150*/  S2R R20, SR_TID.X ;  /* 0x0000000000147919 */ /* 0x000e640000002100 */
[----:B------:R-:W-:Y:S02]  /*11160*/  IMAD.MOV.U32 R11, RZ, RZ, R28 ;  /* 0x000000ffff0b7224 */ /* 0x000fe400078e001c */
[----:B------:R-:W-:-:S04]  /*11170*/  @UP0 ULDC UR4, c[0x0][0x44c] ;  /* 0x0001130000040ab9 */ /* 0x000fc80000000800 */
[----:B------:R-:W-:-:S04]  /*11180*/  UIMAD UR6, UR6, UR8, URZ ;  /* 0x00000008060672a4 */ /* 0x000fc8000f8e023f */
[----:B------:R-:W-:Y:S01]  /*11190*/  @P0 IMAD.HI.U32 R0, R28, UR4, RZ ;  /* 0x000000041c000c27 */ /* 0x000fe2000f8e00ff */
[----:B------:R-:W-:Y:S01]  /*111a0*/  PLOP3.LUT P0, PT, PT, PT, UP0, 0x80, 0x0 ;  /* 0x000000000000781c */ /* 0x000fe20003f0f008 */
[----:B------:R-:W-:Y:S01]  /*111b0*/  @UP0 ULDC UR4, c[0x0][0x450] ;  /* 0x0001140000040ab9 */ /* 0x000fe20000000800 */
[----:B------:R-:W-:-:S11]  /*111c0*/  UIMAD UR6, UR39, UR9, UR6 ;  /* 0x00000009270672a4 */ /* 0x000fd6000f8e0206 */
[----:B------:R-:W-:Y:S01]  /*111d0*/  @P0 SHF.R.U32.HI R11, RZ, UR4, R0 ;  /* 0x00000004ff0b0c19 */ /* 0x000fe20008011600 */
[----:B------:R-:W-:-:S03]  /*111e0*/  UIMAD.WIDE.U32 UR4, UR39, UR8, URZ ;  /* 0x00000008270472a5 */ /* 0x000fc6000f8e003f */
[----:B------:R-:W-:Y:S01]  /*111f0*/  ULDC.64 UR8, c[0x0][0x2e0] ;  /* 0x0000b80000087ab9 */ /* 0x000fe20000000a00 */
[----:B------:R-:W-:Y:S01]  /*11200*/  UIADD3 UR5, UR5, UR6, URZ ;  /* 0x0000000605057290 */ /* 0x000fe2000fffe03f */
[----:B------:R-:W-:Y:S01]  /*11210*/  SHF.R.S32.HI R0, RZ, 0x1f, R11 ;  /* 0x0000001fff007819 */ /* 0x000fe2000001140b */
[----:B------:R-:W-:Y:S01]  /*11220*/  UIMAD UR6, UR49, UR8, URZ ;  /* 0x00000008310672a4 */ /* 0x000fe2000f8e023f */
[----:B-1----:R-:W-:Y:S01]  /*11230*/  LOP3.LUT R20, R20, 0x7f, RZ, 0xc0, !PT ;  /* 0x0000007f14147812 */ /* 0x002fe200078ec0ff */
[----:B------:R-:W-:Y:S02]  /*11240*/  UIMAD.WIDE.U32 UR4, UR45, UR8, UR4 ;  /* 0x000000082d0472a5 */ /* 0x000fe4000f8e0004 */
[----:B------:R-:W-:Y:S01]  /*11250*/  UIMAD UR6, UR45, UR9, UR6 ;  /* 0x000000092d0672a4 */ /* 0x000fe2000f8e0206 */
[----:B------:R-:W-:-:S03]  /*11260*/  SHF.R.U32.HI R20, RZ, 0x3, R20 ;  /* 0x00000003ff147819 */ /* 0x000fc60000011614 */
[----:B------:R-:W-:Y:S01]  /*11270*/  IMAD.U32 R5, RZ, RZ, UR5 ;  /* 0x00000005ff057e24 */ /* 0x000fe2000f8e00ff */
[----:B------:R-:W-:Y:S01]  /*11280*/  UIADD3 UR6, UR5, UR6, URZ ;  /* 0x0000000605067290 */ /* 0x000fe2000fffe03f */
[----:B------:R-:W-:Y:S02]  /*11290*/  IMAD.U32 R4, RZ, RZ, UR4 ;  /* 0x00000004ff047e24 */ /* 0x000fe4000f8e00ff */
[----:B------:R-:W-:Y:S01]  /*112a0*/  IMAD.MOV R5, RZ, RZ, -R11 ;  /* 0x000000ffff057224 */ /* 0x000fe200078e0a0b */
[----:B------:R-:W-:Y:S02]  /*112b0*/  ULDC.64 UR4, c[0x0][0x2d0] ;  /* 0x0000b40000047ab9 */ /* 0x000fe40000000a00 */
[----:B------:R-:W-:Y:S01]  /*112c0*/  IMAD R0, R0, UR4, RZ ;  /* 0x0000000400007c24 */ /* 0x000fe2000f8e02ff */
[----:B------:R-:W-:Y:S01]  /*112d0*/  MOV R2, R4 ;  /* 0x0000000400027202 */ /* 0x000fe20000000f00 */
[----:B0-----:R-:W-:Y:S02]  /*112e0*/  IMAD R5, R7, R5, R28 ;  /* 0x0000000507057224 */ /* 0x001fe400078e021c */
[----:B------:R-:W-:-:S02]  /*112f0*/  IMAD.U32 R3, RZ, RZ, UR6 ;  /* 0x00000006ff037e24 */ /* 0x000fc4000f8e00ff */
[C---:B------:R-:W-:Y:S01]  /*11300*/  IMAD R9, R11.reuse, UR5, R0 ;  /* 0x000000050b097c24 */ /* 0x040fe2000f8e0200 */
[----:B------:R-:W-:Y:S01]  /*11310*/  SHF.R.S32.HI R0, RZ, 0x1f, R5 ;  /* 0x0000001fff007819 */ /* 0x000fe20000011405 */
[----:B------:R-:W-:Y:S01]  /*11320*/  IMAD.WIDE.U32 R2, R11, UR4, R2 ;  /* 0x000000040b027c25 */ /* 0x000fe2000f8e0002 */
[----:B------:R-:W-:-:S03]  /*11330*/  ULDC.64 UR4, c[0x0][0x2c8] ;  /* 0x0000b20000047ab9 */ /* 0x000fc60000000a00 */
        /* <DEDUP_REMOVED lines=13> */
[----:B------:R-:W-:Y:S01]  /*11410*/  IMAD.U32 R6, RZ, RZ, UR46 ;  /* 0x0000002eff067e24 */ /* 0x000fe2000f8e00ff */
[----:B------:R-:W-:Y:S01]  /*11420*/  ULDC UR4, c[0x0][0x288] ;  /* 0x0000a20000047ab9 */ /* 0x000fe20000000800 */
[----:B------:R-:W-:Y:S01]  /*11430*/  LOP3.LUT R16, R16, 0xfffffeff, RZ, 0xc0, !PT ;  /* 0xfffffeff10107812 */ /* 0x000fe200078ec0ff */
[----:B------:R-:W1:Y:S01]  /*11440*/  SHFL.IDX PT, R2, R4, RZ, 0x181f ;  /* 0x00181fff04027589 */ /* 0x000e6200000e0000 */
[----:B------:R-:W-:Y:S02]  /*11450*/  IMAD R5, R7, UR4, RZ ;  /* 0x0000000407057c24 */ /* 0x000fe4000f8e02ff */
[----:B------:R-:W-:Y:S01]  /*11460*/  IMAD R6, R6, 0x40, R20 ;  /* 0x0000004006067824 */ /* 0x000fe200078e0214 */
[----:B------:R-:W2:Y:S03]  /*11470*/  SHFL.IDX PT, R7, R0, 0x1, 0x181f ;  /* 0x00381f0000077f89 */ /* 0x000ea600000e0000 */
[C---:B------:R-:W-:Y:S01]  /*11480*/  VIADD R8, R6.reuse, 0x10 ;  /* 0x0000001006087836 */ /* 0x040fe20000000000 */
[-C--:B------:R-:W-:Y:S01]  /*11490*/  ISETP.GE.AND P2, PT, R6, R5.reuse, PT ;  /* 0x000000050600720c */ /* 0x080fe20003f46270 */
[----:B------:R-:W3:Y:S03]  /*114a0*/  SHFL.IDX PT, R9, R4, 0x1, 0x181f ;  /* 0x00381f0004097f89 */ /* 0x000ee600000e0000 */
[----:B------:R-:W-:-:S09]  /*114b0*/  ISETP.GE.AND P3, PT, R8, R5, PT ;  /* 0x000000050800720c */ /* 0x000fd20003f66270 */
[----:B0-----:R-:W-:Y:S02]  /*114c0*/  @!P2 LEA R3, P1, R22, R14, 0x1 ;  /* 0x0000000e1603a211 */ /* 0x001fe400078208ff */
[----:B------:R-:W-:Y:S01]  /*114d0*/  @!P2 LEA R8, R24, UR44, 0x1 ;  /* 0x0000002c1808ac11 */ /* 0x000fe2000f8e08ff */
[----:B------:R-:W-:Y:S01]  /*114e0*/  SHFL.IDX PT, R14, R0, 0x3, 0x181f ;  /* 0x00781f00000e7f89 */ /* 0x000fe200000e0000 */
[----:B------:R-:W-:Y:S01]  /*114f0*/  @P2 LOP3.LUT R16, R16, 0x100, RZ, 0xfc, !PT ;  /* 0x0000010010102812 */ /* 0x000fe200078efcff */
[----:B-1----:R-:W-:Y:S01]  /*11500*/  @!P2 IMAD.X R2, RZ, RZ, R2, P1 ;  /* 0x000000ffff02a224 */ /* 0x002fe200008e0602 */
[----:B------:R-:W-:Y:S02]  /*11510*/  @!P3 LEA R10, R24, UR44, 0x1 ;  /* 0x0000002c180abc11 */ /* 0x000fe4000f8e08ff */
[----:B--2---:R-:W-:Y:S02]  /*11520*/  @!P3 LEA R7, P1, R22, R7, 0x1 ;  /* 0x000000071607b211 */ /* 0x004fe400078208ff */
[----:B------:R-:W-:-:S02]  /*11530*/  @!P2 LOP3.LUT R3, R3, R2, RZ, 0x3c, !PT ;  /* 0x000000020303a212 */ /* 0x000fc400078e3cff */
[----:B------:R-:W-:Y:S01]  /*11540*/  LOP3.LUT R16, R16, 0xffffff7f, RZ, 0xc0, !PT ;  /* 0xffffff7f10107812 */ /* 0x000fe200078ec0ff */
[----:B---3--:R-:W-:Y:S01]  /*11550*/  @!P3 IMAD.X R9, RZ, RZ, R9, P1 ;  /* 0x000000ffff09b224 */ /* 0x008fe200008e0609 */
[C---:B------:R-:W-:Y:S02]  /*11560*/  @!P2 LOP3.LUT R2, R3.reuse, R2, RZ, 0x3c, !PT ;  /* 0x000000020302a212 */ /* 0x040fe400078e3cff */
[----:B------:R-:W-:Y:S02]  /*11570*/  @P3 LOP3.LUT R16, R16, 0x80, RZ, 0xfc, !PT ;  /* 0x0000008010103812 */ /* 0x000fe400078efcff */
[----:B------:R-:W-:Y:S02]  /*11580*/  @!P2 LOP3.LUT R3, R3, R2, RZ, 0x3c, !PT ;  /* 0x000000020303a212 */ /* 0x000fe400078e3cff */
[----:B------:R-:W-:-:S03]  /*11590*/  LOP3.LUT R16, R16, 0xffffffbf, RZ, 0xc0, !PT ;  /* 0xffffffbf10107812 */ /* 0x000fc600078ec0ff */
[----:B------:R0:W-:Y:S04]  /*115a0*/  @!P2 LDGSTS.E.BYPASS.LTC128B.128 [R8+0x20400], desc[UR36][R2.64], !P0 ;  /* 0x204000000208afae */ /* 0x0001e8000c101d64 */
        /* <DEDUP_REMOVED lines=15> */
.L_x_7556:
        /* <DEDUP_REMOVED lines=24> */
[----:B------:R-:W-:Y:S01]  /*11820*/  MOV R4, UR6 ;  /* 0x0000000600047c02 */ /* 0x000fe20008000f00 */
[----:B------:R-:W-:Y:S01]  /*11830*/  IMAD.U32 R5, RZ, RZ, UR7 ;  /* 0x00000007ff057e24 */ /* 0x000fe2000f8e00ff */
        /* <DEDUP_REMOVED lines=10> */
.L_x_7497:
[----:B------:R-:W-:Y:S01]  /*118e0*/  UISETP.NE.AND UP0, UPT, UR47, URZ, UPT ;  /* 0x0000003f2f00728c */ /* 0x000fe2000bf05270 */
[----:B------:R-:W-:Y:S01]  /*118f0*/  R2UR UR6, R23 ;  /* 0x00000000170672ca */ /* 0x000fe200000e0000 */
[----:B------:R-:W-:Y:S01]  /*11900*/  ULDC.64 UR8, c[0x0][0x3d8] ;  /* 0x0000f60000087ab9 */ /* 0x000fe20000000a00 */
[----:B------:R-:W-:Y:S01]  /*11910*/  IMAD.MOV.U32 R2, RZ, RZ, R28 ;  /* 0x000000ffff027224 */ /* 0x000fe200078e001c */
[----:B------:R-:W-:Y:S01]  /*11920*/  ULDC UR7, c[0x0][0x448] ;  /* 0x0001120000077ab9 */ /* 0x000fe20000000800 */
[C---:B------:R-:W-:Y:S02]  /*11930*/  LOP3.LUT R20, R22.reuse, 0x180, RZ, 0xfc, !PT ;  /* 0x0000018016147812 */ /* 0x040fe400078efcff */
[----:B------:R-:W-:Y:S02]  /*11940*/  PLOP3.LUT P0, PT, PT, PT, UP0, 0x80, 0x0 ;  /* 0x000000000000781c */ /* 0x000fe40003f0f008 */
[----:B------:R-:W-:Y:S02]  /*11950*/  LOP3.LUT R21, R22, 0x80, RZ, 0xfc, !PT ;  /* 0x0000008016157812 */ /* 0x000fe400078efcff */
[----:B------:R-:W-:Y:S01]  /*11960*/  @UP0 ULDC UR4, c[0x0][0x44c] ;  /* 0x0001130000040ab9 */ /* 0x000fe20000000800 */
[----:B------:R-:W-:-:S02]  /*11970*/  LOP3.LUT R16, R16, 0xfffff7ff, RZ, 0xc0, !PT ;  /* 0xfffff7ff10107812 */ /* 0x000fc400078ec0ff */
[----:B------:R-:W-:-:S04]  /*11980*/  UIMAD UR6, UR6, UR8, URZ ;  /* 0x00000008060672a4 */ /* 0x000fc8000f8e023f */
[----:B------:R-:W-:Y:S02]  /*11990*/  UIMAD UR6, UR39, UR9, UR6 ;  /* 0x00000009270672a4 */ /* 0x000fe4000f8e0206 */
[----:B------:R-:W-:Y:S01]  /*119a0*/  @P0 IMAD.HI.U32 R0, R28, UR4, RZ ;  /* 0x000000041c000c27 */ /* 0x000fe2000f8e00ff */
[----:B------:R-:W-:Y:S01]  /*119b0*/  PLOP3.LUT P0, PT, PT, PT, UP0, 0x80, 0x0 ;  /* 0x000000000000781c */ /* 0x000fe20003f0f008 */
[----:B------:R-:W-:-:S12]  /*119c0*/  @UP0 ULDC UR4, c[0x0][0x450] ;  /* 0x0001140000040ab9 */ /* 0x000fd80000000800 */
[----:B------:R-:W-:Y:S01]  /*119d0*/  @P0 SHF.R.U32.HI R2, RZ, UR4, R0 ;  /* 0x00000004ff020c19 */ /* 0x000fe20008011600 */
[----:B------:R-:W-:-:S03]  /*119e0*/  UIMAD.WIDE.U32 UR4, UR39, UR8, URZ ;  /* 0x00000008270472a5 */ /* 0x000fc6000f8e003f */
[----:B------:R-:W-:Y:S01]  /*119f0*/  ULDC.64 UR8, c[0x0][0x3e0] ;  /* 0x0000f80000087ab9 */ /* 0x000fe20000000a00 */
[----:B------:R-:W-:Y:S01]  /*11a00*/  UIADD3 UR5, UR5, UR6, URZ ;  /* 0x0000000605057290 */ /* 0x000fe2000fffe03f */
[--C-:B------:R-:W-:Y:S01]  /*11a10*/  IMAD.MOV R5, RZ, RZ, -R2.reuse ;  /* 0x000000ffff057224 */ /* 0x100fe200078e0a02 */
[----:B------:R-:W-:Y:S01]  /*11a20*/  UIMAD UR6, UR49, UR8, URZ ;  /* 0x00000008310672a4 */ /* 0x000fe2000f8e023f */
[----:B------:R-:W-:Y:S01]  /*11a30*/  SHF.R.S32.HI R0, RZ, 0x1f, R2 ;  /* 0x0000001fff007819 */ /* 0x000fe20000011402 */
[----:B------:R-:W-:Y:S01]  /*11a40*/  UIMAD.WIDE.U32 UR4, UR45, UR8, UR4 ;  /* 0x000000082d0472a5 */ /* 0x000fe2000f8e0004 */
[----:B------:R-:W-:Y:S01]  /*11a50*/  IMAD R5, R5, UR7, R28 ;  /* 0x0000000705057c24 */ /* 0x000fe2000f8e021c */
[----:B------:R-:W-:-:S03]  /*11a60*/  UIMAD UR6, UR45, UR9, UR6 ;  /* 0x000000092d0672a4 */ /* 0x000fc6000f8e0206 */
[----:B------:R-:W-:Y:S01]  /*11a70*/  ULDC.64 UR8, c[0x0][0x3d0] ;  /* 0x0000f40000087ab9 */ /* 0x000fe20000000a00 */
[----:B------:R-:W-:Y:S01]  /*11a80*/  UIADD3 UR5, UR5, UR6, URZ ;  /* 0x0000000605057290 */ /* 0x000fe2000fffe03f */
[----:B------:R-:W-:Y:S01]  /*11a90*/  IMAD R3, R0, UR8, RZ ;  /* 0x0000000800037c24 */ /* 0x000fe2000f8e02ff */
[----:B------:R-:W-:Y:S01]  /*11aa0*/  SHF.R.S32.HI R0, RZ, 0x1f, R5 ;  /* 0x0000001fff007819 */ /* 0x000fe20000011405 */
[----:B------:R-:W-:Y:S02]  /*11ab0*/  IMAD.U32 R9, RZ, RZ, UR8 ;  /* 0x00000008ff097e24 */ /* 0x000fe4000f8e00ff */
[C---:B------:R-:W-:Y:S02]  /*11ac0*/  IMAD R7, R2.reuse, UR9, R3 ;  /* 0x0000000902077c24 */ /* 0x040fe4000f8e0203 */
[----:B------:R-:W-:Y:S01]  /*11ad0*/  IMAD.WIDE.U32 R2, R2, R9, UR4 ;  /* 0x0000000402027e25 */ /* 0x000fe2000f8e0009 */
        /* <DEDUP_REMOVED lines=10> */
[----:B------:R-:W-:Y:S02]  /*11b80*/  LEA.HI.X R4, R2, UR5, R3, 0x1, P0 ;  /* 0x0000000502047c11 */ /* 0x000fe400080f0c03 */
[----:B------:R-:W-:-:S02]  /*11b90*/  ISETP.GE.AND P0, PT, R20, UR4, PT ;  /* 0x0000000414007c0c */ /* 0x000fc4000bf06270 */
[----:B------:R-:W-:Y:S02]  /*11ba0*/  LOP3.LUT R20, R22, 0x40, RZ, 0xfc, !PT ;  /* 0x0000004016147812 */ /* 0x000fe400078efcff */
[----:B------:R-:W-:Y:S02]  /*11bb0*/  ISETP.GE.AND P4, PT, R21, UR4, PT ;  /* 0x0000000415007c0c */ /* 0x000fe4000bf86270 */
[----:B------:R-:W-:Y:S02]  /*11bc0*/  ISETP.GE.AND P5, PT, R20, UR4, PT ;  /* 0x0000000414007c0c */ /* 0x000fe4000bfa6270 */
[----:B------:R-:W-:Y:S02]  /*11bd0*/  LOP3.LUT R20, R22, 0xc0, RZ, 0xfc, !PT ;  /* 0x000000c016147812 */ /* 0x000fe400078efcff */
[----:B------:R-:W-:Y:S02]  /*11be0*/  SEL R2, RZ, 0x1, P1 ;  /* 0x00000001ff027807 */ /* 0x000fe40000800000 */
[----:B------:R-:W-:-:S02]  /*11bf0*/  SEL R3, RZ, 0x4, P4 ;  /* 0x00000004ff037807 */ /* 0x000fc40002000000 */
[----:B------:R-:W-:Y:S02]  /*11c00*/  SEL R7, RZ, 0x2, P5 ;  /* 0x00000002ff077807 */ /* 0x000fe40002800000 */
[----:B------:R-:W-:Y:S02]  /*11c10*/  ISETP.GE.AND P2, PT, R36, UR4, PT ;  /* 0x0000000424007c0c */ /* 0x000fe4000bf46270 */
[----:B------:R-:W-:Y:S02]  /*11c20*/  ISETP.GE.AND P3, PT, R20, UR4, PT ;  /* 0x0000000414007c0c */ /* 0x000fe4000bf66270 */
[----:B------:R-:W-:Y:S02]  /*11c30*/  IADD3 R7, R3, R7, R2 ;  /* 0x0000000703077210 */ /* 0x000fe40007ffe002 */
[----:B------:R-:W-:Y:S02]  /*11c40*/  @P1 LOP3.LUT R16, R16, 0x800, RZ, 0xfc, !PT ;  /* 0x0000080010101812 */ /* 0x000fe400078efcff */
[----:B------:R-:W-:-:S02]  /*11c50*/  SEL R2, RZ, 0x10, P2 ;  /* 0x00000010ff027807 */ /* 0x000fc40001000000 */
[----:B------:R-:W-:Y:S02]  /*11c60*/  SEL R3, RZ, 0x8, P3 ;  /* 0x00000008ff037807 */ /* 0x000fe40001800000 */
[----:B------:R-:W-:Y:S02]  /*11c70*/  ISETP.GE.AND P1, PT, R35, UR4, PT ;  /* 0x0000000423007c0c */ /* 0x000fe4000bf26270 */
[----:B------:R-:W-:Y:S02]  /*11c80*/  SEL R5, RZ, 0x40, P0 ;  /* 0x00000040ff057807 */ /* 0x000fe40000000000 */
[----:B------:R-:W-:Y:S02]  /*11c90*/  IADD3 R3, R2, R7, R3 ;  /* 0x0000000702037210 */ /* 0x000fe40007ffe003 */
[----:B------:R-:W-:Y:S01]  /*11ca0*/  ISETP.GE.AND P0, PT, R37, UR4, PT ;  /* 0x0000000425007c0c */ /* 0x000fe2000bf06270 */
[----:B------:R-:W-:Y:S01]  /*11cb0*/  UMOV UR4, 0xffffffff ;  /* 0xffffffff00047882 */ /* 0x000fe20000000000 */
[----:B------:R-:W-:-:S02]  /*11cc0*/  SEL R2, RZ, 0x20, P1 ;  /* 0x00000020ff027807 */ /* 0x000fc40000800000 */
[----:B------:R-:W-:Y:S02]  /*11cd0*/  SEL R6, RZ, 0x80, P0 ;  /* 0x00000080ff067807 */ /* 0x000fe40000000000 */
        /* <DEDUP_REMOVED lines=10> */
[C---:B------:R-:W-:Y:S02]  /*11d80*/  LOP3.LUT P0, RZ, R16.reuse, 0x800, RZ, 0xc0, !PT ;  /* 0x0000080010ff7812 */ /* 0x040fe4000780c0ff */
[----:B------:R-:W-:Y:S02]  /*11d90*/  @!P6 LOP3.LUT R2, R5, 0x40, RZ, 0xc0, !PT ;  /* 0x000000400502e812 */ /* 0x000fe400078ec0ff */
[----:B------:R-:W-:Y:S02]  /*11da0*/  @!P6 MOV R3, R21 ;  /* 0x000000150003e202 */ /* 0x000fe40000000f00 */
        /* <DEDUP_REMOVED lines=71> */
.L_x_7566:
        /* <DEDUP_REMOVED lines=24> */
.L_x_7500:
[----:B------:R-:W-:Y:S05]  /*123a0*/  BSYNC B0 ;  /* 0x0000000000007941 */ /* 0x000fea0003800000 */
.L_x_7499:
        /* <DEDUP_REMOVED lines=9> */
.L_x_7567:
[----:B------:R-:W-:-:S13]  /*12440*/  LOP3.LUT P0, RZ, R16, 0x400, RZ, 0xc0, !PT ;  /* 0x0000040010ff7812 */ /* 0x000fda000780c0ff */
[----:B------:R-:W-:Y:S05]  /*12450*/  @!P0 BRA `(.L_x_7502) ;  /* 0x0000000000048947 */ /* 0x000fea0003800000 */
[----:B------:R-:W-:Y:S01]  /*12460*/  BPT.TRAP 0x1 ;  /* 0x000000040000795c */ /* 0x000fe20000300000 */
.L_x_7502:
[----:B------:R-:W2:Y:S02]  /*12470*/  SYNCS.PHASECHK.TRANS64.TRYWAIT P0, [UR44+0x38860], R0 ;  /* 0x03886000ff0075a7 */ /* 0x000ea4000800016c */
[----:B--2---:R-:W-:Y:S05]  /*12480*/  @!P0 BRA `(.L_x_7503) ;  /* 0x0000003000948947 */ /* 0x004fea0003800000 */
.L_x_7568:
[----:B------:R-:W-:Y:S01]  /*12490*/  ULDC.64 UR4, c[0x0][0x328] ;  /* 0x0000ca0000047ab9 */ /* 0x000fe20000000a00 */
[----:B------:R-:W-:Y:S01]  /*124a0*/  ULDC.64 UR6, c[0x0][0x338] ;  /* 0x0000ce0000067ab9 */ /* 0x000fe20000000a00 */
[----:B0-----:R-:W-:Y:S02]  /*124b0*/  IMAD R0, R33, UR4, RZ ;  /* 0x0000000421007c24 */ /* 0x001fe4000f8e02ff */
[----:B-1----:R-:W-:Y:S01]  /*124c0*/  IMAD.WIDE.U32 R2, R19, UR4, RZ ;  /* 0x0000000413027c25 */ /* 0x002fe2000f8e00ff */
        /* <DEDUP_REMOVED lines=101> */
.L_x_7578:
        /* <DEDUP_REMOVED lines=30> */
.L_x_7505:
        /* <DEDUP_REMOVED lines=10> */
[----:B------:R-:W-:Y:S01]  /*12da0*/  ULOP3.LUT UR5, URZ, UR42, URZ, 0x33, !UPT ;  /* 0x0000002a3f057292 */ /* 0x000fe2000f8e333f */
[----:B------:R-:W1:Y:S01]  /*12db0*/  S2R R6, SR_TID.X ;  /* 0x0000000000067919 */ /* 0x000e620000002100 */
[----:B------:R-:W-:Y:S01]  /*12dc0*/  UIMAD UR4, UR4, UR38, URZ ;  /* 0x00000026040472a4 */ /* 0x000fe2000f8e023f */
[----:B------:R-:W-:Y:S01]  /*12dd0*/  LOP3.LUT R28, R17, 0x80, RZ, 0xc0, !PT ;  /* 0x00000080111c7812 */ /* 0x000fe200078ec0ff */
[----:B------:R-:W-:Y:S02]  /*12de0*/  IMAD.MOV.U32 R21, RZ, RZ, 0x1 ;  /* 0x00000001ff157424 */ /* 0x000fe400078e00ff */
[----:B------:R-:W-:Y:S01]  /*12df0*/  IMAD.MOV.U32 R8, RZ, RZ, 0x1 ;  /* 0x00000001ff087424 */ /* 0x000fe200078e00ff */
[----:B------:R-:W-:-:S02]  /*12e00*/  SHF.R.U32.HI R28, RZ, 0x3, R28 ;  /* 0x00000003ff1c7819 */ /* 0x000fc4000001161c */
[----:B------:R-:W-:-:S04]  /*12e10*/  LOP3.LUT R3, RZ, UR4, RZ, 0x33, !PT ;  /* 0x00000004ff037c12 */ /* 0x000fc8000f8e33ff */
[----:B------:R-:W-:-:S04]  /*12e20*/  VIMNMX3 R2, R2, UR5, R3, !PT ;  /* 0x0000000502027c0f */ /* 0x000fc8000f800103 */
[----:B------:R-:W-:Y:S01]  /*12e30*/  IADD3 R22, -R2, -0x2, RZ ;  /* 0xfffffffe02167810 */ /* 0x000fe20007ffe1ff */
[----:B0-----:R-:W-:Y:S01]  /*12e40*/  IMAD.SHL.U32 R5, R5, 0x10, RZ ;  /* 0x0000001005057824 */ /* 0x001fe200078e00ff */
[----:B-1----:R-:W-:-:S04]  /*12e50*/  LOP3.LUT R6, R6, 0x7f, RZ, 0xc0, !PT ;  /* 0x0000007f06067812 */ /* 0x002fc800078ec0ff */
[----:B------:R-:W-:Y:S02]  /*12e60*/  LOP3.LUT R5, R5, 0x70, RZ, 0xc0, !PT ;  /* 0x0000007005057812 */ /* 0x000fe400078ec0ff */
[----:B------:R-:W-:-:S04]  /*12e70*/  SHF.R.U32.HI R6, RZ, 0x3, R6 ;  /* 0x00000003ff067819 */ /* 0x000fc80000011606 */
[----:B------:R-:W-:Y:S02]  /*12e80*/  IADD3 R4, R5, R30, R6 ;  /* 0x0000001e05047210 */ /* 0x000fe40007ffe006 */
[----:B------:R-:W-:-:S03]  /*12e90*/  LOP3.LUT R30, R34, 0x40, RZ, 0xc0, !PT ;  /* 0x00000040221e7812 */ /* 0x000fc600078ec0ff */
[----:B------:R-:W-:Y:S01]  /*12ea0*/  VIADD R9, R4, 0xffffff40 ;  /* 0xffffff4004097836 */ /* 0x000fe20000000000 */
[----:B------:R-:W-:-:S03]  /*12eb0*/  SHF.R.U32.HI R30, RZ, 0x2, R30 ;  /* 0x00000002ff1e7819 */ /* 0x000fc6000001161e */
[----:B------:R-:W-:-:S07]  /*12ec0*/  IMAD R9, R2, -0x40, R9 ;  /* 0xffffffc002097824 */ /* 0x000fce00078e0209 */
.L_x_7521:
        /* <DEDUP_REMOVED lines=22> */
.L_x_7508:
[----:B------:R-:W-:Y:S05]  /*13030*/  BSYNC B1 ;  /* 0x0000000000017941 */ /* 0x000fea0003800000 */
.L_x_7507:
[----:B------:R-:W-:-:S13]  /*13040*/  LOP3.LUT P0, RZ, R16, 0x400, RZ, 0xc0, !PT ;  /* 0x0000040010ff7812 */ /* 0x000fda000780c0ff */
[----:B------:R-:W-:Y:S05]  /*13050*/  @!P0 BRA `(.L_x_7509) ;  /* 0x0000000000048947 */ /* 0x000fea0003800000 */
[----:B------:R-:W-:Y:S01]  /*13060*/  BPT.TRAP 0x1 ;  /* 0x000000040000795c */ /* 0x000fe20000300000 */
.L_x_7509:
[----:B------:R-:W-:Y:S01]  /*13070*/  LEA R10, R8, UR44, 0x3 ;  /* 0x0000002c080a7c11 */ /* 0x000fe2000f8e18ff */
[----:B------:R-:W-:Y:S01]  /*13080*/  BSSY B1, `(.L_x_7510) ;  /* 0x0000004000017945 */ /* 0x000fe20003800000 */
[----:B------:R-:W-:-:S04]  /*13090*/  SHF.L.U32 R20, R21, 0x1f, RZ ;  /* 0x0000001f15147819 */ /* 0x000fc800000006ff */
[----:B------:R-:W1:Y:S02]  /*130a0*/  SYNCS.PHASECHK.TRANS64.TRYWAIT P0, [R10+URZ+0x38840], R20 ;  /* 0x038840140a0075a7 */ /* 0x000e64000800017f */
[----:B-1----:R-:W-:Y:S05]  /*130b0*/  @!P0 BRA `(.L_x_7511) ;  /* 0x0000002c00b08947 */ /* 0x002fea0003800000 */
.L_x_7579:
[----:B------:R-:W-:Y:S05]  /*130c0*/  BSYNC B1 ;  /* 0x0000000000017941 */ /* 0x000fea0003800000 */
.L_x_7510:
[----:B------:R-:W-:Y:S01]  /*130d0*/  ULDC UR4, c[0x0][0x430] ;  /* 0x00010c0000047ab9 */ /* 0x000fe20000000800 */
[----:B-----5:R-:W-:Y:S01]  /*130e0*/  SHF.R.S32.HI R18, RZ, 0x1f, R6 ;  /* 0x0000001fff127819 */ /* 0x020fe20000011406 */
[----:B------:R-:W-:Y:S01]  /*130f0*/  UIADD3 UR4, -UR4, URZ, URZ ;  /* 0x0000003f04047290 */ /* 0x000fe2000fffe13f */
[----:B------:R-:W-:Y:S02]  /*13100*/  R2UR UR6, R23 ;  /* 0x00000000170672ca */ /* 0x000fe400000e0000 */
[----:B------:R-:W-:Y:S02]  /*13110*/  LOP3.LUT P1, RZ, R16, 0x1, RZ, 0xc0, !PT ;  /* 0x0000000110ff7812 */ /* 0x000fe4000782c0ff */
[----:B------:R-:W-:Y:S01]  /*13120*/  LEA R17, R8, R24, 0xc ;  /* 0x0000001808117211 */ /* 0x000fe200078e60ff */
        /* <DEDUP_REMOVED lines=41> */
.L_x_7589:
        /* <DEDUP_REMOVED lines=8> */
.L_x_7513:
        /* <DEDUP_REMOVED lines=10> */
.L_x_7514:
[----:B------:R2:W-:Y:S01]  /*134e0*/  SYNCS.ARRIVE.TRANS64.A1T0 RZ, [R10+URZ+0x38830], RZ ;  /* 0x038830ff0aff79a7 */ /* 0x0005e2000810003f */
[----:B------:R-:W-:Y:S05]  /*134f0*/  @!P2 BRA `(.L_x_7515) ;  /* 0x000000000004a947 */ /* 0x000fea0003800000 */
[----:B------:R-:W-:Y:S01]  /*13500*/  BPT.TRAP 0x1 ;  /* 0x000000040000795c */ /* 0x000fe20000300000 */
.L_x_7515:
[----:B------:R-:W3:Y:S01]  /*13510*/  SYNCS.PHASECHK.TRANS64.TRYWAIT P0, [R10+URZ+0x38860], R20 ;  /* 0x038860140a0075a7 */ /* 0x000ee2000800017f */
[----:B------:R-:W-:Y:S04]  /*13520*/  BSSY B1, `(.L_x_7516) ;  /* 0x0000002000017945 */ /* 0x000fe80003800000 */
[----:B---3--:R-:W-:Y:S05]  /*13530*/  @!P0 BRA `(.L_x_7517) ;  /* 0x0000002c00b08947 */ /* 0x008fea0003800000 */
.L_x_7590:
[----:B------:R-:W-:Y:S05]  /*13540*/  BSYNC B1 ;  /* 0x0000000000017941 */ /* 0x000fea0003800000 */
.L_x_7516:
        /* <DEDUP_REMOVED lines=77> */
.L_x_7600:
        /* <DEDUP_REMOVED lines=20> */
.L_x_7519:
        /* <DEDUP_REMOVED lines=10> */
.L_x_7520:
        /* <DEDUP_REMOVED lines=10> */
.L_x_7506:
[----:B------:R-:W-:Y:S05]  /*13ca0*/  BSYNC B0 ;  /* 0x0000000000007941 */ /* 0x000fea0003800000 */
.L_x_7485:
[----:B------:R-:W0:Y:S01]  /*13cb0*/  S2R R3, SR_CgaCtaId ;  /* 0x0000000000037919 */ /* 0x000e220000008800 */
[----:B------:R-:W-:Y:S01]  /*13cc0*/  MOV R0, 0x400 ;  /* 0x0000040000007802 */ /* 0x000fe20000000f00 */
[----:B------:R-:W-:Y:S01]  /*13cd0*/  BSSY B0, `(.L_x_7522) ;  /* 0x0000005000007945 */ /* 0x000fe20003800000 */
[----:B------:R-:W-:Y:S02]  /*13ce0*/  SHF.L.U32 R4, R4, 0x1f, RZ ;  /* 0x0000001f04047819 */ /* 0x000fe400000006ff */
[----:B0-----:R-:W-:-:S04]  /*13cf0*/  LEA R5, R3, R0, 0x18 ;  /* 0x0000000003057211 */ /* 0x001fc800078ec0ff */
[----:B------:R-:W0:Y:S02]  /*13d00*/  SYNCS.PHASECHK.TRANS64.TRYWAIT P0, [R5+URZ+0x38820], R4 ;  /* 0x03882004050075a7 */ /* 0x000e24000800017f */
[----:B0-----:R-:W-:Y:S05]  /*13d10*/  @!P0 BRA `(.L_x_7523) ;  /* 0x0000002c00908947 */ /* 0x001fea0003800000 */
.L_x_7601:
[----:B------:R-:W-:Y:S05]  /*13d20*/  BSYNC B0 ;  /* 0x0000000000007941 */ /* 0x000fea0003800000 */
.L_x_7522:
[----:B------:R-:W-:-:S03]  /*13d30*/  UMOV UR4, 0xffffffff ;  /* 0xffffffff00047882 */ /* 0x000fc60000000000 */
[----:B------:R-:W-:Y:S05]  /*13d40*/  BRA.DIV UR4, `(.L_x_7524) ;  /* 0x0000002e04987947 */ /* 0x000fea000b800000 */
[----:B------:R-:W1:Y:S02]  /*13d50*/  S2R R0, SR_TID.X ;  /* 0x0000000000007919 */ /* 0x000e640000002100 */
[----:B-1----:R-:W-:-:S04]  /*13d60*/  SHF.R.U32.HI R0, RZ, 0x5, R0 ;  /* 0x00000005ff007819 */ /* 0x002fc80000011600 */
[----:B------:R-:W-:-:S05]  /*13d70*/  LOP3.LUT R0, R0, 0x3, RZ, 0xc0, !PT ;  /* 0x0000000300007812 */ /* 0x000fca00078ec0ff */
[----:B------:R1:W3:Y:S02]  /*13d80*/  SHFL.IDX PT, R14, R0, RZ, 0x1f ;  /* 0x00001fff000e7589 */ /* 0x0002e400000e0000 */
.L_x_7604:
[----:B---3--:R-:W-:-:S13]  /*13d90*/  ISETP.NE.AND P0, PT, R14, RZ, PT ;  /* 0x000000ff0e00720c */ /* 0x008fda0003f05270 */
[----:B------:R-:W-:Y:S05]  /*13da0*/  @P0 BRA `(.L_x_7433) ;  /* 0x0000000000900947 */ /* 0x000fea0003800000 */
[----:B------:R-:W-:-:S03]  /*13db0*/  UMOV UR4, 0xffffffff ;  /* 0xffffffff00047882 */ /* 0x000fc60000000000 */
[----:B------:R-:W-:Y:S05]  /*13dc0*/  BRA.DIV UR4, `(.L_x_7525) ;  /* 0x0000002e04ac7947 */ /* 0x000fea000b800000 */
[----:B------:R-:W-:-:S13]  /*13dd0*/  ELECT P6, URZ, PT ;  /* 0x00000000003f782f */ /* 0x000fda00038c0000 */
.L_x_7607:
[----:B------:R-:W-:Y:S05]  /*13de0*/  @!P6 BRA `(.L_x_7433) ;  /* 0x000000000080e947 */ /* 0x000fea0003800000 */
[----:B-1----:R-:W3:Y:S02]  /*13df0*/  LDL R0, [R1+0x4] ;  /* 0x0000040001007983 */ /* 0x002ee40000100800 */
[----:B---3--:R-:W-:-:S13]  /*13e00*/  R2UR UR4, R0 ;  /* 0x00000000000472ca */ /* 0x008fda00000e0000 */
[----:B------:R-:W-:-:S06]  /*13e10*/  ULOP3.LUT UR4, UR4, 0x2, URZ, 0xfc, !UPT ;  /* 0x0000000204047892 */ /* 0x000fcc000f8efc3f */
[----:B------:R-:W-:-:S04]  /*13e20*/  MOV R0, UR4 ;  /* 0x0000000400007c02 */ /* 0x000fc80008000f00 */
[----:B------:R-:W-:-:S13]  /*13e30*/  ISETP.NE.AND P0, PT, R0, 0x3, PT ;  /* 0x000000030000780c */ /* 0x000fda0003f05270 */
[----:B------:R-:W-:Y:S05]  /*13e40*/  @!P0 BRA `(.L_x_7526) ;  /* 0x0000000000048947 */ /* 0x000fea0003800000 */
[----:B------:R-:W-:Y:S01]  /*13e50*/  BPT.TRAP 0x1 ;  /* 0x000000040000795c */ /* 0x000fe20000300000 */
.L_x_7526:
[C---:B------:R-:W-:Y:S01]  /*13e60*/  IMAD R3, R8.reuse, 0x8, R5 ;  /* 0x0000000808037824 */ /* 0x040fe200078e0205 */
[----:B------:R-:W-:Y:S01]  /*13e70*/  SHF.L.U32 R2, R21, 0x1f, RZ ;  /* 0x0000001f15027819 */ /* 0x000fe200000006ff */
[----:B------:R-:W-:-:S03]  /*13e80*/  VIADD R8, R8, 0x1 ;  /* 0x0000000108087836 */ /* 0x000fc60000000000 */
[----:B------:R-:W1:Y:S02]  /*13e90*/  SYNCS.PHASECHK.TRANS64.TRYWAIT P1, [R3+URZ+0x38840], R2 ;  /* 0x03884002030075a7 */ /* 0x000e64000802017f */
[----:B------:R-:W-:-:S04]  /*13ea0*/  ISETP.NE.AND P2, PT, R8, 0x2, PT ;  /* 0x000000020800780c */ /* 0x000fc80003f45270 */
[----:B------:R-:W-:Y:S01]  /*13eb0*/  SEL R0, RZ, 0x1, P2 ;  /* 0x00000001ff007807 */ /* 0x000fe20001000000 */
[----:B-1----:R-:W-:Y:S08]  /*13ec0*/  @!P1 BRA `(.L_x_7527) ;  /* 0x0000002c008c9947 */ /* 0x002ff00003800000 */
.L_x_7608:
[----:B------:R-:W-:Y:S02]  /*13ed0*/  SEL R8, R8, RZ, P2 ;  /* 0x000000ff08087207 */ /* 0x000fe40001000000 */
[----:B------:R-:W-:Y:S01]  /*13ee0*/  LOP3.LUT R0, R21, R0, RZ, 0x3c, !PT ;  /* 0x0000000015007212 */ /* 0x000fe200078e3cff */
[----:B------:R-:W-:Y:S06]  /*13ef0*/  @!P0 BRA `(.L_x_7528) ;  /* 0x0000000000048947 */ /* 0x000fec0003800000 */
[----:B------:R-:W-:Y:S01]  /*13f00*/  BPT.TRAP 0x1 ;  /* 0x000000040000795c */ /* 0x000fe20000300000 */
.L_x_7528:
[----:B0-----:R-:W-:Y:S01]  /*13f10*/  IMAD R5, R8, 0x8, R5 ;  /* 0x0000000808057824 */ /* 0x001fe200078e0205 */
[----:B------:R-:W-:-:S04]  /*13f20*/  SHF.L.U32 R0, R0, 0x1f, RZ ;  /* 0x0000001f00007819 */ /* 0x000fc800000006ff */
[----:B------:R-:W0:Y:S02]  /*13f30*/  SYNCS.PHASECHK.TRANS64.TRYWAIT P1, [R5+URZ+0x38840], R0 ;  /* 0x03884000050075a7 */ /* 0x000e24000802017f */
[----:B0-----:R-:W-:Y:S05]  /*13f40*/  @!P1 BRA `(.L_x_7529) ;  /* 0x0000002c00809947 */ /* 0x001fea0003800000 */
.L_x_7609:
[----:B------:R-:W-:Y:S05]  /*13f50*/  @!P0 BRA `(.L_x_7530) ;  /* 0x0000000000048947 */ /* 0x000fea0003800000 */
[----:B------:R-:W-:Y:S01]  /*13f60*/  BPT.TRAP 0x1 ;  /* 0x000000040000795c */ /* 0x000fe20000300000 */
.L_x_7530:
[----:B------:R-:W3:Y:S02]  /*13f70*/  SYNCS.PHASECHK.TRANS64.TRYWAIT P1, [R3+URZ+0x38860], R2 ;  /* 0x03886002030075a7 */ /* 0x000ee4000802017f */
[----:B---3--:R-:W-:Y:S05]  /*13f80*/  @!P1 BRA `(.L_x_7531) ;  /* 0x0000002c00849947 */ /* 0x008fea0003800000 */
.L_x_7610:
[----:B------:R-:W-:Y:S05]  /*13f90*/  @!P0 BRA `(.L_x_7532) ;  /* 0x0000000000048947 */ /* 0x000fea0003800000 */
[----:B------:R-:W-:Y:S01]  /*13fa0*/  BPT.TRAP 0x1 ;  /* 0x000000040000795c */ /* 0x000fe20000300000 */
.L_x_7532:
[----:B----4-:R4:W0:Y:S02]  /*13fb0*/  SYNCS.PHASECHK.TRANS64.TRYWAIT P0, [R5+URZ+0x38860], R0 ;  /* 0x03886000050075a7 */ /* 0x010824000800017f */
[----:B0-----:R-:W-:Y:S05]  /*13fc0*/  @!P0 NANOSLEEP.SYNCS 0x989680 ;  /* 0x009896800000895d */ /* 0x001fea0003900000 */
[----:B------:R-:W0:Y:S02]  /*13fd0*/  @!P0 SYNCS.PHASECHK.TRANS64 P0, [R5+URZ+0x38860], R0 ;  /* 0x03886000050085a7 */ /* 0x000e24000800007f */
[----:B0-----:R-:W-:Y:S05]  /*13fe0*/  @!P0 BRA `(.L_x_7532) ;  /* 0xfffffffc00f08947 */ /* 0x001fea000383ffff */
.L_x_7433:
[----:B------:R-:W-:Y:S05]  /*13ff0*/  BSYNC B6 ;  /* 0x0000000000067941 */ /* 0x000fea0003800000 */
.L_x_7430:
[----:B------:R-:W-:Y:S05]  /*14000*/  EXIT ;  /* 0x000000000000794d */ /* 0x000fea0003800000 */
.L_x_7443:
[----:B0-----:R0:W1:Y:S02]  /*14010*/  SYNCS.PHASECHK.TRANS64.TRYWAIT P0, [R198+URZ+0x38800], R5 ;  /* 0x03880005c60075a7 */ /* 0x001064000800017f */
[----:B-1----:R-:W-:Y:S05]  /*14020*/  @!P0 NANOSLEEP.SYNCS 0x989680 ;  /* 0x009896800000895d */ /* 0x002fea0003900000 */
[----:B------:R-:W1:Y:S02]  /*14030*/  @!P0 SYNCS.PHASECHK.TRANS64 P0, [R198+URZ+0x38800], R5 ;  /* 0x03880005c60085a7 */ /* 0x000e64000800007f */
[----:B-1----:R-:W-:Y:S05]  /*14040*/  @!P0 BRA `(.L_x_7443) ;  /* 0xfffffffc00f08947 */ /* 0x002fea000383ffff */
[----:B------:R-:W-:Y:S05]  /*14050*/  BRA `(.L_x_7533) ;  /* 0xfffffef400887947 */ /* 0x000fea000383ffff */
.L_x_7447:
[----:B--2---:R2:W3:Y:S02]  /*14060*/  SYNCS.PHASECHK.TRANS64.TRYWAIT P1, [R198+URZ+0x38830], R5 ;  /* 0x03883005c60075a7 */ /* 0x0044e4000802017f */
[----:B---3--:R-:W-:Y:S05]  /*14070*/  @!P1 NANOSLEEP.SYNCS 0x989680 ;  /* 0x009896800000995d */ /* 0x008fea0003900000 */
[----:B------:R-:W3:Y:S02]  /*14080*/  @!P1 SYNCS.PHASECHK.TRANS64 P1, [R198+URZ+0x38830], R5 ;  /* 0x03883005c60095a7 */ /* 0x000ee4000802007f */
[----:B---3--:R-:W-:Y:S05]  /*14090*/  @!P1 BRA `(.L_x_7447) ;  /* 0xfffffffc00f09947 */ /* 0x008fea000383ffff */
[----:B------:R-:W-:Y:S05]  /*140a0*/  BRA `(.L_x_7446) ;  /* 0xfffffef400d47947 */ /* 0x000fea000383ffff */
.L_x_7448:
[----:B---3--:R3:W4:Y:S02]  /*140b0*/  SYNCS.PHASECHK.TRANS64.TRYWAIT P1, [R198+URZ+0x38810], R5 ;  /* 0x03881005c60075a7 */ /* 0x008724000802017f */
[----:B----4-:R-:W-:Y:S05]  /*140c0*/  @!P1 NANOSLEEP.SYNCS 0x989680 ;  /* 0x009896800000995d */ /* 0x010fea0003900000 */
[----:B------:R-:W4:Y:S02]  /*140d0*/  @!P1 SYNCS.PHASECHK.TRANS64 P1, [R198+URZ+0x38810], R5 ;  /* 0x03881005c60095a7 */ /* 0x000f24000802007f */
[----:B----4-:R-:W-:Y:S05]  /*140e0*/  @!P1 BRA `(.L_x_7448) ;  /* 0xfffffffc00f09947 */ /* 0x010fea000383ffff */
[----:B------:R-:W-:Y:S05]  /*140f0*/  BRA `(.L_x_7534) ;  /* 0xfffffef800c47947 */ /* 0x000fea000383ffff */
.L_x_7452:
[----:B------:R0:W0:Y:S02]  /*14100*/  SYNCS.PHASECHK.TRANS64.TRYWAIT P1, [R198+URZ+0x38850], R5 ;  /* 0x03885005c60075a7 */ /* 0x000024000802017f */
[----:B0-----:R-:W-:Y:S05]  /*14110*/  @!P1 NANOSLEEP.SYNCS 0x989680 ;  /* 0x009896800000995d */ /* 0x001fea0003900000 */
[----:B------:R-:W0:Y:S02]  /*14120*/  @!P1 SYNCS.PHASECHK.TRANS64 P1, [R198+URZ+0x38850], R5 ;  /* 0x03885005c60095a7 */ /* 0x000e24000802007f */
[----:B0-----:R-:W-:Y:S05]  /*14130*/  @!P1 BRA `(.L_x_7452) ;  /* 0xfffffffc00f09947 */ /* 0x001fea000383ffff */
[----:B------:R-:W-:Y:S05]  /*14140*/  BRA `(.L_x_7451) ;  /* 0xfffffef800f07947 */ /* 0x000fea000383ffff */
.L_x_7459:
[----:B-1----:R1:W2:Y:S02]  /*14150*/  SYNCS.PHASECHK.TRANS64.TRYWAIT P1, [R201+URZ+0x38830], R204 ;  /* 0x038830ccc90075a7 */ /* 0x0022a4000802017f */
[----:B--2---:R-:W-:Y:S05]  /*14160*/  @!P1 NANOSLEEP.SYNCS 0x989680 ;  /* 0x009896800000995d */ /* 0x004fea0003900000 */
[----:B------:R-:W2:Y:S02]  /*14170*/  @!P1 SYNCS.PHASECHK.TRANS64 P1, [R201+URZ+0x38830], R204 ;  /* 0x038830ccc90095a7 */ /* 0x000ea4000802007f */
[----:B--2---:R-:W-:Y:S05]  /*14180*/  @!P1 BRA `(.L_x_7459) ;  /* 0xfffffffc00f09947 */ /* 0x004fea000383ffff */
[----:B------:R-:W-:Y:S05]  /*14190*/  BRA `(.L_x_7458) ;  /* 0xffffff2400f87947 */ /* 0x000fea000383ffff */
.L_x_7463:
[----:B---3--:R3:W4:Y:S02]  /*141a0*/  SYNCS.PHASECHK.TRANS64.TRYWAIT P1, [R201+URZ+0x38850], R204 ;  /* 0x038850ccc90075a7 */ /* 0x008724000802017f */
[----:B----4-:R-:W-:Y:S05]  /*141b0*/  @!P1 NANOSLEEP.SYNCS 0x989680 ;  /* 0x009896800000995d */ /* 0x010fea0003900000 */
[----:B------:R-:W4:Y:S02]  /*141c0*/  @!P1 SYNCS.PHASECHK.TRANS64 P1, [R201+URZ+0x38850], R204 ;  /* 0x038850ccc90095a7 */ /* 0x000f24000802007f */
[----:B----4-:R-:W-:Y:S05]  /*141d0*/  @!P1 BRA `(.L_x_7463) ;  /* 0xfffffffc00f09947 */ /* 0x010fea000383ffff */
[----:B------:R-:W-:Y:S05]  /*141e0*/  BRA `(.L_x_7462) ;  /* 0xffffff2800c47947 */ /* 0x000fea000383ffff */
.L_x_7471:
[----:B-1----:R1:W2:Y:S02]  /*141f0*/  SYNCS.PHASECHK.TRANS64.TRYWAIT P1, [R195+URZ+0x38830], R196 ;  /* 0x038830c4c30075a7 */ /* 0x0022a4000802017f */
[----:B--2---:R-:W-:Y:S05]  /*14200*/  @!P1 NANOSLEEP.SYNCS 0x989680 ;  /* 0x009896800000995d */ /* 0x004fea0003900000 */
[----:B------:R-:W2:Y:S02]  /*14210*/  @!P1 SYNCS.PHASECHK.TRANS64 P1, [R195+URZ+0x38830], R196 ;  /* 0x038830c4c30095a7 */ /* 0x000ea4000802007f */
[----:B--2---:R-:W-:Y:S05]  /*14220*/  @!P1 BRA `(.L_x_7471) ;  /* 0xfffffffc00f09947 */ /* 0x004fea000383ffff */
[----:B------:R-:W-:Y:S05]  /*14230*/  BRA `(.L_x_7470) ;  /* 0xffffff5800a07947 */ /* 0x000fea000383ffff */
.L_x_7475:
[----:B---3--:R3:W4:Y:S02]  /*14240*/  SYNCS.PHASECHK.TRANS64.TRYWAIT P1, [R195+URZ+0x38850], R196 ;  /* 0x038850c4c30075a7 */ /* 0x008724000802017f */
[----:B----4-:R-:W-:Y:S05]  /*14250*/  @!P1 NANOSLEEP.SYNCS 0x989680 ;  /* 0x009896800000995d */ /* 0x010fea0003900000 */
[----:B------:R-:W4:Y:S02]  /*14260*/  @!P1 SYNCS.PHASECHK.TRANS64 P1, [R195+URZ+0x38850], R196 ;  /* 0x038850c4c30095a7 */ /* 0x000f24000802007f */
[----:B----4-:R-:W-:Y:S05]  /*14270*/  @!P1 BRA `(.L_x_7475) ;  /* 0xfffffffc00f09947 */ /* 0x010fea000383ffff */
[----:B------:R-:W-:Y:S05]  /*14280*/  BRA `(.L_x_7474) ;  /* 0xffffff5c002c7947 */ /* 0x000fea000383ffff */
.L_x_7490:
[----:B------:R-:W-:Y:S02]  /*14290*/  IMAD.MOV.U32 R13, RZ, RZ, R23 ;  /* 0x000000ffff0d7224 */ /* 0x000fe400078e0017 */
[----:B------:R-:W-:Y:S02]  /*142a0*/  IMAD.MOV.U32 R12, RZ, RZ, RZ ;  /* 0x000000ffff0c7224 */ /* 0x000fe400078e00ff */
[----:B------:R-:W-:Y:S02]  /*142b0*/  IMAD.MOV.U32 R11, RZ, RZ, 0x1f ;  /* 0x0000001fff0b7424 */ /* 0x000fe400078e00ff */
[----:B------:R-:W-:-:S07]  /*142c0*/  IMAD.MOV.U32 R15, RZ, RZ, -0x1 ;  /* 0xffffffffff0f7424 */ /* 0x000fce00078e00ff */
[----:B------:R-:W-:Y:S05]  /*142d0*/  WARPSYNC.COLLECTIVE R15, `(.L_x_7535) ;  /* 0x000000000f087348 */ /* 0x000fea0003c00000 */
[----:B------:R0:W1:Y:S02]  /*142e0*/  SHFL.IDX P6, R14, R13, R12, R11 ;  /* 0x0000000c0d0e7389 */ /* 0x00006400000c000b */
[----:B01----:R-:W-:Y:S01]  /*142f0*/  ENDCOLLECTIVE ;  /* 0x000000000000791b */ /* 0x003fe20003800000 */
.L_x_7535:
[----:B------:R-:W-:Y:S05]  /*14300*/  BRA `(.L_x_7536) ;  /* 0xffffffc400a07947 */ /* 0x000fea000383ffff */
.L_x_7492:
[----:B0-----:R-:W-:-:S04]  /*14310*/  IMAD.U32 R3, RZ, RZ, UR44 ;  /* 0x0000002cff037e24 */ /* 0x001fc8000f8e00ff */
[----:B------:R0:W1:Y:S03]  /*14320*/  SYNCS.PHASECHK.TRANS64.TRYWAIT P0, [R3+URZ+0x38840], R0 ;  /* 0x03884000030075a7 */ /* 0x000066000800017f */
[----:B-1----:R-:W-:Y:S05]  /*14330*/  @!P0 NANOSLEEP.SYNCS 0x989680 ;  /* 0x009896800000895d */ /* 0x002fea0003900000 */
[----:B------:R-:W1:Y:S02]  /*14340*/  @!P0 SYNCS.PHASECHK.TRANS64 P0, [R3+URZ+0x38840], R0 ;  /* 0x03884000030085a7 */ /* 0x000e64000800007f */
[----:B-1----:R-:W-:Y:S05]  /*14350*/  @!P0 BRA `(.L_x_7492) ;  /* 0xfffffffc00ec8947 */ /* 0x002fea000383ffff */
[----:B------:R-:W-:Y:S05]  /*14360*/  BRA `(.L_x_7537) ;  /* 0xffffffc400d87947 */ /* 0x000fea000383ffff */
.L_x_7493:
        /* <DEDUP_REMOVED lines=8> */
.L_x_7539:
[----:B------:R-:W-:Y:S05]  /*143f0*/  BSYNC B0 ;  /* 0x0000000000007941 */ /* 0x000fea0003800000 */
.L_x_7538:
[----:B------:R-:W-:Y:S01]  /*14400*/  IMAD.MOV.U32 R13, RZ, RZ, R0 ;  /* 0x000000ffff0d7224 */ /* 0x000fe200078e0000 */
[----:B------:R-:W-:Y:S01]  /*14410*/  MOV R15, 0xffffffff ;  /* 0xffffffff000f7802 */ /* 0x000fe20000000f00 */
[----:B------:R-:W-:Y:S01]  /*14420*/  IMAD.MOV.U32 R12, RZ, RZ, RZ ;  /* 0x000000ffff0c7224 */ /* 0x000fe200078e00ff */
[----:B------:R-:W-:Y:S01]  /*14430*/  @P0 LEA R7, R24, UR44, 0x1 ;  /* 0x0000002c18070c11 */ /* 0x000fe2000f8e08ff */
[----:B------:R-:W-:Y:S02]  /*14440*/  IMAD.MOV.U32 R11, RZ, RZ, 0x181f ;  /* 0x0000181fff0b7424 */ /* 0x000fe400078e00ff */
[----:B------:R-:W-:-:S07]  /*14450*/  IMAD.MOV.U32 R2, RZ, RZ, R14 ;  /* 0x000000ffff027224 */ /* 0x000fce00078e000e */
[----:B------:R-:W-:Y:S05]  /*14460*/  WARPSYNC.COLLECTIVE R15, `(.L_x_7540) ;  /* 0x000000000f087348 */ /* 0x000fea0003c00000 */
[----:B------:R0:W1:Y:S02]  /*14470*/  SHFL.IDX P6, R14, R13, R12, R11 ;  /* 0x0000000c0d0e7389 */ /* 0x00006400000c000b */
[----:B01----:R-:W-:Y:S01]  /*14480*/  ENDCOLLECTIVE ;  /* 0x000000000000791b */ /* 0x003fe20003800000 */
.L_x_7540:
        /* <DEDUP_REMOVED lines=8> */
.L_x_7541:
        /* <DEDUP_REMOVED lines=11> */
.L_x_7542:
[----:B------:R-:W-:Y:S02]  /*145c0*/  IMAD.MOV.U32 R13, RZ, RZ, R4 ;  /* 0x000000ffff0d7224 */ /* 0x000fe400078e0004 */
[----:B------:R-:W-:Y:S01]  /*145d0*/  IMAD.MOV.U32 R12, RZ, RZ, 0x2 ;  /* 0x00000002ff0c7424 */ /* 0x000fe200078e00ff */
[----:B------:R-:W-:-:S13]  /*145e0*/  @P0 LEA R2, P1, R22, R14, 0x1 ;  /* 0x0000000e16020211 */ /* 0x000fda00078208ff */
[----:B------:R-:W-:Y:S05]  /*145f0*/  WARPSYNC.COLLECTIVE R15, `(.L_x_7543) ;  /* 0x000000000f087348 */ /* 0x000fea0003c00000 */
[----:B------:R0:W1:Y:S02]  /*14600*/  SHFL.IDX P6, R14, R13, R12, R11 ;  /* 0x0000000c0d0e7389 */ /* 0x00006400000c000b */
[----:B01----:R-:W-:Y:S01]  /*14610*/  ENDCOLLECTIVE ;  /* 0x000000000000791b */ /* 0x003fe20003800000 */
.L_x_7543:
[----:B------:R-:W-:-:S05]  /*14620*/  @P0 IMAD.X R3, RZ, RZ, R5, P1 ;  /* 0x000000ffff030224 */ /* 0x000fca00008e0605 */
        /* <DEDUP_REMOVED lines=11> */
.L_x_7544:
[----:B------:R-:W-:Y:S02]  /*146e0*/  IMAD.MOV.U32 R13, RZ, RZ, R4 ;  /* 0x000000ffff0d7224 */ /* 0x000fe400078e0004 */
[----:B------:R-:W-:Y:S01]  /*146f0*/  IMAD.MOV.U32 R12, RZ, RZ, 0x3 ;  /* 0x00000003ff0c7424 */ /* 0x000fe200078e00ff */
[----:B------:R-:W-:-:S13]  /*14700*/  @P0 LEA R2, P1, R22, R14, 0x1 ;  /* 0x0000000e16020211 */ /* 0x000fda00078208ff */
[----:B------:R-:W-:Y:S05]  /*14710*/  WARPSYNC.COLLECTIVE R15, `(.L_x_7545) ;  /* 0x000000000f087348 */ /* 0x000fea0003c00000 */
[----:B------:R0:W1:Y:S02]  /*14720*/  SHFL.IDX P6, R14, R13, R12, R11 ;  /* 0x0000000c0d0e7389 */ /* 0x00006400000c000b */
[----:B01----:R-:W-:Y:S01]  /*14730*/  ENDCOLLECTIVE ;  /* 0x000000000000791b */ /* 0x003fe20003800000 */
.L_x_7545:
        /* <DEDUP_REMOVED lines=10> */
.L_x_7546:
[----:B------:R-:W-:Y:S05]  /*147e0*/  BRA `(.L_x_7547) ;  /* 0xffffffc400a07947 */ /* 0x000fea000383ffff */
.L_x_7496:
[----:B------:R-:W-:Y:S01]  /*147f0*/  MOV R13, R4 ;  /* 0x00000004000d7202 */ /* 0x000fe20000000f00 */
[----:B------:R-:W-:Y:S01]  /*14800*/  IMAD.MOV.U32 R12, RZ, RZ, RZ ;  /* 0x000000ffff0c7224 */ /* 0x000fe200078e00ff */
[----:B------:R-:W-:Y:S01]  /*14810*/  LOP3.LUT R16, R16, 0xfffffeff, RZ, 0xc0, !PT ;  /* 0xfffffeff10107812 */ /* 0x000fe200078ec0ff */
[----:B------:R-:W-:Y:S02]  /*14820*/  IMAD.MOV.U32 R11, RZ, RZ, 0x181f ;  /* 0x0000181fff0b7424 */ /* 0x000fe400078e00ff */
[----:B------:R-:W-:Y:S02]  /*14830*/  IMAD.MOV.U32 R15, RZ, RZ, -0x1 ;  /* 0xffffffffff0f7424 */ /* 0x000fe400078e00ff */
[----:B------:R-:W-:-:S07]  /*14840*/  IMAD.U32 R6, RZ, RZ, UR46 ;  /* 0x0000002eff067e24 */ /* 0x000fce000f8e00ff */
[----:B------:R-:W-:Y:S05]  /*14850*/  WARPSYNC.COLLECTIVE R15, `(.L_x_7548) ;  /* 0x000000000f087348 */ /* 0x000fea0003c00000 */
[----:B------:R0:W1:Y:S02]  /*14860*/  SHFL.IDX P6, R14, R13, R12, R11 ;  /* 0x0000000c0d0e7389 */ /* 0x00006400000c000b */
[----:B01----:R-:W-:Y:S01]  /*14870*/  ENDCOLLECTIVE ;  /* 0x000000000000791b */ /* 0x003fe20003800000 */
.L_x_7548:
[----:B------:R-:W-:-:S04]  /*14880*/  IMAD R6, R6, 0x40, R20 ;  /* 0x0000004006067824 */ /* 0x000fc800078e0214 */
[----:B------:R-:W-:Y:S02]  /*14890*/  VIADD R10, R6, 0x10 ;  /* 0x00000010060a7836 */ /* 0x000fe40000000000 */
[----:B------:R-:W-:Y:S02]  /*148a0*/  IMAD.MOV.U32 R13, RZ, RZ, R0 ;  /* 0x000000ffff0d7224 */ /* 0x000fe400078e0000 */
[----:B------:R-:W-:-:S07]  /*148b0*/  IMAD.MOV.U32 R2, RZ, RZ, R14 ;  /* 0x000000ffff027224 */ /* 0x000fce00078e000e */
[----:B------:R-:W-:Y:S05]  /*148c0*/  WARPSYNC.COLLECTIVE R15, `(.L_x_7549) ;  /* 0x000000000f087348 */ /* 0x000fea0003c00000 */
[----:B------:R0:W1:Y:S02]  /*148d0*/  SHFL.IDX P6, R14, R13, R12, R11 ;  /* 0x0000000c0d0e7389 */ /* 0x00006400000c000b */
[----:B01----:R-:W-:Y:S01]  /*148e0*/  ENDCOLLECTIVE ;  /* 0x000000000000791b */ /* 0x003fe20003800000 */
.L_x_7549:
        /* <DEDUP_REMOVED lines=11> */
.L_x_7550:
        /* <DEDUP_REMOVED lines=15> */
.L_x_7551:
        /* <DEDUP_REMOVED lines=10> */
.L_x_7552:
[----:B------:R-:W-:-:S05]  /*14b30*/  @!P2 LEA R7, P1, R22, R7, 0x1 ;  /* 0x000000071607a211 */ /* 0x000fca00078208ff */
[----:B------:R-:W-:Y:S02]  /*14b40*/  @!P2 IMAD.X R9, RZ, RZ, R9, P1 ;  /* 0x000000ffff09a224 */ /* 0x000fe400008e0609 */
[----:B------:R-:W-:-:S03]  /*14b50*/  @!P2 IMAD.MOV.U32 R2, RZ, RZ, R7 ;  /* 0x000000ffff02a224 */ /* 0x000fc600078e0007 */
[----:B------:R-:W-:Y:S01]  /*14b60*/  @!P2 MOV R3, R9 ;  /* 0x000000090003a202 */ /* 0x000fe20000000f00 */
[----:B------:R-:W-:-:S04]  /*14b70*/  IMAD.MOV.U32 R13, RZ, RZ, R0 ;  /* 0x000000ffff0d7224 */ /* 0x000fc800078e0000 */
        /* <DEDUP_REMOVED lines=9> */
.L_x_7553:
[----:B------:R-:W-:Y:S02]  /*14c10*/  @!P2 LEA R7, R24, UR44, 0x1 ;  /* 0x0000002c1807ac11 */ /* 0x000fe4000f8e08ff */
[----:B------:R-:W-:Y:S01]  /*14c20*/  @P2 LOP3.LUT R16, R16, 0x40, RZ, 0xfc, !PT ;  /* 0x0000004010102812 */ /* 0x000fe200078efcff */
[----:B------:R-:W-:Y:S02]  /*14c30*/  IMAD.MOV.U32 R13, RZ, RZ, R4 ;  /* 0x000000ffff0d7224 */ /* 0x000fe400078e0004 */
[----:B------:R-:W-:Y:S02]  /*14c40*/  IMAD.MOV.U32 R12, RZ, RZ, 0x3 ;  /* 0x00000003ff0c7424 */ /* 0x000fe400078e00ff */
[----:B------:R-:W-:-:S05]  /*14c50*/  IMAD.MOV.U32 R8, RZ, RZ, R14 ;  /* 0x000000ffff087224 */ /* 0x000fca00078e000e */
[----:B------:R-:W-:-:S05]  /*14c60*/  @!P2 LEA R8, P1, R22, R8, 0x1 ;  /* 0x000000081608a211 */ /* 0x000fca00078208ff */
[----:B------:R-:W-:Y:S02]  /*14c70*/  @!P2 IMAD.X R11, RZ, RZ, R2, P1 ;  /* 0x000000ffff0ba224 */ /* 0x000fe400008e0602 */
[----:B------:R-:W-:Y:S02]  /*14c80*/  @!P2 IMAD.MOV.U32 R2, RZ, RZ, R8 ;  /* 0x000000ffff02a224 */ /* 0x000fe400078e0008 */
[----:B------:R-:W-:Y:S02]  /*14c90*/  @!P2 IMAD.MOV.U32 R3, RZ, RZ, R11 ;  /* 0x000000ffff03a224 */ /* 0x000fe400078e000b */
[----:B------:R-:W-:-:S03]  /*14ca0*/  IMAD.MOV.U32 R11, RZ, RZ, 0x181f ;  /* 0x0000181fff0b7424 */ /* 0x000fc600078e00ff */
[----:B------:R-:W-:Y:S01]  /*14cb0*/  @!PT LDS RZ, [RZ] ;  /* 0x00000000fffff984 */ /* 0x000fe20000000800 */
[----:B------:R-:W-:Y:S01]  /*14cc0*/  @!PT LDS RZ, [RZ] ;  /* 0x00000000fffff984 */ /* 0x000fe20000000800 */
[----:B------:R-:W-:Y:S01]  /*14cd0*/  @!PT LDS RZ, [RZ] ;  /* 0x00000000fffff984 */ /* 0x000fe20000000800 */
[----:B------:R0:W-:Y:S04]  /*14ce0*/  @!P2 LDGSTS.E.BYPASS.LTC128B.128 [R7+0x21400], desc[UR36][R2.64], !P0 ;  /* 0x214000000207afae */ /* 0x0001e8000c101d64 */
[----:B0-----:R-:W-:Y:S05]  /*14cf0*/  WARPSYNC.COLLECTIVE R15, `(.L_x_7554) ;  /* 0x000000000f087348 */ /* 0x001fea0003c00000 */
[----:B------:R1:W2:Y:S02]  /*14d00*/  SHFL.IDX P6, R14, R13, R12, R11 ;  /* 0x0000000c0d0e7389 */ /* 0x0002a400000c000b */
[----:B012---:R-:W-:Y:S01]  /*14d10*/  ENDCOLLECTIVE ;  /* 0x000000000000791b */ /* 0x007fe20003800000 */
.L_x_7554:
[----:B------:R-:W-:Y:S02]  /*14d20*/  IMAD.MOV.U32 R13, RZ, RZ, R0 ;  /* 0x000000ffff0d7224 */ /* 0x000fe400078e0000 */
[----:B------:R-:W-:-:S07]  /*14d30*/  IMAD.MOV.U32 R4, RZ, RZ, R14 ;  /* 0x000000ffff047224 */ /* 0x000fce00078e000e */
[----:B------:R-:W-:Y:S05]  /*14d40*/  WARPSYNC.COLLECTIVE R15, `(.L_x_7555) ;  /* 0x000000000f087348 */ /* 0x000fea0003c00000 */
[----:B------:R0:W1:Y:S02]  /*14d50*/  SHFL.IDX P6, R14, R13, R12, R11 ;  /* 0x0000000c0d0e7389 */ /* 0x00006400000c000b */
[----:B01----:R-:W-:Y:S01]  /*14d60*/  ENDCOLLECTIVE ;  /* 0x000000000000791b */ /* 0x003fe20003800000 */
.L_x_7555:
[----:B------:R-:W-:Y:S05]  /*14d70*/  BRA `(.L_x_7556) ;  /* 0xffffffc800487947 */ /* 0x000fea000383ffff */
.L_x_7498:
        /* <DEDUP_REMOVED lines=8> */
.L_x_7558:
[----:B------:R-:W-:Y:S05]  /*14e00*/  BSYNC B0 ;  /* 0x0000000000007941 */ /* 0x000fea0003800000 */
.L_x_7557:
        /* <DEDUP_REMOVED lines=13> */
.L_x_7559:
        /* <DEDUP_REMOVED lines=38> */
.L_x_7560:
[----:B------:R-:W-:-:S04]  /*15140*/  @!P3 LOP3.LUT R7, R6, 0x80, RZ, 0xc0, !PT ;  /* 0x000000800607b812 */ /* 0x000fc800078ec0ff */
[----:B------:R-:W-:Y:S01]  /*15150*/  @!P3 SHF.R.U32.HI R7, RZ, 0x3, R7 ;  /* 0x00000003ff07b819 */ /* 0x000fe20000011607 */
[----:B------:R-:W-:Y:S02]  /*15160*/  IMAD.MOV.U32 R13, RZ, RZ, R0 ;  /* 0x000000ffff0d7224 */ /* 0x000fe400078e0000 */
[----:B------:R-:W-:-:S07]  /*15170*/  IMAD.MOV.U32 R9, RZ, RZ, R14 ;  /* 0x000000ffff097224 */ /* 0x000fce00078e000e */
[----:B------:R-:W-:Y:S05]  /*15180*/  WARPSYNC.COLLECTIVE R15, `(.L_x_7561) ;  /* 0x000000000f087348 */ /* 0x000fea0003c00000 */
[----:B------:R0:W1:Y:S02]  /*15190*/  SHFL.IDX P6, R14, R13, R12, R11 ;  /* 0x0000000c0d0e7389 */ /* 0x00006400000c000b */
[----:B01----:R-:W-:Y:S01]  /*151a0*/  ENDCOLLECTIVE ;  /* 0x000000000000791b */ /* 0x003fe20003800000 */
.L_x_7561:
        /* <DEDUP_REMOVED lines=11> */
[----:B------:R-:W-:Y:S01]  /*15260*/  @!P0 IMAD.MOV.U32 R3, RZ, RZ, R21 ;  /* 0x000000ffff038224 */ /* 0x000fe200078e0015 */
[----:B------:R-:W-:-:S05]  /*15270*/  @!P0 MOV R2, R14 ;  /* 0x0000000e00028202 */ /* 0x000fca0000000f00 */
        /* <DEDUP_REMOVED lines=22> */
.L_x_7562:
[----:B------:R-:W-:-:S04]  /*153e0*/  @!P1 LOP3.LUT R9, R6, 0x80, RZ, 0xc0, !PT ;  /* 0x0000008006099812 */ /* 0x000fc800078ec0ff */
[----:B------:R-:W-:Y:S01]  /*153f0*/  @!P1 SHF.R.U32.HI R9, RZ, 0x3, R9 ;  /* 0x00000003ff099819 */ /* 0x000fe20000011609 */
[----:B------:R-:W-:Y:S02]  /*15400*/  IMAD.MOV.U32 R13, RZ, RZ, R0 ;  /* 0x000000ffff0d7224 */ /* 0x000fe400078e0000 */
[----:B------:R-:W-:-:S07]  /*15410*/  IMAD.MOV.U32 R7, RZ, RZ, R14 ;  /* 0x000000ffff077224 */ /* 0x000fce00078e000e */
[----:B------:R-:W-:Y:S05]  /*15420*/  WARPSYNC.COLLECTIVE R15, `(.L_x_7563) ;  /* 0x000000000f087348 */ /* 0x000fea0003c00000 */
[----:B------:R0:W1:Y:S02]  /*15430*/  SHFL.IDX P6, R14, R13, R12, R11 ;  /* 0x0000000c0d0e7389 */ /* 0x00006400000c000b */
[----:B01----:R-:W-:Y:S01]  /*15440*/  ENDCOLLECTIVE ;  /* 0x000000000000791b */ /* 0x003fe20003800000 */
.L_x_7563:
        /* <DEDUP_REMOVED lines=29> */
.L_x_7564:
[----:B------:R-:W-:Y:S02]  /*15620*/  IMAD.MOV.U32 R13, RZ, RZ, R0 ;  /* 0x000000ffff0d7224 */ /* 0x000fe400078e0000 */
[----:B------:R-:W-:-:S07]  /*15630*/  IMAD.MOV.U32 R4, RZ, RZ, R14 ;  /* 0x000000ffff047224 */ /* 0x000fce00078e000e */
[----:B------:R-:W-:Y:S05]  /*15640*/  WARPSYNC.COLLECTIVE R15, `(.L_x_7565) ;  /* 0x000000000f087348 */ /* 0x000fea0003c00000 */
[----:B------:R0:W1:Y:S02]  /*15650*/  SHFL.IDX P6, R14, R13, R12, R11 ;  /* 0x0000000c0d0e7389 */ /* 0x00006400000c000b */
[----:B01----:R-:W-:Y:S01]  /*15660*/  ENDCOLLECTIVE ;  /* 0x000000000000791b */ /* 0x003fe20003800000 */
.L_x_7565:
[----:B------:R-:W-:Y:S05]  /*15670*/  BRA `(.L_x_7566) ;  /* 0xffffffc800e87947 */ /* 0x000fea000383ffff */
.L_x_7501:
[----:B01----:R-:W-:-:S04]  /*15680*/  IMAD.U32 R3, RZ, RZ, UR44 ;  /* 0x0000002cff037e24 */ /* 0x003fc8000f8e00ff */
[----:B------:R0:W1:Y:S03]  /*15690*/  SYNCS.PHASECHK.TRANS64.TRYWAIT P0, [R3+URZ+0x38820], R0 ;  /* 0x03882000030075a7 */ /* 0x000066000800017f */
[----:B-1----:R-:W-:Y:S05]  /*156a0*/  @!P0 NANOSLEEP.SYNCS 0x989680 ;  /* 0x009896800000895d */ /* 0x002fea0003900000 */
[----:B------:R-:W1:Y:S02]  /*156b0*/  @!P0 SYNCS.PHASECHK.TRANS64 P0, [R3+URZ+0x38820], R0 ;  /* 0x03882000030085a7 */ /* 0x000e64000800007f */
[----:B-1----:R-:W-:Y:S05]  /*156c0*/  @!P0 BRA `(.L_x_7501) ;  /* 0xfffffffc00ec8947 */ /* 0x002fea000383ffff */
[----:B------:R-:W-:Y:S05]  /*156d0*/  BRA `(.L_x_7567) ;  /* 0xffffffcc00587947 */ /* 0x000fea000383ffff */
.L_x_7503:
[----:B01----:R-:W-:-:S04]  /*156e0*/  IMAD.U32 R3, RZ, RZ, UR44 ;  /* 0x0000002cff037e24 */ /* 0x003fc8000f8e00ff */
[----:B------:R0:W1:Y:S03]  /*156f0*/  SYNCS.PHASECHK.TRANS64.TRYWAIT P0, [R3+URZ+0x38860], R0 ;  /* 0x03886000030075a7 */ /* 0x000066000800017f */
[----:B-1----:R-:W-:Y:S05]  /*15700*/  @!P0 NANOSLEEP.SYNCS 0x989680 ;  /* 0x009896800000895d */ /* 0x002fea0003900000 */
[----:B------:R-:W1:Y:S02]  /*15710*/  @!P0 SYNCS.PHASECHK.TRANS64 P0, [R3+URZ+0x38860], R0 ;  /* 0x03886000030085a7 */ /* 0x000e64000800007f */
[----:B-1----:R-:W-:Y:S05]  /*15720*/  @!P0 BRA `(.L_x_7503) ;  /* 0xfffffffc00ec8947 */ /* 0x002fea000383ffff */
[----:B------:R-:W-:Y:S05]  /*15730*/  BRA `(.L_x_7568) ;  /* 0xffffffcc00547947 */ /* 0x000fea000383ffff */
.L_x_7504:
        /* <DEDUP_REMOVED lines=8> */
.L_x_7570:
[----:B------:R-:W-:Y:S05]  /*157c0*/  BSYNC B0 ;  /* 0x0000000000007941 */ /* 0x000fea0003800000 */
.L_x_7569:
        /* <DEDUP_REMOVED lines=14> */
.L_x_7571:
        /* <DEDUP_REMOVED lines=37> */
.L_x_7572:
[----:B------:R-:W-:Y:S02]  /*15b00*/  IMAD.MOV.U32 R13, RZ, RZ, R6 ;  /* 0x000000ffff0d7224 */ /* 0x000fe400078e0006 */
[----:B------:R-:W-:-:S07]  /*15b10*/  IMAD.MOV.U32 R5, RZ, RZ, R14 ;  /* 0x000000ffff057224 */ /* 0x000fce00078e000e */
[----:B------:R-:W-:Y:S05]  /*15b20*/  WARPSYNC.COLLECTIVE R15, `(.L_x_7573) ;  /* 0x000000000f087348 */ /* 0x000fea0003c00000 */
[----:B------:R0:W1:Y:S02]  /*15b30*/  SHFL.IDX P6, R14, R13, R12, R11 ;  /* 0x0000000c0d0e7389 */ /* 0x00006400000c000b */
[----:B01----:R-:W-:Y:S01]  /*15b40*/  ENDCOLLECTIVE ;  /* 0x000000000000791b */ /* 0x003fe20003800000 */
.L_x_7573:
        /* <DEDUP_REMOVED lines=28> */
.L_x_7574:
[----:B------:R-:W-:Y:S02]  /*15d10*/  IMAD.MOV.U32 R13, RZ, RZ, R6 ;  /* 0x000000ffff0d7224 */ /* 0x000fe400078e0006 */
[----:B------:R-:W-:-:S07]  /*15d20*/  IMAD.MOV.U32 R9, RZ, RZ, R14 ;  /* 0x000000ffff097224 */ /* 0x000fce00078e000e */
[----:B------:R-:W-:Y:S05]  /*15d30*/  WARPSYNC.COLLECTIVE R15, `(.L_x_7575) ;  /* 0x000000000f087348 */ /* 0x000fea0003c00000 */
[----:B------:R0:W1:Y:S02]  /*15d40*/  SHFL.IDX P6, R14, R13, R12, R11 ;  /* 0x0000000c0d0e7389 */ /* 0x00006400000c000b */
[----:B01----:R-:W-:Y:S01]  /*15d50*/  ENDCOLLECTIVE ;  /* 0x000000000000791b */ /* 0x003fe20003800000 */
.L_x_7575:
        /* <DEDUP_REMOVED lines=28> */
.L_x_7576:
[----:B------:R-:W-:Y:S02]  /*15f20*/  IMAD.MOV.U32 R13, RZ, RZ, R6 ;  /* 0x000000ffff0d7224 */ /* 0x000fe400078e0006 */
[----:B------:R-:W-:-:S07]  /*15f30*/  IMAD.MOV.U32 R8, RZ, RZ, R14 ;  /* 0x000000ffff087224 */ /* 0x000fce00078e000e */
[----:B------:R-:W-:Y:S05]  /*15f40*/  WARPSYNC.COLLECTIVE R15, `(.L_x_7577) ;  /* 0x000000000f087348 */ /* 0x000fea0003c00000 */
[----:B------:R0:W1:Y:S02]  /*15f50*/  SHFL.IDX P6, R14, R13, R12, R11 ;  /* 0x0000000c0d0e7389 */ /* 0x00006400000c000b */
[----:B01----:R-:W-:Y:S01]  /*15f60*/  ENDCOLLECTIVE ;  /* 0x000000000000791b */ /* 0x003fe20003800000 */
.L_x_7577:
[----:B------:R-:W-:Y:S05]  /*15f70*/  BRA `(.L_x_7578) ;  /* 0xffffffc800e87947 */ /* 0x000fea000383ffff */
.L_x_7511:
[----:B-1----:R1:W2:Y:S02]  /*15f80*/  SYNCS.PHASECHK.TRANS64.TRYWAIT P0, [R10+URZ+0x38840], R20 ;  /* 0x038840140a0075a7 */ /* 0x0022a4000800017f */
[----:B--2---:R-:W-:Y:S05]  /*15f90*/  @!P0 NANOSLEEP.SYNCS 0x989680 ;  /* 0x009896800000895d */ /* 0x004fea0003900000 */
[----:B------:R-:W2:Y:S02]  /*15fa0*/  @!P0 SYNCS.PHASECHK.TRANS64 P0, [R10+URZ+0x38840], R20 ;  /* 0x038840140a0085a7 */ /* 0x000ea4000800007f */
[----:B--2---:R-:W-:Y:S05]  /*15fb0*/  @!P0 BRA `(.L_x_7511) ;  /* 0xfffffffc00f08947 */ /* 0x004fea000383ffff */
[----:B------:R-:W-:Y:S05]  /*15fc0*/  BRA `(.L_x_7579) ;  /* 0xffffffd0003c7947 */ /* 0x000fea000383ffff */
.L_x_7512:
        /* <DEDUP_REMOVED lines=8> */
.L_x_7581:
[----:B------:R-:W-:Y:S05]  /*16050*/  BSYNC B1 ;  /* 0x0000000000017941 */ /* 0x000fea0003800000 */
.L_x_7580:
        /* <DEDUP_REMOVED lines=9> */
.L_x_7582:
[----:B------:R-:W-:Y:S02]  /*160f0*/  IMAD.MOV.U32 R13, RZ, RZ, R29 ;  /* 0x000000ffff0d7224 */ /* 0x000fe400078e001d */
[----:B------:R-:W-:Y:S01]  /*16100*/  IMAD.MOV.U32 R12, RZ, RZ, 0x1 ;  /* 0x00000001ff0c7424 */ /* 0x000fe200078e00ff */
[----:B------:R-:W-:-:S13]  /*16110*/  IADD3 R2, P0, R14, R0, RZ ;  /* 0x000000000e027210 */ /* 0x000fda0007f1e0ff */
[----:B------:R-:W-:Y:S05]  /*16120*/  WARPSYNC.COLLECTIVE R15, `(.L_x_7583) ;  /* 0x000000000f087348 */ /* 0x000fea0003c00000 */
[----:B------:R0:W1:Y:S02]  /*16130*/  SHFL.IDX P6, R14, R13, R12, R11 ;  /* 0x0000000c0d0e7389 */ /* 0x00006400000c000b */
[----:B01----:R-:W-:Y:S01]  /*16140*/  ENDCOLLECTIVE ;  /* 0x000000000000791b */ /* 0x003fe20003800000 */
.L_x_7583:
        /* <DEDUP_REMOVED lines=10> */
.L_x_7584:
[----:B------:R-:W-:Y:S02]  /*161f0*/  IMAD.MOV.U32 R13, RZ, RZ, R29 ;  /* 0x000000ffff0d7224 */ /* 0x000fe400078e001d */
[----:B------:R-:W-:Y:S01]  /*16200*/  IMAD.MOV.U32 R12, RZ, RZ, 0x2 ;  /* 0x00000002ff0c7424 */ /* 0x000fe200078e00ff */
[----:B------:R-:W-:-:S13]  /*16210*/  IADD3 R2, P0, R14, R0, RZ ;  /* 0x000000000e027210 */ /* 0x000fda0007f1e0ff */
[----:B------:R-:W-:Y:S05]  /*16220*/  WARPSYNC.COLLECTIVE R15, `(.L_x_7585) ;  /* 0x000000000f087348 */ /* 0x000fea0003c00000 */
[----:B------:R0:W1:Y:S02]  /*16230*/  SHFL.IDX P6, R14, R13, R12, R11 ;  /* 0x0000000c0d0e7389 */ /* 0x00006400000c000b */
[----:B01----:R-:W-:Y:S01]  /*16240*/  ENDCOLLECTIVE ;  /* 0x000000000000791b */ /* 0x003fe20003800000 */
.L_x_7585:
        /* <DEDUP_REMOVED lines=10> */
.L_x_7586:
[----:B------:R-:W-:Y:S02]  /*162f0*/  IMAD.MOV.U32 R13, RZ, RZ, R29 ;  /* 0x000000ffff0d7224 */ /* 0x000fe400078e001d */
[----:B------:R-:W-:Y:S01]  /*16300*/  IMAD.MOV.U32 R12, RZ, RZ, 0x3 ;  /* 0x00000003ff0c7424 */ /* 0x000fe200078e00ff */
[----:B------:R-:W-:-:S13]  /*16310*/  IADD3 R2, P0, R14, R0, RZ ;  /* 0x000000000e027210 */ /* 0x000fda0007f1e0ff */
[----:B------:R-:W-:Y:S05]  /*16320*/  WARPSYNC.COLLECTIVE R15, `(.L_x_7587) ;  /* 0x000000000f087348 */ /* 0x000fea0003c00000 */
[----:B------:R0:W1:Y:S02]  /*16330*/  SHFL.IDX P6, R14, R13, R12, R11 ;  /* 0x0000000c0d0e7389 */ /* 0x00006400000c000b */
[----:B01----:R-:W-:Y:S01]  /*16340*/  ENDCOLLECTIVE ;  /* 0x000000000000791b */ /* 0x003fe20003800000 */
.L_x_7587:
[----:B------:R-:W-:-:S05]  /*16350*/  IMAD.X R3, RZ, RZ, R3, P0 ;  /* 0x000000ffff037224 */ /* 0x000fca00000e0603 */
        /* <DEDUP_REMOVED lines=9> */
.L_x_7588:
[----:B------:R-:W-:Y:S05]  /*163f0*/  BRA `(.L_x_7589) ;  /* 0xffffffcc00f07947 */ /* 0x000fea000383ffff */
.L_x_7517:
[----:B---3--:R3:W4:Y:S02]  /*16400*/  SYNCS.PHASECHK.TRANS64.TRYWAIT P0, [R10+URZ+0x38860], R20 ;  /* 0x038860140a0075a7 */ /* 0x008724000800017f */
[----:B----4-:R-:W-:Y:S05]  /*16410*/  @!P0 NANOSLEEP.SYNCS 0x989680 ;  /* 0x009896800000895d */ /* 0x010fea0003900000 */
[----:B------:R-:W4:Y:S02]  /*16420*/  @!P0 SYNCS.PHASECHK.TRANS64 P0, [R10+URZ+0x38860], R20 ;  /* 0x038860140a0085a7 */ /* 0x000f24000800007f */
[----:B----4-:R-:W-:Y:S05]  /*16430*/  @!P0 BRA `(.L_x_7517) ;  /* 0xfffffffc00f08947 */ /* 0x010fea000383ffff */
[----:B------:R-:W-:Y:S05]  /*16440*/  BRA `(.L_x_7590) ;  /* 0xffffffd0003c7947 */ /* 0x000fea000383ffff */
.L_x_7518:
        /* <DEDUP_REMOVED lines=8> */
.L_x_7592:
[----:B------:R-:W-:Y:S05]  /*164d0*/  BSYNC B1 ;  /* 0x0000000000017941 */ /* 0x000fea0003800000 */
.L_x_7591:
        /* <DEDUP_REMOVED lines=12> */
.L_x_7593:
        /* <DEDUP_REMOVED lines=13> */
.L_x_7594:
        /* <DEDUP_REMOVED lines=16> */
.L_x_7595:
        /* <DEDUP_REMOVED lines=18> */
.L_x_7596:
        /* <DEDUP_REMOVED lines=14> */
.L_x_7597:
        /* <DEDUP_REMOVED lines=17> */
.L_x_7598:
        /* <DEDUP_REMOVED lines=13> */
.L_x_7599:
[----:B------:R-:W-:Y:S05]  /*16b50*/  BRA `(.L_x_7600) ;  /* 0xffffffcc00b07947 */ /* 0x000fea000383ffff */
.L_x_7523:
[----:B0-----:R0:W1:Y:S02]  /*16b60*/  SYNCS.PHASECHK.TRANS64.TRYWAIT P0, [R5+URZ+0x38820], R4 ;  /* 0x03882004050075a7 */ /* 0x001064000800017f */
[----:B-1----:R-:W-:Y:S05]  /*16b70*/  @!P0 NANOSLEEP.SYNCS 0x989680 ;  /* 0x009896800000895d */ /* 0x002fea0003900000 */
[----:B------:R-:W1:Y:S02]  /*16b80*/  @!P0 SYNCS.PHASECHK.TRANS64 P0, [R5+URZ+0x38820], R4 ;  /* 0x03882004050085a7 */ /* 0x000e64000800007f */
[----:B-1----:R-:W-:Y:S05]  /*16b90*/  @!P0 BRA `(.L_x_7523) ;  /* 0xfffffffc00f08947 */ /* 0x002fea000383ffff */
[----:B------:R-:W-:Y:S05]  /*16ba0*/  BRA `(.L_x_7601) ;  /* 0xffffffd0005c7947 */ /* 0x000fea000383ffff */
.L_x_7524:
        /* <DEDUP_REMOVED lines=11> */
.L_x_7603:
[----:B------:R-:W-:Y:S05]  /*16c60*/  BSYNC B0 ;  /* 0x0000000000007941 */ /* 0x000fea0003800000 */
.L_x_7602:
[----:B------:R-:W-:Y:S05]  /*16c70*/  BRA `(.L_x_7604) ;  /* 0xffffffd000447947 */ /* 0x000fea000383ffff */
.L_x_7525:
[----:B------:R-:W-:Y:S01]  /*16c80*/  BSSY B0, `(.L_x_7605) ;  /* 0x0000006000007945 */ /* 0x000fe20003800000 */
[----:B------:R-:W-:-:S07]  /*16c90*/  IMAD.MOV.U32 R15, RZ, RZ, -0x1 ;  /* 0xffffffffff0f7424 */ /* 0x000fce00078e00ff */
[----:B012--5:R-:W-:Y:S05]  /*16ca0*/  WARPSYNC.COLLECTIVE R15, `(.L_x_7606) ;  /* 0x000000000f0c7348 */ /* 0x027fea0003c00000 */
[----:B------:R-:W-:Y:S02]  /*16cb0*/  ELECT P6, UR62, PT ;  /* 0x00000000003e782f */ /* 0x000fe400038c0000 */
[----:B------:R-:W-:Y:S01]  /*16cc0*/  MOV R14, UR62 ;  /* 0x0000003e000e7c02 */ /* 0x000fe20008000f00 */
[----:B012--5:R-:W-:Y:S10]  /*16cd0*/  ENDCOLLECTIVE ;  /* 0x000000000000791b */ /* 0x027ff40003800000 */
.L_x_7606:
[----:B------:R-:W-:Y:S05]  /*16ce0*/  BSYNC B0 ;  /* 0x0000000000007941 */ /* 0x000fea0003800000 */
.L_x_7605:
[----:B------:R-:W-:Y:S05]  /*16cf0*/  BRA `(.L_x_7607) ;  /* 0xffffffd000387947 */ /* 0x000fea000383ffff */
.L_x_7527:
[----:B-1----:R1:W3:Y:S02]  /*16d00*/  SYNCS.PHASECHK.TRANS64.TRYWAIT P1, [R3+URZ+0x38840], R2 ;  /* 0x03884002030075a7 */ /* 0x0022e4000802017f */
[----:B---3--:R-:W-:Y:S05]  /*16d10*/  @!P1 NANOSLEEP.SYNCS 0x989680 ;  /* 0x009896800000995d */ /* 0x008fea0003900000 */
[----:B------:R-:W3:Y:S02]  /*16d20*/  @!P1 SYNCS.PHASECHK.TRANS64 P1, [R3+URZ+0x38840], R2 ;  /* 0x03884002030095a7 */ /* 0x000ee4000802007f */
[----:B---3--:R-:W-:Y:S05]  /*16d30*/  @!P1 BRA `(.L_x_7527) ;  /* 0xfffffffc00f09947 */ /* 0x008fea000383ffff */
[----:B------:R-:W-:Y:S05]  /*16d40*/  BRA `(.L_x_7608) ;  /* 0xffffffd000607947 */ /* 0x000fea000383ffff */
.L_x_7529:
[----:B0-----:R0:W3:Y:S02]  /*16d50*/  SYNCS.PHASECHK.TRANS64.TRYWAIT P1, [R5+URZ+0x38840], R0 ;  /* 0x03884000050075a7 */ /* 0x0010e4000802017f */
[----:B---3--:R-:W-:Y:S05]  /*16d60*/  @!P1 NANOSLEEP.SYNCS 0x989680 ;  /* 0x009896800000995d */ /* 0x008fea0003900000 */
[----:B------:R-:W3:Y:S02]  /*16d70*/  @!P1 SYNCS.PHASECHK.TRANS64 P1, [R5+URZ+0x38840], R0 ;  /* 0x03884000050095a7 */ /* 0x000ee4000802007f */
[----:B---3--:R-:W-:Y:S05]  /*16d80*/  @!P1 BRA `(.L_x_7529) ;  /* 0xfffffffc00f09947 */ /* 0x008fea000383ffff */
[----:B------:R-:W-:Y:S05]  /*16d90*/  BRA `(.L_x_7609) ;  /* 0xffffffd0006c7947 */ /* 0x000fea000383ffff */
.L_x_7531:
[----:B---3--:R3:W4:Y:S02]  /*16da0*/  SYNCS.PHASECHK.TRANS64.TRYWAIT P1, [R3+URZ+0x38860], R2 ;  /* 0x03886002030075a7 */ /* 0x008724000802017f */
[----:B----4-:R-:W-:Y:S05]  /*16db0*/  @!P1 NANOSLEEP.SYNCS 0x989680 ;  /* 0x009896800000995d */ /* 0x010fea0003900000 */
[----:B------:R-:W4:Y:S02]  /*16dc0*/  @!P1 SYNCS.PHASECHK.TRANS64 P1, [R3+URZ+0x38860], R2 ;  /* 0x03886002030095a7 */ /* 0x000f24000802007f */
[----:B----4-:R-:W-:Y:S05]  /*16dd0*/  @!P1 BRA `(.L_x_7531) ;  /* 0xfffffffc00f09947 */ /* 0x010fea000383ffff */
[----:B------:R-:W-:Y:S05]  /*16de0*/  BRA `(.L_x_7610) ;  /* 0xffffffd000687947 */ /* 0x000fea000383ffff */
.L_x_7611:
        /* <DEDUP_REMOVED lines=9> */
.L_x_15656:


//--------------------- .text._ZN7cutlass13device_kernelIN5flash11enable_sm90INS1_16FlashAttnFwdSm90INS1_25CollectiveMainloopFwdSm90ILi2EN4cute5tupleIJNS5_1CILi1EEES8_S8_EEENS6_IJNS7_ILi64EEESA_SA_EEELi512ENS_10bfloat16_tEfNS_4arch4Sm90ELb1ELb0ELb0ELb1ELb1ELb0ELb0ELb0ELb0ELb1ELb1ELb0EEENS1_21CollectiveEpilogueFwdINS6_IJSA_NS7_ILi512EEESA_EEES9_SC_SE_Li256ELb1ELb1ELb1ELb0EEENS1_36VarlenDynamicPersistentTileSchedulerILi64ELi64ELi256ELi128ELb1ELb1ELb1ELb1ELb1ELb1EEEEEEEEEvNT_6ParamsE --------------------------
	.section	.text._ZN7cutlass13device_kernelIN5flash11enable_sm90INS1_16FlashAttnFwdSm90INS1_25CollectiveMainloopFwdSm90ILi2EN4cute5tupleIJNS5_1CILi1EEES8_S8_EEENS6_IJNS7_ILi64EEESA_SA_EEELi512ENS_10bfloat16_tEfNS_4arch4Sm90ELb1ELb0ELb0ELb1ELb1ELb0ELb0ELb0ELb0ELb1ELb1ELb0EEENS1_21CollectiveEpilogueFwdINS6_IJSA_NS7_ILi512EEESA_EEES9_SC_SE_Li256ELb1ELb1ELb1ELb0EEENS1_36VarlenDynamicPersistentTileSchedulerILi64ELi64ELi256ELi128ELb1ELb1ELb1ELb1ELb1ELb1EEEEEEEEEvNT_6ParamsE,"ax",@progbits
	.align	128
.text._ZN7cutlass13device_kernelIN5flash11enable_sm90INS1_16FlashAttnFwdSm90INS1_25CollectiveMainloopFwdSm90ILi2EN4cute5tupleIJNS5_1CILi1EEES8_S8_EEENS6_IJNS7_ILi64EEESA_SA_EEELi512ENS_10bfloat16_tEfNS_4arch4Sm90ELb1ELb0ELb0ELb1ELb1ELb0ELb0ELb0ELb0ELb1ELb1ELb0EEENS1_21CollectiveEpilogueFwdINS6_IJSA_NS7_ILi512EEESA_EEES9_SC_SE_Li256ELb1ELb1ELb1ELb0EEENS1_36VarlenDynamicPersistentTileSchedulerILi64ELi64ELi256ELi128ELb1ELb1ELb1ELb1ELb1ELb1EEEEEEEEEvNT_6ParamsE:
        .type           _ZN7cutlass13device_kernelIN5flash11enable_sm90INS1_16FlashAttnFwdSm90INS1_25CollectiveMainloopFwdSm90ILi2EN4cute5tupleIJNS5_1CILi1EEES8_S8_EEENS6_IJNS7_ILi64EEESA_SA_EEELi512ENS_10bfloat16_tEfNS_4arch4Sm90ELb1ELb0ELb0ELb1ELb1ELb0ELb0ELb0ELb0ELb1ELb1ELb0EEENS1_21CollectiveEpilogueFwdINS6_IJSA_NS7_ILi512EEESA_EEES9_SC_SE_Li256ELb1ELb1ELb1ELb0EEENS1_36VarlenDynamicPersistentTileSchedulerILi64ELi64ELi256ELi128ELb1ELb1ELb1ELb1ELb1ELb1EEEEEEEEEvNT_6ParamsE,@function
        .size           _ZN7cutlass13device_kernelIN5flash11enable_sm90INS1_16FlashAttnFwdSm90INS1_25CollectiveMainloopFwdSm90ILi2EN4cute5tupleIJNS5_1CILi1EEES8_S8_EEENS6_IJNS7_ILi64EEESA_SA_EEELi512ENS_10bfloat16_tEfNS_4arch4Sm90ELb1ELb0ELb0ELb1ELb1ELb0ELb0ELb0ELb0ELb1ELb1ELb0EEENS1_21CollectiveEpilogueFwdINS6_IJSA_NS7_ILi512EEESA_EEES9_SC_SE_Li256ELb1ELb1ELb1ELb0EEENS1_36VarlenDynamicPersistentTileSchedulerILi64ELi64ELi256ELi128ELb1ELb1ELb1ELb1ELb1ELb1EEEEEEEEEvNT_6ParamsE,(.L_x_15657 - _ZN7cutlass13device_kernelIN5flash11enable_sm90INS1_16FlashAttnFwdSm90INS1_25CollectiveMainloopFwdSm90ILi2EN4cute5tupleIJNS5_1CILi1EEES8_S8_EEENS6_IJNS7_ILi64EEESA_SA_EEELi512ENS_10bfloat16_tEfNS_4arch4Sm90ELb1ELb0ELb0ELb1ELb1ELb0ELb0ELb0ELb0ELb1ELb1ELb0EEENS1_21CollectiveEpilogueFwdINS6_IJSA_NS7_ILi512EEESA_EEES9_SC_SE_Li256ELb1ELb1ELb1ELb0EEENS1_36VarlenDynamicPersistentTileSchedulerILi64ELi64ELi256ELi128ELb1ELb1ELb1ELb1ELb1ELb1EEEEEEEEEvNT_6ParamsE)
        .other          _ZN7cutlass13device_kernelIN5flash11enable_sm90INS1_16FlashAttnFwdSm90INS1_25CollectiveMainloopFwdSm90ILi2EN4cute5tupleIJNS5_1CILi1EEES8_S8_EEENS6_IJNS7_ILi64EEESA_SA_EEELi512ENS_10bfloat16_tEfNS_4arch4Sm90ELb1ELb0ELb0ELb1ELb1ELb0ELb0ELb0ELb0ELb1ELb1ELb0EEENS1_21CollectiveEpilogueFwdINS6_IJSA_NS7_ILi512EEESA_EEES9_SC_SE_Li256ELb1ELb1ELb1ELb0EEENS1_36VarlenDynamicPersistentTileSchedulerILi64ELi64ELi256ELi128ELb1ELb1ELb1ELb1ELb1ELb1EEEEEEEEEvNT_6ParamsE,@"STO_CUDA_ENTRY STV_DEFAULT"
_ZN7cutlass13device_kernelIN5flash11enable_sm90INS1_16FlashAttnFwdSm90INS1_25CollectiveMainloopFwdSm90ILi2EN4cute5tupleIJNS5_1CILi1EEES8_S8_EEENS6_IJNS7_ILi64EEESA_SA_EEELi512ENS_10bfloat16_tEfNS_4arch4Sm90ELb1ELb0ELb0ELb1ELb1ELb0ELb0ELb0ELb0ELb1ELb1ELb0EEENS1_21CollectiveEpilogueFwdINS6_IJSA_NS7_ILi512EEESA_EEES9_SC_SE_Li256ELb1ELb1ELb1ELb0EEENS1_36VarlenDynamicPersistentTileSchedulerILi64ELi64ELi256ELi128ELb1ELb1ELb1ELb1ELb1ELb1EEEEEEEEEvNT_6ParamsE:
        /* <DEDUP_REMOVED lines=41> */
.L_x_7612:
        /* <DEDUP_REMOVED lines=22> */
.L_x_7613:
        /* <DEDUP_REMOVED lines=18> */
.L_x_7614:
        /* <DEDUP_REMOVED lines=22> */
.L_x_7615:
        /* <DEDUP_REMOVED lines=23> */
.L_x_7616:
        /* <DEDUP_REMOVED lines=8> */
.L_x_7618:
        /* <DEDUP_REMOVED lines=35> */
[----:B------:R-:W-:Y:S01]  /*0a90*/  LOP3.LUT R13, R8, 0xfffffff8, RZ, 0xc0, !PT ;  /* 0xfffffff8080d7812 */ /* 0x000fe200078ec0ff */
[C---:B------:R-:W-:Y:S01]  /*0aa0*/  IMAD.IADD R3, R0.reuse, 0x1, -R3 ;  /* 0x0000000100037824 */ /* 0x040fe200078e0a03 */
[----:B------:R-:W-:Y:S01]  /*0ab0*/  LOP3.LUT R11, R5, 0xffffff80, RZ, 0xc0, !PT ;  /* 0xffffff80050b7812 */ /* 0x000fe200078ec0ff */
[----:B------:R-:W-:Y:S01]  /*0ac0*/  IMAD.IADD R15, R0, 0x1, -R15 ;  /* 0x00000001000f7824 */ /* 0x000fe200078e0a0f */
[----:B------:R-:W-:Y:S01]  /*0ad0*/  LEA.HI R2, R2, R7, RZ, 0x1 ;  /* 0x0000000702027211 */ /* 0x000fe200078f08ff */
[C---:B------:R-:W-:Y:S01]  /*0ae0*/  IMAD.IADD R13, R0.reuse, 0x1, -R13 ;  /* 0x00000001000d7824 */ /* 0x040fe200078e0a0d */
[--C-:B------:R-:W-:Y:S01]  /*0af0*/  SHF.R.S32.HI R6, RZ, 0x5, R4.reuse ;  /* 0x00000005ff067819 */ /* 0x100fe20000011404 */
[----:B------:R-:W-:Y:S01]  /*0b00*/  IMAD.IADD R11, R0, 0x1, -R11 ;  /* 0x00000001000b7824 */ /* 0x000fe200078e0a0b */
[----:B------:R-:W-:Y:S02]  /*0b10*/  SHF.R.S32.HI R9, RZ, 0x1f, R4 ;  /* 0x0000001fff097819 */ /* 0x000fe40000011404 */
[----:B------:R-:W-:-:S02]  /*0b20*/  LOP3.LUT R2, R2, 0x1ffffffe, RZ, 0xc0, !PT ;  /* 0x1ffffffe02027812 */ /* 0x000fc400078ec0ff */
[----:B------:R-:W-:Y:S02]  /*0b30*/  SHF.R.S32.HI R0, RZ, 0x1f, R3 ;  /* 0x0000001fff007819 */ /* 0x000fe40000011403 */
[----:B------:R-:W-:Y:S01]  /*0b40*/  LEA.HI R9, R9, R6, RZ, 0x2 ;  /* 0x0000000609097211 */ /* 0x000fe200078f10ff */
[----:B------:R-:W-:Y:S01]  /*0b50*/  IMAD.IADD R2, R7, 0x1, -R2 ;  /* 0x0000000107027824 */ /* 0x000fe200078e0a02 */
[----:B------:R-:W-:Y:S02]  /*0b60*/  LEA.HI R4, R15, R15, RZ, 0x1 ;  /* 0x0000000f0f047211 */ /* 0x000fe400078f08ff */
[----:B------:R-:W-:Y:S01]  /*0b70*/  LEA.HI R7, R0, R3, RZ, 0x3 ;  /* 0x0000000300077211 */ /* 0x000fe200078f18ff */
[----:B------:R-:W-:Y:S01]  /*0b80*/  IMAD.SHL.U32 R2, R2, 0x8, RZ ;  /* 0x0000000802027824 */ /* 0x000fe200078e00ff */
[----:B------:R-:W-:Y:S02]  /*0b90*/  SHF.R.S32.HI R224, RZ, 0x7, R5 ;  /* 0x00000007ffe07819 */ /* 0x000fe40000011405 */
[----:B------:R-:W-:-:S02]  /*0ba0*/  LOP3.LUT R9, R9, 0x3ffffc, RZ, 0xc0, !PT ;  /* 0x003ffffc09097812 */ /* 0x000fc400078ec0ff */
[----:B------:R-:W-:Y:S01]  /*0bb0*/  LOP3.LUT R4, R4, 0x1ffffffe, RZ, 0xc0, !PT ;  /* 0x1ffffffe04047812 */ /* 0x000fe200078ec0ff */
[----:B------:R-:W-:Y:S01]  /*0bc0*/  IMAD R10, R224, 0x100, R3 ;  /* 0x00000100e00a7824 */ /* 0x000fe200078e0203 */
[----:B------:R-:W-:Y:S01]  /*0bd0*/  SHF.R.S32.HI R0, RZ, 0x1f, R11 ;  /* 0x0000001fff007819 */ /* 0x000fe2000001140b */
[----:B------:R-:W-:Y:S01]  /*0be0*/  IMAD.IADD R9, R6, 0x1, -R9 ;  /* 0x0000000106097824 */ /* 0x000fe200078e0a09 */
[C---:B------:R-:W-:Y:S01]  /*0bf0*/  LOP3.LUT R8, R7.reuse, 0xfffffff8, RZ, 0xc0, !PT ;  /* 0xfffffff807087812 */ /* 0x040fe200078ec0ff */
[----:B------:R-:W-:Y:S01]  /*0c00*/  IMAD.SHL.U32 R7, R7, 0x40, RZ ;  /* 0x0000004007077824 */ /* 0x000fe200078e00ff */
[----:B------:R-:W-:Y:S01]  /*0c10*/  LEA.HI R5, R5, R224, RZ, 0x1 ;  /* 0x000000e005057211 */ /* 0x000fe200078f08ff */
[----:B------:R-:W-:Y:S01]  /*0c20*/  IMAD.IADD R186, R15, 0x1, -R4 ;  /* 0x000000010fba7824 */ /* 0x000fe200078e0a04 */
[CC--:B------:R-:W-:Y:S01]  /*0c30*/  LEA.HI R4, R0.reuse, R11.reuse, RZ, 0x2 ;  /* 0x0000000b00047211 */ /* 0x0c0fe200078f10ff */
[----:B------:R-:W-:Y:S01]  /*0c40*/  IMAD.IADD R8, R3, 0x1, -R8 ;  /* 0x0000000103087824 */ /* 0x000fe200078e0a08 */
[----:B------:R-:W-:Y:S01]  /*0c50*/  LEA.HI R3, R0, R11, RZ, 0x5 ;  /* 0x0000000b00037211 */ /* 0x000fe200078f28ff */
[----:B------:R-:W-:Y:S01]  /*0c60*/  IMAD R17, R9, 0x10, R10 ;  /* 0x0000001009117824 */ /* 0x000fe200078e020a */
[----:B------:R-:W-:-:S02]  /*0c70*/  LOP3.LUT R9, R7, 0x7ffffe00, RZ, 0xc0, !PT ;  /* 0x7ffffe0007097812 */ /* 0x000fc400078ec0ff */
[----:B------:R-:W-:Y:S02]  /*0c80*/  LOP3.LUT R10, R4, 0x7ffffffc, RZ, 0xc0, !PT ;  /* 0x7ffffffc040a7812 */ /* 0x000fe400078ec0ff */
[--C-:B------:R-:W-:Y:S01]  /*0c90*/  SHF.R.S32.HI R0, RZ, 0x2, R4.reuse ;  /* 0x00000002ff007819 */ /* 0x100fe20000011404 */
[----:B------:R-:W-:Y:S01]  /*0ca0*/  IMAD R6, R6, 0x400, R9 ;  /* 0x0000040006067824 */ /* 0x000fe200078e0209 */
[----:B------:R-:W-:Y:S01]  /*0cb0*/  SHF.R.S32.HI R7, RZ, 0x1f, R4 ;  /* 0x0000001fff077819 */ /* 0x000fe20000011404 */
[----:B------:R-:W-:Y:S01]  /*0cc0*/  IMAD.SHL.U32 R4, R8, 0x40, RZ ;  /* 0x0000004008047824 */ /* 0x000fe200078e00ff */
[----:B------:R-:W-:Y:S01]  /*0cd0*/  LOP3.LUT R5, R5, 0xfffffe, RZ, 0xc0, !PT ;  /* 0x00fffffe05057812 */ /* 0x000fe200078ec0ff */
[----:B------:R-:W-:Y:S01]  /*0ce0*/  IMAD.IADD R10, R11, 0x1, -R10 ;  /* 0x000000010b0a7824 */ /* 0x000fe200078e0a0a */
[----:B------:R-:W-:Y:S02]  /*0cf0*/  LEA.HI R7, R7, R0, RZ, 0x3 ;  /* 0x0000000007077211 */ /* 0x000fe400078f18ff */
[----:B------:R-:W-:Y:S01]  /*0d00*/  LOP3.LUT R9, R4, 0x1c0, RZ, 0xc0, !PT ;  /* 0x000001c004097812 */ /* 0x000fe200078ec0ff */
[--C-:B------:R-:W-:Y:S01]  /*0d10*/  IMAD.U32 R4, R17, 0x40, R2.reuse ;  /* 0x0000004011047824 */ /* 0x100fe200078e0002 */
[----:B------:R-:W-:Y:S01]  /*0d20*/  LOP3.LUT R7, R7, 0xfffffff8, RZ, 0xc0, !PT ;  /* 0xfffffff807077812 */ /* 0x000fe200078ec0ff */
[----:B------:R-:W-:Y:S01]  /*0d30*/  IMAD.IADD R5, R224, 0x1, -R5 ;  /* 0x00000001e0057824 */ /* 0x000fe200078e0a05 */
[----:B------:R-:W-:Y:S01]  /*0d40*/  LOP3.LUT R2, R9, 0x8, R2, 0xf8, !PT ;  /* 0x0000000809027812 */ /* 0x000fe200078ef802 */
[----:B------:R-:W-:Y:S01]  /*0d50*/  IMAD.SHL.U32 R185, R10, 0x2, RZ ;  /* 0x000000020ab97824 */ /* 0x000fe200078e00ff */
[----:B------:R-:W-:Y:S01]  /*0d60*/  SHF.R.U32.HI R9, RZ, 0x3, R9 ;  /* 0x00000003ff097819 */ /* 0x000fe20000011609 */
[----:B------:R0:W-:Y:S01]  /*0d70*/  STL [R1+0x34], R4 ;  /* 0x0000340401007387 */ /* 0x0001e20000100800 */
[----:B------:R-:W-:Y:S01]  /*0d80*/  R2P PR, R8, 0x6 ;  /* 0x0000000608007804 */ /* 0x000fe20000000000 */
[----:B------:R-:W-:Y:S01]  /*0d90*/  IMAD.IADD R0, R0, 0x1, -R7 ;  /* 0x0000000100007824 */ /* 0x000fe200078e0a07 */
[----:B------:R-:W-:Y:S01]  /*0da0*/  LOP3.LUT R9, R2, R9, RZ, 0x3c, !PT ;  /* 0x0000000902097212 */ /* 0x000fe200078e3cff */
[----:B------:R-:W-:Y:S01]  /*0db0*/  IMAD.SHL.U32 R2, R13, 0x8, RZ ;  /* 0x000000080d027824 */ /* 0x000fe200078e00ff */
[----:B------:R-:W-:-:S02]  /*0dc0*/  SHF.R.S32.HI R3, RZ, 0x5, R3 ;  /* 0x00000005ff037819 */ /* 0x000fc40000011403 */
[----:B------:R-:W-:Y:S01]  /*0dd0*/  SEL R23, R23, 0xffffffe0, !P1 ;  /* 0xffffffe017177807 */ /* 0x000fe20004800000 */
[----:B------:R-:W-:Y:S02]  /*0de0*/  IMAD.IADD R6, R6, 0x1, R9 ;  /* 0x0000000106067824 */ /* 0x000fe400078e0209 */
[----:B0-----:R-:W-:Y:S02]  /*0df0*/  IMAD.SHL.U32 R4, R5, 0x100, RZ ;  /* 0x0000010005047824 */ /* 0x001fe400078e00ff */
[----:B------:R-:W-:Y:S01]  /*0e00*/  VIADD R192, R2, 0x40 ;  /* 0x0000004002c07836 */ /* 0x000fe20000000000 */
[----:B------:R-:W-:Y:S01]  /*0e10*/  LEA R19, R6, UR40, 0x1 ;  /* 0x0000002806137c11 */ /* 0x000fe2000f8e08ff */
[----:B------:R-:W-:Y:S01]  /*0e20*/  IMAD.IADD R18, R185, 0x1, R4 ;  /* 0x00000001b9127824 */ /* 0x000fe200078e0204 */
[----:B------:R0:W-:Y:S01]  /*0e30*/  STL [R1+0x30], R4 ;  /* 0x0000300401007387 */ /* 0x0001e20000100800 */
[----:B------:R-:W-:Y:S01]  /*0e40*/  IMAD R17, R3, 0x10, R0 ;  /* 0x0000001003117824 */ /* 0x000fe200078e0200 */
[----:B------:R-:W-:Y:S01]  /*0e50*/  SHF.R.S32.HI R3, RZ, 0x1f, R192 ;  /* 0x0000001fff037819 */ /* 0x000fe200000114c0 */
[C---:B------:R-:W-:Y:S01]  /*0e60*/  VIADD R223, R18.reuse, 0x8 ;  /* 0x0000000812df7836 */ /* 0x040fe20000000000 */
[----:B------:R-:W-:Y:S01]  /*0e70*/  SHF.R.S32.HI R0, RZ, 0x1f, R18 ;  /* 0x0000001fff007819 */ /* 0x000fe20000011412 */
[----:B------:R-:W-:-:S02]  /*0e80*/  VIADD R222, R18, 0x10 ;  /* 0x0000001012de7836 */ /* 0x000fc40000000000 */
        /* <DEDUP_REMOVED lines=64> */
[----:B------:R-:W-:Y:S02]  /*1290*/  VIADD R187, R2, 0x80 ;  /* 0x0000008002bb7836 */ /* 0x000fe40000000000 */
[----:B------:R-:W-:Y:S02]  /*12a0*/  IMAD R186, R186, 0x8, R17 ;  /* 0x00000008baba7824 */ /* 0x000fe400078e0211 */
[----:B------:R-:W-:-:S07]  /*12b0*/  IMAD.IADD R23, R23, 0x1, R22 ;  /* 0x0000000117177824 */ /* 0x000fce00078e0216 */
.L_x_7687:
[----:B------:R-:W-:Y:S01]  /*12c0*/  ULDC.64 UR8, c[0x0][0xc88] ;  /* 0x0003220000087ab9 */ /* 0x000fe20000000a00 */
[----:B------:R-:W-:Y:S01]  /*12d0*/  ULDC.64 UR10, c[0x0][0xa18] ;  /* 0x00028600000a7ab9 */ /* 0x000fe20000000a00 */
[----:B------:R-:W-:Y:S02]  /*12e0*/  UIMAD.WIDE UR8, UR7, 0x4, UR8 ;  /* 0x00000004070878a5 */ /* 0x000fe4000f8e0208 */
[----:B------:R-:W-:Y:S02]  /*12f0*/  UISETP.NE.U32.AND UP1, UPT, UR10, URZ, UPT ;  /* 0x0000003f0a00728c */ /* 0x000fe4000bf25070 */
[----:B------:R-:W-:Y:S02]  /*1300*/  ULOP3.LUT UR4, UR6, 0xff000000, URZ, 0xc0, !UPT ;  /* 0xff00000006047892 */ /* 0x000fe4000f8ec03f */
[----:B012---:R-:W-:Y:S01]  /*1310*/  IMAD.U32 R4, RZ, RZ, UR8 ;  /* 0x00000008ff047e24 */ /* 0x007fe2000f8e00ff */
[----:B------:R-:W-:Y:S01]  /*1320*/  ULDC UR7, c[0x0][0x424] ;  /* 0x0001090000077ab9 */ /* 0x000fe20000000800 */
[----:B----4-:R-:W-:Y:S01]  /*1330*/  IMAD.U32 R5, RZ, RZ, UR9 ;  /* 0x00000009ff057e24 */ /* 0x010fe2000f8e00ff */
[----:B------:R-:W-:-:S04]  /*1340*/  ULDC.64 UR8, c[0x0][0xa28] ;  /* 0x00028a0000087ab9 */ /* 0x000fc80000000a00 */
[----:B------:R-:W2:Y:S01]  /*1350*/  LDG.E R4, desc[UR50][R4.64] ;  /* 0x0000003204047981 */ /* 0x000ea2000c1e1900 */
        /* <DEDUP_REMOVED lines=14> */
[----:B---3--:R-:W-:-:S03]  /*1440*/  IMAD.U32 R6, RZ, RZ, UR10 ;  /* 0x0000000aff067e24 */ /* 0x008fc6000f8e00ff */
[----:B------:R-:W-:Y:S01]  /*1450*/  IMAD.U32 R7, RZ, RZ, UR11 ;  /* 0x0000000bff077e24 */ /* 0x000fe2000f8e00ff */
[----:B------:R-:W2:Y:S01]  /*1460*/  @P0 LDG.E R4, desc[UR50][R4.64] ;  /* 0x0000003204040981 */ /* 0x000ea2000c1e1900 */
[----:B------:R-:W-:Y:S02]  /*1470*/  UISETP.NE.U32.AND UP0, UPT, UR8, URZ, UPT ;  /* 0x0000003f0800728c */ /* 0x000fe4000bf05070 */
[----:B------:R-:W-:Y:S01]  /*1480*/  ULOP3.LUT UR43, UR6, 0xff0000, URZ, 0xc0, !UPT ;  /* 0x00ff0000062b7892 */ /* 0x000fe2000f8ec03f */
[----:B------:R-:W3:Y:S01]  /*1490*/  @P2 LDG.E R6, desc[UR50][R6.64] ;  /* 0x0000003206062981 */ /* 0x000ee2000c1e1900 */
[----:B------:R-:W-:Y:S02]  /*14a0*/  UISETP.NE.AND.EX UP0, UPT, UR9, URZ, UPT, UP0 ;  /* 0x0000003f0900728c */ /* 0x000fe4000bf05300 */
[----:B------:R-:W-:Y:S01]  /*14b0*/  USHF.R.U32.HI UR4, URZ, 0x8, UR4 ;  /* 0x000000083f047899 */ /* 0x000fe20008011604 */
[----:B------:R-:W-:Y:S01]  /*14c0*/  ULDC.64 UR8, c[0x0][0xa20] ;  /* 0x0002880000087ab9 */ /* 0x000fe20000000a00 */
[----:B------:R-:W-:Y:S01]  /*14d0*/  USEL UR7, UR7, 0x1, UP0 ;  /* 0x0000000107077887 */ /* 0x000fe20008000000 */
[----:B------:R-:W-:Y:S01]  /*14e0*/  ISETP.NE.U32.AND P1, PT, RZ, UR8, PT ;  /* 0x00000008ff007c0c */ /* 0x000fe2000bf25070 */
[----:B------:R-:W-:Y:S01]  /*14f0*/  ULDC UR10, c[0x0][0x2f0] ;  /* 0x0000bc00000a7ab9 */ /* 0x000fe20000000800 */
[----:B------:R-:W-:Y:S01]  /*1500*/  UMOV UR52, URZ ;  /* 0x0000003f00347c82 */ /* 0x000fe20008000000 */
[----:B------:R-:W-:Y:S01]  /*1510*/  ULEA.HI UR43, UR43, UR4, URZ, 0x10 ;  /* 0x000000042b2b7291 */ /* 0x000fe2000f8f803f */
[----:B------:R-:W-:Y:S01]  /*1520*/  ISETP.NE.AND.EX P1, PT, RZ, UR9, PT, P1 ;  /* 0x00000009ff007c0c */ /* 0x000fe2000bf25310 */
[----:B------:R-:W-:-:S02]  /*1530*/  UIMAD UR4, UR7, UR10, URZ ;  /* 0x0000000a070472a4 */ /* 0x000fc4000f8e023f */
        /* <DEDUP_REMOVED lines=18> */
.L_x_7619:
[----:B------:R-:W-:Y:S05]  /*1660*/  @!P1 BRA `(.L_x_7620) ;  /* 0x00000000001c9947 */ /* 0x000fea0003800000 */
[----:B------:R-:W-:-:S04]  /*1670*/  ULEA UR8, UP0, UR41, UR8, 0x2 ;  /* 0x0000000829087291 */ /* 0x000fc8000f80103f */
[----:B------:R-:W-:Y:S02]  /*1680*/  ULEA.HI.X UR9, UR41, UR9, UR42, 0x2, UP0 ;  /* 0x0000000929097291 */ /* 0x000fe400080f142a */
[----:B------:R-:W-:-:S04]  /*1690*/  IMAD.U32 R4, RZ, RZ, UR8 ;  /* 0x00000008ff047e24 */ /* 0x000fc8000f8e00ff */
[----:B------:R-:W-:-:S05]  /*16a0*/  IMAD.U32 R5, RZ, RZ, UR9 ;  /* 0x00000009ff057e24 */ /* 0x000fca000f8e00ff */
[----:B------:R-:W2:Y:S02]  /*16b0*/  LDG.E R4, desc[UR50][R4.64] ;  /* 0x0000003204047981 */ /* 0x000ea4000c1e1900 */
[----:B--2---:R-:W-:Y:S01]  /*16c0*/  R2UR UR4, R4 ;  /* 0x00000000040472ca */ /* 0x004fe200000e0000 */
[----:B------:R-:W-:-:S14]  /*16d0*/  BRA `(.L_x_7621) ;  /* 0x0000000000347947 */ /* 0x000fdc0003800000 */
.L_x_7620:
        /* <DEDUP_REMOVED lines=13> */
.L_x_7621:
[----:B------:R-:W-:Y:S02]  /*17b0*/  UISETP.NE.AND UP0, UPT, UR47, 0x1, UPT ;  /* 0x000000012f00788c */ /* 0x000fe4000bf05270 */
[----:B------:R-:W-:Y:S02]  /*17c0*/  UIADD3 UR52, -UR52, UR4, URZ ;  /* 0x0000000434347290 */ /* 0x000fe4000fffe13f */
        /* <DEDUP_REMOVED lines=10> */
[----:B------:R-:W-:Y:S02]  /*1870*/  UIADD3 UR52, UR52, 0x40, -UR53 ;  /* 0x0000004034347890 */ /* 0x000fe4000fffe835 */
[----:B------:R-:W-:-:S07]  /*1880*/  ULOP3.LUT UR20, UR43, 0xff, URZ, 0xc0, !UPT ;  /* 0x000000ff2b147892 */ /* 0x000fce000f8ec03f */
[----:B------:R-:W-:Y:S01]  /*1890*/  @UP0 ULDC UR4, c[0x0][0x44c] ;  /* 0x0001130000040ab9 */ /* 0x000fe20000000800 */
[----:B------:R-:W-:Y:S01]  /*18a0*/  @UP0 ULDC UR8, c[0x0][0x450] ;  /* 0x0001140000080ab9 */ /* 0x000fe20000000800 */
[----:B------:R-:W-:-:S04]  /*18b0*/  UIMAD.WIDE.U32 UR4, UR6, UR4, URZ ;  /* 0x00000004060472a5 */ /* 0x000fc8000f8e003f */
[----:B------:R-:W-:-:S04]  /*18c0*/  @UP0 USHF.R.U32.HI UR6, URZ, UR8, UR5 ;  /* 0x000000083f060299 */ /* 0x000fc80008011605 */
[----:B------:R-:W-:-:S04]  /*18d0*/  UIADD3 UR6, UR52, UR6, URZ ;  /* 0x0000000634067290 */ /* 0x000fc8000fffe03f */
[----:B------:R-:W-:-:S04]  /*18e0*/  USHF.R.S32.HI UR4, URZ, 0x1f, UR6 ;  /* 0x0000001f3f047899 */ /* 0x000fc80008011406 */
[----:B------:R-:W-:-:S04]  /*18f0*/  ULEA.HI UR4, UR4, UR6, URZ, 0x6 ;  /* 0x0000000604047291 */ /* 0x000fc8000f8f303f */
[----:B------:R-:W-:-:S04]  /*1900*/  USHF.R.S32.HI UR4, URZ, 0x6, UR4 ;  /* 0x000000063f047899 */ /* 0x000fc80008011404 */
[----:B------:R-:W-:-:S04]  /*1910*/  UISETP.LT.AND UP0, UPT, UR7, UR4, UPT ;  /* 0x000000040700728c */ /* 0x000fc8000bf01270 */
[----:B------:R-:W-:-:S03]  /*1920*/  USEL UR9, UR7, UR4, UP0 ;  /* 0x0000000407097287 */ /* 0x000fc60008000000 */
[----:B------:R-:W-:Y:S01]  /*1930*/  UMOV UR4, URZ ;  /* 0x0000003f00047c82 */ /* 0x000fe20008000000 */
[----:B------:R-:W-:-:S06]  /*1940*/  UISETP.GE.AND UP0, UPT, UR9, 0x1, UPT ;  /* 0x000000010900788c */ /* 0x000fcc000bf06270 */
[----:B------:R-:W-:-:S13]  /*1950*/  PLOP3.LUT P0, PT, PT, PT, UP0, 0x80, 0x0 ;  /* 0x000000000000781c */ /* 0x000fda0003f0f008 */
[----:B------:R-:W-:Y:S05]  /*1960*/  @!P0 BRA `(.L_x_7623) ;  /* 0x0000000000908947 */ /* 0x000fea0003800000 */
[----:B------:R-:W-:Y:S01]  /*1970*/  USHF.R.U32.HI UR10, URZ, 0x10, UR43 ;  /* 0x000000103f0a7899 */ /* 0x000fe2000801162b */
[----:B------:R-:W-:-:S03]  /*1980*/  UMOV UR4, URZ ;  /* 0x0000003f00047c82 */ /* 0x000fc60008000000 */
[----:B------:R-:W-:-:S11]  /*1990*/  UISETP.NE.AND UP0, UPT, UR10, URZ, UPT ;  /* 0x0000003f0a00728c */ /* 0x000fd6000bf05270 */
[----:B------:R-:W-:Y:S02]  /*19a0*/  @!UP0 ULDC UR10, c[0x0][0x9f0] ;  /* 0x00027c00000a8ab9 */ /* 0x000fe40000000800 */
[----:B------:R-:W-:Y:S01]  /*19b0*/  IMAD.U32 R4, RZ, RZ, UR10 ;  /* 0x0000000aff047e24 */ /* 0x000fe2000f8e00ff */
[----:B------:R-:W-:-:S04]  /*19c0*/  UIADD3 UR6, UR10, -0x1, UR9 ;  /* 0xffffffff0a067890 */ /* 0x000fc8000fffe009 */
        /* <DEDUP_REMOVED lines=30> */
.L_x_7623:
        /* <DEDUP_REMOVED lines=91> */
.L_x_7625:
[----:B------:R-:W-:Y:S01]  /*2160*/  ULEA UR23, UR37, UR40, 0x3 ;  /* 0x0000002825177291 */ /* 0x000fe2000f8e183f */
[----:B------:R-:W-:-:S05]  /*2170*/  IMAD.U32 R0, RZ, RZ, UR36 ;  /* 0x00000024ff007e24 */ /* 0x000fca000f8e00ff */
[----:B------:R-:W-:-:S04]  /*2180*/  SHF.L.U32 R0, R0, 0x1f, RZ ;  /* 0x0000001f00007819 */ /* 0x000fc800000006ff */
[----:B------:R-:W0:Y:S02]  /*2190*/  SYNCS.PHASECHK.TRANS64.TRYWAIT P1, [UR23+0x28c50], R0 ;  /* 0x028c5000ff0075a7 */ /* 0x000e240008020157 */
[----:B0-----:R-:W-:Y:S05]  /*21a0*/  @!P1 BRA `(.L_x_7626) ;  /* 0x0000012800449947 */ /* 0x001fea0003800000 */
.L_x_7774:
        /* <DEDUP_REMOVED lines=38> */
.L_x_7627:
        /* <DEDUP_REMOVED lines=8> */
.L_x_7634:
        /* <DEDUP_REMOVED lines=144> */
.L_x_7629:
[----:B------:R-:W-:Y:S01]  /*2d90*/  ULEA UR23, UR37, UR40, 0x3 ;  /* 0x0000002825177291 */ /* 0x000fe2000f8e183f */
[----:B------:R-:W-:-:S05]  /*2da0*/  IMAD.U32 R0, RZ, RZ, UR36 ;  /* 0x00000024ff007e24 */ /* 0x000fca000f8e00ff */
[----:B------:R-:W-:-:S04]  /*2db0*/  SHF.L.U32 R0, R0, 0x1f, RZ ;  /* 0x0000001f00007819 */ /* 0x000fc800000006ff */
[----:B------:R0:W1:Y:S01]  /*2dc0*/  SYNCS.PHASECHK.TRANS64.TRYWAIT P1, [UR23+0x28c50], R0 ;  /* 0x028c5000ff0075a7 */ /* 0x0000620008020157 */
[----:B------:R-:W-:Y:S05]  /*2dd0*/  @!P0 BRA `(.L_x_7630) ;  /* 0x0000000000048947 */ /* 0x000fea0003800000 */
[----:B------:R-:W-:Y:S01]  /*2de0*/  BPT.TRAP 0x1 ;  /* 0x000000040000795c */ /* 0x000fe20000300000 */
.L_x_7630:
[----:B-1----:R-:W-:Y:S05]  /*2df0*/  @P1 BRA `(.L_x_7631) ;  /* 0x0000000000081947 */ /* 0x002fea0003800000 */
[----:B------:R-:W1:Y:S02]  /*2e00*/  SYNCS.PHASECHK.TRANS64.TRYWAIT P1, [UR23+0x28c50], R0 ;  /* 0x028c5000ff0075a7 */ /* 0x000e640008020157 */
[----:B-1----:R-:W-:Y:S05]  /*2e10*/  @!P1 BRA `(.L_x_7632) ;  /* 0x0000011c00409947 */ /* 0x002fea0003800000 */
.L_x_7631:
        /* <DEDUP_REMOVED lines=26> */
.L_x_7633:
[----:B------:R-:W-:Y:S01]  /*2fc0*/  UIADD3 UR6, UR23, 0x28c60, URZ ;  /* 0x00028c6017067890 */ /* 0x000fe2000fffe03f */
[----:B------:R-:W-:-:S03]  /*2fd0*/  PLOP3.LUT P1, PT, PT, PT, UP1, 0x80, 0x0 ;  /* 0x000000000000781c */ /* 0x000fc60003f2f018 */
[----:B------:R-:W-:-:S09]  /*2fe0*/  UPRMT UR6, UR39, 0x654, UR6 ;  /* 0x0000065427067896 */ /* 0x000fd20008000006 */
[----:B------:R-:W-:Y:S01]  /*2ff0*/  SYNCS.ARRIVE.TRANS64.RED.A1T0 RZ, [UR6], RZ ;  /* 0x000000ffffff79a7 */ /* 0x000fe20008100406 */
[----:B------:R-:W-:Y:S05]  /*3000*/  @P1 BRA `(.L_x_7634) ;  /* 0xfffffff400201947 */ /* 0x000fea000383ffff */
.L_x_7628:
        /* <DEDUP_REMOVED lines=143> */
.L_x_7622:
[----:B------:R-:W-:Y:S01]  /*3900*/  ULDC UR4, c[0x0][0x448] ;  /* 0x0001120000047ab9 */ /* 0x000fe20000000800 */
[----:B------:R-:W-:Y:S02]  /*3910*/  UIADD3 UR6, UR45, 0x3f, URZ ;  /* 0x0000003f2d067890 */ /* 0x000fe4000fffe03f */
[----:B------:R-:W-:Y:S02]  /*3920*/  UISETP.NE.AND UP0, UPT, UR4, 0x1, UPT ;  /* 0x000000010400788c */ /* 0x000fe4000bf05270 */
[----:B------:R-:W-:Y:S02]  /*3930*/  UIADD3 UR8, UR52, 0x40, -UR53 ;  /* 0x0000004034087890 */ /* 0x000fe4000fffe835 */
[----:B------:R-:W-:Y:S02]  /*3940*/  UP2UR UR54, UPR, URZ, 0x1 ;  /* 0x000000013f367883 */ /* 0x000fe40008000000 */
[----:B------:R-:W-:-:S05]  /*3950*/  ULOP3.LUT UR48, UR43, 0xff, URZ, 0xc0, !UPT ;  /* 0x000000ff2b307892 */ /* 0x000fca000f8ec03f */
        /* <DEDUP_REMOVED lines=50> */
.L_x_7635:
        /* <DEDUP_REMOVED lines=104> */
.L_x_7636:
        /* <DEDUP_REMOVED lines=12> */
.L_x_7775:
[----:B------:R-:W-:Y:S05]  /*43c0*/  @!P0 BRA `(.L_x_7638) ;  /* 0x0000000000048947 */ /* 0x000fea0003800000 */
[----:B------:R-:W-:Y:S01]  /*43d0*/  BPT.TRAP 0x1 ;  /* 0x000000040000795c */ /* 0x000fe20000300000 */
.L_x_7638:
[----:B------:R-:W-:Y:S02]  /*43e0*/  IMAD.U32 R7, RZ, RZ, UR37 ;  /* 0x00000025ff077e24 */ /* 0x000fe4000f8e00ff */
[----:B------:R-:W-:-:S03]  /*43f0*/  IMAD.U32 R8, RZ, RZ, UR36 ;  /* 0x00000024ff087e24 */ /* 0x000fc6000f8e00ff */
[----:B------:R-:W-:Y:S02]  /*4400*/  LEA R7, R7, UR40, 0x3 ;  /* 0x0000002807077c11 */ /* 0x000fe4000f8e18ff */
[----:B------:R-:W-:-:S04]  /*4410*/  SHF.L.U32 R8, R8, 0x1f, RZ ;  /* 0x0000001f08087819 */ /* 0x000fc800000006ff */
[----:B------:R1:W2:Y:S01]  /*4420*/  SYNCS.PHASECHK.TRANS64.TRYWAIT P1, [R7+URZ+0x28c30], R8 ;  /* 0x028c3008070075a7 */ /* 0x0002a2000802017f */
[----:B------:R-:W-:Y:S05]  /*4430*/  @!P0 BRA `(.L_x_7639) ;  /* 0x0000000000048947 */ /* 0x000fea0003800000 */
[----:B------:R-:W-:Y:S01]  /*4440*/  BPT.TRAP 0x1 ;  /* 0x000000040000795c */ /* 0x000fe20000300000 */
.L_x_7639:
[----:B--2---:R-:W-:Y:S05]  /*4450*/  @P1 BRA `(.L_x_7640) ;  /* 0x0000000000081947 */ /* 0x004fea0003800000 */
[----:B------:R-:W2:Y:S02]  /*4460*/  SYNCS.PHASECHK.TRANS64.TRYWAIT P1, [R7+URZ+0x28c30], R8 ;  /* 0x028c3008070075a7 */ /* 0x000ea4000802017f */
[----:B--2---:R-:W-:Y:S05]  /*4470*/  @!P1 BRA `(.L_x_7641) ;  /* 0x0000010400d89947 */ /* 0x004fea0003800000 */
.L_x_7640:
        /* <DEDUP_REMOVED lines=40> */
.L_x_7642:
[----:B------:R-:W-:Y:S01]  /*4700*/  UISETP.NE.AND UP0, UPT, UR54, URZ, UPT ;  /* 0x0000003f3600728c */ /* 0x000fe2000bf05270 */
[----:B------:R-:W-:Y:S01]  /*4710*/  VIADD R3, R186, UR45 ;  /* 0x0000002dba037c36 */ /* 0x000fe20008000000 */
[----:B------:R-:W-:-:S04]  /*4720*/  ULDC UR10, c[0x0][0x988] ;  /* 0x00026200000a7ab9 */ /* 0x000fc80000000800 */
[----:B------:R-:W-:Y:S02]  /*4730*/  PLOP3.LUT P1, PT, PT, PT, UP0, 0x80, 0x0 ;  /* 0x000000000000781c */ /* 0x000fe40003f2f008 */
[----:B------:R-:W-:-:S03]  /*4740*/  PLOP3.LUT P2, PT, PT, PT, UP0, 0x80, 0x0 ;  /* 0x000000000000781c */ /* 0x000fc60003f4f008 */
[----:B------:R-:W-:-:S08]  /*4750*/  @UP0 ULDC UR6, c[0x0][0x44c] ;  /* 0x0001130000060ab9 */ /* 0x000fd00000000800 */
[----:B------:R-:W-:Y:S01]  /*4760*/  @P1 IMAD.HI.U32 R4, R3, UR6, RZ ;  /* 0x0000000603041c27 */ /* 0x000fe2000f8e00ff */
[----:B------:R-:W-:-:S04]  /*4770*/  @UP0 ULDC UR6, c[0x0][0x450] ;  /* 0x0001140000060ab9 */ /* 0x000fc80000000800 */
[----:B------:R-:W-:Y:S01]  /*4780*/  @P2 SHF.R.U32.HI R3, RZ, UR6, R4 ;  /* 0x00000006ff032c19 */ /* 0x000fe20008011604 */
[----:B------:R-:W-:Y:S02]  /*4790*/  UMOV UR6, 0xffffffc0 ;  /* 0xffffffc000067882 */ /* 0x000fe40000000000 */
[----:B------:R-:W-:Y:S02]  /*47a0*/  UIMAD UR6, UR55, UR6, 0x40 ;  /* 0x00000040370674a4 */ /* 0x000fe4000f8e0206 */
[----:B------:R-:W0:Y:S02]  /*47b0*/  SHFL.IDX PT, R6, R3, 0x1, 0x1c1f ;  /* 0x003c1f0003067f89 */ /* 0x000e2400000e0000 */
[----:B------:R-:W-:Y:S02]  /*47c0*/  UIADD3 UR7, UR52, 0x1, UR6 ;  /* 0x0000000134077890 */ /* 0x000fe4000fffe006 */
[----:B------:R-:W-:Y:S01]  /*47d0*/  IMAD.U32 R4, RZ, RZ, UR6 ;  /* 0x00000006ff047e24 */ /* 0x000fe2000f8e00ff */
[----:B------:R-:W3:Y:S01]  /*47e0*/  SHFL.IDX PT, R3, R3, RZ, 0x1c1f ;  /* 0x001c1fff03037589 */ /* 0x000ee200000e0000 */
[----:B------:R-:W-:-:S02]  /*47f0*/  R2UR UR6, R7 ;  /* 0x00000000070672ca */ /* 0x000fc400000e0000 */
[----:B------:R-:W-:Y:S01]  /*4800*/  IMAD.U32 R10, RZ, RZ, UR7 ;  /* 0x00000007ff0a7e24 */ /* 0x000fe2000f8e00ff */
[----:B------:R-:W-:-:S04]  /*4810*/  IADD3 R4, -R185, UR52, R4 ;  /* 0x00000034b9047c10 */ /* 0x000fc8000fffe104 */
[----:B------:R-:W-:-:S06]  /*4820*/  IADD3 R5, R10, -UR53, -R185 ;  /* 0x800000350a057c10 */ /* 0x000fcc000fffe8b9 */
[----:B------:R-:W-:-:S04]  /*4830*/  UIADD3 UR6, UR6, 0x28c40, URZ ;  /* 0x00028c4006067890 */ /* 0x000fc8000fffe03f */
[----:B------:R-:W-:Y:S01]  /*4840*/  UPRMT UR6, UR39, 0x654, UR6 ;  /* 0x0000065427067896 */ /* 0x000fe20008000006 */
[----:B0-----:R-:W-:-:S04]  /*4850*/  VIADDMNMX R6, R6, R5, R4, PT ;  /* 0x0000000506067246 */ /* 0x001fc80003800104 */
[C---:B------:R-:W-:Y:S02]  /*4860*/  ISETP.GT.AND P1, PT, R6.reuse, RZ, PT ;  /* 0x000000ff0600720c */ /* 0x040fe40003f24270 */
[C---:B------:R-:W-:Y:S02]  /*4870*/  ISETP.GT.AND P2, PT, R6.reuse, 0x1, PT ;  /* 0x000000010600780c */ /* 0x040fe40003f44270 */
[----:B------:R-:W-:Y:S01]  /*4880*/  ISETP.GT.AND P3, PT, R6, 0x8, PT ;  /* 0x000000080600780c */ /* 0x000fe20003f64270 */
[----:B------:R-:W-:Y:S01]  /*4890*/  SYNCS.ARRIVE.TRANS64.RED.A1T0 RZ, [UR6], RZ ;  /* 0x000000ffffff79a7 */ /* 0x000fe20008100406 */
[----:B------:R-:W-:Y:S02]  /*48a0*/  FSEL R26, R26, -INF , P1 ;  /* 0xff8000001a1a7808 */ /* 0x000fe40000800000 */
[----:B------:R-:W-:Y:S01]  /*48b0*/  FSEL R27, R27, -INF , P2 ;  /* 0xff8000001b1b7808 */ /* 0x000fe20001000000 */
[----:B------:R-:W-:Y:S01]  /*48c0*/  BAR.SYNC.DEFER_BLOCKING 0xf, 0x100 ;  /* 0x03c4000000007b1d */ /* 0x000fe20000010000 */
        /* <DEDUP_REMOVED lines=41> */
[----:B---3--:R-:W-:Y:S02]  /*4b60*/  VIADDMNMX R4, R3, R5, R4, PT ;  /* 0x0000000503047246 */ /* 0x008fe40003800104 */
        /* <DEDUP_REMOVED lines=12> */
[----:B------:R-:W-:Y:S02]  /*4c30*/  ISETP.GT.AND P1, PT, R4, 0x11, PT ;  /* 0x000000110400780c */ /* 0x000fe40003f24270 */
[----:B------:R-:W-:-:S02]  /*4c40*/  FSEL R32, R32, -INF , P2 ;  /* 0xff80000020207808 */ /* 0x000fc40001000000 */
        /* <DEDUP_REMOVED lines=36> */
[----:B0-----:R-:W-:-:S02]  /*4e90*/  FMNMX.FTZ R3, R9, R10, !PT ;  /* 0x0000000a09037209 */ /* 0x001fc40007810000 */
[----:B------:R-:W-:Y:S02]  /*4ea0*/  FMNMX.FTZ R4, R53, R4, !PT ;  /* 0x0000000435047209 */ /* 0x000fe40007810000 */
[C---:B------:R-:W-:Y:S01]  /*4eb0*/  FSETP.NEU.FTZ.AND P4, PT, R3.reuse, -INF , PT ;  /* 0xff8000000300780b */ /* 0x040fe20003f9d000 */
[----:B------:R-:W-:Y:S02]  /*4ec0*/  FMUL.FTZ R9, R3, UR10 ;  /* 0x0000000a03097c20 */ /* 0x000fe40008410000 */
[----:B------:R-:W0:Y:S03]  /*4ed0*/  SHFL.BFLY PT, R5, R4, 0x2, 0x1f ;  /* 0x0c401f0004057f89 */ /* 0x000e2600000e0000 */
        /* <DEDUP_REMOVED lines=17> */
[----:B0-----:R-:W-:Y:S01]  /*4ff0*/  FMNMX.FTZ R5, R4, R5, !PT ;  /* 0x0000000504057209 */ /* 0x001fe20007810000 */
[--C-:B------:R-:W-:Y:S01]  /*5000*/  FFMA.FTZ R54, R54, UR10, -R9.reuse ;  /* 0x0000000a36367c23 */ /* 0x100fe20008010809 */
[----:B------:R-:W-:-:S03]  /*5010*/  FFMA.FTZ R9, R55, UR10, -R9 ;  /* 0x0000000a37097c23 */ /* 0x000fc60008010809 */
[----:B------:R-:W0:Y:S01]  /*5020*/  SHFL.BFLY PT, R6, R5, 0x1, 0x1f ;  /* 0x0c201f0005067f89 */ /* 0x000e2200000e0000 */
[----:B------:R-:W-:Y:S08]  /*5030*/  MUFU.EX2 R30, R30 ;  /* 0x0000001e001e7308 */ /* 0x000ff00000000800 */
[----:B------:R-:W4:Y:S01]  /*5040*/  MUFU.EX2 R31, R31 ;  /* 0x0000001f001f7308 */ /* 0x000f220000000800 */
[----:B---3--:R-:W-:-:S07]  /*5050*/  F2FP.BF16.F32.PACK_AB R153, R27, R26 ;  /* 0x0000001a1b99723e */ /* 0x008fce00000010ff */
[----:B------:R-:W3:Y:S01]  /*5060*/  MUFU.EX2 R34, R34 ;  /* 0x0000002200227308 */ /* 0x000ee20000000800 */
[----:B0-----:R-:W-:-:S07]  /*5070*/  FMNMX.FTZ R6, R5, R6, !PT ;  /* 0x0000000605067209 */ /* 0x001fce0007810000 */
[----:B------:R-:W0:Y:S01]  /*5080*/  MUFU.EX2 R35, R35 ;  /* 0x0000002300237308 */ /* 0x000e220000000800 */
[----:B------:R-:W-:Y:S01]  /*5090*/  FADD.FTZ R5, R26, R27 ;  /* 0x0000001b1a057221 */ /* 0x000fe20000010000 */
[----:B----4-:R-:W-:Y:S01]  /*50a0*/  F2FP.BF16.F32.PACK_AB R155, R31, R30 ;  /* 0x0000001e1f9b723e */ /* 0x010fe200000010ff */
[C---:B------:R-:W-:Y:S01]  /*50b0*/  FMUL.FTZ R4, R6.reuse, UR10 ;  /* 0x0000000a06047c20 */ /* 0x040fe20008410000 */
[----:B------:R-:W-:Y:S01]  /*50c0*/  FSETP.NEU.FTZ.AND P1, PT, R6, -INF , PT ;  /* 0xff8000000600780b */ /* 0x000fe20003f3d000 */
[----:B------:R-:W-:-:S03]  /*50d0*/  FADD.FTZ R10, R30, R5 ;  /* 0x000000051e0a7221 */ /* 0x000fc60000010000 */
[----:B------:R-:W4:Y:S01]  /*50e0*/  MUFU.EX2 R38, R38 ;  /* 0x0000002600267308 */ /* 0x000f220000000800 */
[----:B------:R-:W-:Y:S01]  /*50f0*/  FSEL R4, R4, RZ, P1 ;  /* 0x000000ff04047208 */ /* 0x000fe20000800000 */
[----:B------:R-:W-:-:S04]  /*5100*/  FADD.FTZ R11, R31, R10 ;  /* 0x0000000a1f0b7221 */ /* 0x000fc80000010000 */
        /* <DEDUP_REMOVED lines=10> */
[----:B---3--:R-:W-:Y:S01]  /*51b0*/  FADD.FTZ R12, R34, R11 ;  /* 0x0000000b220c7221 */ /* 0x008fe20000010000 */
[--C-:B------:R-:W-:Y:S01]  /*51c0*/  FFMA.FTZ R41, R41, UR10, -R4.reuse ;  /* 0x0000000a29297c23 */ /* 0x100fe20008010804 */
[--C-:B------:R-:W-:Y:S01]  /*51d0*/  FFMA.FTZ R44, R44, UR10, -R4.reuse ;  /* 0x0000000a2c2c7c23 */ /* 0x100fe20008010804 */
[----:B------:R-:W-:Y:S01]  /*51e0*/  FFMA.FTZ R45, R45, UR10, -R4 ;  /* 0x0000000a2d2d7c23 */ /* 0x000fe20008010804 */
[----:B------:R-:W3:Y:S01]  /*51f0*/  MUFU.EX2 R25, R25 ;  /* 0x0000001900197308 */ /* 0x000ee20000000800 */
[----:B0-----:R-:W-:Y:S01]  /*5200*/  FADD.FTZ R11, R35, R12 ;  /* 0x0000000c230b7221 */ /* 0x001fe20000010000 */
[--C-:B------:R-:W-:Y:S01]  /*5210*/  FFMA.FTZ R48, R48, UR10, -R4.reuse ;  /* 0x0000000a30307c23 */ /* 0x100fe20008010804 */
[--C-:B------:R-:W-:Y:S01]  /*5220*/  FFMA.FTZ R49, R49, UR10, -R4.reuse ;  /* 0x0000000a31317c23 */ /* 0x100fe20008010804 */
[--C-:B------:R-:W-:Y:S01]  /*5230*/  FFMA.FTZ R52, R52, UR10, -R4.reuse ;  /* 0x0000000a34347c23 */ /* 0x100fe20008010804 */
[----:B----4-:R-:W-:Y:S01]  /*5240*/  FADD.FTZ R12, R38, R11 ;  /* 0x0000000b260c7221 */ /* 0x010fe20000010000 */
[----:B------:R-:W-:Y:S01]  /*5250*/  FFMA.FTZ R4, R53, UR10, -R4 ;  /* 0x0000000a35047c23 */ /* 0x000fe20008010804 */
[----:B------:R-:W-:Y:S01]  /*5260*/  F2FP.BF16.F32.PACK_AB R157, R35, R34 ;  /* 0x00000022239d723e */ /* 0x000fe200000010ff */
[----:B------:R-:W0:Y:S08]  /*5270*/  MUFU.EX2 R28, R28 ;  /* 0x0000001c001c7308 */ /* 0x000e300000000800 */
[----:B------:R-:W4:Y:S01]  /*5280*/  MUFU.EX2 R29, R29 ;  /* 0x0000001d001d7308 */ /* 0x000f220000000800 */
[----:B---3--:R-:W-:Y:S01]  /*5290*/  FADD.FTZ R5, R24, R25 ;  /* 0x0000001918057221 */ /* 0x008fe20000010000 */
[----:B------:R-:W-:-:S06]  /*52a0*/  F2FP.BF16.F32.PACK_AB R152, R25, R24 ;  /* 0x000000181998723e */ /* 0x000fcc00000010ff */
[----:B------:R-:W3:Y:S01]  /*52b0*/  MUFU.EX2 R32, R32 ;  /* 0x0000002000207308 */ /* 0x000ee20000000800 */
[----:B0-----:R-:W-:-:S07]  /*52c0*/  FADD.FTZ R10, R28, R5 ;  /* 0x000000051c0a7221 */ /* 0x001fce0000010000 */
[----:B------:R-:W0:Y:S01]  /*52d0*/  MUFU.EX2 R33, R33 ;  /* 0x0000002100217308 */ /* 0x000e220000000800 */
[C---:B----4-:R-:W-:Y:S01]  /*52e0*/  FADD.FTZ R5, R29.reuse, R10 ;  /* 0x0000000a1d057221 */ /* 0x050fe20000010000 */
[----:B------:R-:W-:-:S05]  /*52f0*/  F2FP.BF16.F32.PACK_AB R154, R29, R28 ;  /* 0x0000001c1d9a723e */ /* 0x000fca00000010ff */
[----:B------:R4:W-:Y:S01]  /*5300*/  STSM.16.M88.4 [R19+0x26800], R152 ;  /* 0x0268009813007844 */ /* 0x0009e20000000200 */
[----:B------:R-:W5:Y:S01]  /*5310*/  MUFU.EX2 R39, R39 ;  /* 0x0000002700277308 */ /* 0x000f620000000800 */
[----:B---3--:R-:W-:-:S07]  /*5320*/  FADD.FTZ R10, R32, R5 ;  /* 0x00000005200a7221 */ /* 0x008fce0000010000 */
[----:B------:R-:W3:Y:S01]  /*5330*/  MUFU.EX2 R36, R36 ;  /* 0x0000002400247308 */ /* 0x000ee20000000800 */
[C---:B0-----:R-:W-:Y:S01]  /*5340*/  FADD.FTZ R5, R33.reuse, R10 ;  /* 0x0000000a21057221 */ /* 0x041fe20000010000 */
[----:B------:R-:W-:-:S06]  /*5350*/  F2FP.BF16.F32.PACK_AB R156, R33, R32 ;  /* 0x00000020219c723e */ /* 0x000fcc00000010ff */
[----:B------:R-:W0:Y:S01]  /*5360*/  MUFU.EX2 R42, R42 ;  /* 0x0000002a002a7308 */ /* 0x000e220000000800 */
[C---:B-----5:R-:W-:Y:S01]  /*5370*/  FADD.FTZ R11, R39.reuse, R12 ;  /* 0x0000000c270b7221 */ /* 0x060fe20000010000 */
[----:B------:R-:W-:-:S06]  /*5380*/  F2FP.BF16.F32.PACK_AB R159, R39, R38 ;  /* 0x00000026279f723e */ /* 0x000fcc00000010ff */
[----:B------:R-:W5:Y:S01]  /*5390*/  MUFU.EX2 R37, R37 ;  /* 0x0000002500257308 */ /* 0x000f620000000800 */
[----:B---3--:R-:W-:-:S07]  /*53a0*/  FADD.FTZ R10, R36, R5 ;  /* 0x00000005240a7221 */ /* 0x008fce0000010000 */
[----:B------:R-:W3:Y:S01]  /*53b0*/  MUFU.EX2 R40, R40 ;  /* 0x0000002800287308 */ /* 0x000ee20000000800 */
[----:B0-----:R-:W-:-:S07]  /*53c0*/  FADD.FTZ R12, R42, R11 ;  /* 0x0000000b2a0c7221 */ /* 0x001fce0000010000 */
[----:B------:R-:W0:Y:S01]  /*53d0*/  MUFU.EX2 R43, R43 ;  /* 0x0000002b002b7308 */ /* 0x000e220000000800 */
[C---:B-----5:R-:W-:Y:S01]  /*53e0*/  FADD.FTZ R11, R37.reuse, R10 ;  /* 0x0000000a250b7221 */ /* 0x060fe20000010000 */
[----:B------:R-:W-:-:S05]  /*53f0*/  F2FP.BF16.F32.PACK_AB R158, R37, R36 ;  /* 0x00000024259e723e */ /* 0x000fca00000010ff */
[----:B------:R4:W-:Y:S01]  /*5400*/  STSM.16.M88.4 [R184], R156 ;  /* 0x0000009cb8007844 */ /* 0x0009e20000000200 */
[----:B------:R-:W5:Y:S01]  /*5410*/  MUFU.EX2 R41, R41 ;  /* 0x0000002900297308 */ /* 0x000f620000000800 */
[----:B---3--:R-:W-:-:S07]  /*5420*/  FADD.FTZ R10, R40, R11 ;  /* 0x0000000b280a7221 */ /* 0x008fce0000010000 */
[----:B------:R-:W3:Y:S01]  /*5430*/  MUFU.EX2 R46, R46 ;  /* 0x0000002e002e7308 */ /* 0x000ee20000000800 */
[C---:B0-----:R-:W-:Y:S01]  /*5440*/  FADD.FTZ R13, R43.reuse, R12 ;  /* 0x0000000c2b0d7221 */ /* 0x041fe20000010000 */
[----:B------:R-:W-:-:S06]  /*5450*/  F2FP.BF16.F32.PACK_AB R161, R43, R42 ;  /* 0x0000002a2ba1723e */ /* 0x000fcc00000010ff */
[----:B------:R-:W-:Y:S01]  /*5460*/  MUFU.EX2 R44, R44 ;  /* 0x0000002c002c7308 */ /* 0x000fe20000000800 */
[C---:B-----5:R-:W-:Y:S01]  /*5470*/  FADD.FTZ R11, R41.reuse, R10 ;  /* 0x0000000a290b7221 */ /* 0x060fe20000010000 */
[----:B------:R-:W-:-:S06]  /*5480*/  F2FP.BF16.F32.PACK_AB R160, R41, R40 ;  /* 0x0000002829a0723e */ /* 0x000fcc00000010ff */
[----:B------:R-:W0:Y:S01]  /*5490*/  MUFU.EX2 R47, R47 ;  /* 0x0000002f002f7308 */ /* 0x000e220000000800 */
[----:B---3--:R-:W-:-:S07]  /*54a0*/  FADD.FTZ R10, R46, R13 ;  /* 0x0000000d2e0a7221 */ /* 0x008fce0000010000 */
[----:B------:R-:W3:Y:S08]  /*54b0*/  MUFU.EX2 R45, R45 ;  /* 0x0000002d002d7308 */ /* 0x000ef00000000800 */
[----:B------:R-:W-:Y:S01]  /*54c0*/  MUFU.EX2 R50, R50 ;  /* 0x0000003200327308 */ /* 0x000fe20000000800 */
[C---:B0-----:R-:W-:Y:S01]  /*54d0*/  F2FP.BF16.F32.PACK_AB R163, R47.reuse, R46 ;  /* 0x0000002e2fa3723e */ /* 0x041fe200000010ff */
[----:B------:R-:W-:-:S06]  /*54e0*/  FADD.FTZ R47, R47, R10 ;  /* 0x0000000a2f2f7221 */ /* 0x000fcc0000010000 */
[----:B------:R-:W0:Y:S01]  /*54f0*/  MUFU.EX2 R51, R51 ;  /* 0x0000003300337308 */ /* 0x000e220000000800 */
[----:B---3--:R-:W-:-:S05]  /*5500*/  F2FP.BF16.F32.PACK_AB R162, R45, R44 ;  /* 0x0000002c2da2723e */ /* 0x008fca00000010ff */
[----:B------:R4:W-:Y:S02]  /*5510*/  STSM.16.M88.4 [R22], R160 ;  /* 0x000000a016007844 */ /* 0x0009e40000000200 */
[----:B------:R-:W-:Y:S08]  /*5520*/  MUFU.EX2 R48, R48 ;  /* 0x0000003000307308 */ /* 0x000ff00000000800 */
[----:B------:R-:W3:Y:S01]  /*5530*/  MUFU.EX2 R49, R49 ;  /* 0x0000003100317308 */ /* 0x000ee20000000800 */
[----:B0-----:R-:W-:Y:S01]  /*5540*/  F2FP.BF16.F32.PACK_AB R165, R51, R50 ;  /* 0x0000003233a5723e */ /* 0x001fe200000010ff */
[----:B------:R-:W-:-:S04]  /*5550*/  FADD.FTZ R50, R50, R47 ;  /* 0x0000002f32327221 */ /* 0x000fc80000010000 */
[----:B------:R-:W-:Y:S02]  /*5560*/  FADD.FTZ R51, R51, R50 ;  /* 0x0000003233337221 */ /* 0x000fe40000010000 */
[----:B------:R-:W-:Y:S08]  /*5570*/  MUFU.EX2 R54, R54 ;  /* 0x0000003600367308 */ /* 0x000ff00000000800 */
[----:B------:R-:W0:Y:S01]  /*5580*/  MUFU.EX2 R9, R9 ;  /* 0x0000000900097308 */ /* 0x000e220000000800 */
[----:B---3--:R-:W-:-:S07]  /*5590*/  F2FP.BF16.F32.PACK_AB R164, R49, R48 ;  /* 0x0000003031a4723e */ /* 0x008fce00000010ff */
[----:B------:R-:W-:Y:S08]  /*55a0*/  MUFU.EX2 R52, R52 ;  /* 0x0000003400347308 */ /* 0x000ff00000000800 */
[----:B------:R3:W5:Y:S01]  /*55b0*/  MUFU.EX2 R5, R4 ;  /* 0x0000000400057308 */ /* 0x0007620000000800 */
[----:B0-----:R-:W-:Y:S01]  /*55c0*/  F2FP.BF16.F32.PACK_AB R167, R9, R54 ;  /* 0x0000003609a7723e */ /* 0x001fe200000010ff */
[----:B---3--:R-:W-:-:S04]  /*55d0*/  FADD.FTZ R4, R44, R11 ;  /* 0x0000000b2c047221 */ /* 0x008fc80000010000 */
[----:B------:R-:W-:Y:S01]  /*55e0*/  FADD.FTZ R45, R45, R4 ;  /* 0x000000042d2d7221 */ /* 0x000fe20000010000 */
[----:B------:R-:W-:-:S03]  /*55f0*/  FADD.FTZ R4, R54, R51 ;  /* 0x0000003336047221 */ /* 0x000fc60000010000 */
[----:B------:R-:W-:Y:S01]  /*5600*/  FADD.FTZ R48, R48, R45 ;  /* 0x0000002d30307221 */ /* 0x000fe20000010000 */
[----:B-----5:R-:W-:Y:S01]  /*5610*/  F2FP.BF16.F32.PACK_AB R166, R5, R52 ;  /* 0x0000003405a6723e */ /* 0x020fe200000010ff */
[----:B------:R-:W-:Y:S02]  /*5620*/  FADD.FTZ R4, R9, R4 ;  /* 0x0000000409047221 */ /* 0x000fe40000010000 */
[----:B------:R-:W-:Y:S02]  /*5630*/  FADD.FTZ R49, R49, R48 ;  /* 0x0000003031317221 */ /* 0x000fe40000010000 */
[----:B------:R4:W-:Y:S02]  /*5640*/  STSM.16.M88.4 [R23], R164 ;  /* 0x000000a417007844 */ /* 0x0009e40000000200 */
[----:B------:R-:W-:-:S04]  /*5650*/  FADD.FTZ R52, R52, R49 ;  /* 0x0000003134347221 */ /* 0x000fc80000010000 */
[----:B------:R-:W-:Y:S01]  /*5660*/  FADD.FTZ R5, R5, R52 ;  /* 0x0000003405057221 */ /* 0x000fe20000010000 */
[----:B------:R-:W-:Y:S06]  /*5670*/  @!P0 BRA `(.L_x_7643) ;  /* 0x0000000000048947 */ /* 0x000fec0003800000 */
[----:B------:R-:W-:Y:S01]  /*5680*/  BPT.TRAP 0x1 ;  /* 0x000000040000795c */ /* 0x000fe20000300000 */
.L_x_7643:
[----:B------:R0:W3:Y:S01]  /*5690*/  SYNCS.PHASECHK.TRANS64.TRYWAIT P1, [R7+URZ+0x28c50], R8 ;  /* 0x028c5008070075a7 */ /* 0x0000e2000802017f */
[----:B------:R-:W-:Y:S05]  /*56a0*/  @!P0 BRA `(.L_x_7644) ;  /* 0x0000000000048947 */ /* 0x000fea0003800000 */
[----:B------:R-:W-:Y:S01]  /*56b0*/  BPT.TRAP 0x1 ;  /* 0x000000040000795c */ /* 0x000fe20000300000 */
.L_x_7644:
[----:B---3--:R-:W-:Y:S05]  /*56c0*/  @P1 BRA `(.L_x_7645) ;  /* 0x0000000000081947 */ /* 0x008fea0003800000 */
[----:B------:R-:W3:Y:S02]  /*56d0*/  SYNCS.PHASECHK.TRANS64.TRYWAIT P1, [R7+URZ+0x28c50], R8 ;  /* 0x028c5008070075a7 */ /* 0x000ee4000802017f */
[----:B---3--:R-:W-:Y:S05]  /*56e0*/  @!P1 BRA `(.L_x_7646) ;  /* 0x000000f400509947 */ /* 0x008fea0003800000 */
.L_x_7645:
        /* <DEDUP_REMOVED lines=34> */
.L_x_7647:
[----:B------:R-:W-:Y:S01]  /*5910*/  UISETP.NE.AND UP0, UPT, UR54, URZ, UPT ;  /* 0x0000003f3600728c */ /* 0x000fe2000bf05270 */
[----:B------:R-:W-:Y:S01]  /*5920*/  R2UR UR14, R7 ;  /* 0x00000000070e72ca */ /* 0x000fe200000e0000 */
[----:B------:R-:W-:Y:S01]  /*5930*/  UMOV UR11, UR45 ;  /* 0x0000002d000b7c82 */ /* 0x000fe20008000000 */
[----:B------:R-:W-:-:S08]  /*5940*/  UIADD3 UR21, UR55, -0x2, URZ ;  /* 0xfffffffe37157890 */ /* 0x000fd0000fffe03f */
[----:B------:R-:W-:Y:S01]  /*5950*/  @UP0 ULDC UR6, c[0x0][0x44c] ;  /* 0x0001130000060ab9 */ /* 0x000fe20000000800 */
[----:B------:R-:W-:Y:S01]  /*5960*/  @UP0 ULDC UR15, c[0x0][0x450] ;  /* 0x00011400000f0ab9 */ /* 0x000fe20000000800 */
[----:B------:R-:W-:Y:S02]  /*5970*/  UIMAD.WIDE.U32 UR6, UR45, UR6, URZ ;  /* 0x000000062d0672a5 */ /* 0x000fe4000f8e003f */
[----:B------:R-:W-:Y:S02]  /*5980*/  UIADD3 UR6, UR14, 0x28c60, URZ ;  /* 0x00028c600e067890 */ /* 0x000fe4000fffe03f */
[----:B------:R-:W-:Y:S02]  /*5990*/  @UP0 USHF.R.U32.HI UR11, URZ, UR15, UR7 ;  /* 0x0000000f3f0b0299 */ /* 0x000fe40008011607 */
[----:B------:R-:W-:Y:S02]  /*59a0*/  UPRMT UR6, UR39, 0x654, UR6 ;  /* 0x0000065427067896 */ /* 0x000fe40008000006 */
[----:B------:R-:W-:-:S04]  /*59b0*/  UIADD3 UR7, UR11, UR52, -UR53 ;  /* 0x000000340b077290 */ /* 0x000fc8000fffe835 */
[----:B------:R-:W-:-:S03]  /*59c0*/  USHF.R.S32.HI UR11, URZ, 0x1f, UR7 ;  /* 0x0000001f3f0b7899 */ /* 0x000fc60008011407 */
[----:B------:R-:W-:Y:S01]  /*59d0*/  SYNCS.ARRIVE.TRANS64.RED.A1T0 RZ, [UR6], RZ ;  /* 0x000000ffffff79a7 */ /* 0x000fe20008100406 */
        /* <DEDUP_REMOVED lines=9> */
[----:B0123--:R-:W-:Y:S01]  /*5a70*/  IMAD.MOV.U32 R8, RZ, RZ, R6 ;  /* 0x000000ffff087224 */ /* 0x00ffe200078e0006 */
[----:B------:R-:W-:-:S06]  /*5a80*/  ULDC UR22, c[0x0][0x988] ;  /* 0x0002620000167ab9 */ /* 0x000fcc0000000800 */
.L_x_7659:
[----:B------:R-:W-:-:S04]  /*5a90*/  UIADD3 UR37, UR24, 0x1, URZ ;  /* 0x0000000118257890 */ /* 0x000fc8000fffe03f */
[----:B------:R-:W-:-:S04]  /*5aa0*/  UISETP.NE.AND UP0, UPT, UR37, 0x2, UPT ;  /* 0x000000022500788c */ /* 0x000fc8000bf05270 */
[----:B------:R-:W-:Y:S02]  /*5ab0*/  USEL UR6, URZ, 0x1, UP0 ;  /* 0x000000013f067887 */ /* 0x000fe40008000000 */
[----:B------:R-:W-:Y:S02]  /*5ac0*/  USEL UR37, UR37, URZ, UP0 ;  /* 0x0000003f25257287 */ /* 0x000fe40008000000 */
[----:B------:R-:W-:Y:S01]  /*5ad0*/  ULOP3.LUT UR36, UR36, UR6, URZ, 0x3c, !UPT ;  /* 0x0000000624247292 */ /* 0x000fe2000f8e3c3f */
[----:B012---:R-:W-:Y:S11]  /*5ae0*/  @!P0 BRA `(.L_x_7649) ;  /* 0x0000000000048947 */ /* 0x007ff60003800000 */
[----:B------:R-:W-:Y:S01]  /*5af0*/  BPT.TRAP 0x1 ;  /* 0x000000040000795c */ /* 0x000fe20000300000 */
.L_x_7649:
[----:B------:R-:W-:Y:S01]  /*5b00*/  ULEA UR23, UR37, UR40, 0x3 ;  /* 0x0000002825177291 */ /* 0x000fe2000f8e183f */
[----:B------:R-:W-:-:S05]  /*5b10*/  IMAD.U32 R7, RZ, RZ, UR36 ;  /* 0x00000024ff077e24 */ /* 0x000fca000f8e00ff */
[----:B------:R-:W-:-:S04]  /*5b20*/  SHF.L.U32 R7, R7, 0x1f, RZ ;  /* 0x0000001f07077819 */ /* 0x000fc800000006ff */
[----:B------:R0:W1:Y:S01]  /*5b30*/  SYNCS.PHASECHK.TRANS64.TRYWAIT P1, [UR23+0x28c30], R7 ;  /* 0x028c3007ff0075a7 */ /* 0x0000620008020157 */
[----:B------:R-:W-:Y:S05]  /*5b40*/  @!P0 BRA `(.L_x_7650) ;  /* 0x0000000000048947 */ /* 0x000fea0003800000 */
[----:B------:R-:W-:Y:S01]  /*5b50*/  BPT.TRAP 0x1 ;  /* 0x000000040000795c */ /* 0x000fe20000300000 */
.L_x_7650:
[----:B-1----:R-:W-:Y:S05]  /*5b60*/  @P1 BRA `(.L_x_7651) ;  /* 0x0000000000081947 */ /* 0x002fea0003800000 */
[----:B------:R-:W1:Y:S02]  /*5b70*/  SYNCS.PHASECHK.TRANS64.TRYWAIT P1, [UR23+0x28c30], R7 ;  /* 0x028c3007ff0075a7 */ /* 0x000e640008020157 */
[----:B-1----:R-:W-:Y:S05]  /*5b80*/  @!P1 BRA `(.L_x_7652) ;  /* 0x000000f0003c9947 */ /* 0x002fea0003800000 */
.L_x_7651:
[----:B------:R-:W-:Y:S01]  /*5b90*/  R2UR UR18, R0 ;  /* 0x00000000001272ca */ /* 0x000fe200000e0000 */
[----:B----4-:R-:W-:Y:S01]  /*5ba0*/  WARPGROUP.ARRIVE ;  /* 0x00000000000079c5 */ /* 0x010fe20000000000 */
        /* <DEDUP_REMOVED lines=21> */
.L_x_7653:
[----:B------:R-:W-:Y:S01]  /*5d00*/  UISETP.NE.AND UP0, UPT, UR54, URZ, UPT ;  /* 0x0000003f3600728c */ /* 0x000fe2000bf05270 */
[----:B------:R-:W-:Y:S01]  /*5d10*/  VIADD R11, R186, UR45 ;  /* 0x0000002dba0b7c36 */ /* 0x000fe20008000000 */
[----:B------:R-:W-:Y:S01]  /*5d20*/  UMOV UR10, UR22 ;  /* 0x00000016000a7c82 */ /* 0x000fe20008000000 */
[----:B------:R-:W-:-:S03]  /*5d30*/  LOP3.LUT R16, R16, 0xffffbfff, RZ, 0xc0, !PT ;  /* 0xffffbfff10107812 */ /* 0x000fc600078ec0ff */
[----:B------:R-:W-:Y:S02]  /*5d40*/  PLOP3.LUT P1, PT, PT, PT, UP0, 0x80, 0x0 ;  /* 0x000000000000781c */ /* 0x000fe40003f2f008 */
[----:B------:R-:W-:Y:S02]  /*5d50*/  PLOP3.LUT P2, PT, PT, PT, UP0, 0x80, 0x0 ;  /* 0x000000000000781c */ /* 0x000fe40003f4f008 */
[----:B------:R-:W-:Y:S01]  /*5d60*/  @P0 LOP3.LUT R16, R16, 0x4000, RZ, 0xfc, !PT ;  /* 0x0000400010100812 */ /* 0x000fe200078efcff */
[----:B------:R-:W-:-:S03]  /*5d70*/  @UP0 ULDC UR6, c[0x0][0x44c] ;  /* 0x0001130000060ab9 */ /* 0x000fc60000000800 */
[----:B------:R-:W-:-:S05]  /*5d80*/  LOP3.LUT R16, R16, 0xffff7fff, RZ, 0xc0, !PT ;  /* 0xffff7fff10107812 */ /* 0x000fca00078ec0ff */
[----:B------:R-:W-:Y:S01]  /*5d90*/  @P1 IMAD.HI.U32 R3, R11, UR6, RZ ;  /* 0x000000060b031c27 */ /* 0x000fe2000f8e00ff */
[----:B------:R-:W-:-:S04]  /*5da0*/  @UP0 ULDC UR6, c[0x0][0x450] ;  /* 0x0001140000060ab9 */ /* 0x000fc80000000800 */
[----:B------:R-:W-:Y:S01]  /*5db0*/  @P2 SHF.R.U32.HI R11, RZ, UR6, R3 ;  /* 0x00000006ff0b2c19 */ /* 0x000fe20008011603 */
[----:B------:R-:W-:Y:S01]  /*5dc0*/  UMOV UR6, 0xffffffc0 ;  /* 0xffffffc000067882 */ /* 0x000fe20000000000 */
[----:B------:R-:W-:Y:S01]  /*5dd0*/  IMAD.U32 R3, RZ, RZ, UR52 ;  /* 0x00000034ff037e24 */ /* 0x000fe2000f8e00ff */
[----:B------:R-:W-:Y:S02]  /*5de0*/  UIMAD UR6, UR21, UR6, 0x1 ;  /* 0x00000001150674a4 */ /* 0x000fe4000f8e0206 */
[----:B-1----:R-:W1:Y:S04]  /*5df0*/  SHFL.IDX PT, R6, R11, RZ, 0x1c1f ;  /* 0x001c1fff0b067589 */ /* 0x002e6800000e0000 */
[----:B------:R-:W2:Y:S01]  /*5e00*/  SHFL.IDX PT, R11, R11, 0x1, 0x1c1f ;  /* 0x003c1f000b0b7f89 */ /* 0x000ea200000e0000 */
[----:B------:R-:W-:Y:S01]  /*5e10*/  IADD3 R3, R3, UR6, -R185 ;  /* 0x0000000603037c10 */ /* 0x000fe2000fffe8b9 */
[----:B------:R-:W-:-:S04]  /*5e20*/  UIADD3 UR6, UR23, 0x28c40, URZ ;  /* 0x00028c4017067890 */ /* 0x000fc8000fffe03f */
[----:B------:R-:W-:Y:S01]  /*5e30*/  VIADD R3, R3, -UR53 ;  /* 0x8000003503037c36 */ /* 0x000fe20008000000 */
[----:B------:R-:W-:-:S09]  /*5e40*/  UPRMT UR6, UR39, 0x654, UR6 ;  /* 0x0000065427067896 */ /* 0x000fd20008000006 */
[----:B------:R-:W-:Y:S01]  /*5e50*/  SYNCS.ARRIVE.TRANS64.RED.A1T0 RZ, [UR6], RZ ;  /* 0x000000ffffff79a7 */ /* 0x000fe20008100406 */
[C---:B-1----:R-:W-:Y:S02]  /*5e60*/  IMAD.IADD R6, R3.reuse, 0x1, R6 ;  /* 0x0000000103067824 */ /* 0x042fe400078e0206 */
[----:B--2---:R-:W-:-:S03]  /*5e70*/  IMAD.IADD R3, R3, 0x1, R11 ;  /* 0x0000000103037824 */ /* 0x004fc600078e020b */
[C---:B------:R-:W-:Y:S02]  /*5e80*/  ISETP.GT.AND P6, PT, R6.reuse, RZ, PT ;  /* 0x000000ff0600720c */ /* 0x040fe40003fc4270 */
[----:B------:R-:W-:Y:S02]  /*5e90*/  ISETP.GT.AND P0, PT, R6, 0x20, PT ;  /* 0x000000200600780c */ /* 0x000fe40003f04270 */
[----:B------:R-:W-:Y:S02]  /*5ea0*/  FSEL R152, R152, -INF , P6 ;  /* 0xff80000098987808 */ /* 0x000fe40003000000 */
[----:B------:R-:W-:Y:S02]  /*5eb0*/  ISETP.GT.AND P6, PT, R3, RZ, PT ;  /* 0x000000ff0300720c */ /* 0x000fe40003fc4270 */
[----:B------:R-:W-:Y:S02]  /*5ec0*/  ISETP.GT.AND P5, PT, R6, 0x1, PT ;  /* 0x000000010600780c */ /* 0x000fe40003fa4270 */
[----:B------:R-:W-:-:S02]  /*5ed0*/  FSEL R154, R154, -INF , P6 ;  /* 0xff8000009a9a7808 */ /* 0x000fc40003000000 */
[----:B------:R-:W-:Y:S02]  /*5ee0*/  ISETP.GT.AND P6, PT, R3, 0x1, PT ;  /* 0x000000010300780c */ /* 0x000fe40003fc4270 */
[----:B------:R-:W-:Y:S02]  /*5ef0*/  ISETP.GT.AND P4, PT, R6, 0x8, PT ;  /* 0x000000080600780c */ /* 0x000fe40003f84270 */
[----:B------:R-:W-:Y:S02]  /*5f00*/  FSEL R155, R155, -INF , P6 ;  /* 0xff8000009b9b7808 */ /* 0x000fe40003000000 */
[----:B------:R-:W-:Y:S02]  /*5f10*/  ISETP.GT.AND P6, PT, R3, 0x8, PT ;  /* 0x000000080300780c */ /* 0x000fe40003fc4270 */
[----:B------:R-:W-:Y:S02]  /*5f20*/  FSEL R10, R153, -INF , P5 ;  /* 0xff800000990a7808 */ /* 0x000fe40002800000 */
[----:B------:R-:W-:-:S02]  /*5f30*/  FSEL R158, R158, -INF , P6 ;  /* 0xff8000009e9e7808 */ /* 0x000fc40003000000 */
[----:B------:R-:W-:Y:S02]  /*5f40*/  ISETP.GT.AND P6, PT, R3, 0x9, PT ;  /* 0x000000090300780c */ /* 0x000fe40003fc4270 */
[C---:B------:R-:W-:Y:S02]  /*5f50*/  ISETP.GT.AND P5, PT, R6.reuse, 0x29, PT ;  /* 0x000000290600780c */ /* 0x040fe40003fa4270 */
[----:B------:R-:W-:Y:S02]  /*5f60*/  FSEL R159, R159, -INF , P6 ;  /* 0xff8000009f9f7808 */ /* 0x000fe40003000000 */
[----:B------:R-:W-:Y:S02]  /*5f70*/  ISETP.GT.AND P6, PT, R3, 0x10, PT ;  /* 0x000000100300780c */ /* 0x000fe40003fc4270 */
[----:B------:R-:W-:Y:S02]  /*5f80*/  ISETP.GT.AND P3, PT, R6, 0x9, PT ;  /* 0x000000090600780c */ /* 0x000fe40003f64270 */
[----:B------:R-:W-:-:S02]  /*5f90*/  FSEL R162, R162, -INF , P6 ;  /* 0xff800000a2a27808 */ /* 0x000fc40003000000 */
[----:B------:R-:W-:Y:S02]  /*5fa0*/  ISETP.GT.AND P6, PT, R3, 0x11, PT ;  /* 0x000000110300780c */ /* 0x000fe40003fc4270 */
[----:B------:R-:W-:Y:S02]  /*5fb0*/  FSEL R156, R156, -INF , P4 ;  /* 0xff8000009c9c7808 */ /* 0x000fe40002000000 */
[----:B------:R-:W-:Y:S02]  /*5fc0*/  FSEL R163, R163, -INF , P6 ;  /* 0xff800000a3a37808 */ /* 0x000fe40003000000 */
[----:B------:R-:W-:Y:S02]  /*5fd0*/  ISETP.GT.AND P6, PT, R3, 0x18, PT ;  /* 0x000000180300780c */ /* 0x000fe40003fc4270 */
[----:B------:R-:W-:Y:S02]  /*5fe0*/  @P0 LOP3.LUT R16, R16, 0x8000, RZ, 0xfc, !PT ;  /* 0x0000800010100812 */ /* 0x000fe400078efcff */
        /* <DEDUP_REMOVED lines=8> */
[----:B------:R-:W-:Y:S02]  /*6070*/  LOP3.LUT R16, R16, 0xfffeffff, RZ, 0xc0, !PT ;  /* 0xfffeffff10107812 */ /* 0x000fe400078ec0ff */
        /* <DEDUP_REMOVED lines=11> */
[----:B------:R-:W-:Y:S02]  /*6130*/  FSEL R161, R161, -INF , P1 ;  /* 0xff800000a1a17808 */ /* 0x000fe40000800000 */
[----:B------:R-:W-:Y:S02]  /*6140*/  FSEL R179, R179, -INF , P6 ;  /* 0xff800000b3b37808 */ /* 0x000fe40003000000 */
[----:B------:R-:W-:Y:S02]  /*6150*/  ISETP.GT.AND P6, PT, R3, 0x38, PT ;  /* 0x000000380300780c */ /* 0x000fe40003fc4270 */
[----:B------:R-:W-:Y:S02]  /*6160*/  ISETP.GT.AND P5, PT, R6, 0x18, PT ;  /* 0x000000180600780c */ /* 0x000fe40003fa4270 */
[----:B------:R-:W-:-:S02]  /*6170*/  FSEL R182, R182, -INF , P6 ;  /* 0xff800000b6b67808 */ /* 0x000fc40003000000 */
        /* <DEDUP_REMOVED lines=8> */
[----:B------:R-:W-:Y:S02]  /*6200*/  FSEL R165, R165, -INF , P0 ;  /* 0xff800000a5a57808 */ /* 0x000fe40000000000 */
[----:B------:R-:W-:Y:S02]  /*6210*/  FMNMX.FTZ R3, R162, R3, !PT ;  /* 0x00000003a2037209 */ /* 0x000fe40007810000 */
[----:B------:R-:W-:Y:S02]  /*6220*/  LOP3.LUT P0, RZ, R16, 0x8000, RZ, 0xc0, !PT ;  /* 0x0000800010ff7812 */ /* 0x000fe4000780c0ff */
[----:B------:R-:W-:-:S02]  /*6230*/  FMNMX.FTZ R3, R163, R3, !PT ;  /* 0x00000003a3037209 */ /* 0x000fc40007810000 */
[----:B------:R-:W-:Y:S02]  /*6240*/  ISETP.GT.AND P4, PT, R6, 0x30, PT ;  /* 0x000000300600780c */ /* 0x000fe40003f84270 */
[----:B------:R-:W-:Y:S02]  /*6250*/  FMNMX.FTZ R3, R166, R3, !PT ;  /* 0x00000003a6037209 */ /* 0x000fe40007810000 */
[C---:B------:R-:W-:Y:S02]  /*6260*/  ISETP.GT.AND P3, PT, R6.reuse, 0x31, PT ;  /* 0x000000310600780c */ /* 0x040fe40003f64270 */
[----:B------:R-:W-:Y:S02]  /*6270*/  FMNMX.FTZ R3, R167, R3, !PT ;  /* 0x00000003a7037209 */ /* 0x000fe40007810000 */
[----:B------:R-:W-:Y:S02]  /*6280*/  ISETP.GT.AND P2, PT, R6, 0x38, PT ;  /* 0x000000380600780c */ /* 0x000fe40003f44270 */
[----:B------:R-:W-:-:S02]  /*6290*/  FMNMX.FTZ R3, R170, R3, !PT ;  /* 0x00000003aa037209 */ /* 0x000fc40007810000 */
[----:B------:R-:W-:Y:S02]  /*62a0*/  ISETP.GT.AND P1, PT, R6, 0x39, PT ;  /* 0x000000390600780c */ /* 0x000fe40003f24270 */
[----:B------:R-:W-:Y:S02]  /*62b0*/  FMNMX.FTZ R3, R171, R3, !PT ;  /* 0x00000003ab037209 */ /* 0x000fe40007810000 */
[----:B------:R-:W-:Y:S02]  /*62c0*/  FSEL R168, R168, -INF , P0 ;  /* 0xff800000a8a87808 */ /* 0x000fe40000000000 */
[----:B------:R-:W-:Y:S02]  /*62d0*/  FMNMX.FTZ R3, R174, R3, !PT ;  /* 0x00000003ae037209 */ /* 0x000fe40007810000 */
[----:B------:R-:W-:Y:S02]  /*62e0*/  LOP3.LUT P5, RZ, R16, 0x10000, RZ, 0xc0, !PT ;  /* 0x0001000010ff7812 */ /* 0x000fe400078ac0ff */
[----:B------:R-:W-:-:S02]  /*62f0*/  FMNMX.FTZ R3, R175, R3, !PT ;  /* 0x00000003af037209 */ /* 0x000fc40007810000 */
[----:B------:R-:W-:Y:S02]  /*6300*/  FSEL R173, R173, -INF , P5 ;  /* 0xff800000adad7808 */ /* 0x000fe40002800000 */
[----:B------:R-:W-:Y:S02]  /*6310*/  FMNMX.FTZ R3, R178, R3, !PT ;  /* 0x00000003b2037209 */ /* 0x000fe40007810000 */
[----:B------:R-:W-:Y:S02]  /*6320*/  FSEL R176, R176, -INF , P4 ;  /* 0xff800000b0b07808 */ /* 0x000fe40002000000 */
[----:B------:R-:W-:Y:S02]  /*6330*/  FMNMX.FTZ R3, R179, R3, !PT ;  /* 0x00000003b3037209 */ /* 0x000fe40007810000 */
[----:B------:R-:W-:Y:S02]  /*6340*/  FSEL R177, R177, -INF , P3 ;  /* 0xff800000b1b17808 */ /* 0x000fe40001800000 */
[----:B------:R-:W-:-:S02]  /*6350*/  FMNMX.FTZ R3, R182, R3, !PT ;  /* 0x00000003b6037209 */ /* 0x000fc40007810000 */
[----:B------:R-:W-:Y:S02]  /*6360*/  FSEL R180, R180, -INF , P2 ;  /* 0xff800000b4b47808 */ /* 0x000fe40001000000 */
[----:B------:R-:W-:Y:S02]  /*6370*/  FMNMX.FTZ R3, R183, R3, !PT ;  /* 0x00000003b7037209 */ /* 0x000fe40007810000 */
[----:B------:R-:W-:Y:S02]  /*6380*/  FSEL R181, R181, -INF , P1 ;  /* 0xff800000b5b57808 */ /* 0x000fe40000800000 */
[----:B------:R-:W-:Y:S01]  /*6390*/  ISETP.NE.AND P1, PT, R18, RZ, PT ;  /* 0x000000ff1200720c */ /* 0x000fe20003f25270 */
[----:B------:R-:W1:Y:S01]  /*63a0*/  SHFL.BFLY PT, R11, R3, 0x2, 0x1f ;  /* 0x0c401f00030b7f89 */ /* 0x000e6200000e0000 */
[----:B------:R-:W-:Y:S02]  /*63b0*/  LOP3.LUT P0, RZ, R16, 0x4000, RZ, 0xc0, !PT ;  /* 0x0000400010ff7812 */ /* 0x000fe4000780c0ff */
[----:B-1----:R-:W-:-:S05]  /*63c0*/  FMNMX.FTZ R3, R3, R11, !PT ;  /* 0x0000000b03037209 */ /* 0x002fca0007810000 */
[----:B------:R-:W1:Y:S02]  /*63d0*/  SHFL.BFLY PT, R11, R3, 0x1, 0x1f ;  /* 0x0c201f00030b7f89 */ /* 0x000e6400000e0000 */
[----:B-1----:R-:W-:-:S04]  /*63e0*/  FMNMX.FTZ R3, R3, R11, !PT ;  /* 0x0000000b03037209 */ /* 0x002fc80007810000 */
[----:B------:R-:W-:-:S04]  /*63f0*/  FSETP.NEU.FTZ.AND P6, PT, R3, -INF , PT ;  /* 0xff8000000300780b */ /* 0x000fc80003fdd000 */
[----:B------:R-:W-:-:S05]  /*6400*/  FSEL R11, R3, RZ, P6 ;  /* 0x000000ff030b7208 */ /* 0x000fca0003000000 */
[----:B------:R-:W-:Y:S01]  /*6410*/  FADD.FTZ R11, -R11, R9 ;  /* 0x000000090b0b7221 */ /* 0x000fe20000010100 */
[----:B------:R-:W-:-:S05]  /*6420*/  FMUL.FTZ R9, R3, UR10 ;  /* 0x0000000a03097c20 */ /* 0x000fca0008410000 */
[----:B------:R-:W-:Y:S02]  /*6430*/  FSEL R9, R9, RZ, P6 ;  /* 0x000000ff09097208 */ /* 0x000fe40003000000 */
[----:B------:R-:W-:-:S03]  /*6440*/  ISETP.GT.AND P6, PT, R6, 0x21, PT ;  /* 0x000000210600780c */ /* 0x000fc60003fc4270 */
        /* <DEDUP_REMOVED lines=17> */
[----:B------:R-:W-:Y:S01]  /*6560*/  FMNMX.FTZ R11, R152, R8, !PT ;  /* 0x00000008980b7209 */ /* 0x000fe20007810000 */
[----:B------:R-:W-:Y:S01]  /*6570*/  MUFU.EX2 R153, R154 ;  /* 0x0000009a00997308 */ /* 0x000fe20000000800 */
[----:B------:R-:W-:-:S02]  /*6580*/  FSEL R169, R169, -INF , P6 ;  /* 0xff800000a9a97808 */ /* 0x000fc40003000000 */
[----:B------:R-:W-:Y:S02]  /*6590*/  FMNMX.FTZ R11, R10, R11, !PT ;  /* 0x0000000b0a0b7209 */ /* 0x000fe40007810000 */
[----:B------:R-:W-:Y:S02]  /*65a0*/  ISETP.GT.AND P6, PT, R6, 0x28, PT ;  /* 0x000000280600780c */ /* 0x000fe40003fc4270 */
[----:B------:R-:W-:Y:S01]  /*65b0*/  FMNMX.FTZ R11, R156, R11, !PT ;  /* 0x0000000b9c0b7209 */ /* 0x000fe20007810000 */
[----:B------:R-:W1:Y:S01]  /*65c0*/  MUFU.EX2 R9, R9 ;  /* 0x0000000900097308 */ /* 0x000e620000000800 */
[----:B------:R-:W-:Y:S02]  /*65d0*/  FSEL R172, R172, -INF , P6 ;  /* 0xff800000acac7808 */ /* 0x000fe40003000000 */
[----:B------:R-:W-:-:S04]  /*65e0*/  FMNMX.FTZ R11, R157, R11, !PT ;  /* 0x0000000b9d0b7209 */ /* 0x000fc80007810000 */
[----:B------:R-:W-:Y:S01]  /*65f0*/  FMNMX.FTZ R11, R160, R11, !PT ;  /* 0x0000000ba00b7209 */ /* 0x000fe20007810000 */
[----:B------:R-:W2:Y:S03]  /*6600*/  MUFU.EX2 R155, R155 ;  /* 0x0000009b009b7308 */ /* 0x000ea60000000800 */
[----:B------:R-:W-:-:S04]  /*6610*/  FMNMX.FTZ R11, R161, R11, !PT ;  /* 0x0000000ba10b7209 */ /* 0x000fc80007810000 */
[----:B------:R-:W-:Y:S01]  /*6620*/  FMNMX.FTZ R11, R164, R11, !PT ;  /* 0x0000000ba40b7209 */ /* 0x000fe20007810000 */
[----:B------:R-:W-:Y:S01]  /*6630*/  MUFU.EX2 R159, R159 ;  /* 0x0000009f009f7308 */ /* 0x000fe20000000800 */
[----:B-1----:R-:W-:Y:S01]  /*6640*/  FFMA.FTZ R4, R9, R4, R153 ;  /* 0x0000000409047223 */ /* 0x002fe20000010099 */
[----:B------:R-:W-:Y:S01]  /*6650*/  FMUL.FTZ R26, R26, R9 ;  /* 0x000000091a1a7220 */ /* 0x000fe20000410000 */
[----:B------:R-:W-:Y:S01]  /*6660*/  FMNMX.FTZ R6, R165, R11, !PT ;  /* 0x0000000ba5067209 */ /* 0x000fe20007810000 */
[-C--:B------:R-:W-:Y:S01]  /*6670*/  FMUL.FTZ R27, R27, R9.reuse ;  /* 0x000000091b1b7220 */ /* 0x080fe20000410000 */
[-C--:B------:R-:W-:Y:S01]  /*6680*/  FMUL.FTZ R30, R30, R9.reuse ;  /* 0x000000091e1e7220 */ /* 0x080fe20000410000 */
[----:B------:R-:W-:Y:S01]  /*6690*/  FMUL.FTZ R31, R31, R9 ;  /* 0x000000091f1f7220 */ /* 0x000fe20000410000 */
[----:B------:R-:W-:Y:S01]  /*66a0*/  FMNMX.FTZ R6, R168, R6, !PT ;  /* 0x00000006a8067209 */ /* 0x000fe20007810000 */
[----:B------:R-:W-:Y:S01]  /*66b0*/  MUFU.EX2 R162, R162 ;  /* 0x000000a200a27308 */ /* 0x000fe20000000800 */
[C---:B--2---:R-:W-:Y:S01]  /*66c0*/  FADD.FTZ R4, R155.reuse, R4 ;  /* 0x000000049b047221 */ /* 0x044fe20000010000 */
[----:B------:R-:W-:Y:S01]  /*66d0*/  F2FP.BF16.F32.PACK_AB R153, R155, R153 ;  /* 0x000000999b99723e */ /* 0x000fe200000010ff */
[-C--:B------:R-:W-:Y:S01]  /*66e0*/  FMUL.FTZ R34, R34, R9.reuse ;  /* 0x0000000922227220 */ /* 0x080fe20000410000 */
[----:B------:R-:W-:Y:S01]  /*66f0*/  FMNMX.FTZ R6, R169, R6, !PT ;  /* 0x00000006a9067209 */ /* 0x000fe20007810000 */
[-C--:B------:R-:W-:Y:S01]  /*6700*/  FMUL.FTZ R35, R35, R9.reuse ;  /* 0x0000000923237220 */ /* 0x080fe20000410000 */
[-C--:B------:R-:W-:Y:S01]  /*6710*/  FMUL.FTZ R38, R38, R9.reuse ;  /* 0x0000000926267220 */ /* 0x080fe20000410000 */
[-C--:B------:R-:W-:Y:S01]  /*6720*/  FMUL.FTZ R39, R39, R9.reuse ;  /* 0x0000000927277220 */ /* 0x080fe20000410000 */
[----:B------:R-:W-:Y:S01]  /*6730*/  FMNMX.FTZ R6, R172, R6, !PT ;  /* 0x00000006ac067209 */ /* 0x000fe20007810000 */
[----:B------:R-:W-:Y:S01]  /*6740*/  MUFU.EX2 R155, R158 ;  /* 0x0000009e009b7308 */ /* 0x000fe20000000800 */
[-C--:B------:R-:W-:Y:S01]  /*6750*/  FMUL.FTZ R42, R42, R9.reuse ;  /* 0x000000092a2a7220 */ /* 0x080fe20000410000 */
        /* <DEDUP_REMOVED lines=46> */
[----:B-1----:R-:W-:Y:S01]  /*6a40*/  FMNMX.FTZ R6, R6, R11, !PT ;  /* 0x0000000b06067209 */ /* 0x002fe20007810000 */
[----:B------:R-:W-:Y:S01]  /*6a50*/  MUFU.EX2 R175, R175 ;  /* 0x000000af00af7308 */ /* 0x000fe20000000800 */
        /* <DEDUP_REMOVED lines=24> */
[----:B-1----:R-:W-:-:S04]  /*6be0*/  FMNMX.FTZ R6, R6, R11, !PT ;  /* 0x0000000b06067209 */ /* 0x002fc80007810000 */
[----:B------:R-:W-:-:S04]  /*6bf0*/  FSETP.NEU.FTZ.AND P2, PT, R6, -INF , PT ;  /* 0xff8000000600780b */ /* 0x000fc80003f5d000 */
[----:B------:R-:W-:-:S05]  /*6c00*/  FSEL R11, R6, RZ, P2 ;  /* 0x000000ff060b7208 */ /* 0x000fca0001000000 */
[----:B------:R-:W-:-:S04]  /*6c10*/  FADD.FTZ R11, -R11, R8 ;  /* 0x000000080b0b7221 */ /* 0x000fc80000010100 */
[----:B------:R-:W-:Y:S01]  /*6c20*/  FMUL.FTZ R8, R11, UR10 ;  /* 0x0000000a0b087c20 */ /* 0x000fe20008410000 */
[----:B------:R-:W-:-:S04]  /*6c30*/  IMAD.U32 R11, RZ, RZ, UR24 ;  /* 0x00000018ff0b7e24 */ /* 0x000fc8000f8e00ff */
[----:B------:R-:W-:Y:S01]  /*6c40*/  @!P1 IMAD R11, R11, 0x40, R17 ;  /* 0x000000400b0b9824 */ /* 0x000fe200078e0211 */
[----:B------:R-:W1:Y:S04]  /*6c50*/  MUFU.EX2 R8, R8 ;  /* 0x0000000800087308 */ /* 0x000e680000000800 */
[----:B------:R-:W-:-:S05]  /*6c60*/  @!P1 LEA R11, R11, UR40, 0x2 ;  /* 0x000000280b0b9c11 */ /* 0x000fca000f8e10ff */
[----:B------:R-:W-:Y:S04]  /*6c70*/  @!P1 STS [R11+0x28820], R9 ;  /* 0x028820090b009388 */ /* 0x000fe80000000800 */
        /* <DEDUP_REMOVED lines=10> */
[----:B-1----:R-:W-:Y:S01]  /*6d20*/  FMUL.FTZ R11, R6, UR10 ;  /* 0x0000000a060b7c20 */ /* 0x002fe20008410000 */
[-C--:B------:R-:W-:Y:S01]  /*6d30*/  FMUL.FTZ R41, R41, R8.reuse ;  /* 0x0000000829297220 */ /* 0x080fe20000410000 */
[-C--:B------:R-:W-:Y:S01]  /*6d40*/  FMUL.FTZ R44, R44, R8.reuse ;  /* 0x000000082c2c7220 */ /* 0x080fe20000410000 */
[-C--:B------:R-:W-:Y:S01]  /*6d50*/  FMUL.FTZ R45, R45, R8.reuse ;  /* 0x000000082d2d7220 */ /* 0x080fe20000410000 */
[-C--:B------:R-:W-:Y:S01]  /*6d60*/  FMUL.FTZ R48, R48, R8.reuse ;  /* 0x0000000830307220 */ /* 0x080fe20000410000 */
[----:B------:R-:W-:Y:S01]  /*6d70*/  FSEL R11, R11, RZ, P2 ;  /* 0x000000ff0b0b7208 */ /* 0x000fe20001000000 */
[-C--:B------:R-:W-:Y:S01]  /*6d80*/  FMUL.FTZ R49, R49, R8.reuse ;  /* 0x0000000831317220 */ /* 0x080fe20000410000 */
[-C--:B------:R-:W-:Y:S01]  /*6d90*/  FMUL.FTZ R52, R52, R8.reuse ;  /* 0x0000000834347220 */ /* 0x080fe20000410000 */
[-C--:B------:R-:W-:Y:S01]  /*6da0*/  FMUL.FTZ R53, R53, R8.reuse ;  /* 0x0000000835357220 */ /* 0x080fe20000410000 */
[-C--:B------:R-:W-:Y:S01]  /*6db0*/  FMUL.FTZ R56, R56, R8.reuse ;  /* 0x0000000838387220 */ /* 0x080fe20000410000 */
        /* <DEDUP_REMOVED lines=16> */
[--C-:B------:R-:W-:Y:S01]  /*6ec0*/  FFMA.FTZ R180, R180, UR10, -R11.reuse ;  /* 0x0000000ab4b47c23 */ /* 0x100fe2000801080b */
[----:B------:R-:W-:Y:S01]  /*6ed0*/  FFMA.FTZ R11, R181, UR10, -R11 ;  /* 0x0000000ab50b7c23 */ /* 0x000fe2000801080b */
[-C--:B------:R-:W-:Y:S01]  /*6ee0*/  FMUL.FTZ R57, R57, R8.reuse ;  /* 0x0000000839397220 */ /* 0x080fe20000410000 */
[-C--:B------:R-:W-:Y:S01]  /*6ef0*/  FMUL.FTZ R60, R60, R8.reuse ;  /* 0x000000083c3c7220 */ /* 0x080fe20000410000 */
[-C--:B------:R-:W-:Y:S01]  /*6f00*/  FMUL.FTZ R61, R61, R8.reuse ;  /* 0x000000083d3d7220 */ /* 0x080fe20000410000 */
[-C--:B------:R-:W-:Y:S01]  /*6f10*/  FMUL.FTZ R64, R64, R8.reuse ;  /* 0x0000000840407220 */ /* 0x080fe20000410000 */
[----:B------:R-:W3:Y:S01]  /*6f20*/  MUFU.EX2 R154, R156 ;  /* 0x0000009c009a7308 */ /* 0x000ee20000000800 */
        /* <DEDUP_REMOVED lines=17> */
[----:B------:R-:W-:Y:S01]  /*7040*/  FADD.FTZ R5, R155, R4 ;  /* 0x000000049b057221 */ /* 0x000fe20000010000 */
[----:B------:R-:W-:Y:S01]  /*7050*/  F2FP.BF16.F32.PACK_AB R155, R159, R155 ;  /* 0x0000009b9f9b723e */ /* 0x000fe200000010ff */
[-C--:B------:R-:W-:Y:S01]  /*7060*/  FMUL.FTZ R88, R88, R8.reuse ;  /* 0x0000000858587220 */ /* 0x080fe20000410000 */
[----:B------:R-:W-:Y:S01]  /*7070*/  FMUL.FTZ R89, R89, R8 ;  /* 0x0000000859597220 */ /* 0x000fe20000410000 */
[----:B------:R-:W-:Y:S01]  /*7080*/  FADD.FTZ R5, R159, R5 ;  /* 0x000000059f057221 */ /* 0x000fe20000010000 */
[----:B------:R-:W-:Y:S01]  /*7090*/  F2FP.BF16.F32.PACK_AB R159, R167, R166 ;  /* 0x000000a6a79f723e */ /* 0x000fe200000010ff */
[----:B------:R-:W3:Y:S01]  /*70a0*/  MUFU.EX2 R12, R12 ;  /* 0x0000000c000c7308 */ /* 0x000ee20000000800 */
[C---:B-1----:R-:W-:Y:S01]  /*70b0*/  FADD.FTZ R4, R157.reuse, R10 ;  /* 0x0000000a9d047221 */ /* 0x042fe20000010000 */
[----:B------:R-:W-:Y:S01]  /*70c0*/  FADD.FTZ R5, R162, R5 ;  /* 0x00000005a2057221 */ /* 0x000fe20000010000 */
[----:B------:R-:W-:Y:S01]  /*70d0*/  F2FP.BF16.F32.PACK_AB R154, R157, R154 ;  /* 0x0000009a9d9a723e */ /* 0x000fe200000010ff */
[----:B------:R-:W-:Y:S01]  /*70e0*/  BAR.SYNC.DEFER_BLOCKING 0xf, 0x100 ;  /* 0x03c4000000007b1d */ /* 0x000fe20000010000 */
[C---:B------:R-:W-:Y:S01]  /*70f0*/  F2FP.BF16.F32.PACK_AB R157, R163.reuse, R162 ;  /* 0x000000a2a39d723e */ /* 0x040fe200000010ff */
[----:B------:R-:W-:Y:S01]  /*7100*/  FADD.FTZ R5, R163, R5 ;  /* 0x00000005a3057221 */ /* 0x000fe20000010000 */
[----:B------:R-:W-:Y:S01]  /*7110*/  F2FP.BF16.F32.PACK_AB R163, R175, R174 ;  /* 0x000000aeafa3723e */ /* 0x000fe200000010ff */
[-C--:B------:R-:W-:Y:S01]  /*7120*/  FMUL.FTZ R92, R92, R8.reuse ;  /* 0x000000085c5c7220 */ /* 0x080fe20000410000 */
[----:B--2---:R-:W-:Y:S01]  /*7130*/  FADD.FTZ R4, R156, R4 ;  /* 0x000000049c047221 */ /* 0x004fe20000010000 */
[----:B------:R-:W1:Y:S01]  /*7140*/  MUFU.EX2 R158, R164 ;  /* 0x000000a4009e7308 */ /* 0x000e620000000800 */
[----:B------:R-:W-:Y:S01]  /*7150*/  FADD.FTZ R5, R166, R5 ;  /* 0x00000005a6057221 */ /* 0x000fe20000010000 */
[-C--:B------:R-:W-:Y:S01]  /*7160*/  FMUL.FTZ R93, R93, R8.reuse ;  /* 0x000000085d5d7220 */ /* 0x080fe20000410000 */
[-C--:B------:R-:W-:Y:S01]  /*7170*/  FMUL.FTZ R96, R96, R8.reuse ;  /* 0x0000000860607220 */ /* 0x080fe20000410000 */
[-C--:B------:R-:W-:Y:S01]  /*7180*/  FMUL.FTZ R97, R97, R8.reuse ;  /* 0x0000000861617220 */ /* 0x080fe20000410000 */
[----:B------:R-:W-:Y:S01]  /*7190*/  FADD.FTZ R5, R167, R5 ;  /* 0x00000005a7057221 */ /* 0x000fe20000010000 */
[----:B------:R-:W-:Y:S01]  /*71a0*/  FMUL.FTZ R100, R100, R8 ;  /* 0x0000000864647220 */ /* 0x000fe20000410000 */
[----:B---3--:R-:W-:Y:S01]  /*71b0*/  FADD.FTZ R4, R12, R4 ;  /* 0x000000040c047221 */ /* 0x008fe20000010000 */
[----:B------:R-:W2:Y:S01]  /*71c0*/  MUFU.EX2 R165, R165 ;  /* 0x000000a500a57308 */ /* 0x000ea20000000800 */
[----:B------:R-:W-:Y:S01]  /*71d0*/  FADD.FTZ R5, R170, R5 ;  /* 0x00000005aa057221 */ /* 0x000fe20000010000 */
        /* <DEDUP_REMOVED lines=17> */
[----:B------:R-:W-:Y:S01]  /*72f0*/  FMUL.FTZ R121, R121, R8 ;  /* 0x0000000879797220 */ /* 0x000fe20000410000 */
[----:B------:R-:W-:Y:S01]  /*7300*/  F2FP.BF16.F32.PACK_AB R165, R179, R178 ;  /* 0x000000b2b3a5723e */ /* 0x000fe200000010ff */
        /* <DEDUP_REMOVED lines=22> */
[----:B------:R-:W-:-:S02]  /*7470*/  FMUL.FTZ R149, R149, R8 ;  /* 0x0000000895957220 */ /* 0x000fc40000410000 */
[----:B------:R-:W-:-:S03]  /*7480*/  FADD.FTZ R5, R174, R5 ;  /* 0x00000005ae057221 */ /* 0x000fc60000010000 */
[----:B------:R-:W2:Y:S01]  /*7490*/  MUFU.EX2 R164, R176 ;  /* 0x000000b000a47308 */ /* 0x000ea20000000800 */
[----:B---3--:R-:W-:Y:S01]  /*74a0*/  FADD.FTZ R4, R172, R4 ;  /* 0x00000004ac047221 */ /* 0x008fe20000010000 */
[----:B------:R-:W-:-:S04]  /*74b0*/  FADD.FTZ R5, R175, R5 ;  /* 0x00000005af057221 */ /* 0x000fc80000010000 */
[----:B------:R-:W-:Y:S02]  /*74c0*/  FADD.FTZ R5, R178, R5 ;  /* 0x00000005b2057221 */ /* 0x000fe40000010000 */
[----:B------:R-:W3:Y:S01]  /*74d0*/  MUFU.EX2 R177, R177 ;  /* 0x000000b100b17308 */ /* 0x000ee20000000800 */
[----:B----4-:R-:W-:Y:S01]  /*74e0*/  FADD.FTZ R4, R173, R4 ;  /* 0x00000004ad047221 */ /* 0x010fe20000010000 */
[----:B------:R-:W-:Y:S01]  /*74f0*/  FADD.FTZ R5, R179, R5 ;  /* 0x00000005b3057221 */ /* 0x000fe20000010000 */
[----:B------:R-:W-:-:S05]  /*7500*/  F2FP.BF16.F32.PACK_AB R162, R173, R172 ;  /* 0x000000acada2723e */ /* 0x000fca00000010ff */
[----:B------:R-:W4:Y:S01]  /*7510*/  MUFU.EX2 R166, R180 ;  /* 0x000000b400a67308 */ /* 0x000f220000000800 */
[----:B--2---:R-:W-:Y:S01]  /*7520*/  FADD.FTZ R4, R164, R4 ;  /* 0x00000004a4047221 */ /* 0x004fe20000010000 */
[----:B------:R1:W-:Y:S06]  /*7530*/  STSM.16.M88.4 [R22], R160 ;  /* 0x000000a016007844 */ /* 0x0003ec0000000200 */
[----:B------:R-:W2:Y:S01]  /*7540*/  MUFU.EX2 R167, R183 ;  /* 0x000000b700a77308 */ /* 0x000ea20000000800 */
[C---:B---3--:R-:W-:Y:S01]  /*7550*/  FADD.FTZ R4, R177.reuse, R4 ;  /* 0x00000004b1047221 */ /* 0x048fe20000010000 */
[----:B------:R-:W-:-:S06]  /*7560*/  F2FP.BF16.F32.PACK_AB R164, R177, R164 ;  /* 0x000000a4b1a4723e */ /* 0x000fcc00000010ff */
[----:B------:R-:W3:Y:S01]  /*7570*/  MUFU.EX2 R11, R11 ;  /* 0x0000000b000b7308 */ /* 0x000ee20000000800 */
[----:B----4-:R-:W-:Y:S01]  /*7580*/  FADD.FTZ R10, R166, R4 ;  /* 0x00000004a60a7221 */ /* 0x010fe20000010000 */
[----:B------:R-:W-:-:S04]  /*7590*/  FADD.FTZ R4, R182, R5 ;  /* 0x00000005b6047221 */ /* 0x000fc80000010000 */
[C---:B--2---:R-:W-:Y:S01]  /*75a0*/  FADD.FTZ R4, R167.reuse, R4 ;  /* 0x00000004a7047221 */ /* 0x044fe20000010000 */
[----:B------:R-:W-:Y:S02]  /*75b0*/  F2FP.BF16.F32.PACK_AB R167, R167, R182 ;  /* 0x000000b6a7a7723e */ /* 0x000fe400000010ff */
[C---:B---3--:R-:W-:Y:S01]  /*75c0*/  F2FP.BF16.F32.PACK_AB R166, R11.reuse, R166 ;  /* 0x000000a60ba6723e */ /* 0x048fe200000010ff */
[----:B------:R-:W-:-:S04]  /*75d0*/  FADD.FTZ R5, R11, R10 ;  /* 0x0000000a0b057221 */ /* 0x000fc80000010000 */
[----:B------:R1:W-:Y:S01]  /*75e0*/  STSM.16.M88.4 [R23], R164 ;  /* 0x000000a417007844 */ /* 0x0003e20000000200 */
[----:B------:R-:W-:Y:S05]  /*75f0*/  @!P0 BRA `(.L_x_7654) ;  /* 0x0000000000048947 */ /* 0x000fea0003800000 */
[----:B------:R-:W-:Y:S01]  /*7600*/  BPT.TRAP 0x1 ;  /* 0x000000040000795c */ /* 0x000fe20000300000 */
.L_x_7654:
[----:B------:R2:W3:Y:S01]  /*7610*/  SYNCS.PHASECHK.TRANS64.TRYWAIT P1, [UR23+0x28c50], R7 ;  /* 0x028c5007ff0075a7 */ /* 0x0004e20008020157 */
[----:B------:R-:W-:Y:S05]  /*7620*/  @!P0 BRA `(.L_x_7655) ;  /* 0x0000000000048947 */ /* 0x000fea0003800000 */
[----:B------:R-:W-:Y:S01]  /*7630*/  BPT.TRAP 0x1 ;  /* 0x000000040000795c */ /* 0x000fe20000300000 */
.L_x_7655:
[----:B---3--:R-:W-:Y:S05]  /*7640*/  @P1 BRA `(.L_x_7656) ;  /* 0x0000000000081947 */ /* 0x008fea0003800000 */
[----:B------:R-:W3:Y:S02]  /*7650*/  SYNCS.PHASECHK.TRANS64.TRYWAIT P1, [UR23+0x28c50], R7 ;  /* 0x028c5007ff0075a7 */ /* 0x000ee40008020157 */
[----:B---3--:R-:W-:Y:S05]  /*7660*/  @!P1 BRA `(.L_x_7657) ;  /* 0x000000d4009c9947 */ /* 0x008fea0003800000 */
.L_x_7656:
        /* <DEDUP_REMOVED lines=34> */
.L_x_7658:
[----:B------:R-:W-:Y:S01]  /*7890*/  UISETP.GT.AND UP0, UPT, UR21, UR20, UPT ;  /* 0x000000141500728c */ /* 0x000fe2000bf04270 */
[----:B------:R-:W-:Y:S01]  /*78a0*/  IMAD.MOV.U32 R9, RZ, RZ, R3 ;  /* 0x000000ffff097224 */ /* 0x000fe200078e0003 */
[----:B------:R-:W-:Y:S01]  /*78b0*/  UIADD3 UR23, UR23, 0x28c60, URZ ;  /* 0x00028c6017177890 */ /* 0x000fe2000fffe03f */
[----:B---3--:R-:W-:Y:S01]  /*78c0*/  IMAD.MOV.U32 R8, RZ, RZ, R6 ;  /* 0x000000ffff087224 */ /* 0x008fe200078e0006 */
[----:B------:R-:W-:Y:S02]  /*78d0*/  UIADD3 UR21, UR21, -0x1, URZ ;  /* 0xffffffff15157890 */ /* 0x000fe4000fffe03f */
[----:B------:R-:W-:Y:S01]  /*78e0*/  PLOP3.LUT P1, PT, PT, PT, UP0, 0x80, 0x0 ;  /* 0x000000000000781c */ /* 0x000fe20003f2f008 */
[----:B------:R-:W-:Y:S01]  /*78f0*/  UPRMT UR23, UR39, 0x654, UR23 ;  /* 0x0000065427177896 */ /* 0x000fe20008000017 */
[----:B------:R-:W-:-:S08]  /*7900*/  UMOV UR24, UR37 ;  /* 0x0000002500187c82 */ /* 0x000fd00008000000 */
[----:B------:R-:W-:Y:S03]  /*7910*/  SYNCS.ARRIVE.TRANS64.RED.A1T0 RZ, [UR23], RZ ;  /* 0x000000ffffff79a7 */ /* 0x000fe60008100417 */
[----:B------:R-:W-:Y:S05]  /*7920*/  @P1 BRA `(.L_x_7659) ;  /* 0xffffffe000581947 */ /* 0x000fea000383ffff */
.L_x_7648:
[----:B------:R-:W-:-:S06]  /*7930*/  UISETP.GE.AND UP0, UPT, UR21, UR48, UPT ;  /* 0x000000301500728c */ /* 0x000fcc000bf06270 */
[----:B------:R-:W-:-:S13]  /*7940*/  PLOP3.LUT P1, PT, PT, PT, UP0, 0x80, 0x0 ;  /* 0x000000000000781c */ /* 0x000fda0003f2f008 */
[----:B------:R-:W-:Y:S05]  /*7950*/  @!P1 BRA `(.L_x_7660) ;  /* 0x0000001800389947 */ /* 0x000fea0003800000 */
[----:B------:R-:W-:Y:S01]  /*7960*/  IMAD.MOV.U32 R9, RZ, RZ, R3 ;  /* 0x000000ffff097224 */ /* 0x000fe200078e0003 */
[----:B------:R-:W-:Y:S01]  /*7970*/  UMOV UR23, UR37 ;  /* 0x0000002500177c82 */ /* 0x000fe20008000000 */
[----:B0123--:R-:W-:Y:S01]  /*7980*/  IMAD.MOV.U32 R8, RZ, RZ, R6 ;  /* 0x000000ffff087224 */ /* 0x00ffe200078e0006 */
[----:B------:R-:W-:-:S06]  /*7990*/  ULDC UR20, c[0x0][0x988] ;  /* 0x0002620000147ab9 */ /* 0x000fcc0000000800 */
.L_x_7671:
[----:B------:R-:W-:-:S04]  /*79a0*/  UIADD3 UR37, UR23, 0x1, URZ ;  /* 0x0000000117257890 */ /* 0x000fc8000fffe03f */
[----:B------:R-:W-:-:S04]  /*79b0*/  UISETP.NE.AND UP0, UPT, UR37, 0x2, UPT ;  /* 0x000000022500788c */ /* 0x000fc8000bf05270 */
[----:B------:R-:W-:Y:S02]  /*79c0*/  USEL UR6, URZ, 0x1, UP0 ;  /* 0x000000013f067887 */ /* 0x000fe40008000000 */
[----:B------:R-:W-:Y:S02]  /*79d0*/  USEL UR37, UR37, URZ, UP0 ;  /* 0x0000003f25257287 */ /* 0x000fe40008000000 */
[----:B------:R-:W-:Y:S01]  /*79e0*/  ULOP3.LUT UR36, UR36, UR6, URZ, 0x3c, !UPT ;  /* 0x0000000624247292 */ /* 0x000fe2000f8e3c3f */
[----:B0-2---:R-:W-:Y:S11]  /*79f0*/  @!P0 BRA `(.L_x_7661) ;  /* 0x0000000000048947 */ /* 0x005ff60003800000 */
[----:B------:R-:W-:Y:S01]  /*7a00*/  BPT.TRAP 0x1 ;  /* 0x000000040000795c */ /* 0x000fe20000300000 */
.L_x_7661:
[----:B------:R-:W-:Y:S01]  /*7a10*/  ULEA UR22, UR37, UR40, 0x3 ;  /* 0x0000002825167291 */ /* 0x000fe2000f8e183f */
[----:B------:R-:W-:-:S05]  /*7a20*/  IMAD.U32 R7, RZ, RZ, UR36 ;  /* 0x00000024ff077e24 */ /* 0x000fca000f8e00ff */
[----:B------:R-:W-:-:S04]  /*7a30*/  SHF.L.U32 R7, R7, 0x1f, RZ ;  /* 0x0000001f07077819 */ /* 0x000fc800000006ff */
[----:B------:R0:W1:Y:S01]  /*7a40*/  SYNCS.PHASECHK.TRANS64.TRYWAIT P1, [UR22+0x28c30], R7 ;  /* 0x028c3007ff0075a7 */ /* 0x0000620008020156 */
[----:B------:R-:W-:Y:S05]  /*7a50*/  @!P0 BRA `(.L_x_7662) ;  /* 0x0000000000048947 */ /* 0x000fea0003800000 */
[----:B------:R-:W-:Y:S01]  /*7a60*/  BPT.TRAP 0x1 ;  /* 0x000000040000795c */ /* 0x000fe20000300000 */
.L_x_7662:
[----:B-1----:R-:W-:Y:S05]  /*7a70*/  @P1 BRA `(.L_x_7663) ;  /* 0x0000000000081947 */ /* 0x002fea0003800000 */
[----:B------:R-:W1:Y:S02]  /*7a80*/  SYNCS.PHASECHK.TRANS64.TRYWAIT P1, [UR22+0x28c30], R7 ;  /* 0x028c3007ff0075a7 */ /* 0x000e640008020156 */
[----:B-1----:R-:W-:Y:S05]  /*7a90*/  @!P1 BRA `(.L_x_7664) ;  /* 0x000000d000a89947 */ /* 0x002fea0003800000 */
.L_x_7663:
        /* <DEDUP_REMOVED lines=23> */
.L_x_7665:
        /* <DEDUP_REMOVED lines=49> */
[----:B------:R-:W2:Y:S08]  /*7f20*/  MUFU.EX2 R153, R153 ;  /* 0x0000009900997308 */ /* 0x000eb00000000800 */
[----:B------:R-:W3:Y:S01]  /*7f30*/  MUFU.EX2 R156, R156 ;  /* 0x0000009c009c7308 */ /* 0x000ee20000000800 */
[----:B-1----:R-:W-:Y:S01]  /*7f40*/  FFMA.FTZ R3, R8, R5, R152 ;  /* 0x0000000508037223 */ /* 0x002fe20000010098 */
[----:B------:R-:W-:Y:S01]  /*7f50*/  @!P1 STS [R12+0x28800], R8 ;  /* 0x028800080c009388 */ /* 0x000fe20000000800 */
        /* <DEDUP_REMOVED lines=14> */
[----:B---3--:R-:W-:Y:S01]  /*8040*/  FADD.FTZ R3, R156, R3 ;  /* 0x000000039c037221 */ /* 0x008fe20000010000 */
[-C--:B------:R-:W-:Y:S01]  /*8050*/  FMUL.FTZ R44, R44, R8.reuse ;  /* 0x000000082c2c7220 */ /* 0x080fe20000410000 */
[-C--:B------:R-:W-:Y:S01]  /*8060*/  FMUL.FTZ R45, R45, R8.reuse ;  /* 0x000000082d2d7220 */ /* 0x080fe20000410000 */
[-C--:B------:R-:W-:Y:S01]  /*8070*/  FMUL.FTZ R48, R48, R8.reuse ;  /* 0x0000000830307220 */ /* 0x080fe20000410000 */
[-C--:B------:R-:W-:Y:S01]  /*8080*/  FMUL.FTZ R49, R49, R8.reuse ;  /* 0x0000000831317220 */ /* 0x080fe20000410000 */
[-C--:B------:R-:W-:Y:S01]  /*8090*/  FMUL.FTZ R52, R52, R8.reuse ;  /* 0x0000000834347220 */ /* 0x080fe20000410000 */
[-C--:B------:R-:W-:Y:S01]  /*80a0*/  FMUL.FTZ R53, R53, R8.reuse ;  /* 0x0000000835357220 */ /* 0x080fe20000410000 */
[----:B------:R-:W-:Y:S01]  /*80b0*/  MUFU.EX2 R161, R161 ;  /* 0x000000a100a17308 */ /* 0x000fe20000000800 */
[C---:B-1----:R-:W-:Y:S01]  /*80c0*/  FADD.FTZ R5, R157.reuse, R3 ;  /* 0x000000039d057221 */ /* 0x042fe20000010000 */
[----:B------:R-:W-:Y:S01]  /*80d0*/  FMNMX.FTZ R3, R154, R9, !PT ;  /* 0x000000099a037209 */ /* 0x000fe20007810000 */
[----:B------:R-:W-:Y:S01]  /*80e0*/  FMUL.FTZ R56, R56, R8 ;  /* 0x0000000838387220 */ /* 0x000fe20000410000 */
[----:B------:R-:W-:Y:S01]  /*80f0*/  F2FP.BF16.F32.PACK_AB R190, R157, R156 ;  /* 0x0000009c9dbe723e */ /* 0x000fe200000010ff */
[-C--:B------:R-:W-:Y:S01]  /*8100*/  FMUL.FTZ R57, R57, R8.reuse ;  /* 0x0000000839397220 */ /* 0x080fe20000410000 */
[----:B------:R-:W-:Y:S01]  /*8110*/  FMNMX.FTZ R3, R155, R3, !PT ;  /* 0x000000039b037209 */ /* 0x000fe20007810000 */
[-C--:B------:R-:W-:Y:S01]  /*8120*/  FMUL.FTZ R60, R60, R8.reuse ;  /* 0x000000083c3c7220 */ /* 0x080fe20000410000 */
[----:B------:R-:W-:Y:S01]  /*8130*/  MUFU.EX2 R164, R164 ;  /* 0x000000a400a47308 */ /* 0x000fe20000000800 */
[-C--:B------:R-:W-:Y:S01]  /*8140*/  FMUL.FTZ R61, R61, R8.reuse ;  /* 0x000000083d3d7220 */ /* 0x080fe20000410000 */
[----:B------:R-:W-:Y:S01]  /*8150*/  FMNMX.FTZ R3, R158, R3, !PT ;  /* 0x000000039e037209 */ /* 0x000fe20007810000 */
[-C--:B------:R-:W-:Y:S01]  /*8160*/  FMUL.FTZ R64, R64, R8.reuse ;  /* 0x0000000840407220 */ /* 0x080fe20000410000 */
[-C--:B------:R-:W-:Y:S01]  /*8170*/  FMUL.FTZ R65, R65, R8.reuse ;  /* 0x0000000841417220 */ /* 0x080fe20000410000 */
        /* <DEDUP_REMOVED lines=116> */
[----:B------:R-:W-:Y:S01]  /*88c0*/  FADD.FTZ R11, R152, R5 ;  /* 0x00000005980b7221 */ /* 0x000fe20000010000 */
[----:B------:R-:W-:Y:S01]  /*88d0*/  F2FP.BF16.F32.PACK_AB R152, R161, R152 ;  /* 0x00000098a198723e */ /* 0x000fe200000010ff */
[----:B------:R-:W-:Y:S01]  /*88e0*/  BAR.SYNC.DEFER_BLOCKING 0xf, 0x100 ;  /* 0x03c4000000007b1d */ /* 0x000fe20000010000 */
[----:B--2---:R-:W-:Y:S01]  /*88f0*/  F2FP.BF16.F32.PACK_AB R162, R181, R180 ;  /* 0x000000b4b5a2723e */ /* 0x004fe200000010ff */
[-C--:B------:R-:W-:Y:S01]  /*8900*/  FMUL.FTZ R55, R55, R9.reuse ;  /* 0x0000000937377220 */ /* 0x080fe20000410000 */
[-C--:B------:R-:W-:Y:S01]  /*8910*/  FMUL.FTZ R58, R58, R9.reuse ;  /* 0x000000093a3a7220 */ /* 0x080fe20000410000 */
[----:B-----5:R-:W-:Y:S01]  /*8920*/  FADD.FTZ R5, R153, R4 ;  /* 0x0000000499057221 */ /* 0x020fe20000010000 */
[----:B------:R-:W-:Y:S01]  /*8930*/  FADD.FTZ R4, R161, R11 ;  /* 0x0000000ba1047221 */ /* 0x000fe20000010000 */
[----:B------:R-:W2:Y:S01]  /*8940*/  MUFU.EX2 R155, R166 ;  /* 0x000000a6009b7308 */ /* 0x000ea20000000800 */
[-C--:B------:R-:W-:Y:S01]  /*8950*/  FMUL.FTZ R59, R59, R9.reuse ;  /* 0x000000093b3b7220 */ /* 0x080fe20000410000 */
[-C--:B------:R-:W-:Y:S01]  /*8960*/  FMUL.FTZ R62, R62, R9.reuse ;  /* 0x000000093e3e7220 */ /* 0x080fe20000410000 */
[----:B------:R-:W-:Y:S01]  /*8970*/  FADD.FTZ R4, R164, R4 ;  /* 0x00000004a4047221 */ /* 0x000fe20000010000 */
[-C--:B------:R-:W-:Y:S01]  /*8980*/  FMUL.FTZ R63, R63, R9.reuse ;  /* 0x000000093f3f7220 */ /* 0x080fe20000410000 */
[----:B------:R-:W-:Y:S01]  /*8990*/  FMUL.FTZ R66, R66, R9 ;  /* 0x0000000942427220 */ /* 0x000fe20000410000 */
[----:B---3--:R-:W-:Y:S01]  /*89a0*/  FADD.FTZ R5, R163, R5 ;  /* 0x00000005a3057221 */ /* 0x008fe20000010000 */
[----:B------:R-:W-:Y:S01]  /*89b0*/  FADD.FTZ R4, R165, R4 ;  /* 0x00000004a5047221 */ /* 0x000fe20000010000 */
[----:B------:R-:W3:Y:S01]  /*89c0*/  MUFU.EX2 R167, R167 ;  /* 0x000000a700a77308 */ /* 0x000ee20000000800 */
[----:B------:R-:W-:Y:S01]  /*89d0*/  F2FP.BF16.F32.PACK_AB R153, R163, R153 ;  /* 0x00000099a399723e */ /* 0x000fe200000010ff */
[-C--:B------:R-:W-:Y:S01]  /*89e0*/  FMUL.FTZ R67, R67, R9.reuse ;  /* 0x0000000943437220 */ /* 0x080fe20000410000 */
[----:B------:R-:W-:Y:S01]  /*89f0*/  FADD.FTZ R4, R156, R4 ;  /* 0x000000049c047221 */ /* 0x000fe20000010000 */
[----:B------:R-:W-:Y:S01]  /*8a00*/  F2FP.BF16.F32.PACK_AB R156, R169, R156 ;  /* 0x0000009ca99c723e */ /* 0x000fe200000010ff */
[-C--:B------:R-:W-:Y:S01]  /*8a10*/  FMUL.FTZ R70, R70, R9.reuse ;  /* 0x0000000946467220 */ /* 0x080fe20000410000 */
[-C--:B------:R-:W-:Y:S01]  /*8a20*/  FMUL.FTZ R71, R71, R9.reuse ;  /* 0x0000000947477220 */ /* 0x080fe20000410000 */
[----:B------:R-:W-:Y:S01]  /*8a30*/  FADD.FTZ R4, R169, R4 ;  /* 0x00000004a9047221 */ /* 0x000fe20000010000 */
[----:B------:R-:W4:Y:S01]  /*8a40*/  MUFU.EX2 R157, R170 ;  /* 0x000000aa009d7308 */ /* 0x000f220000000800 */
        /* <DEDUP_REMOVED lines=42> */
[----:B------:R-:W-:Y:S01]  /*8cf0*/  F2FP.BF16.F32.PACK_AB R160, R177, R160 ;  /* 0x000000a0b1a0723e */ /* 0x000fe200000010ff */
[-C--:B------:R-:W-:Y:S01]  /*8d00*/  FMUL.FTZ R122, R122, R9.reuse ;  /* 0x000000097a7a7220 */ /* 0x080fe20000410000 */
[-C--:B------:R-:W-:Y:S01]  /*8d10*/  FMUL.FTZ R123, R123, R9.reuse ;  /* 0x000000097b7b7220 */ /* 0x080fe20000410000 */
[----:B------:R-:W-:Y:S01]  /*8d20*/  FADD.FTZ R4, R177, R4 ;  /* 0x00000004b1047221 */ /* 0x000fe20000010000 */
[----:B------:R-:W-:Y:S01]  /*8d30*/  FMUL.FTZ R126, R126, R9 ;  /* 0x000000097e7e7220 */ /* 0x000fe20000410000 */
[----:B------:R-:W4:Y:S01]  /*8d40*/  MUFU.EX2 R179, R179 ;  /* 0x000000b300b37308 */ /* 0x000f220000000800 */
[C---:B--2---:R-:W-:Y:S01]  /*8d50*/  FADD.FTZ R5, R175.reuse, R5 ;  /* 0x00000005af057221 */ /* 0x044fe20000010000 */
[----:B------:R-:W-:Y:S01]  /*8d60*/  FADD.FTZ R11, R180, R4 ;  /* 0x00000004b40b7221 */ /* 0x000fe20000010000 */
[----:B------:R-:W-:Y:S01]  /*8d70*/  F2FP.BF16.F32.PACK_AB R159, R175, R159 ;  /* 0x0000009faf9f723e */ /* 0x000fe200000010ff */
[-C--:B------:R-:W-:Y:S01]  /*8d80*/  FMUL.FTZ R127, R127, R9.reuse ;  /* 0x000000097f7f7220 */ /* 0x080fe20000410000 */
[-C--:B------:R-:W-:Y:S01]  /*8d90*/  FMUL.FTZ R130, R130, R9.reuse ;  /* 0x0000000982827220 */ /* 0x080fe20000410000 */
[-C--:B------:R-:W-:Y:S01]  /*8da0*/  FMUL.FTZ R131, R131, R9.reuse ;  /* 0x0000000983837220 */ /* 0x080fe20000410000 */
[-C--:B------:R-:W-:Y:S01]  /*8db0*/  FMUL.FTZ R134, R134, R9.reuse ;  /* 0x0000000986867220 */ /* 0x080fe20000410000 */
[----:B------:R-:W2:Y:S01]  /*8dc0*/  MUFU.EX2 R163, R182 ;  /* 0x000000b600a37308 */ /* 0x000ea20000000800 */
[----:B---3--:R-:W-:Y:S01]  /*8dd0*/  FADD.FTZ R5, R161, R5 ;  /* 0x00000005a1057221 */ /* 0x008fe20000010000 */
[----:B------:R1:W-:Y:S01]  /*8de0*/  STSM.16.M88.4 [R22], R156 ;  /* 0x0000009c16007844 */ /* 0x0003e20000000200 */
        /* <DEDUP_REMOVED lines=11> */
[----:B------:R-:W-:Y:S01]  /*8ea0*/  FMUL.FTZ R151, R151, R9 ;  /* 0x0000000997977220 */ /* 0x000fe20000410000 */
[----:B--2---:R-:W-:Y:S01]  /*8eb0*/  FADD.FTZ R4, R163, R5 ;  /* 0x00000005a3047221 */ /* 0x004fe20000010000 */
[----:B------:R-:W-:Y:S01]  /*8ec0*/  FADD.FTZ R5, R181, R11 ;  /* 0x0000000bb5057221 */ /* 0x000fe20000010000 */
[----:B---3--:R-:W-:-:S02]  /*8ed0*/  F2FP.BF16.F32.PACK_AB R163, R10, R163 ;  /* 0x000000a30aa3723e */ /* 0x008fc400000010ff */
[----:B------:R-:W-:-:S03]  /*8ee0*/  FADD.FTZ R4, R10, R4 ;  /* 0x000000040a047221 */ /* 0x000fc60000010000 */
[----:B------:R1:W-:Y:S01]  /*8ef0*/  STSM.16.M88.4 [R23], R160 ;  /* 0x000000a017007844 */ /* 0x0003e20000000200 */
[----:B------:R-:W-:Y:S05]  /*8f00*/  @!P0 BRA `(.L_x_7666) ;  /* 0x0000000000048947 */ /* 0x000fea0003800000 */
[----:B------:R-:W-:Y:S01]  /*8f10*/  BPT.TRAP 0x1 ;  /* 0x000000040000795c */ /* 0x000fe20000300000 */
.L_x_7666:
[----:B------:R2:W3:Y:S01]  /*8f20*/  SYNCS.PHASECHK.TRANS64.TRYWAIT P1, [UR22+0x28c50], R7 ;  /* 0x028c5007ff0075a7 */ /* 0x0004e20008020156 */
[----:B------:R-:W-:Y:S05]  /*8f30*/  @!P0 BRA `(.L_x_7667) ;  /* 0x0000000000048947 */ /* 0x000fea0003800000 */
[----:B------:R-:W-:Y:S01]  /*8f40*/  BPT.TRAP 0x1 ;  /* 0x000000040000795c */ /* 0x000fe20000300000 */
.L_x_7667:
[----:B---3--:R-:W-:Y:S05]  /*8f50*/  @P1 BRA `(.L_x_7668) ;  /* 0x0000000000081947 */ /* 0x008fea0003800000 */
[----:B------:R-:W3:Y:S02]  /*8f60*/  SYNCS.PHASECHK.TRANS64.TRYWAIT P1, [UR22+0x28c50], R7 ;  /* 0x028c5007ff0075a7 */ /* 0x000ee40008020156 */
[----:B---3--:R-:W-:Y:S05]  /*8f70*/  @!P1 BRA `(.L_x_7669) ;  /* 0x000000bc00889947 */ /* 0x008fea0003800000 */
.L_x_7668:
        /* <DEDUP_REMOVED lines=34> */
.L_x_7670:
[----:B------:R-:W-:Y:S01]  /*91a0*/  UISETP.GT.AND UP0, UPT, UR21, UR48, UPT ;  /* 0x000000301500728c */ /* 0x000fe2000bf04270 */
[----:B-1----:R-:W-:Y:S01]  /*91b0*/  IMAD.MOV.U32 R9, RZ, RZ, R3 ;  /* 0x000000ffff097224 */ /* 0x002fe200078e0003 */
        /* <DEDUP_REMOVED lines=8> */
.L_x_7660:
[----:B------:R-:W5:Y:S01]  /*9240*/  SHFL.BFLY PT, R0, R5, 0x2, 0x1f ;  /* 0x0c401f0005007f89 */ /* 0x000f6200000e0000 */
[----:B------:R-:W-:Y:S01]  /*9250*/  IMAD.U32 R12, RZ, RZ, UR10 ;  /* 0x0000000aff0c7e24 */ /* 0x000fe2000f8e00ff */
[----:B------:R-:W-:Y:S08]  /*9260*/  BAR.ARV 0x8, 0x100 ;  /* 0x0204000000007b1d */ /* 0x000ff00000002000 */
[----:B------:R-:W-:Y:S01]  /*9270*/  BAR.SYNC.DEFER_BLOCKING 0xf, 0x100 ;  /* 0x03c4000000007b1d */ /* 0x000fe20000010000 */
[----:B------:R-:W-:Y:S01]  /*9280*/  ISETP.NE.AND P2, PT, R18, RZ, PT ;  /* 0x000000ff1200720c */ /* 0x000fe20003f45270 */
[----:B------:R-:W-:Y:S01]  /*9290*/  IMAD.MOV.U32 R13, RZ, RZ, -0x800000 ;  /* 0xff800000ff0d7424 */ /* 0x000fe200078e00ff */
[----:B------:R-:W-:-:S03]  /*92a0*/  UIADD3 UR46, UR46, 0x1, URZ ;  /* 0x000000012e2e7890 */ /* 0x000fc6000fffe03f */
[----:B------:R-:W4:Y:S01]  /*92b0*/  SHFL.BFLY PT, R9, R4, 0x2, 0x1f ;  /* 0x0c401f0004097f89 */ /* 0x000f2200000e0000 */
[----:B-----5:R-:W-:-:S05]  /*92c0*/  FADD.FTZ R0, R0, R5 ;  /* 0x0000000500007221 */ /* 0x020fca0000010000 */
[----:B0123--:R-:W0:Y:S01]  /*92d0*/  SHFL.BFLY PT, R7, R0, 0x1, 0x1f ;  /* 0x0c201f0000077f89 */ /* 0x00fe2200000e0000 */
[----:B----4-:R-:W-:Y:S01]  /*92e0*/  FADD.FTZ R9, R9, R4 ;  /* 0x0000000409097221 */ /* 0x010fe20000010000 */
[----:B------:R-:W-:-:S04]  /*92f0*/  IMAD.MOV.U32 R4, RZ, RZ, RZ ;  /* 0x000000ffff047224 */ /* 0x000fc800078e00ff */
[----:B------:R-:W1:Y:S01]  /*9300*/  SHFL.BFLY PT, R8, R9, 0x1, 0x1f ;  /* 0x0c201f0009087f89 */ /* 0x000e6200000e0000 */
[----:B0-----:R-:W-:Y:S01]  /*9310*/  FADD.FTZ R10, R0, R7 ;  /* 0x00000007000a7221 */ /* 0x001fe20000010000 */
[----:B------:R-:W-:-:S04]  /*9320*/  IMAD.MOV.U32 R0, RZ, RZ, RZ ;  /* 0x000000ffff007224 */ /* 0x000fc800078e00ff */
[----:B------:R-:W-:-:S13]  /*9330*/  FSETP.NE.FTZ.AND P0, PT, R10, RZ, PT ;  /* 0x000000ff0a00720b */ /* 0x000fda0003f15000 */
[----:B------:R-:W0:Y:S01]  /*9340*/  @P0 MUFU.LG2 R7, R10 ;  /* 0x0000000a00070308 */ /* 0x000e220000000c00 */
[----:B------:R-:W-:Y:S01]  /*9350*/  @P0 FMUL.FTZ R5, R12, 0.69314718246459960938 ;  /* 0x3f3172180c050820 */ /* 0x000fe20000410000 */
[----:B-1----:R-:W-:Y:S01]  /*9360*/  FADD.FTZ R11, R9, R8 ;  /* 0x00000008090b7221 */ /* 0x002fe20000010000 */
[----:B------:R-:W-:-:S04]  /*9370*/  IMAD.MOV.U32 R12, RZ, RZ, -0x800000 ;  /* 0xff800000ff0c7424 */ /* 0x000fc800078e00ff */
[----:B------:R-:W-:Y:S01]  /*9380*/  FSETP.NE.FTZ.AND P1, PT, R11, RZ, PT ;  /* 0x000000ff0b00720b */ /* 0x000fe20003f35000 */
[----:B------:R-:W1:Y:S01]  /*9390*/  @P0 MUFU.RCP R4, R10 ;  /* 0x0000000a00040308 */ /* 0x000e620000001000 */
[----:B0-----:R-:W-:-:S11]  /*93a0*/  @P0 FMUL.FTZ R8, R7, 0.69314718246459960938 ;  /* 0x3f31721807080820 */ /* 0x001fd60000410000 */
[----:B------:R-:W0:Y:S01]  /*93b0*/  @P1 MUFU.RCP R0, R11 ;  /* 0x0000000b00001308 */ /* 0x000e220000001000 */
[----:B------:R-:W-:Y:S01]  /*93c0*/  @P0 FFMA.FTZ R12, R5, R6, R8 ;  /* 0x00000006050c0223 */ /* 0x000fe20000010008 */
[----:B------:R-:W-:Y:S01]  /*93d0*/  IMAD.U32 R6, RZ, RZ, UR37 ;  /* 0x00000025ff067e24 */ /* 0x000fe2000f8e00ff */
[----:B------:R-:W-:Y:S01]  /*93e0*/  UIADD3 UR37, UR37, 0x1, URZ ;  /* 0x0000000125257890 */ /* 0x000fe2000fffe03f */
[----:B------:R-:W-:Y:S01]  /*93f0*/  PLOP3.LUT P0, PT, PT, PT, PT, 0x8, 0x0 ;  /* 0x000000000000781c */ /* 0x000fe20003f0e170 */
[-C--:B-1----:R-:W-:Y:S01]  /*9400*/  FMUL.FTZ R24, R24, R4.reuse ;  /* 0x0000000418187220 */ /* 0x082fe20000410000 */
[----:B------:R-:W-:Y:S01]  /*9410*/  @!P2 IMAD R5, R6, 0x40, R17 ;  /* 0x000000400605a824 */ /* 0x000fe200078e0211 */
[----:B------:R-:W-:Y:S01]  /*9420*/  UISETP.NE.AND UP0, UPT, UR37, 0x2, UPT ;  /* 0x000000022500788c */ /* 0x000fe2000bf05270 */
[----:B------:R-:W-:Y:S02]  /*9430*/  IMAD.U32 R6, RZ, RZ, UR10 ;  /* 0x0000000aff067e24 */ /* 0x000fe4000f8e00ff */
[-C--:B------:R-:W-:Y:S01]  /*9440*/  FMUL.FTZ R25, R25, R4.reuse ;  /* 0x0000000419197220 */ /* 0x080fe20000410000 */
[-C--:B------:R-:W-:Y:S01]  /*9450*/  FMUL.FTZ R28, R28, R4.reuse ;  /* 0x000000041c1c7220 */ /* 0x080fe20000410000 */
[----:B------:R-:W-:Y:S01]  /*9460*/  @!P2 LEA R7, R5, UR40, 0x2 ;  /* 0x000000280507ac11 */ /* 0x000fe2000f8e10ff */
[-C--:B------:R-:W-:Y:S01]  /*9470*/  FMUL.FTZ R29, R29, R4.reuse ;  /* 0x000000041d1d7220 */ /* 0x080fe20000410000 */
[----:B------:R-:W1:Y:S01]  /*9480*/  @P1 MUFU.LG2 R5, R11 ;  /* 0x0000000b00051308 */ /* 0x000e620000000c00 */
[-C--:B------:R-:W-:Y:S01]  /*9490*/  FMUL.FTZ R32, R32, R4.reuse ;  /* 0x0000000420207220 */ /* 0x080fe20000410000 */
[-C--:B------:R-:W-:Y:S01]  /*94a0*/  FMUL.FTZ R33, R33, R4.reuse ;  /* 0x0000000421217220 */ /* 0x080fe20000410000 */
[----:B------:R1:W-:Y:S01]  /*94b0*/  @!P2 STS [R7+0x28800], R4 ;  /* 0x028800040700a388 */ /* 0x0003e20000000800 */
        /* <DEDUP_REMOVED lines=60> */
[----:B-1----:R-:W-:Y:S01]  /*9880*/  @P1 FMUL.FTZ R4, R5, 0.69314718246459960938 ;  /* 0x3f31721805041820 */ /* 0x002fe20000410000 */
        /* <DEDUP_REMOVED lines=66> */
[----:B------:R-:W-:-:S02]  /*9cb0*/  USEL UR37, UR37, URZ, UP0 ;  /* 0x0000003f25257287 */ /* 0x000fc40008000000 */
[----:B------:R-:W-:Y:S01]  /*9cc0*/  ULOP3.LUT UR36, UR36, UR4, URZ, 0x3c, !UPT ;  /* 0x0000000424247292 */ /* 0x000fe2000f8e3c3f */
[----:B0-----:R-:W-:Y:S11]  /*9cd0*/  BAR.ARV 0xe, 0x100 ;  /* 0x0384000000007b1d */ /* 0x001ff60000002000 */
.L_x_7624:
        /* <DEDUP_REMOVED lines=16> */
[----:B------:R-:W-:Y:S02]  /*9de0*/  F2FP.BF16.F32.PACK_AB R7, R31, R30 ;  /* 0x0000001e1f07723e */ /* 0x000fe400000010ff */
[----:B------:R-:W-:Y:S02]  /*9df0*/  F2FP.BF16.F32.PACK_AB R9, R35, R34 ;  /* 0x000000222309723e */ /* 0x000fe400000010ff */
[----:B------:R-:W-:Y:S02]  /*9e00*/  F2FP.BF16.F32.PACK_AB R10, R37, R36 ;  /* 0x00000024250a723e */ /* 0x000fe400000010ff */
        /* <DEDUP_REMOVED lines=11> */
[----:B------:R-:W-:-:S04]  /*9ec0*/  @UP0 ULEA UR10, UP1, UR41, UR10, 0x2 ;  /* 0x0000000a290a0291 */ /* 0x000fc8000f82103f */
[----:B------:R-:W-:Y:S01]  /*9ed0*/  @UP0 ULEA.HI.X UR11, UR41, UR11, UR42, 0x2, UP1 ;  /* 0x0000000b290b0291 */ /* 0x000fe200088f142a */
        /* <DEDUP_REMOVED lines=25> */
[----:B0-----:R-:W-:Y:S02]  /*a070*/  IADD3 R8, P0, R20, 0x60, RZ ;  /* 0x0000006014087810 */ /* 0x001fe40007f1e0ff */
        /* <DEDUP_REMOVED lines=8> */
[----:B0-----:R-:W-:Y:S01]  /*a100*/  IMAD.X R5, RZ, RZ, R21, P0 ;  /* 0x000000ffff057224 */ /* 0x001fe200000e0615 */
        /* <DEDUP_REMOVED lines=124> */
[----:B------:R-:W-:Y:S01]  /*a8d0*/  LOP3.LUT R3, R8, 0x380, RZ, 0xc0, !PT ;  /* 0x0000038008037812 */ /* 0x000fe200078ec0ff */
[----:B------:R-:W-:Y:S01]  /*a8e0*/  IMAD.X R21, RZ, RZ, R21, P0 ;  /* 0x000000ffff157224 */ /* 0x000fe200000e0615 */
[----:B------:R-:W-:Y:S02]  /*a8f0*/  F2FP.BF16.F32.PACK_AB R5, R139, R138 ;  /* 0x0000008a8b05723e */ /* 0x000fe400000010ff */
[----:B------:R-:W-:-:S02]  /*a900*/  SHF.R.U64 R3, R3, 0x3, RZ ;  /* 0x0000000303037819 */ /* 0x000fc400000012ff */
[----:B------:R-:W-:Y:S01]  /*a910*/  ISETP.NE.U32.AND P0, PT, RZ, UR12, PT ;  /* 0x0000000cff007c0c */ /* 0x000fe2000bf05070 */
[----:B------:R0:W-:Y:S01]  /*a920*/  STSM.16.M88.4 [R0], R4 ;  /* 0x0000000400007844 */ /* 0x0001e20000000200 */
[----:B------:R-:W-:Y:S02]  /*a930*/  LOP3.LUT R20, R3, R8, RZ, 0x3c, !PT ;  /* 0x0000000803147212 */ /* 0x000fe400078e3cff */
[----:B------:R-:W-:Y:S02]  /*a940*/  ISETP.NE.AND.EX P0, PT, RZ, UR13, PT, P0 ;  /* 0x0000000dff007c0c */ /* 0x000fe4000bf05300 */
[----:B------:R-:W-:Y:S02]  /*a950*/  MOV R20, R20 ;  /* 0x0000001400147202 */ /* 0x000fe40000000f00 */
[----:B0-----:R-:W-:Y:S02]  /*a960*/  F2FP.BF16.F32.PACK_AB R4, R145, R144 ;  /* 0x000000909104723e */ /* 0x001fe400000010ff */
[----:B------:R-:W-:-:S02]  /*a970*/  F2FP.BF16.F32.PACK_AB R5, R147, R146 ;  /* 0x000000929305723e */ /* 0x000fc400000010ff */
[----:B------:R-:W-:Y:S02]  /*a980*/  F2FP.BF16.F32.PACK_AB R6, R149, R148 ;  /* 0x000000949506723e */ /* 0x000fe400000010ff */
[----:B------:R-:W-:-:S05]  /*a990*/  F2FP.BF16.F32.PACK_AB R7, R151, R150 ;  /* 0x000000969707723e */ /* 0x000fca00000010ff */
[----:B------:R0:W-:Y:S02]  /*a9a0*/  STSM.16.M88.4 [R20], R4 ;  /* 0x0000000414007844 */ /* 0x0001e40000000200 */
[----:B0-----:R-:W-:Y:S02]  /*a9b0*/  IMAD.U32 R4, RZ, RZ, UR10 ;  /* 0x0000000aff047e24 */ /* 0x001fe4000f8e00ff */
[----:B------:R-:W-:Y:S01]  /*a9c0*/  IMAD.U32 R5, RZ, RZ, UR11 ;  /* 0x0000000bff057e24 */ /* 0x000fe2000f8e00ff */
[----:B------:R-:W-:Y:S06]  /*a9d0*/  BAR.SYNC.DEFER_BLOCKING 0x1, 0x100 ;  /* 0x0044000000007b1d */ /* 0x000fec0000010000 */
[----:B------:R-:W-:-:S02]  /*a9e0*/  ULDC.64 UR10, c[0x0][0xc00] ;  /* 0x00030000000a7ab9 */ /* 0x000fc40000000a00 */
[----:B------:R-:W-:Y:S01]  /*a9f0*/  UIMAD.WIDE UR10, UR41, 0x4, UR10 ;  /* 0x00000004290a78a5 */ /* 0x000fe2000f8e020a */
[----:B------:R0:W2:Y:S05]  /*aa00*/  @P1 LDG.E R3, desc[UR50][R4.64] ;  /* 0x0000003204031981 */ /* 0x0000aa000c1e1900 */
[----:B0-----:R-:W-:Y:S02]  /*aa10*/  IMAD.U32 R4, RZ, RZ, UR10 ;  /* 0x0000000aff047e24 */ /* 0x001fe4000f8e00ff */
        /* <DEDUP_REMOVED lines=16> */
.L_x_7674:
        /* <DEDUP_REMOVED lines=22> */
[----:B------:R-:W-:-:S04]  /*ac80*/  USEL UR42, UR42, URZ, !UP0 ;  /* 0x0000003f2a2a7287 */ /* 0x000fc8000c000000 */
[----:B------:R-:W-:Y:S01]  /*ac90*/  ULDC.64 UR14, c[0x0][UR19+0x228] ;  /* 0x00008a00130e7abb */ /* 0x000fe20008000a00 */
[----:B------:R-:W-:Y:S01]  /*aca0*/  ULDC.64 UR12, c[0x0][UR19+0x220] ;  /* 0x00008800130c7abb */ /* 0x000fe20008000a00 */
[----:B------:R-:W-:Y:S02]  /*acb0*/  UIMAD.WIDE.U32 UR20, UR14, UR16, URZ ;  /* 0x000000100e1472a5 */ /* 0x000fe4000f8e003f */
[----:B------:R-:W-:Y:S01]  /*acc0*/  UIMAD UR22, UR15, UR16, URZ ;  /* 0x000000100f1672a4 */ /* 0x000fe2000f8e023f */
[----:B0-----:R-:W-:Y:S01]  /*acd0*/  ISETP.NE.AND P0, PT, R0, 0x1, PT ;  /* 0x000000010000780c */ /* 0x001fe20003f05270 */
[----:B------:R-:W-:Y:S01]  /*ace0*/  UIMAD.WIDE.U32 UR14, UR12, UR41, URZ ;  /* 0x000000290c0e72a5 */ /* 0x000fe2000f8e003f */
[----:B------:R-:W-:Y:S01]  /*acf0*/  ULDC.64 UR10, c[0x0][UR19+0x218] ;  /* 0x00008600130a7abb */ /* 0x000fe20008000a00 */
[----:B------:R-:W-:Y:S02]  /*ad00*/  UIMAD UR41, UR13, UR41, URZ ;  /* 0x000000290d2972a4 */ /* 0x000fe4000f8e023f */
[----:B------:R-:W-:-:S02]  /*ad10*/  UIMAD.WIDE.U32 UR16, UR10, UR44, URZ ;  /* 0x0000002c0a1072a5 */ /* 0x000fc4000f8e003f */
[----:B------:R-:W-:Y:S02]  /*ad20*/  UIMAD UR10, UR11, UR44, URZ ;  /* 0x0000002c0b0a72a4 */ /* 0x000fe4000f8e023f */
[----:B------:R-:W-:Y:S02]  /*ad30*/  UIMAD UR41, UR12, UR42, UR41 ;  /* 0x0000002a0c2972a4 */ /* 0x000fe4000f8e0229 */
[----:B------:R-:W-:Y:S02]  /*ad40*/  UIADD3 UR22, UR21, UR22, URZ ;  /* 0x0000001615167290 */ /* 0x000fe4000fffe03f */
[----:B------:R-:W0:Y:S01]  /*ad50*/  @P0 LDC R4, c[0x0][0xbec] ;  /* 0x0002fb00ff040b82 */ /* 0x000e220000000800 */
[----:B------:R-:W-:Y:S02]  /*ad60*/  UIADD3 UR11, UR17, UR10, URZ ;  /* 0x0000000a110b7290 */ /* 0x000fe4000fffe03f */
[----:B------:R-:W-:Y:S02]  /*ad70*/  UIADD3 UR16, UP0, UP2, UR14, UR16, UR4 ;  /* 0x000000100e107290 */ /* 0x000fe4000fa1e004 */
[----:B------:R-:W-:Y:S01]  /*ad80*/  UIADD3 UR10, UR15, UR41, URZ ;  /* 0x000000290f0a7290 */ /* 0x000fe2000fffe03f */
[----:B------:R-:W-:-:S02]  /*ad90*/  IMAD.U32 R6, RZ, RZ, UR22 ;  /* 0x00000016ff067e24 */ /* 0x000fc4000f8e00ff */
[----:B------:R-:W1:Y:S01]  /*ada0*/  @P0 LDC R5, c[0x0][0xbf0] ;  /* 0x0002fc00ff050b82 */ /* 0x000e620000000800 */
[----:B------:R-:W-:Y:S01]  /*adb0*/  UIADD3.X UR10, UR10, UR11, UR18, UP0, UP2 ;  /* 0x0000000b0a0a7290 */ /* 0x000fe200087e4412 */
[----:B0-----:R-:W-:-:S05]  /*adc0*/  @P0 IMAD.HI.U32 R4, R9, R4, RZ ;  /* 0x0000000409040227 */ /* 0x001fca00078e00ff */
[----:B-1----:R-:W-:Y:S01]  /*add0*/  @P0 SHF.R.U32.HI R3, RZ, R5, R4 ;  /* 0x00000005ff030219 */ /* 0x002fe20000011604 */
[----:B------:R-:W-:-:S04]  /*ade0*/  IMAD.U32 R4, RZ, RZ, UR20 ;  /* 0x00000014ff047e24 */ /* 0x000fc8000f8e00ff */
[--C-:B------:R-:W-:Y:S01]  /*adf0*/  IMAD.MOV R7, RZ, RZ, -R3.reuse ;  /* 0x000000ffff077224 */ /* 0x100fe200078e0a03 */
[----:B------:R-:W-:Y:S02]  /*ae00*/  IADD3 R4, P0, P2, R3, UR16, R4 ;  /* 0x0000001003047c10 */ /* 0x000fe4000fa1e004 */
[----:B------:R-:W-:Y:S01]  /*ae10*/  SHF.R.S32.HI R3, RZ, 0x1f, R3 ;  /* 0x0000001fff037819 */ /* 0x000fe20000011403 */
[C---:B------:R-:W-:Y:S02]  /*ae20*/  IMAD R7, R0.reuse, R7, R9 ;  /* 0x0000000700077224 */ /* 0x040fe400078e0209 */
[----:B------:R-:W-:Y:S01]  /*ae30*/  IMAD R9, R0, UR8, RZ ;  /* 0x0000000800097c24 */ /* 0x000fe2000f8e02ff */
        /* <DEDUP_REMOVED lines=10> */
[----:B------:R-:W-:Y:S01]  /*aee0*/  LEA R8, P0, R4, UR10, 0x2 ;  /* 0x0000000a04087c11 */ /* 0x000fe2000f8010ff */
[----:B------:R-:W-:-:S03]  /*aef0*/  VIADD R0, R17, UR45 ;  /* 0x0000002d11007c36 */ /* 0x000fc60008000000 */
        /* <DEDUP_REMOVED lines=12> */
.L_x_7675:
[----:B------:R-:W-:Y:S05]  /*afc0*/  @P1 BRA `(.L_x_7676) ;  /* 0x0000001000601947 */ /* 0x000fea0003800000 */
[----:B------:R-:W1:Y:S01]  /*afd0*/  S2R R0, SR_TID.X ;  /* 0x0000000000007919 */ /* 0x000e620000002100 */
[----:B------:R-:W2:Y:S01]  /*afe0*/  LDC R82, c[0x0][0xbe8] ;  /* 0x0002fa00ff527b82 */ /* 0x000ea20000000800 */
[----:B------:R-:W-:Y:S01]  /*aff0*/  ULDC UR14, c[0x0][0xac8] ;  /* 0x0002b200000e7ab9 */ /* 0x000fe20000000800 */
[----:B------:R-:W-:Y:S01]  /*b000*/  ULDC.64 UR12, c[0x0][0xaa0] ;  /* 0x0002a800000c7ab9 */ /* 0x000fe20000000a00 */
[----:B-1----:R-:W-:-:S05]  /*b010*/  VIADD R0, R0, 0xffffff80 ;  /* 0xffffff8000007836 */ /* 0x002fca0000000000 */
[----:B------:R-:W-:-:S04]  /*b020*/  SHF.R.S32.HI R3, RZ, 0x1f, R0 ;  /* 0x0000001fff037819 */ /* 0x000fc80000011400 */
[----:B------:R-:W-:-:S04]  /*b030*/  LEA.HI R20, R3, R0, RZ, 0x3 ;  /* 0x0000000003147211 */ /* 0x000fc800078f18ff */
[----:B------:R-:W-:-:S05]  /*b040*/  SHF.R.S32.HI R3, RZ, 0x3, R20 ;  /* 0x00000003ff037819 */ /* 0x000fca0000011414 */
[----:B0-----:R-:W-:-:S04]  /*b050*/  IMAD R5, R3, 0x40, R2 ;  /* 0x0000004003057824 */ /* 0x001fc800078e0202 */
[----:B------:R-:W-:-:S03]  /*b060*/  IMAD.WIDE R14, R5, 0x2, R14 ;  /* 0x00000002050e7825 */ /* 0x000fc600078e020e */
[C---:B------:R-:W-:Y:S02]  /*b070*/  IADD3 R41, P2, R14.reuse, 0x7000, RZ ;  /* 0x000070000e297810 */ /* 0x040fe40007f5e0ff */
[C---:B------:R-:W-:Y:S02]  /*b080*/  IADD3 R33, P0, R14.reuse, 0x5000, RZ ;  /* 0x000050000e217810 */ /* 0x040fe40007f1e0ff */
[----:B------:R-:W-:Y:S02]  /*b090*/  LOP3.LUT R40, R41, 0x380, RZ, 0xc0, !PT ;  /* 0x0000038029287812 */ /* 0x000fe400078ec0ff */
[----:B------:R-:W-:Y:S02]  /*b0a0*/  LOP3.LUT R32, R33, 0x380, RZ, 0xc0, !PT ;  /* 0x0000038021207812 */ /* 0x000fe400078ec0ff */
[----:B------:R-:W-:Y:S02]  /*b0b0*/  IADD3 R37, P1, R14, 0x6000, RZ ;  /* 0x000060000e257810 */ /* 0x000fe40007f3e0ff */
[----:B------:R-:W-:-:S02]  /*b0c0*/  SHF.R.U64 R40, R40, 0x3, RZ ;  /* 0x0000000328287819 */ /* 0x000fc400000012ff */
[----:B------:R-:W-:Y:S02]  /*b0d0*/  SHF.R.U64 R32, R32, 0x3, RZ ;  /* 0x0000000320207819 */ /* 0x000fe400000012ff */
[----:B------:R-:W-:Y:S02]  /*b0e0*/  LOP3.LUT R36, R37, 0x380, RZ, 0xc0, !PT ;  /* 0x0000038025247812 */ /* 0x000fe400078ec0ff */
[----:B------:R-:W-:Y:S01]  /*b0f0*/  LOP3.LUT R40, R40, R41, RZ, 0x3c, !PT ;  /* 0x0000002928287212 */ /* 0x000fe200078e3cff */
[--C-:B------:R-:W-:Y:S01]  /*b100*/  IMAD.X R41, RZ, RZ, R15.reuse, P2 ;  /* 0x000000ffff297224 */ /* 0x100fe200010e060f */
[----:B------:R-:W-:Y:S01]  /*b110*/  LOP3.LUT R32, R32, R33, RZ, 0x3c, !PT ;  /* 0x0000002120207212 */ /* 0x000fe200078e3cff */
[--C-:B------:R-:W-:Y:S01]  /*b120*/  IMAD.X R33, RZ, RZ, R15.reuse, P0 ;  /* 0x000000ffff217224 */ /* 0x100fe200000e060f */
[----:B------:R-:W-:Y:S02]  /*b130*/  IADD3 R69, P2, R14, 0xe000, RZ ;  /* 0x0000e0000e457810 */ /* 0x000fe40007f5e0ff */
[----:B------:R-:W-:Y:S01]  /*b140*/  SHF.R.U64 R36, R36, 0x3, RZ ;  /* 0x0000000324247819 */ /* 0x000fe200000012ff */
[----:B------:R-:W-:Y:S01]  /*b150*/  UIMAD UR18, UR18, UR12, URZ ;  /* 0x0000000c121272a4 */ /* 0x000fe2000f8e023f */
[----:B------:R-:W-:Y:S01]  /*b160*/  IADD3 R61, P0, R14, 0xc000, RZ ;  /* 0x0000c0000e3d7810 */ /* 0x000fe20007f1e0ff */
[----:B------:R-:W-:Y:S01]  /*b170*/  UIMAD.WIDE.U32 UR10, UR4, UR12, URZ ;  /* 0x0000000c040a72a5 */ /* 0x000fe2000f8e003f */
[----:B------:R-:W-:Y:S01]  /*b180*/  LOP3.LUT R68, R69, 0x380, RZ, 0xc0, !PT ;  /* 0x0000038045447812 */ /* 0x000fe200078ec0ff */
[----:B------:R-:W-:Y:S01]  /*b190*/  VIADD R89, R2, 0xc0 ;  /* 0x000000c002597836 */ /* 0x000fe20000000000 */
[----:B------:R-:W-:Y:S01]  /*b1a0*/  LOP3.LUT R36, R36, R37, RZ, 0x3c, !PT ;  /* 0x0000002524247212 */ /* 0x000fe200078e3cff */
[----:B------:R-:W-:Y:S01]  /*b1b0*/  IMAD.X R37, RZ, RZ, R15, P1 ;  /* 0x000000ffff257224 */ /* 0x000fe200008e060f */
[----:B------:R-:W-:Y:S01]  /*b1c0*/  LOP3.LUT R60, R61, 0x380, RZ, 0xc0, !PT ;  /* 0x000003803d3c7812 */ /* 0x000fe200078ec0ff */
[----:B------:R-:W-:Y:S01]  /*b1d0*/  VIADD R87, R2, 0x100 ;  /* 0x0000010002577836 */ /* 0x000fe20000000000 */
[----:B------:R-:W-:Y:S01]  /*b1e0*/  IADD3 R65, P1, R14, 0xd000, RZ ;  /* 0x0000d0000e417810 */ /* 0x000fe20007f3e0ff */
[----:B------:R-:W-:Y:S01]  /*b1f0*/  VIADD R91, R2, 0x140 ;  /* 0x00000140025b7836 */ /* 0x000fe20000000000 */
[----:B------:R-:W-:-:S02]  /*b200*/  SHF.R.U64 R68, R68, 0x3, RZ ;  /* 0x0000000344447819 */ /* 0x000fc400000012ff */
[----:B------:R-:W-:Y:S02]  /*b210*/  IADD3 R9, P3, R14, 0x1000, RZ ;  /* 0x000010000e097810 */ /* 0x000fe40007f7e0ff */
[----:B------:R-:W-:Y:S02]  /*b220*/  LOP3.LUT R77, R20, 0xfffffff8, RZ, 0xc0, !PT ;  /* 0xfffffff8144d7812 */ /* 0x000fe400078ec0ff */
[C---:B------:R-:W-:Y:S02]  /*b230*/  IADD3 R13, P4, R14.reuse, 0x2000, RZ ;  /* 0x000020000e0d7810 */ /* 0x040fe40007f9e0ff */
[C---:B------:R-:W-:Y:S02]  /*b240*/  IADD3 R25, P5, R14.reuse, 0x3000, RZ ;  /* 0x000030000e197810 */ /* 0x040fe40007fbe0ff */
[----:B------:R-:W-:Y:S01]  /*b250*/  IADD3 R29, P6, R14, 0x4000, RZ ;  /* 0x000040000e1d7810 */ /* 0x000fe20007fde0ff */
[----:B------:R-:W-:Y:S01]  /*b260*/  UIMAD UR18, UR4, UR13, UR18 ;  /* 0x0000000d041272a4 */ /* 0x000fe2000f8e0212 */
[----:B------:R-:W-:Y:S01]  /*b270*/  SHF.R.U64 R60, R60, 0x3, RZ ;  /* 0x000000033c3c7819 */ /* 0x000fe200000012ff */
[----:B------:R-:W-:Y:S01]  /*b280*/  VIADD R97, R2, 0x180 ;  /* 0x0000018002617836 */ /* 0x000fe20000000000 */
[----:B------:R-:W-:Y:S01]  /*b290*/  LOP3.LUT R64, R65, 0x380, RZ, 0xc0, !PT ;  /* 0x0000038041407812 */ /* 0x000fe200078ec0ff */
[----:B------:R-:W-:Y:S01]  /*b2a0*/  ULDC.64 UR12, c[0x0][0xae8] ;  /* 0x0002ba00000c7ab9 */ /* 0x000fe20000000a00 */
[----:B------:R-:W-:Y:S01]  /*b2b0*/  LOP3.LUT R68, R68, R69, RZ, 0x3c, !PT ;  /* 0x0000004544447212 */ /* 0x000fe200078e3cff */
[--C-:B------:R-:W-:Y:S01]  /*b2c0*/  IMAD.X R69, RZ, RZ, R15.reuse, P2 ;  /* 0x000000ffff457224 */ /* 0x100fe200010e060f */
[----:B------:R-:W-:Y:S01]  /*b2d0*/  LOP3.LUT R60, R60, R61, RZ, 0x3c, !PT ;  /* 0x0000003d3c3c7212 */ /* 0x000fe200078e3cff */
[----:B------:R-:W-:Y:S01]  /*b2e0*/  IMAD.X R61, RZ, RZ, R15, P0 ;  /* 0x000000ffff3d7224 */ /* 0x000fe200000e060f */
[----:B--2---:R-:W-:Y:S01]  /*b2f0*/  ISETP.NE.AND P2, PT, R82, 0x1, PT ;  /* 0x000000015200780c */ /* 0x004fe20003f45270 */
[----:B------:R-:W5:Y:S01]  /*b300*/  LD.E.128 R32, desc[UR50][R32.64] ;  /* 0x0000003220207980 */ /* 0x000f62000c101d00 */
[----:B------:R-:W-:-:S02]  /*b310*/  SHF.R.U64 R64, R64, 0x3, RZ ;  /* 0x0000000340407819 */ /* 0x000fc400000012ff */
[----:B------:R-:W-:Y:S01]  /*b320*/  ISETP.GE.AND P0, PT, R192, UR14, PT ;  /* 0x0000000ec0007c0c */ /* 0x000fe2000bf06270 */
[----:B------:R-:W5:Y:S01]  /*b330*/  LD.E.128 R36, desc[UR50][R36.64] ;  /* 0x0000003224247980 */ /* 0x000f62000c101d00 */
[----:B------:R-:W-:Y:S01]  /*b340*/  LOP3.LUT R64, R64, R65, RZ, 0x3c, !PT ;  /* 0x0000004140407212 */ /* 0x000fe200078e3cff */
[----:B------:R-:W-:Y:S01]  /*b350*/  IMAD.X R65, RZ, RZ, R15, P1 ;  /* 0x000000ffff417224 */ /* 0x000fe200008e060f */
[----:B------:R-:W-:Y:S01]  /*b360*/  SEL R76, RZ, 0xffffffff, P0 ;  /* 0xffffffffff4c7807 */ /* 0x000fe20000000000 */
[----:B------:R-:W5:Y:S01]  /*b370*/  LD.E.128 R40, desc[UR50][R40.64] ;  /* 0x0000003228287980 */ /* 0x000f62000c101d00 */
[----:B------:R-:W-:Y:S02]  /*b380*/  ISETP.GE.AND P1, PT, R2, UR14, PT ;  /* 0x0000000e02007c0c */ /* 0x000fe4000bf26270 */
[----:B------:R-:W-:Y:S01]  /*b390*/  LOP3.LUT R8, R9, 0x380, RZ, 0xc0, !PT ;  /* 0x0000038009087812 */ /* 0x000fe200078ec0ff */
[----:B------:R-:W-:Y:S01]  /*b3a0*/  IMAD.SHL.U32 R76, R76, 0x2, RZ ;  /* 0x000000024c4c7824 */ /* 0x000fe200078e00ff */
[----:B------:R-:W-:Y:S01]  /*b3b0*/  SEL R21, RZ, 0x1, P1 ;  /* 0x00000001ff157807 */ /* 0x000fe20000800000 */
[----:B------:R-:W0:Y:S01]  /*b3c0*/  @P2 LDC R79, c[0x0][0xbec] ;  /* 0x0002fb00ff4f2b82 */ /* 0x000e220000000800 */
[----:B------:R-:W-:-:S02]  /*b3d0*/  ISETP.GE.AND P0, PT, R187, UR14, PT ;  /* 0x0000000ebb007c0c */ /* 0x000fc4000bf06270 */
[----:B------:R-:W-:Y:S02]  /*b3e0*/  LOP3.LUT R12, R13, 0x380, RZ, 0xc0, !PT ;  /* 0x000003800d0c7812 */ /* 0x000fe400078ec0ff */
[----:B------:R-:W-:Y:S02]  /*b3f0*/  LOP3.LUT R24, R25, 0x380, RZ, 0xc0, !PT ;  /* 0x0000038019187812 */ /* 0x000fe400078ec0ff */
[----:B------:R-:W-:Y:S01]  /*b400*/  LOP3.LUT R28, R29, 0x380, RZ, 0xc0, !PT ;  /* 0x000003801d1c7812 */ /* 0x000fe200078ec0ff */
[----:B------:R-:W1:Y:S01]  /*b410*/  @P2 LDC R81, c[0x0][0xbf0] ;  /* 0x0002fc00ff512b82 */ /* 0x000e620000000800 */
[----:B------:R-:W-:Y:S01]  /*b420*/  SHF.R.U64 R8, R8, 0x3, RZ ;  /* 0x0000000308087819 */ /* 0x000fe200000012ff */
[----:B------:R-:W-:Y:S01]  /*b430*/  UIADD3 UR11, UR11, UR18, URZ ;  /* 0x000000120b0b7290 */ /* 0x000fe2000fffe03f */
[----:B------:R-:W-:Y:S01]  /*b440*/  LOP3.LUT R21, R76, 0x2, R21, 0xe2, !PT ;  /* 0x000000024c157812 */ /* 0x000fe200078ee215 */
[----:B------:R-:W-:Y:S01]  /*b450*/  IMAD.IADD R76, R0, 0x1, -R77 ;  /* 0x00000001004c7824 */ /* 0x000fe200078e0a4d */
[----:B------:R-:W-:Y:S01]  /*b460*/  SEL R0, RZ, 0xffffffff, P0 ;  /* 0xffffffffff007807 */ /* 0x000fe20000000000 */
[----:B------:R-:W-:Y:S01]  /*b470*/  USHF.R.S32.HI UR4, URZ, 0x1f, UR9 ;  /* 0x0000001f3f047899 */ /* 0x000fe20008011409 */
[----:B------:R-:W-:Y:S01]  /*b480*/  LOP3.LUT R8, R8, R9, RZ, 0x3c, !PT ;  /* 0x0000000908087212 */ /* 0x000fe200078e3cff */
[----:B------:R-:W-:Y:S01]  /*b490*/  IMAD.X R9, RZ, RZ, R15, P3 ;  /* 0x000000ffff097224 */ /* 0x000fe200018e060f */
[----:B------:R-:W-:Y:S01]  /*b4a0*/  IADD3 R45, P3, R14, 0x8000, RZ ;  /* 0x000080000e2d7810 */ /* 0x000fe20007f7e0ff */
[----:B------:R-:W-:Y:S01]  /*b4b0*/  IMAD.SHL.U32 R0, R0, 0x4, RZ ;  /* 0x0000000400007824 */ /* 0x000fe200078e00ff */
[----:B------:R-:W-:Y:S01]  /*b4c0*/  SHF.R.U64 R12, R12, 0x3, RZ ;  /* 0x000000030c0c7819 */ /* 0x000fe200000012ff */
[----:B------:R-:W5:Y:S01]  /*b4d0*/  LD.E.128 R60, desc[UR50][R60.64] ;  /* 0x000000323c3c7980 */ /* 0x000f62000c101d00 */
[----:B------:R-:W-:-:S02]  /*b4e0*/  LOP3.LUT R44, R45, 0x380, RZ, 0xc0, !PT ;  /* 0x000003802d2c7812 */ /* 0x000fc400078ec0ff */
[----:B------:R-:W-:Y:S01]  /*b4f0*/  LOP3.LUT R21, R0, 0x4, R21, 0xe2, !PT ;  /* 0x0000000400157812 */ /* 0x000fe200078ee215 */
[----:B------:R-:W-:Y:S01]  /*b500*/  IMAD R0, R76, 0x20, R3 ;  /* 0x000000204c007824 */ /* 0x000fe200078e0203 */
[----:B------:R-:W-:Y:S01]  /*b510*/  SHF.R.U64 R24, R24, 0x3, RZ ;  /* 0x0000000318187819 */ /* 0x000fe200000012ff */
[----:B------:R-:W5:Y:S01]  /*b520*/  LD.E.128 R64, desc[UR50][R64.64] ;  /* 0x0000003240407980 */ /* 0x000f62000c101d00 */
[----:B------:R-:W-:Y:S02]  /*b530*/  SHF.R.U64 R28, R28, 0x3, RZ ;  /* 0x000000031c1c7819 */ /* 0x000fe400000012ff */
[----:B------:R-:W-:Y:S01]  /*b540*/  SHF.R.U64 R44, R44, 0x3, RZ ;  /* 0x000000032c2c7819 */ /* 0x000fe200000012ff */
[----:B------:R-:W-:Y:S01]  /*b550*/  UIMAD.WIDE.U32 UR10, UR44, UR12, UR10 ;  /* 0x0000000c2c0a72a5 */ /* 0x000fe2000f8e000a */
[----:B------:R-:W-:Y:S01]  /*b560*/  ISETP.GE.AND P1, PT, R89, UR14, PT ;  /* 0x0000000e59007c0c */ /* 0x000fe2000bf26270 */
[----:B------:R-:W-:Y:S01]  /*b570*/  VIADD R80, R0, UR45 ;  /* 0x0000002d00507c36 */ /* 0x000fe20008000000 */
        /* <DEDUP_REMOVED lines=9> */
[----:B------:R-:W-:Y:S01]  /*b610*/  UIMAD UR11, UR44, UR13, UR11 ;  /* 0x0000000d2c0b72a4 */ /* 0x000fe2000f8e020b */
[----:B------:R-:W-:Y:S01]  /*b620*/  IADD3 R53, P5, R14, 0xa000, RZ ;  /* 0x0000a0000e357810 */ /* 0x000fe20007fbe0ff */
[----:B0-----:R-:W-:Y:S01]  /*b630*/  @P2 IMAD.HI.U32 R0, R80, R79, RZ ;  /* 0x0000004f50002227 */ /* 0x001fe200078e00ff */
[C---:B------:R-:W-:Y:S01]  /*b640*/  IADD3 R57, P6, R14.reuse, 0xb000, RZ ;  /* 0x0000b0000e397810 */ /* 0x040fe20007fde0ff */
[----:B------:R-:W-:Y:S01]  /*b650*/  ULDC.64 UR12, c[0x0][0xaf0] ;  /* 0x0002bc00000c7ab9 */ /* 0x000fe20000000a00 */
[----:B------:R-:W-:Y:S01]  /*b660*/  IADD3 R7, P3, R14, 0xf000, RZ ;  /* 0x0000f0000e077810 */ /* 0x000fe20007f7e0ff */
[----:B------:R-:W5:Y:S01]  /*b670*/  LD.E.128 R8, desc[UR50][R8.64] ;  /* 0x0000003208087980 */ /* 0x000f62000c101d00 */
[----:B------:R-:W-:Y:S01]  /*b680*/  SEL R20, RZ, 0xffffffff, P1 ;  /* 0xffffffffff147807 */ /* 0x000fe20000800000 */
[----:B------:R-:W-:Y:S01]  /*b690*/  UIMAD UR4, UR4, UR12, URZ ;  /* 0x0000000c040472a4 */ /* 0x000fe2000f8e023f */
[----:B------:R-:W-:-:S02]  /*b6a0*/  ISETP.GE.AND P0, PT, R87, UR14, PT ;  /* 0x0000000e57007c0c */ /* 0x000fc4000bf06270 */
[----:B------:R-:W-:Y:S01]  /*b6b0*/  LOP3.LUT R5, R14, 0x380, RZ, 0xc0, !PT ;  /* 0x000003800e057812 */ /* 0x000fe200078ec0ff */
[----:B------:R-:W-:Y:S01]  /*b6c0*/  IMAD.MOV.U32 R77, RZ, RZ, R80 ;  /* 0x000000ffff4d7224 */ /* 0x000fe200078e0050 */
[----:B------:R-:W-:Y:S01]  /*b6d0*/  LOP3.LUT R48, R49, 0x380, RZ, 0xc0, !PT ;  /* 0x0000038031307812 */ /* 0x000fe200078ec0ff */
[----:B------:R-:W5:Y:S01]  /*b6e0*/  LD.E.128 R24, desc[UR50][R24.64] ;  /* 0x0000003218187980 */ /* 0x000f62000c101d00 */
[----:B------:R-:W-:Y:S02]  /*b6f0*/  LOP3.LUT R52, R53, 0x380, RZ, 0xc0, !PT ;  /* 0x0000038035347812 */ /* 0x000fe400078ec0ff */
[----:B------:R-:W-:Y:S01]  /*b700*/  LOP3.LUT R56, R57, 0x380, RZ, 0xc0, !PT ;  /* 0x0000038039387812 */ /* 0x000fe200078ec0ff */
[----:B------:R-:W-:Y:S01]  /*b710*/  IMAD.SHL.U32 R76, R20, 0x8, RZ ;  /* 0x00000008144c7824 */ /* 0x000fe200078e00ff */
[----:B------:R-:W-:Y:S01]  /*b720*/  LOP3.LUT R6, R7, 0x380, RZ, 0xc0, !PT ;  /* 0x0000038007067812 */ /* 0x000fe200078ec0ff */
[----:B------:R-:W-:Y:S01]  /*b730*/  UIMAD.WIDE.U32 UR10, UR9, UR12, UR10 ;  /* 0x0000000c090a72a5 */ /* 0x000fe2000f8e000a */
[----:B------:R-:W-:Y:S01]  /*b740*/  SEL R20, RZ, 0xffffffff, P0 ;  /* 0xffffffffff147807 */ /* 0x000fe20000000000 */
[----:B------:R-:W-:Y:S01]  /*b750*/  UIMAD UR4, UR9, UR13, UR4 ;  /* 0x0000000d090472a4 */ /* 0x000fe2000f8e0204 */
[----:B-1----:R-:W-:Y:S01]  /*b760*/  @P2 SHF.R.U32.HI R77, RZ, R81, R0 ;  /* 0x00000051ff4d2219 */ /* 0x002fe20000011600 */
[----:B------:R-:W-:Y:S01]  /*b770*/  IMAD.X R73, RZ, RZ, R15, P3 ;  /* 0x000000ffff497224 */ /* 0x000fe200018e060f */
[----:B------:R-:W-:Y:S01]  /*b780*/  SHF.R.U64 R48, R48, 0x3, RZ ;  /* 0x0000000330307819 */ /* 0x000fe200000012ff */
        /* <DEDUP_REMOVED lines=8> */
[----:B------:R-:W-:Y:S01]  /*b810*/  IMAD.SHL.U32 R83, R20, 0x10, RZ ;  /* 0x0000001014537824 */ /* 0x000fe200078e00ff */
[--C-:B------:R-:W-:Y:S01]  /*b820*/  SHF.R.S32.HI R78, RZ, 0x1f, R77.reuse ;  /* 0x0000001fff4e7819 */ /* 0x100fe2000001144d */
[----:B------:R-:W-:Y:S01]  /*b830*/  IMAD.MOV R79, RZ, RZ, -R77 ;  /* 0x000000ffff4f7224 */ /* 0x000fe200078e0a4d */
        /* <DEDUP_REMOVED lines=10> */
[----:B------:R-:W-:Y:S01]  /*b8e0*/  LOP3.LUT R72, R6, R7, RZ, 0x3c, !PT ;  /* 0x0000000706487212 */ /* 0x000fe200078e3cff */
[----:B------:R-:W-:Y:S01]  /*b8f0*/  IMAD.U32 R21, RZ, RZ, UR11 ;  /* 0x0000000bff157e24 */ /* 0x000fe2000f8e00ff */
[----:B------:R-:W-:Y:S01]  /*b900*/  ULDC.64 UR10, c[0x0][0xae0] ;  /* 0x0002b800000a7ab9 */ /* 0x000fe20000000a00 */
[----:B------:R-:W-:Y:S01]  /*b910*/  SEL R0, RZ, 0xffffffff, P0 ;  /* 0xffffffffff007807 */ /* 0x000fe20000000000 */
[----:B------:R-:W-:Y:S01]  /*b920*/  IMAD R79, R82, R79, R80 ;  /* 0x0000004f524f7224 */ /* 0x000fe200078e0250 */
[----:B------:R-:W5:Y:S01]  /*b930*/  LD.E.128 R4, desc[UR50][R4.64] ;  /* 0x0000003204047980 */ /* 0x000f62000c101d00 */
[----:B------:R-:W-:Y:S01]  /*b940*/  IMAD R78, R78, UR10, RZ ;  /* 0x0000000a4e4e7c24 */ /* 0x000fe2000f8e02ff */
[----:B------:R-:W-:Y:S01]  /*b950*/  LOP3.LUT R76, R83, 0x10, R76, 0xe2, !PT ;  /* 0x00000010534c7812 */ /* 0x000fe200078ee24c */
[----:B------:R-:W-:Y:S01]  /*b960*/  IMAD.U32 R21, RZ, RZ, UR4 ;  /* 0x00000004ff157e24 */ /* 0x000fe2000f8e00ff */
[----:B------:R-:W5:Y:S01]  /*b970*/  LD.E.128 R12, desc[UR50][R12.64] ;  /* 0x000000320c0c7980 */ /* 0x000f62000c101d00 */
[----:B------:R-:W-:Y:S01]  /*b980*/  IMAD.SHL.U32 R83, R0, 0x20, RZ ;  /* 0x0000002000537824 */ /* 0x000fe200078e00ff */
[----:B------:R-:W-:Y:S01]  /*b990*/  ISETP.GE.AND P0, PT, R97, UR14, PT ;  /* 0x0000000e61007c0c */ /* 0x000fe2000bf06270 */
[----:B------:R-:W-:Y:S01]  /*b9a0*/  IMAD R81, R77, UR11, R78 ;  /* 0x0000000b4d517c24 */ /* 0x000fe2000f8e024e */
[----:B------:R-:W5:Y:S01]  /*b9b0*/  LD.E.128 R48, desc[UR50][R48.64] ;  /* 0x0000003230307980 */ /* 0x000f62000c101d00 */
[----:B------:R-:W-:-:S03]  /*b9c0*/  SHF.R.S32.HI R78, RZ, 0x1f, R79 ;  /* 0x0000001fff4e7819 */ /* 0x000fc6000001144f */
[----:B------:R-:W5:Y:S01]  /*b9d0*/  LD.E.128 R52, desc[UR50][R52.64] ;  /* 0x0000003234347980 */ /* 0x000f62000c101d00 */
[----:B------:R-:W-:Y:S01]  /*b9e0*/  IMAD.WIDE.U32 R20, R77, UR10, R20 ;  /* 0x0000000a4d147c25 */ /* 0x000fe2000f8e0014 */
[----:B------:R-:W-:Y:S02]  /*b9f0*/  ULDC.64 UR10, c[0x0][0xad8] ;  /* 0x0002b600000a7ab9 */ /* 0x000fe40000000a00 */
        /* <DEDUP_REMOVED lines=11> */
[----:B------:R-:W-:Y:S01]  /*bab0*/  IMAD.IADD R21, R21, 0x1, R81 ;  /* 0x0000000115157824 */ /* 0x000fe200078e0251 */
[----:B------:R-:W-:Y:S01]  /*bac0*/  SEL R77, RZ, 0x40, P0 ;  /* 0x00000040ff4d7807 */ /* 0x000fe20000000000 */
[----:B------:R-:W-:Y:S01]  /*bad0*/  IMAD R78, R78, UR10, RZ ;  /* 0x0000000a4e4e7c24 */ /* 0x000fe2000f8e02ff */
[----:B------:R-:W-:Y:S01]  /*bae0*/  ISETP.GE.AND P0, PT, R95, UR14, PT ;  /* 0x0000000e5f007c0c */ /* 0x000fe2000bf06270 */
[----:B------:R-:W-:-:S02]  /*baf0*/  IMAD R93, R82, UR8, RZ ;  /* 0x00000008525d7c24 */ /* 0x000fc4000f8e02ff */
[----:B------:R-:W-:Y:S01]  /*bb00*/  VIADD R90, R3, UR45 ;  /* 0x0000002d035a7c36 */ /* 0x000fe20008000000 */
        /* <DEDUP_REMOVED lines=12> */
[----:B0-----:R0:W1:Y:S02]  /*bbd0*/  SHFL.IDX PT, R20, R86, RZ, 0x181f ;  /* 0x00181fff56147589 */ /* 0x00106400000e0000 */
[----:B------:R-:W-:Y:S02]  /*bbe0*/  SYNCS.ARRIVE.TRANS64.RED.A1T0 RZ, [UR4], RZ ;  /* 0x000000ffffff79a7 */ /* 0x000fe40008100404 */
        /* <DEDUP_REMOVED lines=11> */
[-C--:B-1----:R-:W-:Y:S01]  /*bca0*/  @!P1 LEA R76, P2, R192, R20.reuse, 0x1 ;  /* 0x00000014c04c9211 */ /* 0x082fe200078408ff */
[----:B--2---:R-:W-:Y:S02]  /*bcb0*/  @!P0 IMAD.WIDE R78, R2, 0x2, R20 ;  /* 0x00000002024e8825 */ /* 0x004fe400078e0214 */
[----:B------:R-:W-:Y:S02]  /*bcc0*/  @!P4 LEA R80, P5, R187, R20, 0x1 ;  /* 0x00000014bb50c211 */ /* 0x000fe400078a08ff */
[----:B------:R-:W-:Y:S01]  /*bcd0*/  @!P1 LEA.HI.X R77, R192, R21, R152, 0x1, P2 ;  /* 0x00000015c04d9211 */ /* 0x000fe200010f0c98 */
[----:B-----5:R1:W-:Y:S01]  /*bce0*/  @!P0 ST.E.128 desc[UR50][R78.64], R4 ;  /* 0x000000044e008985 */ /* 0x0203e2000c101d32 */
[----:B------:R-:W-:Y:S02]  /*bcf0*/  ISETP.GE.AND P2, PT, R87, UR14, PT ;  /* 0x0000000e57007c0c */ /* 0x000fe4000bf46270 */
[----:B------:R-:W-:Y:S01]  /*bd00*/  LOP3.LUT P0, RZ, R0, 0x40, RZ, 0xc0, !PT ;  /* 0x0000004000ff7812 */ /* 0x000fe2000780c0ff */
[----:B------:R2:W-:Y:S01]  /*bd10*/  @!P1 ST.E.128 desc[UR50][R76.64], R12 ;  /* 0x0000000c4c009985 */ /* 0x0005e2000c101d32 */
[----:B------:R-:W-:-:S02]  /*bd20*/  ISETP.GE.AND P1, PT, R91, UR14, PT ;  /* 0x0000000e5b007c0c */ /* 0x000fc4000bf26270 */
[-C--:B------:R-:W-:Y:S02]  /*bd30*/  @!P3 LEA R82, P6, R89, R20.reuse, 0x1 ;  /* 0x000000145952b211 */ /* 0x080fe400078c08ff */
[-C--:B------:R-:W-:Y:S02]  /*bd40*/  @!P4 LEA.HI.X R81, R187, R21.reuse, R81, 0x1, P5 ;  /* 0x00000015bb51c211 */ /* 0x080fe400028f0c51 */
[-C--:B------:R-:W-:Y:S02]  /*bd50*/  @!P3 LEA.HI.X R83, R89, R21.reuse, R83, 0x1, P6 ;  /* 0x000000155953b211 */ /* 0x080fe400030f0c53 */
[----:B------:R-:W-:Y:S01]  /*bd60*/  LOP3.LUT P6, RZ, R3, 0x80, RZ, 0xc0, !PT ;  /* 0x0000008003ff7812 */ /* 0x000fe200078cc0ff */
[----:B------:R3:W-:Y:S01]  /*bd70*/  @!P4 ST.E.128 desc[UR50][R80.64], R28 ;  /* 0x0000001c5000c985 */ /* 0x0007e2000c101d32 */
[C---:B------:R-:W-:Y:S02]  /*bd80*/  @!P2 LEA R84, P5, R87.reuse, R20, 0x1 ;  /* 0x000000145754a211 */ /* 0x040fe400078a08ff */
[----:B-1----:R-:W-:Y:S01]  /*bd90*/  SHF.R.S32.HI R5, RZ, 0x1f, R91 ;  /* 0x0000001fff057819 */ /* 0x002fe2000001145b */
        /* <DEDUP_REMOVED lines=14> */
.L_x_7678:
[----:B------:R-:W-:Y:S05]  /*be80*/  BSYNC B1 ;  /* 0x0000000000017941 */ /* 0x000fea0003800000 */
.L_x_7677:
        /* <DEDUP_REMOVED lines=9> */
[----:B------:R-:W-:Y:S02]  /*bf20*/  ISETP.GE.AND P1, PT, R87, UR14, PT ;  /* 0x0000000e57007c0c */ /* 0x000fe4000bf26270 */
[----:B------:R-:W-:-:S02]  /*bf30*/  SHF.R.S32.HI R15, RZ, 0x1f, R187 ;  /* 0x0000001fff0f7819 */ /* 0x000fc400000114bb */
[----:B--2---:R-:W-:Y:S01]  /*bf40*/  SHF.R.S32.HI R21, RZ, 0x1f, R89 ;  /* 0x0000001fff157819 */ /* 0x004fe20000011459 */
[----:B0---4-:R-:W-:Y:S02]  /*bf50*/  @!P0 IMAD.WIDE R6, R2, 0x2, R4 ;  /* 0x0000000202068825 */ /* 0x011fe400078e0204 */
[CC--:B------:R-:W-:Y:S02]  /*bf60*/  @!P4 LEA R12, P5, R192.reuse, R4.reuse, 0x1 ;  /* 0x00000004c00cc211 */ /* 0x0c0fe400078a08ff */
[-C--:B------:R-:W-:Y:S01]  /*bf70*/  @!P3 LEA R14, P6, R187, R4.reuse, 0x1 ;  /* 0x00000004bb0eb211 */ /* 0x080fe200078c08ff */
[----:B------:R0:W-:Y:S01]  /*bf80*/  @!P0 ST.E.128 desc[UR50][R6.64], R8 ;  /* 0x0000000806008985 */ /* 0x0001e2000c101d32 */
[----:B------:R-:W-:Y:S02]  /*bf90*/  ISETP.GE.AND P0, PT, R91, UR14, PT ;  /* 0x0000000e5b007c0c */ /* 0x000fe4000bf06270 */
[----:B------:R-:W-:Y:S02]  /*bfa0*/  @!P4 LEA.HI.X R13, R192, R5, R152, 0x1, P5 ;  /* 0x00000005c00dc211 */ /* 0x000fe400028f0c98 */
[----:B-1----:R-:W-:-:S02]  /*bfb0*/  @!P2 LEA R20, P5, R89, R4, 0x1 ;  /* 0x000000045914a211 */ /* 0x002fc400078a08ff */
        /* <DEDUP_REMOVED lines=25> */
.L_x_7676:
        /* <DEDUP_REMOVED lines=44> */
[----:B------:R-:W-:Y:S01]  /*c410*/  UIADD3 UR4, UR40, 0x28c20, URZ ;  /* 0x00028c2028047890 */ /* 0x000fe2000fffe03f */
[----:B------:R-:W-:Y:S01]  /*c420*/  IMAD R7, R7, UR14, R4 ;  /* 0x0000000e07077c24 */ /* 0x000fe2000f8e0204 */
[----:B------:R-:W-:Y:S01]  /*c430*/  SHF.R.S32.HI R162, RZ, 0x1f, R209 ;  /* 0x0000001fffa27819 */ /* 0x000fe200000114d1 */
[----:B------:R-:W-:Y:S01]  /*c440*/  IMAD R0, R0, UR12, RZ ;  /* 0x0000000c00007c24 */ /* 0x000fe2000f8e02ff */
[----:B------:R-:W-:Y:S01]  /*c450*/  UPRMT UR4, URZ, 0x654, UR4 ;  /* 0x000006543f047896 */ /* 0x000fe20008000004 */
[----:B------:R-:W-:Y:S01]  /*c460*/  IMAD.U32 R4, RZ, RZ, UR10 ;  /* 0x0000000aff047e24 */ /* 0x000fe2000f8e00ff */
[----:B------:R-:W-:Y:S01]  /*c470*/  ULDC.64 UR10, c[0x0][0xb28] ;  /* 0x0002ca00000a7ab9 */ /* 0x000fe20000000a00 */
[C---:B------:R-:W-:Y:S01]  /*c480*/  IMAD R9, R3.reuse, UR13, R0 ;  /* 0x0000000d03097c24 */ /* 0x040fe2000f8e0200 */
[----:B------:R-:W-:Y:S01]  /*c490*/  SHF.R.S32.HI R0, RZ, 0x1f, R7 ;  /* 0x0000001fff007819 */ /* 0x000fe20000011407 */
[----:B------:R-:W-:Y:S01]  /*c4a0*/  IMAD.WIDE.U32 R4, R3, UR12, R4 ;  /* 0x0000000c03047c25 */ /* 0x000fe2000f8e0004 */
[----:B------:R-:W-:-:S02]  /*c4b0*/  SHF.R.S32.HI R163, RZ, 0x1f, R210 ;  /* 0x0000001fffa37819 */ /* 0x000fc400000114d2 */
        /* <DEDUP_REMOVED lines=39> */
[----:B0-----:R-:W-:-:S04]  /*c730*/  @!P1 LEA R4, P2, R223, R12, 0x2 ;  /* 0x0000000cdf049211 */ /* 0x001fc800078410ff */
[----:B------:R-:W-:Y:S02]  /*c740*/  @!P1 LEA.HI.X R5, R223, R11, R174, 0x2, P2 ;  /* 0x0000000bdf059211 */ /* 0x000fe400010f14ae */
[----:B------:R-:W-:-:S03]  /*c750*/  ISETP.GE.AND P2, PT, R217, UR4, PT ;  /* 0x00000004d9007c0c */ /* 0x000fc6000bf46270 */
[----:B------:R0:W-:Y:S01]  /*c760*/  @!P1 ST.E.64 desc[UR50][R4.64], R28 ;  /* 0x0000001c04009985 */ /* 0x0001e2000c101b32 */
[----:B------:R-:W-:-:S03]  /*c770*/  ISETP.GE.AND P1, PT, R218, UR4, PT ;  /* 0x00000004da007c0c */ /* 0x000fc6000bf26270 */
[----:B------:R1:W-:Y:S01]  /*c780*/  @!P0 ST.E.64 desc[UR50][R6.64], R32 ;  /* 0x0000002006008985 */ /* 0x0003e2000c101b32 */
[----:B------:R-:W-:Y:S02]  /*c790*/  ISETP.GE.AND P0, PT, R219, UR4, PT ;  /* 0x00000004db007c0c */ /* 0x000fe4000bf06270 */
[CC--:B0-----:R-:W-:Y:S02]  /*c7a0*/  @!P3 LEA R4, P5, R221.reuse, R12.reuse, 0x2 ;  /* 0x0000000cdd04b211 */ /* 0x0c1fe400078a10ff */
[CC--:B-1----:R-:W-:Y:S02]  /*c7b0*/  @!P4 LEA R6, P6, R220.reuse, R12.reuse, 0x2 ;  /* 0x0000000cdc06c211 */ /* 0x0c2fe400078c10ff */
[-C--:B------:R-:W-:Y:S02]  /*c7c0*/  @!P3 LEA.HI.X R5, R221, R11.reuse, R14, 0x2, P5 ;  /* 0x0000000bdd05b211 */ /* 0x080fe400028f140e */
[----:B------:R-:W-:Y:S02]  /*c7d0*/  @!P4 LEA.HI.X R7, R220, R11, R173, 0x2, P6 ;  /* 0x0000000bdc07c211 */ /* 0x000fe400030f14ad */
[----:B------:R-:W-:Y:S01]  /*c7e0*/  @!P2 LEA R8, P6, R217, R12, 0x2 ;  /* 0x0000000cd908a211 */ /* 0x000fe200078c10ff */
[----:B------:R0:W-:Y:S01]  /*c7f0*/  @!P3 ST.E.64 desc[UR50][R4.64], R36 ;  /* 0x000000240400b985 */ /* 0x0001e2000c101b32 */
[----:B------:R-:W-:-:S02]  /*c800*/  ISETP.GE.AND P3, PT, R216, UR4, PT ;  /* 0x00000004d8007c0c */ /* 0x000fc4000bf66270 */
[-C--:B------:R-:W-:Y:S01]  /*c810*/  @!P2 LEA.HI.X R9, R217, R11.reuse, R170, 0x2, P6 ;  /* 0x0000000bd909a211 */ /* 0x080fe200030f14aa */
[----:B------:R1:W-:Y:S01]  /*c820*/  @!P4 ST.E.64 desc[UR50][R6.64], R40 ;  /* 0x000000280600c985 */ /* 0x0003e2000c101b32 */
[CC--:B0-----:R-:W-:Y:S02]  /*c830*/  @!P0 LEA R4, P4, R219.reuse, R12.reuse, 0x2 ;  /* 0x0000000cdb048211 */ /* 0x0c1fe400078810ff */
[C---:B-1----:R-:W-:Y:S02]  /*c840*/  @!P1 LEA R6, P5, R218.reuse, R12, 0x2 ;  /* 0x0000000cda069211 */ /* 0x042fe400078a10ff */
        /* <DEDUP_REMOVED lines=9> */
[CC--:B0-----:R-:W-:Y:S02]  /*c8e0*/  @!P3 LEA R4, P6, R216.reuse, R12.reuse, 0x2 ;  /* 0x0000000cd804b211 */ /* 0x0c1fe400078c10ff */
[CC--:B-1----:R-:W-:Y:S02]  /*c8f0*/  @!P4 LEA R6, P2, R215.reuse, R12.reuse, 0x2 ;  /* 0x0000000cd706c211 */ /* 0x0c2fe400078410ff */
[-C--:B------:R-:W-:Y:S02]  /*c900*/  @!P3 LEA.HI.X R5, R216, R11.reuse, R169, 0x2, P6 ;  /* 0x0000000bd805b211 */ /* 0x080fe400030f14a9 */
[----:B--2---:R-:W-:Y:S02]  /*c910*/  @!P5 LEA R8, P6, R214, R12, 0x2 ;  /* 0x0000000cd608d211 */ /* 0x004fe400078c10ff */
        /* <DEDUP_REMOVED lines=87> */
.L_x_7681:
[----:B------:R-:W-:Y:S05]  /*ce90*/  BSYNC B1 ;  /* 0x0000000000017941 */ /* 0x000fea0003800000 */
.L_x_7680:
        /* <DEDUP_REMOVED lines=10> */
[CC--:B0-----:R-:W-:Y:S02]  /*cf40*/  @!P4 LEA R10, P3, R18.reuse, R3.reuse, 0x2 ;  /* 0x00000003120ac211 */ /* 0x0c1fe400078610ff */
[-C--:B------:R-:W-:Y:S02]  /*cf50*/  @!P2 LEA R4, P6, R223, R3.reuse, 0x2 ;  /* 0x00000003df04a211 */ /* 0x080fe400078c10ff */
[----:B--2-4-:R-:W-:Y:S02]  /*cf60*/  @!P4 LEA.HI.X R11, R18, R20, R175, 0x2, P3 ;  /* 0x00000014120bc211 */ /* 0x014fe400018f14af */
        /* <DEDUP_REMOVED lines=9> */
[----:B------:R-:W-:Y:S01]  /*d000*/  @!P0 LEA.HI.X R9, R221, R20, R14, 0x2, P6 ;  /* 0x00000014dd098211 */ /* 0x000fe200030f140e */
        /* <DEDUP_REMOVED lines=14> */
[-C--:B--2---:R-:W-:Y:S02]  /*d0f0*/  @!P0 LEA R4, P6, R217, R3.reuse, 0x2 ;  /* 0x00000003d9048211 */ /* 0x084fe400078c10ff */
[----:B------:R-:W-:Y:S01]  /*d100*/  ISETP.GE.AND P4, PT, R213, UR4, PT ;  /* 0x00000004d5007c0c */ /* 0x000fe2000bf86270 */
[----:B------:R2:W-:Y:S01]  /*d110*/  @!P5 ST.E.64 desc[UR50][R14.64], R50 ;  /* 0x000000320e00d985 */ /* 0x0005e2000c101b32 */
[----:B---3--:R-:W-:-:S02]  /*d120*/  @!P1 LEA R6, P5, R216, R3, 0x2 ;  /* 0x00000003d8069211 */ /* 0x008fc400078a10ff */
        /* <DEDUP_REMOVED lines=10> */
[CC--:B----4-:R-:W-:Y:S02]  /*d1d0*/  @!P4 LEA R12, P2, R213.reuse, R3.reuse, 0x2 ;  /* 0x00000003d50cc211 */ /* 0x0d0fe400078410ff */
[----:B------:R-:W-:Y:S02]  /*d1e0*/  ISETP.GE.AND P1, PT, R210, UR4, PT ;  /* 0x00000004d2007c0c */ /* 0x000fe4000bf26270 */
[-C--:B------:R-:W-:Y:S02]  /*d1f0*/  @!P3 LEA.HI.X R11, R214, R20.reuse, R167, 0x2, P6 ;  /* 0x00000014d60bb211 */ /* 0x080fe400030f14a7 */
[----:B------:R-:W-:Y:S02]  /*d200*/  @!P4 LEA.HI.X R13, R213, R20, R166, 0x2, P2 ;  /* 0x00000014d50dc211 */ /* 0x000fe400010f14a6 */
[----:B------:R-:W-:Y:S01]  /*d210*/  ISETP.GE.AND P2, PT, R209, UR4, PT ;  /* 0x00000004d1007c0c */ /* 0x000fe2000bf46270 */
[----:B------:R-:W-:Y:S01]  /*d220*/  @!P3 ST.E.64 desc[UR50][R10.64], R66 ;  /* 0x000000420a00b985 */ /* 0x000fe2000c101b32 */
[----:B--2---:R-:W-:-:S03]  /*d230*/  @!P5 LEA R14, P6, R212, R3, 0x2 ;  /* 0x00000003d40ed211 */ /* 0x004fc600078c10ff */
[----:B------:R2:W-:Y:S01]  /*d240*/  @!P4 ST.E.64 desc[UR50][R12.64], R70 ;  /* 0x000000460c00c985 */ /* 0x0005e2000c101b32 */
[-C--:B------:R-:W-:Y:S02]  /*d250*/  @!P5 LEA.HI.X R15, R212, R20.reuse, R165, 0x2, P6 ;  /* 0x00000014d40fd211 */ /* 0x080fe400030f14a5 */
[CC--:B0-----:R-:W-:Y:S02]  /*d260*/  @!P0 LEA R4, P4, R211.reuse, R3.reuse, 0x2 ;  /* 0x00000003d3048211 */ /* 0x0c1fe400078810ff */
[-C--:B---3--:R-:W-:Y:S01]  /*d270*/  @!P1 LEA R6, P3, R210, R3.reuse, 0x2 ;  /* 0x00000003d2069211 */ /* 0x088fe200078610ff */
        /* <DEDUP_REMOVED lines=23> */
[-C--:B---3--:R-:W-:Y:S02]  /*d3f0*/  @!P2 LEA R4, P6, R205, R3.reuse, 0x2 ;  /* 0x00000003cd04a211 */ /* 0x088fe400078c10ff */
[----:B------:R-:W-:Y:S01]  /*d400*/  ISETP.GE.AND P4, PT, R201, UR4, PT ;  /* 0x00000004c9007c0c */ /* 0x000fe2000bf86270 */
[----:B------:R3:W-:Y:S01]  /*d410*/  @!P3 ST.E.64 desc[UR50][R14.64], R98 ;  /* 0x000000620e00b985 */ /* 0x0007e2000c101b32 */
[-C--:B-1----:R-:W-:Y:S02]  /*d420*/  @!P1 LEA R6, P3, R204, R3.reuse, 0x2 ;  /* 0x00000003cc069211 */ /* 0x082fe400078610ff */
[----:B------:R-:W-:Y:S02]  /*d430*/  @!P2 LEA.HI.X R5, R205, R20, R158, 0x2, P6 ;  /* 0x00000014cd05a211 */ /* 0x000fe400030f149e */
[----:B--2---:R-:W-:-:S02]  /*d440*/  @!P0 LEA R8, P6, R203, R3, 0x2 ;  /* 0x00000003cb088211 */ /* 0x004fc400078c10ff */
[-C--:B------:R-:W-:Y:S01]  /*d450*/  @!P1 LEA.HI.X R7, R204, R20.reuse, R157, 0x2, P3 ;  /* 0x00000014cc079211 */ /* 0x080fe200018f149d */
[----:B------:R1:W-:Y:S01]  /*d460*/  @!P2 ST.E.64 desc[UR50][R4.64], R102 ;  /* 0x000000660400a985 */ /* 0x0003e2000c101b32 */
[----:B------:R-:W-:Y:S02]  /*d470*/  ISETP.GE.AND P3, PT, R200, UR4, PT ;  /* 0x00000004c8007c0c */ /* 0x000fe4000bf66270 */
[----:B------:R-:W-:Y:S01]  /*d480*/  @!P0 LEA.HI.X R9, R203, R20, R156, 0x2, P6 ;  /* 0x00000014cb098211 */ /* 0x000fe200030f149c */
[----:B------:R2:W-:Y:S01]  /*d490*/  @!P1 ST.E.64 desc[UR50][R6.64], R106 ;  /* 0x0000006a06009985 */ /* 0x0005e2000c101b32 */
[-C--:B0-----:R-:W-:Y:S02]  /*d4a0*/  @!P5 LEA R10, P1, R202, R3.reuse, 0x2 ;  /* 0x00000003ca0ad211 */ /* 0x081fe400078210ff */
[----:B----4-:R-:W-:Y:S01]  /*d4b0*/  @!P4 LEA R12, P2, R201, R3, 0x2 ;  /* 0x00000003c90cc211 */ /* 0x010fe200078410ff */
[----:B------:R0:W-:Y:S01]  /*d4c0*/  @!P0 ST.E.64 desc[UR50][R8.64], R110 ;  /* 0x0000006e08008985 */ /* 0x0001e2000c101b32 */
[----:B------:R-:W-:-:S02]  /*d4d0*/  ISETP.GE.AND P0, PT, R199, UR4, PT ;  /* 0x00000004c7007c0c */ /* 0x000fc4000bf06270 */
[-C--:B------:R-:W-:Y:S02]  /*d4e0*/  @!P5 LEA.HI.X R11, R202, R20.reuse, R155, 0x2, P1 ;  /* 0x00000014ca0bd211 */ /* 0x080fe400008f149b */
        /* <DEDUP_REMOVED lines=13> */
[-C--:B--2---:R-:W-:Y:S01]  /*d5c0*/  @!P1 LEA R6, P6, R198, R3.reuse, 0x2 ;  /* 0x00000003c6069211 */ /* 0x084fe200078c10ff */
[----:B------:R2:W-:Y:S02]  /*d5d0*/  @!P0 ST.E.64 desc[UR50][R4.64], R126 ;  /* 0x0000007e04008985 */ /* 0x0005e4000c101b32 */
[----:B0-----:R-:W-:-:S02]  /*d5e0*/  @!P4 LEA R8, P0, R197, R3, 0x2 ;  /* 0x00000003c508c211 */ /* 0x001fc400078010ff */
[-C--:B------:R-:W-:Y:S02]  /*d5f0*/  @!P1 LEA.HI.X R7, R198, R20.reuse, R21, 0x2, P6 ;  /* 0x00000014c6079211 */ /* 0x080fe400030f1415 */
[-C--:B---3--:R-:W-:Y:S02]  /*d600*/  @!P3 LEA R10, P6, R196, R3.reuse, 0x2 ;  /* 0x00000003c40ab211 */ /* 0x088fe400078c10ff */
[-C--:B------:R-:W-:Y:S01]  /*d610*/  @!P4 LEA.HI.X R9, R197, R20.reuse, R229, 0x2, P0 ;  /* 0x00000014c509c211 */ /* 0x080fe200000f14e5 */
[----:B------:R2:W-:Y:S01]  /*d620*/  @!P1 ST.E.64 desc[UR50][R6.64], R130 ;  /* 0x0000008206009985 */ /* 0x0005e2000c101b32 */
[-C--:B----4-:R-:W-:Y:S02]  /*d630*/  @!P2 LEA R12, P1, R195, R3.reuse, 0x2 ;  /* 0x00000003c30ca211 */ /* 0x090fe400078210ff */
        /* <DEDUP_REMOVED lines=14> */
.L_x_7673:
        /* <DEDUP_REMOVED lines=22> */
[----:B------:R-:W1:Y:S10]  /*d880*/  S2R R3, SR_TID.X ;  /* 0x0000000000037919 */ /* 0x000e740000002100 */
[----:B------:R-:W-:Y:S01]  /*d890*/  @!UP1 ULDC UR9, c[0x0][0xad4] ;  /* 0x0002b50000099ab9 */ /* 0x000fe20000000800 */
[----:B--2---:R-:W-:Y:S01]  /*d8a0*/  @P1 R2UR UR4, R8 ;  /* 0x00000000080412ca */ /* 0x004fe200000e0000 */
[----:B-1----:R-:W-:-:S05]  /*d8b0*/  VIADD R8, R3, 0xffffff80 ;  /* 0xffffff8003087836 */ /* 0x002fca0000000000 */
[----:B------:R-:W-:-:S07]  /*d8c0*/  ISETP.GT.AND P0, PT, R8, 0x3f, PT ;  /* 0x0000003f0800780c */ /* 0x000fce0003f04270 */
[----:B------:R-:W-:Y:S01]  /*d8d0*/  USHF.R.S32.HI UR22, URZ, 0x1f, UR4 ;  /* 0x0000001f3f167899 */ /* 0x000fe20008011404 */
[----:B0-----:R-:W-:Y:S11]  /*d8e0*/  @P2 BRA `(.L_x_7682) ;  /* 0x0000000000102947 */ /* 0x001ff60003800000 */
[----:B------:R-:W-:Y:S05]  /*d8f0*/  @!P1 BRA `(.L_x_7682) ;  /* 0x00000000000c9947 */ /* 0x000fea0003800000 */
[----:B------:R-:W2:Y:S04]  /*d900*/  LDG.E R3, desc[UR50][R4.64] ;  /* 0x0000003204037981 */ /* 0x000ea8000c1e1900 */
[----:B-----5:R-:W2:Y:S02]  /*d910*/  LDG.E R0, desc[UR50][R4.64+0x4] ;  /* 0x0000043204007981 */ /* 0x020ea4000c1e1900 */
[----:B--2---:R-:W-:-:S07]  /*d920*/  IMAD.IADD R0, R0, 0x1, -R3 ;  /* 0x0000000100007824 */ /* 0x004fce00078e0a03 */
.L_x_7682:
[----:B------:R-:W-:Y:S01]  /*d930*/  USEL UR41, UR41, URZ, !UP0 ;  /* 0x0000003f29297287 */ /* 0x000fe2000c000000 */
[----:B------:R-:W-:Y:S01]  /*d940*/  BSSY B1, `(.L_x_7683) ;  /* 0x0000039000017945 */ /* 0x000fe20003800000 */
[----:B------:R-:W-:-:S03]  /*d950*/  USEL UR42, UR42, URZ, !UP0 ;  /* 0x0000003f2a2a7287 */ /* 0x000fc6000c000000 */
[----:B------:R-:W-:Y:S09]  /*d960*/  @P0 BRA `(.L_x_7684) ;  /* 0x0000000000d80947 */ /* 0x000ff20003800000 */
        /* <DEDUP_REMOVED lines=18> */
[----:B------:R-:W-:Y:S02]  /*da90*/  UIMAD UR15, UR15, UR41, URZ ;  /* 0x000000290f0f72a4 */ /* 0x000fe4000f8e023f */
[----:B------:R-:W-:-:S02]  /*daa0*/  UIMAD.WIDE.U32 UR12, UR10, UR44, URZ ;  /* 0x0000002c0a0c72a5 */ /* 0x000fc4000f8e003f */
        /* <DEDUP_REMOVED lines=14> */
[----:B------:R-:W-:Y:S01]  /*db90*/  UIADD3.X UR8, UR8, UR19, UR22, UP1, UP2 ;  /* 0x0000001308087290 */ /* 0x000fe20008fe4416 */
[----:B------:R-:W-:Y:S01]  /*dba0*/  IMAD.U32 R5, RZ, RZ, UR21 ;  /* 0x00000015ff057e24 */ /* 0x000fe2000f8e00ff */
[--C-:B------:R-:W-:Y:S01]  /*dbb0*/  SHF.R.S32.HI R5, RZ, 0x1f, R3.reuse ;  /* 0x0000001fff057819 */ /* 0x100fe20000011403 */
[----:B------:R-:W-:Y:S01]  /*dbc0*/  IMAD.MOV R7, RZ, RZ, -R3 ;  /* 0x000000ffff077224 */ /* 0x000fe200078e0a03 */
[----:B------:R-:W-:Y:S01]  /*dbd0*/  IADD3 R4, P0, P1, R3, UR12, R4 ;  /* 0x0000000c03047c10 */ /* 0x000fe2000f91e004 */
[----:B------:R-:W-:Y:S01]  /*dbe0*/  ULDC.64 UR10, c[0x0][UR18+0x210] ;  /* 0x00008400120a7abb */ /* 0x000fe20008000a00 */
[----:B------:R-:W-:Y:S01]  /*dbf0*/  ULDC.64 UR12, c[0x0][0xba8] ;  /* 0x0002ea00000c7ab9 */ /* 0x000fe20000000a00 */
[----:B------:R-:W-:Y:S01]  /*dc00*/  IMAD R7, R9, R7, R6 ;  /* 0x0000000709077224 */ /* 0x000fe200078e0206 */
[----:B------:R-:W-:Y:S01]  /*dc10*/  IADD3.X R5, R5, UR8, R10, P0, P1 ;  /* 0x0000000805057c10 */ /* 0x000fe200087e240a */
[----:B------:R-:W-:Y:S01]  /*dc20*/  @!UP0 ULDC UR12, c[0x0][0xb50] ;  /* 0x0002d400000c8ab9 */ /* 0x000fe20000000800 */
[----:B------:R-:W-:Y:S01]  /*dc30*/  @!UP0 ULDC UR13, c[0x0][0xb54] ;  /* 0x0002d500000d8ab9 */ /* 0x000fe20000000800 */
[C---:B------:R-:W-:Y:S01]  /*dc40*/  IMAD R6, R7.reuse, UR11, RZ ;  /* 0x0000000b07067c24 */ /* 0x040fe2000f8e02ff */
[----:B------:R-:W-:Y:S01]  /*dc50*/  SHF.R.S32.HI R3, RZ, 0x1f, R7 ;  /* 0x0000001fff037819 */ /* 0x000fe20000011407 */
[----:B------:R-:W-:-:S04]  /*dc60*/  IMAD.WIDE.U32 R4, R7, UR10, R4 ;  /* 0x0000000a07047c25 */ /* 0x000fc8000f8e0004 */
[----:B------:R-:W-:Y:S01]  /*dc70*/  IMAD R3, R3, UR10, R6 ;  /* 0x0000000a03037c24 */ /* 0x000fe2000f8e0206 */
[----:B------:R-:W-:-:S03]  /*dc80*/  LEA R6, P0, R4, UR12, 0x2 ;  /* 0x0000000c04067c11 */ /* 0x000fc6000f8010ff */
[----:B------:R-:W-:-:S05]  /*dc90*/  IMAD.IADD R3, R5, 0x1, R3 ;  /* 0x0000000105037824 */ /* 0x000fca00078e0203 */
[----:B------:R-:W-:Y:S01]  /*dca0*/  LEA.HI.X R7, R4, UR13, R3, 0x2, P0 ;  /* 0x0000000d04077c11 */ /* 0x000fe200080f1403 */
[----:B------:R-:W-:-:S05]  /*dcb0*/  IMAD.MOV.U32 R3, RZ, RZ, -0x800000 ;  /* 0xff800000ff037424 */ /* 0x000fca00078e00ff */
[----:B------:R0:W-:Y:S02]  /*dcc0*/  STG.E desc[UR50][R6.64], R3 ;  /* 0x0000000306007986 */ /* 0x0001e4000c101932 */
.L_x_7684:
[----:B------:R-:W-:Y:S05]  /*dcd0*/  BSYNC B1 ;  /* 0x0000000000017941 */ /* 0x000fea0003800000 */
.L_x_7683:
[----:B------:R-:W-:-:S06]  /*dce0*/  UISETP.GT.AND UP0, UPT, UR9, 0x1, UPT ;  /* 0x000000010900788c */ /* 0x000fcc000bf04270 */
[----:B------:R-:W-:-:S13]  /*dcf0*/  PLOP3.LUT P0, PT, PT, PT, UP0, 0x80, 0x0 ;  /* 0x000000000000781c */ /* 0x000fda0003f0f008 */
[----:B------:R-:W-:Y:S05]  /*dd00*/  @P0 BRA `(.L_x_7679) ;  /* 0x00000008008c0947 */ /* 0x000fea0003800000 */
[----:B------:R-:W1:Y:S01]  /*dd10*/  LDC R11, c[0x0][0xbe8] ;  /* 0x0002fa00ff0b7b82 */ /* 0x000e620000000800 */
[----:B0-----:R-:W-:Y:S01]  /*dd20*/  SHF.R.S32.HI R3, RZ, 0x1f, R8 ;  /* 0x0000001fff037819 */ /* 0x001fe20000011408 */
[----:B------:R-:W-:Y:S01]  /*dd30*/  ULDC UR14, c[0x0][0xac8] ;  /* 0x0002b200000e7ab9 */ /* 0x000fe20000000800 */
[----:B------:R-:W-:Y:S01]  /*dd40*/  ULDC.64 UR12, c[0x0][0xaa0] ;  /* 0x0002a800000c7ab9 */ /* 0x000fe20000000a00 */
[----:B------:R-:W-:Y:S01]  /*dd50*/  ISETP.GE.AND P1, PT, R192, UR14, PT ;  /* 0x0000000ec0007c0c */ /* 0x000fe2000bf26270 */
[----:B------:R-:W-:Y:S01]  /*dd60*/  UIMAD UR10, UR22, UR12, URZ ;  /* 0x0000000c160a72a4 */ /* 0x000fe2000f8e023f */
[----:B------:R-:W-:Y:S01]  /*dd70*/  LEA.HI R6, R3, R8, RZ, 0x3 ;  /* 0x0000000803067211 */ /* 0x000fe200078f18ff */
[----:B------:R-:W-:Y:S01]  /*dd80*/  UIMAD.WIDE.U32 UR8, UR4, UR12, URZ ;  /* 0x0000000c040872a5 */ /* 0x000fe2000f8e003f */
[----:B------:R-:W-:Y:S01]  /*dd90*/  SEL R4, RZ, 0xffffffff, P1 ;  /* 0xffffffffff047807 */ /* 0x000fe20000800000 */
[----:B------:R-:W-:Y:S01]  /*dda0*/  UIMAD UR10, UR4, UR13, UR10 ;  /* 0x0000000d040a72a4 */ /* 0x000fe2000f8e020a */
[----:B------:R-:W-:Y:S01]  /*ddb0*/  LOP3.LUT R3, R6, 0xfffffff8, RZ, 0xc0, !PT ;  /* 0xfffffff806037812 */ /* 0x000fe200078ec0ff */
[C---:B------:R-:W-:Y:S01]  /*ddc0*/  VIADD R29, R2.reuse, 0xc0 ;  /* 0x000000c0021d7836 */ /* 0x040fe20000000000 */
[----:B------:R-:W-:Y:S01]  /*ddd0*/  ISETP.GE.AND P2, PT, R2, UR14, PT ;  /* 0x0000000e02007c0c */ /* 0x000fe2000bf46270 */
[----:B------:R-:W-:Y:S01]  /*dde0*/  IMAD.SHL.U32 R4, R4, 0x2, RZ ;  /* 0x0000000204047824 */ /* 0x000fe200078e00ff */
[----:B------:R-:W-:Y:S01]  /*ddf0*/  SHF.R.S32.HI R13, RZ, 0x3, R6 ;  /* 0x00000003ff0d7819 */ /* 0x000fe20000011406 */
[----:B------:R-:W-:Y:S01]  /*de00*/  IMAD.IADD R8, R8, 0x1, -R3 ;  /* 0x0000000108087824 */ /* 0x000fe200078e0a03 */
[----:B------:R-:W-:Y:S01]  /*de10*/  SEL R3, RZ, 0x1, P2 ;  /* 0x00000001ff037807 */ /* 0x000fe20001000000 */
[----:B------:R-:W-:Y:S01]  /*de20*/  UIADD3 UR9, UR9, UR10, URZ ;  /* 0x0000000a09097290 */ /* 0x000fe2000fffe03f */
[----:B------:R-:W-:Y:S01]  /*de30*/  ISETP.GE.AND P1, PT, R187, UR14, PT ;  /* 0x0000000ebb007c0c */ /* 0x000fe2000bf26270 */
[----:B------:R-:W-:Y:S01]  /*de40*/  ULDC.64 UR12, c[0x0][0xae8] ;  /* 0x0002ba00000c7ab9 */ /* 0x000fe20000000a00 */
[----:B------:R-:W-:Y:S01]  /*de50*/  LOP3.LUT R6, R4, 0x2, R3, 0xe2, !PT ;  /* 0x0000000204067812 */ /* 0x000fe200078ee203 */
[----:B------:R-:W-:Y:S01]  /*de60*/  IMAD R3, R8, 0x20, R13 ;  /* 0x0000002008037824 */ /* 0x000fe200078e020d */
[----:B------:R-:W-:Y:S01]  /*de70*/  SEL R4, RZ, 0xffffffff, P1 ;  /* 0xffffffffff047807 */ /* 0x000fe20000800000 */
[----:B------:R-:W-:Y:S01]  /*de80*/  UIMAD.WIDE.U32 UR8, UR44, UR12, UR8 ;  /* 0x0000000c2c0872a5 */ /* 0x000fe2000f8e0008 */
[----:B-1----:R-:W-:Y:S01]  /*de90*/  ISETP.NE.AND P0, PT, R11, 0x1, PT ;  /* 0x000000010b00780c */ /* 0x002fe20003f05270 */
[----:B------:R-:W-:Y:S01]  /*dea0*/  VIADD R8, R3, UR45 ;  /* 0x0000002d03087c36 */ /* 0x000fe20008000000 */
[----:B------:R-:W-:Y:S01]  /*deb0*/  ISETP.GE.AND P1, PT, R29, UR14, PT ;  /* 0x0000000e1d007c0c */ /* 0x000fe2000bf26270 */
[----:B------:R-:W-:Y:S01]  /*dec0*/  IMAD.SHL.U32 R9, R4, 0x4, RZ ;  /* 0x0000000404097824 */ /* 0x000fe200078e00ff */
[----:B------:R-:W-:Y:S01]  /*ded0*/  ULDC.64 UR10, c[0x0][0xaf0] ;  /* 0x0002bc00000a7ab9 */ /* 0x000fe20000000a00 */
[----:B------:R-:W-:Y:S01]  /*dee0*/  UIMAD UR9, UR44, UR13, UR9 ;  /* 0x0000000d2c0972a4 */ /* 0x000fe2000f8e0209 */
[----:B------:R-:W-:Y:S01]  /*def0*/  IMAD.MOV.U32 R3, RZ, RZ, R8 ;  /* 0x000000ffff037224 */ /* 0x000fe200078e0008 */
[----:B------:R-:W-:Y:S01]  /*df00*/  UIMAD UR42, UR42, UR10, URZ ;  /* 0x0000000a2a2a72a4 */ /* 0x000fe2000f8e023f */
[C---:B------:R-:W-:Y:S01]  /*df10*/  VIADD R33, R2.reuse, 0x100 ;  /* 0x0000010002217836 */ /* 0x040fe20000000000 */
[----:B------:R-:W-:Y:S01]  /*df20*/  UIMAD.WIDE.U32 UR8, UR41, UR10, UR8 ;  /* 0x0000000a290872a5 */ /* 0x000fe2000f8e0008 */
[----:B------:R-:W-:Y:S01]  /*df30*/  LOP3.LUT R6, R9, 0x4, R6, 0xe2, !PT ;  /* 0x0000000409067812 */ /* 0x000fe200078ee206 */
[----:B------:R-:W-:Y:S01]  /*df40*/  UIMAD UR4, UR41, UR11, UR42 ;  /* 0x0000000b290472a4 */ /* 0x000fe2000f8e022a */
[C---:B------:R-:W-:Y:S01]  /*df50*/  VIADD R35, R2.reuse, 0x140 ;  /* 0x0000014002237836 */ /* 0x040fe20000000000 */
[----:B------:R-:W0:Y:S01]  /*df60*/  @P0 LDC R5, c[0x0][0xbec] ;  /* 0x0002fb00ff050b82 */ /* 0x000e220000000800 */
[----:B------:R-:W-:Y:S01]  /*df70*/  VIADD R27, R2, 0x180 ;  /* 0x00000180021b7836 */ /* 0x000fe20000000000 */
[----:B------:R-:W-:Y:S01]  /*df80*/  UIADD3 UR4, UR9, UR4, URZ ;  /* 0x0000000409047290 */ /* 0x000fe2000fffe03f */
[----:B-----5:R-:W-:Y:S01]  /*df90*/  IMAD R25, R0, R11, RZ ;  /* 0x0000000b00197224 */ /* 0x020fe200078e02ff */
[----:B------:R-:W-:Y:S01]  /*dfa0*/  BSSY B1, `(.L_x_7685) ;  /* 0x0000055000017945 */ /* 0x000fe20003800000 */
[----:B------:R-:W-:Y:S01]  /*dfb0*/  VIADD R26, R13, UR45 ;  /* 0x0000002d0d1a7c36 */ /* 0x000fe20008000000 */
[----:B------:R-:W-:Y:S01]  /*dfc0*/  SHF.R.S32.HI R30, RZ, 0x1f, R187 ;  /* 0x0000001fff1e7819 */ /* 0x000fe200000114bb */
[----:B------:R-:W-:Y:S01]  /*dfd0*/  VIADD R31, R2, 0x1c0 ;  /* 0x000001c0021f7836 */ /* 0x000fe20000000000 */
[----:B------:R-:W1:Y:S01]  /*dfe0*/  @P0 LDC R7, c[0x0][0xbf0] ;  /* 0x0002fc00ff070b82 */ /* 0x000e620000000800 */
[----:B------:R-:W-:-:S02]  /*dff0*/  SHF.R.S32.HI R28, RZ, 0x1f, R27 ;  /* 0x0000001fff1c7819 */ /* 0x000fc4000001141b */
[----:B------:R-:W-:Y:S02]  /*e000*/  SHF.R.S32.HI R32, RZ, 0x1f, R29 ;  /* 0x0000001fff207819 */ /* 0x000fe4000001141d */
[----:B------:R-:W-:Y:S02]  /*e010*/  SHF.R.S32.HI R34, RZ, 0x1f, R31 ;  /* 0x0000001fff227819 */ /* 0x000fe4000001141f */
[----:B------:R-:W-:Y:S02]  /*e020*/  SHF.R.S32.HI R36, RZ, 0x1f, R35 ;  /* 0x0000001fff247819 */ /* 0x000fe40000011423 */
[----:B------:R-:W-:Y:S02]  /*e030*/  SHF.R.S32.HI R37, RZ, 0x1f, R33 ;  /* 0x0000001fff257819 */ /* 0x000fe40000011421 */
[----:B------:R-:W-:Y:S01]  /*e040*/  SHF.R.S32.HI R38, RZ, 0x1f, R192 ;  /* 0x0000001fff267819 */ /* 0x000fe200000114c0 */
[----:B0-----:R-:W-:Y:S01]  /*e050*/  @P0 IMAD.HI.U32 R4, R8, R5, RZ ;  /* 0x0000000508040227 */ /* 0x001fe200078e00ff */
[----:B------:R-:W-:-:S02]  /*e060*/  SEL R5, RZ, 0xffffffff, P1 ;  /* 0xffffffffff057807 */ /* 0x000fc40000800000 */
        /* <DEDUP_REMOVED lines=72> */
.L_x_7686:
[----:B------:R-:W-:Y:S05]  /*e4f0*/  BSYNC B1 ;  /* 0x0000000000017941 */ /* 0x000fea0003800000 */
.L_x_7685:
        /* <DEDUP_REMOVED lines=36> */
.L_x_7679:
[----:B------:R-:W-:Y:S05]  /*e740*/  BSYNC B0 ;  /* 0x0000000000007941 */ /* 0x000fea0003800000 */
.L_x_7672:
[----:B------:R-:W-:Y:S02]  /*e750*/  ULDC UR4, c[0x0][0xc3c] ;  /* 0x00030f0000047ab9 */ /* 0x000fe40000000800 */
[----:B------:R-:W-:-:S06]  /*e760*/  UISETP.GE.AND UP0, UPT, UR7, UR4, UPT ;  /* 0x000000040700728c */ /* 0x000fcc000bf06270 */
[----:B------:R-:W-:-:S13]  /*e770*/  PLOP3.LUT P0, PT, PT, PT, UP0, 0x80, 0x0 ;  /* 0x000000000000781c */ /* 0x000fda0003f0f008 */
[----:B------:R-:W-:Y:S05]  /*e780*/  @!P0 BRA `(.L_x_7687) ;  /* 0xffffff2800cc8947 */ /* 0x000fea000383ffff */
[----:B------:R-:W-:Y:S05]  /*e790*/  EXIT ;  /* 0x000000000000794d */ /* 0x000fea0003800000 */
.L_x_7617:
        /* <DEDUP_REMOVED lines=16> */
.L_x_7688:
        /* <DEDUP_REMOVED lines=43> */
.L_x_7692:
        /* <DEDUP_REMOVED lines=35> */
.L_x_7690:
        /* <DEDUP_REMOVED lines=13> */
.L_x_7693:
        /* <DEDUP_REMOVED lines=62> */
.L_x_7694:
        /* <DEDUP_REMOVED lines=61> */
.L_x_7695:
[----:B------:R-:W-:-:S05]  /*f600*/  LOP3.LUT R25, RZ, R2, RZ, 0x33, !PT ;  /* 0x00000002ff197212 */ /* 0x000fca00078e33ff */
[----:B------:R-:W-:Y:S01]  /*f610*/  IMAD.IADD R25, R6, 0x1, R25 ;  /* 0x0000000106197824 */ /* 0x000fe200078e0219 */
[----:B------:R-:W-:Y:S06]  /*f620*/  BRA `(.L_x_7696) ;  /* 0x0000000000147947 */ /* 0x000fec0003800000 */
.L_x_7691:
[----:B------:R-:W-:Y:S01]  /*f630*/  ULDC UR4, c[0x0][0xc3c] ;  /* 0x00030f0000047ab9 */ /* 0x000fe20000000800 */
[----:B------:R-:W-:Y:S02]  /*f640*/  IMAD.MOV.U32 R25, RZ, RZ, RZ ;  /* 0x000000ffff197224 */ /* 0x000fe400078e00ff */
[----:B------:R-:W-:Y:S02]  /*f650*/  IMAD.U32 R24, RZ, RZ, UR6 ;  /* 0x00000006ff187e24 */ /* 0x000fe4000f8e00ff */
[----:B------:R-:W-:Y:S02]  /*f660*/  IMAD.MOV.U32 R26, RZ, RZ, RZ ;  /* 0x000000ffff1a7224 */ /* 0x000fe400078e00ff */
[----:B------:R-:W-:-:S07]  /*f670*/  IMAD.U32 R27, RZ, RZ, UR4 ;  /* 0x00000004ff1b7e24 */ /* 0x000fce000f8e00ff */
.L_x_7696:
[----:B------:R-:W-:-:S13]  /*f680*/  ISETP.NE.AND P0, PT, R7, RZ, PT ;  /* 0x000000ff0700720c */ /* 0x000fda0003f05270 */
[----:B------:R-:W0:Y:S01]  /*f690*/  @!P0 S2R R3, SR_CgaCtaId ;  /* 0x0000000000038919 */ /* 0x000e220000008800 */
[----:B------:R-:W-:-:S04]  /*f6a0*/  @!P0 MOV R2, 0x400 ;  /* 0x0000040000028802 */ /* 0x000fc80000000f00 */
[----:B0-----:R-:W-:-:S05]  /*f6b0*/  @!P0 LEA R2, R3, R2, 0x18 ;  /* 0x0000000203028211 */ /* 0x001fca00078ec0ff */
[----:B------:R0:W-:Y:S01]  /*f6c0*/  @!P0 STS.128 [R2+0x28cd0], R24 ;  /* 0x028cd01802008388 */ /* 0x0001e20000000c00 */
[----:B------:R-:W-:Y:S06]  /*f6d0*/  BAR.ARV 0x5, 0x180 ;  /* 0x0146000000007b1d */ /* 0x000fec0000002000 */
.L_x_7689:
[----:B------:R2:W-:Y:S01]  /*f6e0*/  STL [R1+0x20], RZ ;  /* 0x000020ff01007387 */ /* 0x0005e20000100800 */
[----:B------:R-:W-:Y:S01]  /*f6f0*/  ULDC UR4, c[0x0][0xc3c] ;  /* 0x00030f0000047ab9 */ /* 0x000fe20000000800 */
[----:B------:R-:W-:Y:S01]  /*f700*/  IMAD.MOV.U32 R22, RZ, RZ, 0x1 ;  /* 0x00000001ff167424 */ /* 0x000fe200078e00ff */
[----:B-1----:R-:W-:Y:S01]  /*f710*/  ISETP.GE.AND P0, PT, R27, UR4, PT ;  /* 0x000000041b007c0c */ /* 0x002fe2000bf06270 */
[----:B------:R-:W-:-:S12]  /*f720*/  IMAD.MOV.U32 R18, RZ, RZ, RZ ;  /* 0x000000ffff127224 */ /* 0x000fd800078e00ff */
[----:B--2---:R-:W-:Y:S05]  /*f730*/  @P0 BRA `(.L_x_7697) ;  /* 0x0000004c00f80947 */ /* 0x004fea0003800000 */
[----:B------:R-:W1:Y:S01]  /*f740*/  S2UR UR5, SR_CgaCtaId ;  /* 0x00000000000579c3 */ /* 0x000e620000008800 */
[C---:B0-----:R-:W-:Y:S01]  /*f750*/  IMAD.SHL.U32 R2, R0.reuse, 0x8, RZ ;  /* 0x0000000800027824 */ /* 0x041fe200078e00ff */
        /* <DEDUP_REMOVED lines=18> */
[----:B-1----:R-:W-:Y:S01]  /*f880*/  ULEA UR4, UR5, UR4, 0x18 ;  /* 0x0000000405047291 */ /* 0x002fe2000f8ec03f */
[C---:B------:R-:W-:Y:S02]  /*f890*/  LOP3.LUT R2, R0.reuse, 0x100, RZ, 0xfc, !PT ;  /* 0x0000010000027812 */ /* 0x040fe400078efcff */
[C---:B------:R-:W-:Y:S02]  /*f8a0*/  LOP3.LUT R4, R0.reuse, 0x140, RZ, 0xfc, !PT ;  /* 0x0000014000047812 */ /* 0x040fe400078efcff */
[C---:B------:R-:W-:Y:S01]  /*f8b0*/  LOP3.LUT R3, R0.reuse, 0x180, RZ, 0xfc, !PT ;  /* 0x0000018000037812 */ /* 0x040fe200078efcff */
[----:B------:R-:W-:Y:S01]  /*f8c0*/  IMAD.U32 R17, RZ, RZ, UR4 ;  /* 0x00000004ff117e24 */ /* 0x000fe2000f8e00ff */
[----:B------:R-:W-:-:S03]  /*f8d0*/  LOP3.LUT R2, R0, 0x1c0, RZ, 0xfc, !PT ;  /* 0x000001c000027812 */ /* 0x000fc600078efcff */
[----:B------:R-:W-:-:S05]  /*f8e0*/  IMAD R0, R33, 0x2, R17 ;  /* 0x0000000221007824 */ /* 0x000fca00078e0211 */
[----:B------:R0:W-:Y:S02]  /*f8f0*/  STL [R1+0x28], R0 ;  /* 0x0000280001007387 */ /* 0x0001e40000100800 */
.L_x_7760:
[----:B-1----:R-:W1:Y:S02]  /*f900*/  LDC.64 R2, c[0x0][0xc88] ;  /* 0x00032200ff027b82 */ /* 0x002e640000000a00 */
[----:B-1----:R-:W-:-:S05]  /*f910*/  IMAD.WIDE R2, R27, 0x4, R2 ;  /* 0x000000041b027825 */ /* 0x002fca00078e0202 */
[----:B------:R-:W0:Y:S01]  /*f920*/  LDG.E R29, desc[UR50][R2.64] ;  /* 0x00000032021d7981 */ /* 0x000e22000c1e1900 */
[----:B------:R-:W-:Y:S05]  /*f930*/  YIELD ;  /* 0x0000000000007946 */ /* 0x000fea0003800000 */
[----:B------:R-:W-:Y:S01]  /*f940*/  ULDC.64 UR4, c[0x0][0xa28] ;  /* 0x00028a0000047ab9 */ /* 0x000fe20000000a00 */
[----:B------:R-:W-:Y:S01]  /*f950*/  IMAD.MOV.U32 R31, RZ, RZ, RZ ;  /* 0x000000ffff1f7224 */ /* 0x000fe200078e00ff */
[----:B------:R-:W-:Y:S01]  /*f960*/  ISETP.NE.U32.AND P0, PT, RZ, UR4, PT ;  /* 0x00000004ff007c0c */ /* 0x000fe2000bf05070 */
[----:B------:R-:W-:-:S03]  /*f970*/  ULDC.64 UR6, c[0x0][0xa18] ;  /* 0x0002860000067ab9 */ /* 0x000fc60000000a00 */
[----:B------:R-:W-:Y:S01]  /*f980*/  ISETP.NE.AND.EX P0, PT, RZ, UR5, PT, P0 ;  /* 0x00000005ff007c0c */ /* 0x000fe2000bf05300 */
[----:B------:R-:W-:Y:S01]  /*f990*/  IMAD.MOV.U32 R37, RZ, RZ, RZ ;  /* 0x000000ffff257224 */ /* 0x000fe200078e00ff */
[----:B0-----:R-:W-:-:S11]  /*f9a0*/  SHF.R.S32.HI R0, RZ, 0x1f, R29 ;  /* 0x0000001fff007819 */ /* 0x001fd6000001141d */
        /* <DEDUP_REMOVED lines=37> */
.L_x_7698:
        /* <DEDUP_REMOVED lines=9> */
.L_x_7699:
        /* <DEDUP_REMOVED lines=9> */
.L_x_7700:
[----:B------:R-:W3:Y:S01]  /*fd20*/  LDL R4, [R1+0x4] ;  /* 0x0000040001047983 */ /* 0x000ee20000100800 */
[----:B012---:R-:W0:Y:S01]  /*fd30*/  LDC R0, c[0x0][0x448] ;  /* 0x00011200ff007b82 */ /* 0x007e220000000800 */
[----:B-----5:R-:W-:Y:S01]  /*fd40*/  IMAD.IADD R28, R28, 0x1, -R31 ;  /* 0x000000011c1c7824 */ /* 0x020fe200078e0a1f */
[----:B------:R-:W-:Y:S01]  /*fd50*/  LOP3.LUT R16, R16, 0xfffffdff, RZ, 0xc0, !PT ;  /* 0xfffffdff10107812 */ /* 0x000fe200078ec0ff */
[----:B------:R-:W-:Y:S01]  /*fd60*/  BSSY B0, `(.L_x_7701) ;  /* 0x0000037000007945 */ /* 0x000fe20003800000 */
[----:B0-----:R-:W-:Y:S01]  /*fd70*/  ISETP.NE.AND P0, PT, R0, 0x1, PT ;  /* 0x000000010000780c */ /* 0x001fe20003f05270 */
[----:B------:R-:W-:-:S04]  /*fd80*/  IMAD.SHL.U32 R0, R25, 0x40, RZ ;  /* 0x0000004019007824 */ /* 0x000fc800078e00ff */
[----:B------:R-:W-:-:S08]  /*fd90*/  VIADD R0, R0, 0x3f ;  /* 0x0000003f00007836 */ /* 0x000fd00000000000 */
[----:B------:R-:W0:Y:S01]  /*fda0*/  @P0 LDC R3, c[0x0][0x44c] ;  /* 0x00011300ff030b82 */ /* 0x000e220000000800 */
[----:B------:R-:W-:-:S07]  /*fdb0*/  @P0 LOP3.LUT R16, R16, 0x200, RZ, 0xfc, !PT ;  /* 0x0000020010100812 */ /* 0x000fce00078efcff */
[----:B------:R-:W1:Y:S01]  /*fdc0*/  @P0 LDC R2, c[0x0][0x450] ;  /* 0x00011400ff020b82 */ /* 0x000e620000000800 */
[----:B0-----:R-:W-:-:S05]  /*fdd0*/  @P0 IMAD.HI.U32 R3, R0, R3, RZ ;  /* 0x0000000300030227 */ /* 0x001fca00078e00ff */
[----:B-1----:R-:W-:Y:S01]  /*fde0*/  @P0 SHF.R.U32.HI R0, RZ, R2, R3 ;  /* 0x00000002ff000219 */ /* 0x002fe20000011603 */
[C---:B------:R-:W-:Y:S01]  /*fdf0*/  VIADD R2, R28.reuse, 0x3f ;  /* 0x0000003f1c027836 */ /* 0x040fe20000000000 */
[----:B---3--:R-:W-:-:S05]  /*fe00*/  IADD3 R3, R28, 0x40, -R4 ;  /* 0x000000401c037810 */ /* 0x008fca0007ffe804 */
[----:B------:R-:W-:-:S05]  /*fe10*/  IMAD.IADD R0, R3, 0x1, R0 ;  /* 0x0000000103007824 */ /* 0x000fca00078e0200 */
[----:B------:R-:W-:-:S04]  /*fe20*/  SHF.R.S32.HI R3, RZ, 0x1f, R0 ;  /* 0x0000001fff037819 */ /* 0x000fc80000011400 */
[----:B------:R-:W-:Y:S02]  /*fe30*/  LEA.HI R0, R3, R0, RZ, 0x6 ;  /* 0x0000000003007211 */ /* 0x000fe400078f30ff */
[----:B------:R-:W-:Y:S02]  /*fe40*/  SHF.R.S32.HI R3, RZ, 0x1f, R2 ;  /* 0x0000001fff037819 */ /* 0x000fe40000011402 */
[----:B------:R-:W-:Y:S02]  /*fe50*/  SHF.R.S32.HI R0, RZ, 0x6, R0 ;  /* 0x00000006ff007819 */ /* 0x000fe40000011400 */
[----:B------:R-:W-:Y:S02]  /*fe60*/  LEA.HI R3, R3, R2, RZ, 0x6 ;  /* 0x0000000203037211 */ /* 0x000fe400078f30ff */
[----:B------:R-:W-:Y:S02]  /*fe70*/  LOP3.LUT R2, R26, 0xff000000, RZ, 0xc0, !PT ;  /* 0xff0000001a027812 */ /* 0x000fe400078ec0ff */
[----:B------:R-:W-:-:S02]  /*fe80*/  SHF.R.S32.HI R3, RZ, 0x6, R3 ;  /* 0x00000006ff037819 */ /* 0x000fc40000011403 */
[----:B------:R-:W-:Y:S02]  /*fe90*/  SHF.R.U32.HI R2, RZ, 0x8, R2 ;  /* 0x00000008ff027819 */ /* 0x000fe40000011602 */
[----:B------:R-:W-:Y:S02]  /*fea0*/  VIMNMX R0, R3, R0, PT ;  /* 0x0000000003007248 */ /* 0x000fe40003fe0100 */
[----:B------:R-:W-:Y:S02]  /*feb0*/  LOP3.LUT R3, R26, 0xff0000, RZ, 0xc0, !PT ;  /* 0x00ff00001a037812 */ /* 0x000fe400078ec0ff */
[----:B------:R-:W-:Y:S02]  /*fec0*/  ISETP.GE.AND P0, PT, R0, 0x1, PT ;  /* 0x000000010000780c */ /* 0x000fe40003f06270 */
[----:B------:R-:W-:Y:S01]  /*fed0*/  LEA.HI R4, R3, R2, RZ, 0x10 ;  /* 0x0000000203047211 */ /* 0x000fe200078f80ff */
[----:B------:R-:W-:-:S10]  /*fee0*/  IMAD.MOV.U32 R2, RZ, RZ, RZ ;  /* 0x000000ffff027224 */ /* 0x000fd400078e00ff */
[----:B------:R-:W-:Y:S05]  /*fef0*/  @!P0 BRA `(.L_x_7702) ;  /* 0x0000000000748947 */ /* 0x000fea0003800000 */
        /* <DEDUP_REMOVED lines=29> */
.L_x_7702:
[----:B------:R-:W-:Y:S05]  /*100d0*/  BSYNC B0 ;  /* 0x0000000000007941 */ /* 0x000fea0003800000 */
.L_x_7701:
        /* <DEDUP_REMOVED lines=24> */
.L_x_7704:
        /* <DEDUP_REMOVED lines=20> */
.L_x_7707:
[----:B------:R-:W-:Y:S05]  /*103a0*/  BSYNC B6 ;  /* 0x0000000000067941 */ /* 0x000fea0003800000 */
.L_x_7706:
        /* <DEDUP_REMOVED lines=20> */
.L_x_7710:
        /* <DEDUP_REMOVED lines=15> */
.L_x_7709:
[----:B------:R-:W-:Y:S05]  /*105e0*/  BSYNC B6 ;  /* 0x0000000000067941 */ /* 0x000fea0003800000 */
.L_x_7708:
[----:B------:R-:W0:Y:S01]  /*105f0*/  S2R R34, SR_TID.X ;  /* 0x0000000000227919 */ /* 0x000e220000002100 */
[----:B------:R-:W-:Y:S01]  /*10600*/  ULDC.64 UR4, c[0x0][0x9f8] ;  /* 0x00027e0000047ab9 */ /* 0x000fe20000000a00 */
[----:B------:R-:W1:Y:S01]  /*10610*/  LDC R20, c[0x0][0x430] ;  /* 0x00010c00ff147b82 */ /* 0x000e620000000800 */
[----:B------:R-:W-:-:S04]  /*10620*/  ISETP.NE.U32.AND P0, PT, RZ, UR4, PT ;  /* 0x00000004ff007c0c */ /* 0x000fc8000bf05070 */
[----:B------:R-:W-:Y:S01]  /*10630*/  ISETP.NE.AND.EX P0, PT, RZ, UR5, PT, P0 ;  /* 0x00000005ff007c0c */ /* 0x000fe2000bf05300 */
[----:B------:R-:W2:-:S12]  /*10640*/  S2R R21, SR_TID.X ;  /* 0x0000000000157919 */ /* 0x000e980000002100 */
[----:B------:R-:W-:Y:S01]  /*10650*/  @P0 IADD3 R2, P1, R19, UR4, RZ ;  /* 0x0000000413020c10 */ /* 0x000fe2000ff3e0ff */
[----:B------:R-:W-:-:S03]  /*10660*/  ULDC UR4, c[0x0][0x320] ;  /* 0x0000c80000047ab9 */ /* 0x000fc60000000800 */
[----:B------:R-:W-:-:S05]  /*10670*/  @P0 IADD3.X R3, R32, UR5, RZ, P1, !PT ;  /* 0x0000000520030c10 */ /* 0x000fca0008ffe4ff */
[----:B------:R3:W5:Y:S01]  /*10680*/  @P0 LDG.E R23, desc[UR50][R2.64] ;  /* 0x0000003202170981 */ /* 0x000762000c1e1900 */
[----:B------:R-:W-:Y:S01]  /*10690*/  LOP3.LUT R16, R16, 0xffffffbf, RZ, 0xc0, !PT ;  /* 0xffffffbf10107812 */ /* 0x000fe200078ec0ff */
[----:B------:R-:W-:Y:S01]  /*106a0*/  UMOV UR5, 0xffffffff ;  /* 0xffffffff00057882 */ /* 0x000fe20000000000 */
[----:B0-----:R-:W-:-:S05]  /*106b0*/  IMAD.SHL.U32 R34, R34, 0x8, RZ ;  /* 0x0000000822227824 */ /* 0x001fca00078e00ff */
[----:B------:R-:W-:Y:S01]  /*106c0*/  LOP3.LUT R34, R34, 0x38, RZ, 0xc0, !PT ;  /* 0x0000003822227812 */ /* 0x000fe200078ec0ff */
[----:B--2---:R-:W-:-:S03]  /*106d0*/  IMAD.SHL.U32 R21, R21, 0x8, RZ ;  /* 0x0000000815157824 */ /* 0x004fc600078e00ff */
[C---:B------:R-:W-:Y:S02]  /*106e0*/  LOP3.LUT R0, R34.reuse, 0x40, RZ, 0xfc, !PT ;  /* 0x0000004022007812 */ /* 0x040fe400078efcff */
[----:B------:R-:W-:Y:S02]  /*106f0*/  LOP3.LUT R4, R34, 0x180, RZ, 0xfc, !PT ;  /* 0x0000018022047812 */ /* 0x000fe400078efcff */
[----:B------:R-:W-:Y:S02]  /*10700*/  ISETP.GE.AND P3, PT, R0, UR4, PT ;  /* 0x0000000400007c0c */ /* 0x000fe4000bf66270 */
[----:B------:R-:W0:Y:S01]  /*10710*/  S2R R0, SR_TID.X ;  /* 0x0000000000007919 */ /* 0x000e220000002100 */
[----:B------:R-:W-:Y:S02]  /*10720*/  LOP3.LUT R34, R34, 0x1c0, RZ, 0xfc, !PT ;  /* 0x000001c022227812 */ /* 0x000fe400078efcff */
[----:B------:R-:W-:Y:S02]  /*10730*/  LOP3.LUT R21, R21, 0x38, RZ, 0xc0, !PT ;  /* 0x0000003815157812 */ /* 0x000fe400078ec0ff */
[----:B------:R-:W-:-:S02]  /*10740*/  ISETP.GE.AND P0, PT, R34, UR4, PT ;  /* 0x0000000422007c0c */ /* 0x000fc4000bf06270 */
[----:B------:R-:W2:Y:S01]  /*10750*/  S2R R34, SR_TID.X ;  /* 0x0000000000227919 */ /* 0x000ea20000002100 */
[----:B------:R-:W-:Y:S02]  /*10760*/  ISETP.GE.AND P2, PT, R21, UR4, PT ;  /* 0x0000000415007c0c */ /* 0x000fe4000bf46270 */
[----:B------:R-:W-:Y:S02]  /*10770*/  ISETP.GE.AND P1, PT, R4, UR4, PT ;  /* 0x0000000404007c0c */ /* 0x000fe4000bf26270 */
[----:B------:R-:W-:Y:S02]  /*10780*/  @P3 LOP3.LUT R16, R16, 0x40, RZ, 0xfc, !PT ;  /* 0x0000004010103812 */ /* 0x000fe400078efcff */
[----:B------:R-:W-:Y:S02]  /*10790*/  SEL R7, RZ, 0x40, P1 ;  /* 0x00000040ff077807 */ /* 0x000fe40000800000 */
[----:B------:R-:W-:Y:S02]  /*107a0*/  LOP3.LUT R16, R16, 0xffffff7f, RZ, 0xc0, !PT ;  /* 0xffffff7f10107812 */ /* 0x000fe400078ec0ff */
[----:B------:R-:W-:-:S03]  /*107b0*/  SEL R8, RZ, 0x80, P0 ;  /* 0x00000080ff087807 */ /* 0x000fc60000000000 */
[----:B------:R-:W-:-:S04]  /*107c0*/  @P2 LOP3.LUT R16, R16, 0x80, RZ, 0xfc, !PT ;  /* 0x0000008010102812 */ /* 0x000fc800078efcff */
[----:B------:R-:W-:Y:S01]  /*107d0*/  LOP3.LUT R16, R16, 0xffffffdf, RZ, 0xc0, !PT ;  /* 0xffffffdf10107812 */ /* 0x000fe200078ec0ff */
[----:B0-----:R-:W-:-:S05]  /*107e0*/  IMAD.SHL.U32 R0, R0, 0x8, RZ ;  /* 0x0000000800007824 */ /* 0x001fca00078e00ff */
[----:B------:R-:W-:Y:S01]  /*107f0*/  LOP3.LUT R0, R0, 0x38, RZ, 0xc0, !PT ;  /* 0x0000003800007812 */ /* 0x000fe200078ec0ff */
[----:B--2---:R-:W-:-:S03]  /*10800*/  IMAD.SHL.U32 R34, R34, 0x8, RZ ;  /* 0x0000000822227824 */ /* 0x004fc600078e00ff */
[----:B------:R-:W-:Y:S02]  /*10810*/  LOP3.LUT R0, R0, 0x80, RZ, 0xfc, !PT ;  /* 0x0000008000007812 */ /* 0x000fe400078efcff */
[----:B------:R-:W-:Y:S02]  /*10820*/  LOP3.LUT R34, R34, 0x38, RZ, 0xc0, !PT ;  /* 0x0000003822227812 */ /* 0x000fe400078ec0ff */
[----:B------:R-:W-:Y:S02]  /*10830*/  ISETP.GE.AND P5, PT, R0, UR4, PT ;  /* 0x0000000400007c0c */ /* 0x000fe4000bfa6270 */
[----:B------:R-:W-:Y:S02]  /*10840*/  LOP3.LUT R34, R34, 0xc0, RZ, 0xfc, !PT ;  /* 0x000000c022227812 */ /* 0x000fe400078efcff */
[----:B------:R-:W-:Y:S02]  /*10850*/  LEA R0, R35, 0xffffffc0, 0x6 ;  /* 0xffffffc023007811 */ /* 0x000fe400078e30ff */
        /* <DEDUP_REMOVED lines=12> */
[----:B-1-3--:R-:W-:Y:S06]  /*10920*/  BRA.DIV UR5, `(.L_x_7711) ;  /* 0x0000004605347947 */ /* 0x00afec000b800000 */
.L_x_7778:
        /* <DEDUP_REMOVED lines=56> */
.L_x_7712:
[----:B------:R-:W-:Y:S01]  /*10cb0*/  IADD3 R28, -R36, R28, -R0 ;  /* 0x0000001c241c7210 */ /* 0x000fe20007ffe900 */
[----:B------:R-:W-:Y:S01]  /*10cc0*/  IMAD R19, R18, 0x8, R17 ;  /* 0x0000000812137824 */ /* 0x000fe200078e0211 */
[----:B------:R-:W-:Y:S01]  /*10cd0*/  SHF.L.U32 R0, R22, 0x1f, RZ ;  /* 0x0000001f16007819 */ /* 0x000fe200000006ff */
[----:B------:R-:W-:Y:S03]  /*10ce0*/  BSSY B0, `(.L_x_7713) ;  /* 0x0000003000007945 */ /* 0x000fe60003800000 */
[----:B------:R-:W0:Y:S02]  /*10cf0*/  SYNCS.PHASECHK.TRANS64.TRYWAIT P0, [R19+URZ+0x28c40], R0 ;  /* 0x028c4000130075a7 */ /* 0x000e24000800017f */
[----:B0-----:R-:W-:Y:S05]  /*10d00*/  @!P0 BRA `(.L_x_7714) ;  /* 0x0000004000708947 */ /* 0x001fea0003800000 */
.L_x_7779:
[----:B------:R-:W-:Y:S05]  /*10d10*/  BSYNC B0 ;  /* 0x0000000000007941 */ /* 0x000fea0003800000 */
.L_x_7713:
        /* <DEDUP_REMOVED lines=63> */
.L_x_7789:
        /* <DEDUP_REMOVED lines=10> */
.L_x_7716:
        /* <DEDUP_REMOVED lines=11> */
.L_x_7717:
        /* <DEDUP_REMOVED lines=39> */
.L_x_7719:
[----:B------:R-:W-:Y:S05]  /*114d0*/  BSYNC B6 ;  /* 0x0000000000067941 */ /* 0x000fea0003800000 */
.L_x_7718:
        /* <DEDUP_REMOVED lines=28> */
[----:B--2---:R-:W-:Y:S02]  /*116a0*/  @P6 SHF.R.U32.HI R4, RZ, R0, R6 ;  /* 0x00000000ff046219 */ /* 0x004fe40000011606 */
        /* <DEDUP_REMOVED lines=55> */
.L_x_7798:
        /* <DEDUP_REMOVED lines=10> */
.L_x_7721:
        /* <DEDUP_REMOVED lines=18> */
.L_x_7799:
[----:B------:R-:W-:Y:S05]  /*11be0*/  BSYNC B0 ;  /* 0x0000000000007941 */ /* 0x000fea0003800000 */
.L_x_7722:
[----:B------:R-:W-:-:S05]  /*11bf0*/  IMAD.U32 R2, RZ, RZ, UR36 ;  /* 0x00000024ff027e24 */ /* 0x000fca000f8e00ff */
[----:B------:R-:W-:-:S13]  /*11c00*/  ISETP.NE.AND P0, PT, R2, 0x3, PT ;  /* 0x000000030200780c */ /* 0x000fda0003f05270 */
[----:B------:R-:W-:Y:S05]  /*11c10*/  @!P0 BRA `(.L_x_7724) ;  /* 0x0000000000048947 */ /* 0x000fea0003800000 */
[----:B------:R-:W-:Y:S01]  /*11c20*/  BPT.TRAP 0x1 ;  /* 0x000000040000795c */ /* 0x000fe20000300000 */
.L_x_7724:
[----:B0-----:R-:W-:Y:S01]  /*11c30*/  SHF.L.U32 R0, R22, 0x1f, RZ ;  /* 0x0000001f16007819 */ /* 0x001fe200000006ff */
[----:B------:R-:W-:Y:S03]  /*11c40*/  BSSY B0, `(.L_x_7725) ;  /* 0x0000003000007945 */ /* 0x000fe60003800000 */
[----:B------:R-:W0:Y:S02]  /*11c50*/  SYNCS.PHASECHK.TRANS64.TRYWAIT P0, [R19+URZ+0x28c60], R0 ;  /* 0x028c6000130075a7 */ /* 0x000e24000800017f */
[----:B0-----:R-:W-:Y:S05]  /*11c60*/  @!P0 BRA `(.L_x_7726) ;  /* 0x0000003c00548947 */ /* 0x001fea0003800000 */
.L_x_7800:
[----:B------:R-:W-:Y:S05]  /*11c70*/  BSYNC B0 ;  /* 0x0000000000007941 */ /* 0x000fea0003800000 */
.L_x_7725:
        /* <DEDUP_REMOVED lines=109> */
.L_x_7810:
        /* <DEDUP_REMOVED lines=34> */
.L_x_7728:
        /* <DEDUP_REMOVED lines=11> */
.L_x_7729:
        /* <DEDUP_REMOVED lines=12> */
.L_x_7744:
        /* <DEDUP_REMOVED lines=41> */
.L_x_7732:
[----:B------:R-:W-:Y:S01]  /*12970*/  IMAD R6, R18, 0x8, R17 ;  /* 0x0000000812067824 */ /* 0x000fe200078e0211 */
[----:B------:R-:W-:Y:S01]  /*12980*/  SHF.L.U32 R19, R22, 0x1f, RZ ;  /* 0x0000001f16137819 */ /* 0x000fe200000006ff */
[----:B------:R-:W-:Y:S01]  /*12990*/  BSSY B1, `(.L_x_7733) ;  /* 0x0000004000017945 */ /* 0x000fe20003800000 */
[----:B------:R-:W-:Y:S02]  /*129a0*/  SHF.R.S32.HI R9, RZ, 0x1f, R5 ;  /* 0x0000001fff097819 */ /* 0x000fe40000011405 */
[----:B------:R-:W0:Y:S02]  /*129b0*/  SYNCS.PHASECHK.TRANS64.TRYWAIT P0, [R6+URZ+0x28c40], R19 ;  /* 0x028c4013060075a7 */ /* 0x000e24000800017f */
[----:B0-----:R-:W-:Y:S05]  /*129c0*/  @!P0 BRA `(.L_x_7734) ;  /* 0x00000038003c8947 */ /* 0x001fea0003800000 */
.L_x_7811:
[----:B------:R-:W-:Y:S05]  /*129d0*/  BSYNC B1 ;  /* 0x0000000000017941 */ /* 0x000fea0003800000 */
.L_x_7733:
        /* <DEDUP_REMOVED lines=40> */
.L_x_7821:
        /* <DEDUP_REMOVED lines=8> */
.L_x_7736:
        /* <DEDUP_REMOVED lines=11> */
.L_x_7737:
[----:B------:R2:W-:Y:S01]  /*12d90*/  SYNCS.ARRIVE.TRANS64.A1T0 RZ, [R6+URZ+0x28c30], RZ ;  /* 0x028c30ff06ff79a7 */ /* 0x0005e2000810003f */
[----:B------:R-:W-:Y:S05]  /*12da0*/  @!P2 BRA `(.L_x_7738) ;  /* 0x000000000004a947 */ /* 0x000fea0003800000 */
[----:B------:R-:W-:Y:S01]  /*12db0*/  BPT.TRAP 0x1 ;  /* 0x000000040000795c */ /* 0x000fe20000300000 */
.L_x_7738:
[----:B------:R-:W3:Y:S01]  /*12dc0*/  SYNCS.PHASECHK.TRANS64.TRYWAIT P0, [R6+URZ+0x28c60], R19 ;  /* 0x028c6013060075a7 */ /* 0x000ee2000800017f */
[----:B------:R-:W-:Y:S04]  /*12dd0*/  BSSY B1, `(.L_x_7739) ;  /* 0x0000002000017945 */ /* 0x000fe80003800000 */
[----:B---3--:R-:W-:Y:S05]  /*12de0*/  @!P0 BRA `(.L_x_7740) ;  /* 0x0000003800648947 */ /* 0x008fea0003800000 */
.L_x_7822:
[----:B------:R-:W-:Y:S05]  /*12df0*/  BSYNC B1 ;  /* 0x0000000000017941 */ /* 0x000fea0003800000 */
.L_x_7739:
        /* <DEDUP_REMOVED lines=79> */
.L_x_7832:
        /* <DEDUP_REMOVED lines=25> */
.L_x_7742:
        /* <DEDUP_REMOVED lines=11> */
.L_x_7743:
[----:B------:R3:W-:Y:S01]  /*13530*/  SYNCS.ARRIVE.TRANS64.A1T0 RZ, [R6+URZ+0x28c50], RZ ;  /* 0x028c50ff06ff79a7 */ /* 0x0007e2000810003f */
[----:B------:R-:W-:Y:S05]  /*13540*/  @P3 BRA `(.L_x_7744) ;  /* 0xfffffff000643947 */ /* 0x000fea000383ffff */
.L_x_7731:
[----:B------:R-:W-:Y:S05]  /*13550*/  BSYNC B0 ;  /* 0x0000000000007941 */ /* 0x000fea0003800000 */
.L_x_7730:
        /* <DEDUP_REMOVED lines=21> */
.L_x_7746:
[----:B------:R-:W-:Y:S05]  /*136b0*/  BSYNC B0 ;  /* 0x0000000000007941 */ /* 0x000fea0003800000 */
.L_x_7745:
[----:B------:R-:W-:-:S07]  /*136c0*/  SEL R18, R18, RZ, P0 ;  /* 0x000000ff12127207 */ /* 0x000fce0000000000 */
.L_x_7705:
[----:B------:R-:W-:Y:S05]  /*136d0*/  BSYNC B7 ;  /* 0x0000000000077941 */ /* 0x000fea0003800000 */
.L_x_7703:
        /* <DEDUP_REMOVED lines=11> */
.L_x_7747:
        /* <DEDUP_REMOVED lines=43> */
.L_x_7842:
[----:B------:R-:W-:Y:S02]  /*13a40*/  ULDC UR4, c[0x0][0xc38] ;  /* 0x00030e0000047ab9 */ /* 0x000fe40000000800 */
[----:B------:R-:W-:-:S04]  /*13a50*/  IMAD.U32 R4, RZ, RZ, UR4 ;  /* 0x00000004ff047e24 */ /* 0x000fc8000f8e00ff */
[----:B--2---:R-:W-:-:S04]  /*13a60*/  IMAD R5, R14, R4, RZ ;  /* 0x000000040e057224 */ /* 0x004fc800078e02ff */
[----:B------:R-:W-:-:S05]  /*13a70*/  IMAD.IADD R6, R6, 0x1, R5 ;  /* 0x0000000106067824 */ /* 0x000fca00078e0205 */
[----:B------:R-:W-:-:S13]  /*13a80*/  ISETP.GT.AND P6, PT, R6, R0, PT ;  /* 0x000000000600720c */ /* 0x000fda0003fc4270 */
[----:B------:R-:W-:Y:S05]  /*13a90*/  @P6 BRA `(.L_x_7750) ;  /* 0x0000000000a46947 */ /* 0x000fea0003800000 */
.L_x_7753:
        /* <DEDUP_REMOVED lines=11> */
[----:B------:R-:W-:Y:S02]  /*13b50*/  IMAD.MOV.U32 R8, RZ, RZ, RZ ;  /* 0x000000ffff087224 */ /* 0x000fe400078e00ff */
[----:B0-----:R-:W-:-:S05]  /*13b60*/  @!P6 IMAD.WIDE R2, R7, 0x4, R2 ;  /* 0x000000040702e825 */ /* 0x001fca00078e0202 */
[----:B------:R2:W3:Y:S02]  /*13b70*/  @!P6 LDG.E R25, desc[UR50][R2.64] ;  /* 0x000000320219e981 */ /* 0x0004e4000c1e1900 */
[----:B--2---:R-:W-:-:S05]  /*13b80*/  @!P6 IMAD.WIDE R2, R7, 0x4, R4 ;  /* 0x000000040702e825 */ /* 0x004fca00078e0204 */
        /* <DEDUP_REMOVED lines=20> */
.L_x_7850:
[----:B------:R-:W-:Y:S02]  /*13cd0*/  ULDC UR4, c[0x0][0xc38] ;  /* 0x00030e0000047ab9 */ /* 0x000fe40000000800 */
[----:B------:R-:W-:-:S04]  /*13ce0*/  IMAD.U32 R4, RZ, RZ, UR4 ;  /* 0x00000004ff047e24 */ /* 0x000fc8000f8e00ff */
[----:B--2---:R-:W-:-:S04]  /*13cf0*/  IMAD R5, R14, R4, RZ ;  /* 0x000000040e057224 */ /* 0x004fc800078e02ff */
[----:B------:R-:W-:-:S05]  /*13d00*/  IMAD.IADD R6, R5, 0x1, R6 ;  /* 0x0000000105067824 */ /* 0x000fca00078e0206 */
[----:B------:R-:W-:-:S13]  /*13d10*/  ISETP.GT.AND P6, PT, R6, R0, PT ;  /* 0x000000000600720c */ /* 0x000fda0003fc4270 */
[----:B------:R-:W-:Y:S05]  /*13d20*/  @!P6 BRA `(.L_x_7753) ;  /* 0xfffffffc005ce947 */ /* 0x000fea000383ffff */
.L_x_7750:
        /* <DEDUP_REMOVED lines=10> */
.L_x_7855:
[----:B------:R-:W-:-:S13]  /*13dd0*/  ISETP.NE.AND P0, PT, R2, RZ, PT ;  /* 0x000000ff0200720c */ /* 0x000fda0003f05270 */
[----:B------:R-:W-:Y:S05]  /*13de0*/  @!P0 BRA `(.L_x_7755) ;  /* 0x0000000000108947 */ /* 0x000fea0003800000 */
[----:B------:R-:W-:Y:S01]  /*13df0*/  UMOV UR4, 0xffffffff ;  /* 0xffffffff00047882 */ /* 0x000fe20000000000 */
[----:B--2---:R-:W-:Y:S02]  /*13e00*/  VIADD R12, R12, 0xffffffff ;  /* 0xffffffff0c0c7836 */ /* 0x004fe40000000000 */
[----:B------:R-:W-:Y:S05]  /*13e10*/  BRA.DIV UR4, `(.L_x_7756) ;  /* 0x0000003a04947947 */ /* 0x000fea000b800000 */
[----:B------:R2:W0:Y:S02]  /*13e20*/  SHFL.IDX PT, R24, R3, R12, 0x1f ;  /* 0x00001f0c03187589 */ /* 0x00042400000e0000 */
.L_x_7755:
[----:B----4-:R-:W-:Y:S01]  /*13e30*/  ISETP.NE.AND P0, PT, R8, 0x1, PT ;  /* 0x000000010800780c */ /* 0x010fe20003f05270 */
[----:B0-----:R-:W-:-:S04]  /*13e40*/  IMAD R24, R24, R4, R5 ;  /* 0x0000000418187224 */ /* 0x001fc800078e0205 */
[----:B------:R-:W-:-:S08]  /*13e50*/  IMAD.IADD R0, R0, 0x1, -R24 ;  /* 0x0000000100007824 */ /* 0x000fd000078e0a18 */
[----:B------:R-:W-:Y:S05]  /*13e60*/  @!P0 BRA `(.L_x_7757) ;  /* 0x0000000000dc8947 */ /* 0x000fea0003800000 */
[----:B---3--:R-:W-:Y:S02]  /*13e70*/  IABS R4, R25 ;  /* 0x0000001900047213 */ /* 0x008fe40000000000 */
[----:B------:R-:W-:Y:S02]  /*13e80*/  IABS R5, R8 ;  /* 0x0000000800057213 */ /* 0x000fe40000000000 */
[----:B------:R-:W0:Y:S08]  /*13e90*/  I2F.RP R6, R4 ;  /* 0x0000000400067306 */ /* 0x000e300000209400 */
[----:B------:R-:W3:Y:S08]  /*13ea0*/  I2F.RP R9, R5 ;  /* 0x0000000500097306 */ /* 0x000ef00000209400 */
[----:B0-----:R-:W0:Y:S08]  /*13eb0*/  MUFU.RCP R6, R6 ;  /* 0x0000000600067308 */ /* 0x001e300000001000 */
[----:B---3--:R-:W-:Y:S01]  /*13ec0*/  MUFU.RCP R9, R9 ;  /* 0x0000000900097308 */ /* 0x008fe20000001000 */
[----:B0-----:R-:W-:-:S07]  /*13ed0*/  VIADD R2, R6, 0xffffffe ;  /* 0x0ffffffe06027836 */ /* 0x001fce0000000000 */
[----:B--2---:R0:W2:Y:S02]  /*13ee0*/  F2I.FTZ.U32.TRUNC.NTZ R3, R2 ;  /* 0x0000000200037305 */ /* 0x0040a4000021f000 */
[----:B0-----:R-:W-:Y:S02]  /*13ef0*/  IMAD.MOV.U32 R2, RZ, RZ, RZ ;  /* 0x000000ffff027224 */ /* 0x001fe400078e00ff */
[----:B--2---:R-:W-:-:S04]  /*13f00*/  IMAD.MOV R7, RZ, RZ, -R3 ;  /* 0x000000ffff077224 */ /* 0x004fc800078e0a03 */
        /* <DEDUP_REMOVED lines=45> */
.L_x_7757:
[----:B--2---:R-:W0:Y:S02]  /*141e0*/  LDC.64 R2, c[0x0][0xc90] ;  /* 0x00032400ff027b82 */ /* 0x004e240000000a00 */
        /* <DEDUP_REMOVED lines=37> */
[----:B------:R0:W2:Y:S02]  /*14440*/  F2I.FTZ.U32.TRUNC.NTZ R3, R2 ;  /* 0x0000000200037305 */ /* 0x0000a4000021f000 */
[----:B0-----:R-:W-:Y:S02]  /*14450*/  IMAD.MOV.U32 R2, RZ, RZ, RZ ;  /* 0x000000ffff027224 */ /* 0x001fe400078e00ff */
[----:B--2---:R-:W-:-:S04]  /*14460*/  IMAD.MOV R5, RZ, RZ, -R3 ;  /* 0x000000ffff057224 */ /* 0x004fc800078e0a03 */
        /* <DEDUP_REMOVED lines=19> */
.L_x_7758:
[----:B------:R-:W-:-:S05]  /*145a0*/  LOP3.LUT R0, RZ, R3, RZ, 0x33, !PT ;  /* 0x00000003ff007212 */ /* 0x000fca00078e33ff */
[----:B------:R-:W-:Y:S01]  /*145b0*/  IMAD.IADD R25, R25, 0x1, R0 ;  /* 0x0000000119197824 */ /* 0x000fe200078e0200 */
[----:B------:R-:W-:Y:S06]  /*145c0*/  BRA `(.L_x_7759) ;  /* 0x00000000001c7947 */ /* 0x000fec0003800000 */
.L_x_7751:
[----:B------:R-:W-:Y:S01]  /*145d0*/  UMOV UR4, URZ ;  /* 0x0000003f00047c82 */ /* 0x000fe20008000000 */
[----:B------:R-:W-:Y:S01]  /*145e0*/  UMOV UR5, URZ ;  /* 0x0000003f00057c82 */ /* 0x000fe20008000000 */
[----:B------:R-:W-:Y:S01]  /*145f0*/  ULDC UR6, c[0x0][0xc3c] ;  /* 0x00030f0000067ab9 */ /* 0x000fe20000000800 */
[----:B------:R-:W-:Y:S02]  /*14600*/  IMAD.MOV.U32 R24, RZ, RZ, R0 ;  /* 0x000000ffff187224 */ /* 0x000fe400078e0000 */
[----:B------:R-:W-:Y:S02]  /*14610*/  IMAD.U32 R25, RZ, RZ, UR4 ;  /* 0x00000004ff197e24 */ /* 0x000fe4000f8e00ff */
[----:B------:R-:W-:Y:S02]  /*14620*/  IMAD.U32 R26, RZ, RZ, UR5 ;  /* 0x00000005ff1a7e24 */ /* 0x000fe4000f8e00ff */
[----:B------:R-:W-:-:S07]  /*14630*/  IMAD.U32 R27, RZ, RZ, UR6 ;  /* 0x00000006ff1b7e24 */ /* 0x000fce000f8e00ff */
.L_x_7759:
        /* <DEDUP_REMOVED lines=10> */
.L_x_7748:
[----:B------:R-:W-:Y:S02]  /*146e0*/  ULDC UR4, c[0x0][0xc3c] ;  /* 0x00030f0000047ab9 */ /* 0x000fe40000000800 */
[----:B0-----:R-:W-:-:S13]  /*146f0*/  ISETP.GE.AND P0, PT, R27, UR4, PT ;  /* 0x000000041b007c0c */ /* 0x001fda000bf06270 */
[----:B------:R-:W-:Y:S05]  /*14700*/  @!P0 BRA `(.L_x_7760) ;  /* 0xffffffb0007c8947 */ /* 0x000fea000383ffff */
[----:B------:R-:W-:Y:S05]  /*14710*/  BSYNC B8 ;  /* 0x0000000000087941 */ /* 0x000fea0003800000 */
.L_x_7697:
[----:B------:R-:W5:Y:S01]  /*14720*/  LDL.LU R0, [R1+0x20] ;  /* 0x0000200001007983 */ /* 0x000f620000300800 */
[----:B------:R-:W-:Y:S01]  /*14730*/  BSSY B0, `(.L_x_7761) ;  /* 0x000000b000007945 */ /* 0x000fe20003800000 */
[----:B------:R-:W1:Y:S01]  /*14740*/  S2R R5, SR_CgaCtaId ;  /* 0x0000000000057919 */ /* 0x000e620000008800 */
[----:B-----5:R-:W-:-:S05]  /*14750*/  VIADD R0, R0, 0x1 ;  /* 0x0000000100007836 */ /* 0x020fca0000000000 */
        /* <DEDUP_REMOVED lines=8> */
.L_x_7858:
[----:B------:R-:W-:Y:S05]  /*147e0*/  BSYNC B0 ;  /* 0x0000000000007941 */ /* 0x000fea0003800000 */
.L_x_7761:
[----:B------:R-:W-:-:S03]  /*147f0*/  UMOV UR4, 0xffffffff ;  /* 0xffffffff00047882 */ /* 0x000fc60000000000 */
[----:B------:R-:W-:Y:S05]  /*14800*/  BRA.DIV UR4, `(.L_x_7763) ;  /* 0x0000003204547947 */ /* 0x000fea000b800000 */
[----:B0-----:R-:W0:Y:S02]  /*14810*/  S2R R0, SR_TID.X ;  /* 0x0000000000007919 */ /* 0x001e240000002100 */
[----:B0-----:R-:W-:-:S04]  /*14820*/  SHF.R.U32.HI R0, RZ, 0x5, R0 ;  /* 0x00000005ff007819 */ /* 0x001fc80000011600 */
[----:B------:R-:W-:-:S05]  /*14830*/  LOP3.LUT R0, R0, 0x3, RZ, 0xc0, !PT ;  /* 0x0000000300007812 */ /* 0x000fca00078ec0ff */
[----:B------:R0:W1:Y:S02]  /*14840*/  SHFL.IDX PT, R14, R0, RZ, 0x1f ;  /* 0x00001fff000e7589 */ /* 0x00006400000e0000 */
.L_x_7861:
[----:B-1----:R-:W-:Y:S01]  /*14850*/  ISETP.NE.AND P0, PT, R14, RZ, PT ;  /* 0x000000ff0e00720c */ /* 0x002fe20003f05270 */
[----:B------:R-:W-:-:S12]  /*14860*/  BSSY B0, `(.L_x_7764) ;  /* 0x0000024000007945 */ /* 0x000fd80003800000 */
[----:B------:R-:W-:Y:S05]  /*14870*/  @P0 BRA `(.L_x_7765) ;  /* 0x0000000000880947 */ /* 0x000fea0003800000 */
[----:B------:R-:W-:-:S03]  /*14880*/  UMOV UR4, 0xffffffff ;  /* 0xffffffff00047882 */ /* 0x000fc60000000000 */
[----:B------:R-:W-:Y:S05]  /*14890*/  BRA.DIV UR4, `(.L_x_7766) ;  /* 0x0000003204647947 */ /* 0x000fea000b800000 */
[----:B------:R-:W-:-:S13]  /*148a0*/  ELECT P6, URZ, PT ;  /* 0x00000000003f782f */ /* 0x000fda00038c0000 */
.L_x_7864:
[----:B------:R-:W-:Y:S05]  /*148b0*/  @!P6 BRA `(.L_x_7765) ;  /* 0x000000000078e947 */ /* 0x000fea0003800000 */
[----:B------:R-:W-:-:S06]  /*148c0*/  ULOP3.LUT UR4, UR38, 0x2, URZ, 0xfc, !UPT ;  /* 0x0000000226047892 */ /* 0x000fcc000f8efc3f */
[----:B0-----:R-:W-:-:S05]  /*148d0*/  IMAD.U32 R0, RZ, RZ, UR4 ;  /* 0x00000004ff007e24 */ /* 0x001fca000f8e00ff */
[----:B------:R-:W-:-:S13]  /*148e0*/  ISETP.NE.AND P0, PT, R0, 0x3, PT ;  /* 0x000000030000780c */ /* 0x000fda0003f05270 */
[----:B------:R-:W-:Y:S05]  /*148f0*/  @!P0 BRA `(.L_x_7767) ;  /* 0x0000000000048947 */ /* 0x000fea0003800000 */
[----:B------:R-:W-:Y:S01]  /*14900*/  BPT.TRAP 0x1 ;  /* 0x000000040000795c */ /* 0x000fe20000300000 */
.L_x_7767:
[----:B------:R-:W-:Y:S01]  /*14910*/  IMAD R5, R18, 0x8, R7 ;  /* 0x0000000812057824 */ /* 0x000fe200078e0207 */
[----:B------:R-:W-:Y:S01]  /*14920*/  SHF.L.U32 R0, R22, 0x1f, RZ ;  /* 0x0000001f16007819 */ /* 0x000fe200000006ff */
[----:B------:R-:W-:-:S03]  /*14930*/  VIADD R18, R18, 0x1 ;  /* 0x0000000112127836 */ /* 0x000fc60000000000 */
[----:B------:R-:W0:Y:S02]  /*14940*/  SYNCS.PHASECHK.TRANS64.TRYWAIT P1, [R5+URZ+0x28c40], R0 ;  /* 0x028c4000050075a7 */ /* 0x000e24000802017f */
[----:B------:R-:W-:-:S04]  /*14950*/  ISETP.NE.AND P2, PT, R18, 0x2, PT ;  /* 0x000000021200780c */ /* 0x000fc80003f45270 */
[----:B------:R-:W-:Y:S01]  /*14960*/  SEL R3, RZ, 0x1, P2 ;  /* 0x00000001ff037807 */ /* 0x000fe20001000000 */
[----:B0-----:R-:W-:Y:S08]  /*14970*/  @!P1 BRA `(.L_x_7768) ;  /* 0x00000030004c9947 */ /* 0x001ff00003800000 */
.L_x_7865:
[----:B------:R-:W-:Y:S02]  /*14980*/  SEL R18, R18, RZ, P2 ;  /* 0x000000ff12127207 */ /* 0x000fe40001000000 */
[----:B------:R-:W-:Y:S01]  /*14990*/  LOP3.LUT R2, R22, R3, RZ, 0x3c, !PT ;  /* 0x0000000316027212 */ /* 0x000fe200078e3cff */
[----:B------:R-:W-:Y:S06]  /*149a0*/  @!P0 BRA `(.L_x_7769) ;  /* 0x0000000000048947 */ /* 0x000fec0003800000 */
[----:B------:R-:W-:Y:S01]  /*149b0*/  BPT.TRAP 0x1 ;  /* 0x000000040000795c */ /* 0x000fe20000300000 */
.L_x_7769:
[----:B------:R-:W-:Y:S01]  /*149c0*/  IMAD R3, R18, 0x8, R7 ;  /* 0x0000000812037824 */ /* 0x000fe200078e0207 */
[----:B------:R-:W-:-:S04]  /*149d0*/  SHF.L.U32 R2, R2, 0x1f, RZ ;  /* 0x0000001f02027819 */ /* 0x000fc800000006ff */
[----:B------:R-:W1:Y:S02]  /*149e0*/  SYNCS.PHASECHK.TRANS64.TRYWAIT P1, [R3+URZ+0x28c40], R2 ;  /* 0x028c4002030075a7 */ /* 0x000e64000802017f */
[----:B-1----:R-:W-:Y:S05]  /*149f0*/  @!P1 BRA `(.L_x_7770) ;  /* 0x0000003000409947 */ /* 0x002fea0003800000 */
.L_x_7866:
[----:B------:R-:W-:Y:S05]  /*14a00*/  @!P0 BRA `(.L_x_7771) ;  /* 0x0000000000048947 */ /* 0x000fea0003800000 */
[----:B------:R-:W-:Y:S01]  /*14a10*/  BPT.TRAP 0x1 ;  /* 0x000000040000795c */ /* 0x000fe20000300000 */
.L_x_7771:
[----:B------:R-:W5:Y:S02]  /*14a20*/  SYNCS.PHASECHK.TRANS64.TRYWAIT P1, [R5+URZ+0x28c60], R0 ;  /* 0x028c6000050075a7 */ /* 0x000f64000802017f */
[----:B-----5:R-:W-:Y:S05]  /*14a30*/  @!P1 BRA `(.L_x_7772) ;  /* 0x0000003000449947 */ /* 0x020fea0003800000 */
.L_x_7867:
[----:B------:R-:W-:Y:S05]  /*14a40*/  @!P0 BRA `(.L_x_7773) ;  /* 0x0000000000048947 */ /* 0x000fea0003800000 */
[----:B------:R-:W-:Y:S01]  /*14a50*/  BPT.TRAP 0x1 ;  /* 0x000000040000795c */ /* 0x000fe20000300000 */
.L_x_7773:
[----:B------:R0:W0:Y:S02]  /*14a60*/  SYNCS.PHASECHK.TRANS64.TRYWAIT P0, [R3+URZ+0x28c60], R2 ;  /* 0x028c6002030075a7 */ /* 0x000024000800017f */
[----:B0-----:R-:W-:Y:S05]  /*14a70*/  @!P0 NANOSLEEP.SYNCS 0x989680 ;  /* 0x009896800000895d */ /* 0x001fea0003900000 */
[----:B------:R-:W0:Y:S02]  /*14a80*/  @!P0 SYNCS.PHASECHK.TRANS64 P0, [R3+URZ+0x28c60], R2 ;  /* 0x028c6002030085a7 */ /* 0x000e24000800007f */
[----:B0-----:R-:W-:Y:S05]  /*14a90*/  @!P0 BRA `(.L_x_7773) ;  /* 0xfffffffc00f08947 */ /* 0x001fea000383ffff */
.L_x_7765:
[----:B------:R-:W-:Y:S05]  /*14aa0*/  BSYNC B0 ;  /* 0x0000000000007941 */ /* 0x000fea0003800000 */
.L_x_7764:
[----:B------:R-:W-:Y:S05]  /*14ab0*/  EXIT ;  /* 0x000000000000794d */ /* 0x000fea0003800000 */
.L_x_7626:
[----:B0-----:R-:W-:-:S04]  /*14ac0*/  IMAD.U32 R3, RZ, RZ, UR23 ;  /* 0x00000017ff037e24 */ /* 0x001fc8000f8e00ff */
[----:B------:R0:W1:Y:S03]  /*14ad0*/  SYNCS.PHASECHK.TRANS64.TRYWAIT P1, [R3+URZ+0x28c50], R0 ;  /* 0x028c5000030075a7 */ /* 0x000066000802017f */
[----:B-1----:R-:W-:Y:S05]  /*14ae0*/  @!P1 NANOSLEEP.SYNCS 0x989680 ;  /* 0x009896800000995d */ /* 0x002fea0003900000 */
[----:B------:R-:W1:Y:S02]  /*14af0*/  @!P1 SYNCS.PHASECHK.TRANS64 P1, [R3+URZ+0x28c50], R0 ;  /* 0x028c5000030095a7 */ /* 0x000e64000802007f */
[----:B-1----:R-:W-:Y:S05]  /*14b00*/  @!P1 BRA `(.L_x_7626) ;  /* 0xfffffffc00ec9947 */ /* 0x002fea000383ffff */
[----:B------:R-:W-:Y:S05]  /*14b10*/  BRA `(.L_x_7774) ;  /* 0xfffffed400a47947 */ /* 0x000fea000383ffff */
.L_x_7632:
[----:B-1----:R-:W-:-:S04]  /*14b20*/  IMAD.U32 R3, RZ, RZ, UR23 ;  /* 0x00000017ff037e24 */ /* 0x002fc8000f8e00ff */
[----:B------:R1:W2:Y:S03]  /*14b30*/  SYNCS.PHASECHK.TRANS64.TRYWAIT P1, [R3+URZ+0x28c50], R0 ;  /* 0x028c5000030075a7 */ /* 0x0002a6000802017f */
[----:B--2---:R-:W-:Y:S05]  /*14b40*/  @!P1 NANOSLEEP.SYNCS 0x989680 ;  /* 0x009896800000995d */ /* 0x004fea0003900000 */
[----:B------:R-:W2:Y:S02]  /*14b50*/  @!P1 SYNCS.PHASECHK.TRANS64 P1, [R3+URZ+0x28c50], R0 ;  /* 0x028c5000030095a7 */ /* 0x000ea4000802007f */
[----:B--2---:R-:W-:Y:S05]  /*14b60*/  @!P1 BRA `(.L_x_7632) ;  /* 0xfffffffc00ec9947 */ /* 0x004fea000383ffff */
[----:B------:R-:W-:Y:S05]  /*14b70*/  BRA `(.L_x_7631) ;  /* 0xfffffee000a87947 */ /* 0x000fea000383ffff */
.L_x_7637:
[----:B0-----:R-:W-:-:S04]  /*14b80*/  IMAD.U32 R3, RZ, RZ, UR40 ;  /* 0x00000028ff037e24 */ /* 0x001fc8000f8e00ff */
[----:B------:R0:W1:Y:S03]  /*14b90*/  SYNCS.PHASECHK.TRANS64.TRYWAIT P1, [R3+URZ+0x28c00], R0 ;  /* 0x028c0000030075a7 */ /* 0x000066000802017f */
[----:B-1----:R-:W-:Y:S05]  /*14ba0*/  @!P1 NANOSLEEP.SYNCS 0x989680 ;  /* 0x009896800000995d */ /* 0x002fea0003900000 */
[----:B------:R-:W1:Y:S02]  /*14bb0*/  @!P1 SYNCS.PHASECHK.TRANS64 P1, [R3+URZ+0x28c00], R0 ;  /* 0x028c0000030095a7 */ /* 0x000e64000802007f */
[----:B-1----:R-:W-:Y:S05]  /*14bc0*/  @!P1 BRA `(.L_x_7637) ;  /* 0xfffffffc00ec9947 */ /* 0x002fea000383ffff */
[----:B------:R-:W-:Y:S05]  /*14bd0*/  BRA `(.L_x_7775) ;  /* 0xfffffef400f87947 */ /* 0x000fea000383ffff */
.L_x_7641:
[----:B--2---:R2:W3:Y:S02]  /*14be0*/  SYNCS.PHASECHK.TRANS64.TRYWAIT P1, [R7+URZ+0x28c30], R8 ;  /* 0x028c3008070075a7 */ /* 0x0044e4000802017f */
[----:B---3--:R-:W-:Y:S05]  /*14bf0*/  @!P1 NANOSLEEP.SYNCS 0x989680 ;  /* 0x009896800000995d */ /* 0x008fea0003900000 */
[----:B------:R-:W3:Y:S02]  /*14c00*/  @!P1 SYNCS.PHASECHK.TRANS64 P1, [R7+URZ+0x28c30], R8 ;  /* 0x028c3008070095a7 */ /* 0x000ee4000802007f */
[----:B---3--:R-:W-:Y:S05]  /*14c10*/  @!P1 BRA `(.L_x_7641) ;  /* 0xfffffffc00f09947 */ /* 0x008fea000383ffff */
[----:B------:R-:W-:Y:S05]  /*14c20*/  BRA `(.L_x_7640) ;  /* 0xfffffef800147947 */ /* 0x000fea000383ffff */
.L_x_7646:
[----:B---3--:R3:W0:Y:S02]  /*14c30*/  SYNCS.PHASECHK.TRANS64.TRYWAIT P1, [R7+URZ+0x28c50], R8 ;  /* 0x028c5008070075a7 */ /* 0x008624000802017f */
[----:B0-----:R-:W-:Y:S05]  /*14c40*/  @!P1 NANOSLEEP.SYNCS 0x989680 ;  /* 0x009896800000995d */ /* 0x001fea0003900000 */
[----:B------:R-:W0:Y:S02]  /*14c50*/  @!P1 SYNCS.PHASECHK.TRANS64 P1, [R7+URZ+0x28c50], R8 ;  /* 0x028c5008070095a7 */ /* 0x000e24000802007f */
[----:B0-----:R-:W-:Y:S05]  /*14c60*/  @!P1 BRA `(.L_x_7646) ;  /* 0xfffffffc00f09947 */ /* 0x001fea000383ffff */
[----:B------:R-:W-:Y:S05]  /*14c70*/  BRA `(.L_x_7645) ;  /* 0xffffff08009c7947 */ /* 0x000fea000383ffff */
.L_x_7652:
[----:B-1----:R-:W-:-:S04]  /*14c80*/  IMAD.U32 R6, RZ, RZ, UR23 ;  /* 0x00000017ff067e24 */ /* 0x002fc8000f8e00ff */
[----:B------:R1:W2:Y:S03]  /*14c90*/  SYNCS.PHASECHK.TRANS64.TRYWAIT P1, [R6+URZ+0x28c30], R7 ;  /* 0x028c3007060075a7 */ /* 0x0002a6000802017f */
[----:B--2---:R-:W-:Y:S05]  /*14ca0*/  @!P1 NANOSLEEP.SYNCS 0x989680 ;  /* 0x009896800000995d */ /* 0x004fea0003900000 */
[----:B------:R-:W2:Y:S02]  /*14cb0*/  @!P1 SYNCS.PHASECHK.TRANS64 P1, [R6+URZ+0x28c30], R7 ;  /* 0x028c3007060095a7 */ /* 0x000ea4000802007f */
[----:B--2---:R-:W-:Y:S05]  /*14cc0*/  @!P1 BRA `(.L_x_7652) ;  /* 0xfffffffc00ec9947 */ /* 0x004fea000383ffff */
[----:B------:R-:W-:Y:S05]  /*14cd0*/  BRA `(.L_x_7651) ;  /* 0xffffff0c00ac7947 */ /* 0x000fea000383ffff */
.L_x_7657:
[----:B---3--:R-:W-:-:S04]  /*14ce0*/  IMAD.U32 R8, RZ, RZ, UR23 ;  /* 0x00000017ff087e24 */ /* 0x008fc8000f8e00ff */
[----:B------:R3:W4:Y:S03]  /*14cf0*/  SYNCS.PHASECHK.TRANS64.TRYWAIT P1, [R8+URZ+0x28c50], R7 ;  /* 0x028c5007080075a7 */ /* 0x000726000802017f */
[----:B----4-:R-:W-:Y:S05]  /*14d00*/  @!P1 NANOSLEEP.SYNCS 0x989680 ;  /* 0x009896800000995d */ /* 0x010fea0003900000 */
[----:B------:R-:W4:Y:S02]  /*14d10*/  @!P1 SYNCS.PHASECHK.TRANS64 P1, [R8+URZ+0x28c50], R7 ;  /* 0x028c5007080095a7 */ /* 0x000f24000802007f */
[----:B----4-:R-:W-:Y:S05]  /*14d20*/  @!P1 BRA `(.L_x_7657) ;  /* 0xfffffffc00ec9947 */ /* 0x010fea000383ffff */
[----:B------:R-:W-:Y:S05]  /*14d30*/  BRA `(.L_x_7656) ;  /* 0xffffff28004c7947 */ /* 0x000fea000383ffff */
.L_x_7664:
[----:B-1----:R-:W-:-:S04]  /*14d40*/  IMAD.U32 R6, RZ, RZ, UR22 ;  /* 0x00000016ff067e24 */ /* 0x002fc8000f8e00ff */
[----:B------:R1:W2:Y:S03]  /*14d50*/  SYNCS.PHASECHK.TRANS64.TRYWAIT P1, [R6+URZ+0x28c30], R7 ;  /* 0x028c3007060075a7 */ /* 0x0002a6000802017f */
[----:B--2---:R-:W-:Y:S05]  /*14d60*/  @!P1 NANOSLEEP.SYNCS 0x989680 ;  /* 0x009896800000995d */ /* 0x004fea0003900000 */
[----:B------:R-:W2:Y:S02]  /*14d70*/  @!P1 SYNCS.PHASECHK.TRANS64 P1, [R6+URZ+0x28c30], R7 ;  /* 0x028c3007060095a7 */ /* 0x000ea4000802007f */
[----:B--2---:R-:W-:Y:S05]  /*14d80*/  @!P1 BRA `(.L_x_7664) ;  /* 0xfffffffc00ec9947 */ /* 0x004fea000383ffff */
[----:B------:R-:W-:Y:S05]  /*14d90*/  BRA `(.L_x_7663) ;  /* 0xffffff2c00407947 */ /* 0x000fea000383ffff */
.L_x_7669:
[----:B---3--:R-:W-:-:S04]  /*14da0*/  IMAD.U32 R8, RZ, RZ, UR22 ;  /* 0x00000016ff087e24 */ /* 0x008fc8000f8e00ff */
[----:B------:R3:W4:Y:S03]  /*14db0*/  SYNCS.PHASECHK.TRANS64.TRYWAIT P1, [R8+URZ+0x28c50], R7 ;  /* 0x028c5007080075a7 */ /* 0x000726000802017f */
[----:B----4-:R-:W-:Y:S05]  /*14dc0*/  @!P1 NANOSLEEP.SYNCS 0x989680 ;  /* 0x009896800000995d */ /* 0x010fea0003900000 */
[----:B------:R-:W4:Y:S02]  /*14dd0*/  @!P1 SYNCS.PHASECHK.TRANS64 P1, [R8+URZ+0x28c50], R7 ;  /* 0x028c5007080095a7 */ /* 0x000f24000802007f */
[----:B----4-:R-:W-:Y:S05]  /*14de0*/  @!P1 BRA `(.L_x_7669) ;  /* 0xfffffffc00ec9947 */ /* 0x010fea000383ffff */
[----:B------:R-:W-:Y:S05]  /*14df0*/  BRA `(.L_x_7668) ;  /* 0xffffff4000607947 */ /* 0x000fea000383ffff */
.L_x_7711:
        /* <DEDUP_REMOVED lines=11> */
.L_x_7777:
[----:B------:R-:W-:Y:S05]  /*14eb0*/  BSYNC B0 ;  /* 0x0000000000007941 */ /* 0x000fea0003800000 */
.L_x_7776:
[----:B------:R-:W-:Y:S05]  /*14ec0*/  BRA `(.L_x_7778) ;  /* 0xffffffb800987947 */ /* 0x000fea000383ffff */
.L_x_7714:
[----:B0-----:R0:W1:Y:S02]  /*14ed0*/  SYNCS.PHASECHK.TRANS64.TRYWAIT P0, [R19+URZ+0x28c40], R0 ;  /* 0x028c4000130075a7 */ /* 0x001064000800017f */
[----:B-1----:R-:W-:Y:S05]  /*14ee0*/  @!P0 NANOSLEEP.SYNCS 0x989680 ;  /* 0x009896800000895d */ /* 0x002fea0003900000 */
[----:B------:R-:W1:Y:S02]  /*14ef0*/  @!P0 SYNCS.PHASECHK.TRANS64 P0, [R19+URZ+0x28c40], R0 ;  /* 0x028c4000130085a7 */ /* 0x000e64000800007f */
[----:B-1----:R-:W-:Y:S05]  /*14f00*/  @!P0 BRA `(.L_x_7714) ;  /* 0xfffffffc00f08947 */ /* 0x002fea000383ffff */
[----:B------:R-:W-:Y:S05]  /*14f10*/  BRA `(.L_x_7779) ;  /* 0xffffffbc007c7947 */ /* 0x000fea000383ffff */
.L_x_7715:
        /* <DEDUP_REMOVED lines=8> */
.L_x_7781:
[----:B------:R-:W-:Y:S05]  /*14fa0*/  BSYNC B0 ;  /* 0x0000000000007941 */ /* 0x000fea0003800000 */
.L_x_7780:
        /* <DEDUP_REMOVED lines=9> */
.L_x_7782:
[----:B------:R-:W-:Y:S02]  /*15040*/  IMAD.MOV.U32 R13, RZ, RZ, R5 ;  /* 0x000000ffff0d7224 */ /* 0x000fe400078e0005 */
[----:B------:R-:W-:Y:S02]  /*15050*/  IMAD.MOV.U32 R12, RZ, RZ, 0x1 ;  /* 0x00000001ff0c7424 */ /* 0x000fe400078e00ff */
[----:B------:R-:W-:-:S07]  /*15060*/  IMAD.MOV.U32 R3, RZ, RZ, R14 ;  /* 0x000000ffff037224 */ /* 0x000fce00078e000e */
[----:B------:R-:W-:Y:S05]  /*15070*/  WARPSYNC.COLLECTIVE R15, `(.L_x_7783) ;  /* 0x000000000f087348 */ /* 0x000fea0003c00000 */
[----:B------:R0:W1:Y:S02]  /*15080*/  SHFL.IDX P6, R14, R13, R12, R11 ;  /* 0x0000000c0d0e7389 */ /* 0x00006400000c000b */
[----:B01----:R-:W-:Y:S01]  /*15090*/  ENDCOLLECTIVE ;  /* 0x000000000000791b */ /* 0x003fe20003800000 */
.L_x_7783:
        /* <DEDUP_REMOVED lines=15> */
.L_x_7784:
[----:B------:R-:W-:Y:S02]  /*15190*/  @P0 IMAD R6, R4, 0x2, R17 ;  /* 0x0000000204060824 */ /* 0x000fe400078e0211 */
[----:B------:R-:W-:Y:S02]  /*151a0*/  IMAD.MOV.U32 R13, RZ, RZ, R5 ;  /* 0x000000ffff0d7224 */ /* 0x000fe400078e0005 */
[----:B------:R-:W-:Y:S02]  /*151b0*/  IMAD.MOV.U32 R12, RZ, RZ, 0x2 ;  /* 0x00000002ff0c7424 */ /* 0x000fe400078e00ff */
[----:B------:R-:W-:-:S07]  /*151c0*/  IMAD.MOV.U32 R3, RZ, RZ, R14 ;  /* 0x000000ffff037224 */ /* 0x000fce00078e000e */
[----:B------:R-:W-:Y:S05]  /*151d0*/  WARPSYNC.COLLECTIVE R15, `(.L_x_7785) ;  /* 0x000000000f087348 */ /* 0x000fea0003c00000 */
[----:B------:R0:W1:Y:S02]  /*151e0*/  SHFL.IDX P6, R14, R13, R12, R11 ;  /* 0x0000000c0d0e7389 */ /* 0x00006400000c000b */
[----:B01----:R-:W-:Y:S01]  /*151f0*/  ENDCOLLECTIVE ;  /* 0x000000000000791b */ /* 0x003fe20003800000 */
.L_x_7785:
        /* <DEDUP_REMOVED lines=15> */
.L_x_7786:
[----:B------:R-:W-:Y:S02]  /*152f0*/  @P0 IMAD R6, R4, 0x2, R17 ;  /* 0x0000000204060824 */ /* 0x000fe400078e0211 */
[----:B------:R-:W-:Y:S02]  /*15300*/  IMAD.MOV.U32 R13, RZ, RZ, R5 ;  /* 0x000000ffff0d7224 */ /* 0x000fe400078e0005 */
[----:B------:R-:W-:Y:S02]  /*15310*/  IMAD.MOV.U32 R12, RZ, RZ, 0x3 ;  /* 0x00000003ff0c7424 */ /* 0x000fe400078e00ff */
[----:B------:R-:W-:-:S07]  /*15320*/  IMAD.MOV.U32 R3, RZ, RZ, R14 ;  /* 0x000000ffff037224 */ /* 0x000fce00078e000e */
[----:B------:R-:W-:Y:S05]  /*15330*/  WARPSYNC.COLLECTIVE R15, `(.L_x_7787) ;  /* 0x000000000f087348 */ /* 0x000fea0003c00000 */
[----:B------:R0:W1:Y:S02]  /*15340*/  SHFL.IDX P6, R14, R13, R12, R11 ;  /* 0x0000000c0d0e7389 */ /* 0x00006400000c000b */
[----:B01----:R-:W-:Y:S01]  /*15350*/  ENDCOLLECTIVE ;  /* 0x000000000000791b */ /* 0x003fe20003800000 */
.L_x_7787:
        /* <DEDUP_REMOVED lines=10> */
.L_x_7788:
[----:B------:R-:W-:Y:S01]  /*15400*/  @!PT LDS RZ, [RZ] ;  /* 0x00000000fffff984 */ /* 0x000fe20000000800 */
[----:B------:R-:W-:Y:S01]  /*15410*/  @!PT LDS RZ, [RZ] ;  /* 0x00000000fffff984 */ /* 0x000fe20000000800 */
[----:B------:R-:W-:Y:S01]  /*15420*/  @!PT LDS RZ, [RZ] ;  /* 0x00000000fffff984 */ /* 0x000fe20000000800 */
[----:B------:R0:W-:Y:S01]  /*15430*/  @P0 LDGSTS.E.BYPASS.LTC128B.128 [R6+0x23400], desc[UR50][R2.64], !P2 ;  /* 0x2340000002060fae */ /* 0x0001e2000d101d72 */
[----:B------:R-:W-:Y:S01]  /*15440*/  IMAD.MOV.U32 R0, RZ, RZ, R14 ;  /* 0x000000ffff007224 */ /* 0x000fe200078e000e */
[----:B------:R-:W-:Y:S06]  /*15450*/  BRA `(.L_x_7789) ;  /* 0xffffffbc002c7947 */ /* 0x000fec000383ffff */
.L_x_7720:
        /* <DEDUP_REMOVED lines=9> */
.L_x_7790:
[C---:B------:R-:W-:Y:S01]  /*154f0*/  VIADD R6, R25.reuse, 0x10 ;  /* 0x0000001019067836 */ /* 0x040fe20000000000 */
[----:B------:R-:W-:Y:S01]  /*15500*/  ISETP.GE.AND P0, PT, R25, R5, PT ;  /* 0x000000051900720c */ /* 0x000fe20003f06270 */
[----:B------:R-:W-:Y:S02]  /*15510*/  IMAD.MOV.U32 R13, RZ, RZ, R0 ;  /* 0x000000ffff0d7224 */ /* 0x000fe400078e0000 */
[----:B------:R-:W-:-:S10]  /*15520*/  IMAD.MOV.U32 R2, RZ, RZ, R14 ;  /* 0x000000ffff027224 */ /* 0x000fd400078e000e */
[----:B------:R-:W-:Y:S05]  /*15530*/  WARPSYNC.COLLECTIVE R15, `(.L_x_7791) ;  /* 0x000000000f087348 */ /* 0x000fea0003c00000 */
[----:B------:R0:W1:Y:S02]  /*15540*/  SHFL.IDX P6, R14, R13, R12, R11 ;  /* 0x0000000c0d0e7389 */ /* 0x00006400000c000b */
[----:B01----:R-:W-:Y:S01]  /*15550*/  ENDCOLLECTIVE ;  /* 0x000000000000791b */ /* 0x003fe20003800000 */
.L_x_7791:
[----:B------:R-:W-:Y:S02]  /*15560*/  IMAD.MOV.U32 R13, RZ, RZ, R4 ;  /* 0x000000ffff0d7224 */ /* 0x000fe400078e0004 */
[----:B------:R-:W-:Y:S02]  /*15570*/  IMAD.MOV.U32 R12, RZ, RZ, 0x1 ;  /* 0x00000001ff0c7424 */ /* 0x000fe400078e00ff */
[----:B------:R-:W-:-:S07]  /*15580*/  IMAD.MOV.U32 R3, RZ, RZ, R14 ;  /* 0x000000ffff037224 */ /* 0x000fce00078e000e */
[----:B------:R-:W-:Y:S05]  /*15590*/  WARPSYNC.COLLECTIVE R15, `(.L_x_7792) ;  /* 0x000000000f087348 */ /* 0x000fea0003c00000 */
[----:B------:R0:W1:Y:S02]  /*155a0*/  SHFL.IDX P6, R14, R13, R12, R11 ;  /* 0x0000000c0d0e7389 */ /* 0x00006400000c000b */
[----:B01----:R-:W-:Y:S01]  /*155b0*/  ENDCOLLECTIVE ;  /* 0x000000000000791b */ /* 0x003fe20003800000 */
.L_x_7792:
        /* <DEDUP_REMOVED lines=15> */
.L_x_7793:
[----:B------:R-:W-:Y:S02]  /*156b0*/  IMAD.MOV.U32 R13, RZ, RZ, R4 ;  /* 0x000000ffff0d7224 */ /* 0x000fe400078e0004 */
[----:B------:R-:W-:Y:S02]  /*156c0*/  IMAD.MOV.U32 R12, RZ, RZ, 0x2 ;  /* 0x00000002ff0c7424 */ /* 0x000fe400078e00ff */
[----:B------:R-:W-:-:S07]  /*156d0*/  IMAD.MOV.U32 R3, RZ, RZ, R14 ;  /* 0x000000ffff037224 */ /* 0x000fce00078e000e */
[----:B------:R-:W-:Y:S05]  /*156e0*/  WARPSYNC.COLLECTIVE R15, `(.L_x_7794) ;  /* 0x000000000f087348 */ /* 0x000fea0003c00000 */
[----:B------:R0:W1:Y:S02]  /*156f0*/  SHFL.IDX P6, R14, R13, R12, R11 ;  /* 0x0000000c0d0e7389 */ /* 0x00006400000c000b */
[----:B01----:R-:W-:Y:S01]  /*15700*/  ENDCOLLECTIVE ;  /* 0x000000000000791b */ /* 0x003fe20003800000 */
.L_x_7794:
        /* <DEDUP_REMOVED lines=16> */
.L_x_7795:
[----:B------:R-:W-:Y:S02]  /*15810*/  IMAD.MOV.U32 R13, RZ, RZ, R4 ;  /* 0x000000ffff0d7224 */ /* 0x000fe400078e0004 */
[----:B------:R-:W-:Y:S02]  /*15820*/  IMAD.MOV.U32 R12, RZ, RZ, 0x3 ;  /* 0x00000003ff0c7424 */ /* 0x000fe400078e00ff */
[----:B------:R-:W-:-:S07]  /*15830*/  IMAD.MOV.U32 R3, RZ, RZ, R14 ;  /* 0x000000ffff037224 */ /* 0x000fce00078e000e */
[----:B------:R-:W-:Y:S05]  /*15840*/  WARPSYNC.COLLECTIVE R15, `(.L_x_7796) ;  /* 0x000000000f087348 */ /* 0x000fea0003c00000 */
[----:B------:R0:W1:Y:S02]  /*15850*/  SHFL.IDX P6, R14, R13, R12, R11 ;  /* 0x0000000c0d0e7389 */ /* 0x00006400000c000b */
[----:B01----:R-:W-:Y:S01]  /*15860*/  ENDCOLLECTIVE ;  /* 0x000000000000791b */ /* 0x003fe20003800000 */
.L_x_7796:
        /* <DEDUP_REMOVED lines=10> */
.L_x_7797:
[----:B------:R-:W-:Y:S01]  /*15910*/  @!PT LDS RZ, [RZ] ;  /* 0x00000000fffff984 */ /* 0x000fe20000000800 */
[----:B------:R-:W-:Y:S01]  /*15920*/  @!PT LDS RZ, [RZ] ;  /* 0x00000000fffff984 */ /* 0x000fe20000000800 */
[----:B------:R-:W-:Y:S01]  /*15930*/  @!PT LDS RZ, [RZ] ;  /* 0x00000000fffff984 */ /* 0x000fe20000000800 */
[----:B------:R1:W-:Y:S01]  /*15940*/  @!P0 LDGSTS.E.BYPASS.LTC128B.128 [R7+0x21400], desc[UR50][R2.64], !P1 ;  /* 0x2140000002078fae */ /* 0x0003e2000c901d72 */
[----:B------:R-:W-:Y:S01]  /*15950*/  IMAD.MOV.U32 R0, RZ, RZ, R14 ;  /* 0x000000ffff007224 */ /* 0x000fe200078e000e */
[----:B------:R-:W-:Y:S06]  /*15960*/  BRA `(.L_x_7798) ;  /* 0xffffffc0002c7947 */ /* 0x000fec000383ffff */
.L_x_7723:
[----:B0-----:R0:W1:Y:S02]  /*15970*/  SYNCS.PHASECHK.TRANS64.TRYWAIT P0, [R17+URZ+0x28c20], R0 ;  /* 0x028c2000110075a7 */ /* 0x001064000800017f */
[----:B-1----:R-:W-:Y:S05]  /*15980*/  @!P0 NANOSLEEP.SYNCS 0x989680 ;  /* 0x009896800000895d */ /* 0x002fea0003900000 */
[----:B------:R-:W1:Y:S02]  /*15990*/  @!P0 SYNCS.PHASECHK.TRANS64 P0, [R17+URZ+0x28c20], R0 ;  /* 0x028c2000110085a7 */ /* 0x000e64000800007f */
[----:B-1----:R-:W-:Y:S05]  /*159a0*/  @!P0 BRA `(.L_x_7723) ;  /* 0xfffffffc00f08947 */ /* 0x002fea000383ffff */
[----:B------:R-:W-:Y:S05]  /*159b0*/  BRA `(.L_x_7799) ;  /* 0xffffffc000887947 */ /* 0x000fea000383ffff */
.L_x_7726:
[----:B0-----:R0:W1:Y:S02]  /*159c0*/  SYNCS.PHASECHK.TRANS64.TRYWAIT P0, [R19+URZ+0x28c60], R0 ;  /* 0x028c6000130075a7 */ /* 0x001064000800017f */
[----:B-1----:R-:W-:Y:S05]  /*159d0*/  @!P0 NANOSLEEP.SYNCS 0x989680 ;  /* 0x009896800000895d */ /* 0x002fea0003900000 */
[----:B------:R-:W1:Y:S02]  /*159e0*/  @!P0 SYNCS.PHASECHK.TRANS64 P0, [R19+URZ+0x28c60], R0 ;  /* 0x028c6000130085a7 */ /* 0x000e64000800007f */
[----:B-1----:R-:W-:Y:S05]  /*159f0*/  @!P0 BRA `(.L_x_7726) ;  /* 0xfffffffc00f08947 */ /* 0x002fea000383ffff */
[----:B------:R-:W-:Y:S05]  /*15a00*/  BRA `(.L_x_7800) ;  /* 0xffffffc000987947 */ /* 0x000fea000383ffff */
.L_x_7727:
        /* <DEDUP_REMOVED lines=8> */
.L_x_7802:
[----:B------:R-:W-:Y:S05]  /*15a90*/  BSYNC B0 ;  /* 0x0000000000007941 */ /* 0x000fea0003800000 */
.L_x_7801:
        /* <DEDUP_REMOVED lines=15> */
.L_x_7803:
        /* <DEDUP_REMOVED lines=40> */
.L_x_7804:
[----:B------:R-:W-:Y:S02]  /*15e10*/  IMAD.MOV.U32 R13, RZ, RZ, R4 ;  /* 0x000000ffff0d7224 */ /* 0x000fe400078e0004 */
[----:B------:R-:W-:-:S07]  /*15e20*/  IMAD.MOV.U32 R3, RZ, RZ, R14 ;  /* 0x000000ffff037224 */ /* 0x000fce00078e000e */
[----:B------:R-:W-:Y:S05]  /*15e30*/  WARPSYNC.COLLECTIVE R15, `(.L_x_7805) ;  /* 0x000000000f087348 */ /* 0x000fea0003c00000 */
[----:B------:R0:W1:Y:S02]  /*15e40*/  SHFL.IDX P6, R14, R13, R12, R11 ;  /* 0x0000000c0d0e7389 */ /* 0x00006400000c000b */
[----:B01----:R-:W-:Y:S01]  /*15e50*/  ENDCOLLECTIVE ;  /* 0x000000000000791b */ /* 0x003fe20003800000 */
.L_x_7805:
        /* <DEDUP_REMOVED lines=29> */
.L_x_7806:
[----:B------:R-:W-:Y:S02]  /*16030*/  IMAD.MOV.U32 R13, RZ, RZ, R4 ;  /* 0x000000ffff0d7224 */ /* 0x000fe400078e0004 */
[----:B------:R-:W-:-:S07]  /*16040*/  IMAD.MOV.U32 R7, RZ, RZ, R14 ;  /* 0x000000ffff077224 */ /* 0x000fce00078e000e */
[----:B------:R-:W-:Y:S05]  /*16050*/  WARPSYNC.COLLECTIVE R15, `(.L_x_7807) ;  /* 0x000000000f087348 */ /* 0x000fea0003c00000 */
[----:B------:R0:W1:Y:S02]  /*16060*/  SHFL.IDX P6, R14, R13, R12, R11 ;  /* 0x0000000c0d0e7389 */ /* 0x00006400000c000b */
[----:B01----:R-:W-:Y:S01]  /*16070*/  ENDCOLLECTIVE ;  /* 0x000000000000791b */ /* 0x003fe20003800000 */
.L_x_7807:
        /* <DEDUP_REMOVED lines=29> */
.L_x_7808:
[----:B------:R-:W-:Y:S02]  /*16250*/  IMAD.MOV.U32 R13, RZ, RZ, R4 ;  /* 0x000000ffff0d7224 */ /* 0x000fe400078e0004 */
[----:B------:R-:W-:-:S07]  /*16260*/  IMAD.MOV.U32 R6, RZ, RZ, R14 ;  /* 0x000000ffff067224 */ /* 0x000fce00078e000e */
[----:B------:R-:W-:Y:S05]  /*16270*/  WARPSYNC.COLLECTIVE R15, `(.L_x_7809) ;  /* 0x000000000f087348 */ /* 0x000fea0003c00000 */
[----:B------:R0:W1:Y:S02]  /*16280*/  SHFL.IDX P6, R14, R13, R12, R11 ;  /* 0x0000000c0d0e7389 */ /* 0x00006400000c000b */
[----:B01----:R-:W-:Y:S01]  /*16290*/  ENDCOLLECTIVE ;  /* 0x000000000000791b */ /* 0x003fe20003800000 */
.L_x_7809:
[----:B------:R-:W-:Y:S01]  /*162a0*/  IMAD.MOV.U32 R2, RZ, RZ, R14 ;  /* 0x000000ffff027224 */ /* 0x000fe200078e000e */
[----:B------:R-:W-:Y:S06]  /*162b0*/  BRA `(.L_x_7810) ;  /* 0xffffffc000247947 */ /* 0x000fec000383ffff */
.L_x_7734:
[----:B0-----:R0:W1:Y:S02]  /*162c0*/  SYNCS.PHASECHK.TRANS64.TRYWAIT P0, [R6+URZ+0x28c40], R19 ;  /* 0x028c4013060075a7 */ /* 0x001064000800017f */
[----:B-1----:R-:W-:Y:S05]  /*162d0*/  @!P0 NANOSLEEP.SYNCS 0x989680 ;  /* 0x009896800000895d */ /* 0x002fea0003900000 */
[----:B------:R-:W1:Y:S02]  /*162e0*/  @!P0 SYNCS.PHASECHK.TRANS64 P0, [R6+URZ+0x28c40], R19 ;  /* 0x028c4013060085a7 */ /* 0x000e64000800007f */
[----:B-1----:R-:W-:Y:S05]  /*162f0*/  @!P0 BRA `(.L_x_7734) ;  /* 0xfffffffc00f08947 */ /* 0x002fea000383ffff */
[----:B------:R-:W-:Y:S05]  /*16300*/  BRA `(.L_x_7811) ;  /* 0xffffffc400b07947 */ /* 0x000fea000383ffff */
.L_x_7735:
        /* <DEDUP_REMOVED lines=8> */
.L_x_7813:
[----:B------:R-:W-:Y:S05]  /*16390*/  BSYNC B1 ;  /* 0x0000000000017941 */ /* 0x000fea0003800000 */
.L_x_7812:
        /* <DEDUP_REMOVED lines=9> */
.L_x_7814:
[----:B------:R-:W-:Y:S02]  /*16430*/  IMAD.MOV.U32 R13, RZ, RZ, R25 ;  /* 0x000000ffff0d7224 */ /* 0x000fe400078e0019 */
[----:B------:R-:W-:Y:S02]  /*16440*/  IMAD.MOV.U32 R12, RZ, RZ, 0x1 ;  /* 0x00000001ff0c7424 */ /* 0x000fe400078e00ff */
[----:B------:R-:W-:-:S07]  /*16450*/  IMAD.MOV.U32 R2, RZ, RZ, R14 ;  /* 0x000000ffff027224 */ /* 0x000fce00078e000e */
[----:B------:R-:W-:Y:S05]  /*16460*/  WARPSYNC.COLLECTIVE R15, `(.L_x_7815) ;  /* 0x000000000f087348 */ /* 0x000fea0003c00000 */
[----:B------:R0:W1:Y:S02]  /*16470*/  SHFL.IDX P6, R14, R13, R12, R11 ;  /* 0x0000000c0d0e7389 */ /* 0x00006400000c000b */
[----:B01----:R-:W-:Y:S01]  /*16480*/  ENDCOLLECTIVE ;  /* 0x000000000000791b */ /* 0x003fe20003800000 */
.L_x_7815:
        /* <DEDUP_REMOVED lines=11> */
.L_x_7816:
[----:B------:R-:W-:Y:S02]  /*16540*/  IMAD.MOV.U32 R13, RZ, RZ, R25 ;  /* 0x000000ffff0d7224 */ /* 0x000fe400078e0019 */
[----:B------:R-:W-:Y:S02]  /*16550*/  IMAD.MOV.U32 R12, RZ, RZ, 0x2 ;  /* 0x00000002ff0c7424 */ /* 0x000fe400078e00ff */
[----:B------:R-:W-:-:S07]  /*16560*/  IMAD.MOV.U32 R2, RZ, RZ, R14 ;  /* 0x000000ffff027224 */ /* 0x000fce00078e000e */
[----:B------:R-:W-:Y:S05]  /*16570*/  WARPSYNC.COLLECTIVE R15, `(.L_x_7817) ;  /* 0x000000000f087348 */ /* 0x000fea0003c00000 */
[----:B------:R0:W1:Y:S02]  /*16580*/  SHFL.IDX P6, R14, R13, R12, R11 ;  /* 0x0000000c0d0e7389 */ /* 0x00006400000c000b */
[----:B01----:R-:W-:Y:S01]  /*16590*/  ENDCOLLECTIVE ;  /* 0x000000000000791b */ /* 0x003fe20003800000 */
.L_x_7817:
        /* <DEDUP_REMOVED lines=11> */
.L_x_7818:
[----:B------:R-:W-:Y:S02]  /*16650*/  IMAD.MOV.U32 R13, RZ, RZ, R25 ;  /* 0x000000ffff0d7224 */ /* 0x000fe400078e0019 */
[----:B------:R-:W-:Y:S02]  /*16660*/  IMAD.MOV.U32 R12, RZ, RZ, 0x3 ;  /* 0x00000003ff0c7424 */ /* 0x000fe400078e00ff */
[----:B------:R-:W-:-:S07]  /*16670*/  IMAD.MOV.U32 R2, RZ, RZ, R14 ;  /* 0x000000ffff027224 */ /* 0x000fce00078e000e */
[----:B------:R-:W-:Y:S05]  /*16680*/  WARPSYNC.COLLECTIVE R15, `(.L_x_7819) ;  /* 0x000000000f087348 */ /* 0x000fea0003c00000 */
[----:B------:R0:W1:Y:S02]  /*16690*/  SHFL.IDX P6, R14, R13, R12, R11 ;  /* 0x0000000c0d0e7389 */ /* 0x00006400000c000b */
[----:B01----:R-:W-:Y:S01]  /*166a0*/  ENDCOLLECTIVE ;  /* 0x000000000000791b */ /* 0x003fe20003800000 */
.L_x_7819:
        /* <DEDUP_REMOVED lines=11> */
.L_x_7820:
[----:B------:R-:W-:Y:S01]  /*16760*/  IMAD.MOV.U32 R2, RZ, RZ, R14 ;  /* 0x000000ffff027224 */ /* 0x000fe200078e000e */
[----:B------:R-:W-:Y:S06]  /*16770*/  BRA `(.L_x_7821) ;  /* 0xffffffc400387947 */ /* 0x000fec000383ffff */
.L_x_7740:
[----:B---3--:R3:W4:Y:S02]  /*16780*/  SYNCS.PHASECHK.TRANS64.TRYWAIT P0, [R6+URZ+0x28c60], R19 ;  /* 0x028c6013060075a7 */ /* 0x008724000800017f */
[----:B----4-:R-:W-:Y:S05]  /*16790*/  @!P0 NANOSLEEP.SYNCS 0x989680 ;  /* 0x009896800000895d */ /* 0x010fea0003900000 */
[----:B------:R-:W4:Y:S02]  /*167a0*/  @!P0 SYNCS.PHASECHK.TRANS64 P0, [R6+URZ+0x28c60], R19 ;  /* 0x028c6013060085a7 */ /* 0x000f24000800007f */
[----:B----4-:R-:W-:Y:S05]  /*167b0*/  @!P0 BRA `(.L_x_7740) ;  /* 0xfffffffc00f08947 */ /* 0x010fea000383ffff */
[----:B------:R-:W-:Y:S05]  /*167c0*/  BRA `(.L_x_7822) ;  /* 0xffffffc400887947 */ /* 0x000fea000383ffff */
.L_x_7741:
        /* <DEDUP_REMOVED lines=8> */
.L_x_7824:
[----:B------:R-:W-:Y:S05]  /*16850*/  BSYNC B1 ;  /* 0x0000000000017941 */ /* 0x000fea0003800000 */
.L_x_7823:
        /* <DEDUP_REMOVED lines=13> */
.L_x_7825:
        /* <DEDUP_REMOVED lines=17> */
.L_x_7826:
        /* <DEDUP_REMOVED lines=16> */
.L_x_7827:
        /* <DEDUP_REMOVED lines=19> */
.L_x_7828:
        /* <DEDUP_REMOVED lines=14> */
.L_x_7829:
        /* <DEDUP_REMOVED lines=16> */
.L_x_7830:
        /* <DEDUP_REMOVED lines=14> */
.L_x_7831:
[----:B------:R-:W-:Y:S05]  /*16f30*/  BRA `(.L_x_7832) ;  /* 0xffffffc000ec7947 */ /* 0x000fea000383ffff */
.L_x_7749:
        /* <DEDUP_REMOVED lines=8> */
.L_x_7834:
[----:B------:R-:W-:Y:S05]  /*16fc0*/  BSYNC B0 ;  /* 0x0000000000007941 */ /* 0x000fea0003800000 */
.L_x_7833:
        /* <DEDUP_REMOVED lines=9> */
.L_x_7835:
        /* <DEDUP_REMOVED lines=23> */
.L_x_7836:
[----:B------:R-:W-:Y:S01]  /*171d0*/  IMAD.MOV.U32 R12, RZ, RZ, 0x2 ;  /* 0x00000002ff0c7424 */ /* 0x000fe200078e00ff */
[----:B------:R-:W-:-:S05]  /*171e0*/  SEL R4, R14, RZ, P1 ;  /* 0x000000ff0e047207 */ /* 0x000fca0000800000 */
[----:B------:R-:W-:-:S04]  /*171f0*/  IMAD.IADD R4, R13, 0x1, R4 ;  /* 0x000000010d047824 */ /* 0x000fc800078e0204 */
[----:B------:R-:W-:-:S07]  /*17200*/  IMAD.MOV.U32 R13, RZ, RZ, R4 ;  /* 0x000000ffff0d7224 */ /* 0x000fce00078e0004 */
[----:B------:R-:W-:Y:S05]  /*17210*/  WARPSYNC.COLLECTIVE R15, `(.L_x_7837) ;  /* 0x000000000f087348 */ /* 0x000fea0003c00000 */
[----:B------:R0:W1:Y:S02]  /*17220*/  SHFL.UP P6, R14, R13, R12, R11 ;  /* 0x0400000c0d0e7389 */ /* 0x00006400000c000b */
[----:B01----:R-:W-:Y:S01]  /*17230*/  ENDCOLLECTIVE ;  /* 0x000000000000791b */ /* 0x003fe20003800000 */
.L_x_7837:
[----:B------:R-:W-:Y:S01]  /*17240*/  IMAD.MOV.U32 R12, RZ, RZ, 0x4 ;  /* 0x00000004ff0c7424 */ /* 0x000fe200078e00ff */
[----:B------:R-:W-:-:S05]  /*17250*/  SEL R3, R14, RZ, P2 ;  /* 0x000000ff0e037207 */ /* 0x000fca0001000000 */
[----:B------:R-:W-:-:S04]  /*17260*/  IMAD.IADD R2, R4, 0x1, R3 ;  /* 0x0000000104027824 */ /* 0x000fc800078e0203 */
[----:B------:R-:W-:-:S07]  /*17270*/  IMAD.MOV.U32 R13, RZ, RZ, R2 ;  /* 0x000000ffff0d7224 */ /* 0x000fce00078e0002 */
[----:B------:R-:W-:Y:S05]  /*17280*/  WARPSYNC.COLLECTIVE R15, `(.L_x_7838) ;  /* 0x000000000f087348 */ /* 0x000fea0003c00000 */
[----:B------:R0:W1:Y:S02]  /*17290*/  SHFL.UP P6, R14, R13, R12, R11 ;  /* 0x0400000c0d0e7389 */ /* 0x00006400000c000b */
[----:B01----:R-:W-:Y:S01]  /*172a0*/  ENDCOLLECTIVE ;  /* 0x000000000000791b */ /* 0x003fe20003800000 */
.L_x_7838:
[----:B------:R-:W-:Y:S01]  /*172b0*/  IMAD.MOV.U32 R12, RZ, RZ, 0x8 ;  /* 0x00000008ff0c7424 */ /* 0x000fe200078e00ff */
[----:B------:R-:W-:-:S05]  /*172c0*/  SEL R3, R14, RZ, P3 ;  /* 0x000000ff0e037207 */ /* 0x000fca0001800000 */
[----:B------:R-:W-:-:S04]  /*172d0*/  IMAD.IADD R3, R2, 0x1, R3 ;  /* 0x0000000102037824 */ /* 0x000fc800078e0203 */
[----:B------:R-:W-:-:S07]  /*172e0*/  IMAD.MOV.U32 R13, RZ, RZ, R3 ;  /* 0x000000ffff0d7224 */ /* 0x000fce00078e0003 */
[----:B------:R-:W-:Y:S05]  /*172f0*/  WARPSYNC.COLLECTIVE R15, `(.L_x_7839) ;  /* 0x000000000f087348 */ /* 0x000fea0003c00000 */
[----:B------:R0:W1:Y:S02]  /*17300*/  SHFL.UP P6, R14, R13, R12, R11 ;  /* 0x0400000c0d0e7389 */ /* 0x00006400000c000b */
[----:B01----:R-:W-:Y:S01]  /*17310*/  ENDCOLLECTIVE ;  /* 0x000000000000791b */ /* 0x003fe20003800000 */
.L_x_7839:
[----:B------:R-:W-:Y:S01]  /*17320*/  IMAD.MOV.U32 R12, RZ, RZ, 0x10 ;  /* 0x00000010ff0c7424 */ /* 0x000fe200078e00ff */
[----:B------:R-:W-:-:S05]  /*17330*/  SEL R4, R14, RZ, P4 ;  /* 0x000000ff0e047207 */ /* 0x000fca0002000000 */
[----:B------:R-:W-:-:S04]  /*17340*/  IMAD.IADD R4, R3, 0x1, R4 ;  /* 0x0000000103047824 */ /* 0x000fc800078e0204 */
[----:B------:R-:W-:-:S07]  /*17350*/  IMAD.MOV.U32 R13, RZ, RZ, R4 ;  /* 0x000000ffff0d7224 */ /* 0x000fce00078e0004 */
[----:B------:R-:W-:Y:S05]  /*17360*/  WARPSYNC.COLLECTIVE R15, `(.L_x_7840) ;  /* 0x000000000f087348 */ /* 0x000fea0003c00000 */
[----:B------:R0:W1:Y:S02]  /*17370*/  SHFL.UP P6, R14, R13, R12, R11 ;  /* 0x0400000c0d0e7389 */ /* 0x00006400000c000b */
[----:B01----:R-:W-:Y:S01]  /*17380*/  ENDCOLLECTIVE ;  /* 0x000000000000791b */ /* 0x003fe20003800000 */
.L_x_7840:
        /* <DEDUP_REMOVED lines=8> */
.L_x_7841:
[----:B------:R-:W-:Y:S05]  /*17410*/  BRA `(.L_x_7842) ;  /* 0xffffffc400887947 */ /* 0x000fea000383ffff */
.L_x_7752:
[----:B------:R-:W-:Y:S01]  /*17420*/  BSSY B0, `(.L_x_7843) ;  /* 0x0000007000007945 */ /* 0x000fe20003800000 */
[----:B------:R-:W-:Y:S02]  /*17430*/  IMAD.MOV.U32 R12, RZ, RZ, 0x1 ;  /* 0x00000001ff0c7424 */ /* 0x000fe400078e00ff */
[----:B------:R-:W-:Y:S02]  /*17440*/  IMAD.MOV.U32 R11, RZ, RZ, RZ ;  /* 0x000000ffff0b7224 */ /* 0x000fe400078e00ff */
[----:B------:R-:W-:-:S07]  /*17450*/  IMAD.MOV.U32 R15, RZ, RZ, -0x1 ;  /* 0xffffffffff0f7424 */ /* 0x000fce00078e00ff */
[----:B-1----:R-:W-:Y:S05]  /*17460*/  WARPSYNC.COLLECTIVE R15, `(.L_x_7844) ;  /* 0x000000000f087348 */ /* 0x002fea0003c00000 */
[----:B------:R0:W2:Y:S02]  /*17470*/  SHFL.UP P6, R14, R13, R12, R11 ;  /* 0x0400000c0d0e7389 */ /* 0x0000a400000c000b */
[----:B012---:R-:W-:Y:S01]  /*17480*/  ENDCOLLECTIVE ;  /* 0x000000000000791b */ /* 0x007fe20003800000 */
.L_x_7844:
[----:B------:R-:W-:Y:S05]  /*17490*/  BSYNC B0 ;  /* 0x0000000000007941 */ /* 0x000fea0003800000 */
.L_x_7843:
        /* <DEDUP_REMOVED lines=8> */
.L_x_7845:
[----:B------:R-:W-:Y:S01]  /*17520*/  IMAD.MOV.U32 R12, RZ, RZ, 0x4 ;  /* 0x00000004ff0c7424 */ /* 0x000fe200078e00ff */
[----:B------:R-:W-:-:S05]  /*17530*/  SEL R2, R14, RZ, P2 ;  /* 0x000000ff0e027207 */ /* 0x000fca0001000000 */
[----:B------:R-:W-:-:S04]  /*17540*/  IMAD.IADD R2, R13, 0x1, R2 ;  /* 0x000000010d027824 */ /* 0x000fc800078e0202 */
[----:B------:R-:W-:-:S07]  /*17550*/  IMAD.MOV.U32 R13, RZ, RZ, R2 ;  /* 0x000000ffff0d7224 */ /* 0x000fce00078e0002 */
[----:B------:R-:W-:Y:S05]  /*17560*/  WARPSYNC.COLLECTIVE R15, `(.L_x_7846) ;  /* 0x000000000f087348 */ /* 0x000fea0003c00000 */
[----:B------:R0:W1:Y:S02]  /*17570*/  SHFL.UP P6, R14, R13, R12, R11 ;  /* 0x0400000c0d0e7389 */ /* 0x00006400000c000b */
[----:B01----:R-:W-:Y:S01]  /*17580*/  ENDCOLLECTIVE ;  /* 0x000000000000791b */ /* 0x003fe20003800000 */
.L_x_7846:
[----:B------:R-:W-:Y:S01]  /*17590*/  IMAD.MOV.U32 R12, RZ, RZ, 0x8 ;  /* 0x00000008ff0c7424 */ /* 0x000fe200078e00ff */
[----:B------:R-:W-:-:S05]  /*175a0*/  SEL R3, R14, RZ, P3 ;  /* 0x000000ff0e037207 */ /* 0x000fca0001800000 */
[----:B------:R-:W-:-:S04]  /*175b0*/  IMAD.IADD R3, R2, 0x1, R3 ;  /* 0x0000000102037824 */ /* 0x000fc800078e0203 */
[----:B------:R-:W-:-:S07]  /*175c0*/  IMAD.MOV.U32 R13, RZ, RZ, R3 ;  /* 0x000000ffff0d7224 */ /* 0x000fce00078e0003 */
[----:B------:R-:W-:Y:S05]  /*175d0*/  WARPSYNC.COLLECTIVE R15, `(.L_x_7847) ;  /* 0x000000000f087348 */ /* 0x000fea0003c00000 */
[----:B------:R0:W1:Y:S02]  /*175e0*/  SHFL.UP P6, R14, R13, R12, R11 ;  /* 0x0400000c0d0e7389 */ /* 0x00006400000c000b */
[----:B01----:R-:W-:Y:S01]  /*175f0*/  ENDCOLLECTIVE ;  /* 0x000000000000791b */ /* 0x003fe20003800000 */
.L_x_7847:
[----:B------:R-:W-:Y:S01]  /*17600*/  IMAD.MOV.U32 R12, RZ, RZ, 0x10 ;  /* 0x00000010ff0c7424 */ /* 0x000fe200078e00ff */
[----:B------:R-:W-:-:S05]  /*17610*/  SEL R4, R14, RZ, P4 ;  /* 0x000000ff0e047207 */ /* 0x000fca0002000000 */
[----:B------:R-:W-:-:S04]  /*17620*/  IMAD.IADD R4, R3, 0x1, R4 ;  /* 0x0000000103047824 */ /* 0x000fc800078e0204 */
[----:B------:R-:W-:-:S07]  /*17630*/  IMAD.MOV.U32 R13, RZ, RZ, R4 ;  /* 0x000000ffff0d7224 */ /* 0x000fce00078e0004 */
[----:B------:R-:W-:Y:S05]  /*17640*/  WARPSYNC.COLLECTIVE R15, `(.L_x_7848) ;  /* 0x000000000f087348 */ /* 0x000fea0003c00000 */
[----:B------:R0:W1:Y:S02]  /*17650*/  SHFL.UP P6, R14, R13, R12, R11 ;  /* 0x0400000c0d0e7389 */ /* 0x00006400000c000b */
[----:B01----:R-:W-:Y:S01]  /*17660*/  ENDCOLLECTIVE ;  /* 0x000000000000791b */ /* 0x003fe20003800000 */
.L_x_7848:
        /* <DEDUP_REMOVED lines=8> */
.L_x_7849:
[----:B------:R-:W-:Y:S05]  /*176f0*/  BRA `(.L_x_7850) ;  /* 0xffffffc400747947 */ /* 0x000fea000383ffff */
.L_x_7754:
[----:B------:R-:W-:Y:S01]  /*17700*/  BSSY B0, `(.L_x_7851) ;  /* 0x0000006000007945 */ /* 0x000fe20003800000 */
[----:B------:R-:W-:Y:S01]  /*17710*/  PLOP3.LUT P6, PT, P6, PT, PT, 0x8, 0x0 ;  /* 0x000000000000781c */ /* 0x000fe200037ce170 */
[----:B------:R-:W-:-:S12]  /*17720*/  IMAD.MOV.U32 R15, RZ, RZ, -0x1 ;  /* 0xffffffffff0f7424 */ /* 0x000fd800078e00ff */
[----:B01----:R-:W-:Y:S05]  /*17730*/  WARPSYNC.COLLECTIVE R15, `(.L_x_7852) ;  /* 0x000000000f087348 */ /* 0x003fea0003c00000 */
[----:B------:R-:W-:Y:S01]  /*17740*/  VOTE.ANY R14, PT, P6 ;  /* 0x00000000000e7806 */ /* 0x000fe200030e0100 */
[----:B01----:R-:W-:Y:S06]  /*17750*/  ENDCOLLECTIVE ;  /* 0x000000000000791b */ /* 0x003fec0003800000 */
.L_x_7852:
[----:B------:R-:W-:Y:S05]  /*17760*/  BSYNC B0 ;  /* 0x0000000000007941 */ /* 0x000fea0003800000 */
.L_x_7851:
        /* <DEDUP_REMOVED lines=8> */
.L_x_7853:
[----:B------:R-:W-:Y:S02]  /*177f0*/  IMAD.IADD R27, R12, 0x1, R27 ;  /* 0x000000010c1b7824 */ /* 0x000fe400078e021b */
[----:B------:R-:W-:Y:S02]  /*17800*/  IMAD.MOV.U32 R13, RZ, RZ, R8 ;  /* 0x000000ffff0d7224 */ /* 0x000fe400078e0008 */
[----:B------:R-:W-:-:S07]  /*17810*/  IMAD.MOV.U32 R25, RZ, RZ, R14 ;  /* 0x000000ffff197224 */ /* 0x000fce00078e000e */
[----:B------:R-:W-:Y:S05]  /*17820*/  WARPSYNC.COLLECTIVE R15, `(.L_x_7854) ;  /* 0x000000000f087348 */ /* 0x000fea0003c00000 */
[----:B------:R0:W1:Y:S02]  /*17830*/  SHFL.IDX P6, R14, R13, R12, R11 ;  /* 0x0000000c0d0e7389 */ /* 0x00006400000c000b */
[----:B01----:R-:W-:Y:S01]  /*17840*/  ENDCOLLECTIVE ;  /* 0x000000000000791b */ /* 0x003fe20003800000 */
.L_x_7854:
[----:B------:R-:W-:Y:S01]  /*17850*/  IMAD.MOV.U32 R8, RZ, RZ, R14 ;  /* 0x000000ffff087224 */ /* 0x000fe200078e000e */
[----:B------:R-:W-:Y:S06]  /*17860*/  BRA `(.L_x_7855) ;  /* 0xffffffc400587947 */ /* 0x000fec000383ffff */
.L_x_7756:
[----:B------:R-:W-:Y:S01]  /*17870*/  BSSY B0, `(.L_x_7856) ;  /* 0x0000007000007945 */ /* 0x000fe20003800000 */
[----:B------:R-:W-:Y:S02]  /*17880*/  IMAD.MOV.U32 R13, RZ, RZ, R3 ;  /* 0x000000ffff0d7224 */ /* 0x000fe400078e0003 */
[----:B------:R-:W-:Y:S02]  /*17890*/  IMAD.MOV.U32 R11, RZ, RZ, 0x1f ;  /* 0x0000001fff0b7424 */ /* 0x000fe400078e00ff */
[----:B------:R-:W-:-:S07]  /*178a0*/  IMAD.MOV.U32 R15, RZ, RZ, -0x1 ;  /* 0xffffffffff0f7424 */ /* 0x000fce00078e00ff */
[----:B01-34-:R-:W-:Y:S05]  /*178b0*/  WARPSYNC.COLLECTIVE R15, `(.L_x_7857) ;  /* 0x000000000f087348 */ /* 0x01bfea0003c00000 */
[----:B------:R2:W0:Y:S02]  /*178c0*/  SHFL.IDX P6, R14, R13, R12, R11 ;  /* 0x0000000c0d0e7389 */ /* 0x00042400000c000b */
[----:B01234-:R-:W-:Y:S01]  /*178d0*/  ENDCOLLECTIVE ;  /* 0x000000000000791b */ /* 0x01ffe20003800000 */
.L_x_7857:
[----:B------:R-:W-:Y:S05]  /*178e0*/  BSYNC B0 ;  /* 0x0000000000007941 */ /* 0x000fea0003800000 */
.L_x_7856:
[----:B------:R-:W-:Y:S01]  /*178f0*/  IMAD.MOV.U32 R24, RZ, RZ, R14 ;  /* 0x000000ffff187224 */ /* 0x000fe200078e000e */
[----:B------:R-:W-:Y:S06]  /*17900*/  BRA `(.L_x_7755) ;  /* 0xffffffc400487947 */ /* 0x000fec000383ffff */
.L_x_7762:
[----:B0-----:R0:W1:Y:S02]  /*17910*/  SYNCS.PHASECHK.TRANS64.TRYWAIT P0, [R7+URZ+0x28c20], R0 ;  /* 0x028c2000070075a7 */ /* 0x001064000800017f */
[----:B-1----:R-:W-:Y:S05]  /*17920*/  @!P0 NANOSLEEP.SYNCS 0x989680 ;  /* 0x009896800000895d */ /* 0x002fea0003900000 */
[----:B------:R-:W1:Y:S02]  /*17930*/  @!P0 SYNCS.PHASECHK.TRANS64 P0, [R7+URZ+0x28c20], R0 ;  /* 0x028c2000070085a7 */ /* 0x000e64000800007f */
[----:B-1----:R-:W-:Y:S05]  /*17940*/  @!P0 BRA `(.L_x_7762) ;  /* 0xfffffffc00f08947 */ /* 0x002fea000383ffff */
[----:B------:R-:W-:Y:S05]  /*17950*/  BRA `(.L_x_7858) ;  /* 0xffffffcc00a07947 */ /* 0x000fea000383ffff */
.L_x_7763:
        /* <DEDUP_REMOVED lines=11> */
.L_x_7860:
[----:B------:R-:W-:Y:S05]  /*17a10*/  BSYNC B0 ;  /* 0x0000000000007941 */ /* 0x000fea0003800000 */
.L_x_7859:
[----:B------:R-:W-:Y:S05]  /*17a20*/  BRA `(.L_x_7861) ;  /* 0xffffffcc00887947 */ /* 0x000fea000383ffff */
.L_x_7766:
[----:B------:R-:W-:Y:S01]  /*17a30*/  BSSY B1, `(.L_x_7862) ;  /* 0x0000006000017945 */ /* 0x000fe20003800000 */
[----:B------:R-:W-:-:S07]  /*17a40*/  IMAD.MOV.U32 R15, RZ, RZ, -0x1 ;  /* 0xffffffffff0f7424 */ /* 0x000fce00078e00ff */
[----:B0-234-:R-:W-:Y:S05]  /*17a50*/  WARPSYNC.COLLECTIVE R15, `(.L_x_7863) ;  /* 0x000000000f0c7348 */ /* 0x01dfea0003c00000 */
[----:B------:R-:W-:Y:S02]  /*17a60*/  ELECT P6, UR62, PT ;  /* 0x00000000003e782f */ /* 0x000fe400038c0000 */
[----:B------:R-:W-:Y:S01]  /*17a70*/  MOV R14, UR62 ;  /* 0x0000003e000e7c02 */ /* 0x000fe20008000f00 */
[----:B0-234-:R-:W-:Y:S10]  /*17a80*/  ENDCOLLECTIVE ;  /* 0x000000000000791b */ /* 0x01dff40003800000 */
.L_x_7863:
[----:B------:R-:W-:Y:S05]  /*17a90*/  BSYNC B1 ;  /* 0x0000000000017941 */ /* 0x000fea0003800000 */
.L_x_7862:
[----:B------:R-:W-:Y:S05]  /*17aa0*/  BRA `(.L_x_7864) ;  /* 0xffffffcc00807947 */ /* 0x000fea000383ffff */
.L_x_7768:
[----:B0-----:R0:W1:Y:S02]  /*17ab0*/  SYNCS.PHASECHK.TRANS64.TRYWAIT P1, [R5+URZ+0x28c40], R0 ;  /* 0x028c4000050075a7 */ /* 0x001064000802017f */
[----:B-1----:R-:W-:Y:S05]  /*17ac0*/  @!P1 NANOSLEEP.SYNCS 0x989680 ;  /* 0x009896800000995d */ /* 0x002fea0003900000 */
[----:B------:R-:W1:Y:S02]  /*17ad0*/  @!P1 SYNCS.PHASECHK.TRANS64 P1, [R5+URZ+0x28c40], R0 ;  /* 0x028c4000050095a7 */ /* 0x000e64000802007f */
[----:B-1----:R-:W-:Y:S05]  /*17ae0*/  @!P1 BRA `(.L_x_7768) ;  /* 0xfffffffc00f09947 */ /* 0x002fea000383ffff */
[----:B------:R-:W-:Y:S05]  /*17af0*/  BRA `(.L_x_7865) ;  /* 0xffffffcc00a07947 */ /* 0x000fea000383ffff */
.L_x_7770:
[----:B-1----:R1:W0:Y:S02]  /*17b00*/  SYNCS.PHASECHK.TRANS64.TRYWAIT P1, [R3+URZ+0x28c40], R2 ;  /* 0x028c4002030075a7 */ /* 0x002224000802017f */
[----:B0-----:R-:W-:Y:S05]  /*17b10*/  @!P1 NANOSLEEP.SYNCS 0x989680 ;  /* 0x009896800000995d */ /* 0x001fea0003900000 */
[----:B------:R-:W0:Y:S02]  /*17b20*/  @!P1 SYNCS.PHASECHK.TRANS64 P1, [R3+URZ+0x28c40], R2 ;  /* 0x028c4002030095a7 */ /* 0x000e24000802007f */
[----:B0-----:R-:W-:Y:S05]  /*17b30*/  @!P1 BRA `(.L_x_7770) ;  /* 0xfffffffc00f09947 */ /* 0x001fea000383ffff */
[----:B------:R-:W-:Y:S05]  /*17b40*/  BRA `(.L_x_7866) ;  /* 0xffffffcc00ac7947 */ /* 0x000fea000383ffff */
.L_x_7772:
[----:B------:R0:W0:Y:S02]  /*17b50*/  SYNCS.PHASECHK.TRANS64.TRYWAIT P1, [R5+URZ+0x28c60], R0 ;  /* 0x028c6000050075a7 */ /* 0x000024000802017f */
[----:B0-----:R-:W-:Y:S05]  /*17b60*/  @!P1 NANOSLEEP.SYNCS 0x989680 ;  /* 0x009896800000995d */ /* 0x001fea0003900000 */
[----:B------:R-:W0:Y:S02]  /*17b70*/  @!P1 SYNCS.PHASECHK.TRANS64 P1, [R5+URZ+0x28c60], R0 ;  /* 0x028c6000050095a7 */ /* 0x000e24000802007f */
[----:B0-----:R-:W-:Y:S05]  /*17b80*/  @!P1 BRA `(.L_x_7772) ;  /* 0xfffffffc00f09947 */ /* 0x001fea000383ffff */
[----:B------:R-:W-:Y:S05]  /*17b90*/  BRA `(.L_x_7867) ;  /* 0xffffffcc00a87947 */ /* 0x000fea000383ffff */
.L_x_7868:
        /* <DEDUP_REMOVED lines=14> */
.L_x_15657:


//--------------------- .text._ZN7cutlass13device_kernelIN5flash11enable_sm90INS1_16FlashAttnFwdSm90INS1_25CollectiveMainloopFwdSm90ILi2EN4cute5tupleIJNS5_1CILi1EEES8_S8_EEENS6_IJNS7_ILi64EEESA_SA_EEELi512ENS_10bfloat16_tEfNS_4arch4Sm90ELb1ELb0ELb0ELb1ELb1ELb1ELb0ELb0ELb0ELb1ELb1ELb0EEENS1_21CollectiveEpilogueFwdINS6_IJSA_NS7_ILi512EEESA_EEES9_SC_SE_Li256ELb1ELb1ELb1ELb0EEENS1_36VarlenDynamicPersistentTileSchedulerILi64ELi64ELi256ELi128ELb1ELb1ELb1ELb1ELb1ELb1EEEEEEEEEvNT_6ParamsE --------------------------
	.section	.text._ZN7cutlass13device_kernelIN5flash11enable_sm90INS1_16FlashAttnFwdSm90INS1_25CollectiveMainloopFwdSm90ILi2EN4cute5tupleIJNS5_1CILi1EEES8_S8_EEENS6_IJNS7_ILi64EEESA_SA_EEELi512ENS_10bfloat16_tEfNS_4arch4Sm90ELb1ELb0ELb0ELb1ELb1ELb1ELb0ELb0ELb0ELb1ELb1ELb0EEENS1_21CollectiveEpilogueFwdINS6_IJSA_NS7_ILi512EEESA_EEES9_SC_SE_Li256ELb1ELb1ELb1ELb0EEENS1_36VarlenDynamicPersistentTileSchedulerILi64ELi64ELi256ELi128ELb1ELb1ELb1ELb1ELb1ELb1EEEEEEEEEvNT_6ParamsE,"ax",@progbits
	.align	128
.text._ZN7cutlass13device_kernelIN5flash11enable_sm90INS1_16FlashAttnFwdSm90INS1_25CollectiveMainloopFwdSm90ILi2EN4cute5tupleIJNS5_1CILi1EEES8_S8_EEENS6_IJNS7_ILi64EEESA_SA_EEELi512ENS_10bfloat16_tEfNS_4arch4Sm90ELb1ELb0ELb0ELb1ELb1ELb1ELb0ELb0ELb0ELb1ELb1ELb0EEENS1_21CollectiveEpilogueFwdINS6_IJSA_NS7_ILi512EEESA_EEES9_SC_SE_Li256ELb1ELb1ELb1ELb0EEENS1_36VarlenDynamicPersistentTileSchedulerILi64ELi64ELi256ELi128ELb1ELb1ELb1ELb1ELb1ELb1EEEEEEEEEvNT_6ParamsE:
        .type           _ZN7cutlass13device_kernelIN5flash11enable_sm90INS1_16FlashAttnFwdSm90INS1_25CollectiveMainloopFwdSm90ILi2EN4cute5tupleIJNS5_1CILi1EEES8_S8_EEENS6_IJNS7_ILi64EEESA_SA_EEELi512ENS_10bfloat16_tEfNS_4arch4Sm90ELb1ELb0ELb0ELb1ELb1ELb1ELb0ELb0ELb0ELb1ELb1ELb0EEENS1_21CollectiveEpilogueFwdINS6_IJSA_NS7_ILi512EEESA_EEES9_SC_SE_Li256ELb1ELb1ELb1ELb0EEENS1_36VarlenDynamicPersistentTileSchedulerILi64ELi64ELi256ELi128ELb1ELb1ELb1ELb1ELb1ELb1EEEEEEEEEvNT_6ParamsE,@function
        .size           _ZN7cutlass13device_kernelIN5flash11enable_sm90INS1_16FlashAttnFwdSm90INS1_25CollectiveMainloopFwdSm90ILi2EN4cute5tupleIJNS5_1CILi1EEES8_S8_EEENS6_IJNS7_ILi64EEESA_SA_EEELi512ENS_10bfloat16_tEfNS_4arch4Sm90ELb1ELb0ELb0ELb1ELb1ELb1ELb0ELb0ELb0ELb1ELb1ELb0EEENS1_21CollectiveEpilogueFwdINS6_IJSA_NS7_ILi512EEESA_EEES9_SC_SE_Li256ELb1ELb1ELb1ELb0EEENS1_36VarlenDynamicPersistentTileSchedulerILi64ELi64ELi256ELi128ELb1ELb1ELb1ELb1ELb1ELb1EEEEEEEEEvNT_6ParamsE,(.L_x_15658 - _ZN7cutlass13device_kernelIN5flash11enable_sm90INS1_16FlashAttnFwdSm90INS1_25CollectiveMainloopFwdSm90ILi2EN4cute5tupleIJNS5_1CILi1EEES8_S8_EEENS6_IJNS7_ILi64EEESA_SA_EEELi512ENS_10bfloat16_tEfNS_4arch4Sm90ELb1ELb0ELb0ELb1ELb1ELb1ELb0ELb0ELb0ELb1ELb1ELb0EEENS1_21CollectiveEpilogueFwdINS6_IJSA_NS7_ILi512EEESA_EEES9_SC_SE_Li256ELb1ELb1ELb1ELb0EEENS1_36VarlenDynamicPersistentTileSchedulerILi64ELi64ELi256ELi128ELb1ELb1ELb1ELb1ELb1ELb1EEEEEEEEEvNT_6ParamsE)
        .other          _ZN7cutlass13device_kernelIN5flash11enable_sm90INS1_16FlashAttnFwdSm90INS1_25CollectiveMainloopFwdSm90ILi2EN4cute5tupleIJNS5_1CILi1EEES8_S8_EEENS6_IJNS7_ILi64EEESA_SA_EEELi512ENS_10bfloat16_tEfNS_4arch4Sm90ELb1ELb0ELb0ELb1ELb1ELb1ELb0ELb0ELb0ELb1ELb1ELb0EEENS1_21CollectiveEpilogueFwdINS6_IJSA_NS7_ILi512EEESA_EEES9_SC_SE_Li256ELb1ELb1ELb1ELb0EEENS1_36VarlenDynamicPersistentTileSchedulerILi64ELi64ELi256ELi128ELb1ELb1ELb1ELb1ELb1ELb1EEEEEEEEEvNT_6ParamsE,@"STO_CUDA_ENTRY STV_DEFAULT"
_ZN7cutlass13device_kernelIN5flash11enable_sm90INS1_16FlashAttnFwdSm90INS1_25CollectiveMainloopFwdSm90ILi2EN4cute5tupleIJNS5_1CILi1EEES8_S8_EEENS6_IJNS7_ILi64EEESA_SA_EEELi512ENS_10bfloat16_tEfNS_4arch4Sm90ELb1ELb0ELb0ELb1ELb1ELb1ELb0ELb0ELb0ELb1ELb1ELb0EEENS1_21CollectiveEpilogueFwdINS6_IJSA_NS7_ILi512EEESA_EEES9_SC_SE_Li256ELb1ELb1ELb1ELb0EEENS1_36VarlenDynamicPersistentTileSchedulerILi64ELi64ELi256ELi128ELb1ELb1ELb1ELb1ELb1ELb1EEEEEEEEEvNT_6ParamsE:
        /* <DEDUP_REMOVED lines=18> */
.L_x_7870:
[----:B------:R-:W-:Y:S05]  /*0120*/  BSYNC B0 ;  /* 0x0000000000007941 */ /* 0x000fea0003800000 */
.L_x_7869:
        /* <DEDUP_REMOVED lines=37> */
.L_x_7871:
        /* <DEDUP_REMOVED lines=22> */
.L_x_7872:
        /* <DEDUP_REMOVED lines=18> */
.L_x_7873:
        /* <DEDUP_REMOVED lines=22> */
.L_x_7874:
        /* <DEDUP_REMOVED lines=22> */
.L_x_7875:
        /* <DEDUP_REMOVED lines=8> */
.L_x_7878:
        /* <DEDUP_REMOVED lines=30> */
[----:B------:R-:W-:Y:S02]  /*0b20*/  LOP3.LUT R9, R4, 0xffffff80, RZ, 0xc0, !PT ;  /* 0xffffff8004097812 */ /* 0x000fe400078ec0ff */
[----:B------:R-:W-:Y:S02]  /*0b30*/  LOP3.LUT R15, R3, 0xfffffff8, RZ, 0xc0, !PT ;  /* 0xfffffff8030f7812 */ /* 0x000fe400078ec0ff */
[----:B------:R-:W-:Y:S01]  /*0b40*/  LOP3.LUT R3, R5, 0xfffffff0, RZ, 0xc0, !PT ;  /* 0xfffffff005037812 */ /* 0x000fe200078ec0ff */
[C---:B------:R-:W-:Y:S01]  /*0b50*/  IMAD.IADD R9, R0.reuse, 0x1, -R9 ;  /* 0x0000000100097824 */ /* 0x040fe200078e0a09 */
[----:B------:R-:W-:Y:S01]  /*0b60*/  SHF.R.S32.HI R8, RZ, 0x4, R5 ;  /* 0x00000004ff087819 */ /* 0x000fe20000011405 */
[C---:B------:R-:W-:Y:S01]  /*0b70*/  IMAD.IADD R15, R0.reuse, 0x1, -R15 ;  /* 0x00000001000f7824 */ /* 0x040fe200078e0a0f */
[----:B------:R-:W-:Y:S01]  /*0b80*/  LOP3.LUT R11, R13, 0xfffffffc, RZ, 0xc0, !PT ;  /* 0xfffffffc0d0b7812 */ /* 0x000fe200078ec0ff */
[C---:B------:R-:W-:Y:S01]  /*0b90*/  IMAD.IADD R3, R0.reuse, 0x1, -R3 ;  /* 0x0000000100037824 */ /* 0x040fe200078e0a03 */
[--C-:B------:R-:W-:Y:S01]  /*0ba0*/  SHF.R.S32.HI R206, RZ, 0x5, R6.reuse ;  /* 0x00000005ffce7819 */ /* 0x100fe20000011406 */
[----:B------:R-:W-:Y:S01]  /*0bb0*/  IMAD.SHL.U32 R193, R15, 0x8, RZ ;  /* 0x000000080fc17824 */ /* 0x000fe200078e00ff */
[----:B------:R-:W-:Y:S01]  /*0bc0*/  SHF.R.S32.HI R7, RZ, 0x1f, R6 ;  /* 0x0000001fff077819 */ /* 0x000fe20000011406 */
[----:B------:R-:W-:Y:S01]  /*0bd0*/  IMAD.IADD R186, R0, 0x1, -R11 ;  /* 0x0000000100ba7824 */ /* 0x000fe200078e0a0b */
[----:B------:R-:W-:Y:S01]  /*0be0*/  LEA.HI R5, R5, R8, RZ, 0x1 ;  /* 0x0000000805057211 */ /* 0x000fe200078f08ff */
[C---:B------:R-:W-:Y:S01]  /*0bf0*/  VIADD R33, R193.reuse, 0x40 ;  /* 0x00000040c1217836 */ /* 0x040fe20000000000 */
[----:B------:R-:W-:Y:S01]  /*0c00*/  SHF.R.S32.HI R6, RZ, 0x1f, R3 ;  /* 0x0000001fff067819 */ /* 0x000fe20000011403 */
[----:B------:R-:W-:Y:S01]  /*0c10*/  IMAD.SHL.U32 R18, R186, 0x8, RZ ;  /* 0x00000008ba127824 */ /* 0x000fe200078e00ff */
[----:B------:R-:W-:Y:S01]  /*0c20*/  SHF.R.S32.HI R0, RZ, 0x1f, R9 ;  /* 0x0000001fff007819 */ /* 0x000fe20000011409 */
[----:B------:R-:W-:Y:S01]  /*0c30*/  VIADD R32, R193, 0x80 ;  /* 0x00000080c1207836 */ /* 0x000fe20000000000 */
[----:B------:R-:W-:Y:S01]  /*0c40*/  LOP3.LUT R5, R5, 0x1ffffffe, RZ, 0xc0, !PT ;  /* 0x1ffffffe05057812 */ /* 0x000fe200078ec0ff */
[C---:B------:R-:W-:Y:S01]  /*0c50*/  VIADD R229, R18.reuse, 0x40 ;  /* 0x0000004012e57836 */ /* 0x040fe20000000000 */
[----:B------:R-:W-:Y:S01]  /*0c60*/  LEA.HI R7, R7, R206, RZ, 0x2 ;  /* 0x000000ce07077211 */ /* 0x000fe200078f10ff */
[----:B------:R-:W-:Y:S01]  /*0c70*/  VIADD R228, R18, 0x60 ;  /* 0x0000006012e47836 */ /* 0x000fe20000000000 */
[----:B------:R-:W-:Y:S01]  /*0c80*/  LEA.HI R10, R6, R3, RZ, 0x3 ;  /* 0x00000003060a7211 */ /* 0x000fe200078f18ff */
[----:B------:R-:W-:Y:S01]  /*0c90*/  IMAD.IADD R5, R8, 0x1, -R5 ;  /* 0x0000000108057824 */ /* 0x000fe200078e0a05 */
[-C--:B------:R-:W-:Y:S01]  /*0ca0*/  LEA.HI R6, R0, R9.reuse, RZ, 0x2 ;  /* 0x0000000900067211 */ /* 0x080fe200078f10ff */
[C---:B------:R-:W-:Y:S01]  /*0cb0*/  VIADD R227, R18.reuse, 0x80 ;  /* 0x0000008012e37836 */ /* 0x040fe20000000000 */
[----:B------:R-:W-:Y:S01]  /*0cc0*/  SHF.R.S32.HI R20, RZ, 0x7, R4 ;  /* 0x00000007ff147819 */ /* 0x000fe20000011404 */
[----:B------:R-:W-:Y:S01]  /*0cd0*/  IMAD.SHL.U32 R5, R5, 0x8, RZ ;  /* 0x0000000805057824 */ /* 0x000fe200078e00ff */
[----:B------:R-:W-:Y:S01]  /*0ce0*/  LOP3.LUT R7, R7, 0x3ffffc, RZ, 0xc0, !PT ;  /* 0x003ffffc07077812 */ /* 0x000fe200078ec0ff */
[----:B------:R-:W-:Y:S01]  /*0cf0*/  VIADD R226, R18, 0xa0 ;  /* 0x000000a012e27836 */ /* 0x000fe20000000000 */
[--C-:B------:R-:W-:Y:S01]  /*0d00*/  SHF.R.S32.HI R8, RZ, 0x2, R6.reuse ;  /* 0x00000002ff087819 */ /* 0x100fe20000011406 */
[----:B------:R-:W-:Y:S01]  /*0d10*/  IMAD R14, R20, 0x100, R3 ;  /* 0x00000100140e7824 */ /* 0x000fe200078e0203 */
[----:B------:R-:W-:Y:S01]  /*0d20*/  SHF.R.S32.HI R11, RZ, 0x1f, R6 ;  /* 0x0000001fff0b7819 */ /* 0x000fe20000011406 */
[----:B------:R-:W-:Y:S01]  /*0d30*/  IMAD.IADD R7, R206, 0x1, -R7 ;  /* 0x00000001ce077824 */ /* 0x000fe200078e0a07 */
[----:B------:R-:W-:Y:S01]  /*0d40*/  SHF.R.S32.HI R190, RZ, 0x2, R13 ;  /* 0x00000002ffbe7819 */ /* 0x000fe2000001140d */
[----:B------:R0:W-:Y:S01]  /*0d50*/  STL [R1+0x54], R20 ;  /* 0x0000541401007387 */ /* 0x0001e20000100800 */
[----:B------:R-:W-:Y:S01]  /*0d60*/  LEA.HI R11, R11, R8, RZ, 0x3 ;  /* 0x000000080b0b7211 */ /* 0x000fe200078f18ff */
[----:B------:R-:W-:Y:S01]  /*0d70*/  IMAD R16, R7, 0x10, R14 ;  /* 0x0000001007107824 */ /* 0x000fe200078e020e */
[----:B------:R-:W-:Y:S01]  /*0d80*/  LEA.HI R0, R0, R9, RZ, 0x5 ;  /* 0x0000000900007211 */ /* 0x000fe200078f28ff */
[----:B------:R-:W-:Y:S01]  /*0d90*/  VIADD R7, R190, 0x20 ;  /* 0x00000020be077836 */ /* 0x000fe20000000000 */
[----:B------:R-:W-:Y:S01]  /*0da0*/  LOP3.LUT R11, R11, 0xfffffff8, RZ, 0xc0, !PT ;  /* 0xfffffff80b0b7812 */ /* 0x000fe200078ec0ff */
[----:B------:R-:W-:Y:S01]  /*0db0*/  VIADD R225, R18, 0xc0 ;  /* 0x000000c012e17836 */ /* 0x000fe20000000000 */
[C---:B------:R-:W-:Y:S01]  /*0dc0*/  LOP3.LUT R12, R10.reuse, 0xfffffff8, RZ, 0xc0, !PT ;  /* 0xfffffff80a0c7812 */ /* 0x040fe200078ec0ff */
[----:B------:R-:W-:Y:S01]  /*0dd0*/  IMAD.SHL.U32 R10, R10, 0x40, RZ ;  /* 0x000000400a0a7824 */ /* 0x000fe200078e00ff */
[----:B------:R-:W-:Y:S01]  /*0de0*/  SHF.R.S32.HI R0, RZ, 0x5, R0 ;  /* 0x00000005ff007819 */ /* 0x000fe20000011400 */
[----:B------:R-:W-:Y:S01]  /*0df0*/  IMAD.IADD R11, R8, 0x1, -R11 ;  /* 0x00000001080b7824 */ /* 0x000fe200078e0a0b */
[----:B------:R-:W-:Y:S01]  /*0e00*/  SHF.R.S32.HI R14, RZ, 0x1f, R7 ;  /* 0x0000001fff0e7819 */ /* 0x000fe20000011407 */
[----:B------:R-:W-:Y:S01]  /*0e10*/  IMAD.IADD R12, R3, 0x1, -R12 ;  /* 0x00000001030c7824 */ /* 0x000fe200078e0a0c */
[----:B------:R-:W-:Y:S01]  /*0e20*/  LEA.HI R4, R4, R20, RZ, 0x1 ;  /* 0x0000001404047211 */ /* 0x000fe200078f08ff */
[----:B------:R-:W-:Y:S01]  /*0e30*/  IMAD R191, R0, 0x10, R11 ;  /* 0x0000001000bf7824 */ /* 0x000fe200078e020b */
[----:B------:R-:W-:Y:S01]  /*0e40*/  LOP3.LUT R6, R6, 0x7ffffffc, RZ, 0xc0, !PT ;  /* 0x7ffffffc06067812 */ /* 0x000fe200078ec0ff */
[----:B------:R-:W-:Y:S01]  /*0e50*/  IMAD.SHL.U32 R3, R12, 0x40, RZ ;  /* 0x000000400c037824 */ /* 0x000fe200078e00ff */
[----:B------:R-:W-:Y:S01]  /*0e60*/  LEA.HI R14, R14, R7, RZ, 0x3 ;  /* 0x000000070e0e7211 */ /* 0x000fe200078f18ff */
[----:B------:R-:W-:Y:S01]  /*0e70*/  IMAD.SHL.U32 R7, R7, 0x40, RZ ;  /* 0x0000004007077824 */ /* 0x000fe200078e00ff */
[----:B------:R-:W-:Y:S01]  /*0e80*/  LEA.HI R0, R186, R186, RZ, 0x1 ;  /* 0x000000baba007211 */ /* 0x000fe200078f08ff */
[----:B------:R-:W-:Y:S01]  /*0e90*/  IMAD.IADD R207, R9, 0x1, -R6 ;  /* 0x0000000109cf7824 */ /* 0x000fe200078e0a06 */
[----:B------:R-:W-:Y:S01]  /*0ea0*/  LOP3.LUT R4, R4, 0xfffffe, RZ, 0xc0, !PT ;  /* 0x00fffffe04047812 */ /* 0x000fe200078ec0ff */
[----:B------:R-:W-:Y:S01]  /*0eb0*/  IMAD.SHL.U32 R14, R14, 0x40, RZ ;  /* 0x000000400e0e7824 */ /* 0x000fe200078e00ff */
[----:B------:R-:W-:Y:S01]  /*0ec0*/  SHF.R.S32.HI R13, RZ, 0x1f, R13 ;  /* 0x0000001fff0d7819 */ /* 0x000fe2000001140d */
[----:B------:R-:W-:Y:S01]  /*0ed0*/  VIADD R224, R18, 0xe0 ;  /* 0x000000e012e07836 */ /* 0x000fe20000000000 */
[----:B------:R-:W-:Y:S01]  /*0ee0*/  LOP3.LUT R9, R0, 0x1ffffffe, RZ, 0xc0, !PT ;  /* 0x1ffffffe00097812 */ /* 0x000fe200078ec0ff */
[----:B------:R-:W-:Y:S01]  /*0ef0*/  IMAD.IADD R4, R20, 0x1, -R4 ;  /* 0x0000000114047824 */ /* 0x000fe200078e0a04 */
[----:B------:R-:W-:Y:S01]  /*0f00*/  LOP3.LUT R7, R7, 0x1c0, RZ, 0xc0, !PT ;  /* 0x000001c007077812 */ /* 0x000fe200078ec0ff */
[----:B------:R-:W-:Y:S01]  /*0f10*/  VIADD R221, R18, 0x100 ;  /* 0x0000010012dd7836 */ /* 0x000fe20000000000 */
[----:B------:R-:W-:Y:S01]  /*0f20*/  LOP3.LUT R6, R3, 0x1c0, RZ, 0xc0, !PT ;  /* 0x000001c003067812 */ /* 0x000fe200078ec0ff */
[----:B------:R-:W-:Y:S01]  /*0f30*/  IMAD.U32 R3, R16, 0x40, R5 ;  /* 0x0000004010037824 */ /* 0x000fe200078e0005 */
[----:B------:R-:W-:Y:S01]  /*0f40*/  SHF.R.S32.HI R0, RZ, 0x1f, R229 ;  /* 0x0000001fff007819 */ /* 0x000fe200000114e5 */
[----:B------:R-:W-:Y:S01]  /*0f50*/  IMAD.IADD R208, R186, 0x1, -R9 ;  /* 0x00000001bad07824 */ /* 0x000fe200078e0a09 */
[----:B------:R-:W-:Y:S01]  /*0f60*/  LEA.HI R13, R13, R190, RZ, 0x3 ;  /* 0x000000be0d0d7211 */ /* 0x000fe200078f18ff */
[----:B0-----:R-:W-:Y:S01]  /*0f70*/  IMAD.SHL.U32 R20, R4, 0x100, RZ ;  /* 0x0000010004147824 */ /* 0x001fe200078e00ff */
[----:B------:R-:W-:Y:S01]  /*0f80*/  SHF.R.U32.HI R8, RZ, 0x3, R7 ;  /* 0x00000003ff087819 */ /* 0x000fe20000011607 */
[----:B------:R-:W-:Y:S01]  /*0f90*/  STL [R1+0x60], R3 ;  /* 0x0000600301007387 */ /* 0x000fe20000100800 */
[----:B------:R-:W-:Y:S01]  /*0fa0*/  SHF.R.S32.HI R9, RZ, 0x1f, R228 ;  /* 0x0000001fff097819 */ /* 0x000fe200000114e4 */
[C---:B------:R-:W-:Y:S01]  /*0fb0*/  VIADD R217, R18.reuse, 0x120 ;  /* 0x0000012012d97836 */ /* 0x040fe20000000000 */
[----:B------:R-:W-:Y:S01]  /*0fc0*/  SHF.L.U64.HI R0, R229, 0x1, R0 ;  /* 0x00000001e5007819 */ /* 0x000fe20000010200 */
[----:B------:R-:W-:Y:S01]  /*0fd0*/  STL [R1+0x4c], RZ ;  /* 0x00004cff01007387 */ /* 0x000fe20000100800 */
[----:B------:R-:W-:Y:S01]  /*0fe0*/  LOP3.LUT R7, R7, 0x38, R18, 0xf8, !PT ;  /* 0x0000003807077812 */ /* 0x000fe200078ef812 */
[----:B------:R-:W-:Y:S01]  /*0ff0*/  VIADD R216, R18, 0x140 ;  /* 0x0000014012d87836 */ /* 0x000fe20000000000 */
[----:B------:R-:W-:Y:S01]  /*1000*/  LOP3.LUT R14, R14, 0xfffffe00, RZ, 0xc0, !PT ;  /* 0xfffffe000e0e7812 */ /* 0x000fe200078ec0ff */
[----:B------:R-:W-:Y:S01]  /*1010*/  STL [R1+0x5c], R20 ;  /* 0x00005c1401007387 */ /* 0x000fe20000100800 */
[----:B------:R-:W-:Y:S01]  /*1020*/  LOP3.LUT R13, R13, 0xfffffff8, RZ, 0xc0, !PT ;  /* 0xfffffff80d0d7812 */ /* 0x000fe200078ec0ff */
[----:B------:R-:W-:Y:S01]  /*1030*/  VIADD R215, R18, 0x160 ;  /* 0x0000016012d77836 */ /* 0x000fe20000000000 */
[----:B------:R-:W-:Y:S01]  /*1040*/  SHF.R.S32.HI R4, RZ, 0x1f, R227 ;  /* 0x0000001fff047819 */ /* 0x000fe200000114e3 */
[----:B------:R0:W-:Y:S01]  /*1050*/  STL [R1], R0 ;  /* 0x0000000001007387 */ /* 0x0001e20000100800 */
[----:B------:R-:W-:Y:S01]  /*1060*/  SHF.R.S32.HI R11, RZ, 0x1f, R226 ;  /* 0x0000001fff0b7819 */ /* 0x000fe200000114e2 */
[----:B------:R-:W-:Y:S01]  /*1070*/  IMAD.IADD R192, R190, 0x1, -R13 ;  /* 0x00000001bec07824 */ /* 0x000fe200078e0a0d */
[----:B------:R-:W-:Y:S01]  /*1080*/  SHF.L.U64.HI R9, R228, 0x1, R9 ;  /* 0x00000001e4097819 */ /* 0x000fe20000010209 */
[----:B------:R-:W-:Y:S01]  /*1090*/  VIADD R214, R18, 0x180 ;  /* 0x0000018012d67836 */ /* 0x000fe20000000000 */
[----:B------:R-:W-:Y:S01]  /*10a0*/  LOP3.LUT R25, R14, R7, R8, 0xf6, !PT ;  /* 0x000000070e197212 */ /* 0x000fe200078ef608 */
[C---:B------:R-:W-:Y:S01]  /*10b0*/  VIADD R212, R18.reuse, 0x1a0 ;  /* 0x000001a012d47836 */ /* 0x040fe20000000000 */
[----:B------:R-:W-:Y:S01]  /*10c0*/  SHF.L.U64.HI R4, R227, 0x1, R4 ;  /* 0x00000001e3047819 */ /* 0x000fe20000010204 */
[----:B------:R-:W-:Y:S01]  /*10d0*/  STL [R1+0x4], R9 ;  /* 0x0000040901007387 */ /* 0x000fe20000100800 */
[----:B------:R-:W-:Y:S01]  /*10e0*/  SHF.R.S32.HI R8, RZ, 0x1f, R225 ;  /* 0x0000001fff087819 */ /* 0x000fe200000114e1 */
[----:B------:R-:W-:Y:S01]  /*10f0*/  VIADD R211, R18, 0x1c0 ;  /* 0x000001c012d37836 */ /* 0x000fe20000000000 */
[----:B0-----:R-:W-:Y:S01]  /*1100*/  SHF.L.U64.HI R0, R226, 0x1, R11 ;  /* 0x00000001e2007819 */ /* 0x001fe2000001020b */
[----:B------:R0:W-:Y:S01]  /*1110*/  STL [R1+0x8], R4 ;  /* 0x0000080401007387 */ /* 0x0001e20000100800 */
[----:B------:R-:W-:Y:S01]  /*1120*/  LOP3.LUT R3, R10, 0x7ffffe00, RZ, 0xc0, !PT ;  /* 0x7ffffe000a037812 */ /* 0x000fe200078ec0ff */
[----:B------:R-:W-:Y:S01]  /*1130*/  VIADD R210, R18, 0x1e0 ;  /* 0x000001e012d27836 */ /* 0x000fe20000000000 */
[----:B------:R-:W-:Y:S01]  /*1140*/  SHF.R.S32.HI R13, RZ, 0x1f, R224 ;  /* 0x0000001fff0d7819 */ /* 0x000fe200000114e0 */
[----:B------:R1:W-:Y:S01]  /*1150*/  STL [R1+0xc], R0 ;  /* 0x00000c0001007387 */ /* 0x0003e20000100800 */
[----:B------:R-:W-:Y:S01]  /*1160*/  SHF.R.S32.HI R10, RZ, 0x1f, R221 ;  /* 0x0000001fff0a7819 */ /* 0x000fe200000114dd */
[----:B------:R-:W-:Y:S01]  /*1170*/  IMAD R3, R206, 0x400, R3 ;  /* 0x00000400ce037824 */ /* 0x000fe200078e0203 */
[----:B------:R-:W-:Y:S01]  /*1180*/  SHF.L.U64.HI R8, R225, 0x1, R8 ;  /* 0x00000001e1087819 */ /* 0x000fe20000010208 */
[----:B------:R-:W-:Y:S01]  /*1190*/  IMAD.SHL.U32 R207, R207, 0x2, RZ ;  /* 0x00000002cfcf7824 */ /* 0x000fe200078e00ff */
[----:B------:R-:W-:Y:S01]  /*11a0*/  R2P PR, R12, 0x6 ;  /* 0x000000060c007804 */ /* 0x000fe20000000000 */
[C---:B------:R-:W-:Y:S01]  /*11b0*/  VIADD R31, R193.reuse, 0xc0 ;  /* 0x000000c0c11f7836 */ /* 0x040fe20000000000 */
[----:B0-----:R-:W-:Y:S01]  /*11c0*/  SHF.L.U64.HI R4, R224, 0x1, R13 ;  /* 0x00000001e0047819 */ /* 0x001fe2000001020d */
[----:B------:R0:W-:Y:S01]  /*11d0*/  STL [R1+0x10], R8 ;  /* 0x0000100801007387 */ /* 0x0001e20000100800 */
[----:B------:R-:W-:Y:S01]  /*11e0*/  LOP3.LUT R5, R6, 0x8, R5, 0xf8, !PT ;  /* 0x0000000806057812 */ /* 0x000fe200078ef805 */
[----:B------:R-:W-:Y:S01]  /*11f0*/  VIADD R30, R193, 0x100 ;  /* 0x00000100c11e7836 */ /* 0x000fe20000000000 */
[----:B------:R-:W-:Y:S01]  /*1200*/  SHF.R.S32.HI R12, RZ, 0x1f, R217 ;  /* 0x0000001fff0c7819 */ /* 0x000fe200000114d9 */
[----:B------:R2:W-:Y:S01]  /*1210*/  STL [R1+0x14], R4 ;  /* 0x0000140401007387 */ /* 0x0005e20000100800 */
[----:B-1----:R-:W-:Y:S01]  /*1220*/  SHF.L.U64.HI R0, R221, 0x1, R10 ;  /* 0x00000001dd007819 */ /* 0x002fe2000001020a */
[C---:B------:R-:W-:Y:S01]  /*1230*/  VIADD R28, R193.reuse, 0x140 ;  /* 0x00000140c11c7836 */ /* 0x040fe20000000000 */
[----:B------:R-:W-:Y:S01]  /*1240*/  SHF.R.U32.HI R6, RZ, 0x3, R6 ;  /* 0x00000003ff067819 */ /* 0x000fe20000011606 */
[C---:B------:R-:W-:Y:S01]  /*1250*/  VIADD R26, R193.reuse, 0x180 ;  /* 0x00000180c11a7836 */ /* 0x040fe20000000000 */
[----:B------:R-:W-:Y:S01]  /*1260*/  SHF.R.S32.HI R15, RZ, 0x1f, R216 ;  /* 0x0000001fff0f7819 */ /* 0x000fe200000114d8 */
[----:B------:R1:W-:Y:S01]  /*1270*/  STL [R1+0x18], R0 ;  /* 0x0000180001007387 */ /* 0x0003e20000100800 */
[----:B------:R-:W-:Y:S01]  /*1280*/  SHF.R.S32.HI R14, RZ, 0x1f, R215 ;  /* 0x0000001fff0e7819 */ /* 0x000fe200000114d7 */
[----:B------:R-:W-:Y:S01]  /*1290*/  VIADD R24, R193, 0x1c0 ;  /* 0x000001c0c1187836 */ /* 0x000fe20000000000 */
[----:B0-----:R-:W-:Y:S01]  /*12a0*/  SHF.L.U64.HI R8, R217, 0x1, R12 ;  /* 0x00000001d9087819 */ /* 0x001fe2000001020c */
[----:B------:R-:W-:Y:S01]  /*12b0*/  IMAD.IADD R197, R207, 0x1, R20 ;  /* 0x00000001cfc57824 */ /* 0x000fe200078e0214 */
[----:B------:R-:W-:Y:S01]  /*12c0*/  LOP3.LUT R6, R5, R6, RZ, 0x3c, !PT ;  /* 0x0000000605067212 */ /* 0x000fe200078e3cff */
[----:B------:R-:W-:Y:S01]  /*12d0*/  IMAD.MOV.U32 R5, RZ, RZ, R21 ;  /* 0x000000ffff057224 */ /* 0x000fe200078e0015 */
[----:B--2---:R-:W-:Y:S01]  /*12e0*/  SHF.L.U64.HI R4, R216, 0x1, R15 ;  /* 0x00000001d8047819 */ /* 0x004fe2000001020f */
[----:B------:R0:W-:Y:S01]  /*12f0*/  STL [R1+0x1c], R8 ;  /* 0x00001c0801007387 */ /* 0x0001e20000100800 */
[----:B------:R-:W-:Y:S01]  /*1300*/  SHF.R.S32.HI R21, RZ, 0x1f, R214 ;  /* 0x0000001fff157819 */ /* 0x000fe200000114d6 */
[----:B------:R-:W-:Y:S01]  /*1310*/  IMAD.IADD R3, R3, 0x1, R6 ;  /* 0x0000000103037824 */ /* 0x000fe200078e0206 */
[----:B-1----:R-:W-:Y:S01]  /*1320*/  SHF.L.U64.HI R0, R215, 0x1, R14 ;  /* 0x00000001d7007819 */ /* 0x002fe2000001020e */
[----:B------:R1:W-:Y:S01]  /*1330*/  STL [R1+0x20], R4 ;  /* 0x0000200401007387 */ /* 0x0003e20000100800 */
[----:B------:R-:W-:Y:S01]  /*1340*/  SHF.R.S32.HI R27, RZ, 0x1f, R212 ;  /* 0x0000001fff1b7819 */ /* 0x000fe200000114d4 */
[----:B------:R-:W-:Y:S01]  /*1350*/  IMAD R201, R3, 0x2, R2 ;  /* 0x0000000203c97824 */ /* 0x000fe200078e0202 */
[----:B------:R-:W-:Y:S01]  /*1360*/  SHF.R.S32.HI R16, RZ, 0x1f, R211 ;  /* 0x0000001fff107819 */ /* 0x000fe200000114d3 */
[----:B------:R2:W-:Y:S01]  /*1370*/  STL [R1+0x24], R0 ;  /* 0x0000240001007387 */ /* 0x0005e20000100800 */
[----:B------:R-:W-:Y:S01]  /*1380*/  SHF.R.S32.HI R29, RZ, 0x1f, R210 ;  /* 0x0000001fff1d7819 */ /* 0x000fe200000114d2 */
[----:B------:R-:W-:Y:S01]  /*1390*/  VIADD R204, R201, 0x26800 ;  /* 0x00026800c9cc7836 */ /* 0x000fe20000000000 */
[----:B0-----:R-:W-:Y:S01]  /*13a0*/  SHF.L.U64.HI R8, R214, 0x1, R21 ;  /* 0x00000001d6087819 */ /* 0x001fe20000010215 */
[----:B------:R-:W-:Y:S01]  /*13b0*/  VIADD R11, R197, 0xd0 ;  /* 0x000000d0c50b7836 */ /* 0x000fe20000000000 */
[----:B------:R-:W-:Y:S01]  /*13c0*/  SHF.R.S32.HI R33, RZ, 0x1f, R33 ;  /* 0x0000001fff217819 */ /* 0x000fe20000011421 */
[----:B------:R-:W-:Y:S01]  /*13d0*/  IMAD.MOV.U32 R7, RZ, RZ, R23 ;  /* 0x000000ffff077224 */ /* 0x000fe200078e0017 */
[----:B-1----:R-:W-:Y:S01]  /*13e0*/  SHF.L.U64.HI R4, R211, 0x1, R16 ;  /* 0x00000001d3047819 */ /* 0x002fe20000010210 */
[----:B------:R-:W-:Y:S01]  /*13f0*/  STL [R1+0x28], R8 ;  /* 0x0000280801007387 */ /* 0x000fe20000100800 */
[----:B------:R-:W-:Y:S01]  /*1400*/  SHF.R.S32.HI R32, RZ, 0x1f, R32 ;  /* 0x0000001fff207819 */ /* 0x000fe20000011420 */
[C---:B------:R-:W-:Y:S01]  /*1410*/  VIADD R9, R197.reuse, 0xe0 ;  /* 0x000000e0c5097836 */ /* 0x040fe20000000000 */
[----:B--2---:R-:W-:Y:S01]  /*1420*/  SHF.L.U64.HI R0, R212, 0x1, R27 ;  /* 0x00000001d4007819 */ /* 0x004fe2000001021b */
[----:B------:R-:W-:Y:S01]  /*1430*/  VIADD R23, R18, 0x20 ;  /* 0x0000002012177836 */ /* 0x000fe20000000000 */
[----:B------:R-:W-:Y:S01]  /*1440*/  SHF.R.S32.HI R31, RZ, 0x1f, R31 ;  /* 0x0000001fff1f7819 */ /* 0x000fe2000001141f */
[C---:B------:R-:W-:Y:S01]  /*1450*/  VIADD R41, R197.reuse, 0x8 ;  /* 0x00000008c5297836 */ /* 0x040fe20000000000 */
[----:B------:R-:W-:Y:S01]  /*1460*/  SHF.R.S32.HI R30, RZ, 0x1f, R30 ;  /* 0x0000001fff1e7819 */ /* 0x000fe2000001141e */
[----:B------:R0:W-:Y:S01]  /*1470*/  STL [R1+0x2c], R0 ;  /* 0x00002c0001007387 */ /* 0x0001e20000100800 */
[----:B------:R-:W-:Y:S01]  /*1480*/  SHF.R.S32.HI R28, RZ, 0x1f, R28 ;  /* 0x0000001fff1c7819 */ /* 0x000fe2000001141c */
[C---:B------:R-:W-:Y:S01]  /*1490*/  VIADD R40, R197.reuse, 0x10 ;  /* 0x00000010c5287836 */ /* 0x040fe20000000000 */
[----:B------:R-:W-:Y:S01]  /*14a0*/  SHF.R.S32.HI R26, RZ, 0x1f, R26 ;  /* 0x0000001fff1a7819 */ /* 0x000fe2000001141a */
[----:B------:R1:W-:Y:S01]  /*14b0*/  STL [R1+0x30], R4 ;  /* 0x0000300401007387 */ /* 0x0003e20000100800 */
[----:B------:R-:W-:Y:S01]  /*14c0*/  SHF.R.S32.HI R24, RZ, 0x1f, R24 ;  /* 0x0000001fff187819 */ /* 0x000fe20000011418 */
[----:B------:R-:W-:Y:S01]  /*14d0*/  VIADD R39, R197, 0x18 ;  /* 0x00000018c5277836 */ /* 0x000fe20000000000 */
[----:B------:R-:W-:Y:S01]  /*14e0*/  SEL R203, R203, 0xffffffe0, !P1 ;  /* 0xffffffe0cbcb7807 */ /* 0x000fe20004800000 */
[C---:B------:R-:W-:Y:S01]  /*14f0*/  VIADD R38, R197.reuse, 0x20 ;  /* 0x00000020c5267836 */ /* 0x040fe20000000000 */
[----:B------:R-:W-:Y:S01]  /*1500*/  SHF.R.S32.HI R3, RZ, 0x1f, R11 ;  /* 0x0000001fff037819 */ /* 0x000fe2000001140b */
[C---:B------:R-:W-:Y:S01]  /*1510*/  VIADD R37, R197.reuse, 0x28 ;  /* 0x00000028c5257836 */ /* 0x040fe20000000000 */
[----:B0-----:R-:W-:Y:S01]  /*1520*/  SHF.L.U64.HI R0, R210, 0x1, R29 ;  /* 0x00000001d2007819 */ /* 0x001fe2000001021d */
[----:B------:R-:W-:Y:S01]  /*1530*/  VIADD R36, R197, 0x30 ;  /* 0x00000030c5247836 */ /* 0x000fe20000000000 */
[----:B------:R-:W-:Y:S01]  /*1540*/  SHF.R.S32.HI R3, RZ, 0x1f, R9 ;  /* 0x0000001fff037819 */ /* 0x000fe20000011409 */
[----:B-1----:R-:W-:Y:S01]  /*1550*/  IMAD R4, R25, 0x2, R2 ;  /* 0x0000000219047824 */ /* 0x002fe200078e0202 */
[----:B------:R-:W-:Y:S01]  /*1560*/  SHF.R.S32.HI R19, RZ, 0x1f, R18 ;  /* 0x0000001fff137819 */ /* 0x000fe20000011412 */
        /* <DEDUP_REMOVED lines=53> */
[----:B------:R-:W-:Y:S01]  /*18c0*/  IMAD.MOV.U32 R6, RZ, RZ, R22 ;  /* 0x000000ffff067224 */ /* 0x000fe200078e0016 */
[----:B------:R-:W-:Y:S01]  /*18d0*/  SHF.R.S32.HI R13, RZ, 0x1f, R13 ;  /* 0x0000001fff0d7819 */ /* 0x000fe2000001140d */
[----:B------:R-:W-:Y:S01]  /*18e0*/  IMAD.IADD R204, R204, 0x1, R203 ;  /* 0x00000001cccc7824 */ /* 0x000fe200078e02cb */
[----:B------:R-:W-:Y:S01]  /*18f0*/  SHF.R.S32.HI R12, RZ, 0x1f, R12 ;  /* 0x0000001fff0c7819 */ /* 0x000fe2000001140c */
[----:B------:R-:W-:Y:S01]  /*1900*/  IMAD.MOV.U32 R22, RZ, RZ, RZ ;  /* 0x000000ffff167224 */ /* 0x000fe200078e00ff */
[----:B------:R-:W-:Y:S01]  /*1910*/  SHF.R.S32.HI R10, RZ, 0x1f, R10 ;  /* 0x0000001fff0a7819 */ /* 0x000fe2000001140a */
[----:B------:R-:W-:Y:S01]  /*1920*/  VIADD R196, R186, 0x10 ;  /* 0x00000010bac47836 */ /* 0x000fe20000000000 */
[----:B------:R-:W-:Y:S01]  /*1930*/  SHF.R.S32.HI R8, RZ, 0x1f, R8 ;  /* 0x0000001fff087819 */ /* 0x000fe20000011408 */
[----:B------:R-:W-:Y:S01]  /*1940*/  IMAD R208, R208, 0x8, R191 ;  /* 0x00000008d0d07824 */ /* 0x000fe200078e02bf */
[----:B------:R-:W-:Y:S01]  /*1950*/  SHF.R.S32.HI R3, RZ, 0x1f, R4 ;  /* 0x0000001fff037819 */ /* 0x000fe20000011404 */
[----:B------:R-:W-:Y:S01]  /*1960*/  IMAD.IADD R203, R203, 0x1, R202 ;  /* 0x00000001cbcb7824 */ /* 0x000fe200078e02ca */
[----:B------:R-:W-:-:S07]  /*1970*/  SHF.R.S32.HI R0, RZ, 0x1f, R0 ;  /* 0x0000001fff007819 */ /* 0x000fce0000011400 */
.L_x_8035:
[----:B0--34-:R-:W0:Y:S01]  /*1980*/  LDC.64 R8, c[0x0][0xc88] ;  /* 0x00032200ff087b82 */ /* 0x019e220000000a00 */
        /* <DEDUP_REMOVED lines=12> */
[----:B------:R-:W-:Y:S01]  /*1a50*/  ISETP.NE.AND.EX P1, PT, RZ, UR9, PT, P1 ;  /* 0x00000009ff007c0c */ /* 0x000fe2000bf25310 */
[C---:B--2---:R-:W-:Y:S01]  /*1a60*/  IMAD.SHL.U32 R28, R26.reuse, 0x4, RZ ;  /* 0x000000041a1c7824 */ /* 0x044fe200078e00ff */
[----:B------:R-:W-:Y:S01]  /*1a70*/  SHF.R.S32.HI R0, RZ, 0x1f, R26 ;  /* 0x0000001fff007819 */ /* 0x000fe2000001141a */
[----:B------:R-:W-:Y:S04]  /*1a80*/  STL [R1+0x3c], R26 ;  /* 0x00003c1a01007387 */ /* 0x000fe80000100800 */
[C---:B-1----:R-:W-:Y:S02]  /*1a90*/  @P2 LEA R10, P3, R26.reuse, UR4, 0x2 ;  /* 0x000000041a0a2c11 */ /* 0x042fe4000f8610ff */
[--C-:B------:R-:W-:Y:S01]  /*1aa0*/  SHF.L.U64.HI R27, R26, 0x2, R0.reuse ;  /* 0x000000021a1b7819 */ /* 0x100fe20000010200 */
[----:B------:R0:W-:Y:S01]  /*1ab0*/  STL [R1+0x50], R0 ;  /* 0x0000500001007387 */ /* 0x0001e20000100800 */
[----:B------:R-:W-:Y:S01]  /*1ac0*/  IADD3 R8, P4, R28, UR6, RZ ;  /* 0x000000061c087c10 */ /* 0x000fe2000ff9e0ff */
[----:B------:R-:W-:Y:S01]  /*1ad0*/  ULDC UR4, c[0x0][0x288] ;  /* 0x0000a20000047ab9 */ /* 0x000fe20000000800 */
[----:B------:R-:W-:Y:S01]  /*1ae0*/  @P2 LEA.HI.X R11, R26, UR5, R0, 0x2, P3 ;  /* 0x000000051a0b2c11 */ /* 0x000fe200098f1400 */
[----:B------:R1:W-:Y:S01]  /*1af0*/  STL [R1+0x40], R28 ;  /* 0x0000401c01007387 */ /* 0x0003e20000100800 */
[----:B------:R-:W-:Y:S01]  /*1b00*/  IADD3.X R9, R27, UR7, RZ, P4, !PT ;  /* 0x000000071b097c10 */ /* 0x000fe2000a7fe4ff */
[----:B------:R-:W-:Y:S01]  /*1b10*/  IMAD.U32 R198, RZ, RZ, UR4 ;  /* 0x00000004ffc67e24 */ /* 0x000fe2000f8e00ff */
[----:B------:R-:W-:Y:S01]  /*1b20*/  ULDC.64 UR4, c[0x0][0x418] ;  /* 0x0001060000047ab9 */ /* 0x000fe20000000a00 */
[----:B------:R1:W-:Y:S04]  /*1b30*/  STL [R1+0x44], R27 ;  /* 0x0000441b01007387 */ /* 0x0003e80000100800 */
[----:B------:R-:W5:Y:S01]  /*1b40*/  @P0 LDG.E R24, desc[UR42][R8.64] ;  /* 0x0000002a08180981 */ /* 0x000f62000c1e1900 */
[----:B------:R-:W-:-:S03]  /*1b50*/  UISETP.NE.U32.AND UP0, UPT, UR4, URZ, UPT ;  /* 0x0000003f0400728c */ /* 0x000fc6000bf05070 */
[----:B------:R2:W5:Y:S01]  /*1b60*/  @P2 LDG.E R4, desc[UR42][R10.64] ;  /* 0x0000002a0a042981 */ /* 0x000562000c1e1900 */
[----:B------:R-:W-:Y:S01]  /*1b70*/  UISETP.NE.AND.EX UP0, UPT, UR5, URZ, UPT, UP0 ;  /* 0x0000003f0500728c */ /* 0x000fe2000bf05300 */
[----:B------:R-:W-:Y:S01]  /*1b80*/  ULDC UR4, c[0x0][0x424] ;  /* 0x0001090000047ab9 */ /* 0x000fe20000000800 */
[----:B------:R-:W-:Y:S02]  /*1b90*/  LOP3.LUT R3, R6, 0xff000000, RZ, 0xc0, !PT ;  /* 0xff00000006037812 */ /* 0x000fe400078ec0ff */
[----:B--2---:R-:W-:Y:S01]  /*1ba0*/  @P1 IADD3 R10, P2, R28, UR8, RZ ;  /* 0x000000081c0a1c10 */ /* 0x004fe2000ff5e0ff */
[----:B------:R-:W-:Y:S01]  /*1bb0*/  USEL UR4, UR4, 0x1, UP0 ;  /* 0x0000000104047887 */ /* 0x000fe20008000000 */
[----:B------:R-:W-:Y:S02]  /*1bc0*/  ULDC UR5, c[0x0][0x2f0] ;  /* 0x0000bc0000057ab9 */ /* 0x000fe40000000800 */
[----:B------:R-:W-:Y:S01]  /*1bd0*/  @P1 IADD3.X R11, R27, UR9, RZ, P2, !PT ;  /* 0x000000091b0b1c10 */ /* 0x000fe200097fe4ff */
[----:B------:R-:W-:-:S02]  /*1be0*/  ULDC.64 UR8, c[0x0][0xa20] ;  /* 0x0002880000087ab9 */ /* 0x000fc40000000a00 */
[----:B------:R-:W-:Y:S01]  /*1bf0*/  ISETP.NE.U32.AND P2, PT, RZ, UR8, PT ;  /* 0x00000008ff007c0c */ /* 0x000fe2000bf45070 */
[----:B------:R-:W-:Y:S01]  /*1c00*/  UIMAD UR4, UR4, UR5, URZ ;  /* 0x00000005040472a4 */ /* 0x000fe2000f8e023f */
[C---:B0-----:R-:W-:Y:S01]  /*1c10*/  LOP3.LUT R0, R6.reuse, 0xff0000, RZ, 0xc0, !PT ;  /* 0x00ff000006007812 */ /* 0x041fe200078ec0ff */
[----:B------:R0:W5:Y:S01]  /*1c20*/  @P1 LDG.E R198, desc[UR42][R10.64] ;  /* 0x0000002a0ac61981 */ /* 0x000162000c1e1900 */
[----:B------:R-:W-:Y:S01]  /*1c30*/  SHF.R.U32.HI R3, RZ, 0x8, R3 ;  /* 0x00000008ff037819 */ /* 0x000fe20000011603 */
[----:B------:R-:W-:Y:S01]  /*1c40*/  ULDC UR5, c[0x0][0x348] ;  /* 0x0000d20000057ab9 */ /* 0x000fe20000000800 */
[----:B------:R-:W-:Y:S02]  /*1c50*/  ISETP.NE.AND.EX P2, PT, RZ, UR9, PT, P2 ;  /* 0x00000009ff007c0c */ /* 0x000fe4000bf45320 */
[----:B------:R-:W-:Y:S02]  /*1c60*/  LOP3.LUT R185, R6, 0xffff, RZ, 0xc0, !PT ;  /* 0x0000ffff06b97812 */ /* 0x000fe400078ec0ff */
[----:B0-----:R-:W-:Y:S01]  /*1c70*/  LEA.HI R10, R0, R3, RZ, 0x10 ;  /* 0x00000003000a7211 */ /* 0x001fe200078f80ff */
[----:B-1----:R-:W-:Y:S08]  /*1c80*/  @P1 BRA `(.L_x_7880) ;  /* 0x0000000000241947 */ /* 0x002ff00003800000 */
        /* <DEDUP_REMOVED lines=9> */
.L_x_7880:
[----:B------:R-:W-:Y:S02]  /*1d20*/  IMAD.U32 R34, RZ, RZ, UR5 ;  /* 0x00000005ff227e24 */ /* 0x000fe4000f8e00ff */
[----:B------:R-:W-:Y:S01]  /*1d30*/  IMAD.U32 R25, RZ, RZ, UR4 ;  /* 0x00000004ff197e24 */ /* 0x000fe2000f8e00ff */
[----:B------:R-:W-:Y:S06]  /*1d40*/  @!P2 BRA `(.L_x_7881) ;  /* 0x000000000010a947 */ /* 0x000fec0003800000 */
[----:B------:R-:W-:-:S04]  /*1d50*/  IADD3 R6, P0, R28, UR8, RZ ;  /* 0x000000081c067c10 */ /* 0x000fc8000ff1e0ff */
[----:B------:R-:W-:-:S05]  /*1d60*/  IADD3.X R7, R27, UR9, RZ, P0, !PT ;  /* 0x000000091b077c10 */ /* 0x000fca00087fe4ff */
[----:B------:R0:W5:Y:S01]  /*1d70*/  LDG.E R25, desc[UR42][R6.64] ;  /* 0x0000002a06197981 */ /* 0x000162000c1e1900 */
[----:B------:R-:W-:Y:S05]  /*1d80*/  BRA `(.L_x_7882) ;  /* 0x0000000000107947 */ /* 0x000fea0003800000 */
.L_x_7881:
[----:B------:R-:W-:Y:S05]  /*1d90*/  @!P0 BRA `(.L_x_7882) ;  /* 0x00000000000c8947 */ /* 0x000fea0003800000 */
[----:B------:R-:W2:Y:S04]  /*1da0*/  LDG.E R0, desc[UR42][R8.64] ;  /* 0x0000002a08007981 */ /* 0x000ea8000c1e1900 */
[----:B------:R-:W2:Y:S02]  /*1db0*/  LDG.E R25, desc[UR42][R8.64+0x4] ;  /* 0x0000042a08197981 */ /* 0x000ea4000c1e1900 */
[----:B--2---:R-:W-:-:S07]  /*1dc0*/  IMAD.IADD R25, R25, 0x1, -R0 ;  /* 0x0000000119197824 */ /* 0x004fce00078e0a00 */
.L_x_7882:
[----:B------:R-:W-:Y:S01]  /*1dd0*/  ULDC.64 UR4, c[0x0][0xa10] ;  /* 0x0002840000047ab9 */ /* 0x000fe20000000a00 */
[----:B------:R-:W1:Y:S01]  /*1de0*/  LDC R8, c[0x0][0x448] ;  /* 0x00011200ff087b82 */ /* 0x000e620000000800 */
[----:B------:R-:W-:-:S04]  /*1df0*/  ISETP.NE.U32.AND P0, PT, RZ, UR4, PT ;  /* 0x00000004ff007c0c */ /* 0x000fc8000bf05070 */
[----:B------:R-:W-:Y:S01]  /*1e00*/  ISETP.NE.AND.EX P0, PT, RZ, UR5, PT, P0 ;  /* 0x00000005ff007c0c */ /* 0x000fe2000bf05300 */
[----:B------:R-:W-:-:S12]  /*1e10*/  ULDC.64 UR4, c[0x0][0xa30] ;  /* 0x00028c0000047ab9 */ /* 0x000fd80000000a00 */
[----:B0-----:R-:W0:Y:S02]  /*1e20*/  @P0 LDC.64 R6, c[0x0][0xa10] ;  /* 0x00028400ff060b82 */ /* 0x001e240000000a00 */
[----:B0-----:R-:W-:-:S05]  /*1e30*/  @P0 IMAD.WIDE R6, R26, 0x4, R6 ;  /* 0x000000041a060825 */ /* 0x001fca00078e0206 */
[----:B------:R-:W2:Y:S04]  /*1e40*/  @P0 LDG.E R0, desc[UR42][R6.64] ;  /* 0x0000002a06000981 */ /* 0x000ea8000c1e1900 */
[----:B------:R0:W2:Y:S01]  /*1e50*/  @P0 LDG.E R3, desc[UR42][R6.64+0x4] ;  /* 0x0000042a06030981 */ /* 0x0000a2000c1e1900 */
[----:B------:R-:W-:Y:S01]  /*1e60*/  ISETP.NE.U32.AND P1, PT, RZ, UR4, PT ;  /* 0x00000004ff007c0c */ /* 0x000fe2000bf25070 */
[----:B-----5:R-:W-:-:S03]  /*1e70*/  IMAD.MOV.U32 R152, RZ, RZ, R25 ;  /* 0x000000ffff987224 */ /* 0x020fc600078e0019 */
[----:B------:R-:W-:-:S13]  /*1e80*/  ISETP.NE.AND.EX P1, PT, RZ, UR5, PT, P1 ;  /* 0x00000005ff007c0c */ /* 0x000fda000bf25310 */
[----:B0-----:R-:W-:-:S04]  /*1e90*/  @P1 IADD3 R6, P2, R28, UR4, RZ ;  /* 0x000000041c061c10 */ /* 0x001fc8000ff5e0ff */
[----:B------:R-:W-:-:S05]  /*1ea0*/  @P1 IADD3.X R7, R27, UR5, RZ, P2, !PT ;  /* 0x000000051b071c10 */ /* 0x000fca00097fe4ff */
[----:B------:R0:W5:Y:S01]  /*1eb0*/  @P1 LDG.E R152, desc[UR42][R6.64] ;  /* 0x0000002a06981981 */ /* 0x000162000c1e1900 */
[----:B-1----:R-:W-:Y:S01]  /*1ec0*/  ISETP.NE.AND P1, PT, R8, 0x1, PT ;  /* 0x000000010800780c */ /* 0x002fe20003f25270 */
[----:B------:R-:W-:Y:S01]  /*1ed0*/  IMAD.SHL.U32 R199, R5, 0x40, RZ ;  /* 0x0000004005c77824 */ /* 0x000fe200078e00ff */
[----:B------:R-:W-:Y:S01]  /*1ee0*/  LOP3.LUT R13, R10, 0xff, RZ, 0xc0, !PT ;  /* 0x000000ff0a0d7812 */ /* 0x000fe200078ec0ff */
[----:B------:R-:W-:Y:S01]  /*1ef0*/  IMAD.IADD R11, R25, 0x1, -R4 ;  /* 0x00000001190b7824 */ /* 0x000fe200078e0a04 */
[----:B------:R-:W-:Y:S01]  /*1f00*/  SHF.R.U32.HI R12, RZ, 0x10, R10 ;  /* 0x00000010ff0c7819 */ /* 0x000fe2000001160a */
[----:B------:R-:W-:Y:S01]  /*1f10*/  VIADD R5, R199, 0x3f ;  /* 0x0000003fc7057836 */ /* 0x000fe20000000000 */
[----:B------:R-:W-:Y:S01]  /*1f20*/  BSSY B0, `(.L_x_7883) ;  /* 0x0000033000007945 */ /* 0x000fe20003800000 */
[----:B------:R0:W-:Y:S04]  /*1f30*/  STL [R1+0x48], R13 ;  /* 0x0000480d01007387 */ /* 0x0001e80000100800 */
[----:B------:R0:W-:Y:S02]  /*1f40*/  STL [R1+0x38], R12 ;  /* 0x0000380c01007387 */ /* 0x0001e40000100800 */
[----:B------:R-:W1:Y:S08]  /*1f50*/  @P1 LDC R8, c[0x0][0x44c] ;  /* 0x00011300ff081b82 */ /* 0x000e700000000800 */
[----:B------:R-:W3:Y:S01]  /*1f60*/  @P1 LDC R9, c[0x0][0x450] ;  /* 0x00011400ff091b82 */ /* 0x000ee20000000800 */
[----:B--2---:R-:W-:-:S02]  /*1f70*/  @P0 IMAD.IADD R34, R3, 0x1, -R0 ;  /* 0x0000000103220824 */ /* 0x004fc400078e0a00 */
[----:B-1----:R-:W-:-:S04]  /*1f80*/  @P1 IMAD.HI.U32 R0, R5, R8, RZ ;  /* 0x0000000805001227 */ /* 0x002fc800078e00ff */
[----:B------:R-:W-:Y:S01]  /*1f90*/  IMAD.IADD R200, R11, 0x1, R34 ;  /* 0x000000010bc87824 */ /* 0x000fe200078e0222 */
[----:B---3--:R-:W-:-:S03]  /*1fa0*/  @P1 SHF.R.U32.HI R5, RZ, R9, R0 ;  /* 0x00000009ff051219 */ /* 0x008fc60000011600 */
[C---:B------:R-:W-:Y:S01]  /*1fb0*/  VIADD R0, R200.reuse, 0x3f ;  /* 0x0000003fc8007836 */ /* 0x040fe20000000000 */
[----:B------:R-:W-:-:S04]  /*1fc0*/  IADD3 R38, R200, 0x40, -R198 ;  /* 0x00000040c8267810 */ /* 0x000fc80007ffe8c6 */
[----:B------:R-:W-:Y:S01]  /*1fd0*/  SHF.R.S32.HI R3, RZ, 0x1f, R0 ;  /* 0x0000001fff037819 */ /* 0x000fe20000011400 */
[----:B------:R-:W-:-:S03]  /*1fe0*/  IMAD.IADD R5, R38, 0x1, R5 ;  /* 0x0000000126057824 */ /* 0x000fc600078e0205 */
[----:B------:R-:W-:Y:S01]  /*1ff0*/  LEA.HI R3, R3, R0, RZ, 0x6 ;  /* 0x0000000003037211 */ /* 0x000fe200078f30ff */
[----:B------:R-:W-:Y:S01]  /*2000*/  IMAD.MOV.U32 R0, RZ, RZ, RZ ;  /* 0x000000ffff007224 */ /* 0x000fe200078e00ff */
[----:B------:R-:W-:Y:S02]  /*2010*/  SHF.R.S32.HI R4, RZ, 0x1f, R5 ;  /* 0x0000001fff047819 */ /* 0x000fe40000011405 */
[----:B------:R-:W-:Y:S02]  /*2020*/  SHF.R.S32.HI R37, RZ, 0x6, R3 ;  /* 0x00000006ff257819 */ /* 0x000fe40000011403 */
[----:B------:R-:W-:-:S04]  /*2030*/  LEA.HI R4, R4, R5, RZ, 0x6 ;  /* 0x0000000504047211 */ /* 0x000fc800078f30ff */
[----:B------:R-:W-:-:S04]  /*2040*/  SHF.R.S32.HI R4, RZ, 0x6, R4 ;  /* 0x00000006ff047819 */ /* 0x000fc80000011404 */
[----:B------:R-:W-:-:S04]  /*2050*/  VIMNMX R9, R37, R4, PT ;  /* 0x0000000425097248 */ /* 0x000fc80003fe0100 */
[----:B------:R-:W-:-:S13]  /*2060*/  ISETP.GE.AND P0, PT, R9, 0x1, PT ;  /* 0x000000010900780c */ /* 0x000fda0003f06270 */
        /* <DEDUP_REMOVED lines=30> */
.L_x_7884:
[----:B------:R-:W-:Y:S05]  /*2250*/  BSYNC B0 ;  /* 0x0000000000007941 */ /* 0x000fea0003800000 */
.L_x_7883:
        /* <DEDUP_REMOVED lines=36> */
.L_x_7887:
[----:B------:R-:W-:Y:S05]  /*24a0*/  BSYNC B6 ;  /* 0x0000000000067941 */ /* 0x000fea0003800000 */
.L_x_7886:
        /* <DEDUP_REMOVED lines=20> */
.L_x_7889:
[----:B------:R-:W-:Y:S05]  /*25f0*/  BSYNC B6 ;  /* 0x0000000000067941 */ /* 0x000fea0003800000 */
.L_x_7888:
        /* <DEDUP_REMOVED lines=15> */
[-C--:B-1----:R-:W-:Y:S01]  /*26f0*/  IMAD.WIDE.U32 R20, R190, R6.reuse, R186 ;  /* 0x00000006be147225 */ /* 0x082fe200078e00ba */
[----:B------:R-:W-:Y:S02]  /*2700*/  LOP3.LUT R42, R42, 0x1c0, RZ, 0xc0, !PT ;  /* 0x000001c02a2a7812 */ /* 0x000fe400078ec0ff */
[C---:B------:R-:W-:Y:S01]  /*2710*/  ISETP.GE.AND P2, PT, R18.reuse, UR4, PT ;  /* 0x0000000412007c0c */ /* 0x040fe2000bf46270 */
[----:B0-----:R-:W-:Y:S01]  /*2720*/  VIADD R8, R3, 0xffffff80 ;  /* 0xffffff8003087836 */ /* 0x001fe20000000000 */
[----:B--2---:R-:W-:Y:S01]  /*2730*/  ISETP.GE.AND P0, PT, R18, R47, PT ;  /* 0x0000002f1200720c */ /* 0x004fe20003f06270 */
[-C--:B------:R-:W-:Y:S01]  /*2740*/  IMAD R3, R9, R6.reuse, RZ ;  /* 0x0000000609037224 */ /* 0x080fe200078e02ff */
[----:B------:R-:W-:Y:S01]  /*2750*/  SHF.R.U32.HI R44, RZ, 0x3, R42 ;  /* 0x00000003ff2c7819 */ /* 0x000fe2000001162a */
[----:B------:R-:W-:Y:S01]  /*2760*/  IMAD.WIDE.U32 R28, R190, R6, R18 ;  /* 0x00000006be1c7225 */ /* 0x000fe200078e0012 */
[----:B----4-:R-:W0:Y:S01]  /*2770*/  LDC.64 R4, c[0x0][0x408] ;  /* 0x00010200ff047b82 */ /* 0x010e220000000a00 */
[----:B------:R-:W-:-:S02]  /*2780*/  SHF.R.S32.HI R13, RZ, 0x1f, R8 ;  /* 0x0000001fff0d7819 */ /* 0x000fc40000011408 */
[----:B------:R-:W-:Y:S01]  /*2790*/  IMAD R11, R190, R7, R3 ;  /* 0x00000007be0b7224 */ /* 0x000fe200078e0203 */
[----:B------:R-:W-:Y:S01]  /*27a0*/  SHF.L.U64.HI R40, R6, 0x6, R7 ;  /* 0x0000000606287819 */ /* 0x000fe20000010207 */
[----:B------:R-:W-:Y:S01]  /*27b0*/  IMAD.IADD R3, R24, 0x1, R25 ;  /* 0x0000000118037824 */ /* 0x000fe200078e0219 */
[----:B------:R-:W-:Y:S01]  /*27c0*/  LEA.HI R13, R13, R8, RZ, 0x2 ;  /* 0x000000080d0d7211 */ /* 0x000fe200078f10ff */
[----:B------:R-:W-:Y:S01]  /*27d0*/  IMAD.IADD R21, R21, 0x1, R11 ;  /* 0x0000000115157824 */ /* 0x000fe200078e020b */
[----:B------:R-:W-:Y:S01]  /*27e0*/  ISETP.GE.AND P1, PT, R23, UR4, PT ;  /* 0x0000000417007c0c */ /* 0x000fe2000bf26270 */
[----:B------:R-:W-:Y:S01]  /*27f0*/  IMAD.IADD R29, R11, 0x1, R29 ;  /* 0x000000010b1d7824 */ /* 0x000fe200078e021d */
[----:B------:R-:W-:Y:S01]  /*2800*/  LOP3.LUT R13, R13, 0xfffffffc, RZ, 0xc0, !PT ;  /* 0xfffffffc0d0d7812 */ /* 0x000fe200078ec0ff */
[-C--:B-----5:R-:W-:Y:S01]  /*2810*/  IMAD.WIDE.U32 R20, R152, R6.reuse, R20 ;  /* 0x0000000698147225 */ /* 0x0a0fe200078e0014 */
[----:B------:R-:W-:Y:S02]  /*2820*/  SHF.R.S32.HI R11, RZ, 0x1f, R152 ;  /* 0x0000001fff0b7819 */ /* 0x000fe40000011498 */
[----:B------:R-:W-:Y:S01]  /*2830*/  P2R R60, PR, RZ, 0x4 ;  /* 0x00000004ff3c7803 */ /* 0x000fe20000000000 */
[----:B------:R-:W-:Y:S01]  /*2840*/  IMAD.IADD R49, R8, 0x1, -R13 ;  /* 0x0000000108317824 */ /* 0x000fe200078e0a0d */
[----:B---3--:R-:W-:Y:S01]  /*2850*/  LEA.HI R46, R46, 0x8, RZ, 0x19 ;  /* 0x000000082e2e7811 */ /* 0x008fe200078fc8ff */
[----:B------:R-:W-:-:S02]  /*2860*/  IMAD R10, R11, R6, RZ ;  /* 0x000000060b0a7224 */ /* 0x000fc400078e02ff */
[----:B------:R-:W-:-:S04]  /*2870*/  IMAD.WIDE.U32 R28, R152, R6, R28 ;  /* 0x00000006981c7225 */ /* 0x000fc800078e001c */
[----:B------:R-:W-:Y:S01]  /*2880*/  IMAD R51, R152, R7, R10 ;  /* 0x0000000798337224 */ /* 0x000fe200078e020a */
[----:B0-----:R-:W-:Y:S01]  /*2890*/  SHF.L.U64.HI R43, R4, 0x6, R5 ;  /* 0x00000006042b7819 */ /* 0x001fe20000010205 */
[-C--:B------:R-:W-:Y:S02]  /*28a0*/  IMAD R9, R9, R4.reuse, RZ ;  /* 0x0000000409097224 */ /* 0x080fe400078e02ff */
[-C--:B------:R-:W-:Y:S02]  /*28b0*/  IMAD R11, R11, R4.reuse, RZ ;  /* 0x000000040b0b7224 */ /* 0x080fe400078e02ff */
[-C--:B------:R-:W-:Y:S01]  /*28c0*/  IMAD R13, R190, R5.reuse, R9 ;  /* 0x00000005be0d7224 */ /* 0x080fe200078e0209 */
[----:B------:R-:W-:Y:S01]  /*28d0*/  SEL R9, R47, RZ, P0 ;  /* 0x000000ff2f097207 */ /* 0x000fe20000000000 */
[----:B------:R-:W-:Y:S01]  /*28e0*/  IMAD R11, R152, R5, R11 ;  /* 0x00000005980b7224 */ /* 0x000fe200078e020b */
[----:B------:R-:W-:Y:S01]  /*28f0*/  LOP3.LUT R5, R42, 0x18, R18, 0xf8, !PT ;  /* 0x000000182a057812 */ /* 0x000fe200078ef812 */
[----:B------:R-:W-:-:S03]  /*2900*/  IMAD.WIDE.U32 R30, R190, R4, R186 ;  /* 0x00000004be1e7225 */ /* 0x000fc600078e00ba */
[----:B------:R-:W-:Y:S01]  /*2910*/  LOP3.LUT R5, R5, R44, RZ, 0x3c, !PT ;  /* 0x0000002c05057212 */ /* 0x000fe200078e3cff */
[----:B------:R-:W-:Y:S02]  /*2920*/  IMAD.IADD R9, R18, 0x1, R9 ;  /* 0x0000000112097824 */ /* 0x000fe400078e0209 */
[----:B------:R-:W-:-:S03]  /*2930*/  IMAD.WIDE.U32 R32, R190, R4, R18 ;  /* 0x00000004be207225 */ /* 0x000fc600078e0012 */
[----:B------:R-:W-:Y:S01]  /*2940*/  SHF.R.S32.HI R8, RZ, 0x1f, R9 ;  /* 0x0000001fff087819 */ /* 0x000fe20000011409 */
[----:B------:R-:W-:Y:S02]  /*2950*/  IMAD R48, R206, 0x200, R5 ;  /* 0x00000200ce307824 */ /* 0x000fe400078e0205 */
[----:B------:R-:W-:Y:S01]  /*2960*/  IMAD.IADD R31, R31, 0x1, R13 ;  /* 0x000000011f1f7824 */ /* 0x000fe200078e020d */
[----:B------:R-:W-:Y:S01]  /*2970*/  LEA.HI R39, R8, R9, RZ, 0x3 ;  /* 0x0000000908277211 */ /* 0x000fe200078f18ff */
[----:B------:R-:W-:Y:S02]  /*2980*/  IMAD.IADD R33, R13, 0x1, R33 ;  /* 0x000000010d217824 */ /* 0x000fe400078e0221 */
[-C--:B------:R-:W-:Y:S01]  /*2990*/  IMAD.WIDE.U32 R30, R152, R4.reuse, R30 ;  /* 0x00000004981e7225 */ /* 0x080fe200078e001e */
[----:B------:R-:W-:Y:S02]  /*29a0*/  LOP3.LUT R5, R42, 0x38, R39, 0xf8, !PT ;  /* 0x000000382a057812 */ /* 0x000fe400078ef827 */
[----:B------:R-:W-:Y:S01]  /*29b0*/  LOP3.LUT R53, R39, 0xfffffff8, RZ, 0xc0, !PT ;  /* 0xfffffff827357812 */ /* 0x000fe200078ec0ff */
[----:B------:R-:W-:Y:S01]  /*29c0*/  IMAD.WIDE.U32 R32, R152, R4, R32 ;  /* 0x0000000498207225 */ /* 0x000fe200078e0020 */
[----:B------:R-:W-:-:S02]  /*29d0*/  LOP3.LUT R5, R5, R44, RZ, 0x3c, !PT ;  /* 0x0000002c05057212 */ /* 0x000fc400078e3cff */
[----:B------:R-:W-:Y:S01]  /*29e0*/  SHF.R.S32.HI R58, RZ, 0x1f, R53 ;  /* 0x0000001fff3a7819 */ /* 0x000fe20000011435 */
        /* <DEDUP_REMOVED lines=10> */
.L_x_7922:
        /* <DEDUP_REMOVED lines=91> */
.L_x_7894:
[----:B------:R-:W-:Y:S05]  /*3040*/  BSYNC B1 ;  /* 0x0000000000017941 */ /* 0x000fea0003800000 */
.L_x_7893:
        /* <DEDUP_REMOVED lines=12> */
[----:B------:R-:W-:Y:S01]  /*3110*/  IMAD.MOV.U32 R4, RZ, RZ, R24 ;  /* 0x000000ffff047224 */ /* 0x000fe200078e0018 */
[----:B------:R-:W-:Y:S02]  /*3120*/  PRMT R77, R77, 0x5410, R5 ;  /* 0x000054104d4d7816 */ /* 0x000fe40000000005 */
[----:B------:R-:W-:Y:S02]  /*3130*/  PRMT R72, R6, 0x7610, R72 ;  /* 0x0000761006487816 */ /* 0x000fe40000000048 */
[----:B------:R-:W-:Y:S02]  /*3140*/  PRMT R76, R76, 0x5410, R4 ;  /* 0x000054104c4c7816 */ /* 0x000fe40000000004 */
[----:B------:R-:W-:Y:S01]  /*3150*/  PRMT R75, R7, 0x7610, R75 ;  /* 0x00007610074b7816 */ /* 0x000fe2000000004b */
[----:B------:R-:W-:Y:S06]  /*3160*/  @!P3 BRA `(.L_x_7895) ;  /* 0x000000000004b947 */ /* 0x000fec0003800000 */
[----:B------:R-:W-:Y:S01]  /*3170*/  BPT.TRAP 0x1 ;  /* 0x000000040000795c */ /* 0x000fe20000300000 */
.L_x_7895:
[----:B------:R-:W-:Y:S01]  /*3180*/  IMAD R61, R184, 0x8, R2 ;  /* 0x00000008b83d7824 */ /* 0x000fe200078e0202 */
[----:B------:R-:W-:Y:S01]  /*3190*/  SHF.L.U32 R68, R189, 0x1f, RZ ;  /* 0x0000001fbd447819 */ /* 0x000fe200000006ff */
[----:B------:R-:W-:Y:S03]  /*31a0*/  BSSY B1, `(.L_x_7896) ;  /* 0x0000003000017945 */ /* 0x000fe60003800000 */
[----:B------:R-:W0:Y:S02]  /*31b0*/  SYNCS.PHASECHK.TRANS64.TRYWAIT P5, [R61+URZ+0x28c90], R68 ;  /* 0x028c90443d0075a7 */ /* 0x000e2400080a017f */
[----:B0-----:R-:W-:Y:S05]  /*31c0*/  @!P5 BRA `(.L_x_7897) ;  /* 0x000001ac004cd947 */ /* 0x001fea0003800000 */
.L_x_8168:
[----:B------:R-:W-:Y:S05]  /*31d0*/  BSYNC B1 ;  /* 0x0000000000017941 */ /* 0x000fea0003800000 */
.L_x_7896:
[----:B------:R-:W-:-:S03]  /*31e0*/  UMOV UR4, 0xffffffff ;  /* 0xffffffff00047882 */ /* 0x000fc60000000000 */
[----:B------:R-:W-:Y:S05]  /*31f0*/  BRA.DIV UR4, `(.L_x_7898) ;  /* 0x000001ae04547947 */ /* 0x000fea000b800000 */
[----:B------:R1:W2:Y:S04]  /*3200*/  SHFL.IDX PT, R73, R14, RZ, 0x1c1f ;  /* 0x001c1fff0e497589 */ /* 0x0002a800000e0000 */
[----:B------:R-:W3:Y:S02]  /*3210*/  SHFL.IDX PT, R70, R70, RZ, 0x1c1f ;  /* 0x001c1fff46467589 */ /* 0x000ee400000e0000 */
.L_x_8172:
        /* <DEDUP_REMOVED lines=11> */
[----:B01----:R-:W-:Y:S01]  /*32d0*/  IMAD.U32 R14, R5, 0x10000, RZ ;  /* 0x00010000050e7824 */ /* 0x003fe200078e00ff */
[----:B------:R-:W-:Y:S02]  /*32e0*/  SHF.R.U64 R12, R26, 0x10, R27 ;  /* 0x000000101a0c7819 */ /* 0x000fe4000000121b */
[C---:B------:R-:W-:Y:S02]  /*32f0*/  PRMT R13, R72.reuse, 0x5410, R13 ;  /* 0x00005410480d7816 */ /* 0x040fe4000000000d */
[----:B------:R-:W-:Y:S02]  /*3300*/  SHF.R.U32.HI R26, RZ, 0x10, R27 ;  /* 0x00000010ff1a7819 */ /* 0x000fe4000001161b */
[----:B------:R-:W-:Y:S02]  /*3310*/  SHF.R.U32.HI R27, RZ, 0x10, R55 ;  /* 0x00000010ff1b7819 */ /* 0x000fe40000011637 */
[----:B------:R-:W-:-:S02]  /*3320*/  PRMT R12, R72, 0x5432, R12 ;  /* 0x00005432480c7816 */ /* 0x000fc4000000000c */
[----:B------:R-:W-:Y:S02]  /*3330*/  LOP3.LUT R15, R5, 0xffff0000, RZ, 0xc0, !PT ;  /* 0xffff0000050f7812 */ /* 0x000fe400078ec0ff */
[C---:B------:R-:W-:Y:S01]  /*3340*/  LOP3.LUT R55, R13.reuse, 0xffff0000, RZ, 0xc0, !PT ;  /* 0xffff00000d377812 */ /* 0x040fe200078ec0ff */
[----:B------:R-:W-:Y:S01]  /*3350*/  IMAD.U32 R13, R13, 0x10000, RZ ;  /* 0x000100000d0d7824 */ /* 0x000fe200078e00ff */
[C---:B------:R-:W-:Y:S01]  /*3360*/  LOP3.LUT R54, R12.reuse, 0xffff0000, RZ, 0xc0, !PT ;  /* 0xffff00000c367812 */ /* 0x040fe200078ec0ff */
[----:B------:R-:W-:Y:S01]  /*3370*/  IMAD.U32 R12, R12, 0x10000, RZ ;  /* 0x000100000c0c7824 */ /* 0x000fe200078e00ff */
[----:B------:R-:W-:Y:S01]  /*3380*/  PRMT R27, R75, 0x5410, R27 ;  /* 0x000054104b1b7816 */ /* 0x000fe2000000001b */
[----:B------:R-:W-:Y:S01]  /*3390*/  FMUL.FTZ R5, R15, R55 ;  /* 0x000000370f057220 */ /* 0x000fe20000410000 */
[----:B------:R-:W-:Y:S01]  /*33a0*/  PRMT R26, R75, 0x5432, R26 ;  /* 0x000054324b1a7816 */ /* 0x000fe2000000001a */
[----:B------:R-:W-:Y:S01]  /*33b0*/  FMUL.FTZ R72, R15, R54 ;  /* 0x000000360f487220 */ /* 0x000fe20000410000 */
[----:B------:R-:W-:-:S02]  /*33c0*/  IMAD.U32 R15, R6, 0x10000, RZ ;  /* 0x00010000060f7824 */ /* 0x000fc400078e00ff */
[----:B------:R-:W-:Y:S01]  /*33d0*/  FFMA.FTZ R5, R14, R54, -R5 ;  /* 0x000000360e057223 */ /* 0x000fe20000010805 */
[----:B------:R-:W-:Y:S01]  /*33e0*/  LOP3.LUT R54, R6, 0xffff0000, RZ, 0xc0, !PT ;  /* 0xffff000006367812 */ /* 0x000fe200078ec0ff */
[C---:B------:R-:W-:Y:S02]  /*33f0*/  IMAD.U32 R71, R27.reuse, 0x10000, RZ ;  /* 0x000100001b477824 */ /* 0x040fe400078e00ff */
[----:B------:R-:W-:Y:S01]  /*3400*/  FFMA.FTZ R14, R14, R55, R72 ;  /* 0x000000370e0e7223 */ /* 0x000fe20000010048 */
[----:B------:R-:W-:Y:S01]  /*3410*/  IMAD.U32 R55, R26, 0x10000, RZ ;  /* 0x000100001a377824 */ /* 0x000fe200078e00ff */
[----:B------:R-:W-:Y:S01]  /*3420*/  LOP3.LUT R27, R27, 0xffff0000, RZ, 0xc0, !PT ;  /* 0xffff00001b1b7812 */ /* 0x000fe200078ec0ff */
[----:B------:R-:W-:Y:S01]  /*3430*/  FMUL.FTZ R6, R54, R71 ;  /* 0x0000004736067220 */ /* 0x000fe20000410000 */
[----:B------:R-:W-:Y:S01]  /*3440*/  LOP3.LUT R26, R26, 0xffff0000, RZ, 0xc0, !PT ;  /* 0xffff00001a1a7812 */ /* 0x000fe200078ec0ff */
[----:B------:R-:W-:Y:S01]  /*3450*/  FMUL.FTZ R54, R54, R55 ;  /* 0x0000003736367220 */ /* 0x000fe20000410000 */
[----:B------:R-:W-:Y:S01]  /*3460*/  F2FP.BF16.F32.PACK_AB R5, R14, R5 ;  /* 0x000000050e05723e */ /* 0x000fe200000010ff */
[----:B------:R-:W-:Y:S01]  /*3470*/  FFMA.FTZ R6, R15, R55, -R6 ;  /* 0x000000370f067223 */ /* 0x000fe20000010806 */
[----:B------:R-:W-:Y:S01]  /*3480*/  LOP3.LUT R55, R7, 0xffff0000, RZ, 0xc0, !PT ;  /* 0xffff000007377812 */ /* 0x000fe200078ec0ff */
[----:B------:R-:W-:Y:S01]  /*3490*/  FFMA.FTZ R15, R15, R71, R54 ;  /* 0x000000470f0f7223 */ /* 0x000fe20000010036 */
[----:B------:R-:W-:-:S02]  /*34a0*/  IMAD.U32 R54, R7, 0x10000, RZ ;  /* 0x0001000007367824 */ /* 0x000fc400078e00ff */
[C---:B------:R-:W-:Y:S01]  /*34b0*/  IMAD.U32 R7, R4.reuse, 0x10000, RZ ;  /* 0x0001000004077824 */ /* 0x040fe200078e00ff */
[----:B------:R-:W-:Y:S01]  /*34c0*/  LOP3.LUT R4, R4, 0xffff0000, RZ, 0xc0, !PT ;  /* 0xffff000004047812 */ /* 0x000fe200078ec0ff */
[C---:B------:R-:W-:Y:S01]  /*34d0*/  FMUL.FTZ R71, R55.reuse, R27 ;  /* 0x0000001b37477220 */ /* 0x040fe20000410000 */
[----:B------:R-:W-:Y:S01]  /*34e0*/  FMUL.FTZ R72, R55, R26 ;  /* 0x0000001a37487220 */ /* 0x000fe20000410000 */
[----:B------:R-:W-:Y:S02]  /*34f0*/  F2FP.BF16.F32.PACK_AB R6, R15, R6 ;  /* 0x000000060f06723e */ /* 0x000fe400000010ff */
[----:B------:R-:W-:Y:S01]  /*3500*/  FFMA.FTZ R71, R54, R26, -R71 ;  /* 0x0000001a36477223 */ /* 0x000fe20000010847 */
[C---:B------:R-:W-:Y:S01]  /*3510*/  FMUL.FTZ R26, R4.reuse, R13 ;  /* 0x0000000d041a7220 */ /* 0x040fe20000410000 */
[-C--:B------:R-:W-:Y:S01]  /*3520*/  FMUL.FTZ R4, R4, R12.reuse ;  /* 0x0000000c04047220 */ /* 0x080fe20000410000 */
[----:B------:R-:W-:Y:S02]  /*3530*/  FFMA.FTZ R72, R54, R27, R72 ;  /* 0x0000001b36487223 */ /* 0x000fe40000010048 */
[C---:B------:R-:W-:Y:S01]  /*3540*/  FFMA.FTZ R26, R7.reuse, R12, -R26 ;  /* 0x0000000c071a7223 */ /* 0x040fe2000001081a */
[----:B------:R-:W-:-:S02]  /*3550*/  FFMA.FTZ R7, R7, R13, R4 ;  /* 0x0000000d07077223 */ /* 0x000fc40000010004 */
[----:B------:R-:W-:-:S03]  /*3560*/  F2FP.BF16.F32.PACK_AB R71, R72, R71 ;  /* 0x000000474847723e */ /* 0x000fc600000010ff */
[----:B------:R-:W-:Y:S02]  /*3570*/  F2FP.BF16.F32.PACK_AB R4, R7, R26 ;  /* 0x0000001a0704723e */ /* 0x000fe400000010ff */
[----:B------:R-:W-:-:S07]  /*3580*/  IMAD.MOV.U32 R7, RZ, RZ, R71 ;  /* 0x000000ffff077224 */ /* 0x000fce00078e0047 */
.L_x_7903:
[----:B------:R-:W-:Y:S05]  /*3590*/  BSYNC B2 ;  /* 0x0000000000027941 */ /* 0x000fea0003800000 */
.L_x_7902:
[----:B0-----:R4:W-:Y:S02]  /*35a0*/  ST.E.128 desc[UR42][R10.64], R4 ;  /* 0x000000040a007985 */ /* 0x0019e4000c101d2a */
.L_x_7901:
[----:B------:R-:W-:Y:S05]  /*35b0*/  BSYNC B1 ;  /* 0x0000000000017941 */ /* 0x000fea0003800000 */
.L_x_7900:
        /* <DEDUP_REMOVED lines=12> */
[----:B------:R-:W-:Y:S02]  /*3680*/  SHF.R.U64 R12, R24, 0x10, R25 ;  /* 0x00000010180c7819 */ /* 0x000fe40000001219 */
[----:B-1----:R-:W-:Y:S02]  /*3690*/  SHF.R.U64 R14, R8, 0x10, R9 ;  /* 0x00000010080e7819 */ /* 0x002fe40000001209 */
        /* <DEDUP_REMOVED lines=13> */
[----:B------:R-:W-:Y:S01]  /*3770*/  LOP3.LUT R13, R6, 0xffff0000, RZ, 0xc0, !PT ;  /* 0xffff0000060d7812 */ /* 0x000fe200078ec0ff */
        /* <DEDUP_REMOVED lines=29> */
.L_x_7905:
[----:B------:R-:W-:Y:S05]  /*3950*/  BSYNC B1 ;  /* 0x0000000000017941 */ /* 0x000fea0003800000 */
.L_x_7904:
[----:B--2---:R2:W-:Y:S01]  /*3960*/  ST.E.128 desc[UR42][R10.64], R4 ;  /* 0x000000040a007985 */ /* 0x0045e2000c101d2a */
[----:B------:R-:W-:Y:S05]  /*3970*/  BRA `(.L_x_7899) ;  /* 0x0000000c00a47947 */ /* 0x000fea0003800000 */
.L_x_7892:
        /* <DEDUP_REMOVED lines=45> */
.L_x_7906:
[----:B------:R-:W-:Y:S01]  /*3c50*/  IMAD R61, R184, 0x8, R2 ;  /* 0x00000008b83d7824 */ /* 0x000fe200078e0202 */
[----:B------:R-:W-:Y:S01]  /*3c60*/  SHF.L.U32 R68, R189, 0x1f, RZ ;  /* 0x0000001fbd447819 */ /* 0x000fe200000006ff */
[----:B------:R-:W-:Y:S03]  /*3c70*/  BSSY B1, `(.L_x_7907) ;  /* 0x0000003000017945 */ /* 0x000fe60003800000 */
[----:B------:R-:W0:Y:S02]  /*3c80*/  SYNCS.PHASECHK.TRANS64.TRYWAIT P6, [R61+URZ+0x28c90], R68 ;  /* 0x028c90443d0075a7 */ /* 0x000e2400080c017f */
[----:B0-----:R-:W-:Y:S05]  /*3c90*/  @!P6 BRA `(.L_x_7908) ;  /* 0x000001a000f8e947 */ /* 0x001fea0003800000 */
.L_x_8173:
[----:B------:R-:W-:Y:S05]  /*3ca0*/  BSYNC B1 ;  /* 0x0000000000017941 */ /* 0x000fea0003800000 */
.L_x_7907:
[----:B------:R-:W-:-:S03]  /*3cb0*/  UMOV UR4, 0xffffffff ;  /* 0xffffffff00047882 */ /* 0x000fc60000000000 */
[----:B------:R-:W-:Y:S05]  /*3cc0*/  BRA.DIV UR4, `(.L_x_7909) ;  /* 0x000001a604007947 */ /* 0x000fea000b800000 */
[----:B------:R1:W2:Y:S04]  /*3cd0*/  SHFL.IDX PT, R69, R14, RZ, 0x1c1f ;  /* 0x001c1fff0e457589 */ /* 0x0002a800000e0000 */
[----:B------:R-:W3:Y:S02]  /*3ce0*/  SHFL.IDX PT, R70, R70, RZ, 0x1c1f ;  /* 0x001c1fff46467589 */ /* 0x000ee400000e0000 */
.L_x_8177:
        /* <DEDUP_REMOVED lines=23> */
[----:B------:R-:W-:Y:S02]  /*3e60*/  SHF.R.U32.HI R75, RZ, 0x10, R25 ;  /* 0x00000010ff4b7819 */ /* 0x000fe40000011619 */
[----:B-1----:R-:W-:Y:S02]  /*3e70*/  SHF.R.U32.HI R67, RZ, 0x10, R5 ;  /* 0x00000010ff437819 */ /* 0x002fe40000011605 */
[----:B------:R-:W-:Y:S01]  /*3e80*/  PRMT R75, R74, 0x5410, R75 ;  /* 0x000054104a4b7816 */ /* 0x000fe2000000004b */
[----:B--2---:R-:W-:Y:S01]  /*3e90*/  IMAD.U32 R74, R9, 0x10000, RZ ;  /* 0x00010000094a7824 */ /* 0x004fe200078e00ff */
[----:B------:R-:W-:Y:S01]  /*3ea0*/  PRMT R67, R73, 0x5410, R67 ;  /* 0x0000541049437816 */ /* 0x000fe20000000043 */
[----:B---3--:R-:W-:Y:S01]  /*3eb0*/  IMAD.U32 R73, R13, 0x10000, RZ ;  /* 0x000100000d497824 */ /* 0x008fe200078e00ff */
[C---:B------:R-:W-:Y:S01]  /*3ec0*/  LOP3.LUT R80, R75.reuse, 0xffff0000, RZ, 0xc0, !PT ;  /* 0xffff00004b507812 */ /* 0x040fe200078ec0ff */
[----:B------:R-:W-:Y:S01]  /*3ed0*/  IMAD.U32 R77, R75, 0x10000, RZ ;  /* 0x000100004b4d7824 */ /* 0x000fe200078e00ff */
[----:B------:R-:W-:Y:S01]  /*3ee0*/  LOP3.LUT R13, R13, 0xffff0000, RZ, 0xc0, !PT ;  /* 0xffff00000d0d7812 */ /* 0x000fe200078ec0ff */
[----:B------:R-:W-:Y:S01]  /*3ef0*/  IMAD.U32 R76, R67, 0x10000, RZ ;  /* 0x00010000434c7824 */ /* 0x000fe200078e00ff */
[----:B------:R-:W-:Y:S01]  /*3f00*/  LOP3.LUT R9, R9, 0xffff0000, RZ, 0xc0, !PT ;  /* 0xffff000009097812 */ /* 0x000fe200078ec0ff */
[CC--:B------:R-:W-:Y:S01]  /*3f10*/  FMUL.FTZ R79, R73.reuse, R77.reuse ;  /* 0x0000004d494f7220 */ /* 0x0c0fe20000410000 */
[----:B------:R-:W-:Y:S01]  /*3f20*/  SHF.R.U32.HI R75, RZ, 0x10, R7 ;  /* 0x00000010ff4b7819 */ /* 0x000fe20000011607 */
[----:B------:R-:W-:Y:S01]  /*3f30*/  FMUL.FTZ R78, R73, R76 ;  /* 0x0000004c494e7220 */ /* 0x000fe20000410000 */
[----:B------:R-:W-:Y:S01]  /*3f40*/  FMUL.FTZ R82, R13, R80 ;  /* 0x000000500d527220 */ /* 0x000fe20000410000 */
[----:B------:R-:W-:Y:S01]  /*3f50*/  FFMA.FTZ R76, R74, R76, -R79 ;  /* 0x0000004c4a4c7223 */ /* 0x000fe2000001084f */
[----:B------:R-:W-:Y:S01]  /*3f60*/  PRMT R75, R86, 0x5410, R75 ;  /* 0x00005410564b7816 */ /* 0x000fe2000000004b */
[----:B------:R-:W-:Y:S01]  /*3f70*/  FFMA.FTZ R74, R74, R77, R78 ;  /* 0x0000004d4a4a7223 */ /* 0x000fe2000001004e */
[----:B------:R-:W-:Y:S01]  /*3f80*/  LOP3.LUT R78, R67, 0xffff0000, RZ, 0xc0, !PT ;  /* 0xffff0000434e7812 */ /* 0x000fe200078ec0ff */
[----:B------:R-:W-:Y:S01]  /*3f90*/  IMAD.U32 R73, R15, 0x10000, RZ ;  /* 0x000100000f497824 */ /* 0x000fe200078e00ff */
[----:B------:R-:W-:-:S02]  /*3fa0*/  SHF.R.U32.HI R77, RZ, 0x10, R27 ;  /* 0x00000010ff4d7819 */ /* 0x000fc4000001161b */
[----:B------:R-:W-:Y:S01]  /*3fb0*/  SHF.R.U64 R25, R24, 0x10, R25 ;  /* 0x0000001018197819 */ /* 0x000fe20000001219 */
[-C--:B------:R-:W-:Y:S01]  /*3fc0*/  FMUL.FTZ R67, R13, R78.reuse ;  /* 0x0000004e0d437220 */ /* 0x080fe20000410000 */
[----:B------:R-:W-:Y:S01]  /*3fd0*/  PRMT R77, R83, 0x5410, R77 ;  /* 0x00005410534d7816 */ /* 0x000fe2000000004d */
[----:B------:R-:W-:Y:S01]  /*3fe0*/  FFMA.FTZ R13, R9, R78, -R82 ;  /* 0x0000004e090d7223 */ /* 0x000fe20000010852 */
[----:B------:R-:W-:Y:S02]  /*3ff0*/  IMAD.U32 R78, R75, 0x10000, RZ ;  /* 0x000100004b4e7824 */ /* 0x000fe400078e00ff */
[----:B------:R-:W-:Y:S01]  /*4000*/  FFMA.FTZ R9, R9, R80, R67 ;  /* 0x0000005009097223 */ /* 0x000fe20000010043 */
[----:B------:R-:W-:Y:S01]  /*4010*/  IMAD.U32 R67, R11, 0x10000, RZ ;  /* 0x000100000b437824 */ /* 0x000fe200078e00ff */
[----:B------:R-:W-:Y:S01]  /*4020*/  LOP3.LUT R24, R75, 0xffff0000, RZ, 0xc0, !PT ;  /* 0xffff00004b187812 */ /* 0x000fe200078ec0ff */
[C---:B------:R-:W-:Y:S01]  /*4030*/  IMAD.U32 R80, R77.reuse, 0x10000, RZ ;  /* 0x000100004d507824 */ /* 0x040fe200078e00ff */
[----:B------:R-:W-:Y:S01]  /*4040*/  LOP3.LUT R77, R77, 0xffff0000, RZ, 0xc0, !PT ;  /* 0xffff00004d4d7812 */ /* 0x000fe200078ec0ff */
[----:B------:R-:W-:Y:S01]  /*4050*/  FMUL.FTZ R79, R73, R78 ;  /* 0x0000004e494f7220 */ /* 0x000fe20000410000 */
[----:B------:R-:W-:Y:S01]  /*4060*/  LOP3.LUT R15, R15, 0xffff0000, RZ, 0xc0, !PT ;  /* 0xffff00000f0f7812 */ /* 0x000fe200078ec0ff */
[----:B------:R-:W-:Y:S01]  /*4070*/  FMUL.FTZ R82, R73, R80 ;  /* 0x0000005049527220 */ /* 0x000fe20000410000 */
[----:B------:R-:W-:-:S02]  /*4080*/  SHF.R.U64 R5, R4, 0x10, R5 ;  /* 0x0000001004057819 */ /* 0x000fc40000001205 */
[----:B------:R-:W-:Y:S01]  /*4090*/  PRMT R25, R84, 0x5410, R25 ;  /* 0x0000541054197816 */ /* 0x000fe20000000019 */
[----:B------:R-:W-:Y:S01]  /*40a0*/  FFMA.FTZ R73, R67, R78, -R82 ;  /* 0x0000004e43497223 */ /* 0x000fe20000010852 */
[----:B------:R-:W-:Y:S01]  /*40b0*/  LOP3.LUT R4, R11, 0xffff0000, RZ, 0xc0, !PT ;  /* 0xffff00000b047812 */ /* 0x000fe200078ec0ff */
[CC--:B------:R-:W-:Y:S01]  /*40c0*/  FMUL.FTZ R11, R15.reuse, R77.reuse ;  /* 0x0000004d0f0b7220 */ /* 0x0c0fe20000410000 */
[----:B------:R-:W-:Y:S01]  /*40d0*/  FMUL.FTZ R78, R15, R24 ;  /* 0x000000180f4e7220 */ /* 0x000fe20000410000 */
[----:B------:R-:W-:Y:S01]  /*40e0*/  FFMA.FTZ R67, R67, R80, R79 ;  /* 0x0000005043437223 */ /* 0x000fe2000001004f */
[----:B------:R-:W-:Y:S01]  /*40f0*/  PRMT R15, R81, 0x5410, R5 ;  /* 0x00005410510f7816 */ /* 0x000fe20000000005 */
[C---:B------:R-:W-:Y:S01]  /*4100*/  IMAD.U32 R5, R12.reuse, 0x10000, RZ ;  /* 0x000100000c057824 */ /* 0x040fe200078e00ff */
[----:B------:R-:W-:Y:S01]  /*4110*/  LOP3.LUT R12, R12, 0xffff0000, RZ, 0xc0, !PT ;  /* 0xffff00000c0c7812 */ /* 0x000fe200078ec0ff */
[C---:B------:R-:W-:Y:S01]  /*4120*/  IMAD.U32 R80, R25.reuse, 0x10000, RZ ;  /* 0x0001000019507824 */ /* 0x040fe200078e00ff */
[----:B------:R-:W-:Y:S01]  /*4130*/  LOP3.LUT R25, R25, 0xffff0000, RZ, 0xc0, !PT ;  /* 0xffff000019197812 */ /* 0x000fe200078ec0ff */
[C---:B------:R-:W-:Y:S01]  /*4140*/  FFMA.FTZ R24, R4.reuse, R24, -R11 ;  /* 0x0000001804187223 */ /* 0x040fe2000001080b */
[----:B------:R-:W-:Y:S01]  /*4150*/  FFMA.FTZ R4, R4, R77, R78 ;  /* 0x0000004d04047223 */ /* 0x000fe2000001004e */
[C---:B------:R-:W-:Y:S01]  /*4160*/  IMAD.U32 R78, R15.reuse, 0x10000, RZ ;  /* 0x000100000f4e7824 */ /* 0x040fe200078e00ff */
[----:B------:R-:W-:Y:S01]  /*4170*/  SHF.R.U64 R26, R26, 0x10, R27 ;  /* 0x000000101a1a7819 */ /* 0x000fe2000000121b */
[----:B------:R-:W-:Y:S01]  /*4180*/  IMAD.U32 R11, R8, 0x10000, RZ ;  /* 0x00010000080b7824 */ /* 0x000fe200078e00ff */
[----:B------:R-:W-:Y:S01]  /*4190*/  LOP3.LUT R15, R15, 0xffff0000, RZ, 0xc0, !PT ;  /* 0xffff00000f0f7812 */ /* 0x000fe200078ec0ff */
[----:B------:R-:W-:Y:S01]  /*41a0*/  FMUL.FTZ R27, R12, R25 ;  /* 0x000000190c1b7220 */ /* 0x000fe20000410000 */
[----:B------:R-:W-:Y:S01]  /*41b0*/  LOP3.LUT R8, R8, 0xffff0000, RZ, 0xc0, !PT ;  /* 0xffff000008087812 */ /* 0x000fe200078ec0ff */
[----:B------:R-:W-:Y:S01]  /*41c0*/  FMUL.FTZ R82, R5, R80 ;  /* 0x0000005005527220 */ /* 0x000fe20000410000 */
[----:B------:R-:W-:Y:S01]  /*41d0*/  SHF.R.U64 R7, R6, 0x10, R7 ;  /* 0x0000001006077819 */ /* 0x000fe20000001207 */
[-C--:B------:R-:W-:Y:S01]  /*41e0*/  FMUL.FTZ R12, R12, R15.reuse ;  /* 0x0000000f0c0c7220 */ /* 0x080fe20000410000 */
[----:B------:R-:W-:Y:S01]  /*41f0*/  PRMT R26, R81, 0x5432, R26 ;  /* 0x00005432511a7816 */ /* 0x000fe2000000001a */
[----:B------:R-:W-:Y:S01]  /*4200*/  FFMA.FTZ R6, R8, R15, -R27 ;  /* 0x0000000f08067223 */ /* 0x000fe2000001081b */
[----:B------:R-:W-:Y:S01]  /*4210*/  PRMT R15, R85, 0x5410, R7 ;  /* 0x00005410550f7816 */ /* 0x000fe20000000007 */
[----:B------:R-:W-:Y:S01]  /*4220*/  FMUL.FTZ R75, R5, R78 ;  /* 0x0000004e054b7220 */ /* 0x000fe20000410000 */
[----:B------:R-:W-:-:S02]  /*4230*/  IMAD.U32 R7, R14, 0x10000, RZ ;  /* 0x000100000e077824 */ /* 0x000fc400078e00ff */
[C---:B------:R-:W-:Y:S01]  /*4240*/  FFMA.FTZ R5, R11.reuse, R78, -R82 ;  /* 0x0000004e0b057223 */ /* 0x040fe20000010852 */
[----:B------:R-:W-:Y:S02]  /*4250*/  IMAD.U32 R27, R26, 0x10000, RZ ;  /* 0x000100001a1b7824 */ /* 0x000fe400078e00ff */
[----:B------:R-:W-:Y:S01]  /*4260*/  FFMA.FTZ R8, R8, R25, R12 ;  /* 0x0000001908087223 */ /* 0x000fe2000001000c */
[----:B------:R-:W-:Y:S01]  /*4270*/  FFMA.FTZ R11, R11, R80, R75 ;  /* 0x000000500b0b7223 */ /* 0x000fe2000001004b */
[----:B------:R-:W-:Y:S02]  /*4280*/  IMAD.U32 R25, R15, 0x10000, RZ ;  /* 0x000100000f197824 */ /* 0x000fe400078e00ff */
[C---:B------:R-:W-:Y:S01]  /*4290*/  FMUL.FTZ R75, R7.reuse, R27 ;  /* 0x0000001b074b7220 */ /* 0x040fe20000410000 */
[----:B------:R-:W-:Y:S01]  /*42a0*/  IMAD.U32 R12, R10, 0x10000, RZ ;  /* 0x000100000a0c7824 */ /* 0x000fe200078e00ff */
[----:B------:R-:W-:Y:S01]  /*42b0*/  LOP3.LUT R14, R14, 0xffff0000, RZ, 0xc0, !PT ;  /* 0xffff00000e0e7812 */ /* 0x000fe200078ec0ff */
[-C--:B------:R-:W-:Y:S01]  /*42c0*/  FMUL.FTZ R78, R7, R25.reuse ;  /* 0x00000019074e7220 */ /* 0x080fe20000410000 */
[----:B------:R-:W-:Y:S01]  /*42d0*/  LOP3.LUT R15, R15, 0xffff0000, RZ, 0xc0, !PT ;  /* 0xffff00000f0f7812 */ /* 0x000fe200078ec0ff */
[----:B------:R-:W-:Y:S01]  /*42e0*/  FFMA.FTZ R7, R12, R25, -R75 ;  /* 0x000000190c077223 */ /* 0x000fe2000001084b */
[----:B------:R-:W-:Y:S01]  /*42f0*/  LOP3.LUT R25, R26, 0xffff0000, RZ, 0xc0, !PT ;  /* 0xffff00001a197812 */ /* 0x000fe200078ec0ff */
[----:B------:R-:W-:Y:S01]  /*4300*/  FFMA.FTZ R12, R12, R27, R78 ;  /* 0x0000001b0c0c7223 */ /* 0x000fe2000001004e */
[----:B------:R-:W-:Y:S01]  /*4310*/  LOP3.LUT R10, R10, 0xffff0000, RZ, 0xc0, !PT ;  /* 0xffff00000a0a7812 */ /* 0x000fe200078ec0ff */
[C---:B------:R-:W-:Y:S01]  /*4320*/  FMUL.FTZ R26, R14.reuse, R15 ;  /* 0x0000000f0e1a7220 */ /* 0x040fe20000410000 */
[----:B------:R-:W-:Y:S01]  /*4330*/  F2FP.BF16.F32.PACK_AB R13, R13, R76 ;  /* 0x0000004c0d0d723e */ /* 0x000fe200000010ff */
[----:B------:R-:W-:Y:S01]  /*4340*/  FMUL.FTZ R27, R14, R25 ;  /* 0x000000190e1b7220 */ /* 0x000fe20000410000 */
[----:B------:R-:W-:Y:S01]  /*4350*/  F2FP.BF16.F32.PACK_AB R11, R8, R11 ;  /* 0x0000000b080b723e */ /* 0x000fe200000010ff */
[----:B------:R-:W-:Y:S01]  /*4360*/  FFMA.FTZ R25, R10, R25, R26 ;  /* 0x000000190a197223 */ /* 0x000fe2000001001a */
[----:B------:R-:W-:Y:S01]  /*4370*/  F2FP.BF16.F32.PACK_AB R24, R24, R73 ;  /* 0x000000491818723e */ /* 0x000fe200000010ff */
[----:B------:R-:W-:Y:S01]  /*4380*/  FFMA.FTZ R14, R10, R15, -R27 ;  /* 0x0000000f0a0e7223 */ /* 0x000fe2000001081b */
[----:B------:R-:W-:Y:S01]  /*4390*/  F2FP.BF16.F32.PACK_AB R74, R9, R74 ;  /* 0x0000004a094a723e */ /* 0x000fe200000010ff */
[----:B------:R-:W-:Y:S01]  /*43a0*/  IMAD.MOV.U32 R9, RZ, RZ, R13 ;  /* 0x000000ffff097224 */ /* 0x000fe200078e000d */
[----:B------:R-:W-:-:S02]  /*43b0*/  F2FP.BF16.F32.PACK_AB R6, R6, R5 ;  /* 0x000000050606723e */ /* 0x000fc400000010ff */
[----:B------:R-:W-:Y:S01]  /*43c0*/  F2FP.BF16.F32.PACK_AB R10, R14, R7 ;  /* 0x000000070e0a723e */ /* 0x000fe200000010ff */
[----:B------:R-:W-:Y:S01]  /*43d0*/  IMAD.MOV.U32 R13, RZ, RZ, R74 ;  /* 0x000000ffff0d7224 */ /* 0x000fe200078e004a */
[----:B------:R-:W-:Y:S01]  /*43e0*/  F2FP.BF16.F32.PACK_AB R14, R25, R12 ;  /* 0x0000000c190e723e */ /* 0x000fe200000010ff */
[----:B------:R-:W-:Y:S01]  /*43f0*/  IMAD.MOV.U32 R12, RZ, RZ, R11 ;  /* 0x000000ffff0c7224 */ /* 0x000fe200078e000b */
[----:B------:R-:W-:Y:S01]  /*4400*/  F2FP.BF16.F32.PACK_AB R15, R4, R67 ;  /* 0x00000043040f723e */ /* 0x000fe200000010ff */
[----:B------:R-:W-:Y:S02]  /*4410*/  IMAD.MOV.U32 R8, RZ, RZ, R6 ;  /* 0x000000ffff087224 */ /* 0x000fe400078e0006 */
[----:B------:R-:W-:-:S07]  /*4420*/  IMAD.MOV.U32 R11, RZ, RZ, R24 ;  /* 0x000000ffff0b7224 */ /* 0x000fce00078e0018 */
.L_x_7911:
[----:B------:R-:W-:Y:S05]  /*4430*/  BSYNC B1 ;  /* 0x0000000000017941 */ /* 0x000fea0003800000 */
.L_x_7910:
        /* <DEDUP_REMOVED lines=8> */
.L_x_7891:
[----:B------:R-:W-:-:S06]  /*44c0*/  UISETP.NE.AND UP0, UPT, UR37, 0x3, UPT ;  /* 0x000000032500788c */ /* 0x000fcc000bf05270 */
[----:B------:R-:W-:-:S13]  /*44d0*/  PLOP3.LUT P3, PT, PT, PT, UP0, 0x80, 0x0 ;  /* 0x000000000000781c */ /* 0x000fda0003f6f008 */
[----:B------:R-:W-:Y:S05]  /*44e0*/  @!P3 BRA `(.L_x_7912) ;  /* 0x000000000004b947 */ /* 0x000fea0003800000 */
[----:B------:R-:W-:Y:S01]  /*44f0*/  BPT.TRAP 0x1 ;  /* 0x000000040000795c */ /* 0x000fe20000300000 */
.L_x_7912:
[----:B------:R-:W-:Y:S01]  /*4500*/  IMAD R61, R184, 0x8, R2 ;  /* 0x00000008b83d7824 */ /* 0x000fe200078e0202 */
[----:B------:R-:W-:Y:S01]  /*4510*/  SHF.L.U32 R68, R189, 0x1f, RZ ;  /* 0x0000001fbd447819 */ /* 0x000fe200000006ff */
[----:B------:R-:W-:Y:S01]  /*4520*/  BSSY B1, `(.L_x_7913) ;  /* 0x0000004000017945 */ /* 0x000fe20003800000 */
[----:B------:R-:W-:Y:S02]  /*4530*/  SHF.R.S32.HI R65, RZ, 0x1f, R63 ;  /* 0x0000001fff417819 */ /* 0x000fe4000001143f */
[----:B------:R-:W1:Y:S02]  /*4540*/  SYNCS.PHASECHK.TRANS64.TRYWAIT P4, [R61+URZ+0x28c90], R68 ;  /* 0x028c90443d0075a7 */ /* 0x000e64000808017f */
[----:B-1----:R-:W-:Y:S05]  /*4550*/  @!P4 BRA `(.L_x_7914) ;  /* 0x0000019c0028c947 */ /* 0x002fea0003800000 */
.L_x_8178:
[----:B------:R-:W-:Y:S05]  /*4560*/  BSYNC B1 ;  /* 0x0000000000017941 */ /* 0x000fea0003800000 */
.L_x_7913:
        /* <DEDUP_REMOVED lines=24> */
.L_x_8182:
        /* <DEDUP_REMOVED lines=18> */
.L_x_7899:
[----:B------:R-:W-:Y:S05]  /*4810*/  BSYNC B0 ;  /* 0x0000000000007941 */ /* 0x000fea0003800000 */
.L_x_7890:
        /* <DEDUP_REMOVED lines=17> */
.L_x_7917:
[----:B------:R-:W-:Y:S05]  /*4930*/  BSYNC B0 ;  /* 0x0000000000007941 */ /* 0x000fea0003800000 */
.L_x_7916:
[----:B------:R-:W2:Y:S01]  /*4940*/  SYNCS.PHASECHK.TRANS64.TRYWAIT P3, [R61+URZ+0x28cb0], R68 ;  /* 0x028cb0443d0075a7 */ /* 0x000ea2000806017f */
[----:B------:R-:W-:Y:S04]  /*4950*/  BSSY B0, `(.L_x_7918) ;  /* 0x0000002000007945 */ /* 0x000fe80003800000 */
[----:B--2---:R-:W-:Y:S05]  /*4960*/  @!P3 BRA `(.L_x_7919) ;  /* 0x00000198007cb947 */ /* 0x004fea0003800000 */
.L_x_8183:
[----:B------:R-:W-:Y:S05]  /*4970*/  BSYNC B0 ;  /* 0x0000000000007941 */ /* 0x000fea0003800000 */
.L_x_7918:
        /* <DEDUP_REMOVED lines=21> */
[----:B------:R-:W4:Y:S01]  /*4ad0*/  LDL R25, [R1] ;  /* 0x0000000001197983 */ /* 0x000f220000100800 */
[----:B------:R-:W-:-:S03]  /*4ae0*/  ULDC UR4, c[0x0][0x320] ;  /* 0x0000c80000047ab9 */ /* 0x000fc60000000800 */
[----:B------:R-:W5:Y:S04]  /*4af0*/  LDL R24, [R1+0x4] ;  /* 0x0000040001187983 */ /* 0x000f680000100800 */
[----:B------:R-:W2:Y:S01]  /*4b00*/  LDL R54, [R1+0x8] ;  /* 0x0000080001367983 */ /* 0x000ea20000100800 */
[----:B------:R-:W-:Y:S01]  /*4b10*/  ISETP.GE.AND P5, PT, R18, UR4, PT ;  /* 0x0000000412007c0c */ /* 0x000fe2000bfa6270 */
[----:B------:R-:W-:Y:S02]  /*4b20*/  IMAD R9, R184, 0x8000, R48 ;  /* 0x00008000b8097824 */ /* 0x000fe400078e0230 */
[----:B------:R-:W2:Y:S02]  /*4b30*/  LDL R27, [R1+0xc] ;  /* 0x00000c00011b7983 */ /* 0x000ea40000100800 */
[----:B------:R-:W-:-:S02]  /*4b40*/  IMAD R13, R9, 0x2, R2 ;  /* 0x00000002090d7824 */ /* 0x000fc400078e0202 */
[----:B------:R-:W2:Y:S01]  /*4b50*/  LDL R26, [R1+0x10] ;  /* 0x00001000011a7983 */ /* 0x000ea20000100800 */
[----:B------:R-:W-:Y:S01]  /*4b60*/  LOP3.LUT P3, RZ, R192, 0x4, RZ, 0xc0, !PT ;  /* 0x00000004c0ff7812 */ /* 0x000fe2000786c0ff */
[C---:B------:R-:W-:Y:S02]  /*4b70*/  VIADD R15, R9.reuse, 0x20 ;  /* 0x00000020090f7836 */ /* 0x040fe40000000000 */
[C---:B-1----:R-:W-:Y:S02]  /*4b80*/  VIADD R14, R18.reuse, 0x40 ;  /* 0x00000040120e7836 */ /* 0x042fe40000000000 */
[----:B------:R-:W1:Y:S08]  /*4b90*/  @!P5 LDS.128 R4, [R13+0x400] ;  /* 0x000400000d04d984 */ /* 0x000e700000000c00 */
        /* <DEDUP_REMOVED lines=10> */
[----:B------:R-:W-:Y:S01]  /*4c40*/  ISETP.GE.AND P5, PT, R14, UR4, PT ;  /* 0x000000040e007c0c */ /* 0x000fe2000bfa6270 */
[----:B------:R-:W-:Y:S02]  /*4c50*/  VIADD R14, R18, 0x60 ;  /* 0x00000060120e7836 */ /* 0x000fe40000000000 */
[----:B-1----:R0:W-:Y:S10]  /*4c60*/  @!P3 ST.E.128 desc[UR42][R8.64], R4 ;  /* 0x000000040800b985 */ /* 0x0021f4000c101d2a */
[----:B------:R-:W1:Y:S01]  /*4c70*/  @!P5 LDS.128 R4, [R13+0x2400] ;  /* 0x002400000d04d984 */ /* 0x000e620000000c00 */
[----:B0-----:R-:W-:-:S05]  /*4c80*/  @!P5 LEA R8, P3, R229, R11, 0x1 ;  /* 0x0000000be508d211 */ /* 0x001fca00078608ff */
[----:B----4-:R-:W-:Y:S02]  /*4c90*/  @!P5 IMAD.X R9, R10, 0x1, R25, P3 ;  /* 0x000000010a09d824 */ /* 0x010fe400018e0619 */
[----:B------:R-:W4:Y:S01]  /*4ca0*/  LDL R25, [R1+0x14] ;  /* 0x0000140001197983 */ /* 0x000f220000100800 */
[----:B------:R-:W-:Y:S01]  /*4cb0*/  ISETP.GE.AND P3, PT, R14, UR4, PT ;  /* 0x000000040e007c0c */ /* 0x000fe2000bf66270 */
[----:B------:R-:W-:Y:S02]  /*4cc0*/  VIADD R14, R18, 0x80 ;  /* 0x00000080120e7836 */ /* 0x000fe40000000000 */
[----:B-1----:R0:W-:Y:S10]  /*4cd0*/  @!P5 ST.E.128 desc[UR42][R8.64], R4 ;  /* 0x000000040800d985 */ /* 0x0021f4000c101d2a */
[----:B------:R-:W1:Y:S01]  /*4ce0*/  @!P3 LDS.128 R4, [R12+0x2400] ;  /* 0x002400000c04b984 */ /* 0x000e620000000c00 */
[----:B0-----:R-:W-:-:S05]  /*4cf0*/  @!P3 LEA R8, P5, R228, R11, 0x1 ;  /* 0x0000000be408b211 */ /* 0x001fca00078a08ff */
[----:B-----5:R-:W-:Y:S02]  /*4d00*/  @!P3 IMAD.X R9, R10, 0x1, R24, P5 ;  /* 0x000000010a09b824 */ /* 0x020fe400028e0618 */
[----:B------:R-:W5:Y:S01]  /*4d10*/  LDL R24, [R1+0x18] ;  /* 0x0000180001187983 */ /* 0x000f620000100800 */
[----:B------:R-:W-:Y:S01]  /*4d20*/  ISETP.GE.AND P5, PT, R14, UR4, PT ;  /* 0x000000040e007c0c */ /* 0x000fe2000bfa6270 */
[----:B------:R-:W-:Y:S02]  /*4d30*/  VIADD R14, R18, 0xa0 ;  /* 0x000000a0120e7836 */ /* 0x000fe40000000000 */
[----:B-1----:R0:W-:Y:S10]  /*4d40*/  @!P3 ST.E.128 desc[UR42][R8.64], R4 ;  /* 0x000000040800b985 */ /* 0x0021f4000c101d2a */
[----:B------:R-:W1:Y:S01]  /*4d50*/  @!P5 LDS.128 R4, [R13+0x4400] ;  /* 0x004400000d04d984 */ /* 0x000e620000000c00 */
[----:B0-----:R-:W-:-:S05]  /*4d60*/  @!P5 LEA R8, P3, R227, R11, 0x1 ;  /* 0x0000000be308d211 */ /* 0x001fca00078608ff */
[----:B--2---:R-:W-:Y:S02]  /*4d70*/  @!P5 IMAD.X R9, R10, 0x1, R54, P3 ;  /* 0x000000010a09d824 */ /* 0x004fe400018e0636 */
[----:B------:R-:W2:Y:S01]  /*4d80*/  LDL R54, [R1+0x20] ;  /* 0x0000200001367983 */ /* 0x000ea20000100800 */
[----:B------:R-:W-:-:S03]  /*4d90*/  ISETP.GE.AND P3, PT, R14, UR4, PT ;  /* 0x000000040e007c0c */ /* 0x000fc6000bf66270 */
[----:B-1----:R0:W-:Y:S10]  /*4da0*/  @!P5 ST.E.128 desc[UR42][R8.64], R4 ;  /* 0x000000040800d985 */ /* 0x0021f4000c101d2a */
[----:B------:R-:W1:Y:S01]  /*4db0*/  @!P3 LDS.128 R4, [R12+0x4400] ;  /* 0x004400000c04b984 */ /* 0x000e620000000c00 */
[----:B0-----:R-:W-:-:S05]  /*4dc0*/  @!P3 LEA R8, P5, R226, R11, 0x1 ;  /* 0x0000000be208b211 */ /* 0x001fca00078a08ff */
[----:B------:R-:W-:Y:S02]  /*4dd0*/  @!P3 IMAD.X R9, R10, 0x1, R27, P5 ;  /* 0x000000010a09b824 */ /* 0x000fe400028e061b */
[----:B------:R-:W2:Y:S01]  /*4de0*/  LDL R27, [R1+0x24] ;  /* 0x00002400011b7983 */ /* 0x000ea20000100800 */
[----:B------:R-:W-:-:S05]  /*4df0*/  VIADD R14, R18, 0xc0 ;  /* 0x000000c0120e7836 */ /* 0x000fca0000000000 */
[----:B------:R-:W-:Y:S01]  /*4e00*/  ISETP.GE.AND P5, PT, R14, UR4, PT ;  /* 0x000000040e007c0c */ /* 0x000fe2000bfa6270 */
[----:B-1----:R0:W-:-:S12]  /*4e10*/  @!P3 ST.E.128 desc[UR42][R8.64], R4 ;  /* 0x000000040800b985 */ /* 0x0021d8000c101d2a */
        /* <DEDUP_REMOVED lines=8> */
[----:B0-----:R-:W-:Y:S01]  /*4ea0*/  @!P3 LEA R8, P5, R224, R11, 0x1 ;  /* 0x0000000be008b211 */ /* 0x001fe200078a08ff */
[----:B------:R-:W-:-:S04]  /*4eb0*/  VIADD R14, R18, 0x100 ;  /* 0x00000100120e7836 */ /* 0x000fc80000000000 */
[----:B----4-:R-:W-:Y:S02]  /*4ec0*/  @!P3 IMAD.X R9, R10, 0x1, R25, P5 ;  /* 0x000000010a09b824 */ /* 0x010fe400028e0619 */
[----:B------:R-:W4:Y:S01]  /*4ed0*/  LDL R25, [R1+0x2c] ;  /* 0x00002c0001197983 */ /* 0x000f220000100800 */
[----:B------:R-:W-:-:S03]  /*4ee0*/  ISETP.GE.AND P5, PT, R14, UR4, PT ;  /* 0x000000040e007c0c */ /* 0x000fc6000bfa6270 */
[----:B-1----:R0:W-:Y:S10]  /*4ef0*/  @!P3 ST.E.128 desc[UR42][R8.64], R4 ;  /* 0x000000040800b985 */ /* 0x0021f4000c101d2a */
[----:B------:R-:W1:Y:S01]  /*4f00*/  @!P5 LDS.128 R4, [R13+0x8400] ;  /* 0x008400000d04d984 */ /* 0x000e620000000c00 */
[----:B0-----:R-:W-:-:S05]  /*4f10*/  @!P5 LEA R8, P3, R221, R11, 0x1 ;  /* 0x0000000bdd08d211 */ /* 0x001fca00078608ff */
[----:B-----5:R-:W-:Y:S02]  /*4f20*/  @!P5 IMAD.X R9, R10, 0x1, R24, P3 ;  /* 0x000000010a09d824 */ /* 0x020fe400018e0618 */
[----:B------:R-:W5:Y:S01]  /*4f30*/  LDL R24, [R1+0x30] ;  /* 0x0000300001187983 */ /* 0x000f620000100800 */
        /* <DEDUP_REMOVED lines=13> */
[----:B--2---:R-:W-:Y:S01]  /*5010*/  @!P5 IMAD.X R9, R10, 0x1, R54, P3 ;  /* 0x000000010a09d824 */ /* 0x004fe200018e0636 */
        /* <DEDUP_REMOVED lines=24> */
[----:B------:R-:W-:-:S04]  /*51a0*/  ISETP.GE.AND P3, PT, R14, UR4, PT ;  /* 0x000000040e007c0c */ /* 0x000fc8000bf66270 */
[----:B-1----:R0:W-:Y:S09]  /*51b0*/  @!P5 ST.E.128 desc[UR42][R8.64], R4 ;  /* 0x000000040800d985 */ /* 0x0021f2000c101d2a */
[----:B------:R-:W1:Y:S01]  /*51c0*/  @!P3 LDS.128 R4, [R12+0xe400] ;  /* 0x00e400000c04b984 */ /* 0x000e620000000c00 */
[----:B0-----:R-:W-:-:S05]  /*51d0*/  @!P3 LEA R8, P5, R210, R11, 0x1 ;  /* 0x0000000bd208b211 */ /* 0x001fca00078a08ff */
[----:B---3--:R-:W-:-:S05]  /*51e0*/  @!P3 IMAD.X R9, R10, 0x1, R15, P5 ;  /* 0x000000010a09b824 */ /* 0x008fca00028e060f */
[----:B-1----:R4:W-:Y:S03]  /*51f0*/  @!P3 ST.E.128 desc[UR42][R8.64], R4 ;  /* 0x000000040800b985 */ /* 0x0029e6000c101d2a */
.L_x_7921:
[----:B------:R-:W-:Y:S05]  /*5200*/  BSYNC B0 ;  /* 0x0000000000007941 */ /* 0x000fea0003800000 */
.L_x_7920:
        /* <DEDUP_REMOVED lines=17> */
.L_x_7885:
[----:B------:R-:W-:Y:S04]  /*5320*/  BSSY B0, `(.L_x_7923) ;  /* 0x0000004000007945 */ /* 0x000fe80003800000 */
[----:B------:R-:W-:Y:S05]  /*5330*/  @P3 BRA `(.L_x_7924) ;  /* 0x0000000000083947 */ /* 0x000fea0003800000 */
[----:B------:R-:W1:Y:S02]  /*5340*/  FENCE.VIEW.ASYNC.G ;  /* 0x00000000000073c6 */ /* 0x000e640000000100 */
[----:B-1----:R-:W-:Y:S06]  /*5350*/  BAR.ARV 0xc, 0x180 ;  /* 0x0306000000007b1d */ /* 0x002fec0000002000 */
.L_x_7924:
[----:B------:R-:W-:Y:S05]  /*5360*/  BSYNC B0 ;  /* 0x0000000000007941 */ /* 0x000fea0003800000 */
.L_x_7923:
[----:B------:R-:W-:Y:S01]  /*5370*/  UISETP.NE.AND UP0, UPT, UR39, 0x1, UPT ;  /* 0x000000012700788c */ /* 0x000fe2000bf05270 */
[----:B------:R-:W-:Y:S05]  /*5380*/  BSSY B7, `(.L_x_7925) ;  /* 0x0000b8d000077945 */ /* 0x000fea0003800000 */
[----:B------:R-:W-:-:S13]  /*5390*/  PLOP3.LUT P0, PT, PT, PT, UP0, 0x80, 0x0 ;  /* 0x000000000000781c */ /* 0x000fda0003f0f008 */
[----:B------:R-:W-:Y:S05]  /*53a0*/  @!P0 BRA `(.L_x_7926) ;  /* 0x0000002000708947 */ /* 0x000fea0003800000 */
[----:B------:R-:W1:Y:S01]  /*53b0*/  LDC R0, c[0x0][0x448] ;  /* 0x00011200ff007b82 */ /* 0x000e620000000800 */
[----:B------:R-:W-:Y:S01]  /*53c0*/  VIADD R3, R199, 0x3f ;  /* 0x0000003fc7037836 */ /* 0x000fe20000000000 */
[----:B------:R-:W-:Y:S01]  /*53d0*/  BSSY B0, `(.L_x_7927) ;  /* 0x000002c000007945 */ /* 0x000fe20003800000 */
[----:B-1----:R-:W-:-:S13]  /*53e0*/  ISETP.NE.AND P0, PT, R0, 0x1, PT ;  /* 0x000000010000780c */ /* 0x002fda0003f05270 */
[----:B------:R-:W1:Y:S08]  /*53f0*/  @P0 LDC R0, c[0x0][0x44c] ;  /* 0x00011300ff000b82 */ /* 0x000e700000000800 */
[----:B------:R-:W2:Y:S01]  /*5400*/  @P0 LDC R5, c[0x0][0x450] ;  /* 0x00011400ff050b82 */ /* 0x000ea20000000800 */
[----:B-1----:R-:W-:-:S05]  /*5410*/  @P0 IMAD.HI.U32 R0, R3, R0, RZ ;  /* 0x0000000003000227 */ /* 0x002fca00078e00ff */
[----:B--2---:R-:W-:-:S05]  /*5420*/  @P0 SHF.R.U32.HI R3, RZ, R5, R0 ;  /* 0x00000005ff030219 */ /* 0x004fca0000011600 */
[----:B------:R-:W-:-:S05]  /*5430*/  IMAD.IADD R3, R38, 0x1, R3 ;  /* 0x0000000126037824 */ /* 0x000fca00078e0203 */
[----:B------:R-:W-:-:S04]  /*5440*/  SHF.R.S32.HI R0, RZ, 0x1f, R3 ;  /* 0x0000001fff007819 */ /* 0x000fc80000011403 */
[----:B------:R-:W-:Y:S01]  /*5450*/  LEA.HI R0, R0, R3, RZ, 0x6 ;  /* 0x0000000300007211 */ /* 0x000fe200078f30ff */
[----:B------:R-:W-:-:S03]  /*5460*/  IMAD.MOV.U32 R3, RZ, RZ, RZ ;  /* 0x000000ffff037224 */ /* 0x000fc600078e00ff */
[----:B------:R-:W-:-:S04]  /*5470*/  SHF.R.S32.HI R0, RZ, 0x6, R0 ;  /* 0x00000006ff007819 */ /* 0x000fc80000011400 */
[----:B------:R-:W-:-:S04]  /*5480*/  VIMNMX R37, R37, R0, PT ;  /* 0x0000000025257248 */ /* 0x000fc80003fe0100 */
[----:B------:R-:W-:-:S13]  /*5490*/  ISETP.GE.AND P0, PT, R37, 0x1, PT ;  /* 0x000000012500780c */ /* 0x000fda0003f06270 */
        /* <DEDUP_REMOVED lines=8> */
[-C--:B---3--:R-:W-:Y:S02]  /*5520*/  IABS R10, R9.reuse ;  /* 0x00000009000a7213 */ /* 0x088fe40000000000 */
        /* <DEDUP_REMOVED lines=22> */
.L_x_7928:
[----:B------:R-:W-:Y:S05]  /*5690*/  BSYNC B0 ;  /* 0x0000000000007941 */ /* 0x000fea0003800000 */
.L_x_7927:
        /* <DEDUP_REMOVED lines=66> */
[----:B--2---:R-:W-:-:S05]  /*5ac0*/  IMAD R0, R0, R3, RZ ;  /* 0x0000000300007224 */ /* 0x004fca00078e02ff */
        /* <DEDUP_REMOVED lines=18> */
.L_x_7930:
        /* <DEDUP_REMOVED lines=11> */
.L_x_8184:
[----:B------:R-:W-:Y:S05]  /*5ca0*/  BSYNC B0 ;  /* 0x0000000000007941 */ /* 0x000fea0003800000 */
.L_x_7931:
        /* <DEDUP_REMOVED lines=48> */
.L_x_7933:
[----:B------:R-:W-:Y:S01]  /*5fb0*/  VIADD R3, R3, 0xfffffffe ;  /* 0xfffffffe03037836 */ /* 0x000fe20000000000 */
[----:B------:R-:W-:Y:S01]  /*5fc0*/  BSSY B0, `(.L_x_7934) ;  /* 0x00000cc000007945 */ /* 0x000fe20003800000 */
[----:B------:R-:W-:-:S03]  /*5fd0*/  VIADD R12, R12, 0x28c60 ;  /* 0x00028c600c0c7836 */ /* 0x000fc60000000000 */
[----:B------:R-:W-:Y:S02]  /*5fe0*/  ISETP.GE.AND P1, PT, R3, R0, PT ;  /* 0x000000000300720c */ /* 0x000fe40003f26270 */
[----:B------:R-:W-:-:S04]  /*5ff0*/  PRMT R12, R188, 0x654, R12 ;  /* 0x00000654bc0c7816 */ /* 0x000fc8000000000c */
[----:B------:R0:W-:Y:S07]  /*6000*/  SYNCS.ARRIVE.TRANS64.RED.A1T0 RZ, [R12+URZ], RZ ;  /* 0x000000ff0cff79a7 */ /* 0x0001ee000810043f */
[----:B------:R-:W-:Y:S05]  /*6010*/  @!P1 BRA `(.L_x_7935) ;  /* 0x0000000c00189947 */ /* 0x000fea0003800000 */
.L_x_7942:
        /* <DEDUP_REMOVED lines=142> */
.L_x_7936:
[----:B------:R-:W-:Y:S01]  /*6900*/  IMAD R21, R17, 0x8, R2 ;  /* 0x0000000811157824 */ /* 0x000fe200078e0202 */
[----:B------:R-:W-:-:S04]  /*6910*/  SHF.L.U32 R12, R22, 0x1f, RZ ;  /* 0x0000001f160c7819 */ /* 0x000fc800000006ff */
[----:B------:R0:W1:Y:S01]  /*6920*/  SYNCS.PHASECHK.TRANS64.TRYWAIT P1, [R21+URZ+0x28c50], R12 ;  /* 0x028c500c150075a7 */ /* 0x000062000802017f */
[----:B------:R-:W-:Y:S05]  /*6930*/  @!P0 BRA `(.L_x_7937) ;  /* 0x0000000000048947 */ /* 0x000fea0003800000 */
[----:B------:R-:W-:Y:S01]  /*6940*/  BPT.TRAP 0x1 ;  /* 0x000000040000795c */ /* 0x000fe20000300000 */
.L_x_7937:
[----:B------:R-:W-:Y:S04]  /*6950*/  BSSY B1, `(.L_x_7938) ;  /* 0x0000004000017945 */ /* 0x000fe80003800000 */
[----:B-1----:R-:W-:Y:S05]  /*6960*/  @P1 BRA `(.L_x_7939) ;  /* 0x0000000000081947 */ /* 0x002fea0003800000 */
[----:B------:R-:W1:Y:S02]  /*6970*/  SYNCS.PHASECHK.TRANS64.TRYWAIT P1, [R21+URZ+0x28c50], R12 ;  /* 0x028c500c150075a7 */ /* 0x000e64000802017f */
[----:B-1----:R-:W-:Y:S05]  /*6980*/  @!P1 BRA `(.L_x_7940) ;  /* 0x00000178009c9947 */ /* 0x002fea0003800000 */
.L_x_7939:
[----:B------:R-:W-:Y:S05]  /*6990*/  BSYNC B1 ;  /* 0x0000000000017941 */ /* 0x000fea0003800000 */
.L_x_7938:
        /* <DEDUP_REMOVED lines=42> */
.L_x_7941:
[----:B------:R-:W-:-:S05]  /*6c40*/  VIADD R21, R21, 0x28c60 ;  /* 0x00028c6015157836 */ /* 0x000fca0000000000 */
[----:B------:R-:W-:-:S04]  /*6c50*/  PRMT R21, R188, 0x654, R21 ;  /* 0x00000654bc157816 */ /* 0x000fc80000000015 */
[----:B------:R1:W-:Y:S01]  /*6c60*/  SYNCS.ARRIVE.TRANS64.RED.A1T0 RZ, [R21+URZ], RZ ;  /* 0x000000ff15ff79a7 */ /* 0x0003e2000810043f */
[----:B------:R-:W-:Y:S05]  /*6c70*/  @P2 BRA `(.L_x_7942) ;  /* 0xfffffff000e82947 */ /* 0x000fea000383ffff */
.L_x_7935:
[----:B------:R-:W-:Y:S05]  /*6c80*/  BSYNC B0 ;  /* 0x0000000000007941 */ /* 0x000fea0003800000 */
.L_x_7934:
        /* <DEDUP_REMOVED lines=142> */
.L_x_7926:
        /* <DEDUP_REMOVED lines=10> */
[----:B------:R-:W-:-:S04]  /*7610*/  LEA.HI R0, R0, R3, RZ, 0x6 ;  /* 0x0000000300007211 */ /* 0x000fc800078f30ff */
[----:B------:R-:W-:-:S04]  /*7620*/  SHF.R.S32.HI R0, RZ, 0x6, R0 ;  /* 0x00000006ff007819 */ /* 0x000fc80000011400 */
[----:B------:R-:W-:Y:S01]  /*7630*/  VIMNMX R37, R37, R0, PT ;  /* 0x0000000025257248 */ /* 0x000fe20003fe0100 */
[----:B------:R-:W-:-:S03]  /*7640*/  IMAD.MOV.U32 R0, RZ, RZ, RZ ;  /* 0x000000ffff007224 */ /* 0x000fc600078e00ff */
        /* <DEDUP_REMOVED lines=32> */
.L_x_7944:
[----:B------:R-:W-:Y:S05]  /*7850*/  BSYNC B0 ;  /* 0x0000000000007941 */ /* 0x000fea0003800000 */
.L_x_7943:
        /* <DEDUP_REMOVED lines=101> */
.L_x_7946:
[----:B------:R-:W-:Y:S05]  /*7eb0*/  BSYNC B6 ;  /* 0x0000000000067941 */ /* 0x000fea0003800000 */
.L_x_7945:
        /* <DEDUP_REMOVED lines=13> */
.L_x_7950:
[----:B--2---:R2:W4:Y:S02]  /*7f90*/  SYNCS.PHASECHK.TRANS64.TRYWAIT P0, [R2+URZ+0x28c00], R3 ;  /* 0x028c0003020075a7 */ /* 0x004524000800017f */
[----:B----4-:R-:W-:Y:S05]  /*7fa0*/  @!P0 NANOSLEEP.SYNCS 0x989680 ;  /* 0x009896800000895d */ /* 0x010fea0003900000 */
[----:B------:R-:W4:Y:S02]  /*7fb0*/  @!P0 SYNCS.PHASECHK.TRANS64 P0, [R2+URZ+0x28c00], R3 ;  /* 0x028c0003020085a7 */ /* 0x000f24000800007f */
[----:B----4-:R-:W-:Y:S05]  /*7fc0*/  @!P0 BRA `(.L_x_7950) ;  /* 0xfffffffc00f08947 */ /* 0x010fea000383ffff */
.L_x_7949:
[----:B------:R-:W-:Y:S05]  /*7fd0*/  BSYNC B0 ;  /* 0x0000000000007941 */ /* 0x000fea0003800000 */
.L_x_7948:
[----:B------:R-:W-:Y:S05]  /*7fe0*/  BRA `(.L_x_7951) ;  /* 0x0000002c00c07947 */ /* 0x000fea0003800000 */
.L_x_7947:
        /* <DEDUP_REMOVED lines=31> */
.L_x_7953:
[----:B------:R-:W-:Y:S05]  /*81e0*/  BSYNC B6 ;  /* 0x0000000000067941 */ /* 0x000fea0003800000 */
.L_x_7952:
        /* <DEDUP_REMOVED lines=43> */
.L_x_8190:
        /* <DEDUP_REMOVED lines=14> */
[----:B0-----:R-:W-:Y:S01]  /*8580*/  SHF.R.S32.HI R11, RZ, 0x1f, R196 ;  /* 0x0000001fff0b7819 */ /* 0x001fe200000114c4 */
[----:B----4-:R-:W-:-:S06]  /*8590*/  IMAD.MOV.U32 R9, RZ, RZ, R7 ;  /* 0x000000ffff097224 */ /* 0x010fcc00078e0007 */
[----:B------:R-:W-:Y:S02]  /*85a0*/  @!P2 IMAD.WIDE R4, R186, 0x2, R4 ;  /* 0x00000002ba04a825 */ /* 0x000fe400078e0204 */
[C---:B------:R-:W-:Y:S02]  /*85b0*/  @!P3 SHF.L.U64.HI R11, R196.reuse, 0x1, R11 ;  /* 0x00000001c40bb819 */ /* 0x040fe4000001020b */
        /* <DEDUP_REMOVED lines=13> */
.L_x_7958:
[----:B------:R-:W-:Y:S05]  /*8690*/  BSYNC B1 ;  /* 0x0000000000017941 */ /* 0x000fea0003800000 */
.L_x_7957:
[----:B--2--5:R-:W-:Y:S01]  /*86a0*/  IMAD.MOV.U32 R0, RZ, RZ, R24 ;  /* 0x000000ffff007224 */ /* 0x024fe200078e0018 */
[----:B------:R-:W-:Y:S01]  /*86b0*/  UMOV UR4, 0xffffffff ;  /* 0xffffffff00047882 */ /* 0x000fe20000000000 */
[----:B---3--:R-:W-:Y:S01]  /*86c0*/  IMAD.MOV.U32 R3, RZ, RZ, R25 ;  /* 0x000000ffff037224 */ /* 0x008fe200078e0019 */
[----:B0-----:R-:W-:Y:S01]  /*86d0*/  CS2R R8, SRZ ;  /* 0x0000000000087805 */ /* 0x001fe2000001ff00 */
[----:B------:R-:W-:Y:S01]  /*86e0*/  IMAD.MOV.U32 R4, RZ, RZ, R26 ;  /* 0x000000ffff047224 */ /* 0x000fe200078e001a */
[----:B------:R-:W-:Y:S01]  /*86f0*/  PRMT R33, R33, 0x5410, R0 ;  /* 0x0000541021217816 */ /* 0x000fe20000000000 */
        /* <DEDUP_REMOVED lines=15> */
.L_x_8196:
        /* <DEDUP_REMOVED lines=37> */
.L_x_7961:
[----:B------:R-:W-:Y:S05]  /*8a40*/  BSYNC B1 ;  /* 0x0000000000017941 */ /* 0x000fea0003800000 */
.L_x_7960:
[----:B------:R-:W4:Y:S01]  /*8a50*/  SYNCS.PHASECHK.TRANS64.TRYWAIT P0, [R2+URZ+0x28c00], R35 ;  /* 0x028c0023020075a7 */ /* 0x000f22000800017f */
[----:B---3--:R-:W-:Y:S01]  /*8a60*/  LOP3.LUT R3, R32, 0x1c0, RZ, 0xc0, !PT ;  /* 0x000001c020037812 */ /* 0x008fe200078ec0ff */
[----:B0----5:R-:W-:Y:S01]  /*8a70*/  IMAD.MOV.U32 R4, RZ, RZ, R8 ;  /* 0x000000ffff047224 */ /* 0x021fe200078e0008 */
[----:B------:R-:W-:Y:S01]  /*8a80*/  VIADDMNMX R31, R34, -R199, 0x40, PT ;  /* 0x00000040221f7446 */ /* 0x000fe200038009c7 */
        /* <DEDUP_REMOVED lines=11> */
[----:B-1----:R-:W-:Y:S01]  /*8b40*/  PRMT R30, R6, 0x5410, R4 ;  /* 0x00005410061e7816 */ /* 0x002fe20000000004 */
        /* <DEDUP_REMOVED lines=12> */
.L_x_8197:
[----:B------:R-:W-:Y:S05]  /*8c10*/  BSYNC B1 ;  /* 0x0000000000017941 */ /* 0x000fea0003800000 */
.L_x_7962:
        /* <DEDUP_REMOVED lines=55> */
.L_x_7967:
[----:B------:R-:W-:Y:S05]  /*8f90*/  BSYNC B2 ;  /* 0x0000000000027941 */ /* 0x000fea0003800000 */
.L_x_7966:
        /* <DEDUP_REMOVED lines=47> */
.L_x_7965:
[----:B------:R-:W-:Y:S05]  /*9290*/  BSYNC B1 ;  /* 0x0000000000017941 */ /* 0x000fea0003800000 */
.L_x_7964:
        /* <DEDUP_REMOVED lines=54> */
.L_x_7970:
[----:B------:R-:W-:Y:S05]  /*9600*/  BSYNC B1 ;  /* 0x0000000000017941 */ /* 0x000fea0003800000 */
.L_x_7969:
[----:B------:R-:W-:Y:S05]  /*9610*/  @P1 BRA `(.L_x_7968) ;  /* 0x0000001800101947 */ /* 0x000fea0003800000 */
[----:B-1----:R-:W1:Y:S01]  /*9620*/  LDS.128 R4, [R0+0x1000] ;  /* 0x0010000000047984 */ /* 0x002e620000000c00 */
        /* <DEDUP_REMOVED lines=16> */
[C---:B------:R-:W-:Y:S01]  /*9730*/  FMUL.FTZ R13, R9.reuse, R12 ;  /* 0x0000000c090d7220 */ /* 0x040fe20000410000 */
[-C--:B------:R-:W-:Y:S01]  /*9740*/  FMUL.FTZ R9, R9, R11.reuse ;  /* 0x0000000b09097220 */ /* 0x080fe20000410000 */
[C---:B------:R-:W-:Y:S01]  /*9750*/  FMUL.FTZ R21, R7.reuse, R34 ;  /* 0x0000002207157220 */ /* 0x040fe20000410000 */
[----:B------:R-:W-:Y:S02]  /*9760*/  IMAD.U32 R3, R4, 0x10000, RZ ;  /* 0x0001000004037824 */ /* 0x000fe400078e00ff */
[C---:B------:R-:W-:Y:S01]  /*9770*/  FFMA.FTZ R14, R8.reuse, R11, -R13 ;  /* 0x0000000b080e7223 */ /* 0x040fe2000001080d */
[----:B------:R-:W-:Y:S01]  /*9780*/  FFMA.FTZ R15, R8, R12, R9 ;  /* 0x0000000c080f7223 */ /* 0x000fe20000010009 */
[-C--:B------:R-:W-:Y:S01]  /*9790*/  FMUL.FTZ R9, R7, R32.reuse ;  /* 0x0000002007097220 */ /* 0x080fe20000410000 */
[C---:B------:R-:W-:Y:S01]  /*97a0*/  IMAD.U32 R6, R5.reuse, 0x10000, RZ ;  /* 0x0001000005067824 */ /* 0x040fe200078e00ff */
[----:B------:R-:W-:Y:S01]  /*97b0*/  LOP3.LUT R4, R4, 0xffff0000, RZ, 0xc0, !PT ;  /* 0xffff000004047812 */ /* 0x000fe200078ec0ff */
[C---:B------:R-:W-:Y:S01]  /*97c0*/  IMAD.U32 R8, R30.reuse, 0x10000, RZ ;  /* 0x000100001e087824 */ /* 0x040fe200078e00ff */
        /* <DEDUP_REMOVED lines=20> */
.L_x_7955:
        /* <DEDUP_REMOVED lines=80> */
[----:B012-4-:R-:W-:-:S07]  /*9e10*/  PRMT R44, R6, 0x5410, R7 ;  /* 0x00005410062c7816 */ /* 0x017fce0000000007 */
.L_x_8207:
        /* <DEDUP_REMOVED lines=24> */
.L_x_7973:
[----:B------:R-:W-:Y:S05]  /*9fa0*/  BSYNC B1 ;  /* 0x0000000000017941 */ /* 0x000fea0003800000 */
.L_x_7972:
        /* <DEDUP_REMOVED lines=20> */
.L_x_8208:
[----:B------:R-:W-:Y:S05]  /*a0f0*/  BSYNC B1 ;  /* 0x0000000000017941 */ /* 0x000fea0003800000 */
.L_x_7974:
[----:B------:R-:W-:Y:S04]  /*a100*/  BSSY B1, `(.L_x_7976) ;  /* 0x000006a000017945 */ /* 0x000fe80003800000 */
[----:B------:R-:W-:Y:S05]  /*a110*/  @P2 BRA `(.L_x_7977) ;  /* 0x0000000400a02947 */ /* 0x000fea0003800000 */
[----:B------:R-:W-:Y:S01]  /*a120*/  IMAD.SHL.U32 R12, R192, 0x40, RZ ;  /* 0x00000040c00c7824 */ /* 0x000fe200078e00ff */
[----:B------:R-:W-:Y:S01]  /*a130*/  SHF.R.U64 R47, R30, 0x10, R31 ;  /* 0x000000101e2f7819 */ /* 0x000fe2000000121f */
[----:B------:R-:W-:Y:S01]  /*a140*/  IMAD.IADD R14, R18, 0x1, R39 ;  /* 0x00000001120e7824 */ /* 0x000fe200078e0227 */
[--C-:B------:R-:W-:Y:S02]  /*a150*/  SHF.R.U64 R46, R20, 0x10, R21.reuse ;  /* 0x00000010142e7819 */ /* 0x100fe40000001215 */
[----:B------:R-:W-:Y:S02]  /*a160*/  LOP3.LUT R15, R12, 0x1c0, RZ, 0xc0, !PT ;  /* 0x000001c00c0f7812 */ /* 0x000fe400078ec0ff */
[----:B------:R-:W-:Y:S02]  /*a170*/  SHF.R.U32.HI R42, RZ, 0x10, R21 ;  /* 0x00000010ff2a7819 */ /* 0x000fe40000011615 */
[----:B------:R-:W-:Y:S02]  /*a180*/  SHF.R.U32.HI R25, RZ, 0x3, R15 ;  /* 0x00000003ff197819 */ /* 0x000fe4000001160f */
[----:B------:R-:W-:-:S02]  /*a190*/  LOP3.LUT R14, R15, 0x38, R14, 0xf8, !PT ;  /* 0x000000380f0e7812 */ /* 0x000fc400078ef80e */
[----:B------:R-:W-:Y:S02]  /*a1a0*/  LOP3.LUT R12, R15, 0x38, R18, 0xf8, !PT ;  /* 0x000000380f0c7812 */ /* 0x000fe400078ef812 */
[-C--:B------:R-:W-:Y:S02]  /*a1b0*/  LOP3.LUT R15, R14, R25.reuse, RZ, 0x3c, !PT ;  /* 0x000000190e0f7212 */ /* 0x080fe400078e3cff */
[----:B0-----:R-:W-:Y:S02]  /*a1c0*/  LOP3.LUT R13, R12, R25, RZ, 0x3c, !PT ;  /* 0x000000190c0d7212 */ /* 0x001fe400078e3cff */
[----:B------:R-:W-:Y:S01]  /*a1d0*/  SHF.R.U32.HI R40, RZ, 0x10, R29 ;  /* 0x00000010ff287819 */ /* 0x000fe2000001161d */
[C---:B------:R-:W-:Y:S01]  /*a1e0*/  IMAD R25, R206.reuse, 0x200, R15 ;  /* 0x00000200ce197824 */ /* 0x040fe200078e020f */
[----:B------:R-:W-:Y:S01]  /*a1f0*/  PRMT R47, R43, 0x5410, R47 ;  /* 0x000054102b2f7816 */ /* 0x000fe2000000002f */
[----:B------:R-:W-:Y:S01]  /*a200*/  IMAD R13, R206, 0x200, R13 ;  /* 0x00000200ce0d7824 */ /* 0x000fe200078e020d */
[----:B------:R-:W-:Y:S01]  /*a210*/  SHF.R.U64 R41, R28, 0x10, R29 ;  /* 0x000000101c297819 */ /* 0x000fe2000000121d */
[--C-:B------:R-:W-:Y:S01]  /*a220*/  IMAD R38, R25, 0x2, R2.reuse ;  /* 0x0000000219267824 */ /* 0x100fe200078e0202 */
[----:B------:R-:W-:Y:S01]  /*a230*/  SHF.R.U32.HI R50, RZ, 0x10, R31 ;  /* 0x00000010ff327819 */ /* 0x000fe2000001161f */
[----:B------:R-:W-:Y:S01]  /*a240*/  IMAD R35, R13, 0x2, R2 ;  /* 0x000000020d237824 */ /* 0x000fe200078e0202 */
[----:B------:R-:W-:Y:S01]  /*a250*/  PRMT R46, R36, 0x5432, R46 ;  /* 0x00005432242e7816 */ /* 0x000fe2000000002e */
[----:B------:R-:W-:Y:S01]  /*a260*/  IMAD.U32 R49, R47, 0x10000, RZ ;  /* 0x000100002f317824 */ /* 0x000fe200078e00ff */
[----:B------:R-:W0:Y:S01]  /*a270*/  LDS.128 R24, [R38+0x20400] ;  /* 0x0204000026187984 */ /* 0x000e220000000c00 */
[----:B------:R-:W-:-:S02]  /*a280*/  PRMT R28, R37, 0x5432, R42 ;  /* 0x00005432251c7816 */ /* 0x000fc4000000002a */
[----:B------:R-:W-:Y:S01]  /*a290*/  PRMT R37, R37, 0x5410, R40 ;  /* 0x0000541025257816 */ /* 0x000fe20000000028 */
[----:B------:R-:W1:Y:S01]  /*a2a0*/  LDS.128 R12, [R35+0x20400] ;  /* 0x02040000230c7984 */ /* 0x000e620000000c00 */
[--C-:B------:R-:W-:Y:S02]  /*a2b0*/  SHF.R.U64 R21, R32, 0x10, R33.reuse ;  /* 0x0000001020157819 */ /* 0x100fe40000001221 */
[----:B------:R-:W-:Y:S02]  /*a2c0*/  SHF.R.U32.HI R20, RZ, 0x10, R33 ;  /* 0x00000010ff147819 */ /* 0x000fe40000011621 */
[----:B------:R-:W-:Y:S02]  /*a2d0*/  PRMT R50, R43, 0x5432, R50 ;  /* 0x000054322b327816 */ /* 0x000fe40000000032 */
[C---:B------:R-:W-:Y:S02]  /*a2e0*/  PRMT R21, R44.reuse, 0x5410, R21 ;  /* 0x000054102c157816 */ /* 0x040fe40000000015 */
[----:B------:R-:W-:-:S02]  /*a2f0*/  PRMT R20, R44, 0x5432, R20 ;  /* 0x000054322c147816 */ /* 0x000fc40000000014 */
[----:B------:R-:W-:Y:S02]  /*a300*/  PRMT R36, R36, 0x5410, R41 ;  /* 0x0000541024247816 */ /* 0x000fe40000000029 */
[----:B------:R-:W-:Y:S01]  /*a310*/  LOP3.LUT R48, R47, 0xffff0000, RZ, 0xc0, !PT ;  /* 0xffff00002f307812 */ /* 0x000fe200078ec0ff */
[C---:B------:R-:W-:Y:S01]  /*a320*/  IMAD.U32 R47, R28.reuse, 0x10000, RZ ;  /* 0x000100001c2f7824 */ /* 0x040fe200078e00ff */
[----:B------:R-:W-:Y:S01]  /*a330*/  LOP3.LUT R28, R28, 0xffff0000, RZ, 0xc0, !PT ;  /* 0xffff00001c1c7812 */ /* 0x000fe200078ec0ff */
[C---:B0-----:R-:W-:Y:S01]  /*a340*/  IMAD.U32 R40, R24.reuse, 0x10000, RZ ;  /* 0x0001000018287824 */ /* 0x041fe200078e00ff */
[C---:B------:R-:W-:Y:S01]  /*a350*/  LOP3.LUT R43, R25.reuse, 0xffff0000, RZ, 0xc0, !PT ;  /* 0xffff0000192b7812 */ /* 0x040fe200078ec0ff */
[----:B------:R-:W-:Y:S01]  /*a360*/  IMAD.U32 R42, R25, 0x10000, RZ ;  /* 0x00010000192a7824 */ /* 0x000fe200078e00ff */
[----:B------:R-:W-:Y:S01]  /*a370*/  LOP3.LUT R41, R24, 0xffff0000, RZ, 0xc0, !PT ;  /* 0xffff000018297812 */ /* 0x000fe200078ec0ff */
[C---:B-1----:R-:W-:Y:S01]  /*a380*/  IMAD.U32 R30, R12.reuse, 0x10000, RZ ;  /* 0x000100000c1e7824 */ /* 0x042fe200078e00ff */
[----:B------:R-:W-:Y:S01]  /*a390*/  LOP3.LUT R31, R12, 0xffff0000, RZ, 0xc0, !PT ;  /* 0xffff00000c1f7812 */ /* 0x000fe200078ec0ff */
[C---:B------:R-:W-:Y:S01]  /*a3a0*/  IMAD.U32 R32, R13.reuse, 0x10000, RZ ;  /* 0x000100000d207824 */ /* 0x040fe200078e00ff */
        /* <DEDUP_REMOVED lines=12> */
[----:B------:R-:W-:Y:S01]  /*a470*/  LOP3.LUT R46, R46, 0xffff0000, RZ, 0xc0, !PT ;  /* 0xffff00002e2e7812 */ /* 0x000fe200078ec0ff */
[----:B------:R-:W-:Y:S01]  /*a480*/  FFMA.FTZ R24, R30, R25, -R51 ;  /* 0x000000191e187223 */ /* 0x000fe20000010833 */
[----:B------:R-:W-:Y:S02]  /*a490*/  IMAD.U32 R51, R50, 0x10000, RZ ;  /* 0x0001000032337824 */ /* 0x000fe400078e00ff */
[----:B------:R-:W-:Y:S01]  /*a4a0*/  FFMA.FTZ R25, R30, R49, R27 ;  /* 0x000000311e197223 */ /* 0x000fe2000001001b */
[C---:B------:R-:W-:Y:S01]  /*a4b0*/  FMUL.FTZ R40, R41.reuse, R48 ;  /* 0x0000003029287220 */ /* 0x040fe20000410000 */
[-C--:B------:R-:W-:Y:S01]  /*a4c0*/  FMUL.FTZ R30, R41, R46.reuse ;  /* 0x0000002e291e7220 */ /* 0x080fe20000410000 */
[----:B------:R-:W-:Y:S01]  /*a4d0*/  FMUL.FTZ R41, R42, R51 ;  /* 0x000000332a297220 */ /* 0x000fe20000410000 */
[----:B------:R-:W-:Y:S01]  /*a4e0*/  LOP3.LUT R50, R50, 0xffff0000, RZ, 0xc0, !PT ;  /* 0xffff000032327812 */ /* 0x000fe200078ec0ff */
[-C--:B------:R-:W-:Y:S01]  /*a4f0*/  FMUL.FTZ R42, R42, R47.reuse ;  /* 0x0000002f2a2a7220 */ /* 0x080fe20000410000 */
[C---:B------:R-:W-:Y:S01]  /*a500*/  FFMA.FTZ R27, R31.reuse, R46, -R40 ;  /* 0x0000002e1f1b7223 */ /* 0x040fe20000010828 */
[----:B------:R-:W-:Y:S01]  /*a510*/  FFMA.FTZ R48, R31, R48, R30 ;  /* 0x000000301f307223 */ /* 0x000fe2000001001e */
[C---:B------:R-:W-:Y:S01]  /*a520*/  FFMA.FTZ R41, R32.reuse, R47, -R41 ;  /* 0x0000002f20297223 */ /* 0x040fe20000010829 */
[----:B------:R-:W-:Y:S01]  /*a530*/  FFMA.FTZ R42, R32, R51, R42 ;  /* 0x00000033202a7223 */ /* 0x000fe2000001002a */
[----:B------:R-:W-:Y:S01]  /*a540*/  FMUL.FTZ R32, R43, R50 ;  /* 0x000000322b207220 */ /* 0x000fe20000410000 */
[----:B------:R-:W-:-:S02]  /*a550*/  IMAD.U32 R31, R21, 0x10000, RZ ;  /* 0x00010000151f7824 */ /* 0x000fc400078e00ff */
[-C--:B------:R-:W-:Y:S01]  /*a560*/  FMUL.FTZ R46, R43, R28.reuse ;  /* 0x0000001c2b2e7220 */ /* 0x080fe20000410000 */
[----:B------:R-:W-:Y:S02]  /*a570*/  IMAD.U32 R30, R36, 0x10000, RZ ;  /* 0x00010000241e7824 */ /* 0x000fe400078e00ff */
[----:B------:R-:W-:Y:S01]  /*a580*/  FFMA.FTZ R40, R33, R28, -R32 ;  /* 0x0000001c21287223 */ /* 0x000fe20000010820 */
[-C--:B------:R-:W-:Y:S01]  /*a590*/  FMUL.FTZ R52, R44, R31.reuse ;  /* 0x0000001f2c347220 */ /* 0x080fe20000410000 */
[----:B------:R-:W-:Y:S02]  /*a5a0*/  IMAD.U32 R32, R20, 0x10000, RZ ;  /* 0x0001000014207824 */ /* 0x000fe400078e00ff */
[----:B------:R-:W-:Y:S01]  /*a5b0*/  FMUL.FTZ R44, R44, R30 ;  /* 0x0000001e2c2c7220 */ /* 0x000fe20000410000 */
[----:B------:R-:W-:Y:S02]  /*a5c0*/  IMAD.U32 R28, R37, 0x10000, RZ ;  /* 0x00010000251c7824 */ /* 0x000fe400078e00ff */
[----:B------:R-:W-:Y:S01]  /*a5d0*/  FFMA.FTZ R33, R33, R50, R46 ;  /* 0x0000003221217223 */ /* 0x000fe2000001002e */
[----:B------:R-:W-:Y:S01]  /*a5e0*/  FFMA.FTZ R52, R29, R30, -R52 ;  /* 0x0000001e1d347223 */ /* 0x000fe20000010834 */
[----:B------:R-:W-:Y:S01]  /*a5f0*/  FMUL.FTZ R46, R45, R32 ;  /* 0x000000202d2e7220 */ /* 0x000fe20000410000 */
[----:B------:R-:W-:Y:S01]  /*a600*/  FFMA.FTZ R44, R29, R31, R44 ;  /* 0x0000001f1d2c7223 */ /* 0x000fe2000001002c */
[-C--:B------:R-:W-:Y:S01]  /*a610*/  FMUL.FTZ R30, R45, R28.reuse ;  /* 0x0000001c2d1e7220 */ /* 0x080fe20000410000 */
[----:B------:R-:W-:Y:S01]  /*a620*/  LOP3.LUT R21, R21, 0xffff0000, RZ, 0xc0, !PT ;  /* 0xffff000015157812 */ /* 0x000fe200078ec0ff */
[C---:B------:R-:W-:Y:S01]  /*a630*/  FFMA.FTZ R46, R13.reuse, R28, -R46 ;  /* 0x0000001c0d2e7223 */ /* 0x040fe2000001082e */
        /* <DEDUP_REMOVED lines=22> */
.L_x_7977:
[----:B------:R-:W-:Y:S05]  /*a7a0*/  BSYNC B1 ;  /* 0x0000000000017941 */ /* 0x000fea0003800000 */
.L_x_7976:
[----:B------:R-:W-:Y:S01]  /*a7b0*/  PRMT R20, R34, 0x5410, R3 ;  /* 0x0000541022147816 */ /* 0x000fe20000000003 */
[----:B------:R-:W-:Y:S06]  /*a7c0*/  @P0 BRA `(.L_x_7968) ;  /* 0x0000000400a40947 */ /* 0x000fec0003800000 */
[----:B------:R-:W2:Y:S01]  /*a7d0*/  LDL R41, [R1+0x58] ;  /* 0x0000580001297983 */ /* 0x000ea20000100800 */
[----:B------:R-:W-:Y:S01]  /*a7e0*/  IMAD.SHL.U32 R3, R0, 0x40, RZ ;  /* 0x0000004000037824 */ /* 0x000fe200078e00ff */
[----:B01----:R-:W-:Y:S01]  /*a7f0*/  SHF.R.S32.HI R13, RZ, 0x1f, R0 ;  /* 0x0000001fff0d7819 */ /* 0x003fe20000011400 */
[----:B------:R-:W-:Y:S01]  /*a800*/  IMAD.IADD R39, R18, 0x1, R39 ;  /* 0x0000000112277824 */ /* 0x000fe200078e0227 */
[----:B------:R-:W-:Y:S02]  /*a810*/  SHF.R.U64 R32, R4, 0x10, R5 ;  /* 0x0000001004207819 */ /* 0x000fe40000001205 */
[----:B------:R-:W-:Y:S02]  /*a820*/  LEA.HI R13, R13, R0, RZ, 0x3 ;  /* 0x000000000d0d7211 */ /* 0x000fe400078f18ff */
[----:B------:R-:W-:Y:S02]  /*a830*/  LOP3.LUT R12, R3, 0x1c0, RZ, 0xc0, !PT ;  /* 0x000001c0030c7812 */ /* 0x000fe400078ec0ff */
[----:B------:R-:W-:Y:S01]  /*a840*/  SHF.R.U64 R21, R8, 0x10, R9 ;  /* 0x0000001008157819 */ /* 0x000fe20000001209 */
[----:B------:R-:W-:Y:S01]  /*a850*/  IMAD.SHL.U32 R13, R13, 0x40, RZ ;  /* 0x000000400d0d7824 */ /* 0x000fe200078e00ff */
[----:B------:R-:W-:-:S02]  /*a860*/  LOP3.LUT R0, R12, 0x38, R39, 0xf8, !PT ;  /* 0x000000380c007812 */ /* 0x000fc400078ef827 */
[----:B------:R-:W-:Y:S02]  /*a870*/  SHF.R.U32.HI R3, RZ, 0x3, R12 ;  /* 0x00000003ff037819 */ /* 0x000fe4000001160c */
[----:B------:R-:W-:Y:S02]  /*a880*/  PRMT R32, R53, 0x5432, R32 ;  /* 0x0000543235207816 */ /* 0x000fe40000000020 */
[----:B------:R-:W-:Y:S02]  /*a890*/  LOP3.LUT R0, R0, R3, RZ, 0x3c, !PT ;  /* 0x0000000300007212 */ /* 0x000fe400078e3cff */
[----:B------:R-:W-:Y:S01]  /*a8a0*/  LOP3.LUT R3, R13, 0xfffffe00, RZ, 0xc0, !PT ;  /* 0xfffffe000d037812 */ /* 0x000fe200078ec0ff */
[----:B------:R-:W-:Y:S01]  /*a8b0*/  IMAD.U32 R34, R32, 0x10000, RZ ;  /* 0x0001000020227824 */ /* 0x000fe200078e00ff */
[----:B------:R-:W-:Y:S02]  /*a8c0*/  SHF.R.U32.HI R29, RZ, 0x10, R9 ;  /* 0x00000010ff1d7819 */ /* 0x000fe40000011609 */
[----:B------:R-:W-:Y:S01]  /*a8d0*/  SHF.R.U32.HI R33, RZ, 0x10, R5 ;  /* 0x00000010ff217819 */ /* 0x000fe20000011605 */
[----:B------:R-:W-:Y:S01]  /*a8e0*/  IMAD.IADD R3, R3, 0x1, R0 ;  /* 0x0000000103037824 */ /* 0x000fe200078e0200 */
[----:B------:R-:W-:-:S02]  /*a8f0*/  PRMT R21, R56, 0x5410, R21 ;  /* 0x0000541038157816 */ /* 0x000fc40000000015 */
[----:B------:R-:W-:Y:S01]  /*a900*/  SHF.R.U32.HI R37, RZ, 0x10, R7 ;  /* 0x00000010ff257819 */ /* 0x000fe20000011607 */
[----:B------:R-:W-:Y:S01]  /*a910*/  IMAD R0, R3, 0x2, R2 ;  /* 0x0000000203007824 */ /* 0x000fe200078e0202 */
[----:B------:R-:W-:Y:S01]  /*a920*/  PRMT R33, R53, 0x5410, R33 ;  /* 0x0000541035217816 */ /* 0x000fe20000000021 */
[----:B------:R-:W-:Y:S01]  /*a930*/  IMAD.U32 R28, R21, 0x10000, RZ ;  /* 0x00010000151c7824 */ /* 0x000fe200078e00ff */
[----:B------:R-:W-:Y:S02]  /*a940*/  SHF.R.U32.HI R31, RZ, 0x10, R11 ;  /* 0x00000010ff1f7819 */ /* 0x000fe4000001160b */
[----:B------:R-:W0:Y:S01]  /*a950*/  LDS.128 R24, [R0+0x20400] ;  /* 0x0204000000187984 */ /* 0x000e220000000c00 */
[----:B------:R-:W-:Y:S01]  /*a960*/  PRMT R29, R57, 0x5410, R29 ;  /* 0x00005410391d7816 */ /* 0x000fe2000000001d */
[----:B------:R-:W-:Y:S01]  /*a970*/  IMAD.U32 R36, R33, 0x10000, RZ ;  /* 0x0001000021247824 */ /* 0x000fe200078e00ff */
[----:B------:R-:W-:Y:S02]  /*a980*/  SHF.R.U64 R30, R10, 0x10, R11 ;  /* 0x000000100a1e7819 */ /* 0x000fe4000000120b */
[----:B------:R-:W-:-:S02]  /*a990*/  PRMT R37, R55, 0x5410, R37 ;  /* 0x0000541037257816 */ /* 0x000fc40000000025 */
[C---:B------:R-:W-:Y:S02]  /*a9a0*/  PRMT R31, R20.reuse, 0x5410, R31 ;  /* 0x00005410141f7816 */ /* 0x040fe4000000001f */
        /* <DEDUP_REMOVED lines=75> */
.L_x_7968:
[----:B------:R-:W-:Y:S05]  /*ae60*/  BSYNC B0 ;  /* 0x0000000000007941 */ /* 0x000fea0003800000 */
.L_x_7954:
        /* <DEDUP_REMOVED lines=8> */
.L_x_7951:
[----:B--23--:R-:W-:-:S05]  /*aef0*/  IMAD.U32 R0, RZ, RZ, UR37 ;  /* 0x00000025ff007e24 */ /* 0x00cfca000f8e00ff */
[----:B------:R-:W-:-:S13]  /*af00*/  ISETP.NE.AND P0, PT, R0, 0x3, PT ;  /* 0x000000030000780c */ /* 0x000fda0003f05270 */
[----:B------:R-:W-:Y:S05]  /*af10*/  @!P0 BRA `(.L_x_7978) ;  /* 0x0000000000048947 */ /* 0x000fea0003800000 */
[----:B------:R-:W-:Y:S01]  /*af20*/  BPT.TRAP 0x1 ;  /* 0x000000040000795c */ /* 0x000fe20000300000 */
.L_x_7978:
[----:B------:R-:W-:Y:S01]  /*af30*/  IMAD R20, R17, 0x8, R2 ;  /* 0x0000000811147824 */ /* 0x000fe200078e0202 */
[----:B------:R-:W-:-:S04]  /*af40*/  SHF.L.U32 R21, R22, 0x1f, RZ ;  /* 0x0000001f16157819 */ /* 0x000fc800000006ff */
[----:B------:R2:W3:Y:S01]  /*af50*/  SYNCS.PHASECHK.TRANS64.TRYWAIT P1, [R20+URZ+0x28c30], R21 ;  /* 0x028c3015140075a7 */ /* 0x0004e2000802017f */
[----:B------:R-:W-:Y:S05]  /*af60*/  @!P0 BRA `(.L_x_7979) ;  /* 0x0000000000048947 */ /* 0x000fea0003800000 */
[----:B------:R-:W-:Y:S01]  /*af70*/  BPT.TRAP 0x1 ;  /* 0x000000040000795c */ /* 0x000fe20000300000 */
.L_x_7979:
[C---:B------:R-:W-:Y:S02]  /*af80*/  VIADD R0, R2.reuse, 0x22400 ;  /* 0x0002240002007836 */ /* 0x040fe40000000000 */
[----:B-1----:R-:W-:-:S03]  /*af90*/  VIADD R3, R2, 0x20400 ;  /* 0x0002040002037836 */ /* 0x002fc60000000000 */
[----:B------:R-:W-:Y:S02]  /*afa0*/  SHF.R.U32.HI R0, RZ, 0x4, R0 ;  /* 0x00000004ff007819 */ /* 0x000fe40000011600 */
[----:B------:R-:W-:Y:S02]  /*afb0*/  SHF.R.U32.HI R3, RZ, 0x4, R3 ;  /* 0x00000004ff037819 */ /* 0x000fe40000011603 */
[----:B------:R-:W-:Y:S02]  /*afc0*/  LOP3.LUT R0, R0, 0x3fff, RZ, 0xc0, !PT ;  /* 0x00003fff00007812 */ /* 0x000fe400078ec0ff */
[----:B------:R-:W-:Y:S02]  /*afd0*/  LOP3.LUT R3, R3, 0x3fff, RZ, 0xc0, !PT ;  /* 0x00003fff03037812 */ /* 0x000fe400078ec0ff */
[----:B------:R-:W-:Y:S01]  /*afe0*/  LOP3.LUT R15, R0, 0x10000, RZ, 0xfc, !PT ;  /* 0x00010000000f7812 */ /* 0x000fe200078efcff */
[----:B---3--:R-:W-:Y:S06]  /*aff0*/  @P1 BRA `(.L_x_7980) ;  /* 0x0000000000081947 */ /* 0x008fec0003800000 */
[----:B------:R-:W1:Y:S02]  /*b000*/  SYNCS.PHASECHK.TRANS64.TRYWAIT P1, [R20+URZ+0x28c30], R21 ;  /* 0x028c3015140075a7 */ /* 0x000e64000802017f */
[----:B-1----:R-:W-:Y:S05]  /*b010*/  @!P1 BRA `(.L_x_7981) ;  /* 0x0000013c007c9947 */ /* 0x002fea0003800000 */
.L_x_7980:
        /* <DEDUP_REMOVED lines=47> */
.L_x_7982:
[----:B------:R-:W0:Y:S01]  /*b310*/  LDC R0, c[0x0][0x448] ;  /* 0x00011200ff007b82 */ /* 0x000e220000000800 */
[----:B------:R-:W-:Y:S01]  /*b320*/  IMAD.IADD R12, R208, 0x1, R199 ;  /* 0x00000001d00c7824 */ /* 0x000fe200078e02c7 */
[----:B------:R-:W-:Y:S01]  /*b330*/  LOP3.LUT R16, R16, 0xffffffef, RZ, 0xc0, !PT ;  /* 0xffffffef10107812 */ /* 0x000fe200078ec0ff */
[----:B------:R-:W-:Y:S01]  /*b340*/  ULDC UR4, c[0x0][0x988] ;  /* 0x0002620000047ab9 */ /* 0x000fe20000000800 */
[----:B0-----:R-:W-:-:S13]  /*b350*/  ISETP.NE.AND P1, PT, R0, 0x1, PT ;  /* 0x000000010000780c */ /* 0x001fda0003f25270 */
[----:B------:R-:W0:Y:S01]  /*b360*/  @P1 LDC R3, c[0x0][0x44c] ;  /* 0x00011300ff031b82 */ /* 0x000e220000000800 */
[----:B------:R-:W-:-:S07]  /*b370*/  @P1 LOP3.LUT R16, R16, 0x10, RZ, 0xfc, !PT ;  /* 0x0000001010101812 */ /* 0x000fce00078efcff */
[----:B------:R-:W3:Y:S01]  /*b380*/  @P1 LDC R13, c[0x0][0x450] ;  /* 0x00011400ff0d1b82 */ /* 0x000ee20000000800 */
[----:B0-----:R-:W-:-:S05]  /*b390*/  @P1 IMAD.HI.U32 R0, R12, R3, RZ ;  /* 0x000000030c001227 */ /* 0x001fca00078e00ff */
[----:B---3--:R-:W-:Y:S01]  /*b3a0*/  @P1 SHF.R.U32.HI R12, RZ, R13, R0 ;  /* 0x0000000dff0c1219 */ /* 0x008fe20000011600 */
[----:B------:R-:W-:-:S04]  /*b3b0*/  IMAD.MOV.U32 R0, RZ, RZ, -0x40 ;  /* 0xffffffc0ff007424 */ /* 0x000fc800078e00ff */
[----:B------:R-:W0:Y:S01]  /*b3c0*/  SHFL.IDX PT, R14, R12, 0x1, 0x1c1f ;  /* 0x003c1f000c0e7f89 */ /* 0x000e2200000e0000 */
[----:B------:R-:W-:-:S03]  /*b3d0*/  IMAD R3, R209, R0, 0x40 ;  /* 0x00000040d1037424 */ /* 0x000fc600078e0200 */
[----:B------:R-:W3:Y:S02]  /*b3e0*/  SHFL.IDX PT, R12, R12, RZ, 0x1c1f ;  /* 0x001c1fff0c0c7589 */ /* 0x000ee400000e0000 */
[----:B------:R-:W-:Y:S02]  /*b3f0*/  IADD3 R13, R200, 0x1, R3 ;  /* 0x00000001c80d7810 */ /* 0x000fe40007ffe003 */
[----:B------:R-:W-:Y:S02]  /*b400*/  IADD3 R0, -R207, R3, R200 ;  /* 0x00000003cf007210 */ /* 0x000fe40007ffe1c8 */
[----:B------:R-:W-:-:S04]  /*b410*/  IADD3 R13, -R198, R13, -R207 ;  /* 0x0000000dc60d7210 */ /* 0x000fc80007ffe9cf */
[----:B0-----:R-:W-:-:S04]  /*b420*/  VIADDMNMX R14, R14, R13, R0, PT ;  /* 0x0000000d0e0e7246 */ /* 0x001fc80003800100 */
[C---:B------:R-:W-:Y:S02]  /*b430*/  ISETP.GT.AND P1, PT, R14.reuse, RZ, PT ;  /* 0x000000ff0e00720c */ /* 0x040fe40003f24270 */
[C---:B------:R-:W-:Y:S02]  /*b440*/  ISETP.GT.AND P2, PT, R14.reuse, 0x1, PT ;  /* 0x000000010e00780c */ /* 0x040fe40003f44270 */
[----:B------:R-:W-:Y:S02]  /*b450*/  ISETP.GT.AND P3, PT, R14, 0x8, PT ;  /* 0x000000080e00780c */ /* 0x000fe40003f64270 */
[----:B------:R-:W-:Y:S02]  /*b460*/  FSEL R26, R26, -INF , P1 ;  /* 0xff8000001a1a7808 */ /* 0x000fe40000800000 */
[----:B------:R-:W-:Y:S02]  /*b470*/  FSEL R61, R27, -INF , P2 ;  /* 0xff8000001b3d7808 */ /* 0x000fe40001000000 */
[----:B------:R-:W-:-:S02]  /*b480*/  FSEL R3, R30, -INF , P3 ;  /* 0xff8000001e037808 */ /* 0x000fc40001800000 */
[----:B------:R-:W-:Y:S02]  /*b490*/  ISETP.GT.AND P1, PT, R14, 0x9, PT ;  /* 0x000000090e00780c */ /* 0x000fe40003f24270 */
[----:B------:R-:W-:Y:S02]  /*b4a0*/  FMNMX.FTZ R30, R26, R61, !PT ;  /* 0x0000003d1a1e7209 */ /* 0x000fe40007810000 */
[C---:B------:R-:W-:Y:S02]  /*b4b0*/  ISETP.GT.AND P2, PT, R14.reuse, 0x10, PT ;  /* 0x000000100e00780c */ /* 0x040fe40003f44270 */
[----:B------:R-:W-:Y:S02]  /*b4c0*/  FSEL R31, R31, -INF , P1 ;  /* 0xff8000001f1f7808 */ /* 0x000fe40000800000 */
[----:B------:R-:W-:Y:S02]  /*b4d0*/  FMNMX.FTZ R30, R3, R30, !PT ;  /* 0x0000001e031e7209 */ /* 0x000fe40007810000 */
[----:B------:R-:W-:-:S02]  /*b4e0*/  ISETP.GT.AND P1, PT, R14, 0x11, PT ;  /* 0x000000110e00780c */ /* 0x000fc40003f24270 */
[----:B------:R-:W-:Y:S02]  /*b4f0*/  FSEL R27, R34, -INF , P2 ;  /* 0xff800000221b7808 */ /* 0x000fe40001000000 */
        /* <DEDUP_REMOVED lines=42> */
[----:B------:R-:W-:-:S04]  /*b7a0*/  ISETP.GT.AND P3, PT, R14, 0x29, PT ;  /* 0x000000290e00780c */ /* 0x000fc80003f64270 */
[----:B------:R-:W-:Y:S02]  /*b7b0*/  FSEL R79, R45, -INF , P3 ;  /* 0xff8000002d4f7808 */ /* 0x000fe40001800000 */
[----:B0-----:R-:W-:Y:S02]  /*b7c0*/  FMNMX.FTZ R34, R30, R69, !PT ;  /* 0x000000451e227209 */ /* 0x001fe40007810000 */
[----:B------:R-:W-:Y:S02]  /*b7d0*/  FSEL R69, R24, -INF , P1 ;  /* 0xff80000018457808 */ /* 0x000fe40000800000 */
[----:B------:R-:W-:Y:S01]  /*b7e0*/  ISETP.GT.AND P1, PT, R14, 0x9, PT ;  /* 0x000000090e00780c */ /* 0x000fe20003f24270 */
[----:B------:R-:W0:Y:S01]  /*b7f0*/  SHFL.BFLY PT, R13, R34, 0x1, 0x1f ;  /* 0x0c201f00220d7f89 */ /* 0x000e2200000e0000 */
[----:B------:R-:W-:Y:S02]  /*b800*/  FMNMX.FTZ R12, R69, R0, !PT ;  /* 0x00000000450c7209 */ /* 0x000fe40007810000 */
[----:B------:R-:W-:-:S02]  /*b810*/  FSEL R71, R29, -INF , P1 ;  /* 0xff8000001d477808 */ /* 0x000fc40000800000 */
[----:B------:R-:W-:Y:S02]  /*b820*/  FMNMX.FTZ R12, R25, R12, !PT ;  /* 0x0000000c190c7209 */ /* 0x000fe40007810000 */
[----:B------:R-:W-:Y:S02]  /*b830*/  ISETP.GT.AND P1, PT, R14, 0x11, PT ;  /* 0x000000110e00780c */ /* 0x000fe40003f24270 */
[----:B------:R-:W-:Y:S02]  /*b840*/  FSEL R29, R32, -INF , P2 ;  /* 0xff800000201d7808 */ /* 0x000fe40001000000 */
[----:B------:R-:W-:Y:S02]  /*b850*/  FMNMX.FTZ R12, R71, R12, !PT ;  /* 0x0000000c470c7209 */ /* 0x000fe40007810000 */
        /* <DEDUP_REMOVED lines=8> */
[----:B------:R-:W-:Y:S01]  /*b8e0*/  FMNMX.FTZ R24, R73, R12, !PT ;  /* 0x0000000c49187209 */ /* 0x000fe20007810000 */
[----:B------:R-:W-:Y:S01]  /*b8f0*/  IMAD.U32 R12, RZ, RZ, UR4 ;  /* 0x00000004ff0c7e24 */ /* 0x000fe2000f8e00ff */
[----:B------:R-:W-:Y:S02]  /*b900*/  ISETP.GT.AND P1, PT, R14, 0x21, PT ;  /* 0x000000210e00780c */ /* 0x000fe40003f24270 */
[----:B------:R-:W-:Y:S02]  /*b910*/  FSEL R75, R40, -INF , P2 ;  /* 0xff800000284b7808 */ /* 0x000fe40001000000 */
[----:B------:R-:W-:Y:S02]  /*b920*/  FMNMX.FTZ R24, R37, R24, !PT ;  /* 0x0000001825187209 */ /* 0x000fe40007810000 */
[----:B------:R-:W-:Y:S02]  /*b930*/  ISETP.GT.AND P2, PT, R14, 0x28, PT ;  /* 0x000000280e00780c */ /* 0x000fe40003f44270 */
[----:B------:R-:W-:-:S02]  /*b940*/  FSEL R41, R41, -INF , P1 ;  /* 0xff80000029297808 */ /* 0x000fc40000800000 */
[----:B------:R-:W-:Y:S02]  /*b950*/  FMNMX.FTZ R24, R75, R24, !PT ;  /* 0x000000184b187209 */ /* 0x000fe40007810000 */
[----:B------:R-:W-:Y:S02]  /*b960*/  FSEL R77, R44, -INF , P2 ;  /* 0xff8000002c4d7808 */ /* 0x000fe40001000000 */
[----:B------:R-:W-:Y:S02]  /*b970*/  FMNMX.FTZ R24, R41, R24, !PT ;  /* 0x0000001829187209 */ /* 0x000fe40007810000 */
[C---:B------:R-:W-:Y:S02]  /*b980*/  ISETP.GT.AND P1, PT, R14.reuse, 0x30, PT ;  /* 0x000000300e00780c */ /* 0x040fe40003f24270 */
[----:B------:R-:W-:Y:S02]  /*b990*/  FMNMX.FTZ R24, R77, R24, !PT ;  /* 0x000000184d187209 */ /* 0x000fe40007810000 */
[----:B------:R-:W-:-:S02]  /*b9a0*/  ISETP.GT.AND P2, PT, R14, 0x31, PT ;  /* 0x000000310e00780c */ /* 0x000fc40003f44270 */
[----:B------:R-:W-:Y:S02]  /*b9b0*/  FSEL R45, R48, -INF , P1 ;  /* 0xff800000302d7808 */ /* 0x000fe40000800000 */
[----:B------:R-:W-:Y:S02]  /*b9c0*/  FMNMX.FTZ R24, R79, R24, !PT ;  /* 0x000000184f187209 */ /* 0x000fe40007810000 */
[----:B------:R-:W-:Y:S02]  /*b9d0*/  ISETP.GT.AND P1, PT, R14, 0x38, PT ;  /* 0x000000380e00780c */ /* 0x000fe40003f24270 */
[----:B------:R-:W-:Y:S02]  /*b9e0*/  FSEL R49, R49, -INF , P2 ;  /* 0xff80000031317808 */ /* 0x000fe40001000000 */
[----:B------:R-:W-:Y:S02]  /*b9f0*/  FMNMX.FTZ R24, R45, R24, !PT ;  /* 0x000000182d187209 */ /* 0x000fe40007810000 */
[----:B0-----:R-:W-:-:S02]  /*ba00*/  FMNMX.FTZ R13, R34, R13, !PT ;  /* 0x0000000d220d7209 */ /* 0x001fc40007810000 */
[----:B------:R-:W-:Y:S02]  /*ba10*/  ISETP.GT.AND P2, PT, R14, 0x39, PT ;  /* 0x000000390e00780c */ /* 0x000fe40003f44270 */
[----:B------:R-:W-:Y:S01]  /*ba20*/  FSEL R81, R52, -INF , P1 ;  /* 0xff80000034517808 */ /* 0x000fe20000800000 */
[----:B------:R-:W-:Y:S01]  /*ba30*/  FMUL.FTZ R38, R13, R12 ;  /* 0x0000000c0d267220 */ /* 0x000fe20000410000 */
[----:B------:R-:W-:Y:S02]  /*ba40*/  FMNMX.FTZ R24, R49, R24, !PT ;  /* 0x0000001831187209 */ /* 0x000fe40007810000 */
[----:B------:R-:W-:Y:S02]  /*ba50*/  FSETP.NEU.FTZ.AND P4, PT, R13, -INF , PT ;  /* 0xff8000000d00780b */ /* 0x000fe40003f9d000 */
[----:B------:R-:W-:Y:S02]  /*ba60*/  FSEL R53, R53, -INF , P2 ;  /* 0xff80000035357808 */ /* 0x000fe40001000000 */
[----:B------:R-:W-:-:S02]  /*ba70*/  FMNMX.FTZ R24, R81, R24, !PT ;  /* 0x0000001851187209 */ /* 0x000fc40007810000 */
[----:B------:R-:W-:Y:S02]  /*ba80*/  FSEL R38, R38, RZ, P4 ;  /* 0x000000ff26267208 */ /* 0x000fe40002000000 */
[----:B------:R-:W-:-:S03]  /*ba90*/  FMNMX.FTZ R24, R53, R24, !PT ;  /* 0x0000001835187209 */ /* 0x000fc60007810000 */
[-CC-:B------:R-:W-:Y:S01]  /*baa0*/  FFMA.FTZ R167, R3, R12.reuse, -R38.reuse ;  /* 0x0000000c03a77223 */ /* 0x180fe20000010826 */
[-CC-:B------:R-:W-:Y:S01]  /*bab0*/  FFMA.FTZ R165, R26, R12.reuse, -R38.reuse ;  /* 0x0000000c1aa57223 */ /* 0x180fe20000010826 */
[----:B------:R-:W0:Y:S01]  /*bac0*/  SHFL.BFLY PT, R3, R24, 0x2, 0x1f ;  /* 0x0c401f0018037f89 */ /* 0x000e2200000e0000 */
        /* <DEDUP_REMOVED lines=12> */
[----:B------:R-:W-:-:S05]  /*bb90*/  VIADD R43, R20, 0x28c40 ;  /* 0x00028c40142b7836 */ /* 0x000fca0000000000 */
[----:B------:R-:W-:Y:S02]  /*bba0*/  PRMT R43, R188, 0x654, R43 ;  /* 0x00000654bc2b7816 */ /* 0x000fe4000000002b */
[----:B------:R-:W3:Y:S02]  /*bbb0*/  MUFU.EX2 R30, R30 ;  /* 0x0000001e001e7308 */ /* 0x000ee40000000800 */
[----:B------:R4:W-:Y:S01]  /*bbc0*/  SYNCS.ARRIVE.TRANS64.RED.A1T0 RZ, [R43+URZ], RZ ;  /* 0x000000ff2bff79a7 */ /* 0x0009e2000810043f */
[----:B0-----:R-:W-:Y:S01]  /*bbd0*/  FMNMX.FTZ R26, R24, R3, !PT ;  /* 0x00000003181a7209 */ /* 0x001fe20007810000 */
[-CC-:B------:R-:W-:Y:S01]  /*bbe0*/  FFMA.FTZ R3, R67, R12.reuse, -R38.reuse ;  /* 0x0000000c43037223 */ /* 0x180fe20000010826 */
[----:B------:R-:W-:-:S03]  /*bbf0*/  FFMA.FTZ R24, R65, R12, -R38 ;  /* 0x0000000c41187223 */ /* 0x000fc60000010826 */
[----:B------:R-:W0:Y:S01]  /*bc00*/  MUFU.EX2 R167, R167 ;  /* 0x000000a700a77308 */ /* 0x000e220000000800 */
[----:B------:R-:W1:Y:S07]  /*bc10*/  SHFL.BFLY PT, R27, R26, 0x1, 0x1f ;  /* 0x0c201f001a1b7f89 */ /* 0x000e6e00000e0000 */
[----:B------:R-:W2:Y:S01]  /*bc20*/  MUFU.EX2 R32, R32 ;  /* 0x0000002000207308 */ /* 0x000ea20000000800 */
[----:B---3--:R-:W-:Y:S01]  /*bc30*/  FADD.FTZ R42, R165, R30 ;  /* 0x0000001ea52a7221 */ /* 0x008fe20000010000 */
[----:B------:R-:W-:-:S06]  /*bc40*/  F2FP.BF16.F32.PACK_AB R165, R30, R165 ;  /* 0x000000a51ea5723e */ /* 0x000fcc00000010ff */
[----:B------:R-:W-:Y:S08]  /*bc50*/  MUFU.EX2 R161, R161 ;  /* 0x000000a100a17308 */ /* 0x000ff00000000800 */
[----:B------:R-:W-:Y:S01]  /*bc60*/  MUFU.EX2 R34, R34 ;  /* 0x0000002200227308 */ /* 0x000fe20000000800 */
[----:B-1----:R-:W-:Y:S01]  /*bc70*/  FMNMX.FTZ R14, R26, R27, !PT ;  /* 0x0000001b1a0e7209 */ /* 0x002fe20007810000 */
[----:B------:R-:W-:Y:S01]  /*bc80*/  FFMA.FTZ R26, R47, R12, -R38 ;  /* 0x0000000c2f1a7223 */ /* 0x000fe20000010826 */
[----:B0-----:R-:W-:Y:S01]  /*bc90*/  FADD.FTZ R47, R167, R42 ;  /* 0x0000002aa72f7221 */ /* 0x001fe20000010000 */
[----:B--2---:R-:W-:-:S02]  /*bca0*/  F2FP.BF16.F32.PACK_AB R167, R32, R167 ;  /* 0x000000a720a7723e */ /* 0x004fc400000010ff */
[C---:B------:R-:W-:Y:S01]  /*bcb0*/  FMUL.FTZ R31, R14.reuse, R12 ;  /* 0x0000000c0e1f7220 */ /* 0x040fe20000410000 */
[----:B------:R-:W-:Y:S01]  /*bcc0*/  FSETP.NEU.FTZ.AND P1, PT, R14, -INF , PT ;  /* 0xff8000000e00780b */ /* 0x000fe20003f3d000 */
[----:B------:R-:W-:Y:S01]  /*bcd0*/  MUFU.EX2 R163, R163 ;  /* 0x000000a300a37308 */ /* 0x000fe20000000800 */
[----:B------:R-:W-:Y:S02]  /*bce0*/  FADD.FTZ R46, R32, R47 ;  /* 0x0000002f202e7221 */ /* 0x000fe40000010000 */
        /* <DEDUP_REMOVED lines=20> */
[----:B------:R-:W4:Y:S01]  /*be30*/  MUFU.EX2 R25, R25 ;  /* 0x0000001900197308 */ /* 0x000f220000000800 */
[----:B0-----:R-:W-:Y:S01]  /*be40*/  FADD.FTZ R45, R164, R35 ;  /* 0x00000023a42d7221 */ /* 0x001fe20000010000 */
[----:B------:R-:W-:-:S06]  /*be50*/  F2FP.BF16.F32.PACK_AB R164, R35, R164 ;  /* 0x000000a423a4723e */ /* 0x000fcc00000010ff */
[----:B------:R-:W0:Y:S01]  /*be60*/  MUFU.EX2 R160, R160 ;  /* 0x000000a000a07308 */ /* 0x000e220000000800 */
[----:B-1----:R-:W-:Y:S01]  /*be70*/  FADD.FTZ R44, R166, R45 ;  /* 0x0000002da62c7221 */ /* 0x002fe20000010000 */
[----:B------:R-:W-:Y:S01]  /*be80*/  FADD.FTZ R45, R161, R46 ;  /* 0x0000002ea12d7221 */ /* 0x000fe20000010000 */
[----:B------:R-:W-:-:S03]  /*be90*/  F2FP.BF16.F32.PACK_AB R161, R34, R161 ;  /* 0x000000a122a1723e */ /* 0x000fc600000010ff */
[----:B------:R-:W-:Y:S02]  /*bea0*/  FADD.FTZ R46, R34, R45 ;  /* 0x0000002d222e7221 */ /* 0x000fe40000010000 */
[----:B------:R-:W1:Y:S01]  /*beb0*/  MUFU.EX2 R29, R29 ;  /* 0x0000001d001d7308 */ /* 0x000e620000000800 */
[----:B----4-:R-:W-:Y:S01]  /*bec0*/  FADD.FTZ R43, R25, R44 ;  /* 0x0000002c192b7221 */ /* 0x010fe20000010000 */
[----:B------:R-:W-:Y:S01]  /*bed0*/  FADD.FTZ R45, R163, R46 ;  /* 0x0000002ea32d7221 */ /* 0x000fe20000010000 */
[----:B------:R-:W-:Y:S01]  /*bee0*/  F2FP.BF16.F32.PACK_AB R166, R25, R166 ;  /* 0x000000a619a6723e */ /* 0x000fe200000010ff */
[----:B------:R-:W-:Y:S01]  /*bef0*/  BAR.SYNC.DEFER_BLOCKING 0xf, 0x100 ;  /* 0x03c4000000007b1d */ /* 0x000fe20000010000 */
[----:B0-----:R-:W-:-:S05]  /*bf00*/  FADD.FTZ R44, R160, R43 ;  /* 0x0000002ba02c7221 */ /* 0x001fca0000010000 */
[----:B------:R-:W0:Y:S01]  /*bf10*/  MUFU.EX2 R162, R162 ;  /* 0x000000a200a27308 */ /* 0x000e220000000800 */
[----:B-1----:R-:W-:-:S07]  /*bf20*/  FADD.FTZ R43, R29, R44 ;  /* 0x0000002c1d2b7221 */ /* 0x002fce0000010000 */
[----:B------:R-:W1:Y:S01]  /*bf30*/  MUFU.EX2 R36, R36 ;  /* 0x0000002400247308 */ /* 0x000e620000000800 */
[----:B------:R-:W-:-:S07]  /*bf40*/  F2FP.BF16.F32.PACK_AB R160, R29, R160 ;  /* 0x000000a01da0723e */ /* 0x000fce00000010ff */
[----:B------:R-:W2:Y:S01]  /*bf50*/  MUFU.EX2 R33, R33 ;  /* 0x0000002100217308 */ /* 0x000ea20000000800 */
[----:B0-----:R-:W-:Y:S01]  /*bf60*/  FADD.FTZ R32, R162, R43 ;  /* 0x0000002ba2207221 */ /* 0x001fe20000010000 */
[----:B------:R0:W-:Y:S06]  /*bf70*/  STSM.16.M88.4 [R201+0x26800], R164 ;  /* 0x026800a4c9007844 */ /* 0x0001ec0000000200 */
[----:B------:R-:W3:Y:S01]  /*bf80*/  MUFU.EX2 R157, R157 ;  /* 0x0000009d009d7308 */ /* 0x000ee20000000800 */
[C---:B-1----:R-:W-:Y:S01]  /*bf90*/  FADD.FTZ R44, R36.reuse, R45 ;  /* 0x0000002d242c7221 */ /* 0x042fe20000010000 */
[----:B------:R-:W-:-:S06]  /*bfa0*/  F2FP.BF16.F32.PACK_AB R163, R36, R163 ;  /* 0x000000a324a3723e */ /* 0x000fcc00000010ff */
[----:B------:R-:W1:Y:S01]  /*bfb0*/  MUFU.EX2 R156, R156 ;  /* 0x0000009c009c7308 */ /* 0x000e620000000800 */
[C---:B--2---:R-:W-:Y:S01]  /*bfc0*/  FADD.FTZ R45, R33.reuse, R32 ;  /* 0x00000020212d7221 */ /* 0x044fe20000010000 */
[----:B------:R-:W-:-:S05]  /*bfd0*/  F2FP.BF16.F32.PACK_AB R162, R33, R162 ;  /* 0x000000a221a2723e */ /* 0x000fca00000010ff */
[----:B------:R0:W-:Y:S01]  /*bfe0*/  STSM.16.M88.4 [R204], R160 ;  /* 0x000000a0cc007844 */ /* 0x0001e20000000200 */
[----:B------:R-:W2:Y:S01]  /*bff0*/  MUFU.EX2 R40, R40 ;  /* 0x0000002800287308 */ /* 0x000ea20000000800 */
[----:B---3--:R-:W-:-:S07]  /*c000*/  FADD.FTZ R47, R157, R44 ;  /* 0x0000002c9d2f7221 */ /* 0x008fce0000010000 */
[----:B------:R-:W3:Y:S01]  /*c010*/  MUFU.EX2 R37, R37 ;  /* 0x0000002500257308 */ /* 0x000ee20000000800 */
[----:B-1----:R-:W-:-:S07]  /*c020*/  FADD.FTZ R32, R156, R45 ;  /* 0x0000002d9c207221 */ /* 0x002fce0000010000 */
[----:B------:R-:W1:Y:S01]  /*c030*/  MUFU.EX2 R28, R28 ;  /* 0x0000001c001c7308 */ /* 0x000e620000000800 */
[C---:B--2---:R-:W-:Y:S01]  /*c040*/  FADD.FTZ R47, R40.reuse, R47 ;  /* 0x0000002f282f7221 */ /* 0x044fe20000010000 */
[----:B------:R-:W-:-:S06]  /*c050*/  F2FP.BF16.F32.PACK_AB R157, R40, R157 ;  /* 0x0000009d289d723e */ /* 0x000fcc00000010ff */
[----:B------:R-:W2:Y:S01]  /*c060*/  MUFU.EX2 R41, R41 ;  /* 0x0000002900297308 */ /* 0x000ea20000000800 */
[C---:B---3--:R-:W-:Y:S01]  /*c070*/  FADD.FTZ R32, R37.reuse, R32 ;  /* 0x0000002025207221 */ /* 0x048fe20000010000 */
[----:B------:R-:W-:-:S06]  /*c080*/  F2FP.BF16.F32.PACK_AB R156, R37, R156 ;  /* 0x0000009c259c723e */ /* 0x000fcc00000010ff */
[----:B------:R-:W3:Y:S01]  /*c090*/  MUFU.EX2 R3, R3 ;  /* 0x0000000300037308 */ /* 0x000ee20000000800 */
[----:B-1----:R-:W-:-:S07]  /*c0a0*/  FADD.FTZ R34, R28, R47 ;  /* 0x0000002f1c227221 */ /* 0x002fce0000010000 */
[----:B------:R-:W1:Y:S01]  /*c0b0*/  MUFU.EX2 R0, R0 ;  /* 0x0000000000007308 */ /* 0x000e620000000800 */
[----:B--2---:R-:W-:-:S07]  /*c0c0*/  FADD.FTZ R25, R41, R32 ;  /* 0x0000002029197221 */ /* 0x004fce0000010000 */
[----:B------:R-:W-:Y:S01]  /*c0d0*/  MUFU.EX2 R24, R24 ;  /* 0x0000001800187308 */ /* 0x000fe20000000800 */
[C---:B---3--:R-:W-:Y:S01]  /*c0e0*/  F2FP.BF16.F32.PACK_AB R159, R3.reuse, R28 ;  /* 0x0000001c039f723e */ /* 0x048fe200000010ff */
[----:B------:R-:W-:-:S06]  /*c0f0*/  FADD.FTZ R3, R3, R34 ;  /* 0x0000002203037221 */ /* 0x000fcc0000010000 */
[----:B------:R-:W2:Y:S01]  /*c100*/  MUFU.EX2 R27, R51 ;  /* 0x00000033001b7308 */ /* 0x000ea20000000800 */
[C---:B-1----:R-:W-:Y:S01]  /*c110*/  F2FP.BF16.F32.PACK_AB R158, R0.reuse, R41 ;  /* 0x00000029009e723e */ /* 0x042fe200000010ff */
[----:B------:R-:W-:-:S04]  /*c120*/  FADD.FTZ R0, R0, R25 ;  /* 0x0000001900007221 */ /* 0x000fc80000010000 */
[----:B------:R0:W-:Y:S02]  /*c130*/  STSM.16.M88.4 [R202], R156 ;  /* 0x0000009cca007844 */ /* 0x0001e40000000200 */
[----:B------:R-:W-:Y:S08]  /*c140*/  MUFU.EX2 R39, R39 ;  /* 0x0000002700277308 */ /* 0x000ff00000000800 */
[----:B------:R-:W1:Y:S01]  /*c150*/  MUFU.EX2 R42, R42 ;  /* 0x0000002a002a7308 */ /* 0x000e620000000800 */
[----:B--2---:R-:W-:Y:S01]  /*c160*/  F2FP.BF16.F32.PACK_AB R153, R27, R24 ;  /* 0x000000181b99723e */ /* 0x004fe200000010ff */
[----:B------:R-:W-:-:S04]  /*c170*/  FADD.FTZ R24, R24, R3 ;  /* 0x0000000318187221 */ /* 0x000fc80000010000 */
[----:B------:R-:W-:Y:S02]  /*c180*/  FADD.FTZ R27, R27, R24 ;  /* 0x000000181b1b7221 */ /* 0x000fe40000010000 */
[----:B------:R-:W-:Y:S08]  /*c190*/  MUFU.EX2 R26, R26 ;  /* 0x0000001a001a7308 */ /* 0x000ff00000000800 */
[----:B------:R-:W2:Y:S01]  /*c1a0*/  MUFU.EX2 R31, R55 ;  /* 0x00000037001f7308 */ /* 0x000ea20000000800 */
[----:B-1---5:R-:W-:Y:S01]  /*c1b0*/  F2FP.BF16.F32.PACK_AB R152, R42, R39 ;  /* 0x000000272a98723e */ /* 0x022fe200000010ff */
[----:B------:R-:W-:-:S04]  /*c1c0*/  FADD.FTZ R39, R39, R0 ;  /* 0x0000000027277221 */ /* 0x000fc80000010000 */
[----:B------:R-:W-:Y:S02]  /*c1d0*/  FADD.FTZ R39, R42, R39 ;  /* 0x000000272a277221 */ /* 0x000fe40000010000 */
[----:B------:R-:W1:Y:S08]  /*c1e0*/  MUFU.EX2 R30, R81 ;  /* 0x00000051001e7308 */ /* 0x000e700000000800 */
[----:B------:R-:W3:Y:S01]  /*c1f0*/  MUFU.EX2 R43, R38 ;  /* 0x00000026002b7308 */ /* 0x000ee20000000800 */
[----:B--2---:R-:W-:Y:S01]  /*c200*/  F2FP.BF16.F32.PACK_AB R155, R31, R26 ;  /* 0x0000001a1f9b723e */ /* 0x004fe200000010ff */
[----:B------:R-:W-:-:S04]  /*c210*/  FADD.FTZ R26, R26, R27 ;  /* 0x0000001b1a1a7221 */ /* 0x000fc80000010000 */
[----:B------:R-:W-:Y:S01]  /*c220*/  FADD.FTZ R3, R31, R26 ;  /* 0x0000001a1f037221 */ /* 0x000fe20000010000 */
[----:B-1----:R-:W-:Y:S01]  /*c230*/  FADD.FTZ R0, R30, R39 ;  /* 0x000000271e007221 */ /* 0x002fe20000010000 */
[----:B---3--:R-:W-:-:S03]  /*c240*/  F2FP.BF16.F32.PACK_AB R154, R43, R30 ;  /* 0x0000001e2b9a723e */ /* 0x008fc600000010ff */
[----:B------:R-:W-:Y:S02]  /*c250*/  FADD.FTZ R0, R43, R0 ;  /* 0x000000002b007221 */ /* 0x000fe40000010000 */
[----:B------:R0:W-:Y:S01]  /*c260*/  STSM.16.M88.4 [R203], R152 ;  /* 0x00000098cb007844 */ /* 0x0001e20000000200 */
[----:B------:R-:W-:Y:S05]  /*c270*/  @!P0 BRA `(.L_x_7983) ;  /* 0x0000000000048947 */ /* 0x000fea0003800000 */
[----:B------:R-:W-:Y:S01]  /*c280*/  BPT.TRAP 0x1 ;  /* 0x000000040000795c */ /* 0x000fe20000300000 */
.L_x_7983:
[----:B------:R1:W2:Y:S01]  /*c290*/  SYNCS.PHASECHK.TRANS64.TRYWAIT P1, [R20+URZ+0x28c50], R21 ;  /* 0x028c5015140075a7 */ /* 0x0002a2000802017f */
[----:B------:R-:W-:Y:S05]  /*c2a0*/  @!P0 BRA `(.L_x_7984) ;  /* 0x0000000000048947 */ /* 0x000fea0003800000 */
[----:B------:R-:W-:Y:S01]  /*c2b0*/  BPT.TRAP 0x1 ;  /* 0x000000040000795c */ /* 0x000fe20000300000 */
.L_x_7984:
        /* <DEDUP_REMOVED lines=8> */
.L_x_7986:
[----:B------:R-:W-:Y:S05]  /*c340*/  BSYNC B0 ;  /* 0x0000000000007941 */ /* 0x000fea0003800000 */
.L_x_7985:
        /* <DEDUP_REMOVED lines=39> */
.L_x_7988:
[----:B-12---:R-:W1:Y:S01]  /*c5c0*/  LDC R21, c[0x0][0x448] ;  /* 0x00011200ff157b82 */ /* 0x006e620000000800 */
[----:B------:R-:W-:Y:S01]  /*c5d0*/  VIADD R20, R20, 0x28c60 ;  /* 0x00028c6014147836 */ /* 0x000fe20000000000 */
[----:B------:R-:W-:Y:S01]  /*c5e0*/  BSSY B1, `(.L_x_7989) ;  /* 0x0000216000017945 */ /* 0x000fe20003800000 */
[----:B0-----:R-:W-:Y:S02]  /*c5f0*/  IMAD.MOV.U32 R152, RZ, RZ, R199 ;  /* 0x000000ffff987224 */ /* 0x001fe400078e00c7 */
[----:B------:R-:W-:Y:S01]  /*c600*/  VIADD R209, R209, 0xfffffffe ;  /* 0xfffffffed1d17836 */ /* 0x000fe20000000000 */
[----:B------:R-:W-:-:S04]  /*c610*/  PRMT R20, R188, 0x654, R20 ;  /* 0x00000654bc147816 */ /* 0x000fc80000000014 */
[----:B------:R0:W-:Y:S01]  /*c620*/  SYNCS.ARRIVE.TRANS64.RED.A1T0 RZ, [R20+URZ], RZ ;  /* 0x000000ff14ff79a7 */ /* 0x0001e2000810043f */
[----:B-1----:R-:W-:-:S13]  /*c630*/  ISETP.NE.AND P1, PT, R21, 0x1, PT ;  /* 0x000000011500780c */ /* 0x002fda0003f25270 */
[----:B------:R-:W1:Y:S08]  /*c640*/  @P1 LDC R21, c[0x0][0x44c] ;  /* 0x00011300ff151b82 */ /* 0x000e700000000800 */
[----:B0-----:R-:W0:Y:S01]  /*c650*/  @P1 LDC R20, c[0x0][0x450] ;  /* 0x00011400ff141b82 */ /* 0x001e220000000800 */
[----:B-1----:R-:W-:-:S05]  /*c660*/  @P1 IMAD.HI.U32 R21, R199, R21, RZ ;  /* 0x00000015c7151227 */ /* 0x002fca00078e00ff */
[----:B0-----:R-:W-:-:S04]  /*c670*/  @P1 SHF.R.U32.HI R152, RZ, R20, R21 ;  /* 0x00000014ff981219 */ /* 0x001fc80000011615 */
[----:B------:R-:W-:-:S04]  /*c680*/  IADD3 R20, R152, R200, -R198 ;  /* 0x000000c898147210 */ /* 0x000fc80007ffe8c6 */
        /* <DEDUP_REMOVED lines=11> */
.L_x_8004:
[----:B------:R-:W-:-:S05]  /*c740*/  VIADD R17, R220, 0x1 ;  /* 0x00000001dc117836 */ /* 0x000fca0000000000 */
[----:B------:R-:W-:-:S04]  /*c750*/  ISETP.NE.AND P1, PT, R17, 0x2, PT ;  /* 0x000000021100780c */ /* 0x000fc80003f25270 */
[----:B------:R-:W-:Y:S02]  /*c760*/  SEL R12, RZ, 0x1, P1 ;  /* 0x00000001ff0c7807 */ /* 0x000fe40000800000 */
[----:B------:R-:W-:Y:S02]  /*c770*/  SEL R17, R17, RZ, P1 ;  /* 0x000000ff11117207 */ /* 0x000fe40000800000 */
[----:B------:R-:W-:Y:S01]  /*c780*/  LOP3.LUT R22, R22, R12, RZ, 0x3c, !PT ;  /* 0x0000000c16167212 */ /* 0x000fe200078e3cff */
[----:B0-----:R-:W-:Y:S06]  /*c790*/  @!P0 BRA `(.L_x_7992) ;  /* 0x0000000000048947 */ /* 0x001fec0003800000 */
[----:B------:R-:W-:Y:S01]  /*c7a0*/  BPT.TRAP 0x1 ;  /* 0x000000040000795c */ /* 0x000fe20000300000 */
.L_x_7992:
[----:B------:R-:W-:Y:S01]  /*c7b0*/  IMAD R209, R17, 0x8, R2 ;  /* 0x0000000811d17824 */ /* 0x000fe200078e0202 */
[----:B------:R-:W-:-:S04]  /*c7c0*/  SHF.L.U32 R213, R22, 0x1f, RZ ;  /* 0x0000001f16d57819 */ /* 0x000fc800000006ff */
[----:B------:R0:W1:Y:S01]  /*c7d0*/  SYNCS.PHASECHK.TRANS64.TRYWAIT P1, [R209+URZ+0x28c30], R213 ;  /* 0x028c30d5d10075a7 */ /* 0x000062000802017f */
[----:B------:R-:W-:Y:S05]  /*c7e0*/  @!P0 BRA `(.L_x_7993) ;  /* 0x0000000000048947 */ /* 0x000fea0003800000 */
[----:B------:R-:W-:Y:S01]  /*c7f0*/  BPT.TRAP 0x1 ;  /* 0x000000040000795c */ /* 0x000fe20000300000 */
.L_x_7993:
[----:B------:R-:W-:Y:S01]  /*c800*/  BSSY B2, `(.L_x_7994) ;  /* 0x0000006000027945 */ /* 0x000fe20003800000 */
[----:B------:R-:W-:Y:S02]  /*c810*/  IMAD R154, R17, 0x200, R15 ;  /* 0x00000200119a7824 */ /* 0x000fe400078e020f */
[----:B------:R-:W-:Y:S01]  /*c820*/  IMAD.MOV.U32 R155, RZ, RZ, 0x40000040 ;  /* 0x40000040ff9b7424 */ /* 0x000fe200078e00ff */
[----:B-1----:R-:W-:Y:S06]  /*c830*/  @P1 BRA `(.L_x_7995) ;  /* 0x0000000000081947 */ /* 0x002fec0003800000 */
[----:B------:R-:W1:Y:S02]  /*c840*/  SYNCS.PHASECHK.TRANS64.TRYWAIT P1, [R209+URZ+0x28c30], R213 ;  /* 0x028c30d5d10075a7 */ /* 0x000e64000802017f */
[----:B-1----:R-:W-:Y:S05]  /*c850*/  @!P1 BRA `(.L_x_7996) ;  /* 0x0000012400949947 */ /* 0x002fea0003800000 */
.L_x_7995:
[----:B------:R-:W-:Y:S05]  /*c860*/  BSYNC B2 ;  /* 0x0000000000027941 */ /* 0x000fea0003800000 */
.L_x_7994:
        /* <DEDUP_REMOVED lines=36> */
.L_x_7997:
[----:B------:R-:W2:Y:S01]  /*cab0*/  LDC R12, c[0x0][0x448] ;  /* 0x00011200ff0c7b82 */ /* 0x000ea20000000800 */
[----:B------:R-:W-:-:S04]  /*cac0*/  LOP3.LUT R16, R16, 0xffffdfff, RZ, 0xc0, !PT ;  /* 0xffffdfff10107812 */ /* 0x000fc800078ec0ff */
[----:B------:R-:W-:-:S04]  /*cad0*/  @P0 LOP3.LUT R16, R16, 0x2000, RZ, 0xfc, !PT ;  /* 0x0000200010100812 */ /* 0x000fc800078efcff */
[----:B------:R-:W-:Y:S02]  /*cae0*/  LOP3.LUT R16, R16, 0xffffbfff, RZ, 0xc0, !PT ;  /* 0xffffbfff10107812 */ /* 0x000fe400078ec0ff */
[----:B--2---:R-:W-:Y:S01]  /*caf0*/  ISETP.NE.AND P1, PT, R12, 0x1, PT ;  /* 0x000000010c00780c */ /* 0x004fe20003f25270 */
[----:B------:R-:W-:-:S12]  /*cb00*/  IMAD.IADD R12, R208, 0x1, R199 ;  /* 0x00000001d00c7824 */ /* 0x000fd800078e02c7 */
[----:B------:R-:W2:Y:S08]  /*cb10*/  @P1 LDC R14, c[0x0][0x44c] ;  /* 0x00011300ff0e1b82 */ /* 0x000eb00000000800 */
[----:B------:R-:W3:Y:S01]  /*cb20*/  @P1 LDC R13, c[0x0][0x450] ;  /* 0x00011400ff0d1b82 */ /* 0x000ee20000000800 */
[----:B--2---:R-:W-:-:S05]  /*cb30*/  @P1 IMAD.HI.U32 R14, R12, R14, RZ ;  /* 0x0000000e0c0e1227 */ /* 0x004fca00078e00ff */
[----:B---3--:R-:W-:Y:S01]  /*cb40*/  @P1 SHF.R.U32.HI R12, RZ, R13, R14 ;  /* 0x0000000dff0c1219 */ /* 0x008fe2000001160e */
[----:B------:R-:W-:-:S04]  /*cb50*/  IMAD.MOV.U32 R13, RZ, RZ, -0x40 ;  /* 0xffffffc0ff0d7424 */ /* 0x000fc800078e00ff */
[----:B------:R-:W2:Y:S01]  /*cb60*/  SHFL.IDX PT, R14, R12, RZ, 0x1c1f ;  /* 0x001c1fff0c0e7589 */ /* 0x000ea200000e0000 */
[----:B------:R-:W-:-:S03]  /*cb70*/  IMAD R13, R21, R13, 0x1 ;  /* 0x00000001150d7424 */ /* 0x000fc600078e020d */
[----:B------:R-:W3:Y:S02]  /*cb80*/  SHFL.IDX PT, R12, R12, 0x1, 0x1c1f ;  /* 0x003c1f000c0c7f89 */ /* 0x000ee400000e0000 */
[----:B------:R-:W-:-:S05]  /*cb90*/  IADD3 R13, R200, R13, -R207 ;  /* 0x0000000dc80d7210 */ /* 0x000fca0007ffe8cf */
[----:B------:R-:W-:-:S04]  /*cba0*/  IMAD.IADD R13, R13, 0x1, -R198 ;  /* 0x000000010d0d7824 */ /* 0x000fc800078e0ac6 */
[C---:B--2---:R-:W-:Y:S02]  /*cbb0*/  IMAD.IADD R14, R13.reuse, 0x1, R14 ;  /* 0x000000010d0e7824 */ /* 0x044fe400078e020e */
[----:B---3--:R-:W-:-:S03]  /*cbc0*/  IMAD.IADD R12, R13, 0x1, R12 ;  /* 0x000000010d0c7824 */ /* 0x008fc600078e020c */
[C---:B------:R-:W-:Y:S02]  /*cbd0*/  ISETP.GT.AND P3, PT, R14.reuse, RZ, PT ;  /* 0x000000ff0e00720c */ /* 0x040fe40003f64270 */
[C---:B------:R-:W-:Y:S02]  /*cbe0*/  ISETP.GT.AND P2, PT, R14.reuse, 0x1, PT ;  /* 0x000000010e00780c */ /* 0x040fe40003f44270 */
[----:B------:R-:W-:Y:S02]  /*cbf0*/  ISETP.GT.AND P1, PT, R14, 0x8, PT ;  /* 0x000000080e00780c */ /* 0x000fe40003f24270 */
[----:B------:R-:W-:Y:S02]  /*cc00*/  FSEL R152, R152, -INF , P3 ;  /* 0xff80000098987808 */ /* 0x000fe40001800000 */
[----:B------:R-:W-:Y:S02]  /*cc10*/  FSEL R222, R153, -INF , P2 ;  /* 0xff80000099de7808 */ /* 0x000fe40001000000 */
[----:B------:R-:W-:-:S02]  /*cc20*/  FSEL R156, R156, -INF , P1 ;  /* 0xff8000009c9c7808 */ /* 0x000fc40000800000 */
[C---:B------:R-:W-:Y:S02]  /*cc30*/  ISETP.GT.AND P5, PT, R14.reuse, 0x9, PT ;  /* 0x000000090e00780c */ /* 0x040fe40003fa4270 */
[C---:B------:R-:W-:Y:S02]  /*cc40*/  ISETP.GT.AND P4, PT, R14.reuse, 0x10, PT ;  /* 0x000000100e00780c */ /* 0x040fe40003f84270 */
[C---:B------:R-:W-:Y:S02]  /*cc50*/  ISETP.GT.AND P3, PT, R14.reuse, 0x11, PT ;  /* 0x000000110e00780c */ /* 0x040fe40003f64270 */
[----:B------:R-:W-:Y:S02]  /*cc60*/  ISETP.GT.AND P2, PT, R14, 0x18, PT ;  /* 0x000000180e00780c */ /* 0x000fe40003f44270 */
[----:B------:R-:W-:Y:S02]  /*cc70*/  ISETP.GT.AND P1, PT, R12, RZ, PT ;  /* 0x000000ff0c00720c */ /* 0x000fe40003f24270 */
[----:B------:R-:W-:-:S02]  /*cc80*/  FSEL R157, R157, -INF , P5 ;  /* 0xff8000009d9d7808 */ /* 0x000fc40002800000 */
[----:B------:R-:W-:Y:S02]  /*cc90*/  FSEL R160, R160, -INF , P4 ;  /* 0xff800000a0a07808 */ /* 0x000fe40002000000 */
[----:B------:R-:W-:Y:S02]  /*cca0*/  FSEL R161, R161, -INF , P3 ;  /* 0xff800000a1a17808 */ /* 0x000fe40001800000 */
[----:B------:R-:W-:Y:S02]  /*ccb0*/  FSEL R164, R164, -INF , P2 ;  /* 0xff800000a4a47808 */ /* 0x000fe40001000000 */
[----:B------:R-:W-:Y:S02]  /*ccc0*/  FSEL R154, R154, -INF , P1 ;  /* 0xff8000009a9a7808 */ /* 0x000fe40000800000 */
[C---:B------:R-:W-:Y:S02]  /*ccd0*/  ISETP.GT.AND P5, PT, R12.reuse, 0x1, PT ;  /* 0x000000010c00780c */ /* 0x040fe40003fa4270 */
[----:B------:R-:W-:-:S02]  /*cce0*/  ISETP.GT.AND P4, PT, R12, 0x8, PT ;  /* 0x000000080c00780c */ /* 0x000fc40003f84270 */
        /* <DEDUP_REMOVED lines=33> */
[----:B------:R-:W-:Y:S02]  /*cf00*/  FMNMX.FTZ R12, R163, R12, !PT ;  /* 0x0000000ca30c7209 */ /* 0x000fe40007810000 */
[----:B------:R-:W-:Y:S02]  /*cf10*/  ISETP.GT.AND P0, PT, R14, 0x21, PT ;  /* 0x000000210e00780c */ /* 0x000fe40003f04270 */
[----:B------:R-:W-:-:S02]  /*cf20*/  FMNMX.FTZ R12, R166, R12, !PT ;  /* 0x0000000ca60c7209 */ /* 0x000fc40007810000 */
[C---:B------:R-:W-:Y:S02]  /*cf30*/  ISETP.GT.AND P1, PT, R14.reuse, 0x29, PT ;  /* 0x000000290e00780c */ /* 0x040fe40003f24270 */
[----:B------:R-:W-:Y:S02]  /*cf40*/  FMNMX.FTZ R12, R167, R12, !PT ;  /* 0x0000000ca70c7209 */ /* 0x000fe40007810000 */
[----:B------:R-:W-:Y:S02]  /*cf50*/  ISETP.GT.AND P2, PT, R14, 0x30, PT ;  /* 0x000000300e00780c */ /* 0x000fe40003f44270 */
[----:B------:R-:W-:Y:S02]  /*cf60*/  FMNMX.FTZ R12, R170, R12, !PT ;  /* 0x0000000caa0c7209 */ /* 0x000fe40007810000 */
[----:B------:R-:W-:Y:S02]  /*cf70*/  ISETP.GT.AND P3, PT, R14, 0x31, PT ;  /* 0x000000310e00780c */ /* 0x000fe40003f64270 */
[----:B------:R-:W-:-:S02]  /*cf80*/  FMNMX.FTZ R12, R171, R12, !PT ;  /* 0x0000000cab0c7209 */ /* 0x000fc40007810000 */
[----:B------:R-:W-:Y:S02]  /*cf90*/  @P0 LOP3.LUT R16, R16, 0x4000, RZ, 0xfc, !PT ;  /* 0x0000400010100812 */ /* 0x000fe400078efcff */
[----:B------:R-:W-:Y:S02]  /*cfa0*/  FMNMX.FTZ R12, R174, R12, !PT ;  /* 0x0000000cae0c7209 */ /* 0x000fe40007810000 */
[----:B------:R-:W-:Y:S02]  /*cfb0*/  LOP3.LUT R16, R16, 0xffff7fff, RZ, 0xc0, !PT ;  /* 0xffff7fff10107812 */ /* 0x000fe400078ec0ff */
[----:B------:R-:W-:Y:S02]  /*cfc0*/  FMNMX.FTZ R12, R175, R12, !PT ;  /* 0x0000000caf0c7209 */ /* 0x000fe40007810000 */
[----:B------:R-:W-:Y:S02]  /*cfd0*/  @P1 LOP3.LUT R16, R16, 0x8000, RZ, 0xfc, !PT ;  /* 0x0000800010101812 */ /* 0x000fe400078efcff */
[----:B------:R-:W-:-:S02]  /*cfe0*/  FMNMX.FTZ R12, R178, R12, !PT ;  /* 0x0000000cb20c7209 */ /* 0x000fc40007810000 */
[C---:B------:R-:W-:Y:S02]  /*cff0*/  ISETP.GT.AND P4, PT, R14.reuse, 0x38, PT ;  /* 0x000000380e00780c */ /* 0x040fe40003f84270 */
[----:B------:R-:W-:Y:S02]  /*d000*/  FMNMX.FTZ R12, R179, R12, !PT ;  /* 0x0000000cb30c7209 */ /* 0x000fe40007810000 */
[----:B------:R-:W-:Y:S02]  /*d010*/  ISETP.GT.AND P5, PT, R14, 0x39, PT ;  /* 0x000000390e00780c */ /* 0x000fe40003fa4270 */
[----:B------:R-:W-:Y:S02]  /*d020*/  FMNMX.FTZ R12, R182, R12, !PT ;  /* 0x0000000cb60c7209 */ /* 0x000fe40007810000 */
[----:B------:R-:W-:Y:S02]  /*d030*/  ISETP.GT.AND P1, PT, R14, 0x19, PT ;  /* 0x000000190e00780c */ /* 0x000fe40003f24270 */
[----:B------:R-:W-:-:S02]  /*d040*/  FMNMX.FTZ R12, R183, R12, !PT ;  /* 0x0000000cb70c7209 */ /* 0x000fc40007810000 */
[----:B------:R-:W-:Y:S02]  /*d050*/  ISETP.GT.AND P0, PT, R14, 0x20, PT ;  /* 0x000000200e00780c */ /* 0x000fe40003f04270 */
[----:B------:R-:W-:Y:S01]  /*d060*/  FSEL R165, R165, -INF , P1 ;  /* 0xff800000a5a57808 */ /* 0x000fe20000800000 */
[----:B------:R-:W2:Y:S01]  /*d070*/  SHFL.BFLY PT, R13, R12, 0x2, 0x1f ;  /* 0x0c401f000c0d7f89 */ /* 0x000ea200000e0000 */
[----:B------:R-:W-:Y:S02]  /*d080*/  FSEL R168, R168, -INF , P0 ;  /* 0xff800000a8a87808 */ /* 0x000fe40000000000 */
[C---:B------:R-:W-:Y:S02]  /*d090*/  LOP3.LUT P0, RZ, R16.reuse, 0x4000, RZ, 0xc0, !PT ;  /* 0x0000400010ff7812 */ /* 0x040fe4000780c0ff */
[----:B------:R-:W-:Y:S02]  /*d0a0*/  LOP3.LUT P1, RZ, R16, 0x8000, RZ, 0xc0, !PT ;  /* 0x0000800010ff7812 */ /* 0x000fe4000782c0ff */
[----:B------:R-:W-:-:S02]  /*d0b0*/  FSEL R169, R169, -INF , P0 ;  /* 0xff800000a9a97808 */ /* 0x000fc40000000000 */
[----:B------:R-:W-:Y:S02]  /*d0c0*/  FSEL R176, R176, -INF , P2 ;  /* 0xff800000b0b07808 */ /* 0x000fe40001000000 */
[----:B------:R-:W-:Y:S02]  /*d0d0*/  FSEL R177, R177, -INF , P3 ;  /* 0xff800000b1b17808 */ /* 0x000fe40001800000 */
[----:B------:R-:W-:Y:S02]  /*d0e0*/  FSEL R180, R180, -INF , P4 ;  /* 0xff800000b4b47808 */ /* 0x000fe40002000000 */
[----:B------:R-:W-:Y:S02]  /*d0f0*/  FSEL R181, R181, -INF , P5 ;  /* 0xff800000b5b57808 */ /* 0x000fe40002800000 */
[----:B------:R-:W-:Y:S02]  /*d100*/  LOP3.LUT P0, RZ, R16, 0x2000, RZ, 0xc0, !PT ;  /* 0x0000200010ff7812 */ /* 0x000fe4000780c0ff */
[----:B--2---:R-:W-:-:S05]  /*d110*/  FMNMX.FTZ R13, R12, R13, !PT ;  /* 0x0000000d0c0d7209 */ /* 0x004fca0007810000 */
[----:B------:R-:W2:Y:S02]  /*d120*/  SHFL.BFLY PT, R12, R13, 0x1, 0x1f ;  /* 0x0c201f000d0c7f89 */ /* 0x000ea400000e0000 */
[----:B--2---:R-:W-:-:S04]  /*d130*/  FMNMX.FTZ R13, R13, R12, !PT ;  /* 0x0000000c0d0d7209 */ /* 0x004fc80007810000 */
[----:B------:R-:W-:-:S04]  /*d140*/  FSETP.NEU.FTZ.AND P6, PT, R13, -INF , PT ;  /* 0xff8000000d00780b */ /* 0x000fc80003fdd000 */
[----:B------:R-:W-:-:S05]  /*d150*/  FSEL R12, R13, RZ, P6 ;  /* 0x000000ff0d0c7208 */ /* 0x000fca0003000000 */
[----:B------:R-:W-:Y:S01]  /*d160*/  FADD.FTZ R219, -R12, R219 ;  /* 0x000000db0cdb7221 */ /* 0x000fe20000010100 */
[----:B------:R-:W-:-:S04]  /*d170*/  IMAD.U32 R12, RZ, RZ, UR40 ;  /* 0x00000028ff0c7e24 */ /* 0x000fc8000f8e00ff */
[----:B------:R-:W-:-:S05]  /*d180*/  FMUL.FTZ R153, R13, R12 ;  /* 0x0000000c0d997220 */ /* 0x000fca0000410000 */
[----:B------:R-:W-:Y:S02]  /*d190*/  FSEL R153, R153, RZ, P6 ;  /* 0x000000ff99997208 */ /* 0x000fe40003000000 */
[----:B------:R-:W-:Y:S01]  /*d1a0*/  ISETP.GT.AND P6, PT, R14, 0x28, PT ;  /* 0x000000280e00780c */ /* 0x000fe20003fc4270 */
[----:B------:R-:W-:Y:S02]  /*d1b0*/  VIADD R14, R209, 0x28c40 ;  /* 0x00028c40d10e7836 */ /* 0x000fe40000000000 */
[-CC-:B------:R-:W-:Y:S01]  /*d1c0*/  FFMA.FTZ R154, R154, R12.reuse, -R153.reuse ;  /* 0x0000000c9a9a7223 */ /* 0x180fe20000010899 */
[----:B------:R-:W-:Y:S01]  /*d1d0*/  FSEL R172, R172, -INF , P6 ;  /* 0xff800000acac7808 */ /* 0x000fe20003000000 */
[-CC-:B------:R-:W-:Y:S01]  /*d1e0*/  FFMA.FTZ R223, R170, R12.reuse, -R153.reuse ;  /* 0x0000000caadf7223 */ /* 0x180fe20000010899 */
[----:B------:R-:W-:Y:S01]  /*d1f0*/  PRMT R14, R188, 0x654, R14 ;  /* 0x00000654bc0e7816 */ /* 0x000fe2000000000e */
[-C--:B------:R-:W-:Y:S01]  /*d200*/  FMUL.FTZ R170, R219, R12.reuse ;  /* 0x0000000cdbaa7220 */ /* 0x080fe20000410000 */
[-CC-:B------:R-:W-:Y:S01]  /*d210*/  FFMA.FTZ R155, R155, R12.reuse, -R153.reuse ;  /* 0x0000000c9b9b7223 */ /* 0x180fe20000010899 */
[-CC-:B------:R-:W-:Y:S01]  /*d220*/  FFMA.FTZ R158, R158, R12.reuse, -R153.reuse ;  /* 0x0000000c9e9e7223 */ /* 0x180fe20000010899 */
[----:B------:R2:W-:Y:S01]  /*d230*/  SYNCS.ARRIVE.TRANS64.RED.A1T0 RZ, [R14+URZ], RZ ;  /* 0x000000ff0eff79a7 */ /* 0x0005e2000810043f */
[-CC-:B------:R-:W-:Y:S01]  /*d240*/  FFMA.FTZ R159, R159, R12.reuse, -R153.reuse ;  /* 0x0000000c9f9f7223 */ /* 0x180fe20000010899 */
[-CC-:B------:R-:W-:Y:S01]  /*d250*/  FFMA.FTZ R162, R162, R12.reuse, -R153.reuse ;  /* 0x0000000ca2a27223 */ /* 0x180fe20000010899 */
[-CC-:B------:R-:W-:Y:S01]  /*d260*/  FFMA.FTZ R163, R163, R12.reuse, -R153.reuse ;  /* 0x0000000ca3a37223 */ /* 0x180fe20000010899 */
[-CC-:B------:R-:W-:Y:S01]  /*d270*/  FFMA.FTZ R166, R166, R12.reuse, -R153.reuse ;  /* 0x0000000ca6a67223 */ /* 0x180fe20000010899 */
[-CC-:B------:R-:W-:Y:S01]  /*d280*/  FFMA.FTZ R167, R167, R12.reuse, -R153.reuse ;  /* 0x0000000ca7a77223 */ /* 0x180fe20000010899 */
[-CC-:B------:R-:W-:Y:S01]  /*d290*/  FFMA.FTZ R171, R171, R12.reuse, -R153.reuse ;  /* 0x0000000cabab7223 */ /* 0x180fe20000010899 */
[--C-:B------:R-:W-:Y:S01]  /*d2a0*/  FFMA.FTZ R174, R174, R12, -R153.reuse ;  /* 0x0000000caeae7223 */ /* 0x100fe20000010899 */
[----:B--2---:R-:W-:Y:S01]  /*d2b0*/  FMNMX.FTZ R14, R152, R218, !PT ;  /* 0x000000da980e7209 */ /* 0x004fe20007810000 */
[-CC-:B------:R-:W-:Y:S01]  /*d2c0*/  FFMA.FTZ R175, R175, R12.reuse, -R153.reuse ;  /* 0x0000000cafaf7223 */ /* 0x180fe20000010899 */
[-CC-:B------:R-:W-:Y:S01]  /*d2d0*/  FFMA.FTZ R178, R178, R12.reuse, -R153.reuse ;  /* 0x0000000cb2b27223 */ /* 0x180fe20000010899 */
[--C-:B------:R-:W-:Y:S01]  /*d2e0*/  FFMA.FTZ R179, R179, R12, -R153.reuse ;  /* 0x0000000cb3b37223 */ /* 0x100fe20000010899 */
[----:B------:R-:W-:Y:S01]  /*d2f0*/  FMNMX.FTZ R14, R222, R14, !PT ;  /* 0x0000000ede0e7209 */ /* 0x000fe20007810000 */
[-CC-:B------:R-:W-:Y:S01]  /*d300*/  FFMA.FTZ R182, R182, R12.reuse, -R153.reuse ;  /* 0x0000000cb6b67223 */ /* 0x180fe20000010899 */
[----:B------:R-:W-:Y:S01]  /*d310*/  FFMA.FTZ R183, R183, R12, -R153 ;  /* 0x0000000cb7b77223 */ /* 0x000fe20000010899 */
[----:B------:R-:W2:Y:S01]  /*d320*/  MUFU.EX2 R170, R170 ;  /* 0x000000aa00aa7308 */ /* 0x000ea20000000800 */
[----:B------:R-:W-:-:S04]  /*d330*/  FMNMX.FTZ R14, R156, R14, !PT ;  /* 0x0000000e9c0e7209 */ /* 0x000fc80007810000 */
[----:B------:R-:W-:-:S03]  /*d340*/  FMNMX.FTZ R14, R157, R14, !PT ;  /* 0x0000000e9d0e7209 */ /* 0x000fc60007810000 */
[----:B------:R3:W4:Y:S01]  /*d350*/  MUFU.EX2 R153, R154 ;  /* 0x0000009a00997308 */ /* 0x0007220000000800 */
[----:B------:R-:W-:-:S04]  /*d360*/  FMNMX.FTZ R14, R160, R14, !PT ;  /* 0x0000000ea00e7209 */ /* 0x000fc80007810000 */
[----:B------:R-:W-:-:S03]  /*d370*/  FMNMX.FTZ R14, R161, R14, !PT ;  /* 0x0000000ea10e7209 */ /* 0x000fc60007810000 */
[----:B------:R-:W5:Y:S01]  /*d380*/  MUFU.EX2 R155, R155 ;  /* 0x0000009b009b7308 */ /* 0x000f620000000800 */
[----:B------:R-:W-:Y:S01]  /*d390*/  FMNMX.FTZ R14, R164, R14, !PT ;  /* 0x0000000ea40e7209 */ /* 0x000fe20007810000 */
[-C--:B--2---:R-:W-:Y:S01]  /*d3a0*/  FMUL.FTZ R26, R26, R170.reuse ;  /* 0x000000aa1a1a7220 */ /* 0x084fe20000410000 */
[----:B---3--:R-:W-:Y:S01]  /*d3b0*/  FSEL R154, R173, -INF , P1 ;  /* 0xff800000ad9a7808 */ /* 0x008fe20000800000 */
[----:B------:R-:W-:Y:S01]  /*d3c0*/  FMUL.FTZ R27, R27, R170 ;  /* 0x000000aa1b1b7220 */ /* 0x000fe20000410000 */
[----:B------:R-:W-:Y:S01]  /*d3d0*/  FMNMX.FTZ R14, R165, R14, !PT ;  /* 0x0000000ea50e7209 */ /* 0x000fe20007810000 */
[----:B------:R-:W-:Y:S01]  /*d3e0*/  FMUL.FTZ R30, R30, R170 ;  /* 0x000000aa1e1e7220 */ /* 0x000fe20000410000 */
[----:B------:R-:W-:Y:S01]  /*d3f0*/  ISETP.NE.AND P1, PT, R197, RZ, PT ;  /* 0x000000ffc500720c */ /* 0x000fe20003f25270 */
[----:B------:R-:W-:Y:S01]  /*d400*/  MUFU.EX2 R159, R159 ;  /* 0x0000009f009f7308 */ /* 0x000fe20000000800 */
[----:B------:R-:W-:Y:S01]  /*d410*/  FMNMX.FTZ R14, R168, R14, !PT ;  /* 0x0000000ea80e7209 */ /* 0x000fe20007810000 */
[----:B----4-:R-:W-:Y:S01]  /*d420*/  FFMA.FTZ R3, R170, R3, R153 ;  /* 0x00000003aa037223 */ /* 0x010fe20000010099 */
[-C--:B------:R-:W-:Y:S01]  /*d430*/  FMUL.FTZ R31, R31, R170.reuse ;  /* 0x000000aa1f1f7220 */ /* 0x080fe20000410000 */
[----:B------:R-:W-:Y:S01]  /*d440*/  FMUL.FTZ R34, R34, R170 ;  /* 0x000000aa22227220 */ /* 0x000fe20000410000 */
[----:B------:R-:W-:Y:S01]  /*d450*/  FMNMX.FTZ R14, R169, R14, !PT ;  /* 0x0000000ea90e7209 */ /* 0x000fe20007810000 */
[-C--:B------:R-:W-:Y:S01]  /*d460*/  FMUL.FTZ R35, R35, R170.reuse ;  /* 0x000000aa23237220 */ /* 0x080fe20000410000 */
[----:B------:R-:W-:Y:S01]  /*d470*/  FMUL.FTZ R38, R38, R170 ;  /* 0x000000aa26267220 */ /* 0x000fe20000410000 */
[----:B------:R-:W-:Y:S01]  /*d480*/  MUFU.EX2 R162, R162 ;  /* 0x000000a200a27308 */ /* 0x000fe20000000800 */
[----:B------:R-:W-:Y:S01]  /*d490*/  FMNMX.FTZ R14, R172, R14, !PT ;  /* 0x0000000eac0e7209 */ /* 0x000fe20007810000 */
[C---:B-----5:R-:W-:Y:S01]  /*d4a0*/  FADD.FTZ R3, R155.reuse, R3 ;  /* 0x000000039b037221 */ /* 0x060fe20000010000 */
[----:B------:R-:W-:Y:S01]  /*d4b0*/  F2FP.BF16.F32.PACK_AB R153, R155, R153 ;  /* 0x000000999b99723e */ /* 0x000fe200000010ff */
[----:B------:R-:W-:Y:S01]  /*d4c0*/  FMUL.FTZ R39, R39, R170 ;  /* 0x000000aa27277220 */ /* 0x000fe20000410000 */
[----:B------:R-:W-:Y:S01]  /*d4d0*/  FMNMX.FTZ R14, R154, R14, !PT ;  /* 0x0000000e9a0e7209 */ /* 0x000fe20007810000 */
[-C--:B------:R-:W-:Y:S01]  /*d4e0*/  FMUL.FTZ R42, R42, R170.reuse ;  /* 0x000000aa2a2a7220 */ /* 0x080fe20000410000 */
[----:B------:R-:W-:Y:S01]  /*d4f0*/  FMUL.FTZ R43, R43, R170 ;  /* 0x000000aa2b2b7220 */ /* 0x000fe20000410000 */
[----:B------:R-:W-:Y:S01]  /*d500*/  MUFU.EX2 R166, R166 ;  /* 0x000000a600a67308 */ /* 0x000fe20000000800 */
[----:B------:R-:W-:Y:S01]  /*d510*/  FMNMX.FTZ R14, R176, R14, !PT ;  /* 0x0000000eb00e7209 */ /* 0x000fe20007810000 */
[-C--:B------:R-:W-:Y:S01]  /*d520*/  FMUL.FTZ R46, R46, R170.reuse ;  /* 0x000000aa2e2e7220 */ /* 0x080fe20000410000 */
[-C--:B------:R-:W-:Y:S01]  /*d530*/  FMUL.FTZ R47, R47, R170.reuse ;  /* 0x000000aa2f2f7220 */ /* 0x080fe20000410000 */
        /* <DEDUP_REMOVED lines=11> */
[-C--:B------:R-:W-:Y:S01]  /*d5f0*/  FMUL.FTZ R63, R63, R170.reuse ;  /* 0x000000aa3f3f7220 */ /* 0x080fe20000410000 */
[----:B------:R-:W-:Y:S01]  /*d600*/  MUFU.EX2 R223, R223 ;  /* 0x000000df00df7308 */ /* 0x000fe20000000800 */
[-C--:B------:R-:W-:Y:S01]  /*d610*/  FMUL.FTZ R66, R66, R170.reuse ;  /* 0x000000aa42427220 */ /* 0x080fe20000410000 */
[----:B------:R-:W2:Y:S01]  /*d620*/  SHFL.BFLY PT, R155, R14, 0x2, 0x1f ;  /* 0x0c401f000e9b7f89 */ /* 0x000ea200000e0000 */
        /* <DEDUP_REMOVED lines=23> */
[----:B--2---:R-:W-:Y:S01]  /*d7a0*/  FMNMX.FTZ R14, R14, R155, !PT ;  /* 0x0000009b0e0e7209 */ /* 0x004fe20007810000 */
[-C--:B------:R-:W-:Y:S01]  /*d7b0*/  FMUL.FTZ R107, R107, R170.reuse ;  /* 0x000000aa6b6b7220 */ /* 0x080fe20000410000 */
[-C--:B------:R-:W-:Y:S01]  /*d7c0*/  FMUL.FTZ R110, R110, R170.reuse ;  /* 0x000000aa6e6e7220 */ /* 0x080fe20000410000 */
[-C--:B------:R-:W-:Y:S01]  /*d7d0*/  FMUL.FTZ R111, R111, R170.reuse ;  /* 0x000000aa6f6f7220 */ /* 0x080fe20000410000 */
[-C--:B------:R-:W-:Y:S01]  /*d7e0*/  FMUL.FTZ R114, R114, R170.reuse ;  /* 0x000000aa72727220 */ /* 0x080fe20000410000 */
[----:B------:R-:W2:Y:S01]  /*d7f0*/  SHFL.BFLY PT, R173, R14, 0x1, 0x1f ;  /* 0x0c201f000ead7f89 */ /* 0x000ea200000e0000 */
        /* <DEDUP_REMOVED lines=17> */
[----:B---3--:R-:W-:Y:S01]  /*d910*/  FADD.FTZ R3, R155, R3 ;  /* 0x000000039b037221 */ /* 0x008fe20000010000 */
[----:B------:R-:W-:Y:S01]  /*d920*/  F2FP.BF16.F32.PACK_AB R155, R159, R155 ;  /* 0x0000009b9f9b723e */ /* 0x000fe200000010ff */
[-C--:B------:R-:W-:Y:S01]  /*d930*/  FMUL.FTZ R143, R143, R170.reuse ;  /* 0x000000aa8f8f7220 */ /* 0x080fe20000410000 */
[----:B------:R-:W-:Y:S01]  /*d940*/  FMUL.FTZ R146, R146, R170 ;  /* 0x000000aa92927220 */ /* 0x000fe20000410000 */
[----:B------:R-:W-:Y:S01]  /*d950*/  FADD.FTZ R3, R159, R3 ;  /* 0x000000039f037221 */ /* 0x000fe20000010000 */
[----:B------:R-:W-:Y:S01]  /*d960*/  F2FP.BF16.F32.PACK_AB R159, R167, R166 ;  /* 0x000000a6a79f723e */ /* 0x000fe200000010ff */
[-C--:B------:R-:W-:Y:S01]  /*d970*/  FMUL.FTZ R147, R147, R170.reuse ;  /* 0x000000aa93937220 */ /* 0x080fe20000410000 */
[----:B--2---:R-:W-:Y:S01]  /*d980*/  FMNMX.FTZ R14, R14, R173, !PT ;  /* 0x000000ad0e0e7209 */ /* 0x004fe20007810000 */
[----:B------:R-:W-:Y:S01]  /*d990*/  FADD.FTZ R3, R162, R3 ;  /* 0x00000003a2037221 */ /* 0x000fe20000010000 */
[----:B------:R-:W-:Y:S01]  /*d9a0*/  MUFU.EX2 R182, R182 ;  /* 0x000000b600b67308 */ /* 0x000fe20000000800 */
[----:B------:R-:W-:Y:S01]  /*d9b0*/  FMUL.FTZ R150, R150, R170 ;  /* 0x000000aa96967220 */ /* 0x000fe20000410000 */
[C---:B------:R-:W-:Y:S01]  /*d9c0*/  FSETP.NEU.FTZ.AND P2, PT, R14.reuse, -INF , PT ;  /* 0xff8000000e00780b */ /* 0x040fe20003f5d000 */
[----:B------:R-:W-:Y:S01]  /*d9d0*/  FMUL.FTZ R219, R14, R12 ;  /* 0x0000000c0edb7220 */ /* 0x000fe20000410000 */
[----:B----4-:R-:W-:Y:S01]  /*d9e0*/  FADD.FTZ R3, R158, R3 ;  /* 0x000000039e037221 */ /* 0x010fe20000010000 */
[----:B------:R-:W-:Y:S01]  /*d9f0*/  FMUL.FTZ R151, R151, R170 ;  /* 0x000000aa97977220 */ /* 0x000fe20000410000 */
[----:B------:R-:W-:-:S02]  /*da00*/  FSEL R163, R14, RZ, P2 ;  /* 0x000000ff0ea37208 */ /* 0x000fc40001000000 */
[----:B------:R-:W-:Y:S01]  /*da10*/  FSEL R219, R219, RZ, P2 ;  /* 0x000000ffdbdb7208 */ /* 0x000fe20001000000 */
[----:B------:R-:W-:Y:S02]  /*da20*/  FADD.FTZ R3, R166, R3 ;  /* 0x00000003a6037221 */ /* 0x000fe40000010000 */
[----:B------:R-:W-:Y:S01]  /*da30*/  FADD.FTZ R163, -R163, R218 ;  /* 0x000000daa3a37221 */ /* 0x000fe20000010100 */
[----:B------:R-:W-:Y:S02]  /*da40*/  @!P1 IMAD R218, R220, 0x40, R191 ;  /* 0x00000040dcda9824 */ /* 0x000fe400078e02bf */
[-CC-:B------:R-:W-:Y:S01]  /*da50*/  FFMA.FTZ R152, R152, R12.reuse, -R219.reuse ;  /* 0x0000000c98987223 */ /* 0x180fe200000108db */
[-CC-:B------:R-:W-:Y:S01]  /*da60*/  FFMA.FTZ R222, R222, R12.reuse, -R219.reuse ;  /* 0x0000000cdede7223 */ /* 0x180fe200000108db */
[-C--:B------:R-:W-:Y:S01]  /*da70*/  FMUL.FTZ R163, R163, R12.reuse ;  /* 0x0000000ca3a37220 */ /* 0x080fe20000410000 */
        /* <DEDUP_REMOVED lines=11> */
[----:B------:R-:W3:Y:S01]  /*db30*/  MUFU.EX2 R152, R152 ;  /* 0x0000009800987308 */ /* 0x000ee20000000800 */
[----:B------:R-:W-:Y:S01]  /*db40*/  FFMA.FTZ R176, R176, R12, -R219 ;  /* 0x0000000cb0b07223 */ /* 0x000fe200000108db */
[----:B------:R-:W-:-:S02]  /*db50*/  @!P1 IMAD R218, R218, 0x4, R2 ;  /* 0x00000004dada9824 */ /* 0x000fc400078e0202 */
[-CC-:B------:R-:W-:Y:S01]  /*db60*/  FFMA.FTZ R177, R177, R12.reuse, -R219.reuse ;  /* 0x0000000cb1b17223 */ /* 0x180fe200000108db */
[-CC-:B------:R-:W-:Y:S01]  /*db70*/  FFMA.FTZ R181, R181, R12.reuse, -R219.reuse ;  /* 0x0000000cb5b57223 */ /* 0x180fe200000108db */
[----:B------:R-:W-:Y:S01]  /*db80*/  FFMA.FTZ R180, R180, R12, -R219 ;  /* 0x0000000cb4b47223 */ /* 0x000fe200000108db */
[----:B------:R4:W-:Y:S01]  /*db90*/  @!P1 STS [R218+0x28820], R170 ;  /* 0x028820aada009388 */ /* 0x0009e20000000800 */
[----:B------:R-:W5:Y:S01]  /*dba0*/  MUFU.EX2 R222, R222 ;  /* 0x000000de00de7308 */ /* 0x000f620000000800 */
[-C--:B--2---:R-:W-:Y:S01]  /*dbb0*/  FMUL.FTZ R24, R24, R173.reuse ;  /* 0x000000ad18187220 */ /* 0x084fe20000410000 */
[-C--:B------:R-:W-:Y:S01]  /*dbc0*/  FMUL.FTZ R25, R25, R173.reuse ;  /* 0x000000ad19197220 */ /* 0x080fe20000410000 */
[----:B------:R4:W-:Y:S01]  /*dbd0*/  @!P1 STS [R218+0x28800], R173 ;  /* 0x028800adda009388 */ /* 0x0009e20000000800 */
        /* <DEDUP_REMOVED lines=20> */
[----:B------:R0:W1:Y:S01]  /*dd20*/  MUFU.EX2 R174, R157 ;  /* 0x0000009d00ae7308 */ /* 0x0000620000000800 */
        /* <DEDUP_REMOVED lines=8> */
[----:B0-----:R-:W-:Y:S01]  /*ddb0*/  F2FP.BF16.F32.PACK_AB R157, R158, R162 ;  /* 0x000000a29e9d723e */ /* 0x001fe200000010ff */
[----:B---3--:R-:W-:Y:S01]  /*ddc0*/  FFMA.FTZ R158, R173, R0, R152 ;  /* 0x00000000ad9e7223 */ /* 0x008fe20000010098 */
[----:B------:R-:W-:Y:S01]  /*ddd0*/  FADD.FTZ R0, R167, R3 ;  /* 0x00000003a7007221 */ /* 0x000fe20000010000 */
[C---:B-----5:R-:W-:Y:S01]  /*dde0*/  F2FP.BF16.F32.PACK_AB R152, R222.reuse, R152 ;  /* 0x00000098de98723e */ /* 0x060fe200000010ff */
[-C--:B------:R-:W-:Y:S01]  /*ddf0*/  FMUL.FTZ R77, R77, R173.reuse ;  /* 0x000000ad4d4d7220 */ /* 0x080fe20000410000 */
[----:B------:R-:W-:Y:S01]  /*de00*/  FADD.FTZ R158, R222, R158 ;  /* 0x0000009ede9e7221 */ /* 0x000fe20000010000 */
[-C--:B------:R-:W-:Y:S01]  /*de10*/  FMUL.FTZ R80, R80, R173.reuse ;  /* 0x000000ad50507220 */ /* 0x080fe20000410000 */
[----:B------:R-:W0:Y:S01]  /*de20*/  MUFU.EX2 R161, R161 ;  /* 0x000000a100a17308 */ /* 0x000e220000000800 */
[-C--:B------:R-:W-:Y:S01]  /*de30*/  FMUL.FTZ R81, R81, R173.reuse ;  /* 0x000000ad51517220 */ /* 0x080fe20000410000 */
[----:B--2---:R-:W-:Y:S01]  /*de40*/  FADD.FTZ R158, R156, R158 ;  /* 0x0000009e9c9e7221 */ /* 0x004fe20000010000 */
[-C--:B------:R-:W-:Y:S01]  /*de50*/  FMUL.FTZ R84, R84, R173.reuse ;  /* 0x000000ad54547220 */ /* 0x080fe20000410000 */
[-C--:B------:R-:W-:Y:S01]  /*de60*/  FMUL.FTZ R85, R85, R173.reuse ;  /* 0x000000ad55557220 */ /* 0x080fe20000410000 */
[-C--:B------:R-:W-:Y:S01]  /*de70*/  FMUL.FTZ R88, R88, R173.reuse ;  /* 0x000000ad58587220 */ /* 0x080fe20000410000 */
[----:B-1----:R-:W-:Y:S01]  /*de80*/  FADD.FTZ R158, R174, R158 ;  /* 0x0000009eae9e7221 */ /* 0x002fe20000010000 */
[-C--:B------:R-:W-:Y:S01]  /*de90*/  FMUL.FTZ R89, R89, R173.reuse ;  /* 0x000000ad59597220 */ /* 0x080fe20000410000 */
[----:B------:R-:W1:Y:S01]  /*dea0*/  MUFU.EX2 R164, R164 ;  /* 0x000000a400a47308 */ /* 0x000e620000000800 */
[-C--:B------:R-:W-:Y:S01]  /*deb0*/  FMUL.FTZ R92, R92, R173.reuse ;  /* 0x000000ad5c5c7220 */ /* 0x080fe20000410000 */
[----:B----4-:R-:W-:Y:S01]  /*dec0*/  FADD.FTZ R158, R160, R158 ;  /* 0x0000009ea09e7221 */ /* 0x010fe20000010000 */
        /* <DEDUP_REMOVED lines=34> */
[----:B------:R-:W-:-:S03]  /*e0f0*/  FMUL.FTZ R149, R149, R173 ;  /* 0x000000ad95957220 */ /* 0x000fc60000410000 */
[----:B------:R4:W5:Y:S08]  /*e100*/  MUFU.EX2 R3, R154 ;  /* 0x0000009a00037308 */ /* 0x0009700000000800 */
[----:B------:R-:W5:Y:S01]  /*e110*/  MUFU.EX2 R176, R176 ;  /* 0x000000b000b07308 */ /* 0x000f620000000800 */
[----:B----4-:R-:W-:Y:S01]  /*e120*/  F2FP.BF16.F32.PACK_AB R154, R174, R156 ;  /* 0x0000009cae9a723e */ /* 0x010fe200000010ff */
[----:B------:R-:W-:Y:S01]  /*e130*/  BAR.SYNC.DEFER_BLOCKING 0xf, 0x100 ;  /* 0x03c4000000007b1d */ /* 0x000fe20000010000 */
[----:B------:R-:W-:Y:S01]  /*e140*/  F2FP.BF16.F32.PACK_AB R156, R161, R160 ;  /* 0x000000a0a19c723e */ /* 0x000fe200000010ff */
[----:B--2---:R-:W-:Y:S01]  /*e150*/  FADD.FTZ R160, R165, R158 ;  /* 0x0000009ea5a07221 */ /* 0x004fe20000010000 */
[----:B------:R-:W-:Y:S01]  /*e160*/  FADD.FTZ R161, R223, R0 ;  /* 0x00000000dfa17221 */ /* 0x000fe20000010000 */
[----:B------:R-:W-:-:S02]  /*e170*/  F2FP.BF16.F32.PACK_AB R158, R165, R164 ;  /* 0x000000a4a59e723e */ /* 0x000fc400000010ff */
[----:B0-----:R-:W-:Y:S01]  /*e180*/  FADD.FTZ R160, R168, R160 ;  /* 0x000000a0a8a07221 */ /* 0x001fe20000010000 */
[C---:B------:R-:W-:Y:S01]  /*e190*/  FADD.FTZ R164, R171.reuse, R161 ;  /* 0x000000a1aba47221 */ /* 0x040fe20000010000 */
[----:B------:R-:W0:Y:S01]  /*e1a0*/  MUFU.EX2 R177, R177 ;  /* 0x000000b100b17308 */ /* 0x000e220000000800 */
[----:B------:R-:W-:Y:S01]  /*e1b0*/  F2FP.BF16.F32.PACK_AB R161, R171, R223 ;  /* 0x000000dfaba1723e */ /* 0x000fe200000010ff */
[----:B-1----:R-:W-:Y:S01]  /*e1c0*/  FADD.FTZ R0, R169, R160 ;  /* 0x000000a0a9007221 */ /* 0x002fe20000010000 */
[----:B------:R-:W-:Y:S01]  /*e1d0*/  FADD.FTZ R164, R163, R164 ;  /* 0x000000a4a3a47221 */ /* 0x000fe20000010000 */
[----:B------:R-:W-:Y:S02]  /*e1e0*/  F2FP.BF16.F32.PACK_AB R160, R169, R168 ;  /* 0x000000a8a9a0723e */ /* 0x000fe400000010ff */
[----:B---3--:R-:W-:Y:S01]  /*e1f0*/  FADD.FTZ R0, R162, R0 ;  /* 0x00000000a2007221 */ /* 0x008fe20000010000 */
[----:B------:R-:W-:Y:S01]  /*e200*/  FADD.FTZ R164, R175, R164 ;  /* 0x000000a4afa47221 */ /* 0x000fe20000010000 */
[----:B------:R-:W1:Y:S01]  /*e210*/  MUFU.EX2 R166, R180 ;  /* 0x000000b400a67308 */ /* 0x000e620000000800 */
[C---:B-----5:R-:W-:Y:S01]  /*e220*/  F2FP.BF16.F32.PACK_AB R162, R3.reuse, R162 ;  /* 0x000000a203a2723e */ /* 0x060fe200000010ff */
[----:B------:R-:W-:Y:S01]  /*e230*/  FADD.FTZ R0, R3, R0 ;  /* 0x0000000003007221 */ /* 0x000fe20000010000 */
[----:B------:R-:W-:Y:S01]  /*e240*/  FADD.FTZ R3, R178, R164 ;  /* 0x000000a4b2037221 */ /* 0x000fe20000010000 */
[----:B------:R-:W-:-:S02]  /*e250*/  F2FP.BF16.F32.PACK_AB R163, R175, R163 ;  /* 0x000000a3afa3723e */ /* 0x000fc400000010ff */
[----:B------:R-:W-:Y:S01]  /*e260*/  FADD.FTZ R0, R176, R0 ;  /* 0x00000000b0007221 */ /* 0x000fe20000010000 */
[----:B------:R-:W-:Y:S01]  /*e270*/  FADD.FTZ R3, R179, R3 ;  /* 0x00000003b3037221 */ /* 0x000fe20000010000 */
[----:B------:R-:W2:Y:S01]  /*e280*/  MUFU.EX2 R167, R183 ;  /* 0x000000b700a77308 */ /* 0x000ea20000000800 */
[C---:B0-----:R-:W-:Y:S01]  /*e290*/  F2FP.BF16.F32.PACK_AB R164, R177.reuse, R176 ;  /* 0x000000b0b1a4723e */ /* 0x041fe200000010ff */
[----:B------:R-:W-:Y:S01]  /*e2a0*/  FADD.FTZ R0, R177, R0 ;  /* 0x00000000b1007221 */ /* 0x000fe20000010000 */
[----:B------:R-:W-:Y:S01]  /*e2b0*/  FADD.FTZ R3, R182, R3 ;  /* 0x00000003b6037221 */ /* 0x000fe20000010000 */
[----:B------:R-:W-:Y:S01]  /*e2c0*/  F2FP.BF16.F32.PACK_AB R165, R179, R178 ;  /* 0x000000b2b3a5723e */ /* 0x000fe200000010ff */
[----:B------:R0:W-:Y:S03]  /*e2d0*/  STSM.16.M88.4 [R201+0x26800], R152 ;  /* 0x02680098c9007844 */ /* 0x0001e60000000200 */
[----:B------:R-:W3:Y:S01]  /*e2e0*/  MUFU.EX2 R181, R181 ;  /* 0x000000b500b57308 */ /* 0x000ee20000000800 */
[----:B-1----:R-:W-:Y:S01]  /*e2f0*/  FADD.FTZ R0, R166, R0 ;  /* 0x00000000a6007221 */ /* 0x002fe20000010000 */
[----:B------:R0:W-:Y:S04]  /*e300*/  STSM.16.M88.4 [R204], R156 ;  /* 0x0000009ccc007844 */ /* 0x0001e80000000200 */
[----:B------:R0:W-:Y:S01]  /*e310*/  STSM.16.M88.4 [R202], R160 ;  /* 0x000000a0ca007844 */ /* 0x0001e20000000200 */
[C---:B--2---:R-:W-:Y:S01]  /*e320*/  FADD.FTZ R3, R167.reuse, R3 ;  /* 0x00000003a7037221 */ /* 0x044fe20000010000 */
[----:B------:R-:W-:-:S02]  /*e330*/  F2FP.BF16.F32.PACK_AB R167, R167, R182 ;  /* 0x000000b6a7a7723e */ /* 0x000fc400000010ff */
[C---:B---3--:R-:W-:Y:S01]  /*e340*/  F2FP.BF16.F32.PACK_AB R166, R181.reuse, R166 ;  /* 0x000000a6b5a6723e */ /* 0x048fe200000010ff */
[----:B------:R-:W-:-:S04]  /*e350*/  FADD.FTZ R0, R181, R0 ;  /* 0x00000000b5007221 */ /* 0x000fc80000010000 */
[----:B------:R0:W-:Y:S01]  /*e360*/  STSM.16.M88.4 [R203], R164 ;  /* 0x000000a4cb007844 */ /* 0x0001e20000000200 */
[----:B------:R-:W-:Y:S05]  /*e370*/  @!P0 BRA `(.L_x_7998) ;  /* 0x0000000000048947 */ /* 0x000fea0003800000 */
[----:B------:R-:W-:Y:S01]  /*e380*/  BPT.TRAP 0x1 ;  /* 0x000000040000795c */ /* 0x000fe20000300000 */
.L_x_7998:
[----:B------:R1:W2:Y:S01]  /*e390*/  SYNCS.PHASECHK.TRANS64.TRYWAIT P1, [R209+URZ+0x28c50], R213 ;  /* 0x028c50d5d10075a7 */ /* 0x0002a2000802017f */
[----:B------:R-:W-:Y:S05]  /*e3a0*/  @!P0 BRA `(.L_x_7999) ;  /* 0x0000000000048947 */ /* 0x000fea0003800000 */
[----:B------:R-:W-:Y:S01]  /*e3b0*/  BPT.TRAP 0x1 ;  /* 0x000000040000795c */ /* 0x000fe20000300000 */
.L_x_7999:
[----:B------:R-:W-:Y:S04]  /*e3c0*/  BSSY B2, `(.L_x_8000) ;  /* 0x0000004000027945 */ /* 0x000fe80003800000 */
[----:B--2---:R-:W-:Y:S05]  /*e3d0*/  @P1 BRA `(.L_x_8001) ;  /* 0x0000000000081947 */ /* 0x004fea0003800000 */
[----:B------:R-:W2:Y:S02]  /*e3e0*/  SYNCS.PHASECHK.TRANS64.TRYWAIT P1, [R209+URZ+0x28c50], R213 ;  /* 0x028c50d5d10075a7 */ /* 0x000ea4000802017f */
[----:B--2---:R-:W-:Y:S05]  /*e3f0*/  @!P1 BRA `(.L_x_8002) ;  /* 0x0000010800c09947 */ /* 0x004fea0003800000 */
.L_x_8001:
[----:B------:R-:W-:Y:S05]  /*e400*/  BSYNC B2 ;  /* 0x0000000000027941 */ /* 0x000fea0003800000 */
.L_x_8000:
        /* <DEDUP_REMOVED lines=40> */
.L_x_8003:
[----:B------:R-:W-:Y:S01]  /*e690*/  ISETP.GT.AND P1, PT, R21, R20, PT ;  /* 0x000000141500720c */ /* 0x000fe20003f24270 */
[----:B-12---:R-:W-:Y:S02]  /*e6a0*/  VIADD R209, R209, 0x28c60 ;  /* 0x00028c60d1d17836 */ /* 0x006fe40000000000 */
        /* <DEDUP_REMOVED lines=8> */
.L_x_7991:
[----:B0-----:R-:W-:-:S07]  /*e730*/  IMAD.MOV.U32 R209, RZ, RZ, R21 ;  /* 0x000000ffffd17224 */ /* 0x001fce00078e0015 */
.L_x_7990:
[----:B------:R-:W-:Y:S05]  /*e740*/  BSYNC B1 ;  /* 0x0000000000017941 */ /* 0x000fea0003800000 */
.L_x_7989:
[----:B------:R-:W-:Y:S01]  /*e750*/  ISETP.GE.AND P1, PT, R209, R205, PT ;  /* 0x000000cdd100720c */ /* 0x000fe20003f26270 */
[----:B------:R-:W-:-:S12]  /*e760*/  BSSY B0, `(.L_x_8005) ;  /* 0x00001a5000007945 */ /* 0x000fd80003800000 */
[----:B------:R-:W-:Y:S05]  /*e770*/  @!P1 BRA `(.L_x_8006) ;  /* 0x00000018008c9947 */ /* 0x000fea0003800000 */
[----:B------:R-:W-:Y:S02]  /*e780*/  IMAD.MOV.U32 R21, RZ, RZ, R13 ;  /* 0x000000ffff157224 */ /* 0x000fe400078e000d */
[----:B------:R-:W-:Y:S02]  /*e790*/  IMAD.MOV.U32 R213, RZ, RZ, R14 ;  /* 0x000000ffffd57224 */ /* 0x000fe400078e000e */
[----:B------:R-:W-:-:S07]  /*e7a0*/  IMAD.MOV.U32 R200, RZ, RZ, R17 ;  /* 0x000000ffffc87224 */ /* 0x000fce00078e0011 */
.L_x_8019:
[----:B------:R-:W-:-:S05]  /*e7b0*/  VIADD R17, R200, 0x1 ;  /* 0x00000001c8117836 */ /* 0x000fca0000000000 */
[----:B------:R-:W-:-:S04]  /*e7c0*/  ISETP.NE.AND P1, PT, R17, 0x2, PT ;  /* 0x000000021100780c */ /* 0x000fc80003f25270 */
[----:B------:R-:W-:Y:S02]  /*e7d0*/  SEL R12, RZ, 0x1, P1 ;  /* 0x00000001ff0c7807 */ /* 0x000fe40000800000 */
[----:B------:R-:W-:Y:S02]  /*e7e0*/  SEL R17, R17, RZ, P1 ;  /* 0x000000ff11117207 */ /* 0x000fe40000800000 */
[----:B------:R-:W-:Y:S01]  /*e7f0*/  LOP3.LUT R22, R22, R12, RZ, 0x3c, !PT ;  /* 0x0000000c16167212 */ /* 0x000fe200078e3cff */
[----:B0-----:R-:W-:Y:S06]  /*e800*/  @!P0 BRA `(.L_x_8007) ;  /* 0x0000000000048947 */ /* 0x001fec0003800000 */
[----:B------:R-:W-:Y:S01]  /*e810*/  BPT.TRAP 0x1 ;  /* 0x000000040000795c */ /* 0x000fe20000300000 */
.L_x_8007:
[----:B------:R-:W-:Y:S01]  /*e820*/  IMAD R198, R17, 0x8, R2 ;  /* 0x0000000811c67824 */ /* 0x000fe200078e0202 */
[----:B------:R-:W-:-:S04]  /*e830*/  SHF.L.U32 R20, R22, 0x1f, RZ ;  /* 0x0000001f16147819 */ /* 0x000fc800000006ff */
[----:B------:R0:W1:Y:S01]  /*e840*/  SYNCS.PHASECHK.TRANS64.TRYWAIT P1, [R198+URZ+0x28c30], R20 ;  /* 0x028c3014c60075a7 */ /* 0x000062000802017f */
[----:B------:R-:W-:Y:S05]  /*e850*/  @!P0 BRA `(.L_x_8008) ;  /* 0x0000000000048947 */ /* 0x000fea0003800000 */
[----:B------:R-:W-:Y:S01]  /*e860*/  BPT.TRAP 0x1 ;  /* 0x000000040000795c */ /* 0x000fe20000300000 */
.L_x_8008:
[----:B------:R-:W-:Y:S01]  /*e870*/  BSSY B1, `(.L_x_8009) ;  /* 0x0000006000017945 */ /* 0x000fe20003800000 */
[----:B------:R-:W-:Y:S02]  /*e880*/  IMAD R154, R17, 0x200, R15 ;  /* 0x00000200119a7824 */ /* 0x000fe400078e020f */
[----:B------:R-:W-:Y:S01]  /*e890*/  IMAD.MOV.U32 R155, RZ, RZ, 0x40000040 ;  /* 0x40000040ff9b7424 */ /* 0x000fe200078e00ff */
[----:B-1----:R-:W-:Y:S06]  /*e8a0*/  @P1 BRA `(.L_x_8010) ;  /* 0x0000000000081947 */ /* 0x002fec0003800000 */
[----:B------:R-:W1:Y:S02]  /*e8b0*/  SYNCS.PHASECHK.TRANS64.TRYWAIT P1, [R198+URZ+0x28c30], R20 ;  /* 0x028c3014c60075a7 */ /* 0x000e64000802017f */
[----:B-1----:R-:W-:Y:S05]  /*e8c0*/  @!P1 BRA `(.L_x_8011) ;  /* 0x0000010400a09947 */ /* 0x002fea0003800000 */
.L_x_8010:
[----:B------:R-:W-:Y:S05]  /*e8d0*/  BSYNC B1 ;  /* 0x0000000000017941 */ /* 0x000fea0003800000 */
.L_x_8009:
        /* <DEDUP_REMOVED lines=36> */
.L_x_8012:
        /* <DEDUP_REMOVED lines=20> */
[----:B--2---:R-:W-:Y:S01]  /*ec60*/  FMNMX.FTZ R13, R12, R13, !PT ;  /* 0x0000000d0c0d7209 */ /* 0x004fe20007810000 */
[----:B------:R-:W-:-:S04]  /*ec70*/  IMAD.U32 R12, RZ, RZ, UR38 ;  /* 0x00000026ff0c7e24 */ /* 0x000fc8000f8e00ff */
[----:B------:R-:W2:Y:S02]  /*ec80*/  SHFL.BFLY PT, R14, R13, 0x1, 0x1f ;  /* 0x0c201f000d0e7f89 */ /* 0x000ea400000e0000 */
[----:B--2---:R-:W-:-:S05]  /*ec90*/  FMNMX.FTZ R14, R13, R14, !PT ;  /* 0x0000000e0d0e7209 */ /* 0x004fca0007810000 */
        /* <DEDUP_REMOVED lines=27> */
[-C--:B------:R-:W-:Y:S01]  /*ee50*/  FMUL.FTZ R24, R24, R168.reuse ;  /* 0x000000a818187220 */ /* 0x080fe20000410000 */
[----:B------:R-:W-:Y:S01]  /*ee60*/  FMNMX.FTZ R13, R155, R13, !PT ;  /* 0x0000000d9b0d7209 */ /* 0x000fe20007810000 */
[-C--:B------:R-:W-:Y:S01]  /*ee70*/  FMUL.FTZ R25, R25, R168.reuse ;  /* 0x000000a819197220 */ /* 0x080fe20000410000 */
[-C--:B------:R-:W-:Y:S01]  /*ee80*/  FMUL.FTZ R28, R28, R168.reuse ;  /* 0x000000a81c1c7220 */ /* 0x080fe20000410000 */
[----:B------:R-:W-:Y:S01]  /*ee90*/  FMUL.FTZ R29, R29, R168 ;  /* 0x000000a81d1d7220 */ /* 0x000fe20000410000 */
[----:B------:R-:W-:Y:S01]  /*eea0*/  FMNMX.FTZ R13, R158, R13, !PT ;  /* 0x0000000d9e0d7209 */ /* 0x000fe20007810000 */
[----:B------:R-:W2:Y:S01]  /*eeb0*/  MUFU.EX2 R156, R156 ;  /* 0x0000009c009c7308 */ /* 0x000ea20000000800 */
[----:B----4-:R-:W-:Y:S01]  /*eec0*/  FFMA.FTZ R0, R168, R0, R152 ;  /* 0x00000000a8007223 */ /* 0x010fe20000010098 */
[-C--:B------:R-:W-:Y:S01]  /*eed0*/  FMUL.FTZ R32, R32, R168.reuse ;  /* 0x000000a820207220 */ /* 0x080fe20000410000 */
        /* <DEDUP_REMOVED lines=15> */
[----:B--2---:R-:W-:Y:S01]  /*efd0*/  FADD.FTZ R0, R156, R0 ;  /* 0x000000009c007221 */ /* 0x004fe20000010000 */
[-C--:B------:R-:W-:Y:S01]  /*efe0*/  FMUL.FTZ R48, R48, R168.reuse ;  /* 0x000000a830307220 */ /* 0x080fe20000410000 */
[----:B------:R-:W-:Y:S01]  /*eff0*/  FMNMX.FTZ R13, R167, R13, !PT ;  /* 0x0000000da70d7209 */ /* 0x000fe20007810000 */
[-C--:B------:R-:W-:Y:S01]  /*f000*/  FMUL.FTZ R49, R49, R168.reuse ;  /* 0x000000a831317220 */ /* 0x080fe20000410000 */
[-C--:B------:R-:W-:Y:S01]  /*f010*/  FMUL.FTZ R52, R52, R168.reuse ;  /* 0x000000a834347220 */ /* 0x080fe20000410000 */
[-C--:B------:R-:W-:Y:S01]  /*f020*/  FMUL.FTZ R53, R53, R168.reuse ;  /* 0x000000a835357220 */ /* 0x080fe20000410000 */
[----:B------:R-:W-:Y:S01]  /*f030*/  FMNMX.FTZ R13, R170, R13, !PT ;  /* 0x0000000daa0d7209 */ /* 0x000fe20007810000 */
[----:B------:R-:W-:Y:S01]  /*f040*/  MUFU.EX2 R164, R164 ;  /* 0x000000a400a47308 */ /* 0x000fe20000000800 */
[----:B----4-:R-:W-:Y:S01]  /*f050*/  FADD.FTZ R0, R157, R0 ;  /* 0x000000009d007221 */ /* 0x010fe20000010000 */
        /* <DEDUP_REMOVED lines=90> */
[-C--:B------:R-:W-:Y:S01]  /*f600*/  FMUL.FTZ R38, R38, R21.reuse ;  /* 0x0000001526267220 */ /* 0x080fe20000410000 */
[-C--:B--2---:R-:W-:Y:S01]  /*f610*/  FMUL.FTZ R200, R13, R12.reuse ;  /* 0x0000000c0dc87220 */ /* 0x084fe20000410000 */
[-C--:B------:R-:W-:Y:S01]  /*f620*/  FMUL.FTZ R39, R39, R21.reuse ;  /* 0x0000001527277220 */ /* 0x080fe20000410000 */
[-C--:B------:R-:W-:Y:S01]  /*f630*/  FMUL.FTZ R42, R42, R21.reuse ;  /* 0x000000152a2a7220 */ /* 0x080fe20000410000 */
[-C--:B------:R-:W-:Y:S01]  /*f640*/  FMUL.FTZ R43, R43, R21.reuse ;  /* 0x000000152b2b7220 */ /* 0x080fe20000410000 */
        /* <DEDUP_REMOVED lines=27> */
[----:B------:R-:W-:Y:S01]  /*f800*/  FMUL.FTZ R54, R54, R21 ;  /* 0x0000001536367220 */ /* 0x000fe20000410000 */
        /* <DEDUP_REMOVED lines=97> */
.L_x_8013:
[----:B------:R2:W4:Y:S01]  /*fe20*/  SYNCS.PHASECHK.TRANS64.TRYWAIT P1, [R198+URZ+0x28c50], R20 ;  /* 0x028c5014c60075a7 */ /* 0x000522000802017f */
[----:B------:R-:W-:Y:S05]  /*fe30*/  @!P0 BRA `(.L_x_8014) ;  /* 0x0000000000048947 */ /* 0x000fea0003800000 */
[----:B------:R-:W-:Y:S01]  /*fe40*/  BPT.TRAP 0x1 ;  /* 0x000000040000795c */ /* 0x000fe20000300000 */
.L_x_8014:
[----:B------:R-:W-:Y:S04]  /*fe50*/  BSSY B1, `(.L_x_8015) ;  /* 0x0000004000017945 */ /* 0x000fe80003800000 */
[----:B----4-:R-:W-:Y:S05]  /*fe60*/  @P1 BRA `(.L_x_8016) ;  /* 0x0000000000081947 */ /* 0x010fea0003800000 */
[----:B------:R-:W4:Y:S02]  /*fe70*/  SYNCS.PHASECHK.TRANS64.TRYWAIT P1, [R198+URZ+0x28c50], R20 ;  /* 0x028c5014c60075a7 */ /* 0x000f24000802017f */
[----:B----4-:R-:W-:Y:S05]  /*fe80*/  @!P1 BRA `(.L_x_8017) ;  /* 0x000000f000449947 */ /* 0x010fea0003800000 */
.L_x_8016:
[----:B------:R-:W-:Y:S05]  /*fe90*/  BSYNC B1 ;  /* 0x0000000000017941 */ /* 0x000fea0003800000 */
.L_x_8015:
        /* <DEDUP_REMOVED lines=40> */
.L_x_8018:
[C---:B------:R-:W-:Y:S01]  /*10120*/  ISETP.GT.AND P1, PT, R209.reuse, R205, PT ;  /* 0x000000cdd100720c */ /* 0x040fe20003f24270 */
        /* <DEDUP_REMOVED lines=8> */
.L_x_8006:
[----:B------:R-:W-:Y:S05]  /*101b0*/  BSYNC B0 ;  /* 0x0000000000007941 */ /* 0x000fea0003800000 */
.L_x_8005:
[----:B------:R-:W2:Y:S01]  /*101c0*/  LDL.LU R20, [R1+0x4c] ;  /* 0x00004c0001147983 */ /* 0x000ea20000300800 */
        /* <DEDUP_REMOVED lines=168> */
.L_x_7929:
[----:B------:R-:W-:Y:S05]  /*10c50*/  BSYNC B7 ;  /* 0x0000000000077941 */ /* 0x000fea0003800000 */
.L_x_7925:
[----:B------:R-:W2:Y:S08]  /*10c60*/  S2UR UR4, SR_CgaCtaId ;  /* 0x00000000000479c3 */ /* 0x000eb00000008800 */
[----:B------:R-:W-:Y:S01]  /*10c70*/  BAR.SYNC.DEFER_BLOCKING 0x5, 0x180 ;  /* 0x0146000000007b1d */ /* 0x000fe20000010000 */
[----:B------:R-:W-:-:S05]  /*10c80*/  MOV R2, 0x400 ;  /* 0x0000040000027802 */ /* 0x000fca0000000f00 */
[----:B------:R-:W-:Y:S01]  /*10c90*/  BSSY B0, `(.L_x_8020) ;  /* 0x00004f4000007945 */ /* 0x000fe20003800000 */
[----:B--2---:R-:W-:-:S05]  /*10ca0*/  IMAD.U32 R188, RZ, RZ, UR4 ;  /* 0x00000004ffbc7e24 */ /* 0x004fca000f8e00ff */
[----:B------:R-:W-:-:S05]  /*10cb0*/  LEA R2, R188, R2, 0x18 ;  /* 0x00000002bc027211 */ /* 0x000fca00078ec0ff */
[----:B------:R2:W4:Y:S01]  /*10cc0*/  LDS.128 R4, [R2+0x28cd0] ;  /* 0x028cd00002047984 */ /* 0x0005220000000c00 */
[----:B------:R-:W-:Y:S06]  /*10cd0*/  BAR.ARV 0x4, 0x180 ;  /* 0x0106000000007b1d */ /* 0x000fec0000002000 */
[----:B------:R-:W-:Y:S05]  /*10ce0*/  @P0 BRA `(.L_x_8021) ;  /* 0x0000003c00ac0947 */ /* 0x000fea0003800000 */
[----:B------:R-:W1:Y:S01]  /*10cf0*/  LDL R3, [R1+0x60] ;  /* 0x0000600001037983 */ /* 0x000e620000100800 */
[----:B------:R-:W2:Y:S01]  /*10d00*/  S2R R0, SR_SWINHI ;  /* 0x0000000000007919 */ /* 0x000ea20000002f00 */
[----:B---3--:R-:W-:Y:S01]  /*10d10*/  F2FP.BF16.F32.PACK_AB R10, R29, R28 ;  /* 0x0000001c1d0a723e */ /* 0x008fe200000010ff */
[----:B------:R-:W-:Y:S01]  /*10d20*/  ULDC.64 UR6, c[0x0][0xc00] ;  /* 0x0003000000067ab9 */ /* 0x000fe20000000a00 */
[----:B0-----:R-:W-:Y:S01]  /*10d30*/  F2FP.BF16.F32.PACK_AB R11, R31, R30 ;  /* 0x0000001e1f0b723e */ /* 0x001fe200000010ff */
[----:B------:R-:W3:Y:S01]  /*10d40*/  LDL.LU R157, [R1+0x40] ;  /* 0x00004000019d7983 */ /* 0x000ee20000300800 */
[----:B------:R-:W-:Y:S01]  /*10d50*/  F2FP.BF16.F32.PACK_AB R12, R33, R32 ;  /* 0x00000020210c723e */ /* 0x000fe200000010ff */
[----:B------:R-:W-:Y:S01]  /*10d60*/  ULDC.64 UR4, c[0x0][0xc08] ;  /* 0x0003020000047ab9 */ /* 0x000fe20000000a00 */
[----:B------:R-:W-:Y:S01]  /*10d70*/  F2FP.BF16.F32.PACK_AB R13, R35, R34 ;  /* 0x00000022230d723e */ /* 0x000fe200000010ff */
[----:B------:R-:W4:Y:S01]  /*10d80*/  LDL.LU R156, [R1+0x44] ;  /* 0x00004400019c7983 */ /* 0x000f220000300800 */
[----:B-----5:R-:W-:-:S02]  /*10d90*/  MOV R152, R2 ;  /* 0x0000000200987202 */ /* 0x020fc40000000f00 */
[----:B--2---:R-:W-:Y:S02]  /*10da0*/  MOV R153, R0 ;  /* 0x0000000000997202 */ /* 0x004fe40000000f00 */
        /* <DEDUP_REMOVED lines=181> */
[----:B------:R-:W-:Y:S01]  /*11900*/  @P0 IADD3 R10, P2, R157, UR4, RZ ;  /* 0x000000049d0a0c10 */ /* 0x000fe2000ff5e0ff */
        /* <DEDUP_REMOVED lines=10> */
.L_x_8022:
[----:B------:R-:W2:Y:S01]  /*119b0*/  LDL R0, [R1+0x54] ;  /* 0x0000540001007983 */ /* 0x000ea20000100800 */
[----:B------:R-:W-:-:S03]  /*119c0*/  ULDC UR4, c[0x0][0xad4] ;  /* 0x0002b50000047ab9 */ /* 0x000fc60000000800 */
[----:B0-----:R-:W3:Y:S04]  /*119d0*/  LDL.LU R8, [R1+0x38] ;  /* 0x0000380001087983 */ /* 0x001ee80000300800 */
[----:B------:R0:W5:Y:S02]  /*119e0*/  LDL R158, [R1+0x3c] ;  /* 0x00003c00019e7983 */ /* 0x0001640000100800 */
[----:B-----5:R-:W-:Y:S02]  /*119f0*/  SHF.R.S32.HI R20, RZ, 0x1f, R4 ;  /* 0x0000001fff147819 */ /* 0x020fe40000011404 */
[----:B--2---:R-:W1:Y:S01]  /*11a00*/  SHFL.IDX PT, R0, R0, RZ, 0x1f ;  /* 0x00001fff00007589 */ /* 0x004e6200000e0000 */
[----:B---3--:R-:W-:Y:S02]  /*11a10*/  ISETP.NE.AND P1, PT, R8, RZ, PT ;  /* 0x000000ff0800720c */ /* 0x008fe40003f25270 */
[----:B-1----:R-:W-:-:S02]  /*11a20*/  ISETP.NE.AND P0, PT, R0, RZ, PT ;  /* 0x000000ff0000720c */ /* 0x002fc40003f05270 */
[----:B------:R-:W-:-:S11]  /*11a30*/  SEL R0, R8, UR4, P1 ;  /* 0x0000000408007c07 */ /* 0x000fd60008800000 */
[----:B0-----:R-:W-:Y:S05]  /*11a40*/  @P0 BRA `(.L_x_8023) ;  /* 0x0000000000fc0947 */ /* 0x001fea0003800000 */
[----:B------:R-:W2:Y:S01]  /*11a50*/  LDL.LU R13, [R1+0x50] ;  /* 0x00005000010d7983 */ /* 0x000ea20000300800 */
[----:B------:R-:W-:Y:S01]  /*11a60*/  IMAD.MOV.U32 R12, RZ, RZ, 0x9b8 ;  /* 0x000009b8ff0c7424 */ /* 0x000fe200078e00ff */
[----:B------:R-:W-:Y:S01]  /*11a70*/  ISETP.GT.AND P1, PT, R0, 0x1, PT ;  /* 0x000000010000780c */ /* 0x000fe20003f24270 */
[----:B------:R-:W0:Y:S01]  /*11a80*/  LDC R157, c[0x0][0xbe8] ;  /* 0x0002fa00ff9d7b82 */ /* 0x000e220000000800 */
[----:B------:R-:W3:Y:S01]  /*11a90*/  LDL R156, [R1+0x48] ;  /* 0x00004800019c7983 */ /* 0x000ee20000100800 */
[----:B------:R-:W-:Y:S02]  /*11aa0*/  ISETP.NE.U32.AND P0, PT, RZ, UR6, PT ;  /* 0x00000006ff007c0c */ /* 0x000fe4000bf05070 */
[----:B------:R-:W-:Y:S01]  /*11ab0*/  SEL R12, R12, 0x978, P1 ;  /* 0x000009780c0c7807 */ /* 0x000fe20000800000 */
[----:B------:R-:W4:Y:S01]  /*11ac0*/  LDL R159, [R1+0x5c] ;  /* 0x00005c00019f7983 */ /* 0x000f220000100800 */
[----:B------:R-:W-:Y:S02]  /*11ad0*/  ISETP.NE.AND.EX P0, PT, RZ, UR7, PT, P0 ;  /* 0x00000007ff007c0c */ /* 0x000fe4000bf05300 */
[----:B------:R-:W1:Y:S02]  /*11ae0*/  LDC.64 R10, c[0x0][R12+0x220] ;  /* 0x000088000c0a7b82 */ /* 0x000e640000000a00 */
[----:B------:R-:W-:-:S06]  /*11af0*/  SEL R14, R158, RZ, !P0 ;  /* 0x000000ff9e0e7207 */ /* 0x000fcc0004000000 */
[----:B------:R-:W5:Y:S01]  /*11b00*/  LDC.64 R8, c[0x0][R12+0x218] ;  /* 0x000086000c087b82 */ /* 0x000f620000000a00 */
[----:B------:R-:W-:Y:S02]  /*11b10*/  IMAD.IADD R21, R208, 0x1, R199 ;  /* 0x00000001d0157824 */ /* 0x000fe400078e02c7 */
[----:B-1----:R-:W-:Y:S01]  /*11b20*/  IMAD R11, R11, R14, RZ ;  /* 0x0000000e0b0b7224 */ /* 0x002fe200078e02ff */
[----:B--2---:R-:W-:Y:S02]  /*11b30*/  SEL R13, R13, RZ, !P0 ;  /* 0x000000ff0d0d7207 */ /* 0x004fe40004000000 */
[----:B0-----:R-:W-:-:S03]  /*11b40*/  ISETP.NE.AND P0, PT, R157, 0x1, PT ;  /* 0x000000019d00780c */ /* 0x001fc60003f05270 */
[C---:B------:R-:W-:Y:S02]  /*11b50*/  IMAD R13, R10.reuse, R13, R11 ;  /* 0x0000000d0a0d7224 */ /* 0x040fe400078e020b */
[----:B------:R-:W-:-:S04]  /*11b60*/  IMAD.WIDE.U32 R10, R10, R14, RZ ;  /* 0x0000000e0a0a7225 */ /* 0x000fc800078e00ff */
[-C--:B-----5:R-:W-:Y:S02]  /*11b70*/  IMAD R14, R9, R185.reuse, RZ ;  /* 0x000000b9090e7224 */ /* 0x0a0fe400078e02ff */
[----:B------:R-:W-:-:S04]  /*11b80*/  IMAD.WIDE.U32 R8, R8, R185, RZ ;  /* 0x000000b908087225 */ /* 0x000fc800078e00ff */
[----:B------:R-:W-:Y:S02]  /*11b90*/  IMAD.IADD R14, R9, 0x1, R14 ;  /* 0x00000001090e7824 */ /* 0x000fe400078e020e */
[----:B------:R-:W0:Y:S01]  /*11ba0*/  @P0 LDC R9, c[0x0][0xbec] ;  /* 0x0002fb00ff090b82 */ /* 0x000e220000000800 */
[----:B------:R-:W-:-:S07]  /*11bb0*/  IADD3 R15, P2, P3, R10, R8, R4 ;  /* 0x000000080a0f7210 */ /* 0x000fce0007b5e004 */
[----:B------:R-:W1:Y:S01]  /*11bc0*/  @P0 LDC R8, c[0x0][0xbf0] ;  /* 0x0002fc00ff080b82 */ /* 0x000e620000000800 */
[----:B------:R-:W-:-:S05]  /*11bd0*/  IMAD.IADD R13, R11, 0x1, R13 ;  /* 0x000000010b0d7824 */ /* 0x000fca00078e020d */
[----:B------:R-:W-:Y:S01]  /*11be0*/  IADD3.X R13, R13, R14, R20, P2, P3 ;  /* 0x0000000e0d0d7210 */ /* 0x000fe200017e6414 */
[----:B------:R-:W-:Y:S02]  /*11bf0*/  IMAD.MOV.U32 R14, RZ, RZ, R21 ;  /* 0x000000ffff0e7224 */ /* 0x000fe400078e0015 */
[----:B0-----:R-:W-:-:S05]  /*11c00*/  @P0 IMAD.HI.U32 R9, R21, R9, RZ ;  /* 0x0000000915090227 */ /* 0x001fca00078e00ff */
[----:B-1----:R-:W-:Y:S02]  /*11c10*/  @P0 SHF.R.U32.HI R14, RZ, R8, R9 ;  /* 0x00000008ff0e0219 */ /* 0x002fe40000011609 */
[----:B------:R-:W0:Y:S01]  /*11c20*/  LDC.64 R8, c[0x0][R12+0x228] ;  /* 0x00008a000c087b82 */ /* 0x000e220000000a00 */
[----:B---3--:R-:W-:-:S05]  /*11c30*/  SEL R156, R156, RZ, P1 ;  /* 0x000000ff9c9c7207 */ /* 0x008fca0000800000 */
        /* <DEDUP_REMOVED lines=17> */
[----:B------:R-:W-:Y:S01]  /*11d50*/  IMAD.IADD R13, R191, 0x1, R199 ;  /* 0x00000001bf0d7824 */ /* 0x000fe200078e02c7 */
[----:B0-----:R-:W-:Y:S01]  /*11d60*/  LEA R11, P0, R10, R8, 0x2 ;  /* 0x000000080a0b7211 */ /* 0x001fe200078010ff */
[----:B----4-:R-:W-:-:S03]  /*11d70*/  IMAD.MOV R8, RZ, RZ, -R159 ;  /* 0x000000ffff087224 */ /* 0x010fc600078e0a9f */
        /* <DEDUP_REMOVED lines=12> */
.L_x_8023:
[----:B------:R-:W-:Y:S02]  /*11e40*/  ISETP.GT.AND P1, PT, R0, 0x1, PT ;  /* 0x000000010000780c */ /* 0x000fe40003f24270 */
[----:B------:R-:W-:-:S04]  /*11e50*/  ISETP.NE.U32.AND P0, PT, RZ, UR6, PT ;  /* 0x00000006ff007c0c */ /* 0x000fc8000bf05070 */
[----:B------:R-:W-:-:S04]  /*11e60*/  ISETP.NE.AND.EX P0, PT, RZ, UR7, PT, P0 ;  /* 0x00000007ff007c0c */ /* 0x000fc8000bf05300 */
[----:B------:R-:W-:-:S03]  /*11e70*/  SEL R0, R158, RZ, !P0 ;  /* 0x000000ff9e007207 */ /* 0x000fc60004000000 */
[----:B------:R-:W-:Y:S06]  /*11e80*/  @P1 BRA `(.L_x_8024) ;  /* 0x0000001000601947 */ /* 0x000fec0003800000 */
[----:B------:R-:W1:Y:S01]  /*11e90*/  S2R R82, SR_TID.X ;  /* 0x0000000000527919 */ /* 0x000e620000002100 */
[----:B------:R-:W2:Y:S01]  /*11ea0*/  LDC R84, c[0x0][0xbe8] ;  /* 0x0002fa00ff547b82 */ /* 0x000ea20000000800 */
[----:B------:R-:W-:Y:S01]  /*11eb0*/  ULDC.64 UR4, c[0x0][0xaa0] ;  /* 0x0002a80000047ab9 */ /* 0x000fe20000000a00 */
[----:B-1----:R-:W-:-:S05]  /*11ec0*/  VIADD R82, R82, 0xffffff80 ;  /* 0xffffff8052527836 */ /* 0x002fca0000000000 */
[----:B------:R-:W-:-:S04]  /*11ed0*/  SHF.R.S32.HI R81, RZ, 0x1f, R82 ;  /* 0x0000001fff517819 */ /* 0x000fc80000011452 */
[----:B------:R-:W-:-:S04]  /*11ee0*/  LEA.HI R81, R81, R82, RZ, 0x3 ;  /* 0x0000005251517211 */ /* 0x000fc800078f18ff */
[----:B------:R-:W-:-:S05]  /*11ef0*/  SHF.R.S32.HI R80, RZ, 0x3, R81 ;  /* 0x00000003ff507819 */ /* 0x000fca0000011451 */
[----:B0-----:R-:W-:-:S04]  /*11f00*/  IMAD R9, R80, 0x40, R193 ;  /* 0x0000004050097824 */ /* 0x001fc800078e02c1 */
[----:B------:R-:W-:-:S03]  /*11f10*/  IMAD.WIDE R152, R9, 0x2, R152 ;  /* 0x0000000209987825 */ /* 0x000fc600078e0298 */
[----:B------:R-:W-:Y:S01]  /*11f20*/  IADD3 R37, P0, R152, 0x5000, RZ ;  /* 0x0000500098257810 */ /* 0x000fe20007f1e0ff */
        /* <DEDUP_REMOVED lines=11> */
[----:B------:R-:W-:Y:S01]  /*11fe0*/  IADD3 R13, P3, R152, 0x1000, RZ ;  /* 0x00001000980d7810 */ /* 0x000fe20007f7e0ff */
[----:B------:R-:W-:Y:S01]  /*11ff0*/  ULDC.64 UR4, c[0x0][0xae8] ;  /* 0x0002ba0000047ab9 */ /* 0x000fe20000000a00 */
[----:B------:R-:W-:Y:S01]  /*12000*/  LOP3.LUT R64, R65, 0x380, RZ, 0xc0, !PT ;  /* 0x0000038041407812 */ /* 0x000fe200078ec0ff */
[----:B------:R-:W-:Y:S01]  /*12010*/  IMAD.IADD R87, R82, 0x1, -R81 ;  /* 0x0000000152577824 */ /* 0x000fe200078e0a51 */
[----:B------:R-:W-:Y:S01]  /*12020*/  SHF.R.U64 R40, R40, 0x3, RZ ;  /* 0x0000000328287819 */ /* 0x000fe200000012ff */
[----:B------:R-:W-:Y:S01]  /*12030*/  VIADD R166, R193, 0x40 ;  /* 0x00000040c1a67836 */ /* 0x000fe20000000000 */
[----:B------:R-:W-:Y:S01]  /*12040*/  SHF.R.U64 R64, R64, 0x3, RZ ;  /* 0x0000000340407819 */ /* 0x000fe200000012ff */
[----:B------:R-:W-:Y:S01]  /*12050*/  IMAD.IADD R21, R21, 0x1, R83 ;  /* 0x0000000115157824 */ /* 0x000fe200078e0253 */
[----:B------:R-:W-:Y:S01]  /*12060*/  IADD3 R45, P2, R152, 0x7000, RZ ;  /* 0x00007000982d7810 */ /* 0x000fe20007f5e0ff */
[----:B------:R-:W-:Y:S01]  /*12070*/  VIADD R164, R193, 0x80 ;  /* 0x00000080c1a47836 */ /* 0x000fe20000000000 */
[----:B------:R-:W-:Y:S01]  /*12080*/  LOP3.LUT R64, R64, R65, RZ, 0x3c, !PT ;  /* 0x0000004140407212 */ /* 0x000fe200078e3cff */
[----:B------:R-:W-:Y:S01]  /*12090*/  IMAD.X R65, RZ, RZ, R153, P0 ;  /* 0x000000ffff417224 */ /* 0x000fe200000e0699 */
[----:B--2---:R-:W-:Y:S01]  /*120a0*/  ISETP.NE.AND P0, PT, R84, 0x1, PT ;  /* 0x000000015400780c */ /* 0x004fe20003f05270 */
[----:B------:R-:W-:Y:S01]  /*120b0*/  IMAD R4, R87, 0x20, R80 ;  /* 0x0000002057047824 */ /* 0x000fe200078e0250 */
[----:B------:R-:W-:Y:S01]  /*120c0*/  LOP3.LUT R12, R13, 0x380, RZ, 0xc0, !PT ;  /* 0x000003800d0c7812 */ /* 0x000fe200078ec0ff */
[----:B------:R-:W-:Y:S01]  /*120d0*/  IMAD.WIDE.U32 R20, R185, UR4, R20 ;  /* 0x00000004b9147c25 */ /* 0x000fe2000f8e0014 */
[----:B------:R-:W-:Y:S01]  /*120e0*/  SHF.R.S32.HI R81, RZ, 0x1f, R0 ;  /* 0x0000001fff517819 */ /* 0x000fe20000011400 */
[----:B------:R-:W5:Y:S01]  /*120f0*/  LD.E.128 R36, desc[UR42][R36.64] ;  /* 0x0000002a24247980 */ /* 0x000f62000c101d00 */
[----:B------:R-:W-:-:S02]  /*12100*/  LOP3.LUT R40, R40, R41, RZ, 0x3c, !PT ;  /* 0x0000002928287212 */ /* 0x000fc400078e3cff */
[----:B------:R-:W-:Y:S01]  /*12110*/  LOP3.LUT R44, R45, 0x380, RZ, 0xc0, !PT ;  /* 0x000003802d2c7812 */ /* 0x000fe200078ec0ff */
[C---:B------:R-:W-:Y:S01]  /*12120*/  VIADD R162, R193.reuse, 0xc0 ;  /* 0x000000c0c1a27836 */ /* 0x040fe20000000000 */
[----:B------:R-:W-:Y:S01]  /*12130*/  SHF.R.U64 R12, R12, 0x3, RZ ;  /* 0x000000030c0c7819 */ /* 0x000fe200000012ff */
[----:B------:R-:W-:Y:S01]  /*12140*/  VIADD R160, R193, 0x100 ;  /* 0x00000100c1a07836 */ /* 0x000fe20000000000 */
[----:B------:R-:W-:Y:S01]  /*12150*/  SHF.R.U64 R44, R44, 0x3, RZ ;  /* 0x000000032c2c7819 */ /* 0x000fe200000012ff */
[----:B------:R-:W0:Y:S01]  /*12160*/  @P0 LDC R83, c[0x0][0xbec] ;  /* 0x0002fb00ff530b82 */ /* 0x000e220000000800 */
[----:B------:R-:W-:Y:S01]  /*12170*/  IMAD.IADD R82, R199, 0x1, R4 ;  /* 0x00000001c7527824 */ /* 0x000fe200078e0204 */
[----:B------:R-:W-:Y:S01]  /*12180*/  LOP3.LUT R12, R12, R13, RZ, 0x3c, !PT ;  /* 0x0000000d0c0c7212 */ /* 0x000fe200078e3cff */
[----:B------:R-:W-:Y:S01]  /*12190*/  VIADD R158, R193, 0x140 ;  /* 0x00000140c19e7836 */ /* 0x000fe20000000000 */
[C---:B------:R-:W-:Y:S01]  /*121a0*/  IADD3 R25, P4, R152.reuse, 0x2000, RZ ;  /* 0x0000200098197810 */ /* 0x040fe20007f9e0ff */
[----:B------:R-:W5:Y:S01]  /*121b0*/  LD.E.128 R64, desc[UR42][R64.64] ;  /* 0x0000002a40407980 */ /* 0x000f62000c101d00 */
[----:B------:R-:W-:-:S02]  /*121c0*/  IADD3 R29, P5, R152, 0x3000, RZ ;  /* 0x00003000981d7810 */ /* 0x000fc40007fbe0ff */
[----:B------:R-:W1:Y:S01]  /*121d0*/  @P0 LDC R85, c[0x0][0xbf0] ;  /* 0x0002fc00ff550b82 */ /* 0x000e620000000800 */
[----:B------:R-:W-:Y:S01]  /*121e0*/  IMAD R21, R185, UR5, R21 ;  /* 0x00000005b9157c24 */ /* 0x000fe2000f8e0215 */
[----:B------:R-:W-:Y:S01]  /*121f0*/  ULDC.64 UR4, c[0x0][0xaf0] ;  /* 0x0002bc0000047ab9 */ /* 0x000fe20000000a00 */
[--C-:B------:R-:W-:Y:S01]  /*12200*/  IMAD.X R41, RZ, RZ, R153.reuse, P1 ;  /* 0x000000ffff297224 */ /* 0x100fe200008e0699 */
[C---:B------:R-:W-:Y:S02]  /*12210*/  IADD3 R69, P1, R152.reuse, 0xd000, RZ ;  /* 0x0000d00098457810 */ /* 0x040fe40007f3e0ff */
[C---:B------:R-:W-:Y:S02]  /*12220*/  IADD3 R33, P6, R152.reuse, 0x4000, RZ ;  /* 0x0000400098217810 */ /* 0x040fe40007fde0ff */
[----:B------:R-:W2:Y:S01]  /*12230*/  LDC R4, c[0x0][0xac8] ;  /* 0x0002b200ff047b82 */ /* 0x000ea20000000800 */
[----:B------:R-:W-:Y:S01]  /*12240*/  IMAD R81, R81, UR4, RZ ;  /* 0x0000000451517c24 */ /* 0x000fe2000f8e02ff */
[----:B------:R-:W-:Y:S01]  /*12250*/  LOP3.LUT R68, R69, 0x380, RZ, 0xc0, !PT ;  /* 0x0000038045447812 */ /* 0x000fe200078ec0ff */
[----:B------:R-:W-:Y:S01]  /*12260*/  IMAD.X R13, RZ, RZ, R153, P3 ;  /* 0x000000ffff0d7224 */ /* 0x000fe200018e0699 */
[----:B------:R-:W-:Y:S01]  /*12270*/  IADD3 R49, P3, R152, 0x8000, RZ ;  /* 0x0000800098317810 */ /* 0x000fe20007f7e0ff */
[----:B------:R-:W-:Y:S01]  /*12280*/  IMAD R81, R0, UR5, R81 ;  /* 0x0000000500517c24 */ /* 0x000fe2000f8e0251 */
[----:B------:R-:W-:Y:S01]  /*12290*/  LOP3.LUT R44, R44, R45, RZ, 0x3c, !PT ;  /* 0x0000002d2c2c7212 */ /* 0x000fe200078e3cff */
[----:B------:R-:W-:Y:S01]  /*122a0*/  IMAD.WIDE.U32 R20, R0, UR4, R20 ;  /* 0x0000000400147c25 */ /* 0x000fe2000f8e0014 */
[----:B------:R-:W-:Y:S01]  /*122b0*/  LOP3.LUT R24, R25, 0x380, RZ, 0xc0, !PT ;  /* 0x0000038019187812 */ /* 0x000fe200078ec0ff */
[----:B------:R-:W-:Y:S01]  /*122c0*/  ULDC.64 UR4, c[0x0][0xae0] ;  /* 0x0002b80000047ab9 */ /* 0x000fe20000000a00 */
[----:B------:R-:W-:Y:S01]  /*122d0*/  LOP3.LUT R28, R29, 0x380, RZ, 0xc0, !PT ;  /* 0x000003801d1c7812 */ /* 0x000fe200078ec0ff */
[----:B0-----:R-:W-:Y:S01]  /*122e0*/  @P0 IMAD.HI.U32 R0, R82, R83, RZ ;  /* 0x0000005352000227 */ /* 0x001fe200078e00ff */
[----:B------:R-:W-:Y:S01]  /*122f0*/  LOP3.LUT R32, R33, 0x380, RZ, 0xc0, !PT ;  /* 0x0000038021207812 */ /* 0x000fe200078ec0ff */
[----:B------:R-:W5:Y:S01]  /*12300*/  LD.E.128 R12, desc[UR42][R12.64] ;  /* 0x0000002a0c0c7980 */ /* 0x000f62000c101d00 */
[----:B------:R-:W-:Y:S01]  /*12310*/  SHF.R.U64 R68, R68, 0x3, RZ ;  /* 0x0000000344447819 */ /* 0x000fe200000012ff */
[----:B------:R-:W-:Y:S01]  /*12320*/  IMAD.X R45, RZ, RZ, R153, P2 ;  /* 0x000000ffff2d7224 */ /* 0x000fe200010e0699 */
[----:B------:R-:W-:Y:S01]  /*12330*/  IADD3 R73, P2, R152, 0xe000, RZ ;  /* 0x0000e00098497810 */ /* 0x000fe20007f5e0ff */
[----:B------:R-:W-:Y:S01]  /*12340*/  IMAD.MOV.U32 R83, RZ, RZ, R82 ;  /* 0x000000ffff537224 */ /* 0x000fe200078e0052 */
[----:B------:R-:W-:Y:S01]  /*12350*/  LOP3.LUT R48, R49, 0x380, RZ, 0xc0, !PT ;  /* 0x0000038031307812 */ /* 0x000fe200078ec0ff */
[----:B------:R-:W-:Y:S01]  /*12360*/  IMAD.IADD R199, R80, 0x1, R199 ;  /* 0x0000000150c77824 */ /* 0x000fe200078e02c7 */
[----:B-1----:R-:W-:Y:S01]  /*12370*/  @P0 SHF.R.U32.HI R83, RZ, R85, R0 ;  /* 0x00000055ff530219 */ /* 0x002fe20000011600 */
[----:B------:R-:W-:Y:S01]  /*12380*/  IMAD.IADD R21, R21, 0x1, R81 ;  /* 0x0000000115157824 */ /* 0x000fe200078e0251 */
[----:B------:R-:W-:Y:S01]  /*12390*/  SHF.R.U64 R24, R24, 0x3, RZ ;  /* 0x0000000318187819 */ /* 0x000fe200000012ff */
[----:B------:R-:W5:Y:S01]  /*123a0*/  LD.E.128 R40, desc[UR42][R40.64] ;  /* 0x0000002a28287980 */ /* 0x000f62000c101d00 */
[----:B------:R-:W-:-:S02]  /*123b0*/  SHF.R.U64 R28, R28, 0x3, RZ ;  /* 0x000000031c1c7819 */ /* 0x000fc400000012ff */
[----:B------:R-:W-:Y:S01]  /*123c0*/  SHF.R.U64 R32, R32, 0x3, RZ ;  /* 0x0000000320207819 */ /* 0x000fe200000012ff */
[----:B------:R-:W5:Y:S01]  /*123d0*/  LD.E.128 R44, desc[UR42][R44.64] ;  /* 0x0000002a2c2c7980 */ /* 0x000f62000c101d00 */
        /* <DEDUP_REMOVED lines=92> */
[----:B------:R-:W-:Y:S02]  /*129a0*/  IMAD R3, R3, R84, RZ ;  /* 0x0000005403037224 */ /* 0x000fe400078e02ff */
        /* <DEDUP_REMOVED lines=17> */
[C---:B------:R-:W-:Y:S01]  /*12ac0*/  VIADD R163, R193.reuse, 0xc0 ;  /* 0x000000c0c1a37836 */ /* 0x040fe20000000000 */
        /* <DEDUP_REMOVED lines=27> */
[----:B------:R-:W-:-:S02]  /*12c80*/  ISETP.GE.AND P1, PT, R158, R4, PT ;  /* 0x000000049e00720c */ /* 0x000fc40003f26270 */
[----:B0-----:R-:W-:-:S11]  /*12c90*/  @!P5 LEA R8, P4, R164, R20, 0x1 ;  /* 0x00000014a408d211 */ /* 0x001fd600078808ff */
[-C--:B------:R-:W-:Y:S02]  /*12ca0*/  @!P1 LEA R24, P6, R158, R20.reuse, 0x1 ;  /* 0x000000149e189211 */ /* 0x080fe400078c08ff */
[-C--:B------:R-:W-:Y:S02]  /*12cb0*/  @!P5 LEA.HI.X R9, R164, R21.reuse, R165, 0x1, P4 ;  /* 0x00000015a409d211 */ /* 0x080fe400020f0ca5 */
[----:B------:R-:W-:Y:S02]  /*12cc0*/  LOP3.LUT P4, RZ, R0, 0x80, RZ, 0xc0, !PT ;  /* 0x0000008000ff7812 */ /* 0x000fe4000788c0ff */
[----:B------:R-:W-:Y:S01]  /*12cd0*/  @!P1 LEA.HI.X R25, R158, R21, R159, 0x1, P6 ;  /* 0x000000159e199211 */ /* 0x000fe200030f0c9f */
[----:B------:R0:W-:Y:S04]  /*12ce0*/  @!P5 ST.E.128 desc[UR42][R8.64], R32 ;  /* 0x000000200800d985 */ /* 0x0001e8000c101d2a */
[----:B------:R1:W-:Y:S01]  /*12cf0*/  @!P3 ST.E.128 desc[UR42][R10.64], R40 ;  /* 0x000000280a00b985 */ /* 0x0003e2000c101d2a */
[----:B0-----:R-:W-:-:S02]  /*12d00*/  @!P2 LEA R8, P5, R160, R20, 0x1 ;  /* 0x00000014a008a211 */ /* 0x001fc400078a08ff */
[-C--:B-1----:R-:W-:Y:S02]  /*12d10*/  @P0 LEA R10, P3, R156, R20.reuse, 0x1 ;  /* 0x000000149c0a0211 */ /* 0x082fe400078608ff */
[-C--:B------:R-:W-:Y:S02]  /*12d20*/  @!P2 LEA.HI.X R9, R160, R21.reuse, R161, 0x1, P5 ;  /* 0x00000015a009a211 */ /* 0x080fe400028f0ca1 */
[----:B------:R-:W-:Y:S02]  /*12d30*/  @P4 LEA R20, P5, R154, R20, 0x1 ;  /* 0x000000149a144211 */ /* 0x000fe400078a08ff */
[-C--:B------:R-:W-:Y:S01]  /*12d40*/  @P0 LEA.HI.X R11, R156, R21.reuse, R157, 0x1, P3 ;  /* 0x000000159c0b0211 */ /* 0x080fe200018f0c9d */
[----:B------:R0:W-:Y:S01]  /*12d50*/  @!P2 ST.E.128 desc[UR42][R8.64], R48 ;  /* 0x000000300800a985 */ /* 0x0001e2000c101d2a */
[----:B------:R-:W-:-:S03]  /*12d60*/  @P4 LEA.HI.X R21, R154, R21, R155, 0x1, P5 ;  /* 0x000000159a154211 */ /* 0x000fc600028f0c9b */
[----:B------:R0:W-:Y:S04]  /*12d70*/  @!P1 ST.E.128 desc[UR42][R24.64], R56 ;  /* 0x0000003818009985 */ /* 0x0001e8000c101d2a */
[----:B------:R0:W-:Y:S04]  /*12d80*/  @P0 ST.E.128 desc[UR42][R10.64], R64 ;  /* 0x000000400a000985 */ /* 0x0001e8000c101d2a */
[----:B------:R0:W-:Y:S02]  /*12d90*/  @P4 ST.E.128 desc[UR42][R20.64], R72 ;  /* 0x0000004814004985 */ /* 0x0001e4000c101d2a */
.L_x_8026:
[----:B------:R-:W-:Y:S05]  /*12da0*/  BSYNC B1 ;  /* 0x0000000000017941 */ /* 0x000fea0003800000 */
.L_x_8025:
        /* <DEDUP_REMOVED lines=17> */
[-C--:B0-----:R-:W-:Y:S02]  /*12ec0*/  @!P3 LEA R10, P6, R164, R8.reuse, 0x1 ;  /* 0x00000008a40ab211 */ /* 0x081fe400078c08ff */
[----:B------:R-:W-:Y:S02]  /*12ed0*/  @!P2 LEA R12, P5, R162, R8, 0x1 ;  /* 0x00000008a20ca211 */ /* 0x000fe400078a08ff */
[-C--:B------:R-:W-:Y:S02]  /*12ee0*/  @!P3 LEA.HI.X R11, R164, R9.reuse, R165, 0x1, P6 ;  /* 0x00000009a40bb211 */ /* 0x080fe400030f0ca5 */
[----:B------:R-:W-:-:S03]  /*12ef0*/  @!P2 LEA.HI.X R13, R162, R9, R163, 0x1, P5 ;  /* 0x00000009a20da211 */ /* 0x000fc600028f0ca3 */
[-C--:B-1----:R-:W-:Y:S01]  /*12f00*/  @P4 LEA R20, P5, R156, R8.reuse, 0x1 ;  /* 0x000000089c144211 */ /* 0x082fe200078a08ff */
[----:B------:R0:W-:Y:S01]  /*12f10*/  @!P3 ST.E.128 desc[UR42][R10.64], R36 ;  /* 0x000000240a00b985 */ /* 0x0001e2000c101d2a */
[-C--:B------:R-:W-:Y:S02]  /*12f20*/  @!P0 LEA R14, P3, R158, R8.reuse, 0x1 ;  /* 0x000000089e0e8211 */ /* 0x080fe400078608ff */
        /* <DEDUP_REMOVED lines=14> */
.L_x_8024:
[----:B0-----:R-:W2:Y:S01]  /*13010*/  LDL.LU R11, [R1+0x48] ;  /* 0x00004800010b7983 */ /* 0x001ea20000300800 */
[----:B------:R-:W-:Y:S01]  /*13020*/  ULDC.64 UR4, c[0x0][0xb08] ;  /* 0x0002c20000047ab9 */ /* 0x000fe20000000a00 */
[----:B------:R-:W0:Y:S01]  /*13030*/  LDC R12, c[0x0][0xbe8] ;  /* 0x0002fa00ff0c7b82 */ /* 0x000e220000000800 */
[----:B------:R-:W-:Y:S01]  /*13040*/  IMAD R10, R20, UR4, RZ ;  /* 0x00000004140a7c24 */ /* 0x000fe2000f8e02ff */
[----:B------:R-:W-:Y:S01]  /*13050*/  BSSY B1, `(.L_x_8028) ;  /* 0x0000110000017945 */ /* 0x000fe20003800000 */
[----:B------:R-:W-:-:S04]  /*13060*/  IMAD.WIDE.U32 R8, R4, UR4, RZ ;  /* 0x0000000404087c25 */ /* 0x000fc8000f8e00ff */
[----:B------:R-:W-:Y:S01]  /*13070*/  IMAD R10, R4, UR5, R10 ;  /* 0x00000005040a7c24 */ /* 0x000fe2000f8e020a */
[----:B------:R-:W-:Y:S01]  /*13080*/  ULDC.64 UR4, c[0x0][0xb38] ;  /* 0x0002ce0000047ab9 */ /* 0x000fe20000000a00 */
[----:B------:R-:W-:Y:S01]  /*13090*/  SHF.R.S32.HI R4, RZ, 0x1f, R0 ;  /* 0x0000001fff047819 */ /* 0x000fe20000011400 */
[----:B------:R-:W-:Y:S02]  /*130a0*/  VIADD R153, R197, 0xf8 ;  /* 0x000000f8c5997836 */ /* 0x000fe40000000000 */
[----:B------:R-:W-:Y:S02]  /*130b0*/  IMAD.IADD R9, R9, 0x1, R10 ;  /* 0x0000000109097824 */ /* 0x000fe400078e020a */
[----:B------:R-:W-:Y:S01]  /*130c0*/  IMAD.IADD R10, R208, 0x1, R199 ;  /* 0x00000001d00a7824 */ /* 0x000fe200078e02c7 */
[----:B------:R-:W-:Y:S01]  /*130d0*/  SHF.R.S32.HI R153, RZ, 0x1f, R153 ;  /* 0x0000001fff997819 */ /* 0x000fe20000011499 */
[----:B------:R-:W-:-:S04]  /*130e0*/  IMAD.WIDE.U32 R8, R185, UR4, R8 ;  /* 0x00000004b9087c25 */ /* 0x000fc8000f8e0008 */
[----:B------:R-:W-:Y:S01]  /*130f0*/  IMAD R9, R185, UR5, R9 ;  /* 0x00000005b9097c24 */ /* 0x000fe2000f8e0209 */
[----:B------:R-:W-:Y:S01]  /*13100*/  ULDC.64 UR4, c[0x0][0xb40] ;  /* 0x0002d00000047ab9 */ /* 0x000fe20000000a00 */
[----:B------:R-:W-:Y:S02]  /*13110*/  IMAD.IADD R199, R191, 0x1, R199 ;  /* 0x00000001bfc77824 */ /* 0x000fe400078e02c7 */
[----:B------:R-:W-:Y:S01]  /*13120*/  IMAD R4, R4, UR4, RZ ;  /* 0x0000000404047c24 */ /* 0x000fe2000f8e02ff */
[----:B0-----:R-:W-:Y:S01]  /*13130*/  ISETP.NE.AND P0, PT, R12, 0x1, PT ;  /* 0x000000010c00780c */ /* 0x001fe20003f05270 */
[----:B------:R-:W-:-:S04]  /*13140*/  IMAD.WIDE.U32 R8, R0, UR4, R8 ;  /* 0x0000000400087c25 */ /* 0x000fc8000f8e0008 */
[----:B------:R-:W-:Y:S01]  /*13150*/  IMAD R4, R0, UR5, R4 ;  /* 0x0000000500047c24 */ /* 0x000fe2000f8e0204 */
[----:B------:R-:W-:Y:S01]  /*13160*/  ULDC.64 UR4, c[0x0][0xb48] ;  /* 0x0002d20000047ab9 */ /* 0x000fe20000000a00 */
[----:B------:R-:W-:Y:S02]  /*13170*/  IMAD R3, R3, R12, RZ ;  /* 0x0000000c03037224 */ /* 0x000fe400078e02ff */
[----:B------:R-:W-:Y:S02]  /*13180*/  IMAD.IADD R9, R9, 0x1, R4 ;  /* 0x0000000109097824 */ /* 0x000fe400078e0204 */
[----:B------:R-:W-:Y:S02]  /*13190*/  IMAD.MOV.U32 R4, RZ, RZ, R10 ;  /* 0x000000ffff047224 */ /* 0x000fe400078e000a */
[----:B------:R-:W0:Y:S01]  /*131a0*/  @P0 LDC R0, c[0x0][0xbf0] ;  /* 0x0002fc00ff000b82 */ /* 0x000e220000000800 */
[C---:B------:R-:W-:Y:S02]  /*131b0*/  VIADD R155, R197.reuse, 0xf0 ;  /* 0x000000f0c59b7836 */ /* 0x040fe40000000000 */
        /* <DEDUP_REMOVED lines=100> */
[C---:B------:R-:W-:Y:S01]  /*13800*/  VIADD R10, R197.reuse, 0x30 ;  /* 0x00000030c50a7836 */ /* 0x040fe20000000000 */
[----:B------:R-:W-:Y:S01]  /*13810*/  SHF.R.S32.HI R11, RZ, 0x1f, R11 ;  /* 0x0000001fff0b7819 */ /* 0x000fe2000001140b */
[----:B------:R-:W-:-:S06]  /*13820*/  VIADD R12, R197, 0x38 ;  /* 0x00000038c50c7836 */ /* 0x000fcc0000000000 */
        /* <DEDUP_REMOVED lines=59> */
[----:B------:R-:W-:Y:S02]  /*13be0*/  @!P1 LEA.HI.X R9, R10, R14, R11, 0x2, P2 ;  /* 0x0000000e0a099211 */ /* 0x000fe400010f140b */
[----:B------:R-:W-:-:S03]  /*13bf0*/  @!P4 LEA R10, P6, R205, R15, 0x2 ;  /* 0x0000000fcd0ac211 */ /* 0x000fc600078c10ff */
[----:B------:R0:W-:Y:S01]  /*13c00*/  @!P1 ST.E.64 desc[UR42][R8.64], R60 ;  /* 0x0000003c08009985 */ /* 0x0001e2000c101b2a */
[----:B------:R-:W-:Y:S02]  /*13c10*/  ISETP.GE.AND P1, PT, R219, UR4, PT ;  /* 0x00000004db007c0c */ /* 0x000fe4000bf26270 */
[----:B------:R-:W-:Y:S02]  /*13c20*/  @!P4 LEA.HI.X R11, R205, R14, R209, 0x2, P6 ;  /* 0x0000000ecd0bc211 */ /* 0x000fe400030f14d1 */
        /* <DEDUP_REMOVED lines=82> */
.L_x_8029:
[----:B------:R-:W-:Y:S05]  /*14150*/  BSYNC B1 ;  /* 0x0000000000017941 */ /* 0x000fea0003800000 */
.L_x_8028:
[----:B0--3--:R-:W-:Y:S01]  /*14160*/  VIADD R8, R199, 0x8 ;  /* 0x00000008c7087836 */ /* 0x009fe20000000000 */
[----:B------:R-:W0:Y:S04]  /*14170*/  SHFL.IDX PT, R4, R4, 0x1, 0x1c1f ;  /* 0x003c1f0004047f89 */ /* 0x000e2800000e0000 */
        /* <DEDUP_REMOVED lines=8> */
[C---:B--2---:R-:W-:Y:S01]  /*14200*/  VIADD R14, R197.reuse, 0x18 ;  /* 0x00000018c50e7836 */ /* 0x044fe20000000000 */
[----:B------:R-:W-:Y:S01]  /*14210*/  ISETP.GE.AND P2, PT, R12, UR4, PT ;  /* 0x000000040c007c0c */ /* 0x000fe2000bf46270 */
[C---:B------:R-:W-:Y:S01]  /*14220*/  VIADD R24, R197.reuse, 0x20 ;  /* 0x00000020c5187836 */ /* 0x040fe20000000000 */
[----:B------:R-:W-:Y:S01]  /*14230*/  ISETP.GE.AND P1, PT, R20, UR4, PT ;  /* 0x0000000414007c0c */ /* 0x000fe2000bf26270 */
[C---:B------:R-:W-:Y:S01]  /*14240*/  VIADD R13, R197.reuse, 0x8 ;  /* 0x00000008c50d7836 */ /* 0x040fe20000000000 */
[----:B------:R-:W-:Y:S01]  /*14250*/  ISETP.GE.AND P0, PT, R14, UR4, PT ;  /* 0x000000040e007c0c */ /* 0x000fe2000bf06270 */
[----:B------:R-:W-:-:S02]  /*14260*/  VIADD R28, R197, 0x10 ;  /* 0x00000010c51c7836 */ /* 0x000fc40000000000 */
[C---:B------:R-:W-:Y:S01]  /*14270*/  VIADD R21, R197.reuse, 0x30 ;  /* 0x00000030c5157836 */ /* 0x040fe20000000000 */
[----:B------:R-:W-:Y:S01]  /*14280*/  SHF.R.S32.HI R13, RZ, 0x1f, R13 ;  /* 0x0000001fff0d7819 */ /* 0x000fe2000001140d */
[C---:B-1----:R-:W-:Y:S01]  /*14290*/  VIADD R15, R197.reuse, 0x18 ;  /* 0x00000018c50f7836 */ /* 0x042fe20000000000 */
[C---:B---3--:R-:W-:Y:S01]  /*142a0*/  @!P4 LEA R8, P3, R197.reuse, R0, 0x2 ;  /* 0x00000000c508c211 */ /* 0x048fe200078610ff */
[C---:B------:R-:W-:Y:S01]  /*142b0*/  VIADD R25, R197.reuse, 0x28 ;  /* 0x00000028c5197836 */ /* 0x040fe20000000000 */
[----:B------:R-:W-:Y:S02]  /*142c0*/  SHF.R.S32.HI R28, RZ, 0x1f, R28 ;  /* 0x0000001fff1c7819 */ /* 0x000fe4000001141c */
[----:B0-----:R-:W-:Y:S02]  /*142d0*/  @!P4 LEA.HI.X R9, R197, R4, R10, 0x2, P3 ;  /* 0x00000004c509c211 */ /* 0x001fe400018f140a */
[----:B------:R-:W-:Y:S02]  /*142e0*/  ISETP.GE.AND P3, PT, R24, UR4, PT ;  /* 0x0000000418007c0c */ /* 0x000fe4000bf66270 */
[----:B------:R-:W-:Y:S01]  /*142f0*/  @!P1 LEA R10, P5, R20, R0, 0x2 ;  /* 0x00000000140a9211 */ /* 0x000fe200078a10ff */
[----:B------:R0:W-:Y:S01]  /*14300*/  @!P4 ST.E.64 desc[UR42][R8.64], R26 ;  /* 0x0000001a0800c985 */ /* 0x0001e2000c101b2a */
[----:B------:R-:W-:-:S02]  /*14310*/  SHF.R.S32.HI R15, RZ, 0x1f, R15 ;  /* 0x0000001fff0f7819 */ /* 0x000fc4000001140f */
[----:B------:R-:W-:Y:S01]  /*14320*/  @!P1 LEA.HI.X R11, R20, R4, R28, 0x2, P5 ;  /* 0x00000004140b9211 */ /* 0x000fe200028f141c */
[----:B------:R-:W-:Y:S01]  /*14330*/  VIADD R28, R197, 0x20 ;  /* 0x00000020c51c7836 */ /* 0x000fe20000000000 */
[----:B------:R-:W-:Y:S01]  /*14340*/  ISETP.GE.AND P5, PT, R21, UR4, PT ;  /* 0x0000000415007c0c */ /* 0x000fe2000bfa6270 */
[----:B------:R-:W-:Y:S01]  /*14350*/  VIADD R20, R197, 0x40 ;  /* 0x00000040c5147836 */ /* 0x000fe20000000000 */
        /* <DEDUP_REMOVED lines=17> */
[C---:B--2---:R-:W-:Y:S01]  /*14470*/  @!P5 LEA R12, P6, R21.reuse, R0, 0x2 ;  /* 0x00000000150cd211 */ /* 0x044fe200078c10ff */
[----:B------:R0:W-:Y:S01]  /*14480*/  @!P3 ST.E.64 desc[UR42][R8.64], R42 ;  /* 0x0000002a0800b985 */ /* 0x0001e2000c101b2a */
[----:B------:R-:W-:Y:S02]  /*14490*/  SHF.R.S32.HI R24, RZ, 0x1f, R24 ;  /* 0x0000001fff187819 */ /* 0x000fe40000011418 */
[----:B------:R-:W-:Y:S02]  /*144a0*/  SHF.R.S32.HI R28, RZ, 0x1f, R28 ;  /* 0x0000001fff1c7819 */ /* 0x000fe4000001141c */
[----:B------:R-:W-:Y:S01]  /*144b0*/  @!P5 LEA.HI.X R13, R21, R4, R24, 0x2, P6 ;  /* 0x00000004150dd211 */ /* 0x000fe200030f1418 */
[----:B------:R-:W-:Y:S01]  /*144c0*/  VIADD R21, R197, 0x38 ;  /* 0x00000038c5157836 */ /* 0x000fe20000000000 */
[----:B------:R-:W-:-:S02]  /*144d0*/  ISETP.GE.AND P1, PT, R20, UR4, PT ;  /* 0x0000000414007c0c */ /* 0x000fc4000bf26270 */
[----:B------:R-:W-:Y:S02]  /*144e0*/  @!P4 LEA.HI.X R11, R25, R4, R28, 0x2, P2 ;  /* 0x00000004190bc211 */ /* 0x000fe400010f141c */
[----:B------:R-:W-:Y:S02]  /*144f0*/  ISETP.GE.AND P2, PT, R14, UR4, PT ;  /* 0x000000040e007c0c */ /* 0x000fe4000bf46270 */
[----:B------:R-:W-:Y:S01]  /*14500*/  SHF.R.S32.HI R21, RZ, 0x1f, R21 ;  /* 0x0000001fff157819 */ /* 0x000fe20000011415 */
[----:B------:R1:W-:Y:S01]  /*14510*/  @!P4 ST.E.64 desc[UR42][R10.64], R46 ;  /* 0x0000002e0a00c985 */ /* 0x0003e2000c101b2a */
[C---:B0-----:R-:W-:Y:S02]  /*14520*/  @!P0 LEA R8, P6, R15.reuse, R0, 0x2 ;  /* 0x000000000f088211 */ /* 0x041fe400078c10ff */
[----:B------:R-:W-:Y:S01]  /*14530*/  ISETP.GE.AND P3, PT, R222, UR4, PT ;  /* 0x00000004de007c0c */ /* 0x000fe2000bf66270 */
[----:B------:R0:W-:Y:S01]  /*14540*/  @!P5 ST.E.64 desc[UR42][R12.64], R50 ;  /* 0x000000320c00d985 */ /* 0x0001e2000c101b2a */
[----:B------:R-:W-:Y:S01]  /*14550*/  @!P0 LEA.HI.X R9, R15, R4, R21, 0x2, P6 ;  /* 0x000000040f098211 */ /* 0x000fe200030f1415 */
[----:B------:R-:W-:Y:S01]  /*14560*/  VIADD R21, R197, 0x40 ;  /* 0x00000040c5157836 */ /* 0x000fe20000000000 */
[----:B------:R-:W-:Y:S01]  /*14570*/  ISETP.GE.AND P4, PT, R219, UR4, PT ;  /* 0x00000004db007c0c */ /* 0x000fe2000bf86270 */
[----:B------:R-:W-:-:S02]  /*14580*/  VIADD R15, R197, 0x48 ;  /* 0x00000048c50f7836 */ /* 0x000fc40000000000 */
[----:B------:R2:W-:Y:S01]  /*14590*/  @!P0 ST.E.64 desc[UR42][R8.64], R54 ;  /* 0x0000003608008985 */ /* 0x0005e2000c101b2a */
[----:B------:R-:W-:Y:S02]  /*145a0*/  SHF.R.S32.HI R21, RZ, 0x1f, R21 ;  /* 0x0000001fff157819 */ /* 0x000fe40000011415 */
[----:B------:R-:W-:Y:S02]  /*145b0*/  SHF.R.S32.HI R15, RZ, 0x1f, R15 ;  /* 0x0000001fff0f7819 */ /* 0x000fe4000001140f */
[-C--:B-1----:R-:W-:Y:S02]  /*145c0*/  @!P1 LEA R10, P5, R20, R0.reuse, 0x2 ;  /* 0x00000000140a9211 */ /* 0x082fe400078a10ff */
[----:B------:R-:W-:Y:S02]  /*145d0*/  ISETP.GE.AND P0, PT, R205, UR4, PT ;  /* 0x00000004cd007c0c */ /* 0x000fe4000bf06270 */
[----:B0-----:R-:W-:Y:S02]  /*145e0*/  @!P2 LEA R12, P6, R14, R0, 0x2 ;  /* 0x000000000e0ca211 */ /* 0x001fe400078c10ff */
[----:B------:R-:W-:-:S02]  /*145f0*/  @!P1 LEA.HI.X R11, R20, R4, R21, 0x2, P5 ;  /* 0x00000004140b9211 */ /* 0x000fc400028f1415 */
[----:B------:R-:W-:Y:S02]  /*14600*/  ISETP.GE.AND P5, PT, R213, UR4, PT ;  /* 0x00000004d5007c0c */ /* 0x000fe4000bfa6270 */
[----:B------:R-:W-:Y:S01]  /*14610*/  @!P2 LEA.HI.X R13, R14, R4, R15, 0x2, P6 ;  /* 0x000000040e0da211 */ /* 0x000fe200030f140f */
[----:B------:R0:W-:Y:S01]  /*14620*/  @!P1 ST.E.64 desc[UR42][R10.64], R58 ;  /* 0x0000003a0a009985 */ /* 0x0001e2000c101b2a */
[----:B--2---:R-:W-:Y:S02]  /*14630*/  @!P3 LEA R8, P6, R222, R0, 0x2 ;  /* 0x00000000de08b211 */ /* 0x004fe400078c10ff */
[----:B------:R-:W-:Y:S01]  /*14640*/  ISETP.GE.AND P1, PT, R198, UR4, PT ;  /* 0x00000004c6007c0c */ /* 0x000fe2000bf26270 */
[----:B------:R1:W-:Y:S01]  /*14650*/  @!P2 ST.E.64 desc[UR42][R12.64], R62 ;  /* 0x0000003e0c00a985 */ /* 0x0003e2000c101b2a */
[----:B------:R-:W-:-:S05]  /*14660*/  @!P3 LEA.HI.X R9, R222, R4, R223, 0x2, P6 ;  /* 0x00000004de09b211 */ /* 0x000fca00030f14df */
[----:B------:R2:W-:Y:S01]  /*14670*/  @!P3 ST.E.64 desc[UR42][R8.64], R66 ;  /* 0x000000420800b985 */ /* 0x0005e2000c101b2a */
[----:B0-----:R-:W-:-:S04]  /*14680*/  @!P4 LEA R10, P2, R219, R0, 0x2 ;  /* 0x00000000db0ac211 */ /* 0x001fc800078410ff */
[----:B------:R-:W-:Y:S02]  /*14690*/  @!P4 LEA.HI.X R11, R219, R4, R220, 0x2, P2 ;  /* 0x00000004db0bc211 */ /* 0x000fe400010f14dc */
[----:B------:R-:W-:Y:S02]  /*146a0*/  ISETP.GE.AND P2, PT, R185, UR4, PT ;  /* 0x00000004b9007c0c */ /* 0x000fe4000bf46270 */
[-C--:B-1----:R-:W-:Y:S01]  /*146b0*/  @!P5 LEA R12, P6, R213, R0.reuse, 0x2 ;  /* 0x00000000d50cd211 */ /* 0x082fe200078c10ff */
[----:B------:R0:W-:Y:S01]  /*146c0*/  @!P4 ST.E.64 desc[UR42][R10.64], R70 ;  /* 0x000000460a00c985 */ /* 0x0001e2000c101b2a */
[----:B--2---:R-:W-:Y:S02]  /*146d0*/  @!P0 LEA R8, P4, R205, R0, 0x2 ;  /* 0x00000000cd088211 */ /* 0x004fe400078810ff */
[-C--:B------:R-:W-:Y:S02]  /*146e0*/  @!P5 LEA.HI.X R13, R213, R4.reuse, R218, 0x2, P6 ;  /* 0x00000004d50dd211 */ /* 0x080fe400030f14da */
[----:B------:R-:W-:-:S02]  /*146f0*/  @!P0 LEA.HI.X R9, R205, R4, R209, 0x2, P4 ;  /* 0x00000004cd098211 */ /* 0x000fc400020f14d1 */
[----:B------:R-:W-:Y:S01]  /*14700*/  ISETP.GE.AND P4, PT, R180, UR4, PT ;  /* 0x00000004b4007c0c */ /* 0x000fe2000bf86270 */
[----:B------:R1:W-:Y:S01]  /*14710*/  @!P5 ST.E.64 desc[UR42][R12.64], R74 ;  /* 0x0000004a0c00d985 */ /* 0x0003e2000c101b2a */
[----:B------:R-:W-:-:S03]  /*14720*/  ISETP.GE.AND P5, PT, R182, UR4, PT ;  /* 0x00000004b6007c0c */ /* 0x000fc6000bfa6270 */
[----:B------:R2:W-:Y:S01]  /*14730*/  @!P0 ST.E.64 desc[UR42][R8.64], R78 ;  /* 0x0000004e08008985 */ /* 0x0005e2000c101b2a */
[----:B0-----:R-:W-:-:S04]  /*14740*/  @!P1 LEA R10, P3, R198, R0, 0x2 ;  /* 0x00000000c60a9211 */ /* 0x001fc800078610ff */
[----:B------:R-:W-:Y:S02]  /*14750*/  @!P1 LEA.HI.X R11, R198, R4, R200, 0x2, P3 ;  /* 0x00000004c60b9211 */ /* 0x000fe400018f14c8 */
[----:B------:R-:W-:Y:S02]  /*14760*/  ISETP.GE.AND P3, PT, R178, UR4, PT ;  /* 0x00000004b2007c0c */ /* 0x000fe4000bf66270 */
[C---:B-1----:R-:W-:Y:S01]  /*14770*/  @!P2 LEA R12, P6, R185.reuse, R0, 0x2 ;  /* 0x00000000b90ca211 */ /* 0x042fe200078c10ff */
[----:B------:R0:W-:Y:S01]  /*14780*/  @!P1 ST.E.64 desc[UR42][R10.64], R82 ;  /* 0x000000520a009985 */ /* 0x0001e2000c101b2a */
[----:B------:R-:W-:Y:S02]  /*14790*/  ISETP.GE.AND P1, PT, R174, UR4, PT ;  /* 0x00000004ae007c0c */ /* 0x000fe4000bf26270 */
[----:B------:R-:W-:Y:S02]  /*147a0*/  @!P2 LEA.HI.X R13, R185, R4, R195, 0x2, P6 ;  /* 0x00000004b90da211 */ /* 0x000fe400030f14c3 */
[----:B--2---:R-:W-:-:S03]  /*147b0*/  @!P5 LEA R8, P6, R182, R0, 0x2 ;  /* 0x00000000b608d211 */ /* 0x004fc600078c10ff */
[----:B------:R1:W-:Y:S01]  /*147c0*/  @!P2 ST.E.64 desc[UR42][R12.64], R86 ;  /* 0x000000560c00a985 */ /* 0x0003e2000c101b2a */
[----:B------:R-:W-:Y:S02]  /*147d0*/  ISETP.GE.AND P2, PT, R176, UR4, PT ;  /* 0x00000004b0007c0c */ /* 0x000fe4000bf46270 */
        /* <DEDUP_REMOVED lines=60> */
.L_x_8021:
[----:B----4-:R-:W4:Y:S01]  /*14ba0*/  LDL.LU R4, [R1+0x40] ;  /* 0x0000400001047983 */ /* 0x010f220000300800 */
[----:B------:R-:W-:Y:S01]  /*14bb0*/  ULDC.64 UR6, c[0x0][0xc08] ;  /* 0x0003020000067ab9 */ /* 0x000fe20000000a00 */
[----:B------:R-:W-:Y:S02]  /*14bc0*/  ULDC.64 UR4, c[0x0][0xc00] ;  /* 0x0003000000047ab9 */ /* 0x000fe40000000a00 */
[----:B------:R-:W3:Y:S04]  /*14bd0*/  LDL.LU R0, [R1+0x44] ;  /* 0x0000440001007983 */ /* 0x000ee80000300800 */
[----:B------:R-:W2:Y:S01]  /*14be0*/  LDL R13, [R1+0x38] ;  /* 0x00003800010d7983 */ /* 0x000ea20000100800 */
[----:B------:R-:W-:Y:S01]  /*14bf0*/  ISETP.NE.U32.AND P1, PT, RZ, UR6, PT ;  /* 0x00000006ff007c0c */ /* 0x000fe2000bf25070 */
[----:B------:R-:W-:Y:S01]  /*14c00*/  IMAD.MOV.U32 R3, RZ, RZ, RZ ;  /* 0x000000ffff037224 */ /* 0x000fe200078e00ff */
[----:B------:R-:W-:-:S02]  /*14c10*/  ISETP.NE.U32.AND P0, PT, RZ, UR4, PT ;  /* 0x00000004ff007c0c */ /* 0x000fc4000bf05070 */
[----:B------:R-:W-:Y:S02]  /*14c20*/  ISETP.NE.AND.EX P1, PT, RZ, UR7, PT, P1 ;  /* 0x00000007ff007c0c */ /* 0x000fe4000bf25310 */
[----:B------:R-:W-:Y:S01]  /*14c30*/  ISETP.NE.AND.EX P0, PT, RZ, UR5, PT, P0 ;  /* 0x00000005ff007c0c */ /* 0x000fe2000bf05300 */
[----:B0-----:R-:W0:Y:S01]  /*14c40*/  S2R R12, SR_TID.X ;  /* 0x00000000000c7919 */ /* 0x001e220000002100 */
[----:B----4-:R-:W-:-:S04]  /*14c50*/  IADD3 R8, P2, R4, UR4, RZ ;  /* 0x0000000404087c10 */ /* 0x010fc8000ff5e0ff */
[----:B---3--:R-:W-:-:S05]  /*14c60*/  IADD3.X R9, R0, UR5, RZ, P2, !PT ;  /* 0x0000000500097c10 */ /* 0x008fca00097fe4ff */
[----:B------:R-:W-:Y:S01]  /*14c70*/  @P1 IADD3 R10, P2, R4, UR6, RZ ;  /* 0x00000006040a1c10 */ /* 0x000fe2000ff5e0ff */
[----:B------:R-:W-:Y:S01]  /*14c80*/  ULDC UR4, c[0x0][0xa88] ;  /* 0x0002a20000047ab9 */ /* 0x000fe20000000800 */
[----:B------:R3:W5:Y:S02]  /*14c90*/  @P0 LDG.E R3, desc[UR42][R8.64] ;  /* 0x0000002a08030981 */ /* 0x000764000c1e1900 */
[----:B------:R-:W-:Y:S01]  /*14ca0*/  @P1 IADD3.X R11, R0, UR7, RZ, P2, !PT ;  /* 0x00000007000b1c10 */ /* 0x000fe200097fe4ff */
[----:B------:R-:W-:-:S06]  /*14cb0*/  IMAD.U32 R0, RZ, RZ, UR4 ;  /* 0x00000004ff007e24 */ /* 0x000fcc000f8e00ff */
[----:B------:R3:W5:Y:S01]  /*14cc0*/  @P1 LDG.E R0, desc[UR42][R10.64] ;  /* 0x0000002a0a001981 */ /* 0x000762000c1e1900 */
[----:B--2---:R-:W-:Y:S01]  /*14cd0*/  ISETP.NE.AND P2, PT, R13, RZ, PT ;  /* 0x000000ff0d00720c */ /* 0x004fe20003f45270 */
[----:B0-----:R-:W-:-:S05]  /*14ce0*/  VIADD R4, R12, 0xffffff80 ;  /* 0xffffff800c047836 */ /* 0x001fca0000000000 */
[----:B------:R-:W-:-:S07]  /*14cf0*/  ISETP.GT.AND P3, PT, R4, 0x3f, PT ;  /* 0x0000003f0400780c */ /* 0x000fce0003f64270 */
[----:B------:R-:W0:Y:S02]  /*14d00*/  @!P2 LDC R13, c[0x0][0xad4] ;  /* 0x0002b500ff0dab82 */ /* 0x000e240000000800 */
[----:B0-----:R3:W-:Y:S01]  /*14d10*/  @!P2 STL [R1+0x38], R13 ;  /* 0x0000380d0100a387 */ /* 0x0017e20000100800 */
[----:B------:R-:W-:Y:S01]  /*14d20*/  ISETP.GT.AND P2, PT, R13, 0x1, PT ;  /* 0x000000010d00780c */ /* 0x000fe20003f44270 */
[----:B------:R-:W-:-:S12]  /*14d30*/  @P1 BRA `(.L_x_8030) ;  /* 0x0000000000101947 */ /* 0x000fd80003800000 */
[----:B------:R-:W-:Y:S05]  /*14d40*/  @!P0 BRA `(.L_x_8030) ;  /* 0x00000000000c8947 */ /* 0x000fea0003800000 */
[----:B---3--:R-:W2:Y:S04]  /*14d50*/  LDG.E R11, desc[UR42][R8.64] ;  /* 0x0000002a080b7981 */ /* 0x008ea8000c1e1900 */
[----:B-----5:R-:W2:Y:S02]  /*14d60*/  LDG.E R0, desc[UR42][R8.64+0x4] ;  /* 0x0000042a08007981 */ /* 0x020ea4000c1e1900 */
[----:B--2---:R-:W-:-:S07]  /*14d70*/  IMAD.IADD R0, R0, 0x1, -R11 ;  /* 0x0000000100007824 */ /* 0x004fce00078e0a0b */
.L_x_8030:
[----:B---3--:R-:W2:Y:S04]  /*14d80*/  LDL.LU R8, [R1+0x3c] ;  /* 0x00003c0001087983 */ /* 0x008ea80000300800 */
[----:B------:R-:W3:Y:S01]  /*14d90*/  LDL.LU R4, [R1+0x50] ;  /* 0x0000500001047983 */ /* 0x000ee20000300800 */
[----:B------:R-:W-:Y:S01]  /*14da0*/  BSSY B1, `(.L_x_8031) ;  /* 0x0000036000017945 */ /* 0x000fe20003800000 */
[----:B-----5:R-:W-:Y:S02]  /*14db0*/  SHF.R.S32.HI R28, RZ, 0x1f, R3 ;  /* 0x0000001fff1c7819 */ /* 0x020fe40000011403 */
[----:B--2---:R-:W-:Y:S02]  /*14dc0*/  SEL R33, R8, RZ, !P0 ;  /* 0x000000ff08217207 */ /* 0x004fe40004000000 */
[----:B---3--:R-:W-:Y:S01]  /*14dd0*/  SEL R30, R4, RZ, !P0 ;  /* 0x000000ff041e7207 */ /* 0x008fe20004000000 */
        /* <DEDUP_REMOVED lines=50> */
.L_x_8032:
[----:B------:R-:W-:Y:S05]  /*15100*/  BSYNC B1 ;  /* 0x0000000000017941 */ /* 0x000fea0003800000 */
.L_x_8031:
[----:B------:R-:W-:Y:S05]  /*15110*/  @P2 BRA `(.L_x_8027) ;  /* 0x0000000800ac2947 */ /* 0x000fea0003800000 */
[----:B------:R-:W2:Y:S01]  /*15120*/  S2R R10, SR_TID.X ;  /* 0x00000000000a7919 */ /* 0x000ea20000002100 */
[----:B------:R-:W3:Y:S01]  /*15130*/  LDC R13, c[0x0][0xbe8] ;  /* 0x0002fa00ff0d7b82 */ /* 0x000ee20000000800 */
[----:B------:R-:W-:Y:S01]  /*15140*/  ULDC.64 UR4, c[0x0][0xaa0] ;  /* 0x0002a80000047ab9 */ /* 0x000fe20000000a00 */
[----:B------:R-:W-:Y:S01]  /*15150*/  VIADD R42, R193, 0x40 ;  /* 0x00000040c12a7836 */ /* 0x000fe20000000000 */
[----:B------:R-:W-:Y:S01]  /*15160*/  BSSY B1, `(.L_x_8033) ;  /* 0x0000082000017945 */ /* 0x000fe20003800000 */
[----:B------:R-:W-:Y:S02]  /*15170*/  IMAD R4, R28, UR4, RZ ;  /* 0x000000041c047c24 */ /* 0x000fe4000f8e02ff */
[----:B0-----:R-:W-:-:S04]  /*15180*/  IMAD.WIDE.U32 R8, R3, UR4, RZ ;  /* 0x0000000403087c25 */ /* 0x001fc8000f8e00ff */
[----:B------:R-:W-:Y:S01]  /*15190*/  IMAD R11, R3, UR5, R4 ;  /* 0x00000005030b7c24 */ /* 0x000fe2000f8e0204 */
[----:B------:R-:W-:Y:S01]  /*151a0*/  ULDC.64 UR4, c[0x0][0xae8] ;  /* 0x0002ba0000047ab9 */ /* 0x000fe20000000a00 */
[----:B------:R-:W0:Y:S01]  /*151b0*/  LDC R4, c[0x0][0xac8] ;  /* 0x0002b200ff047b82 */ /* 0x000e220000000800 */
[----:B------:R-:W-:Y:S02]  /*151c0*/  VIADD R40, R193, 0x80 ;  /* 0x00000080c1287836 */ /* 0x000fe40000000000 */
[----:B------:R-:W-:Y:S02]  /*151d0*/  IMAD.IADD R9, R9, 0x1, R11 ;  /* 0x0000000109097824 */ /* 0x000fe400078e020b */
[----:B------:R-:W-:Y:S02]  /*151e0*/  VIADD R38, R193, 0xc0 ;  /* 0x000000c0c1267836 */ /* 0x000fe40000000000 */
[----:B------:R-:W-:-:S04]  /*151f0*/  IMAD.WIDE.U32 R8, R185, UR4, R8 ;  /* 0x00000004b9087c25 */ /* 0x000fc8000f8e0008 */
[----:B------:R-:W-:Y:S01]  /*15200*/  IMAD R9, R185, UR5, R9 ;  /* 0x00000005b9097c24 */ /* 0x000fe2000f8e0209 */
[----:B---3--:R-:W-:Y:S01]  /*15210*/  ISETP.NE.AND P0, PT, R13, 0x1, PT ;  /* 0x000000010d00780c */ /* 0x008fe20003f05270 */
[----:B------:R-:W-:Y:S01]  /*15220*/  ULDC.64 UR4, c[0x0][0xaf0] ;  /* 0x0002bc0000047ab9 */ /* 0x000fe20000000a00 */
[----:B------:R-:W-:Y:S02]  /*15230*/  IMAD R25, R0, R13, RZ ;  /* 0x0000000d00197224 */ /* 0x000fe400078e02ff */
[----:B------:R-:W-:-:S04]  /*15240*/  IMAD.WIDE.U32 R8, R33, UR4, R8 ;  /* 0x0000000421087c25 */ /* 0x000fc8000f8e0008 */
[----:B--2---:R-:W-:Y:S02]  /*15250*/  VIADD R10, R10, 0xffffff80 ;  /* 0xffffff800a0a7836 */ /* 0x004fe40000000000 */
[C---:B------:R-:W-:Y:S01]  /*15260*/  VIADD R36, R193.reuse, 0x100 ;  /* 0x00000100c1247836 */ /* 0x040fe20000000000 */
[----:B0-----:R-:W-:Y:S02]  /*15270*/  ISETP.GE.AND P1, PT, R42, R4, PT ;  /* 0x000000042a00720c */ /* 0x001fe40003f26270 */
[----:B------:R-:W0:Y:S01]  /*15280*/  @P0 LDC R15, c[0x0][0xbec] ;  /* 0x0002fb00ff0f0b82 */ /* 0x000e220000000800 */
[----:B------:R-:W-:Y:S01]  /*15290*/  SHF.R.S32.HI R3, RZ, 0x1f, R10 ;  /* 0x0000001fff037819 */ /* 0x000fe2000001140a */
[C---:B------:R-:W-:Y:S01]  /*152a0*/  VIADD R34, R193.reuse, 0x140 ;  /* 0x00000140c1227836 */ /* 0x040fe20000000000 */
[----:B------:R-:W-:Y:S01]  /*152b0*/  SEL R14, RZ, 0xffffffff, P1 ;  /* 0xffffffffff0e7807 */ /* 0x000fe20000800000 */
[----:B------:R-:W-:Y:S01]  /*152c0*/  VIADD R31, R193, 0x180 ;  /* 0x00000180c11f7836 */ /* 0x000fe20000000000 */
[----:B------:R-:W-:Y:S01]  /*152d0*/  LEA.HI R3, R3, R10, RZ, 0x3 ;  /* 0x0000000a03037211 */ /* 0x000fe200078f18ff */
[C---:B------:R-:W-:Y:S01]  /*152e0*/  VIADD R27, R193.reuse, 0x1c0 ;  /* 0x000001c0c11b7836 */ /* 0x040fe20000000000 */
[-C--:B------:R-:W-:Y:S01]  /*152f0*/  ISETP.GE.AND P2, PT, R193, R4.reuse, PT ;  /* 0x00000004c100720c */ /* 0x080fe20003f46270 */
[----:B-1----:R-:W1:Y:S01]  /*15300*/  @P0 LDC R21, c[0x0][0xbf0] ;  /* 0x0002fc00ff150b82 */ /* 0x002e620000000800 */
[----:B------:R-:W-:Y:S01]  /*15310*/  LOP3.LUT R11, R3, 0xfffffff8, RZ, 0xc0, !PT ;  /* 0xfffffff8030b7812 */ /* 0x000fe200078ec0ff */
[----:B------:R-:W-:Y:S01]  /*15320*/  IMAD.SHL.U32 R14, R14, 0x2, RZ ;  /* 0x000000020e0e7824 */ /* 0x000fe200078e00ff */
[----:B------:R-:W-:Y:S01]  /*15330*/  SHF.R.S32.HI R26, RZ, 0x3, R3 ;  /* 0x00000003ff1a7819 */ /* 0x000fe20000011403 */
[----:B------:R-:W-:Y:S01]  /*15340*/  IMAD R3, R30, UR4, RZ ;  /* 0x000000041e037c24 */ /* 0x000fe2000f8e02ff */
[----:B------:R-:W-:Y:S01]  /*15350*/  ISETP.GE.AND P1, PT, R40, R4, PT ;  /* 0x000000042800720c */ /* 0x000fe20003f26270 */
[----:B------:R-:W-:-:S02]  /*15360*/  IMAD.IADD R11, R10, 0x1, -R11 ;  /* 0x000000010a0b7824 */ /* 0x000fc400078e0a0b */
[----:B------:R-:W-:Y:S02]  /*15370*/  VIADD R29, R193, 0x1c0 ;  /* 0x000001c0c11d7836 */ /* 0x000fe40000000000 */
[----:B------:R-:W-:Y:S02]  /*15380*/  IMAD R10, R11, 0x20, R26 ;  /* 0x000000200b0a7824 */ /* 0x000fe400078e021a */
[----:B------:R-:W-:Y:S01]  /*15390*/  IMAD R11, R33, UR5, R3 ;  /* 0x00000005210b7c24 */ /* 0x000fe2000f8e0203 */
[----:B------:R-:W-:Y:S01]  /*153a0*/  ULDC.64 UR4, c[0x0][0xae0] ;  /* 0x0002b80000047ab9 */ /* 0x000fe20000000a00 */
[----:B------:R-:W-:Y:S01]  /*153b0*/  IMAD.IADD R12, R199, 0x1, R10 ;  /* 0x00000001c70c7824 */ /* 0x000fe200078e020a */
[----:B------:R-:W-:Y:S01]  /*153c0*/  SHF.R.S32.HI R29, RZ, 0x1f, R29 ;  /* 0x0000001fff1d7819 */ /* 0x000fe2000001141d */
[----:B------:R-:W-:Y:S01]  /*153d0*/  IMAD.IADD R9, R9, 0x1, R11 ;  /* 0x0000000109097824 */ /* 0x000fe200078e020b */
[----:B------:R-:W-:Y:S01]  /*153e0*/  SEL R11, RZ, 0x1, P2 ;  /* 0x00000001ff0b7807 */ /* 0x000fe20001000000 */
[----:B0-----:R-:W-:Y:S01]  /*153f0*/  @P0 IMAD.HI.U32 R10, R12, R15, RZ ;  /* 0x0000000f0c0a0227 */ /* 0x001fe200078e00ff */
[----:B------:R-:W-:-:S03]  /*15400*/  ISETP.GE.AND P2, PT, R27, R4, PT ;  /* 0x000000041b00720c */ /* 0x000fc60003f46270 */
[----:B------:R-:W-:Y:S01]  /*15410*/  IMAD.MOV.U32 R3, RZ, RZ, R12 ;  /* 0x000000ffff037224 */ /* 0x000fe200078e000c */
[----:B-1----:R-:W-:Y:S01]  /*15420*/  @P0 SHF.R.U32.HI R3, RZ, R21, R10 ;  /* 0x00000015ff030219 */ /* 0x002fe2000001160a */
[----:B------:R-:W-:Y:S01]  /*15430*/  IMAD.IADD R26, R26, 0x1, R199 ;  /* 0x000000011a1a7824 */ /* 0x000fe200078e02c7 */
[----:B------:R-:W-:Y:S01]  /*15440*/  LOP3.LUT R10, R14, 0x2, R11, 0xe2, !PT ;  /* 0x000000020e0a7812 */ /* 0x000fe200078ee20b */
[----:B------:R-:W-:Y:S01]  /*15450*/  VIADD R32, R193, 0x180 ;  /* 0x00000180c1207836 */ /* 0x000fe20000000000 */
[----:B------:R-:W-:Y:S01]  /*15460*/  SEL R14, RZ, 0xffffffff, P1 ;  /* 0xffffffffff0e7807 */ /* 0x000fe20000800000 */
[----:B------:R-:W-:Y:S01]  /*15470*/  IMAD.MOV R11, RZ, RZ, -R3 ;  /* 0x000000ffff0b7224 */ /* 0x000fe200078e0a03 */
[-C--:B------:R-:W-:Y:S01]  /*15480*/  ISETP.GE.AND P0, PT, R38, R4.reuse, PT ;  /* 0x000000042600720c */ /* 0x080fe20003f06270 */
[----:B------:R-:W-:Y:S01]  /*15490*/  IMAD.WIDE.U32 R8, R3, UR4, R8 ;  /* 0x0000000403087c25 */ /* 0x000fe2000f8e0008 */
[----:B------:R-:W-:Y:S02]  /*154a0*/  SHF.R.S32.HI R0, RZ, 0x1f, R3 ;  /* 0x0000001fff007819 */ /* 0x000fe40000011403 */
[-C--:B------:R-:W-:Y:S01]  /*154b0*/  ISETP.GE.AND P1, PT, R36, R4.reuse, PT ;  /* 0x000000042400720c */ /* 0x080fe20003f26270 */
[----:B------:R-:W-:Y:S01]  /*154c0*/  IMAD R11, R13, R11, R12 ;  /* 0x0000000b0d0b7224 */ /* 0x000fe200078e020c */
[----:B------:R-:W-:Y:S01]  /*154d0*/  SEL R12, RZ, 0xffffffff, P0 ;  /* 0xffffffffff0c7807 */ /* 0x000fe20000000000 */
[----:B------:R-:W-:Y:S01]  /*154e0*/  IMAD.SHL.U32 R15, R14, 0x4, RZ ;  /* 0x000000040e0f7824 */ /* 0x000fe200078e00ff */
[-C--:B------:R-:W-:Y:S01]  /*154f0*/  ISETP.GE.AND P0, PT, R34, R4.reuse, PT ;  /* 0x000000042200720c */ /* 0x080fe20003f06270 */
[----:B------:R-:W-:Y:S01]  /*15500*/  IMAD R0, R0, UR4, RZ ;  /* 0x0000000400007c24 */ /* 0x000fe2000f8e02ff */
[----:B------:R-:W-:Y:S01]  /*15510*/  SHF.R.S32.HI R32, RZ, 0x1f, R32 ;  /* 0x0000001fff207819 */ /* 0x000fe20000011420 */
        /* <DEDUP_REMOVED lines=25> */
[C---:B------:R-:W-:Y:S01]  /*156b0*/  VIADD R39, R193.reuse, 0xc0 ;  /* 0x000000c0c1277836 */ /* 0x040fe20000000000 */
[----:B------:R-:W-:Y:S01]  /*156c0*/  LOP3.LUT R21, R10, R11, RZ, 0xfc, !PT ;  /* 0x0000000b0a157212 */ /* 0x000fe200078efcff */
[C---:B------:R-:W-:Y:S01]  /*156d0*/  VIADD R41, R193.reuse, 0x80 ;  /* 0x00000080c1297836 */ /* 0x040fe20000000000 */
[----:B------:R-:W-:Y:S01]  /*156e0*/  SEL R0, RZ, 0x80, P2 ;  /* 0x00000080ff007807 */ /* 0x000fe20001000000 */
[----:B------:R-:W-:Y:S01]  /*156f0*/  VIADD R43, R193, 0x40 ;  /* 0x00000040c12b7836 */ /* 0x000fe20000000000 */
[----:B------:R0:W1:Y:S01]  /*15700*/  SHFL.IDX PT, R14, R20, RZ, 0x181f ;  /* 0x00181fff140e7589 */ /* 0x00006200000e0000 */
[----:B------:R-:W-:-:S02]  /*15710*/  SHF.R.S32.HI R35, RZ, 0x1f, R35 ;  /* 0x0000001fff237819 */ /* 0x000fc40000011423 */
[----:B------:R-:W-:Y:S01]  /*15720*/  LOP3.LUT R24, R21, R0, RZ, 0xfc, !PT ;  /* 0x0000000015187212 */ /* 0x000fe200078efcff */
[----:B------:R0:W2:Y:S01]  /*15730*/  SHFL.IDX PT, R15, R3, RZ, 0x181f ;  /* 0x00181fff030f7589 */ /* 0x0000a200000e0000 */
        /* <DEDUP_REMOVED lines=17> */
[----:B0-----:R-:W-:-:S04]  /*15850*/  @!P5 LEA R10, P4, R40, R14, 0x1 ;  /* 0x0000000e280ad211 */ /* 0x001fc800078808ff */
[-C--:B------:R-:W-:Y:S02]  /*15860*/  @!P5 LEA.HI.X R11, R40, R15.reuse, R41, 0x1, P4 ;  /* 0x0000000f280bd211 */ /* 0x080fe400020f0c29 */
[----:B------:R-:W-:Y:S02]  /*15870*/  LOP3.LUT P4, RZ, R24, 0x80, RZ, 0xc0, !PT ;  /* 0x0000008018ff7812 */ /* 0x000fe4000788c0ff */
[-C--:B-1----:R-:W-:Y:S01]  /*15880*/  @!P3 LEA R8, P6, R38, R14.reuse, 0x1 ;  /* 0x0000000e2608b211 */ /* 0x082fe200078c08ff */
[----:B------:R0:W-:Y:S02]  /*15890*/  @!P5 ST.E.128 desc[UR42][R10.64], RZ ;  /* 0x000000ff0a00d985 */ /* 0x0001e4000c101d2a */
[----:B------:R-:W-:Y:S02]  /*158a0*/  @!P2 LEA R12, P5, R36, R14, 0x1 ;  /* 0x0000000e240ca211 */ /* 0x000fe400078a08ff */
[-C--:B------:R-:W-:Y:S02]  /*158b0*/  @!P3 LEA.HI.X R9, R38, R15.reuse, R39, 0x1, P6 ;  /* 0x0000000f2609b211 */ /* 0x080fe400030f0c27 */
[----:B------:R-:W-:-:S03]  /*158c0*/  @!P2 LEA.HI.X R13, R36, R15, R37, 0x1, P5 ;  /* 0x0000000f240da211 */ /* 0x000fc600028f0c25 */
[----:B------:R1:W-:Y:S01]  /*158d0*/  @!P3 ST.E.128 desc[UR42][R8.64], RZ ;  /* 0x000000ff0800b985 */ /* 0x0003e2000c101d2a */
[----:B0-----:R-:W-:-:S03]  /*158e0*/  @!P1 LEA R10, P6, R34, R14, 0x1 ;  /* 0x0000000e220a9211 */ /* 0x001fc600078c08ff */
[----:B------:R0:W-:Y:S01]  /*158f0*/  @!P2 ST.E.128 desc[UR42][R12.64], RZ ;  /* 0x000000ff0c00a985 */ /* 0x0001e2000c101d2a */
[----:B------:R-:W-:Y:S02]  /*15900*/  @!P1 LEA.HI.X R11, R34, R15, R35, 0x1, P6 ;  /* 0x0000000f220b9211 */ /* 0x000fe400030f0c23 */
[----:B-1----:R-:W-:-:S03]  /*15910*/  @P0 LEA R8, P3, R31, R14, 0x1 ;  /* 0x0000000e1f080211 */ /* 0x002fc600078608ff */
[----:B------:R0:W-:Y:S01]  /*15920*/  @!P1 ST.E.128 desc[UR42][R10.64], RZ ;  /* 0x000000ff0a009985 */ /* 0x0001e2000c101d2a */
[----:B------:R-:W-:Y:S02]  /*15930*/  @P4 LEA R14, P5, R27, R14, 0x1 ;  /* 0x0000000e1b0e4211 */ /* 0x000fe400078a08ff */
[-C--:B------:R-:W-:Y:S02]  /*15940*/  @P0 LEA.HI.X R9, R31, R15.reuse, R32, 0x1, P3 ;  /* 0x0000000f1f090211 */ /* 0x080fe400018f0c20 */
[----:B------:R-:W-:-:S03]  /*15950*/  @P4 LEA.HI.X R15, R27, R15, R29, 0x1, P5 ;  /* 0x0000000f1b0f4211 */ /* 0x000fc600028f0c1d */
[----:B------:R0:W-:Y:S04]  /*15960*/  @P0 ST.E.128 desc[UR42][R8.64], RZ ;  /* 0x000000ff08000985 */ /* 0x0001e8000c101d2a */
[----:B------:R0:W-:Y:S02]  /*15970*/  @P4 ST.E.128 desc[UR42][R14.64], RZ ;  /* 0x000000ff0e004985 */ /* 0x0001e4000c101d2a */
.L_x_8034:
[----:B------:R-:W-:Y:S05]  /*15980*/  BSYNC B1 ;  /* 0x0000000000017941 */ /* 0x000fea0003800000 */
.L_x_8033:
[----:B------:R-:W-:Y:S01]  /*15990*/  VIADD R0, R26, 0x20 ;  /* 0x000000201a007836 */ /* 0x000fe20000000000 */
[----:B0-2---:R0:W2:Y:S04]  /*159a0*/  SHFL.IDX PT, R15, R3, 0x1, 0x181f ;  /* 0x00381f00030f7f89 */ /* 0x0050a800000e0000 */
        /* <DEDUP_REMOVED lines=18> */
[-C--:B-1----:R-:W-:Y:S01]  /*15ad0*/  @!P3 LEA R8, P5, R38, R14.reuse, 0x1 ;  /* 0x0000000e2608b211 */ /* 0x082fe200078a08ff */
[----:B------:R0:W-:Y:S01]  /*15ae0*/  @!P4 ST.E.128 desc[UR42][R10.64], RZ ;  /* 0x000000ff0a00c985 */ /* 0x0001e2000c101d2a */
        /* <DEDUP_REMOVED lines=14> */
.L_x_8027:
[----:B------:R-:W-:Y:S05]  /*15bd0*/  BSYNC B0 ;  /* 0x0000000000007941 */ /* 0x000fea0003800000 */
.L_x_8020:
[----:B------:R-:W-:Y:S02]  /*15be0*/  ULDC UR4, c[0x0][0xc3c] ;  /* 0x00030f0000047ab9 */ /* 0x000fe40000000800 */
[----:B------:R-:W-:-:S13]  /*15bf0*/  ISETP.GE.AND P0, PT, R7, UR4, PT ;  /* 0x0000000407007c0c */ /* 0x000fda000bf06270 */
[----:B------:R-:W-:Y:S05]  /*15c00*/  @!P0 BRA `(.L_x_8035) ;  /* 0xfffffebc005c8947 */ /* 0x000fea000383ffff */
[----:B------:R-:W-:Y:S05]  /*15c10*/  BRA `(.L_x_7879) ;  /* 0x0000008000b07947 */ /* 0x000fea0003800000 */
.L_x_7877:
        /* <DEDUP_REMOVED lines=16> */
.L_x_8036:
        /* <DEDUP_REMOVED lines=43> */
.L_x_8040:
        /* <DEDUP_REMOVED lines=37> */
.L_x_8038:
        /* <DEDUP_REMOVED lines=13> */
.L_x_8041:
        /* <DEDUP_REMOVED lines=62> */
.L_x_8042:
        /* <DEDUP_REMOVED lines=61> */
.L_x_8043:
[----:B------:R-:W-:-:S05]  /*16aa0*/  LOP3.LUT R25, RZ, R2, RZ, 0x33, !PT ;  /* 0x00000002ff197212 */ /* 0x000fca00078e33ff */
[----:B------:R-:W-:Y:S01]  /*16ab0*/  IMAD.IADD R25, R6, 0x1, R25 ;  /* 0x0000000106197824 */ /* 0x000fe200078e0219 */
[----:B------:R-:W-:Y:S06]  /*16ac0*/  BRA `(.L_x_8044) ;  /* 0x00000000000c7947 */ /* 0x000fec0003800000 */
.L_x_8039:
[----:B------:R-:W-:Y:S02]  /*16ad0*/  IMAD.MOV.U32 R25, RZ, RZ, RZ ;  /* 0x000000ffff197224 */ /* 0x000fe400078e00ff */
[----:B------:R-:W-:Y:S02]  /*16ae0*/  IMAD.U32 R24, RZ, RZ, UR6 ;  /* 0x00000006ff187e24 */ /* 0x000fe4000f8e00ff */
[----:B------:R-:W-:-:S07]  /*16af0*/  IMAD.MOV.U32 R26, RZ, RZ, RZ ;  /* 0x000000ffff1a7224 */ /* 0x000fce00078e00ff */
.L_x_8044:
[----:B------:R-:W-:-:S13]  /*16b00*/  ISETP.NE.AND P0, PT, R7, RZ, PT ;  /* 0x000000ff0700720c */ /* 0x000fda0003f05270 */
[----:B------:R-:W0:Y:S01]  /*16b10*/  @!P0 S2R R3, SR_CgaCtaId ;  /* 0x0000000000038919 */ /* 0x000e220000008800 */
[----:B------:R-:W-:-:S04]  /*16b20*/  @!P0 MOV R2, 0x400 ;  /* 0x0000040000028802 */ /* 0x000fc80000000f00 */
[----:B0-----:R-:W-:-:S05]  /*16b30*/  @!P0 LEA R2, R3, R2, 0x18 ;  /* 0x0000000203028211 */ /* 0x001fca00078ec0ff */
[----:B------:R0:W-:Y:S01]  /*16b40*/  @!P0 STS.128 [R2+0x28cd0], R24 ;  /* 0x028cd01802008388 */ /* 0x0001e20000000c00 */
[----:B------:R-:W-:Y:S06]  /*16b50*/  BAR.ARV 0x5, 0x180 ;  /* 0x0146000000007b1d */ /* 0x000fec0000002000 */
.L_x_8037:
        /* <DEDUP_REMOVED lines=30> */
[----:B-1----:R-:W-:Y:S01]  /*16d40*/  ULEA UR4, UR5, UR4, 0x18 ;  /* 0x0000000405047291 */ /* 0x002fe2000f8ec03f */
[----:B------:R-:W-:-:S02]  /*16d50*/  LOP3.LUT R3, R2, 0x100, RZ, 0xfc, !PT ;  /* 0x0000010002037812 */ /* 0x000fc400078efcff */
[C---:B------:R-:W-:Y:S02]  /*16d60*/  LOP3.LUT R4, R2.reuse, 0x80, RZ, 0xfc, !PT ;  /* 0x0000008002047812 */ /* 0x040fe400078efcff */
[C---:B------:R-:W-:Y:S01]  /*16d70*/  LOP3.LUT R3, R2.reuse, 0x180, RZ, 0xfc, !PT ;  /* 0x0000018002037812 */ /* 0x040fe200078efcff */
[----:B------:R-:W-:Y:S01]  /*16d80*/  IMAD.U32 R18, RZ, RZ, UR4 ;  /* 0x00000004ff127e24 */ /* 0x000fe2000f8e00ff */
[----:B------:R-:W-:-:S03]  /*16d90*/  LOP3.LUT R2, R2, 0x1c0, RZ, 0xfc, !PT ;  /* 0x000001c002027812 */ /* 0x000fc600078efcff */
[----:B------:R-:W-:-:S05]  /*16da0*/  IMAD R0, R35, 0x2, R18 ;  /* 0x0000000223007824 */ /* 0x000fca00078e0212 */
[----:B------:R0:W-:Y:S02]  /*16db0*/  STL [R1+0x38], R0 ;  /* 0x0000380001007387 */ /* 0x0001e40000100800 */
.L_x_8156:
[----:B-1----:R-:W1:Y:S02]  /*16dc0*/  LDC.64 R2, c[0x0][0xc88] ;  /* 0x00032200ff027b82 */ /* 0x002e640000000a00 */
[----:B-1----:R-:W-:-:S05]  /*16dd0*/  IMAD.WIDE R2, R27, 0x4, R2 ;  /* 0x000000041b027825 */ /* 0x002fca00078e0202 */
[----:B------:R-:W0:Y:S01]  /*16de0*/  LDG.E R31, desc[UR42][R2.64] ;  /* 0x0000002a021f7981 */ /* 0x000e22000c1e1900 */
        /* <DEDUP_REMOVED lines=45> */
[----:B--2---:R0:W-:Y:S01]  /*170c0*/  STL [R1+0x10], R8 ;  /* 0x0000100801007387 */ /* 0x0041e20000100800 */
[----:B------:R-:W-:Y:S01]  /*170d0*/  IMAD.MOV.U32 R10, RZ, RZ, R8 ;  /* 0x000000ffff0a7224 */ /* 0x000fe200078e0008 */
[----:B----4-:R-:W-:Y:S06]  /*170e0*/  @P2 BRA `(.L_x_8046) ;  /* 0x0000000000142947 */ /* 0x010fec0003800000 */
[----:B------:R-:W-:Y:S05]  /*170f0*/  @!P0 BRA `(.L_x_8046) ;  /* 0x0000000000108947 */ /* 0x000fea0003800000 */
[----:B------:R-:W2:Y:S04]  /*17100*/  LDG.E R7, desc[UR42][R2.64] ;  /* 0x0000002a02077981 */ /* 0x000ea8000c1e1900 */
[----:B------:R-:W2:Y:S02]  /*17110*/  LDG.E R2, desc[UR42][R2.64+0x4] ;  /* 0x0000042a02027981 */ /* 0x000ea4000c1e1900 */
[----:B--2---:R-:W-:-:S05]  /*17120*/  IMAD.IADD R10, R2, 0x1, -R7 ;  /* 0x00000001020a7824 */ /* 0x004fca00078e0a07 */
[----:B------:R1:W-:Y:S02]  /*17130*/  STL [R1+0x10], R10 ;  /* 0x0000100a01007387 */ /* 0x0003e40000100800 */
.L_x_8046:
[----:B------:R-:W-:Y:S01]  /*17140*/  ULDC.64 UR4, c[0x0][0xa20] ;  /* 0x0002880000047ab9 */ /* 0x000fe20000000a00 */
[C---:B0-----:R-:W-:Y:S02]  /*17150*/  LOP3.LUT R8, R26.reuse, 0xff000000, RZ, 0xc0, !PT ;  /* 0xff0000001a087812 */ /* 0x041fe400078ec0ff */
[----:B------:R-:W-:Y:S02]  /*17160*/  ISETP.NE.U32.AND P0, PT, RZ, UR4, PT ;  /* 0x00000004ff007c0c */ /* 0x000fe4000bf05070 */
[----:B------:R-:W-:Y:S02]  /*17170*/  SHF.R.U32.HI R8, RZ, 0x8, R8 ;  /* 0x00000008ff087819 */ /* 0x000fe40000011608 */
[----:B------:R-:W-:Y:S02]  /*17180*/  ISETP.NE.AND.EX P0, PT, RZ, UR5, PT, P0 ;  /* 0x00000005ff007c0c */ /* 0x000fe4000bf05300 */
[C---:B------:R-:W-:Y:S02]  /*17190*/  LOP3.LUT R2, R26.reuse, 0xff0000, RZ, 0xc0, !PT ;  /* 0x00ff00001a027812 */ /* 0x040fe400078ec0ff */
        /* <DEDUP_REMOVED lines=8> */
.L_x_8047:
        /* <DEDUP_REMOVED lines=9> */
.L_x_8048:
[----:B0-----:R-:W2:Y:S01]  /*172b0*/  @P1 LDG.E R2, desc[UR42][R4.64] ;  /* 0x0000002a04021981 */ /* 0x001ea2000c1e1900 */
[----:B------:R-:W0:Y:S03]  /*172c0*/  LDC R3, c[0x0][0x448] ;  /* 0x00011200ff037b82 */ /* 0x000e260000000800 */
[----:B------:R3:W2:Y:S01]  /*172d0*/  @P1 LDG.E R5, desc[UR42][R4.64+0x4] ;  /* 0x0000042a04051981 */ /* 0x0006a2000c1e1900 */
[----:B-----5:R-:W-:Y:S01]  /*172e0*/  IMAD.IADD R9, R9, 0x1, -R33 ;  /* 0x0000000109097824 */ /* 0x020fe200078e0a21 */
[----:B------:R-:W-:Y:S01]  /*172f0*/  BSSY B0, `(.L_x_8049) ;  /* 0x0000036000007945 */ /* 0x000fe20003800000 */
[----:B------:R-:W-:Y:S01]  /*17300*/  LOP3.LUT R32, R8, 0xff, RZ, 0xc0, !PT ;  /* 0x000000ff08207812 */ /* 0x000fe200078ec0ff */
[----:B------:R-:W-:Y:S01]  /*17310*/  IMAD.MOV.U32 R13, RZ, RZ, RZ ;  /* 0x000000ffff0d7224 */ /* 0x000fe200078e00ff */
[----:B0-----:R-:W-:-:S13]  /*17320*/  ISETP.NE.AND P0, PT, R3, 0x1, PT ;  /* 0x000000010300780c */ /* 0x001fda0003f05270 */
[----:B---3--:R-:W0:Y:S08]  /*17330*/  @P0 LDC R4, c[0x0][0x44c] ;  /* 0x00011300ff040b82 */ /* 0x008e300000000800 */
[----:B------:R-:W3:Y:S01]  /*17340*/  @P0 LDC R3, c[0x0][0x450] ;  /* 0x00011400ff030b82 */ /* 0x000ee20000000800 */
[----:B--2---:R-:W-:Y:S02]  /*17350*/  @P1 IMAD.IADD R6, R5, 0x1, -R2 ;  /* 0x0000000105061824 */ /* 0x004fe400078e0a02 */
[----:B------:R-:W-:-:S02]  /*17360*/  IMAD.SHL.U32 R2, R25, 0x40, RZ ;  /* 0x0000004019027824 */ /* 0x000fc400078e00ff */
[----:B------:R-:W-:Y:S02]  /*17370*/  IMAD.IADD R7, R9, 0x1, R6 ;  /* 0x0000000109077824 */ /* 0x000fe400078e0206 */
[----:B------:R-:W-:-:S03]  /*17380*/  VIADD R2, R2, 0x3f ;  /* 0x0000003f02027836 */ /* 0x000fc60000000000 */
[C---:B------:R-:W-:Y:S01]  /*17390*/  IADD3 R5, R7.reuse, 0x40, -R10 ;  /* 0x0000004007057810 */ /* 0x040fe20007ffe80a */
[----:B0-----:R-:W-:Y:S01]  /*173a0*/  @P0 IMAD.HI.U32 R4, R2, R4, RZ ;  /* 0x0000000402040227 */ /* 0x001fe200078e00ff */
[----:B------:R0:W-:Y:S04]  /*173b0*/  STL [R1], R7 ;  /* 0x0000000701007387 */ /* 0x0001e80000100800 */
[----:B---3--:R-:W-:Y:S01]  /*173c0*/  @P0 SHF.R.U32.HI R2, RZ, R3, R4 ;  /* 0x00000003ff020219 */ /* 0x008fe20000011604 */
[----:B------:R-:W-:-:S04]  /*173d0*/  VIADD R3, R7, 0x3f ;  /* 0x0000003f07037836 */ /* 0x000fc80000000000 */
[----:B------:R-:W-:Y:S01]  /*173e0*/  IMAD.IADD R2, R5, 0x1, R2 ;  /* 0x0000000105027824 */ /* 0x000fe200078e0202 */
[----:B------:R-:W-:-:S04]  /*173f0*/  SHF.R.S32.HI R4, RZ, 0x1f, R3 ;  /* 0x0000001fff047819 */ /* 0x000fc80000011403 */
[----:B------:R-:W-:Y:S02]  /*17400*/  LEA.HI R4, R4, R3, RZ, 0x6 ;  /* 0x0000000304047211 */ /* 0x000fe400078f30ff */
[----:B------:R-:W-:Y:S02]  /*17410*/  SHF.R.S32.HI R3, RZ, 0x1f, R2 ;  /* 0x0000001fff037819 */ /* 0x000fe40000011402 */
[----:B0-----:R-:W-:Y:S02]  /*17420*/  SHF.R.S32.HI R7, RZ, 0x6, R4 ;  /* 0x00000006ff077819 */ /* 0x001fe40000011404 */
[----:B------:R-:W-:Y:S02]  /*17430*/  LEA.HI R3, R3, R2, RZ, 0x6 ;  /* 0x0000000203037211 */ /* 0x000fe400078f30ff */
[----:B------:R-:W-:Y:S02]  /*17440*/  SHF.R.U32.HI R4, RZ, 0x10, R8 ;  /* 0x00000010ff047819 */ /* 0x000fe40000011608 */
[----:B------:R-:W-:-:S04]  /*17450*/  SHF.R.S32.HI R3, RZ, 0x6, R3 ;  /* 0x00000006ff037819 */ /* 0x000fc80000011403 */
[----:B-1----:R-:W-:-:S04]  /*17460*/  VIMNMX R10, R7, R3, PT ;  /* 0x00000003070a7248 */ /* 0x002fc80003fe0100 */
[----:B------:R-:W-:-:S13]  /*17470*/  ISETP.GE.AND P0, PT, R10, 0x1, PT ;  /* 0x000000010a00780c */ /* 0x000fda0003f06270 */
[----:B------:R-:W-:Y:S05]  /*17480*/  @!P0 BRA `(.L_x_8050) ;  /* 0x0000000000708947 */ /* 0x000fea0003800000 */
        /* <DEDUP_REMOVED lines=28> */
.L_x_8050:
[----:B------:R-:W-:Y:S05]  /*17650*/  BSYNC B0 ;  /* 0x0000000000007941 */ /* 0x000fea0003800000 */
.L_x_8049:
        /* <DEDUP_REMOVED lines=24> */
.L_x_8211:
[----:B-1----:R-:W-:Y:S02]  /*177e0*/  ISETP.NE.AND P0, PT, R14, RZ, PT ;  /* 0x000000ff0e00720c */ /* 0x002fe40003f05270 */
[----:B------:R-:W-:-:S11]  /*177f0*/  PLOP3.LUT P6, PT, PT, PT, PT, 0x8, 0x0 ;  /* 0x000000000000781c */ /* 0x000fd60003fce170 */
[----:B------:R-:W-:Y:S05]  /*17800*/  @P0 BRA `(.L_x_8054) ;  /* 0x00000000000c0947 */ /* 0x000fea0003800000 */
[----:B------:R-:W-:-:S03]  /*17810*/  UMOV UR4, 0xffffffff ;  /* 0xffffffff00047882 */ /* 0x000fc60000000000 */
[----:B------:R-:W-:Y:S05]  /*17820*/  BRA.DIV UR4, `(.L_x_8055) ;  /* 0x0000007a04247947 */ /* 0x000fea000b800000 */
[----:B------:R-:W-:-:S13]  /*17830*/  ELECT P6, URZ, PT ;  /* 0x00000000003f782f */ /* 0x000fda00038c0000 */
.L_x_8054:
        /* <DEDUP_REMOVED lines=9> */
.L_x_8214:
[----:B------:R-:W-:Y:S05]  /*178d0*/  BSYNC B1 ;  /* 0x0000000000017941 */ /* 0x000fea0003800000 */
.L_x_8056:
        /* <DEDUP_REMOVED lines=10> */
.L_x_8215:
[----:B------:R-:W-:Y:S05]  /*17980*/  BSYNC B2 ;  /* 0x0000000000027941 */ /* 0x000fea0003800000 */
.L_x_8060:
        /* <DEDUP_REMOVED lines=9> */
.L_x_8063:
[----:B------:R-:W-:Y:S05]  /*17a20*/  BSYNC B2 ;  /* 0x0000000000027941 */ /* 0x000fea0003800000 */
.L_x_8062:
        /* <DEDUP_REMOVED lines=12> */
.L_x_8064:
        /* <DEDUP_REMOVED lines=13> */
.L_x_8216:
[----:B------:R-:W-:Y:S05]  /*17bc0*/  BSYNC B2 ;  /* 0x0000000000027941 */ /* 0x000fea0003800000 */
.L_x_8065:
        /* <DEDUP_REMOVED lines=11> */
.L_x_8068:
[----:B------:R-:W-:Y:S05]  /*17c80*/  BSYNC B2 ;  /* 0x0000000000027941 */ /* 0x000fea0003800000 */
.L_x_8067:
        /* <DEDUP_REMOVED lines=9> */
.L_x_8069:
        /* <DEDUP_REMOVED lines=15> */
.L_x_8070:
        /* <DEDUP_REMOVED lines=15> */
.L_x_8071:
        /* <DEDUP_REMOVED lines=15> */
.L_x_8072:
        /* <DEDUP_REMOVED lines=15> */
.L_x_8073:
        /* <DEDUP_REMOVED lines=15> */
.L_x_8074:
        /* <DEDUP_REMOVED lines=15> */
.L_x_8075:
        /* <DEDUP_REMOVED lines=15> */
.L_x_8076:
        /* <DEDUP_REMOVED lines=10> */
.L_x_8059:
[----:B------:R-:W-:Y:S05]  /*18450*/  BSYNC B1 ;  /* 0x0000000000017941 */ /* 0x000fea0003800000 */
.L_x_8058:
        /* <DEDUP_REMOVED lines=9> */
.L_x_8096:
        /* <DEDUP_REMOVED lines=11> */
.L_x_8217:
[----:B------:R-:W-:Y:S05]  /*185a0*/  BSYNC B2 ;  /* 0x0000000000027941 */ /* 0x000fea0003800000 */
.L_x_8079:
        /* <DEDUP_REMOVED lines=9> */
.L_x_8082:
[----:B------:R-:W-:Y:S05]  /*18640*/  BSYNC B2 ;  /* 0x0000000000027941 */ /* 0x000fea0003800000 */
.L_x_8081:
        /* <DEDUP_REMOVED lines=11> */
.L_x_8083:
        /* <DEDUP_REMOVED lines=13> */
.L_x_8218:
[----:B------:R-:W-:Y:S05]  /*187d0*/  BSYNC B2 ;  /* 0x0000000000027941 */ /* 0x000fea0003800000 */
.L_x_8084:
        /* <DEDUP_REMOVED lines=11> */
.L_x_8087:
[----:B------:R-:W-:Y:S05]  /*18890*/  BSYNC B2 ;  /* 0x0000000000027941 */ /* 0x000fea0003800000 */
.L_x_8086:
        /* <DEDUP_REMOVED lines=9> */
.L_x_8088:
        /* <DEDUP_REMOVED lines=15> */
.L_x_8089:
        /* <DEDUP_REMOVED lines=15> */
.L_x_8090:
        /* <DEDUP_REMOVED lines=15> */
.L_x_8091:
        /* <DEDUP_REMOVED lines=15> */
.L_x_8092:
        /* <DEDUP_REMOVED lines=15> */
.L_x_8093:
        /* <DEDUP_REMOVED lines=15> */
.L_x_8094:
        /* <DEDUP_REMOVED lines=15> */
.L_x_8095:
        /* <DEDUP_REMOVED lines=10> */
.L_x_8078:
[----:B------:R-:W-:Y:S05]  /*19060*/  BSYNC B1 ;  /* 0x0000000000017941 */ /* 0x000fea0003800000 */
.L_x_8077:
        /* <DEDUP_REMOVED lines=8> */
.L_x_8052:
[----:B------:R-:W-:Y:S05]  /*190f0*/  BSYNC B0 ;  /* 0x0000000000007941 */ /* 0x000fea0003800000 */
.L_x_8051:
[----:B------:R-:W1:Y:S01]  /*19100*/  LDC R0, c[0x0][0x448] ;  /* 0x00011200ff007b82 */ /* 0x000e620000000800 */
[----:B------:R-:W-:Y:S01]  /*19110*/  LEA R2, R25, 0x3f, 0x6 ;  /* 0x0000003f19027811 */ /* 0x000fe200078e30ff */
[----:B------:R-:W-:Y:S06]  /*19120*/  @!P0 WARPSYNC.ALL ;  /* 0x0000000000008948 */ /* 0x000fec0003800000 */
[----:B------:R-:W-:Y:S01]  /*19130*/  @!P0 BAR.SYNC.DEFER_BLOCKING 0xc, 0x180 ;  /* 0x0306000000008b1d */ /* 0x000fe20000010000 */
[----:B------:R-:W-:-:S05]  /*19140*/  ISETP.NE.AND P2, PT, R4, RZ, PT ;  /* 0x000000ff0400720c */ /* 0x000fca0003f45270 */
[----:B------:R-:W-:Y:S08]  /*19150*/  BSSY B0, `(.L_x_8097) ;  /* 0x0000029000007945 */ /* 0x000ff00003800000 */
[----:B------:R-:W2:Y:S01]  /*19160*/  @!P2 LDC R4, c[0x0][0x9f0] ;  /* 0x00027c00ff04ab82 */ /* 0x000ea20000000800 */
[----:B-1----:R-:W-:-:S13]  /*19170*/  ISETP.NE.AND P1, PT, R0, 0x1, PT ;  /* 0x000000010000780c */ /* 0x002fda0003f25270 */
[----:B0-----:R-:W0:Y:S08]  /*19180*/  @P1 LDC R3, c[0x0][0x44c] ;  /* 0x00011300ff031b82 */ /* 0x001e300000000800 */
[----:B------:R-:W1:Y:S01]  /*19190*/  @P1 LDC R0, c[0x0][0x450] ;  /* 0x00011400ff001b82 */ /* 0x000e620000000800 */
[----:B0-----:R-:W-:-:S05]  /*191a0*/  @P1 IMAD.HI.U32 R3, R2, R3, RZ ;  /* 0x0000000302031227 */ /* 0x001fca00078e00ff */
[----:B-1----:R-:W-:-:S05]  /*191b0*/  @P1 SHF.R.U32.HI R2, RZ, R0, R3 ;  /* 0x00000000ff021219 */ /* 0x002fca0000011603 */
[----:B------:R-:W-:-:S05]  /*191c0*/  IMAD.IADD R2, R5, 0x1, R2 ;  /* 0x0000000105027824 */ /* 0x000fca00078e0202 */
[----:B------:R-:W-:-:S04]  /*191d0*/  SHF.R.S32.HI R0, RZ, 0x1f, R2 ;  /* 0x0000001fff007819 */ /* 0x000fc80000011402 */
[----:B------:R-:W-:-:S04]  /*191e0*/  LEA.HI R0, R0, R2, RZ, 0x6 ;  /* 0x0000000200007211 */ /* 0x000fc800078f30ff */
[----:B------:R-:W-:-:S04]  /*191f0*/  SHF.R.S32.HI R0, RZ, 0x6, R0 ;  /* 0x00000006ff007819 */ /* 0x000fc80000011400 */
[----:B------:R-:W-:Y:S01]  /*19200*/  VIMNMX R7, R7, R0, PT ;  /* 0x0000000007077248 */ /* 0x000fe20003fe0100 */
[----:B------:R-:W-:-:S03]  /*19210*/  IMAD.MOV.U32 R0, RZ, RZ, RZ ;  /* 0x000000ffff007224 */ /* 0x000fc600078e00ff */
[----:B------:R-:W-:-:S13]  /*19220*/  ISETP.GE.AND P1, PT, R7, 0x1, PT ;  /* 0x000000010700780c */ /* 0x000fda0003f26270 */
[----:B--2---:R-:W-:Y:S05]  /*19230*/  @!P1 BRA `(.L_x_8098) ;  /* 0x0000000000689947 */ /* 0x004fea0003800000 */
[-C--:B------:R-:W-:Y:S02]  /*19240*/  IABS R0, R4.reuse ;  /* 0x0000000400007213 */ /* 0x080fe40000000000 */
        /* <DEDUP_REMOVED lines=25> */
.L_x_8098:
[----:B------:R-:W-:Y:S05]  /*193e0*/  BSYNC B0 ;  /* 0x0000000000007941 */ /* 0x000fea0003800000 */
.L_x_8097:
        /* <DEDUP_REMOVED lines=23> */
.L_x_8100:
        /* <DEDUP_REMOVED lines=20> */
.L_x_8103:
[----:B------:R-:W-:Y:S05]  /*196a0*/  BSYNC B6 ;  /* 0x0000000000067941 */ /* 0x000fea0003800000 */
.L_x_8102:
        /* <DEDUP_REMOVED lines=20> */
.L_x_8106:
        /* <DEDUP_REMOVED lines=15> */
.L_x_8105:
[----:B------:R-:W-:Y:S05]  /*198e0*/  BSYNC B6 ;  /* 0x0000000000067941 */ /* 0x000fea0003800000 */
.L_x_8104:
[----:B------:R-:W2:Y:S01]  /*198f0*/  LDL R34, [R1+0x18] ;  /* 0x0000180001227983 */ /* 0x000ea20000100800 */
[----:B------:R-:W-:Y:S01]  /*19900*/  ULDC.64 UR4, c[0x0][0x9f8] ;  /* 0x00027e0000047ab9 */ /* 0x000fe20000000a00 */
[----:B------:R-:W0:Y:S02]  /*19910*/  LDC R8, c[0x0][0x430] ;  /* 0x00010c00ff087b82 */ /* 0x000e240000000800 */
[----:B------:R-:W3:Y:S01]  /*19920*/  LDL R20, [R1] ;  /* 0x0000000001147983 */ /* 0x000ee20000100800 */
[----:B------:R-:W-:Y:S01]  /*19930*/  ISETP.NE.U32.AND P0, PT, RZ, UR4, PT ;  /* 0x00000004ff007c0c */ /* 0x000fe2000bf05070 */
[----:B------:R-:W1:Y:S03]  /*19940*/  S2R R21, SR_TID.X ;  /* 0x0000000000157919 */ /* 0x000e660000002100 */
[----:B------:R-:W-:-:S13]  /*19950*/  ISETP.NE.AND.EX P0, PT, RZ, UR5, PT, P0 ;  /* 0x00000005ff007c0c */ /* 0x000fda000bf05300 */
[----:B------:R-:W-:Y:S01]  /*19960*/  @P0 IADD3 R2, P1, R23, UR4, RZ ;  /* 0x0000000417020c10 */ /* 0x000fe2000ff3e0ff */
[----:B------:R-:W-:-:S03]  /*19970*/  ULDC UR4, c[0x0][0x320] ;  /* 0x0000c80000047ab9 */ /* 0x000fc60000000800 */
[----:B------:R-:W-:-:S05]  /*19980*/  @P0 IADD3.X R3, R30, UR5, RZ, P1, !PT ;  /* 0x000000051e030c10 */ /* 0x000fca0008ffe4ff */
[----:B------:R4:W3:Y:S01]  /*19990*/  @P0 LDG.E R26, desc[UR42][R2.64] ;  /* 0x0000002a021a0981 */ /* 0x0008e2000c1e1900 */
[----:B-1----:R-:W-:-:S04]  /*199a0*/  LOP3.LUT R21, R21, 0x7f, RZ, 0xc0, !PT ;  /* 0x0000007f15157812 */ /* 0x002fc800078ec0ff */
[----:B------:R-:W-:Y:S02]  /*199b0*/  SHF.R.U32.HI R0, RZ, 0x3, R21 ;  /* 0x00000003ff007819 */ /* 0x000fe40000011615 */
[----:B------:R-:W1:Y:S01]  /*199c0*/  S2R R21, SR_TID.X ;  /* 0x0000000000157919 */ /* 0x000e620000002100 */
[----:B0-----:R-:W-:Y:S01]  /*199d0*/  ISETP.NE.AND P1, PT, R8, 0x1, PT ;  /* 0x000000010800780c */ /* 0x001fe20003f25270 */
[----:B------:R-:W0:Y:S01]  /*199e0*/  S2R R9, SR_TID.X ;  /* 0x0000000000097919 */ /* 0x000e220000002100 */
[----:B------:R-:W0:Y:S11]  /*199f0*/  S2R R6, SR_TID.X ;  /* 0x0000000000067919 */ /* 0x000e360000002100 */
[----:B----4-:R-:W4:Y:S08]  /*19a00*/  @P1 LDC R3, c[0x0][0x434] ;  /* 0x00010d00ff031b82 */ /* 0x010f300000000800 */
[----:B------:R-:W4:Y:S01]  /*19a10*/  @P1 LDC R2, c[0x0][0x438] ;  /* 0x00010e00ff021b82 */ /* 0x000f220000000800 */
[----:B-1----:R-:W-:-:S05]  /*19a20*/  IMAD.SHL.U32 R21, R21, 0x10, RZ ;  /* 0x0000001015157824 */ /* 0x002fca00078e00ff */
[----:B------:R-:W-:Y:S01]  /*19a30*/  LOP3.LUT R21, R0, 0x70, R21, 0xf8, !PT ;  /* 0x0000007000157812 */ /* 0x000fe200078ef815 */
[----:B0-----:R-:W-:Y:S02]  /*19a40*/  IMAD.SHL.U32 R9, R9, 0x8, RZ ;  /* 0x0000000809097824 */ /* 0x001fe400078e00ff */
[----:B------:R-:W-:-:S03]  /*19a50*/  IMAD.SHL.U32 R6, R6, 0x8, RZ ;  /* 0x0000000806067824 */ /* 0x000fc600078e00ff */
[----:B------:R-:W-:Y:S02]  /*19a60*/  LOP3.LUT R9, R9, 0x38, RZ, 0xc0, !PT ;  /* 0x0000003809097812 */ /* 0x000fe400078ec0ff */
[----:B------:R-:W-:Y:S02]  /*19a70*/  LOP3.LUT R6, R6, 0x38, RZ, 0xc0, !PT ;  /* 0x0000003806067812 */ /* 0x000fe400078ec0ff */
[----:B------:R-:W-:Y:S02]  /*19a80*/  ISETP.GE.AND P3, PT, R9, UR4, PT ;  /* 0x0000000409007c0c */ /* 0x000fe4000bf66270 */
[----:B------:R-:W-:Y:S02]  /*19a90*/  LOP3.LUT R16, R16, 0xffffffbf, RZ, 0xc0, !PT ;  /* 0xffffffbf10107812 */ /* 0x000fe400078ec0ff */
[----:B------:R-:W-:Y:S01]  /*19aa0*/  LOP3.LUT R6, R6, 0x80, RZ, 0xfc, !PT ;  /* 0x0000008006067812 */ /* 0x000fe200078efcff */
[----:B------:R-:W0:Y:S01]  /*19ab0*/  S2R R11, SR_TID.X ;  /* 0x00000000000b7919 */ /* 0x000e220000002100 */
[----:B------:R-:W1:Y:S01]  /*19ac0*/  S2R R10, SR_TID.X ;  /* 0x00000000000a7919 */ /* 0x000e620000002100 */
[----:B------:R-:W-:-:S02]  /*19ad0*/  IMAD.MOV.U32 R36, RZ, RZ, RZ ;  /* 0x000000ffff247224 */ /* 0x000fc400078e00ff */
[----:B0-----:R-:W-:Y:S02]  /*19ae0*/  IMAD.SHL.U32 R11, R11, 0x8, RZ ;  /* 0x000000080b0b7824 */ /* 0x001fe400078e00ff */
[----:B-1----:R-:W-:-:S03]  /*19af0*/  IMAD.SHL.U32 R10, R10, 0x8, RZ ;  /* 0x000000080a0a7824 */ /* 0x002fc600078e00ff */
[----:B------:R-:W-:-:S04]  /*19b00*/  LOP3.LUT R11, R11, 0x38, RZ, 0xc0, !PT ;  /* 0x000000380b0b7812 */ /* 0x000fc800078ec0ff */
[----:B------:R-:W-:Y:S02]  /*19b10*/  LOP3.LUT R11, R11, 0x180, RZ, 0xfc, !PT ;  /* 0x000001800b0b7812 */ /* 0x000fe400078efcff */
[----:B------:R-:W-:-:S04]  /*19b20*/  LOP3.LUT R10, R10, 0x38, RZ, 0xc0, !PT ;  /* 0x000000380a0a7812 */ /* 0x000fc800078ec0ff */
[----:B------:R-:W-:Y:S02]  /*19b30*/  LOP3.LUT R12, R10, 0x1c0, RZ, 0xfc, !PT ;  /* 0x000001c00a0c7812 */ /* 0x000fe400078efcff */
[----:B--2---:R-:W-:Y:S02]  /*19b40*/  LEA R23, R34, 0xffffffc0, 0x6 ;  /* 0xffffffc022177811 */ /* 0x004fe400078e30ff */
[----:B------:R-:W0:Y:S03]  /*19b50*/  S2R R34, SR_TID.X ;  /* 0x0000000000227919 */ /* 0x000e260000002100 */
[----:B------:R-:W-:Y:S02]  /*19b60*/  IMAD.IADD R37, R21, 0x1, R23 ;  /* 0x0000000115257824 */ /* 0x000fe400078e0217 */
[----:B0-----:R-:W-:-:S05]  /*19b70*/  IMAD.SHL.U32 R34, R34, 0x8, RZ ;  /* 0x0000000822227824 */ /* 0x001fca00078e00ff */
[----:B------:R-:W-:-:S04]  /*19b80*/  LOP3.LUT R34, R34, 0x38, RZ, 0xc0, !PT ;  /* 0x0000003822227812 */ /* 0x000fc800078ec0ff */
[----:B------:R-:W-:-:S04]  /*19b90*/  LOP3.LUT R34, R34, 0x40, RZ, 0xfc, !PT ;  /* 0x0000004022227812 */ /* 0x000fc800078efcff */
[----:B------:R-:W-:Y:S02]  /*19ba0*/  ISETP.GE.AND P2, PT, R34, UR4, PT ;  /* 0x0000000422007c0c */ /* 0x000fe4000bf46270 */
[----:B------:R-:W0:Y:S01]  /*19bb0*/  S2R R34, SR_TID.X ;  /* 0x0000000000227919 */ /* 0x000e220000002100 */
[----:B---3--:R-:W-:-:S04]  /*19bc0*/  ISETP.GE.AND P0, PT, R37, R20, PT ;  /* 0x000000142500720c */ /* 0x008fc80003f06270 */
[----:B------:R-:W-:Y:S01]  /*19bd0*/  ISETP.GT.U32.OR P0, PT, R21, 0x3f, P0 ;  /* 0x0000003f1500780c */ /* 0x000fe20000704470 */
[----:B------:R-:W-:Y:S01]  /*19be0*/  IMAD.IADD R37, R37, 0x1, R33 ;  /* 0x0000000125257824 */ /* 0x000fe200078e0221 */
[----:B------:R-:W-:-:S03]  /*19bf0*/  SEL R7, RZ, 0xffffffff, P2 ;  /* 0xffffffffff077807 */ /* 0x000fc60001000000 */
[----:B----4-:R-:W-:-:S08]  /*19c00*/  @P1 IMAD.HI.U32 R3, R37, R3, RZ ;  /* 0x0000000325031227 */ /* 0x010fd000078e00ff */
[----:B------:R-:W1:Y:S01]  /*19c10*/  @!P0 LDC.64 R4, c[0x0][0x428] ;  /* 0x00010a00ff048b82 */ /* 0x000e620000000a00 */
[----:B------:R-:W-:Y:S01]  /*19c20*/  IMAD.MOV.U32 R0, RZ, RZ, R37 ;  /* 0x000000ffff007224 */ /* 0x000fe200078e0025 */
[----:B------:R-:W-:Y:S01]  /*19c30*/  @P1 SHF.R.U32.HI R0, RZ, R2, R3 ;  /* 0x00000002ff001219 */ /* 0x000fe20000011603 */
[----:B------:R-:W-:Y:S02]  /*19c40*/  IMAD.SHL.U32 R7, R7, 0x2, RZ ;  /* 0x0000000207077824 */ /* 0x000fe400078e00ff */
[----:B0-----:R-:W-:-:S05]  /*19c50*/  IMAD.SHL.U32 R34, R34, 0x8, RZ ;  /* 0x0000000822227824 */ /* 0x001fca00078e00ff */
        /* <DEDUP_REMOVED lines=13> */
[----:B-1----:R-:W-:-:S04]  /*19d30*/  @!P0 IMAD R6, R34, R4, RZ ;  /* 0x0000000422068224 */ /* 0x002fc800078e02ff */
        /* <DEDUP_REMOVED lines=39> */
.L_x_8221:
        /* <DEDUP_REMOVED lines=10> */
.L_x_8108:
        /* <DEDUP_REMOVED lines=9> */
.L_x_8222:
[----:B------:R-:W-:Y:S05]  /*1a0e0*/  BSYNC B0 ;  /* 0x0000000000007941 */ /* 0x000fea0003800000 */
.L_x_8109:
[----:B0-----:R-:W-:Y:S01]  /*1a0f0*/  SHF.R.S32.HI R0, RZ, 0x1f, R37 ;  /* 0x0000001fff007819 */ /* 0x001fe20000011425 */
[----:B------:R-:W0:Y:S01]  /*1a100*/  S2R R7, SR_TID.X ;  /* 0x0000000000077919 */ /* 0x000e220000002100 */
[----:B------:R-:W-:Y:S01]  /*1a110*/  ULDC.64 UR4, c[0x0][0x300] ;  /* 0x0000c00000047ab9 */ /* 0x000fe20000000a00 */
[----:B-----5:R-:W-:Y:S01]  /*1a120*/  SHF.R.S32.HI R4, RZ, 0x1f, R36 ;  /* 0x0000001fff047819 */ /* 0x020fe20000011424 */
[----:B------:R-:W-:Y:S01]  /*1a130*/  IMAD.WIDE.U32 R2, R37, UR4, RZ ;  /* 0x0000000425027c25 */ /* 0x000fe2000f8e00ff */
[----:B------:R1:W-:Y:S01]  /*1a140*/  STL [R1+0x24], R0 ;  /* 0x0000240001007387 */ /* 0x0003e20000100800 */
[----:B------:R-:W-:Y:S01]  /*1a150*/  ULDC.64 UR6, c[0x0][0x2e8] ;  /* 0x0000ba0000067ab9 */ /* 0x000fe20000000a00 */
[----:B------:R-:W-:Y:S01]  /*1a160*/  LOP3.LUT P2, RZ, R16, 0x2, RZ, 0xc0, !PT ;  /* 0x0000000210ff7812 */ /* 0x000fe2000784c0ff */
[----:B------:R-:W-:Y:S01]  /*1a170*/  IMAD R5, R22, 0x1000, R35 ;  /* 0x0000100016057824 */ /* 0x000fe200078e0223 */
        /* <DEDUP_REMOVED lines=10> */
[----:B------:R-:W-:-:S03]  /*1a220*/  IMAD.IADD R3, R3, 0x1, R0 ;  /* 0x0000000103037824 */ /* 0x000fc600078e0200 */
[----:B------:R-:W-:Y:S01]  /*1a230*/  LOP3.LUT R7, R7, 0x38, RZ, 0xc0, !PT ;  /* 0x0000003807077812 */ /* 0x000fe200078ec0ff */
[----:B------:R-:W-:Y:S01]  /*1a240*/  IMAD.WIDE.U32 R2, R17, UR4, R2 ;  /* 0x0000000411027c25 */ /* 0x000fe2000f8e0002 */
[----:B------:R-:W-:-:S03]  /*1a250*/  UMOV UR4, 0xffffffff ;  /* 0xffffffff00047882 */ /* 0x000fc60000000000 */
[----:B--2---:R-:W-:Y:S01]  /*1a260*/  IMAD R4, R17, UR5, R3 ;  /* 0x0000000511047c24 */ /* 0x004fe2000f8e0203 */
        /* <DEDUP_REMOVED lines=36> */
.L_x_8232:
        /* <DEDUP_REMOVED lines=10> */
.L_x_8112:
        /* <DEDUP_REMOVED lines=11> */
.L_x_8113:
[----:B------:R1:W5:Y:S01]  /*1a600*/  LDL.LU R0, [R1+0x14] ;  /* 0x0000140001007983 */ /* 0x0003620000300800 */
[----:B------:R1:W-:Y:S03]  /*1a610*/  SYNCS.ARRIVE.TRANS64.A1T0 RZ, [R30+URZ+0x28c30], RZ ;  /* 0x028c30ff1eff79a7 */ /* 0x0003e6000810003f */
[----:B------:R1:W5:Y:S04]  /*1a620*/  LDL.LU R4, [R1+0x4] ;  /* 0x0000040001047983 */ /* 0x0003680000300800 */
[----:B0-----:R1:W5:Y:S02]  /*1a630*/  LDL R3, [R1+0x8] ;  /* 0x0000080001037983 */ /* 0x0013640000100800 */
        /* <DEDUP_REMOVED lines=39> */
.L_x_8115:
[----:B------:R-:W-:Y:S05]  /*1a8b0*/  BSYNC B6 ;  /* 0x0000000000067941 */ /* 0x000fea0003800000 */
.L_x_8114:
        /* <DEDUP_REMOVED lines=90> */
.L_x_8241:
        /* <DEDUP_REMOVED lines=10> */
.L_x_8117:
        /* <DEDUP_REMOVED lines=18> */
.L_x_8242:
[----:B------:R-:W-:Y:S05]  /*1b020*/  BSYNC B0 ;  /* 0x0000000000007941 */ /* 0x000fea0003800000 */
.L_x_8118:
[----:B------:R-:W-:-:S05]  /*1b030*/  IMAD.U32 R2, RZ, RZ, UR38 ;  /* 0x00000026ff027e24 */ /* 0x000fca000f8e00ff */
[----:B------:R-:W-:-:S13]  /*1b040*/  ISETP.NE.AND P0, PT, R2, 0x3, PT ;  /* 0x000000030200780c */ /* 0x000fda0003f05270 */
[----:B------:R-:W-:Y:S05]  /*1b050*/  @!P0 BRA `(.L_x_8120) ;  /* 0x0000000000048947 */ /* 0x000fea0003800000 */
[----:B------:R-:W-:Y:S01]  /*1b060*/  BPT.TRAP 0x1 ;  /* 0x000000040000795c */ /* 0x000fe20000300000 */
.L_x_8120:
[----:B0-----:R-:W-:Y:S01]  /*1b070*/  SHF.L.U32 R0, R28, 0x1f, RZ ;  /* 0x0000001f1c007819 */ /* 0x001fe200000006ff */
[----:B------:R-:W-:Y:S03]  /*1b080*/  BSSY B0, `(.L_x_8121) ;  /* 0x0000003000007945 */ /* 0x000fe60003800000 */
[----:B------:R-:W0:Y:S02]  /*1b090*/  SYNCS.PHASECHK.TRANS64.TRYWAIT P0, [R30+URZ+0x28c60], R0 ;  /* 0x028c60001e0075a7 */ /* 0x000e24000800017f */
[----:B0-----:R-:W-:Y:S05]  /*1b0a0*/  @!P0 BRA `(.L_x_8122) ;  /* 0x0000004c00788947 */ /* 0x001fea0003800000 */
.L_x_8243:
[----:B------:R-:W-:Y:S05]  /*1b0b0*/  BSYNC B0 ;  /* 0x0000000000007941 */ /* 0x000fea0003800000 */
.L_x_8121:
        /* <DEDUP_REMOVED lines=109> */
.L_x_8253:
        /* <DEDUP_REMOVED lines=34> */
.L_x_8124:
        /* <DEDUP_REMOVED lines=11> */
.L_x_8125:
        /* <DEDUP_REMOVED lines=12> */
.L_x_8140:
        /* <DEDUP_REMOVED lines=42> */
.L_x_8128:
[----:B------:R-:W-:Y:S01]  /*1bdc0*/  IMAD R6, R22, 0x8, R18 ;  /* 0x0000000816067824 */ /* 0x000fe200078e0212 */
[----:B------:R-:W-:Y:S01]  /*1bdd0*/  SHF.L.U32 R20, R28, 0x1f, RZ ;  /* 0x0000001f1c147819 */ /* 0x000fe200000006ff */
[----:B------:R-:W-:Y:S01]  /*1bde0*/  BSSY B1, `(.L_x_8129) ;  /* 0x0000004000017945 */ /* 0x000fe20003800000 */
[----:B------:R-:W-:Y:S02]  /*1bdf0*/  SHF.R.S32.HI R9, RZ, 0x1f, R5 ;  /* 0x0000001fff097819 */ /* 0x000fe40000011405 */
[----:B------:R-:W0:Y:S02]  /*1be00*/  SYNCS.PHASECHK.TRANS64.TRYWAIT P0, [R6+URZ+0x28c40], R20 ;  /* 0x028c4014060075a7 */ /* 0x000e24000800017f */
[----:B0-----:R-:W-:Y:S05]  /*1be10*/  @!P0 BRA `(.L_x_8130) ;  /* 0x00000048005c8947 */ /* 0x001fea0003800000 */
.L_x_8254:
[----:B------:R-:W-:Y:S05]  /*1be20*/  BSYNC B1 ;  /* 0x0000000000017941 */ /* 0x000fea0003800000 */
.L_x_8129:
        /* <DEDUP_REMOVED lines=40> */
.L_x_8264:
        /* <DEDUP_REMOVED lines=8> */
.L_x_8132:
        /* <DEDUP_REMOVED lines=11> */
.L_x_8133:
[----:B------:R2:W-:Y:S01]  /*1c1e0*/  SYNCS.ARRIVE.TRANS64.A1T0 RZ, [R6+URZ+0x28c30], RZ ;  /* 0x028c30ff06ff79a7 */ /* 0x0005e2000810003f */
[----:B------:R-:W-:Y:S05]  /*1c1f0*/  @!P2 BRA `(.L_x_8134) ;  /* 0x000000000004a947 */ /* 0x000fea0003800000 */
[----:B------:R-:W-:Y:S01]  /*1c200*/  BPT.TRAP 0x1 ;  /* 0x000000040000795c */ /* 0x000fe20000300000 */
.L_x_8134:
[----:B------:R-:W3:Y:S01]  /*1c210*/  SYNCS.PHASECHK.TRANS64.TRYWAIT P0, [R6+URZ+0x28c60], R20 ;  /* 0x028c6014060075a7 */ /* 0x000ee2000800017f */
[----:B------:R-:W-:Y:S04]  /*1c220*/  BSSY B1, `(.L_x_8135) ;  /* 0x0000002000017945 */ /* 0x000fe80003800000 */
[----:B---3--:R-:W-:Y:S05]  /*1c230*/  @!P0 BRA `(.L_x_8136) ;  /* 0x0000004800848947 */ /* 0x008fea0003800000 */
.L_x_8265:
[----:B------:R-:W-:Y:S05]  /*1c240*/  BSYNC B1 ;  /* 0x0000000000017941 */ /* 0x000fea0003800000 */
.L_x_8135:
        /* <DEDUP_REMOVED lines=79> */
.L_x_8275:
        /* <DEDUP_REMOVED lines=25> */
.L_x_8138:
        /* <DEDUP_REMOVED lines=11> */
.L_x_8139:
[----:B------:R1:W-:Y:S01]  /*1c980*/  SYNCS.ARRIVE.TRANS64.A1T0 RZ, [R6+URZ+0x28c50], RZ ;  /* 0x028c50ff06ff79a7 */ /* 0x0003e2000810003f */
[----:B------:R-:W-:Y:S05]  /*1c990*/  @P3 BRA `(.L_x_8140) ;  /* 0xfffffff000603947 */ /* 0x000fea000383ffff */
.L_x_8127:
[----:B------:R-:W-:Y:S05]  /*1c9a0*/  BSYNC B0 ;  /* 0x0000000000007941 */ /* 0x000fea0003800000 */
.L_x_8126:
        /* <DEDUP_REMOVED lines=21> */
.L_x_8142:
[----:B------:R-:W-:Y:S05]  /*1cb00*/  BSYNC B0 ;  /* 0x0000000000007941 */ /* 0x000fea0003800000 */
.L_x_8141:
[----:B------:R-:W-:-:S07]  /*1cb10*/  SEL R22, R22, RZ, P0 ;  /* 0x000000ff16167207 */ /* 0x000fce0000000000 */
.L_x_8101:
[----:B------:R-:W-:Y:S05]  /*1cb20*/  BSYNC B7 ;  /* 0x0000000000077941 */ /* 0x000fea0003800000 */
.L_x_8099:
        /* <DEDUP_REMOVED lines=11> */
.L_x_8143:
        /* <DEDUP_REMOVED lines=43> */
.L_x_8285:
[----:B------:R-:W-:Y:S02]  /*1ce90*/  ULDC UR4, c[0x0][0xc38] ;  /* 0x00030e0000047ab9 */ /* 0x000fe40000000800 */
[----:B------:R-:W-:-:S04]  /*1cea0*/  IMAD.U32 R4, RZ, RZ, UR4 ;  /* 0x00000004ff047e24 */ /* 0x000fc8000f8e00ff */
[----:B-1----:R-:W-:-:S04]  /*1ceb0*/  IMAD R3, R14, R4, RZ ;  /* 0x000000040e037224 */ /* 0x002fc800078e02ff */
[----:B------:R-:W-:-:S05]  /*1cec0*/  IMAD.IADD R6, R6, 0x1, R3 ;  /* 0x0000000106067824 */ /* 0x000fca00078e0203 */
[----:B------:R-:W-:-:S13]  /*1ced0*/  ISETP.GT.AND P6, PT, R6, R0, PT ;  /* 0x000000000600720c */ /* 0x000fda0003fc4270 */
[----:B------:R-:W-:Y:S05]  /*1cee0*/  @P6 BRA `(.L_x_8146) ;  /* 0x0000000000a46947 */ /* 0x000fea0003800000 */
.L_x_8149:
        /* <DEDUP_REMOVED lines=35> */
.L_x_8293:
[----:B------:R-:W-:Y:S02]  /*1d120*/  ULDC UR4, c[0x0][0xc38] ;  /* 0x00030e0000047ab9 */ /* 0x000fe40000000800 */
[----:B------:R-:W-:-:S04]  /*1d130*/  IMAD.U32 R4, RZ, RZ, UR4 ;  /* 0x00000004ff047e24 */ /* 0x000fc8000f8e00ff */
[----:B-1----:R-:W-:-:S04]  /*1d140*/  IMAD R3, R14, R4, RZ ;  /* 0x000000040e037224 */ /* 0x002fc800078e02ff */
[----:B------:R-:W-:-:S05]  /*1d150*/  IMAD.IADD R6, R3, 0x1, R6 ;  /* 0x0000000103067824 */ /* 0x000fca00078e0206 */
[----:B------:R-:W-:-:S13]  /*1d160*/  ISETP.GT.AND P6, PT, R6, R0, PT ;  /* 0x000000000600720c */ /* 0x000fda0003fc4270 */
[----:B------:R-:W-:Y:S05]  /*1d170*/  @!P6 BRA `(.L_x_8149) ;  /* 0xfffffffc005ce947 */ /* 0x000fea000383ffff */
.L_x_8146:
        /* <DEDUP_REMOVED lines=10> */
.L_x_8298:
[----:B------:R-:W-:-:S13]  /*1d220*/  ISETP.NE.AND P0, PT, R3, RZ, PT ;  /* 0x000000ff0300720c */ /* 0x000fda0003f05270 */
[----:B------:R-:W-:Y:S05]  /*1d230*/  @!P0 BRA `(.L_x_8151) ;  /* 0x0000000000108947 */ /* 0x000fea0003800000 */
[----:B------:R-:W-:Y:S01]  /*1d240*/  UMOV UR4, 0xffffffff ;  /* 0xffffffff00047882 */ /* 0x000fe20000000000 */
[----:B------:R-:W-:Y:S02]  /*1d250*/  VIADD R12, R7, 0xffffffff ;  /* 0xffffffff070c7836 */ /* 0x000fe40000000000 */
[----:B------:R-:W-:Y:S05]  /*1d260*/  BRA.DIV UR4, `(.L_x_8152) ;  /* 0x0000004a04b87947 */ /* 0x000fea000b800000 */
[----:B------:R4:W0:Y:S02]  /*1d270*/  SHFL.IDX PT, R24, R2, R12, 0x1f ;  /* 0x00001f0c02187589 */ /* 0x00082400000e0000 */
.L_x_8151:
        /* <DEDUP_REMOVED lines=59> */
.L_x_8153:
        /* <DEDUP_REMOVED lines=60> */
.L_x_8154:
[----:B------:R-:W-:-:S05]  /*1d9f0*/  LOP3.LUT R0, RZ, R3, RZ, 0x33, !PT ;  /* 0x00000003ff007212 */ /* 0x000fca00078e33ff */
[----:B------:R-:W-:Y:S01]  /*1da00*/  IMAD.IADD R25, R25, 0x1, R0 ;  /* 0x0000000119197824 */ /* 0x000fe200078e0200 */
[----:B------:R-:W-:Y:S06]  /*1da10*/  BRA `(.L_x_8155) ;  /* 0x00000000001c7947 */ /* 0x000fec0003800000 */
.L_x_8147:
[----:B------:R-:W-:Y:S01]  /*1da20*/  UMOV UR4, URZ ;  /* 0x0000003f00047c82 */ /* 0x000fe20008000000 */
[----:B------:R-:W-:Y:S01]  /*1da30*/  UMOV UR5, URZ ;  /* 0x0000003f00057c82 */ /* 0x000fe20008000000 */
[----:B------:R-:W-:Y:S01]  /*1da40*/  ULDC UR6, c[0x0][0xc3c] ;  /* 0x00030f0000067ab9 */ /* 0x000fe20000000800 */
[----:B------:R-:W-:Y:S02]  /*1da50*/  IMAD.MOV.U32 R24, RZ, RZ, R0 ;  /* 0x000000ffff187224 */ /* 0x000fe400078e0000 */
[----:B------:R-:W-:Y:S02]  /*1da60*/  IMAD.U32 R25, RZ, RZ, UR4 ;  /* 0x00000004ff197e24 */ /* 0x000fe4000f8e00ff */
[----:B------:R-:W-:Y:S02]  /*1da70*/  IMAD.U32 R26, RZ, RZ, UR5 ;  /* 0x00000005ff1a7e24 */ /* 0x000fe4000f8e00ff */
[----:B------:R-:W-:-:S07]  /*1da80*/  IMAD.U32 R27, RZ, RZ, UR6 ;  /* 0x00000006ff1b7e24 */ /* 0x000fce000f8e00ff */
.L_x_8155:
        /* <DEDUP_REMOVED lines=10> */
.L_x_8144:
[----:B------:R-:W-:Y:S02]  /*1db30*/  ULDC UR4, c[0x0][0xc3c] ;  /* 0x00030f0000047ab9 */ /* 0x000fe40000000800 */
[----:B0-----:R-:W-:-:S13]  /*1db40*/  ISETP.GE.AND P0, PT, R27, UR4, PT ;  /* 0x000000041b007c0c */ /* 0x001fda000bf06270 */
[----:B------:R-:W-:Y:S05]  /*1db50*/  @!P0 BRA `(.L_x_8156) ;  /* 0xffffff9000988947 */ /* 0x000fea000383ffff */
[----:B------:R-:W-:Y:S05]  /*1db60*/  BSYNC B8 ;  /* 0x0000000000087941 */ /* 0x000fea0003800000 */
.L_x_8045:
        /* <DEDUP_REMOVED lines=12> */
.L_x_8301:
[----:B------:R-:W-:Y:S05]  /*1dc30*/  BSYNC B0 ;  /* 0x0000000000007941 */ /* 0x000fea0003800000 */
.L_x_8157:
[----:B------:R-:W-:-:S03]  /*1dc40*/  UMOV UR4, 0xffffffff ;  /* 0xffffffff00047882 */ /* 0x000fc60000000000 */
[----:B------:R-:W-:Y:S05]  /*1dc50*/  BRA.DIV UR4, `(.L_x_8159) ;  /* 0x0000004204787947 */ /* 0x000fea000b800000 */
[----:B0-----:R-:W0:Y:S02]  /*1dc60*/  S2R R0, SR_TID.X ;  /* 0x0000000000007919 */ /* 0x001e240000002100 */
[----:B0-----:R-:W-:-:S04]  /*1dc70*/  SHF.R.U32.HI R0, RZ, 0x5, R0 ;  /* 0x00000005ff007819 */ /* 0x001fc80000011600 */
[----:B------:R-:W-:-:S05]  /*1dc80*/  LOP3.LUT R0, R0, 0x3, RZ, 0xc0, !PT ;  /* 0x0000000300007812 */ /* 0x000fca00078ec0ff */
[----:B------:R0:W1:Y:S02]  /*1dc90*/  SHFL.IDX PT, R14, R0, RZ, 0x1f ;  /* 0x00001fff000e7589 */ /* 0x00006400000e0000 */
.L_x_8304:
[----:B-1----:R-:W-:-:S13]  /*1dca0*/  ISETP.NE.AND P0, PT, R14, RZ, PT ;  /* 0x000000ff0e00720c */ /* 0x002fda0003f05270 */
[----:B------:R-:W-:Y:S05]  /*1dcb0*/  @P0 BRA `(.L_x_7879) ;  /* 0x0000000000880947 */ /* 0x000fea0003800000 */
[----:B------:R-:W-:-:S03]  /*1dcc0*/  UMOV UR4, 0xffffffff ;  /* 0xffffffff00047882 */ /* 0x000fc60000000000 */
[----:B------:R-:W-:Y:S05]  /*1dcd0*/  BRA.DIV UR4, `(.L_x_8160) ;  /* 0x00000042048c7947 */ /* 0x000fea000b800000 */
[----:B------:R-:W-:-:S13]  /*1dce0*/  ELECT P6, URZ, PT ;  /* 0x00000000003f782f */ /* 0x000fda00038c0000 */
.L_x_8307:
[----:B------:R-:W-:Y:S05]  /*1dcf0*/  @!P6 BRA `(.L_x_7879) ;  /* 0x000000000078e947 */ /* 0x000fea0003800000 */
[----:B------:R-:W-:-:S06]  /*1dd00*/  ULOP3.LUT UR4, UR36, 0x2, URZ, 0xfc, !UPT ;  /* 0x0000000224047892 */ /* 0x000fcc000f8efc3f */
[----:B0-----:R-:W-:-:S05]  /*1dd10*/  IMAD.U32 R0, RZ, RZ, UR4 ;  /* 0x00000004ff007e24 */ /* 0x001fca000f8e00ff */
[----:B------:R-:W-:-:S13]  /*1dd20*/  ISETP.NE.AND P0, PT, R0, 0x3, PT ;  /* 0x000000030000780c */ /* 0x000fda0003f05270 */
[----:B------:R-:W-:Y:S05]  /*1dd30*/  @!P0 BRA `(.L_x_8161) ;  /* 0x0000000000048947 */ /* 0x000fea0003800000 */
[----:B------:R-:W-:Y:S01]  /*1dd40*/  BPT.TRAP 0x1 ;  /* 0x000000040000795c */ /* 0x000fe20000300000 */
.L_x_8161:
[----:B------:R-:W-:Y:S01]  /*1dd50*/  IMAD R5, R22, 0x8, R7 ;  /* 0x0000000816057824 */ /* 0x000fe200078e0207 */
[----:B------:R-:W-:Y:S01]  /*1dd60*/  SHF.L.U32 R0, R28, 0x1f, RZ ;  /* 0x0000001f1c007819 */ /* 0x000fe200000006ff */
[----:B------:R-:W-:-:S03]  /*1dd70*/  VIADD R22, R22, 0x1 ;  /* 0x0000000116167836 */ /* 0x000fc60000000000 */
[----:B------:R-:W0:Y:S02]  /*1dd80*/  SYNCS.PHASECHK.TRANS64.TRYWAIT P1, [R5+URZ+0x28c40], R0 ;  /* 0x028c4000050075a7 */ /* 0x000e24000802017f */
[----:B------:R-:W-:-:S04]  /*1dd90*/  ISETP.NE.AND P2, PT, R22, 0x2, PT ;  /* 0x000000021600780c */ /* 0x000fc80003f45270 */
[----:B------:R-:W-:Y:S01]  /*1dda0*/  SEL R3, RZ, 0x1, P2 ;  /* 0x00000001ff037807 */ /* 0x000fe20001000000 */
[----:B0-----:R-:W-:Y:S08]  /*1ddb0*/  @!P1 BRA `(.L_x_8162) ;  /* 0x0000004000749947 */ /* 0x001ff00003800000 */
.L_x_8308:
[----:B------:R-:W-:Y:S02]  /*1ddc0*/  SEL R22, R22, RZ, P2 ;  /* 0x000000ff16167207 */ /* 0x000fe40001000000 */
[----:B------:R-:W-:Y:S01]  /*1ddd0*/  LOP3.LUT R2, R28, R3, RZ, 0x3c, !PT ;  /* 0x000000031c027212 */ /* 0x000fe200078e3cff */
[----:B------:R-:W-:Y:S06]  /*1dde0*/  @!P0 BRA `(.L_x_8163) ;  /* 0x0000000000048947 */ /* 0x000fec0003800000 */
[----:B------:R-:W-:Y:S01]  /*1ddf0*/  BPT.TRAP 0x1 ;  /* 0x000000040000795c */ /* 0x000fe20000300000 */
.L_x_8163:
[----:B------:R-:W-:Y:S01]  /*1de00*/  IMAD R3, R22, 0x8, R7 ;  /* 0x0000000816037824 */ /* 0x000fe200078e0207 */
[----:B------:R-:W-:-:S04]  /*1de10*/  SHF.L.U32 R2, R2, 0x1f, RZ ;  /* 0x0000001f02027819 */ /* 0x000fc800000006ff */
[----:B------:R-:W1:Y:S02]  /*1de20*/  SYNCS.PHASECHK.TRANS64.TRYWAIT P1, [R3+URZ+0x28c40], R2 ;  /* 0x028c4002030075a7 */ /* 0x000e64000802017f */
[----:B-1----:R-:W-:Y:S05]  /*1de30*/  @!P1 BRA `(.L_x_8164) ;  /* 0x0000004000689947 */ /* 0x002fea0003800000 */
.L_x_8309:
[----:B------:R-:W-:Y:S05]  /*1de40*/  @!P0 BRA `(.L_x_8165) ;  /* 0x0000000000048947 */ /* 0x000fea0003800000 */
[----:B------:R-:W-:Y:S01]  /*1de50*/  BPT.TRAP 0x1 ;  /* 0x000000040000795c */ /* 0x000fe20000300000 */
.L_x_8165:
[----:B------:R-:W5:Y:S02]  /*1de60*/  SYNCS.PHASECHK.TRANS64.TRYWAIT P1, [R5+URZ+0x28c60], R0 ;  /* 0x028c6000050075a7 */ /* 0x000f64000802017f */
[----:B-----5:R-:W-:Y:S05]  /*1de70*/  @!P1 BRA `(.L_x_8166) ;  /* 0x00000040006c9947 */ /* 0x020fea0003800000 */
.L_x_8310:
[----:B------:R-:W-:Y:S05]  /*1de80*/  @!P0 BRA `(.L_x_8167) ;  /* 0x0000000000048947 */ /* 0x000fea0003800000 */
[----:B------:R-:W-:Y:S01]  /*1de90*/  BPT.TRAP 0x1 ;  /* 0x000000040000795c */ /* 0x000fe20000300000 */
.L_x_8167:
[----:B------:R0:W0:Y:S02]  /*1dea0*/  SYNCS.PHASECHK.TRANS64.TRYWAIT P0, [R3+URZ+0x28c60], R2 ;  /* 0x028c6002030075a7 */ /* 0x000024000800017f */
[----:B0-----:R-:W-:Y:S05]  /*1deb0*/  @!P0 NANOSLEEP.SYNCS 0x989680 ;  /* 0x009896800000895d */ /* 0x001fea0003900000 */
[----:B------:R-:W0:Y:S02]  /*1dec0*/  @!P0 SYNCS.PHASECHK.TRANS64 P0, [R3+URZ+0x28c60], R2 ;  /* 0x028c6002030085a7 */ /* 0x000e24000800007f */
[----:B0-----:R-:W-:Y:S05]  /*1ded0*/  @!P0 BRA `(.L_x_8167) ;  /* 0xfffffffc00f08947 */ /* 0x001fea000383ffff */
.L_x_7879:
[----:B------:R-:W-:Y:S05]  /*1dee0*/  BSYNC B9 ;  /* 0x0000000000097941 */ /* 0x000fea0003800000 */
.L_x_7876:
[----:B------:R-:W-:Y:S05]  /*1def0*/  EXIT ;  /* 0x000000000000794d */ /* 0x000fea0003800000 */
.L_x_7897:
[----:B0-----:R0:W1:Y:S02]  /*1df00*/  SYNCS.PHASECHK.TRANS64.TRYWAIT P5, [R61+URZ+0x28c90], R68 ;  /* 0x028c90443d0075a7 */ /* 0x00106400080a017f */
[----:B-1----:R-:W-:Y:S05]  /*1df10*/  @!P5 NANOSLEEP.SYNCS 0x989680 ;  /* 0x009896800000d95d */ /* 0x002fea0003900000 */
[----:B------:R-:W1:Y:S02]  /*1df20*/  @!P5 SYNCS.PHASECHK.TRANS64 P5, [R61+URZ+0x28c90], R68 ;  /* 0x028c90443d00d5a7 */ /* 0x000e6400080a007f */
[----:B-1----:R-:W-:Y:S05]  /*1df30*/  @!P5 BRA `(.L_x_7897) ;  /* 0xfffffffc00f0d947 */ /* 0x002fea000383ffff */
[----:B------:R-:W-:Y:S05]  /*1df40*/  BRA `(.L_x_8168) ;  /* 0xfffffe5000a07947 */ /* 0x000fea000383ffff */
.L_x_7898:
        /* <DEDUP_REMOVED lines=8> */
.L_x_8170:
[----:B------:R-:W-:Y:S05]  /*1dfd0*/  BSYNC B1 ;  /* 0x0000000000017941 */ /* 0x000fea0003800000 */
.L_x_8169:
        /* <DEDUP_REMOVED lines=8> */
.L_x_8171:
[----:B------:R-:W-:Y:S01]  /*1e060*/  IMAD.MOV.U32 R70, RZ, RZ, R14 ;  /* 0x000000ffff467224 */ /* 0x000fe200078e000e */
[----:B------:R-:W-:Y:S06]  /*1e070*/  BRA `(.L_x_8172) ;  /* 0xfffffe5000687947 */ /* 0x000fec000383ffff */
.L_x_7908:
[----:B0-----:R0:W1:Y:S02]  /*1e080*/  SYNCS.PHASECHK.TRANS64.TRYWAIT P6, [R61+URZ+0x28c90], R68 ;  /* 0x028c90443d0075a7 */ /* 0x00106400080c017f */
[----:B-1----:R-:W-:Y:S05]  /*1e090*/  @!P6 NANOSLEEP.SYNCS 0x989680 ;  /* 0x009896800000e95d */ /* 0x002fea0003900000 */
[----:B------:R-:W1:Y:S02]  /*1e0a0*/  @!P6 SYNCS.PHASECHK.TRANS64 P6, [R61+URZ+0x28c90], R68 ;  /* 0x028c90443d00e5a7 */ /* 0x000e6400080c007f */
[----:B-1----:R-:W-:Y:S05]  /*1e0b0*/  @!P6 BRA `(.L_x_7908) ;  /* 0xfffffffc00f0e947 */ /* 0x002fea000383ffff */
[----:B------:R-:W-:Y:S05]  /*1e0c0*/  BRA `(.L_x_8173) ;  /* 0xfffffe5800f47947 */ /* 0x000fea000383ffff */
.L_x_7909:
        /* <DEDUP_REMOVED lines=8> */
.L_x_8175:
[----:B------:R-:W-:Y:S05]  /*1e150*/  BSYNC B1 ;  /* 0x0000000000017941 */ /* 0x000fea0003800000 */
.L_x_8174:
        /* <DEDUP_REMOVED lines=8> */
.L_x_8176:
[----:B------:R-:W-:Y:S01]  /*1e1e0*/  IMAD.MOV.U32 R70, RZ, RZ, R14 ;  /* 0x000000ffff467224 */ /* 0x000fe200078e000e */
[----:B------:R-:W-:Y:S06]  /*1e1f0*/  BRA `(.L_x_8177) ;  /* 0xfffffe5800bc7947 */ /* 0x000fec000383ffff */
.L_x_7914:
[----:B-1----:R1:W2:Y:S02]  /*1e200*/  SYNCS.PHASECHK.TRANS64.TRYWAIT P4, [R61+URZ+0x28c90], R68 ;  /* 0x028c90443d0075a7 */ /* 0x0022a4000808017f */
[----:B--2---:R-:W-:Y:S05]  /*1e210*/  @!P4 NANOSLEEP.SYNCS 0x989680 ;  /* 0x009896800000c95d */ /* 0x004fea0003900000 */
[----:B------:R-:W2:Y:S02]  /*1e220*/  @!P4 SYNCS.PHASECHK.TRANS64 P4, [R61+URZ+0x28c90], R68 ;  /* 0x028c90443d00c5a7 */ /* 0x000ea4000808007f */
[----:B--2---:R-:W-:Y:S05]  /*1e230*/  @!P4 BRA `(.L_x_7914) ;  /* 0xfffffffc00f0c947 */ /* 0x004fea000383ffff */
[----:B------:R-:W-:Y:S05]  /*1e240*/  BRA `(.L_x_8178) ;  /* 0xfffffe6000c47947 */ /* 0x000fea000383ffff */
.L_x_7915:
[----:B------:R-:W-:Y:S01]  /*1e250*/  BSSY B1, `(.L_x_8179) ;  /* 0x0000007000017945 */ /* 0x000fe20003800000 */
[----:B------:R-:W-:Y:S02]  /*1e260*/  IMAD.MOV.U32 R12, RZ, RZ, RZ ;  /* 0x000000ffff0c7224 */ /* 0x000fe400078e00ff */
[----:B------:R-:W-:Y:S02]  /*1e270*/  IMAD.MOV.U32 R11, RZ, RZ, 0x1c1f ;  /* 0x00001c1fff0b7424 */ /* 0x000fe400078e00ff */
[----:B------:R-:W-:-:S07]  /*1e280*/  IMAD.MOV.U32 R15, RZ, RZ, -0x1 ;  /* 0xffffffffff0f7424 */ /* 0x000fce00078e00ff */
[----:B-1----:R-:W-:Y:S05]  /*1e290*/  WARPSYNC.COLLECTIVE R15, `(.L_x_8180) ;  /* 0x000000000f087348 */ /* 0x002fea0003c00000 */
[----:B------:R0:W2:Y:S02]  /*1e2a0*/  SHFL.IDX P6, R14, R13, R12, R11 ;  /* 0x0000000c0d0e7389 */ /* 0x0000a400000c000b */
[----:B012---:R-:W-:Y:S01]  /*1e2b0*/  ENDCOLLECTIVE ;  /* 0x000000000000791b */ /* 0x007fe20003800000 */
.L_x_8180:
[----:B------:R-:W-:Y:S05]  /*1e2c0*/  BSYNC B1 ;  /* 0x0000000000017941 */ /* 0x000fea0003800000 */
.L_x_8179:
        /* <DEDUP_REMOVED lines=8> */
.L_x_8181:
[----:B------:R-:W-:Y:S05]  /*1e350*/  BRA `(.L_x_8182) ;  /* 0xfffffe6000e47947 */ /* 0x000fea000383ffff */
.L_x_7919:
[----:B--2---:R2:W3:Y:S02]  /*1e360*/  SYNCS.PHASECHK.TRANS64.TRYWAIT P3, [R61+URZ+0x28cb0], R68 ;  /* 0x028cb0443d0075a7 */ /* 0x0044e4000806017f */
[----:B---3--:R-:W-:Y:S05]  /*1e370*/  @!P3 NANOSLEEP.SYNCS 0x989680 ;  /* 0x009896800000b95d */ /* 0x008fea0003900000 */
[----:B------:R-:W3:Y:S02]  /*1e380*/  @!P3 SYNCS.PHASECHK.TRANS64 P3, [R61+URZ+0x28cb0], R68 ;  /* 0x028cb0443d00b5a7 */ /* 0x000ee4000806007f */
[----:B---3--:R-:W-:Y:S05]  /*1e390*/  @!P3 BRA `(.L_x_7919) ;  /* 0xfffffffc00f0b947 */ /* 0x008fea000383ffff */
[----:B------:R-:W-:Y:S05]  /*1e3a0*/  BRA `(.L_x_8183) ;  /* 0xfffffe6400707947 */ /* 0x000fea000383ffff */
.L_x_7932:
[----:B-1----:R1:W2:Y:S02]  /*1e3b0*/  SYNCS.PHASECHK.TRANS64.TRYWAIT P1, [R12+URZ+0x28c50], R5 ;  /* 0x028c50050c0075a7 */ /* 0x0022a4000802017f */
[----:B--2---:R-:W-:Y:S05]  /*1e3c0*/  @!P1 NANOSLEEP.SYNCS 0x989680 ;  /* 0x009896800000995d */ /* 0x004fea0003900000 */
[----:B------:R-:W2:Y:S02]  /*1e3d0*/  @!P1 SYNCS.PHASECHK.TRANS64 P1, [R12+URZ+0x28c50], R5 ;  /* 0x028c50050c0095a7 */ /* 0x000ea4000802007f */
[----:B--2---:R-:W-:Y:S05]  /*1e3e0*/  @!P1 BRA `(.L_x_7932) ;  /* 0xfffffffc00f09947 */ /* 0x004fea000383ffff */
[----:B------:R-:W-:Y:S05]  /*1e3f0*/  BRA `(.L_x_8184) ;  /* 0xfffffe7800287947 */ /* 0x000fea000383ffff */
.L_x_7940:
[----:B-1----:R1:W2:Y:S02]  /*1e400*/  SYNCS.PHASECHK.TRANS64.TRYWAIT P1, [R21+URZ+0x28c50], R12 ;  /* 0x028c500c150075a7 */ /* 0x0022a4000802017f */
[----:B--2---:R-:W-:Y:S05]  /*1e410*/  @!P1 NANOSLEEP.SYNCS 0x989680 ;  /* 0x009896800000995d */ /* 0x004fea0003900000 */
[----:B------:R-:W2:Y:S02]  /*1e420*/  @!P1 SYNCS.PHASECHK.TRANS64 P1, [R21+URZ+0x28c50], R12 ;  /* 0x028c500c150095a7 */ /* 0x000ea4000802007f */
[----:B--2---:R-:W-:Y:S05]  /*1e430*/  @!P1 BRA `(.L_x_7940) ;  /* 0xfffffffc00f09947 */ /* 0x004fea000383ffff */
[----:B------:R-:W-:Y:S05]  /*1e440*/  BRA `(.L_x_7939) ;  /* 0xfffffe8400507947 */ /* 0x000fea000383ffff */
.L_x_7956:
        /* <DEDUP_REMOVED lines=8> */
.L_x_8186:
[----:B------:R-:W-:Y:S05]  /*1e4d0*/  BSYNC B1 ;  /* 0x0000000000017941 */ /* 0x000fea0003800000 */
.L_x_8185:
        /* <DEDUP_REMOVED lines=8> */
.L_x_8187:
[----:B------:R-:W-:Y:S02]  /*1e560*/  IMAD.MOV.U32 R13, RZ, RZ, R152 ;  /* 0x000000ffff0d7224 */ /* 0x000fe400078e0098 */
[----:B------:R-:W-:-:S07]  /*1e570*/  IMAD.MOV.U32 R3, RZ, RZ, R14 ;  /* 0x000000ffff037224 */ /* 0x000fce00078e000e */
[----:B------:R-:W-:Y:S05]  /*1e580*/  WARPSYNC.COLLECTIVE R15, `(.L_x_8188) ;  /* 0x000000000f087348 */ /* 0x000fea0003c00000 */
[----:B------:R0:W1:Y:S02]  /*1e590*/  SHFL.IDX P6, R14, R13, R12, R11 ;  /* 0x0000000c0d0e7389 */ /* 0x00006400000c000b */
[----:B01----:R-:W-:Y:S01]  /*1e5a0*/  ENDCOLLECTIVE ;  /* 0x000000000000791b */ /* 0x003fe20003800000 */
.L_x_8188:
[----:B------:R-:W-:Y:S02]  /*1e5b0*/  IMAD.MOV.U32 R13, RZ, RZ, R30 ;  /* 0x000000ffff0d7224 */ /* 0x000fe400078e001e */
[----:B------:R-:W-:-:S07]  /*1e5c0*/  IMAD.MOV.U32 R7, RZ, RZ, R14 ;  /* 0x000000ffff077224 */ /* 0x000fce00078e000e */
[----:B------:R-:W-:Y:S05]  /*1e5d0*/  WARPSYNC.COLLECTIVE R15, `(.L_x_8189) ;  /* 0x000000000f087348 */ /* 0x000fea0003c00000 */
[----:B------:R0:W1:Y:S02]  /*1e5e0*/  SHFL.IDX P6, R14, R13, R12, R11 ;  /* 0x0000000c0d0e7389 */ /* 0x00006400000c000b */
[----:B01----:R-:W-:Y:S01]  /*1e5f0*/  ENDCOLLECTIVE ;  /* 0x000000000000791b */ /* 0x003fe20003800000 */
.L_x_8189:
[----:B------:R-:W-:Y:S01]  /*1e600*/  IMAD.MOV.U32 R8, RZ, RZ, R14 ;  /* 0x000000ffff087224 */ /* 0x000fe200078e000e */
[----:B------:R-:W-:Y:S06]  /*1e610*/  BRA `(.L_x_8190) ;  /* 0xfffffe9c00a07947 */ /* 0x000fec000383ffff */
.L_x_7959:
        /* <DEDUP_REMOVED lines=8> */
.L_x_8192:
[----:B------:R-:W-:Y:S05]  /*1e6a0*/  BSYNC B1 ;  /* 0x0000000000017941 */ /* 0x000fea0003800000 */
.L_x_8191:
        /* <DEDUP_REMOVED lines=8> */
.L_x_8193:
[----:B------:R-:W-:Y:S02]  /*1e730*/  IMAD.MOV.U32 R13, RZ, RZ, R152 ;  /* 0x000000ffff0d7224 */ /* 0x000fe400078e0098 */
[----:B------:R-:W-:-:S07]  /*1e740*/  IMAD.MOV.U32 R3, RZ, RZ, R14 ;  /* 0x000000ffff037224 */ /* 0x000fce00078e000e */
[----:B------:R-:W-:Y:S05]  /*1e750*/  WARPSYNC.COLLECTIVE R15, `(.L_x_8194) ;  /* 0x000000000f087348 */ /* 0x000fea0003c00000 */
[----:B------:R0:W1:Y:S02]  /*1e760*/  SHFL.IDX P6, R14, R13, R12, R11 ;  /* 0x0000000c0d0e7389 */ /* 0x00006400000c000b */
[----:B01----:R-:W-:Y:S01]  /*1e770*/  ENDCOLLECTIVE ;  /* 0x000000000000791b */ /* 0x003fe20003800000 */
.L_x_8194:
[----:B------:R-:W-:Y:S02]  /*1e780*/  IMAD.MOV.U32 R13, RZ, RZ, R30 ;  /* 0x000000ffff0d7224 */ /* 0x000fe400078e001e */
[----:B------:R-:W-:-:S07]  /*1e790*/  IMAD.MOV.U32 R7, RZ, RZ, R14 ;  /* 0x000000ffff077224 */ /* 0x000fce00078e000e */
[----:B------:R-:W-:Y:S05]  /*1e7a0*/  WARPSYNC.COLLECTIVE R15, `(.L_x_8195) ;  /* 0x000000000f087348 */ /* 0x000fea0003c00000 */
[----:B------:R0:W1:Y:S02]  /*1e7b0*/  SHFL.IDX P6, R14, R13, R12, R11 ;  /* 0x0000000c0d0e7389 */ /* 0x00006400000c000b */
[----:B01----:R-:W-:Y:S01]  /*1e7c0*/  ENDCOLLECTIVE ;  /* 0x000000000000791b */ /* 0x003fe20003800000 */
.L_x_8195:
[----:B------:R-:W-:Y:S01]  /*1e7d0*/  IMAD.MOV.U32 R30, RZ, RZ, R14 ;  /* 0x000000ffff1e7224 */ /* 0x000fe200078e000e */
[----:B------:R-:W-:Y:S06]  /*1e7e0*/  BRA `(.L_x_8196) ;  /* 0xfffffea000007947 */ /* 0x000fec000383ffff */
.L_x_7963:
[----:B0-----:R0:W1:Y:S02]  /*1e7f0*/  SYNCS.PHASECHK.TRANS64.TRYWAIT P0, [R2+URZ+0x28c00], R35 ;  /* 0x028c0023020075a7 */ /* 0x001064000800017f */
[----:B-1----:R-:W-:Y:S05]  /*1e800*/  @!P0 NANOSLEEP.SYNCS 0x989680 ;  /* 0x009896800000895d */ /* 0x002fea0003900000 */
[----:B------:R-:W1:Y:S02]  /*1e810*/  @!P0 SYNCS.PHASECHK.TRANS64 P0, [R2+URZ+0x28c00], R35 ;  /* 0x028c0023020085a7 */ /* 0x000e64000800007f */
[----:B-1----:R-:W-:Y:S05]  /*1e820*/  @!P0 BRA `(.L_x_7963) ;  /* 0xfffffffc00f08947 */ /* 0x002fea000383ffff */
[----:B------:R-:W-:Y:S05]  /*1e830*/  BRA `(.L_x_8197) ;  /* 0xfffffea000f47947 */ /* 0x000fea000383ffff */
.L_x_7971:
        /* <DEDUP_REMOVED lines=9> */
.L_x_8199:
[----:B------:R-:W-:Y:S05]  /*1e8d0*/  BSYNC B1 ;  /* 0x0000000000017941 */ /* 0x000fea0003800000 */
.L_x_8198:
        /* <DEDUP_REMOVED lines=10> */
.L_x_8200:
        /* <DEDUP_REMOVED lines=8> */
.L_x_8201:
[----:B------:R-:W-:-:S05]  /*1ea00*/  @!P1 IADD3 R8, P2, R4, R7, RZ ;  /* 0x0000000704089210 */ /* 0x000fca0007f5e0ff */
[----:B------:R-:W-:Y:S02]  /*1ea10*/  @!P1 IMAD.X R9, R3, 0x1, R6, P2 ;  /* 0x0000000103099824 */ /* 0x000fe400010e0606 */
[----:B------:R-:W-:Y:S02]  /*1ea20*/  IMAD.MOV.U32 R13, RZ, RZ, R34 ;  /* 0x000000ffff0d7224 */ /* 0x000fe400078e0022 */
[----:B------:R-:W-:-:S07]  /*1ea30*/  IMAD.MOV.U32 R5, RZ, RZ, R14 ;  /* 0x000000ffff057224 */ /* 0x000fce00078e000e */
[----:B------:R-:W-:Y:S05]  /*1ea40*/  WARPSYNC.COLLECTIVE R15, `(.L_x_8202) ;  /* 0x000000000f087348 */ /* 0x000fea0003c00000 */
[----:B------:R0:W1:Y:S02]  /*1ea50*/  SHFL.IDX P6, R14, R13, R12, R11 ;  /* 0x0000000c0d0e7389 */ /* 0x00006400000c000b */
[----:B01----:R-:W-:Y:S01]  /*1ea60*/  ENDCOLLECTIVE ;  /* 0x000000000000791b */ /* 0x003fe20003800000 */
.L_x_8202:
        /* <DEDUP_REMOVED lines=21> */
.L_x_8203:
        /* <DEDUP_REMOVED lines=16> */
[----:B------:R-:W-:-:S07]  /*1ecc0*/  CS2R R4, SRZ ;  /* 0x0000000000047805 */ /* 0x000fce000001ff00 */
[----:B------:R-:W-:Y:S05]  /*1ecd0*/  WARPSYNC.COLLECTIVE R15, `(.L_x_8204) ;  /* 0x000000000f087348 */ /* 0x000fea0003c00000 */
[----:B------:R0:W1:Y:S02]  /*1ece0*/  SHFL.IDX P6, R14, R13, R12, R11 ;  /* 0x0000000c0d0e7389 */ /* 0x00006400000c000b */
[----:B01----:R-:W-:Y:S01]  /*1ecf0*/  ENDCOLLECTIVE ;  /* 0x000000000000791b */ /* 0x003fe20003800000 */
.L_x_8204:
[----:B------:R-:W-:Y:S01]  /*1ed00*/  PRMT R44, R6, 0x5410, R7 ;  /* 0x00005410062c7816 */ /* 0x000fe20000000007 */
[----:B------:R-:W-:Y:S02]  /*1ed10*/  IMAD.MOV.U32 R13, RZ, RZ, R25 ;  /* 0x000000ffff0d7224 */ /* 0x000fe400078e0019 */
[----:B------:R-:W-:-:S07]  /*1ed20*/  IMAD.MOV.U32 R24, RZ, RZ, R14 ;  /* 0x000000ffff187224 */ /* 0x000fce00078e000e */
[----:B------:R-:W-:Y:S05]  /*1ed30*/  WARPSYNC.COLLECTIVE R15, `(.L_x_8205) ;  /* 0x000000000f087348 */ /* 0x000fea0003c00000 */
[----:B------:R0:W1:Y:S02]  /*1ed40*/  SHFL.IDX P6, R14, R13, R12, R11 ;  /* 0x0000000c0d0e7389 */ /* 0x00006400000c000b */
[----:B01----:R-:W-:Y:S01]  /*1ed50*/  ENDCOLLECTIVE ;  /* 0x000000000000791b */ /* 0x003fe20003800000 */
.L_x_8205:
[----:B------:R-:W-:Y:S02]  /*1ed60*/  IMAD.MOV.U32 R13, RZ, RZ, R34 ;  /* 0x000000ffff0d7224 */ /* 0x000fe400078e0022 */
[----:B------:R-:W-:-:S07]  /*1ed70*/  IMAD.MOV.U32 R25, RZ, RZ, R14 ;  /* 0x000000ffff197224 */ /* 0x000fce00078e000e */
[----:B------:R-:W-:Y:S05]  /*1ed80*/  WARPSYNC.COLLECTIVE R15, `(.L_x_8206) ;  /* 0x000000000f087348 */ /* 0x000fea0003c00000 */
[----:B------:R0:W1:Y:S02]  /*1ed90*/  SHFL.IDX P6, R14, R13, R12, R11 ;  /* 0x0000000c0d0e7389 */ /* 0x00006400000c000b */
[----:B01----:R-:W-:Y:S01]  /*1eda0*/  ENDCOLLECTIVE ;  /* 0x000000000000791b */ /* 0x003fe20003800000 */
.L_x_8206:
[----:B------:R-:W-:Y:S05]  /*1edb0*/  BRA `(.L_x_8207) ;  /* 0xfffffeb000187947 */ /* 0x000fea000383ffff */
.L_x_7975:
[----:B0-----:R0:W1:Y:S02]  /*1edc0*/  SYNCS.PHASECHK.TRANS64.TRYWAIT P1, [R2+URZ+0x28c00], R13 ;  /* 0x028c000d020075a7 */ /* 0x001064000802017f */
[----:B-1----:R-:W-:Y:S05]  /*1edd0*/  @!P1 NANOSLEEP.SYNCS 0x989680 ;  /* 0x009896800000995d */ /* 0x002fea0003900000 */
[----:B------:R-:W1:Y:S02]  /*1ede0*/  @!P1 SYNCS.PHASECHK.TRANS64 P1, [R2+URZ+0x28c00], R13 ;  /* 0x028c000d020095a7 */ /* 0x000e64000802007f */
[----:B-1----:R-:W-:Y:S05]  /*1edf0*/  @!P1 BRA `(.L_x_7975) ;  /* 0xfffffffc00f09947 */ /* 0x002fea000383ffff */
[----:B------:R-:W-:Y:S05]  /*1ee00*/  BRA `(.L_x_8208) ;  /* 0xfffffeb000b87947 */ /* 0x000fea000383ffff */
.L_x_7981:
[----:B-1----:R1:W3:Y:S02]  /*1ee10*/  SYNCS.PHASECHK.TRANS64.TRYWAIT P1, [R20+URZ+0x28c30], R21 ;  /* 0x028c3015140075a7 */ /* 0x0022e4000802017f */
[----:B---3--:R-:W-:Y:S05]  /*1ee20*/  @!P1 NANOSLEEP.SYNCS 0x989680 ;  /* 0x009896800000995d */ /* 0x008fea0003900000 */
[----:B------:R-:W3:Y:S02]  /*1ee30*/  @!P1 SYNCS.PHASECHK.TRANS64 P1, [R20+URZ+0x28c30], R21 ;  /* 0x028c3015140095a7 */ /* 0x000ee4000802007f */
[----:B---3--:R-:W-:Y:S05]  /*1ee40*/  @!P1 BRA `(.L_x_7981) ;  /* 0xfffffffc00f09947 */ /* 0x008fea000383ffff */
[----:B------:R-:W-:Y:S05]  /*1ee50*/  BRA `(.L_x_7980) ;  /* 0xfffffec000707947 */ /* 0x000fea000383ffff */
.L_x_7987:
[----:B--2---:R2:W3:Y:S02]  /*1ee60*/  SYNCS.PHASECHK.TRANS64.TRYWAIT P1, [R20+URZ+0x28c50], R21 ;  /* 0x028c5015140075a7 */ /* 0x0044e4000802017f */
[----:B---3--:R-:W-:Y:S05]  /*1ee70*/  @!P1 NANOSLEEP.SYNCS 0x989680 ;  /* 0x009896800000995d */ /* 0x008fea0003900000 */
[----:B------:R-:W3:Y:S02]  /*1ee80*/  @!P1 SYNCS.PHASECHK.TRANS64 P1, [R20+URZ+0x28c50], R21 ;  /* 0x028c5015140095a7 */ /* 0x000ee4000802007f */
[----:B---3--:R-:W-:Y:S05]  /*1ee90*/  @!P1 BRA `(.L_x_7987) ;  /* 0xfffffffc00f09947 */ /* 0x008fea000383ffff */
[----:B------:R-:W-:Y:S05]  /*1eea0*/  BRA `(.L_x_7986) ;  /* 0xfffffed400247947 */ /* 0x000fea000383ffff */
.L_x_7996:
[----:B-1----:R1:W2:Y:S02]  /*1eeb0*/  SYNCS.PHASECHK.TRANS64.TRYWAIT P1, [R209+URZ+0x28c30], R213 ;  /* 0x028c30d5d10075a7 */ /* 0x0022a4000802017f */
[----:B--2---:R-:W-:Y:S05]  /*1eec0*/  @!P1 NANOSLEEP.SYNCS 0x989680 ;  /* 0x009896800000995d */ /* 0x004fea0003900000 */
[----:B------:R-:W2:Y:S02]  /*1eed0*/  @!P1 SYNCS.PHASECHK.TRANS64 P1, [R209+URZ+0x28c30], R213 ;  /* 0x028c30d5d10095a7 */ /* 0x000ea4000802007f */
[----:B--2---:R-:W-:Y:S05]  /*1eee0*/  @!P1 BRA `(.L_x_7996) ;  /* 0xfffffffc00f09947 */ /* 0x004fea000383ffff */
[----:B------:R-:W-:Y:S05]  /*1eef0*/  BRA `(.L_x_7995) ;  /* 0xfffffed800587947 */ /* 0x000fea000383ffff */
.L_x_8002:
[----:B--2---:R2:W3:Y:S02]  /*1ef00*/  SYNCS.PHASECHK.TRANS64.TRYWAIT P1, [R209+URZ+0x28c50], R213 ;  /* 0x028c50d5d10075a7 */ /* 0x0044e4000802017f */
[----:B---3--:R-:W-:Y:S05]  /*1ef10*/  @!P1 NANOSLEEP.SYNCS 0x989680 ;  /* 0x009896800000995d */ /* 0x008fea0003900000 */
[----:B------:R-:W3:Y:S02]  /*1ef20*/  @!P1 SYNCS.PHASECHK.TRANS64 P1, [R209+URZ+0x28c50], R213 ;  /* 0x028c50d5d10095a7 */ /* 0x000ee4000802007f */
[----:B---3--:R-:W-:Y:S05]  /*1ef30*/  @!P1 BRA `(.L_x_8002) ;  /* 0xfffffffc00f09947 */ /* 0x008fea000383ffff */
[----:B------:R-:W-:Y:S05]  /*1ef40*/  BRA `(.L_x_8001) ;  /* 0xfffffef4002c7947 */ /* 0x000fea000383ffff */
.L_x_8011:
[----:B-1----:R1:W2:Y:S02]  /*1ef50*/  SYNCS.PHASECHK.TRANS64.TRYWAIT P1, [R198+URZ+0x28c30], R20 ;  /* 0x028c3014c60075a7 */ /* 0x0022a4000802017f */
[----:B--2---:R-:W-:Y:S05]  /*1ef60*/  @!P1 NANOSLEEP.SYNCS 0x989680 ;  /* 0x009896800000995d */ /* 0x004fea0003900000 */
[----:B------:R-:W2:Y:S02]  /*1ef70*/  @!P1 SYNCS.PHASECHK.TRANS64 P1, [R198+URZ+0x28c30], R20 ;  /* 0x028c3014c60095a7 */ /* 0x000ea4000802007f */
[----:B--2---:R-:W-:Y:S05]  /*1ef80*/  @!P1 BRA `(.L_x_8011) ;  /* 0xfffffffc00f09947 */ /* 0x004fea000383ffff */
[----:B------:R-:W-:Y:S05]  /*1ef90*/  BRA `(.L_x_8010) ;  /* 0xfffffef8004c7947 */ /* 0x000fea000383ffff */
.L_x_8017:
[----:B----4-:R4:W0:Y:S02]  /*1efa0*/  SYNCS.PHASECHK.TRANS64.TRYWAIT P1, [R198+URZ+0x28c50], R20 ;  /* 0x028c5014c60075a7 */ /* 0x010824000802017f */
[----:B0-----:R-:W-:Y:S05]  /*1efb0*/  @!P1 NANOSLEEP.SYNCS 0x989680 ;  /* 0x009896800000995d */ /* 0x001fea0003900000 */
[----:B------:R-:W0:Y:S02]  /*1efc0*/  @!P1 SYNCS.PHASECHK.TRANS64 P1, [R198+URZ+0x28c50], R20 ;  /* 0x028c5014c60095a7 */ /* 0x000e24000802007f */
[----:B0-----:R-:W-:Y:S05]  /*1efd0*/  @!P1 BRA `(.L_x_8017) ;  /* 0xfffffffc00f09947 */ /* 0x001fea000383ffff */
[----:B------:R-:W-:Y:S05]  /*1efe0*/  BRA `(.L_x_8016) ;  /* 0xffffff0c00a87947 */ /* 0x000fea000383ffff */
.L_x_8053:
        /* <DEDUP_REMOVED lines=8> */
[----:B------:R-:W-:Y:S05]  /*1f070*/  WARPSYNC.COLLECTIVE R15, `(.L_x_8210) ;  /* 0x000000000f087348 */ /* 0x000fea0003c00000 */
[----:B------:R0:W1:Y:S02]  /*1f080*/  SHFL.IDX P6, R14, R13, R12, R11 ;  /* 0x0000000c0d0e7389 */ /* 0x00006400000c000b */
[----:B01----:R-:W-:Y:S01]  /*1f090*/  ENDCOLLECTIVE ;  /* 0x000000000000791b */ /* 0x003fe20003800000 */
.L_x_8210:
[----:B------:R-:W-:Y:S05]  /*1f0a0*/  BSYNC B1 ;  /* 0x0000000000017941 */ /* 0x000fea0003800000 */
.L_x_8209:
[----:B------:R-:W-:Y:S05]  /*1f0b0*/  BRA `(.L_x_8211) ;  /* 0xffffff8400c87947 */ /* 0x000fea000383ffff */
.L_x_8055:
[----:B------:R-:W-:Y:S01]  /*1f0c0*/  BSSY B1, `(.L_x_8212) ;  /* 0x0000006000017945 */ /* 0x000fe20003800000 */
[----:B------:R-:W-:-:S07]  /*1f0d0*/  IMAD.MOV.U32 R15, RZ, RZ, -0x1 ;  /* 0xffffffffff0f7424 */ /* 0x000fce00078e00ff */
[----:B0-----:R-:W-:Y:S05]  /*1f0e0*/  WARPSYNC.COLLECTIVE R15, `(.L_x_8213) ;  /* 0x000000000f0c7348 */ /* 0x001fea0003c00000 */
[----:B------:R-:W-:Y:S02]  /*1f0f0*/  ELECT P6, UR62, PT ;  /* 0x00000000003e782f */ /* 0x000fe400038c0000 */
[----:B------:R-:W-:Y:S01]  /*1f100*/  MOV R14, UR62 ;  /* 0x0000003e000e7c02 */ /* 0x000fe20008000f00 */
[----:B0-----:R-:W-:Y:S10]  /*1f110*/  ENDCOLLECTIVE ;  /* 0x000000000000791b */ /* 0x001ff40003800000 */
.L_x_8213:
[----:B------:R-:W-:Y:S05]  /*1f120*/  BSYNC B1 ;  /* 0x0000000000017941 */ /* 0x000fea0003800000 */
.L_x_8212:
[----:B------:R-:W-:Y:S05]  /*1f130*/  BRA `(.L_x_8054) ;  /* 0xffffff8400c07947 */ /* 0x000fea000383ffff */
.L_x_8057:
[----:B0-----:R0:W1:Y:S02]  /*1f140*/  SYNCS.PHASECHK.TRANS64.TRYWAIT P0, [R18+URZ+0x28c20], R3 ;  /* 0x028c2003120075a7 */ /* 0x001064000800017f */
[----:B-1----:R-:W-:Y:S05]  /*1f150*/  @!P0 NANOSLEEP.SYNCS 0x989680 ;  /* 0x009896800000895d */ /* 0x002fea0003900000 */
[----:B------:R-:W1:Y:S02]  /*1f160*/  @!P0 SYNCS.PHASECHK.TRANS64 P0, [R18+URZ+0x28c20], R3 ;  /* 0x028c2003120085a7 */ /* 0x000e64000800007f */
[----:B-1----:R-:W-:Y:S05]  /*1f170*/  @!P0 BRA `(.L_x_8057) ;  /* 0xfffffffc00f08947 */ /* 0x002fea000383ffff */
[----:B------:R-:W-:Y:S05]  /*1f180*/  BRA `(.L_x_8214) ;  /* 0xffffff8400d07947 */ /* 0x000fea000383ffff */
.L_x_8061:
[----:B0-----:R0:W1:Y:S02]  /*1f190*/  SYNCS.PHASECHK.TRANS64.TRYWAIT P0, [R3+URZ+0x28ca0], R9 ;  /* 0x028ca009030075a7 */ /* 0x001064000800017f */
[----:B-1----:R-:W-:Y:S05]  /*1f1a0*/  @!P0 NANOSLEEP.SYNCS 0x989680 ;  /* 0x009896800000895d */ /* 0x002fea0003900000 */
[----:B------:R-:W1:Y:S02]  /*1f1b0*/  @!P0 SYNCS.PHASECHK.TRANS64 P0, [R3+URZ+0x28ca0], R9 ;  /* 0x028ca009030085a7 */ /* 0x000e64000800007f */
[----:B-1----:R-:W-:Y:S05]  /*1f1c0*/  @!P0 BRA `(.L_x_8061) ;  /* 0xfffffffc00f08947 */ /* 0x002fea000383ffff */
[----:B------:R-:W-:Y:S05]  /*1f1d0*/  BRA `(.L_x_8215) ;  /* 0xffffff8400e87947 */ /* 0x000fea000383ffff */
.L_x_8066:
[----:B-1----:R1:W2:Y:S02]  /*1f1e0*/  SYNCS.PHASECHK.TRANS64.TRYWAIT P0, [R3+URZ+0x28cc0], R9 ;  /* 0x028cc009030075a7 */ /* 0x0022a4000800017f */
[----:B--2---:R-:W-:Y:S05]  /*1f1f0*/  @!P0 NANOSLEEP.SYNCS 0x989680 ;  /* 0x009896800000895d */ /* 0x004fea0003900000 */
[----:B------:R-:W2:Y:S02]  /*1f200*/  @!P0 SYNCS.PHASECHK.TRANS64 P0, [R3+URZ+0x28cc0], R9 ;  /* 0x028cc009030085a7 */ /* 0x000ea4000800007f */
[----:B--2---:R-:W-:Y:S05]  /*1f210*/  @!P0 BRA `(.L_x_8066) ;  /* 0xfffffffc00f08947 */ /* 0x004fea000383ffff */
[----:B------:R-:W-:Y:S05]  /*1f220*/  BRA `(.L_x_8216) ;  /* 0xffffff8800647947 */ /* 0x000fea000383ffff */
.L_x_8080:
[----:B0-----:R0:W1:Y:S02]  /*1f230*/  SYNCS.PHASECHK.TRANS64.TRYWAIT P1, [R9+URZ+0x28ca0], R2 ;  /* 0x028ca002090075a7 */ /* 0x001064000802017f */
[----:B-1----:R-:W-:Y:S05]  /*1f240*/  @!P1 NANOSLEEP.SYNCS 0x989680 ;  /* 0x009896800000995d */ /* 0x002fea0003900000 */
[----:B------:R-:W1:Y:S02]  /*1f250*/  @!P1 SYNCS.PHASECHK.TRANS64 P1, [R9+URZ+0x28ca0], R2 ;  /* 0x028ca002090095a7 */ /* 0x000e64000802007f */
[----:B-1----:R-:W-:Y:S05]  /*1f260*/  @!P1 BRA `(.L_x_8080) ;  /* 0xfffffffc00f09947 */ /* 0x002fea000383ffff */
[----:B------:R-:W-:Y:S05]  /*1f270*/  BRA `(.L_x_8217) ;  /* 0xffffff9000c87947 */ /* 0x000fea000383ffff */
.L_x_8085:
[----:B-1----:R1:W2:Y:S02]  /*1f280*/  SYNCS.PHASECHK.TRANS64.TRYWAIT P1, [R9+URZ+0x28cc0], R2 ;  /* 0x028cc002090075a7 */ /* 0x0022a4000802017f */
[----:B--2---:R-:W-:Y:S05]  /*1f290*/  @!P1 NANOSLEEP.SYNCS 0x989680 ;  /* 0x009896800000995d */ /* 0x004fea0003900000 */
[----:B------:R-:W2:Y:S02]  /*1f2a0*/  @!P1 SYNCS.PHASECHK.TRANS64 P1, [R9+URZ+0x28cc0], R2 ;  /* 0x028cc002090095a7 */ /* 0x000ea4000802007f */
[----:B--2---:R-:W-:Y:S05]  /*1f2b0*/  @!P1 BRA `(.L_x_8085) ;  /* 0xfffffffc00f09947 */ /* 0x004fea000383ffff */
[----:B------:R-:W-:Y:S05]  /*1f2c0*/  BRA `(.L_x_8218) ;  /* 0xffffff9400407947 */ /* 0x000fea000383ffff */
.L_x_8107:
        /* <DEDUP_REMOVED lines=11> */
.L_x_8220:
[----:B------:R-:W-:Y:S05]  /*1f380*/  BSYNC B0 ;  /* 0x0000000000007941 */ /* 0x000fea0003800000 */
.L_x_8219:
[----:B------:R-:W-:Y:S05]  /*1f390*/  BRA `(.L_x_8221) ;  /* 0xffffffac00047947 */ /* 0x000fea000383ffff */
.L_x_8110:
[----:B0-----:R0:W1:Y:S02]  /*1f3a0*/  SYNCS.PHASECHK.TRANS64.TRYWAIT P0, [R30+URZ+0x28c40], R0 ;  /* 0x028c40001e0075a7 */ /* 0x001064000800017f */
[----:B-1----:R-:W-:Y:S05]  /*1f3b0*/  @!P0 NANOSLEEP.SYNCS 0x989680 ;  /* 0x009896800000895d */ /* 0x002fea0003900000 */
[----:B------:R-:W1:Y:S02]  /*1f3c0*/  @!P0 SYNCS.PHASECHK.TRANS64 P0, [R30+URZ+0x28c40], R0 ;  /* 0x028c40001e0085a7 */ /* 0x000e64000800007f */
[----:B-1----:R-:W-:Y:S05]  /*1f3d0*/  @!P0 BRA `(.L_x_8110) ;  /* 0xfffffffc00f08947 */ /* 0x002fea000383ffff */
[----:B------:R-:W-:Y:S05]  /*1f3e0*/  BRA `(.L_x_8222) ;  /* 0xffffffac003c7947 */ /* 0x000fea000383ffff */
.L_x_8111:
        /* <DEDUP_REMOVED lines=8> */
.L_x_8224:
[----:B------:R-:W-:Y:S05]  /*1f470*/  BSYNC B0 ;  /* 0x0000000000007941 */ /* 0x000fea0003800000 */
.L_x_8223:
        /* <DEDUP_REMOVED lines=9> */
.L_x_8225:
[----:B------:R-:W-:Y:S02]  /*1f510*/  IMAD.MOV.U32 R13, RZ, RZ, R4 ;  /* 0x000000ffff0d7224 */ /* 0x000fe400078e0004 */
[----:B------:R-:W-:Y:S02]  /*1f520*/  IMAD.MOV.U32 R12, RZ, RZ, 0x1 ;  /* 0x00000001ff0c7424 */ /* 0x000fe400078e00ff */
[----:B------:R-:W-:-:S07]  /*1f530*/  IMAD.MOV.U32 R3, RZ, RZ, R14 ;  /* 0x000000ffff037224 */ /* 0x000fce00078e000e */
[----:B------:R-:W-:Y:S05]  /*1f540*/  WARPSYNC.COLLECTIVE R15, `(.L_x_8226) ;  /* 0x000000000f087348 */ /* 0x000fea0003c00000 */
[----:B------:R0:W1:Y:S02]  /*1f550*/  SHFL.IDX P6, R14, R13, R12, R11 ;  /* 0x0000000c0d0e7389 */ /* 0x00006400000c000b */
[----:B01----:R-:W-:Y:S01]  /*1f560*/  ENDCOLLECTIVE ;  /* 0x000000000000791b */ /* 0x003fe20003800000 */
.L_x_8226:
        /* <DEDUP_REMOVED lines=15> */
.L_x_8227:
[----:B------:R-:W-:Y:S02]  /*1f660*/  @P0 IMAD R6, R5, 0x2, R18 ;  /* 0x0000000205060824 */ /* 0x000fe400078e0212 */
[----:B------:R-:W-:Y:S02]  /*1f670*/  IMAD.MOV.U32 R13, RZ, RZ, R4 ;  /* 0x000000ffff0d7224 */ /* 0x000fe400078e0004 */
[----:B------:R-:W-:Y:S02]  /*1f680*/  IMAD.MOV.U32 R12, RZ, RZ, 0x2 ;  /* 0x00000002ff0c7424 */ /* 0x000fe400078e00ff */
[----:B------:R-:W-:-:S07]  /*1f690*/  IMAD.MOV.U32 R3, RZ, RZ, R14 ;  /* 0x000000ffff037224 */ /* 0x000fce00078e000e */
[----:B------:R-:W-:Y:S05]  /*1f6a0*/  WARPSYNC.COLLECTIVE R15, `(.L_x_8228) ;  /* 0x000000000f087348 */ /* 0x000fea0003c00000 */
[----:B------:R0:W1:Y:S02]  /*1f6b0*/  SHFL.IDX P6, R14, R13, R12, R11 ;  /* 0x0000000c0d0e7389 */ /* 0x00006400000c000b */
[----:B01----:R-:W-:Y:S01]  /*1f6c0*/  ENDCOLLECTIVE ;  /* 0x000000000000791b */ /* 0x003fe20003800000 */
.L_x_8228:
        /* <DEDUP_REMOVED lines=15> */
.L_x_8229:
[----:B------:R-:W-:Y:S02]  /*1f7c0*/  @P0 IMAD R6, R5, 0x2, R18 ;  /* 0x0000000205060824 */ /* 0x000fe400078e0212 */
[----:B------:R-:W-:Y:S02]  /*1f7d0*/  IMAD.MOV.U32 R13, RZ, RZ, R4 ;  /* 0x000000ffff0d7224 */ /* 0x000fe400078e0004 */
[----:B------:R-:W-:Y:S02]  /*1f7e0*/  IMAD.MOV.U32 R12, RZ, RZ, 0x3 ;  /* 0x00000003ff0c7424 */ /* 0x000fe400078e00ff */
[----:B------:R-:W-:-:S07]  /*1f7f0*/  IMAD.MOV.U32 R3, RZ, RZ, R14 ;  /* 0x000000ffff037224 */ /* 0x000fce00078e000e */
[----:B------:R-:W-:Y:S05]  /*1f800*/  WARPSYNC.COLLECTIVE R15, `(.L_x_8230) ;  /* 0x000000000f087348 */ /* 0x000fea0003c00000 */
[----:B------:R0:W1:Y:S02]  /*1f810*/  SHFL.IDX P6, R14, R13, R12, R11 ;  /* 0x0000000c0d0e7389 */ /* 0x00006400000c000b */
[----:B01----:R-:W-:Y:S01]  /*1f820*/  ENDCOLLECTIVE ;  /* 0x000000000000791b */ /* 0x003fe20003800000 */
.L_x_8230:
        /* <DEDUP_REMOVED lines=10> */
.L_x_8231:
[----:B------:R-:W-:Y:S01]  /*1f8d0*/  @!PT LDS RZ, [RZ] ;  /* 0x00000000fffff984 */ /* 0x000fe20000000800 */
[----:B------:R-:W-:Y:S01]  /*1f8e0*/  @!PT LDS RZ, [RZ] ;  /* 0x00000000fffff984 */ /* 0x000fe20000000800 */
[----:B------:R-:W-:Y:S01]  /*1f8f0*/  @!PT LDS RZ, [RZ] ;  /* 0x00000000fffff984 */ /* 0x000fe20000000800 */
[----:B------:R0:W-:Y:S01]  /*1f900*/  @P0 LDGSTS.E.BYPASS.LTC128B.128 [R6+0x23400], desc[UR42][R2.64], !P2 ;  /* 0x2340000002060fae */ /* 0x0001e2000d101d6a */
[----:B------:R-:W-:Y:S01]  /*1f910*/  IMAD.MOV.U32 R0, RZ, RZ, R14 ;  /* 0x000000ffff007224 */ /* 0x000fe200078e000e */
[----:B------:R-:W-:Y:S06]  /*1f920*/  BRA `(.L_x_8232) ;  /* 0xffffffa800e07947 */ /* 0x000fec000383ffff */
.L_x_8116:
        /* <DEDUP_REMOVED lines=9> */
.L_x_8233:
[C---:B------:R-:W-:Y:S01]  /*1f9c0*/  VIADD R6, R25.reuse, 0x10 ;  /* 0x0000001019067836 */ /* 0x040fe20000000000 */
[----:B------:R-:W-:Y:S01]  /*1f9d0*/  ISETP.GE.AND P0, PT, R25, R5, PT ;  /* 0x000000051900720c */ /* 0x000fe20003f06270 */
[----:B------:R-:W-:Y:S02]  /*1f9e0*/  IMAD.MOV.U32 R13, RZ, RZ, R0 ;  /* 0x000000ffff0d7224 */ /* 0x000fe400078e0000 */
[----:B------:R-:W-:-:S10]  /*1f9f0*/  IMAD.MOV.U32 R2, RZ, RZ, R14 ;  /* 0x000000ffff027224 */ /* 0x000fd400078e000e */
[----:B------:R-:W-:Y:S05]  /*1fa00*/  WARPSYNC.COLLECTIVE R15, `(.L_x_8234) ;  /* 0x000000000f087348 */ /* 0x000fea0003c00000 */
[----:B------:R0:W1:Y:S02]  /*1fa10*/  SHFL.IDX P6, R14, R13, R12, R11 ;  /* 0x0000000c0d0e7389 */ /* 0x00006400000c000b */
[----:B01----:R-:W-:Y:S01]  /*1fa20*/  ENDCOLLECTIVE ;  /* 0x000000000000791b */ /* 0x003fe20003800000 */
.L_x_8234:
[----:B------:R-:W-:Y:S02]  /*1fa30*/  IMAD.MOV.U32 R13, RZ, RZ, R4 ;  /* 0x000000ffff0d7224 */ /* 0x000fe400078e0004 */
[----:B------:R-:W-:Y:S02]  /*1fa40*/  IMAD.MOV.U32 R12, RZ, RZ, 0x1 ;  /* 0x00000001ff0c7424 */ /* 0x000fe400078e00ff */
[----:B------:R-:W-:-:S07]  /*1fa50*/  IMAD.MOV.U32 R3, RZ, RZ, R14 ;  /* 0x000000ffff037224 */ /* 0x000fce00078e000e */
[----:B------:R-:W-:Y:S05]  /*1fa60*/  WARPSYNC.COLLECTIVE R15, `(.L_x_8235) ;  /* 0x000000000f087348 */ /* 0x000fea0003c00000 */
[----:B------:R0:W1:Y:S02]  /*1fa70*/  SHFL.IDX P6, R14, R13, R12, R11 ;  /* 0x0000000c0d0e7389 */ /* 0x00006400000c000b */
[----:B01----:R-:W-:Y:S01]  /*1fa80*/  ENDCOLLECTIVE ;  /* 0x000000000000791b */ /* 0x003fe20003800000 */
.L_x_8235:
        /* <DEDUP_REMOVED lines=15> */
.L_x_8236:
[----:B------:R-:W-:Y:S02]  /*1fb80*/  IMAD.MOV.U32 R13, RZ, RZ, R4 ;  /* 0x000000ffff0d7224 */ /* 0x000fe400078e0004 */
[----:B------:R-:W-:Y:S02]  /*1fb90*/  IMAD.MOV.U32 R12, RZ, RZ, 0x2 ;  /* 0x00000002ff0c7424 */ /* 0x000fe400078e00ff */
[----:B------:R-:W-:-:S07]  /*1fba0*/  IMAD.MOV.U32 R3, RZ, RZ, R14 ;  /* 0x000000ffff037224 */ /* 0x000fce00078e000e */
[----:B------:R-:W-:Y:S05]  /*1fbb0*/  WARPSYNC.COLLECTIVE R15, `(.L_x_8237) ;  /* 0x000000000f087348 */ /* 0x000fea0003c00000 */
[----:B------:R0:W1:Y:S02]  /*1fbc0*/  SHFL.IDX P6, R14, R13, R12, R11 ;  /* 0x0000000c0d0e7389 */ /* 0x00006400000c000b */
[----:B01----:R-:W-:Y:S01]  /*1fbd0*/  ENDCOLLECTIVE ;  /* 0x000000000000791b */ /* 0x003fe20003800000 */
.L_x_8237:
        /* <DEDUP_REMOVED lines=16> */
.L_x_8238:
[----:B------:R-:W-:Y:S02]  /*1fce0*/  IMAD.MOV.U32 R13, RZ, RZ, R4 ;  /* 0x000000ffff0d7224 */ /* 0x000fe400078e0004 */
[----:B------:R-:W-:Y:S02]  /*1fcf0*/  IMAD.MOV.U32 R12, RZ, RZ, 0x3 ;  /* 0x00000003ff0c7424 */ /* 0x000fe400078e00ff */
[----:B------:R-:W-:-:S07]  /*1fd00*/  IMAD.MOV.U32 R3, RZ, RZ, R14 ;  /* 0x000000ffff037224 */ /* 0x000fce00078e000e */
[----:B------:R-:W-:Y:S05]  /*1fd10*/  WARPSYNC.COLLECTIVE R15, `(.L_x_8239) ;  /* 0x000000000f087348 */ /* 0x000fea0003c00000 */
[----:B------:R0:W1:Y:S02]  /*1fd20*/  SHFL.IDX P6, R14, R13, R12, R11 ;  /* 0x0000000c0d0e7389 */ /* 0x00006400000c000b */
[----:B01----:R-:W-:Y:S01]  /*1fd30*/  ENDCOLLECTIVE ;  /* 0x000000000000791b */ /* 0x003fe20003800000 */
.L_x_8239:
        /* <DEDUP_REMOVED lines=10> */
.L_x_8240:
[----:B------:R-:W-:Y:S01]  /*1fde0*/  @!PT LDS RZ, [RZ] ;  /* 0x00000000fffff984 */ /* 0x000fe20000000800 */
[----:B------:R-:W-:Y:S01]  /*1fdf0*/  @!PT LDS RZ, [RZ] ;  /* 0x00000000fffff984 */ /* 0x000fe20000000800 */
[----:B------:R-:W-:Y:S01]  /*1fe00*/  @!PT LDS RZ, [RZ] ;  /* 0x00000000fffff984 */ /* 0x000fe20000000800 */
[----:B------:R1:W-:Y:S01]  /*1fe10*/  @!P0 LDGSTS.E.BYPASS.LTC128B.128 [R8+0x21400], desc[UR42][R2.64], !P1 ;  /* 0x2140000002088fae */ /* 0x0003e2000c901d6a */
[----:B------:R-:W-:Y:S01]  /*1fe20*/  IMAD.MOV.U32 R0, RZ, RZ, R14 ;  /* 0x000000ffff007224 */ /* 0x000fe200078e000e */
[----:B------:R-:W-:Y:S06]  /*1fe30*/  BRA `(.L_x_8241) ;  /* 0xffffffb000087947 */ /* 0x000fec000383ffff */
.L_x_8119:
[----:B0-----:R0:W1:Y:S02]  /*1fe40*/  SYNCS.PHASECHK.TRANS64.TRYWAIT P0, [R18+URZ+0x28c20], R0 ;  /* 0x028c2000120075a7 */ /* 0x001064000800017f */
[----:B-1----:R-:W-:Y:S05]  /*1fe50*/  @!P0 NANOSLEEP.SYNCS 0x989680 ;  /* 0x009896800000895d */ /* 0x002fea0003900000 */
[----:B------:R-:W1:Y:S02]  /*1fe60*/  @!P0 SYNCS.PHASECHK.TRANS64 P0, [R18+URZ+0x28c20], R0 ;  /* 0x028c2000120085a7 */ /* 0x000e64000800007f */
[----:B-1----:R-:W-:Y:S05]  /*1fe70*/  @!P0 BRA `(.L_x_8119) ;  /* 0xfffffffc00f08947 */ /* 0x002fea000383ffff */
[----:B------:R-:W-:Y:S05]  /*1fe80*/  BRA `(.L_x_8242) ;  /* 0xffffffb000647947 */ /* 0x000fea000383ffff */
.L_x_8122:
[----:B0-----:R0:W1:Y:S02]  /*1fe90*/  SYNCS.PHASECHK.TRANS64.TRYWAIT P0, [R30+URZ+0x28c60], R0 ;  /* 0x028c60001e0075a7 */ /* 0x001064000800017f */
[----:B-1----:R-:W-:Y:S05]  /*1fea0*/  @!P0 NANOSLEEP.SYNCS 0x989680 ;  /* 0x009896800000895d */ /* 0x002fea0003900000 */
[----:B------:R-:W1:Y:S02]  /*1feb0*/  @!P0 SYNCS.PHASECHK.TRANS64 P0, [R30+URZ+0x28c60], R0 ;  /* 0x028c60001e0085a7 */ /* 0x000e64000800007f */
[----:B-1----:R-:W-:Y:S05]  /*1fec0*/  @!P0 BRA `(.L_x_8122) ;  /* 0xfffffffc00f08947 */ /* 0x002fea000383ffff */
[----:B------:R-:W-:Y:S05]  /*1fed0*/  BRA `(.L_x_8243) ;  /* 0xffffffb000747947 */ /* 0x000fea000383ffff */
.L_x_8123:
        /* <DEDUP_REMOVED lines=8> */
.L_x_8245:
[----:B------:R-:W-:Y:S05]  /*1ff60*/  BSYNC B0 ;  /* 0x0000000000007941 */ /* 0x000fea0003800000 */
.L_x_8244:
        /* <DEDUP_REMOVED lines=15> */
.L_x_8246:
        /* <DEDUP_REMOVED lines=40> */
.L_x_8247:
[----:B------:R-:W-:Y:S02]  /*202e0*/  IMAD.MOV.U32 R13, RZ, RZ, R5 ;  /* 0x000000ffff0d7224 */ /* 0x000fe400078e0005 */
[----:B------:R-:W-:-:S07]  /*202f0*/  IMAD.MOV.U32 R3, RZ, RZ, R14 ;  /* 0x000000ffff037224 */ /* 0x000fce00078e000e */
[----:B------:R-:W-:Y:S05]  /*20300*/  WARPSYNC.COLLECTIVE R15, `(.L_x_8248) ;  /* 0x000000000f087348 */ /* 0x000fea0003c00000 */
[----:B------:R0:W1:Y:S02]  /*20310*/  SHFL.IDX P6, R14, R13, R12, R11 ;  /* 0x0000000c0d0e7389 */ /* 0x00006400000c000b */
[----:B01----:R-:W-:Y:S01]  /*20320*/  ENDCOLLECTIVE ;  /* 0x000000000000791b */ /* 0x003fe20003800000 */
.L_x_8248:
        /* <DEDUP_REMOVED lines=29> */
.L_x_8249:
[----:B------:R-:W-:Y:S02]  /*20500*/  IMAD.MOV.U32 R13, RZ, RZ, R5 ;  /* 0x000000ffff0d7224 */ /* 0x000fe400078e0005 */
[----:B------:R-:W-:-:S07]  /*20510*/  IMAD.MOV.U32 R7, RZ, RZ, R14 ;  /* 0x000000ffff077224 */ /* 0x000fce00078e000e */
[----:B------:R-:W-:Y:S05]  /*20520*/  WARPSYNC.COLLECTIVE R15, `(.L_x_8250) ;  /* 0x000000000f087348 */ /* 0x000fea0003c00000 */
[----:B------:R0:W1:Y:S02]  /*20530*/  SHFL.IDX P6, R14, R13, R12, R11 ;  /* 0x0000000c0d0e7389 */ /* 0x00006400000c000b */
[----:B01----:R-:W-:Y:S01]  /*20540*/  ENDCOLLECTIVE ;  /* 0x000000000000791b */ /* 0x003fe20003800000 */
.L_x_8250:
        /* <DEDUP_REMOVED lines=29> */
.L_x_8251:
[----:B------:R-:W-:Y:S02]  /*20720*/  IMAD.MOV.U32 R13, RZ, RZ, R5 ;  /* 0x000000ffff0d7224 */ /* 0x000fe400078e0005 */
[----:B------:R-:W-:-:S07]  /*20730*/  IMAD.MOV.U32 R6, RZ, RZ, R14 ;  /* 0x000000ffff067224 */ /* 0x000fce00078e000e */
[----:B------:R-:W-:Y:S05]  /*20740*/  WARPSYNC.COLLECTIVE R15, `(.L_x_8252) ;  /* 0x000000000f087348 */ /* 0x000fea0003c00000 */
[----:B------:R0:W1:Y:S02]  /*20750*/  SHFL.IDX P6, R14, R13, R12, R11 ;  /* 0x0000000c0d0e7389 */ /* 0x00006400000c000b */
[----:B01----:R-:W-:Y:S01]  /*20760*/  ENDCOLLECTIVE ;  /* 0x000000000000791b */ /* 0x003fe20003800000 */
.L_x_8252:
[----:B------:R-:W-:Y:S01]  /*20770*/  IMAD.MOV.U32 R2, RZ, RZ, R14 ;  /* 0x000000ffff027224 */ /* 0x000fe200078e000e */
[----:B------:R-:W-:Y:S06]  /*20780*/  BRA `(.L_x_8253) ;  /* 0xffffffb000007947 */ /* 0x000fec000383ffff */
.L_x_8130:
[----:B0-----:R0:W1:Y:S02]  /*20790*/  SYNCS.PHASECHK.TRANS64.TRYWAIT P0, [R6+URZ+0x28c40], R20 ;  /* 0x028c4014060075a7 */ /* 0x001064000800017f */
[----:B-1----:R-:W-:Y:S05]  /*207a0*/  @!P0 NANOSLEEP.SYNCS 0x989680 ;  /* 0x009896800000895d */ /* 0x002fea0003900000 */
[----:B------:R-:W1:Y:S02]  /*207b0*/  @!P0 SYNCS.PHASECHK.TRANS64 P0, [R6+URZ+0x28c40], R20 ;  /* 0x028c4014060085a7 */ /* 0x000e64000800007f */
[----:B-1----:R-:W-:Y:S05]  /*207c0*/  @!P0 BRA `(.L_x_8130) ;  /* 0xfffffffc00f08947 */ /* 0x002fea000383ffff */
[----:B------:R-:W-:Y:S05]  /*207d0*/  BRA `(.L_x_8254) ;  /* 0xffffffb400907947 */ /* 0x000fea000383ffff */
.L_x_8131:
        /* <DEDUP_REMOVED lines=8> */
.L_x_8256:
[----:B------:R-:W-:Y:S05]  /*20860*/  BSYNC B1 ;  /* 0x0000000000017941 */ /* 0x000fea0003800000 */
.L_x_8255:
        /* <DEDUP_REMOVED lines=9> */
.L_x_8257:
[----:B------:R-:W-:Y:S02]  /*20900*/  IMAD.MOV.U32 R13, RZ, RZ, R25 ;  /* 0x000000ffff0d7224 */ /* 0x000fe400078e0019 */
[----:B------:R-:W-:Y:S02]  /*20910*/  IMAD.MOV.U32 R12, RZ, RZ, 0x1 ;  /* 0x00000001ff0c7424 */ /* 0x000fe400078e00ff */
[----:B------:R-:W-:-:S07]  /*20920*/  IMAD.MOV.U32 R2, RZ, RZ, R14 ;  /* 0x000000ffff027224 */ /* 0x000fce00078e000e */
[----:B------:R-:W-:Y:S05]  /*20930*/  WARPSYNC.COLLECTIVE R15, `(.L_x_8258) ;  /* 0x000000000f087348 */ /* 0x000fea0003c00000 */
[----:B------:R0:W1:Y:S02]  /*20940*/  SHFL.IDX P6, R14, R13, R12, R11 ;  /* 0x0000000c0d0e7389 */ /* 0x00006400000c000b */
[----:B01----:R-:W-:Y:S01]  /*20950*/  ENDCOLLECTIVE ;  /* 0x000000000000791b */ /* 0x003fe20003800000 */
.L_x_8258:
        /* <DEDUP_REMOVED lines=11> */
.L_x_8259:
[----:B------:R-:W-:Y:S02]  /*20a10*/  IMAD.MOV.U32 R13, RZ, RZ, R25 ;  /* 0x000000ffff0d7224 */ /* 0x000fe400078e0019 */
[----:B------:R-:W-:Y:S02]  /*20a20*/  IMAD.MOV.U32 R12, RZ, RZ, 0x2 ;  /* 0x00000002ff0c7424 */ /* 0x000fe400078e00ff */
[----:B------:R-:W-:-:S07]  /*20a30*/  IMAD.MOV.U32 R2, RZ, RZ, R14 ;  /* 0x000000ffff027224 */ /* 0x000fce00078e000e */
[----:B------:R-:W-:Y:S05]  /*20a40*/  WARPSYNC.COLLECTIVE R15, `(.L_x_8260) ;  /* 0x000000000f087348 */ /* 0x000fea0003c00000 */
[----:B------:R0:W1:Y:S02]  /*20a50*/  SHFL.IDX P6, R14, R13, R12, R11 ;  /* 0x0000000c0d0e7389 */ /* 0x00006400000c000b */
[----:B01----:R-:W-:Y:S01]  /*20a60*/  ENDCOLLECTIVE ;  /* 0x000000000000791b */ /* 0x003fe20003800000 */
.L_x_8260:
        /* <DEDUP_REMOVED lines=11> */
.L_x_8261:
[----:B------:R-:W-:Y:S02]  /*20b20*/  IMAD.MOV.U32 R13, RZ, RZ, R25 ;  /* 0x000000ffff0d7224 */ /* 0x000fe400078e0019 */
[----:B------:R-:W-:Y:S02]  /*20b30*/  IMAD.MOV.U32 R12, RZ, RZ, 0x3 ;  /* 0x00000003ff0c7424 */ /* 0x000fe400078e00ff */
[----:B------:R-:W-:-:S07]  /*20b40*/  IMAD.MOV.U32 R2, RZ, RZ, R14 ;  /* 0x000000ffff027224 */ /* 0x000fce00078e000e */
[----:B------:R-:W-:Y:S05]  /*20b50*/  WARPSYNC.COLLECTIVE R15, `(.L_x_8262) ;  /* 0x000000000f087348 */ /* 0x000fea0003c00000 */
[----:B------:R0:W1:Y:S02]  /*20b60*/  SHFL.IDX P6, R14, R13, R12, R11 ;  /* 0x0000000c0d0e7389 */ /* 0x00006400000c000b */
[----:B01----:R-:W-:Y:S01]  /*20b70*/  ENDCOLLECTIVE ;  /* 0x000000000000791b */ /* 0x003fe20003800000 */
.L_x_8262:
        /* <DEDUP_REMOVED lines=11> */
.L_x_8263:
[----:B------:R-:W-:Y:S01]  /*20c30*/  IMAD.MOV.U32 R2, RZ, RZ, R14 ;  /* 0x000000ffff027224 */ /* 0x000fe200078e000e */
[----:B------:R-:W-:Y:S06]  /*20c40*/  BRA `(.L_x_8264) ;  /* 0xffffffb400187947 */ /* 0x000fec000383ffff */
.L_x_8136:
[----:B---3--:R3:W4:Y:S02]  /*20c50*/  SYNCS.PHASECHK.TRANS64.TRYWAIT P0, [R6+URZ+0x28c60], R20 ;  /* 0x028c6014060075a7 */ /* 0x008724000800017f */
[----:B----4-:R-:W-:Y:S05]  /*20c60*/  @!P0 NANOSLEEP.SYNCS 0x989680 ;  /* 0x009896800000895d */ /* 0x010fea0003900000 */
[----:B------:R-:W4:Y:S02]  /*20c70*/  @!P0 SYNCS.PHASECHK.TRANS64 P0, [R6+URZ+0x28c60], R20 ;  /* 0x028c6014060085a7 */ /* 0x000f24000800007f */
[----:B----4-:R-:W-:Y:S05]  /*20c80*/  @!P0 BRA `(.L_x_8136) ;  /* 0xfffffffc00f08947 */ /* 0x010fea000383ffff */
[----:B------:R-:W-:Y:S05]  /*20c90*/  BRA `(.L_x_8265) ;  /* 0xffffffb400687947 */ /* 0x000fea000383ffff */
.L_x_8137:
        /* <DEDUP_REMOVED lines=8> */
.L_x_8267:
[----:B------:R-:W-:Y:S05]  /*20d20*/  BSYNC B1 ;  /* 0x0000000000017941 */ /* 0x000fea0003800000 */
.L_x_8266:
        /* <DEDUP_REMOVED lines=13> */
.L_x_8268:
        /* <DEDUP_REMOVED lines=17> */
.L_x_8269:
        /* <DEDUP_REMOVED lines=16> */
.L_x_8270:
        /* <DEDUP_REMOVED lines=19> */
.L_x_8271:
        /* <DEDUP_REMOVED lines=14> */
.L_x_8272:
        /* <DEDUP_REMOVED lines=16> */
.L_x_8273:
        /* <DEDUP_REMOVED lines=14> */
.L_x_8274:
[----:B------:R-:W-:Y:S05]  /*21400*/  BRA `(.L_x_8275) ;  /* 0xffffffb000cc7947 */ /* 0x000fea000383ffff */
.L_x_8145:
        /* <DEDUP_REMOVED lines=8> */
.L_x_8277:
[----:B------:R-:W-:Y:S05]  /*21490*/  BSYNC B0 ;  /* 0x0000000000007941 */ /* 0x000fea0003800000 */
.L_x_8276:
        /* <DEDUP_REMOVED lines=9> */
.L_x_8278:
        /* <DEDUP_REMOVED lines=23> */
.L_x_8279:
[----:B------:R-:W-:Y:S01]  /*216a0*/  IMAD.MOV.U32 R12, RZ, RZ, 0x2 ;  /* 0x00000002ff0c7424 */ /* 0x000fe200078e00ff */
[----:B------:R-:W-:-:S05]  /*216b0*/  SEL R4, R14, RZ, P1 ;  /* 0x000000ff0e047207 */ /* 0x000fca0000800000 */
[----:B------:R-:W-:-:S04]  /*216c0*/  IMAD.IADD R4, R13, 0x1, R4 ;  /* 0x000000010d047824 */ /* 0x000fc800078e0204 */
[----:B------:R-:W-:-:S07]  /*216d0*/  IMAD.MOV.U32 R13, RZ, RZ, R4 ;  /* 0x000000ffff0d7224 */ /* 0x000fce00078e0004 */
[----:B------:R-:W-:Y:S05]  /*216e0*/  WARPSYNC.COLLECTIVE R15, `(.L_x_8280) ;  /* 0x000000000f087348 */ /* 0x000fea0003c00000 */
[----:B------:R0:W1:Y:S02]  /*216f0*/  SHFL.UP P6, R14, R13, R12, R11 ;  /* 0x0400000c0d0e7389 */ /* 0x00006400000c000b */
[----:B01----:R-:W-:Y:S01]  /*21700*/  ENDCOLLECTIVE ;  /* 0x000000000000791b */ /* 0x003fe20003800000 */
.L_x_8280:
[----:B------:R-:W-:Y:S01]  /*21710*/  IMAD.MOV.U32 R12, RZ, RZ, 0x4 ;  /* 0x00000004ff0c7424 */ /* 0x000fe200078e00ff */
[----:B------:R-:W-:-:S05]  /*21720*/  SEL R3, R14, RZ, P2 ;  /* 0x000000ff0e037207 */ /* 0x000fca0001000000 */
[----:B------:R-:W-:-:S04]  /*21730*/  IMAD.IADD R2, R4, 0x1, R3 ;  /* 0x0000000104027824 */ /* 0x000fc800078e0203 */
[----:B------:R-:W-:-:S07]  /*21740*/  IMAD.MOV.U32 R13, RZ, RZ, R2 ;  /* 0x000000ffff0d7224 */ /* 0x000fce00078e0002 */
[----:B------:R-:W-:Y:S05]  /*21750*/  WARPSYNC.COLLECTIVE R15, `(.L_x_8281) ;  /* 0x000000000f087348 */ /* 0x000fea0003c00000 */
[----:B------:R0:W1:Y:S02]  /*21760*/  SHFL.UP P6, R14, R13, R12, R11 ;  /* 0x0400000c0d0e7389 */ /* 0x00006400000c000b */
[----:B01----:R-:W-:Y:S01]  /*21770*/  ENDCOLLECTIVE ;  /* 0x000000000000791b */ /* 0x003fe20003800000 */
.L_x_8281:
[----:B------:R-:W-:Y:S01]  /*21780*/  IMAD.MOV.U32 R12, RZ, RZ, 0x8 ;  /* 0x00000008ff0c7424 */ /* 0x000fe200078e00ff */
[----:B------:R-:W-:-:S05]  /*21790*/  SEL R3, R14, RZ, P3 ;  /* 0x000000ff0e037207 */ /* 0x000fca0001800000 */
[----:B------:R-:W-:-:S04]  /*217a0*/  IMAD.IADD R3, R2, 0x1, R3 ;  /* 0x0000000102037824 */ /* 0x000fc800078e0203 */
[----:B------:R-:W-:-:S07]  /*217b0*/  IMAD.MOV.U32 R13, RZ, RZ, R3 ;  /* 0x000000ffff0d7224 */ /* 0x000fce00078e0003 */
[----:B------:R-:W-:Y:S05]  /*217c0*/  WARPSYNC.COLLECTIVE R15, `(.L_x_8282) ;  /* 0x000000000f087348 */ /* 0x000fea0003c00000 */
[----:B------:R0:W1:Y:S02]  /*217d0*/  SHFL.UP P6, R14, R13, R12, R11 ;  /* 0x0400000c0d0e7389 */ /* 0x00006400000c000b */
[----:B01----:R-:W-:Y:S01]  /*217e0*/  ENDCOLLECTIVE ;  /* 0x000000000000791b */ /* 0x003fe20003800000 */
.L_x_8282:
[----:B------:R-:W-:Y:S01]  /*217f0*/  IMAD.MOV.U32 R12, RZ, RZ, 0x10 ;  /* 0x00000010ff0c7424 */ /* 0x000fe200078e00ff */
[----:B------:R-:W-:-:S05]  /*21800*/  SEL R4, R14, RZ, P4 ;  /* 0x000000ff0e047207 */ /* 0x000fca0002000000 */
[----:B------:R-:W-:-:S04]  /*21810*/  IMAD.IADD R4, R3, 0x1, R4 ;  /* 0x0000000103047824 */ /* 0x000fc800078e0204 */
[----:B------:R-:W-:-:S07]  /*21820*/  IMAD.MOV.U32 R13, RZ, RZ, R4 ;  /* 0x000000ffff0d7224 */ /* 0x000fce00078e0004 */
[----:B------:R-:W-:Y:S05]  /*21830*/  WARPSYNC.COLLECTIVE R15, `(.L_x_8283) ;  /* 0x000000000f087348 */ /* 0x000fea0003c00000 */
[----:B------:R0:W1:Y:S02]  /*21840*/  SHFL.UP P6, R14, R13, R12, R11 ;  /* 0x0400000c0d0e7389 */ /* 0x00006400000c000b */
[----:B01----:R-:W-:Y:S01]  /*21850*/  ENDCOLLECTIVE ;  /* 0x000000000000791b */ /* 0x003fe20003800000 */
.L_x_8283:
        /* <DEDUP_REMOVED lines=8> */
.L_x_8284:
[----:B------:R-:W-:Y:S05]  /*218e0*/  BRA `(.L_x_8285) ;  /* 0xffffffb400687947 */ /* 0x000fea000383ffff */
.L_x_8148:
[----:B------:R-:W-:Y:S01]  /*218f0*/  BSSY B0, `(.L_x_8286) ;  /* 0x0000007000007945 */ /* 0x000fe20003800000 */
[----:B------:R-:W-:Y:S02]  /*21900*/  IMAD.MOV.U32 R12, RZ, RZ, 0x1 ;  /* 0x00000001ff0c7424 */ /* 0x000fe400078e00ff */
[----:B------:R-:W-:Y:S02]  /*21910*/  IMAD.MOV.U32 R11, RZ, RZ, RZ ;  /* 0x000000ffff0b7224 */ /* 0x000fe400078e00ff */
[----:B------:R-:W-:-:S07]  /*21920*/  IMAD.MOV.U32 R15, RZ, RZ, -0x1 ;  /* 0xffffffffff0f7424 */ /* 0x000fce00078e00ff */
[----:B------:R-:W-:Y:S05]  /*21930*/  WARPSYNC.COLLECTIVE R15, `(.L_x_8287) ;  /* 0x000000000f087348 */ /* 0x000fea0003c00000 */
[----:B------:R0:W1:Y:S02]  /*21940*/  SHFL.UP P6, R14, R13, R12, R11 ;  /* 0x0400000c0d0e7389 */ /* 0x00006400000c000b */
[----:B01----:R-:W-:Y:S01]  /*21950*/  ENDCOLLECTIVE ;  /* 0x000000000000791b */ /* 0x003fe20003800000 */
.L_x_8287:
[----:B------:R-:W-:Y:S05]  /*21960*/  BSYNC B0 ;  /* 0x0000000000007941 */ /* 0x000fea0003800000 */
.L_x_8286:
        /* <DEDUP_REMOVED lines=8> */
.L_x_8288:
[----:B------:R-:W-:Y:S01]  /*219f0*/  IMAD.MOV.U32 R12, RZ, RZ, 0x4 ;  /* 0x00000004ff0c7424 */ /* 0x000fe200078e00ff */
[----:B------:R-:W-:-:S05]  /*21a00*/  SEL R2, R14, RZ, P2 ;  /* 0x000000ff0e027207 */ /* 0x000fca0001000000 */
[----:B------:R-:W-:-:S04]  /*21a10*/  IMAD.IADD R2, R13, 0x1, R2 ;  /* 0x000000010d027824 */ /* 0x000fc800078e0202 */
[----:B------:R-:W-:-:S07]  /*21a20*/  IMAD.MOV.U32 R13, RZ, RZ, R2 ;  /* 0x000000ffff0d7224 */ /* 0x000fce00078e0002 */
[----:B------:R-:W-:Y:S05]  /*21a30*/  WARPSYNC.COLLECTIVE R15, `(.L_x_8289) ;  /* 0x000000000f087348 */ /* 0x000fea0003c00000 */
[----:B------:R0:W1:Y:S02]  /*21a40*/  SHFL.UP P6, R14, R13, R12, R11 ;  /* 0x0400000c0d0e7389 */ /* 0x00006400000c000b */
[----:B01----:R-:W-:Y:S01]  /*21a50*/  ENDCOLLECTIVE ;  /* 0x000000000000791b */ /* 0x003fe20003800000 */
.L_x_8289:
[----:B------:R-:W-:Y:S01]  /*21a60*/  IMAD.MOV.U32 R12, RZ, RZ, 0x8 ;  /* 0x00000008ff0c7424 */ /* 0x000fe200078e00ff */
[----:B------:R-:W-:-:S05]  /*21a70*/  SEL R3, R14, RZ, P3 ;  /* 0x000000ff0e037207 */ /* 0x000fca0001800000 */
[----:B------:R-:W-:-:S04]  /*21a80*/  IMAD.IADD R3, R2, 0x1, R3 ;  /* 0x0000000102037824 */ /* 0x000fc800078e0203 */
[----:B------:R-:W-:-:S07]  /*21a90*/  IMAD.MOV.U32 R13, RZ, RZ, R3 ;  /* 0x000000ffff0d7224 */ /* 0x000fce00078e0003 */
[----:B------:R-:W-:Y:S05]  /*21aa0*/  WARPSYNC.COLLECTIVE R15, `(.L_x_8290) ;  /* 0x000000000f087348 */ /* 0x000fea0003c00000 */
[----:B------:R0:W1:Y:S02]  /*21ab0*/  SHFL.UP P6, R14, R13, R12, R11 ;  /* 0x0400000c0d0e7389 */ /* 0x00006400000c000b */
[----:B01----:R-:W-:Y:S01]  /*21ac0*/  ENDCOLLECTIVE ;  /* 0x000000000000791b */ /* 0x003fe20003800000 */
.L_x_8290:
[----:B------:R-:W-:Y:S01]  /*21ad0*/  IMAD.MOV.U32 R12, RZ, RZ, 0x10 ;  /* 0x00000010ff0c7424 */ /* 0x000fe200078e00ff */
[----:B------:R-:W-:-:S05]  /*21ae0*/  SEL R4, R14, RZ, P4 ;  /* 0x000000ff0e047207 */ /* 0x000fca0002000000 */
[----:B------:R-:W-:-:S04]  /*21af0*/  IMAD.IADD R4, R3, 0x1, R4 ;  /* 0x0000000103047824 */ /* 0x000fc800078e0204 */
[----:B------:R-:W-:-:S07]  /*21b00*/  IMAD.MOV.U32 R13, RZ, RZ, R4 ;  /* 0x000000ffff0d7224 */ /* 0x000fce00078e0004 */
[----:B------:R-:W-:Y:S05]  /*21b10*/  WARPSYNC.COLLECTIVE R15, `(.L_x_8291) ;  /* 0x000000000f087348 */ /* 0x000fea0003c00000 */
[----:B------:R0:W1:Y:S02]  /*21b20*/  SHFL.UP P6, R14, R13, R12, R11 ;  /* 0x0400000c0d0e7389 */ /* 0x00006400000c000b */
[----:B01----:R-:W-:Y:S01]  /*21b30*/  ENDCOLLECTIVE ;  /* 0x000000000000791b */ /* 0x003fe20003800000 */
.L_x_8291:
        /* <DEDUP_REMOVED lines=8> */
.L_x_8292:
[----:B------:R-:W-:Y:S05]  /*21bc0*/  BRA `(.L_x_8293) ;  /* 0xffffffb400547947 */ /* 0x000fea000383ffff */
.L_x_8150:
[----:B------:R-:W-:Y:S01]  /*21bd0*/  BSSY B0, `(.L_x_8294) ;  /* 0x0000006000007945 */ /* 0x000fe20003800000 */
[----:B------:R-:W-:Y:S01]  /*21be0*/  PLOP3.LUT P6, PT, P6, PT, PT, 0x8, 0x0 ;  /* 0x000000000000781c */ /* 0x000fe200037ce170 */
[----:B------:R-:W-:-:S12]  /*21bf0*/  IMAD.MOV.U32 R15, RZ, RZ, -0x1 ;  /* 0xffffffffff0f7424 */ /* 0x000fd800078e00ff */
[----:B0-----:R-:W-:Y:S05]  /*21c00*/  WARPSYNC.COLLECTIVE R15, `(.L_x_8295) ;  /* 0x000000000f087348 */ /* 0x001fea0003c00000 */
[----:B------:R-:W-:Y:S01]  /*21c10*/  VOTE.ANY R14, PT, P6 ;  /* 0x00000000000e7806 */ /* 0x000fe200030e0100 */
[----:B0-----:R-:W-:Y:S06]  /*21c20*/  ENDCOLLECTIVE ;  /* 0x000000000000791b */ /* 0x001fec0003800000 */
.L_x_8295:
[----:B------:R-:W-:Y:S05]  /*21c30*/  BSYNC B0 ;  /* 0x0000000000007941 */ /* 0x000fea0003800000 */
.L_x_8294:
        /* <DEDUP_REMOVED lines=10> */
.L_x_8296:
[----:B------:R-:W-:Y:S02]  /*21ce0*/  IMAD.MOV.U32 R13, RZ, RZ, R5 ;  /* 0x000000ffff0d7224 */ /* 0x000fe400078e0005 */
[----:B------:R-:W-:-:S07]  /*21cf0*/  IMAD.MOV.U32 R25, RZ, RZ, R14 ;  /* 0x000000ffff197224 */ /* 0x000fce00078e000e */
[----:B------:R-:W-:Y:S05]  /*21d00*/  WARPSYNC.COLLECTIVE R15, `(.L_x_8297) ;  /* 0x000000000f087348 */ /* 0x000fea0003c00000 */
[----:B------:R0:W1:Y:S02]  /*21d10*/  SHFL.IDX P6, R14, R13, R12, R11 ;  /* 0x0000000c0d0e7389 */ /* 0x00006400000c000b */
[----:B01----:R-:W-:Y:S01]  /*21d20*/  ENDCOLLECTIVE ;  /* 0x000000000000791b */ /* 0x003fe20003800000 */
.L_x_8297:
[----:B------:R-:W-:Y:S01]  /*21d30*/  IMAD.MOV.U32 R5, RZ, RZ, R14 ;  /* 0x000000ffff057224 */ /* 0x000fe200078e000e */
[----:B------:R-:W-:Y:S06]  /*21d40*/  BRA `(.L_x_8298) ;  /* 0xffffffb400347947 */ /* 0x000fec000383ffff */
.L_x_8152:
[----:B------:R-:W-:Y:S01]  /*21d50*/  BSSY B0, `(.L_x_8299) ;  /* 0x0000007000007945 */ /* 0x000fe20003800000 */
[----:B------:R-:W-:Y:S02]  /*21d60*/  IMAD.MOV.U32 R13, RZ, RZ, R2 ;  /* 0x000000ffff0d7224 */ /* 0x000fe400078e0002 */
[----:B------:R-:W-:Y:S02]  /*21d70*/  IMAD.MOV.U32 R11, RZ, RZ, 0x1f ;  /* 0x0000001fff0b7424 */ /* 0x000fe400078e00ff */
[----:B------:R-:W-:-:S07]  /*21d80*/  IMAD.MOV.U32 R15, RZ, RZ, -0x1 ;  /* 0xffffffffff0f7424 */ /* 0x000fce00078e00ff */
[----:B0123--:R-:W-:Y:S05]  /*21d90*/  WARPSYNC.COLLECTIVE R15, `(.L_x_8300) ;  /* 0x000000000f087348 */ /* 0x00ffea0003c00000 */
[----:B------:R4:W0:Y:S02]  /*21da0*/  SHFL.IDX P6, R14, R13, R12, R11 ;  /* 0x0000000c0d0e7389 */ /* 0x00082400000c000b */
[----:B01234-:R-:W-:Y:S01]  /*21db0*/  ENDCOLLECTIVE ;  /* 0x000000000000791b */ /* 0x01ffe20003800000 */
.L_x_8300:
[----:B------:R-:W-:Y:S05]  /*21dc0*/  BSYNC B0 ;  /* 0x0000000000007941 */ /* 0x000fea0003800000 */
.L_x_8299:
[----:B------:R-:W-:Y:S01]  /*21dd0*/  IMAD.MOV.U32 R24, RZ, RZ, R14 ;  /* 0x000000ffff187224 */ /* 0x000fe200078e000e */
[----:B------:R-:W-:Y:S06]  /*21de0*/  BRA `(.L_x_8151) ;  /* 0xffffffb400247947 */ /* 0x000fec000383ffff */
.L_x_8158:
[----:B0-----:R0:W1:Y:S02]  /*21df0*/  SYNCS.PHASECHK.TRANS64.TRYWAIT P0, [R7+URZ+0x28c20], R0 ;  /* 0x028c2000070075a7 */ /* 0x001064000800017f */
[----:B-1----:R-:W-:Y:S05]  /*21e00*/  @!P0 NANOSLEEP.SYNCS 0x989680 ;  /* 0x009896800000895d */ /* 0x002fea0003900000 */
[----:B------:R-:W1:Y:S02]  /*21e10*/  @!P0 SYNCS.PHASECHK.TRANS64 P0, [R7+URZ+0x28c20], R0 ;  /* 0x028c2000070085a7 */ /* 0x000e64000800007f */
[----:B-1----:R-:W-:Y:S05]  /*21e20*/  @!P0 BRA `(.L_x_8158) ;  /* 0xfffffffc00f08947 */ /* 0x002fea000383ffff */
[----:B------:R-:W-:Y:S05]  /*21e30*/  BRA `(.L_x_8301) ;  /* 0xffffffbc007c7947 */ /* 0x000fea000383ffff */
.L_x_8159:
        /* <DEDUP_REMOVED lines=11> */
.L_x_8303:
[----:B------:R-:W-:Y:S05]  /*21ef0*/  BSYNC B0 ;  /* 0x0000000000007941 */ /* 0x000fea0003800000 */
.L_x_8302:
[----:B------:R-:W-:Y:S05]  /*21f00*/  BRA `(.L_x_8304) ;  /* 0xffffffbc00647947 */ /* 0x000fea000383ffff */
.L_x_8160:
[----:B------:R-:W-:Y:S01]  /*21f10*/  BSSY B0, `(.L_x_8305) ;  /* 0x0000006000007945 */ /* 0x000fe20003800000 */
[----:B------:R-:W-:-:S07]  /*21f20*/  IMAD.MOV.U32 R15, RZ, RZ, -0x1 ;  /* 0xffffffffff0f7424 */ /* 0x000fce00078e00ff */
[----:B0-234-:R-:W-:Y:S05]  /*21f30*/  WARPSYNC.COLLECTIVE R15, `(.L_x_8306) ;  /* 0x000000000f0c7348 */ /* 0x01dfea0003c00000 */
[----:B------:R-:W-:Y:S02]  /*21f40*/  ELECT P6, UR62, PT ;  /* 0x00000000003e782f */ /* 0x000fe400038c0000 */
[----:B------:R-:W-:Y:S01]  /*21f50*/  MOV R14, UR62 ;  /* 0x0000003e000e7c02 */ /* 0x000fe20008000f00 */
[----:B0-234-:R-:W-:Y:S10]  /*21f60*/  ENDCOLLECTIVE ;  /* 0x000000000000791b */ /* 0x01dff40003800000 */
.L_x_8306:
[----:B------:R-:W-:Y:S05]  /*21f70*/  BSYNC B0 ;  /* 0x0000000000007941 */ /* 0x000fea0003800000 */
.L_x_8305:
[----:B------:R-:W-:Y:S05]  /*21f80*/  BRA `(.L_x_8307) ;  /* 0xffffffbc00587947 */ /* 0x000fea000383ffff */
.L_x_8162:
[----:B0-----:R0:W1:Y:S02]  /*21f90*/  SYNCS.PHASECHK.TRANS64.TRYWAIT P1, [R5+URZ+0x28c40], R0 ;  /* 0x028c4000050075a7 */ /* 0x001064000802017f */
[----:B-1----:R-:W-:Y:S05]  /*21fa0*/  @!P1 NANOSLEEP.SYNCS 0x989680 ;  /* 0x009896800000995d */ /* 0x002fea0003900000 */
[----:B------:R-:W1:Y:S02]  /*21fb0*/  @!P1 SYNCS.PHASECHK.TRANS64 P1, [R5+URZ+0x28c40], R0 ;  /* 0x028c4000050095a7 */ /* 0x000e64000802007f */
[----:B-1----:R-:W-:Y:S05]  /*21fc0*/  @!P1 BRA `(.L_x_8162) ;  /* 0xfffffffc00f09947 */ /* 0x002fea000383ffff */
[----:B------:R-:W-:Y:S05]  /*21fd0*/  BRA `(.L_x_8308) ;  /* 0xffffffbc00787947 */ /* 0x000fea000383ffff */
.L_x_8164:
[----:B-1----:R1:W0:Y:S02]  /*21fe0*/  SYNCS.PHASECHK.TRANS64.TRYWAIT P1, [R3+URZ+0x28c40], R2 ;  /* 0x028c4002030075a7 */ /* 0x002224000802017f */
[----:B0-----:R-:W-:Y:S05]  /*21ff0*/  @!P1 NANOSLEEP.SYNCS 0x989680 ;  /* 0x009896800000995d */ /* 0x001fea0003900000 */
[----:B------:R-:W0:Y:S02]  /*22000*/  @!P1 SYNCS.PHASECHK.TRANS64 P1, [R3+URZ+0x28c40], R2 ;  /* 0x028c4002030095a7 */ /* 0x000e24000802007f */
[----:B0-----:R-:W-:Y:S05]  /*22010*/  @!P1 BRA `(.L_x_8164) ;  /* 0xfffffffc00f09947 */ /* 0x001fea000383ffff */
[----:B------:R-:W-:Y:S05]  /*22020*/  BRA `(.L_x_8309) ;  /* 0xffffffbc00847947 */ /* 0x000fea000383ffff */
.L_x_8166:
[----:B------:R0:W0:Y:S02]  /*22030*/  SYNCS.PHASECHK.TRANS64.TRYWAIT P1, [R5+URZ+0x28c60], R0 ;  /* 0x028c6000050075a7 */ /* 0x000024000802017f */
[----:B0-----:R-:W-:Y:S05]  /*22040*/  @!P1 NANOSLEEP.SYNCS 0x989680 ;  /* 0x009896800000995d */ /* 0x001fea0003900000 */
[----:B------:R-:W0:Y:S02]  /*22050*/  @!P1 SYNCS.PHASECHK.TRANS64 P1, [R5+URZ+0x28c60], R0 ;  /* 0x028c6000050095a7 */ /* 0x000e24000802007f */
[----:B0-----:R-:W-:Y:S05]  /*22060*/  @!P1 BRA `(.L_x_8166) ;  /* 0xfffffffc00f09947 */ /* 0x001fea000383ffff */
[----:B------:R-:W-:Y:S05]  /*22070*/  BRA `(.L_x_8310) ;  /* 0xffffffbc00807947 */ /* 0x000fea000383ffff */
.L_x_8311:
        /* <DEDUP_REMOVED lines=16> */
.L_x_15658:


//--------------------- .text._ZN7cutlass13device_kernelIN5flash11enable_sm90INS1_16FlashAttnFwdSm90INS1_25CollectiveMainloopFwdSm90ILi2EN4cute5tupleIJNS5_1CILi1EEES8_S8_EEENS6_IJNS7_ILi64EEESA_SA_EEELi512ENS_10bfloat16_tEfNS_4arch4Sm90ELb1ELb0ELb0ELb1ELb1ELb0ELb1ELb0ELb0ELb1ELb1ELb0EEENS1_21CollectiveEpilogueFwdINS6_IJSA_NS7_ILi512EEESA_EEES9_SC_SE_Li256ELb1ELb1ELb1ELb0EEENS1_36VarlenDynamicPersistentTileSchedulerILi64ELi64ELi256ELi128ELb1ELb1ELb1ELb1ELb1ELb1EEEEEEEEEvNT_6ParamsE --------------------------
	.section	.text._ZN7cutlass13device_kernelIN5flash11enable_sm90INS1_16FlashAttnFwdSm90INS1_25CollectiveMainloopFwdSm90ILi2EN4cute5tupleIJNS5_1CILi1EEES8_S8_EEENS6_IJNS7_ILi64EEESA_SA_EEELi512ENS_10bfloat16_tEfNS_4arch4Sm90ELb1ELb0ELb0ELb1ELb1ELb0ELb1ELb0ELb0ELb1ELb1ELb0EEENS1_21CollectiveEpilogueFwdINS6_IJSA_NS7_ILi512EEESA_EEES9_SC_SE_Li256ELb1ELb1ELb1ELb0EEENS1_36VarlenDynamicPersistentTileSchedulerILi64ELi64ELi256ELi128ELb1ELb1ELb1ELb1ELb1ELb1EEEEEEEEEvNT_6ParamsE,"ax",@progbits
	.align	128
.text._ZN7cutlass13device_kernelIN5flash11enable_sm90INS1_16FlashAttnFwdSm90INS1_25CollectiveMainloopFwdSm90ILi2EN4cute5tupleIJNS5_1CILi1EEES8_S8_EEENS6_IJNS7_ILi64EEESA_SA_EEELi512ENS_10bfloat16_tEfNS_4arch4Sm90ELb1ELb0ELb0ELb1ELb1ELb0ELb1ELb0ELb0ELb1ELb1ELb0EEENS1_21CollectiveEpilogueFwdINS6_IJSA_NS7_ILi512EEESA_EEES9_SC_SE_Li256ELb1ELb1ELb1ELb0EEENS1_36VarlenDynamicPersistentTileSchedulerILi64ELi64ELi256ELi128ELb1ELb1ELb1ELb1ELb1ELb1EEEEEEEEEvNT_6ParamsE:
        .type           _ZN7cutlass13device_kernelIN5flash11enable_sm90INS1_16FlashAttnFwdSm90INS1_25CollectiveMainloopFwdSm90ILi2EN4cute5tupleIJNS5_1CILi1EEES8_S8_EEENS6_IJNS7_ILi64EEESA_SA_EEELi512ENS_10bfloat16_tEfNS_4arch4Sm90ELb1ELb0ELb0ELb1ELb1ELb0ELb1ELb0ELb0ELb1ELb1ELb0EEENS1_21CollectiveEpilogueFwdINS6_IJSA_NS7_ILi512EEESA_EEES9_SC_SE_Li256ELb1ELb1ELb1ELb0EEENS1_36VarlenDynamicPersistentTileSchedulerILi64ELi64ELi256ELi128ELb1ELb1ELb1ELb1ELb1ELb1EEEEEEEEEvNT_6ParamsE,@function
        .size           _ZN7cutlass13device_kernelIN5flash11enable_sm90INS1_16FlashAttnFwdSm90INS1_25CollectiveMainloopFwdSm90ILi2EN4cute5tupleIJNS5_1CILi1EEES8_S8_EEENS6_IJNS7_ILi64EEESA_SA_EEELi512ENS_10bfloat16_tEfNS_4arch4Sm90ELb1ELb0ELb0ELb1ELb1ELb0ELb1ELb0ELb0ELb1ELb1ELb0EEENS1_21CollectiveEpilogueFwdINS6_IJSA_NS7_ILi512EEESA_EEES9_SC_SE_Li256ELb1ELb1ELb1ELb0EEENS1_36VarlenDynamicPersistentTileSchedulerILi64ELi64ELi256ELi128ELb1ELb1ELb1ELb1ELb1ELb1EEEEEEEEEvNT_6ParamsE,(.L_x_15659 - _ZN7cutlass13device_kernelIN5flash11enable_sm90INS1_16FlashAttnFwdSm90INS1_25CollectiveMainloopFwdSm90ILi2EN4cute5tupleIJNS5_1CILi1EEES8_S8_EEENS6_IJNS7_ILi64EEESA_SA_EEELi512ENS_10bfloat16_tEfNS_4arch4Sm90ELb1ELb0ELb0ELb1ELb1ELb0ELb1ELb0ELb0ELb1ELb1ELb0EEENS1_21CollectiveEpilogueFwdINS6_IJSA_NS7_ILi512EEESA_EEES9_SC_SE_Li256ELb1ELb1ELb1ELb0EEENS1_36VarlenDynamicPersistentTileSchedulerILi64ELi64ELi256ELi128ELb1ELb1ELb1ELb1ELb1ELb1EEEEEEEEEvNT_6ParamsE)
        .other          _ZN7cutlass13device_kernelIN5flash11enable_sm90INS1_16FlashAttnFwdSm90INS1_25CollectiveMainloopFwdSm90ILi2EN4cute5tupleIJNS5_1CILi1EEES8_S8_EEENS6_IJNS7_ILi64EEESA_SA_EEELi512ENS_10bfloat16_tEfNS_4arch4Sm90ELb1ELb0ELb0ELb1ELb1ELb0ELb1ELb0ELb0ELb1ELb1ELb0EEENS1_21CollectiveEpilogueFwdINS6_IJSA_NS7_ILi512EEESA_EEES9_SC_SE_Li256ELb1ELb1ELb1ELb0EEENS1_36VarlenDynamicPersistentTileSchedulerILi64ELi64ELi256ELi128ELb1ELb1ELb1ELb1ELb1ELb1EEEEEEEEEvNT_6ParamsE,@"STO_CUDA_ENTRY STV_DEFAULT"
_ZN7cutlass13device_kernelIN5flash11enable_sm90INS1_16FlashAttnFwdSm90INS1_25CollectiveMainloopFwdSm90ILi2EN4cute5tupleIJNS5_1CILi1EEES8_S8_EEENS6_IJNS7_ILi64EEESA_SA_EEELi512ENS_10bfloat16_tEfNS_4arch4Sm90ELb1ELb0ELb0ELb1ELb1ELb0ELb1ELb0ELb0ELb1ELb1ELb0EEENS1_21CollectiveEpilogueFwdINS6_IJSA_NS7_ILi512EEESA_EEES9_SC_SE_Li256ELb1ELb1ELb1ELb0EEENS1_36VarlenDynamicPersistentTileSchedulerILi64ELi64ELi256ELi128ELb1ELb1ELb1ELb1ELb1ELb1EEEEEEEEEvNT_6ParamsE:
        /* <DEDUP_REMOVED lines=43> */
.L_x_8312:
        /* <DEDUP_REMOVED lines=22> */
.L_x_8313:
        /* <DEDUP_REMOVED lines=18> */
.L_x_8314:
        /* <DEDUP_REMOVED lines=22> */
.L_x_8315:
        /* <DEDUP_REMOVED lines=23> */
.L_x_8316:
        /* <DEDUP_REMOVED lines=8> */
.L_x_8318:
[----:B------:R-:W-:-:S08]  /*0880*/  NOP ;  /* 0x0000000000007918 */ /* 0x000fd00000000000 */
[----:B------:R-:W0:Y:S02]  /*0890*/  USETMAXREG.TRY_ALLOC.CTAPOOL UP0, 0xe8 ;  /* 0x000000e8000079c8 */ /* 0x000e240008000600 */
[----:B0-----:R-:W-:-:S13]  /*08a0*/  PLOP3.LUT P0, PT, PT, PT, UP0, 0x80, 0x0 ;  /* 0x000000000000781c */ /* 0x001fda0003f0f008 */
[----:B------:R-:W-:Y:S05]  /*08b0*/  @!P0 BRA `(.L_x_8318) ;  /* 0xfffffffc00f08947 */ /* 0x000fea000383ffff */
[----:B------:R-:W-:Y:S01]  /*08c0*/  LOP3.LUT R2, R0, 0xffffff80, RZ, 0xc0, !PT ;  /* 0xffffff8000027812 */ /* 0x000fe200078ec0ff */
[----:B------:R-:W0:Y:S01]  /*08d0*/  S2R R3, SR_CgaCtaId ;  /* 0x0000000000037919 */ /* 0x000e220000008800 */
[----:B------:R-:W-:Y:S01]  /*08e0*/  MOV R17, 0x400 ;  /* 0x0000040000117802 */ /* 0x000fe20000000f00 */
[----:B------:R-:W-:Y:S01]  /*08f0*/  ULDC UR4, c[0x0][0xd3c] ;  /* 0x00034f0000047ab9 */ /* 0x000fe20000000800 */
[----:B------:R-:W-:-:S13]  /*0900*/  ISETP.NE.AND P0, PT, R2, 0x80, PT ;  /* 0x000000800200780c */ /* 0x000fda0003f05270 */
[----:B------:R-:W-:Y:S06]  /*0910*/  @!P0 BAR.ARV 0x8, 0x100 ;  /* 0x0204000000008b1d */ /* 0x000fec0000002000 */
[----:B------:R-:W-:Y:S02]  /*0920*/  ISETP.GE.U32.AND P0, PT, R0, 0x100, PT ;  /* 0x000001000000780c */ /* 0x000fe40003f06070 */
[----:B0-----:R-:W-:-:S11]  /*0930*/  LEA R17, R3, R17, 0x18 ;  /* 0x0000001103117211 */ /* 0x001fd600078ec0ff */
[----:B------:R-:W-:Y:S08]  /*0940*/  @P0 BAR.ARV 0xf, 0x100 ;  /* 0x03c4000000000b1d */ /* 0x000ff00000002000 */
[----:B------:R-:W-:Y:S06]  /*0950*/  BAR.SYNC.DEFER_BLOCKING 0x5, 0x180 ;  /* 0x0146000000007b1d */ /* 0x000fec0000010000 */
[----:B------:R-:W0:Y:S02]  /*0960*/  LDS.128 R12, [R17+0x388d0] ;  /* 0x0388d000110c7984 */ /* 0x000e240000000c00 */
        /* <DEDUP_REMOVED lines=13> */
[CC--:B------:R-:W-:Y:S02]  /*0a40*/  LEA.HI R8, R3.reuse, R0.reuse, RZ, 0x3 ;  /* 0x0000000003087211 */ /* 0x0c0fe400078f18ff */
[----:B------:R-:W-:Y:S02]  /*0a50*/  LEA.HI R3, R3, R0, RZ, 0x2 ;  /* 0x0000000003037211 */ /* 0x000fe400078f10ff */
[----:B------:R-:W-:-:S02]  /*0a60*/  SHF.R.S32.HI R6, RZ, 0x5, R5 ;  /* 0x00000005ff067819 */ /* 0x000fc40000011405 */
[----:B------:R-:W-:Y:S02]  /*0a70*/  LOP3.LUT R13, R3, 0xfffffffc, RZ, 0xc0, !PT ;  /* 0xfffffffc030d7812 */ /* 0x000fe400078ec0ff */
[----:B------:R-:W-:Y:S02]  /*0a80*/  LOP3.LUT R3, R4, 0xfffffff0, RZ, 0xc0, !PT ;  /* 0xfffffff004037812 */ /* 0x000fe400078ec0ff */
[----:B------:R-:W-:Y:S01]  /*0a90*/  SHF.R.S32.HI R7, RZ, 0x1f, R5 ;  /* 0x0000001fff077819 */ /* 0x000fe20000011405 */
[C---:B------:R-:W-:Y:S01]  /*0aa0*/  IMAD.IADD R13, R0.reuse, 0x1, -R13 ;  /* 0x00000001000d7824 */ /* 0x040fe200078e0a0d */
[----:B------:R-:W-:Y:S01]  /*0ab0*/  SHF.R.S32.HI R5, RZ, 0x4, R4 ;  /* 0x00000004ff057819 */ /* 0x000fe20000011404 */
[----:B------:R-:W-:Y:S01]  /*0ac0*/  IMAD.IADD R3, R0, 0x1, -R3 ;  /* 0x0000000100037824 */ /* 0x000fe200078e0a03 */
[----:B------:R-:W-:Y:S02]  /*0ad0*/  LOP3.LUT R9, R2, 0xffffff80, RZ, 0xc0, !PT ;  /* 0xffffff8002097812 */ /* 0x000fe400078ec0ff */
[----:B------:R-:W-:-:S02]  /*0ae0*/  LOP3.LUT R11, R8, 0xfffffff8, RZ, 0xc0, !PT ;  /* 0xfffffff8080b7812 */ /* 0x000fc400078ec0ff */
[----:B------:R-:W-:Y:S01]  /*0af0*/  SHF.R.S32.HI R8, RZ, 0x1f, R3 ;  /* 0x0000001fff087819 */ /* 0x000fe20000011403 */
[----:B------:R-:W-:Y:S01]  /*0b00*/  IMAD.IADD R9, R0, 0x1, -R9 ;  /* 0x0000000100097824 */ /* 0x000fe200078e0a09 */
[----:B------:R-:W-:Y:S01]  /*0b10*/  LEA.HI R4, R4, R5, RZ, 0x1 ;  /* 0x0000000504047211 */ /* 0x000fe200078f08ff */
[----:B------:R-:W-:Y:S01]  /*0b20*/  IMAD.IADD R11, R0, 0x1, -R11 ;  /* 0x00000001000b7824 */ /* 0x000fe200078e0a0b */
[----:B------:R-:W-:Y:S02]  /*0b30*/  LEA.HI R7, R7, R6, RZ, 0x2 ;  /* 0x0000000607077211 */ /* 0x000fe400078f10ff */
[----:B------:R-:W-:Y:S01]  /*0b40*/  LEA.HI R10, R13, R13, RZ, 0x1 ;  /* 0x0000000d0d0a7211 */ /* 0x000fe200078f08ff */
[----:B------:R-:W-:Y:S01]  /*0b50*/  IMAD.SHL.U32 R18, R11, 0x8, RZ ;  /* 0x000000080b127824 */ /* 0x000fe200078e00ff */
[----:B------:R-:W-:Y:S02]  /*0b60*/  LEA.HI R8, R8, R3, RZ, 0x3 ;  /* 0x0000000308087211 */ /* 0x000fe400078f18ff */
[----:B------:R-:W-:Y:S01]  /*0b70*/  LOP3.LUT R4, R4, 0x1ffffffe, RZ, 0xc0, !PT ;  /* 0x1ffffffe04047812 */ /* 0x000fe200078ec0ff */
[C---:B------:R-:W-:Y:S01]  /*0b80*/  VIADD R200, R18.reuse, 0x40 ;  /* 0x0000004012c87836 */ /* 0x040fe20000000000 */
[----:B------:R-:W-:Y:S01]  /*0b90*/  SHF.R.S32.HI R20, RZ, 0x7, R2 ;  /* 0x00000007ff147819 */ /* 0x000fe20000011402 */
[----:B------:R-:W-:Y:S01]  /*0ba0*/  VIADD R199, R18, 0x80 ;  /* 0x0000008012c77836 */ /* 0x000fe20000000000 */
[----:B------:R-:W-:Y:S01]  /*0bb0*/  LOP3.LUT R7, R7, 0x3ffffc, RZ, 0xc0, !PT ;  /* 0x003ffffc07077812 */ /* 0x000fe200078ec0ff */
[----:B------:R-:W-:Y:S01]  /*0bc0*/  IMAD.IADD R4, R5, 0x1, -R4 ;  /* 0x0000000105047824 */ /* 0x000fe200078e0a04 */
[----:B------:R-:W-:Y:S01]  /*0bd0*/  SHF.R.S32.HI R0, RZ, 0x1f, R9 ;  /* 0x0000001fff007819 */ /* 0x000fe20000011409 */
[----:B------:R-:W-:Y:S01]  /*0be0*/  IMAD R12, R20, 0x100, R3 ;  /* 0x00000100140c7824 */ /* 0x000fe200078e0203 */
[----:B------:R-:W-:Y:S01]  /*0bf0*/  LOP3.LUT R16, R10, 0x1ffffffe, RZ, 0xc0, !PT ;  /* 0x1ffffffe0a107812 */ /* 0x000fe200078ec0ff */
[----:B------:R-:W-:Y:S01]  /*0c00*/  IMAD.IADD R7, R6, 0x1, -R7 ;  /* 0x0000000106077824 */ /* 0x000fe200078e0a07 */
[C---:B------:R-:W-:Y:S01]  /*0c10*/  LOP3.LUT R10, R8.reuse, 0xfffffff8, RZ, 0xc0, !PT ;  /* 0xfffffff8080a7812 */ /* 0x040fe200078ec0ff */
[----:B------:R-:W-:Y:S01]  /*0c20*/  IMAD.SHL.U32 R8, R8, 0x40, RZ ;  /* 0x0000004008087824 */ /* 0x000fe200078e00ff */
[-C--:B------:R-:W-:Y:S01]  /*0c30*/  LEA.HI R5, R0, R9.reuse, RZ, 0x2 ;  /* 0x0000000900057211 */ /* 0x080fe200078f10ff */
[----:B------:R-:W-:Y:S01]  /*0c40*/  IMAD R15, R7, 0x10, R12 ;  /* 0x00000010070f7824 */ /* 0x000fe200078e020c */
[----:B------:R-:W-:Y:S01]  /*0c50*/  LEA.HI R2, R2, R20, RZ, 0x1 ;  /* 0x0000001402027211 */ /* 0x000fe200078f08ff */
[----:B------:R-:W-:Y:S01]  /*0c60*/  IMAD.IADD R10, R3, 0x1, -R10 ;  /* 0x00000001030a7824 */ /* 0x000fe200078e0a0a */
[----:B------:R-:W-:Y:S01]  /*0c70*/  LEA.HI R3, R0, R9, RZ, 0x5 ;  /* 0x0000000900037211 */ /* 0x000fe200078f28ff */
[----:B------:R-:W-:Y:S01]  /*0c80*/  IMAD.SHL.U32 R4, R4, 0x8, RZ ;  /* 0x0000000804047824 */ /* 0x000fe200078e00ff */
[----:B------:R-:W-:Y:S01]  /*0c90*/  LOP3.LUT R12, R5, 0x7ffffffc, RZ, 0xc0, !PT ;  /* 0x7ffffffc050c7812 */ /* 0x000fe200078ec0ff */
[----:B------:R-:W-:Y:S01]  /*0ca0*/  IMAD.SHL.U32 R7, R10, 0x40, RZ ;  /* 0x000000400a077824 */ /* 0x000fe200078e00ff */
[--C-:B------:R-:W-:Y:S01]  /*0cb0*/  SHF.R.S32.HI R0, RZ, 0x2, R5.reuse ;  /* 0x00000002ff007819 */ /* 0x100fe20000011405 */
[----:B------:R-:W-:Y:S01]  /*0cc0*/  STL [R1+0xc], R20 ;  /* 0x00000c1401007387 */ /* 0x000fe20000100800 */
[----:B------:R-:W-:Y:S01]  /*0cd0*/  SHF.R.S32.HI R5, RZ, 0x1f, R5 ;  /* 0x0000001fff057819 */ /* 0x000fe20000011405 */
[----:B------:R-:W-:Y:S01]  /*0ce0*/  IMAD.IADD R12, R9, 0x1, -R12 ;  /* 0x00000001090c7824 */ /* 0x000fe200078e0a0c */
[----:B------:R-:W-:Y:S01]  /*0cf0*/  SHF.R.S32.HI R3, RZ, 0x5, R3 ;  /* 0x00000005ff037819 */ /* 0x000fe20000011403 */
[----:B------:R-:W-:Y:S01]  /*0d00*/  IMAD.IADD R16, R13, 0x1, -R16 ;  /* 0x000000010d107824 */ /* 0x000fe200078e0a10 */
[----:B------:R-:W-:Y:S01]  /*0d10*/  LEA.HI R5, R5, R0, RZ, 0x3 ;  /* 0x0000000005057211 */ /* 0x000fe200078f18ff */
[----:B------:R-:W-:Y:S01]  /*0d20*/  IMAD.SHL.U32 R192, R12, 0x2, RZ ;  /* 0x000000020cc07824 */ /* 0x000fe200078e00ff */
[----:B------:R-:W-:Y:S01]  /*0d30*/  LOP3.LUT R7, R7, 0x1c0, RZ, 0xc0, !PT ;  /* 0x000001c007077812 */ /* 0x000fe200078ec0ff */
[C---:B------:R-:W-:Y:S01]  /*0d40*/  VIADD R198, R18.reuse, 0xc0 ;  /* 0x000000c012c67836 */ /* 0x040fe20000000000 */
[----:B------:R-:W-:Y:S01]  /*0d50*/  LOP3.LUT R5, R5, 0xfffffff8, RZ, 0xc0, !PT ;  /* 0xfffffff805057812 */ /* 0x000fe200078ec0ff */
[----:B------:R-:W-:Y:S01]  /*0d60*/  VIADD R197, R18, 0x100 ;  /* 0x0000010012c57836 */ /* 0x000fe20000000000 */
[----:B------:R-:W-:Y:S01]  /*0d70*/  LOP3.LUT R9, R8, 0x7ffffe00, RZ, 0xc0, !PT ;  /* 0x7ffffe0008097812 */ /* 0x000fe200078ec0ff */
[--C-:B------:R-:W-:Y:S01]  /*0d80*/  IMAD.U32 R8, R15, 0x40, R4.reuse ;  /* 0x000000400f087824 */ /* 0x100fe200078e0004 */
[----:B------:R-:W-:Y:S01]  /*0d90*/  LOP3.LUT R4, R7, 0x8, R4, 0xf8, !PT ;  /* 0x0000000807047812 */ /* 0x000fe200078ef804 */
[----:B------:R-:W-:Y:S01]  /*0da0*/  IMAD.IADD R0, R0, 0x1, -R5 ;  /* 0x0000000100007824 */ /* 0x000fe200078e0a05 */
[----:B------:R-:W-:Y:S01]  /*0db0*/  SHF.R.U32.HI R7, RZ, 0x3, R7 ;  /* 0x00000003ff077819 */ /* 0x000fe20000011607 */
[----:B------:R-:W-:Y:S01]  /*0dc0*/  IMAD R9, R6, 0x400, R9 ;  /* 0x0000040006097824 */ /* 0x000fe200078e0209 */
[----:B------:R0:W-:Y:S01]  /*0dd0*/  STL [R1+0x2c], R8 ;  /* 0x00002c0801007387 */ /* 0x0001e20000100800 */
[----:B------:R-:W-:Y:S01]  /*0de0*/  IMAD R19, R3, 0x10, R0 ;  /* 0x0000001003137824 */ /* 0x000fe200078e0200 */
[----:B------:R-:W-:Y:S01]  /*0df0*/  LOP3.LUT R0, R2, 0xfffffe, RZ, 0xc0, !PT ;  /* 0x00fffffe02007812 */ /* 0x000fe200078ec0ff */
[----:B------:R-:W-:Y:S01]  /*0e00*/  VIADD R5, R18, 0x180 ;  /* 0x0000018012057836 */ /* 0x000fe20000000000 */
[----:B------:R-:W-:Y:S01]  /*0e10*/  LOP3.LUT R4, R4, R7, RZ, 0x3c, !PT ;  /* 0x0000000704047212 */ /* 0x000fe200078e3cff */
[----:B------:R-:W-:Y:S01]  /*0e20*/  IMAD.MOV.U32 R6, RZ, RZ, R14 ;  /* 0x000000ffff067224 */ /* 0x000fe200078e000e */
[----:B------:R-:W-:Y:S01]  /*0e30*/  R2P PR, R10, 0x6 ;  /* 0x000000060a007804 */ /* 0x000fe20000000000 */
[----:B------:R-:W-:-:S02]  /*0e40*/  IMAD.IADD R0, R20, 0x1, -R0 ;  /* 0x0000000114007824 */ /* 0x000fc400078e0a00 */
[----:B------:R-:W-:Y:S02]  /*0e50*/  IMAD.IADD R4, R9, 0x1, R4 ;  /* 0x0000000109047824 */ /* 0x000fe400078e0204 */
[----:B------:R-:W-:Y:S01]  /*0e60*/  IMAD.SHL.U32 R3, R0, 0x100, RZ ;  /* 0x0000010000037824 */ /* 0x000fe200078e00ff */
[----:B------:R-:W-:Y:S01]  /*0e70*/  SEL R190, R190, 0xffffffe0, !P1 ;  /* 0xffffffe0bebe7807 */ /* 0x000fe20004800000 */
[----:B------:R-:W-:Y:S02]  /*0e80*/  VIADD R0, R18, 0x1c0 ;  /* 0x000001c012007836 */ /* 0x000fe40000000000 */
[----:B------:R-:W-:Y:S01]  /*0e90*/  IMAD.IADD R23, R192, 0x1, R3 ;  /* 0x00000001c0177824 */ /* 0x000fe200078e0203 */
[----:B------:R1:W-:Y:S01]  /*0ea0*/  STL [R1+0x28], R3 ;  /* 0x0000280301007387 */ /* 0x0003e20000100800 */
[----:B------:R-:W-:Y:S02]  /*0eb0*/  IMAD R188, R4, 0x2, R17 ;  /* 0x0000000204bc7824 */ /* 0x000fe400078e0211 */
[C---:B------:R-:W-:Y:S01]  /*0ec0*/  VIADD R7, R23.reuse, 0x8 ;  /* 0x0000000817077836 */ /* 0x040fe20000000000 */
[----:B------:R-:W-:Y:S01]  /*0ed0*/  SHF.R.S32.HI R0, RZ, 0x1f, R23 ;  /* 0x0000001fff007819 */ /* 0x000fe20000011417 */
[----:B------:R-:W-:-:S02]  /*0ee0*/  VIADD R5, R23, 0x10 ;  /* 0x0000001017057836 */ /* 0x000fc40000000000 */
[C---:B------:R-:W-:Y:S01]  /*0ef0*/  VIADD R0, R23.reuse, 0x20 ;  /* 0x0000002017007836 */ /* 0x040fe20000000000 */
[----:B0-----:R-:W-:Y:S01]  /*0f00*/  SHF.R.S32.HI R8, RZ, 0x1f, R7 ;  /* 0x0000001fff087819 */ /* 0x001fe20000011407 */
[C---:B------:R-:W-:Y:S01]  /*0f10*/  VIADD R229, R23.reuse, 0x28 ;  /* 0x0000002817e57836 */ /* 0x040fe20000000000 */
[----:B-1----:R-:W-:Y:S01]  /*0f20*/  SHF.R.S32.HI R3, RZ, 0x1f, R200 ;  /* 0x0000001fff037819 */ /* 0x002fe200000114c8 */
        /* <DEDUP_REMOVED lines=61> */
[----:B------:R-:W-:-:S02]  /*1300*/  IMAD.MOV.U32 R2, RZ, RZ, RZ ;  /* 0x000000ffff027224 */ /* 0x000fc400078e00ff */
[----:B------:R-:W-:Y:S02]  /*1310*/  VIADD R196, R18, 0x140 ;  /* 0x0000014012c47836 */ /* 0x000fe40000000000 */
[----:B------:R-:W-:Y:S02]  /*1320*/  IMAD R193, R16, 0x8, R19 ;  /* 0x0000000810c17824 */ /* 0x000fe400078e0213 */
[----:B------:R-:W-:-:S07]  /*1330*/  IMAD.IADD R190, R190, 0x1, R189 ;  /* 0x00000001bebe7824 */ /* 0x000fce00078e02bd */
.L_x_8382:
[----:B------:R-:W-:Y:S01]  /*1340*/  ULDC.64 UR6, c[0x0][0xd88] ;  /* 0x0003620000067ab9 */ /* 0x000fe20000000a00 */
[----:B------:R-:W-:Y:S01]  /*1350*/  ULDC.64 UR8, c[0x0][0xb10] ;  /* 0x0002c40000087ab9 */ /* 0x000fe20000000a00 */
[----:B------:R-:W-:Y:S01]  /*1360*/  UIMAD.WIDE UR6, UR5, 0x4, UR6 ;  /* 0x00000004050678a5 */ /* 0x000fe2000f8e0206 */
[----:B012---:R-:W0:Y:S05]  /*1370*/  LDC.64 R10, c[0x0][0x418] ;  /* 0x00010600ff0a7b82 */ /* 0x007e2a0000000a00 */
[----:B------:R-:W-:Y:S02]  /*1380*/  IMAD.U32 R194, RZ, RZ, UR6 ;  /* 0x00000006ffc27e24 */ /* 0x000fe4000f8e00ff */
[----:B------:R-:W-:Y:S01]  /*1390*/  IMAD.U32 R195, RZ, RZ, UR7 ;  /* 0x00000007ffc37e24 */ /* 0x000fe2000f8e00ff */
[----:B------:R-:W-:Y:S01]  /*13a0*/  ULDC.64 UR6, c[0x0][0xb20] ;  /* 0x0002c80000067ab9 */ /* 0x000fe20000000a00 */
[----:B------:R-:W1:Y:S03]  /*13b0*/  LDC R3, c[0x0][0x424] ;  /* 0x00010900ff037b82 */ /* 0x000e660000000800 */
[----:B------:R-:W2:Y:S01]  /*13c0*/  LDG.E R194, desc[UR42][R194.64] ;  /* 0x0000002ac2c27981 */ /* 0x000ea2000c1e1900 */
[----:B------:R-:W-:Y:S01]  /*13d0*/  ISETP.NE.U32.AND P1, PT, RZ, UR6, PT ;  /* 0x00000006ff007c0c */ /* 0x000fe2000bf25070 */
[----:B------:R-:W-:Y:S01]  /*13e0*/  IMAD.MOV.U32 R8, RZ, RZ, RZ ;  /* 0x000000ffff087224 */ /* 0x000fe200078e00ff */
[----:B------:R-:W-:-:S02]  /*13f0*/  ISETP.NE.U32.AND P0, PT, RZ, UR8, PT ;  /* 0x00000008ff007c0c */ /* 0x000fc4000bf05070 */
[----:B------:R-:W-:Y:S01]  /*1400*/  ISETP.NE.AND.EX P1, PT, RZ, UR7, PT, P1 ;  /* 0x00000007ff007c0c */ /* 0x000fe2000bf25310 */
[----:B---3-5:R-:W3:Y:S01]  /*1410*/  LDC R12, c[0x0][0x2f0] ;  /* 0x0000bc00ff0c7b82 */ /* 0x028ee20000000800 */
[----:B------:R-:W-:Y:S02]  /*1420*/  ISETP.NE.AND.EX P0, PT, RZ, UR9, PT, P0 ;  /* 0x00000009ff007c0c */ /* 0x000fe4000bf05300 */
[----:B--2---:R-:W-:-:S09]  /*1430*/  SHF.R.S32.HI R202, RZ, 0x1f, R194 ;  /* 0x0000001fffca7819 */ /* 0x004fd200000114c2 */
[----:B----4-:R-:W-:-:S04]  /*1440*/  @P1 LEA R4, P2, R194, UR6, 0x2 ;  /* 0x00000006c2041c11 */ /* 0x010fc8000f8410ff */
[C---:B------:R-:W-:Y:S02]  /*1450*/  @P1 LEA.HI.X R5, R194.reuse, UR7, R202, 0x2, P2 ;  /* 0x00000007c2051c11 */ /* 0x040fe400090f14ca */
[----:B------:R-:W-:-:S03]  /*1460*/  @P0 LEA R184, P2, R194, UR8, 0x2 ;  /* 0x00000008c2b80c11 */ /* 0x000fc6000f8410ff */
[----:B------:R2:W5:Y:S01]  /*1470*/  @P1 LDG.E R8, desc[UR42][R4.64] ;  /* 0x0000002a04081981 */ /* 0x000562000c1e1900 */
[----:B------:R-:W-:Y:S01]  /*1480*/  @P0 LEA.HI.X R185, R194, UR9, R202, 0x2, P2 ;  /* 0x00000009c2b90c11 */ /* 0x000fe200090f14ca */
[----:B------:R-:W-:-:S04]  /*1490*/  ULDC.64 UR8, c[0x0][0xb18] ;  /* 0x0002c60000087ab9 */ /* 0x000fc80000000a00 */
[----:B------:R2:W5:Y:S01]  /*14a0*/  @P0 LDG.E R184, desc[UR42][R184.64] ;  /* 0x0000002ab8b80981 */ /* 0x000562000c1e1900 */
[----:B0-----:R-:W-:Y:S02]  /*14b0*/  ISETP.NE.U32.AND P1, PT, R10, RZ, PT ;  /* 0x000000ff0a00720c */ /* 0x001fe40003f25070 */
[----:B------:R-:W-:Y:S02]  /*14c0*/  ISETP.NE.U32.AND P2, PT, RZ, UR8, PT ;  /* 0x00000008ff007c0c */ /* 0x000fe4000bf45070 */
[C---:B------:R-:W-:Y:S02]  /*14d0*/  LOP3.LUT R0, R6.reuse, 0xff000000, RZ, 0xc0, !PT ;  /* 0xff00000006007812 */ /* 0x040fe400078ec0ff */
[----:B------:R-:W-:Y:S02]  /*14e0*/  ISETP.NE.AND.EX P1, PT, R11, RZ, PT, P1 ;  /* 0x000000ff0b00720c */ /* 0x000fe40003f25310 */
[----:B------:R-:W-:Y:S02]  /*14f0*/  ISETP.NE.AND.EX P2, PT, RZ, UR9, PT, P2 ;  /* 0x00000009ff007c0c */ /* 0x000fe4000bf45320 */
[----:B------:R-:W-:-:S02]  /*1500*/  LOP3.LUT R195, R6, 0xffff, RZ, 0xc0, !PT ;  /* 0x0000ffff06c37812 */ /* 0x000fc400078ec0ff */
[----:B------:R-:W-:Y:S02]  /*1510*/  LOP3.LUT R201, R6, 0xff0000, RZ, 0xc0, !PT ;  /* 0x00ff000006c97812 */ /* 0x000fe400078ec0ff */
[----:B------:R-:W-:Y:S02]  /*1520*/  SHF.R.U32.HI R0, RZ, 0x8, R0 ;  /* 0x00000008ff007819 */ /* 0x000fe40000011600 */
[----:B-1----:R-:W-:Y:S01]  /*1530*/  SEL R3, R3, 0x1, P1 ;  /* 0x0000000103037807 */ /* 0x002fe20000800000 */
[----:B--23--:R-:W-:Y:S06]  /*1540*/  @P0 BRA `(.L_x_8319) ;  /* 0x0000000000280947 */ /* 0x00cfec0003800000 */
[----:B------:R-:W-:Y:S01]  /*1550*/  ULDC.64 UR6, c[0x0][0xaf8] ;  /* 0x0002be0000067ab9 */ /* 0x000fe20000000a00 */
[----:B-----5:R-:W0:Y:S01]  /*1560*/  LDC R184, c[0x0][0x288] ;  /* 0x0000a200ffb87b82 */ /* 0x020e220000000800 */
[----:B------:R-:W-:-:S04]  /*1570*/  ISETP.NE.U32.AND P0, PT, RZ, UR6, PT ;  /* 0x00000006ff007c0c */ /* 0x000fc8000bf05070 */
[----:B------:R-:W-:-:S13]  /*1580*/  ISETP.NE.AND.EX P0, PT, RZ, UR7, PT, P0 ;  /* 0x00000007ff007c0c */ /* 0x000fda000bf05300 */
[----:B------:R-:W-:Y:S05]  /*1590*/  @!P0 BRA `(.L_x_8319) ;  /* 0x0000000000148947 */ /* 0x000fea0003800000 */
[----:B------:R-:W1:Y:S02]  /*15a0*/  LDC.64 R4, c[0x0][0xaf8] ;  /* 0x0002be00ff047b82 */ /* 0x000e640000000a00 */
[----:B-1----:R-:W-:-:S05]  /*15b0*/  IMAD.WIDE R4, R194, 0x4, R4 ;  /* 0x00000004c2047825 */ /* 0x002fca00078e0204 */
[----:B0-----:R-:W2:Y:S04]  /*15c0*/  LDG.E R184, desc[UR42][R4.64] ;  /* 0x0000002a04b87981 */ /* 0x001ea8000c1e1900 */
[----:B------:R-:W2:Y:S02]  /*15d0*/  LDG.E R7, desc[UR42][R4.64+0x4] ;  /* 0x0000042a04077981 */ /* 0x000ea4000c1e1900 */
[----:B--2---:R-:W-:-:S07]  /*15e0*/  IMAD.IADD R184, R7, 0x1, -R184 ;  /* 0x0000000107b87824 */ /* 0x004fce00078e0ab8 */
.L_x_8319:
[----:B------:R-:W-:Y:S01]  /*15f0*/  LEA.HI R201, R201, R0, RZ, 0x10 ;  /* 0x00000000c9c97211 */ /* 0x000fe200078f80ff */
[----:B------:R-:W-:Y:S01]  /*1600*/  IMAD R185, R3, R12, RZ ;  /* 0x0000000c03b97224 */ /* 0x000fe200078e02ff */
[----:B------:R-:W-:Y:S06]  /*1610*/  @!P2 BRA `(.L_x_8320) ;  /* 0x000000000010a947 */ /* 0x000fec0003800000 */
[----:B------:R-:W-:-:S04]  /*1620*/  LEA R4, P0, R194, UR8, 0x2 ;  /* 0x00000008c2047c11 */ /* 0x000fc8000f8010ff */
[----:B------:R-:W-:-:S05]  /*1630*/  LEA.HI.X R5, R194, UR9, R202, 0x2, P0 ;  /* 0x00000009c2057c11 */ /* 0x000fca00080f14ca */
[----:B------:R1:W5:Y:S01]  /*1640*/  LDG.E R185, desc[UR42][R4.64] ;  /* 0x0000002a04b97981 */ /* 0x000362000c1e1900 */
[----:B------:R-:W-:Y:S05]  /*1650*/  BRA `(.L_x_8321) ;  /* 0x0000000000247947 */ /* 0x000fea0003800000 */
.L_x_8320:
        /* <DEDUP_REMOVED lines=9> */
.L_x_8321:
[----:B------:R-:W-:Y:S01]  /*16f0*/  UISETP.NE.AND UP0, UPT, UR41, 0x1, UPT ;  /* 0x000000012900788c */ /* 0x000fe2000bf05270 */
[----:B-----5:R-:W-:Y:S01]  /*1700*/  IMAD.IADD R185, R185, 0x1, -R8 ;  /* 0x00000001b9b97824 */ /* 0x020fe200078e0a08 */
[----:B------:R-:W-:-:S03]  /*1710*/  USHF.L.U32 UR39, UR4, 0x6, URZ ;  /* 0x0000000604277899 */ /* 0x000fc6000800063f */
[----:B------:R-:W-:Y:S01]  /*1720*/  VIADD R0, R185, 0x3f ;  /* 0x0000003fb9007836 */ /* 0x000fe20000000000 */
[----:B------:R-:W-:-:S04]  /*1730*/  PLOP3.LUT P0, PT, PT, PT, UP0, 0x80, 0x0 ;  /* 0x000000000000781c */ /* 0x000fc80003f0f008 */
[----:B------:R-:W-:-:S04]  /*1740*/  SHF.R.S32.HI R3, RZ, 0x1f, R0 ;  /* 0x0000001fff037819 */ /* 0x000fc80000011400 */
[----:B------:R-:W-:-:S04]  /*1750*/  LEA.HI R3, R3, R0, RZ, 0x6 ;  /* 0x0000000003037211 */ /* 0x000fc800078f30ff */
[----:B------:R-:W-:Y:S01]  /*1760*/  SHF.R.S32.HI R6, RZ, 0x6, R3 ;  /* 0x00000006ff067819 */ /* 0x000fe20000011403 */
[----:B------:R-:W-:Y:S06]  /*1770*/  @!P0 BRA `(.L_x_8322) ;  /* 0x0000001c00fc8947 */ /* 0x000fec0003800000 */
[----:B------:R-:W2:Y:S01]  /*1780*/  LDC R0, c[0x0][0x448] ;  /* 0x00011200ff007b82 */ /* 0x000ea20000000800 */
[----:B------:R-:W-:Y:S01]  /*1790*/  UIADD3 UR4, UR39, 0x3f, URZ ;  /* 0x0000003f27047890 */ /* 0x000fe2000fffe03f */
[----:B0-----:R-:W-:Y:S02]  /*17a0*/  IADD3 R185, R185, 0x40, -R184 ;  /* 0x00000040b9b97810 */ /* 0x001fe40007ffe8b8 */
[----:B------:R-:W-:Y:S02]  /*17b0*/  LOP3.LUT R8, R201, 0xff, RZ, 0xc0, !PT ;  /* 0x000000ffc9087812 */ /* 0x000fe400078ec0ff */
[----:B--2---:R-:W-:Y:S01]  /*17c0*/  ISETP.NE.AND P0, PT, R0, 0x1, PT ;  /* 0x000000010000780c */ /* 0x004fe20003f05270 */
[----:B------:R-:W-:-:S12]  /*17d0*/  IMAD.U32 R0, RZ, RZ, UR4 ;  /* 0x00000004ff007e24 */ /* 0x000fd8000f8e00ff */
[----:B------:R-:W0:Y:S08]  /*17e0*/  @P0 LDC R3, c[0x0][0x44c] ;  /* 0x00011300ff030b82 */ /* 0x000e300000000800 */
[----:B-1----:R-:W1:Y:S01]  /*17f0*/  @P0 LDC R4, c[0x0][0x450] ;  /* 0x00011400ff040b82 */ /* 0x002e620000000800 */
[----:B0-----:R-:W-:-:S05]  /*1800*/  @P0 IMAD.HI.U32 R3, R3, UR4, RZ ;  /* 0x0000000403030c27 */ /* 0x001fca000f8e00ff */
        /* <DEDUP_REMOVED lines=39> */
.L_x_8323:
[-C--:B------:R-:W-:Y:S01]  /*1a80*/  IMAD R0, R8, R3.reuse, RZ ;  /* 0x0000000308007224 */ /* 0x080fe200078e02ff */
[----:B------:R-:W-:Y:S01]  /*1a90*/  PLOP3.LUT P0, PT, PT, PT, PT, 0x80, 0x0 ;  /* 0x000000000000781c */ /* 0x000fe20003f0f070 */
[----:B------:R-:W-:Y:S01]  /*1aa0*/  IMAD.MOV.U32 R20, RZ, RZ, RZ ;  /* 0x000000ffff147224 */ /* 0x000fe200078e00ff */
[----:B------:R-:W-:Y:S02]  /*1ab0*/  CS2R R150, SRZ ;  /* 0x0000000000967805 */ /* 0x000fe4000001ff00 */
[----:B------:R-:W-:Y:S02]  /*1ac0*/  CS2R R148, SRZ ;  /* 0x0000000000947805 */ /* 0x000fe4000001ff00 */
[----:B------:R-:W-:Y:S01]  /*1ad0*/  VIADDMNMX R11, R0, R3, R11, PT ;  /* 0x00000003000b7246 */ /* 0x000fe2000380010b */
        /* <DEDUP_REMOVED lines=76> */
[----:B------:R-:W-:Y:S01]  /*1fa0*/  UMOV UR7, 0x40000040 ;  /* 0x4000004000077882 */ /* 0x000fe20000000000 */
[----:B------:R-:W-:Y:S01]  /*1fb0*/  WARPGROUP.ARRIVE ;  /* 0x00000000000079c5 */ /* 0x000fe20000000000 */
        /* <DEDUP_REMOVED lines=12> */
[C---:B------:R-:W-:Y:S01]  /*2080*/  R2UR UR16, R5.reuse ;  /* 0x00000000051072ca */ /* 0x040fe200000e0000 */
[----:B------:R-:W-:Y:S01]  /*2090*/  VIADD R6, R5, 0x2 ;  /* 0x0000000205067836 */ /* 0x000fe20000000000 */
[----:B------:R-:W-:-:S04]  /*20a0*/  LOP3.LUT R3, R3, 0x2000000, RZ, 0xfc, !PT ;  /* 0x0200000003037812 */ /* 0x000fc800078efcff */
[----:B------:R-:W-:Y:S01]  /*20b0*/  R2UR UR12, R6 ;  /* 0x00000000060c72ca */ /* 0x000fe200000e0000 */
[----:B------:R-:W-:-:S04]  /*20c0*/  IMAD R4, R2, 0x1000, R3 ;  /* 0x0000100002047824 */ /* 0x000fc800078e0203 */
[C---:B------:R-:W-:Y:S01]  /*20d0*/  VIADD R6, R4.reuse, 0x80 ;  /* 0x0000008004067836 */ /* 0x040fe20000000000 */
[----:B------:R-:W-:-:S04]  /*20e0*/  R2UR UR18, R4 ;  /* 0x00000000041272ca */ /* 0x000fc800000e0000 */
[----:B------:R-:W-:Y:S01]  /*20f0*/  R2UR UR14, R6 ;  /* 0x00000000060e72ca */ /* 0x000fe200000e0000 */
[C---:B------:R-:W-:Y:S02]  /*2100*/  VIADD R6, R5.reuse, 0x4 ;  /* 0x0000000405067836 */ /* 0x040fe40000000000 */
[----:B------:R-:W-:-:S03]  /*2110*/  VIADD R5, R5, 0x6 ;  /* 0x0000000605057836 */ /* 0x000fc60000000000 */
[----:B------:R-:W-:Y:S01]  /*2120*/  R2UR UR8, R6 ;  /* 0x00000000060872ca */ /* 0x000fe200000e0000 */
[C---:B------:R-:W-:Y:S01]  /*2130*/  VIADD R6, R4.reuse, 0x100 ;  /* 0x0000010004067836 */ /* 0x040fe20000000000 */
[----:B------:R-:W-:Y:S01]  /*2140*/  R2UR UR4, R5 ;  /* 0x00000000050472ca */ /* 0x000fe200000e0000 */
[----:B------:R-:W-:Y:S01]  /*2150*/  HGMMA.64x256x16.F32.BF16 R24, gdesc[UR16].tnspB, RZ, !UPT, gsb0 ;  /* 0x43e00000101879f0 */ /* 0x000fe2000c0018ff */
[----:B------:R-:W-:Y:S02]  /*2160*/  VIADD R4, R4, 0x180 ;  /* 0x0000018004047836 */ /* 0x000fe40000000000 */
[----:B------:R-:W-:-:S03]  /*2170*/  R2UR UR10, R6 ;  /* 0x00000000060a72ca */ /* 0x000fc600000e0000 */
[----:B------:R-:W-:Y:S01]  /*2180*/  R2UR UR6, R4 ;  /* 0x00000000040672ca */ /* 0x000fe200000e0000 */
[----:B------:R-:W-:-:S05]  /*2190*/  IMAD.MOV.U32 R4, RZ, RZ, 0x1 ;  /* 0x00000001ff047424 */ /* 0x000fca00078e00ff */
[----:B------:R-:W-:-:S04]  /*21a0*/  SEL R4, R4, 0x2, !P0 ;  /* 0x0000000204047807 */ /* 0x000fc80004000000 */
[----:B------:R-:W-:-:S04]  /*21b0*/  LOP3.LUT R4, R4, 0x1, RZ, 0xfc, !PT ;  /* 0x0000000104047812 */ /* 0x000fc800078efcff */
[----:B------:R-:W-:Y:S01]  /*21c0*/  ISETP.NE.AND P1, PT, R4, 0x3, PT ;  /* 0x000000030400780c */ /* 0x000fe20003f25270 */
        /* <DEDUP_REMOVED lines=15> */
.L_x_8325:
[----:B------:R-:W0:Y:S01]  /*22c0*/  S2R R5, SR_CgaCtaId ;  /* 0x0000000000057919 */ /* 0x000e220000008800 */
[----:B------:R-:W-:Y:S01]  /*22d0*/  UIADD3 UR6, UR20, -0x2, URZ ;  /* 0xfffffffe14067890 */ /* 0x000fe2000fffe03f */
[----:B------:R-:W-:-:S04]  /*22e0*/  IMAD R4, R2, 0x8, R17 ;  /* 0x0000000802047824 */ /* 0x000fc800078e0211 */
[----:B------:R-:W-:Y:S01]  /*22f0*/  VIADD R4, R4, 0x38860 ;  /* 0x0003886004047836 */ /* 0x000fe20000000000 */
[----:B------:R-:W-:-:S04]  /*2300*/  ISETP.LE.AND P0, PT, R0, UR6, PT ;  /* 0x0000000600007c0c */ /* 0x000fc8000bf03270 */
[----:B0-----:R-:W-:-:S04]  /*2310*/  PRMT R4, R5, 0x654, R4 ;  /* 0x0000065405047816 */ /* 0x001fc80000000004 */
[----:B------:R0:W-:Y:S05]  /*2320*/  SYNCS.ARRIVE.TRANS64.RED.A1T0 RZ, [R4+URZ], RZ ;  /* 0x000000ff04ff79a7 */ /* 0x0001ea000810043f */
[----:B------:R-:W-:Y:S05]  /*2330*/  @!P0 BRA `(.L_x_8326) ;  /* 0x0000000800cc8947 */ /* 0x000fea0003800000 */
[----:B------:R-:W-:-:S05]  /*2340*/  UMOV UR20, UR6 ;  /* 0x0000000600147c82 */ /* 0x000fca0008000000 */
.L_x_8328:
        /* <DEDUP_REMOVED lines=9> */
[----:B------:R-:W-:Y:S01]  /*23e0*/  SEL R2, R2, RZ, P0 ;  /* 0x000000ff02027207 */ /* 0x000fe20000000000 */
        /* <DEDUP_REMOVED lines=139> */
[----:B------:R-:W-:Y:S02]  /*2ca0*/  R2UR UR6, R4 ;  /* 0x00000000040672ca */ /* 0x000fe400000e0000 */
[----:B------:R-:W-:Y:S01]  /*2cb0*/  SEL R4, RZ, 0x1, P0 ;  /* 0x00000001ff047807 */ /* 0x000fe20000000000 */
[----:B------:R-:W-:-:S02]  /*2cc0*/  WARPGROUP.DEPBAR.LE gsb0, 0x0 ;  /* 0x00008000000079c5 */ /* 0x000fc40000010000 */
[----:B------:R-:W-:-:S15]  /*2cd0*/  WARPGROUP.ARRIVE ;  /* 0x00000000000079c5 */ /* 0x000fde0000000000 */
[----:B------:R-:W-:-:S05]  /*2ce0*/  NOP ;  /* 0x0000000000007918 */ /* 0x000fca0000000000 */
        /* <DEDUP_REMOVED lines=9> */
[----:B------:R-:W-:Y:S01]  /*2d80*/  R2UR UR7, R4 ;  /* 0x00000000040772ca */ /* 0x000fe200000e0000 */
[----:B------:R-:W-:Y:S01]  /*2d90*/  UMOV UR6, UR20 ;  /* 0x0000001400067c82 */ /* 0x000fe20008000000 */
[----:B------:R-:W-:Y:S01]  /*2da0*/  UIADD3 UR20, UR20, -0x1, URZ ;  /* 0xffffffff14147890 */ /* 0x000fe2000fffe03f */
[----:B------:R-:W-:-:S10]  /*2db0*/  ISETP.LT.AND P0, PT, R0, UR6, PT ;  /* 0x0000000600007c0c */ /* 0x000fd4000bf01270 */
[----:B------:R-:W-:Y:S01]  /*2dc0*/  ULOP3.LUT UR37, UR37, UR7, URZ, 0x3c, !UPT ;  /* 0x0000000725257292 */ /* 0x000fe2000f8e3c3f */
[----:B------:R-:W-:Y:S02]  /*2dd0*/  WARPGROUP.DEPBAR.LE gsb0, 0x0 ;  /* 0x00008000000079c5 */ /* 0x000fe40000010000 */
[----:B------:R-:W-:Y:S06]  /*2de0*/  BAR.ARV 0xf, 0x100 ;  /* 0x03c4000000007b1d */ /* 0x000fec0000002000 */
[----:B------:R-:W-:Y:S05]  /*2df0*/  @!P1 BRA `(.L_x_8327) ;  /* 0x0000000000049947 */ /* 0x000fea0003800000 */
[----:B------:R-:W-:Y:S01]  /*2e00*/  BPT.TRAP 0x1 ;  /* 0x000000040000795c */ /* 0x000fe20000300000 */
.L_x_8327:
[----:B------:R-:W0:Y:S01]  /*2e10*/  S2R R5, SR_CgaCtaId ;  /* 0x0000000000057919 */ /* 0x000e220000008800 */
[----:B------:R-:W-:-:S04]  /*2e20*/  IMAD R4, R2, 0x8, R17 ;  /* 0x0000000802047824 */ /* 0x000fc800078e0211 */
[----:B------:R-:W-:-:S05]  /*2e30*/  VIADD R4, R4, 0x38860 ;  /* 0x0003886004047836 */ /* 0x000fca0000000000 */
[----:B0-----:R-:W-:-:S04]  /*2e40*/  PRMT R4, R5, 0x654, R4 ;  /* 0x0000065405047816 */ /* 0x001fc80000000004 */
[----:B------:R1:W-:Y:S01]  /*2e50*/  SYNCS.ARRIVE.TRANS64.RED.A1T0 RZ, [R4+URZ], RZ ;  /* 0x000000ff04ff79a7 */ /* 0x0003e2000810043f */
[----:B------:R-:W-:Y:S05]  /*2e60*/  @P0 BRA `(.L_x_8328) ;  /* 0xfffffff400380947 */ /* 0x000fea000383ffff */
.L_x_8326:
[----:B------:R-:W-:Y:S01]  /*2e70*/  BAR.SYNC.DEFER_BLOCKING 0xe, 0x100 ;  /* 0x0384000000007b1d */ /* 0x000fe20000010000 */
[C---:B------:R-:W-:Y:S01]  /*2e80*/  IMAD R0, R2.reuse, 0x40, R19 ;  /* 0x0000004002007824 */ /* 0x040fe200078e0213 */
[----:B------:R-:W-:Y:S01]  /*2e90*/  PLOP3.LUT P0, PT, PT, PT, PT, 0x8, 0x0 ;  /* 0x000000000000781c */ /* 0x000fe20003f0e170 */
[----:B------:R-:W-:Y:S02]  /*2ea0*/  VIADD R2, R2, 0x1 ;  /* 0x0000000102027836 */ /* 0x000fe40000000000 */
[----:B------:R-:W-:Y:S02]  /*2eb0*/  IMAD R17, R0, 0x4, R17 ;  /* 0x0000000400117824 */ /* 0x000fe400078e0211 */
[----:B------:R-:W-:Y:S01]  /*2ec0*/  IMAD.MOV.U32 R20, RZ, RZ, RZ ;  /* 0x000000ffff147224 */ /* 0x000fe200078e00ff */
[----:B------:R-:W-:-:S04]  /*2ed0*/  ISETP.NE.AND P1, PT, R2, 0x2, PT ;  /* 0x000000020200780c */ /* 0x000fc80003f25270 */
[----:B------:R-:W-:Y:S01]  /*2ee0*/  SEL R2, R2, RZ, P1 ;  /* 0x000000ff02027207 */ /* 0x000fe20000800000 */
[----:B------:R-:W2:Y:S04]  /*2ef0*/  LDS R3, [R17+0x38400] ;  /* 0x0384000011037984 */ /* 0x000ea80000000800 */
[----:B------:R-:W3:Y:S01]  /*2f00*/  LDS R0, [R17+0x38420] ;  /* 0x0384200011007984 */ /* 0x000ee20000000800 */
        /* <DEDUP_REMOVED lines=65> */
[-C--:B---3--:R-:W-:Y:S01]  /*3320*/  FMUL.FTZ R26, R26, R0.reuse ;  /* 0x000000001a1a7220 */ /* 0x088fe20000410000 */
[-C--:B------:R-:W-:Y:S01]  /*3330*/  FMUL.FTZ R27, R27, R0.reuse ;  /* 0x000000001b1b7220 */ /* 0x080fe20000410000 */
        /* <DEDUP_REMOVED lines=64> */
[----:B------:R-:W-:Y:S01]  /*3740*/  ULOP3.LUT UR37, UR37, UR4, URZ, 0x3c, !UPT ;  /* 0x0000000425257292 */ /* 0x000fe2000f8e3c3f */
[----:B------:R-:W-:Y:S06]  /*3750*/  BAR.ARV 0xf, 0x100 ;  /* 0x03c4000000007b1d */ /* 0x000fec0000002000 */
[----:B------:R-:W-:Y:S05]  /*3760*/  BRA `(.L_x_8324) ;  /* 0x000000a000987947 */ /* 0x000fea0003800000 */
.L_x_8322:
[----:B------:R-:W2:Y:S01]  /*3770*/  LDC R186, c[0x0][0x448] ;  /* 0x00011200ffba7b82 */ /* 0x000ea20000000800 */
[----:B------:R-:W-:Y:S01]  /*3780*/  UIADD3 UR4, UR39, 0x3f, URZ ;  /* 0x0000003f27047890 */ /* 0x000fe2000fffe03f */
[----:B01----:R-:W-:Y:S02]  /*3790*/  IADD3 R5, R185, 0x40, -R184 ;  /* 0x00000040b9057810 */ /* 0x003fe40007ffe8b8 */
[----:B------:R-:W-:Y:S02]  /*37a0*/  LOP3.LUT R16, R16, 0xffffffef, RZ, 0xc0, !PT ;  /* 0xffffffef10107812 */ /* 0x000fe400078ec0ff */
[----:B--2---:R-:W-:-:S13]  /*37b0*/  ISETP.NE.AND P0, PT, R186, 0x1, PT ;  /* 0x00000001ba00780c */ /* 0x004fda0003f05270 */
[----:B------:R-:W0:Y:S01]  /*37c0*/  @P0 LDC R0, c[0x0][0x44c] ;  /* 0x00011300ff000b82 */ /* 0x000e220000000800 */
[----:B------:R-:W-:-:S07]  /*37d0*/  @P0 LOP3.LUT R16, R16, 0x10, RZ, 0xfc, !PT ;  /* 0x0000001010100812 */ /* 0x000fce00078efcff */
[----:B------:R-:W1:Y:S01]  /*37e0*/  @P0 LDC R4, c[0x0][0x450] ;  /* 0x00011400ff040b82 */ /* 0x000e620000000800 */
[----:B0-----:R-:W-:-:S04]  /*37f0*/  @P0 IMAD.HI.U32 R3, R0, UR4, RZ ;  /* 0x0000000400030c27 */ /* 0x001fc8000f8e00ff */
[----:B------:R-:W-:Y:S01]  /*3800*/  IMAD.U32 R0, RZ, RZ, UR4 ;  /* 0x00000004ff007e24 */ /* 0x000fe2000f8e00ff */
[----:B------:R-:W-:Y:S01]  /*3810*/  UMOV UR4, URZ ;  /* 0x0000003f00047c82 */ /* 0x000fe20008000000 */
[----:B-1----:R-:W-:-:S05]  /*3820*/  @P0 SHF.R.U32.HI R0, RZ, R4, R3 ;  /* 0x00000004ff000219 */ /* 0x002fca0000011603 */
[----:B------:R-:W-:-:S05]  /*3830*/  IMAD.IADD R0, R5, 0x1, R0 ;  /* 0x0000000105007824 */ /* 0x000fca00078e0200 */
[----:B------:R-:W-:-:S04]  /*3840*/  SHF.R.S32.HI R3, RZ, 0x1f, R0 ;  /* 0x0000001fff037819 */ /* 0x000fc80000011400 */
[----:B------:R-:W-:Y:S02]  /*3850*/  LEA.HI R3, R3, R0, RZ, 0x6 ;  /* 0x0000000003037211 */ /* 0x000fe400078f30ff */
[----:B------:R-:W-:Y:S02]  /*3860*/  LOP3.LUT R0, R201, 0xff, RZ, 0xc0, !PT ;  /* 0x000000ffc9007812 */ /* 0x000fe400078ec0ff */
[----:B------:R-:W-:Y:S02]  /*3870*/  SHF.R.S32.HI R3, RZ, 0x6, R3 ;  /* 0x00000006ff037819 */ /* 0x000fe40000011403 */
[----:B------:R-:W-:Y:S02]  /*3880*/  R2UR UR38, R0 ;  /* 0x00000000002672ca */ /* 0x000fe400000e0000 */
[----:B------:R-:W-:-:S04]  /*3890*/  VIMNMX R6, R6, R3, PT ;  /* 0x0000000306067248 */ /* 0x000fc80003fe0100 */
[----:B------:R-:W-:-:S13]  /*38a0*/  ISETP.GE.AND P0, PT, R6, 0x1, PT ;  /* 0x000000010600780c */ /* 0x000fda0003f06270 */
[----:B------:R-:W-:Y:S05]  /*38b0*/  @!P0 BRA `(.L_x_8329) ;  /* 0x0000000000948947 */ /* 0x000fea0003800000 */
[----:B------:R-:W-:Y:S01]  /*38c0*/  SHF.R.U32.HI R5, RZ, 0x10, R201 ;  /* 0x00000010ff057819 */ /* 0x000fe200000116c9 */
[----:B------:R-:W-:-:S03]  /*38d0*/  UMOV UR4, URZ ;  /* 0x0000003f00047c82 */ /* 0x000fc60008000000 */
[----:B------:R-:W-:-:S13]  /*38e0*/  ISETP.NE.AND P0, PT, R5, RZ, PT ;  /* 0x000000ff0500720c */ /* 0x000fda0003f05270 */
[----:B------:R-:W0:Y:S02]  /*38f0*/  @!P0 LDC R5, c[0x0][0xae8] ;  /* 0x0002ba00ff058b82 */ /* 0x000e240000000800 */
[-C--:B0-----:R-:W-:Y:S02]  /*3900*/  IABS R0, R5.reuse ;  /* 0x0000000500007213 */ /* 0x081fe40000000000 */
[----:B------:R-:W-:Y:S02]  /*3910*/  IABS R8, R5 ;  /* 0x0000000500087213 */ /* 0x000fe40000000000 */
[----:B------:R-:W-:Y:S02]  /*3920*/  R2UR UR8, R0 ;  /* 0x00000000000872ca */ /* 0x000fe400000e0000 */
[C---:B------:R-:W-:Y:S02]  /*3930*/  IADD3 R0, R5.reuse, -0x1, R6 ;  /* 0xffffffff05007810 */ /* 0x040fe40007ffe006 */
[----:B------:R-:W-:-:S02]  /*3940*/  R2UR UR9, R5 ;  /* 0x00000000050972ca */ /* 0x000fc400000e0000 */
[----:B------:R-:W-:Y:S02]  /*3950*/  IABS R7, R0 ;  /* 0x0000000000077213 */ /* 0x000fe40000000000 */
[----:B------:R-:W-:Y:S02]  /*3960*/  LOP3.LUT R0, R0, R5, RZ, 0x3c, !PT ;  /* 0x0000000500007212 */ /* 0x000fe400078e3cff */
[----:B------:R-:W-:-:S03]  /*3970*/  R2UR UR7, R7 ;  /* 0x00000000070772ca */ /* 0x000fc600000e0000 */
[----:B------:R-:W0:Y:S04]  /*3980*/  I2F.RP R3, UR8 ;  /* 0x0000000800037d06 */ /* 0x000e280008209400 */
[----:B------:R-:W-:-:S06]  /*3990*/  UISETP.NE.AND UP0, UPT, UR9, URZ, UPT ;  /* 0x0000003f0900728c */ /* 0x000fcc000bf05270 */
[----:B------:R-:W-:Y:S01]  /*39a0*/  PLOP3.LUT P0, PT, PT, PT, UP0, 0x80, 0x0 ;  /* 0x000000000000781c */ /* 0x000fe20003f0f008 */
        /* <DEDUP_REMOVED lines=16> */
[----:B------:R-:W-:Y:S01]  /*3ab0*/  UISETP.GE.AND UP2, UPT, UR6, URZ, UPT ;  /* 0x0000003f0600728c */ /* 0x000fe2000bf46270 */
[----:B------:R-:W-:-:S08]  /*3ac0*/  @!P0 R2UR UR6, R5 ;  /* 0x00000000050682ca */ /* 0x000fd000000e0000 */
[----:B------:R-:W-:-:S07]  /*3ad0*/  @UP1 UIADD3 UR5, UR5, 0x1, URZ ;  /* 0x0000000105051890 */ /* 0x000fce000fffe03f */
[----:B------:R-:W-:Y:S02]  /*3ae0*/  UMOV UR4, UR5 ;  /* 0x0000000500047c82 */ /* 0x000fe40008000000 */
[----:B------:R-:W-:Y:S02]  /*3af0*/  @!UP2 UIADD3 UR4, -UR4, URZ, URZ ;  /* 0x0000003f0404a290 */ /* 0x000fe4000fffe13f */
[----:B------:R-:W-:-:S12]  /*3b00*/  @!UP0 ULOP3.LUT UR4, URZ, UR6, URZ, 0x33, !UPT ;  /* 0x000000063f048292 */ /* 0x000fd8000f8e333f */
.L_x_8329:
        /* <DEDUP_REMOVED lines=72> */
[----:B------:R-:W2:Y:S04]  /*3f90*/  LDL R0, [R1+0xc] ;  /* 0x00000c0001007983 */ /* 0x000ea80000100800 */
        /* <DEDUP_REMOVED lines=28> */
.L_x_8330:
        /* <DEDUP_REMOVED lines=10> */
[----:B------:R-:W0:Y:S02]  /*4200*/  SYNCS.PHASECHK.TRANS64.TRYWAIT P1, [R17+URZ+0x38800], R6 ;  /* 0x03880006110075a7 */ /* 0x000e24000802017f */
[----:B0-----:R-:W-:Y:S05]  /*4210*/  @!P1 BRA `(.L_x_8331) ;  /* 0x0000015000a49947 */ /* 0x001fea0003800000 */
.L_x_8475:
[----:B------:R-:W-:Y:S05]  /*4220*/  @!P0 BRA `(.L_x_8332) ;  /* 0x0000000000048947 */ /* 0x000fea0003800000 */
[----:B------:R-:W-:Y:S01]  /*4230*/  BPT.TRAP 0x1 ;  /* 0x000000040000795c */ /* 0x000fe20000300000 */
.L_x_8332:
[----:B------:R-:W-:Y:S02]  /*4240*/  IMAD.U32 R8, RZ, RZ, UR37 ;  /* 0x00000025ff087e24 */ /* 0x000fe4000f8e00ff */
[----:B------:R-:W-:-:S03]  /*4250*/  IMAD R9, R2, 0x8, R17 ;  /* 0x0000000802097824 */ /* 0x000fc600078e0211 */
[----:B------:R-:W-:-:S04]  /*4260*/  SHF.L.U32 R8, R8, 0x1f, RZ ;  /* 0x0000001f08087819 */ /* 0x000fc800000006ff */
[----:B------:R1:W2:Y:S01]  /*4270*/  SYNCS.PHASECHK.TRANS64.TRYWAIT P1, [R9+URZ+0x38830], R8 ;  /* 0x03883008090075a7 */ /* 0x0002a2000802017f */
[----:B------:R-:W-:Y:S05]  /*4280*/  @!P0 BRA `(.L_x_8333) ;  /* 0x0000000000048947 */ /* 0x000fea0003800000 */
[----:B------:R-:W-:Y:S01]  /*4290*/  BPT.TRAP 0x1 ;  /* 0x000000040000795c */ /* 0x000fe20000300000 */
.L_x_8333:
[----:B------:R-:W-:-:S05]  /*42a0*/  VIADD R0, R17, 0x22400 ;  /* 0x0002240011007836 */ /* 0x000fca0000000000 */
[----:B------:R-:W-:-:S04]  /*42b0*/  SHF.R.U32.HI R0, RZ, 0x4, R0 ;  /* 0x00000004ff007819 */ /* 0x000fc80000011600 */
[----:B------:R-:W-:Y:S01]  /*42c0*/  LOP3.LUT R0, R0, 0x3fff, RZ, 0xc0, !PT ;  /* 0x00003fff00007812 */ /* 0x000fe200078ec0ff */
[----:B--2---:R-:W-:Y:S06]  /*42d0*/  @P1 BRA `(.L_x_8334) ;  /* 0x0000000000081947 */ /* 0x004fec0003800000 */
[----:B------:R-:W2:Y:S02]  /*42e0*/  SYNCS.PHASECHK.TRANS64.TRYWAIT P1, [R9+URZ+0x38830], R8 ;  /* 0x03883008090075a7 */ /* 0x000ea4000802017f */
[----:B--2---:R-:W-:Y:S05]  /*42f0*/  @!P1 BRA `(.L_x_8335) ;  /* 0x0000015000809947 */ /* 0x004fea0003800000 */
.L_x_8334:
[----:B------:R-:W-:Y:S05]  /*4300*/  WARPSYNC.ALL ;  /* 0x0000000000007948 */ /* 0x000fea0003800000 */
[----:B------:R-:W-:Y:S01]  /*4310*/  LOP3.LUT R4, R0, 0x10000, RZ, 0xfc, !PT ;  /* 0x0001000000047812 */ /* 0x000fe200078efcff */
[----:B------:R-:W-:Y:S01]  /*4320*/  VIADD R0, R17, 0x20400 ;  /* 0x0002040011007836 */ /* 0x000fe20000000000 */
[----:B------:R-:W-:-:S03]  /*4330*/  WARPGROUP.ARRIVE ;  /* 0x00000000000079c5 */ /* 0x000fc60000000000 */
[----:B------:R-:W-:Y:S01]  /*4340*/  IMAD R3, R2, 0x200, R4 ;  /* 0x0000020002037824 */ /* 0x000fe200078e0204 */
[----:B------:R-:W-:Y:S01]  /*4350*/  UMOV UR11, 0x40000040 ;  /* 0x40000040000b7882 */ /* 0x000fe20000000000 */
[----:B------:R-:W-:Y:S01]  /*4360*/  UMOV UR9, 0x40000040 ;  /* 0x4000004000097882 */ /* 0x000fe20000000000 */
[----:B------:R-:W-:Y:S01]  /*4370*/  SHF.R.U32.HI R0, RZ, 0x4, R0 ;  /* 0x00000004ff007819 */ /* 0x000fe20000011600 */
[----:B------:R-:W-:Y:S01]  /*4380*/  UMOV UR15, 0x40000040 ;  /* 0x40000040000f7882 */ /* 0x000fe20000000000 */
[----:B------:R-:W-:Y:S01]  /*4390*/  R2UR UR10, R3 ;  /* 0x00000000030a72ca */ /* 0x000fe200000e0000 */
[----:B------:R-:W-:Y:S01]  /*43a0*/  UMOV UR13, 0x40000040 ;  /* 0x40000040000d7882 */ /* 0x000fe20000000000 */
[----:B------:R-:W-:Y:S01]  /*43b0*/  LOP3.LUT R0, R0, 0x3fff, RZ, 0xc0, !PT ;  /* 0x00003fff00007812 */ /* 0x000fe200078ec0ff */
[----:B------:R-:W-:Y:S01]  /*43c0*/  UMOV UR19, 0x40000040 ;  /* 0x4000004000137882 */ /* 0x000fe20000000000 */
[----:B------:R-:W-:Y:S01]  /*43d0*/  UMOV UR17, 0x40000040 ;  /* 0x4000004000117882 */ /* 0x000fe20000000000 */
[----:B------:R-:W-:Y:S01]  /*43e0*/  UMOV UR23, 0x40000040 ;  /* 0x4000004000177882 */ /* 0x000fe20000000000 */
[----:B------:R-:W-:Y:S01]  /*43f0*/  LOP3.LUT R0, R0, 0x10000, RZ, 0xfc, !PT ;  /* 0x0001000000007812 */ /* 0x000fe200078efcff */
[----:B------:R-:W-:-:S03]  /*4400*/  UMOV UR21, 0x40000040 ;  /* 0x4000004000157882 */ /* 0x000fc60000000000 */
[C---:B------:R-:W-:Y:S01]  /*4410*/  R2UR UR8, R0.reuse ;  /* 0x00000000000872ca */ /* 0x040fe200000e0000 */
[C---:B------:R-:W-:Y:S02]  /*4420*/  VIADD R3, R0.reuse, 0x2 ;  /* 0x0000000200037836 */ /* 0x040fe40000000000 */
[----:B------:R-:W-:Y:S02]  /*4430*/  UIADD3 UR14, UR10, 0x2, URZ ;  /* 0x000000020a0e7890 */ /* 0x000fe4000fffe03f */
[----:B------:R-:W-:Y:S01]  /*4440*/  UIADD3 UR18, UR10, 0x4, URZ ;  /* 0x000000040a127890 */ /* 0x000fe2000fffe03f */
[----:B------:R-:W-:Y:S01]  /*4450*/  R2UR UR12, R3 ;  /* 0x00000000030c72ca */ /* 0x000fe200000e0000 */
[C---:B------:R-:W-:Y:S01]  /*4460*/  VIADD R3, R0.reuse, 0x4 ;  /* 0x0000000400037836 */ /* 0x040fe20000000000 */
[----:B------:R-:W-:Y:S01]  /*4470*/  UIADD3 UR22, UR10, 0x6, URZ ;  /* 0x000000060a167890 */ /* 0x000fe2000fffe03f */
[----:B------:R-:W-:-:S03]  /*4480*/  VIADD R0, R0, 0x6 ;  /* 0x0000000600007836 */ /* 0x000fc60000000000 */
[----:B------:R-:W-:Y:S01]  /*4490*/  R2UR UR16, R3 ;  /* 0x00000000031072ca */ /* 0x000fe200000e0000 */
[----:B------:R-:W-:Y:S01]  /*44a0*/  HGMMA.64x64x16.F32.BF16 R24, gdesc[UR8], RZ, !UPT, gsb0 ;  /* 0x00e00000081879f0 */ /* 0x000fe2000c0018ff */
[----:B------:R-:W-:Y:S02]  /*44b0*/  R2UR UR20, R0 ;  /* 0x00000000001472ca */ /* 0x000fe400000e0000 */
        /* <DEDUP_REMOVED lines=10> */
[----:B------:R-:W3:Y:S02]  /*4560*/  SYNCS.PHASECHK.TRANS64.TRYWAIT P1, [R17+URZ+0x38810], R6 ;  /* 0x03881006110075a7 */ /* 0x000ee4000802017f */
[----:B---3--:R-:W-:Y:S05]  /*4570*/  @!P1 BRA `(.L_x_8336) ;  /* 0x0000014c00f49947 */ /* 0x008fea0003800000 */
.L_x_8476:
[----:B------:R-:W-:Y:S05]  /*4580*/  @!P0 BRA `(.L_x_8337) ;  /* 0x0000000000048947 */ /* 0x000fea0003800000 */
[----:B------:R-:W-:Y:S01]  /*4590*/  BPT.TRAP 0x1 ;  /* 0x000000040000795c */ /* 0x000fe20000300000 */
.L_x_8337:
[----:B------:R4:W0:Y:S01]  /*45a0*/  SYNCS.PHASECHK.TRANS64.TRYWAIT P1, [R9+URZ+0x38850], R8 ;  /* 0x03885008090075a7 */ /* 0x000822000802017f */
[----:B------:R-:W-:Y:S05]  /*45b0*/  @!P0 BRA `(.L_x_8338) ;  /* 0x0000000000048947 */ /* 0x000fea0003800000 */
[----:B------:R-:W-:Y:S01]  /*45c0*/  BPT.TRAP 0x1 ;  /* 0x000000040000795c */ /* 0x000fe20000300000 */
.L_x_8338:
[C---:B------:R-:W-:Y:S02]  /*45d0*/  VIADD R0, R17.reuse, 0x400 ;  /* 0x0000040011007836 */ /* 0x040fe40000000000 */
[----:B------:R-:W-:-:S03]  /*45e0*/  VIADD R3, R17, 0x26400 ;  /* 0x0002640011037836 */ /* 0x000fc60000000000 */
[----:B------:R-:W-:Y:S02]  /*45f0*/  SHF.R.U32.HI R0, RZ, 0x4, R0 ;  /* 0x00000004ff007819 */ /* 0x000fe40000011600 */
[----:B------:R-:W-:Y:S02]  /*4600*/  SHF.R.U32.HI R3, RZ, 0x4, R3 ;  /* 0x00000004ff037819 */ /* 0x000fe40000011603 */
[----:B------:R-:W-:Y:S02]  /*4610*/  LOP3.LUT R0, R0, 0x3fff, RZ, 0xc0, !PT ;  /* 0x00003fff00007812 */ /* 0x000fe400078ec0ff */
[----:B------:R-:W-:Y:S02]  /*4620*/  LOP3.LUT R3, R3, 0x3fff, RZ, 0xc0, !PT ;  /* 0x00003fff03037812 */ /* 0x000fe400078ec0ff */
[----:B------:R-:W-:Y:S02]  /*4630*/  LOP3.LUT R0, R0, 0x10000, RZ, 0xfc, !PT ;  /* 0x0001000000007812 */ /* 0x000fe400078efcff */
[----:B------:R-:W-:-:S03]  /*4640*/  LOP3.LUT R3, R3, 0x10000, RZ, 0xfc, !PT ;  /* 0x0001000003037812 */ /* 0x000fc600078efcff */
[----:B------:R-:W-:Y:S01]  /*4650*/  IMAD R5, R2, 0x1000, R0 ;  /* 0x0000100002057824 */ /* 0x000fe200078e0200 */
[----:B0-----:R-:W-:Y:S06]  /*4660*/  @P1 BRA `(.L_x_8339) ;  /* 0x0000000000081947 */ /* 0x001fec0003800000 */
[----:B------:R-:W0:Y:S02]  /*4670*/  SYNCS.PHASECHK.TRANS64.TRYWAIT P1, [R9+URZ+0x38850], R8 ;  /* 0x03885008090075a7 */ /* 0x000e24000802017f */
[----:B0-----:R-:W-:Y:S05]  /*4680*/  @!P1 BRA `(.L_x_8340) ;  /* 0x0000014c00c49947 */ /* 0x001fea0003800000 */
.L_x_8339:
[----:B------:R-:W-:Y:S01]  /*4690*/  R2UR UR24, R3 ;  /* 0x00000000031872ca */ /* 0x000fe200000e0000 */
[----:B------:R-:W-:Y:S01]  /*46a0*/  WARPGROUP.ARRIVE ;  /* 0x00000000000079c5 */ /* 0x000fe20000000000 */
[----:B------:R-:W-:Y:S01]  /*46b0*/  R2UR UR26, R5 ;  /* 0x00000000051a72ca */ /* 0x000fe200000e0000 */
[----:B------:R-:W-:Y:S01]  /*46c0*/  UMOV UR25, 0x40000040 ;  /* 0x4000004000197882 */ /* 0x000fe20000000000 */
[----:B------:R-:W-:Y:S01]  /*46d0*/  UMOV UR27, 0x40000040 ;  /* 0x40000040001b7882 */ /* 0x000fe20000000000 */
[----:B------:R-:W-:Y:S01]  /*46e0*/  VIADD R7, R3, 0x2 ;  /* 0x0000000203077836 */ /* 0x000fe20000000000 */
[----:B------:R-:W-:Y:S01]  /*46f0*/  UMOV UR5, 0x40000040 ;  /* 0x4000004000057882 */ /* 0x000fe20000000000 */
[----:B---3--:R-:W-:Y:S01]  /*4700*/  VIADD R6, R5, 0x2 ;  /* 0x0000000205067836 */ /* 0x008fe20000000000 */
[----:B------:R-:W-:Y:S01]  /*4710*/  UMOV UR7, 0x40000040 ;  /* 0x4000004000077882 */ /* 0x000fe20000000000 */
[----:B------:R-:W0:Y:S01]  /*4720*/  S2R R10, SR_TID.X ;  /* 0x00000000000a7919 */ /* 0x000e220000002100 */
[----:B------:R-:W-:Y:S01]  /*4730*/  R2UR UR4, R7 ;  /* 0x00000000070472ca */ /* 0x000fe200000e0000 */
[----:B------:R-:W-:Y:S01]  /*4740*/  VIADD R7, R3, 0x4 ;  /* 0x0000000403077836 */ /* 0x000fe20000000000 */
[----:B------:R-:W-:Y:S01]  /*4750*/  R2UR UR6, R6 ;  /* 0x00000000060672ca */ /* 0x000fe200000e0000 */
[----:B------:R-:W-:-:S02]  /*4760*/  VIADD R6, R5, 0x4 ;  /* 0x0000000405067836 */ /* 0x000fc40000000000 */
[----:B------:R-:W-:Y:S01]  /*4770*/  HGMMA.64x64x16.F32.BF16 R24, gdesc[UR24], R24, gsb0 ;  /* 0x00e00000181879f0 */ /* 0x000fe20008001818 */
[----:B------:R-:W-:Y:S01]  /*4780*/  VIADD R11, R5, 0x800 ;  /* 0x00000800050b7836 */ /* 0x000fe20000000000 */
[----:B0-----:R-:W-:Y:S01]  /*4790*/  SHF.R.U32.HI R10, RZ, 0x7, R10 ;  /* 0x00000007ff0a7819 */ /* 0x001fe2000001160a */
        /* <DEDUP_REMOVED lines=8> */
[----:B------:R-:W-:Y:S01]  /*4820*/  VIADD R6, R5, 0x6 ;  /* 0x0000000605067836 */ /* 0x000fe20000000000 */
        /* <DEDUP_REMOVED lines=115> */
[----:B------:R-:W0:Y:S01]  /*4f60*/  SHFL.IDX PT, R6, R10, RZ, 0x1f ;  /* 0x00001fff0a067589 */ /* 0x000e2200000e0000 */
[----:B------:R-:W-:Y:S01]  /*4f70*/  VIADD R7, R3, 0x800 ;  /* 0x0000080003077836 */ /* 0x000fe20000000000 */
[----:B0-----:R-:W-:-:S04]  /*4f80*/  ISETP.GT.AND P1, PT, R6, 0x7f, PT ;  /* 0x0000007f0600780c */ /* 0x001fc80003f24270 */
[----:B------:R-:W-:-:S05]  /*4f90*/  SEL R6, RZ, 0x2, !P1 ;  /* 0x00000002ff067807 */ /* 0x000fca0004800000 */
[C---:B-12-4-:R-:W-:Y:S02]  /*4fa0*/  IMAD.IADD R8, R6.reuse, 0x1, R7 ;  /* 0x0000000106087824 */ /* 0x056fe400078e0207 */
        /* <DEDUP_REMOVED lines=12> */
[----:B------:R-:W-:Y:S02]  /*5070*/  IMAD.IADD R13, R11, 0x1, R8 ;  /* 0x000000010b0d7824 */ /* 0x000fe400078e0208 */
        /* <DEDUP_REMOVED lines=133> */
[----:B------:R-:W-:-:S02]  /*58d0*/  IMAD.IADD R10, R10, 0x1, R11 ;  /* 0x000000010a0a7824 */ /* 0x000fc400078e020b */
[----:B------:R-:W-:Y:S01]  /*58e0*/  IMAD.MOV.U32 R11, RZ, RZ, 0x40 ;  /* 0x00000040ff0b7424 */ /* 0x000fe200078e00ff */
[----:B------:R-:W-:Y:S02]  /*58f0*/  WARPGROUP.DEPBAR.LE gsb0, 0x0 ;  /* 0x00008000000079c5 */ /* 0x000fe40000010000 */
[----:B------:R-:W-:-:S06]  /*5900*/  WARPGROUP.ARRIVE ;  /* 0x00000000000079c5 */ /* 0x000fcc0000000000 */
[----:B------:R-:W-:Y:S01]  /*5910*/  HGMMA.64x64x16.F32.BF16 R24, gdesc[UR4], R24, gsb0 ;  /* 0x00e00000041879f0 */ /* 0x000fe20008001818 */
[----:B------:R-:W-:Y:S01]  /*5920*/  R2UR UR4, R6 ;  /* 0x00000000060472ca */ /* 0x000fe200000e0000 */
[----:B------:R-:W-:Y:S01]  /*5930*/  UMOV UR5, 0x40000040 ;  /* 0x4000004000057882 */ /* 0x000fe20000000000 */
[----:B------:R-:W-:Y:S01]  /*5940*/  R2UR UR6, R8 ;  /* 0x00000000080672ca */ /* 0x000fe200000e0000 */
[----:B------:R-:W-:Y:S01]  /*5950*/  UMOV UR7, 0x40000040 ;  /* 0x4000004000077882 */ /* 0x000fe20000000000 */
[----:B------:R-:W-:-:S04]  /*5960*/  SEL R6, R11, 0x3e, P1 ;  /* 0x0000003e0b067807 */ /* 0x000fc80000800000 */
[----:B------:R-:W-:Y:S01]  /*5970*/  LOP3.LUT R6, R6, 0x6, RZ, 0xc0, !PT ;  /* 0x0000000606067812 */ /* 0x000fe200078ec0ff */
        /* <DEDUP_REMOVED lines=8> */
[----:B------:R-:W-:-:S04]  /*5a00*/  SEL R7, R7, 0xf80, P1 ;  /* 0x00000f8007077807 */ /* 0x000fc80000800000 */
        /* <DEDUP_REMOVED lines=16> */
.L_x_8341:
[----:B------:R-:W-:Y:S01]  /*5b10*/  ISETP.NE.AND P5, PT, R186, 0x1, PT ;  /* 0x00000001ba00780c */ /* 0x000fe20003fa5270 */
[----:B------:R-:W-:Y:S01]  /*5b20*/  VIADD R5, R193, UR39 ;  /* 0x00000027c1057c36 */ /* 0x000fe20008000000 */
[----:B------:R-:W-:Y:S01]  /*5b30*/  ULDC UR5, c[0x0][0xa80] ;  /* 0x0002a00000057ab9 */ /* 0x000fe20000000800 */
[----:B------:R-:W0:Y:S01]  /*5b40*/  S2R R14, SR_CgaCtaId ;  /* 0x00000000000e7919 */ /* 0x000e220000008800 */
[----:B------:R-:W-:Y:S01]  /*5b50*/  UMOV UR19, 0x40000040 ;  /* 0x4000004000137882 */ /* 0x000fe20000000000 */
[----:B------:R-:W-:Y:S01]  /*5b60*/  UMOV UR7, 0x40000040 ;  /* 0x4000004000077882 */ /* 0x000fe20000000000 */
[----:B------:R-:W-:Y:S01]  /*5b70*/  UMOV UR11, 0x40000040 ;  /* 0x40000040000b7882 */ /* 0x000fe20000000000 */
[----:B------:R-:W-:-:S06]  /*5b80*/  UMOV UR15, 0x40000040 ;  /* 0x40000040000f7882 */ /* 0x000fcc0000000000 */
[----:B------:R-:W1:Y:S08]  /*5b90*/  @P5 LDC R6, c[0x0][0x44c] ;  /* 0x00011300ff065b82 */ /* 0x000e700000000800 */
[----:B------:R-:W2:Y:S01]  /*5ba0*/  @P5 LDC R7, c[0x0][0x450] ;  /* 0x00011400ff075b82 */ /* 0x000ea20000000800 */
[----:B-1----:R-:W-:-:S05]  /*5bb0*/  @P5 IMAD.HI.U32 R6, R5, R6, RZ ;  /* 0x0000000605065227 */ /* 0x002fca00078e00ff */
[----:B--2---:R-:W-:Y:S01]  /*5bc0*/  @P5 SHF.R.U32.HI R5, RZ, R7, R6 ;  /* 0x00000007ff055219 */ /* 0x004fe20000011606 */
[----:B------:R-:W-:-:S04]  /*5bd0*/  IMAD R6, R168, -0x40, R11 ;  /* 0xffffffc0a8067824 */ /* 0x000fc800078e020b */
[----:B------:R-:W1:Y:S01]  /*5be0*/  SHFL.IDX PT, R8, R5, RZ, 0x1c1f ;  /* 0x001c1fff05087589 */ /* 0x000e6200000e0000 */
[----:B------:R-:W-:Y:S02]  /*5bf0*/  IADD3 R7, R185, 0x1, R6 ;  /* 0x00000001b9077810 */ /* 0x000fe40007ffe006 */
[----:B------:R-:W-:Y:S01]  /*5c00*/  IADD3 R6, -R192, R6, R185 ;  /* 0x00000006c0067210 */ /* 0x000fe20007ffe1b9 */
[----:B------:R-:W2:Y:S01]  /*5c10*/  SHFL.IDX PT, R5, R5, 0x1, 0x1c1f ;  /* 0x003c1f0005057f89 */ /* 0x000ea200000e0000 */
[----:B------:R-:W-:-:S04]  /*5c20*/  IADD3 R7, -R184, R7, -R192 ;  /* 0x00000007b8077210 */ /* 0x000fc80007ffe9c0 */
[----:B-1----:R-:W-:-:S04]  /*5c30*/  VIADDMNMX R8, R8, R7, R6, PT ;  /* 0x0000000708087246 */ /* 0x002fc80003800106 */
        /* <DEDUP_REMOVED lines=46> */
[----:B--2---:R-:W-:Y:S02]  /*5f20*/  VIADDMNMX R6, R5, R7, R6, PT ;  /* 0x0000000705067246 */ /* 0x004fe40003800106 */
[----:B------:R-:W-:-:S02]  /*5f30*/  FMNMX.FTZ R8, R53, R8, !PT ;  /* 0x0000000835087209 */ /* 0x000fc40007810000 */
[C---:B------:R-:W-:Y:S02]  /*5f40*/  ISETP.GT.AND P1, PT, R6.reuse, RZ, PT ;  /* 0x000000ff0600720c */ /* 0x040fe40003f24270 */
[C---:B------:R-:W-:Y:S01]  /*5f50*/  ISETP.GT.AND P2, PT, R6.reuse, 0x1, PT ;  /* 0x000000010600780c */ /* 0x040fe20003f44270 */
[----:B------:R-:W1:Y:S01]  /*5f60*/  SHFL.BFLY PT, R11, R8, 0x2, 0x1f ;  /* 0x0c401f00080b7f89 */ /* 0x000e6200000e0000 */
        /* <DEDUP_REMOVED lines=12> */
[----:B-1----:R-:W-:Y:S02]  /*6030*/  FMNMX.FTZ R11, R8, R11, !PT ;  /* 0x0000000b080b7209 */ /* 0x002fe40007810000 */
[----:B------:R-:W-:Y:S02]  /*6040*/  FMNMX.FTZ R8, R30, R5, !PT ;  /* 0x000000051e087209 */ /* 0x000fe40007810000 */
[----:B------:R-:W-:Y:S01]  /*6050*/  ISETP.GT.AND P1, PT, R6, 0x19, PT ;  /* 0x000000190600780c */ /* 0x000fe20003f24270 */
[----:B------:R-:W1:Y:S01]  /*6060*/  SHFL.BFLY PT, R10, R11, 0x1, 0x1f ;  /* 0x0c201f000b0a7f89 */ /* 0x000e6200000e0000 */
        /* <DEDUP_REMOVED lines=58> */
[----:B--2---:R-:W-:Y:S01]  /*6410*/  FADD.FTZ R13, R24, R25 ;  /* 0x00000019180d7221 */ /* 0x004fe20000010000 */
[----:B------:R-:W-:-:S06]  /*6420*/  F2FP.BF16.F32.PACK_AB R152, R25, R24 ;  /* 0x000000181998723e */ /* 0x000fcc00000010ff */
[----:B------:R-:W2:Y:S01]  /*6430*/  MUFU.EX2 R32, R32 ;  /* 0x0000002000207308 */ /* 0x000ea20000000800 */
[----:B-1----:R-:W-:-:S07]  /*6440*/  FMNMX.FTZ R8, R5, R8, !PT ;  /* 0x0000000805087209 */ /* 0x002fce0007810000 */
[----:B------:R1:W-:Y:S01]  /*6450*/  MUFU.EX2 R11, R10 ;  /* 0x0000000a000b7308 */ /* 0x0003e20000000800 */
[----:B---3--:R-:W-:Y:S02]  /*6460*/  F2FP.BF16.F32.PACK_AB R154, R29, R28 ;  /* 0x0000001c1d9a723e */ /* 0x008fe400000010ff */
[C---:B------:R-:W-:Y:S01]  /*6470*/  FSETP.NEU.FTZ.AND P1, PT, R8.reuse, -INF , PT ;  /* 0xff8000000800780b */ /* 0x040fe20003f3d000 */
[----:B------:R-:W-:-:S04]  /*6480*/  FMUL.FTZ R5, R8, UR5 ;  /* 0x0000000508057c20 */ /* 0x000fc80008410000 */
[----:B------:R-:W-:Y:S01]  /*6490*/  MUFU.EX2 R33, R33 ;  /* 0x0000002100217308 */ /* 0x000fe20000000800 */
[----:B------:R-:W-:Y:S01]  /*64a0*/  FSEL R6, R5, RZ, P1 ;  /* 0x000000ff05067208 */ /* 0x000fe20000800000 */
[----:B------:R-:W-:-:S04]  /*64b0*/  IMAD R5, R2, 0x1000, R22 ;  /* 0x0000100002057824 */ /* 0x000fc800078e0216 */
        /* <DEDUP_REMOVED lines=8> */
[----:B------:R-:W-:Y:S02]  /*6540*/  VIADD R12, R5, 0x100 ;  /* 0x00000100050c7836 */ /* 0x000fe40000000000 */
[--C-:B------:R-:W-:Y:S01]  /*6550*/  FFMA.FTZ R39, R39, UR5, -R6.reuse ;  /* 0x0000000527277c23 */ /* 0x100fe20008010806 */
[C---:B-1----:R-:W-:Y:S01]  /*6560*/  VIADD R10, R5.reuse, 0x80 ;  /* 0x00000080050a7836 */ /* 0x042fe20000000000 */
[C---:B------:R-:W-:Y:S01]  /*6570*/  R2UR UR4, R5.reuse ;  /* 0x00000000050472ca */ /* 0x040fe200000e0000 */
[----:B------:R-:W-:Y:S01]  /*6580*/  VIADD R5, R5, 0x180 ;  /* 0x0000018005057836 */ /* 0x000fe20000000000 */
[----:B------:R-:W-:Y:S01]  /*6590*/  R2UR UR10, R12 ;  /* 0x000000000c0a72ca */ /* 0x000fe200000e0000 */
[----:B------:R-:W1:Y:S01]  /*65a0*/  MUFU.EX2 R27, R27 ;  /* 0x0000001b001b7308 */ /* 0x000e620000000800 */
[--C-:B------:R-:W-:Y:S01]  /*65b0*/  FFMA.FTZ R42, R42, UR5, -R6.reuse ;  /* 0x000000052a2a7c23 */ /* 0x100fe20008010806 */
[----:B------:R-:W-:Y:S01]  /*65c0*/  R2UR UR6, R10 ;  /* 0x000000000a0672ca */ /* 0x000fe200000e0000 */
[----:B------:R-:W-:Y:S01]  /*65d0*/  FADD.FTZ R10, R28, R13 ;  /* 0x0000000d1c0a7221 */ /* 0x000fe20000010000 */
[----:B------:R-:W-:Y:S01]  /*65e0*/  R2UR UR14, R5 ;  /* 0x00000000050e72ca */ /* 0x000fe200000e0000 */
[----:B------:R-:W-:Y:S01]  /*65f0*/  FFMA.FTZ R43, R43, UR5, -R6 ;  /* 0x000000052b2b7c23 */ /* 0x000fe20008010806 */
[----:B------:R-:W-:-:S02]  /*6600*/  VIADD R5, R9, 0x38840 ;  /* 0x0003884009057836 */ /* 0x000fc40000000000 */
[----:B------:R-:W-:Y:S01]  /*6610*/  FADD.FTZ R13, R29, R10 ;  /* 0x0000000a1d0d7221 */ /* 0x000fe20000010000 */
[----:B------:R-:W3:Y:S01]  /*6620*/  MUFU.EX2 R30, R30 ;  /* 0x0000001e001e7308 */ /* 0x000ee20000000800 */
[--C-:B------:R-:W-:Y:S01]  /*6630*/  FFMA.FTZ R46, R46, UR5, -R6.reuse ;  /* 0x000000052e2e7c23 */ /* 0x100fe20008010806 */
[--C-:B------:R-:W-:Y:S01]  /*6640*/  FFMA.FTZ R47, R47, UR5, -R6.reuse ;  /* 0x000000052f2f7c23 */ /* 0x100fe20008010806 */
[----:B0-----:R-:W-:Y:S01]  /*6650*/  PRMT R5, R14, 0x654, R5 ;  /* 0x000006540e057816 */ /* 0x001fe20000000005 */
[----:B--2---:R-:W-:Y:S01]  /*6660*/  FADD.FTZ R10, R32, R13 ;  /* 0x0000000d200a7221 */ /* 0x004fe20000010000 */
[--C-:B------:R-:W-:Y:S01]  /*6670*/  FFMA.FTZ R50, R50, UR5, -R6.reuse ;  /* 0x0000000532327c23 */ /* 0x100fe20008010806 */
[--C-:B------:R-:W-:Y:S01]  /*6680*/  FFMA.FTZ R51, R51, UR5, -R6.reuse ;  /* 0x0000000533337c23 */ /* 0x100fe20008010806 */
[----:B------:R0:W-:Y:S01]  /*6690*/  SYNCS.ARRIVE.TRANS64.RED.A1T0 RZ, [R5+URZ], RZ ;  /* 0x000000ff05ff79a7 */ /* 0x0001e2000810043f */
[----:B------:R-:W2:Y:S01]  /*66a0*/  MUFU.EX2 R31, R31 ;  /* 0x0000001f001f7308 */ /* 0x000ea20000000800 */
[----:B-1----:R-:W-:Y:S01]  /*66b0*/  FADD.FTZ R15, R26, R27 ;  /* 0x0000001b1a0f7221 */ /* 0x002fe20000010000 */
[--C-:B------:R-:W-:Y:S01]  /*66c0*/  FFMA.FTZ R54, R54, UR5, -R6.reuse ;  /* 0x0000000536367c23 */ /* 0x100fe20008010806 */
[----:B------:R-:W-:Y:S01]  /*66d0*/  FFMA.FTZ R6, R55, UR5, -R6 ;  /* 0x0000000537067c23 */ /* 0x000fe20008010806 */
[----:B------:R-:W-:Y:S01]  /*66e0*/  F2FP.BF16.F32.PACK_AB R153, R27, R26 ;  /* 0x0000001a1b99723e */ /* 0x000fe200000010ff */
[----:B------:R-:W-:Y:S01]  /*66f0*/  UMOV UR18, UR4 ;  /* 0x0000000400127c82 */ /* 0x000fe20008000000 */
[C---:B------:R-:W-:Y:S01]  /*6700*/  F2FP.BF16.F32.PACK_AB R156, R33.reuse, R32 ;  /* 0x00000020219c723e */ /* 0x040fe200000010ff */
[----:B0-----:R-:W-:Y:S01]  /*6710*/  FADD.FTZ R5, R33, R10 ;  /* 0x0000000a21057221 */ /* 0x001fe20000010000 */
[----:B------:R-:W0:Y:S01]  /*6720*/  MUFU.EX2 R34, R34 ;  /* 0x0000002200227308 */ /* 0x000e220000000800 */
[----:B---3--:R-:W-:-:S07]  /*6730*/  FADD.FTZ R12, R30, R15 ;  /* 0x0000000f1e0c7221 */ /* 0x008fce0000010000 */
[----:B------:R-:W1:Y:S01]  /*6740*/  MUFU.EX2 R35, R35 ;  /* 0x0000002300237308 */ /* 0x000e620000000800 */
[C---:B--2---:R-:W-:Y:S01]  /*6750*/  FADD.FTZ R15, R31.reuse, R12 ;  /* 0x0000000c1f0f7221 */ /* 0x044fe20000010000 */
[----:B------:R-:W-:Y:S01]  /*6760*/  F2FP.BF16.F32.PACK_AB R155, R31, R30 ;  /* 0x0000001e1f9b723e */ /* 0x000fe200000010ff */
[----:B------:R-:W-:Y:S06]  /*6770*/  BAR.SYNC.DEFER_BLOCKING 0xf, 0x100 ;  /* 0x03c4000000007b1d */ /* 0x000fec0000010000 */
[----:B------:R-:W2:Y:S01]  /*6780*/  MUFU.EX2 R38, R38 ;  /* 0x0000002600267308 */ /* 0x000ea20000000800 */
[----:B0-----:R-:W-:-:S07]  /*6790*/  FADD.FTZ R12, R34, R15 ;  /* 0x0000000f220c7221 */ /* 0x001fce0000010000 */
[----:B------:R-:W0:Y:S01]  /*67a0*/  MUFU.EX2 R36, R36 ;  /* 0x0000002400247308 */ /* 0x000e220000000800 */
[C---:B-1----:R-:W-:Y:S01]  /*67b0*/  FADD.FTZ R13, R35.reuse, R12 ;  /* 0x0000000c230d7221 */ /* 0x042fe20000010000 */
[----:B------:R-:W-:-:S06]  /*67c0*/  F2FP.BF16.F32.PACK_AB R157, R35, R34 ;  /* 0x00000022239d723e */ /* 0x000fcc00000010ff */
[----:B------:R-:W1:Y:S01]  /*67d0*/  MUFU.EX2 R39, R39 ;  /* 0x0000002700277308 */ /* 0x000e620000000800 */
[----:B--2---:R-:W-:Y:S01]  /*67e0*/  FADD.FTZ R12, R38, R13 ;  /* 0x0000000d260c7221 */ /* 0x004fe20000010000 */
[----:B------:R2:W-:Y:S06]  /*67f0*/  STSM.16.M88.4 [R188+0x36400], R152 ;  /* 0x03640098bc007844 */ /* 0x0005ec0000000200 */
[----:B------:R-:W3:Y:S01]  /*6800*/  MUFU.EX2 R37, R37 ;  /* 0x0000002500257308 */ /* 0x000ee20000000800 */
[----:B0-----:R-:W-:-:S07]  /*6810*/  FADD.FTZ R10, R36, R5 ;  /* 0x00000005240a7221 */ /* 0x001fce0000010000 */
[----:B------:R-:W0:Y:S01]  /*6820*/  MUFU.EX2 R42, R42 ;  /* 0x0000002a002a7308 */ /* 0x000e220000000800 */
[C---:B-1----:R-:W-:Y:S01]  /*6830*/  FADD.FTZ R13, R39.reuse, R12 ;  /* 0x0000000c270d7221 */ /* 0x042fe20000010000 */
[----:B------:R-:W-:-:S06]  /*6840*/  F2FP.BF16.F32.PACK_AB R159, R39, R38 ;  /* 0x00000026279f723e */ /* 0x000fcc00000010ff */
[----:B------:R-:W1:Y:S01]  /*6850*/  MUFU.EX2 R40, R40 ;  /* 0x0000002800287308 */ /* 0x000e620000000800 */
[C---:B---3--:R-:W-:Y:S01]  /*6860*/  FADD.FTZ R5, R37.reuse, R10 ;  /* 0x0000000a25057221 */ /* 0x048fe20000010000 */
[----:B------:R-:W-:-:S05]  /*6870*/  F2FP.BF16.F32.PACK_AB R158, R37, R36 ;  /* 0x00000024259e723e */ /* 0x000fca00000010ff */
[----:B------:R2:W-:Y:S01]  /*6880*/  STSM.16.M88.4 [R191], R156 ;  /* 0x0000009cbf007844 */ /* 0x0005e20000000200 */
[----:B------:R-:W3:Y:S01]  /*6890*/  MUFU.EX2 R43, R43 ;  /* 0x0000002b002b7308 */ /* 0x000ee20000000800 */
[----:B0-----:R-:W-:-:S07]  /*68a0*/  FADD.FTZ R12, R42, R13 ;  /* 0x0000000d2a0c7221 */ /* 0x001fce0000010000 */
        /* <DEDUP_REMOVED lines=29> */
[----:B------:R1:W3:Y:S01]  /*6a80*/  MUFU.EX2 R167, R6 ;  /* 0x0000000600a77308 */ /* 0x0002e20000000800 */
[----:B0-----:R-:W-:Y:S01]  /*6a90*/  FADD.FTZ R10, R54, R13 ;  /* 0x0000000d360a7221 */ /* 0x001fe20000010000 */
[----:B-1----:R-:W-:Y:S01]  /*6aa0*/  FADD.FTZ R6, R52, R5 ;  /* 0x0000000534067221 */ /* 0x002fe20000010000 */
[----:B------:R-:W-:-:S03]  /*6ab0*/  F2FP.BF16.F32.PACK_AB R166, R11, R52 ;  /* 0x000000340ba6723e */ /* 0x000fc600000010ff */
[----:B------:R-:W-:Y:S01]  /*6ac0*/  FADD.FTZ R6, R11, R6 ;  /* 0x000000060b067221 */ /* 0x000fe20000010000 */
[C---:B---3--:R-:W-:Y:S01]  /*6ad0*/  FADD.FTZ R5, R167.reuse, R10 ;  /* 0x0000000aa7057221 */ /* 0x048fe20000010000 */
[----:B------:R-:W-:-:S05]  /*6ae0*/  F2FP.BF16.F32.PACK_AB R167, R167, R54 ;  /* 0x00000036a7a7723e */ /* 0x000fca00000010ff */
[----:B------:R2:W-:Y:S01]  /*6af0*/  STSM.16.M88.4 [R190], R164 ;  /* 0x000000a4be007844 */ /* 0x0005e20000000200 */
        /* <DEDUP_REMOVED lines=25> */
.L_x_8342:
[----:B------:R-:W-:Y:S01]  /*6c90*/  VIADD R9, R9, 0x38860 ;  /* 0x0003886009097836 */ /* 0x000fe20000000000 */
[----:B------:R-:W0:Y:S01]  /*6ca0*/  @P5 LDC R10, c[0x0][0x44c] ;  /* 0x00011300ff0a5b82 */ /* 0x000e220000000800 */
[----:B------:R-:W-:Y:S02]  /*6cb0*/  IMAD.U32 R11, RZ, RZ, UR39 ;  /* 0x00000027ff0b7e24 */ /* 0x000fe4000f8e00ff */
[----:B------:R-:W-:Y:S01]  /*6cc0*/  VIADD R168, R168, 0xfffffffe ;  /* 0xfffffffea8a87836 */ /* 0x000fe20000000000 */
[----:B------:R-:W-:-:S04]  /*6cd0*/  PRMT R9, R14, 0x654, R9 ;  /* 0x000006540e097816 */ /* 0x000fc80000000009 */
[----:B------:R1:W-:Y:S01]  /*6ce0*/  SYNCS.ARRIVE.TRANS64.RED.A1T0 RZ, [R9+URZ], RZ ;  /* 0x000000ff09ff79a7 */ /* 0x0003e2000810043f */
[----:B------:R-:W-:Y:S01]  /*6cf0*/  R2UR UR10, R168 ;  /* 0x00000000a80a72ca */ /* 0x000fe200000e0000 */
[----:B-1----:R-:W1:Y:S01]  /*6d00*/  @P5 LDC R9, c[0x0][0x450] ;  /* 0x00011400ff095b82 */ /* 0x002e620000000800 */
[----:B0-----:R-:W-:-:S05]  /*6d10*/  @P5 IMAD.HI.U32 R10, R10, UR39, RZ ;  /* 0x000000270a0a5c27 */ /* 0x001fca000f8e00ff */
[----:B-1----:R-:W-:-:S04]  /*6d20*/  @P5 SHF.R.U32.HI R11, RZ, R9, R10 ;  /* 0x00000009ff0b5219 */ /* 0x002fc8000001160a */
[----:B------:R-:W-:-:S04]  /*6d30*/  IADD3 R11, R11, R185, -R184 ;  /* 0x000000b90b0b7210 */ /* 0x000fc80007ffe8b8 */
[C---:B------:R-:W-:Y:S02]  /*6d40*/  R2UR UR4, R11.reuse ;  /* 0x000000000b0472ca */ /* 0x040fe400000e0000 */
[----:B------:R-:W-:-:S11]  /*6d50*/  R2UR UR6, R11 ;  /* 0x000000000b0672ca */ /* 0x000fd600000e0000 */
        /* <DEDUP_REMOVED lines=12> */
[----:B------:R-:W-:-:S07]  /*6e20*/  IMAD.MOV.U32 R10, RZ, RZ, R2 ;  /* 0x000000ffff0a7224 */ /* 0x000fce00078e0002 */
.L_x_8354:
[----:B------:R-:W-:-:S05]  /*6e30*/  VIADD R2, R10, 0x1 ;  /* 0x000000010a027836 */ /* 0x000fca0000000000 */
[----:B------:R-:W-:-:S04]  /*6e40*/  ISETP.NE.AND P1, PT, R2, 0x2, PT ;  /* 0x000000020200780c */ /* 0x000fc80003f25270 */
[----:B------:R-:W-:Y:S02]  /*6e50*/  SEL R7, RZ, 0x1, P1 ;  /* 0x00000001ff077807 */ /* 0x000fe40000800000 */
[----:B------:R-:W-:Y:S02]  /*6e60*/  SEL R2, R2, RZ, P1 ;  /* 0x000000ff02027207 */ /* 0x000fe40000800000 */
[----:B------:R-:W-:-:S13]  /*6e70*/  R2UR UR7, R7 ;  /* 0x00000000070772ca */ /* 0x000fda00000e0000 */
[----:B------:R-:W-:Y:S01]  /*6e80*/  ULOP3.LUT UR37, UR37, UR7, URZ, 0x3c, !UPT ;  /* 0x0000000725257292 */ /* 0x000fe2000f8e3c3f */
[----:B0-----:R-:W-:Y:S11]  /*6e90*/  @!P0 BRA `(.L_x_8344) ;  /* 0x0000000000048947 */ /* 0x001ff60003800000 */
[----:B------:R-:W-:Y:S01]  /*6ea0*/  BPT.TRAP 0x1 ;  /* 0x000000040000795c */ /* 0x000fe20000300000 */
.L_x_8344:
[----:B------:R-:W-:Y:S02]  /*6eb0*/  IMAD.U32 R7, RZ, RZ, UR37 ;  /* 0x00000025ff077e24 */ /* 0x000fe4000f8e00ff */
[----:B------:R-:W-:-:S03]  /*6ec0*/  IMAD R9, R2, 0x8, R17 ;  /* 0x0000000802097824 */ /* 0x000fc600078e0211 */
[----:B------:R-:W-:-:S04]  /*6ed0*/  SHF.L.U32 R7, R7, 0x1f, RZ ;  /* 0x0000001f07077819 */ /* 0x000fc800000006ff */
[----:B------:R0:W1:Y:S01]  /*6ee0*/  SYNCS.PHASECHK.TRANS64.TRYWAIT P1, [R9+URZ+0x38830], R7 ;  /* 0x03883007090075a7 */ /* 0x000062000802017f */
[----:B------:R-:W-:Y:S05]  /*6ef0*/  @!P0 BRA `(.L_x_8345) ;  /* 0x0000000000048947 */ /* 0x000fea0003800000 */
[----:B------:R-:W-:Y:S01]  /*6f00*/  BPT.TRAP 0x1 ;  /* 0x000000040000795c */ /* 0x000fe20000300000 */
.L_x_8345:
[----:B------:R-:W-:Y:S01]  /*6f10*/  IMAD R8, R2, 0x200, R4 ;  /* 0x0000020002087824 */ /* 0x000fe200078e0204 */
[----:B-1----:R-:W-:Y:S06]  /*6f20*/  @P1 BRA `(.L_x_8346) ;  /* 0x0000000000081947 */ /* 0x002fec0003800000 */
[----:B------:R-:W1:Y:S02]  /*6f30*/  SYNCS.PHASECHK.TRANS64.TRYWAIT P1, [R9+URZ+0x38830], R7 ;  /* 0x03883007090075a7 */ /* 0x000e64000802017f */
[----:B-1----:R-:W-:Y:S05]  /*6f40*/  @!P1 BRA `(.L_x_8347) ;  /* 0x0000012400a89947 */ /* 0x002fea0003800000 */
.L_x_8346:
[----:B------:R-:W-:Y:S01]  /*6f50*/  R2UR UR10, R8 ;  /* 0x00000000080a72ca */ /* 0x000fe200000e0000 */
[----:B------:R-:W-:Y:S01]  /*6f60*/  WARPGROUP.ARRIVE ;  /* 0x00000000000079c5 */ /* 0x000fe20000000000 */
[----:B------:R-:W-:Y:S01]  /*6f70*/  UMOV UR11, 0x40000040 ;  /* 0x40000040000b7882 */ /* 0x000fe20000000000 */
[----:B------:R-:W-:Y:S01]  /*6f80*/  UMOV UR15, 0x40000040 ;  /* 0x40000040000f7882 */ /* 0x000fe20000000000 */
[----:B------:R-:W-:Y:S01]  /*6f90*/  UMOV UR19, 0x40000040 ;  /* 0x4000004000137882 */ /* 0x000fe20000000000 */
[----:B------:R-:W-:-:S08]  /*6fa0*/  UMOV UR23, 0x40000040 ;  /* 0x4000004000177882 */ /* 0x000fd00000000000 */
[----:B------:R-:W-:Y:S01]  /*6fb0*/  HGMMA.64x64x16.F32.BF16 R152, gdesc[UR8], RZ, !UPT, gsb0 ;  /* 0x00e00000089879f0 */ /* 0x000fe2000c0018ff */
[----:B------:R-:W-:Y:S02]  /*6fc0*/  UIADD3 UR14, UR10, 0x2, URZ ;  /* 0x000000020a0e7890 */ /* 0x000fe4000fffe03f */
[----:B------:R-:W-:Y:S02]  /*6fd0*/  UIADD3 UR18, UR10, 0x4, URZ ;  /* 0x000000040a127890 */ /* 0x000fe4000fffe03f */
[----:B------:R-:W-:Y:S01]  /*6fe0*/  UIADD3 UR22, UR10, 0x6, URZ ;  /* 0x000000060a167890 */ /* 0x000fe2000fffe03f */
        /* <DEDUP_REMOVED lines=12> */
.L_x_8348:
[----:B------:R2:W3:Y:S01]  /*70b0*/  SYNCS.PHASECHK.TRANS64.TRYWAIT P1, [R9+URZ+0x38850], R7 ;  /* 0x03885007090075a7 */ /* 0x0004e2000802017f */
[----:B------:R-:W-:Y:S05]  /*70c0*/  @!P0 BRA `(.L_x_8349) ;  /* 0x0000000000048947 */ /* 0x000fea0003800000 */
[----:B------:R-:W-:Y:S01]  /*70d0*/  BPT.TRAP 0x1 ;  /* 0x000000040000795c */ /* 0x000fe20000300000 */
.L_x_8349:
[----:B---3--:R-:W-:Y:S05]  /*70e0*/  @P1 BRA `(.L_x_8350) ;  /* 0x0000000000081947 */ /* 0x008fea0003800000 */
[----:B------:R-:W3:Y:S02]  /*70f0*/  SYNCS.PHASECHK.TRANS64.TRYWAIT P1, [R9+URZ+0x38850], R7 ;  /* 0x03885007090075a7 */ /* 0x000ee4000802017f */
[----:B---3--:R-:W-:Y:S05]  /*7100*/  @!P1 BRA `(.L_x_8351) ;  /* 0x00000124004c9947 */ /* 0x008fea0003800000 */
.L_x_8350:
[----:B0123--:R-:W-:Y:S01]  /*7110*/  IMAD R7, R2, 0x1000, R0 ;  /* 0x0000100002077824 */ /* 0x00ffe200078e0200 */
[----:B------:R-:W-:Y:S01]  /*7120*/  WARPGROUP.ARRIVE ;  /* 0x00000000000079c5 */ /* 0x000fe20000000000 */
[----:B------:R-:W-:Y:S01]  /*7130*/  UMOV UR27, 0x40000040 ;  /* 0x40000040001b7882 */ /* 0x000fe20000000000 */
[----:B------:R-:W-:Y:S01]  /*7140*/  VIADD R8, R3, 0x2 ;  /* 0x0000000203087836 */ /* 0x000fe20000000000 */
[----:B------:R-:W-:Y:S01]  /*7150*/  UMOV UR29, 0x40000040 ;  /* 0x40000040001d7882 */ /* 0x000fe20000000000 */
[C---:B------:R-:W-:Y:S01]  /*7160*/  R2UR UR26, R7.reuse ;  /* 0x00000000071a72ca */ /* 0x040fe200000e0000 */
[----:B------:R-:W-:Y:S01]  /*7170*/  UMOV UR31, 0x40000040 ;  /* 0x40000040001f7882 */ /* 0x000fe20000000000 */
[----:B------:R-:W0:Y:S01]  /*7180*/  S2R R13, SR_TID.X ;  /* 0x00000000000d7919 */ /* 0x000e220000002100 */
[----:B------:R-:W-:Y:S01]  /*7190*/  R2UR UR28, R8 ;  /* 0x00000000081c72ca */ /* 0x000fe200000e0000 */
[C---:B------:R-:W-:Y:S02]  /*71a0*/  VIADD R8, R7.reuse, 0x2 ;  /* 0x0000000207087836 */ /* 0x040fe40000000000 */
[----:B------:R-:W-:-:S02]  /*71b0*/  VIADD R20, R7, 0x800 ;  /* 0x0000080007147836 */ /* 0x000fc40000000000 */
[----:B------:R-:W-:Y:S01]  /*71c0*/  IMAD.MOV.U32 R15, RZ, RZ, 0x4 ;  /* 0x00000004ff0f7424 */ /* 0x000fe200078e00ff */
[----:B------:R-:W-:Y:S01]  /*71d0*/  R2UR UR30, R8 ;  /* 0x00000000081e72ca */ /* 0x000fe200000e0000 */
[----:B------:R-:W-:-:S03]  /*71e0*/  VIADD R8, R3, 0x4 ;  /* 0x0000000403087836 */ /* 0x000fc60000000000 */
[----:B------:R-:W-:Y:S01]  /*71f0*/  HGMMA.64x64x16.F32.BF16 R152, gdesc[UR24], R152, gsb0 ;  /* 0x00e00000189879f0 */ /* 0x000fe20008001898 */
[----:B0-----:R-:W-:Y:S02]  /*7200*/  SHF.R.U32.HI R13, RZ, 0x7, R13 ;  /* 0x00000007ff0d7819 */ /* 0x001fe4000001160d */
[----:B------:R-:W-:Y:S02]  /*7210*/  WARPGROUP.DEPBAR.LE gsb0, 0x0 ;  /* 0x00008000000079c5 */ /* 0x000fe40000010000 */
[----:B------:R-:W-:-:S06]  /*7220*/  WARPGROUP.ARRIVE ;  /* 0x00000000000079c5 */ /* 0x000fcc0000000000 */
[----:B------:R-:W-:Y:S01]  /*7230*/  HGMMA.64x64x16.F32.BF16 R152, gdesc[UR28], R152, gsb0 ;  /* 0x00e000001c9879f0 */ /* 0x000fe20008001898 */
[----:B------:R-:W-:Y:S01]  /*7240*/  R2UR UR28, R8 ;  /* 0x00000000081c72ca */ /* 0x000fe200000e0000 */
[----:B------:R-:W-:Y:S01]  /*7250*/  VIADD R8, R7, 0x4 ;  /* 0x0000000407087836 */ /* 0x000fe20000000000 */
[----:B------:R-:W-:Y:S01]  /*7260*/  UMOV UR29, 0x40000040 ;  /* 0x40000040001d7882 */ /* 0x000fe20000000000 */
[----:B------:R-:W-:-:S03]  /*7270*/  UMOV UR31, 0x40000040 ;  /* 0x40000040001f7882 */ /* 0x000fc60000000000 */
[----:B------:R-:W-:Y:S01]  /*7280*/  R2UR UR30, R8 ;  /* 0x00000000081e72ca */ /* 0x000fe200000e0000 */
[----:B------:R-:W-:Y:S01]  /*7290*/  VIADD R8, R3, 0x6 ;  /* 0x0000000603087836 */ /* 0x000fe20000000000 */
[----:B------:R-:W-:Y:S02]  /*72a0*/  WARPGROUP.DEPBAR.LE gsb0, 0x0 ;  /* 0x00008000000079c5 */ /* 0x000fe40000010000 */
[----:B------:R-:W-:-:S09]  /*72b0*/  WARPGROUP.ARRIVE ;  /* 0x00000000000079c5 */ /* 0x000fd20000000000 */
        /* <DEDUP_REMOVED lines=113> */
[----:B------:R-:W-:Y:S02]  /*79d0*/  R2UR UR30, R8 ;  /* 0x00000000081e72ca */ /* 0x000fe400000e0000 */
[----:B------:R0:W1:Y:S02]  /*79e0*/  SHFL.IDX PT, R8, R13, RZ, 0x1f ;  /* 0x00001fff0d087589 */ /* 0x00006400000e0000 */
[----:B0-----:R-:W-:Y:S01]  /*79f0*/  VIADD R13, R3, 0x800 ;  /* 0x00000800030d7836 */ /* 0x001fe20000000000 */
[----:B-1----:R-:W-:-:S04]  /*7a00*/  ISETP.GT.AND P1, PT, R8, 0x7f, PT ;  /* 0x0000007f0800780c */ /* 0x002fc80003f24270 */
[----:B------:R-:W-:-:S05]  /*7a10*/  SEL R14, RZ, 0x2, !P1 ;  /* 0x00000002ff0e7807 */ /* 0x000fca0004800000 */
[----:B------:R-:W-:Y:S01]  /*7a20*/  IMAD.IADD R8, R13, 0x1, R14 ;  /* 0x000000010d087824 */ /* 0x000fe200078e020e */
[----:B------:R-:W-:Y:S02]  /*7a30*/  WARPGROUP.DEPBAR.LE gsb0, 0x0 ;  /* 0x00008000000079c5 */ /* 0x000fe40000010000 */
[----:B------:R-:W-:-:S06]  /*7a40*/  WARPGROUP.ARRIVE ;  /* 0x00000000000079c5 */ /* 0x000fcc0000000000 */
[----:B------:R-:W-:Y:S01]  /*7a50*/  HGMMA.64x64x16.F32.BF16 R152, gdesc[UR28], R152, gsb0 ;  /* 0x00e000001c9879f0 */ /* 0x000fe20008001898 */
[----:B------:R-:W-:Y:S01]  /*7a60*/  R2UR UR28, R8 ;  /* 0x00000000081c72ca */ /* 0x000fe200000e0000 */
[----:B------:R-:W-:Y:S01]  /*7a70*/  IMAD.IADD R8, R14, 0x1, R20 ;  /* 0x000000010e087824 */ /* 0x000fe200078e0214 */
[----:B------:R-:W-:Y:S01]  /*7a80*/  UMOV UR29, 0x40000040 ;  /* 0x40000040001d7882 */ /* 0x000fe20000000000 */
[----:B------:R-:W-:-:S03]  /*7a90*/  UMOV UR31, 0x40000040 ;  /* 0x40000040001f7882 */ /* 0x000fc60000000000 */
[----:B------:R-:W-:Y:S02]  /*7aa0*/  R2UR UR30, R8 ;  /* 0x00000000081e72ca */ /* 0x000fe400000e0000 */
[C---:B------:R-:W-:Y:S02]  /*7ab0*/  SEL R8, R15.reuse, 0x2, P1 ;  /* 0x000000020f087807 */ /* 0x040fe40000800000 */
[----:B------:R-:W-:-:S03]  /*7ac0*/  SEL R15, R15, 0x6, !P1 ;  /* 0x000000060f0f7807 */ /* 0x000fc60004800000 */
[C---:B------:R-:W-:Y:S02]  /*7ad0*/  IMAD.IADD R21, R13.reuse, 0x1, R8 ;  /* 0x000000010d157824 */ /* 0x040fe400078e0208 */
[----:B------:R-:W-:Y:S01]  /*7ae0*/  IMAD.IADD R13, R13, 0x1, R15 ;  /* 0x000000010d0d7824 */ /* 0x000fe200078e020f */
[----:B------:R-:W-:Y:S02]  /*7af0*/  WARPGROUP.DEPBAR.LE gsb0, 0x0 ;  /* 0x00008000000079c5 */ /* 0x000fe40000010000 */
[----:B------:R-:W-:-:S06]  /*7b00*/  WARPGROUP.ARRIVE ;  /* 0x00000000000079c5 */ /* 0x000fcc0000000000 */
[----:B------:R-:W-:Y:S01]  /*7b10*/  HGMMA.64x64x16.F32.BF16 R152, gdesc[UR28], R152, gsb0 ;  /* 0x00e000001c9879f0 */ /* 0x000fe20008001898 */
[----:B------:R-:W-:Y:S01]  /*7b20*/  R2UR UR28, R21 ;  /* 0x00000000151c72ca */ /* 0x000fe200000e0000 */
[C---:B------:R-:W-:Y:S01]  /*7b30*/  IMAD.IADD R21, R20.reuse, 0x1, R8 ;  /* 0x0000000114157824 */ /* 0x040fe200078e0208 */
[----:B------:R-:W-:Y:S01]  /*7b40*/  UMOV UR29, 0x40000040 ;  /* 0x40000040001d7882 */ /* 0x000fe20000000000 */
[----:B------:R-:W-:Y:S01]  /*7b50*/  UMOV UR31, 0x40000040 ;  /* 0x40000040001f7882 */ /* 0x000fe20000000000 */
[----:B------:R-:W-:Y:S02]  /*7b60*/  IMAD.IADD R20, R20, 0x1, R15 ;  /* 0x0000000114147824 */ /* 0x000fe400078e020f */
[----:B------:R-:W-:Y:S01]  /*7b70*/  R2UR UR30, R21 ;  /* 0x00000000151e72ca */ /* 0x000fe200000e0000 */
[----:B------:R-:W-:Y:S02]  /*7b80*/  WARPGROUP.DEPBAR.LE gsb0, 0x0 ;  /* 0x00008000000079c5 */ /* 0x000fe40000010000 */
[----:B------:R-:W-:-:S10]  /*7b90*/  WARPGROUP.ARRIVE ;  /* 0x00000000000079c5 */ /* 0x000fd40000000000 */
        /* <DEDUP_REMOVED lines=26> */
[----:B------:R-:W-:Y:S01]  /*7d40*/  VIADD R20, R7, 0xa00 ;  /* 0x00000a0007147836 */ /* 0x000fe20000000000 */
[----:B------:R-:W-:Y:S01]  /*7d50*/  UMOV UR29, 0x40000040 ;  /* 0x40000040001d7882 */ /* 0x000fe20000000000 */
[----:B------:R-:W-:Y:S02]  /*7d60*/  UMOV UR31, 0x40000040 ;  /* 0x40000040001f7882 */ /* 0x000fe40000000000 */
[----:B------:R-:W-:-:S05]  /*7d70*/  IMAD.IADD R21, R14, 0x1, R20 ;  /* 0x000000010e157824 */ /* 0x000fca00078e0214 */
[----:B------:R-:W-:Y:S01]  /*7d80*/  R2UR UR30, R21 ;  /* 0x00000000151e72ca */ /* 0x000fe200000e0000 */
[C---:B------:R-:W-:Y:S02]  /*7d90*/  IMAD.IADD R21, R13.reuse, 0x1, R8 ;  /* 0x000000010d157824 */ /* 0x040fe400078e0208 */
[----:B------:R-:W-:Y:S01]  /*7da0*/  IMAD.IADD R13, R13, 0x1, R15 ;  /* 0x000000010d0d7824 */ /* 0x000fe200078e020f */
[----:B------:R-:W-:Y:S02]  /*7db0*/  WARPGROUP.DEPBAR.LE gsb0, 0x0 ;  /* 0x00008000000079c5 */ /* 0x000fe40000010000 */
[----:B------:R-:W-:-:S07]  /*7dc0*/  WARPGROUP.ARRIVE ;  /* 0x00000000000079c5 */ /* 0x000fce0000000000 */
[----:B------:R-:W-:Y:S01]  /*7dd0*/  HGMMA.64x64x16.F32.BF16 R152, gdesc[UR28], R152, gsb0 ;  /* 0x00e000001c9879f0 */ /* 0x000fe20008001898 */
[----:B------:R-:W-:Y:S01]  /*7de0*/  R2UR UR28, R21 ;  /* 0x00000000151c72ca */ /* 0x000fe200000e0000 */
[--C-:B------:R-:W-:Y:S01]  /*7df0*/  IMAD.IADD R21, R8, 0x1, R20.reuse ;  /* 0x0000000108157824 */ /* 0x100fe200078e0214 */
        /* <DEDUP_REMOVED lines=82> */
[--C-:B------:R-:W-:Y:S02]  /*8320*/  IMAD.IADD R8, R8, 0x1, R20.reuse ;  /* 0x0000000108087824 */ /* 0x100fe400078e0214 */
        /* <DEDUP_REMOVED lines=37> */
.L_x_8352:
[----:B------:R-:W-:Y:S01]  /*8580*/  ISETP.NE.AND P1, PT, R186, 0x1, PT ;  /* 0x00000001ba00780c */ /* 0x000fe20003f25270 */
[----:B------:R-:W-:Y:S01]  /*8590*/  VIADD R8, R193, UR39 ;  /* 0x00000027c1087c36 */ /* 0x000fe20008000000 */
[----:B------:R-:W-:Y:S01]  /*85a0*/  UMOV UR7, 0xffffffc0 ;  /* 0xffffffc000077882 */ /* 0x000fe20000000000 */
[----:B------:R-:W-:Y:S01]  /*85b0*/  LOP3.LUT R16, R16, 0xffbfffff, RZ, 0xc0, !PT ;  /* 0xffbfffff10107812 */ /* 0x000fe200078ec0ff */
[----:B------:R-:W-:Y:S01]  /*85c0*/  UIMAD UR7, UR6, UR7, 0x1 ;  /* 0x00000001060774a4 */ /* 0x000fe2000f8e0207 */
[----:B------:R-:W0:Y:S01]  /*85d0*/  S2R R187, SR_CgaCtaId ;  /* 0x0000000000bb7919 */ /* 0x000e220000008800 */
[----:B------:R-:W-:Y:S01]  /*85e0*/  UMOV UR11, 0x40000040 ;  /* 0x40000040000b7882 */ /* 0x000fe20000000000 */
[----:B------:R-:W-:-:S04]  /*85f0*/  @P0 LOP3.LUT R16, R16, 0x400000, RZ, 0xfc, !PT ;  /* 0x0040000010100812 */ /* 0x000fc800078efcff */
[----:B------:R-:W-:Y:S02]  /*8600*/  LOP3.LUT R16, R16, 0xff7fffff, RZ, 0xc0, !PT ;  /* 0xff7fffff10107812 */ /* 0x000fe400078ec0ff */
[----:B------:R-:W1:Y:S08]  /*8610*/  @P1 LDC R13, c[0x0][0x44c] ;  /* 0x00011300ff0d1b82 */ /* 0x000e700000000800 */
[----:B------:R-:W2:Y:S01]  /*8620*/  @P1 LDC R7, c[0x0][0x450] ;  /* 0x00011400ff071b82 */ /* 0x000ea20000000800 */
[----:B-1----:R-:W-:-:S05]  /*8630*/  @P1 IMAD.HI.U32 R13, R8, R13, RZ ;  /* 0x0000000d080d1227 */ /* 0x002fca00078e00ff */
[----:B--2---:R-:W-:Y:S02]  /*8640*/  @P1 SHF.R.U32.HI R8, RZ, R7, R13 ;  /* 0x00000007ff081219 */ /* 0x004fe4000001160d */
[----:B------:R-:W-:-:S03]  /*8650*/  IADD3 R13, R185, UR7, -R192 ;  /* 0x00000007b90d7c10 */ /* 0x000fc6000fffe8c0 */
[----:B------:R-:W1:Y:S02]  /*8660*/  SHFL.IDX PT, R7, R8, RZ, 0x1c1f ;  /* 0x001c1fff08077589 */ /* 0x000e6400000e0000 */
[----:B------:R-:W-:Y:S02]  /*8670*/  IMAD.IADD R13, R13, 0x1, -R184 ;  /* 0x000000010d0d7824 */ /* 0x000fe400078e0ab8 */
[----:B------:R-:W2:Y:S02]  /*8680*/  SHFL.IDX PT, R8, R8, 0x1, 0x1c1f ;  /* 0x003c1f0008087f89 */ /* 0x000ea400000e0000 */
[C---:B-1----:R-:W-:Y:S02]  /*8690*/  IMAD.IADD R7, R13.reuse, 0x1, R7 ;  /* 0x000000010d077824 */ /* 0x042fe400078e0207 */
[----:B--2---:R-:W-:-:S03]  /*86a0*/  IMAD.IADD R8, R13, 0x1, R8 ;  /* 0x000000010d087824 */ /* 0x004fc600078e0208 */
[C---:B------:R-:W-:Y:S02]  /*86b0*/  ISETP.GT.AND P0, PT, R7.reuse, 0x21, PT ;  /* 0x000000210700780c */ /* 0x040fe40003f04270 */
[----:B------:R-:W-:Y:S02]  /*86c0*/  ISETP.GT.AND P5, PT, R7, 0x8, PT ;  /* 0x000000080700780c */ /* 0x000fe40003fa4270 */
[----:B------:R-:W-:Y:S02]  /*86d0*/  ISETP.GT.AND P6, PT, R8, RZ, PT ;  /* 0x000000ff0800720c */ /* 0x000fe40003fc4270 */
[----:B------:R-:W-:Y:S02]  /*86e0*/  FSEL R156, R156, -INF , P5 ;  /* 0xff8000009c9c7808 */ /* 0x000fe40002800000 */
[----:B------:R-:W-:Y:S02]  /*86f0*/  FSEL R154, R154, -INF , P6 ;  /* 0xff8000009a9a7808 */ /* 0x000fe40003000000 */
[----:B------:R-:W-:-:S02]  /*8700*/  ISETP.GT.AND P6, PT, R8, 0x1, PT ;  /* 0x000000010800780c */ /* 0x000fc40003fc4270 */
[----:B------:R-:W-:Y:S02]  /*8710*/  ISETP.GT.AND P5, PT, R7, 0x29, PT ;  /* 0x000000290700780c */ /* 0x000fe40003fa4270 */
[----:B------:R-:W-:Y:S02]  /*8720*/  FSEL R155, R155, -INF , P6 ;  /* 0xff8000009b9b7808 */ /* 0x000fe40003000000 */
[----:B------:R-:W-:Y:S02]  /*8730*/  ISETP.GT.AND P6, PT, R8, 0x8, PT ;  /* 0x000000080800780c */ /* 0x000fe40003fc4270 */
[----:B------:R-:W-:Y:S02]  /*8740*/  ISETP.GT.AND P2, PT, R7, RZ, PT ;  /* 0x000000ff0700720c */ /* 0x000fe40003f44270 */
[----:B------:R-:W-:Y:S02]  /*8750*/  FSEL R158, R158, -INF , P6 ;  /* 0xff8000009e9e7808 */ /* 0x000fe40003000000 */
[----:B------:R-:W-:-:S02]  /*8760*/  ISETP.GT.AND P6, PT, R8, 0x9, PT ;  /* 0x000000090800780c */ /* 0x000fc40003fc4270 */
[----:B------:R-:W-:Y:S02]  /*8770*/  ISETP.GT.AND P1, PT, R7, 0x1, PT ;  /* 0x000000010700780c */ /* 0x000fe40003f24270 */
[----:B------:R-:W-:Y:S02]  /*8780*/  FSEL R159, R159, -INF , P6 ;  /* 0xff8000009f9f7808 */ /* 0x000fe40003000000 */
[----:B------:R-:W-:Y:S02]  /*8790*/  ISETP.GT.AND P6, PT, R8, 0x10, PT ;  /* 0x000000100800780c */ /* 0x000fe40003fc4270 */
[----:B------:R-:W-:Y:S02]  /*87a0*/  @P0 LOP3.LUT R16, R16, 0x800000, RZ, 0xfc, !PT ;  /* 0x0080000010100812 */ /* 0x000fe400078efcff */
[----:B------:R-:W-:Y:S02]  /*87b0*/  FSEL R162, R162, -INF , P6 ;  /* 0xff800000a2a27808 */ /* 0x000fe40003000000 */
[----:B------:R-:W-:-:S02]  /*87c0*/  ISETP.GT.AND P6, PT, R8, 0x11, PT ;  /* 0x000000110800780c */ /* 0x000fc40003fc4270 */
[----:B------:R-:W-:Y:S02]  /*87d0*/  FSEL R152, R152, -INF , P2 ;  /* 0xff80000098987808 */ /* 0x000fe40001000000 */
[----:B------:R-:W-:Y:S02]  /*87e0*/  FSEL R163, R163, -INF , P6 ;  /* 0xff800000a3a37808 */ /* 0x000fe40003000000 */
[----:B------:R-:W-:Y:S02]  /*87f0*/  ISETP.GT.AND P6, PT, R8, 0x18, PT ;  /* 0x000000180800780c */ /* 0x000fe40003fc4270 */
[----:B------:R-:W-:Y:S02]  /*8800*/  FSEL R13, R153, -INF , P1 ;  /* 0xff800000990d7808 */ /* 0x000fe40000800000 */
[----:B------:R-:W-:Y:S02]  /*8810*/  FSEL R166, R166, -INF , P6 ;  /* 0xff800000a6a67808 */ /* 0x000fe40003000000 */
[----:B------:R-:W-:-:S02]  /*8820*/  ISETP.GT.AND P6, PT, R8, 0x19, PT ;  /* 0x000000190800780c */ /* 0x000fc40003fc4270 */
[----:B------:R-:W-:Y:S02]  /*8830*/  ISETP.GT.AND P4, PT, R7, 0x9, PT ;  /* 0x000000090700780c */ /* 0x000fe40003f84270 */
[----:B------:R-:W-:Y:S02]  /*8840*/  FSEL R167, R167, -INF , P6 ;  /* 0xff800000a7a77808 */ /* 0x000fe40003000000 */
[----:B------:R-:W-:Y:S02]  /*8850*/  ISETP.GT.AND P6, PT, R8, 0x20, PT ;  /* 0x000000200800780c */ /* 0x000fe40003fc4270 */
[----:B------:R-:W-:Y:S02]  /*8860*/  ISETP.GT.AND P3, PT, R7, 0x10, PT ;  /* 0x000000100700780c */ /* 0x000fe40003f64270 */
        /* <DEDUP_REMOVED lines=8> */
[----:B------:R-:W-:Y:S02]  /*88f0*/  LOP3.LUT R16, R16, 0xfeffffff, RZ, 0xc0, !PT ;  /* 0xfeffffff10107812 */ /* 0x000fe400078ec0ff */
[----:B------:R-:W-:Y:S02]  /*8900*/  FSEL R175, R175, -INF , P6 ;  /* 0xff800000afaf7808 */ /* 0x000fe40003000000 */
[----:B------:R-:W-:Y:S02]  /*8910*/  ISETP.GT.AND P6, PT, R8, 0x30, PT ;  /* 0x000000300800780c */ /* 0x000fe40003fc4270 */
[----:B------:R-:W-:Y:S02]  /*8920*/  FSEL R157, R157, -INF , P4 ;  /* 0xff8000009d9d7808 */ /* 0x000fe40002000000 */
        /* <DEDUP_REMOVED lines=8> */
[----:B------:R-:W-:Y:S02]  /*89b0*/  FMNMX.FTZ R8, R154, R12, !PT ;  /* 0x0000000c9a087209 */ /* 0x000fe40007810000 */
[----:B------:R-:W-:Y:S02]  /*89c0*/  FSEL R183, R183, -INF , P6 ;  /* 0xff800000b7b77808 */ /* 0x000fe40003000000 */
[----:B------:R-:W-:Y:S02]  /*89d0*/  FMNMX.FTZ R8, R155, R8, !PT ;  /* 0x000000089b087209 */ /* 0x000fe40007810000 */
[----:B------:R-:W-:Y:S02]  /*89e0*/  FSEL R164, R164, -INF , P1 ;  /* 0xff800000a4a47808 */ /* 0x000fe40000800000 */
[----:B------:R-:W-:Y:S02]  /*89f0*/  FMNMX.FTZ R8, R158, R8, !PT ;  /* 0x000000089e087209 */ /* 0x000fe40007810000 */
[----:B------:R-:W-:-:S02]  /*8a00*/  @P5 LOP3.LUT R16, R16, 0x1000000, RZ, 0xfc, !PT ;  /* 0x0100000010105812 */ /* 0x000fc400078efcff */
[----:B------:R-:W-:Y:S02]  /*8a10*/  FMNMX.FTZ R8, R159, R8, !PT ;  /* 0x000000089f087209 */ /* 0x000fe40007810000 */
[C---:B------:R-:W-:Y:S02]  /*8a20*/  ISETP.GT.AND P4, PT, R7.reuse, 0x30, PT ;  /* 0x000000300700780c */ /* 0x040fe40003f84270 */
[----:B------:R-:W-:Y:S02]  /*8a30*/  FMNMX.FTZ R8, R162, R8, !PT ;  /* 0x00000008a2087209 */ /* 0x000fe40007810000 */
[----:B------:R-:W-:Y:S02]  /*8a40*/  ISETP.GT.AND P3, PT, R7, 0x31, PT ;  /* 0x000000310700780c */ /* 0x000fe40003f64270 */
[----:B------:R-:W-:Y:S02]  /*8a50*/  FMNMX.FTZ R8, R163, R8, !PT ;  /* 0x00000008a3087209 */ /* 0x000fe40007810000 */
[----:B------:R-:W-:-:S02]  /*8a60*/  ISETP.GT.AND P2, PT, R7, 0x38, PT ;  /* 0x000000380700780c */ /* 0x000fc40003f44270 */
[----:B------:R-:W-:Y:S02]  /*8a70*/  FMNMX.FTZ R8, R166, R8, !PT ;  /* 0x00000008a6087209 */ /* 0x000fe40007810000 */
[----:B------:R-:W-:Y:S02]  /*8a80*/  ISETP.GT.AND P1, PT, R7, 0x39, PT ;  /* 0x000000390700780c */ /* 0x000fe40003f24270 */
[----:B------:R-:W-:Y:S02]  /*8a90*/  FMNMX.FTZ R8, R167, R8, !PT ;  /* 0x00000008a7087209 */ /* 0x000fe40007810000 */
[C---:B------:R-:W-:Y:S02]  /*8aa0*/  ISETP.GT.AND P5, PT, R7.reuse, 0x19, PT ;  /* 0x000000190700780c */ /* 0x040fe40003fa4270 */
[----:B------:R-:W-:Y:S02]  /*8ab0*/  FMNMX.FTZ R8, R170, R8, !PT ;  /* 0x00000008aa087209 */ /* 0x000fe40007810000 */
[----:B------:R-:W-:-:S02]  /*8ac0*/  ISETP.GT.AND P0, PT, R7, 0x20, PT ;  /* 0x000000200700780c */ /* 0x000fc40003f04270 */
[----:B------:R-:W-:Y:S02]  /*8ad0*/  FMNMX.FTZ R8, R171, R8, !PT ;  /* 0x00000008ab087209 */ /* 0x000fe40007810000 */
[----:B------:R-:W-:Y:S02]  /*8ae0*/  FSEL R165, R165, -INF , P5 ;  /* 0xff800000a5a57808 */ /* 0x000fe40002800000 */
[----:B------:R-:W-:Y:S02]  /*8af0*/  FMNMX.FTZ R8, R174, R8, !PT ;  /* 0x00000008ae087209 */ /* 0x000fe40007810000 */
[----:B------:R-:W-:Y:S02]  /*8b00*/  FSEL R168, R168, -INF , P0 ;  /* 0xff800000a8a87808 */ /* 0x000fe40000000000 */
[----:B------:R-:W-:Y:S02]  /*8b10*/  FMNMX.FTZ R8, R175, R8, !PT ;  /* 0x00000008af087209 */ /* 0x000fe40007810000 */
[----:B------:R-:W-:-:S02]  /*8b20*/  LOP3.LUT P0, RZ, R16, 0x800000, RZ, 0xc0, !PT ;  /* 0x0080000010ff7812 */ /* 0x000fc4000780c0ff */
[----:B------:R-:W-:Y:S02]  /*8b30*/  FMNMX.FTZ R8, R178, R8, !PT ;  /* 0x00000008b2087209 */ /* 0x000fe40007810000 */
[----:B------:R-:W-:Y:S02]  /*8b40*/  FSEL R169, R169, -INF , P0 ;  /* 0xff800000a9a97808 */ /* 0x000fe40000000000 */
[----:B------:R-:W-:Y:S02]  /*8b50*/  FMNMX.FTZ R8, R179, R8, !PT ;  /* 0x00000008b3087209 */ /* 0x000fe40007810000 */
[----:B------:R-:W-:Y:S02]  /*8b60*/  LOP3.LUT P5, RZ, R16, 0x1000000, RZ, 0xc0, !PT ;  /* 0x0100000010ff7812 */ /* 0x000fe400078ac0ff */
[----:B------:R-:W-:Y:S02]  /*8b70*/  FMNMX.FTZ R8, R182, R8, !PT ;  /* 0x00000008b6087209 */ /* 0x000fe40007810000 */
[----:B------:R-:W-:-:S02]  /*8b80*/  FSEL R173, R173, -INF , P5 ;  /* 0xff800000adad7808 */ /* 0x000fc40002800000 */
[----:B------:R-:W-:Y:S02]  /*8b90*/  FMNMX.FTZ R8, R183, R8, !PT ;  /* 0x00000008b7087209 */ /* 0x000fe40007810000 */
[----:B------:R-:W-:Y:S02]  /*8ba0*/  FSEL R176, R176, -INF , P4 ;  /* 0xff800000b0b07808 */ /* 0x000fe40002000000 */
[----:B------:R-:W-:Y:S01]  /*8bb0*/  FSEL R177, R177, -INF , P3 ;  /* 0xff800000b1b17808 */ /* 0x000fe20001800000 */
[----:B------:R-:W1:Y:S01]  /*8bc0*/  SHFL.BFLY PT, R14, R8, 0x2, 0x1f ;  /* 0x0c401f00080e7f89 */ /* 0x000e6200000e0000 */
[----:B------:R-:W-:Y:S02]  /*8bd0*/  FSEL R180, R180, -INF , P2 ;  /* 0xff800000b4b47808 */ /* 0x000fe40001000000 */
[----:B------:R-:W-:Y:S02]  /*8be0*/  FSEL R181, R181, -INF , P1 ;  /* 0xff800000b5b57808 */ /* 0x000fe40000800000 */
[----:B------:R-:W-:-:S02]  /*8bf0*/  ISETP.NE.AND P1, PT, R23, RZ, PT ;  /* 0x000000ff1700720c */ /* 0x000fc40003f25270 */
[----:B------:R-:W-:-:S11]  /*8c00*/  LOP3.LUT P0, RZ, R16, 0x400000, RZ, 0xc0, !PT ;  /* 0x0040000010ff7812 */ /* 0x000fd6000780c0ff */
[----:B------:R-:W-:-:S04]  /*8c10*/  @!P1 IMAD R10, R10, 0x40, R19 ;  /* 0x000000400a0a9824 */ /* 0x000fc800078e0213 */
[----:B------:R-:W-:Y:S01]  /*8c20*/  @!P1 IMAD R10, R10, 0x4, R17 ;  /* 0x000000040a0a9824 */ /* 0x000fe200078e0211 */
        /* <DEDUP_REMOVED lines=8> */
[----:B------:R-:W-:Y:S01]  /*8cb0*/  ISETP.GT.AND P6, PT, R7, 0x28, PT ;  /* 0x000000280700780c */ /* 0x000fe20003fc4270 */
[----:B------:R-:W-:Y:S02]  /*8cc0*/  VIADD R7, R9, 0x38840 ;  /* 0x0003884009077836 */ /* 0x000fe40000000000 */
[--C-:B------:R-:W-:Y:S01]  /*8cd0*/  FFMA.FTZ R154, R154, UR5, -R12.reuse ;  /* 0x000000059a9a7c23 */ /* 0x100fe2000801080c */
[----:B------:R-:W-:Y:S01]  /*8ce0*/  FSEL R172, R172, -INF , P6 ;  /* 0xff800000acac7808 */ /* 0x000fe20003000000 */
[--C-:B------:R-:W-:Y:S01]  /*8cf0*/  FFMA.FTZ R155, R155, UR5, -R12.reuse ;  /* 0x000000059b9b7c23 */ /* 0x100fe2000801080c */
[----:B0-----:R-:W-:Y:S01]  /*8d00*/  PRMT R7, R187, 0x654, R7 ;  /* 0x00000654bb077816 */ /* 0x001fe20000000007 */
[--C-:B------:R-:W-:Y:S01]  /*8d10*/  FFMA.FTZ R158, R158, UR5, -R12.reuse ;  /* 0x000000059e9e7c23 */ /* 0x100fe2000801080c */
[--C-:B------:R-:W-:Y:S01]  /*8d20*/  FFMA.FTZ R159, R159, UR5, -R12.reuse ;  /* 0x000000059f9f7c23 */ /* 0x100fe2000801080c */
[--C-:B------:R-:W-:Y:S01]  /*8d30*/  FFMA.FTZ R162, R162, UR5, -R12.reuse ;  /* 0x00000005a2a27c23 */ /* 0x100fe2000801080c */
[----:B------:R0:W-:Y:S01]  /*8d40*/  SYNCS.ARRIVE.TRANS64.RED.A1T0 RZ, [R7+URZ], RZ ;  /* 0x000000ff07ff79a7 */ /* 0x0001e2000810043f */
[--C-:B------:R-:W-:Y:S01]  /*8d50*/  FFMA.FTZ R163, R163, UR5, -R12.reuse ;  /* 0x00000005a3a37c23 */ /* 0x100fe2000801080c */
[--C-:B------:R-:W-:Y:S01]  /*8d60*/  FFMA.FTZ R166, R166, UR5, -R12.reuse ;  /* 0x00000005a6a67c23 */ /* 0x100fe2000801080c */
[--C-:B------:R-:W-:Y:S01]  /*8d70*/  FFMA.FTZ R167, R167, UR5, -R12.reuse ;  /* 0x00000005a7a77c23 */ /* 0x100fe2000801080c */
[--C-:B------:R-:W-:Y:S01]  /*8d80*/  FFMA.FTZ R170, R170, UR5, -R12.reuse ;  /* 0x00000005aaaa7c23 */ /* 0x100fe2000801080c */
[--C-:B------:R-:W-:Y:S01]  /*8d90*/  FFMA.FTZ R171, R171, UR5, -R12.reuse ;  /* 0x00000005abab7c23 */ /* 0x100fe2000801080c */
[--C-:B------:R-:W-:Y:S01]  /*8da0*/  FFMA.FTZ R174, R174, UR5, -R12.reuse ;  /* 0x00000005aeae7c23 */ /* 0x100fe2000801080c */
[--C-:B------:R-:W-:Y:S01]  /*8db0*/  FFMA.FTZ R175, R175, UR5, -R12.reuse ;  /* 0x00000005afaf7c23 */ /* 0x100fe2000801080c */
[----:B0-----:R-:W-:Y:S01]  /*8dc0*/  FMNMX.FTZ R7, R152, R11, !PT ;  /* 0x0000000b98077209 */ /* 0x001fe20007810000 */
[--C-:B------:R-:W-:Y:S01]  /*8dd0*/  FFMA.FTZ R178, R178, UR5, -R12.reuse ;  /* 0x00000005b2b27c23 */ /* 0x100fe2000801080c */
[--C-:B------:R-:W-:Y:S01]  /*8de0*/  FFMA.FTZ R179, R179, UR5, -R12.reuse ;  /* 0x00000005b3b37c23 */ /* 0x100fe2000801080c */
[--C-:B------:R-:W-:Y:S01]  /*8df0*/  FFMA.FTZ R182, R182, UR5, -R12.reuse ;  /* 0x00000005b6b67c23 */ /* 0x100fe2000801080c */
[----:B------:R-:W-:Y:S01]  /*8e00*/  FMNMX.FTZ R7, R13, R7, !PT ;  /* 0x000000070d077209 */ /* 0x000fe20007810000 */
[----:B------:R-:W-:Y:S01]  /*8e10*/  FFMA.FTZ R183, R183, UR5, -R12 ;  /* 0x00000005b7b77c23 */ /* 0x000fe2000801080c */
[----:B------:R-:W-:Y:S01]  /*8e20*/  FMUL.FTZ R12, R14, UR5 ;  /* 0x000000050e0c7c20 */ /* 0x000fe20008410000 */
[----:B------:R-:W-:Y:S01]  /*8e30*/  MUFU.EX2 R153, R154 ;  /* 0x0000009a00997308 */ /* 0x000fe20000000800 */
[----:B------:R-:W-:-:S04]  /*8e40*/  FMNMX.FTZ R7, R156, R7, !PT ;  /* 0x000000079c077209 */ /* 0x000fc80007810000 */
[----:B------:R-:W-:-:S03]  /*8e50*/  FMNMX.FTZ R7, R157, R7, !PT ;  /* 0x000000079d077209 */ /* 0x000fc60007810000 */
[----:B------:R-:W0:Y:S01]  /*8e60*/  MUFU.EX2 R12, R12 ;  /* 0x0000000c000c7308 */ /* 0x000e220000000800 */
[----:B------:R-:W-:-:S04]  /*8e70*/  FMNMX.FTZ R7, R160, R7, !PT ;  /* 0x00000007a0077209 */ /* 0x000fc80007810000 */
[----:B------:R-:W-:-:S03]  /*8e80*/  FMNMX.FTZ R7, R161, R7, !PT ;  /* 0x00000007a1077209 */ /* 0x000fc60007810000 */
[----:B------:R-:W1:Y:S01]  /*8e90*/  MUFU.EX2 R155, R155 ;  /* 0x0000009b009b7308 */ /* 0x000e620000000800 */
[----:B------:R-:W-:-:S04]  /*8ea0*/  FMNMX.FTZ R7, R164, R7, !PT ;  /* 0x00000007a4077209 */ /* 0x000fc80007810000 */
[----:B------:R-:W-:-:S03]  /*8eb0*/  FMNMX.FTZ R7, R165, R7, !PT ;  /* 0x00000007a5077209 */ /* 0x000fc60007810000 */
[----:B------:R-:W-:Y:S01]  /*8ec0*/  MUFU.EX2 R159, R159 ;  /* 0x0000009f009f7308 */ /* 0x000fe20000000800 */
[----:B------:R-:W-:Y:S01]  /*8ed0*/  FMNMX.FTZ R7, R168, R7, !PT ;  /* 0x00000007a8077209 */ /* 0x000fe20007810000 */
[----:B0-----:R-:W-:Y:S01]  /*8ee0*/  @!P1 STS [R10+0x38420], R12 ;  /* 0x0384200c0a009388 */ /* 0x001fe20000000800 */
[----:B------:R-:W-:Y:S01]  /*8ef0*/  FFMA.FTZ R5, R12, R5, R153 ;  /* 0x000000050c057223 */ /* 0x000fe20000010099 */
[-C--:B------:R-:W-:Y:S01]  /*8f00*/  FMUL.FTZ R26, R26, R12.reuse ;  /* 0x0000000c1a1a7220 */ /* 0x080fe20000410000 */
[----:B------:R-:W-:Y:S01]  /*8f10*/  FMNMX.FTZ R7, R169, R7, !PT ;  /* 0x00000007a9077209 */ /* 0x000fe20007810000 */
[-C--:B------:R-:W-:Y:S01]  /*8f20*/  FMUL.FTZ R27, R27, R12.reuse ;  /* 0x0000000c1b1b7220 */ /* 0x080fe20000410000 */
[-C--:B------:R-:W-:Y:S01]  /*8f30*/  FMUL.FTZ R30, R30, R12.reuse ;  /* 0x0000000c1e1e7220 */ /* 0x080fe20000410000 */
[----:B------:R-:W-:Y:S01]  /*8f40*/  MUFU.EX2 R162, R162 ;  /* 0x000000a200a27308 */ /* 0x000fe20000000800 */
[----:B------:R-:W-:Y:S01]  /*8f50*/  FMNMX.FTZ R7, R172, R7, !PT ;  /* 0x00000007ac077209 */ /* 0x000fe20007810000 */
[C---:B-1----:R-:W-:Y:S01]  /*8f60*/  FADD.FTZ R5, R155.reuse, R5 ;  /* 0x000000059b057221 */ /* 0x042fe20000010000 */
[----:B------:R-:W-:Y:S01]  /*8f70*/  F2FP.BF16.F32.PACK_AB R153, R155, R153 ;  /* 0x000000999b99723e */ /* 0x000fe200000010ff */
[-C--:B------:R-:W-:Y:S01]  /*8f80*/  FMUL.FTZ R31, R31, R12.reuse ;  /* 0x0000000c1f1f7220 */ /* 0x080fe20000410000 */
[----:B------:R-:W-:Y:S01]  /*8f90*/  FMNMX.FTZ R7, R173, R7, !PT ;  /* 0x00000007ad077209 */ /* 0x000fe20007810000 */
[-C--:B------:R-:W-:Y:S01]  /*8fa0*/  FMUL.FTZ R34, R34, R12.reuse ;  /* 0x0000000c22227220 */ /* 0x080fe20000410000 */
[-C--:B------:R-:W-:Y:S01]  /*8fb0*/  FMUL.FTZ R35, R35, R12.reuse ;  /* 0x0000000c23237220 */ /* 0x080fe20000410000 */
[----:B------:R-:W0:Y:S01]  /*8fc0*/  MUFU.EX2 R155, R158 ;  /* 0x0000009e009b7308 */ /* 0x000e220000000800 */
[----:B------:R-:W-:Y:S01]  /*8fd0*/  FMNMX.FTZ R7, R176, R7, !PT ;  /* 0x00000007b0077209 */ /* 0x000fe20007810000 */
[-C--:B------:R-:W-:Y:S01]  /*8fe0*/  FMUL.FTZ R38, R38, R12.reuse ;  /* 0x0000000c26267220 */ /* 0x080fe20000410000 */
[-C--:B------:R-:W-:Y:S01]  /*8ff0*/  FMUL.FTZ R39, R39, R12.reuse ;  /* 0x0000000c27277220 */ /* 0x080fe20000410000 */
[-C--:B------:R-:W-:Y:S01]  /*9000*/  FMUL.FTZ R42, R42, R12.reuse ;  /* 0x0000000c2a2a7220 */ /* 0x080fe20000410000 */
[----:B------:R-:W-:Y:S01]  /*9010*/  FMNMX.FTZ R7, R177, R7, !PT ;  /* 0x00000007b1077209 */ /* 0x000fe20007810000 */
[-C--:B------:R-:W-:Y:S01]  /*9020*/  FMUL.FTZ R43, R43, R12.reuse ;  /* 0x0000000c2b2b7220 */ /* 0x080fe20000410000 */
[-C--:B------:R-:W-:Y:S01]  /*9030*/  FMUL.FTZ R46, R46, R12.reuse ;  /* 0x0000000c2e2e7220 */ /* 0x080fe20000410000 */
[----:B------:R-:W1:Y:S01]  /*9040*/  MUFU.EX2 R163, R163 ;  /* 0x000000a300a37308 */ /* 0x000e620000000800 */
[----:B------:R-:W-:Y:S01]  /*9050*/  FMNMX.FTZ R7, R180, R7, !PT ;  /* 0x00000007b4077209 */ /* 0x000fe20007810000 */
[-C--:B------:R-:W-:Y:S01]  /*9060*/  FMUL.FTZ R47, R47, R12.reuse ;  /* 0x0000000c2f2f7220 */ /* 0x080fe20000410000 */
[-C--:B------:R-:W-:Y:S01]  /*9070*/  FMUL.FTZ R50, R50, R12.reuse ;  /* 0x0000000c32327220 */ /* 0x080fe20000410000 */
[-C--:B------:R-:W-:Y:S01]  /*9080*/  FMUL.FTZ R51, R51, R12.reuse ;  /* 0x0000000c33337220 */ /* 0x080fe20000410000 */
[----:B------:R-:W-:Y:S01]  /*9090*/  FMNMX.FTZ R7, R181, R7, !PT ;  /* 0x00000007b5077209 */ /* 0x000fe20007810000 */
[-C--:B------:R-:W-:Y:S01]  /*90a0*/  FMUL.FTZ R54, R54, R12.reuse ;  /* 0x0000000c36367220 */ /* 0x080fe20000410000 */
[-C--:B------:R-:W-:Y:S01]  /*90b0*/  FMUL.FTZ R55, R55, R12.reuse ;  /* 0x0000000c37377220 */ /* 0x080fe20000410000 */
[----:B------:R-:W2:Y:S01]  /*90c0*/  MUFU.EX2 R166, R166 ;  /* 0x000000a600a67308 */ /* 0x000ea20000000800 */
[----:B0-----:R-:W-:Y:S01]  /*90d0*/  FADD.FTZ R5, R155, R5 ;  /* 0x000000059b057221 */ /* 0x001fe20000010000 */
[----:B------:R-:W0:Y:S01]  /*90e0*/  SHFL.BFLY PT, R14, R7, 0x2, 0x1f ;  /* 0x0c401f00070e7f89 */ /* 0x000e2200000e0000 */
[C---:B------:R-:W-:Y:S01]  /*90f0*/  F2FP.BF16.F32.PACK_AB R155, R159.reuse, R155 ;  /* 0x0000009b9f9b723e */ /* 0x040fe200000010ff */
[-C--:B------:R-:W-:Y:S01]  /*9100*/  FMUL.FTZ R58, R58, R12.reuse ;  /* 0x0000000c3a3a7220 */ /* 0x080fe20000410000 */
[----:B------:R-:W-:Y:S01]  /*9110*/  FADD.FTZ R5, R159, R5 ;  /* 0x000000059f057221 */ /* 0x000fe20000010000 */
[-C--:B------:R-:W-:Y:S01]  /*9120*/  FMUL.FTZ R59, R59, R12.reuse ;  /* 0x0000000c3b3b7220 */ /* 0x080fe20000410000 */
[-C--:B------:R-:W-:Y:S01]  /*9130*/  FMUL.FTZ R62, R62, R12.reuse ;  /* 0x0000000c3e3e7220 */ /* 0x080fe20000410000 */
[----:B------:R-:W3:Y:S01]  /*9140*/  MUFU.EX2 R167, R167 ;  /* 0x000000a700a77308 */ /* 0x000ee20000000800 */
        /* <DEDUP_REMOVED lines=16> */
[----:B---3--:R-:W-:Y:S01]  /*9250*/  FADD.FTZ R5, R167, R5 ;  /* 0x00000005a7057221 */ /* 0x008fe20000010000 */
[----:B0-----:R-:W-:Y:S01]  /*9260*/  FMNMX.FTZ R7, R7, R14, !PT ;  /* 0x0000000e07077209 */ /* 0x001fe20007810000 */
[----:B------:R-:W-:Y:S01]  /*9270*/  FMUL.FTZ R86, R86, R12 ;  /* 0x0000000c56567220 */ /* 0x000fe20000410000 */
[----:B------:R-:W-:Y:S01]  /*9280*/  F2FP.BF16.F32.PACK_AB R159, R167, R166 ;  /* 0x000000a6a79f723e */ /* 0x000fe200000010ff */
[-C--:B------:R-:W-:Y:S01]  /*9290*/  FMUL.FTZ R87, R87, R12.reuse ;  /* 0x0000000c57577220 */ /* 0x080fe20000410000 */
[-C--:B------:R-:W-:Y:S01]  /*92a0*/  FMUL.FTZ R90, R90, R12.reuse ;  /* 0x0000000c5a5a7220 */ /* 0x080fe20000410000 */
[----:B------:R-:W0:Y:S01]  /*92b0*/  SHFL.BFLY PT, R14, R7, 0x1, 0x1f ;  /* 0x0c201f00070e7f89 */ /* 0x000e2200000e0000 */
        /* <DEDUP_REMOVED lines=22> */
[----:B------:R-:W-:Y:S01]  /*9420*/  FMUL.FTZ R127, R127, R12 ;  /* 0x0000000c7f7f7220 */ /* 0x000fe20000410000 */
[----:B0-----:R-:W-:Y:S01]  /*9430*/  FMNMX.FTZ R7, R7, R14, !PT ;  /* 0x0000000e07077209 */ /* 0x001fe20007810000 */
[----:B------:R-:W-:Y:S01]  /*9440*/  MUFU.EX2 R179, R179 ;  /* 0x000000b300b37308 */ /* 0x000fe20000000800 */
[-C--:B------:R-:W-:Y:S01]  /*9450*/  FMUL.FTZ R130, R130, R12.reuse ;  /* 0x0000000c82827220 */ /* 0x080fe20000410000 */
[-C--:B------:R-:W-:Y:S01]  /*9460*/  FMUL.FTZ R131, R131, R12.reuse ;  /* 0x0000000c83837220 */ /* 0x080fe20000410000 */
[----:B------:R-:W-:Y:S01]  /*9470*/  FSETP.NEU.FTZ.AND P2, PT, R7, -INF , PT ;  /* 0xff8000000700780b */ /* 0x000fe20003f5d000 */
[-C--:B------:R-:W-:Y:S01]  /*9480*/  FMUL.FTZ R134, R134, R12.reuse ;  /* 0x0000000c86867220 */ /* 0x080fe20000410000 */
[-C--:B------:R-:W-:Y:S01]  /*9490*/  FMUL.FTZ R135, R135, R12.reuse ;  /* 0x0000000c87877220 */ /* 0x080fe20000410000 */
[-C--:B------:R-:W-:Y:S01]  /*94a0*/  FMUL.FTZ R138, R138, R12.reuse ;  /* 0x0000000c8a8a7220 */ /* 0x080fe20000410000 */
[----:B------:R-:W-:Y:S01]  /*94b0*/  FSEL R14, R7, RZ, P2 ;  /* 0x000000ff070e7208 */ /* 0x000fe20001000000 */
[----:B------:R-:W-:Y:S01]  /*94c0*/  MUFU.EX2 R182, R182 ;  /* 0x000000b600b67308 */ /* 0x000fe20000000800 */
[-C--:B------:R-:W-:Y:S01]  /*94d0*/  FMUL.FTZ R139, R139, R12.reuse ;  /* 0x0000000c8b8b7220 */ /* 0x080fe20000410000 */
[-C--:B------:R-:W-:Y:S01]  /*94e0*/  FMUL.FTZ R142, R142, R12.reuse ;  /* 0x0000000c8e8e7220 */ /* 0x080fe20000410000 */
[-C--:B------:R-:W-:Y:S01]  /*94f0*/  FMUL.FTZ R143, R143, R12.reuse ;  /* 0x0000000c8f8f7220 */ /* 0x080fe20000410000 */
[----:B------:R-:W-:Y:S01]  /*9500*/  FADD.FTZ R14, -R14, R11 ;  /* 0x0000000b0e0e7221 */ /* 0x000fe20000010100 */
[-C--:B------:R-:W-:Y:S01]  /*9510*/  FMUL.FTZ R146, R146, R12.reuse ;  /* 0x0000000c92927220 */ /* 0x080fe20000410000 */
[-C--:B------:R-:W-:Y:S01]  /*9520*/  FMUL.FTZ R147, R147, R12.reuse ;  /* 0x0000000c93937220 */ /* 0x080fe20000410000 */
[-C--:B------:R-:W-:Y:S01]  /*9530*/  FMUL.FTZ R150, R150, R12.reuse ;  /* 0x0000000c96967220 */ /* 0x080fe20000410000 */
[----:B------:R-:W-:Y:S01]  /*9540*/  FMUL.FTZ R11, R14, UR5 ;  /* 0x000000050e0b7c20 */ /* 0x000fe20008410000 */
[----:B------:R-:W0:Y:S01]  /*9550*/  MUFU.EX2 R183, R183 ;  /* 0x000000b700b77308 */ /* 0x000e220000000800 */
[----:B------:R-:W-:Y:S01]  /*9560*/  FMUL.FTZ R151, R151, R12 ;  /* 0x0000000c97977220 */ /* 0x000fe20000410000 */
[----:B--2---:R-:W-:-:S04]  /*9570*/  FADD.FTZ R5, R171, R5 ;  /* 0x00000005ab057221 */ /* 0x004fc80000010000 */
[----:B---3--:R-:W-:Y:S02]  /*9580*/  FADD.FTZ R5, R174, R5 ;  /* 0x00000005ae057221 */ /* 0x008fe40000010000 */
[----:B------:R-:W2:Y:S02]  /*9590*/  MUFU.EX2 R11, R11 ;  /* 0x0000000b000b7308 */ /* 0x000ea40000000800 */
[----:B-1----:R-:W-:-:S04]  /*95a0*/  FADD.FTZ R5, R175, R5 ;  /* 0x00000005af057221 */ /* 0x002fc80000010000 */
[----:B----4-:R-:W-:Y:S01]  /*95b0*/  FADD.FTZ R5, R178, R5 ;  /* 0x00000005b2057221 */ /* 0x010fe20000010000 */
[----:B0-----:R-:W-:-:S03]  /*95c0*/  F2FP.BF16.F32.PACK_AB R167, R183, R182 ;  /* 0x000000b6b7a7723e */ /* 0x001fc600000010ff */
[----:B------:R-:W-:-:S04]  /*95d0*/  FADD.FTZ R5, R179, R5 ;  /* 0x00000005b3057221 */ /* 0x000fc80000010000 */
[----:B------:R-:W-:Y:S01]  /*95e0*/  FADD.FTZ R5, R182, R5 ;  /* 0x00000005b6057221 */ /* 0x000fe20000010000 */
        /* <DEDUP_REMOVED lines=10> */
[----:B0-----:R-:W-:Y:S01]  /*9690*/  FMUL.FTZ R10, R7, UR5 ;  /* 0x00000005070a7c20 */ /* 0x001fe20008410000 */
        /* <DEDUP_REMOVED lines=26> */
[----:B------:R-:W1:Y:S01]  /*9840*/  MUFU.EX2 R154, R13 ;  /* 0x0000000d009a7308 */ /* 0x000e620000000800 */
[-C--:B------:R-:W-:Y:S01]  /*9850*/  FMUL.FTZ R57, R57, R11.reuse ;  /* 0x0000000b39397220 */ /* 0x080fe20000410000 */
[-C--:B------:R-:W-:Y:S01]  /*9860*/  FMUL.FTZ R60, R60, R11.reuse ;  /* 0x0000000b3c3c7220 */ /* 0x080fe20000410000 */
[-C--:B------:R-:W-:Y:S01]  /*9870*/  FMUL.FTZ R61, R61, R11.reuse ;  /* 0x0000000b3d3d7220 */ /* 0x080fe20000410000 */
[-C--:B------:R-:W-:Y:S01]  /*9880*/  FMUL.FTZ R64, R64, R11.reuse ;  /* 0x0000000b40407220 */ /* 0x080fe20000410000 */
[-C--:B------:R-:W-:Y:S01]  /*9890*/  FMUL.FTZ R65, R65, R11.reuse ;  /* 0x0000000b41417220 */ /* 0x080fe20000410000 */
[----:B0-----:R-:W-:Y:S01]  /*98a0*/  FFMA.FTZ R21, R11, R6, R152 ;  /* 0x000000060b157223 */ /* 0x001fe20000010098 */
        /* <DEDUP_REMOVED lines=20> */
[----:B------:R-:W-:Y:S01]  /*99f0*/  F2FP.BF16.F32.PACK_AB R163, R175, R174 ;  /* 0x000000aeafa3723e */ /* 0x000fe200000010ff */
[-C--:B------:R-:W-:Y:S01]  /*9a00*/  FMUL.FTZ R96, R96, R11.reuse ;  /* 0x0000000b60607220 */ /* 0x080fe20000410000 */
[-C--:B------:R-:W-:Y:S01]  /*9a10*/  FMUL.FTZ R97, R97, R11.reuse ;  /* 0x0000000b61617220 */ /* 0x080fe20000410000 */
[-C--:B------:R-:W-:Y:S01]  /*9a20*/  FMUL.FTZ R100, R100, R11.reuse ;  /* 0x0000000b64647220 */ /* 0x080fe20000410000 */
[-C--:B------:R-:W-:Y:S01]  /*9a30*/  FMUL.FTZ R101, R101, R11.reuse ;  /* 0x0000000b65657220 */ /* 0x080fe20000410000 */
[----:B------:R0:W1:Y:S01]  /*9a40*/  MUFU.EX2 R15, R161 ;  /* 0x000000a1000f7308 */ /* 0x0000620000000800 */
[----:B--2---:R-:W-:Y:S01]  /*9a50*/  F2FP.BF16.F32.PACK_AB R154, R13, R10 ;  /* 0x0000000a0d9a723e */ /* 0x004fe200000010ff */
[----:B------:R-:W-:Y:S01]  /*9a60*/  BAR.SYNC.DEFER_BLOCKING 0xf, 0x100 ;  /* 0x03c4000000007b1d */ /* 0x000fe20000010000 */
[-C--:B------:R-:W-:Y:S01]  /*9a70*/  FMUL.FTZ R104, R104, R11.reuse ;  /* 0x0000000b68687220 */ /* 0x080fe20000410000 */
[-C--:B------:R-:W-:Y:S01]  /*9a80*/  FMUL.FTZ R105, R105, R11.reuse ;  /* 0x0000000b69697220 */ /* 0x080fe20000410000 */
[-C--:B------:R-:W-:Y:S01]  /*9a90*/  FMUL.FTZ R108, R108, R11.reuse ;  /* 0x0000000b6c6c7220 */ /* 0x080fe20000410000 */
[-C--:B------:R-:W-:Y:S01]  /*9aa0*/  FMUL.FTZ R109, R109, R11.reuse ;  /* 0x0000000b6d6d7220 */ /* 0x080fe20000410000 */
[----:B------:R-:W-:Y:S01]  /*9ab0*/  FMUL.FTZ R112, R112, R11 ;  /* 0x0000000b70707220 */ /* 0x000fe20000410000 */
[----:B------:R-:W-:Y:S01]  /*9ac0*/  MUFU.EX2 R20, R164 ;  /* 0x000000a400147308 */ /* 0x000fe20000000800 */
[----:B0-----:R-:W-:Y:S01]  /*9ad0*/  F2FP.BF16.F32.PACK_AB R161, R171, R170 ;  /* 0x000000aaaba1723e */ /* 0x001fe200000010ff */
[----:B------:R-:W-:-:S02]  /*9ae0*/  IMAD R170, R2, 0x1000, R22 ;  /* 0x0000100002aa7824 */ /* 0x000fc400078e0216 */
[-C--:B------:R-:W-:Y:S01]  /*9af0*/  FMUL.FTZ R113, R113, R11.reuse ;  /* 0x0000000b71717220 */ /* 0x080fe20000410000 */
[-C--:B------:R-:W-:Y:S01]  /*9b00*/  FMUL.FTZ R116, R116, R11.reuse ;  /* 0x0000000b74747220 */ /* 0x080fe20000410000 */
[-C--:B------:R-:W-:Y:S01]  /*9b10*/  FMUL.FTZ R117, R117, R11.reuse ;  /* 0x0000000b75757220 */ /* 0x080fe20000410000 */
[-C--:B------:R-:W-:Y:S01]  /*9b20*/  FMUL.FTZ R120, R120, R11.reuse ;  /* 0x0000000b78787220 */ /* 0x080fe20000410000 */
[----:B------:R-:W-:Y:S01]  /*9b30*/  R2UR UR10, R170 ;  /* 0x00000000aa0a72ca */ /* 0x000fe200000e0000 */
[----:B------:R0:W2:Y:S01]  /*9b40*/  MUFU.EX2 R6, R165 ;  /* 0x000000a500067308 */ /* 0x0000a20000000800 */
        /* <DEDUP_REMOVED lines=16> */
[----:B--2---:R-:W-:Y:S01]  /*9c50*/  F2FP.BF16.F32.PACK_AB R158, R6, R20 ;  /* 0x00000014069e723e */ /* 0x004fe200000010ff */
[-C--:B------:R-:W-:Y:S01]  /*9c60*/  FMUL.FTZ R145, R145, R11.reuse ;  /* 0x0000000b91917220 */ /* 0x080fe20000410000 */
[-C--:B------:R-:W-:Y:S01]  /*9c70*/  FMUL.FTZ R148, R148, R11.reuse ;  /* 0x0000000b94947220 */ /* 0x080fe20000410000 */
[----:B------:R-:W-:Y:S01]  /*9c80*/  FMUL.FTZ R149, R149, R11 ;  /* 0x0000000b95957220 */ /* 0x000fe20000410000 */
[----:B------:R1:W-:Y:S01]  /*9c90*/  STSM.16.M88.4 [R188+0x36400], R152 ;  /* 0x03640098bc007844 */ /* 0x0003e20000000200 */
[----:B------:R-:W-:-:S02]  /*9ca0*/  VIADD R11, R170, 0x80 ;  /* 0x00000080aa0b7836 */ /* 0x000fc40000000000 */
[----:B------:R-:W-:Y:S01]  /*9cb0*/  FADD.FTZ R21, R10, R21 ;  /* 0x000000150a157221 */ /* 0x000fe20000010000 */
[----:B------:R-:W-:Y:S01]  /*9cc0*/  MUFU.EX2 R172, R172 ;  /* 0x000000ac00ac7308 */ /* 0x000fe20000000800 */
[----:B------:R1:W-:Y:S01]  /*9cd0*/  STSM.16.M88.4 [R191], R156 ;  /* 0x0000009cbf007844 */ /* 0x0003e20000000200 */
[----:B------:R-:W-:Y:S01]  /*9ce0*/  FADD.FTZ R5, R183, R5 ;  /* 0x00000005b7057221 */ /* 0x000fe20000010000 */
[----:B------:R-:W-:-:S04]  /*9cf0*/  FADD.FTZ R21, R13, R21 ;  /* 0x000000150d157221 */ /* 0x000fc80000010000 */
[----:B------:R-:W-:Y:S01]  /*9d00*/  FADD.FTZ R21, R14, R21 ;  /* 0x000000150e157221 */ /* 0x000fe20000010000 */
[----:B------:R-:W2:Y:S01]  /*9d10*/  MUFU.EX2 R173, R173 ;  /* 0x000000ad00ad7308 */ /* 0x000ea20000000800 */
[----:B0-----:R-:W-:Y:S02]  /*9d20*/  F2FP.BF16.F32.PACK_AB R160, R169, R168 ;  /* 0x000000a8a9a0723e */ /* 0x001fe400000010ff */
[----:B------:R-:W-:-:S04]  /*9d30*/  FADD.FTZ R21, R15, R21 ;  /* 0x000000150f157221 */ /* 0x000fc80000010000 */
[----:B------:R-:W-:Y:S01]  /*9d40*/  FADD.FTZ R21, R20, R21 ;  /* 0x0000001514157221 */ /* 0x000fe20000010000 */
[----:B------:R-:W0:Y:S03]  /*9d50*/  MUFU.EX2 R176, R176 ;  /* 0x000000b000b07308 */ /* 0x000e260000000800 */
[----:B------:R-:W-:-:S04]  /*9d60*/  FADD.FTZ R21, R6, R21 ;  /* 0x0000001506157221 */ /* 0x000fc80000010000 */
[----:B------:R-:W-:Y:S01]  /*9d70*/  FADD.FTZ R21, R168, R21 ;  /* 0x00000015a8157221 */ /* 0x000fe20000010000 */
[----:B------:R-:W3:Y:S01]  /*9d80*/  MUFU.EX2 R177, R177 ;  /* 0x000000b100b17308 */ /* 0x000ee20000000800 */
[----:B--2---:R-:W-:Y:S02]  /*9d90*/  F2FP.BF16.F32.PACK_AB R162, R173, R172 ;  /* 0x000000acada2723e */ /* 0x004fe400000010ff */
[----:B------:R-:W-:-:S03]  /*9da0*/  FADD.FTZ R21, R169, R21 ;  /* 0x00000015a9157221 */ /* 0x000fc60000010000 */
[----:B------:R1:W-:Y:S01]  /*9db0*/  STSM.16.M88.4 [R189], R160 ;  /* 0x000000a0bd007844 */ /* 0x0003e20000000200 */
[----:B------:R-:W-:Y:S01]  /*9dc0*/  FADD.FTZ R21, R172, R21 ;  /* 0x00000015ac157221 */ /* 0x000fe20000010000 */
[----:B------:R-:W2:Y:S03]  /*9dd0*/  MUFU.EX2 R180, R180 ;  /* 0x000000b400b47308 */ /* 0x000ea60000000800 */
[----:B------:R-:W-:-:S04]  /*9de0*/  FADD.FTZ R21, R173, R21 ;  /* 0x00000015ad157221 */ /* 0x000fc80000010000 */
[----:B0-----:R-:W-:Y:S01]  /*9df0*/  FADD.FTZ R21, R176, R21 ;  /* 0x00000015b0157221 */ /* 0x001fe20000010000 */
[----:B------:R-:W0:Y:S01]  /*9e00*/  MUFU.EX2 R181, R181 ;  /* 0x000000b500b57308 */ /* 0x000e220000000800 */
[C---:B---3--:R-:W-:Y:S02]  /*9e10*/  F2FP.BF16.F32.PACK_AB R164, R177.reuse, R176 ;  /* 0x000000b0b1a4723e */ /* 0x048fe400000010ff */
[----:B------:R-:W-:-:S04]  /*9e20*/  FADD.FTZ R21, R177, R21 ;  /* 0x00000015b1157221 */ /* 0x000fc80000010000 */
[----:B--2---:R-:W-:Y:S01]  /*9e30*/  FADD.FTZ R21, R180, R21 ;  /* 0x00000015b4157221 */ /* 0x004fe20000010000 */
[----:B0-----:R-:W-:-:S03]  /*9e40*/  F2FP.BF16.F32.PACK_AB R166, R181, R180 ;  /* 0x000000b4b5a6723e */ /* 0x001fc600000010ff */
        /* <DEDUP_REMOVED lines=35> */
.L_x_8353:
[----:B------:R-:W-:Y:S01]  /*a080*/  UISETP.GT.AND UP0, UPT, UR6, UR4, UPT ;  /* 0x000000040600728c */ /* 0x000fe2000bf04270 */
[----:B------:R-:W-:Y:S01]  /*a090*/  VIADD R9, R9, 0x38860 ;  /* 0x0003886009097836 */ /* 0x000fe20000000000 */
[----:B------:R-:W-:Y:S01]  /*a0a0*/  UIADD3 UR6, UR6, -0x1, URZ ;  /* 0xffffffff06067890 */ /* 0x000fe2000fffe03f */
[----:B------:R-:W-:Y:S02]  /*a0b0*/  IMAD.MOV.U32 R12, RZ, RZ, R8 ;  /* 0x000000ffff0c7224 */ /* 0x000fe400078e0008 */
[----:B------:R-:W-:Y:S01]  /*a0c0*/  IMAD.MOV.U32 R11, RZ, RZ, R7 ;  /* 0x000000ffff0b7224 */ /* 0x000fe200078e0007 */
[----:B------:R-:W-:Y:S01]  /*a0d0*/  PLOP3.LUT P1, PT, PT, PT, UP0, 0x80, 0x0 ;  /* 0x000000000000781c */ /* 0x000fe20003f2f008 */
[----:B------:R-:W-:Y:S01]  /*a0e0*/  IMAD.MOV.U32 R10, RZ, RZ, R2 ;  /* 0x000000ffff0a7224 */ /* 0x000fe200078e0002 */
[----:B------:R-:W-:-:S04]  /*a0f0*/  PRMT R9, R187, 0x654, R9 ;  /* 0x00000654bb097816 */ /* 0x000fc80000000009 */
[----:B------:R0:W-:Y:S07]  /*a100*/  SYNCS.ARRIVE.TRANS64.RED.A1T0 RZ, [R9+URZ], RZ ;  /* 0x000000ff09ff79a7 */ /* 0x0001ee000810043f */
[----:B------:R-:W-:Y:S05]  /*a110*/  @P1 BRA `(.L_x_8354) ;  /* 0xffffffcc00441947 */ /* 0x000fea000383ffff */
[----:B------:R-:W-:-:S05]  /*a120*/  UMOV UR10, UR6 ;  /* 0x00000006000a7c82 */ /* 0x000fca0008000000 */
.L_x_8343:
[----:B------:R-:W-:-:S06]  /*a130*/  UISETP.GE.AND UP0, UPT, UR10, UR38, UPT ;  /* 0x000000260a00728c */ /* 0x000fcc000bf06270 */
[----:B------:R-:W-:-:S13]  /*a140*/  PLOP3.LUT P1, PT, PT, PT, UP0, 0x80, 0x0 ;  /* 0x000000000000781c */ /* 0x000fda0003f2f008 */
[----:B------:R-:W-:Y:S05]  /*a150*/  @!P1 BRA `(.L_x_8355) ;  /* 0x0000002c00749947 */ /* 0x000fea0003800000 */
[----:B------:R-:W-:Y:S01]  /*a160*/  IMAD.MOV.U32 R10, RZ, RZ, R8 ;  /* 0x000000ffff0a7224 */ /* 0x000fe200078e0008 */
[----:B------:R-:W-:Y:S01]  /*a170*/  ULDC UR11, c[0x0][0xa80] ;  /* 0x0002a000000b7ab9 */ /* 0x000fe20000000800 */
[----:B------:R-:W-:Y:S02]  /*a180*/  IMAD.MOV.U32 R12, RZ, RZ, R7 ;  /* 0x000000ffff0c7224 */ /* 0x000fe400078e0007 */
[----:B------:R-:W-:-:S07]  /*a190*/  IMAD.MOV.U32 R11, RZ, RZ, R2 ;  /* 0x000000ffff0b7224 */ /* 0x000fce00078e0002 */
.L_x_8366:
[----:B------:R-:W-:-:S05]  /*a1a0*/  VIADD R2, R11, 0x1 ;  /* 0x000000010b027836 */ /* 0x000fca0000000000 */
[----:B------:R-:W-:-:S04]  /*a1b0*/  ISETP.NE.AND P1, PT, R2, 0x2, PT ;  /* 0x000000020200780c */ /* 0x000fc80003f25270 */
[----:B------:R-:W-:Y:S02]  /*a1c0*/  SEL R7, RZ, 0x1, P1 ;  /* 0x00000001ff077807 */ /* 0x000fe40000800000 */
[----:B------:R-:W-:Y:S02]  /*a1d0*/  SEL R2, R2, RZ, P1 ;  /* 0x000000ff02027207 */ /* 0x000fe40000800000 */
[----:B------:R-:W-:-:S13]  /*a1e0*/  R2UR UR4, R7 ;  /* 0x00000000070472ca */ /* 0x000fda00000e0000 */
[----:B------:R-:W-:Y:S01]  /*a1f0*/  ULOP3.LUT UR37, UR37, UR4, URZ, 0x3c, !UPT ;  /* 0x0000000425257292 */ /* 0x000fe2000f8e3c3f */
[----:B-1----:R-:W-:Y:S11]  /*a200*/  @!P0 BRA `(.L_x_8356) ;  /* 0x0000000000048947 */ /* 0x002ff60003800000 */
[----:B------:R-:W-:Y:S01]  /*a210*/  BPT.TRAP 0x1 ;  /* 0x000000040000795c */ /* 0x000fe20000300000 */
.L_x_8356:
[----:B------:R-:W-:Y:S02]  /*a220*/  IMAD.U32 R7, RZ, RZ, UR37 ;  /* 0x00000025ff077e24 */ /* 0x000fe4000f8e00ff */
[----:B0-----:R-:W-:-:S03]  /*a230*/  IMAD R9, R2, 0x8, R17 ;  /* 0x0000000802097824 */ /* 0x001fc600078e0211 */
[----:B------:R-:W-:-:S04]  /*a240*/  SHF.L.U32 R7, R7, 0x1f, RZ ;  /* 0x0000001f07077819 */ /* 0x000fc800000006ff */
[----:B------:R0:W1:Y:S01]  /*a250*/  SYNCS.PHASECHK.TRANS64.TRYWAIT P1, [R9+URZ+0x38830], R7 ;  /* 0x03883007090075a7 */ /* 0x000062000802017f */
[----:B------:R-:W-:Y:S05]  /*a260*/  @!P0 BRA `(.L_x_8357) ;  /* 0x0000000000048947 */ /* 0x000fea0003800000 */
[----:B------:R-:W-:Y:S01]  /*a270*/  BPT.TRAP 0x1 ;  /* 0x000000040000795c */ /* 0x000fe20000300000 */
.L_x_8357:
[----:B------:R-:W-:Y:S01]  /*a280*/  IMAD R8, R2, 0x200, R4 ;  /* 0x0000020002087824 */ /* 0x000fe200078e0204 */
[----:B-1----:R-:W-:Y:S06]  /*a290*/  @P1 BRA `(.L_x_8358) ;  /* 0x0000000000081947 */ /* 0x002fec0003800000 */
[----:B------:R-:W1:Y:S02]  /*a2a0*/  SYNCS.PHASECHK.TRANS64.TRYWAIT P1, [R9+URZ+0x38830], R7 ;  /* 0x03883007090075a7 */ /* 0x000e64000802017f */
[----:B-1----:R-:W-:Y:S05]  /*a2b0*/  @!P1 BRA `(.L_x_8359) ;  /* 0x000000f000f49947 */ /* 0x002fea0003800000 */
.L_x_8358:
[----:B------:R-:W-:Y:S01]  /*a2c0*/  R2UR UR6, R8 ;  /* 0x00000000080672ca */ /* 0x000fe200000e0000 */
[----:B------:R-:W-:Y:S01]  /*a2d0*/  WARPGROUP.ARRIVE ;  /* 0x00000000000079c5 */ /* 0x000fe20000000000 */
[----:B------:R-:W-:Y:S01]  /*a2e0*/  UMOV UR4, UR8 ;  /* 0x0000000800047c82 */ /* 0x000fe20008000000 */
[----:B------:R-:W-:Y:S01]  /*a2f0*/  UMOV UR5, UR9 ;  /* 0x0000000900057c82 */ /* 0x000fe20008000000 */
[----:B------:R-:W-:Y:S01]  /*a300*/  UMOV UR7, 0x40000040 ;  /* 0x4000004000077882 */ /* 0x000fe20000000000 */
[----:B------:R-:W-:Y:S01]  /*a310*/  UMOV UR15, 0x40000040 ;  /* 0x40000040000f7882 */ /* 0x000fe20000000000 */
[----:B------:R-:W-:Y:S01]  /*a320*/  UMOV UR19, 0x40000040 ;  /* 0x4000004000137882 */ /* 0x000fe20000000000 */
[----:B------:R-:W-:-:S06]  /*a330*/  UMOV UR23, 0x40000040 ;  /* 0x4000004000177882 */ /* 0x000fcc0000000000 */
        /* <DEDUP_REMOVED lines=16> */
.L_x_8360:
[----:B------:R2:W3:Y:S01]  /*a440*/  SYNCS.PHASECHK.TRANS64.TRYWAIT P1, [R9+URZ+0x38850], R7 ;  /* 0x03885007090075a7 */ /* 0x0004e2000802017f */
[----:B------:R-:W-:Y:S05]  /*a450*/  @!P0 BRA `(.L_x_8361) ;  /* 0x0000000000048947 */ /* 0x000fea0003800000 */
[----:B------:R-:W-:Y:S01]  /*a460*/  BPT.TRAP 0x1 ;  /* 0x000000040000795c */ /* 0x000fe20000300000 */
.L_x_8361:
[----:B---3--:R-:W-:Y:S05]  /*a470*/  @P1 BRA `(.L_x_8362) ;  /* 0x0000000000081947 */ /* 0x008fea0003800000 */
[----:B------:R-:W3:Y:S02]  /*a480*/  SYNCS.PHASECHK.TRANS64.TRYWAIT P1, [R9+URZ+0x38850], R7 ;  /* 0x03885007090075a7 */ /* 0x000ee4000802017f */
[----:B---3--:R-:W-:Y:S05]  /*a490*/  @!P1 BRA `(.L_x_8363) ;  /* 0x000000f000909947 */ /* 0x008fea0003800000 */
.L_x_8362:
        /* <DEDUP_REMOVED lines=327> */
.L_x_8364:
[----:B------:R-:W-:Y:S01]  /*b910*/  FMNMX.FTZ R7, R152, R12, !PT ;  /* 0x0000000c98077209 */ /* 0x000fe20007810000 */
[----:B------:R-:W0:Y:S01]  /*b920*/  S2R R21, SR_CgaCtaId ;  /* 0x0000000000157919 */ /* 0x000e220000008800 */
[----:B------:R-:W-:Y:S01]  /*b930*/  UMOV UR5, UR11 ;  /* 0x0000000b00057c82 */ /* 0x000fe20008000000 */
[----:B------:R-:W-:Y:S01]  /*b940*/  ISETP.NE.AND P1, PT, R23, RZ, PT ;  /* 0x000000ff1700720c */ /* 0x000fe20003f25270 */
[----:B------:R-:W-:Y:S01]  /*b950*/  IMAD R20, R2, 0x1000, R22 ;  /* 0x0000100002147824 */ /* 0x000fe200078e0216 */
[----:B------:R-:W-:Y:S01]  /*b960*/  FMNMX.FTZ R7, R153, R7, !PT ;  /* 0x0000000799077209 */ /* 0x000fe20007810000 */
[----:B------:R-:W-:-:S03]  /*b970*/  UMOV UR7, 0x40000040 ;  /* 0x4000004000077882 */ /* 0x000fc60000000000 */
[----:B------:R-:W-:Y:S02]  /*b980*/  FMNMX.FTZ R7, R156, R7, !PT ;  /* 0x000000079c077209 */ /* 0x000fe40007810000 */
[----:B------:R-:W-:Y:S02]  /*b990*/  R2UR UR4, R20 ;  /* 0x00000000140472ca */ /* 0x000fe400000e0000 */
[----:B------:R-:W-:-:S03]  /*b9a0*/  FMNMX.FTZ R7, R157, R7, !PT ;  /* 0x000000079d077209 */ /* 0x000fc60007810000 */
[----:B------:R-:W-:Y:S01]  /*b9b0*/  @!P1 IMAD R11, R11, 0x40, R19 ;  /* 0x000000400b0b9824 */ /* 0x000fe200078e0213 */
[----:B------:R-:W-:-:S03]  /*b9c0*/  FMNMX.FTZ R7, R160, R7, !PT ;  /* 0x00000007a0077209 */ /* 0x000fc60007810000 */
[----:B------:R-:W-:Y:S01]  /*b9d0*/  @!P1 IMAD R11, R11, 0x4, R17 ;  /* 0x000000040b0b9824 */ /* 0x000fe200078e0211 */
[----:B------:R-:W-:-:S03]  /*b9e0*/  FMNMX.FTZ R7, R161, R7, !PT ;  /* 0x00000007a1077209 */ /* 0x000fc60007810000 */
[----:B------:R-:W-:Y:S01]  /*b9f0*/  UMOV UR6, UR4 ;  /* 0x0000000400067c82 */ /* 0x000fe20008000000 */
        /* <DEDUP_REMOVED lines=32> */
[----:B------:R-:W-:-:S02]  /*bc00*/  VIADD R8, R9, 0x38840 ;  /* 0x0003884009087836 */ /* 0x000fc40000000000 */
[----:B------:R-:W-:Y:S01]  /*bc10*/  FMUL.FTZ R12, R12, UR5 ;  /* 0x000000050c0c7c20 */ /* 0x000fe20008410000 */
[----:B------:R-:W-:Y:S02]  /*bc20*/  MUFU.EX2 R152, R152 ;  /* 0x0000009800987308 */ /* 0x000fe40000000800 */
[----:B0-----:R-:W-:-:S04]  /*bc30*/  PRMT R8, R21, 0x654, R8 ;  /* 0x0000065415087816 */ /* 0x001fc80000000008 */
[----:B------:R0:W-:Y:S02]  /*bc40*/  SYNCS.ARRIVE.TRANS64.RED.A1T0 RZ, [R8+URZ], RZ ;  /* 0x000000ff08ff79a7 */ /* 0x0001e4000810043f */
[----:B------:R-:W1:Y:S01]  /*bc50*/  MUFU.EX2 R12, R12 ;  /* 0x0000000c000c7308 */ /* 0x000e620000000800 */
[----:B0-----:R-:W-:-:S07]  /*bc60*/  FMNMX.FTZ R8, R154, R10, !PT ;  /* 0x0000000a9a087209 */ /* 0x001fce0007810000 */
[----:B------:R-:W0:Y:S01]  /*bc70*/  MUFU.EX2 R153, R153 ;  /* 0x0000009900997308 */ /* 0x000e220000000800 */
[----:B------:R-:W-:-:S04]  /*bc80*/  FMNMX.FTZ R8, R155, R8, !PT ;  /* 0x000000089b087209 */ /* 0x000fc80007810000 */
[----:B------:R-:W-:-:S03]  /*bc90*/  FMNMX.FTZ R8, R158, R8, !PT ;  /* 0x000000089e087209 */ /* 0x000fc60007810000 */
[----:B------:R-:W2:Y:S01]  /*bca0*/  MUFU.EX2 R156, R156 ;  /* 0x0000009c009c7308 */ /* 0x000ea20000000800 */
[----:B-1----:R-:W-:Y:S01]  /*bcb0*/  FFMA.FTZ R6, R12, R6, R152 ;  /* 0x000000060c067223 */ /* 0x002fe20000010098 */
[----:B------:R-:W-:Y:S01]  /*bcc0*/  @!P1 STS [R11+0x38400], R12 ;  /* 0x0384000c0b009388 */ /* 0x000fe20000000800 */
[----:B------:R-:W-:Y:S01]  /*bcd0*/  FMNMX.FTZ R8, R159, R8, !PT ;  /* 0x000000089f087209 */ /* 0x000fe20007810000 */
[-C--:B------:R-:W-:Y:S01]  /*bce0*/  FMUL.FTZ R24, R24, R12.reuse ;  /* 0x0000000c18187220 */ /* 0x080fe20000410000 */
[-C--:B------:R-:W-:Y:S01]  /*bcf0*/  FMUL.FTZ R25, R25, R12.reuse ;  /* 0x0000000c19197220 */ /* 0x080fe20000410000 */
[----:B------:R-:W-:Y:S01]  /*bd00*/  FMUL.FTZ R28, R28, R12 ;  /* 0x0000000c1c1c7220 */ /* 0x000fe20000410000 */
[----:B------:R-:W-:Y:S01]  /*bd10*/  FMNMX.FTZ R8, R162, R8, !PT ;  /* 0x00000008a2087209 */ /* 0x000fe20007810000 */
[----:B------:R-:W1:Y:S01]  /*bd20*/  MUFU.EX2 R157, R157 ;  /* 0x0000009d009d7308 */ /* 0x000e620000000800 */
[C---:B0-----:R-:W-:Y:S01]  /*bd30*/  F2FP.BF16.F32.PACK_AB R184, R153.reuse, R152 ;  /* 0x0000009899b8723e */ /* 0x041fe200000010ff */
[----:B------:R-:W-:Y:S01]  /*bd40*/  FADD.FTZ R6, R153, R6 ;  /* 0x0000000699067221 */ /* 0x000fe20000010000 */
[----:B------:R-:W-:Y:S01]  /*bd50*/  FMNMX.FTZ R8, R163, R8, !PT ;  /* 0x00000008a3087209 */ /* 0x000fe20007810000 */
[-C--:B------:R-:W-:Y:S01]  /*bd60*/  FMUL.FTZ R29, R29, R12.reuse ;  /* 0x0000000c1d1d7220 */ /* 0x080fe20000410000 */
[-C--:B------:R-:W-:Y:S01]  /*bd70*/  FMUL.FTZ R32, R32, R12.reuse ;  /* 0x0000000c20207220 */ /* 0x080fe20000410000 */
[----:B------:R-:W-:Y:S01]  /*bd80*/  FMUL.FTZ R33, R33, R12 ;  /* 0x0000000c21217220 */ /* 0x000fe20000410000 */
[----:B------:R-:W-:Y:S01]  /*bd90*/  FMNMX.FTZ R8, R166, R8, !PT ;  /* 0x00000008a6087209 */ /* 0x000fe20007810000 */
[----:B------:R-:W0:Y:S01]  /*bda0*/  MUFU.EX2 R152, R160 ;  /* 0x000000a000987308 */ /* 0x000e220000000800 */
        /* <DEDUP_REMOVED lines=8> */
[C---:B-1----:R-:W-:Y:S01]  /*be30*/  FADD.FTZ R6, R157.reuse, R6 ;  /* 0x000000069d067221 */ /* 0x042fe20000010000 */
[----:B------:R-:W-:Y:S01]  /*be40*/  F2FP.BF16.F32.PACK_AB R186, R157, R156 ;  /* 0x0000009c9dba723e */ /* 0x000fe200000010ff */
[----:B------:R-:W-:Y:S01]  /*be50*/  FMUL.FTZ R44, R44, R12 ;  /* 0x0000000c2c2c7220 */ /* 0x000fe20000410000 */
[----:B------:R-:W-:Y:S01]  /*be60*/  FMNMX.FTZ R8, R171, R8, !PT ;  /* 0x00000008ab087209 */ /* 0x000fe20007810000 */
[-C--:B------:R-:W-:Y:S01]  /*be70*/  FMUL.FTZ R45, R45, R12.reuse ;  /* 0x0000000c2d2d7220 */ /* 0x080fe20000410000 */
[-C--:B------:R-:W-:Y:S01]  /*be80*/  FMUL.FTZ R48, R48, R12.reuse ;  /* 0x0000000c30307220 */ /* 0x080fe20000410000 */
[----:B------:R-:W-:Y:S01]  /*be90*/  FMUL.FTZ R49, R49, R12 ;  /* 0x0000000c31317220 */ /* 0x000fe20000410000 */
[----:B------:R-:W-:Y:S01]  /*bea0*/  FMNMX.FTZ R8, R174, R8, !PT ;  /* 0x00000008ae087209 */ /* 0x000fe20007810000 */
[----:B------:R-:W1:Y:S01]  /*beb0*/  MUFU.EX2 R164, R164 ;  /* 0x000000a400a47308 */ /* 0x000e620000000800 */
[----:B0-----:R-:W-:Y:S01]  /*bec0*/  FADD.FTZ R6, R152, R6 ;  /* 0x0000000698067221 */ /* 0x001fe20000010000 */
[----:B------:R-:W-:Y:S01]  /*bed0*/  FMUL.FTZ R52, R52, R12 ;  /* 0x0000000c34347220 */ /* 0x000fe20000410000 */
[----:B------:R-:W-:Y:S01]  /*bee0*/  FMNMX.FTZ R8, R175, R8, !PT ;  /* 0x00000008af087209 */ /* 0x000fe20007810000 */
[-C--:B------:R-:W-:Y:S01]  /*bef0*/  FMUL.FTZ R53, R53, R12.reuse ;  /* 0x0000000c35357220 */ /* 0x080fe20000410000 */
[-C--:B------:R-:W-:Y:S01]  /*bf00*/  FMUL.FTZ R56, R56, R12.reuse ;  /* 0x0000000c38387220 */ /* 0x080fe20000410000 */
[----:B------:R-:W-:Y:S01]  /*bf10*/  FMUL.FTZ R57, R57, R12 ;  /* 0x0000000c39397220 */ /* 0x000fe20000410000 */
[----:B------:R-:W-:Y:S01]  /*bf20*/  FMNMX.FTZ R8, R178, R8, !PT ;  /* 0x00000008b2087209 */ /* 0x000fe20007810000 */
[----:B------:R-:W0:Y:S01]  /*bf30*/  MUFU.EX2 R165, R165 ;  /* 0x000000a500a57308 */ /* 0x000e220000000800 */
[C---:B--2---:R-:W-:Y:S01]  /*bf40*/  FADD.FTZ R6, R161.reuse, R6 ;  /* 0x00000006a1067221 */ /* 0x044fe20000010000 */
        /* <DEDUP_REMOVED lines=39> */
[----:B-1----:R-:W-:Y:S01]  /*c1c0*/  FMNMX.FTZ R8, R8, R13, !PT ;  /* 0x0000000d08087209 */ /* 0x002fe20007810000 */
[----:B------:R-:W1:Y:S01]  /*c1d0*/  MUFU.EX2 R160, R176 ;  /* 0x000000b000a07308 */ /* 0x000e620000000800 */
[----:B0-----:R-:W-:Y:S01]  /*c1e0*/  FADD.FTZ R6, R172, R6 ;  /* 0x00000006ac067221 */ /* 0x001fe20000010000 */
[-C--:B------:R-:W-:Y:S01]  /*c1f0*/  FMUL.FTZ R109, R109, R12.reuse ;  /* 0x0000000c6d6d7220 */ /* 0x080fe20000410000 */
[-C--:B------:R-:W-:Y:S01]  /*c200*/  FMUL.FTZ R112, R112, R12.reuse ;  /* 0x0000000c70707220 */ /* 0x080fe20000410000 */
[----:B------:R-:W0:Y:S01]  /*c210*/  SHFL.BFLY PT, R13, R8, 0x1, 0x1f ;  /* 0x0c201f00080d7f89 */ /* 0x000e2200000e0000 */
[-C--:B------:R-:W-:Y:S01]  /*c220*/  FMUL.FTZ R113, R113, R12.reuse ;  /* 0x0000000c71717220 */ /* 0x080fe20000410000 */
[-C--:B------:R-:W-:Y:S01]  /*c230*/  FMUL.FTZ R116, R116, R12.reuse ;  /* 0x0000000c74747220 */ /* 0x080fe20000410000 */
[-C--:B------:R-:W-:Y:S01]  /*c240*/  FMUL.FTZ R117, R117, R12.reuse ;  /* 0x0000000c75757220 */ /* 0x080fe20000410000 */
[----:B------:R-:W3:Y:S01]  /*c250*/  MUFU.EX2 R177, R177 ;  /* 0x000000b100b17308 */ /* 0x000ee20000000800 */
        /* <DEDUP_REMOVED lines=8> */
[----:B-1----:R-:W-:Y:S01]  /*c2e0*/  FADD.FTZ R6, R160, R6 ;  /* 0x00000006a0067221 */ /* 0x002fe20000010000 */
[-C--:B------:R-:W-:Y:S01]  /*c2f0*/  FMUL.FTZ R132, R132, R12.reuse ;  /* 0x0000000c84847220 */ /* 0x080fe20000410000 */
[-C--:B------:R-:W-:Y:S01]  /*c300*/  FMUL.FTZ R133, R133, R12.reuse ;  /* 0x0000000c85857220 */ /* 0x080fe20000410000 */
[-C--:B------:R-:W-:Y:S01]  /*c310*/  FMUL.FTZ R136, R136, R12.reuse ;  /* 0x0000000c88887220 */ /* 0x080fe20000410000 */
[-C--:B------:R-:W-:Y:S01]  /*c320*/  FMUL.FTZ R137, R137, R12.reuse ;  /* 0x0000000c89897220 */ /* 0x080fe20000410000 */
[-C--:B------:R-:W-:Y:S01]  /*c330*/  FMUL.FTZ R140, R140, R12.reuse ;  /* 0x0000000c8c8c7220 */ /* 0x080fe20000410000 */
[-C--:B------:R-:W-:Y:S01]  /*c340*/  FMUL.FTZ R141, R141, R12.reuse ;  /* 0x0000000c8d8d7220 */ /* 0x080fe20000410000 */
[----:B------:R-:W-:Y:S01]  /*c350*/  FMUL.FTZ R144, R144, R12 ;  /* 0x0000000c90907220 */ /* 0x000fe20000410000 */
[C---:B---3--:R-:W-:Y:S01]  /*c360*/  FADD.FTZ R6, R177.reuse, R6 ;  /* 0x00000006b1067221 */ /* 0x048fe20000010000 */
[----:B------:R-:W-:Y:S01]  /*c370*/  F2FP.BF16.F32.PACK_AB R160, R177, R160 ;  /* 0x000000a0b1a0723e */ /* 0x000fe200000010ff */
[-C--:B------:R-:W-:Y:S01]  /*c380*/  FMUL.FTZ R145, R145, R12.reuse ;  /* 0x0000000c91917220 */ /* 0x080fe20000410000 */
[----:B0-----:R-:W-:Y:S01]  /*c390*/  FMNMX.FTZ R8, R8, R13, !PT ;  /* 0x0000000d08087209 */ /* 0x001fe20007810000 */
[-C--:B------:R-:W-:Y:S01]  /*c3a0*/  FMUL.FTZ R148, R148, R12.reuse ;  /* 0x0000000c94947220 */ /* 0x080fe20000410000 */
[----:B------:R-:W-:-:S03]  /*c3b0*/  FMUL.FTZ R149, R149, R12 ;  /* 0x0000000c95957220 */ /* 0x000fc60000410000 */
[----:B------:R-:W-:Y:S01]  /*c3c0*/  FADD.FTZ R10, -R8, R10 ;  /* 0x0000000a080a7221 */ /* 0x000fe20000010100 */
[----:B--2---:R-:W-:-:S03]  /*c3d0*/  FADD.FTZ R6, R180, R6 ;  /* 0x00000006b4067221 */ /* 0x004fc60000010000 */
[----:B------:R-:W-:-:S06]  /*c3e0*/  FMUL.FTZ R10, R10, UR5 ;  /* 0x000000050a0a7c20 */ /* 0x000fcc0008410000 */
[----:B------:R-:W0:Y:S02]  /*c3f0*/  MUFU.EX2 R10, R10 ;  /* 0x0000000a000a7308 */ /* 0x000e240000000800 */
        /* <DEDUP_REMOVED lines=30> */
[----:B------:R-:W-:Y:S01]  /*c5e0*/  FFMA.FTZ R183, R183, UR5, -R11 ;  /* 0x00000005b7b77c23 */ /* 0x000fe2000801080b */
        /* <DEDUP_REMOVED lines=10> */
[----:B------:R2:W-:Y:S01]  /*c690*/  MUFU.EX2 R11, R158 ;  /* 0x0000009e000b7308 */ /* 0x0005e20000000800 */
[----:B0-----:R-:W-:Y:S01]  /*c6a0*/  FFMA.FTZ R5, R10, R5, R154 ;  /* 0x000000050a057223 */ /* 0x001fe2000001009a */
[-C--:B------:R-:W-:Y:S01]  /*c6b0*/  FMUL.FTZ R67, R67, R10.reuse ;  /* 0x0000000a43437220 */ /* 0x080fe20000410000 */
        /* <DEDUP_REMOVED lines=8> */
[----:B------:R-:W-:Y:S01]  /*c740*/  FMUL.FTZ R79, R79, R10 ;  /* 0x0000000a4f4f7220 */ /* 0x000fe20000410000 */
[----:B------:R-:W-:Y:S01]  /*c750*/  F2FP.BF16.F32.PACK_AB R154, R165, R164 ;  /* 0x000000a4a59a723e */ /* 0x000fe200000010ff */
[----:B------:R-:W-:Y:S01]  /*c760*/  FMUL.FTZ R82, R82, R10 ;  /* 0x0000000a52527220 */ /* 0x000fe20000410000 */
[----:B--2---:R-:W-:Y:S01]  /*c770*/  F2FP.BF16.F32.PACK_AB R158, R173, R172 ;  /* 0x000000acad9e723e */ /* 0x004fe200000010ff */
        /* <DEDUP_REMOVED lines=44> */
[----:B------:R-:W-:Y:S01]  /*ca40*/  FMUL.FTZ R151, R151, R10 ;  /* 0x0000000a97977220 */ /* 0x000fe20000410000 */
[----:B------:R0:W-:Y:S01]  /*ca50*/  STSM.16.M88.4 [R188+0x36400], R184 ;  /* 0x036400b8bc007844 */ /* 0x0001e20000000200 */
[----:B------:R-:W-:-:S02]  /*ca60*/  VIADD R10, R20, 0x80 ;  /* 0x00000080140a7836 */ /* 0x000fc40000000000 */
[----:B------:R-:W-:Y:S01]  /*ca70*/  FADD.FTZ R5, R11, R5 ;  /* 0x000000050b057221 */ /* 0x000fe20000010000 */
[----:B------:R-:W2:Y:S01]  /*ca80*/  MUFU.EX2 R171, R171 ;  /* 0x000000ab00ab7308 */ /* 0x000ea20000000800 */
[C---:B-1----:R-:W-:Y:S01]  /*ca90*/  FADD.FTZ R6, R162.reuse, R6 ;  /* 0x00000006a2067221 */ /* 0x042fe20000010000 */
[----:B------:R-:W-:Y:S01]  /*caa0*/  F2FP.BF16.F32.PACK_AB R162, R162, R180 ;  /* 0x000000b4a2a2723e */ /* 0x000fe200000010ff */
[----:B------:R0:W-:Y:S01]  /*cab0*/  STSM.16.M88.4 [R191], R152 ;  /* 0x00000098bf007844 */ /* 0x0001e20000000200 */
[----:B------:R-:W-:Y:S01]  /*cac0*/  R2UR UR4, R10 ;  /* 0x000000000a0472ca */ /* 0x000fe200000e0000 */
[----:B------:R-:W-:Y:S02]  /*cad0*/  VIADD R10, R20, 0x100 ;  /* 0x00000100140a7836 */ /* 0x000fe40000000000 */
[----:B------:R-:W-:Y:S01]  /*cae0*/  FADD.FTZ R5, R14, R5 ;  /* 0x000000050e057221 */ /* 0x000fe20000010000 */
[----:B------:R-:W-:Y:S01]  /*caf0*/  VIADD R20, R20, 0x180 ;  /* 0x0000018014147836 */ /* 0x000fe20000000000 */
[----:B------:R-:W-:Y:S02]  /*cb00*/  MUFU.EX2 R174, R174 ;  /* 0x000000ae00ae7308 */ /* 0x000fe40000000800 */
[----:B------:R-:W-:-:S04]  /*cb10*/  FADD.FTZ R5, R13, R5 ;  /* 0x000000050d057221 */ /* 0x000fc80000010000 */
[----:B------:R-:W-:Y:S02]  /*cb20*/  FADD.FTZ R5, R15, R5 ;  /* 0x000000050f057221 */ /* 0x000fe40000010000 */
[----:B------:R-:W1:Y:S01]  /*cb30*/  MUFU.EX2 R175, R175 ;  /* 0x000000af00af7308 */ /* 0x000e620000000800 */
[----:B--2---:R-:W-:Y:S01]  /*cb40*/  F2FP.BF16.F32.PACK_AB R157, R171, R170 ;  /* 0x000000aaab9d723e */ /* 0x004fe200000010ff */
[----:B------:R-:W-:-:S04]  /*cb50*/  FADD.FTZ R5, R166, R5 ;  /* 0x00000005a6057221 */ /* 0x000fc80000010000 */
[----:B------:R-:W-:Y:S02]  /*cb60*/  FADD.FTZ R5, R167, R5 ;  /* 0x00000005a7057221 */ /* 0x000fe40000010000 */
[----:B------:R-:W2:Y:S02]  /*cb70*/  MUFU.EX2 R178, R178 ;  /* 0x000000b200b27308 */ /* 0x000ea40000000800 */
[----:B------:R-:W-:-:S04]  /*cb80*/  FADD.FTZ R5, R170, R5 ;  /* 0x00000005aa057221 */ /* 0x000fc80000010000 */
[----:B------:R-:W-:Y:S02]  /*cb90*/  FADD.FTZ R5, R171, R5 ;  /* 0x00000005ab057221 */ /* 0x000fe40000010000 */
[----:B------:R-:W3:Y:S01]  /*cba0*/  MUFU.EX2 R179, R179 ;  /* 0x000000b300b37308 */ /* 0x000ee20000000800 */
[----:B-1----:R-:W-:Y:S01]  /*cbb0*/  F2FP.BF16.F32.PACK_AB R159, R175, R174 ;  /* 0x000000aeaf9f723e */ /* 0x002fe200000010ff */
[----:B------:R-:W-:-:S04]  /*cbc0*/  FADD.FTZ R5, R174, R5 ;  /* 0x00000005ae057221 */ /* 0x000fc80000010000 */
[----:B------:R0:W-:Y:S01]  /*cbd0*/  STSM.16.M88.4 [R189], R156 ;  /* 0x0000009cbd007844 */ /* 0x0001e20000000200 */
[----:B------:R-:W-:Y:S01]  /*cbe0*/  FADD.FTZ R5, R175, R5 ;  /* 0x00000005af057221 */ /* 0x000fe20000010000 */
[----:B------:R-:W1:Y:S03]  /*cbf0*/  MUFU.EX2 R182, R182 ;  /* 0x000000b600b67308 */ /* 0x000e660000000800 */
[----:B--2---:R-:W-:-:S05]  /*cc00*/  FADD.FTZ R5, R178, R5 ;  /* 0x00000005b2057221 */ /* 0x004fca0000010000 */
[----:B------:R-:W2:Y:S01]  /*cc10*/  MUFU.EX2 R183, R183 ;  /* 0x000000b700b77308 */ /* 0x000ea20000000800 */
[C---:B---3--:R-:W-:Y:S01]  /*cc20*/  F2FP.BF16.F32.PACK_AB R161, R179.reuse, R178 ;  /* 0x000000b2b3a1723e */ /* 0x048fe200000010ff */
[----:B------:R-:W-:-:S04]  /*cc30*/  FADD.FTZ R5, R179, R5 ;  /* 0x00000005b3057221 */ /* 0x000fc80000010000 */
[----:B-1----:R-:W-:Y:S01]  /*cc40*/  FADD.FTZ R5, R182, R5 ;  /* 0x00000005b6057221 */ /* 0x002fe20000010000 */
[----:B--2---:R-:W-:-:S03]  /*cc50*/  F2FP.BF16.F32.PACK_AB R163, R183, R182 ;  /* 0x000000b6b7a3723e */ /* 0x004fc600000010ff */
[----:B------:R-:W-:Y:S02]  /*cc60*/  FADD.FTZ R5, R183, R5 ;  /* 0x00000005b7057221 */ /* 0x000fe40000010000 */
[----:B------:R0:W-:Y:S01]  /*cc70*/  STSM.16.M88.4 [R190], R160 ;  /* 0x000000a0be007844 */ /* 0x0001e20000000200 */
[----:B------:R-:W-:-:S06]  /*cc80*/  WARPGROUP.ARRIVE ;  /* 0x00000000000079c5 */ /* 0x000fcc0000000000 */
[----:B------:R-:W-:Y:S01]  /*cc90*/  HGMMA.64x256x16.F32.BF16 R24, R184, gdesc[UR4].tnspB, R24, gsb0 ;  /* 0x43e00004b8187df0 */ /* 0x000fe20008001818 */
[----:B------:R-:W-:Y:S01]  /*cca0*/  UMOV UR6, UR4 ;  /* 0x0000000400067c82 */ /* 0x000fe20008000000 */
[----:B------:R-:W-:Y:S01]  /*ccb0*/  UMOV UR7, 0x40000040 ;  /* 0x4000004000077882 */ /* 0x000fe20000000000 */
[----:B------:R-:W-:Y:S01]  /*ccc0*/  R2UR UR4, R10 ;  /* 0x000000000a0472ca */ /* 0x000fe200000e0000 */
[----:B------:R-:W-:Y:S02]  /*ccd0*/  WARPGROUP.DEPBAR.LE gsb0, 0x0 ;  /* 0x00008000000079c5 */ /* 0x000fe40000010000 */
[----:B------:R-:W-:-:S15]  /*cce0*/  WARPGROUP.ARRIVE ;  /* 0x00000000000079c5 */ /* 0x000fde0000000000 */
[----:B------:R-:W-:-:S07]  /*ccf0*/  NOP ;  /* 0x0000000000007918 */ /* 0x000fce0000000000 */
        /* <DEDUP_REMOVED lines=20> */
[----:B-1----:R-:W1:Y:S02]  /*ce40*/  FENCE.VIEW.ASYNC.S ;  /* 0x00000000000073c6 */ /* 0x002e640000000000 */
[----:B-1----:R-:W-:Y:S01]  /*ce50*/  NOP ;  /* 0x0000000000007918 */ /* 0x002fe20000000000 */
[----:B------:R-:W-:Y:S06]  /*ce60*/  BAR.ARV 0xe, 0x100 ;  /* 0x0384000000007b1d */ /* 0x000fec0000002000 */
[----:B0-----:R-:W-:Y:S05]  /*ce70*/  @!P0 BRA `(.L_x_8365) ;  /* 0x0000000000048947 */ /* 0x001fea0003800000 */
[----:B------:R-:W-:Y:S01]  /*ce80*/  BPT.TRAP 0x1 ;  /* 0x000000040000795c */ /* 0x000fe20000300000 */
.L_x_8365:
        /* <DEDUP_REMOVED lines=10> */
.L_x_8355:
[----:B------:R-:W2:Y:S01]  /*cf30*/  SHFL.BFLY PT, R4, R5, 0x2, 0x1f ;  /* 0x0c401f0005047f89 */ /* 0x000ea200000e0000 */
[----:B------:R-:W-:Y:S08]  /*cf40*/  BAR.ARV 0x8, 0x100 ;  /* 0x0204000000007b1d */ /* 0x000ff00000002000 */
[----:B------:R-:W-:Y:S01]  /*cf50*/  BAR.SYNC.DEFER_BLOCKING 0xf, 0x100 ;  /* 0x03c4000000007b1d */ /* 0x000fe20000010000 */
[----:B------:R-:W-:Y:S01]  /*cf60*/  ISETP.NE.AND P2, PT, R23, RZ, PT ;  /* 0x000000ff1700720c */ /* 0x000fe20003f45270 */
[----:B------:R-:W-:Y:S01]  /*cf70*/  IMAD.MOV.U32 R20, RZ, RZ, -0x800000 ;  /* 0xff800000ff147424 */ /* 0x000fe200078e00ff */
[----:B------:R-:W-:-:S03]  /*cf80*/  UIADD3 UR36, UR36, 0x1, URZ ;  /* 0x0000000124247890 */ /* 0x000fc6000fffe03f */
[----:B------:R-:W3:Y:S01]  /*cf90*/  SHFL.BFLY PT, R3, R6, 0x2, 0x1f ;  /* 0x0c401f0006037f89 */ /* 0x000ee200000e0000 */
[----:B--2---:R-:W-:-:S05]  /*cfa0*/  FADD.FTZ R4, R4, R5 ;  /* 0x0000000504047221 */ /* 0x004fca0000010000 */
[----:B------:R-:W2:Y:S01]  /*cfb0*/  SHFL.BFLY PT, R11, R4, 0x1, 0x1f ;  /* 0x0c201f00040b7f89 */ /* 0x000ea200000e0000 */
[----:B---3--:R-:W-:Y:S01]  /*cfc0*/  FADD.FTZ R3, R3, R6 ;  /* 0x0000000603037221 */ /* 0x008fe20000010000 */
[----:B------:R-:W-:-:S04]  /*cfd0*/  IMAD.U32 R6, RZ, RZ, UR5 ;  /* 0x00000005ff067e24 */ /* 0x000fc8000f8e00ff */
[----:B------:R-:W0:Y:S01]  /*cfe0*/  SHFL.BFLY PT, R0, R3, 0x1, 0x1f ;  /* 0x0c201f0003007f89 */ /* 0x000e2200000e0000 */
[----:B--2---:R-:W-:Y:S01]  /*cff0*/  FADD.FTZ R10, R4, R11 ;  /* 0x0000000b040a7221 */ /* 0x004fe20000010000 */
[----:B------:R-:W-:-:S04]  /*d000*/  IMAD.U32 R4, RZ, RZ, UR5 ;  /* 0x00000005ff047e24 */ /* 0x000fc8000f8e00ff */
[----:B------:R-:W-:-:S13]  /*d010*/  FSETP.NE.FTZ.AND P1, PT, R10, RZ, PT ;  /* 0x000000ff0a00720b */ /* 0x000fda0003f35000 */
[----:B------:R-:W-:Y:S01]  /*d020*/  @P1 FMUL.FTZ R4, R4, 0.69314718246459960938 ;  /* 0x3f31721804041820 */ /* 0x000fe20000410000 */
[----:B01----:R-:W-:Y:S01]  /*d030*/  FADD.FTZ R9, R3, R0 ;  /* 0x0000000003097221 */ /* 0x003fe20000010000 */
[----:B------:R-:W-:Y:S01]  /*d040*/  IMAD.MOV.U32 R3, RZ, RZ, -0x800000 ;  /* 0xff800000ff037424 */ /* 0x000fe200078e00ff */
[----:B------:R-:W0:Y:S03]  /*d050*/  @P1 MUFU.LG2 R0, R10 ;  /* 0x0000000a00001308 */ /* 0x000e260000000c00 */
[----:B------:R-:W-:-:S13]  /*d060*/  FSETP.NE.FTZ.AND P0, PT, R9, RZ, PT ;  /* 0x000000ff0900720b */ /* 0x000fda0003f15000 */
[----:B------:R-:W1:Y:S01]  /*d070*/  @P0 MUFU.LG2 R11, R9 ;  /* 0x00000009000b0308 */ /* 0x000e620000000c00 */
[----:B0-----:R-:W-:Y:S01]  /*d080*/  @P1 FMUL.FTZ R5, R0, 0.69314718246459960938 ;  /* 0x3f31721800051820 */ /* 0x001fe20000410000 */
[----:B------:R-:W-:Y:S02]  /*d090*/  IMAD.MOV.U32 R0, RZ, RZ, RZ ;  /* 0x000000ffff007224 */ /* 0x000fe400078e00ff */
[----:B------:R-:W-:Y:S01]  /*d0a0*/  @P0 FMUL.FTZ R6, R6, 0.69314718246459960938 ;  /* 0x3f31721806060820 */ /* 0x000fe20000410000 */
[----:B------:R-:W-:Y:S01]  /*d0b0*/  @P1 FFMA.FTZ R3, R4, R8, R5 ;  /* 0x0000000804031223 */ /* 0x000fe20000010005 */
[----:B------:R-:W-:Y:S02]  /*d0c0*/  IMAD.MOV.U32 R4, RZ, RZ, RZ ;  /* 0x000000ffff047224 */ /* 0x000fe400078e00ff */
[----:B------:R-:W0:Y:S08]  /*d0d0*/  @P1 MUFU.RCP R0, R10 ;  /* 0x0000000a00001308 */ /* 0x000e300000001000 */
[----:B------:R-:W2:Y:S01]  /*d0e0*/  @P0 MUFU.RCP R4, R9 ;  /* 0x0000000900040308 */ /* 0x000ea20000001000 */
[----:B-1----:R-:W-:-:S04]  /*d0f0*/  @P0 FMUL.FTZ R11, R11, 0.69314718246459960938 ;  /* 0x3f3172180b0b0820 */ /* 0x002fc80000410000 */
[----:B------:R-:W-:Y:S01]  /*d100*/  @P0 FFMA.FTZ R20, R6, R7, R11 ;  /* 0x0000000706140223 */ /* 0x000fe2000001000b */
[C---:B------:R-:W-:Y:S01]  /*d110*/  @!P2 IMAD R6, R2.reuse, 0x40, R19 ;  /* 0x000000400206a824 */ /* 0x040fe200078e0213 */
[----:B------:R-:W-:Y:S01]  /*d120*/  PLOP3.LUT P0, PT, PT, PT, PT, 0x8, 0x0 ;  /* 0x000000000000781c */ /* 0x000fe20003f0e170 */
[----:B------:R-:W-:Y:S02]  /*d130*/  VIADD R2, R2, 0x1 ;  /* 0x0000000102027836 */ /* 0x000fe40000000000 */
[-C--:B0-----:R-:W-:Y:S01]  /*d140*/  FMUL.FTZ R26, R26, R0.reuse ;  /* 0x000000001a1a7220 */ /* 0x081fe20000410000 */
[----:B------:R-:W-:Y:S02]  /*d150*/  @!P2 IMAD R17, R6, 0x4, R17 ;  /* 0x000000040611a824 */ /* 0x000fe400078e0211 */
[-C--:B------:R-:W-:Y:S01]  /*d160*/  FMUL.FTZ R27, R27, R0.reuse ;  /* 0x000000001b1b7220 */ /* 0x080fe20000410000 */
[-C--:B------:R-:W-:Y:S01]  /*d170*/  FMUL.FTZ R30, R30, R0.reuse ;  /* 0x000000001e1e7220 */ /* 0x080fe20000410000 */
[----:B------:R-:W-:Y:S01]  /*d180*/  ISETP.NE.AND P1, PT, R2, 0x2, PT ;  /* 0x000000020200780c */ /* 0x000fe20003f25270 */
[-C--:B------:R-:W-:Y:S01]  /*d190*/  FMUL.FTZ R31, R31, R0.reuse ;  /* 0x000000001f1f7220 */ /* 0x080fe20000410000 */
[----:B------:R0:W-:Y:S01]  /*d1a0*/  @!P2 STS [R17+0x38420], R0 ;  /* 0x038420001100a388 */ /* 0x0001e20000000800 */
[----:B------:R-:W-:Y:S01]  /*d1b0*/  FMUL.FTZ R34, R34, R0 ;  /* 0x0000000022227220 */ /* 0x000fe20000410000 */
[----:B------:R-:W-:Y:S01]  /*d1c0*/  SEL R5, RZ, 0x1, P1 ;  /* 0x00000001ff057807 */ /* 0x000fe20000800000 */
[-C--:B--2---:R-:W-:Y:S01]  /*d1d0*/  FMUL.FTZ R24, R24, R4.reuse ;  /* 0x0000000418187220 */ /* 0x084fe20000410000 */
[----:B------:R0:W-:Y:S01]  /*d1e0*/  @!P2 STS [R17+0x38400], R4 ;  /* 0x038400041100a388 */ /* 0x0001e20000000800 */
        /* <DEDUP_REMOVED lines=123> */
[----:B------:R-:W-:Y:S01]  /*d9a0*/  SEL R2, R2, RZ, P1 ;  /* 0x000000ff02027207 */ /* 0x000fe20000800000 */
[----:B------:R-:W-:Y:S01]  /*d9b0*/  ULOP3.LUT UR37, UR37, UR4, URZ, 0x3c, !UPT ;  /* 0x0000000425257292 */ /* 0x000fe2000f8e3c3f */
[----:B0-----:R-:W-:Y:S11]  /*d9c0*/  BAR.ARV 0xe, 0x100 ;  /* 0x0384000000007b1d */ /* 0x001ff60000002000 */
.L_x_8324:
[----:B------:R-:W2:Y:S01]  /*d9d0*/  S2R R0, SR_CgaCtaId ;  /* 0x0000000000007919 */ /* 0x000ea20000008800 */
[----:B------:R-:W-:Y:S01]  /*d9e0*/  MOV R17, 0x400 ;  /* 0x0000040000117802 */ /* 0x000fe20000000f00 */
[----:B------:R-:W-:Y:S01]  /*d9f0*/  BSSY B0, `(.L_x_8367) ;  /* 0x0000489000007945 */ /* 0x000fe20003800000 */
[----:B------:R-:W-:Y:S02]  /*da00*/  BAR.SYNC.DEFER_BLOCKING 0x5, 0x180 ;  /* 0x0146000000007b1d */ /* 0x000fe40000010000 */
[----:B--2---:R-:W-:Y:S02]  /*da10*/  LEA R17, R0, R17, 0x18 ;  /* 0x0000001100117211 */ /* 0x004fe400078ec0ff */
[----:B------:R-:W-:-:S03]  /*da20*/  SHF.R.U32.HI R0, RZ, 0x10, R201 ;  /* 0x00000010ff007819 */ /* 0x000fc600000116c9 */
[----:B01----:R-:W0:Y:S02]  /*da30*/  LDS.128 R4, [R17+0x388d0] ;  /* 0x0388d00011047984 */ /* 0x003e240000000c00 */
[----:B0-----:R-:W-:Y:S02]  /*da40*/  R2UR UR4, R5 ;  /* 0x00000000050472ca */ /* 0x001fe400000e0000 */
[----:B------:R-:W-:Y:S01]  /*da50*/  R2UR UR5, R7 ;  /* 0x00000000070572ca */ /* 0x000fe200000e0000 */
[----:B------:R-:W-:Y:S06]  /*da60*/  BAR.ARV 0x4, 0x180 ;  /* 0x0106000000007b1d */ /* 0x000fec0000002000 */
[----:B------:R-:W-:Y:S08]  /*da70*/  @P0 BRA `(.L_x_8368) ;  /* 0x00000038003c0947 */ /* 0x000ff00003800000 */
[----:B------:R-:W2:Y:S01]  /*da80*/  LDL R9, [R1+0x2c] ;  /* 0x00002c0001097983 */ /* 0x000ea20000100800 */
[----:B------:R-:W-:Y:S01]  /*da90*/  ULDC.64 UR6, c[0x0][0xd08] ;  /* 0x0003420000067ab9 */ /* 0x000fe20000000a00 */
[----:B------:R-:W0:Y:S01]  /*daa0*/  S2R R8, SR_SWINHI ;  /* 0x0000000000087919 */ /* 0x000e220000002f00 */
[----:B------:R-:W-:Y:S02]  /*dab0*/  MOV R4, R17 ;  /* 0x0000001100047202 */ /* 0x000fe40000000f00 */
[----:B0-----:R-:W-:Y:S01]  /*dac0*/  MOV R5, R8 ;  /* 0x0000000800057202 */ /* 0x001fe20000000f00 */
[----:B------:R-:W-:Y:S02]  /*dad0*/  BAR.SYNC.DEFER_BLOCKING 0x1, 0x100 ;  /* 0x0044000000007b1d */ /* 0x000fe40000010000 */
[----:B--2---:R-:W-:-:S03]  /*dae0*/  IMAD.WIDE R152, R9, 0x2, R4 ;  /* 0x0000000209987825 */ /* 0x004fc600078e0204 */
[C---:B------:R-:W-:Y:S02]  /*daf0*/  IADD3 R8, P6, R152.reuse, 0x6060, RZ ;  /* 0x0000606098087810 */ /* 0x040fe40007fde0ff */
[----:B------:R-:W-:Y:S02]  /*db00*/  IADD3 R10, P0, R152, 0x6040, RZ ;  /* 0x00006040980a7810 */ /* 0x000fe40007f1e0ff */
[----:B------:R-:W-:Y:S01]  /*db10*/  LOP3.LUT R7, R8, 0x380, RZ, 0xc0, !PT ;  /* 0x0000038008077812 */ /* 0x000fe200078ec0ff */
[----:B------:R-:W-:Y:S01]  /*db20*/  IMAD.X R9, RZ, RZ, R153, P6 ;  /* 0x000000ffff097224 */ /* 0x000fe200030e0699 */
[----:B------:R-:W-:Y:S02]  /*db30*/  LOP3.LUT R11, R10, 0x380, RZ, 0xc0, !PT ;  /* 0x000003800a0b7812 */ /* 0x000fe400078ec0ff */
[----:B------:R-:W-:Y:S02]  /*db40*/  SHF.R.U64 R7, R7, 0x3, RZ ;  /* 0x0000000307077819 */ /* 0x000fe400000012ff */
[----:B------:R-:W-:-:S02]  /*db50*/  IADD3 R12, P1, R152, 0x6020, RZ ;  /* 0x00006020980c7810 */ /* 0x000fc40007f3e0ff */
[----:B------:R-:W-:Y:S02]  /*db60*/  LOP3.LUT R8, R7, R8, RZ, 0x3c, !PT ;  /* 0x0000000807087212 */ /* 0x000fe400078e3cff */
[----:B------:R-:W-:Y:S02]  /*db70*/  SHF.R.U64 R11, R11, 0x3, RZ ;  /* 0x000000030b0b7819 */ /* 0x000fe400000012ff */
[----:B------:R-:W-:Y:S02]  /*db80*/  LOP3.LUT R13, R12, 0x380, RZ, 0xc0, !PT ;  /* 0x000003800c0d7812 */ /* 0x000fe400078ec0ff */
[----:B------:R-:W-:Y:S01]  /*db90*/  MOV R165, R8 ;  /* 0x0000000800a57202 */ /* 0x000fe20000000f00 */
[--C-:B------:R-:W-:Y:S01]  /*dba0*/  IMAD.MOV.U32 R9, RZ, RZ, R153.reuse ;  /* 0x000000ffff097224 */ /* 0x100fe200078e0099 */
[----:B------:R-:W-:Y:S01]  /*dbb0*/  LOP3.LUT R10, R11, R10, RZ, 0x3c, !PT ;  /* 0x0000000a0b0a7212 */ /* 0x000fe200078e3cff */
[----:B------:R-:W-:Y:S01]  /*dbc0*/  IMAD.X R11, RZ, RZ, R153, P0 ;  /* 0x000000ffff0b7224 */ /* 0x000fe200000e0699 */
[----:B------:R-:W-:-:S02]  /*dbd0*/  LOP3.LUT R8, R152, 0x380, RZ, 0xc0, !PT ;  /* 0x0000038098087812 */ /* 0x000fc400078ec0ff */
[----:B------:R-:W-:Y:S02]  /*dbe0*/  SHF.R.U64 R13, R13, 0x3, RZ ;  /* 0x000000030d0d7819 */ /* 0x000fe400000012ff */
[----:B------:R-:W-:Y:S02]  /*dbf0*/  SHF.R.U64 R8, R8, 0x3, RZ ;  /* 0x0000000308087819 */ /* 0x000fe400000012ff */
[----:B------:R-:W-:Y:S01]  /*dc00*/  LOP3.LUT R12, R13, R12, RZ, 0x3c, !PT ;  /* 0x0000000c0d0c7212 */ /* 0x000fe200078e3cff */
[----:B------:R-:W-:Y:S01]  /*dc10*/  IMAD.X R13, RZ, RZ, R153, P1 ;  /* 0x000000ffff0d7224 */ /* 0x000fe200008e0699 */
[----:B------:R-:W-:Y:S02]  /*dc20*/  MOV R164, R10 ;  /* 0x0000000a00a47202 */ /* 0x000fe40000000f00 */
[----:B------:R-:W0:Y:S01]  /*dc30*/  LDC R10, c[0x0][0xbd4] ;  /* 0x0002f500ff0a7b82 */ /* 0x000e220000000800 */
[----:B------:R-:W-:Y:S02]  /*dc40*/  LOP3.LUT R8, R8, R152, RZ, 0x3c, !PT ;  /* 0x0000009808087212 */ /* 0x000fe400078e3cff */
[----:B------:R-:W-:-:S02]  /*dc50*/  MOV R22, R12 ;  /* 0x0000000c00167202 */ /* 0x000fc40000000f00 */
[C---:B------:R-:W-:Y:S02]  /*dc60*/  IADD3 R156, P4, R152.reuse, 0x4040, RZ ;  /* 0x00004040989c7810 */ /* 0x040fe40007f9e0ff */
[----:B------:R-:W-:Y:S02]  /*dc70*/  MOV R12, R8 ;  /* 0x00000008000c7202 */ /* 0x000fe40000000f00 */
[C---:B------:R-:W-:Y:S02]  /*dc80*/  IADD3 R162, P0, R152.reuse, 0x2060, RZ ;  /* 0x0000206098a27810 */ /* 0x040fe40007f1e0ff */
[----:B------:R-:W-:Y:S02]  /*dc90*/  IADD3 R8, P1, R152, 0x2040, RZ ;  /* 0x0000204098087810 */ /* 0x000fe40007f3e0ff */
[----:B------:R-:W-:Y:S02]  /*dca0*/  LOP3.LUT R157, R156, 0x380, RZ, 0xc0, !PT ;  /* 0x000003809c9d7812 */ /* 0x000fe400078ec0ff */
[----:B------:R-:W-:-:S02]  /*dcb0*/  LOP3.LUT R163, R162, 0x380, RZ, 0xc0, !PT ;  /* 0x00000380a2a37812 */ /* 0x000fc400078ec0ff */
[----:B------:R-:W-:Y:S02]  /*dcc0*/  LOP3.LUT R9, R8, 0x380, RZ, 0xc0, !PT ;  /* 0x0000038008097812 */ /* 0x000fe400078ec0ff */
        /* <DEDUP_REMOVED lines=8> */
[----:B------:R-:W-:Y:S01]  /*dd50*/  IMAD.X R9, RZ, RZ, R153, P1 ;  /* 0x000000ffff097224 */ /* 0x000fe200008e0699 */
[----:B------:R-:W-:-:S02]  /*dd60*/  ISETP.NE.AND P0, PT, R0, RZ, PT ;  /* 0x000000ff0000720c */ /* 0x000fc40003f05270 */
[----:B------:R-:W-:Y:S02]  /*dd70*/  MOV R156, R156 ;  /* 0x0000009c009c7202 */ /* 0x000fe40000000f00 */
[----:B------:R-:W-:Y:S02]  /*dd80*/  IADD3 R158, P5, R152, 0x4020, RZ ;  /* 0x00004020989e7810 */ /* 0x000fe40007fbe0ff */
[----:B0-----:R-:W-:Y:S02]  /*dd90*/  SEL R0, R0, R10, P0 ;  /* 0x0000000a00007207 */ /* 0x001fe40000000000 */
[----:B------:R-:W-:Y:S02]  /*dda0*/  MOV R157, R8 ;  /* 0x00000008009d7202 */ /* 0x000fe40000000f00 */
[----:B------:R-:W-:Y:S02]  /*ddb0*/  IADD3 R8, P0, R152, 0x2020, RZ ;  /* 0x0000202098087810 */ /* 0x000fe40007f1e0ff */
[----:B------:R-:W-:-:S02]  /*ddc0*/  LOP3.LUT R159, R158, 0x380, RZ, 0xc0, !PT ;  /* 0x000003809e9f7812 */ /* 0x000fc400078ec0ff */
[----:B------:R-:W-:Y:S02]  /*ddd0*/  LOP3.LUT R9, R8, 0x380, RZ, 0xc0, !PT ;  /* 0x0000038008097812 */ /* 0x000fe400078ec0ff */
[----:B------:R-:W-:Y:S02]  /*dde0*/  SHF.R.U64 R159, R159, 0x3, RZ ;  /* 0x000000039f9f7819 */ /* 0x000fe400000012ff */
[----:B------:R-:W-:Y:S02]  /*ddf0*/  SHF.R.U64 R9, R9, 0x3, RZ ;  /* 0x0000000309097819 */ /* 0x000fe400000012ff */
[----:B------:R-:W-:Y:S01]  /*de00*/  LOP3.LUT R158, R159, R158, RZ, 0x3c, !PT ;  /* 0x0000009e9f9e7212 */ /* 0x000fe200078e3cff */
[--C-:B------:R-:W-:Y:S01]  /*de10*/  IMAD.X R159, RZ, RZ, R153.reuse, P5 ;  /* 0x000000ffff9f7224 */ /* 0x100fe200028e0699 */
[----:B------:R-:W-:Y:S01]  /*de20*/  LOP3.LUT R8, R9, R8, RZ, 0x3c, !PT ;  /* 0x0000000809087212 */ /* 0x000fe200078e3cff */
[----:B------:R-:W-:Y:S01]  /*de30*/  IMAD.X R9, RZ, RZ, R153, P0 ;  /* 0x000000ffff097224 */ /* 0x000fe200000e0699 */
[----:B------:R-:W-:-:S02]  /*de40*/  F2FP.BF16.F32.PACK_AB R10, R29, R28 ;  /* 0x0000001c1d0a723e */ /* 0x000fc400000010ff */
[----:B------:R-:W-:Y:S02]  /*de50*/  MOV R158, R158 ;  /* 0x0000009e009e7202 */ /* 0x000fe40000000f00 */
[----:B------:R-:W-:Y:S02]  /*de60*/  MOV R159, R8 ;  /* 0x00000008009f7202 */ /* 0x000fe40000000f00 */
[----:B------:R-:W-:Y:S02]  /*de70*/  F2FP.BF16.F32.PACK_AB R8, R25, R24 ;  /* 0x000000181908723e */ /* 0x000fe400000010ff */
[----:B------:R-:W-:Y:S02]  /*de80*/  F2FP.BF16.F32.PACK_AB R9, R27, R26 ;  /* 0x0000001a1b09723e */ /* 0x000fe400000010ff */
[----:B------:R-:W-:Y:S02]  /*de90*/  F2FP.BF16.F32.PACK_AB R11, R31, R30 ;  /* 0x0000001e1f0b723e */ /* 0x000fe400000010ff */
[----:B------:R-:W-:-:S02]  /*dea0*/  IADD3 R14, P2, R152, 0x6000, RZ ;  /* 0x00006000980e7810 */ /* 0x000fc40007f5e0ff */
[----:B------:R-:W-:Y:S01]  /*deb0*/  F2FP.BF16.F32.PACK_AB R13, R35, R34 ;  /* 0x00000022230d723e */ /* 0x000fe200000010ff */
[----:B------:R0:W-:Y:S01]  /*dec0*/  STSM.16.M88.4 [R12], R8 ;  /* 0x000000080c007844 */ /* 0x0001e20000000200 */
[----:B------:R-:W-:Y:S02]  /*ded0*/  LOP3.LUT R15, R14, 0x380, RZ, 0xc0, !PT ;  /* 0x000003800e0f7812 */ /* 0x000fe400078ec0ff */
[----:B------:R-:W-:Y:S02]  /*dee0*/  IADD3 R154, P3, R152, 0x4060, RZ ;  /* 0x00004060989a7810 */ /* 0x000fe40007f7e0ff */
[----:B------:R-:W-:Y:S02]  /*def0*/  SHF.R.U64 R15, R15, 0x3, RZ ;  /* 0x000000030f0f7819 */ /* 0x000fe400000012ff */
[----:B------:R-:W-:Y:S02]  /*df00*/  LOP3.LUT R155, R154, 0x380, RZ, 0xc0, !PT ;  /* 0x000003809a9b7812 */ /* 0x000fe400078ec0ff */
[----:B------:R-:W-:Y:S01]  /*df10*/  LOP3.LUT R14, R15, R14, RZ, 0x3c, !PT ;  /* 0x0000000e0f0e7212 */ /* 0x000fe200078e3cff */
[----:B------:R-:W-:Y:S01]  /*df20*/  IMAD.X R15, RZ, RZ, R153, P2 ;  /* 0x000000ffff0f7224 */ /* 0x000fe200010e0699 */
[----:B------:R-:W-:-:S02]  /*df30*/  SHF.R.U64 R155, R155, 0x3, RZ ;  /* 0x000000039b9b7819 */ /* 0x000fc400000012ff */
[C---:B------:R-:W-:Y:S02]  /*df40*/  IADD3 R160, P6, R152.reuse, 0x4000, RZ ;  /* 0x0000400098a07810 */ /* 0x040fe40007fde0ff */
[----:B------:R-:W-:Y:S02]  /*df50*/  MOV R21, R14 ;  /* 0x0000000e00157202 */ /* 0x000fe40000000f00 */
[----:B0-----:R-:W-:Y:S02]  /*df60*/  IADD3 R8, P0, R152, 0x20, RZ ;  /* 0x0000002098087810 */ /* 0x001fe40007f1e0ff */
[----:B------:R-:W-:Y:S02]  /*df70*/  F2FP.BF16.F32.PACK_AB R12, R33, R32 ;  /* 0x00000020210c723e */ /* 0x000fe400000010ff */
[----:B------:R-:W-:Y:S02]  /*df80*/  LOP3.LUT R9, R8, 0x380, RZ, 0xc0, !PT ;  /* 0x0000038008097812 */ /* 0x000fe400078ec0ff */
[----:B------:R-:W-:-:S02]  /*df90*/  F2FP.BF16.F32.PACK_AB R14, R37, R36 ;  /* 0x00000024250e723e */ /* 0x000fc400000010ff */
[----:B------:R-:W-:Y:S02]  /*dfa0*/  SHF.R.U64 R9, R9, 0x3, RZ ;  /* 0x0000000309097819 */ /* 0x000fe400000012ff */
[----:B------:R-:W-:Y:S02]  /*dfb0*/  F2FP.BF16.F32.PACK_AB R15, R39, R38 ;  /* 0x00000026270f723e */ /* 0x000fe400000010ff */
[----:B------:R-:W-:Y:S01]  /*dfc0*/  LOP3.LUT R8, R9, R8, RZ, 0x3c, !PT ;  /* 0x0000000809087212 */ /* 0x000fe200078e3cff */
[----:B------:R-:W-:Y:S01]  /*dfd0*/  IMAD.X R9, RZ, RZ, R153, P0 ;  /* 0x000000ffff097224 */ /* 0x000fe200000e0699 */
[----:B------:R-:W-:Y:S02]  /*dfe0*/  F2FP.BF16.F32.PACK_AB R10, R45, R44 ;  /* 0x0000002c2d0a723e */ /* 0x000fe400000010ff */
[----:B------:R-:W-:Y:S02]  /*dff0*/  F2FP.BF16.F32.PACK_AB R11, R47, R46 ;  /* 0x0000002e2f0b723e */ /* 0x000fe400000010ff */
[----:B------:R-:W-:-:S02]  /*e000*/  MOV R8, R8 ;  /* 0x0000000800087202 */ /* 0x000fc40000000f00 */
[----:B------:R-:W-:Y:S01]  /*e010*/  LOP3.LUT R154, R155, R154, RZ, 0x3c, !PT ;  /* 0x0000009a9b9a7212 */ /* 0x000fe200078e3cff */
[----:B------:R-:W-:Y:S01]  /*e020*/  IMAD.X R155, RZ, RZ, R153, P3 ;  /* 0x000000ffff9b7224 */ /* 0x000fe200018e0699 */
[----:B------:R-:W-:Y:S01]  /*e030*/  LOP3.LUT R161, R160, 0x380, RZ, 0xc0, !PT ;  /* 0x00000380a0a17812 */ /* 0x000fe200078ec0ff */
[----:B------:R0:W-:Y:S01]  /*e040*/  STSM.16.M88.4 [R8], R12 ;  /* 0x0000000c08007844 */ /* 0x0001e20000000200 */
[----:B------:R-:W-:Y:S02]  /*e050*/  MOV R162, R162 ;  /* 0x000000a200a27202 */ /* 0x000fe40000000f00 */
[----:B------:R-:W-:Y:S02]  /*e060*/  MOV R7, R154 ;  /* 0x0000009a00077202 */ /* 0x000fe40000000f00 */
[----:B------:R-:W-:Y:S02]  /*e070*/  SHF.R.U64 R161, R161, 0x3, RZ ;  /* 0x00000003a1a17819 */ /* 0x000fe400000012ff */
[----:B------:R-:W-:-:S02]  /*e080*/  F2FP.BF16.F32.PACK_AB R155, R71, R70 ;  /* 0x00000046479b723e */ /* 0x000fc400000010ff */
        /* <DEDUP_REMOVED lines=89> */
[----:B-1----:R-:W0:Y:S04]  /*e620*/  LDC.64 R14, c[0x0][0xd00] ;  /* 0x00034000ff0e7b82 */ /* 0x002e280000000a00 */
[----:B------:R1:W-:Y:S04]  /*e630*/  STSM.16.M88.4 [R165], R8 ;  /* 0x00000008a5007844 */ /* 0x0003e80000000200 */
[----:B-1----:R-:W1:Y:S08]  /*e640*/  LDC.64 R10, c[0x0][0xd00] ;  /* 0x00034000ff0a7b82 */ /* 0x002e700000000a00 */
[----:B------:R-:W-:Y:S01]  /*e650*/  BAR.SYNC.DEFER_BLOCKING 0x1, 0x100 ;  /* 0x0044000000007b1d */ /* 0x000fe20000010000 */
[----:B------:R-:W-:-:S04]  /*e660*/  @P0 LEA R8, P2, R194, UR6, 0x2 ;  /* 0x00000006c2080c11 */ /* 0x000fc8000f8410ff */
[----:B------:R-:W-:Y:S01]  /*e670*/  @P0 LEA.HI.X R9, R194, UR7, R202, 0x2, P2 ;  /* 0x00000007c2090c11 */ /* 0x000fe200090f14ca */
[----:B------:R-:W-:Y:S01]  /*e680*/  IMAD.MOV.U32 R7, RZ, RZ, RZ ;  /* 0x000000ffff077224 */ /* 0x000fe200078e00ff */
[----:B-1----:R-:W-:-:S03]  /*e690*/  ISETP.NE.U32.AND P1, PT, R10, RZ, PT ;  /* 0x000000ff0a00720c */ /* 0x002fc60003f25070 */
[----:B------:R0:W2:Y:S01]  /*e6a0*/  @P0 LDG.E R12, desc[UR42][R8.64] ;  /* 0x0000002a080c0981 */ /* 0x0000a2000c1e1900 */
[----:B------:R-:W-:Y:S01]  /*e6b0*/  ISETP.NE.AND.EX P1, PT, R11, RZ, PT, P1 ;  /* 0x000000ff0b00720c */ /* 0x000fe20003f25310 */
[----:B0-----:R-:W-:-:S12]  /*e6c0*/  IMAD.WIDE R8, R194, 0x4, R14 ;  /* 0x00000004c2087825 */ /* 0x001fd800078e020e */
        /* <DEDUP_REMOVED lines=10> */
.L_x_8369:
[----:B------:R-:W2:Y:S01]  /*e770*/  LDL R8, [R1+0xc] ;  /* 0x00000c0001087983 */ /* 0x000ea20000100800 */
[----:B------:R-:W-:-:S03]  /*e780*/  LOP3.LUT R201, R201, 0xff, RZ, 0xc0, !PT ;  /* 0x000000ffc9c97812 */ /* 0x000fc600078ec0ff */
[----:B--2---:R-:W0:Y:S02]  /*e790*/  SHFL.IDX PT, R8, R8, RZ, 0x1f ;  /* 0x00001fff08087589 */ /* 0x004e2400000e0000 */
[----:B0-----:R-:W-:Y:S02]  /*e7a0*/  ISETP.NE.AND P0, PT, R8, RZ, PT ;  /* 0x000000ff0800720c */ /* 0x001fe40003f05270 */
[----:B-----5:R-:W-:-:S11]  /*e7b0*/  SHF.R.S32.HI R8, RZ, 0x1f, R7 ;  /* 0x0000001fff087819 */ /* 0x020fd60000011407 */
[----:B------:R-:W-:Y:S05]  /*e7c0*/  @P0 BRA `(.L_x_8370) ;  /* 0x0000000000f40947 */ /* 0x000fea0003800000 */
[----:B------:R-:W2:Y:S01]  /*e7d0*/  LDL R156, [R1+0x28] ;  /* 0x00002800019c7983 */ /* 0x000ea20000100800 */
[----:B------:R-:W-:Y:S01]  /*e7e0*/  IMAD.MOV.U32 R9, RZ, RZ, 0xab8 ;  /* 0x00000ab8ff097424 */ /* 0x000fe200078e00ff */
[----:B------:R-:W-:Y:S01]  /*e7f0*/  ISETP.GT.AND P1, PT, R0, 0x1, PT ;  /* 0x000000010000780c */ /* 0x000fe20003f24270 */
[----:B------:R-:W0:Y:S01]  /*e800*/  LDC R155, c[0x0][0xce8] ;  /* 0x00033a00ff9b7b82 */ /* 0x000e220000000800 */
[----:B------:R-:W-:Y:S01]  /*e810*/  ISETP.NE.U32.AND P0, PT, R10, RZ, PT ;  /* 0x000000ff0a00720c */ /* 0x000fe20003f05070 */
[----:B------:R-:W-:Y:S01]  /*e820*/  VIADD R153, R193, UR39 ;  /* 0x00000027c1997c36 */ /* 0x000fe20008000000 */
[----:B------:R-:W-:Y:S02]  /*e830*/  SEL R9, R9, 0xa78, P1 ;  /* 0x00000a7809097807 */ /* 0x000fe40000800000 */
[----:B------:R-:W-:Y:S02]  /*e840*/  ISETP.NE.AND.EX P0, PT, R11, RZ, PT, P0 ;  /* 0x000000ff0b00720c */ /* 0x000fe40003f05300 */
[----:B------:R-:W-:Y:S01]  /*e850*/  SEL R154, R201, RZ, P1 ;  /* 0x000000ffc99a7207 */ /* 0x000fe20000800000 */
[----:B------:R-:W1:Y:S01]  /*e860*/  LDC.64 R12, c[0x0][R9+0x220] ;  /* 0x00008800090c7b82 */ /* 0x000e620000000a00 */
[----:B------:R-:W-:-:S02]  /*e870*/  SEL R22, R194, RZ, !P0 ;  /* 0x000000ffc2167207 */ /* 0x000fc40004000000 */
[----:B------:R-:W-:-:S05]  /*e880*/  SEL R21, R202, RZ, !P0 ;  /* 0x000000ffca157207 */ /* 0x000fca0004000000 */
[----:B------:R-:W3:Y:S01]  /*e890*/  LDC.64 R14, c[0x0][R9+0x218] ;  /* 0x00008600090e7b82 */ /* 0x000ee20000000a00 */
[----:B0-----:R-:W-:Y:S01]  /*e8a0*/  ISETP.NE.AND P0, PT, R155, 0x1, PT ;  /* 0x000000019b00780c */ /* 0x001fe20003f05270 */
[----:B-1----:R-:W-:-:S04]  /*e8b0*/  IMAD R13, R13, R22, RZ ;  /* 0x000000160d0d7224 */ /* 0x002fc800078e02ff */
[C---:B------:R-:W-:Y:S02]  /*e8c0*/  IMAD R21, R12.reuse, R21, R13 ;  /* 0x000000150c157224 */ /* 0x040fe400078e020d */
[----:B------:R-:W-:-:S04]  /*e8d0*/  IMAD.WIDE.U32 R12, R12, R22, RZ ;  /* 0x000000160c0c7225 */ /* 0x000fc800078e00ff */
[-C--:B---3--:R-:W-:Y:S02]  /*e8e0*/  IMAD R22, R15, R195.reuse, RZ ;  /* 0x000000c30f167224 */ /* 0x088fe400078e02ff */
        /* <DEDUP_REMOVED lines=20> */
[----:B------:R-:W-:-:S02]  /*ea30*/  VIADD R21, R19, UR39 ;  /* 0x0000002713157c36 */ /* 0x000fc40008000000 */
        /* <DEDUP_REMOVED lines=8> */
[----:B0-----:R-:W-:-:S04]  /*eac0*/  LEA R15, P0, R14, R12, 0x2 ;  /* 0x0000000c0e0f7211 */ /* 0x001fc800078010ff */
[----:B-1----:R-:W-:Y:S02]  /*ead0*/  LEA.HI.X R9, R14, R13, R9, 0x2, P0 ;  /* 0x0000000d0e097211 */ /* 0x002fe400000f1409 */
[----:B------:R-:W-:Y:S04]  /*eae0*/  SHFL.IDX PT, R14, R15, 0x1, 0x1c1f ;  /* 0x003c1f000f0e7f89 */ /* 0x000fe800000e0000 */
[----:B------:R-:W-:Y:S01]  /*eaf0*/  SHFL.IDX PT, R13, R9, RZ, 0x1c1f ;  /* 0x001c1fff090d7589 */ /* 0x000fe200000e0000 */
[----:B--2---:R-:W-:-:S05]  /*eb00*/  IMAD.MOV R12, RZ, RZ, -R156 ;  /* 0x000000ffff0c7224 */ /* 0x004fca00078e0a9c */
[----:B------:R-:W-:Y:S02]  /*eb10*/  ISETP.NE.AND P0, PT, R192, R12, PT ;  /* 0x0000000cc000720c */ /* 0x000fe40003f05270 */
        /* <DEDUP_REMOVED lines=8> */
.L_x_8370:
        /* <DEDUP_REMOVED lines=10> */
[----:B------:R-:W-:-:S04]  /*ec40*/  SHF.R.S32.HI R9, RZ, 0x1f, R0 ;  /* 0x0000001fff097819 */ /* 0x000fc80000011400 */
[----:B------:R-:W-:-:S04]  /*ec50*/  LEA.HI R9, R9, R0, RZ, 0x3 ;  /* 0x0000000009097211 */ /* 0x000fc800078f18ff */
[----:B0-----:R-:W-:-:S05]  /*ec60*/  SHF.R.S32.HI R3, RZ, 0x3, R9 ;  /* 0x00000003ff037819 */ /* 0x001fca0000011409 */
        /* <DEDUP_REMOVED lines=9> */
[----:B------:R-:W-:Y:S01]  /*ed00*/  IMAD.X R25, RZ, RZ, R5, P3 ;  /* 0x000000ffff197224 */ /* 0x000fe200018e0605 */
[----:B------:R-:W-:Y:S02]  /*ed10*/  IADD3 R53, P3, R4, 0x8000, RZ ;  /* 0x0000800004357810 */ /* 0x000fe40007f7e0ff */
[----:B------:R-:W-:Y:S02]  /*ed20*/  SHF.R.U64 R44, R44, 0x3, RZ ;  /* 0x000000032c2c7819 */ /* 0x000fe400000012ff */
[----:B------:R-:W-:Y:S01]  /*ed30*/  LOP3.LUT R52, R53, 0x380, RZ, 0xc0, !PT ;  /* 0x0000038035347812 */ /* 0x000fe200078ec0ff */
[----:B------:R-:W-:Y:S01]  /*ed40*/  IMAD R8, R8, UR8, RZ ;  /* 0x0000000808087c24 */ /* 0x000fe2000f8e02ff */
[----:B------:R-:W-:Y:S01]  /*ed50*/  IADD3 R49, P2, R4, 0x7000, RZ ;  /* 0x0000700004317810 */ /* 0x000fe20007f5e0ff */
[----:B------:R-:W5:Y:S01]  /*ed60*/  LD.E.128 R24, desc[UR42][R24.64] ;  /* 0x0000002a18187980 */ /* 0x000f62000c101d00 */
[----:B------:R-:W-:-:S02]  /*ed70*/  SHF.R.U64 R52, R52, 0x3, RZ ;  /* 0x0000000334347819 */ /* 0x000fc400000012ff */
[C---:B------:R-:W-:Y:S02]  /*ed80*/  IADD3 R29, P4, R4.reuse, 0x2000, RZ ;  /* 0x00002000041d7810 */ /* 0x040fe40007f9e0ff */
[C---:B------:R-:W-:Y:S02]  /*ed90*/  IADD3 R33, P5, R4.reuse, 0x3000, RZ ;  /* 0x0000300004217810 */ /* 0x040fe40007fbe0ff */
[----:B------:R-:W-:Y:S02]  /*eda0*/  IADD3 R37, P6, R4, 0x4000, RZ ;  /* 0x0000400004257810 */ /* 0x000fe40007fde0ff */
[----:B------:R-:W-:Y:S02]  /*edb0*/  LOP3.LUT R40, R41, 0x380, RZ, 0xc0, !PT ;  /* 0x0000038029287812 */ /* 0x000fe400078ec0ff */
[----:B------:R-:W-:Y:S01]  /*edc0*/  LOP3.LUT R52, R52, R53, RZ, 0x3c, !PT ;  /* 0x0000003534347212 */ /* 0x000fe200078e3cff */
[--C-:B------:R-:W-:Y:S01]  /*edd0*/  IMAD.X R53, RZ, RZ, R5.reuse, P3 ;  /* 0x000000ffff357224 */ /* 0x100fe200018e0605 */
[----:B------:R-:W-:Y:S01]  /*ede0*/  LOP3.LUT R44, R44, R45, RZ, 0x3c, !PT ;  /* 0x0000002d2c2c7212 */ /* 0x000fe200078e3cff */
[----:B------:R-:W-:Y:S01]  /*edf0*/  IMAD.X R45, RZ, RZ, R5, P1 ;  /* 0x000000ffff2d7224 */ /* 0x000fe200008e0605 */
[----:B------:R-:W-:-:S02]  /*ee00*/  LOP3.LUT R48, R49, 0x380, RZ, 0xc0, !PT ;  /* 0x0000038031307812 */ /* 0x000fc400078ec0ff */
[----:B------:R-:W-:Y:S01]  /*ee10*/  IADD3 R11, P3, R4, 0xf000, RZ ;  /* 0x0000f000040b7810 */ /* 0x000fe20007f7e0ff */
[----:B------:R-:W5:Y:S01]  /*ee20*/  LD.E.128 R52, desc[UR42][R52.64] ;  /* 0x0000002a34347980 */ /* 0x000f62000c101d00 */
[----:B------:R-:W-:Y:S02]  /*ee30*/  LOP3.LUT R28, R29, 0x380, RZ, 0xc0, !PT ;  /* 0x000003801d1c7812 */ /* 0x000fe400078ec0ff */
[----:B------:R-:W-:Y:S01]  /*ee40*/  LOP3.LUT R32, R33, 0x380, RZ, 0xc0, !PT ;  /* 0x0000038021207812 */ /* 0x000fe200078ec0ff */
[----:B------:R-:W-:Y:S01]  /*ee50*/  IMAD.X R81, RZ, RZ, R5, P3 ;  /* 0x000000ffff517224 */ /* 0x000fe200018e0605 */
[----:B------:R-:W-:Y:S01]  /*ee60*/  LOP3.LUT R36, R37, 0x380, RZ, 0xc0, !PT ;  /* 0x0000038025247812 */ /* 0x000fe200078ec0ff */
[----:B------:R-:W5:Y:S01]  /*ee70*/  LD.E.128 R44, desc[UR42][R44.64] ;  /* 0x0000002a2c2c7980 */ /* 0x000f62000c101d00 */
[----:B------:R-:W-:Y:S02]  /*ee80*/  SHF.R.U64 R40, R40, 0x3, RZ ;  /* 0x0000000328287819 */ /* 0x000fe400000012ff */
[----:B------:R-:W-:-:S02]  /*ee90*/  IADD3 R73, P1, R4, 0xd000, RZ ;  /* 0x0000d00004497810 */ /* 0x000fc40007f3e0ff */
[----:B------:R-:W-:Y:S02]  /*eea0*/  SHF.R.U64 R48, R48, 0x3, RZ ;  /* 0x0000000330307819 */ /* 0x000fe400000012ff */
[----:B------:R-:W-:Y:S02]  /*eeb0*/  SHF.R.U64 R28, R28, 0x3, RZ ;  /* 0x000000031c1c7819 */ /* 0x000fe400000012ff */
[----:B------:R-:W-:Y:S02]  /*eec0*/  SHF.R.U64 R32, R32, 0x3, RZ ;  /* 0x0000000320207819 */ /* 0x000fe400000012ff */
[----:B------:R-:W-:Y:S02]  /*eed0*/  SHF.R.U64 R36, R36, 0x3, RZ ;  /* 0x0000000324247819 */ /* 0x000fe400000012ff */
[----:B------:R-:W-:Y:S01]  /*eee0*/  LOP3.LUT R40, R40, R41, RZ, 0x3c, !PT ;  /* 0x0000002928287212 */ /* 0x000fe200078e3cff */
[----:B------:R-:W-:Y:S01]  /*eef0*/  IMAD.X R41, RZ, RZ, R5, P0 ;  /* 0x000000ffff297224 */ /* 0x000fe200000e0605 */
[----:B------:R-:W-:-:S02]  /*ef00*/  LOP3.LUT R72, R73, 0x380, RZ, 0xc0, !PT ;  /* 0x0000038049487812 */ /* 0x000fc400078ec0ff */
[----:B--2---:R-:W-:Y:S02]  /*ef10*/  ISETP.NE.AND P3, PT, R21, 0x1, PT ;  /* 0x000000011500780c */ /* 0x004fe40003f65270 */
[----:B------:R-:W-:Y:S01]  /*ef20*/  LOP3.LUT R48, R48, R49, RZ, 0x3c, !PT ;  /* 0x0000003130307212 */ /* 0x000fe200078e3cff */
[--C-:B------:R-:W-:Y:S01]  /*ef30*/  IMAD.X R49, RZ, RZ, R5.reuse, P2 ;  /* 0x000000ffff317224 */ /* 0x100fe200010e0605 */
[----:B------:R-:W-:Y:S01]  /*ef40*/  IADD3 R69, P0, R4, 0xc000, RZ ;  /* 0x0000c00004457810 */ /* 0x000fe20007f1e0ff */
[----:B------:R-:W5:Y:S01]  /*ef50*/  LD.E.128 R40, desc[UR42][R40.64] ;  /* 0x0000002a28287980 */ /* 0x000f62000c101d00 */
[----:B------:R-:W-:Y:S01]  /*ef60*/  LOP3.LUT R28, R28, R29, RZ, 0x3c, !PT ;  /* 0x0000001d1c1c7212 */ /* 0x000fe200078e3cff */
[--C-:B------:R-:W-:Y:S01]  /*ef70*/  IMAD.X R29, RZ, RZ, R5.reuse, P4 ;  /* 0x000000ffff1d7224 */ /* 0x100fe200020e0605 */
[----:B------:R-:W-:Y:S01]  /*ef80*/  LOP3.LUT R32, R32, R33, RZ, 0x3c, !PT ;  /* 0x0000002120207212 */ /* 0x000fe200078e3cff */
[--C-:B------:R-:W-:Y:S01]  /*ef90*/  IMAD.X R33, RZ, RZ, R5.reuse, P5 ;  /* 0x000000ffff217224 */ /* 0x100fe200028e0605 */
[----:B------:R-:W-:Y:S01]  /*efa0*/  LOP3.LUT R36, R36, R37, RZ, 0x3c, !PT ;  /* 0x0000002524247212 */ /* 0x000fe200078e3cff */
[----:B------:R-:W-:Y:S01]  /*efb0*/  IMAD.X R37, RZ, RZ, R5, P6 ;  /* 0x000000ffff257224 */ /* 0x000fe200030e0605 */
[----:B------:R-:W-:Y:S01]  /*efc0*/  IADD3 R77, P2, R4, 0xe000, RZ ;  /* 0x0000e000044d7810 */ /* 0x000fe20007f5e0ff */
[----:B------:R-:W0:Y:S01]  /*efd0*/  @P3 LDC R85, c[0x0][0xcec] ;  /* 0x00033b00ff553b82 */ /* 0x000e220000000800 */
[----:B------:R-:W-:Y:S01]  /*efe0*/  SHF.R.U64 R72, R72, 0x3, RZ ;  /* 0x0000000348487819 */ /* 0x000fe200000012ff */
[----:B------:R-:W5:Y:S01]  /*eff0*/  LD.E.128 R28, desc[UR42][R28.64] ;  /* 0x0000002a1c1c7980 */ /* 0x000f62000c101d00 */
[----:B------:R-:W-:-:S02]  /*f000*/  LOP3.LUT R10, R11, 0x380, RZ, 0xc0, !PT ;  /* 0x000003800b0a7812 */ /* 0x000fc400078ec0ff */
[C---:B------:R-:W-:Y:S01]  /*f010*/  IADD3 R57, P4, R4.reuse, 0x9000, RZ ;  /* 0x0000900004397810 */ /* 0x040fe20007f9e0ff */
[----:B------:R-:W5:Y:S01]  /*f020*/  LD.E.128 R32, desc[UR42][R32.64] ;  /* 0x0000002a20207980 */ /* 0x000f62000c101d00 */
[C---:B------:R-:W-:Y:S01]  /*f030*/  IADD3 R61, P5, R4.reuse, 0xa000, RZ ;  /* 0x0000a000043d7810 */ /* 0x040fe20007fbe0ff */
[----:B------:R-:W1:Y:S01]  /*f040*/  @P3 LDC R87, c[0x0][0xcf0] ;  /* 0x00033c00ff573b82 */ /* 0x000e620000000800 */
[C---:B------:R-:W-:Y:S01]  /*f050*/  IADD3 R65, P6, R4.reuse, 0xb000, RZ ;  /* 0x0000b00004417810 */ /* 0x040fe20007fde0ff */
[----:B------:R-:W5:Y:S01]  /*f060*/  LD.E.128 R36, desc[UR42][R36.64] ;  /* 0x0000002a24247980 */ /* 0x000f62000c101d00 */
[----:B------:R-:W-:Y:S02]  /*f070*/  LOP3.LUT R68, R69, 0x380, RZ, 0xc0, !PT ;  /* 0x0000038045447812 */ /* 0x000fe400078ec0ff */
[----:B------:R-:W-:Y:S01]  /*f080*/  LOP3.LUT R13, R4, 0x380, RZ, 0xc0, !PT ;  /* 0x00000380040d7812 */ /* 0x000fe200078ec0ff */
[----:B------:R-:W5:Y:S01]  /*f090*/  LD.E.128 R48, desc[UR42][R48.64] ;  /* 0x0000002a30307980 */ /* 0x000f62000c101d00 */
[----:B------:R-:W-:-:S02]  /*f0a0*/  LOP3.LUT R76, R77, 0x380, RZ, 0xc0, !PT ;  /* 0x000003804d4c7812 */ /* 0x000fc400078ec0ff */
[----:B------:R-:W-:Y:S01]  /*f0b0*/  LOP3.LUT R72, R72, R73, RZ, 0x3c, !PT ;  /* 0x0000004948487212 */ /* 0x000fe200078e3cff */
[----:B------:R-:W-:Y:S01]  /*f0c0*/  IMAD.X R73, RZ, RZ, R5, P1 ;  /* 0x000000ffff497224 */ /* 0x000fe200008e0605 */
[----:B------:R-:W-:Y:S02]  /*f0d0*/  SHF.R.U64 R10, R10, 0x3, RZ ;  /* 0x000000030a0a7819 */ /* 0x000fe400000012ff */
[----:B------:R-:W-:Y:S02]  /*f0e0*/  LOP3.LUT R56, R57, 0x380, RZ, 0xc0, !PT ;  /* 0x0000038039387812 */ /* 0x000fe400078ec0ff */
[----:B------:R-:W-:Y:S01]  /*f0f0*/  LOP3.LUT R60, R61, 0x380, RZ, 0xc0, !PT ;  /* 0x000003803d3c7812 */ /* 0x000fe200078ec0ff */
[----:B------:R-:W5:Y:S01]  /*f100*/  LD.E.128 R72, desc[UR42][R72.64] ;  /* 0x0000002a48487980 */ /* 0x000f62000c101d00 */
[----:B------:R-:W-:Y:S02]  /*f110*/  LOP3.LUT R64, R65, 0x380, RZ, 0xc0, !PT ;  /* 0x0000038041407812 */ /* 0x000fe400078ec0ff */
[----:B------:R-:W-:-:S02]  /*f120*/  SHF.R.U64 R68, R68, 0x3, RZ ;  /* 0x0000000344447819 */ /* 0x000fc400000012ff */
[----:B------:R-:W-:Y:S02]  /*f130*/  SHF.R.U64 R13, R13, 0x3, RZ ;  /* 0x000000030d0d7819 */ /* 0x000fe400000012ff */
[----:B------:R-:W-:Y:S02]  /*f140*/  ISETP.GE.AND P1, PT, R200, UR7, PT ;  /* 0x00000007c8007c0c */ /* 0x000fe4000bf26270 */
[----:B------:R-:W-:Y:S02]  /*f150*/  SHF.R.U64 R76, R76, 0x3, RZ ;  /* 0x000000034c4c7819 */ /* 0x000fe400000012ff */
[----:B------:R-:W-:Y:S01]  /*f160*/  LOP3.LUT R80, R10, R11, RZ, 0x3c, !PT ;  /* 0x0000000b0a507212 */ /* 0x000fe200078e3cff */
[----:B------:R-:W-:Y:S01]  /*f170*/  IMAD R11, R7, UR9, R8 ;  /* 0x00000009070b7c24 */ /* 0x000fe2000f8e0208 */
[----:B------:R-:W-:Y:S02]  /*f180*/  SHF.R.U64 R56, R56, 0x3, RZ ;  /* 0x0000000338387819 */ /* 0x000fe400000012ff */
[----:B------:R-:W-:-:S02]  /*f190*/  SHF.R.U64 R60, R60, 0x3, RZ ;  /* 0x000000033c3c7819 */ /* 0x000fc400000012ff */
[----:B------:R-:W-:Y:S01]  /*f1a0*/  SHF.R.U64 R64, R64, 0x3, RZ ;  /* 0x0000000340407819 */ /* 0x000fe200000012ff */
[----:B------:R-:W5:Y:S01]  /*f1b0*/  LD.E.128 R80, desc[UR42][R80.64] ;  /* 0x0000002a50507980 */ /* 0x000f62000c101d00 */
[----:B------:R-:W-:Y:S01]  /*f1c0*/  LOP3.LUT R68, R68, R69, RZ, 0x3c, !PT ;  /* 0x0000004544447212 */ /* 0x000fe200078e3cff */
[--C-:B------:R-:W-:Y:S01]  /*f1d0*/  IMAD.X R69, RZ, RZ, R5.reuse, P0 ;  /* 0x000000ffff457224 */ /* 0x100fe200000e0605 */
[----:B------:R-:W-:Y:S02]  /*f1e0*/  LOP3.LUT R4, R13, R4, RZ, 0x3c, !PT ;  /* 0x000000040d047212 */ /* 0x000fe400078e3cff */
[----:B------:R-:W-:Y:S02]  /*f1f0*/  SEL R8, RZ, 0xffffffff, P1 ;  /* 0xffffffffff087807 */ /* 0x000fe40000800000 */
[----:B------:R-:W-:Y:S01]  /*f200*/  LOP3.LUT R76, R76, R77, RZ, 0x3c, !PT ;  /* 0x0000004d4c4c7212 */ /* 0x000fe200078e3cff */
[--C-:B------:R-:W-:Y:S01]  /*f210*/  IMAD.X R77, RZ, RZ, R5.reuse, P2 ;  /* 0x000000ffff4d7224 */ /* 0x100fe200010e0605 */
[----:B------:R-:W-:Y:S01]  /*f220*/  ISETP.GE.AND P0, PT, R199, UR7, PT ;  /* 0x00000007c7007c0c */ /* 0x000fe2000bf06270 */
[----:B------:R2:W5:Y:S01]  /*f230*/  LD.E.128 R12, desc[UR42][R4.64] ;  /* 0x0000002a040c7980 */ /* 0x000562000c101d00 */
[----:B------:R-:W-:Y:S01]  /*f240*/  LOP3.LUT R56, R56, R57, RZ, 0x3c, !PT ;  /* 0x0000003938387212 */ /* 0x000fe200078e3cff */
[--C-:B------:R-:W-:Y:S01]  /*f250*/  IMAD.X R57, RZ, RZ, R5.reuse, P4 ;  /* 0x000000ffff397224 */ /* 0x100fe200020e0605 */
[----:B------:R-:W-:Y:S01]  /*f260*/  LOP3.LUT R60, R60, R61, RZ, 0x3c, !PT ;  /* 0x0000003d3c3c7212 */ /* 0x000fe200078e3cff */
[--C-:B------:R-:W-:Y:S01]  /*f270*/  IMAD.X R61, RZ, RZ, R5.reuse, P5 ;  /* 0x000000ffff3d7224 */ /* 0x100fe200028e0605 */
[----:B------:R-:W-:Y:S01]  /*f280*/  LOP3.LUT R64, R64, R65, RZ, 0x3c, !PT ;  /* 0x0000004140407212 */ /* 0x000fe200078e3cff */
[----:B------:R-:W-:Y:S01]  /*f290*/  IMAD.X R65, RZ, RZ, R5, P6 ;  /* 0x000000ffff417224 */ /* 0x000fe200030e0605 */
[----:B------:R-:W-:Y:S01]  /*f2a0*/  ISETP.GE.AND P2, PT, R18, UR7, PT ;  /* 0x0000000712007c0c */ /* 0x000fe2000bf46270 */
[----:B------:R-:W-:Y:S01]  /*f2b0*/  IMAD.SHL.U32 R10, R8, 0x2, RZ ;  /* 0x00000002080a7824 */ /* 0x000fe200078e00ff */
[----:B------:R-:W-:Y:S01]  /*f2c0*/  SEL R8, RZ, 0xffffffff, P0 ;  /* 0xffffffffff087807 */ /* 0x000fe20000000000 */
[----:B--2---:R-:W-:Y:S01]  /*f2d0*/  IMAD.WIDE.U32 R4, R7, UR8, RZ ;  /* 0x0000000807047c25 */ /* 0x004fe2000f8e00ff */
[----:B------:R-:W-:Y:S01]  /*f2e0*/  LOP3.LUT R9, R9, 0xfffffff8, RZ, 0xc0, !PT ;  /* 0xfffffff809097812 */ /* 0x000fe200078ec0ff */
[----:B------:R-:W-:Y:S01]  /*f2f0*/  ULDC.64 UR8, c[0x0][0xbe8] ;  /* 0x0002fa0000087ab9 */ /* 0x000fe20000000a00 */
[----:B------:R-:W-:Y:S01]  /*f300*/  SEL R7, RZ, 0x1, P2 ;  /* 0x00000001ff077807 */ /* 0x000fe20001000000 */
[----:B------:R-:W-:Y:S01]  /*f310*/  IMAD.IADD R5, R5, 0x1, R11 ;  /* 0x0000000105057824 */ /* 0x000fe200078e020b */
[----:B------:R-:W5:Y:S01]  /*f320*/  LD.E.128 R56, desc[UR42][R56.64] ;  /* 0x0000002a38387980 */ /* 0x000f62000c101d00 */
[----:B------:R-:W-:Y:S01]  /*f330*/  IMAD.SHL.U32 R8, R8, 0x4, RZ ;  /* 0x0000000408087824 */ /* 0x000fe200078e00ff */
[----:B------:R-:W-:Y:S01]  /*f340*/  LOP3.LUT R7, R10, 0x2, R7, 0xe2, !PT ;  /* 0x000000020a077812 */ /* 0x000fe200078ee207 */
[----:B------:R-:W-:Y:S01]  /*f350*/  IMAD.IADD R0, R0, 0x1, -R9 ;  /* 0x0000000100007824 */ /* 0x000fe200078e0a09 */
[----:B------:R-:W-:Y:S01]  /*f360*/  ISETP.GE.AND P0, PT, R198, UR7, PT ;  /* 0x00000007c6007c0c */ /* 0x000fe2000bf06270 */
[C---:B------:R-:W-:Y:S01]  /*f370*/  IMAD.WIDE.U32 R4, R195.reuse, UR8, R4 ;  /* 0x00000008c3047c25 */ /* 0x040fe2000f8e0004 */
[----:B------:R-:W-:Y:S01]  /*f380*/  LOP3.LUT R7, R8, 0x4, R7, 0xe2, !PT ;  /* 0x0000000408077812 */ /* 0x000fe200078ee207 */
[----:B------:R-:W5:Y:S01]  /*f390*/  LD.E.128 R60, desc[UR42][R60.64] ;  /* 0x0000002a3c3c7980 */ /* 0x000f62000c101d00 */
[----:B------:R-:W-:Y:S01]  /*f3a0*/  SHF.R.S32.HI R9, RZ, 0x1f, R194 ;  /* 0x0000001fff097819 */ /* 0x000fe200000114c2 */
[----:B------:R-:W-:Y:S01]  /*f3b0*/  IMAD R0, R0, 0x20, R3 ;  /* 0x0000002000007824 */ /* 0x000fe200078e0203 */
[----:B------:R-:W-:Y:S01]  /*f3c0*/  SEL R8, RZ, 0xffffffff, P0 ;  /* 0xffffffffff087807 */ /* 0x000fe20000000000 */
[----:B------:R-:W-:Y:S01]  /*f3d0*/  IMAD R5, R195, UR9, R5 ;  /* 0x00000009c3057c24 */ /* 0x000fe2000f8e0205 */
[----:B------:R-:W-:Y:S01]  /*f3e0*/  ISETP.GE.AND P0, PT, R197, UR7, PT ;  /* 0x00000007c5007c0c */ /* 0x000fe2000bf06270 */
[----:B------:R-:W-:Y:S01]  /*f3f0*/  ULDC.64 UR8, c[0x0][0xbf0] ;  /* 0x0002fc0000087ab9 */ /* 0x000fe20000000a00 */
[----:B------:R-:W-:Y:S01]  /*f400*/  VIADD R20, R0, UR39 ;  /* 0x0000002700147c36 */ /* 0x000fe20008000000 */
[----:B------:R-:W5:Y:S01]  /*f410*/  LD.E.128 R64, desc[UR42][R64.64] ;  /* 0x0000002a40407980 */ /* 0x000f62000c101d00 */
[----:B------:R-:W-:Y:S01]  /*f420*/  IMAD R11, R9, UR8, RZ ;  /* 0x00000008090b7c24 */ /* 0x000fe2000f8e02ff */
[----:B------:R-:W-:Y:S01]  /*f430*/  SEL R9, RZ, 0xffffffff, P0 ;  /* 0xffffffffff097807 */ /* 0x000fe20000000000 */
[----:B------:R-:W-:Y:S01]  /*f440*/  IMAD.SHL.U32 R8, R8, 0x8, RZ ;  /* 0x0000000808087824 */ /* 0x000fe200078e00ff */
[----:B------:R-:W5:Y:S01]  /*f450*/  LD.E.128 R68, desc[UR42][R68.64] ;  /* 0x0000002a44447980 */ /* 0x000f62000c101d00 */
[----:B0-----:R-:W-:-:S03]  /*f460*/  @P3 IMAD.HI.U32 R0, R20, R85, RZ ;  /* 0x0000005514003227 */ /* 0x001fc600078e00ff */
[----:B------:R-:W-:Y:S01]  /*f470*/  LOP3.LUT R8, R8, 0x8, R7, 0xe2, !PT ;  /* 0x0000000808087812 */ /* 0x000fe200078ee207 */
[----:B------:R-:W-:Y:S01]  /*f480*/  IMAD.SHL.U32 R9, R9, 0x10, RZ ;  /* 0x0000001009097824 */ /* 0x000fe200078e00ff */
[----:B------:R-:W5:Y:S01]  /*f490*/  LD.E.128 R76, desc[UR42][R76.64] ;  /* 0x0000002a4c4c7980 */ /* 0x000f62000c101d00 */
[----:B------:R-:W-:Y:S01]  /*f4a0*/  IMAD.MOV.U32 R7, RZ, RZ, R20 ;  /* 0x000000ffff077224 */ /* 0x000fe200078e0014 */
[----:B-1----:R-:W-:Y:S01]  /*f4b0*/  @P3 SHF.R.U32.HI R7, RZ, R87, R0 ;  /* 0x00000057ff073219 */ /* 0x002fe20000011600 */
[C---:B------:R-:W-:Y:S02]  /*f4c0*/  IMAD R11, R194.reuse, UR9, R11 ;  /* 0x00000009c20b7c24 */ /* 0x040fe4000f8e020b */
[----:B------:R-:W-:Y:S01]  /*f4d0*/  IMAD.WIDE.U32 R4, R194, UR8, R4 ;  /* 0x00000008c2047c25 */ /* 0x000fe2000f8e0004 */
[----:B------:R-:W-:Y:S01]  /*f4e0*/  LOP3.LUT R8, R9, 0x10, R8, 0xe2, !PT ;  /* 0x0000001009087812 */ /* 0x000fe200078ee208 */
[----:B------:R-:W-:Y:S01]  /*f4f0*/  ULDC.64 UR8, c[0x0][0xbe0] ;  /* 0x0002f80000087ab9 */ /* 0x000fe20000000a00 */
[----:B------:R-:W-:Y:S01]  /*f500*/  SHF.R.S32.HI R9, RZ, 0x1f, R7 ;  /* 0x0000001fff097819 */ /* 0x000fe20000011407 */
[----:B------:R-:W-:Y:S01]  /*f510*/  IMAD.IADD R5, R5, 0x1, R11 ;  /* 0x0000000105057824 */ /* 0x000fe200078e020b */
[----:B------:R-:W-:Y:S01]  /*f520*/  ISETP.GE.AND P0, PT, R196, UR7, PT ;  /* 0x00000007c4007c0c */ /* 0x000fe2000bf06270 */
[----:B------:R-:W-:Y:S01]  /*f530*/  IMAD.MOV R11, RZ, RZ, -R7 ;  /* 0x000000ffff0b7224 */ /* 0x000fe200078e0a07 */
[----:B------:R-:W-:Y:S01]  /*f540*/  @!PT LDS RZ, [RZ] ;  /* 0x00000000fffff984 */ /* 0x000fe20000000800 */
[----:B------:R-:W-:Y:S01]  /*f550*/  @!PT LDS RZ, [RZ] ;  /* 0x00000000fffff984 */ /* 0x000fe20000000800 */
[----:B------:R-:W-:Y:S01]  /*f560*/  @!PT LDS RZ, [RZ] ;  /* 0x00000000fffff984 */ /* 0x000fe20000000800 */
[----:B------:R-:W-:Y:S01]  /*f570*/  @!PT LDS RZ, [RZ] ;  /* 0x00000000fffff984 */ /* 0x000fe20000000800 */
[----:B------:R0:W-:Y:S06]  /*f580*/  MEMBAR.ALL.CTA ;  /* 0x0000000000007992 */ /* 0x0001ec0000008000 */
[----:B0-----:R-:W0:Y:S01]  /*f590*/  FENCE.VIEW.ASYNC.S ;  /* 0x00000000000073c6 */ /* 0x001e220000000000 */
[----:B------:R-:W-:Y:S01]  /*f5a0*/  IMAD R10, R9, UR8, RZ ;  /* 0x00000008090a7c24 */ /* 0x000fe2000f8e02ff */
[----:B------:R-:W-:Y:S01]  /*f5b0*/  SEL R0, RZ, 0xffffffff, P0 ;  /* 0xffffffffff007807 */ /* 0x000fe20000000000 */
[----:B------:R-:W-:-:S02]  /*f5c0*/  IMAD R9, R21, R11, R20 ;  /* 0x0000000b15097224 */ /* 0x000fc400078e0214 */
[----:B------:R-:W-:-:S04]  /*f5d0*/  IMAD.WIDE.U32 R4, R7, UR8, R4 ;  /* 0x0000000807047c25 */ /* 0x000fc8000f8e0004 */
[----:B------:R-:W-:Y:S01]  /*f5e0*/  IMAD.SHL.U32 R85, R0, 0x20, RZ ;  /* 0x0000002000557824 */ /* 0x000fe200078e00ff */
[----:B------:R-:W-:Y:S01]  /*f5f0*/  SHF.R.S32.HI R0, RZ, 0x1f, R9 ;  /* 0x0000001fff007819 */ /* 0x000fe20000011409 */
[----:B------:R-:W-:Y:S01]  /*f600*/  IMAD R11, R7, UR9, R10 ;  /* 0x00000009070b7c24 */ /* 0x000fe2000f8e020a */
[----:B------:R-:W-:Y:S01]  /*f610*/  ULDC.64 UR8, c[0x0][0xbd8] ;  /* 0x0002f60000087ab9 */ /* 0x000fe20000000a00 */
[----:B------:R-:W-:Y:S01]  /*f620*/  IMAD R86, R21, UR6, RZ ;  /* 0x0000000615567c24 */ /* 0x000fe2000f8e02ff */
[----:B------:R-:W-:Y:S01]  /*f630*/  LOP3.LUT R8, R85, 0x20, R8, 0xe2, !PT ;  /* 0x0000002055087812 */ /* 0x000fe200078ee208 */
[----:B------:R-:W-:Y:S02]  /*f640*/  IMAD.IADD R5, R5, 0x1, R11 ;  /* 0x0000000105057824 */ /* 0x000fe400078e020b */
[----:B------:R-:W-:Y:S02]  /*f650*/  IMAD R0, R0, UR8, RZ ;  /* 0x0000000800007c24 */ /* 0x000fe4000f8e02ff */
[----:B------:R-:W-:-:S02]  /*f660*/  VIADD R85, R3, UR39 ;  /* 0x0000002703557c36 */ /* 0x000fc40008000000 */
[C---:B------:R-:W-:Y:S02]  /*f670*/  VIADD R153, R18.reuse, 0x180 ;  /* 0x0000018012997836 */ /* 0x040fe40000000000 */
[C---:B------:R-:W-:Y:S02]  /*f680*/  IMAD R11, R9.reuse, UR9, R0 ;  /* 0x00000009090b7c24 */ /* 0x040fe4000f8e0200 */
[----:B------:R-:W-:Y:S01]  /*f690*/  IMAD.WIDE.U32 R4, R9, UR8, R4 ;  /* 0x0000000809047c25 */ /* 0x000fe2000f8e0004 */
[----:B------:R-:W-:Y:S01]  /*f6a0*/  ISETP.GE.AND P1, PT, R85, R86, PT ;  /* 0x000000565500720c */ /* 0x000fe20003f26270 */
[----:B------:R-:W-:Y:S01]  /*f6b0*/  ULDC.64 UR8, c[0x0][0xb80] ;  /* 0x0002e00000087ab9 */ /* 0x000fe20000000a00 */
[----:B------:R-:W-:Y:S01]  /*f6c0*/  ISETP.GE.AND P0, PT, R153, UR7, PT ;  /* 0x0000000799007c0c */ /* 0x000fe2000bf06270 */
[----:B------:R-:W-:Y:S01]  /*f6d0*/  VIADD R152, R18, 0x1c0 ;  /* 0x000001c012987836 */ /* 0x000fe20000000000 */
[----:B------:R-:W-:Y:S01]  /*f6e0*/  LEA R22, P2, R4, UR8, 0x1 ;  /* 0x0000000804167c11 */ /* 0x000fe2000f8408ff */
[----:B------:R-:W-:-:S02]  /*f6f0*/  IMAD.IADD R3, R5, 0x1, R11 ;  /* 0x0000000105037824 */ /* 0x000fc400078e020b */
[----:B------:R-:W-:Y:S01]  /*f700*/  VIADD R0, R17, 0x38820 ;  /* 0x0003882011007836 */ /* 0x000fe20000000000 */
[----:B------:R-:W-:Y:S02]  /*f710*/  SEL R7, RZ, 0x40, P0 ;  /* 0x00000040ff077807 */ /* 0x000fe40000000000 */
[----:B------:R-:W-:Y:S02]  /*f720*/  ISETP.GE.AND P0, PT, R152, UR7, PT ;  /* 0x0000000798007c0c */ /* 0x000fe4000bf06270 */
[----:B------:R-:W-:Y:S02]  /*f730*/  LEA.HI.X R84, R4, UR9, R3, 0x1, P2 ;  /* 0x0000000904547c11 */ /* 0x000fe400090f0c03 */
[----:B------:R-:W-:Y:S02]  /*f740*/  PRMT R0, RZ, 0x654, R0 ;  /* 0x00000654ff007816 */ /* 0x000fe40000000000 */
[----:B------:R-:W-:Y:S01]  /*f750*/  LOP3.LUT R7, R8, R7, RZ, 0xfc, !PT ;  /* 0x0000000708077212 */ /* 0x000fe200078efcff */
[----:B0-----:R0:W1:Y:S01]  /*f760*/  SHFL.IDX PT, R4, R22, RZ, 0x181f ;  /* 0x00181fff16047589 */ /* 0x00106200000e0000 */
[----:B------:R-:W-:Y:S01]  /*f770*/  SEL R8, RZ, 0x80, P0 ;  /* 0x00000080ff087807 */ /* 0x000fe20000000000 */
[----:B------:R2:W-:Y:S01]  /*f780*/  SYNCS.ARRIVE.TRANS64.RED.A1T0 RZ, [R0+URZ], RZ ;  /* 0x000000ff00ff79a7 */ /* 0x0005e2000810043f */
[----:B------:R-:W-:Y:S01]  /*f790*/  BSSY B1, `(.L_x_8372) ;  /* 0x000002a000017945 */ /* 0x000fe20003800000 */
[----:B------:R0:W3:Y:S01]  /*f7a0*/  SHFL.IDX PT, R5, R84, RZ, 0x181f ;  /* 0x00181fff54057589 */ /* 0x0000e200000e0000 */
[----:B------:R-:W-:-:S02]  /*f7b0*/  SHF.R.S32.HI R154, RZ, 0x1f, R200 ;  /* 0x0000001fff9a7819 */ /* 0x000fc400000114c8 */
[----:B--2---:R-:W-:Y:S01]  /*f7c0*/  LOP3.LUT R0, R7, R8, RZ, 0xfc, !PT ;  /* 0x0000000807007212 */ /* 0x004fe200078efcff */
        /* <DEDUP_REMOVED lines=17> */
[----:B------:R-:W-:Y:S02]  /*f8e0*/  @!P4 LEA.HI.X R21, R199, R5, R3, 0x1, P5 ;  /* 0x00000005c715c211 */ /* 0x000fe400028f0c03 */
[----:B------:R-:W-:-:S03]  /*f8f0*/  SHF.R.S32.HI R3, RZ, 0x1f, R196 ;  /* 0x0000001fff037819 */ /* 0x000fc600000114c4 */
[----:B------:R4:W-:Y:S01]  /*f900*/  @!P4 ST.E.128 desc[UR42][R20.64], R36 ;  /* 0x000000241400c985 */ /* 0x0009e2000c101d2a */
[CC--:B-1----:R-:W-:Y:S02]  /*f910*/  @!P3 LEA R14, P6, R198.reuse, R4.reuse, 0x1 ;  /* 0x00000004c60eb211 */ /* 0x0c2fe400078c08ff */
[CC--:B------:R-:W-:Y:S02]  /*f920*/  @!P2 LEA R12, P5, R197.reuse, R4.reuse, 0x1 ;  /* 0x00000004c50ca211 */ /* 0x0c0fe400078a08ff */
[-C--:B------:R-:W-:Y:S02]  /*f930*/  @!P3 LEA.HI.X R15, R198, R5.reuse, R89, 0x1, P6 ;  /* 0x00000005c60fb211 */ /* 0x080fe400030f0c59 */
[----:B------:R-:W-:Y:S02]  /*f940*/  LOP3.LUT P6, RZ, R0, 0x80, RZ, 0xc0, !PT ;  /* 0x0000008000ff7812 */ /* 0x000fe400078cc0ff */
[----:B------:R-:W-:Y:S01]  /*f950*/  @!P2 LEA.HI.X R13, R197, R5, R87, 0x1, P5 ;  /* 0x00000005c50da211 */ /* 0x000fe200028f0c57 */
[----:B------:R4:W-:Y:S01]  /*f960*/  @!P3 ST.E.128 desc[UR42][R14.64], R44 ;  /* 0x0000002c0e00b985 */ /* 0x0009e2000c101d2a */
[----:B------:R-:W-:-:S02]  /*f970*/  @!P1 LEA R10, P5, R196, R4, 0x1 ;  /* 0x00000004c40a9211 */ /* 0x000fc400078a08ff */
[----:B--2---:R-:W-:Y:S01]  /*f980*/  SHF.R.S32.HI R9, RZ, 0x1f, R153 ;  /* 0x0000001fff097819 */ /* 0x004fe20000011499 */
[----:B------:R4:W-:Y:S01]  /*f990*/  @!P2 ST.E.128 desc[UR42][R12.64], R52 ;  /* 0x000000340c00a985 */ /* 0x0009e2000c101d2a */
[-C--:B------:R-:W-:Y:S02]  /*f9a0*/  @!P1 LEA.HI.X R11, R196, R5.reuse, R3, 0x1, P5 ;  /* 0x00000005c40b9211 */ /* 0x080fe400028f0c03 */
        /* <DEDUP_REMOVED lines=8> */
.L_x_8373:
[----:B------:R-:W-:Y:S05]  /*fa30*/  BSYNC B1 ;  /* 0x0000000000017941 */ /* 0x000fea0003800000 */
.L_x_8372:
[----:B------:R-:W-:Y:S01]  /*fa40*/  VIADD R3, R85, 0x20 ;  /* 0x0000002055037836 */ /* 0x000fe20000000000 */
[----:B---34-:R2:W3:Y:S04]  /*fa50*/  SHFL.IDX PT, R5, R84, 0x1, 0x181f ;  /* 0x00381f0054057f89 */ /* 0x0184e800000e0000 */
        /* <DEDUP_REMOVED lines=9> */
[----:B------:R-:W-:Y:S02]  /*faf0*/  SHF.R.S32.HI R21, RZ, 0x1f, R197 ;  /* 0x0000001fff157819 */ /* 0x000fe400000114c5 */
[----:B-1----:R-:W-:Y:S01]  /*fb00*/  @!P0 LEA R10, P4, R200, R4, 0x1 ;  /* 0x00000004c80a8211 */ /* 0x002fe200078808ff */
[----:B---3--:R-:W-:Y:S01]  /*fb10*/  @!P5 IMAD.WIDE R8, R18, 0x2, R4 ;  /* 0x000000021208d825 */ /* 0x008fe200078e0204 */
[----:B-----5:R-:W-:Y:S02]  /*fb20*/  SHF.R.S32.HI R31, RZ, 0x1f, R153 ;  /* 0x0000001fff1f7819 */ /* 0x020fe40000011499 */
        /* <DEDUP_REMOVED lines=8> */
[-C--:B------:R-:W-:Y:S02]  /*fbb0*/  @!P1 LEA R14, P6, R198, R4.reuse, 0x1 ;  /* 0x00000004c60e9211 */ /* 0x080fe400078c08ff */
[----:B------:R-:W-:Y:S01]  /*fbc0*/  SHF.R.S32.HI R3, RZ, 0x1f, R196 ;  /* 0x0000001fff037819 */ /* 0x000fe200000114c4 */
        /* <DEDUP_REMOVED lines=19> */
.L_x_8371:
[----:B------:R-:W-:Y:S01]  /*fd00*/  ULDC.64 UR8, c[0x0][0xc08] ;  /* 0x0003020000087ab9 */ /* 0x000fe20000000a00 */
[----:B------:R-:W-:Y:S01]  /*fd10*/  ULDC UR7, c[0x0][0xce8] ;  /* 0x00033a0000077ab9 */ /* 0x000fe20000000800 */
[----:B------:R-:W-:Y:S01]  /*fd20*/  IMAD R8, R8, UR8, RZ ;  /* 0x0000000808087c24 */ /* 0x000fe2000f8e02ff */
[----:B------:R-:W-:Y:S01]  /*fd30*/  UISETP.NE.AND UP0, UPT, UR7, 0x1, UPT ;  /* 0x000000010700788c */ /* 0x000fe2000bf05270 */
[C---:B------:R-:W-:Y:S01]  /*fd40*/  IMAD.WIDE.U32 R4, R7.reuse, UR8, RZ ;  /* 0x0000000807047c25 */ /* 0x040fe2000f8e00ff */
[----:B------:R-:W-:Y:S01]  /*fd50*/  ULDC.64 UR10, c[0x0][0xc30] ;  /* 0x00030c00000a7ab9 */ /* 0x000fe20000000a00 */
[----:B------:R-:W-:Y:S01]  /*fd60*/  UIMAD UR6, UR6, UR7, URZ ;  /* 0x00000007060672a4 */ /* 0x000fe2000f8e023f */
[----:B------:R-:W-:Y:S01]  /*fd70*/  BSSY B1, `(.L_x_8375) ;  /* 0x00000d7000017945 */ /* 0x000fe20003800000 */
[----:B0-----:R-:W-:Y:S01]  /*fd80*/  IMAD R3, R7, UR9, R8 ;  /* 0x0000000907037c24 */ /* 0x001fe2000f8e0208 */
[----:B------:R-:W-:Y:S01]  /*fd90*/  ULDC.64 UR8, c[0x0][0xc38] ;  /* 0x00030e0000087ab9 */ /* 0x000fe20000000a00 */
[----:B------:R-:W-:Y:S01]  /*fda0*/  PLOP3.LUT P0, PT, PT, PT, UP0, 0x80, 0x0 ;  /* 0x000000000000781c */ /* 0x000fe20003f0f008 */
[----:B------:R-:W-:Y:S01]  /*fdb0*/  VIADD R0, R193, UR39 ;  /* 0x00000027c1007c36 */ /* 0x000fe20008000000 */
[----:B------:R-:W-:Y:S01]  /*fdc0*/  SHF.R.S32.HI R152, RZ, 0x1f, R203 ;  /* 0x0000001fff987819 */ /* 0x000fe200000114cb */
[----:B------:R-:W-:Y:S01]  /*fdd0*/  IMAD.IADD R5, R5, 0x1, R3 ;  /* 0x0000000105057824 */ /* 0x000fe200078e0203 */
[----:B------:R-:W-:Y:S01]  /*fde0*/  SHF.R.S32.HI R3, RZ, 0x1f, R194 ;  /* 0x0000001fff037819 */ /* 0x000fe200000114c2 */
[----:B------:R-:W-:Y:S01]  /*fdf0*/  IMAD.MOV.U32 R7, RZ, RZ, R0 ;  /* 0x000000ffff077224 */ /* 0x000fe200078e0000 */
[----:B------:R-:W-:Y:S01]  /*fe00*/  SHF.R.S32.HI R153, RZ, 0x1f, R204 ;  /* 0x0000001fff997819 */ /* 0x000fe200000114cc */
[----:B------:R-:W-:Y:S01]  /*fe10*/  IMAD.WIDE.U32 R4, R195, UR8, R4 ;  /* 0x00000008c3047c25 */ /* 0x000fe2000f8e0004 */
[----:B------:R-:W-:-:S02]  /*fe20*/  SHF.R.S32.HI R154, RZ, 0x1f, R205 ;  /* 0x0000001fff9a7819 */ /* 0x000fc400000114cd */
[----:B------:R-:W-:Y:S01]  /*fe30*/  SHF.R.S32.HI R155, RZ, 0x1f, R206 ;  /* 0x0000001fff9b7819 */ /* 0x000fe200000114ce */
[----:B------:R-:W-:Y:S01]  /*fe40*/  IMAD R5, R195, UR9, R5 ;  /* 0x00000009c3057c24 */ /* 0x000fe2000f8e0205 */
[----:B------:R-:W-:Y:S01]  /*fe50*/  ULDC.64 UR8, c[0x0][0xc40] ;  /* 0x0003100000087ab9 */ /* 0x000fe20000000a00 */
[----:B------:R-:W-:Y:S01]  /*fe60*/  VIADD R178, R23, 0x20 ;  /* 0x0000002017b27836 */ /* 0x000fe20000000000 */
[----:B------:R-:W-:Y:S01]  /*fe70*/  SHF.R.S32.HI R156, RZ, 0x1f, R207 ;  /* 0x0000001fff9c7819 */ /* 0x000fe200000114cf */
[----:B------:R-:W-:Y:S01]  /*fe80*/  IMAD R3, R3, UR8, RZ ;  /* 0x0000000803037c24 */ /* 0x000fe2000f8e02ff */
[----:B------:R-:W-:Y:S01]  /*fe90*/  SHF.R.S32.HI R157, RZ, 0x1f, R208 ;  /* 0x0000001fff9d7819 */ /* 0x000fe200000114d0 */
[C---:B------:R-:W-:Y:S01]  /*fea0*/  IMAD.WIDE.U32 R4, R194.reuse, UR8, R4 ;  /* 0x00000008c2047c25 */ /* 0x040fe2000f8e0004 */
[----:B------:R-:W-:Y:S01]  /*feb0*/  @UP0 ULDC UR8, c[0x0][0xcec] ;  /* 0x00033b0000080ab9 */ /* 0x000fe20000000800 */
[----:B------:R-:W-:Y:S02]  /*fec0*/  SHF.R.S32.HI R158, RZ, 0x1f, R209 ;  /* 0x0000001fff9e7819 */ /* 0x000fe400000114d1 */
[----:B------:R-:W-:Y:S01]  /*fed0*/  IMAD R3, R194, UR9, R3 ;  /* 0x00000009c2037c24 */ /* 0x000fe2000f8e0203 */
[----:B------:R-:W-:Y:S01]  /*fee0*/  SHF.R.S32.HI R159, RZ, 0x1f, R210 ;  /* 0x0000001fff9f7819 */ /* 0x000fe200000114d2 */
[----:B------:R-:W-:Y:S01]  /*fef0*/  VIADD R180, R23, 0x18 ;  /* 0x0000001817b47836 */ /* 0x000fe20000000000 */
[----:B------:R-:W-:Y:S01]  /*ff00*/  SHF.R.S32.HI R160, RZ, 0x1f, R211 ;  /* 0x0000001fffa07819 */ /* 0x000fe200000114d3 */
[----:B------:R-:W-:Y:S01]  /*ff10*/  IMAD.IADD R5, R5, 0x1, R3 ;  /* 0x0000000105057824 */ /* 0x000fe200078e0203 */
[----:B------:R-:W-:Y:S01]  /*ff20*/  SHF.R.S32.HI R161, RZ, 0x1f, R212 ;  /* 0x0000001fffa17819 */ /* 0x000fe200000114d4 */
[----:B------:R-:W-:Y:S01]  /*ff30*/  @P0 IMAD.HI.U32 R3, R0, UR8, RZ ;  /* 0x0000000800030c27 */ /* 0x000fe2000f8e00ff */
[----:B------:R-:W-:Y:S01]  /*ff40*/  @UP0 ULDC UR8, c[0x0][0xcf0] ;  /* 0x00033c0000080ab9 */ /* 0x000fe20000000800 */
[----:B------:R-:W-:-:S02]  /*ff50*/  SHF.R.S32.HI R162, RZ, 0x1f, R213 ;  /* 0x0000001fffa27819 */ /* 0x000fc400000114d5 */
[C---:B------:R-:W-:Y:S01]  /*ff60*/  VIADD R182, R23.reuse, 0x10 ;  /* 0x0000001017b67836 */ /* 0x040fe20000000000 */
[----:B------:R-:W-:Y:S01]  /*ff70*/  @P0 SHF.R.U32.HI R7, RZ, UR8, R3 ;  /* 0x00000008ff070c19 */ /* 0x000fe20008011603 */
[----:B------:R-:W-:Y:S01]  /*ff80*/  ULDC.64 UR8, c[0x0][0xc48] ;  /* 0x0003120000087ab9 */ /* 0x000fe20000000a00 */
[----:B------:R-:W-:Y:S01]  /*ff90*/  VIADD R184, R23, 0x8 ;  /* 0x0000000817b87836 */ /* 0x000fe20000000000 */
[----:B------:R-:W-:Y:S01]  /*ffa0*/  SHF.R.S32.HI R163, RZ, 0x1f, R214 ;  /* 0x0000001fffa37819 */ /* 0x000fe200000114d6 */
[----:B------:R-:W-:Y:S01]  /*ffb0*/  IMAD.WIDE.U32 R4, R201, UR8, R4 ;  /* 0x00000008c9047c25 */ /* 0x000fe2000f8e0004 */
[----:B------:R-:W-:Y:S02]  /*ffc0*/  SHF.R.S32.HI R3, RZ, 0x1f, R7 ;  /* 0x0000001fff037819 */ /* 0x000fe40000011407 */
[----:B------:R-:W-:Y:S01]  /*ffd0*/  SHF.R.S32.HI R164, RZ, 0x1f, R215 ;  /* 0x0000001fffa47819 */ /* 0x000fe200000114d7 */
[----:B------:R-:W-:Y:S01]  /*ffe0*/  IMAD.MOV R9, RZ, RZ, -R7 ;  /* 0x000000ffff097224 */ /* 0x000fe200078e0a07 */
[----:B------:R-:W-:Y:S01]  /*fff0*/  SHF.R.S32.HI R165, RZ, 0x1f, R216 ;  /* 0x0000001fffa57819 */ /* 0x000fe200000114d8 */
[----:B------:R-:W-:Y:S01]  /*10000*/  IMAD R8, R3, UR10, RZ ;  /* 0x0000000a03087c24 */ /* 0x000fe2000f8e02ff */
[----:B------:R-:W-:Y:S01]  /*10010*/  SHF.R.S32.HI R166, RZ, 0x1f, R217 ;  /* 0x0000001fffa67819 */ /* 0x000fe200000114d9 */
[----:B------:R-:W-:Y:S01]  /*10020*/  IMAD R3, R9, UR7, R0 ;  /* 0x0000000709037c24 */ /* 0x000fe2000f8e0200 */
[----:B------:R-:W-:Y:S01]  /*10030*/  SHF.R.S32.HI R167, RZ, 0x1f, R218 ;  /* 0x0000001fffa77819 */ /* 0x000fe200000114da */
[----:B------:R-:W-:Y:S01]  /*10040*/  IMAD R5, R201, UR9, R5 ;  /* 0x00000009c9057c24 */ /* 0x000fe2000f8e0205 */
[----:B------:R-:W-:Y:S01]  /*10050*/  ULDC.64 UR8, c[0x0][0xc28] ;  /* 0x00030a0000087ab9 */ /* 0x000fe20000000a00 */
[C---:B------:R-:W-:Y:S01]  /*10060*/  IMAD R9, R7.reuse, UR11, R8 ;  /* 0x0000000b07097c24 */ /* 0x040fe2000f8e0208 */
[----:B------:R-:W-:Y:S01]  /*10070*/  SHF.R.S32.HI R0, RZ, 0x1f, R3 ;  /* 0x0000001fff007819 */ /* 0x000fe20000011403 */
[----:B------:R-:W-:Y:S01]  /*10080*/  IMAD.WIDE.U32 R4, R7, UR10, R4 ;  /* 0x0000000a07047c25 */ /* 0x000fe2000f8e0004 */
[----:B------:R-:W-:-:S02]  /*10090*/  SHF.R.S32.HI R168, RZ, 0x1f, R219 ;  /* 0x0000001fffa87819 */ /* 0x000fc400000114db */
[----:B------:R-:W-:Y:S01]  /*100a0*/  SHF.R.S32.HI R169, RZ, 0x1f, R220 ;  /* 0x0000001fffa97819 */ /* 0x000fe200000114dc */
[----:B------:R-:W-:Y:S01]  /*100b0*/  IMAD.IADD R5, R5, 0x1, R9 ;  /* 0x0000000105057824 */ /* 0x000fe200078e0209 */
[----:B------:R-:W-:Y:S01]  /*100c0*/  SHF.R.S32.HI R170, RZ, 0x1f, R221 ;  /* 0x0000001fffaa7819 */ /* 0x000fe200000114dd */
[----:B------:R-:W-:Y:S01]  /*100d0*/  IMAD R0, R0, UR8, RZ ;  /* 0x0000000800007c24 */ /* 0x000fe2000f8e02ff */
[----:B------:R-:W-:Y:S01]  /*100e0*/  SHF.R.S32.HI R171, RZ, 0x1f, R222 ;  /* 0x0000001fffab7819 */ /* 0x000fe200000114de */
[C---:B------:R-:W-:Y:S01]  /*100f0*/  IMAD.WIDE.U32 R4, R3.reuse, UR8, R4 ;  /* 0x0000000803047c25 */ /* 0x040fe2000f8e0004 */
[----:B------:R-:W-:Y:S02]  /*10100*/  SHF.R.S32.HI R172, RZ, 0x1f, R223 ;  /* 0x0000001fffac7819 */ /* 0x000fe400000114df */
[----:B------:R-:W-:Y:S01]  /*10110*/  SHF.R.S32.HI R20, RZ, 0x1f, R224 ;  /* 0x0000001fff147819 */ /* 0x000fe200000114e0 */
[----:B------:R-:W-:Y:S01]  /*10120*/  IMAD R7, R3, UR9, R0 ;  /* 0x0000000903077c24 */ /* 0x000fe2000f8e0200 */
[----:B------:R-:W-:Y:S01]  /*10130*/  ULDC.64 UR8, c[0x0][0xc00] ;  /* 0x0003000000087ab9 */ /* 0x000fe20000000a00 */
[----:B------:R-:W-:Y:S01]  /*10140*/  SHF.R.S32.HI R21, RZ, 0x1f, R225 ;  /* 0x0000001fff157819 */ /* 0x000fe200000114e1 */
[----:B------:R-:W-:Y:S01]  /*10150*/  VIADD R177, R23, 0x20 ;  /* 0x0000002017b17836 */ /* 0x000fe20000000000 */
[C---:B------:R-:W-:Y:S01]  /*10160*/  LEA R0, P0, R4.reuse, UR8, 0x2 ;  /* 0x0000000804007c11 */ /* 0x040fe2000f8010ff */
[----:B------:R-:W-:Y:S01]  /*10170*/  IMAD.IADD R3, R5, 0x1, R7 ;  /* 0x0000000105037824 */ /* 0x000fe200078e0207 */
[----:B------:R-:W-:Y:S01]  /*10180*/  SHF.R.S32.HI R173, RZ, 0x1f, R226 ;  /* 0x0000001fffad7819 */ /* 0x000fe200000114e2 */
[----:B------:R-:W-:Y:S01]  /*10190*/  VIADD R7, R19, UR39 ;  /* 0x0000002713077c36 */ /* 0x000fe20008000000 */
[----:B------:R-:W-:Y:S01]  /*101a0*/  SHF.R.S32.HI R174, RZ, 0x1f, R227 ;  /* 0x0000001fffae7819 */ /* 0x000fe200000114e3 */
[----:B------:R0:W1:Y:S01]  /*101b0*/  SHFL.IDX PT, R13, R0, RZ, 0x1c1f ;  /* 0x001c1fff000d7589 */ /* 0x00006200000e0000 */
[----:B------:R-:W-:Y:S01]  /*101c0*/  LEA.HI.X R3, R4, UR9, R3, 0x2, P0 ;  /* 0x0000000904037c11 */ /* 0x000fe200080f1403 */
[----:B------:R-:W-:Y:S01]  /*101d0*/  VIADD R4, R17, 0x38820 ;  /* 0x0003882011047836 */ /* 0x000fe20000000000 */
[----:B------:R-:W-:Y:S01]  /*101e0*/  ISETP.GE.AND P0, PT, R7, UR6, PT ;  /* 0x0000000607007c0c */ /* 0x000fe2000bf06270 */
[C---:B------:R-:W-:Y:S01]  /*101f0*/  VIADD R179, R23.reuse, 0x18 ;  /* 0x0000001817b37836 */ /* 0x040fe20000000000 */
[----:B------:R-:W-:Y:S01]  /*10200*/  SHF.R.S32.HI R175, RZ, 0x1f, R228 ;  /* 0x0000001fffaf7819 */ /* 0x000fe200000114e4 */
[----:B------:R0:W2:Y:S01]  /*10210*/  SHFL.IDX PT, R12, R3, RZ, 0x1c1f ;  /* 0x001c1fff030c7589 */ /* 0x0000a200000e0000 */
[----:B------:R-:W-:Y:S01]  /*10220*/  PRMT R4, RZ, 0x654, R4 ;  /* 0x00000654ff047816 */ /* 0x000fe20000000004 */
[C---:B------:R-:W-:Y:S01]  /*10230*/  VIADD R181, R23.reuse, 0x10 ;  /* 0x0000001017b57836 */ /* 0x040fe20000000000 */
[----:B------:R-:W-:Y:S01]  /*10240*/  SHF.R.S32.HI R176, RZ, 0x1f, R229 ;  /* 0x0000001fffb07819 */ /* 0x000fe200000114e5 */
[----:B------:R-:W-:Y:S01]  /*10250*/  VIADD R183, R23, 0x8 ;  /* 0x0000000817b77836 */ /* 0x000fe20000000000 */
[----:B------:R0:W-:Y:S01]  /*10260*/  SYNCS.ARRIVE.TRANS64.RED.A1T0 RZ, [R4+URZ], RZ ;  /* 0x000000ff04ff79a7 */ /* 0x0001e2000810043f */
        /* <DEDUP_REMOVED lines=135> */
.L_x_8376:
[----:B------:R-:W-:Y:S05]  /*10ae0*/  BSYNC B1 ;  /* 0x0000000000017941 */ /* 0x000fea0003800000 */
.L_x_8375:
        /* <DEDUP_REMOVED lines=26> */
[-C--:B0-----:R-:W-:Y:S02]  /*10c90*/  @!P3 LEA R4, P1, R177, R0.reuse, 0x2 ;  /* 0x00000000b104b211 */ /* 0x081fe400078210ff */
        /* <DEDUP_REMOVED lines=10> */
[----:B------:R-:W-:-:S03]  /*10d40*/  ISETP.GE.AND P4, PT, R223, UR6, PT ;  /* 0x00000006df007c0c */ /* 0x000fc6000bf86270 */
[----:B------:R4:W-:Y:S01]  /*10d50*/  @!P5 ST.E.64 desc[UR42][R10.64], R50 ;  /* 0x000000320a00d985 */ /* 0x0009e2000c101b2a */
[CC--:B0-----:R-:W-:Y:S02]  /*10d60*/  @!P0 LEA R4, P6, R227.reuse, R0.reuse, 0x2 ;  /* 0x00000000e3048211 */ /* 0x0c1fe400078c10ff */
[C---:B---3--:R-:W-:Y:S02]  /*10d70*/  @!P1 LEA R8, P5, R226.reuse, R0, 0x2 ;  /* 0x00000000e2089211 */ /* 0x048fe400078a10ff */
[-C--:B------:R-:W-:Y:S02]  /*10d80*/  @!P0 LEA.HI.X R5, R227, R22.reuse, R174, 0x2, P6 ;  /* 0x00000016e3058211 */ /* 0x080fe400030f14ae */
[----:B------:R-:W-:Y:S02]  /*10d90*/  @!P1 LEA.HI.X R9, R226, R22, R173, 0x2, P5 ;  /* 0x00000016e2099211 */ /* 0x000fe400028f14ad */
[----:B------:R-:W-:Y:S01]  /*10da0*/  ISETP.GE.AND P5, PT, R222, UR6, PT ;  /* 0x00000006de007c0c */ /* 0x000fe2000bfa6270 */
[----:B------:R0:W-:Y:S01]  /*10db0*/  @!P0 ST.E.64 desc[UR42][R4.64], R54 ;  /* 0x0000003604008985 */ /* 0x0001e2000c101b2a */
[----:B----4-:R-:W-:-:S02]  /*10dc0*/  @!P2 LEA R10, P6, R225, R0, 0x2 ;  /* 0x00000000e10aa211 */ /* 0x010fc400078c10ff */
[----:B------:R-:W-:Y:S01]  /*10dd0*/  ISETP.GE.AND P0, PT, R221, UR6, PT ;  /* 0x00000006dd007c0c */ /* 0x000fe2000bf06270 */
[----:B------:R3:W-:Y:S01]  /*10de0*/  @!P1 ST.E.64 desc[UR42][R8.64], R58 ;  /* 0x0000003a08009985 */ /* 0x0007e2000c101b2a */
[----:B------:R-:W-:Y:S02]  /*10df0*/  @!P2 LEA.HI.X R11, R225, R22, R21, 0x2, P6 ;  /* 0x00000016e10ba211 */ /* 0x000fe400030f1415 */
[-C--:B--2---:R-:W-:Y:S02]  /*10e00*/  @!P3 LEA R12, P6, R224, R0.reuse, 0x2 ;  /* 0x00000000e00cb211 */ /* 0x084fe400078c10ff */
[----:B------:R-:W-:Y:S01]  /*10e10*/  ISETP.GE.AND P1, PT, R220, UR6, PT ;  /* 0x00000006dc007c0c */ /* 0x000fe2000bf26270 */
[----:B------:R2:W-:Y:S01]  /*10e20*/  @!P2 ST.E.64 desc[UR42][R10.64], R62 ;  /* 0x0000003e0a00a985 */ /* 0x0005e2000c101b2a */
[----:B------:R-:W-:Y:S02]  /*10e30*/  @!P4 LEA R14, P2, R223, R0, 0x2 ;  /* 0x00000000df0ec211 */ /* 0x000fe400078410ff */
[----:B-1----:R-:W-:-:S02]  /*10e40*/  @!P3 LEA.HI.X R13, R224, R22, R20, 0x2, P6 ;  /* 0x00000016e00db211 */ /* 0x002fc400030f1414 */
[----:B------:R-:W-:Y:S02]  /*10e50*/  @!P4 LEA.HI.X R15, R223, R22, R172, 0x2, P2 ;  /* 0x00000016df0fc211 */ /* 0x000fe400010f14ac */
[----:B------:R-:W-:Y:S01]  /*10e60*/  ISETP.GE.AND P2, PT, R219, UR6, PT ;  /* 0x00000006db007c0c */ /* 0x000fe2000bf46270 */
[----:B------:R-:W-:Y:S01]  /*10e70*/  @!P3 ST.E.64 desc[UR42][R12.64], R66 ;  /* 0x000000420c00b985 */ /* 0x000fe2000c101b2a */
[----:B------:R-:W-:-:S03]  /*10e80*/  @!P5 LEA R20, P6, R222, R0, 0x2 ;  /* 0x00000000de14d211 */ /* 0x000fc600078c10ff */
[----:B------:R1:W-:Y:S01]  /*10e90*/  @!P4 ST.E.64 desc[UR42][R14.64], R70 ;  /* 0x000000460e00c985 */ /* 0x0003e2000c101b2a */
[----:B------:R-:W-:Y:S02]  /*10ea0*/  @!P5 LEA.HI.X R21, R222, R22, R171, 0x2, P6 ;  /* 0x00000016de15d211 */ /* 0x000fe400030f14ab */
[CC--:B0-----:R-:W-:Y:S02]  /*10eb0*/  @!P0 LEA R4, P4, R221.reuse, R0.reuse, 0x2 ;  /* 0x00000000dd048211 */ /* 0x0c1fe400078810ff */
[----:B---3--:R-:W-:Y:S01]  /*10ec0*/  @!P1 LEA R8, P3, R220, R0, 0x2 ;  /* 0x00000000dc089211 */ /* 0x008fe200078610ff */
[----:B------:R0:W-:Y:S01]  /*10ed0*/  @!P5 ST.E.64 desc[UR42][R20.64], R74 ;  /* 0x0000004a1400d985 */ /* 0x0001e2000c101b2a */
[----:B------:R-:W-:Y:S02]  /*10ee0*/  @!P0 LEA.HI.X R5, R221, R22, R170, 0x2, P4 ;  /* 0x00000016dd058211 */ /* 0x000fe400020f14aa */
[----:B------:R-:W-:Y:S02]  /*10ef0*/  ISETP.GE.AND P4, PT, R217, UR6, PT ;  /* 0x00000006d9007c0c */ /* 0x000fe4000bf86270 */
[----:B------:R-:W-:Y:S01]  /*10f00*/  ISETP.GE.AND P5, PT, R218, UR6, PT ;  /* 0x00000006da007c0c */ /* 0x000fe2000bfa6270 */
[----:B------:R3:W-:Y:S01]  /*10f10*/  @!P0 ST.E.64 desc[UR42][R4.64], R78 ;  /* 0x0000004e04008985 */ /* 0x0007e2000c101b2a */
[----:B--2---:R-:W-:-:S02]  /*10f20*/  @!P2 LEA R10, P6, R219, R0, 0x2 ;  /* 0x00000000db0aa211 */ /* 0x004fc400078c10ff */
        /* <DEDUP_REMOVED lines=17> */
[-C--:B---3--:R-:W-:Y:S02]  /*11040*/  @!P2 LEA R4, P6, R215, R0.reuse, 0x2 ;  /* 0x00000000d704a211 */ /* 0x088fe400078c10ff */
[----:B------:R-:W-:Y:S01]  /*11050*/  ISETP.GE.AND P4, PT, R211, UR6, PT ;  /* 0x00000006d3007c0c */ /* 0x000fe2000bf86270 */
[----:B------:R3:W-:Y:S01]  /*11060*/  @!P3 ST.E.64 desc[UR42][R20.64], R98 ;  /* 0x000000621400b985 */ /* 0x0007e2000c101b2a */
[----:B--2---:R-:W-:Y:S02]  /*11070*/  @!P1 LEA R8, P3, R214, R0, 0x2 ;  /* 0x00000000d6089211 */ /* 0x004fe400078610ff */
        /* <DEDUP_REMOVED lines=25> */
[-C--:B--2---:R-:W-:Y:S01]  /*11210*/  @!P1 LEA R8, P6, R208, R0.reuse, 0x2 ;  /* 0x00000000d0089211 */ /* 0x084fe200078c10ff */
[----:B------:R2:W-:Y:S02]  /*11220*/  @!P0 ST.E.64 desc[UR42][R4.64], R126 ;  /* 0x0000007e04008985 */ /* 0x0005e4000c101b2a */
[----:B0-----:R-:W-:-:S02]  /*11230*/  @!P4 LEA R10, P0, R207, R0, 0x2 ;  /* 0x00000000cf0ac211 */ /* 0x001fc400078010ff */
[----:B------:R-:W-:Y:S02]  /*11240*/  @!P1 LEA.HI.X R9, R208, R22, R157, 0x2, P6 ;  /* 0x00000016d0099211 */ /* 0x000fe400030f149d */
[----:B---3--:R-:W-:Y:S02]  /*11250*/  @!P3 LEA R12, P6, R206, R0, 0x2 ;  /* 0x00000000ce0cb211 */ /* 0x008fe400078c10ff */
[----:B------:R-:W-:Y:S01]  /*11260*/  @!P4 LEA.HI.X R11, R207, R22, R156, 0x2, P0 ;  /* 0x00000016cf0bc211 */ /* 0x000fe200000f149c */
        /* <DEDUP_REMOVED lines=16> */
.L_x_8368:
[----:B------:R-:W0:Y:S01]  /*11370*/  LDC.64 R8, c[0x0][0xd00] ;  /* 0x00034000ff087b82 */ /* 0x000e220000000a00 */
[----:B------:R-:W-:Y:S01]  /*11380*/  ULDC.64 UR6, c[0x0][0xd08] ;  /* 0x0003420000067ab9 */ /* 0x000fe20000000a00 */
[----:B------:R-:W-:Y:S01]  /*11390*/  IMAD.MOV.U32 R3, RZ, RZ, RZ ;  /* 0x000000ffff037224 */ /* 0x000fe200078e00ff */
[----:B------:R-:W-:-:S04]  /*113a0*/  ISETP.NE.U32.AND P1, PT, RZ, UR6, PT ;  /* 0x00000006ff007c0c */ /* 0x000fc8000bf25070 */
[----:B------:R-:W-:Y:S01]  /*113b0*/  ISETP.NE.AND.EX P1, PT, RZ, UR7, PT, P1 ;  /* 0x00000007ff007c0c */ /* 0x000fe2000bf25310 */
[----:B------:R-:W1:Y:S01]  /*113c0*/  LDC.64 R4, c[0x0][0xd00] ;  /* 0x00034000ff047b82 */ /* 0x000e620000000a00 */
[----:B0-----:R-:W-:-:S04]  /*113d0*/  ISETP.NE.U32.AND P0, PT, R8, RZ, PT ;  /* 0x000000ff0800720c */ /* 0x001fc80003f05070 */
[----:B------:R-:W-:-:S07]  /*113e0*/  ISETP.NE.AND.EX P0, PT, R9, RZ, PT, P0 ;  /* 0x000000ff0900720c */ /* 0x000fce0003f05300 */
[C---:B------:R-:W-:Y:S01]  /*113f0*/  @P1 LEA R8, P2, R194.reuse, UR6, 0x2 ;  /* 0x00000006c2081c11 */ /* 0x040fe2000f8410ff */
[----:B------:R-:W-:Y:S01]  /*11400*/  ULDC UR6, c[0x0][0xb88] ;  /* 0x0002e20000067ab9 */ /* 0x000fe20000000800 */
[C---:B-1----:R-:W-:Y:S02]  /*11410*/  IMAD.WIDE R4, R194.reuse, 0x4, R4 ;  /* 0x00000004c2047825 */ /* 0x042fe400078e0204 */
[----:B------:R-:W-:Y:S02]  /*11420*/  @P1 LEA.HI.X R9, R194, UR7, R202, 0x2, P2 ;  /* 0x00000007c2091c11 */ /* 0x000fe400090f14ca */
[----:B------:R-:W-:Y:S01]  /*11430*/  IMAD.U32 R7, RZ, RZ, UR6 ;  /* 0x00000006ff077e24 */ /* 0x000fe2000f8e00ff */
[----:B------:R0:W5:Y:S05]  /*11440*/  @P0 LDG.E R3, desc[UR42][R4.64] ;  /* 0x0000002a04030981 */ /* 0x00016a000c1e1900 */
        /* <DEDUP_REMOVED lines=12> */
.L_x_8377:
[----:B------:R-:W-:Y:S01]  /*11510*/  BSSY B1, `(.L_x_8378) ;  /* 0x0000038000017945 */ /* 0x000fe20003800000 */
[----:B------:R-:W-:Y:S02]  /*11520*/  SEL R31, R194, RZ, !P0 ;  /* 0x000000ffc21f7207 */ /* 0x000fe40004000000 */
[----:B------:R-:W-:Y:S02]  /*11530*/  SEL R202, R202, RZ, !P0 ;  /* 0x000000ffcaca7207 */ /* 0x000fe40004000000 */
[----:B-----5:R-:W-:Y:S01]  /*11540*/  SHF.R.S32.HI R24, RZ, 0x1f, R3 ;  /* 0x0000001fff187819 */ /* 0x020fe20000011403 */
[----:B------:R-:W-:Y:S06]  /*11550*/  @P3 BRA `(.L_x_8379) ;  /* 0x0000000000cc3947 */ /* 0x000fec0003800000 */
[----:B------:R-:W0:Y:S01]  /*11560*/  S2R R33, SR_TID.X ;  /* 0x0000000000217919 */ /* 0x000e220000002100 */
[----:B------:R-:W1:Y:S01]  /*11570*/  LDC R26, c[0x0][0xce8] ;  /* 0x00033a00ff1a7b82 */ /* 0x000e620000000800 */
[----:B------:R-:W-:Y:S02]  /*11580*/  IMAD.U32 R8, RZ, RZ, UR39 ;  /* 0x00000027ff087e24 */ /* 0x000fe4000f8e00ff */
[----:B-1----:R-:W-:-:S03]  /*11590*/  IMAD R4, R7, R26, RZ ;  /* 0x0000001a07047224 */ /* 0x002fc600078e02ff */
[----:B0-----:R-:W-:-:S04]  /*115a0*/  IADD3 R33, R8, -0x80, R33 ;  /* 0xffffff8008217810 */ /* 0x001fc80007ffe021 */
[----:B------:R-:W-:-:S13]  /*115b0*/  ISETP.GE.AND P0, PT, R33, R4, PT ;  /* 0x000000042100720c */ /* 0x000fda0003f06270 */
[----:B------:R-:W-:Y:S05]  /*115c0*/  @P0 BRA `(.L_x_8379) ;  /* 0x0000000000b00947 */ /* 0x000fea0003800000 */
[----:B------:R-:W-:Y:S01]  /*115d0*/  ISETP.NE.AND P1, PT, R26, 0x1, PT ;  /* 0x000000011a00780c */ /* 0x000fe20003f25270 */
[----:B------:R-:W-:Y:S01]  /*115e0*/  IMAD.MOV.U32 R22, RZ, RZ, 0xab8 ;  /* 0x00000ab8ff167424 */ /* 0x000fe200078e00ff */
[----:B------:R-:W-:Y:S01]  /*115f0*/  ISETP.GT.AND P0, PT, R0, 0x1, PT ;  /* 0x000000010000780c */ /* 0x000fe20003f04270 */
[----:B------:R-:W0:Y:S01]  /*11600*/  LDC.64 R4, c[0x0][0xca8] ;  /* 0x00032a00ff047b82 */ /* 0x000e220000000a00 */
[----:B------:R-:W-:Y:S01]  /*11610*/  LOP3.LUT R201, R201, 0xff, RZ, 0xc0, !PT ;  /* 0x000000ffc9c97812 */ /* 0x000fe200078ec0ff */
[----:B------:R-:W-:Y:S01]  /*11620*/  IMAD.MOV.U32 R25, RZ, RZ, R33 ;  /* 0x000000ffff197224 */ /* 0x000fe200078e0021 */
[----:B------:R-:W-:-:S05]  /*11630*/  SEL R22, R22, 0xa78, P0 ;  /* 0x00000a7816167807 */ /* 0x000fca0000000000 */
[----:B------:R-:W1:Y:S08]  /*11640*/  LDC.64 R14, c[0x0][R22+0x220] ;  /* 0x00008800160e7b82 */ /* 0x000e700000000a00 */
[----:B------:R-:W2:Y:S08]  /*11650*/  @P1 LDC R0, c[0x0][0xcec] ;  /* 0x00033b00ff001b82 */ /* 0x000eb00000000800 */
[----:B------:R-:W3:Y:S08]  /*11660*/  @P1 LDC R29, c[0x0][0xcf0] ;  /* 0x00033c00ff1d1b82 */ /* 0x000ef00000000800 */
[----:B------:R-:W4:Y:S01]  /*11670*/  LDC.64 R12, c[0x0][R22+0x218] ;  /* 0x00008600160c7b82 */ /* 0x000f220000000a00 */
[----:B-1----:R-:W-:-:S07]  /*11680*/  IMAD R15, R15, R31, RZ ;  /* 0x0000001f0f0f7224 */ /* 0x002fce00078e02ff */
[----:B------:R-:W1:Y:S01]  /*11690*/  LDC.64 R10, c[0x0][R22+0x228] ;  /* 0x00008a00160a7b82 */ /* 0x000e620000000a00 */
[----:B--2---:R-:W-:-:S07]  /*116a0*/  @P1 IMAD.HI.U32 R0, R33, R0, RZ ;  /* 0x0000000021001227 */ /* 0x004fce00078e00ff */
[----:B------:R-:W2:Y:S01]  /*116b0*/  LDC.64 R8, c[0x0][R22+0x210] ;  /* 0x0000840016087b82 */ /* 0x000ea20000000a00 */
[----:B---3--:R-:W-:Y:S01]  /*116c0*/  @P1 SHF.R.U32.HI R25, RZ, R29, R0 ;  /* 0x0000001dff191219 */ /* 0x008fe20000011600 */
[----:B------:R-:W-:Y:S01]  /*116d0*/  IMAD R29, R14, R202, R15 ;  /* 0x000000ca0e1d7224 */ /* 0x000fe200078e020f */
[----:B------:R-:W-:-:S03]  /*116e0*/  SEL R15, R201, RZ, P0 ;  /* 0x000000ffc90f7207 */ /* 0x000fc60000000000 */
[----:B------:R-:W-:Y:S02]  /*116f0*/  IMAD.MOV R0, RZ, RZ, -R25 ;  /* 0x000000ffff007224 */ /* 0x000fe400078e0a19 */
[-C--:B----4-:R-:W-:Y:S01]  /*11700*/  IMAD R27, R13, R195.reuse, RZ ;  /* 0x000000c30d1b7224 */ /* 0x090fe200078e02ff */
[----:B0-----:R-:W0:Y:S01]  /*11710*/  @!P0 LDC R4, c[0x0][0xc50] ;  /* 0x00031400ff048b82 */ /* 0x001e220000000800 */
[----:B------:R-:W-:-:S04]  /*11720*/  IMAD.WIDE.U32 R20, R12, R195, RZ ;  /* 0x000000c30c147225 */ /* 0x000fc800078e00ff */
[----:B------:R-:W-:-:S03]  /*11730*/  IMAD.WIDE.U32 R12, R14, R31, RZ ;  /* 0x0000001f0e0c7225 */ /* 0x000fc600078e00ff */
[----:B------:R-:W3:Y:S01]  /*11740*/  @!P0 LDC R5, c[0x0][0xc54] ;  /* 0x00031500ff058b82 */ /* 0x000ee20000000800 */
[----:B------:R-:W-:Y:S01]  /*11750*/  IMAD.IADD R27, R21, 0x1, R27 ;  /* 0x00000001151b7824 */ /* 0x000fe200078e021b */
[----:B------:R-:W-:Y:S01]  /*11760*/  IADD3 R20, P1, P3, R12, R20, R3 ;  /* 0x000000140c147210 */ /* 0x000fe20007b3e003 */
[----:B------:R-:W-:Y:S02]  /*11770*/  IMAD.IADD R29, R13, 0x1, R29 ;  /* 0x000000010d1d7824 */ /* 0x000fe400078e021d */
[-C--:B-1----:R-:W-:Y:S02]  /*11780*/  IMAD R21, R11, R15.reuse, RZ ;  /* 0x0000000f0b157224 */ /* 0x082fe400078e02ff */
        /* <DEDUP_REMOVED lines=14> */
[----:B---3--:R-:W-:-:S05]  /*11870*/  LEA.HI.X R5, R8, R5, R0, 0x2, P0 ;  /* 0x0000000508057211 */ /* 0x008fca00000f1400 */
[----:B------:R0:W-:Y:S04]  /*11880*/  STG.E desc[UR42][R4.64], R9 ;  /* 0x0000000904007986 */ /* 0x0001e8000c10192a */
.L_x_8379:
[----:B------:R-:W-:Y:S05]  /*11890*/  BSYNC B1 ;  /* 0x0000000000017941 */ /* 0x000fea0003800000 */
.L_x_8378:
[----:B------:R-:W-:Y:S05]  /*118a0*/  @P2 BRA `(.L_x_8374) ;  /* 0x0000000800742947 */ /* 0x000fea0003800000 */
[----:B------:R-:W1:Y:S01]  /*118b0*/  LDC R10, c[0x0][0xce8] ;  /* 0x00033a00ff0a7b82 */ /* 0x000e620000000800 */
[----:B------:R-:W-:Y:S01]  /*118c0*/  ULDC.64 UR6, c[0x0][0xba0] ;  /* 0x0002e80000067ab9 */ /* 0x000fe20000000a00 */
[----:B------:R-:W-:Y:S01]  /*118d0*/  ULDC UR8, c[0x0][0xbc8] ;  /* 0x0002f20000087ab9 */ /* 0x000fe20000000800 */
[----:B------:R-:W-:Y:S01]  /*118e0*/  IMAD R0, R24, UR6, RZ ;  /* 0x0000000618007c24 */ /* 0x000fe2000f8e02ff */
[----:B------:R-:W-:Y:S01]  /*118f0*/  ISETP.GE.AND P2, PT, R200, UR8, PT ;  /* 0x00000008c8007c0c */ /* 0x000fe2000bf46270 */
[----:B0-----:R-:W-:Y:S01]  /*11900*/  IMAD.WIDE.U32 R4, R3, UR6, RZ ;  /* 0x0000000603047c25 */ /* 0x001fe2000f8e00ff */
[----:B------:R-:W-:Y:S01]  /*11910*/  ISETP.GE.AND P1, PT, R199, UR8, PT ;  /* 0x00000008c7007c0c */ /* 0x000fe2000bf26270 */
[----:B------:R-:W-:Y:S01]  /*11920*/  BSSY B1, `(.L_x_8380) ;  /* 0x0000071000017945 */ /* 0x000fe20003800000 */
[C---:B------:R-:W-:Y:S01]  /*11930*/  ISETP.GE.AND P3, PT, R18.reuse, UR8, PT ;  /* 0x0000000812007c0c */ /* 0x040fe2000bf66270 */
[----:B------:R-:W-:Y:S01]  /*11940*/  IMAD R3, R3, UR7, R0 ;  /* 0x0000000703037c24 */ /* 0x000fe2000f8e0200 */
[----:B------:R-:W-:Y:S01]  /*11950*/  ULDC.64 UR6, c[0x0][0xbe8] ;  /* 0x0002fa0000067ab9 */ /* 0x000fe20000000a00 */
[----:B------:R-:W-:Y:S01]  /*11960*/  SEL R14, RZ, 0xffffffff, P1 ;  /* 0xffffffffff0e7807 */ /* 0x000fe20000800000 */
[C---:B------:R-:W-:Y:S01]  /*11970*/  VIADD R32, R18.reuse, 0x180 ;  /* 0x0000018012207836 */ /* 0x040fe20000000000 */
[----:B------:R-:W-:Y:S01]  /*11980*/  SEL R12, RZ, 0x1, P3 ;  /* 0x00000001ff0c7807 */ /* 0x000fe20001800000 */
[----:B------:R-:W-:Y:S01]  /*11990*/  IMAD.IADD R5, R5, 0x1, R3 ;  /* 0x0000000105057824 */ /* 0x000fe200078e0203 */
[----:B------:R-:W-:Y:S01]  /*119a0*/  SHF.R.S32.HI R3, RZ, 0x1f, R28 ;  /* 0x0000001fff037819 */ /* 0x000fe2000001141c */
[----:B------:R-:W-:Y:S01]  /*119b0*/  VIADD R30, R18, 0x1c0 ;  /* 0x000001c0121e7836 */ /* 0x000fe20000000000 */
[----:B------:R-:W-:Y:S01]  /*119c0*/  SHF.R.S32.HI R26, RZ, 0x1f, R197 ;  /* 0x0000001fff1a7819 */ /* 0x000fe200000114c5 */
[----:B------:R-:W-:Y:S01]  /*119d0*/  IMAD.WIDE.U32 R4, R195, UR6, R4 ;  /* 0x00000006c3047c25 */ /* 0x000fe2000f8e0004 */
[----:B------:R-:W-:-:S02]  /*119e0*/  LEA.HI R3, R3, R28, RZ, 0x3 ;  /* 0x0000001c03037211 */ /* 0x000fc400078f18ff */
[----:B------:R-:W-:Y:S01]  /*119f0*/  ISETP.GE.AND P1, PT, R30, UR8, PT ;  /* 0x000000081e007c0c */ /* 0x000fe2000bf26270 */
[----:B------:R-:W-:Y:S01]  /*11a00*/  IMAD R5, R195, UR7, R5 ;  /* 0x00000007c3057c24 */ /* 0x000fe2000f8e0205 */
[----:B------:R-:W-:Y:S01]  /*11a10*/  LOP3.LUT R9, R3, 0xfffffff8, RZ, 0xc0, !PT ;  /* 0xfffffff803097812 */ /* 0x000fe200078ec0ff */
[----:B------:R-:W-:Y:S01]  /*11a20*/  ULDC.64 UR6, c[0x0][0xbf0] ;  /* 0x0002fc0000067ab9 */ /* 0x000fe20000000a00 */
[----:B-1----:R-:W-:Y:S01]  /*11a30*/  ISETP.NE.AND P0, PT, R10, 0x1, PT ;  /* 0x000000010a00780c */ /* 0x002fe20003f05270 */
[----:B------:R-:W-:Y:S01]  /*11a40*/  IMAD R0, R202, UR6, RZ ;  /* 0x00000006ca007c24 */ /* 0x000fe2000f8e02ff */
[----:B------:R-:W-:Y:S01]  /*11a50*/  SHF.R.S32.HI R15, RZ, 0x3, R3 ;  /* 0x00000003ff0f7819 */ /* 0x000fe20000011403 */
[----:B------:R-:W-:Y:S01]  /*11a60*/  IMAD.IADD R28, R28, 0x1, -R9 ;  /* 0x000000011c1c7824 */ /* 0x000fe200078e0a09 */
[----:B------:R-:W-:Y:S01]  /*11a70*/  SHF.R.S32.HI R27, RZ, 0x1f, R32 ;  /* 0x0000001fff1b7819 */ /* 0x000fe20000011420 */
[C---:B------:R-:W-:Y:S01]  /*11a80*/  IMAD R9, R31.reuse, UR7, R0 ;  /* 0x000000071f097c24 */ /* 0x040fe2000f8e0200 */
[----:B------:R-:W-:Y:S01]  /*11a90*/  SEL R0, RZ, 0xffffffff, P2 ;  /* 0xffffffffff007807 */ /* 0x000fe20001000000 */
[----:B------:R-:W-:Y:S01]  /*11aa0*/  IMAD R3, R28, 0x20, R15 ;  /* 0x000000201c037824 */ /* 0x000fe200078e020f */
[----:B------:R-:W-:Y:S01]  /*11ab0*/  SHF.R.S32.HI R28, RZ, 0x1f, R199 ;  /* 0x0000001fff1c7819 */ /* 0x000fe200000114c7 */
[----:B------:R-:W-:Y:S01]  /*11ac0*/  IMAD.WIDE.U32 R4, R31, UR6, R4 ;  /* 0x000000061f047c25 */ /* 0x000fe2000f8e0004 */
[----:B------:R-:W-:Y:S01]  /*11ad0*/  ULDC.64 UR6, c[0x0][0xbe0] ;  /* 0x0002f80000067ab9 */ /* 0x000fe20000000a00 */
[----:B------:R-:W-:-:S02]  /*11ae0*/  SHF.R.S32.HI R29, RZ, 0x1f, R196 ;  /* 0x0000001fff1d7819 */ /* 0x000fc400000114c4 */
[----:B------:R-:W0:Y:S01]  /*11af0*/  @P0 LDC R11, c[0x0][0xcec] ;  /* 0x00033b00ff0b0b82 */ /* 0x000e220000000800 */
[----:B------:R-:W-:Y:S01]  /*11b00*/  VIADD R8, R3, UR39 ;  /* 0x0000002703087c36 */ /* 0x000fe20008000000 */
[----:B------:R-:W-:Y:S01]  /*11b10*/  SHF.R.S32.HI R31, RZ, 0x1f, R198 ;  /* 0x0000001fff1f7819 */ /* 0x000fe200000114c6 */
[----:B------:R-:W-:Y:S01]  /*11b20*/  IMAD.SHL.U32 R21, R0, 0x2, RZ ;  /* 0x0000000200157824 */ /* 0x000fe200078e00ff */
[----:B------:R-:W-:Y:S01]  /*11b30*/  SHF.R.S32.HI R33, RZ, 0x1f, R30 ;  /* 0x0000001fff217819 */ /* 0x000fe2000001141e */
[----:B------:R-:W-:Y:S01]  /*11b40*/  IMAD.MOV.U32 R3, RZ, RZ, R8 ;  /* 0x000000ffff037224 */ /* 0x000fe200078e0008 */
[----:B------:R-:W-:Y:S01]  /*11b50*/  SHF.R.S32.HI R34, RZ, 0x1f, R200 ;  /* 0x0000001fff227819 */ /* 0x000fe200000114c8 */
[----:B------:R-:W-:Y:S01]  /*11b60*/  IMAD.IADD R5, R5, 0x1, R9 ;  /* 0x0000000105057824 */ /* 0x000fe200078e0209 */
[----:B------:R-:W1:Y:S01]  /*11b70*/  @P0 LDC R13, c[0x0][0xcf0] ;  /* 0x00033c00ff0d0b82 */ /* 0x000e620000000800 */
[----:B------:R-:W-:Y:S01]  /*11b80*/  LOP3.LUT R12, R21, 0x2, R12, 0xe2, !PT ;  /* 0x00000002150c7812 */ /* 0x000fe200078ee20c */
[----:B------:R-:W-:-:S02]  /*11b90*/  IMAD R25, R7, R10, RZ ;  /* 0x0000000a07197224 */ /* 0x000fc400078e02ff */
[----:B0-----:R-:W-:-:S04]  /*11ba0*/  @P0 IMAD.HI.U32 R0, R8, R11, RZ ;  /* 0x0000000b08000227 */ /* 0x001fc800078e00ff */
[----:B------:R-:W-:Y:S01]  /*11bb0*/  IMAD.SHL.U32 R11, R14, 0x4, RZ ;  /* 0x000000040e0b7824 */ /* 0x000fe200078e00ff */
[----:B-1----:R-:W-:Y:S02]  /*11bc0*/  @P0 SHF.R.U32.HI R3, RZ, R13, R0 ;  /* 0x0000000dff030219 */ /* 0x002fe40000011600 */
[----:B------:R-:W-:Y:S02]  /*11bd0*/  ISETP.GE.AND P0, PT, R198, UR8, PT ;  /* 0x00000008c6007c0c */ /* 0x000fe4000bf06270 */
[--C-:B------:R-:W-:Y:S01]  /*11be0*/  SHF.R.S32.HI R0, RZ, 0x1f, R3.reuse ;  /* 0x0000001fff007819 */ /* 0x100fe20000011403 */
[----:B------:R-:W-:Y:S01]  /*11bf0*/  IMAD.MOV R9, RZ, RZ, -R3 ;  /* 0x000000ffff097224 */ /* 0x000fe200078e0a03 */
[----:B------:R-:W-:Y:S01]  /*11c00*/  LOP3.LUT R12, R11, 0x4, R12, 0xe2, !PT ;  /* 0x000000040b0c7812 */ /* 0x000fe200078ee20c */
[----:B------:R-:W-:Y:S01]  /*11c10*/  IMAD.WIDE.U32 R4, R3, UR6, R4 ;  /* 0x0000000603047c25 */ /* 0x000fe2000f8e0004 */
[----:B------:R-:W-:Y:S02]  /*11c20*/  SEL R11, RZ, 0xffffffff, P0 ;  /* 0xffffffffff0b7807 */ /* 0x000fe40000000000 */
[----:B------:R-:W-:Y:S01]  /*11c30*/  ISETP.GE.AND P0, PT, R197, UR8, PT ;  /* 0x00000008c5007c0c */ /* 0x000fe2000bf06270 */
[----:B------:R-:W-:-:S02]  /*11c40*/  IMAD R0, R0, UR6, RZ ;  /* 0x0000000600007c24 */ /* 0x000fc4000f8e02ff */
[----:B------:R-:W-:Y:S02]  /*11c50*/  IMAD R9, R10, R9, R8 ;  /* 0x000000090a097224 */ /* 0x000fe400078e0208 */
[----:B------:R-:W-:Y:S02]  /*11c60*/  IMAD.SHL.U32 R13, R11, 0x8, RZ ;  /* 0x000000080b0d7824 */ /* 0x000fe400078e00ff */
[----:B------:R-:W-:Y:S01]  /*11c70*/  IMAD R11, R3, UR7, R0 ;  /* 0x00000007030b7c24 */ /* 0x000fe2000f8e0200 */
[----:B------:R-:W-:Y:S01]  /*11c80*/  SEL R3, RZ, 0xffffffff, P0 ;  /* 0xffffffffff037807 */ /* 0x000fe20000000000 */
[----:B------:R-:W-:Y:S01]  /*11c90*/  ULDC.64 UR6, c[0x0][0xbd8] ;  /* 0x0002f60000067ab9 */ /* 0x000fe20000000a00 */
[----:B------:R-:W-:Y:S01]  /*11ca0*/  ISETP.GE.AND P0, PT, R196, UR8, PT ;  /* 0x00000008c4007c0c */ /* 0x000fe2000bf06270 */
[----:B------:R-:W-:Y:S01]  /*11cb0*/  IMAD.IADD R5, R5, 0x1, R11 ;  /* 0x0000000105057824 */ /* 0x000fe200078e020b */
[----:B------:R-:W-:Y:S02]  /*11cc0*/  SHF.R.S32.HI R0, RZ, 0x1f, R9 ;  /* 0x0000001fff007819 */ /* 0x000fe40000011409 */
        /* <DEDUP_REMOVED lines=10> */
[----:B------:R-:W-:Y:S01]  /*11d70*/  SEL R9, RZ, 0x40, P0 ;  /* 0x00000040ff097807 */ /* 0x000fe20000000000 */
[----:B------:R-:W-:Y:S01]  /*11d80*/  VIADD R0, R15, UR39 ;  /* 0x000000270f007c36 */ /* 0x000fe20008000000 */
[C---:B------:R-:W-:Y:S01]  /*11d90*/  LEA R22, P0, R4.reuse, UR6, 0x1 ;  /* 0x0000000604167c11 */ /* 0x040fe2000f8008ff */
[----:B------:R-:W-:Y:S01]  /*11da0*/  IMAD.IADD R3, R5, 0x1, R3 ;  /* 0x0000000105037824 */ /* 0x000fe200078e0203 */
[----:B------:R-:W-:Y:S02]  /*11db0*/  LOP3.LUT R12, R11, 0x20, R12, 0xe2, !PT ;  /* 0x000000200b0c7812 */ /* 0x000fe400078ee20c */
[----:B------:R-:W-:Y:S01]  /*11dc0*/  SEL R5, RZ, 0x80, P1 ;  /* 0x00000080ff057807 */ /* 0x000fe20000800000 */
[----:B------:R0:W1:Y:S01]  /*11dd0*/  SHFL.IDX PT, R8, R22, RZ, 0x181f ;  /* 0x00181fff16087589 */ /* 0x00006200000e0000 */
[----:B------:R-:W-:-:S02]  /*11de0*/  LEA.HI.X R3, R4, UR7, R3, 0x1, P0 ;  /* 0x0000000704037c11 */ /* 0x000fc400080f0c03 */
        /* <DEDUP_REMOVED lines=36> */
.L_x_8381:
[----:B------:R-:W-:Y:S05]  /*12030*/  BSYNC B1 ;  /* 0x0000000000017941 */ /* 0x000fea0003800000 */
.L_x_8380:
        /* <DEDUP_REMOVED lines=36> */
.L_x_8374:
[----:B------:R-:W-:Y:S05]  /*12280*/  BSYNC B0 ;  /* 0x0000000000007941 */ /* 0x000fea0003800000 */
.L_x_8367:
[----:B------:R-:W-:Y:S02]  /*12290*/  ULDC UR6, c[0x0][0xd3c] ;  /* 0x00034f0000067ab9 */ /* 0x000fe40000000800 */
[----:B------:R-:W-:-:S06]  /*122a0*/  UISETP.GE.AND UP0, UPT, UR5, UR6, UPT ;  /* 0x000000060500728c */ /* 0x000fcc000bf06270 */
[----:B------:R-:W-:-:S13]  /*122b0*/  PLOP3.LUT P0, PT, PT, PT, UP0, 0x80, 0x0 ;  /* 0x000000000000781c */ /* 0x000fda0003f0f008 */
[----:B------:R-:W-:Y:S05]  /*122c0*/  @!P0 BRA `(.L_x_8382) ;  /* 0xfffffef0001c8947 */ /* 0x000fea000383ffff */
[----:B------:R-:W-:Y:S05]  /*122d0*/  EXIT ;  /* 0x000000000000794d */ /* 0x000fea0003800000 */
.L_x_8317:
        /* <DEDUP_REMOVED lines=16> */
.L_x_8383:
        /* <DEDUP_REMOVED lines=43> */
.L_x_8387:
        /* <DEDUP_REMOVED lines=35> */
.L_x_8385:
        /* <DEDUP_REMOVED lines=13> */
.L_x_8388:
        /* <DEDUP_REMOVED lines=62> */
.L_x_8389:
        /* <DEDUP_REMOVED lines=61> */
.L_x_8390:
[----:B------:R-:W-:-:S05]  /*13140*/  LOP3.LUT R25, RZ, R2, RZ, 0x33, !PT ;  /* 0x00000002ff197212 */ /* 0x000fca00078e33ff */
[----:B------:R-:W-:Y:S01]  /*13150*/  IMAD.IADD R25, R6, 0x1, R25 ;  /* 0x0000000106197824 */ /* 0x000fe200078e0219 */
[----:B------:R-:W-:Y:S06]  /*13160*/  BRA `(.L_x_8391) ;  /* 0x0000000000147947 */ /* 0x000fec0003800000 */
.L_x_8386:
[----:B------:R-:W-:Y:S01]  /*13170*/  ULDC UR4, c[0x0][0xd3c] ;  /* 0x00034f0000047ab9 */ /* 0x000fe20000000800 */
[----:B------:R-:W-:Y:S02]  /*13180*/  IMAD.MOV.U32 R25, RZ, RZ, RZ ;  /* 0x000000ffff197224 */ /* 0x000fe400078e00ff */
[----:B------:R-:W-:Y:S02]  /*13190*/  IMAD.U32 R24, RZ, RZ, UR6 ;  /* 0x00000006ff187e24 */ /* 0x000fe4000f8e00ff */
[----:B------:R-:W-:Y:S02]  /*131a0*/  IMAD.MOV.U32 R26, RZ, RZ, RZ ;  /* 0x000000ffff1a7224 */ /* 0x000fe400078e00ff */
[----:B------:R-:W-:-:S07]  /*131b0*/  IMAD.U32 R27, RZ, RZ, UR4 ;  /* 0x00000004ff1b7e24 */ /* 0x000fce000f8e00ff */
.L_x_8391:
[----:B------:R-:W-:-:S13]  /*131c0*/  ISETP.NE.AND P0, PT, R7, RZ, PT ;  /* 0x000000ff0700720c */ /* 0x000fda0003f05270 */
[----:B------:R-:W0:Y:S01]  /*131d0*/  @!P0 S2R R3, SR_CgaCtaId ;  /* 0x0000000000038919 */ /* 0x000e220000008800 */
[----:B------:R-:W-:-:S04]  /*131e0*/  @!P0 MOV R2, 0x400 ;  /* 0x0000040000028802 */ /* 0x000fc80000000f00 */
[----:B0-----:R-:W-:-:S05]  /*131f0*/  @!P0 LEA R2, R3, R2, 0x18 ;  /* 0x0000000203028211 */ /* 0x001fca00078ec0ff */
[----:B------:R1:W-:Y:S01]  /*13200*/  @!P0 STS.128 [R2+0x388d0], R24 ;  /* 0x0388d01802008388 */ /* 0x0003e20000000c00 */
[----:B------:R-:W-:Y:S06]  /*13210*/  BAR.ARV 0x5, 0x180 ;  /* 0x0146000000007b1d */ /* 0x000fec0000002000 */
.L_x_8384:
        /* <DEDUP_REMOVED lines=33> */
.L_x_8461:
        /* <DEDUP_REMOVED lines=48> */
.L_x_8393:
        /* <DEDUP_REMOVED lines=9> */
.L_x_8394:
        /* <DEDUP_REMOVED lines=9> */
.L_x_8395:
        /* <DEDUP_REMOVED lines=13> */
[C---:B------:R-:W-:Y:S01]  /*13920*/  VIADD R2, R29.reuse, 0x3f ;  /* 0x0000003f1d027836 */ /* 0x040fe20000000000 */
[----:B----4-:R-:W-:-:S05]  /*13930*/  IADD3 R3, R29, 0x40, -R4 ;  /* 0x000000401d037810 */ /* 0x010fca0007ffe804 */
        /* <DEDUP_REMOVED lines=44> */
.L_x_8397:
[----:B------:R-:W-:Y:S05]  /*13c00*/  BSYNC B0 ;  /* 0x0000000000007941 */ /* 0x000fea0003800000 */
.L_x_8396:
        /* <DEDUP_REMOVED lines=24> */
.L_x_8399:
        /* <DEDUP_REMOVED lines=20> */
.L_x_8402:
[----:B------:R-:W-:Y:S05]  /*13ed0*/  BSYNC B6 ;  /* 0x0000000000067941 */ /* 0x000fea0003800000 */
.L_x_8401:
        /* <DEDUP_REMOVED lines=20> */
.L_x_8405:
        /* <DEDUP_REMOVED lines=15> */
.L_x_8404:
[----:B------:R-:W-:Y:S05]  /*14110*/  BSYNC B6 ;  /* 0x0000000000067941 */ /* 0x000fea0003800000 */
.L_x_8403:
        /* <DEDUP_REMOVED lines=9> */
[----:B------:R-:W-:-:S05]  /*141b0*/  @P0 IADD3.X R3, R30, UR5, RZ, P1, !PT ;  /* 0x000000051e030c10 */ /* 0x000fca0008ffe4ff */
        /* <DEDUP_REMOVED lines=9> */
[----:B------:R-:W1:Y:S01]  /*14250*/  S2R R4, SR_TID.X ;  /* 0x0000000000047919 */ /* 0x000e620000002100 */
[----:B------:R-:W-:Y:S02]  /*14260*/  LOP3.LUT R0, R0, 0x1c0, RZ, 0xfc, !PT ;  /* 0x000001c000007812 */ /* 0x000fe400078efcff */
[----:B------:R-:W-:Y:S02]  /*14270*/  LOP3.LUT R21, R21, 0x38, RZ, 0xc0, !PT ;  /* 0x0000003815157812 */ /* 0x000fe400078ec0ff */
[----:B------:R-:W-:-:S02]  /*14280*/  ISETP.GE.AND P0, PT, R0, UR4, PT ;  /* 0x0000000400007c0c */ /* 0x000fc4000bf06270 */
[----:B------:R-:W3:Y:S01]  /*14290*/  S2R R0, SR_TID.X ;  /* 0x0000000000007919 */ /* 0x000ee20000002100 */
        /* <DEDUP_REMOVED lines=8> */
[----:B-1----:R-:W-:-:S05]  /*14320*/  IMAD.SHL.U32 R4, R4, 0x8, RZ ;  /* 0x0000000804047824 */ /* 0x002fca00078e00ff */
[----:B------:R-:W-:Y:S01]  /*14330*/  LOP3.LUT R4, R4, 0x38, RZ, 0xc0, !PT ;  /* 0x0000003804047812 */ /* 0x000fe200078ec0ff */
[----:B---3--:R-:W-:-:S03]  /*14340*/  IMAD.SHL.U32 R0, R0, 0x8, RZ ;  /* 0x0000000800007824 */ /* 0x008fc600078e00ff */
[----:B------:R-:W-:Y:S02]  /*14350*/  LOP3.LUT R4, R4, 0x80, RZ, 0xfc, !PT ;  /* 0x0000008004047812 */ /* 0x000fe400078efcff */
[----:B------:R-:W-:Y:S02]  /*14360*/  LOP3.LUT R0, R0, 0x38, RZ, 0xc0, !PT ;  /* 0x0000003800007812 */ /* 0x000fe400078ec0ff */
[----:B------:R-:W-:Y:S02]  /*14370*/  ISETP.GE.AND P5, PT, R4, UR4, PT ;  /* 0x0000000404007c0c */ /* 0x000fe4000bfa6270 */
[----:B------:R-:W-:-:S04]  /*14380*/  LOP3.LUT R0, R0, 0xc0, RZ, 0xfc, !PT ;  /* 0x000000c000007812 */ /* 0x000fc800078efcff */
[----:B------:R-:W-:-:S07]  /*14390*/  ISETP.GE.AND P4, PT, R0, UR4, PT ;  /* 0x0000000400007c0c */ /* 0x000fce000bf86270 */
[----:B------:R-:W-:-:S04]  /*143a0*/  @P5 LOP3.LUT R16, R16, 0x20, RZ, 0xfc, !PT ;  /* 0x0000002010105812 */ /* 0x000fc800078efcff */
[----:B------:R-:W-:-:S04]  /*143b0*/  LOP3.LUT R16, R16, 0xffffffef, RZ, 0xc0, !PT ;  /* 0xffffffef10107812 */ /* 0x000fc800078ec0ff */
[----:B------:R-:W-:-:S04]  /*143c0*/  @P4 LOP3.LUT R16, R16, 0x10, RZ, 0xfc, !PT ;  /* 0x0000001010104812 */ /* 0x000fc800078efcff */
[----:B------:R-:W-:Y:S02]  /*143d0*/  LOP3.LUT R16, R16, 0xfffffffb, RZ, 0xc0, !PT ;  /* 0xfffffffb10107812 */ /* 0x000fe400078ec0ff */
[----:B--2---:R-:W-:Y:S02]  /*143e0*/  LEA R0, R33, 0xffffffc0, 0x6 ;  /* 0xffffffc021007811 */ /* 0x004fe400078e30ff */
[C---:B------:R-:W-:Y:S02]  /*143f0*/  LOP3.LUT R33, R21.reuse, 0x100, RZ, 0xfc, !PT ;  /* 0x0000010015217812 */ /* 0x040fe400078efcff */
[----:B------:R-:W-:Y:S02]  /*14400*/  LOP3.LUT R21, R21, 0x140, RZ, 0xfc, !PT ;  /* 0x0000014015157812 */ /* 0x000fe400078efcff */
[----:B------:R-:W-:Y:S02]  /*14410*/  ISETP.GE.AND P3, PT, R33, UR4, PT ;  /* 0x0000000421007c0c */ /* 0x000fe4000bf66270 */
[----:B------:R-:W-:-:S13]  /*14420*/  ISETP.GE.AND P2, PT, R21, UR4, PT ;  /* 0x0000000415007c0c */ /* 0x000fda000bf46270 */
[----:B------:R-:W-:-:S04]  /*14430*/  @P2 LOP3.LUT R16, R16, 0x4, RZ, 0xfc, !PT ;  /* 0x0000000410102812 */ /* 0x000fc800078efcff */
[----:B------:R-:W-:-:S04]  /*14440*/  LOP3.LUT R16, R16, 0xfffffff7, RZ, 0xc0, !PT ;  /* 0xfffffff710107812 */ /* 0x000fc800078ec0ff */
[----:B------:R-:W-:Y:S01]  /*14450*/  @P3 LOP3.LUT R16, R16, 0x8, RZ, 0xfc, !PT ;  /* 0x0000000810103812 */ /* 0x000fe200078efcff */
[----:B0---4-:R-:W-:Y:S06]  /*14460*/  BRA.DIV UR5, `(.L_x_8406) ;  /* 0x0000005205b07947 */ /* 0x011fec000b800000 */
.L_x_8479:
        /* <DEDUP_REMOVED lines=59> */
.L_x_8407:
        /* <DEDUP_REMOVED lines=9> */
.L_x_8480:
[----:B------:R-:W-:Y:S05]  /*148b0*/  BSYNC B0 ;  /* 0x0000000000007941 */ /* 0x000fea0003800000 */
.L_x_8408:
        /* <DEDUP_REMOVED lines=64> */
.L_x_8490:
        /* <DEDUP_REMOVED lines=10> */
.L_x_8411:
        /* <DEDUP_REMOVED lines=11> */
.L_x_8412:
        /* <DEDUP_REMOVED lines=31> */
.L_x_8414:
[----:B------:R-:W-:Y:S05]  /*15000*/  BSYNC B6 ;  /* 0x0000000000067941 */ /* 0x000fea0003800000 */
.L_x_8413:
[----:B------:R-:W2:Y:S01]  /*15010*/  LDL R4, [R1+0xc] ;  /* 0x00000c0001047983 */ /* 0x000ea20000100800 */
[----:B0-----:R-:W0:Y:S01]  /*15020*/  S2R R2, SR_TID.X ;  /* 0x0000000000027919 */ /* 0x001e220000002100 */
[----:B------:R-:W-:Y:S01]  /*15030*/  IMAD.MOV.U32 R21, RZ, RZ, R35 ;  /* 0x000000ffff157224 */ /* 0x000fe200078e0023 */
[----:B------:R-:W-:Y:S01]  /*15040*/  ULDC.64 UR4, c[0x0][0x298] ;  /* 0x0000a60000047ab9 */ /* 0x000fe20000000a00 */
[----:B------:R-:W3:Y:S01]  /*15050*/  LDC R5, c[0x0][0x448] ;  /* 0x00011200ff057b82 */ /* 0x000ee20000000800 */
[----:B------:R-:W4:Y:S04]  /*15060*/  LDL R20, [R1+0x4] ;  /* 0x0000040001147983 */ /* 0x000f280000100800 */
[----:B------:R0:W5:Y:S02]  /*15070*/  LDL R9, [R1+0x8] ;  /* 0x0000080001097983 */ /* 0x0001640000100800 */
[----:B0-----:R-:W-:-:S04]  /*15080*/  LOP3.LUT R2, R2, 0x7f, RZ, 0xc0, !PT ;  /* 0x0000007f02027812 */ /* 0x001fc800078ec0ff */
[----:B------:R-:W-:Y:S02]  /*15090*/  SHF.R.U32.HI R0, RZ, 0x3, R2 ;  /* 0x00000003ff007819 */ /* 0x000fe40000011602 */
[----:B------:R-:W0:Y:S01]  /*150a0*/  LDC R2, c[0x0][0x448] ;  /* 0x00011200ff027b82 */ /* 0x000e220000000800 */
[----:B------:R-:W1:Y:S01]  /*150b0*/  S2R R35, SR_TID.X ;  /* 0x0000000000237919 */ /* 0x000e620000002100 */
[----:B0-----:R-:W-:-:S13]  /*150c0*/  ISETP.NE.AND P6, PT, R2, 0x1, PT ;  /* 0x000000010200780c */ /* 0x001fda0003fc5270 */
[----:B------:R-:W0:Y:S01]  /*150d0*/  @P6 LDC R3, c[0x0][0x44c] ;  /* 0x00011300ff036b82 */ /* 0x000e220000000800 */
[----:B-1----:R-:W-:-:S07]  /*150e0*/  IMAD.SHL.U32 R35, R35, 0x10, RZ ;  /* 0x0000001023237824 */ /* 0x002fce00078e00ff */
[----:B------:R-:W1:Y:S01]  /*150f0*/  @P6 LDC R2, c[0x0][0x450] ;  /* 0x00011400ff026b82 */ /* 0x000e620000000800 */
[----:B------:R-:W-:-:S05]  /*15100*/  LOP3.LUT R35, R0, 0x70, R35, 0xf8, !PT ;  /* 0x0000007000237812 */ /* 0x000fca00078ef823 */
[----:B------:R-:W-:-:S04]  /*15110*/  IMAD R35, R25, 0x40, R35 ;  /* 0x0000004019237824 */ /* 0x000fc800078e0223 */
[----:B------:R-:W-:Y:S02]  /*15120*/  IMAD.MOV.U32 R0, RZ, RZ, R35 ;  /* 0x000000ffff007224 */ /* 0x000fe400078e0023 */
[----:B0-----:R-:W-:-:S05]  /*15130*/  @P6 IMAD.HI.U32 R3, R35, R3, RZ ;  /* 0x0000000323036227 */ /* 0x001fca00078e00ff */
[----:B-1----:R-:W-:Y:S01]  /*15140*/  @P6 SHF.R.U32.HI R0, RZ, R2, R3 ;  /* 0x00000002ff006219 */ /* 0x002fe20000011603 */
[----:B------:R-:W-:Y:S01]  /*15150*/  IMAD.WIDE.U32 R2, R36, UR4, RZ ;  /* 0x0000000424027c25 */ /* 0x000fe2000f8e00ff */
[----:B------:R-:W0:Y:S03]  /*15160*/  S2R R7, SR_TID.X ;  /* 0x0000000000077919 */ /* 0x000e260000002100 */
        /* <DEDUP_REMOVED lines=21> */
[----:B---3--:R-:W-:Y:S02]  /*152c0*/  IMAD R0, R5, R0, R35 ;  /* 0x0000000005007224 */ /* 0x008fe400078e0223 */
        /* <DEDUP_REMOVED lines=15> */
[----:B-----5:R-:W-:Y:S01]  /*153c0*/  IMAD R3, R9, R5, RZ ;  /* 0x0000000509037224 */ /* 0x020fe200078e02ff */
[----:B------:R-:W-:Y:S01]  /*153d0*/  SHFL.IDX PT, R4, R2, RZ, 0x181f ;  /* 0x00181fff02047589 */ /* 0x000fe200000e0000 */
[----:B------:R-:W-:Y:S01]  /*153e0*/  IMAD R25, R25, 0x40, R8 ;  /* 0x0000004019197824 */ /* 0x000fe200078e0208 */
        /* <DEDUP_REMOVED lines=37> */
.L_x_8499:
        /* <DEDUP_REMOVED lines=12> */
.L_x_8416:
        /* <DEDUP_REMOVED lines=28> */
.L_x_8418:
[----:B------:R-:W-:Y:S05]  /*158c0*/  BSYNC B6 ;  /* 0x0000000000067941 */ /* 0x000fea0003800000 */
.L_x_8417:
        /* <DEDUP_REMOVED lines=163> */
.L_x_8509:
        /* <DEDUP_REMOVED lines=23> */
.L_x_8421:
[----:B------:R-:W-:Y:S05]  /*16470*/  BSYNC B0 ;  /* 0x0000000000007941 */ /* 0x000fea0003800000 */
.L_x_8420:
[----:B------:R-:W-:Y:S01]  /*16480*/  NOP ;  /* 0x0000000000007918 */ /* 0x000fe20000000000 */
[----:B------:R-:W-:-:S13]  /*16490*/  PLOP3.LUT P0, PT, PT, PT, PT, 0x80, 0x0 ;  /* 0x000000000000781c */ /* 0x000fda0003f0f070 */
.L_x_8422:
        /* <DEDUP_REMOVED lines=18> */
.L_x_8510:
[----:B------:R-:W-:Y:S05]  /*165c0*/  BSYNC B0 ;  /* 0x0000000000007941 */ /* 0x000fea0003800000 */
.L_x_8423:
[----:B------:R-:W-:-:S05]  /*165d0*/  IMAD.U32 R2, RZ, RZ, UR36 ;  /* 0x00000024ff027e24 */ /* 0x000fca000f8e00ff */
[----:B------:R-:W-:-:S13]  /*165e0*/  ISETP.NE.AND P0, PT, R2, 0x3, PT ;  /* 0x000000030200780c */ /* 0x000fda0003f05270 */
[----:B------:R-:W-:Y:S05]  /*165f0*/  @!P0 BRA `(.L_x_8425) ;  /* 0x0000000000048947 */ /* 0x000fea0003800000 */
[----:B------:R-:W-:Y:S01]  /*16600*/  BPT.TRAP 0x1 ;  /* 0x000000040000795c */ /* 0x000fe20000300000 */
.L_x_8425:
[----:B0-----:R-:W-:Y:S01]  /*16610*/  SHF.L.U32 R0, R23, 0x1f, RZ ;  /* 0x0000001f17007819 */ /* 0x001fe200000006ff */
[----:B------:R-:W-:Y:S03]  /*16620*/  BSSY B0, `(.L_x_8426) ;  /* 0x0000003000007945 */ /* 0x000fe60003800000 */
[----:B------:R-:W0:Y:S02]  /*16630*/  SYNCS.PHASECHK.TRANS64.TRYWAIT P0, [R22+URZ+0x38860], R0 ;  /* 0x03886000160075a7 */ /* 0x000e24000800017f */
[----:B0-----:R-:W-:Y:S05]  /*16640*/  @!P0 BRA `(.L_x_8427) ;  /* 0x0000004400fc8947 */ /* 0x001fea0003800000 */
.L_x_8511:
[----:B------:R-:W-:Y:S05]  /*16650*/  BSYNC B0 ;  /* 0x0000000000007941 */ /* 0x000fea0003800000 */
.L_x_8426:
        /* <DEDUP_REMOVED lines=108> */
.L_x_8521:
        /* <DEDUP_REMOVED lines=34> */
.L_x_8429:
        /* <DEDUP_REMOVED lines=11> */
.L_x_8430:
        /* <DEDUP_REMOVED lines=11> */
.L_x_8445:
        /* <DEDUP_REMOVED lines=44> */
.L_x_8433:
[----:B------:R-:W-:Y:S01]  /*17360*/  IMAD R6, R18, 0x8, R17 ;  /* 0x0000000812067824 */ /* 0x000fe200078e0211 */
[----:B------:R-:W-:Y:S01]  /*17370*/  SHF.L.U32 R20, R23, 0x1f, RZ ;  /* 0x0000001f17147819 */ /* 0x000fe200000006ff */
[----:B------:R-:W-:Y:S01]  /*17380*/  BSSY B1, `(.L_x_8434) ;  /* 0x0000004000017945 */ /* 0x000fe20003800000 */
[----:B------:R-:W-:Y:S02]  /*17390*/  SHF.R.S32.HI R9, RZ, 0x1f, R5 ;  /* 0x0000001fff097819 */ /* 0x000fe40000011405 */
[----:B------:R-:W0:Y:S02]  /*173a0*/  SYNCS.PHASECHK.TRANS64.TRYWAIT P0, [R6+URZ+0x38840], R20 ;  /* 0x03884014060075a7 */ /* 0x000e24000800017f */
[----:B0-----:R-:W-:Y:S05]  /*173b0*/  @!P0 BRA `(.L_x_8435) ;  /* 0x0000004000dc8947 */ /* 0x001fea0003800000 */
.L_x_8522:
[----:B------:R-:W-:Y:S05]  /*173c0*/  BSYNC B1 ;  /* 0x0000000000017941 */ /* 0x000fea0003800000 */
.L_x_8434:
        /* <DEDUP_REMOVED lines=40> */
.L_x_8532:
        /* <DEDUP_REMOVED lines=8> */
.L_x_8437:
        /* <DEDUP_REMOVED lines=11> */
.L_x_8438:
[----:B------:R2:W-:Y:S01]  /*17780*/  SYNCS.ARRIVE.TRANS64.A1T0 RZ, [R6+URZ+0x38830], RZ ;  /* 0x038830ff06ff79a7 */ /* 0x0005e2000810003f */
[----:B------:R-:W-:Y:S05]  /*17790*/  @!P2 BRA `(.L_x_8439) ;  /* 0x000000000004a947 */ /* 0x000fea0003800000 */
[----:B------:R-:W-:Y:S01]  /*177a0*/  BPT.TRAP 0x1 ;  /* 0x000000040000795c */ /* 0x000fe20000300000 */
.L_x_8439:
[----:B------:R-:W3:Y:S01]  /*177b0*/  SYNCS.PHASECHK.TRANS64.TRYWAIT P0, [R6+URZ+0x38860], R20 ;  /* 0x03886014060075a7 */ /* 0x000ee2000800017f */
[----:B------:R-:W-:Y:S04]  /*177c0*/  BSSY B1, `(.L_x_8440) ;  /* 0x0000002000017945 */ /* 0x000fe80003800000 */
[----:B---3--:R-:W-:Y:S05]  /*177d0*/  @!P0 BRA `(.L_x_8441) ;  /* 0x0000004400048947 */ /* 0x008fea0003800000 */
.L_x_8533:
[----:B------:R-:W-:Y:S05]  /*177e0*/  BSYNC B1 ;  /* 0x0000000000017941 */ /* 0x000fea0003800000 */
.L_x_8440:
        /* <DEDUP_REMOVED lines=79> */
.L_x_8543:
        /* <DEDUP_REMOVED lines=25> */
.L_x_8443:
        /* <DEDUP_REMOVED lines=11> */
.L_x_8444:
[----:B------:R1:W-:Y:S01]  /*17f20*/  SYNCS.ARRIVE.TRANS64.A1T0 RZ, [R6+URZ+0x38850], RZ ;  /* 0x038850ff06ff79a7 */ /* 0x0003e2000810003f */
[----:B------:R-:W-:Y:S05]  /*17f30*/  @P3 BRA `(.L_x_8445) ;  /* 0xfffffff000583947 */ /* 0x000fea000383ffff */
.L_x_8432:
[----:B------:R-:W-:Y:S05]  /*17f40*/  BSYNC B0 ;  /* 0x0000000000007941 */ /* 0x000fea0003800000 */
.L_x_8431:
        /* <DEDUP_REMOVED lines=21> */
.L_x_8447:
[----:B------:R-:W-:Y:S05]  /*180a0*/  BSYNC B0 ;  /* 0x0000000000007941 */ /* 0x000fea0003800000 */
.L_x_8446:
[----:B------:R-:W-:-:S07]  /*180b0*/  SEL R18, R18, RZ, P0 ;  /* 0x000000ff12127207 */ /* 0x000fce0000000000 */
.L_x_8400:
[----:B------:R-:W-:Y:S05]  /*180c0*/  BSYNC B7 ;  /* 0x0000000000077941 */ /* 0x000fea0003800000 */
.L_x_8398:
        /* <DEDUP_REMOVED lines=11> */
.L_x_8448:
        /* <DEDUP_REMOVED lines=43> */
.L_x_8553:
[----:B------:R-:W-:Y:S02]  /*18430*/  ULDC UR4, c[0x0][0xd38] ;  /* 0x00034e0000047ab9 */ /* 0x000fe40000000800 */
[----:B------:R-:W-:-:S04]  /*18440*/  IMAD.U32 R4, RZ, RZ, UR4 ;  /* 0x00000004ff047e24 */ /* 0x000fc8000f8e00ff */
[----:B-1----:R-:W-:-:S04]  /*18450*/  IMAD R5, R14, R4, RZ ;  /* 0x000000040e057224 */ /* 0x002fc800078e02ff */
[----:B------:R-:W-:-:S05]  /*18460*/  IMAD.IADD R6, R6, 0x1, R5 ;  /* 0x0000000106067824 */ /* 0x000fca00078e0205 */
[----:B------:R-:W-:-:S13]  /*18470*/  ISETP.GT.AND P6, PT, R6, R0, PT ;  /* 0x000000000600720c */ /* 0x000fda0003fc4270 */
[----:B------:R-:W-:Y:S05]  /*18480*/  @P6 BRA `(.L_x_8451) ;  /* 0x0000000000a46947 */ /* 0x000fea0003800000 */
.L_x_8454:
        /* <DEDUP_REMOVED lines=35> */
.L_x_8561:
[----:B------:R-:W-:Y:S02]  /*186c0*/  ULDC UR4, c[0x0][0xd38] ;  /* 0x00034e0000047ab9 */ /* 0x000fe40000000800 */
[----:B------:R-:W-:-:S04]  /*186d0*/  IMAD.U32 R4, RZ, RZ, UR4 ;  /* 0x00000004ff047e24 */ /* 0x000fc8000f8e00ff */
[----:B-1----:R-:W-:-:S04]  /*186e0*/  IMAD R5, R14, R4, RZ ;  /* 0x000000040e057224 */ /* 0x002fc800078e02ff */
[----:B------:R-:W-:-:S05]  /*186f0*/  IMAD.IADD R6, R5, 0x1, R6 ;  /* 0x0000000105067824 */ /* 0x000fca00078e0206 */
[----:B------:R-:W-:-:S13]  /*18700*/  ISETP.GT.AND P6, PT, R6, R0, PT ;  /* 0x000000000600720c */ /* 0x000fda0003fc4270 */
[----:B------:R-:W-:Y:S05]  /*18710*/  @!P6 BRA `(.L_x_8454) ;  /* 0xfffffffc005ce947 */ /* 0x000fea000383ffff */
.L_x_8451:
        /* <DEDUP_REMOVED lines=10> */
.L_x_8566:
[----:B------:R-:W-:-:S13]  /*187c0*/  ISETP.NE.AND P0, PT, R2, RZ, PT ;  /* 0x000000ff0200720c */ /* 0x000fda0003f05270 */
[----:B------:R-:W-:Y:S05]  /*187d0*/  @!P0 BRA `(.L_x_8456) ;  /* 0x0000000000108947 */ /* 0x000fea0003800000 */
[----:B------:R-:W-:Y:S01]  /*187e0*/  UMOV UR4, 0xffffffff ;  /* 0xffffffff00047882 */ /* 0x000fe20000000000 */
[----:B-1----:R-:W-:Y:S02]  /*187f0*/  VIADD R12, R12, 0xffffffff ;  /* 0xffffffff0c0c7836 */ /* 0x002fe40000000000 */
[----:B------:R-:W-:Y:S05]  /*18800*/  BRA.DIV UR4, `(.L_x_8457) ;  /* 0x0000004604347947 */ /* 0x000fea000b800000 */
[----:B------:R4:W1:Y:S02]  /*18810*/  SHFL.IDX PT, R24, R3, R12, 0x1f ;  /* 0x00001f0c03187589 */ /* 0x00086400000e0000 */
.L_x_8456:
        /* <DEDUP_REMOVED lines=59> */
.L_x_8458:
        /* <DEDUP_REMOVED lines=60> */
.L_x_8459:
[----:B------:R-:W-:-:S05]  /*18f90*/  LOP3.LUT R0, RZ, R3, RZ, 0x33, !PT ;  /* 0x00000003ff007212 */ /* 0x000fca00078e33ff */
[----:B------:R-:W-:Y:S01]  /*18fa0*/  IMAD.IADD R25, R25, 0x1, R0 ;  /* 0x0000000119197824 */ /* 0x000fe200078e0200 */
[----:B------:R-:W-:Y:S06]  /*18fb0*/  BRA `(.L_x_8460) ;  /* 0x00000000001c7947 */ /* 0x000fec0003800000 */
.L_x_8452:
[----:B------:R-:W-:Y:S01]  /*18fc0*/  UMOV UR4, URZ ;  /* 0x0000003f00047c82 */ /* 0x000fe20008000000 */
[----:B------:R-:W-:Y:S01]  /*18fd0*/  UMOV UR5, URZ ;  /* 0x0000003f00057c82 */ /* 0x000fe20008000000 */
[----:B------:R-:W-:Y:S01]  /*18fe0*/  ULDC UR6, c[0x0][0xd3c] ;  /* 0x00034f0000067ab9 */ /* 0x000fe20000000800 */
[----:B------:R-:W-:Y:S02]  /*18ff0*/  IMAD.MOV.U32 R24, RZ, RZ, R0 ;  /* 0x000000ffff187224 */ /* 0x000fe400078e0000 */
[----:B------:R-:W-:Y:S02]  /*19000*/  IMAD.U32 R25, RZ, RZ, UR4 ;  /* 0x00000004ff197e24 */ /* 0x000fe4000f8e00ff */
[----:B------:R-:W-:Y:S02]  /*19010*/  IMAD.U32 R26, RZ, RZ, UR5 ;  /* 0x00000005ff1a7e24 */ /* 0x000fe4000f8e00ff */
[----:B------:R-:W-:-:S07]  /*19020*/  IMAD.U32 R27, RZ, RZ, UR6 ;  /* 0x00000006ff1b7e24 */ /* 0x000fce000f8e00ff */
.L_x_8460:
        /* <DEDUP_REMOVED lines=10> */
.L_x_8449:
[----:B------:R-:W-:Y:S02]  /*190d0*/  ULDC UR4, c[0x0][0xd3c] ;  /* 0x00034f0000047ab9 */ /* 0x000fe40000000800 */
[----:B0-----:R-:W-:-:S13]  /*190e0*/  ISETP.GE.AND P0, PT, R27, UR4, PT ;  /* 0x000000041b007c0c */ /* 0x001fda000bf06270 */
[----:B------:R-:W-:Y:S05]  /*190f0*/  @!P0 BRA `(.L_x_8461) ;  /* 0xffffffa000cc8947 */ /* 0x000fea000383ffff */
[----:B------:R-:W-:Y:S05]  /*19100*/  BSYNC B8 ;  /* 0x0000000000087941 */ /* 0x000fea0003800000 */
.L_x_8392:
        /* <DEDUP_REMOVED lines=12> */
.L_x_8569:
[----:B------:R-:W-:Y:S05]  /*191d0*/  BSYNC B0 ;  /* 0x0000000000007941 */ /* 0x000fea0003800000 */
.L_x_8462:
[----:B------:R-:W-:-:S03]  /*191e0*/  UMOV UR4, 0xffffffff ;  /* 0xffffffff00047882 */ /* 0x000fc60000000000 */
[----:B------:R-:W-:Y:S05]  /*191f0*/  BRA.DIV UR4, `(.L_x_8464) ;  /* 0x0000003a04f47947 */ /* 0x000fea000b800000 */
[----:B0-----:R-:W0:Y:S02]  /*19200*/  S2R R0, SR_TID.X ;  /* 0x0000000000007919 */ /* 0x001e240000002100 */
[----:B0-----:R-:W-:-:S04]  /*19210*/  SHF.R.U32.HI R0, RZ, 0x5, R0 ;  /* 0x00000005ff007819 */ /* 0x001fc80000011600 */
[----:B------:R-:W-:-:S05]  /*19220*/  LOP3.LUT R0, R0, 0x3, RZ, 0xc0, !PT ;  /* 0x0000000300007812 */ /* 0x000fca00078ec0ff */
[----:B------:R0:W1:Y:S02]  /*19230*/  SHFL.IDX PT, R14, R0, RZ, 0x1f ;  /* 0x00001fff000e7589 */ /* 0x00006400000e0000 */
.L_x_8572:
[----:B-1----:R-:W-:Y:S01]  /*19240*/  ISETP.NE.AND P0, PT, R14, RZ, PT ;  /* 0x000000ff0e00720c */ /* 0x002fe20003f05270 */
[----:B------:R-:W-:-:S12]  /*19250*/  BSSY B0, `(.L_x_8465) ;  /* 0x0000024000007945 */ /* 0x000fd80003800000 */
[----:B------:R-:W-:Y:S05]  /*19260*/  @P0 BRA `(.L_x_8466) ;  /* 0x0000000000880947 */ /* 0x000fea0003800000 */
[----:B------:R-:W-:-:S03]  /*19270*/  UMOV UR4, 0xffffffff ;  /* 0xffffffff00047882 */ /* 0x000fc60000000000 */
[----:B------:R-:W-:Y:S05]  /*19280*/  BRA.DIV UR4, `(.L_x_8467) ;  /* 0x0000003e04047947 */ /* 0x000fea000b800000 */
[----:B------:R-:W-:-:S13]  /*19290*/  ELECT P6, URZ, PT ;  /* 0x00000000003f782f */ /* 0x000fda00038c0000 */
.L_x_8575:
[----:B------:R-:W-:Y:S05]  /*192a0*/  @!P6 BRA `(.L_x_8466) ;  /* 0x000000000078e947 */ /* 0x000fea0003800000 */
[----:B------:R-:W-:-:S06]  /*192b0*/  ULOP3.LUT UR4, UR40, 0x2, URZ, 0xfc, !UPT ;  /* 0x0000000228047892 */ /* 0x000fcc000f8efc3f */
[----:B0-----:R-:W-:-:S05]  /*192c0*/  IMAD.U32 R0, RZ, RZ, UR4 ;  /* 0x00000004ff007e24 */ /* 0x001fca000f8e00ff */
[----:B------:R-:W-:-:S13]  /*192d0*/  ISETP.NE.AND P0, PT, R0, 0x3, PT ;  /* 0x000000030000780c */ /* 0x000fda0003f05270 */
[----:B------:R-:W-:Y:S05]  /*192e0*/  @!P0 BRA `(.L_x_8468) ;  /* 0x0000000000048947 */ /* 0x000fea0003800000 */
[----:B------:R-:W-:Y:S01]  /*192f0*/  BPT.TRAP 0x1 ;  /* 0x000000040000795c */ /* 0x000fe20000300000 */
.L_x_8468:
[C---:B------:R-:W-:Y:S01]  /*19300*/  IMAD R3, R18.reuse, 0x8, R5 ;  /* 0x0000000812037824 */ /* 0x040fe200078e0205 */
[----:B------:R-:W-:Y:S01]  /*19310*/  SHF.L.U32 R2, R23, 0x1f, RZ ;  /* 0x0000001f17027819 */ /* 0x000fe200000006ff */
[----:B------:R-:W-:-:S03]  /*19320*/  VIADD R18, R18, 0x1 ;  /* 0x0000000112127836 */ /* 0x000fc60000000000 */
[----:B------:R-:W0:Y:S02]  /*19330*/  SYNCS.PHASECHK.TRANS64.TRYWAIT P1, [R3+URZ+0x38840], R2 ;  /* 0x03884002030075a7 */ /* 0x000e24000802017f */
[----:B------:R-:W-:-:S04]  /*19340*/  ISETP.NE.AND P2, PT, R18, 0x2, PT ;  /* 0x000000021200780c */ /* 0x000fc80003f45270 */
[----:B------:R-:W-:Y:S01]  /*19350*/  SEL R0, RZ, 0x1, P2 ;  /* 0x00000001ff007807 */ /* 0x000fe20001000000 */
[----:B0-----:R-:W-:Y:S08]  /*19360*/  @!P1 BRA `(.L_x_8469) ;  /* 0x0000003800ec9947 */ /* 0x001ff00003800000 */
.L_x_8576:
[----:B------:R-:W-:Y:S02]  /*19370*/  SEL R18, R18, RZ, P2 ;  /* 0x000000ff12127207 */ /* 0x000fe40001000000 */
[----:B------:R-:W-:Y:S01]  /*19380*/  LOP3.LUT R0, R23, R0, RZ, 0x3c, !PT ;  /* 0x0000000017007212 */ /* 0x000fe200078e3cff */
[----:B------:R-:W-:Y:S06]  /*19390*/  @!P0 BRA `(.L_x_8470) ;  /* 0x0000000000048947 */ /* 0x000fec0003800000 */
[----:B------:R-:W-:Y:S01]  /*193a0*/  BPT.TRAP 0x1 ;  /* 0x000000040000795c */ /* 0x000fe20000300000 */
.L_x_8470:
[----:B------:R-:W-:Y:S01]  /*193b0*/  IMAD R5, R18, 0x8, R5 ;  /* 0x0000000812057824 */ /* 0x000fe200078e0205 */
[----:B------:R-:W-:-:S04]  /*193c0*/  SHF.L.U32 R0, R0, 0x1f, RZ ;  /* 0x0000001f00007819 */ /* 0x000fc800000006ff */
[----:B------:R-:W1:Y:S02]  /*193d0*/  SYNCS.PHASECHK.TRANS64.TRYWAIT P1, [R5+URZ+0x38840], R0 ;  /* 0x03884000050075a7 */ /* 0x000e64000802017f */
[----:B-1----:R-:W-:Y:S05]  /*193e0*/  @!P1 BRA `(.L_x_8471) ;  /* 0x0000003800e09947 */ /* 0x002fea0003800000 */
.L_x_8577:
[----:B------:R-:W-:Y:S05]  /*193f0*/  @!P0 BRA `(.L_x_8472) ;  /* 0x0000000000048947 */ /* 0x000fea0003800000 */
[----:B------:R-:W-:Y:S01]  /*19400*/  BPT.TRAP 0x1 ;  /* 0x000000040000795c */ /* 0x000fe20000300000 */
.L_x_8472:
[----:B------:R-:W5:Y:S02]  /*19410*/  SYNCS.PHASECHK.TRANS64.TRYWAIT P1, [R3+URZ+0x38860], R2 ;  /* 0x03886002030075a7 */ /* 0x000f64000802017f */
[----:B-----5:R-:W-:Y:S05]  /*19420*/  @!P1 BRA `(.L_x_8473) ;  /* 0x0000003800e49947 */ /* 0x020fea0003800000 */
.L_x_8578:
[----:B------:R-:W-:Y:S05]  /*19430*/  @!P0 BRA `(.L_x_8474) ;  /* 0x0000000000048947 */ /* 0x000fea0003800000 */
[----:B------:R-:W-:Y:S01]  /*19440*/  BPT.TRAP 0x1 ;  /* 0x000000040000795c */ /* 0x000fe20000300000 */
.L_x_8474:
[----:B------:R0:W0:Y:S02]  /*19450*/  SYNCS.PHASECHK.TRANS64.TRYWAIT P0, [R5+URZ+0x38860], R0 ;  /* 0x03886000050075a7 */ /* 0x000024000800017f */
[----:B0-----:R-:W-:Y:S05]  /*19460*/  @!P0 NANOSLEEP.SYNCS 0x989680 ;  /* 0x009896800000895d */ /* 0x001fea0003900000 */
[----:B------:R-:W0:Y:S02]  /*19470*/  @!P0 SYNCS.PHASECHK.TRANS64 P0, [R5+URZ+0x38860], R0 ;  /* 0x03886000050085a7 */ /* 0x000e24000800007f */
[----:B0-----:R-:W-:Y:S05]  /*19480*/  @!P0 BRA `(.L_x_8474) ;  /* 0xfffffffc00f08947 */ /* 0x001fea000383ffff */
.L_x_8466:
[----:B------:R-:W-:Y:S05]  /*19490*/  BSYNC B0 ;  /* 0x0000000000007941 */ /* 0x000fea0003800000 */
.L_x_8465:
[----:B------:R-:W-:Y:S05]  /*194a0*/  EXIT ;  /* 0x000000000000794d */ /* 0x000fea0003800000 */
.L_x_8331:
[----:B0-----:R0:W1:Y:S02]  /*194b0*/  SYNCS.PHASECHK.TRANS64.TRYWAIT P1, [R17+URZ+0x38800], R6 ;  /* 0x03880006110075a7 */ /* 0x001064000802017f */
[----:B-1----:R-:W-:Y:S05]  /*194c0*/  @!P1 NANOSLEEP.SYNCS 0x989680 ;  /* 0x009896800000995d */ /* 0x002fea0003900000 */
[----:B------:R-:W1:Y:S02]  /*194d0*/  @!P1 SYNCS.PHASECHK.TRANS64 P1, [R17+URZ+0x38800], R6 ;  /* 0x03880006110095a7 */ /* 0x000e64000802007f */
[----:B-1----:R-:W-:Y:S05]  /*194e0*/  @!P1 BRA `(.L_x_8331) ;  /* 0xfffffffc00f09947 */ /* 0x002fea000383ffff */
[----:B------:R-:W-:Y:S05]  /*194f0*/  BRA `(.L_x_8475) ;  /* 0xfffffeac00487947 */ /* 0x000fea000383ffff */
.L_x_8335:
[----:B--2---:R2:W3:Y:S02]  /*19500*/  SYNCS.PHASECHK.TRANS64.TRYWAIT P1, [R9+URZ+0x38830], R8 ;  /* 0x03883008090075a7 */ /* 0x0044e4000802017f */
[----:B---3--:R-:W-:Y:S05]  /*19510*/  @!P1 NANOSLEEP.SYNCS 0x989680 ;  /* 0x009896800000995d */ /* 0x008fea0003900000 */
[----:B------:R-:W3:Y:S02]  /*19520*/  @!P1 SYNCS.PHASECHK.TRANS64 P1, [R9+URZ+0x38830], R8 ;  /* 0x03883008090095a7 */ /* 0x000ee4000802007f */
[----:B---3--:R-:W-:Y:S05]  /*19530*/  @!P1 BRA `(.L_x_8335) ;  /* 0xfffffffc00f09947 */ /* 0x008fea000383ffff */
[----:B------:R-:W-:Y:S05]  /*19540*/  BRA `(.L_x_8334) ;  /* 0xfffffeac006c7947 */ /* 0x000fea000383ffff */
.L_x_8336:
[----:B---3--:R3:W4:Y:S02]  /*19550*/  SYNCS.PHASECHK.TRANS64.TRYWAIT P1, [R17+URZ+0x38810], R6 ;  /* 0x03881006110075a7 */ /* 0x008724000802017f */
[----:B----4-:R-:W-:Y:S05]  /*19560*/  @!P1 NANOSLEEP.SYNCS 0x989680 ;  /* 0x009896800000995d */ /* 0x010fea0003900000 */
[----:B------:R-:W4:Y:S02]  /*19570*/  @!P1 SYNCS.PHASECHK.TRANS64 P1, [R17+URZ+0x38810], R6 ;  /* 0x03881006110095a7 */ /* 0x000f24000802007f */
[----:B----4-:R-:W-:Y:S05]  /*19580*/  @!P1 BRA `(.L_x_8336) ;  /* 0xfffffffc00f09947 */ /* 0x010fea000383ffff */
[----:B------:R-:W-:Y:S05]  /*19590*/  BRA `(.L_x_8476) ;  /* 0xfffffeac00f87947 */ /* 0x000fea000383ffff */
.L_x_8340:
[----:B------:R0:W0:Y:S02]  /*195a0*/  SYNCS.PHASECHK.TRANS64.TRYWAIT P1, [R9+URZ+0x38850], R8 ;  /* 0x03885008090075a7 */ /* 0x000024000802017f */
[----:B0-----:R-:W-:Y:S05]  /*195b0*/  @!P1 NANOSLEEP.SYNCS 0x989680 ;  /* 0x009896800000995d */ /* 0x001fea0003900000 */
[----:B------:R-:W0:Y:S02]  /*195c0*/  @!P1 SYNCS.PHASECHK.TRANS64 P1, [R9+URZ+0x38850], R8 ;  /* 0x03885008090095a7 */ /* 0x000e24000802007f */
[----:B0-----:R-:W-:Y:S05]  /*195d0*/  @!P1 BRA `(.L_x_8340) ;  /* 0xfffffffc00f09947 */ /* 0x001fea000383ffff */
[----:B------:R-:W-:Y:S05]  /*195e0*/  BRA `(.L_x_8339) ;  /* 0xfffffeb000287947 */ /* 0x000fea000383ffff */
.L_x_8347:
[----:B-1----:R1:W2:Y:S02]  /*195f0*/  SYNCS.PHASECHK.TRANS64.TRYWAIT P1, [R9+URZ+0x38830], R7 ;  /* 0x03883007090075a7 */ /* 0x0022a4000802017f */
[----:B--2---:R-:W-:Y:S05]  /*19600*/  @!P1 NANOSLEEP.SYNCS 0x989680 ;  /* 0x009896800000995d */ /* 0x004fea0003900000 */
[----:B------:R-:W2:Y:S02]  /*19610*/  @!P1 SYNCS.PHASECHK.TRANS64 P1, [R9+URZ+0x38830], R7 ;  /* 0x03883007090095a7 */ /* 0x000ea4000802007f */
[----:B--2---:R-:W-:Y:S05]  /*19620*/  @!P1 BRA `(.L_x_8347) ;  /* 0xfffffffc00f09947 */ /* 0x004fea000383ffff */
[----:B------:R-:W-:Y:S05]  /*19630*/  BRA `(.L_x_8346) ;  /* 0xfffffed800447947 */ /* 0x000fea000383ffff */
.L_x_8351:
[----:B---3--:R3:W4:Y:S02]  /*19640*/  SYNCS.PHASECHK.TRANS64.TRYWAIT P1, [R9+URZ+0x38850], R7 ;  /* 0x03885007090075a7 */ /* 0x008724000802017f */
[----:B----4-:R-:W-:Y:S05]  /*19650*/  @!P1 NANOSLEEP.SYNCS 0x989680 ;  /* 0x009896800000995d */ /* 0x010fea0003900000 */
[----:B------:R-:W4:Y:S02]  /*19660*/  @!P1 SYNCS.PHASECHK.TRANS64 P1, [R9+URZ+0x38850], R7 ;  /* 0x03885007090095a7 */ /* 0x000f24000802007f */
[----:B----4-:R-:W-:Y:S05]  /*19670*/  @!P1 BRA `(.L_x_8351) ;  /* 0xfffffffc00f09947 */ /* 0x010fea000383ffff */
[----:B------:R-:W-:Y:S05]  /*19680*/  BRA `(.L_x_8350) ;  /* 0xfffffed800a07947 */ /* 0x000fea000383ffff */
.L_x_8359:
[----:B-1----:R1:W2:Y:S02]  /*19690*/  SYNCS.PHASECHK.TRANS64.TRYWAIT P1, [R9+URZ+0x38830], R7 ;  /* 0x03883007090075a7 */ /* 0x0022a4000802017f */
[----:B--2---:R-:W-:Y:S05]  /*196a0*/  @!P1 NANOSLEEP.SYNCS 0x989680 ;  /* 0x009896800000995d */ /* 0x004fea0003900000 */
[----:B------:R-:W2:Y:S02]  /*196b0*/  @!P1 SYNCS.PHASECHK.TRANS64 P1, [R9+URZ+0x38830], R7 ;  /* 0x03883007090095a7 */ /* 0x000ea4000802007f */
[----:B--2---:R-:W-:Y:S05]  /*196c0*/  @!P1 BRA `(.L_x_8359) ;  /* 0xfffffffc00f09947 */ /* 0x004fea000383ffff */
[----:B------:R-:W-:Y:S05]  /*196d0*/  BRA `(.L_x_8358) ;  /* 0xffffff0800f87947 */ /* 0x000fea000383ffff */
.L_x_8363:
[----:B---3--:R3:W4:Y:S02]  /*196e0*/  SYNCS.PHASECHK.TRANS64.TRYWAIT P1, [R9+URZ+0x38850], R7 ;  /* 0x03885007090075a7 */ /* 0x008724000802017f */
[----:B----4-:R-:W-:Y:S05]  /*196f0*/  @!P1 NANOSLEEP.SYNCS 0x989680 ;  /* 0x009896800000995d */ /* 0x010fea0003900000 */
[----:B------:R-:W4:Y:S02]  /*19700*/  @!P1 SYNCS.PHASECHK.TRANS64 P1, [R9+URZ+0x38850], R7 ;  /* 0x03885007090095a7 */ /* 0x000f24000802007f */
[----:B----4-:R-:W-:Y:S05]  /*19710*/  @!P1 BRA `(.L_x_8363) ;  /* 0xfffffffc00f09947 */ /* 0x010fea000383ffff */
[----:B------:R-:W-:Y:S05]  /*19720*/  BRA `(.L_x_8362) ;  /* 0xffffff0c005c7947 */ /* 0x000fea000383ffff */
.L_x_8406:
        /* <DEDUP_REMOVED lines=11> */
.L_x_8478:
[----:B------:R-:W-:Y:S05]  /*197e0*/  BSYNC B0 ;  /* 0x0000000000007941 */ /* 0x000fea0003800000 */
.L_x_8477:
[----:B------:R-:W-:Y:S05]  /*197f0*/  BRA `(.L_x_8479) ;  /* 0xffffffac001c7947 */ /* 0x000fea000383ffff */
.L_x_8409:
[----:B0-----:R0:W1:Y:S02]  /*19800*/  SYNCS.PHASECHK.TRANS64.TRYWAIT P0, [R22+URZ+0x38840], R0 ;  /* 0x03884000160075a7 */ /* 0x001064000800017f */
[----:B-1----:R-:W-:Y:S05]  /*19810*/  @!P0 NANOSLEEP.SYNCS 0x989680 ;  /* 0x009896800000895d */ /* 0x002fea0003900000 */
[----:B------:R-:W1:Y:S02]  /*19820*/  @!P0 SYNCS.PHASECHK.TRANS64 P0, [R22+URZ+0x38840], R0 ;  /* 0x03884000160085a7 */ /* 0x000e64000800007f */
[----:B-1----:R-:W-:Y:S05]  /*19830*/  @!P0 BRA `(.L_x_8409) ;  /* 0xfffffffc00f08947 */ /* 0x002fea000383ffff */
[----:B------:R-:W-:Y:S05]  /*19840*/  BRA `(.L_x_8480) ;  /* 0xffffffb000187947 */ /* 0x000fea000383ffff */
.L_x_8410:
        /* <DEDUP_REMOVED lines=8> */
.L_x_8482:
[----:B------:R-:W-:Y:S05]  /*198d0*/  BSYNC B0 ;  /* 0x0000000000007941 */ /* 0x000fea0003800000 */
.L_x_8481:
        /* <DEDUP_REMOVED lines=9> */
.L_x_8483:
[----:B------:R-:W-:Y:S02]  /*19970*/  IMAD.MOV.U32 R13, RZ, RZ, R5 ;  /* 0x000000ffff0d7224 */ /* 0x000fe400078e0005 */
[----:B------:R-:W-:Y:S02]  /*19980*/  IMAD.MOV.U32 R12, RZ, RZ, 0x1 ;  /* 0x00000001ff0c7424 */ /* 0x000fe400078e00ff */
[----:B------:R-:W-:-:S07]  /*19990*/  IMAD.MOV.U32 R3, RZ, RZ, R14 ;  /* 0x000000ffff037224 */ /* 0x000fce00078e000e */
[----:B------:R-:W-:Y:S05]  /*199a0*/  WARPSYNC.COLLECTIVE R15, `(.L_x_8484) ;  /* 0x000000000f087348 */ /* 0x000fea0003c00000 */
[----:B------:R0:W1:Y:S02]  /*199b0*/  SHFL.IDX P6, R14, R13, R12, R11 ;  /* 0x0000000c0d0e7389 */ /* 0x00006400000c000b */
[----:B01----:R-:W-:Y:S01]  /*199c0*/  ENDCOLLECTIVE ;  /* 0x000000000000791b */ /* 0x003fe20003800000 */
.L_x_8484:
        /* <DEDUP_REMOVED lines=15> */
.L_x_8485:
[----:B------:R-:W-:Y:S02]  /*19ac0*/  @P0 IMAD R6, R4, 0x2, R17 ;  /* 0x0000000204060824 */ /* 0x000fe400078e0211 */
[----:B------:R-:W-:Y:S02]  /*19ad0*/  IMAD.MOV.U32 R13, RZ, RZ, R5 ;  /* 0x000000ffff0d7224 */ /* 0x000fe400078e0005 */
[----:B------:R-:W-:Y:S02]  /*19ae0*/  IMAD.MOV.U32 R12, RZ, RZ, 0x2 ;  /* 0x00000002ff0c7424 */ /* 0x000fe400078e00ff */
[----:B------:R-:W-:-:S07]  /*19af0*/  IMAD.MOV.U32 R3, RZ, RZ, R14 ;  /* 0x000000ffff037224 */ /* 0x000fce00078e000e */
[----:B------:R-:W-:Y:S05]  /*19b00*/  WARPSYNC.COLLECTIVE R15, `(.L_x_8486) ;  /* 0x000000000f087348 */ /* 0x000fea0003c00000 */
[----:B------:R0:W1:Y:S02]  /*19b10*/  SHFL.IDX P6, R14, R13, R12, R11 ;  /* 0x0000000c0d0e7389 */ /* 0x00006400000c000b */
[----:B01----:R-:W-:Y:S01]  /*19b20*/  ENDCOLLECTIVE ;  /* 0x000000000000791b */ /* 0x003fe20003800000 */
.L_x_8486:
        /* <DEDUP_REMOVED lines=15> */
.L_x_8487:
[----:B------:R-:W-:Y:S02]  /*19c20*/  @P0 IMAD R6, R4, 0x2, R17 ;  /* 0x0000000204060824 */ /* 0x000fe400078e0211 */
[----:B------:R-:W-:Y:S02]  /*19c30*/  IMAD.MOV.U32 R13, RZ, RZ, R5 ;  /* 0x000000ffff0d7224 */ /* 0x000fe400078e0005 */
[----:B------:R-:W-:Y:S02]  /*19c40*/  IMAD.MOV.U32 R12, RZ, RZ, 0x3 ;  /* 0x00000003ff0c7424 */ /* 0x000fe400078e00ff */
[----:B------:R-:W-:-:S07]  /*19c50*/  IMAD.MOV.U32 R3, RZ, RZ, R14 ;  /* 0x000000ffff037224 */ /* 0x000fce00078e000e */
[----:B------:R-:W-:Y:S05]  /*19c60*/  WARPSYNC.COLLECTIVE R15, `(.L_x_8488) ;  /* 0x000000000f087348 */ /* 0x000fea0003c00000 */
[----:B------:R0:W1:Y:S02]  /*19c70*/  SHFL.IDX P6, R14, R13, R12, R11 ;  /* 0x0000000c0d0e7389 */ /* 0x00006400000c000b */
[----:B01----:R-:W-:Y:S01]  /*19c80*/  ENDCOLLECTIVE ;  /* 0x000000000000791b */ /* 0x003fe20003800000 */
.L_x_8488:
        /* <DEDUP_REMOVED lines=10> */
.L_x_8489:
[----:B------:R-:W-:Y:S01]  /*19d30*/  @!PT LDS RZ, [RZ] ;  /* 0x00000000fffff984 */ /* 0x000fe20000000800 */
[----:B------:R-:W-:Y:S01]  /*19d40*/  @!PT LDS RZ, [RZ] ;  /* 0x00000000fffff984 */ /* 0x000fe20000000800 */
[----:B------:R-:W-:Y:S01]  /*19d50*/  @!PT LDS RZ, [RZ] ;  /* 0x00000000fffff984 */ /* 0x000fe20000000800 */
[----:B------:R0:W-:Y:S01]  /*19d60*/  @P0 LDGSTS.E.BYPASS.LTC128B.128 [R6+0x23400], desc[UR42][R2.64], !P2 ;  /* 0x2340000002060fae */ /* 0x0001e2000d101d6a */
[----:B------:R-:W-:Y:S01]  /*19d70*/  IMAD.MOV.U32 R0, RZ, RZ, R14 ;  /* 0x000000ffff007224 */ /* 0x000fe200078e000e */
[----:B------:R-:W-:Y:S06]  /*19d80*/  BRA `(.L_x_8490) ;  /* 0xffffffac00cc7947 */ /* 0x000fec000383ffff */
.L_x_8415:
        /* <DEDUP_REMOVED lines=10> */
.L_x_8491:
        /* <DEDUP_REMOVED lines=9> */
.L_x_8492:
[----:B------:R-:W-:Y:S02]  /*19ec0*/  IMAD.MOV.U32 R13, RZ, RZ, R2 ;  /* 0x000000ffff0d7224 */ /* 0x000fe400078e0002 */
[----:B------:R-:W-:Y:S02]  /*19ed0*/  IMAD.MOV.U32 R12, RZ, RZ, 0x1 ;  /* 0x00000001ff0c7424 */ /* 0x000fe400078e00ff */
[----:B------:R-:W-:-:S07]  /*19ee0*/  IMAD.MOV.U32 R5, RZ, RZ, R14 ;  /* 0x000000ffff057224 */ /* 0x000fce00078e000e */
[----:B------:R-:W-:Y:S05]  /*19ef0*/  WARPSYNC.COLLECTIVE R15, `(.L_x_8493) ;  /* 0x000000000f087348 */ /* 0x000fea0003c00000 */
[----:B------:R0:W1:Y:S02]  /*19f00*/  SHFL.IDX P6, R14, R13, R12, R11 ;  /* 0x0000000c0d0e7389 */ /* 0x00006400000c000b */
[----:B01----:R-:W-:Y:S01]  /*19f10*/  ENDCOLLECTIVE ;  /* 0x000000000000791b */ /* 0x003fe20003800000 */
.L_x_8493:
        /* <DEDUP_REMOVED lines=15> */
.L_x_8494:
        /* <DEDUP_REMOVED lines=8> */
.L_x_8495:
        /* <DEDUP_REMOVED lines=16> */
.L_x_8496:
[----:B------:R-:W-:Y:S01]  /*1a190*/  @P2 LOP3.LUT R16, R16, 0x40, RZ, 0xfc, !PT ;  /* 0x0000004010102812 */ /* 0x000fe200078efcff */
[----:B------:R-:W-:Y:S02]  /*1a1a0*/  IMAD.MOV.U32 R13, RZ, RZ, R2 ;  /* 0x000000ffff0d7224 */ /* 0x000fe400078e0002 */
[----:B------:R-:W-:Y:S02]  /*1a1b0*/  IMAD.MOV.U32 R12, RZ, RZ, 0x3 ;  /* 0x00000003ff0c7424 */ /* 0x000fe400078e00ff */
[----:B------:R-:W-:-:S07]  /*1a1c0*/  IMAD.MOV.U32 R5, RZ, RZ, R14 ;  /* 0x000000ffff057224 */ /* 0x000fce00078e000e */
[----:B------:R-:W-:Y:S05]  /*1a1d0*/  WARPSYNC.COLLECTIVE R15, `(.L_x_8497) ;  /* 0x000000000f087348 */ /* 0x000fea0003c00000 */
[----:B------:R0:W1:Y:S02]  /*1a1e0*/  SHFL.IDX P6, R14, R13, R12, R11 ;  /* 0x0000000c0d0e7389 */ /* 0x00006400000c000b */
[----:B01----:R-:W-:Y:S01]  /*1a1f0*/  ENDCOLLECTIVE ;  /* 0x000000000000791b */ /* 0x003fe20003800000 */
.L_x_8497:
        /* <DEDUP_REMOVED lines=14> */
.L_x_8498:
[----:B------:R-:W-:Y:S01]  /*1a2e0*/  IMAD.MOV.U32 R0, RZ, RZ, R14 ;  /* 0x000000ffff007224 */ /* 0x000fe200078e000e */
[----:B------:R-:W-:Y:S06]  /*1a2f0*/  BRA `(.L_x_8499) ;  /* 0xffffffb000d07947 */ /* 0x000fec000383ffff */
.L_x_8419:
        /* <DEDUP_REMOVED lines=47> */
.L_x_8501:
[----:B------:R-:W-:Y:S05]  /*1a5f0*/  BSYNC B0 ;  /* 0x0000000000007941 */ /* 0x000fea0003800000 */
.L_x_8500:
        /* <DEDUP_REMOVED lines=11> */
.L_x_8502:
        /* <DEDUP_REMOVED lines=39> */
.L_x_8503:
[----:B------:R-:W-:Y:S02]  /*1a920*/  IMAD.MOV.U32 R13, RZ, RZ, R0 ;  /* 0x000000ffff0d7224 */ /* 0x000fe400078e0000 */
[----:B------:R-:W-:-:S07]  /*1a930*/  IMAD.MOV.U32 R7, RZ, RZ, R14 ;  /* 0x000000ffff077224 */ /* 0x000fce00078e000e */
[----:B------:R-:W-:Y:S05]  /*1a940*/  WARPSYNC.COLLECTIVE R15, `(.L_x_8504) ;  /* 0x000000000f087348 */ /* 0x000fea0003c00000 */
[----:B------:R0:W1:Y:S02]  /*1a950*/  SHFL.IDX P6, R14, R13, R12, R11 ;  /* 0x0000000c0d0e7389 */ /* 0x00006400000c000b */
[----:B01----:R-:W-:Y:S01]  /*1a960*/  ENDCOLLECTIVE ;  /* 0x000000000000791b */ /* 0x003fe20003800000 */
.L_x_8504:
        /* <DEDUP_REMOVED lines=33> */
.L_x_8505:
[----:B------:R-:W-:Y:S02]  /*1ab80*/  IMAD.MOV.U32 R13, RZ, RZ, R0 ;  /* 0x000000ffff0d7224 */ /* 0x000fe400078e0000 */
[----:B------:R-:W-:-:S07]  /*1ab90*/  IMAD.MOV.U32 R7, RZ, RZ, R14 ;  /* 0x000000ffff077224 */ /* 0x000fce00078e000e */
[----:B------:R-:W-:Y:S05]  /*1aba0*/  WARPSYNC.COLLECTIVE R15, `(.L_x_8506) ;  /* 0x000000000f087348 */ /* 0x000fea0003c00000 */
[----:B------:R0:W1:Y:S02]  /*1abb0*/  SHFL.IDX P6, R14, R13, R12, R11 ;  /* 0x0000000c0d0e7389 */ /* 0x00006400000c000b */
[----:B01----:R-:W-:Y:S01]  /*1abc0*/  ENDCOLLECTIVE ;  /* 0x000000000000791b */ /* 0x003fe20003800000 */
.L_x_8506:
        /* <DEDUP_REMOVED lines=27> */
.L_x_8507:
[----:B------:R-:W-:Y:S02]  /*1ad80*/  IMAD.MOV.U32 R13, RZ, RZ, R0 ;  /* 0x000000ffff0d7224 */ /* 0x000fe400078e0000 */
[----:B------:R-:W-:-:S07]  /*1ad90*/  IMAD.MOV.U32 R6, RZ, RZ, R14 ;  /* 0x000000ffff067224 */ /* 0x000fce00078e000e */
[----:B------:R-:W-:Y:S05]  /*1ada0*/  WARPSYNC.COLLECTIVE R15, `(.L_x_8508) ;  /* 0x000000000f087348 */ /* 0x000fea0003c00000 */
[----:B------:R0:W1:Y:S02]  /*1adb0*/  SHFL.IDX P6, R14, R13, R12, R11 ;  /* 0x0000000c0d0e7389 */ /* 0x00006400000c000b */
[----:B01----:R-:W-:Y:S01]  /*1adc0*/  ENDCOLLECTIVE ;  /* 0x000000000000791b */ /* 0x003fe20003800000 */
.L_x_8508:
[----:B------:R-:W-:Y:S01]  /*1add0*/  IMAD.MOV.U32 R0, RZ, RZ, R14 ;  /* 0x000000ffff007224 */ /* 0x000fe200078e000e */
[----:B------:R-:W-:Y:S06]  /*1ade0*/  BRA `(.L_x_8509) ;  /* 0xffffffb400447947 */ /* 0x000fec000383ffff */
.L_x_8424:
[----:B0-----:R0:W1:Y:S02]  /*1adf0*/  SYNCS.PHASECHK.TRANS64.TRYWAIT P0, [R17+URZ+0x38820], R0 ;  /* 0x03882000110075a7 */ /* 0x001064000800017f */
[----:B-1----:R-:W-:Y:S05]  /*1ae00*/  @!P0 NANOSLEEP.SYNCS 0x989680 ;  /* 0x009896800000895d */ /* 0x002fea0003900000 */
[----:B------:R-:W1:Y:S02]  /*1ae10*/  @!P0 SYNCS.PHASECHK.TRANS64 P0, [R17+URZ+0x38820], R0 ;  /* 0x03882000110085a7 */ /* 0x000e64000800007f */
[----:B-1----:R-:W-:Y:S05]  /*1ae20*/  @!P0 BRA `(.L_x_8424) ;  /* 0xfffffffc00f08947 */ /* 0x002fea000383ffff */
[----:B------:R-:W-:Y:S05]  /*1ae30*/  BRA `(.L_x_8510) ;  /* 0xffffffb400e07947 */ /* 0x000fea000383ffff */
.L_x_8427:
[----:B0-----:R0:W1:Y:S02]  /*1ae40*/  SYNCS.PHASECHK.TRANS64.TRYWAIT P0, [R22+URZ+0x38860], R0 ;  /* 0x03886000160075a7 */ /* 0x001064000800017f */
[----:B-1----:R-:W-:Y:S05]  /*1ae50*/  @!P0 NANOSLEEP.SYNCS 0x989680 ;  /* 0x009896800000895d */ /* 0x002fea0003900000 */
[----:B------:R-:W1:Y:S02]  /*1ae60*/  @!P0 SYNCS.PHASECHK.TRANS64 P0, [R22+URZ+0x38860], R0 ;  /* 0x03886000160085a7 */ /* 0x000e64000800007f */
[----:B-1----:R-:W-:Y:S05]  /*1ae70*/  @!P0 BRA `(.L_x_8427) ;  /* 0xfffffffc00f08947 */ /* 0x002fea000383ffff */
[----:B------:R-:W-:Y:S05]  /*1ae80*/  BRA `(.L_x_8511) ;  /* 0xffffffb400f07947 */ /* 0x000fea000383ffff */
.L_x_8428:
        /* <DEDUP_REMOVED lines=8> */
.L_x_8513:
[----:B------:R-:W-:Y:S05]  /*1af10*/  BSYNC B0 ;  /* 0x0000000000007941 */ /* 0x000fea0003800000 */
.L_x_8512:
        /* <DEDUP_REMOVED lines=15> */
.L_x_8514:
        /* <DEDUP_REMOVED lines=39> */
.L_x_8515:
[----:B------:R-:W-:Y:S02]  /*1b280*/  IMAD.MOV.U32 R13, RZ, RZ, R4 ;  /* 0x000000ffff0d7224 */ /* 0x000fe400078e0004 */
[----:B------:R-:W-:-:S07]  /*1b290*/  IMAD.MOV.U32 R3, RZ, RZ, R14 ;  /* 0x000000ffff037224 */ /* 0x000fce00078e000e */
[----:B------:R-:W-:Y:S05]  /*1b2a0*/  WARPSYNC.COLLECTIVE R15, `(.L_x_8516) ;  /* 0x000000000f087348 */ /* 0x000fea0003c00000 */
[----:B------:R0:W1:Y:S02]  /*1b2b0*/  SHFL.IDX P6, R14, R13, R12, R11 ;  /* 0x0000000c0d0e7389 */ /* 0x00006400000c000b */
[----:B01----:R-:W-:Y:S01]  /*1b2c0*/  ENDCOLLECTIVE ;  /* 0x000000000000791b */ /* 0x003fe20003800000 */
.L_x_8516:
        /* <DEDUP_REMOVED lines=29> */
.L_x_8517:
[----:B------:R-:W-:Y:S02]  /*1b4a0*/  IMAD.MOV.U32 R13, RZ, RZ, R4 ;  /* 0x000000ffff0d7224 */ /* 0x000fe400078e0004 */
[----:B------:R-:W-:-:S07]  /*1b4b0*/  IMAD.MOV.U32 R7, RZ, RZ, R14 ;  /* 0x000000ffff077224 */ /* 0x000fce00078e000e */
[----:B------:R-:W-:Y:S05]  /*1b4c0*/  WARPSYNC.COLLECTIVE R15, `(.L_x_8518) ;  /* 0x000000000f087348 */ /* 0x000fea0003c00000 */
[----:B------:R0:W1:Y:S02]  /*1b4d0*/  SHFL.IDX P6, R14, R13, R12, R11 ;  /* 0x0000000c0d0e7389 */ /* 0x00006400000c000b */
[----:B01----:R-:W-:Y:S01]  /*1b4e0*/  ENDCOLLECTIVE ;  /* 0x000000000000791b */ /* 0x003fe20003800000 */
.L_x_8518:
        /* <DEDUP_REMOVED lines=29> */
.L_x_8519:
[----:B------:R-:W-:Y:S02]  /*1b6c0*/  IMAD.MOV.U32 R13, RZ, RZ, R4 ;  /* 0x000000ffff0d7224 */ /* 0x000fe400078e0004 */
[----:B------:R-:W-:-:S07]  /*1b6d0*/  IMAD.MOV.U32 R6, RZ, RZ, R14 ;  /* 0x000000ffff067224 */ /* 0x000fce00078e000e */
[----:B------:R-:W-:Y:S05]  /*1b6e0*/  WARPSYNC.COLLECTIVE R15, `(.L_x_8520) ;  /* 0x000000000f087348 */ /* 0x000fea0003c00000 */
[----:B------:R0:W1:Y:S02]  /*1b6f0*/  SHFL.IDX P6, R14, R13, R12, R11 ;  /* 0x0000000c0d0e7389 */ /* 0x00006400000c000b */
[----:B01----:R-:W-:Y:S01]  /*1b700*/  ENDCOLLECTIVE ;  /* 0x000000000000791b */ /* 0x003fe20003800000 */
.L_x_8520:
[----:B------:R-:W-:Y:S01]  /*1b710*/  IMAD.MOV.U32 R2, RZ, RZ, R14 ;  /* 0x000000ffff027224 */ /* 0x000fe200078e000e */
[----:B------:R-:W-:Y:S06]  /*1b720*/  BRA `(.L_x_8521) ;  /* 0xffffffb4007c7947 */ /* 0x000fec000383ffff */
.L_x_8435:
[----:B0-----:R0:W1:Y:S02]  /*1b730*/  SYNCS.PHASECHK.TRANS64.TRYWAIT P0, [R6+URZ+0x38840], R20 ;  /* 0x03884014060075a7 */ /* 0x001064000800017f */
[----:B-1----:R-:W-:Y:S05]  /*1b740*/  @!P0 NANOSLEEP.SYNCS 0x989680 ;  /* 0x009896800000895d */ /* 0x002fea0003900000 */
[----:B------:R-:W1:Y:S02]  /*1b750*/  @!P0 SYNCS.PHASECHK.TRANS64 P0, [R6+URZ+0x38840], R20 ;  /* 0x03884014060085a7 */ /* 0x000e64000800007f */
[----:B-1----:R-:W-:Y:S05]  /*1b760*/  @!P0 BRA `(.L_x_8435) ;  /* 0xfffffffc00f08947 */ /* 0x002fea000383ffff */
[----:B------:R-:W-:Y:S05]  /*1b770*/  BRA `(.L_x_8522) ;  /* 0xffffffbc00107947 */ /* 0x000fea000383ffff */
.L_x_8436:
        /* <DEDUP_REMOVED lines=8> */
.L_x_8524:
[----:B------:R-:W-:Y:S05]  /*1b800*/  BSYNC B1 ;  /* 0x0000000000017941 */ /* 0x000fea0003800000 */
.L_x_8523:
        /* <DEDUP_REMOVED lines=9> */
.L_x_8525:
[----:B------:R-:W-:Y:S02]  /*1b8a0*/  IMAD.MOV.U32 R13, RZ, RZ, R25 ;  /* 0x000000ffff0d7224 */ /* 0x000fe400078e0019 */
[----:B------:R-:W-:Y:S02]  /*1b8b0*/  IMAD.MOV.U32 R12, RZ, RZ, 0x1 ;  /* 0x00000001ff0c7424 */ /* 0x000fe400078e00ff */
[----:B------:R-:W-:-:S07]  /*1b8c0*/  IMAD.MOV.U32 R2, RZ, RZ, R14 ;  /* 0x000000ffff027224 */ /* 0x000fce00078e000e */
[----:B------:R-:W-:Y:S05]  /*1b8d0*/  WARPSYNC.COLLECTIVE R15, `(.L_x_8526) ;  /* 0x000000000f087348 */ /* 0x000fea0003c00000 */
[----:B------:R0:W1:Y:S02]  /*1b8e0*/  SHFL.IDX P6, R14, R13, R12, R11 ;  /* 0x0000000c0d0e7389 */ /* 0x00006400000c000b */
[----:B01----:R-:W-:Y:S01]  /*1b8f0*/  ENDCOLLECTIVE ;  /* 0x000000000000791b */ /* 0x003fe20003800000 */
.L_x_8526:
        /* <DEDUP_REMOVED lines=11> */
.L_x_8527:
[----:B------:R-:W-:Y:S02]  /*1b9b0*/  IMAD.MOV.U32 R13, RZ, RZ, R25 ;  /* 0x000000ffff0d7224 */ /* 0x000fe400078e0019 */
[----:B------:R-:W-:Y:S02]  /*1b9c0*/  IMAD.MOV.U32 R12, RZ, RZ, 0x2 ;  /* 0x00000002ff0c7424 */ /* 0x000fe400078e00ff */
[----:B------:R-:W-:-:S07]  /*1b9d0*/  IMAD.MOV.U32 R2, RZ, RZ, R14 ;  /* 0x000000ffff027224 */ /* 0x000fce00078e000e */
[----:B------:R-:W-:Y:S05]  /*1b9e0*/  WARPSYNC.COLLECTIVE R15, `(.L_x_8528) ;  /* 0x000000000f087348 */ /* 0x000fea0003c00000 */
[----:B------:R0:W1:Y:S02]  /*1b9f0*/  SHFL.IDX P6, R14, R13, R12, R11 ;  /* 0x0000000c0d0e7389 */ /* 0x00006400000c000b */
[----:B01----:R-:W-:Y:S01]  /*1ba00*/  ENDCOLLECTIVE ;  /* 0x000000000000791b */ /* 0x003fe20003800000 */
.L_x_8528:
        /* <DEDUP_REMOVED lines=11> */
.L_x_8529:
[----:B------:R-:W-:Y:S02]  /*1bac0*/  IMAD.MOV.U32 R13, RZ, RZ, R25 ;  /* 0x000000ffff0d7224 */ /* 0x000fe400078e0019 */
[----:B------:R-:W-:Y:S02]  /*1bad0*/  IMAD.MOV.U32 R12, RZ, RZ, 0x3 ;  /* 0x00000003ff0c7424 */ /* 0x000fe400078e00ff */
[----:B------:R-:W-:-:S07]  /*1bae0*/  IMAD.MOV.U32 R2, RZ, RZ, R14 ;  /* 0x000000ffff027224 */ /* 0x000fce00078e000e */
[----:B------:R-:W-:Y:S05]  /*1baf0*/  WARPSYNC.COLLECTIVE R15, `(.L_x_8530) ;  /* 0x000000000f087348 */ /* 0x000fea0003c00000 */
[----:B------:R0:W1:Y:S02]  /*1bb00*/  SHFL.IDX P6, R14, R13, R12, R11 ;  /* 0x0000000c0d0e7389 */ /* 0x00006400000c000b */
[----:B01----:R-:W-:Y:S01]  /*1bb10*/  ENDCOLLECTIVE ;  /* 0x000000000000791b */ /* 0x003fe20003800000 */
.L_x_8530:
        /* <DEDUP_REMOVED lines=11> */
.L_x_8531:
[----:B------:R-:W-:Y:S01]  /*1bbd0*/  IMAD.MOV.U32 R2, RZ, RZ, R14 ;  /* 0x000000ffff027224 */ /* 0x000fe200078e000e */
[----:B------:R-:W-:Y:S06]  /*1bbe0*/  BRA `(.L_x_8532) ;  /* 0xffffffb800987947 */ /* 0x000fec000383ffff */
.L_x_8441:
[----:B---3--:R3:W4:Y:S02]  /*1bbf0*/  SYNCS.PHASECHK.TRANS64.TRYWAIT P0, [R6+URZ+0x38860], R20 ;  /* 0x03886014060075a7 */ /* 0x008724000800017f */
[----:B----4-:R-:W-:Y:S05]  /*1bc00*/  @!P0 NANOSLEEP.SYNCS 0x989680 ;  /* 0x009896800000895d */ /* 0x010fea0003900000 */
[----:B------:R-:W4:Y:S02]  /*1bc10*/  @!P0 SYNCS.PHASECHK.TRANS64 P0, [R6+URZ+0x38860], R20 ;  /* 0x03886014060085a7 */ /* 0x000f24000800007f */
[----:B----4-:R-:W-:Y:S05]  /*1bc20*/  @!P0 BRA `(.L_x_8441) ;  /* 0xfffffffc00f08947 */ /* 0x010fea000383ffff */
[----:B------:R-:W-:Y:S05]  /*1bc30*/  BRA `(.L_x_8533) ;  /* 0xffffffb800e87947 */ /* 0x000fea000383ffff */
.L_x_8442:
        /* <DEDUP_REMOVED lines=8> */
.L_x_8535:
[----:B------:R-:W-:Y:S05]  /*1bcc0*/  BSYNC B1 ;  /* 0x0000000000017941 */ /* 0x000fea0003800000 */
.L_x_8534:
        /* <DEDUP_REMOVED lines=13> */
.L_x_8536:
        /* <DEDUP_REMOVED lines=17> */
.L_x_8537:
        /* <DEDUP_REMOVED lines=16> */
.L_x_8538:
        /* <DEDUP_REMOVED lines=19> */
.L_x_8539:
        /* <DEDUP_REMOVED lines=14> */
.L_x_8540:
        /* <DEDUP_REMOVED lines=16> */
.L_x_8541:
        /* <DEDUP_REMOVED lines=14> */
.L_x_8542:
[----:B------:R-:W-:Y:S05]  /*1c3a0*/  BRA `(.L_x_8543) ;  /* 0xffffffb8004c7947 */ /* 0x000fea000383ffff */
.L_x_8450:
        /* <DEDUP_REMOVED lines=8> */
.L_x_8545:
[----:B------:R-:W-:Y:S05]  /*1c430*/  BSYNC B0 ;  /* 0x0000000000007941 */ /* 0x000fea0003800000 */
.L_x_8544:
        /* <DEDUP_REMOVED lines=9> */
.L_x_8546:
        /* <DEDUP_REMOVED lines=23> */
.L_x_8547:
[----:B------:R-:W-:Y:S01]  /*1c640*/  IMAD.MOV.U32 R12, RZ, RZ, 0x2 ;  /* 0x00000002ff0c7424 */ /* 0x000fe200078e00ff */
[----:B------:R-:W-:-:S05]  /*1c650*/  SEL R4, R14, RZ, P1 ;  /* 0x000000ff0e047207 */ /* 0x000fca0000800000 */
[----:B------:R-:W-:-:S04]  /*1c660*/  IMAD.IADD R4, R13, 0x1, R4 ;  /* 0x000000010d047824 */ /* 0x000fc800078e0204 */
[----:B------:R-:W-:-:S07]  /*1c670*/  IMAD.MOV.U32 R13, RZ, RZ, R4 ;  /* 0x000000ffff0d7224 */ /* 0x000fce00078e0004 */
[----:B------:R-:W-:Y:S05]  /*1c680*/  WARPSYNC.COLLECTIVE R15, `(.L_x_8548) ;  /* 0x000000000f087348 */ /* 0x000fea0003c00000 */
[----:B------:R0:W1:Y:S02]  /*1c690*/  SHFL.UP P6, R14, R13, R12, R11 ;  /* 0x0400000c0d0e7389 */ /* 0x00006400000c000b */
[----:B01----:R-:W-:Y:S01]  /*1c6a0*/  ENDCOLLECTIVE ;  /* 0x000000000000791b */ /* 0x003fe20003800000 */
.L_x_8548:
[----:B------:R-:W-:Y:S01]  /*1c6b0*/  IMAD.MOV.U32 R12, RZ, RZ, 0x4 ;  /* 0x00000004ff0c7424 */ /* 0x000fe200078e00ff */
[----:B------:R-:W-:-:S05]  /*1c6c0*/  SEL R3, R14, RZ, P2 ;  /* 0x000000ff0e037207 */ /* 0x000fca0001000000 */
[----:B------:R-:W-:-:S04]  /*1c6d0*/  IMAD.IADD R2, R4, 0x1, R3 ;  /* 0x0000000104027824 */ /* 0x000fc800078e0203 */
[----:B------:R-:W-:-:S07]  /*1c6e0*/  IMAD.MOV.U32 R13, RZ, RZ, R2 ;  /* 0x000000ffff0d7224 */ /* 0x000fce00078e0002 */
[----:B------:R-:W-:Y:S05]  /*1c6f0*/  WARPSYNC.COLLECTIVE R15, `(.L_x_8549) ;  /* 0x000000000f087348 */ /* 0x000fea0003c00000 */
[----:B------:R0:W1:Y:S02]  /*1c700*/  SHFL.UP P6, R14, R13, R12, R11 ;  /* 0x0400000c0d0e7389 */ /* 0x00006400000c000b */
[----:B01----:R-:W-:Y:S01]  /*1c710*/  ENDCOLLECTIVE ;  /* 0x000000000000791b */ /* 0x003fe20003800000 */
.L_x_8549:
[----:B------:R-:W-:Y:S01]  /*1c720*/  IMAD.MOV.U32 R12, RZ, RZ, 0x8 ;  /* 0x00000008ff0c7424 */ /* 0x000fe200078e00ff */
[----:B------:R-:W-:-:S05]  /*1c730*/  SEL R3, R14, RZ, P3 ;  /* 0x000000ff0e037207 */ /* 0x000fca0001800000 */
[----:B------:R-:W-:-:S04]  /*1c740*/  IMAD.IADD R3, R2, 0x1, R3 ;  /* 0x0000000102037824 */ /* 0x000fc800078e0203 */
[----:B------:R-:W-:-:S07]  /*1c750*/  IMAD.MOV.U32 R13, RZ, RZ, R3 ;  /* 0x000000ffff0d7224 */ /* 0x000fce00078e0003 */
[----:B------:R-:W-:Y:S05]  /*1c760*/  WARPSYNC.COLLECTIVE R15, `(.L_x_8550) ;  /* 0x000000000f087348 */ /* 0x000fea0003c00000 */
[----:B------:R0:W1:Y:S02]  /*1c770*/  SHFL.UP P6, R14, R13, R12, R11 ;  /* 0x0400000c0d0e7389 */ /* 0x00006400000c000b */
[----:B01----:R-:W-:Y:S01]  /*1c780*/  ENDCOLLECTIVE ;  /* 0x000000000000791b */ /* 0x003fe20003800000 */
.L_x_8550:
[----:B------:R-:W-:Y:S01]  /*1c790*/  IMAD.MOV.U32 R12, RZ, RZ, 0x10 ;  /* 0x00000010ff0c7424 */ /* 0x000fe200078e00ff */
[----:B------:R-:W-:-:S05]  /*1c7a0*/  SEL R4, R14, RZ, P4 ;  /* 0x000000ff0e047207 */ /* 0x000fca0002000000 */
[----:B------:R-:W-:-:S04]  /*1c7b0*/  IMAD.IADD R4, R3, 0x1, R4 ;  /* 0x0000000103047824 */ /* 0x000fc800078e0204 */
[----:B------:R-:W-:-:S07]  /*1c7c0*/  IMAD.MOV.U32 R13, RZ, RZ, R4 ;  /* 0x000000ffff0d7224 */ /* 0x000fce00078e0004 */
[----:B------:R-:W-:Y:S05]  /*1c7d0*/  WARPSYNC.COLLECTIVE R15, `(.L_x_8551) ;  /* 0x000000000f087348 */ /* 0x000fea0003c00000 */
[----:B------:R0:W1:Y:S02]  /*1c7e0*/  SHFL.UP P6, R14, R13, R12, R11 ;  /* 0x0400000c0d0e7389 */ /* 0x00006400000c000b */
[----:B01----:R-:W-:Y:S01]  /*1c7f0*/  ENDCOLLECTIVE ;  /* 0x000000000000791b */ /* 0x003fe20003800000 */
.L_x_8551:
        /* <DEDUP_REMOVED lines=8> */
.L_x_8552:
[----:B------:R-:W-:Y:S05]  /*1c880*/  BRA `(.L_x_8553) ;  /* 0xffffffb800e87947 */ /* 0x000fea000383ffff */
.L_x_8453:
[----:B------:R-:W-:Y:S01]  /*1c890*/  BSSY B0, `(.L_x_8554) ;  /* 0x0000007000007945 */ /* 0x000fe20003800000 */
[----:B------:R-:W-:Y:S02]  /*1c8a0*/  IMAD.MOV.U32 R12, RZ, RZ, 0x1 ;  /* 0x00000001ff0c7424 */ /* 0x000fe400078e00ff */
[----:B------:R-:W-:Y:S02]  /*1c8b0*/  IMAD.MOV.U32 R11, RZ, RZ, RZ ;  /* 0x000000ffff0b7224 */ /* 0x000fe400078e00ff */
[----:B------:R-:W-:-:S07]  /*1c8c0*/  IMAD.MOV.U32 R15, RZ, RZ, -0x1 ;  /* 0xffffffffff0f7424 */ /* 0x000fce00078e00ff */
[----:B------:R-:W-:Y:S05]  /*1c8d0*/  WARPSYNC.COLLECTIVE R15, `(.L_x_8555) ;  /* 0x000000000f087348 */ /* 0x000fea0003c00000 */
[----:B------:R0:W1:Y:S02]  /*1c8e0*/  SHFL.UP P6, R14, R13, R12, R11 ;  /* 0x0400000c0d0e7389 */ /* 0x00006400000c000b */
[----:B01----:R-:W-:Y:S01]  /*1c8f0*/  ENDCOLLECTIVE ;  /* 0x000000000000791b */ /* 0x003fe20003800000 */
.L_x_8555:
[----:B------:R-:W-:Y:S05]  /*1c900*/  BSYNC B0 ;  /* 0x0000000000007941 */ /* 0x000fea0003800000 */
.L_x_8554:
        /* <DEDUP_REMOVED lines=8> */
.L_x_8556:
[----:B------:R-:W-:Y:S01]  /*1c990*/  IMAD.MOV.U32 R12, RZ, RZ, 0x4 ;  /* 0x00000004ff0c7424 */ /* 0x000fe200078e00ff */
[----:B------:R-:W-:-:S05]  /*1c9a0*/  SEL R2, R14, RZ, P2 ;  /* 0x000000ff0e027207 */ /* 0x000fca0001000000 */
[----:B------:R-:W-:-:S04]  /*1c9b0*/  IMAD.IADD R2, R13, 0x1, R2 ;  /* 0x000000010d027824 */ /* 0x000fc800078e0202 */
[----:B------:R-:W-:-:S07]  /*1c9c0*/  IMAD.MOV.U32 R13, RZ, RZ, R2 ;  /* 0x000000ffff0d7224 */ /* 0x000fce00078e0002 */
[----:B------:R-:W-:Y:S05]  /*1c9d0*/  WARPSYNC.COLLECTIVE R15, `(.L_x_8557) ;  /* 0x000000000f087348 */ /* 0x000fea0003c00000 */
[----:B------:R0:W1:Y:S02]  /*1c9e0*/  SHFL.UP P6, R14, R13, R12, R11 ;  /* 0x0400000c0d0e7389 */ /* 0x00006400000c000b */
[----:B01----:R-:W-:Y:S01]  /*1c9f0*/  ENDCOLLECTIVE ;  /* 0x000000000000791b */ /* 0x003fe20003800000 */
.L_x_8557:
[----:B------:R-:W-:Y:S01]  /*1ca00*/  IMAD.MOV.U32 R12, RZ, RZ, 0x8 ;  /* 0x00000008ff0c7424 */ /* 0x000fe200078e00ff */
[----:B------:R-:W-:-:S05]  /*1ca10*/  SEL R3, R14, RZ, P3 ;  /* 0x000000ff0e037207 */ /* 0x000fca0001800000 */
[----:B------:R-:W-:-:S04]  /*1ca20*/  IMAD.IADD R3, R2, 0x1, R3 ;  /* 0x0000000102037824 */ /* 0x000fc800078e0203 */
[----:B------:R-:W-:-:S07]  /*1ca30*/  IMAD.MOV.U32 R13, RZ, RZ, R3 ;  /* 0x000000ffff0d7224 */ /* 0x000fce00078e0003 */
[----:B------:R-:W-:Y:S05]  /*1ca40*/  WARPSYNC.COLLECTIVE R15, `(.L_x_8558) ;  /* 0x000000000f087348 */ /* 0x000fea0003c00000 */
[----:B------:R0:W1:Y:S02]  /*1ca50*/  SHFL.UP P6, R14, R13, R12, R11 ;  /* 0x0400000c0d0e7389 */ /* 0x00006400000c000b */
[----:B01----:R-:W-:Y:S01]  /*1ca60*/  ENDCOLLECTIVE ;  /* 0x000000000000791b */ /* 0x003fe20003800000 */
.L_x_8558:
[----:B------:R-:W-:Y:S01]  /*1ca70*/  IMAD.MOV.U32 R12, RZ, RZ, 0x10 ;  /* 0x00000010ff0c7424 */ /* 0x000fe200078e00ff */
[----:B------:R-:W-:-:S05]  /*1ca80*/  SEL R4, R14, RZ, P4 ;  /* 0x000000ff0e047207 */ /* 0x000fca0002000000 */
[----:B------:R-:W-:-:S04]  /*1ca90*/  IMAD.IADD R4, R3, 0x1, R4 ;  /* 0x0000000103047824 */ /* 0x000fc800078e0204 */
[----:B------:R-:W-:-:S07]  /*1caa0*/  IMAD.MOV.U32 R13, RZ, RZ, R4 ;  /* 0x000000ffff0d7224 */ /* 0x000fce00078e0004 */
[----:B------:R-:W-:Y:S05]  /*1cab0*/  WARPSYNC.COLLECTIVE R15, `(.L_x_8559) ;  /* 0x000000000f087348 */ /* 0x000fea0003c00000 */
[----:B------:R0:W1:Y:S02]  /*1cac0*/  SHFL.UP P6, R14, R13, R12, R11 ;  /* 0x0400000c0d0e7389 */ /* 0x00006400000c000b */
[----:B01----:R-:W-:Y:S01]  /*1cad0*/  ENDCOLLECTIVE ;  /* 0x000000000000791b */ /* 0x003fe20003800000 */
.L_x_8559:
        /* <DEDUP_REMOVED lines=8> */
.L_x_8560:
[----:B------:R-:W-:Y:S05]  /*1cb60*/  BRA `(.L_x_8561) ;  /* 0xffffffb800d47947 */ /* 0x000fea000383ffff */
.L_x_8455:
[----:B------:R-:W-:Y:S01]  /*1cb70*/  BSSY B0, `(.L_x_8562) ;  /* 0x0000006000007945 */ /* 0x000fe20003800000 */
[----:B------:R-:W-:Y:S01]  /*1cb80*/  PLOP3.LUT P6, PT, P6, PT, PT, 0x8, 0x0 ;  /* 0x000000000000781c */ /* 0x000fe200037ce170 */
[----:B------:R-:W-:-:S12]  /*1cb90*/  IMAD.MOV.U32 R15, RZ, RZ, -0x1 ;  /* 0xffffffffff0f7424 */ /* 0x000fd800078e00ff */
[----:B0-----:R-:W-:Y:S05]  /*1cba0*/  WARPSYNC.COLLECTIVE R15, `(.L_x_8563) ;  /* 0x000000000f087348 */ /* 0x001fea0003c00000 */
[----:B------:R-:W-:Y:S01]  /*1cbb0*/  VOTE.ANY R14, PT, P6 ;  /* 0x00000000000e7806 */ /* 0x000fe200030e0100 */
[----:B0-----:R-:W-:Y:S06]  /*1cbc0*/  ENDCOLLECTIVE ;  /* 0x000000000000791b */ /* 0x001fec0003800000 */
.L_x_8563:
[----:B------:R-:W-:Y:S05]  /*1cbd0*/  BSYNC B0 ;  /* 0x0000000000007941 */ /* 0x000fea0003800000 */
.L_x_8562:
        /* <DEDUP_REMOVED lines=8> */
.L_x_8564:
[----:B------:R-:W-:Y:S02]  /*1cc60*/  IMAD.IADD R27, R12, 0x1, R27 ;  /* 0x000000010c1b7824 */ /* 0x000fe400078e021b */
[----:B------:R-:W-:Y:S02]  /*1cc70*/  IMAD.MOV.U32 R13, RZ, RZ, R8 ;  /* 0x000000ffff0d7224 */ /* 0x000fe400078e0008 */
[----:B------:R-:W-:-:S07]  /*1cc80*/  IMAD.MOV.U32 R25, RZ, RZ, R14 ;  /* 0x000000ffff197224 */ /* 0x000fce00078e000e */
[----:B------:R-:W-:Y:S05]  /*1cc90*/  WARPSYNC.COLLECTIVE R15, `(.L_x_8565) ;  /* 0x000000000f087348 */ /* 0x000fea0003c00000 */
[----:B------:R0:W1:Y:S02]  /*1cca0*/  SHFL.IDX P6, R14, R13, R12, R11 ;  /* 0x0000000c0d0e7389 */ /* 0x00006400000c000b */
[----:B01----:R-:W-:Y:S01]  /*1ccb0*/  ENDCOLLECTIVE ;  /* 0x000000000000791b */ /* 0x003fe20003800000 */
.L_x_8565:
[----:B------:R-:W-:Y:S01]  /*1ccc0*/  IMAD.MOV.U32 R8, RZ, RZ, R14 ;  /* 0x000000ffff087224 */ /* 0x000fe200078e000e */
[----:B------:R-:W-:Y:S06]  /*1ccd0*/  BRA `(.L_x_8566) ;  /* 0xffffffb800b87947 */ /* 0x000fec000383ffff */
.L_x_8457:
[----:B------:R-:W-:Y:S01]  /*1cce0*/  BSSY B0, `(.L_x_8567) ;  /* 0x0000007000007945 */ /* 0x000fe20003800000 */
[----:B------:R-:W-:Y:S02]  /*1ccf0*/  IMAD.MOV.U32 R13, RZ, RZ, R3 ;  /* 0x000000ffff0d7224 */ /* 0x000fe400078e0003 */
[----:B------:R-:W-:Y:S02]  /*1cd00*/  IMAD.MOV.U32 R11, RZ, RZ, 0x1f ;  /* 0x0000001fff0b7424 */ /* 0x000fe400078e00ff */
[----:B------:R-:W-:-:S07]  /*1cd10*/  IMAD.MOV.U32 R15, RZ, RZ, -0x1 ;  /* 0xffffffffff0f7424 */ /* 0x000fce00078e00ff */
[----:B0-23--:R-:W-:Y:S05]  /*1cd20*/  WARPSYNC.COLLECTIVE R15, `(.L_x_8568) ;  /* 0x000000000f087348 */ /* 0x00dfea0003c00000 */
[----:B------:R1:W4:Y:S02]  /*1cd30*/  SHFL.IDX P6, R14, R13, R12, R11 ;  /* 0x0000000c0d0e7389 */ /* 0x00032400000c000b */
[----:B01234-:R-:W-:Y:S01]  /*1cd40*/  ENDCOLLECTIVE ;  /* 0x000000000000791b */ /* 0x01ffe20003800000 */
.L_x_8568:
[----:B------:R-:W-:Y:S05]  /*1cd50*/  BSYNC B0 ;  /* 0x0000000000007941 */ /* 0x000fea0003800000 */
.L_x_8567:
[----:B------:R-:W-:Y:S01]  /*1cd60*/  IMAD.MOV.U32 R24, RZ, RZ, R14 ;  /* 0x000000ffff187224 */ /* 0x000fe200078e000e */
[----:B------:R-:W-:Y:S06]  /*1cd70*/  BRA `(.L_x_8456) ;  /* 0xffffffb800a87947 */ /* 0x000fec000383ffff */
.L_x_8463:
[----:B0-----:R0:W1:Y:S02]  /*1cd80*/  SYNCS.PHASECHK.TRANS64.TRYWAIT P0, [R5+URZ+0x38820], R0 ;  /* 0x03882000050075a7 */ /* 0x001064000800017f */
[----:B-1----:R-:W-:Y:S05]  /*1cd90*/  @!P0 NANOSLEEP.SYNCS 0x989680 ;  /* 0x009896800000895d */ /* 0x002fea0003900000 */
[----:B------:R-:W1:Y:S02]  /*1cda0*/  @!P0 SYNCS.PHASECHK.TRANS64 P0, [R5+URZ+0x38820], R0 ;  /* 0x03882000050085a7 */ /* 0x000e64000800007f */
[----:B-1----:R-:W-:Y:S05]  /*1cdb0*/  @!P0 BRA `(.L_x_8463) ;  /* 0xfffffffc00f08947 */ /* 0x002fea000383ffff */
[----:B------:R-:W-:Y:S05]  /*1cdc0*/  BRA `(.L_x_8569) ;  /* 0xffffffc400007947 */ /* 0x000fea000383ffff */
.L_x_8464:
        /* <DEDUP_REMOVED lines=11> */
.L_x_8571:
[----:B------:R-:W-:Y:S05]  /*1ce80*/  BSYNC B0 ;  /* 0x0000000000007941 */ /* 0x000fea0003800000 */
.L_x_8570:
[----:B------:R-:W-:Y:S05]  /*1ce90*/  BRA `(.L_x_8572) ;  /* 0xffffffc000e87947 */ /* 0x000fea000383ffff */
.L_x_8467:
[----:B------:R-:W-:Y:S01]  /*1cea0*/  BSSY B1, `(.L_x_8573) ;  /* 0x0000006000017945 */ /* 0x000fe20003800000 */
[----:B------:R-:W-:-:S07]  /*1ceb0*/  IMAD.MOV.U32 R15, RZ, RZ, -0x1 ;  /* 0xffffffffff0f7424 */ /* 0x000fce00078e00ff */
[----:B0-234-:R-:W-:Y:S05]  /*1cec0*/  WARPSYNC.COLLECTIVE R15, `(.L_x_8574) ;  /* 0x000000000f0c7348 */ /* 0x01dfea0003c00000 */
[----:B------:R-:W-:Y:S02]  /*1ced0*/  ELECT P6, UR62, PT ;  /* 0x00000000003e782f */ /* 0x000fe400038c0000 */
[----:B------:R-:W-:Y:S01]  /*1cee0*/  MOV R14, UR62 ;  /* 0x0000003e000e7c02 */ /* 0x000fe20008000f00 */
[----:B0-234-:R-:W-:Y:S10]  /*1cef0*/  ENDCOLLECTIVE ;  /* 0x000000000000791b */ /* 0x01dff40003800000 */
.L_x_8574:
[----:B------:R-:W-:Y:S05]  /*1cf00*/  BSYNC B1 ;  /* 0x0000000000017941 */ /* 0x000fea0003800000 */
.L_x_8573:
[----:B------:R-:W-:Y:S05]  /*1cf10*/  BRA `(.L_x_8575) ;  /* 0xffffffc000e07947 */ /* 0x000fea000383ffff */
.L_x_8469:
[----:B0-----:R0:W1:Y:S02]  /*1cf20*/  SYNCS.PHASECHK.TRANS64.TRYWAIT P1, [R3+URZ+0x38840], R2 ;  /* 0x03884002030075a7 */ /* 0x001064000802017f */
[----:B-1----:R-:W-:Y:S05]  /*1cf30*/  @!P1 NANOSLEEP.SYNCS 0x989680 ;  /* 0x009896800000995d */ /* 0x002fea0003900000 */
[----:B------:R-:W1:Y:S02]  /*1cf40*/  @!P1 SYNCS.PHASECHK.TRANS64 P1, [R3+URZ+0x38840], R2 ;  /* 0x03884002030095a7 */ /* 0x000e64000802007f */
[----:B-1----:R-:W-:Y:S05]  /*1cf50*/  @!P1 BRA `(.L_x_8469) ;  /* 0xfffffffc00f09947 */ /* 0x002fea000383ffff */
[----:B------:R-:W-:Y:S05]  /*1cf60*/  BRA `(.L_x_8576) ;  /* 0xffffffc400007947 */ /* 0x000fea000383ffff */
.L_x_8471:
[----:B-1----:R1:W0:Y:S02]  /*1cf70*/  SYNCS.PHASECHK.TRANS64.TRYWAIT P1, [R5+URZ+0x38840], R0 ;  /* 0x03884000050075a7 */ /* 0x002224000802017f */
[----:B0-----:R-:W-:Y:S05]  /*1cf80*/  @!P1 NANOSLEEP.SYNCS 0x989680 ;  /* 0x009896800000995d */ /* 0x001fea0003900000 */
[----:B------:R-:W0:Y:S02]  /*1cf90*/  @!P1 SYNCS.PHASECHK.TRANS64 P1, [R5+URZ+0x38840], R0 ;  /* 0x03884000050095a7 */ /* 0x000e24000802007f */
[----:B0-----:R-:W-:Y:S05]  /*1cfa0*/  @!P1 BRA `(.L_x_8471) ;  /* 0xfffffffc00f09947 */ /* 0x001fea000383ffff */
[----:B------:R-:W-:Y:S05]  /*1cfb0*/  BRA `(.L_x_8577) ;  /* 0xffffffc4000c7947 */ /* 0x000fea000383ffff */
.L_x_8473:
[----:B------:R0:W0:Y:S02]  /*1cfc0*/  SYNCS.PHASECHK.TRANS64.TRYWAIT P1, [R3+URZ+0x38860], R2 ;  /* 0x03886002030075a7 */ /* 0x000024000802017f */
[----:B0-----:R-:W-:Y:S05]  /*1cfd0*/  @!P1 NANOSLEEP.SYNCS 0x989680 ;  /* 0x009896800000995d */ /* 0x001fea0003900000 */
[----:B------:R-:W0:Y:S02]  /*1cfe0*/  @!P1 SYNCS.PHASECHK.TRANS64 P1, [R3+URZ+0x38860], R2 ;  /* 0x03886002030095a7 */ /* 0x000e24000802007f */
[----:B0-----:R-:W-:Y:S05]  /*1cff0*/  @!P1 BRA `(.L_x_8473) ;  /* 0xfffffffc00f09947 */ /* 0x001fea000383ffff */
[----:B------:R-:W-:Y:S05]  /*1d000*/  BRA `(.L_x_8578) ;  /* 0xffffffc400087947 */ /* 0x000fea000383ffff */
.L_x_8579:
        /* <DEDUP_REMOVED lines=15> */
.L_x_15659:


//--------------------- .text._ZN7cutlass13device_kernelIN5flash11enable_sm90INS1_16FlashAttnFwdSm90INS1_25CollectiveMainloopFwdSm90ILi2EN4cute5tupleIJNS5_1CILi1EEES8_S8_EEENS6_IJNS7_ILi64EEESA_SA_EEELi512ENS_10bfloat16_tEfNS_4arch4Sm90ELb1ELb0ELb0ELb1ELb1ELb1ELb1ELb0ELb0ELb1ELb1ELb0EEENS1_21CollectiveEpilogueFwdINS6_IJSA_NS7_ILi512EEESA_EEES9_SC_SE_Li256ELb1ELb1ELb1ELb0EEENS1_36VarlenDynamicPersistentTileSchedulerILi64ELi64ELi256ELi128ELb1ELb1ELb1ELb1ELb1ELb1EEEEEEEEEvNT_6ParamsE --------------------------
	.section	.text._ZN7cutlass13device_kernelIN5flash11enable_sm90INS1_16FlashAttnFwdSm90INS1_25CollectiveMainloopFwdSm90ILi2EN4cute5tupleIJNS5_1CILi1EEES8_S8_EEENS6_IJNS7_ILi64EEESA_SA_EEELi512ENS_10bfloat16_tEfNS_4arch4Sm90ELb1ELb0ELb0ELb1ELb1ELb1ELb1ELb0ELb0ELb1ELb1ELb0EEENS1_21CollectiveEpilogueFwdINS6_IJSA_NS7_ILi512EEESA_EEES9_SC_SE_Li256ELb1ELb1ELb1ELb0EEENS1_36VarlenDynamicPersistentTileSchedulerILi64ELi64ELi256ELi128ELb1ELb1ELb1ELb1ELb1ELb1EEEEEEEEEvNT_6ParamsE,"ax",@progbits
	.align	128
.text._ZN7cutlass13device_kernelIN5flash11enable_sm90INS1_16FlashAttnFwdSm90INS1_25CollectiveMainloopFwdSm90ILi2EN4cute5tupleIJNS5_1CILi1EEES8_S8_EEENS6_IJNS7_ILi64EEESA_SA_EEELi512ENS_10bfloat16_tEfNS_4arch4Sm90ELb1ELb0ELb0ELb1ELb1ELb1ELb1ELb0ELb0ELb1ELb1ELb0EEENS1_21CollectiveEpilogueFwdINS6_IJSA_NS7_ILi512EEESA_EEES9_SC_SE_Li256ELb1ELb1ELb1ELb0EEENS1_36VarlenDynamicPersistentTileSchedulerILi64ELi64ELi256ELi128ELb1ELb1ELb1ELb1ELb1ELb1EEEEEEEEEvNT_6ParamsE:
        .type           _ZN7cutlass13device_kernelIN5flash11enable_sm90INS1_16FlashAttnFwdSm90INS1_25CollectiveMainloopFwdSm90ILi2EN4cute5tupleIJNS5_1CILi1EEES8_S8_EEENS6_IJNS7_ILi64EEESA_SA_EEELi512ENS_10bfloat16_tEfNS_4arch4Sm90ELb1ELb0ELb0ELb1ELb1ELb1ELb1ELb0ELb0ELb1ELb1ELb0EEENS1_21CollectiveEpilogueFwdINS6_IJSA_NS7_ILi512EEESA_EEES9_SC_SE_Li256ELb1ELb1ELb1ELb0EEENS1_36VarlenDynamicPersistentTileSchedulerILi64ELi64ELi256ELi128ELb1ELb1ELb1ELb1ELb1ELb1EEEEEEEEEvNT_6ParamsE,@function
        .size           _ZN7cutlass13device_kernelIN5flash11enable_sm90INS1_16FlashAttnFwdSm90INS1_25CollectiveMainloopFwdSm90ILi2EN4cute5tupleIJNS5_1CILi1EEES8_S8_EEENS6_IJNS7_ILi64EEESA_SA_EEELi512ENS_10bfloat16_tEfNS_4arch4Sm90ELb1ELb0ELb0ELb1ELb1ELb1ELb1ELb0ELb0ELb1ELb1ELb0EEENS1_21CollectiveEpilogueFwdINS6_IJSA_NS7_ILi512EEESA_EEES9_SC_SE_Li256ELb1ELb1ELb1ELb0EEENS1_36VarlenDynamicPersistentTileSchedulerILi64ELi64ELi256ELi128ELb1ELb1ELb1ELb1ELb1ELb1EEEEEEEEEvNT_6ParamsE,(.L_x_15660 - _ZN7cutlass13device_kernelIN5flash11enable_sm90INS1_16FlashAttnFwdSm90INS1_25CollectiveMainloopFwdSm90ILi2EN4cute5tupleIJNS5_1CILi1EEES8_S8_EEENS6_IJNS7_ILi64EEESA_SA_EEELi512ENS_10bfloat16_tEfNS_4arch4Sm90ELb1ELb0ELb0ELb1ELb1ELb1ELb1ELb0ELb0ELb1ELb1ELb0EEENS1_21CollectiveEpilogueFwdINS6_IJSA_NS7_ILi512EEESA_EEES9_SC_SE_Li256ELb1ELb1ELb1ELb0EEENS1_36VarlenDynamicPersistentTileSchedulerILi64ELi64ELi256ELi128ELb1ELb1ELb1ELb1ELb1ELb1EEEEEEEEEvNT_6ParamsE)
        .other          _ZN7cutlass13device_kernelIN5flash11enable_sm90INS1_16FlashAttnFwdSm90INS1_25CollectiveMainloopFwdSm90ILi2EN4cute5tupleIJNS5_1CILi1EEES8_S8_EEENS6_IJNS7_ILi64EEESA_SA_EEELi512ENS_10bfloat16_tEfNS_4arch4Sm90ELb1ELb0ELb0ELb1ELb1ELb1ELb1ELb0ELb0ELb1ELb1ELb0EEENS1_21CollectiveEpilogueFwdINS6_IJSA_NS7_ILi512EEESA_EEES9_SC_SE_Li256ELb1ELb1ELb1ELb0EEENS1_36VarlenDynamicPersistentTileSchedulerILi64ELi64ELi256ELi128ELb1ELb1ELb1ELb1ELb1ELb1EEEEEEEEEvNT_6ParamsE,@"STO_CUDA_ENTRY STV_DEFAULT"
_ZN7cutlass13device_kernelIN5flash11enable_sm90INS1_16FlashAttnFwdSm90INS1_25CollectiveMainloopFwdSm90ILi2EN4cute5tupleIJNS5_1CILi1EEES8_S8_EEENS6_IJNS7_ILi64EEESA_SA_EEELi512ENS_10bfloat16_tEfNS_4arch4Sm90ELb1ELb0ELb0ELb1ELb1ELb1ELb1ELb0ELb0ELb1ELb1ELb0EEENS1_21CollectiveEpilogueFwdINS6_IJSA_NS7_ILi512EEESA_EEES9_SC_SE_Li256ELb1ELb1ELb1ELb0EEENS1_36VarlenDynamicPersistentTileSchedulerILi64ELi64ELi256ELi128ELb1ELb1ELb1ELb1ELb1ELb1EEEEEEEEEvNT_6ParamsE:
[----:B------:R-:W0:Y:S02]  /*0000*/  LDC R1, c[0x0][0x28] ;  /* 0x00000a00ff017b82 */ /* 0x000e240000000800 */
[----:B0-----:R-:W-:Y:S01]  /*0010*/  VIADD R1, R1, 0xffffff78 ;  /* 0xffffff7801017836 */ /* 0x001fe20000000000 */
[----:B------:R-:W0:Y:S01]  /*0020*/  S2R R0, SR_TID.X ;  /* 0x0000000000007919 */ /* 0x000e220000002100 */
[----:B------:R-:W-:Y:S01]  /*0030*/  ELECT P0, URZ, PT ;  /* 0x00000000003f782f */ /* 0x000fe20003800000 */
[----:B------:R-:W-:Y:S01]  /*0040*/  BSSY B0, `(.L_x_8580) ;  /* 0x000000d000007945 */ /* 0x000fe20003800000 */
[----:B0-----:R-:W-:-:S05]  /*0050*/  SHF.R.U32.HI R2, RZ, 0x5, R0 ;  /* 0x00000005ff027819 */ /* 0x001fca0000011600 */
        /* <DEDUP_REMOVED lines=11> */
.L_x_8581:
[----:B------:R-:W-:Y:S05]  /*0110*/  BSYNC B0 ;  /* 0x0000000000007941 */ /* 0x000fea0003800000 */
.L_x_8580:
[----:B------:R-:W-:Y:S01]  /*0120*/  SHF.R.U32.HI R4, RZ, 0x7, R0 ;  /* 0x00000007ff047819 */ /* 0x000fe20000011600 */
[----:B------:R-:W-:Y:S01]  /*0130*/  VOTEU.ANY UP0, P0 ;  /* 0x00000000003f7886 */ /* 0x000fe20000000100 */
[----:B------:R-:W0:Y:S01]  /*0140*/  SHFL.IDX PT, R3, R2, RZ, 0x1f ;  /* 0x00001fff02037589 */ /* 0x000e2200000e0000 */
[----:B------:R-:W-:Y:S01]  /*0150*/  UMOV UR4, 0x80 ;  /* 0x0000008000047882 */ /* 0x000fe20000000000 */
[----:B------:R-:W-:Y:S01]  /*0160*/  UMOV UR7, 0x100 ;  /* 0x0000010000077882 */ /* 0x000fe20000000000 */
[----:B------:R-:W-:Y:S01]  /*0170*/  VOTEU.ANY UP1, P0 ;  /* 0x00000000003f7886 */ /* 0x000fe20000020100 */
[----:B------:R-:W1:Y:S01]  /*0180*/  SHFL.IDX PT, R4, R4, RZ, 0x1f ;  /* 0x00001fff04047589 */ /* 0x000e6200000e0000 */
[----:B------:R-:W2:Y:S01]  /*0190*/  @UP0 S2UR UR8, SR_CgaCtaId ;  /* 0x00000000000809c3 */ /* 0x000ea20000008800 */
[----:B------:R-:W-:Y:S01]  /*01a0*/  @UP0 UMOV UR6, 0x400 ;  /* 0x0000040000060882 */ /* 0x000fe20000000000 */
[----:B------:R-:W-:-:S04]  /*01b0*/  @UP0 UIADD3 UR4, -UR4, 0x100000, URZ ;  /* 0x0010000004040890 */ /* 0x000fc8000fffe13f */
[----:B------:R-:W-:Y:S02]  /*01c0*/  @UP0 USHF.L.U32 UR5, UR4, 0xb, URZ ;  /* 0x0000000b04050899 */ /* 0x000fe4000800063f */
[----:B------:R-:W-:Y:S01]  /*01d0*/  @UP0 USHF.L.U32 UR4, UR4, 0x1, URZ ;  /* 0x0000000104040899 */ /* 0x000fe2000800063f */
[----:B------:R-:W-:Y:S01]  /*01e0*/  VOTEU.ANY UP2, P0 ;  /* 0x00000000003f7886 */ /* 0x000fe20000040100 */
[----:B0-----:R-:W-:Y:S01]  /*01f0*/  ISETP.NE.AND P1, PT, R3, RZ, PT ;  /* 0x000000ff0300720c */ /* 0x001fe20003f25270 */
[----:B-1----:R0:W-:Y:S01]  /*0200*/  STL [R1+0x7c], R4 ;  /* 0x00007c0401007387 */ /* 0x0021e20000100800 */
[----:B--2---:R-:W-:Y:S02]  /*0210*/  @UP0 ULEA UR8, UR8, UR6, 0x18 ;  /* 0x0000000608080291 */ /* 0x004fe4000f8ec03f */
[----:B------:R-:W-:-:S04]  /*0220*/  @UP0 UIADD3 UR6, -UR7, 0x100000, URZ ;  /* 0x0010000007060890 */ /* 0x000fc8000fffe13f */
[----:B------:R-:W-:Y:S02]  /*0230*/  @UP0 USHF.L.U32 UR7, UR6, 0xb, URZ ;  /* 0x0000000b06070899 */ /* 0x000fe4000800063f */
[----:B------:R-:W-:Y:S01]  /*0240*/  @UP0 USHF.L.U32 UR6, UR6, 0x1, URZ ;  /* 0x0000000106060899 */ /* 0x000fe2000800063f */
[----:B------:R-:W-:Y:S01]  /*0250*/  VOTEU.ANY UP0, P0 ;  /* 0x00000000003f7886 */ /* 0x000fe20000000100 */
[----:B------:R-:W1:Y:S04]  /*0260*/  FENCE.VIEW.ASYNC.S ;  /* 0x00000000000073c6 */ /* 0x000e680000000000 */
[----:B-1----:R0:W1:Y:S01]  /*0270*/  @UP0 SYNCS.EXCH.64 URZ, [UR8+0x38800], UR4 ;  /* 0x03880004083f05b2 */ /* 0x0020620008000100 */
[----:B------:R0:W2:Y:S05]  /*0280*/  @UP1 SYNCS.EXCH.64 URZ, [UR8+0x38810], UR4 ;  /* 0x03881004083f15b2 */ /* 0x0000aa0008000100 */
[----:B------:R0:W3:Y:S02]  /*0290*/  @UP2 SYNCS.EXCH.64 URZ, [UR8+0x38820], UR6 ;  /* 0x03882006083f25b2 */ /* 0x0000e40008000100 */
[----:B0-----:R-:W-:Y:S05]  /*02a0*/  @P1 BRA `(.L_x_8582) ;  /* 0x0000000000381947 */ /* 0x001fea0003800000 */
        /* <DEDUP_REMOVED lines=12> */
[----:B------:R0:W0:Y:S01]  /*0370*/  SYNCS.EXCH.64 URZ, [UR6+0x38848], UR4 ;  /* 0x03884804063f75b2 */ /* 0x0000220008000100 */
[----:B------:R-:W-:Y:S01]  /*0380*/  NOP ;  /* 0x0000000000007918 */ /* 0x000fe20000000000 */
.L_x_8582:
        /* <DEDUP_REMOVED lines=22> */
.L_x_8583:
        /* <DEDUP_REMOVED lines=18> */
.L_x_8584:
        /* <DEDUP_REMOVED lines=22> */
.L_x_8585:
        /* <DEDUP_REMOVED lines=22> */
.L_x_8586:
[----:B------:R-:W-:Y:S01]  /*08d0*/  IMAD.MOV.U32 R3, RZ, RZ, 0x1 ;  /* 0x00000001ff037424 */ /* 0x000fe200078e00ff */
[----:B------:R-:W-:Y:S01]  /*08e0*/  ISETP.NE.AND P0, PT, R4, RZ, PT ;  /* 0x000000ff0400720c */ /* 0x000fe20003f05270 */
[----:B------:R-:W-:Y:S01]  /*08f0*/  NOP ;  /* 0x0000000000007918 */ /* 0x000fe20000000000 */
[----:B------:R-:W-:Y:S01]  /*0900*/  ULDC.64 UR40, c[0x0][0x208] ;  /* 0x0000820000287ab9 */ /* 0x000fe20000000a00 */
[----:B------:R-:W-:Y:S01]  /*0910*/  BSSY B9, `(.L_x_8587) ;  /* 0x00022dd000097945 */ /* 0x000fe20003800000 */
[----:B------:R-:W-:-:S05]  /*0920*/  SEL R3, R3, 0x2, !P0 ;  /* 0x0000000203037807 */ /* 0x000fca0004000000 */
[----:B------:R0:W-:Y:S02]  /*0930*/  STL [R1+0x10], R3 ;  /* 0x0000100301007387 */ /* 0x0001e40000100800 */
[----:B01234-:R-:W-:Y:S06]  /*0940*/  BAR.SYNC.DEFER_BLOCKING 0x0 ;  /* 0x0000000000007b1d */ /* 0x01ffec0000010000 */
[----:B------:R-:W-:Y:S05]  /*0950*/  @!P0 BRA `(.L_x_8588) ;  /* 0x0000019800d88947 */ /* 0x000fea0003800000 */
.L_x_8589:
        /* <DEDUP_REMOVED lines=19> */
[----:B------:R-:W2:Y:S01]  /*0a90*/  LDL.LU R22, [R1+0x10] ;  /* 0x0000100001167983 */ /* 0x000ea20000300800 */
[----:B------:R-:W-:Y:S02]  /*0aa0*/  VIADD R0, R0, 0xffffff80 ;  /* 0xffffff8000007836 */ /* 0x000fe40000000000 */
[----:B------:R-:W-:Y:S02]  /*0ab0*/  IMAD.MOV.U32 R229, RZ, RZ, 0x20 ;  /* 0x00000020ffe57424 */ /* 0x000fe400078e00ff */
[----:B------:R-:W-:Y:S01]  /*0ac0*/  IMAD.MOV.U32 R185, RZ, RZ, RZ ;  /* 0x000000ffffb97224 */ /* 0x000fe200078e00ff */
[----:B------:R-:W-:Y:S01]  /*0ad0*/  SHF.R.S32.HI R3, RZ, 0x1f, R0 ;  /* 0x0000001fff037819 */ /* 0x000fe20000011400 */
[----:B------:R-:W-:-:S03]  /*0ae0*/  IMAD.MOV.U32 R191, RZ, RZ, RZ ;  /* 0x000000ffffbf7224 */ /* 0x000fc600078e00ff */
[CC--:B------:R-:W-:Y:S02]  /*0af0*/  LEA.HI R4, R3.reuse, R0.reuse, RZ, 0x4 ;  /* 0x0000000003047211 */ /* 0x0c0fe400078f20ff */
[CC--:B------:R-:W-:Y:S02]  /*0b00*/  LEA.HI R5, R3.reuse, R0.reuse, RZ, 0x5 ;  /* 0x0000000003057211 */ /* 0x0c0fe400078f28ff */
[CC--:B------:R-:W-:Y:S02]  /*0b10*/  LEA.HI R2, R3.reuse, R0.reuse, RZ, 0x7 ;  /* 0x0000000003027211 */ /* 0x0c0fe400078f38ff */
[CC--:B------:R-:W-:Y:S02]  /*0b20*/  LEA.HI R11, R3.reuse, R0.reuse, RZ, 0x2 ;  /* 0x00000000030b7211 */ /* 0x0c0fe400078f10ff */
[----:B------:R-:W-:Y:S02]  /*0b30*/  LEA.HI R3, R3, R0, RZ, 0x3 ;  /* 0x0000000003037211 */ /* 0x000fe400078f18ff */
[----:B------:R-:W-:-:S02]  /*0b40*/  LOP3.LUT R9, R2, 0xffffff80, RZ, 0xc0, !PT ;  /* 0xffffff8002097812 */ /* 0x000fc400078ec0ff */
[----:B------:R-:W-:Y:S02]  /*0b50*/  LOP3.LUT R21, R3, 0xfffffff8, RZ, 0xc0, !PT ;  /* 0xfffffff803157812 */ /* 0x000fe400078ec0ff */
[----:B------:R-:W-:Y:S01]  /*0b60*/  LOP3.LUT R3, R4, 0xfffffff0, RZ, 0xc0, !PT ;  /* 0xfffffff004037812 */ /* 0x000fe200078ec0ff */
[C---:B------:R-:W-:Y:S01]  /*0b70*/  IMAD.IADD R9, R0.reuse, 0x1, -R9 ;  /* 0x0000000100097824 */ /* 0x040fe200078e0a09 */
[----:B------:R-:W-:Y:S01]  /*0b80*/  SHF.R.S32.HI R7, RZ, 0x4, R4 ;  /* 0x00000004ff077819 */ /* 0x000fe20000011404 */
[C---:B------:R-:W-:Y:S01]  /*0b90*/  IMAD.IADD R21, R0.reuse, 0x1, -R21 ;  /* 0x0000000100157824 */ /* 0x040fe200078e0a15 */
[----:B------:R-:W-:Y:S01]  /*0ba0*/  LOP3.LUT R19, R11, 0xfffffffc, RZ, 0xc0, !PT ;  /* 0xfffffffc0b137812 */ /* 0x000fe200078ec0ff */
[----:B------:R-:W-:Y:S01]  /*0bb0*/  IMAD.IADD R3, R0, 0x1, -R3 ;  /* 0x0000000100037824 */ /* 0x000fe200078e0a03 */
[----:B------:R-:W-:Y:S01]  /*0bc0*/  LEA.HI R4, R4, R7, RZ, 0x1 ;  /* 0x0000000704047211 */ /* 0x000fe200078f08ff */
[----:B------:R-:W-:Y:S01]  /*0bd0*/  IMAD.SHL.U32 R195, R21, 0x8, RZ ;  /* 0x0000000815c37824 */ /* 0x000fe200078e00ff */
[----:B------:R-:W-:Y:S01]  /*0be0*/  SHF.R.S32.HI R192, RZ, 0x2, R11 ;  /* 0x00000002ffc07819 */ /* 0x000fe2000001140b */
[----:B------:R-:W-:Y:S01]  /*0bf0*/  IMAD.IADD R19, R0, 0x1, -R19 ;  /* 0x0000000100137824 */ /* 0x000fe200078e0a13 */
[----:B------:R-:W-:Y:S01]  /*0c00*/  SHF.R.S32.HI R8, RZ, 0x1f, R3 ;  /* 0x0000001fff087819 */ /* 0x000fe20000011403 */
[----:B------:R-:W-:Y:S01]  /*0c10*/  VIADD R36, R195, 0x40 ;  /* 0x00000040c3247836 */ /* 0x000fe20000000000 */
[----:B------:R-:W-:Y:S01]  /*0c20*/  SHF.R.S32.HI R0, RZ, 0x1f, R9 ;  /* 0x0000001fff007819 */ /* 0x000fe20000011409 */
[----:B------:R-:W-:Y:S01]  /*0c30*/  VIADD R25, R192, 0x20 ;  /* 0x00000020c0197836 */ /* 0x000fe20000000000 */
[----:B------:R-:W-:Y:S01]  /*0c40*/  LEA.HI R10, R8, R3, RZ, 0x3 ;  /* 0x00000003080a7211 */ /* 0x000fe200078f18ff */
[C---:B------:R-:W-:Y:S01]  /*0c50*/  IMAD.SHL.U32 R18, R19.reuse, 0x8, RZ ;  /* 0x0000000813127824 */ /* 0x040fe200078e00ff */
[--C-:B------:R-:W-:Y:S01]  /*0c60*/  SHF.R.S32.HI R24, RZ, 0x5, R5.reuse ;  /* 0x00000005ff187819 */ /* 0x100fe20000011405 */
[----:B------:R-:W-:Y:S01]  /*0c70*/  IMAD.SHL.U32 R188, R19, 0x4, RZ ;  /* 0x0000000413bc7824 */ /* 0x000fe200078e00ff */
[----:B------:R-:W-:Y:S01]  /*0c80*/  LOP3.LUT R4, R4, 0x1ffffffe, RZ, 0xc0, !PT ;  /* 0x1ffffffe04047812 */ /* 0x000fe200078ec0ff */
[C---:B------:R-:W-:Y:S01]  /*0c90*/  VIADD R226, R18.reuse, 0x40 ;  /* 0x0000004012e27836 */ /* 0x040fe20000000000 */
[----:B------:R-:W-:Y:S01]  /*0ca0*/  SHF.R.S32.HI R5, RZ, 0x1f, R5 ;  /* 0x0000001fff057819 */ /* 0x000fe20000011405 */
[----:B------:R-:W-:Y:S01]  /*0cb0*/  VIADD R225, R18, 0x60 ;  /* 0x0000006012e17836 */ /* 0x000fe20000000000 */
[-C--:B------:R-:W-:Y:S01]  /*0cc0*/  LEA.HI R6, R0, R9.reuse, RZ, 0x2 ;  /* 0x0000000900067211 */ /* 0x080fe200078f10ff */
[----:B------:R-:W-:Y:S01]  /*0cd0*/  IMAD.IADD R4, R7, 0x1, -R4 ;  /* 0x0000000107047824 */ /* 0x000fe200078e0a04 */
[----:B------:R-:W-:Y:S01]  /*0ce0*/  SHF.R.S32.HI R20, RZ, 0x7, R2 ;  /* 0x00000007ff147819 */ /* 0x000fe20000011402 */
[----:B------:R-:W-:Y:S01]  /*0cf0*/  VIADD R35, R195, 0x80 ;  /* 0x00000080c3237836 */ /* 0x000fe20000000000 */
        /* <DEDUP_REMOVED lines=9> */
[----:B------:R-:W-:Y:S01]  /*0d90*/  VIADD R209, R188, 0x10 ;  /* 0x00000010bcd17836 */ /* 0x000fe20000000000 */
[----:B------:R-:W-:Y:S01]  /*0da0*/  LOP3.LUT R5, R5, 0x3ffffc, RZ, 0xc0, !PT ;  /* 0x003ffffc05057812 */ /* 0x000fe200078ec0ff */
[C---:B------:R-:W-:Y:S01]  /*0db0*/  VIADD R224, R18.reuse, 0x80 ;  /* 0x0000008012e07836 */ /* 0x040fe20000000000 */
[----:B------:R-:W-:Y:S01]  /*0dc0*/  SHF.R.S32.HI R3, RZ, 0x1f, R25 ;  /* 0x0000001fff037819 */ /* 0x000fe20000011419 */
[----:B------:R-:W-:Y:S01]  /*0dd0*/  VIADD R29, R18, 0x1c0 ;  /* 0x000001c0121d7836 */ /* 0x000fe20000000000 */
[----:B------:R-:W-:Y:S01]  /*0de0*/  LEA.HI R0, R0, R9, RZ, 0x5 ;  /* 0x0000000900007211 */ /* 0x000fe200078f28ff */
[----:B------:R-:W-:Y:S01]  /*0df0*/  IMAD.IADD R9, R9, 0x1, -R6 ;  /* 0x0000000109097824 */ /* 0x000fe200078e0a06 */
[----:B------:R-:W-:Y:S01]  /*0e00*/  LEA.HI R8, R8, R7, RZ, 0x3 ;  /* 0x0000000708087211 */ /* 0x000fe200078f18ff */
[----:B------:R-:W-:Y:S01]  /*0e10*/  IMAD.IADD R5, R24, 0x1, -R5 ;  /* 0x0000000118057824 */ /* 0x000fe200078e0a05 */
[----:B------:R-:W-:Y:S01]  /*0e20*/  LEA.HI R6, R3, R25, RZ, 0x3 ;  /* 0x0000001903067211 */ /* 0x000fe200078f18ff */
[----:B------:R-:W-:Y:S01]  /*0e30*/  IMAD.SHL.U32 R3, R12, 0x40, RZ ;  /* 0x000000400c037824 */ /* 0x000fe200078e00ff */
[----:B------:R-:W-:Y:S01]  /*0e40*/  LOP3.LUT R8, R8, 0xfffffff8, RZ, 0xc0, !PT ;  /* 0xfffffff808087812 */ /* 0x000fe200078ec0ff */
[----:B------:R-:W-:Y:S01]  /*0e50*/  IMAD R23, R5, 0x10, R16 ;  /* 0x0000001005177824 */ /* 0x000fe200078e0210 */
[----:B------:R-:W-:Y:S01]  /*0e60*/  LEA.HI R2, R2, R20, RZ, 0x1 ;  /* 0x0000001402027211 */ /* 0x000fe200078f08ff */
[----:B------:R-:W-:Y:S01]  /*0e70*/  IMAD.SHL.U32 R5, R25, 0x40, RZ ;  /* 0x0000004019057824 */ /* 0x000fe200078e00ff */
[----:B------:R-:W-:Y:S01]  /*0e80*/  LOP3.LUT R3, R3, 0x1c0, RZ, 0xc0, !PT ;  /* 0x000001c003037812 */ /* 0x000fe200078ec0ff */
[----:B------:R-:W-:Y:S01]  /*0e90*/  IMAD.IADD R193, R7, 0x1, -R8 ;  /* 0x0000000107c17824 */ /* 0x000fe200078e0a08 */
[----:B------:R-:W-:Y:S01]  /*0ea0*/  LOP3.LUT R10, R10, 0x7ffffe00, RZ, 0xc0, !PT ;  /* 0x7ffffe000a0a7812 */ /* 0x000fe200078ec0ff */
[--C-:B------:R-:W-:Y:S01]  /*0eb0*/  IMAD.U32 R8, R23, 0x40, R4.reuse ;  /* 0x0000004017087824 */ /* 0x100fe200078e0004 */
[----:B------:R-:W-:Y:S01]  /*0ec0*/  LOP3.LUT R4, R3, 0x8, R4, 0xf8, !PT ;  /* 0x0000000803047812 */ /* 0x000fe200078ef804 */
[----:B------:R-:W-:Y:S01]  /*0ed0*/  IMAD.SHL.U32 R6, R6, 0x40, RZ ;  /* 0x0000004006067824 */ /* 0x000fe200078e00ff */
[----:B------:R-:W-:Y:S01]  /*0ee0*/  SHF.R.U32.HI R3, RZ, 0x3, R3 ;  /* 0x00000003ff037819 */ /* 0x000fe20000011603 */
[----:B------:R-:W-:Y:S01]  /*0ef0*/  IMAD R10, R24, 0x400, R10 ;  /* 0x00000400180a7824 */ /* 0x000fe200078e020a */
[----:B------:R-:W-:Y:S01]  /*0f00*/  SHF.R.S32.HI R11, RZ, 0x1f, R11 ;  /* 0x0000001fff0b7819 */ /* 0x000fe2000001140b */
[----:B------:R-:W-:Y:S01]  /*0f10*/  STL [R1+0x14], R24 ;  /* 0x0000141801007387 */ /* 0x000fe20000100800 */
[----:B------:R-:W-:Y:S01]  /*0f20*/  LOP3.LUT R2, R2, 0xfffffe, RZ, 0xc0, !PT ;  /* 0x00fffffe02027812 */ /* 0x000fe200078ec0ff */
[----:B------:R-:W-:Y:S01]  /*0f30*/  VIADD R223, R18, 0xa0 ;  /* 0x000000a012df7836 */ /* 0x000fe20000000000 */
[----:B------:R-:W-:Y:S01]  /*0f40*/  LOP3.LUT R3, R4, R3, RZ, 0x3c, !PT ;  /* 0x0000000304037212 */ /* 0x000fe200078e3cff */
[----:B------:R-:W-:Y:S01]  /*0f50*/  VIADD R27, R18, 0x1e0 ;  /* 0x000001e0121b7836 */ /* 0x000fe20000000000 */
[----:B------:R-:W-:Y:S01]  /*0f60*/  LEA.HI R11, R11, R192, RZ, 0x3 ;  /* 0x000000c00b0b7211 */ /* 0x000fe200078f18ff */
[----:B------:R-:W-:Y:S01]  /*0f70*/  IMAD.IADD R2, R20, 0x1, -R2 ;  /* 0x0000000114027824 */ /* 0x000fe200078e0a02 */
[----:B------:R-:W-:Y:S01]  /*0f80*/  LOP3.LUT R5, R5, 0x1c0, RZ, 0xc0, !PT ;  /* 0x000001c005057812 */ /* 0x000fe200078ec0ff */
[----:B------:R-:W-:Y:S01]  /*0f90*/  IMAD.IADD R10, R10, 0x1, R3 ;  /* 0x000000010a0a7824 */ /* 0x000fe200078e0203 */
[----:B------:R-:W-:Y:S01]  /*0fa0*/  LOP3.LUT R11, R11, 0xfffffff8, RZ, 0xc0, !PT ;  /* 0xfffffff80b0b7812 */ /* 0x000fe200078ec0ff */
[----:B------:R-:W-:Y:S01]  /*0fb0*/  IMAD.SHL.U32 R28, R2, 0x100, RZ ;  /* 0x00000100021c7824 */ /* 0x000fe200078e00ff */
[----:B------:R-:W-:Y:S01]  /*0fc0*/  SHF.R.S32.HI R3, RZ, 0x1f, R226 ;  /* 0x0000001fff037819 */ /* 0x000fe200000114e2 */
[----:B------:R-:W-:Y:S01]  /*0fd0*/  STL [R1+0x70], R20 ;  /* 0x0000701401007387 */ /* 0x000fe20000100800 */
[----:B------:R-:W-:Y:S01]  /*0fe0*/  SHF.R.U32.HI R7, RZ, 0x3, R5 ;  /* 0x00000003ff077819 */ /* 0x000fe20000011605 */
[----:B------:R-:W-:Y:S01]  /*0ff0*/  VIADD R222, R18, 0xc0 ;  /* 0x000000c012de7836 */ /* 0x000fe20000000000 */
[----:B------:R-:W-:Y:S01]  /*1000*/  SHF.R.S32.HI R37, RZ, 0x1f, R36 ;  /* 0x0000001fff257819 */ /* 0x000fe20000011424 */
[----:B------:R0:W-:Y:S01]  /*1010*/  STL [R1+0x84], R8 ;  /* 0x0000840801007387 */ /* 0x0001e20000100800 */
[----:B------:R-:W-:Y:S01]  /*1020*/  LOP3.LUT R5, R5, 0x38, R18, 0xf8, !PT ;  /* 0x0000003805057812 */ /* 0x000fe200078ef812 */
[----:B------:R-:W-:Y:S01]  /*1030*/  IMAD.IADD R194, R192, 0x1, -R11 ;  /* 0x00000001c0c27824 */ /* 0x000fe200078e0a0b */
[----:B------:R-:W-:Y:S01]  /*1040*/  LOP3.LUT R6, R6, 0xfffffe00, RZ, 0xc0, !PT ;  /* 0xfffffe0006067812 */ /* 0x000fe200078ec0ff */
[----:B------:R-:W-:Y:S01]  /*1050*/  STL [R1+0x68], RZ ;  /* 0x000068ff01007387 */ /* 0x000fe20000100800 */
[----:B------:R-:W-:Y:S01]  /*1060*/  SHF.R.S32.HI R2, RZ, 0x1f, R225 ;  /* 0x0000001fff027819 */ /* 0x000fe200000114e1 */
[C---:B------:R-:W-:Y:S01]  /*1070*/  VIADD R221, R18.reuse, 0xe0 ;  /* 0x000000e012dd7836 */ /* 0x040fe20000000000 */
[----:B------:R-:W-:Y:S01]  /*1080*/  SHF.R.S32.HI R36, RZ, 0x1f, R35 ;  /* 0x0000001fff247819 */ /* 0x000fe20000011423 */
[----:B------:R-:W-:Y:S01]  /*1090*/  STL [R1+0x8], R29 ;  /* 0x0000081d01007387 */ /* 0x000fe20000100800 */
[----:B------:R-:W-:Y:S01]  /*10a0*/  SHF.R.S32.HI R35, RZ, 0x1f, R209 ;  /* 0x0000001fff237819 */ /* 0x000fe200000114d1 */
[----:B------:R-:W-:Y:S01]  /*10b0*/  VIADD R220, R18, 0x100 ;  /* 0x0000010012dc7836 */ /* 0x000fe20000000000 */
[----:B------:R-:W-:Y:S01]  /*10c0*/  SHF.L.U64.HI R3, R226, 0x1, R3 ;  /* 0x00000001e2037819 */ /* 0x000fe20000010203 */
[----:B------:R-:W-:Y:S01]  /*10d0*/  STL [R1+0x4], R27 ;  /* 0x0000041b01007387 */ /* 0x000fe20000100800 */
[----:B------:R-:W-:Y:S01]  /*10e0*/  SHF.R.S32.HI R11, RZ, 0x1f, R224 ;  /* 0x0000001fff0b7819 */ /* 0x000fe200000114e0 */
[----:B------:R-:W-:Y:S01]  /*10f0*/  VIADD R219, R18, 0x120 ;  /* 0x0000012012db7836 */ /* 0x000fe20000000000 */
[----:B------:R-:W-:Y:S01]  /*1100*/  LOP3.LUT R4, R6, R5, R7, 0xf6, !PT ;  /* 0x0000000506047212 */ /* 0x000fe200078ef607 */
[----:B------:R-:W-:Y:S01]  /*1110*/  IMAD.MOV.U32 R5, RZ, RZ, R13 ;  /* 0x000000ffff057224 */ /* 0x000fe200078e000d */
[----:B0-----:R-:W-:Y:S01]  /*1120*/  SHF.R.S32.HI R8, RZ, 0x1f, R223 ;  /* 0x0000001fff087819 */ /* 0x001fe200000114df */
[----:B------:R-:W-:Y:S01]  /*1130*/  STL [R1+0x80], R28 ;  /* 0x0000801c01007387 */ /* 0x000fe20000100800 */
[----:B------:R-:W-:Y:S01]  /*1140*/  SHF.L.U64.HI R2, R225, 0x1, R2 ;  /* 0x00000001e1027819 */ /* 0x000fe20000010202 */
[----:B------:R-:W-:Y:S01]  /*1150*/  IMAD.MOV.U32 R7, RZ, RZ, R15 ;  /* 0x000000ffff077224 */ /* 0x000fe200078e000f */
[----:B------:R-:W-:Y:S01]  /*1160*/  SHF.R.S32.HI R13, RZ, 0x1f, R222 ;  /* 0x0000001fff0d7819 */ /* 0x000fe200000114de */
[----:B------:R-:W-:Y:S01]  /*1170*/  STL [R1+0x74], R35 ;  /* 0x0000742301007387 */ /* 0x000fe20000100800 */
[----:B------:R-:W-:Y:S01]  /*1180*/  SHF.L.U64.HI R11, R224, 0x1, R11 ;  /* 0x00000001e00b7819 */ /* 0x000fe2000001020b */
[----:B------:R-:W-:Y:S01]  /*1190*/  VIADD R218, R18, 0x140 ;  /* 0x0000014012da7836 */ /* 0x000fe20000000000 */
[----:B------:R-:W-:Y:S01]  /*11a0*/  R2P PR, R12, 0x6 ;  /* 0x000000060c007804 */ /* 0x000fe20000000000 */
[----:B------:R0:W-:Y:S01]  /*11b0*/  STL [R1+0x1c], R3 ;  /* 0x00001c0301007387 */ /* 0x0001e20000100800 */
[----:B------:R-:W-:Y:S01]  /*11c0*/  SHF.R.S32.HI R12, RZ, 0x1f, R221 ;  /* 0x0000001fff0c7819 */ /* 0x000fe200000114dd */
[----:B------:R-:W-:Y:S01]  /*11d0*/  IMAD.MOV.U32 R6, RZ, RZ, R14 ;  /* 0x000000ffff067224 */ /* 0x000fe200078e000e */
[----:B------:R-:W-:Y:S01]  /*11e0*/  SHF.R.S32.HI R15, RZ, 0x1f, R220 ;  /* 0x0000001fff0f7819 */ /* 0x000fe200000114dc */
[----:B------:R1:W-:Y:S01]  /*11f0*/  STL [R1+0x20], R2 ;  /* 0x0000200201007387 */ /* 0x0003e20000100800 */
[C---:B------:R-:W-:Y:S01]  /*1200*/  VIADD R217, R18.reuse, 0x160 ;  /* 0x0000016012d97836 */ /* 0x040fe20000000000 */
[----:B------:R-:W-:Y:S01]  /*1210*/  SHF.R.S32.HI R14, RZ, 0x1f, R219 ;  /* 0x0000001fff0e7819 */ /* 0x000fe200000114db */
[C---:B------:R-:W-:Y:S01]  /*1220*/  VIADD R216, R18.reuse, 0x180 ;  /* 0x0000018012d87836 */ /* 0x040fe20000000000 */
[----:B------:R-:W-:Y:S01]  /*1230*/  STL [R1+0x24], R11 ;  /* 0x0000240b01007387 */ /* 0x000fe20000100800 */
[----:B------:R-:W-:Y:S01]  /*1240*/  SHF.R.S32.HI R0, RZ, 0x5, R0 ;  /* 0x00000005ff007819 */ /* 0x000fe20000011400 */
[----:B------:R-:W-:Y:S01]  /*1250*/  VIADD R215, R18, 0x1a0 ;  /* 0x000001a012d77836 */ /* 0x000fe20000000000 */
[----:B0-----:R-:W-:Y:S01]  /*1260*/  SHF.L.U64.HI R3, R223, 0x1, R8 ;  /* 0x00000001df037819 */ /* 0x001fe20000010208 */
[----:B------:R-:W-:Y:S01]  /*1270*/  VIADD R32, R195, 0x140 ;  /* 0x00000140c3207836 */ /* 0x000fe20000000000 */
[----:B------:R-:W-:Y:S01]  /*1280*/  SHF.L.U64.HI R8, R221, 0x1, R12 ;  /* 0x00000001dd087819 */ /* 0x000fe2000001020c */
[----:B------:R-:W-:Y:S01]  /*1290*/  IMAD R193, R0, 0x10, R193 ;  /* 0x0000001000c17824 */ /* 0x000fe200078e02c1 */
        /* <DEDUP_REMOVED lines=8> */
[----:B------:R-:W-:Y:S01]  /*1320*/  LEA.HI R0, R19, R19, RZ, 0x1 ;  /* 0x0000001313007211 */ /* 0x000fe200078f08ff */
[----:B------:R3:W-:Y:S01]  /*1330*/  STL [R1+0x30], R8 ;  /* 0x0000300801007387 */ /* 0x0007e20000100800 */
[----:B------:R-:W-:Y:S01]  /*1340*/  SHF.R.S32.HI R20, RZ, 0x1f, R215 ;  /* 0x0000001fff147819 */ /* 0x000fe200000114d7 */
[C---:B------:R-:W-:Y:S01]  /*1350*/  VIADD R34, R195.reuse, 0xc0 ;  /* 0x000000c0c3227836 */ /* 0x040fe20000000000 */
[----:B0-----:R-:W-:Y:S01]  /*1360*/  SHF.L.U64.HI R3, R220, 0x1, R15 ;  /* 0x00000001dc037819 */ /* 0x001fe2000001020f */
[C---:B------:R-:W-:Y:S01]  /*1370*/  VIADD R33, R195.reuse, 0x100 ;  /* 0x00000100c3217836 */ /* 0x040fe20000000000 */
[----:B------:R-:W-:Y:S01]  /*1380*/  SHF.R.S32.HI R24, RZ, 0x1f, R29 ;  /* 0x0000001fff187819 */ /* 0x000fe2000001141d */
[----:B------:R-:W-:Y:S01]  /*1390*/  VIADD R31, R195, 0x180 ;  /* 0x00000180c31f7836 */ /* 0x000fe20000000000 */
[----:B-1----:R-:W-:Y:S01]  /*13a0*/  SHF.L.U64.HI R2, R219, 0x1, R14 ;  /* 0x00000001db027819 */ /* 0x002fe2000001020e */
[----:B------:R0:W-:Y:S01]  /*13b0*/  STL [R1+0x34], R3 ;  /* 0x0000340301007387 */ /* 0x0001e20000100800 */
[----:B------:R-:W-:Y:S01]  /*13c0*/  LOP3.LUT R0, R0, 0x1ffffffe, RZ, 0xc0, !PT ;  /* 0x1ffffffe00007812 */ /* 0x000fe200078ec0ff */
[----:B------:R-:W-:Y:S01]  /*13d0*/  VIADD R30, R195, 0x1c0 ;  /* 0x000001c0c31e7836 */ /* 0x000fe20000000000 */
[----:B---3--:R-:W-:Y:S01]  /*13e0*/  SHF.L.U64.HI R8, R218, 0x1, R21 ;  /* 0x00000001da087819 */ /* 0x008fe20000010215 */
[----:B------:R1:W-:Y:S01]  /*13f0*/  STL [R1+0x38], R2 ;  /* 0x0000380201007387 */ /* 0x0003e20000100800 */
[----:B------:R-:W-:Y:S01]  /*1400*/  SHF.R.S32.HI R26, RZ, 0x1f, R27 ;  /* 0x0000001fff1a7819 */ /* 0x000fe2000001141b */
[----:B------:R-:W-:Y:S01]  /*1410*/  IMAD.IADD R0, R19, 0x1, -R0 ;  /* 0x0000000113007824 */ /* 0x000fe200078e0a00 */
[----:B------:R-:W-:Y:S01]  /*1420*/  SHF.R.S32.HI R32, RZ, 0x1f, R32 ;  /* 0x0000001fff207819 */ /* 0x000fe20000011420 */
[----:B------:R3:W-:Y:S01]  /*1430*/  STL [R1+0x3c], R8 ;  /* 0x00003c0801007387 */ /* 0x0007e20000100800 */
[----:B------:R-:W-:Y:S01]  /*1440*/  SEL R229, R229, 0xffffffe0, !P1 ;  /* 0xffffffe0e5e57807 */ /* 0x000fe20004800000 */
[----:B------:R-:W-:Y:S01]  /*1450*/  IMAD R0, R0, 0x8, R193 ;  /* 0x0000000800007824 */ /* 0x000fe200078e02c1 */
[----:B0-----:R-:W-:Y:S01]  /*1460*/  SHF.L.U64.HI R3, R217, 0x1, R16 ;  /* 0x00000001d9037819 */ /* 0x001fe20000010210 */
[----:B------:R-:W-:Y:S01]  /*1470*/  VIADD R184, R18, 0x20 ;  /* 0x0000002012b87836 */ /* 0x000fe20000000000 */
[----:B------:R-:W-:Y:S01]  /*1480*/  SHF.R.S32.HI R34, RZ, 0x1f, R34 ;  /* 0x0000001fff227819 */ /* 0x000fe20000011422 */
[----:B-1----:R-:W-:Y:S01]  /*1490*/  IMAD.SHL.U32 R2, R9, 0x2, RZ ;  /* 0x0000000209027824 */ /* 0x002fe200078e00ff */
[----:B------:R-:W-:Y:S01]  /*14a0*/  SHF.L.U64.HI R9, R216, 0x1, R25 ;  /* 0x00000001d8097819 */ /* 0x000fe20000010219 */
[----:B------:R0:W-:Y:S01]  /*14b0*/  STL [R1+0x40], R3 ;  /* 0x0000400301007387 */ /* 0x0001e20000100800 */
[----:B------:R-:W-:Y:S01]  /*14c0*/  SHF.R.S32.HI R33, RZ, 0x1f, R33 ;  /* 0x0000001fff217819 */ /* 0x000fe20000011421 */
[----:B------:R-:W-:Y:S01]  /*14d0*/  IMAD.IADD R212, R2, 0x1, R28 ;  /* 0x0000000102d47824 */ /* 0x000fe200078e021c */
[----:B---3--:R-:W-:Y:S01]  /*14e0*/  SHF.L.U64.HI R8, R215, 0x1, R20 ;  /* 0x00000001d7087819 */ /* 0x008fe20000010214 */
[----:B------:R-:W-:Y:S01]  /*14f0*/  STL [R1+0x44], R9 ;  /* 0x0000440901007387 */ /* 0x000fe20000100800 */
[----:B------:R-:W-:Y:S01]  /*1500*/  SHF.R.S32.HI R31, RZ, 0x1f, R31 ;  /* 0x0000001fff1f7819 */ /* 0x000fe2000001141f */
[C---:B------:R-:W-:Y:S01]  /*1510*/  VIADD R40, R212.reuse, 0x10 ;  /* 0x00000010d4287836 */ /* 0x040fe20000000000 */
[----:B------:R-:W-:Y:S01]  /*1520*/  SHF.R.S32.HI R30, RZ, 0x1f, R30 ;  /* 0x0000001fff1e7819 */ /* 0x000fe2000001141e */
[----:B------:R1:W-:Y:S01]  /*1530*/  STL [R1+0x10], R2 ;  /* 0x0000100201007387 */ /* 0x0003e20000100800 */
[C---:B------:R-:W-:Y:S01]  /*1540*/  VIADD R38, R212.reuse, 0x20 ;  /* 0x00000020d4267836 */ /* 0x040fe20000000000 */
[----:B0-----:R-:W-:Y:S01]  /*1550*/  SHF.L.U64.HI R3, R29, 0x1, R24 ;  /* 0x000000011d037819 */ /* 0x001fe20000010218 */
[C---:B------:R-:W-:Y:S01]  /*1560*/  VIADD R35, R212.reuse, 0x38 ;  /* 0x00000038d4237836 */ /* 0x040fe20000000000 */
[----:B------:R-:W-:Y:S01]  /*1570*/  STL [R1+0x48], R8 ;  /* 0x0000480801007387 */ /* 0x000fe20000100800 */
[C---:B------:R-:W-:Y:S01]  /*1580*/  VIADD R32, R212.reuse, 0x50 ;  /* 0x00000050d4207836 */ /* 0x040fe20000000000 */
[----:B------:R-:W-:Y:S01]  /*1590*/  SHF.R.S32.HI R19, RZ, 0x1f, R18 ;  /* 0x0000001fff137819 */ /* 0x000fe20000011412 */
[C---:B------:R-:W-:Y:S01]  /*15a0*/  VIADD R29, R212.reuse, 0x68 ;  /* 0x00000068d41d7836 */ /* 0x040fe20000000000 */
[----:B------:R0:W-:Y:S01]  /*15b0*/  STL [R1+0x4c], R3 ;  /* 0x00004c0301007387 */ /* 0x0001e20000100800 */
[C---:B------:R-:W-:Y:S01]  /*15c0*/  VIADD R21, R212.reuse, 0x98 ;  /* 0x00000098d4157836 */ /* 0x040fe20000000000 */
[----:B-1----:R-:W-:Y:S01]  /*15d0*/  SHF.L.U64.HI R2, R27, 0x1, R26 ;  /* 0x000000011b027819 */ /* 0x002fe2000001021a */
[C---:B------:R-:W-:Y:S01]  /*15e0*/  VIADD R26, R212.reuse, 0x80 ;  /* 0x00000080d41a7836 */ /* 0x040fe20000000000 */
[----:B------:R-:W-:Y:S01]  /*15f0*/  SHF.R.S32.HI R196, RZ, 0x1f, R184 ;  /* 0x0000001fffc47819 */ /* 0x000fe200000114b8 */
[----:B------:R-:W-:-:S02]  /*1600*/  VIADD R15, R212, 0xb0 ;  /* 0x000000b0d40f7836 */ /* 0x000fc40000000000 */
[----:B------:R1:W-:Y:S01]  /*1610*/  STL [R1+0x50], R2 ;  /* 0x0000500201007387 */ /* 0x0003e20000100800 */
[----:B------:R-:W-:Y:S02]  /*1620*/  VIADD R13, R212, 0xc0 ;  /* 0x000000c0d40d7836 */ /* 0x000fe40000000000 */
[----:B0-----:R-:W-:Y:S02]  /*1630*/  IMAD R3, R4, 0x2, R17 ;  /* 0x0000000204037824 */ /* 0x001fe400078e0211 */
[C---:B------:R-:W-:Y:S02]  /*1640*/  VIADD R41, R212.reuse, 0x8 ;  /* 0x00000008d4297836 */ /* 0x040fe40000000000 */
[C---:B------:R-:W-:Y:S01]  /*1650*/  VIADD R39, R212.reuse, 0x18 ;  /* 0x00000018d4277836 */ /* 0x040fe20000000000 */
[----:B------:R-:W-:Y:S01]  /*1660*/  STL [R1+0x78], R3 ;  /* 0x0000780301007387 */ /* 0x000fe20000100800 */
[C---:B------:R-:W-:Y:S01]  /*1670*/  VIADD R37, R212.reuse, 0x28 ;  /* 0x00000028d4257836 */ /* 0x040fe20000000000 */
[----:B-1----:R-:W-:Y:S01]  /*1680*/  SHF.R.S32.HI R2, RZ, 0x1f, R212 ;  /* 0x0000001fff027819 */ /* 0x002fe200000114d4 */
        /* <DEDUP_REMOVED lines=36> */
[C---:B------:R-:W-:Y:S01]  /*18d0*/  VIADD R8, R212.reuse, 0xe0 ;  /* 0x000000e0d4087836 */ /* 0x040fe20000000000 */
[----:B------:R-:W-:Y:S01]  /*18e0*/  SHF.R.S32.HI R28, RZ, 0x1f, R28 ;  /* 0x0000001fff1c7819 */ /* 0x000fe2000001141c */
[C---:B------:R-:W-:Y:S01]  /*18f0*/  VIADD R4, R212.reuse, 0xe8 ;  /* 0x000000e8d4047836 */ /* 0x040fe20000000000 */
[----:B------:R0:W-:Y:S01]  /*1900*/  STL [R1], R0 ;  /* 0x0000000001007387 */ /* 0x0001e20000100800 */
[C---:B------:R-:W-:Y:S01]  /*1910*/  VIADD R3, R212.reuse, 0xf0 ;  /* 0x000000f0d4037836 */ /* 0x040fe20000000000 */
        /* <DEDUP_REMOVED lines=15> */
[----:B--2---:R-:W-:Y:S02]  /*1a10*/  LOP3.LUT R187, R22, 0x1, RZ, 0xfc, !PT ;  /* 0x0000000116bb7812 */ /* 0x004fe400078efcff */
[----:B0-----:R-:W-:-:S07]  /*1a20*/  CS2R R22, SRZ ;  /* 0x0000000000167805 */ /* 0x001fce000001ff00 */
.L_x_8738:
[----:B012---:R-:W0:Y:S01]  /*1a30*/  LDC.64 R2, c[0x0][0xd88] ;  /* 0x00036200ff027b82 */ /* 0x007e220000000a00 */
[----:B------:R-:W-:Y:S01]  /*1a40*/  ULDC.64 UR6, c[0x0][0xb00] ;  /* 0x0002c00000067ab9 */ /* 0x000fe20000000a00 */
[----:B------:R-:W-:Y:S01]  /*1a50*/  ULDC.64 UR4, c[0x0][0xb20] ;  /* 0x0002c80000047ab9 */ /* 0x000fe20000000a00 */
[----:B------:R-:W-:Y:S01]  /*1a60*/  ULDC.64 UR8, c[0x0][0xb10] ;  /* 0x0002c40000087ab9 */ /* 0x000fe20000000a00 */
[----:B0-----:R-:W-:-:S05]  /*1a70*/  IMAD.WIDE R2, R7, 0x4, R2 ;  /* 0x0000000407027825 */ /* 0x001fca00078e0202 */
[----:B-----5:R-:W2:Y:S01]  /*1a80*/  LDG.E R24, desc[UR40][R2.64] ;  /* 0x0000002802187981 */ /* 0x020ea2000c1e1900 */
        /* <DEDUP_REMOVED lines=11> */
[C---:B------:R-:W-:Y:S02]  /*1b40*/  @P2 LEA R8, P3, R24.reuse, UR4, 0x2 ;  /* 0x0000000418082c11 */ /* 0x040fe4000f8610ff */
[C-C-:B------:R-:W-:Y:S01]  /*1b50*/  SHF.L.U64.HI R26, R24.reuse, 0x2, R0.reuse ;  /* 0x00000002181a7819 */ /* 0x140fe20000010200 */
[----:B------:R-:W-:Y:S01]  /*1b60*/  STL [R1+0x5c], R27 ;  /* 0x00005c1b01007387 */ /* 0x000fe20000100800 */
        /* <DEDUP_REMOVED lines=13> */
[----:B----4-:R-:W-:Y:S02]  /*1c40*/  LOP3.LUT R4, R6, 0xff000000, RZ, 0xc0, !PT ;  /* 0xff00000006047812 */ /* 0x010fe400078ec0ff */
        /* <DEDUP_REMOVED lines=14> */
[----:B-1-3--:R-:W-:Y:S08]  /*1d30*/  @P1 BRA `(.L_x_8591) ;  /* 0x0000000000241947 */ /* 0x00aff00003800000 */
        /* <DEDUP_REMOVED lines=9> */
.L_x_8591:
[----:B------:R-:W-:Y:S02]  /*1dd0*/  IMAD.U32 R34, RZ, RZ, UR5 ;  /* 0x00000005ff227e24 */ /* 0x000fe4000f8e00ff */
[----:B------:R-:W-:Y:S01]  /*1de0*/  IMAD.U32 R25, RZ, RZ, UR4 ;  /* 0x00000004ff197e24 */ /* 0x000fe2000f8e00ff */
[----:B------:R-:W-:Y:S06]  /*1df0*/  @!P2 BRA `(.L_x_8592) ;  /* 0x000000000010a947 */ /* 0x000fec0003800000 */
[----:B------:R-:W-:-:S04]  /*1e00*/  IADD3 R2, P0, R27, UR8, RZ ;  /* 0x000000081b027c10 */ /* 0x000fc8000ff1e0ff */
[----:B------:R-:W-:-:S05]  /*1e10*/  IADD3.X R3, R26, UR9, RZ, P0, !PT ;  /* 0x000000091a037c10 */ /* 0x000fca00087fe4ff */
[----:B------:R0:W5:Y:S01]  /*1e20*/  LDG.E R25, desc[UR40][R2.64] ;  /* 0x0000002802197981 */ /* 0x000162000c1e1900 */
[----:B------:R-:W-:Y:S05]  /*1e30*/  BRA `(.L_x_8593) ;  /* 0x0000000000107947 */ /* 0x000fea0003800000 */
.L_x_8592:
[----:B------:R-:W-:Y:S05]  /*1e40*/  @!P0 BRA `(.L_x_8593) ;  /* 0x00000000000c8947 */ /* 0x000fea0003800000 */
[----:B------:R-:W2:Y:S04]  /*1e50*/  LDG.E R0, desc[UR40][R2.64] ;  /* 0x0000002802007981 */ /* 0x000ea8000c1e1900 */
[----:B------:R-:W2:Y:S02]  /*1e60*/  LDG.E R25, desc[UR40][R2.64+0x4] ;  /* 0x0000042802197981 */ /* 0x000ea4000c1e1900 */
[----:B--2---:R-:W-:-:S07]  /*1e70*/  IMAD.IADD R25, R25, 0x1, -R0 ;  /* 0x0000000119197824 */ /* 0x004fce00078e0a00 */
.L_x_8593:
        /* <DEDUP_REMOVED lines=9> */
[----:B------:R-:W-:-:S04]  /*1f10*/  ISETP.NE.U32.AND P1, PT, RZ, UR4, PT ;  /* 0x00000004ff007c0c */ /* 0x000fc8000bf25070 */
[----:B------:R-:W-:Y:S01]  /*1f20*/  ISETP.NE.AND.EX P1, PT, RZ, UR5, PT, P1 ;  /* 0x00000005ff007c0c */ /* 0x000fe2000bf25310 */
[----:B0----5:R-:W-:-:S12]  /*1f30*/  IMAD.MOV.U32 R2, RZ, RZ, R25 ;  /* 0x000000ffff027224 */ /* 0x021fd800078e0019 */
[----:B------:R-:W-:-:S04]  /*1f40*/  @P1 IADD3 R6, P2, R27, UR4, RZ ;  /* 0x000000041b061c10 */ /* 0x000fc8000ff5e0ff */
[----:B------:R-:W-:-:S05]  /*1f50*/  @P1 IADD3.X R7, R26, UR5, RZ, P2, !PT ;  /* 0x000000051a071c10 */ /* 0x000fca00097fe4ff */
[----:B------:R0:W5:Y:S01]  /*1f60*/  @P1 LDG.E R2, desc[UR40][R6.64] ;  /* 0x0000002806021981 */ /* 0x000162000c1e1900 */
[----:B-1----:R-:W-:Y:S01]  /*1f70*/  ISETP.NE.AND P1, PT, R4, 0x1, PT ;  /* 0x000000010400780c */ /* 0x002fe20003f25270 */
[----:B------:R-:W-:Y:S01]  /*1f80*/  IMAD.SHL.U32 R214, R5, 0x40, RZ ;  /* 0x0000004005d67824 */ /* 0x000fe200078e00ff */
[----:B------:R-:W-:Y:S01]  /*1f90*/  LOP3.LUT R13, R8, 0xff, RZ, 0xc0, !PT ;  /* 0x000000ff080d7812 */ /* 0x000fe200078ec0ff */
[----:B------:R-:W-:Y:S01]  /*1fa0*/  BSSY B0, `(.L_x_8594) ;  /* 0x0000036000007945 */ /* 0x000fe20003800000 */
[----:B------:R-:W-:Y:S01]  /*1fb0*/  SHF.R.U32.HI R12, RZ, 0x10, R8 ;  /* 0x00000010ff0c7819 */ /* 0x000fe20000011608 */
[----:B------:R-:W-:Y:S02]  /*1fc0*/  VIADD R3, R214, 0x3f ;  /* 0x0000003fd6037836 */ /* 0x000fe40000000000 */
[----:B------:R0:W-:Y:S04]  /*1fd0*/  STL [R1+0x64], R13 ;  /* 0x0000640d01007387 */ /* 0x0001e80000100800 */
[----:B------:R0:W-:Y:S02]  /*1fe0*/  STL [R1+0x54], R12 ;  /* 0x0000540c01007387 */ /* 0x0001e40000100800 */
[----:B------:R-:W1:Y:S08]  /*1ff0*/  @P1 LDC R4, c[0x0][0x44c] ;  /* 0x00011300ff041b82 */ /* 0x000e700000000800 */
[----:B------:R-:W3:Y:S01]  /*2000*/  @P1 LDC R11, c[0x0][0x450] ;  /* 0x00011400ff0b1b82 */ /* 0x000ee20000000800 */
[----:B--2---:R-:W-:-:S02]  /*2010*/  @P0 IMAD.IADD R34, R9, 0x1, -R0 ;  /* 0x0000000109220824 */ /* 0x004fc400078e0a00 */
[----:B------:R-:W-:Y:S02]  /*2020*/  IMAD.IADD R9, R25, 0x1, -R10 ;  /* 0x0000000119097824 */ /* 0x000fe400078e0a0a */
[----:B-1----:R-:W-:-:S04]  /*2030*/  @P1 IMAD.HI.U32 R0, R3, R4, RZ ;  /* 0x0000000403001227 */ /* 0x002fc800078e00ff */
[----:B------:R-:W-:Y:S01]  /*2040*/  IMAD.IADD R213, R9, 0x1, R34 ;  /* 0x0000000109d57824 */ /* 0x000fe200078e0222 */
[----:B---3--:R-:W-:-:S03]  /*2050*/  @P1 SHF.R.U32.HI R3, RZ, R11, R0 ;  /* 0x0000000bff031219 */ /* 0x008fc60000011600 */
[C---:B------:R-:W-:Y:S01]  /*2060*/  VIADD R0, R213.reuse, 0x3f ;  /* 0x0000003fd5007836 */ /* 0x040fe20000000000 */
[----:B------:R-:W-:-:S05]  /*2070*/  IADD3 R38, R213, 0x40, -R208 ;  /* 0x00000040d5267810 */ /* 0x000fca0007ffe8d0 */
[----:B------:R-:W-:Y:S01]  /*2080*/  IMAD.IADD R4, R38, 0x1, R3 ;  /* 0x0000000126047824 */ /* 0x000fe200078e0203 */
[----:B------:R-:W-:-:S04]  /*2090*/  SHF.R.S32.HI R3, RZ, 0x1f, R0 ;  /* 0x0000001fff037819 */ /* 0x000fc80000011400 */
[----:B------:R-:W-:Y:S02]  /*20a0*/  SHF.R.S32.HI R5, RZ, 0x1f, R4 ;  /* 0x0000001fff057819 */ /* 0x000fe40000011404 */
[----:B------:R-:W-:Y:S02]  /*20b0*/  LEA.HI R3, R3, R0, RZ, 0x6 ;  /* 0x0000000003037211 */ /* 0x000fe400078f30ff */
[----:B------:R-:W-:Y:S02]  /*20c0*/  LEA.HI R5, R5, R4, RZ, 0x6 ;  /* 0x0000000405057211 */ /* 0x000fe400078f30ff */
[----:B------:R-:W-:Y:S02]  /*20d0*/  SHF.R.S32.HI R37, RZ, 0x6, R3 ;  /* 0x00000006ff257819 */ /* 0x000fe40000011403 */
[----:B------:R-:W-:-:S04]  /*20e0*/  SHF.R.S32.HI R0, RZ, 0x6, R5 ;  /* 0x00000006ff007819 */ /* 0x000fc80000011405 */
[----:B------:R-:W-:Y:S01]  /*20f0*/  VIMNMX R10, R37, R0, PT ;  /* 0x00000000250a7248 */ /* 0x000fe20003fe0100 */
[----:B------:R-:W-:-:S03]  /*2100*/  IMAD.MOV.U32 R0, RZ, RZ, RZ ;  /* 0x000000ffff007224 */ /* 0x000fc600078e00ff */
        /* <DEDUP_REMOVED lines=31> */
.L_x_8595:
[----:B------:R-:W-:Y:S05]  /*2300*/  BSYNC B0 ;  /* 0x0000000000007941 */ /* 0x000fea0003800000 */
.L_x_8594:
        /* <DEDUP_REMOVED lines=36> */
.L_x_8598:
[----:B------:R-:W-:Y:S05]  /*2550*/  BSYNC B6 ;  /* 0x0000000000067941 */ /* 0x000fea0003800000 */
.L_x_8597:
        /* <DEDUP_REMOVED lines=20> */
.L_x_8600:
[----:B------:R-:W-:Y:S05]  /*26a0*/  BSYNC B6 ;  /* 0x0000000000067941 */ /* 0x000fea0003800000 */
.L_x_8599:
[----:B------:R-:W-:Y:S01]  /*26b0*/  ULDC.64 UR4, c[0x0][0xaf0] ;  /* 0x0002bc0000047ab9 */ /* 0x000fe20000000a00 */
[----:B------:R-:W2:Y:S01]  /*26c0*/  LDL R8, [R1+0x14] ;  /* 0x0000140001087983 */ /* 0x000ea20000100800 */
[----:B------:R-:W-:Y:S01]  /*26d0*/  ISETP.NE.U32.AND P0, PT, RZ, UR4, PT ;  /* 0x00000004ff007c0c */ /* 0x000fe2000bf05070 */
[----:B------:R-:W-:Y:S01]  /*26e0*/  IMAD.MOV.U32 R59, RZ, RZ, R24 ;  /* 0x000000ffff3b7224 */ /* 0x000fe200078e0018 */
[----:B------:R-:W0:Y:S02]  /*26f0*/  LDC.64 R52, c[0x0][0x3f8] ;  /* 0x0000fe00ff347b82 */ /* 0x000e240000000a00 */
[----:B------:R-:W-:Y:S01]  /*2700*/  ISETP.NE.AND.EX P0, PT, RZ, UR5, PT, P0 ;  /* 0x00000005ff007c0c */ /* 0x000fe2000bf05300 */
[----:B------:R-:W1:Y:S05]  /*2710*/  S2R R0, SR_TID.X ;  /* 0x0000000000007919 */ /* 0x000e6a0000002100 */
[----:B------:R-:W3:Y:S07]  /*2720*/  LDC R47, c[0x0][0x3f4] ;  /* 0x0000fd00ff2f7b82 */ /* 0x000eee0000000800 */
[----:B------:R-:W-:-:S02]  /*2730*/  @P0 IADD3 R4, P1, R27, UR4, RZ ;  /* 0x000000041b040c10 */ /* 0x000fc4000ff3e0ff */
[----:B------:R-:W-:Y:S01]  /*2740*/  SHF.R.S32.HI R3, RZ, 0x1f, R192 ;  /* 0x0000001fff037819 */ /* 0x000fe200000114c0 */
[----:B------:R-:W4:Y:S01]  /*2750*/  S2R R10, SR_TID.X ;  /* 0x00000000000a7919 */ /* 0x000f220000002100 */
[----:B------:R-:W-:Y:S01]  /*2760*/  @P0 IADD3.X R5, R26, UR5, RZ, P1, !PT ;  /* 0x000000051a050c10 */ /* 0x000fe20008ffe4ff */
[----:B------:R-:W-:Y:S01]  /*2770*/  IMAD.SHL.U32 R56, R194, 0x40, RZ ;  /* 0x00000040c2387824 */ /* 0x000fe200078e00ff */
[----:B------:R-:W-:Y:S01]  /*2780*/  SHF.R.S32.HI R189, RZ, 0x1f, R188 ;  /* 0x0000001fffbd7819 */ /* 0x000fe200000114bc */
[----:B------:R-:W-:Y:S02]  /*2790*/  ULDC UR4, c[0x0][0x2f4] ;  /* 0x0000bd0000047ab9 */ /* 0x000fe40000000800 */
[----:B------:R1:W2:Y:S02]  /*27a0*/  @P0 LDG.E R59, desc[UR40][R4.64] ;  /* 0x00000028043b0981 */ /* 0x0002a4000c1e1900 */
[----:B-1----:R-:W1:Y:S01]  /*27b0*/  LDC.64 R4, c[0x0][0x408] ;  /* 0x00010200ff047b82 */ /* 0x002e620000000a00 */
[----:B------:R-:W-:-:S05]  /*27c0*/  VIADD R6, R0, 0xffffff80 ;  /* 0xffffff8000067836 */ /* 0x000fca0000000000 */
[----:B------:R-:W-:-:S04]  /*27d0*/  SHF.R.S32.HI R7, RZ, 0x1f, R6 ;  /* 0x0000001fff077819 */ /* 0x000fc80000011406 */
[----:B------:R-:W-:Y:S01]  /*27e0*/  LEA.HI R7, R7, R6, RZ, 0x2 ;  /* 0x0000000607077211 */ /* 0x000fe200078f10ff */
[----:B0-----:R-:W-:-:S03]  /*27f0*/  IMAD R0, R3, R52, RZ ;  /* 0x0000003403007224 */ /* 0x001fc600078e02ff */
[----:B------:R-:W-:Y:S02]  /*2800*/  LOP3.LUT R9, R7, 0xfffffffc, RZ, 0xc0, !PT ;  /* 0xfffffffc07097812 */ /* 0x000fe400078ec0ff */
[----:B---3--:R-:W-:-:S03]  /*2810*/  ISETP.GE.AND P0, PT, R18, R47, PT ;  /* 0x0000002f1200720c */ /* 0x008fc60003f06270 */
[----:B------:R-:W-:Y:S02]  /*2820*/  IMAD.IADD R45, R6, 0x1, -R9 ;  /* 0x00000001062d7824 */ /* 0x000fe400078e0a09 */
[----:B-1----:R-:W-:-:S04]  /*2830*/  IMAD R3, R3, R4, RZ ;  /* 0x0000000403037224 */ /* 0x002fc800078e02ff */
[C---:B------:R-:W-:Y:S01]  /*2840*/  IMAD R9, R192.reuse, R5, R3 ;  /* 0x00000005c0097224 */ /* 0x040fe200078e0203 */
[----:B------:R-:W-:Y:S01]  /*2850*/  SEL R3, R47, RZ, P0 ;  /* 0x000000ff2f037207 */ /* 0x000fe20000000000 */
[----:B------:R-:W-:-:S04]  /*2860*/  IMAD R7, R192, R53, R0 ;  /* 0x00000035c0077224 */ /* 0x000fc800078e0200 */
[----:B------:R-:W-:Y:S01]  /*2870*/  IMAD.IADD R3, R18, 0x1, R3 ;  /* 0x0000000112037824 */ /* 0x000fe200078e0203 */
[----:B------:R-:W-:-:S04]  /*2880*/  LOP3.LUT R56, R56, 0x1c0, RZ, 0xc0, !PT ;  /* 0x000001c038387812 */ /* 0x000fc800078ec0ff */
[----:B------:R-:W-:Y:S01]  /*2890*/  SHF.R.S32.HI R0, RZ, 0x1f, R3 ;  /* 0x0000001fff007819 */ /* 0x000fe20000011403 */
[-C--:B------:R-:W-:Y:S01]  /*28a0*/  IMAD.WIDE.U32 R20, R192, R52.reuse, R188 ;  /* 0x00000034c0147225 */ /* 0x080fe200078e00bc */
[----:B------:R-:W-:Y:S02]  /*28b0*/  SHF.R.U32.HI R50, RZ, 0x3, R56 ;  /* 0x00000003ff327819 */ /* 0x000fe40000011638 */
[----:B------:R-:W-:Y:S01]  /*28c0*/  LEA.HI R57, R0, R3, RZ, 0x3 ;  /* 0x0000000300397211 */ /* 0x000fe200078f18ff */
[----:B------:R-:W-:Y:S01]  /*28d0*/  IMAD.WIDE.U32 R28, R192, R52, R18 ;  /* 0x00000034c01c7225 */ /* 0x000fe200078e0012 */
[----:B------:R-:W-:-:S03]  /*28e0*/  LOP3.LUT R3, R56, 0x18, R18, 0xf8, !PT ;  /* 0x0000001838037812 */ /* 0x000fc600078ef812 */
[----:B------:R-:W-:Y:S01]  /*28f0*/  IMAD.IADD R21, R21, 0x1, R7 ;  /* 0x0000000115157824 */ /* 0x000fe200078e0207 */
[----:B------:R-:W-:Y:S01]  /*2900*/  LOP3.LUT R3, R3, R50, RZ, 0x3c, !PT ;  /* 0x0000003203037212 */ /* 0x000fe200078e3cff */
[----:B------:R-:W-:Y:S01]  /*2910*/  IMAD.IADD R29, R7, 0x1, R29 ;  /* 0x00000001071d7824 */ /* 0x000fe200078e021d */
[----:B-----5:R-:W-:Y:S01]  /*2920*/  SHF.R.S32.HI R7, RZ, 0x1f, R2 ;  /* 0x0000001fff077819 */ /* 0x020fe20000011402 */
[----:B------:R-:W-:-:S04]  /*2930*/  IMAD.WIDE.U32 R30, R192, R4, R188 ;  /* 0x00000004c01e7225 */ /* 0x000fc800078e00bc */
[----:B------:R-:W-:-:S04]  /*2940*/  IMAD.WIDE.U32 R32, R192, R4, R18 ;  /* 0x00000004c0207225 */ /* 0x000fc800078e0012 */
[----:B------:R-:W-:Y:S02]  /*2950*/  IMAD R6, R7, R52, RZ ;  /* 0x0000003407067224 */ /* 0x000fe400078e02ff */
[----:B------:R-:W-:Y:S02]  /*2960*/  IMAD.IADD R31, R31, 0x1, R9 ;  /* 0x000000011f1f7824 */ /* 0x000fe400078e0209 */
[----:B------:R-:W-:Y:S02]  /*2970*/  IMAD.IADD R33, R9, 0x1, R33 ;  /* 0x0000000109217824 */ /* 0x000fe400078e0221 */
[----:B------:R-:W-:Y:S01]  /*2980*/  IMAD R7, R7, R4, RZ ;  /* 0x0000000407077224 */ /* 0x000fe200078e02ff */
[----:B----4-:R-:W-:Y:S01]  /*2990*/  SHF.R.U32.HI R10, RZ, 0x7, R10 ;  /* 0x00000007ff0a7819 */ /* 0x010fe2000001160a */
[----:B------:R-:W-:Y:S01]  /*29a0*/  IMAD R43, R2, R53, R6 ;  /* 0x00000035022b7224 */ /* 0x000fe200078e0206 */
[----:B------:R-:W-:Y:S01]  /*29b0*/  ISETP.GE.AND P2, PT, R18, UR4, PT ;  /* 0x0000000412007c0c */ /* 0x000fe2000bf46270 */
[----:B------:R-:W-:Y:S01]  /*29c0*/  IMAD.WIDE.U32 R20, R2, R52, R20 ;  /* 0x0000003402147225 */ /* 0x000fe200078e0014 */
[----:B------:R-:W-:-:S03]  /*29d0*/  LOP3.LUT R41, R57, 0xfffffff8, RZ, 0xc0, !PT ;  /* 0xfffffff839297812 */ /* 0x000fc600078ec0ff */
[----:B------:R-:W-:Y:S01]  /*29e0*/  IMAD.WIDE.U32 R28, R2, R52, R28 ;  /* 0x00000034021c7225 */ /* 0x000fe200078e001c */
[----:B------:R-:W-:-:S03]  /*29f0*/  SHF.L.U64.HI R53, R52, 0x6, R53 ;  /* 0x0000000634357819 */ /* 0x000fc60000010235 */
[C---:B------:R-:W-:Y:S02]  /*2a00*/  IMAD R7, R2.reuse, R5, R7 ;  /* 0x0000000502077224 */ /* 0x040fe400078e0207 */
[----:B------:R-:W-:-:S04]  /*2a10*/  IMAD.WIDE.U32 R30, R2, R4, R30 ;  /* 0x00000004021e7225 */ /* 0x000fc800078e001e */
[----:B------:R-:W-:Y:S01]  /*2a20*/  IMAD.WIDE.U32 R32, R2, R4, R32 ;  /* 0x0000000402207225 */ /* 0x000fe200078e0020 */
[----:B------:R-:W-:Y:S02]  /*2a30*/  SHF.L.U64.HI R51, R4, 0x6, R5 ;  /* 0x0000000604337819 */ /* 0x000fe40000010205 */
[----:B------:R-:W-:Y:S01]  /*2a40*/  ISETP.GE.AND P1, PT, R184, UR4, PT ;  /* 0x00000004b8007c0c */ /* 0x000fe2000bf26270 */
[----:B------:R-:W-:Y:S01]  /*2a50*/  IMAD.IADD R44, R21, 0x1, R43 ;  /* 0x00000001152c7824 */ /* 0x000fe200078e022b */
[----:B------:R-:W-:Y:S01]  /*2a60*/  P2R R60, PR, RZ, 0x4 ;  /* 0x00000004ff3c7803 */ /* 0x000fe20000000000 */
[----:B------:R-:W-:Y:S02]  /*2a70*/  IMAD.IADD R58, R58, 0x1, R25 ;  /* 0x000000013a3a7824 */ /* 0x000fe400078e0219 */
[----:B------:R-:W-:Y:S02]  /*2a80*/  IMAD.SHL.U32 R52, R52, 0x40, RZ ;  /* 0x0000004034347824 */ /* 0x000fe400078e00ff */
[----:B------:R-:W-:-:S02]  /*2a90*/  IMAD.SHL.U32 R49, R4, 0x40, RZ ;  /* 0x0000004004317824 */ /* 0x000fc400078e00ff */
[----:B------:R-:W-:Y:S02]  /*2aa0*/  VIADD R48, R10, 0x8 ;  /* 0x000000080a307836 */ /* 0x000fe40000000000 */
[----:B------:R-:W-:Y:S02]  /*2ab0*/  IMAD.SHL.U32 R47, R47, 0x2, RZ ;  /* 0x000000022f2f7824 */ /* 0x000fe400078e00ff */
[----:B------:R-:W-:Y:S02]  /*2ac0*/  IMAD R45, R45, 0x40, R192 ;  /* 0x000000402d2d7824 */ /* 0x000fe400078e02c0 */
[----:B------:R-:W-:Y:S02]  /*2ad0*/  IMAD.IADD R43, R43, 0x1, R29 ;  /* 0x000000012b2b7824 */ /* 0x000fe400078e021d */
[----:B------:R-:W-:Y:S02]  /*2ae0*/  IMAD.IADD R42, R31, 0x1, R7 ;  /* 0x000000011f2a7824 */ /* 0x000fe400078e0207 */
[----:B------:R-:W-:-:S02]  /*2af0*/  IMAD.IADD R40, R7, 0x1, R33 ;  /* 0x0000000107287824 */ /* 0x000fc400078e0221 */
[----:B--2---:R-:W-:Y:S01]  /*2b00*/  IMAD R46, R8, 0x200, R3 ;  /* 0x00000200082e7824 */ /* 0x004fe200078e0203 */
[----:B------:R-:W-:-:S04]  /*2b10*/  LOP3.LUT R3, R56, 0x38, R57, 0xf8, !PT ;  /* 0x0000003838037812 */ /* 0x000fc800078ef839 */
[----:B------:R-:W-:Y:S02]  /*2b20*/  LOP3.LUT R0, R3, R50, RZ, 0x3c, !PT ;  /* 0x0000003203007212 */ /* 0x000fe400078e3cff */
[----:B------:R-:W-:-:S03]  /*2b30*/  SHF.R.S32.HI R3, RZ, 0x1f, R41 ;  /* 0x0000001fff037819 */ /* 0x000fc60000011429 */
[----:B------:R-:W-:Y:S01]  /*2b40*/  IMAD R0, R8, 0x200, R0 ;  /* 0x0000020008007824 */ /* 0x000fe200078e0200 */
[----:B------:R-:W-:-:S07]  /*2b50*/  SHF.R.S32.HI R39, RZ, 0x1f, R59 ;  /* 0x0000001fff277819 */ /* 0x000fce000001143b */
.L_x_8633:
        /* <DEDUP_REMOVED lines=42> */
[----:B------:R-:W-:-:S03]  /*2e00*/  ISETP.NE.AND P3, PT, RZ, UR8, PT ;  /* 0x00000008ff007c0c */ /* 0x000fc6000bf65270 */
        /* <DEDUP_REMOVED lines=8> */
[----:B------:R-:W-:Y:S02]  /*2e90*/  IMAD R9, R53, R35, RZ ;  /* 0x0000002335097224 */ /* 0x000fe400078e02ff */
[----:B------:R-:W-:-:S04]  /*2ea0*/  IMAD.WIDE.U32 R6, R186, UR4, R4 ;  /* 0x00000004ba067c25 */ /* 0x000fc8000f8e0004 */
[----:B------:R-:W-:Y:S01]  /*2eb0*/  IMAD R7, R186, UR5, R7 ;  /* 0x00000005ba077c24 */ /* 0x000fe2000f8e0207 */
[----:B------:R-:W-:Y:S01]  /*2ec0*/  LEA R70, P4, R6, UR6, 0x1 ;  /* 0x0000000606467c11 */ /* 0x000fe2000f8808ff */
[----:B------:R-:W-:-:S03]  /*2ed0*/  IMAD.WIDE.U32 R4, R52, R35, RZ ;  /* 0x0000002334047225 */ /* 0x000fc600078e00ff */
[----:B------:R-:W-:Y:S01]  /*2ee0*/  LEA.HI.X R14, R6, UR7, R7, 0x1, P4 ;  /* 0x00000007060e7c11 */ /* 0x000fe2000a0f0c07 */
[----:B------:R-:W-:-:S04]  /*2ef0*/  IMAD R9, R68, R52, R9 ;  /* 0x0000003444097224 */ /* 0x000fc800078e0209 */
[----:B------:R-:W-:Y:S01]  /*2f00*/  IMAD.IADD R11, R5, 0x1, R9 ;  /* 0x00000001050b7824 */ /* 0x000fe200078e0209 */
[----:B------:R-:W-:Y:S06]  /*2f10*/  @!P3 BRA `(.L_x_8603) ;  /* 0x0000000800c4b947 */ /* 0x000fec0003800000 */
        /* <DEDUP_REMOVED lines=9> */
[----:B------:R-:W-:Y:S01]  /*2fb0*/  IMAD.MOV.U32 R6, RZ, RZ, R30 ;  /* 0x000000ffff067224 */ /* 0x000fe200078e001e */
[----:B------:R-:W-:Y:S01]  /*2fc0*/  ULDC.64 UR4, c[0x0][0x3e8] ;  /* 0x0000fa0000047ab9 */ /* 0x000fe20000000a00 */
[----:B------:R-:W-:Y:S01]  /*2fd0*/  IMAD.MOV.U32 R7, RZ, RZ, R42 ;  /* 0x000000ffff077224 */ /* 0x000fe200078e002a */
[----:B------:R-:W-:Y:S01]  /*2fe0*/  ULDC.64 UR6, c[0x0][0x400] ;  /* 0x0001000000067ab9 */ /* 0x000fe20000000a00 */
[----:B------:R-:W-:Y:S01]  /*2ff0*/  IMAD R5, R51, R35, RZ ;  /* 0x0000002333057224 */ /* 0x000fe200078e02ff */
[----:B------:R-:W-:Y:S01]  /*3000*/  CS2R R24, SRZ ;  /* 0x0000000000187805 */ /* 0x000fe2000001ff00 */
[----:B------:R-:W-:Y:S01]  /*3010*/  IMAD.WIDE.U32 R8, R35, R49, R6 ;  /* 0x0000003123087225 */ /* 0x000fe200078e0006 */
[----:B------:R-:W-:-:S03]  /*3020*/  IADD3 R7, P3, R20, R4, RZ ;  /* 0x0000000414077210 */ /* 0x000fc60007f7e0ff */
[----:B------:R-:W-:Y:S01]  /*3030*/  IMAD R5, R68, R49, R5 ;  /* 0x0000003144057224 */ /* 0x000fe200078e0205 */
[----:B------:R-:W-:Y:S01]  /*3040*/  LEA R4, P5, R8, UR6, 0x1 ;  /* 0x0000000608047c11 */ /* 0x000fe2000f8a08ff */
[----:B------:R-:W-:Y:S01]  /*3050*/  IMAD.X R12, R11, 0x1, R44, P3 ;  /* 0x000000010b0c7824 */ /* 0x000fe200018e062c */
[----:B------:R-:W-:Y:S01]  /*3060*/  LEA R6, P3, R7, UR4, 0x1 ;  /* 0x0000000407067c11 */ /* 0x000fe2000f8608ff */
[----:B------:R-:W-:-:S03]  /*3070*/  IMAD.IADD R5, R9, 0x1, R5 ;  /* 0x0000000109057824 */ /* 0x000fc600078e0205 */
[----:B------:R-:W-:Y:S02]  /*3080*/  LEA.HI.X R7, R7, UR5, R12, 0x1, P3 ;  /* 0x0000000507077c11 */ /* 0x000fe400098f0c0c */
[----:B------:R-:W-:Y:S02]  /*3090*/  LEA.HI.X R5, R8, UR7, R5, 0x1, P5 ;  /* 0x0000000708057c11 */ /* 0x000fe4000a8f0c05 */
[----:B------:R-:W-:Y:S02]  /*30a0*/  CS2R R8, SRZ ;  /* 0x0000000000087805 */ /* 0x000fe4000001ff00 */
[-C--:B------:R-:W-:Y:S02]  /*30b0*/  ISETP.GE.AND P5, PT, R188, R69.reuse, PT ;  /* 0x00000045bc00720c */ /* 0x080fe40003fa6270 */
[----:B------:R-:W-:-:S11]  /*30c0*/  ISETP.GE.AND P3, PT, R209, R69, PT ;  /* 0x00000045d100720c */ /* 0x000fd60003f66270 */
[----:B------:R0:W5:Y:S04]  /*30d0*/  @!P5 LDG.E.64 R26, desc[UR40][R6.64] ;  /* 0x00000028061ad981 */ /* 0x000168000c1e1b00 */
[----:B------:R0:W5:Y:S04]  /*30e0*/  @!P3 LDG.E.64 R8, desc[UR40][R6.64+0x20] ;  /* 0x000020280608b981 */ /* 0x000168000c1e1b00 */
[----:B------:R0:W5:Y:S04]  /*30f0*/  @!P5 LDG.E.64 R54, desc[UR40][R4.64] ;  /* 0x000000280436d981 */ /* 0x000168000c1e1b00 */
[----:B------:R0:W5:Y:S02]  /*3100*/  @!P3 LDG.E.64 R24, desc[UR40][R4.64+0x20] ;  /* 0x000020280418b981 */ /* 0x000164000c1e1b00 */
.L_x_8605:
[----:B------:R-:W-:Y:S05]  /*3110*/  BSYNC B1 ;  /* 0x0000000000017941 */ /* 0x000fea0003800000 */
.L_x_8604:
[----:B------:R-:W-:Y:S01]  /*3120*/  ISETP.NE.AND P3, PT, R187, 0x3, PT ;  /* 0x00000003bb00780c */ /* 0x000fe20003f65270 */
[----:B0----5:R-:W-:Y:S02]  /*3130*/  IMAD.MOV.U32 R4, RZ, RZ, R8 ;  /* 0x000000ffff047224 */ /* 0x021fe400078e0008 */
[----:B------:R-:W-:Y:S02]  /*3140*/  IMAD.MOV.U32 R5, RZ, RZ, R9 ;  /* 0x000000ffff057224 */ /* 0x000fe400078e0009 */
        /* <DEDUP_REMOVED lines=15> */
.L_x_8606:
[----:B------:R-:W-:Y:S01]  /*3240*/  IMAD R61, R185, 0x8, R17 ;  /* 0x00000008b93d7824 */ /* 0x000fe200078e0211 */
[----:B------:R-:W-:Y:S01]  /*3250*/  SHF.L.U32 R68, R191, 0x1f, RZ ;  /* 0x0000001fbf447819 */ /* 0x000fe200000006ff */
[----:B------:R-:W-:Y:S03]  /*3260*/  BSSY B1, `(.L_x_8607) ;  /* 0x0000003000017945 */ /* 0x000fe60003800000 */
[----:B------:R-:W0:Y:S02]  /*3270*/  SYNCS.PHASECHK.TRANS64.TRYWAIT P5, [R61+URZ+0x38890], R68 ;  /* 0x038890443d0075a7 */ /* 0x000e2400080a017f */
[----:B0-----:R-:W-:Y:S05]  /*3280*/  @!P5 BRA `(.L_x_8608) ;  /* 0x00000204001cd947 */ /* 0x001fea0003800000 */
.L_x_8877:
[----:B------:R-:W-:Y:S05]  /*3290*/  BSYNC B1 ;  /* 0x0000000000017941 */ /* 0x000fea0003800000 */
.L_x_8607:
[----:B------:R-:W-:-:S03]  /*32a0*/  UMOV UR4, 0xffffffff ;  /* 0xffffffff00047882 */ /* 0x000fc60000000000 */
[----:B------:R-:W-:Y:S05]  /*32b0*/  BRA.DIV UR4, `(.L_x_8609) ;  /* 0x0000020604247947 */ /* 0x000fea000b800000 */
[----:B------:R1:W2:Y:S04]  /*32c0*/  SHFL.IDX PT, R71, R14, RZ, 0x1c1f ;  /* 0x001c1fff0e477589 */ /* 0x0002a800000e0000 */
[----:B------:R1:W3:Y:S02]  /*32d0*/  SHFL.IDX PT, R73, R70, RZ, 0x1c1f ;  /* 0x001c1fff46497589 */ /* 0x0002e400000e0000 */
.L_x_8881:
[----:B------:R-:W-:Y:S05]  /*32e0*/  @P4 BRA `(.L_x_8610) ;  /* 0x0000001400704947 */ /* 0x000fea0003800000 */
[----:B------:R-:W-:Y:S01]  /*32f0*/  ISETP.NE.AND P5, PT, R60, RZ, PT ;  /* 0x000000ff3c00720c */ /* 0x000fe20003fa5270 */
[----:B------:R-:W-:-:S12]  /*3300*/  BSSY B1, `(.L_x_8611) ;  /* 0x0000036000017945 */ /* 0x000fd80003800000 */
[----:B------:R-:W-:Y:S05]  /*3310*/  @P5 BRA `(.L_x_8612) ;  /* 0x0000000000d05947 */ /* 0x000fea0003800000 */
[----:B------:R4:W0:Y:S01]  /*3320*/  LDS.128 R4, [R10+0x22400] ;  /* 0x022400000a047984 */ /* 0x0008220000000c00 */
[----:B------:R-:W-:Y:S01]  /*3330*/  ISETP.GE.AND P4, PT, R188, R69, PT ;  /* 0x00000045bc00720c */ /* 0x000fe20003f86270 */
[----:B------:R-:W-:-:S12]  /*3340*/  BSSY B2, `(.L_x_8613) ;  /* 0x000002e000027945 */ /* 0x000fd80003800000 */
[----:B----4-:R-:W-:Y:S05]  /*3350*/  @P4 BRA `(.L_x_8614) ;  /* 0x0000000000b04947 */ /* 0x010fea0003800000 */
[----:B------:R-:W-:Y:S01]  /*3360*/  SHF.R.U64 R10, R54, 0x10, R55 ;  /* 0x00000010360a7819 */ /* 0x000fe20000001237 */
[----:B0-----:R-:W-:Y:S01]  /*3370*/  IMAD.U32 R12, R5, 0x10000, RZ ;  /* 0x00010000050c7824 */ /* 0x001fe200078e00ff */
[----:B------:R-:W-:Y:S02]  /*3380*/  SHF.R.U64 R11, R26, 0x10, R27 ;  /* 0x000000101a0b7819 */ /* 0x000fe4000000121b */
[----:B------:R-:W-:Y:S02]  /*3390*/  PRMT R10, R76, 0x5432, R10 ;  /* 0x000054324c0a7816 */ /* 0x000fe4000000000a */
[----:B------:R-:W-:Y:S02]  /*33a0*/  PRMT R11, R75, 0x5410, R11 ;  /* 0x000054104b0b7816 */ /* 0x000fe4000000000b */
[----:B------:R-:W-:Y:S02]  /*33b0*/  LOP3.LUT R13, R5, 0xffff0000, RZ, 0xc0, !PT ;  /* 0xffff0000050d7812 */ /* 0x000fe400078ec0ff */
[C---:B------:R-:W-:Y:S01]  /*33c0*/  LOP3.LUT R15, R10.reuse, 0xffff0000, RZ, 0xc0, !PT ;  /* 0xffff00000a0f7812 */ /* 0x040fe200078ec0ff */
[----:B------:R-:W-:Y:S01]  /*33d0*/  IMAD.U32 R10, R10, 0x10000, RZ ;  /* 0x000100000a0a7824 */ /* 0x000fe200078e00ff */
[----:B------:R-:W-:-:S02]  /*33e0*/  SHF.R.U32.HI R54, RZ, 0x10, R55 ;  /* 0x00000010ff367819 */ /* 0x000fc40000011637 */
[----:B-1----:R-:W-:Y:S01]  /*33f0*/  LOP3.LUT R14, R11, 0xffff0000, RZ, 0xc0, !PT ;  /* 0xffff00000b0e7812 */ /* 0x002fe200078ec0ff */
[-C--:B------:R-:W-:Y:S01]  /*3400*/  FMUL.FTZ R5, R13, R15.reuse ;  /* 0x0000000f0d057220 */ /* 0x080fe20000410000 */
[----:B------:R-:W-:Y:S01]  /*3410*/  SHF.R.U32.HI R26, RZ, 0x10, R27 ;  /* 0x00000010ff1a7819 */ /* 0x000fe2000001161b */
[----:B------:R-:W-:Y:S01]  /*3420*/  IMAD.U32 R11, R11, 0x10000, RZ ;  /* 0x000100000b0b7824 */ /* 0x000fe200078e00ff */
[----:B------:R-:W-:Y:S01]  /*3430*/  PRMT R54, R77, 0x5432, R54 ;  /* 0x000054324d367816 */ /* 0x000fe20000000036 */
[-C--:B------:R-:W-:Y:S01]  /*3440*/  FMUL.FTZ R70, R13, R14.reuse ;  /* 0x0000000e0d467220 */ /* 0x080fe20000410000 */
[----:B------:R-:W-:Y:S01]  /*3450*/  PRMT R26, R72, 0x5432, R26 ;  /* 0x00005432481a7816 */ /* 0x000fe2000000001a */
[----:B------:R-:W-:Y:S01]  /*3460*/  FFMA.FTZ R5, R12, R14, -R5 ;  /* 0x0000000e0c057223 */ /* 0x000fe20000010805 */
        /* <DEDUP_REMOVED lines=8> */
[----:B------:R-:W-:Y:S01]  /*34f0*/  FMUL.FTZ R14, R14, R15 ;  /* 0x0000000f0e0e7220 */ /* 0x000fe20000410000 */
        /* <DEDUP_REMOVED lines=11> */
[----:B------:R-:W-:-:S04]  /*35b0*/  IMAD.U32 R4, R4, 0x10000, RZ ;  /* 0x0001000004047824 */ /* 0x000fc800078e00ff */
[C---:B------:R-:W-:Y:S01]  /*35c0*/  FMUL.FTZ R15, R7.reuse, R10 ;  /* 0x0000000a070f7220 */ /* 0x040fe20000410000 */
[----:B------:R-:W-:-:S03]  /*35d0*/  FMUL.FTZ R7, R7, R11 ;  /* 0x0000000b07077220 */ /* 0x000fc60000410000 */
[C---:B------:R-:W-:Y:S01]  /*35e0*/  FFMA.FTZ R15, R4.reuse, R11, -R15 ;  /* 0x0000000b040f7223 */ /* 0x040fe2000001080f */
[----:B------:R-:W-:Y:S01]  /*35f0*/  FFMA.FTZ R4, R4, R10, R7 ;  /* 0x0000000a04047223 */ /* 0x000fe20000010007 */
[----:B------:R-:W-:-:S04]  /*3600*/  F2FP.BF16.F32.PACK_AB R7, R27, R70 ;  /* 0x000000461b07723e */ /* 0x000fc800000010ff */
[----:B------:R-:W-:-:S07]  /*3610*/  F2FP.BF16.F32.PACK_AB R4, R4, R15 ;  /* 0x0000000f0404723e */ /* 0x000fce00000010ff */
.L_x_8614:
[----:B------:R-:W-:Y:S05]  /*3620*/  BSYNC B2 ;  /* 0x0000000000027941 */ /* 0x000fea0003800000 */
.L_x_8613:
[----:B---3--:R-:W-:-:S04]  /*3630*/  LEA R10, P4, R18, R73, 0x1 ;  /* 0x00000049120a7211 */ /* 0x008fc800078808ff */
[----:B--2---:R-:W-:-:S05]  /*3640*/  LEA.HI.X R11, R18, R71, R19, 0x1, P4 ;  /* 0x00000047120b7211 */ /* 0x004fca00020f0c13 */
[----:B0-----:R4:W-:Y:S04]  /*3650*/  ST.E.128 desc[UR40][R10.64], R4 ;  /* 0x000000040a007985 */ /* 0x0019e8000c101d28 */
.L_x_8612:
[----:B------:R-:W-:Y:S05]  /*3660*/  BSYNC B1 ;  /* 0x0000000000017941 */ /* 0x000fea0003800000 */
.L_x_8611:
        /* <DEDUP_REMOVED lines=8> */
[----:B--2---:R-:W-:-:S03]  /*36f0*/  LEA.HI.X R11, R184, R71, R196, 0x1, P4 ;  /* 0x00000047b80b7211 */ /* 0x004fc600020f0cc4 */
[----:B------:R-:W-:-:S06]  /*3700*/  IMAD R4, R4, 0x2, R17 ;  /* 0x0000000204047824 */ /* 0x000fcc00078e0211 */
[----:B------:R-:W2:Y:S01]  /*3710*/  LDS.128 R4, [R4+0x22400] ;  /* 0x0224000004047984 */ /* 0x000ea20000000c00 */
[----:B------:R-:W-:Y:S05]  /*3720*/  @P5 BRA `(.L_x_8616) ;  /* 0x0000000000b45947 */ /* 0x000fea0003800000 */
[----:B------:R-:W-:Y:S01]  /*3730*/  SHF.R.U64 R26, R24, 0x10, R25 ;  /* 0x00000010181a7819 */ /* 0x000fe20000001219 */
[----:B--2---:R-:W-:Y:S01]  /*3740*/  IMAD.U32 R13, R5, 0x10000, RZ ;  /* 0x00010000050d7824 */ /* 0x004fe200078e00ff */
[----:B------:R-:W-:Y:S02]  /*3750*/  SHF.R.U64 R15, R8, 0x10, R9 ;  /* 0x00000010080f7819 */ /* 0x000fe40000001209 */
[----:B------:R-:W-:Y:S02]  /*3760*/  PRMT R26, R74, 0x5432, R26 ;  /* 0x000054324a1a7816 */ /* 0x000fe4000000001a */
[----:B------:R-:W-:Y:S02]  /*3770*/  SHF.R.U32.HI R54, RZ, 0x10, R25 ;  /* 0x00000010ff367819 */ /* 0x000fe40000011619 */
[----:B------:R-:W-:Y:S01]  /*3780*/  SHF.R.U32.HI R67, RZ, 0x10, R9 ;  /* 0x00000010ff437819 */ /* 0x000fe20000011609 */
[----:B------:R-:W-:Y:S01]  /*3790*/  IMAD.U32 R9, R6, 0x10000, RZ ;  /* 0x0001000006097824 */ /* 0x000fe200078e00ff */
[----:B------:R-:W-:-:S02]  /*37a0*/  PRMT R15, R72, 0x5410, R15 ;  /* 0x00005410480f7816 */ /* 0x000fc4000000000f */
[----:B------:R-:W-:Y:S01]  /*37b0*/  LOP3.LUT R12, R6, 0xffff0000, RZ, 0xc0, !PT ;  /* 0xffff0000060c7812 */ /* 0x000fe200078ec0ff */
[----:B------:R-:W-:Y:S01]  /*37c0*/  IMAD.U32 R6, R7, 0x10000, RZ ;  /* 0x0001000007067824 */ /* 0x000fe200078e00ff */
[----:B-1----:R-:W-:Y:S01]  /*37d0*/  LOP3.LUT R14, R5, 0xffff0000, RZ, 0xc0, !PT ;  /* 0xffff0000050e7812 */ /* 0x002fe200078ec0ff */
[----:B------:R-:W-:Y:S01]  /*37e0*/  IMAD.U32 R5, R4, 0x10000, RZ ;  /* 0x0001000004057824 */ /* 0x000fe200078e00ff */
[C---:B------:R-:W-:Y:S01]  /*37f0*/  LOP3.LUT R27, R26.reuse, 0xffff0000, RZ, 0xc0, !PT ;  /* 0xffff00001a1b7812 */ /* 0x040fe200078ec0ff */
[----:B------:R-:W-:Y:S01]  /*3800*/  IMAD.U32 R26, R26, 0x10000, RZ ;  /* 0x000100001a1a7824 */ /* 0x000fe200078e00ff */
[----:B------:R-:W-:Y:S02]  /*3810*/  LOP3.LUT R8, R7, 0xffff0000, RZ, 0xc0, !PT ;  /* 0xffff000007087812 */ /* 0x000fe400078ec0ff */
[----:B------:R-:W-:Y:S01]  /*3820*/  PRMT R54, R75, 0x5432, R54 ;  /* 0x000054324b367816 */ /* 0x000fe20000000036 */
[----:B------:R-:W-:Y:S01]  /*3830*/  FMUL.FTZ R70, R14, R27 ;  /* 0x0000001b0e467220 */ /* 0x000fe20000410000 */
[----:B------:R-:W-:-:S02]  /*3840*/  LOP3.LUT R7, R4, 0xffff0000, RZ, 0xc0, !PT ;  /* 0xffff000004077812 */ /* 0x000fc400078ec0ff */
[----:B------:R-:W-:Y:S01]  /*3850*/  LOP3.LUT R4, R15, 0xffff0000, RZ, 0xc0, !PT ;  /* 0xffff00000f047812 */ /* 0x000fe200078ec0ff */
[----:B------:R-:W-:Y:S01]  /*3860*/  IMAD.U32 R55, R54, 0x10000, RZ ;  /* 0x0001000036377824 */ /* 0x000fe200078e00ff */
[----:B------:R-:W-:-:S03]  /*3870*/  PRMT R24, R74, 0x5410, R67 ;  /* 0x000054104a187816 */ /* 0x000fc60000000043 */
[-C--:B------:R-:W-:Y:S01]  /*3880*/  FMUL.FTZ R14, R14, R4.reuse ;  /* 0x000000040e0e7220 */ /* 0x080fe20000410000 */
[C---:B------:R-:W-:Y:S01]  /*3890*/  FFMA.FTZ R4, R13.reuse, R4, -R70 ;  /* 0x000000040d047223 */ /* 0x040fe20000010846 */
[----:B------:R-:W-:Y:S02]  /*38a0*/  IMAD.U32 R25, R24, 0x10000, RZ ;  /* 0x0001000018197824 */ /* 0x000fe400078e00ff */
[----:B------:R-:W-:Y:S01]  /*38b0*/  FMUL.FTZ R70, R12, R55 ;  /* 0x000000370c467220 */ /* 0x000fe20000410000 */
[----:B------:R-:W-:Y:S01]  /*38c0*/  FFMA.FTZ R27, R13, R27, R14 ;  /* 0x0000001b0d1b7223 */ /* 0x000fe2000001000e */
[----:B------:R-:W-:Y:S01]  /*38d0*/  LOP3.LUT R13, R24, 0xffff0000, RZ, 0xc0, !PT ;  /* 0xffff0000180d7812 */ /* 0x000fe200078ec0ff */
[-C--:B------:R-:W-:Y:S01]  /*38e0*/  FMUL.FTZ R14, R12, R25.reuse ;  /* 0x000000190c0e7220 */ /* 0x080fe20000410000 */
[----:B------:R-:W-:Y:S01]  /*38f0*/  FFMA.FTZ R70, R9, R25, -R70 ;  /* 0x0000001909467223 */ /* 0x000fe20000010846 */
[----:B------:R-:W-:Y:S01]  /*3900*/  LOP3.LUT R25, R54, 0xffff0000, RZ, 0xc0, !PT ;  /* 0xffff000036197812 */ /* 0x000fe200078ec0ff */
[----:B------:R-:W-:-:S02]  /*3910*/  IMAD.U32 R12, R15, 0x10000, RZ ;  /* 0x000100000f0c7824 */ /* 0x000fc400078e00ff */
        /* <DEDUP_REMOVED lines=9> */
[----:B------:R-:W-:Y:S02]  /*39b0*/  F2FP.BF16.F32.PACK_AB R5, R27, R4 ;  /* 0x000000041b05723e */ /* 0x000fe400000010ff */
[----:B------:R-:W-:-:S02]  /*39c0*/  F2FP.BF16.F32.PACK_AB R14, R14, R15 ;  /* 0x0000000f0e0e723e */ /* 0x000fc400000010ff */
[----:B------:R-:W-:Y:S02]  /*39d0*/  F2FP.BF16.F32.PACK_AB R4, R7, R8 ;  /* 0x000000080704723e */ /* 0x000fe400000010ff */
[----:B------:R-:W-:Y:S01]  /*39e0*/  F2FP.BF16.F32.PACK_AB R6, R9, R70 ;  /* 0x000000460906723e */ /* 0x000fe200000010ff */
[----:B------:R-:W-:-:S07]  /*39f0*/  IMAD.MOV.U32 R7, RZ, RZ, R14 ;  /* 0x000000ffff077224 */ /* 0x000fce00078e000e */
.L_x_8616:
[----:B------:R-:W-:Y:S05]  /*3a00*/  BSYNC B1 ;  /* 0x0000000000017941 */ /* 0x000fea0003800000 */
.L_x_8615:
[----:B--2---:R2:W-:Y:S01]  /*3a10*/  ST.E.128 desc[UR40][R10.64], R4 ;  /* 0x000000040a007985 */ /* 0x0045e2000c101d28 */
[----:B------:R-:W-:Y:S05]  /*3a20*/  BRA `(.L_x_8610) ;  /* 0x0000000c00a07947 */ /* 0x000fea0003800000 */
.L_x_8603:
        /* <DEDUP_REMOVED lines=24> */
[----:B------:R-:W-:Y:S02]  /*3bb0*/  ISETP.NE.AND P3, PT, R187, 0x3, PT ;  /* 0x00000003bb00780c */ /* 0x000fe40003f65270 */
[----:B------:R-:W-:Y:S01]  /*3bc0*/  ISETP.GE.AND P5, PT, R18, R69, PT ;  /* 0x000000451200720c */ /* 0x000fe20003fa6270 */
        /* <DEDUP_REMOVED lines=18> */
.L_x_8617:
[----:B------:R-:W-:Y:S01]  /*3cf0*/  IMAD R61, R185, 0x8, R17 ;  /* 0x00000008b93d7824 */ /* 0x000fe200078e0211 */
[----:B------:R-:W-:Y:S01]  /*3d00*/  SHF.L.U32 R68, R191, 0x1f, RZ ;  /* 0x0000001fbf447819 */ /* 0x000fe200000006ff */
[----:B------:R-:W-:Y:S03]  /*3d10*/  BSSY B1, `(.L_x_8618) ;  /* 0x0000003000017945 */ /* 0x000fe60003800000 */
[----:B------:R-:W0:Y:S02]  /*3d20*/  SYNCS.PHASECHK.TRANS64.TRYWAIT P6, [R61+URZ+0x38890], R68 ;  /* 0x038890443d0075a7 */ /* 0x000e2400080c017f */
[----:B0-----:R-:W-:Y:S05]  /*3d30*/  @!P6 BRA `(.L_x_8619) ;  /* 0x000001f800d0e947 */ /* 0x001fea0003800000 */
.L_x_8882:
[----:B------:R-:W-:Y:S05]  /*3d40*/  BSYNC B1 ;  /* 0x0000000000017941 */ /* 0x000fea0003800000 */
.L_x_8618:
[----:B------:R-:W-:-:S03]  /*3d50*/  UMOV UR4, 0xffffffff ;  /* 0xffffffff00047882 */ /* 0x000fc60000000000 */
[----:B------:R-:W-:Y:S05]  /*3d60*/  BRA.DIV UR4, `(.L_x_8620) ;  /* 0x000001fa04d87947 */ /* 0x000fea000b800000 */
[----:B------:R1:W2:Y:S04]  /*3d70*/  SHFL.IDX PT, R54, R14, RZ, 0x1c1f ;  /* 0x001c1fff0e367589 */ /* 0x0002a800000e0000 */
[----:B------:R-:W3:Y:S02]  /*3d80*/  SHFL.IDX PT, R70, R70, RZ, 0x1c1f ;  /* 0x001c1fff46467589 */ /* 0x000ee400000e0000 */
.L_x_8886:
[----:B------:R-:W4:Y:S02]  /*3d90*/  LDC R72, c[0x0][0x2f4] ;  /* 0x0000bd00ff487b82 */ /* 0x000f240000000800 */
[----:B----4-:R-:W-:-:S13]  /*3da0*/  ISETP.GE.OR P4, PT, R18, R72, P4 ;  /* 0x000000481200720c */ /* 0x010fda0002786670 */
[----:B------:R-:W-:Y:S05]  /*3db0*/  @P4 BRA `(.L_x_8610) ;  /* 0x0000000800bc4947 */ /* 0x000fea0003800000 */
[----:B------:R-:W4:Y:S01]  /*3dc0*/  LDL R10, [R1+0x14] ;  /* 0x00001400010a7983 */ /* 0x000f220000100800 */
[----:B------:R-:W-:Y:S01]  /*3dd0*/  IMAD.IADD R8, R72, 0x1, -R47 ;  /* 0x0000000148087824 */ /* 0x000fe200078e0a2f */
[----:B------:R-:W-:Y:S04]  /*3de0*/  BSSY B1, `(.L_x_8621) ;  /* 0x000006e000017945 */ /* 0x000fe80003800000 */
[----:B------:R-:W-:-:S04]  /*3df0*/  SEL R8, R47, R8, !P0 ;  /* 0x000000082f087207 */ /* 0x000fc80004000000 */
[----:B------:R-:W-:-:S04]  /*3e00*/  SHF.R.S32.HI R9, RZ, 0x1f, R8 ;  /* 0x0000001fff097819 */ /* 0x000fc80000011408 */
[----:B------:R-:W-:-:S04]  /*3e10*/  LEA.HI R9, R9, R8, RZ, 0x4 ;  /* 0x0000000809097211 */ /* 0x000fc800078f20ff */
[----:B------:R-:W-:-:S04]  /*3e20*/  SHF.R.S32.HI R8, RZ, 0x4, R9 ;  /* 0x00000004ff087819 */ /* 0x000fc80000011409 */
[----:B------:R-:W-:-:S05]  /*3e30*/  LEA.HI.SX32 R8, R57, R8, 0x1d ;  /* 0x0000000839087211 */ /* 0x000fca00078feaff */
[----:B------:R-:W-:Y:S02]  /*3e40*/  IMAD.SHL.U32 R55, R8, 0x8, RZ ;  /* 0x0000000808377824 */ /* 0x000fe400078e00ff */
[----:B------:R-:W-:-:S03]  /*3e50*/  IMAD.IADD R8, R0, 0x1, R67 ;  /* 0x0000000100087824 */ /* 0x000fc600078e0243 */
[----:B------:R-:W-:Y:S01]  /*3e60*/  LOP3.LUT R9, R56, 0x38, R55, 0xf8, !PT ;  /* 0x0000003838097812 */ /* 0x000fe200078ef837 */
[----:B------:R-:W-:-:S03]  /*3e70*/  IMAD R8, R8, 0x2, R17 ;  /* 0x0000000208087824 */ /* 0x000fc600078e0211 */
[----:B------:R-:W-:-:S05]  /*3e80*/  LOP3.LUT R9, R9, R50, RZ, 0x3c, !PT ;  /* 0x0000003209097212 */ /* 0x000fca00078e3cff */
[----:B----4-:R-:W-:-:S04]  /*3e90*/  IMAD R10, R10, 0x200, R9 ;  /* 0x000002000a0a7824 */ /* 0x010fc800078e0209 */
[----:B------:R-:W-:-:S04]  /*3ea0*/  IMAD.IADD R10, R67, 0x1, R10 ;  /* 0x00000001430a7824 */ /* 0x000fc800078e020a */
[----:B------:R-:W-:Y:S02]  /*3eb0*/  IMAD R12, R10, 0x2, R17 ;  /* 0x000000020a0c7824 */ /* 0x000fe400078e0211 */
[----:B------:R-:W4:Y:S04]  /*3ec0*/  LDS.128 R8, [R8+0x22400] ;  /* 0x0224000008087984 */ /* 0x000f280000000c00 */
[----:B-1----:R-:W1:Y:S01]  /*3ed0*/  LDS.128 R12, [R12+0x22400] ;  /* 0x022400000c0c7984 */ /* 0x002e620000000c00 */
[----:B------:R-:W-:Y:S05]  /*3ee0*/  @P5 BRA `(.L_x_8622) ;  /* 0x0000000400745947 */ /* 0x000fea0003800000 */
[----:B------:R-:W-:Y:S02]  /*3ef0*/  SHF.R.U32.HI R69, RZ, 0x10, R25 ;  /* 0x00000010ff457819 */ /* 0x000fe40000011619 */
[----:B------:R-:W-:Y:S02]  /*3f00*/  SHF.R.U32.HI R67, RZ, 0x10, R5 ;  /* 0x00000010ff437819 */ /* 0x000fe40000011605 */
[----:B------:R-:W-:Y:S01]  /*3f10*/  PRMT R69, R73, 0x5410, R69 ;  /* 0x0000541049457816 */ /* 0x000fe20000000045 */
[----:B-1----:R-:W-:Y:S01]  /*3f20*/  IMAD.U32 R73, R13, 0x10000, RZ ;  /* 0x000100000d497824 */ /* 0x002fe200078e00ff */
[----:B------:R-:W-:Y:S01]  /*3f30*/  PRMT R67, R71, 0x5410, R67 ;  /* 0x0000541047437816 */ /* 0x000fe20000000043 */
[----:B----4-:R-:W-:Y:S01]  /*3f40*/  IMAD.U32 R71, R9, 0x10000, RZ ;  /* 0x0001000009477824 */ /* 0x010fe200078e00ff */
        /* <DEDUP_REMOVED lines=8> */
[C---:B------:R-:W-:Y:S01]  /*3fd0*/  FMUL.FTZ R13, R80.reuse, R69 ;  /* 0x00000045500d7220 */ /* 0x040fe20000410000 */
[----:B------:R-:W-:Y:S01]  /*3fe0*/  FFMA.FTZ R76, R71, R76, -R78 ;  /* 0x0000004c474c7223 */ /* 0x000fe2000001084e */
[----:B------:R-:W-:Y:S01]  /*3ff0*/  LOP3.LUT R78, R9, 0xffff0000, RZ, 0xc0, !PT ;  /* 0xffff0000094e7812 */ /* 0x000fe200078ec0ff */
[----:B------:R-:W-:Y:S01]  /*4000*/  FFMA.FTZ R74, R71, R74, R73 ;  /* 0x0000004a474a7223 */ /* 0x000fe20000010049 */
[----:B------:R-:W-:Y:S01]  /*4010*/  SHF.R.U32.HI R71, RZ, 0x10, R27 ;  /* 0x00000010ff477819 */ /* 0x000fe2000001161b */
[-C--:B------:R-:W-:Y:S01]  /*4020*/  FMUL.FTZ R80, R80, R67.reuse ;  /* 0x0000004350507220 */ /* 0x080fe20000410000 */
[----:B------:R-:W-:Y:S01]  /*4030*/  SHF.R.U32.HI R73, RZ, 0x10, R7 ;  /* 0x00000010ff497819 */ /* 0x000fe20000011607 */
[C---:B------:R-:W-:Y:S01]  /*4040*/  FFMA.FTZ R13, R78.reuse, R67, -R13 ;  /* 0x000000434e0d7223 */ /* 0x040fe2000001080d */
[----:B------:R-:W-:Y:S01]  /*4050*/  PRMT R71, R75, 0x5410, R71 ;  /* 0x000054104b477816 */ /* 0x000fe20000000047 */
[----:B------:R-:W-:Y:S01]  /*4060*/  FFMA.FTZ R9, R78, R69, R80 ;  /* 0x000000454e097223 */ /* 0x000fe20000010050 */
[----:B------:R-:W-:Y:S01]  /*4070*/  PRMT R73, R82, 0x5410, R73 ;  /* 0x0000541052497816 */ /* 0x000fe20000000049 */
[----:B------:R-:W-:Y:S01]  /*4080*/  IMAD.U32 R80, R15, 0x10000, RZ ;  /* 0x000100000f507824 */ /* 0x000fe200078e00ff */
[----:B------:R-:W-:Y:S01]  /*4090*/  SHF.R.U64 R5, R4, 0x10, R5 ;  /* 0x0000001004057819 */ /* 0x000fe20000001205 */
        /* <DEDUP_REMOVED lines=12> */
[-C--:B------:R-:W-:Y:S01]  /*4160*/  FMUL.FTZ R15, R15, R4.reuse ;  /* 0x000000040f0f7220 */ /* 0x080fe20000410000 */
[----:B------:R-:W-:Y:S01]  /*4170*/  PRMT R25, R79, 0x5410, R25 ;  /* 0x000054104f197816 */ /* 0x000fe20000000019 */
[C---:B------:R-:W-:Y:S02]  /*4180*/  IMAD.U32 R80, R12.reuse, 0x10000, RZ ;  /* 0x000100000c507824 */ /* 0x040fe400078e00ff */
[C---:B------:R-:W-:Y:S01]  /*4190*/  FFMA.FTZ R4, R11.reuse, R4, -R78 ;  /* 0x000000040b047223 */ /* 0x040fe2000001084e */
[----:B------:R-:W-:Y:S01]  /*41a0*/  FFMA.FTZ R24, R11, R24, R15 ;  /* 0x000000180b187223 */ /* 0x000fe2000001000f */
[----:B------:R-:W-:Y:S01]  /*41b0*/  PRMT R15, R77, 0x5410, R5 ;  /* 0x000054104d0f7816 */ /* 0x000fe20000000005 */
[C---:B------:R-:W-:Y:S01]  /*41c0*/  IMAD.U32 R11, R25.reuse, 0x10000, RZ ;  /* 0x00010000190b7824 */ /* 0x040fe200078e00ff */
[----:B------:R-:W-:Y:S01]  /*41d0*/  LOP3.LUT R12, R12, 0xffff0000, RZ, 0xc0, !PT ;  /* 0xffff00000c0c7812 */ /* 0x000fe200078ec0ff */
[----:B------:R-:W-:Y:S01]  /*41e0*/  IMAD.U32 R78, R8, 0x10000, RZ ;  /* 0x00010000084e7824 */ /* 0x000fe200078e00ff */
[----:B------:R-:W-:Y:S01]  /*41f0*/  LOP3.LUT R25, R25, 0xffff0000, RZ, 0xc0, !PT ;  /* 0xffff000019197812 */ /* 0x000fe200078ec0ff */
[C---:B------:R-:W-:Y:S01]  /*4200*/  IMAD.U32 R5, R15.reuse, 0x10000, RZ ;  /* 0x000100000f057824 */ /* 0x040fe200078e00ff */
[----:B------:R-:W-:Y:S01]  /*4210*/  SHF.R.U64 R26, R26, 0x10, R27 ;  /* 0x000000101a1a7819 */ /* 0x000fe2000000121b */
[----:B------:R-:W-:Y:S01]  /*4220*/  FMUL.FTZ R71, R80, R11 ;  /* 0x0000000b50477220 */ /* 0x000fe20000410000 */
        /* <DEDUP_REMOVED lines=9> */
[----:B------:R-:W-:-:S02]  /*42c0*/  IMAD.U32 R7, R14, 0x10000, RZ ;  /* 0x000100000e077824 */ /* 0x000fc400078e00ff */
[----:B------:R-:W-:Y:S01]  /*42d0*/  FFMA.FTZ R8, R8, R25, R12 ;  /* 0x0000001908087223 */ /* 0x000fe2000001000c */
[----:B------:R-:W-:Y:S02]  /*42e0*/  IMAD.U32 R27, R26, 0x10000, RZ ;  /* 0x000100001a1b7824 */ /* 0x000fe400078e00ff */
[C---:B------:R-:W-:Y:S01]  /*42f0*/  FFMA.FTZ R5, R78.reuse, R5, -R71 ;  /* 0x000000054e057223 */ /* 0x040fe20000010847 */
[----:B------:R-:W-:Y:S02]  /*4300*/  IMAD.U32 R25, R15, 0x10000, RZ ;  /* 0x000100000f197824 */ /* 0x000fe400078e00ff */
[----:B------:R-:W-:Y:S01]  /*4310*/  FFMA.FTZ R11, R78, R11, R80 ;  /* 0x0000000b4e0b7223 */ /* 0x000fe20000010050 */
[----:B------:R-:W-:Y:S02]  /*4320*/  IMAD.U32 R12, R10, 0x10000, RZ ;  /* 0x000100000a0c7824 */ /* 0x000fe400078e00ff */
[C---:B------:R-:W-:Y:S01]  /*4330*/  FMUL.FTZ R71, R7.reuse, R27 ;  /* 0x0000001b07477220 */ /* 0x040fe20000410000 */
[----:B------:R-:W-:Y:S01]  /*4340*/  FMUL.FTZ R78, R7, R25 ;  /* 0x00000019074e7220 */ /* 0x000fe20000410000 */
[----:B------:R-:W-:-:S02]  /*4350*/  LOP3.LUT R14, R14, 0xffff0000, RZ, 0xc0, !PT ;  /* 0xffff00000e0e7812 */ /* 0x000fc400078ec0ff */
[----:B------:R-:W-:Y:S01]  /*4360*/  FFMA.FTZ R7, R12, R25, -R71 ;  /* 0x000000190c077223 */ /* 0x000fe20000010847 */
[----:B------:R-:W-:Y:S01]  /*4370*/  LOP3.LUT R25, R26, 0xffff0000, RZ, 0xc0, !PT ;  /* 0xffff00001a197812 */ /* 0x000fe200078ec0ff */
[----:B------:R-:W-:Y:S01]  /*4380*/  FFMA.FTZ R12, R12, R27, R78 ;  /* 0x0000001b0c0c7223 */ /* 0x000fe2000001004e */
[----:B------:R-:W-:Y:S02]  /*4390*/  LOP3.LUT R15, R15, 0xffff0000, RZ, 0xc0, !PT ;  /* 0xffff00000f0f7812 */ /* 0x000fe400078ec0ff */
[----:B------:R-:W-:Y:S01]  /*43a0*/  LOP3.LUT R10, R10, 0xffff0000, RZ, 0xc0, !PT ;  /* 0xffff00000a0a7812 */ /* 0x000fe200078ec0ff */
[C---:B------:R-:W-:Y:S01]  /*43b0*/  FMUL.FTZ R27, R14.reuse, R25 ;  /* 0x000000190e1b7220 */ /* 0x040fe20000410000 */
[----:B------:R-:W-:Y:S01]  /*43c0*/  F2FP.BF16.F32.PACK_AB R13, R13, R76 ;  /* 0x0000004c0d0d723e */ /* 0x000fe200000010ff */
[----:B------:R-:W-:Y:S01]  /*43d0*/  FMUL.FTZ R26, R14, R15 ;  /* 0x0000000f0e1a7220 */ /* 0x000fe20000410000 */
[----:B------:R-:W-:Y:S01]  /*43e0*/  F2FP.BF16.F32.PACK_AB R11, R8, R11 ;  /* 0x0000000b080b723e */ /* 0x000fe200000010ff */
[----:B------:R-:W-:Y:S01]  /*43f0*/  FFMA.FTZ R14, R10, R15, -R27 ;  /* 0x0000000f0a0e7223 */ /* 0x000fe2000001081b */
[----:B------:R-:W-:Y:S01]  /*4400*/  F2FP.BF16.F32.PACK_AB R4, R4, R69 ;  /* 0x000000450404723e */ /* 0x000fe200000010ff */
[----:B------:R-:W-:Y:S01]  /*4410*/  FFMA.FTZ R25, R10, R25, R26 ;  /* 0x000000190a197223 */ /* 0x000fe2000001001a */
        /* <DEDUP_REMOVED lines=10> */
.L_x_8622:
[----:B------:R-:W-:Y:S05]  /*44c0*/  BSYNC B1 ;  /* 0x0000000000017941 */ /* 0x000fea0003800000 */
.L_x_8621:
        /* <DEDUP_REMOVED lines=10> */
.L_x_8602:
[----:B------:R-:W-:-:S13]  /*4570*/  ISETP.NE.AND P3, PT, R187, 0x3, PT ;  /* 0x00000003bb00780c */ /* 0x000fda0003f65270 */
[----:B------:R-:W-:Y:S05]  /*4580*/  @!P3 BRA `(.L_x_8623) ;  /* 0x000000000004b947 */ /* 0x000fea0003800000 */
[----:B------:R-:W-:Y:S01]  /*4590*/  BPT.TRAP 0x1 ;  /* 0x000000040000795c */ /* 0x000fe20000300000 */
.L_x_8623:
[----:B------:R-:W-:Y:S01]  /*45a0*/  IMAD R61, R185, 0x8, R17 ;  /* 0x00000008b93d7824 */ /* 0x000fe200078e0211 */
[----:B------:R-:W-:Y:S01]  /*45b0*/  SHF.L.U32 R68, R191, 0x1f, RZ ;  /* 0x0000001fbf447819 */ /* 0x000fe200000006ff */
[----:B------:R-:W-:Y:S01]  /*45c0*/  BSSY B1, `(.L_x_8624) ;  /* 0x0000004000017945 */ /* 0x000fe20003800000 */
[----:B------:R-:W-:Y:S02]  /*45d0*/  SHF.R.S32.HI R65, RZ, 0x1f, R63 ;  /* 0x0000001fff417819 */ /* 0x000fe4000001143f */
[----:B------:R-:W1:Y:S02]  /*45e0*/  SYNCS.PHASECHK.TRANS64.TRYWAIT P4, [R61+URZ+0x38890], R68 ;  /* 0x038890443d0075a7 */ /* 0x000e64000808017f */
[----:B-1----:R-:W-:Y:S05]  /*45f0*/  @!P4 BRA `(.L_x_8625) ;  /* 0x000001f40000c947 */ /* 0x002fea0003800000 */
.L_x_8887:
[----:B------:R-:W-:Y:S05]  /*4600*/  BSYNC B1 ;  /* 0x0000000000017941 */ /* 0x000fea0003800000 */
.L_x_8624:
        /* <DEDUP_REMOVED lines=24> */
.L_x_8891:
        /* <DEDUP_REMOVED lines=18> */
.L_x_8610:
[----:B------:R-:W-:Y:S05]  /*48b0*/  BSYNC B0 ;  /* 0x0000000000007941 */ /* 0x000fea0003800000 */
.L_x_8601:
        /* <DEDUP_REMOVED lines=17> */
.L_x_8628:
[----:B------:R-:W-:Y:S05]  /*49d0*/  BSYNC B0 ;  /* 0x0000000000007941 */ /* 0x000fea0003800000 */
.L_x_8627:
[----:B------:R-:W1:Y:S01]  /*49e0*/  SYNCS.PHASECHK.TRANS64.TRYWAIT P3, [R61+URZ+0x388b0], R68 ;  /* 0x0388b0443d0075a7 */ /* 0x000e62000806017f */
[----:B------:R-:W-:Y:S04]  /*49f0*/  BSSY B0, `(.L_x_8629) ;  /* 0x0000002000007945 */ /* 0x000fe80003800000 */
[----:B-1----:R-:W-:Y:S05]  /*4a00*/  @!P3 BRA `(.L_x_8630) ;  /* 0x000001f00054b947 */ /* 0x002fea0003800000 */
.L_x_8892:
[----:B------:R-:W-:Y:S05]  /*4a10*/  BSYNC B0 ;  /* 0x0000000000007941 */ /* 0x000fea0003800000 */
.L_x_8629:
        /* <DEDUP_REMOVED lines=21> */
[----:B------:R-:W4:Y:S01]  /*4b70*/  LDL R27, [R1+0x1c] ;  /* 0x00001c00011b7983 */ /* 0x000f220000100800 */
[----:B------:R-:W-:-:S03]  /*4b80*/  ULDC UR4, c[0x0][0x320] ;  /* 0x0000c80000047ab9 */ /* 0x000fc60000000800 */
[----:B---3--:R-:W3:Y:S04]  /*4b90*/  LDL R14, [R1+0x20] ;  /* 0x00002000010e7983 */ /* 0x008ee80000100800 */
[----:B------:R-:W5:Y:S01]  /*4ba0*/  LDL R26, [R1+0x24] ;  /* 0x00002400011a7983 */ /* 0x000f620000100800 */
[----:B------:R-:W-:Y:S01]  /*4bb0*/  ISETP.GE.AND P5, PT, R18, UR4, PT ;  /* 0x0000000412007c0c */ /* 0x000fe2000bfa6270 */
[----:B------:R-:W-:Y:S01]  /*4bc0*/  IMAD R8, R185, 0x8000, R46 ;  /* 0x00008000b9087824 */ /* 0x000fe200078e022e */
[----:B------:R-:W-:Y:S01]  /*4bd0*/  LOP3.LUT P3, RZ, R194, 0x4, RZ, 0xc0, !PT ;  /* 0x00000004c2ff7812 */ /* 0x000fe2000786c0ff */
[----:B------:R-:W5:Y:S02]  /*4be0*/  LDL R25, [R1+0x28] ;  /* 0x0000280001197983 */ /* 0x000f640000100800 */
[----:B------:R-:W-:-:S02]  /*4bf0*/  IMAD R13, R8, 0x2, R17 ;  /* 0x00000002080d7824 */ /* 0x000fc400078e0211 */
[----:B------:R-:W5:Y:S04]  /*4c00*/  LDL R24, [R1+0x2c] ;  /* 0x00002c0001187983 */ /* 0x000f680000100800 */
[----:B------:R-:W5:Y:S01]  /*4c10*/  LDL R15, [R1+0x30] ;  /* 0x00003000010f7983 */ /* 0x000f620000100800 */
[----:B------:R-:W-:-:S03]  /*4c20*/  VIADD R12, R8, 0x20 ;  /* 0x00000020080c7836 */ /* 0x000fc60000000000 */
[----:B------:R-:W1:Y:S01]  /*4c30*/  @!P5 LDS.128 R4, [R13+0x400] ;  /* 0x000400000d04d984 */ /* 0x000e620000000c00 */
[----:B------:R-:W-:Y:S01]  /*4c40*/  @P3 VIADD R12, R8, 0xffffffe0 ;  /* 0xffffffe0080c3836 */ /* 0x000fe20000000000 */
[-C--:B0-----:R-:W-:Y:S02]  /*4c50*/  @!P5 LEA R8, P3, R18, R11.reuse, 0x1 ;  /* 0x0000000b1208d211 */ /* 0x081fe400078608ff */
[----:B------:R-:W5:Y:S01]  /*4c60*/  LDL R62, [R1+0x38] ;  /* 0x00003800013e7983 */ /* 0x000f620000100800 */
[----:B------:R-:W-:Y:S01]  /*4c70*/  IMAD R12, R12, 0x2, R17 ;  /* 0x000000020c0c7824 */ /* 0x000fe200078e0211 */
[----:B--2---:R-:W-:Y:S02]  /*4c80*/  @!P5 LEA.HI.X R9, R18, R10, R19, 0x1, P3 ;  /* 0x0000000a1209d211 */ /* 0x004fe400018f0c13 */
[C---:B------:R-:W-:Y:S01]  /*4c90*/  ISETP.GE.AND P3, PT, R184.reuse, UR4, PT ;  /* 0x00000004b8007c0c */ /* 0x040fe2000bf66270 */
[----:B------:R-:W2:Y:S04]  /*4ca0*/  LDL R55, [R1+0x3c] ;  /* 0x00003c0001377983 */ /* 0x000ea80000100800 */
[----:B------:R-:W2:Y:S04]  /*4cb0*/  LDL R54, [R1+0x40] ;  /* 0x0000400001367983 */ /* 0x000ea80000100800 */
[----:B-1----:R0:W-:Y:S04]  /*4cc0*/  @!P5 ST.E.128 desc[UR40][R8.64], R4 ;  /* 0x000000040800d985 */ /* 0x0021e8000c101d28 */
[----:B------:R-:W1:Y:S01]  /*4cd0*/  @!P3 LDS.128 R4, [R12+0x400] ;  /* 0x000400000c04b984 */ /* 0x000e620000000c00 */
[----:B0-----:R-:W-:-:S04]  /*4ce0*/  @!P3 LEA R8, P5, R184, R11, 0x1 ;  /* 0x0000000bb808b211 */ /* 0x001fc800078a08ff */
[----:B------:R-:W-:Y:S02]  /*4cf0*/  @!P3 LEA.HI.X R9, R184, R10, R196, 0x1, P5 ;  /* 0x0000000ab809b211 */ /* 0x000fe400028f0cc4 */
[----:B------:R-:W-:-:S03]  /*4d00*/  ISETP.GE.AND P5, PT, R226, UR4, PT ;  /* 0x00000004e2007c0c */ /* 0x000fc6000bfa6270 */
[----:B-1----:R0:W-:Y:S10]  /*4d10*/  @!P3 ST.E.128 desc[UR40][R8.64], R4 ;  /* 0x000000040800b985 */ /* 0x0021f4000c101d28 */
[----:B------:R-:W1:Y:S01]  /*4d20*/  @!P5 LDS.128 R4, [R13+0x2400] ;  /* 0x002400000d04d984 */ /* 0x000e620000000c00 */
[----:B0-----:R-:W-:-:S05]  /*4d30*/  @!P5 LEA R8, P3, R226, R11, 0x1 ;  /* 0x0000000be208d211 */ /* 0x001fca00078608ff */
[----:B----4-:R-:W-:Y:S01]  /*4d40*/  @!P5 IMAD.X R9, R10, 0x1, R27, P3 ;  /* 0x000000010a09d824 */ /* 0x010fe200018e061b */
[C---:B------:R-:W-:Y:S01]  /*4d50*/  ISETP.GE.AND P3, PT, R225.reuse, UR4, PT ;  /* 0x00000004e1007c0c */ /* 0x040fe2000bf66270 */
[----:B------:R-:W4:Y:S04]  /*4d60*/  LDL R27, [R1+0x44] ;  /* 0x00004400011b7983 */ /* 0x000f280000100800 */
[----:B-1----:R0:W-:Y:S08]  /*4d70*/  @!P5 ST.E.128 desc[UR40][R8.64], R4 ;  /* 0x000000040800d985 */ /* 0x0021f0000c101d28 */
[----:B------:R-:W1:Y:S01]  /*4d80*/  @!P3 LDS.128 R4, [R12+0x2400] ;  /* 0x002400000c04b984 */ /* 0x000e620000000c00 */
[----:B0-----:R-:W-:-:S05]  /*4d90*/  @!P3 LEA R8, P5, R225, R11, 0x1 ;  /* 0x0000000be108b211 */ /* 0x001fca00078a08ff */
[----:B---3--:R-:W-:Y:S02]  /*4da0*/  @!P3 IMAD.X R9, R10, 0x1, R14, P5 ;  /* 0x000000010a09b824 */ /* 0x008fe400028e060e */
[----:B------:R-:W3:Y:S01]  /*4db0*/  LDL R14, [R1+0x34] ;  /* 0x00003400010e7983 */ /* 0x000ee20000100800 */
[----:B------:R-:W-:-:S03]  /*4dc0*/  ISETP.GE.AND P5, PT, R224, UR4, PT ;  /* 0x00000004e0007c0c */ /* 0x000fc6000bfa6270 */
[----:B-1----:R0:W-:Y:S10]  /*4dd0*/  @!P3 ST.E.128 desc[UR40][R8.64], R4 ;  /* 0x000000040800b985 */ /* 0x0021f4000c101d28 */
[----:B------:R-:W1:Y:S01]  /*4de0*/  @!P5 LDS.128 R4, [R13+0x4400] ;  /* 0x004400000d04d984 */ /* 0x000e620000000c00 */
[----:B0-----:R-:W-:-:S05]  /*4df0*/  @!P5 LEA R8, P3, R224, R11, 0x1 ;  /* 0x0000000be008d211 */ /* 0x001fca00078608ff */
[----:B-----5:R-:W-:Y:S01]  /*4e00*/  @!P5 IMAD.X R9, R10, 0x1, R26, P3 ;  /* 0x000000010a09d824 */ /* 0x020fe200018e061a */
[C---:B------:R-:W-:Y:S01]  /*4e10*/  ISETP.GE.AND P3, PT, R223.reuse, UR4, PT ;  /* 0x00000004df007c0c */ /* 0x040fe2000bf66270 */
[----:B------:R-:W5:Y:S04]  /*4e20*/  LDL R26, [R1+0x48] ;  /* 0x00004800011a7983 */ /* 0x000f680000100800 */
[----:B-1----:R0:W-:Y:S08]  /*4e30*/  @!P5 ST.E.128 desc[UR40][R8.64], R4 ;  /* 0x000000040800d985 */ /* 0x0021f0000c101d28 */
[----:B------:R-:W1:Y:S01]  /*4e40*/  @!P3 LDS.128 R4, [R12+0x4400] ;  /* 0x004400000c04b984 */ /* 0x000e620000000c00 */
[----:B0-----:R-:W-:-:S05]  /*4e50*/  @!P3 LEA R8, P5, R223, R11, 0x1 ;  /* 0x0000000bdf08b211 */ /* 0x001fca00078a08ff */
[----:B------:R-:W-:Y:S01]  /*4e60*/  @!P3 IMAD.X R9, R10, 0x1, R25, P5 ;  /* 0x000000010a09b824 */ /* 0x000fe200028e0619 */
        /* <DEDUP_REMOVED lines=11> */
[----:B------:R-:W-:Y:S02]  /*4f20*/  @!P3 IMAD.X R9, R10, 0x1, R15, P5 ;  /* 0x000000010a09b824 */ /* 0x000fe400028e060f */
[----:B------:R-:W5:Y:S01]  /*4f30*/  LDL R15, [R1+0x4] ;  /* 0x00000400010f7983 */ /* 0x000f620000100800 */
[----:B------:R-:W-:-:S03]  /*4f40*/  ISETP.GE.AND P5, PT, R220, UR4, PT ;  /* 0x00000004dc007c0c */ /* 0x000fc6000bfa6270 */
[----:B-1----:R0:W-:Y:S10]  /*4f50*/  @!P3 ST.E.128 desc[UR40][R8.64], R4 ;  /* 0x000000040800b985 */ /* 0x0021f4000c101d28 */
        /* <DEDUP_REMOVED lines=8> */
[----:B------:R-:W-:Y:S01]  /*4fe0*/  @!P3 IMAD.X R9, R10, 0x1, R62, P5 ;  /* 0x000000010a09b824 */ /* 0x000fe200028e063e */
[----:B------:R-:W-:-:S04]  /*4ff0*/  ISETP.GE.AND P5, PT, R218, UR4, PT ;  /* 0x00000004da007c0c */ /* 0x000fc8000bfa6270 */
        /* <DEDUP_REMOVED lines=8> */
[----:B------:R-:W-:Y:S01]  /*5080*/  @!P3 IMAD.X R9, R10, 0x1, R54, P5 ;  /* 0x000000010a09b824 */ /* 0x000fe200028e0636 */
[----:B------:R-:W-:-:S04]  /*5090*/  ISETP.GE.AND P5, PT, R216, UR4, PT ;  /* 0x00000004d8007c0c */ /* 0x000fc8000bfa6270 */
[----:B-1----:R0:W-:Y:S09]  /*50a0*/  @!P3 ST.E.128 desc[UR40][R8.64], R4 ;  /* 0x000000040800b985 */ /* 0x0021f2000c101d28 */
[----:B------:R-:W1:Y:S01]  /*50b0*/  @!P5 LDS.128 R4, [R13+0xc400] ;  /* 0x00c400000d04d984 */ /* 0x000e620000000c00 */
[----:B0-----:R-:W-:-:S05]  /*50c0*/  @!P5 LEA R8, P3, R216, R11, 0x1 ;  /* 0x0000000bd808d211 */ /* 0x001fca00078608ff */
[----:B----4-:R-:W-:Y:S01]  /*50d0*/  @!P5 IMAD.X R9, R10, 0x1, R27, P3 ;  /* 0x000000010a09d824 */ /* 0x010fe200018e061b */
[----:B------:R-:W-:-:S04]  /*50e0*/  ISETP.GE.AND P3, PT, R215, UR4, PT ;  /* 0x00000004d7007c0c */ /* 0x000fc8000bf66270 */
[----:B-1----:R0:W-:Y:S09]  /*50f0*/  @!P5 ST.E.128 desc[UR40][R8.64], R4 ;  /* 0x000000040800d985 */ /* 0x0021f2000c101d28 */
[----:B------:R-:W1:Y:S01]  /*5100*/  @!P3 LDS.128 R4, [R12+0xc400] ;  /* 0x00c400000c04b984 */ /* 0x000e620000000c00 */
[----:B0-----:R-:W-:-:S05]  /*5110*/  @!P3 LEA R8, P5, R215, R11, 0x1 ;  /* 0x0000000bd708b211 */ /* 0x001fca00078a08ff */
[----:B-----5:R-:W-:Y:S01]  /*5120*/  @!P3 IMAD.X R9, R10, 0x1, R26, P5 ;  /* 0x000000010a09b824 */ /* 0x020fe200028e061a */
        /* <DEDUP_REMOVED lines=9> */
[----:B---3--:R-:W-:-:S05]  /*51c0*/  @!P3 IMAD.X R9, R10, 0x1, R14, P5 ;  /* 0x000000010a09b824 */ /* 0x008fca00028e060e */
[----:B-1----:R4:W-:Y:S03]  /*51d0*/  @!P3 ST.E.128 desc[UR40][R8.64], R4 ;  /* 0x000000040800b985 */ /* 0x0029e6000c101d28 */
.L_x_8632:
[----:B------:R-:W-:Y:S05]  /*51e0*/  BSYNC B0 ;  /* 0x0000000000007941 */ /* 0x000fea0003800000 */
.L_x_8631:
[----:B------:R-:W-:Y:S01]  /*51f0*/  @!PT LDS RZ, [RZ] ;  /* 0x00000000fffff984 */ /* 0x000fe20000000800 */
[----:B------:R-:W-:Y:S01]  /*5200*/  @!PT LDS RZ, [RZ] ;  /* 0x00000000fffff984 */ /* 0x000fe20000000800 */
[----:B------:R-:W-:Y:S01]  /*5210*/  @!PT LDS RZ, [RZ] ;  /* 0x00000000fffff984 */ /* 0x000fe20000000800 */
[----:B------:R-:W-:Y:S01]  /*5220*/  @!PT LDS RZ, [RZ] ;  /* 0x00000000fffff984 */ /* 0x000fe20000000800 */
[----:B------:R5:W-:Y:S06]  /*5230*/  MEMBAR.ALL.CTA ;  /* 0x0000000000007992 */ /* 0x000bec0000008000 */
[----:B-----5:R-:W5:Y:S01]  /*5240*/  FENCE.VIEW.ASYNC.S ;  /* 0x00000000000073c6 */ /* 0x020f620000000000 */
[----:B-1----:R-:W-:Y:S01]  /*5250*/  @!P4 VIADD R61, R61, 0x388c0 ;  /* 0x000388c03d3dc836 */ /* 0x002fe20000000000 */
        /* <DEDUP_REMOVED lines=10> */
.L_x_8596:
[----:B------:R-:W4:Y:S01]  /*5300*/  LDL R4, [R1+0x7c] ;  /* 0x00007c0001047983 */ /* 0x000f220000100800 */
[----:B------:R-:W-:Y:S01]  /*5310*/  BSSY B0, `(.L_x_8634) ;  /* 0x0000005000007945 */ /* 0x000fe20003800000 */
[----:B----4-:R-:W-:-:S03]  /*5320*/  ISETP.NE.AND P0, PT, R4, 0x1, PT ;  /* 0x000000010400780c */ /* 0x010fc60003f05270 */
[----:B------:R-:W-:Y:S10]  /*5330*/  @P3 BRA `(.L_x_8635) ;  /* 0x0000000000083947 */ /* 0x000ff40003800000 */
[----:B------:R-:W1:Y:S02]  /*5340*/  FENCE.VIEW.ASYNC.G ;  /* 0x00000000000073c6 */ /* 0x000e640000000100 */
[----:B-1----:R-:W-:Y:S06]  /*5350*/  BAR.ARV 0xc, 0x180 ;  /* 0x0306000000007b1d */ /* 0x002fec0000002000 */
.L_x_8635:
[----:B------:R-:W-:Y:S05]  /*5360*/  BSYNC B0 ;  /* 0x0000000000007941 */ /* 0x000fea0003800000 */
.L_x_8634:
[----:B------:R-:W-:Y:S04]  /*5370*/  BSSY B7, `(.L_x_8636) ;  /* 0x000101f000077945 */ /* 0x000fe80003800000 */
[----:B------:R-:W-:Y:S05]  /*5380*/  @!P0 BRA `(.L_x_8637) ;  /* 0x0000002000288947 */ /* 0x000fea0003800000 */
[----:B------:R-:W1:Y:S01]  /*5390*/  LDC R0, c[0x0][0x448] ;  /* 0x00011200ff007b82 */ /* 0x000e620000000800 */
[----:B------:R-:W-:Y:S01]  /*53a0*/  VIADD R3, R214, 0x3f ;  /* 0x0000003fd6037836 */ /* 0x000fe20000000000 */
[----:B------:R-:W-:Y:S01]  /*53b0*/  BSSY B0, `(.L_x_8638) ;  /* 0x000002c000007945 */ /* 0x000fe20003800000 */
[----:B-1----:R-:W-:-:S13]  /*53c0*/  ISETP.NE.AND P0, PT, R0, 0x1, PT ;  /* 0x000000010000780c */ /* 0x002fda0003f05270 */
[----:B------:R-:W1:Y:S08]  /*53d0*/  @P0 LDC R0, c[0x0][0x44c] ;  /* 0x00011300ff000b82 */ /* 0x000e700000000800 */
[----:B------:R-:W4:Y:S01]  /*53e0*/  @P0 LDC R5, c[0x0][0x450] ;  /* 0x00011400ff050b82 */ /* 0x000f220000000800 */
[----:B-1----:R-:W-:-:S05]  /*53f0*/  @P0 IMAD.HI.U32 R0, R3, R0, RZ ;  /* 0x0000000003000227 */ /* 0x002fca00078e00ff */
[----:B----4-:R-:W-:-:S05]  /*5400*/  @P0 SHF.R.U32.HI R3, RZ, R5, R0 ;  /* 0x00000005ff030219 */ /* 0x010fca0000011600 */
[----:B------:R-:W-:-:S05]  /*5410*/  IMAD.IADD R3, R38, 0x1, R3 ;  /* 0x0000000126037824 */ /* 0x000fca00078e0203 */
[----:B------:R-:W-:-:S04]  /*5420*/  SHF.R.S32.HI R0, RZ, 0x1f, R3 ;  /* 0x0000001fff007819 */ /* 0x000fc80000011403 */
[----:B------:R-:W-:Y:S01]  /*5430*/  LEA.HI R0, R0, R3, RZ, 0x6 ;  /* 0x0000000300007211 */ /* 0x000fe200078f30ff */
[----:B------:R-:W-:-:S03]  /*5440*/  IMAD.MOV.U32 R3, RZ, RZ, RZ ;  /* 0x000000ffff037224 */ /* 0x000fc600078e00ff */
[----:B------:R-:W-:-:S04]  /*5450*/  SHF.R.S32.HI R0, RZ, 0x6, R0 ;  /* 0x00000006ff007819 */ /* 0x000fc80000011400 */
[----:B--2---:R-:W-:-:S04]  /*5460*/  VIMNMX R10, R37, R0, PT ;  /* 0x00000000250a7248 */ /* 0x004fc80003fe0100 */
        /* <DEDUP_REMOVED lines=9> */
[----:B------:R-:W-:-:S05]  /*5500*/  IABS R8, R9 ;  /* 0x0000000900087213 */ /* 0x000fca0000000000 */
[----:B------:R-:W-:Y:S02]  /*5510*/  IMAD.MOV R8, RZ, RZ, -R8 ;  /* 0x000000ffff087224 */ /* 0x000fe400078e0a08 */
[----:B-1----:R-:W1:Y:S02]  /*5520*/  MUFU.RCP R4, R4 ;  /* 0x0000000400047308 */ /* 0x002e640000001000 */
[----:B-1---5:R-:W-:Y:S01]  /*5530*/  VIADD R2, R4, 0xffffffe ;  /* 0x0ffffffe04027836 */ /* 0x022fe20000000000 */
[----:B------:R-:W-:Y:S02]  /*5540*/  IABS R4, R0 ;  /* 0x0000000000047213 */ /* 0x000fe40000000000 */
[----:B------:R-:W-:-:S03]  /*5550*/  LOP3.LUT R0, R0, R9, RZ, 0x3c, !PT ;  /* 0x0000000900007212 */ /* 0x000fc600078e3cff */
[----:B------:R1:W2:Y:S01]  /*5560*/  F2I.FTZ.U32.TRUNC.NTZ R3, R2 ;  /* 0x0000000200037305 */ /* 0x0002a2000021f000 */
[----:B------:R-:W-:Y:S01]  /*5570*/  ISETP.GE.AND P2, PT, R0, RZ, PT ;  /* 0x000000ff0000720c */ /* 0x000fe20003f46270 */
[----:B-1----:R-:W-:Y:S02]  /*5580*/  IMAD.MOV.U32 R2, RZ, RZ, RZ ;  /* 0x000000ffff027224 */ /* 0x002fe400078e00ff */
[----:B--2---:R-:W-:-:S04]  /*5590*/  IMAD.MOV R6, RZ, RZ, -R3 ;  /* 0x000000ffff067224 */ /* 0x004fc800078e0a03 */
        /* <DEDUP_REMOVED lines=13> */
.L_x_8639:
[----:B------:R-:W-:Y:S05]  /*5670*/  BSYNC B0 ;  /* 0x0000000000007941 */ /* 0x000fea0003800000 */
.L_x_8638:
        /* <DEDUP_REMOVED lines=42> */
[----:B---3--:R-:W-:-:S02]  /*5920*/  CS2R R72, SRZ ;  /* 0x0000000000487805 */ /* 0x008fc4000001ff00 */
        /* <DEDUP_REMOVED lines=24> */
[----:B--2---:R-:W-:-:S05]  /*5ab0*/  IMAD R0, R0, R3, RZ ;  /* 0x0000000300007224 */ /* 0x004fca00078e02ff */
[----:B------:R-:W-:-:S04]  /*5ac0*/  VIADDMNMX R10, R0, R3, R10, PT ;  /* 0x00000003000a7246 */ /* 0x000fc8000380010a */
[----:B------:R-:W-:-:S13]  /*5ad0*/  ISETP.GT.AND P1, PT, R10, R0, PT ;  /* 0x000000000a00720c */ /* 0x000fda0003f24270 */
[----:B------:R-:W-:Y:S05]  /*5ae0*/  @!P1 BRA `(.L_x_8640) ;  /* 0x000000f8009c9947 */ /* 0x000fea0003800000 */
[----:B-----5:R-:W2:Y:S01]  /*5af0*/  LDL R2, [R1+0x70] ;  /* 0x0000700001027983 */ /* 0x020ea20000100800 */
[----:B------:R-:W-:Y:S01]  /*5b00*/  IMAD.MOV.U32 R5, RZ, RZ, 0x40000040 ;  /* 0x40000040ff057424 */ /* 0x000fe200078e00ff */
[----:B------:R-:W-:Y:S01]  /*5b10*/  BAR.SYNC.DEFER_BLOCKING 0xe, 0x100 ;  /* 0x0384000000007b1d */ /* 0x000fe20000010000 */
[----:B------:R-:W-:-:S03]  /*5b20*/  IMAD.MOV.U32 R9, RZ, RZ, 0x40000040 ;  /* 0x40000040ff097424 */ /* 0x000fc600078e00ff */
[----:B------:R-:W-:Y:S01]  /*5b30*/  R2UR UR7, R5 ;  /* 0x00000000050772ca */ /* 0x000fe200000e0000 */
[----:B------:R-:W-:Y:S01]  /*5b40*/  IMAD.MOV.U32 R7, RZ, RZ, 0x40000040 ;  /* 0x40000040ff077424 */ /* 0x000fe200078e00ff */
[----:B------:R-:W-:Y:S01]  /*5b50*/  ISETP.NE.AND P2, PT, R187, 0x3, PT ;  /* 0x00000003bb00780c */ /* 0x000fe20003f45270 */
[----:B------:R-:W-:Y:S01]  /*5b60*/  IMAD.MOV.U32 R5, RZ, RZ, 0x40000040 ;  /* 0x40000040ff057424 */ /* 0x000fe200078e00ff */
[----:B------:R-:W-:Y:S01]  /*5b70*/  R2UR UR15, R9 ;  /* 0x00000000090f72ca */ /* 0x000fe200000e0000 */
[----:B------:R-:W-:Y:S01]  /*5b80*/  IMAD.MOV.U32 R9, RZ, RZ, 0x40000040 ;  /* 0x40000040ff097424 */ /* 0x000fe200078e00ff */
[----:B------:R-:W-:Y:S01]  /*5b90*/  R2UR UR11, R7 ;  /* 0x00000000070b72ca */ /* 0x000fe200000e0000 */
[----:B------:R-:W-:-:S03]  /*5ba0*/  IMAD.MOV.U32 R7, RZ, RZ, 0x40000040 ;  /* 0x40000040ff077424 */ /* 0x000fc600078e00ff */
[----:B------:R-:W-:Y:S02]  /*5bb0*/  R2UR UR9, R9 ;  /* 0x00000000090972ca */ /* 0x000fe400000e0000 */
[----:B------:R-:W-:Y:S01]  /*5bc0*/  R2UR UR13, R7 ;  /* 0x00000000070d72ca */ /* 0x000fe200000e0000 */
[----:B------:R-:W-:Y:S01]  /*5bd0*/  WARPGROUP.ARRIVE ;  /* 0x00000000000079c5 */ /* 0x000fe20000000000 */
[----:B--2---:R-:W1:Y:S02]  /*5be0*/  SHFL.IDX PT, R2, R2, RZ, 0x1f ;  /* 0x00001fff02027589 */ /* 0x004e6400000e0000 */
[----:B-1----:R-:W-:-:S04]  /*5bf0*/  LEA.HI R3, R2, R2, RZ, 0x1 ;  /* 0x0000000202037211 */ /* 0x002fc800078f08ff */
[----:B------:R-:W-:-:S05]  /*5c00*/  LOP3.LUT R3, R3, 0x1fffe, RZ, 0xc0, !PT ;  /* 0x0001fffe03037812 */ /* 0x000fca00078ec0ff */
[----:B------:R-:W-:Y:S02]  /*5c10*/  IMAD.IADD R2, R2, 0x1, -R3 ;  /* 0x0000000102027824 */ /* 0x000fe400078e0a03 */
[----:B------:R-:W-:Y:S02]  /*5c20*/  VIADD R3, R17, 0x36400 ;  /* 0x0003640011037836 */ /* 0x000fe40000000000 */
[----:B------:R-:W-:-:S03]  /*5c30*/  IMAD R2, R2, 0x8000, R17 ;  /* 0x0000800002027824 */ /* 0x000fc600078e0211 */
[----:B------:R-:W-:Y:S01]  /*5c40*/  SHF.R.U32.HI R3, RZ, 0x4, R3 ;  /* 0x00000004ff037819 */ /* 0x000fe20000011603 */
[----:B------:R-:W-:-:S03]  /*5c50*/  VIADD R2, R2, 0x400 ;  /* 0x0000040002027836 */ /* 0x000fc60000000000 */
[----:B------:R-:W-:Y:S02]  /*5c60*/  LOP3.LUT R3, R3, 0x3fff, RZ, 0xc0, !PT ;  /* 0x00003fff03037812 */ /* 0x000fe400078ec0ff */
[----:B------:R-:W-:-:S04]  /*5c70*/  SHF.R.U32.HI R2, RZ, 0x4, R2 ;  /* 0x00000004ff027819 */ /* 0x000fc80000011602 */
[----:B------:R-:W-:-:S04]  /*5c80*/  LOP3.LUT R2, R2, 0x3fff, RZ, 0xc0, !PT ;  /* 0x00003fff02027812 */ /* 0x000fc800078ec0ff */
[----:B------:R-:W-:Y:S02]  /*5c90*/  LOP3.LUT R14, R2, 0x2000000, RZ, 0xfc, !PT ;  /* 0x02000000020e7812 */ /* 0x000fe400078efcff */
[----:B------:R-:W-:Y:S01]  /*5ca0*/  LOP3.LUT R2, R3, 0x10000, RZ, 0xfc, !PT ;  /* 0x0001000003027812 */ /* 0x000fe200078efcff */
[----:B------:R-:W-:Y:S02]  /*5cb0*/  IMAD.MOV.U32 R3, RZ, RZ, 0x40000040 ;  /* 0x40000040ff037424 */ /* 0x000fe400078e00ff */
[----:B------:R-:W-:Y:S01]  /*5cc0*/  IMAD R4, R22, 0x1000, R14 ;  /* 0x0000100016047824 */ /* 0x000fe200078e020e */
[----:B------:R-:W-:Y:S02]  /*5cd0*/  R2UR UR4, R2 ;  /* 0x00000000020472ca */ /* 0x000fe400000e0000 */
[----:B------:R-:W-:Y:S01]  /*5ce0*/  R2UR UR5, R3 ;  /* 0x00000000030572ca */ /* 0x000fe200000e0000 */
[C---:B------:R-:W-:Y:S01]  /*5cf0*/  VIADD R8, R4.reuse, 0x100 ;  /* 0x0000010004087836 */ /* 0x040fe20000000000 */
[C---:B------:R-:W-:Y:S01]  /*5d00*/  R2UR UR6, R4.reuse ;  /* 0x00000000040672ca */ /* 0x040fe200000e0000 */
[----:B------:R-:W-:-:S02]  /*5d10*/  VIADD R6, R4, 0x80 ;  /* 0x0000008004067836 */ /* 0x000fc40000000000 */
        /* <DEDUP_REMOVED lines=30> */
.L_x_8641:
[----:B------:R-:W-:Y:S01]  /*5f00*/  VIADD R10, R10, 0xfffffffe ;  /* 0xfffffffe0a0a7836 */ /* 0x000fe20000000000 */
[----:B------:R-:W-:Y:S01]  /*5f10*/  BSSY B0, `(.L_x_8642) ;  /* 0x00000c3000007945 */ /* 0x000fe20003800000 */
[----:B0-----:R-:W-:-:S03]  /*5f20*/  IMAD R11, R22, 0x8, R17 ;  /* 0x00000008160b7824 */ /* 0x001fc600078e0211 */
[----:B------:R-:W-:Y:S01]  /*5f30*/  ISETP.GE.AND P0, PT, R10, R0, PT ;  /* 0x000000000a00720c */ /* 0x000fe20003f06270 */
[----:B------:R-:W-:-:S05]  /*5f40*/  VIADD R11, R11, 0x38860 ;  /* 0x000388600b0b7836 */ /* 0x000fca0000000000 */
[----:B------:R-:W-:-:S04]  /*5f50*/  PRMT R11, R190, 0x654, R11 ;  /* 0x00000654be0b7816 */ /* 0x000fc8000000000b */
[----:B------:R0:W-:Y:S03]  /*5f60*/  SYNCS.ARRIVE.TRANS64.RED.A1T0 RZ, [R11+URZ], RZ ;  /* 0x000000ff0bff79a7 */ /* 0x0001e6000810043f */
[----:B------:R-:W-:Y:S05]  /*5f70*/  @!P0 BRA `(.L_x_8643) ;  /* 0x0000000800f08947 */ /* 0x000fea0003800000 */
[----:B------:R-:W-:-:S07]  /*5f80*/  IMAD.MOV.U32 R15, RZ, RZ, R10 ;  /* 0x000000ffff0f7224 */ /* 0x000fce00078e000a */
.L_x_8645:
[----:B------:R-:W-:Y:S01]  /*5f90*/  BAR.SYNC.DEFER_BLOCKING 0xe, 0x100 ;  /* 0x0384000000007b1d */ /* 0x000fe20000010000 */
[----:B-1----:R-:W-:Y:S01]  /*5fa0*/  IMAD R10, R22, 0x40, R193 ;  /* 0x00000040160a7824 */ /* 0x002fe200078e02c1 */
[----:B------:R-:W-:Y:S01]  /*5fb0*/  R2UR UR4, R2 ;  /* 0x00000000020472ca */ /* 0x000fe200000e0000 */
[----:B------:R-:W-:Y:S01]  /*5fc0*/  VIADD R22, R22, 0x1 ;  /* 0x0000000116167836 */ /* 0x000fe20000000000 */
[----:B------:R-:W-:Y:S01]  /*5fd0*/  R2UR UR5, R3 ;  /* 0x00000000030572ca */ /* 0x000fe200000e0000 */
[----:B------:R-:W-:Y:S02]  /*5fe0*/  IMAD R10, R10, 0x4, R17 ;  /* 0x000000040a0a7824 */ /* 0x000fe400078e0211 */
[----:B------:R-:W-:Y:S01]  /*5ff0*/  IMAD.MOV.U32 R13, RZ, RZ, 0x40000040 ;  /* 0x40000040ff0d7424 */ /* 0x000fe200078e00ff */
[----:B------:R-:W-:-:S04]  /*6000*/  ISETP.NE.AND P0, PT, R22, 0x2, PT ;  /* 0x000000021600780c */ /* 0x000fc80003f05270 */
[----:B------:R-:W-:Y:S01]  /*6010*/  SEL R22, R22, RZ, P0 ;  /* 0x000000ff16167207 */ /* 0x000fe20000000000 */
[----:B0-----:R-:W0:Y:S04]  /*6020*/  LDS R11, [R10+0x38400] ;  /* 0x038400000a0b7984 */ /* 0x001e280000000800 */
        /* <DEDUP_REMOVED lines=156> */
[----:B------:R-:W-:Y:S01]  /*69f0*/  R2UR UR6, R10 ;  /* 0x000000000a0672ca */ /* 0x000fe200000e0000 */
[----:B------:R-:W-:Y:S01]  /*6a00*/  IMAD.MOV.U32 R10, RZ, RZ, R15 ;  /* 0x000000ffff0a7224 */ /* 0x000fe200078e000f */
[----:B------:R-:W-:Y:S01]  /*6a10*/  R2UR UR7, R11 ;  /* 0x000000000b0772ca */ /* 0x000fe200000e0000 */
[----:B------:R-:W-:Y:S01]  /*6a20*/  VIADD R15, R15, 0xffffffff ;  /* 0xffffffff0f0f7836 */ /* 0x000fe20000000000 */
[----:B------:R-:W-:Y:S02]  /*6a30*/  R2UR UR4, R4 ;  /* 0x00000000040472ca */ /* 0x000fe400000e0000 */
[----:B------:R-:W-:Y:S02]  /*6a40*/  R2UR UR5, R5 ;  /* 0x00000000050572ca */ /* 0x000fe400000e0000 */
[----:B------:R-:W-:Y:S02]  /*6a50*/  ISETP.GT.AND P1, PT, R10, R0, PT ;  /* 0x000000000a00720c */ /* 0x000fe40003f24270 */
[----:B------:R-:W-:-:S04]  /*6a60*/  SEL R10, RZ, 0x1, P0 ;  /* 0x00000001ff0a7807 */ /* 0x000fc80000000000 */
[----:B------:R-:W-:Y:S01]  /*6a70*/  LOP3.LUT R23, R23, R10, RZ, 0x3c, !PT ;  /* 0x0000000a17177212 */ /* 0x000fe200078e3cff */
[----:B------:R-:W-:Y:S02]  /*6a80*/  WARPGROUP.DEPBAR.LE gsb0, 0x0 ;  /* 0x00008000000079c5 */ /* 0x000fe40000010000 */
[----:B------:R-:W-:-:S10]  /*6a90*/  WARPGROUP.ARRIVE ;  /* 0x00000000000079c5 */ /* 0x000fd40000000000 */
[----:B------:R-:W-:Y:S03]  /*6aa0*/  HGMMA.64x256x16.F32.BF16 R24, gdesc[UR4].tnspB, R24, gsb0 ;  /* 0x43e00000041879f0 */ /* 0x000fe60008001818 */
[----:B------:R-:W-:Y:S02]  /*6ab0*/  WARPGROUP.DEPBAR.LE gsb0, 0x0 ;  /* 0x00008000000079c5 */ /* 0x000fe40000010000 */
[----:B------:R-:W-:Y:S06]  /*6ac0*/  BAR.ARV 0xf, 0x100 ;  /* 0x03c4000000007b1d */ /* 0x000fec0000002000 */
[----:B------:R-:W-:Y:S05]  /*6ad0*/  @!P2 BRA `(.L_x_8644) ;  /* 0x000000000004a947 */ /* 0x000fea0003800000 */
[----:B------:R-:W-:Y:S01]  /*6ae0*/  BPT.TRAP 0x1 ;  /* 0x000000040000795c */ /* 0x000fe20000300000 */
.L_x_8644:
[----:B------:R-:W-:-:S04]  /*6af0*/  IMAD R10, R22, 0x8, R17 ;  /* 0x00000008160a7824 */ /* 0x000fc800078e0211 */
[----:B------:R-:W-:-:S05]  /*6b00*/  VIADD R10, R10, 0x38860 ;  /* 0x000388600a0a7836 */ /* 0x000fca0000000000 */
[----:B------:R-:W-:-:S04]  /*6b10*/  PRMT R10, R190, 0x654, R10 ;  /* 0x00000654be0a7816 */ /* 0x000fc8000000000a */
[----:B------:R1:W-:Y:S01]  /*6b20*/  SYNCS.ARRIVE.TRANS64.RED.A1T0 RZ, [R10+URZ], RZ ;  /* 0x000000ff0aff79a7 */ /* 0x0003e2000810043f */
[----:B------:R-:W-:Y:S05]  /*6b30*/  @P1 BRA `(.L_x_8645) ;  /* 0xfffffff400141947 */ /* 0x000fea000383ffff */
.L_x_8643:
[----:B------:R-:W-:Y:S05]  /*6b40*/  BSYNC B0 ;  /* 0x0000000000007941 */ /* 0x000fea0003800000 */
.L_x_8642:
        /* <DEDUP_REMOVED lines=142> */
.L_x_8637:
[----:B------:R-:W1:Y:S01]  /*7430*/  LDC R0, c[0x0][0x448] ;  /* 0x00011200ff007b82 */ /* 0x000e620000000800 */
[----:B------:R-:W-:Y:S01]  /*7440*/  VIADD R3, R214, 0x3f ;  /* 0x0000003fd6037836 */ /* 0x000fe20000000000 */
[----:B------:R-:W-:Y:S01]  /*7450*/  BSSY B0, `(.L_x_8646) ;  /* 0x000002c000007945 */ /* 0x000fe20003800000 */
[----:B------:R-:W-:Y:S01]  /*7460*/  IMAD.MOV.U32 R168, RZ, RZ, RZ ;  /* 0x000000ffffa87224 */ /* 0x000fe200078e00ff */
[----:B-1----:R-:W-:-:S13]  /*7470*/  ISETP.NE.AND P0, PT, R0, 0x1, PT ;  /* 0x000000010000780c */ /* 0x002fda0003f05270 */
[----:B------:R-:W1:Y:S08]  /*7480*/  @P0 LDC R0, c[0x0][0x44c] ;  /* 0x00011300ff000b82 */ /* 0x000e700000000800 */
[----:B------:R-:W4:Y:S01]  /*7490*/  @P0 LDC R5, c[0x0][0x450] ;  /* 0x00011400ff050b82 */ /* 0x000f220000000800 */
[----:B-1----:R-:W-:-:S05]  /*74a0*/  @P0 IMAD.HI.U32 R0, R3, R0, RZ ;  /* 0x0000000003000227 */ /* 0x002fca00078e00ff */
[----:B----4-:R-:W-:-:S05]  /*74b0*/  @P0 SHF.R.U32.HI R3, RZ, R5, R0 ;  /* 0x00000005ff030219 */ /* 0x010fca0000011600 */
[----:B------:R-:W-:-:S05]  /*74c0*/  IMAD.IADD R3, R38, 0x1, R3 ;  /* 0x0000000126037824 */ /* 0x000fca00078e0203 */
[----:B------:R-:W-:-:S04]  /*74d0*/  SHF.R.S32.HI R0, RZ, 0x1f, R3 ;  /* 0x0000001fff007819 */ /* 0x000fc80000011403 */
[----:B------:R-:W-:-:S04]  /*74e0*/  LEA.HI R0, R0, R3, RZ, 0x6 ;  /* 0x0000000300007211 */ /* 0x000fc800078f30ff */
[----:B------:R-:W-:-:S04]  /*74f0*/  SHF.R.S32.HI R0, RZ, 0x6, R0 ;  /* 0x00000006ff007819 */ /* 0x000fc80000011400 */
[----:B------:R-:W-:-:S04]  /*7500*/  VIMNMX R37, R37, R0, PT ;  /* 0x0000000025257248 */ /* 0x000fc80003fe0100 */
[----:B------:R-:W-:-:S13]  /*7510*/  ISETP.GE.AND P0, PT, R37, 0x1, PT ;  /* 0x000000012500780c */ /* 0x000fda0003f06270 */
[----:B------:R-:W-:Y:S05]  /*7520*/  @!P0 BRA `(.L_x_8647) ;  /* 0x0000000000788947 */ /* 0x000fea0003800000 */
[----:B------:R-:W4:Y:S01]  /*7530*/  LDL R4, [R1+0x54] ;  /* 0x0000540001047983 */ /* 0x000f220000100800 */
[----:B------:R-:W-:Y:S01]  /*7540*/  ULDC UR4, c[0x0][0xae8] ;  /* 0x0002ba0000047ab9 */ /* 0x000fe20000000800 */
[----:B----4-:R-:W-:-:S04]  /*7550*/  ISETP.NE.AND P0, PT, R4, RZ, PT ;  /* 0x000000ff0400720c */ /* 0x010fc80003f05270 */
[----:B------:R-:W-:-:S04]  /*7560*/  SEL R9, R4, UR4, P0 ;  /* 0x0000000404097c07 */ /* 0x000fc80008000000 */
[-C--:B------:R-:W-:Y:S02]  /*7570*/  IABS R6, R9.reuse ;  /* 0x0000000900067213 */ /* 0x080fe40000000000 */
[----:B------:R-:W-:Y:S02]  /*7580*/  IADD3 R0, R9, -0x1, R37 ;  /* 0xffffffff09007810 */ /* 0x000fe40007ffe025 */
[----:B------:R-:W1:Y:S01]  /*7590*/  I2F.RP R3, R6 ;  /* 0x0000000600037306 */ /* 0x000e620000209400 */
[-C--:B--2---:R-:W-:Y:S02]  /*75a0*/  IABS R10, R9.reuse ;  /* 0x00000009000a7213 */ /* 0x084fe40000000000 */
        /* <DEDUP_REMOVED lines=22> */
.L_x_8647:
[----:B------:R-:W-:Y:S05]  /*7710*/  BSYNC B0 ;  /* 0x0000000000007941 */ /* 0x000fea0003800000 */
.L_x_8646:
        /* <DEDUP_REMOVED lines=66> */
[----:B----4-:R-:W-:-:S05]  /*7b40*/  IMAD R0, R0, R168, RZ ;  /* 0x000000a800007224 */ /* 0x010fca00078e02ff */
[----:B------:R3:W-:Y:S01]  /*7b50*/  STL [R1+0xc], R0 ;  /* 0x00000c0001007387 */ /* 0x0007e20000100800 */
[----:B------:R-:W-:Y:S02]  /*7b60*/  VIADDMNMX R168, R0, R168, R37, PT ;  /* 0x000000a800a87246 */ /* 0x000fe40003800125 */
[----:B------:R-:W-:Y:S02]  /*7b70*/  CS2R R36, SRZ ;  /* 0x0000000000247805 */ /* 0x000fe4000001ff00 */
[----:B------:R-:W-:-:S13]  /*7b80*/  ISETP.GT.AND P1, PT, R168, R0, PT ;  /* 0x00000000a800720c */ /* 0x000fda0003f24270 */
[----:B---3--:R-:W-:Y:S05]  /*7b90*/  @!P1 BRA `(.L_x_8640) ;  /* 0x000000d800709947 */ /* 0x008fea0003800000 */
[----:B------:R-:W3:Y:S01]  /*7ba0*/  LDL R0, [R1+0x70] ;  /* 0x0000700001007983 */ /* 0x000ee20000100800 */
[----:B------:R-:W-:Y:S03]  /*7bb0*/  BSSY B6, `(.L_x_8648) ;  /* 0x000001d000067945 */ /* 0x000fe60003800000 */
[----:B---3--:R-:W1:Y:S02]  /*7bc0*/  SHFL.IDX PT, R0, R0, RZ, 0x1f ;  /* 0x00001fff00007589 */ /* 0x008e6400000e0000 */
        /* <DEDUP_REMOVED lines=20> */
[----:B--2---:R-:W-:Y:S02]  /*7d10*/  IMAD.U32 R10, RZ, RZ, UR4 ;  /* 0x00000004ff0a7e24 */ /* 0x004fe4000f8e00ff */
[----:B0-----:R-:W-:Y:S02]  /*7d20*/  IMAD.U32 R11, RZ, RZ, UR5 ;  /* 0x00000005ff0b7e24 */ /* 0x001fe4000f8e00ff */
[----:B------:R-:W-:Y:S02]  /*7d30*/  IMAD.MOV.U32 R8, RZ, RZ, 0x70 ;  /* 0x00000070ff087424 */ /* 0x000fe400078e00ff */
[----:B------:R-:W-:Y:S02]  /*7d40*/  IMAD.MOV.U32 R12, RZ, RZ, 0x1 ;  /* 0x00000001ff0c7424 */ /* 0x000fe400078e00ff */
[----:B------:R-:W-:-:S07]  /*7d50*/  IMAD.MOV.U32 R13, RZ, RZ, RZ ;  /* 0x000000ffff0d7224 */ /* 0x000fce00078e00ff */
[----:B------:R-:W-:-:S07]  /*7d60*/  LEPC R20, `(.L_x_8649) ;  /* 0x000000001014794e */ /* 0x000fce0000000000 */
[----:B-1---5:R-:W-:Y:S05]  /*7d70*/  CALL.ABS.NOINC R14 ;  /* 0x000000000e007343 */ /* 0x022fea0003c00000 */
.L_x_8649:
[----:B------:R-:W-:Y:S05]  /*7d80*/  BSYNC B6 ;  /* 0x0000000000067941 */ /* 0x000fea0003800000 */
.L_x_8648:
[----:B------:R-:W-:Y:S02]  /*7d90*/  ULDC UR4, c[0x0][0x3f4] ;  /* 0x0000fd0000047ab9 */ /* 0x000fe40000000800 */
[----:B------:R-:W-:-:S13]  /*7da0*/  ISETP.LT.AND P0, PT, RZ, UR4, PT ;  /* 0x00000004ff007c0c */ /* 0x000fda000bf01270 */
[----:B------:R-:W-:Y:S05]  /*7db0*/  @P0 BRA `(.L_x_8650) ;  /* 0x0000000000400947 */ /* 0x000fea0003800000 */
[----:B------:R-:W3:Y:S02]  /*7dc0*/  LDL R20, [R1+0x68] ;  /* 0x0000680001147983 */ /* 0x000ee40000100800 */
[----:B---3--:R-:W-:-:S04]  /*7dd0*/  LEA.HI R0, R20, R20, RZ, 0x1 ;  /* 0x0000001414007211 */ /* 0x008fc800078f08ff */
[----:B------:R-:W-:-:S05]  /*7de0*/  LOP3.LUT R0, R0, 0xfffffffe, RZ, 0xc0, !PT ;  /* 0xfffffffe00007812 */ /* 0x000fca00078ec0ff */
[----:B------:R-:W-:-:S05]  /*7df0*/  IMAD.IADD R0, R20, 0x1, -R0 ;  /* 0x0000000114007824 */ /* 0x000fca00078e0a00 */
[----:B-----5:R-:W-:-:S04]  /*7e00*/  SHF.L.U32 R2, R0, 0x1f, RZ ;  /* 0x0000001f00027819 */ /* 0x020fc800000006ff */
[----:B------:R1:W3:Y:S03]  /*7e10*/  SYNCS.PHASECHK.TRANS64.TRYWAIT P0, [R17+URZ+0x38800], R2 ;  /* 0x03880002110075a7 */ /* 0x0002e6000800017f */
[----:B---3--:R-:W-:Y:S05]  /*7e20*/  @!P0 NANOSLEEP.SYNCS 0x989680 ;  /* 0x009896800000895d */ /* 0x008fea0003900000 */
[----:B------:R-:W3:Y:S01]  /*7e30*/  @!P0 SYNCS.PHASECHK.TRANS64 P0, [R17+URZ+0x38800], R2 ;  /* 0x03880002110085a7 */ /* 0x000ee2000800007f */
[----:B------:R-:W-:Y:S04]  /*7e40*/  BSSY B0, `(.L_x_8651) ;  /* 0x0000006000007945 */ /* 0x000fe80003800000 */
[----:B---3--:R-:W-:Y:S05]  /*7e50*/  @P0 BRA `(.L_x_8652) ;  /* 0x0000000000100947 */ /* 0x008fea0003800000 */
.L_x_8653:
[----:B---3--:R3:W4:Y:S02]  /*7e60*/  SYNCS.PHASECHK.TRANS64.TRYWAIT P0, [R17+URZ+0x38800], R2 ;  /* 0x03880002110075a7 */ /* 0x008724000800017f */
[----:B----4-:R-:W-:Y:S05]  /*7e70*/  @!P0 NANOSLEEP.SYNCS 0x989680 ;  /* 0x009896800000895d */ /* 0x010fea0003900000 */
[----:B------:R-:W4:Y:S02]  /*7e80*/  @!P0 SYNCS.PHASECHK.TRANS64 P0, [R17+URZ+0x38800], R2 ;  /* 0x03880002110085a7 */ /* 0x000f24000800007f */
[----:B----4-:R-:W-:Y:S05]  /*7e90*/  @!P0 BRA `(.L_x_8653) ;  /* 0xfffffffc00f08947 */ /* 0x010fea000383ffff */
.L_x_8652:
[----:B------:R-:W-:Y:S05]  /*7ea0*/  BSYNC B0 ;  /* 0x0000000000007941 */ /* 0x000fea0003800000 */
.L_x_8651:
[----:B------:R-:W-:Y:S05]  /*7eb0*/  BRA `(.L_x_8654) ;  /* 0x0000002c00cc7947 */ /* 0x000fea0003800000 */
.L_x_8650:
        /* <DEDUP_REMOVED lines=22> */
[----:B--2---:R-:W-:Y:S02]  /*8020*/  IMAD.U32 R10, RZ, RZ, UR6 ;  /* 0x00000006ff0a7e24 */ /* 0x004fe4000f8e00ff */
        /* <DEDUP_REMOVED lines=8> */
.L_x_8656:
[----:B------:R-:W-:Y:S05]  /*80b0*/  BSYNC B6 ;  /* 0x0000000000067941 */ /* 0x000fea0003800000 */
.L_x_8655:
[----:B------:R-:W-:Y:S01]  /*80c0*/  ULDC.U8 UR4, c[0x0][0x410] ;  /* 0x0001040000047ab9 */ /* 0x000fe20000000000 */
[----:B------:R-:W-:Y:S01]  /*80d0*/  BSSY B0, `(.L_x_8657) ;  /* 0x00002c9000007945 */ /* 0x000fe20003800000 */
[----:B------:R-:W-:Y:S01]  /*80e0*/  ISETP.NE.AND P0, PT, RZ, UR4, PT ;  /* 0x00000004ff007c0c */ /* 0x000fe2000bf05270 */
[----:B------:R-:W-:-:S12]  /*80f0*/  IMAD.IADD R32, R192, 0x1, R214 ;  /* 0x00000001c0207824 */ /* 0x000fd800078e02d6 */
[----:B------:R-:W-:Y:S05]  /*8100*/  @!P0 BRA `(.L_x_8658) ;  /* 0x0000001400b88947 */ /* 0x000fea0003800000 */
[----:B------:R-:W1:Y:S01]  /*8110*/  LDC R33, c[0x0][0x448] ;  /* 0x00011200ff217b82 */ /* 0x000e620000000800 */
[----:B------:R-:W3:Y:S01]  /*8120*/  S2R R0, SR_TID.X ;  /* 0x0000000000007919 */ /* 0x000ee20000002100 */
[----:B------:R-:W-:Y:S01]  /*8130*/  ULDC.64 UR4, c[0x0][0x3f8] ;  /* 0x0000fe0000047ab9 */ /* 0x000fe20000000a00 */
[----:B------:R-:W-:Y:S01]  /*8140*/  ULDC.64 UR6, c[0x0][0x408] ;  /* 0x0001020000067ab9 */ /* 0x000fe20000000a00 */
[----:B------:R-:W-:Y:S02]  /*8150*/  IMAD.MOV.U32 R25, RZ, RZ, R29 ;  /* 0x000000ffff197224 */ /* 0x000fe400078e001d */
[----:B------:R-:W-:Y:S01]  /*8160*/  IMAD.MOV.U32 R27, RZ, RZ, R31 ;  /* 0x000000ffff1b7224 */ /* 0x000fe200078e001f */
[----:B-1----:R-:W-:Y:S01]  /*8170*/  ISETP.NE.AND P0, PT, R33, 0x1, PT ;  /* 0x000000012100780c */ /* 0x002fe20003f05270 */
[----:B---3--:R-:W-:-:S12]  /*8180*/  VIADD R2, R0, 0xffffff80 ;  /* 0xffffff8000027836 */ /* 0x008fd80000000000 */
[----:B------:R-:W1:Y:S01]  /*8190*/  @P0 LDC R0, c[0x0][0x44c] ;  /* 0x00011300ff000b82 */ /* 0x000e620000000800 */
[----:B------:R-:W-:-:S04]  /*81a0*/  SHF.R.S32.HI R3, RZ, 0x1f, R2 ;  /* 0x0000001fff037819 */ /* 0x000fc80000011402 */
[----:B------:R-:W-:-:S03]  /*81b0*/  LEA.HI R3, R3, R2, RZ, 0x2 ;  /* 0x0000000203037211 */ /* 0x000fc600078f10ff */
[----:B------:R-:W3:Y:S01]  /*81c0*/  @P0 LDC R5, c[0x0][0x450] ;  /* 0x00011400ff050b82 */ /* 0x000ee20000000800 */
[----:B------:R-:W-:-:S05]  /*81d0*/  LOP3.LUT R3, R3, 0xfffffffc, RZ, 0xc0, !PT ;  /* 0xfffffffc03037812 */ /* 0x000fca00078ec0ff */
[----:B------:R-:W-:-:S04]  /*81e0*/  IMAD.IADD R3, R2, 0x1, -R3 ;  /* 0x0000000102037824 */ /* 0x000fc800078e0a03 */
[----:B------:R-:W-:-:S04]  /*81f0*/  IMAD R3, R3, 0x20, R32 ;  /* 0x0000002003037824 */ /* 0x000fc800078e0220 */
[----:B-1----:R-:W-:-:S05]  /*8200*/  @P0 IMAD.HI.U32 R0, R3, R0, RZ ;  /* 0x0000000003000227 */ /* 0x002fca00078e00ff */
[----:B---3--:R-:W-:-:S04]  /*8210*/  @P0 SHF.R.U32.HI R3, RZ, R5, R0 ;  /* 0x00000005ff030219 */ /* 0x008fc80000011600 */
        /* <DEDUP_REMOVED lines=14> */
[----:B--2---:R-:W-:Y:S02]  /*8300*/  LEA.HI.X R10, R24, UR5, R3, 0x1, P0 ;  /* 0x00000005180a7c11 */ /* 0x004fe400080f0c03 */
[----:B------:R-:W-:Y:S01]  /*8310*/  LEA.HI.X R31, R26, UR7, R31, 0x1, P1 ;  /* 0x000000071a1f7c11 */ /* 0x000fe200088f0c1f */
[----:B------:R-:W-:Y:S06]  /*8320*/  BRA.DIV UR4, `(.L_x_8659) ;  /* 0x000001ba04207947 */ /* 0x000fec000b800000 */
[----:B------:R1:W2:Y:S04]  /*8330*/  SHFL.IDX PT, R0, R10, RZ, 0x1c1f ;  /* 0x001c1fff0a007589 */ /* 0x0002a800000e0000 */
[----:B------:R1:W3:Y:S04]  /*8340*/  SHFL.IDX PT, R5, R9, RZ, 0x1c1f ;  /* 0x001c1fff09057589 */ /* 0x0002e800000e0000 */
[----:B------:R1:W4:Y:S04]  /*8350*/  SHFL.IDX PT, R8, R31, RZ, 0x1c1f ;  /* 0x001c1fff1f087589 */ /* 0x00032800000e0000 */
[----:B------:R1:W0:Y:S02]  /*8360*/  SHFL.IDX PT, R6, R30, RZ, 0x1c1f ;  /* 0x001c1fff1e067589 */ /* 0x00022400000e0000 */
.L_x_8898:
        /* <DEDUP_REMOVED lines=8> */
[----:B------:R-:W4:Y:S01]  /*83f0*/  LDL R7, [R1+0x74] ;  /* 0x0000740001077983 */ /* 0x000f220000100800 */
[----:B------:R-:W-:Y:S01]  /*8400*/  ULDC UR4, c[0x0][0x3f4] ;  /* 0x0000fd0000047ab9 */ /* 0x000fe20000000800 */
[----:B---3--:R-:W-:Y:S01]  /*8410*/  IMAD.MOV.U32 R2, RZ, RZ, R5 ;  /* 0x000000ffff027224 */ /* 0x008fe200078e0005 */
[----:B------:R-:W-:Y:S01]  /*8420*/  ISETP.GE.AND P2, PT, R188, UR4, PT ;  /* 0x00000004bc007c0c */ /* 0x000fe2000bf46270 */
[----:B--2---:R-:W-:Y:S01]  /*8430*/  IMAD.MOV.U32 R3, RZ, RZ, R0 ;  /* 0x000000ffff037224 */ /* 0x004fe200078e0000 */
        /* <DEDUP_REMOVED lines=8> */
[-C--:B--2---:R-:W-:Y:S02]  /*84c0*/  @!P3 IADD3 R2, P0, R5, R4.reuse, RZ ;  /* 0x000000040502b210 */ /* 0x084fe40007f1e0ff */
[----:B0-----:R-:W-:-:S02]  /*84d0*/  @!P3 IADD3 R4, P1, R6, R4, RZ ;  /* 0x000000040604b210 */ /* 0x001fc40007f3e0ff */
[----:B----4-:R-:W-:Y:S01]  /*84e0*/  @!P3 SHF.L.U64.HI R11, R209, 0x1, R7 ;  /* 0x00000001d10bb819 */ /* 0x010fe20000010207 */
[----:B------:R-:W-:Y:S02]  /*84f0*/  IMAD.MOV.U32 R7, RZ, RZ, R8 ;  /* 0x000000ffff077224 */ /* 0x000fe400078e0008 */
[----:B------:R-:W-:-:S04]  /*8500*/  @!P2 IMAD.WIDE R6, R188, 0x2, R6 ;  /* 0x00000002bc06a825 */ /* 0x000fc800078e0206 */
[--C-:B------:R-:W-:Y:S01]  /*8510*/  @!P3 IMAD.X R3, R0, 0x1, R11.reuse, P0 ;  /* 0x000000010003b824 */ /* 0x100fe200000e060b */
[----:B------:R0:W5:Y:S01]  /*8520*/  @!P2 LD.E.64 R28, desc[UR40][R6.64] ;  /* 0x00000028061ca980 */ /* 0x000162000c101b00 */
[----:B------:R-:W-:-:S03]  /*8530*/  @!P3 IMAD.X R5, R8, 0x1, R11, P1 ;  /* 0x000000010805b824 */ /* 0x000fc600008e060b */
[----:B------:R0:W5:Y:S04]  /*8540*/  @!P3 LD.E.64 R24, desc[UR40][R2.64] ;  /* 0x000000280218b980 */ /* 0x000168000c101b00 */
[----:B------:R0:W5:Y:S02]  /*8550*/  @!P3 LD.E.64 R20, desc[UR40][R4.64] ;  /* 0x000000280414b980 */ /* 0x000164000c101b00 */
.L_x_8661:
[----:B------:R-:W-:Y:S05]  /*8560*/  BSYNC B1 ;  /* 0x0000000000017941 */ /* 0x000fea0003800000 */
.L_x_8660:
[----:B0----5:R-:W-:Y:S01]  /*8570*/  IMAD.MOV.U32 R2, RZ, RZ, R25 ;  /* 0x000000ffff027224 */ /* 0x021fe200078e0019 */
[----:B------:R-:W-:Y:S01]  /*8580*/  UMOV UR4, 0xffffffff ;  /* 0xffffffff00047882 */ /* 0x000fe20000000000 */
[----:B------:R-:W-:Y:S02]  /*8590*/  IMAD.MOV.U32 R3, RZ, RZ, R26 ;  /* 0x000000ffff037224 */ /* 0x000fe400078e001a */
[----:B------:R-:W-:Y:S01]  /*85a0*/  IMAD.MOV.U32 R4, RZ, RZ, R27 ;  /* 0x000000ffff047224 */ /* 0x000fe200078e001b */
[----:B------:R-:W-:Y:S01]  /*85b0*/  PRMT R44, R2, 0x7610, R44 ;  /* 0x00007610022c7816 */ /* 0x000fe2000000002c */
[----:B--2---:R-:W-:Y:S02]  /*85c0*/  IMAD.MOV.U32 R0, RZ, RZ, R24 ;  /* 0x000000ffff007224 */ /* 0x004fe400078e0018 */
[----:B------:R-:W-:Y:S01]  /*85d0*/  IMAD.MOV.U32 R2, RZ, RZ, R21 ;  /* 0x000000ffff027224 */ /* 0x000fe200078e0015 */
[----:B------:R-:W-:Y:S01]  /*85e0*/  PRMT R37, R3, 0x5410, R4 ;  /* 0x0000541003257816 */ /* 0x000fe20000000004 */
[----:B------:R-:W-:Y:S01]  /*85f0*/  IMAD.MOV.U32 R3, RZ, RZ, R28 ;  /* 0x000000ffff037224 */ /* 0x000fe200078e001c */
[----:B------:R-:W-:Y:S01]  /*8600*/  PRMT R34, R34, 0x5410, R0 ;  /* 0x0000541022227816 */ /* 0x000fe20000000000 */
[----:B------:R-:W-:Y:S01]  /*8610*/  IMAD.MOV.U32 R4, RZ, RZ, R29 ;  /* 0x000000ffff047224 */ /* 0x000fe200078e001d */
[----:B------:R-:W-:Y:S01]  /*8620*/  PRMT R46, R2, 0x7610, R46 ;  /* 0x00007610022e7816 */ /* 0x000fe2000000002e */
[----:B------:R-:W-:-:S03]  /*8630*/  IMAD.MOV.U32 R0, RZ, RZ, R20 ;  /* 0x000000ffff007224 */ /* 0x000fc600078e0014 */
[----:B------:R-:W-:Y:S02]  /*8640*/  PRMT R40, R4, 0x5410, R3 ;  /* 0x0000541004287816 */ /* 0x000fe40000000003 */
[----:B------:R-:W-:Y:S02]  /*8650*/  CS2R R2, SRZ ;  /* 0x0000000000027805 */ /* 0x000fe4000001ff00 */
[----:B------:R-:W-:Y:S01]  /*8660*/  PRMT R45, R0, 0x7610, R45 ;  /* 0x00007610002d7816 */ /* 0x000fe2000000002d */
[----:B------:R-:W-:Y:S06]  /*8670*/  BRA.DIV UR4, `(.L_x_8662) ;  /* 0x000001b604c07947 */ /* 0x000fec000b800000 */
[----:B---3--:R0:W2:Y:S04]  /*8680*/  SHFL.IDX PT, R5, R10, 0x1, 0x1c1f ;  /* 0x003c1f000a057f89 */ /* 0x0080a800000e0000 */
[----:B------:R0:W3:Y:S04]  /*8690*/  SHFL.IDX PT, R4, R9, 0x1, 0x1c1f ;  /* 0x003c1f0009047f89 */ /* 0x0000e800000e0000 */
[----:B------:R0:W0:Y:S04]  /*86a0*/  SHFL.IDX PT, R7, R31, 0x1, 0x1c1f ;  /* 0x003c1f001f077f89 */ /* 0x00002800000e0000 */
[----:B------:R0:W0:Y:S02]  /*86b0*/  SHFL.IDX PT, R14, R30, 0x1, 0x1c1f ;  /* 0x003c1f001e0e7f89 */ /* 0x00002400000e0000 */
.L_x_8904:
[----:B------:R-:W5:Y:S01]  /*86c0*/  LDL R6, [R1+0x68] ;  /* 0x0000680001067983 */ /* 0x000f620000100800 */
[----:B------:R-:W-:Y:S01]  /*86d0*/  VIADD R32, R32, 0x20 ;  /* 0x0000002020207836 */ /* 0x000fe20000000000 */
[----:B------:R-:W-:Y:S01]  /*86e0*/  BSSY B1, `(.L_x_8663) ;  /* 0x0000023000017945 */ /* 0x000fe20003800000 */
[----:B01----:R-:W-:Y:S01]  /*86f0*/  IMAD.SHL.U32 R30, R194, 0x40, RZ ;  /* 0x00000040c21e7824 */ /* 0x003fe200078e00ff */
[----:B------:R-:W-:Y:S02]  /*8700*/  CS2R R10, SRZ ;  /* 0x00000000000a7805 */ /* 0x000fe4000001ff00 */
[----:B----4-:R-:W-:Y:S02]  /*8710*/  CS2R R8, SRZ ;  /* 0x0000000000087805 */ /* 0x010fe4000001ff00 */
[----:B------:R-:W-:Y:S02]  /*8720*/  ISETP.GE.AND P0, PT, R32, R33, PT ;  /* 0x000000212000720c */ /* 0x000fe40003f06270 */
[----:B------:R-:W-:-:S02]  /*8730*/  CS2R R12, SRZ ;  /* 0x00000000000c7805 */ /* 0x000fc4000001ff00 */
        /* <DEDUP_REMOVED lines=13> */
[C---:B------:R-:W-:Y:S01]  /*8810*/  @!P3 IMAD.SHL.U32 R9, R209.reuse, 0x2, RZ ;  /* 0x00000002d109b824 */ /* 0x040fe200078e00ff */
[----:B------:R0:W5:Y:S04]  /*8820*/  @!P2 LD.E.64 R10, desc[UR40][R2.64] ;  /* 0x00000028020aa980 */ /* 0x000168000c101b00 */
[----:B------:R-:W-:Y:S02]  /*8830*/  @!P3 IADD3 R4, P0, R4, R9, RZ ;  /* 0x000000090404b210 */ /* 0x000fe40007f1e0ff */
[----:B------:R-:W-:Y:S01]  /*8840*/  CS2R R12, SRZ ;  /* 0x00000000000c7805 */ /* 0x000fe2000001ff00 */
[----:B0-----:R-:W-:Y:S02]  /*8850*/  IMAD.MOV.U32 R2, RZ, RZ, R14 ;  /* 0x000000ffff027224 */ /* 0x001fe400078e000e */
[----:B------:R-:W-:Y:S01]  /*8860*/  IMAD.MOV.U32 R3, RZ, RZ, R7 ;  /* 0x000000ffff037224 */ /* 0x000fe200078e0007 */
[----:B----4-:R-:W-:-:S02]  /*8870*/  @!P3 SHF.L.U64.HI R8, R209, 0x1, R6 ;  /* 0x00000001d108b819 */ /* 0x010fc40000010206 */
        /* <DEDUP_REMOVED lines=9> */
.L_x_8664:
[----:B------:R-:W-:Y:S05]  /*8910*/  BSYNC B1 ;  /* 0x0000000000017941 */ /* 0x000fea0003800000 */
.L_x_8663:
[----:B0-----:R-:W4:Y:S01]  /*8920*/  LDL R15, [R1+0x14] ;  /* 0x00001400010f7983 */ /* 0x001f220000100800 */
[----:B------:R-:W0:Y:S01]  /*8930*/  SYNCS.PHASECHK.TRANS64.TRYWAIT P0, [R17+URZ+0x38800], R36 ;  /* 0x03880024110075a7 */ /* 0x000e22000800017f */
[----:B--2---:R-:W-:Y:S01]  /*8940*/  LOP3.LUT R5, R30, 0x1c0, RZ, 0xc0, !PT ;  /* 0x000001c01e057812 */ /* 0x004fe200078ec0ff */
[----:B-----5:R-:W-:Y:S01]  /*8950*/  IMAD.MOV.U32 R6, RZ, RZ, R2 ;  /* 0x000000ffff067224 */ /* 0x020fe200078e0002 */
[----:B------:R-:W-:Y:S01]  /*8960*/  VIADDMNMX R31, R33, -R214, 0x40, PT ;  /* 0x00000040211f7446 */ /* 0x000fe200038009d6 */
[----:B------:R-:W-:Y:S01]  /*8970*/  IMAD.MOV.U32 R14, RZ, RZ, R8 ;  /* 0x000000ffff0e7224 */ /* 0x000fe200078e0008 */
[----:B---3--:R-:W-:Y:S01]  /*8980*/  LOP3.LUT R4, R5, 0x18, R18, 0xf8, !PT ;  /* 0x0000001805047812 */ /* 0x008fe200078ef812 */
[----:B------:R-:W-:Y:S01]  /*8990*/  IMAD.MOV.U32 R7, RZ, RZ, R11 ;  /* 0x000000ffff077224 */ /* 0x000fe200078e000b */
[----:B------:R-:W-:Y:S01]  /*89a0*/  SHF.R.U32.HI R5, RZ, 0x3, R5 ;  /* 0x00000003ff057819 */ /* 0x000fe20000011605 */
[----:B------:R-:W-:Y:S01]  /*89b0*/  BSSY B1, `(.L_x_8665) ;  /* 0x0000014000017945 */ /* 0x000fe20003800000 */
[----:B------:R-:W-:Y:S01]  /*89c0*/  PRMT R34, R6, 0x7610, R34 ;  /* 0x0000761006227816 */ /* 0x000fe20000000022 */
[----:B------:R-:W-:Y:S01]  /*89d0*/  IMAD.MOV.U32 R6, RZ, RZ, R10 ;  /* 0x000000ffff067224 */ /* 0x000fe200078e000a */
[----:B------:R-:W-:Y:S01]  /*89e0*/  LOP3.LUT R4, R4, R5, RZ, 0x3c, !PT ;  /* 0x0000000504047212 */ /* 0x000fe200078e3cff */
[----:B------:R-:W-:Y:S01]  /*89f0*/  IMAD.MOV.U32 R5, RZ, RZ, R3 ;  /* 0x000000ffff057224 */ /* 0x000fe200078e0003 */
[----:B------:R-:W-:-:S02]  /*8a00*/  PRMT R47, R7, 0x7610, R47 ;  /* 0x00007610072f7816 */ /* 0x000fc4000000002f */
[----:B------:R-:W-:Y:S01]  /*8a10*/  PRMT R30, R14, 0x5410, R6 ;  /* 0x000054100e1e7816 */ /* 0x000fe20000000006 */
[----:B------:R-:W-:Y:S01]  /*8a20*/  IMAD.MOV.U32 R6, RZ, RZ, R12 ;  /* 0x000000ffff067224 */ /* 0x000fe200078e000c */
[----:B------:R-:W-:Y:S01]  /*8a30*/  PRMT R32, R5, 0x7610, R32 ;  /* 0x0000761005207816 */ /* 0x000fe20000000020 */
[----:B------:R-:W-:Y:S01]  /*8a40*/  IMAD.MOV.U32 R5, RZ, RZ, R9 ;  /* 0x000000ffff057224 */ /* 0x000fe200078e0009 */
[----:B------:R-:W-:Y:S02]  /*8a50*/  LOP3.LUT P2, RZ, R194, 0x4, RZ, 0xc0, !PT ;  /* 0x00000004c2ff7812 */ /* 0x000fe4000784c0ff */
[----:B------:R-:W-:Y:S02]  /*8a60*/  ISETP.GE.AND P1, PT, R192, R31, PT ;  /* 0x0000001fc000720c */ /* 0x000fe40003f26270 */
[----:B------:R-:W-:Y:S01]  /*8a70*/  PRMT R33, R5, 0x7610, R33 ;  /* 0x0000761005217816 */ /* 0x000fe20000000021 */
[----:B------:R-:W-:Y:S01]  /*8a80*/  IMAD.MOV.U32 R5, RZ, RZ, R13 ;  /* 0x000000ffff057224 */ /* 0x000fe200078e000d */
[----:B------:R-:W-:Y:S01]  /*8a90*/  PRMT R48, R6, 0x7610, R48 ;  /* 0x0000761006307816 */ /* 0x000fe20000000030 */
[----:B----4-:R-:W-:-:S04]  /*8aa0*/  IMAD R4, R15, 0x200, R4 ;  /* 0x000002000f047824 */ /* 0x010fc800078e0204 */
[----:B------:R-:W-:-:S04]  /*8ab0*/  IMAD R15, R4, 0x2, R17 ;  /* 0x00000002040f7824 */ /* 0x000fc800078e0211 */
[C---:B------:R-:W-:Y:S02]  /*8ac0*/  VIADD R4, R15.reuse, 0x20400 ;  /* 0x000204000f047836 */ /* 0x040fe40000000000 */
[----:B------:R-:W-:Y:S01]  /*8ad0*/  VIADD R14, R15, 0x20440 ;  /* 0x000204400f0e7836 */ /* 0x000fe20000000000 */
[----:B0-----:R-:W-:Y:S06]  /*8ae0*/  @!P0 BRA `(.L_x_8666) ;  /* 0x000001b400148947 */ /* 0x001fec0003800000 */
.L_x_8905:
[----:B------:R-:W-:Y:S05]  /*8af0*/  BSYNC B1 ;  /* 0x0000000000017941 */ /* 0x000fea0003800000 */
.L_x_8665:
        /* <DEDUP_REMOVED lines=11> */
[----:B0-----:R-:W-:Y:S02]  /*8bb0*/  SHF.R.U32.HI R36, RZ, 0x10, R27 ;  /* 0x00000010ff247819 */ /* 0x001fe4000001161b */
[----:B------:R-:W-:Y:S02]  /*8bc0*/  SHF.R.U64 R38, R28, 0x10, R29 ;  /* 0x000000101c267819 */ /* 0x000fe4000000121d */
[----:B------:R-:W-:Y:S02]  /*8bd0*/  PRMT R39, R40, 0x5410, R39 ;  /* 0x0000541028277816 */ /* 0x000fe40000000027 */
[----:B------:R-:W-:Y:S02]  /*8be0*/  SHF.R.U64 R35, R26, 0x10, R27 ;  /* 0x000000101a237819 */ /* 0x000fe4000000121b */
        /* <DEDUP_REMOVED lines=40> */
.L_x_8670:
[----:B------:R-:W-:Y:S05]  /*8e70*/  BSYNC B2 ;  /* 0x0000000000027941 */ /* 0x000fea0003800000 */
.L_x_8669:
[----:B------:R-:W-:Y:S05]  /*8e80*/  @P1 BRA `(.L_x_8668) ;  /* 0x0000000000b81947 */ /* 0x000fea0003800000 */
[----:B-1----:R-:W1:Y:S01]  /*8e90*/  LDS.128 R4, [R14] ;  /* 0x000000000e047984 */ /* 0x002e620000000c00 */
[----:B------:R-:W-:Y:S02]  /*8ea0*/  SHF.R.U32.HI R35, RZ, 0x10, R21 ;  /* 0x00000010ff237819 */ /* 0x000fe40000011615 */
[----:B------:R-:W-:Y:S02]  /*8eb0*/  SHF.R.U32.HI R27, RZ, 0x10, R25 ;  /* 0x00000010ff1b7819 */ /* 0x000fe40000011619 */
[----:B------:R-:W-:Y:S02]  /*8ec0*/  PRMT R35, R46, 0x5410, R35 ;  /* 0x000054102e237816 */ /* 0x000fe40000000023 */
[----:B------:R-:W-:Y:S02]  /*8ed0*/  PRMT R27, R44, 0x5410, R27 ;  /* 0x000054102c1b7816 */ /* 0x000fe4000000001b */
[----:B------:R-:W-:Y:S01]  /*8ee0*/  SHF.R.U64 R29, R20, 0x10, R21 ;  /* 0x00000010141d7819 */ /* 0x000fe20000001215 */
[----:B0-----:R-:W-:Y:S01]  /*8ef0*/  IMAD.U32 R36, R35, 0x10000, RZ ;  /* 0x0001000023247824 */ /* 0x001fe200078e00ff */
        /* <DEDUP_REMOVED lines=39> */
.L_x_8668:
[----:B------:R-:W-:Y:S05]  /*9170*/  BSYNC B1 ;  /* 0x0000000000017941 */ /* 0x000fea0003800000 */
.L_x_8667:
        /* <DEDUP_REMOVED lines=54> */
.L_x_8673:
[----:B------:R-:W-:Y:S05]  /*94e0*/  BSYNC B1 ;  /* 0x0000000000017941 */ /* 0x000fea0003800000 */
.L_x_8672:
[----:B------:R-:W-:Y:S05]  /*94f0*/  @P1 BRA `(.L_x_8671) ;  /* 0x0000001800181947 */ /* 0x000fea0003800000 */
[----:B-1----:R-:W1:Y:S01]  /*9500*/  LDS.128 R4, [R14+0x1000] ;  /* 0x001000000e047984 */ /* 0x002e620000000c00 */
        /* <DEDUP_REMOVED lines=8> */
[C---:B------:R-:W-:Y:S01]  /*9590*/  LOP3.LUT R10, R33.reuse, 0xffff0000, RZ, 0xc0, !PT ;  /* 0xffff0000210a7812 */ /* 0x040fe200078ec0ff */
[----:B------:R-:W-:Y:S01]  /*95a0*/  IMAD.U32 R13, R33, 0x10000, RZ ;  /* 0x00010000210d7824 */ /* 0x000fe200078e00ff */
[----:B------:R-:W-:Y:S02]  /*95b0*/  LOP3.LUT R32, R32, 0xffff0000, RZ, 0xc0, !PT ;  /* 0xffff000020207812 */ /* 0x000fe400078ec0ff */
[----:B------:R-:W-:Y:S01]  /*95c0*/  PRMT R30, R30, 0x5410, R3 ;  /* 0x000054101e1e7816 */ /* 0x000fe20000000003 */
[C---:B-1----:R-:W-:Y:S01]  /*95d0*/  IMAD.U32 R8, R6.reuse, 0x10000, RZ ;  /* 0x0001000006087824 */ /* 0x042fe200078e00ff */
        /* <DEDUP_REMOVED lines=14> */
[----:B------:R-:W-:Y:S01]  /*96c0*/  IMAD.U32 R6, R34, 0x10000, RZ ;  /* 0x0001000022067824 */ /* 0x000fe200078e00ff */
[----:B------:R-:W-:Y:S01]  /*96d0*/  LOP3.LUT R30, R30, 0xffff0000, RZ, 0xc0, !PT ;  /* 0xffff00001e1e7812 */ /* 0x000fe200078ec0ff */
[C---:B------:R-:W-:Y:S01]  /*96e0*/  FFMA.FTZ R20, R9.reuse, R32, -R20 ;  /* 0x0000002009147223 */ /* 0x040fe20000010814 */
[----:B------:R-:W-:Y:S01]  /*96f0*/  LOP3.LUT R34, R34, 0xffff0000, RZ, 0xc0, !PT ;  /* 0xffff000022227812 */ /* 0x000fe200078ec0ff */
[----:B------:R-:W-:Y:S01]  /*9700*/  FFMA.FTZ R11, R9, R10, R8 ;  /* 0x0000000a090b7223 */ /* 0x000fe20000010008 */
[CC--:B------:R-:W-:Y:S01]  /*9710*/  FMUL.FTZ R9, R3.reuse, R7.reuse ;  /* 0x0000000703097220 */ /* 0x0c0fe20000410000 */
        /* <DEDUP_REMOVED lines=13> */
.L_x_8658:
        /* <DEDUP_REMOVED lines=35> */
[----:B------:R-:W3:Y:S01]  /*9a20*/  SHFL.IDX PT, R2, R33, RZ, 0x1c1f ;  /* 0x001c1fff21027589 */ /* 0x000ee200000e0000 */
[----:B------:R-:W-:-:S03]  /*9a30*/  IMAD R25, R208, R9, RZ ;  /* 0x00000009d0197224 */ /* 0x000fc600078e02ff */
[----:B------:R-:W4:Y:S04]  /*9a40*/  SHFL.IDX PT, R0, R24, RZ, 0x1c1f ;  /* 0x001c1fff18007589 */ /* 0x000f2800000e0000 */
[----:B------:R-:W5:Y:S04]  /*9a50*/  SHFL.IDX PT, R14, R34, RZ, 0x1c1f ;  /* 0x001c1fff220e7589 */ /* 0x000f6800000e0000 */
[----:B------:R-:W0:Y:S01]  /*9a60*/  SHFL.IDX PT, R3, R27, RZ, 0x1c1f ;  /* 0x001c1fff1b037589 */ /* 0x000e2200000e0000 */
[----:B-1----:R-:W-:-:S04]  /*9a70*/  ISETP.GE.AND P0, PT, R18, R35, PT ;  /* 0x000000231200720c */ /* 0x002fc80003f06270 */
[----:B------:R-:W-:-:S13]  /*9a80*/  ISETP.GE.OR P1, PT, R32, R25, P0 ;  /* 0x000000192000720c */ /* 0x000fda0000726670 */
[C---:B------:R-:W-:Y:S01]  /*9a90*/  @!P1 IMAD.SHL.U32 R5, R18.reuse, 0x2, RZ ;  /* 0x0000000212059824 */ /* 0x040fe200078e00ff */
[----:B------:R-:W-:-:S04]  /*9aa0*/  @!P1 SHF.L.U64.HI R6, R18, 0x1, R19 ;  /* 0x0000000112069819 */ /* 0x000fc80000010213 */
[----:B---3--:R-:W-:-:S05]  /*9ab0*/  @!P1 IADD3 R8, P2, R2, R5, RZ ;  /* 0x0000000502089210 */ /* 0x008fca0007f5e0ff */
[----:B----4-:R-:W-:Y:S01]  /*9ac0*/  @!P1 IMAD.X R9, R0, 0x1, R6, P2 ;  /* 0x0000000100099824 */ /* 0x010fe200010e0606 */
[----:B-----5:R-:W-:-:S05]  /*9ad0*/  @!P1 IADD3 R4, P2, R14, R5, RZ ;  /* 0x000000050e049210 */ /* 0x020fca0007f5e0ff */
[----:B0-2---:R-:W2:Y:S01]  /*9ae0*/  @!P1 LD.E.128 R8, desc[UR40][R8.64] ;  /* 0x0000002808089980 */ /* 0x005ea2000c101d00 */
[----:B------:R-:W-:-:S06]  /*9af0*/  @!P1 IMAD.X R5, R3, 0x1, R6, P2 ;  /* 0x0000000103059824 */ /* 0x000fcc00010e0606 */
[----:B------:R-:W3:Y:S01]  /*9b00*/  @!P1 LD.E.128 R4, desc[UR40][R4.64] ;  /* 0x0000002804049980 */ /* 0x000ee2000c101d00 */
[----:B------:R-:W-:Y:S02]  /*9b10*/  CS2R R2, SRZ ;  /* 0x0000000000027805 */ /* 0x000fe4000001ff00 */
[----:B------:R-:W-:Y:S02]  /*9b20*/  CS2R R20, SRZ ;  /* 0x0000000000147805 */ /* 0x000fe4000001ff00 */
[----:B------:R-:W-:Y:S01]  /*9b30*/  CS2R R28, SRZ ;  /* 0x00000000001c7805 */ /* 0x000fe2000001ff00 */
[----:B------:R-:W0:Y:S01]  /*9b40*/  SHFL.IDX PT, R24, R24, 0x1, 0x1c1f ;  /* 0x003c1f0018187f89 */ /* 0x000e2200000e0000 */
[----:B------:R-:W-:-:S03]  /*9b50*/  CS2R R30, SRZ ;  /* 0x00000000001e7805 */ /* 0x000fc6000001ff00 */
[----:B------:R-:W1:Y:S04]  /*9b60*/  SHFL.IDX PT, R14, R34, 0x1, 0x1c1f ;  /* 0x003c1f00220e7f89 */ /* 0x000e6800000e0000 */
[----:B------:R-:W4:Y:S04]  /*9b70*/  SHFL.IDX PT, R27, R27, 0x1, 0x1c1f ;  /* 0x003c1f001b1b7f89 */ /* 0x000f2800000e0000 */
[----:B------:R5:W0:Y:S01]  /*9b80*/  SHFL.IDX PT, R26, R33, 0x1, 0x1c1f ;  /* 0x003c1f00211a7f89 */ /* 0x000a2200000e0000 */
[----:B--2---:R-:W-:Y:S02]  /*9b90*/  @!P1 IMAD.MOV.U32 R2, RZ, RZ, R8 ;  /* 0x000000ffff029224 */ /* 0x004fe400078e0008 */
[----:B------:R-:W-:-:S02]  /*9ba0*/  @!P1 IMAD.MOV.U32 R20, RZ, RZ, R10 ;  /* 0x000000ffff149224 */ /* 0x000fc400078e000a */
[----:B------:R-:W-:Y:S02]  /*9bb0*/  IMAD.MOV.U32 R0, RZ, RZ, R2 ;  /* 0x000000ffff007224 */ /* 0x000fe400078e0002 */
[----:B------:R-:W-:Y:S02]  /*9bc0*/  @!P1 IMAD.MOV.U32 R3, RZ, RZ, R9 ;  /* 0x000000ffff039224 */ /* 0x000fe400078e0009 */
[----:B---3--:R-:W-:Y:S01]  /*9bd0*/  @!P1 IMAD.MOV.U32 R28, RZ, RZ, R4 ;  /* 0x000000ffff1c9224 */ /* 0x008fe200078e0004 */
[----:B------:R-:W-:Y:S01]  /*9be0*/  PRMT R36, R36, 0x5410, R0 ;  /* 0x0000541024247816 */ /* 0x000fe20000000000 */
[----:B------:R-:W-:Y:S02]  /*9bf0*/  IMAD.MOV.U32 R0, RZ, RZ, R20 ;  /* 0x000000ffff007224 */ /* 0x000fe400078e0014 */
[----:B------:R-:W-:Y:S02]  /*9c00*/  @!P1 IMAD.MOV.U32 R29, RZ, RZ, R5 ;  /* 0x000000ffff1d9224 */ /* 0x000fe400078e0005 */
[----:B------:R-:W-:Y:S01]  /*9c10*/  @!P1 IMAD.MOV.U32 R30, RZ, RZ, R6 ;  /* 0x000000ffff1e9224 */ /* 0x000fe200078e0006 */
[----:B------:R-:W-:Y:S01]  /*9c20*/  PRMT R36, R0, 0x7610, R36 ;  /* 0x0000761000247816 */ /* 0x000fe20000000024 */
[----:B------:R-:W-:-:S02]  /*9c30*/  @!P1 IMAD.MOV.U32 R31, RZ, RZ, R7 ;  /* 0x000000ffff1f9224 */ /* 0x000fc400078e0007 */
[----:B------:R-:W-:Y:S02]  /*9c40*/  @!P1 IMAD.MOV.U32 R21, RZ, RZ, R11 ;  /* 0x000000ffff159224 */ /* 0x000fe400078e000b */
[----:B------:R-:W-:Y:S02]  /*9c50*/  IMAD.MOV.U32 R0, RZ, RZ, R28 ;  /* 0x000000ffff007224 */ /* 0x000fe400078e001c */
[----:B------:R-:W-:Y:S02]  /*9c60*/  IMAD.MOV.U32 R4, RZ, RZ, R29 ;  /* 0x000000ffff047224 */ /* 0x000fe400078e001d */
[----:B------:R-:W-:Y:S02]  /*9c70*/  IMAD.MOV.U32 R5, RZ, RZ, R30 ;  /* 0x000000ffff057224 */ /* 0x000fe400078e001e */
[----:B------:R-:W-:Y:S02]  /*9c80*/  IMAD.MOV.U32 R6, RZ, RZ, R31 ;  /* 0x000000ffff067224 */ /* 0x000fe400078e001f */
[----:B------:R-:W-:Y:S01]  /*9c90*/  IMAD.MOV.U32 R12, RZ, RZ, R3 ;  /* 0x000000ffff0c7224 */ /* 0x000fe200078e0003 */
[----:B------:R-:W-:Y:S01]  /*9ca0*/  PRMT R41, R0, 0x5410, R5 ;  /* 0x0000541000297816 */ /* 0x000fe20000000005 */
[----:B------:R-:W-:Y:S01]  /*9cb0*/  IMAD.MOV.U32 R8, RZ, RZ, R21 ;  /* 0x000000ffff087224 */ /* 0x000fe200078e0015 */
[----:B------:R-:W-:-:S02]  /*9cc0*/  PRMT R42, R4, 0x5410, R6 ;  /* 0x00005410042a7816 */ /* 0x000fc40000000006 */
[----:B------:R-:W-:Y:S02]  /*9cd0*/  CS2R R4, SRZ ;  /* 0x0000000000047805 */ /* 0x000fe4000001ff00 */
[----:B------:R-:W-:Y:S02]  /*9ce0*/  PRMT R43, R12, 0x7610, R43 ;  /* 0x000076100c2b7816 */ /* 0x000fe4000000002b */
[----:B01--45:R-:W-:-:S07]  /*9cf0*/  PRMT R33, R8, 0x7610, R33 ;  /* 0x0000761008217816 */ /* 0x033fce0000000021 */
.L_x_8915:
        /* <DEDUP_REMOVED lines=24> */
.L_x_8676:
[----:B------:R-:W-:Y:S05]  /*9e80*/  BSYNC B1 ;  /* 0x0000000000017941 */ /* 0x000fea0003800000 */
.L_x_8675:
        /* <DEDUP_REMOVED lines=16> */
[----:B------:R-:W-:Y:S01]  /*9f90*/  PRMT R52, R52, 0x5410, R15 ;  /* 0x0000541034347816 */ /* 0x000fe2000000000f */
[----:B------:R-:W-:Y:S01]  /*9fa0*/  IMAD.MOV.U32 R34, RZ, RZ, R11 ;  /* 0x000000ffff227224 */ /* 0x000fe200078e000b */
[----:B------:R-:W-:Y:S01]  /*9fb0*/  PRMT R53, R14, 0x5410, R24 ;  /* 0x000054100e357816 */ /* 0x000fe20000000018 */
[----:B0-----:R-:W-:Y:S06]  /*9fc0*/  @!P1 BRA `(.L_x_8678) ;  /* 0x000001a400509947 */ /* 0x001fec0003800000 */
.L_x_8916:
[----:B------:R-:W-:Y:S05]  /*9fd0*/  BSYNC B1 ;  /* 0x0000000000017941 */ /* 0x000fea0003800000 */
.L_x_8677:
[----:B------:R-:W-:Y:S04]  /*9fe0*/  BSSY B1, `(.L_x_8679) ;  /* 0x000006b000017945 */ /* 0x000fe80003800000 */
[----:B------:R-:W-:Y:S05]  /*9ff0*/  @P2 BRA `(.L_x_8680) ;  /* 0x0000000400a42947 */ /* 0x000fea0003800000 */
[----:B------:R-:W2:Y:S01]  /*a000*/  LDL R24, [R1+0x14] ;  /* 0x0000140001187983 */ /* 0x000ea20000100800 */
[----:B0-----:R-:W-:Y:S01]  /*a010*/  IMAD.SHL.U32 R12, R194, 0x40, RZ ;  /* 0x00000040c20c7824 */ /* 0x001fe200078e00ff */
[----:B------:R-:W-:Y:S01]  /*a020*/  SHF.R.U64 R45, R28, 0x10, R29 ;  /* 0x000000101c2d7819 */ /* 0x000fe2000000121d */
[----:B------:R-:W-:Y:S01]  /*a030*/  IMAD.IADD R13, R18, 0x1, R35 ;  /* 0x00000001120d7824 */ /* 0x000fe200078e0223 */
[--C-:B------:R-:W-:Y:S02]  /*a040*/  SHF.R.U64 R44, R2, 0x10, R3.reuse ;  /* 0x00000010022c7819 */ /* 0x100fe40000001203 */
[----:B------:R-:W-:Y:S02]  /*a050*/  LOP3.LUT R14, R12, 0x1c0, RZ, 0xc0, !PT ;  /* 0x000001c00c0e7812 */ /* 0x000fe400078ec0ff */
[----:B------:R-:W-:Y:S02]  /*a060*/  SHF.R.U32.HI R39, RZ, 0x10, R3 ;  /* 0x00000010ff277819 */ /* 0x000fe40000011603 */
[----:B------:R-:W-:-:S02]  /*a070*/  LOP3.LUT R12, R14, 0x38, R18, 0xf8, !PT ;  /* 0x000000380e0c7812 */ /* 0x000fc400078ef812 */
[----:B------:R-:W-:Y:S02]  /*a080*/  SHF.R.U32.HI R15, RZ, 0x3, R14 ;  /* 0x00000003ff0f7819 */ /* 0x000fe4000001160e */
[----:B------:R-:W-:Y:S02]  /*a090*/  LOP3.LUT R13, R14, 0x38, R13, 0xf8, !PT ;  /* 0x000000380e0d7812 */ /* 0x000fe400078ef80d */
[-C--:B------:R-:W-:Y:S02]  /*a0a0*/  LOP3.LUT R12, R12, R15.reuse, RZ, 0x3c, !PT ;  /* 0x0000000f0c0c7212 */ /* 0x080fe400078e3cff */
[----:B------:R-:W-:Y:S02]  /*a0b0*/  LOP3.LUT R13, R13, R15, RZ, 0x3c, !PT ;  /* 0x0000000f0d0d7212 */ /* 0x000fe400078e3cff */
[--C-:B------:R-:W-:Y:S02]  /*a0c0*/  SHF.R.U64 R3, R20, 0x10, R21.reuse ;  /* 0x0000001014037819 */ /* 0x100fe40000001215 */
[----:B------:R-:W-:-:S02]  /*a0d0*/  SHF.R.U32.HI R40, RZ, 0x10, R21 ;  /* 0x00000010ff287819 */ /* 0x000fc40000011615 */
[----:B------:R-:W-:Y:S02]  /*a0e0*/  PRMT R45, R41, 0x5410, R45 ;  /* 0x00005410292d7816 */ /* 0x000fe4000000002d */
[----:B------:R-:W-:Y:S02]  /*a0f0*/  SHF.R.U32.HI R47, RZ, 0x10, R29 ;  /* 0x00000010ff2f7819 */ /* 0x000fe4000001161d */
[--C-:B------:R-:W-:Y:S01]  /*a100*/  SHF.R.U64 R20, R30, 0x10, R31.reuse ;  /* 0x000000101e147819 */ /* 0x100fe2000000121f */
[----:B------:R-:W-:Y:S01]  /*a110*/  IMAD.U32 R46, R45, 0x10000, RZ ;  /* 0x000100002d2e7824 */ /* 0x000fe200078e00ff */
[----:B------:R-:W-:Y:S02]  /*a120*/  SHF.R.U32.HI R2, RZ, 0x10, R31 ;  /* 0x00000010ff027819 */ /* 0x000fe4000001161f */
[C---:B------:R-:W-:Y:S02]  /*a130*/  PRMT R44, R36.reuse, 0x5432, R44 ;  /* 0x00005432242c7816 */ /* 0x040fe4000000002c */
[----:B------:R-:W-:-:S02]  /*a140*/  PRMT R36, R36, 0x5410, R3 ;  /* 0x0000541024247816 */ /* 0x000fc40000000003 */
[----:B------:R-:W-:Y:S02]  /*a150*/  PRMT R29, R43, 0x5410, R39 ;  /* 0x000054102b1d7816 */ /* 0x000fe40000000027 */
[----:B------:R-:W-:Y:S02]  /*a160*/  PRMT R33, R33, 0x5410, R40 ;  /* 0x0000541021217816 */ /* 0x000fe40000000028 */
[C---:B------:R-:W-:Y:S02]  /*a170*/  PRMT R47, R42.reuse, 0x5410, R47 ;  /* 0x000054102a2f7816 */ /* 0x040fe4000000002f */
[----:B------:R-:W-:Y:S02]  /*a180*/  PRMT R20, R41, 0x5432, R20 ;  /* 0x0000543229147816 */ /* 0x000fe40000000014 */
[----:B------:R-:W-:Y:S01]  /*a190*/  PRMT R2, R42, 0x5432, R2 ;  /* 0x000054322a027816 */ /* 0x000fe20000000002 */
[C---:B------:R-:W-:Y:S01]  /*a1a0*/  IMAD.U32 R48, R47.reuse, 0x10000, RZ ;  /* 0x000100002f307824 */ /* 0x040fe200078e00ff */
[----:B------:R-:W-:Y:S01]  /*a1b0*/  LOP3.LUT R47, R47, 0xffff0000, RZ, 0xc0, !PT ;  /* 0xffff00002f2f7812 */ /* 0x000fe200078ec0ff */
[----:B--2---:R-:W-:-:S02]  /*a1c0*/  IMAD R12, R24, 0x200, R12 ;  /* 0x00000200180c7824 */ /* 0x004fc400078e020c */
        /* <DEDUP_REMOVED lines=25> */
[----:B------:R-:W-:-:S02]  /*a360*/  LOP3.LUT R44, R44, 0xffff0000, RZ, 0xc0, !PT ;  /* 0xffff00002c2c7812 */ /* 0x000fc400078ec0ff */
[----:B------:R-:W-:Y:S01]  /*a370*/  FFMA.FTZ R15, R28, R24, -R49 ;  /* 0x000000181c0f7223 */ /* 0x000fe20000010831 */
[-C--:B------:R-:W-:Y:S01]  /*a380*/  FMUL.FTZ R50, R40, R27.reuse ;  /* 0x0000001b28327220 */ /* 0x080fe20000410000 */
[----:B------:R-:W-:Y:S01]  /*a390*/  FFMA.FTZ R24, R28, R46, R45 ;  /* 0x0000002e1c187223 */ /* 0x000fe2000001002d */
[----:B------:R-:W-:Y:S02]  /*a3a0*/  IMAD.U32 R46, R29, 0x10000, RZ ;  /* 0x000100001d2e7824 */ /* 0x000fe400078e00ff */
        /* <DEDUP_REMOVED lines=8> */
[----:B------:R-:W-:Y:S01]  /*a430*/  FMUL.FTZ R39, R42, R47 ;  /* 0x0000002f2a277220 */ /* 0x000fe20000410000 */
[----:B------:R-:W-:-:S02]  /*a440*/  IMAD.U32 R44, R20, 0x10000, RZ ;  /* 0x00010000142c7824 */ /* 0x000fc400078e00ff */
[-C--:B------:R-:W-:Y:S01]  /*a450*/  FMUL.FTZ R45, R42, R29.reuse ;  /* 0x0000001d2a2d7220 */ /* 0x080fe20000410000 */
[----:B------:R-:W-:Y:S02]  /*a460*/  IMAD.U32 R40, R36, 0x10000, RZ ;  /* 0x0001000024287824 */ /* 0x000fe400078e00ff */
[----:B------:R-:W-:Y:S01]  /*a470*/  FFMA.FTZ R42, R30, R29, -R39 ;  /* 0x0000001d1e2a7223 */ /* 0x000fe20000010827 */
[C---:B------:R-:W-:Y:S01]  /*a480*/  FMUL.FTZ R46, R43.reuse, R44 ;  /* 0x0000002c2b2e7220 */ /* 0x040fe20000410000 */
[----:B------:R-:W-:Y:S02]  /*a490*/  IMAD.U32 R39, R2, 0x10000, RZ ;  /* 0x0001000002277824 */ /* 0x000fe400078e00ff */
[-C--:B------:R-:W-:Y:S01]  /*a4a0*/  FMUL.FTZ R43, R43, R40.reuse ;  /* 0x000000282b2b7220 */ /* 0x080fe20000410000 */
[----:B------:R-:W-:Y:S02]  /*a4b0*/  IMAD.U32 R29, R33, 0x10000, RZ ;  /* 0x00010000211d7824 */ /* 0x000fe400078e00ff */
[----:B------:R-:W-:Y:S01]  /*a4c0*/  FFMA.FTZ R30, R30, R47, R45 ;  /* 0x0000002f1e1e7223 */ /* 0x000fe2000001002d */
[----:B------:R-:W-:Y:S01]  /*a4d0*/  FMUL.FTZ R45, R25, R39 ;  /* 0x00000027192d7220 */ /* 0x000fe20000410000 */
[C---:B------:R-:W-:Y:S01]  /*a4e0*/  FFMA.FTZ R46, R21.reuse, R40, -R46 ;  /* 0x00000028152e7223 */ /* 0x040fe2000001082e */
[----:B------:R-:W-:Y:S01]  /*a4f0*/  FFMA.FTZ R43, R21, R44, R43 ;  /* 0x0000002c152b7223 */ /* 0x000fe2000001002b */
        /* <DEDUP_REMOVED lines=8> */
[----:B------:R-:W-:Y:S01]  /*a580*/  FMUL.FTZ R13, R13, R36 ;  /* 0x000000240d0d7220 */ /* 0x000fe20000410000 */
[C---:B------:R-:W-:Y:S01]  /*a590*/  FMUL.FTZ R25, R26.reuse, R21 ;  /* 0x000000151a197220 */ /* 0x040fe20000410000 */
[----:B------:R-:W-:Y:S01]  /*a5a0*/  F2FP.BF16.F32.PACK_AB R24, R27, R24 ;  /* 0x000000181b18723e */ /* 0x000fe200000010ff */
        /* <DEDUP_REMOVED lines=14> */
.L_x_8680:
[----:B------:R-:W-:Y:S05]  /*a690*/  BSYNC B1 ;  /* 0x0000000000017941 */ /* 0x000fea0003800000 */
.L_x_8679:
[----:B------:R-:W-:Y:S01]  /*a6a0*/  PRMT R20, R32, 0x5410, R34 ;  /* 0x0000541020147816 */ /* 0x000fe20000000022 */
[----:B------:R-:W-:Y:S06]  /*a6b0*/  @P0 BRA `(.L_x_8671) ;  /* 0x0000000400a80947 */ /* 0x000fec0003800000 */
[----:B-1----:R-:W2:Y:S01]  /*a6c0*/  LDL R38, [R1+0x78] ;  /* 0x0000780001267983 */ /* 0x002ea20000100800 */
[----:B------:R-:W-:-:S04]  /*a6d0*/  VIADD R13, R192, 0x20 ;  /* 0x00000020c00d7836 */ /* 0x000fc80000000000 */
[----:B------:R-:W-:Y:S01]  /*a6e0*/  IMAD.SHL.U32 R3, R13, 0x40, RZ ;  /* 0x000000400d037824 */ /* 0x000fe200078e00ff */
[----:B0-----:R-:W-:Y:S01]  /*a6f0*/  SHF.R.S32.HI R12, RZ, 0x1f, R13 ;  /* 0x0000001fff0c7819 */ /* 0x001fe2000001140d */
[----:B------:R-:W-:-:S03]  /*a700*/  IMAD.IADD R2, R18, 0x1, R35 ;  /* 0x0000000112027824 */ /* 0x000fc600078e0223 */
[----:B------:R-:W-:Y:S02]  /*a710*/  LOP3.LUT R3, R3, 0x1c0, RZ, 0xc0, !PT ;  /* 0x000001c003037812 */ /* 0x000fe400078ec0ff */
[----:B------:R-:W-:Y:S02]  /*a720*/  LEA.HI R12, R12, R13, RZ, 0x3 ;  /* 0x0000000d0c0c7211 */ /* 0x000fe400078f18ff */
[----:B------:R-:W-:Y:S02]  /*a730*/  LOP3.LUT R2, R3, 0x38, R2, 0xf8, !PT ;  /* 0x0000003803027812 */ /* 0x000fe400078ef802 */
[----:B------:R-:W-:Y:S01]  /*a740*/  SHF.R.U32.HI R3, RZ, 0x3, R3 ;  /* 0x00000003ff037819 */ /* 0x000fe20000011603 */
[----:B------:R-:W-:-:S03]  /*a750*/  IMAD.SHL.U32 R12, R12, 0x40, RZ ;  /* 0x000000400c0c7824 */ /* 0x000fc600078e00ff */
[----:B------:R-:W-:Y:S02]  /*a760*/  LOP3.LUT R2, R2, R3, RZ, 0x3c, !PT ;  /* 0x0000000302027212 */ /* 0x000fe400078e3cff */
[----:B------:R-:W-:-:S05]  /*a770*/  LOP3.LUT R3, R12, 0xfffffe00, RZ, 0xc0, !PT ;  /* 0xfffffe000c037812 */ /* 0x000fca00078ec0ff */
[----:B------:R-:W-:-:S04]  /*a780*/  IMAD.IADD R2, R3, 0x1, R2 ;  /* 0x0000000103027824 */ /* 0x000fc800078e0202 */
[----:B------:R-:W-:-:S05]  /*a790*/  IMAD R2, R2, 0x2, R17 ;  /* 0x0000000202027824 */ /* 0x000fca00078e0211 */
[----:B------:R-:W0:Y:S01]  /*a7a0*/  LDS.128 R24, [R2+0x20400] ;  /* 0x0204000002187984 */ /* 0x000e220000000c00 */
[----:B------:R-:W-:Y:S02]  /*a7b0*/  SHF.R.U64 R28, R8, 0x10, R9 ;  /* 0x00000010081c7819 */ /* 0x000fe40000001209 */
[----:B------:R-:W-:Y:S02]  /*a7c0*/  SHF.R.U64 R31, R4, 0x10, R5 ;  /* 0x00000010041f7819 */ /* 0x000fe40000001205 */
[----:B------:R-:W-:Y:S02]  /*a7d0*/  SHF.R.U64 R3, R10, 0x10, R11 ;  /* 0x000000100a037819 */ /* 0x000fe4000000120b */
[----:B------:R-:W-:Y:S02]  /*a7e0*/  SHF.R.U32.HI R33, RZ, 0x10, R5 ;  /* 0x00000010ff217819 */ /* 0x000fe40000011605 */
[----:B------:R-:W-:Y:S02]  /*a7f0*/  PRMT R28, R52, 0x5432, R28 ;  /* 0x00005432341c7816 */ /* 0x000fe4000000001c */
[----:B------:R-:W-:-:S02]  /*a800*/  PRMT R31, R51, 0x5410, R31 ;  /* 0x00005410331f7816 */ /* 0x000fc4000000001f */
[----:B------:R-:W-:Y:S02]  /*a810*/  SHF.R.U32.HI R10, RZ, 0x10, R11 ;  /* 0x00000010ff0a7819 */ /* 0x000fe4000001160b */
[--C-:B------:R-:W-:Y:S02]  /*a820*/  SHF.R.U64 R34, R6, 0x10, R7.reuse ;  /* 0x0000001006227819 */ /* 0x100fe40000001207 */
[----:B------:R-:W-:Y:S01]  /*a830*/  SHF.R.U32.HI R35, RZ, 0x10, R7 ;  /* 0x00000010ff237819 */ /* 0x000fe20000011607 */
[----:B------:R-:W-:Y:S01]  /*a840*/  IMAD.U32 R32, R31, 0x10000, RZ ;  /* 0x000100001f207824 */ /* 0x000fe200078e00ff */
[----:B------:R-:W-:Y:S01]  /*a850*/  SHF.R.U32.HI R30, RZ, 0x10, R9 ;  /* 0x00000010ff1e7819 */ /* 0x000fe20000011609 */
[----:B------:R-:W-:Y:S01]  /*a860*/  IMAD.U32 R29, R28, 0x10000, RZ ;  /* 0x000100001c1d7824 */ /* 0x000fe200078e00ff */
[----:B------:R-:W-:Y:S02]  /*a870*/  PRMT R5, R20, 0x5410, R3 ;  /* 0x0000541014057816 */ /* 0x000fe40000000003 */
[----:B------:R-:W-:-:S02]  /*a880*/  PRMT R33, R52, 0x5410, R33 ;  /* 0x0000541034217816 */ /* 0x000fc40000000021 */
[----:B------:R-:W-:Y:S02]  /*a890*/  PRMT R4, R20, 0x5432, R10 ;  /* 0x0000543214047816 */ /* 0x000fe4000000000a */
[C---:B------:R-:W-:Y:S02]  /*a8a0*/  PRMT R30, R53.reuse, 0x5432, R30 ;  /* 0x00005432351e7816 */ /* 0x040fe4000000001e */
[----:B------:R-:W-:Y:S01]  /*a8b0*/  PRMT R35, R53, 0x5410, R35 ;  /* 0x0000541035237816 */ /* 0x000fe20000000023 */
[----:B0-----:R-:W-:Y:S01]  /*a8c0*/  IMAD.U32 R11, R24, 0x10000, RZ ;  /* 0x00010000180b7824 */ /* 0x001fe200078e00ff */
[C---:B------:R-:W-:Y:S01]  /*a8d0*/  LOP3.LUT R21, R26.reuse, 0xffff0000, RZ, 0xc0, !PT ;  /* 0xffff00001a157812 */ /* 0x040fe200078ec0ff */
[----:B------:R-:W-:Y:S01]  /*a8e0*/  IMAD.U32 R20, R26, 0x10000, RZ ;  /* 0x000100001a147824 */ /* 0x000fe200078e00ff */
[----:B------:R-:W-:Y:S01]  /*a8f0*/  LOP3.LUT R26, R27, 0xffff0000, RZ, 0xc0, !PT ;  /* 0xffff00001b1a7812 */ /* 0x000fe200078ec0ff */
[C---:B------:R-:W-:Y:S01]  /*a900*/  FMUL.FTZ R37, R11.reuse, R32 ;  /* 0x000000200b257220 */ /* 0x040fe20000410000 */
[----:B------:R-:W-:Y:S01]  /*a910*/  FMUL.FTZ R39, R11, R29 ;  /* 0x0000001d0b277220 */ /* 0x000fe20000410000 */
[----:B------:R-:W-:Y:S01]  /*a920*/  IMAD.U32 R11, R30, 0x10000, RZ ;  /* 0x000100001e0b7824 */ /* 0x000fe200078e00ff */
[----:B------:R-:W-:-:S02]  /*a930*/  LOP3.LUT R28, R28, 0xffff0000, RZ, 0xc0, !PT ;  /* 0xffff00001c1c7812 */ /* 0x000fc400078ec0ff */
[----:B------:R-:W-:Y:S01]  /*a940*/  PRMT R34, R51, 0x5432, R34 ;  /* 0x0000543233227816 */ /* 0x000fe20000000022 */
[----:B--2---:R-:W0:Y:S02]  /*a950*/  LDS.128 R12, [R38+0x20400] ;  /* 0x02040000260c7984 */ /* 0x004e240000000c00 */
        /* <DEDUP_REMOVED lines=8> */
[----:B------:R-:W-:Y:S01]  /*a9e0*/  IMAD.U32 R15, R25, 0x10000, RZ ;  /* 0x00010000190f7824 */ /* 0x000fe200078e00ff */
[----:B------:R-:W-:-:S02]  /*a9f0*/  LOP3.LUT R13, R24, 0xffff0000, RZ, 0xc0, !PT ;  /* 0xffff0000180d7812 */ /* 0x000fc400078ec0ff */
[----:B------:R-:W-:Y:S01]  /*aa00*/  LOP3.LUT R24, R25, 0xffff0000, RZ, 0xc0, !PT ;  /* 0xffff000019187812 */ /* 0x000fe200078ec0ff */
[----:B------:R-:W-:Y:S02]  /*aa10*/  IMAD.U32 R25, R27, 0x10000, RZ ;  /* 0x000100001b197824 */ /* 0x000fe400078e00ff */
[----:B------:R-:W-:Y:S02]  /*aa20*/  IMAD.U32 R27, R33, 0x10000, RZ ;  /* 0x00010000211b7824 */ /* 0x000fe400078e00ff */
[C---:B------:R-:W-:Y:S01]  /*aa30*/  FFMA.FTZ R37, R6.reuse, R29, -R37 ;  /* 0x0000001d06257223 */ /* 0x040fe20000010825 */
[----:B------:R-:W-:Y:S01]  /*aa40*/  FFMA.FTZ R39, R6, R32, R39 ;  /* 0x0000002006277223 */ /* 0x000fe20000010027 */
[----:B------:R-:W-:Y:S02]  /*aa50*/  IMAD.U32 R29, R35, 0x10000, RZ ;  /* 0x00010000231d7824 */ /* 0x000fe400078e00ff */
[----:B------:R-:W-:Y:S01]  /*aa60*/  FMUL.FTZ R41, R15, R27 ;  /* 0x0000001b0f297220 */ /* 0x000fe20000410000 */
[----:B------:R-:W-:-:S02]  /*aa70*/  IMAD.U32 R6, R4, 0x10000, RZ ;  /* 0x0001000004067824 */ /* 0x000fc400078e00ff */
[-C--:B------:R-:W-:Y:S01]  /*aa80*/  FMUL.FTZ R15, R15, R11.reuse ;  /* 0x0000000b0f0f7220 */ /* 0x080fe20000410000 */
[----:B------:R-:W-:Y:S01]  /*aa90*/  LOP3.LUT R32, R31, 0xffff0000, RZ, 0xc0, !PT ;  /* 0xffff00001f207812 */ /* 0x000fe200078ec0ff */
[C---:B------:R-:W-:Y:S01]  /*aaa0*/  FFMA.FTZ R41, R8.reuse, R11, -R41 ;  /* 0x0000000b08297223 */ /* 0x040fe20000010829 */
[C---:B------:R-:W-:Y:S01]  /*aab0*/  FMUL.FTZ R11, R25.reuse, R29 ;  /* 0x0000001d190b7220 */ /* 0x040fe20000410000 */
[-C--:B------:R-:W-:Y:S01]  /*aac0*/  FMUL.FTZ R36, R25, R6.reuse ;  /* 0x0000000619247220 */ /* 0x080fe20000410000 */
[----:B------:R-:W-:Y:S02]  /*aad0*/  FFMA.FTZ R15, R8, R27, R15 ;  /* 0x0000001b080f7223 */ /* 0x000fe4000001000f */
[C---:B------:R-:W-:Y:S01]  /*aae0*/  FFMA.FTZ R25, R10.reuse, R6, -R11 ;  /* 0x000000060a197223 */ /* 0x040fe2000001080b */
[----:B------:R-:W-:Y:S01]  /*aaf0*/  FFMA.FTZ R36, R10, R29, R36 ;  /* 0x0000001d0a247223 */ /* 0x000fe20000010024 */
[C---:B------:R-:W-:Y:S01]  /*ab00*/  FMUL.FTZ R6, R13.reuse, R32 ;  /* 0x000000200d067220 */ /* 0x040fe20000410000 */
[----:B------:R-:W-:Y:S01]  /*ab10*/  FMUL.FTZ R10, R13, R28 ;  /* 0x0000001c0d0a7220 */ /* 0x000fe20000410000 */
[----:B------:R-:W-:-:S02]  /*ab20*/  IMAD.U32 R8, R34, 0x10000, RZ ;  /* 0x0001000022087824 */ /* 0x000fc400078e00ff */
[C---:B------:R-:W-:Y:S01]  /*ab30*/  FFMA.FTZ R28, R7.reuse, R28, -R6 ;  /* 0x0000001c071c7223 */ /* 0x040fe20000010806 */
[----:B------:R-:W-:Y:S01]  /*ab40*/  FFMA.FTZ R10, R7, R32, R10 ;  /* 0x00000020070a7223 */ /* 0x000fe2000001000a */
[----:B------:R-:W-:Y:S02]  /*ab50*/  IMAD.U32 R6, R5, 0x10000, RZ ;  /* 0x0001000005067824 */ /* 0x000fe400078e00ff */
[----:B------:R-:W-:Y:S01]  /*ab60*/  FMUL.FTZ R32, R20, R8 ;  /* 0x0000000814207220 */ /* 0x000fe20000410000 */
[----:B------:R-:W-:Y:S02]  /*ab70*/  LOP3.LUT R11, R30, 0xffff0000, RZ, 0xc0, !PT ;  /* 0xffff00001e0b7812 */ /* 0x000fe400078ec0ff */
[----:B------:R-:W-:Y:S01]  /*ab80*/  LOP3.LUT R33, R33, 0xffff0000, RZ, 0xc0, !PT ;  /* 0xffff000021217812 */ /* 0x000fe200078ec0ff */
[-C--:B------:R-:W-:Y:S01]  /*ab90*/  FMUL.FTZ R20, R20, R6.reuse ;  /* 0x0000000614147220 */ /* 0x080fe20000410000 */
[----:B------:R-:W-:Y:S01]  /*aba0*/  FFMA.FTZ R32, R9, R6, -R32 ;  /* 0x0000000609207223 */ /* 0x000fe20000010820 */
[----:B------:R-:W-:-:S02]  /*abb0*/  LOP3.LUT R34, R34, 0xffff0000, RZ, 0xc0, !PT ;  /* 0xffff000022227812 */ /* 0x000fc400078ec0ff */
[----:B------:R-:W-:Y:S02]  /*abc0*/  LOP3.LUT R6, R5, 0xffff0000, RZ, 0xc0, !PT ;  /* 0xffff000005067812 */ /* 0x000fe400078ec0ff */
[----:B------:R-:W-:Y:S02]  /*abd0*/  LOP3.LUT R35, R35, 0xffff0000, RZ, 0xc0, !PT ;  /* 0xffff000023237812 */ /* 0x000fe400078ec0ff */
[----:B------:R-:W-:Y:S01]  /*abe0*/  LOP3.LUT R5, R4, 0xffff0000, RZ, 0xc0, !PT ;  /* 0xffff000004057812 */ /* 0x000fe200078ec0ff */
[C---:B------:R-:W-:Y:S01]  /*abf0*/  FMUL.FTZ R13, R24.reuse, R33 ;  /* 0x00000021180d7220 */ /* 0x040fe20000410000 */
[----:B------:R-:W-:Y:S01]  /*ac00*/  FMUL.FTZ R30, R24, R11 ;  /* 0x0000000b181e7220 */ /* 0x000fe20000410000 */
[----:B------:R-:W-:Y:S01]  /*ac10*/  FFMA.FTZ R20, R9, R8, R20 ;  /* 0x0000000809147223 */ /* 0x000fe20000010014 */
[C---:B------:R-:W-:Y:S01]  /*ac20*/  FMUL.FTZ R4, R21.reuse, R34 ;  /* 0x0000002215047220 */ /* 0x040fe20000410000 */
[C---:B------:R-:W-:Y:S01]  /*ac30*/  FMUL.FTZ R9, R26.reuse, R35 ;  /* 0x000000231a097220 */ /* 0x040fe20000410000 */
[-C--:B------:R-:W-:Y:S01]  /*ac40*/  FMUL.FTZ R21, R21, R6.reuse ;  /* 0x0000000615157220 */ /* 0x080fe20000410000 */
[----:B------:R-:W-:Y:S01]  /*ac50*/  FMUL.FTZ R26, R26, R5 ;  /* 0x000000051a1a7220 */ /* 0x000fe20000410000 */
[C---:B------:R-:W-:Y:S01]  /*ac60*/  FFMA.FTZ R24, R12.reuse, R11, -R13 ;  /* 0x0000000b0c187223 */ /* 0x040fe2000001080d */
[----:B------:R-:W-:Y:S01]  /*ac70*/  FFMA.FTZ R30, R12, R33, R30 ;  /* 0x000000210c1e7223 */ /* 0x000fe2000001001e */
        /* <DEDUP_REMOVED lines=14> */
.L_x_8671:
[----:B------:R-:W-:Y:S05]  /*ad60*/  BSYNC B0 ;  /* 0x0000000000007941 */ /* 0x000fea0003800000 */
.L_x_8657:
        /* <DEDUP_REMOVED lines=8> */
.L_x_8654:
[----:B------:R-:W-:-:S13]  /*adf0*/  ISETP.NE.AND P0, PT, R187, 0x3, PT ;  /* 0x00000003bb00780c */ /* 0x000fda0003f05270 */
[----:B------:R-:W-:Y:S05]  /*ae00*/  @!P0 BRA `(.L_x_8681) ;  /* 0x0000000000048947 */ /* 0x000fea0003800000 */
[----:B------:R-:W-:Y:S01]  /*ae10*/  BPT.TRAP 0x1 ;  /* 0x000000040000795c */ /* 0x000fe20000300000 */
.L_x_8681:
[----:B------:R-:W-:Y:S01]  /*ae20*/  IMAD R20, R22, 0x8, R17 ;  /* 0x0000000816147824 */ /* 0x000fe200078e0211 */
[----:B-1----:R-:W-:-:S04]  /*ae30*/  SHF.L.U32 R13, R23, 0x1f, RZ ;  /* 0x0000001f170d7819 */ /* 0x002fc800000006ff */
[----:B------:R1:W4:Y:S01]  /*ae40*/  SYNCS.PHASECHK.TRANS64.TRYWAIT P1, [R20+URZ+0x38830], R13 ;  /* 0x0388300d140075a7 */ /* 0x000322000802017f */
[----:B------:R-:W-:Y:S05]  /*ae50*/  @!P0 BRA `(.L_x_8682) ;  /* 0x0000000000048947 */ /* 0x000fea0003800000 */
[----:B------:R-:W-:Y:S01]  /*ae60*/  BPT.TRAP 0x1 ;  /* 0x000000040000795c */ /* 0x000fe20000300000 */
.L_x_8682:
[C---:B---3--:R-:W-:Y:S02]  /*ae70*/  VIADD R2, R17.reuse, 0x22400 ;  /* 0x0002240011027836 */ /* 0x048fe40000000000 */
[----:B------:R-:W-:-:S03]  /*ae80*/  VIADD R3, R17, 0x20400 ;  /* 0x0002040011037836 */ /* 0x000fc60000000000 */
[----:B------:R-:W-:Y:S02]  /*ae90*/  SHF.R.U32.HI R2, RZ, 0x4, R2 ;  /* 0x00000004ff027819 */ /* 0x000fe40000011602 */
[----:B------:R-:W-:Y:S02]  /*aea0*/  SHF.R.U32.HI R3, RZ, 0x4, R3 ;  /* 0x00000004ff037819 */ /* 0x000fe40000011603 */
[----:B------:R-:W-:Y:S02]  /*aeb0*/  LOP3.LUT R2, R2, 0x3fff, RZ, 0xc0, !PT ;  /* 0x00003fff02027812 */ /* 0x000fe400078ec0ff */
[----:B------:R-:W-:Y:S02]  /*aec0*/  LOP3.LUT R3, R3, 0x3fff, RZ, 0xc0, !PT ;  /* 0x00003fff03037812 */ /* 0x000fe400078ec0ff */
[----:B------:R-:W-:Y:S01]  /*aed0*/  LOP3.LUT R206, R2, 0x10000, RZ, 0xfc, !PT ;  /* 0x0001000002ce7812 */ /* 0x000fe200078efcff */
[----:B----4-:R-:W-:Y:S06]  /*aee0*/  @P1 BRA `(.L_x_8683) ;  /* 0x0000000000081947 */ /* 0x010fec0003800000 */
[----:B------:R-:W3:Y:S02]  /*aef0*/  SYNCS.PHASECHK.TRANS64.TRYWAIT P1, [R20+URZ+0x38830], R13 ;  /* 0x0388300d140075a7 */ /* 0x000ee4000802017f */
[----:B---3--:R-:W-:Y:S05]  /*af00*/  @!P1 BRA `(.L_x_8684) ;  /* 0x0000019400949947 */ /* 0x008fea0003800000 */
.L_x_8683:
[----:B--2---:R-:W-:Y:S01]  /*af10*/  LOP3.LUT R4, R3, 0x10000, RZ, 0xfc, !PT ;  /* 0x0001000003047812 */ /* 0x004fe200078efcff */
[----:B------:R-:W-:Y:S01]  /*af20*/  IMAD R2, R22, 0x200, R206 ;  /* 0x0000020016027824 */ /* 0x000fe200078e02ce */
[----:B------:R-:W-:Y:S05]  /*af30*/  WARPSYNC.ALL ;  /* 0x0000000000007948 */ /* 0x000fea0003800000 */
[----:B------:R-:W-:Y:S01]  /*af40*/  IMAD.MOV.U32 R5, RZ, RZ, 0x40000040 ;  /* 0x40000040ff057424 */ /* 0x000fe200078e00ff */
[----:B------:R-:W-:Y:S01]  /*af50*/  R2UR UR4, R4 ;  /* 0x00000000040472ca */ /* 0x000fe200000e0000 */
[----:B------:R-:W-:Y:S01]  /*af60*/  IMAD.MOV.U32 R3, RZ, RZ, 0x40000040 ;  /* 0x40000040ff037424 */ /* 0x000fe200078e00ff */
[----:B------:R-:W-:Y:S01]  /*af70*/  R2UR UR6, R2 ;  /* 0x00000000020672ca */ /* 0x000fe200000e0000 */
[----:B0-----:R-:W-:Y:S01]  /*af80*/  WARPGROUP.ARRIVE ;  /* 0x00000000000079c5 */ /* 0x001fe20000000000 */
[----:B------:R-:W-:Y:S01]  /*af90*/  R2UR UR5, R5 ;  /* 0x00000000050572ca */ /* 0x000fe200000e0000 */
[----:B------:R-:W-:Y:S01]  /*afa0*/  VIADD R10, R4, 0x2 ;  /* 0x00000002040a7836 */ /* 0x000fe20000000000 */
[----:B------:R-:W-:Y:S01]  /*afb0*/  R2UR UR7, R3 ;  /* 0x00000000030772ca */ /* 0x000fe200000e0000 */
[----:B------:R-:W-:Y:S01]  /*afc0*/  VIADD R6, R2, 0x2 ;  /* 0x0000000202067836 */ /* 0x000fe20000000000 */
[----:B------:R-:W-:Y:S01]  /*afd0*/  SHF.L.U32 R0, R0, 0x1f, RZ ;  /* 0x0000001f00007819 */ /* 0x000fe200000006ff */
[----:B------:R-:W-:Y:S01]  /*afe0*/  IMAD.MOV.U32 R11, RZ, RZ, 0x40000040 ;  /* 0x40000040ff0b7424 */ /* 0x000fe200078e00ff */
[----:B------:R-:W-:Y:S01]  /*aff0*/  BSSY B0, `(.L_x_8685) ;  /* 0x0000023000007945 */ /* 0x000fe20003800000 */
[----:B------:R-:W-:-:S02]  /*b000*/  IMAD.MOV.U32 R7, RZ, RZ, 0x40000040 ;  /* 0x40000040ff077424 */ /* 0x000fc400078e00ff */
[----:B------:R-:W-:Y:S02]  /*b010*/  VIADD R8, R4, 0x4 ;  /* 0x0000000404087836 */ /* 0x000fe40000000000 */
[----:B------:R-:W-:Y:S02]  /*b020*/  IMAD.MOV.U32 R9, RZ, RZ, 0x40000040 ;  /* 0x40000040ff097424 */ /* 0x000fe400078e00ff */
[----:B------:R-:W-:Y:S02]  /*b030*/  IMAD.MOV.U32 R3, RZ, RZ, 0x40000040 ;  /* 0x40000040ff037424 */ /* 0x000fe400078e00ff */
[----:B------:R-:W-:Y:S01]  /*b040*/  HGMMA.64x64x16.F32.BF16 R24, gdesc[UR4], RZ, !UPT, gsb0 ;  /* 0x00e00000041879f0 */ /* 0x000fe2000c0018ff */
[----:B------:R-:W-:Y:S02]  /*b050*/  R2UR UR4, R10 ;  /* 0x000000000a0472ca */ /* 0x000fe400000e0000 */
        /* <DEDUP_REMOVED lines=26> */
[----:B------:R-:W0:Y:S02]  /*b200*/  SYNCS.PHASECHK.TRANS64.TRYWAIT P1, [R17+URZ+0x38810], R0 ;  /* 0x03881000110075a7 */ /* 0x000e24000802017f */
[----:B0-----:R-:W-:Y:S05]  /*b210*/  @!P1 BRA `(.L_x_8686) ;  /* 0x0000019000e49947 */ /* 0x001fea0003800000 */
.L_x_8917:
[----:B------:R-:W-:Y:S05]  /*b220*/  BSYNC B0 ;  /* 0x0000000000007941 */ /* 0x000fea0003800000 */
.L_x_8685:
[----:B------:R-:W-:Y:S05]  /*b230*/  @!P0 BRA `(.L_x_8687) ;  /* 0x0000000000048947 */ /* 0x000fea0003800000 */
[----:B------:R-:W-:Y:S01]  /*b240*/  BPT.TRAP 0x1 ;  /* 0x000000040000795c */ /* 0x000fe20000300000 */
.L_x_8687:
[----:B------:R2:W4:Y:S01]  /*b250*/  SYNCS.PHASECHK.TRANS64.TRYWAIT P1, [R20+URZ+0x38850], R13 ;  /* 0x0388500d140075a7 */ /* 0x000522000802017f */
[----:B------:R-:W-:Y:S05]  /*b260*/  @!P0 BRA `(.L_x_8688) ;  /* 0x0000000000048947 */ /* 0x000fea0003800000 */
[----:B------:R-:W-:Y:S01]  /*b270*/  BPT.TRAP 0x1 ;  /* 0x000000040000795c */ /* 0x000fe20000300000 */
.L_x_8688:
[----:B0-----:R-:W-:-:S05]  /*b280*/  VIADD R0, R17, 0x400 ;  /* 0x0000040011007836 */ /* 0x001fca0000000000 */
[----:B------:R-:W-:-:S04]  /*b290*/  SHF.R.U32.HI R0, RZ, 0x4, R0 ;  /* 0x00000004ff007819 */ /* 0x000fc80000011600 */
[----:B------:R-:W-:Y:S01]  /*b2a0*/  LOP3.LUT R0, R0, 0x3fff, RZ, 0xc0, !PT ;  /* 0x00003fff00007812 */ /* 0x000fe200078ec0ff */
[----:B----4-:R-:W-:Y:S06]  /*b2b0*/  @P1 BRA `(.L_x_8689) ;  /* 0x0000000000081947 */ /* 0x010fec0003800000 */
[----:B------:R-:W0:Y:S02]  /*b2c0*/  SYNCS.PHASECHK.TRANS64.TRYWAIT P1, [R20+URZ+0x38850], R13 ;  /* 0x0388500d140075a7 */ /* 0x000e24000802017f */
[----:B0-----:R-:W-:Y:S05]  /*b2d0*/  @!P1 BRA `(.L_x_8690) ;  /* 0x0000019000c89947 */ /* 0x001fea0003800000 */
.L_x_8689:
[----:B------:R-:W-:Y:S05]  /*b2e0*/  WARPSYNC.ALL ;  /* 0x0000000000007948 */ /* 0x000fea0003800000 */
[----:B------:R-:W-:Y:S01]  /*b2f0*/  LOP3.LUT R207, R0, 0x10000, RZ, 0xfc, !PT ;  /* 0x0001000000cf7812 */ /* 0x000fe200078efcff */
[----:B------:R-:W-:Y:S01]  /*b300*/  VIADD R0, R17, 0x26400 ;  /* 0x0002640011007836 */ /* 0x000fe20000000000 */
[----:B------:R-:W-:-:S03]  /*b310*/  WARPGROUP.ARRIVE ;  /* 0x00000000000079c5 */ /* 0x000fc60000000000 */
[----:B------:R-:W-:-:S03]  /*b320*/  IMAD R12, R22, 0x1000, R207 ;  /* 0x00001000160c7824 */ /* 0x000fc600078e02cf */
[----:B------:R-:W4:Y:S01]  /*b330*/  S2R R21, SR_TID.X ;  /* 0x0000000000157919 */ /* 0x000f220000002100 */
[----:B0123--:R-:W-:Y:S01]  /*b340*/  IMAD.MOV.U32 R13, RZ, RZ, 0x40000040 ;  /* 0x40000040ff0d7424 */ /* 0x00ffe200078e00ff */
[----:B------:R-:W-:Y:S01]  /*b350*/  SHF.R.U32.HI R0, RZ, 0x4, R0 ;  /* 0x00000004ff007819 */ /* 0x000fe20000011600 */
[----:B------:R-:W-:Y:S01]  /*b360*/  IMAD.MOV.U32 R3, RZ, RZ, 0x40000040 ;  /* 0x40000040ff037424 */ /* 0x000fe200078e00ff */
[C---:B------:R-:W-:Y:S01]  /*b370*/  R2UR UR6, R12.reuse ;  /* 0x000000000c0672ca */ /* 0x040fe200000e0000 */
[----:B------:R-:W-:Y:S01]  /*b380*/  VIADD R14, R12, 0x2 ;  /* 0x000000020c0e7836 */ /* 0x000fe20000000000 */
[----:B------:R-:W-:Y:S01]  /*b390*/  LOP3.LUT R0, R0, 0x3fff, RZ, 0xc0, !PT ;  /* 0x00003fff00007812 */ /* 0x000fe200078ec0ff */
[----:B------:R-:W-:Y:S01]  /*b3a0*/  IMAD.MOV.U32 R15, RZ, RZ, 0x40000040 ;  /* 0x40000040ff0f7424 */ /* 0x000fe200078e00ff */
[----:B------:R-:W-:Y:S01]  /*b3b0*/  R2UR UR7, R13 ;  /* 0x000000000d0772ca */ /* 0x000fe200000e0000 */
[----:B------:R-:W-:Y:S01]  /*b3c0*/  IMAD.MOV.U32 R57, RZ, RZ, 0x40000040 ;  /* 0x40000040ff397424 */ /* 0x000fe200078e00ff */
[----:B------:R-:W-:Y:S01]  /*b3d0*/  LOP3.LUT R2, R0, 0x10000, RZ, 0xfc, !PT ;  /* 0x0001000000027812 */ /* 0x000fe200078efcff */
[----:B------:R-:W-:Y:S01]  /*b3e0*/  VIADD R60, R12, 0x800 ;  /* 0x000008000c3c7836 */ /* 0x000fe20000000000 */
[----:B------:R-:W-:-:S02]  /*b3f0*/  R2UR UR5, R3 ;  /* 0x00000000030572ca */ /* 0x000fc400000e0000 */
[C---:B------:R-:W-:Y:S01]  /*b400*/  R2UR UR4, R2.reuse ;  /* 0x00000000020472ca */ /* 0x040fe200000e0000 */
[C---:B------:R-:W-:Y:S02]  /*b410*/  VIADD R56, R2.reuse, 0x2 ;  /* 0x0000000202387836 */ /* 0x040fe40000000000 */
[----:B------:R-:W-:-:S10]  /*b420*/  VIADD R58, R2, 0x800 ;  /* 0x00000800023a7836 */ /* 0x000fd40000000000 */
        /* <DEDUP_REMOVED lines=338> */
[----:B------:R-:W-:Y:S01]  /*c950*/  SEL R13, R13, 0xf80, P1 ;  /* 0x00000f800d0d7807 */ /* 0x000fe20000800000 */
        /* <DEDUP_REMOVED lines=16> */
[----:B------:R-:W-:Y:S02]  /*ca60*/  R2UR UR6, R14 ;  /* 0x000000000e0672ca */ /* 0x000fe400000e0000 */
[----:B------:R-:W-:Y:S02]  /*ca70*/  R2UR UR7, R15 ;  /* 0x000000000f0772ca */ /* 0x000fe400000e0000 */
[----:B------:R-:W-:Y:S02]  /*ca80*/  R2UR UR4, R56 ;  /* 0x00000000380472ca */ /* 0x000fe400000e0000 */
[----:B------:R-:W-:Y:S02]  /*ca90*/  R2UR UR5, R57 ;  /* 0x00000000390572ca */ /* 0x000fe400000e0000 */
        /* <DEDUP_REMOVED lines=19> */
.L_x_8691:
[----:B------:R-:W2:Y:S01]  /*cbd0*/  LDL R0, [R1+0x18] ;  /* 0x0000180001007983 */ /* 0x000ea20000100800 */
[----:B------:R-:W0:Y:S01]  /*cbe0*/  LDC R12, c[0x0][0x448] ;  /* 0x00011200ff0c7b82 */ /* 0x000e220000000800 */
[----:B------:R-:W-:Y:S02]  /*cbf0*/  ULDC UR4, c[0x0][0xa80] ;  /* 0x0002a00000047ab9 */ /* 0x000fe40000000800 */
[----:B------:R-:W3:Y:S01]  /*cc00*/  LDL R56, [R1+0x10] ;  /* 0x0000100001387983 */ /* 0x000ee20000100800 */
[----:B------:R-:W-:Y:S02]  /*cc10*/  LOP3.LUT R16, R16, 0xffffffef, RZ, 0xc0, !PT ;  /* 0xffffffef10107812 */ /* 0x000fe400078ec0ff */
[----:B0-----:R-:W-:-:S13]  /*cc20*/  ISETP.NE.AND P5, PT, R12, 0x1, PT ;  /* 0x000000010c00780c */ /* 0x001fda0003fa5270 */
[----:B------:R-:W0:Y:S01]  /*cc30*/  @P5 LDC R13, c[0x0][0x44c] ;  /* 0x00011300ff0d5b82 */ /* 0x000e220000000800 */
[----:B------:R-:W-:-:S07]  /*cc40*/  @P5 LOP3.LUT R16, R16, 0x10, RZ, 0xfc, !PT ;  /* 0x0000001010105812 */ /* 0x000fce00078efcff */
[----:B------:R-:W1:Y:S01]  /*cc50*/  @P5 LDC R15, c[0x0][0x450] ;  /* 0x00011400ff0f5b82 */ /* 0x000e620000000800 */
[----:B--2---:R-:W-:-:S04]  /*cc60*/  IMAD.IADD R0, R0, 0x1, R214 ;  /* 0x0000000100007824 */ /* 0x004fc800078e02d6 */
[----:B0-----:R-:W-:-:S05]  /*cc70*/  @P5 IMAD.HI.U32 R12, R0, R13, RZ ;  /* 0x0000000d000c5227 */ /* 0x001fca00078e00ff */
[----:B-1----:R-:W-:Y:S01]  /*cc80*/  @P5 SHF.R.U32.HI R0, RZ, R15, R12 ;  /* 0x0000000fff005219 */ /* 0x002fe2000001160c */
[----:B------:R-:W-:-:S04]  /*cc90*/  IMAD R12, R168, -0x40, R21 ;  /* 0xffffffc0a80c7824 */ /* 0x000fc800078e0215 */
[----:B------:R-:W0:Y:S01]  /*cca0*/  SHFL.IDX PT, R14, R0, RZ, 0x1c1f ;  /* 0x001c1fff000e7589 */ /* 0x000e2200000e0000 */
[----:B------:R-:W-:Y:S02]  /*ccb0*/  IADD3 R13, R213, 0x1, R12 ;  /* 0x00000001d50d7810 */ /* 0x000fe40007ffe00c */
[----:B---3--:R-:W-:Y:S02]  /*ccc0*/  IADD3 R12, -R56, R12, R213 ;  /* 0x0000000c380c7210 */ /* 0x008fe40007ffe1d5 */
[----:B------:R-:W-:Y:S02]  /*ccd0*/  IADD3 R13, -R208, R13, -R56 ;  /* 0x0000000dd00d7210 */ /* 0x000fe40007ffe938 */
[----:B------:R-:W2:Y:S02]  /*cce0*/  LDL R56, [R1] ;  /* 0x0000000001387983 */ /* 0x000ea40000100800 */
        /* <DEDUP_REMOVED lines=43> */
[----:B------:R-:W-:Y:S01]  /*cfa0*/  FSEL R37, R52, -INF , P2 ;  /* 0xff80000034257808 */ /* 0x000fe20001000000 */
[----:B------:R-:W0:Y:S01]  /*cfb0*/  SHFL.IDX PT, R14, R0, 0x1, 0x1c1f ;  /* 0x003c1f00000e7f89 */ /* 0x000e2200000e0000 */
[----:B------:R-:W-:Y:S02]  /*cfc0*/  FMNMX.FTZ R24, R49, R24, !PT ;  /* 0x0000001831187209 */ /* 0x000fe40007810000 */
[----:B------:R-:W-:Y:S02]  /*cfd0*/  FSEL R53, R53, -INF , P1 ;  /* 0xff80000035357808 */ /* 0x000fe40000800000 */
[----:B------:R-:W-:-:S04]  /*cfe0*/  FMNMX.FTZ R24, R37, R24, !PT ;  /* 0x0000001825187209 */ /* 0x000fc80007810000 */
[----:B------:R-:W-:-:S05]  /*cff0*/  FMNMX.FTZ R24, R53, R24, !PT ;  /* 0x0000001835187209 */ /* 0x000fca0007810000 */
[----:B------:R-:W1:Y:S01]  /*d000*/  SHFL.BFLY PT, R33, R24, 0x2, 0x1f ;  /* 0x0c401f0018217f89 */ /* 0x000e6200000e0000 */
[----:B0-----:R-:W-:Y:S01]  /*d010*/  VIADDMNMX R14, R14, R13, R12, PT ;  /* 0x0000000d0e0e7246 */ /* 0x001fe2000380010c */
[----:B------:R-:W-:-:S03]  /*d020*/  IMAD.U32 R12, RZ, RZ, UR4 ;  /* 0x00000004ff0c7e24 */ /* 0x000fc6000f8e00ff */
[C---:B------:R-:W-:Y:S02]  /*d030*/  ISETP.GT.AND P1, PT, R14.reuse, RZ, PT ;  /* 0x000000ff0e00720c */ /* 0x040fe40003f24270 */
[C---:B------:R-:W-:Y:S02]  /*d040*/  ISETP.GT.AND P2, PT, R14.reuse, 0x1, PT ;  /* 0x000000010e00780c */ /* 0x040fe40003f44270 */
[----:B------:R-:W-:Y:S02]  /*d050*/  ISETP.GT.AND P3, PT, R14, 0x8, PT ;  /* 0x000000080e00780c */ /* 0x000fe40003f64270 */
[----:B------:R-:W-:Y:S02]  /*d060*/  FSEL R27, R27, -INF , P2 ;  /* 0xff8000001b1b7808 */ /* 0x000fe40001000000 */
[----:B------:R-:W-:Y:S02]  /*d070*/  FSEL R71, R30, -INF , P3 ;  /* 0xff8000001e477808 */ /* 0x000fe40001800000 */
[----:B-1----:R-:W-:-:S02]  /*d080*/  FMNMX.FTZ R28, R24, R33, !PT ;  /* 0x00000021181c7209 */ /* 0x002fc40007810000 */
[----:B------:R-:W-:Y:S02]  /*d090*/  FSEL R33, R26, -INF , P1 ;  /* 0xff8000001a217808 */ /* 0x000fe40000800000 */
[C---:B------:R-:W-:Y:S01]  /*d0a0*/  ISETP.GT.AND P1, PT, R14.reuse, 0x9, PT ;  /* 0x000000090e00780c */ /* 0x040fe20003f24270 */
[----:B------:R-:W0:Y:S01]  /*d0b0*/  SHFL.BFLY PT, R13, R28, 0x1, 0x1f ;  /* 0x0c201f001c0d7f89 */ /* 0x000e2200000e0000 */
        /* <DEDUP_REMOVED lines=25> */
[----:B0-----:R-:W-:Y:S02]  /*d250*/  FMNMX.FTZ R13, R28, R13, !PT ;  /* 0x0000000d1c0d7209 */ /* 0x001fe40007810000 */
[----:B------:R-:W-:Y:S02]  /*d260*/  ISETP.GT.AND P1, PT, R14, 0x30, PT ;  /* 0x000000300e00780c */ /* 0x000fe40003f24270 */
[----:B------:R-:W-:Y:S01]  /*d270*/  FSEL R79, R47, -INF , P3 ;  /* 0xff8000002f4f7808 */ /* 0x000fe20001800000 */
[----:B------:R-:W-:Y:S01]  /*d280*/  FMUL.FTZ R26, R13, R12 ;  /* 0x0000000c0d1a7220 */ /* 0x000fe20000410000 */
[----:B------:R-:W-:-:S02]  /*d290*/  FMNMX.FTZ R24, R77, R24, !PT ;  /* 0x000000184d187209 */ /* 0x000fc40007810000 */
[----:B------:R-:W-:Y:S02]  /*d2a0*/  ISETP.GT.AND P2, PT, R14, 0x31, PT ;  /* 0x000000310e00780c */ /* 0x000fe40003f44270 */
[----:B------:R-:W-:Y:S02]  /*d2b0*/  FSEL R85, R50, -INF , P1 ;  /* 0xff80000032557808 */ /* 0x000fe40000800000 */
[----:B------:R-:W-:Y:S02]  /*d2c0*/  FMNMX.FTZ R24, R79, R24, !PT ;  /* 0x000000184f187209 */ /* 0x000fe40007810000 */
[----:B------:R-:W-:Y:S02]  /*d2d0*/  FSETP.NEU.FTZ.AND P4, PT, R13, -INF , PT ;  /* 0xff8000000d00780b */ /* 0x000fe40003f9d000 */
[----:B------:R-:W-:Y:S02]  /*d2e0*/  ISETP.GT.AND P1, PT, R14, 0x38, PT ;  /* 0x000000380e00780c */ /* 0x000fe40003f24270 */
[----:B------:R-:W-:-:S02]  /*d2f0*/  FSEL R87, R51, -INF , P2 ;  /* 0xff80000033577808 */ /* 0x000fc40001000000 */
[----:B------:R-:W-:Y:S02]  /*d300*/  FMNMX.FTZ R24, R85, R24, !PT ;  /* 0x0000001855187209 */ /* 0x000fe40007810000 */
[----:B------:R-:W-:Y:S02]  /*d310*/  FSEL R0, R26, RZ, P4 ;  /* 0x000000ff1a007208 */ /* 0x000fe40002000000 */
[----:B------:R-:W-:Y:S02]  /*d320*/  ISETP.GT.AND P2, PT, R14, 0x39, PT ;  /* 0x000000390e00780c */ /* 0x000fe40003f44270 */
[----:B------:R-:W-:Y:S01]  /*d330*/  FSEL R89, R54, -INF , P1 ;  /* 0xff80000036597808 */ /* 0x000fe20000800000 */
[--C-:B------:R-:W-:Y:S01]  /*d340*/  FFMA.FTZ R51, R25, R12, -R0.reuse ;  /* 0x0000000c19337223 */ /* 0x100fe20000010800 */
        /* <DEDUP_REMOVED lines=11> */
[-CC-:B------:R-:W-:Y:S01]  /*d400*/  FFMA.FTZ R47, R69, R12.reuse, -R0.reuse ;  /* 0x0000000c452f7223 */ /* 0x180fe20000010800 */
[-CC-:B------:R-:W-:Y:S01]  /*d410*/  FFMA.FTZ R160, R67, R12.reuse, -R0.reuse ;  /* 0x0000000c43a07223 */ /* 0x180fe20000010800 */
[----:B------:R-:W0:Y:S01]  /*d420*/  SHFL.BFLY PT, R15, R24, 0x2, 0x1f ;  /* 0x0c401f00180f7f89 */ /* 0x000e2200000e0000 */
[-CC-:B------:R-:W-:Y:S01]  /*d430*/  FFMA.FTZ R41, R41, R12.reuse, -R0.reuse ;  /* 0x0000000c29297223 */ /* 0x180fe20000010800 */
[----:B------:R-:W1:Y:S01]  /*d440*/  MUFU.EX2 R152, R152 ;  /* 0x0000009800987308 */ /* 0x000e620000000800 */
[-CC-:B------:R-:W-:Y:S01]  /*d450*/  FFMA.FTZ R162, R61, R12.reuse, -R0.reuse ;  /* 0x0000000c3da27223 */ /* 0x180fe20000010800 */
[-CC-:B------:R-:W-:Y:S01]  /*d460*/  FFMA.FTZ R43, R65, R12.reuse, -R0.reuse ;  /* 0x0000000c412b7223 */ /* 0x180fe20000010800 */
[-CC-:B------:R-:W-:Y:S01]  /*d470*/  FFMA.FTZ R156, R45, R12.reuse, -R0.reuse ;  /* 0x0000000c2d9c7223 */ /* 0x180fe20000010800 */
[-CC-:B------:R-:W-:Y:S01]  /*d480*/  FFMA.FTZ R29, R49, R12.reuse, -R0.reuse ;  /* 0x0000000c311d7223 */ /* 0x180fe20000010800 */
[-CC-:B------:R-:W-:Y:S01]  /*d490*/  FFMA.FTZ R158, R37, R12.reuse, -R0.reuse ;  /* 0x0000000c259e7223 */ /* 0x180fe20000010800 */
[----:B------:R-:W-:-:S02]  /*d4a0*/  FFMA.FTZ R21, R53, R12, -R0 ;  /* 0x0000000c35157223 */ /* 0x000fc40000010800 */
[----:B------:R-:W3:Y:S08]  /*d4b0*/  MUFU.EX2 R154, R154 ;  /* 0x0000009a009a7308 */ /* 0x000ef00000000800 */
[----:B------:R-:W4:Y:S01]  /*d4c0*/  MUFU.EX2 R55, R55 ;  /* 0x0000003700377308 */ /* 0x000f220000000800 */
[----:B0-----:R-:W-:Y:S01]  /*d4d0*/  FMNMX.FTZ R14, R24, R15, !PT ;  /* 0x0000000f180e7209 */ /* 0x001fe20007810000 */
[----:B------:R-:W-:-:S06]  /*d4e0*/  IMAD R24, R22, 0x1000, R210 ;  /* 0x0000100016187824 */ /* 0x000fcc00078e02d2 */
[----:B------:R-:W-:Y:S01]  /*d4f0*/  MUFU.EX2 R164, R164 ;  /* 0x000000a400a47308 */ /* 0x000fe20000000800 */
[----:B------:R-:W0:Y:S01]  /*d500*/  SHFL.BFLY PT, R15, R14, 0x1, 0x1f ;  /* 0x0c201f000e0f7f89 */ /* 0x000e2200000e0000 */
[----:B------:R-:W-:-:S06]  /*d510*/  R2UR UR6, R24 ;  /* 0x00000000180672ca */ /* 0x000fcc00000e0000 */
        /* <DEDUP_REMOVED lines=13> */
[----:B------:R-:W-:Y:S02]  /*d5f0*/  VIADD R27, R20, 0x38840 ;  /* 0x00038840141b7836 */ /* 0x000fe40000000000 */
[-CC-:B------:R-:W-:Y:S01]  /*d600*/  FFMA.FTZ R165, R73, R12.reuse, -R26.reuse ;  /* 0x0000000c49a57223 */ /* 0x180fe2000001081a */
[-CC-:B------:R-:W-:Y:S01]  /*d610*/  FFMA.FTZ R30, R35, R12.reuse, -R26.reuse ;  /* 0x0000000c231e7223 */ /* 0x180fe2000001081a */
[----:B------:R-:W-:Y:S01]  /*d620*/  MUFU.EX2 R153, R153 ;  /* 0x0000009900997308 */ /* 0x000fe20000000800 */
[----:B-1----:R-:W-:Y:S01]  /*d630*/  FADD.FTZ R33, R152, R51 ;  /* 0x0000003398217221 */ /* 0x002fe20000010000 */
[----:B------:R-:W-:Y:S01]  /*d640*/  PRMT R27, R190, 0x654, R27 ;  /* 0x00000654be1b7816 */ /* 0x000fe2000000001b */
[----:B------:R-:W-:Y:S01]  /*d650*/  FFMA.FTZ R31, R25, R12, -R26 ;  /* 0x0000000c191f7223 */ /* 0x000fe2000001081a */
[----:B------:R-:W-:-:S02]  /*d660*/  IMAD.MOV.U32 R25, RZ, RZ, 0x40000040 ;  /* 0x40000040ff197424 */ /* 0x000fc400078e00ff */
[----:B---3--:R-:W-:Y:S01]  /*d670*/  FADD.FTZ R38, R154, R33 ;  /* 0x000000219a267221 */ /* 0x008fe20000010000 */
[----:B------:R0:W-:Y:S01]  /*d680*/  SYNCS.ARRIVE.TRANS64.RED.A1T0 RZ, [R27+URZ], RZ ;  /* 0x000000ff1bff79a7 */ /* 0x0001e2000810043f */
[-CC-:B------:R-:W-:Y:S01]  /*d690*/  FFMA.FTZ R167, R75, R12.reuse, -R26.reuse ;  /* 0x0000000c4ba77223 */ /* 0x180fe2000001081a */
[----:B------:R-:W1:Y:S01]  /*d6a0*/  MUFU.EX2 R0, R0 ;  /* 0x0000000000007308 */ /* 0x000e620000000800 */
[-CC-:B------:R-:W-:Y:S01]  /*d6b0*/  FFMA.FTZ R28, R39, R12.reuse, -R26.reuse ;  /* 0x0000000c271c7223 */ /* 0x180fe2000001081a */
[-CC-:B------:R-:W-:Y:S01]  /*d6c0*/  FFMA.FTZ R161, R83, R12.reuse, -R26.reuse ;  /* 0x0000000c53a17223 */ /* 0x180fe2000001081a */
[-CC-:B------:R-:W-:Y:S01]  /*d6d0*/  FFMA.FTZ R32, R81, R12.reuse, -R26.reuse ;  /* 0x0000000c51207223 */ /* 0x180fe2000001081a */
[-CC-:B------:R-:W-:Y:S01]  /*d6e0*/  FFMA.FTZ R163, R77, R12.reuse, -R26.reuse ;  /* 0x0000000c4da37223 */ /* 0x180fe2000001081a */
[-CC-:B------:R-:W-:Y:S01]  /*d6f0*/  FFMA.FTZ R34, R79, R12.reuse, -R26.reuse ;  /* 0x0000000c4f227223 */ /* 0x180fe2000001081a */
[----:B0-----:R-:W-:Y:S02]  /*d700*/  IMAD.MOV.U32 R27, RZ, RZ, 0x40000040 ;  /* 0x40000040ff1b7424 */ /* 0x001fe400078e00ff */
[-CC-:B------:R-:W-:Y:S01]  /*d710*/  FFMA.FTZ R157, R85, R12.reuse, -R26.reuse ;  /* 0x0000000c559d7223 */ /* 0x180fe2000001081a */
[----:B------:R-:W0:Y:S01]  /*d720*/  MUFU.EX2 R155, R155 ;  /* 0x0000009b009b7308 */ /* 0x000e220000000800 */
[-CC-:B------:R-:W-:Y:S01]  /*d730*/  FFMA.FTZ R87, R87, R12.reuse, -R26.reuse ;  /* 0x0000000c57577223 */ /* 0x180fe2000001081a */
[----:B------:R-:W-:Y:S01]  /*d740*/  FFMA.FTZ R89, R89, R12, -R26 ;  /* 0x0000000c59597223 */ /* 0x000fe2000001081a */
[----:B------:R-:W-:Y:S01]  /*d750*/  R2UR UR11, R27 ;  /* 0x000000001b0b72ca */ /* 0x000fe200000e0000 */
[----:B----4-:R-:W-:Y:S01]  /*d760*/  FADD.FTZ R27, R55, R38 ;  /* 0x00000026371b7221 */ /* 0x010fe20000010000 */
[----:B------:R-:W-:Y:S01]  /*d770*/  R2UR UR7, R25 ;  /* 0x00000000190772ca */ /* 0x000fe200000e0000 */
[----:B------:R-:W-:Y:S01]  /*d780*/  VIADD R26, R24, 0x80 ;  /* 0x00000080181a7836 */ /* 0x000fe20000000000 */
[----:B------:R-:W-:Y:S01]  /*d790*/  F2FP.BF16.F32.PACK_AB R152, R51, R152 ;  /* 0x000000983398723e */ /* 0x000fe200000010ff */
[----:B------:R-:W3:Y:S01]  /*d7a0*/  MUFU.EX2 R14, R14 ;  /* 0x0000000e000e7308 */ /* 0x000ee20000000800 */
[----:B-1----:R-:W-:Y:S01]  /*d7b0*/  FADD.FTZ R36, R153, R0 ;  /* 0x0000000099247221 */ /* 0x002fe20000010000 */
[----:B------:R-:W-:Y:S01]  /*d7c0*/  FADD.FTZ R38, R164, R27 ;  /* 0x0000001ba4267221 */ /* 0x000fe20000010000 */
[----:B------:R-:W-:Y:S01]  /*d7d0*/  IMAD.MOV.U32 R27, RZ, RZ, 0x40000040 ;  /* 0x40000040ff1b7424 */ /* 0x000fe200078e00ff */
[----:B------:R-:W-:Y:S01]  /*d7e0*/  R2UR UR10, R26 ;  /* 0x000000001a0a72ca */ /* 0x000fe200000e0000 */
[----:B------:R-:W-:-:S02]  /*d7f0*/  VIADD R26, R24, 0x100 ;  /* 0x00000100181a7836 */ /* 0x000fc40000000000 */
[----:B------:R-:W-:Y:S01]  /*d800*/  FADD.FTZ R33, R57, R38 ;  /* 0x0000002639217221 */ /* 0x000fe20000010000 */
[----:B------:R-:W-:Y:S01]  /*d810*/  VIADD R24, R24, 0x180 ;  /* 0x0000018018187836 */ /* 0x000fe20000000000 */
[----:B------:R-:W1:Y:S01]  /*d820*/  MUFU.EX2 R165, R165 ;  /* 0x000000a500a57308 */ /* 0x000e620000000800 */
[----:B0-----:R-:W-:Y:S01]  /*d830*/  FADD.FTZ R25, R155, R36 ;  /* 0x000000249b197221 */ /* 0x001fe20000010000 */
[----:B------:R-:W-:Y:S02]  /*d840*/  R2UR UR15, R27 ;  /* 0x000000001b0f72ca */ /* 0x000fe400000e0000 */
[----:B------:R-:W-:Y:S02]  /*d850*/  R2UR UR14, R26 ;  /* 0x000000001a0e72ca */ /* 0x000fe400000e0000 */
[----:B------:R-:W-:Y:S02]  /*d860*/  R2UR UR18, R24 ;  /* 0x00000000181272ca */ /* 0x000fe400000e0000 */
[----:B------:R-:W0:Y:S01]  /*d870*/  MUFU.EX2 R30, R30 ;  /* 0x0000001e001e7308 */ /* 0x000e220000000800 */
[C---:B---3--:R-:W-:Y:S01]  /*d880*/  FADD.FTZ R36, R14.reuse, R25 ;  /* 0x000000190e247221 */ /* 0x048fe20000010000 */
[----:B------:R-:W-:Y:S01]  /*d890*/  IMAD.MOV.U32 R25, RZ, RZ, 0x40000040 ;  /* 0x40000040ff197424 */ /* 0x000fe200078e00ff */
[----:B------:R-:W-:-:S02]  /*d8a0*/  F2FP.BF16.F32.PACK_AB R155, R14, R155 ;  /* 0x0000009b0e9b723e */ /* 0x000fc400000010ff */
[----:B------:R-:W-:Y:S02]  /*d8b0*/  F2FP.BF16.F32.PACK_AB R153, R0, R153 ;  /* 0x000000990099723e */ /* 0x000fe400000010ff */
[----:B------:R-:W-:Y:S01]  /*d8c0*/  R2UR UR19, R25 ;  /* 0x00000000191372ca */ /* 0x000fe200000e0000 */
[----:B------:R-:W3:Y:S01]  /*d8d0*/  MUFU.EX2 R167, R167 ;  /* 0x000000a700a77308 */ /* 0x000ee20000000800 */
[----:B-1----:R-:W-:Y:S01]  /*d8e0*/  FADD.FTZ R27, R165, R36 ;  /* 0x00000024a51b7221 */ /* 0x002fe20000010000 */
[----:B------:R-:W-:Y:S01]  /*d8f0*/  FADD.FTZ R36, R166, R33 ;  /* 0x00000021a6247221 */ /* 0x000fe20000010000 */
[----:B------:R-:W-:Y:S01]  /*d900*/  F2FP.BF16.F32.PACK_AB R154, R55, R154 ;  /* 0x0000009a379a723e */ /* 0x000fe200000010ff */
[----:B------:R-:W-:Y:S01]  /*d910*/  BAR.SYNC.DEFER_BLOCKING 0xf, 0x100 ;  /* 0x03c4000000007b1d */ /* 0x000fe20000010000 */
[----:B------:R-:W-:Y:S02]  /*d920*/  F2FP.BF16.F32.PACK_AB R164, R57, R164 ;  /* 0x000000a439a4723e */ /* 0x000fe400000010ff */
[----:B------:R-:W-:Y:S01]  /*d930*/  F2FP.BF16.F32.PACK_AB R166, R47, R166 ;  /* 0x000000a62fa6723e */ /* 0x000fe200000010ff */
[----:B0-----:R-:W-:-:S02]  /*d940*/  FADD.FTZ R26, R30, R27 ;  /* 0x0000001b1e1a7221 */ /* 0x001fc40000010000 */
[----:B------:R-:W0:Y:S01]  /*d950*/  MUFU.EX2 R28, R28 ;  /* 0x0000001c001c7308 */ /* 0x000e220000000800 */
[----:B------:R-:W-:Y:S01]  /*d960*/  FADD.FTZ R27, R47, R36 ;  /* 0x000000242f1b7221 */ /* 0x000fe20000010000 */
[----:B------:R-:W-:-:S03]  /*d970*/  F2FP.BF16.F32.PACK_AB R165, R30, R165 ;  /* 0x000000a51ea5723e */ /* 0x000fc600000010ff */
[----:B------:R-:W-:Y:S01]  /*d980*/  FADD.FTZ R36, R160, R27 ;  /* 0x0000001ba0247221 */ /* 0x000fe20000010000 */
[----:B------:R-:W-:Y:S01]  /*d990*/  F2FP.BF16.F32.PACK_AB R160, R41, R160 ;  /* 0x000000a029a0723e */ /* 0x000fe200000010ff */
[----:B---3--:R-:W-:Y:S01]  /*d9a0*/  FADD.FTZ R25, R167, R26 ;  /* 0x0000001aa7197221 */ /* 0x008fe20000010000 */
[----:B------:R-:W1:Y:S01]  /*d9b0*/  MUFU.EX2 R162, R162 ;  /* 0x000000a200a27308 */ /* 0x000e620000000800 */
[----:B------:R-:W-:-:S07]  /*d9c0*/  FADD.FTZ R27, R41, R36 ;  /* 0x00000024291b7221 */ /* 0x000fce0000010000 */
[----:B------:R-:W3:Y:S01]  /*d9d0*/  MUFU.EX2 R161, R161 ;  /* 0x000000a100a17308 */ /* 0x000ee20000000800 */
[C---:B0-----:R-:W-:Y:S01]  /*d9e0*/  FADD.FTZ R26, R28.reuse, R25 ;  /* 0x000000191c1a7221 */ /* 0x041fe20000010000 */
[----:B------:R-:W-:Y:S01]  /*d9f0*/  F2FP.BF16.F32.PACK_AB R167, R28, R167 ;  /* 0x000000a71ca7723e */ /* 0x000fe200000010ff */
[----:B------:R-:W-:Y:S04]  /*da00*/  STSM.16.M88.4 [R227+0x36400], R152 ;  /* 0x03640098e3007844 */ /* 0x000fe80000000200 */
[----:B--2---:R0:W-:Y:S01]  /*da10*/  STSM.16.M88.4 [R56], R164 ;  /* 0x000000a438007844 */ /* 0x0041e20000000200 */
[----:B------:R-:W2:Y:S01]  /*da20*/  MUFU.EX2 R43, R43 ;  /* 0x0000002b002b7308 */ /* 0x000ea20000000800 */
[----:B-1----:R-:W-:-:S07]  /*da30*/  FADD.FTZ R14, R162, R27 ;  /* 0x0000001ba20e7221 */ /* 0x002fce0000010000 */
[----:B------:R-:W1:Y:S01]  /*da40*/  MUFU.EX2 R32, R32 ;  /* 0x0000002000207308 */ /* 0x000e620000000800 */
[----:B---3--:R-:W-:-:S07]  /*da50*/  FADD.FTZ R25, R161, R26 ;  /* 0x0000001aa1197221 */ /* 0x008fce0000010000 */
[----:B------:R-:W3:Y:S01]  /*da60*/  MUFU.EX2 R163, R163 ;  /* 0x000000a300a37308 */ /* 0x000ee20000000800 */
[C---:B--2---:R-:W-:Y:S01]  /*da70*/  FADD.FTZ R27, R43.reuse, R14 ;  /* 0x0000000e2b1b7221 */ /* 0x044fe20000010000 */
[----:B------:R-:W-:-:S06]  /*da80*/  F2FP.BF16.F32.PACK_AB R162, R43, R162 ;  /* 0x000000a22ba2723e */ /* 0x000fcc00000010ff */
[----:B------:R-:W2:Y:S01]  /*da90*/  MUFU.EX2 R156, R156 ;  /* 0x0000009c009c7308 */ /* 0x000ea20000000800 */
[C---:B-1----:R-:W-:Y:S01]  /*daa0*/  FADD.FTZ R0, R32.reuse, R25 ;  /* 0x0000001920007221 */ /* 0x042fe20000010000 */
[----:B------:R-:W-:-:S06]  /*dab0*/  F2FP.BF16.F32.PACK_AB R161, R32, R161 ;  /* 0x000000a120a1723e */ /* 0x000fcc00000010ff */
[----:B------:R-:W1:Y:S01]  /*dac0*/  MUFU.EX2 R34, R34 ;  /* 0x0000002200227308 */ /* 0x000e620000000800 */
[----:B---3--:R-:W-:-:S07]  /*dad0*/  FADD.FTZ R25, R163, R0 ;  /* 0x00000000a3197221 */ /* 0x008fce0000010000 */
[----:B------:R-:W3:Y:S01]  /*dae0*/  MUFU.EX2 R29, R29 ;  /* 0x0000001d001d7308 */ /* 0x000ee20000000800 */
[----:B--2---:R-:W-:-:S07]  /*daf0*/  FADD.FTZ R26, R156, R27 ;  /* 0x0000001b9c1a7221 */ /* 0x004fce0000010000 */
[----:B------:R-:W2:Y:S01]  /*db00*/  MUFU.EX2 R157, R157 ;  /* 0x0000009d009d7308 */ /* 0x000ea20000000800 */
[C---:B-1----:R-:W-:Y:S01]  /*db10*/  FADD.FTZ R0, R34.reuse, R25 ;  /* 0x0000001922007221 */ /* 0x042fe20000010000 */
[----:B------:R-:W-:-:S05]  /*db20*/  F2FP.BF16.F32.PACK_AB R163, R34, R163 ;  /* 0x000000a322a3723e */ /* 0x000fca00000010ff */
[----:B------:R1:W-:Y:S01]  /*db30*/  STSM.16.M88.4 [R228], R160 ;  /* 0x000000a0e4007844 */ /* 0x0003e20000000200 */
[----:B------:R-:W4:Y:S01]  /*db40*/  MUFU.EX2 R158, R158 ;  /* 0x0000009e009e7308 */ /* 0x000f220000000800 */
[C---:B---3--:R-:W-:Y:S01]  /*db50*/  FADD.FTZ R27, R29.reuse, R26 ;  /* 0x0000001a1d1b7221 */ /* 0x048fe20000010000 */
[----:B------:R-:W-:-:S06]  /*db60*/  F2FP.BF16.F32.PACK_AB R156, R29, R156 ;  /* 0x0000009c1d9c723e */ /* 0x000fcc00000010ff */
[----:B------:R-:W3:Y:S01]  /*db70*/  MUFU.EX2 R21, R21 ;  /* 0x0000001500157308 */ /* 0x000ee20000000800 */
[----:B--2---:R-:W-:-:S07]  /*db80*/  FADD.FTZ R25, R157, R0 ;  /* 0x000000009d197221 */ /* 0x004fce0000010000 */
[----:B------:R-:W2:Y:S01]  /*db90*/  MUFU.EX2 R24, R87 ;  /* 0x0000005700187308 */ /* 0x000ea20000000800 */
[----:B----4-:R-:W-:-:S07]  /*dba0*/  FADD.FTZ R0, R158, R27 ;  /* 0x0000001b9e007221 */ /* 0x010fce0000010000 */
[----:B------:R-:W4:Y:S01]  /*dbb0*/  MUFU.EX2 R89, R89 ;  /* 0x0000005900597308 */ /* 0x000f220000000800 */
[C---:B---3--:R-:W-:Y:S01]  /*dbc0*/  F2FP.BF16.F32.PACK_AB R158, R21.reuse, R158 ;  /* 0x0000009e159e723e */ /* 0x048fe200000010ff */
[----:B------:R-:W-:-:S06]  /*dbd0*/  FADD.FTZ R0, R21, R0 ;  /* 0x0000000015007221 */ /* 0x000fcc0000010000 */
[----:B------:R-:W3:Y:S01]  /*dbe0*/  MUFU.EX2 R14, R31 ;  /* 0x0000001f000e7308 */ /* 0x000ee20000000800 */
[C---:B--2---:R-:W-:Y:S01]  /*dbf0*/  FADD.FTZ R26, R24.reuse, R25 ;  /* 0x00000019181a7221 */ /* 0x044fe20000010000 */
[----:B------:R-:W-:-:S03]  /*dc00*/  F2FP.BF16.F32.PACK_AB R157, R24, R157 ;  /* 0x0000009d189d723e */ /* 0x000fc600000010ff */
[----:B----4-:R-:W-:Y:S01]  /*dc10*/  FADD.FTZ R21, R89, R26 ;  /* 0x0000001a59157221 */ /* 0x010fe20000010000 */
[----:B---3--:R-:W-:-:S03]  /*dc20*/  F2FP.BF16.F32.PACK_AB R159, R14, R89 ;  /* 0x000000590e9f723e */ /* 0x008fc600000010ff */
[----:B------:R-:W-:Y:S02]  /*dc30*/  FADD.FTZ R14, R14, R21 ;  /* 0x000000150e0e7221 */ /* 0x000fe40000010000 */
[----:B------:R1:W-:Y:S01]  /*dc40*/  STSM.16.M88.4 [R229], R156 ;  /* 0x0000009ce5007844 */ /* 0x0003e20000000200 */
[----:B0-----:R-:W-:-:S06]  /*dc50*/  WARPGROUP.ARRIVE ;  /* 0x00000000000079c5 */ /* 0x001fcc0000000000 */
        /* <DEDUP_REMOVED lines=24> */
.L_x_8692:
[----:B------:R-:W2:Y:S01]  /*dde0*/  LDL R153, [R1+0xc] ;  /* 0x00000c0001997983 */ /* 0x000ea20000100800 */
[----:B------:R-:W-:Y:S01]  /*ddf0*/  VIADD R20, R20, 0x38860 ;  /* 0x0003886014147836 */ /* 0x000fe20000000000 */
[----:B------:R-:W0:Y:S01]  /*de00*/  @P5 LDC R21, c[0x0][0x44c] ;  /* 0x00011300ff155b82 */ /* 0x000e220000000800 */
[----:B------:R-:W-:Y:S01]  /*de10*/  IMAD.MOV.U32 R152, RZ, RZ, R214 ;  /* 0x000000ffff987224 */ /* 0x000fe200078e00d6 */
[----:B------:R-:W-:Y:S01]  /*de20*/  ULDC UR36, c[0x0][0xa80] ;  /* 0x0002a00000247ab9 */ /* 0x000fe20000000800 */
[----:B------:R-:W-:Y:S01]  /*de30*/  ULDC UR37, c[0x0][0xa80] ;  /* 0x0002a00000257ab9 */ /* 0x000fe20000000800 */
[----:B------:R-:W-:Y:S01]  /*de40*/  PRMT R20, R190, 0x654, R20 ;  /* 0x00000654be147816 */ /* 0x000fe20000000014 */
[----:B------:R-:W-:Y:S03]  /*de50*/  BSSY B1, `(.L_x_8693) ;  /* 0x0000397000017945 */ /* 0x000fe60003800000 */
[----:B------:R1:W-:Y:S02]  /*de60*/  SYNCS.ARRIVE.TRANS64.RED.A1T0 RZ, [R20+URZ], RZ ;  /* 0x000000ff14ff79a7 */ /* 0x0003e4000810043f */
[----:B-1----:R-:W1:Y:S01]  /*de70*/  @P5 LDC R20, c[0x0][0x450] ;  /* 0x00011400ff145b82 */ /* 0x002e620000000800 */
[----:B0-----:R-:W-:-:S05]  /*de80*/  @P5 IMAD.HI.U32 R21, R214, R21, RZ ;  /* 0x00000015d6155227 */ /* 0x001fca00078e00ff */
[----:B-1----:R-:W-:-:S04]  /*de90*/  @P5 SHF.R.U32.HI R152, RZ, R20, R21 ;  /* 0x00000014ff985219 */ /* 0x002fc80000011615 */
[----:B------:R-:W-:-:S04]  /*dea0*/  IADD3 R20, R152, R213, -R208 ;  /* 0x000000d598147210 */ /* 0x000fc80007ffe8d0 */
[----:B------:R-:W-:-:S04]  /*deb0*/  SHF.R.S32.HI R21, RZ, 0x1f, R20 ;  /* 0x0000001fff157819 */ /* 0x000fc80000011414 */
[----:B------:R-:W-:Y:S01]  /*dec0*/  LEA.HI R21, R21, R20, RZ, 0x6 ;  /* 0x0000001415157211 */ /* 0x000fe200078f30ff */
[----:B------:R-:W-:-:S03]  /*ded0*/  VIADD R20, R168, 0xfffffffe ;  /* 0xfffffffea8147836 */ /* 0x000fc60000000000 */
[----:B------:R-:W-:-:S04]  /*dee0*/  SHF.R.S32.HI R211, RZ, 0x6, R21 ;  /* 0x00000006ffd37819 */ /* 0x000fc80000011415 */
[----:B--2---:R-:W-:-:S04]  /*def0*/  VIMNMX R211, R153, R211, !PT ;  /* 0x000000d399d37248 */ /* 0x004fc80007fe0100 */
[----:B------:R-:W-:-:S13]  /*df00*/  ISETP.GE.AND P1, PT, R20, R211, PT ;  /* 0x000000d31400720c */ /* 0x000fda0003f26270 */
[----:B------:R-:W-:Y:S05]  /*df10*/  @!P1 BRA `(.L_x_8694) ;  /* 0x0000003800289947 */ /* 0x000fea0003800000 */
[----:B------:R-:W-:Y:S01]  /*df20*/  BSSY B0, `(.L_x_8694) ;  /* 0x0000389000007945 */ /* 0x000fe20003800000 */
[----:B------:R-:W-:Y:S02]  /*df30*/  IMAD.MOV.U32 R198, RZ, RZ, R15 ;  /* 0x000000ffffc67224 */ /* 0x000fe400078e000f */
[----:B------:R-:W-:Y:S02]  /*df40*/  IMAD.MOV.U32 R197, RZ, RZ, R13 ;  /* 0x000000ffffc57224 */ /* 0x000fe400078e000d */
[----:B------:R-:W-:-:S07]  /*df50*/  IMAD.MOV.U32 R199, RZ, RZ, R22 ;  /* 0x000000ffffc77224 */ /* 0x000fce00078e0016 */
.L_x_8707:
[----:B------:R-:W-:-:S05]  /*df60*/  VIADD R22, R199, 0x1 ;  /* 0x00000001c7167836 */ /* 0x000fca0000000000 */
[----:B------:R-:W-:-:S04]  /*df70*/  ISETP.NE.AND P1, PT, R22, 0x2, PT ;  /* 0x000000021600780c */ /* 0x000fc80003f25270 */
[----:B------:R-:W-:Y:S02]  /*df80*/  SEL R12, RZ, 0x1, P1 ;  /* 0x00000001ff0c7807 */ /* 0x000fe40000800000 */
[----:B------:R-:W-:Y:S02]  /*df90*/  SEL R22, R22, RZ, P1 ;  /* 0x000000ff16167207 */ /* 0x000fe40000800000 */
[----:B------:R-:W-:Y:S01]  /*dfa0*/  LOP3.LUT R23, R23, R12, RZ, 0x3c, !PT ;  /* 0x0000000c17177212 */ /* 0x000fe200078e3cff */
[----:B0-----:R-:W-:Y:S06]  /*dfb0*/  @!P0 BRA `(.L_x_8695) ;  /* 0x0000000000048947 */ /* 0x001fec0003800000 */
[----:B------:R-:W-:Y:S01]  /*dfc0*/  BPT.TRAP 0x1 ;  /* 0x000000040000795c */ /* 0x000fe20000300000 */
.L_x_8695:
[----:B------:R-:W-:Y:S01]  /*dfd0*/  IMAD R21, R22, 0x8, R17 ;  /* 0x0000000816157824 */ /* 0x000fe200078e0211 */
[----:B------:R-:W-:-:S04]  /*dfe0*/  SHF.L.U32 R15, R23, 0x1f, RZ ;  /* 0x0000001f170f7819 */ /* 0x000fc800000006ff */
[----:B------:R0:W1:Y:S01]  /*dff0*/  SYNCS.PHASECHK.TRANS64.TRYWAIT P1, [R21+URZ+0x38830], R15 ;  /* 0x0388300f150075a7 */ /* 0x000062000802017f */
[----:B------:R-:W-:Y:S05]  /*e000*/  @!P0 BRA `(.L_x_8696) ;  /* 0x0000000000048947 */ /* 0x000fea0003800000 */
[----:B------:R-:W-:Y:S01]  /*e010*/  BPT.TRAP 0x1 ;  /* 0x000000040000795c */ /* 0x000fe20000300000 */
.L_x_8696:
[----:B------:R-:W-:Y:S01]  /*e020*/  BSSY B2, `(.L_x_8697) ;  /* 0x0000006000027945 */ /* 0x000fe20003800000 */
[----:B------:R-:W-:Y:S02]  /*e030*/  IMAD R154, R22, 0x200, R206 ;  /* 0x00000200169a7824 */ /* 0x000fe400078e02ce */
[----:B------:R-:W-:Y:S01]  /*e040*/  IMAD.MOV.U32 R155, RZ, RZ, 0x40000040 ;  /* 0x40000040ff9b7424 */ /* 0x000fe200078e00ff */
[----:B-1----:R-:W-:Y:S06]  /*e050*/  @P1 BRA `(.L_x_8698) ;  /* 0x0000000000081947 */ /* 0x002fec0003800000 */
[----:B------:R-:W1:Y:S02]  /*e060*/  SYNCS.PHASECHK.TRANS64.TRYWAIT P1, [R21+URZ+0x38830], R15 ;  /* 0x0388300f150075a7 */ /* 0x000e64000802017f */
[----:B-1----:R-:W-:Y:S05]  /*e070*/  @!P1 BRA `(.L_x_8699) ;  /* 0x0000016400749947 */ /* 0x002fea0003800000 */
.L_x_8698:
[----:B------:R-:W-:Y:S05]  /*e080*/  BSYNC B2 ;  /* 0x0000000000027941 */ /* 0x000fea0003800000 */
.L_x_8697:
        /* <DEDUP_REMOVED lines=36> */
.L_x_8700:
[----:B------:R2:W3:Y:S01]  /*e2d0*/  SYNCS.PHASECHK.TRANS64.TRYWAIT P1, [R21+URZ+0x38850], R15 ;  /* 0x0388500f150075a7 */ /* 0x0004e2000802017f */
[----:B------:R-:W-:Y:S05]  /*e2e0*/  @!P0 BRA `(.L_x_8701) ;  /* 0x0000000000048947 */ /* 0x000fea0003800000 */
[----:B------:R-:W-:Y:S01]  /*e2f0*/  BPT.TRAP 0x1 ;  /* 0x000000040000795c */ /* 0x000fe20000300000 */
.L_x_8701:
[----:B------:R-:W-:Y:S04]  /*e300*/  BSSY B2, `(.L_x_8702) ;  /* 0x0000004000027945 */ /* 0x000fe80003800000 */
[----:B---3--:R-:W-:Y:S05]  /*e310*/  @P1 BRA `(.L_x_8703) ;  /* 0x0000000000081947 */ /* 0x008fea0003800000 */
[----:B------:R-:W3:Y:S02]  /*e320*/  SYNCS.PHASECHK.TRANS64.TRYWAIT P1, [R21+URZ+0x38850], R15 ;  /* 0x0388500f150075a7 */ /* 0x000ee4000802017f */
[----:B---3--:R-:W-:Y:S05]  /*e330*/  @!P1 BRA `(.L_x_8704) ;  /* 0x0000016000d89947 */ /* 0x008fea0003800000 */
.L_x_8703:
[----:B------:R-:W-:Y:S05]  /*e340*/  BSYNC B2 ;  /* 0x0000000000027941 */ /* 0x000fea0003800000 */
.L_x_8702:
[----:B------:R-:W-:Y:S01]  /*e350*/  IMAD R200, R22, 0x1000, R207 ;  /* 0x0000100016c87824 */ /* 0x000fe200078e02cf */
[----:B------:R-:W-:Y:S01]  /*e360*/  R2UR UR4, R2 ;  /* 0x00000000020472ca */ /* 0x000fe200000e0000 */
[----:B------:R-:W-:Y:S01]  /*e370*/  IMAD.MOV.U32 R201, RZ, RZ, 0x40000040 ;  /* 0x40000040ffc97424 */ /* 0x000fe200078e00ff */
[----:B------:R-:W-:Y:S01]  /*e380*/  R2UR UR5, R3 ;  /* 0x00000000030572ca */ /* 0x000fe200000e0000 */
[----:B------:R-:W-:Y:S01]  /*e390*/  WARPGROUP.ARRIVE ;  /* 0x00000000000079c5 */ /* 0x000fe20000000000 */
[----:B------:R-:W-:Y:S01]  /*e3a0*/  R2UR UR6, R200 ;  /* 0x00000000c80672ca */ /* 0x000fe200000e0000 */
[----:B------:R-:W-:Y:S01]  /*e3b0*/  VIADD R12, R2, 0x2 ;  /* 0x00000002020c7836 */ /* 0x000fe20000000000 */
[----:B------:R-:W-:Y:S01]  /*e3c0*/  R2UR UR7, R201 ;  /* 0x00000000c90772ca */ /* 0x000fe200000e0000 */
[----:B------:R-:W-:Y:S02]  /*e3d0*/  IMAD.MOV.U32 R13, RZ, RZ, 0x40000040 ;  /* 0x40000040ff0d7424 */ /* 0x000fe400078e00ff */
[----:B------:R-:W4:Y:S01]  /*e3e0*/  S2R R202, SR_TID.X ;  /* 0x0000000000ca7919 */ /* 0x000f220000002100 */
[----:B------:R-:W-:-:S02]  /*e3f0*/  VIADD R201, R200, 0x800 ;  /* 0x00000800c8c97836 */ /* 0x000fc40000000000 */
[----:B------:R-:W-:Y:S02]  /*e400*/  VIADD R204, R2, 0x800 ;  /* 0x0000080002cc7836 */ /* 0x000fe40000000000 */
[----:B------:R-:W-:Y:S02]  /*e410*/  IMAD.MOV.U32 R203, RZ, RZ, 0x40000040 ;  /* 0x40000040ffcb7424 */ /* 0x000fe400078e00ff */
[----:B------:R-:W-:-:S03]  /*e420*/  IMAD.MOV.U32 R205, RZ, RZ, 0xa00 ;  /* 0x00000a00ffcd7424 */ /* 0x000fc600078e00ff */
        /* <DEDUP_REMOVED lines=9> */
[----:B----4-:R-:W-:Y:S01]  /*e4c0*/  SHF.R.U32.HI R202, RZ, 0x7, R202 ;  /* 0x00000007ffca7819 */ /* 0x010fe200000116ca */
[----:B------:R-:W-:Y:S02]  /*e4d0*/  WARPGROUP.DEPBAR.LE gsb0, 0x0 ;  /* 0x00008000000079c5 */ /* 0x000fe40000010000 */
[----:B------:R-:W-:-:S08]  /*e4e0*/  WARPGROUP.ARRIVE ;  /* 0x00000000000079c5 */ /* 0x000fd00000000000 */
        /* <DEDUP_REMOVED lines=148> */
[----:B------:R-:W-:Y:S02]  /*ee30*/  R2UR UR6, R12 ;  /* 0x000000000c0672ca */ /* 0x000fe400000e0000 */
[----:B------:R-:W-:Y:S01]  /*ee40*/  R2UR UR7, R13 ;  /* 0x000000000d0772ca */ /* 0x000fe200000e0000 */
[----:B------:R-:W4:Y:S01]  /*ee50*/  SHFL.IDX PT, R12, R202, RZ, 0x1f ;  /* 0x00001fffca0c7589 */ /* 0x000f2200000e0000 */
[----:B------:R-:W-:Y:S01]  /*ee60*/  IMAD.MOV.U32 R13, RZ, RZ, 0x40000040 ;  /* 0x40000040ff0d7424 */ /* 0x000fe200078e00ff */
[----:B----4-:R-:W-:-:S04]  /*ee70*/  ISETP.GT.AND P1, PT, R12, 0x7f, PT ;  /* 0x0000007f0c00780c */ /* 0x010fc80003f24270 */
[----:B0123--:R-:W-:Y:S02]  /*ee80*/  SEL R15, RZ, 0x2, !P1 ;  /* 0x00000002ff0f7807 */ /* 0x00ffe40004800000 */
[----:B------:R-:W-:-:S03]  /*ee90*/  SEL R205, R205, 0x980, P1 ;  /* 0x00000980cdcd7807 */ /* 0x000fc60000800000 */
[----:B------:R-:W-:Y:S01]  /*eea0*/  IMAD.IADD R12, R15, 0x1, R201 ;  /* 0x000000010f0c7824 */ /* 0x000fe200078e02c9 */
[----:B------:R-:W-:Y:S01]  /*eeb0*/  LOP3.LUT R205, R205, 0xa00, RZ, 0xc0, !PT ;  /* 0x00000a00cdcd7812 */ /* 0x000fe200078ec0ff */
[----:B------:R-:W-:Y:S02]  /*eec0*/  WARPGROUP.DEPBAR.LE gsb0, 0x0 ;  /* 0x00008000000079c5 */ /* 0x000fe40000010000 */
[----:B------:R-:W-:-:S06]  /*eed0*/  WARPGROUP.ARRIVE ;  /* 0x00000000000079c5 */ /* 0x000fcc0000000000 */
[----:B------:R-:W-:Y:S01]  /*eee0*/  HGMMA.64x64x16.F32.BF16 R152, gdesc[UR4], R152, gsb0 ;  /* 0x00e00000049879f0 */ /* 0x000fe20008001898 */
[----:B------:R-:W-:Y:S01]  /*eef0*/  R2UR UR6, R12 ;  /* 0x000000000c0672ca */ /* 0x000fe200000e0000 */
[----:B------:R-:W-:Y:S01]  /*ef00*/  IMAD.IADD R12, R204, 0x1, R15 ;  /* 0x00000001cc0c7824 */ /* 0x000fe200078e020f */
[----:B------:R-:W-:Y:S01]  /*ef10*/  R2UR UR7, R13 ;  /* 0x000000000d0772ca */ /* 0x000fe200000e0000 */
[----:B------:R-:W-:-:S03]  /*ef20*/  IMAD.MOV.U32 R13, RZ, RZ, 0x40000040 ;  /* 0x40000040ff0d7424 */ /* 0x000fc600078e00ff */
[----:B------:R-:W-:Y:S01]  /*ef30*/  R2UR UR4, R12 ;  /* 0x000000000c0472ca */ /* 0x000fe200000e0000 */
[----:B------:R-:W-:Y:S01]  /*ef40*/  IMAD.MOV.U32 R12, RZ, RZ, 0x4 ;  /* 0x00000004ff0c7424 */ /* 0x000fe200078e00ff */
[----:B------:R-:W-:-:S04]  /*ef50*/  R2UR UR5, R13 ;  /* 0x000000000d0572ca */ /* 0x000fc800000e0000 */
[C---:B------:R-:W-:Y:S02]  /*ef60*/  SEL R13, R12.reuse, 0x2, P1 ;  /* 0x000000020c0d7807 */ /* 0x040fe40000800000 */
[----:B------:R-:W-:-:S03]  /*ef70*/  SEL R12, R12, 0x6, !P1 ;  /* 0x000000060c0c7807 */ /* 0x000fc60004800000 */
[----:B------:R-:W-:Y:S01]  /*ef80*/  IMAD.IADD R202, R201, 0x1, R13 ;  /* 0x00000001c9ca7824 */ /* 0x000fe200078e020d */
        /* <DEDUP_REMOVED lines=21> */
[----:B------:R-:W-:Y:S01]  /*f0e0*/  VIADD R201, R2, 0xa00 ;  /* 0x00000a0002c97836 */ /* 0x000fe20000000000 */
[----:B------:R-:W-:Y:S02]  /*f0f0*/  R2UR UR6, R202 ;  /* 0x00000000ca0672ca */ /* 0x000fe400000e0000 */
[----:B------:R-:W-:Y:S01]  /*f100*/  R2UR UR7, R203 ;  /* 0x00000000cb0772ca */ /* 0x000fe200000e0000 */
[----:B------:R-:W-:Y:S01]  /*f110*/  IMAD.MOV.U32 R203, RZ, RZ, 0x40000040 ;  /* 0x40000040ffcb7424 */ /* 0x000fe200078e00ff */
[----:B------:R-:W-:-:S02]  /*f120*/  IADD3 R202, R204, R205, R2 ;  /* 0x000000cdccca7210 */ /* 0x000fc40007ffe002 */
[----:B------:R-:W-:Y:S01]  /*f130*/  IADD3 R204, R204, R205, R200 ;  /* 0x000000cdcccc7210 */ /* 0x000fe20007ffe0c8 */
        /* <DEDUP_REMOVED lines=9> */
[----:B------:R-:W-:Y:S01]  /*f1d0*/  VIADD R204, R200, 0xa00 ;  /* 0x00000a00c8cc7836 */ /* 0x000fe20000000000 */
[----:B------:R-:W-:Y:S01]  /*f1e0*/  R2UR UR7, R205 ;  /* 0x00000000cd0772ca */ /* 0x000fe200000e0000 */
        /* <DEDUP_REMOVED lines=25> */
[----:B------:R-:W-:Y:S01]  /*f380*/  VIADD R201, R2, 0xc00 ;  /* 0x00000c0002c97836 */ /* 0x000fe20000000000 */
[----:B------:R-:W-:Y:S02]  /*f390*/  WARPGROUP.DEPBAR.LE gsb0, 0x0 ;  /* 0x00008000000079c5 */ /* 0x000fe40000010000 */
[----:B------:R-:W-:-:S07]  /*f3a0*/  WARPGROUP.ARRIVE ;  /* 0x00000000000079c5 */ /* 0x000fce0000000000 */
        /* <DEDUP_REMOVED lines=76> */
[----:B------:R-:W-:Y:S02]  /*f870*/  WARPGROUP.DEPBAR.LE gsb0, 0x0 ;  /* 0x00008000000079c5 */ /* 0x000fe40000010000 */
[----:B------:R-:W-:-:S10]  /*f880*/  WARPGROUP.ARRIVE ;  /* 0x00000000000079c5 */ /* 0x000fd40000000000 */
        /* <DEDUP_REMOVED lines=15> */
[----:B------:R-:W-:Y:S02]  /*f980*/  IMAD.MOV.U32 R203, RZ, RZ, 0x40000040 ;  /* 0x40000040ffcb7424 */ /* 0x000fe400078e00ff */
[----:B------:R-:W-:Y:S01]  /*f990*/  IMAD.MOV.U32 R13, RZ, RZ, 0x40000040 ;  /* 0x40000040ff0d7424 */ /* 0x000fe200078e00ff */
[----:B------:R-:W-:Y:S01]  /*f9a0*/  R2UR UR6, R202 ;  /* 0x00000000ca0672ca */ /* 0x000fe200000e0000 */
[----:B------:R-:W-:Y:S01]  /*f9b0*/  IMAD.IADD R202, R204, 0x1, R12 ;  /* 0x00000001ccca7824 */ /* 0x000fe200078e020c */
[----:B------:R-:W-:Y:S01]  /*f9c0*/  R2UR UR7, R203 ;  /* 0x00000000cb0772ca */ /* 0x000fe200000e0000 */
[----:B------:R-:W-:-:S02]  /*f9d0*/  IMAD.IADD R12, R12, 0x1, R201 ;  /* 0x000000010c0c7824 */ /* 0x000fc400078e02c9 */
[----:B------:R-:W-:Y:S02]  /*f9e0*/  IMAD.MOV.U32 R203, RZ, RZ, 0x40000040 ;  /* 0x40000040ffcb7424 */ /* 0x000fe400078e00ff */
[----:B------:R-:W-:-:S05]  /*f9f0*/  IMAD.MOV.U32 R201, RZ, RZ, 0x40 ;  /* 0x00000040ffc97424 */ /* 0x000fca00078e00ff */
[----:B------:R-:W-:-:S04]  /*fa00*/  SEL R201, R201, 0x3e, P1 ;  /* 0x0000003ec9c97807 */ /* 0x000fc80000800000 */
[----:B------:R-:W-:Y:S01]  /*fa10*/  LOP3.LUT R201, R201, 0x6, RZ, 0xc0, !PT ;  /* 0x00000006c9c97812 */ /* 0x000fe200078ec0ff */
[----:B------:R-:W-:Y:S02]  /*fa20*/  WARPGROUP.DEPBAR.LE gsb0, 0x0 ;  /* 0x00008000000079c5 */ /* 0x000fe40000010000 */
[----:B------:R-:W-:-:S06]  /*fa30*/  WARPGROUP.ARRIVE ;  /* 0x00000000000079c5 */ /* 0x000fcc0000000000 */
[----:B------:R-:W-:Y:S01]  /*fa40*/  HGMMA.64x64x16.F32.BF16 R152, gdesc[UR4], R152, gsb0 ;  /* 0x00e00000049879f0 */ /* 0x000fe20008001898 */
[----:B------:R-:W-:Y:S02]  /*fa50*/  R2UR UR4, R202 ;  /* 0x00000000ca0472ca */ /* 0x000fe400000e0000 */
[----:B------:R-:W-:Y:S02]  /*fa60*/  R2UR UR5, R203 ;  /* 0x00000000cb0572ca */ /* 0x000fe400000e0000 */
[----:B------:R-:W-:Y:S02]  /*fa70*/  R2UR UR6, R12 ;  /* 0x000000000c0672ca */ /* 0x000fe400000e0000 */
[----:B------:R-:W-:Y:S01]  /*fa80*/  R2UR UR7, R13 ;  /* 0x000000000d0772ca */ /* 0x000fe200000e0000 */
[----:B------:R-:W-:-:S05]  /*fa90*/  IMAD.MOV.U32 R13, RZ, RZ, 0x1000 ;  /* 0x00001000ff0d7424 */ /* 0x000fca00078e00ff */
[----:B------:R-:W-:-:S04]  /*faa0*/  SEL R13, R13, 0xf80, P1 ;  /* 0x00000f800d0d7807 */ /* 0x000fc80000800000 */
        /* <DEDUP_REMOVED lines=18> */
.L_x_8705:
[----:B------:R-:W2:Y:S01]  /*fbd0*/  LDL R12, [R1+0x18] ;  /* 0x00001800010c7983 */ /* 0x000ea20000100800 */
[----:B------:R-:W0:Y:S03]  /*fbe0*/  LDC R13, c[0x0][0x448] ;  /* 0x00011200ff0d7b82 */ /* 0x000e260000000800 */
[----:B------:R-:W3:Y:S04]  /*fbf0*/  LDL R200, [R1+0x10] ;  /* 0x0000100001c87983 */ /* 0x000ee80000100800 */
[----:B------:R-:W4:Y:S01]  /*fc00*/  LDL R203, [R1] ;  /* 0x0000000001cb7983 */ /* 0x000f220000100800 */
[----:B0-----:R-:W-:-:S13]  /*fc10*/  ISETP.NE.AND P1, PT, R13, 0x1, PT ;  /* 0x000000010d00780c */ /* 0x001fda0003f25270 */
[----:B------:R-:W0:Y:S08]  /*fc20*/  @P1 LDC R15, c[0x0][0x44c] ;  /* 0x00011300ff0f1b82 */ /* 0x000e300000000800 */
[----:B------:R-:W1:Y:S01]  /*fc30*/  @P1 LDC R13, c[0x0][0x450] ;  /* 0x00011400ff0d1b82 */ /* 0x000e620000000800 */
[----:B------:R-:W-:-:S04]  /*fc40*/  LOP3.LUT R16, R16, 0xfff7ffff, RZ, 0xc0, !PT ;  /* 0xfff7ffff10107812 */ /* 0x000fc800078ec0ff */
[----:B------:R-:W-:-:S04]  /*fc50*/  @P0 LOP3.LUT R16, R16, 0x80000, RZ, 0xfc, !PT ;  /* 0x0008000010100812 */ /* 0x000fc800078efcff */
[----:B------:R-:W-:Y:S01]  /*fc60*/  LOP3.LUT R16, R16, 0xffefffff, RZ, 0xc0, !PT ;  /* 0xffefffff10107812 */ /* 0x000fe200078ec0ff */
[----:B--2---:R-:W-:-:S04]  /*fc70*/  IMAD.IADD R12, R12, 0x1, R214 ;  /* 0x000000010c0c7824 */ /* 0x004fc800078e02d6 */
[----:B0-----:R-:W-:-:S05]  /*fc80*/  @P1 IMAD.HI.U32 R15, R12, R15, RZ ;  /* 0x0000000f0c0f1227 */ /* 0x001fca00078e00ff */
[----:B-1----:R-:W-:-:S05]  /*fc90*/  @P1 SHF.R.U32.HI R12, RZ, R13, R15 ;  /* 0x0000000dff0c1219 */ /* 0x002fca000001160f */
[----:B------:R-:W0:Y:S01]  /*fca0*/  SHFL.IDX PT, R13, R12, RZ, 0x1c1f ;  /* 0x001c1fff0c0d7589 */ /* 0x000e2200000e0000 */
[----:B------:R-:W-:-:S03]  /*fcb0*/  IMAD.MOV.U32 R15, RZ, RZ, -0x40 ;  /* 0xffffffc0ff0f7424 */ /* 0x000fc600078e00ff */
[----:B------:R-:W1:Y:S01]  /*fcc0*/  SHFL.IDX PT, R12, R12, 0x1, 0x1c1f ;  /* 0x003c1f000c0c7f89 */ /* 0x000e6200000e0000 */
[----:B------:R-:W-:-:S05]  /*fcd0*/  IMAD R15, R20, R15, 0x1 ;  /* 0x00000001140f7424 */ /* 0x000fca00078e020f */
[----:B---3--:R-:W-:-:S05]  /*fce0*/  IADD3 R15, R213, R15, -R200 ;  /* 0x0000000fd50f7210 */ /* 0x008fca0007ffe8c8 */
[----:B------:R-:W-:-:S04]  /*fcf0*/  IMAD.IADD R15, R15, 0x1, -R208 ;  /* 0x000000010f0f7824 */ /* 0x000fc800078e0ad0 */
[C---:B0-----:R-:W-:Y:S02]  /*fd00*/  IMAD.IADD R13, R15.reuse, 0x1, R13 ;  /* 0x000000010f0d7824 */ /* 0x041fe400078e020d */
[----:B-1----:R-:W-:-:S03]  /*fd10*/  IMAD.IADD R12, R15, 0x1, R12 ;  /* 0x000000010f0c7824 */ /* 0x002fc600078e020c */
        /* <DEDUP_REMOVED lines=51> */
[----:B------:R-:W-:Y:S02]  /*10050*/  FSEL R175, R175, -INF , P5 ;  /* 0xff800000afaf7808 */ /* 0x000fe40002800000 */
[----:B------:R-:W-:Y:S02]  /*10060*/  FMNMX.FTZ R12, R174, R12, !PT ;  /* 0x0000000cae0c7209 */ /* 0x000fe40007810000 */
[----:B------:R-:W-:Y:S02]  /*10070*/  FSEL R178, R178, -INF , P4 ;  /* 0xff800000b2b27808 */ /* 0x000fe40002000000 */
[----:B------:R-:W-:Y:S02]  /*10080*/  FMNMX.FTZ R12, R175, R12, !PT ;  /* 0x0000000caf0c7209 */ /* 0x000fe40007810000 */
[----:B------:R-:W-:-:S02]  /*10090*/  FSEL R179, R179, -INF , P3 ;  /* 0xff800000b3b37808 */ /* 0x000fc40001800000 */
[----:B------:R-:W-:Y:S02]  /*100a0*/  FMNMX.FTZ R12, R178, R12, !PT ;  /* 0x0000000cb20c7209 */ /* 0x000fe40007810000 */
[----:B------:R-:W-:Y:S02]  /*100b0*/  FSEL R182, R182, -INF , P2 ;  /* 0xff800000b6b67808 */ /* 0x000fe40001000000 */
[----:B------:R-:W-:Y:S02]  /*100c0*/  FMNMX.FTZ R12, R179, R12, !PT ;  /* 0x0000000cb30c7209 */ /* 0x000fe40007810000 */
[----:B------:R-:W-:Y:S02]  /*100d0*/  FSEL R183, R183, -INF , P1 ;  /* 0xff800000b7b77808 */ /* 0x000fe40000800000 */
[----:B------:R-:W-:-:S04]  /*100e0*/  FMNMX.FTZ R12, R182, R12, !PT ;  /* 0x0000000cb60c7209 */ /* 0x000fc80007810000 */
[----:B------:R-:W-:-:S05]  /*100f0*/  FMNMX.FTZ R12, R183, R12, !PT ;  /* 0x0000000cb70c7209 */ /* 0x000fca0007810000 */
[----:B------:R-:W0:Y:S02]  /*10100*/  SHFL.BFLY PT, R15, R12, 0x2, 0x1f ;  /* 0x0c401f000c0f7f89 */ /* 0x000e2400000e0000 */
[----:B0-----:R-:W-:-:S05]  /*10110*/  FMNMX.FTZ R15, R12, R15, !PT ;  /* 0x0000000f0c0f7209 */ /* 0x001fca0007810000 */
[----:B------:R-:W0:Y:S01]  /*10120*/  SHFL.BFLY PT, R12, R15, 0x1, 0x1f ;  /* 0x0c201f000f0c7f89 */ /* 0x000e2200000e0000 */
[C---:B------:R-:W-:Y:S02]  /*10130*/  ISETP.GT.AND P0, PT, R13.reuse, 0x21, PT ;  /* 0x000000210d00780c */ /* 0x040fe40003f04270 */
[----:B------:R-:W-:Y:S02]  /*10140*/  ISETP.GT.AND P1, PT, R13, 0x29, PT ;  /* 0x000000290d00780c */ /* 0x000fe40003f24270 */
[----:B0-----:R-:W-:-:S04]  /*10150*/  FMNMX.FTZ R15, R15, R12, !PT ;  /* 0x0000000c0f0f7209 */ /* 0x001fc80007810000 */
[----:B------:R-:W-:-:S04]  /*10160*/  FSETP.NEU.FTZ.AND P6, PT, R15, -INF , PT ;  /* 0xff8000000f00780b */ /* 0x000fc80003fdd000 */
[----:B------:R-:W-:Y:S02]  /*10170*/  FSEL R12, R15, RZ, P6 ;  /* 0x000000ff0f0c7208 */ /* 0x000fe40003000000 */
[----:B------:R-:W-:-:S03]  /*10180*/  @P0 LOP3.LUT R16, R16, 0x100000, RZ, 0xfc, !PT ;  /* 0x0010000010100812 */ /* 0x000fc600078efcff */
[----:B------:R-:W-:Y:S01]  /*10190*/  FADD.FTZ R198, -R12, R198 ;  /* 0x000000c60cc67221 */ /* 0x000fe20000010100 */
[----:B------:R-:W-:Y:S01]  /*101a0*/  IMAD.U32 R12, RZ, RZ, UR37 ;  /* 0x00000025ff0c7e24 */ /* 0x000fe2000f8e00ff */
[----:B------:R-:W-:-:S03]  /*101b0*/  LOP3.LUT R16, R16, 0xffdfffff, RZ, 0xc0, !PT ;  /* 0xffdfffff10107812 */ /* 0x000fc600078ec0ff */
[----:B------:R-:W-:Y:S01]  /*101c0*/  FMUL.FTZ R153, R15, R12 ;  /* 0x0000000c0f997220 */ /* 0x000fe20000410000 */
[----:B------:R-:W-:Y:S02]  /*101d0*/  @P1 LOP3.LUT R16, R16, 0x200000, RZ, 0xfc, !PT ;  /* 0x0020000010101812 */ /* 0x000fe400078efcff */
[----:B------:R-:W-:Y:S02]  /*101e0*/  ISETP.GT.AND P2, PT, R13, 0x30, PT ;  /* 0x000000300d00780c */ /* 0x000fe40003f44270 */
[----:B------:R-:W-:Y:S02]  /*101f0*/  FSEL R153, R153, RZ, P6 ;  /* 0x000000ff99997208 */ /* 0x000fe40003000000 */
[C---:B------:R-:W-:Y:S02]  /*10200*/  ISETP.GT.AND P3, PT, R13.reuse, 0x31, PT ;  /* 0x000000310d00780c */ /* 0x040fe40003f64270 */
[C---:B------:R-:W-:Y:S02]  /*10210*/  ISETP.GT.AND P4, PT, R13.reuse, 0x38, PT ;  /* 0x000000380d00780c */ /* 0x040fe40003f84270 */
[----:B------:R-:W-:-:S02]  /*10220*/  ISETP.GT.AND P5, PT, R13, 0x39, PT ;  /* 0x000000390d00780c */ /* 0x000fc40003fa4270 */
[C---:B------:R-:W-:Y:S02]  /*10230*/  ISETP.GT.AND P1, PT, R13.reuse, 0x19, PT ;  /* 0x000000190d00780c */ /* 0x040fe40003f24270 */
[C---:B------:R-:W-:Y:S02]  /*10240*/  ISETP.GT.AND P0, PT, R13.reuse, 0x20, PT ;  /* 0x000000200d00780c */ /* 0x040fe40003f04270 */
[----:B------:R-:W-:Y:S01]  /*10250*/  ISETP.GT.AND P6, PT, R13, 0x28, PT ;  /* 0x000000280d00780c */ /* 0x000fe20003fc4270 */
[----:B------:R-:W-:-:S05]  /*10260*/  VIADD R13, R21, 0x38840 ;  /* 0x00038840150d7836 */ /* 0x000fca0000000000 */
[----:B------:R-:W-:-:S04]  /*10270*/  PRMT R13, R190, 0x654, R13 ;  /* 0x00000654be0d7816 */ /* 0x000fc8000000000d */
[----:B------:R0:W-:Y:S02]  /*10280*/  SYNCS.ARRIVE.TRANS64.RED.A1T0 RZ, [R13+URZ], RZ ;  /* 0x000000ff0dff79a7 */ /* 0x0001e4000810043f */
[----:B0-----:R-:W-:-:S04]  /*10290*/  FMNMX.FTZ R13, R152, R197, !PT ;  /* 0x000000c5980d7209 */ /* 0x001fc80007810000 */
        /* <DEDUP_REMOVED lines=8> */
[----:B------:R-:W-:Y:S02]  /*10320*/  LOP3.LUT P0, RZ, R16, 0x100000, RZ, 0xc0, !PT ;  /* 0x0010000010ff7812 */ /* 0x000fe4000780c0ff */
[----:B------:R-:W-:-:S02]  /*10330*/  FMNMX.FTZ R13, R165, R13, !PT ;  /* 0x0000000da50d7209 */ /* 0x000fc40007810000 */
[----:B------:R-:W-:Y:S02]  /*10340*/  FSEL R169, R169, -INF , P0 ;  /* 0xff800000a9a97808 */ /* 0x000fe40000000000 */
[----:B------:R-:W-:Y:S02]  /*10350*/  FMNMX.FTZ R13, R168, R13, !PT ;  /* 0x0000000da80d7209 */ /* 0x000fe40007810000 */
[----:B------:R-:W-:Y:S02]  /*10360*/  LOP3.LUT P1, RZ, R16, 0x200000, RZ, 0xc0, !PT ;  /* 0x0020000010ff7812 */ /* 0x000fe4000782c0ff */
[----:B------:R-:W-:Y:S02]  /*10370*/  FSEL R172, R172, -INF , P6 ;  /* 0xff800000acac7808 */ /* 0x000fe40003000000 */
[----:B------:R-:W-:Y:S02]  /*10380*/  FMNMX.FTZ R13, R169, R13, !PT ;  /* 0x0000000da90d7209 */ /* 0x000fe40007810000 */
[----:B------:R-:W-:-:S02]  /*10390*/  FSEL R173, R173, -INF , P1 ;  /* 0xff800000adad7808 */ /* 0x000fc40000800000 */
        /* <DEDUP_REMOVED lines=8> */
[----:B------:R-:W-:Y:S01]  /*10420*/  FMNMX.FTZ R13, R180, R13, !PT ;  /* 0x0000000db40d7209 */ /* 0x000fe20007810000 */
[----:B------:R-:W-:-:S03]  /*10430*/  FFMA.FTZ R154, R154, R12, -R153 ;  /* 0x0000000c9a9a7223 */ /* 0x000fc60000010899 */
[----:B------:R-:W-:Y:S01]  /*10440*/  FMNMX.FTZ R13, R181, R13, !PT ;  /* 0x0000000db50d7209 */ /* 0x000fe20007810000 */
        /* <DEDUP_REMOVED lines=14> */
[----:B------:R-:W-:-:S02]  /*10530*/  FFMA.FTZ R183, R183, R12, -R153 ;  /* 0x0000000cb7b77223 */ /* 0x000fc40000010899 */
[----:B------:R0:W-:Y:S02]  /*10540*/  MUFU.EX2 R153, R154 ;  /* 0x0000009a00997308 */ /* 0x0001e40000000800 */
[----:B0-----:R-:W0:Y:S01]  /*10550*/  SHFL.BFLY PT, R154, R13, 0x2, 0x1f ;  /* 0x0c401f000d9a7f89 */ /* 0x001e2200000e0000 */
[----:B------:R-:W-:-:S05]  /*10560*/  FMUL.FTZ R171, R198, R12 ;  /* 0x0000000cc6ab7220 */ /* 0x000fca0000410000 */
[----:B------:R-:W-:Y:S08]  /*10570*/  MUFU.EX2 R155, R155 ;  /* 0x0000009b009b7308 */ /* 0x000ff00000000800 */
[----:B------:R-:W1:Y:S01]  /*10580*/  MUFU.EX2 R171, R171 ;  /* 0x000000ab00ab7308 */ /* 0x000e620000000800 */
[----:B0-----:R-:W-:-:S05]  /*10590*/  FMNMX.FTZ R13, R13, R154, !PT ;  /* 0x0000009a0d0d7209 */ /* 0x001fca0007810000 */
[----:B------:R-:W0:Y:S01]  /*105a0*/  SHFL.BFLY PT, R198, R13, 0x1, 0x1f ;  /* 0x0c201f000dc67f89 */ /* 0x000e2200000e0000 */
[----:B-1----:R-:W-:Y:S01]  /*105b0*/  FFMA.FTZ R14, R171, R14, R153 ;  /* 0x0000000eab0e7223 */ /* 0x002fe20000010099 */
[----:B------:R-:W-:-:S03]  /*105c0*/  F2FP.BF16.F32.PACK_AB R153, R155, R153 ;  /* 0x000000999b99723e */ /* 0x000fc600000010ff */
[----:B------:R-:W-:Y:S02]  /*105d0*/  FADD.FTZ R14, R155, R14 ;  /* 0x0000000e9b0e7221 */ /* 0x000fe40000010000 */
[----:B------:R1:W-:Y:S01]  /*105e0*/  MUFU.EX2 R155, R158 ;  /* 0x0000009e009b7308 */ /* 0x0003e20000000800 */
[----:B------:R-:W-:Y:S02]  /*105f0*/  ISETP.NE.AND P1, PT, R212, RZ, PT ;  /* 0x000000ffd400720c */ /* 0x000fe40003f25270 */
[----:B0-----:R-:W-:-:S04]  /*10600*/  FMNMX.FTZ R13, R13, R198, !PT ;  /* 0x000000c60d0d7209 */ /* 0x001fc80007810000 */
[----:B------:R-:W-:-:S04]  /*10610*/  FSETP.NEU.FTZ.AND P2, PT, R13, -INF , PT ;  /* 0xff8000000d00780b */ /* 0x000fc80003f5d000 */
[----:B-1----:R-:W-:-:S05]  /*10620*/  FSEL R158, R13, RZ, P2 ;  /* 0x000000ff0d9e7208 */ /* 0x002fca0001000000 */
[----:B------:R-:W-:Y:S01]  /*10630*/  FADD.FTZ R158, -R158, R197 ;  /* 0x000000c59e9e7221 */ /* 0x000fe20000010100 */
[----:B------:R-:W-:Y:S03]  /*10640*/  MUFU.EX2 R154, R163 ;  /* 0x000000a3009a7308 */ /* 0x000fe60000000800 */
[----:B------:R-:W-:-:S05]  /*10650*/  FMUL.FTZ R158, R158, R12 ;  /* 0x0000000c9e9e7220 */ /* 0x000fca0000410000 */
[----:B------:R0:W1:Y:S02]  /*10660*/  MUFU.EX2 R163, R158 ;  /* 0x0000009e00a37308 */ /* 0x0000640000000800 */
[----:B0-----:R-:W-:-:S04]  /*10670*/  @!P1 IMAD R158, R199, 0x40, R193 ;  /* 0x00000040c79e9824 */ /* 0x001fc800078e02c1 */
[----:B------:R-:W-:-:S05]  /*10680*/  @!P1 IMAD R158, R158, 0x4, R17 ;  /* 0x000000049e9e9824 */ /* 0x000fca00078e0211 */
[----:B-1----:R-:W-:Y:S04]  /*10690*/  @!P1 STS [R158+0x38400], R163 ;  /* 0x038400a39e009388 */ /* 0x002fe80000000800 */
[----:B------:R0:W-:Y:S02]  /*106a0*/  @!P1 STS [R158+0x38420], R171 ;  /* 0x038420ab9e009388 */ /* 0x0001e40000000800 */
[----:B0-----:R-:W-:-:S05]  /*106b0*/  FMUL.FTZ R158, R13, R12 ;  /* 0x0000000c0d9e7220 */ /* 0x001fca0000410000 */
[----:B------:R-:W-:-:S05]  /*106c0*/  FSEL R158, R158, RZ, P2 ;  /* 0x000000ff9e9e7208 */ /* 0x000fca0001000000 */
[-CC-:B------:R-:W-:Y:S01]  /*106d0*/  FFMA.FTZ R152, R152, R12.reuse, -R158.reuse ;  /* 0x0000000c98987223 */ /* 0x180fe2000001089e */
[-CC-:B------:R-:W-:Y:S01]  /*106e0*/  FFMA.FTZ R200, R200, R12.reuse, -R158.reuse ;  /* 0x0000000cc8c87223 */ /* 0x180fe2000001089e */
[----:B------:R-:W-:-:S04]  /*106f0*/  FFMA.FTZ R156, R156, R12, -R158 ;  /* 0x0000000c9c9c7223 */ /* 0x000fc8000001089e */
[----:B------:R-:W0:Y:S01]  /*10700*/  MUFU.EX2 R152, R152 ;  /* 0x0000009800987308 */ /* 0x000e220000000800 */
[-CC-:B------:R-:W-:Y:S01]  /*10710*/  FFMA.FTZ R157, R157, R12.reuse, -R158.reuse ;  /* 0x0000000c9d9d7223 */ /* 0x180fe2000001089e */
[----:B------:R-:W-:-:S06]  /*10720*/  FFMA.FTZ R160, R160, R12, -R158 ;  /* 0x0000000ca0a07223 */ /* 0x000fcc000001089e */
[----:B------:R-:W1:Y:S01]  /*10730*/  MUFU.EX2 R200, R200 ;  /* 0x000000c800c87308 */ /* 0x000e620000000800 */
[-CC-:B------:R-:W-:Y:S01]  /*10740*/  FFMA.FTZ R197, R161, R12.reuse, -R158.reuse ;  /* 0x0000000ca1c57223 */ /* 0x180fe2000001089e */
[-CC-:B------:R-:W-:Y:S01]  /*10750*/  FFMA.FTZ R199, R164, R12.reuse, -R158.reuse ;  /* 0x0000000ca4c77223 */ /* 0x180fe2000001089e */
[-CC-:B------:R-:W-:Y:S01]  /*10760*/  FFMA.FTZ R165, R165, R12.reuse, -R158.reuse ;  /* 0x0000000ca5a57223 */ /* 0x180fe2000001089e */
[----:B------:R-:W-:-:S04]  /*10770*/  FFMA.FTZ R164, R168, R12, -R158 ;  /* 0x0000000ca8a47223 */ /* 0x000fc8000001089e */
[----:B------:R-:W-:Y:S01]  /*10780*/  MUFU.EX2 R159, R159 ;  /* 0x0000009f009f7308 */ /* 0x000fe20000000800 */
[-CC-:B------:R-:W-:Y:S01]  /*10790*/  FFMA.FTZ R198, R169, R12.reuse, -R158.reuse ;  /* 0x0000000ca9c67223 */ /* 0x180fe2000001089e */
[-CC-:B------:R-:W-:Y:S01]  /*107a0*/  FFMA.FTZ R161, R172, R12.reuse, -R158.reuse ;  /* 0x0000000caca17223 */ /* 0x180fe2000001089e */
[-CC-:B------:R-:W-:Y:S01]  /*107b0*/  FFMA.FTZ R173, R173, R12.reuse, -R158.reuse ;  /* 0x0000000cadad7223 */ /* 0x180fe2000001089e */
[-CC-:B------:R-:W-:Y:S01]  /*107c0*/  FFMA.FTZ R176, R176, R12.reuse, -R158.reuse ;  /* 0x0000000cb0b07223 */ /* 0x180fe2000001089e */
[----:B------:R-:W-:-:S03]  /*107d0*/  FFMA.FTZ R177, R177, R12, -R158 ;  /* 0x0000000cb1b17223 */ /* 0x000fc6000001089e */
[----:B------:R-:W2:Y:S01]  /*107e0*/  MUFU.EX2 R156, R156 ;  /* 0x0000009c009c7308 */ /* 0x000ea20000000800 */
[-CC-:B------:R-:W-:Y:S01]  /*107f0*/  FFMA.FTZ R180, R180, R12.reuse, -R158.reuse ;  /* 0x0000000cb4b47223 */ /* 0x180fe2000001089e */
[----:B------:R-:W-:-:S06]  /*10800*/  FFMA.FTZ R181, R181, R12, -R158 ;  /* 0x0000000cb5b57223 */ /* 0x000fcc000001089e */
[----:B------:R-:W3:Y:S01]  /*10810*/  MUFU.EX2 R162, R162 ;  /* 0x000000a200a27308 */ /* 0x000ee20000000800 */
[----:B0-----:R-:W-:-:S07]  /*10820*/  FFMA.FTZ R0, R163, R0, R152 ;  /* 0x00000000a3007223 */ /* 0x001fce0000010098 */
[----:B------:R0:W5:Y:S01]  /*10830*/  MUFU.EX2 R158, R157 ;  /* 0x0000009d009e7308 */ /* 0x0001620000000800 */
[----:B-1----:R-:W-:-:S07]  /*10840*/  FADD.FTZ R0, R200, R0 ;  /* 0x00000000c8007221 */ /* 0x002fce0000010000 */
[----:B------:R-:W1:Y:S01]  /*10850*/  MUFU.EX2 R160, R160 ;  /* 0x000000a000a07308 */ /* 0x000e620000000800 */
[----:B0-----:R-:W-:Y:S01]  /*10860*/  FADD.FTZ R157, R155, R14 ;  /* 0x0000000e9b9d7221 */ /* 0x001fe20000010000 */
[----:B--2---:R-:W-:-:S06]  /*10870*/  FADD.FTZ R0, R156, R0 ;  /* 0x000000009c007221 */ /* 0x004fcc0000010000 */
[----:B------:R-:W0:Y:S01]  /*10880*/  MUFU.EX2 R166, R166 ;  /* 0x000000a600a67308 */ /* 0x000e220000000800 */
[----:B------:R-:W-:-:S07]  /*10890*/  FADD.FTZ R157, R159, R157 ;  /* 0x0000009d9f9d7221 */ /* 0x000fce0000010000 */
[----:B------:R-:W2:Y:S01]  /*108a0*/  MUFU.EX2 R202, R197 ;  /* 0x000000c500ca7308 */ /* 0x000ea20000000800 */
[----:B---3--:R-:W-:Y:S01]  /*108b0*/  FADD.FTZ R157, R162, R157 ;  /* 0x0000009da29d7221 */ /* 0x008fe20000010000 */
[----:B-----5:R-:W-:-:S06]  /*108c0*/  FADD.FTZ R0, R158, R0 ;  /* 0x000000009e007221 */ /* 0x020fcc0000010000 */
[----:B------:R-:W3:Y:S01]  /*108d0*/  MUFU.EX2 R167, R167 ;  /* 0x000000a700a77308 */ /* 0x000ee20000000800 */
[----:B------:R-:W-:-:S07]  /*108e0*/  F2FP.BF16.F32.PACK_AB R155, R159, R155 ;  /* 0x0000009b9f9b723e */ /* 0x000fce00000010ff */
[----:B------:R-:W5:Y:S01]  /*108f0*/  MUFU.EX2 R199, R199 ;  /* 0x000000c700c77308 */ /* 0x000f620000000800 */
[----:B------:R-:W-:Y:S01]  /*10900*/  FADD.FTZ R159, R154, R157 ;  /* 0x0000009d9a9f7221 */ /* 0x000fe20000010000 */
[----:B-1----:R-:W-:-:S06]  /*10910*/  FADD.FTZ R0, R160, R0 ;  /* 0x00000000a0007221 */ /* 0x002fcc0000010000 */
[----:B------:R-:W-:Y:S08]  /*10920*/  MUFU.EX2 R170, R170 ;  /* 0x000000aa00aa7308 */ /* 0x000ff00000000800 */
[----:B------:R-:W1:Y:S08]  /*10930*/  MUFU.EX2 R165, R165 ;  /* 0x000000a500a57308 */ /* 0x000e700000000800 */
[----:B------:R-:W4:Y:S08]  /*10940*/  MUFU.EX2 R201, R201 ;  /* 0x000000c900c97308 */ /* 0x000f300000000800 */
[----:B------:R-:W-:Y:S08]  /*10950*/  MUFU.EX2 R174, R174 ;  /* 0x000000ae00ae7308 */ /* 0x000ff00000000800 */
[----:B------:R-:W-:Y:S08]  /*10960*/  MUFU.EX2 R175, R175 ;  /* 0x000000af00af7308 */ /* 0x000ff00000000800 */
[----:B------:R-:W-:Y:S08]  /*10970*/  MUFU.EX2 R14, R164 ;  /* 0x000000a4000e7308 */ /* 0x000ff00000000800 */
[----:B------:R-:W4:Y:S08]  /*10980*/  MUFU.EX2 R172, R198 ;  /* 0x000000c600ac7308 */ /* 0x000f300000000800 */
[----:B------:R3:W-:Y:S08]  /*10990*/  MUFU.EX2 R197, R161 ;  /* 0x000000a100c57308 */ /* 0x0007f00000000800 */
[----:B------:R-:W4:Y:S01]  /*109a0*/  MUFU.EX2 R173, R173 ;  /* 0x000000ad00ad7308 */ /* 0x000f220000000800 */
[----:B0-----:R-:W-:-:S07]  /*109b0*/  FADD.FTZ R159, R166, R159 ;  /* 0x0000009fa69f7221 */ /* 0x001fce0000010000 */
[----:B------:R-:W-:Y:S08]  /*109c0*/  MUFU.EX2 R178, R178 ;  /* 0x000000b200b27308 */ /* 0x000ff00000000800 */
[----:B------:R-:W-:Y:S08]  /*109d0*/  MUFU.EX2 R179, R179 ;  /* 0x000000b300b37308 */ /* 0x000ff00000000800 */
[----:B------:R-:W-:Y:S08]  /*109e0*/  MUFU.EX2 R182, R182 ;  /* 0x000000b600b67308 */ /* 0x000ff00000000800 */
[----:B------:R-:W-:Y:S08]  /*109f0*/  MUFU.EX2 R183, R183 ;  /* 0x000000b700b77308 */ /* 0x000ff00000000800 */
[----:B------:R-:W-:Y:S08]  /*10a00*/  MUFU.EX2 R176, R176 ;  /* 0x000000b000b07308 */ /* 0x000ff00000000800 */
[----:B------:R-:W0:Y:S08]  /*10a10*/  MUFU.EX2 R177, R177 ;  /* 0x000000b100b17308 */ /* 0x000e300000000800 */
[----:B------:R-:W-:Y:S08]  /*10a20*/  MUFU.EX2 R180, R180 ;  /* 0x000000b400b47308 */ /* 0x000ff00000000800 */
[----:B------:R-:W0:Y:S01]  /*10a30*/  MUFU.EX2 R181, R181 ;  /* 0x000000b500b57308 */ /* 0x000e220000000800 */
[----:B--2---:R-:W-:Y:S01]  /*10a40*/  FADD.FTZ R0, R202, R0 ;  /* 0x00000000ca007221 */ /* 0x004fe20000010000 */
[----:B------:R-:W-:-:S02]  /*10a50*/  IMAD R168, R22, 0x1000, R210 ;  /* 0x0000100016a87824 */ /* 0x000fc400078e02d2 */
[----:B---3--:R-:W-:Y:S01]  /*10a60*/  FADD.FTZ R161, R167, R159 ;  /* 0x0000009fa7a17221 */ /* 0x008fe20000010000 */
[----:B------:R-:W-:Y:S02]  /*10a70*/  IMAD.MOV.U32 R169, RZ, RZ, 0x40000040 ;  /* 0x40000040ffa97424 */ /* 0x000fe400078e00ff */
[----:B-----5:R-:W-:Y:S01]  /*10a80*/  FADD.FTZ R0, R199, R0 ;  /* 0x00000000c7007221 */ /* 0x020fe20000010000 */
[----:B------:R-:W-:Y:S01]  /*10a90*/  F2FP.BF16.F32.PACK_AB R157, R154, R162 ;  /* 0x000000a29a9d723e */ /* 0x000fe200000010ff */
[-C--:B------:R-:W-:Y:S01]  /*10aa0*/  FMUL.FTZ R26, R26, R171.reuse ;  /* 0x000000ab1a1a7220 */ /* 0x080fe20000410000 */
[----:B------:R-:W-:Y:S01]  /*10ab0*/  F2FP.BF16.F32.PACK_AB R152, R200, R152 ;  /* 0x00000098c898723e */ /* 0x000fe200000010ff */
[-C--:B------:R-:W-:Y:S01]  /*10ac0*/  FMUL.FTZ R27, R27, R171.reuse ;  /* 0x000000ab1b1b7220 */ /* 0x080fe20000410000 */
[----:B------:R-:W-:Y:S01]  /*10ad0*/  F2FP.BF16.F32.PACK_AB R154, R158, R156 ;  /* 0x0000009c9e9a723e */ /* 0x000fe200000010ff */
[----:B------:R-:W-:Y:S01]  /*10ae0*/  BAR.SYNC.DEFER_BLOCKING 0xf, 0x100 ;  /* 0x03c4000000007b1d */ /* 0x000fe20000010000 */
        /* <DEDUP_REMOVED lines=62> */
[----:B------:R-:W-:Y:S01]  /*10ed0*/  F2FP.BF16.F32.PACK_AB R159, R167, R166 ;  /* 0x000000a6a79f723e */ /* 0x000fe200000010ff */
[-C--:B------:R-:W-:Y:S01]  /*10ee0*/  FMUL.FTZ R24, R24, R163.reuse ;  /* 0x000000a318187220 */ /* 0x080fe20000410000 */
[----:B------:R-:W-:Y:S01]  /*10ef0*/  F2FP.BF16.F32.PACK_AB R156, R202, R160 ;  /* 0x000000a0ca9c723e */ /* 0x000fe200000010ff */
[----:B------:R-:W-:Y:S01]  /*10f00*/  FMUL.FTZ R25, R25, R163 ;  /* 0x000000a319197220 */ /* 0x000fe20000410000 */
[----:B-1----:R-:W-:Y:S01]  /*10f10*/  F2FP.BF16.F32.PACK_AB R158, R165, R199 ;  /* 0x000000c7a59e723e */ /* 0x002fe200000010ff */
        /* <DEDUP_REMOVED lines=62> */
[----:B------:R-:W-:Y:S01]  /*11300*/  FADD.FTZ R171, R170, R161 ;  /* 0x000000a1aaab7221 */ /* 0x000fe20000010000 */
[----:B------:R-:W-:Y:S01]  /*11310*/  R2UR UR6, R168 ;  /* 0x00000000a80672ca */ /* 0x000fe200000e0000 */
[----:B------:R-:W-:Y:S01]  /*11320*/  FADD.FTZ R0, R165, R0 ;  /* 0x00000000a5007221 */ /* 0x000fe20000010000 */
[----:B------:R-:W-:-:S02]  /*11330*/  R2UR UR7, R169 ;  /* 0x00000000a90772ca */ /* 0x000fc400000e0000 */
[----:B----4-:R-:W-:Y:S02]  /*11340*/  F2FP.BF16.F32.PACK_AB R161, R201, R170 ;  /* 0x000000aac9a1723e */ /* 0x010fe400000010ff */
[----:B------:R-:W-:Y:S02]  /*11350*/  F2FP.BF16.F32.PACK_AB R160, R172, R14 ;  /* 0x0000000eaca0723e */ /* 0x000fe400000010ff */
[----:B------:R-:W-:Y:S02]  /*11360*/  F2FP.BF16.F32.PACK_AB R162, R173, R197 ;  /* 0x000000c5ada2723e */ /* 0x000fe400000010ff */
[----:B------:R-:W-:Y:S02]  /*11370*/  F2FP.BF16.F32.PACK_AB R163, R175, R174 ;  /* 0x000000aeafa3723e */ /* 0x000fe400000010ff */
[----:B0-----:R-:W-:Y:S02]  /*11380*/  F2FP.BF16.F32.PACK_AB R164, R177, R176 ;  /* 0x000000b0b1a4723e */ /* 0x001fe400000010ff */
[----:B------:R-:W-:-:S02]  /*11390*/  F2FP.BF16.F32.PACK_AB R165, R179, R178 ;  /* 0x000000b2b3a5723e */ /* 0x000fc400000010ff */
[----:B------:R-:W-:Y:S02]  /*113a0*/  F2FP.BF16.F32.PACK_AB R166, R181, R180 ;  /* 0x000000b4b5a6723e */ /* 0x000fe400000010ff */
[----:B------:R-:W-:Y:S01]  /*113b0*/  F2FP.BF16.F32.PACK_AB R167, R183, R182 ;  /* 0x000000b6b7a7723e */ /* 0x000fe200000010ff */
[----:B------:R0:W-:Y:S04]  /*113c0*/  STSM.16.M88.4 [R227+0x36400], R152 ;  /* 0x03640098e3007844 */ /* 0x0001e80000000200 */
[----:B------:R1:W-:Y:S04]  /*113d0*/  STSM.16.M88.4 [R203], R156 ;  /* 0x0000009ccb007844 */ /* 0x0003e80000000200 */
[----:B------:R1:W-:Y:S04]  /*113e0*/  STSM.16.M88.4 [R228], R160 ;  /* 0x000000a0e4007844 */ /* 0x0003e80000000200 */
[----:B------:R1:W-:Y:S01]  /*113f0*/  STSM.16.M88.4 [R229], R164 ;  /* 0x000000a4e5007844 */ /* 0x0003e20000000200 */
[----:B------:R-:W-:-:S06]  /*11400*/  WARPGROUP.ARRIVE ;  /* 0x00000000000079c5 */ /* 0x000fcc0000000000 */
[----:B------:R-:W-:Y:S03]  /*11410*/  HGMMA.64x256x16.F32.BF16 R24, R152, gdesc[UR4].tnspB, R24, gsb0 ;  /* 0x43e0000498187df0 */ /* 0x000fe60008001818 */
[----:B------:R-:W-:Y:S02]  /*11420*/  WARPGROUP.DEPBAR.LE gsb0, 0x0 ;  /* 0x00008000000079c5 */ /* 0x000fe40000010000 */
[----:B0-----:R-:W-:Y:S02]  /*11430*/  VIADD R152, R168, 0x80 ;  /* 0x00000080a8987836 */ /* 0x001fe40000000000 */
[----:B------:R-:W-:-:S03]  /*11440*/  IMAD.MOV.U32 R153, RZ, RZ, 0x40000040 ;  /* 0x40000040ff997424 */ /* 0x000fc600078e00ff */
[----:B------:R-:W-:Y:S02]  /*11450*/  R2UR UR6, R152 ;  /* 0x00000000980672ca */ /* 0x000fe400000e0000 */
[----:B------:R-:W-:Y:S01]  /*11460*/  R2UR UR7, R153 ;  /* 0x00000000990772ca */ /* 0x000fe200000e0000 */
[----:B------:R-:W-:-:S15]  /*11470*/  WARPGROUP.ARRIVE ;  /* 0x00000000000079c5 */ /* 0x000fde0000000000 */
[----:B------:R-:W-:Y:S01]  /*11480*/  HGMMA.64x256x16.F32.BF16 R24, R156, gdesc[UR4].tnspB, R24, gsb0 ;  /* 0x43e000049c187df0 */ /* 0x000fe20008001818 */
[----:B------:R-:W-:Y:S02]  /*11490*/  VIADD R152, R168, 0x100 ;  /* 0x00000100a8987836 */ /* 0x000fe40000000000 */
[----:B------:R-:W-:-:S03]  /*114a0*/  IMAD.MOV.U32 R153, RZ, RZ, 0x40000040 ;  /* 0x40000040ff997424 */ /* 0x000fc600078e00ff */
[----:B------:R-:W-:Y:S02]  /*114b0*/  R2UR UR6, R152 ;  /* 0x00000000980672ca */ /* 0x000fe400000e0000 */
[----:B------:R-:W-:Y:S01]  /*114c0*/  R2UR UR7, R153 ;  /* 0x00000000990772ca */ /* 0x000fe200000e0000 */
[----:B------:R-:W-:Y:S02]  /*114d0*/  VIADD R168, R168, 0x180 ;  /* 0x00000180a8a87836 */ /* 0x000fe40000000000 */
[----:B------:R-:W-:Y:S01]  /*114e0*/  IMAD.MOV.U32 R169, RZ, RZ, 0x40000040 ;  /* 0x40000040ffa97424 */ /* 0x000fe200078e00ff */
[----:B------:R-:W-:Y:S02]  /*114f0*/  WARPGROUP.DEPBAR.LE gsb0, 0x0 ;  /* 0x00008000000079c5 */ /* 0x000fe40000010000 */
[----:B------:R-:W-:-:S14]  /*11500*/  WARPGROUP.ARRIVE ;  /* 0x00000000000079c5 */ /* 0x000fdc0000000000 */
[----:B------:R-:W-:Y:S01]  /*11510*/  HGMMA.64x256x16.F32.BF16 R24, R160, gdesc[UR4].tnspB, R24, gsb0 ;  /* 0x43e00004a0187df0 */ /* 0x000fe20008001818 */
[----:B------:R-:W-:Y:S02]  /*11520*/  R2UR UR6, R168 ;  /* 0x00000000a80672ca */ /* 0x000fe400000e0000 */
[----:B------:R-:W-:Y:S01]  /*11530*/  R2UR UR7, R169 ;  /* 0x00000000a90772ca */ /* 0x000fe200000e0000 */
[----:B------:R-:W-:Y:S01]  /*11540*/  FADD.FTZ R0, R14, R0 ;  /* 0x000000000e007221 */ /* 0x000fe20000010000 */
[----:B------:R-:W-:-:S03]  /*11550*/  FADD.FTZ R171, R201, R171 ;  /* 0x000000abc9ab7221 */ /* 0x000fc60000010000 */
[----:B------:R-:W-:Y:S01]  /*11560*/  FADD.FTZ R0, R172, R0 ;  /* 0x00000000ac007221 */ /* 0x000fe20000010000 */
[----:B------:R-:W-:-:S03]  /*11570*/  FADD.FTZ R171, R174, R171 ;  /* 0x000000abaeab7221 */ /* 0x000fc60000010000 */
[----:B------:R-:W-:Y:S01]  /*11580*/  FADD.FTZ R0, R197, R0 ;  /* 0x00000000c5007221 */ /* 0x000fe20000010000 */
[----:B------:R-:W-:Y:S01]  /*11590*/  FADD.FTZ R171, R175, R171 ;  /* 0x000000abafab7221 */ /* 0x000fe20000010000 */
[----:B------:R-:W-:Y:S02]  /*115a0*/  LOP3.LUT P0, RZ, R16, 0x80000, RZ, 0xc0, !PT ;  /* 0x0008000010ff7812 */ /* 0x000fe4000780c0ff */
        /* <DEDUP_REMOVED lines=9> */
[----:B------:R-:W-:Y:S02]  /*11640*/  WARPGROUP.DEPBAR.LE gsb0, 0x0 ;  /* 0x00008000000079c5 */ /* 0x000fe40000010000 */
[----:B------:R-:W-:-:S06]  /*11650*/  WARPGROUP.ARRIVE ;  /* 0x00000000000079c5 */ /* 0x000fcc0000000000 */
        /* <DEDUP_REMOVED lines=12> */
.L_x_8706:
        /* <DEDUP_REMOVED lines=10> */
.L_x_8694:
[----:B------:R-:W-:Y:S05]  /*117c0*/  BSYNC B1 ;  /* 0x0000000000017941 */ /* 0x000fea0003800000 */
.L_x_8693:
[----:B0-----:R-:W2:Y:S01]  /*117d0*/  LDL R21, [R1+0xc] ;  /* 0x00000c0001157983 */ /* 0x001ea20000100800 */
[----:B------:R-:W-:Y:S01]  /*117e0*/  BSSY B0, `(.L_x_8708) ;  /* 0x000032e000007945 */ /* 0x000fe20003800000 */
[----:B--2---:R-:W-:-:S13]  /*117f0*/  ISETP.GE.AND P1, PT, R20, R21, PT ;  /* 0x000000151400720c */ /* 0x004fda0003f26270 */
[----:B------:R-:W-:Y:S05]  /*11800*/  @!P1 BRA `(.L_x_8709) ;  /* 0x0000003000ac9947 */ /* 0x000fea0003800000 */
[----:B------:R-:W-:Y:S02]  /*11810*/  IMAD.MOV.U32 R197, RZ, RZ, R15 ;  /* 0x000000ffffc57224 */ /* 0x000fe400078e000f */
[----:B------:R-:W-:Y:S02]  /*11820*/  IMAD.MOV.U32 R199, RZ, RZ, R13 ;  /* 0x000000ffffc77224 */ /* 0x000fe400078e000d */
[----:B------:R-:W-:-:S07]  /*11830*/  IMAD.MOV.U32 R198, RZ, RZ, R22 ;  /* 0x000000ffffc67224 */ /* 0x000fce00078e0016 */
.L_x_8722:
[----:B------:R-:W-:-:S05]  /*11840*/  VIADD R22, R198, 0x1 ;  /* 0x00000001c6167836 */ /* 0x000fca0000000000 */
[----:B------:R-:W-:-:S04]  /*11850*/  ISETP.NE.AND P1, PT, R22, 0x2, PT ;  /* 0x000000021600780c */ /* 0x000fc80003f25270 */
[----:B------:R-:W-:Y:S02]  /*11860*/  SEL R12, RZ, 0x1, P1 ;  /* 0x00000001ff0c7807 */ /* 0x000fe40000800000 */
[----:B------:R-:W-:Y:S02]  /*11870*/  SEL R22, R22, RZ, P1 ;  /* 0x000000ff16167207 */ /* 0x000fe40000800000 */
[----:B------:R-:W-:Y:S01]  /*11880*/  LOP3.LUT R23, R23, R12, RZ, 0x3c, !PT ;  /* 0x0000000c17177212 */ /* 0x000fe200078e3cff */
[----:B------:R-:W-:Y:S06]  /*11890*/  @!P0 BRA `(.L_x_8710) ;  /* 0x0000000000048947 */ /* 0x000fec0003800000 */
[----:B------:R-:W-:Y:S01]  /*118a0*/  BPT.TRAP 0x1 ;  /* 0x000000040000795c */ /* 0x000fe20000300000 */
.L_x_8710:
[----:B------:R-:W-:Y:S01]  /*118b0*/  IMAD R21, R22, 0x8, R17 ;  /* 0x0000000816157824 */ /* 0x000fe200078e0211 */
[----:B------:R-:W-:-:S04]  /*118c0*/  SHF.L.U32 R15, R23, 0x1f, RZ ;  /* 0x0000001f170f7819 */ /* 0x000fc800000006ff */
[----:B------:R0:W1:Y:S01]  /*118d0*/  SYNCS.PHASECHK.TRANS64.TRYWAIT P1, [R21+URZ+0x38830], R15 ;  /* 0x0388300f150075a7 */ /* 0x000062000802017f */
[----:B------:R-:W-:Y:S05]  /*118e0*/  @!P0 BRA `(.L_x_8711) ;  /* 0x0000000000048947 */ /* 0x000fea0003800000 */
[----:B------:R-:W-:Y:S01]  /*118f0*/  BPT.TRAP 0x1 ;  /* 0x000000040000795c */ /* 0x000fe20000300000 */
.L_x_8711:
[----:B------:R-:W-:Y:S01]  /*11900*/  BSSY B1, `(.L_x_8712) ;  /* 0x0000006000017945 */ /* 0x000fe20003800000 */
[----:B------:R-:W-:Y:S02]  /*11910*/  IMAD R154, R22, 0x200, R206 ;  /* 0x00000200169a7824 */ /* 0x000fe400078e02ce */
[----:B------:R-:W-:Y:S01]  /*11920*/  IMAD.MOV.U32 R155, RZ, RZ, 0x40000040 ;  /* 0x40000040ff9b7424 */ /* 0x000fe200078e00ff */
[----:B-1----:R-:W-:Y:S06]  /*11930*/  @P1 BRA `(.L_x_8713) ;  /* 0x0000000000081947 */ /* 0x002fec0003800000 */
[----:B------:R-:W1:Y:S02]  /*11940*/  SYNCS.PHASECHK.TRANS64.TRYWAIT P1, [R21+URZ+0x38830], R15 ;  /* 0x0388300f150075a7 */ /* 0x000e64000802017f */
[----:B-1----:R-:W-:Y:S05]  /*11950*/  @!P1 BRA `(.L_x_8714) ;  /* 0x0000012c00649947 */ /* 0x002fea0003800000 */
.L_x_8713:
[----:B------:R-:W-:Y:S05]  /*11960*/  BSYNC B1 ;  /* 0x0000000000017941 */ /* 0x000fea0003800000 */
.L_x_8712:
        /* <DEDUP_REMOVED lines=36> */
.L_x_8715:
[----:B------:R2:W3:Y:S01]  /*11bb0*/  SYNCS.PHASECHK.TRANS64.TRYWAIT P1, [R21+URZ+0x38850], R15 ;  /* 0x0388500f150075a7 */ /* 0x0004e2000802017f */
[----:B------:R-:W-:Y:S05]  /*11bc0*/  @!P0 BRA `(.L_x_8716) ;  /* 0x0000000000048947 */ /* 0x000fea0003800000 */
[----:B------:R-:W-:Y:S01]  /*11bd0*/  BPT.TRAP 0x1 ;  /* 0x000000040000795c */ /* 0x000fe20000300000 */
.L_x_8716:
[----:B------:R-:W-:Y:S04]  /*11be0*/  BSSY B1, `(.L_x_8717) ;  /* 0x0000004000017945 */ /* 0x000fe80003800000 */
[----:B---3--:R-:W-:Y:S05]  /*11bf0*/  @P1 BRA `(.L_x_8718) ;  /* 0x0000000000081947 */ /* 0x008fea0003800000 */
[----:B------:R-:W3:Y:S02]  /*11c00*/  SYNCS.PHASECHK.TRANS64.TRYWAIT P1, [R21+URZ+0x38850], R15 ;  /* 0x0388500f150075a7 */ /* 0x000ee4000802017f */
[----:B---3--:R-:W-:Y:S05]  /*11c10*/  @!P1 BRA `(.L_x_8719) ;  /* 0x0000012800c89947 */ /* 0x008fea0003800000 */
.L_x_8718:
[----:B------:R-:W-:Y:S05]  /*11c20*/  BSYNC B1 ;  /* 0x0000000000017941 */ /* 0x000fea0003800000 */
.L_x_8717:
        /* <DEDUP_REMOVED lines=392> */
.L_x_8720:
[----:B------:R-:W-:Y:S01]  /*134b0*/  FMNMX.FTZ R12, R152, R199, !PT ;  /* 0x000000c7980c7209 */ /* 0x000fe20007810000 */
[----:B------:R-:W2:Y:S01]  /*134c0*/  LDL R211, [R1] ;  /* 0x0000000001d37983 */ /* 0x000ea20000100800 */
        /* <DEDUP_REMOVED lines=41> */
[----:B------:R-:W-:-:S03]  /*13760*/  FFMA.FTZ R208, R181, R12, -R208 ;  /* 0x0000000cb5d07223 */ /* 0x000fc600000108d0 */
[----:B------:R-:W1:Y:S08]  /*13770*/  MUFU.EX2 R152, R152 ;  /* 0x0000009800987308 */ /* 0x000e700000000800 */
        /* <DEDUP_REMOVED lines=8> */
[----:B------:R0:W-:Y:S01]  /*13800*/  MUFU.EX2 R176, R168 ;  /* 0x000000a800b07308 */ /* 0x0001e20000000800 */
[----:B-1----:R-:W-:Y:S01]  /*13810*/  FFMA.FTZ R202, R153, R0, R152 ;  /* 0x0000000099ca7223 */ /* 0x002fe20000010098 */
[----:B------:R-:W-:Y:S01]  /*13820*/  VIADD R0, R21, 0x38840 ;  /* 0x0003884015007836 */ /* 0x000fe20000000000 */
[----:B------:R-:W-:Y:S01]  /*13830*/  F2FP.BF16.F32.PACK_AB R152, R157, R152 ;  /* 0x000000989d98723e */ /* 0x000fe200000010ff */
[-C--:B------:R-:W-:Y:S01]  /*13840*/  FMUL.FTZ R37, R37, R153.reuse ;  /* 0x0000009925257220 */ /* 0x080fe20000410000 */
[----:B------:R-:W-:Y:S01]  /*13850*/  FADD.FTZ R202, R157, R202 ;  /* 0x000000ca9dca7221 */ /* 0x000fe20000010000 */
[----:B------:R-:W-:Y:S01]  /*13860*/  FMUL.FTZ R40, R40, R153 ;  /* 0x0000009928287220 */ /* 0x000fe20000410000 */
[----:B------:R-:W-:Y:S01]  /*13870*/  PRMT R0, R190, 0x654, R0 ;  /* 0x00000654be007816 */ /* 0x000fe20000000000 */
[----:B------:R-:W-:Y:S01]  /*13880*/  MUFU.EX2 R201, R201 ;  /* 0x000000c900c97308 */ /* 0x000fe20000000800 */
[----:B0-----:R-:W-:-:S02]  /*13890*/  @!P1 IMAD R168, R198, 0x40, R193 ;  /* 0x00000040c6a89824 */ /* 0x001fc400078e02c1 */
[-C--:B------:R-:W-:Y:S01]  /*138a0*/  FMUL.FTZ R41, R41, R153.reuse ;  /* 0x0000009929297220 */ /* 0x080fe20000410000 */
[----:B------:R0:W-:Y:S01]  /*138b0*/  SYNCS.ARRIVE.TRANS64.RED.A1T0 RZ, [R0+URZ], RZ ;  /* 0x000000ff00ff79a7 */ /* 0x0001e2000810043f */
[-C--:B------:R-:W-:Y:S01]  /*138c0*/  FMUL.FTZ R44, R44, R153.reuse ;  /* 0x000000992c2c7220 */ /* 0x080fe20000410000 */
[----:B------:R-:W-:Y:S02]  /*138d0*/  @!P1 IMAD R168, R168, 0x4, R17 ;  /* 0x00000004a8a89824 */ /* 0x000fe400078e0211 */
[-C--:B------:R-:W-:Y:S01]  /*138e0*/  FMUL.FTZ R45, R45, R153.reuse ;  /* 0x000000992d2d7220 */ /* 0x080fe20000410000 */
[-C--:B------:R-:W-:Y:S01]  /*138f0*/  FMUL.FTZ R48, R48, R153.reuse ;  /* 0x0000009930307220 */ /* 0x080fe20000410000 */
[----:B------:R-:W-:Y:S01]  /*13900*/  MUFU.EX2 R200, R200 ;  /* 0x000000c800c87308 */ /* 0x000fe20000000800 */
[----:B------:R-:W-:Y:S01]  /*13910*/  FMUL.FTZ R49, R49, R153 ;  /* 0x0000009931317220 */ /* 0x000fe20000410000 */
[----:B------:R-:W-:Y:S01]  /*13920*/  @!P1 STS [R168+0x38400], R153 ;  /* 0x03840099a8009388 */ /* 0x000fe20000000800 */
[----:B0-----:R-:W-:Y:S01]  /*13930*/  FMNMX.FTZ R0, R154, R197, !PT ;  /* 0x000000c59a007209 */ /* 0x001fe20007810000 */
        /* <DEDUP_REMOVED lines=74> */
[----:B------:R-:W-:-:S04]  /*13de0*/  FADD.FTZ R0, -R15, R197 ;  /* 0x000000c50f007221 */ /* 0x000fc80000010100 */
[----:B------:R-:W-:-:S04]  /*13df0*/  FMUL.FTZ R0, R0, R12 ;  /* 0x0000000c00007220 */ /* 0x000fc80000410000 */
[----:B------:R-:W0:Y:S08]  /*13e00*/  MUFU.EX2 R157, R0 ;  /* 0x00000000009d7308 */ /* 0x000e300000000800 */
[----:B------:R-:W-:Y:S08]  /*13e10*/  MUFU.EX2 R0, R161 ;  /* 0x000000a100007308 */ /* 0x000ff00000000800 */
[----:B------:R-:W-:Y:S01]  /*13e20*/  MUFU.EX2 R161, R164 ;  /* 0x000000a400a17308 */ /* 0x000fe20000000800 */
[----:B0-----:R0:W-:Y:S01]  /*13e30*/  @!P1 STS [R168+0x38420], R157 ;  /* 0x0384209da8009388 */ /* 0x0011e20000000800 */
[-C--:B------:R-:W-:Y:S01]  /*13e40*/  FMUL.FTZ R26, R26, R157.reuse ;  /* 0x0000009d1a1a7220 */ /* 0x080fe20000410000 */
[-C--:B------:R-:W-:Y:S01]  /*13e50*/  FMUL.FTZ R27, R27, R157.reuse ;  /* 0x0000009d1b1b7220 */ /* 0x080fe20000410000 */
[-C--:B------:R-:W-:Y:S01]  /*13e60*/  FMUL.FTZ R30, R30, R157.reuse ;  /* 0x0000009d1e1e7220 */ /* 0x080fe20000410000 */
[-C--:B------:R-:W-:Y:S01]  /*13e70*/  FMUL.FTZ R31, R31, R157.reuse ;  /* 0x0000009d1f1f7220 */ /* 0x080fe20000410000 */
[-C--:B------:R-:W-:Y:S01]  /*13e80*/  FMUL.FTZ R34, R34, R157.reuse ;  /* 0x0000009d22227220 */ /* 0x080fe20000410000 */
[-C--:B------:R-:W-:Y:S01]  /*13e90*/  FMUL.FTZ R35, R35, R157.reuse ;  /* 0x0000009d23237220 */ /* 0x080fe20000410000 */
[----:B------:R1:W-:Y:S01]  /*13ea0*/  MUFU.EX2 R164, R177 ;  /* 0x000000b100a47308 */ /* 0x0003e20000000800 */
[-C--:B------:R-:W-:Y:S01]  /*13eb0*/  FMUL.FTZ R38, R38, R157.reuse ;  /* 0x0000009d26267220 */ /* 0x080fe20000410000 */
[-C--:B------:R-:W-:Y:S01]  /*13ec0*/  FMUL.FTZ R39, R39, R157.reuse ;  /* 0x0000009d27277220 */ /* 0x080fe20000410000 */
[-C--:B0-----:R-:W-:Y:S01]  /*13ed0*/  FMUL.FTZ R168, R15, R12.reuse ;  /* 0x0000000c0fa87220 */ /* 0x081fe20000410000 */
[-C--:B------:R-:W-:Y:S01]  /*13ee0*/  FMUL.FTZ R42, R42, R157.reuse ;  /* 0x0000009d2a2a7220 */ /* 0x080fe20000410000 */
[-C--:B------:R-:W-:Y:S01]  /*13ef0*/  FMUL.FTZ R43, R43, R157.reuse ;  /* 0x0000009d2b2b7220 */ /* 0x080fe20000410000 */
[----:B------:R-:W-:Y:S01]  /*13f00*/  FMUL.FTZ R46, R46, R157 ;  /* 0x0000009d2e2e7220 */ /* 0x000fe20000410000 */
[-CC-:B------:R-:W-:Y:S01]  /*13f10*/  FFMA.FTZ R169, R154, R12.reuse, -R168.reuse ;  /* 0x0000000c9aa97223 */ /* 0x180fe200000108a8 */
[-CC-:B------:R-:W-:Y:S01]  /*13f20*/  FFMA.FTZ R198, R159, R12.reuse, -R168.reuse ;  /* 0x0000000c9fc67223 */ /* 0x180fe200000108a8 */
[-CC-:B------:R-:W-:Y:S01]  /*13f30*/  FFMA.FTZ R172, R155, R12.reuse, -R168.reuse ;  /* 0x0000000c9bac7223 */ /* 0x180fe200000108a8 */
[-CC-:B-1----:R-:W-:Y:S01]  /*13f40*/  FFMA.FTZ R177, R167, R12.reuse, -R168.reuse ;  /* 0x0000000ca7b17223 */ /* 0x182fe200000108a8 */
        /* <DEDUP_REMOVED lines=8> */
[----:B------:R3:W4:Y:S01]  /*13fd0*/  MUFU.EX2 R155, R173 ;  /* 0x000000ad009b7308 */ /* 0x0007220000000800 */
[----:B0-----:R-:W-:-:S02]  /*13fe0*/  IMAD.MOV.U32 R169, RZ, RZ, 0x40000040 ;  /* 0x40000040ffa97424 */ /* 0x001fc400078e00ff */
[-CC-:B------:R-:W-:Y:S01]  /*13ff0*/  FFMA.FTZ R162, R175, R12.reuse, -R168.reuse ;  /* 0x0000000cafa27223 */ /* 0x180fe200000108a8 */
[-CC-:B------:R-:W-:Y:S01]  /*14000*/  FFMA.FTZ R163, R178, R12.reuse, -R168.reuse ;  /* 0x0000000cb2a37223 */ /* 0x180fe200000108a8 */
[-C--:B------:R-:W-:Y:S01]  /*14010*/  FFMA.FTZ R167, R179, R12.reuse, -R168 ;  /* 0x0000000cb3a77223 */ /* 0x080fe200000108a8 */
[----:B------:R-:W-:Y:S01]  /*14020*/  FMUL.FTZ R47, R47, R157 ;  /* 0x0000009d2f2f7220 */ /* 0x000fe20000410000 */
[----:B------:R-:W-:Y:S01]  /*14030*/  R2UR UR7, R169 ;  /* 0x00000000a90772ca */ /* 0x000fe200000e0000 */
[----:B------:R-:W-:Y:S01]  /*14040*/  FADD.FTZ R169, R201, R202 ;  /* 0x000000cac9a97221 */ /* 0x000fe20000010000 */
[----:B------:R-:W-:Y:S01]  /*14050*/  MUFU.EX2 R166, R208 ;  /* 0x000000d000a67308 */ /* 0x000fe20000000800 */
[-CC-:B---3--:R-:W-:Y:S01]  /*14060*/  FFMA.FTZ R173, R158, R12.reuse, -R168.reuse ;  /* 0x0000000c9ead7223 */ /* 0x188fe200000108a8 */
[----:B------:R-:W-:Y:S01]  /*14070*/  FFMA.FTZ R158, R174, R12, -R168 ;  /* 0x0000000cae9e7223 */ /* 0x000fe200000108a8 */
[----:B------:R-:W-:Y:S01]  /*14080*/  FADD.FTZ R169, R200, R169 ;  /* 0x000000a9c8a97221 */ /* 0x000fe20000010000 */
[----:B------:R-:W-:-:S02]  /*14090*/  IMAD R168, R22, 0x1000, R210 ;  /* 0x0000100016a87824 */ /* 0x000fc400078e02d2 */
[----:B-1----:R-:W-:Y:S01]  /*140a0*/  FFMA.FTZ R14, R157, R14, R159 ;  /* 0x0000000e9d0e7223 */ /* 0x002fe2000001009f */
[-C--:B------:R-:W-:Y:S01]  /*140b0*/  FMUL.FTZ R50, R50, R157.reuse ;  /* 0x0000009d32327220 */ /* 0x080fe20000410000 */
[----:B------:R-:W-:Y:S01]  /*140c0*/  FADD.FTZ R169, R180, R169 ;  /* 0x000000a9b4a97221 */ /* 0x000fe20000010000 */
[----:B------:R-:W0:Y:S01]  /*140d0*/  MUFU.EX2 R170, R172 ;  /* 0x000000ac00aa7308 */ /* 0x000e220000000800 */
[-C--:B------:R-:W-:Y:S01]  /*140e0*/  FMUL.FTZ R51, R51, R157.reuse ;  /* 0x0000009d33337220 */ /* 0x080fe20000410000 */
        /* <DEDUP_REMOVED lines=12> */
[-C--:B------:R-:W-:Y:S01]  /*141b0*/  FMUL.FTZ R67, R67, R157.reuse ;  /* 0x0000009d43437220 */ /* 0x080fe20000410000 */
[----:B------:R-:W-:Y:S01]  /*141c0*/  FADD.FTZ R169, R176, R169 ;  /* 0x000000a9b0a97221 */ /* 0x000fe20000010000 */
[----:B------:R-:W-:Y:S01]  /*141d0*/  MUFU.EX2 R172, R198 ;  /* 0x000000c600ac7308 */ /* 0x000fe20000000800 */
[-C--:B------:R-:W-:Y:S01]  /*141e0*/  FMUL.FTZ R70, R70, R157.reuse ;  /* 0x0000009d46467220 */ /* 0x080fe20000410000 */
[-C--:B------:R-:W-:Y:S01]  /*141f0*/  FMUL.FTZ R71, R71, R157.reuse ;  /* 0x0000009d47477220 */ /* 0x080fe20000410000 */
        /* <DEDUP_REMOVED lines=14> */
[----:B-1----:R-:W-:Y:S01]  /*142e0*/  F2FP.BF16.F32.PACK_AB R158, R181, R199 ;  /* 0x000000c7b59e723e */ /* 0x002fe200000010ff */
[-C--:B------:R-:W-:Y:S01]  /*142f0*/  FMUL.FTZ R87, R87, R157.reuse ;  /* 0x0000009d57577220 */ /* 0x080fe20000410000 */
[----:B------:R-:W-:Y:S01]  /*14300*/  FADD.FTZ R169, R164, R169 ;  /* 0x000000a9a4a97221 */ /* 0x000fe20000010000 */
[-C--:B------:R-:W-:Y:S01]  /*14310*/  FMUL.FTZ R90, R90, R157.reuse ;  /* 0x0000009d5a5a7220 */ /* 0x080fe20000410000 */
[-C--:B------:R-:W-:Y:S01]  /*14320*/  FMUL.FTZ R91, R91, R157.reuse ;  /* 0x0000009d5b5b7220 */ /* 0x080fe20000410000 */
[-C--:B------:R-:W-:Y:S01]  /*14330*/  FMUL.FTZ R94, R94, R157.reuse ;  /* 0x0000009d5e5e7220 */ /* 0x080fe20000410000 */
[----:B----4-:R-:W-:Y:S01]  /*14340*/  FADD.FTZ R169, R155, R169 ;  /* 0x000000a99ba97221 */ /* 0x010fe20000010000 */
        /* <DEDUP_REMOVED lines=27> */
[-C--:B------:R-:W-:Y:S01]  /*14500*/  FMUL.FTZ R142, R142, R157.reuse ;  /* 0x0000009d8e8e7220 */ /* 0x080fe20000410000 */
[-C--:B------:R-:W-:Y:S01]  /*14510*/  FMUL.FTZ R143, R143, R157.reuse ;  /* 0x0000009d8f8f7220 */ /* 0x080fe20000410000 */
[-C--:B------:R-:W-:Y:S01]  /*14520*/  FMUL.FTZ R146, R146, R157.reuse ;  /* 0x0000009d92927220 */ /* 0x080fe20000410000 */
[-C--:B------:R-:W-:Y:S01]  /*14530*/  FMUL.FTZ R147, R147, R157.reuse ;  /* 0x0000009d93937220 */ /* 0x080fe20000410000 */
[----:B------:R-:W-:Y:S01]  /*14540*/  FMUL.FTZ R150, R150, R157 ;  /* 0x0000009d96967220 */ /* 0x000fe20000410000 */
[----:B------:R-:W5:Y:S01]  /*14550*/  MUFU.EX2 R179, R197 ;  /* 0x000000c500b37308 */ /* 0x000f620000000800 */
[----:B----4-:R-:W-:Y:S01]  /*14560*/  F2FP.BF16.F32.PACK_AB R154, R200, R201 ;  /* 0x000000c9c89a723e */ /* 0x010fe200000010ff */
[----:B------:R-:W-:Y:S01]  /*14570*/  FMUL.FTZ R151, R151, R157 ;  /* 0x0000009d97977220 */ /* 0x000fe20000410000 */
[C---:B0-----:R-:W-:Y:S01]  /*14580*/  F2FP.BF16.F32.PACK_AB R153, R170.reuse, R159 ;  /* 0x0000009faa99723e */ /* 0x041fe200000010ff */
[----:B------:R-:W-:Y:S01]  /*14590*/  FADD.FTZ R14, R170, R14 ;  /* 0x0000000eaa0e7221 */ /* 0x000fe20000010000 */
[----:B------:R-:W-:-:S02]  /*145a0*/  F2FP.BF16.F32.PACK_AB R164, R164, R161 ;  /* 0x000000a1a4a4723e */ /* 0x000fc400000010ff */
[----:B-1----:R-:W-:Y:S01]  /*145b0*/  F2FP.BF16.F32.PACK_AB R157, R174, R173 ;  /* 0x000000adae9d723e */ /* 0x002fe200000010ff */
[----:B------:R0:W1:Y:S01]  /*145c0*/  MUFU.EX2 R181, R162 ;  /* 0x000000a200b57308 */ /* 0x0000620000000800 */
[----:B---3--:R-:W-:Y:S01]  /*145d0*/  F2FP.BF16.F32.PACK_AB R159, R177, R175 ;  /* 0x000000afb19f723e */ /* 0x008fe200000010ff */
[----:B------:R-:W-:Y:S01]  /*145e0*/  FADD.FTZ R14, R171, R14 ;  /* 0x0000000eab0e7221 */ /* 0x000fe20000010000 */
[----:B------:R-:W-:-:S03]  /*145f0*/  R2UR UR6, R168 ;  /* 0x00000000a80672ca */ /* 0x000fc600000e0000 */
[----:B------:R-:W-:Y:S02]  /*14600*/  FADD.FTZ R14, R172, R14 ;  /* 0x0000000eac0e7221 */ /* 0x000fe40000010000 */
[----:B------:R1:W-:Y:S01]  /*14610*/  MUFU.EX2 R176, R163 ;  /* 0x000000a300b07308 */ /* 0x0003e20000000800 */
[----:B0-----:R-:W-:Y:S01]  /*14620*/  F2FP.BF16.F32.PACK_AB R162, R0, R165 ;  /* 0x000000a500a2723e */ /* 0x001fe200000010ff */
[C---:B------:R-:W-:Y:S01]  /*14630*/  FADD.FTZ R0, R166.reuse, R169 ;  /* 0x000000a9a6007221 */ /* 0x040fe20000010000 */
[----:B------:R-:W-:Y:S01]  /*14640*/  F2FP.BF16.F32.PACK_AB R166, R166, R155 ;  /* 0x0000009ba6a6723e */ /* 0x000fe200000010ff */
[----:B------:R-:W-:Y:S01]  /*14650*/  IMAD.MOV.U32 R169, RZ, RZ, 0x40000040 ;  /* 0x40000040ffa97424 */ /* 0x000fe200078e00ff */
[----:B------:R-:W-:Y:S01]  /*14660*/  F2FP.BF16.F32.PACK_AB R155, R172, R171 ;  /* 0x000000abac9b723e */ /* 0x000fe200000010ff */
[----:B------:R-:W-:Y:S01]  /*14670*/  BAR.SYNC.DEFER_BLOCKING 0xf, 0x100 ;  /* 0x03c4000000007b1d */ /* 0x000fe20000010000 */
[----:B-----5:R-:W-:Y:S01]  /*14680*/  F2FP.BF16.F32.PACK_AB R161, R179, R178 ;  /* 0x000000b2b3a1723e */ /* 0x020fe200000010ff */
[----:B------:R-:W-:Y:S01]  /*14690*/  FADD.FTZ R14, R173, R14 ;  /* 0x0000000ead0e7221 */ /* 0x000fe20000010000 */
[----:B-1----:R-:W-:-:S03]  /*146a0*/  F2FP.BF16.F32.PACK_AB R163, R181, R180 ;  /* 0x000000b4b5a3723e */ /* 0x002fc600000010ff */
        /* <DEDUP_REMOVED lines=10> */
[----:B--2---:R2:W-:Y:S01]  /*14750*/  STSM.16.M88.4 [R211], R156 ;  /* 0x0000009cd3007844 */ /* 0x0045e20000000200 */
        /* <DEDUP_REMOVED lines=44> */
.L_x_8721:
[----:B------:R-:W2:Y:S01]  /*14a20*/  LDL R152, [R1+0xc] ;  /* 0x00000c0001987983 */ /* 0x000ea20000100800 */
[----:B------:R-:W-:Y:S02]  /*14a30*/  VIADD R21, R21, 0x38860 ;  /* 0x0003886015157836 */ /* 0x000fe40000000000 */
[----:B------:R-:W-:Y:S02]  /*14a40*/  IMAD.MOV.U32 R197, RZ, RZ, R15 ;  /* 0x000000ffffc57224 */ /* 0x000fe400078e000f */
[----:B------:R-:W-:Y:S01]  /*14a50*/  IMAD.MOV.U32 R199, RZ, RZ, R13 ;  /* 0x000000ffffc77224 */ /* 0x000fe200078e000d */
[----:B------:R-:W-:Y:S01]  /*14a60*/  PRMT R21, R190, 0x654, R21 ;  /* 0x00000654be157816 */ /* 0x000fe20000000015 */
[----:B------:R-:W-:-:S03]  /*14a70*/  IMAD.MOV.U32 R198, RZ, RZ, R22 ;  /* 0x000000ffffc67224 */ /* 0x000fc600078e0016 */
[----:B------:R0:W-:Y:S01]  /*14a80*/  SYNCS.ARRIVE.TRANS64.RED.A1T0 RZ, [R21+URZ], RZ ;  /* 0x000000ff15ff79a7 */ /* 0x0001e2000810043f */
[C---:B--2---:R-:W-:Y:S01]  /*14a90*/  ISETP.GT.AND P1, PT, R20.reuse, R152, PT ;  /* 0x000000981400720c */ /* 0x044fe20003f24270 */
[----:B------:R-:W-:-:S12]  /*14aa0*/  VIADD R20, R20, 0xffffffff ;  /* 0xffffffff14147836 */ /* 0x000fd80000000000 */
[----:B0-----:R-:W-:Y:S05]  /*14ab0*/  @P1 BRA `(.L_x_8722) ;  /* 0xffffffcc00601947 */ /* 0x001fea000383ffff */
.L_x_8709:
[----:B------:R-:W-:Y:S05]  /*14ac0*/  BSYNC B0 ;  /* 0x0000000000007941 */ /* 0x000fea0003800000 */
.L_x_8708:
[----:B------:R-:W2:Y:S01]  /*14ad0*/  LDL.LU R21, [R1+0x68] ;  /* 0x0000680001157983 */ /* 0x000ea20000300800 */
        /* <DEDUP_REMOVED lines=24> */
[-C--:B------:R-:W-:Y:S01]  /*14c60*/  FMUL.FTZ R44, R44, R2.reuse ;  /* 0x000000022c2c7220 */ /* 0x080fe20000410000 */
        /* <DEDUP_REMOVED lines=141> */
[----:B--2---:R-:W-:-:S05]  /*15540*/  VIADD R21, R21, 0x1 ;  /* 0x0000000115157836 */ /* 0x004fca0000000000 */
[----:B------:R3:W-:Y:S03]  /*15550*/  STL [R1+0x68], R21 ;  /* 0x0000681501007387 */ /* 0x0007e60000100800 */
.L_x_8640:
[----:B------:R-:W-:Y:S05]  /*15560*/  BSYNC B7 ;  /* 0x0000000000077941 */ /* 0x000fea0003800000 */
.L_x_8636:
[----:B------:R-:W4:Y:S08]  /*15570*/  S2UR UR4, SR_CgaCtaId ;  /* 0x00000000000479c3 */ /* 0x000f300000008800 */
[----:B------:R-:W-:Y:S01]  /*15580*/  BAR.SYNC.DEFER_BLOCKING 0x5, 0x180 ;  /* 0x0146000000007b1d */ /* 0x000fe20000010000 */
[----:B------:R-:W-:-:S05]  /*15590*/  MOV R17, 0x400 ;  /* 0x0000040000117802 */ /* 0x000fca0000000f00 */
[----:B------:R-:W-:Y:S01]  /*155a0*/  BSSY B0, `(.L_x_8723) ;  /* 0x00004ed000007945 */ /* 0x000fe20003800000 */
[----:B----4-:R-:W-:-:S05]  /*155b0*/  IMAD.U32 R190, RZ, RZ, UR4 ;  /* 0x00000004ffbe7e24 */ /* 0x010fca000f8e00ff */
[----:B------:R-:W-:-:S05]  /*155c0*/  LEA R17, R190, R17, 0x18 ;  /* 0x00000011be117211 */ /* 0x000fca00078ec0ff */
[----:B------:R4:W0:Y:S01]  /*155d0*/  LDS.128 R4, [R17+0x388d0] ;  /* 0x0388d00011047984 */ /* 0x0008220000000c00 */
[----:B------:R-:W-:Y:S06]  /*155e0*/  BAR.ARV 0x4, 0x180 ;  /* 0x0106000000007b1d */ /* 0x000fec0000002000 */
[----:B------:R-:W-:Y:S05]  /*155f0*/  @P0 BRA `(.L_x_8724) ;  /* 0x0000003c00940947 */ /* 0x000fea0003800000 */
[----:B-----5:R-:W4:Y:S01]  /*15600*/  LDL R2, [R1+0x84] ;  /* 0x0000840001027983 */ /* 0x020f220000100800 */
[----:B------:R-:W3:Y:S01]  /*15610*/  S2R R0, SR_SWINHI ;  /* 0x0000000000007919 */ /* 0x000ee20000002f00 */
[----:B-12---:R-:W-:Y:S01]  /*15620*/  F2FP.BF16.F32.PACK_AB R10, R29, R28 ;  /* 0x0000001c1d0a723e */ /* 0x006fe200000010ff */
[----:B------:R-:W-:Y:S01]  /*15630*/  ULDC.64 UR6, c[0x0][0xd00] ;  /* 0x0003400000067ab9 */ /* 0x000fe20000000a00 */
[----:B0-----:R-:W-:Y:S01]  /*15640*/  F2FP.BF16.F32.PACK_AB R11, R31, R30 ;  /* 0x0000001e1f0b723e */ /* 0x001fe200000010ff */
[----:B------:R-:W2:Y:S01]  /*15650*/  LDL.LU R154, [R1+0x5c] ;  /* 0x00005c00019a7983 */ /* 0x000ea20000300800 */
[----:B------:R-:W-:Y:S01]  /*15660*/  F2FP.BF16.F32.PACK_AB R12, R33, R32 ;  /* 0x00000020210c723e */ /* 0x000fe200000010ff */
[----:B------:R-:W-:Y:S01]  /*15670*/  ULDC.64 UR4, c[0x0][0xd08] ;  /* 0x0003420000047ab9 */ /* 0x000fe20000000a00 */
[----:B------:R-:W-:Y:S01]  /*15680*/  F2FP.BF16.F32.PACK_AB R13, R35, R34 ;  /* 0x00000022230d723e */ /* 0x000fe200000010ff */
[----:B------:R-:W2:Y:S01]  /*15690*/  LDL.LU R4, [R1+0x60] ;  /* 0x0000600001047983 */ /* 0x000ea20000300800 */
[----:B------:R-:W-:-:S02]  /*156a0*/  MOV R20, R17 ;  /* 0x0000001100147202 */ /* 0x000fc40000000f00 */
[----:B---3--:R-:W-:Y:S02]  /*156b0*/  MOV R21, R0 ;  /* 0x0000000000157202 */ /* 0x008fe40000000f00 */
        /* <DEDUP_REMOVED lines=158> */
[----:B------:R-:W-:Y:S02]  /*160a0*/  F2FP.BF16.F32.PACK_AB R8, R137, R136 ;  /* 0x000000888908723e */ /* 0x000fe400000010ff */
[----:B------:R-:W-:Y:S02]  /*160b0*/  F2FP.BF16.F32.PACK_AB R9, R139, R138 ;  /* 0x0000008a8b09723e */ /* 0x000fe400000010ff */
[----:B------:R-:W-:-:S02]  /*160c0*/  F2FP.BF16.F32.PACK_AB R10, R141, R140 ;  /* 0x0000008c8d0a723e */ /* 0x000fc400000010ff */
[----:B------:R-:W-:-:S05]  /*160d0*/  F2FP.BF16.F32.PACK_AB R11, R143, R142 ;  /* 0x0000008e8f0b723e */ /* 0x000fca00000010ff */
[----:B------:R0:W-:Y:S01]  /*160e0*/  STSM.16.M88.4 [R2], R8 ;  /* 0x0000000802007844 */ /* 0x0001e20000000200 */
[----:B------:R-:W-:Y:S01]  /*160f0*/  IMAD.X R3, RZ, RZ, R3, P0 ;  /* 0x000000ffff037224 */ /* 0x000fe200000e0603 */
[----:B------:R-:W-:Y:S02]  /*16100*/  F2FP.BF16.F32.PACK_AB R12, R145, R144 ;  /* 0x00000090910c723e */ /* 0x000fe400000010ff */
[----:B------:R-:W-:Y:S02]  /*16110*/  F2FP.BF16.F32.PACK_AB R13, R147, R146 ;  /* 0x00000092930d723e */ /* 0x000fe400000010ff */
[----:B0-----:R-:W-:-:S04]  /*16120*/  LOP3.LUT R2, R0, 0x380, RZ, 0xc0, !PT ;  /* 0x0000038000027812 */ /* 0x001fc800078ec0ff */
[----:B------:R-:W-:-:S04]  /*16130*/  SHF.R.U64 R2, R2, 0x3, RZ ;  /* 0x0000000302027819 */ /* 0x000fc800000012ff */
[----:B------:R-:W-:Y:S02]  /*16140*/  LOP3.LUT R2, R2, R0, RZ, 0x3c, !PT ;  /* 0x0000000002027212 */ /* 0x000fe400078e3cff */
[----:B--2---:R-:W-:Y:S02]  /*16150*/  IADD3 R8, P0, R154, UR6, RZ ;  /* 0x000000069a087c10 */ /* 0x004fe4000ff1e0ff */
[----:B------:R-:W-:Y:S02]  /*16160*/  MOV R2, R2 ;  /* 0x0000000200027202 */ /* 0x000fe40000000f00 */
[----:B------:R-:W-:Y:S02]  /*16170*/  F2FP.BF16.F32.PACK_AB R14, R149, R148 ;  /* 0x00000094950e723e */ /* 0x000fe400000010ff */
[----:B------:R-:W-:Y:S02]  /*16180*/  F2FP.BF16.F32.PACK_AB R15, R151, R150 ;  /* 0x00000096970f723e */ /* 0x000fe400000010ff */
[----:B------:R-:W-:-:S02]  /*16190*/  IADD3.X R9, R4, UR7, RZ, P0, !PT ;  /* 0x0000000704097c10 */ /* 0x000fc400087fe4ff */
[----:B------:R-:W-:Y:S01]  /*161a0*/  ISETP.NE.U32.AND P0, PT, RZ, UR4, PT ;  /* 0x00000004ff007c0c */ /* 0x000fe2000bf05070 */
[----:B------:R0:W-:Y:S01]  /*161b0*/  STSM.16.M88.4 [R2], R12 ;  /* 0x0000000c02007844 */ /* 0x0001e20000000200 */
[----:B------:R-:W-:Y:S02]  /*161c0*/  BAR.SYNC.DEFER_BLOCKING 0x1, 0x100 ;  /* 0x0044000000007b1d */ /* 0x000fe40000010000 */
[----:B------:R-:W-:Y:S02]  /*161d0*/  ISETP.NE.AND.EX P0, PT, RZ, UR5, PT, P0 ;  /* 0x00000005ff007c0c */ /* 0x000fe4000bf05300 */
[----:B------:R-:W-:-:S04]  /*161e0*/  ISETP.NE.U32.AND P1, PT, RZ, UR6, PT ;  /* 0x00000006ff007c0c */ /* 0x000fc8000bf25070 */
[----:B------:R-:W-:-:S07]  /*161f0*/  ISETP.NE.AND.EX P1, PT, RZ, UR7, PT, P1 ;  /* 0x00000007ff007c0c */ /* 0x000fce000bf25310 */
[----:B------:R-:W-:Y:S01]  /*16200*/  @P0 IADD3 R10, P2, R154, UR4, RZ ;  /* 0x000000049a0a0c10 */ /* 0x000fe2000ff5e0ff */
[----:B------:R-:W-:Y:S01]  /*16210*/  ULDC UR4, c[0x0][0xb88] ;  /* 0x0002e20000047ab9 */ /* 0x000fe20000000800 */
[----:B0-----:R-:W-:Y:S02]  /*16220*/  IMAD.MOV.U32 R2, RZ, RZ, RZ ;  /* 0x000000ffff027224 */ /* 0x001fe400078e00ff */
[----:B------:R-:W-:Y:S01]  /*16230*/  IMAD.U32 R3, RZ, RZ, UR4 ;  /* 0x00000004ff037e24 */ /* 0x000fe2000f8e00ff */
[----:B------:R-:W-:-:S03]  /*16240*/  @P0 IADD3.X R11, R4, UR5, RZ, P2, !PT ;  /* 0x00000005040b0c10 */ /* 0x000fc600097fe4ff */
[----:B------:R0:W5:Y:S04]  /*16250*/  @P1 LDG.E R2, desc[UR40][R8.64] ;  /* 0x0000002808021981 */ /* 0x000168000c1e1900 */
[----:B------:R0:W5:Y:S01]  /*16260*/  @P0 LDG.E R3, desc[UR40][R10.64] ;  /* 0x000000280a030981 */ /* 0x000162000c1e1900 */
[----:B------:R-:W-:Y:S05]  /*16270*/  @P0 BRA `(.L_x_8725) ;  /* 0x0000000000100947 */ /* 0x000fea0003800000 */
[----:B------:R-:W-:Y:S05]  /*16280*/  @!P1 BRA `(.L_x_8725) ;  /* 0x00000000000c9947 */ /* 0x000fea0003800000 */
[----:B-----5:R-:W2:Y:S04]  /*16290*/  LDG.E R3, desc[UR40][R8.64] ;  /* 0x0000002808037981 */ /* 0x020ea8000c1e1900 */
[----:B0-----:R-:W2:Y:S02]  /*162a0*/  LDG.E R8, desc[UR40][R8.64+0x4] ;  /* 0x0000042808087981 */ /* 0x001ea4000c1e1900 */
[----:B--2---:R-:W-:-:S07]  /*162b0*/  IMAD.IADD R3, R8, 0x1, -R3 ;  /* 0x0000000108037824 */ /* 0x004fce00078e0a03 */
.L_x_8725:
[----:B------:R-:W2:Y:S01]  /*162c0*/  LDL R0, [R1+0x70] ;  /* 0x0000700001007983 */ /* 0x000ea20000100800 */
[----:B------:R-:W-:-:S03]  /*162d0*/  ULDC UR4, c[0x0][0xbd4] ;  /* 0x0002f50000047ab9 */ /* 0x000fc60000000800 */
[----:B------:R-:W3:Y:S04]  /*162e0*/  LDL.LU R4, [R1+0x54] ;  /* 0x0000540001047983 */ /* 0x000ee80000300800 */
[----:B------:R1:W5:Y:S04]  /*162f0*/  LDL R157, [R1+0x58] ;  /* 0x00005800019d7983 */ /* 0x0003680000100800 */
[----:B--2---:R-:W2:Y:S01]  /*16300*/  SHFL.IDX PT, R0, R0, RZ, 0x1f ;  /* 0x00001fff00007589 */ /* 0x004ea200000e0000 */
[----:B---3--:R-:W-:Y:S02]  /*16310*/  ISETP.NE.AND P1, PT, R4, RZ, PT ;  /* 0x000000ff0400720c */ /* 0x008fe40003f25270 */
[----:B--2---:R-:W-:-:S02]  /*16320*/  ISETP.NE.AND P0, PT, R0, RZ, PT ;  /* 0x000000ff0000720c */ /* 0x004fc40003f05270 */
        /* <DEDUP_REMOVED lines=16> */
[----:B------:R-:W2:Y:S01]  /*16430*/  LDC.64 R8, c[0x0][R14+0x218] ;  /* 0x000086000e087b82 */ /* 0x000ea20000000a00 */
[----:B-1----:R-:W-:Y:S02]  /*16440*/  ISETP.NE.AND P2, PT, R156, 0x1, PT ;  /* 0x000000019c00780c */ /* 0x002fe40003f45270 */
[----:B0-----:R-:W-:Y:S01]  /*16450*/  IMAD R11, R11, R12, RZ ;  /* 0x0000000c0b0b7224 */ /* 0x001fe200078e02ff */
[----:B--2---:R-:W-:-:S05]  /*16460*/  SEL R15, R13, RZ, !P0 ;  /* 0x000000ff0d0f7207 */ /* 0x004fca0004000000 */
[C---:B------:R-:W-:Y:S02]  /*16470*/  IMAD R15, R10.reuse, R15, R11 ;  /* 0x0000000f0a0f7224 */ /* 0x040fe400078e020b */
[----:B------:R-:W-:-:S04]  /*16480*/  IMAD.WIDE.U32 R10, R10, R12, RZ ;  /* 0x0000000c0a0a7225 */ /* 0x000fc800078e00ff */
[----:B------:R-:W-:-:S03]  /*16490*/  IMAD.WIDE.U32 R12, R8, R186, RZ ;  /* 0x000000ba080c7225 */ /* 0x000fc600078e00ff */
[----:B------:R-:W-:Y:S02]  /*164a0*/  IADD3 R154, P0, P3, R10, R12, R2 ;  /* 0x0000000c0a9a7210 */ /* 0x000fe40007b1e002 */
[----:B------:R-:W0:Y:S01]  /*164b0*/  @P2 LDC R10, c[0x0][0xcec] ;  /* 0x00033b00ff0a2b82 */ /* 0x000e220000000800 */
[----:B------:R-:W-:-:S07]  /*164c0*/  IMAD R8, R9, R186, RZ ;  /* 0x000000ba09087224 */ /* 0x000fce00078e02ff */
[----:B------:R-:W1:Y:S01]  /*164d0*/  @P2 LDC R9, c[0x0][0xcf0] ;  /* 0x00033c00ff092b82 */ /* 0x000e620000000800 */
[----:B---3--:R-:W-:Y:S02]  /*164e0*/  IMAD.IADD R12, R160, 0x1, R214 ;  /* 0x00000001a00c7824 */ /* 0x008fe400078e02d6 */
[----:B------:R-:W-:Y:S02]  /*164f0*/  IMAD.IADD R15, R11, 0x1, R15 ;  /* 0x000000010b0f7824 */ /* 0x000fe400078e020f */
[----:B------:R-:W-:Y:S02]  /*16500*/  IMAD.IADD R11, R13, 0x1, R8 ;  /* 0x000000010d0b7824 */ /* 0x000fe400078e0208 */
[----:B------:R-:W-:Y:S02]  /*16510*/  IMAD.MOV.U32 R13, RZ, RZ, R12 ;  /* 0x000000ffff0d7224 */ /* 0x000fe400078e000c */
[----:B0-----:R-:W-:-:S05]  /*16520*/  @P2 IMAD.HI.U32 R10, R12, R10, RZ ;  /* 0x0000000a0c0a2227 */ /* 0x001fca00078e00ff */
[----:B-1----:R-:W-:Y:S02]  /*16530*/  @P2 SHF.R.U32.HI R13, RZ, R9, R10 ;  /* 0x00000009ff0d2219 */ /* 0x002fe4000001160a */
[----:B------:R-:W0:Y:S01]  /*16540*/  LDC.64 R8, c[0x0][R14+0x228] ;  /* 0x00008a000e087b82 */ /* 0x000e220000000a00 */
[----:B----4-:R-:W-:Y:S02]  /*16550*/  SEL R155, R155, RZ, P1 ;  /* 0x000000ff9b9b7207 */ /* 0x010fe40000800000 */
[----:B------:R-:W-:-:S03]  /*16560*/  IADD3.X R15, R15, R11, R4, P0, P3 ;  /* 0x0000000b0f0f7210 */ /* 0x000fc600007e6404 */
[----:B0-----:R-:W-:-:S04]  /*16570*/  IMAD.WIDE.U32 R10, R8, R155, RZ ;  /* 0x0000009b080a7225 */ /* 0x001fc800078e00ff */
[----:B------:R-:W-:Y:S01]  /*16580*/  IMAD R9, R9, R155, RZ ;  /* 0x0000009b09097224 */ /* 0x000fe200078e02ff */
[----:B------:R-:W-:-:S03]  /*16590*/  IADD3 R8, P0, P2, R13, R154, R10 ;  /* 0x0000009a0d087210 */ /* 0x000fc60007a1e00a */
[----:B------:R-:W-:Y:S02]  /*165a0*/  IMAD.IADD R9, R11, 0x1, R9 ;  /* 0x000000010b097824 */ /* 0x000fe400078e0209 */
[----:B------:R0:W1:Y:S02]  /*165b0*/  LDC.64 R10, c[0x0][R14+0x210] ;  /* 0x000084000e0a7b82 */ /* 0x0000640000000a00 */
[----:B0-----:R-:W-:-:S04]  /*165c0*/  IMAD.MOV R14, RZ, RZ, -R13 ;  /* 0x000000ffff0e7224 */ /* 0x001fc800078e0a0d */
[----:B------:R-:W-:Y:S01]  /*165d0*/  IMAD R14, R156, R14, R12 ;  /* 0x0000000e9c0e7224 */ /* 0x000fe200078e020c */
[----:B------:R-:W-:-:S04]  /*165e0*/  SHF.R.S32.HI R13, RZ, 0x1f, R13 ;  /* 0x0000001fff0d7819 */ /* 0x000fc8000001140d */
[----:B------:R-:W-:Y:S02]  /*165f0*/  SHF.R.S32.HI R12, RZ, 0x1f, R14 ;  /* 0x0000001fff0c7819 */ /* 0x000fe4000001140e */
[----:B------:R-:W-:Y:S01]  /*16600*/  IADD3.X R9, R13, R15, R9, P0, P2 ;  /* 0x0000000f0d097210 */ /* 0x000fe200007e4409 */
[----:B-1----:R-:W-:-:S04]  /*16610*/  IMAD R11, R11, R14, RZ ;  /* 0x0000000e0b0b7224 */ /* 0x002fc800078e02ff */
[C---:B------:R-:W-:Y:S02]  /*16620*/  IMAD R11, R10.reuse, R12, R11 ;  /* 0x0000000c0a0b7224 */ /* 0x040fe400078e020b */
[----:B------:R-:W0:Y:S01]  /*16630*/  LDC.64 R12, c[0x0][0xca8] ;  /* 0x00032a00ff0c7b82 */ /* 0x000e220000000a00 */
[----:B------:R-:W-:-:S07]  /*16640*/  IMAD.WIDE.U32 R8, R10, R14, R8 ;  /* 0x0000000e0a087225 */ /* 0x000fce00078e0008 */
[----:B0-----:R-:W0:Y:S08]  /*16650*/  @!P1 LDC R12, c[0x0][0xc50] ;  /* 0x00031400ff0c9b82 */ /* 0x001e300000000800 */
[----:B------:R-:W1:Y:S01]  /*16660*/  @!P1 LDC R13, c[0x0][0xc54] ;  /* 0x00031500ff0d9b82 */ /* 0x000e620000000800 */
[----:B------:R-:W-:Y:S01]  /*16670*/  IMAD.IADD R11, R9, 0x1, R11 ;  /* 0x00000001090b7824 */ /* 0x000fe200078e020b */
[----:B0-----:R-:W-:-:S04]  /*16680*/  LEA R12, P0, R8, R12, 0x2 ;  /* 0x0000000c080c7211 */ /* 0x001fc800078010ff */
[----:B-1----:R-:W-:Y:S01]  /*16690*/  LEA.HI.X R11, R8, R13, R11, 0x2, P0 ;  /* 0x0000000d080b7211 */ /* 0x002fe200000f140b */
[----:B-----5:R-:W-:Y:S01]  /*166a0*/  IMAD.MOV R8, RZ, RZ, -R159 ;  /* 0x000000ffff087224 */ /* 0x020fe200078e0a9f */
[----:B------:R-:W-:Y:S01]  /*166b0*/  SHFL.IDX PT, R10, R12, 0x1, 0x1c1f ;  /* 0x003c1f000c0a7f89 */ /* 0x000fe200000e0000 */
[----:B------:R-:W-:-:S03]  /*166c0*/  IMAD.IADD R13, R193, 0x1, R214 ;  /* 0x00000001c10d7824 */ /* 0x000fc600078e02d6 */
[----:B------:R-:W-:Y:S01]  /*166d0*/  ISETP.NE.AND P0, PT, R158, R8, PT ;  /* 0x000000089e00720c */ /* 0x000fe20003f05270 */
[----:B------:R-:W-:Y:S04]  /*166e0*/  SHFL.IDX PT, R9, R11, RZ, 0x1c1f ;  /* 0x001c1fff0b097589 */ /* 0x000fe800000e0000 */
[----:B------:R0:W1:Y:S04]  /*166f0*/  SHFL.IDX PT, R8, R12, RZ, 0x1c1f ;  /* 0x001c1fff0c087589 */ /* 0x00006800000e0000 */
[----:B------:R-:W2:Y:S01]  /*16700*/  SHFL.IDX PT, R11, R11, 0x1, 0x1c1f ;  /* 0x003c1f000b0b7f89 */ /* 0x000ea200000e0000 */
[----:B0-----:R-:W-:-:S05]  /*16710*/  IMAD R12, R3, R156, RZ ;  /* 0x0000009c030c7224 */ /* 0x001fca00078e02ff */
[C---:B------:R-:W-:Y:S01]  /*16720*/  ISETP.GE.OR P1, PT, R13.reuse, R12, P0 ;  /* 0x0000000c0d00720c */ /* 0x040fe20000726670 */
[----:B------:R-:W-:-:S05]  /*16730*/  VIADD R13, R13, 0x8 ;  /* 0x000000080d0d7836 */ /* 0x000fca0000000000 */
[----:B------:R-:W-:-:S07]  /*16740*/  ISETP.GE.OR P0, PT, R13, R12, P0 ;  /* 0x0000000c0d00720c */ /* 0x000fce0000706670 */
[----:B-1----:R1:W-:Y:S06]  /*16750*/  @!P1 ST.E desc[UR40][R8.64], R153 ;  /* 0x0000009908009985 */ /* 0x0023ec000c101928 */
[----:B--2---:R1:W-:Y:S02]  /*16760*/  @!P0 ST.E desc[UR40][R10.64], R152 ;  /* 0x000000980a008985 */ /* 0x0043e4000c101928 */
.L_x_8726:
        /* <DEDUP_REMOVED lines=11> */
[----:B------:R-:W-:-:S05]  /*16820*/  SHF.R.S32.HI R80, RZ, 0x3, R82 ;  /* 0x00000003ff507819 */ /* 0x000fca0000011452 */
[----:B01----:R-:W-:-:S04]  /*16830*/  IMAD R9, R80, 0x40, R195 ;  /* 0x0000004050097824 */ /* 0x003fc800078e02c3 */
[----:B------:R-:W-:-:S03]  /*16840*/  IMAD.WIDE R20, R9, 0x2, R20 ;  /* 0x0000000209147825 */ /* 0x000fc600078e0214 */
[C---:B------:R-:W-:Y:S02]  /*16850*/  IADD3 R37, P0, R20.reuse, 0x5000, RZ ;  /* 0x0000500014257810 */ /* 0x040fe40007f1e0ff */
[----:B------:R-:W-:Y:S02]  /*16860*/  IADD3 R13, P3, R20, 0x1000, RZ ;  /* 0x00001000140d7810 */ /* 0x000fe40007f7e0ff */
[----:B------:R-:W-:Y:S02]  /*16870*/  LOP3.LUT R36, R37, 0x380, RZ, 0xc0, !PT ;  /* 0x0000038025247812 */ /* 0x000fe400078ec0ff */
[----:B------:R-:W-:Y:S02]  /*16880*/  LOP3.LUT R12, R13, 0x380, RZ, 0xc0, !PT ;  /* 0x000003800d0c7812 */ /* 0x000fe400078ec0ff */
[----:B------:R-:W-:Y:S02]  /*16890*/  SHF.R.U64 R36, R36, 0x3, RZ ;  /* 0x0000000324247819 */ /* 0x000fe400000012ff */
[----:B------:R-:W-:-:S02]  /*168a0*/  IADD3 R25, P4, R20, 0x2000, RZ ;  /* 0x0000200014197810 */ /* 0x000fc40007f9e0ff */
[C---:B------:R-:W-:Y:S02]  /*168b0*/  IADD3 R29, P5, R20.reuse, 0x3000, RZ ;  /* 0x00003000141d7810 */ /* 0x040fe40007fbe0ff */
[C---:B------:R-:W-:Y:S02]  /*168c0*/  IADD3 R33, P6, R20.reuse, 0x4000, RZ ;  /* 0x0000400014217810 */ /* 0x040fe40007fde0ff */
[----:B------:R-:W-:Y:S02]  /*168d0*/  IADD3 R41, P1, R20, 0x6000, RZ ;  /* 0x0000600014297810 */ /* 0x000fe40007f3e0ff */
[----:B------:R-:W-:Y:S01]  /*168e0*/  LOP3.LUT R36, R36, R37, RZ, 0x3c, !PT ;  /* 0x0000002524247212 */ /* 0x000fe200078e3cff */
[----:B------:R-:W-:Y:S01]  /*168f0*/  IMAD.X R37, RZ, RZ, R21, P0 ;  /* 0x000000ffff257224 */ /* 0x000fe200000e0615 */
[----:B------:R-:W-:Y:S02]  /*16900*/  IADD3 R45, P2, R20, 0x7000, RZ ;  /* 0x00007000142d7810 */ /* 0x000fe40007f5e0ff */
[----:B------:R-:W-:-:S02]  /*16910*/  SHF.R.U64 R12, R12, 0x3, RZ ;  /* 0x000000030c0c7819 */ /* 0x000fc400000012ff */
[----:B------:R-:W-:Y:S01]  /*16920*/  IADD3 R65, P0, R20, 0xc000, RZ ;  /* 0x0000c00014417810 */ /* 0x000fe20007f1e0ff */
[----:B------:R-:W5:Y:S01]  /*16930*/  LD.E.128 R36, desc[UR40][R36.64] ;  /* 0x0000002824247980 */ /* 0x000f62000c101d00 */
[----:B------:R-:W-:Y:S02]  /*16940*/  LOP3.LUT R24, R25, 0x380, RZ, 0xc0, !PT ;  /* 0x0000038019187812 */ /* 0x000fe400078ec0ff */
[----:B------:R-:W-:Y:S02]  /*16950*/  LOP3.LUT R28, R29, 0x380, RZ, 0xc0, !PT ;  /* 0x000003801d1c7812 */ /* 0x000fe400078ec0ff */
[----:B------:R-:W-:Y:S02]  /*16960*/  LOP3.LUT R32, R33, 0x380, RZ, 0xc0, !PT ;  /* 0x0000038021207812 */ /* 0x000fe400078ec0ff */
[----:B------:R-:W-:Y:S02]  /*16970*/  LOP3.LUT R40, R41, 0x380, RZ, 0xc0, !PT ;  /* 0x0000038029287812 */ /* 0x000fe400078ec0ff */
[----:B------:R-:W-:-:S02]  /*16980*/  LOP3.LUT R44, R45, 0x380, RZ, 0xc0, !PT ;  /* 0x000003802d2c7812 */ /* 0x000fc400078ec0ff */
[----:B------:R-:W-:Y:S01]  /*16990*/  LOP3.LUT R12, R12, R13, RZ, 0x3c, !PT ;  /* 0x0000000d0c0c7212 */ /* 0x000fe200078e3cff */
[----:B------:R-:W-:Y:S01]  /*169a0*/  IMAD.X R13, RZ, RZ, R21, P3 ;  /* 0x000000ffff0d7224 */ /* 0x000fe200018e0615 */
[----:B------:R-:W-:Y:S02]  /*169b0*/  LOP3.LUT R64, R65, 0x380, RZ, 0xc0, !PT ;  /* 0x0000038041407812 */ /* 0x000fe400078ec0ff */
[----:B------:R-:W-:Y:S02]  /*169c0*/  SHF.R.U64 R24, R24, 0x3, RZ ;  /* 0x0000000318187819 */ /* 0x000fe400000012ff */
[----:B------:R-:W-:Y:S01]  /*169d0*/  SHF.R.U64 R28, R28, 0x3, RZ ;  /* 0x000000031c1c7819 */ /* 0x000fe200000012ff */
[----:B------:R-:W5:Y:S01]  /*169e0*/  LD.E.128 R12, desc[UR40][R12.64] ;  /* 0x000000280c0c7980 */ /* 0x000f62000c101d00 */
[----:B------:R-:W-:Y:S02]  /*169f0*/  SHF.R.U64 R32, R32, 0x3, RZ ;  /* 0x0000000320207819 */ /* 0x000fe400000012ff */
[----:B------:R-:W-:-:S02]  /*16a00*/  SHF.R.U64 R40, R40, 0x3, RZ ;  /* 0x0000000328287819 */ /* 0x000fc400000012ff */
[----:B------:R-:W-:Y:S02]  /*16a10*/  IADD3 R49, P3, R20, 0x8000, RZ ;  /* 0x0000800014317810 */ /* 0x000fe40007f7e0ff */
        /* <DEDUP_REMOVED lines=10> */
[----:B------:R-:W-:Y:S01]  /*16ac0*/  LOP3.LUT R48, R49, 0x380, RZ, 0xc0, !PT ;  /* 0x0000038031307812 */ /* 0x000fe200078ec0ff */
[----:B------:R-:W5:Y:S01]  /*16ad0*/  LD.E.128 R24, desc[UR40][R24.64] ;  /* 0x0000002818187980 */ /* 0x000f62000c101d00 */
[----:B------:R-:W-:Y:S01]  /*16ae0*/  LOP3.LUT R44, R44, R45, RZ, 0x3c, !PT ;  /* 0x0000002d2c2c7212 */ /* 0x000fe200078e3cff */
[----:B------:R-:W-:Y:S01]  /*16af0*/  IMAD.X R45, RZ, RZ, R21, P2 ;  /* 0x000000ffff2d7224 */ /* 0x000fe200010e0615 */
[C---:B------:R-:W-:Y:S01]  /*16b00*/  IADD3 R53, P4, R20.reuse, 0x9000, RZ ;  /* 0x0000900014357810 */ /* 0x040fe20007f9e0ff */
[----:B------:R-:W5:Y:S01]  /*16b10*/  LD.E.128 R28, desc[UR40][R28.64] ;  /* 0x000000281c1c7980 */ /* 0x000f62000c101d00 */
[----:B------:R-:W-:-:S02]  /*16b20*/  IADD3 R57, P5, R20, 0xa000, RZ ;  /* 0x0000a00014397810 */ /* 0x000fc40007fbe0ff */
[C---:B------:R-:W-:Y:S01]  /*16b30*/  IADD3 R61, P6, R20.reuse, 0xb000, RZ ;  /* 0x0000b000143d7810 */ /* 0x040fe20007fde0ff */
[----:B------:R-:W5:Y:S01]  /*16b40*/  LD.E.128 R32, desc[UR40][R32.64] ;  /* 0x0000002820207980 */ /* 0x000f62000c101d00 */
[C---:B------:R-:W-:Y:S02]  /*16b50*/  IADD3 R69, P1, R20.reuse, 0xd000, RZ ;  /* 0x0000d00014457810 */ /* 0x040fe40007f3e0ff */
[----:B------:R-:W-:Y:S01]  /*16b60*/  IADD3 R73, P2, R20, 0xe000, RZ ;  /* 0x0000e00014497810 */ /* 0x000fe20007f5e0ff */
[----:B------:R-:W5:Y:S01]  /*16b70*/  LD.E.128 R40, desc[UR40][R40.64] ;  /* 0x0000002828287980 */ /* 0x000f62000c101d00 */
[----:B------:R-:W-:Y:S01]  /*16b80*/  LOP3.LUT R64, R64, R65, RZ, 0x3c, !PT ;  /* 0x0000004140407212 */ /* 0x000fe200078e3cff */
[----:B------:R-:W-:Y:S01]  /*16b90*/  IMAD.X R65, RZ, RZ, R21, P0 ;  /* 0x000000ffff417224 */ /* 0x000fe200000e0615 */
[----:B------:R-:W-:Y:S01]  /*16ba0*/  SHF.R.U64 R48, R48, 0x3, RZ ;  /* 0x0000000330307819 */ /* 0x000fe200000012ff */
[----:B------:R-:W5:Y:S01]  /*16bb0*/  LD.E.128 R44, desc[UR40][R44.64] ;  /* 0x000000282c2c7980 */ /* 0x000f62000c101d00 */
[----:B---3--:R-:W-:-:S02]  /*16bc0*/  ISETP.NE.AND P0, PT, R83, 0x1, PT ;  /* 0x000000015300780c */ /* 0x008fc40003f05270 */
[----:B------:R-:W-:Y:S01]  /*16bd0*/  LOP3.LUT R52, R53, 0x380, RZ, 0xc0, !PT ;  /* 0x0000038035347812 */ /* 0x000fe200078ec0ff */
        /* <DEDUP_REMOVED lines=8> */
[----:B------:R-:W-:Y:S02]  /*16c60*/  SHF.R.U64 R52, R52, 0x3, RZ ;  /* 0x0000000334347819 */ /* 0x000fe400000012ff */
[----:B------:R-:W-:Y:S02]  /*16c70*/  SHF.R.U64 R56, R56, 0x3, RZ ;  /* 0x0000000338387819 */ /* 0x000fe400000012ff */
[----:B------:R-:W-:Y:S01]  /*16c80*/  SHF.R.U64 R60, R60, 0x3, RZ ;  /* 0x000000033c3c7819 */ /* 0x000fe200000012ff */
[----:B------:R-:W5:Y:S01]  /*16c90*/  LD.E.128 R48, desc[UR40][R48.64] ;  /* 0x0000002830307980 */ /* 0x000f62000c101d00 */
[----:B------:R-:W-:Y:S02]  /*16ca0*/  SHF.R.U64 R68, R68, 0x3, RZ ;  /* 0x0000000344447819 */ /* 0x000fe400000012ff */
[----:B------:R-:W-:-:S02]  /*16cb0*/  SHF.R.U64 R72, R72, 0x3, RZ ;  /* 0x0000000348487819 */ /* 0x000fc400000012ff */
[----:B------:R-:W-:Y:S02]  /*16cc0*/  IADD3 R11, P3, R20, 0xf000, RZ ;  /* 0x0000f000140b7810 */ /* 0x000fe40007f7e0ff */
        /* <DEDUP_REMOVED lines=14> */
[----:B------:R-:W-:Y:S01]  /*16db0*/  IMAD.MOV.U32 R9, RZ, RZ, R21 ;  /* 0x000000ffff097224 */ /* 0x000fe200078e0015 */
[----:B------:R-:W-:Y:S01]  /*16dc0*/  LOP3.LUT R10, R11, 0x380, RZ, 0xc0, !PT ;  /* 0x000003800b0a7812 */ /* 0x000fe200078ec0ff */
[----:B------:R-:W-:Y:S01]  /*16dd0*/  IMAD R21, R4, UR4, RZ ;  /* 0x0000000404157c24 */ /* 0x000fe2000f8e02ff */
[----:B------:R-:W5:Y:S01]  /*16de0*/  LD.E.128 R52, desc[UR40][R52.64] ;  /* 0x0000002834347980 */ /* 0x000f62000c101d00 */
[----:B------:R-:W0:Y:S01]  /*16df0*/  @P0 LDC R4, c[0x0][0xcec] ;  /* 0x00033b00ff040b82 */ /* 0x000e220000000800 */
[----:B------:R-:W-:Y:S01]  /*16e00*/  IMAD.IADD R81, R81, 0x1, -R82 ;  /* 0x0000000151517824 */ /* 0x000fe200078e0a52 */
[----:B------:R-:W-:Y:S01]  /*16e10*/  SHF.R.U64 R10, R10, 0x3, RZ ;  /* 0x000000030a0a7819 */ /* 0x000fe200000012ff */
[C---:B------:R-:W-:Y:S01]  /*16e20*/  IMAD R85, R2.reuse, UR5, R21 ;  /* 0x0000000502557c24 */ /* 0x040fe2000f8e0215 */
[----:B------:R-:W5:Y:S01]  /*16e30*/  LD.E.128 R56, desc[UR40][R56.64] ;  /* 0x0000002838387980 */ /* 0x000f62000c101d00 */
[----:B------:R-:W-:Y:S01]  /*16e40*/  IMAD.WIDE.U32 R20, R2, UR4, RZ ;  /* 0x0000000402147c25 */ /* 0x000fe2000f8e00ff */
[----:B------:R-:W-:Y:S01]  /*16e50*/  ULDC.64 UR4, c[0x0][0xbe8] ;  /* 0x0002fa0000047ab9 */ /* 0x000fe20000000a00 */
[----:B------:R-:W-:Y:S01]  /*16e60*/  SHF.R.S32.HI R82, RZ, 0x1f, R0 ;  /* 0x0000001fff527819 */ /* 0x000fe20000011400 */
[----:B------:R-:W1:Y:S01]  /*16e70*/  @P0 LDC R2, c[0x0][0xcf0] ;  /* 0x00033c00ff020b82 */ /* 0x000e620000000800 */
[----:B------:R-:W-:Y:S01]  /*16e80*/  IMAD.IADD R21, R21, 0x1, R85 ;  /* 0x0000000115157824 */ /* 0x000fe200078e0255 */
[----:B------:R-:W-:Y:S01]  /*16e90*/  LOP3.LUT R76, R10, R11, RZ, 0x3c, !PT ;  /* 0x0000000b0a4c7212 */ /* 0x000fe200078e3cff */
[----:B------:R-:W-:Y:S01]  /*16ea0*/  IMAD R81, R81, 0x20, R80 ;  /* 0x0000002051517824 */ /* 0x000fe200078e0250 */
[----:B------:R-:W5:Y:S01]  /*16eb0*/  LD.E.128 R8, desc[UR40][R8.64] ;  /* 0x0000002808087980 */ /* 0x000f62000c101d00 */
[----:B------:R-:W-:-:S03]  /*16ec0*/  IMAD.WIDE.U32 R20, R186, UR4, R20 ;  /* 0x00000004ba147c25 */ /* 0x000fc6000f8e0014 */
[----:B------:R-:W5:Y:S01]  /*16ed0*/  LD.E.128 R60, desc[UR40][R60.64] ;  /* 0x000000283c3c7980 */ /* 0x000f62000c101d00 */
[----:B------:R-:W-:Y:S01]  /*16ee0*/  IMAD R21, R186, UR5, R21 ;  /* 0x00000005ba157c24 */ /* 0x000fe2000f8e0215 */
[----:B------:R-:W-:Y:S01]  /*16ef0*/  ULDC.64 UR4, c[0x0][0xbf0] ;  /* 0x0002fc0000047ab9 */ /* 0x000fe20000000a00 */
[----:B------:R-:W-:Y:S01]  /*16f00*/  IMAD.IADD R89, R214, 0x1, R81 ;  /* 0x00000001d6597824 */ /* 0x000fe200078e0251 */
[----:B------:R-:W5:Y:S01]  /*16f10*/  LD.E.128 R68, desc[UR40][R68.64] ;  /* 0x0000002844447980 */ /* 0x000f62000c101d00 */
[----:B------:R-:W-:-:S03]  /*16f20*/  IMAD R85, R82, UR4, RZ ;  /* 0x0000000452557c24 */ /* 0x000fc6000f8e02ff */
[----:B------:R-:W5:Y:S01]  /*16f30*/  LD.E.128 R72, desc[UR40][R72.64] ;  /* 0x0000002848487980 */ /* 0x000f62000c101d00 */
[C---:B------:R-:W-:Y:S02]  /*16f40*/  IMAD R87, R0.reuse, UR5, R85 ;  /* 0x0000000500577c24 */ /* 0x040fe4000f8e0255 */
[----:B0-----:R-:W-:Y:S01]  /*16f50*/  @P0 IMAD.HI.U32 R85, R89, R4, RZ ;  /* 0x0000000459550227 */ /* 0x001fe200078e00ff */
[----:B------:R-:W5:Y:S01]  /*16f60*/  LD.E.128 R76, desc[UR40][R76.64] ;  /* 0x000000284c4c7980 */ /* 0x000f62000c101d00 */
[----:B------:R-:W0:Y:S02]  /*16f70*/  LDC R4, c[0x0][0xbc8] ;  /* 0x0002f200ff047b82 */ /* 0x000e240000000800 */
[----:B------:R-:W-:Y:S01]  /*16f80*/  IMAD.MOV.U32 R81, RZ, RZ, R89 ;  /* 0x000000ffff517224 */ /* 0x000fe200078e0059 */
[----:B-1----:R-:W-:Y:S01]  /*16f90*/  @P0 SHF.R.U32.HI R81, RZ, R2, R85 ;  /* 0x00000002ff510219 */ /* 0x002fe20000011655 */
        /* <DEDUP_REMOVED lines=8> */
[----:B------:R-:W-:-:S04]  /*17020*/  IMAD.MOV R0, RZ, RZ, -R81 ;  /* 0x000000ffff007224 */ /* 0x000fc800078e0a51 */
[----:B------:R-:W-:Y:S01]  /*17030*/  IMAD R85, R83, R0, R89 ;  /* 0x0000000053557224 */ /* 0x000fe200078e0259 */
[----:B------:R-:W-:Y:S01]  /*17040*/  SHF.R.S32.HI R0, RZ, 0x1f, R81 ;  /* 0x0000001fff007819 */ /* 0x000fe20000011451 */
[----:B------:R-:W-:-:S04]  /*17050*/  IMAD.IADD R21, R21, 0x1, R87 ;  /* 0x0000000115157824 */ /* 0x000fc800078e0257 */
[----:B------:R-:W-:Y:S02]  /*17060*/  IMAD R0, R0, UR4, RZ ;  /* 0x0000000400007c24 */ /* 0x000fe4000f8e02ff */
[----:B------:R-:W-:-:S04]  /*17070*/  IMAD.WIDE.U32 R20, R81, UR4, R20 ;  /* 0x0000000451147c25 */ /* 0x000fc8000f8e0014 */
        /* <DEDUP_REMOVED lines=8> */
[----:B------:R-:W-:Y:S02]  /*17100*/  VIADD R0, R17, 0x38820 ;  /* 0x0003882011007836 */ /* 0x000fe40000000000 */
[----:B------:R-:W-:Y:S01]  /*17110*/  IMAD.IADD R21, R21, 0x1, R81 ;  /* 0x0000000115157824 */ /* 0x000fe200078e0251 */
[C---:B------:R-:W-:Y:S01]  /*17120*/  LEA R81, P0, R20.reuse, UR4, 0x1 ;  /* 0x0000000414517c11 */ /* 0x040fe2000f8008ff */
[C---:B------:R-:W-:Y:S01]  /*17130*/  VIADD R164, R195.reuse, 0x40 ;  /* 0x00000040c3a47836 */ /* 0x040fe20000000000 */
[----:B------:R-:W-:Y:S02]  /*17140*/  PRMT R0, RZ, 0x654, R0 ;  /* 0x00000654ff007816 */ /* 0x000fe40000000000 */
[----:B------:R-:W-:Y:S01]  /*17150*/  LEA.HI.X R82, R20, UR5, R21, 0x1, P0 ;  /* 0x0000000514527c11 */ /* 0x000fe200080f0c15 */
[C---:B------:R-:W-:Y:S01]  /*17160*/  VIADD R162, R195.reuse, 0x80 ;  /* 0x00000080c3a27836 */ /* 0x040fe20000000000 */
[-C--:B0-----:R-:W-:Y:S01]  /*17170*/  ISETP.GE.AND P0, PT, R164, R4.reuse, PT ;  /* 0x00000004a400720c */ /* 0x081fe20003f06270 */
[----:B-1----:R0:W-:Y:S01]  /*17180*/  SYNCS.ARRIVE.TRANS64.RED.A1T0 RZ, [R0+URZ], RZ ;  /* 0x000000ff00ff79a7 */ /* 0x0021e2000810043f */
[C---:B------:R-:W-:Y:S01]  /*17190*/  ISETP.GE.AND P1, PT, R195.reuse, R4, PT ;  /* 0x00000004c300720c */ /* 0x040fe20003f26270 */
[----:B------:R-:W-:-:S02]  /*171a0*/  VIADD R160, R195, 0xc0 ;  /* 0x000000c0c3a07836 */ /* 0x000fc40000000000 */
[----:B------:R-:W-:Y:S01]  /*171b0*/  IMAD R83, R3, R83, RZ ;  /* 0x0000005303537224 */ /* 0x000fe200078e02ff */
[----:B0-----:R-:W-:Y:S02]  /*171c0*/  SEL R0, RZ, 0xffffffff, P0 ;  /* 0xffffffffff007807 */ /* 0x001fe40000000000 */
[----:B------:R-:W-:-:S03]  /*171d0*/  ISETP.GE.AND P0, PT, R162, R4, PT ;  /* 0x00000004a200720c */ /* 0x000fc60003f06270 */
[----:B------:R-:W-:Y:S01]  /*171e0*/  IMAD.SHL.U32 R3, R0, 0x2, RZ ;  /* 0x0000000200037824 */ /* 0x000fe200078e00ff */
[----:B------:R-:W-:Y:S02]  /*171f0*/  SEL R0, RZ, 0x1, P1 ;  /* 0x00000001ff007807 */ /* 0x000fe40000800000 */
[----:B------:R-:W-:Y:S01]  /*17200*/  SEL R2, RZ, 0xffffffff, P0 ;  /* 0xffffffffff027807 */ /* 0x000fe20000000000 */
[----:B------:R-:W-:Y:S01]  /*17210*/  VIADD R158, R195, 0x100 ;  /* 0x00000100c39e7836 */ /* 0x000fe20000000000 */
[-C--:B------:R-:W-:Y:S02]  /*17220*/  ISETP.GE.AND P0, PT, R160, R4.reuse, PT ;  /* 0x00000004a000720c */ /* 0x080fe40003f06270 */
[----:B------:R-:W-:Y:S01]  /*17230*/  LOP3.LUT R0, R3, 0x2, R0, 0xe2, !PT ;  /* 0x0000000203007812 */ /* 0x000fe200078ee200 */
[----:B------:R-:W-:Y:S01]  /*17240*/  IMAD.SHL.U32 R3, R2, 0x4, RZ ;  /* 0x0000000402037824 */ /* 0x000fe200078e00ff */
[----:B------:R-:W-:Y:S01]  /*17250*/  SEL R2, RZ, 0xffffffff, P0 ;  /* 0xffffffffff027807 */ /* 0x000fe20000000000 */
[----:B------:R-:W-:Y:S01]  /*17260*/  VIADD R156, R195, 0x140 ;  /* 0x00000140c39c7836 */ /* 0x000fe20000000000 */
[----:B------:R-:W-:-:S02]  /*17270*/  ISETP.GE.AND P0, PT, R158, R4, PT ;  /* 0x000000049e00720c */ /* 0x000fc40003f06270 */
[----:B------:R-:W-:Y:S01]  /*17280*/  LOP3.LUT R0, R3, 0x4, R0, 0xe2, !PT ;  /* 0x0000000403007812 */ /* 0x000fe200078ee200 */
[----:B------:R-:W-:Y:S01]  /*17290*/  IMAD.SHL.U32 R3, R2, 0x8, RZ ;  /* 0x0000000802037824 */ /* 0x000fe200078e00ff */
[----:B------:R-:W-:Y:S02]  /*172a0*/  SEL R2, RZ, 0xffffffff, P0 ;  /* 0xffffffffff027807 */ /* 0x000fe40000000000 */
[-C--:B------:R-:W-:Y:S02]  /*172b0*/  ISETP.GE.AND P0, PT, R156, R4.reuse, PT ;  /* 0x000000049c00720c */ /* 0x080fe40003f06270 */
[----:B------:R-:W-:Y:S01]  /*172c0*/  LOP3.LUT R0, R3, 0x8, R0, 0xe2, !PT ;  /* 0x0000000803007812 */ /* 0x000fe200078ee200 */
[----:B------:R-:W-:Y:S01]  /*172d0*/  IMAD.SHL.U32 R3, R2, 0x10, RZ ;  /* 0x0000001002037824 */ /* 0x000fe200078e00ff */
[----:B------:R-:W-:Y:S01]  /*172e0*/  SEL R2, RZ, 0xffffffff, P0 ;  /* 0xffffffffff027807 */ /* 0x000fe20000000000 */
[----:B------:R-:W-:Y:S02]  /*172f0*/  VIADD R154, R195, 0x180 ;  /* 0x00000180c39a7836 */ /* 0x000fe40000000000 */
[----:B------:R-:W-:Y:S01]  /*17300*/  IMAD.IADD R214, R80, 0x1, R214 ;  /* 0x0000000150d67824 */ /* 0x000fe200078e02d6 */
[----:B------:R-:W-:Y:S01]  /*17310*/  LOP3.LUT R0, R3, 0x10, R0, 0xe2, !PT ;  /* 0x0000001003007812 */ /* 0x000fe200078ee200 */
[----:B------:R-:W-:Y:S01]  /*17320*/  IMAD.SHL.U32 R3, R2, 0x20, RZ ;  /* 0x0000002002037824 */ /* 0x000fe200078e00ff */
[----:B------:R-:W-:Y:S01]  /*17330*/  ISETP.GE.AND P0, PT, R154, R4, PT ;  /* 0x000000049a00720c */ /* 0x000fe20003f06270 */
[----:B------:R-:W-:Y:S01]  /*17340*/  VIADD R152, R195, 0x1c0 ;  /* 0x000001c0c3987836 */ /* 0x000fe20000000000 */
[----:B------:R-:W-:-:S02]  /*17350*/  ISETP.GE.AND P1, PT, R214, R83, PT ;  /* 0x00000053d600720c */ /* 0x000fc40003f26270 */
[----:B------:R-:W-:Y:S02]  /*17360*/  LOP3.LUT R0, R3, 0x20, R0, 0xe2, !PT ;  /* 0x0000002003007812 */ /* 0x000fe400078ee200 */
[----:B------:R-:W-:Y:S02]  /*17370*/  SEL R3, RZ, 0x40, P0 ;  /* 0x00000040ff037807 */ /* 0x000fe40000000000 */
[----:B------:R-:W-:Y:S02]  /*17380*/  ISETP.GE.AND P0, PT, R152, R4, PT ;  /* 0x000000049800720c */ /* 0x000fe40003f06270 */
[----:B------:R-:W-:Y:S02]  /*17390*/  LOP3.LUT R80, R0, R3, RZ, 0xfc, !PT ;  /* 0x0000000300507212 */ /* 0x000fe400078efcff */
[----:B------:R-:W-:Y:S01]  /*173a0*/  SEL R3, RZ, 0x80, P0 ;  /* 0x00000080ff037807 */ /* 0x000fe20000000000 */
[C---:B------:R-:W-:Y:S02]  /*173b0*/  VIADD R153, R195.reuse, 0x1c0 ;  /* 0x000001c0c3997836 */ /* 0x040fe40000000000 */
[C---:B------:R-:W-:Y:S01]  /*173c0*/  VIADD R155, R195.reuse, 0x180 ;  /* 0x00000180c39b7836 */ /* 0x040fe20000000000 */
[----:B------:R-:W-:Y:S01]  /*173d0*/  LOP3.LUT R0, R80, R3, RZ, 0xfc, !PT ;  /* 0x0000000350007212 */ /* 0x000fe200078efcff */
[----:B------:R-:W-:-:S02]  /*173e0*/  VIADD R157, R195, 0x140 ;  /* 0x00000140c39d7836 */ /* 0x000fc40000000000 */
[C---:B------:R-:W-:Y:S02]  /*173f0*/  VIADD R159, R195.reuse, 0x100 ;  /* 0x00000100c39f7836 */ /* 0x040fe40000000000 */
[C---:B------:R-:W-:Y:S02]  /*17400*/  VIADD R161, R195.reuse, 0xc0 ;  /* 0x000000c0c3a17836 */ /* 0x040fe40000000000 */
        /* <DEDUP_REMOVED lines=17> */
[----:B-12---:R-:W-:-:S05]  /*17520*/  @!P0 IMAD.WIDE R20, R195, 0x2, R2 ;  /* 0x00000002c3148825 */ /* 0x006fca00078e0202 */
[----:B-----5:R0:W-:Y:S01]  /*17530*/  @!P0 ST.E.128 desc[UR40][R20.64], R8 ;  /* 0x0000000814008985 */ /* 0x0201e2000c101d28 */
[----:B------:R-:W-:-:S13]  /*17540*/  ISETP.GE.AND P0, PT, R164, R4, PT ;  /* 0x00000004a400720c */ /* 0x000fda0003f06270 */
[-C--:B0-----:R-:W-:Y:S02]  /*17550*/  @!P0 LEA R8, P1, R164, R2.reuse, 0x1 ;  /* 0x00000002a4088211 */ /* 0x081fe400078208ff */
[----:B------:R-:W-:Y:S02]  /*17560*/  @!P3 LEA R10, P6, R160, R2, 0x1 ;  /* 0x00000002a00ab211 */ /* 0x000fe400078c08ff */
[-C--:B------:R-:W-:Y:S02]  /*17570*/  @!P0 LEA.HI.X R9, R164, R3.reuse, R165, 0x1, P1 ;  /* 0x00000003a4098211 */ /* 0x080fe400008f0ca5 */
[----:B------:R-:W-:Y:S02]  /*17580*/  ISETP.GE.AND P1, PT, R156, R4, PT ;  /* 0x000000049c00720c */ /* 0x000fe40003f26270 */
[----:B------:R-:W-:Y:S01]  /*17590*/  @!P3 LEA.HI.X R11, R160, R3, R161, 0x1, P6 ;  /* 0x00000003a00bb211 */ /* 0x000fe200030f0ca1 */
[----:B------:R0:W-:Y:S01]  /*175a0*/  @!P0 ST.E.128 desc[UR40][R8.64], R24 ;  /* 0x0000001808008985 */ /* 0x0001e2000c101d28 */
[----:B------:R-:W-:-:S09]  /*175b0*/  LOP3.LUT P0, RZ, R80, 0x40, RZ, 0xc0, !PT ;  /* 0x0000004050ff7812 */ /* 0x000fd2000780c0ff */
[----:B------:R-:W-:-:S04]  /*175c0*/  @!P1 LEA R20, P6, R156, R2, 0x1 ;  /* 0x000000029c149211 */ /* 0x000fc800078c08ff */
[----:B------:R-:W-:Y:S02]  /*175d0*/  @!P1 LEA.HI.X R21, R156, R3, R157, 0x1, P6 ;  /* 0x000000039c159211 */ /* 0x000fe400030f0c9d */
[----:B0-----:R-:W-:-:S04]  /*175e0*/  @!P5 LEA R8, P4, R162, R2, 0x1 ;  /* 0x00000002a208d211 */ /* 0x001fc800078808ff */
        /* <DEDUP_REMOVED lines=14> */
.L_x_8729:
[----:B------:R-:W-:Y:S05]  /*176d0*/  BSYNC B1 ;  /* 0x0000000000017941 */ /* 0x000fea0003800000 */
.L_x_8728:
        /* <DEDUP_REMOVED lines=11> */
[----:B-12--5:R-:W-:Y:S02]  /*17790*/  @!P6 IMAD.WIDE R8, R195, 0x2, R2 ;  /* 0x00000002c308e825 */ /* 0x026fe400078e0202 */
[----:B------:R-:W-:-:S03]  /*177a0*/  @!P5 LEA R10, P4, R164, R2, 0x1 ;  /* 0x00000002a40ad211 */ /* 0x000fc600078808ff */
        /* <DEDUP_REMOVED lines=25> */
.L_x_8727:
[----:B01----:R-:W2:Y:S01]  /*17940*/  LDL.LU R10, [R1+0x64] ;  /* 0x00006400010a7983 */ /* 0x003ea20000300800 */
[----:B------:R-:W-:Y:S01]  /*17950*/  ULDC.64 UR4, c[0x0][0xc08] ;  /* 0x0003020000047ab9 */ /* 0x000fe20000000a00 */
[----:B------:R-:W0:Y:S02]  /*17960*/  LDC R11, c[0x0][0xce8] ;  /* 0x00033a00ff0b7b82 */ /* 0x000e240000000800 */
[----:B------:R-:W3:Y:S01]  /*17970*/  LDL R12, [R1+0x18] ;  /* 0x00001800010c7983 */ /* 0x000ee20000100800 */
[----:B------:R-:W-:Y:S01]  /*17980*/  IMAD R4, R4, UR4, RZ ;  /* 0x0000000404047c24 */ /* 0x000fe2000f8e02ff */
[----:B------:R-:W-:Y:S01]  /*17990*/  BSSY B1, `(.L_x_8731) ;  /* 0x0000110000017945 */ /* 0x000fe20003800000 */
[----:B------:R-:W-:-:S04]  /*179a0*/  IMAD.WIDE.U32 R8, R2, UR4, RZ ;  /* 0x0000000402087c25 */ /* 0x000fc8000f8e00ff */
[----:B------:R-:W-:Y:S01]  /*179b0*/  IMAD R4, R2, UR5, R4 ;  /* 0x0000000502047c24 */ /* 0x000fe2000f8e0204 */
[----:B------:R-:W-:Y:S01]  /*179c0*/  ULDC.64 UR4, c[0x0][0xc38] ;  /* 0x00030e0000047ab9 */ /* 0x000fe20000000a00 */
[----:B------:R-:W-:Y:S01]  /*179d0*/  SHF.R.S32.HI R2, RZ, 0x1f, R0 ;  /* 0x0000001fff027819 */ /* 0x000fe20000011400 */
[C---:B------:R-:W-:Y:S02]  /*179e0*/  VIADD R21, R212.reuse, 0xf8 ;  /* 0x000000f8d4157836 */ /* 0x040fe40000000000 */
[----:B------:R-:W-:Y:S02]  /*179f0*/  IMAD.IADD R9, R9, 0x1, R4 ;  /* 0x0000000109097824 */ /* 0x000fe400078e0204 */
[----:B------:R-:W-:Y:S01]  /*17a00*/  VIADD R153, R212, 0xf0 ;  /* 0x000000f0d4997836 */ /* 0x000fe20000000000 */
[----:B------:R-:W-:Y:S01]  /*17a10*/  SHF.R.S32.HI R21, RZ, 0x1f, R21 ;  /* 0x0000001fff157819 */ /* 0x000fe20000011415 */
[----:B------:R-:W-:-:S03]  /*17a20*/  IMAD.WIDE.U32 R8, R186, UR4, R8 ;  /* 0x00000004ba087c25 */ /* 0x000fc6000f8e0008 */
[----:B------:R-:W-:Y:S01]  /*17a30*/  SHF.R.S32.HI R153, RZ, 0x1f, R153 ;  /* 0x0000001fff997819 */ /* 0x000fe20000011499 */
[----:B------:R-:W-:Y:S01]  /*17a40*/  IMAD R9, R186, UR5, R9 ;  /* 0x00000005ba097c24 */ /* 0x000fe2000f8e0209 */
[----:B------:R-:W-:Y:S01]  /*17a50*/  ULDC.64 UR4, c[0x0][0xc40] ;  /* 0x0003100000047ab9 */ /* 0x000fe20000000a00 */
[----:B0-----:R-:W-:Y:S01]  /*17a60*/  ISETP.NE.AND P0, PT, R11, 0x1, PT ;  /* 0x000000010b00780c */ /* 0x001fe20003f05270 */
[----:B------:R-:W-:Y:S02]  /*17a70*/  IMAD R2, R2, UR4, RZ ;  /* 0x0000000402027c24 */ /* 0x000fe4000f8e02ff */
[----:B------:R-:W-:-:S04]  /*17a80*/  IMAD.WIDE.U32 R8, R0, UR4, R8 ;  /* 0x0000000400087c25 */ /* 0x000fc8000f8e0008 */
[----:B------:R-:W-:Y:S01]  /*17a90*/  IMAD R2, R0, UR5, R2 ;  /* 0x0000000500027c24 */ /* 0x000fe2000f8e0202 */
[----:B------:R-:W-:Y:S01]  /*17aa0*/  ULDC.64 UR4, c[0x0][0xc48] ;  /* 0x0003120000047ab9 */ /* 0x000fe20000000a00 */
[C---:B------:R-:W-:Y:S02]  /*17ab0*/  VIADD R155, R212.reuse, 0xe8 ;  /* 0x000000e8d49b7836 */ /* 0x040fe40000000000 */
[----:B------:R-:W-:Y:S02]  /*17ac0*/  IMAD.IADD R9, R9, 0x1, R2 ;  /* 0x0000000109097824 */ /* 0x000fe400078e0202 */
[----:B------:R-:W0:Y:S01]  /*17ad0*/  @P0 LDC R0, c[0x0][0xcf0] ;  /* 0x00033c00ff000b82 */ /* 0x000e220000000800 */
        /* <DEDUP_REMOVED lines=74> */
[--C-:B---3--:R-:W-:Y:S02]  /*17f80*/  IMAD.IADD R2, R12, 0x1, R214.reuse ;  /* 0x000000010c027824 */ /* 0x108fe400078e02d6 */
[----:B------:R-:W-:Y:S02]  /*17f90*/  IMAD.IADD R214, R193, 0x1, R214 ;  /* 0x00000001c1d67824 */ /* 0x000fe400078e02d6 */
[----:B------:R-:W-:Y:S02]  /*17fa0*/  IMAD.MOV.U32 R4, RZ, RZ, R2 ;  /* 0x000000ffff047224 */ /* 0x000fe400078e0002 */
        /* <DEDUP_REMOVED lines=15> */
[----:B------:R-:W-:Y:S01]  /*180a0*/  ULDC.64 UR4, c[0x0][0xc00] ;  /* 0x0003000000047ab9 */ /* 0x000fe20000000a00 */
[----:B------:R-:W-:Y:S01]  /*180b0*/  VIADD R2, R17, 0x38820 ;  /* 0x0003882011027836 */ /* 0x000fe20000000000 */
[----:B------:R-:W-:Y:S01]  /*180c0*/  LEA R4, P0, R8, UR4, 0x2 ;  /* 0x0000000408047c11 */ /* 0x000fe2000f8010ff */
[----:B------:R-:W-:-:S03]  /*180d0*/  IMAD.IADD R3, R9, 0x1, R3 ;  /* 0x0000000109037824 */ /* 0x000fc600078e0203 */
[----:B------:R-:W-:Y:S01]  /*180e0*/  PRMT R2, RZ, 0x654, R2 ;  /* 0x00000654ff027816 */ /* 0x000fe20000000002 */
[----:B------:R0:W1:Y:S01]  /*180f0*/  SHFL.IDX PT, R14, R4, RZ, 0x1c1f ;  /* 0x001c1fff040e7589 */ /* 0x00006200000e0000 */
[----:B------:R-:W-:Y:S02]  /*18100*/  LEA.HI.X R10, R8, UR5, R3, 0x2, P0 ;  /* 0x00000005080a7c11 */ /* 0x000fe400080f1403 */
[----:B------:R-:W-:Y:S01]  /*18110*/  ISETP.GE.AND P0, PT, R214, R0, PT ;  /* 0x00000000d600720c */ /* 0x000fe20003f06270 */
[----:B------:R0:W-:Y:S02]  /*18120*/  SYNCS.ARRIVE.TRANS64.RED.A1T0 RZ, [R2+URZ], RZ ;  /* 0x000000ff02ff79a7 */ /* 0x0001e4000810043f */
[----:B------:R0:W2:Y:S10]  /*18130*/  SHFL.IDX PT, R11, R10, RZ, 0x1c1f ;  /* 0x001c1fff0a0b7589 */ /* 0x0000b400000e0000 */
[----:B0-----:R-:W-:Y:S05]  /*18140*/  @P0 BRA `(.L_x_8732) ;  /* 0x0000000800500947 */ /* 0x001fea0003800000 */
        /* <DEDUP_REMOVED lines=9> */
[----:B------:R-:W-:-:S07]  /*181e0*/  SHF.R.S32.HI R9, RZ, 0x1f, R9 ;  /* 0x0000001fff097819 */ /* 0x000fce0000011409 */
[----:B-1----:R-:W-:-:S04]  /*181f0*/  @!P0 LEA R2, P1, R212, R14, 0x2 ;  /* 0x0000000ed4028211 */ /* 0x002fc800078210ff */
        /* <DEDUP_REMOVED lines=60> */
[----:B0-----:R-:W-:Y:S02]  /*185c0*/  @!P1 LEA R2, P0, R202, R14, 0x2 ;  /* 0x0000000eca029211 */ /* 0x001fe400078010ff */
        /* <DEDUP_REMOVED lines=70> */
[----:B------:R-:W-:Y:S02]  /*18a30*/  @!P5 LEA R14, P0, R20, R14, 0x2 ;  /* 0x0000000e140ed211 */ /* 0x000fe400078010ff */
[-C--:B------:R-:W-:Y:S01]  /*18a40*/  @!P2 LEA.HI.X R9, R152, R11.reuse, R153, 0x2, P1 ;  /* 0x0000000b9809a211 */ /* 0x080fe200008f1499 */
[----:B------:R0:W-:Y:S01]  /*18a50*/  @!P3 ST.E.64 desc[UR40][R12.64], R140 ;  /* 0x0000008c0c00b985 */ /* 0x0001e2000c101b28 */
[----:B------:R-:W-:-:S03]  /*18a60*/  @!P5 LEA.HI.X R15, R20, R11, R21, 0x2, P0 ;  /* 0x0000000b140fd211 */ /* 0x000fc600000f1415 */
[----:B------:R0:W-:Y:S04]  /*18a70*/  @!P2 ST.E.64 desc[UR40][R8.64], R144 ;  /* 0x000000900800a985 */ /* 0x0001e8000c101b28 */
[----:B------:R0:W-:Y:S02]  /*18a80*/  @!P5 ST.E.64 desc[UR40][R14.64], R148 ;  /* 0x000000940e00d985 */ /* 0x0001e4000c101b28 */
.L_x_8732:
[----:B------:R-:W-:Y:S05]  /*18a90*/  BSYNC B1 ;  /* 0x0000000000017941 */ /* 0x000fea0003800000 */
.L_x_8731:
[----:B0-----:R-:W-:Y:S01]  /*18aa0*/  VIADD R3, R214, 0x8 ;  /* 0x00000008d6037836 */ /* 0x001fe20000000000 */
[----:B------:R0:W3:Y:S04]  /*18ab0*/  SHFL.IDX PT, R12, R10, 0x1, 0x1c1f ;  /* 0x003c1f000a0c7f89 */ /* 0x0000e800000e0000 */
[----:B------:R-:W-:Y:S01]  /*18ac0*/  ISETP.GE.AND P0, PT, R3, R0, PT ;  /* 0x000000000300720c */ /* 0x000fe20003f06270 */
[----:B------:R-:W4:-:S12]  /*18ad0*/  SHFL.IDX PT, R4, R4, 0x1, 0x1c1f ;  /* 0x003c1f0004047f89 */ /* 0x000f1800000e0000 */
[----:B0-----:R-:W-:Y:S05]  /*18ae0*/  @P0 BRA `(.L_x_8730) ;  /* 0x0000001800600947 */ /* 0x001fea0003800000 */
[C---:B------:R-:W-:Y:S01]  /*18af0*/  VIADD R13, R212.reuse, 0x8 ;  /* 0x00000008d40d7836 */ /* 0x040fe20000000000 */
[----:B------:R-:W-:Y:S01]  /*18b00*/  ULDC UR4, c[0x0][0xbc8] ;  /* 0x0002f20000047ab9 */ /* 0x000fe20000000800 */
[C---:B------:R-:W-:Y:S01]  /*18b10*/  VIADD R25, R212.reuse, 0x10 ;  /* 0x00000010d4197836 */ /* 0x040fe20000000000 */
[C---:B------:R-:W-:Y:S01]  /*18b20*/  ISETP.GE.AND P2, PT, R212.reuse, UR4, PT ;  /* 0x00000004d4007c0c */ /* 0x040fe2000bf46270 */
[C---:B--2---:R-:W-:Y:S01]  /*18b30*/  VIADD R11, R212.reuse, 0x18 ;  /* 0x00000018d40b7836 */ /* 0x044fe20000000000 */
[----:B------:R-:W-:Y:S01]  /*18b40*/  ISETP.GE.AND P5, PT, R13, UR4, PT ;  /* 0x000000040d007c0c */ /* 0x000fe2000bfa6270 */
[C---:B-1----:R-:W-:Y:S01]  /*18b50*/  VIADD R14, R212.reuse, 0x8 ;  /* 0x00000008d40e7836 */ /* 0x042fe20000000000 */
[----:B------:R-:W-:Y:S01]  /*18b60*/  ISETP.GE.AND P3, PT, R25, UR4, PT ;  /* 0x0000000419007c0c */ /* 0x000fe2000bf66270 */
[C---:B------:R-:W-:Y:S01]  /*18b70*/  VIADD R28, R212.reuse, 0x10 ;  /* 0x00000010d41c7836 */ /* 0x040fe20000000000 */
[----:B------:R-:W-:Y:S01]  /*18b80*/  ISETP.GE.AND P4, PT, R11, UR4, PT ;  /* 0x000000040b007c0c */ /* 0x000fe2000bf86270 */
[----:B------:R-:W-:Y:S01]  /*18b90*/  VIADD R24, R212, 0x18 ;  /* 0x00000018d4187836 */ /* 0x000fe20000000000 */
[----:B------:R-:W-:-:S02]  /*18ba0*/  SHF.R.S32.HI R14, RZ, 0x1f, R14 ;  /* 0x0000001fff0e7819 */ /* 0x000fc4000001140e */
[----:B------:R-:W-:Y:S02]  /*18bb0*/  SHF.R.S32.HI R15, RZ, 0x1f, R212 ;  /* 0x0000001fff0f7819 */ /* 0x000fe400000114d4 */
[----:B------:R-:W-:Y:S02]  /*18bc0*/  SHF.R.S32.HI R28, RZ, 0x1f, R28 ;  /* 0x0000001fff1c7819 */ /* 0x000fe4000001141c */
[CC--:B----4-:R-:W-:Y:S02]  /*18bd0*/  @!P2 LEA R2, P0, R212.reuse, R4.reuse, 0x2 ;  /* 0x00000004d402a211 */ /* 0x0d0fe400078010ff */
[C---:B------:R-:W-:Y:S02]  /*18be0*/  @!P5 LEA R8, P1, R13.reuse, R4, 0x2 ;  /* 0x000000040d08d211 */ /* 0x040fe400078210ff */
[CC--:B---3--:R-:W-:Y:S01]  /*18bf0*/  @!P2 LEA.HI.X R3, R212.reuse, R12.reuse, R15, 0x2, P0 ;  /* 0x0000000cd403a211 */ /* 0x0c8fe200000f140f */
[C---:B------:R-:W-:Y:S01]  /*18c00*/  VIADD R15, R212.reuse, 0x28 ;  /* 0x00000028d40f7836 */ /* 0x040fe20000000000 */
[----:B------:R-:W-:Y:S01]  /*18c10*/  @!P5 LEA.HI.X R9, R13, R12, R14, 0x2, P1 ;  /* 0x0000000c0d09d211 */ /* 0x000fe200008f140e */
[C---:B------:R-:W-:Y:S01]  /*18c20*/  VIADD R14, R212.reuse, 0x20 ;  /* 0x00000020d40e7836 */ /* 0x040fe20000000000 */
[----:B------:R-:W-:Y:S01]  /*18c30*/  SHF.R.S32.HI R24, RZ, 0x1f, R24 ;  /* 0x0000001fff187819 */ /* 0x000fe20000011418 */
[----:B------:R0:W-:Y:S01]  /*18c40*/  @!P2 ST.E.64 desc[UR40][R2.64], R26 ;  /* 0x0000001a0200a985 */ /* 0x0001e2000c101b28 */
[----:B------:R-:W-:Y:S01]  /*18c50*/  ISETP.GE.AND P1, PT, R15, UR4, PT ;  /* 0x000000040f007c0c */ /* 0x000fe2000bf26270 */
[----:B------:R-:W-:Y:S01]  /*18c60*/  VIADD R13, R212, 0x30 ;  /* 0x00000030d40d7836 */ /* 0x000fe20000000000 */
[----:B------:R-:W-:Y:S01]  /*18c70*/  ISETP.GE.AND P0, PT, R14, UR4, PT ;  /* 0x000000040e007c0c */ /* 0x000fe2000bf06270 */
[----:B------:R1:W-:Y:S03]  /*18c80*/  @!P5 ST.E.64 desc[UR40][R8.64], R30 ;  /* 0x0000001e0800d985 */ /* 0x0003e6000c101b28 */
[----:B------:R-:W-:-:S02]  /*18c90*/  ISETP.GE.AND P2, PT, R13, UR4, PT ;  /* 0x000000040d007c0c */ /* 0x000fc4000bf46270 */
[-C--:B0-----:R-:W-:Y:S02]  /*18ca0*/  @!P3 LEA R2, P5, R25, R4.reuse, 0x2 ;  /* 0x000000041902b211 */ /* 0x081fe400078a10ff */
[----:B-1----:R-:W-:Y:S02]  /*18cb0*/  @!P4 LEA R8, P6, R11, R4, 0x2 ;  /* 0x000000040b08c211 */ /* 0x002fe400078c10ff */
[-C--:B------:R-:W-:Y:S02]  /*18cc0*/  @!P3 LEA.HI.X R3, R25, R12.reuse, R28, 0x2, P5 ;  /* 0x0000000c1903b211 */ /* 0x080fe400028f141c */
[----:B------:R-:W-:Y:S01]  /*18cd0*/  @!P4 LEA.HI.X R9, R11, R12, R24, 0x2, P6 ;  /* 0x0000000c0b09c211 */ /* 0x000fe200030f1418 */
[----:B------:R-:W-:-:S04]  /*18ce0*/  VIADD R24, R212, 0x20 ;  /* 0x00000020d4187836 */ /* 0x000fc80000000000 */
[-C--:B------:R-:W-:Y:S01]  /*18cf0*/  @!P2 LEA R10, P6, R13, R4.reuse, 0x2 ;  /* 0x000000040d0aa211 */ /* 0x080fe200078c10ff */
[----:B------:R0:W-:Y:S01]  /*18d00*/  @!P3 ST.E.64 desc[UR40][R2.64], R34 ;  /* 0x000000220200b985 */ /* 0x0001e2000c101b28 */
[----:B------:R-:W-:Y:S02]  /*18d10*/  ISETP.GE.AND P3, PT, R211, UR4, PT ;  /* 0x00000004d3007c0c */ /* 0x000fe4000bf66270 */
[----:B------:R-:W-:Y:S01]  /*18d20*/  SHF.R.S32.HI R24, RZ, 0x1f, R24 ;  /* 0x0000001fff187819 */ /* 0x000fe20000011418 */
[----:B------:R1:W-:Y:S01]  /*18d30*/  @!P4 ST.E.64 desc[UR40][R8.64], R38 ;  /* 0x000000260800c985 */ /* 0x0003e2000c101b28 */
[----:B0-----:R-:W-:-:S04]  /*18d40*/  @!P0 LEA R2, P4, R14, R4, 0x2 ;  /* 0x000000040e028211 */ /* 0x001fc800078810ff */
[----:B------:R-:W-:Y:S01]  /*18d50*/  @!P0 LEA.HI.X R3, R14, R12, R24, 0x2, P4 ;  /* 0x0000000c0e038211 */ /* 0x000fe200020f1418 */
[C---:B------:R-:W-:Y:S01]  /*18d60*/  VIADD R24, R212.reuse, 0x28 ;  /* 0x00000028d4187836 */ /* 0x040fe20000000000 */
[C---:B-1----:R-:W-:Y:S01]  /*18d70*/  @!P1 LEA R8, P5, R15.reuse, R4, 0x2 ;  /* 0x000000040f089211 */ /* 0x042fe200078a10ff */
[----:B------:R-:W-:Y:S01]  /*18d80*/  VIADD R14, R212, 0x30 ;  /* 0x00000030d40e7836 */ /* 0x000fe20000000000 */
[----:B------:R-:W-:Y:S01]  /*18d90*/  ISETP.GE.AND P4, PT, R208, UR4, PT ;  /* 0x00000004d0007c0c */ /* 0x000fe2000bf86270 */
[----:B------:R0:W-:Y:S01]  /*18da0*/  @!P0 ST.E.64 desc[UR40][R2.64], R42 ;  /* 0x0000002a02008985 */ /* 0x0001e2000c101b28 */
[----:B------:R-:W-:Y:S02]  /*18db0*/  SHF.R.S32.HI R24, RZ, 0x1f, R24 ;  /* 0x0000001fff187819 */ /* 0x000fe40000011418 */
[----:B------:R-:W-:Y:S02]  /*18dc0*/  SHF.R.S32.HI R14, RZ, 0x1f, R14 ;  /* 0x0000001fff0e7819 */ /* 0x000fe4000001140e */
[----:B------:R-:W-:-:S02]  /*18dd0*/  @!P1 LEA.HI.X R9, R15, R12, R24, 0x2, P5 ;  /* 0x0000000c0f099211 */ /* 0x000fc400028f1418 */
[----:B------:R-:W-:Y:S02]  /*18de0*/  ISETP.GE.AND P5, PT, R206, UR4, PT ;  /* 0x00000004ce007c0c */ /* 0x000fe4000bfa6270 */
[----:B------:R-:W-:Y:S01]  /*18df0*/  @!P2 LEA.HI.X R11, R13, R12, R14, 0x2, P6 ;  /* 0x0000000c0d0ba211 */ /* 0x000fe200030f140e */
[----:B------:R1:W-:Y:S01]  /*18e00*/  @!P1 ST.E.64 desc[UR40][R8.64], R46 ;  /* 0x0000002e08009985 */ /* 0x0003e2000c101b28 */
[----:B------:R-:W-:Y:S02]  /*18e10*/  ISETP.GE.AND P0, PT, R204, UR4, PT ;  /* 0x00000004cc007c0c */ /* 0x000fe4000bf06270 */
[----:B------:R-:W-:Y:S01]  /*18e20*/  ISETP.GE.AND P1, PT, R202, UR4, PT ;  /* 0x00000004ca007c0c */ /* 0x000fe2000bf26270 */
[----:B------:R2:W-:Y:S01]  /*18e30*/  @!P2 ST.E.64 desc[UR40][R10.64], R50 ;  /* 0x000000320a00a985 */ /* 0x0005e2000c101b28 */
[----:B0-----:R-:W-:-:S04]  /*18e40*/  @!P3 LEA R2, P6, R211, R4, 0x2 ;  /* 0x00000004d302b211 */ /* 0x001fc800078c10ff */
[----:B------:R-:W-:Y:S02]  /*18e50*/  @!P3 LEA.HI.X R3, R211, R12, R213, 0x2, P6 ;  /* 0x0000000cd303b211 */ /* 0x000fe400030f14d5 */
[----:B-1----:R-:W-:-:S03]  /*18e60*/  @!P4 LEA R8, P2, R208, R4, 0x2 ;  /* 0x00000004d008c211 */ /* 0x002fc600078410ff */
[----:B------:R0:W-:Y:S01]  /*18e70*/  @!P3 ST.E.64 desc[UR40][R2.64], R54 ;  /* 0x000000360200b985 */ /* 0x0001e2000c101b28 */
[----:B------:R-:W-:Y:S02]  /*18e80*/  ISETP.GE.AND P3, PT, R198, UR4, PT ;  /* 0x00000004c6007c0c */ /* 0x000fe4000bf66270 */
[----:B--2---:R-:W-:Y:S02]  /*18e90*/  @!P5 LEA R10, P6, R206, R4, 0x2 ;  /* 0x00000004ce0ad211 */ /* 0x004fe400078c10ff */
[-C--:B------:R-:W-:Y:S02]  /*18ea0*/  @!P4 LEA.HI.X R9, R208, R12.reuse, R210, 0x2, P2 ;  /* 0x0000000cd009c211 */ /* 0x080fe400010f14d2 */
[----:B------:R-:W-:Y:S02]  /*18eb0*/  ISETP.GE.AND P2, PT, R200, UR4, PT ;  /* 0x00000004c8007c0c */ /* 0x000fe4000bf46270 */
[----:B------:R-:W-:Y:S01]  /*18ec0*/  @!P5 LEA.HI.X R11, R206, R12, R207, 0x2, P6 ;  /* 0x0000000cce0bd211 */ /* 0x000fe200030f14cf */
[----:B------:R1:W-:Y:S01]  /*18ed0*/  @!P4 ST.E.64 desc[UR40][R8.64], R58 ;  /* 0x0000003a0800c985 */ /* 0x0003e2000c101b28 */
[----:B------:R-:W-:-:S03]  /*18ee0*/  ISETP.GE.AND P4, PT, R186, UR4, PT ;  /* 0x00000004ba007c0c */ /* 0x000fc6000bf86270 */
[----:B------:R2:W-:Y:S01]  /*18ef0*/  @!P5 ST.E.64 desc[UR40][R10.64], R62 ;  /* 0x0000003e0a00d985 */ /* 0x0005e2000c101b28 */
[----:B0-----:R-:W-:-:S04]  /*18f00*/  @!P0 LEA R2, P6, R204, R4, 0x2 ;  /* 0x00000004cc028211 */ /* 0x001fc800078c10ff */
[----:B------:R-:W-:Y:S02]  /*18f10*/  @!P0 LEA.HI.X R3, R204, R12, R205, 0x2, P6 ;  /* 0x0000000ccc038211 */ /* 0x000fe400030f14cd */
[----:B-1----:R-:W-:-:S03]  /*18f20*/  @!P1 LEA R8, P5, R202, R4, 0x2 ;  /* 0x00000004ca089211 */ /* 0x002fc600078a10ff */
        /* <DEDUP_REMOVED lines=16> */
[----:B------:R0:W-:Y:S01]  /*19030*/  @!P4 ST.E.64 desc[UR40][R8.64], R82 ;  /* 0x000000520800c985 */ /* 0x0001e2000c101b28 */
[----:B------:R-:W-:Y:S02]  /*19040*/  ISETP.GE.AND P4, PT, R172, UR4, PT ;  /* 0x00000004ac007c0c */ /* 0x000fe4000bf86270 */
[----:B------:R-:W-:Y:S02]  /*19050*/  @!P5 LEA.HI.X R11, R182, R12, R183, 0x2, P6 ;  /* 0x0000000cb60bd211 */ /* 0x000fe400030f14b7 */
[----:B-1----:R-:W-:-:S03]  /*19060*/  @!P2 LEA R2, P6, R180, R4, 0x2 ;  /* 0x00000004b402a211 */ /* 0x002fc600078c10ff */
        /* <DEDUP_REMOVED lines=52> */
[----:B------:R-:W-:-:S03]  /*193b0*/  @!P5 LEA.HI.X R15, R152, R12, R153, 0x2, P3 ;  /* 0x0000000c980fd211 */ /* 0x000fc600018f1499 */
[----:B------:R0:W-:Y:S04]  /*193c0*/  @!P1 ST.E.64 desc[UR40][R2.64], R138 ;  /* 0x0000008a02009985 */ /* 0x0001e8000c101b28 */
[----:B------:R0:W-:Y:S01]  /*193d0*/  @!P0 ST.E.64 desc[UR40][R10.64], R142 ;  /* 0x0000008e0a008985 */ /* 0x0001e2000c101b28 */
[----:B------:R-:W-:-:S03]  /*193e0*/  ISETP.GE.AND P0, PT, R20, UR4, PT ;  /* 0x0000000414007c0c */ /* 0x000fc6000bf06270 */
[----:B------:R0:W-:Y:S10]  /*193f0*/  @!P5 ST.E.64 desc[UR40][R14.64], R146 ;  /* 0x000000920e00d985 */ /* 0x0001f4000c101b28 */
[----:B------:R-:W-:Y:S05]  /*19400*/  @P0 BRA `(.L_x_8730) ;  /* 0x0000001000180947 */ /* 0x000fea0003800000 */
[----:B0-----:R-:W-:-:S04]  /*19410*/  LEA R2, P0, R20, R4, 0x2 ;  /* 0x0000000414027211 */ /* 0x001fc800078010ff */
[----:B------:R-:W-:-:S05]  /*19420*/  LEA.HI.X R3, R20, R12, R21, 0x2, P0 ;  /* 0x0000000c14037211 */ /* 0x000fca00000f1415 */
[----:B------:R0:W-:Y:S01]  /*19430*/  ST.E.64 desc[UR40][R2.64], R150 ;  /* 0x0000009602007985 */ /* 0x0001e2000c101b28 */
[----:B------:R-:W-:Y:S05]  /*19440*/  BRA `(.L_x_8730) ;  /* 0x0000001000087947 */ /* 0x000fea0003800000 */
.L_x_8724:
[----:B0-----:R-:W3:Y:S01]  /*19450*/  LDL.LU R4, [R1+0x5c] ;  /* 0x00005c0001047983 */ /* 0x001ee20000300800 */
[----:B------:R-:W-:Y:S01]  /*19460*/  ULDC.64 UR6, c[0x0][0xd08] ;  /* 0x0003420000067ab9 */ /* 0x000fe20000000a00 */
[----:B------:R-:W-:Y:S02]  /*19470*/  ULDC.64 UR4, c[0x0][0xd00] ;  /* 0x0003400000047ab9 */ /* 0x000fe40000000a00 */
[----:B------:R-:W4:Y:S04]  /*19480*/  LDL.LU R0, [R1+0x60] ;  /* 0x0000600001007983 */ /* 0x000f280000300800 */
[----:B-12---:R-:W2:Y:S01]  /*19490*/  LDL R10, [R1+0x54] ;  /* 0x00005400010a7983 */ /* 0x006ea20000100800 */
[----:B------:R-:W-:Y:S01]  /*194a0*/  ISETP.NE.U32.AND P1, PT, RZ, UR6, PT ;  /* 0x00000006ff007c0c */ /* 0x000fe2000bf25070 */
[----:B------:R-:W-:Y:S01]  /*194b0*/  IMAD.MOV.U32 R25, RZ, RZ, RZ ;  /* 0x000000ffff197224 */ /* 0x000fe200078e00ff */
[----:B------:R-:W-:-:S02]  /*194c0*/  ISETP.NE.U32.AND P0, PT, RZ, UR4, PT ;  /* 0x00000004ff007c0c */ /* 0x000fc4000bf05070 */
[----:B------:R-:W-:Y:S02]  /*194d0*/  ISETP.NE.AND.EX P1, PT, RZ, UR7, PT, P1 ;  /* 0x00000007ff007c0c */ /* 0x000fe4000bf25310 */
[----:B------:R-:W-:Y:S02]  /*194e0*/  ISETP.NE.AND.EX P0, PT, RZ, UR5, PT, P0 ;  /* 0x00000005ff007c0c */ /* 0x000fe4000bf05300 */
[----:B---3-5:R-:W-:-:S04]  /*194f0*/  IADD3 R2, P2, R4, UR4, RZ ;  /* 0x0000000404027c10 */ /* 0x028fc8000ff5e0ff */
[----:B----4-:R-:W-:-:S05]  /*19500*/  IADD3.X R3, R0, UR5, RZ, P2, !PT ;  /* 0x0000000500037c10 */ /* 0x010fca00097fe4ff */
[----:B------:R-:W-:Y:S01]  /*19510*/  @P1 IADD3 R8, P2, R4, UR6, RZ ;  /* 0x0000000604081c10 */ /* 0x000fe2000ff5e0ff */
[----:B------:R-:W-:Y:S01]  /*19520*/  ULDC UR4, c[0x0][0xb88] ;  /* 0x0002e20000047ab9 */ /* 0x000fe20000000800 */
[----:B------:R0:W5:Y:S02]  /*19530*/  @P0 LDG.E R25, desc[UR40][R2.64] ;  /* 0x0000002802190981 */ /* 0x000164000c1e1900 */
[----:B------:R-:W-:Y:S01]  /*19540*/  @P1 IADD3.X R9, R0, UR7, RZ, P2, !PT ;  /* 0x0000000700091c10 */ /* 0x000fe200097fe4ff */
[----:B------:R-:W-:-:S06]  /*19550*/  IMAD.U32 R0, RZ, RZ, UR4 ;  /* 0x00000004ff007e24 */ /* 0x000fcc000f8e00ff */
[----:B------:R0:W5:Y:S01]  /*19560*/  @P1 LDG.E R0, desc[UR40][R8.64] ;  /* 0x0000002808001981 */ /* 0x000162000c1e1900 */
[----:B--2---:R-:W-:Y:S01]  /*19570*/  ISETP.NE.AND P2, PT, R10, RZ, PT ;  /* 0x000000ff0a00720c */ /* 0x004fe20003f45270 */
[----:B------:R-:W1:-:S12]  /*19580*/  S2R R4, SR_TID.X ;  /* 0x0000000000047919 */ /* 0x000e580000002100 */
[----:B------:R-:W2:Y:S01]  /*19590*/  @!P2 LDC R10, c[0x0][0xbd4] ;  /* 0x0002f500ff0aab82 */ /* 0x000ea20000000800 */
[----:B-1----:R-:W-:Y:S01]  /*195a0*/  VIADD R30, R4, 0xffffff80 ;  /* 0xffffff80041e7836 */ /* 0x002fe20000000000 */
[----:B--2---:R0:W-:Y:S01]  /*195b0*/  @!P2 STL [R1+0x54], R10 ;  /* 0x0000540a0100a387 */ /* 0x0041e20000100800 */
[----:B------:R-:W-:-:S03]  /*195c0*/  ISETP.GT.AND P2, PT, R10, 0x1, PT ;  /* 0x000000010a00780c */ /* 0x000fc60003f44270 */
[----:B------:R-:W-:Y:S01]  /*195d0*/  ISETP.GT.AND P3, PT, R30, 0x3f, PT ;  /* 0x0000003f1e00780c */ /* 0x000fe20003f64270 */
[----:B------:R-:W-:-:S12]  /*195e0*/  @P1 BRA `(.L_x_8733) ;  /* 0x0000000000101947 */ /* 0x000fd80003800000 */
[----:B------:R-:W-:Y:S05]  /*195f0*/  @!P0 BRA `(.L_x_8733) ;  /* 0x00000000000c8947 */ /* 0x000fea0003800000 */
[----:B0-----:R-:W2:Y:S04]  /*19600*/  LDG.E R9, desc[UR40][R2.64] ;  /* 0x0000002802097981 */ /* 0x001ea8000c1e1900 */
[----:B-----5:R-:W2:Y:S02]  /*19610*/  LDG.E R0, desc[UR40][R2.64+0x4] ;  /* 0x0000042802007981 */ /* 0x020ea4000c1e1900 */
[----:B--2---:R-:W-:-:S07]  /*19620*/  IMAD.IADD R0, R0, 0x1, -R9 ;  /* 0x0000000100007824 */ /* 0x004fce00078e0a09 */
.L_x_8733:
[----:B0-----:R-:W2:Y:S04]  /*19630*/  LDL.LU R3, [R1+0x58] ;  /* 0x0000580001037983 */ /* 0x001ea80000300800 */
[----:B------:R-:W3:Y:S01]  /*19640*/  LDL.LU R2, [R1+0x6c] ;  /* 0x00006c0001027983 */ /* 0x000ee20000300800 */
[----:B------:R-:W-:Y:S01]  /*19650*/  BSSY B1, `(.L_x_8734) ;  /* 0x0000037000017945 */ /* 0x000fe20003800000 */
[----:B-----5:R-:W-:Y:S02]  /*19660*/  SHF.R.S32.HI R26, RZ, 0x1f, R25 ;  /* 0x0000001fff1a7819 */ /* 0x020fe40000011419 */
[----:B--2---:R-:W-:Y:S02]  /*19670*/  SEL R33, R3, RZ, !P0 ;  /* 0x000000ff03217207 */ /* 0x004fe40004000000 */
[----:B---3--:R-:W-:Y:S01]  /*19680*/  SEL R28, R2, RZ, !P0 ;  /* 0x000000ff021c7207 */ /* 0x008fe20004000000 */
[----:B------:R-:W-:Y:S06]  /*19690*/  @P3 BRA `(.L_x_8735) ;  /* 0x0000000000c83947 */ /* 0x000fec0003800000 */
[----:B------:R-:W0:Y:S01]  /*196a0*/  S2R R35, SR_TID.X ;  /* 0x0000000000237919 */ /* 0x000e220000002100 */
[----:B------:R-:W1:Y:S02]  /*196b0*/  LDC R37, c[0x0][0xce8] ;  /* 0x00033a00ff257b82 */ /* 0x000e640000000800 */
[----:B-1----:R-:W-:Y:S01]  /*196c0*/  IMAD R2, R0, R37, RZ ;  /* 0x0000002500027224 */ /* 0x002fe200078e02ff */
[----:B0-----:R-:W-:-:S04]  /*196d0*/  IADD3 R35, R214, -0x80, R35 ;  /* 0xffffff80d6237810 */ /* 0x001fc80007ffe023 */
        /* <DEDUP_REMOVED lines=46> */
.L_x_8735:
[----:B------:R-:W-:Y:S05]  /*199c0*/  BSYNC B1 ;  /* 0x0000000000017941 */ /* 0x000fea0003800000 */
.L_x_8734:
[----:B------:R-:W-:Y:S05]  /*199d0*/  @P2 BRA `(.L_x_8730) ;  /* 0x0000000800a42947 */ /* 0x000fea0003800000 */
[----:B0-----:R-:W0:Y:S01]  /*199e0*/  LDC R13, c[0x0][0xce8] ;  /* 0x00033a00ff0d7b82 */ /* 0x001e220000000800 */
[----:B------:R-:W-:Y:S01]  /*199f0*/  ULDC.64 UR4, c[0x0][0xba0] ;  /* 0x0002e80000047ab9 */ /* 0x000fe20000000a00 */
[----:B------:R-:W-:Y:S01]  /*19a00*/  SHF.R.S32.HI R9, RZ, 0x1f, R30 ;  /* 0x0000001fff097819 */ /* 0x000fe2000001141e */
[----:B------:R-:W-:Y:S01]  /*19a10*/  IMAD R4, R26, UR4, RZ ;  /* 0x000000041a047c24 */ /* 0x000fe2000f8e02ff */
[----:B------:R-:W-:Y:S01]  /*19a20*/  BSSY B1, `(.L_x_8736) ;  /* 0x0000080000017945 */ /* 0x000fe20003800000 */
[----:B------:R-:W-:Y:S01]  /*19a30*/  IMAD.WIDE.U32 R2, R25, UR4, RZ ;  /* 0x0000000419027c25 */ /* 0x000fe2000f8e00ff */
[----:B------:R-:W-:-:S03]  /*19a40*/  LEA.HI R9, R9, R30, RZ, 0x3 ;  /* 0x0000001e09097211 */ /* 0x000fc600078f18ff */
[----:B------:R-:W-:Y:S01]  /*19a50*/  IMAD R25, R25, UR5, R4 ;  /* 0x0000000519197c24 */ /* 0x000fe2000f8e0204 */
[----:B------:R-:W-:Y:S01]  /*19a60*/  LOP3.LUT R11, R9, 0xfffffff8, RZ, 0xc0, !PT ;  /* 0xfffffff8090b7812 */ /* 0x000fe200078ec0ff */
[----:B------:R-:W1:Y:S01]  /*19a70*/  LDC R4, c[0x0][0xbc8] ;  /* 0x0002f200ff047b82 */ /* 0x000e620000000800 */
[----:B------:R-:W-:Y:S01]  /*19a80*/  ULDC.64 UR4, c[0x0][0xbe8] ;  /* 0x0002fa0000047ab9 */ /* 0x000fe20000000a00 */
[----:B------:R-:W-:Y:S01]  /*19a90*/  IMAD.IADD R3, R3, 0x1, R25 ;  /* 0x0000000103037824 */ /* 0x000fe200078e0219 */
[----:B------:R-:W-:Y:S01]  /*19aa0*/  SHF.R.S32.HI R25, RZ, 0x3, R9 ;  /* 0x00000003ff197819 */ /* 0x000fe20000011409 */
[----:B------:R-:W-:Y:S02]  /*19ab0*/  IMAD.IADD R30, R30, 0x1, -R11 ;  /* 0x000000011e1e7824 */ /* 0x000fe400078e0a0b */
[----:B------:R-:W-:-:S04]  /*19ac0*/  IMAD.WIDE.U32 R2, R186, UR4, R2 ;  /* 0x00000004ba027c25 */ /* 0x000fc8000f8e0002 */
[----:B------:R-:W-:Y:S01]  /*19ad0*/  IMAD R3, R186, UR5, R3 ;  /* 0x00000005ba037c24 */ /* 0x000fe2000f8e0203 */
[----:B------:R-:W-:Y:S01]  /*19ae0*/  ULDC.64 UR4, c[0x0][0xbf0] ;  /* 0x0002fc0000047ab9 */ /* 0x000fe20000000a00 */
[----:B------:R-:W-:Y:S01]  /*19af0*/  VIADD R41, R195, 0x40 ;  /* 0x00000040c3297836 */ /* 0x000fe20000000000 */
[----:B0-----:R-:W-:Y:S01]  /*19b00*/  ISETP.NE.AND P0, PT, R13, 0x1, PT ;  /* 0x000000010d00780c */ /* 0x001fe20003f05270 */
[----:B------:R-:W-:Y:S02]  /*19b10*/  IMAD R11, R30, 0x20, R25 ;  /* 0x000000201e0b7824 */ /* 0x000fe400078e0219 */
[----:B------:R-:W-:Y:S02]  /*19b20*/  IMAD R8, R28, UR4, RZ ;  /* 0x000000041c087c24 */ /* 0x000fe4000f8e02ff */
[----:B------:R-:W-:Y:S02]  /*19b30*/  IMAD.IADD R10, R214, 0x1, R11 ;  /* 0x00000001d60a7824 */ /* 0x000fe400078e020b */
[----:B------:R-:W-:-:S02]  /*19b40*/  IMAD R9, R33, UR5, R8 ;  /* 0x0000000521097c24 */ /* 0x000fc4000f8e0208 */
[----:B------:R-:W-:Y:S01]  /*19b50*/  IMAD.WIDE.U32 R2, R33, UR4, R2 ;  /* 0x0000000421027c25 */ /* 0x000fe2000f8e0002 */
[----:B------:R-:W-:Y:S01]  /*19b60*/  ULDC.64 UR4, c[0x0][0xbe0] ;  /* 0x0002f80000047ab9 */ /* 0x000fe20000000a00 */
[-C--:B-1----:R-:W-:Y:S02]  /*19b70*/  ISETP.GE.AND P1, PT, R41, R4.reuse, PT ;  /* 0x000000042900720c */ /* 0x082fe40003f26270 */
[----:B------:R-:W0:Y:S01]  /*19b80*/  @P0 LDC R15, c[0x0][0xcec] ;  /* 0x00033b00ff0f0b82 */ /* 0x000e220000000800 */
[----:B------:R-:W-:Y:S01]  /*19b90*/  VIADD R39, R195, 0x80 ;  /* 0x00000080c3277836 */ /* 0x000fe20000000000 */
[----:B------:R-:W-:Y:S01]  /*19ba0*/  SEL R12, RZ, 0xffffffff, P1 ;  /* 0xffffffffff0c7807 */ /* 0x000fe20000800000 */
[----:B------:R-:W-:Y:S01]  /*19bb0*/  IMAD.IADD R3, R3, 0x1, R9 ;  /* 0x0000000103037824 */ /* 0x000fe200078e0209 */
[-C--:B------:R-:W-:Y:S01]  /*19bc0*/  ISETP.GE.AND P2, PT, R195, R4.reuse, PT ;  /* 0x00000004c300720c */ /* 0x080fe20003f46270 */
[----:B------:R-:W-:Y:S01]  /*19bd0*/  IMAD.MOV.U32 R9, RZ, RZ, R10 ;  /* 0x000000ffff097224 */ /* 0x000fe200078e000a */
[-C--:B------:R-:W-:Y:S01]  /*19be0*/  ISETP.GE.AND P1, PT, R39, R4.reuse, PT ;  /* 0x000000042700720c */ /* 0x080fe20003f26270 */
[----:B------:R-:W-:Y:S01]  /*19bf0*/  IMAD.SHL.U32 R12, R12, 0x2, RZ ;  /* 0x000000020c0c7824 */ /* 0x000fe200078e00ff */
[----:B------:R-:W1:Y:S01]  /*19c00*/  @P0 LDC R21, c[0x0][0xcf0] ;  /* 0x00033c00ff150b82 */ /* 0x000e620000000800 */
[C---:B------:R-:W-:Y:S01]  /*19c10*/  VIADD R37, R195.reuse, 0xc0 ;  /* 0x000000c0c3257836 */ /* 0x040fe20000000000 */
[----:B------:R-:W-:Y:S01]  /*19c20*/  SEL R11, RZ, 0x1, P2 ;  /* 0x00000001ff0b7807 */ /* 0x000fe20001000000 */
[----:B------:R-:W-:Y:S01]  /*19c30*/  VIADD R35, R195, 0x100 ;  /* 0x00000100c3237836 */ /* 0x000fe20000000000 */
[----:B------:R-:W-:Y:S01]  /*19c40*/  SEL R14, RZ, 0xffffffff, P1 ;  /* 0xffffffffff0e7807 */ /* 0x000fe20000800000 */
[----:B------:R-:W-:Y:S01]  /*19c50*/  IMAD.IADD R214, R25, 0x1, R214 ;  /* 0x0000000119d67824 */ /* 0x000fe200078e02d6 */
[----:B------:R-:W-:Y:S01]  /*19c60*/  LOP3.LUT R12, R12, 0x2, R11, 0xe2, !PT ;  /* 0x000000020c0c7812 */ /* 0x000fe200078ee20b */
[----:B------:R-:W-:Y:S01]  /*19c70*/  IMAD R25, R0, R13, RZ ;  /* 0x0000000d00197224 */ /* 0x000fe200078e02ff */
[----:B------:R-:W-:Y:S01]  /*19c80*/  ISETP.GE.AND P1, PT, R35, R4, PT ;  /* 0x000000042300720c */ /* 0x000fe20003f26270 */
[----:B------:R-:W-:-:S02]  /*19c90*/  VIADD R32, R195, 0x140 ;  /* 0x00000140c3207836 */ /* 0x000fc40000000000 */
[C---:B------:R-:W-:Y:S02]  /*19ca0*/  VIADD R29, R195.reuse, 0x180 ;  /* 0x00000180c31d7836 */ /* 0x040fe40000000000 */
[C---:B------:R-:W-:Y:S02]  /*19cb0*/  VIADD R24, R195.reuse, 0x1c0 ;  /* 0x000001c0c3187836 */ /* 0x040fe40000000000 */
[----:B------:R-:W-:Y:S02]  /*19cc0*/  VIADD R27, R195, 0x1c0 ;  /* 0x000001c0c31b7836 */ /* 0x000fe40000000000 */
[----:B0-----:R-:W-:Y:S01]  /*19cd0*/  @P0 IMAD.HI.U32 R8, R10, R15, RZ ;  /* 0x0000000f0a080227 */ /* 0x001fe200078e00ff */
[----:B------:R-:W-:Y:S02]  /*19ce0*/  ISETP.GE.AND P2, PT, R24, R4, PT ;  /* 0x000000041800720c */ /* 0x000fe40003f46270 */
[----:B------:R-:W-:Y:S01]  /*19cf0*/  SHF.R.S32.HI R27, RZ, 0x1f, R27 ;  /* 0x0000001fff1b7819 */ /* 0x000fe2000001141b */
[----:B------:R-:W-:-:S02]  /*19d00*/  IMAD.SHL.U32 R15, R14, 0x4, RZ ;  /* 0x000000040e0f7824 */ /* 0x000fc400078e00ff */
[C---:B------:R-:W-:Y:S01]  /*19d10*/  VIADD R31, R195.reuse, 0x180 ;  /* 0x00000180c31f7836 */ /* 0x040fe20000000000 */
[----:B-1----:R-:W-:Y:S01]  /*19d20*/  @P0 SHF.R.U32.HI R9, RZ, R21, R8 ;  /* 0x00000015ff090219 */ /* 0x002fe20000011608 */
[----:B------:R-:W-:Y:S01]  /*19d30*/  VIADD R34, R195, 0x140 ;  /* 0x00000140c3227836 */ /* 0x000fe20000000000 */
[-C--:B------:R-:W-:Y:S01]  /*19d40*/  ISETP.GE.AND P0, PT, R37, R4.reuse, PT ;  /* 0x000000042500720c */ /* 0x080fe20003f06270 */
[----:B------:R-:W-:Y:S01]  /*19d50*/  VIADD R36, R195, 0x100 ;  /* 0x00000100c3247836 */ /* 0x000fe20000000000 */
[--C-:B------:R-:W-:Y:S01]  /*19d60*/  SHF.R.S32.HI R8, RZ, 0x1f, R9.reuse ;  /* 0x0000001fff087819 */ /* 0x100fe20000011409 */
[----:B------:R-:W-:Y:S01]  /*19d70*/  IMAD.MOV R11, RZ, RZ, -R9 ;  /* 0x000000ffff0b7224 */ /* 0x000fe200078e0a09 */
[----:B------:R-:W-:Y:S01]  /*19d80*/  SEL R0, RZ, 0xffffffff, P0 ;  /* 0xffffffffff007807 */ /* 0x000fe20000000000 */
[----:B------:R-:W-:Y:S01]  /*19d90*/  IMAD.WIDE.U32 R2, R9, UR4, R2 ;  /* 0x0000000409027c25 */ /* 0x000fe2000f8e0002 */
[----:B------:R-:W-:Y:S02]  /*19da0*/  LOP3.LUT R12, R15, 0x4, R12, 0xe2, !PT ;  /* 0x000000040f0c7812 */ /* 0x000fe400078ee20c */
[-C--:B------:R-:W-:Y:S01]  /*19db0*/  ISETP.GE.AND P0, PT, R32, R4.reuse, PT ;  /* 0x000000042000720c */ /* 0x080fe20003f06270 */
[----:B------:R-:W-:Y:S01]  /*19dc0*/  IMAD R8, R8, UR4, RZ ;  /* 0x0000000408087c24 */ /* 0x000fe2000f8e02ff */
[----:B------:R-:W-:Y:S01]  /*19dd0*/  SHF.R.S32.HI R31, RZ, 0x1f, R31 ;  /* 0x0000001fff1f7819 */ /* 0x000fe2000001141f */
[----:B------:R-:W-:Y:S01]  /*19de0*/  IMAD R11, R13, R11, R10 ;  /* 0x0000000b0d0b7224 */ /* 0x000fe200078e020a */
[----:B------:R-:W-:Y:S01]  /*19df0*/  SHF.R.S32.HI R34, RZ, 0x1f, R34 ;  /* 0x0000001fff227819 */ /* 0x000fe20000011422 */
[----:B------:R-:W-:Y:S01]  /*19e00*/  IMAD R13, R9, UR5, R8 ;  /* 0x00000005090d7c24 */ /* 0x000fe2000f8e0208 */
[----:B------:R-:W-:Y:S01]  /*19e10*/  SEL R8, RZ, 0xffffffff, P1 ;  /* 0xffffffffff087807 */ /* 0x000fe20000800000 */
[----:B------:R-:W-:Y:S01]  /*19e20*/  IMAD.SHL.U32 R15, R0, 0x8, RZ ;  /* 0x00000008000f7824 */ /* 0x000fe200078e00ff */
[----:B------:R-:W-:Y:S01]  /*19e30*/  SHF.R.S32.HI R0, RZ, 0x1f, R11 ;  /* 0x0000001fff007819 */ /* 0x000fe2000001140b */
[----:B------:R-:W-:Y:S01]  /*19e40*/  ULDC.64 UR4, c[0x0][0xbd8] ;  /* 0x0002f60000047ab9 */ /* 0x000fe20000000a00 */
[----:B------:R-:W-:Y:S01]  /*19e50*/  IMAD.IADD R3, R3, 0x1, R13 ;  /* 0x0000000103037824 */ /* 0x000fe200078e020d */
[----:B------:R-:W-:Y:S01]  /*19e60*/  SHF.R.S32.HI R36, RZ, 0x1f, R36 ;  /* 0x0000001fff247819 */ /* 0x000fe20000011424 */
        /* <DEDUP_REMOVED lines=13> */
[C---:B------:R-:W-:Y:S01]  /*19f40*/  LEA R14, P1, R2.reuse, UR4, 0x1 ;  /* 0x00000004020e7c11 */ /* 0x040fe2000f8208ff */
[----:B------:R-:W-:Y:S01]  /*19f50*/  VIADD R38, R195, 0xc0 ;  /* 0x000000c0c3267836 */ /* 0x000fe20000000000 */
[----:B------:R-:W-:Y:S01]  /*19f60*/  LOP3.LUT R12, R13, 0x20, R12, 0xe2, !PT ;  /* 0x000000200d0c7812 */ /* 0x000fe200078ee20c */
[C---:B------:R-:W-:Y:S01]  /*19f70*/  VIADD R40, R195.reuse, 0x80 ;  /* 0x00000080c3287836 */ /* 0x040fe20000000000 */
[----:B------:R-:W-:Y:S01]  /*19f80*/  LEA.HI.X R15, R2, UR5, R3, 0x1, P1 ;  /* 0x00000005020f7c11 */ /* 0x000fe200088f0c03 */
[----:B------:R-:W-:Y:S01]  /*19f90*/  VIADD R42, R195, 0x40 ;  /* 0x00000040c32a7836 */ /* 0x000fe20000000000 */
[----:B------:R-:W-:-:S02]  /*19fa0*/  LOP3.LUT R20, R12, R11, RZ, 0xfc, !PT ;  /* 0x0000000b0c147212 */ /* 0x000fc400078efcff */
[----:B------:R-:W-:Y:S01]  /*19fb0*/  SEL R9, RZ, 0x80, P2 ;  /* 0x00000080ff097807 */ /* 0x000fe20001000000 */
[----:B------:R0:W1:Y:S01]  /*19fc0*/  SHFL.IDX PT, R12, R14, RZ, 0x181f ;  /* 0x00181fff0e0c7589 */ /* 0x00006200000e0000 */
[----:B------:R-:W-:Y:S02]  /*19fd0*/  SHF.R.S32.HI R38, RZ, 0x1f, R38 ;  /* 0x0000001fff267819 */ /* 0x000fe40000011426 */
[----:B------:R-:W-:Y:S01]  /*19fe0*/  LOP3.LUT R21, R20, R9, RZ, 0xfc, !PT ;  /* 0x0000000914157212 */ /* 0x000fe200078efcff */
[----:B------:R0:W2:Y:S01]  /*19ff0*/  SHFL.IDX PT, R13, R15, RZ, 0x181f ;  /* 0x00181fff0f0d7589 */ /* 0x0000a200000e0000 */
[----:B------:R-:W-:Y:S02]  /*1a000*/  SHF.R.S32.HI R40, RZ, 0x1f, R40 ;  /* 0x0000001fff287819 */ /* 0x000fe40000011428 */
[----:B------:R-:W-:Y:S01]  /*1a010*/  SHF.R.S32.HI R42, RZ, 0x1f, R42 ;  /* 0x0000001fff2a7819 */ /* 0x000fe2000001142a */
[----:B------:R-:W-:Y:S06]  /*1a020*/  @P0 BRA `(.L_x_8737) ;  /* 0x00000000007c0947 */ /* 0x000fec0003800000 */
        /* <DEDUP_REMOVED lines=31> */
.L_x_8737:
[----:B------:R-:W-:Y:S05]  /*1a220*/  BSYNC B1 ;  /* 0x0000000000017941 */ /* 0x000fea0003800000 */
.L_x_8736:
        /* <DEDUP_REMOVED lines=36> */
.L_x_8730:
[----:B------:R-:W-:Y:S05]  /*1a470*/  BSYNC B0 ;  /* 0x0000000000007941 */ /* 0x000fea0003800000 */
.L_x_8723:
[----:B------:R-:W-:Y:S02]  /*1a480*/  ULDC UR4, c[0x0][0xd3c] ;  /* 0x00034f0000047ab9 */ /* 0x000fe40000000800 */
[----:B------:R-:W-:-:S13]  /*1a490*/  ISETP.GE.AND P0, PT, R7, UR4, PT ;  /* 0x0000000407007c0c */ /* 0x000fda000bf06270 */
[----:B------:R-:W-:Y:S05]  /*1a4a0*/  @!P0 BRA `(.L_x_8738) ;  /* 0xfffffe7400608947 */ /* 0x000fea000383ffff */
[----:B------:R-:W-:Y:S05]  /*1a4b0*/  BRA `(.L_x_8590) ;  /* 0x0000009000887947 */ /* 0x000fea0003800000 */
.L_x_8588:
        /* <DEDUP_REMOVED lines=16> */
.L_x_8739:
        /* <DEDUP_REMOVED lines=43> */
.L_x_8743:
        /* <DEDUP_REMOVED lines=37> */
.L_x_8741:
        /* <DEDUP_REMOVED lines=13> */
.L_x_8744:
        /* <DEDUP_REMOVED lines=62> */
.L_x_8745:
        /* <DEDUP_REMOVED lines=61> */
.L_x_8746:
[----:B------:R-:W-:-:S05]  /*1b340*/  LOP3.LUT R2, RZ, R2, RZ, 0x33, !PT ;  /* 0x00000002ff027212 */ /* 0x000fca00078e33ff */
[----:B------:R-:W-:Y:S01]  /*1b350*/  IMAD.IADD R25, R7, 0x1, R2 ;  /* 0x0000000107197824 */ /* 0x000fe200078e0202 */
[----:B------:R-:W-:Y:S06]  /*1b360*/  BRA `(.L_x_8747) ;  /* 0x00000000000c7947 */ /* 0x000fec0003800000 */
.L_x_8742:
[----:B------:R-:W-:Y:S02]  /*1b370*/  IMAD.MOV.U32 R25, RZ, RZ, RZ ;  /* 0x000000ffff197224 */ /* 0x000fe400078e00ff */
[----:B------:R-:W-:Y:S02]  /*1b380*/  IMAD.U32 R24, RZ, RZ, UR6 ;  /* 0x00000006ff187e24 */ /* 0x000fe4000f8e00ff */
[----:B------:R-:W-:-:S07]  /*1b390*/  IMAD.MOV.U32 R26, RZ, RZ, RZ ;  /* 0x000000ffff1a7224 */ /* 0x000fce00078e00ff */
.L_x_8747:
[----:B------:R-:W-:-:S13]  /*1b3a0*/  ISETP.NE.AND P0, PT, R6, RZ, PT ;  /* 0x000000ff0600720c */ /* 0x000fda0003f05270 */
[----:B------:R-:W0:Y:S01]  /*1b3b0*/  @!P0 S2R R3, SR_CgaCtaId ;  /* 0x0000000000038919 */ /* 0x000e220000008800 */
[----:B------:R-:W-:-:S04]  /*1b3c0*/  @!P0 MOV R2, 0x400 ;  /* 0x0000040000028802 */ /* 0x000fc80000000f00 */
[----:B0-----:R-:W-:-:S05]  /*1b3d0*/  @!P0 LEA R2, R3, R2, 0x18 ;  /* 0x0000000203028211 */ /* 0x001fca00078ec0ff */
[----:B------:R1:W-:Y:S01]  /*1b3e0*/  @!P0 STS.128 [R2+0x388d0], R24 ;  /* 0x0388d01802008388 */ /* 0x0003e20000000c00 */
[----:B------:R-:W-:Y:S06]  /*1b3f0*/  BAR.ARV 0x5, 0x180 ;  /* 0x0146000000007b1d */ /* 0x000fec0000002000 */
.L_x_8740:
[----:B------:R2:W-:Y:S01]  /*1b400*/  STL [R1+0x34], RZ ;  /* 0x000034ff01007387 */ /* 0x0005e20000100800 */
[----:B------:R-:W-:Y:S01]  /*1b410*/  ULDC UR4, c[0x0][0xd3c] ;  /* 0x00034f0000047ab9 */ /* 0x000fe20000000800 */
[----:B------:R-:W-:Y:S01]  /*1b420*/  IMAD.MOV.U32 R28, RZ, RZ, 0x1 ;  /* 0x00000001ff1c7424 */ /* 0x000fe200078e00ff */
[----:B0-----:R-:W-:Y:S01]  /*1b430*/  ISETP.GE.AND P0, PT, R27, UR4, PT ;  /* 0x000000041b007c0c */ /* 0x001fe2000bf06270 */
[----:B------:R-:W-:-:S12]  /*1b440*/  IMAD.MOV.U32 R22, RZ, RZ, RZ ;  /* 0x000000ffff167224 */ /* 0x000fd800078e00ff */
[----:B--2---:R-:W-:Y:S05]  /*1b450*/  @P0 BRA `(.L_x_8748) ;  /* 0x0000007c00c40947 */ /* 0x004fea0003800000 */
[----:B------:R-:W2:Y:S01]  /*1b460*/  LDL R4, [R1+0x10] ;  /* 0x0000100001047983 */ /* 0x000ea20000100800 */
[----:B------:R-:W0:Y:S01]  /*1b470*/  S2UR UR5, SR_CgaCtaId ;  /* 0x00000000000579c3 */ /* 0x000e220000008800 */
[C---:B-1----:R-:W-:Y:S01]  /*1b480*/  IMAD.SHL.U32 R2, R0.reuse, 0x8, RZ ;  /* 0x0000000800027824 */ /* 0x042fe200078e00ff */
        /* <DEDUP_REMOVED lines=10> */
[----:B------:R-:W-:Y:S01]  /*1b530*/  ULDC.64 UR38, c[0x0][0x198] ;  /* 0x0000660000267ab9 */ /* 0x000fe20000000a00 */
[----:B------:R-:W-:Y:S01]  /*1b540*/  IMAD.MOV.U32 R22, RZ, RZ, RZ ;  /* 0x000000ffff167224 */ /* 0x000fe200078e00ff */
[----:B------:R-:W-:Y:S01]  /*1b550*/  LOP3.LUT R36, R3, 0x200, R36, 0xf8, !PT ;  /* 0x0000020003247812 */ /* 0x000fe200078ef824 */
[----:B------:R-:W-:Y:S01]  /*1b560*/  IMAD.MOV.U32 R28, RZ, RZ, 0x1 ;  /* 0x00000001ff1c7424 */ /* 0x000fe200078e00ff */
[----:B------:R-:W-:Y:S01]  /*1b570*/  SHF.R.U32.HI R3, RZ, 0x3, R5 ;  /* 0x00000003ff037819 */ /* 0x000fe20000011605 */
[----:B------:R-:W-:-:S03]  /*1b580*/  ULDC UR36, c[0x0][0xc] ;  /* 0x0000030000247ab9 */ /* 0x000fc60000000800 */
[----:B------:R-:W-:Y:S02]  /*1b590*/  LOP3.LUT R3, R3, 0x70, R0, 0xf8, !PT ;  /* 0x0000007003037812 */ /* 0x000fe400078ef800 */
[C---:B------:R-:W-:Y:S01]  /*1b5a0*/  LOP3.LUT R0, R2.reuse, 0x40, RZ, 0xfc, !PT ;  /* 0x0000004002007812 */ /* 0x040fe200078efcff */
[----:B0-----:R-:W-:Y:S01]  /*1b5b0*/  ULEA UR4, UR5, UR4, 0x18 ;  /* 0x0000000405047291 */ /* 0x001fe2000f8ec03f */
[C---:B------:R-:W-:Y:S02]  /*1b5c0*/  LOP3.LUT R3, R2.reuse, 0xc0, RZ, 0xfc, !PT ;  /* 0x000000c002037812 */ /* 0x040fe400078efcff */
[C---:B------:R-:W-:Y:S02]  /*1b5d0*/  LOP3.LUT R0, R2.reuse, 0x100, RZ, 0xfc, !PT ;  /* 0x0000010002007812 */ /* 0x040fe400078efcff */
[C---:B------:R-:W-:Y:S01]  /*1b5e0*/  LOP3.LUT R3, R2.reuse, 0x180, RZ, 0xfc, !PT ;  /* 0x0000018002037812 */ /* 0x040fe200078efcff */
[----:B------:R-:W-:Y:S01]  /*1b5f0*/  IMAD.U32 R18, RZ, RZ, UR4 ;  /* 0x00000004ff127e24 */ /* 0x000fe2000f8e00ff */
[----:B------:R-:W-:-:S03]  /*1b600*/  LOP3.LUT R0, R2, 0x1c0, RZ, 0xfc, !PT ;  /* 0x000001c002007812 */ /* 0x000fc600078efcff */
[----:B------:R-:W-:Y:S01]  /*1b610*/  IMAD R23, R36, 0x2, R18 ;  /* 0x0000000224177824 */ /* 0x000fe200078e0212 */
[----:B--2---:R-:W-:-:S05]  /*1b620*/  LOP3.LUT R4, R4, 0x2, RZ, 0xfc, !PT ;  /* 0x0000000204047812 */ /* 0x004fca00078efcff */
[----:B------:R0:W-:Y:S04]  /*1b630*/  STL [R1+0x50], R4 ;  /* 0x0000500401007387 */ /* 0x0001e80000100800 */
[----:B------:R1:W-:Y:S01]  /*1b640*/  STL [R1+0x34], RZ ;  /* 0x000034ff01007387 */ /* 0x0003e20000100800 */
[C---:B0-----:R-:W-:Y:S02]  /*1b650*/  LOP3.LUT R4, R2.reuse, 0x80, RZ, 0xfc, !PT ;  /* 0x0000008002047812 */ /* 0x041fe400078efcff */
[----:B-1----:R-:W-:-:S07]  /*1b660*/  LOP3.LUT R4, R2, 0x140, RZ, 0xfc, !PT ;  /* 0x0000014002047812 */ /* 0x002fce00078efcff */
.L_x_8865:
        /* <DEDUP_REMOVED lines=50> */
[----:B---3--:R-:W-:Y:S06]  /*1b990*/  @P2 BRA `(.L_x_8749) ;  /* 0x0000000000142947 */ /* 0x008fec0003800000 */
[----:B------:R-:W-:Y:S05]  /*1b9a0*/  @!P0 BRA `(.L_x_8749) ;  /* 0x0000000000108947 */ /* 0x000fea0003800000 */
[----:B------:R-:W2:Y:S04]  /*1b9b0*/  LDG.E R7, desc[UR40][R2.64] ;  /* 0x0000002802077981 */ /* 0x000ea8000c1e1900 */
[----:B------:R-:W2:Y:S02]  /*1b9c0*/  LDG.E R2, desc[UR40][R2.64+0x4] ;  /* 0x0000042802027981 */ /* 0x000ea4000c1e1900 */
[----:B--2---:R-:W-:-:S05]  /*1b9d0*/  IMAD.IADD R10, R2, 0x1, -R7 ;  /* 0x00000001020a7824 */ /* 0x004fca00078e0a07 */
[----:B------:R1:W-:Y:S02]  /*1b9e0*/  STL [R1+0xc], R10 ;  /* 0x00000c0a01007387 */ /* 0x0003e40000100800 */
.L_x_8749:
        /* <DEDUP_REMOVED lines=14> */
.L_x_8750:
        /* <DEDUP_REMOVED lines=9> */
.L_x_8751:
[----:B0-----:R-:W2:Y:S01]  /*1bb60*/  @P1 LDG.E R2, desc[UR40][R4.64] ;  /* 0x0000002804021981 */ /* 0x001ea2000c1e1900 */
[----:B------:R-:W0:Y:S03]  /*1bb70*/  LDC R3, c[0x0][0x448] ;  /* 0x00011200ff037b82 */ /* 0x000e260000000800 */
[----:B------:R3:W2:Y:S01]  /*1bb80*/  @P1 LDG.E R5, desc[UR40][R4.64+0x4] ;  /* 0x0000042804051981 */ /* 0x0006a2000c1e1900 */
[----:B-----5:R-:W-:Y:S01]  /*1bb90*/  IMAD.IADD R9, R9, 0x1, -R34 ;  /* 0x0000000109097824 */ /* 0x020fe200078e0a22 */
[----:B------:R-:W-:Y:S01]  /*1bba0*/  BSSY B0, `(.L_x_8752) ;  /* 0x0000035000007945 */ /* 0x000fe20003800000 */
[----:B------:R-:W-:Y:S02]  /*1bbb0*/  LOP3.LUT R33, R8, 0xff, RZ, 0xc0, !PT ;  /* 0x000000ff08217812 */ /* 0x000fe400078ec0ff */
[----:B0-----:R-:W-:-:S13]  /*1bbc0*/  ISETP.NE.AND P0, PT, R3, 0x1, PT ;  /* 0x000000010300780c */ /* 0x001fda0003f05270 */
[----:B---3--:R-:W0:Y:S08]  /*1bbd0*/  @P0 LDC R4, c[0x0][0x44c] ;  /* 0x00011300ff040b82 */ /* 0x008e300000000800 */
[----:B------:R-:W3:Y:S01]  /*1bbe0*/  @P0 LDC R3, c[0x0][0x450] ;  /* 0x00011400ff030b82 */ /* 0x000ee20000000800 */
[----:B--2---:R-:W-:Y:S02]  /*1bbf0*/  @P1 IMAD.IADD R6, R5, 0x1, -R2 ;  /* 0x0000000105061824 */ /* 0x004fe400078e0a02 */
[----:B------:R-:W-:-:S02]  /*1bc00*/  IMAD.SHL.U32 R2, R25, 0x40, RZ ;  /* 0x0000004019027824 */ /* 0x000fc400078e00ff */
[----:B------:R-:W-:Y:S02]  /*1bc10*/  IMAD.IADD R26, R9, 0x1, R6 ;  /* 0x00000001091a7824 */ /* 0x000fe400078e0206 */
[----:B------:R-:W-:-:S03]  /*1bc20*/  VIADD R2, R2, 0x3f ;  /* 0x0000003f02027836 */ /* 0x000fc60000000000 */
[----:B------:R-:W-:Y:S01]  /*1bc30*/  IADD3 R7, R26, 0x40, -R10 ;  /* 0x000000401a077810 */ /* 0x000fe20007ffe80a */
[----:B0-----:R-:W-:-:S05]  /*1bc40*/  @P0 IMAD.HI.U32 R4, R2, R4, RZ ;  /* 0x0000000402040227 */ /* 0x001fca00078e00ff */
[----:B---3--:R-:W-:Y:S01]  /*1bc50*/  @P0 SHF.R.U32.HI R2, RZ, R3, R4 ;  /* 0x00000003ff020219 */ /* 0x008fe20000011604 */
[----:B------:R-:W-:-:S04]  /*1bc60*/  VIADD R3, R26, 0x3f ;  /* 0x0000003f1a037836 */ /* 0x000fc80000000000 */
[----:B------:R-:W-:Y:S01]  /*1bc70*/  IMAD.IADD R2, R7, 0x1, R2 ;  /* 0x0000000107027824 */ /* 0x000fe200078e0202 */
[----:B------:R-:W-:-:S04]  /*1bc80*/  SHF.R.S32.HI R4, RZ, 0x1f, R3 ;  /* 0x0000001fff047819 */ /* 0x000fc80000011403 */
[----:B------:R-:W-:Y:S02]  /*1bc90*/  LEA.HI R4, R4, R3, RZ, 0x6 ;  /* 0x0000000304047211 */ /* 0x000fe400078f30ff */
[----:B------:R-:W-:Y:S02]  /*1bca0*/  SHF.R.S32.HI R3, RZ, 0x1f, R2 ;  /* 0x0000001fff037819 */ /* 0x000fe40000011402 */
[----:B------:R-:W-:Y:S02]  /*1bcb0*/  SHF.R.S32.HI R5, RZ, 0x6, R4 ;  /* 0x00000006ff057819 */ /* 0x000fe40000011404 */
[----:B------:R-:W-:Y:S01]  /*1bcc0*/  LEA.HI R3, R3, R2, RZ, 0x6 ;  /* 0x0000000203037211 */ /* 0x000fe200078f30ff */
[----:B------:R-:W-:Y:S01]  /*1bcd0*/  IMAD.MOV.U32 R2, RZ, RZ, RZ ;  /* 0x000000ffff027224 */ /* 0x000fe200078e00ff */
        /* <DEDUP_REMOVED lines=33> */
.L_x_8753:
[----:B------:R-:W-:Y:S05]  /*1bef0*/  BSYNC B0 ;  /* 0x0000000000007941 */ /* 0x000fea0003800000 */
.L_x_8752:
[-C--:B------:R-:W-:Y:S01]  /*1bf00*/  IMAD R3, R33, R2.reuse, RZ ;  /* 0x0000000221037224 */ /* 0x080fe200078e02ff */
        /* <DEDUP_REMOVED lines=23> */
.L_x_8920:
[----:B-1----:R-:W-:Y:S02]  /*1c080*/  ISETP.NE.AND P0, PT, R14, RZ, PT ;  /* 0x000000ff0e00720c */ /* 0x002fe40003f05270 */
[----:B------:R-:W-:-:S11]  /*1c090*/  PLOP3.LUT P6, PT, PT, PT, PT, 0x8, 0x0 ;  /* 0x000000000000781c */ /* 0x000fd60003fce170 */
[----:B------:R-:W-:Y:S05]  /*1c0a0*/  @P0 BRA `(.L_x_8757) ;  /* 0x00000000000c0947 */ /* 0x000fea0003800000 */
[----:B------:R-:W-:-:S03]  /*1c0b0*/  UMOV UR4, 0xffffffff ;  /* 0xffffffff00047882 */ /* 0x000fc60000000000 */
[----:B------:R-:W-:Y:S05]  /*1c0c0*/  BRA.DIV UR4, `(.L_x_8758) ;  /* 0x0000008604e47947 */ /* 0x000fea000b800000 */
[----:B------:R-:W-:-:S13]  /*1c0d0*/  ELECT P6, URZ, PT ;  /* 0x00000000003f782f */ /* 0x000fda00038c0000 */
.L_x_8757:
        /* <DEDUP_REMOVED lines=9> */
.L_x_8923:
[----:B------:R-:W-:Y:S05]  /*1c170*/  BSYNC B1 ;  /* 0x0000000000017941 */ /* 0x000fea0003800000 */
.L_x_8759:
        /* <DEDUP_REMOVED lines=10> */
.L_x_8924:
[----:B------:R-:W-:Y:S05]  /*1c220*/  BSYNC B2 ;  /* 0x0000000000027941 */ /* 0x000fea0003800000 */
.L_x_8763:
        /* <DEDUP_REMOVED lines=9> */
.L_x_8766:
[----:B------:R-:W-:Y:S05]  /*1c2c0*/  BSYNC B2 ;  /* 0x0000000000027941 */ /* 0x000fea0003800000 */
.L_x_8765:
        /* <DEDUP_REMOVED lines=12> */
.L_x_8767:
        /* <DEDUP_REMOVED lines=13> */
.L_x_8925:
[----:B------:R-:W-:Y:S05]  /*1c460*/  BSYNC B2 ;  /* 0x0000000000027941 */ /* 0x000fea0003800000 */
.L_x_8768:
        /* <DEDUP_REMOVED lines=11> */
.L_x_8771:
[----:B------:R-:W-:Y:S05]  /*1c520*/  BSYNC B2 ;  /* 0x0000000000027941 */ /* 0x000fea0003800000 */
.L_x_8770:
        /* <DEDUP_REMOVED lines=9> */
.L_x_8772:
        /* <DEDUP_REMOVED lines=15> */
.L_x_8773:
        /* <DEDUP_REMOVED lines=15> */
.L_x_8774:
        /* <DEDUP_REMOVED lines=15> */
.L_x_8775:
        /* <DEDUP_REMOVED lines=15> */
.L_x_8776:
        /* <DEDUP_REMOVED lines=15> */
.L_x_8777:
        /* <DEDUP_REMOVED lines=15> */
.L_x_8778:
        /* <DEDUP_REMOVED lines=15> */
.L_x_8779:
        /* <DEDUP_REMOVED lines=10> */
.L_x_8762:
[----:B------:R-:W-:Y:S05]  /*1ccf0*/  BSYNC B1 ;  /* 0x0000000000017941 */ /* 0x000fea0003800000 */
.L_x_8761:
        /* <DEDUP_REMOVED lines=9> */
.L_x_8799:
        /* <DEDUP_REMOVED lines=11> */
.L_x_8926:
[----:B------:R-:W-:Y:S05]  /*1ce40*/  BSYNC B2 ;  /* 0x0000000000027941 */ /* 0x000fea0003800000 */
.L_x_8782:
        /* <DEDUP_REMOVED lines=9> */
.L_x_8785:
[----:B------:R-:W-:Y:S05]  /*1cee0*/  BSYNC B2 ;  /* 0x0000000000027941 */ /* 0x000fea0003800000 */
.L_x_8784:
        /* <DEDUP_REMOVED lines=11> */
.L_x_8786:
        /* <DEDUP_REMOVED lines=13> */
.L_x_8927:
[----:B------:R-:W-:Y:S05]  /*1d070*/  BSYNC B2 ;  /* 0x0000000000027941 */ /* 0x000fea0003800000 */
.L_x_8787:
        /* <DEDUP_REMOVED lines=11> */
.L_x_8790:
[----:B------:R-:W-:Y:S05]  /*1d130*/  BSYNC B2 ;  /* 0x0000000000027941 */ /* 0x000fea0003800000 */
.L_x_8789:
        /* <DEDUP_REMOVED lines=9> */
.L_x_8791:
        /* <DEDUP_REMOVED lines=15> */
.L_x_8792:
        /* <DEDUP_REMOVED lines=15> */
.L_x_8793:
        /* <DEDUP_REMOVED lines=15> */
.L_x_8794:
        /* <DEDUP_REMOVED lines=15> */
.L_x_8795:
        /* <DEDUP_REMOVED lines=15> */
.L_x_8796:
        /* <DEDUP_REMOVED lines=15> */
.L_x_8797:
        /* <DEDUP_REMOVED lines=15> */
.L_x_8798:
        /* <DEDUP_REMOVED lines=10> */
.L_x_8781:
[----:B------:R-:W-:Y:S05]  /*1d900*/  BSYNC B1 ;  /* 0x0000000000017941 */ /* 0x000fea0003800000 */
.L_x_8780:
        /* <DEDUP_REMOVED lines=8> */
.L_x_8755:
[----:B------:R-:W-:Y:S05]  /*1d990*/  BSYNC B0 ;  /* 0x0000000000007941 */ /* 0x000fea0003800000 */
.L_x_8754:
        /* <DEDUP_REMOVED lines=46> */
.L_x_8801:
[----:B------:R-:W-:Y:S05]  /*1dc80*/  BSYNC B0 ;  /* 0x0000000000007941 */ /* 0x000fea0003800000 */
.L_x_8800:
        /* <DEDUP_REMOVED lines=23> */
.L_x_8803:
        /* <DEDUP_REMOVED lines=20> */
.L_x_8806:
[----:B------:R-:W-:Y:S05]  /*1df40*/  BSYNC B6 ;  /* 0x0000000000067941 */ /* 0x000fea0003800000 */
.L_x_8805:
        /* <DEDUP_REMOVED lines=20> */
.L_x_8809:
        /* <DEDUP_REMOVED lines=15> */
.L_x_8808:
[----:B------:R-:W-:Y:S05]  /*1e180*/  BSYNC B6 ;  /* 0x0000000000067941 */ /* 0x000fea0003800000 */
.L_x_8807:
[----:B------:R-:W2:Y:S01]  /*1e190*/  LDL R21, [R1+0x30] ;  /* 0x0000300001157983 */ /* 0x000ea20000100800 */
[----:B------:R-:W-:Y:S01]  /*1e1a0*/  ULDC.64 UR4, c[0x0][0xaf0] ;  /* 0x0002bc0000047ab9 */ /* 0x000fe20000000a00 */
[----:B------:R-:W0:Y:S01]  /*1e1b0*/  LDC R9, c[0x0][0x430] ;  /* 0x00010c00ff097b82 */ /* 0x000e220000000800 */
[----:B------:R-:W-:Y:S01]  /*1e1c0*/  ISETP.NE.U32.AND P0, PT, RZ, UR4, PT ;  /* 0x00000004ff007c0c */ /* 0x000fe2000bf05070 */
[----:B------:R-:W1:Y:S03]  /*1e1d0*/  S2R R20, SR_TID.X ;  /* 0x0000000000147919 */ /* 0x000e660000002100 */
[----:B------:R-:W-:-:S13]  /*1e1e0*/  ISETP.NE.AND.EX P0, PT, RZ, UR5, PT, P0 ;  /* 0x00000005ff007c0c */ /* 0x000fda000bf05300 */
[----:B------:R-:W-:Y:S01]  /*1e1f0*/  @P0 IADD3 R2, P1, R31, UR4, RZ ;  /* 0x000000041f020c10 */ /* 0x000fe2000ff3e0ff */
[----:B------:R-:W-:-:S03]  /*1e200*/  ULDC UR4, c[0x0][0x320] ;  /* 0x0000c80000047ab9 */ /* 0x000fc60000000800 */
[----:B------:R-:W-:-:S05]  /*1e210*/  @P0 IADD3.X R3, R32, UR5, RZ, P1, !PT ;  /* 0x0000000520030c10 */ /* 0x000fca0008ffe4ff */
[----:B------:R3:W4:Y:S01]  /*1e220*/  @P0 LDG.E R30, desc[UR40][R2.64] ;  /* 0x00000028021e0981 */ /* 0x000722000c1e1900 */
[----:B-1----:R-:W-:-:S04]  /*1e230*/  LOP3.LUT R20, R20, 0x7f, RZ, 0xc0, !PT ;  /* 0x0000007f14147812 */ /* 0x002fc800078ec0ff */
[----:B------:R-:W-:Y:S02]  /*1e240*/  SHF.R.U32.HI R35, RZ, 0x3, R20 ;  /* 0x00000003ff237819 */ /* 0x000fe40000011614 */
[----:B------:R-:W1:Y:S02]  /*1e250*/  S2R R20, SR_TID.X ;  /* 0x0000000000147919 */ /* 0x000e640000002100 */
[----:B-1----:R-:W-:-:S05]  /*1e260*/  IMAD.SHL.U32 R20, R20, 0x10, RZ ;  /* 0x0000001014147824 */ /* 0x002fca00078e00ff */
[----:B------:R-:W-:Y:S02]  /*1e270*/  LOP3.LUT R20, R35, 0x70, R20, 0xf8, !PT ;  /* 0x0000007023147812 */ /* 0x000fe400078ef814 */
[----:B------:R-:W1:Y:S01]  /*1e280*/  S2R R35, SR_TID.X ;  /* 0x0000000000237919 */ /* 0x000e620000002100 */
[----:B0-----:R-:W-:Y:S01]  /*1e290*/  ISETP.NE.AND P1, PT, R9, 0x1, PT ;  /* 0x000000010900780c */ /* 0x001fe20003f25270 */
[----:B------:R-:W0:-:S12]  /*1e2a0*/  S2R R4, SR_TID.X ;  /* 0x0000000000047919 */ /* 0x000e180000002100 */
[----:B---3--:R-:W3:Y:S08]  /*1e2b0*/  @P1 LDC R3, c[0x0][0x434] ;  /* 0x00010d00ff031b82 */ /* 0x008ef00000000800 */
[----:B------:R-:W5:Y:S01]  /*1e2c0*/  @P1 LDC R2, c[0x0][0x438] ;  /* 0x00010e00ff021b82 */ /* 0x000f620000000800 */
[----:B-1----:R-:W-:-:S05]  /*1e2d0*/  IMAD.SHL.U32 R35, R35, 0x8, RZ ;  /* 0x0000000823237824 */ /* 0x002fca00078e00ff */
[----:B------:R-:W-:-:S04]  /*1e2e0*/  LOP3.LUT R35, R35, 0x38, RZ, 0xc0, !PT ;  /* 0x0000003823237812 */ /* 0x000fc800078ec0ff */
[----:B------:R-:W-:-:S04]  /*1e2f0*/  LOP3.LUT R35, R35, 0x40, RZ, 0xfc, !PT ;  /* 0x0000004023237812 */ /* 0x000fc800078efcff */
[----:B------:R-:W-:Y:S02]  /*1e300*/  ISETP.GE.AND P2, PT, R35, UR4, PT ;  /* 0x0000000423007c0c */ /* 0x000fe4000bf46270 */
[----:B------:R-:W1:Y:S01]  /*1e310*/  S2R R35, SR_TID.X ;  /* 0x0000000000237919 */ /* 0x000e620000002100 */
[----:B0-----:R-:W-:Y:S01]  /*1e320*/  IMAD.SHL.U32 R4, R4, 0x8, RZ ;  /* 0x0000000804047824 */ /* 0x001fe200078e00ff */
[----:B------:R-:W-:-:S04]  /*1e330*/  LOP3.LUT R16, R16, 0xffffffbf, RZ, 0xc0, !PT ;  /* 0xffffffbf10107812 */ /* 0x000fc800078ec0ff */
[----:B------:R-:W-:Y:S02]  /*1e340*/  LOP3.LUT R4, R4, 0x38, RZ, 0xc0, !PT ;  /* 0x0000003804047812 */ /* 0x000fe400078ec0ff */
[----:B------:R-:W-:Y:S02]  /*1e350*/  SEL R8, RZ, 0xffffffff, P2 ;  /* 0xffffffffff087807 */ /* 0x000fe40001000000 */
[----:B------:R-:W-:Y:S02]  /*1e360*/  LOP3.LUT R4, R4, 0x80, RZ, 0xfc, !PT ;  /* 0x0000008004047812 */ /* 0x000fe400078efcff */
[----:B------:R-:W-:Y:S01]  /*1e370*/  @P2 LOP3.LUT R16, R16, 0x40, RZ, 0xfc, !PT ;  /* 0x0000004010102812 */ /* 0x000fe200078efcff */
[----:B------:R-:W-:Y:S01]  /*1e380*/  IMAD.SHL.U32 R8, R8, 0x2, RZ ;  /* 0x0000000208087824 */ /* 0x000fe200078e00ff */
[----:B------:R-:W-:Y:S01]  /*1e390*/  ISETP.GE.AND P2, PT, R4, UR4, PT ;  /* 0x0000000404007c0c */ /* 0x000fe2000bf46270 */
[----:B-1----:R-:W-:-:S05]  /*1e3a0*/  IMAD.SHL.U32 R35, R35, 0x8, RZ ;  /* 0x0000000823237824 */ /* 0x002fca00078e00ff */
[----:B------:R-:W-:-:S04]  /*1e3b0*/  LOP3.LUT R35, R35, 0x38, RZ, 0xc0, !PT ;  /* 0x0000003823237812 */ /* 0x000fc800078ec0ff */
[----:B------:R-:W-:Y:S02]  /*1e3c0*/  LOP3.LUT R35, R35, 0xc0, RZ, 0xfc, !PT ;  /* 0x000000c023237812 */ /* 0x000fe400078efcff */
[----:B------:R-:W-:Y:S02]  /*1e3d0*/  LOP3.LUT R16, R16, 0xffffff7f, RZ, 0xc0, !PT ;  /* 0xffffff7f10107812 */ /* 0x000fe400078ec0ff */
[----:B--2---:R-:W-:Y:S02]  /*1e3e0*/  LEA R31, R21, 0xffffffc0, 0x6 ;  /* 0xffffffc0151f7811 */ /* 0x004fe400078e30ff */
[----:B------:R-:W0:Y:S03]  /*1e3f0*/  S2R R21, SR_TID.X ;  /* 0x0000000000157919 */ /* 0x000e260000002100 */
[----:B------:R-:W-:-:S05]  /*1e400*/  IMAD.IADD R0, R20, 0x1, R31 ;  /* 0x0000000114007824 */ /* 0x000fca00078e021f */
[C---:B------:R-:W-:Y:S01]  /*1e410*/  ISETP.GE.AND P0, PT, R0.reuse, R26, PT ;  /* 0x0000001a0000720c */ /* 0x040fe20003f06270 */
[----:B------:R-:W-:-:S03]  /*1e420*/  IMAD.IADD R0, R0, 0x1, R34 ;  /* 0x0000000100007824 */ /* 0x000fc600078e0222 */
[----:B------:R-:W-:Y:S01]  /*1e430*/  ISETP.GT.U32.OR P0, PT, R20, 0x3f, P0 ;  /* 0x0000003f1400780c */ /* 0x000fe20000704470 */
[----:B---3--:R-:W-:-:S04]  /*1e440*/  @P1 IMAD.HI.U32 R3, R0, R3, RZ ;  /* 0x0000000300031227 */ /* 0x008fc800078e00ff */
[----:B------:R-:W-:Y:S01]  /*1e450*/  IMAD.MOV.U32 R6, RZ, RZ, R0 ;  /* 0x000000ffff067224 */ /* 0x000fe200078e0000 */
[----:B-----5:R-:W-:-:S07]  /*1e460*/  @P1 SHF.R.U32.HI R6, RZ, R2, R3 ;  /* 0x00000002ff061219 */ /* 0x020fce0000011603 */
[----:B------:R-:W1:Y:S01]  /*1e470*/  @!P0 LDC.64 R2, c[0x0][0x428] ;  /* 0x00010a00ff028b82 */ /* 0x000e620000000a00 */
[----:B0-----:R-:W-:-:S05]  /*1e480*/  IMAD.SHL.U32 R21, R21, 0x8, RZ ;  /* 0x0000000815157824 */ /* 0x001fca00078e00ff */
        /* <DEDUP_REMOVED lines=11> */
[----:B-1----:R-:W-:-:S04]  /*1e540*/  @!P0 IMAD R7, R35, R2, RZ ;  /* 0x0000000223078224 */ /* 0x002fc800078e02ff */
        /* <DEDUP_REMOVED lines=47> */
[----:B------:R-:W-:Y:S05]  /*1e840*/  BRA.DIV UR5, `(.L_x_8810) ;  /* 0x0000006205887947 */ /* 0x000fea000b800000 */
.L_x_8930:
[----:B0-----:R-:W2:Y:S01]  /*1e850*/  LDL R0, [R1+0x50] ;  /* 0x0000500001007983 */ /* 0x001ea20000100800 */
[----:B------:R-:W-:Y:S02]  /*1e860*/  ISETP.GT.U32.AND P1, PT, R20, 0x3f, PT ;  /* 0x0000003f1400780c */ /* 0x000fe40003f24070 */
[----:B------:R-:W-:Y:S02]  /*1e870*/  LOP3.LUT R16, R16, 0xfffffeff, RZ, 0xc0, !PT ;  /* 0xfffffeff10107812 */ /* 0x000fe400078ec0ff */
[----:B------:R-:W-:Y:S02]  /*1e880*/  LOP3.LUT R32, R5, R32, RZ, 0xfc, !PT ;  /* 0x0000002005207212 */ /* 0x000fe400078efcff */
[----:B------:R-:W-:-:S07]  /*1e890*/  LOP3.LUT R16, R16, 0xfffffffe, RZ, 0xc0, !PT ;  /* 0xfffffffe10107812 */ /* 0x000fce00078ec0ff */
[----:B------:R-:W-:Y:S02]  /*1e8a0*/  @P1 LOP3.LUT R16, R16, 0x1, RZ, 0xfc, !PT ;  /* 0x0000000110101812 */ /* 0x000fe400078efcff */
[----:B--2---:R-:W-:-:S13]  /*1e8b0*/  ISETP.NE.AND P0, PT, R0, 0x3, PT ;  /* 0x000000030000780c */ /* 0x004fda0003f05270 */
[----:B------:R-:W-:Y:S01]  /*1e8c0*/  @P0 LOP3.LUT R16, R16, 0x100, RZ, 0xfc, !PT ;  /* 0x0000010010100812 */ /* 0x000fe200078efcff */
[----:B------:R-:W-:Y:S06]  /*1e8d0*/  @!P0 BRA `(.L_x_8811) ;  /* 0x0000000000048947 */ /* 0x000fec0003800000 */
[----:B------:R-:W-:Y:S01]  /*1e8e0*/  BPT.TRAP 0x1 ;  /* 0x000000040000795c */ /* 0x000fe20000300000 */
.L_x_8811:
[----:B------:R-:W0:Y:S01]  /*1e8f0*/  S2R R0, SR_TID.X ;  /* 0x0000000000007919 */ /* 0x000e220000002100 */
        /* <DEDUP_REMOVED lines=8> */
.L_x_8931:
[----:B------:R-:W-:Y:S05]  /*1e980*/  BSYNC B0 ;  /* 0x0000000000007941 */ /* 0x000fea0003800000 */
.L_x_8812:
        /* <DEDUP_REMOVED lines=62> */
.L_x_8941:
        /* <DEDUP_REMOVED lines=10> */
.L_x_8815:
        /* <DEDUP_REMOVED lines=11> */
.L_x_8816:
        /* <DEDUP_REMOVED lines=34> */
.L_x_8818:
[----:B------:R-:W-:Y:S05]  /*1f0e0*/  BSYNC B6 ;  /* 0x0000000000067941 */ /* 0x000fea0003800000 */
.L_x_8817:
        /* <DEDUP_REMOVED lines=76> */
[----:B------:R-:W1:Y:S04]  /*1f5b0*/  SHFL.IDX PT, R4, R3, 0x1, 0x181f ;  /* 0x00381f0003047f89 */ /* 0x000e6800000e0000 */
[----:B------:R-:W-:Y:S01]  /*1f5c0*/  SHFL.IDX PT, R3, R3, 0x3, 0x181f ;  /* 0x00781f0003037f89 */ /* 0x000fe200000e0000 */
        /* <DEDUP_REMOVED lines=14> */
[----:B-1----:R0:W-:Y:S02]  /*1f6b0*/  @!P0 LDGSTS.E.BYPASS.LTC128B.128 [R23+0x21400], desc[UR40][R4.64], !P1 ;  /* 0x2140000004178fae */ /* 0x0021e4000c901d68 */
.L_x_8950:
[----:B01----:R-:W-:-:S05]  /*1f6c0*/  VIADD R4, R25, 0x30 ;  /* 0x0000003019047836 */ /* 0x003fca0000000000 */
[----:B------:R-:W-:Y:S01]  /*1f6d0*/  ISETP.GE.AND P0, PT, R4, R2, PT ;  /* 0x000000020400720c */ /* 0x000fe20003f06270 */
[----:B------:R0:W-:-:S12]  /*1f6e0*/  STL [R1+0x2c], R4 ;  /* 0x00002c0401007387 */ /* 0x0001d80000100800 */
[----:B------:R-:W-:-:S05]  /*1f6f0*/  @!P0 LEA R2, P2, R7, R0, 0x1 ;  /* 0x0000000007028211 */ /* 0x000fca00078408ff */
[----:B------:R-:W-:-:S05]  /*1f700*/  @!P0 IMAD.X R3, RZ, RZ, R3, P2 ;  /* 0x000000ffff038224 */ /* 0x000fca00010e0603 */
[----:B------:R-:W-:Y:S01]  /*1f710*/  @!PT LDS RZ, [RZ] ;  /* 0x00000000fffff984 */ /* 0x000fe20000000800 */
[----:B------:R-:W-:Y:S01]  /*1f720*/  @!PT LDS RZ, [RZ] ;  /* 0x00000000fffff984 */ /* 0x000fe20000000800 */
[----:B------:R-:W-:Y:S01]  /*1f730*/  @!PT LDS RZ, [RZ] ;  /* 0x00000000fffff984 */ /* 0x000fe20000000800 */
[----:B------:R0:W-:Y:S01]  /*1f740*/  @!P0 LDGSTS.E.BYPASS.LTC128B.128 [R23+0x21c00], desc[UR40][R2.64], !P1 ;  /* 0x21c0000002178fae */ /* 0x0001e2000c901d68 */
[----:B------:R-:W-:Y:S01]  /*1f750*/  PLOP3.LUT P0, PT, PT, PT, PT, 0x80, 0x0 ;  /* 0x000000000000781c */ /* 0x000fe20003f0f070 */
[----:B------:R-:W-:-:S12]  /*1f760*/  NOP ;  /* 0x0000000000007918 */ /* 0x000fd80000000000 */
.L_x_8820:
        /* <DEDUP_REMOVED lines=28> */
.L_x_8822:
[----:B------:R-:W-:Y:S05]  /*1f930*/  BSYNC B6 ;  /* 0x0000000000067941 */ /* 0x000fea0003800000 */
.L_x_8821:
        /* <DEDUP_REMOVED lines=191> */
.L_x_8960:
[----:B------:R-:W2:Y:S01]  /*20530*/  LDL.LU R3, [R1+0x2c] ;  /* 0x00002c0001037983 */ /* 0x000ea20000300800 */
[----:B------:R-:W-:Y:S01]  /*20540*/  BSSY B0, `(.L_x_8824) ;  /* 0x0000019000007945 */ /* 0x000fe20003800000 */
[----:B--2---:R-:W-:-:S13]  /*20550*/  ISETP.GE.AND P0, PT, R3, R6, PT ;  /* 0x000000060300720c */ /* 0x004fda0003f06270 */
[----:B------:R-:W-:Y:S05]  /*20560*/  @P0 BRA `(.L_x_8825) ;  /* 0x0000000000580947 */ /* 0x000fea0003800000 */
[----:B------:R-:W-:Y:S02]  /*20570*/  LOP3.LUT R0, R0, 0x40, RZ, 0xc0, !PT ;  /* 0x0000004000007812 */ /* 0x000fe400078ec0ff */
[----:B------:R-:W-:Y:S02]  /*20580*/  LOP3.LUT P6, RZ, R16, 0x800, RZ, 0xc0, !PT ;  /* 0x0000080010ff7812 */ /* 0x000fe400078cc0ff */
        /* <DEDUP_REMOVED lines=20> */
.L_x_8825:
[----:B------:R-:W-:Y:S05]  /*206d0*/  BSYNC B0 ;  /* 0x0000000000007941 */ /* 0x000fea0003800000 */
.L_x_8824:
[----:B------:R-:W-:Y:S01]  /*206e0*/  NOP ;  /* 0x0000000000007918 */ /* 0x000fe20000000000 */
[----:B------:R-:W-:-:S13]  /*206f0*/  PLOP3.LUT P0, PT, PT, PT, PT, 0x80, 0x0 ;  /* 0x000000000000781c */ /* 0x000fda0003f0f070 */
.L_x_8826:
        /* <DEDUP_REMOVED lines=18> */
.L_x_8961:
[----:B------:R-:W-:Y:S05]  /*20820*/  BSYNC B0 ;  /* 0x0000000000007941 */ /* 0x000fea0003800000 */
.L_x_8827:
[----:B------:R-:W2:Y:S02]  /*20830*/  LDL R2, [R1+0x50] ;  /* 0x0000500001027983 */ /* 0x000ea40000100800 */
[----:B--2---:R-:W-:-:S13]  /*20840*/  ISETP.NE.AND P0, PT, R2, 0x3, PT ;  /* 0x000000030200780c */ /* 0x004fda0003f05270 */
[----:B------:R-:W-:Y:S05]  /*20850*/  @!P0 BRA `(.L_x_8829) ;  /* 0x0000000000048947 */ /* 0x000fea0003800000 */
[----:B------:R-:W-:Y:S01]  /*20860*/  BPT.TRAP 0x1 ;  /* 0x000000040000795c */ /* 0x000fe20000300000 */
.L_x_8829:
[----:B-1----:R-:W-:Y:S01]  /*20870*/  SHF.L.U32 R0, R28, 0x1f, RZ ;  /* 0x0000001f1c007819 */ /* 0x002fe200000006ff */
[----:B------:R-:W-:Y:S03]  /*20880*/  BSSY B0, `(.L_x_8830) ;  /* 0x0000003000007945 */ /* 0x000fe60003800000 */
[----:B------:R-:W1:Y:S02]  /*20890*/  SYNCS.PHASECHK.TRANS64.TRYWAIT P0, [R26+URZ+0x38860], R0 ;  /* 0x038860001a0075a7 */ /* 0x000e64000800017f */
[----:B-1----:R-:W-:Y:S05]  /*208a0*/  @!P0 BRA `(.L_x_8831) ;  /* 0x00000058001c8947 */ /* 0x002fea0003800000 */
.L_x_8962:
[----:B------:R-:W-:Y:S05]  /*208b0*/  BSYNC B0 ;  /* 0x0000000000007941 */ /* 0x000fea0003800000 */
.L_x_8830:
        /* <DEDUP_REMOVED lines=109> */
.L_x_8972:
        /* <DEDUP_REMOVED lines=34> */
.L_x_8833:
        /* <DEDUP_REMOVED lines=11> */
.L_x_8834:
        /* <DEDUP_REMOVED lines=11> */
.L_x_8849:
[----:B--2---:R-:W2:Y:S01]  /*21310*/  LDL R10, [R1+0x50] ;  /* 0x00005000010a7983 */ /* 0x004ea20000100800 */
[----:B0-----:R-:W0:Y:S01]  /*21320*/  LDC R5, c[0x0][0x430] ;  /* 0x00010c00ff057b82 */ /* 0x001e220000000800 */
[----:B-1----:R-:W1:Y:S01]  /*21330*/  S2R R2, SR_TID.X ;  /* 0x0000000000027919 */ /* 0x002e620000002100 */
[----:B---3--:R-:W3:Y:S01]  /*21340*/  S2R R8, SR_TID.X ;  /* 0x0000000000087919 */ /* 0x008ee20000002100 */
[----:B0-----:R-:W-:Y:S02]  /*21350*/  ISETP.NE.AND P0, PT, R5, 0x1, PT ;  /* 0x000000010500780c */ /* 0x001fe40003f05270 */
[----:B-1----:R-:W-:-:S11]  /*21360*/  LOP3.LUT R2, R2, 0x7f, RZ, 0xc0, !PT ;  /* 0x0000007f02027812 */ /* 0x002fd600078ec0ff */
[----:B------:R-:W0:Y:S01]  /*21370*/  @P0 LDC R6, c[0x0][0x434] ;  /* 0x00010d00ff060b82 */ /* 0x000e220000000800 */
[----:B---3--:R-:W-:Y:S01]  /*21380*/  IMAD.SHL.U32 R8, R8, 0x10, RZ ;  /* 0x0000001008087824 */ /* 0x008fe200078e00ff */
[----:B------:R-:W-:-:S04]  /*21390*/  SHF.R.U32.HI R2, RZ, 0x3, R2 ;  /* 0x00000003ff027819 */ /* 0x000fc80000011602 */
[----:B------:R-:W-:Y:S02]  /*213a0*/  LOP3.LUT R8, R2, 0x70, R8, 0xf8, !PT ;  /* 0x0000007002087812 */ /* 0x000fe400078ef808 */
[----:B------:R-:W1:Y:S02]  /*213b0*/  @P0 LDC R3, c[0x0][0x438] ;  /* 0x00010e00ff030b82 */ /* 0x000e640000000800 */
[----:B------:R-:W-:Y:S01]  /*213c0*/  ISETP.GT.U32.AND P1, PT, R8, 0x3f, PT ;  /* 0x0000003f0800780c */ /* 0x000fe20003f24070 */
[----:B------:R-:W-:-:S04]  /*213d0*/  IMAD R4, R7, 0x40, R34 ;  /* 0x0000004007047824 */ /* 0x000fc800078e0222 */
[----:B------:R-:W-:-:S08]  /*213e0*/  IMAD.IADD R4, R8, 0x1, R4 ;  /* 0x0000000108047824 */ /* 0x000fd000078e0204 */
[----:B------:R-:W3:Y:S01]  /*213f0*/  @!P1 LDC.64 R8, c[0x0][0x428] ;  /* 0x00010a00ff089b82 */ /* 0x000ee20000000a00 */
[----:B0-----:R-:W-:-:S04]  /*21400*/  @P0 IMAD.HI.U32 R6, R4, R6, RZ ;  /* 0x0000000604060227 */ /* 0x001fc800078e00ff */
[----:B------:R-:W-:Y:S01]  /*21410*/  IMAD.MOV.U32 R2, RZ, RZ, R4 ;  /* 0x000000ffff027224 */ /* 0x000fe200078e0004 */
[----:B-1----:R-:W-:-:S05]  /*21420*/  @P0 SHF.R.U32.HI R2, RZ, R3, R6 ;  /* 0x00000003ff020219 */ /* 0x002fca0000011606 */
[----:B------:R-:W-:-:S04]  /*21430*/  IMAD.MOV R3, RZ, RZ, -R2 ;  /* 0x000000ffff037224 */ /* 0x000fc800078e0a02 */
[----:B------:R-:W-:Y:S01]  /*21440*/  IMAD R5, R5, R3, R4 ;  /* 0x0000000305057224 */ /* 0x000fe200078e0204 */
[--C-:B------:R-:W-:Y:S01]  /*21450*/  @!P1 SHF.R.S32.HI R3, RZ, 0x1f, R2.reuse ;  /* 0x0000001fff039819 */ /* 0x100fe20000011402 */
[-C--:B---3--:R-:W-:Y:S02]  /*21460*/  @!P1 IMAD R4, R35, R8.reuse, RZ ;  /* 0x0000000823049224 */ /* 0x088fe400078e02ff */
[----:B------:R-:W-:-:S04]  /*21470*/  @!P1 IMAD.WIDE.U32 R2, R30, R8, R2 ;  /* 0x000000081e029225 */ /* 0x000fc800078e0002 */
[----:B------:R-:W-:Y:S02]  /*21480*/  @!P1 IMAD R4, R30, R9, R4 ;  /* 0x000000091e049224 */ /* 0x000fe400078e0204 */
[----:B------:R-:W0:Y:S02]  /*21490*/  @!P1 LDC.64 R8, c[0x0][0x418] ;  /* 0x00010600ff089b82 */ /* 0x000e240000000a00 */
[----:B------:R-:W-:Y:S02]  /*214a0*/  @!P1 IMAD.IADD R3, R4, 0x1, R3 ;  /* 0x0000000104039824 */ /* 0x000fe400078e0203 */
[----:B------:R-:W-:Y:S02]  /*214b0*/  IMAD.MOV.U32 R4, RZ, RZ, RZ ;  /* 0x000000ffff047224 */ /* 0x000fe400078e00ff */
[----:B------:R-:W-:Y:S01]  /*214c0*/  VIADD R22, R22, 0x1 ;  /* 0x0000000116167836 */ /* 0x000fe20000000000 */
        /* <DEDUP_REMOVED lines=10> */
[----:B------:R-:W-:Y:S02]  /*21570*/  ISETP.GT.AND P3, PT, R2, R33, PT ;  /* 0x000000210200720c */ /* 0x000fe40003f64270 */
[----:B--2---:R-:W-:-:S13]  /*21580*/  ISETP.NE.AND P1, PT, R10, 0x3, PT ;  /* 0x000000030a00780c */ /* 0x004fda0003f25270 */
[----:B0-----:R-:W-:Y:S05]  /*21590*/  @!P1 BRA `(.L_x_8837) ;  /* 0x0000000000049947 */ /* 0x001fea0003800000 */
[----:B------:R-:W-:Y:S01]  /*215a0*/  BPT.TRAP 0x1 ;  /* 0x000000040000795c */ /* 0x000fe20000300000 */
.L_x_8837:
[----:B------:R-:W-:Y:S01]  /*215b0*/  IMAD R6, R22, 0x8, R18 ;  /* 0x0000000816067824 */ /* 0x000fe200078e0212 */
[----:B------:R-:W-:Y:S01]  /*215c0*/  SHF.L.U32 R25, R28, 0x1f, RZ ;  /* 0x0000001f1c197819 */ /* 0x000fe200000006ff */
[----:B------:R-:W-:Y:S01]  /*215d0*/  BSSY B1, `(.L_x_8838) ;  /* 0x0000004000017945 */ /* 0x000fe20003800000 */
[----:B------:R-:W-:Y:S02]  /*215e0*/  SHF.R.S32.HI R9, RZ, 0x1f, R5 ;  /* 0x0000001fff097819 */ /* 0x000fe40000011405 */
[----:B------:R-:W0:Y:S02]  /*215f0*/  SYNCS.PHASECHK.TRANS64.TRYWAIT P0, [R6+URZ+0x38840], R25 ;  /* 0x03884019060075a7 */ /* 0x000e24000800017f */
[----:B0-----:R-:W-:Y:S05]  /*21600*/  @!P0 BRA `(.L_x_8839) ;  /* 0x0000005400008947 */ /* 0x001fea0003800000 */
.L_x_8973:
[----:B------:R-:W-:Y:S05]  /*21610*/  BSYNC B1 ;  /* 0x0000000000017941 */ /* 0x000fea0003800000 */
.L_x_8838:
        /* <DEDUP_REMOVED lines=40> */
.L_x_8983:
        /* <DEDUP_REMOVED lines=8> */
.L_x_8841:
[----:B------:R-:W-:Y:S02]  /*21920*/  PLOP3.LUT P1, PT, P1, P0, PT, 0xa2, 0x0 ;  /* 0x000000000000781c */ /* 0x000fe40000f21472 */
[----:B------:R-:W-:-:S08]  /*21930*/  @P0 R2UR P1, UR4, R6 ;  /* 0x00000000060402ca */ /* 0x000fd00000020000 */
[----:B------:R-:W-:-:S05]  /*21940*/  @P0 PLOP3.LUT P0, PT, P1, PT, PT, 0x80, 0x0 ;  /* 0x000000000000081c */ /* 0x000fca0000f0f070 */
[----:B------:R-:W-:Y:S01]  /*21950*/  @!P1 SYNCS.ARRIVE.TRANS64.RED.A0T1 RZ, [UR4+0x38830], RZ ;  /* 0x038830ffffff99a7 */ /* 0x000fe20008200404 */
[----:B------:R-:W-:Y:S07]  /*21960*/  @!P1 ARRIVES.LDGSTSBAR.64.TRANSCNT [UR4+0x38830] ;  /* 0x03883000ff0099b0 */ /* 0x000fee0008000a84 */
[----:B------:R-:W-:Y:S05]  /*21970*/  @P0 BRA.U.ANY `(.L_x_8841) ;  /* 0xfffffffd00e80947 */ /* 0x000fea000393ffff */
[----:B------:R-:W-:Y:S01]  /*21980*/  NOP ;  /* 0x0000000000007918 */ /* 0x000fe20000000000 */
[----:B--2---:R-:W2:Y:S02]  /*21990*/  LDL R2, [R1+0x50] ;  /* 0x0000500001027983 */ /* 0x004ea40000100800 */
[----:B--2---:R-:W-:-:S13]  /*219a0*/  ISETP.NE.AND P2, PT, R2, 0x3, PT ;  /* 0x000000030200780c */ /* 0x004fda0003f45270 */
[----:B------:R-:W-:Y:S05]  /*219b0*/  @!P2 BRA `(.L_x_8842) ;  /* 0x000000000004a947 */ /* 0x000fea0003800000 */
[----:B------:R-:W-:Y:S01]  /*219c0*/  BPT.TRAP 0x1 ;  /* 0x000000040000795c */ /* 0x000fe20000300000 */
.L_x_8842:
[----:B------:R2:W-:Y:S01]  /*219d0*/  SYNCS.ARRIVE.TRANS64.A1T0 RZ, [R6+URZ+0x38830], RZ ;  /* 0x038830ff06ff79a7 */ /* 0x0005e2000810003f */
[----:B------:R-:W-:Y:S05]  /*219e0*/  @!P2 BRA `(.L_x_8843) ;  /* 0x000000000004a947 */ /* 0x000fea0003800000 */
[----:B------:R-:W-:Y:S01]  /*219f0*/  BPT.TRAP 0x1 ;  /* 0x000000040000795c */ /* 0x000fe20000300000 */
.L_x_8843:
[----:B------:R-:W3:Y:S01]  /*21a00*/  SYNCS.PHASECHK.TRANS64.TRYWAIT P0, [R6+URZ+0x38860], R25 ;  /* 0x03886019060075a7 */ /* 0x000ee2000800017f */
[----:B------:R-:W-:Y:S04]  /*21a10*/  BSSY B1, `(.L_x_8844) ;  /* 0x0000002000017945 */ /* 0x000fe80003800000 */
[----:B---3--:R-:W-:Y:S05]  /*21a20*/  @!P0 BRA `(.L_x_8845) ;  /* 0x0000005400288947 */ /* 0x008fea0003800000 */
.L_x_8984:
[----:B------:R-:W-:Y:S05]  /*21a30*/  BSYNC B1 ;  /* 0x0000000000017941 */ /* 0x000fea0003800000 */
.L_x_8844:
        /* <DEDUP_REMOVED lines=79> */
.L_x_8994:
        /* <DEDUP_REMOVED lines=25> */
.L_x_8847:
[----:B------:R-:W-:Y:S02]  /*220c0*/  PLOP3.LUT P1, PT, P1, P0, PT, 0xa2, 0x0 ;  /* 0x000000000000781c */ /* 0x000fe40000f21472 */
[----:B------:R-:W-:-:S08]  /*220d0*/  @P0 R2UR P1, UR4, R6 ;  /* 0x00000000060402ca */ /* 0x000fd00000020000 */
[----:B------:R-:W-:-:S05]  /*220e0*/  @P0 PLOP3.LUT P0, PT, P1, PT, PT, 0x80, 0x0 ;  /* 0x000000000000081c */ /* 0x000fca0000f0f070 */
[----:B------:R-:W-:Y:S01]  /*220f0*/  @!P1 SYNCS.ARRIVE.TRANS64.RED.A0T1 RZ, [UR4+0x38850], RZ ;  /* 0x038850ffffff99a7 */ /* 0x000fe20008200404 */
[----:B------:R-:W-:Y:S07]  /*22100*/  @!P1 ARRIVES.LDGSTSBAR.64.TRANSCNT [UR4+0x38850] ;  /* 0x03885000ff0099b0 */ /* 0x000fee0008000a84 */
[----:B------:R-:W-:Y:S05]  /*22110*/  @P0 BRA.U.ANY `(.L_x_8847) ;  /* 0xfffffffd00e80947 */ /* 0x000fea000393ffff */
[----:B------:R-:W-:Y:S01]  /*22120*/  NOP ;  /* 0x0000000000007918 */ /* 0x000fe20000000000 */
[----:B0-----:R-:W4:Y:S02]  /*22130*/  LDL R2, [R1+0x50] ;  /* 0x0000500001027983 */ /* 0x001f240000100800 */
[----:B----4-:R-:W-:-:S13]  /*22140*/  ISETP.NE.AND P2, PT, R2, 0x3, PT ;  /* 0x000000030200780c */ /* 0x010fda0003f45270 */
[----:B------:R-:W-:Y:S05]  /*22150*/  @!P2 BRA `(.L_x_8848) ;  /* 0x000000000004a947 */ /* 0x000fea0003800000 */
[----:B------:R-:W-:Y:S01]  /*22160*/  BPT.TRAP 0x1 ;  /* 0x000000040000795c */ /* 0x000fe20000300000 */
.L_x_8848:
[----:B------:R1:W-:Y:S01]  /*22170*/  SYNCS.ARRIVE.TRANS64.A1T0 RZ, [R6+URZ+0x38850], RZ ;  /* 0x038850ff06ff79a7 */ /* 0x0003e2000810003f */
[----:B------:R-:W-:Y:S05]  /*22180*/  @P3 BRA `(.L_x_8849) ;  /* 0xfffffff000603947 */ /* 0x000fea000383ffff */
.L_x_8836:
[----:B------:R-:W-:Y:S05]  /*22190*/  BSYNC B0 ;  /* 0x0000000000007941 */ /* 0x000fea0003800000 */
.L_x_8835:
        /* <DEDUP_REMOVED lines=21> */
.L_x_8851:
[----:B------:R-:W-:Y:S05]  /*222f0*/  BSYNC B0 ;  /* 0x0000000000007941 */ /* 0x000fea0003800000 */
.L_x_8850:
[----:B------:R-:W-:-:S07]  /*22300*/  SEL R22, R22, RZ, P0 ;  /* 0x000000ff16167207 */ /* 0x000fce0000000000 */
.L_x_8804:
[----:B------:R-:W-:Y:S05]  /*22310*/  BSYNC B7 ;  /* 0x0000000000077941 */ /* 0x000fea0003800000 */
.L_x_8802:
        /* <DEDUP_REMOVED lines=8> */
[----:B---3--:R3:W4:Y:S01]  /*223a0*/  LDS.128 R24, [R18+0x388d0] ;  /* 0x0388d00012187984 */ /* 0x0087220000000c00 */
[----:B------:R-:W-:Y:S06]  /*223b0*/  BAR.ARV 0x4, 0x180 ;  /* 0x0106000000007b1d */ /* 0x000fec0000002000 */
[----:B------:R-:W-:Y:S05]  /*223c0*/  BRA `(.L_x_8853) ;  /* 0x0000000c00d87947 */ /* 0x000fea0003800000 */
.L_x_8852:
        /* <DEDUP_REMOVED lines=14> */
[----:B---3--:R-:W-:Y:S01]  /*224b0*/  IMAD.MOV.U32 R25, RZ, RZ, RZ ;  /* 0x000000ffff197224 */ /* 0x008fe200078e00ff */
[C---:B------:R-:W-:Y:S01]  /*224c0*/  ISETP.GE.U32.AND P2, PT, R8.reuse, 0x2, PT ;  /* 0x000000020800780c */ /* 0x040fe20003f46070 */
[----:B------:R-:W-:Y:S01]  /*224d0*/  IMAD.MOV.U32 R5, RZ, RZ, RZ ;  /* 0x000000ffff057224 */ /* 0x000fe200078e00ff */
[C---:B------:R-:W-:Y:S01]  /*224e0*/  ISETP.GE.U32.AND P3, PT, R8.reuse, 0x4, PT ;  /* 0x000000040800780c */ /* 0x040fe20003f66070 */
[----:B------:R-:W-:Y:S01]  /*224f0*/  SHFL.IDX PT, R0, R24, RZ, 0x1f ;  /* 0x00001fff18007589 */ /* 0x000fe200000e0000 */
[C---:B------:R-:W-:Y:S02]  /*22500*/  ISETP.GE.U32.AND P4, PT, R8.reuse, 0x8, PT ;  /* 0x000000080800780c */ /* 0x040fe40003f86070 */
[----:B------:R-:W-:Y:S01]  /*22510*/  ISETP.GE.U32.AND P5, PT, R8, 0x10, PT ;  /* 0x000000100800780c */ /* 0x000fe20003fa6070 */
[----:B-12---:R0:W-:Y:S02]  /*22520*/  SHFL.IDX PT, R6, R24, 0x1, 0x1f ;  /* 0x00201f0018067f89 */ /* 0x0061e400000e0000 */
        /* <DEDUP_REMOVED lines=21> */
.L_x_9004:
[----:B------:R-:W-:Y:S02]  /*22680*/  ULDC UR4, c[0x0][0xd38] ;  /* 0x00034e0000047ab9 */ /* 0x000fe40000000800 */
[----:B------:R-:W-:-:S04]  /*22690*/  IMAD.U32 R4, RZ, RZ, UR4 ;  /* 0x00000004ff047e24 */ /* 0x000fc8000f8e00ff */
[----:B-1----:R-:W-:-:S04]  /*226a0*/  IMAD R3, R14, R4, RZ ;  /* 0x000000040e037224 */ /* 0x002fc800078e02ff */
[----:B------:R-:W-:-:S05]  /*226b0*/  IMAD.IADD R6, R6, 0x1, R3 ;  /* 0x0000000106067824 */ /* 0x000fca00078e0203 */
[----:B------:R-:W-:-:S13]  /*226c0*/  ISETP.GT.AND P6, PT, R6, R0, PT ;  /* 0x000000000600720c */ /* 0x000fda0003fc4270 */
[----:B------:R-:W-:Y:S05]  /*226d0*/  @P6 BRA `(.L_x_8855) ;  /* 0x0000000000a46947 */ /* 0x000fea0003800000 */
.L_x_8858:
        /* <DEDUP_REMOVED lines=35> */
.L_x_9012:
[----:B------:R-:W-:Y:S02]  /*22910*/  ULDC UR4, c[0x0][0xd38] ;  /* 0x00034e0000047ab9 */ /* 0x000fe40000000800 */
[----:B------:R-:W-:-:S04]  /*22920*/  IMAD.U32 R4, RZ, RZ, UR4 ;  /* 0x00000004ff047e24 */ /* 0x000fc8000f8e00ff */
[----:B-1----:R-:W-:-:S04]  /*22930*/  IMAD R3, R14, R4, RZ ;  /* 0x000000040e037224 */ /* 0x002fc800078e02ff */
[----:B------:R-:W-:-:S05]  /*22940*/  IMAD.IADD R6, R3, 0x1, R6 ;  /* 0x0000000103067824 */ /* 0x000fca00078e0206 */
[----:B------:R-:W-:-:S13]  /*22950*/  ISETP.GT.AND P6, PT, R6, R0, PT ;  /* 0x000000000600720c */ /* 0x000fda0003fc4270 */
[----:B------:R-:W-:Y:S05]  /*22960*/  @!P6 BRA `(.L_x_8858) ;  /* 0xfffffffc005ce947 */ /* 0x000fea000383ffff */
.L_x_8855:
        /* <DEDUP_REMOVED lines=10> */
.L_x_9017:
[----:B------:R-:W-:-:S13]  /*22a10*/  ISETP.NE.AND P0, PT, R3, RZ, PT ;  /* 0x000000ff0300720c */ /* 0x000fda0003f05270 */
[----:B------:R-:W-:Y:S05]  /*22a20*/  @!P0 BRA `(.L_x_8860) ;  /* 0x0000000000108947 */ /* 0x000fea0003800000 */
[----:B------:R-:W-:Y:S01]  /*22a30*/  UMOV UR4, 0xffffffff ;  /* 0xffffffff00047882 */ /* 0x000fe20000000000 */
[----:B------:R-:W-:Y:S02]  /*22a40*/  VIADD R12, R7, 0xffffffff ;  /* 0xffffffff070c7836 */ /* 0x000fe40000000000 */
[----:B------:R-:W-:Y:S05]  /*22a50*/  BRA.DIV UR4, `(.L_x_8861) ;  /* 0x00000056045c7947 */ /* 0x000fea000b800000 */
[----:B------:R4:W0:Y:S02]  /*22a60*/  SHFL.IDX PT, R24, R2, R12, 0x1f ;  /* 0x00001f0c02187589 */ /* 0x00082400000e0000 */
.L_x_8860:
        /* <DEDUP_REMOVED lines=10> */
[----:B0-----:R-:W-:Y:S01]  /*22b10*/  VIADD R8, R7, 0xffffffe ;  /* 0x0ffffffe07087836 */ /* 0x001fe20000000000 */
[----:B------:R-:W-:-:S05]  /*22b20*/  IABS R7, R25 ;  /* 0x0000001900077213 */ /* 0x000fca0000000000 */
[----:B------:R0:W1:Y:S02]  /*22b30*/  F2I.FTZ.U32.TRUNC.NTZ R3, R8 ;  /* 0x0000000800037305 */ /* 0x000064000021f000 */
[----:B0-----:R-:W-:Y:S01]  /*22b40*/  IABS R8, R0 ;  /* 0x0000000000087213 */ /* 0x001fe20000000000 */
[----:B-1----:R-:W-:-:S04]  /*22b50*/  IMAD.MOV R9, RZ, RZ, -R3 ;  /* 0x000000ffff097224 */ /* 0x002fc800078e0a03 */
[----:B------:R-:W-:-:S04]  /*22b60*/  IMAD R9, R9, R4, RZ ;  /* 0x0000000409097224 */ /* 0x000fc800078e02ff */
[----:B------:R-:W-:Y:S02]  /*22b70*/  IMAD.HI.U32 R3, R3, R9, R2 ;  /* 0x0000000903037227 */ /* 0x000fe400078e0002 */
[----:B------:R-:W0:Y:S02]  /*22b80*/  MUFU.RCP R2, R10 ;  /* 0x0000000a00027308 */ /* 0x000e240000001000 */
[----:B------:R-:W-:Y:S02]  /*22b90*/  IMAD.MOV R9, RZ, RZ, -R7 ;  /* 0x000000ffff097224 */ /* 0x000fe400078e0a07 */
[----:B------:R-:W-:-:S04]  /*22ba0*/  IMAD.HI.U32 R7, R3, R8, RZ ;  /* 0x0000000803077227 */ /* 0x000fc800078e00ff */
[----:B------:R-:W-:-:S05]  /*22bb0*/  IMAD R9, R7, R9, R8 ;  /* 0x0000000907097224 */ /* 0x000fca00078e0208 */
[----:B------:R-:W-:Y:S01]  /*22bc0*/  ISETP.GT.U32.AND P1, PT, R4, R9, PT ;  /* 0x000000090400720c */ /* 0x000fe20003f24070 */
[----:B0-----:R-:W-:Y:S02]  /*22bd0*/  VIADD R8, R2, 0xffffffe ;  /* 0x0ffffffe02087836 */ /* 0x001fe40000000000 */
[----:B------:R-:W-:Y:S02]  /*22be0*/  IMAD.MOV.U32 R2, RZ, RZ, RZ ;  /* 0x000000ffff027224 */ /* 0x000fe400078e00ff */
[----:B------:R-:W0:Y:S08]  /*22bf0*/  F2I.FTZ.U32.TRUNC.NTZ R3, R8 ;  /* 0x0000000800037305 */ /* 0x000e30000021f000 */
[----:B------:R-:W-:-:S02]  /*22c00*/  @!P1 IMAD.IADD R9, R9, 0x1, -R4 ;  /* 0x0000000109099824 */ /* 0x000fc400078e0a04 */
[----:B------:R-:W-:Y:S01]  /*22c10*/  @!P1 VIADD R7, R7, 0x1 ;  /* 0x0000000107079836 */ /* 0x000fe20000000000 */
[----:B------:R-:W-:Y:S02]  /*22c20*/  ISETP.NE.AND P1, PT, R25, RZ, PT ;  /* 0x000000ff1900720c */ /* 0x000fe40003f25270 */
[----:B------:R-:W-:Y:S02]  /*22c30*/  ISETP.GE.U32.AND P0, PT, R9, R4, PT ;  /* 0x000000040900720c */ /* 0x000fe40003f06070 */
[----:B------:R-:W-:Y:S01]  /*22c40*/  IABS R4, R5 ;  /* 0x0000000500047213 */ /* 0x000fe20000000000 */
[----:B0-----:R-:W-:-:S04]  /*22c50*/  IMAD.MOV R9, RZ, RZ, -R3 ;  /* 0x000000ffff097224 */ /* 0x001fc800078e0a03 */
[----:B------:R-:W-:Y:S02]  /*22c60*/  IMAD.MOV R4, RZ, RZ, -R4 ;  /* 0x000000ffff047224 */ /* 0x000fe400078e0a04 */
[----:B------:R-:W-:-:S04]  /*22c70*/  IMAD R9, R9, R6, RZ ;  /* 0x0000000609097224 */ /* 0x000fc800078e02ff */
[----:B------:R-:W-:Y:S01]  /*22c80*/  IMAD.HI.U32 R2, R3, R9, R2 ;  /* 0x0000000903027227 */ /* 0x000fe200078e0002 */
[----:B------:R-:W-:-:S03]  /*22c90*/  LOP3.LUT R3, R0, R25, RZ, 0x3c, !PT ;  /* 0x0000001900037212 */ /* 0x000fc600078e3cff */
[----:B------:R-:W-:Y:S01]  /*22ca0*/  @P0 VIADD R7, R7, 0x1 ;  /* 0x0000000107070836 */ /* 0x000fe20000000000 */
[----:B------:R-:W-:-:S13]  /*22cb0*/  ISETP.GE.AND P2, PT, R3, RZ, PT ;  /* 0x000000ff0300720c */ /* 0x000fda0003f46270 */
        /* <DEDUP_REMOVED lines=22> */
.L_x_8862:
[----:B----4-:R-:W0:Y:S02]  /*22e20*/  LDC.64 R2, c[0x0][0xd90] ;  /* 0x00036400ff027b82 */ /* 0x010e240000000a00 */
[----:B0-----:R-:W-:-:S05]  /*22e30*/  IMAD.WIDE R2, R27, 0x4, R2 ;  /* 0x000000041b027825 */ /* 0x001fca00078e0202 */
[----:B-1----:R0:W2:Y:S02]  /*22e40*/  LDG.E R7, desc[UR40][R2.64] ;  /* 0x0000002802077981 */ /* 0x0020a4000c1e1900 */
[----:B0-----:R-:W-:Y:S02]  /*22e50*/  IMAD.MOV.U32 R2, RZ, RZ, RZ ;  /* 0x000000ffff027224 */ /* 0x001fe400078e00ff */
[----:B--2---:R-:W-:-:S05]  /*22e60*/  IMAD R5, R25, R7, RZ ;  /* 0x0000000719057224 */ /* 0x004fca00078e02ff */
[-C--:B------:R-:W-:Y:S02]  /*22e70*/  IABS R6, R5.reuse ;  /* 0x0000000500067213 */ /* 0x080fe40000000000 */
        /* <DEDUP_REMOVED lines=20> */
[----:B------:R-:W-:-:S04]  /*22fc0*/  IMAD.MOV.U32 R2, RZ, RZ, R3 ;  /* 0x000000ffff027224 */ /* 0x000fc800078e0003 */
        /* <DEDUP_REMOVED lines=26> */
[----:B------:R-:W-:Y:S02]  /*23170*/  LOP3.LUT R0, R5, R4, RZ, 0x3c, !PT ;  /* 0x0000000405007212 */ /* 0x000fe400078e3cff */
[----:B------:R-:W-:Y:S02]  /*23180*/  IADD3 R5, R6, 0x1000000, R5 ;  /* 0x0100000006057810 */ /* 0x000fe40007ffe005 */
[----:B------:R-:W-:-:S07]  /*23190*/  ISETP.GE.AND P2, PT, R0, RZ, PT ;  /* 0x000000ff0000720c */ /* 0x000fce0003f46270 */
[----:B------:R-:W-:-:S06]  /*231a0*/  @P0 VIADD R2, R2, 0x1 ;  /* 0x0000000102020836 */ /* 0x000fcc0000000000 */
[----:B------:R-:W-:Y:S01]  /*231b0*/  @!P2 IMAD.MOV R2, RZ, RZ, -R2 ;  /* 0x000000ffff02a224 */ /* 0x000fe200078e0a02 */
[----:B------:R-:W-:Y:S01]  /*231c0*/  @!P1 LOP3.LUT R2, RZ, R4, RZ, 0x33, !PT ;  /* 0x00000004ff029212 */ /* 0x000fe200078e33ff */
[----:B------:R-:W-:-:S04]  /*231d0*/  IMAD.MOV R4, RZ, RZ, -R4 ;  /* 0x000000ffff047224 */ /* 0x000fc800078e0a04 */
[----:B------:R-:W-:-:S07]  /*231e0*/  IMAD R26, R2, R4, R5 ;  /* 0x00000004021a7224 */ /* 0x000fce00078e0205 */
.L_x_8863:
[----:B------:R-:W-:-:S05]  /*231f0*/  LOP3.LUT R2, RZ, R2, RZ, 0x33, !PT ;  /* 0x00000002ff027212 */ /* 0x000fca00078e33ff */
[----:B------:R-:W-:Y:S01]  /*23200*/  IMAD.IADD R25, R25, 0x1, R2 ;  /* 0x0000000119197824 */ /* 0x000fe200078e0202 */
[----:B------:R-:W-:Y:S06]  /*23210*/  BRA `(.L_x_8864) ;  /* 0x00000000001c7947 */ /* 0x000fec0003800000 */
.L_x_8856:
[----:B------:R-:W-:Y:S01]  /*23220*/  UMOV UR4, URZ ;  /* 0x0000003f00047c82 */ /* 0x000fe20008000000 */
[----:B------:R-:W-:Y:S01]  /*23230*/  UMOV UR5, URZ ;  /* 0x0000003f00057c82 */ /* 0x000fe20008000000 */
[----:B------:R-:W-:Y:S01]  /*23240*/  ULDC UR6, c[0x0][0xd3c] ;  /* 0x00034f0000067ab9 */ /* 0x000fe20000000800 */
[----:B------:R-:W-:Y:S02]  /*23250*/  IMAD.MOV.U32 R24, RZ, RZ, R0 ;  /* 0x000000ffff187224 */ /* 0x000fe400078e0000 */
[----:B------:R-:W-:Y:S02]  /*23260*/  IMAD.U32 R25, RZ, RZ, UR4 ;  /* 0x00000004ff197e24 */ /* 0x000fe4000f8e00ff */
[----:B------:R-:W-:Y:S02]  /*23270*/  IMAD.U32 R26, RZ, RZ, UR5 ;  /* 0x00000005ff1a7e24 */ /* 0x000fe4000f8e00ff */
[----:B------:R-:W-:-:S07]  /*23280*/  IMAD.U32 R27, RZ, RZ, UR6 ;  /* 0x00000006ff1b7e24 */ /* 0x000fce000f8e00ff */
.L_x_8864:
        /* <DEDUP_REMOVED lines=10> */
.L_x_8853:
[----:B------:R-:W-:Y:S02]  /*23330*/  ULDC UR4, c[0x0][0xd3c] ;  /* 0x00034f0000047ab9 */ /* 0x000fe40000000800 */
[----:B----4-:R-:W-:-:S13]  /*23340*/  ISETP.GE.AND P0, PT, R27, UR4, PT ;  /* 0x000000041b007c0c */ /* 0x010fda000bf06270 */
[----:B------:R-:W-:Y:S05]  /*23350*/  @!P0 BRA `(.L_x_8865) ;  /* 0xffffff8000c48947 */ /* 0x000fea000383ffff */
[----:B------:R-:W-:Y:S05]  /*23360*/  BSYNC B8 ;  /* 0x0000000000087941 */ /* 0x000fea0003800000 */
.L_x_8748:
[----:B------:R-:W4:Y:S01]  /*23370*/  LDL.LU R0, [R1+0x34] ;  /* 0x0000340001007983 */ /* 0x000f220000300800 */
[----:B------:R-:W-:Y:S01]  /*23380*/  BSSY B0, `(.L_x_8866) ;  /* 0x000000b000007945 */ /* 0x000fe20003800000 */
[----:B0-----:R-:W0:Y:S01]  /*23390*/  S2R R5, SR_CgaCtaId ;  /* 0x0000000000057919 */ /* 0x001e220000008800 */
[----:B----4-:R-:W-:-:S05]  /*233a0*/  VIADD R0, R0, 0x1 ;  /* 0x0000000100007836 */ /* 0x010fca0000000000 */
        /* <DEDUP_REMOVED lines=8> */
.L_x_9020:
[----:B------:R-:W-:Y:S05]  /*23430*/  BSYNC B0 ;  /* 0x0000000000007941 */ /* 0x000fea0003800000 */
.L_x_8866:
[----:B------:R-:W-:-:S03]  /*23440*/  UMOV UR4, 0xffffffff ;  /* 0xffffffff00047882 */ /* 0x000fc60000000000 */
[----:B------:R-:W-:Y:S05]  /*23450*/  BRA.DIV UR4, `(.L_x_8868) ;  /* 0x0000004e04187947 */ /* 0x000fea000b800000 */
[----:B0-----:R-:W0:Y:S02]  /*23460*/  S2R R0, SR_TID.X ;  /* 0x0000000000007919 */ /* 0x001e240000002100 */
[----:B0-----:R-:W-:-:S04]  /*23470*/  SHF.R.U32.HI R0, RZ, 0x5, R0 ;  /* 0x00000005ff007819 */ /* 0x001fc80000011600 */
[----:B------:R-:W-:-:S05]  /*23480*/  LOP3.LUT R0, R0, 0x3, RZ, 0xc0, !PT ;  /* 0x0000000300007812 */ /* 0x000fca00078ec0ff */
[----:B------:R0:W1:Y:S02]  /*23490*/  SHFL.IDX PT, R14, R0, RZ, 0x1f ;  /* 0x00001fff000e7589 */ /* 0x00006400000e0000 */
.L_x_9023:
[----:B-1----:R-:W-:-:S13]  /*234a0*/  ISETP.NE.AND P0, PT, R14, RZ, PT ;  /* 0x000000ff0e00720c */ /* 0x002fda0003f05270 */
[----:B------:R-:W-:Y:S05]  /*234b0*/  @P0 BRA `(.L_x_8590) ;  /* 0x0000000000880947 */ /* 0x000fea0003800000 */
[----:B------:R-:W-:-:S03]  /*234c0*/  UMOV UR4, 0xffffffff ;  /* 0xffffffff00047882 */ /* 0x000fc60000000000 */
[----:B------:R-:W-:Y:S05]  /*234d0*/  BRA.DIV UR4, `(.L_x_8869) ;  /* 0x0000004e042c7947 */ /* 0x000fea000b800000 */
[----:B------:R-:W-:-:S13]  /*234e0*/  ELECT P6, URZ, PT ;  /* 0x00000000003f782f */ /* 0x000fda00038c0000 */
.L_x_9026:
[----:B------:R-:W-:Y:S05]  /*234f0*/  @!P6 BRA `(.L_x_8590) ;  /* 0x000000000078e947 */ /* 0x000fea0003800000 */
[----:B0-----:R-:W4:Y:S02]  /*23500*/  LDL.LU R0, [R1+0x10] ;  /* 0x0000100001007983 */ /* 0x001f240000300800 */
[----:B----4-:R-:W-:-:S04]  /*23510*/  LOP3.LUT R0, R0, 0x2, RZ, 0xfc, !PT ;  /* 0x0000000200007812 */ /* 0x010fc800078efcff */
[----:B------:R-:W-:-:S13]  /*23520*/  ISETP.NE.AND P0, PT, R0, 0x3, PT ;  /* 0x000000030000780c */ /* 0x000fda0003f05270 */
[----:B------:R-:W-:Y:S05]  /*23530*/  @!P0 BRA `(.L_x_8870) ;  /* 0x0000000000048947 */ /* 0x000fea0003800000 */
[----:B------:R-:W-:Y:S01]  /*23540*/  BPT.TRAP 0x1 ;  /* 0x000000040000795c */ /* 0x000fe20000300000 */
.L_x_8870:
[----:B------:R-:W-:Y:S01]  /*23550*/  IMAD R5, R22, 0x8, R7 ;  /* 0x0000000816057824 */ /* 0x000fe200078e0207 */
[----:B------:R-:W-:Y:S01]  /*23560*/  SHF.L.U32 R0, R28, 0x1f, RZ ;  /* 0x0000001f1c007819 */ /* 0x000fe200000006ff */
[----:B------:R-:W-:-:S03]  /*23570*/  VIADD R22, R22, 0x1 ;  /* 0x0000000116167836 */ /* 0x000fc60000000000 */
[----:B------:R-:W0:Y:S02]  /*23580*/  SYNCS.PHASECHK.TRANS64.TRYWAIT P1, [R5+URZ+0x38840], R0 ;  /* 0x03884000050075a7 */ /* 0x000e24000802017f */
[----:B------:R-:W-:-:S04]  /*23590*/  ISETP.NE.AND P2, PT, R22, 0x2, PT ;  /* 0x000000021600780c */ /* 0x000fc80003f45270 */
[----:B------:R-:W-:Y:S01]  /*235a0*/  SEL R3, RZ, 0x1, P2 ;  /* 0x00000001ff037807 */ /* 0x000fe20001000000 */
[----:B0-----:R-:W-:Y:S08]  /*235b0*/  @!P1 BRA `(.L_x_8871) ;  /* 0x0000004c00149947 */ /* 0x001ff00003800000 */
.L_x_9027:
[----:B------:R-:W-:Y:S02]  /*235c0*/  SEL R22, R22, RZ, P2 ;  /* 0x000000ff16167207 */ /* 0x000fe40001000000 */
[----:B------:R-:W-:Y:S01]  /*235d0*/  LOP3.LUT R2, R28, R3, RZ, 0x3c, !PT ;  /* 0x000000031c027212 */ /* 0x000fe200078e3cff */
[----:B------:R-:W-:Y:S06]  /*235e0*/  @!P0 BRA `(.L_x_8872) ;  /* 0x0000000000048947 */ /* 0x000fec0003800000 */
[----:B------:R-:W-:Y:S01]  /*235f0*/  BPT.TRAP 0x1 ;  /* 0x000000040000795c */ /* 0x000fe20000300000 */
.L_x_8872:
[----:B------:R-:W-:Y:S01]  /*23600*/  IMAD R3, R22, 0x8, R7 ;  /* 0x0000000816037824 */ /* 0x000fe200078e0207 */
[----:B------:R-:W-:-:S04]  /*23610*/  SHF.L.U32 R2, R2, 0x1f, RZ ;  /* 0x0000001f02027819 */ /* 0x000fc800000006ff */
[----:B------:R-:W1:Y:S02]  /*23620*/  SYNCS.PHASECHK.TRANS64.TRYWAIT P1, [R3+URZ+0x38840], R2 ;  /* 0x03884002030075a7 */ /* 0x000e64000802017f */
[----:B-1----:R-:W-:Y:S05]  /*23630*/  @!P1 BRA `(.L_x_8873) ;  /* 0x0000004c00089947 */ /* 0x002fea0003800000 */
.L_x_9028:
[----:B------:R-:W-:Y:S05]  /*23640*/  @!P0 BRA `(.L_x_8874) ;  /* 0x0000000000048947 */ /* 0x000fea0003800000 */
[----:B------:R-:W-:Y:S01]  /*23650*/  BPT.TRAP 0x1 ;  /* 0x000000040000795c */ /* 0x000fe20000300000 */
.L_x_8874:
[----:B------:R-:W4:Y:S02]  /*23660*/  SYNCS.PHASECHK.TRANS64.TRYWAIT P1, [R5+URZ+0x38860], R0 ;  /* 0x03886000050075a7 */ /* 0x000f24000802017f */
[----:B----4-:R-:W-:Y:S05]  /*23670*/  @!P1 BRA `(.L_x_8875) ;  /* 0x0000004c000c9947 */ /* 0x010fea0003800000 */
.L_x_9029:
[----:B------:R-:W-:Y:S05]  /*23680*/  @!P0 BRA `(.L_x_8876) ;  /* 0x0000000000048947 */ /* 0x000fea0003800000 */
[----:B------:R-:W-:Y:S01]  /*23690*/  BPT.TRAP 0x1 ;  /* 0x000000040000795c */ /* 0x000fe20000300000 */
.L_x_8876:
[----:B------:R0:W0:Y:S02]  /*236a0*/  SYNCS.PHASECHK.TRANS64.TRYWAIT P0, [R3+URZ+0x38860], R2 ;  /* 0x03886002030075a7 */ /* 0x000024000800017f */
[----:B0-----:R-:W-:Y:S05]  /*236b0*/  @!P0 NANOSLEEP.SYNCS 0x989680 ;  /* 0x009896800000895d */ /* 0x001fea0003900000 */
[----:B------:R-:W0:Y:S02]  /*236c0*/  @!P0 SYNCS.PHASECHK.TRANS64 P0, [R3+URZ+0x38860], R2 ;  /* 0x03886002030085a7 */ /* 0x000e24000800007f */
[----:B0-----:R-:W-:Y:S05]  /*236d0*/  @!P0 BRA `(.L_x_8876) ;  /* 0xfffffffc00f08947 */ /* 0x001fea000383ffff */
.L_x_8590:
[----:B------:R-:W-:Y:S05]  /*236e0*/  BSYNC B9 ;  /* 0x0000000000097941 */ /* 0x000fea0003800000 */
.L_x_8587:
[----:B------:R-:W-:Y:S05]  /*236f0*/  EXIT ;  /* 0x000000000000794d */ /* 0x000fea0003800000 */
.L_x_8608:
[----:B0-----:R0:W1:Y:S02]  /*23700*/  SYNCS.PHASECHK.TRANS64.TRYWAIT P5, [R61+URZ+0x38890], R68 ;  /* 0x038890443d0075a7 */ /* 0x00106400080a017f */
[----:B-1----:R-:W-:Y:S05]  /*23710*/  @!P5 NANOSLEEP.SYNCS 0x989680 ;  /* 0x009896800000d95d */ /* 0x002fea0003900000 */
[----:B------:R-:W1:Y:S02]  /*23720*/  @!P5 SYNCS.PHASECHK.TRANS64 P5, [R61+URZ+0x38890], R68 ;  /* 0x038890443d00d5a7 */ /* 0x000e6400080a007f */
[----:B-1----:R-:W-:Y:S05]  /*23730*/  @!P5 BRA `(.L_x_8608) ;  /* 0xfffffffc00f0d947 */ /* 0x002fea000383ffff */
[----:B------:R-:W-:Y:S05]  /*23740*/  BRA `(.L_x_8877) ;  /* 0xfffffdf800d07947 */ /* 0x000fea000383ffff */
.L_x_8609:
        /* <DEDUP_REMOVED lines=8> */
.L_x_8879:
[----:B------:R-:W-:Y:S05]  /*237d0*/  BSYNC B1 ;  /* 0x0000000000017941 */ /* 0x000fea0003800000 */
.L_x_8878:
        /* <DEDUP_REMOVED lines=8> */
.L_x_8880:
[----:B------:R-:W-:Y:S01]  /*23860*/  IMAD.MOV.U32 R73, RZ, RZ, R14 ;  /* 0x000000ffff497224 */ /* 0x000fe200078e000e */
[----:B------:R-:W-:Y:S06]  /*23870*/  BRA `(.L_x_8881) ;  /* 0xfffffdf800987947 */ /* 0x000fec000383ffff */
.L_x_8619:
[----:B0-----:R0:W1:Y:S02]  /*23880*/  SYNCS.PHASECHK.TRANS64.TRYWAIT P6, [R61+URZ+0x38890], R68 ;  /* 0x038890443d0075a7 */ /* 0x00106400080c017f */
[----:B-1----:R-:W-:Y:S05]  /*23890*/  @!P6 NANOSLEEP.SYNCS 0x989680 ;  /* 0x009896800000e95d */ /* 0x002fea0003900000 */
[----:B------:R-:W1:Y:S02]  /*238a0*/  @!P6 SYNCS.PHASECHK.TRANS64 P6, [R61+URZ+0x38890], R68 ;  /* 0x038890443d00e5a7 */ /* 0x000e6400080c007f */
[----:B-1----:R-:W-:Y:S05]  /*238b0*/  @!P6 BRA `(.L_x_8619) ;  /* 0xfffffffc00f0e947 */ /* 0x002fea000383ffff */
[----:B------:R-:W-:Y:S05]  /*238c0*/  BRA `(.L_x_8882) ;  /* 0xfffffe04001c7947 */ /* 0x000fea000383ffff */
.L_x_8620:
        /* <DEDUP_REMOVED lines=8> */
.L_x_8884:
[----:B------:R-:W-:Y:S05]  /*23950*/  BSYNC B1 ;  /* 0x0000000000017941 */ /* 0x000fea0003800000 */
.L_x_8883:
        /* <DEDUP_REMOVED lines=8> */
.L_x_8885:
[----:B------:R-:W-:Y:S01]  /*239e0*/  IMAD.MOV.U32 R70, RZ, RZ, R14 ;  /* 0x000000ffff467224 */ /* 0x000fe200078e000e */
[----:B------:R-:W-:Y:S06]  /*239f0*/  BRA `(.L_x_8886) ;  /* 0xfffffe0000e47947 */ /* 0x000fec000383ffff */
.L_x_8625:
[----:B-1----:R1:W2:Y:S02]  /*23a00*/  SYNCS.PHASECHK.TRANS64.TRYWAIT P4, [R61+URZ+0x38890], R68 ;  /* 0x038890443d0075a7 */ /* 0x0022a4000808017f */
[----:B--2---:R-:W-:Y:S05]  /*23a10*/  @!P4 NANOSLEEP.SYNCS 0x989680 ;  /* 0x009896800000c95d */ /* 0x004fea0003900000 */
[----:B------:R-:W2:Y:S02]  /*23a20*/  @!P4 SYNCS.PHASECHK.TRANS64 P4, [R61+URZ+0x38890], R68 ;  /* 0x038890443d00c5a7 */ /* 0x000ea4000808007f */
[----:B--2---:R-:W-:Y:S05]  /*23a30*/  @!P4 BRA `(.L_x_8625) ;  /* 0xfffffffc00f0c947 */ /* 0x004fea000383ffff */
[----:B------:R-:W-:Y:S05]  /*23a40*/  BRA `(.L_x_8887) ;  /* 0xfffffe0800ec7947 */ /* 0x000fea000383ffff */
.L_x_8626:
[----:B------:R-:W-:Y:S01]  /*23a50*/  BSSY B1, `(.L_x_8888) ;  /* 0x0000007000017945 */ /* 0x000fe20003800000 */
[----:B------:R-:W-:Y:S02]  /*23a60*/  IMAD.MOV.U32 R12, RZ, RZ, RZ ;  /* 0x000000ffff0c7224 */ /* 0x000fe400078e00ff */
[----:B------:R-:W-:Y:S02]  /*23a70*/  IMAD.MOV.U32 R11, RZ, RZ, 0x1c1f ;  /* 0x00001c1fff0b7424 */ /* 0x000fe400078e00ff */
[----:B------:R-:W-:-:S07]  /*23a80*/  IMAD.MOV.U32 R15, RZ, RZ, -0x1 ;  /* 0xffffffffff0f7424 */ /* 0x000fce00078e00ff */
[----:B-1----:R-:W-:Y:S05]  /*23a90*/  WARPSYNC.COLLECTIVE R15, `(.L_x_8889) ;  /* 0x000000000f087348 */ /* 0x002fea0003c00000 */
[----:B------:R0:W2:Y:S02]  /*23aa0*/  SHFL.IDX P6, R14, R13, R12, R11 ;  /* 0x0000000c0d0e7389 */ /* 0x0000a400000c000b */
[----:B012---:R-:W-:Y:S01]  /*23ab0*/  ENDCOLLECTIVE ;  /* 0x000000000000791b */ /* 0x007fe20003800000 */
.L_x_8889:
[----:B------:R-:W-:Y:S05]  /*23ac0*/  BSYNC B1 ;  /* 0x0000000000017941 */ /* 0x000fea0003800000 */
.L_x_8888:
        /* <DEDUP_REMOVED lines=8> */
.L_x_8890:
[----:B------:R-:W-:Y:S05]  /*23b50*/  BRA `(.L_x_8891) ;  /* 0xfffffe0c000c7947 */ /* 0x000fea000383ffff */
.L_x_8630:
[----:B-1----:R1:W2:Y:S02]  /*23b60*/  SYNCS.PHASECHK.TRANS64.TRYWAIT P3, [R61+URZ+0x388b0], R68 ;  /* 0x0388b0443d0075a7 */ /* 0x0022a4000806017f */
[----:B--2---:R-:W-:Y:S05]  /*23b70*/  @!P3 NANOSLEEP.SYNCS 0x989680 ;  /* 0x009896800000b95d */ /* 0x004fea0003900000 */
[----:B------:R-:W2:Y:S02]  /*23b80*/  @!P3 SYNCS.PHASECHK.TRANS64 P3, [R61+URZ+0x388b0], R68 ;  /* 0x0388b0443d00b5a7 */ /* 0x000ea4000806007f */
[----:B--2---:R-:W-:Y:S05]  /*23b90*/  @!P3 BRA `(.L_x_8630) ;  /* 0xfffffffc00f0b947 */ /* 0x004fea000383ffff */
[----:B------:R-:W-:Y:S05]  /*23ba0*/  BRA `(.L_x_8892) ;  /* 0xfffffe0c00987947 */ /* 0x000fea000383ffff */
.L_x_8659:
        /* <DEDUP_REMOVED lines=8> */
.L_x_8894:
[----:B------:R-:W-:Y:S05]  /*23c30*/  BSYNC B1 ;  /* 0x0000000000017941 */ /* 0x000fea0003800000 */
.L_x_8893:
        /* <DEDUP_REMOVED lines=8> */
.L_x_8895:
[----:B------:R-:W-:Y:S02]  /*23cc0*/  IMAD.MOV.U32 R13, RZ, RZ, R31 ;  /* 0x000000ffff0d7224 */ /* 0x000fe400078e001f */
[----:B------:R-:W-:-:S07]  /*23cd0*/  IMAD.MOV.U32 R5, RZ, RZ, R14 ;  /* 0x000000ffff057224 */ /* 0x000fce00078e000e */
[----:B------:R-:W-:Y:S05]  /*23ce0*/  WARPSYNC.COLLECTIVE R15, `(.L_x_8896) ;  /* 0x000000000f087348 */ /* 0x000fea0003c00000 */
[----:B------:R0:W1:Y:S02]  /*23cf0*/  SHFL.IDX P6, R14, R13, R12, R11 ;  /* 0x0000000c0d0e7389 */ /* 0x00006400000c000b */
[----:B01----:R-:W-:Y:S01]  /*23d00*/  ENDCOLLECTIVE ;  /* 0x000000000000791b */ /* 0x003fe20003800000 */
.L_x_8896:
[----:B------:R-:W-:Y:S02]  /*23d10*/  IMAD.MOV.U32 R13, RZ, RZ, R30 ;  /* 0x000000ffff0d7224 */ /* 0x000fe400078e001e */
[----:B------:R-:W-:-:S07]  /*23d20*/  IMAD.MOV.U32 R8, RZ, RZ, R14 ;  /* 0x000000ffff087224 */ /* 0x000fce00078e000e */
[----:B------:R-:W-:Y:S05]  /*23d30*/  WARPSYNC.COLLECTIVE R15, `(.L_x_8897) ;  /* 0x000000000f087348 */ /* 0x000fea0003c00000 */
[----:B------:R0:W1:Y:S02]  /*23d40*/  SHFL.IDX P6, R14, R13, R12, R11 ;  /* 0x0000000c0d0e7389 */ /* 0x00006400000c000b */
[----:B01----:R-:W-:Y:S01]  /*23d50*/  ENDCOLLECTIVE ;  /* 0x000000000000791b */ /* 0x003fe20003800000 */
.L_x_8897:
[----:B------:R-:W-:Y:S01]  /*23d60*/  IMAD.MOV.U32 R6, RZ, RZ, R14 ;  /* 0x000000ffff067224 */ /* 0x000fe200078e000e */
[----:B------:R-:W-:Y:S06]  /*23d70*/  BRA `(.L_x_8898) ;  /* 0xfffffe44007c7947 */ /* 0x000fec000383ffff */
.L_x_8662:
[----:B------:R-:W-:Y:S01]  /*23d80*/  BSSY B1, `(.L_x_8899) ;  /* 0x0000008000017945 */ /* 0x000fe20003800000 */
[----:B------:R-:W-:Y:S02]  /*23d90*/  IMAD.MOV.U32 R13, RZ, RZ, R10 ;  /* 0x000000ffff0d7224 */ /* 0x000fe400078e000a */
[----:B------:R-:W-:Y:S02]  /*23da0*/  IMAD.MOV.U32 R12, RZ, RZ, 0x1 ;  /* 0x00000001ff0c7424 */ /* 0x000fe400078e00ff */
[----:B------:R-:W-:Y:S02]  /*23db0*/  IMAD.MOV.U32 R11, RZ, RZ, 0x1c1f ;  /* 0x00001c1fff0b7424 */ /* 0x000fe400078e00ff */
[----:B------:R-:W-:-:S07]  /*23dc0*/  IMAD.MOV.U32 R15, RZ, RZ, -0x1 ;  /* 0xffffffffff0f7424 */ /* 0x000fce00078e00ff */
[----:B-1-34-:R-:W-:Y:S05]  /*23dd0*/  WARPSYNC.COLLECTIVE R15, `(.L_x_8900) ;  /* 0x000000000f087348 */ /* 0x01afea0003c00000 */
[----:B------:R0:W2:Y:S02]  /*23de0*/  SHFL.IDX P6, R14, R13, R12, R11 ;  /* 0x0000000c0d0e7389 */ /* 0x0000a400000c000b */
[----:B01234-:R-:W-:Y:S01]  /*23df0*/  ENDCOLLECTIVE ;  /* 0x000000000000791b */ /* 0x01ffe20003800000 */
.L_x_8900:
[----:B------:R-:W-:Y:S05]  /*23e00*/  BSYNC B1 ;  /* 0x0000000000017941 */ /* 0x000fea0003800000 */
.L_x_8899:
        /* <DEDUP_REMOVED lines=8> */
.L_x_8901:
[----:B------:R-:W-:Y:S02]  /*23e90*/  IMAD.MOV.U32 R13, RZ, RZ, R31 ;  /* 0x000000ffff0d7224 */ /* 0x000fe400078e001f */
[----:B------:R-:W-:-:S07]  /*23ea0*/  IMAD.MOV.U32 R4, RZ, RZ, R14 ;  /* 0x000000ffff047224 */ /* 0x000fce00078e000e */
[----:B------:R-:W-:Y:S05]  /*23eb0*/  WARPSYNC.COLLECTIVE R15, `(.L_x_8902) ;  /* 0x000000000f087348 */ /* 0x000fea0003c00000 */
[----:B------:R0:W1:Y:S02]  /*23ec0*/  SHFL.IDX P6, R14, R13, R12, R11 ;  /* 0x0000000c0d0e7389 */ /* 0x00006400000c000b */
[----:B01----:R-:W-:Y:S01]  /*23ed0*/  ENDCOLLECTIVE ;  /* 0x000000000000791b */ /* 0x003fe20003800000 */
.L_x_8902:
[----:B------:R-:W-:Y:S02]  /*23ee0*/  IMAD.MOV.U32 R13, RZ, RZ, R30 ;  /* 0x000000ffff0d7224 */ /* 0x000fe400078e001e */
[----:B------:R-:W-:-:S07]  /*23ef0*/  IMAD.MOV.U32 R7, RZ, RZ, R14 ;  /* 0x000000ffff077224 */ /* 0x000fce00078e000e */
[----:B------:R-:W-:Y:S05]  /*23f00*/  WARPSYNC.COLLECTIVE R15, `(.L_x_8903) ;  /* 0x000000000f087348 */ /* 0x000fea0003c00000 */
[----:B------:R0:W1:Y:S02]  /*23f10*/  SHFL.IDX P6, R14, R13, R12, R11 ;  /* 0x0000000c0d0e7389 */ /* 0x00006400000c000b */
[----:B01----:R-:W-:Y:S01]  /*23f20*/  ENDCOLLECTIVE ;  /* 0x000000000000791b */ /* 0x003fe20003800000 */
.L_x_8903:
[----:B------:R-:W-:Y:S05]  /*23f30*/  BRA `(.L_x_8904) ;  /* 0xfffffe4400e07947 */ /* 0x000fea000383ffff */
.L_x_8666:
[----:B0-----:R0:W1:Y:S02]  /*23f40*/  SYNCS.PHASECHK.TRANS64.TRYWAIT P0, [R17+URZ+0x38800], R36 ;  /* 0x03880024110075a7 */ /* 0x001064000800017f */
[----:B-1----:R-:W-:Y:S05]  /*23f50*/  @!P0 NANOSLEEP.SYNCS 0x989680 ;  /* 0x009896800000895d */ /* 0x002fea0003900000 */
[----:B------:R-:W1:Y:S02]  /*23f60*/  @!P0 SYNCS.PHASECHK.TRANS64 P0, [R17+URZ+0x38800], R36 ;  /* 0x03880024110085a7 */ /* 0x000e64000800007f */
[----:B-1----:R-:W-:Y:S05]  /*23f70*/  @!P0 BRA `(.L_x_8666) ;  /* 0xfffffffc00f08947 */ /* 0x002fea000383ffff */
[----:B------:R-:W-:Y:S05]  /*23f80*/  BRA `(.L_x_8905) ;  /* 0xfffffe4800d87947 */ /* 0x000fea000383ffff */
.L_x_8674:
[----:B------:R-:W1:Y:S01]  /*23f90*/  LDC R35, c[0x0][0x3f4] ;  /* 0x0000fd00ff237b82 */ /* 0x000e620000000800 */
[----:B------:R-:W-:Y:S01]  /*23fa0*/  BSSY B1, `(.L_x_8906) ;  /* 0x0000008000017945 */ /* 0x000fe20003800000 */
[----:B------:R-:W-:Y:S02]  /*23fb0*/  IMAD.MOV.U32 R13, RZ, RZ, R24 ;  /* 0x000000ffff0d7224 */ /* 0x000fe400078e0018 */
[----:B------:R-:W-:Y:S02]  /*23fc0*/  IMAD.MOV.U32 R12, RZ, RZ, RZ ;  /* 0x000000ffff0c7224 */ /* 0x000fe400078e00ff */
[----:B0-----:R-:W-:Y:S02]  /*23fd0*/  IMAD.MOV.U32 R11, RZ, RZ, 0x1c1f ;  /* 0x00001c1fff0b7424 */ /* 0x001fe400078e00ff */
[----:B------:R-:W-:-:S07]  /*23fe0*/  IMAD.MOV.U32 R15, RZ, RZ, -0x1 ;  /* 0xffffffffff0f7424 */ /* 0x000fce00078e00ff */
[----:B-12---:R-:W-:Y:S05]  /*23ff0*/  WARPSYNC.COLLECTIVE R15, `(.L_x_8907) ;  /* 0x000000000f087348 */ /* 0x006fea0003c00000 */
[----:B------:R0:W3:Y:S02]  /*24000*/  SHFL.IDX P6, R14, R13, R12, R11 ;  /* 0x0000000c0d0e7389 */ /* 0x0000e400000c000b */
[----:B0123--:R-:W-:Y:S01]  /*24010*/  ENDCOLLECTIVE ;  /* 0x000000000000791b */ /* 0x00ffe20003800000 */
.L_x_8907:
[----:B------:R-:W-:Y:S05]  /*24020*/  BSYNC B1 ;  /* 0x0000000000017941 */ /* 0x000fea0003800000 */
.L_x_8906:
        /* <DEDUP_REMOVED lines=10> */
.L_x_8908:
        /* <DEDUP_REMOVED lines=8> */
.L_x_8909:
[----:B------:R-:W-:-:S05]  /*24150*/  @!P1 IADD3 R8, P2, R2, R5, RZ ;  /* 0x0000000502089210 */ /* 0x000fca0007f5e0ff */
[----:B------:R-:W-:Y:S02]  /*24160*/  @!P1 IMAD.X R9, R0, 0x1, R6, P2 ;  /* 0x0000000100099824 */ /* 0x000fe400010e0606 */
[----:B------:R-:W-:Y:S02]  /*24170*/  IMAD.MOV.U32 R13, RZ, RZ, R34 ;  /* 0x000000ffff0d7224 */ /* 0x000fe400078e0022 */
[----:B------:R-:W-:-:S07]  /*24180*/  IMAD.MOV.U32 R3, RZ, RZ, R14 ;  /* 0x000000ffff037224 */ /* 0x000fce00078e000e */
[----:B------:R-:W-:Y:S05]  /*24190*/  WARPSYNC.COLLECTIVE R15, `(.L_x_8910) ;  /* 0x000000000f087348 */ /* 0x000fea0003c00000 */
[----:B------:R0:W1:Y:S02]  /*241a0*/  SHFL.IDX P6, R14, R13, R12, R11 ;  /* 0x0000000c0d0e7389 */ /* 0x00006400000c000b */
[----:B01----:R-:W-:Y:S01]  /*241b0*/  ENDCOLLECTIVE ;  /* 0x000000000000791b */ /* 0x003fe20003800000 */
.L_x_8910:
        /* <DEDUP_REMOVED lines=21> */
.L_x_8911:
[----:B------:R-:W-:Y:S01]  /*24310*/  IMAD.MOV.U32 R8, RZ, RZ, R21 ;  /* 0x000000ffff087224 */ /* 0x000fe200078e0015 */
[----:B------:R-:W-:Y:S01]  /*24320*/  PRMT R36, R36, 0x5410, R0 ;  /* 0x0000541024247816 */ /* 0x000fe20000000000 */
[----:B------:R-:W-:Y:S02]  /*24330*/  IMAD.MOV.U32 R0, RZ, RZ, R20 ;  /* 0x000000ffff007224 */ /* 0x000fe400078e0014 */
[----:B------:R-:W-:Y:S02]  /*24340*/  @!P1 IMAD.MOV.U32 R28, RZ, RZ, R4 ;  /* 0x000000ffff1c9224 */ /* 0x000fe400078e0004 */
[----:B------:R-:W-:Y:S01]  /*24350*/  @!P1 IMAD.MOV.U32 R29, RZ, RZ, R5 ;  /* 0x000000ffff1d9224 */ /* 0x000fe200078e0005 */
[----:B------:R-:W-:Y:S01]  /*24360*/  PRMT R36, R0, 0x7610, R36 ;  /* 0x0000761000247816 */ /* 0x000fe20000000024 */
[----:B------:R-:W-:Y:S02]  /*24370*/  @!P1 IMAD.MOV.U32 R30, RZ, RZ, R6 ;  /* 0x000000ffff1e9224 */ /* 0x000fe400078e0006 */
[----:B------:R-:W-:-:S02]  /*24380*/  @!P1 IMAD.MOV.U32 R31, RZ, RZ, R7 ;  /* 0x000000ffff1f9224 */ /* 0x000fc400078e0007 */
[--C-:B------:R-:W-:Y:S01]  /*24390*/  IMAD.MOV.U32 R13, RZ, RZ, R33.reuse ;  /* 0x000000ffff0d7224 */ /* 0x100fe200078e0021 */
[----:B------:R-:W-:Y:S01]  /*243a0*/  PRMT R33, R8, 0x7610, R33 ;  /* 0x0000761008217816 */ /* 0x000fe20000000021 */
[----:B------:R-:W-:Y:S02]  /*243b0*/  IMAD.MOV.U32 R0, RZ, RZ, R28 ;  /* 0x000000ffff007224 */ /* 0x000fe400078e001c */
[----:B------:R-:W-:Y:S02]  /*243c0*/  IMAD.MOV.U32 R4, RZ, RZ, R29 ;  /* 0x000000ffff047224 */ /* 0x000fe400078e001d */
[----:B------:R-:W-:Y:S02]  /*243d0*/  IMAD.MOV.U32 R5, RZ, RZ, R30 ;  /* 0x000000ffff057224 */ /* 0x000fe400078e001e */
[----:B------:R-:W-:Y:S02]  /*243e0*/  IMAD.MOV.U32 R6, RZ, RZ, R31 ;  /* 0x000000ffff067224 */ /* 0x000fe400078e001f */
[----:B------:R-:W-:Y:S01]  /*243f0*/  IMAD.MOV.U32 R24, RZ, RZ, R14 ;  /* 0x000000ffff187224 */ /* 0x000fe200078e000e */
[----:B------:R-:W-:-:S07]  /*24400*/  PRMT R41, R0, 0x5410, R5 ;  /* 0x0000541000297816 */ /* 0x000fce0000000005 */
[----:B------:R-:W-:Y:S05]  /*24410*/  WARPSYNC.COLLECTIVE R15, `(.L_x_8912) ;  /* 0x000000000f087348 */ /* 0x000fea0003c00000 */
[----:B------:R0:W1:Y:S02]  /*24420*/  SHFL.IDX P6, R14, R13, R12, R11 ;  /* 0x0000000c0d0e7389 */ /* 0x00006400000c000b */
[----:B01----:R-:W-:Y:S01]  /*24430*/  ENDCOLLECTIVE ;  /* 0x000000000000791b */ /* 0x003fe20003800000 */
.L_x_8912:
[----:B------:R-:W-:Y:S02]  /*24440*/  PRMT R42, R4, 0x5410, R6 ;  /* 0x00005410042a7816 */ /* 0x000fe40000000006 */
[----:B------:R-:W-:Y:S01]  /*24450*/  CS2R R4, SRZ ;  /* 0x0000000000047805 */ /* 0x000fe2000001ff00 */
[----:B------:R-:W-:Y:S02]  /*24460*/  IMAD.MOV.U32 R13, RZ, RZ, R27 ;  /* 0x000000ffff0d7224 */ /* 0x000fe400078e001b */
[----:B------:R-:W-:-:S07]  /*24470*/  IMAD.MOV.U32 R26, RZ, RZ, R14 ;  /* 0x000000ffff1a7224 */ /* 0x000fce00078e000e */
[----:B------:R-:W-:Y:S05]  /*24480*/  WARPSYNC.COLLECTIVE R15, `(.L_x_8913) ;  /* 0x000000000f087348 */ /* 0x000fea0003c00000 */
[----:B------:R0:W1:Y:S02]  /*24490*/  SHFL.IDX P6, R14, R13, R12, R11 ;  /* 0x0000000c0d0e7389 */ /* 0x00006400000c000b */
[----:B01----:R-:W-:Y:S01]  /*244a0*/  ENDCOLLECTIVE ;  /* 0x000000000000791b */ /* 0x003fe20003800000 */
.L_x_8913:
[----:B------:R-:W-:Y:S02]  /*244b0*/  IMAD.MOV.U32 R13, RZ, RZ, R34 ;  /* 0x000000ffff0d7224 */ /* 0x000fe400078e0022 */
[----:B------:R-:W-:-:S07]  /*244c0*/  IMAD.MOV.U32 R27, RZ, RZ, R14 ;  /* 0x000000ffff1b7224 */ /* 0x000fce00078e000e */
[----:B------:R-:W-:Y:S05]  /*244d0*/  WARPSYNC.COLLECTIVE R15, `(.L_x_8914) ;  /* 0x000000000f087348 */ /* 0x000fea0003c00000 */
[----:B------:R0:W1:Y:S02]  /*244e0*/  SHFL.IDX P6, R14, R13, R12, R11 ;  /* 0x0000000c0d0e7389 */ /* 0x00006400000c000b */
[----:B01----:R-:W-:Y:S01]  /*244f0*/  ENDCOLLECTIVE ;  /* 0x000000000000791b */ /* 0x003fe20003800000 */
.L_x_8914:
[----:B------:R-:W-:Y:S05]  /*24500*/  BRA `(.L_x_8915) ;  /* 0xfffffe5400fc7947 */ /* 0x000fea000383ffff */
.L_x_8678:
[----:B0-----:R0:W1:Y:S02]  /*24510*/  SYNCS.PHASECHK.TRANS64.TRYWAIT P1, [R17+URZ+0x38800], R12 ;  /* 0x0388000c110075a7 */ /* 0x001064000802017f */
[----:B-1----:R-:W-:Y:S05]  /*24520*/  @!P1 NANOSLEEP.SYNCS 0x989680 ;  /* 0x009896800000995d */ /* 0x002fea0003900000 */
[----:B------:R-:W1:Y:S02]  /*24530*/  @!P1 SYNCS.PHASECHK.TRANS64 P1, [R17+URZ+0x38800], R12 ;  /* 0x0388000c110095a7 */ /* 0x000e64000802007f */
[----:B-1----:R-:W-:Y:S05]  /*24540*/  @!P1 BRA `(.L_x_8678) ;  /* 0xfffffffc00f09947 */ /* 0x002fea000383ffff */
[----:B------:R-:W-:Y:S05]  /*24550*/  BRA `(.L_x_8916) ;  /* 0xfffffe58009c7947 */ /* 0x000fea000383ffff */
.L_x_8684:
[----:B---3--:R3:W4:Y:S02]  /*24560*/  SYNCS.PHASECHK.TRANS64.TRYWAIT P1, [R20+URZ+0x38830], R13 ;  /* 0x0388300d140075a7 */ /* 0x008724000802017f */
[----:B----4-:R-:W-:Y:S05]  /*24570*/  @!P1 NANOSLEEP.SYNCS 0x989680 ;  /* 0x009896800000995d */ /* 0x010fea0003900000 */
[----:B------:R-:W4:Y:S02]  /*24580*/  @!P1 SYNCS.PHASECHK.TRANS64 P1, [R20+URZ+0x38830], R13 ;  /* 0x0388300d140095a7 */ /* 0x000f24000802007f */
[----:B----4-:R-:W-:Y:S05]  /*24590*/  @!P1 BRA `(.L_x_8684) ;  /* 0xfffffffc00f09947 */ /* 0x010fea000383ffff */
[----:B------:R-:W-:Y:S05]  /*245a0*/  BRA `(.L_x_8683) ;  /* 0xfffffe6800587947 */ /* 0x000fea000383ffff */
.L_x_8686:
[----:B0-----:R0:W2:Y:S02]  /*245b0*/  SYNCS.PHASECHK.TRANS64.TRYWAIT P1, [R17+URZ+0x38810], R0 ;  /* 0x03881000110075a7 */ /* 0x0010a4000802017f */
[----:B--2---:R-:W-:Y:S05]  /*245c0*/  @!P1 NANOSLEEP.SYNCS 0x989680 ;  /* 0x009896800000995d */ /* 0x004fea0003900000 */
[----:B------:R-:W2:Y:S02]  /*245d0*/  @!P1 SYNCS.PHASECHK.TRANS64 P1, [R17+URZ+0x38810], R0 ;  /* 0x03881000110095a7 */ /* 0x000ea4000802007f */
[----:B--2---:R-:W-:Y:S05]  /*245e0*/  @!P1 BRA `(.L_x_8686) ;  /* 0xfffffffc00f09947 */ /* 0x004fea000383ffff */
[----:B------:R-:W-:Y:S05]  /*245f0*/  BRA `(.L_x_8917) ;  /* 0xfffffe6c00087947 */ /* 0x000fea000383ffff */
.L_x_8690:
[----:B0-----:R0:W4:Y:S02]  /*24600*/  SYNCS.PHASECHK.TRANS64.TRYWAIT P1, [R20+URZ+0x38850], R13 ;  /* 0x0388500d140075a7 */ /* 0x001124000802017f */
[----:B----4-:R-:W-:Y:S05]  /*24610*/  @!P1 NANOSLEEP.SYNCS 0x989680 ;  /* 0x009896800000995d */ /* 0x010fea0003900000 */
[----:B------:R-:W4:Y:S02]  /*24620*/  @!P1 SYNCS.PHASECHK.TRANS64 P1, [R20+URZ+0x38850], R13 ;  /* 0x0388500d140095a7 */ /* 0x000f24000802007f */
[----:B----4-:R-:W-:Y:S05]  /*24630*/  @!P1 BRA `(.L_x_8690) ;  /* 0xfffffffc00f09947 */ /* 0x010fea000383ffff */
[----:B------:R-:W-:Y:S05]  /*24640*/  BRA `(.L_x_8689) ;  /* 0xfffffe6c00247947 */ /* 0x000fea000383ffff */
.L_x_8699:
[----:B-1----:R1:W2:Y:S02]  /*24650*/  SYNCS.PHASECHK.TRANS64.TRYWAIT P1, [R21+URZ+0x38830], R15 ;  /* 0x0388300f150075a7 */ /* 0x0022a4000802017f */
[----:B--2---:R-:W-:Y:S05]  /*24660*/  @!P1 NANOSLEEP.SYNCS 0x989680 ;  /* 0x009896800000995d */ /* 0x004fea0003900000 */
[----:B------:R-:W2:Y:S02]  /*24670*/  @!P1 SYNCS.PHASECHK.TRANS64 P1, [R21+URZ+0x38830], R15 ;  /* 0x0388300f150095a7 */ /* 0x000ea4000802007f */
[----:B--2---:R-:W-:Y:S05]  /*24680*/  @!P1 BRA `(.L_x_8699) ;  /* 0xfffffffc00f09947 */ /* 0x004fea000383ffff */
[----:B------:R-:W-:Y:S05]  /*24690*/  BRA `(.L_x_8698) ;  /* 0xfffffe9800787947 */ /* 0x000fea000383ffff */
.L_x_8704:
[----:B---3--:R3:W4:Y:S02]  /*246a0*/  SYNCS.PHASECHK.TRANS64.TRYWAIT P1, [R21+URZ+0x38850], R15 ;  /* 0x0388500f150075a7 */ /* 0x008724000802017f */
[----:B----4-:R-:W-:Y:S05]  /*246b0*/  @!P1 NANOSLEEP.SYNCS 0x989680 ;  /* 0x009896800000995d */ /* 0x010fea0003900000 */
[----:B------:R-:W4:Y:S02]  /*246c0*/  @!P1 SYNCS.PHASECHK.TRANS64 P1, [R21+URZ+0x38850], R15 ;  /* 0x0388500f150095a7 */ /* 0x000f24000802007f */
[----:B----4-:R-:W-:Y:S05]  /*246d0*/  @!P1 BRA `(.L_x_8704) ;  /* 0xfffffffc00f09947 */ /* 0x010fea000383ffff */
[----:B------:R-:W-:Y:S05]  /*246e0*/  BRA `(.L_x_8703) ;  /* 0xfffffe9c00147947 */ /* 0x000fea000383ffff */
.L_x_8714:
[----:B-1----:R1:W2:Y:S02]  /*246f0*/  SYNCS.PHASECHK.TRANS64.TRYWAIT P1, [R21+URZ+0x38830], R15 ;  /* 0x0388300f150075a7 */ /* 0x0022a4000802017f */
[----:B--2---:R-:W-:Y:S05]  /*24700*/  @!P1 NANOSLEEP.SYNCS 0x989680 ;  /* 0x009896800000995d */ /* 0x004fea0003900000 */
[----:B------:R-:W2:Y:S02]  /*24710*/  @!P1 SYNCS.PHASECHK.TRANS64 P1, [R21+URZ+0x38830], R15 ;  /* 0x0388300f150095a7 */ /* 0x000ea4000802007f */
[----:B--2---:R-:W-:Y:S05]  /*24720*/  @!P1 BRA `(.L_x_8714) ;  /* 0xfffffffc00f09947 */ /* 0x004fea000383ffff */
[----:B------:R-:W-:Y:S05]  /*24730*/  BRA `(.L_x_8713) ;  /* 0xfffffed000887947 */ /* 0x000fea000383ffff */
.L_x_8719:
[----:B---3--:R3:W4:Y:S02]  /*24740*/  SYNCS.PHASECHK.TRANS64.TRYWAIT P1, [R21+URZ+0x38850], R15 ;  /* 0x0388500f150075a7 */ /* 0x008724000802017f */
[----:B----4-:R-:W-:Y:S05]  /*24750*/  @!P1 NANOSLEEP.SYNCS 0x989680 ;  /* 0x009896800000995d */ /* 0x010fea0003900000 */
[----:B------:R-:W4:Y:S02]  /*24760*/  @!P1 SYNCS.PHASECHK.TRANS64 P1, [R21+URZ+0x38850], R15 ;  /* 0x0388500f150095a7 */ /* 0x000f24000802007f */
[----:B----4-:R-:W-:Y:S05]  /*24770*/  @!P1 BRA `(.L_x_8719) ;  /* 0xfffffffc00f09947 */ /* 0x010fea000383ffff */
[----:B------:R-:W-:Y:S05]  /*24780*/  BRA `(.L_x_8718) ;  /* 0xfffffed400247947 */ /* 0x000fea000383ffff */
.L_x_8756:
        /* <DEDUP_REMOVED lines=11> */
.L_x_8919:
[----:B------:R-:W-:Y:S05]  /*24840*/  BSYNC B1 ;  /* 0x0000000000017941 */ /* 0x000fea0003800000 */
.L_x_8918:
[----:B------:R-:W-:Y:S05]  /*24850*/  BRA `(.L_x_8920) ;  /* 0xffffff7800087947 */ /* 0x000fea000383ffff */
.L_x_8758:
[----:B------:R-:W-:Y:S01]  /*24860*/  BSSY B1, `(.L_x_8921) ;  /* 0x0000006000017945 */ /* 0x000fe20003800000 */
[----:B------:R-:W-:-:S07]  /*24870*/  IMAD.MOV.U32 R15, RZ, RZ, -0x1 ;  /* 0xffffffffff0f7424 */ /* 0x000fce00078e00ff */
[----:B0-----:R-:W-:Y:S05]  /*24880*/  WARPSYNC.COLLECTIVE R15, `(.L_x_8922) ;  /* 0x000000000f0c7348 */ /* 0x001fea0003c00000 */
[----:B------:R-:W-:Y:S02]  /*24890*/  ELECT P6, UR62, PT ;  /* 0x00000000003e782f */ /* 0x000fe400038c0000 */
[----:B------:R-:W-:Y:S01]  /*248a0*/  MOV R14, UR62 ;  /* 0x0000003e000e7c02 */ /* 0x000fe20008000f00 */
[----:B0-----:R-:W-:Y:S10]  /*248b0*/  ENDCOLLECTIVE ;  /* 0x000000000000791b */ /* 0x001ff40003800000 */
.L_x_8922:
[----:B------:R-:W-:Y:S05]  /*248c0*/  BSYNC B1 ;  /* 0x0000000000017941 */ /* 0x000fea0003800000 */
.L_x_8921:
[----:B------:R-:W-:Y:S05]  /*248d0*/  BRA `(.L_x_8757) ;  /* 0xffffff7800007947 */ /* 0x000fea000383ffff */
.L_x_8760:
[----:B0-----:R0:W1:Y:S02]  /*248e0*/  SYNCS.PHASECHK.TRANS64.TRYWAIT P0, [R18+URZ+0x38820], R3 ;  /* 0x03882003120075a7 */ /* 0x001064000800017f */
[----:B-1----:R-:W-:Y:S05]  /*248f0*/  @!P0 NANOSLEEP.SYNCS 0x989680 ;  /* 0x009896800000895d */ /* 0x002fea0003900000 */
[----:B------:R-:W1:Y:S02]  /*24900*/  @!P0 SYNCS.PHASECHK.TRANS64 P0, [R18+URZ+0x38820], R3 ;  /* 0x03882003120085a7 */ /* 0x000e64000800007f */
[----:B-1----:R-:W-:Y:S05]  /*24910*/  @!P0 BRA `(.L_x_8760) ;  /* 0xfffffffc00f08947 */ /* 0x002fea000383ffff */
[----:B------:R-:W-:Y:S05]  /*24920*/  BRA `(.L_x_8923) ;  /* 0xffffff7800107947 */ /* 0x000fea000383ffff */
.L_x_8764:
[----:B0-----:R0:W1:Y:S02]  /*24930*/  SYNCS.PHASECHK.TRANS64.TRYWAIT P0, [R3+URZ+0x388a0], R9 ;  /* 0x0388a009030075a7 */ /* 0x001064000800017f */
[----:B-1----:R-:W-:Y:S05]  /*24940*/  @!P0 NANOSLEEP.SYNCS 0x989680 ;  /* 0x009896800000895d */ /* 0x002fea0003900000 */
[----:B------:R-:W1:Y:S02]  /*24950*/  @!P0 SYNCS.PHASECHK.TRANS64 P0, [R3+URZ+0x388a0], R9 ;  /* 0x0388a009030085a7 */ /* 0x000e64000800007f */
[----:B-1----:R-:W-:Y:S05]  /*24960*/  @!P0 BRA `(.L_x_8764) ;  /* 0xfffffffc00f08947 */ /* 0x002fea000383ffff */
[----:B------:R-:W-:Y:S05]  /*24970*/  BRA `(.L_x_8924) ;  /* 0xffffff7800287947 */ /* 0x000fea000383ffff */
.L_x_8769:
[----:B-1----:R1:W2:Y:S02]  /*24980*/  SYNCS.PHASECHK.TRANS64.TRYWAIT P0, [R3+URZ+0x388c0], R9 ;  /* 0x0388c009030075a7 */ /* 0x0022a4000800017f */
[----:B--2---:R-:W-:Y:S05]  /*24990*/  @!P0 NANOSLEEP.SYNCS 0x989680 ;  /* 0x009896800000895d */ /* 0x004fea0003900000 */
[----:B------:R-:W2:Y:S02]  /*249a0*/  @!P0 SYNCS.PHASECHK.TRANS64 P0, [R3+URZ+0x388c0], R9 ;  /* 0x0388c009030085a7 */ /* 0x000ea4000800007f */
[----:B--2---:R-:W-:Y:S05]  /*249b0*/  @!P0 BRA `(.L_x_8769) ;  /* 0xfffffffc00f08947 */ /* 0x004fea000383ffff */
[----:B------:R-:W-:Y:S05]  /*249c0*/  BRA `(.L_x_8925) ;  /* 0xffffff7800a47947 */ /* 0x000fea000383ffff */
.L_x_8783:
[----:B0-----:R0:W1:Y:S02]  /*249d0*/  SYNCS.PHASECHK.TRANS64.TRYWAIT P1, [R9+URZ+0x388a0], R2 ;  /* 0x0388a002090075a7 */ /* 0x001064000802017f */
[----:B-1----:R-:W-:Y:S05]  /*249e0*/  @!P1 NANOSLEEP.SYNCS 0x989680 ;  /* 0x009896800000995d */ /* 0x002fea0003900000 */
[----:B------:R-:W1:Y:S02]  /*249f0*/  @!P1 SYNCS.PHASECHK.TRANS64 P1, [R9+URZ+0x388a0], R2 ;  /* 0x0388a002090095a7 */ /* 0x000e64000802007f */
[----:B-1----:R-:W-:Y:S05]  /*24a00*/  @!P1 BRA `(.L_x_8783) ;  /* 0xfffffffc00f09947 */ /* 0x002fea000383ffff */
[----:B------:R-:W-:Y:S05]  /*24a10*/  BRA `(.L_x_8926) ;  /* 0xffffff8400087947 */ /* 0x000fea000383ffff */
.L_x_8788:
[----:B-1----:R1:W2:Y:S02]  /*24a20*/  SYNCS.PHASECHK.TRANS64.TRYWAIT P1, [R9+URZ+0x388c0], R2 ;  /* 0x0388c002090075a7 */ /* 0x0022a4000802017f */
[----:B--2---:R-:W-:Y:S05]  /*24a30*/  @!P1 NANOSLEEP.SYNCS 0x989680 ;  /* 0x009896800000995d */ /* 0x004fea0003900000 */
[----:B------:R-:W2:Y:S02]  /*24a40*/  @!P1 SYNCS.PHASECHK.TRANS64 P1, [R9+URZ+0x388c0], R2 ;  /* 0x0388c002090095a7 */ /* 0x000ea4000802007f */
[----:B--2---:R-:W-:Y:S05]  /*24a50*/  @!P1 BRA `(.L_x_8788) ;  /* 0xfffffffc00f09947 */ /* 0x004fea000383ffff */
[----:B------:R-:W-:Y:S05]  /*24a60*/  BRA `(.L_x_8927) ;  /* 0xffffff8400807947 */ /* 0x000fea000383ffff */
.L_x_8810:
        /* <DEDUP_REMOVED lines=11> */
.L_x_8929:
[----:B------:R-:W-:Y:S05]  /*24b20*/  BSYNC B0 ;  /* 0x0000000000007941 */ /* 0x000fea0003800000 */
.L_x_8928:
[----:B------:R-:W-:Y:S05]  /*24b30*/  BRA `(.L_x_8930) ;  /* 0xffffff9c00447947 */ /* 0x000fea000383ffff */
.L_x_8813:
[----:B0-----:R0:W1:Y:S02]  /*24b40*/  SYNCS.PHASECHK.TRANS64.TRYWAIT P0, [R26+URZ+0x38840], R0 ;  /* 0x038840001a0075a7 */ /* 0x001064000800017f */
[----:B-1----:R-:W-:Y:S05]  /*24b50*/  @!P0 NANOSLEEP.SYNCS 0x989680 ;  /* 0x009896800000895d */ /* 0x002fea0003900000 */
[----:B------:R-:W1:Y:S02]  /*24b60*/  @!P0 SYNCS.PHASECHK.TRANS64 P0, [R26+URZ+0x38840], R0 ;  /* 0x038840001a0085a7 */ /* 0x000e64000800007f */
[----:B-1----:R-:W-:Y:S05]  /*24b70*/  @!P0 BRA `(.L_x_8813) ;  /* 0xfffffffc00f08947 */ /* 0x002fea000383ffff */
[----:B------:R-:W-:Y:S05]  /*24b80*/  BRA `(.L_x_8931) ;  /* 0xffffff9c007c7947 */ /* 0x000fea000383ffff */
.L_x_8814:
        /* <DEDUP_REMOVED lines=8> */
.L_x_8933:
[----:B------:R-:W-:Y:S05]  /*24c10*/  BSYNC B0 ;  /* 0x0000000000007941 */ /* 0x000fea0003800000 */
.L_x_8932:
        /* <DEDUP_REMOVED lines=9> */
.L_x_8934:
[----:B------:R-:W-:Y:S02]  /*24cb0*/  IMAD.MOV.U32 R13, RZ, RZ, R4 ;  /* 0x000000ffff0d7224 */ /* 0x000fe400078e0004 */
[----:B------:R-:W-:Y:S02]  /*24cc0*/  IMAD.MOV.U32 R12, RZ, RZ, 0x1 ;  /* 0x00000001ff0c7424 */ /* 0x000fe400078e00ff */
[----:B------:R-:W-:-:S07]  /*24cd0*/  IMAD.MOV.U32 R3, RZ, RZ, R14 ;  /* 0x000000ffff037224 */ /* 0x000fce00078e000e */
[----:B------:R-:W-:Y:S05]  /*24ce0*/  WARPSYNC.COLLECTIVE R15, `(.L_x_8935) ;  /* 0x000000000f087348 */ /* 0x000fea0003c00000 */
[----:B------:R0:W1:Y:S02]  /*24cf0*/  SHFL.IDX P6, R14, R13, R12, R11 ;  /* 0x0000000c0d0e7389 */ /* 0x00006400000c000b */
[----:B01----:R-:W-:Y:S01]  /*24d00*/  ENDCOLLECTIVE ;  /* 0x000000000000791b */ /* 0x003fe20003800000 */
.L_x_8935:
        /* <DEDUP_REMOVED lines=15> */
.L_x_8936:
[----:B------:R-:W-:Y:S02]  /*24e00*/  @P0 IMAD R6, R5, 0x2, R18 ;  /* 0x0000000205060824 */ /* 0x000fe400078e0212 */
[----:B------:R-:W-:Y:S02]  /*24e10*/  IMAD.MOV.U32 R13, RZ, RZ, R4 ;  /* 0x000000ffff0d7224 */ /* 0x000fe400078e0004 */
[----:B------:R-:W-:Y:S02]  /*24e20*/  IMAD.MOV.U32 R12, RZ, RZ, 0x2 ;  /* 0x00000002ff0c7424 */ /* 0x000fe400078e00ff */
[----:B------:R-:W-:-:S07]  /*24e30*/  IMAD.MOV.U32 R3, RZ, RZ, R14 ;  /* 0x000000ffff037224 */ /* 0x000fce00078e000e */
[----:B------:R-:W-:Y:S05]  /*24e40*/  WARPSYNC.COLLECTIVE R15, `(.L_x_8937) ;  /* 0x000000000f087348 */ /* 0x000fea0003c00000 */
[----:B------:R0:W1:Y:S02]  /*24e50*/  SHFL.IDX P6, R14, R13, R12, R11 ;  /* 0x0000000c0d0e7389 */ /* 0x00006400000c000b */
[----:B01----:R-:W-:Y:S01]  /*24e60*/  ENDCOLLECTIVE ;  /* 0x000000000000791b */ /* 0x003fe20003800000 */
.L_x_8937:
        /* <DEDUP_REMOVED lines=15> */
.L_x_8938:
[----:B------:R-:W-:Y:S02]  /*24f60*/  @P0 IMAD R6, R5, 0x2, R18 ;  /* 0x0000000205060824 */ /* 0x000fe400078e0212 */
[----:B------:R-:W-:Y:S02]  /*24f70*/  IMAD.MOV.U32 R13, RZ, RZ, R4 ;  /* 0x000000ffff0d7224 */ /* 0x000fe400078e0004 */
[----:B------:R-:W-:Y:S02]  /*24f80*/  IMAD.MOV.U32 R12, RZ, RZ, 0x3 ;  /* 0x00000003ff0c7424 */ /* 0x000fe400078e00ff */
[----:B------:R-:W-:-:S07]  /*24f90*/  IMAD.MOV.U32 R3, RZ, RZ, R14 ;  /* 0x000000ffff037224 */ /* 0x000fce00078e000e */
[----:B------:R-:W-:Y:S05]  /*24fa0*/  WARPSYNC.COLLECTIVE R15, `(.L_x_8939) ;  /* 0x000000000f087348 */ /* 0x000fea0003c00000 */
[----:B------:R0:W1:Y:S02]  /*24fb0*/  SHFL.IDX P6, R14, R13, R12, R11 ;  /* 0x0000000c0d0e7389 */ /* 0x00006400000c000b */
[----:B01----:R-:W-:Y:S01]  /*24fc0*/  ENDCOLLECTIVE ;  /* 0x000000000000791b */ /* 0x003fe20003800000 */
.L_x_8939:
        /* <DEDUP_REMOVED lines=10> */
.L_x_8940:
[----:B------:R-:W-:Y:S01]  /*25070*/  @!PT LDS RZ, [RZ] ;  /* 0x00000000fffff984 */ /* 0x000fe20000000800 */
[----:B------:R-:W-:Y:S01]  /*25080*/  @!PT LDS RZ, [RZ] ;  /* 0x00000000fffff984 */ /* 0x000fe20000000800 */
[----:B------:R-:W-:Y:S01]  /*25090*/  @!PT LDS RZ, [RZ] ;  /* 0x00000000fffff984 */ /* 0x000fe20000000800 */
[----:B------:R0:W-:Y:S01]  /*250a0*/  @P0 LDGSTS.E.BYPASS.LTC128B.128 [R6+0x23400], desc[UR40][R2.64], !P2 ;  /* 0x2340000002060fae */ /* 0x0001e2000d101d68 */
[----:B------:R-:W-:Y:S01]  /*250b0*/  IMAD.MOV.U32 R0, RZ, RZ, R14 ;  /* 0x000000ffff007224 */ /* 0x000fe200078e000e */
[----:B------:R-:W-:Y:S06]  /*250c0*/  BRA `(.L_x_8941) ;  /* 0xffffff9c00287947 */ /* 0x000fec000383ffff */
.L_x_8819:
        /* <DEDUP_REMOVED lines=9> */
.L_x_8942:
        /* <DEDUP_REMOVED lines=10> */
.L_x_8943:
[----:B------:R-:W-:Y:S02]  /*25200*/  IMAD.MOV.U32 R13, RZ, RZ, R3 ;  /* 0x000000ffff0d7224 */ /* 0x000fe400078e0003 */
[----:B------:R-:W-:Y:S02]  /*25210*/  IMAD.MOV.U32 R12, RZ, RZ, 0x1 ;  /* 0x00000001ff0c7424 */ /* 0x000fe400078e00ff */
[----:B------:R-:W-:-:S07]  /*25220*/  IMAD.MOV.U32 R4, RZ, RZ, R14 ;  /* 0x000000ffff047224 */ /* 0x000fce00078e000e */
[----:B------:R-:W-:Y:S05]  /*25230*/  WARPSYNC.COLLECTIVE R15, `(.L_x_8944) ;  /* 0x000000000f087348 */ /* 0x000fea0003c00000 */
[----:B------:R0:W1:Y:S02]  /*25240*/  SHFL.IDX P6, R14, R13, R12, R11 ;  /* 0x0000000c0d0e7389 */ /* 0x00006400000c000b */
[----:B01----:R-:W-:Y:S01]  /*25250*/  ENDCOLLECTIVE ;  /* 0x000000000000791b */ /* 0x003fe20003800000 */
.L_x_8944:
        /* <DEDUP_REMOVED lines=12> */
.L_x_8945:
[----:B------:R-:W-:Y:S02]  /*25320*/  IMAD.MOV.U32 R13, RZ, RZ, R3 ;  /* 0x000000ffff0d7224 */ /* 0x000fe400078e0003 */
[----:B------:R-:W-:Y:S02]  /*25330*/  IMAD.MOV.U32 R12, RZ, RZ, 0x2 ;  /* 0x00000002ff0c7424 */ /* 0x000fe400078e00ff */
[----:B------:R-:W-:-:S07]  /*25340*/  IMAD.MOV.U32 R5, RZ, RZ, R14 ;  /* 0x000000ffff057224 */ /* 0x000fce00078e000e */
[----:B------:R-:W-:Y:S05]  /*25350*/  WARPSYNC.COLLECTIVE R15, `(.L_x_8946) ;  /* 0x000000000f087348 */ /* 0x000fea0003c00000 */
[----:B------:R0:W1:Y:S02]  /*25360*/  SHFL.IDX P6, R14, R13, R12, R11 ;  /* 0x0000000c0d0e7389 */ /* 0x00006400000c000b */
[----:B01----:R-:W-:Y:S01]  /*25370*/  ENDCOLLECTIVE ;  /* 0x000000000000791b */ /* 0x003fe20003800000 */
.L_x_8946:
        /* <DEDUP_REMOVED lines=10> */
.L_x_8947:
        /* <DEDUP_REMOVED lines=11> */
.L_x_8948:
        /* <DEDUP_REMOVED lines=10> */
.L_x_8949:
[----:B------:R-:W-:Y:S01]  /*25570*/  @!PT LDS RZ, [RZ] ;  /* 0x00000000fffff984 */ /* 0x000fe20000000800 */
[----:B------:R-:W-:Y:S01]  /*25580*/  @!PT LDS RZ, [RZ] ;  /* 0x00000000fffff984 */ /* 0x000fe20000000800 */
[----:B------:R-:W-:Y:S01]  /*25590*/  @!PT LDS RZ, [RZ] ;  /* 0x00000000fffff984 */ /* 0x000fe20000000800 */
[----:B------:R1:W-:Y:S01]  /*255a0*/  @!P0 LDGSTS.E.BYPASS.LTC128B.128 [R23+0x21400], desc[UR40][R4.64], !P1 ;  /* 0x2140000004178fae */ /* 0x0003e2000c901d68 */
[----:B------:R-:W-:Y:S01]  /*255b0*/  IMAD.MOV.U32 R0, RZ, RZ, R14 ;  /* 0x000000ffff007224 */ /* 0x000fe200078e000e */
[----:B------:R-:W-:Y:S06]  /*255c0*/  BRA `(.L_x_8950) ;  /* 0xffffffa0003c7947 */ /* 0x000fec000383ffff */
.L_x_8823:
        /* <DEDUP_REMOVED lines=45> */
.L_x_8952:
[----:B------:R-:W-:Y:S05]  /*258a0*/  BSYNC B0 ;  /* 0x0000000000007941 */ /* 0x000fea0003800000 */
.L_x_8951:
        /* <DEDUP_REMOVED lines=11> */
.L_x_8953:
        /* <DEDUP_REMOVED lines=39> */
.L_x_8954:
        /* <DEDUP_REMOVED lines=8> */
.L_x_8955:
        /* <DEDUP_REMOVED lines=33> */
.L_x_8956:
[----:B------:R-:W-:Y:S02]  /*25e60*/  IMAD.MOV.U32 R13, RZ, RZ, R5 ;  /* 0x000000ffff0d7224 */ /* 0x000fe400078e0005 */
[----:B------:R-:W-:-:S07]  /*25e70*/  IMAD.MOV.U32 R8, RZ, RZ, R14 ;  /* 0x000000ffff087224 */ /* 0x000fce00078e000e */
[----:B------:R-:W-:Y:S05]  /*25e80*/  WARPSYNC.COLLECTIVE R15, `(.L_x_8957) ;  /* 0x000000000f087348 */ /* 0x000fea0003c00000 */
[----:B------:R0:W1:Y:S02]  /*25e90*/  SHFL.IDX P6, R14, R13, R12, R11 ;  /* 0x0000000c0d0e7389 */ /* 0x00006400000c000b */
[----:B01----:R-:W-:Y:S01]  /*25ea0*/  ENDCOLLECTIVE ;  /* 0x000000000000791b */ /* 0x003fe20003800000 */
.L_x_8957:
        /* <DEDUP_REMOVED lines=23> */
.L_x_8958:
        /* <DEDUP_REMOVED lines=9> */
.L_x_8959:
[----:B------:R-:W-:Y:S01]  /*260b0*/  IMAD.MOV.U32 R2, RZ, RZ, R14 ;  /* 0x000000ffff027224 */ /* 0x000fe200078e000e */
[----:B------:R-:W-:Y:S06]  /*260c0*/  BRA `(.L_x_8960) ;  /* 0xffffffa400187947 */ /* 0x000fec000383ffff */
.L_x_8828:
[----:B-1----:R1:W2:Y:S02]  /*260d0*/  SYNCS.PHASECHK.TRANS64.TRYWAIT P0, [R18+URZ+0x38820], R0 ;  /* 0x03882000120075a7 */ /* 0x0022a4000800017f */
[----:B--2---:R-:W-:Y:S05]  /*260e0*/  @!P0 NANOSLEEP.SYNCS 0x989680 ;  /* 0x009896800000895d */ /* 0x004fea0003900000 */
[----:B------:R-:W2:Y:S02]  /*260f0*/  @!P0 SYNCS.PHASECHK.TRANS64 P0, [R18+URZ+0x38820], R0 ;  /* 0x03882000120085a7 */ /* 0x000ea4000800007f */
[----:B--2---:R-:W-:Y:S05]  /*26100*/  @!P0 BRA `(.L_x_8828) ;  /* 0xfffffffc00f08947 */ /* 0x004fea000383ffff */
[----:B------:R-:W-:Y:S05]  /*26110*/  BRA `(.L_x_8961) ;  /* 0xffffffa400c07947 */ /* 0x000fea000383ffff */
.L_x_8831:
[----:B-1----:R1:W2:Y:S02]  /*26120*/  SYNCS.PHASECHK.TRANS64.TRYWAIT P0, [R26+URZ+0x38860], R0 ;  /* 0x038860001a0075a7 */ /* 0x0022a4000800017f */
[----:B--2---:R-:W-:Y:S05]  /*26130*/  @!P0 NANOSLEEP.SYNCS 0x989680 ;  /* 0x009896800000895d */ /* 0x004fea0003900000 */
[----:B------:R-:W2:Y:S02]  /*26140*/  @!P0 SYNCS.PHASECHK.TRANS64 P0, [R26+URZ+0x38860], R0 ;  /* 0x038860001a0085a7 */ /* 0x000ea4000800007f */
[----:B--2---:R-:W-:Y:S05]  /*26150*/  @!P0 BRA `(.L_x_8831) ;  /* 0xfffffffc00f08947 */ /* 0x004fea000383ffff */
[----:B------:R-:W-:Y:S05]  /*26160*/  BRA `(.L_x_8962) ;  /* 0xffffffa400d07947 */ /* 0x000fea000383ffff */
.L_x_8832:
        /* <DEDUP_REMOVED lines=8> */
.L_x_8964:
[----:B------:R-:W-:Y:S05]  /*261f0*/  BSYNC B0 ;  /* 0x0000000000007941 */ /* 0x000fea0003800000 */
.L_x_8963:
        /* <DEDUP_REMOVED lines=15> */
.L_x_8965:
        /* <DEDUP_REMOVED lines=39> */
.L_x_8966:
[----:B------:R-:W-:Y:S02]  /*26560*/  IMAD.MOV.U32 R13, RZ, RZ, R5 ;  /* 0x000000ffff0d7224 */ /* 0x000fe400078e0005 */
[----:B------:R-:W-:-:S07]  /*26570*/  IMAD.MOV.U32 R3, RZ, RZ, R14 ;  /* 0x000000ffff037224 */ /* 0x000fce00078e000e */
[----:B------:R-:W-:Y:S05]  /*26580*/  WARPSYNC.COLLECTIVE R15, `(.L_x_8967) ;  /* 0x000000000f087348 */ /* 0x000fea0003c00000 */
[----:B------:R0:W1:Y:S02]  /*26590*/  SHFL.IDX P6, R14, R13, R12, R11 ;  /* 0x0000000c0d0e7389 */ /* 0x00006400000c000b */
[----:B01----:R-:W-:Y:S01]  /*265a0*/  ENDCOLLECTIVE ;  /* 0x000000000000791b */ /* 0x003fe20003800000 */
.L_x_8967:
        /* <DEDUP_REMOVED lines=29> */
.L_x_8968:
[----:B------:R-:W-:Y:S02]  /*26780*/  IMAD.MOV.U32 R13, RZ, RZ, R5 ;  /* 0x000000ffff0d7224 */ /* 0x000fe400078e0005 */
[----:B------:R-:W-:-:S07]  /*26790*/  IMAD.MOV.U32 R7, RZ, RZ, R14 ;  /* 0x000000ffff077224 */ /* 0x000fce00078e000e */
[----:B------:R-:W-:Y:S05]  /*267a0*/  WARPSYNC.COLLECTIVE R15, `(.L_x_8969) ;  /* 0x000000000f087348 */ /* 0x000fea0003c00000 */
[----:B------:R0:W1:Y:S02]  /*267b0*/  SHFL.IDX P6, R14, R13, R12, R11 ;  /* 0x0000000c0d0e7389 */ /* 0x00006400000c000b */
[----:B01----:R-:W-:Y:S01]  /*267c0*/  ENDCOLLECTIVE ;  /* 0x000000000000791b */ /* 0x003fe20003800000 */
.L_x_8969:
        /* <DEDUP_REMOVED lines=29> */
.L_x_8970:
[----:B------:R-:W-:Y:S02]  /*269a0*/  IMAD.MOV.U32 R13, RZ, RZ, R5 ;  /* 0x000000ffff0d7224 */ /* 0x000fe400078e0005 */
[----:B------:R-:W-:-:S07]  /*269b0*/  IMAD.MOV.U32 R6, RZ, RZ, R14 ;  /* 0x000000ffff067224 */ /* 0x000fce00078e000e */
[----:B------:R-:W-:Y:S05]  /*269c0*/  WARPSYNC.COLLECTIVE R15, `(.L_x_8971) ;  /* 0x000000000f087348 */ /* 0x000fea0003c00000 */
[----:B------:R0:W1:Y:S02]  /*269d0*/  SHFL.IDX P6, R14, R13, R12, R11 ;  /* 0x0000000c0d0e7389 */ /* 0x00006400000c000b */
[----:B01----:R-:W-:Y:S01]  /*269e0*/  ENDCOLLECTIVE ;  /* 0x000000000000791b */ /* 0x003fe20003800000 */
.L_x_8971:
[----:B------:R-:W-:Y:S01]  /*269f0*/  IMAD.MOV.U32 R2, RZ, RZ, R14 ;  /* 0x000000ffff027224 */ /* 0x000fe200078e000e */
[----:B------:R-:W-:Y:S06]  /*26a00*/  BRA `(.L_x_8972) ;  /* 0xffffffa400607947 */ /* 0x000fec000383ffff */
.L_x_8839:
[----:B0-----:R0:W1:Y:S02]  /*26a10*/  SYNCS.PHASECHK.TRANS64.TRYWAIT P0, [R6+URZ+0x38840], R25 ;  /* 0x03884019060075a7 */ /* 0x001064000800017f */
[----:B-1----:R-:W-:Y:S05]  /*26a20*/  @!P0 NANOSLEEP.SYNCS 0x989680 ;  /* 0x009896800000895d */ /* 0x002fea0003900000 */
[----:B------:R-:W1:Y:S02]  /*26a30*/  @!P0 SYNCS.PHASECHK.TRANS64 P0, [R6+URZ+0x38840], R25 ;  /* 0x03884019060085a7 */ /* 0x000e64000800007f */
[----:B-1----:R-:W-:Y:S05]  /*26a40*/  @!P0 BRA `(.L_x_8839) ;  /* 0xfffffffc00f08947 */ /* 0x002fea000383ffff */
[----:B------:R-:W-:Y:S05]  /*26a50*/  BRA `(.L_x_8973) ;  /* 0xffffffa800ec7947 */ /* 0x000fea000383ffff */
.L_x_8840:
        /* <DEDUP_REMOVED lines=8> */
.L_x_8975:
[----:B------:R-:W-:Y:S05]  /*26ae0*/  BSYNC B1 ;  /* 0x0000000000017941 */ /* 0x000fea0003800000 */
.L_x_8974:
        /* <DEDUP_REMOVED lines=9> */
.L_x_8976:
[----:B------:R-:W-:Y:S02]  /*26b80*/  IMAD.MOV.U32 R13, RZ, RZ, R26 ;  /* 0x000000ffff0d7224 */ /* 0x000fe400078e001a */
[----:B------:R-:W-:Y:S02]  /*26b90*/  IMAD.MOV.U32 R12, RZ, RZ, 0x1 ;  /* 0x00000001ff0c7424 */ /* 0x000fe400078e00ff */
[----:B------:R-:W-:-:S07]  /*26ba0*/  IMAD.MOV.U32 R2, RZ, RZ, R14 ;  /* 0x000000ffff027224 */ /* 0x000fce00078e000e */
[----:B------:R-:W-:Y:S05]  /*26bb0*/  WARPSYNC.COLLECTIVE R15, `(.L_x_8977) ;  /* 0x000000000f087348 */ /* 0x000fea0003c00000 */
[----:B------:R0:W1:Y:S02]  /*26bc0*/  SHFL.IDX P6, R14, R13, R12, R11 ;  /* 0x0000000c0d0e7389 */ /* 0x00006400000c000b */
[----:B01----:R-:W-:Y:S01]  /*26bd0*/  ENDCOLLECTIVE ;  /* 0x000000000000791b */ /* 0x003fe20003800000 */
.L_x_8977:
        /* <DEDUP_REMOVED lines=11> */
.L_x_8978:
[----:B------:R-:W-:Y:S02]  /*26c90*/  IMAD.MOV.U32 R13, RZ, RZ, R26 ;  /* 0x000000ffff0d7224 */ /* 0x000fe400078e001a */
[----:B------:R-:W-:Y:S02]  /*26ca0*/  IMAD.MOV.U32 R12, RZ, RZ, 0x2 ;  /* 0x00000002ff0c7424 */ /* 0x000fe400078e00ff */
[----:B------:R-:W-:-:S07]  /*26cb0*/  IMAD.MOV.U32 R2, RZ, RZ, R14 ;  /* 0x000000ffff027224 */ /* 0x000fce00078e000e */
[----:B------:R-:W-:Y:S05]  /*26cc0*/  WARPSYNC.COLLECTIVE R15, `(.L_x_8979) ;  /* 0x000000000f087348 */ /* 0x000fea0003c00000 */
[----:B------:R0:W1:Y:S02]  /*26cd0*/  SHFL.IDX P6, R14, R13, R12, R11 ;  /* 0x0000000c0d0e7389 */ /* 0x00006400000c000b */
[----:B01----:R-:W-:Y:S01]  /*26ce0*/  ENDCOLLECTIVE ;  /* 0x000000000000791b */ /* 0x003fe20003800000 */
.L_x_8979:
        /* <DEDUP_REMOVED lines=11> */
.L_x_8980:
[----:B------:R-:W-:Y:S02]  /*26da0*/  IMAD.MOV.U32 R13, RZ, RZ, R26 ;  /* 0x000000ffff0d7224 */ /* 0x000fe400078e001a */
[----:B------:R-:W-:Y:S02]  /*26db0*/  IMAD.MOV.U32 R12, RZ, RZ, 0x3 ;  /* 0x00000003ff0c7424 */ /* 0x000fe400078e00ff */
[----:B------:R-:W-:-:S07]  /*26dc0*/  IMAD.MOV.U32 R2, RZ, RZ, R14 ;  /* 0x000000ffff027224 */ /* 0x000fce00078e000e */
[----:B------:R-:W-:Y:S05]  /*26dd0*/  WARPSYNC.COLLECTIVE R15, `(.L_x_8981) ;  /* 0x000000000f087348 */ /* 0x000fea0003c00000 */
[----:B------:R0:W1:Y:S02]  /*26de0*/  SHFL.IDX P6, R14, R13, R12, R11 ;  /* 0x0000000c0d0e7389 */ /* 0x00006400000c000b */
[----:B01----:R-:W-:Y:S01]  /*26df0*/  ENDCOLLECTIVE ;  /* 0x000000000000791b */ /* 0x003fe20003800000 */
.L_x_8981:
        /* <DEDUP_REMOVED lines=11> */
.L_x_8982:
[----:B------:R-:W-:Y:S01]  /*26eb0*/  IMAD.MOV.U32 R2, RZ, RZ, R14 ;  /* 0x000000ffff027224 */ /* 0x000fe200078e000e */
[----:B------:R-:W-:Y:S06]  /*26ec0*/  BRA `(.L_x_8983) ;  /* 0xffffffa800747947 */ /* 0x000fec000383ffff */
.L_x_8845:
[----:B---3--:R3:W4:Y:S02]  /*26ed0*/  SYNCS.PHASECHK.TRANS64.TRYWAIT P0, [R6+URZ+0x38860], R25 ;  /* 0x03886019060075a7 */ /* 0x008724000800017f */
[----:B----4-:R-:W-:Y:S05]  /*26ee0*/  @!P0 NANOSLEEP.SYNCS 0x989680 ;  /* 0x009896800000895d */ /* 0x010fea0003900000 */
[----:B------:R-:W4:Y:S02]  /*26ef0*/  @!P0 SYNCS.PHASECHK.TRANS64 P0, [R6+URZ+0x38860], R25 ;  /* 0x03886019060085a7 */ /* 0x000f24000800007f */
[----:B----4-:R-:W-:Y:S05]  /*26f00*/  @!P0 BRA `(.L_x_8845) ;  /* 0xfffffffc00f08947 */ /* 0x010fea000383ffff */
[----:B------:R-:W-:Y:S05]  /*26f10*/  BRA `(.L_x_8984) ;  /* 0xffffffa800c47947 */ /* 0x000fea000383ffff */
.L_x_8846:
        /* <DEDUP_REMOVED lines=8> */
.L_x_8986:
[----:B------:R-:W-:Y:S05]  /*26fa0*/  BSYNC B1 ;  /* 0x0000000000017941 */ /* 0x000fea0003800000 */
.L_x_8985:
        /* <DEDUP_REMOVED lines=13> */
.L_x_8987:
        /* <DEDUP_REMOVED lines=17> */
.L_x_8988:
        /* <DEDUP_REMOVED lines=16> */
.L_x_8989:
        /* <DEDUP_REMOVED lines=19> */
.L_x_8990:
        /* <DEDUP_REMOVED lines=14> */
.L_x_8991:
        /* <DEDUP_REMOVED lines=16> */
.L_x_8992:
        /* <DEDUP_REMOVED lines=14> */
.L_x_8993:
[----:B------:R-:W-:Y:S05]  /*27680*/  BRA `(.L_x_8994) ;  /* 0xffffffa800287947 */ /* 0x000fea000383ffff */
.L_x_8854:
        /* <DEDUP_REMOVED lines=8> */
.L_x_8996:
[----:B------:R-:W-:Y:S05]  /*27710*/  BSYNC B0 ;  /* 0x0000000000007941 */ /* 0x000fea0003800000 */
.L_x_8995:
        /* <DEDUP_REMOVED lines=9> */
.L_x_8997:
        /* <DEDUP_REMOVED lines=23> */
.L_x_8998:
[----:B------:R-:W-:Y:S01]  /*27920*/  IMAD.MOV.U32 R12, RZ, RZ, 0x2 ;  /* 0x00000002ff0c7424 */ /* 0x000fe200078e00ff */
[----:B------:R-:W-:-:S05]  /*27930*/  SEL R4, R14, RZ, P1 ;  /* 0x000000ff0e047207 */ /* 0x000fca0000800000 */
[----:B------:R-:W-:-:S04]  /*27940*/  IMAD.IADD R4, R13, 0x1, R4 ;  /* 0x000000010d047824 */ /* 0x000fc800078e0204 */
[----:B------:R-:W-:-:S07]  /*27950*/  IMAD.MOV.U32 R13, RZ, RZ, R4 ;  /* 0x000000ffff0d7224 */ /* 0x000fce00078e0004 */
[----:B------:R-:W-:Y:S05]  /*27960*/  WARPSYNC.COLLECTIVE R15, `(.L_x_8999) ;  /* 0x000000000f087348 */ /* 0x000fea0003c00000 */
[----:B------:R0:W1:Y:S02]  /*27970*/  SHFL.UP P6, R14, R13, R12, R11 ;  /* 0x0400000c0d0e7389 */ /* 0x00006400000c000b */
[----:B01----:R-:W-:Y:S01]  /*27980*/  ENDCOLLECTIVE ;  /* 0x000000000000791b */ /* 0x003fe20003800000 */
.L_x_8999:
[----:B------:R-:W-:Y:S01]  /*27990*/  IMAD.MOV.U32 R12, RZ, RZ, 0x4 ;  /* 0x00000004ff0c7424 */ /* 0x000fe200078e00ff */
[----:B------:R-:W-:-:S05]  /*279a0*/  SEL R3, R14, RZ, P2 ;  /* 0x000000ff0e037207 */ /* 0x000fca0001000000 */
[----:B------:R-:W-:-:S04]  /*279b0*/  IMAD.IADD R2, R4, 0x1, R3 ;  /* 0x0000000104027824 */ /* 0x000fc800078e0203 */
[----:B------:R-:W-:-:S07]  /*279c0*/  IMAD.MOV.U32 R13, RZ, RZ, R2 ;  /* 0x000000ffff0d7224 */ /* 0x000fce00078e0002 */
[----:B------:R-:W-:Y:S05]  /*279d0*/  WARPSYNC.COLLECTIVE R15, `(.L_x_9000) ;  /* 0x000000000f087348 */ /* 0x000fea0003c00000 */
[----:B------:R0:W1:Y:S02]  /*279e0*/  SHFL.UP P6, R14, R13, R12, R11 ;  /* 0x0400000c0d0e7389 */ /* 0x00006400000c000b */
[----:B01----:R-:W-:Y:S01]  /*279f0*/  ENDCOLLECTIVE ;  /* 0x000000000000791b */ /* 0x003fe20003800000 */
.L_x_9000:
[----:B------:R-:W-:Y:S01]  /*27a00*/  IMAD.MOV.U32 R12, RZ, RZ, 0x8 ;  /* 0x00000008ff0c7424 */ /* 0x000fe200078e00ff */
[----:B------:R-:W-:-:S05]  /*27a10*/  SEL R3, R14, RZ, P3 ;  /* 0x000000ff0e037207 */ /* 0x000fca0001800000 */
[----:B------:R-:W-:-:S04]  /*27a20*/  IMAD.IADD R3, R2, 0x1, R3 ;  /* 0x0000000102037824 */ /* 0x000fc800078e0203 */
[----:B------:R-:W-:-:S07]  /*27a30*/  IMAD.MOV.U32 R13, RZ, RZ, R3 ;  /* 0x000000ffff0d7224 */ /* 0x000fce00078e0003 */
[----:B------:R-:W-:Y:S05]  /*27a40*/  WARPSYNC.COLLECTIVE R15, `(.L_x_9001) ;  /* 0x000000000f087348 */ /* 0x000fea0003c00000 */
[----:B------:R0:W1:Y:S02]  /*27a50*/  SHFL.UP P6, R14, R13, R12, R11 ;  /* 0x0400000c0d0e7389 */ /* 0x00006400000c000b */
[----:B01----:R-:W-:Y:S01]  /*27a60*/  ENDCOLLECTIVE ;  /* 0x000000000000791b */ /* 0x003fe20003800000 */
.L_x_9001:
[----:B------:R-:W-:Y:S01]  /*27a70*/  IMAD.MOV.U32 R12, RZ, RZ, 0x10 ;  /* 0x00000010ff0c7424 */ /* 0x000fe200078e00ff */
[----:B------:R-:W-:-:S05]  /*27a80*/  SEL R4, R14, RZ, P4 ;  /* 0x000000ff0e047207 */ /* 0x000fca0002000000 */
[----:B------:R-:W-:-:S04]  /*27a90*/  IMAD.IADD R4, R3, 0x1, R4 ;  /* 0x0000000103047824 */ /* 0x000fc800078e0204 */
[----:B------:R-:W-:-:S07]  /*27aa0*/  IMAD.MOV.U32 R13, RZ, RZ, R4 ;  /* 0x000000ffff0d7224 */ /* 0x000fce00078e0004 */
[----:B------:R-:W-:Y:S05]  /*27ab0*/  WARPSYNC.COLLECTIVE R15, `(.L_x_9002) ;  /* 0x000000000f087348 */ /* 0x000fea0003c00000 */
[----:B------:R0:W1:Y:S02]  /*27ac0*/  SHFL.UP P6, R14, R13, R12, R11 ;  /* 0x0400000c0d0e7389 */ /* 0x00006400000c000b */
[----:B01----:R-:W-:Y:S01]  /*27ad0*/  ENDCOLLECTIVE ;  /* 0x000000000000791b */ /* 0x003fe20003800000 */
.L_x_9002:
        /* <DEDUP_REMOVED lines=8> */
.L_x_9003:
[----:B------:R-:W-:Y:S05]  /*27b60*/  BRA `(.L_x_9004) ;  /* 0xffffffa800c47947 */ /* 0x000fea000383ffff */
.L_x_8857:
[----:B------:R-:W-:Y:S01]  /*27b70*/  BSSY B0, `(.L_x_9005) ;  /* 0x0000007000007945 */ /* 0x000fe20003800000 */
[----:B------:R-:W-:Y:S02]  /*27b80*/  IMAD.MOV.U32 R12, RZ, RZ, 0x1 ;  /* 0x00000001ff0c7424 */ /* 0x000fe400078e00ff */
[----:B------:R-:W-:Y:S02]  /*27b90*/  IMAD.MOV.U32 R11, RZ, RZ, RZ ;  /* 0x000000ffff0b7224 */ /* 0x000fe400078e00ff */
[----:B------:R-:W-:-:S07]  /*27ba0*/  IMAD.MOV.U32 R15, RZ, RZ, -0x1 ;  /* 0xffffffffff0f7424 */ /* 0x000fce00078e00ff */
[----:B------:R-:W-:Y:S05]  /*27bb0*/  WARPSYNC.COLLECTIVE R15, `(.L_x_9006) ;  /* 0x000000000f087348 */ /* 0x000fea0003c00000 */
[----:B------:R0:W1:Y:S02]  /*27bc0*/  SHFL.UP P6, R14, R13, R12, R11 ;  /* 0x0400000c0d0e7389 */ /* 0x00006400000c000b */
[----:B01----:R-:W-:Y:S01]  /*27bd0*/  ENDCOLLECTIVE ;  /* 0x000000000000791b */ /* 0x003fe20003800000 */
.L_x_9006:
[----:B------:R-:W-:Y:S05]  /*27be0*/  BSYNC B0 ;  /* 0x0000000000007941 */ /* 0x000fea0003800000 */
.L_x_9005:
        /* <DEDUP_REMOVED lines=8> */
.L_x_9007:
[----:B------:R-:W-:Y:S01]  /*27c70*/  IMAD.MOV.U32 R12, RZ, RZ, 0x4 ;  /* 0x00000004ff0c7424 */ /* 0x000fe200078e00ff */
[----:B------:R-:W-:-:S05]  /*27c80*/  SEL R2, R14, RZ, P2 ;  /* 0x000000ff0e027207 */ /* 0x000fca0001000000 */
[----:B------:R-:W-:-:S04]  /*27c90*/  IMAD.IADD R2, R13, 0x1, R2 ;  /* 0x000000010d027824 */ /* 0x000fc800078e0202 */
[----:B------:R-:W-:-:S07]  /*27ca0*/  IMAD.MOV.U32 R13, RZ, RZ, R2 ;  /* 0x000000ffff0d7224 */ /* 0x000fce00078e0002 */
[----:B------:R-:W-:Y:S05]  /*27cb0*/  WARPSYNC.COLLECTIVE R15, `(.L_x_9008) ;  /* 0x000000000f087348 */ /* 0x000fea0003c00000 */
[----:B------:R0:W1:Y:S02]  /*27cc0*/  SHFL.UP P6, R14, R13, R12, R11 ;  /* 0x0400000c0d0e7389 */ /* 0x00006400000c000b */
[----:B01----:R-:W-:Y:S01]  /*27cd0*/  ENDCOLLECTIVE ;  /* 0x000000000000791b */ /* 0x003fe20003800000 */
.L_x_9008:
[----:B------:R-:W-:Y:S01]  /*27ce0*/  IMAD.MOV.U32 R12, RZ, RZ, 0x8 ;  /* 0x00000008ff0c7424 */ /* 0x000fe200078e00ff */
[----:B------:R-:W-:-:S05]  /*27cf0*/  SEL R3, R14, RZ, P3 ;  /* 0x000000ff0e037207 */ /* 0x000fca0001800000 */
[----:B------:R-:W-:-:S04]  /*27d00*/  IMAD.IADD R3, R2, 0x1, R3 ;  /* 0x0000000102037824 */ /* 0x000fc800078e0203 */
[----:B------:R-:W-:-:S07]  /*27d10*/  IMAD.MOV.U32 R13, RZ, RZ, R3 ;  /* 0x000000ffff0d7224 */ /* 0x000fce00078e0003 */
[----:B------:R-:W-:Y:S05]  /*27d20*/  WARPSYNC.COLLECTIVE R15, `(.L_x_9009) ;  /* 0x000000000f087348 */ /* 0x000fea0003c00000 */
[----:B------:R0:W1:Y:S02]  /*27d30*/  SHFL.UP P6, R14, R13, R12, R11 ;  /* 0x0400000c0d0e7389 */ /* 0x00006400000c000b */
[----:B01----:R-:W-:Y:S01]  /*27d40*/  ENDCOLLECTIVE ;  /* 0x000000000000791b */ /* 0x003fe20003800000 */
.L_x_9009:
[----:B------:R-:W-:Y:S01]  /*27d50*/  IMAD.MOV.U32 R12, RZ, RZ, 0x10 ;  /* 0x00000010ff0c7424 */ /* 0x000fe200078e00ff */
[----:B------:R-:W-:-:S05]  /*27d60*/  SEL R4, R14, RZ, P4 ;  /* 0x000000ff0e047207 */ /* 0x000fca0002000000 */
[----:B------:R-:W-:-:S04]  /*27d70*/  IMAD.IADD R4, R3, 0x1, R4 ;  /* 0x0000000103047824 */ /* 0x000fc800078e0204 */
[----:B------:R-:W-:-:S07]  /*27d80*/  IMAD.MOV.U32 R13, RZ, RZ, R4 ;  /* 0x000000ffff0d7224 */ /* 0x000fce00078e0004 */
[----:B------:R-:W-:Y:S05]  /*27d90*/  WARPSYNC.COLLECTIVE R15, `(.L_x_9010) ;  /* 0x000000000f087348 */ /* 0x000fea0003c00000 */
[----:B------:R0:W1:Y:S02]  /*27da0*/  SHFL.UP P6, R14, R13, R12, R11 ;  /* 0x0400000c0d0e7389 */ /* 0x00006400000c000b */
[----:B01----:R-:W-:Y:S01]  /*27db0*/  ENDCOLLECTIVE ;  /* 0x000000000000791b */ /* 0x003fe20003800000 */
.L_x_9010:
        /* <DEDUP_REMOVED lines=8> */
.L_x_9011:
[----:B------:R-:W-:Y:S05]  /*27e40*/  BRA `(.L_x_9012) ;  /* 0xffffffa800b07947 */ /* 0x000fea000383ffff */
.L_x_8859:
[----:B------:R-:W-:Y:S01]  /*27e50*/  BSSY B0, `(.L_x_9013) ;  /* 0x0000006000007945 */ /* 0x000fe20003800000 */
[----:B------:R-:W-:Y:S01]  /*27e60*/  PLOP3.LUT P6, PT, P6, PT, PT, 0x8, 0x0 ;  /* 0x000000000000781c */ /* 0x000fe200037ce170 */
[----:B------:R-:W-:-:S12]  /*27e70*/  IMAD.MOV.U32 R15, RZ, RZ, -0x1 ;  /* 0xffffffffff0f7424 */ /* 0x000fd800078e00ff */
[----:B0-----:R-:W-:Y:S05]  /*27e80*/  WARPSYNC.COLLECTIVE R15, `(.L_x_9014) ;  /* 0x000000000f087348 */ /* 0x001fea0003c00000 */
[----:B------:R-:W-:Y:S01]  /*27e90*/  VOTE.ANY R14, PT, P6 ;  /* 0x00000000000e7806 */ /* 0x000fe200030e0100 */
[----:B0-----:R-:W-:Y:S06]  /*27ea0*/  ENDCOLLECTIVE ;  /* 0x000000000000791b */ /* 0x001fec0003800000 */
.L_x_9014:
[----:B------:R-:W-:Y:S05]  /*27eb0*/  BSYNC B0 ;  /* 0x0000000000007941 */ /* 0x000fea0003800000 */
.L_x_9013:
        /* <DEDUP_REMOVED lines=10> */
.L_x_9015:
[----:B------:R-:W-:Y:S02]  /*27f60*/  IMAD.MOV.U32 R13, RZ, RZ, R5 ;  /* 0x000000ffff0d7224 */ /* 0x000fe400078e0005 */
[----:B------:R-:W-:-:S07]  /*27f70*/  IMAD.MOV.U32 R25, RZ, RZ, R14 ;  /* 0x000000ffff197224 */ /* 0x000fce00078e000e */
[----:B------:R-:W-:Y:S05]  /*27f80*/  WARPSYNC.COLLECTIVE R15, `(.L_x_9016) ;  /* 0x000000000f087348 */ /* 0x000fea0003c00000 */
[----:B------:R0:W1:Y:S02]  /*27f90*/  SHFL.IDX P6, R14, R13, R12, R11 ;  /* 0x0000000c0d0e7389 */ /* 0x00006400000c000b */
[----:B01----:R-:W-:Y:S01]  /*27fa0*/  ENDCOLLECTIVE ;  /* 0x000000000000791b */ /* 0x003fe20003800000 */
.L_x_9016:
[----:B------:R-:W-:Y:S01]  /*27fb0*/  IMAD.MOV.U32 R5, RZ, RZ, R14 ;  /* 0x000000ffff057224 */ /* 0x000fe200078e000e */
[----:B------:R-:W-:Y:S06]  /*27fc0*/  BRA `(.L_x_9017) ;  /* 0xffffffa800907947 */ /* 0x000fec000383ffff */
.L_x_8861:
[----:B------:R-:W-:Y:S01]  /*27fd0*/  BSSY B0, `(.L_x_9018) ;  /* 0x0000007000007945 */ /* 0x000fe20003800000 */
[----:B------:R-:W-:Y:S02]  /*27fe0*/  IMAD.MOV.U32 R13, RZ, RZ, R2 ;  /* 0x000000ffff0d7224 */ /* 0x000fe400078e0002 */
[----:B------:R-:W-:Y:S02]  /*27ff0*/  IMAD.MOV.U32 R11, RZ, RZ, 0x1f ;  /* 0x0000001fff0b7424 */ /* 0x000fe400078e00ff */
[----:B------:R-:W-:-:S07]  /*28000*/  IMAD.MOV.U32 R15, RZ, RZ, -0x1 ;  /* 0xffffffffff0f7424 */ /* 0x000fce00078e00ff */
[----:B0123--:R-:W-:Y:S05]  /*28010*/  WARPSYNC.COLLECTIVE R15, `(.L_x_9019) ;  /* 0x000000000f087348 */ /* 0x00ffea0003c00000 */
[----:B------:R4:W0:Y:S02]  /*28020*/  SHFL.IDX P6, R14, R13, R12, R11 ;  /* 0x0000000c0d0e7389 */ /* 0x00082400000c000b */
[----:B01234-:R-:W-:Y:S01]  /*28030*/  ENDCOLLECTIVE ;  /* 0x000000000000791b */ /* 0x01ffe20003800000 */
.L_x_9019:
[----:B------:R-:W-:Y:S05]  /*28040*/  BSYNC B0 ;  /* 0x0000000000007941 */ /* 0x000fea0003800000 */
.L_x_9018:
[----:B------:R-:W-:Y:S01]  /*28050*/  IMAD.MOV.U32 R24, RZ, RZ, R14 ;  /* 0x000000ffff187224 */ /* 0x000fe200078e000e */
[----:B------:R-:W-:Y:S06]  /*28060*/  BRA `(.L_x_8860) ;  /* 0xffffffa800807947 */ /* 0x000fec000383ffff */
.L_x_8867:
[----:B0-----:R0:W1:Y:S02]  /*28070*/  SYNCS.PHASECHK.TRANS64.TRYWAIT P0, [R7+URZ+0x38820], R0 ;  /* 0x03882000070075a7 */ /* 0x001064000800017f */
[----:B-1----:R-:W-:Y:S05]  /*28080*/  @!P0 NANOSLEEP.SYNCS 0x989680 ;  /* 0x009896800000895d */ /* 0x002fea0003900000 */
[----:B------:R-:W1:Y:S02]  /*28090*/  @!P0 SYNCS.PHASECHK.TRANS64 P0, [R7+URZ+0x38820], R0 ;  /* 0x03882000070085a7 */ /* 0x000e64000800007f */
[----:B-1----:R-:W-:Y:S05]  /*280a0*/  @!P0 BRA `(.L_x_8867) ;  /* 0xfffffffc00f08947 */ /* 0x002fea000383ffff */
[----:B------:R-:W-:Y:S05]  /*280b0*/  BRA `(.L_x_9020) ;  /* 0xffffffb000dc7947 */ /* 0x000fea000383ffff */
.L_x_8868:
        /* <DEDUP_REMOVED lines=8> */
[----:B0-23--:R-:W-:Y:S05]  /*28140*/  WARPSYNC.COLLECTIVE R15, `(.L_x_9022) ;  /* 0x000000000f087348 */ /* 0x00dfea0003c00000 */
[----:B------:R1:W4:Y:S02]  /*28150*/  SHFL.IDX P6, R14, R13, R12, R11 ;  /* 0x0000000c0d0e7389 */ /* 0x00032400000c000b */
[----:B01234-:R-:W-:Y:S01]  /*28160*/  ENDCOLLECTIVE ;  /* 0x000000000000791b */ /* 0x01ffe20003800000 */
.L_x_9022:
[----:B------:R-:W-:Y:S05]  /*28170*/  BSYNC B0 ;  /* 0x0000000000007941 */ /* 0x000fea0003800000 */
.L_x_9021:
[----:B------:R-:W-:Y:S05]  /*28180*/  BRA `(.L_x_9023) ;  /* 0xffffffb000c47947 */ /* 0x000fea000383ffff */
.L_x_8869:
[----:B------:R-:W-:Y:S01]  /*28190*/  BSSY B0, `(.L_x_9024) ;  /* 0x0000006000007945 */ /* 0x000fe20003800000 */
[----:B------:R-:W-:-:S07]  /*281a0*/  IMAD.MOV.U32 R15, RZ, RZ, -0x1 ;  /* 0xffffffffff0f7424 */ /* 0x000fce00078e00ff */
[----:B0-23--:R-:W-:Y:S05]  /*281b0*/  WARPSYNC.COLLECTIVE R15, `(.L_x_9025) ;  /* 0x000000000f0c7348 */ /* 0x00dfea0003c00000 */
[----:B------:R-:W-:Y:S02]  /*281c0*/  ELECT P6, UR62, PT ;  /* 0x00000000003e782f */ /* 0x000fe400038c0000 */
[----:B------:R-:W-:Y:S01]  /*281d0*/  MOV R14, UR62 ;  /* 0x0000003e000e7c02 */ /* 0x000fe20008000f00 */
[----:B0-23--:R-:W-:Y:S10]  /*281e0*/  ENDCOLLECTIVE ;  /* 0x000000000000791b */ /* 0x00dff40003800000 */
.L_x_9025:
[----:B------:R-:W-:Y:S05]  /*281f0*/  BSYNC B0 ;  /* 0x0000000000007941 */ /* 0x000fea0003800000 */
.L_x_9024:
[----:B------:R-:W-:Y:S05]  /*28200*/  BRA `(.L_x_9026) ;  /* 0xffffffb000b87947 */ /* 0x000fea000383ffff */
.L_x_8871:
[----:B0-----:R0:W1:Y:S02]  /*28210*/  SYNCS.PHASECHK.TRANS64.TRYWAIT P1, [R5+URZ+0x38840], R0 ;  /* 0x03884000050075a7 */ /* 0x001064000802017f */
[----:B-1----:R-:W-:Y:S05]  /*28220*/  @!P1 NANOSLEEP.SYNCS 0x989680 ;  /* 0x009896800000995d */ /* 0x002fea0003900000 */
[----:B------:R-:W1:Y:S02]  /*28230*/  @!P1 SYNCS.PHASECHK.TRANS64 P1, [R5+URZ+0x38840], R0 ;  /* 0x03884000050095a7 */ /* 0x000e64000802007f */
[----:B-1----:R-:W-:Y:S05]  /*28240*/  @!P1 BRA `(.L_x_8871) ;  /* 0xfffffffc00f09947 */ /* 0x002fea000383ffff */
[----:B------:R-:W-:Y:S05]  /*28250*/  BRA `(.L_x_9027) ;  /* 0xffffffb000d87947 */ /* 0x000fea000383ffff */
.L_x_8873:
[----:B-1----:R1:W4:Y:S02]  /*28260*/  SYNCS.PHASECHK.TRANS64.TRYWAIT P1, [R3+URZ+0x38840], R2 ;  /* 0x03884002030075a7 */ /* 0x002324000802017f */
[----:B----4-:R-:W-:Y:S05]  /*28270*/  @!P1 NANOSLEEP.SYNCS 0x989680 ;  /* 0x009896800000995d */ /* 0x010fea0003900000 */
[----:B------:R-:W4:Y:S02]  /*28280*/  @!P1 SYNCS.PHASECHK.TRANS64 P1, [R3+URZ+0x38840], R2 ;  /* 0x03884002030095a7 */ /* 0x000f24000802007f */
[----:B----4-:R-:W-:Y:S05]  /*28290*/  @!P1 BRA `(.L_x_8873) ;  /* 0xfffffffc00f09947 */ /* 0x010fea000383ffff */
[----:B------:R-:W-:Y:S05]  /*282a0*/  BRA `(.L_x_9028) ;  /* 0xffffffb000e47947 */ /* 0x000fea000383ffff */
.L_x_8875:
[----:B----4-:R4:W0:Y:S02]  /*282b0*/  SYNCS.PHASECHK.TRANS64.TRYWAIT P1, [R5+URZ+0x38860], R0 ;  /* 0x03886000050075a7 */ /* 0x010824000802017f */
[----:B0-----:R-:W-:Y:S05]  /*282c0*/  @!P1 NANOSLEEP.SYNCS 0x989680 ;  /* 0x009896800000995d */ /* 0x001fea0003900000 */
[----:B------:R-:W0:Y:S02]  /*282d0*/  @!P1 SYNCS.PHASECHK.TRANS64 P1, [R5+URZ+0x38860], R0 ;  /* 0x03886000050095a7 */ /* 0x000e24000802007f */
[----:B0-----:R-:W-:Y:S05]  /*282e0*/  @!P1 BRA `(.L_x_8875) ;  /* 0xfffffffc00f09947 */ /* 0x001fea000383ffff */
[----:B------:R-:W-:Y:S05]  /*282f0*/  BRA `(.L_x_9029) ;  /* 0xffffffb000e07947 */ /* 0x000fea000383ffff */
.L_x_9030:
        /* <DEDUP_REMOVED lines=16> */
.L_x_15660:


//--------------------- .text._ZN7cutlass13device_kernelIN5flash11enable_sm90INS1_16FlashAttnFwdSm90INS1_25CollectiveMainloopFwdSm90ILi2EN4cute5tupleIJNS5_1CILi1EEES8_S8_EEENS6_IJNS7_ILi128EEENS7_ILi96EEENS7_ILi64EEEEEELi256ENS_10bfloat16_tEfNS_4arch4Sm90ELb0ELb0ELb0ELb0ELb1ELb0ELb0ELb1ELb0ELb1ELb1ELb0EEENS1_21CollectiveEpilogueFwdINS6_IJSA_NS7_ILi256EEESB_EEES9_SE_SG_Li256ELb0ELb1ELb1ELb0EEENS1_19SingleTileSchedulerILb0ELb1ELb1ELi128EEEEEEEEEvNT_6ParamsE --------------------------
	.section	.text._ZN7cutlass13device_kernelIN5flash11enable_sm90INS1_16FlashAttnFwdSm90INS1_25CollectiveMainloopFwdSm90ILi2EN4cute5tupleIJNS5_1CILi1EEES8_S8_EEENS6_IJNS7_ILi128EEENS7_ILi96EEENS7_ILi64EEEEEELi256ENS_10bfloat16_tEfNS_4arch4Sm90ELb0ELb0ELb0ELb0ELb1ELb0ELb0ELb1ELb0ELb1ELb1ELb0EEENS1_21CollectiveEpilogueFwdINS6_IJSA_NS7_ILi256EEESB_EEES9_SE_SG_Li256ELb0ELb1ELb1ELb0EEENS1_19SingleTileSchedulerILb0ELb1ELb1ELi128EEEEEEEEEvNT_6ParamsE,"ax",@progbits
	.align	128
.text._ZN7cutlass13device_kernelIN5flash11enable_sm90INS1_16FlashAttnFwdSm90INS1_25CollectiveMainloopFwdSm90ILi2EN4cute5tupleIJNS5_1CILi1EEES8_S8_EEENS6_IJNS7_ILi128EEENS7_ILi96EEENS7_ILi64EEEEEELi256ENS_10bfloat16_tEfNS_4arch4Sm90ELb0ELb0ELb0ELb0ELb1ELb0ELb0ELb1ELb0ELb1ELb1ELb0EEENS1_21CollectiveEpilogueFwdINS6_IJSA_NS7_ILi256EEESB_EEES9_SE_SG_Li256ELb0ELb1ELb1ELb0EEENS1_19SingleTileSchedulerILb0ELb1ELb1ELi128EEEEEEEEEvNT_6ParamsE:
        .type           _ZN7cutlass13device_kernelIN5flash11enable_sm90INS1_16FlashAttnFwdSm90INS1_25CollectiveMainloopFwdSm90ILi2EN4cute5tupleIJNS5_1CILi1EEES8_S8_EEENS6_IJNS7_ILi128EEENS7_ILi96EEENS7_ILi64EEEEEELi256ENS_10bfloat16_tEfNS_4arch4Sm90ELb0ELb0ELb0ELb0ELb1ELb0ELb0ELb1ELb0ELb1ELb1ELb0EEENS1_21CollectiveEpilogueFwdINS6_IJSA_NS7_ILi256EEESB_EEES9_SE_SG_Li256ELb0ELb1ELb1ELb0EEENS1_19SingleTileSchedulerILb0ELb1ELb1ELi128EEEEEEEEEvNT_6ParamsE,@function
        .size           _ZN7cutlass13device_kernelIN5flash11enable_sm90INS1_16FlashAttnFwdSm90INS1_25CollectiveMainloopFwdSm90ILi2EN4cute5tupleIJNS5_1CILi1EEES8_S8_EEENS6_IJNS7_ILi128EEENS7_ILi96EEENS7_ILi64EEEEEELi256ENS_10bfloat16_tEfNS_4arch4Sm90ELb0ELb0ELb0ELb0ELb1ELb0ELb0ELb1ELb0ELb1ELb1ELb0EEENS1_21CollectiveEpilogueFwdINS6_IJSA_NS7_ILi256EEESB_EEES9_SE_SG_Li256ELb0ELb1ELb1ELb0EEENS1_19SingleTileSchedulerILb0ELb1ELb1ELi128EEEEEEEEEvNT_6ParamsE,(.L_x_15661 - _ZN7cutlass13device_kernelIN5flash11enable_sm90INS1_16FlashAttnFwdSm90INS1_25CollectiveMainloopFwdSm90ILi2EN4cute5tupleIJNS5_1CILi1EEES8_S8_EEENS6_IJNS7_ILi128EEENS7_ILi96EEENS7_ILi64EEEEEELi256ENS_10bfloat16_tEfNS_4arch4Sm90ELb0ELb0ELb0ELb0ELb1ELb0ELb0ELb1ELb0ELb1ELb1ELb0EEENS1_21CollectiveEpilogueFwdINS6_IJSA_NS7_ILi256EEESB_EEES9_SE_SG_Li256ELb0ELb1ELb1ELb0EEENS1_19SingleTileSchedulerILb0ELb1ELb1ELi128EEEEEEEEEvNT_6ParamsE)
        .other          _ZN7cutlass13device_kernelIN5flash11enable_sm90INS1_16FlashAttnFwdSm90INS1_25CollectiveMainloopFwdSm90ILi2EN4cute5tupleIJNS5_1CILi1EEES8_S8_EEENS6_IJNS7_ILi128EEENS7_ILi96EEENS7_ILi64EEEEEELi256ENS_10bfloat16_tEfNS_4arch4Sm90ELb0ELb0ELb0ELb0ELb1ELb0ELb0ELb1ELb0ELb1ELb1ELb0EEENS1_21CollectiveEpilogueFwdINS6_IJSA_NS7_ILi256EEESB_EEES9_SE_SG_Li256ELb0ELb1ELb1ELb0EEENS1_19SingleTileSchedulerILb0ELb1ELb1ELi128EEEEEEEEEvNT_6ParamsE,@"STO_CUDA_ENTRY STV_DEFAULT"
_ZN7cutlass13device_kernelIN5flash11enable_sm90INS1_16FlashAttnFwdSm90INS1_25CollectiveMainloopFwdSm90ILi2EN4cute5tupleIJNS5_1CILi1EEES8_S8_EEENS6_IJNS7_ILi128EEENS7_ILi96EEENS7_ILi64EEEEEELi256ENS_10bfloat16_tEfNS_4arch4Sm90ELb0ELb0ELb0ELb0ELb1ELb0ELb0ELb1ELb0ELb1ELb1ELb0EEENS1_21CollectiveEpilogueFwdINS6_IJSA_NS7_ILi256EEESB_EEES9_SE_SG_Li256ELb0ELb1ELb1ELb0EEENS1_19SingleTileSchedulerILb0ELb1ELb1ELi128EEEEEEEEEvNT_6ParamsE:
        /* <DEDUP_REMOVED lines=9> */
[----:B------:R-:W-:-:S05]  /*0090*/  SHF.R.U32.HI R2, RZ, 0x7, R16 ;  /* 0x00000007ff027819 */ /* 0x000fca0000011610 */
[----:B------:R1:W2:Y:S04]  /*00a0*/  SHFL.IDX PT, R4, R2, RZ, 0x1f ;  /* 0x00001fff02047589 */ /* 0x0002a800000e0000 */
[----:B------:R-:W-:Y:S01]  /*00b0*/  VOTEU.ALL UP0, P0 ;  /* 0x00000000003f7886 */ /* 0x000fe20000000000 */
[----:B------:R-:W-:-:S04]  /*00c0*/  VOTEU.ALL UP1, P0 ;  /* 0x00000000003f7886 */ /* 0x000fc80000020000 */
[----:B------:R-:W3:Y:S01]  /*00d0*/  @!UP0 S2UR UR8, SR_CgaCtaId ;  /* 0x00000000000889c3 */ /* 0x000ee20000008800 */
[----:B------:R-:W-:Y:S01]  /*00e0*/  @!UP0 UMOV UR6, 0x400 ;  /* 0x0000040000068882 */ /* 0x000fe20000000000 */
[----:B------:R-:W-:-:S04]  /*00f0*/  @!UP0 UIADD3 UR4, -UR4, 0x100000, URZ ;  /* 0x0010000004048890 */ /* 0x000fc8000fffe13f */
[----:B------:R-:W-:Y:S02]  /*0100*/  @!UP0 USHF.L.U32 UR5, UR4, 0xb, URZ ;  /* 0x0000000b04058899 */ /* 0x000fe4000800063f */
[----:B------:R-:W-:Y:S02]  /*0110*/  @!UP0 USHF.L.U32 UR4, UR4, 0x1, URZ ;  /* 0x0000000104048899 */ /* 0x000fe4000800063f */
[----:B---3--:R-:W-:Y:S02]  /*0120*/  @!UP0 ULEA UR8, UR8, UR6, 0x18 ;  /* 0x0000000608088291 */ /* 0x008fe4000f8ec03f */
        /* <DEDUP_REMOVED lines=25> */
.L_x_9031:
        /* <DEDUP_REMOVED lines=22> */
.L_x_9032:
        /* <DEDUP_REMOVED lines=18> */
.L_x_9033:
        /* <DEDUP_REMOVED lines=22> */
.L_x_9034:
        /* <DEDUP_REMOVED lines=23> */
.L_x_9035:
        /* <DEDUP_REMOVED lines=9> */
.L_x_9038:
[----:B------:R-:W-:-:S08]  /*08a0*/  NOP ;  /* 0x0000000000007918 */ /* 0x000fd00000000000 */
[----:B------:R-:W0:Y:S02]  /*08b0*/  USETMAXREG.TRY_ALLOC.CTAPOOL UP0, 0xe8 ;  /* 0x000000e8000079c8 */ /* 0x000e240008000600 */
[----:B0-----:R-:W-:-:S13]  /*08c0*/  PLOP3.LUT P0, PT, PT, PT, UP0, 0x80, 0x0 ;  /* 0x000000000000781c */ /* 0x001fda0003f0f008 */
[----:B------:R-:W-:Y:S05]  /*08d0*/  @!P0 BRA `(.L_x_9038) ;  /* 0xfffffffc00f08947 */ /* 0x000fea000383ffff */
[----:B------:R-:W0:Y:S01]  /*08e0*/  S2UR UR6, SR_CTAID.Y ;  /* 0x00000000000679c3 */ /* 0x000e220000002600 */
[----:B------:R-:W-:-:S07]  /*08f0*/  ULDC UR7, c[0x0][0xc50] ;  /* 0x0003140000077ab9 */ /* 0x000fce0000000800 */
[----:B------:R-:W-:Y:S08]  /*0900*/  BAR.ARV 0x8, 0x180 ;  /* 0x0206000000007b1d */ /* 0x000ff00000002000 */
[----:B------:R-:W1:Y:S01]  /*0910*/  S2UR UR8, SR_CTAID.Z ;  /* 0x00000000000879c3 */ /* 0x000e620000002700 */
[----:B------:R-:W-:Y:S01]  /*0920*/  ISETP.NE.AND P0, PT, R2, 0x1, PT ;  /* 0x000000010200780c */ /* 0x000fe20003f05270 */
[----:B------:R-:W-:-:S11]  /*0930*/  UISETP.NE.AND UP0, UPT, UR7, 0x1, UPT ;  /* 0x000000010700788c */ /* 0x000fd6000bf05270 */
[----:B------:R-:W-:Y:S01]  /*0940*/  @UP0 ULDC UR4, c[0x0][0xc54] ;  /* 0x0003150000040ab9 */ /* 0x000fe20000000800 */
[----:B------:R-:W-:Y:S06]  /*0950*/  @!P0 BAR.ARV 0x9, 0x100 ;  /* 0x0244000000008b1d */ /* 0x000fec0000002000 */
[----:B0-----:R-:W-:Y:S01]  /*0960*/  UIMAD.WIDE.U32 UR4, UR6, UR4, URZ ;  /* 0x00000004060472a5 */ /* 0x001fe2000f8e003f */
[----:B------:R-:W-:Y:S01]  /*0970*/  @UP0 ULDC UR9, c[0x0][0xc58] ;  /* 0x0003160000090ab9 */ /* 0x000fe20000000800 */
[----:B------:R-:W-:Y:S01]  /*0980*/  UMOV UR38, UR6 ;  /* 0x0000000600267c82 */ /* 0x000fe20008000000 */
[----:B-1----:R-:W-:Y:S01]  /*0990*/  ISETP.LE.AND P0, PT, RZ, UR8, PT ;  /* 0x00000008ff007c0c */ /* 0x002fe2000bf03270 */
[----:B------:R-:W-:-:S04]  /*09a0*/  @UP0 USHF.R.U32.HI UR38, URZ, UR9, UR5 ;  /* 0x000000093f260299 */ /* 0x000fc80008011605 */
[----:B------:R-:W-:-:S04]  /*09b0*/  UIADD3 UR4, -UR38, URZ, URZ ;  /* 0x0000003f26047290 */ /* 0x000fc8000fffe13f */
[----:B------:R-:W-:-:S04]  /*09c0*/  UIMAD UR7, UR7, UR4, UR6 ;  /* 0x00000004070772a4 */ /* 0x000fc8000f8e0206 */
[----:B------:R-:W-:Y:S08]  /*09d0*/  @!P0 BRA `(.L_x_9039) ;  /* 0x000000a400f88947 */ /* 0x000ff00003800000 */
[----:B------:R-:W-:Y:S01]  /*09e0*/  ULDC.64 UR4, c[0x0][0x418] ;  /* 0x0001060000047ab9 */ /* 0x000fe20000000a00 */
[----:B------:R-:W-:Y:S01]  /*09f0*/  ULDC UR42, c[0x0][0x424] ;  /* 0x00010900002a7ab9 */ /* 0x000fe20000000800 */
[----:B------:R-:W-:Y:S02]  /*0a00*/  UISETP.NE.U32.AND UP0, UPT, UR4, URZ, UPT ;  /* 0x0000003f0400728c */ /* 0x000fe4000bf05070 */
[----:B------:R-:W-:Y:S02]  /*0a10*/  ULOP3.LUT UR40, UR7, 0xffff, URZ, 0xc0, !UPT ;  /* 0x0000ffff07287892 */ /* 0x000fe4000f8ec03f */
[----:B------:R-:W-:Y:S01]  /*0a20*/  UISETP.NE.AND.EX UP0, UPT, UR5, URZ, UPT, UP0 ;  /* 0x0000003f0500728c */ /* 0x000fe2000bf05300 */
[----:B------:R-:W-:-:S03]  /*0a30*/  ULDC UR4, c[0x0][0x2f0] ;  /* 0x0000bc0000047ab9 */ /* 0x000fc60000000800 */
[----:B------:R-:W-:-:S04]  /*0a40*/  USEL UR42, UR42, 0x1, UP0 ;  /* 0x000000012a2a7887 */ /* 0x000fc80008000000 */
[----:B------:R-:W-:-:S04]  /*0a50*/  UIMAD UR42, UR42, UR4, URZ ;  /* 0x000000042a2a72a4 */ /* 0x000fc8000f8e023f */
[----:B------:R-:W-:Y:S02]  /*0a60*/  UISETP.GE.AND UP0, UPT, UR42, 0x1, UPT ;  /* 0x000000012a00788c */ /* 0x000fe4000bf06270 */
[----:B------:R-:W-:-:S04]  /*0a70*/  UIADD3 UR4, UR42, 0x5f, URZ ;  /* 0x0000005f2a047890 */ /* 0x000fc8000fffe03f */
[----:B------:R-:W-:Y:S01]  /*0a80*/  PLOP3.LUT P0, PT, PT, PT, UP0, 0x80, 0x0 ;  /* 0x000000000000781c */ /* 0x000fe20003f0f008 */
[----:B------:R-:W-:-:S04]  /*0a90*/  UIMAD.WIDE UR4, UR4, 0x2aaaaaab, URZ ;  /* 0x2aaaaaab040478a5 */ /* 0x000fc8000f8e023f */
[----:B------:R-:W-:-:S03]  /*0aa0*/  USHF.R.U32.HI UR6, URZ, 0x1f, UR5 ;  /* 0x0000001f3f067899 */ /* 0x000fc60008011605 */
[----:B------:R-:W-:Y:S01]  /*0ab0*/  UMOV UR4, URZ ;  /* 0x0000003f00047c82 */ /* 0x000fe20008000000 */
[----:B------:R-:W-:-:S04]  /*0ac0*/  ULEA.HI.SX32 UR6, UR5, UR6, 0x1c ;  /* 0x0000000605067291 */ /* 0x000fc8000f8fe23f */
[----:B------:R-:W-:Y:S08]  /*0ad0*/  @!P0 BRA `(.L_x_9040) ;  /* 0x0000000000908947 */ /* 0x000ff00003800000 */
        /* <DEDUP_REMOVED lines=36> */
.L_x_9040:
[----:B------:R-:W-:Y:S01]  /*0d20*/  UIMAD UR40, UR40, UR4, URZ ;  /* 0x00000004282872a4 */ /* 0x000fe2000f8e023f */
[----:B------:R-:W-:Y:S01]  /*0d30*/  IMAD.U32 R0, RZ, RZ, UR6 ;  /* 0x00000006ff007e24 */ /* 0x000fe2000f8e00ff */
[----:B------:R-:W-:Y:S01]  /*0d40*/  PLOP3.LUT P0, PT, PT, PT, PT, 0x80, 0x0 ;  /* 0x000000000000781c */ /* 0x000fe20003f0f070 */
[----:B------:R-:W-:Y:S01]  /*0d50*/  IMAD.U32 R3, RZ, RZ, UR4 ;  /* 0x00000004ff037e24 */ /* 0x000fe2000f8e00ff */
[----:B------:R-:W-:Y:S01]  /*0d60*/  MOV R6, RZ ;  /* 0x000000ff00067202 */ /* 0x000fe20000000f00 */
[----:B------:R-:W-:Y:S01]  /*0d70*/  VIADD R16, R16, 0xffffff80 ;  /* 0xffffff8010107836 */ /* 0x000fe20000000000 */
        /* <DEDUP_REMOVED lines=104> */
.L_x_9042:
[----:B------:R-:W-:Y:S02]  /*1400*/  SHF.L.U32 R8, RZ, 0x1f, RZ ;  /* 0x0000001fff087819 */ /* 0x000fe400000006ff */
[----:B------:R-:W-:Y:S02]  /*1410*/  IADD3 R3, R2, 0x8, RZ ;  /* 0x0000000802037810 */ /* 0x000fe40007ffe0ff */
[----:B------:R-:W0:Y:S02]  /*1420*/  SYNCS.PHASECHK.TRANS64.TRYWAIT P0, [UR41+0x22800], R8 ;  /* 0x02280008ff0075a7 */ /* 0x000e240008000169 */
[----:B0-----:R-:W-:Y:S05]  /*1430*/  @!P0 BRA `(.L_x_9043) ;  /* 0x0000009c00688947 */ /* 0x001fea0003800000 */
.L_x_9115:
[----:B------:R-:W-:Y:S05]  /*1440*/  WARPSYNC.ALL ;  /* 0x0000000000007948 */ /* 0x000fea0003800000 */
[----:B------:R-:W-:Y:S01]  /*1450*/  ULOP3.LUT UR4, UR39, 0x1, URZ, 0xfc, !UPT ;  /* 0x0000000127047892 */ /* 0x000fe2000f8efc3f */
[----:B------:R1:W-:Y:S03]  /*1460*/  BAR.SYNC.DEFER_BLOCKING R3, 0x100 ;  /* 0x000400030000751d */ /* 0x0003e60000010000 */
[----:B------:R-:W-:-:S06]  /*1470*/  UISETP.NE.AND UP0, UPT, UR4, 0x3, UPT ;  /* 0x000000030400788c */ /* 0x000fcc000bf05270 */
[----:B------:R-:W-:-:S13]  /*1480*/  PLOP3.LUT P0, PT, PT, PT, UP0, 0x80, 0x0 ;  /* 0x000000000000781c */ /* 0x000fda0003f0f008 */
[----:B-1----:R-:W-:Y:S05]  /*1490*/  @!P0 BRA `(.L_x_9044) ;  /* 0x0000000000048947 */ /* 0x002fea0003800000 */
[----:B------:R-:W-:Y:S01]  /*14a0*/  BPT.TRAP 0x1 ;  /* 0x000000040000795c */ /* 0x000fe20000300000 */
.L_x_9044:
[----:B------:R1:W2:Y:S01]  /*14b0*/  SYNCS.PHASECHK.TRANS64.TRYWAIT P1, [UR41+0x22830], R8 ;  /* 0x02283008ff0075a7 */ /* 0x0002a20008020169 */
[----:B------:R-:W-:Y:S05]  /*14c0*/  @!P0 BRA `(.L_x_9045) ;  /* 0x0000000000048947 */ /* 0x000fea0003800000 */
[----:B------:R-:W-:Y:S01]  /*14d0*/  BPT.TRAP 0x1 ;  /* 0x000000040000795c */ /* 0x000fe20000300000 */
.L_x_9045:
[----:B--2---:R-:W-:Y:S05]  /*14e0*/  @P1 BRA `(.L_x_9046) ;  /* 0x0000000000081947 */ /* 0x004fea0003800000 */
[----:B------:R-:W2:Y:S02]  /*14f0*/  SYNCS.PHASECHK.TRANS64.TRYWAIT P1, [UR41+0x22830], R8 ;  /* 0x02283008ff0075a7 */ /* 0x000ea40008020169 */
[----:B--2---:R-:W-:Y:S05]  /*1500*/  @!P1 BRA `(.L_x_9047) ;  /* 0x0000009c004c9947 */ /* 0x004fea0003800000 */
.L_x_9046:
[----:B------:R-:W-:Y:S01]  /*1510*/  UIADD3 UR4, UR41, 0x1c400, URZ ;  /* 0x0001c40029047890 */ /* 0x000fe2000fffe03f */
[----:B------:R-:W-:Y:S01]  /*1520*/  WARPGROUP.ARRIVE ;  /* 0x00000000000079c5 */ /* 0x000fe20000000000 */
[----:B------:R-:W-:Y:S01]  /*1530*/  ULOP3.LUT UR8, UR44, 0x10000, URZ, 0xfc, !UPT ;  /* 0x000100002c087892 */ /* 0x000fe2000f8efc3f */
[----:B------:R-:W-:Y:S01]  /*1540*/  IADD3 R0, -R2, 0xb, RZ ;  /* 0x0000000b02007810 */ /* 0x000fe20007ffe1ff */
[----:B------:R-:W-:-:S03]  /*1550*/  USHF.R.U32.HI UR4, URZ, 0x4, UR4 ;  /* 0x000000043f047899 */ /* 0x000fc60008011604 */
[----:B------:R-:W2:Y:S01]  /*1560*/  S2UR UR25, SR_CgaCtaId ;  /* 0x00000000001979c3 */ /* 0x000ea20000008800 */
[----:B------:R-:W-:Y:S01]  /*1570*/  UMOV UR9, 0x40000040 ;  /* 0x4000004000097882 */ /* 0x000fe20000000000 */
[----:B------:R-:W-:Y:S01]  /*1580*/  UMOV UR7, 0x40000040 ;  /* 0x4000004000077882 */ /* 0x000fe20000000000 */
[----:B------:R-:W-:Y:S01]  /*1590*/  ULOP3.LUT UR4, UR4, 0x3fff, URZ, 0xc0, !UPT ;  /* 0x00003fff04047892 */ /* 0x000fe2000f8ec03f */
[----:B------:R-:W-:Y:S01]  /*15a0*/  UMOV UR5, UR9 ;  /* 0x0000000900057c82 */ /* 0x000fe20008000000 */
[----:B------:R-:W-:Y:S02]  /*15b0*/  UIADD3 UR12, UR8, 0x2, URZ ;  /* 0x00000002080c7890 */ /* 0x000fe4000fffe03f */
[----:B------:R-:W-:Y:S01]  /*15c0*/  ULOP3.LUT UR6, UR4, 0x10000, URZ, 0xfc, !UPT ;  /* 0x0001000004067892 */ /* 0x000fe2000f8efc3f */
[----:B------:R-:W-:Y:S02]  /*15d0*/  UMOV UR13, 0x40000040 ;  /* 0x40000040000d7882 */ /* 0x000fe40000000000 */
[----:B------:R-:W-:Y:S01]  /*15e0*/  UMOV UR4, UR8 ;  /* 0x0000000800047c82 */ /* 0x000fe20008000000 */
[----:B------:R-:W-:Y:S01]  /*15f0*/  UIADD3 UR14, UR6, 0x2, URZ ;  /* 0x00000002060e7890 */ /* 0x000fe2000fffe03f */
[----:B------:R-:W-:Y:S01]  /*1600*/  UMOV UR15, 0x40000040 ;  /* 0x40000040000f7882 */ /* 0x000fe20000000000 */
[----:B------:R-:W-:-:S03]  /*1610*/  UIADD3 UR16, UR8, 0x4, URZ ;  /* 0x0000000408107890 */ /* 0x000fc6000fffe03f */
[----:B------:R-:W-:Y:S01]  /*1620*/  HGMMA.64x96x16.F32.BF16 R24, gdesc[UR4], RZ, !UPT, gsb0 ;  /* 0x01600000041879f0 */ /* 0x000fe2000c0018ff */
        /* <DEDUP_REMOVED lines=17> */
[----:B------:R3:W-:Y:S06]  /*1740*/  BAR.ARV R0, 0x100 ;  /* 0x000400000000751d */ /* 0x0007ec0000002000 */
[----:B--2---:R-:W-:Y:S05]  /*1750*/  @!P0 BRA `(.L_x_9048) ;  /* 0x0000000000048947 */ /* 0x004fea0003800000 */
[----:B------:R-:W-:Y:S01]  /*1760*/  BPT.TRAP 0x1 ;  /* 0x000000040000795c */ /* 0x000fe20000300000 */
.L_x_9048:
[----:B------:R-:W-:Y:S01]  /*1770*/  LOP3.LUT R17, R17, 0xffffff80, RZ, 0xc0, !PT ;  /* 0xffffff8011117812 */ /* 0x000fe200078ec0ff */
[----:B------:R-:W-:Y:S01]  /*1780*/  UIMAD UR42, UR43, -0x60, UR42 ;  /* 0xffffffa02b2a78a4 */ /* 0x000fe2000f8e022a */
[----:B------:R-:W-:Y:S01]  /*1790*/  P2R R11, PR, RZ, 0x1 ;  /* 0x00000001ff0b7803 */ /* 0x000fe20000000000 */
[----:B------:R-:W-:Y:S01]  /*17a0*/  ULDC UR10, c[0x0][0x988] ;  /* 0x00026200000a7ab9 */ /* 0x000fe20000000800 */
[----:B------:R-:W-:Y:S01]  /*17b0*/  UIADD3 UR4, UR41, 0x22840, URZ ;  /* 0x0002284029047890 */ /* 0x000fe2000fffe03f */
[----:B------:R-:W-:Y:S01]  /*17c0*/  IMAD.IADD R17, R16, 0x1, -R17 ;  /* 0x0000000110117824 */ /* 0x000fe200078e0a11 */
[----:B------:R-:W-:Y:S02]  /*17d0*/  UIADD3 UR42, UR42, 0x60, URZ ;  /* 0x000000602a2a7890 */ /* 0x000fe4000fffe03f */
[----:B------:R-:W-:Y:S02]  /*17e0*/  UPRMT UR4, UR25, 0x654, UR4 ;  /* 0x0000065419047896 */ /* 0x000fe40008000004 */
[----:B------:R-:W-:-:S02]  /*17f0*/  SHF.R.S32.HI R4, RZ, 0x1f, R17 ;  /* 0x0000001fff047819 */ /* 0x000fc40000011411 */
[----:B0-----:R-:W-:Y:S02]  /*1800*/  IMAD.U32 R5, RZ, RZ, UR42 ;  /* 0x0000002aff057e24 */ /* 0x001fe4000f8e00ff */
[----:B------:R-:W-:-:S03]  /*1810*/  LEA.HI R4, R4, R17, RZ, 0x2 ;  /* 0x0000001104047211 */ /* 0x000fc600078f10ff */
[----:B------:R-:W-:Y:S01]  /*1820*/  SYNCS.ARRIVE.TRANS64.RED.A1T0 RZ, [UR4], RZ ;  /* 0x000000ffffff79a7 */ /* 0x000fe20008100404 */
[----:B------:R-:W-:-:S05]  /*1830*/  LOP3.LUT R4, R4, 0x7ffffffc, RZ, 0xc0, !PT ;  /* 0x7ffffffc04047812 */ /* 0x000fca00078ec0ff */
[----:B------:R-:W-:-:S04]  /*1840*/  IMAD.IADD R4, R17, 0x1, -R4 ;  /* 0x0000000111047824 */ /* 0x000fc800078e0a04 */
        /* <DEDUP_REMOVED lines=88> */
[----:B------:R-:W-:Y:S02]  /*1dd0*/  FMNMX.FTZ R4, R68, R5, !PT ;  /* 0x0000000544047209 */ /* 0x000fe40007810000 */
[----:B------:R-:W-:Y:S02]  /*1de0*/  FSEL R62, R62, -INF , P6 ;  /* 0xff8000003e3e7808 */ /* 0x000fe40003000000 */
[----:B------:R-:W-:-:S02]  /*1df0*/  FMNMX.FTZ R7, R69, R4, !PT ;  /* 0x0000000445077209 */ /* 0x000fc40007810000 */
[----:B------:R-:W-:Y:S02]  /*1e00*/  FSEL R63, R63, -INF , P5 ;  /* 0xff8000003f3f7808 */ /* 0x000fe40002800000 */
[----:B------:R-:W-:Y:S01]  /*1e10*/  FSEL R66, R66, -INF , P4 ;  /* 0xff80000042427808 */ /* 0x000fe20002000000 */
[----:B------:R-:W0:Y:S01]  /*1e20*/  SHFL.BFLY PT, R4, R7, 0x2, 0x1f ;  /* 0x0c401f0007047f89 */ /* 0x000e2200000e0000 */
[----:B------:R-:W-:Y:S02]  /*1e30*/  FSEL R67, R67, -INF , P3 ;  /* 0xff80000043437808 */ /* 0x000fe40001800000 */
[----:B------:R-:W-:Y:S02]  /*1e40*/  FSEL R70, R70, -INF , P2 ;  /* 0xff80000046467808 */ /* 0x000fe40001000000 */
[----:B------:R-:W-:Y:S02]  /*1e50*/  FSEL R71, R71, -INF , P1 ;  /* 0xff80000047477808 */ /* 0x000fe40000800000 */
[----:B0-----:R-:W-:-:S05]  /*1e60*/  FMNMX.FTZ R9, R7, R4, !PT ;  /* 0x0000000407097209 */ /* 0x001fca0007810000 */
[----:B------:R-:W0:Y:S02]  /*1e70*/  SHFL.BFLY PT, R4, R9, 0x1, 0x1f ;  /* 0x0c201f0009047f89 */ /* 0x000e2400000e0000 */
[----:B0-----:R-:W-:-:S04]  /*1e80*/  FMNMX.FTZ R4, R9, R4, !PT ;  /* 0x0000000409047209 */ /* 0x001fc80007810000 */
[C---:B------:R-:W-:Y:S01]  /*1e90*/  FSETP.NEU.FTZ.AND P0, PT, R4.reuse, -INF , PT ;  /* 0xff8000000400780b */ /* 0x040fe20003f1d000 */
[----:B------:R-:W-:-:S05]  /*1ea0*/  FMUL.FTZ R5, R4, UR10 ;  /* 0x0000000a04057c20 */ /* 0x000fca0008410000 */
[----:B------:R-:W-:Y:S02]  /*1eb0*/  FSEL R10, R5, RZ, P0 ;  /* 0x000000ff050a7208 */ /* 0x000fe40000000000 */
[----:B------:R-:W-:Y:S02]  /*1ec0*/  FMNMX.FTZ R5, R26, R27, !PT ;  /* 0x0000001b1a057209 */ /* 0x000fe40007810000 */
[----:B------:R-:W-:Y:S01]  /*1ed0*/  ISETP.NE.AND P0, PT, R11, RZ, PT ;  /* 0x000000ff0b00720c */ /* 0x000fe20003f05270 */
        /* <DEDUP_REMOVED lines=33> */
[----:B------:R-:W-:Y:S01]  /*20f0*/  FMNMX.FTZ R6, R46, R5, !PT ;  /* 0x000000052e067209 */ /* 0x000fe20007810000 */
[--C-:B------:R-:W-:Y:S01]  /*2100*/  FFMA.FTZ R65, R65, UR10, -R10.reuse ;  /* 0x0000000a41417c23 */ /* 0x100fe2000801080a */
[--C-:B------:R-:W-:Y:S01]  /*2110*/  FFMA.FTZ R68, R68, UR10, -R10.reuse ;  /* 0x0000000a44447c23 */ /* 0x100fe2000801080a */
[----:B------:R-:W-:Y:S01]  /*2120*/  FFMA.FTZ R10, R69, UR10, -R10 ;  /* 0x0000000a450a7c23 */ /* 0x000fe2000801080a */
[----:B------:R-:W-:Y:S01]  /*2130*/  FMNMX.FTZ R5, R47, R6, !PT ;  /* 0x000000062f057209 */ /* 0x000fe20007810000 */
[----:B------:R-:W-:Y:S01]  /*2140*/  MUFU.EX2 R32, R32 ;  /* 0x0000002000207308 */ /* 0x000fe20000000800 */
[----:B0-----:R-:W-:-:S02]  /*2150*/  F2FP.BF16.F32.PACK_AB R164, R25, R24 ;  /* 0x0000001819a4723e */ /* 0x001fc400000010ff */
[----:B------:R-:W-:-:S04]  /*2160*/  FMNMX.FTZ R6, R50, R5, !PT ;  /* 0x0000000532067209 */ /* 0x000fc80007810000 */
[----:B------:R-:W-:Y:S01]  /*2170*/  FMNMX.FTZ R5, R51, R6, !PT ;  /* 0x0000000633057209 */ /* 0x000fe20007810000 */
[----:B------:R-:W0:Y:S01]  /*2180*/  MUFU.EX2 R33, R33 ;  /* 0x0000002100217308 */ /* 0x000e220000000800 */
[----:B--2---:R-:W-:Y:S02]  /*2190*/  F2FP.BF16.F32.PACK_AB R166, R29, R28 ;  /* 0x0000001c1da6723e */ /* 0x004fe400000010ff */
[----:B------:R-:W-:-:S04]  /*21a0*/  FMNMX.FTZ R6, R54, R5, !PT ;  /* 0x0000000536067209 */ /* 0x000fc80007810000 */
[----:B------:R-:W-:Y:S01]  /*21b0*/  FMNMX.FTZ R5, R55, R6, !PT ;  /* 0x0000000637057209 */ /* 0x000fe20007810000 */
[----:B------:R-:W-:Y:S03]  /*21c0*/  MUFU.EX2 R36, R36 ;  /* 0x0000002400247308 */ /* 0x000fe60000000800 */
[----:B------:R-:W-:-:S04]  /*21d0*/  FMNMX.FTZ R6, R58, R5, !PT ;  /* 0x000000053a067209 */ /* 0x000fc80007810000 */
[----:B------:R-:W-:Y:S01]  /*21e0*/  FMNMX.FTZ R5, R59, R6, !PT ;  /* 0x000000063b057209 */ /* 0x000fe20007810000 */
[----:B------:R-:W-:Y:S01]  /*21f0*/  MUFU.EX2 R9, R10 ;  /* 0x0000000a00097308 */ /* 0x000fe20000000800 */
[----:B0-----:R-:W-:Y:S02]  /*2200*/  F2FP.BF16.F32.PACK_AB R160, R33, R32 ;  /* 0x0000002021a0723e */ /* 0x001fe400000010ff */
[----:B------:R-:W-:-:S04]  /*2210*/  FMNMX.FTZ R6, R62, R5, !PT ;  /* 0x000000053e067209 */ /* 0x000fc80007810000 */
[----:B------:R-:W-:Y:S01]  /*2220*/  FMNMX.FTZ R5, R63, R6, !PT ;  /* 0x000000063f057209 */ /* 0x000fe20007810000 */
[----:B------:R-:W0:Y:S03]  /*2230*/  MUFU.EX2 R37, R37 ;  /* 0x0000002500257308 */ /* 0x000e260000000800 */
[----:B------:R-:W-:-:S04]  /*2240*/  FMNMX.FTZ R6, R66, R5, !PT ;  /* 0x0000000542067209 */ /* 0x000fc80007810000 */
[----:B------:R-:W-:Y:S01]  /*2250*/  FMNMX.FTZ R5, R67, R6, !PT ;  /* 0x0000000643057209 */ /* 0x000fe20007810000 */
[----:B------:R-:W-:Y:S03]  /*2260*/  MUFU.EX2 R40, R40 ;  /* 0x0000002800287308 */ /* 0x000fe60000000800 */
[----:B------:R-:W-:-:S04]  /*2270*/  FMNMX.FTZ R6, R70, R5, !PT ;  /* 0x0000000546067209 */ /* 0x000fc80007810000 */
[----:B------:R-:W-:Y:S01]  /*2280*/  FMNMX.FTZ R6, R71, R6, !PT ;  /* 0x0000000647067209 */ /* 0x000fe20007810000 */
[----:B------:R-:W2:Y:S01]  /*2290*/  MUFU.EX2 R41, R41 ;  /* 0x0000002900297308 */ /* 0x000ea20000000800 */
[----:B0-----:R-:W-:-:S03]  /*22a0*/  F2FP.BF16.F32.PACK_AB R162, R37, R36 ;  /* 0x0000002425a2723e */ /* 0x001fc600000010ff */
[----:B------:R-:W0:Y:S04]  /*22b0*/  SHFL.BFLY PT, R5, R6, 0x2, 0x1f ;  /* 0x0c401f0006057f89 */ /* 0x000e2800000e0000 */
[----:B------:R-:W-:Y:S08]  /*22c0*/  MUFU.EX2 R44, R44 ;  /* 0x0000002c002c7308 */ /* 0x000ff00000000800 */
[----:B------:R-:W4:Y:S01]  /*22d0*/  MUFU.EX2 R45, R45 ;  /* 0x0000002d002d7308 */ /* 0x000f220000000800 */
[----:B--2---:R-:W-:-:S07]  /*22e0*/  F2FP.BF16.F32.PACK_AB R156, R41, R40 ;  /* 0x00000028299c723e */ /* 0x004fce00000010ff */
[----:B------:R-:W-:Y:S01]  /*22f0*/  MUFU.EX2 R48, R48 ;  /* 0x0000003000307308 */ /* 0x000fe20000000800 */
[----:B0-----:R-:W-:-:S07]  /*2300*/  FMNMX.FTZ R7, R6, R5, !PT ;  /* 0x0000000506077209 */ /* 0x001fce0007810000 */
[----:B------:R-:W0:Y:S01]  /*2310*/  MUFU.EX2 R49, R49 ;  /* 0x0000003100317308 */ /* 0x000e220000000800 */
[----:B------:R-:W2:Y:S01]  /*2320*/  SHFL.BFLY PT, R6, R7, 0x1, 0x1f ;  /* 0x0c201f0007067f89 */ /* 0x000ea200000e0000 */
[----:B----4-:R-:W-:-:S06]  /*2330*/  F2FP.BF16.F32.PACK_AB R158, R45, R44 ;  /* 0x0000002c2d9e723e */ /* 0x010fcc00000010ff */
[----:B------:R-:W-:Y:S08]  /*2340*/  MUFU.EX2 R52, R52 ;  /* 0x0000003400347308 */ /* 0x000ff00000000800 */
[----:B------:R-:W4:Y:S01]  /*2350*/  MUFU.EX2 R53, R53 ;  /* 0x0000003500357308 */ /* 0x000f220000000800 */
[----:B0-----:R-:W-:-:S07]  /*2360*/  F2FP.BF16.F32.PACK_AB R152, R49, R48 ;  /* 0x000000303198723e */ /* 0x001fce00000010ff */
[----:B------:R-:W-:Y:S01]  /*2370*/  MUFU.EX2 R56, R56 ;  /* 0x0000003800387308 */ /* 0x000fe20000000800 */
[----:B--2---:R-:W-:Y:S01]  /*2380*/  FMNMX.FTZ R5, R7, R6, !PT ;  /* 0x0000000607057209 */ /* 0x004fe20007810000 */
[----:B------:R-:W-:-:S03]  /*2390*/  FADD.FTZ R7, R24, R25 ;  /* 0x0000001918077221 */ /* 0x000fc60000010000 */
[C---:B------:R-:W-:Y:S01]  /*23a0*/  FSETP.NEU.FTZ.AND P1, PT, R5.reuse, -INF , PT ;  /* 0xff8000000500780b */ /* 0x040fe20003f3d000 */
[----:B------:R-:W-:Y:S01]  /*23b0*/  FMUL.FTZ R6, R5, UR10 ;  /* 0x0000000a05067c20 */ /* 0x000fe20008410000 */
[----:B------:R-:W-:Y:S01]  /*23c0*/  FADD.FTZ R10, R28, R7 ;  /* 0x000000071c0a7221 */ /* 0x000fe20000010000 */
[----:B------:R-:W-:Y:S01]  /*23d0*/  MUFU.EX2 R57, R57 ;  /* 0x0000003900397308 */ /* 0x000fe20000000800 */
[----:B----4-:R-:W-:Y:S02]  /*23e0*/  F2FP.BF16.F32.PACK_AB R154, R53, R52 ;  /* 0x00000034359a723e */ /* 0x010fe400000010ff */
        /* <DEDUP_REMOVED lines=10> */
[----:B------:R-:W-:Y:S01]  /*2490*/  FADD.FTZ R10, R32, R7 ;  /* 0x00000007200a7221 */ /* 0x000fe20000010000 */
[--C-:B------:R-:W-:Y:S01]  /*24a0*/  FFMA.FTZ R39, R39, UR10, -R6.reuse ;  /* 0x0000000a27277c23 */ /* 0x100fe20008010806 */
[--C-:B------:R-:W-:Y:S01]  /*24b0*/  FFMA.FTZ R42, R42, UR10, -R6.reuse ;  /* 0x0000000a2a2a7c23 */ /* 0x100fe20008010806 */
[----:B------:R-:W-:Y:S01]  /*24c0*/  FFMA.FTZ R43, R43, UR10, -R6 ;  /* 0x0000000a2b2b7c23 */ /* 0x000fe20008010806 */
[----:B------:R-:W-:Y:S01]  /*24d0*/  FADD.FTZ R11, R33, R10 ;  /* 0x0000000a210b7221 */ /* 0x000fe20000010000 */
[--C-:B------:R-:W-:Y:S01]  /*24e0*/  FFMA.FTZ R46, R46, UR10, -R6.reuse ;  /* 0x0000000a2e2e7c23 */ /* 0x100fe20008010806 */
[----:B------:R-:W0:Y:S01]  /*24f0*/  MUFU.EX2 R27, R27 ;  /* 0x0000001b001b7308 */ /* 0x000e220000000800 */
[--C-:B------:R-:W-:Y:S01]  /*2500*/  FFMA.FTZ R47, R47, UR10, -R6.reuse ;  /* 0x0000000a2f2f7c23 */ /* 0x100fe20008010806 */
[----:B------:R-:W-:Y:S01]  /*2510*/  FADD.FTZ R12, R36, R11 ;  /* 0x0000000b240c7221 */ /* 0x000fe20000010000 */
[--C-:B------:R-:W-:Y:S01]  /*2520*/  FFMA.FTZ R50, R50, UR10, -R6.reuse ;  /* 0x0000000a32327c23 */ /* 0x100fe20008010806 */
[--C-:B------:R-:W-:Y:S01]  /*2530*/  FFMA.FTZ R51, R51, UR10, -R6.reuse ;  /* 0x0000000a33337c23 */ /* 0x100fe20008010806 */
[----:B------:R-:W-:Y:S01]  /*2540*/  FFMA.FTZ R54, R54, UR10, -R6 ;  /* 0x0000000a36367c23 */ /* 0x000fe20008010806 */
[----:B------:R-:W-:Y:S01]  /*2550*/  FADD.FTZ R11, R37, R12 ;  /* 0x0000000c250b7221 */ /* 0x000fe20000010000 */
[--C-:B------:R-:W-:Y:S01]  /*2560*/  FFMA.FTZ R55, R55, UR10, -R6.reuse ;  /* 0x0000000a37377c23 */ /* 0x100fe20008010806 */
[----:B------:R-:W2:Y:S01]  /*2570*/  MUFU.EX2 R30, R30 ;  /* 0x0000001e001e7308 */ /* 0x000ea20000000800 */
[--C-:B------:R-:W-:Y:S01]  /*2580*/  FFMA.FTZ R58, R58, UR10, -R6.reuse ;  /* 0x0000000a3a3a7c23 */ /* 0x100fe20008010806 */
[----:B------:R-:W-:Y:S01]  /*2590*/  FADD.FTZ R12, R40, R11 ;  /* 0x0000000b280c7221 */ /* 0x000fe20000010000 */
[--C-:B------:R-:W-:Y:S01]  /*25a0*/  FFMA.FTZ R59, R59, UR10, -R6.reuse ;  /* 0x0000000a3b3b7c23 */ /* 0x100fe20008010806 */
[--C-:B------:R-:W-:Y:S01]  /*25b0*/  FFMA.FTZ R62, R62, UR10, -R6.reuse ;  /* 0x0000000a3e3e7c23 */ /* 0x100fe20008010806 */
[----:B------:R-:W-:Y:S01]  /*25c0*/  FFMA.FTZ R63, R63, UR10, -R6 ;  /* 0x0000000a3f3f7c23 */ /* 0x000fe20008010806 */
[----:B------:R-:W-:Y:S01]  /*25d0*/  FADD.FTZ R11, R41, R12 ;  /* 0x0000000c290b7221 */ /* 0x000fe20000010000 */
[--C-:B------:R-:W-:Y:S01]  /*25e0*/  FFMA.FTZ R66, R66, UR10, -R6.reuse ;  /* 0x0000000a42427c23 */ /* 0x100fe20008010806 */
[----:B------:R-:W4:Y:S01]  /*25f0*/  MUFU.EX2 R31, R31 ;  /* 0x0000001f001f7308 */ /* 0x000f220000000800 */
[----:B0-----:R-:W-:Y:S01]  /*2600*/  FADD.FTZ R7, R26, R27 ;  /* 0x0000001b1a077221 */ /* 0x001fe20000010000 */
[----:B------:R-:W-:Y:S01]  /*2610*/  FADD.FTZ R12, R44, R11 ;  /* 0x0000000b2c0c7221 */ /* 0x000fe20000010000 */
[--C-:B------:R-:W-:Y:S01]  /*2620*/  FFMA.FTZ R67, R67, UR10, -R6.reuse ;  /* 0x0000000a43437c23 */ /* 0x100fe20008010806 */
[--C-:B------:R-:W-:Y:S01]  /*2630*/  FFMA.FTZ R70, R70, UR10, -R6.reuse ;  /* 0x0000000a46467c23 */ /* 0x100fe20008010806 */
[----:B------:R-:W-:Y:S01]  /*2640*/  FFMA.FTZ R6, R71, UR10, -R6 ;  /* 0x0000000a47067c23 */ /* 0x000fe20008010806 */
[----:B------:R-:W-:Y:S01]  /*2650*/  FADD.FTZ R11, R45, R12 ;  /* 0x0000000c2d0b7221 */ /* 0x000fe20000010000 */
[----:B------:R-:W-:Y:S01]  /*2660*/  F2FP.BF16.F32.PACK_AB R168, R57, R56 ;  /* 0x0000003839a8723e */ /* 0x000fe200000010ff */
[----:B------:R-:W0:Y:S01]  /*2670*/  MUFU.EX2 R34, R34 ;  /* 0x0000002200227308 */ /* 0x000e220000000800 */
[----:B--2---:R-:W-:Y:S01]  /*2680*/  FADD.FTZ R10, R30, R7 ;  /* 0x000000071e0a7221 */ /* 0x004fe20000010000 */
[----:B------:R-:W-:Y:S01]  /*2690*/  FADD.FTZ R12, R48, R11 ;  /* 0x0000000b300c7221 */ /* 0x000fe20000010000 */
[----:B------:R-:W-:-:S03]  /*26a0*/  F2FP.BF16.F32.PACK_AB R165, R27, R26 ;  /* 0x0000001a1ba5723e */ /* 0x000fc600000010ff */
[----:B------:R-:W-:Y:S02]  /*26b0*/  FADD.FTZ R11, R49, R12 ;  /* 0x0000000c310b7221 */ /* 0x000fe40000010000 */
[----:B------:R-:W2:Y:S01]  /*26c0*/  MUFU.EX2 R35, R35 ;  /* 0x0000002300237308 */ /* 0x000ea20000000800 */
[C---:B----4-:R-:W-:Y:S01]  /*26d0*/  FADD.FTZ R7, R31.reuse, R10 ;  /* 0x0000000a1f077221 */ /* 0x050fe20000010000 */
[----:B------:R-:W-:Y:S01]  /*26e0*/  FADD.FTZ R12, R52, R11 ;  /* 0x0000000b340c7221 */ /* 0x000fe20000010000 */
[----:B------:R-:W-:-:S03]  /*26f0*/  F2FP.BF16.F32.PACK_AB R167, R31, R30 ;  /* 0x0000001e1fa7723e */ /* 0x000fc600000010ff */
[----:B------:R-:W-:Y:S02]  /*2700*/  FADD.FTZ R11, R53, R12 ;  /* 0x0000000c350b7221 */ /* 0x000fe40000010000 */
[----:B------:R-:W4:Y:S01]  /*2710*/  MUFU.EX2 R38, R38 ;  /* 0x0000002600267308 */ /* 0x000f220000000800 */
[----:B0-----:R-:W-:Y:S01]  /*2720*/  FADD.FTZ R10, R34, R7 ;  /* 0x00000007220a7221 */ /* 0x001fe20000010000 */
[----:B------:R-:W-:-:S04]  /*2730*/  FADD.FTZ R12, R56, R11 ;  /* 0x0000000b380c7221 */ /* 0x000fc80000010000 */
[----:B------:R-:W-:Y:S02]  /*2740*/  FADD.FTZ R11, R57, R12 ;  /* 0x0000000c390b7221 */ /* 0x000fe40000010000 */
[----:B------:R-:W0:Y:S01]  /*2750*/  MUFU.EX2 R39, R39 ;  /* 0x0000002700277308 */ /* 0x000e220000000800 */
[C---:B--2---:R-:W-:Y:S01]  /*2760*/  FADD.FTZ R7, R35.reuse, R10 ;  /* 0x0000000a23077221 */ /* 0x044fe20000010000 */
[----:B------:R-:W-:-:S06]  /*2770*/  F2FP.BF16.F32.PACK_AB R161, R35, R34 ;  /* 0x0000002223a1723e */ /* 0x000fcc00000010ff */
[----:B------:R-:W2:Y:S01]  /*2780*/  MUFU.EX2 R42, R42 ;  /* 0x0000002a002a7308 */ /* 0x000ea20000000800 */
[----:B----4-:R-:W-:-:S07]  /*2790*/  FADD.FTZ R10, R38, R7 ;  /* 0x00000007260a7221 */ /* 0x010fce0000010000 */
[----:B------:R-:W4:Y:S01]  /*27a0*/  MUFU.EX2 R43, R43 ;  /* 0x0000002b002b7308 */ /* 0x000f220000000800 */
[C---:B0-----:R-:W-:Y:S01]  /*27b0*/  FADD.FTZ R7, R39.reuse, R10 ;  /* 0x0000000a27077221 */ /* 0x041fe20000010000 */
[----:B------:R-:W-:-:S06]  /*27c0*/  F2FP.BF16.F32.PACK_AB R163, R39, R38 ;  /* 0x0000002627a3723e */ /* 0x000fcc00000010ff */
[----:B------:R-:W0:Y:S01]  /*27d0*/  MUFU.EX2 R46, R46 ;  /* 0x0000002e002e7308 */ /* 0x000e220000000800 */
[----:B--2---:R-:W-:-:S07]  /*27e0*/  FADD.FTZ R10, R42, R7 ;  /* 0x000000072a0a7221 */ /* 0x004fce0000010000 */
[----:B------:R-:W2:Y:S01]  /*27f0*/  MUFU.EX2 R47, R47 ;  /* 0x0000002f002f7308 */ /* 0x000ea20000000800 */
[C---:B----4-:R-:W-:Y:S01]  /*2800*/  FADD.FTZ R7, R43.reuse, R10 ;  /* 0x0000000a2b077221 */ /* 0x050fe20000010000 */
[----:B------:R-:W-:-:S06]  /*2810*/  F2FP.BF16.F32.PACK_AB R157, R43, R42 ;  /* 0x0000002a2b9d723e */ /* 0x000fcc00000010ff */
[----:B------:R-:W4:Y:S01]  /*2820*/  MUFU.EX2 R50, R50 ;  /* 0x0000003200327308 */ /* 0x000f220000000800 */
[----:B0-----:R-:W-:-:S07]  /*2830*/  FADD.FTZ R10, R46, R7 ;  /* 0x000000072e0a7221 */ /* 0x001fce0000010000 */
        /* <DEDUP_REMOVED lines=11> */
[----:B----4-:R-:W-:-:S07]  /*28f0*/  FADD.FTZ R12, R60, R11 ;  /* 0x0000000b3c0c7221 */ /* 0x010fce0000010000 */
[----:B------:R-:W4:Y:S01]  /*2900*/  MUFU.EX2 R58, R58 ;  /* 0x0000003a003a7308 */ /* 0x000f220000000800 */
[C---:B0-----:R-:W-:Y:S01]  /*2910*/  FADD.FTZ R7, R55.reuse, R10 ;  /* 0x0000000a37077221 */ /* 0x041fe20000010000 */
[----:B------:R-:W-:-:S06]  /*2920*/  F2FP.BF16.F32.PACK_AB R155, R55, R54 ;  /* 0x00000036379b723e */ /* 0x000fcc00000010ff */
[----:B------:R-:W0:Y:S01]  /*2930*/  MUFU.EX2 R64, R64 ;  /* 0x0000004000407308 */ /* 0x000e220000000800 */
[C---:B--2---:R-:W-:Y:S01]  /*2940*/  FADD.FTZ R11, R61.reuse, R12 ;  /* 0x0000000c3d0b7221 */ /* 0x044fe20000010000 */
[----:B------:R-:W-:-:S06]  /*2950*/  F2FP.BF16.F32.PACK_AB R170, R61, R60 ;  /* 0x0000003c3daa723e */ /* 0x000fcc00000010ff */
[----:B------:R-:W2:Y:S01]  /*2960*/  MUFU.EX2 R59, R59 ;  /* 0x0000003b003b7308 */ /* 0x000ea20000000800 */
[----:B----4-:R-:W-:-:S07]  /*2970*/  FADD.FTZ R10, R58, R7 ;  /* 0x000000073a0a7221 */ /* 0x010fce0000010000 */
[----:B------:R-:W4:Y:S01]  /*2980*/  MUFU.EX2 R65, R65 ;  /* 0x0000004100417308 */ /* 0x000f220000000800 */
[----:B0-----:R-:W-:-:S07]  /*2990*/  FADD.FTZ R12, R64, R11 ;  /* 0x0000000b400c7221 */ /* 0x001fce0000010000 */
[----:B------:R-:W0:Y:S01]  /*29a0*/  MUFU.EX2 R62, R62 ;  /* 0x0000003e003e7308 */ /* 0x000e220000000800 */
[C---:B--2---:R-:W-:Y:S01]  /*29b0*/  FADD.FTZ R7, R59.reuse, R10 ;  /* 0x0000000a3b077221 */ /* 0x044fe20000010000 */
[----:B------:R-:W-:-:S06]  /*29c0*/  F2FP.BF16.F32.PACK_AB R169, R59, R58 ;  /* 0x0000003a3ba9723e */ /* 0x000fcc00000010ff */
[----:B------:R-:W2:Y:S01]  /*29d0*/  MUFU.EX2 R68, R68 ;  /* 0x0000004400447308 */ /* 0x000ea20000000800 */
[C---:B----4-:R-:W-:Y:S01]  /*29e0*/  FADD.FTZ R11, R65.reuse, R12 ;  /* 0x0000000c410b7221 */ /* 0x050fe20000010000 */
[----:B------:R-:W-:-:S06]  /*29f0*/  F2FP.BF16.F32.PACK_AB R172, R65, R64 ;  /* 0x0000004041ac723e */ /* 0x000fcc00000010ff */
[----:B------:R-:W4:Y:S01]  /*2a00*/  MUFU.EX2 R63, R63 ;  /* 0x0000003f003f7308 */ /* 0x000f220000000800 */
[----:B0-----:R-:W-:-:S07]  /*2a10*/  FADD.FTZ R10, R62, R7 ;  /* 0x000000073e0a7221 */ /* 0x001fce0000010000 */
[----:B------:R-:W0:Y:S01]  /*2a20*/  MUFU.EX2 R66, R66 ;  /* 0x0000004200427308 */ /* 0x000e220000000800 */
[----:B--2---:R-:W-:Y:S01]  /*2a30*/  FADD.FTZ R12, R68, R11 ;  /* 0x0000000b440c7221 */ /* 0x004fe20000010000 */
[----:B------:R-:W-:-:S03]  /*2a40*/  F2FP.BF16.F32.PACK_AB R174, R9, R68 ;  /* 0x0000004409ae723e */ /* 0x000fc600000010ff */
[----:B------:R-:W-:-:S03]  /*2a50*/  FADD.FTZ R7, R9, R12 ;  /* 0x0000000c09077221 */ /* 0x000fc60000010000 */
[----:B------:R-:W2:Y:S01]  /*2a60*/  MUFU.EX2 R67, R67 ;  /* 0x0000004300437308 */ /* 0x000ea20000000800 */
[C---:B----4-:R-:W-:Y:S01]  /*2a70*/  FADD.FTZ R11, R63.reuse, R10 ;  /* 0x0000000a3f0b7221 */ /* 0x050fe20000010000 */
[----:B------:R-:W-:-:S06]  /*2a80*/  F2FP.BF16.F32.PACK_AB R171, R63, R62 ;  /* 0x0000003e3fab723e */ /* 0x000fcc00000010ff */
[----:B------:R-:W4:Y:S01]  /*2a90*/  MUFU.EX2 R70, R70 ;  /* 0x0000004600467308 */ /* 0x000f220000000800 */
[----:B0-----:R-:W-:-:S07]  /*2aa0*/  FADD.FTZ R10, R66, R11 ;  /* 0x0000000b420a7221 */ /* 0x001fce0000010000 */
[----:B------:R4:W0:Y:S01]  /*2ab0*/  MUFU.EX2 R175, R6 ;  /* 0x0000000600af7308 */ /* 0x0008220000000800 */
[C---:B--2---:R-:W-:Y:S01]  /*2ac0*/  FADD.FTZ R9, R67.reuse, R10 ;  /* 0x0000000a43097221 */ /* 0x044fe20000010000 */
[----:B------:R-:W-:-:S03]  /*2ad0*/  F2FP.BF16.F32.PACK_AB R173, R67, R66 ;  /* 0x0000004243ad723e */ /* 0x000fc600000010ff */
[----:B----4-:R-:W-:-:S04]  /*2ae0*/  FADD.FTZ R6, R70, R9 ;  /* 0x0000000946067221 */ /* 0x010fc80000010000 */
[C---:B0-----:R-:W-:Y:S01]  /*2af0*/  FADD.FTZ R6, R175.reuse, R6 ;  /* 0x00000006af067221 */ /* 0x041fe20000010000 */
[----:B------:R-:W-:Y:S01]  /*2b00*/  F2FP.BF16.F32.PACK_AB R175, R175, R70 ;  /* 0x00000046afaf723e */ /* 0x000fe200000010ff */
[----:B------:R-:W-:Y:S06]  /*2b10*/  @!P0 BRA `(.L_x_9049) ;  /* 0x0000000000048947 */ /* 0x000fec0003800000 */
[----:B------:R-:W-:Y:S01]  /*2b20*/  BPT.TRAP 0x1 ;  /* 0x000000040000795c */ /* 0x000fe20000300000 */
.L_x_9049:
[----:B------:R0:W2:Y:S01]  /*2b30*/  SYNCS.PHASECHK.TRANS64.TRYWAIT P1, [UR41+0x22850], R8 ;  /* 0x02285008ff0075a7 */ /* 0x0000a20008020169 */
[----:B------:R-:W-:Y:S05]  /*2b40*/  @!P0 BRA `(.L_x_9050) ;  /* 0x0000000000048947 */ /* 0x000fea0003800000 */
[----:B------:R-:W-:Y:S01]  /*2b50*/  BPT.TRAP 0x1 ;  /* 0x000000040000795c */ /* 0x000fe20000300000 */
.L_x_9050:
[----:B--2---:R-:W-:Y:S05]  /*2b60*/  @P1 BRA `(.L_x_9051) ;  /* 0x0000000000081947 */ /* 0x004fea0003800000 */
[----:B------:R-:W2:Y:S02]  /*2b70*/  SYNCS.PHASECHK.TRANS64.TRYWAIT P1, [UR41+0x22850], R8 ;  /* 0x02285008ff0075a7 */ /* 0x000ea40008020169 */
[----:B--2---:R-:W-:Y:S05]  /*2b80*/  @!P1 BRA `(.L_x_9052) ;  /* 0x0000008400c49947 */ /* 0x004fea0003800000 */
.L_x_9051:
[----:B------:R4:W-:Y:S01]  /*2b90*/  BAR.SYNC.DEFER_BLOCKING R3, 0x100 ;  /* 0x000400030000751d */ /* 0x0009e20000010000 */
[----:B------:R-:W-:-:S04]  /*2ba0*/  UIADD3 UR4, UR41, 0x400, URZ ;  /* 0x0000040029047890 */ /* 0x000fc8000fffe03f */
[----:B------:R-:W-:Y:S01]  /*2bb0*/  USHF.R.U32.HI UR4, URZ, 0x4, UR4 ;  /* 0x000000043f047899 */ /* 0x000fe20008011604 */
[----:B------:R-:W-:-:S03]  /*2bc0*/  UMOV UR15, 0x40000040 ;  /* 0x40000040000f7882 */ /* 0x000fc60000000000 */
[----:B------:R-:W-:-:S04]  /*2bd0*/  ULOP3.LUT UR4, UR4, 0x3fff, URZ, 0xc0, !UPT ;  /* 0x00003fff04047892 */ /* 0x000fc8000f8ec03f */
[----:B------:R-:W-:-:S04]  /*2be0*/  ULOP3.LUT UR24, UR4, 0x3000000, URZ, 0xfc, !UPT ;  /* 0x0300000004187892 */ /* 0x000fc8000f8efc3f */
[----:B------:R-:W-:-:S03]  /*2bf0*/  UIADD3 UR4, UR24, 0x80, URZ ;  /* 0x0000008018047890 */ /* 0x000fc6000fffe03f */
[----:B------:R-:W-:Y:S01]  /*2c00*/  UMOV UR14, UR24 ;  /* 0x00000018000e7c82 */ /* 0x000fe20008000000 */
[----:B------:R-:W-:-:S06]  /*2c10*/  WARPGROUP.ARRIVE ;  /* 0x00000000000079c5 */ /* 0x000fcc0000000000 */
[----:B------:R-:W-:Y:S01]  /*2c20*/  HGMMA.64x256x16.F32.BF16 R24, R164, gdesc[UR12].tnspB, RZ, !UPT, gsb0 ;  /* 0x43e0000ca4187df0 */ /* 0x000fe2000c0018ff */
        /* <DEDUP_REMOVED lines=35> */
[----:B----4-:R-:W-:Y:S05]  /*2e60*/  @!P0 BRA `(.L_x_9053) ;  /* 0x0000000000048947 */ /* 0x010fea0003800000 */
[----:B------:R-:W-:Y:S01]  /*2e70*/  BPT.TRAP 0x1 ;  /* 0x000000040000795c */ /* 0x000fe20000300000 */
.L_x_9053:
[----:B------:R-:W-:Y:S02]  /*2e80*/  UIADD3 UR7, UR43, -0x2, URZ ;  /* 0xfffffffe2b077890 */ /* 0x000fe4000fffe03f */
[----:B------:R-:W-:Y:S02]  /*2e90*/  UIADD3 UR4, UR41, 0x22860, URZ ;  /* 0x0002286029047890 */ /* 0x000fe4000fffe03f */
[----:B------:R-:W-:Y:S02]  /*2ea0*/  UISETP.GE.AND UP0, UPT, UR7, UR40, UPT ;  /* 0x000000280700728c */ /* 0x000fe4000bf06270 */
[----:B------:R-:W-:-:S04]  /*2eb0*/  UPRMT UR4, UR25, 0x654, UR4 ;  /* 0x0000065419047896 */ /* 0x000fc80008000004 */
[----:B------:R-:W-:-:S05]  /*2ec0*/  PLOP3.LUT P1, PT, PT, PT, UP0, 0x80, 0x0 ;  /* 0x000000000000781c */ /* 0x000fca0003f2f008 */
[----:B------:R-:W-:Y:S08]  /*2ed0*/  SYNCS.ARRIVE.TRANS64.RED.A1T0 RZ, [UR4], RZ ;  /* 0x000000ffffff79a7 */ /* 0x000ff00008100404 */
[----:B------:R-:W-:Y:S05]  /*2ee0*/  @!P1 BRA `(.L_x_9054) ;  /* 0x0000001c00409947 */ /* 0x000fea0003800000 */
[----:B------:R-:W-:Y:S01]  /*2ef0*/  IMAD.MOV.U32 R200, RZ, RZ, R5 ;  /* 0x000000ffffc87224 */ /* 0x000fe200078e0005 */
[----:B------:R-:W-:Y:S01]  /*2f00*/  MOV R11, R4 ;  /* 0x00000004000b7202 */ /* 0x000fe20000000f00 */
[----:B------:R-:W-:Y:S01]  /*2f10*/  UMOV UR4, URZ ;  /* 0x0000003f00047c82 */ /* 0x000fe20008000000 */
[----:B------:R-:W-:Y:S01]  /*2f20*/  UMOV UR5, URZ ;  /* 0x0000003f00057c82 */ /* 0x000fe20008000000 */
[----:B------:R-:W-:-:S05]  /*2f30*/  ULDC UR27, c[0x0][0x988] ;  /* 0x00026200001b7ab9 */ /* 0x000fca0000000800 */
.L_x_9065:
[----:B------:R-:W-:Y:S01]  /*2f40*/  UIADD3 UR5, UR5, 0x1, URZ ;  /* 0x0000000105057890 */ /* 0x000fe2000fffe03f */
[----:B---3--:R-:W-:Y:S01]  /*2f50*/  IMAD.U32 R0, RZ, RZ, UR7 ;  /* 0x00000007ff007e24 */ /* 0x008fe2000f8e00ff */
[----:B------:R-:W-:Y:S02]  /*2f60*/  UIADD3 UR7, UR7, -0x1, URZ ;  /* 0xffffffff07077890 */ /* 0x000fe4000fffe03f */
[----:B------:R-:W-:Y:S02]  /*2f70*/  UISETP.NE.AND UP0, UPT, UR5, 0x2, UPT ;  /* 0x000000020500788c */ /* 0x000fe4000bf05270 */
[----:B------:R-:W-:Y:S02]  /*2f80*/  ISETP.GT.AND P1, PT, R0, UR40, PT ;  /* 0x0000002800007c0c */ /* 0x000fe4000bf24270 */
[----:B------:R-:W-:Y:S02]  /*2f90*/  USEL UR10, URZ, 0x1, UP0 ;  /* 0x000000013f0a7887 */ /* 0x000fe40008000000 */
[----:B------:R-:W-:-:S02]  /*2fa0*/  USEL UR5, UR5, URZ, UP0 ;  /* 0x0000003f05057287 */ /* 0x000fc40008000000 */
[----:B------:R-:W-:Y:S01]  /*2fb0*/  ULOP3.LUT UR4, UR4, UR10, URZ, 0x3c, !UPT ;  /* 0x0000000a04047292 */ /* 0x000fe2000f8e3c3f */
[----:B01----:R-:W-:Y:S11]  /*2fc0*/  @!P0 BRA `(.L_x_9055) ;  /* 0x0000000000048947 */ /* 0x003ff60003800000 */
[----:B------:R-:W-:Y:S01]  /*2fd0*/  BPT.TRAP 0x1 ;  /* 0x000000040000795c */ /* 0x000fe20000300000 */
.L_x_9055:
[----:B------:R-:W-:Y:S01]  /*2fe0*/  ULEA UR26, UR5, UR41, 0x3 ;  /* 0x00000029051a7291 */ /* 0x000fe2000f8e183f */
[----:B--2---:R-:W-:-:S05]  /*2ff0*/  IMAD.U32 R9, RZ, RZ, UR4 ;  /* 0x00000004ff097e24 */ /* 0x004fca000f8e00ff */
[----:B------:R-:W-:-:S04]  /*3000*/  SHF.L.U32 R9, R9, 0x1f, RZ ;  /* 0x0000001f09097819 */ /* 0x000fc800000006ff */
[----:B------:R2:W3:Y:S01]  /*3010*/  SYNCS.PHASECHK.TRANS64.TRYWAIT P2, [UR26+0x22830], R9 ;  /* 0x02283009ff0075a7 */ /* 0x0004e2000804015a */
[----:B------:R-:W-:Y:S05]  /*3020*/  @!P0 BRA `(.L_x_9056) ;  /* 0x0000000000048947 */ /* 0x000fea0003800000 */
[----:B------:R-:W-:Y:S01]  /*3030*/  BPT.TRAP 0x1 ;  /* 0x000000040000795c */ /* 0x000fe20000300000 */
.L_x_9056:
[----:B---3--:R-:W-:Y:S05]  /*3040*/  @P2 BRA `(.L_x_9057) ;  /* 0x0000000000082947 */ /* 0x008fea0003800000 */
[----:B------:R-:W3:Y:S02]  /*3050*/  SYNCS.PHASECHK.TRANS64.TRYWAIT P2, [UR26+0x22830], R9 ;  /* 0x02283009ff0075a7 */ /* 0x000ee4000804015a */
[----:B---3--:R-:W-:Y:S05]  /*3060*/  @!P2 BRA `(.L_x_9058) ;  /* 0x0000008000a4a947 */ /* 0x008fea0003800000 */
.L_x_9057:
[----:B------:R-:W-:Y:S01]  /*3070*/  UIMAD UR10, UR5, 0x300, UR6 ;  /* 0x00000300050a78a4 */ /* 0x000fe2000f8e0206 */
[----:B------:R-:W-:Y:S01]  /*3080*/  WARPGROUP.ARRIVE ;  /* 0x00000000000079c5 */ /* 0x000fe20000000000 */
[----:B------:R-:W-:Y:S01]  /*3090*/  UMOV UR11, 0x40000040 ;  /* 0x40000040000b7882 */ /* 0x000fe20000000000 */
[----:B------:R-:W-:Y:S01]  /*30a0*/  UMOV UR15, 0x40000040 ;  /* 0x40000040000f7882 */ /* 0x000fe20000000000 */
[----:B------:R-:W-:Y:S01]  /*30b0*/  UIADD3 UR14, UR10, 0x2, URZ ;  /* 0x000000020a0e7890 */ /* 0x000fe2000fffe03f */
[----:B---3--:R-:W-:Y:S01]  /*30c0*/  IADD3 R0, -R2, 0xb, RZ ;  /* 0x0000000b02007810 */ /* 0x008fe20007ffe1ff */
[----:B------:R-:W-:Y:S01]  /*30d0*/  UIADD3 UR18, UR10, 0x4, URZ ;  /* 0x000000040a127890 */ /* 0x000fe2000fffe03f */
[----:B------:R-:W-:Y:S02]  /*30e0*/  UMOV UR19, 0x40000040 ;  /* 0x4000004000137882 */ /* 0x000fe40000000000 */
[----:B------:R-:W-:Y:S01]  /*30f0*/  HGMMA.64x96x16.F32.BF16 R152, gdesc[UR8], RZ, !UPT, gsb0 ;  /* 0x01600000089879f0 */ /* 0x000fe2000c0018ff */
[----:B------:R-:W-:Y:S01]  /*3100*/  UIADD3 UR22, UR10, 0x6, URZ ;  /* 0x000000060a167890 */ /* 0x000fe2000fffe03f */
[----:B------:R-:W-:Y:S01]  /*3110*/  UMOV UR23, 0x40000040 ;  /* 0x4000004000177882 */ /* 0x000fe20000000000 */
        /* <DEDUP_REMOVED lines=11> */
[----:B------:R-:W-:Y:S05]  /*31d0*/  @!P0 BRA `(.L_x_9059) ;  /* 0x0000000000048947 */ /* 0x000fea0003800000 */
[----:B------:R-:W-:Y:S01]  /*31e0*/  BPT.TRAP 0x1 ;  /* 0x000000040000795c */ /* 0x000fe20000300000 */
.L_x_9059:
[----:B------:R-:W-:Y:S01]  /*31f0*/  FMNMX.FTZ R4, R152, R11, !PT ;  /* 0x0000000b98047209 */ /* 0x000fe20007810000 */
[----:B------:R-:W-:Y:S01]  /*3200*/  UMOV UR10, UR27 ;  /* 0x0000001b000a7c82 */ /* 0x000fe20008000000 */
[----:B------:R-:W-:Y:S01]  /*3210*/  FMNMX.FTZ R10, R154, R200, !PT ;  /* 0x000000c89a0a7209 */ /* 0x000fe20007810000 */
        /* <DEDUP_REMOVED lines=26> */
[----:B------:R-:W4:Y:S02]  /*33c0*/  SHFL.BFLY PT, R4, R5, 0x2, 0x1f ;  /* 0x0c401f0005047f89 */ /* 0x000f2400000e0000 */
[----:B----4-:R-:W-:Y:S02]  /*33d0*/  FMNMX.FTZ R12, R5, R4, !PT ;  /* 0x00000004050c7209 */ /* 0x010fe40007810000 */
[----:B------:R-:W-:-:S03]  /*33e0*/  FMNMX.FTZ R5, R155, R10, !PT ;  /* 0x0000000a9b057209 */ /* 0x000fc60007810000 */
[----:B------:R-:W4:Y:S01]  /*33f0*/  SHFL.BFLY PT, R13, R12, 0x1, 0x1f ;  /* 0x0c201f000c0d7f89 */ /* 0x000f2200000e0000 */
[----:B------:R-:W-:-:S04]  /*3400*/  FMNMX.FTZ R10, R158, R5, !PT ;  /* 0x000000059e0a7209 */ /* 0x000fc80007810000 */
[----:B------:R-:W-:-:S04]  /*3410*/  FMNMX.FTZ R5, R159, R10, !PT ;  /* 0x0000000a9f057209 */ /* 0x000fc80007810000 */
[----:B------:R-:W-:-:S04]  /*3420*/  FMNMX.FTZ R10, R162, R5, !PT ;  /* 0x00000005a20a7209 */ /* 0x000fc80007810000 */
[----:B------:R-:W-:-:S04]  /*3430*/  FMNMX.FTZ R5, R163, R10, !PT ;  /* 0x0000000aa3057209 */ /* 0x000fc80007810000 */
[----:B------:R-:W-:-:S04]  /*3440*/  FMNMX.FTZ R10, R166, R5, !PT ;  /* 0x00000005a60a7209 */ /* 0x000fc80007810000 */
[----:B------:R-:W-:Y:S02]  /*3450*/  FMNMX.FTZ R5, R167, R10, !PT ;  /* 0x0000000aa7057209 */ /* 0x000fe40007810000 */
[----:B----4-:R-:W-:Y:S02]  /*3460*/  FMNMX.FTZ R4, R12, R13, !PT ;  /* 0x0000000d0c047209 */ /* 0x010fe40007810000 */
[----:B------:R-:W-:-:S03]  /*3470*/  FMNMX.FTZ R10, R170, R5, !PT ;  /* 0x00000005aa0a7209 */ /* 0x000fc60007810000 */
[C---:B------:R-:W-:Y:S01]  /*3480*/  FMUL.FTZ R202, R4.reuse, UR10 ;  /* 0x0000000a04ca7c20 */ /* 0x040fe20008410000 */
[----:B------:R-:W-:Y:S01]  /*3490*/  FMNMX.FTZ R5, R171, R10, !PT ;  /* 0x0000000aab057209 */ /* 0x000fe20007810000 */
[----:B01----:R-:W-:Y:S02]  /*34a0*/  FADD.FTZ R8, -R4, R11 ;  /* 0x0000000b04087221 */ /* 0x003fe40000010100 */
        /* <DEDUP_REMOVED lines=26> */
[----:B------:R-:W1:Y:S01]  /*3650*/  MUFU.EX2 R22, R22 ;  /* 0x0000001600167308 */ /* 0x000e620000000800 */
[--C-:B------:R-:W-:Y:S01]  /*3660*/  FFMA.FTZ R21, R181, UR10, -R202.reuse ;  /* 0x0000000ab5157c23 */ /* 0x100fe200080108ca */
[--C-:B------:R-:W-:Y:S01]  /*3670*/  FFMA.FTZ R23, R185, UR10, -R202.reuse ;  /* 0x0000000ab9177c23 */ /* 0x100fe200080108ca */
[----:B------:R-:W-:Y:S01]  /*3680*/  FMNMX.FTZ R5, R187, R10, !PT ;  /* 0x0000000abb057209 */ /* 0x000fe20007810000 */
[--C-:B------:R-:W-:Y:S01]  /*3690*/  FFMA.FTZ R11, R188, UR10, -R202.reuse ;  /* 0x0000000abc0b7c23 */ /* 0x100fe200080108ca */
[--C-:B------:R-:W-:Y:S01]  /*36a0*/  FFMA.FTZ R18, R189, UR10, -R202.reuse ;  /* 0x0000000abd127c23 */ /* 0x100fe200080108ca */
[--C-:B------:R-:W-:Y:S01]  /*36b0*/  FFMA.FTZ R172, R192, UR10, -R202.reuse ;  /* 0x0000000ac0ac7c23 */ /* 0x100fe200080108ca */
[----:B------:R-:W-:Y:S01]  /*36c0*/  FMNMX.FTZ R10, R190, R5, !PT ;  /* 0x00000005be0a7209 */ /* 0x000fe20007810000 */
[----:B------:R-:W4:Y:S01]  /*36d0*/  MUFU.EX2 R20, R20 ;  /* 0x0000001400147308 */ /* 0x000f220000000800 */
[----:B0-----:R-:W-:Y:S01]  /*36e0*/  FFMA.FTZ R7, R8, R7, R15 ;  /* 0x0000000708077223 */ /* 0x001fe2000001000f */
[--C-:B------:R-:W-:Y:S01]  /*36f0*/  FFMA.FTZ R173, R193, UR10, -R202.reuse ;  /* 0x0000000ac1ad7c23 */ /* 0x100fe200080108ca */
[----:B------:R-:W-:Y:S01]  /*3700*/  FMNMX.FTZ R5, R191, R10, !PT ;  /* 0x0000000abf057209 */ /* 0x000fe20007810000 */
[--C-:B------:R-:W-:Y:S01]  /*3710*/  FFMA.FTZ R196, R196, UR10, -R202.reuse ;  /* 0x0000000ac4c47c23 */ /* 0x100fe200080108ca */
[----:B------:R-:W-:Y:S01]  /*3720*/  FFMA.FTZ R181, R197, UR10, -R202 ;  /* 0x0000000ac5b57c23 */ /* 0x000fe200080108ca */
[-C--:B------:R-:W-:Y:S01]  /*3730*/  FMUL.FTZ R24, R24, R8.reuse ;  /* 0x0000000818187220 */ /* 0x080fe20000410000 */
        /* <DEDUP_REMOVED lines=8> */
[----:B------:R-:W-:Y:S01]  /*37c0*/  FMNMX.FTZ R10, R198, R5, !PT ;  /* 0x00000005c60a7209 */ /* 0x000fe20007810000 */
[----:B------:R-:W-:Y:S01]  /*37d0*/  MUFU.EX2 R160, R160 ;  /* 0x000000a000a07308 */ /* 0x000fe20000000800 */
[----:B----4-:R-:W-:Y:S01]  /*37e0*/  FADD.FTZ R164, R20, R7 ;  /* 0x0000000714a47221 */ /* 0x010fe20000010000 */
[----:B------:R-:W-:Y:S01]  /*37f0*/  FMUL.FTZ R33, R33, R8 ;  /* 0x0000000821217220 */ /* 0x000fe20000410000 */
        /* <DEDUP_REMOVED lines=59> */
[-C--:B------:R-:W-:Y:S01]  /*3bb0*/  FMUL.FTZ R129, R129, R8.reuse ;  /* 0x0000000881817220 */ /* 0x080fe20000410000 */
        /* <DEDUP_REMOVED lines=10> */
[----:B------:R-:W-:Y:S01]  /*3c60*/  MUFU.EX2 R153, R153 ;  /* 0x0000009900997308 */ /* 0x000fe20000000800 */
[-C--:B------:R-:W-:Y:S01]  /*3c70*/  FMUL.FTZ R144, R144, R8.reuse ;  /* 0x0000000890907220 */ /* 0x080fe20000410000 */
        /* <DEDUP_REMOVED lines=12> */
[----:B0-----:R-:W-:Y:S01]  /*3d40*/  FADD.FTZ R179, R201, R164 ;  /* 0x000000a4c9b37221 */ /* 0x001fe20000010000 */
        /* <DEDUP_REMOVED lines=16> */
[----:B------:R-:W-:Y:S01]  /*3e50*/  FMUL.FTZ R149, R149, R8 ;  /* 0x0000000895957220 */ /* 0x000fe20000410000 */
[----:B------:R-:W4:Y:S01]  /*3e60*/  MUFU.EX2 R155, R155 ;  /* 0x0000009b009b7308 */ /* 0x000f220000000800 */
[----:B0-----:R-:W-:Y:S01]  /*3e70*/  FFMA.FTZ R162, R177, R6, R154 ;  /* 0x00000006b1a27223 */ /* 0x001fe2000001009a */
        /* <DEDUP_REMOVED lines=15> */
[----:B----4-:R-:W-:Y:S01]  /*3f70*/  FADD.FTZ R167, R155, R162 ;  /* 0x000000a29ba77221 */ /* 0x010fe20000010000 */
[----:B------:R-:W-:Y:S01]  /*3f80*/  FADD.FTZ R162, R160, R179 ;  /* 0x000000b3a0a27221 */ /* 0x000fe20000010000 */
[----:B------:R-:W-:Y:S01]  /*3f90*/  FFMA.FTZ R179, R187, UR10, -R161 ;  /* 0x0000000abbb37c23 */ /* 0x000fe200080108a1 */
[----:B------:R-:W-:Y:S01]  /*3fa0*/  F2FP.BF16.F32.PACK_AB R160, R17, R160 ;  /* 0x000000a011a0723e */ /* 0x000fe200000010ff */
[-C--:B------:R-:W-:Y:S01]  /*3fb0*/  FMUL.FTZ R47, R47, R177.reuse ;  /* 0x000000b12f2f7220 */ /* 0x080fe20000410000 */
[-C--:B------:R-:W-:Y:S01]  /*3fc0*/  FMUL.FTZ R50, R50, R177.reuse ;  /* 0x000000b132327220 */ /* 0x080fe20000410000 */
[-C--:B------:R-:W-:Y:S01]  /*3fd0*/  FMUL.FTZ R51, R51, R177.reuse ;  /* 0x000000b133337220 */ /* 0x080fe20000410000 */
[----:B------:R-:W4:Y:S01]  /*3fe0*/  MUFU.EX2 R159, R159 ;  /* 0x0000009f009f7308 */ /* 0x000f220000000800 */
        /* <DEDUP_REMOVED lines=9> */
[----:B------:R-:W-:Y:S01]  /*4080*/  FADD.FTZ R167, R17, R162 ;  /* 0x000000a211a77221 */ /* 0x000fe20000010000 */
[-C--:B------:R-:W-:Y:S01]  /*4090*/  FMUL.FTZ R66, R66, R177.reuse ;  /* 0x000000b142427220 */ /* 0x080fe20000410000 */
[-C--:B------:R-:W-:Y:S01]  /*40a0*/  FMUL.FTZ R67, R67, R177.reuse ;  /* 0x000000b143437220 */ /* 0x080fe20000410000 */
[-C--:B------:R-:W-:Y:S01]  /*40b0*/  FMUL.FTZ R70, R70, R177.reuse ;  /* 0x000000b146467220 */ /* 0x080fe20000410000 */
[----:B------:R-:W-:Y:S01]  /*40c0*/  FADD.FTZ R162, R14, R167 ;  /* 0x000000a70ea27221 */ /* 0x000fe20000010000 */
[-C--:B------:R-:W-:Y:S01]  /*40d0*/  FMUL.FTZ R71, R71, R177.reuse ;  /* 0x000000b147477220 */ /* 0x080fe20000410000 */
[----:B------:R-:W1:Y:S01]  /*40e0*/  MUFU.EX2 R180, R180 ;  /* 0x000000b400b47308 */ /* 0x000e620000000800 */
[----:B----4-:R-:W-:Y:S01]  /*40f0*/  FADD.FTZ R164, R159, R164 ;  /* 0x000000a49fa47221 */ /* 0x010fe20000010000 */
[----:B------:R-:W-:Y:S01]  /*4100*/  FADD.FTZ R183, R157, R162 ;  /* 0x000000a29db77221 */ /* 0x000fe20000010000 */
[-C--:B------:R-:W-:Y:S01]  /*4110*/  FMUL.FTZ R74, R74, R177.reuse ;  /* 0x000000b14a4a7220 */ /* 0x080fe20000410000 */
[-C--:B------:R-:W-:Y:S01]  /*4120*/  FMUL.FTZ R75, R75, R177.reuse ;  /* 0x000000b14b4b7220 */ /* 0x080fe20000410000 */
[----:B------:R-:W-:Y:S01]  /*4130*/  FMUL.FTZ R78, R78, R177 ;  /* 0x000000b14e4e7220 */ /* 0x000fe20000410000 */
[----:B------:R-:W-:Y:S01]  /*4140*/  FADD.FTZ R166, R156, R183 ;  /* 0x000000b79ca67221 */ /* 0x000fe20000010000 */
[----:B------:R-:W-:Y:S01]  /*4150*/  F2FP.BF16.F32.PACK_AB R156, R19, R156 ;  /* 0x0000009c139c723e */ /* 0x000fe200000010ff */
[----:B------:R-:W4:Y:S01]  /*4160*/  MUFU.EX2 R169, R169 ;  /* 0x000000a900a97308 */ /* 0x000f220000000800 */
[----:B0-----:R-:W-:Y:S01]  /*4170*/  FADD.FTZ R167, R163, R164 ;  /* 0x000000a4a3a77221 */ /* 0x001fe20000010000 */
[----:B------:R-:W-:Y:S01]  /*4180*/  F2FP.BF16.F32.PACK_AB R164, R22, R15 ;  /* 0x0000000f16a4723e */ /* 0x000fe200000010ff */
[----:B------:R-:W-:Y:S01]  /*4190*/  FADD.FTZ R22, R19, R166 ;  /* 0x000000a613167221 */ /* 0x000fe20000010000 */
[----:B------:R-:W-:Y:S01]  /*41a0*/  F2FP.BF16.F32.PACK_AB R166, R201, R20 ;  /* 0x00000014c9a6723e */ /* 0x000fe200000010ff */
[-C--:B------:R-:W-:Y:S01]  /*41b0*/  FMUL.FTZ R79, R79, R177.reuse ;  /* 0x000000b14f4f7220 */ /* 0x080fe20000410000 */
[----:B------:R-:W-:Y:S01]  /*41c0*/  FMUL.FTZ R82, R82, R177 ;  /* 0x000000b152527220 */ /* 0x000fe20000410000 */
[----:B------:R-:W-:Y:S01]  /*41d0*/  FADD.FTZ R183, R13, R22 ;  /* 0x000000160db77221 */ /* 0x000fe20000010000 */
[----:B------:R-:W0:Y:S01]  /*41e0*/  MUFU.EX2 R184, R184 ;  /* 0x000000b800b87308 */ /* 0x000e220000000800 */
[----:B-1----:R-:W-:Y:S01]  /*41f0*/  FADD.FTZ R162, R180, R167 ;  /* 0x000000a7b4a27221 */ /* 0x002fe20000010000 */
[----:B------:R-:W-:Y:S01]  /*4200*/  F2FP.BF16.F32.PACK_AB R167, R176, R155 ;  /* 0x0000009bb0a7723e */ /* 0x000fe200000010ff */
[----:B------:R-:W-:Y:S01]  /*4210*/  FADD.FTZ R183, R16, R183 ;  /* 0x000000b710b77221 */ /* 0x000fe20000010000 */
[----:B------:R-:W-:Y:S01]  /*4220*/  F2FP.BF16.F32.PACK_AB R163, R180, R163 ;  /* 0x000000a3b4a3723e */ /* 0x000fe200000010ff */
[-C--:B------:R-:W-:Y:S01]  /*4230*/  FMUL.FTZ R83, R83, R177.reuse ;  /* 0x000000b153537220 */ /* 0x080fe20000410000 */
[-C--:B------:R-:W-:Y:S01]  /*4240*/  FMUL.FTZ R86, R86, R177.reuse ;  /* 0x000000b156567220 */ /* 0x080fe20000410000 */
[----:B------:R-:W-:Y:S01]  /*4250*/  FADD.FTZ R154, R152, R183 ;  /* 0x000000b7989a7221 */ /* 0x000fe20000010000 */
[----:B------:R-:W1:Y:S01]  /*4260*/  MUFU.EX2 R170, R170 ;  /* 0x000000aa00aa7308 */ /* 0x000e620000000800 */
[----:B----4-:R-:W-:Y:S01]  /*4270*/  FADD.FTZ R161, R169, R162 ;  /* 0x000000a2a9a17221 */ /* 0x010fe20000010000 */
[----:B------:R-:W-:Y:S01]  /*4280*/  F2FP.BF16.F32.PACK_AB R162, R157, R14 ;  /* 0x0000000e9da2723e */ /* 0x000fe200000010ff */
[C---:B------:R-:W-:Y:S01]  /*4290*/  FADD.FTZ R155, R153.reuse, R154 ;  /* 0x0000009a999b7221 */ /* 0x040fe20000010000 */
[----:B------:R-:W-:Y:S01]  /*42a0*/  F2FP.BF16.F32.PACK_AB R152, R153, R152 ;  /* 0x000000989998723e */ /* 0x000fe200000010ff */
[-C--:B------:R-:W-:Y:S01]  /*42b0*/  FMUL.FTZ R87, R87, R177.reuse ;  /* 0x000000b157577220 */ /* 0x080fe20000410000 */
[-C--:B------:R-:W-:Y:S01]  /*42c0*/  FMUL.FTZ R90, R90, R177.reuse ;  /* 0x000000b15a5a7220 */ /* 0x080fe20000410000 */
[----:B------:R-:W-:Y:S01]  /*42d0*/  FMUL.FTZ R91, R91, R177 ;  /* 0x000000b15b5b7220 */ /* 0x000fe20000410000 */
[----:B------:R-:W4:Y:S01]  /*42e0*/  MUFU.EX2 R175, R175 ;  /* 0x000000af00af7308 */ /* 0x000f220000000800 */
[C---:B0-----:R-:W-:Y:S01]  /*42f0*/  FADD.FTZ R161, R184.reuse, R161 ;  /* 0x000000a1b8a17221 */ /* 0x041fe20000010000 */
[----:B------:R-:W-:Y:S01]  /*4300*/  F2FP.BF16.F32.PACK_AB R157, R184, R169 ;  /* 0x000000a9b89d723e */ /* 0x000fe200000010ff */
[-C--:B------:R-:W-:Y:S01]  /*4310*/  FMUL.FTZ R94, R94, R177.reuse ;  /* 0x000000b15e5e7220 */ /* 0x080fe20000410000 */
[-C--:B------:R-:W-:Y:S01]  /*4320*/  FMUL.FTZ R95, R95, R177.reuse ;  /* 0x000000b15f5f7220 */ /* 0x080fe20000410000 */
[-C--:B------:R-:W-:Y:S01]  /*4330*/  FMUL.FTZ R98, R98, R177.reuse ;  /* 0x000000b162627220 */ /* 0x080fe20000410000 */
[-C--:B------:R-:W-:Y:S01]  /*4340*/  FMUL.FTZ R99, R99, R177.reuse ;  /* 0x000000b163637220 */ /* 0x080fe20000410000 */
[-C--:B------:R-:W-:Y:S01]  /*4350*/  FMUL.FTZ R102, R102, R177.reuse ;  /* 0x000000b166667220 */ /* 0x080fe20000410000 */
[----:B------:R-:W0:Y:S01]  /*4360*/  MUFU.EX2 R171, R171 ;  /* 0x000000ab00ab7308 */ /* 0x000e220000000800 */
[----:B-1----:R-:W-:Y:S01]  /*4370*/  FADD.FTZ R22, R170, R161 ;  /* 0x000000a1aa167221 */ /* 0x002fe20000010000 */
[----:B------:R-:W-:Y:S01]  /*4380*/  F2FP.BF16.F32.PACK_AB R161, R159, R158 ;  /* 0x0000009e9fa1723e */ /* 0x000fe200000010ff */
[----:B------:R-:W-:Y:S01]  /*4390*/  FMUL.FTZ R103, R103, R177 ;  /* 0x000000b167677220 */ /* 0x000fe20000410000 */
[----:B------:R-:W-:Y:S01]  /*43a0*/  F2FP.BF16.F32.PACK_AB R158, R16, R13 ;  /* 0x0000000d109e723e */ /* 0x000fe200000010ff */
[-C--:B------:R-:W-:Y:S01]  /*43b0*/  FMUL.FTZ R106, R106, R177.reuse ;  /* 0x000000b16a6a7220 */ /* 0x080fe20000410000 */
[-C--:B------:R-:W-:Y:S01]  /*43c0*/  FMUL.FTZ R107, R107, R177.reuse ;  /* 0x000000b16b6b7220 */ /* 0x080fe20000410000 */
[-C--:B------:R-:W-:Y:S01]  /*43d0*/  FMUL.FTZ R110, R110, R177.reuse ;  /* 0x000000b16e6e7220 */ /* 0x080fe20000410000 */
[----:B------:R-:W1:Y:S01]  /*43e0*/  MUFU.EX2 R174, R174 ;  /* 0x000000ae00ae7308 */ /* 0x000e620000000800 */
        /* <DEDUP_REMOVED lines=29> */
[----:B------:R-:W-:-:S02]  /*45c0*/  FMUL.FTZ R151, R151, R177 ;  /* 0x000000b197977220 */ /* 0x000fc40000410000 */
[----:B------:R-:W4:Y:S01]  /*45d0*/  MUFU.EX2 R7, R7 ;  /* 0x0000000700077308 */ /* 0x000f220000000800 */
[----:B0-----:R-:W-:-:S07]  /*45e0*/  FADD.FTZ R22, R6, R17 ;  /* 0x0000001106167221 */ /* 0x001fce0000010000 */
[----:B------:R-:W0:Y:S01]  /*45f0*/  MUFU.EX2 R168, R168 ;  /* 0x000000a800a87308 */ /* 0x000e220000000800 */
[C---:B-1----:R-:W-:Y:S01]  /*4600*/  FADD.FTZ R17, R21.reuse, R14 ;  /* 0x0000000e15117221 */ /* 0x042fe20000010000 */
[----:B------:R-:W-:-:S06]  /*4610*/  F2FP.BF16.F32.PACK_AB R154, R21, R12 ;  /* 0x0000000c159a723e */ /* 0x000fcc00000010ff */
[----:B------:R-:W1:Y:S01]  /*4620*/  MUFU.EX2 R178, R178 ;  /* 0x000000b200b27308 */ /* 0x000e620000000800 */
[C---:B----4-:R-:W-:Y:S01]  /*4630*/  FADD.FTZ R19, R7.reuse, R22 ;  /* 0x0000001607137221 */ /* 0x050fe20000010000 */
[----:B------:R-:W-:-:S06]  /*4640*/  F2FP.BF16.F32.PACK_AB R155, R7, R6 ;  /* 0x00000006079b723e */ /* 0x000fcc00000010ff */
[----:B------:R-:W4:Y:S01]  /*4650*/  MUFU.EX2 R23, R23 ;  /* 0x0000001700177308 */ /* 0x000f220000000800 */
[----:B0-----:R-:W-:-:S07]  /*4660*/  FADD.FTZ R14, R168, R17 ;  /* 0x00000011a80e7221 */ /* 0x001fce0000010000 */
[----:B------:R-:W0:Y:S01]  /*4670*/  MUFU.EX2 R179, R179 ;  /* 0x000000b300b37308 */ /* 0x000e220000000800 */
[----:B-1----:R-:W-:-:S07]  /*4680*/  FADD.FTZ R16, R178, R19 ;  /* 0x00000013b2107221 */ /* 0x002fce0000010000 */
[----:B------:R-:W1:Y:S01]  /*4690*/  MUFU.EX2 R11, R11 ;  /* 0x0000000b000b7308 */ /* 0x000e620000000800 */
[C---:B----4-:R-:W-:Y:S01]  /*46a0*/  FADD.FTZ R14, R23.reuse, R14 ;  /* 0x0000000e170e7221 */ /* 0x050fe20000010000 */
[----:B------:R-:W-:-:S06]  /*46b0*/  F2FP.BF16.F32.PACK_AB R168, R23, R168 ;  /* 0x000000a817a8723e */ /* 0x000fcc00000010ff */
[----:B------:R-:W4:Y:S01]  /*46c0*/  MUFU.EX2 R15, R190 ;  /* 0x000000be000f7308 */ /* 0x000f220000000800 */
[C---:B0-----:R-:W-:Y:S01]  /*46d0*/  FADD.FTZ R16, R179.reuse, R16 ;  /* 0x00000010b3107221 */ /* 0x041fe20000010000 */
[----:B------:R-:W-:-:S06]  /*46e0*/  F2FP.BF16.F32.PACK_AB R169, R179, R178 ;  /* 0x000000b2b3a9723e */ /* 0x000fcc00000010ff */
[----:B------:R-:W0:Y:S01]  /*46f0*/  MUFU.EX2 R18, R18 ;  /* 0x0000001200127308 */ /* 0x000e220000000800 */
[----:B-1----:R-:W-:-:S07]  /*4700*/  FADD.FTZ R13, R11, R14 ;  /* 0x0000000e0b0d7221 */ /* 0x002fce0000010000 */
[----:B------:R-:W1:Y:S01]  /*4710*/  MUFU.EX2 R20, R191 ;  /* 0x000000bf00147308 */ /* 0x000e620000000800 */
[----:B----4-:R-:W-:-:S07]  /*4720*/  FADD.FTZ R17, R15, R16 ;  /* 0x000000100f117221 */ /* 0x010fce0000010000 */
[----:B------:R-:W4:Y:S01]  /*4730*/  MUFU.EX2 R172, R172 ;  /* 0x000000ac00ac7308 */ /* 0x000f220000000800 */
[C---:B0-----:R-:W-:Y:S01]  /*4740*/  FADD.FTZ R13, R18.reuse, R13 ;  /* 0x0000000d120d7221 */ /* 0x041fe20000010000 */
[----:B------:R-:W-:-:S06]  /*4750*/  F2FP.BF16.F32.PACK_AB R170, R18, R11 ;  /* 0x0000000b12aa723e */ /* 0x000fcc00000010ff */
[----:B------:R-:W0:Y:S01]  /*4760*/  MUFU.EX2 R194, R194 ;  /* 0x000000c200c27308 */ /* 0x000e220000000800 */
[C---:B-1----:R-:W-:Y:S01]  /*4770*/  FADD.FTZ R17, R20.reuse, R17 ;  /* 0x0000001114117221 */ /* 0x042fe20000010000 */
[----:B------:R-:W-:-:S06]  /*4780*/  F2FP.BF16.F32.PACK_AB R171, R20, R15 ;  /* 0x0000000f14ab723e */ /* 0x000fcc00000010ff */
[----:B------:R-:W1:Y:S01]  /*4790*/  MUFU.EX2 R173, R173 ;  /* 0x000000ad00ad7308 */ /* 0x000e620000000800 */
[----:B----4-:R-:W-:-:S07]  /*47a0*/  FADD.FTZ R6, R172, R13 ;  /* 0x0000000dac067221 */ /* 0x010fce0000010000 */
        /* <DEDUP_REMOVED lines=11> */
[----:B-1----:R-:W-:Y:S01]  /*4860*/  FADD.FTZ R11, R175, R14 ;  /* 0x0000000eaf0b7221 */ /* 0x002fe20000010000 */
[C---:B----4-:R-:W-:Y:S01]  /*4870*/  FADD.FTZ R7, R181.reuse, R6 ;  /* 0x00000006b5077221 */ /* 0x050fe20000010000 */
[----:B------:R-:W-:Y:S02]  /*4880*/  F2FP.BF16.F32.PACK_AB R174, R181, R10 ;  /* 0x0000000ab5ae723e */ /* 0x000fe400000010ff */
[C---:B0-----:R-:W-:Y:S01]  /*4890*/  FADD.FTZ R6, R12.reuse, R11 ;  /* 0x0000000b0c067221 */ /* 0x041fe20000010000 */
[----:B------:R-:W-:Y:S01]  /*48a0*/  F2FP.BF16.F32.PACK_AB R175, R12, R175 ;  /* 0x000000af0caf723e */ /* 0x000fe200000010ff */
[----:B------:R-:W-:Y:S06]  /*48b0*/  @!P0 BRA `(.L_x_9060) ;  /* 0x0000000000048947 */ /* 0x000fec0003800000 */
[----:B------:R-:W-:Y:S01]  /*48c0*/  BPT.TRAP 0x1 ;  /* 0x000000040000795c */ /* 0x000fe20000300000 */
.L_x_9060:
[----:B------:R0:W1:Y:S01]  /*48d0*/  SYNCS.PHASECHK.TRANS64.TRYWAIT P2, [UR26+0x22850], R9 ;  /* 0x02285009ff0075a7 */ /* 0x000062000804015a */
[----:B------:R-:W-:Y:S05]  /*48e0*/  @!P0 BRA `(.L_x_9061) ;  /* 0x0000000000048947 */ /* 0x000fea0003800000 */
[----:B------:R-:W-:Y:S01]  /*48f0*/  BPT.TRAP 0x1 ;  /* 0x000000040000795c */ /* 0x000fe20000300000 */
.L_x_9061:
[----:B-1----:R-:W-:Y:S05]  /*4900*/  @P2 BRA `(.L_x_9062) ;  /* 0x0000000000082947 */ /* 0x002fea0003800000 */
[----:B------:R-:W1:Y:S02]  /*4910*/  SYNCS.PHASECHK.TRANS64.TRYWAIT P2, [UR26+0x22850], R9 ;  /* 0x02285009ff0075a7 */ /* 0x000e64000804015a */
[----:B-1----:R-:W-:Y:S05]  /*4920*/  @!P2 BRA `(.L_x_9063) ;  /* 0x00000068008ca947 */ /* 0x002fea0003800000 */
.L_x_9062:
[----:B------:R4:W-:Y:S01]  /*4930*/  BAR.SYNC.DEFER_BLOCKING R3, 0x100 ;  /* 0x000400030000751d */ /* 0x0009e20000010000 */
[----:B------:R-:W-:-:S04]  /*4940*/  UIMAD UR14, UR5, 0xc00, UR24 ;  /* 0x00000c00050e78a4 */ /* 0x000fc8000f8e0218 */
[----:B------:R-:W-:Y:S01]  /*4950*/  UIADD3 UR18, UR14, 0x80, URZ ;  /* 0x000000800e127890 */ /* 0x000fe2000fffe03f */
[----:B------:R-:W-:Y:S01]  /*4960*/  UMOV UR15, 0x40000040 ;  /* 0x40000040000f7882 */ /* 0x000fe20000000000 */
[----:B------:R-:W-:Y:S01]  /*4970*/  UMOV UR19, 0x40000040 ;  /* 0x4000004000137882 */ /* 0x000fe20000000000 */
[----:B------:R-:W-:-:S06]  /*4980*/  WARPGROUP.ARRIVE ;  /* 0x00000000000079c5 */ /* 0x000fcc0000000000 */
        /* <DEDUP_REMOVED lines=30> */
[----:B----4-:R-:W-:Y:S05]  /*4b70*/  @!P0 BRA `(.L_x_9064) ;  /* 0x0000000000048947 */ /* 0x010fea0003800000 */
[----:B------:R-:W-:Y:S01]  /*4b80*/  BPT.TRAP 0x1 ;  /* 0x000000040000795c */ /* 0x000fe20000300000 */
.L_x_9064:
[----:B------:R-:W-:Y:S01]  /*4b90*/  UIADD3 UR11, UR26, 0x22860, URZ ;  /* 0x000228601a0b7890 */ /* 0x000fe2000fffe03f */
[----:B------:R-:W-:Y:S02]  /*4ba0*/  IMAD.MOV.U32 R200, RZ, RZ, R5 ;  /* 0x000000ffffc87224 */ /* 0x000fe400078e0005 */
[----:B------:R-:W-:Y:S01]  /*4bb0*/  IMAD.MOV.U32 R11, RZ, RZ, R4 ;  /* 0x000000ffff0b7224 */ /* 0x000fe200078e0004 */
[----:B------:R-:W-:-:S09]  /*4bc0*/  UPRMT UR11, UR25, 0x654, UR11 ;  /* 0x00000654190b7896 */ /* 0x000fd2000800000b */
[----:B------:R-:W-:Y:S01]  /*4bd0*/  SYNCS.ARRIVE.TRANS64.RED.A1T0 RZ, [UR11], RZ ;  /* 0x000000ffffff79a7 */ /* 0x000fe2000810040b */
[----:B------:R-:W-:Y:S05]  /*4be0*/  @P1 BRA `(.L_x_9065) ;  /* 0xffffffe000d41947 */ /* 0x000fea000383ffff */
.L_x_9054:
[----:B------:R-:W4:Y:S01]  /*4bf0*/  SHFL.BFLY PT, R2, R7, 0x2, 0x1f ;  /* 0x0c401f0007027f89 */ /* 0x000f2200000e0000 */
[----:B------:R3:W-:Y:S08]  /*4c00*/  BAR.ARV R0, 0x100 ;  /* 0x000400000000751d */ /* 0x0007f00000002000 */
[----:B------:R-:W-:Y:S06]  /*4c10*/  BAR.ARV 0x8, 0x180 ;  /* 0x0206000000007b1d */ /* 0x000fec0000002000 */
[----:B------:R-:W-:Y:S01]  /*4c20*/  PLOP3.LUT P0, PT, PT, PT, PT, 0x8, 0x0 ;  /* 0x000000000000781c */ /* 0x000fe20003f0e170 */
[----:B012---:R-:W0:Y:S01]  /*4c30*/  SHFL.BFLY PT, R9, R6, 0x2, 0x1f ;  /* 0x0c401f0006097f89 */ /* 0x007e2200000e0000 */
[----:B----4-:R-:W-:Y:S01]  /*4c40*/  FADD.FTZ R3, R2, R7 ;  /* 0x0000000702037221 */ /* 0x010fe20000010000 */
[----:B------:R-:W-:-:S04]  /*4c50*/  IMAD.U32 R7, RZ, RZ, UR10 ;  /* 0x0000000aff077e24 */ /* 0x000fc8000f8e00ff */
[----:B------:R-:W1:Y:S01]  /*4c60*/  SHFL.BFLY PT, R2, R3, 0x1, 0x1f ;  /* 0x0c201f0003027f89 */ /* 0x000e6200000e0000 */
[----:B0-----:R-:W-:Y:S01]  /*4c70*/  FADD.FTZ R9, R9, R6 ;  /* 0x0000000609097221 */ /* 0x001fe20000010000 */
[----:B------:R-:W-:-:S04]  /*4c80*/  IMAD.MOV.U32 R6, RZ, RZ, -0x800000 ;  /* 0xff800000ff067424 */ /* 0x000fc800078e00ff */
[----:B------:R-:W0:Y:S01]  /*4c90*/  SHFL.BFLY PT, R8, R9, 0x1, 0x1f ;  /* 0x0c201f0009087f89 */ /* 0x000e2200000e0000 */
[----:B-1----:R-:W-:Y:S01]  /*4ca0*/  FADD.FTZ R11, R3, R2 ;  /* 0x00000002030b7221 */ /* 0x002fe20000010000 */
[----:B------:R-:W-:Y:S01]  /*4cb0*/  IMAD.MOV.U32 R2, RZ, RZ, RZ ;  /* 0x000000ffff027224 */ /* 0x000fe200078e00ff */
[----:B------:R-:W-:-:S03]  /*4cc0*/  MOV R3, 0xff800000 ;  /* 0xff80000000037802 */ /* 0x000fc60000000f00 */
[----:B------:R-:W-:-:S13]  /*4cd0*/  FSETP.NE.FTZ.AND P1, PT, R11, RZ, PT ;  /* 0x000000ff0b00720b */ /* 0x000fda0003f35000 */
[----:B------:R-:W1:Y:S01]  /*4ce0*/  @P1 MUFU.LG2 R10, R11 ;  /* 0x0000000b000a1308 */ /* 0x000e620000000c00 */
[----:B------:R-:W-:Y:S01]  /*4cf0*/  @P1 FMUL.FTZ R7, R7, 0.69314718246459960938 ;  /* 0x3f31721807071820 */ /* 0x000fe20000410000 */
[----:B0-----:R-:W-:Y:S01]  /*4d00*/  FADD.FTZ R12, R9, R8 ;  /* 0x00000008090c7221 */ /* 0x001fe20000010000 */
[----:B------:R-:W-:-:S04]  /*4d10*/  MOV R8, RZ ;  /* 0x000000ff00087202 */ /* 0x000fc80000000f00 */
[----:B------:R-:W-:Y:S02]  /*4d20*/  FSETP.NE.FTZ.AND P2, PT, R12, RZ, PT ;  /* 0x000000ff0c00720b */ /* 0x000fe40003f55000 */
[----:B------:R0:W2:Y:S01]  /*4d30*/  @P1 MUFU.RCP R8, R11 ;  /* 0x0000000b00081308 */ /* 0x0000a20000001000 */
[----:B-1----:R-:W-:Y:S01]  /*4d40*/  @P1 FMUL.FTZ R10, R10, 0.69314718246459960938 ;  /* 0x3f3172180a0a1820 */ /* 0x002fe20000410000 */
[----:B0-----:R-:W-:-:S09]  /*4d50*/  IMAD.U32 R11, RZ, RZ, UR10 ;  /* 0x0000000aff0b7e24 */ /* 0x001fd2000f8e00ff */
[----:B------:R-:W3:Y:S01]  /*4d60*/  @P2 MUFU.LG2 R9, R12 ;  /* 0x0000000c00092308 */ /* 0x000ee20000000c00 */
[----:B------:R-:W-:Y:S01]  /*4d70*/  @P1 FFMA.FTZ R6, R7, R4, R10 ;  /* 0x0000000407061223 */ /* 0x000fe2000001000a */
[----:B------:R-:W-:Y:S01]  /*4d80*/  @P2 FMUL.FTZ R11, R11, 0.69314718246459960938 ;  /* 0x3f3172180b0b2820 */ /* 0x000fe20000410000 */
[-C--:B--2---:R-:W-:Y:S01]  /*4d90*/  FMUL.FTZ R24, R24, R8.reuse ;  /* 0x0000000818187220 */ /* 0x084fe20000410000 */
[----:B------:R-:W-:-:S04]  /*4da0*/  FMUL.FTZ R25, R25, R8 ;  /* 0x0000000819197220 */ /* 0x000fc80000410000 */
        /* <DEDUP_REMOVED lines=128> */
[----:B------:R-:W-:-:S07]  /*55b0*/  @P2 FFMA.FTZ R3, R11, R5, R0 ;  /* 0x000000050b032223 */ /* 0x000fce0000010000 */
.L_x_9041:
[----:B------:R-:W-:Y:S05]  /*55c0*/  @P0 BRA `(.L_x_9066) ;  /* 0x00000020004c0947 */ /* 0x000fea0003800000 */
[----:B------:R-:W0:Y:S01]  /*55d0*/  S2R R0, SR_TID.X ;  /* 0x0000000000007919 */ /* 0x000e220000002100 */
[----:B------:R-:W1:Y:S01]  /*55e0*/  LDC R8, c[0x0][0xbe8] ;  /* 0x0002fa00ff087b82 */ /* 0x000e620000000800 */
[----:B------:R-:W-:Y:S01]  /*55f0*/  USHF.R.S32.HI UR7, URZ, 0x1f, UR38 ;  /* 0x0000001f3f077899 */ /* 0x000fe20008011426 */
[----:B------:R-:W-:Y:S01]  /*5600*/  BSSY B0, `(.L_x_9067) ;  /* 0x000014b000007945 */ /* 0x000fe20003800000 */
[----:B------:R-:W2:Y:S01]  /*5610*/  S2R R16, SR_CTAID.X ;  /* 0x0000000000107919 */ /* 0x000ea20000002500 */
[----:B------:R-:W-:Y:S02]  /*5620*/  ULDC.64 UR8, c[0x0][0xbd0] ;  /* 0x0002f40000087ab9 */ /* 0x000fe40000000a00 */
[----:B------:R-:W-:Y:S02]  /*5630*/  UIMAD UR6, UR7, UR8, URZ ;  /* 0x00000008070672a4 */ /* 0x000fe4000f8e023f */
[----:B------:R-:W3:Y:S01]  /*5640*/  S2UR UR12, SR_CTAID.Z ;  /* 0x00000000000c79c3 */ /* 0x000ee20000002700 */
[----:B------:R-:W-:-:S02]  /*5650*/  UIMAD.WIDE.U32 UR4, UR38, UR8, URZ ;  /* 0x00000008260472a5 */ /* 0x000fc4000f8e003f */
[----:B------:R-:W-:-:S03]  /*5660*/  UIMAD UR6, UR38, UR9, UR6 ;  /* 0x00000009260672a4 */ /* 0x000fc6000f8e0206 */
[----:B------:R-:W-:Y:S01]  /*5670*/  ULDC.64 UR8, c[0x0][0xb38] ;  /* 0x0002ce0000087ab9 */ /* 0x000fe20000000a00 */
[----:B------:R-:W-:Y:S01]  /*5680*/  UIADD3 UR6, UR5, UR6, URZ ;  /* 0x0000000605067290 */ /* 0x000fe2000fffe03f */
[----:B------:R-:W4:Y:S01]  /*5690*/  LDC.64 R18, c[0x0][0xbd8] ;  /* 0x0002f600ff127b82 */ /* 0x000f220000000a00 */
[----:B------:R-:W-:-:S07]  /*56a0*/  UIMAD UR7, UR7, UR8, URZ ;  /* 0x00000008070772a4 */ /* 0x000fce000f8e023f */
[----:B------:R-:W-:Y:S01]  /*56b0*/  BAR.SYNC.DEFER_BLOCKING 0x1, 0x100 ;  /* 0x0044000000007b1d */ /* 0x000fe20000010000 */
[----:B-1----:R-:W-:-:S07]  /*56c0*/  ISETP.NE.AND P0, PT, R8, 0x1, PT ;  /* 0x000000010800780c */ /* 0x002fce0003f05270 */
[----:B------:R-:W1:Y:S01]  /*56d0*/  S2UR UR11, SR_CTAID.Y ;  /* 0x00000000000b79c3 */ /* 0x000e620000002600 */
[----:B0-----:R-:W-:Y:S01]  /*56e0*/  VIADD R12, R0, 0xffffff80 ;  /* 0xffffff80000c7836 */ /* 0x001fe20000000000 */
[----:B---3--:R-:W-:-:S06]  /*56f0*/  USHF.R.S32.HI UR10, URZ, 0x1f, UR12 ;  /* 0x0000001f3f0a7899 */ /* 0x008fcc000801140c */
[----:B------:R-:W1:Y:S01]  /*5700*/  LDC R23, c[0x0][0xc50] ;  /* 0x00031400ff177b82 */ /* 0x000e620000000800 */
[----:B------:R-:W-:-:S04]  /*5710*/  SHF.R.S32.HI R7, RZ, 0x1f, R12 ;  /* 0x0000001fff077819 */ /* 0x000fc8000001140c */
[----:B------:R-:W-:-:S03]  /*5720*/  LEA.HI R2, R7, R12, RZ, 0x7 ;  /* 0x0000000c07027211 */ /* 0x000fc600078f38ff */
[----:B------:R-:W0:Y:S01]  /*5730*/  @P0 LDC R14, c[0x0][0xbec] ;  /* 0x0002fb00ff0e0b82 */ /* 0x000e220000000800 */
[----:B------:R-:W-:Y:S02]  /*5740*/  LEA.HI R7, R7, R12, RZ, 0x2 ;  /* 0x0000000c07077211 */ /* 0x000fe400078f10ff */
[----:B------:R-:W-:Y:S02]  /*5750*/  LOP3.LUT R5, R2, 0xffffff80, RZ, 0xc0, !PT ;  /* 0xffffff8002057812 */ /* 0x000fe400078ec0ff */
[----:B------:R-:W-:Y:S02]  /*5760*/  SHF.R.S32.HI R9, RZ, 0x7, R2 ;  /* 0x00000007ff097819 */ /* 0x000fe40000011402 */
[----:B------:R-:W-:Y:S01]  /*5770*/  LOP3.LUT R7, R7, 0xfffffffc, RZ, 0xc0, !PT ;  /* 0xfffffffc07077812 */ /* 0x000fe200078ec0ff */
[----:B------:R-:W-:Y:S01]  /*5780*/  IMAD.IADD R0, R12, 0x1, -R5 ;  /* 0x000000010c007824 */ /* 0x000fe200078e0a05 */
[----:B------:R-:W-:Y:S01]  /*5790*/  LEA.HI R2, R2, R9, RZ, 0x1 ;  /* 0x0000000902027211 */ /* 0x000fe200078f08ff */
[----:B------:R-:W3:Y:S02]  /*57a0*/  LDC.64 R20, c[0x0][0xb40] ;  /* 0x0002d000ff147b82 */ /* 0x000ee40000000a00 */
[----:B------:R-:W-:Y:S01]  /*57b0*/  IMAD.IADD R7, R12, 0x1, -R7 ;  /* 0x000000010c077824 */ /* 0x000fe200078e0a07 */
[----:B------:R-:W-:-:S02]  /*57c0*/  SHF.R.S32.HI R11, RZ, 0x1f, R0 ;  /* 0x0000001fff0b7819 */ /* 0x000fc40000011400 */
[----:B------:R-:W-:Y:S02]  /*57d0*/  LOP3.LUT R2, R2, 0x3fffffe, RZ, 0xc0, !PT ;  /* 0x03fffffe02027812 */ /* 0x000fe400078ec0ff */
[----:B------:R-:W-:Y:S01]  /*57e0*/  LEA.HI R10, R11, R0, RZ, 0x2 ;  /* 0x000000000b0a7211 */ /* 0x000fe200078f10ff */
[----:B------:R-:W5:Y:S02]  /*57f0*/  @P0 LDC R17, c[0x0][0xbf0] ;  /* 0x0002fc00ff110b82 */ /* 0x000f640000000800 */
[----:B------:R-:W-:Y:S01]  /*5800*/  IMAD.IADD R2, R9, 0x1, -R2 ;  /* 0x0000000109027824 */ /* 0x000fe200078e0a02 */
[--C-:B------:R-:W-:Y:S02]  /*5810*/  SHF.R.S32.HI R4, RZ, 0x2, R10.reuse ;  /* 0x00000002ff047819 */ /* 0x100fe4000001140a */
[----:B------:R-:W-:Y:S02]  /*5820*/  SHF.R.S32.HI R5, RZ, 0x1f, R10 ;  /* 0x0000001fff057819 */ /* 0x000fe4000001140a */
[----:B------:R-:W-:Y:S01]  /*5830*/  LEA.HI R9, R7, R7, RZ, 0x1 ;  /* 0x0000000707097211 */ /* 0x000fe200078f08ff */
[----:B------:R-:W5:Y:S01]  /*5840*/  @P0 LDC R22, c[0x0][0xbec] ;  /* 0x0002fb00ff160b82 */ /* 0x000f620000000800 */
[----:B------:R-:W-:-:S02]  /*5850*/  LEA.HI R5, R5, R4, RZ, 0x3 ;  /* 0x0000000405057211 */ /* 0x000fc400078f18ff */
[----:B------:R-:W-:Y:S02]  /*5860*/  LOP3.LUT R12, R9, 0x1ffffffe, RZ, 0xc0, !PT ;  /* 0x1ffffffe090c7812 */ /* 0x000fe400078ec0ff */
[----:B------:R-:W-:-:S03]  /*5870*/  LOP3.LUT R5, R5, 0xfffffff8, RZ, 0xc0, !PT ;  /* 0xfffffff805057812 */ /* 0x000fc600078ec0ff */
[----:B------:R-:W-:Y:S01]  /*5880*/  IMAD.IADD R12, R7, 0x1, -R12 ;  /* 0x00000001070c7824 */ /* 0x000fe200078e0a0c */
[----:B------:R-:W-:Y:S01]  /*5890*/  IADD3 R5, R4, -R5, RZ ;  /* 0x8000000504057210 */ /* 0x000fe20007ffe0ff */
[----:B------:R-:W5:Y:S01]  /*58a0*/  @P0 LDC R153, c[0x0][0xbf0] ;  /* 0x0002fc00ff990b82 */ /* 0x000f620000000800 */
[----:B------:R-:W-:-:S04]  /*58b0*/  LEA.HI R4, R11, R0, RZ, 0x5 ;  /* 0x000000000b047211 */ /* 0x000fc800078f28ff */
[----:B------:R-:W-:-:S05]  /*58c0*/  SHF.R.S32.HI R4, RZ, 0x5, R4 ;  /* 0x00000005ff047819 */ /* 0x000fca0000011404 */
[----:B------:R-:W-:Y:S02]  /*58d0*/  IMAD R7, R4, 0x10, R5 ;  /* 0x0000001004077824 */ /* 0x000fe400078e0205 */
[----:B------:R-:W-:Y:S01]  /*58e0*/  IMAD.U32 R5, RZ, RZ, UR5 ;  /* 0x00000005ff057e24 */ /* 0x000fe2000f8e00ff */
[----:B------:R-:W-:Y:S01]  /*58f0*/  MOV R5, UR6 ;  /* 0x0000000600057c02 */ /* 0x000fe20008000f00 */
[----:B------:R-:W-:Y:S01]  /*5900*/  IMAD R9, R2, 0x40, R7 ;  /* 0x0000004002097824 */ /* 0x000fe200078e0207 */
[----:B------:R-:W-:Y:S01]  /*5910*/  UIMAD UR6, UR38, UR9, UR7 ;  /* 0x00000009260672a4 */ /* 0x000fe2000f8e0207 */
[----:B------:R-:W-:Y:S01]  /*5920*/  IMAD.U32 R4, RZ, RZ, UR4 ;  /* 0x00000004ff047e24 */ /* 0x000fe2000f8e00ff */
[----:B------:R-:W-:Y:S01]  /*5930*/  UIMAD.WIDE.U32 UR4, UR38, UR8, URZ ;  /* 0x00000008260472a5 */ /* 0x000fe2000f8e003f */
[----:B------:R-:W-:Y:S02]  /*5940*/  IMAD R12, R12, 0x8, R9 ;  /* 0x000000080c0c7824 */ /* 0x000fe400078e0209 */
[----:B----4-:R-:W-:Y:S01]  /*5950*/  IMAD R2, R18, UR10, RZ ;  /* 0x0000000a12027c24 */ /* 0x010fe2000f8e02ff */
[----:B------:R-:W-:Y:S01]  /*5960*/  UIADD3 UR6, UR5, UR6, URZ ;  /* 0x0000000605067290 */ /* 0x000fe2000fffe03f */
[----:B--2---:R-:W-:Y:S01]  /*5970*/  IMAD R7, R16, 0x80, R12 ;  /* 0x0000008010077824 */ /* 0x004fe200078e020c */
[----:B------:R-:W-:Y:S01]  /*5980*/  MOV R13, UR5 ;  /* 0x00000005000d7c02 */ /* 0x000fe20008000f00 */
[----:B------:R-:W-:Y:S01]  /*5990*/  IMAD.WIDE.U32 R4, R18, UR12, R4 ;  /* 0x0000000c12047c25 */ /* 0x000fe2000f8e0004 */
[----:B------:R-:W-:-:S03]  /*59a0*/  ULDC.64 UR8, c[0x0][0xb28] ;  /* 0x0002ca0000087ab9 */ /* 0x000fc60000000a00 */
[----:B------:R-:W-:Y:S02]  /*59b0*/  IMAD R18, RZ, RZ, -UR38 ;  /* 0x80000026ff127e24 */ /* 0x000fe4000f8e02ff */
[----:B------:R-:W-:Y:S02]  /*59c0*/  IMAD R15, R19, UR12, R2 ;  /* 0x0000000c130f7c24 */ /* 0x000fe4000f8e0202 */
[----:B0-----:R-:W-:-:S04]  /*59d0*/  @P0 IMAD.HI.U32 R2, R7, R14, RZ ;  /* 0x0000000e07020227 */ /* 0x001fc800078e00ff */
[C---:B---3--:R-:W-:Y:S02]  /*59e0*/  IMAD R14, R20.reuse, UR10, RZ ;  /* 0x0000000a140e7c24 */ /* 0x048fe4000f8e02ff */
[----:B-1----:R-:W-:Y:S02]  /*59f0*/  IMAD R23, R23, R18, UR11 ;  /* 0x0000000b17177e24 */ /* 0x002fe4000f8e0212 */
[----:B------:R-:W-:Y:S01]  /*5a00*/  IMAD.U32 R12, RZ, RZ, UR4 ;  /* 0x00000004ff0c7e24 */ /* 0x000fe2000f8e00ff */
[----:B------:R-:W-:Y:S01]  /*5a10*/  ULDC.64 UR4, c[0x0][0xbe0] ;  /* 0x0002f80000047ab9 */ /* 0x000fe20000000a00 */
[----:B------:R-:W-:Y:S01]  /*5a20*/  IMAD.U32 R13, RZ, RZ, UR6 ;  /* 0x00000006ff0d7e24 */ /* 0x000fe2000f8e00ff */
[----:B------:R-:W-:Y:S01]  /*5a30*/  ULDC.64 UR6, c[0x0][0xb48] ;  /* 0x0002d20000067ab9 */ /* 0x000fe20000000a00 */
[----:B------:R-:W-:Y:S01]  /*5a40*/  IMAD.MOV.U32 R11, RZ, RZ, R7 ;  /* 0x000000ffff0b7224 */ /* 0x000fe200078e0007 */
[----:B-----5:R-:W-:Y:S01]  /*5a50*/  @P0 SHF.R.U32.HI R11, RZ, R17, R2 ;  /* 0x00000011ff0b0219 */ /* 0x020fe20000011602 */
[----:B------:R-:W-:Y:S01]  /*5a60*/  IMAD R17, R21, UR12, R14 ;  /* 0x0000000c15117c24 */ /* 0x000fe2000f8e020e */
[----:B------:R-:W-:Y:S01]  /*5a70*/  SHF.R.S32.HI R14, RZ, 0x1f, R23 ;  /* 0x0000001fff0e7819 */ /* 0x000fe20000011417 */
[----:B------:R-:W-:-:S04]  /*5a80*/  IMAD.WIDE.U32 R12, R20, UR12, R12 ;  /* 0x0000000c140c7c25 */ /* 0x000fc8000f8e000c */
[----:B------:R-:W-:Y:S01]  /*5a90*/  IMAD.IADD R5, R5, 0x1, R15 ;  /* 0x0000000105057824 */ /* 0x000fe200078e020f */
[----:B------:R-:W-:Y:S01]  /*5aa0*/  MOV R15, R7 ;  /* 0x00000007000f7202 */ /* 0x000fe20000000f00 */
[----:B------:R-:W-:-:S04]  /*5ab0*/  @P0 IMAD.HI.U32 R22, R7, R22, RZ ;  /* 0x0000001607160227 */ /* 0x000fc800078e00ff */
[----:B------:R-:W-:Y:S01]  /*5ac0*/  IMAD.IADD R13, R13, 0x1, R17 ;  /* 0x000000010d0d7824 */ /* 0x000fe200078e0211 */
[----:B------:R-:W-:Y:S01]  /*5ad0*/  @P0 SHF.R.U32.HI R15, RZ, R153, R22 ;  /* 0x00000099ff0f0219 */ /* 0x000fe20000011616 */
[C---:B------:R-:W-:Y:S02]  /*5ae0*/  IMAD R2, R14.reuse, UR4, RZ ;  /* 0x000000040e027c24 */ /* 0x040fe4000f8e02ff */
[----:B------:R-:W-:Y:S02]  /*5af0*/  IMAD R17, R14, UR6, RZ ;  /* 0x000000060e117c24 */ /* 0x000fe4000f8e02ff */
[----:B------:R-:W-:-:S04]  /*5b00*/  IMAD.WIDE.U32 R4, R23, UR4, R4 ;  /* 0x0000000417047c25 */ /* 0x000fc8000f8e0004 */
[----:B------:R-:W-:Y:S01]  /*5b10*/  IMAD R14, R23, UR5, R2 ;  /* 0x00000005170e7c24 */ /* 0x000fe2000f8e0202 */
[----:B------:R-:W-:Y:S01]  /*5b20*/  IADD3 R4, P0, R11, R4, RZ ;  /* 0x000000040b047210 */ /* 0x000fe20007f1e0ff */
[C---:B------:R-:W-:Y:S01]  /*5b30*/  IMAD R19, R23.reuse, UR7, R17 ;  /* 0x0000000717137c24 */ /* 0x040fe2000f8e0211 */
[--C-:B------:R-:W-:Y:S01]  /*5b40*/  SHF.R.S32.HI R17, RZ, 0x1f, R11.reuse ;  /* 0x0000001fff117819 */ /* 0x100fe2000001140b */
[----:B------:R-:W-:Y:S01]  /*5b50*/  IMAD.MOV R11, RZ, RZ, -R11 ;  /* 0x000000ffff0b7224 */ /* 0x000fe200078e0a0b */
[----:B------:R-:W-:Y:S01]  /*5b60*/  SHF.R.S32.HI R2, RZ, 0x1f, R15 ;  /* 0x0000001fff027819 */ /* 0x000fe2000001140f */
[----:B------:R-:W-:Y:S01]  /*5b70*/  ULDC.64 UR4, c[0x0][0xb30] ;  /* 0x0002cc0000047ab9 */ /* 0x000fe20000000a00 */
[----:B------:R-:W-:Y:S01]  /*5b80*/  IMAD.WIDE.U32 R12, R23, UR6, R12 ;  /* 0x00000006170c7c25 */ /* 0x000fe2000f8e000c */
[----:B------:R-:W-:Y:S01]  /*5b90*/  IADD3.X R5, R17, R5, R14, P0, !PT ;  /* 0x0000000511057210 */ /* 0x000fe200007fe40e */
[----:B------:R-:W-:Y:S02]  /*5ba0*/  ULDC.64 UR6, c[0x0][0xbc8] ;  /* 0x0002f20000067ab9 */ /* 0x000fe40000000a00 */
[----:B------:R-:W-:-:S02]  /*5bb0*/  IMAD.MOV R18, RZ, RZ, -R15 ;  /* 0x000000ffff127224 */ /* 0x000fc400078e0a0f */
[----:B------:R-:W-:Y:S02]  /*5bc0*/  IMAD R2, R2, UR4, RZ ;  /* 0x0000000402027c24 */ /* 0x000fe4000f8e02ff */
[C---:B------:R-:W-:Y:S02]  /*5bd0*/  IMAD R11, R8.reuse, R11, R7 ;  /* 0x0000000b080b7224 */ /* 0x040fe400078e0207 */
[----:B------:R-:W-:Y:S02]  /*5be0*/  IMAD.IADD R13, R13, 0x1, R19 ;  /* 0x000000010d0d7824 */ /* 0x000fe400078e0213 */
[----:B------:R-:W-:Y:S02]  /*5bf0*/  IMAD R7, R8, R18, R7 ;  /* 0x0000001208077224 */ /* 0x000fe400078e0207 */
[C---:B------:R-:W-:Y:S01]  /*5c00*/  IMAD R17, R15.reuse, UR5, R2 ;  /* 0x000000050f117c24 */ /* 0x040fe2000f8e0202 */
[----:B------:R-:W-:Y:S01]  /*5c10*/  SHF.R.S32.HI R2, RZ, 0x1f, R11 ;  /* 0x0000001fff027819 */ /* 0x000fe2000001140b */
[----:B------:R-:W-:Y:S01]  /*5c20*/  IMAD.WIDE.U32 R12, R15, UR4, R12 ;  /* 0x000000040f0c7c25 */ /* 0x000fe2000f8e000c */
[----:B------:R-:W-:Y:S01]  /*5c30*/  SHF.R.S32.HI R14, RZ, 0x1f, R7 ;  /* 0x0000001fff0e7819 */ /* 0x000fe20000011407 */
[----:B------:R-:W0:Y:S01]  /*5c40*/  S2UR UR5, SR_CgaCtaId ;  /* 0x00000000000579c3 */ /* 0x000e220000008800 */
[----:B------:R-:W-:Y:S01]  /*5c50*/  UMOV UR4, 0x400 ;  /* 0x0000040000047882 */ /* 0x000fe20000000000 */
[----:B------:R-:W-:Y:S01]  /*5c60*/  IMAD R2, R2, UR6, RZ ;  /* 0x0000000602027c24 */ /* 0x000fe2000f8e02ff */
[----:B------:R-:W-:Y:S01]  /*5c70*/  IADD3 R13, R13, R17, RZ ;  /* 0x000000110d0d7210 */ /* 0x000fe20007ffe0ff */
[----:B------:R-:W-:-:S02]  /*5c80*/  IMAD R14, R14, UR8, RZ ;  /* 0x000000080e0e7c24 */ /* 0x000fc4000f8e02ff */
        /* <DEDUP_REMOVED lines=11> */
[----:B------:R-:W-:Y:S01]  /*5d40*/  SHFL.IDX PT, R14, R17, 0x1, 0x1c1f ;  /* 0x003c1f00110e7f89 */ /* 0x000fe200000e0000 */
[----:B------:R-:W-:Y:S01]  /*5d50*/  IMAD R11, R16, 0x80, R9 ;  /* 0x00000080100b7824 */ /* 0x000fe200078e0209 */
[----:B------:R-:W-:Y:S01]  /*5d60*/  LEA.HI.X R18, R4, UR7, R5, 0x2, P0 ;  /* 0x0000000704127c11 */ /* 0x000fe200080f1405 */
[----:B0-----:R-:W-:Y:S01]  /*5d70*/  ULEA UR4, UR5, UR4, 0x18 ;  /* 0x0000000405047291 */ /* 0x001fe2000f8ec03f */
[----:B------:R-:W-:Y:S01]  /*5d80*/  LEA.HI.X R7, R12, UR9, R7, 0x2, P1 ;  /* 0x000000090c077c11 */ /* 0x000fe200088f1407 */
[----:B------:R-:W-:Y:S01]  /*5d90*/  IMAD R8, R8, UR6, RZ ;  /* 0x0000000608087c24 */ /* 0x000fe2000f8e02ff */
[----:B------:R0:W-:Y:S01]  /*5da0*/  SHFL.IDX PT, R12, R17, RZ, 0x1c1f ;  /* 0x001c1fff110c7589 */ /* 0x0001e200000e0000 */
[----:B------:R-:W-:Y:S01]  /*5db0*/  LOP3.LUT P0, RZ, R0, 0x3, RZ, 0xc0, !PT ;  /* 0x0000000300ff7812 */ /* 0x000fe2000780c0ff */
[C---:B------:R-:W-:Y:S01]  /*5dc0*/  VIADD R9, R11.reuse, 0x8 ;  /* 0x000000080b097836 */ /* 0x040fe20000000000 */
[----:B------:R-:W-:Y:S01]  /*5dd0*/  UIADD3 UR4, UR4, 0x22820, URZ ;  /* 0x0002282004047890 */ /* 0x000fe2000fffe03f */
[----:B------:R-:W1:Y:S01]  /*5de0*/  SHFL.IDX PT, R13, R18, RZ, 0x1c1f ;  /* 0x001c1fff120d7589 */ /* 0x000e6200000e0000 */
[----:B------:R-:W-:-:S02]  /*5df0*/  ISETP.GE.OR P1, PT, R11, R8, P0 ;  /* 0x000000080b00720c */ /* 0x000fc40000726670 */
[-C--:B------:R-:W-:Y:S01]  /*5e00*/  ISETP.GE.OR P0, PT, R9, R8.reuse, P0 ;  /* 0x000000080900720c */ /* 0x080fe20000706670 */
[----:B------:R-:W2:Y:S01]  /*5e10*/  SHFL.IDX PT, R15, R18, 0x1, 0x1c1f ;  /* 0x003c1f00120f7f89 */ /* 0x000ea200000e0000 */
[----:B------:R-:W-:Y:S01]  /*5e20*/  UPRMT UR4, URZ, 0x654, UR4 ;  /* 0x000006543f047896 */ /* 0x000fe20008000004 */
[----:B------:R-:W-:Y:S02]  /*5e30*/  ISETP.GE.AND P2, PT, R11, R8, PT ;  /* 0x000000080b00720c */ /* 0x000fe40003f46270 */
[----:B0-----:R-:W-:Y:S01]  /*5e40*/  LOP3.LUT R17, R10, 0x7ffffffc, RZ, 0xc0, !PT ;  /* 0x7ffffffc0a117812 */ /* 0x001fe200078ec0ff */
[----:B------:R0:W3:Y:S03]  /*5e50*/  SHFL.IDX PT, R4, R2, RZ, 0x1c1f ;  /* 0x001c1fff02047589 */ /* 0x0000e600000e0000 */
[----:B------:R-:W-:Y:S01]  /*5e60*/  IADD3 R0, R0, -R17, RZ ;  /* 0x8000001100007210 */ /* 0x000fe20007ffe0ff */
[----:B------:R0:W4:Y:S01]  /*5e70*/  SHFL.IDX PT, R5, R7, RZ, 0x1c1f ;  /* 0x001c1fff07057589 */ /* 0x00012200000e0000 */
[----:B------:R-:W-:Y:S03]  /*5e80*/  SYNCS.ARRIVE.TRANS64.RED.A1T0 RZ, [UR4], RZ ;  /* 0x000000ffffff79a7 */ /* 0x000fe60008100404 */
[----:B------:R-:W-:Y:S01]  /*5e90*/  IMAD.SHL.U32 R0, R0, 0x2, RZ ;  /* 0x0000000200007824 */ /* 0x000fe200078e00ff */
[----:B-1----:R0:W-:Y:S04]  /*5ea0*/  @!P1 ST.E desc[UR36][R12.64], R6 ;  /* 0x000000060c009985 */ /* 0x0021e8000c101924 */
[----:B--2---:R0:W-:Y:S01]  /*5eb0*/  @!P0 ST.E desc[UR36][R14.64], R3 ;  /* 0x000000030e008985 */ /* 0x0041e2000c101924 */
[----:B------:R-:W-:Y:S05]  /*5ec0*/  @P2 BRA `(.L_x_9068) ;  /* 0x0000000800f82947 */ /* 0x000fea0003800000 */
[C---:B0-----:R-:W-:Y:S01]  /*5ed0*/  VIADD R3, R0.reuse, 0x8 ;  /* 0x0000000800037836 */ /* 0x041fe20000000000 */
[----:B------:R-:W-:Y:S01]  /*5ee0*/  ULDC UR4, c[0x0][0xac8] ;  /* 0x0002b20000047ab9 */ /* 0x000fe20000000800 */
[C---:B------:R-:W-:Y:S01]  /*5ef0*/  VIADD R6, R0.reuse, 0x10 ;  /* 0x0000001000067836 */ /* 0x040fe20000000000 */
[C---:B------:R-:W-:Y:S01]  /*5f00*/  ISETP.GE.AND P2, PT, R0.reuse, UR4, PT ;  /* 0x0000000400007c0c */ /* 0x040fe2000bf46270 */
[C---:B------:R-:W-:Y:S01]  /*5f10*/  VIADD R10, R0.reuse, 0x18 ;  /* 0x00000018000a7836 */ /* 0x040fe20000000000 */
[----:B------:R-:W-:Y:S01]  /*5f20*/  ISETP.GE.AND P3, PT, R3, UR4, PT ;  /* 0x0000000403007c0c */ /* 0x000fe2000bf66270 */
[----:B------:R-:W-:Y:S01]  /*5f30*/  VIADD R19, R0, 0x28 ;  /* 0x0000002800137836 */ /* 0x000fe20000000000 */
[----:B------:R-:W-:Y:S01]  /*5f40*/  ISETP.GE.AND P4, PT, R6, UR4, PT ;  /* 0x0000000406007c0c */ /* 0x000fe2000bf86270 */
[----:B------:R-:W-:Y:S01]  /*5f50*/  VIADD R20, R0, 0x40 ;  /* 0x0000004000147836 */ /* 0x000fe20000000000 */
[----:B------:R-:W-:Y:S01]  /*5f60*/  ISETP.GE.AND P5, PT, R10, UR4, PT ;  /* 0x000000040a007c0c */ /* 0x000fe2000bfa6270 */
[C---:B------:R-:W-:Y:S01]  /*5f70*/  VIADD R22, R0.reuse, 0x50 ;  /* 0x0000005000167836 */ /* 0x040fe20000000000 */
[C---:B------:R-:W-:Y:S01]  /*5f80*/  IADD3 R18, R0.reuse, 0x20, RZ ;  /* 0x0000002000127810 */ /* 0x040fe20007ffe0ff */
[----:B------:R-:W-:Y:S01]  /*5f90*/  VIADD R23, R0, 0x58 ;  /* 0x0000005800177836 */ /* 0x000fe20000000000 */
[----:B------:R-:W-:-:S02]  /*5fa0*/  ISETP.GE.AND P1, PT, R19, UR4, PT ;  /* 0x0000000413007c0c */ /* 0x000fc4000bf26270 */
[----:B------:R-:W-:Y:S02]  /*5fb0*/  ISETP.GE.AND P0, PT, R18, UR4, PT ;  /* 0x0000000412007c0c */ /* 0x000fe4000bf06270 */
[----:B------:R-:W-:Y:S02]  /*5fc0*/  IADD3 R21, R0, 0x48, RZ ;  /* 0x0000004800157810 */ /* 0x000fe40007ffe0ff */
[----:B------:R-:W-:Y:S02]  /*5fd0*/  @!P3 LEA.HI R3, R3, R3, RZ, 0x1 ;  /* 0x000000030303b211 */ /* 0x000fe400078f08ff */
[----:B------:R-:W-:Y:S02]  /*5fe0*/  @!P4 LEA.HI R6, R6, R6, RZ, 0x1 ;  /* 0x000000060606c211 */ /* 0x000fe400078f08ff */
[----:B------:R-:W-:Y:S02]  /*5ff0*/  @!P5 LEA.HI R10, R10, R10, RZ, 0x1 ;  /* 0x0000000a0a0ad211 */ /* 0x000fe400078f08ff */
[----:B------:R-:W-:-:S02]  /*6000*/  @!P3 LOP3.LUT R3, R3, 0xfffffffe, RZ, 0xc0, !PT ;  /* 0xfffffffe0303b812 */ /* 0x000fc400078ec0ff */
[----:B------:R-:W-:Y:S01]  /*6010*/  @!P4 LOP3.LUT R15, R6, 0xfffffffe, RZ, 0xc0, !PT ;  /* 0xfffffffe060fc812 */ /* 0x000fe200078ec0ff */
[----:B------:R-:W-:Y:S01]  /*6020*/  VIADD R6, R0, 0x38 ;  /* 0x0000003800067836 */ /* 0x000fe20000000000 */
[----:B------:R-:W-:Y:S01]  /*6030*/  @!P5 LOP3.LUT R17, R10, 0xfffffffe, RZ, 0xc0, !PT ;  /* 0xfffffffe0a11d812 */ /* 0x000fe200078ec0ff */
[--C-:B---34-:R-:W-:Y:S01]  /*6040*/  @!P2 IMAD.WIDE R10, R0, 0x4, R4.reuse ;  /* 0x00000004000aa825 */ /* 0x118fe200078e0204 */
[----:B------:R-:W-:Y:S02]  /*6050*/  ISETP.GE.AND P6, PT, R22, UR4, PT ;  /* 0x0000000416007c0c */ /* 0x000fe4000bfc6270 */
[----:B------:R-:W-:Y:S01]  /*6060*/  @!P0 LEA.HI R18, R18, R18, RZ, 0x1 ;  /* 0x0000001212128211 */ /* 0x000fe200078f08ff */
[--C-:B------:R-:W-:Y:S01]  /*6070*/  @!P3 IMAD.WIDE R12, R3, 0x4, R4.reuse ;  /* 0x00000004030cb825 */ /* 0x100fe200078e0204 */
[----:B------:R0:W-:Y:S01]  /*6080*/  @!P2 ST.E.64 desc[UR36][R10.64], R24 ;  /* 0x000000180a00a985 */ /* 0x0001e2000c101b24 */
[----:B------:R-:W-:Y:S02]  /*6090*/  @!P1 LEA.HI R19, R19, R19, RZ, 0x1 ;  /* 0x0000001313139211 */ /* 0x000fe400078f08ff */
[----:B------:R-:W-:Y:S01]  /*60a0*/  VIADD R3, R0, 0x30 ;  /* 0x0000003000037836 */ /* 0x000fe20000000000 */
[----:B------:R1:W-:Y:S01]  /*60b0*/  @!P3 ST.E.64 desc[UR36][R12.64], R28 ;  /* 0x0000001c0c00b985 */ /* 0x0003e2000c101b24 */
[----:B------:R-:W-:Y:S01]  /*60c0*/  @!P4 IMAD.WIDE R14, R15, 0x4, R4 ;  /* 0x000000040f0ec825 */ /* 0x000fe200078e0204 */
[----:B------:R-:W-:-:S02]  /*60d0*/  ISETP.GE.AND P3, PT, R6, UR4, PT ;  /* 0x0000000406007c0c */ /* 0x000fc4000bf66270 */
[----:B------:R-:W-:Y:S01]  /*60e0*/  ISETP.GE.AND P2, PT, R3, UR4, PT ;  /* 0x0000000403007c0c */ /* 0x000fe2000bf46270 */
[----:B------:R-:W-:Y:S01]  /*60f0*/  @!P5 IMAD.WIDE R16, R17, 0x4, R4 ;  /* 0x000000041110d825 */ /* 0x000fe200078e0204 */
[----:B------:R2:W-:Y:S01]  /*6100*/  @!P4 ST.E.64 desc[UR36][R14.64], R32 ;  /* 0x000000200e00c985 */ /* 0x0005e2000c101b24 */
[----:B------:R-:W-:Y:S02]  /*6110*/  ISETP.GE.AND P4, PT, R20, UR4, PT ;  /* 0x0000000414007c0c */ /* 0x000fe4000bf86270 */
[----:B------:R-:W-:Y:S01]  /*6120*/  @!P6 LEA.HI R22, R22, R22, RZ, 0x1 ;  /* 0x000000161616e211 */ /* 0x000fe200078f08ff */
[----:B------:R3:W-:Y:S01]  /*6130*/  @!P5 ST.E.64 desc[UR36][R16.64], R36 ;  /* 0x000000241000d985 */ /* 0x0007e2000c101b24 */
[----:B------:R-:W-:Y:S01]  /*6140*/  ISETP.GE.AND P5, PT, R21, UR4, PT ;  /* 0x0000000415007c0c */ /* 0x000fe2000bfa6270 */
[----:B0-----:R-:W-:Y:S01]  /*6150*/  VIADD R24, R0, 0x60 ;  /* 0x0000006000187836 */ /* 0x001fe20000000000 */
[----:B------:R-:W-:Y:S02]  /*6160*/  @!P0 LOP3.LUT R11, R18, 0xfffffffe, RZ, 0xc0, !PT ;  /* 0xfffffffe120b8812 */ /* 0x000fe400078ec0ff */
[----:B-1----:R-:W-:-:S02]  /*6170*/  @!P1 LOP3.LUT R13, R19, 0xfffffffe, RZ, 0xc0, !PT ;  /* 0xfffffffe130d9812 */ /* 0x002fc400078ec0ff */
[----:B------:R-:W-:Y:S01]  /*6180*/  @!P2 LEA.HI R3, R3, R3, RZ, 0x1 ;  /* 0x000000030303a211 */ /* 0x000fe200078f08ff */
[--C-:B------:R-:W-:Y:S01]  /*6190*/  @!P0 IMAD.WIDE R10, R11, 0x4, R4.reuse ;  /* 0x000000040b0a8825 */ /* 0x100fe200078e0204 */
[----:B------:R-:W-:Y:S02]  /*61a0*/  @!P3 LEA.HI R6, R6, R6, RZ, 0x1 ;  /* 0x000000060606b211 */ /* 0x000fe400078f08ff */
[----:B------:R-:W-:Y:S01]  /*61b0*/  @!P4 LEA.HI R20, R20, R20, RZ, 0x1 ;  /* 0x000000141414c211 */ /* 0x000fe200078f08ff */
[----:B------:R-:W-:Y:S01]  /*61c0*/  @!P1 IMAD.WIDE R12, R13, 0x4, R4 ;  /* 0x000000040d0c9825 */ /* 0x000fe200078e0204 */
[----:B------:R-:W-:Y:S01]  /*61d0*/  @!P2 LOP3.LUT R3, R3, 0xfffffffe, RZ, 0xc0, !PT ;  /* 0xfffffffe0303a812 */ /* 0x000fe200078ec0ff */
[----:B------:R0:W-:Y:S01]  /*61e0*/  @!P0 ST.E.64 desc[UR36][R10.64], R40 ;  /* 0x000000280a008985 */ /* 0x0001e2000c101b24 */
[----:B------:R-:W-:Y:S02]  /*61f0*/  @!P5 LEA.HI R21, R21, R21, RZ, 0x1 ;  /* 0x000000151515d211 */ /* 0x000fe400078f08ff */
[----:B--2---:R-:W-:Y:S01]  /*6200*/  @!P3 LOP3.LUT R15, R6, 0xfffffffe, RZ, 0xc0, !PT ;  /* 0xfffffffe060fb812 */ /* 0x004fe200078ec0ff */
[----:B------:R1:W-:Y:S01]  /*6210*/  @!P1 ST.E.64 desc[UR36][R12.64], R44 ;  /* 0x0000002c0c009985 */ /* 0x0003e2000c101b24 */
[----:B---3--:R-:W-:Y:S01]  /*6220*/  @!P4 LOP3.LUT R17, R20, 0xfffffffe, RZ, 0xc0, !PT ;  /* 0xfffffffe1411c812 */ /* 0x008fe200078ec0ff */
[----:B------:R-:W-:Y:S01]  /*6230*/  VIADD R20, R0, 0x78 ;  /* 0x0000007800147836 */ /* 0x000fe20000000000 */
[----:B------:R-:W-:-:S02]  /*6240*/  @!P5 LOP3.LUT R21, R21, 0xfffffffe, RZ, 0xc0, !PT ;  /* 0xfffffffe1515d812 */ /* 0x000fc400078ec0ff */
[----:B------:R-:W-:Y:S01]  /*6250*/  @!P6 LOP3.LUT R19, R22, 0xfffffffe, RZ, 0xc0, !PT ;  /* 0xfffffffe1613e812 */ /* 0x000fe200078ec0ff */
[----:B------:R-:W-:Y:S01]  /*6260*/  VIADD R22, R0, 0x88 ;  /* 0x0000008800167836 */ /* 0x000fe20000000000 */
[----:B------:R-:W-:Y:S02]  /*6270*/  ISETP.GE.AND P1, PT, R23, UR4, PT ;  /* 0x0000000417007c0c */ /* 0x000fe4000bf26270 */
[----:B------:R-:W-:Y:S01]  /*6280*/  ISETP.GE.AND P0, PT, R24, UR4, PT ;  /* 0x0000000418007c0c */ /* 0x000fe2000bf06270 */
[----:B0-----:R-:W-:Y:S01]  /*6290*/  @!P2 IMAD.WIDE R10, R3, 0x4, R4 ;  /* 0x00000004030aa825 */ /* 0x001fe200078e0204 */
[----:B------:R-:W-:-:S03]  /*62a0*/  IADD3 R6, R0, 0x70, RZ ;  /* 0x0000007000067810 */ /* 0x000fc60007ffe0ff */
        /* <DEDUP_REMOVED lines=8> */
[----:B------:R-:W-:Y:S01]  /*6330*/  VIADD R3, R0, 0x68 ;  /* 0x0000006800037836 */ /* 0x000fe20000000000 */
[----:B------:R3:W-:Y:S01]  /*6340*/  @!P5 ST.E.64 desc[UR36][R16.64], R60 ;  /* 0x0000003c1000d985 */ /* 0x0007e2000c101b24 */
[----:B------:R-:W-:Y:S01]  /*6350*/  @!P6 IMAD.WIDE R18, R19, 0x4, R4 ;  /* 0x000000041312e825 */ /* 0x000fe200078e0204 */
[----:B------:R-:W-:Y:S02]  /*6360*/  ISETP.GE.AND P5, PT, R20, UR4, PT ;  /* 0x0000000414007c0c */ /* 0x000fe4000bfa6270 */
[----:B------:R-:W-:Y:S01]  /*6370*/  ISETP.GE.AND P2, PT, R3, UR4, PT ;  /* 0x0000000403007c0c */ /* 0x000fe2000bf46270 */
[----:B------:R-:W-:Y:S01]  /*6380*/  VIADD R21, R0, 0x80 ;  /* 0x0000008000157836 */ /* 0x000fe20000000000 */
[----:B------:R4:W-:Y:S01]  /*6390*/  @!P6 ST.E.64 desc[UR36][R18.64], R64 ;  /* 0x000000401200e985 */ /* 0x0009e2000c101b24 */
[----:B------:R-:W-:Y:S02]  /*63a0*/  ISETP.GE.AND P6, PT, R6, UR4, PT ;  /* 0x0000000406007c0c */ /* 0x000fe4000bfc6270 */
[----:B------:R-:W-:-:S02]  /*63b0*/  @!P0 LEA.HI R24, R24, R24, RZ, 0x1 ;  /* 0x0000001818188211 */ /* 0x000fc400078f08ff */
[----:B------:R-:W-:Y:S02]  /*63c0*/  ISETP.GE.AND P4, PT, R21, UR4, PT ;  /* 0x0000000415007c0c */ /* 0x000fe4000bf86270 */
        /* <DEDUP_REMOVED lines=8> */
[----:B------:R-:W-:Y:S01]  /*6450*/  @!P2 LOP3.LUT R3, R3, 0xfffffffe, RZ, 0xc0, !PT ;  /* 0xfffffffe0303a812 */ /* 0x000fe200078ec0ff */
[----:B------:R0:W-:Y:S01]  /*6460*/  @!P1 ST.E.64 desc[UR36][R10.64], R68 ;  /* 0x000000440a009985 */ /* 0x0001e2000c101b24 */
[----:B------:R-:W-:-:S02]  /*6470*/  @!P4 LEA.HI R21, R21, R21, RZ, 0x1 ;  /* 0x000000151515c211 */ /* 0x000fc400078f08ff */
[----:B------:R-:W-:Y:S01]  /*6480*/  @!P3 LEA.HI R22, R22, R22, RZ, 0x1 ;  /* 0x000000161616b211 */ /* 0x000fe200078f08ff */
[----:B------:R1:W-:Y:S01]  /*6490*/  @!P0 ST.E.64 desc[UR36][R12.64], R72 ;  /* 0x000000480c008985 */ /* 0x0003e2000c101b24 */
[----:B--2---:R-:W-:Y:S01]  /*64a0*/  @!P6 LOP3.LUT R15, R6, 0xfffffffe, RZ, 0xc0, !PT ;  /* 0xfffffffe060fe812 */ /* 0x004fe200078ec0ff */
        /* <DEDUP_REMOVED lines=9> */
[C---:B------:R-:W-:Y:S01]  /*6540*/  VIADD R3, R0.reuse, 0xa0 ;  /* 0x000000a000037836 */ /* 0x040fe20000000000 */
[----:B------:R0:W-:Y:S01]  /*6550*/  @!P2 ST.E.64 desc[UR36][R10.64], R76 ;  /* 0x0000004c0a00a985 */ /* 0x0001e2000c101b24 */
[--C-:B-1----:R-:W-:Y:S01]  /*6560*/  @!P6 IMAD.WIDE R12, R15, 0x4, R4.reuse ;  /* 0x000000040f0ce825 */ /* 0x102fe200078e0204 */
[----:B------:R-:W-:Y:S02]  /*6570*/  IADD3 R22, R0, 0xc0, RZ ;  /* 0x000000c000167810 */ /* 0x000fe40007ffe0ff */
[----:B------:R-:W-:Y:S01]  /*6580*/  ISETP.GE.AND P2, PT, R3, UR4, PT ;  /* 0x0000000403007c0c */ /* 0x000fe2000bf46270 */
        /* <DEDUP_REMOVED lines=17> */
[----:B------:R-:W-:Y:S01]  /*66a0*/  @!P2 LOP3.LUT R3, R3, 0xfffffffe, RZ, 0xc0, !PT ;  /* 0xfffffffe0303a812 */ /* 0x000fe200078ec0ff */
[--C-:B------:R-:W-:Y:S01]  /*66b0*/  @!P0 IMAD.WIDE R10, R11, 0x4, R4.reuse ;  /* 0x000000040b0a8825 */ /* 0x100fe200078e0204 */
[----:B------:R-:W-:Y:S02]  /*66c0*/  @!P3 LEA.HI R6, R6, R6, RZ, 0x1 ;  /* 0x000000060606b211 */ /* 0x000fe400078f08ff */
[----:B------:R-:W-:Y:S01]  /*66d0*/  @!P4 LEA.HI R20, R20, R20, RZ, 0x1 ;  /* 0x000000141414c211 */ /* 0x000fe200078f08ff */
[--C-:B------:R-:W-:Y:S01]  /*66e0*/  @!P1 IMAD.WIDE R12, R13, 0x4, R4.reuse ;  /* 0x000000040d0c9825 */ /* 0x100fe200078e0204 */
[----:B------:R-:W-:Y:S01]  /*66f0*/  @!P6 LEA.HI R22, R22, R22, RZ, 0x1 ;  /* 0x000000161616e211 */ /* 0x000fe200078f08ff */
[----:B------:R0:W-:Y:S01]  /*6700*/  @!P0 ST.E.64 desc[UR36][R10.64], R96 ;  /* 0x000000600a008985 */ /* 0x0001e2000c101b24 */
[----:B------:R-:W-:Y:S01]  /*6710*/  @!P5 LEA.HI R21, R21, R21, RZ, 0x1 ;  /* 0x000000151515d211 */ /* 0x000fe200078f08ff */
[--C-:B--2---:R-:W-:Y:S01]  /*6720*/  @!P2 IMAD.WIDE R14, R3, 0x4, R4.reuse ;  /* 0x00000004030ea825 */ /* 0x104fe200078e0204 */
[----:B---3--:R-:W-:Y:S01]  /*6730*/  @!P3 LOP3.LUT R17, R6, 0xfffffffe, RZ, 0xc0, !PT ;  /* 0xfffffffe0611b812 */ /* 0x008fe200078ec0ff */
[----:B------:R1:W-:Y:S01]  /*6740*/  @!P1 ST.E.64 desc[UR36][R12.64], R100 ;  /* 0x000000640c009985 */ /* 0x0003e2000c101b24 */
[----:B----4-:R-:W-:Y:S01]  /*6750*/  @!P4 LOP3.LUT R19, R20, 0xfffffffe, RZ, 0xc0, !PT ;  /* 0xfffffffe1413c812 */ /* 0x010fe200078ec0ff */
[----:B------:R-:W-:Y:S01]  /*6760*/  VIADD R6, R0, 0xd0 ;  /* 0x000000d000067836 */ /* 0x000fe20000000000 */
[----:B------:R-:W-:Y:S01]  /*6770*/  @!P6 LOP3.LUT R3, R22, 0xfffffffe, RZ, 0xc0, !PT ;  /* 0xfffffffe1603e812 */ /* 0x000fe200078ec0ff */
[----:B------:R2:W-:Y:S01]  /*6780*/  @!P2 ST.E.64 desc[UR36][R14.64], R104 ;  /* 0x000000680e00a985 */ /* 0x0005e2000c101b24 */
[----:B------:R-:W-:Y:S01]  /*6790*/  @!P5 LOP3.LUT R21, R21, 0xfffffffe, RZ, 0xc0, !PT ;  /* 0xfffffffe1515d812 */ /* 0x000fe200078ec0ff */
[----:B------:R-:W-:Y:S01]  /*67a0*/  VIADD R20, R0, 0xd8 ;  /* 0x000000d800147836 */ /* 0x000fe20000000000 */
[----:B------:R-:W-:Y:S01]  /*67b0*/  ISETP.GE.AND P1, PT, R6, UR4, PT ;  /* 0x0000000406007c0c */ /* 0x000fe2000bf26270 */
[----:B0-----:R-:W-:-:S03]  /*67c0*/  @!P3 IMAD.WIDE R10, R17, 0x4, R4 ;  /* 0x00000004110ab825 */ /* 0x001fc600078e0204 */
[----:B------:R-:W-:Y:S01]  /*67d0*/  ISETP.GE.AND P2, PT, R20, UR4, PT ;  /* 0x0000000414007c0c */ /* 0x000fe2000bf46270 */
[--C-:B-1----:R-:W-:Y:S01]  /*67e0*/  @!P4 IMAD.WIDE R12, R19, 0x4, R4.reuse ;  /* 0x00000004130cc825 */ /* 0x102fe200078e0204 */
[----:B------:R0:W-:Y:S03]  /*67f0*/  @!P3 ST.E.64 desc[UR36][R10.64], R108 ;  /* 0x0000006c0a00b985 */ /* 0x0001e6000c101b24 */
[--C-:B------:R-:W-:Y:S01]  /*6800*/  @!P6 IMAD.WIDE R18, R3, 0x4, R4.reuse ;  /* 0x000000040312e825 */ /* 0x100fe200078e0204 */
[----:B--2---:R-:W-:Y:S01]  /*6810*/  IADD3 R14, R0, 0xe8, RZ ;  /* 0x000000e8000e7810 */ /* 0x004fe20007ffe0ff */
[----:B------:R1:W-:Y:S02]  /*6820*/  @!P4 ST.E.64 desc[UR36][R12.64], R112 ;  /* 0x000000700c00c985 */ /* 0x0003e4000c101b24 */
[----:B------:R-:W-:Y:S01]  /*6830*/  @!P1 LEA.HI R6, R6, R6, RZ, 0x1 ;  /* 0x0000000606069211 */ /* 0x000fe200078f08ff */
[----:B------:R-:W-:Y:S01]  /*6840*/  VIADD R3, R0, 0xc8 ;  /* 0x000000c800037836 */ /* 0x000fe20000000000 */
[----:B------:R-:W-:Y:S01]  /*6850*/  ISETP.GE.AND P4, PT, R14, UR4, PT ;  /* 0x000000040e007c0c */ /* 0x000fe2000bf86270 */
[----:B------:R-:W-:Y:S01]  /*6860*/  @!P5 IMAD.WIDE R16, R21, 0x4, R4 ;  /* 0x000000041510d825 */ /* 0x000fe200078e0204 */
[----:B------:R-:W-:-:S02]  /*6870*/  @!P2 LEA.HI R20, R20, R20, RZ, 0x1 ;  /* 0x000000141414a211 */ /* 0x000fc400078f08ff */
[----:B------:R-:W-:Y:S01]  /*6880*/  ISETP.GE.AND P0, PT, R3, UR4, PT ;  /* 0x0000000403007c0c */ /* 0x000fe2000bf06270 */
[C---:B------:R-:W-:Y:S01]  /*6890*/  VIADD R21, R0.reuse, 0xe0 ;  /* 0x000000e000157836 */ /* 0x040fe20000000000 */
[----:B------:R2:W-:Y:S01]  /*68a0*/  @!P5 ST.E.64 desc[UR36][R16.64], R116 ;  /* 0x000000741000d985 */ /* 0x0005e2000c101b24 */
[C---:B------:R-:W-:Y:S02]  /*68b0*/  VIADD R15, R0.reuse, 0xf0 ;  /* 0x000000f0000f7836 */ /* 0x040fe40000000000 */
[----:B0-----:R-:W-:Y:S01]  /*68c0*/  VIADD R11, R0, 0xf8 ;  /* 0x000000f8000b7836 */ /* 0x001fe20000000000 */
[----:B------:R0:W-:Y:S01]  /*68d0*/  @!P6 ST.E.64 desc[UR36][R18.64], R120 ;  /* 0x000000781200e985 */ /* 0x0001e2000c101b24 */
[----:B------:R-:W-:Y:S02]  /*68e0*/  ISETP.GE.AND P3, PT, R21, UR4, PT ;  /* 0x0000000415007c0c */ /* 0x000fe4000bf66270 */
[----:B------:R-:W-:Y:S02]  /*68f0*/  ISETP.GE.AND P5, PT, R15, UR4, PT ;  /* 0x000000040f007c0c */ /* 0x000fe4000bfa6270 */
[----:B------:R-:W-:-:S02]  /*6900*/  ISETP.GE.AND P6, PT, R11, UR4, PT ;  /* 0x000000040b007c0c */ /* 0x000fc4000bfc6270 */
[----:B------:R-:W-:Y:S02]  /*6910*/  @!P0 LEA.HI R3, R3, R3, RZ, 0x1 ;  /* 0x0000000303038211 */ /* 0x000fe400078f08ff */
[----:B------:R-:W-:Y:S02]  /*6920*/  @!P4 LEA.HI R14, R14, R14, RZ, 0x1 ;  /* 0x0000000e0e0ec211 */ /* 0x000fe400078f08ff */
[----:B------:R-:W-:Y:S02]  /*6930*/  @!P0 LOP3.LUT R3, R3, 0xfffffffe, RZ, 0xc0, !PT ;  /* 0xfffffffe03038812 */ /* 0x000fe400078ec0ff */
[----:B-1----:R-:W-:Y:S02]  /*6940*/  @!P1 LOP3.LUT R13, R6, 0xfffffffe, RZ, 0xc0, !PT ;  /* 0xfffffffe060d9812 */ /* 0x002fe400078ec0ff */
[----:B------:R-:W-:Y:S02]  /*6950*/  @!P3 LEA.HI R21, R21, R21, RZ, 0x1 ;  /* 0x000000151515b211 */ /* 0x000fe400078f08ff */
[----:B------:R-:W-:Y:S01]  /*6960*/  @!P5 LEA.HI R10, R15, R15, RZ, 0x1 ;  /* 0x0000000f0f0ad211 */ /* 0x000fe200078f08ff */
[----:B------:R-:W-:Y:S01]  /*6970*/  @!P1 IMAD.WIDE R12, R13, 0x4, R4 ;  /* 0x000000040d0c9825 */ /* 0x000fe200078e0204 */
[----:B------:R-:W-:-:S02]  /*6980*/  @!P6 LEA.HI R11, R11, R11, RZ, 0x1 ;  /* 0x0000000b0b0be211 */ /* 0x000fc400078f08ff */
[----:B------:R-:W-:Y:S02]  /*6990*/  @!P2 LOP3.LUT R15, R20, 0xfffffffe, RZ, 0xc0, !PT ;  /* 0xfffffffe140fa812 */ /* 0x000fe400078ec0ff */
[----:B--2---:R-:W-:Y:S02]  /*69a0*/  @!P3 LOP3.LUT R17, R21, 0xfffffffe, RZ, 0xc0, !PT ;  /* 0xfffffffe1511b812 */ /* 0x004fe400078ec0ff */
[----:B0-----:R-:W-:Y:S01]  /*69b0*/  @!P4 LOP3.LUT R19, R14, 0xfffffffe, RZ, 0xc0, !PT ;  /* 0xfffffffe0e13c812 */ /* 0x001fe200078ec0ff */
        /* <DEDUP_REMOVED lines=13> */
[----:B------:R1:W-:Y:S04]  /*6a90*/  @!P5 ST.E.64 desc[UR36][R20.64], R144 ;  /* 0x000000901400d985 */ /* 0x0003e8000c101b24 */
[----:B------:R1:W-:Y:S02]  /*6aa0*/  @!P6 ST.E.64 desc[UR36][R4.64], R148 ;  /* 0x000000940400e985 */ /* 0x0003e4000c101b24 */
.L_x_9068:
[----:B------:R-:W-:Y:S05]  /*6ab0*/  BSYNC B0 ;  /* 0x0000000000007941 */ /* 0x000fea0003800000 */
.L_x_9067:
[----:B------:R-:W-:Y:S01]  /*6ac0*/  ISETP.GE.AND P0, PT, R9, R8, PT ;  /* 0x000000080900720c */ /* 0x000fe20003f06270 */
[----:B0-----:R0:W2:Y:S04]  /*6ad0*/  SHFL.IDX PT, R3, R7, 0x1, 0x1c1f ;  /* 0x003c1f0007037f89 */ /* 0x0010a800000e0000 */
[----:B------:R-:W0:Y:S08]  /*6ae0*/  SHFL.IDX PT, R2, R2, 0x1, 0x1c1f ;  /* 0x003c1f0002027f89 */ /* 0x000e3000000e0000 */
[----:B------:R-:W-:Y:S05]  /*6af0*/  @P0 BRA `(.L_x_9039) ;  /* 0x0000004400b00947 */ /* 0x000fea0003800000 */
[C---:B-1-3--:R-:W-:Y:S01]  /*6b00*/  VIADD R4, R0.reuse, 0x8 ;  /* 0x0000000800047836 */ /* 0x04afe20000000000 */
[----:B------:R-:W-:Y:S01]  /*6b10*/  ULDC UR4, c[0x0][0xac8] ;  /* 0x0002b20000047ab9 */ /* 0x000fe20000000800 */
[C---:B----4-:R-:W-:Y:S01]  /*6b20*/  VIADD R5, R0.reuse, 0x10 ;  /* 0x0000001000057836 */ /* 0x050fe20000000000 */
[C---:B------:R-:W-:Y:S01]  /*6b30*/  ISETP.GE.AND P0, PT, R0.reuse, UR4, PT ;  /* 0x0000000400007c0c */ /* 0x040fe2000bf06270 */
[----:B------:R-:W-:Y:S01]  /*6b40*/  VIADD R11, R0, 0x20 ;  /* 0x00000020000b7836 */ /* 0x000fe20000000000 */
        /* <DEDUP_REMOVED lines=13> */
[----:B------:R-:W-:Y:S01]  /*6c20*/  VIADD R20, R0, 0x80 ;  /* 0x0000008000147836 */ /* 0x000fe20000000000 */
[----:B------:R-:W-:-:S02]  /*6c30*/  @!P1 LEA.HI R4, R4, R4, RZ, 0x1 ;  /* 0x0000000404049211 */ /* 0x000fc400078f08ff */
[----:B------:R-:W-:Y:S02]  /*6c40*/  @!P2 LEA.HI R5, R5, R5, RZ, 0x1 ;  /* 0x000000050505a211 */ /* 0x000fe400078f08ff */
[----:B0-----:R-:W-:Y:S02]  /*6c50*/  @!P1 LOP3.LUT R7, R4, 0xfffffffe, RZ, 0xc0, !PT ;  /* 0xfffffffe04079812 */ /* 0x001fe400078ec0ff */
[----:B------:R-:W-:Y:S01]  /*6c60*/  @!P2 LOP3.LUT R9, R5, 0xfffffffe, RZ, 0xc0, !PT ;  /* 0xfffffffe0509a812 */ /* 0x000fe200078ec0ff */
[--C-:B--2---:R-:W-:Y:S01]  /*6c70*/  @!P0 IMAD.WIDE R4, R0, 0x4, R2.reuse ;  /* 0x0000000400048825 */ /* 0x104fe200078e0202 */
[----:B------:R-:W-:Y:S02]  /*6c80*/  ISETP.GE.AND P3, PT, R15, UR4, PT ;  /* 0x000000040f007c0c */ /* 0x000fe4000bf66270 */
[----:B------:R-:W-:Y:S01]  /*6c90*/  @!P5 LEA.HI R10, R10, R10, RZ, 0x1 ;  /* 0x0000000a0a0ad211 */ /* 0x000fe200078f08ff */
        /* <DEDUP_REMOVED lines=18> */
[----:B--2---:R-:W-:Y:S01]  /*6dc0*/  @!P0 LOP3.LUT R9, R12, 0xfffffffe, RZ, 0xc0, !PT ;  /* 0xfffffffe0c098812 */ /* 0x004fe200078ec0ff */
[----:B------:R0:W-:Y:S01]  /*6dd0*/  @!P5 ST.E.64 desc[UR36][R4.64], R38 ;  /* 0x000000260400d985 */ /* 0x0001e2000c101b24 */
[----:B------:R-:W-:-:S02]  /*6de0*/  @!P1 LOP3.LUT R13, R13, 0xfffffffe, RZ, 0xc0, !PT ;  /* 0xfffffffe0d0d9812 */ /* 0x000fc400078ec0ff */
[----:B------:R-:W-:Y:S01]  /*6df0*/  @!P2 LOP3.LUT R11, R14, 0xfffffffe, RZ, 0xc0, !PT ;  /* 0xfffffffe0e0ba812 */ /* 0x000fe200078ec0ff */
[----:B------:R1:W-:Y:S01]  /*6e00*/  @!P6 ST.E.64 desc[UR36][R6.64], R42 ;  /* 0x0000002a0600e985 */ /* 0x0003e2000c101b24 */
[----:B------:R-:W-:Y:S01]  /*6e10*/  @!P3 LOP3.LUT R15, R15, 0xfffffffe, RZ, 0xc0, !PT ;  /* 0xfffffffe0f0fb812 */ /* 0x000fe200078ec0ff */
[----:B------:R-:W-:Y:S01]  /*6e20*/  VIADD R14, R0, 0x60 ;  /* 0x00000060000e7836 */ /* 0x000fe20000000000 */
        /* <DEDUP_REMOVED lines=141> */
.L_x_9066:
[----:B------:R-:W0:Y:S02]  /*7700*/  S2R R0, SR_TID.X ;  /* 0x0000000000007919 */ /* 0x000e240000002100 */
[----:B0-----:R-:W-:-:S05]  /*7710*/  VIADD R2, R0, 0xffffff80 ;  /* 0xffffff8000027836 */ /* 0x001fca0000000000 */
[----:B------:R-:W-:-:S13]  /*7720*/  ISETP.GT.AND P0, PT, R2, 0x7f, PT ;  /* 0x0000007f0200780c */ /* 0x000fda0003f04270 */
[----:B------:R-:W-:Y:S05]  /*7730*/  @P0 BRA `(.L_x_9039) ;  /* 0x0000003800a00947 */ /* 0x000fea0003800000 */
[----:B------:R-:W0:Y:S01]  /*7740*/  S2R R3, SR_CTAID.X ;  /* 0x0000000000037919 */ /* 0x000e220000002500 */
[----:B------:R-:W1:Y:S01]  /*7750*/  LDC R6, c[0x0][0xbe8] ;  /* 0x0002fa00ff067b82 */ /* 0x000e620000000800 */
[----:B------:R-:W-:Y:S01]  /*7760*/  ULDC UR4, c[0x0][0xa88] ;  /* 0x0002a20000047ab9 */ /* 0x000fe20000000800 */
[----:B0-----:R-:W-:Y:S01]  /*7770*/  LEA R0, R3, R0, 0x7 ;  /* 0x0000000003007211 */ /* 0x001fe200078e38ff */
[----:B-1----:R-:W-:-:S04]  /*7780*/  IMAD R3, R6, UR4, RZ ;  /* 0x0000000406037c24 */ /* 0x002fc8000f8e02ff */
        /* <DEDUP_REMOVED lines=17> */
[----:B------:R-:W-:-:S05]  /*78a0*/  MOV R3, UR6 ;  /* 0x0000000600037c02 */ /* 0x000fca0008000f00 */
        /* <DEDUP_REMOVED lines=29> */
[----:B------:R-:W-:Y:S02]  /*7a80*/  LEA.HI.X R5, R2, UR5, R3, 0x2, P0 ;  /* 0x0000000502057c11 */ /* 0x000fe400080f1403 */
[----:B------:R-:W-:-:S05]  /*7a90*/  MOV R3, 0xff800000 ;  /* 0xff80000000037802 */ /* 0x000fca0000000f00 */
[----:B------:R0:W-:Y:S01]  /*7aa0*/  STG.E desc[UR36][R4.64], R3 ;  /* 0x0000000304007986 */ /* 0x0001e2000c101924 */
[----:B------:R-:W-:Y:S05]  /*7ab0*/  BRA `(.L_x_9039) ;  /* 0x0000003400c07947 */ /* 0x000fea0003800000 */
.L_x_9037:
        /* <DEDUP_REMOVED lines=18> */
.L_x_9069:
[----:B------:R-:W-:Y:S01]  /*7be0*/  ULDC UR7, c[0x0][0xc50] ;  /* 0x0003140000077ab9 */ /* 0x000fe20000000800 */
[----:B------:R-:W-:Y:S01]  /*7bf0*/  UMOV UR40, UR6 ;  /* 0x0000000600287c82 */ /* 0x000fe20008000000 */
[----:B------:R-:W-:-:S11]  /*7c00*/  UISETP.NE.AND UP0, UPT, UR7, 0x1, UPT ;  /* 0x000000010700788c */ /* 0x000fd6000bf05270 */
[----:B------:R-:W-:Y:S01]  /*7c10*/  @UP0 ULDC UR4, c[0x0][0xc54] ;  /* 0x0003150000040ab9 */ /* 0x000fe20000000800 */
[----:B------:R-:W-:Y:S01]  /*7c20*/  @UP0 ULDC UR8, c[0x0][0xc58] ;  /* 0x0003160000080ab9 */ /* 0x000fe20000000800 */
[----:B------:R-:W-:-:S04]  /*7c30*/  UIMAD.WIDE.U32 UR4, UR6, UR4, URZ ;  /* 0x00000004060472a5 */ /* 0x000fc8000f8e003f */
[----:B------:R-:W-:-:S12]  /*7c40*/  @UP0 USHF.R.U32.HI UR40, URZ, UR8, UR5 ;  /* 0x000000083f280299 */ /* 0x000fd80008011605 */
.L_x_9070:
        /* <DEDUP_REMOVED lines=8> */
[----:B------:R-:W-:Y:S01]  /*7cd0*/  ULDC.64 UR4, c[0x0][0x418] ;  /* 0x0001060000047ab9 */ /* 0x000fe20000000a00 */
[----:B------:R-:W-:Y:S01]  /*7ce0*/  ULDC UR41, c[0x0][0x2f0] ;  /* 0x0000bc0000297ab9 */ /* 0x000fe20000000800 */
[----:B------:R-:W-:Y:S01]  /*7cf0*/  IMAD.MOV.U32 R31, RZ, RZ, RZ ;  /* 0x000000ffff1f7224 */ /* 0x000fe200078e00ff */
        /* <DEDUP_REMOVED lines=53> */
.L_x_9072:
[----:B------:R-:W-:Y:S02]  /*8050*/  UIMAD UR45, UR44, UR38, URZ ;  /* 0x000000262c2d72a4 */ /* 0x000fe4000f8e023f */
[----:B------:R-:W-:Y:S01]  /*8060*/  IMAD.U32 R3, RZ, RZ, UR38 ;  /* 0x00000026ff037e24 */ /* 0x000fe2000f8e00ff */
[----:B------:R-:W-:Y:S01]  /*8070*/  MOV R8, 0x1 ;  /* 0x0000000100087802 */ /* 0x000fe20000000f00 */
[----:B------:R-:W-:Y:S02]  /*8080*/  IMAD.MOV.U32 R21, RZ, RZ, RZ ;  /* 0x000000ffff157224 */ /* 0x000fe400078e00ff */
[----:B------:R-:W-:-:S05]  /*8090*/  IMAD.U32 R0, RZ, RZ, UR45 ;  /* 0x0000002dff007e24 */ /* 0x000fca000f8e00ff */
[----:B------:R-:W-:-:S04]  /*80a0*/  VIADDMNMX R0, R0, R3, UR42, PT ;  /* 0x0000002a00007e46 */ /* 0x000fc8000b800103 */
[----:B------:R-:W-:-:S13]  /*80b0*/  R2UR UR46, R0 ;  /* 0x00000000002e72ca */ /* 0x000fda00000e0000 */
        /* <DEDUP_REMOVED lines=17> */
[----:B------:R-:W-:Y:S01]  /*81d0*/  IMAD.U32 R6, RZ, RZ, UR6 ;  /* 0x00000006ff067e24 */ /* 0x000fe2000f8e00ff */
[----:B------:R-:W-:Y:S01]  /*81e0*/  MOV R10, UR4 ;  /* 0x00000004000a7c02 */ /* 0x000fe20008000f00 */
[----:B------:R-:W-:-:S02]  /*81f0*/  IMAD.U32 R7, RZ, RZ, UR7 ;  /* 0x00000007ff077e24 */ /* 0x000fc4000f8e00ff */
[----:B------:R-:W-:Y:S02]  /*8200*/  IMAD.U32 R11, RZ, RZ, UR5 ;  /* 0x00000005ff0b7e24 */ /* 0x000fe4000f8e00ff */
[----:B------:R-:W-:Y:S02]  /*8210*/  IMAD.MOV.U32 R8, RZ, RZ, 0x70 ;  /* 0x00000070ff087424 */ /* 0x000fe400078e00ff */
[----:B------:R-:W-:Y:S02]  /*8220*/  IMAD.MOV.U32 R12, RZ, RZ, 0x1 ;  /* 0x00000001ff0c7424 */ /* 0x000fe400078e00ff */
[----:B------:R-:W-:-:S07]  /*8230*/  IMAD.MOV.U32 R13, RZ, RZ, RZ ;  /* 0x000000ffff0d7224 */ /* 0x000fce00078e00ff */
[----:B------:R-:W-:-:S07]  /*8240*/  LEPC R20, `(.L_x_9073) ;  /* 0x000000001014794e */ /* 0x000fce0000000000 */
[----:B0----5:R-:W-:Y:S05]  /*8250*/  CALL.ABS.NOINC R14 ;  /* 0x000000000e007343 */ /* 0x021fea0003c00000 */
.L_x_9073:
        /* <DEDUP_REMOVED lines=20> */
.L_x_9075:
[----:B------:R0:W1:Y:S01]  /*83a0*/  LDC.64 R14, c[0x4][R17] ;  /* 0x01000000110e7b82 */ /* 0x0000620000000a00 */
[----:B------:R-:W-:Y:S01]  /*83b0*/  ULDC.64 UR4, c[0x4][0xf0] ;  /* 0x01003c0000047ab9 */ /* 0x000fe20000000a00 */
[----:B------:R-:W-:Y:S01]  /*83c0*/  ULDC.64 UR6, c[0x4][0xf8] ;  /* 0x01003e0000067ab9 */ /* 0x000fe20000000a00 */
[----:B------:R-:W-:Y:S01]  /*83d0*/  IMAD.U32 R4, RZ, RZ, UR4 ;  /* 0x00000004ff047e24 */ /* 0x000fe2000f8e00ff */
[----:B------:R-:W-:Y:S01]  /*83e0*/  MOV R5, UR5 ;  /* 0x0000000500057c02 */ /* 0x000fe20008000f00 */
        /* <DEDUP_REMOVED lines=10> */
.L_x_9074:
[----:B------:R-:W0:Y:S01]  /*8490*/  LDC.64 R4, c[0x0][0x9f8] ;  /* 0x00027e00ff047b82 */ /* 0x000e220000000a00 */
[----:B------:R-:W-:-:S07]  /*84a0*/  IMAD.MOV.U32 R30, RZ, RZ, R33 ;  /* 0x000000ffff1e7224 */ /* 0x000fce00078e0021 */
[----:B------:R-:W1:Y:S01]  /*84b0*/  LDC R29, c[0x0][0x430] ;  /* 0x00010c00ff1d7b82 */ /* 0x000e620000000800 */
[C---:B------:R-:W-:Y:S01]  /*84c0*/  IMAD.SHL.U32 R28, R16.reuse, 0x10, RZ ;  /* 0x00000010101c7824 */ /* 0x040fe200078e00ff */
[C---:B------:R-:W-:Y:S02]  /*84d0*/  LOP3.LUT R7, R16.reuse, 0x7f, RZ, 0xc0, !PT ;  /* 0x0000007f10077812 */ /* 0x040fe400078ec0ff */
[----:B------:R-:W-:Y:S02]  /*84e0*/  MOV R9, UR46 ;  /* 0x0000002e00097c02 */ /* 0x000fe40008000f00 */
[----:B------:R-:W-:Y:S01]  /*84f0*/  LOP3.LUT R23, R23, 0xffffffbf, RZ, 0xc0, !PT ;  /* 0xffffffbf17177812 */ /* 0x000fe200078ec0ff */
[----:B------:R-:W-:Y:S01]  /*8500*/  IMAD.SHL.U32 R6, R16, 0x8, RZ ;  /* 0x0000000810067824 */ /* 0x000fe200078e00ff */
[----:B------:R-:W-:Y:S01]  /*8510*/  ULDC UR4, c[0x0][0x320] ;  /* 0x0000c80000047ab9 */ /* 0x000fe20000000800 */
[----:B0-----:R-:W-:-:S04]  /*8520*/  ISETP.NE.U32.AND P0, PT, R4, RZ, PT ;  /* 0x000000ff0400720c */ /* 0x001fc80003f05070 */
[----:B------:R-:W-:-:S13]  /*8530*/  ISETP.NE.AND.EX P0, PT, R5, RZ, PT, P0 ;  /* 0x000000ff0500720c */ /* 0x000fda0003f05300 */
[----:B------:R-:W0:Y:S02]  /*8540*/  @P0 LDC.64 R4, c[0x0][0x9f8] ;  /* 0x00027e00ff040b82 */ /* 0x000e240000000a00 */
[----:B0-----:R-:W-:-:S05]  /*8550*/  @P0 IMAD.WIDE R4, R33, 0x4, R4 ;  /* 0x0000000421040825 */ /* 0x001fca00078e0204 */
[----:B------:R0:W2:Y:S01]  /*8560*/  @P0 LDG.E R30, desc[UR36][R4.64] ;  /* 0x00000024041e0981 */ /* 0x0000a2000c1e1900 */
[----:B------:R-:W-:Y:S01]  /*8570*/  LOP3.LUT R28, R28, 0x70, RZ, 0xc0, !PT ;  /* 0x000000701c1c7812 */ /* 0x000fe200078ec0ff */
[----:B------:R-:W-:Y:S01]  /*8580*/  VIADD R9, R9, 0xffffffff ;  /* 0xffffffff09097836 */ /* 0x000fe20000000000 */
[----:B------:R-:W-:Y:S02]  /*8590*/  SHF.R.U32.HI R27, RZ, 0x3, R7 ;  /* 0x00000003ff1b7819 */ /* 0x000fe40000011607 */
[----:B-1----:R-:W-:Y:S02]  /*85a0*/  ISETP.NE.AND P1, PT, R29, 0x1, PT ;  /* 0x000000011d00780c */ /* 0x002fe40003f25270 */
[----:B------:R-:W-:-:S05]  /*85b0*/  LOP3.LUT R26, R28, R27, RZ, 0xfc, !PT ;  /* 0x0000001b1c1a7212 */ /* 0x000fca00078efcff */
[----:B------:R-:W-:-:S05]  /*85c0*/  IMAD R22, R9, 0x60, R26 ;  /* 0x0000006009167824 */ /* 0x000fca00078e021a */
[C---:B------:R-:W-:Y:S01]  /*85d0*/  ISETP.GE.AND P0, PT, R22.reuse, UR41, PT ;  /* 0x0000002916007c0c */ /* 0x040fe2000bf06270 */
[----:B------:R-:W1:Y:S01]  /*85e0*/  @P1 LDC R3, c[0x0][0x434] ;  /* 0x00010d00ff031b82 */ /* 0x000e620000000800 */
[----:B-----5:R-:W-:Y:S01]  /*85f0*/  IMAD.IADD R22, R22, 0x1, R31 ;  /* 0x0000000116167824 */ /* 0x020fe200078e021f */
[----:B------:R-:W-:Y:S02]  /*8600*/  @P1 LOP3.LUT R23, R23, 0x40, RZ, 0xfc, !PT ;  /* 0x0000004017171812 */ /* 0x000fe400078efcff */
[----:B------:R-:W-:-:S04]  /*8610*/  ISETP.GT.U32.OR P0, PT, R26, 0x5f, P0 ;  /* 0x0000005f1a00780c */ /* 0x000fc80000704470 */
[----:B0-----:R-:W0:Y:S09]  /*8620*/  @P1 LDC R5, c[0x0][0x438] ;  /* 0x00010e00ff051b82 */ /* 0x001e320000000800 */
[----:B------:R-:W3:Y:S01]  /*8630*/  @!P0 LDC.64 R10, c[0x0][0x428] ;  /* 0x00010a00ff0a8b82 */ /* 0x000ee20000000a00 */
[----:B-1----:R-:W-:-:S07]  /*8640*/  @P1 IMAD.HI.U32 R0, R22, R3, RZ ;  /* 0x0000000316001227 */ /* 0x002fce00078e00ff */
[----:B------:R-:W1:Y:S01]  /*8650*/  @!P0 LDC.64 R12, c[0x0][0x418] ;  /* 0x00010600ff0c8b82 */ /* 0x000e620000000a00 */
[----:B------:R-:W-:Y:S01]  /*8660*/  IMAD.MOV.U32 R3, RZ, RZ, R22 ;  /* 0x000000ffff037224 */ /* 0x000fe200078e0016 */
[----:B0-----:R-:W-:-:S04]  /*8670*/  @P1 SHF.R.U32.HI R3, RZ, R5, R0 ;  /* 0x00000005ff031219 */ /* 0x001fc80000011600 */
[--C-:B------:R-:W-:Y:S01]  /*8680*/  @!P0 SHF.R.S32.HI R5, RZ, 0x1f, R3.reuse ;  /* 0x0000001fff058819 */ /* 0x100fe20000011403 */
[----:B------:R-:W-:Y:S01]  /*8690*/  @!P0 IMAD.MOV.U32 R4, RZ, RZ, R3 ;  /* 0x000000ffff048224 */ /* 0x000fe200078e0003 */
[----:B--2---:R-:W-:-:S05]  /*86a0*/  SHF.R.S32.HI R25, RZ, 0x1f, R30 ;  /* 0x0000001fff197819 */ /* 0x004fca000001141e */
[----:B---3--:R-:W-:-:S04]  /*86b0*/  @!P0 IMAD R0, R25, R10, RZ ;  /* 0x0000000a19008224 */ /* 0x008fc800078e02ff */
[C---:B------:R-:W-:Y:S02]  /*86c0*/  @!P0 IMAD R15, R30.reuse, R11, R0 ;  /* 0x0000000b1e0f8224 */ /* 0x040fe400078e0200 */
[----:B------:R-:W-:-:S05]  /*86d0*/  @!P0 IMAD.WIDE.U32 R10, R30, R10, R4 ;  /* 0x0000000a1e0a8225 */ /* 0x000fca00078e0004 */
[----:B------:R-:W-:Y:S02]  /*86e0*/  @!P0 IADD3 R0, R11, R15, RZ ;  /* 0x0000000f0b008210 */ /* 0x000fe40007ffe0ff */
[----:B-1----:R-:W-:-:S04]  /*86f0*/  @!P0 LEA R4, P1, R10, R12, 0x2 ;  /* 0x0000000c0a048211 */ /* 0x002fc800078210ff */
[----:B------:R-:W-:-:S05]  /*8700*/  @!P0 LEA.HI.X R5, R10, R13, R0, 0x2, P1 ;  /* 0x0000000d0a058211 */ /* 0x000fca00008f1400 */
[----:B------:R0:W5:Y:S01]  /*8710*/  @!P0 LDG.E R4, desc[UR36][R4.64] ;  /* 0x0000002404048981 */ /* 0x000162000c1e1900 */
[----:B------:R-:W-:Y:S01]  /*8720*/  LOP3.LUT R24, R6, 0x38, RZ, 0xc0, !PT ;  /* 0x0000003806187812 */ /* 0x000fe200078ec0ff */
[----:B------:R-:W-:Y:S01]  /*8730*/  UMOV UR5, 0xffffffff ;  /* 0xffffffff00057882 */ /* 0x000fe20000000000 */
[----:B------:R-:W-:Y:S02]  /*8740*/  LOP3.LUT R23, R23, 0xffffffef, RZ, 0xc0, !PT ;  /* 0xffffffef17177812 */ /* 0x000fe400078ec0ff */
[C---:B------:R-:W-:Y:S02]  /*8750*/  LOP3.LUT R0, R24.reuse, 0x40, RZ, 0xfc, !PT ;  /* 0x0000004018007812 */ /* 0x040fe400078efcff */
[----:B------:R-:W-:Y:S02]  /*8760*/  LOP3.LUT R8, R24, 0xc0, RZ, 0xfc, !PT ;  /* 0x000000c018087812 */ /* 0x000fe400078efcff */
[----:B------:R-:W-:Y:S02]  /*8770*/  ISETP.GE.AND P1, PT, R0, UR4, PT ;  /* 0x0000000400007c0c */ /* 0x000fe4000bf26270 */
[----:B------:R-:W-:-:S04]  /*8780*/  LOP3.LUT R0, R24, 0x80, RZ, 0xfc, !PT ;  /* 0x0000008018007812 */ /* 0x000fc800078efcff */
[----:B------:R-:W-:-:S07]  /*8790*/  ISETP.GE.AND P2, PT, R0, UR4, PT ;  /* 0x0000000400007c0c */ /* 0x000fce000bf46270 */
[----:B------:R-:W-:Y:S02]  /*87a0*/  @P1 LOP3.LUT R23, R23, 0x10, RZ, 0xfc, !PT ;  /* 0x0000001017171812 */ /* 0x000fe400078efcff */
[----:B------:R-:W-:Y:S02]  /*87b0*/  ISETP.GE.AND P1, PT, R8, UR4, PT ;  /* 0x0000000408007c0c */ /* 0x000fe4000bf26270 */
[----:B------:R-:W-:-:S04]  /*87c0*/  LOP3.LUT R23, R23, 0xfffffff7, RZ, 0xc0, !PT ;  /* 0xfffffff717177812 */ /* 0x000fc800078ec0ff */
[----:B------:R-:W-:Y:S02]  /*87d0*/  @P2 LOP3.LUT R23, R23, 0x8, RZ, 0xfc, !PT ;  /* 0x0000000817172812 */ /* 0x000fe400078efcff */
[----:B------:R-:W-:Y:S02]  /*87e0*/  ISETP.GE.AND P2, PT, R24, UR4, PT ;  /* 0x0000000418007c0c */ /* 0x000fe4000bf46270 */
[----:B------:R-:W-:-:S04]  /*87f0*/  LOP3.LUT R23, R23, 0xfffffffb, RZ, 0xc0, !PT ;  /* 0xfffffffb17177812 */ /* 0x000fc800078ec0ff */
[----:B------:R-:W-:-:S04]  /*8800*/  @P1 LOP3.LUT R23, R23, 0x4, RZ, 0xfc, !PT ;  /* 0x0000000417171812 */ /* 0x000fc800078efcff */
[----:B------:R-:W-:-:S04]  /*8810*/  LOP3.LUT R23, R23, 0xfffffffe, RZ, 0xc0, !PT ;  /* 0xfffffffe17177812 */ /* 0x000fc800078ec0ff */
[----:B------:R-:W-:Y:S01]  /*8820*/  @P2 LOP3.LUT R23, R23, 0x1, RZ, 0xfc, !PT ;  /* 0x0000000117172812 */ /* 0x000fe200078efcff */
[----:B0-----:R-:W-:Y:S06]  /*8830*/  BRA.DIV UR5, `(.L_x_9076) ;  /* 0x0000002a05e07947 */ /* 0x001fec000b800000 */
.L_x_9117:
[----:B------:R-:W-:Y:S01]  /*8840*/  ULOP3.LUT UR4, UR39, 0x2, URZ, 0xfc, !UPT ;  /* 0x0000000227047892 */ /* 0x000fe2000f8efc3f */
[--C-:B-----5:R-:W-:Y:S02]  /*8850*/  @!P0 SHF.R.S32.HI R5, RZ, 0x1f, R4.reuse ;  /* 0x0000001fff058819 */ /* 0x120fe40000011404 */
[----:B------:R-:W-:Y:S02]  /*8860*/  CS2R R36, SRZ ;  /* 0x0000000000247805 */ /* 0x000fe4000001ff00 */
[----:B------:R-:W-:Y:S01]  /*8870*/  LOP3.LUT R23, R23, 0xffffffdf, RZ, 0xc0, !PT ;  /* 0xffffffdf17177812 */ /* 0x000fe200078ec0ff */
[----:B------:R-:W-:Y:S01]  /*8880*/  @!P0 IMAD.MOV.U32 R36, RZ, RZ, R4 ;  /* 0x000000ffff248224 */ /* 0x000fe200078e0004 */
[----:B------:R-:W-:Y:S01]  /*8890*/  SEL R18, RZ, 0x1, P2 ;  /* 0x00000001ff127807 */ /* 0x000fe20001000000 */
[----:B------:R-:W-:Y:S01]  /*88a0*/  @!P0 IMAD.MOV.U32 R37, RZ, RZ, R5 ;  /* 0x000000ffff258224 */ /* 0x000fe200078e0005 */
[----:B------:R-:W-:Y:S01]  /*88b0*/  MOV R34, UR4 ;  /* 0x0000000400227c02 */ /* 0x000fe20008000f00 */
[----:B------:R-:W-:Y:S01]  /*88c0*/  IMAD.U32 R19, RZ, RZ, UR40 ;  /* 0x00000028ff137e24 */ /* 0x000fe2000f8e00ff */
[----:B------:R-:W-:Y:S01]  /*88d0*/  ISETP.GT.U32.AND P0, PT, R26, 0x5f, PT ;  /* 0x0000005f1a00780c */ /* 0x000fe20003f04070 */
[----:B------:R-:W-:Y:S01]  /*88e0*/  IMAD.MOV R0, RZ, RZ, -R3 ;  /* 0x000000ffff007224 */ /* 0x000fe200078e0a03 */
[----:B------:R-:W-:-:S02]  /*88f0*/  ISETP.NE.AND P1, PT, R34, 0x3, PT ;  /* 0x000000032200780c */ /* 0x000fc40003f25270 */
[----:B------:R-:W-:Y:S01]  /*8900*/  LOP3.LUT R23, R23, 0xffffff7f, RZ, 0xc0, !PT ;  /* 0xffffff7f17177812 */ /* 0x000fe200078ec0ff */
[----:B------:R-:W-:Y:S01]  /*8910*/  IMAD R22, R29, R0, R22 ;  /* 0x000000001d167224 */ /* 0x000fe200078e0216 */
[----:B------:R-:W-:-:S07]  /*8920*/  SHF.R.S32.HI R19, RZ, 0x1f, R19 ;  /* 0x0000001fff137819 */ /* 0x000fce0000011413 */
[----:B------:R-:W-:-:S04]  /*8930*/  @P0 LOP3.LUT R23, R23, 0x80, RZ, 0xfc, !PT ;  /* 0x0000008017170812 */ /* 0x000fc800078efcff */
[----:B------:R-:W-:Y:S01]  /*8940*/  @P1 LOP3.LUT R23, R23, 0x20, RZ, 0xfc, !PT ;  /* 0x0000002017171812 */ /* 0x000fe200078efcff */
[----:B------:R-:W-:Y:S06]  /*8950*/  @!P1 BRA `(.L_x_9077) ;  /* 0x0000000000049947 */ /* 0x000fec0003800000 */
[----:B------:R-:W-:Y:S01]  /*8960*/  BPT.TRAP 0x1 ;  /* 0x000000040000795c */ /* 0x000fe20000300000 */
.L_x_9077:
[----:B------:R-:W-:-:S05]  /*8970*/  IMAD.MOV.U32 R0, RZ, RZ, 0x1 ;  /* 0x00000001ff007424 */ /* 0x000fca00078e00ff */
[----:B------:R-:W-:-:S04]  /*8980*/  SHF.L.U32 R0, R0, 0x1f, RZ ;  /* 0x0000001f00007819 */ /* 0x000fc800000006ff */
[----:B------:R-:W0:Y:S02]  /*8990*/  SYNCS.PHASECHK.TRANS64.TRYWAIT P0, [UR43+0x22840], R0 ;  /* 0x02284000ff0075a7 */ /* 0x000e24000800016b */
[----:B0-----:R-:W-:Y:S05]  /*89a0*/  @!P0 BRA `(.L_x_9078) ;  /* 0x0000002800a48947 */ /* 0x001fea0003800000 */
.L_x_9118:
[----:B------:R-:W-:Y:S01]  /*89b0*/  SHF.R.S32.HI R17, RZ, 0x1f, R22 ;  /* 0x0000001fff117819 */ /* 0x000fe20000011416 */
[----:B------:R-:W-:Y:S01]  /*89c0*/  ULDC.64 UR4, c[0x0][0x300] ;  /* 0x0000c00000047ab9 */ /* 0x000fe20000000a00 */
[----:B------:R-:W-:Y:S01]  /*89d0*/  R2UR UR6, R19 ;  /* 0x00000000130672ca */ /* 0x000fe200000e0000 */
[----:B------:R-:W-:Y:S01]  /*89e0*/  IMAD.WIDE.U32 R4, R22, UR4, RZ ;  /* 0x0000000416047c25 */ /* 0x000fe2000f8e00ff */
[----:B------:R-:W-:-:S03]  /*89f0*/  LOP3.LUT R23, R23, 0xfffffffd, RZ, 0xc0, !PT ;  /* 0xfffffffd17177812 */ /* 0x000fc600078ec0ff */
[----:B0-----:R-:W-:-:S04]  /*8a00*/  IMAD R3, R17, UR4, RZ ;  /* 0x0000000411037c24 */ /* 0x001fc8000f8e02ff */
[----:B------:R-:W-:Y:S01]  /*8a10*/  IMAD R3, R22, UR5, R3 ;  /* 0x0000000516037c24 */ /* 0x000fe2000f8e0203 */
        /* <DEDUP_REMOVED lines=19> */
[----:B------:R-:W-:Y:S02]  /*8b50*/  MOV R4, 0xffffffa0 ;  /* 0xffffffa000047802 */ /* 0x000fe40000000f00 */
[----:B------:R-:W-:-:S03]  /*8b60*/  LOP3.LUT R5, R5, 0x38, R6, 0xf8, !PT ;  /* 0x0000003805057812 */ /* 0x000fc600078ef806 */
[----:B------:R-:W-:Y:S01]  /*8b70*/  IMAD R4, R9, R4, UR41 ;  /* 0x0000002909047e24 */ /* 0x000fe2000f8e0204 */
[----:B------:R-:W-:Y:S01]  /*8b80*/  LOP3.LUT R5, R5, 0x38, R16, 0x78, !PT ;  /* 0x0000003805057812 */ /* 0x000fe200078e7810 */
[----:B------:R-:W-:Y:S01]  /*8b90*/  IMAD.SHL.U32 R16, R7, 0x8, RZ ;  /* 0x0000000807107824 */ /* 0x000fe200078e00ff */
[----:B------:R-:W-:Y:S01]  /*8ba0*/  @P2 LOP3.LUT R23, R23, 0x2, RZ, 0xfc, !PT ;  /* 0x0000000217172812 */ /* 0x000fe200078efcff */
[----:B------:R-:W-:-:S03]  /*8bb0*/  IMAD.IADD R35, R4, 0x1, -R27 ;  /* 0x0000000104237824 */ /* 0x000fc600078e0a1b */
[----:B------:R-:W-:Y:S02]  /*8bc0*/  LOP3.LUT R16, R5, 0x200, R16, 0xf8, !PT ;  /* 0x0000020005107812 */ /* 0x000fe400078ef810 */
[----:B------:R-:W-:Y:S01]  /*8bd0*/  ISETP.GE.AND P0, PT, R35, 0x1, PT ;  /* 0x000000012300780c */ /* 0x000fe20003f06270 */
[----:B------:R-:W-:-:S12]  /*8be0*/  BRA.DIV UR5, `(.L_x_9079) ;  /* 0x0000002a052c7947 */ /* 0x000fd8000b800000 */
        /* <DEDUP_REMOVED lines=19> */
[----:B------:R-:W0:Y:S03]  /*8d20*/  SHFL.IDX PT, R14, R3, 0x3, 0x181f ;  /* 0x00781f00030e7f89 */ /* 0x000e2600000e0000 */
[----:B-1----:R-:W-:Y:S02]  /*8d30*/  @P0 IMAD.X R5, RZ, RZ, R6, P1 ;  /* 0x000000ffff050224 */ /* 0x002fe400008e0606 */
        /* <DEDUP_REMOVED lines=16> */
.L_x_9132:
        /* <DEDUP_REMOVED lines=15> */
.L_x_9080:
        /* <DEDUP_REMOVED lines=23> */
.L_x_9081:
[----:B------:R-:W0:Y:S01]  /*90a0*/  LDC R3, c[0x0][0x448] ;  /* 0x00011200ff037b82 */ /* 0x000e220000000800 */
[----:B------:R-:W-:Y:S01]  /*90b0*/  R2UR UR6, R19 ;  /* 0x00000000130672ca */ /* 0x000fe200000e0000 */
[----:B------:R-:W-:Y:S01]  /*90c0*/  IMAD R0, R32, 0x80, R26 ;  /* 0x0000008020007824 */ /* 0x000fe200078e021a */
[----:B------:R-:W-:Y:S01]  /*90d0*/  ULDC.64 UR8, c[0x0][0x2d8] ;  /* 0x0000b60000087ab9 */ /* 0x000fe20000000a00 */
[----:B------:R-:W-:Y:S01]  /*90e0*/  SHF.R.S32.HI R8, RZ, 0x1f, R33 ;  /* 0x0000001fff087819 */ /* 0x000fe20000011421 */
[----:B------:R-:W-:Y:S02]  /*90f0*/  UIMAD.WIDE.U32 UR4, UR40, UR8, URZ ;  /* 0x00000008280472a5 */ /* 0x000fe4000f8e003f */
[----:B------:R-:W-:-:S07]  /*9100*/  MOV R9, R0 ;  /* 0x0000000000097202 */ /* 0x000fce0000000f00 */
[----:B------:R-:W-:-:S04]  /*9110*/  UIMAD UR6, UR6, UR8, URZ ;  /* 0x00000008060672a4 */ /* 0x000fc8000f8e023f */
[----:B------:R-:W-:-:S03]  /*9120*/  UIMAD UR6, UR40, UR9, UR6 ;  /* 0x00000009280672a4 */ /* 0x000fc6000f8e0206 */
[----:B------:R-:W-:Y:S01]  /*9130*/  ULDC.64 UR8, c[0x0][0x2e0] ;  /* 0x0000b80000087ab9 */ /* 0x000fe20000000a00 */
[----:B------:R-:W-:Y:S01]  /*9140*/  UIADD3 UR6, UR5, UR6, URZ ;  /* 0x0000000605067290 */ /* 0x000fe2000fffe03f */
[----:B------:R-:W-:Y:S01]  /*9150*/  IMAD R8, R8, UR8, RZ ;  /* 0x0000000808087c24 */ /* 0x000fe2000f8e02ff */
[----:B0-----:R-:W-:-:S03]  /*9160*/  ISETP.NE.AND P0, PT, R3, 0x1, PT ;  /* 0x000000010300780c */ /* 0x001fc60003f05270 */
[----:B------:R-:W-:-:S10]  /*9170*/  IMAD R11, R33, UR9, R8 ;  /* 0x00000009210b7c24 */ /* 0x000fd4000f8e0208 */
[----:B------:R-:W0:Y:S08]  /*9180*/  @P0 LDC R5, c[0x0][0x44c] ;  /* 0x00011300ff050b82 */ /* 0x000e300000000800 */
[----:B------:R-:W1:Y:S01]  /*9190*/  @P0 LDC R7, c[0x0][0x450] ;  /* 0x00011400ff070b82 */ /* 0x000e620000000800 */
[----:B0-----:R-:W-:-:S04]  /*91a0*/  @P0 IMAD.HI.U32 R4, R0, R5, RZ ;  /* 0x0000000500040227 */ /* 0x001fc800078e00ff */
[----:B------:R-:W-:Y:S01]  /*91b0*/  IMAD.U32 R5, RZ, RZ, UR5 ;  /* 0x00000005ff057e24 */ /* 0x000fe2000f8e00ff */
[----:B-1----:R-:W-:Y:S01]  /*91c0*/  @P0 SHF.R.U32.HI R9, RZ, R7, R4 ;  /* 0x00000007ff090219 */ /* 0x002fe20000011604 */
[----:B------:R-:W-:Y:S01]  /*91d0*/  IMAD.U32 R4, RZ, RZ, UR4 ;  /* 0x00000004ff047e24 */ /* 0x000fe2000f8e00ff */
[----:B------:R-:W-:Y:S01]  /*91e0*/  ULDC.64 UR4, c[0x0][0x2d0] ;  /* 0x0000b40000047ab9 */ /* 0x000fe20000000a00 */
[----:B------:R-:W-:-:S03]  /*91f0*/  IMAD.U32 R7, RZ, RZ, UR6 ;  /* 0x00000006ff077e24 */ /* 0x000fc6000f8e00ff */
[----:B------:R-:W-:-:S05]  /*9200*/  MOV R6, R4 ;  /* 0x0000000400067202 */ /* 0x000fca0000000f00 */
[----:B------:R-:W-:Y:S01]  /*9210*/  IMAD.WIDE.U32 R4, R33, UR8, R6 ;  /* 0x0000000821047c25 */ /* 0x000fe2000f8e0006 */
[----:B------:R-:W-:-:S03]  /*9220*/  SHF.R.S32.HI R6, RZ, 0x1f, R9 ;  /* 0x0000001fff067819 */ /* 0x000fc60000011409 */
[----:B------:R-:W-:Y:S02]  /*9230*/  IMAD.MOV R7, RZ, RZ, -R9 ;  /* 0x000000ffff077224 */ /* 0x000fe400078e0a09 */
[----:B------:R-:W-:Y:S02]  /*9240*/  IMAD.IADD R5, R5, 0x1, R11 ;  /* 0x0000000105057824 */ /* 0x000fe400078e020b */
[----:B------:R-:W-:Y:S02]  /*9250*/  IMAD R7, R3, R7, R0 ;  /* 0x0000000703077224 */ /* 0x000fe400078e0200 */
[----:B------:R-:W-:Y:S02]  /*9260*/  IMAD R6, R6, UR4, RZ ;  /* 0x0000000406067c24 */ /* 0x000fe4000f8e02ff */
[----:B------:R-:W-:Y:S01]  /*9270*/  IMAD.WIDE.U32 R4, R9, UR4, R4 ;  /* 0x0000000409047c25 */ /* 0x000fe2000f8e0004 */
[----:B------:R-:W-:-:S03]  /*9280*/  SHF.R.S32.HI R0, RZ, 0x1f, R7 ;  /* 0x0000001fff007819 */ /* 0x000fc60000011407 */
[----:B------:R-:W-:Y:S01]  /*9290*/  IMAD R11, R9, UR5, R6 ;  /* 0x00000005090b7c24 */ /* 0x000fe2000f8e0206 */
[----:B------:R-:W-:Y:S02]  /*92a0*/  ULDC.64 UR4, c[0x0][0x2c8] ;  /* 0x0000b20000047ab9 */ /* 0x000fe40000000a00 */
[----:B------:R-:W-:Y:S02]  /*92b0*/  IMAD R0, R0, UR4, RZ ;  /* 0x0000000400007c24 */ /* 0x000fe4000f8e02ff */
[----:B------:R-:W-:Y:S02]  /*92c0*/  IMAD.IADD R5, R5, 0x1, R11 ;  /* 0x0000000105057824 */ /* 0x000fe400078e020b */
[C---:B------:R-:W-:Y:S02]  /*92d0*/  IMAD R9, R7.reuse, UR5, R0 ;  /* 0x0000000507097c24 */ /* 0x040fe4000f8e0200 */
[----:B------:R-:W-:Y:S01]  /*92e0*/  IMAD.WIDE.U32 R4, R7, UR4, R4 ;  /* 0x0000000407047c25 */ /* 0x000fe2000f8e0004 */
[----:B------:R-:W-:-:S04]  /*92f0*/  ULDC.64 UR4, c[0x0][0x280] ;  /* 0x0000a00000047ab9 */ /* 0x000fc80000000a00 */
[----:B------:R-:W-:Y:S02]  /*9300*/  IADD3 R5, R5, R9, RZ ;  /* 0x0000000905057210 */ /* 0x000fe40007ffe0ff */
[----:B------:R-:W-:Y:S01]  /*9310*/  LEA R6, P0, R4, UR4, 0x1 ;  /* 0x0000000404067c11 */ /* 0x000fe2000f8008ff */
[----:B------:R-:W-:Y:S02]  /*9320*/  ULDC UR4, c[0x0][0x2b8] ;  /* 0x0000ae0000047ab9 */ /* 0x000fe40000000800 */
[----:B------:R-:W-:Y:S02]  /*9330*/  ISETP.GE.AND P1, PT, R24, UR4, PT ;  /* 0x0000000418007c0c */ /* 0x000fe4000bf26270 */
[----:B------:R-:W-:Y:S01]  /*9340*/  LEA.HI.X R0, R4, UR5, R5, 0x1, P0 ;  /* 0x0000000504007c11 */ /* 0x000fe200080f0c05 */
[----:B------:R-:W-:-:S03]  /*9350*/  UMOV UR5, 0xffffffff ;  /* 0xffffffff00057882 */ /* 0x000fc60000000000 */
[----:B------:R-:W-:Y:S07]  /*9360*/  BRA.DIV UR5, `(.L_x_9082) ;  /* 0x0000002605fc7947 */ /* 0x000fee000b800000 */
[----:B------:R-:W0:Y:S01]  /*9370*/  SHFL.IDX PT, R14, R6, RZ, 0x181f ;  /* 0x00181fff060e7589 */ /* 0x000e2200000e0000 */
[----:B------:R-:W-:Y:S01]  /*9380*/  ULDC UR4, c[0x0][0x288] ;  /* 0x0000a20000047ab9 */ /* 0x000fe20000000800 */
[----:B------:R-:W-:Y:S02]  /*9390*/  IMAD R32, R32, 0x80, R27 ;  /* 0x0000008020207824 */ /* 0x000fe400078e021b */
[----:B------:R-:W1:Y:S01]  /*93a0*/  SHFL.IDX PT, R4, R0, RZ, 0x181f ;  /* 0x00181fff00047589 */ /* 0x000e6200000e0000 */
[----:B------:R-:W-:Y:S02]  /*93b0*/  IMAD R3, R3, UR4, RZ ;  /* 0x0000000403037c24 */ /* 0x000fe4000f8e02ff */
[C---:B------:R-:W-:Y:S01]  /*93c0*/  IADD3 R8, R32.reuse, 0x10, RZ ;  /* 0x0000001020087810 */ /* 0x040fe20007ffe0ff */
[----:B------:R-:W-:Y:S02]  /*93d0*/  SHFL.IDX PT, R7, R0, 0x1, 0x181f ;  /* 0x00381f0000077f89 */ /* 0x000fe400000e0000 */
[----:B------:R-:W-:-:S13]  /*93e0*/  ISETP.GE.AND P0, PT, R32, R3, PT ;  /* 0x000000032000720c */ /* 0x000fda0003f06270 */
[----:B------:R-:W-:Y:S02]  /*93f0*/  @!P0 LEA R9, R16, UR43, 0x1 ;  /* 0x0000002b10098c11 */ /* 0x000fe4000f8e08ff */
[----:B0-----:R-:W-:-:S05]  /*9400*/  @!P0 LEA R14, P2, R24, R14, 0x1 ;  /* 0x0000000e180e8211 */ /* 0x001fca00078408ff */
[----:B-1----:R-:W-:Y:S02]  /*9410*/  @!P0 IMAD.X R5, RZ, RZ, R4, P2 ;  /* 0x000000ffff058224 */ /* 0x002fe400010e0604 */
[----:B------:R-:W-:Y:S02]  /*9420*/  @!P0 IMAD.MOV.U32 R4, RZ, RZ, R14 ;  /* 0x000000ffff048224 */ /* 0x000fe400078e000e */
[----:B------:R-:W0:Y:S04]  /*9430*/  SHFL.IDX PT, R14, R6, 0x1, 0x181f ;  /* 0x00381f00060e7f89 */ /* 0x000e2800000e0000 */
[----:B------:R0:W-:Y:S01]  /*9440*/  @!P0 LDGSTS.E.BYPASS.LTC128B.128 [R9+0x18400], desc[UR36][R4.64], !P1 ;  /* 0x1840000004098fae */ /* 0x0001e2000c901d64 */
[----:B------:R-:W-:Y:S01]  /*9450*/  ISETP.GE.AND P0, PT, R8, R3, PT ;  /* 0x000000030800720c */ /* 0x000fe20003f06270 */
[----:B------:R-:W-:-:S12]  /*9460*/  VIADD R8, R32, 0x20 ;  /* 0x0000002020087836 */ /* 0x000fd80000000000 */
[----:B------:R-:W-:Y:S02]  /*9470*/  @!P0 LEA R21, R16, UR43, 0x1 ;  /* 0x0000002b10158c11 */ /* 0x000fe4000f8e08ff */
[----:B0-----:R-:W-:Y:S02]  /*9480*/  @!P0 LEA R4, P2, R24, R14, 0x1 ;  /* 0x0000000e18048211 */ /* 0x001fe400078408ff */
[----:B------:R-:W0:Y:S03]  /*9490*/  SHFL.IDX PT, R14, R6, 0x2, 0x181f ;  /* 0x00581f00060e7f89 */ /* 0x000e2600000e0000 */
[----:B------:R-:W-:Y:S02]  /*94a0*/  @!P0 IMAD.X R5, RZ, RZ, R7, P2 ;  /* 0x000000ffff058224 */ /* 0x000fe400010e0607 */
[----:B------:R-:W1:Y:S04]  /*94b0*/  SHFL.IDX PT, R7, R0, 0x2, 0x181f ;  /* 0x00581f0000077f89 */ /* 0x000e6800000e0000 */
[----:B------:R0:W-:Y:S01]  /*94c0*/  @!P0 LDGSTS.E.BYPASS.LTC128B.128 [R21+0x18c00], desc[UR36][R4.64], !P1 ;  /* 0x18c0000004158fae */ /* 0x0001e2000c901d64 */
[----:B------:R-:W-:-:S02]  /*94d0*/  ISETP.GE.AND P0, PT, R8, R3, PT ;  /* 0x000000030800720c */ /* 0x000fc40003f06270 */
[----:B------:R-:W-:-:S11]  /*94e0*/  IADD3 R8, R32, 0x30, RZ ;  /* 0x0000003020087810 */ /* 0x000fd60007ffe0ff */
[----:B------:R-:W-:Y:S02]  /*94f0*/  @!P0 LEA R9, R16, UR43, 0x1 ;  /* 0x0000002b10098c11 */ /* 0x000fe4000f8e08ff */
[----:B0-----:R-:W-:Y:S02]  /*9500*/  @!P0 LEA R4, P2, R24, R14, 0x1 ;  /* 0x0000000e18048211 */ /* 0x001fe400078408ff */
[----:B------:R-:W0:Y:S03]  /*9510*/  SHFL.IDX PT, R14, R6, 0x3, 0x181f ;  /* 0x00781f00060e7f89 */ /* 0x000e2600000e0000 */
[----:B-1----:R-:W-:Y:S02]  /*9520*/  @!P0 IMAD.X R5, RZ, RZ, R7, P2 ;  /* 0x000000ffff058224 */ /* 0x002fe400010e0607 */
[----:B------:R-:W1:Y:S04]  /*9530*/  SHFL.IDX PT, R7, R0, 0x3, 0x181f ;  /* 0x00781f0000077f89 */ /* 0x000e6800000e0000 */
[----:B------:R0:W-:Y:S01]  /*9540*/  @!P0 LDGSTS.E.BYPASS.LTC128B.128 [R9+0x19400], desc[UR36][R4.64], !P1 ;  /* 0x1940000004098fae */ /* 0x0001e2000c901d64 */
[----:B------:R-:W-:Y:S01]  /*9550*/  ISETP.GE.AND P0, PT, R8, R3, PT ;  /* 0x000000030800720c */ /* 0x000fe20003f06270 */
[----:B------:R-:W-:-:S12]  /*9560*/  VIADD R8, R32, 0x40 ;  /* 0x0000004020087836 */ /* 0x000fd80000000000 */
[----:B------:R-:W-:Y:S02]  /*9570*/  @!P0 LEA R21, R16, UR43, 0x1 ;  /* 0x0000002b10158c11 */ /* 0x000fe4000f8e08ff */
[----:B0-----:R-:W-:Y:S02]  /*9580*/  @!P0 LEA R4, P2, R24, R14, 0x1 ;  /* 0x0000000e18048211 */ /* 0x001fe400078408ff */
[----:B------:R-:W0:Y:S03]  /*9590*/  SHFL.IDX PT, R14, R6, 0x4, 0x181f ;  /* 0x00981f00060e7f89 */ /* 0x000e2600000e0000 */
[----:B-1----:R-:W-:Y:S02]  /*95a0*/  @!P0 IMAD.X R5, RZ, RZ, R7, P2 ;  /* 0x000000ffff058224 */ /* 0x002fe400010e0607 */
        /* <DEDUP_REMOVED lines=25> */
.L_x_9149:
[----:B------:R-:W-:Y:S01]  /*9740*/  IADD3 R32, R32, 0x70, RZ ;  /* 0x0000007020207810 */ /* 0x000fe20007ffe0ff */
[----:B0-----:R-:W-:-:S03]  /*9750*/  IMAD.MOV.U32 R0, RZ, RZ, 0x1 ;  /* 0x00000001ff007424 */ /* 0x001fc600078e00ff */
[----:B------:R-:W-:Y:S02]  /*9760*/  ISETP.GE.AND P0, PT, R32, R3, PT ;  /* 0x000000032000720c */ /* 0x000fe40003f06270 */
[----:B------:R-:W-:-:S11]  /*9770*/  SHF.L.U32 R0, R0, 0x1f, RZ ;  /* 0x0000001f00007819 */ /* 0x000fd600000006ff */
[----:B--2---:R-:W-:Y:S02]  /*9780*/  @!P0 LEA R4, P2, R24, R14, 0x1 ;  /* 0x0000000e18048211 */ /* 0x004fe400078408ff */
        /* <DEDUP_REMOVED lines=13> */
.L_x_9150:
[----:B------:R-:W-:-:S13]  /*9860*/  ISETP.NE.AND P0, PT, R34, 0x3, PT ;  /* 0x000000032200780c */ /* 0x000fda0003f05270 */
[----:B------:R-:W-:Y:S05]  /*9870*/  @!P0 BRA `(.L_x_9084) ;  /* 0x0000000000048947 */ /* 0x000fea0003800000 */
[----:B------:R-:W-:Y:S01]  /*9880*/  BPT.TRAP 0x1 ;  /* 0x000000040000795c */ /* 0x000fe20000300000 */
.L_x_9084:
[----:B------:R-:W1:Y:S02]  /*9890*/  SYNCS.PHASECHK.TRANS64.TRYWAIT P0, [UR43+0x22860], R0 ;  /* 0x02286000ff0075a7 */ /* 0x000e64000800016b */
[----:B-1----:R-:W-:Y:S05]  /*98a0*/  @!P0 BRA `(.L_x_9085) ;  /* 0x0000002c00188947 */ /* 0x002fea0003800000 */
.L_x_9151:
[----:B------:R-:W-:Y:S01]  /*98b0*/  ULDC.64 UR4, c[0x0][0x328] ;  /* 0x0000ca0000047ab9 */ /* 0x000fe20000000a00 */
[----:B------:R-:W-:Y:S01]  /*98c0*/  ULDC.64 UR6, c[0x0][0x338] ;  /* 0x0000ce0000067ab9 */ /* 0x000fe20000000a00 */
[----:B------:R-:W-:Y:S01]  /*98d0*/  IMAD R17, R17, UR4, RZ ;  /* 0x0000000411117c24 */ /* 0x000fe2000f8e02ff */
[----:B------:R-:W-:Y:S01]  /*98e0*/  LOP3.LUT P3, RZ, R23, 0x10, RZ, 0xc0, !PT ;  /* 0x0000001017ff7812 */ /* 0x000fe2000786c0ff */
[C---:B------:R-:W-:Y:S01]  /*98f0*/  IMAD.WIDE.U32 R4, R22.reuse, UR4, RZ ;  /* 0x0000000416047c25 */ /* 0x040fe2000f8e00ff */
[----:B------:R-:W-:Y:S02]  /*9900*/  R2UR UR4, R19 ;  /* 0x00000000130472ca */ /* 0x000fe400000e0000 */
[C---:B------:R-:W-:Y:S01]  /*9910*/  LOP3.LUT P2, RZ, R23.reuse, 0x8, RZ, 0xc0, !PT ;  /* 0x0000000817ff7812 */ /* 0x040fe2000784c0ff */
[----:B------:R-:W-:Y:S01]  /*9920*/  IMAD R17, R22, UR5, R17 ;  /* 0x0000000516117c24 */ /* 0x000fe2000f8e0211 */
[----:B------:R-:W-:Y:S01]  /*9930*/  LOP3.LUT P1, RZ, R23, 0x4, RZ, 0xc0, !PT ;  /* 0x0000000417ff7812 */ /* 0x000fe2000782c0ff */
[----:B0-----:R-:W-:Y:S01]  /*9940*/  IMAD R3, R37, UR6, RZ ;  /* 0x0000000625037c24 */ /* 0x001fe2000f8e02ff */
[----:B------:R-:W-:Y:S01]  /*9950*/  SEL R0, RZ, 0x4, P2 ;  /* 0x00000004ff007807 */ /* 0x000fe20001000000 */
[----:B------:R-:W-:Y:S01]  /*9960*/  IMAD.IADD R5, R5, 0x1, R17 ;  /* 0x0000000105057824 */ /* 0x000fe200078e0211 */
[----:B------:R-:W-:Y:S01]  /*9970*/  SEL R7, RZ, 0x8, P1 ;  /* 0x00000008ff077807 */ /* 0x000fe20000800000 */
[C---:B------:R-:W-:Y:S01]  /*9980*/  IMAD R3, R36.reuse, UR7, R3 ;  /* 0x0000000724037c24 */ /* 0x040fe2000f8e0203 */
[----:B------:R-:W-:Y:S01]  /*9990*/  LOP3.LUT P4, RZ, R23, 0x1, RZ, 0xc0, !PT ;  /* 0x0000000117ff7812 */ /* 0x000fe2000788c0ff */
[----:B------:R-:W-:Y:S01]  /*99a0*/  IMAD.WIDE.U32 R4, R36, UR6, R4 ;  /* 0x0000000624047c25 */ /* 0x000fe2000f8e0004 */
[----:B------:R-:W-:-:S02]  /*99b0*/  ULDC.64 UR6, c[0x0][0x330] ;  /* 0x0000cc0000067ab9 */ /* 0x000fc40000000a00 */
[----:B------:R-:W-:Y:S02]  /*99c0*/  UIMAD UR4, UR4, UR6, URZ ;  /* 0x00000006040472a4 */ /* 0x000fe4000f8e023f */
[----:B------:R-:W-:Y:S01]  /*99d0*/  IADD3 R5, R5, R3, RZ ;  /* 0x0000000305057210 */ /* 0x000fe20007ffe0ff */
[----:B------:R-:W-:Y:S01]  /*99e0*/  IMAD.U32 R3, RZ, RZ, UR6 ;  /* 0x00000006ff037e24 */ /* 0x000fe2000f8e00ff */
[----:B------:R-:W-:-:S03]  /*99f0*/  UIMAD UR4, UR40, UR7, UR4 ;  /* 0x00000007280472a4 */ /* 0x000fc6000f8e0204 */
[----:B------:R-:W-:Y:S01]  /*9a00*/  IMAD.WIDE.U32 R4, R3, UR40, R4 ;  /* 0x0000002803047c25 */ /* 0x000fe2000f8e0004 */
[----:B------:R-:W-:-:S03]  /*9a10*/  ULDC.64 UR6, c[0x0][0x318] ;  /* 0x0000c60000067ab9 */ /* 0x000fc60000000a00 */
[----:B------:R-:W-:Y:S01]  /*9a20*/  VIADD R3, R5, UR4 ;  /* 0x0000000405037c36 */ /* 0x000fe20008000000 */
[----:B------:R-:W-:Y:S01]  /*9a30*/  SEL R5, RZ, 0x2, P3 ;  /* 0x00000002ff057807 */ /* 0x000fe20001800000 */
[----:B------:R-:W-:Y:S01]  /*9a40*/  UMOV UR4, 0xffffffff ;  /* 0xffffffff00047882 */ /* 0x000fe20000000000 */
[----:B------:R-:W-:Y:S02]  /*9a50*/  LEA R17, P0, R4, UR6, 0x1 ;  /* 0x0000000604117c11 */ /* 0x000fe4000f8008ff */
[----:B------:R-:W-:Y:S02]  /*9a60*/  IADD3 R0, R0, R5, R18 ;  /* 0x0000000500007210 */ /* 0x000fe40007ffe012 */
[----:B------:R-:W-:-:S03]  /*9a70*/  LEA.HI.X R3, R4, UR7, R3, 0x1, P0 ;  /* 0x0000000704037c11 */ /* 0x000fc600080f0c03 */
[----:B------:R-:W-:Y:S01]  /*9a80*/  IMAD.IADD R6, R0, 0x1, R7 ;  /* 0x0000000100067824 */ /* 0x000fe200078e0207 */
[----:B------:R-:W-:Y:S06]  /*9a90*/  BRA.DIV UR4, `(.L_x_9086) ;  /* 0x0000002a04b47947 */ /* 0x000fec000b800000 */
[----:B------:R-:W0:Y:S01]  /*9aa0*/  SHFL.IDX PT, R14, R17, RZ, 0x181f ;  /* 0x00181fff110e7589 */ /* 0x000e2200000e0000 */
[----:B------:R-:W-:Y:S02]  /*9ab0*/  SHF.L.U32 R24, R24, 0x1, RZ ;  /* 0x0000000118187819 */ /* 0x000fe400000006ff */
[----:B------:R-:W-:Y:S01]  /*9ac0*/  LEA R21, R16, UR43, 0x1 ;  /* 0x0000002b10157c11 */ /* 0x000fe2000f8e08ff */
[----:B------:R-:W1:Y:S01]  /*9ad0*/  SHFL.IDX PT, R0, R3, RZ, 0x181f ;  /* 0x00181fff03007589 */ /* 0x000e6200000e0000 */
[C---:B------:R-:W-:Y:S02]  /*9ae0*/  LOP3.LUT P2, RZ, R6.reuse, 0x2, RZ, 0xc0, !PT ;  /* 0x0000000206ff7812 */ /* 0x040fe4000784c0ff */
[----:B------:R-:W-:Y:S02]  /*9af0*/  LOP3.LUT P1, RZ, R6, 0x4, RZ, 0xc0, !PT ;  /* 0x0000000406ff7812 */ /* 0x000fe4000782c0ff */
[----:B0-----:R-:W-:Y:S02]  /*9b00*/  IADD3 R4, P0, R14, R24, RZ ;  /* 0x000000180e047210 */ /* 0x001fe40007f1e0ff */
[----:B------:R-:W0:Y:S03]  /*9b10*/  SHFL.IDX PT, R14, R17, 0x1, 0x181f ;  /* 0x00381f00110e7f89 */ /* 0x000e2600000e0000 */
[----:B-1----:R-:W-:-:S02]  /*9b20*/  IMAD.X R5, RZ, RZ, R0, P0 ;  /* 0x000000ffff057224 */ /* 0x002fc400000e0600 */
[----:B------:R-:W1:Y:S01]  /*9b30*/  SHFL.IDX PT, R0, R3, 0x1, 0x181f ;  /* 0x00381f0003007f89 */ /* 0x000e6200000e0000 */
[----:B0-----:R-:W-:-:S03]  /*9b40*/  IADD3 R10, P0, R14, R24, RZ ;  /* 0x000000180e0a7210 */ /* 0x001fc60007f1e0ff */
[----:B------:R-:W0:Y:S02]  /*9b50*/  SHFL.IDX PT, R14, R17, 0x2, 0x181f ;  /* 0x00581f00110e7f89 */ /* 0x000e2400000e0000 */
[----:B-1----:R-:W-:Y:S02]  /*9b60*/  IMAD.X R11, RZ, RZ, R0, P0 ;  /* 0x000000ffff0b7224 */ /* 0x002fe400000e0600 */
[----:B------:R-:W1:Y:S01]  /*9b70*/  SHFL.IDX PT, R0, R3, 0x2, 0x181f ;  /* 0x00581f0003007f89 */ /* 0x000e6200000e0000 */
[----:B0-----:R-:W-:-:S03]  /*9b80*/  IADD3 R8, P0, R14, R24, RZ ;  /* 0x000000180e087210 */ /* 0x001fc60007f1e0ff */
[----:B------:R-:W0:Y:S02]  /*9b90*/  SHFL.IDX PT, R14, R17, 0x3, 0x181f ;  /* 0x00781f00110e7f89 */ /* 0x000e2400000e0000 */
[----:B-1----:R-:W-:Y:S01]  /*9ba0*/  IMAD.X R9, RZ, RZ, R0, P0 ;  /* 0x000000ffff097224 */ /* 0x002fe200000e0600 */
[----:B------:R-:W-:Y:S01]  /*9bb0*/  ISETP.LT.OR P0, PT, R35, 0x1, P4 ;  /* 0x000000012300780c */ /* 0x000fe20002701670 */
[----:B------:R-:W1:-:S12]  /*9bc0*/  SHFL.IDX PT, R0, R3, 0x3, 0x181f ;  /* 0x00781f0003007f89 */ /* 0x000e5800000e0000 */
[----:B------:R-:W-:Y:S01]  /*9bd0*/  LDGSTS.E.BYPASS.LTC128B.128 [R21+0x400], desc[UR36][R4.64], !P0 ;  /* 0x0040000004157fae */ /* 0x000fe2000c101d64 */
[----:B------:R-:W-:-:S13]  /*9be0*/  ISETP.LT.OR P0, PT, R35, 0x1, !P2 ;  /* 0x000000012300780c */ /* 0x000fda0005701670 */
[----:B------:R-:W-:Y:S01]  /*9bf0*/  LDGSTS.E.BYPASS.LTC128B.128 [R21+0x3400], desc[UR36][R4.64+0x80], !P0 ;  /* 0x0340008004157fae */ /* 0x000fe2000c101d64 */
[----:B------:R-:W-:-:S13]  /*9c00*/  ISETP.LT.OR P0, PT, R35, 0x1, !P1 ;  /* 0x000000012300780c */ /* 0x000fda0004f01670 */
[----:B------:R-:W-:Y:S01]  /*9c10*/  LDGSTS.E.BYPASS.LTC128B.128 [R21+0x6400], desc[UR36][R4.64+0x100], !P0 ;  /* 0x0640010004157fae */ /* 0x000fe2000c101d64 */
[----:B------:R-:W-:-:S04]  /*9c20*/  LOP3.LUT P0, RZ, R6, 0x8, RZ, 0xc0, !PT ;  /* 0x0000000806ff7812 */ /* 0x000fc8000780c0ff */
[----:B------:R-:W-:-:S13]  /*9c30*/  ISETP.LT.OR P3, PT, R35, 0x1, !P0 ;  /* 0x000000012300780c */ /* 0x000fda0004761670 */
[----:B------:R2:W-:Y:S01]  /*9c40*/  LDGSTS.E.BYPASS.LTC128B.128 [R21+0x9400], desc[UR36][R4.64+0x180], !P3 ;  /* 0x0940018004157fae */ /* 0x0005e2000d901d64 */
[----:B0-----:R-:W-:-:S03]  /*9c50*/  IADD3 R6, P3, R14, R24, RZ ;  /* 0x000000180e067210 */ /* 0x001fc60007f7e0ff */
[----:B------:R-:W2:Y:S01]  /*9c60*/  SHFL.IDX PT, R14, R17, 0x4, 0x181f ;  /* 0x00981f00110e7f89 */ /* 0x000ea200000e0000 */
[----:B-1----:R-:W-:Y:S02]  /*9c70*/  IADD3.X R7, RZ, R0, RZ, P3, !PT ;  /* 0x00000000ff077210 */ /* 0x002fe40001ffe4ff */
[C---:B------:R-:W-:Y:S01]  /*9c80*/  ISETP.LT.OR P3, PT, R35.reuse, 0x11, P4 ;  /* 0x000000112300780c */ /* 0x040fe20002761670 */
[----:B------:R-:W0:Y:S04]  /*9c90*/  SHFL.IDX PT, R0, R3, 0x4, 0x181f ;  /* 0x00981f0003007f89 */ /* 0x000e2800000e0000 */
[----:B------:R-:W1:Y:S08]  /*9ca0*/  SHFL.IDX PT, R3, R3, 0x5, 0x181f ;  /* 0x00b81f0003037f89 */ /* 0x000e7000000e0000 */
[----:B------:R-:W-:Y:S01]  /*9cb0*/  LDGSTS.E.BYPASS.LTC128B.128 [R21+0xc00], desc[UR36][R10.64], !P3 ;  /* 0x00c000000a157fae */ /* 0x000fe2000d901d64 */
[----:B------:R-:W-:-:S13]  /*9cc0*/  ISETP.LT.OR P3, PT, R35, 0x11, !P2 ;  /* 0x000000112300780c */ /* 0x000fda0005761670 */
[----:B------:R-:W-:Y:S01]  /*9cd0*/  LDGSTS.E.BYPASS.LTC128B.128 [R21+0x3c00], desc[UR36][R10.64+0x80], !P3 ;  /* 0x03c000800a157fae */ /* 0x000fe2000d901d64 */
[----:B------:R-:W-:-:S13]  /*9ce0*/  ISETP.LT.OR P3, PT, R35, 0x11, !P1 ;  /* 0x000000112300780c */ /* 0x000fda0004f61670 */
[----:B------:R-:W-:Y:S01]  /*9cf0*/  LDGSTS.E.BYPASS.LTC128B.128 [R21+0x6c00], desc[UR36][R10.64+0x100], !P3 ;  /* 0x06c001000a157fae */ /* 0x000fe2000d901d64 */
[----:B------:R-:W-:-:S13]  /*9d00*/  ISETP.LT.OR P3, PT, R35, 0x11, !P0 ;  /* 0x000000112300780c */ /* 0x000fda0004761670 */
[----:B------:R-:W-:Y:S01]  /*9d10*/  LDGSTS.E.BYPASS.LTC128B.128 [R21+0x9c00], desc[UR36][R10.64+0x180], !P3 ;  /* 0x09c001800a157fae */ /* 0x000fe2000d901d64 */
[----:B--2---:R-:W-:-:S03]  /*9d20*/  IADD3 R4, P3, R14, R24, RZ ;  /* 0x000000180e047210 */ /* 0x004fc60007f7e0ff */
[----:B------:R2:W3:Y:S02]  /*9d30*/  SHFL.IDX PT, R14, R17, 0x5, 0x181f ;  /* 0x00b81f00110e7f89 */ /* 0x0004e400000e0000 */
[----:B0-----:R-:W-:Y:S01]  /*9d40*/  IMAD.X R5, RZ, RZ, R0, P3 ;  /* 0x000000ffff057224 */ /* 0x001fe200018e0600 */
[----:B------:R-:W-:Y:S01]  /*9d50*/  ISETP.LT.OR P3, PT, R35, 0x21, P4 ;  /* 0x000000212300780c */ /* 0x000fe20002761670 */
[----:B------:R-:W-:-:S12]  /*9d60*/  VIADD R0, R21, 0x400 ;  /* 0x0000040015007836 */ /* 0x000fd80000000000 */
[----:B------:R-:W-:Y:S01]  /*9d70*/  LDGSTS.E.BYPASS.LTC128B.128 [R21+0x1400], desc[UR36][R8.64], !P3 ;  /* 0x0140000008157fae */ /* 0x000fe2000d901d64 */
[----:B------:R-:W-:-:S13]  /*9d80*/  ISETP.LT.OR P3, PT, R35, 0x21, !P2 ;  /* 0x000000212300780c */ /* 0x000fda0005761670 */
[----:B------:R-:W-:Y:S01]  /*9d90*/  LDGSTS.E.BYPASS.LTC128B.128 [R21+0x4400], desc[UR36][R8.64+0x80], !P3 ;  /* 0x0440008008157fae */ /* 0x000fe2000d901d64 */
[----:B------:R-:W-:-:S13]  /*9da0*/  ISETP.LT.OR P3, PT, R35, 0x21, !P1 ;  /* 0x000000212300780c */ /* 0x000fda0004f61670 */
[----:B------:R-:W-:Y:S01]  /*9db0*/  LDGSTS.E.BYPASS.LTC128B.128 [R21+0x7400], desc[UR36][R8.64+0x100], !P3 ;  /* 0x0740010008157fae */ /* 0x000fe2000d901d64 */
[----:B------:R-:W-:-:S13]  /*9dc0*/  ISETP.LT.OR P3, PT, R35, 0x21, !P0 ;  /* 0x000000212300780c */ /* 0x000fda0004761670 */
[----:B------:R0:W-:Y:S01]  /*9dd0*/  LDGSTS.E.BYPASS.LTC128B.128 [R21+0xa400], desc[UR36][R8.64+0x180], !P3 ;  /* 0x0a40018008157fae */ /* 0x0001e2000d901d64 */
[----:B------:R-:W-:Y:S01]  /*9de0*/  ISETP.LT.OR P3, PT, R35, 0x31, P4 ;  /* 0x000000312300780c */ /* 0x000fe20002761670 */
[----:B0-----:R-:W-:-:S12]  /*9df0*/  IMAD.MOV.U32 R8, RZ, RZ, RZ ;  /* 0x000000ffff087224 */ /* 0x001fd800078e00ff */
[----:B------:R2:W-:Y:S01]  /*9e00*/  LDGSTS.E.BYPASS.LTC128B.128 [R21+0x1c00], desc[UR36][R6.64], !P3 ;  /* 0x01c0000006157fae */ /* 0x0005e2000d901d64 */
[----:B------:R-:W-:-:S13]  /*9e10*/  ISETP.LT.OR P3, PT, R35, 0x31, !P2 ;  /* 0x000000312300780c */ /* 0x000fda0005761670 */
[----:B------:R2:W-:Y:S01]  /*9e20*/  LDGSTS.E.BYPASS.LTC128B.128 [R21+0x4c00], desc[UR36][R6.64+0x80], !P3 ;  /* 0x04c0008006157fae */ /* 0x0005e2000d901d64 */
[----:B------:R-:W-:-:S13]  /*9e30*/  ISETP.LT.OR P3, PT, R35, 0x31, !P1 ;  /* 0x000000312300780c */ /* 0x000fda0004f61670 */
[----:B------:R2:W-:Y:S01]  /*9e40*/  LDGSTS.E.BYPASS.LTC128B.128 [R21+0x7c00], desc[UR36][R6.64+0x100], !P3 ;  /* 0x07c0010006157fae */ /* 0x0005e2000d901d64 */
[----:B------:R-:W-:-:S13]  /*9e50*/  ISETP.LT.OR P3, PT, R35, 0x31, !P0 ;  /* 0x000000312300780c */ /* 0x000fda0004761670 */
[----:B------:R2:W-:Y:S01]  /*9e60*/  LDGSTS.E.BYPASS.LTC128B.128 [R21+0xac00], desc[UR36][R6.64+0x180], !P3 ;  /* 0x0ac0018006157fae */ /* 0x0005e2000d901d64 */
[----:B------:R-:W-:-:S13]  /*9e70*/  ISETP.LT.OR P3, PT, R35, 0x41, P4 ;  /* 0x000000412300780c */ /* 0x000fda0002761670 */
[----:B------:R2:W-:Y:S01]  /*9e80*/  LDGSTS.E.BYPASS.LTC128B.128 [R21+0x2400], desc[UR36][R4.64], !P3 ;  /* 0x0240000004157fae */ /* 0x0005e2000d901d64 */
[----:B------:R-:W-:-:S13]  /*9e90*/  ISETP.LT.OR P3, PT, R35, 0x41, !P2 ;  /* 0x000000412300780c */ /* 0x000fda0005761670 */
[----:B------:R2:W-:Y:S01]  /*9ea0*/  LDGSTS.E.BYPASS.LTC128B.128 [R21+0x5400], desc[UR36][R4.64+0x80], !P3 ;  /* 0x0540008004157fae */ /* 0x0005e2000d901d64 */
[----:B------:R-:W-:-:S13]  /*9eb0*/  ISETP.LT.OR P3, PT, R35, 0x41, !P1 ;  /* 0x000000412300780c */ /* 0x000fda0004f61670 */
[----:B------:R2:W-:Y:S01]  /*9ec0*/  LDGSTS.E.BYPASS.LTC128B.128 [R21+0x8400], desc[UR36][R4.64+0x100], !P3 ;  /* 0x0840010004157fae */ /* 0x0005e2000d901d64 */
[----:B------:R-:W-:-:S13]  /*9ed0*/  ISETP.LT.OR P3, PT, R35, 0x41, !P0 ;  /* 0x000000412300780c */ /* 0x000fda0004761670 */
[----:B-1-3--:R2:W-:Y:S02]  /*9ee0*/  LDGSTS.E.BYPASS.LTC128B.128 [R21+0xb400], desc[UR36][R4.64+0x180], !P3 ;  /* 0x0b40018004157fae */ /* 0x00a5e4000d901d64 */
.L_x_9165:
[----:B0-2---:R-:W-:Y:S02]  /*9ef0*/  IADD3 R4, P3, R14, R24, RZ ;  /* 0x000000180e047210 */ /* 0x005fe40007f7e0ff */
[C---:B------:R-:W-:Y:S02]  /*9f00*/  ISETP.LT.OR P2, PT, R35.reuse, 0x51, !P2 ;  /* 0x000000512300780c */ /* 0x040fe40005741670 */
[----:B------:R-:W-:Y:S02]  /*9f10*/  IADD3.X R5, RZ, R3, RZ, P3, !PT ;  /* 0x00000003ff057210 */ /* 0x000fe40001ffe4ff */
[C---:B------:R-:W-:Y:S02]  /*9f20*/  ISETP.LT.OR P3, PT, R35.reuse, 0x51, P4 ;  /* 0x000000512300780c */ /* 0x040fe40002761670 */
[C---:B------:R-:W-:Y:S02]  /*9f30*/  ISETP.LT.OR P1, PT, R35.reuse, 0x51, !P1 ;  /* 0x000000512300780c */ /* 0x040fe40004f21670 */
[----:B------:R-:W-:-:S09]  /*9f40*/  ISETP.LT.OR P0, PT, R35, 0x51, !P0 ;  /* 0x000000512300780c */ /* 0x000fd20004701670 */
[----:B------:R-:W-:Y:S01]  /*9f50*/  @!PT LDS RZ, [RZ] ;  /* 0x00000000fffff984 */ /* 0x000fe20000000800 */
[----:B------:R-:W-:Y:S01]  /*9f60*/  @!PT LDS RZ, [RZ] ;  /* 0x00000000fffff984 */ /* 0x000fe20000000800 */
[----:B------:R-:W-:Y:S01]  /*9f70*/  @!PT LDS RZ, [RZ] ;  /* 0x00000000fffff984 */ /* 0x000fe20000000800 */
[----:B------:R0:W-:Y:S04]  /*9f80*/  LDGSTS.E.BYPASS.LTC128B.128 [R21+0x2c00], desc[UR36][R4.64], !P3 ;  /* 0x02c0000004157fae */ /* 0x0001e8000d901d64 */
[----:B------:R0:W-:Y:S04]  /*9f90*/  LDGSTS.E.BYPASS.LTC128B.128 [R21+0x5c00], desc[UR36][R4.64+0x80], !P2 ;  /* 0x05c0008004157fae */ /* 0x0001e8000d101d64 */
[----:B------:R0:W-:Y:S04]  /*9fa0*/  LDGSTS.E.BYPASS.LTC128B.128 [R21+0x8c00], desc[UR36][R4.64+0x100], !P1 ;  /* 0x08c0010004157fae */ /* 0x0001e8000c901d64 */
        /* <DEDUP_REMOVED lines=8> */
.L_x_9087:
[----:B------:R-:W-:Y:S01]  /*a030*/  UIADD3 UR4, UR46, -0x2, URZ ;  /* 0xfffffffe2e047890 */ /* 0x000fe2000fffe03f */
[----:B------:R-:W-:Y:S01]  /*a040*/  SYNCS.ARRIVE.TRANS64.A1T0 RZ, [UR43+0x22850], RZ ;  /* 0x022850ffffff79a7 */ /* 0x000fe2000810002b */
[----:B------:R-:W-:Y:S01]  /*a050*/  BSSY B0, `(.L_x_9071) ;  /* 0x00000e7000007945 */ /* 0x000fe20003800000 */
[----:B------:R-:W-:Y:S01]  /*a060*/  IMAD.MOV.U32 R21, RZ, RZ, 0x1 ;  /* 0x00000001ff157424 */ /* 0x000fe200078e00ff */
[----:B------:R-:W-:Y:S01]  /*a070*/  UISETP.GE.AND UP0, UPT, UR4, UR45, UPT ;  /* 0x0000002d0400728c */ /* 0x000fe2000bf06270 */
[----:B------:R-:W-:-:S05]  /*a080*/  IMAD.MOV.U32 R20, RZ, RZ, 0x1 ;  /* 0x00000001ff147424 */ /* 0x000fca00078e00ff */
[----:B------:R-:W-:-:S13]  /*a090*/  PLOP3.LUT P0, PT, PT, PT, UP0, 0x40, 0x0 ;  /* 0x000000000000781c */ /* 0x000fda0003f0e808 */
[----:B------:R-:W-:Y:S05]  /*a0a0*/  @P0 BRA `(.L_x_9088) ;  /* 0x0000000c00840947 */ /* 0x000fea0003800000 */
[----:B------:R-:W-:Y:S01]  /*a0b0*/  UIADD3 UR4, UR44, 0x1, URZ ;  /* 0x000000012c047890 */ /* 0x000fe2000fffe03f */
[----:B------:R-:W-:Y:S01]  /*a0c0*/  IADD3 R27, R28, R31, R27 ;  /* 0x0000001f1c1b7210 */ /* 0x000fe20007ffe01b */
[----:B------:R-:W-:Y:S01]  /*a0d0*/  IMAD.MOV.U32 R21, RZ, RZ, 0x1 ;  /* 0x00000001ff157424 */ /* 0x000fe200078e00ff */
[----:B------:R-:W-:Y:S01]  /*a0e0*/  LOP3.LUT R4, RZ, UR42, RZ, 0x33, !PT ;  /* 0x0000002aff047c12 */ /* 0x000fe2000f8e33ff */
[----:B------:R-:W-:Y:S01]  /*a0f0*/  UIMAD UR4, UR4, UR38, URZ ;  /* 0x00000026040472a4 */ /* 0x000fe2000f8e023f */
[----:B------:R-:W-:Y:S01]  /*a100*/  MOV R20, 0x1 ;  /* 0x0000000100147802 */ /* 0x000fe20000000f00 */
[----:B------:R-:W-:-:S04]  /*a110*/  VIADD R36, R27, 0xfffffee0 ;  /* 0xfffffee01b247836 */ /* 0x000fc80000000000 */
[----:B------:R-:W-:-:S04]  /*a120*/  LOP3.LUT R3, RZ, UR4, RZ, 0x33, !PT ;  /* 0x00000004ff037c12 */ /* 0x000fc8000f8e33ff */
[----:B------:R-:W-:-:S04]  /*a130*/  VIMNMX R3, R3, R4, !PT ;  /* 0x0000000403037248 */ /* 0x000fc80007fe0100 */
[C---:B------:R-:W-:Y:S01]  /*a140*/  IADD3 R35, -R3.reuse, -0x2, RZ ;  /* 0xfffffffe03237810 */ /* 0x040fe20007ffe1ff */
[----:B------:R-:W-:-:S07]  /*a150*/  IMAD R36, R3, -0x60, R36 ;  /* 0xffffffa003247824 */ /* 0x000fce00078e0224 */
.L_x_9103:
[----:B------:R-:W-:Y:S01]  /*a160*/  ISETP.NE.AND P1, PT, R29, 0x1, PT ;  /* 0x000000011d00780c */ /* 0x000fe20003f25270 */
[----:B------:R-:W-:Y:S01]  /*a170*/  BSSY B1, `(.L_x_9089) ;  /* 0x0000014000017945 */ /* 0x000fe20003800000 */
[----:B------:R-:W-:Y:S01]  /*a180*/  ISETP.GT.U32.AND P0, PT, R26, 0x5f, PT ;  /* 0x0000005f1a00780c */ /* 0x000fe20003f04070 */
[----:B------:R-:W-:-:S10]  /*a190*/  IMAD.MOV.U32 R33, RZ, RZ, RZ ;  /* 0x000000ffff217224 */ /* 0x000fd400078e00ff */
[----:B0-----:R-:W0:Y:S08]  /*a1a0*/  @P1 LDC R3, c[0x0][0x434] ;  /* 0x00010d00ff031b82 */ /* 0x001e300000000800 */
[----:B------:R-:W1:Y:S01]  /*a1b0*/  @P1 LDC R5, c[0x0][0x438] ;  /* 0x00010e00ff051b82 */ /* 0x000e620000000800 */
[----:B0-----:R-:W-:-:S04]  /*a1c0*/  @P1 IMAD.HI.U32 R4, R36, R3, RZ ;  /* 0x0000000324041227 */ /* 0x001fc800078e00ff */
[----:B------:R-:W-:Y:S01]  /*a1d0*/  IMAD.MOV.U32 R3, RZ, RZ, R36 ;  /* 0x000000ffff037224 */ /* 0x000fe200078e0024 */
[----:B-1----:R-:W-:Y:S01]  /*a1e0*/  @P1 SHF.R.U32.HI R3, RZ, R5, R4 ;  /* 0x00000005ff031219 */ /* 0x002fe20000011604 */
[----:B--23--:R-:W-:Y:S06]  /*a1f0*/  @P0 BRA `(.L_x_9090) ;  /* 0x00000000002c0947 */ /* 0x00cfec0003800000 */
[----:B------:R-:W-:Y:S01]  /*a200*/  SHF.R.S32.HI R5, RZ, 0x1f, R3 ;  /* 0x0000001fff057819 */ /* 0x000fe20000011403 */
[----:B------:R-:W-:Y:S01]  /*a210*/  ULDC.64 UR4, c[0x0][0x428] ;  /* 0x00010a0000047ab9 */ /* 0x000fe20000000a00 */
[----:B------:R-:W-:Y:S01]  /*a220*/  MOV R4, R3 ;  /* 0x0000000300047202 */ /* 0x000fe20000000f00 */
[----:B------:R-:W-:-:S04]  /*a230*/  IMAD R9, R25, UR4, RZ ;  /* 0x0000000419097c24 */ /* 0x000fc8000f8e02ff */
[----:B------:R-:W-:-:S04]  /*a240*/  IMAD.WIDE.U32 R6, R30, UR4, R4 ;  /* 0x000000041e067c25 */ /* 0x000fc8000f8e0004 */
[----:B------:R-:W-:Y:S01]  /*a250*/  IMAD R5, R30, UR5, R9 ;  /* 0x000000051e057c24 */ /* 0x000fe2000f8e0209 */
[----:B------:R-:W-:Y:S02]  /*a260*/  ULDC.64 UR4, c[0x0][0x418] ;  /* 0x0001060000047ab9 */ /* 0x000fe40000000a00 */
[----:B------:R-:W-:Y:S01]  /*a270*/  LEA R4, P0, R6, UR4, 0x2 ;  /* 0x0000000406047c11 */ /* 0x000fe2000f8010ff */
[----:B------:R-:W-:-:S05]  /*a280*/  IMAD.IADD R5, R5, 0x1, R7 ;  /* 0x0000000105057824 */ /* 0x000fca00078e0207 */
[----:B------:R-:W-:-:S05]  /*a290*/  LEA.HI.X R5, R6, UR5, R5, 0x2, P0 ;  /* 0x0000000506057c11 */ /* 0x000fca00080f1405 */
[----:B------:R0:W5:Y:S02]  /*a2a0*/  LDG.E R33, desc[UR36][R4.64] ;  /* 0x0000002404217981 */ /* 0x000164000c1e1900 */
.L_x_9090:
[----:B------:R-:W-:Y:S05]  /*a2b0*/  BSYNC B1 ;  /* 0x0000000000017941 */ /* 0x000fea0003800000 */
.L_x_9089:
[----:B------:R-:W-:-:S13]  /*a2c0*/  ISETP.NE.AND P0, PT, R34, 0x3, PT ;  /* 0x000000032200780c */ /* 0x000fda0003f05270 */
[----:B------:R-:W-:Y:S05]  /*a2d0*/  @!P0 BRA `(.L_x_9091) ;  /* 0x0000000000048947 */ /* 0x000fea0003800000 */
[----:B------:R-:W-:Y:S01]  /*a2e0*/  BPT.TRAP 0x1 ;  /* 0x000000040000795c */ /* 0x000fe20000300000 */
.L_x_9091:
[----:B------:R-:W-:Y:S01]  /*a2f0*/  LEA R32, R21, UR43, 0x3 ;  /* 0x0000002b15207c11 */ /* 0x000fe2000f8e18ff */
[----:B------:R-:W-:Y:S01]  /*a300*/  BSSY B1, `(.L_x_9092) ;  /* 0x0000004000017945 */ /* 0x000fe20003800000 */
[----:B------:R-:W-:-:S04]  /*a310*/  SHF.L.U32 R31, R20, 0x1f, RZ ;  /* 0x0000001f141f7819 */ /* 0x000fc800000006ff */
[----:B------:R-:W1:Y:S02]  /*a320*/  SYNCS.PHASECHK.TRANS64.TRYWAIT P0, [R32+URZ+0x22840], R31 ;  /* 0x0228401f200075a7 */ /* 0x000e64000800017f */
[----:B-1----:R-:W-:Y:S05]  /*a330*/  @!P0 BRA `(.L_x_9093) ;  /* 0x0000002800f88947 */ /* 0x002fea0003800000 */
.L_x_9166:
[----:B------:R-:W-:Y:S05]  /*a340*/  BSYNC B1 ;  /* 0x0000000000017941 */ /* 0x000fea0003800000 */
.L_x_9092:
[----:B------:R-:W-:Y:S01]  /*a350*/  ULDC UR4, c[0x0][0x430] ;  /* 0x00010c0000047ab9 */ /* 0x000fe20000000800 */
[----:B-----5:R-:W-:Y:S01]  /*a360*/  SHF.R.S32.HI R22, RZ, 0x1f, R33 ;  /* 0x0000001fff167819 */ /* 0x020fe20000011421 */
[----:B------:R-:W-:Y:S01]  /*a370*/  UIADD3 UR4, -UR4, URZ, URZ ;  /* 0x0000003f04047290 */ /* 0x000fe2000fffe13f */
[----:B------:R-:W-:Y:S01]  /*a380*/  LOP3.LUT P1, RZ, R23, 0x2, RZ, 0xc0, !PT ;  /* 0x0000000217ff7812 */ /* 0x000fe2000782c0ff */
[----:B------:R-:W-:Y:S01]  /*a390*/  ULDC.64 UR6, c[0x0][0x310] ;  /* 0x0000c40000067ab9 */ /* 0x000fe20000000a00 */
[----:B------:R-:W-:Y:S02]  /*a3a0*/  IMAD R17, R21, 0x1800, R16 ;  /* 0x0000180015117824 */ /* 0x000fe400078e0210 */
[----:B------:R-:W-:Y:S02]  /*a3b0*/  IMAD R6, R22, UR6, RZ ;  /* 0x0000000616067c24 */ /* 0x000fe4000f8e02ff */
[----:B------:R-:W-:Y:S01]  /*a3c0*/  IMAD R28, R3, UR4, R36 ;  /* 0x00000004031c7c24 */ /* 0x000fe2000f8e0224 */
[----:B------:R-:W-:-:S03]  /*a3d0*/  ULDC.64 UR4, c[0x0][0x300] ;  /* 0x0000c00000047ab9 */ /* 0x000fc60000000a00 */
[----:B0-----:R-:W-:Y:S01]  /*a3e0*/  IMAD.WIDE.U32 R4, R28, UR4, RZ ;  /* 0x000000041c047c25 */ /* 0x001fe2000f8e00ff */
[----:B------:R-:W-:-:S05]  /*a3f0*/  SHF.R.S32.HI R27, RZ, 0x1f, R28 ;  /* 0x0000001fff1b7819 */ /* 0x000fca000001141c */
[----:B------:R-:W-:Y:S01]  /*a400*/  IMAD R3, R27, UR4, RZ ;  /* 0x000000041b037c24 */ /* 0x000fe2000f8e02ff */
[----:B------:R-:W-:-:S03]  /*a410*/  R2UR UR4, R19 ;  /* 0x00000000130472ca */ /* 0x000fc600000e0000 */
[----:B------:R-:W-:-:S04]  /*a420*/  IMAD R3, R28, UR5, R3 ;  /* 0x000000051c037c24 */ /* 0x000fc8000f8e0203 */
[----:B------:R-:W-:Y:S02]  /*a430*/  IMAD.IADD R5, R5, 0x1, R3 ;  /* 0x0000000105057824 */ /* 0x000fe400078e0203 */
[C---:B------:R-:W-:Y:S02]  /*a440*/  IMAD R3, R33.reuse, UR7, R6 ;  /* 0x0000000721037c24 */ /* 0x040fe4000f8e0206 */
[----:B------:R-:W-:Y:S01]  /*a450*/  IMAD.WIDE.U32 R4, R33, UR6, R4 ;  /* 0x0000000621047c25 */ /* 0x000fe2000f8e0004 */
[----:B------:R-:W-:Y:S02]  /*a460*/  ULDC.64 UR6, c[0x0][0x308] ;  /* 0x0000c20000067ab9 */ /* 0x000fe40000000a00 */
[----:B------:R-:W-:Y:S01]  /*a470*/  UIMAD UR4, UR4, UR6, URZ ;  /* 0x00000006040472a4 */ /* 0x000fe2000f8e023f */
[----:B------:R-:W-:Y:S01]  /*a480*/  IMAD.IADD R5, R5, 0x1, R3 ;  /* 0x0000000105057824 */ /* 0x000fe200078e0203 */
[----:B------:R-:W-:Y:S02]  /*a490*/  MOV R3, UR6 ;  /* 0x0000000600037c02 */ /* 0x000fe40008000f00 */
        /* <DEDUP_REMOVED lines=11> */
[----:B------:R-:W-:Y:S04]  /*a550*/  SHFL.IDX PT, R7, R3, 0x1, 0x181f ;  /* 0x00381f0003077f89 */ /* 0x000fe800000e0000 */
[----:B------:R-:W-:Y:S04]  /*a560*/  SHFL.IDX PT, R4, R3, 0x2, 0x181f ;  /* 0x00581f0003047f89 */ /* 0x000fe800000e0000 */
[----:B------:R-:W-:Y:S04]  /*a570*/  SHFL.IDX PT, R18, R3, 0x4, 0x181f ;  /* 0x00981f0003127f89 */ /* 0x000fe800000e0000 */
[----:B------:R-:W-:Y:S01]  /*a580*/  SHFL.IDX PT, R37, R10, 0x5, 0x181f ;  /* 0x00b81f000a257f89 */ /* 0x000fe200000e0000 */
[----:B0-----:R-:W-:-:S03]  /*a590*/  IADD3 R12, P0, R14, R24, RZ ;  /* 0x000000180e0c7210 */ /* 0x001fc60007f1e0ff */
[----:B------:R-:W0:Y:S02]  /*a5a0*/  SHFL.IDX PT, R14, R10, 0x1, 0x181f ;  /* 0x00381f000a0e7f89 */ /* 0x000e2400000e0000 */
[----:B--2---:R-:W-:Y:S02]  /*a5b0*/  IMAD.X R13, RZ, RZ, R5, P0 ;  /* 0x000000ffff0d7224 */ /* 0x004fe400000e0605 */
[----:B------:R-:W-:Y:S04]  /*a5c0*/  SHFL.IDX PT, R5, R3, 0x3, 0x181f ;  /* 0x00781f0003057f89 */ /* 0x000fe800000e0000 */
[----:B------:R2:W-:Y:S01]  /*a5d0*/  LDGSTS.E.BYPASS.LTC128B.128 [R17+0x1c400], desc[UR36][R12.64], !P1 ;  /* 0x1c4000000c117fae */ /* 0x0005e2000c901d64 */
[----:B0-----:R-:W-:-:S03]  /*a5e0*/  IADD3 R8, P0, R14, R24, RZ ;  /* 0x000000180e087210 */ /* 0x001fc60007f1e0ff */
[----:B------:R-:W0:Y:S02]  /*a5f0*/  SHFL.IDX PT, R14, R10, 0x2, 0x181f ;  /* 0x00581f000a0e7f89 */ /* 0x000e2400000e0000 */
[----:B------:R-:W-:-:S05]  /*a600*/  IMAD.X R9, RZ, RZ, R7, P0 ;  /* 0x000000ffff097224 */ /* 0x000fca00000e0607 */
[----:B------:R2:W-:Y:S01]  /*a610*/  LDGSTS.E.BYPASS.LTC128B.128 [R17+0x1cc00], desc[UR36][R8.64], !P1 ;  /* 0x1cc0000008117fae */ /* 0x0005e2000c901d64 */
[----:B0-----:R-:W-:-:S03]  /*a620*/  IADD3 R6, P0, R14, R24, RZ ;  /* 0x000000180e067210 */ /* 0x001fc60007f1e0ff */
[----:B------:R-:W0:Y:S01]  /*a630*/  SHFL.IDX PT, R14, R10, 0x3, 0x181f ;  /* 0x00781f000a0e7f89 */ /* 0x000e2200000e0000 */
[----:B------:R-:W-:-:S05]  /*a640*/  IADD3.X R7, RZ, R4, RZ, P0, !PT ;  /* 0x00000004ff077210 */ /* 0x000fca00007fe4ff */
[----:B------:R2:W-:Y:S01]  /*a650*/  LDGSTS.E.BYPASS.LTC128B.128 [R17+0x1d400], desc[UR36][R6.64], !P1 ;  /* 0x1d40000006117fae */ /* 0x0005e2000c901d64 */
[----:B0-----:R-:W-:-:S03]  /*a660*/  IADD3 R4, P0, R14, R24, RZ ;  /* 0x000000180e047210 */ /* 0x001fc60007f1e0ff */
[----:B------:R-:W0:Y:S02]  /*a670*/  SHFL.IDX PT, R14, R10, 0x4, 0x181f ;  /* 0x00981f000a0e7f89 */ /* 0x000e2400000e0000 */
[----:B------:R-:W-:-:S05]  /*a680*/  IMAD.X R5, RZ, RZ, R5, P0 ;  /* 0x000000ffff057224 */ /* 0x000fca00000e0605 */
[----:B------:R2:W-:Y:S01]  /*a690*/  LDGSTS.E.BYPASS.LTC128B.128 [R17+0x1dc00], desc[UR36][R4.64], !P1 ;  /* 0x1dc0000004117fae */ /* 0x0005e2000c901d64 */
[----:B0-----:R-:W-:-:S05]  /*a6a0*/  IADD3 R14, P0, R14, R24, RZ ;  /* 0x000000180e0e7210 */ /* 0x001fca0007f1e0ff */
[----:B------:R-:W-:Y:S02]  /*a6b0*/  IMAD.X R15, RZ, RZ, R18, P0 ;  /* 0x000000ffff0f7224 */ /* 0x000fe400000e0612 */
[----:B------:R2:W0:Y:S04]  /*a6c0*/  SHFL.IDX PT, R18, R3, 0x5, 0x181f ;  /* 0x00b81f0003127f89 */ /* 0x00042800000e0000 */
[----:B------:R2:W-:Y:S02]  /*a6d0*/  LDGSTS.E.BYPASS.LTC128B.128 [R17+0x1e400], desc[UR36][R14.64], !P1 ;  /* 0x1e4000000e117fae */ /* 0x0005e4000c901d64 */
.L_x_9180:
[----:B--2---:R-:W-:-:S05]  /*a6e0*/  IADD3 R4, P0, R37, R24, RZ ;  /* 0x0000001825047210 */ /* 0x004fca0007f1e0ff */
[----:B0-----:R-:W-:Y:S01]  /*a6f0*/  IMAD.X R5, RZ, RZ, R18, P0 ;  /* 0x000000ffff057224 */ /* 0x001fe200000e0612 */
[----:B------:R-:W-:-:S04]  /*a700*/  PLOP3.LUT P0, PT, PT, PT, PT, 0x80, 0x0 ;  /* 0x000000000000781c */ /* 0x000fc80003f0f070 */
[----:B------:R-:W-:Y:S01]  /*a710*/  @!PT LDS RZ, [RZ] ;  /* 0x00000000fffff984 */ /* 0x000fe20000000800 */
[----:B------:R-:W-:Y:S01]  /*a720*/  @!PT LDS RZ, [RZ] ;  /* 0x00000000fffff984 */ /* 0x000fe20000000800 */
[----:B------:R-:W-:Y:S01]  /*a730*/  @!PT LDS RZ, [RZ] ;  /* 0x00000000fffff984 */ /* 0x000fe20000000800 */
[----:B------:R0:W-:Y:S01]  /*a740*/  LDGSTS.E.BYPASS.LTC128B.128 [R17+0x1ec00], desc[UR36][R4.64], !P1 ;  /* 0x1ec0000004117fae */ /* 0x0001e2000c901d64 */
[----:B------:R-:W-:-:S08]  /*a750*/  NOP ;  /* 0x0000000000007918 */ /* 0x000fd00000000000 */
.L_x_9095:
        /* <DEDUP_REMOVED lines=10> */
.L_x_9096:
[----:B------:R2:W-:Y:S01]  /*a800*/  SYNCS.ARRIVE.TRANS64.A1T0 RZ, [R32+URZ+0x22830], RZ ;  /* 0x022830ff20ff79a7 */ /* 0x0005e2000810003f */
[----:B------:R-:W-:Y:S05]  /*a810*/  @!P2 BRA `(.L_x_9097) ;  /* 0x000000000004a947 */ /* 0x000fea0003800000 */
[----:B------:R-:W-:Y:S01]  /*a820*/  BPT.TRAP 0x1 ;  /* 0x000000040000795c */ /* 0x000fe20000300000 */
.L_x_9097:
[----:B------:R-:W3:Y:S01]  /*a830*/  SYNCS.PHASECHK.TRANS64.TRYWAIT P0, [R32+URZ+0x22860], R31 ;  /* 0x0228601f200075a7 */ /* 0x000ee2000800017f */
[----:B------:R-:W-:Y:S04]  /*a840*/  BSSY B1, `(.L_x_9098) ;  /* 0x0000002000017945 */ /* 0x000fe80003800000 */
[----:B---3--:R-:W-:Y:S05]  /*a850*/  @!P0 BRA `(.L_x_9099) ;  /* 0x0000002c00548947 */ /* 0x008fea0003800000 */
.L_x_9181:
[----:B------:R-:W-:Y:S05]  /*a860*/  BSYNC B1 ;  /* 0x0000000000017941 */ /* 0x000fea0003800000 */
.L_x_9098:
[----:B------:R-:W-:Y:S01]  /*a870*/  ULDC.64 UR4, c[0x0][0x328] ;  /* 0x0000ca0000047ab9 */ /* 0x000fe20000000a00 */
[----:B------:R-:W-:Y:S01]  /*a880*/  ULDC.64 UR6, c[0x0][0x338] ;  /* 0x0000ce0000067ab9 */ /* 0x000fe20000000a00 */
[----:B------:R-:W-:Y:S01]  /*a890*/  IMAD R27, R27, UR4, RZ ;  /* 0x000000041b1b7c24 */ /* 0x000fe2000f8e02ff */
[----:B------:R-:W-:Y:S01]  /*a8a0*/  LOP3.LUT P4, RZ, R23, 0x1, RZ, 0xc0, !PT ;  /* 0x0000000117ff7812 */ /* 0x000fe2000788c0ff */
[C---:B0-----:R-:W-:Y:S01]  /*a8b0*/  IMAD.WIDE.U32 R4, R28.reuse, UR4, RZ ;  /* 0x000000041c047c25 */ /* 0x041fe2000f8e00ff */
[----:B------:R-:W-:Y:S02]  /*a8c0*/  R2UR UR4, R19 ;  /* 0x00000000130472ca */ /* 0x000fe400000e0000 */
[C---:B------:R-:W-:Y:S01]  /*a8d0*/  LOP3.LUT P3, RZ, R23.reuse, 0x10, RZ, 0xc0, !PT ;  /* 0x0000001017ff7812 */ /* 0x040fe2000786c0ff */
[----:B------:R-:W-:Y:S01]  /*a8e0*/  IMAD R27, R28, UR5, R27 ;  /* 0x000000051c1b7c24 */ /* 0x000fe2000f8e021b */
[C---:B------:R-:W-:Y:S01]  /*a8f0*/  LOP3.LUT P2, RZ, R23.reuse, 0x8, RZ, 0xc0, !PT ;  /* 0x0000000817ff7812 */ /* 0x040fe2000784c0ff */
[----:B------:R-:W-:Y:S01]  /*a900*/  IMAD R22, R22, UR6, RZ ;  /* 0x0000000616167c24 */ /* 0x000fe2000f8e02ff */
[----:B------:R-:W-:-:S02]  /*a910*/  LOP3.LUT P1, RZ, R23, 0x4, RZ, 0xc0, !PT ;  /* 0x0000000417ff7812 */ /* 0x000fc4000782c0ff */
[----:B------:R-:W-:Y:S01]  /*a920*/  IADD3 R5, R5, R27, RZ ;  /* 0x0000001b05057210 */ /* 0x000fe20007ffe0ff */
[C---:B------:R-:W-:Y:S02]  /*a930*/  IMAD R3, R33.reuse, UR7, R22 ;  /* 0x0000000721037c24 */ /* 0x040fe4000f8e0216 */
[----:B------:R-:W-:Y:S01]  /*a940*/  IMAD.WIDE.U32 R4, R33, UR6, R4 ;  /* 0x0000000621047c25 */ /* 0x000fe2000f8e0004 */
[----:B------:R-:W-:Y:S02]  /*a950*/  ULDC.64 UR6, c[0x0][0x330] ;  /* 0x0000cc0000067ab9 */ /* 0x000fe40000000a00 */
        /* <DEDUP_REMOVED lines=12> */
[----:B------:R-:W-:-:S03]  /*aa20*/  IMAD R17, R21, 0xc000, R0 ;  /* 0x0000c00015117824 */ /* 0x000fc600078e0200 */
[----:B------:R-:W4:Y:S04]  /*aa30*/  SHFL.IDX PT, R5, R18, RZ, 0x181f ;  /* 0x00181fff12057589 */ /* 0x000f2800000e0000 */
[----:B------:R-:W-:Y:S04]  /*aa40*/  SHFL.IDX PT, R6, R18, 0x1, 0x181f ;  /* 0x00381f0012067f89 */ /* 0x000fe800000e0000 */
[----:B------:R-:W-:Y:S04]  /*aa50*/  SHFL.IDX PT, R7, R18, 0x3, 0x181f ;  /* 0x00781f0012077f89 */ /* 0x000fe800000e0000 */
[----:B------:R-:W-:Y:S01]  /*aa60*/  SHFL.IDX PT, R22, R18, 0x4, 0x181f ;  /* 0x00981f0012167f89 */ /* 0x000fe200000e0000 */
[----:B0-----:R-:W-:-:S04]  /*aa70*/  IADD3 R14, P0, R14, R24, RZ ;  /* 0x000000180e0e7210 */ /* 0x001fc80007f1e0ff */
[----:B----4-:R-:W-:Y:S02]  /*aa80*/  IADD3.X R15, RZ, R5, RZ, P0, !PT ;  /* 0x00000005ff0f7210 */ /* 0x010fe400007fe4ff */
[----:B------:R-:W0:Y:S04]  /*aa90*/  SHFL.IDX PT, R5, R3, 0x1, 0x181f ;  /* 0x00381f0003057f89 */ /* 0x000e2800000e0000 */
[----:B------:R-:W-:Y:S04]  /*aaa0*/  LDGSTS.E.BYPASS.LTC128B.128 [R17], desc[UR36][R14.64], !P4 ;  /* 0x000000000e117fae */ /* 0x000fe8000e101d64 */
[----:B------:R-:W-:Y:S04]  /*aab0*/  LDGSTS.E.BYPASS.LTC128B.128 [R17+0x3000], desc[UR36][R14.64+0x80], !P3 ;  /* 0x030000800e117fae */ /* 0x000fe8000d901d64 */
[----:B------:R-:W-:Y:S04]  /*aac0*/  LDGSTS.E.BYPASS.LTC128B.128 [R17+0x6000], desc[UR36][R14.64+0x100], !P2 ;  /* 0x060001000e117fae */ /* 0x000fe8000d101d64 */
[----:B------:R-:W-:Y:S01]  /*aad0*/  LDGSTS.E.BYPASS.LTC128B.128 [R17+0x9000], desc[UR36][R14.64+0x180], !P1 ;  /* 0x090001800e117fae */ /* 0x000fe2000c901d64 */
[----:B0-----:R-:W-:-:S03]  /*aae0*/  IADD3 R10, P0, R5, R24, RZ ;  /* 0x00000018050a7210 */ /* 0x001fc60007f1e0ff */
[----:B------:R-:W0:Y:S02]  /*aaf0*/  SHFL.IDX PT, R5, R3, 0x2, 0x181f ;  /* 0x00581f0003057f89 */ /* 0x000e2400000e0000 */
[----:B------:R-:W-:Y:S02]  /*ab00*/  IMAD.X R11, RZ, RZ, R6, P0 ;  /* 0x000000ffff0b7224 */ /* 0x000fe400000e0606 */
[----:B------:R-:W4:Y:S04]  /*ab10*/  SHFL.IDX PT, R6, R18, 0x2, 0x181f ;  /* 0x00581f0012067f89 */ /* 0x000f2800000e0000 */
[----:B------:R-:W-:Y:S04]  /*ab20*/  LDGSTS.E.BYPASS.LTC128B.128 [R17+0x800], desc[UR36][R10.64], !P4 ;  /* 0x008000000a117fae */ /* 0x000fe8000e101d64 */
[----:B------:R-:W-:Y:S04]  /*ab30*/  LDGSTS.E.BYPASS.LTC128B.128 [R17+0x3800], desc[UR36][R10.64+0x80], !P3 ;  /* 0x038000800a117fae */ /* 0x000fe8000d901d64 */
[----:B------:R-:W-:Y:S04]  /*ab40*/  LDGSTS.E.BYPASS.LTC128B.128 [R17+0x6800], desc[UR36][R10.64+0x100], !P2 ;  /* 0x068001000a117fae */ /* 0x000fe8000d101d64 */
[----:B------:R-:W-:Y:S01]  /*ab50*/  LDGSTS.E.BYPASS.LTC128B.128 [R17+0x9800], desc[UR36][R10.64+0x180], !P1 ;  /* 0x098001800a117fae */ /* 0x000fe2000c901d64 */
[----:B0-----:R-:W-:-:S03]  /*ab60*/  IADD3 R8, P0, R5, R24, RZ ;  /* 0x0000001805087210 */ /* 0x001fc60007f1e0ff */
[----:B------:R-:W-:Y:S04]  /*ab70*/  SHFL.IDX PT, R18, R18, 0x5, 0x181f ;  /* 0x00b81f0012127f89 */ /* 0x000fe800000e0000 */
[----:B------:R-:W0:Y:S01]  /*ab80*/  SHFL.IDX PT, R5, R3, 0x3, 0x181f ;  /* 0x00781f0003057f89 */ /* 0x000e2200000e0000 */
[----:B----4-:R-:W-:-:S05]  /*ab90*/  IMAD.X R9, RZ, RZ, R6, P0 ;  /* 0x000000ffff097224 */ /* 0x010fca00000e0606 */
[----:B------:R-:W-:Y:S04]  /*aba0*/  LDGSTS.E.BYPASS.LTC128B.128 [R17+0x1000], desc[UR36][R8.64], !P4 ;  /* 0x0100000008117fae */ /* 0x000fe8000e101d64 */
[----:B------:R-:W-:Y:S04]  /*abb0*/  LDGSTS.E.BYPASS.LTC128B.128 [R17+0x4000], desc[UR36][R8.64+0x80], !P3 ;  /* 0x0400008008117fae */ /* 0x000fe8000d901d64 */
[----:B------:R-:W-:Y:S04]  /*abc0*/  LDGSTS.E.BYPASS.LTC128B.128 [R17+0x7000], desc[UR36][R8.64+0x100], !P2 ;  /* 0x0700010008117fae */ /* 0x000fe8000d101d64 */
[----:B------:R4:W-:Y:S01]  /*abd0*/  LDGSTS.E.BYPASS.LTC128B.128 [R17+0xa000], desc[UR36][R8.64+0x180], !P1 ;  /* 0x0a00018008117fae */ /* 0x0009e2000c901d64 */
[----:B0-----:R-:W-:-:S03]  /*abe0*/  IADD3 R6, P0, R5, R24, RZ ;  /* 0x0000001805067210 */ /* 0x001fc60007f1e0ff */
[----:B------:R-:W0:Y:S02]  /*abf0*/  SHFL.IDX PT, R5, R3, 0x4, 0x181f ;  /* 0x00981f0003057f89 */ /* 0x000e2400000e0000 */
[----:B------:R-:W-:Y:S02]  /*ac00*/  IMAD.X R7, RZ, RZ, R7, P0 ;  /* 0x000000ffff077224 */ /* 0x000fe400000e0607 */
[----:B------:R-:W1:Y:S01]  /*ac10*/  SHFL.IDX PT, R3, R3, 0x5, 0x181f ;  /* 0x00b81f0003037f89 */ /* 0x000e6200000e0000 */
[----:B----4-:R-:W-:-:S03]  /*ac20*/  IMAD.MOV.U32 R8, RZ, RZ, RZ ;  /* 0x000000ffff087224 */ /* 0x010fc600078e00ff */
[----:B------:R4:W-:Y:S04]  /*ac30*/  LDGSTS.E.BYPASS.LTC128B.128 [R17+0x1800], desc[UR36][R6.64], !P4 ;  /* 0x0180000006117fae */ /* 0x0009e8000e101d64 */
[----:B------:R4:W-:Y:S04]  /*ac40*/  LDGSTS.E.BYPASS.LTC128B.128 [R17+0x4800], desc[UR36][R6.64+0x80], !P3 ;  /* 0x0480008006117fae */ /* 0x0009e8000d901d64 */
[----:B------:R4:W-:Y:S04]  /*ac50*/  LDGSTS.E.BYPASS.LTC128B.128 [R17+0x7800], desc[UR36][R6.64+0x100], !P2 ;  /* 0x0780010006117fae */ /* 0x0009e8000d101d64 */
[----:B------:R4:W-:Y:S01]  /*ac60*/  LDGSTS.E.BYPASS.LTC128B.128 [R17+0xa800], desc[UR36][R6.64+0x180], !P1 ;  /* 0x0a80018006117fae */ /* 0x0009e2000c901d64 */
[----:B0-----:R-:W-:-:S04]  /*ac70*/  IADD3 R4, P0, R5, R24, RZ ;  /* 0x0000001805047210 */ /* 0x001fc80007f1e0ff */
[----:B------:R-:W-:-:S05]  /*ac80*/  IADD3.X R5, RZ, R22, RZ, P0, !PT ;  /* 0x00000016ff057210 */ /* 0x000fca00007fe4ff */
[----:B------:R4:W-:Y:S04]  /*ac90*/  LDGSTS.E.BYPASS.LTC128B.128 [R17+0x2000], desc[UR36][R4.64], !P4 ;  /* 0x0200000004117fae */ /* 0x0009e8000e101d64 */
[----:B------:R4:W-:Y:S04]  /*aca0*/  LDGSTS.E.BYPASS.LTC128B.128 [R17+0x5000], desc[UR36][R4.64+0x80], !P3 ;  /* 0x0500008004117fae */ /* 0x0009e8000d901d64 */
[----:B------:R4:W-:Y:S04]  /*acb0*/  LDGSTS.E.BYPASS.LTC128B.128 [R17+0x8000], desc[UR36][R4.64+0x100], !P2 ;  /* 0x0800010004117fae */ /* 0x0009e8000d101d64 */
[----:B-1----:R4:W-:Y:S02]  /*acc0*/  LDGSTS.E.BYPASS.LTC128B.128 [R17+0xb000], desc[UR36][R4.64+0x180], !P1 ;  /* 0x0b00018004117fae */ /* 0x0029e4000c901d64 */
.L_x_9195:
[----:B----4-:R-:W-:-:S05]  /*acd0*/  IADD3 R4, P0, R3, R24, RZ ;  /* 0x0000001803047210 */ /* 0x010fca0007f1e0ff */
[----:B------:R-:W-:Y:S01]  /*ace0*/  IMAD.X R5, RZ, RZ, R18, P0 ;  /* 0x000000ffff057224 */ /* 0x000fe200000e0612 */
[----:B------:R-:W-:-:S04]  /*acf0*/  PLOP3.LUT P0, PT, PT, PT, PT, 0x80, 0x0 ;  /* 0x000000000000781c */ /* 0x000fc80003f0f070 */
        /* <DEDUP_REMOVED lines=8> */
.L_x_9101:
        /* <DEDUP_REMOVED lines=10> */
.L_x_9102:
[----:B------:R-:W-:Y:S01]  /*ae20*/  VIADD R21, R21, 0x1 ;  /* 0x0000000115157836 */ /* 0x000fe20000000000 */
[----:B------:R-:W-:Y:S01]  /*ae30*/  IADD3 R35, R35, -0x1, RZ ;  /* 0xffffffff23237810 */ /* 0x000fe20007ffe0ff */
[----:B------:R1:W-:Y:S01]  /*ae40*/  SYNCS.ARRIVE.TRANS64.A1T0 RZ, [R32+URZ+0x22850], RZ ;  /* 0x022850ff20ff79a7 */ /* 0x0003e2000810003f */
[----:B------:R-:W-:Y:S02]  /*ae50*/  VIADD R36, R36, 0xffffffa0 ;  /* 0xffffffa024247836 */ /* 0x000fe40000000000 */
[----:B------:R-:W-:-:S04]  /*ae60*/  ISETP.NE.AND P0, PT, R21, 0x2, PT ;  /* 0x000000021500780c */ /* 0x000fc80003f05270 */
[----:B------:R-:W-:Y:S02]  /*ae70*/  SEL R21, R21, RZ, P0 ;  /* 0x000000ff15157207 */ /* 0x000fe40000000000 */
[----:B------:R-:W-:Y:S02]  /*ae80*/  SEL R3, RZ, 0x1, P0 ;  /* 0x00000001ff037807 */ /* 0x000fe40000000000 */
[----:B------:R-:W-:Y:S02]  /*ae90*/  ISETP.GT.AND P0, PT, R35, UR45, PT ;  /* 0x0000002d23007c0c */ /* 0x000fe4000bf04270 */
[----:B------:R-:W-:-:S11]  /*aea0*/  LOP3.LUT R20, R20, R3, RZ, 0x3c, !PT ;  /* 0x0000000314147212 */ /* 0x000fd600078e3cff */
[----:B-1----:R-:W-:Y:S05]  /*aeb0*/  @P0 BRA `(.L_x_9103) ;  /* 0xfffffff000a80947 */ /* 0x002fea000383ffff */
.L_x_9088:
[----:B------:R-:W-:Y:S05]  /*aec0*/  BSYNC B0 ;  /* 0x0000000000007941 */ /* 0x000fea0003800000 */
.L_x_9071:
[----:B------:R-:W0:Y:S01]  /*aed0*/  S2R R3, SR_CgaCtaId ;  /* 0x0000000000037919 */ /* 0x000e220000008800 */
[----:B------:R-:W-:Y:S01]  /*aee0*/  MOV R0, 0x400 ;  /* 0x0000040000007802 */ /* 0x000fe20000000f00 */
[----:B------:R-:W-:Y:S01]  /*aef0*/  BSSY B0, `(.L_x_9104) ;  /* 0x0000005000007945 */ /* 0x000fe20003800000 */
[----:B------:R-:W-:Y:S02]  /*af00*/  SHF.L.U32 R8, R8, 0x1f, RZ ;  /* 0x0000001f08087819 */ /* 0x000fe400000006ff */
[----:B0-----:R-:W-:-:S04]  /*af10*/  LEA R4, R3, R0, 0x18 ;  /* 0x0000000003047211 */ /* 0x001fc800078ec0ff */
[----:B------:R-:W0:Y:S02]  /*af20*/  SYNCS.PHASECHK.TRANS64.TRYWAIT P0, [R4+URZ+0x22820], R8 ;  /* 0x02282008040075a7 */ /* 0x000e24000800017f */
[----:B0-----:R-:W-:Y:S05]  /*af30*/  @!P0 BRA `(.L_x_9105) ;  /* 0x0000002c00908947 */ /* 0x001fea0003800000 */
.L_x_9196:
[----:B------:R-:W-:Y:S05]  /*af40*/  BSYNC B0 ;  /* 0x0000000000007941 */ /* 0x000fea0003800000 */
.L_x_9104:
[----:B------:R-:W-:-:S03]  /*af50*/  UMOV UR4, 0xffffffff ;  /* 0xffffffff00047882 */ /* 0x000fc60000000000 */
[----:B------:R-:W-:Y:S05]  /*af60*/  BRA.DIV UR4, `(.L_x_9106) ;  /* 0x0000002e04987947 */ /* 0x000fea000b800000 */
[----:B------:R1:W4:Y:S02]  /*af70*/  SHFL.IDX PT, R14, R2, RZ, 0x1f ;  /* 0x00001fff020e7589 */ /* 0x00032400000e0000 */
.L_x_9199:
[----:B----4-:R-:W-:-:S13]  /*af80*/  ISETP.NE.AND P0, PT, R14, RZ, PT ;  /* 0x000000ff0e00720c */ /* 0x010fda0003f05270 */
[----:B------:R-:W-:Y:S05]  /*af90*/  @P0 BRA `(.L_x_9039) ;  /* 0x0000000000880947 */ /* 0x000fea0003800000 */
[----:B------:R-:W-:-:S03]  /*afa0*/  UMOV UR4, 0xffffffff ;  /* 0xffffffff00047882 */ /* 0x000fc60000000000 */
[----:B------:R-:W-:Y:S05]  /*afb0*/  BRA.DIV UR4, `(.L_x_9107) ;  /* 0x0000002e04ac7947 */ /* 0x000fea000b800000 */
[----:B------:R-:W-:-:S13]  /*afc0*/  ELECT P6, URZ, PT ;  /* 0x00000000003f782f */ /* 0x000fda00038c0000 */
.L_x_9202:
[----:B------:R-:W-:Y:S05]  /*afd0*/  @!P6 BRA `(.L_x_9039) ;  /* 0x000000000078e947 */ /* 0x000fea0003800000 */
[----:B------:R-:W-:-:S06]  /*afe0*/  ULOP3.LUT UR4, UR39, 0x2, URZ, 0xfc, !UPT ;  /* 0x0000000227047892 */ /* 0x000fcc000f8efc3f */
[----:B------:R-:W-:-:S05]  /*aff0*/  IMAD.U32 R0, RZ, RZ, UR4 ;  /* 0x00000004ff007e24 */ /* 0x000fca000f8e00ff */
[----:B------:R-:W-:-:S13]  /*b000*/  ISETP.NE.AND P0, PT, R0, 0x3, PT ;  /* 0x000000030000780c */ /* 0x000fda0003f05270 */
[----:B------:R-:W-:Y:S05]  /*b010*/  @!P0 BRA `(.L_x_9108) ;  /* 0x0000000000048947 */ /* 0x000fea0003800000 */
[----:B------:R-:W-:Y:S01]  /*b020*/  BPT.TRAP 0x1 ;  /* 0x000000040000795c */ /* 0x000fe20000300000 */
.L_x_9108:
[C---:B------:R-:W-:Y:S01]  /*b030*/  IMAD R5, R21.reuse, 0x8, R4 ;  /* 0x0000000815057824 */ /* 0x040fe200078e0204 */
[----:B------:R-:W-:Y:S02]  /*b040*/  SHF.L.U32 R0, R20, 0x1f, RZ ;  /* 0x0000001f14007819 */ /* 0x000fe400000006ff */
[----:B------:R-:W-:Y:S02]  /*b050*/  IADD3 R21, R21, 0x1, RZ ;  /* 0x0000000115157810 */ /* 0x000fe40007ffe0ff */
[----:B------:R-:W4:Y:S02]  /*b060*/  SYNCS.PHASECHK.TRANS64.TRYWAIT P1, [R5+URZ+0x22840], R0 ;  /* 0x02284000050075a7 */ /* 0x000f24000802017f */
[----:B------:R-:W-:-:S04]  /*b070*/  ISETP.NE.AND P2, PT, R21, 0x2, PT ;  /* 0x000000021500780c */ /* 0x000fc80003f45270 */
[----:B------:R-:W-:Y:S01]  /*b080*/  SEL R3, RZ, 0x1, P2 ;  /* 0x00000001ff037807 */ /* 0x000fe20001000000 */
[----:B----4-:R-:W-:Y:S08]  /*b090*/  @!P1 BRA `(.L_x_9109) ;  /* 0x0000002c00949947 */ /* 0x010ff00003800000 */
.L_x_9203:
[----:B------:R-:W-:Y:S02]  /*b0a0*/  SEL R21, R21, RZ, P2 ;  /* 0x000000ff15157207 */ /* 0x000fe40001000000 */
[----:B-1----:R-:W-:Y:S01]  /*b0b0*/  LOP3.LUT R2, R20, R3, RZ, 0x3c, !PT ;  /* 0x0000000314027212 */ /* 0x002fe200078e3cff */
[----:B------:R-:W-:Y:S06]  /*b0c0*/  @!P0 BRA `(.L_x_9110) ;  /* 0x0000000000048947 */ /* 0x000fec0003800000 */
[----:B------:R-:W-:Y:S01]  /*b0d0*/  BPT.TRAP 0x1 ;  /* 0x000000040000795c */ /* 0x000fe20000300000 */
.L_x_9110:
[----:B------:R-:W-:Y:S01]  /*b0e0*/  IMAD R21, R21, 0x8, R4 ;  /* 0x0000000815157824 */ /* 0x000fe200078e0204 */
[----:B------:R-:W-:-:S04]  /*b0f0*/  SHF.L.U32 R2, R2, 0x1f, RZ ;  /* 0x0000001f02027819 */ /* 0x000fc800000006ff */
[----:B------:R-:W1:Y:S02]  /*b100*/  SYNCS.PHASECHK.TRANS64.TRYWAIT P1, [R21+URZ+0x22840], R2 ;  /* 0x02284002150075a7 */ /* 0x000e64000802017f */
[----:B-1----:R-:W-:Y:S05]  /*b110*/  @!P1 BRA `(.L_x_9111) ;  /* 0x0000002c00889947 */ /* 0x002fea0003800000 */
.L_x_9204:
[----:B------:R-:W-:Y:S05]  /*b120*/  @!P0 BRA `(.L_x_9112) ;  /* 0x0000000000048947 */ /* 0x000fea0003800000 */
[----:B------:R-:W-:Y:S01]  /*b130*/  BPT.TRAP 0x1 ;  /* 0x000000040000795c */ /* 0x000fe20000300000 */
.L_x_9112:
[----:B------:R-:W0:Y:S02]  /*b140*/  SYNCS.PHASECHK.TRANS64.TRYWAIT P1, [R5+URZ+0x22860], R0 ;  /* 0x02286000050075a7 */ /* 0x000e24000802017f */
[----:B0-----:R-:W-:Y:S05]  /*b150*/  @!P1 BRA `(.L_x_9113) ;  /* 0x0000002c008c9947 */ /* 0x001fea0003800000 */
.L_x_9205:
[----:B------:R-:W-:Y:S05]  /*b160*/  @!P0 BRA `(.L_x_9114) ;  /* 0x0000000000048947 */ /* 0x000fea0003800000 */
[----:B------:R-:W-:Y:S01]  /*b170*/  BPT.TRAP 0x1 ;  /* 0x000000040000795c */ /* 0x000fe20000300000 */
.L_x_9114:
[----:B------:R0:W0:Y:S02]  /*b180*/  SYNCS.PHASECHK.TRANS64.TRYWAIT P0, [R21+URZ+0x22860], R2 ;  /* 0x02286002150075a7 */ /* 0x000024000800017f */
[----:B0-----:R-:W-:Y:S05]  /*b190*/  @!P0 NANOSLEEP.SYNCS 0x989680 ;  /* 0x009896800000895d */ /* 0x001fea0003900000 */
[----:B------:R-:W0:Y:S02]  /*b1a0*/  @!P0 SYNCS.PHASECHK.TRANS64 P0, [R21+URZ+0x22860], R2 ;  /* 0x02286002150085a7 */ /* 0x000e24000800007f */
[----:B0-----:R-:W-:Y:S05]  /*b1b0*/  @!P0 BRA `(.L_x_9114) ;  /* 0xfffffffc00f08947 */ /* 0x001fea000383ffff */
.L_x_9039:
[----:B------:R-:W-:Y:S05]  /*b1c0*/  BSYNC B6 ;  /* 0x0000000000067941 */ /* 0x000fea0003800000 */
.L_x_9036:
[----:B------:R-:W-:Y:S05]  /*b1d0*/  EXIT ;  /* 0x000000000000794d */ /* 0x000fea0003800000 */
.L_x_9043:
[----:B0-----:R-:W-:-:S04]  /*b1e0*/  IMAD.U32 R5, RZ, RZ, UR41 ;  /* 0x00000029ff057e24 */ /* 0x001fc8000f8e00ff */
[----:B------:R0:W1:Y:S03]  /*b1f0*/  SYNCS.PHASECHK.TRANS64.TRYWAIT P0, [R5+URZ+0x22800], R8 ;  /* 0x02280008050075a7 */ /* 0x000066000800017f */
[----:B-1----:R-:W-:Y:S05]  /*b200*/  @!P0 NANOSLEEP.SYNCS 0x989680 ;  /* 0x009896800000895d */ /* 0x002fea0003900000 */
[----:B------:R-:W1:Y:S02]  /*b210*/  @!P0 SYNCS.PHASECHK.TRANS64 P0, [R5+URZ+0x22800], R8 ;  /* 0x02280008050085a7 */ /* 0x000e64000800007f */
[----:B-1----:R-:W-:Y:S05]  /*b220*/  @!P0 BRA `(.L_x_9043) ;  /* 0xfffffffc00ec8947 */ /* 0x002fea000383ffff */
[----:B------:R-:W-:Y:S05]  /*b230*/  BRA `(.L_x_9115) ;  /* 0xffffff6000807947 */ /* 0x000fea000383ffff */
.L_x_9047:
[----:B0-----:R-:W-:-:S04]  /*b240*/  IMAD.U32 R5, RZ, RZ, UR41 ;  /* 0x00000029ff057e24 */ /* 0x001fc8000f8e00ff */
[----:B------:R0:W2:Y:S03]  /*b250*/  SYNCS.PHASECHK.TRANS64.TRYWAIT P1, [R5+URZ+0x22830], R8 ;  /* 0x02283008050075a7 */ /* 0x0000a6000802017f */
[----:B--2---:R-:W-:Y:S05]  /*b260*/  @!P1 NANOSLEEP.SYNCS 0x989680 ;  /* 0x009896800000995d */ /* 0x004fea0003900000 */
[----:B------:R-:W2:Y:S02]  /*b270*/  @!P1 SYNCS.PHASECHK.TRANS64 P1, [R5+URZ+0x22830], R8 ;  /* 0x02283008050095a7 */ /* 0x000ea4000802007f */
[----:B--2---:R-:W-:Y:S05]  /*b280*/  @!P1 BRA `(.L_x_9047) ;  /* 0xfffffffc00ec9947 */ /* 0x004fea000383ffff */
[----:B------:R-:W-:Y:S05]  /*b290*/  BRA `(.L_x_9046) ;  /* 0xffffff60009c7947 */ /* 0x000fea000383ffff */
.L_x_9052:
[----:B--2---:R-:W-:-:S04]  /*b2a0*/  MOV R9, UR41 ;  /* 0x0000002900097c02 */ /* 0x004fc80008000f00 */
[----:B------:R2:W4:Y:S03]  /*b2b0*/  SYNCS.PHASECHK.TRANS64.TRYWAIT P1, [R9+URZ+0x22850], R8 ;  /* 0x02285008090075a7 */ /* 0x000526000802017f */
[----:B----4-:R-:W-:Y:S05]  /*b2c0*/  @!P1 NANOSLEEP.SYNCS 0x989680 ;  /* 0x009896800000995d */ /* 0x010fea0003900000 */
[----:B------:R-:W4:Y:S02]  /*b2d0*/  @!P1 SYNCS.PHASECHK.TRANS64 P1, [R9+URZ+0x22850], R8 ;  /* 0x02285008090095a7 */ /* 0x000f24000802007f */
[----:B----4-:R-:W-:Y:S05]  /*b2e0*/  @!P1 BRA `(.L_x_9052) ;  /* 0xfffffffc00ec9947 */ /* 0x010fea000383ffff */
[----:B------:R-:W-:Y:S05]  /*b2f0*/  BRA `(.L_x_9051) ;  /* 0xffffff7800247947 */ /* 0x000fea000383ffff */
.L_x_9058:
[----:B---3--:R-:W-:-:S04]  /*b300*/  IMAD.U32 R0, RZ, RZ, UR26 ;  /* 0x0000001aff007e24 */ /* 0x008fc8000f8e00ff */
[----:B------:R3:W4:Y:S03]  /*b310*/  SYNCS.PHASECHK.TRANS64.TRYWAIT P2, [R0+URZ+0x22830], R9 ;  /* 0x02283009000075a7 */ /* 0x000726000804017f */
[----:B----4-:R-:W-:Y:S05]  /*b320*/  @!P2 NANOSLEEP.SYNCS 0x989680 ;  /* 0x009896800000a95d */ /* 0x010fea0003900000 */
[----:B------:R-:W4:Y:S02]  /*b330*/  @!P2 SYNCS.PHASECHK.TRANS64 P2, [R0+URZ+0x22830], R9 ;  /* 0x022830090000a5a7 */ /* 0x000f24000804007f */
[----:B----4-:R-:W-:Y:S05]  /*b340*/  @!P2 BRA `(.L_x_9058) ;  /* 0xfffffffc00eca947 */ /* 0x010fea000383ffff */
[----:B------:R-:W-:Y:S05]  /*b350*/  BRA `(.L_x_9057) ;  /* 0xffffff7c00447947 */ /* 0x000fea000383ffff */
.L_x_9063:
[----:B-1----:R-:W-:-:S04]  /*b360*/  IMAD.U32 R8, RZ, RZ, UR26 ;  /* 0x0000001aff087e24 */ /* 0x002fc8000f8e00ff */
[----:B------:R1:W4:Y:S03]  /*b370*/  SYNCS.PHASECHK.TRANS64.TRYWAIT P2, [R8+URZ+0x22850], R9 ;  /* 0x02285009080075a7 */ /* 0x000326000804017f */
[----:B----4-:R-:W-:Y:S05]  /*b380*/  @!P2 NANOSLEEP.SYNCS 0x989680 ;  /* 0x009896800000a95d */ /* 0x010fea0003900000 */
[----:B------:R-:W4:Y:S02]  /*b390*/  @!P2 SYNCS.PHASECHK.TRANS64 P2, [R8+URZ+0x22850], R9 ;  /* 0x022850090800a5a7 */ /* 0x000f24000804007f */
[----:B----4-:R-:W-:Y:S05]  /*b3a0*/  @!P2 BRA `(.L_x_9063) ;  /* 0xfffffffc00eca947 */ /* 0x010fea000383ffff */
[----:B------:R-:W-:Y:S05]  /*b3b0*/  BRA `(.L_x_9062) ;  /* 0xffffff94005c7947 */ /* 0x000fea000383ffff */
.L_x_9076:
[----:B------:R-:W-:Y:S01]  /*b3c0*/  IMAD.MOV.U32 R13, RZ, RZ, R2 ;  /* 0x000000ffff0d7224 */ /* 0x000fe200078e0002 */
[----:B------:R-:W-:Y:S01]  /*b3d0*/  MOV R12, RZ ;  /* 0x000000ff000c7202 */ /* 0x000fe20000000f00 */
[----:B------:R-:W-:Y:S02]  /*b3e0*/  IMAD.MOV.U32 R11, RZ, RZ, 0x1f ;  /* 0x0000001fff0b7424 */ /* 0x000fe400078e00ff */
[----:B------:R-:W-:-:S07]  /*b3f0*/  IMAD.MOV.U32 R15, RZ, RZ, -0x1 ;  /* 0xffffffffff0f7424 */ /* 0x000fce00078e00ff */
[----:B-----5:R-:W-:Y:S05]  /*b400*/  WARPSYNC.COLLECTIVE R15, `(.L_x_9116) ;  /* 0x000000000f087348 */ /* 0x020fea0003c00000 */
[----:B------:R0:W1:Y:S02]  /*b410*/  SHFL.IDX P6, R14, R13, R12, R11 ;  /* 0x0000000c0d0e7389 */ /* 0x00006400000c000b */
[----:B01---5:R-:W-:Y:S01]  /*b420*/  ENDCOLLECTIVE ;  /* 0x000000000000791b */ /* 0x023fe20003800000 */
.L_x_9116:
[----:B------:R-:W-:Y:S05]  /*b430*/  BRA `(.L_x_9117) ;  /* 0xffffffd400007947 */ /* 0x000fea000383ffff */
.L_x_9078:
[----:B0-----:R-:W-:-:S04]  /*b440*/  IMAD.U32 R3, RZ, RZ, UR43 ;  /* 0x0000002bff037e24 */ /* 0x001fc8000f8e00ff */
[----:B------:R0:W1:Y:S03]  /*b450*/  SYNCS.PHASECHK.TRANS64.TRYWAIT P0, [R3+URZ+0x22840], R0 ;  /* 0x02284000030075a7 */ /* 0x000066000800017f */
[----:B-1----:R-:W-:Y:S05]  /*b460*/  @!P0 NANOSLEEP.SYNCS 0x989680 ;  /* 0x009896800000895d */ /* 0x002fea0003900000 */
[----:B------:R-:W1:Y:S02]  /*b470*/  @!P0 SYNCS.PHASECHK.TRANS64 P0, [R3+URZ+0x22840], R0 ;  /* 0x02284000030085a7 */ /* 0x000e64000800007f */
[----:B-1----:R-:W-:Y:S05]  /*b480*/  @!P0 BRA `(.L_x_9078) ;  /* 0xfffffffc00ec8947 */ /* 0x002fea000383ffff */
[----:B------:R-:W-:Y:S05]  /*b490*/  BRA `(.L_x_9118) ;  /* 0xffffffd400447947 */ /* 0x000fea000383ffff */
.L_x_9079:
        /* <DEDUP_REMOVED lines=8> */
.L_x_9120:
[----:B------:R-:W-:Y:S05]  /*b520*/  BSYNC B0 ;  /* 0x0000000000007941 */ /* 0x000fea0003800000 */
.L_x_9119:
[----:B------:R-:W-:Y:S01]  /*b530*/  IMAD.MOV.U32 R13, RZ, RZ, R3 ;  /* 0x000000ffff0d7224 */ /* 0x000fe200078e0003 */
[----:B------:R-:W-:Y:S01]  /*b540*/  MOV R15, 0xffffffff ;  /* 0xffffffff000f7802 */ /* 0x000fe20000000f00 */
[----:B------:R-:W-:Y:S01]  /*b550*/  IMAD.MOV.U32 R12, RZ, RZ, RZ ;  /* 0x000000ffff0c7224 */ /* 0x000fe200078e00ff */
[----:B------:R-:W-:Y:S01]  /*b560*/  MOV R4, R14 ;  /* 0x0000000e00047202 */ /* 0x000fe20000000f00 */
[----:B------:R-:W-:Y:S01]  /*b570*/  IMAD.MOV.U32 R11, RZ, RZ, 0x181f ;  /* 0x0000181fff0b7424 */ /* 0x000fe200078e00ff */
[----:B------:R-:W-:-:S07]  /*b580*/  @P0 LEA R7, R16, UR43, 0x1 ;  /* 0x0000002b10070c11 */ /* 0x000fce000f8e08ff */
[----:B------:R-:W-:Y:S05]  /*b590*/  WARPSYNC.COLLECTIVE R15, `(.L_x_9121) ;  /* 0x000000000f087348 */ /* 0x000fea0003c00000 */
[----:B------:R0:W1:Y:S02]  /*b5a0*/  SHFL.IDX P6, R14, R13, R12, R11 ;  /* 0x0000000c0d0e7389 */ /* 0x00006400000c000b */
[----:B01----:R-:W-:Y:S01]  /*b5b0*/  ENDCOLLECTIVE ;  /* 0x000000000000791b */ /* 0x003fe20003800000 */
.L_x_9121:
[----:B------:R-:W-:Y:S01]  /*b5c0*/  IMAD.MOV.U32 R13, RZ, RZ, R0 ;  /* 0x000000ffff0d7224 */ /* 0x000fe200078e0000 */
[----:B------:R-:W-:Y:S02]  /*b5d0*/  MOV R12, 0x1 ;  /* 0x00000001000c7802 */ /* 0x000fe40000000f00 */
[----:B------:R-:W-:-:S05]  /*b5e0*/  @P0 LEA R14, P1, R24, R14, 0x1 ;  /* 0x0000000e180e0211 */ /* 0x000fca00078208ff */
[----:B------:R-:W-:Y:S02]  /*b5f0*/  @P0 IMAD.X R5, RZ, RZ, R4, P1 ;  /* 0x000000ffff050224 */ /* 0x000fe400008e0604 */
[----:B------:R-:W-:-:S07]  /*b600*/  @P0 IMAD.MOV.U32 R4, RZ, RZ, R14 ;  /* 0x000000ffff040224 */ /* 0x000fce00078e000e */
[----:B------:R-:W-:Y:S05]  /*b610*/  WARPSYNC.COLLECTIVE R15, `(.L_x_9122) ;  /* 0x000000000f087348 */ /* 0x000fea0003c00000 */
[----:B------:R0:W1:Y:S02]  /*b620*/  SHFL.IDX P6, R14, R13, R12, R11 ;  /* 0x0000000c0d0e7389 */ /* 0x00006400000c000b */
[----:B01----:R-:W-:Y:S01]  /*b630*/  ENDCOLLECTIVE ;  /* 0x000000000000791b */ /* 0x003fe20003800000 */
.L_x_9122:
        /* <DEDUP_REMOVED lines=11> */
.L_x_9123:
[----:B------:R-:W-:Y:S01]  /*b6f0*/  MOV R13, R0 ;  /* 0x00000000000d7202 */ /* 0x000fe20000000f00 */
[----:B------:R-:W-:Y:S01]  /*b700*/  IMAD.MOV.U32 R12, RZ, RZ, 0x2 ;  /* 0x00000002ff0c7424 */ /* 0x000fe200078e00ff */
[----:B------:R-:W-:-:S13]  /*b710*/  @P0 LEA R4, P1, R24, R14, 0x1 ;  /* 0x0000000e18040211 */ /* 0x000fda00078208ff */
[----:B------:R-:W-:Y:S05]  /*b720*/  WARPSYNC.COLLECTIVE R15, `(.L_x_9124) ;  /* 0x000000000f087348 */ /* 0x000fea0003c00000 */
[----:B------:R0:W1:Y:S02]  /*b730*/  SHFL.IDX P6, R14, R13, R12, R11 ;  /* 0x0000000c0d0e7389 */ /* 0x00006400000c000b */
[----:B01----:R-:W-:Y:S01]  /*b740*/  ENDCOLLECTIVE ;  /* 0x000000000000791b */ /* 0x003fe20003800000 */
.L_x_9124:
        /* <DEDUP_REMOVED lines=12> */
.L_x_9125:
[----:B------:R-:W-:Y:S02]  /*b810*/  IMAD.MOV.U32 R13, RZ, RZ, R0 ;  /* 0x000000ffff0d7224 */ /* 0x000fe400078e0000 */
[----:B------:R-:W-:Y:S01]  /*b820*/  IMAD.MOV.U32 R12, RZ, RZ, 0x3 ;  /* 0x00000003ff0c7424 */ /* 0x000fe200078e00ff */
[----:B------:R-:W-:-:S13]  /*b830*/  @P0 LEA R4, P1, R24, R14, 0x1 ;  /* 0x0000000e18040211 */ /* 0x000fda00078208ff */
[----:B------:R-:W-:Y:S05]  /*b840*/  WARPSYNC.COLLECTIVE R15, `(.L_x_9126) ;  /* 0x000000000f087348 */ /* 0x000fea0003c00000 */
[----:B------:R0:W1:Y:S02]  /*b850*/  SHFL.IDX P6, R14, R13, R12, R11 ;  /* 0x0000000c0d0e7389 */ /* 0x00006400000c000b */
[----:B01----:R-:W-:Y:S01]  /*b860*/  ENDCOLLECTIVE ;  /* 0x000000000000791b */ /* 0x003fe20003800000 */
.L_x_9126:
[----:B------:R-:W-:-:S05]  /*b870*/  @P0 IADD3.X R5, RZ, R6, RZ, P1, !PT ;  /* 0x00000006ff050210 */ /* 0x000fca0000ffe4ff */
        /* <DEDUP_REMOVED lines=11> */
.L_x_9127:
[----:B------:R-:W-:Y:S02]  /*b930*/  IMAD.MOV.U32 R13, RZ, RZ, R0 ;  /* 0x000000ffff0d7224 */ /* 0x000fe400078e0000 */
[----:B------:R-:W-:Y:S01]  /*b940*/  IMAD.MOV.U32 R12, RZ, RZ, 0x4 ;  /* 0x00000004ff0c7424 */ /* 0x000fe200078e00ff */
[----:B------:R-:W-:-:S13]  /*b950*/  @P0 LEA R4, P1, R24, R14, 0x1 ;  /* 0x0000000e18040211 */ /* 0x000fda00078208ff */
[----:B------:R-:W-:Y:S05]  /*b960*/  WARPSYNC.COLLECTIVE R15, `(.L_x_9128) ;  /* 0x000000000f087348 */ /* 0x000fea0003c00000 */
[----:B------:R0:W1:Y:S02]  /*b970*/  SHFL.IDX P6, R14, R13, R12, R11 ;  /* 0x0000000c0d0e7389 */ /* 0x00006400000c000b */
[----:B01----:R-:W-:Y:S01]  /*b980*/  ENDCOLLECTIVE ;  /* 0x000000000000791b */ /* 0x003fe20003800000 */
.L_x_9128:
        /* <DEDUP_REMOVED lines=12> */
.L_x_9129:
[----:B------:R-:W-:Y:S01]  /*ba50*/  IMAD.MOV.U32 R13, RZ, RZ, R0 ;  /* 0x000000ffff0d7224 */ /* 0x000fe200078e0000 */
[----:B------:R-:W-:Y:S02]  /*ba60*/  MOV R12, 0x5 ;  /* 0x00000005000c7802 */ /* 0x000fe40000000f00 */
[----:B------:R-:W-:-:S13]  /*ba70*/  @P0 LEA R4, P1, R24, R14, 0x1 ;  /* 0x0000000e18040211 */ /* 0x000fda00078208ff */
[----:B------:R-:W-:Y:S05]  /*ba80*/  WARPSYNC.COLLECTIVE R15, `(.L_x_9130) ;  /* 0x000000000f087348 */ /* 0x000fea0003c00000 */
[----:B------:R0:W1:Y:S02]  /*ba90*/  SHFL.IDX P6, R14, R13, R12, R11 ;  /* 0x0000000c0d0e7389 */ /* 0x00006400000c000b */
[----:B01----:R-:W-:Y:S01]  /*baa0*/  ENDCOLLECTIVE ;  /* 0x000000000000791b */ /* 0x003fe20003800000 */
.L_x_9130:
        /* <DEDUP_REMOVED lines=10> */
.L_x_9131:
[----:B------:R-:W-:Y:S05]  /*bb50*/  BRA `(.L_x_9132) ;  /* 0xffffffd000b87947 */ /* 0x000fea000383ffff */
.L_x_9082:
[----:B------:R-:W-:Y:S01]  /*bb60*/  IMAD.MOV.U32 R13, RZ, RZ, R0 ;  /* 0x000000ffff0d7224 */ /* 0x000fe200078e0000 */
[----:B------:R-:W-:Y:S01]  /*bb70*/  MOV R12, RZ ;  /* 0x000000ff000c7202 */ /* 0x000fe20000000f00 */
[----:B------:R-:W-:Y:S02]  /*bb80*/  IMAD.MOV.U32 R11, RZ, RZ, 0x181f ;  /* 0x0000181fff0b7424 */ /* 0x000fe400078e00ff */
[----:B------:R-:W-:Y:S02]  /*bb90*/  IMAD.MOV.U32 R15, RZ, RZ, -0x1 ;  /* 0xffffffffff0f7424 */ /* 0x000fe400078e00ff */
[----:B------:R-:W-:-:S07]  /*bba0*/  IMAD R32, R32, 0x80, R27 ;  /* 0x0000008020207824 */ /* 0x000fce00078e021b */
[----:B------:R-:W-:Y:S05]  /*bbb0*/  WARPSYNC.COLLECTIVE R15, `(.L_x_9133) ;  /* 0x000000000f087348 */ /* 0x000fea0003c00000 */
[----:B------:R0:W1:Y:S02]  /*bbc0*/  SHFL.IDX P6, R14, R13, R12, R11 ;  /* 0x0000000c0d0e7389 */ /* 0x00006400000c000b */
[----:B01----:R-:W-:Y:S01]  /*bbd0*/  ENDCOLLECTIVE ;  /* 0x000000000000791b */ /* 0x003fe20003800000 */
.L_x_9133:
[----:B------:R-:W-:Y:S02]  /*bbe0*/  IADD3 R8, R32, 0x10, RZ ;  /* 0x0000001020087810 */ /* 0x000fe40007ffe0ff */
[----:B------:R-:W-:Y:S01]  /*bbf0*/  MOV R13, R6 ;  /* 0x00000006000d7202 */ /* 0x000fe20000000f00 */
[----:B------:R-:W-:-:S07]  /*bc00*/  IMAD.MOV.U32 R4, RZ, RZ, R14 ;  /* 0x000000ffff047224 */ /* 0x000fce00078e000e */
[----:B------:R-:W-:Y:S05]  /*bc10*/  WARPSYNC.COLLECTIVE R15, `(.L_x_9134) ;  /* 0x000000000f087348 */ /* 0x000fea0003c00000 */
[----:B------:R0:W1:Y:S02]  /*bc20*/  SHFL.IDX P6, R14, R13, R12, R11 ;  /* 0x0000000c0d0e7389 */ /* 0x00006400000c000b */
[----:B01----:R-:W-:Y:S01]  /*bc30*/  ENDCOLLECTIVE ;  /* 0x000000000000791b */ /* 0x003fe20003800000 */
.L_x_9134:
        /* <DEDUP_REMOVED lines=12> */
.L_x_9135:
[----:B------:R-:W-:Y:S01]  /*bd00*/  @!PT LDS RZ, [RZ] ;  /* 0x00000000fffff984 */ /* 0x000fe20000000800 */
[----:B------:R-:W-:Y:S01]  /*bd10*/  @!PT LDS RZ, [RZ] ;  /* 0x00000000fffff984 */ /* 0x000fe20000000800 */
[----:B------:R-:W-:Y:S01]  /*bd20*/  @!PT LDS RZ, [RZ] ;  /* 0x00000000fffff984 */ /* 0x000fe20000000800 */
[----:B------:R0:W-:Y:S01]  /*bd30*/  @!P0 LDGSTS.E.BYPASS.LTC128B.128 [R9+0x18400], desc[UR36][R4.64], !P1 ;  /* 0x1840000004098fae */ /* 0x0001e2000c901d64 */
[----:B------:R-:W-:Y:S01]  /*bd40*/  ISETP.GE.AND P0, PT, R8, R3, PT ;  /* 0x000000030800720c */ /* 0x000fe20003f06270 */
[----:B------:R-:W-:Y:S01]  /*bd50*/  VIADD R8, R32, 0x20 ;  /* 0x0000002020087836 */ /* 0x000fe20000000000 */
[----:B------:R-:W-:-:S11]  /*bd60*/  MOV R13, R6 ;  /* 0x00000006000d7202 */ /* 0x000fd60000000f00 */
[----:B------:R-:W-:Y:S01]  /*bd70*/  @!P0 LEA R21, R16, UR43, 0x1 ;  /* 0x0000002b10158c11 */ /* 0x000fe2000f8e08ff */
[----:B0-----:R-:W-:-:S07]  /*bd80*/  IMAD.MOV.U32 R7, RZ, RZ, R14 ;  /* 0x000000ffff077224 */ /* 0x001fce00078e000e */
[----:B------:R-:W-:Y:S05]  /*bd90*/  WARPSYNC.COLLECTIVE R15, `(.L_x_9136) ;  /* 0x000000000f087348 */ /* 0x000fea0003c00000 */
[----:B------:R0:W1:Y:S02]  /*bda0*/  SHFL.IDX P6, R14, R13, R12, R11 ;  /* 0x0000000c0d0e7389 */ /* 0x00006400000c000b */
[----:B01----:R-:W-:Y:S01]  /*bdb0*/  ENDCOLLECTIVE ;  /* 0x000000000000791b */ /* 0x003fe20003800000 */
.L_x_9136:
[----:B------:R-:W-:Y:S01]  /*bdc0*/  IMAD.MOV.U32 R13, RZ, RZ, R0 ;  /* 0x000000ffff0d7224 */ /* 0x000fe200078e0000 */
[----:B------:R-:W-:Y:S02]  /*bdd0*/  MOV R12, 0x2 ;  /* 0x00000002000c7802 */ /* 0x000fe40000000f00 */
[----:B------:R-:W-:-:S13]  /*bde0*/  @!P0 LEA R4, P2, R24, R14, 0x1 ;  /* 0x0000000e18048211 */ /* 0x000fda00078408ff */
[----:B------:R-:W-:Y:S05]  /*bdf0*/  WARPSYNC.COLLECTIVE R15, `(.L_x_9137) ;  /* 0x000000000f087348 */ /* 0x000fea0003c00000 */
[----:B------:R0:W1:Y:S02]  /*be00*/  SHFL.IDX P6, R14, R13, R12, R11 ;  /* 0x0000000c0d0e7389 */ /* 0x00006400000c000b */
[----:B01----:R-:W-:Y:S01]  /*be10*/  ENDCOLLECTIVE ;  /* 0x000000000000791b */ /* 0x003fe20003800000 */
.L_x_9137:
[----:B------:R-:W-:-:S05]  /*be20*/  @!P0 IMAD.X R5, RZ, RZ, R7, P2 ;  /* 0x000000ffff058224 */ /* 0x000fca00010e0607 */
[----:B------:R-:W-:Y:S01]  /*be30*/  @!PT LDS RZ, [RZ] ;  /* 0x00000000fffff984 */ /* 0x000fe20000000800 */
[----:B------:R-:W-:Y:S01]  /*be40*/  @!PT LDS RZ, [RZ] ;  /* 0x00000000fffff984 */ /* 0x000fe20000000800 */
[----:B------:R-:W-:Y:S01]  /*be50*/  @!PT LDS RZ, [RZ] ;  /* 0x00000000fffff984 */ /* 0x000fe20000000800 */
[----:B------:R0:W-:Y:S01]  /*be60*/  @!P0 LDGSTS.E.BYPASS.LTC128B.128 [R21+0x18c00], desc[UR36][R4.64], !P1 ;  /* 0x18c0000004158fae */ /* 0x0001e2000c901d64 */
[----:B------:R-:W-:Y:S02]  /*be70*/  ISETP.GE.AND P0, PT, R8, R3, PT ;  /* 0x000000030800720c */ /* 0x000fe40003f06270 */
[----:B------:R-:W-:Y:S01]  /*be80*/  IADD3 R8, R32, 0x30, RZ ;  /* 0x0000003020087810 */ /* 0x000fe20007ffe0ff */
[----:B------:R-:W-:-:S10]  /*be90*/  IMAD.MOV.U32 R13, RZ, RZ, R6 ;  /* 0x000000ffff0d7224 */ /* 0x000fd400078e0006 */
[----:B------:R-:W-:Y:S01]  /*bea0*/  @!P0 LEA R9, R16, UR43, 0x1 ;  /* 0x0000002b10098c11 */ /* 0x000fe2000f8e08ff */
[----:B0-----:R-:W-:-:S07]  /*beb0*/  IMAD.MOV.U32 R7, RZ, RZ, R14 ;  /* 0x000000ffff077224 */ /* 0x001fce00078e000e */
[----:B------:R-:W-:Y:S05]  /*bec0*/  WARPSYNC.COLLECTIVE R15, `(.L_x_9138) ;  /* 0x000000000f087348 */ /* 0x000fea0003c00000 */
[----:B------:R0:W1:Y:S02]  /*bed0*/  SHFL.IDX P6, R14, R13, R12, R11 ;  /* 0x0000000c0d0e7389 */ /* 0x00006400000c000b */
[----:B01----:R-:W-:Y:S01]  /*bee0*/  ENDCOLLECTIVE ;  /* 0x000000000000791b */ /* 0x003fe20003800000 */
.L_x_9138:
[----:B------:R-:W-:Y:S02]  /*bef0*/  IMAD.MOV.U32 R13, RZ, RZ, R0 ;  /* 0x000000ffff0d7224 */ /* 0x000fe400078e0000 */
[----:B------:R-:W-:Y:S01]  /*bf00*/  IMAD.MOV.U32 R12, RZ, RZ, 0x3 ;  /* 0x00000003ff0c7424 */ /* 0x000fe200078e00ff */
[----:B------:R-:W-:-:S13]  /*bf10*/  @!P0 LEA R4, P2, R24, R14, 0x1 ;  /* 0x0000000e18048211 */ /* 0x000fda00078408ff */
[----:B------:R-:W-:Y:S05]  /*bf20*/  WARPSYNC.COLLECTIVE R15, `(.L_x_9139) ;  /* 0x000000000f087348 */ /* 0x000fea0003c00000 */
[----:B------:R0:W1:Y:S02]  /*bf30*/  SHFL.IDX P6, R14, R13, R12, R11 ;  /* 0x0000000c0d0e7389 */ /* 0x00006400000c000b */
[----:B01----:R-:W-:Y:S01]  /*bf40*/  ENDCOLLECTIVE ;  /* 0x000000000000791b */ /* 0x003fe20003800000 */
.L_x_9139:
[----:B------:R-:W-:-:S05]  /*bf50*/  @!P0 IMAD.X R5, RZ, RZ, R7, P2 ;  /* 0x000000ffff058224 */ /* 0x000fca00010e0607 */
        /* <DEDUP_REMOVED lines=12> */
.L_x_9140:
[----:B------:R-:W-:Y:S01]  /*c020*/  IMAD.MOV.U32 R13, RZ, RZ, R0 ;  /* 0x000000ffff0d7224 */ /* 0x000fe200078e0000 */
[----:B------:R-:W-:Y:S02]  /*c030*/  MOV R12, 0x4 ;  /* 0x00000004000c7802 */ /* 0x000fe40000000f00 */
[----:B------:R-:W-:-:S13]  /*c040*/  @!P0 LEA R4, P2, R24, R14, 0x1 ;  /* 0x0000000e18048211 */ /* 0x000fda00078408ff */
[----:B------:R-:W-:Y:S05]  /*c050*/  WARPSYNC.COLLECTIVE R15, `(.L_x_9141) ;  /* 0x000000000f087348 */ /* 0x000fea0003c00000 */
[----:B------:R0:W1:Y:S02]  /*c060*/  SHFL.IDX P6, R14, R13, R12, R11 ;  /* 0x0000000c0d0e7389 */ /* 0x00006400000c000b */
[----:B01----:R-:W-:Y:S01]  /*c070*/  ENDCOLLECTIVE ;  /* 0x000000000000791b */ /* 0x003fe20003800000 */
.L_x_9141:
        /* <DEDUP_REMOVED lines=13> */
.L_x_9142:
[----:B------:R-:W-:Y:S02]  /*c150*/  IMAD.MOV.U32 R13, RZ, RZ, R0 ;  /* 0x000000ffff0d7224 */ /* 0x000fe400078e0000 */
[----:B------:R-:W-:Y:S01]  /*c160*/  IMAD.MOV.U32 R12, RZ, RZ, 0x5 ;  /* 0x00000005ff0c7424 */ /* 0x000fe200078e00ff */
[----:B------:R-:W-:-:S13]  /*c170*/  @!P0 LEA R4, P2, R24, R14, 0x1 ;  /* 0x0000000e18048211 */ /* 0x000fda00078408ff */
[----:B------:R-:W-:Y:S05]  /*c180*/  WARPSYNC.COLLECTIVE R15, `(.L_x_9143) ;  /* 0x000000000f087348 */ /* 0x000fea0003c00000 */
[----:B------:R0:W1:Y:S02]  /*c190*/  SHFL.IDX P6, R14, R13, R12, R11 ;  /* 0x0000000c0d0e7389 */ /* 0x00006400000c000b */
[----:B01----:R-:W-:Y:S01]  /*c1a0*/  ENDCOLLECTIVE ;  /* 0x000000000000791b */ /* 0x003fe20003800000 */
.L_x_9143:
[----:B------:R-:W-:-:S05]  /*c1b0*/  @!P0 IMAD.X R5, RZ, RZ, R7, P2 ;  /* 0x000000ffff058224 */ /* 0x000fca00010e0607 */
[----:B------:R-:W-:Y:S01]  /*c1c0*/  @!PT LDS RZ, [RZ] ;  /* 0x00000000fffff984 */ /* 0x000fe20000000800 */
[----:B------:R-:W-:Y:S01]  /*c1d0*/  @!PT LDS RZ, [RZ] ;  /* 0x00000000fffff984 */ /* 0x000fe20000000800 */
[----:B------:R-:W-:Y:S01]  /*c1e0*/  @!PT LDS RZ, [RZ] ;  /* 0x00000000fffff984 */ /* 0x000fe20000000800 */
[----:B------:R0:W-:Y:S01]  /*c1f0*/  @!P0 LDGSTS.E.BYPASS.LTC128B.128 [R9+0x1a400], desc[UR36][R4.64], !P1 ;  /* 0x1a40000004098fae */ /* 0x0001e2000c901d64 */
[----:B------:R-:W-:Y:S02]  /*c200*/  ISETP.GE.AND P0, PT, R8, R3, PT ;  /* 0x000000030800720c */ /* 0x000fe40003f06270 */
[----:B------:R-:W-:-:S11]  /*c210*/  MOV R13, R6 ;  /* 0x00000006000d7202 */ /* 0x000fd60000000f00 */
[----:B------:R-:W-:Y:S01]  /*c220*/  @!P0 LEA R21, R16, UR43, 0x1 ;  /* 0x0000002b10158c11 */ /* 0x000fe2000f8e08ff */
[----:B0-----:R-:W-:-:S07]  /*c230*/  IMAD.MOV.U32 R7, RZ, RZ, R14 ;  /* 0x000000ffff077224 */ /* 0x001fce00078e000e */
[----:B------:R-:W-:Y:S05]  /*c240*/  WARPSYNC.COLLECTIVE R15, `(.L_x_9144) ;  /* 0x000000000f087348 */ /* 0x000fea0003c00000 */
[----:B------:R0:W1:Y:S02]  /*c250*/  SHFL.IDX P6, R14, R13, R12, R11 ;  /* 0x0000000c0d0e7389 */ /* 0x00006400000c000b */
[----:B01----:R-:W-:Y:S01]  /*c260*/  ENDCOLLECTIVE ;  /* 0x000000000000791b */ /* 0x003fe20003800000 */
.L_x_9144:
[----:B------:R-:W-:Y:S02]  /*c270*/  IMAD.MOV.U32 R13, RZ, RZ, R0 ;  /* 0x000000ffff0d7224 */ /* 0x000fe400078e0000 */
[----:B------:R-:W-:Y:S01]  /*c280*/  IMAD.MOV.U32 R12, RZ, RZ, 0x6 ;  /* 0x00000006ff0c7424 */ /* 0x000fe200078e00ff */
[----:B------:R-:W-:-:S13]  /*c290*/  @!P0 LEA R4, P2, R24, R14, 0x1 ;  /* 0x0000000e18048211 */ /* 0x000fda00078408ff */
[----:B------:R-:W-:Y:S05]  /*c2a0*/  WARPSYNC.COLLECTIVE R15, `(.L_x_9145) ;  /* 0x000000000f087348 */ /* 0x000fea0003c00000 */
[----:B------:R0:W1:Y:S02]  /*c2b0*/  SHFL.IDX P6, R14, R13, R12, R11 ;  /* 0x0000000c0d0e7389 */ /* 0x00006400000c000b */
[----:B01----:R-:W-:Y:S01]  /*c2c0*/  ENDCOLLECTIVE ;  /* 0x000000000000791b */ /* 0x003fe20003800000 */
.L_x_9145:
[----:B------:R-:W-:-:S05]  /*c2d0*/  @!P0 IMAD.X R5, RZ, RZ, R7, P2 ;  /* 0x000000ffff058224 */ /* 0x000fca00010e0607 */
[----:B------:R-:W-:Y:S01]  /*c2e0*/  @!PT LDS RZ, [RZ] ;  /* 0x00000000fffff984 */ /* 0x000fe20000000800 */
[----:B------:R-:W-:Y:S01]  /*c2f0*/  @!PT LDS RZ, [RZ] ;  /* 0x00000000fffff984 */ /* 0x000fe20000000800 */
[----:B------:R-:W-:Y:S01]  /*c300*/  @!PT LDS RZ, [RZ] ;  /* 0x00000000fffff984 */ /* 0x000fe20000000800 */
[----:B------:R0:W-:Y:S01]  /*c310*/  @!P0 LDGSTS.E.BYPASS.LTC128B.128 [R21+0x1ac00], desc[UR36][R4.64], !P1 ;  /* 0x1ac0000004158fae */ /* 0x0001e2000c901d64 */
[----:B------:R-:W-:Y:S02]  /*c320*/  IMAD.MOV.U32 R13, RZ, RZ, R6 ;  /* 0x000000ffff0d7224 */ /* 0x000fe400078e0006 */
[----:B0-----:R-:W-:Y:S01]  /*c330*/  VIADD R4, R32, 0x60 ;  /* 0x0000006020047836 */ /* 0x001fe20000000000 */
[----:B------:R-:W-:-:S07]  /*c340*/  MOV R7, R14 ;  /* 0x0000000e00077202 */ /* 0x000fce0000000f00 */
[----:B------:R-:W-:Y:S05]  /*c350*/  WARPSYNC.COLLECTIVE R15, `(.L_x_9146) ;  /* 0x000000000f087348 */ /* 0x000fea0003c00000 */
[----:B------:R0:W1:Y:S02]  /*c360*/  SHFL.IDX P6, R14, R13, R12, R11 ;  /* 0x0000000c0d0e7389 */ /* 0x00006400000c000b */
[----:B01----:R-:W-:Y:S01]  /*c370*/  ENDCOLLECTIVE ;  /* 0x000000000000791b */ /* 0x003fe20003800000 */
.L_x_9146:
[----:B------:R-:W-:Y:S02]  /*c380*/  ISETP.GE.AND P0, PT, R4, R3, PT ;  /* 0x000000030400720c */ /* 0x000fe40003f06270 */
[----:B------:R-:W-:Y:S01]  /*c390*/  MOV R13, R0 ;  /* 0x00000000000d7202 */ /* 0x000fe20000000f00 */
[----:B------:R-:W-:-:S10]  /*c3a0*/  IMAD.MOV.U32 R12, RZ, RZ, 0x7 ;  /* 0x00000007ff0c7424 */ /* 0x000fd400078e00ff */
[----:B------:R-:W-:Y:S02]  /*c3b0*/  @!P0 LEA R9, R16, UR43, 0x1 ;  /* 0x0000002b10098c11 */ /* 0x000fe4000f8e08ff */
[----:B------:R-:W-:-:S13]  /*c3c0*/  @!P0 LEA R4, P2, R24, R14, 0x1 ;  /* 0x0000000e18048211 */ /* 0x000fda00078408ff */
[----:B------:R-:W-:Y:S05]  /*c3d0*/  WARPSYNC.COLLECTIVE R15, `(.L_x_9147) ;  /* 0x000000000f087348 */ /* 0x000fea0003c00000 */
[----:B------:R0:W1:Y:S02]  /*c3e0*/  SHFL.IDX P6, R14, R13, R12, R11 ;  /* 0x0000000c0d0e7389 */ /* 0x00006400000c000b */
[----:B01----:R-:W-:Y:S01]  /*c3f0*/  ENDCOLLECTIVE ;  /* 0x000000000000791b */ /* 0x003fe20003800000 */
.L_x_9147:
[----:B------:R-:W-:-:S05]  /*c400*/  @!P0 IMAD.X R5, RZ, RZ, R7, P2 ;  /* 0x000000ffff058224 */ /* 0x000fca00010e0607 */
[----:B------:R-:W-:Y:S01]  /*c410*/  @!PT LDS RZ, [RZ] ;  /* 0x00000000fffff984 */ /* 0x000fe20000000800 */
[----:B------:R-:W-:Y:S01]  /*c420*/  @!PT LDS RZ, [RZ] ;  /* 0x00000000fffff984 */ /* 0x000fe20000000800 */
[----:B------:R-:W-:Y:S01]  /*c430*/  @!PT LDS RZ, [RZ] ;  /* 0x00000000fffff984 */ /* 0x000fe20000000800 */
[----:B------:R0:W-:Y:S01]  /*c440*/  @!P0 LDGSTS.E.BYPASS.LTC128B.128 [R9+0x1b400], desc[UR36][R4.64], !P1 ;  /* 0x1b40000004098fae */ /* 0x0001e2000c901d64 */
[----:B------:R-:W-:Y:S02]  /*c450*/  IMAD.MOV.U32 R13, RZ, RZ, R6 ;  /* 0x000000ffff0d7224 */ /* 0x000fe400078e0006 */
[----:B------:R-:W-:-:S07]  /*c460*/  IMAD.MOV.U32 R7, RZ, RZ, R14 ;  /* 0x000000ffff077224 */ /* 0x000fce00078e000e */
[----:B0-----:R-:W-:Y:S05]  /*c470*/  WARPSYNC.COLLECTIVE R15, `(.L_x_9148) ;  /* 0x000000000f087348 */ /* 0x001fea0003c00000 */
[----:B------:R1:W2:Y:S02]  /*c480*/  SHFL.IDX P6, R14, R13, R12, R11 ;  /* 0x0000000c0d0e7389 */ /* 0x0002a400000c000b */
[----:B012---:R-:W-:Y:S01]  /*c490*/  ENDCOLLECTIVE ;  /* 0x000000000000791b */ /* 0x007fe20003800000 */
.L_x_9148:
[----:B------:R-:W-:Y:S05]  /*c4a0*/  BRA `(.L_x_9149) ;  /* 0xffffffd000a47947 */ /* 0x000fea000383ffff */
.L_x_9083:
[----:B0-----:R-:W-:-:S04]  /*c4b0*/  MOV R3, UR43 ;  /* 0x0000002b00037c02 */ /* 0x001fc80008000f00 */
[----:B------:R0:W1:Y:S03]  /*c4c0*/  SYNCS.PHASECHK.TRANS64.TRYWAIT P0, [R3+URZ+0x22820], R0 ;  /* 0x02282000030075a7 */ /* 0x000066000800017f */
[----:B-1----:R-:W-:Y:S05]  /*c4d0*/  @!P0 NANOSLEEP.SYNCS 0x989680 ;  /* 0x009896800000895d */ /* 0x002fea0003900000 */
[----:B------:R-:W1:Y:S02]  /*c4e0*/  @!P0 SYNCS.PHASECHK.TRANS64 P0, [R3+URZ+0x22820], R0 ;  /* 0x02282000030085a7 */ /* 0x000e64000800007f */
[----:B-1----:R-:W-:Y:S05]  /*c4f0*/  @!P0 BRA `(.L_x_9083) ;  /* 0xfffffffc00ec8947 */ /* 0x002fea000383ffff */
[----:B------:R-:W-:Y:S05]  /*c500*/  BRA `(.L_x_9150) ;  /* 0xffffffd000d47947 */ /* 0x000fea000383ffff */
.L_x_9085:
[----:B0-----:R-:W-:-:S04]  /*c510*/  IMAD.U32 R3, RZ, RZ, UR43 ;  /* 0x0000002bff037e24 */ /* 0x001fc8000f8e00ff */
[----:B------:R0:W1:Y:S03]  /*c520*/  SYNCS.PHASECHK.TRANS64.TRYWAIT P0, [R3+URZ+0x22860], R0 ;  /* 0x02286000030075a7 */ /* 0x000066000800017f */
[----:B-1----:R-:W-:Y:S05]  /*c530*/  @!P0 NANOSLEEP.SYNCS 0x989680 ;  /* 0x009896800000895d */ /* 0x002fea0003900000 */
[----:B------:R-:W1:Y:S02]  /*c540*/  @!P0 SYNCS.PHASECHK.TRANS64 P0, [R3+URZ+0x22860], R0 ;  /* 0x02286000030085a7 */ /* 0x000e64000800007f */
[----:B-1----:R-:W-:Y:S05]  /*c550*/  @!P0 BRA `(.L_x_9085) ;  /* 0xfffffffc00ec8947 */ /* 0x002fea000383ffff */
[----:B------:R-:W-:Y:S05]  /*c560*/  BRA `(.L_x_9151) ;  /* 0xffffffd000d07947 */ /* 0x000fea000383ffff */
.L_x_9086:
        /* <DEDUP_REMOVED lines=8> */
.L_x_9153:
[----:B------:R-:W-:Y:S05]  /*c5f0*/  BSYNC B0 ;  /* 0x0000000000007941 */ /* 0x000fea0003800000 */
.L_x_9152:
[----:B------:R-:W-:Y:S01]  /*c600*/  IMAD.MOV.U32 R13, RZ, RZ, R17 ;  /* 0x000000ffff0d7224 */ /* 0x000fe200078e0011 */
[----:B------:R-:W-:Y:S01]  /*c610*/  MOV R12, RZ ;  /* 0x000000ff000c7202 */ /* 0x000fe20000000f00 */
[----:B------:R-:W-:Y:S01]  /*c620*/  IMAD.MOV.U32 R11, RZ, RZ, 0x181f ;  /* 0x0000181fff0b7424 */ /* 0x000fe200078e00ff */
[----:B------:R-:W-:Y:S01]  /*c630*/  LEA R21, R16, UR43, 0x1 ;  /* 0x0000002b10157c11 */ /* 0x000fe2000f8e08ff */
        /* <DEDUP_REMOVED lines=8> */
.L_x_9154:
[----:B------:R-:W-:Y:S01]  /*c6c0*/  IMAD.MOV.U32 R8, RZ, RZ, RZ ;  /* 0x000000ffff087224 */ /* 0x000fe200078e00ff */
[----:B------:R-:W-:Y:S01]  /*c6d0*/  ISETP.LT.OR P3, PT, R35, 0x1, !P1 ;  /* 0x000000012300780c */ /* 0x000fe20004f61670 */
[----:B------:R-:W-:Y:S02]  /*c6e0*/  IMAD.MOV.U32 R13, RZ, RZ, R3 ;  /* 0x000000ffff0d7224 */ /* 0x000fe400078e0003 */
[----:B------:R-:W-:Y:S01]  /*c6f0*/  IMAD.MOV.U32 R12, RZ, RZ, 0x1 ;  /* 0x00000001ff0c7424 */ /* 0x000fe200078e00ff */
[----:B------:R-:W-:-:S13]  /*c700*/  IADD3 R4, P0, R14, R24, RZ ;  /* 0x000000180e047210 */ /* 0x000fda0007f1e0ff */
[----:B------:R-:W-:Y:S05]  /*c710*/  WARPSYNC.COLLECTIVE R15, `(.L_x_9155) ;  /* 0x000000000f087348 */ /* 0x000fea0003c00000 */
[----:B------:R0:W1:Y:S02]  /*c720*/  SHFL.IDX P6, R14, R13, R12, R11 ;  /* 0x0000000c0d0e7389 */ /* 0x00006400000c000b */
[----:B01----:R-:W-:Y:S01]  /*c730*/  ENDCOLLECTIVE ;  /* 0x000000000000791b */ /* 0x003fe20003800000 */
.L_x_9155:
[----:B------:R-:W-:Y:S02]  /*c740*/  IADD3.X R5, RZ, R0, RZ, P0, !PT ;  /* 0x00000000ff057210 */ /* 0x000fe400007fe4ff */
[----:B------:R-:W-:Y:S02]  /*c750*/  ISETP.LT.OR P0, PT, R35, 0x1, P4 ;  /* 0x000000012300780c */ /* 0x000fe40002701670 */
        /* <DEDUP_REMOVED lines=10> */
.L_x_9156:
[----:B------:R-:W-:Y:S01]  /*c800*/  @!PT LDS RZ, [RZ] ;  /* 0x00000000fffff984 */ /* 0x000fe20000000800 */
[----:B------:R-:W-:Y:S01]  /*c810*/  @!PT LDS RZ, [RZ] ;  /* 0x00000000fffff984 */ /* 0x000fe20000000800 */
[----:B------:R-:W-:Y:S01]  /*c820*/  @!PT LDS RZ, [RZ] ;  /* 0x00000000fffff984 */ /* 0x000fe20000000800 */
[----:B------:R-:W-:Y:S01]  /*c830*/  LDGSTS.E.BYPASS.LTC128B.128 [R21+0x3400], desc[UR36][R4.64+0x80], !P0 ;  /* 0x0340008004157fae */ /* 0x000fe2000c101d64 */
[----:B------:R-:W-:-:S03]  /*c840*/  LOP3.LUT P0, RZ, R6, 0x8, RZ, 0xc0, !PT ;  /* 0x0000000806ff7812 */ /* 0x000fc6000780c0ff */
[----:B------:R-:W-:Y:S01]  /*c850*/  LDGSTS.E.BYPASS.LTC128B.128 [R21+0x6400], desc[UR36][R4.64+0x100], !P3 ;  /* 0x0640010004157fae */ /* 0x000fe2000d901d64 */
[----:B------:R-:W-:Y:S01]  /*c860*/  ISETP.LT.OR P3, PT, R35, 0x1, !P0 ;  /* 0x000000012300780c */ /* 0x000fe20004761670 */
[----:B------:R-:W-:Y:S02]  /*c870*/  IMAD.MOV.U32 R13, RZ, RZ, R3 ;  /* 0x000000ffff0d7224 */ /* 0x000fe400078e0003 */
[----:B------:R-:W-:-:S10]  /*c880*/  IMAD.MOV.U32 R12, RZ, RZ, 0x2 ;  /* 0x00000002ff0c7424 */ /* 0x000fd400078e00ff */
[----:B------:R0:W-:Y:S02]  /*c890*/  LDGSTS.E.BYPASS.LTC128B.128 [R21+0x9400], desc[UR36][R4.64+0x180], !P3 ;  /* 0x0940018004157fae */ /* 0x0001e4000d901d64 */
[----:B0-----:R-:W-:-:S13]  /*c8a0*/  IADD3 R4, P3, R14, R24, RZ ;  /* 0x000000180e047210 */ /* 0x001fda0007f7e0ff */
[----:B------:R-:W-:Y:S05]  /*c8b0*/  WARPSYNC.COLLECTIVE R15, `(.L_x_9157) ;  /* 0x000000000f087348 */ /* 0x000fea0003c00000 */
[----:B------:R0:W1:Y:S02]  /*c8c0*/  SHFL.IDX P6, R14, R13, R12, R11 ;  /* 0x0000000c0d0e7389 */ /* 0x00006400000c000b */
[----:B01----:R-:W-:Y:S01]  /*c8d0*/  ENDCOLLECTIVE ;  /* 0x000000000000791b */ /* 0x003fe20003800000 */
.L_x_9157:
[----:B------:R-:W-:Y:S01]  /*c8e0*/  IMAD.X R5, RZ, RZ, R0, P3 ;  /* 0x000000ffff057224 */ /* 0x000fe200018e0600 */
[----:B------:R-:W-:Y:S01]  /*c8f0*/  ISETP.LT.OR P3, PT, R35, 0x11, P4 ;  /* 0x000000112300780c */ /* 0x000fe20002761670 */
        /* <DEDUP_REMOVED lines=10> */
.L_x_9158:
[----:B------:R-:W-:Y:S01]  /*c9a0*/  @!PT LDS RZ, [RZ] ;  /* 0x00000000fffff984 */ /* 0x000fe20000000800 */
[----:B------:R-:W-:Y:S01]  /*c9b0*/  @!PT LDS RZ, [RZ] ;  /* 0x00000000fffff984 */ /* 0x000fe20000000800 */
[----:B------:R-:W-:Y:S01]  /*c9c0*/  @!PT LDS RZ, [RZ] ;  /* 0x00000000fffff984 */ /* 0x000fe20000000800 */
[----:B------:R-:W-:Y:S01]  /*c9d0*/  LDGSTS.E.BYPASS.LTC128B.128 [R21+0x3c00], desc[UR36][R4.64+0x80], !P3 ;  /* 0x03c0008004157fae */ /* 0x000fe2000d901d64 */
[----:B------:R-:W-:Y:S01]  /*c9e0*/  ISETP.LT.OR P3, PT, R35, 0x11, !P1 ;  /* 0x000000112300780c */ /* 0x000fe20004f61670 */
[----:B------:R-:W-:Y:S01]  /*c9f0*/  IMAD.MOV.U32 R13, RZ, RZ, R3 ;  /* 0x000000ffff0d7224 */ /* 0x000fe200078e0003 */
[----:B------:R-:W-:-:S11]  /*ca00*/  MOV R12, 0x3 ;  /* 0x00000003000c7802 */ /* 0x000fd60000000f00 */
[----:B------:R-:W-:Y:S01]  /*ca10*/  LDGSTS.E.BYPASS.LTC128B.128 [R21+0x6c00], desc[UR36][R4.64+0x100], !P3 ;  /* 0x06c0010004157fae */ /* 0x000fe2000d901d64 */
[----:B------:R-:W-:-:S13]  /*ca20*/  ISETP.LT.OR P3, PT, R35, 0x11, !P0 ;  /* 0x000000112300780c */ /* 0x000fda0004761670 */
[----:B------:R0:W-:Y:S02]  /*ca30*/  LDGSTS.E.BYPASS.LTC128B.128 [R21+0x9c00], desc[UR36][R4.64+0x180], !P3 ;  /* 0x09c0018004157fae */ /* 0x0001e4000d901d64 */
[----:B0-----:R-:W-:-:S13]  /*ca40*/  IADD3 R4, P3, R14, R24, RZ ;  /* 0x000000180e047210 */ /* 0x001fda0007f7e0ff */
[----:B------:R-:W-:Y:S05]  /*ca50*/  WARPSYNC.COLLECTIVE R15, `(.L_x_9159) ;  /* 0x000000000f087348 */ /* 0x000fea0003c00000 */
[----:B------:R0:W1:Y:S02]  /*ca60*/  SHFL.IDX P6, R14, R13, R12, R11 ;  /* 0x0000000c0d0e7389 */ /* 0x00006400000c000b */
[----:B01----:R-:W-:Y:S01]  /*ca70*/  ENDCOLLECTIVE ;  /* 0x000000000000791b */ /* 0x003fe20003800000 */
.L_x_9159:
[----:B------:R-:W-:Y:S01]  /*ca80*/  IMAD.X R5, RZ, RZ, R0, P3 ;  /* 0x000000ffff057224 */ /* 0x000fe200018e0600 */
[----:B------:R-:W-:Y:S01]  /*ca90*/  ISETP.LT.OR P3, PT, R35, 0x21, P4 ;  /* 0x000000212300780c */ /* 0x000fe20002761670 */
        /* <DEDUP_REMOVED lines=10> */
.L_x_9160:
[----:B------:R-:W-:Y:S01]  /*cb40*/  @!PT LDS RZ, [RZ] ;  /* 0x00000000fffff984 */ /* 0x000fe20000000800 */
[----:B------:R-:W-:Y:S01]  /*cb50*/  @!PT LDS RZ, [RZ] ;  /* 0x00000000fffff984 */ /* 0x000fe20000000800 */
[----:B------:R-:W-:Y:S01]  /*cb60*/  @!PT LDS RZ, [RZ] ;  /* 0x00000000fffff984 */ /* 0x000fe20000000800 */
[----:B------:R-:W-:Y:S01]  /*cb70*/  LDGSTS.E.BYPASS.LTC128B.128 [R21+0x4400], desc[UR36][R4.64+0x80], !P3 ;  /* 0x0440008004157fae */ /* 0x000fe2000d901d64 */
[----:B------:R-:W-:Y:S02]  /*cb80*/  ISETP.LT.OR P3, PT, R35, 0x21, !P1 ;  /* 0x000000212300780c */ /* 0x000fe40004f61670 */
[----:B------:R-:W-:Y:S01]  /*cb90*/  MOV R13, R3 ;  /* 0x00000003000d7202 */ /* 0x000fe20000000f00 */
[----:B------:R-:W-:-:S10]  /*cba0*/  IMAD.MOV.U32 R12, RZ, RZ, 0x4 ;  /* 0x00000004ff0c7424 */ /* 0x000fd400078e00ff */
[----:B------:R-:W-:Y:S01]  /*cbb0*/  LDGSTS.E.BYPASS.LTC128B.128 [R21+0x7400], desc[UR36][R4.64+0x100], !P3 ;  /* 0x0740010004157fae */ /* 0x000fe2000d901d64 */
[----:B------:R-:W-:-:S13]  /*cbc0*/  ISETP.LT.OR P3, PT, R35, 0x21, !P0 ;  /* 0x000000212300780c */ /* 0x000fda0004761670 */
[----:B------:R0:W-:Y:S02]  /*cbd0*/  LDGSTS.E.BYPASS.LTC128B.128 [R21+0xa400], desc[UR36][R4.64+0x180], !P3 ;  /* 0x0a40018004157fae */ /* 0x0001e4000d901d64 */
[----:B0-----:R-:W-:-:S13]  /*cbe0*/  IADD3 R4, P3, R14, R24, RZ ;  /* 0x000000180e047210 */ /* 0x001fda0007f7e0ff */
[----:B------:R-:W-:Y:S05]  /*cbf0*/  WARPSYNC.COLLECTIVE R15, `(.L_x_9161) ;  /* 0x000000000f087348 */ /* 0x000fea0003c00000 */
[----:B------:R0:W1:Y:S02]  /*cc00*/  SHFL.IDX P6, R14, R13, R12, R11 ;  /* 0x0000000c0d0e7389 */ /* 0x00006400000c000b */
[----:B01----:R-:W-:Y:S01]  /*cc10*/  ENDCOLLECTIVE ;  /* 0x000000000000791b */ /* 0x003fe20003800000 */
.L_x_9161:
        /* <DEDUP_REMOVED lines=12> */
.L_x_9162:
[----:B------:R-:W-:Y:S01]  /*cce0*/  @!PT LDS RZ, [RZ] ;  /* 0x00000000fffff984 */ /* 0x000fe20000000800 */
[----:B------:R-:W-:Y:S01]  /*ccf0*/  @!PT LDS RZ, [RZ] ;  /* 0x00000000fffff984 */ /* 0x000fe20000000800 */
[----:B------:R-:W-:Y:S01]  /*cd00*/  @!PT LDS RZ, [RZ] ;  /* 0x00000000fffff984 */ /* 0x000fe20000000800 */
[----:B------:R-:W-:Y:S01]  /*cd10*/  LDGSTS.E.BYPASS.LTC128B.128 [R21+0x4c00], desc[UR36][R4.64+0x80], !P3 ;  /* 0x04c0008004157fae */ /* 0x000fe2000d901d64 */
[----:B------:R-:W-:Y:S01]  /*cd20*/  ISETP.LT.OR P3, PT, R35, 0x31, !P1 ;  /* 0x000000312300780c */ /* 0x000fe20004f61670 */
[----:B------:R-:W-:Y:S02]  /*cd30*/  IMAD.MOV.U32 R13, RZ, RZ, R3 ;  /* 0x000000ffff0d7224 */ /* 0x000fe400078e0003 */
        /* <DEDUP_REMOVED lines=8> */
.L_x_9163:
[----:B------:R-:W-:Y:S01]  /*cdc0*/  IADD3.X R5, RZ, R0, RZ, P3, !PT ;  /* 0x00000000ff057210 */ /* 0x000fe20001ffe4ff */
[----:B------:R-:W-:Y:S01]  /*cdd0*/  VIADD R0, R21, 0x400 ;  /* 0x0000040015007836 */ /* 0x000fe20000000000 */
        /* <DEDUP_REMOVED lines=11> */
.L_x_9164:
        /* <DEDUP_REMOVED lines=8> */
[----:B------:R-:W-:Y:S05]  /*cf10*/  BRA `(.L_x_9165) ;  /* 0xffffffcc00f47947 */ /* 0x000fea000383ffff */
.L_x_9093:
[----:B-1----:R1:W2:Y:S02]  /*cf20*/  SYNCS.PHASECHK.TRANS64.TRYWAIT P0, [R32+URZ+0x22840], R31 ;  /* 0x0228401f200075a7 */ /* 0x0022a4000800017f */
[----:B--2---:R-:W-:Y:S05]  /*cf30*/  @!P0 NANOSLEEP.SYNCS 0x989680 ;  /* 0x009896800000895d */ /* 0x004fea0003900000 */
[----:B------:R-:W2:Y:S02]  /*cf40*/  @!P0 SYNCS.PHASECHK.TRANS64 P0, [R32+URZ+0x22840], R31 ;  /* 0x0228401f200085a7 */ /* 0x000ea4000800007f */
[----:B--2---:R-:W-:Y:S05]  /*cf50*/  @!P0 BRA `(.L_x_9093) ;  /* 0xfffffffc00f08947 */ /* 0x004fea000383ffff */
[----:B------:R-:W-:Y:S05]  /*cf60*/  BRA `(.L_x_9166) ;  /* 0xffffffd000f47947 */ /* 0x000fea000383ffff */
.L_x_9094:
        /* <DEDUP_REMOVED lines=8> */
.L_x_9168:
[----:B------:R-:W-:Y:S05]  /*cff0*/  BSYNC B1 ;  /* 0x0000000000017941 */ /* 0x000fea0003800000 */
.L_x_9167:
[----:B------:R-:W-:Y:S01]  /*d000*/  MOV R13, R10 ;  /* 0x0000000a000d7202 */ /* 0x000fe20000000f00 */
[----:B------:R-:W-:Y:S01]  /*d010*/  IMAD.MOV.U32 R12, RZ, RZ, RZ ;  /* 0x000000ffff0c7224 */ /* 0x000fe200078e00ff */
[----:B------:R-:W-:Y:S01]  /*d020*/  LEA R17, R17, UR43, 0x1 ;  /* 0x0000002b11117c11 */ /* 0x000fe2000f8e08ff */
[----:B------:R-:W-:Y:S02]  /*d030*/  IMAD.MOV.U32 R11, RZ, RZ, 0x181f ;  /* 0x0000181fff0b7424 */ /* 0x000fe400078e00ff */
[----:B------:R-:W-:Y:S02]  /*d040*/  IMAD.MOV.U32 R15, RZ, RZ, -0x1 ;  /* 0xffffffffff0f7424 */ /* 0x000fe400078e00ff */
[----:B------:R-:W-:-:S07]  /*d050*/  IMAD.MOV.U32 R5, RZ, RZ, R14 ;  /* 0x000000ffff057224 */ /* 0x000fce00078e000e */
[----:B------:R-:W-:Y:S05]  /*d060*/  WARPSYNC.COLLECTIVE R15, `(.L_x_9169) ;  /* 0x000000000f087348 */ /* 0x000fea0003c00000 */
[----:B------:R0:W1:Y:S02]  /*d070*/  SHFL.IDX P6, R14, R13, R12, R11 ;  /* 0x0000000c0d0e7389 */ /* 0x00006400000c000b */
[----:B01----:R-:W-:Y:S01]  /*d080*/  ENDCOLLECTIVE ;  /* 0x000000000000791b */ /* 0x003fe20003800000 */
.L_x_9169:
[----:B------:R-:W-:Y:S02]  /*d090*/  IMAD.MOV.U32 R13, RZ, RZ, R3 ;  /* 0x000000ffff0d7224 */ /* 0x000fe400078e0003 */
[----:B------:R-:W-:Y:S01]  /*d0a0*/  IMAD.MOV.U32 R12, RZ, RZ, 0x1 ;  /* 0x00000001ff0c7424 */ /* 0x000fe200078e00ff */
[----:B------:R-:W-:-:S13]  /*d0b0*/  IADD3 R4, P0, R14, R24, RZ ;  /* 0x000000180e047210 */ /* 0x000fda0007f1e0ff */
[----:B------:R-:W-:Y:S05]  /*d0c0*/  WARPSYNC.COLLECTIVE R15, `(.L_x_9170) ;  /* 0x000000000f087348 */ /* 0x000fea0003c00000 */
[----:B------:R0:W1:Y:S02]  /*d0d0*/  SHFL.IDX P6, R14, R13, R12, R11 ;  /* 0x0000000c0d0e7389 */ /* 0x00006400000c000b */
[----:B01----:R-:W-:Y:S01]  /*d0e0*/  ENDCOLLECTIVE ;  /* 0x000000000000791b */ /* 0x003fe20003800000 */
.L_x_9170:
        /* <DEDUP_REMOVED lines=10> */
.L_x_9171:
[----:B------:R-:W-:Y:S02]  /*d190*/  IMAD.MOV.U32 R13, RZ, RZ, R3 ;  /* 0x000000ffff0d7224 */ /* 0x000fe400078e0003 */
[----:B------:R-:W-:Y:S01]  /*d1a0*/  IMAD.MOV.U32 R12, RZ, RZ, 0x2 ;  /* 0x00000002ff0c7424 */ /* 0x000fe200078e00ff */
[----:B------:R-:W-:-:S13]  /*d1b0*/  IADD3 R6, P0, R14, R24, RZ ;  /* 0x000000180e067210 */ /* 0x000fda0007f1e0ff */
[----:B------:R-:W-:Y:S05]  /*d1c0*/  WARPSYNC.COLLECTIVE R15, `(.L_x_9172) ;  /* 0x000000000f087348 */ /* 0x000fea0003c00000 */
[----:B------:R0:W1:Y:S02]  /*d1d0*/  SHFL.IDX P6, R14, R13, R12, R11 ;  /* 0x0000000c0d0e7389 */ /* 0x00006400000c000b */
[----:B01----:R-:W-:Y:S01]  /*d1e0*/  ENDCOLLECTIVE ;  /* 0x000000000000791b */ /* 0x003fe20003800000 */
.L_x_9172:
[----:B------:R-:W-:-:S05]  /*d1f0*/  IMAD.X R7, RZ, RZ, R7, P0 ;  /* 0x000000ffff077224 */ /* 0x000fca00000e0607 */
        /* <DEDUP_REMOVED lines=9> */
.L_x_9173:
[----:B------:R-:W-:Y:S01]  /*d290*/  IMAD.MOV.U32 R13, RZ, RZ, R3 ;  /* 0x000000ffff0d7224 */ /* 0x000fe200078e0003 */
[----:B------:R-:W-:Y:S02]  /*d2a0*/  MOV R12, 0x3 ;  /* 0x00000003000c7802 */ /* 0x000fe40000000f00 */
[----:B------:R-:W-:-:S13]  /*d2b0*/  IADD3 R6, P0, R14, R24, RZ ;  /* 0x000000180e067210 */ /* 0x000fda0007f1e0ff */
[----:B------:R-:W-:Y:S05]  /*d2c0*/  WARPSYNC.COLLECTIVE R15, `(.L_x_9174) ;  /* 0x000000000f087348 */ /* 0x000fea0003c00000 */
[----:B------:R0:W1:Y:S02]  /*d2d0*/  SHFL.IDX P6, R14, R13, R12, R11 ;  /* 0x0000000c0d0e7389 */ /* 0x00006400000c000b */
[----:B01----:R-:W-:Y:S01]  /*d2e0*/  ENDCOLLECTIVE ;  /* 0x000000000000791b */ /* 0x003fe20003800000 */
.L_x_9174:
        /* <DEDUP_REMOVED lines=10> */
.L_x_9175:
[----:B------:R-:W-:Y:S01]  /*d390*/  MOV R13, R3 ;  /* 0x00000003000d7202 */ /* 0x000fe20000000f00 */
[----:B------:R-:W-:Y:S01]  /*d3a0*/  IMAD.MOV.U32 R12, RZ, RZ, 0x4 ;  /* 0x00000004ff0c7424 */ /* 0x000fe200078e00ff */
[----:B------:R-:W-:-:S13]  /*d3b0*/  IADD3 R4, P0, R14, R24, RZ ;  /* 0x000000180e047210 */ /* 0x000fda0007f1e0ff */
[----:B------:R-:W-:Y:S05]  /*d3c0*/  WARPSYNC.COLLECTIVE R15, `(.L_x_9176) ;  /* 0x000000000f087348 */ /* 0x000fea0003c00000 */
[----:B------:R0:W1:Y:S02]  /*d3d0*/  SHFL.IDX P6, R14, R13, R12, R11 ;  /* 0x0000000c0d0e7389 */ /* 0x00006400000c000b */
[----:B01----:R-:W-:Y:S01]  /*d3e0*/  ENDCOLLECTIVE ;  /* 0x000000000000791b */ /* 0x003fe20003800000 */
.L_x_9176:
        /* <DEDUP_REMOVED lines=10> */
.L_x_9177:
[----:B------:R-:W-:Y:S02]  /*d490*/  IMAD.MOV.U32 R13, RZ, RZ, R3 ;  /* 0x000000ffff0d7224 */ /* 0x000fe400078e0003 */
[----:B------:R-:W-:Y:S01]  /*d4a0*/  IMAD.MOV.U32 R12, RZ, RZ, 0x5 ;  /* 0x00000005ff0c7424 */ /* 0x000fe200078e00ff */
[----:B------:R-:W-:-:S13]  /*d4b0*/  IADD3 R4, P0, R14, R24, RZ ;  /* 0x000000180e047210 */ /* 0x000fda0007f1e0ff */
[----:B------:R-:W-:Y:S05]  /*d4c0*/  WARPSYNC.COLLECTIVE R15, `(.L_x_9178) ;  /* 0x000000000f087348 */ /* 0x000fea0003c00000 */
[----:B------:R0:W1:Y:S02]  /*d4d0*/  SHFL.IDX P6, R14, R13, R12, R11 ;  /* 0x0000000c0d0e7389 */ /* 0x00006400000c000b */
[----:B01----:R-:W-:Y:S01]  /*d4e0*/  ENDCOLLECTIVE ;  /* 0x000000000000791b */ /* 0x003fe20003800000 */
.L_x_9178:
        /* <DEDUP_REMOVED lines=10> */
.L_x_9179:
[----:B------:R-:W-:Y:S01]  /*d590*/  IMAD.MOV.U32 R37, RZ, RZ, R14 ;  /* 0x000000ffff257224 */ /* 0x000fe200078e000e */
[----:B------:R-:W-:Y:S06]  /*d5a0*/  BRA `(.L_x_9180) ;  /* 0xffffffd0004c7947 */ /* 0x000fec000383ffff */
.L_x_9099:
[----:B---3--:R3:W4:Y:S02]  /*d5b0*/  SYNCS.PHASECHK.TRANS64.TRYWAIT P0, [R32+URZ+0x22860], R31 ;  /* 0x0228601f200075a7 */ /* 0x008724000800017f */
[----:B----4-:R-:W-:Y:S05]  /*d5c0*/  @!P0 NANOSLEEP.SYNCS 0x989680 ;  /* 0x009896800000895d */ /* 0x010fea0003900000 */
[----:B------:R-:W4:Y:S02]  /*d5d0*/  @!P0 SYNCS.PHASECHK.TRANS64 P0, [R32+URZ+0x22860], R31 ;  /* 0x0228601f200085a7 */ /* 0x000f24000800007f */
[----:B----4-:R-:W-:Y:S05]  /*d5e0*/  @!P0 BRA `(.L_x_9099) ;  /* 0xfffffffc00f08947 */ /* 0x010fea000383ffff */
[----:B------:R-:W-:Y:S05]  /*d5f0*/  BRA `(.L_x_9181) ;  /* 0xffffffd000987947 */ /* 0x000fea000383ffff */
.L_x_9100:
[----:B------:R-:W-:Y:S01]  /*d600*/  BSSY B1, `(.L_x_9182) ;  /* 0x0000008000017945 */ /* 0x000fe20003800000 */
[----:B------:R-:W-:Y:S01]  /*d610*/  IMAD.MOV.U32 R13, RZ, RZ, R18 ;  /* 0x000000ffff0d7224 */ /* 0x000fe200078e0012 */
[----:B------:R-:W-:Y:S01]  /*d620*/  MOV R11, 0x181f ;  /* 0x0000181f000b7802 */ /* 0x000fe20000000f00 */
[----:B------:R-:W-:Y:S02]  /*d630*/  IMAD.MOV.U32 R12, RZ, RZ, RZ ;  /* 0x000000ffff0c7224 */ /* 0x000fe400078e00ff */
[----:B------:R-:W-:-:S07]  /*d640*/  IMAD.MOV.U32 R15, RZ, RZ, -0x1 ;  /* 0xffffffffff0f7424 */ /* 0x000fce00078e00ff */
[----:B-123--:R-:W-:Y:S05]  /*d650*/  WARPSYNC.COLLECTIVE R15, `(.L_x_9183) ;  /* 0x000000000f087348 */ /* 0x00efea0003c00000 */
[----:B------:R0:W4:Y:S02]  /*d660*/  SHFL.IDX P6, R14, R13, R12, R11 ;  /* 0x0000000c0d0e7389 */ /* 0x00012400000c000b */
[----:B01234-:R-:W-:Y:S01]  /*d670*/  ENDCOLLECTIVE ;  /* 0x000000000000791b */ /* 0x01ffe20003800000 */
.L_x_9183:
[----:B------:R-:W-:Y:S05]  /*d680*/  BSYNC B1 ;  /* 0x0000000000017941 */ /* 0x000fea0003800000 */
.L_x_9182:
[----:B------:R-:W-:Y:S01]  /*d690*/  IMAD.MOV.U32 R13, RZ, RZ, R3 ;  /* 0x000000ffff0d7224 */ /* 0x000fe200078e0003 */
[----:B------:R-:W-:Y:S01]  /*d6a0*/  MOV R12, RZ ;  /* 0x000000ff000c7202 */ /* 0x000fe20000000f00 */
[----:B------:R-:W-:Y:S02]  /*d6b0*/  IMAD.MOV.U32 R11, RZ, RZ, 0x181f ;  /* 0x0000181fff0b7424 */ /* 0x000fe400078e00ff */
[----:B------:R-:W-:Y:S02]  /*d6c0*/  IMAD.MOV.U32 R15, RZ, RZ, -0x1 ;  /* 0xffffffffff0f7424 */ /* 0x000fe400078e00ff */
[----:B------:R-:W-:Y:S02]  /*d6d0*/  IMAD.MOV.U32 R5, RZ, RZ, R14 ;  /* 0x000000ffff057224 */ /* 0x000fe400078e000e */
[----:B------:R-:W-:-:S07]  /*d6e0*/  IMAD R17, R21, 0xc000, R0 ;  /* 0x0000c00015117824 */ /* 0x000fce00078e0200 */
[----:B------:R-:W-:Y:S05]  /*d6f0*/  WARPSYNC.COLLECTIVE R15, `(.L_x_9184) ;  /* 0x000000000f087348 */ /* 0x000fea0003c00000 */
[----:B------:R0:W1:Y:S02]  /*d700*/  SHFL.IDX P6, R14, R13, R12, R11 ;  /* 0x0000000c0d0e7389 */ /* 0x00006400000c000b */
[----:B01----:R-:W-:Y:S01]  /*d710*/  ENDCOLLECTIVE ;  /* 0x000000000000791b */ /* 0x003fe20003800000 */
.L_x_9184:
[----:B------:R-:W-:Y:S01]  /*d720*/  IMAD.MOV.U32 R8, RZ, RZ, RZ ;  /* 0x000000ffff087224 */ /* 0x000fe200078e00ff */
[----:B------:R-:W-:Y:S01]  /*d730*/  MOV R13, R18 ;  /* 0x00000012000d7202 */ /* 0x000fe20000000f00 */
[----:B------:R-:W-:Y:S01]  /*d740*/  IMAD.MOV.U32 R12, RZ, RZ, 0x1 ;  /* 0x00000001ff0c7424 */ /* 0x000fe200078e00ff */
[----:B------:R-:W-:-:S13]  /*d750*/  IADD3 R4, P0, R14, R24, RZ ;  /* 0x000000180e047210 */ /* 0x000fda0007f1e0ff */
[----:B------:R-:W-:Y:S05]  /*d760*/  WARPSYNC.COLLECTIVE R15, `(.L_x_9185) ;  /* 0x000000000f087348 */ /* 0x000fea0003c00000 */
[----:B------:R0:W1:Y:S02]  /*d770*/  SHFL.IDX P6, R14, R13, R12, R11 ;  /* 0x0000000c0d0e7389 */ /* 0x00006400000c000b */
[----:B01----:R-:W-:Y:S01]  /*d780*/  ENDCOLLECTIVE ;  /* 0x000000000000791b */ /* 0x003fe20003800000 */
.L_x_9185:
[----:B------:R-:W-:-:S05]  /*d790*/  IMAD.X R5, RZ, RZ, R5, P0 ;  /* 0x000000ffff057224 */ /* 0x000fca00000e0605 */
[----:B------:R-:W-:Y:S01]  /*d7a0*/  @!PT LDS RZ, [RZ] ;  /* 0x00000000fffff984 */ /* 0x000fe20000000800 */
[----:B------:R-:W-:Y:S01]  /*d7b0*/  @!PT LDS RZ, [RZ] ;  /* 0x00000000fffff984 */ /* 0x000fe20000000800 */
[----:B------:R-:W-:Y:S01]  /*d7c0*/  @!PT LDS RZ, [RZ] ;  /* 0x00000000fffff984 */ /* 0x000fe20000000800 */
[----:B------:R0:W-:Y:S04]  /*d7d0*/  LDGSTS.E.BYPASS.LTC128B.128 [R17], desc[UR36][R4.64], !P4 ;  /* 0x0000000004117fae */ /* 0x0001e8000e101d64 */
        /* <DEDUP_REMOVED lines=8> */
.L_x_9186:
[----:B------:R-:W-:Y:S02]  /*d860*/  IMAD.MOV.U32 R13, RZ, RZ, R18 ;  /* 0x000000ffff0d7224 */ /* 0x000fe400078e0012 */
[----:B------:R-:W-:Y:S01]  /*d870*/  IMAD.MOV.U32 R12, RZ, RZ, 0x2 ;  /* 0x00000002ff0c7424 */ /* 0x000fe200078e00ff */
[----:B------:R-:W-:-:S07]  /*d880*/  MOV R5, R14 ;  /* 0x0000000e00057202 */ /* 0x000fce0000000f00 */
[----:B------:R-:W-:Y:S05]  /*d890*/  WARPSYNC.COLLECTIVE R15, `(.L_x_9187) ;  /* 0x000000000f087348 */ /* 0x000fea0003c00000 */
[----:B------:R0:W1:Y:S02]  /*d8a0*/  SHFL.IDX P6, R14, R13, R12, R11 ;  /* 0x0000000c0d0e7389 */ /* 0x00006400000c000b */
[----:B01----:R-:W-:Y:S01]  /*d8b0*/  ENDCOLLECTIVE ;  /* 0x000000000000791b */ /* 0x003fe20003800000 */
.L_x_9187:
        /* <DEDUP_REMOVED lines=9> */
[----:B------:R-:W-:-:S03]  /*d950*/  MOV R6, R14 ;  /* 0x0000000e00067202 */ /* 0x000fc60000000f00 */
[----:B------:R0:W-:Y:S04]  /*d960*/  LDGSTS.E.BYPASS.LTC128B.128 [R17+0x9800], desc[UR36][R4.64+0x180], !P1 ;  /* 0x0980018004117fae */ /* 0x0001e8000c901d64 */
[----:B0-----:R-:W-:Y:S05]  /*d970*/  WARPSYNC.COLLECTIVE R15, `(.L_x_9188) ;  /* 0x000000000f087348 */ /* 0x001fea0003c00000 */
[----:B------:R1:W2:Y:S02]  /*d980*/  SHFL.IDX P6, R14, R13, R12, R11 ;  /* 0x0000000c0d0e7389 */ /* 0x0002a400000c000b */
[----:B012---:R-:W-:Y:S01]  /*d990*/  ENDCOLLECTIVE ;  /* 0x000000000000791b */ /* 0x007fe20003800000 */
.L_x_9188:
[----:B------:R-:W-:Y:S01]  /*d9a0*/  MOV R13, R18 ;  /* 0x00000012000d7202 */ /* 0x000fe20000000f00 */
[----:B------:R-:W-:Y:S02]  /*d9b0*/  IMAD.MOV.U32 R12, RZ, RZ, 0x3 ;  /* 0x00000003ff0c7424 */ /* 0x000fe400078e00ff */
[----:B------:R-:W-:-:S07]  /*d9c0*/  IMAD.MOV.U32 R5, RZ, RZ, R14 ;  /* 0x000000ffff057224 */ /* 0x000fce00078e000e */
[----:B------:R-:W-:Y:S05]  /*d9d0*/  WARPSYNC.COLLECTIVE R15, `(.L_x_9189) ;  /* 0x000000000f087348 */ /* 0x000fea0003c00000 */
[----:B------:R0:W1:Y:S02]  /*d9e0*/  SHFL.IDX P6, R14, R13, R12, R11 ;  /* 0x0000000c0d0e7389 */ /* 0x00006400000c000b */
[----:B01----:R-:W-:Y:S01]  /*d9f0*/  ENDCOLLECTIVE ;  /* 0x000000000000791b */ /* 0x003fe20003800000 */
.L_x_9189:
        /* <DEDUP_REMOVED lines=9> */
[----:B------:R-:W-:-:S03]  /*da90*/  IMAD.MOV.U32 R7, RZ, RZ, R14 ;  /* 0x000000ffff077224 */ /* 0x000fc600078e000e */
[----:B------:R0:W-:Y:S04]  /*daa0*/  LDGSTS.E.BYPASS.LTC128B.128 [R17+0xa000], desc[UR36][R4.64+0x180], !P1 ;  /* 0x0a00018004117fae */ /* 0x0001e8000c901d64 */
[----:B0-----:R-:W-:Y:S05]  /*dab0*/  WARPSYNC.COLLECTIVE R15, `(.L_x_9190) ;  /* 0x000000000f087348 */ /* 0x001fea0003c00000 */
[----:B------:R1:W2:Y:S02]  /*dac0*/  SHFL.IDX P6, R14, R13, R12, R11 ;  /* 0x0000000c0d0e7389 */ /* 0x0002a400000c000b */
[----:B012---:R-:W-:Y:S01]  /*dad0*/  ENDCOLLECTIVE ;  /* 0x000000000000791b */ /* 0x007fe20003800000 */
.L_x_9190:
[----:B------:R-:W-:Y:S02]  /*dae0*/  IMAD.MOV.U32 R13, RZ, RZ, R18 ;  /* 0x000000ffff0d7224 */ /* 0x000fe400078e0012 */
[----:B------:R-:W-:Y:S01]  /*daf0*/  IMAD.MOV.U32 R12, RZ, RZ, 0x4 ;  /* 0x00000004ff0c7424 */ /* 0x000fe200078e00ff */
[----:B------:R-:W-:-:S07]  /*db00*/  MOV R5, R14 ;  /* 0x0000000e00057202 */ /* 0x000fce0000000f00 */
[----:B------:R-:W-:Y:S05]  /*db10*/  WARPSYNC.COLLECTIVE R15, `(.L_x_9191) ;  /* 0x000000000f087348 */ /* 0x000fea0003c00000 */
[----:B------:R0:W1:Y:S02]  /*db20*/  SHFL.IDX P6, R14, R13, R12, R11 ;  /* 0x0000000c0d0e7389 */ /* 0x00006400000c000b */
[----:B01----:R-:W-:Y:S01]  /*db30*/  ENDCOLLECTIVE ;  /* 0x000000000000791b */ /* 0x003fe20003800000 */
.L_x_9191:
        /* <DEDUP_REMOVED lines=14> */
.L_x_9192:
[----:B------:R-:W-:Y:S01]  /*dc20*/  MOV R13, R18 ;  /* 0x00000012000d7202 */ /* 0x000fe20000000f00 */
[----:B------:R-:W-:Y:S02]  /*dc30*/  IMAD.MOV.U32 R12, RZ, RZ, 0x5 ;  /* 0x00000005ff0c7424 */ /* 0x000fe400078e00ff */
[----:B------:R-:W-:-:S07]  /*dc40*/  IMAD.MOV.U32 R5, RZ, RZ, R14 ;  /* 0x000000ffff057224 */ /* 0x000fce00078e000e */
[----:B------:R-:W-:Y:S05]  /*dc50*/  WARPSYNC.COLLECTIVE R15, `(.L_x_9193) ;  /* 0x000000000f087348 */ /* 0x000fea0003c00000 */
[----:B------:R0:W1:Y:S02]  /*dc60*/  SHFL.IDX P6, R14, R13, R12, R11 ;  /* 0x0000000c0d0e7389 */ /* 0x00006400000c000b */
[----:B01----:R-:W-:Y:S01]  /*dc70*/  ENDCOLLECTIVE ;  /* 0x000000000000791b */ /* 0x003fe20003800000 */
.L_x_9193:
        /* <DEDUP_REMOVED lines=14> */
.L_x_9194:
[----:B------:R-:W-:Y:S01]  /*dd60*/  MOV R3, R14 ;  /* 0x0000000e00037202 */ /* 0x000fe20000000f00 */
[----:B------:R-:W-:Y:S06]  /*dd70*/  BRA `(.L_x_9195) ;  /* 0xffffffcc00d47947 */ /* 0x000fec000383ffff */
.L_x_9105:
[----:B0-----:R0:W1:Y:S02]  /*dd80*/  SYNCS.PHASECHK.TRANS64.TRYWAIT P0, [R4+URZ+0x22820], R8 ;  /* 0x02282008040075a7 */ /* 0x001064000800017f */
[----:B-1----:R-:W-:Y:S05]  /*dd90*/  @!P0 NANOSLEEP.SYNCS 0x989680 ;  /* 0x009896800000895d */ /* 0x002fea0003900000 */
[----:B------:R-:W1:Y:S02]  /*dda0*/  @!P0 SYNCS.PHASECHK.TRANS64 P0, [R4+URZ+0x22820], R8 ;  /* 0x02282008040085a7 */ /* 0x000e64000800007f */
[----:B-1----:R-:W-:Y:S05]  /*ddb0*/  @!P0 BRA `(.L_x_9105) ;  /* 0xfffffffc00f08947 */ /* 0x002fea000383ffff */
[----:B------:R-:W-:Y:S05]  /*ddc0*/  BRA `(.L_x_9196) ;  /* 0xffffffd0005c7947 */ /* 0x000fea000383ffff */
.L_x_9106:
[----:B------:R-:W-:Y:S01]  /*ddd0*/  BSSY B0, `(.L_x_9197) ;  /* 0x0000008000007945 */ /* 0x000fe20003800000 */
[----:B------:R-:W-:Y:S01]  /*dde0*/  IMAD.MOV.U32 R13, RZ, RZ, R2 ;  /* 0x000000ffff0d7224 */ /* 0x000fe200078e0002 */
[----:B------:R-:W-:Y:S01]  /*ddf0*/  MOV R11, 0x1f ;  /* 0x0000001f000b7802 */ /* 0x000fe20000000f00 */
[----:B------:R-:W-:Y:S02]  /*de00*/  IMAD.MOV.U32 R12, RZ, RZ, RZ ;  /* 0x000000ffff0c7224 */ /* 0x000fe400078e00ff */
[----:B------:R-:W-:-:S07]  /*de10*/  IMAD.MOV.U32 R15, RZ, RZ, -0x1 ;  /* 0xffffffffff0f7424 */ /* 0x000fce00078e00ff */
[----:B0-23-5:R-:W-:Y:S05]  /*de20*/  WARPSYNC.COLLECTIVE R15, `(.L_x_9198) ;  /* 0x000000000f087348 */ /* 0x02dfea0003c00000 */
[----:B------:R1:W4:Y:S02]  /*de30*/  SHFL.IDX P6, R14, R13, R12, R11 ;  /* 0x0000000c0d0e7389 */ /* 0x00032400000c000b */
[----:B012345:R-:W-:Y:S01]  /*de40*/  ENDCOLLECTIVE ;  /* 0x000000000000791b */ /* 0x03ffe20003800000 */
.L_x_9198:
[----:B------:R-:W-:Y:S05]  /*de50*/  BSYNC B0 ;  /* 0x0000000000007941 */ /* 0x000fea0003800000 */
.L_x_9197:
[----:B------:R-:W-:Y:S05]  /*de60*/  BRA `(.L_x_9199) ;  /* 0xffffffd000447947 */ /* 0x000fea000383ffff */
.L_x_9107:
[----:B------:R-:W-:Y:S01]  /*de70*/  BSSY B0, `(.L_x_9200) ;  /* 0x0000006000007945 */ /* 0x000fe20003800000 */
[----:B------:R-:W-:-:S07]  /*de80*/  IMAD.MOV.U32 R15, RZ, RZ, -0x1 ;  /* 0xffffffffff0f7424 */ /* 0x000fce00078e00ff */
[----:B0123-5:R-:W-:Y:S05]  /*de90*/  WARPSYNC.COLLECTIVE R15, `(.L_x_9201) ;  /* 0x000000000f0c7348 */ /* 0x02ffea0003c00000 */
[----:B------:R-:W-:Y:S02]  /*dea0*/  ELECT P6, UR62, PT ;  /* 0x00000000003e782f */ /* 0x000fe400038c0000 */
[----:B------:R-:W-:Y:S01]  /*deb0*/  MOV R14, UR62 ;  /* 0x0000003e000e7c02 */ /* 0x000fe20008000f00 */
[----:B0123-5:R-:W-:Y:S10]  /*dec0*/  ENDCOLLECTIVE ;  /* 0x000000000000791b */ /* 0x02fff40003800000 */
.L_x_9201:
[----:B------:R-:W-:Y:S05]  /*ded0*/  BSYNC B0 ;  /* 0x0000000000007941 */ /* 0x000fea0003800000 */
.L_x_9200:
[----:B------:R-:W-:Y:S05]  /*dee0*/  BRA `(.L_x_9202) ;  /* 0xffffffd000387947 */ /* 0x000fea000383ffff */
.L_x_9109:
[----:B----4-:R4:W0:Y:S02]  /*def0*/  SYNCS.PHASECHK.TRANS64.TRYWAIT P1, [R5+URZ+0x22840], R0 ;  /* 0x02284000050075a7 */ /* 0x010824000802017f */
[----:B0-----:R-:W-:Y:S05]  /*df00*/  @!P1 NANOSLEEP.SYNCS 0x989680 ;  /* 0x009896800000995d */ /* 0x001fea0003900000 */
[----:B------:R-:W0:Y:S02]  /*df10*/  @!P1 SYNCS.PHASECHK.TRANS64 P1, [R5+URZ+0x22840], R0 ;  /* 0x02284000050095a7 */ /* 0x000e24000802007f */
[----:B0-----:R-:W-:Y:S05]  /*df20*/  @!P1 BRA `(.L_x_9109) ;  /* 0xfffffffc00f09947 */ /* 0x001fea000383ffff */
[----:B------:R-:W-:Y:S05]  /*df30*/  BRA `(.L_x_9203) ;  /* 0xffffffd000587947 */ /* 0x000fea000383ffff */
.L_x_9111:
[----:B-1----:R1:W0:Y:S02]  /*df40*/  SYNCS.PHASECHK.TRANS64.TRYWAIT P1, [R21+URZ+0x22840], R2 ;  /* 0x02284002150075a7 */ /* 0x002224000802017f */
[----:B0-----:R-:W-:Y:S05]  /*df50*/  @!P1 NANOSLEEP.SYNCS 0x989680 ;  /* 0x009896800000995d */ /* 0x001fea0003900000 */
[----:B------:R-:W0:Y:S02]  /*df60*/  @!P1 SYNCS.PHASECHK.TRANS64 P1, [R21+URZ+0x22840], R2 ;  /* 0x02284002150095a7 */ /* 0x000e24000802007f */
[----:B0-----:R-:W-:Y:S05]  /*df70*/  @!P1 BRA `(.L_x_9111) ;  /* 0xfffffffc00f09947 */ /* 0x001fea000383ffff */
[----:B------:R-:W-:Y:S05]  /*df80*/  BRA `(.L_x_9204) ;  /* 0xffffffd000647947 */ /* 0x000fea000383ffff */
.L_x_9113:
[----:B------:R0:W0:Y:S02]  /*df90*/  SYNCS.PHASECHK.TRANS64.TRYWAIT P1, [R5+URZ+0x22860], R0 ;  /* 0x02286000050075a7 */ /* 0x000024000802017f */
[----:B0-----:R-:W-:Y:S05]  /*dfa0*/  @!P1 NANOSLEEP.SYNCS 0x989680 ;  /* 0x009896800000995d */ /* 0x001fea0003900000 */
[----:B------:R-:W0:Y:S02]  /*dfb0*/  @!P1 SYNCS.PHASECHK.TRANS64 P1, [R5+URZ+0x22860], R0 ;  /* 0x02286000050095a7 */ /* 0x000e24000802007f */
[----:B0-----:R-:W-:Y:S05]  /*dfc0*/  @!P1 BRA `(.L_x_9113) ;  /* 0xfffffffc00f09947 */ /* 0x001fea000383ffff */
[----:B------:R-:W-:Y:S05]  /*dfd0*/  BRA `(.L_x_9205) ;  /* 0xffffffd000607947 */ /* 0x000fea000383ffff */
.L_x_9206:
        /* <DEDUP_REMOVED lines=10> */
.L_x_15661:


//--------------------- .text._ZN7cutlass13device_kernelIN5flash11enable_sm90INS1_16FlashAttnFwdSm90INS1_25CollectiveMainloopFwdSm90ILi2EN4cute5tupleIJNS5_1CILi1EEES8_S8_EEENS6_IJNS7_ILi128EEENS7_ILi96EEENS7_ILi64EEEEEELi256ENS_10bfloat16_tEfNS_4arch4Sm90ELb0ELb0ELb0ELb0ELb1ELb0ELb1ELb1ELb0ELb1ELb1ELb0EEENS1_21CollectiveEpilogueFwdINS6_IJSA_NS7_ILi256EEESB_EEES9_SE_SG_Li256ELb0ELb1ELb1ELb0EEENS1_19SingleTileSchedulerILb0ELb1ELb1ELi128EEEEEEEEEvNT_6ParamsE --------------------------
	.section	.text._ZN7cutlass13device_kernelIN5flash11enable_sm90INS1_16FlashAttnFwdSm90INS1_25CollectiveMainloopFwdSm90ILi2EN4cute5tupleIJNS5_1CILi1EEES8_S8_EEENS6_IJNS7_ILi128EEENS7_ILi96EEENS7_ILi64EEEEEELi256ENS_10bfloat16_tEfNS_4arch4Sm90ELb0ELb0ELb0ELb0ELb1ELb0ELb1ELb1ELb0ELb1ELb1ELb0EEENS1_21CollectiveEpilogueFwdINS6_IJSA_NS7_ILi256EEESB_EEES9_SE_SG_Li256ELb0ELb1ELb1ELb0EEENS1_19SingleTileSchedulerILb0ELb1ELb1ELi128EEEEEEEEEvNT_6ParamsE,"ax",@progbits
	.align	128
.text._ZN7cutlass13device_kernelIN5flash11enable_sm90INS1_16FlashAttnFwdSm90INS1_25CollectiveMainloopFwdSm90ILi2EN4cute5tupleIJNS5_1CILi1EEES8_S8_EEENS6_IJNS7_ILi128EEENS7_ILi96EEENS7_ILi64EEEEEELi256ENS_10bfloat16_tEfNS_4arch4Sm90ELb0ELb0ELb0ELb0ELb1ELb0ELb1ELb1ELb0ELb1ELb1ELb0EEENS1_21CollectiveEpilogueFwdINS6_IJSA_NS7_ILi256EEESB_EEES9_SE_SG_Li256ELb0ELb1ELb1ELb0EEENS1_19SingleTileSchedulerILb0ELb1ELb1ELi128EEEEEEEEEvNT_6ParamsE:
        .type           _ZN7cutlass13device_kernelIN5flash11enable_sm90INS1_16FlashAttnFwdSm90INS1_25CollectiveMainloopFwdSm90ILi2EN4cute5tupleIJNS5_1CILi1EEES8_S8_EEENS6_IJNS7_ILi128EEENS7_ILi96EEENS7_ILi64EEEEEELi256ENS_10bfloat16_tEfNS_4arch4Sm90ELb0ELb0ELb0ELb0ELb1ELb0ELb1ELb1ELb0ELb1ELb1ELb0EEENS1_21CollectiveEpilogueFwdINS6_IJSA_NS7_ILi256EEESB_EEES9_SE_SG_Li256ELb0ELb1ELb1ELb0EEENS1_19SingleTileSchedulerILb0ELb1ELb1ELi128EEEEEEEEEvNT_6ParamsE,@function
        .size           _ZN7cutlass13device_kernelIN5flash11enable_sm90INS1_16FlashAttnFwdSm90INS1_25CollectiveMainloopFwdSm90ILi2EN4cute5tupleIJNS5_1CILi1EEES8_S8_EEENS6_IJNS7_ILi128EEENS7_ILi96EEENS7_ILi64EEEEEELi256ENS_10bfloat16_tEfNS_4arch4Sm90ELb0ELb0ELb0ELb0ELb1ELb0ELb1ELb1ELb0ELb1ELb1ELb0EEENS1_21CollectiveEpilogueFwdINS6_IJSA_NS7_ILi256EEESB_EEES9_SE_SG_Li256ELb0ELb1ELb1ELb0EEENS1_19SingleTileSchedulerILb0ELb1ELb1ELi128EEEEEEEEEvNT_6ParamsE,(.L_x_15662 - _ZN7cutlass13device_kernelIN5flash11enable_sm90INS1_16FlashAttnFwdSm90INS1_25CollectiveMainloopFwdSm90ILi2EN4cute5tupleIJNS5_1CILi1EEES8_S8_EEENS6_IJNS7_ILi128EEENS7_ILi96EEENS7_ILi64EEEEEELi256ENS_10bfloat16_tEfNS_4arch4Sm90ELb0ELb0ELb0ELb0ELb1ELb0ELb1ELb1ELb0ELb1ELb1ELb0EEENS1_21CollectiveEpilogueFwdINS6_IJSA_NS7_ILi256EEESB_EEES9_SE_SG_Li256ELb0ELb1ELb1ELb0EEENS1_19SingleTileSchedulerILb0ELb1ELb1ELi128EEEEEEEEEvNT_6ParamsE)
        .other          _ZN7cutlass13device_kernelIN5flash11enable_sm90INS1_16FlashAttnFwdSm90INS1_25CollectiveMainloopFwdSm90ILi2EN4cute5tupleIJNS5_1CILi1EEES8_S8_EEENS6_IJNS7_ILi128EEENS7_ILi96EEENS7_ILi64EEEEEELi256ENS_10bfloat16_tEfNS_4arch4Sm90ELb0ELb0ELb0ELb0ELb1ELb0ELb1ELb1ELb0ELb1ELb1ELb0EEENS1_21CollectiveEpilogueFwdINS6_IJSA_NS7_ILi256EEESB_EEES9_SE_SG_Li256ELb0ELb1ELb1ELb0EEENS1_19SingleTileSchedulerILb0ELb1ELb1ELi128EEEEEEEEEvNT_6ParamsE,@"STO_CUDA_ENTRY STV_DEFAULT"
_ZN7cutlass13device_kernelIN5flash11enable_sm90INS1_16FlashAttnFwdSm90INS1_25CollectiveMainloopFwdSm90ILi2EN4cute5tupleIJNS5_1CILi1EEES8_S8_EEENS6_IJNS7_ILi128EEENS7_ILi96EEENS7_ILi64EEEEEELi256ENS_10bfloat16_tEfNS_4arch4Sm90ELb0ELb0ELb0ELb0ELb1ELb0ELb1ELb1ELb0ELb1ELb1ELb0EEENS1_21CollectiveEpilogueFwdINS6_IJSA_NS7_ILi256EEESB_EEES9_SE_SG_Li256ELb0ELb1ELb1ELb0EEENS1_19SingleTileSchedulerILb0ELb1ELb1ELi128EEEEEEEEEvNT_6ParamsE:
        /* <DEDUP_REMOVED lines=43> */
[----:B------:R0:W0:Y:S01]  /*02b0*/  SYNCS.EXCH.64 URZ, [UR8+0x32440], UR6 ;  /* 0x03244006083f75b2 */ /* 0x0000220008000100 */
[----:B------:R0:W0:Y:S01]  /*02c0*/  SYNCS.EXCH.64 URZ, [UR8+0x32438], UR4 ;  /* 0x03243804083f75b2 */ /* 0x0000220008000100 */
[----:B------:R0:W0:Y:S01]  /*02d0*/  SYNCS.EXCH.64 URZ, [UR8+0x32448], UR6 ;  /* 0x03244806083f75b2 */ /* 0x0000220008000100 */
[----:B------:R-:W-:Y:S01]  /*02e0*/  NOP ;  /* 0x0000000000007918 */ /* 0x000fe20000000000 */
.L_x_9207:
        /* <DEDUP_REMOVED lines=22> */
.L_x_9208:
        /* <DEDUP_REMOVED lines=18> */
.L_x_9209:
        /* <DEDUP_REMOVED lines=22> */
.L_x_9210:
        /* <DEDUP_REMOVED lines=23> */
.L_x_9211:
        /* <DEDUP_REMOVED lines=11> */
.L_x_9214:
[----:B------:R-:W-:-:S08]  /*08f0*/  NOP ;  /* 0x0000000000007918 */ /* 0x000fd00000000000 */
[----:B------:R-:W1:Y:S02]  /*0900*/  USETMAXREG.TRY_ALLOC.CTAPOOL UP0, 0xe8 ;  /* 0x000000e8000079c8 */ /* 0x000e640008000600 */
[----:B-1----:R-:W-:-:S13]  /*0910*/  PLOP3.LUT P0, PT, PT, PT, UP0, 0x80, 0x0 ;  /* 0x000000000000781c */ /* 0x002fda0003f0f008 */
[----:B------:R-:W-:Y:S05]  /*0920*/  @!P0 BRA `(.L_x_9214) ;  /* 0xfffffffc00f08947 */ /* 0x000fea000383ffff */
[----:B------:R-:W1:Y:S01]  /*0930*/  S2UR UR6, SR_CTAID.Y ;  /* 0x00000000000679c3 */ /* 0x000e620000002600 */
[----:B------:R-:W-:Y:S01]  /*0940*/  ULDC UR7, c[0x0][0xd50] ;  /* 0x0003540000077ab9 */ /* 0x000fe20000000800 */
[----:B------:R-:W-:Y:S01]  /*0950*/  SHF.R.U32.HI R17, RZ, 0x7, R28 ;  /* 0x00000007ff117819 */ /* 0x000fe2000001161c */
[----:B------:R-:W-:-:S05]  /*0960*/  UISETP.NE.AND UP0, UPT, UR7, 0x1, UPT ;  /* 0x000000010700788c */ /* 0x000fca000bf05270 */
[----:B------:R-:W-:Y:S08]  /*0970*/  BAR.ARV 0x8, 0x180 ;  /* 0x0206000000007b1d */ /* 0x000ff00000002000 */
[----:B------:R-:W2:Y:S01]  /*0980*/  S2UR UR8, SR_CTAID.Z ;  /* 0x00000000000879c3 */ /* 0x000ea20000002700 */
[----:B------:R-:W-:Y:S01]  /*0990*/  ISETP.NE.AND P0, PT, R17, 0x1, PT ;  /* 0x000000011100780c */ /* 0x000fe20003f05270 */
[----:B------:R-:W-:Y:S01]  /*09a0*/  @UP0 ULDC UR4, c[0x0][0xd54] ;  /* 0x0003550000040ab9 */ /* 0x000fe20000000800 */
[----:B------:R-:W-:Y:S01]  /*09b0*/  @UP0 ULDC UR9, c[0x0][0xd58] ;  /* 0x0003560000090ab9 */ /* 0x000fe20000000800 */
[----:B-1----:R-:W-:-:S10]  /*09c0*/  UIMAD.WIDE.U32 UR4, UR6, UR4, URZ ;  /* 0x00000004060472a5 */ /* 0x002fd4000f8e003f */
[----:B------:R-:W-:Y:S06]  /*09d0*/  @!P0 BAR.ARV 0x9, 0x100 ;  /* 0x0244000000008b1d */ /* 0x000fec0000002000 */
[----:B------:R-:W-:Y:S01]  /*09e0*/  UMOV UR10, UR6 ;  /* 0x00000006000a7c82 */ /* 0x000fe20008000000 */
[----:B------:R-:W-:Y:S01]  /*09f0*/  @UP0 USHF.R.U32.HI UR10, URZ, UR9, UR5 ;  /* 0x000000093f0a0299 */ /* 0x000fe20008011605 */
[----:B--2---:R-:W-:-:S03]  /*0a00*/  ISETP.LE.AND P0, PT, RZ, UR8, PT ;  /* 0x00000008ff007c0c */ /* 0x004fc6000bf03270 */
[----:B------:R-:W-:Y:S02]  /*0a10*/  UIADD3 UR4, -UR10, URZ, URZ ;  /* 0x0000003f0a047290 */ /* 0x000fe4000fffe13f */
[----:B------:R-:W-:Y:S02]  /*0a20*/  IMAD.U32 R0, RZ, RZ, UR10 ;  /* 0x0000000aff007e24 */ /* 0x000fe4000f8e00ff */
[----:B------:R-:W-:-:S03]  /*0a30*/  UIMAD UR7, UR7, UR4, UR6 ;  /* 0x00000004070772a4 */ /* 0x000fc6000f8e0206 */
[----:B------:R1:W-:Y:S03]  /*0a40*/  STL [R1+0x4], R0 ;  /* 0x0000040001007387 */ /* 0x0003e60000100800 */
[----:B------:R-:W-:Y:S06]  /*0a50*/  @!P0 BRA `(.L_x_9215) ;  /* 0x000000c8000c8947 */ /* 0x000fec0003800000 */
        /* <DEDUP_REMOVED lines=22> */
[-C--:B-1----:R-:W-:Y:S02]  /*0bc0*/  IABS R0, R3.reuse ;  /* 0x0000000300007213 */ /* 0x082fe40000000000 */
[----:B------:R-:W-:Y:S01]  /*0bd0*/  IMAD.U32 R4, RZ, RZ, UR8 ;  /* 0x00000008ff047e24 */ /* 0x000fe2000f8e00ff */
[----:B------:R-:W-:Y:S01]  /*0be0*/  IABS R5, R3 ;  /* 0x0000000300057213 */ /* 0x000fe20000000000 */
[----:B------:R-:W-:Y:S01]  /*0bf0*/  ULOP3.LUT UR8, UR8, UR7, URZ, 0x3c, !UPT ;  /* 0x0000000708087292 */ /* 0x000fe2000f8e3c3f */
[----:B------:R-:W-:Y:S02]  /*0c00*/  R2UR UR12, R0 ;  /* 0x00000000000c72ca */ /* 0x000fe400000e0000 */
[----:B------:R-:W-:-:S04]  /*0c10*/  IABS R4, R4 ;  /* 0x0000000400047213 */ /* 0x000fc80000000000 */
[----:B------:R-:W-:-:S04]  /*0c20*/  MOV R3, R4 ;  /* 0x0000000400037202 */ /* 0x000fc80000000f00 */
[----:B------:R-:W-:-:S03]  /*0c30*/  R2UR UR11, R3 ;  /* 0x00000000030b72ca */ /* 0x000fc600000e0000 */
        /* <DEDUP_REMOVED lines=22> */
.L_x_9216:
[----:B------:R-:W-:Y:S01]  /*0da0*/  UIMAD UR5, UR9, UR4, URZ ;  /* 0x00000004090572a4 */ /* 0x000fe2000f8e023f */
[----:B-1----:R-:W-:Y:S01]  /*0db0*/  IMAD.U32 R0, RZ, RZ, UR6 ;  /* 0x00000006ff007e24 */ /* 0x002fe2000f8e00ff */
[----:B------:R-:W-:Y:S01]  /*0dc0*/  PLOP3.LUT P0, PT, PT, PT, PT, 0x80, 0x0 ;  /* 0x000000000000781c */ /* 0x000fe20003f0f070 */
[----:B------:R-:W-:Y:S01]  /*0dd0*/  IMAD.U32 R3, RZ, RZ, UR4 ;  /* 0x00000004ff037e24 */ /* 0x000fe2000f8e00ff */
[----:B------:R-:W-:Y:S01]  /*0de0*/  MOV R4, RZ ;  /* 0x000000ff00047202 */ /* 0x000fe20000000f00 */
[----:B------:R-:W-:Y:S01]  /*0df0*/  VIADD R22, R28, 0xffffff80 ;  /* 0xffffff801c167836 */ /* 0x000fe20000000000 */
[----:B------:R-:W-:Y:S01]  /*0e00*/  CS2R R150, SRZ ;  /* 0x0000000000967805 */ /* 0x000fe2000001ff00 */
[----:B------:R-:W-:Y:S01]  /*0e10*/  IMAD.U32 R19, RZ, RZ, UR5 ;  /* 0x00000005ff137e24 */ /* 0x000fe2000f8e00ff */
        /* <DEDUP_REMOVED lines=70> */
[----:B------:R-:W1:Y:S01]  /*1280*/  S2UR UR6, SR_CgaCtaId ;  /* 0x00000000000679c3 */ /* 0x000e620000008800 */
[----:B------:R-:W-:Y:S02]  /*1290*/  UMOV UR5, 0x400 ;  /* 0x0000040000057882 */ /* 0x000fe40000000000 */
[----:B------:R-:W-:-:S04]  /*12a0*/  LEA.HI R23, R3, R22, RZ, 0x7 ;  /* 0x0000001603177211 */ /* 0x000fc800078f38ff */
[----:B------:R-:W-:-:S06]  /*12b0*/  SHF.R.S32.HI R0, RZ, 0x7, R23 ;  /* 0x00000007ff007819 */ /* 0x000fcc0000011417 */
[----:B------:R-:W2:Y:S01]  /*12c0*/  SHFL.IDX PT, R0, R0, RZ, 0x1f ;  /* 0x00001fff00007589 */ /* 0x000ea200000e0000 */
[----:B-1----:R-:W-:-:S04]  /*12d0*/  ULEA UR7, UR6, UR5, 0x18 ;  /* 0x0000000506077291 */ /* 0x002fc8000f8ec03f */
[----:B------:R-:W-:Y:S02]  /*12e0*/  UIADD3 UR6, UR7, 0x18400, URZ ;  /* 0x0001840007067890 */ /* 0x000fe4000fffe03f */
[----:B------:R-:W-:Y:S02]  /*12f0*/  IMAD.U32 R16, RZ, RZ, UR7 ;  /* 0x00000007ff107e24 */ /* 0x000fe4000f8e00ff */
[----:B------:R-:W-:Y:S01]  /*1300*/  ULOP3.LUT UP0, URZ, UR6, 0x1bf, URZ, 0xc0, !UPT ;  /* 0x000001bf063f7892 */ /* 0x000fe2000f80c03f */
[----:B--2---:R-:W-:-:S05]  /*1310*/  R2UR UR4, R0 ;  /* 0x00000000000472ca */ /* 0x004fca00000e0000 */
[----:B------:R-:W-:-:S08]  /*1320*/  PLOP3.LUT P0, PT, PT, PT, UP0, 0x80, 0x0 ;  /* 0x000000000000781c */ /* 0x000fd00003f0f008 */
[----:B------:R-:W-:-:S04]  /*1330*/  ULEA.HI UR5, UR4, UR4, URZ, 0x1 ;  /* 0x0000000404057291 */ /* 0x000fc8000f8f083f */
[----:B------:R-:W-:-:S04]  /*1340*/  ULOP3.LUT UR5, UR5, 0xffffe, URZ, 0xc0, !UPT ;  /* 0x000ffffe05057892 */ /* 0x000fc8000f8ec03f */
[----:B------:R-:W-:Y:S01]  /*1350*/  UIADD3 UR40, UR4, -UR5, URZ ;  /* 0x8000000504287290 */ /* 0x000fe2000fffe03f */
[----:B------:R-:W-:Y:S11]  /*1360*/  @!P0 BRA `(.L_x_9218) ;  /* 0x0000000000408947 */ /* 0x000ff60003800000 */
[----:B------:R-:W-:Y:S01]  /*1370*/  MOV R0, 0x0 ;  /* 0x0000000000007802 */ /* 0x000fe20000000f00 */
[----:B------:R-:W-:Y:S01]  /*1380*/  ULDC.64 UR4, c[0x4][0xf0] ;  /* 0x01003c0000047ab9 */ /* 0x000fe20000000a00 */
[----:B------:R-:W-:Y:S01]  /*1390*/  ULDC.64 UR6, c[0x4][0x38] ;  /* 0x01000e0000067ab9 */ /* 0x000fe20000000a00 */
[----:B------:R-:W-:Y:S01]  /*13a0*/  IMAD.U32 R4, RZ, RZ, UR4 ;  /* 0x00000004ff047e24 */ /* 0x000fe2000f8e00ff */
[----:B0-----:R0:W1:Y:S01]  /*13b0*/  LDC.64 R2, c[0x4][R0] ;  /* 0x0100000000027b82 */ /* 0x0010620000000a00 */
        /* <DEDUP_REMOVED lines=11> */
.L_x_9218:
[----:B------:R-:W-:Y:S01]  /*1470*/  R2UR UR4, R16 ;  /* 0x00000000100472ca */ /* 0x000fe200000e0000 */
[----:B------:R-:W-:Y:S01]  /*1480*/  VIADD R210, R17, 0x8 ;  /* 0x0000000811d27836 */ /* 0x000fe20000000000 */
[----:B------:R-:W-:-:S11]  /*1490*/  SHF.L.U32 R0, RZ, 0x1f, RZ ;  /* 0x0000001fff007819 */ /* 0x000fd600000006ff */
[----:B------:R-:W1:Y:S02]  /*14a0*/  SYNCS.PHASECHK.TRANS64.TRYWAIT P0, [UR4+0x32400], R0 ;  /* 0x03240000ff0075a7 */ /* 0x000e640008000144 */
[----:B-1----:R-:W-:Y:S05]  /*14b0*/  @!P0 BRA `(.L_x_9219) ;  /* 0x000000bc007c8947 */ /* 0x002fea0003800000 */
.L_x_9296:
[----:B------:R-:W-:Y:S05]  /*14c0*/  WARPSYNC.ALL ;  /* 0x0000000000007948 */ /* 0x000fea0003800000 */
[----:B0-----:R-:W2:Y:S01]  /*14d0*/  LDL R2, [R1] ;  /* 0x0000000001027983 */ /* 0x001ea20000100800 */
[----:B------:R0:W-:Y:S01]  /*14e0*/  BAR.SYNC.DEFER_BLOCKING R210, 0x100 ;  /* 0x000400d20000751d */ /* 0x0001e20000010000 */
[----:B--2---:R-:W-:-:S13]  /*14f0*/  R2UR UR4, R2 ;  /* 0x00000000020472ca */ /* 0x004fda00000e0000 */
[----:B------:R-:W-:-:S04]  /*1500*/  ULOP3.LUT UR4, UR4, 0x1, URZ, 0xfc, !UPT ;  /* 0x0000000104047892 */ /* 0x000fc8000f8efc3f */
[----:B------:R-:W-:-:S06]  /*1510*/  UISETP.NE.AND UP0, UPT, UR4, 0x3, UPT ;  /* 0x000000030400788c */ /* 0x000fcc000bf05270 */
[----:B------:R-:W-:-:S13]  /*1520*/  PLOP3.LUT P0, PT, PT, PT, UP0, 0x80, 0x0 ;  /* 0x000000000000781c */ /* 0x000fda0003f0f008 */
[----:B0-----:R-:W-:Y:S05]  /*1530*/  @!P0 BRA `(.L_x_9220) ;  /* 0x0000000000048947 */ /* 0x001fea0003800000 */
[----:B------:R-:W-:Y:S01]  /*1540*/  BPT.TRAP 0x1 ;  /* 0x000000040000795c */ /* 0x000fe20000300000 */
.L_x_9220:
[----:B------:R-:W-:-:S13]  /*1550*/  R2UR UR4, R16 ;  /* 0x00000000100472ca */ /* 0x000fda00000e0000 */
[----:B------:R0:W2:Y:S01]  /*1560*/  SYNCS.PHASECHK.TRANS64.TRYWAIT P1, [UR4+0x32430], R0 ;  /* 0x03243000ff0075a7 */ /* 0x0000a20008020144 */
[----:B------:R-:W-:Y:S05]  /*1570*/  @!P0 BRA `(.L_x_9221) ;  /* 0x0000000000048947 */ /* 0x000fea0003800000 */
[----:B------:R-:W-:Y:S01]  /*1580*/  BPT.TRAP 0x1 ;  /* 0x000000040000795c */ /* 0x000fe20000300000 */
.L_x_9221:
[----:B--2---:R-:W-:Y:S05]  /*1590*/  @P1 BRA `(.L_x_9222) ;  /* 0x00000000000c1947 */ /* 0x004fea0003800000 */
[----:B------:R-:W-:-:S13]  /*15a0*/  R2UR UR4, R16 ;  /* 0x00000000100472ca */ /* 0x000fda00000e0000 */
[----:B------:R-:W2:Y:S02]  /*15b0*/  SYNCS.PHASECHK.TRANS64.TRYWAIT P1, [UR4+0x32430], R0 ;  /* 0x03243000ff0075a7 */ /* 0x000ea40008020144 */
[----:B--2---:R-:W-:Y:S05]  /*15c0*/  @!P1 BRA `(.L_x_9223) ;  /* 0x000000bc00549947 */ /* 0x004fea0003800000 */
.L_x_9222:
[----:B------:R-:W-:Y:S01]  /*15d0*/  R2UR UR9, R16 ;  /* 0x00000000100972ca */ /* 0x000fe200000e0000 */
[----:B------:R-:W-:Y:S01]  /*15e0*/  WARPGROUP.ARRIVE ;  /* 0x00000000000079c5 */ /* 0x000fe20000000000 */
[----:B------:R-:W-:Y:S01]  /*15f0*/  UMOV UR7, 0x40000040 ;  /* 0x4000004000077882 */ /* 0x000fe20000000000 */
[----:B------:R-:W-:Y:S01]  /*1600*/  UMOV UR13, 0x40000040 ;  /* 0x40000040000d7882 */ /* 0x000fe20000000000 */
[----:B------:R-:W-:Y:S02]  /*1610*/  IMAD.U32 R15, RZ, RZ, UR7 ;  /* 0x00000007ff0f7e24 */ /* 0x000fe4000f8e00ff */
[----:B------:R-:W-:-:S07]  /*1620*/  IMAD.U32 R13, RZ, RZ, UR13 ;  /* 0x0000000dff0d7e24 */ /* 0x000fce000f8e00ff */
[----:B------:R-:W-:Y:S02]  /*1630*/  ULEA UR40, UR40, UR9, 0xd ;  /* 0x0000000928287291 */ /* 0x000fe4000f8e683f */
[----:B------:R-:W-:Y:S02]  /*1640*/  UIADD3 UR5, UR9, 0x1c400, URZ ;  /* 0x0001c40009057890 */ /* 0x000fe4000fffe03f */
[----:B------:R-:W-:Y:S02]  /*1650*/  UIADD3 UR4, UR40, 0x18400, URZ ;  /* 0x0001840028047890 */ /* 0x000fe4000fffe03f */
[----:B------:R-:W-:Y:S02]  /*1660*/  USHF.R.U32.HI UR5, URZ, 0x4, UR5 ;  /* 0x000000043f057899 */ /* 0x000fe40008011605 */
[----:B------:R-:W-:Y:S02]  /*1670*/  USHF.R.U32.HI UR4, URZ, 0x4, UR4 ;  /* 0x000000043f047899 */ /* 0x000fe40008011604 */
[----:B------:R-:W-:-:S02]  /*1680*/  ULOP3.LUT UR5, UR5, 0x3fff, URZ, 0xc0, !UPT ;  /* 0x00003fff05057892 */ /* 0x000fc4000f8ec03f */
[----:B------:R-:W-:Y:S02]  /*1690*/  ULOP3.LUT UR4, UR4, 0x3fff, URZ, 0xc0, !UPT ;  /* 0x00003fff04047892 */ /* 0x000fe4000f8ec03f */
[----:B------:R-:W-:Y:S02]  /*16a0*/  ULOP3.LUT UR10, UR5, 0x10000, URZ, 0xfc, !UPT ;  /* 0x00010000050a7892 */ /* 0x000fe4000f8efc3f */
[----:B------:R-:W-:Y:S01]  /*16b0*/  ULOP3.LUT UR8, UR4, 0x10000, URZ, 0xfc, !UPT ;  /* 0x0001000004087892 */ /* 0x000fe2000f8efc3f */
[----:B------:R-:W-:-:S03]  /*16c0*/  UMOV UR5, UR7 ;  /* 0x0000000700057c82 */ /* 0x000fc60008000000 */
[----:B------:R-:W-:-:S03]  /*16d0*/  MOV R17, UR10 ;  /* 0x0000000a00117c02 */ /* 0x000fc60008000f00 */
[----:B------:R-:W-:Y:S02]  /*16e0*/  UMOV UR6, UR8 ;  /* 0x0000000800067c82 */ /* 0x000fe40008000000 */
[----:B------:R-:W-:Y:S01]  /*16f0*/  IMAD.U32 R14, RZ, RZ, UR6 ;  /* 0x00000006ff0e7e24 */ /* 0x000fe2000f8e00ff */
[----:B------:R-:W-:Y:S01]  /*1700*/  UMOV UR4, UR6 ;  /* 0x0000000600047c82 */ /* 0x000fe20008000000 */
[----:B------:R-:W-:Y:S02]  /*1710*/  UMOV UR6, UR10 ;  /* 0x0000000a00067c82 */ /* 0x000fe40008000000 */
[----:B------:R-:W-:Y:S01]  /*1720*/  HGMMA.64x96x16.F32.BF16 R24, gdesc[UR4], RZ, !UPT, gsb0 ;  /* 0x01600000041879f0 */ /* 0x000fe2000c0018ff */
[----:B------:R-:W-:Y:S02]  /*1730*/  UIADD3 UR4, UR8, 0x2, URZ ;  /* 0x0000000208047890 */ /* 0x000fe4000fffe03f */
[----:B------:R-:W-:Y:S01]  /*1740*/  UIADD3 UR6, UR10, 0x2, URZ ;  /* 0x000000020a067890 */ /* 0x000fe2000fffe03f */
[----:B------:R-:W-:Y:S01]  /*1750*/  UMOV UR5, UR13 ;  /* 0x0000000d00057c82 */ /* 0x000fe20008000000 */
[----:B------:R-:W-:Y:S01]  /*1760*/  UMOV UR7, 0x40000040 ;  /* 0x4000004000077882 */ /* 0x000fe20000000000 */
[----:B------:R-:W-:-:S02]  /*1770*/  UMOV UR13, 0x40000040 ;  /* 0x40000040000d7882 */ /* 0x000fc40000000000 */
[----:B------:R-:W-:Y:S01]  /*1780*/  UMOV UR12, UR4 ;  /* 0x00000004000c7c82 */ /* 0x000fe20008000000 */
[----:B------:R-:W-:Y:S01]  /*1790*/  IMAD.U32 R11, RZ, RZ, UR13 ;  /* 0x0000000dff0b7e24 */ /* 0x000fe2000f8e00ff */
[----:B------:R-:W-:Y:S01]  /*17a0*/  UMOV UR4, UR12 ;  /* 0x0000000c00047c82 */ /* 0x000fe20008000000 */
[----:B------:R-:W-:Y:S01]  /*17b0*/  IMAD.U32 R12, RZ, RZ, UR12 ;  /* 0x0000000cff0c7e24 */ /* 0x000fe2000f8e00ff */
[----:B------:R-:W-:Y:S02]  /*17c0*/  WARPGROUP.DEPBAR.LE gsb0, 0x0 ;  /* 0x00008000000079c5 */ /* 0x000fe40000010000 */
[----:B------:R-:W-:-:S06]  /*17d0*/  WARPGROUP.ARRIVE ;  /* 0x00000000000079c5 */ /* 0x000fcc0000000000 */
[----:B------:R-:W-:Y:S01]  /*17e0*/  HGMMA.64x96x16.F32.BF16 R24, gdesc[UR4], R24, gsb0 ;  /* 0x01600000041879f0 */ /* 0x000fe20008001818 */
[----:B------:R-:W-:Y:S02]  /*17f0*/  UIADD3 UR4, UR8, 0x4, URZ ;  /* 0x0000000408047890 */ /* 0x000fe4000fffe03f */
[----:B------:R-:W-:Y:S01]  /*1800*/  UIADD3 UR6, UR10, 0x4, URZ ;  /* 0x000000040a067890 */ /* 0x000fe2000fffe03f */
[----:B------:R-:W-:Y:S01]  /*1810*/  UMOV UR5, UR13 ;  /* 0x0000000d00057c82 */ /* 0x000fe20008000000 */
[----:B------:R-:W-:-:S03]  /*1820*/  UMOV UR7, 0x40000040 ;  /* 0x4000004000077882 */ /* 0x000fc60000000000 */
[----:B------:R-:W-:Y:S02]  /*1830*/  UMOV UR12, UR4 ;  /* 0x00000004000c7c82 */ /* 0x000fe40008000000 */
[----:B------:R-:W-:Y:S01]  /*1840*/  UMOV UR4, UR12 ;  /* 0x0000000c00047c82 */ /* 0x000fe20008000000 */
[----:B------:R-:W-:Y:S01]  /*1850*/  IMAD.U32 R10, RZ, RZ, UR12 ;  /* 0x0000000cff0a7e24 */ /* 0x000fe2000f8e00ff */
[----:B------:R-:W-:Y:S02]  /*1860*/  WARPGROUP.DEPBAR.LE gsb0, 0x0 ;  /* 0x00008000000079c5 */ /* 0x000fe40000010000 */
[----:B------:R-:W-:-:S06]  /*1870*/  WARPGROUP.ARRIVE ;  /* 0x00000000000079c5 */ /* 0x000fcc0000000000 */
[----:B------:R-:W-:Y:S01]  /*1880*/  HGMMA.64x96x16.F32.BF16 R24, gdesc[UR4], R24, gsb0 ;  /* 0x01600000041879f0 */ /* 0x000fe20008001818 */
[----:B------:R-:W-:Y:S02]  /*1890*/  UIADD3 UR4, UR8, 0x6, URZ ;  /* 0x0000000608047890 */ /* 0x000fe4000fffe03f */
[----:B------:R-:W-:Y:S01]  /*18a0*/  UIADD3 UR6, UR10, 0x6, URZ ;  /* 0x000000060a067890 */ /* 0x000fe2000fffe03f */
[----:B------:R-:W-:Y:S01]  /*18b0*/  UMOV UR5, 0x40000040 ;  /* 0x4000004000057882 */ /* 0x000fe20000000000 */
[----:B------:R-:W-:Y:S02]  /*18c0*/  UMOV UR7, 0x40000040 ;  /* 0x4000004000077882 */ /* 0x000fe40000000000 */
[----:B------:R-:W-:Y:S02]  /*18d0*/  IMAD.U32 R8, RZ, RZ, UR4 ;  /* 0x00000004ff087e24 */ /* 0x000fe4000f8e00ff */
[----:B------:R-:W-:Y:S01]  /*18e0*/  IMAD.U32 R9, RZ, RZ, UR5 ;  /* 0x00000005ff097e24 */ /* 0x000fe2000f8e00ff */
[----:B------:R-:W-:-:S02]  /*18f0*/  WARPGROUP.DEPBAR.LE gsb0, 0x0 ;  /* 0x00008000000079c5 */ /* 0x000fc40000010000 */
[----:B------:R-:W-:-:S06]  /*1900*/  WARPGROUP.ARRIVE ;  /* 0x00000000000079c5 */ /* 0x000fcc0000000000 */
[----:B------:R-:W-:Y:S03]  /*1910*/  HGMMA.64x96x16.F32.BF16 R24, gdesc[UR4], R24, gsb0 ;  /* 0x01600000041879f0 */ /* 0x000fe60008001818 */
[----:B------:R-:W-:Y:S02]  /*1920*/  WARPGROUP.DEPBAR.LE gsb0, 0x0 ;  /* 0x00008000000079c5 */ /* 0x000fe40000010000 */
[----:B------:R-:W2:Y:S02]  /*1930*/  SYNCS.PHASECHK.TRANS64.TRYWAIT P1, [UR9+0x32410], R0 ;  /* 0x03241000ff0075a7 */ /* 0x000ea40008020149 */
[----:B--2---:R-:W-:Y:S05]  /*1940*/  @!P1 BRA `(.L_x_9224) ;  /* 0x000000b800909947 */ /* 0x004fea0003800000 */
.L_x_9297:
[----:B------:R-:W-:Y:S05]  /*1950*/  @!P0 BRA `(.L_x_9225) ;  /* 0x0000000000048947 */ /* 0x000fea0003800000 */
[----:B------:R-:W-:Y:S01]  /*1960*/  BPT.TRAP 0x1 ;  /* 0x000000040000795c */ /* 0x000fe20000300000 */
.L_x_9225:
[----:B------:R-:W-:-:S13]  /*1970*/  R2UR UR4, R16 ;  /* 0x00000000100472ca */ /* 0x000fda00000e0000 */
[----:B------:R2:W3:Y:S01]  /*1980*/  SYNCS.PHASECHK.TRANS64.TRYWAIT P1, [UR4+0x32450], R0 ;  /* 0x03245000ff0075a7 */ /* 0x0004e20008020144 */
[----:B------:R-:W-:Y:S05]  /*1990*/  @!P0 BRA `(.L_x_9226) ;  /* 0x0000000000048947 */ /* 0x000fea0003800000 */
[----:B------:R-:W-:Y:S01]  /*19a0*/  BPT.TRAP 0x1 ;  /* 0x000000040000795c */ /* 0x000fe20000300000 */
.L_x_9226:
[----:B---3--:R-:W-:Y:S05]  /*19b0*/  @P1 BRA `(.L_x_9227) ;  /* 0x00000000000c1947 */ /* 0x008fea0003800000 */
[----:B------:R-:W-:-:S13]  /*19c0*/  R2UR UR4, R16 ;  /* 0x00000000100472ca */ /* 0x000fda00000e0000 */
[----:B------:R-:W3:Y:S02]  /*19d0*/  SYNCS.PHASECHK.TRANS64.TRYWAIT P1, [UR4+0x32450], R0 ;  /* 0x03245000ff0075a7 */ /* 0x000ee40008020144 */
[----:B---3--:R-:W-:Y:S05]  /*19e0*/  @!P1 BRA `(.L_x_9228) ;  /* 0x000000b800849947 */ /* 0x008fea0003800000 */
.L_x_9227:
[----:B------:R-:W-:Y:S01]  /*19f0*/  R2UR UR4, R16 ;  /* 0x00000000100472ca */ /* 0x000fe200000e0000 */
        /* <DEDUP_REMOVED lines=9> */
[----:B------:R-:W-:Y:S01]  /*1a90*/  IMAD.U32 R5, RZ, RZ, UR13 ;  /* 0x0000000dff057e24 */ /* 0x000fe2000f8e00ff */
[----:B------:R-:W-:Y:S01]  /*1aa0*/  UMOV UR15, 0x40000040 ;  /* 0x40000040000f7882 */ /* 0x000fe20000000000 */
[----:B------:R-:W-:Y:S01]  /*1ab0*/  UMOV UR17, 0x40000040 ;  /* 0x4000004000117882 */ /* 0x000fe20000000000 */
[----:B------:R-:W-:Y:S01]  /*1ac0*/  UIADD3 UR4, UR4, 0x400, URZ ;  /* 0x0000040004047890 */ /* 0x000fe2000fffe03f */
[----:B------:R-:W3:Y:S01]  /*1ad0*/  S2R R20, SR_TID.X ;  /* 0x0000000000147919 */ /* 0x000ee20000002100 */
[----:B------:R-:W-:-:S02]  /*1ae0*/  ULOP3.LUT UR6, UR6, 0x10000, URZ, 0xfc, !UPT ;  /* 0x0001000006067892 */ /* 0x000fc4000f8efc3f */
[----:B------:R-:W-:Y:S02]  /*1af0*/  USHF.R.U32.HI UR4, URZ, 0x4, UR4 ;  /* 0x000000043f047899 */ /* 0x000fe40008011604 */
[----:B------:R-:W-:Y:S02]  /*1b00*/  UIADD3 UR16, UR6, 0x404, URZ ;  /* 0x0000040406107890 */ /* 0x000fe4000fffe03f */
[----:B------:R-:W-:Y:S01]  /*1b10*/  ULOP3.LUT UR7, UR4, 0x3fff, URZ, 0xc0, !UPT ;  /* 0x00003fff04077892 */ /* 0x000fe2000f8ec03f */
[----:B------:R-:W-:Y:S01]  /*1b20*/  UMOV UR8, UR6 ;  /* 0x0000000600087c82 */ /* 0x000fe20008000000 */
[----:B------:R-:W-:Y:S01]  /*1b30*/  UIADD3 UR4, UR6, 0x2, URZ ;  /* 0x0000000206047890 */ /* 0x000fe2000fffe03f */
[----:B------:R-:W-:Y:S01]  /*1b40*/  MOV R6, UR8 ;  /* 0x0000000800067c02 */ /* 0x000fe20008000f00 */
[----:B------:R-:W-:Y:S01]  /*1b50*/  ULOP3.LUT UR57, UR7, 0x10000, URZ, 0xfc, !UPT ;  /* 0x0001000007397892 */ /* 0x000fe2000f8efc3f */
[----:B------:R-:W-:Y:S01]  /*1b60*/  UMOV UR19, 0x40000040 ;  /* 0x4000004000137882 */ /* 0x000fe20000000000 */
[----:B------:R-:W-:-:S03]  /*1b70*/  UIADD3 UR20, UR6, 0x406, URZ ;  /* 0x0000040606147890 */ /* 0x000fc6000fffe03f */
[----:B------:R-:W-:Y:S01]  /*1b80*/  UMOV UR12, UR4 ;  /* 0x00000004000c7c82 */ /* 0x000fe20008000000 */
[----:B------:R-:W-:Y:S01]  /*1b90*/  UIADD3 UR4, UR6, 0x4, URZ ;  /* 0x0000000406047890 */ /* 0x000fe2000fffe03f */
[----:B------:R-:W-:Y:S01]  /*1ba0*/  IMAD.U32 R4, RZ, RZ, UR12 ;  /* 0x0000000cff047e24 */ /* 0x000fe2000f8e00ff */
[----:B------:R-:W-:Y:S01]  /*1bb0*/  UMOV UR10, UR57 ;  /* 0x00000039000a7c82 */ /* 0x000fe20008000000 */
[----:B------:R-:W-:Y:S01]  /*1bc0*/  UIADD3 UR14, UR57, 0x302, URZ ;  /* 0x00000302390e7890 */ /* 0x000fe2000fffe03f */
[----:B------:R-:W-:Y:S01]  /*1bd0*/  HGMMA.64x96x16.F32.BF16 R24, gdesc[UR8], R24, gsb0 ;  /* 0x01600000081879f0 */ /* 0x000fe20008001818 */
[----:B------:R-:W-:Y:S02]  /*1be0*/  UIADD3 UR10, UR57, 0x2, URZ ;  /* 0x00000002390a7890 */ /* 0x000fe4000fffe03f */
[----:B------:R-:W-:Y:S01]  /*1bf0*/  IMAD.U32 R18, RZ, RZ, UR57 ;  /* 0x00000039ff127e24 */ /* 0x000fe2000f8e00ff */
[----:B------:R-:W-:Y:S01]  /*1c00*/  UMOV UR8, UR12 ;  /* 0x0000000c00087c82 */ /* 0x000fe20008000000 */
[----:B------:R-:W-:Y:S01]  /*1c10*/  UMOV UR9, UR13 ;  /* 0x0000000d00097c82 */ /* 0x000fe20008000000 */
[----:B------:R-:W-:Y:S01]  /*1c20*/  UMOV UR11, 0x40000040 ;  /* 0x40000040000b7882 */ /* 0x000fe20000000000 */
[----:B------:R-:W-:Y:S01]  /*1c30*/  UMOV UR12, UR4 ;  /* 0x00000004000c7c82 */ /* 0x000fe20008000000 */
[----:B------:R-:W-:Y:S01]  /*1c40*/  UMOV UR13, 0x40000040 ;  /* 0x40000040000d7882 */ /* 0x000fe20000000000 */
[----:B------:R-:W-:Y:S01]  /*1c50*/  UIADD3 UR4, UR6, 0x6, URZ ;  /* 0x0000000606047890 */ /* 0x000fe2000fffe03f */
[----:B------:R-:W-:Y:S01]  /*1c60*/  IMAD.U32 R2, RZ, RZ, UR12 ;  /* 0x0000000cff027e24 */ /* 0x000fe2000f8e00ff */
[----:B------:R-:W-:Y:S01]  /*1c70*/  UIADD3 UR18, UR57, 0x304, URZ ;  /* 0x0000030439127890 */ /* 0x000fe2000fffe03f */
[----:B-1----:R-:W-:Y:S01]  /*1c80*/  IMAD.U32 R3, RZ, RZ, UR13 ;  /* 0x0000000dff037e24 */ /* 0x002fe2000f8e00ff */
[----:B------:R-:W-:Y:S01]  /*1c90*/  UIADD3 UR22, UR57, 0x306, URZ ;  /* 0x0000030639167890 */ /* 0x000fe2000fffe03f */
[----:B---3--:R-:W-:Y:S01]  /*1ca0*/  SHF.R.U32.HI R20, RZ, 0x7, R20 ;  /* 0x00000007ff147819 */ /* 0x008fe20000011614 */
[----:B------:R-:W-:Y:S01]  /*1cb0*/  UMOV UR21, 0x40000040 ;  /* 0x4000004000157882 */ /* 0x000fe20000000000 */
[----:B------:R-:W-:Y:S01]  /*1cc0*/  UMOV UR23, 0x40000040 ;  /* 0x4000004000177882 */ /* 0x000fe20000000000 */
[----:B------:R-:W-:Y:S01]  /*1cd0*/  UIADD3 UR24, UR6, 0x800, URZ ;  /* 0x0000080006187890 */ /* 0x000fe2000fffe03f */
[----:B0-2---:R-:W-:Y:S01]  /*1ce0*/  IADD3 R0, -R20, 0xb, RZ ;  /* 0x0000000b14007810 */ /* 0x005fe20007ffe1ff */
        /* <DEDUP_REMOVED lines=94> */
.L_x_9229:
[----:B------:R-:W-:Y:S01]  /*22d0*/  LOP3.LUT R23, R23, 0xffffff80, RZ, 0xc0, !PT ;  /* 0xffffff8017177812 */ /* 0x000fe200078ec0ff */
[----:B------:R-:W-:Y:S01]  /*22e0*/  UIMAD UR39, UR38, -0x60, UR39 ;  /* 0xffffffa0262778a4 */ /* 0x000fe2000f8e0227 */
[----:B------:R-:W1:Y:S01]  /*22f0*/  S2UR UR11, SR_CgaCtaId ;  /* 0x00000000000b79c3 */ /* 0x000e620000008800 */
[----:B------:R-:W-:Y:S01]  /*2300*/  R2UR UR10, R16 ;  /* 0x00000000100a72ca */ /* 0x000fe200000e0000 */
[----:B------:R-:W-:Y:S01]  /*2310*/  ULDC UR6, c[0x0][0xa80] ;  /* 0x0002a00000067ab9 */ /* 0x000fe20000000800 */
[----:B------:R-:W-:Y:S01]  /*2320*/  IADD3 R23, R22, -R23, RZ ;  /* 0x8000001716177210 */ /* 0x000fe20007ffe0ff */
[----:B------:R-:W-:Y:S02]  /*2330*/  UIADD3 UR39, UR39, 0x60, URZ ;  /* 0x0000006027277890 */ /* 0x000fe4000fffe03f */
[----:B------:R-:W-:Y:S01]  /*2340*/  ULOP3.LUT UR7, UR7, 0x3000000, URZ, 0xfc, !UPT ;  /* 0x0300000007077892 */ /* 0x000fe2000f8efc3f */
[----:B------:R-:W-:Y:S01]  /*2350*/  SHF.R.S32.HI R20, RZ, 0x1f, R23 ;  /* 0x0000001fff147819 */ /* 0x000fe20000011417 */
[----:B------:R-:W-:-:S02]  /*2360*/  UMOV UR15, 0x40000040 ;  /* 0x40000040000f7882 */ /* 0x000fc40000000000 */
[----:B------:R-:W-:Y:S01]  /*2370*/  IMAD.U32 R21, RZ, RZ, UR39 ;  /* 0x00000027ff157e24 */ /* 0x000fe2000f8e00ff */
[----:B------:R-:W-:Y:S02]  /*2380*/  LEA.HI R20, R20, R23, RZ, 0x2 ;  /* 0x0000001714147211 */ /* 0x000fe400078f10ff */
[----:B------:R-:W-:Y:S01]  /*2390*/  UMOV UR14, UR7 ;  /* 0x00000007000e7c82 */ /* 0x000fe20008000000 */
[----:B------:R-:W-:Y:S01]  /*23a0*/  UIADD3 UR10, UR10, 0x32440, URZ ;  /* 0x000324400a0a7890 */ /* 0x000fe2000fffe03f */
[----:B------:R-:W-:-:S05]  /*23b0*/  LOP3.LUT R20, R20, 0x7ffffffc, RZ, 0xc0, !PT ;  /* 0x7ffffffc14147812 */ /* 0x000fca00078ec0ff */
[----:B------:R-:W-:-:S04]  /*23c0*/  IMAD.IADD R20, R23, 0x1, -R20 ;  /* 0x0000000117147824 */ /* 0x000fc800078e0a14 */
[----:B------:R-:W-:Y:S01]  /*23d0*/  IMAD R20, R20, -0x2, R21 ;  /* 0xfffffffe14147824 */ /* 0x000fe200078e0215 */
[----:B-1----:R-:W-:-:S03]  /*23e0*/  UPRMT UR10, UR11, 0x654, UR10 ;  /* 0x000006540b0a7896 */ /* 0x002fc6000800000a */
[----:B------:R-:W-:Y:S01]  /*23f0*/  UMOV UR11, 0x40000040 ;  /* 0x40000040000b7882 */ /* 0x000fe20000000000 */
[C---:B------:R-:W-:Y:S02]  /*2400*/  ISETP.GT.AND P2, PT, R20.reuse, RZ, PT ;  /* 0x000000ff1400720c */ /* 0x040fe40003f44270 */
[C---:B------:R-:W-:Y:S02]  /*2410*/  ISETP.GT.AND P1, PT, R20.reuse, 0x1, PT ;  /* 0x000000011400780c */ /* 0x040fe40003f24270 */
[C---:B------:R-:W-:Y:S01]  /*2420*/  ISETP.GT.AND P4, PT, R20.reuse, 0x10, PT ;  /* 0x000000101400780c */ /* 0x040fe20003f84270 */
[----:B------:R-:W-:Y:S01]  /*2430*/  SYNCS.ARRIVE.TRANS64.RED.A1T0 RZ, [UR10], RZ ;  /* 0x000000ffffff79a7 */ /* 0x000fe2000810040a */
[----:B------:R-:W-:Y:S01]  /*2440*/  ISETP.GT.AND P6, PT, R20, 0x8, PT ;  /* 0x000000081400780c */ /* 0x000fe20003fc4270 */
[----:B------:R-:W-:Y:S01]  /*2450*/  UIADD3 UR10, UR7, 0x80, URZ ;  /* 0x00000080070a7890 */ /* 0x000fe2000fffe03f */
[----:B------:R-:W-:Y:S02]  /*2460*/  FSEL R21, R24, -INF , P2 ;  /* 0xff80000018157808 */ /* 0x000fe40001000000 */
[----:B------:R-:W-:-:S02]  /*2470*/  FSEL R25, R25, -INF , P1 ;  /* 0xff80000019197808 */ /* 0x000fc40000800000 */
[----:B------:R-:W-:Y:S02]  /*2480*/  FSEL R24, R27, -INF , P1 ;  /* 0xff8000001b187808 */ /* 0x000fe40000800000 */
[----:B------:R-:W-:Y:S02]  /*2490*/  FSEL R23, R32, -INF , P4 ;  /* 0xff80000020177808 */ /* 0x000fe40002000000 */
[----:B------:R-:W-:Y:S02]  /*24a0*/  ISETP.GT.AND P5, PT, R20, 0x9, PT ;  /* 0x000000091400780c */ /* 0x000fe40003fa4270 */
[----:B------:R-:W-:Y:S02]  /*24b0*/  FSEL R27, R28, -INF , P6 ;  /* 0xff8000001c1b7808 */ /* 0x000fe40003000000 */
[----:B------:R-:W-:Y:S02]  /*24c0*/  FMNMX.FTZ R32, R21, R25, !PT ;  /* 0x0000001915207209 */ /* 0x000fe40007810000 */
[----:B------:R-:W-:-:S02]  /*24d0*/  FSEL R29, R29, -INF , P5 ;  /* 0xff8000001d1d7808 */ /* 0x000fc40002800000 */
[----:B------:R-:W-:Y:S01]  /*24e0*/  FMNMX.FTZ R32, R27, R32, !PT ;  /* 0x000000201b207209 */ /* 0x000fe20007810000 */
[----:B------:R1:W-:Y:S01]  /*24f0*/  BAR.SYNC.DEFER_BLOCKING R210, 0x100 ;  /* 0x000400d20000751d */ /* 0x0003e20000010000 */
[----:B------:R-:W-:Y:S02]  /*2500*/  ISETP.GT.AND P3, PT, R20, 0x11, PT ;  /* 0x000000111400780c */ /* 0x000fe40003f64270 */
[----:B------:R-:W-:Y:S02]  /*2510*/  FMNMX.FTZ R32, R29, R32, !PT ;  /* 0x000000201d207209 */ /* 0x000fe40007810000 */
[----:B------:R-:W-:Y:S02]  /*2520*/  FSEL R28, R31, -INF , P5 ;  /* 0xff8000001f1c7808 */ /* 0x000fe40002800000 */
[----:B------:R-:W-:Y:S02]  /*2530*/  FSEL R158, R33, -INF , P3 ;  /* 0xff800000219e7808 */ /* 0x000fe40001800000 */
[----:B------:R-:W-:-:S02]  /*2540*/  FMNMX.FTZ R31, R23, R32, !PT ;  /* 0x00000020171f7209 */ /* 0x000fc40007810000 */
[----:B------:R-:W-:Y:S02]  /*2550*/  FSEL R26, R26, -INF , P2 ;  /* 0xff8000001a1a7808 */ /* 0x000fe40001000000 */
[----:B------:R-:W-:Y:S02]  /*2560*/  ISETP.GT.AND P2, PT, R20, 0x18, PT ;  /* 0x000000181400780c */ /* 0x000fe40003f44270 */
[----:B------:R-:W-:Y:S02]  /*2570*/  FMNMX.FTZ R32, R158, R31, !PT ;  /* 0x0000001f9e207209 */ /* 0x000fe40007810000 */
[----:B------:R-:W-:Y:S02]  /*2580*/  FSEL R30, R30, -INF , P6 ;  /* 0xff8000001e1e7808 */ /* 0x000fe40003000000 */
[----:B------:R-:W-:Y:S02]  /*2590*/  FMNMX.FTZ R31, R26, R24, !PT ;  /* 0x000000181a1f7209 */ /* 0x000fe40007810000 */
[----:B------:R-:W-:-:S02]  /*25a0*/  ISETP.GT.AND P1, PT, R20, 0x19, PT ;  /* 0x000000191400780c */ /* 0x000fc40003f24270 */
[----:B------:R-:W-:Y:S02]  /*25b0*/  FSEL R161, R36, -INF , P2 ;  /* 0xff80000024a17808 */ /* 0x000fe40001000000 */
[----:B------:R-:W-:Y:S02]  /*25c0*/  FMNMX.FTZ R31, R30, R31, !PT ;  /* 0x0000001f1e1f7209 */ /* 0x000fe40007810000 */
[----:B------:R-:W-:Y:S02]  /*25d0*/  FSEL R165, R37, -INF , P1 ;  /* 0xff80000025a57808 */ /* 0x000fe40000800000 */
[----:B------:R-:W-:Y:S02]  /*25e0*/  FMNMX.FTZ R32, R161, R32, !PT ;  /* 0x00000020a1207209 */ /* 0x000fe40007810000 */
[----:B------:R-:W-:Y:S02]  /*25f0*/  FSEL R22, R34, -INF , P4 ;  /* 0xff80000022167808 */ /* 0x000fe40002000000 */
[----:B------:R-:W-:-:S02]  /*2600*/  FMNMX.FTZ R31, R28, R31, !PT ;  /* 0x0000001f1c1f7209 */ /* 0x000fc40007810000 */
[----:B------:R-:W-:Y:S02]  /*2610*/  FMNMX.FTZ R33, R165, R32, !PT ;  /* 0x00000020a5217209 */ /* 0x000fe40007810000 */
[----:B------:R-:W-:Y:S02]  /*2620*/  FSEL R157, R35, -INF , P3 ;  /* 0xff800000239d7808 */ /* 0x000fe40001800000 */
[----:B------:R-:W-:Y:S02]  /*2630*/  FMNMX.FTZ R32, R22, R31, !PT ;  /* 0x0000001f16207209 */ /* 0x000fe40007810000 */
[----:B------:R-:W-:Y:S02]  /*2640*/  ISETP.GT.AND P6, PT, R20, 0x20, PT ;  /* 0x000000201400780c */ /* 0x000fe40003fc4270 */
[----:B------:R-:W-:Y:S02]  /*2650*/  FSEL R159, R38, -INF , P2 ;  /* 0xff800000269f7808 */ /* 0x000fe40001000000 */
[----:B------:R-:W-:-:S02]  /*2660*/  FMNMX.FTZ R32, R157, R32, !PT ;  /* 0x000000209d207209 */ /* 0x000fc40007810000 */
[----:B------:R-:W-:Y:S02]  /*2670*/  ISETP.GT.AND P5, PT, R20, 0x21, PT ;  /* 0x000000211400780c */ /* 0x000fe40003fa4270 */
[----:B------:R-:W-:Y:S02]  /*2680*/  FSEL R162, R40, -INF , P6 ;  /* 0xff80000028a27808 */ /* 0x000fe40003000000 */
[----:B------:R-:W-:Y:S02]  /*2690*/  FSEL R163, R39, -INF , P1 ;  /* 0xff80000027a37808 */ /* 0x000fe40000800000 */
[----:B------:R-:W-:Y:S02]  /*26a0*/  FMNMX.FTZ R32, R159, R32, !PT ;  /* 0x000000209f207209 */ /* 0x000fe40007810000 */
[----:B------:R-:W-:Y:S02]  /*26b0*/  ISETP.GT.AND P4, PT, R20, 0x28, PT ;  /* 0x000000281400780c */ /* 0x000fe40003f84270 */
[----:B------:R-:W-:-:S02]  /*26c0*/  FSEL R166, R41, -INF , P5 ;  /* 0xff80000029a67808 */ /* 0x000fc40002800000 */
[----:B------:R-:W-:Y:S02]  /*26d0*/  FMNMX.FTZ R33, R162, R33, !PT ;  /* 0x00000021a2217209 */ /* 0x000fe40007810000 */
[----:B------:R-:W-:Y:S02]  /*26e0*/  FSEL R160, R42, -INF , P6 ;  /* 0xff8000002aa07808 */ /* 0x000fe40003000000 */
[----:B------:R-:W-:Y:S02]  /*26f0*/  FMNMX.FTZ R31, R163, R32, !PT ;  /* 0x00000020a31f7209 */ /* 0x000fe40007810000 */
[----:B------:R-:W-:Y:S02]  /*2700*/  ISETP.GT.AND P3, PT, R20, 0x29, PT ;  /* 0x000000291400780c */ /* 0x000fe40003f64270 */
[----:B------:R-:W-:Y:S02]  /*2710*/  FSEL R169, R44, -INF , P4 ;  /* 0xff8000002ca97808 */ /* 0x000fe40002000000 */
[----:B------:R-:W-:-:S02]  /*2720*/  FMNMX.FTZ R34, R166, R33, !PT ;  /* 0x00000021a6227209 */ /* 0x000fc40007810000 */
[----:B------:R-:W-:Y:S02]  /*2730*/  FSEL R164, R43, -INF , P5 ;  /* 0xff8000002ba47808 */ /* 0x000fe40002800000 */
[----:B------:R-:W-:Y:S02]  /*2740*/  FMNMX.FTZ R31, R160, R31, !PT ;  /* 0x0000001fa01f7209 */ /* 0x000fe40007810000 */
[----:B------:R-:W-:Y:S02]  /*2750*/  ISETP.GT.AND P2, PT, R20, 0x30, PT ;  /* 0x000000301400780c */ /* 0x000fe40003f44270 */
[----:B------:R-:W-:Y:S02]  /*2760*/  FSEL R173, R45, -INF , P3 ;  /* 0xff8000002dad7808 */ /* 0x000fe40001800000 */
[----:B------:R-:W-:Y:S02]  /*2770*/  FMNMX.FTZ R34, R169, R34, !PT ;  /* 0x00000022a9227209 */ /* 0x000fe40007810000 */
[----:B------:R-:W-:-:S02]  /*2780*/  FSEL R167, R46, -INF , P4 ;  /* 0xff8000002ea77808 */ /* 0x000fc40002000000 */
[----:B------:R-:W-:Y:S02]  /*2790*/  FMNMX.FTZ R32, R164, R31, !PT ;  /* 0x0000001fa4207209 */ /* 0x000fe40007810000 */
[----:B------:R-:W-:Y:S02]  /*27a0*/  ISETP.GT.AND P1, PT, R20, 0x31, PT ;  /* 0x000000311400780c */ /* 0x000fe40003f24270 */
[----:B------:R-:W-:Y:S02]  /*27b0*/  FSEL R170, R48, -INF , P2 ;  /* 0xff80000030aa7808 */ /* 0x000fe40001000000 */
[----:B------:R-:W-:Y:S02]  /*27c0*/  FMNMX.FTZ R33, R173, R34, !PT ;  /* 0x00000022ad217209 */ /* 0x000fe40007810000 */
[----:B------:R-:W-:Y:S02]  /*27d0*/  FSEL R171, R47, -INF , P3 ;  /* 0xff8000002fab7808 */ /* 0x000fe40001800000 */
[----:B------:R-:W-:-:S02]  /*27e0*/  FMNMX.FTZ R32, R167, R32, !PT ;  /* 0x00000020a7207209 */ /* 0x000fc40007810000 */
[----:B------:R-:W-:Y:S02]  /*27f0*/  ISETP.GT.AND P6, PT, R20, 0x38, PT ;  /* 0x000000381400780c */ /* 0x000fe40003fc4270 */
[----:B------:R-:W-:Y:S02]  /*2800*/  FSEL R174, R49, -INF , P1 ;  /* 0xff80000031ae7808 */ /* 0x000fe40000800000 */
        /* <DEDUP_REMOVED lines=23> */
[----:B------:R-:W-:Y:S02]  /*2980*/  FSEL R187, R59, -INF , P3 ;  /* 0xff8000003bbb7808 */ /* 0x000fe40001800000 */
[C---:B------:R-:W-:Y:S02]  /*2990*/  ISETP.GT.AND P6, PT, R20.reuse, 0x49, PT ;  /* 0x000000491400780c */ /* 0x040fe40003fc4270 */
[C---:B------:R-:W-:Y:S02]  /*29a0*/  ISETP.GT.AND P1, PT, R20.reuse, 0x50, PT ;  /* 0x000000501400780c */ /* 0x040fe40003f24270 */
[----:B------:R-:W-:Y:S02]  /*29b0*/  ISETP.GT.AND P5, PT, R20, 0x51, PT ;  /* 0x000000511400780c */ /* 0x000fe40003fa4270 */
[----:B------:R-:W-:-:S02]  /*29c0*/  FSEL R181, R60, -INF , P2 ;  /* 0xff8000003cb57808 */ /* 0x000fc40001000000 */
[----:B------:R-:W-:Y:S02]  /*29d0*/  FMNMX.FTZ R34, R179, R34, !PT ;  /* 0x00000022b3227209 */ /* 0x000fe40007810000 */
[C---:B------:R-:W-:Y:S02]  /*29e0*/  ISETP.GT.AND P4, PT, R20.reuse, 0x58, PT ;  /* 0x000000581400780c */ /* 0x040fe40003f84270 */
[----:B------:R-:W-:Y:S02]  /*29f0*/  ISETP.GT.AND P3, PT, R20, 0x59, PT ;  /* 0x000000591400780c */ /* 0x000fe40003f64270 */
[----:B------:R-:W-:Y:S02]  /*2a00*/  FMNMX.FTZ R20, R182, R31, !PT ;  /* 0x0000001fb6147209 */ /* 0x000fe40007810000 */
[----:B------:R-:W-:Y:S02]  /*2a10*/  FSEL R185, R61, -INF , P6 ;  /* 0xff8000003db97808 */ /* 0x000fe40003000000 */
        /* <DEDUP_REMOVED lines=21> */
[----:B------:R-:W-:Y:S01]  /*2b70*/  FMNMX.FTZ R31, R200, R31, !PT ;  /* 0x0000001fc81f7209 */ /* 0x000fe20007810000 */
[----:B------:R-:W2:Y:S03]  /*2b80*/  SHFL.BFLY PT, R32, R33, 0x2, 0x1f ;  /* 0x0c401f0021207f89 */ /* 0x000ea600000e0000 */
[----:B------:R-:W-:-:S05]  /*2b90*/  FMNMX.FTZ R31, R204, R31, !PT ;  /* 0x0000001fcc1f7209 */ /* 0x000fca0007810000 */
[----:B------:R-:W3:Y:S01]  /*2ba0*/  SHFL.BFLY PT, R20, R31, 0x2, 0x1f ;  /* 0x0c401f001f147f89 */ /* 0x000ee200000e0000 */
[----:B--2---:R-:W-:-:S05]  /*2bb0*/  FMNMX.FTZ R32, R33, R32, !PT ;  /* 0x0000002021207209 */ /* 0x004fca0007810000 */
[----:B------:R-:W2:Y:S01]  /*2bc0*/  SHFL.BFLY PT, R35, R32, 0x1, 0x1f ;  /* 0x0c201f0020237f89 */ /* 0x000ea200000e0000 */
[----:B---3--:R-:W-:-:S05]  /*2bd0*/  FMNMX.FTZ R33, R31, R20, !PT ;  /* 0x000000141f217209 */ /* 0x008fca0007810000 */
[----:B------:R-:W3:Y:S01]  /*2be0*/  SHFL.BFLY PT, R156, R33, 0x1, 0x1f ;  /* 0x0c201f00219c7f89 */ /* 0x000ee200000e0000 */
[----:B--2---:R-:W-:-:S04]  /*2bf0*/  FMNMX.FTZ R20, R32, R35, !PT ;  /* 0x0000002320147209 */ /* 0x004fc80007810000 */
[C---:B------:R-:W-:Y:S01]  /*2c00*/  FSETP.NEU.FTZ.AND P1, PT, R20.reuse, -INF , PT ;  /* 0xff8000001400780b */ /* 0x040fe20003f3d000 */
[----:B------:R-:W-:Y:S01]  /*2c10*/  FMUL.FTZ R202, R20, UR6 ;  /* 0x0000000614ca7c20 */ /* 0x000fe20008410000 */
[----:B---3--:R-:W-:-:S04]  /*2c20*/  FMNMX.FTZ R156, R33, R156, !PT ;  /* 0x0000009c219c7209 */ /* 0x008fc80007810000 */
[----:B------:R-:W-:Y:S02]  /*2c30*/  FSEL R202, R202, RZ, P1 ;  /* 0x000000ffcaca7208 */ /* 0x000fe40000800000 */
[C---:B------:R-:W-:Y:S01]  /*2c40*/  FSETP.NEU.FTZ.AND P1, PT, R156.reuse, -INF , PT ;  /* 0xff8000009c00780b */ /* 0x040fe20003f3d000 */
[----:B------:R-:W-:Y:S02]  /*2c50*/  FMUL.FTZ R203, R156, UR6 ;  /* 0x000000069ccb7c20 */ /* 0x000fe40008410000 */
[--C-:B------:R-:W-:Y:S01]  /*2c60*/  FFMA.FTZ R190, R21, UR6, -R202.reuse ;  /* 0x0000000615be7c23 */ /* 0x100fe200080108ca */
[--C-:B------:R-:W-:Y:S01]  /*2c70*/  FFMA.FTZ R189, R25, UR6, -R202.reuse ;  /* 0x0000000619bd7c23 */ /* 0x100fe200080108ca */
[--C-:B------:R-:W-:Y:S01]  /*2c80*/  FFMA.FTZ R192, R27, UR6, -R202.reuse ;  /* 0x000000061bc07c23 */ /* 0x100fe200080108ca */
[----:B------:R-:W-:Y:S01]  /*2c90*/  FSEL R203, R203, RZ, P1 ;  /* 0x000000ffcbcb7208 */ /* 0x000fe20000800000 */
        /* <DEDUP_REMOVED lines=27> */
[----:B--2---:R-:W-:Y:S01]  /*2e50*/  F2FP.BF16.F32.PACK_AB R152, R189, R190 ;  /* 0x000000bebd98723e */ /* 0x004fe200000010ff */
        /* <DEDUP_REMOVED lines=15> */
[----:B---3--:R-:W-:Y:S01]  /*2f50*/  F2FP.BF16.F32.PACK_AB R154, R195, R192 ;  /* 0x000000c0c39a723e */ /* 0x008fe200000010ff */
[--C-:B------:R-:W-:Y:S01]  /*2f60*/  FFMA.FTZ R185, R201, UR6, -R203.reuse ;  /* 0x00000006c9b97c23 */ /* 0x100fe200080108cb */
[--C-:B------:R-:W-:Y:S01]  /*2f70*/  FFMA.FTZ R184, R183, UR6, -R202.reuse ;  /* 0x00000006b7b87c23 */ /* 0x100fe200080108ca */
[--C-:B------:R-:W-:Y:S01]  /*2f80*/  FFMA.FTZ R183, R186, UR6, -R202.reuse ;  /* 0x00000006bab77c23 */ /* 0x100fe200080108ca */
[--C-:B------:R-:W-:Y:S01]  /*2f90*/  FFMA.FTZ R187, R197, UR6, -R203.reuse ;  /* 0x00000006c5bb7c23 */ /* 0x100fe200080108cb */
[--C-:B------:R-:W-:Y:S01]  /*2fa0*/  FFMA.FTZ R186, R188, UR6, -R202.reuse ;  /* 0x00000006bcba7c23 */ /* 0x100fe200080108ca */
[--C-:B------:R-:W-:Y:S01]  /*2fb0*/  FFMA.FTZ R197, R200, UR6, -R203.reuse ;  /* 0x00000006c8c57c23 */ /* 0x100fe200080108cb */
[----:B------:R-:W-:Y:S01]  /*2fc0*/  MUFU.EX2 R193, R193 ;  /* 0x000000c100c17308 */ /* 0x000fe20000000800 */
[----:B------:R-:W-:Y:S01]  /*2fd0*/  FFMA.FTZ R177, R177, UR6, -R202 ;  /* 0x00000006b1b17c23 */ /* 0x000fe200080108ca */
[--C-:B------:R-:W-:Y:S01]  /*2fe0*/  FFMA.FTZ R188, R199, UR6, -R203.reuse ;  /* 0x00000006c7bc7c23 */ /* 0x100fe200080108cb */
[----:B------:R-:W-:Y:S01]  /*2ff0*/  FFMA.FTZ R200, R204, UR6, -R203 ;  /* 0x00000006ccc87c23 */ /* 0x000fe200080108cb */
[----:B------:R-:W-:Y:S01]  /*3000*/  FADD.FTZ R189, R190, R189 ;  /* 0x000000bdbebd7221 */ /* 0x000fe20000010000 */
[----:B------:R-:W-:-:S03]  /*3010*/  IMAD.U32 R21, RZ, RZ, UR7 ;  /* 0x00000007ff157e24 */ /* 0x000fc6000f8e00ff */
[----:B------:R-:W3:Y:S01]  /*3020*/  MUFU.EX2 R194, R194 ;  /* 0x000000c200c27308 */ /* 0x000ee20000000800 */
[----:B--2---:R-:W-:Y:S01]  /*3030*/  F2FP.BF16.F32.PACK_AB R153, R196, R191 ;  /* 0x000000bfc499723e */ /* 0x004fe200000010ff */
[----:B------:R-:W-:Y:S01]  /*3040*/  FADD.FTZ R196, R191, R196 ;  /* 0x000000c4bfc47221 */ /* 0x000fe20000010000 */
[----:B------:R-:W-:-:S04]  /*3050*/  FADD.FTZ R192, R192, R189 ;  /* 0x000000bdc0c07221 */ /* 0x000fc80000010000 */
[----:B------:R-:W-:Y:S01]  /*3060*/  FADD.FTZ R192, R195, R192 ;  /* 0x000000c0c3c07221 */ /* 0x000fe20000010000 */
[----:B------:R-:W-:Y:S08]  /*3070*/  MUFU.EX2 R23, R23 ;  /* 0x0000001700177308 */ /* 0x000ff00000000800 */
[----:B------:R-:W2:Y:S01]  /*3080*/  MUFU.EX2 R158, R158 ;  /* 0x0000009e009e7308 */ /* 0x000ea20000000800 */
[----:B---3--:R-:W-:Y:S01]  /*3090*/  F2FP.BF16.F32.PACK_AB R155, R194, R193 ;  /* 0x000000c1c29b723e */ /* 0x008fe200000010ff */
[----:B------:R-:W-:-:S03]  /*30a0*/  FADD.FTZ R193, R193, R196 ;  /* 0x000000c4c1c17221 */ /* 0x000fc60000010000 */
[----:B------:R-:W-:Y:S01]  /*30b0*/  WARPGROUP.ARRIVE ;  /* 0x00000000000079c5 */ /* 0x000fe20000000000 */
[----:B------:R-:W-:Y:S02]  /*30c0*/  FADD.FTZ R193, R194, R193 ;  /* 0x000000c1c2c17221 */ /* 0x000fe40000010000 */
[----:B------:R-:W-:Y:S03]  /*30d0*/  MUFU.EX2 R161, R161 ;  /* 0x000000a100a17308 */ /* 0x000fe60000000800 */
[----:B------:R-:W-:Y:S05]  /*30e0*/  HGMMA.64x256x16.F32.BF16 R24, R152, gdesc[UR12].tnspB, RZ, !UPT, gsb0 ;  /* 0x43e0000c98187df0 */ /* 0x000fea000c0018ff */
[----:B------:R-:W-:Y:S08]  /*30f0*/  MUFU.EX2 R206, R206 ;  /* 0x000000ce00ce7308 */ /* 0x000ff00000000800 */
[----:B------:R-:W-:Y:S08]  /*3100*/  MUFU.EX2 R22, R22 ;  /* 0x0000001600167308 */ /* 0x000ff00000000800 */
[----:B------:R-:W3:Y:S08]  /*3110*/  MUFU.EX2 R157, R157 ;  /* 0x0000009d009d7308 */ /* 0x000ef00000000800 */
[----:B------:R-:W-:Y:S08]  /*3120*/  MUFU.EX2 R159, R159 ;  /* 0x0000009f009f7308 */ /* 0x000ff00000000800 */
[----:B------:R-:W4:Y:S08]  /*3130*/  MUFU.EX2 R208, R208 ;  /* 0x000000d000d07308 */ /* 0x000f300000000800 */
[----:B------:R-:W-:Y:S08]  /*3140*/  MUFU.EX2 R162, R162 ;  /* 0x000000a200a27308 */ /* 0x000ff00000000800 */
[----:B------:R-:W5:Y:S08]  /*3150*/  MUFU.EX2 R163, R163 ;  /* 0x000000a300a37308 */ /* 0x000f700000000800 */
[----:B------:R-:W-:Y:S08]  /*3160*/  MUFU.EX2 R165, R165 ;  /* 0x000000a500a57308 */ /* 0x000ff00000000800 */
[----:B------:R-:W-:Y:S08]  /*3170*/  MUFU.EX2 R166, R166 ;  /* 0x000000a600a67308 */ /* 0x000ff00000000800 */
[----:B------:R-:W-:Y:S08]  /*3180*/  MUFU.EX2 R160, R160 ;  /* 0x000000a000a07308 */ /* 0x000ff00000000800 */
[----:B------:R-:W0:Y:S08]  /*3190*/  MUFU.EX2 R169, R169 ;  /* 0x000000a900a97308 */ /* 0x000e300000000800 */
[----:B------:R-:W-:Y:S08]  /*31a0*/  MUFU.EX2 R164, R164 ;  /* 0x000000a400a47308 */ /* 0x000ff00000000800 */
[----:B------:R-:W1:Y:S08]  /*31b0*/  MUFU.EX2 R167, R167 ;  /* 0x000000a700a77308 */ /* 0x000e700000000800 */
[----:B------:R-:W-:Y:S08]  /*31c0*/  MUFU.EX2 R170, R170 ;  /* 0x000000aa00aa7308 */ /* 0x000ff00000000800 */
[----:B------:R-:W1:Y:S08]  /*31d0*/  MUFU.EX2 R171, R171 ;  /* 0x000000ab00ab7308 */ /* 0x000e700000000800 */
[----:B------:R-:W-:Y:S08]  /*31e0*/  MUFU.EX2 R173, R173 ;  /* 0x000000ad00ad7308 */ /* 0x000ff00000000800 */
[----:B------:R-:W-:Y:S08]  /*31f0*/  MUFU.EX2 R174, R174 ;  /* 0x000000ae00ae7308 */ /* 0x000ff00000000800 */
[----:B------:R-:W-:Y:S08]  /*3200*/  MUFU.EX2 R168, R168 ;  /* 0x000000a800a87308 */ /* 0x000ff00000000800 */
[----:B------:R-:W1:Y:S08]  /*3210*/  MUFU.EX2 R205, R205 ;  /* 0x000000cd00cd7308 */ /* 0x000e700000000800 */
        /* <DEDUP_REMOVED lines=14> */
[----:B------:R-:W-:Y:S01]  /*3300*/  MUFU.EX2 R187, R187 ;  /* 0x000000bb00bb7308 */ /* 0x000fe20000000800 */
[----:B------:R-:W-:-:S02]  /*3310*/  WARPGROUP.DEPBAR.LE gsb0, 0x0 ;  /* 0x00008000000079c5 */ /* 0x000fc40000010000 */
[----:B--2---:R-:W-:Y:S01]  /*3320*/  F2FP.BF16.F32.PACK_AB R152, R158, R23 ;  /* 0x000000179e98723e */ /* 0x004fe200000010ff */
[----:B------:R-:W-:Y:S01]  /*3330*/  FADD.FTZ R23, R23, R192 ;  /* 0x000000c017177221 */ /* 0x000fe20000010000 */
[C---:B---3--:R-:W-:Y:S01]  /*3340*/  F2FP.BF16.F32.PACK_AB R153, R157.reuse, R22 ;  /* 0x000000169d99723e */ /* 0x048fe200000010ff */
[----:B------:R-:W-:Y:S01]  /*3350*/  FADD.FTZ R22, R22, R193 ;  /* 0x000000c116167221 */ /* 0x000fe20000010000 */
[----:B------:R-:W-:Y:S01]  /*3360*/  F2FP.BF16.F32.PACK_AB R154, R206, R161 ;  /* 0x000000a1ce9a723e */ /* 0x000fe200000010ff */
[----:B------:R-:W2:Y:S01]  /*3370*/  MUFU.EX2 R188, R188 ;  /* 0x000000bc00bc7308 */ /* 0x000ea20000000800 */
[----:B----4-:R-:W-:Y:S01]  /*3380*/  F2FP.BF16.F32.PACK_AB R155, R208, R159 ;  /* 0x0000009fd09b723e */ /* 0x010fe200000010ff */
[----:B------:R-:W-:Y:S01]  /*3390*/  FADD.FTZ R158, R158, R23 ;  /* 0x000000179e9e7221 */ /* 0x000fe20000010000 */
[----:B------:R-:W-:Y:S02]  /*33a0*/  FADD.FTZ R22, R157, R22 ;  /* 0x000000169d167221 */ /* 0x000fe40000010000 */
[----:B------:R-:W-:Y:S01]  /*33b0*/  WARPGROUP.ARRIVE ;  /* 0x00000000000079c5 */ /* 0x000fe20000000000 */
[----:B------:R-:W-:Y:S01]  /*33c0*/  FADD.FTZ R161, R161, R158 ;  /* 0x0000009ea1a17221 */ /* 0x000fe20000010000 */
[----:B------:R-:W-:Y:S01]  /*33d0*/  FADD.FTZ R159, R159, R22 ;  /* 0x000000169f9f7221 */ /* 0x000fe20000010000 */
[----:B------:R-:W-:Y:S02]  /*33e0*/  MUFU.EX2 R197, R197 ;  /* 0x000000c500c57308 */ /* 0x000fe40000000800 */
[----:B------:R-:W-:Y:S01]  /*33f0*/  FADD.FTZ R161, R206, R161 ;  /* 0x000000a1cea17221 */ /* 0x000fe20000010000 */
[----:B------:R-:W-:Y:S01]  /*3400*/  HGMMA.64x256x16.F32.BF16 R24, R152, gdesc[UR8].tnspB, R24, gsb0 ;  /* 0x43e0000898187df0 */ /* 0x000fe20008001818 */
[----:B------:R-:W-:Y:S01]  /*3410*/  UIADD3 UR10, UR7, 0x100, URZ ;  /* 0x00000100070a7890 */ /* 0x000fe2000fffe03f */
[----:B------:R-:W-:Y:S01]  /*3420*/  FADD.FTZ R159, R208, R159 ;  /* 0x0000009fd09f7221 */ /* 0x000fe20000010000 */
[----:B------:R-:W-:-:S02]  /*3430*/  UMOV UR11, 0x40000040 ;  /* 0x40000040000b7882 */ /* 0x000fc40000000000 */
[----:B------:R-:W3:Y:S01]  /*3440*/  MUFU.EX2 R200, R200 ;  /* 0x000000c800c87308 */ /* 0x000ee20000000800 */
[----:B------:R-:W-:Y:S02]  /*3450*/  WARPGROUP.DEPBAR.LE gsb0, 0x0 ;  /* 0x00008000000079c5 */ /* 0x000fe40000010000 */
[----:B-----5:R-:W-:Y:S01]  /*3460*/  F2FP.BF16.F32.PACK_AB R152, R163, R162 ;  /* 0x000000a2a398723e */ /* 0x020fe200000010ff */
[----:B------:R-:W-:Y:S01]  /*3470*/  FADD.FTZ R162, R162, R161 ;  /* 0x000000a1a2a27221 */ /* 0x000fe20000010000 */
[----:B0-----:R-:W-:Y:S01]  /*3480*/  F2FP.BF16.F32.PACK_AB R153, R169, R160 ;  /* 0x000000a0a999723e */ /* 0x001fe200000010ff */
[----:B------:R-:W-:Y:S01]  /*3490*/  FADD.FTZ R160, R160, R159 ;  /* 0x0000009fa0a07221 */ /* 0x000fe20000010000 */
[----:B------:R-:W-:Y:S01]  /*34a0*/  F2FP.BF16.F32.PACK_AB R154, R166, R165 ;  /* 0x000000a5a69a723e */ /* 0x000fe200000010ff */
[----:B------:R-:W-:Y:S01]  /*34b0*/  FADD.FTZ R162, R163, R162 ;  /* 0x000000a2a3a27221 */ /* 0x000fe20000010000 */
[----:B-1----:R-:W-:Y:S01]  /*34c0*/  F2FP.BF16.F32.PACK_AB R155, R167, R164 ;  /* 0x000000a4a79b723e */ /* 0x002fe200000010ff */
[----:B------:R-:W-:-:S02]  /*34d0*/  FADD.FTZ R169, R169, R160 ;  /* 0x000000a0a9a97221 */ /* 0x000fc40000010000 */
[----:B------:R-:W-:Y:S01]  /*34e0*/  FADD.FTZ R165, R165, R162 ;  /* 0x000000a2a5a57221 */ /* 0x000fe20000010000 */
[----:B------:R-:W-:Y:S01]  /*34f0*/  WARPGROUP.ARRIVE ;  /* 0x00000000000079c5 */ /* 0x000fe20000000000 */
[----:B------:R-:W-:Y:S02]  /*3500*/  FADD.FTZ R164, R164, R169 ;  /* 0x000000a9a4a47221 */ /* 0x000fe40000010000 */
[----:B------:R-:W-:Y:S02]  /*3510*/  FADD.FTZ R165, R166, R165 ;  /* 0x000000a5a6a57221 */ /* 0x000fe40000010000 */
[----:B------:R-:W-:-:S05]  /*3520*/  FADD.FTZ R167, R167, R164 ;  /* 0x000000a4a7a77221 */ /* 0x000fca0000010000 */
[----:B------:R-:W-:Y:S01]  /*3530*/  HGMMA.64x256x16.F32.BF16 R24, R152, gdesc[UR8].tnspB, R24, gsb0 ;  /* 0x43e0000898187df0 */ /* 0x000fe20008001818 */
[----:B------:R-:W-:Y:S01]  /*3540*/  UIADD3 UR10, UR7, 0x180, URZ ;  /* 0x00000180070a7890 */ /* 0x000fe2000fffe03f */
[----:B------:R-:W-:Y:S01]  /*3550*/  UMOV UR11, 0x40000040 ;  /* 0x40000040000b7882 */ /* 0x000fe20000000000 */
[----:B------:R-:W-:Y:S02]  /*3560*/  WARPGROUP.DEPBAR.LE gsb0, 0x0 ;  /* 0x00008000000079c5 */ /* 0x000fe40000010000 */
[----:B------:R-:W-:Y:S01]  /*3570*/  F2FP.BF16.F32.PACK_AB R152, R171, R170 ;  /* 0x000000aaab98723e */ /* 0x000fe200000010ff */
[----:B------:R-:W-:Y:S01]  /*3580*/  FADD.FTZ R170, R170, R165 ;  /* 0x000000a5aaaa7221 */ /* 0x000fe20000010000 */
[----:B------:R-:W-:Y:S01]  /*3590*/  F2FP.BF16.F32.PACK_AB R153, R205, R168 ;  /* 0x000000a8cd99723e */ /* 0x000fe200000010ff */
[----:B------:R-:W-:Y:S01]  /*35a0*/  FADD.FTZ R168, R168, R167 ;  /* 0x000000a7a8a87221 */ /* 0x000fe20000010000 */
[----:B------:R-:W-:Y:S01]  /*35b0*/  F2FP.BF16.F32.PACK_AB R154, R174, R173 ;  /* 0x000000adae9a723e */ /* 0x000fe200000010ff */
[----:B------:R-:W-:Y:S01]  /*35c0*/  FADD.FTZ R170, R171, R170 ;  /* 0x000000aaabaa7221 */ /* 0x000fe20000010000 */
[----:B------:R-:W-:Y:S01]  /*35d0*/  F2FP.BF16.F32.PACK_AB R155, R207, R172 ;  /* 0x000000accf9b723e */ /* 0x000fe200000010ff */
[----:B------:R-:W-:-:S02]  /*35e0*/  FADD.FTZ R205, R205, R168 ;  /* 0x000000a8cdcd7221 */ /* 0x000fc40000010000 */
[----:B------:R-:W-:Y:S01]  /*35f0*/  FADD.FTZ R173, R173, R170 ;  /* 0x000000aaadad7221 */ /* 0x000fe20000010000 */
[----:B------:R-:W-:Y:S01]  /*3600*/  WARPGROUP.ARRIVE ;  /* 0x00000000000079c5 */ /* 0x000fe20000000000 */
[----:B------:R-:W-:Y:S02]  /*3610*/  FADD.FTZ R172, R172, R205 ;  /* 0x000000cdacac7221 */ /* 0x000fe40000010000 */
[----:B------:R-:W-:Y:S02]  /*3620*/  FADD.FTZ R174, R174, R173 ;  /* 0x000000adaeae7221 */ /* 0x000fe40000010000 */
[----:B------:R-:W-:-:S08]  /*3630*/  FADD.FTZ R207, R207, R172 ;  /* 0x000000accfcf7221 */ /* 0x000fd00000010000 */
        /* <DEDUP_REMOVED lines=23> */
[----:B--2---:R-:W-:Y:S01]  /*37b0*/  F2FP.BF16.F32.PACK_AB R153, R188, R187 ;  /* 0x000000bbbc99723e */ /* 0x004fe200000010ff */
[----:B------:R-:W-:Y:S01]  /*37c0*/  FADD.FTZ R187, R187, R182 ;  /* 0x000000b6bbbb7221 */ /* 0x000fe20000010000 */
[----:B------:R-:W-:Y:S01]  /*37d0*/  F2FP.BF16.F32.PACK_AB R154, R186, R183 ;  /* 0x000000b7ba9a723e */ /* 0x000fe200000010ff */
[----:B------:R-:W-:Y:S01]  /*37e0*/  FADD.FTZ R184, R184, R177 ;  /* 0x000000b1b8b87221 */ /* 0x000fe20000010000 */
[----:B---3--:R-:W-:Y:S01]  /*37f0*/  F2FP.BF16.F32.PACK_AB R155, R200, R197 ;  /* 0x000000c5c89b723e */ /* 0x008fe200000010ff */
[----:B------:R-:W-:-:S02]  /*3800*/  FADD.FTZ R188, R188, R187 ;  /* 0x000000bbbcbc7221 */ /* 0x000fc40000010000 */
[----:B------:R-:W-:Y:S01]  /*3810*/  FADD.FTZ R183, R183, R184 ;  /* 0x000000b8b7b77221 */ /* 0x000fe20000010000 */
[----:B------:R-:W-:Y:S01]  /*3820*/  WARPGROUP.ARRIVE ;  /* 0x00000000000079c5 */ /* 0x000fe20000000000 */
[----:B------:R-:W-:Y:S02]  /*3830*/  FADD.FTZ R197, R197, R188 ;  /* 0x000000bcc5c57221 */ /* 0x000fe40000010000 */
[----:B------:R-:W-:Y:S02]  /*3840*/  FADD.FTZ R22, R186, R183 ;  /* 0x000000b7ba167221 */ /* 0x000fe40000010000 */
[----:B------:R-:W-:-:S08]  /*3850*/  FADD.FTZ R200, R200, R197 ;  /* 0x000000c5c8c87221 */ /* 0x000fd00000010000 */
[----:B------:R-:W-:Y:S03]  /*3860*/  HGMMA.64x256x16.F32.BF16 R24, R152, gdesc[UR8].tnspB, R24, gsb0 ;  /* 0x43e0000898187df0 */ /* 0x000fe60008001818 */
[----:B------:R-:W-:Y:S02]  /*3870*/  WARPGROUP.DEPBAR.LE gsb0, 0x0 ;  /* 0x00008000000079c5 */ /* 0x000fe40000010000 */
[----:B------:R-:W-:Y:S05]  /*3880*/  @!P0 BRA `(.L_x_9230) ;  /* 0x0000000000048947 */ /* 0x000fea0003800000 */
[----:B------:R-:W-:Y:S01]  /*3890*/  BPT.TRAP 0x1 ;  /* 0x000000040000795c */ /* 0x000fe20000300000 */
.L_x_9230:
[----:B------:R-:W0:Y:S01]  /*38a0*/  S2UR UR11, SR_CgaCtaId ;  /* 0x00000000000b79c3 */ /* 0x000e220000008800 */
[----:B------:R-:W-:Y:S01]  /*38b0*/  R2UR UR10, R19 ;  /* 0x00000000130a72ca */ /* 0x000fe200000e0000 */
[----:B------:R-:W-:Y:S01]  /*38c0*/  UIADD3 UR38, UR38, -0x2, URZ ;  /* 0xfffffffe26267890 */ /* 0x000fe2000fffe03f */
[----:B------:R-:W-:-:S11]  /*38d0*/  R2UR UR7, R16 ;  /* 0x00000000100772ca */ /* 0x000fd600000e0000 */
[----:B------:R-:W-:Y:S02]  /*38e0*/  UISETP.GE.AND UP0, UPT, UR38, UR10, UPT ;  /* 0x0000000a2600728c */ /* 0x000fe4000bf06270 */
[----:B------:R-:W-:-:S04]  /*38f0*/  UIADD3 UR7, UR7, 0x32460, URZ ;  /* 0x0003246007077890 */ /* 0x000fc8000fffe03f */
[----:B------:R-:W-:Y:S01]  /*3900*/  PLOP3.LUT P1, PT, PT, PT, UP0, 0x80, 0x0 ;  /* 0x000000000000781c */ /* 0x000fe20003f2f008 */
[----:B0-----:R-:W-:-:S09]  /*3910*/  UPRMT UR7, UR11, 0x654, UR7 ;  /* 0x000006540b077896 */ /* 0x001fd20008000007 */
[----:B------:R-:W-:Y:S03]  /*3920*/  SYNCS.ARRIVE.TRANS64.RED.A1T0 RZ, [UR7], RZ ;  /* 0x000000ffffff79a7 */ /* 0x000fe60008100407 */
[----:B------:R-:W-:Y:S05]  /*3930*/  @!P1 BRA `(.L_x_9231) ;  /* 0x0000002400609947 */ /* 0x000fea0003800000 */
[----:B------:R-:W-:Y:S01]  /*3940*/  IMAD.MOV.U32 R205, RZ, RZ, R156 ;  /* 0x000000ffffcd7224 */ /* 0x000fe200078e009c */
[----:B------:R-:W-:Y:S01]  /*3950*/  UMOV UR61, URZ ;  /* 0x0000003f003d7c82 */ /* 0x000fe20008000000 */
[----:B------:R-:W-:Y:S02]  /*3960*/  IMAD.MOV.U32 R23, RZ, RZ, R20 ;  /* 0x000000ffff177224 */ /* 0x000fe400078e0014 */
[----:B------:R-:W-:Y:S01]  /*3970*/  IMAD.U32 R201, RZ, RZ, UR38 ;  /* 0x00000026ffc97e24 */ /* 0x000fe2000f8e00ff */
[----:B------:R-:W-:-:S06]  /*3980*/  UMOV UR38, URZ ;  /* 0x0000003f00267c82 */ /* 0x000fcc0008000000 */
.L_x_9242:
[----:B------:R-:W-:Y:S01]  /*3990*/  R2UR UR6, R201 ;  /* 0x00000000c90672ca */ /* 0x000fe200000e0000 */
[----:B------:R-:W-:Y:S01]  /*39a0*/  UIADD3 UR38, UR38, 0x1, URZ ;  /* 0x0000000126267890 */ /* 0x000fe2000fffe03f */
[----:B------:R-:W-:-:S03]  /*39b0*/  R2UR UR7, R19 ;  /* 0x00000000130772ca */ /* 0x000fc600000e0000 */
[----:B------:R-:W-:-:S04]  /*39c0*/  UISETP.NE.AND UP0, UPT, UR38, 0x2, UPT ;  /* 0x000000022600788c */ /* 0x000fc8000bf05270 */
[----:B------:R-:W-:-:S04]  /*39d0*/  USEL UR38, UR38, URZ, UP0 ;  /* 0x0000003f26267287 */ /* 0x000fc80008000000 */
[----:B------:R-:W-:Y:S01]  /*39e0*/  MOV R0, UR6 ;  /* 0x0000000600007c02 */ /* 0x000fe20008000f00 */
[----:B------:R-:W-:-:S03]  /*39f0*/  UIADD3 UR6, UR6, -0x1, URZ ;  /* 0xffffffff06067890 */ /* 0x000fc6000fffe03f */
[----:B------:R-:W-:-:S03]  /*3a00*/  ISETP.GT.AND P1, PT, R0, UR7, PT ;  /* 0x0000000700007c0c */ /* 0x000fc6000bf24270 */
[----:B------:R-:W-:Y:S01]  /*3a10*/  IMAD.U32 R201, RZ, RZ, UR6 ;  /* 0x00000006ffc97e24 */ /* 0x000fe2000f8e00ff */
[----:B------:R-:W-:-:S04]  /*3a20*/  USEL UR6, URZ, 0x1, UP0 ;  /* 0x000000013f067887 */ /* 0x000fc80008000000 */
[----:B------:R-:W-:Y:S01]  /*3a30*/  ULOP3.LUT UR61, UR61, UR6, URZ, 0x3c, !UPT ;  /* 0x000000063d3d7292 */ /* 0x000fe2000f8e3c3f */
[----:B------:R-:W-:Y:S11]  /*3a40*/  @!P0 BRA `(.L_x_9232) ;  /* 0x0000000000048947 */ /* 0x000ff60003800000 */
[----:B------:R-:W-:Y:S01]  /*3a50*/  BPT.TRAP 0x1 ;  /* 0x000000040000795c */ /* 0x000fe20000300000 */
.L_x_9232:
[----:B------:R-:W-:Y:S01]  /*3a60*/  R2UR UR6, R16 ;  /* 0x00000000100672ca */ /* 0x000fe200000e0000 */
[----:B------:R-:W-:-:S05]  /*3a70*/  IMAD.U32 R0, RZ, RZ, UR61 ;  /* 0x0000003dff007e24 */ /* 0x000fca000f8e00ff */
[----:B------:R-:W-:-:S07]  /*3a80*/  SHF.L.U32 R0, R0, 0x1f, RZ ;  /* 0x0000001f00007819 */ /* 0x000fce00000006ff */
[----:B------:R-:W-:-:S09]  /*3a90*/  ULEA UR60, UR38, UR6, 0x3 ;  /* 0x00000006263c7291 */ /* 0x000fd2000f8e183f */
[----:B------:R0:W1:Y:S01]  /*3aa0*/  SYNCS.PHASECHK.TRANS64.TRYWAIT P2, [UR60+0x32430], R0 ;  /* 0x03243000ff0075a7 */ /* 0x000062000804017c */
[----:B------:R-:W-:Y:S05]  /*3ab0*/  @!P0 BRA `(.L_x_9233) ;  /* 0x0000000000048947 */ /* 0x000fea0003800000 */
[----:B------:R-:W-:Y:S01]  /*3ac0*/  BPT.TRAP 0x1 ;  /* 0x000000040000795c */ /* 0x000fe20000300000 */
.L_x_9233:
[----:B-1----:R-:W-:Y:S05]  /*3ad0*/  @P2 BRA `(.L_x_9234) ;  /* 0x0000000000082947 */ /* 0x002fea0003800000 */
[----:B------:R-:W1:Y:S02]  /*3ae0*/  SYNCS.PHASECHK.TRANS64.TRYWAIT P2, [UR60+0x32430], R0 ;  /* 0x03243000ff0075a7 */ /* 0x000e64000804017c */
[----:B-1----:R-:W-:Y:S05]  /*3af0*/  @!P2 BRA `(.L_x_9235) ;  /* 0x00000098005ca947 */ /* 0x002fea0003800000 */
.L_x_9234:
[----:B------:R-:W-:Y:S01]  /*3b00*/  R2UR UR6, R17 ;  /* 0x00000000110672ca */ /* 0x000fe200000e0000 */
[----:B-1----:R-:W-:Y:S01]  /*3b10*/  WARPGROUP.ARRIVE ;  /* 0x00000000000079c5 */ /* 0x002fe20000000000 */
        /* <DEDUP_REMOVED lines=10> */
[----:B------:R-:W-:Y:S01]  /*3bc0*/  UIMAD UR6, UR38, 0x300, UR6 ;  /* 0x00000300260678a4 */ /* 0x000fe2000f8e0206 */
[----:B------:R-:W-:Y:S02]  /*3bd0*/  R2UR UR16, R12 ;  /* 0x000000000c1072ca */ /* 0x000fe400000e0000 */
[----:B------:R-:W-:Y:S01]  /*3be0*/  R2UR UR17, R13 ;  /* 0x000000000d1172ca */ /* 0x000fe200000e0000 */
[----:B------:R-:W-:Y:S01]  /*3bf0*/  UIADD3 UR7, UR6, 0x2, URZ ;  /* 0x0000000206077890 */ /* 0x000fe2000fffe03f */
[----:B------:R-:W-:Y:S02]  /*3c00*/  MOV R206, UR13 ;  /* 0x0000000d00ce7c02 */ /* 0x000fe40008000f00 */
[----:B------:R-:W-:Y:S01]  /*3c10*/  UMOV UR22, UR6 ;  /* 0x0000000600167c82 */ /* 0x000fe20008000000 */
[----:B------:R-:W-:Y:S01]  /*3c20*/  MOV R207, UR12 ;  /* 0x0000000c00cf7c02 */ /* 0x000fe20008000f00 */
[----:B------:R-:W-:Y:S01]  /*3c30*/  HGMMA.64x96x16.F32.BF16 R152, gdesc[UR20], RZ, !UPT, gsb0 ;  /* 0x01600000149879f0 */ /* 0x000fe2000c0018ff */
[----:B------:R-:W-:Y:S01]  /*3c40*/  R2UR UR12, R10 ;  /* 0x000000000a0c72ca */ /* 0x000fe200000e0000 */
[----:B------:R-:W-:Y:S01]  /*3c50*/  UMOV UR18, UR7 ;  /* 0x0000000700127c82 */ /* 0x000fe20008000000 */
[----:B------:R-:W-:Y:S01]  /*3c60*/  R2UR UR13, R11 ;  /* 0x000000000b0d72ca */ /* 0x000fe200000e0000 */
[----:B------:R-:W-:Y:S01]  /*3c70*/  UIADD3 UR7, UR6, 0x4, URZ ;  /* 0x0000000406077890 */ /* 0x000fe2000fffe03f */
[----:B------:R-:W-:Y:S01]  /*3c80*/  MOV R208, UR9 ;  /* 0x0000000900d07c02 */ /* 0x000fe20008000f00 */
[----:B------:R-:W-:Y:S01]  /*3c90*/  UIADD3 UR6, UR6, 0x6, URZ ;  /* 0x0000000606067890 */ /* 0x000fe2000fffe03f */
[----:B------:R-:W-:-:S02]  /*3ca0*/  MOV R209, UR8 ;  /* 0x0000000800d17c02 */ /* 0x000fc40008000f00 */
[----:B------:R-:W-:Y:S02]  /*3cb0*/  R2UR UR8, R8 ;  /* 0x00000000080872ca */ /* 0x000fe400000e0000 */
[----:B------:R-:W-:Y:S01]  /*3cc0*/  UMOV UR14, UR7 ;  /* 0x00000007000e7c82 */ /* 0x000fe20008000000 */
[----:B------:R-:W-:Y:S01]  /*3cd0*/  R2UR UR9, R9 ;  /* 0x00000000090972ca */ /* 0x000fe200000e0000 */
[----:B------:R-:W-:Y:S01]  /*3ce0*/  UMOV UR10, UR6 ;  /* 0x00000006000a7c82 */ /* 0x000fe20008000000 */
        /* <DEDUP_REMOVED lines=18> */
[----:B------:R-:W-:-:S12]  /*3e10*/  @!P0 BRA `(.L_x_9236) ;  /* 0x0000000000048947 */ /* 0x000fd80003800000 */
[----:B------:R-:W-:Y:S01]  /*3e20*/  BPT.TRAP 0x1 ;  /* 0x000000040000795c */ /* 0x000fe20000300000 */
.L_x_9236:
[----:B------:R1:W2:Y:S01]  /*3e30*/  SYNCS.PHASECHK.TRANS64.TRYWAIT P2, [UR60+0x32450], R0 ;  /* 0x03245000ff0075a7 */ /* 0x0002a2000804017c */
[----:B------:R-:W-:Y:S05]  /*3e40*/  @!P0 BRA `(.L_x_9237) ;  /* 0x0000000000048947 */ /* 0x000fea0003800000 */
[----:B------:R-:W-:Y:S01]  /*3e50*/  BPT.TRAP 0x1 ;  /* 0x000000040000795c */ /* 0x000fe20000300000 */
.L_x_9237:
[----:B--2---:R-:W-:Y:S05]  /*3e60*/  @P2 BRA `(.L_x_9238) ;  /* 0x0000000000082947 */ /* 0x004fea0003800000 */
[----:B------:R-:W2:Y:S02]  /*3e70*/  SYNCS.PHASECHK.TRANS64.TRYWAIT P2, [UR60+0x32450], R0 ;  /* 0x03245000ff0075a7 */ /* 0x000ea4000804017c */
[----:B--2---:R-:W-:Y:S05]  /*3e80*/  @!P2 BRA `(.L_x_9239) ;  /* 0x000000940090a947 */ /* 0x004fea0003800000 */
.L_x_9238:
[----:B------:R-:W-:Y:S01]  /*3e90*/  R2UR UR6, R18 ;  /* 0x00000000120672ca */ /* 0x000fe200000e0000 */
[----:B------:R-:W-:Y:S01]  /*3ea0*/  WARPGROUP.ARRIVE ;  /* 0x00000000000079c5 */ /* 0x000fe20000000000 */
[----:B012---:R-:W-:Y:S01]  /*3eb0*/  MOV R0, UR49 ;  /* 0x0000003100007c02 */ /* 0x007fe20008000f00 */
        /* <DEDUP_REMOVED lines=10> */
[----:B------:R-:W-:Y:S01]  /*3f60*/  UIMAD UR39, UR38, 0xc00, UR6 ;  /* 0x00000c00262778a4 */ /* 0x000fe2000f8e0206 */
[----:B------:R-:W-:Y:S01]  /*3f70*/  R2UR UR52, R4 ;  /* 0x00000000043472ca */ /* 0x000fe200000e0000 */
[----:B------:R-:W-:Y:S01]  /*3f80*/  UMOV UR15, 0x40000040 ;  /* 0x40000040000f7882 */ /* 0x000fe20000000000 */
[----:B------:R-:W-:Y:S01]  /*3f90*/  R2UR UR53, R5 ;  /* 0x00000000053572ca */ /* 0x000fe200000e0000 */
[----:B------:R-:W-:Y:S01]  /*3fa0*/  UIADD3 UR6, UR39, 0x2, URZ ;  /* 0x0000000227067890 */ /* 0x000fe2000fffe03f */
[----:B------:R-:W-:Y:S01]  /*3fb0*/  MOV R204, UR57 ;  /* 0x0000003900cc7c02 */ /* 0x000fe20008000f00 */
[----:B------:R-:W-:Y:S01]  /*3fc0*/  UIADD3 UR10, UR39, 0x300, URZ ;  /* 0x00000300270a7890 */ /* 0x000fe2000fffe03f */
[----:B------:R-:W-:Y:S01]  /*3fd0*/  MOV R206, UR56 ;  /* 0x0000003800ce7c02 */ /* 0x000fe20008000f00 */
[----:B------:R-:W-:Y:S01]  /*3fe0*/  UMOV UR50, UR39 ;  /* 0x0000002700327c82 */ /* 0x000fe20008000000 */
[----:B------:R-:W-:Y:S01]  /*3ff0*/  R2UR UR56, R2 ;  /* 0x00000000023872ca */ /* 0x000fe200000e0000 */
[----:B------:R-:W-:Y:S01]  /*4000*/  HGMMA.64x96x16.F32.BF16 R152, gdesc[UR48], R152, gsb0 ;  /* 0x01600000309879f0 */ /* 0x000fe20008001898 */
[----:B------:R-:W-:Y:S01]  /*4010*/  UMOV UR54, UR6 ;  /* 0x0000000600367c82 */ /* 0x000fe20008000000 */
[----:B------:R-:W-:Y:S01]  /*4020*/  R2UR UR57, R3 ;  /* 0x00000000033972ca */ /* 0x000fe200000e0000 */
[----:B------:R-:W-:Y:S01]  /*4030*/  UIADD3 UR6, UR39, 0x4, URZ ;  /* 0x0000000427067890 */ /* 0x000fe2000fffe03f */
[----:B------:R-:W-:Y:S01]  /*4040*/  R2UR UR49, R0 ;  /* 0x00000000003172ca */ /* 0x000fe200000e0000 */
[----:B------:R-:W-:Y:S01]  /*4050*/  UIADD3 UR14, UR39, 0x302, URZ ;  /* 0x00000302270e7890 */ /* 0x000fe2000fffe03f */
[----:B------:R-:W-:Y:S01]  /*4060*/  R2UR UR48, R20 ;  /* 0x00000000143072ca */ /* 0x000fe200000e0000 */
[----:B------:R-:W-:Y:S01]  /*4070*/  UIADD3 UR18, UR39, 0x304, URZ ;  /* 0x0000030427127890 */ /* 0x000fe2000fffe03f */
[----:B------:R-:W0:Y:S01]  /*4080*/  S2R R207, SR_TID.X ;  /* 0x0000000000cf7919 */ /* 0x000e220000002100 */
[----:B------:R-:W-:Y:S01]  /*4090*/  UMOV UR19, 0x40000040 ;  /* 0x4000004000137882 */ /* 0x000fe20000000000 */
[----:B------:R-:W-:Y:S01]  /*40a0*/  UMOV UR58, UR6 ;  /* 0x00000006003a7c82 */ /* 0x000fe20008000000 */
[----:B------:R-:W-:-:S02]  /*40b0*/  UIADD3 UR6, UR39, 0x6, URZ ;  /* 0x0000000627067890 */ /* 0x000fc4000fffe03f */
        /* <DEDUP_REMOVED lines=14> */
[----:B0-----:R-:W-:-:S04]  /*41a0*/  SHF.R.U32.HI R207, RZ, 0x7, R207 ;  /* 0x00000007ffcf7819 */ /* 0x001fc800000116cf */
[----:B------:R-:W-:Y:S01]  /*41b0*/  IADD3 R0, -R207, 0xb, RZ ;  /* 0x0000000bcf007810 */ /* 0x000fe20007ffe1ff */
[----:B------:R-:W-:Y:S02]  /*41c0*/  WARPGROUP.DEPBAR.LE gsb0, 0x0 ;  /* 0x00008000000079c5 */ /* 0x000fe40000010000 */
[----:B------:R-:W-:-:S06]  /*41d0*/  WARPGROUP.ARRIVE ;  /* 0x00000000000079c5 */ /* 0x000fcc0000000000 */
[----:B------:R-:W-:Y:S01]  /*41e0*/  HGMMA.64x96x16.F32.BF16 R152, gdesc[UR52], R152, gsb0 ;  /* 0x01600000349879f0 */ /* 0x000fe20008001898 */
[----:B------:R-:W-:Y:S01]  /*41f0*/  R2UR UR53, R202 ;  /* 0x00000000ca3572ca */ /* 0x000fe200000e0000 */
[----:B------:R-:W-:Y:S01]  /*4200*/  UIADD3 UR54, UR39, 0x904, URZ ;  /* 0x0000090427367890 */ /* 0x000fe2000fffe03f */
[----:B------:R-:W-:Y:S01]  /*4210*/  R2UR UR52, R203 ;  /* 0x00000000cb3472ca */ /* 0x000fe200000e0000 */
[----:B------:R-:W-:Y:S01]  /*4220*/  UMOV UR55, 0x40000040 ;  /* 0x4000004000377882 */ /* 0x000fe20000000000 */
        /* <DEDUP_REMOVED lines=50> */
.L_x_9240:
[----:B------:R-:W-:Y:S01]  /*4550*/  FMNMX.FTZ R20, R152, R23, !PT ;  /* 0x0000001798147209 */ /* 0x000fe20007810000 */
[----:B------:R-:W1:Y:S01]  /*4560*/  S2UR UR10, SR_CgaCtaId ;  /* 0x00000000000a79c3 */ /* 0x000e620000008800 */
[----:B------:R-:W-:Y:S01]  /*4570*/  ULDC UR6, c[0x0][0xa80] ;  /* 0x0002a00000067ab9 */ /* 0x000fe20000000800 */
[----:B------:R-:W-:Y:S01]  /*4580*/  UIADD3 UR7, UR60, 0x32440, URZ ;  /* 0x000324403c077890 */ /* 0x000fe2000fffe03f */
[----:B------:R-:W-:Y:S02]  /*4590*/  FMNMX.FTZ R203, R153, R20, !PT ;  /* 0x0000001499cb7209 */ /* 0x000fe40007810000 */
[----:B------:R-:W-:Y:S02]  /*45a0*/  R2UR UR11, R21 ;  /* 0x00000000150b72ca */ /* 0x000fe400000e0000 */
[----:B------:R-:W-:-:S04]  /*45b0*/  FMNMX.FTZ R20, R156, R203, !PT ;  /* 0x000000cb9c147209 */ /* 0x000fc80007810000 */
[----:B------:R-:W-:-:S04]  /*45c0*/  FMNMX.FTZ R203, R157, R20, !PT ;  /* 0x000000149dcb7209 */ /* 0x000fc80007810000 */
[----:B------:R-:W-:-:S04]  /*45d0*/  FMNMX.FTZ R20, R160, R203, !PT ;  /* 0x000000cba0147209 */ /* 0x000fc80007810000 */
[----:B------:R-:W-:Y:S02]  /*45e0*/  FMNMX.FTZ R203, R161, R20, !PT ;  /* 0x00000014a1cb7209 */ /* 0x000fe40007810000 */
[----:B------:R-:W-:Y:S02]  /*45f0*/  FMNMX.FTZ R20, R154, R205, !PT ;  /* 0x000000cd9a147209 */ /* 0x000fe40007810000 */
[----:B------:R-:W-:Y:S01]  /*4600*/  FMNMX.FTZ R202, R164, R203, !PT ;  /* 0x000000cba4ca7209 */ /* 0x000fe20007810000 */
[----:B-1----:R-:W-:Y:S01]  /*4610*/  UPRMT UR10, UR10, 0x654, UR7 ;  /* 0x000006540a0a7896 */ /* 0x002fe20008000007 */
[----:B------:R-:W-:Y:S01]  /*4620*/  FMNMX.FTZ R203, R155, R20, !PT ;  /* 0x000000149bcb7209 */ /* 0x000fe20007810000 */
[----:B------:R-:W-:Y:S01]  /*4630*/  UIMAD UR7, UR38, 0xc00, UR11 ;  /* 0x00000c00260778a4 */ /* 0x000fe2000f8e020b */
[----:B------:R-:W-:Y:S02]  /*4640*/  FMNMX.FTZ R207, R165, R202, !PT ;  /* 0x000000caa5cf7209 */ /* 0x000fe40007810000 */
[----:B------:R-:W-:Y:S01]  /*4650*/  FMNMX.FTZ R20, R158, R203, !PT ;  /* 0x000000cb9e147209 */ /* 0x000fe20007810000 */
[----:B------:R-:W-:Y:S01]  /*4660*/  UMOV UR11, 0x40000040 ;  /* 0x40000040000b7882 */ /* 0x000fe20000000000 */
[----:B------:R-:W-:-:S02]  /*4670*/  FMNMX.FTZ R202, R168, R207, !PT ;  /* 0x000000cfa8ca7209 */ /* 0x000fc40007810000 */
[----:B------:R-:W-:Y:S01]  /*4680*/  FMNMX.FTZ R203, R159, R20, !PT ;  /* 0x000000149fcb7209 */ /* 0x000fe20007810000 */
[----:B------:R-:W-:Y:S01]  /*4690*/  SYNCS.ARRIVE.TRANS64.RED.A1T0 RZ, [UR10], RZ ;  /* 0x000000ffffff79a7 */ /* 0x000fe2000810040a */
[----:B------:R-:W-:Y:S01]  /*46a0*/  FMNMX.FTZ R207, R169, R202, !PT ;  /* 0x000000caa9cf7209 */ /* 0x000fe20007810000 */
[----:B------:R-:W-:Y:S01]  /*46b0*/  UMOV UR10, UR7 ;  /* 0x00000007000a7c82 */ /* 0x000fe20008000000 */
        /* <DEDUP_REMOVED lines=29> */
[----:B------:R-:W1:Y:S01]  /*4890*/  SHFL.BFLY PT, R207, R202, 0x2, 0x1f ;  /* 0x0c401f00cacf7f89 */ /* 0x000e6200000e0000 */
[----:B------:R-:W-:-:S04]  /*48a0*/  FMNMX.FTZ R203, R191, R20, !PT ;  /* 0x00000014bfcb7209 */ /* 0x000fc80007810000 */
[----:B------:R-:W-:-:S04]  /*48b0*/  FMNMX.FTZ R20, R194, R203, !PT ;  /* 0x000000cbc2147209 */ /* 0x000fc80007810000 */
[----:B------:R-:W-:-:S04]  /*48c0*/  FMNMX.FTZ R203, R195, R20, !PT ;  /* 0x00000014c3cb7209 */ /* 0x000fc80007810000 */
[----:B------:R-:W-:-:S04]  /*48d0*/  FMNMX.FTZ R20, R198, R203, !PT ;  /* 0x000000cbc6147209 */ /* 0x000fc80007810000 */
[----:B------:R-:W-:-:S05]  /*48e0*/  FMNMX.FTZ R203, R199, R20, !PT ;  /* 0x00000014c7cb7209 */ /* 0x000fca0007810000 */
[----:B------:R-:W2:Y:S01]  /*48f0*/  SHFL.BFLY PT, R204, R203, 0x2, 0x1f ;  /* 0x0c401f00cbcc7f89 */ /* 0x000ea200000e0000 */
[----:B-1----:R-:W-:-:S05]  /*4900*/  FMNMX.FTZ R207, R202, R207, !PT ;  /* 0x000000cfcacf7209 */ /* 0x002fca0007810000 */
[----:B------:R-:W1:Y:S01]  /*4910*/  SHFL.BFLY PT, R20, R207, 0x1, 0x1f ;  /* 0x0c201f00cf147f89 */ /* 0x000e6200000e0000 */
[----:B--2---:R-:W-:-:S05]  /*4920*/  FMNMX.FTZ R204, R203, R204, !PT ;  /* 0x000000cccbcc7209 */ /* 0x004fca0007810000 */
[----:B------:R-:W2:Y:S01]  /*4930*/  SHFL.BFLY PT, R209, R204, 0x1, 0x1f ;  /* 0x0c201f00ccd17f89 */ /* 0x000ea200000e0000 */
[----:B-1----:R-:W-:-:S05]  /*4940*/  FMNMX.FTZ R20, R207, R20, !PT ;  /* 0x00000014cf147209 */ /* 0x002fca0007810000 */
[C---:B------:R-:W-:Y:S01]  /*4950*/  FMUL.FTZ R206, R20.reuse, UR6 ;  /* 0x0000000614ce7c20 */ /* 0x040fe20008410000 */
[----:B------:R-:W-:-:S03]  /*4960*/  FADD.FTZ R23, -R20, R23 ;  /* 0x0000001714177221 */ /* 0x000fc60000010100 */
[--C-:B------:R-:W-:Y:S01]  /*4970*/  FFMA.FTZ R203, R153, UR6, -R206.reuse ;  /* 0x0000000699cb7c23 */ /* 0x100fe200080108ce */
[--C-:B------:R-:W-:Y:S01]  /*4980*/  FFMA.FTZ R153, R156, UR6, -R206.reuse ;  /* 0x000000069c997c23 */ /* 0x100fe200080108ce */
[--C-:B------:R-:W-:Y:S01]  /*4990*/  FFMA.FTZ R202, R152, UR6, -R206.reuse ;  /* 0x0000000698ca7c23 */ /* 0x100fe200080108ce */
[----:B------:R-:W-:Y:S01]  /*49a0*/  FMUL.FTZ R23, R23, UR6 ;  /* 0x0000000617177c20 */ /* 0x000fe20008410000 */
        /* <DEDUP_REMOVED lines=9> */
[----:B--2---:R-:W-:Y:S01]  /*4a40*/  FMNMX.FTZ R156, R204, R209, !PT ;  /* 0x000000d1cc9c7209 */ /* 0x004fe20007810000 */
[----:B------:R-:W1:Y:S01]  /*4a50*/  MUFU.EX2 R23, R23 ;  /* 0x0000001700177308 */ /* 0x000e620000000800 */
[--C-:B------:R-:W-:Y:S01]  /*4a60*/  FFMA.FTZ R173, R173, UR6, -R206.reuse ;  /* 0x00000006adad7c23 */ /* 0x100fe200080108ce */
[--C-:B------:R-:W-:Y:S01]  /*4a70*/  FFMA.FTZ R176, R176, UR6, -R206.reuse ;  /* 0x00000006b0b07c23 */ /* 0x100fe200080108ce */
[--C-:B------:R-:W-:Y:S01]  /*4a80*/  FFMA.FTZ R177, R177, UR6, -R206.reuse ;  /* 0x00000006b1b17c23 */ /* 0x100fe200080108ce */
[C---:B------:R-:W-:Y:S01]  /*4a90*/  FADD.FTZ R152, -R156.reuse, R205 ;  /* 0x000000cd9c987221 */ /* 0x040fe20000010100 */
[----:B------:R-:W-:Y:S01]  /*4aa0*/  FMUL.FTZ R209, R156, UR6 ;  /* 0x000000069cd17c20 */ /* 0x000fe20008410000 */
[--C-:B------:R-:W-:Y:S01]  /*4ab0*/  FFMA.FTZ R180, R180, UR6, -R206.reuse ;  /* 0x00000006b4b47c23 */ /* 0x100fe200080108ce */
[--C-:B------:R-:W-:Y:S01]  /*4ac0*/  FFMA.FTZ R181, R181, UR6, -R206.reuse ;  /* 0x00000006b5b57c23 */ /* 0x100fe200080108ce */
[----:B------:R-:W-:Y:S01]  /*4ad0*/  FMUL.FTZ R152, R152, UR6 ;  /* 0x0000000698987c20 */ /* 0x000fe20008410000 */
        /* <DEDUP_REMOVED lines=8> */
[-C--:B-1----:R-:W-:Y:S01]  /*4b60*/  FMUL.FTZ R24, R24, R23.reuse ;  /* 0x0000001718187220 */ /* 0x082fe20000410000 */
        /* <DEDUP_REMOVED lines=134> */
[----:B-1----:R-:W-:Y:S01]  /*53d0*/  F2FP.BF16.F32.PACK_AB R152, R203, R202 ;  /* 0x000000cacb98723e */ /* 0x002fe200000010ff */
[--C-:B------:R-:W-:Y:S01]  /*53e0*/  FFMA.FTZ R167, R167, UR6, -R209.reuse ;  /* 0x00000006a7a77c23 */ /* 0x100fe200080108d1 */
[----:B---3--:R-:W-:Y:S01]  /*53f0*/  F2FP.BF16.F32.PACK_AB R154, R205, R204 ;  /* 0x000000cccd9a723e */ /* 0x008fe200000010ff */
[----:B------:R-:W-:Y:S01]  /*5400*/  MUFU.EX2 R160, R160 ;  /* 0x000000a000a07308 */ /* 0x000fe20000000800 */
[----:B----4-:R-:W-:Y:S01]  /*5410*/  F2FP.BF16.F32.PACK_AB R153, R208, R207 ;  /* 0x000000cfd099723e */ /* 0x010fe200000010ff */
[--C-:B------:R-:W-:Y:S01]  /*5420*/  FFMA.FTZ R170, R170, UR6, -R209.reuse ;  /* 0x00000006aaaa7c23 */ /* 0x100fe200080108d1 */
[----:B-----5:R-:W-:Y:S01]  /*5430*/  F2FP.BF16.F32.PACK_AB R155, R159, R158 ;  /* 0x0000009e9f9b723e */ /* 0x020fe200000010ff */
[----:B------:R1:W-:Y:S01]  /*5440*/  BAR.SYNC.DEFER_BLOCKING R210, 0x100 ;  /* 0x000400d20000751d */ /* 0x0003e20000010000 */
        /* <DEDUP_REMOVED lines=22> */
[--C-:B------:R-:W-:Y:S01]  /*55b0*/  FFMA.FTZ R194, R194, UR6, -R209.reuse ;  /* 0x00000006c2c27c23 */ /* 0x100fe200080108d1 */
[----:B------:R-:W-:Y:S01]  /*55c0*/  WARPGROUP.ARRIVE ;  /* 0x00000000000079c5 */ /* 0x000fe20000000000 */
[--C-:B------:R-:W-:Y:S01]  /*55d0*/  FFMA.FTZ R195, R195, UR6, -R209.reuse ;  /* 0x00000006c3c37c23 */ /* 0x100fe200080108d1 */
[--C-:B------:R-:W-:Y:S01]  /*55e0*/  FFMA.FTZ R198, R198, UR6, -R209.reuse ;  /* 0x00000006c6c67c23 */ /* 0x100fe200080108d1 */
[----:B------:R-:W-:Y:S01]  /*55f0*/  FFMA.FTZ R199, R199, UR6, -R209 ;  /* 0x00000006c7c77c23 */ /* 0x000fe200080108d1 */
[----:B------:R-:W-:Y:S01]  /*5600*/  FFMA.FTZ R22, R23, R22, R202 ;  /* 0x0000001617167223 */ /* 0x000fe200000100ca */
[----:B------:R-:W-:Y:S01]  /*5610*/  FFMA.FTZ R157, R157, R200, R207 ;  /* 0x000000c89d9d7223 */ /* 0x000fe200000100cf */
[----:B------:R-:W-:Y:S01]  /*5620*/  HGMMA.64x256x16.F32.BF16 R24, R152, gdesc[UR8].tnspB, R24, gsb0 ;  /* 0x43e0000898187df0 */ /* 0x000fe20008001818 */
[----:B------:R-:W-:Y:S01]  /*5630*/  MUFU.EX2 R162, R162 ;  /* 0x000000a200a27308 */ /* 0x000fe20000000800 */
[----:B------:R-:W-:Y:S01]  /*5640*/  UIADD3 UR10, UR7, 0x80, URZ ;  /* 0x00000080070a7890 */ /* 0x000fe2000fffe03f */
[----:B------:R-:W-:Y:S01]  /*5650*/  FADD.FTZ R203, R203, R22 ;  /* 0x00000016cbcb7221 */ /* 0x000fe20000010000 */
[----:B------:R-:W-:Y:S01]  /*5660*/  UMOV UR11, 0x40000040 ;  /* 0x40000040000b7882 */ /* 0x000fe20000000000 */
[----:B------:R-:W-:-:S02]  /*5670*/  FADD.FTZ R157, R208, R157 ;  /* 0x0000009dd09d7221 */ /* 0x000fc40000010000 */
[----:B------:R-:W-:Y:S02]  /*5680*/  FADD.FTZ R204, R204, R203 ;  /* 0x000000cbcccc7221 */ /* 0x000fe40000010000 */
[----:B------:R-:W3:Y:S01]  /*5690*/  MUFU.EX2 R163, R163 ;  /* 0x000000a300a37308 */ /* 0x000ee20000000800 */
[----:B------:R-:W-:Y:S01]  /*56a0*/  FADD.FTZ R158, R158, R157 ;  /* 0x0000009d9e9e7221 */ /* 0x000fe20000010000 */
[----:B------:R-:W-:-:S03]  /*56b0*/  FADD.FTZ R205, R205, R204 ;  /* 0x000000cccdcd7221 */ /* 0x000fc60000010000 */
[----:B------:R-:W-:-:S03]  /*56c0*/  FADD.FTZ R159, R159, R158 ;  /* 0x0000009e9f9f7221 */ /* 0x000fc60000010000 */
        /* <DEDUP_REMOVED lines=31> */
[----:B------:R-:W1:Y:S01]  /*58c0*/  MUFU.EX2 R195, R195 ;  /* 0x000000c300c37308 */ /* 0x000e620000000800 */
[----:B------:R-:W-:-:S02]  /*58d0*/  WARPGROUP.DEPBAR.LE gsb0, 0x0 ;  /* 0x00008000000079c5 */ /* 0x000fc40000010000 */
[----:B--2---:R-:W-:-:S05]  /*58e0*/  F2FP.BF16.F32.PACK_AB R152, R161, R160 ;  /* 0x000000a0a198723e */ /* 0x004fca00000010ff */
[----:B------:R-:W-:Y:S01]  /*58f0*/  MUFU.EX2 R198, R198 ;  /* 0x000000c600c67308 */ /* 0x000fe20000000800 */
[----:B---3--:R-:W-:Y:S01]  /*5900*/  F2FP.BF16.F32.PACK_AB R153, R163, R162 ;  /* 0x000000a2a399723e */ /* 0x008fe200000010ff */
[----:B------:R-:W-:Y:S01]  /*5910*/  FADD.FTZ R160, R160, R205 ;  /* 0x000000cda0a07221 */ /* 0x000fe20000010000 */
[----:B------:R-:W-:Y:S01]  /*5920*/  F2FP.BF16.F32.PACK_AB R154, R165, R164 ;  /* 0x000000a4a59a723e */ /* 0x000fe200000010ff */
[----:B------:R-:W-:Y:S01]  /*5930*/  FADD.FTZ R162, R162, R159 ;  /* 0x0000009fa2a27221 */ /* 0x000fe20000010000 */
[----:B----4-:R-:W-:Y:S01]  /*5940*/  F2FP.BF16.F32.PACK_AB R155, R167, R166 ;  /* 0x000000a6a79b723e */ /* 0x010fe200000010ff */
[----:B------:R-:W-:Y:S02]  /*5950*/  FADD.FTZ R161, R161, R160 ;  /* 0x000000a0a1a17221 */ /* 0x000fe40000010000 */
[----:B------:R-:W2:Y:S01]  /*5960*/  MUFU.EX2 R199, R199 ;  /* 0x000000c700c77308 */ /* 0x000ea20000000800 */
[----:B------:R-:W-:Y:S01]  /*5970*/  WARPGROUP.ARRIVE ;  /* 0x00000000000079c5 */ /* 0x000fe20000000000 */
[----:B------:R-:W-:Y:S01]  /*5980*/  FADD.FTZ R163, R163, R162 ;  /* 0x000000a2a3a37221 */ /* 0x000fe20000010000 */
[----:B------:R-:W-:-:S03]  /*5990*/  FADD.FTZ R164, R164, R161 ;  /* 0x000000a1a4a47221 */ /* 0x000fc60000010000 */
[----:B------:R-:W-:Y:S01]  /*59a0*/  FADD.FTZ R166, R166, R163 ;  /* 0x000000a3a6a67221 */ /* 0x000fe20000010000 */
[----:B------:R-:W-:Y:S01]  /*59b0*/  HGMMA.64x256x16.F32.BF16 R24, R152, gdesc[UR8].tnspB, R24, gsb0 ;  /* 0x43e0000898187df0 */ /* 0x000fe20008001818 */
[----:B------:R-:W-:Y:S01]  /*59c0*/  UIADD3 UR10, UR7, 0x100, URZ ;  /* 0x00000100070a7890 */ /* 0x000fe2000fffe03f */
[----:B------:R-:W-:Y:S01]  /*59d0*/  FADD.FTZ R165, R165, R164 ;  /* 0x000000a4a5a57221 */ /* 0x000fe20000010000 */
[----:B------:R-:W-:Y:S01]  /*59e0*/  UMOV UR11, 0x40000040 ;  /* 0x40000040000b7882 */ /* 0x000fe20000000000 */
[----:B------:R-:W-:Y:S01]  /*59f0*/  FADD.FTZ R167, R167, R166 ;  /* 0x000000a6a7a77221 */ /* 0x000fe20000010000 */
        /* <DEDUP_REMOVED lines=13> */
[----:B------:R-:W-:-:S06]  /*5ad0*/  FADD.FTZ R175, R175, R174 ;  /* 0x000000aeafaf7221 */ /* 0x000fcc0000010000 */
        /* <DEDUP_REMOVED lines=44> */
[----:B--2---:R-:W-:Y:S01]  /*5da0*/  F2FP.BF16.F32.PACK_AB R155, R199, R198 ;  /* 0x000000c6c79b723e */ /* 0x004fe200000010ff */
        /* <DEDUP_REMOVED lines=10> */
.L_x_9241:
[----:B------:R-:W0:Y:S01]  /*5e50*/  S2UR UR7, SR_CgaCtaId ;  /* 0x00000000000779c3 */ /* 0x000e220000008800 */
[----:B------:R-:W-:Y:S01]  /*5e60*/  UIADD3 UR60, UR60, 0x32460, URZ ;  /* 0x000324603c3c7890 */ /* 0x000fe2000fffe03f */
[----:B------:R-:W-:Y:S02]  /*5e70*/  IMAD.MOV.U32 R205, RZ, RZ, R156 ;  /* 0x000000ffffcd7224 */ /* 0x000fe400078e009c */
[----:B------:R-:W-:Y:S01]  /*5e80*/  IMAD.MOV.U32 R23, RZ, RZ, R20 ;  /* 0x000000ffff177224 */ /* 0x000fe200078e0014 */
[----:B0-----:R-:W-:-:S09]  /*5e90*/  UPRMT UR60, UR7, 0x654, UR60 ;  /* 0x00000654073c7896 */ /* 0x001fd2000800003c */
[----:B------:R-:W-:Y:S01]  /*5ea0*/  SYNCS.ARRIVE.TRANS64.RED.A1T0 RZ, [UR60], RZ ;  /* 0x000000ffffff79a7 */ /* 0x000fe2000810043c */
[----:B------:R-:W-:Y:S05]  /*5eb0*/  @P1 BRA `(.L_x_9242) ;  /* 0xffffffd800b41947 */ /* 0x000fea000383ffff */
.L_x_9231:
[----:B------:R-:W0:Y:S01]  /*5ec0*/  SHFL.BFLY PT, R3, R22, 0x2, 0x1f ;  /* 0x0c401f0016037f89 */ /* 0x000e2200000e0000 */
[----:B------:R1:W-:Y:S08]  /*5ed0*/  BAR.ARV R0, 0x100 ;  /* 0x000400000000751d */ /* 0x0003f00000002000 */
[----:B------:R-:W-:Y:S06]  /*5ee0*/  BAR.ARV 0x8, 0x180 ;  /* 0x0206000000007b1d */ /* 0x000fec0000002000 */
[----:B-1----:R-:W-:Y:S01]  /*5ef0*/  IMAD.U32 R0, RZ, RZ, UR6 ;  /* 0x00000006ff007e24 */ /* 0x002fe2000f8e00ff */
[----:B------:R-:W-:Y:S01]  /*5f00*/  PLOP3.LUT P0, PT, PT, PT, PT, 0x8, 0x0 ;  /* 0x000000000000781c */ /* 0x000fe20003f0e170 */
[----:B------:R-:W1:Y:S01]  /*5f10*/  SHFL.BFLY PT, R5, R200, 0x2, 0x1f ;  /* 0x0c401f00c8057f89 */ /* 0x000e6200000e0000 */
[----:B0-----:R-:W-:-:S05]  /*5f20*/  FADD.FTZ R3, R3, R22 ;  /* 0x0000001603037221 */ /* 0x001fca0000010000 */
[----:B------:R-:W0:Y:S01]  /*5f30*/  SHFL.BFLY PT, R2, R3, 0x1, 0x1f ;  /* 0x0c201f0003027f89 */ /* 0x000e2200000e0000 */
[----:B-1----:R-:W-:-:S05]  /*5f40*/  FADD.FTZ R5, R5, R200 ;  /* 0x000000c805057221 */ /* 0x002fca0000010000 */
[----:B------:R-:W1:Y:S01]  /*5f50*/  SHFL.BFLY PT, R4, R5, 0x1, 0x1f ;  /* 0x0c201f0005047f89 */ /* 0x000e6200000e0000 */
[----:B0-----:R-:W-:Y:S01]  /*5f60*/  FADD.FTZ R8, R3, R2 ;  /* 0x0000000203087221 */ /* 0x001fe20000010000 */
[----:B------:R-:W-:Y:S02]  /*5f70*/  IMAD.MOV.U32 R2, RZ, RZ, RZ ;  /* 0x000000ffff027224 */ /* 0x000fe400078e00ff */
[----:B------:R-:W-:Y:S02]  /*5f80*/  IMAD.MOV.U32 R3, RZ, RZ, -0x800000 ;  /* 0xff800000ff037424 */ /* 0x000fe400078e00ff */
[----:B------:R-:W-:-:S13]  /*5f90*/  FSETP.NE.FTZ.AND P1, PT, R8, RZ, PT ;  /* 0x000000ff0800720b */ /* 0x000fda0003f35000 */
[----:B------:R-:W0:Y:S01]  /*5fa0*/  @P1 MUFU.LG2 R6, R8 ;  /* 0x0000000800061308 */ /* 0x000e220000000c00 */
[----:B-1----:R-:W-:Y:S01]  /*5fb0*/  FADD.FTZ R9, R5, R4 ;  /* 0x0000000405097221 */ /* 0x002fe20000010000 */
[----:B------:R-:W-:Y:S01]  /*5fc0*/  IMAD.MOV.U32 R4, RZ, RZ, RZ ;  /* 0x000000ffff047224 */ /* 0x000fe200078e00ff */
[----:B------:R-:W-:-:S03]  /*5fd0*/  MOV R5, UR6 ;  /* 0x0000000600057c02 */ /* 0x000fc60008000f00 */
[----:B------:R-:W-:Y:S02]  /*5fe0*/  FSETP.NE.FTZ.AND P2, PT, R9, RZ, PT ;  /* 0x000000ff0900720b */ /* 0x000fe40003f55000 */
[----:B------:R-:W1:Y:S01]  /*5ff0*/  @P1 MUFU.RCP R4, R8 ;  /* 0x0000000800041308 */ /* 0x000e620000001000 */
[----:B------:R-:W-:Y:S01]  /*6000*/  @P1 FMUL.FTZ R5, R5, 0.69314718246459960938 ;  /* 0x3f31721805051820 */ /* 0x000fe20000410000 */
[----:B0-----:R-:W-:-:S09]  /*6010*/  @P1 FMUL.FTZ R6, R6, 0.69314718246459960938 ;  /* 0x3f31721806061820 */ /* 0x001fd20000410000 */
[----:B------:R-:W0:Y:S01]  /*6020*/  @P2 MUFU.LG2 R7, R9 ;  /* 0x0000000900072308 */ /* 0x000e220000000c00 */
[----:B------:R-:W-:Y:S01]  /*6030*/  @P2 FMUL.FTZ R0, R0, 0.69314718246459960938 ;  /* 0x3f31721800002820 */ /* 0x000fe20000410000 */
[-C--:B-1----:R-:W-:Y:S01]  /*6040*/  FMUL.FTZ R24, R24, R4.reuse ;  /* 0x0000000418187220 */ /* 0x082fe20000410000 */
[----:B------:R-:W-:-:S05]  /*6050*/  FMUL.FTZ R25, R25, R4 ;  /* 0x0000000419197220 */ /* 0x000fca0000410000 */
        /* <DEDUP_REMOVED lines=130> */
[----:B------:R-:W-:-:S07]  /*6880*/  @P2 FFMA.FTZ R3, R0, R156, R7 ;  /* 0x0000009c00032223 */ /* 0x000fce0000010007 */
.L_x_9217:
[----:B------:R-:W-:Y:S05]  /*6890*/  @P0 BRA `(.L_x_9243) ;  /* 0x0000002000540947 */ /* 0x000fea0003800000 */
[----:B------:R-:W2:Y:S01]  /*68a0*/  LDL R0, [R1+0x4] ;  /* 0x0000040001007983 */ /* 0x000ea20000100800 */
[----:B------:R-:W1:Y:S01]  /*68b0*/  LDC R8, c[0x0][0xce8] ;  /* 0x00033a00ff087b82 */ /* 0x000e620000000800 */
[----:B------:R-:W-:Y:S01]  /*68c0*/  ULDC.64 UR8, c[0x0][0xcd0] ;  /* 0x0003340000087ab9 */ /* 0x000fe20000000a00 */
[----:B------:R-:W-:Y:S06]  /*68d0*/  BSSY B0, `(.L_x_9244) ;  /* 0x000014d000007945 */ /* 0x000fec0003800000 */
[----:B------:R-:W3:Y:S08]  /*68e0*/  S2UR UR12, SR_CTAID.Z ;  /* 0x00000000000c79c3 */ /* 0x000ef00000002700 */
[----:B------:R-:W4:Y:S08]  /*68f0*/  LDC.64 R18, c[0x0][0xcd8] ;  /* 0x00033600ff127b82 */ /* 0x000f300000000a00 */
[----:B------:R-:W-:Y:S01]  /*6900*/  BAR.SYNC.DEFER_BLOCKING 0x1, 0x100 ;  /* 0x0044000000007b1d */ /* 0x000fe20000010000 */
[----:B-1----:R-:W-:-:S07]  /*6910*/  ISETP.NE.AND P0, PT, R8, 0x1, PT ;  /* 0x000000010800780c */ /* 0x002fce0003f05270 */
[----:B------:R-:W1:Y:S01]  /*6920*/  S2UR UR11, SR_CTAID.Y ;  /* 0x00000000000b79c3 */ /* 0x000e620000002600 */
[----:B---3--:R-:W-:-:S07]  /*6930*/  USHF.R.S32.HI UR10, URZ, 0x1f, UR12 ;  /* 0x0000001f3f0a7899 */ /* 0x008fce000801140c */
[----:B------:R-:W1:Y:S08]  /*6940*/  LDC R23, c[0x0][0xd50] ;  /* 0x00035400ff177b82 */ /* 0x000e700000000800 */
[----:B------:R-:W3:Y:S08]  /*6950*/  @P0 LDC R14, c[0x0][0xcec] ;  /* 0x00033b00ff0e0b82 */ /* 0x000ef00000000800 */
[----:B------:R-:W5:Y:S08]  /*6960*/  LDC.64 R20, c[0x0][0xc40] ;  /* 0x00031000ff147b82 */ /* 0x000f700000000a00 */
[----:B------:R-:W1:Y:S08]  /*6970*/  @P0 LDC R17, c[0x0][0xcf0] ;  /* 0x00033c00ff110b82 */ /* 0x000e700000000800 */
[----:B------:R-:W1:Y:S08]  /*6980*/  @P0 LDC R22, c[0x0][0xcec] ;  /* 0x00033b00ff160b82 */ /* 0x000e700000000800 */
[----:B------:R-:W1:Y:S01]  /*6990*/  @P0 LDC R153, c[0x0][0xcf0] ;  /* 0x00033c00ff990b82 */ /* 0x000e620000000800 */
[----:B--2---:R-:W-:-:S02]  /*69a0*/  R2UR UR13, R0 ;  /* 0x00000000000d72ca */ /* 0x004fc400000e0000 */
[----:B------:R-:W2:Y:S11]  /*69b0*/  S2R R0, SR_TID.X ;  /* 0x0000000000007919 */ /* 0x000eb60000002100 */
[----:B------:R-:W-:-:S02]  /*69c0*/  USHF.R.S32.HI UR7, URZ, 0x1f, UR13 ;  /* 0x0000001f3f077899 */ /* 0x000fc4000801140d */
[----:B------:R-:W-:Y:S02]  /*69d0*/  UIMAD.WIDE.U32 UR4, UR13, UR8, URZ ;  /* 0x000000080d0472a5 */ /* 0x000fe4000f8e003f */
[----:B------:R-:W-:-:S04]  /*69e0*/  UIMAD UR6, UR7, UR8, URZ ;  /* 0x00000008070672a4 */ /* 0x000fc8000f8e023f */
[----:B------:R-:W-:-:S03]  /*69f0*/  UIMAD UR6, UR13, UR9, UR6 ;  /* 0x000000090d0672a4 */ /* 0x000fc6000f8e0206 */
[----:B------:R-:W-:Y:S01]  /*6a00*/  ULDC.64 UR8, c[0x0][0xc38] ;  /* 0x00030e0000087ab9 */ /* 0x000fe20000000a00 */
[----:B------:R-:W-:Y:S02]  /*6a10*/  UIADD3 UR6, UR5, UR6, URZ ;  /* 0x0000000605067290 */ /* 0x000fe4000fffe03f */
[----:B------:R-:W-:Y:S01]  /*6a20*/  UIMAD UR7, UR7, UR8, URZ ;  /* 0x00000008070772a4 */ /* 0x000fe2000f8e023f */
[----:B--2---:R-:W-:-:S05]  /*6a30*/  VIADD R12, R0, 0xffffff80 ;  /* 0xffffff80000c7836 */ /* 0x004fca0000000000 */
[----:B------:R-:W-:-:S04]  /*6a40*/  SHF.R.S32.HI R7, RZ, 0x1f, R12 ;  /* 0x0000001fff077819 */ /* 0x000fc8000001140c */
[CC--:B0-----:R-:W-:Y:S02]  /*6a50*/  LEA.HI R2, R7.reuse, R12.reuse, RZ, 0x7 ;  /* 0x0000000c07027211 */ /* 0x0c1fe400078f38ff */
[----:B------:R-:W-:Y:S02]  /*6a60*/  LEA.HI R7, R7, R12, RZ, 0x2 ;  /* 0x0000000c07077211 */ /* 0x000fe400078f10ff */
[----:B------:R-:W-:Y:S02]  /*6a70*/  LOP3.LUT R5, R2, 0xffffff80, RZ, 0xc0, !PT ;  /* 0xffffff8002057812 */ /* 0x000fe400078ec0ff */
[----:B------:R-:W-:Y:S02]  /*6a80*/  SHF.R.S32.HI R9, RZ, 0x7, R2 ;  /* 0x00000007ff097819 */ /* 0x000fe40000011402 */
[----:B------:R-:W-:Y:S01]  /*6a90*/  LOP3.LUT R7, R7, 0xfffffffc, RZ, 0xc0, !PT ;  /* 0xfffffffc07077812 */ /* 0x000fe200078ec0ff */
[----:B------:R-:W-:Y:S01]  /*6aa0*/  IMAD.IADD R0, R12, 0x1, -R5 ;  /* 0x000000010c007824 */ /* 0x000fe200078e0a05 */
[----:B------:R-:W-:-:S03]  /*6ab0*/  LEA.HI R2, R2, R9, RZ, 0x1 ;  /* 0x0000000902027211 */ /* 0x000fc600078f08ff */
[----:B------:R-:W-:Y:S01]  /*6ac0*/  IMAD.IADD R7, R12, 0x1, -R7 ;  /* 0x000000010c077824 */ /* 0x000fe200078e0a07 */
[----:B------:R-:W-:Y:S02]  /*6ad0*/  SHF.R.S32.HI R13, RZ, 0x1f, R0 ;  /* 0x0000001fff0d7819 */ /* 0x000fe40000011400 */
[----:B------:R-:W-:Y:S02]  /*6ae0*/  LOP3.LUT R2, R2, 0x3fffffe, RZ, 0xc0, !PT ;  /* 0x03fffffe02027812 */ /* 0x000fe400078ec0ff */
[----:B------:R-:W-:Y:S02]  /*6af0*/  LEA.HI R10, R13, R0, RZ, 0x2 ;  /* 0x000000000d0a7211 */ /* 0x000fe400078f10ff */
[----:B------:R-:W-:Y:S02]  /*6b00*/  IADD3 R2, R9, -R2, RZ ;  /* 0x8000000209027210 */ /* 0x000fe40007ffe0ff */
[--C-:B------:R-:W-:Y:S01]  /*6b10*/  SHF.R.S32.HI R5, RZ, 0x2, R10.reuse ;  /* 0x00000002ff057819 */ /* 0x100fe2000001140a */
[----:B------:R-:W0:Y:S01]  /*6b20*/  S2R R9, SR_CTAID.X ;  /* 0x0000000000097919 */ /* 0x000e220000002500 */
[----:B------:R-:W-:-:S02]  /*6b30*/  SHF.R.S32.HI R6, RZ, 0x1f, R10 ;  /* 0x0000001fff067819 */ /* 0x000fc4000001140a */
[----:B------:R-:W-:Y:S02]  /*6b40*/  LEA.HI R11, R7, R7, RZ, 0x1 ;  /* 0x00000007070b7211 */ /* 0x000fe400078f08ff */
[----:B------:R-:W-:Y:S02]  /*6b50*/  LEA.HI R6, R6, R5, RZ, 0x3 ;  /* 0x0000000506067211 */ /* 0x000fe400078f18ff */
[----:B------:R-:W-:Y:S02]  /*6b60*/  LOP3.LUT R12, R11, 0x1ffffffe, RZ, 0xc0, !PT ;  /* 0x1ffffffe0b0c7812 */ /* 0x000fe400078ec0ff */
[----:B------:R-:W-:-:S03]  /*6b70*/  LOP3.LUT R6, R6, 0xfffffff8, RZ, 0xc0, !PT ;  /* 0xfffffff806067812 */ /* 0x000fc600078ec0ff */
[----:B------:R-:W-:Y:S02]  /*6b80*/  IMAD.IADD R11, R7, 0x1, -R12 ;  /* 0x00000001070b7824 */ /* 0x000fe400078e0a0c */
[----:B------:R-:W-:Y:S01]  /*6b90*/  IMAD.IADD R6, R5, 0x1, -R6 ;  /* 0x0000000105067824 */ /* 0x000fe200078e0a06 */
[----:B------:R-:W-:Y:S01]  /*6ba0*/  LEA.HI R5, R13, R0, RZ, 0x5 ;  /* 0x000000000d057211 */ /* 0x000fe200078f28ff */
[----:B------:R-:W-:Y:S01]  /*6bb0*/  IMAD.U32 R7, RZ, RZ, UR5 ;  /* 0x00000005ff077e24 */ /* 0x000fe2000f8e00ff */
[----:B------:R-:W-:Y:S01]  /*6bc0*/  MOV R7, UR6 ;  /* 0x0000000600077c02 */ /* 0x000fe20008000f00 */
[----:B------:R-:W-:Y:S01]  /*6bd0*/  UIMAD UR6, UR13, UR9, UR7 ;  /* 0x000000090d0672a4 */ /* 0x000fe2000f8e0207 */
[----:B------:R-:W-:Y:S01]  /*6be0*/  SHF.R.S32.HI R5, RZ, 0x5, R5 ;  /* 0x00000005ff057819 */ /* 0x000fe20000011405 */
[----:B----4-:R-:W-:-:S04]  /*6bf0*/  IMAD R12, R18, UR10, RZ ;  /* 0x0000000a120c7c24 */ /* 0x010fc8000f8e02ff */
[----:B------:R-:W-:Y:S02]  /*6c00*/  IMAD R5, R5, 0x10, R6 ;  /* 0x0000001005057824 */ /* 0x000fe400078e0206 */
[----:B------:R-:W-:Y:S01]  /*6c10*/  IMAD.U32 R6, RZ, RZ, UR4 ;  /* 0x00000004ff067e24 */ /* 0x000fe2000f8e00ff */
[----:B------:R-:W-:Y:S01]  /*6c20*/  UIMAD.WIDE.U32 UR4, UR13, UR8, URZ ;  /* 0x000000080d0472a5 */ /* 0x000fe2000f8e003f */
[----:B------:R-:W-:Y:S02]  /*6c30*/  IMAD R16, R2, 0x40, R5 ;  /* 0x0000004002107824 */ /* 0x000fe400078e0205 */
[----:B------:R-:W-:Y:S01]  /*6c40*/  IMAD.WIDE.U32 R6, R18, UR12, R6 ;  /* 0x0000000c12067c25 */ /* 0x000fe2000f8e0006 */
[----:B------:R-:W-:Y:S01]  /*6c50*/  UIADD3 UR6, UR5, UR6, URZ ;  /* 0x0000000605067290 */ /* 0x000fe2000fffe03f */
[----:B------:R-:W-:Y:S02]  /*6c60*/  ULDC.64 UR8, c[0x0][0xc28] ;  /* 0x00030a0000087ab9 */ /* 0x000fe40000000a00 */
[----:B------:R-:W-:-:S02]  /*6c70*/  IMAD R2, R11, 0x8, R16 ;  /* 0x000000080b027824 */ /* 0x000fc400078e0210 */
[----:B------:R-:W-:Y:S02]  /*6c80*/  IMAD R18, RZ, RZ, -UR13 ;  /* 0x8000000dff127e24 */ /* 0x000fe4000f8e02ff */
[----:B0-----:R-:W-:Y:S02]  /*6c90*/  IMAD R5, R9, 0x80, R2 ;  /* 0x0000008009057824 */ /* 0x001fe400078e0202 */
[----:B------:R-:W-:Y:S01]  /*6ca0*/  IMAD.U32 R13, RZ, RZ, UR5 ;  /* 0x00000005ff0d7e24 */ /* 0x000fe2000f8e00ff */
[----:B------:R-:W-:Y:S01]  /*6cb0*/  MOV R13, UR6 ;  /* 0x00000006000d7c02 */ /* 0x000fe20008000f00 */
[----:B---3--:R-:W-:Y:S01]  /*6cc0*/  @P0 IMAD.HI.U32 R2, R5, R14, RZ ;  /* 0x0000000e05020227 */ /* 0x008fe200078e00ff */
[----:B------:R-:W-:-:S03]  /*6cd0*/  ULDC.64 UR6, c[0x0][0xc48] ;  /* 0x0003120000067ab9 */ /* 0x000fc60000000a00 */
[----:B------:R-:W-:Y:S02]  /*6ce0*/  IMAD R15, R19, UR12, R12 ;  /* 0x0000000c130f7c24 */ /* 0x000fe4000f8e020c */
[C---:B-----5:R-:W-:Y:S02]  /*6cf0*/  IMAD R14, R20.reuse, UR10, RZ ;  /* 0x0000000a140e7c24 */ /* 0x060fe4000f8e02ff */
[----:B-1----:R-:W-:Y:S02]  /*6d00*/  IMAD R23, R23, R18, UR11 ;  /* 0x0000000b17177e24 */ /* 0x002fe4000f8e0212 */
[----:B------:R-:W-:Y:S01]  /*6d10*/  IMAD.U32 R12, RZ, RZ, UR4 ;  /* 0x00000004ff0c7e24 */ /* 0x000fe2000f8e00ff */
[----:B------:R-:W-:Y:S01]  /*6d20*/  ULDC.64 UR4, c[0x0][0xce0] ;  /* 0x0003380000047ab9 */ /* 0x000fe20000000a00 */
[----:B------:R-:W-:Y:S01]  /*6d30*/  IMAD.MOV.U32 R11, RZ, RZ, R5 ;  /* 0x000000ffff0b7224 */ /* 0x000fe200078e0005 */
[----:B------:R-:W-:Y:S01]  /*6d40*/  @P0 SHF.R.U32.HI R11, RZ, R17, R2 ;  /* 0x00000011ff0b0219 */ /* 0x000fe20000011602 */
[----:B------:R-:W-:Y:S01]  /*6d50*/  IMAD R17, R21, UR12, R14 ;  /* 0x0000000c15117c24 */ /* 0x000fe2000f8e020e */
[----:B------:R-:W-:Y:S01]  /*6d60*/  SHF.R.S32.HI R14, RZ, 0x1f, R23 ;  /* 0x0000001fff0e7819 */ /* 0x000fe20000011417 */
[----:B------:R-:W-:-:S04]  /*6d70*/  IMAD.WIDE.U32 R12, R20, UR12, R12 ;  /* 0x0000000c140c7c25 */ /* 0x000fc8000f8e000c */
        /* <DEDUP_REMOVED lines=10> */
[----:B------:R-:W-:Y:S01]  /*6e20*/  SHF.R.S32.HI R17, RZ, 0x1f, R11 ;  /* 0x0000001fff117819 */ /* 0x000fe2000001140b */
[----:B------:R-:W-:Y:S01]  /*6e30*/  IMAD R14, R23, UR5, R2 ;  /* 0x00000005170e7c24 */ /* 0x000fe2000f8e0202 */
[--C-:B------:R-:W-:Y:S01]  /*6e40*/  SHF.R.S32.HI R2, RZ, 0x1f, R15.reuse ;  /* 0x0000001fff027819 */ /* 0x100fe2000001140f */
[----:B------:R-:W-:Y:S01]  /*6e50*/  ULDC.64 UR4, c[0x0][0xc30] ;  /* 0x00030c0000047ab9 */ /* 0x000fe20000000a00 */
[----:B------:R-:W-:Y:S01]  /*6e60*/  IADD3 R11, -R11, RZ, RZ ;  /* 0x000000ff0b0b7210 */ /* 0x000fe20007ffe1ff */
        /* <DEDUP_REMOVED lines=26> */
[----:B------:R-:W-:Y:S01]  /*7010*/  LEA R2, P1, R12, UR8, 0x2 ;  /* 0x000000080c027c11 */ /* 0x000fe2000f8210ff */
[----:B------:R-:W-:Y:S01]  /*7020*/  IMAD.IADD R5, R13, 0x1, R11 ;  /* 0x000000010d057824 */ /* 0x000fe200078e020b */
[----:B------:R-:W-:Y:S01]  /*7030*/  SHFL.IDX PT, R14, R17, 0x1, 0x1c1f ;  /* 0x003c1f00110e7f89 */ /* 0x000fe200000e0000 */
[----:B------:R-:W-:Y:S01]  /*7040*/  LEA R11, R9, R16, 0x7 ;  /* 0x00000010090b7211 */ /* 0x000fe200078e38ff */
[----:B0-----:R-:W-:Y:S01]  /*7050*/  ULEA UR4, UR5, UR4, 0x18 ;  /* 0x0000000405047291 */ /* 0x001fe2000f8ec03f */
[----:B------:R-:W-:Y:S01]  /*7060*/  LEA.HI.X R18, R6, UR7, R7, 0x2, P0 ;  /* 0x0000000706127c11 */ /* 0x000fe200080f1407 */
[----:B------:R-:W-:Y:S01]  /*7070*/  IMAD R8, R8, UR6, RZ ;  /* 0x0000000608087c24 */ /* 0x000fe2000f8e02ff */
[----:B------:R-:W-:Y:S01]  /*7080*/  LEA.HI.X R5, R12, UR9, R5, 0x2, P1 ;  /* 0x000000090c057c11 */ /* 0x000fe200088f1405 */
[C---:B------:R-:W-:Y:S01]  /*7090*/  VIADD R9, R11.reuse, 0x8 ;  /* 0x000000080b097836 */ /* 0x040fe20000000000 */
[----:B------:R0:W-:Y:S01]  /*70a0*/  SHFL.IDX PT, R12, R17, RZ, 0x1c1f ;  /* 0x001c1fff110c7589 */ /* 0x0001e200000e0000 */
[----:B------:R-:W-:Y:S01]  /*70b0*/  LOP3.LUT P0, RZ, R0, 0x3, RZ, 0xc0, !PT ;  /* 0x0000000300ff7812 */ /* 0x000fe2000780c0ff */
[----:B------:R-:W-:Y:S01]  /*70c0*/  UIADD3 UR4, UR4, 0x32420, URZ ;  /* 0x0003242004047890 */ /* 0x000fe2000fffe03f */
[CC--:B------:R-:W-:Y:S01]  /*70d0*/  ISETP.GE.AND P2, PT, R11.reuse, R8.reuse, PT ;  /* 0x000000080b00720c */ /* 0x0c0fe20003f46270 */
[----:B------:R-:W1:Y:S01]  /*70e0*/  SHFL.IDX PT, R13, R18, RZ, 0x1c1f ;  /* 0x001c1fff120d7589 */ /* 0x000e6200000e0000 */
[-C--:B------:R-:W-:Y:S01]  /*70f0*/  ISETP.GE.OR P1, PT, R11, R8.reuse, P0 ;  /* 0x000000080b00720c */ /* 0x080fe20000726670 */
[----:B------:R-:W-:Y:S01]  /*7100*/  UPRMT UR4, URZ, 0x654, UR4 ;  /* 0x000006543f047896 */ /* 0x000fe20008000004 */
[----:B------:R-:W-:Y:S01]  /*7110*/  ISETP.GE.OR P0, PT, R9, R8, P0 ;  /* 0x000000080900720c */ /* 0x000fe20000706670 */
[----:B------:R-:W2:Y:S01]  /*7120*/  SHFL.IDX PT, R15, R18, 0x1, 0x1c1f ;  /* 0x003c1f00120f7f89 */ /* 0x000ea200000e0000 */
[----:B0-----:R-:W-:-:S03]  /*7130*/  LOP3.LUT R17, R10, 0x7ffffffc, RZ, 0xc0, !PT ;  /* 0x7ffffffc0a117812 */ /* 0x001fc600078ec0ff */
[----:B------:R0:W3:Y:S02]  /*7140*/  SHFL.IDX PT, R6, R2, RZ, 0x1c1f ;  /* 0x001c1fff02067589 */ /* 0x0000e400000e0000 */
[----:B------:R-:W-:Y:S01]  /*7150*/  IMAD.IADD R0, R0, 0x1, -R17 ;  /* 0x0000000100007824 */ /* 0x000fe200078e0a11 */
[----:B------:R-:W-:Y:S01]  /*7160*/  SYNCS.ARRIVE.TRANS64.RED.A1T0 RZ, [UR4], RZ ;  /* 0x000000ffffff79a7 */ /* 0x000fe20008100404 */
[----:B------:R0:W4:Y:S02]  /*7170*/  SHFL.IDX PT, R7, R5, RZ, 0x1c1f ;  /* 0x001c1fff05077589 */ /* 0x00012400000e0000 */
[----:B------:R-:W-:Y:S02]  /*7180*/  IMAD.SHL.U32 R0, R0, 0x2, RZ ;  /* 0x0000000200007824 */ /* 0x000fe400078e00ff */
[----:B-1----:R0:W-:Y:S04]  /*7190*/  @!P1 ST.E desc[UR36][R12.64], R4 ;  /* 0x000000040c009985 */ /* 0x0021e8000c101924 */
[----:B--2---:R0:W-:Y:S01]  /*71a0*/  @!P0 ST.E desc[UR36][R14.64], R3 ;  /* 0x000000030e008985 */ /* 0x0041e2000c101924 */
[----:B------:R-:W-:Y:S05]  /*71b0*/  @P2 BRA `(.L_x_9245) ;  /* 0x0000000800f82947 */ /* 0x000fea0003800000 */
[C---:B0-----:R-:W-:Y:S01]  /*71c0*/  VIADD R3, R0.reuse, 0x8 ;  /* 0x0000000800037836 */ /* 0x041fe20000000000 */
[----:B------:R-:W-:Y:S01]  /*71d0*/  ULDC UR4, c[0x0][0xbc8] ;  /* 0x0002f20000047ab9 */ /* 0x000fe20000000800 */
[C---:B------:R-:W-:Y:S01]  /*71e0*/  VIADD R4, R0.reuse, 0x10 ;  /* 0x0000001000047836 */ /* 0x040fe20000000000 */
[C---:B------:R-:W-:Y:S01]  /*71f0*/  IADD3 R10, R0.reuse, 0x18, RZ ;  /* 0x00000018000a7810 */ /* 0x040fe20007ffe0ff */
[C---:B------:R-:W-:Y:S01]  /*7200*/  VIADD R18, R0.reuse, 0x20 ;  /* 0x0000002000127836 */ /* 0x040fe20000000000 */
[----:B------:R-:W-:Y:S01]  /*7210*/  ISETP.GE.AND P3, PT, R3, UR4, PT ;  /* 0x0000000403007c0c */ /* 0x000fe2000bf66270 */
[----:B------:R-:W-:Y:S01]  /*7220*/  VIADD R19, R0, 0x28 ;  /* 0x0000002800137836 */ /* 0x000fe20000000000 */
[----:B------:R-:W-:Y:S01]  /*7230*/  ISETP.GE.AND P4, PT, R4, UR4, PT ;  /* 0x0000000404007c0c */ /* 0x000fe2000bf86270 */
[----:B------:R-:W-:Y:S01]  /*7240*/  VIADD R20, R0, 0x40 ;  /* 0x0000004000147836 */ /* 0x000fe20000000000 */
[----:B------:R-:W-:Y:S01]  /*7250*/  ISETP.GE.AND P5, PT, R10, UR4, PT ;  /* 0x000000040a007c0c */ /* 0x000fe2000bfa6270 */
[C---:B------:R-:W-:Y:S01]  /*7260*/  VIADD R22, R0.reuse, 0x50 ;  /* 0x0000005000167836 */ /* 0x040fe20000000000 */
[C---:B------:R-:W-:Y:S01]  /*7270*/  ISETP.GE.AND P2, PT, R0.reuse, UR4, PT ;  /* 0x0000000400007c0c */ /* 0x040fe2000bf46270 */
        /* <DEDUP_REMOVED lines=82> */
[----:B--2---:R-:W-:Y:S02]  /*77a0*/  @!P6 LOP3.LUT R15, R4, 0xfffffffe, RZ, 0xc0, !PT ;  /* 0xfffffffe040fe812 */ /* 0x004fe400078ec0ff */
[----:B---3--:R-:W-:Y:S01]  /*77b0*/  @!P5 LOP3.LUT R17, R20, 0xfffffffe, RZ, 0xc0, !PT ;  /* 0xfffffffe1411d812 */ /* 0x008fe200078ec0ff */
[----:B------:R-:W-:Y:S01]  /*77c0*/  VIADD R20, R0, 0xb0 ;  /* 0x000000b000147836 */ /* 0x000fe20000000000 */
[----:B------:R-:W-:Y:S02]  /*77d0*/  @!P4 LOP3.LUT R21, R21, 0xfffffffe, RZ, 0xc0, !PT ;  /* 0xfffffffe1515c812 */ /* 0x000fe400078ec0ff */
[----:B----4-:R-:W-:Y:S01]  /*77e0*/  @!P3 LOP3.LUT R19, R22, 0xfffffffe, RZ, 0xc0, !PT ;  /* 0xfffffffe1613b812 */ /* 0x010fe200078ec0ff */
[----:B------:R-:W-:Y:S01]  /*77f0*/  VIADD R22, R0, 0xc0 ;  /* 0x000000c000167836 */ /* 0x000fe20000000000 */
[----:B------:R-:W-:Y:S01]  /*7800*/  ISETP.GE.AND P0, PT, R23, UR4, PT ;  /* 0x0000000417007c0c */ /* 0x000fe2000bf06270 */
[----:B0-----:R-:W-:Y:S01]  /*7810*/  @!P2 IMAD.WIDE R10, R3, 0x4, R6 ;  /* 0x00000004030aa825 */ /* 0x001fe200078e0206 */
[----:B------:R-:W-:-:S02]  /*7820*/  ISETP.GE.AND P1, PT, R24, UR4, PT ;  /* 0x0000000418007c0c */ /* 0x000fc4000bf26270 */
[C---:B------:R-:W-:Y:S01]  /*7830*/  IADD3 R4, R0.reuse, 0xa8, RZ ;  /* 0x000000a800047810 */ /* 0x040fe20007ffe0ff */
[----:B------:R-:W-:Y:S01]  /*7840*/  VIADD R3, R0, 0xa0 ;  /* 0x000000a000037836 */ /* 0x000fe20000000000 */
[----:B------:R0:W-:Y:S01]  /*7850*/  @!P2 ST.E.64 desc[UR36][R10.64], R76 ;  /* 0x0000004c0a00a985 */ /* 0x0001e2000c101b24 */
[----:B-1----:R-:W-:-:S03]  /*7860*/  @!P6 IMAD.WIDE R12, R15, 0x4, R6 ;  /* 0x000000040f0ce825 */ /* 0x002fc600078e0206 */
[----:B------:R-:W-:Y:S01]  /*7870*/  ISETP.GE.AND P2, PT, R3, UR4, PT ;  /* 0x0000000403007c0c */ /* 0x000fe2000bf46270 */
        /* <DEDUP_REMOVED lines=9> */
[----:B------:R-:W-:Y:S01]  /*7910*/  VIADD R21, R0, 0xb8 ;  /* 0x000000b800157836 */ /* 0x000fe20000000000 */
[----:B------:R4:W-:Y:S01]  /*7920*/  @!P3 ST.E.64 desc[UR36][R18.64], R92 ;  /* 0x0000005c1200b985 */ /* 0x0009e2000c101b24 */
[----:B------:R-:W-:Y:S02]  /*7930*/  ISETP.GE.AND P3, PT, R4, UR4, PT ;  /* 0x0000000404007c0c */ /* 0x000fe4000bf66270 */
[----:B------:R-:W-:Y:S02]  /*7940*/  @!P1 LEA.HI R24, R24, R24, RZ, 0x1 ;  /* 0x0000001818189211 */ /* 0x000fe400078f08ff */
[----:B------:R-:W-:Y:S02]  /*7950*/  ISETP.GE.AND P5, PT, R21, UR4, PT ;  /* 0x0000000415007c0c */ /* 0x000fe4000bfa6270 */
[----:B------:R-:W-:Y:S02]  /*7960*/  @!P2 LEA.HI R3, R3, R3, RZ, 0x1 ;  /* 0x000000030303a211 */ /* 0x000fe400078f08ff */
[----:B0-----:R-:W-:-:S02]  /*7970*/  @!P0 LOP3.LUT R11, R23, 0xfffffffe, RZ, 0xc0, !PT ;  /* 0xfffffffe170b8812 */ /* 0x001fc400078ec0ff */
        /* <DEDUP_REMOVED lines=9> */
[----:B--2---:R-:W-:Y:S01]  /*7a10*/  @!P2 IMAD.WIDE R14, R3, 0x4, R6 ;  /* 0x00000004030ea825 */ /* 0x004fe200078e0206 */
[----:B---3--:R-:W-:Y:S01]  /*7a20*/  @!P3 LOP3.LUT R17, R4, 0xfffffffe, RZ, 0xc0, !PT ;  /* 0xfffffffe0411b812 */ /* 0x008fe200078ec0ff */
[----:B------:R1:W-:Y:S01]  /*7a30*/  @!P1 ST.E.64 desc[UR36][R12.64], R100 ;  /* 0x000000640c009985 */ /* 0x0003e2000c101b24 */
[----:B----4-:R-:W-:Y:S01]  /*7a40*/  @!P4 LOP3.LUT R19, R20, 0xfffffffe, RZ, 0xc0, !PT ;  /* 0xfffffffe1413c812 */ /* 0x010fe200078ec0ff */
[----:B------:R-:W-:Y:S01]  /*7a50*/  VIADD R4, R0, 0xd0 ;  /* 0x000000d000047836 */ /* 0x000fe20000000000 */
[----:B------:R-:W-:Y:S01]  /*7a60*/  @!P6 LOP3.LUT R3, R22, 0xfffffffe, RZ, 0xc0, !PT ;  /* 0xfffffffe1603e812 */ /* 0x000fe200078ec0ff */
[----:B------:R2:W-:Y:S01]  /*7a70*/  @!P2 ST.E.64 desc[UR36][R14.64], R104 ;  /* 0x000000680e00a985 */ /* 0x0005e2000c101b24 */
[----:B------:R-:W-:-:S02]  /*7a80*/  @!P5 LOP3.LUT R21, R21, 0xfffffffe, RZ, 0xc0, !PT ;  /* 0xfffffffe1515d812 */ /* 0x000fc400078ec0ff */
[----:B------:R-:W-:Y:S02]  /*7a90*/  IADD3 R20, R0, 0xd8, RZ ;  /* 0x000000d800147810 */ /* 0x000fe40007ffe0ff */
[----:B------:R-:W-:Y:S01]  /*7aa0*/  ISETP.GE.AND P1, PT, R4, UR4, PT ;  /* 0x0000000404007c0c */ /* 0x000fe2000bf26270 */
[----:B0-----:R-:W-:Y:S01]  /*7ab0*/  @!P3 IMAD.WIDE R10, R17, 0x4, R6 ;  /* 0x00000004110ab825 */ /* 0x001fe200078e0206 */
[----:B------:R-:W-:-:S03]  /*7ac0*/  ISETP.GE.AND P2, PT, R20, UR4, PT ;  /* 0x0000000414007c0c */ /* 0x000fc6000bf46270 */
[--C-:B-1----:R-:W-:Y:S01]  /*7ad0*/  @!P4 IMAD.WIDE R12, R19, 0x4, R6.reuse ;  /* 0x00000004130cc825 */ /* 0x102fe200078e0206 */
[----:B------:R0:W-:Y:S03]  /*7ae0*/  @!P3 ST.E.64 desc[UR36][R10.64], R108 ;  /* 0x0000006c0a00b985 */ /* 0x0001e6000c101b24 */
[--C-:B------:R-:W-:Y:S01]  /*7af0*/  @!P6 IMAD.WIDE R18, R3, 0x4, R6.reuse ;  /* 0x000000040312e825 */ /* 0x100fe200078e0206 */
[----:B------:R1:W-:Y:S03]  /*7b00*/  @!P4 ST.E.64 desc[UR36][R12.64], R112 ;  /* 0x000000700c00c985 */ /* 0x0003e6000c101b24 */
[----:B------:R-:W-:Y:S01]  /*7b10*/  VIADD R3, R0, 0xc8 ;  /* 0x000000c800037836 */ /* 0x000fe20000000000 */
[----:B------:R-:W-:Y:S01]  /*7b20*/  @!P1 LEA.HI R4, R4, R4, RZ, 0x1 ;  /* 0x0000000404049211 */ /* 0x000fe200078f08ff */
[----:B------:R-:W-:Y:S01]  /*7b30*/  @!P5 IMAD.WIDE R16, R21, 0x4, R6 ;  /* 0x000000041510d825 */ /* 0x000fe200078e0206 */
[----:B------:R-:W-:-:S02]  /*7b40*/  @!P2 LEA.HI R20, R20, R20, RZ, 0x1 ;  /* 0x000000141414a211 */ /* 0x000fc400078f08ff */
[----:B------:R-:W-:Y:S01]  /*7b50*/  ISETP.GE.AND P0, PT, R3, UR4, PT ;  /* 0x0000000403007c0c */ /* 0x000fe2000bf06270 */
[C---:B------:R-:W-:Y:S01]  /*7b60*/  VIADD R21, R0.reuse, 0xe0 ;  /* 0x000000e000157836 */ /* 0x040fe20000000000 */
[----:B------:R3:W-:Y:S01]  /*7b70*/  @!P5 ST.E.64 desc[UR36][R16.64], R116 ;  /* 0x000000741000d985 */ /* 0x0007e2000c101b24 */
[C---:B--2---:R-:W-:Y:S02]  /*7b80*/  VIADD R14, R0.reuse, 0xe8 ;  /* 0x000000e8000e7836 */ /* 0x044fe40000000000 */
[C---:B------:R-:W-:Y:S01]  /*7b90*/  VIADD R15, R0.reuse, 0xf0 ;  /* 0x000000f0000f7836 */ /* 0x040fe20000000000 */
[----:B------:R2:W-:Y:S01]  /*7ba0*/  @!P6 ST.E.64 desc[UR36][R18.64], R120 ;  /* 0x000000781200e985 */ /* 0x0005e2000c101b24 */
[----:B0-----:R-:W-:Y:S01]  /*7bb0*/  VIADD R11, R0, 0xf8 ;  /* 0x000000f8000b7836 */ /* 0x001fe20000000000 */
[----:B------:R-:W-:Y:S02]  /*7bc0*/  ISETP.GE.AND P3, PT, R21, UR4, PT ;  /* 0x0000000415007c0c */ /* 0x000fe4000bf66270 */
[----:B------:R-:W-:-:S02]  /*7bd0*/  ISETP.GE.AND P4, PT, R14, UR4, PT ;  /* 0x000000040e007c0c */ /* 0x000fc4000bf86270 */
[----:B------:R-:W-:Y:S02]  /*7be0*/  ISETP.GE.AND P5, PT, R15, UR4, PT ;  /* 0x000000040f007c0c */ /* 0x000fe4000bfa6270 */
[----:B------:R-:W-:Y:S02]  /*7bf0*/  ISETP.GE.AND P6, PT, R11, UR4, PT ;  /* 0x000000040b007c0c */ /* 0x000fe4000bfc6270 */
[----:B------:R-:W-:Y:S02]  /*7c00*/  @!P0 LEA.HI R3, R3, R3, RZ, 0x1 ;  /* 0x0000000303038211 */ /* 0x000fe400078f08ff */
[----:B-1----:R-:W-:Y:S02]  /*7c10*/  @!P1 LOP3.LUT R13, R4, 0xfffffffe, RZ, 0xc0, !PT ;  /* 0xfffffffe040d9812 */ /* 0x002fe400078ec0ff */
[----:B------:R-:W-:Y:S02]  /*7c20*/  @!P0 LOP3.LUT R3, R3, 0xfffffffe, RZ, 0xc0, !PT ;  /* 0xfffffffe03038812 */ /* 0x000fe400078ec0ff */
[----:B------:R-:W-:Y:S01]  /*7c30*/  @!P3 LEA.HI R21, R21, R21, RZ, 0x1 ;  /* 0x000000151515b211 */ /* 0x000fe200078f08ff */
[----:B------:R-:W-:Y:S01]  /*7c40*/  @!P1 IMAD.WIDE R12, R13, 0x4, R6 ;  /* 0x000000040d0c9825 */ /* 0x000fe200078e0206 */
[----:B------:R-:W-:-:S02]  /*7c50*/  @!P4 LEA.HI R14, R14, R14, RZ, 0x1 ;  /* 0x0000000e0e0ec211 */ /* 0x000fc400078f08ff */
[----:B------:R-:W-:Y:S02]  /*7c60*/  @!P5 LEA.HI R10, R15, R15, RZ, 0x1 ;  /* 0x0000000f0f0ad211 */ /* 0x000fe400078f08ff */
[----:B------:R-:W-:Y:S02]  /*7c70*/  @!P6 LEA.HI R11, R11, R11, RZ, 0x1 ;  /* 0x0000000b0b0be211 */ /* 0x000fe400078f08ff */
[----:B------:R-:W-:Y:S02]  /*7c80*/  @!P2 LOP3.LUT R15, R20, 0xfffffffe, RZ, 0xc0, !PT ;  /* 0xfffffffe140fa812 */ /* 0x000fe400078ec0ff */
[----:B---3--:R-:W-:Y:S02]  /*7c90*/  @!P3 LOP3.LUT R17, R21, 0xfffffffe, RZ, 0xc0, !PT ;  /* 0xfffffffe1511b812 */ /* 0x008fe400078ec0ff */
[----:B--2---:R-:W-:Y:S01]  /*7ca0*/  @!P4 LOP3.LUT R19, R14, 0xfffffffe, RZ, 0xc0, !PT ;  /* 0xfffffffe0e13c812 */ /* 0x004fe200078ec0ff */
        /* <DEDUP_REMOVED lines=15> */
.L_x_9245:
[----:B------:R-:W-:Y:S05]  /*7da0*/  BSYNC B0 ;  /* 0x0000000000007941 */ /* 0x000fea0003800000 */
.L_x_9244:
[----:B------:R-:W-:Y:S01]  /*7db0*/  ISETP.GE.AND P0, PT, R9, R8, PT ;  /* 0x000000080900720c */ /* 0x000fe20003f06270 */
[----:B0-----:R2:W0:Y:S04]  /*7dc0*/  SHFL.IDX PT, R3, R5, 0x1, 0x1c1f ;  /* 0x003c1f0005037f89 */ /* 0x00142800000e0000 */
[----:B------:R-:W0:Y:S08]  /*7dd0*/  SHFL.IDX PT, R2, R2, 0x1, 0x1c1f ;  /* 0x003c1f0002027f89 */ /* 0x000e3000000e0000 */
[----:B--2---:R-:W-:Y:S05]  /*7de0*/  @P0 BRA `(.L_x_9215) ;  /* 0x0000005400280947 */ /* 0x004fea0003800000 */
[C---:B------:R-:W-:Y:S01]  /*7df0*/  VIADD R4, R0.reuse, 0x8 ;  /* 0x0000000800047836 */ /* 0x040fe20000000000 */
[C---:B------:R-:W-:Y:S01]  /*7e00*/  IADD3 R5, R0.reuse, 0x10, RZ ;  /* 0x0000001000057810 */ /* 0x040fe20007ffe0ff */
[----:B------:R-:W-:Y:S01]  /*7e10*/  ULDC UR4, c[0x0][0xbc8] ;  /* 0x0002f20000047ab9 */ /* 0x000fe20000000800 */
[C---:B-1----:R-:W-:Y:S01]  /*7e20*/  VIADD R10, R0.reuse, 0x18 ;  /* 0x00000018000a7836 */ /* 0x042fe20000000000 */
[C---:B------:R-:W-:Y:S01]  /*7e30*/  ISETP.GE.AND P0, PT, R0.reuse, UR4, PT ;  /* 0x0000000400007c0c */ /* 0x040fe2000bf06270 */
[----:B------:R-:W-:Y:S01]  /*7e40*/  VIADD R11, R0, 0x20 ;  /* 0x00000020000b7836 */ /* 0x000fe20000000000 */
        /* <DEDUP_REMOVED lines=10> */
[C---:B------:R-:W-:Y:S01]  /*7ef0*/  VIADD R19, R0.reuse, 0x58 ;  /* 0x0000005800137836 */ /* 0x040fe20000000000 */
[----:B------:R-:W-:Y:S01]  /*7f00*/  ISETP.GE.AND P3, PT, R15, UR4, PT ;  /* 0x000000040f007c0c */ /* 0x000fe2000bf66270 */
[----:B------:R-:W-:Y:S01]  /*7f10*/  VIADD R20, R0, 0x80 ;  /* 0x0000008000147836 */ /* 0x000fe20000000000 */
[----:B------:R-:W-:Y:S02]  /*7f20*/  @!P1 LEA.HI R4, R4, R4, RZ, 0x1 ;  /* 0x0000000404049211 */ /* 0x000fe400078f08ff */
[----:B------:R-:W-:Y:S02]  /*7f30*/  @!P2 LEA.HI R5, R5, R5, RZ, 0x1 ;  /* 0x000000050505a211 */ /* 0x000fe400078f08ff */
[----:B----4-:R-:W-:Y:S02]  /*7f40*/  @!P1 LOP3.LUT R7, R4, 0xfffffffe, RZ, 0xc0, !PT ;  /* 0xfffffffe04079812 */ /* 0x010fe400078ec0ff */
[----:B------:R-:W-:Y:S01]  /*7f50*/  @!P2 LOP3.LUT R9, R5, 0xfffffffe, RZ, 0xc0, !PT ;  /* 0xfffffffe0509a812 */ /* 0x000fe200078ec0ff */
[----:B0-----:R-:W-:Y:S01]  /*7f60*/  @!P0 IMAD.WIDE R4, R0, 0x4, R2 ;  /* 0x0000000400048825 */ /* 0x001fe200078e0202 */
[----:B------:R-:W-:-:S02]  /*7f70*/  ISETP.GE.AND P4, PT, R16, UR4, PT ;  /* 0x0000000410007c0c */ /* 0x000fc4000bf86270 */
[----:B------:R-:W-:Y:S01]  /*7f80*/  @!P5 LEA.HI R10, R10, R10, RZ, 0x1 ;  /* 0x0000000a0a0ad211 */ /* 0x000fe200078f08ff */
[--C-:B---3--:R-:W-:Y:S01]  /*7f90*/  @!P1 IMAD.WIDE R6, R7, 0x4, R2.reuse ;  /* 0x0000000407069825 */ /* 0x108fe200078e0202 */
        /* <DEDUP_REMOVED lines=17> */
[----:B--2---:R-:W-:Y:S01]  /*80b0*/  @!P0 LOP3.LUT R9, R12, 0xfffffffe, RZ, 0xc0, !PT ;  /* 0xfffffffe0c098812 */ /* 0x004fe200078ec0ff */
[----:B------:R0:W-:Y:S01]  /*80c0*/  @!P5 ST.E.64 desc[UR36][R4.64], R38 ;  /* 0x000000260400d985 */ /* 0x0001e2000c101b24 */
[----:B------:R-:W-:Y:S02]  /*80d0*/  @!P1 LOP3.LUT R13, R13, 0xfffffffe, RZ, 0xc0, !PT ;  /* 0xfffffffe0d0d9812 */ /* 0x000fe400078ec0ff */
[----:B------:R-:W-:Y:S01]  /*80e0*/  @!P2 LOP3.LUT R11, R14, 0xfffffffe, RZ, 0xc0, !PT ;  /* 0xfffffffe0e0ba812 */ /* 0x000fe200078ec0ff */
[----:B------:R1:W-:Y:S01]  /*80f0*/  @!P6 ST.E.64 desc[UR36][R6.64], R42 ;  /* 0x0000002a0600e985 */ /* 0x0003e2000c101b24 */
[----:B------:R-:W-:Y:S01]  /*8100*/  @!P3 LOP3.LUT R15, R15, 0xfffffffe, RZ, 0xc0, !PT ;  /* 0xfffffffe0f0fb812 */ /* 0x000fe200078ec0ff */
[----:B------:R-:W-:Y:S01]  /*8110*/  VIADD R14, R0, 0x60 ;  /* 0x00000060000e7836 */ /* 0x000fe20000000000 */
[----:B------:R-:W-:-:S02]  /*8120*/  @!P4 LOP3.LUT R17, R16, 0xfffffffe, RZ, 0xc0, !PT ;  /* 0xfffffffe1011c812 */ /* 0x000fc400078ec0ff */
        /* <DEDUP_REMOVED lines=89> */
[----:B------:R0:W-:Y:S02]  /*86c0*/  @!P0 ST.E.64 desc[UR36][R4.64], R102 ;  /* 0x0000006604008985 */ /* 0x0001e4000c101b24 */
        /* <DEDUP_REMOVED lines=50> */
.L_x_9243:
        /* <DEDUP_REMOVED lines=12> */
[----:B------:R-:W2:Y:S01]  /*8ab0*/  LDL R4, [R1+0x4] ;  /* 0x0000040001047983 */ /* 0x000ea20000100800 */
[----:B------:R-:W-:Y:S01]  /*8ac0*/  ISETP.NE.AND P0, PT, R6, 0x1, PT ;  /* 0x000000010600780c */ /* 0x000fe20003f05270 */
[----:B------:R-:W-:Y:S01]  /*8ad0*/  S2UR UR7, SR_CTAID.Z ;  /* 0x00000000000779c3 */ /* 0x000fe20000002700 */
[----:B------:R-:W-:Y:S01]  /*8ae0*/  ULDC.64 UR8, c[0x0][0xcd0] ;  /* 0x0003340000087ab9 */ /* 0x000fe20000000a00 */
[----:B------:R-:W-:-:S06]  /*8af0*/  IMAD.MOV.U32 R5, RZ, RZ, R0 ;  /* 0x000000ffff057224 */ /* 0x000fcc00078e0000 */
[----:B------:R-:W0:Y:S08]  /*8b00*/  LDC.64 R10, c[0x0][0xcd8] ;  /* 0x00033600ff0a7b82 */ /* 0x000e300000000a00 */
[----:B------:R-:W1:Y:S08]  /*8b10*/  @P0 LDC R7, c[0x0][0xcec] ;  /* 0x00033b00ff070b82 */ /* 0x000e700000000800 */
[----:B------:R-:W3:Y:S08]  /*8b20*/  @P0 LDC R9, c[0x0][0xcf0] ;  /* 0x00033c00ff090b82 */ /* 0x000ef00000000800 */
[----:B------:R-:W4:Y:S08]  /*8b30*/  S2UR UR10, SR_CTAID.Y ;  /* 0x00000000000a79c3 */ /* 0x000f300000002600 */
[----:B------:R-:W4:Y:S01]  /*8b40*/  LDC R8, c[0x0][0xd50] ;  /* 0x00035400ff087b82 */ /* 0x000f220000000800 */
[----:B--2---:R-:W-:Y:S01]  /*8b50*/  R2UR UR11, R4 ;  /* 0x00000000040b72ca */ /* 0x004fe200000e0000 */
[----:B-1----:R-:W-:-:S05]  /*8b60*/  @P0 IMAD.HI.U32 R4, R0, R7, RZ ;  /* 0x0000000700040227 */ /* 0x002fca00078e00ff */
[----:B---3--:R-:W-:-:S07]  /*8b70*/  @P0 SHF.R.U32.HI R5, RZ, R9, R4 ;  /* 0x00000009ff050219 */ /* 0x008fce0000011604 */
[----:B------:R-:W-:Y:S02]  /*8b80*/  USHF.R.S32.HI UR6, URZ, 0x1f, UR11 ;  /* 0x0000001f3f067899 */ /* 0x000fe4000801140b */
[----:B------:R-:W-:Y:S01]  /*8b90*/  IMAD R7, RZ, RZ, -UR11 ;  /* 0x8000000bff077e24 */ /* 0x000fe2000f8e02ff */
[----:B------:R-:W-:Y:S02]  /*8ba0*/  UIMAD.WIDE.U32 UR4, UR11, UR8, URZ ;  /* 0x000000080b0472a5 */ /* 0x000fe4000f8e003f */
[----:B------:R-:W-:Y:S01]  /*8bb0*/  UIMAD UR6, UR6, UR8, URZ ;  /* 0x00000008060672a4 */ /* 0x000fe2000f8e023f */
[----:B----4-:R-:W-:Y:S01]  /*8bc0*/  IMAD R9, R8, R7, UR10 ;  /* 0x0000000a08097e24 */ /* 0x010fe2000f8e0207 */
[----:B------:R-:W-:Y:S01]  /*8bd0*/  USHF.R.S32.HI UR8, URZ, 0x1f, UR7 ;  /* 0x0000001f3f087899 */ /* 0x000fe20008011407 */
[----:B------:R-:W-:Y:S01]  /*8be0*/  IMAD.MOV R7, RZ, RZ, -R5 ;  /* 0x000000ffff077224 */ /* 0x000fe200078e0a05 */
[----:B------:R-:W-:Y:S01]  /*8bf0*/  UIMAD UR6, UR11, UR9, UR6 ;  /* 0x000000090b0672a4 */ /* 0x000fe2000f8e0206 */
[----:B------:R-:W-:Y:S01]  /*8c00*/  IMAD.U32 R3, RZ, RZ, UR5 ;  /* 0x00000005ff037e24 */ /* 0x000fe2000f8e00ff */
[----:B------:R-:W-:Y:S01]  /*8c10*/  SHF.R.S32.HI R4, RZ, 0x1f, R9 ;  /* 0x0000001fff047819 */ /* 0x000fe20000011409 */
[----:B------:R-:W-:Y:S01]  /*8c20*/  IMAD.U32 R2, RZ, RZ, UR4 ;  /* 0x00000004ff027e24 */ /* 0x000fe2000f8e00ff */
[----:B------:R-:W-:Y:S01]  /*8c30*/  UIADD3 UR6, UR5, UR6, URZ ;  /* 0x0000000605067290 */ /* 0x000fe2000fffe03f */
[----:B0-----:R-:W-:-:S02]  /*8c40*/  IMAD R12, R10, UR8, RZ ;  /* 0x000000080a0c7c24 */ /* 0x001fc4000f8e02ff */
[----:B------:R-:W-:Y:S01]  /*8c50*/  ULDC.64 UR4, c[0x0][0xce0] ;  /* 0x0003380000047ab9 */ /* 0x000fe20000000a00 */
[----:B------:R-:W-:Y:S02]  /*8c60*/  IMAD R7, R6, R7, R0 ;  /* 0x0000000706077224 */ /* 0x000fe400078e0200 */
[----:B------:R-:W-:Y:S01]  /*8c70*/  MOV R3, UR6 ;  /* 0x0000000600037c02 */ /* 0x000fe20008000f00 */
[----:B------:R-:W-:Y:S02]  /*8c80*/  IMAD R11, R11, UR7, R12 ;  /* 0x000000070b0b7c24 */ /* 0x000fe4000f8e020c */
[----:B------:R-:W-:Y:S01]  /*8c90*/  IMAD R4, R4, UR4, RZ ;  /* 0x0000000404047c24 */ /* 0x000fe2000f8e02ff */
[----:B------:R-:W-:Y:S01]  /*8ca0*/  SHF.R.S32.HI R0, RZ, 0x1f, R7 ;  /* 0x0000001fff007819 */ /* 0x000fe20000011407 */
[----:B------:R-:W-:-:S04]  /*8cb0*/  IMAD.WIDE.U32 R2, R10, UR7, R2 ;  /* 0x000000070a027c25 */ /* 0x000fc8000f8e0002 */
[----:B------:R-:W-:Y:S02]  /*8cc0*/  IMAD.IADD R3, R11, 0x1, R3 ;  /* 0x000000010b037824 */ /* 0x000fe400078e0203 */
[C---:B------:R-:W-:Y:S02]  /*8cd0*/  IMAD R4, R9.reuse, UR5, R4 ;  /* 0x0000000509047c24 */ /* 0x040fe4000f8e0204 */
[----:B------:R-:W-:Y:S01]  /*8ce0*/  IMAD.WIDE.U32 R2, R9, UR4, R2 ;  /* 0x0000000409027c25 */ /* 0x000fe2000f8e0002 */
[----:B------:R-:W-:Y:S01]  /*8cf0*/  SHF.R.S32.HI R9, RZ, 0x1f, R5 ;  /* 0x0000001fff097819 */ /* 0x000fe20000011405 */
[----:B------:R-:W-:Y:S02]  /*8d00*/  ULDC.64 UR4, c[0x0][0xcc8] ;  /* 0x0003320000047ab9 */ /* 0x000fe40000000a00 */
[----:B------:R-:W-:Y:S01]  /*8d10*/  IMAD R0, R0, UR4, RZ ;  /* 0x0000000400007c24 */ /* 0x000fe2000f8e02ff */
[----:B------:R-:W-:-:S03]  /*8d20*/  IADD3 R2, P0, R5, R2, RZ ;  /* 0x0000000205027210 */ /* 0x000fc60007f1e0ff */
[----:B------:R-:W-:Y:S01]  /*8d30*/  IMAD R5, R7, UR5, R0 ;  /* 0x0000000507057c24 */ /* 0x000fe2000f8e0200 */
[----:B------:R-:W-:-:S03]  /*8d40*/  IADD3.X R3, R9, R3, R4, P0, !PT ;  /* 0x0000000309037210 */ /* 0x000fc600007fe404 */
        /* <DEDUP_REMOVED lines=8> */
.L_x_9213:
        /* <DEDUP_REMOVED lines=18> */
.L_x_9246:
[----:B------:R-:W-:Y:S01]  /*8ef0*/  ULDC UR7, c[0x0][0xd50] ;  /* 0x0003540000077ab9 */ /* 0x000fe20000000800 */
[----:B------:R-:W-:Y:S01]  /*8f00*/  UMOV UR39, UR6 ;  /* 0x0000000600277c82 */ /* 0x000fe20008000000 */
[----:B------:R-:W-:-:S11]  /*8f10*/  UISETP.NE.AND UP0, UPT, UR7, 0x1, UPT ;  /* 0x000000010700788c */ /* 0x000fd6000bf05270 */
[----:B------:R-:W-:Y:S01]  /*8f20*/  @UP0 ULDC UR4, c[0x0][0xd54] ;  /* 0x0003550000040ab9 */ /* 0x000fe20000000800 */
[----:B------:R-:W-:Y:S01]  /*8f30*/  @UP0 ULDC UR8, c[0x0][0xd58] ;  /* 0x0003560000080ab9 */ /* 0x000fe20000000800 */
[----:B------:R-:W-:-:S04]  /*8f40*/  UIMAD.WIDE.U32 UR4, UR6, UR4, URZ ;  /* 0x00000004060472a5 */ /* 0x000fc8000f8e003f */
[----:B------:R-:W-:-:S12]  /*8f50*/  @UP0 USHF.R.U32.HI UR39, URZ, UR8, UR5 ;  /* 0x000000083f270299 */ /* 0x000fd80008011605 */
.L_x_9247:
[----:B------:R-:W-:Y:S01]  /*8f60*/  ISETP.LE.AND P0, PT, RZ, UR43, PT ;  /* 0x0000002bff007c0c */ /* 0x000fe2000bf03270 */
[----:B------:R-:W-:Y:S01]  /*8f70*/  UIADD3 UR4, -UR39, URZ, URZ ;  /* 0x0000003f27047290 */ /* 0x000fe2000fffe13f */
[----:B------:R-:W-:Y:S01]  /*8f80*/  MOV R26, 0x1 ;  /* 0x00000001001a7802 */ /* 0x000fe20000000f00 */
[----:B------:R-:W-:Y:S02]  /*8f90*/  IMAD.MOV.U32 R17, RZ, RZ, RZ ;  /* 0x000000ffff117224 */ /* 0x000fe400078e00ff */
[----:B------:R-:W-:Y:S01]  /*8fa0*/  UIMAD UR6, UR7, UR4, UR6 ;  /* 0x00000004070672a4 */ /* 0x000fe2000f8e0206 */
[----:B------:R-:W-:-:S07]  /*8fb0*/  IMAD.MOV.U32 R6, RZ, RZ, 0x1 ;  /* 0x00000001ff067424 */ /* 0x000fce00078e00ff */
        /* <DEDUP_REMOVED lines=12> */
[----:B------:R-:W-:Y:S01]  /*9080*/  UISETP.NE.U32.AND UP0, UPT, UR4, URZ, UPT ;  /* 0x0000003f0400728c */ /* 0x000fe2000bf05070 */
[----:B------:R-:W0:Y:S02]  /*9090*/  S2R R36, SR_CTAID.X ;  /* 0x0000000000247919 */ /* 0x000e240000002500 */
[----:B------:R-:W-:Y:S01]  /*90a0*/  ULDC UR4, c[0x0][0x424] ;  /* 0x0001090000047ab9 */ /* 0x000fe20000000800 */
[----:B------:R-:W-:Y:S01]  /*90b0*/  UISETP.NE.AND.EX UP0, UPT, UR5, URZ, UPT, UP0 ;  /* 0x0000003f0500728c */ /* 0x000fe2000bf05300 */
[----:B------:R1:W5:Y:S01]  /*90c0*/  @P0 LDG.E R24, desc[UR36][R2.64] ;  /* 0x0000002402180981 */ /* 0x000362000c1e1900 */
[----:B------:R-:W-:-:S02]  /*90d0*/  ULOP3.LUT UR44, UR6, 0xffff, URZ, 0xc0, !UPT ;  /* 0x0000ffff062c7892 */ /* 0x000fc4000f8ec03f */
[----:B------:R-:W-:Y:S01]  /*90e0*/  USEL UR4, UR4, 0x1, UP0 ;  /* 0x0000000104047887 */ /* 0x000fe20008000000 */
[----:B------:R-:W-:-:S03]  /*90f0*/  UMOV UR38, URZ ;  /* 0x0000003f00267c82 */ /* 0x000fc60008000000 */
[----:B------:R-:W-:-:S04]  /*9100*/  UIMAD UR41, UR4, UR41, URZ ;  /* 0x00000029042972a4 */ /* 0x000fc8000f8e023f */
[----:B------:R-:W-:Y:S02]  /*9110*/  UISETP.GE.AND UP0, UPT, UR41, 0x1, UPT ;  /* 0x000000012900788c */ /* 0x000fe4000bf06270 */
[----:B------:R-:W-:-:S04]  /*9120*/  UIADD3 UR4, UR41, 0x5f, URZ ;  /* 0x0000005f29047890 */ /* 0x000fc8000fffe03f */
[----:B------:R-:W-:Y:S01]  /*9130*/  PLOP3.LUT P0, PT, PT, PT, UP0, 0x80, 0x0 ;  /* 0x000000000000781c */ /* 0x000fe20003f0f008 */
[----:B------:R-:W-:-:S04]  /*9140*/  UIMAD.WIDE UR4, UR4, 0x2aaaaaab, URZ ;  /* 0x2aaaaaab040478a5 */ /* 0x000fc8000f8e023f */
[----:B------:R-:W-:-:S04]  /*9150*/  USHF.R.U32.HI UR40, URZ, 0x1f, UR5 ;  /* 0x0000001f3f287899 */ /* 0x000fc80008011605 */
        /* <DEDUP_REMOVED lines=35> */
.L_x_9249:
[----:B------:R-:W-:Y:S02]  /*9390*/  UIMAD UR46, UR44, UR38, URZ ;  /* 0x000000262c2e72a4 */ /* 0x000fe4000f8e023f */
[----:B------:R-:W-:Y:S02]  /*93a0*/  IMAD.U32 R3, RZ, RZ, UR38 ;  /* 0x00000026ff037e24 */ /* 0x000fe4000f8e00ff */
[----:B------:R-:W-:Y:S02]  /*93b0*/  IMAD.MOV.U32 R17, RZ, RZ, RZ ;  /* 0x000000ffff117224 */ /* 0x000fe400078e00ff */
[----:B------:R-:W-:Y:S02]  /*93c0*/  IMAD.MOV.U32 R6, RZ, RZ, 0x1 ;  /* 0x00000001ff067424 */ /* 0x000fe400078e00ff */
        /* <DEDUP_REMOVED lines=28> */
[----:B0----5:R-:W-:Y:S05]  /*9590*/  CALL.ABS.NOINC R2 ;  /* 0x0000000002007343 */ /* 0x021fea0003c00000 */
.L_x_9250:
        /* <DEDUP_REMOVED lines=20> */
.L_x_9252:
[----:B------:R0:W1:Y:S01]  /*96e0*/  LDC.64 R2, c[0x4][R16] ;  /* 0x0100000010027b82 */ /* 0x0000620000000a00 */
[----:B------:R-:W-:Y:S01]  /*96f0*/  ULDC.64 UR4, c[0x4][0xf0] ;  /* 0x01003c0000047ab9 */ /* 0x000fe20000000a00 */
[----:B------:R-:W-:Y:S01]  /*9700*/  ULDC.64 UR6, c[0x4][0xf8] ;  /* 0x01003e0000067ab9 */ /* 0x000fe20000000a00 */
[----:B------:R-:W-:Y:S01]  /*9710*/  MOV R4, UR4 ;  /* 0x0000000400047c02 */ /* 0x000fe20008000f00 */
        /* <DEDUP_REMOVED lines=11> */
.L_x_9251:
        /* <DEDUP_REMOVED lines=9> */
[C---:B------:R-:W-:Y:S01]  /*9860*/  SHF.L.U32 R0, R28.reuse, 0x4, RZ ;  /* 0x000000041c007819 */ /* 0x040fe200000006ff */
[----:B------:R-:W-:Y:S01]  /*9870*/  IMAD.U32 R3, RZ, RZ, UR5 ;  /* 0x00000005ff037e24 */ /* 0x000fe2000f8e00ff */
[----:B------:R-:W-:Y:S01]  /*9880*/  LOP3.LUT R7, R28, 0x7f, RZ, 0xc0, !PT ;  /* 0x0000007f1c077812 */ /* 0x000fe200078ec0ff */
[----:B------:R-:W-:Y:S01]  /*9890*/  IMAD.U32 R4, RZ, RZ, UR45 ;  /* 0x0000002dff047e24 */ /* 0x000fe2000f8e00ff */
[----:B0-----:R-:W-:Y:S02]  /*98a0*/  ISETP.NE.AND P1, PT, R12, 0x1, PT ;  /* 0x000000010c00780c */ /* 0x001fe40003f25270 */
[----:B------:R-:W-:Y:S01]  /*98b0*/  LOP3.LUT R16, R16, 0xffffbfff, RZ, 0xc0, !PT ;  /* 0xffffbfff10107812 */ /* 0x000fe200078ec0ff */
[----:B------:R0:W2:Y:S01]  /*98c0*/  @P0 LDG.E R30, desc[UR36][R2.64] ;  /* 0x00000024021e0981 */ /* 0x0000a2000c1e1900 */
[----:B------:R-:W-:Y:S01]  /*98d0*/  LOP3.LUT R5, R0, 0x70, RZ, 0xc0, !PT ;  /* 0x0000007000057812 */ /* 0x000fe200078ec0ff */
[----:B------:R-:W-:Y:S01]  /*98e0*/  VIADD R0, R4, 0xffffffff ;  /* 0xffffffff04007836 */ /* 0x000fe20000000000 */
[----:B------:R-:W-:Y:S01]  /*98f0*/  SHF.R.U32.HI R37, RZ, 0x3, R7 ;  /* 0x00000003ff257819 */ /* 0x000fe20000011607 */
[----:B------:R-:W-:Y:S01]  /*9900*/  IMAD.SHL.U32 R6, R28, 0x8, RZ ;  /* 0x000000081c067824 */ /* 0x000fe200078e00ff */
[----:B------:R-:W-:-:S02]  /*9910*/  ULDC UR4, c[0x0][0x320] ;  /* 0x0000c80000047ab9 */ /* 0x000fc40000000800 */
[----:B------:R-:W-:-:S03]  /*9920*/  LOP3.LUT R32, R5, R37, RZ, 0xfc, !PT ;  /* 0x0000002505207212 */ /* 0x000fc600078efcff */
[----:B0-----:R-:W0:Y:S01]  /*9930*/  @P1 LDC R2, c[0x0][0x434] ;  /* 0x00010d00ff021b82 */ /* 0x001e220000000800 */
[----:B------:R-:W-:Y:S01]  /*9940*/  @P1 LOP3.LUT R16, R16, 0x4000, RZ, 0xfc, !PT ;  /* 0x0000400010101812 */ /* 0x000fe200078efcff */
[----:B------:R-:W-:-:S04]  /*9950*/  IMAD R5, R0, 0x60, R32 ;  /* 0x0000006000057824 */ /* 0x000fc800078e0220 */
[C---:B-----5:R-:W-:Y:S01]  /*9960*/  IMAD.IADD R10, R5.reuse, 0x1, R24 ;  /* 0x00000001050a7824 */ /* 0x060fe200078e0218 */
[----:B------:R-:W-:Y:S01]  /*9970*/  ISETP.GE.AND P0, PT, R5, UR41, PT ;  /* 0x0000002905007c0c */ /* 0x000fe2000bf06270 */
[----:B------:R-:W1:Y:S02]  /*9980*/  @P1 LDC R3, c[0x0][0x438] ;  /* 0x00010e00ff031b82 */ /* 0x000e640000000800 */
[----:B------:R-:W-:Y:S01]  /*9990*/  IMAD.MOV.U32 R11, RZ, RZ, R10 ;  /* 0x000000ffff0b7224 */ /* 0x000fe200078e000a */
[----:B------:R-:W-:-:S13]  /*99a0*/  ISETP.GT.U32.OR P0, PT, R32, 0x5f, P0 ;  /* 0x0000005f2000780c */ /* 0x000fda0000704470 */
[----:B------:R-:W3:Y:S01]  /*99b0*/  @!P0 LDC.64 R8, c[0x0][0x428] ;  /* 0x00010a00ff088b82 */ /* 0x000ee20000000a00 */
[----:B0-----:R-:W-:-:S07]  /*99c0*/  @P1 IMAD.HI.U32 R2, R10, R2, RZ ;  /* 0x000000020a021227 */ /* 0x001fce00078e00ff */
[----:B------:R-:W0:Y:S01]  /*99d0*/  @!P0 LDC.64 R4, c[0x0][0x418] ;  /* 0x00010600ff048b82 */ /* 0x000e220000000a00 */
[----:B-1----:R-:W-:-:S04]  /*99e0*/  @P1 SHF.R.U32.HI R11, RZ, R3, R2 ;  /* 0x00000003ff0b1219 */ /* 0x002fc80000011602 */
[----:B------:R-:W-:Y:S02]  /*99f0*/  @!P0 SHF.R.S32.HI R3, RZ, 0x1f, R11 ;  /* 0x0000001fff038819 */ /* 0x000fe4000001140b */
[----:B--2---:R-:W-:-:S05]  /*9a00*/  SHF.R.S32.HI R33, RZ, 0x1f, R30 ;  /* 0x0000001fff217819 */ /* 0x004fca000001141e */
[----:B---3--:R-:W-:-:S04]  /*9a10*/  @!P0 IMAD R2, R33, R8, RZ ;  /* 0x0000000821028224 */ /* 0x008fc800078e02ff */
[----:B------:R-:W-:Y:S02]  /*9a20*/  @!P0 IMAD R9, R30, R9, R2 ;  /* 0x000000091e098224 */ /* 0x000fe400078e0202 */
[----:B------:R-:W-:-:S04]  /*9a30*/  @!P0 IMAD.MOV.U32 R2, RZ, RZ, R11 ;  /* 0x000000ffff028224 */ /* 0x000fc800078e000b */
[----:B------:R-:W-:-:S05]  /*9a40*/  @!P0 IMAD.WIDE.U32 R2, R30, R8, R2 ;  /* 0x000000081e028225 */ /* 0x000fca00078e0002 */
[----:B------:R-:W-:Y:S02]  /*9a50*/  @!P0 IADD3 R3, R3, R9, RZ ;  /* 0x0000000903038210 */ /* 0x000fe40007ffe0ff */
[----:B0-----:R-:W-:-:S04]  /*9a60*/  @!P0 LEA R4, P1, R2, R4, 0x2 ;  /* 0x0000000402048211 */ /* 0x001fc800078210ff */
[----:B------:R-:W-:-:S05]  /*9a70*/  @!P0 LEA.HI.X R5, R2, R5, R3, 0x2, P1 ;  /* 0x0000000502058211 */ /* 0x000fca00008f1403 */
[----:B------:R0:W5:Y:S01]  /*9a80*/  @!P0 LDG.E R4, desc[UR36][R4.64] ;  /* 0x0000002404048981 */ /* 0x000162000c1e1900 */
[----:B------:R-:W-:Y:S01]  /*9a90*/  LOP3.LUT R22, R6, 0x38, RZ, 0xc0, !PT ;  /* 0x0000003806167812 */ /* 0x000fe200078ec0ff */
[----:B------:R-:W-:Y:S01]  /*9aa0*/  UMOV UR5, 0xffffffff ;  /* 0xffffffff00057882 */ /* 0x000fe20000000000 */
[----:B------:R-:W-:Y:S01]  /*9ab0*/  LOP3.LUT R16, R16, 0xffffffef, RZ, 0xc0, !PT ;  /* 0xffffffef10107812 */ /* 0x000fe200078ec0ff */
[----:B------:R-:W-:Y:S01]  /*9ac0*/  IMAD.MOV R23, RZ, RZ, -R11 ;  /* 0x000000ffff177224 */ /* 0x000fe200078e0a0b */
[C---:B------:R-:W-:Y:S02]  /*9ad0*/  LOP3.LUT R31, R22.reuse, 0x40, RZ, 0xfc, !PT ;  /* 0x00000040161f7812 */ /* 0x040fe400078efcff */
[----:B------:R-:W-:Y:S01]  /*9ae0*/  LOP3.LUT R27, R22, 0x80, RZ, 0xfc, !PT ;  /* 0x00000080161b7812 */ /* 0x000fe200078efcff */
[----:B------:R-:W-:Y:S01]  /*9af0*/  IMAD R23, R12, R23, R10 ;  /* 0x000000170c177224 */ /* 0x000fe200078e020a */
[----:B------:R-:W-:Y:S02]  /*9b00*/  ISETP.GE.AND P4, PT, R31, UR4, PT ;  /* 0x000000041f007c0c */ /* 0x000fe4000bf86270 */
[----:B------:R-:W-:-:S02]  /*9b10*/  ISETP.GE.AND P3, PT, R27, UR4, PT ;  /* 0x000000041b007c0c */ /* 0x000fc4000bf66270 */
[C---:B------:R-:W-:Y:S02]  /*9b20*/  ISETP.GE.AND P2, PT, R22.reuse, UR4, PT ;  /* 0x0000000416007c0c */ /* 0x040fe4000bf46270 */
[----:B------:R-:W-:-:S04]  /*9b30*/  LOP3.LUT R26, R22, 0xc0, RZ, 0xfc, !PT ;  /* 0x000000c0161a7812 */ /* 0x000fc800078efcff */
[----:B------:R-:W-:-:S03]  /*9b40*/  ISETP.GE.AND P1, PT, R26, UR4, PT ;  /* 0x000000041a007c0c */ /* 0x000fc6000bf26270 */
[----:B------:R-:W-:-:S04]  /*9b50*/  @P4 LOP3.LUT R16, R16, 0x10, RZ, 0xfc, !PT ;  /* 0x0000001010104812 */ /* 0x000fc800078efcff */
[----:B------:R-:W-:-:S04]  /*9b60*/  LOP3.LUT R16, R16, 0xfffffffe, RZ, 0xc0, !PT ;  /* 0xfffffffe10107812 */ /* 0x000fc800078ec0ff */
[----:B------:R-:W-:-:S04]  /*9b70*/  LOP3.LUT R16, R16, 0xfffffff7, RZ, 0xc0, !PT ;  /* 0xfffffff710107812 */ /* 0x000fc800078ec0ff */
[----:B------:R-:W-:-:S04]  /*9b80*/  @P3 LOP3.LUT R16, R16, 0x8, RZ, 0xfc, !PT ;  /* 0x0000000810103812 */ /* 0x000fc800078efcff */
[----:B------:R-:W-:-:S04]  /*9b90*/  @P2 LOP3.LUT R16, R16, 0x1, RZ, 0xfc, !PT ;  /* 0x0000000110102812 */ /* 0x000fc800078efcff */
[----:B------:R-:W-:-:S04]  /*9ba0*/  LOP3.LUT R16, R16, 0xfffffffb, RZ, 0xc0, !PT ;  /* 0xfffffffb10107812 */ /* 0x000fc800078ec0ff */
[----:B------:R-:W-:Y:S01]  /*9bb0*/  @P1 LOP3.LUT R16, R16, 0x4, RZ, 0xfc, !PT ;  /* 0x0000000410101812 */ /* 0x000fe200078efcff */
[----:B0-----:R-:W-:Y:S06]  /*9bc0*/  BRA.DIV UR5, `(.L_x_9253) ;  /* 0x0000003a05587947 */ /* 0x001fec000b800000 */
.L_x_9299:
[----:B------:R-:W2:Y:S01]  /*9bd0*/  LDL R2, [R1] ;  /* 0x0000000001027983 */ /* 0x000ea20000100800 */
[--C-:B-----5:R-:W-:Y:S02]  /*9be0*/  @!P0 SHF.R.S32.HI R3, RZ, 0x1f, R4.reuse ;  /* 0x0000001fff038819 */ /* 0x120fe40000011404 */
[----:B------:R-:W-:Y:S02]  /*9bf0*/  CS2R R18, SRZ ;  /* 0x0000000000127805 */ /* 0x000fe4000001ff00 */
[----:B------:R-:W-:Y:S01]  /*9c00*/  LOP3.LUT R16, R16, 0xffff7fff, RZ, 0xc0, !PT ;  /* 0xffff7fff10107812 */ /* 0x000fe200078ec0ff */
[----:B------:R-:W-:Y:S01]  /*9c10*/  @!P0 IMAD.MOV.U32 R18, RZ, RZ, R4 ;  /* 0x000000ffff128224 */ /* 0x000fe200078e0004 */
[----:B------:R-:W-:Y:S01]  /*9c20*/  MOV R29, UR39 ;  /* 0x00000027001d7c02 */ /* 0x000fe20008000f00 */
[----:B------:R-:W-:Y:S01]  /*9c30*/  @!P0 IMAD.MOV.U32 R19, RZ, RZ, R3 ;  /* 0x000000ffff138224 */ /* 0x000fe200078e0003 */
[----:B------:R-:W-:Y:S02]  /*9c40*/  ISETP.GT.U32.AND P0, PT, R32, 0x5f, PT ;  /* 0x0000005f2000780c */ /* 0x000fe40003f04070 */
[----:B------:R-:W-:-:S02]  /*9c50*/  SHF.R.S32.HI R29, RZ, 0x1f, R29 ;  /* 0x0000001fff1d7819 */ /* 0x000fc4000001141d */
[----:B------:R-:W-:-:S09]  /*9c60*/  SEL R34, RZ, 0x1, P2 ;  /* 0x00000001ff227807 */ /* 0x000fd20001000000 */
[----:B------:R-:W-:-:S04]  /*9c70*/  @P0 LOP3.LUT R16, R16, 0x8000, RZ, 0xfc, !PT ;  /* 0x0000800010100812 */ /* 0x000fc800078efcff */
[----:B------:R-:W-:Y:S02]  /*9c80*/  LOP3.LUT R16, R16, 0xffffffdf, RZ, 0xc0, !PT ;  /* 0xffffffdf10107812 */ /* 0x000fe400078ec0ff */
[----:B--2---:R-:W-:-:S13]  /*9c90*/  R2UR UR4, R2 ;  /* 0x00000000020472ca */ /* 0x004fda00000e0000 */
[----:B------:R-:W-:-:S06]  /*9ca0*/  ULOP3.LUT UR4, UR4, 0x2, URZ, 0xfc, !UPT ;  /* 0x0000000204047892 */ /* 0x000fcc000f8efc3f */
[----:B------:R-:W-:-:S05]  /*9cb0*/  IMAD.U32 R2, RZ, RZ, UR4 ;  /* 0x00000004ff027e24 */ /* 0x000fca000f8e00ff */
[----:B------:R-:W-:-:S13]  /*9cc0*/  ISETP.NE.AND P1, PT, R2, 0x3, PT ;  /* 0x000000030200780c */ /* 0x000fda0003f25270 */
[----:B------:R-:W-:Y:S01]  /*9cd0*/  @P1 LOP3.LUT R16, R16, 0x20, RZ, 0xfc, !PT ;  /* 0x0000002010101812 */ /* 0x000fe200078efcff */
[----:B------:R-:W-:Y:S06]  /*9ce0*/  @!P1 BRA `(.L_x_9254) ;  /* 0x0000000000049947 */ /* 0x000fec0003800000 */
[----:B------:R-:W-:Y:S01]  /*9cf0*/  BPT.TRAP 0x1 ;  /* 0x000000040000795c */ /* 0x000fe20000300000 */
.L_x_9254:
[----:B------:R-:W-:-:S05]  /*9d00*/  IMAD.MOV.U32 R2, RZ, RZ, 0x1 ;  /* 0x00000001ff027424 */ /* 0x000fca00078e00ff */
[----:B------:R-:W-:-:S04]  /*9d10*/  SHF.L.U32 R2, R2, 0x1f, RZ ;  /* 0x0000001f02027819 */ /* 0x000fc800000006ff */
[----:B------:R-:W0:Y:S02]  /*9d20*/  SYNCS.PHASECHK.TRANS64.TRYWAIT P0, [UR42+0x32440], R2 ;  /* 0x03244002ff0075a7 */ /* 0x000e24000800016a */
[----:B0-----:R-:W-:Y:S05]  /*9d30*/  @!P0 BRA `(.L_x_9255) ;  /* 0x00000038001c8947 */ /* 0x001fea0003800000 */
.L_x_9300:
[----:B------:R-:W-:Y:S01]  /*9d40*/  SHF.R.S32.HI R25, RZ, 0x1f, R23 ;  /* 0x0000001fff197819 */ /* 0x000fe20000011417 */
[----:B------:R-:W-:Y:S01]  /*9d50*/  ULDC.64 UR4, c[0x0][0x300] ;  /* 0x0000c00000047ab9 */ /* 0x000fe20000000a00 */
[----:B------:R-:W-:Y:S02]  /*9d60*/  R2UR UR6, R29 ;  /* 0x000000001d0672ca */ /* 0x000fe400000e0000 */
[----:B------:R-:W-:Y:S01]  /*9d70*/  MOV R9, 0xffffffa0 ;  /* 0xffffffa000097802 */ /* 0x000fe20000000f00 */
[----:B0-----:R-:W-:Y:S01]  /*9d80*/  IMAD R2, R25, UR4, RZ ;  /* 0x0000000419027c24 */ /* 0x001fe2000f8e02ff */
[----:B------:R-:W-:-:S03]  /*9d90*/  LOP3.LUT R16, R16, 0xfffffffd, RZ, 0xc0, !PT ;  /* 0xfffffffd10107812 */ /* 0x000fc600078ec0ff */
        /* <DEDUP_REMOVED lines=8> */
[----:B------:R-:W-:Y:S02]  /*9e20*/  IMAD R0, R0, R9, UR41 ;  /* 0x0000002900007e24 */ /* 0x000fe4000f8e0209 */
[----:B------:R-:W-:Y:S02]  /*9e30*/  IMAD.IADD R3, R3, 0x1, R5 ;  /* 0x0000000103037824 */ /* 0x000fe400078e0205 */
[----:B------:R-:W-:Y:S01]  /*9e40*/  IMAD.U32 R5, RZ, RZ, UR4 ;  /* 0x00000004ff057e24 */ /* 0x000fe2000f8e00ff */
[----:B------:R-:W-:Y:S01]  /*9e50*/  UIMAD UR4, UR6, UR4, URZ ;  /* 0x00000004060472a4 */ /* 0x000fe2000f8e023f */
[----:B------:R-:W-:Y:S02]  /*9e60*/  IMAD.IADD R17, R0, 0x1, -R37 ;  /* 0x0000000100117824 */ /* 0x000fe400078e0a25 */
[----:B------:R-:W-:Y:S01]  /*9e70*/  IMAD.WIDE.U32 R2, R5, UR39, R2 ;  /* 0x0000002705027c25 */ /* 0x000fe2000f8e0002 */
[----:B------:R-:W-:Y:S01]  /*9e80*/  UIMAD UR4, UR39, UR5, UR4 ;  /* 0x00000005270472a4 */ /* 0x000fe2000f8e0204 */
[----:B------:R-:W-:-:S02]  /*9e90*/  ULDC.64 UR6, c[0x0][0x2e8] ;  /* 0x0000ba0000067ab9 */ /* 0x000fc40000000a00 */
[----:B------:R-:W-:Y:S01]  /*9ea0*/  UMOV UR5, 0xffffffff ;  /* 0xffffffff00057882 */ /* 0x000fe20000000000 */
[----:B------:R-:W-:Y:S02]  /*9eb0*/  LEA R4, P0, R2, UR6, 0x1 ;  /* 0x0000000602047c11 */ /* 0x000fe4000f8008ff */
[----:B------:R-:W-:Y:S01]  /*9ec0*/  VIADD R5, R3, UR4 ;  /* 0x0000000403057c36 */ /* 0x000fe20008000000 */
[----:B------:R-:W-:Y:S01]  /*9ed0*/  ULDC UR4, c[0x0][0x2f4] ;  /* 0x0000bd0000047ab9 */ /* 0x000fe20000000800 */
[----:B------:R-:W-:Y:S02]  /*9ee0*/  LOP3.LUT R3, R6, 0x1c0, RZ, 0xc0, !PT ;  /* 0x000001c006037812 */ /* 0x000fe400078ec0ff */
[----:B------:R-:W-:Y:S02]  /*9ef0*/  ISETP.GE.AND P2, PT, R22, UR4, PT ;  /* 0x0000000416007c0c */ /* 0x000fe4000bf46270 */
[----:B------:R-:W-:Y:S02]  /*9f00*/  LOP3.LUT R3, R3, 0x38, R6, 0xf8, !PT ;  /* 0x0000003803037812 */ /* 0x000fe400078ef806 */
[----:B------:R-:W-:-:S02]  /*9f10*/  LEA.HI.X R5, R2, UR7, R5, 0x1, P0 ;  /* 0x0000000702057c11 */ /* 0x000fc400080f0c05 */
        /* <DEDUP_REMOVED lines=8> */
[----:B------:R-:W1:Y:S01]  /*9fa0*/  SHFL.IDX PT, R0, R5, RZ, 0x181f ;  /* 0x00181fff05007589 */ /* 0x000e6200000e0000 */
[----:B0-----:R-:W-:-:S03]  /*9fb0*/  @P0 LEA R2, P1, R22, R14, 0x1 ;  /* 0x0000000e16020211 */ /* 0x001fc600078208ff */
[----:B------:R-:W0:Y:S02]  /*9fc0*/  SHFL.IDX PT, R14, R4, 0x1, 0x181f ;  /* 0x00381f00040e7f89 */ /* 0x000e2400000e0000 */
        /* <DEDUP_REMOVED lines=20> */
[----:B------:R-:W0:Y:S02]  /*a110*/  SHFL.IDX PT, R14, R4, 0x4, 0x181f ;  /* 0x00981f00040e7f89 */ /* 0x000e2400000e0000 */
[----:B-1----:R-:W-:Y:S02]  /*a120*/  @P0 IADD3.X R3, RZ, R0, RZ, P1, !PT ;  /* 0x00000000ff030210 */ /* 0x002fe40000ffe4ff */
        /* <DEDUP_REMOVED lines=9> */
.L_x_9314:
        /* <DEDUP_REMOVED lines=15> */
.L_x_9257:
        /* <DEDUP_REMOVED lines=24> */
.L_x_9258:
[----:B------:R-:W0:Y:S01]  /*a430*/  LDC R6, c[0x0][0x448] ;  /* 0x00011200ff067b82 */ /* 0x000e220000000800 */
[----:B------:R-:W-:Y:S01]  /*a440*/  R2UR UR6, R29 ;  /* 0x000000001d0672ca */ /* 0x000fe200000e0000 */
[----:B------:R-:W-:Y:S01]  /*a450*/  ULDC.64 UR8, c[0x0][0x2d8] ;  /* 0x0000b60000087ab9 */ /* 0x000fe20000000a00 */
[----:B------:R-:W-:Y:S01]  /*a460*/  LEA R35, R36, R32, 0x7 ;  /* 0x0000002024237211 */ /* 0x000fe200078e38ff */
[----:B------:R-:W-:Y:S01]  /*a470*/  UIMAD.WIDE.U32 UR4, UR39, UR8, URZ ;  /* 0x00000008270472a5 */ /* 0x000fe2000f8e003f */
[----:B------:R-:W-:-:S03]  /*a480*/  LOP3.LUT R16, R16, 0xfffeffff, RZ, 0xc0, !PT ;  /* 0xfffeffff10107812 */ /* 0x000fc600078ec0ff */
[----:B------:R-:W-:-:S06]  /*a490*/  IMAD.MOV.U32 R7, RZ, RZ, R35 ;  /* 0x000000ffff077224 */ /* 0x000fcc00078e0023 */
[----:B------:R-:W-:-:S04]  /*a4a0*/  UIMAD UR6, UR6, UR8, URZ ;  /* 0x00000008060672a4 */ /* 0x000fc8000f8e023f */
[----:B------:R-:W-:-:S03]  /*a4b0*/  UIMAD UR6, UR39, UR9, UR6 ;  /* 0x00000009270672a4 */ /* 0x000fc6000f8e0206 */
[----:B------:R-:W-:Y:S01]  /*a4c0*/  ULDC.64 UR8, c[0x0][0x2e0] ;  /* 0x0000b80000087ab9 */ /* 0x000fe20000000a00 */
[----:B------:R-:W-:Y:S01]  /*a4d0*/  UIADD3 UR5, UR5, UR6, URZ ;  /* 0x0000000605057290 */ /* 0x000fe2000fffe03f */
[----:B0-----:R-:W-:Y:S01]  /*a4e0*/  ISETP.NE.AND P0, PT, R6, 0x1, PT ;  /* 0x000000010600780c */ /* 0x001fe20003f05270 */
[----:B------:R-:W-:Y:S02]  /*a4f0*/  UIMAD UR6, UR47, UR8, URZ ;  /* 0x000000082f0672a4 */ /* 0x000fe4000f8e023f */
[----:B------:R-:W-:Y:S02]  /*a500*/  UIMAD.WIDE.U32 UR4, UR43, UR8, UR4 ;  /* 0x000000082b0472a5 */ /* 0x000fe4000f8e0004 */
[----:B------:R-:W-:-:S04]  /*a510*/  UIMAD UR6, UR43, UR9, UR6 ;  /* 0x000000092b0672a4 */ /* 0x000fc8000f8e0206 */
[----:B------:R-:W-:Y:S01]  /*a520*/  IMAD.U32 R4, RZ, RZ, UR4 ;  /* 0x00000004ff047e24 */ /* 0x000fe2000f8e00ff */
[----:B------:R-:W-:Y:S02]  /*a530*/  UIADD3 UR6, UR5, UR6, URZ ;  /* 0x0000000605067290 */ /* 0x000fe4000fffe03f */
[----:B------:R-:W-:Y:S01]  /*a540*/  IMAD.U32 R5, RZ, RZ, UR5 ;  /* 0x00000005ff057e24 */ /* 0x000fe2000f8e00ff */
[----:B------:R-:W0:Y:S01]  /*a550*/  @P0 LDC R0, c[0x0][0x44c] ;  /* 0x00011300ff000b82 */ /* 0x000e220000000800 */
[----:B------:R-:W-:Y:S01]  /*a560*/  IMAD.MOV.U32 R2, RZ, RZ, R4 ;  /* 0x000000ffff027224 */ /* 0x000fe200078e0004 */
[----:B------:R-:W-:Y:S01]  /*a570*/  ULDC.64 UR4, c[0x0][0x2d0] ;  /* 0x0000b40000047ab9 */ /* 0x000fe20000000a00 */
[----:B------:R-:W-:-:S05]  /*a580*/  @P0 LOP3.LUT R16, R16, 0x10000, RZ, 0xfc, !PT ;  /* 0x0001000010100812 */ /* 0x000fca00078efcff */
[----:B------:R-:W1:Y:S01]  /*a590*/  @P0 LDC R3, c[0x0][0x450] ;  /* 0x00011400ff030b82 */ /* 0x000e620000000800 */
[----:B0-----:R-:W-:-:S05]  /*a5a0*/  @P0 IMAD.HI.U32 R0, R35, R0, RZ ;  /* 0x0000000023000227 */ /* 0x001fca00078e00ff */
[----:B-1----:R-:W-:Y:S01]  /*a5b0*/  @P0 SHF.R.U32.HI R7, RZ, R3, R0 ;  /* 0x00000003ff070219 */ /* 0x002fe20000011600 */
[----:B------:R-:W-:-:S03]  /*a5c0*/  IMAD.U32 R3, RZ, RZ, UR6 ;  /* 0x00000006ff037e24 */ /* 0x000fc6000f8e00ff */
[----:B------:R-:W-:Y:S01]  /*a5d0*/  SHF.R.S32.HI R0, RZ, 0x1f, R7 ;  /* 0x0000001fff007819 */ /* 0x000fe20000011407 */
[C---:B------:R-:W-:Y:S01]  /*a5e0*/  IMAD.WIDE.U32 R2, R7.reuse, UR4, R2 ;  /* 0x0000000407027c25 */ /* 0x040fe2000f8e0002 */
[----:B------:R-:W-:-:S03]  /*a5f0*/  IADD3 R4, -R7, RZ, RZ ;  /* 0x000000ff07047210 */ /* 0x000fc60007ffe1ff */
        /* <DEDUP_REMOVED lines=23> */
[C---:B------:R-:W-:Y:S02]  /*a770*/  VIADD R8, R6.reuse, 0x10 ;  /* 0x0000001006087836 */ /* 0x040fe40000000000 */
[----:B------:R-:W-:Y:S01]  /*a780*/  SHFL.IDX PT, R7, R4, 0x1, 0x181f ;  /* 0x00381f0004077f89 */ /* 0x000fe200000e0000 */
[----:B------:R-:W-:-:S03]  /*a790*/  VIADD R9, R6, 0x40 ;  /* 0x0000004006097836 */ /* 0x000fc60000000000 */
[----:B------:R-:W-:Y:S04]  /*a7a0*/  SHFL.IDX PT, R20, R4, 0x2, 0x181f ;  /* 0x00581f0004147f89 */ /* 0x000fe800000e0000 */
[----:B------:R-:W-:Y:S01]  /*a7b0*/  SHFL.IDX PT, R10, R4, 0x5, 0x181f ;  /* 0x00b81f00040a7f89 */ /* 0x000fe200000e0000 */
[----:B0-----:R-:W-:-:S05]  /*a7c0*/  IMAD R5, R2, UR4, RZ ;  /* 0x0000000402057c24 */ /* 0x001fca000f8e02ff */
[-C--:B------:R-:W-:Y:S02]  /*a7d0*/  ISETP.GE.AND P3, PT, R6, R5.reuse, PT ;  /* 0x000000050600720c */ /* 0x080fe40003f66270 */
[-C--:B------:R-:W-:Y:S01]  /*a7e0*/  ISETP.GE.AND P2, PT, R8, R5.reuse, PT ;  /* 0x000000050800720c */ /* 0x080fe20003f46270 */
[----:B------:R-:W-:Y:S01]  /*a7f0*/  VIADD R8, R6, 0x20 ;  /* 0x0000002006087836 */ /* 0x000fe20000000000 */
[----:B------:R-:W-:-:S04]  /*a800*/  ISETP.GE.AND P4, PT, R9, R5, PT ;  /* 0x000000050900720c */ /* 0x000fc80003f86270 */
[----:B------:R-:W-:Y:S01]  /*a810*/  ISETP.GE.AND P6, PT, R8, R5, PT ;  /* 0x000000050800720c */ /* 0x000fe20003fc6270 */
[----:B------:R-:W-:-:S04]  /*a820*/  VIADD R8, R6, 0x30 ;  /* 0x0000003006087836 */ /* 0x000fc80000000000 */
[----:B-1----:R-:W-:Y:S02]  /*a830*/  @!P3 LEA R2, P1, R22, R14, 0x1 ;  /* 0x0000000e1602b211 */ /* 0x002fe400078208ff */
[----:B------:R-:W0:Y:S01]  /*a840*/  SHFL.IDX PT, R14, R0, 0x1, 0x181f ;  /* 0x00381f00000e7f89 */ /* 0x000e2200000e0000 */
[----:B------:R-:W-:Y:S02]  /*a850*/  ISETP.GE.AND P5, PT, R8, R5, PT ;  /* 0x000000050800720c */ /* 0x000fe40003fa6270 */
[----:B--2---:R-:W-:Y:S01]  /*a860*/  @!P3 IMAD.X R3, RZ, RZ, R3, P1 ;  /* 0x000000ffff03b224 */ /* 0x004fe200008e0603 */
[----:B------:R-:W-:Y:S01]  /*a870*/  @!P3 LEA R9, R28, UR42, 0x1 ;  /* 0x0000002a1c09bc11 */ /* 0x000fe2000f8e08ff */
[----:B------:R-:W-:Y:S01]  /*a880*/  SHFL.IDX PT, R8, R4, 0x4, 0x181f ;  /* 0x00981f0004087f89 */ /* 0x000fe200000e0000 */
[----:B------:R-:W-:Y:S02]  /*a890*/  @P3 LOP3.LUT R16, R16, 0x1000, RZ, 0xfc, !PT ;  /* 0x0000100010103812 */ /* 0x000fe400078efcff */
[----:B------:R-:W-:Y:S01]  /*a8a0*/  @!P2 LEA R21, R28, UR42, 0x1 ;  /* 0x0000002a1c15ac11 */ /* 0x000fe2000f8e08ff */
[----:B------:R1:W-:Y:S01]  /*a8b0*/  @!P3 LDGSTS.E.BYPASS.LTC128B.128 [R9+0x18400], desc[UR36][R2.64], !P0 ;  /* 0x184000000209bfae */ /* 0x0003e2000c101d64 */
[----:B------:R-:W-:-:S04]  /*a8c0*/  LOP3.LUT R16, R16, 0xfffff7ff, RZ, 0xc0, !PT ;  /* 0xfffff7ff10107812 */ /* 0x000fc800078ec0ff */
[----:B------:R-:W-:-:S04]  /*a8d0*/  @P2 LOP3.LUT R16, R16, 0x800, RZ, 0xfc, !PT ;  /* 0x0000080010102812 */ /* 0x000fc800078efcff */
[----:B------:R-:W-:Y:S01]  /*a8e0*/  LOP3.LUT R16, R16, 0xfffffbff, RZ, 0xc0, !PT ;  /* 0xfffffbff10107812 */ /* 0x000fe200078ec0ff */
[----:B-1----:R-:W-:Y:S01]  /*a8f0*/  VIADD R2, R6, 0x50 ;  /* 0x0000005006027836 */ /* 0x002fe20000000000 */
[----:B------:R-:W-:Y:S02]  /*a900*/  SHFL.IDX PT, R9, R0, 0x5, 0x181f ;  /* 0x00b81f0000097f89 */ /* 0x000fe400000e0000 */
[----:B------:R-:W-:Y:S02]  /*a910*/  @P6 LOP3.LUT R16, R16, 0x400, RZ, 0xfc, !PT ;  /* 0x0000040010106812 */ /* 0x000fe400078efcff */
[----:B0-----:R-:W-:Y:S02]  /*a920*/  @!P2 LEA R12, P1, R22, R14, 0x1 ;  /* 0x0000000e160ca211 */ /* 0x001fe400078208ff */
[----:B------:R-:W0:Y:S01]  /*a930*/  SHFL.IDX PT, R14, R0, 0x2, 0x181f ;  /* 0x00581f00000e7f89 */ /* 0x000e2200000e0000 */
[----:B------:R-:W-:Y:S02]  /*a940*/  ISETP.GE.AND P3, PT, R2, R5, PT ;  /* 0x000000050200720c */ /* 0x000fe40003f66270 */
[----:B------:R-:W-:Y:S01]  /*a950*/  @!P2 IADD3.X R11, RZ, R7, RZ, P1, !PT ;  /* 0x00000007ff0ba210 */ /* 0x000fe20000ffe4ff */
[----:B------:R-:W-:Y:S01]  /*a960*/  @!P2 IMAD.MOV.U32 R2, RZ, RZ, R12 ;  /* 0x000000ffff02a224 */ /* 0x000fe200078e000c */
[----:B------:R-:W-:Y:S01]  /*a970*/  SHFL.IDX PT, R7, R4, 0x3, 0x181f ;  /* 0x00781f0004077f89 */ /* 0x000fe200000e0000 */
[----:B------:R-:W-:-:S02]  /*a980*/  LOP3.LUT R16, R16, 0xfffffdff, RZ, 0xc0, !PT ;  /* 0xfffffdff10107812 */ /* 0x000fc400078ec0ff */
[----:B------:R-:W-:Y:S02]  /*a990*/  @!P2 IMAD.MOV.U32 R3, RZ, RZ, R11 ;  /* 0x000000ffff03a224 */ /* 0x000fe400078e000b */
[----:B------:R-:W-:Y:S01]  /*a9a0*/  SHFL.IDX PT, R11, R0, 0x6, 0x181f ;  /* 0x00d81f00000b7f89 */ /* 0x000fe200000e0000 */
[----:B------:R-:W-:-:S03]  /*a9b0*/  @P5 LOP3.LUT R16, R16, 0x200, RZ, 0xfc, !PT ;  /* 0x0000020010105812 */ /* 0x000fc600078efcff */
[----:B------:R1:W-:Y:S01]  /*a9c0*/  @!P2 LDGSTS.E.BYPASS.LTC128B.128 [R21+0x18c00], desc[UR36][R2.64], !P0 ;  /* 0x18c000000215afae */ /* 0x0003e2000c101d64 */
[----:B------:R-:W-:-:S04]  /*a9d0*/  LOP3.LUT R16, R16, 0xfffffeff, RZ, 0xc0, !PT ;  /* 0xfffffeff10107812 */ /* 0x000fc800078ec0ff */
[----:B------:R-:W-:-:S04]  /*a9e0*/  @P4 LOP3.LUT R16, R16, 0x100, RZ, 0xfc, !PT ;  /* 0x0000010010104812 */ /* 0x000fc800078efcff */
[----:B------:R-:W-:Y:S02]  /*a9f0*/  LOP3.LUT R16, R16, 0xffffff7f, RZ, 0xc0, !PT ;  /* 0xffffff7f10107812 */ /* 0x000fe400078ec0ff */
[----:B0-----:R-:W-:Y:S01]  /*aa00*/  @!P6 LEA R15, P1, R22, R14, 0x1 ;  /* 0x0000000e160fe211 */ /* 0x001fe200078208ff */
[----:B-1----:R-:W-:Y:S01]  /*aa10*/  SHFL.IDX PT, R2, R4, 0x6, 0x181f ;  /* 0x00d81f0004027f89 */ /* 0x002fe200000e0000 */
[----:B------:R-:W-:Y:S01]  /*aa20*/  VIADD R3, R6, 0x60 ;  /* 0x0000006006037836 */ /* 0x000fe20000000000 */
[C---:B------:R-:W-:Y:S02]  /*aa30*/  @!P6 LEA R21, R28.reuse, UR42, 0x1 ;  /* 0x0000002a1c15ec11 */ /* 0x040fe4000f8e08ff */
[----:B------:R-:W0:Y:S01]  /*aa40*/  SHFL.IDX PT, R14, R0, 0x3, 0x181f ;  /* 0x00781f00000e7f89 */ /* 0x000e2200000e0000 */
[----:B------:R-:W-:Y:S01]  /*aa50*/  @!P6 IMAD.X R20, RZ, RZ, R20, P1 ;  /* 0x000000ffff14e224 */ /* 0x000fe200008e0614 */
[----:B------:R-:W-:Y:S02]  /*aa60*/  ISETP.GE.AND P2, PT, R3, R5, PT ;  /* 0x000000050300720c */ /* 0x000fe40003f46270 */
[----:B------:R-:W-:Y:S01]  /*aa70*/  SHFL.IDX PT, R4, R4, 0x7, 0x181f ;  /* 0x00f81f0004047f89 */ /* 0x000fe200000e0000 */
[----:B------:R-:W-:Y:S01]  /*aa80*/  @!P6 IMAD.MOV.U32 R3, RZ, RZ, R20 ;  /* 0x000000ffff03e224 */ /* 0x000fe200078e0014 */
[----:B------:R-:W-:-:S02]  /*aa90*/  @!P4 LEA R20, R28, UR42, 0x1 ;  /* 0x0000002a1c14cc11 */ /* 0x000fc4000f8e08ff */
[----:B------:R-:W-:-:S04]  /*aaa0*/  @P3 LOP3.LUT R16, R16, 0x80, RZ, 0xfc, !PT ;  /* 0x0000008010103812 */ /* 0x000fc800078efcff */
[----:B------:R-:W-:-:S04]  /*aab0*/  LOP3.LUT R16, R16, 0xffffffbf, RZ, 0xc0, !PT ;  /* 0xffffffbf10107812 */ /* 0x000fc800078ec0ff */
[----:B------:R-:W-:Y:S02]  /*aac0*/  @P2 LOP3.LUT R16, R16, 0x40, RZ, 0xfc, !PT ;  /* 0x0000004010102812 */ /* 0x000fe400078efcff */
[----:B0-----:R-:W-:-:S05]  /*aad0*/  @!P5 LEA R13, P1, R22, R14, 0x1 ;  /* 0x0000000e160dd211 */ /* 0x001fca00078208ff */
[----:B------:R-:W-:Y:S02]  /*aae0*/  @!P5 IMAD.X R14, RZ, RZ, R7, P1 ;  /* 0x000000ffff0ed224 */ /* 0x000fe400008e0607 */
[----:B------:R-:W0:Y:S02]  /*aaf0*/  SHFL.IDX PT, R7, R0, 0x4, 0x181f ;  /* 0x00981f0000077f89 */ /* 0x000e2400000e0000 */
[----:B0-----:R-:W-:-:S04]  /*ab00*/  @!P4 LEA R7, P1, R22, R7, 0x1 ;  /* 0x000000071607c211 */ /* 0x001fc800078208ff */
[----:B------:R-:W-:Y:S02]  /*ab10*/  @!P4 IADD3.X R8, RZ, R8, RZ, P1, !PT ;  /* 0x00000008ff08c210 */ /* 0x000fe40000ffe4ff */
[----:B------:R-:W-:-:S05]  /*ab20*/  @!P3 LEA R9, P1, R22, R9, 0x1 ;  /* 0x000000091609b211 */ /* 0x000fca00078208ff */
[----:B------:R-:W-:Y:S01]  /*ab30*/  @!P3 IMAD.X R10, RZ, RZ, R10, P1 ;  /* 0x000000ffff0ab224 */ /* 0x000fe200008e060a */
[----:B------:R-:W-:-:S04]  /*ab40*/  @!P2 LEA R11, P1, R22, R11, 0x1 ;  /* 0x0000000b160ba211 */ /* 0x000fc800078208ff */
[----:B------:R-:W-:Y:S01]  /*ab50*/  @!P2 IADD3.X R12, RZ, R2, RZ, P1, !PT ;  /* 0x00000002ff0ca210 */ /* 0x000fe20000ffe4ff */
[----:B------:R-:W-:Y:S01]  /*ab60*/  @!P6 IMAD.MOV.U32 R2, RZ, RZ, R15 ;  /* 0x000000ffff02e224 */ /* 0x000fe200078e000f */
[----:B------:R-:W-:-:S04]  /*ab70*/  @!P5 LEA R15, R28, UR42, 0x1 ;  /* 0x0000002a1c0fdc11 */ /* 0x000fc8000f8e08ff */
[----:B------:R0:W-:Y:S02]  /*ab80*/  @!P6 LDGSTS.E.BYPASS.LTC128B.128 [R21+0x19400], desc[UR36][R2.64], !P0 ;  /* 0x194000000215efae */ /* 0x0001e4000c101d64 */
[----:B0-----:R-:W-:Y:S02]  /*ab90*/  @!P5 IMAD.MOV.U32 R2, RZ, RZ, R13 ;  /* 0x000000ffff02d224 */ /* 0x001fe400078e000d */
[----:B------:R-:W-:Y:S02]  /*aba0*/  @!P5 IMAD.MOV.U32 R3, RZ, RZ, R14 ;  /* 0x000000ffff03d224 */ /* 0x000fe400078e000e */
[----:B------:R0:W1:Y:S04]  /*abb0*/  SHFL.IDX PT, R14, R0, 0x7, 0x181f ;  /* 0x00f81f00000e7f89 */ /* 0x00006800000e0000 */
[----:B------:R2:W-:Y:S02]  /*abc0*/  @!P5 LDGSTS.E.BYPASS.LTC128B.128 [R15+0x19c00], desc[UR36][R2.64], !P0 ;  /* 0x19c00000020fdfae */ /* 0x0005e4000c101d64 */
[----:B--2---:R-:W-:Y:S01]  /*abd0*/  @!P4 IMAD.MOV.U32 R2, RZ, RZ, R7 ;  /* 0x000000ffff02c224 */ /* 0x004fe200078e0007 */
[----:B------:R-:W-:-:S02]  /*abe0*/  @!P4 MOV R3, R8 ;  /* 0x000000080003c202 */ /* 0x000fc40000000f00 */
[----:B------:R-:W-:-:S03]  /*abf0*/  @!P3 LEA R7, R28, UR42, 0x1 ;  /* 0x0000002a1c07bc11 */ /* 0x000fc6000f8e08ff */
[----:B------:R2:W-:Y:S02]  /*ac00*/  @!P4 LDGSTS.E.BYPASS.LTC128B.128 [R20+0x1a400], desc[UR36][R2.64], !P0 ;  /* 0x1a4000000214cfae */ /* 0x0005e4000c101d64 */
[----:B--2---:R-:W-:Y:S01]  /*ac10*/  @!P3 IMAD.MOV.U32 R2, RZ, RZ, R9 ;  /* 0x000000ffff02b224 */ /* 0x004fe200078e0009 */
[----:B------:R-:W-:Y:S01]  /*ac20*/  @!P2 LEA R9, R28, UR42, 0x1 ;  /* 0x0000002a1c09ac11 */ /* 0x000fe2000f8e08ff */
[----:B------:R-:W-:-:S05]  /*ac30*/  @!P3 IMAD.MOV.U32 R3, RZ, RZ, R10 ;  /* 0x000000ffff03b224 */ /* 0x000fca00078e000a */
[----:B------:R2:W-:Y:S02]  /*ac40*/  @!P3 LDGSTS.E.BYPASS.LTC128B.128 [R7+0x1ac00], desc[UR36][R2.64], !P0 ;  /* 0x1ac000000207bfae */ /* 0x0005e4000c101d64 */
[----:B--2---:R-:W-:Y:S02]  /*ac50*/  @!P2 IMAD.MOV.U32 R2, RZ, RZ, R11 ;  /* 0x000000ffff02a224 */ /* 0x004fe400078e000b */
[----:B------:R-:W-:-:S05]  /*ac60*/  @!P2 IMAD.MOV.U32 R3, RZ, RZ, R12 ;  /* 0x000000ffff03a224 */ /* 0x000fca00078e000c */
[----:B-1----:R0:W-:Y:S02]  /*ac70*/  @!P2 LDGSTS.E.BYPASS.LTC128B.128 [R9+0x1b400], desc[UR36][R2.64], !P0 ;  /* 0x1b4000000209afae */ /* 0x0021e4000c101d64 */
.L_x_9331:
[----:B------:R-:W-:Y:S01]  /*ac80*/  VIADD R6, R6, 0x70 ;  /* 0x0000007006067836 */ /* 0x000fe20000000000 */
[----:B------:R-:W-:-:S04]  /*ac90*/  LOP3.LUT R16, R16, 0xffffdfff, RZ, 0xc0, !PT ;  /* 0xffffdfff10107812 */ /* 0x000fc800078ec0ff */
[----:B------:R-:W-:-:S13]  /*aca0*/  ISETP.GE.AND P2, PT, R6, R5, PT ;  /* 0x000000050600720c */ /* 0x000fda0003f46270 */
[----:B0-----:R-:W-:Y:S02]  /*acb0*/  @!P2 LEA R2, P1, R22, R14, 0x1 ;  /* 0x0000000e1602a211 */ /* 0x001fe400078208ff */
[----:B------:R-:W-:Y:S02]  /*acc0*/  @!P2 LEA R5, R28, UR42, 0x1 ;  /* 0x0000002a1c05ac11 */ /* 0x000fe4000f8e08ff */
[----:B------:R-:W-:Y:S02]  /*acd0*/  @!P2 IADD3.X R3, RZ, R4, RZ, P1, !PT ;  /* 0x00000004ff03a210 */ /* 0x000fe40000ffe4ff */
[----:B------:R-:W-:-:S03]  /*ace0*/  @P2 LOP3.LUT R16, R16, 0x2000, RZ, 0xfc, !PT ;  /* 0x0000200010102812 */ /* 0x000fc600078efcff */
        /* <DEDUP_REMOVED lines=29> */
.L_x_9260:
[----:B------:R-:W0:Y:S01]  /*aec0*/  LDC R2, c[0x0][0x448] ;  /* 0x00011200ff027b82 */ /* 0x000e220000000800 */
[----:B------:R-:W-:Y:S01]  /*aed0*/  R2UR UR6, R29 ;  /* 0x000000001d0672ca */ /* 0x000fe200000e0000 */
[----:B------:R-:W-:Y:S01]  /*aee0*/  ULDC.64 UR8, c[0x0][0x3d8] ;  /* 0x0000f60000087ab9 */ /* 0x000fe20000000a00 */
[----:B------:R-:W-:Y:S01]  /*aef0*/  ULDC UR7, c[0x0][0x448] ;  /* 0x0001120000077ab9 */ /* 0x000fe20000000800 */
[----:B------:R-:W-:-:S10]  /*af00*/  UIMAD.WIDE.U32 UR4, UR39, UR8, URZ ;  /* 0x00000008270472a5 */ /* 0x000fd4000f8e003f */
        /* <DEDUP_REMOVED lines=11> */
[----:B------:R-:W-:Y:S02]  /*afc0*/  MOV R9, UR8 ;  /* 0x0000000800097c02 */ /* 0x000fe40008000f00 */
[----:B------:R-:W0:Y:S08]  /*afd0*/  @P6 LDC R0, c[0x0][0x44c] ;  /* 0x00011300ff006b82 */ /* 0x000e300000000800 */
[----:B------:R-:W1:Y:S01]  /*afe0*/  @P6 LDC R3, c[0x0][0x450] ;  /* 0x00011400ff036b82 */ /* 0x000e620000000800 */
[----:B0-----:R-:W-:-:S05]  /*aff0*/  @P6 IMAD.HI.U32 R0, R35, R0, RZ ;  /* 0x0000000023006227 */ /* 0x001fca00078e00ff */
[----:B-1----:R-:W-:-:S05]  /*b000*/  @P6 SHF.R.U32.HI R2, RZ, R3, R0 ;  /* 0x00000003ff026219 */ /* 0x002fca0000011600 */
[----:B------:R-:W-:-:S04]  /*b010*/  IMAD.MOV R0, RZ, RZ, -R2 ;  /* 0x000000ffff007224 */ /* 0x000fc800078e0a02 */
[----:B------:R-:W-:Y:S01]  /*b020*/  IMAD R5, R0, UR7, R35 ;  /* 0x0000000700057c24 */ /* 0x000fe2000f8e0223 */
[----:B------:R-:W-:-:S05]  /*b030*/  SHF.R.S32.HI R0, RZ, 0x1f, R2 ;  /* 0x0000001fff007819 */ /* 0x000fca0000011402 */
[----:B------:R-:W-:Y:S01]  /*b040*/  IMAD R3, R0, UR8, RZ ;  /* 0x0000000800037c24 */ /* 0x000fe2000f8e02ff */
[----:B------:R-:W-:-:S03]  /*b050*/  SHF.R.S32.HI R0, RZ, 0x1f, R5 ;  /* 0x0000001fff007819 */ /* 0x000fc60000011405 */
        /* <DEDUP_REMOVED lines=15> */
[----:B------:R-:W-:Y:S02]  /*b150*/  ISETP.GE.AND P1, PT, R26, UR4, PT ;  /* 0x000000041a007c0c */ /* 0x000fe4000bf26270 */
[----:B------:R-:W-:Y:S01]  /*b160*/  ISETP.GE.AND P4, PT, R22, UR4, PT ;  /* 0x0000000416007c0c */ /* 0x000fe2000bf86270 */
[----:B------:R-:W-:-:S12]  /*b170*/  BRA.DIV UR5, `(.L_x_9261) ;  /* 0x0000003605a47947 */ /* 0x000fd8000b800000 */
[----:B------:R-:W0:Y:S01]  /*b180*/  SHFL.IDX PT, R14, R0, RZ, 0x181f ;  /* 0x00181fff000e7589 */ /* 0x000e2200000e0000 */
[C---:B------:R-:W-:Y:S02]  /*b190*/  LOP3.LUT P5, RZ, R16.reuse, 0x400, RZ, 0xc0, !PT ;  /* 0x0000040010ff7812 */ /* 0x040fe400078ac0ff */
[C---:B------:R-:W-:Y:S01]  /*b1a0*/  LOP3.LUT P6, RZ, R16.reuse, 0x800, RZ, 0xc0, !PT ;  /* 0x0000080010ff7812 */ /* 0x040fe200078cc0ff */
[----:B------:R-:W1:Y:S01]  /*b1b0*/  SHFL.IDX PT, R2, R4, RZ, 0x181f ;  /* 0x00181fff04027589 */ /* 0x000e6200000e0000 */
[----:B------:R-:W-:Y:S02]  /*b1c0*/  P2R R5, PR, RZ, 0x20 ;  /* 0x00000020ff057803 */ /* 0x000fe40000000000 */
[----:B------:R-:W-:-:S09]  /*b1d0*/  LOP3.LUT P5, RZ, R16, 0x1000, RZ, 0xc0, !PT ;  /* 0x0000100010ff7812 */ /* 0x000fd200078ac0ff */
[----:B------:R-:W-:-:S04]  /*b1e0*/  @!P6 LEA R9, R28, UR42, 0x1 ;  /* 0x0000002a1c09ec11 */ /* 0x000fc8000f8e08ff */
[----:B------:R-:W-:Y:S02]  /*b1f0*/  @!P5 LEA R7, R28, UR42, 0x1 ;  /* 0x0000002a1c07dc11 */ /* 0x000fe4000f8e08ff */
[----:B0-----:R-:W-:-:S05]  /*b200*/  @!P5 LEA R14, P0, R22, R14, 0x1 ;  /* 0x0000000e160ed211 */ /* 0x001fca00078008ff */
[----:B-1----:R-:W-:Y:S02]  /*b210*/  @!P5 IMAD.X R3, RZ, RZ, R2, P0 ;  /* 0x000000ffff03d224 */ /* 0x002fe400000e0602 */
[----:B------:R-:W-:Y:S02]  /*b220*/  @!P5 IMAD.MOV.U32 R2, RZ, RZ, R14 ;  /* 0x000000ffff02d224 */ /* 0x000fe400078e000e */
[----:B------:R-:W0:Y:S04]  /*b230*/  SHFL.IDX PT, R14, R0, 0x1, 0x181f ;  /* 0x00381f00000e7f89 */ /* 0x000e2800000e0000 */
[----:B------:R-:W-:Y:S04]  /*b240*/  @!P5 LDGSTS.E.BYPASS.LTC128B.128 [R7+0x22400], desc[UR36][R2.64], !P4 ;  /* 0x224000000207dfae */ /* 0x000fe8000e101d64 */
[----:B------:R-:W-:Y:S04]  /*b250*/  @!P5 LDGSTS.E.BYPASS.LTC128B.128 [R7+0x26400], desc[UR36][R2.64+0x80], !P3 ;  /* 0x264000800207dfae */ /* 0x000fe8000d901d64 */
[----:B------:R-:W-:Y:S04]  /*b260*/  @!P5 LDGSTS.E.BYPASS.LTC128B.128 [R7+0x2a400], desc[UR36][R2.64+0x100], !P2 ;  /* 0x2a4001000207dfae */ /* 0x000fe8000d101d64 */
[----:B------:R1:W-:Y:S01]  /*b270*/  @!P5 LDGSTS.E.BYPASS.LTC128B.128 [R7+0x2e400], desc[UR36][R2.64+0x180], !P1 ;  /* 0x2e4001800207dfae */ /* 0x0003e2000c901d64 */
[----:B------:R-:W-:-:S03]  /*b280*/  ISETP.NE.AND P5, PT, R5, RZ, PT ;  /* 0x000000ff0500720c */ /* 0x000fc60003fa5270 */
[----:B------:R-:W2:Y:S01]  /*b290*/  SHFL.IDX PT, R5, R4, 0x1, 0x181f ;  /* 0x00381f0004057f89 */ /* 0x000ea200000e0000 */
[----:B0-----:R-:W-:-:S04]  /*b2a0*/  @!P6 LEA R14, P0, R22, R14, 0x1 ;  /* 0x0000000e160ee211 */ /* 0x001fc800078008ff */
[----:B-1----:R-:W-:Y:S02]  /*b2b0*/  @!P6 MOV R2, R14 ;  /* 0x0000000e0002e202 */ /* 0x002fe40000000f00 */
[----:B------:R-:W0:Y:S03]  /*b2c0*/  SHFL.IDX PT, R14, R0, 0x2, 0x181f ;  /* 0x00581f00000e7f89 */ /* 0x000e2600000e0000 */
[----:B------:R-:W-:Y:S01]  /*b2d0*/  @!P5 LEA R7, R28, UR42, 0x1 ;  /* 0x0000002a1c07dc11 */ /* 0x000fe2000f8e08ff */
[----:B--2---:R-:W-:-:S04]  /*b2e0*/  @!P6 IMAD.X R5, RZ, RZ, R5, P0 ;  /* 0x000000ffff05e224 */ /* 0x004fc800000e0605 */
[----:B------:R-:W-:Y:S02]  /*b2f0*/  @!P6 IMAD.MOV.U32 R3, RZ, RZ, R5 ;  /* 0x000000ffff03e224 */ /* 0x000fe400078e0005 */
[----:B------:R-:W1:Y:S01]  /*b300*/  SHFL.IDX PT, R5, R4, 0x2, 0x181f ;  /* 0x00581f0004057f89 */ /* 0x000e6200000e0000 */
[----:B0-----:R-:W-:-:S03]  /*b310*/  @!P5 LEA R14, P0, R22, R14, 0x1 ;  /* 0x0000000e160ed211 */ /* 0x001fc600078008ff */
[----:B------:R-:W-:Y:S04]  /*b320*/  @!P6 LDGSTS.E.BYPASS.LTC128B.128 [R9+0x22c00], desc[UR36][R2.64], !P4 ;  /* 0x22c000000209efae */ /* 0x000fe8000e101d64 */
[----:B------:R-:W-:Y:S04]  /*b330*/  @!P6 LDGSTS.E.BYPASS.LTC128B.128 [R9+0x26c00], desc[UR36][R2.64+0x80], !P3 ;  /* 0x26c000800209efae */ /* 0x000fe8000d901d64 */
[----:B------:R-:W-:Y:S04]  /*b340*/  @!P6 LDGSTS.E.BYPASS.LTC128B.128 [R9+0x2ac00], desc[UR36][R2.64+0x100], !P2 ;  /* 0x2ac001000209efae */ /* 0x000fe8000d101d64 */
[----:B------:R0:W-:Y:S01]  /*b350*/  @!P6 LDGSTS.E.BYPASS.LTC128B.128 [R9+0x2ec00], desc[UR36][R2.64+0x180], !P1 ;  /* 0x2ec001800209efae */ /* 0x0001e2000c901d64 */
[----:B------:R-:W-:-:S04]  /*b360*/  LOP3.LUT P6, RZ, R16, 0x80, RZ, 0xc0, !PT ;  /* 0x0000008010ff7812 */ /* 0x000fc800078cc0ff */
[----:B------:R-:W-:Y:S01]  /*b370*/  P2R R6, PR, RZ, 0x40 ;  /* 0x00000040ff067803 */ /* 0x000fe20000000000 */
[----:B-1----:R-:W-:Y:S01]  /*b380*/  @!P5 IMAD.X R5, RZ, RZ, R5, P0 ;  /* 0x000000ffff05d224 */ /* 0x002fe200000e0605 */
[----:B------:R-:W-:Y:S01]  /*b390*/  LOP3.LUT P6, RZ, R16, 0x200, RZ, 0xc0, !PT ;  /* 0x0000020010ff7812 */ /* 0x000fe200078cc0ff */
[----:B0-----:R-:W-:Y:S02]  /*b3a0*/  @!P5 IMAD.MOV.U32 R2, RZ, RZ, R14 ;  /* 0x000000ffff02d224 */ /* 0x001fe400078e000e */
[----:B------:R-:W0:Y:S01]  /*b3b0*/  SHFL.IDX PT, R14, R0, 0x3, 0x181f ;  /* 0x00781f00000e7f89 */ /* 0x000e2200000e0000 */
[----:B------:R-:W-:-:S03]  /*b3c0*/  @!P5 IMAD.MOV.U32 R3, RZ, RZ, R5 ;  /* 0x000000ffff03d224 */ /* 0x000fc600078e0005 */
[----:B------:R-:W1:Y:S06]  /*b3d0*/  SHFL.IDX PT, R5, R4, 0x3, 0x181f ;  /* 0x00781f0004057f89 */ /* 0x000e6c00000e0000 */
[----:B------:R-:W-:Y:S01]  /*b3e0*/  @!P6 LEA R9, R28, UR42, 0x1 ;  /* 0x0000002a1c09ec11 */ /* 0x000fe2000f8e08ff */
[----:B------:R-:W-:Y:S04]  /*b3f0*/  @!P5 LDGSTS.E.BYPASS.LTC128B.128 [R7+0x23400], desc[UR36][R2.64], !P4 ;  /* 0x234000000207dfae */ /* 0x000fe8000e101d64 */
[----:B------:R-:W-:Y:S04]  /*b400*/  @!P5 LDGSTS.E.BYPASS.LTC128B.128 [R7+0x27400], desc[UR36][R2.64+0x80], !P3 ;  /* 0x274000800207dfae */ /* 0x000fe8000d901d64 */
[----:B------:R-:W-:Y:S04]  /*b410*/  @!P5 LDGSTS.E.BYPASS.LTC128B.128 [R7+0x2b400], desc[UR36][R2.64+0x100], !P2 ;  /* 0x2b4001000207dfae */ /* 0x000fe8000d101d64 */
[----:B------:R2:W-:Y:S01]  /*b420*/  @!P5 LDGSTS.E.BYPASS.LTC128B.128 [R7+0x2f400], desc[UR36][R2.64+0x180], !P1 ;  /* 0x2f4001800207dfae */ /* 0x0005e2000c901d64 */
[----:B------:R-:W-:-:S02]  /*b430*/  LOP3.LUT P5, RZ, R16, 0x40, RZ, 0xc0, !PT ;  /* 0x0000004010ff7812 */ /* 0x000fc400078ac0ff */
[----:B0-----:R-:W-:Y:S02]  /*b440*/  @!P6 LEA R14, P0, R22, R14, 0x1 ;  /* 0x0000000e160ee211 */ /* 0x001fe400078008ff */
[----:B------:R-:W-:Y:S02]  /*b450*/  P2R R8, PR, RZ, 0x20 ;  /* 0x00000020ff087803 */ /* 0x000fe40000000000 */
[----:B------:R-:W-:Y:S01]  /*b460*/  LOP3.LUT P5, RZ, R16, 0x100, RZ, 0xc0, !PT ;  /* 0x0000010010ff7812 */ /* 0x000fe200078ac0ff */
[----:B-1----:R-:W-:Y:S01]  /*b470*/  @!P6 IMAD.X R5, RZ, RZ, R5, P0 ;  /* 0x000000ffff05e224 */ /* 0x002fe200000e0605 */
[----:B--2---:R-:W-:-:S03]  /*b480*/  @!P6 MOV R2, R14 ;  /* 0x0000000e0002e202 */ /* 0x004fc60000000f00 */
[----:B------:R-:W-:Y:S01]  /*b490*/  @!P6 IMAD.MOV.U32 R3, RZ, RZ, R5 ;  /* 0x000000ffff03e224 */ /* 0x000fe200078e0005 */
[----:B------:R-:W0:Y:S04]  /*b4a0*/  SHFL.IDX PT, R14, R0, 0x4, 0x181f ;  /* 0x00981f00000e7f89 */ /* 0x000e2800000e0000 */
[----:B------:R-:W1:Y:S03]  /*b4b0*/  SHFL.IDX PT, R5, R4, 0x4, 0x181f ;  /* 0x00981f0004057f89 */ /* 0x000e6600000e0000 */
[----:B------:R-:W-:Y:S01]  /*b4c0*/  @!P5 LEA R7, R28, UR42, 0x1 ;  /* 0x0000002a1c07dc11 */ /* 0x000fe2000f8e08ff */
[----:B------:R-:W-:Y:S04]  /*b4d0*/  @!P6 LDGSTS.E.BYPASS.LTC128B.128 [R9+0x23c00], desc[UR36][R2.64], !P4 ;  /* 0x23c000000209efae */ /* 0x000fe8000e101d64 */
[----:B------:R-:W-:Y:S04]  /*b4e0*/  @!P6 LDGSTS.E.BYPASS.LTC128B.128 [R9+0x27c00], desc[UR36][R2.64+0x80], !P3 ;  /* 0x27c000800209efae */ /* 0x000fe8000d901d64 */
[----:B------:R-:W-:Y:S04]  /*b4f0*/  @!P6 LDGSTS.E.BYPASS.LTC128B.128 [R9+0x2bc00], desc[UR36][R2.64+0x100], !P2 ;  /* 0x2bc001000209efae */ /* 0x000fe8000d101d64 */
[----:B------:R2:W-:Y:S01]  /*b500*/  @!P6 LDGSTS.E.BYPASS.LTC128B.128 [R9+0x2fc00], desc[UR36][R2.64+0x180], !P1 ;  /* 0x2fc001800209efae */ /* 0x0005e2000c901d64 */
[----:B------:R-:W-:-:S02]  /*b510*/  ISETP.NE.AND P6, PT, R6, RZ, PT ;  /* 0x000000ff0600720c */ /* 0x000fc40003fc5270 */
[----:B0-----:R-:W-:-:S05]  /*b520*/  @!P5 LEA R14, P0, R22, R14, 0x1 ;  /* 0x0000000e160ed211 */ /* 0x001fca00078008ff */
[----:B-1----:R-:W-:Y:S02]  /*b530*/  @!P5 IMAD.X R5, RZ, RZ, R5, P0 ;  /* 0x000000ffff05d224 */ /* 0x002fe400000e0605 */
[----:B--2---:R-:W-:Y:S02]  /*b540*/  @!P5 IMAD.MOV.U32 R2, RZ, RZ, R14 ;  /* 0x000000ffff02d224 */ /* 0x004fe400078e000e */
[----:B------:R-:W0:Y:S01]  /*b550*/  SHFL.IDX PT, R14, R0, 0x5, 0x181f ;  /* 0x00b81f00000e7f89 */ /* 0x000e2200000e0000 */
[----:B------:R-:W-:Y:S01]  /*b560*/  @!P5 IMAD.MOV.U32 R3, RZ, RZ, R5 ;  /* 0x000000ffff03d224 */ /* 0x000fe200078e0005 */
[----:B------:R-:W-:Y:S02]  /*b570*/  @!P6 LEA R9, R28, UR42, 0x1 ;  /* 0x0000002a1c09ec11 */ /* 0x000fe4000f8e08ff */
[----:B------:R-:W1:Y:S04]  /*b580*/  SHFL.IDX PT, R5, R4, 0x5, 0x181f ;  /* 0x00b81f0004057f89 */ /* 0x000e6800000e0000 */
[----:B------:R-:W-:Y:S04]  /*b590*/  @!P5 LDGSTS.E.BYPASS.LTC128B.128 [R7+0x24400], desc[UR36][R2.64], !P4 ;  /* 0x244000000207dfae */ /* 0x000fe8000e101d64 */
[----:B------:R-:W-:Y:S04]  /*b5a0*/  @!P5 LDGSTS.E.BYPASS.LTC128B.128 [R7+0x28400], desc[UR36][R2.64+0x80], !P3 ;  /* 0x284000800207dfae */ /* 0x000fe8000d901d64 */
[----:B------:R-:W-:Y:S04]  /*b5b0*/  @!P5 LDGSTS.E.BYPASS.LTC128B.128 [R7+0x2c400], desc[UR36][R2.64+0x100], !P2 ;  /* 0x2c4001000207dfae */ /* 0x000fe8000d101d64 */
[----:B------:R2:W-:Y:S01]  /*b5c0*/  @!P5 LDGSTS.E.BYPASS.LTC128B.128 [R7+0x30400], desc[UR36][R2.64+0x180], !P1 ;  /* 0x304001800207dfae */ /* 0x0005e2000c901d64 */
[----:B------:R-:W-:-:S02]  /*b5d0*/  ISETP.NE.AND P5, PT, R8, RZ, PT ;  /* 0x000000ff0800720c */ /* 0x000fc40003fa5270 */
[----:B0-----:R-:W-:-:S05]  /*b5e0*/  @!P6 LEA R14, P0, R22, R14, 0x1 ;  /* 0x0000000e160ee211 */ /* 0x001fca00078008ff */
[----:B-1----:R-:W-:Y:S01]  /*b5f0*/  @!P6 IMAD.X R5, RZ, RZ, R5, P0 ;  /* 0x000000ffff05e224 */ /* 0x002fe200000e0605 */
[----:B--2---:R-:W-:-:S03]  /*b600*/  @!P6 MOV R2, R14 ;  /* 0x0000000e0002e202 */ /* 0x004fc60000000f00 */
[----:B------:R-:W-:Y:S01]  /*b610*/  @!P6 IMAD.MOV.U32 R3, RZ, RZ, R5 ;  /* 0x000000ffff03e224 */ /* 0x000fe200078e0005 */
[----:B------:R-:W0:Y:S01]  /*b620*/  SHFL.IDX PT, R14, R0, 0x6, 0x181f ;  /* 0x00d81f00000e7f89 */ /* 0x000e2200000e0000 */
[----:B------:R-:W-:-:S03]  /*b630*/  @!P5 LEA R7, R28, UR42, 0x1 ;  /* 0x0000002a1c07dc11 */ /* 0x000fc6000f8e08ff */
[----:B------:R-:W1:Y:S04]  /*b640*/  SHFL.IDX PT, R5, R4, 0x6, 0x181f ;  /* 0x00d81f0004057f89 */ /* 0x000e6800000e0000 */
[----:B------:R-:W-:Y:S04]  /*b650*/  @!P6 LDGSTS.E.BYPASS.LTC128B.128 [R9+0x24c00], desc[UR36][R2.64], !P4 ;  /* 0x24c000000209efae */ /* 0x000fe8000e101d64 */
[----:B------:R-:W-:Y:S04]  /*b660*/  @!P6 LDGSTS.E.BYPASS.LTC128B.128 [R9+0x28c00], desc[UR36][R2.64+0x80], !P3 ;  /* 0x28c000800209efae */ /* 0x000fe8000d901d64 */
[----:B------:R-:W-:Y:S04]  /*b670*/  @!P6 LDGSTS.E.BYPASS.LTC128B.128 [R9+0x2cc00], desc[UR36][R2.64+0x100], !P2 ;  /* 0x2cc001000209efae */ /* 0x000fe8000d101d64 */
[----:B------:R2:W-:Y:S01]  /*b680*/  @!P6 LDGSTS.E.BYPASS.LTC128B.128 [R9+0x30c00], desc[UR36][R2.64+0x180], !P1 ;  /* 0x30c001800209efae */ /* 0x0005e2000c901d64 */
[----:B0-----:R-:W-:-:S05]  /*b690*/  @!P5 LEA R14, P0, R22, R14, 0x1 ;  /* 0x0000000e160ed211 */ /* 0x001fca00078008ff */
[----:B-1----:R-:W-:Y:S02]  /*b6a0*/  @!P5 IMAD.X R5, RZ, RZ, R5, P0 ;  /* 0x000000ffff05d224 */ /* 0x002fe400000e0605 */
[----:B--2---:R-:W-:Y:S02]  /*b6b0*/  @!P5 IMAD.MOV.U32 R2, RZ, RZ, R14 ;  /* 0x000000ffff02d224 */ /* 0x004fe400078e000e */
[----:B------:R-:W-:Y:S01]  /*b6c0*/  @!P5 IMAD.MOV.U32 R3, RZ, RZ, R5 ;  /* 0x000000ffff03d224 */ /* 0x000fe200078e0005 */
[----:B------:R0:W1:Y:S04]  /*b6d0*/  SHFL.IDX PT, R14, R0, 0x7, 0x181f ;  /* 0x00f81f00000e7f89 */ /* 0x00006800000e0000 */
[----:B------:R0:W-:Y:S04]  /*b6e0*/  @!P5 LDGSTS.E.BYPASS.LTC128B.128 [R7+0x25400], desc[UR36][R2.64], !P4 ;  /* 0x254000000207dfae */ /* 0x0001e8000e101d64 */
[----:B------:R0:W-:Y:S04]  /*b6f0*/  @!P5 LDGSTS.E.BYPASS.LTC128B.128 [R7+0x29400], desc[UR36][R2.64+0x80], !P3 ;  /* 0x294000800207dfae */ /* 0x0001e8000d901d64 */
[----:B------:R0:W-:Y:S04]  /*b700*/  @!P5 LDGSTS.E.BYPASS.LTC128B.128 [R7+0x2d400], desc[UR36][R2.64+0x100], !P2 ;  /* 0x2d4001000207dfae */ /* 0x0001e8000d101d64 */
[----:B------:R0:W-:Y:S04]  /*b710*/  @!P5 LDGSTS.E.BYPASS.LTC128B.128 [R7+0x31400], desc[UR36][R2.64+0x180], !P1 ;  /* 0x314001800207dfae */ /* 0x0001e8000c901d64 */
[----:B------:R0:W2:Y:S02]  /*b720*/  SHFL.IDX PT, R5, R4, 0x7, 0x181f ;  /* 0x00f81f0004057f89 */ /* 0x0000a400000e0000 */
.L_x_9349:
[----:B------:R-:W-:Y:S01]  /*b730*/  LOP3.LUT P0, RZ, R16, 0x2000, RZ, 0xc0, !PT ;  /* 0x0000200010ff7812 */ /* 0x000fe2000780c0ff */
[----:B------:R-:W-:-:S12]  /*b740*/  BSSY B0, `(.L_x_9262) ;  /* 0x000000c000007945 */ /* 0x000fd80003800000 */
[----:B------:R-:W-:Y:S05]  /*b750*/  @P0 BRA `(.L_x_9263) ;  /* 0x0000000000280947 */ /* 0x000fea0003800000 */
[----:B01----:R-:W-:-:S05]  /*b760*/  LEA R2, P0, R22, R14, 0x1 ;  /* 0x0000000e16027211 */ /* 0x003fca00078008ff */
[----:B--2---:R-:W-:Y:S01]  /*b770*/  IMAD.X R3, RZ, RZ, R5, P0 ;  /* 0x000000ffff037224 */ /* 0x004fe200000e0605 */
[----:B------:R-:W-:-:S05]  /*b780*/  LEA R5, R28, UR42, 0x1 ;  /* 0x0000002a1c057c11 */ /* 0x000fca000f8e08ff */
[----:B------:R-:W-:Y:S01]  /*b790*/  @!PT LDS RZ, [RZ] ;  /* 0x00000000fffff984 */ /* 0x000fe20000000800 */
[----:B------:R-:W-:Y:S01]  /*b7a0*/  @!PT LDS RZ, [RZ] ;  /* 0x00000000fffff984 */ /* 0x000fe20000000800 */
[----:B------:R-:W-:Y:S01]  /*b7b0*/  @!PT LDS RZ, [RZ] ;  /* 0x00000000fffff984 */ /* 0x000fe20000000800 */
[----:B------:R3:W-:Y:S04]  /*b7c0*/  LDGSTS.E.BYPASS.LTC128B.128 [R5+0x25c00], desc[UR36][R2.64], !P4 ;  /* 0x25c0000002057fae */ /* 0x0007e8000e101d64 */
[----:B------:R3:W-:Y:S04]  /*b7d0*/  LDGSTS.E.BYPASS.LTC128B.128 [R5+0x29c00], desc[UR36][R2.64+0x80], !P3 ;  /* 0x29c0008002057fae */ /* 0x0007e8000d901d64 */
[----:B------:R3:W-:Y:S04]  /*b7e0*/  LDGSTS.E.BYPASS.LTC128B.128 [R5+0x2dc00], desc[UR36][R2.64+0x100], !P2 ;  /* 0x2dc0010002057fae */ /* 0x0007e8000d101d64 */
[----:B------:R3:W-:Y:S02]  /*b7f0*/  LDGSTS.E.BYPASS.LTC128B.128 [R5+0x31c00], desc[UR36][R2.64+0x180], !P1 ;  /* 0x31c0018002057fae */ /* 0x0007e4000c901d64 */
.L_x_9263:
[----:B------:R-:W-:Y:S05]  /*b800*/  BSYNC B0 ;  /* 0x0000000000007941 */ /* 0x000fea0003800000 */
.L_x_9262:
        /* <DEDUP_REMOVED lines=9> */
.L_x_9350:
[----:B------:R-:W-:-:S13]  /*b8a0*/  LOP3.LUT P0, RZ, R16, 0x20, RZ, 0xc0, !PT ;  /* 0x0000002010ff7812 */ /* 0x000fda000780c0ff */
[----:B------:R-:W-:Y:S05]  /*b8b0*/  @!P0 BRA `(.L_x_9265) ;  /* 0x0000000000048947 */ /* 0x000fea0003800000 */
[----:B------:R-:W-:Y:S01]  /*b8c0*/  BPT.TRAP 0x1 ;  /* 0x000000040000795c */ /* 0x000fe20000300000 */
.L_x_9265:
[----:B------:R-:W4:Y:S02]  /*b8d0*/  SYNCS.PHASECHK.TRANS64.TRYWAIT P0, [UR42+0x32460], R0 ;  /* 0x03246000ff0075a7 */ /* 0x000f24000800016a */
[----:B----4-:R-:W-:Y:S05]  /*b8e0*/  @!P0 BRA `(.L_x_9266) ;  /* 0x0000003800a88947 */ /* 0x010fea0003800000 */
.L_x_9351:
[----:B------:R-:W-:Y:S01]  /*b8f0*/  ULDC.64 UR4, c[0x0][0x328] ;  /* 0x0000ca0000047ab9 */ /* 0x000fe20000000a00 */
[----:B------:R-:W-:Y:S01]  /*b900*/  ULDC.64 UR6, c[0x0][0x338] ;  /* 0x0000ce0000067ab9 */ /* 0x000fe20000000a00 */
[----:B0-----:R-:W-:Y:S01]  /*b910*/  IMAD R0, R25, UR4, RZ ;  /* 0x0000000419007c24 */ /* 0x001fe2000f8e02ff */
[C---:B------:R-:W-:Y:S01]  /*b920*/  LOP3.LUT P3, RZ, R16.reuse, 0x10, RZ, 0xc0, !PT ;  /* 0x0000001010ff7812 */ /* 0x040fe2000786c0ff */
[----:B---3--:R-:W-:Y:S01]  /*b930*/  IMAD.WIDE.U32 R2, R23, UR4, RZ ;  /* 0x0000000417027c25 */ /* 0x008fe2000f8e00ff */
[----:B------:R-:W-:Y:S02]  /*b940*/  R2UR UR4, R29 ;  /* 0x000000001d0472ca */ /* 0x000fe400000e0000 */
[C---:B------:R-:W-:Y:S01]  /*b950*/  LOP3.LUT P2, RZ, R16.reuse, 0x8, RZ, 0xc0, !PT ;  /* 0x0000000810ff7812 */ /* 0x040fe2000784c0ff */
[----:B------:R-:W-:Y:S01]  /*b960*/  IMAD R23, R23, UR5, R0 ;  /* 0x0000000517177c24 */ /* 0x000fe2000f8e0200 */
[C---:B------:R-:W-:Y:S01]  /*b970*/  LOP3.LUT P1, RZ, R16.reuse, 0x4, RZ, 0xc0, !PT ;  /* 0x0000000410ff7812 */ /* 0x040fe2000782c0ff */
[----:B--2---:R-:W-:Y:S01]  /*b980*/  IMAD R5, R19, UR6, RZ ;  /* 0x0000000613057c24 */ /* 0x004fe2000f8e02ff */
[----:B------:R-:W-:Y:S01]  /*b990*/  SEL R0, RZ, 0x4, P2 ;  /* 0x00000004ff007807 */ /* 0x000fe20001000000 */
[----:B------:R-:W-:Y:S01]  /*b9a0*/  IMAD.IADD R3, R3, 0x1, R23 ;  /* 0x0000000103037824 */ /* 0x000fe200078e0217 */
[----:B------:R-:W-:Y:S01]  /*b9b0*/  LOP3.LUT P4, RZ, R16, 0x1, RZ, 0xc0, !PT ;  /* 0x0000000110ff7812 */ /* 0x000fe2000788c0ff */
[----:B------:R-:W-:-:S02]  /*b9c0*/  IMAD R5, R18, UR7, R5 ;  /* 0x0000000712057c24 */ /* 0x000fc4000f8e0205 */
[----:B------:R-:W-:Y:S01]  /*b9d0*/  IMAD.WIDE.U32 R2, R18, UR6, R2 ;  /* 0x0000000612027c25 */ /* 0x000fe2000f8e0002 */
[----:B------:R-:W-:Y:S02]  /*b9e0*/  ULDC.64 UR6, c[0x0][0x330] ;  /* 0x0000cc0000067ab9 */ /* 0x000fe40000000a00 */
[----:B------:R-:W-:Y:S01]  /*b9f0*/  UIMAD UR4, UR4, UR6, URZ ;  /* 0x00000006040472a4 */ /* 0x000fe2000f8e023f */
[----:B------:R-:W-:Y:S02]  /*ba00*/  IMAD.IADD R3, R3, 0x1, R5 ;  /* 0x0000000103037824 */ /* 0x000fe400078e0205 */
[----:B------:R-:W-:Y:S01]  /*ba10*/  IMAD.U32 R5, RZ, RZ, UR6 ;  /* 0x00000006ff057e24 */ /* 0x000fe2000f8e00ff */
[----:B------:R-:W-:-:S03]  /*ba20*/  UIMAD UR4, UR39, UR7, UR4 ;  /* 0x00000007270472a4 */ /* 0x000fc6000f8e0204 */
[----:B------:R-:W-:Y:S01]  /*ba30*/  IMAD.WIDE.U32 R2, R5, UR39, R2 ;  /* 0x0000002705027c25 */ /* 0x000fe2000f8e0002 */
[----:B------:R-:W-:Y:S01]  /*ba40*/  ULDC.64 UR6, c[0x0][0x318] ;  /* 0x0000c60000067ab9 */ /* 0x000fe20000000a00 */
[----:B------:R-:W-:Y:S02]  /*ba50*/  SEL R5, RZ, 0x8, P1 ;  /* 0x00000008ff057807 */ /* 0x000fe40000800000 */
        /* <DEDUP_REMOVED lines=8> */
[----:B-1----:R-:W0:Y:S01]  /*bae0*/  SHFL.IDX PT, R14, R18, RZ, 0x181f ;  /* 0x00181fff120e7589 */ /* 0x002e2200000e0000 */
[----:B------:R-:W-:Y:S02]  /*baf0*/  SHF.L.U32 R0, R22, 0x1, RZ ;  /* 0x0000000116007819 */ /* 0x000fe400000006ff */
[----:B------:R-:W-:Y:S01]  /*bb00*/  LEA R10, R28, UR42, 0x1 ;  /* 0x0000002a1c0a7c11 */ /* 0x000fe2000f8e08ff */
[----:B------:R-:W1:Y:S01]  /*bb10*/  SHFL.IDX PT, R3, R19, RZ, 0x181f ;  /* 0x00181fff13037589 */ /* 0x000e6200000e0000 */
[C---:B------:R-:W-:Y:S02]  /*bb20*/  LOP3.LUT P2, RZ, R5.reuse, 0x2, RZ, 0xc0, !PT ;  /* 0x0000000205ff7812 */ /* 0x040fe4000784c0ff */
[----:B------:R-:W-:Y:S01]  /*bb30*/  LOP3.LUT P1, RZ, R5, 0x4, RZ, 0xc0, !PT ;  /* 0x0000000405ff7812 */ /* 0x000fe2000782c0ff */
[----:B------:R-:W-:Y:S01]  /*bb40*/  SHFL.IDX PT, R4, R19, 0x1, 0x181f ;  /* 0x00381f0013047f89 */ /* 0x000fe200000e0000 */
[----:B------:R-:W-:-:S03]  /*bb50*/  VIADD R31, R10, 0x400 ;  /* 0x000004000a1f7836 */ /* 0x000fc60000000000 */
[----:B------:R-:W-:Y:S01]  /*bb60*/  SHFL.IDX PT, R20, R19, 0x4, 0x181f ;  /* 0x00981f0013147f89 */ /* 0x000fe200000e0000 */
[----:B0-----:R-:W-:-:S03]  /*bb70*/  IADD3 R2, P0, R14, R0, RZ ;  /* 0x000000000e027210 */ /* 0x001fc60007f1e0ff */
[----:B------:R-:W0:Y:S02]  /*bb80*/  SHFL.IDX PT, R14, R18, 0x1, 0x181f ;  /* 0x00381f00120e7f89 */ /* 0x000e2400000e0000 */
[----:B-1----:R-:W-:Y:S01]  /*bb90*/  IMAD.X R3, RZ, RZ, R3, P0 ;  /* 0x000000ffff037224 */ /* 0x002fe200000e0603 */
[-C--:B0-----:R-:W-:Y:S02]  /*bba0*/  IADD3 R6, P0, R14, R0.reuse, RZ ;  /* 0x000000000e067210 */ /* 0x081fe40007f1e0ff */
[----:B------:R-:W0:Y:S03]  /*bbb0*/  SHFL.IDX PT, R14, R18, 0x2, 0x181f ;  /* 0x00581f00120e7f89 */ /* 0x000e2600000e0000 */
[----:B------:R-:W-:Y:S02]  /*bbc0*/  IMAD.X R7, RZ, RZ, R4, P0 ;  /* 0x000000ffff077224 */ /* 0x000fe400000e0604 */
[----:B------:R-:W1:Y:S01]  /*bbd0*/  SHFL.IDX PT, R4, R19, 0x2, 0x181f ;  /* 0x00581f0013047f89 */ /* 0x000e6200000e0000 */
[----:B0-----:R-:W-:-:S03]  /*bbe0*/  IADD3 R8, P0, R14, R0, RZ ;  /* 0x000000000e087210 */ /* 0x001fc60007f1e0ff */
[----:B------:R-:W0:Y:S02]  /*bbf0*/  SHFL.IDX PT, R14, R18, 0x3, 0x181f ;  /* 0x00781f00120e7f89 */ /* 0x000e2400000e0000 */
[----:B-1----:R-:W-:Y:S01]  /*bc00*/  IMAD.X R9, RZ, RZ, R4, P0 ;  /* 0x000000ffff097224 */ /* 0x002fe200000e0604 */
[----:B------:R-:W-:-:S13]  /*bc10*/  ISETP.LT.OR P0, PT, R17, 0x1, P4 ;  /* 0x000000011100780c */ /* 0x000fda0002701670 */
[----:B------:R-:W-:Y:S01]  /*bc20*/  LDGSTS.E.BYPASS.LTC128B.128 [R10+0x400], desc[UR36][R2.64], !P0 ;  /* 0x00400000020a7fae */ /* 0x000fe2000c101d64 */
[----:B------:R-:W-:-:S13]  /*bc30*/  ISETP.LT.OR P0, PT, R17, 0x1, !P2 ;  /* 0x000000011100780c */ /* 0x000fda0005701670 */
[----:B------:R-:W-:Y:S01]  /*bc40*/  LDGSTS.E.BYPASS.LTC128B.128 [R10+0x3400], desc[UR36][R2.64+0x80], !P0 ;  /* 0x03400080020a7fae */ /* 0x000fe2000c101d64 */
[----:B------:R-:W-:-:S13]  /*bc50*/  ISETP.LT.OR P0, PT, R17, 0x1, !P1 ;  /* 0x000000011100780c */ /* 0x000fda0004f01670 */
[----:B------:R-:W-:Y:S01]  /*bc60*/  LDGSTS.E.BYPASS.LTC128B.128 [R10+0x6400], desc[UR36][R2.64+0x100], !P0 ;  /* 0x06400100020a7fae */ /* 0x000fe2000c101d64 */
[----:B------:R-:W-:-:S03]  /*bc70*/  LOP3.LUT P0, RZ, R5, 0x8, RZ, 0xc0, !PT ;  /* 0x0000000805ff7812 */ /* 0x000fc6000780c0ff */
[----:B------:R-:W1:Y:S01]  /*bc80*/  SHFL.IDX PT, R5, R19, 0x3, 0x181f ;  /* 0x00781f0013057f89 */ /* 0x000e6200000e0000 */
[----:B------:R-:W-:-:S03]  /*bc90*/  ISETP.LT.OR P3, PT, R17, 0x1, !P0 ;  /* 0x000000011100780c */ /* 0x000fc60004761670 */
[----:B------:R-:W-:Y:S10]  /*bca0*/  SHFL.IDX PT, R19, R19, 0x5, 0x181f ;  /* 0x00b81f0013137f89 */ /* 0x000ff400000e0000 */
[----:B------:R2:W-:Y:S01]  /*bcb0*/  LDGSTS.E.BYPASS.LTC128B.128 [R10+0x9400], desc[UR36][R2.64+0x180], !P3 ;  /* 0x09400180020a7fae */ /* 0x0005e2000d901d64 */
[----:B0-----:R-:W-:-:S03]  /*bcc0*/  IADD3 R4, P3, R14, R0, RZ ;  /* 0x000000000e047210 */ /* 0x001fc60007f7e0ff */
[----:B------:R-:W2:Y:S02]  /*bcd0*/  SHFL.IDX PT, R14, R18, 0x4, 0x181f ;  /* 0x00981f00120e7f89 */ /* 0x000ea400000e0000 */
[----:B-1----:R-:W-:Y:S01]  /*bce0*/  IMAD.X R5, RZ, RZ, R5, P3 ;  /* 0x000000ffff057224 */ /* 0x002fe200018e0605 */
[----:B------:R-:W-:-:S13]  /*bcf0*/  ISETP.LT.OR P3, PT, R17, 0x11, P4 ;  /* 0x000000111100780c */ /* 0x000fda0002761670 */
[----:B------:R-:W-:Y:S01]  /*bd00*/  LDGSTS.E.BYPASS.LTC128B.128 [R10+0xc00], desc[UR36][R6.64], !P3 ;  /* 0x00c00000060a7fae */ /* 0x000fe2000d901d64 */
[----:B------:R-:W-:-:S13]  /*bd10*/  ISETP.LT.OR P3, PT, R17, 0x11, !P2 ;  /* 0x000000111100780c */ /* 0x000fda0005761670 */
[----:B------:R-:W-:Y:S01]  /*bd20*/  LDGSTS.E.BYPASS.LTC128B.128 [R10+0x3c00], desc[UR36][R6.64+0x80], !P3 ;  /* 0x03c00080060a7fae */ /* 0x000fe2000d901d64 */
[----:B------:R-:W-:-:S13]  /*bd30*/  ISETP.LT.OR P3, PT, R17, 0x11, !P1 ;  /* 0x000000111100780c */ /* 0x000fda0004f61670 */
[----:B------:R-:W-:Y:S01]  /*bd40*/  LDGSTS.E.BYPASS.LTC128B.128 [R10+0x6c00], desc[UR36][R6.64+0x100], !P3 ;  /* 0x06c00100060a7fae */ /* 0x000fe2000d901d64 */
[----:B------:R-:W-:-:S13]  /*bd50*/  ISETP.LT.OR P3, PT, R17, 0x11, !P0 ;  /* 0x000000111100780c */ /* 0x000fda0004761670 */
[----:B------:R0:W-:Y:S01]  /*bd60*/  LDGSTS.E.BYPASS.LTC128B.128 [R10+0x9c00], desc[UR36][R6.64+0x180], !P3 ;  /* 0x09c00180060a7fae */ /* 0x0001e2000d901d64 */
[----:B--2---:R-:W-:-:S03]  /*bd70*/  IADD3 R2, P3, R14, R0, RZ ;  /* 0x000000000e027210 */ /* 0x004fc60007f7e0ff */
[----:B------:R1:W2:Y:S02]  /*bd80*/  SHFL.IDX PT, R14, R18, 0x5, 0x181f ;  /* 0x00b81f00120e7f89 */ /* 0x0002a400000e0000 */
[----:B------:R-:W-:Y:S01]  /*bd90*/  IMAD.X R3, RZ, RZ, R20, P3 ;  /* 0x000000ffff037224 */ /* 0x000fe200018e0614 */
[----:B------:R-:W-:Y:S02]  /*bda0*/  ISETP.LT.OR P3, PT, R17, 0x21, P4 ;  /* 0x000000211100780c */ /* 0x000fe40002761670 */
[----:B0-----:R-:W-:-:S11]  /*bdb0*/  MOV R6, RZ ;  /* 0x000000ff00067202 */ /* 0x001fd60000000f00 */
        /* <DEDUP_REMOVED lines=22> */
[----:B--2---:R1:W-:Y:S02]  /*bf20*/  LDGSTS.E.BYPASS.LTC128B.128 [R10+0xb400], desc[UR36][R2.64+0x180], !P3 ;  /* 0x0b400180020a7fae */ /* 0x0043e4000d901d64 */
.L_x_9365:
[----:B01----:R-:W-:Y:S02]  /*bf30*/  IADD3 R2, P3, R14, R0, RZ ;  /* 0x000000000e027210 */ /* 0x003fe40007f7e0ff */
[C---:B------:R-:W-:Y:S02]  /*bf40*/  ISETP.LT.OR P2, PT, R17.reuse, 0x51, !P2 ;  /* 0x000000511100780c */ /* 0x040fe40005741670 */
[C---:B------:R-:W-:Y:S01]  /*bf50*/  ISETP.LT.OR P1, PT, R17.reuse, 0x51, !P1 ;  /* 0x000000511100780c */ /* 0x040fe20004f21670 */
[----:B------:R-:W-:Y:S01]  /*bf60*/  IMAD.X R3, RZ, RZ, R19, P3 ;  /* 0x000000ffff037224 */ /* 0x000fe200018e0613 */
[C---:B------:R-:W-:Y:S02]  /*bf70*/  ISETP.LT.OR P3, PT, R17.reuse, 0x51, P4 ;  /* 0x000000511100780c */ /* 0x040fe40002761670 */
[----:B------:R-:W-:-:S11]  /*bf80*/  ISETP.LT.OR P0, PT, R17, 0x51, !P0 ;  /* 0x000000511100780c */ /* 0x000fd60004701670 */
        /* <DEDUP_REMOVED lines=14> */
.L_x_9268:
        /* <DEDUP_REMOVED lines=8> */
[----:B------:R-:W0:Y:S01]  /*c0f0*/  S2R R2, SR_TID.X ;  /* 0x0000000000027919 */ /* 0x000e220000002100 */
[----:B------:R-:W-:Y:S01]  /*c100*/  UIADD3 UR4, UR44, 0x1, URZ ;  /* 0x000000012c047890 */ /* 0x000fe2000fffe03f */
[----:B------:R-:W-:Y:S01]  /*c110*/  LOP3.LUT R3, RZ, UR40, RZ, 0x33, !PT ;  /* 0x00000028ff037c12 */ /* 0x000fe2000f8e33ff */
[----:B------:R-:W-:Y:S02]  /*c120*/  IMAD.MOV.U32 R26, RZ, RZ, 0x1 ;  /* 0x00000001ff1a7424 */ /* 0x000fe400078e00ff */
[----:B------:R-:W-:Y:S01]  /*c130*/  UIMAD UR4, UR4, UR38, URZ ;  /* 0x00000026040472a4 */ /* 0x000fe2000f8e023f */
[----:B------:R-:W-:Y:S02]  /*c140*/  IMAD.MOV.U32 R17, RZ, RZ, 0x1 ;  /* 0x00000001ff117424 */ /* 0x000fe400078e00ff */
[----:B0-----:R-:W-:-:S05]  /*c150*/  IMAD.SHL.U32 R2, R2, 0x10, RZ ;  /* 0x0000001002027824 */ /* 0x001fca00078e00ff */
[----:B------:R-:W-:-:S04]  /*c160*/  LOP3.LUT R2, R2, 0x70, RZ, 0xc0, !PT ;  /* 0x0000007002027812 */ /* 0x000fc800078ec0ff */
[----:B------:R-:W-:Y:S02]  /*c170*/  IADD3 R24, R2, R24, R37 ;  /* 0x0000001802187210 */ /* 0x000fe40007ffe025 */
[----:B------:R-:W-:Y:S02]  /*c180*/  LOP3.LUT R2, RZ, UR4, RZ, 0x33, !PT ;  /* 0x00000004ff027c12 */ /* 0x000fe4000f8e33ff */
[----:B------:R-:W-:Y:S02]  /*c190*/  IADD3 R5, R24, -0x120, RZ ;  /* 0xfffffee018057810 */ /* 0x000fe40007ffe0ff */
[----:B------:R-:W-:-:S04]  /*c1a0*/  VIMNMX R2, R2, R3, !PT ;  /* 0x0000000302027248 */ /* 0x000fc80007fe0100 */
[C---:B------:R-:W-:Y:S01]  /*c1b0*/  IADD3 R27, -R2.reuse, -0x2, RZ ;  /* 0xfffffffe021b7810 */ /* 0x040fe20007ffe1ff */
[----:B------:R-:W-:-:S07]  /*c1c0*/  IMAD R18, R2, -0x60, R5 ;  /* 0xffffffa002127824 */ /* 0x000fce00078e0205 */
.L_x_9284:
        /* <DEDUP_REMOVED lines=22> */
.L_x_9271:
[----:B------:R-:W-:Y:S05]  /*c330*/  BSYNC B1 ;  /* 0x0000000000017941 */ /* 0x000fea0003800000 */
.L_x_9270:
[----:B------:R-:W-:-:S13]  /*c340*/  LOP3.LUT P0, RZ, R16, 0x20, RZ, 0xc0, !PT ;  /* 0x0000002010ff7812 */ /* 0x000fda000780c0ff */
[----:B------:R-:W-:Y:S05]  /*c350*/  @!P0 BRA `(.L_x_9272) ;  /* 0x0000000000048947 */ /* 0x000fea0003800000 */
[----:B------:R-:W-:Y:S01]  /*c360*/  BPT.TRAP 0x1 ;  /* 0x000000040000795c */ /* 0x000fe20000300000 */
.L_x_9272:
[----:B------:R-:W-:Y:S01]  /*c370*/  LEA R19, R17, UR42, 0x3 ;  /* 0x0000002a11137c11 */ /* 0x000fe2000f8e18ff */
[----:B------:R-:W-:Y:S01]  /*c380*/  BSSY B1, `(.L_x_9273) ;  /* 0x0000004000017945 */ /* 0x000fe20003800000 */
[----:B------:R-:W-:-:S04]  /*c390*/  SHF.L.U32 R23, R26, 0x1f, RZ ;  /* 0x0000001f1a177819 */ /* 0x000fc800000006ff */
[----:B------:R-:W1:Y:S02]  /*c3a0*/  SYNCS.PHASECHK.TRANS64.TRYWAIT P0, [R19+URZ+0x32440], R23 ;  /* 0x03244017130075a7 */ /* 0x000e64000800017f */
[----:B-1----:R-:W-:Y:S05]  /*c3b0*/  @!P0 BRA `(.L_x_9274) ;  /* 0x0000003800788947 */ /* 0x002fea0003800000 */
.L_x_9366:
[----:B------:R-:W-:Y:S05]  /*c3c0*/  BSYNC B1 ;  /* 0x0000000000017941 */ /* 0x000fea0003800000 */
.L_x_9273:
[----:B------:R-:W-:Y:S01]  /*c3d0*/  ULDC UR4, c[0x0][0x430] ;  /* 0x00010c0000047ab9 */ /* 0x000fe20000000800 */
[----:B-----5:R-:W-:Y:S01]  /*c3e0*/  SHF.R.S32.HI R20, RZ, 0x1f, R4 ;  /* 0x0000001fff147819 */ /* 0x020fe20000011404 */
[----:B------:R-:W-:Y:S01]  /*c3f0*/  UIADD3 UR4, -UR4, URZ, URZ ;  /* 0x0000003f04047290 */ /* 0x000fe2000fffe13f */
[----:B------:R-:W-:Y:S01]  /*c400*/  LOP3.LUT P1, RZ, R16, 0x2, RZ, 0xc0, !PT ;  /* 0x0000000210ff7812 */ /* 0x000fe2000782c0ff */
[----:B------:R-:W-:Y:S01]  /*c410*/  ULDC.64 UR6, c[0x0][0x310] ;  /* 0x0000c40000067ab9 */ /* 0x000fe20000000a00 */
[----:B------:R-:W-:-:S03]  /*c420*/  IMAD R22, R17, 0x1800, R28 ;  /* 0x0000180011167824 */ /* 0x000fc600078e021c */
[----:B0-----:R-:W-:Y:S01]  /*c430*/  IMAD R5, R7, UR4, R18 ;  /* 0x0000000407057c24 */ /* 0x001fe2000f8e0212 */
[----:B------:R-:W-:-:S03]  /*c440*/  ULDC.64 UR4, c[0x0][0x300] ;  /* 0x0000c00000047ab9 */ /* 0x000fc60000000a00 */
[----:B------:R-:W-:Y:S01]  /*c450*/  IMAD.WIDE.U32 R2, R5, UR4, RZ ;  /* 0x0000000405027c25 */ /* 0x000fe2000f8e00ff */
[----:B------:R-:W-:-:S05]  /*c460*/  SHF.R.S32.HI R25, RZ, 0x1f, R5 ;  /* 0x0000001fff197819 */ /* 0x000fca0000011405 */
[----:B------:R-:W-:Y:S01]  /*c470*/  IMAD R6, R25, UR4, RZ ;  /* 0x0000000419067c24 */ /* 0x000fe2000f8e02ff */
[----:B------:R-:W-:-:S03]  /*c480*/  R2UR UR4, R29 ;  /* 0x000000001d0472ca */ /* 0x000fc600000e0000 */
[----:B------:R-:W-:-:S04]  /*c490*/  IMAD R7, R5, UR5, R6 ;  /* 0x0000000505077c24 */ /* 0x000fc8000f8e0206 */
[----:B------:R-:W-:Y:S02]  /*c4a0*/  IMAD.IADD R3, R3, 0x1, R7 ;  /* 0x0000000103037824 */ /* 0x000fe400078e0207 */
[----:B------:R-:W-:Y:S02]  /*c4b0*/  IMAD R7, R20, UR6, RZ ;  /* 0x0000000614077c24 */ /* 0x000fe4000f8e02ff */
[----:B------:R-:W-:-:S04]  /*c4c0*/  IMAD.WIDE.U32 R2, R4, UR6, R2 ;  /* 0x0000000604027c25 */ /* 0x000fc8000f8e0002 */
[----:B------:R-:W-:Y:S01]  /*c4d0*/  IMAD R7, R4, UR7, R7 ;  /* 0x0000000704077c24 */ /* 0x000fe2000f8e0207 */
        /* <DEDUP_REMOVED lines=23> */
[----:B------:R-:W0:Y:S01]  /*c650*/  SHFL.IDX PT, R14, R21, 0x2, 0x181f ;  /* 0x00581f00150e7f89 */ /* 0x000e2200000e0000 */
[----:B------:R-:W-:-:S05]  /*c660*/  IADD3.X R11, RZ, R6, RZ, P0, !PT ;  /* 0x00000006ff0b7210 */ /* 0x000fca00007fe4ff */
[----:B------:R2:W-:Y:S01]  /*c670*/  LDGSTS.E.BYPASS.LTC128B.128 [R22+0x1cc00], desc[UR36][R10.64], !P1 ;  /* 0x1cc000000a167fae */ /* 0x0005e2000c901d64 */
[----:B0-----:R-:W-:-:S03]  /*c680*/  IADD3 R8, P0, R14, R0, RZ ;  /* 0x000000000e087210 */ /* 0x001fc60007f1e0ff */
[----:B------:R-:W0:Y:S02]  /*c690*/  SHFL.IDX PT, R14, R21, 0x3, 0x181f ;  /* 0x00781f00150e7f89 */ /* 0x000e2400000e0000 */
[----:B------:R-:W-:Y:S02]  /*c6a0*/  IMAD.X R9, RZ, RZ, R3, P0 ;  /* 0x000000ffff097224 */ /* 0x000fe400000e0603 */
[----:B------:R-:W3:Y:S04]  /*c6b0*/  SHFL.IDX PT, R3, R24, 0x3, 0x181f ;  /* 0x00781f0018037f89 */ /* 0x000ee800000e0000 */
[----:B------:R2:W-:Y:S01]  /*c6c0*/  LDGSTS.E.BYPASS.LTC128B.128 [R22+0x1d400], desc[UR36][R8.64], !P1 ;  /* 0x1d40000008167fae */ /* 0x0005e2000c901d64 */
[----:B0-----:R-:W-:-:S03]  /*c6d0*/  IADD3 R6, P0, R14, R0, RZ ;  /* 0x000000000e067210 */ /* 0x001fc60007f1e0ff */
[----:B------:R-:W0:Y:S02]  /*c6e0*/  SHFL.IDX PT, R14, R21, 0x4, 0x181f ;  /* 0x00981f00150e7f89 */ /* 0x000e2400000e0000 */
[----:B---3--:R-:W-:Y:S02]  /*c6f0*/  IMAD.X R7, RZ, RZ, R3, P0 ;  /* 0x000000ffff077224 */ /* 0x008fe400000e0603 */
[----:B------:R-:W3:Y:S04]  /*c700*/  SHFL.IDX PT, R3, R24, 0x4, 0x181f ;  /* 0x00981f0018037f89 */ /* 0x000ee800000e0000 */
[----:B------:R2:W-:Y:S01]  /*c710*/  LDGSTS.E.BYPASS.LTC128B.128 [R22+0x1dc00], desc[UR36][R6.64], !P1 ;  /* 0x1dc0000006167fae */ /* 0x0005e2000c901d64 */
[----:B0-----:R-:W-:-:S03]  /*c720*/  IADD3 R2, P0, R14, R0, RZ ;  /* 0x000000000e027210 */ /* 0x001fc60007f1e0ff */
[----:B------:R2:W0:Y:S02]  /*c730*/  SHFL.IDX PT, R14, R21, 0x5, 0x181f ;  /* 0x00b81f00150e7f89 */ /* 0x00042400000e0000 */
[----:B---3--:R-:W-:-:S05]  /*c740*/  IMAD.X R3, RZ, RZ, R3, P0 ;  /* 0x000000ffff037224 */ /* 0x008fca00000e0603 */
[----:B------:R2:W-:Y:S03]  /*c750*/  LDGSTS.E.BYPASS.LTC128B.128 [R22+0x1e400], desc[UR36][R2.64], !P1 ;  /* 0x1e40000002167fae */ /* 0x0005e6000c901d64 */
.L_x_9380:
[----:B0-2---:R-:W-:-:S05]  /*c760*/  IADD3 R2, P0, R14, R0, RZ ;  /* 0x000000000e027210 */ /* 0x005fca0007f1e0ff */
[----:B------:R-:W-:Y:S01]  /*c770*/  IMAD.X R3, RZ, RZ, R34, P0 ;  /* 0x000000ffff037224 */ /* 0x000fe200000e0622 */
[----:B------:R-:W-:-:S04]  /*c780*/  PLOP3.LUT P0, PT, PT, PT, PT, 0x80, 0x0 ;  /* 0x000000000000781c */ /* 0x000fc80003f0f070 */
[----:B------:R-:W-:Y:S01]  /*c790*/  @!PT LDS RZ, [RZ] ;  /* 0x00000000fffff984 */ /* 0x000fe20000000800 */
[----:B------:R-:W-:Y:S01]  /*c7a0*/  @!PT LDS RZ, [RZ] ;  /* 0x00000000fffff984 */ /* 0x000fe20000000800 */
[----:B------:R-:W-:Y:S01]  /*c7b0*/  @!PT LDS RZ, [RZ] ;  /* 0x00000000fffff984 */ /* 0x000fe20000000800 */
[----:B------:R0:W-:Y:S01]  /*c7c0*/  LDGSTS.E.BYPASS.LTC128B.128 [R22+0x1ec00], desc[UR36][R2.64], !P1 ;  /* 0x1ec0000002167fae */ /* 0x0001e2000c901d64 */
[----:B------:R-:W-:-:S08]  /*c7d0*/  NOP ;  /* 0x0000000000007918 */ /* 0x000fd00000000000 */
.L_x_9276:
        /* <DEDUP_REMOVED lines=10> */
.L_x_9277:
[----:B------:R2:W-:Y:S01]  /*c880*/  SYNCS.ARRIVE.TRANS64.A1T0 RZ, [R19+URZ+0x32430], RZ ;  /* 0x032430ff13ff79a7 */ /* 0x0005e2000810003f */
[----:B------:R-:W-:Y:S05]  /*c890*/  @!P2 BRA `(.L_x_9278) ;  /* 0x000000000004a947 */ /* 0x000fea0003800000 */
[----:B------:R-:W-:Y:S01]  /*c8a0*/  BPT.TRAP 0x1 ;  /* 0x000000040000795c */ /* 0x000fe20000300000 */
.L_x_9278:
[----:B------:R-:W3:Y:S01]  /*c8b0*/  SYNCS.PHASECHK.TRANS64.TRYWAIT P0, [R19+URZ+0x32460], R23 ;  /* 0x03246017130075a7 */ /* 0x000ee2000800017f */
[----:B------:R-:W-:Y:S04]  /*c8c0*/  BSSY B1, `(.L_x_9279) ;  /* 0x0000002000017945 */ /* 0x000fe80003800000 */
[----:B---3--:R-:W-:Y:S05]  /*c8d0*/  @!P0 BRA `(.L_x_9280) ;  /* 0x0000003800d08947 */ /* 0x008fea0003800000 */
.L_x_9381:
[----:B------:R-:W-:Y:S05]  /*c8e0*/  BSYNC B1 ;  /* 0x0000000000017941 */ /* 0x000fea0003800000 */
.L_x_9279:
[----:B------:R-:W-:Y:S01]  /*c8f0*/  ULDC.64 UR4, c[0x0][0x328] ;  /* 0x0000ca0000047ab9 */ /* 0x000fe20000000a00 */
[----:B------:R-:W-:Y:S01]  /*c900*/  ULDC.64 UR6, c[0x0][0x338] ;  /* 0x0000ce0000067ab9 */ /* 0x000fe20000000a00 */
[----:B------:R-:W-:Y:S01]  /*c910*/  IMAD R6, R25, UR4, RZ ;  /* 0x0000000419067c24 */ /* 0x000fe2000f8e02ff */
[C---:B------:R-:W-:Y:S01]  /*c920*/  LOP3.LUT P4, RZ, R16.reuse, 0x1, RZ, 0xc0, !PT ;  /* 0x0000000110ff7812 */ /* 0x040fe2000788c0ff */
[----:B0-----:R-:W-:Y:S01]  /*c930*/  IMAD.WIDE.U32 R2, R5, UR4, RZ ;  /* 0x0000000405027c25 */ /* 0x001fe2000f8e00ff */
[----:B------:R-:W-:Y:S02]  /*c940*/  R2UR UR4, R29 ;  /* 0x000000001d0472ca */ /* 0x000fe400000e0000 */
[C---:B------:R-:W-:Y:S01]  /*c950*/  LOP3.LUT P3, RZ, R16.reuse, 0x10, RZ, 0xc0, !PT ;  /* 0x0000001010ff7812 */ /* 0x040fe2000786c0ff */
[----:B------:R-:W-:Y:S01]  /*c960*/  IMAD R5, R5, UR5, R6 ;  /* 0x0000000505057c24 */ /* 0x000fe2000f8e0206 */
[----:B------:R-:W-:Y:S01]  /*c970*/  LOP3.LUT P2, RZ, R16, 0x8, RZ, 0xc0, !PT ;  /* 0x0000000810ff7812 */ /* 0x000fe2000784c0ff */
[----:B------:R-:W-:Y:S01]  /*c980*/  IMAD R7, R20, UR6, RZ ;  /* 0x0000000614077c24 */ /* 0x000fe2000f8e02ff */
[----:B------:R-:W-:Y:S01]  /*c990*/  LOP3.LUT P1, RZ, R16, 0x4, RZ, 0xc0, !PT ;  /* 0x0000000410ff7812 */ /* 0x000fe2000782c0ff */
[----:B------:R-:W-:-:S02]  /*c9a0*/  IMAD.IADD R3, R3, 0x1, R5 ;  /* 0x0000000103037824 */ /* 0x000fc400078e0205 */
[C---:B------:R-:W-:Y:S02]  /*c9b0*/  IMAD R7, R4.reuse, UR7, R7 ;  /* 0x0000000704077c24 */ /* 0x040fe4000f8e0207 */
[----:B------:R-:W-:Y:S01]  /*c9c0*/  IMAD.WIDE.U32 R2, R4, UR6, R2 ;  /* 0x0000000604027c25 */ /* 0x000fe2000f8e0002 */
[----:B------:R-:W-:Y:S02]  /*c9d0*/  ULDC.64 UR6, c[0x0][0x330] ;  /* 0x0000cc0000067ab9 */ /* 0x000fe40000000a00 */
[----:B------:R-:W-:Y:S02]  /*c9e0*/  UIMAD UR4, UR4, UR6, URZ ;  /* 0x00000006040472a4 */ /* 0x000fe4000f8e023f */
[----:B------:R-:W-:Y:S01]  /*c9f0*/  IMAD.U32 R5, RZ, RZ, UR6 ;  /* 0x00000006ff057e24 */ /* 0x000fe2000f8e00ff */
[----:B------:R-:W-:Y:S01]  /*ca00*/  IADD3 R3, R3, R7, RZ ;  /* 0x0000000703037210 */ /* 0x000fe20007ffe0ff */
        /* <DEDUP_REMOVED lines=13> */
[----:B-1-3--:R-:W-:Y:S01]  /*cae0*/  SHFL.IDX PT, R23, R22, 0x4, 0x181f ;  /* 0x00981f0016177f89 */ /* 0x00afe200000e0000 */
[----:B0-----:R-:W-:-:S03]  /*caf0*/  IADD3 R10, P0, R14, R0, RZ ;  /* 0x000000000e0a7210 */ /* 0x001fc60007f1e0ff */
[----:B------:R-:W0:Y:S02]  /*cb00*/  SHFL.IDX PT, R14, R20, 0x1, 0x181f ;  /* 0x00381f00140e7f89 */ /* 0x000e2400000e0000 */
[----:B----4-:R-:W-:-:S05]  /*cb10*/  IMAD.X R11, RZ, RZ, R3, P0 ;  /* 0x000000ffff0b7224 */ /* 0x010fca00000e0603 */
[----:B------:R-:W-:Y:S04]  /*cb20*/  LDGSTS.E.BYPASS.LTC128B.128 [R21], desc[UR36][R10.64], !P4 ;  /* 0x000000000a157fae */ /* 0x000fe8000e101d64 */
[----:B------:R-:W-:Y:S04]  /*cb30*/  LDGSTS.E.BYPASS.LTC128B.128 [R21+0x3000], desc[UR36][R10.64+0x80], !P3 ;  /* 0x030000800a157fae */ /* 0x000fe8000d901d64 */
[----:B------:R-:W-:Y:S04]  /*cb40*/  LDGSTS.E.BYPASS.LTC128B.128 [R21+0x6000], desc[UR36][R10.64+0x100], !P2 ;  /* 0x060001000a157fae */ /* 0x000fe8000d101d64 */
[----:B------:R-:W-:Y:S01]  /*cb50*/  LDGSTS.E.BYPASS.LTC128B.128 [R21+0x9000], desc[UR36][R10.64+0x180], !P1 ;  /* 0x090001800a157fae */ /* 0x000fe2000c901d64 */
[----:B0-----:R-:W-:-:S03]  /*cb60*/  IADD3 R8, P0, R14, R0, RZ ;  /* 0x000000000e087210 */ /* 0x001fc60007f1e0ff */
[----:B------:R-:W0:Y:S02]  /*cb70*/  SHFL.IDX PT, R14, R20, 0x2, 0x181f ;  /* 0x00581f00140e7f89 */ /* 0x000e2400000e0000 */
[----:B------:R-:W-:Y:S02]  /*cb80*/  IMAD.X R9, RZ, RZ, R4, P0 ;  /* 0x000000ffff097224 */ /* 0x000fe400000e0604 */
[----:B------:R-:W1:Y:S04]  /*cb90*/  SHFL.IDX PT, R4, R22, 0x2, 0x181f ;  /* 0x00581f0016047f89 */ /* 0x000e6800000e0000 */
[----:B------:R-:W-:Y:S04]  /*cba0*/  LDGSTS.E.BYPASS.LTC128B.128 [R21+0x800], desc[UR36][R8.64], !P4 ;  /* 0x0080000008157fae */ /* 0x000fe8000e101d64 */
[----:B------:R-:W-:Y:S04]  /*cbb0*/  LDGSTS.E.BYPASS.LTC128B.128 [R21+0x3800], desc[UR36][R8.64+0x80], !P3 ;  /* 0x0380008008157fae */ /* 0x000fe8000d901d64 */
[----:B------:R-:W-:Y:S04]  /*cbc0*/  LDGSTS.E.BYPASS.LTC128B.128 [R21+0x6800], desc[UR36][R8.64+0x100], !P2 ;  /* 0x0680010008157fae */ /* 0x000fe8000d101d64 */
[----:B------:R-:W-:Y:S01]  /*cbd0*/  LDGSTS.E.BYPASS.LTC128B.128 [R21+0x9800], desc[UR36][R8.64+0x180], !P1 ;  /* 0x0980018008157fae */ /* 0x000fe2000c901d64 */
[----:B0-----:R-:W-:-:S03]  /*cbe0*/  IADD3 R6, P0, R14, R0, RZ ;  /* 0x000000000e067210 */ /* 0x001fc60007f1e0ff */
[----:B------:R-:W-:Y:S04]  /*cbf0*/  SHFL.IDX PT, R22, R22, 0x5, 0x181f ;  /* 0x00b81f0016167f89 */ /* 0x000fe800000e0000 */
[----:B------:R-:W0:Y:S01]  /*cc00*/  SHFL.IDX PT, R14, R20, 0x3, 0x181f ;  /* 0x00781f00140e7f89 */ /* 0x000e2200000e0000 */
[----:B-1----:R-:W-:-:S05]  /*cc10*/  IMAD.X R7, RZ, RZ, R4, P0 ;  /* 0x000000ffff077224 */ /* 0x002fca00000e0604 */
[----:B------:R-:W-:Y:S04]  /*cc20*/  LDGSTS.E.BYPASS.LTC128B.128 [R21+0x1000], desc[UR36][R6.64], !P4 ;  /* 0x0100000006157fae */ /* 0x000fe8000e101d64 */
[----:B------:R-:W-:Y:S04]  /*cc30*/  LDGSTS.E.BYPASS.LTC128B.128 [R21+0x4000], desc[UR36][R6.64+0x80], !P3 ;  /* 0x0400008006157fae */ /* 0x000fe8000d901d64 */
[----:B------:R-:W-:Y:S04]  /*cc40*/  LDGSTS.E.BYPASS.LTC128B.128 [R21+0x7000], desc[UR36][R6.64+0x100], !P2 ;  /* 0x0700010006157fae */ /* 0x000fe8000d101d64 */
[----:B------:R1:W-:Y:S01]  /*cc50*/  LDGSTS.E.BYPASS.LTC128B.128 [R21+0xa000], desc[UR36][R6.64+0x180], !P1 ;  /* 0x0a00018006157fae */ /* 0x0003e2000c901d64 */
[----:B0-----:R-:W-:-:S03]  /*cc60*/  IADD3 R4, P0, R14, R0, RZ ;  /* 0x000000000e047210 */ /* 0x001fc60007f1e0ff */
[----:B------:R-:W0:Y:S01]  /*cc70*/  SHFL.IDX PT, R14, R20, 0x4, 0x181f ;  /* 0x00981f00140e7f89 */ /* 0x000e2200000e0000 */
[----:B------:R-:W-:Y:S01]  /*cc80*/  IADD3.X R5, RZ, R5, RZ, P0, !PT ;  /* 0x00000005ff057210 */ /* 0x000fe200007fe4ff */
[----:B-1----:R-:W-:-:S04]  /*cc90*/  IMAD.MOV.U32 R6, RZ, RZ, RZ ;  /* 0x000000ffff067224 */ /* 0x002fc800078e00ff */
[----:B------:R1:W-:Y:S04]  /*cca0*/  LDGSTS.E.BYPASS.LTC128B.128 [R21+0x1800], desc[UR36][R4.64], !P4 ;  /* 0x0180000004157fae */ /* 0x0003e8000e101d64 */
[----:B------:R1:W-:Y:S04]  /*ccb0*/  LDGSTS.E.BYPASS.LTC128B.128 [R21+0x4800], desc[UR36][R4.64+0x80], !P3 ;  /* 0x0480008004157fae */ /* 0x0003e8000d901d64 */
[----:B------:R1:W-:Y:S04]  /*ccc0*/  LDGSTS.E.BYPASS.LTC128B.128 [R21+0x7800], desc[UR36][R4.64+0x100], !P2 ;  /* 0x0780010004157fae */ /* 0x0003e8000d101d64 */
[----:B------:R1:W-:Y:S01]  /*ccd0*/  LDGSTS.E.BYPASS.LTC128B.128 [R21+0xa800], desc[UR36][R4.64+0x180], !P1 ;  /* 0x0a80018004157fae */ /* 0x0003e2000c901d64 */
[----:B0-----:R-:W-:-:S03]  /*cce0*/  IADD3 R2, P0, R14, R0, RZ ;  /* 0x000000000e027210 */ /* 0x001fc60007f1e0ff */
[----:B------:R1:W0:Y:S02]  /*ccf0*/  SHFL.IDX PT, R14, R20, 0x5, 0x181f ;  /* 0x00b81f00140e7f89 */ /* 0x00022400000e0000 */
[----:B------:R-:W-:-:S05]  /*cd00*/  IMAD.X R3, RZ, RZ, R23, P0 ;  /* 0x000000ffff037224 */ /* 0x000fca00000e0617 */
[----:B------:R1:W-:Y:S04]  /*cd10*/  LDGSTS.E.BYPASS.LTC128B.128 [R21+0x2000], desc[UR36][R2.64], !P4 ;  /* 0x0200000002157fae */ /* 0x0003e8000e101d64 */
[----:B------:R1:W-:Y:S04]  /*cd20*/  LDGSTS.E.BYPASS.LTC128B.128 [R21+0x5000], desc[UR36][R2.64+0x80], !P3 ;  /* 0x0500008002157fae */ /* 0x0003e8000d901d64 */
[----:B------:R1:W-:Y:S04]  /*cd30*/  LDGSTS.E.BYPASS.LTC128B.128 [R21+0x8000], desc[UR36][R2.64+0x100], !P2 ;  /* 0x0800010002157fae */ /* 0x0003e8000d101d64 */
[----:B------:R1:W-:Y:S02]  /*cd40*/  LDGSTS.E.BYPASS.LTC128B.128 [R21+0xb000], desc[UR36][R2.64+0x180], !P1 ;  /* 0x0b00018002157fae */ /* 0x0003e4000c901d64 */
.L_x_9395:
[----:B01----:R-:W-:-:S05]  /*cd50*/  IADD3 R2, P0, R14, R0, RZ ;  /* 0x000000000e027210 */ /* 0x003fca0007f1e0ff */
        /* <DEDUP_REMOVED lines=10> */
.L_x_9282:
        /* <DEDUP_REMOVED lines=10> */
.L_x_9283:
        /* <DEDUP_REMOVED lines=10> */
.L_x_9269:
[----:B------:R-:W-:Y:S05]  /*cf40*/  BSYNC B0 ;  /* 0x0000000000007941 */ /* 0x000fea0003800000 */
.L_x_9248:
[----:B------:R-:W0:Y:S01]  /*cf50*/  S2R R3, SR_CgaCtaId ;  /* 0x0000000000037919 */ /* 0x000e220000008800 */
[----:B------:R-:W-:Y:S01]  /*cf60*/  MOV R0, 0x400 ;  /* 0x0000040000007802 */ /* 0x000fe20000000f00 */
[----:B------:R-:W-:Y:S01]  /*cf70*/  BSSY B0, `(.L_x_9285) ;  /* 0x0000005000007945 */ /* 0x000fe20003800000 */
[----:B------:R-:W-:Y:S02]  /*cf80*/  SHF.L.U32 R6, R6, 0x1f, RZ ;  /* 0x0000001f06067819 */ /* 0x000fe400000006ff */
[----:B0-----:R-:W-:-:S04]  /*cf90*/  LEA R4, R3, R0, 0x18 ;  /* 0x0000000003047211 */ /* 0x001fc800078ec0ff */
[----:B------:R-:W0:Y:S02]  /*cfa0*/  SYNCS.PHASECHK.TRANS64.TRYWAIT P0, [R4+URZ+0x32420], R6 ;  /* 0x03242006040075a7 */ /* 0x000e24000800017f */
[----:B0-----:R-:W-:Y:S05]  /*cfb0*/  @!P0 BRA `(.L_x_9286) ;  /* 0x0000003800f88947 */ /* 0x001fea0003800000 */
.L_x_9396:
[----:B------:R-:W-:Y:S05]  /*cfc0*/  BSYNC B0 ;  /* 0x0000000000007941 */ /* 0x000fea0003800000 */
.L_x_9285:
[----:B------:R-:W-:-:S03]  /*cfd0*/  UMOV UR4, 0xffffffff ;  /* 0xffffffff00047882 */ /* 0x000fc60000000000 */
[----:B------:R-:W-:Y:S05]  /*cfe0*/  BRA.DIV UR4, `(.L_x_9287) ;  /* 0x0000003e04007947 */ /* 0x000fea000b800000 */
[----:B------:R-:W1:Y:S02]  /*cff0*/  S2R R0, SR_TID.X ;  /* 0x0000000000007919 */ /* 0x000e640000002100 */
[----:B-1----:R-:W-:-:S04]  /*d000*/  SHF.R.U32.HI R0, RZ, 0x5, R0 ;  /* 0x00000005ff007819 */ /* 0x002fc80000011600 */
[----:B------:R-:W-:-:S05]  /*d010*/  LOP3.LUT R0, R0, 0x3, RZ, 0xc0, !PT ;  /* 0x0000000300007812 */ /* 0x000fca00078ec0ff */
[----:B------:R1:W3:Y:S02]  /*d020*/  SHFL.IDX PT, R14, R0, RZ, 0x1f ;  /* 0x00001fff000e7589 */ /* 0x0002e400000e0000 */
.L_x_9399:
[----:B---3--:R-:W-:-:S13]  /*d030*/  ISETP.NE.AND P0, PT, R14, RZ, PT ;  /* 0x000000ff0e00720c */ /* 0x008fda0003f05270 */
[----:B------:R-:W-:Y:S05]  /*d040*/  @P0 BRA `(.L_x_9215) ;  /* 0x0000000000900947 */ /* 0x000fea0003800000 */
[----:B------:R-:W-:-:S03]  /*d050*/  UMOV UR4, 0xffffffff ;  /* 0xffffffff00047882 */ /* 0x000fc60000000000 */
[----:B------:R-:W-:Y:S05]  /*d060*/  BRA.DIV UR4, `(.L_x_9288) ;  /* 0x0000003e04147947 */ /* 0x000fea000b800000 */
[----:B------:R-:W-:-:S13]  /*d070*/  ELECT P6, URZ, PT ;  /* 0x00000000003f782f */ /* 0x000fda00038c0000 */
.L_x_9402:
        /* <DEDUP_REMOVED lines=8> */
.L_x_9289:
[C---:B------:R-:W-:Y:S01]  /*d100*/  IMAD R5, R17.reuse, 0x8, R4 ;  /* 0x0000000811057824 */ /* 0x040fe200078e0204 */
[----:B------:R-:W-:Y:S01]  /*d110*/  SHF.L.U32 R0, R26, 0x1f, RZ ;  /* 0x0000001f1a007819 */ /* 0x000fe200000006ff */
[----:B------:R-:W-:-:S03]  /*d120*/  VIADD R17, R17, 0x1 ;  /* 0x0000000111117836 */ /* 0x000fc60000000000 */
[----:B------:R-:W1:Y:S02]  /*d130*/  SYNCS.PHASECHK.TRANS64.TRYWAIT P1, [R5+URZ+0x32440], R0 ;  /* 0x03244000050075a7 */ /* 0x000e64000802017f */
[----:B------:R-:W-:-:S04]  /*d140*/  ISETP.NE.AND P2, PT, R17, 0x2, PT ;  /* 0x000000021100780c */ /* 0x000fc80003f45270 */
[----:B------:R-:W-:Y:S01]  /*d150*/  SEL R3, RZ, 0x1, P2 ;  /* 0x00000001ff037807 */ /* 0x000fe20001000000 */
[----:B-1----:R-:W-:Y:S08]  /*d160*/  @!P1 BRA `(.L_x_9290) ;  /* 0x0000003800f49947 */ /* 0x002ff00003800000 */
.L_x_9403:
[----:B------:R-:W-:Y:S02]  /*d170*/  SEL R17, R17, RZ, P2 ;  /* 0x000000ff11117207 */ /* 0x000fe40001000000 */
[----:B------:R-:W-:Y:S01]  /*d180*/  LOP3.LUT R2, R26, R3, RZ, 0x3c, !PT ;  /* 0x000000031a027212 */ /* 0x000fe200078e3cff */
[----:B------:R-:W-:Y:S06]  /*d190*/  @!P0 BRA `(.L_x_9291) ;  /* 0x0000000000048947 */ /* 0x000fec0003800000 */
[----:B------:R-:W-:Y:S01]  /*d1a0*/  BPT.TRAP 0x1 ;  /* 0x000000040000795c */ /* 0x000fe20000300000 */
.L_x_9291:
[----:B------:R-:W-:Y:S01]  /*d1b0*/  IMAD R17, R17, 0x8, R4 ;  /* 0x0000000811117824 */ /* 0x000fe200078e0204 */
[----:B------:R-:W-:-:S04]  /*d1c0*/  SHF.L.U32 R2, R2, 0x1f, RZ ;  /* 0x0000001f02027819 */ /* 0x000fc800000006ff */
[----:B------:R-:W3:Y:S02]  /*d1d0*/  SYNCS.PHASECHK.TRANS64.TRYWAIT P1, [R17+URZ+0x32440], R2 ;  /* 0x03244002110075a7 */ /* 0x000ee4000802017f */
[----:B---3--:R-:W-:Y:S05]  /*d1e0*/  @!P1 BRA `(.L_x_9292) ;  /* 0x0000003800e89947 */ /* 0x008fea0003800000 */
.L_x_9404:
[----:B------:R-:W-:Y:S05]  /*d1f0*/  @!P0 BRA `(.L_x_9293) ;  /* 0x0000000000048947 */ /* 0x000fea0003800000 */
[----:B------:R-:W-:Y:S01]  /*d200*/  BPT.TRAP 0x1 ;  /* 0x000000040000795c */ /* 0x000fe20000300000 */
.L_x_9293:
[----:B------:R-:W4:Y:S02]  /*d210*/  SYNCS.PHASECHK.TRANS64.TRYWAIT P1, [R5+URZ+0x32460], R0 ;  /* 0x03246000050075a7 */ /* 0x000f24000802017f */
[----:B----4-:R-:W-:Y:S05]  /*d220*/  @!P1 BRA `(.L_x_9294) ;  /* 0x0000003800ec9947 */ /* 0x010fea0003800000 */
.L_x_9405:
[----:B------:R-:W-:Y:S05]  /*d230*/  @!P0 BRA `(.L_x_9295) ;  /* 0x0000000000048947 */ /* 0x000fea0003800000 */
[----:B------:R-:W-:Y:S01]  /*d240*/  BPT.TRAP 0x1 ;  /* 0x000000040000795c */ /* 0x000fe20000300000 */
.L_x_9295:
[----:B------:R0:W0:Y:S02]  /*d250*/  SYNCS.PHASECHK.TRANS64.TRYWAIT P0, [R17+URZ+0x32460], R2 ;  /* 0x03246002110075a7 */ /* 0x000024000800017f */
[----:B0-----:R-:W-:Y:S05]  /*d260*/  @!P0 NANOSLEEP.SYNCS 0x989680 ;  /* 0x009896800000895d */ /* 0x001fea0003900000 */
[----:B------:R-:W0:Y:S02]  /*d270*/  @!P0 SYNCS.PHASECHK.TRANS64 P0, [R17+URZ+0x32460], R2 ;  /* 0x03246002110085a7 */ /* 0x000e24000800007f */
[----:B0-----:R-:W-:Y:S05]  /*d280*/  @!P0 BRA `(.L_x_9295) ;  /* 0xfffffffc00f08947 */ /* 0x001fea000383ffff */
.L_x_9215:
[----:B------:R-:W-:Y:S05]  /*d290*/  BSYNC B6 ;  /* 0x0000000000067941 */ /* 0x000fea0003800000 */
.L_x_9212:
[----:B------:R-:W-:Y:S05]  /*d2a0*/  EXIT ;  /* 0x000000000000794d */ /* 0x000fea0003800000 */
.L_x_9219:
[----:B------:R-:W-:-:S13]  /*d2b0*/  R2UR UR4, R16 ;  /* 0x00000000100472ca */ /* 0x000fda00000e0000 */
[----:B-1----:R-:W-:-:S04]  /*d2c0*/  IMAD.U32 R3, RZ, RZ, UR4 ;  /* 0x00000004ff037e24 */ /* 0x002fc8000f8e00ff */
[----:B------:R1:W2:Y:S03]  /*d2d0*/  SYNCS.PHASECHK.TRANS64.TRYWAIT P0, [R3+URZ+0x32400], R0 ;  /* 0x03240000030075a7 */ /* 0x0002a6000800017f */
[----:B--2---:R-:W-:Y:S05]  /*d2e0*/  @!P0 NANOSLEEP.SYNCS 0x989680 ;  /* 0x009896800000895d */ /* 0x004fea0003900000 */
[----:B------:R-:W2:Y:S02]  /*d2f0*/  @!P0 SYNCS.PHASECHK.TRANS64 P0, [R3+URZ+0x32400], R0 ;  /* 0x03240000030085a7 */ /* 0x000ea4000800007f */
[----:B--2---:R-:W-:Y:S05]  /*d300*/  @!P0 BRA `(.L_x_9219) ;  /* 0xfffffffc00e88947 */ /* 0x004fea000383ffff */
[----:B------:R-:W-:Y:S05]  /*d310*/  BRA `(.L_x_9296) ;  /* 0xffffff4000687947 */ /* 0x000fea000383ffff */
.L_x_9223:
[----:B------:R-:W-:-:S13]  /*d320*/  R2UR UR4, R16 ;  /* 0x00000000100472ca */ /* 0x000fda00000e0000 */
[----:B-1----:R-:W-:-:S04]  /*d330*/  MOV R3, UR4 ;  /* 0x0000000400037c02 */ /* 0x002fc80008000f00 */
[----:B------:R1:W2:Y:S03]  /*d340*/  SYNCS.PHASECHK.TRANS64.TRYWAIT P1, [R3+URZ+0x32430], R0 ;  /* 0x03243000030075a7 */ /* 0x0002a6000802017f */
[----:B--2---:R-:W-:Y:S05]  /*d350*/  @!P1 NANOSLEEP.SYNCS 0x989680 ;  /* 0x009896800000995d */ /* 0x004fea0003900000 */
[----:B------:R-:W2:Y:S02]  /*d360*/  @!P1 SYNCS.PHASECHK.TRANS64 P1, [R3+URZ+0x32430], R0 ;  /* 0x03243000030095a7 */ /* 0x000ea4000802007f */
[----:B--2---:R-:W-:Y:S05]  /*d370*/  @!P1 BRA `(.L_x_9223) ;  /* 0xfffffffc00e89947 */ /* 0x004fea000383ffff */
[----:B------:R-:W-:Y:S05]  /*d380*/  BRA `(.L_x_9222) ;  /* 0xffffff4000907947 */ /* 0x000fea000383ffff */
.L_x_9224:
[----:B------:R-:W-:-:S13]  /*d390*/  R2UR UR4, R16 ;  /* 0x00000000100472ca */ /* 0x000fda00000e0000 */
[----:B-1----:R-:W-:-:S04]  /*d3a0*/  IMAD.U32 R3, RZ, RZ, UR4 ;  /* 0x00000004ff037e24 */ /* 0x002fc8000f8e00ff */
[----:B------:R1:W2:Y:S03]  /*d3b0*/  SYNCS.PHASECHK.TRANS64.TRYWAIT P1, [R3+URZ+0x32410], R0 ;  /* 0x03241000030075a7 */ /* 0x0002a6000802017f */
[----:B--2---:R-:W-:Y:S05]  /*d3c0*/  @!P1 NANOSLEEP.SYNCS 0x989680 ;  /* 0x009896800000995d */ /* 0x004fea0003900000 */
[----:B------:R-:W2:Y:S02]  /*d3d0*/  @!P1 SYNCS.PHASECHK.TRANS64 P1, [R3+URZ+0x32410], R0 ;  /* 0x03241000030095a7 */ /* 0x000ea4000802007f */
[----:B--2---:R-:W-:Y:S05]  /*d3e0*/  @!P1 BRA `(.L_x_9224) ;  /* 0xfffffffc00e89947 */ /* 0x004fea000383ffff */
[----:B------:R-:W-:Y:S05]  /*d3f0*/  BRA `(.L_x_9297) ;  /* 0xffffff4400547947 */ /* 0x000fea000383ffff */
.L_x_9228:
[----:B------:R-:W-:-:S13]  /*d400*/  R2UR UR4, R16 ;  /* 0x00000000100472ca */ /* 0x000fda00000e0000 */
[----:B-1----:R-:W-:-:S04]  /*d410*/  IMAD.U32 R3, RZ, RZ, UR4 ;  /* 0x00000004ff037e24 */ /* 0x002fc8000f8e00ff */
[----:B------:R1:W3:Y:S03]  /*d420*/  SYNCS.PHASECHK.TRANS64.TRYWAIT P1, [R3+URZ+0x32450], R0 ;  /* 0x03245000030075a7 */ /* 0x0002e6000802017f */
[----:B---3--:R-:W-:Y:S05]  /*d430*/  @!P1 NANOSLEEP.SYNCS 0x989680 ;  /* 0x009896800000995d */ /* 0x008fea0003900000 */
[----:B------:R-:W3:Y:S02]  /*d440*/  @!P1 SYNCS.PHASECHK.TRANS64 P1, [R3+URZ+0x32450], R0 ;  /* 0x03245000030095a7 */ /* 0x000ee4000802007f */
[----:B---3--:R-:W-:Y:S05]  /*d450*/  @!P1 BRA `(.L_x_9228) ;  /* 0xfffffffc00e89947 */ /* 0x008fea000383ffff */
[----:B------:R-:W-:Y:S05]  /*d460*/  BRA `(.L_x_9227) ;  /* 0xffffff4400607947 */ /* 0x000fea000383ffff */
.L_x_9235:
[----:B-1----:R-:W-:-:S04]  /*d470*/  IMAD.U32 R153, RZ, RZ, UR60 ;  /* 0x0000003cff997e24 */ /* 0x002fc8000f8e00ff */
[----:B------:R1:W2:Y:S03]  /*d480*/  SYNCS.PHASECHK.TRANS64.TRYWAIT P2, [R153+URZ+0x32430], R0 ;  /* 0x03243000990075a7 */ /* 0x0002a6000804017f */
[----:B--2---:R-:W-:Y:S05]  /*d490*/  @!P2 NANOSLEEP.SYNCS 0x989680 ;  /* 0x009896800000a95d */ /* 0x004fea0003900000 */
[----:B------:R-:W2:Y:S02]  /*d4a0*/  @!P2 SYNCS.PHASECHK.TRANS64 P2, [R153+URZ+0x32430], R0 ;  /* 0x032430009900a5a7 */ /* 0x000ea4000804007f */
[----:B--2---:R-:W-:Y:S05]  /*d4b0*/  @!P2 BRA `(.L_x_9235) ;  /* 0xfffffffc00eca947 */ /* 0x004fea000383ffff */
[----:B------:R-:W-:Y:S05]  /*d4c0*/  BRA `(.L_x_9234) ;  /* 0xffffff64008c7947 */ /* 0x000fea000383ffff */
.L_x_9239:
[----:B--2---:R-:W-:-:S04]  /*d4d0*/  IMAD.U32 R203, RZ, RZ, UR60 ;  /* 0x0000003cffcb7e24 */ /* 0x004fc8000f8e00ff */
[----:B------:R2:W3:Y:S03]  /*d4e0*/  SYNCS.PHASECHK.TRANS64.TRYWAIT P2, [R203+URZ+0x32450], R0 ;  /* 0x03245000cb0075a7 */ /* 0x0004e6000804017f */
[----:B---3--:R-:W-:Y:S05]  /*d4f0*/  @!P2 NANOSLEEP.SYNCS 0x989680 ;  /* 0x009896800000a95d */ /* 0x008fea0003900000 */
[----:B------:R-:W3:Y:S02]  /*d500*/  @!P2 SYNCS.PHASECHK.TRANS64 P2, [R203+URZ+0x32450], R0 ;  /* 0x03245000cb00a5a7 */ /* 0x000ee4000804007f */
[----:B---3--:R-:W-:Y:S05]  /*d510*/  @!P2 BRA `(.L_x_9239) ;  /* 0xfffffffc00eca947 */ /* 0x008fea000383ffff */
[----:B------:R-:W-:Y:S05]  /*d520*/  BRA `(.L_x_9238) ;  /* 0xffffff6800587947 */ /* 0x000fea000383ffff */
.L_x_9253:
[----:B------:R-:W-:Y:S01]  /*d530*/  IMAD.MOV.U32 R13, RZ, RZ, R18 ;  /* 0x000000ffff0d7224 */ /* 0x000fe200078e0012 */
[----:B------:R-:W-:Y:S01]  /*d540*/  MOV R12, RZ ;  /* 0x000000ff000c7202 */ /* 0x000fe20000000f00 */
[----:B------:R-:W-:Y:S02]  /*d550*/  IMAD.MOV.U32 R11, RZ, RZ, 0x1f ;  /* 0x0000001fff0b7424 */ /* 0x000fe400078e00ff */
[----:B------:R-:W-:-:S07]  /*d560*/  IMAD.MOV.U32 R15, RZ, RZ, -0x1 ;  /* 0xffffffffff0f7424 */ /* 0x000fce00078e00ff */
[----:B-----5:R-:W-:Y:S05]  /*d570*/  WARPSYNC.COLLECTIVE R15, `(.L_x_9298) ;  /* 0x000000000f087348 */ /* 0x020fea0003c00000 */
[----:B------:R0:W1:Y:S02]  /*d580*/  SHFL.IDX P6, R14, R13, R12, R11 ;  /* 0x0000000c0d0e7389 */ /* 0x00006400000c000b */
[----:B01---5:R-:W-:Y:S01]  /*d590*/  ENDCOLLECTIVE ;  /* 0x000000000000791b */ /* 0x023fe20003800000 */
.L_x_9298:
[----:B------:R-:W-:Y:S05]  /*d5a0*/  BRA `(.L_x_9299) ;  /* 0xffffffc400887947 */ /* 0x000fea000383ffff */
.L_x_9255:
[----:B0-----:R-:W-:-:S04]  /*d5b0*/  IMAD.U32 R3, RZ, RZ, UR42 ;  /* 0x0000002aff037e24 */ /* 0x001fc8000f8e00ff */
[----:B------:R0:W1:Y:S03]  /*d5c0*/  SYNCS.PHASECHK.TRANS64.TRYWAIT P0, [R3+URZ+0x32440], R2 ;  /* 0x03244002030075a7 */ /* 0x000066000800017f */
[----:B-1----:R-:W-:Y:S05]  /*d5d0*/  @!P0 NANOSLEEP.SYNCS 0x989680 ;  /* 0x009896800000895d */ /* 0x002fea0003900000 */
[----:B------:R-:W1:Y:S02]  /*d5e0*/  @!P0 SYNCS.PHASECHK.TRANS64 P0, [R3+URZ+0x32440], R2 ;  /* 0x03244002030085a7 */ /* 0x000e64000800007f */
[----:B-1----:R-:W-:Y:S05]  /*d5f0*/  @!P0 BRA `(.L_x_9255) ;  /* 0xfffffffc00ec8947 */ /* 0x002fea000383ffff */
[----:B------:R-:W-:Y:S05]  /*d600*/  BRA `(.L_x_9300) ;  /* 0xffffffc400cc7947 */ /* 0x000fea000383ffff */
.L_x_9256:
        /* <DEDUP_REMOVED lines=8> */
.L_x_9302:
[----:B------:R-:W-:Y:S05]  /*d690*/  BSYNC B0 ;  /* 0x0000000000007941 */ /* 0x000fea0003800000 */
.L_x_9301:
        /* <DEDUP_REMOVED lines=9> */
.L_x_9303:
[----:B------:R-:W-:Y:S02]  /*d730*/  IMAD.MOV.U32 R13, RZ, RZ, R5 ;  /* 0x000000ffff0d7224 */ /* 0x000fe400078e0005 */
[----:B------:R-:W-:Y:S01]  /*d740*/  IMAD.MOV.U32 R12, RZ, RZ, 0x1 ;  /* 0x00000001ff0c7424 */ /* 0x000fe200078e00ff */
[----:B------:R-:W-:-:S13]  /*d750*/  @P0 LEA R2, P1, R22, R14, 0x1 ;  /* 0x0000000e16020211 */ /* 0x000fda00078208ff */
[----:B------:R-:W-:Y:S05]  /*d760*/  WARPSYNC.COLLECTIVE R15, `(.L_x_9304) ;  /* 0x000000000f087348 */ /* 0x000fea0003c00000 */
[----:B------:R0:W1:Y:S02]  /*d770*/  SHFL.IDX P6, R14, R13, R12, R11 ;  /* 0x0000000c0d0e7389 */ /* 0x00006400000c000b */
[----:B01----:R-:W-:Y:S01]  /*d780*/  ENDCOLLECTIVE ;  /* 0x000000000000791b */ /* 0x003fe20003800000 */
.L_x_9304:
        /* <DEDUP_REMOVED lines=12> */
.L_x_9305:
[----:B------:R-:W-:Y:S02]  /*d850*/  IMAD.MOV.U32 R13, RZ, RZ, R5 ;  /* 0x000000ffff0d7224 */ /* 0x000fe400078e0005 */
[----:B------:R-:W-:Y:S01]  /*d860*/  IMAD.MOV.U32 R12, RZ, RZ, 0x2 ;  /* 0x00000002ff0c7424 */ /* 0x000fe200078e00ff */
[----:B------:R-:W-:-:S13]  /*d870*/  @P0 LEA R2, P1, R22, R14, 0x1 ;  /* 0x0000000e16020211 */ /* 0x000fda00078208ff */
[----:B------:R-:W-:Y:S05]  /*d880*/  WARPSYNC.COLLECTIVE R15, `(.L_x_9306) ;  /* 0x000000000f087348 */ /* 0x000fea0003c00000 */
[----:B------:R0:W1:Y:S02]  /*d890*/  SHFL.IDX P6, R14, R13, R12, R11 ;  /* 0x0000000c0d0e7389 */ /* 0x00006400000c000b */
[----:B01----:R-:W-:Y:S01]  /*d8a0*/  ENDCOLLECTIVE ;  /* 0x000000000000791b */ /* 0x003fe20003800000 */
.L_x_9306:
[----:B------:R-:W-:-:S05]  /*d8b0*/  @P0 IADD3.X R3, RZ, R0, RZ, P1, !PT ;  /* 0x00000000ff030210 */ /* 0x000fca0000ffe4ff */
        /* <DEDUP_REMOVED lines=11> */
.L_x_9307:
[----:B------:R-:W-:Y:S01]  /*d970*/  MOV R13, R5 ;  /* 0x00000005000d7202 */ /* 0x000fe20000000f00 */
[----:B------:R-:W-:Y:S01]  /*d980*/  IMAD.MOV.U32 R12, RZ, RZ, 0x3 ;  /* 0x00000003ff0c7424 */ /* 0x000fe200078e00ff */
[----:B------:R-:W-:-:S13]  /*d990*/  @P0 LEA R2, P1, R22, R14, 0x1 ;  /* 0x0000000e16020211 */ /* 0x000fda00078208ff */
[----:B------:R-:W-:Y:S05]  /*d9a0*/  WARPSYNC.COLLECTIVE R15, `(.L_x_9308) ;  /* 0x000000000f087348 */ /* 0x000fea0003c00000 */
[----:B------:R0:W1:Y:S02]  /*d9b0*/  SHFL.IDX P6, R14, R13, R12, R11 ;  /* 0x0000000c0d0e7389 */ /* 0x00006400000c000b */
[----:B01----:R-:W-:Y:S01]  /*d9c0*/  ENDCOLLECTIVE ;  /* 0x000000000000791b */ /* 0x003fe20003800000 */
.L_x_9308:
        /* <DEDUP_REMOVED lines=12> */
.L_x_9309:
[----:B------:R-:W-:Y:S01]  /*da90*/  IMAD.MOV.U32 R13, RZ, RZ, R5 ;  /* 0x000000ffff0d7224 */ /* 0x000fe200078e0005 */
[----:B------:R-:W-:Y:S02]  /*daa0*/  MOV R12, 0x4 ;  /* 0x00000004000c7802 */ /* 0x000fe40000000f00 */
[----:B------:R-:W-:-:S13]  /*dab0*/  @P0 LEA R2, P1, R22, R14, 0x1 ;  /* 0x0000000e16020211 */ /* 0x000fda00078208ff */
[----:B------:R-:W-:Y:S05]  /*dac0*/  WARPSYNC.COLLECTIVE R15, `(.L_x_9310) ;  /* 0x000000000f087348 */ /* 0x000fea0003c00000 */
[----:B------:R0:W1:Y:S02]  /*dad0*/  SHFL.IDX P6, R14, R13, R12, R11 ;  /* 0x0000000c0d0e7389 */ /* 0x00006400000c000b */
[----:B01----:R-:W-:Y:S01]  /*dae0*/  ENDCOLLECTIVE ;  /* 0x000000000000791b */ /* 0x003fe20003800000 */
.L_x_9310:
        /* <DEDUP_REMOVED lines=12> */
.L_x_9311:
[----:B------:R-:W-:Y:S02]  /*dbb0*/  IMAD.MOV.U32 R13, RZ, RZ, R5 ;  /* 0x000000ffff0d7224 */ /* 0x000fe400078e0005 */
[----:B------:R-:W-:Y:S01]  /*dbc0*/  IMAD.MOV.U32 R12, RZ, RZ, 0x5 ;  /* 0x00000005ff0c7424 */ /* 0x000fe200078e00ff */
[----:B------:R-:W-:-:S13]  /*dbd0*/  @P0 LEA R2, P1, R22, R14, 0x1 ;  /* 0x0000000e16020211 */ /* 0x000fda00078208ff */
[----:B------:R-:W-:Y:S05]  /*dbe0*/  WARPSYNC.COLLECTIVE R15, `(.L_x_9312) ;  /* 0x000000000f087348 */ /* 0x000fea0003c00000 */
[----:B------:R0:W1:Y:S02]  /*dbf0*/  SHFL.IDX P6, R14, R13, R12, R11 ;  /* 0x0000000c0d0e7389 */ /* 0x00006400000c000b */
[----:B01----:R-:W-:Y:S01]  /*dc00*/  ENDCOLLECTIVE ;  /* 0x000000000000791b */ /* 0x003fe20003800000 */
.L_x_9312:
[----:B------:R-:W-:-:S05]  /*dc10*/  @P0 IMAD.X R3, RZ, RZ, R0, P1 ;  /* 0x000000ffff030224 */ /* 0x000fca00008e0600 */
[----:B------:R-:W-:Y:S01]  /*dc20*/  @!PT LDS RZ, [RZ] ;  /* 0x00000000fffff984 */ /* 0x000fe20000000800 */
[----:B------:R-:W-:Y:S01]  /*dc30*/  @!PT LDS RZ, [RZ] ;  /* 0x00000000fffff984 */ /* 0x000fe20000000800 */
[----:B------:R-:W-:Y:S01]  /*dc40*/  @!PT LDS RZ, [RZ] ;  /* 0x00000000fffff984 */ /* 0x000fe20000000800 */
[----:B------:R0:W-:Y:S01]  /*dc50*/  @P0 LDGSTS.E.BYPASS.LTC128B.128 [R7+0x1e400], desc[UR36][R2.64], !P2 ;  /* 0x1e40000002070fae */ /* 0x0001e2000d101d64 */
[----:B------:R-:W-:Y:S01]  /*dc60*/  IMAD.MOV.U32 R13, RZ, RZ, R4 ;  /* 0x000000ffff0d7224 */ /* 0x000fe200078e0004 */
[----:B------:R-:W-:-:S07]  /*dc70*/  MOV R0, R14 ;  /* 0x0000000e00007202 */ /* 0x000fce0000000f00 */
[----:B0-----:R-:W-:Y:S05]  /*dc80*/  WARPSYNC.COLLECTIVE R15, `(.L_x_9313) ;  /* 0x000000000f087348 */ /* 0x001fea0003c00000 */
[----:B------:R1:W2:Y:S02]  /*dc90*/  SHFL.IDX P6, R14, R13, R12, R11 ;  /* 0x0000000c0d0e7389 */ /* 0x0002a400000c000b */
[----:B012---:R-:W-:Y:S01]  /*dca0*/  ENDCOLLECTIVE ;  /* 0x000000000000791b */ /* 0x007fe20003800000 */
.L_x_9313:
[----:B------:R-:W-:Y:S05]  /*dcb0*/  BRA `(.L_x_9314) ;  /* 0xffffffc400407947 */ /* 0x000fea000383ffff */
.L_x_9259:
        /* <DEDUP_REMOVED lines=8> */
.L_x_9315:
[----:B------:R-:W-:Y:S01]  /*dd40*/  IMAD.MOV.U32 R13, RZ, RZ, R0 ;  /* 0x000000ffff0d7224 */ /* 0x000fe200078e0000 */
[----:B------:R-:W-:-:S07]  /*dd50*/  MOV R3, R14 ;  /* 0x0000000e00037202 */ /* 0x000fce0000000f00 */
[----:B------:R-:W-:Y:S05]  /*dd60*/  WARPSYNC.COLLECTIVE R15, `(.L_x_9316) ;  /* 0x000000000f087348 */ /* 0x000fea0003c00000 */
[----:B------:R0:W1:Y:S02]  /*dd70*/  SHFL.IDX P6, R14, R13, R12, R11 ;  /* 0x0000000c0d0e7389 */ /* 0x00006400000c000b */
[----:B01----:R-:W-:Y:S01]  /*dd80*/  ENDCOLLECTIVE ;  /* 0x000000000000791b */ /* 0x003fe20003800000 */
.L_x_9316:
[----:B------:R-:W-:Y:S02]  /*dd90*/  ULDC UR4, c[0x0][0x288] ;  /* 0x0000a20000047ab9 */ /* 0x000fe40000000800 */
[----:B------:R-:W-:Y:S02]  /*dda0*/  IMAD R5, R6, UR4, RZ ;  /* 0x0000000406057c24 */ /* 0x000fe4000f8e02ff */
[----:B------:R-:W-:-:S04]  /*ddb0*/  IMAD R6, R36, 0x80, R37 ;  /* 0x0000008024067824 */ /* 0x000fc800078e0225 */
[C---:B------:R-:W-:Y:S01]  /*ddc0*/  VIADD R8, R6.reuse, 0x10 ;  /* 0x0000001006087836 */ /* 0x040fe20000000000 */
[----:B------:R-:W-:Y:S01]  /*ddd0*/  ISETP.GE.AND P2, PT, R6, R5, PT ;  /* 0x000000050600720c */ /* 0x000fe20003f46270 */
[----:B------:R-:W-:Y:S01]  /*dde0*/  IMAD.MOV.U32 R13, RZ, RZ, R4 ;  /* 0x000000ffff0d7224 */ /* 0x000fe200078e0004 */
[----:B------:R-:W-:-:S11]  /*ddf0*/  MOV R12, 0x1 ;  /* 0x00000001000c7802 */ /* 0x000fd60000000f00 */
[----:B------:R-:W-:Y:S02]  /*de00*/  @!P2 LEA R9, R28, UR42, 0x1 ;  /* 0x0000002a1c09ac11 */ /* 0x000fe4000f8e08ff */
[----:B------:R-:W-:-:S13]  /*de10*/  @!P2 LEA R2, P1, R22, R14, 0x1 ;  /* 0x0000000e1602a211 */ /* 0x000fda00078208ff */
[----:B------:R-:W-:Y:S05]  /*de20*/  WARPSYNC.COLLECTIVE R15, `(.L_x_9317) ;  /* 0x000000000f087348 */ /* 0x000fea0003c00000 */
[----:B------:R0:W1:Y:S02]  /*de30*/  SHFL.IDX P6, R14, R13, R12, R11 ;  /* 0x0000000c0d0e7389 */ /* 0x00006400000c000b */
[----:B01----:R-:W-:Y:S01]  /*de40*/  ENDCOLLECTIVE ;  /* 0x000000000000791b */ /* 0x003fe20003800000 */
.L_x_9317:
[----:B------:R-:W-:Y:S01]  /*de50*/  @P2 LOP3.LUT R16, R16, 0x1000, RZ, 0xfc, !PT ;  /* 0x0000100010102812 */ /* 0x000fe200078efcff */
[----:B------:R-:W-:-:S03]  /*de60*/  @!P2 IMAD.X R3, RZ, RZ, R3, P1 ;  /* 0x000000ffff03a224 */ /* 0x000fc600008e0603 */
[----:B------:R-:W-:Y:S02]  /*de70*/  LOP3.LUT R16, R16, 0xfffff7ff, RZ, 0xc0, !PT ;  /* 0xfffff7ff10107812 */ /* 0x000fe400078ec0ff */
        /* <DEDUP_REMOVED lines=8> */
[----:B------:R-:W-:Y:S01]  /*df00*/  IMAD.MOV.U32 R7, RZ, RZ, R14 ;  /* 0x000000ffff077224 */ /* 0x000fe200078e000e */
[----:B0-----:R-:W-:-:S07]  /*df10*/  @P2 LOP3.LUT R16, R16, 0x800, RZ, 0xfc, !PT ;  /* 0x0000080010102812 */ /* 0x001fce00078efcff */
[----:B------:R-:W-:Y:S05]  /*df20*/  WARPSYNC.COLLECTIVE R15, `(.L_x_9318) ;  /* 0x000000000f087348 */ /* 0x000fea0003c00000 */
[----:B------:R0:W1:Y:S02]  /*df30*/  SHFL.IDX P6, R14, R13, R12, R11 ;  /* 0x0000000c0d0e7389 */ /* 0x00006400000c000b */
[----:B01----:R-:W-:Y:S01]  /*df40*/  ENDCOLLECTIVE ;  /* 0x000000000000791b */ /* 0x003fe20003800000 */
.L_x_9318:
[----:B------:R-:W-:Y:S01]  /*df50*/  LOP3.LUT R16, R16, 0xfffffbff, RZ, 0xc0, !PT ;  /* 0xfffffbff10107812 */ /* 0x000fe200078ec0ff */
[----:B------:R-:W-:Y:S01]  /*df60*/  IMAD.MOV.U32 R13, RZ, RZ, R4 ;  /* 0x000000ffff0d7224 */ /* 0x000fe200078e0004 */
[----:B------:R-:W-:-:S05]  /*df70*/  @!P2 LEA R12, P1, R22, R14, 0x1 ;  /* 0x0000000e160ca211 */ /* 0x000fca00078208ff */
[----:B------:R-:W-:Y:S02]  /*df80*/  @!P2 IMAD.X R11, RZ, RZ, R7, P1 ;  /* 0x000000ffff0ba224 */ /* 0x000fe400008e0607 */
[----:B------:R-:W-:Y:S02]  /*df90*/  @!P2 IMAD.MOV.U32 R2, RZ, RZ, R12 ;  /* 0x000000ffff02a224 */ /* 0x000fe400078e000c */
[----:B------:R-:W-:Y:S02]  /*dfa0*/  @!P2 IMAD.MOV.U32 R3, RZ, RZ, R11 ;  /* 0x000000ffff03a224 */ /* 0x000fe400078e000b */
[----:B------:R-:W-:Y:S02]  /*dfb0*/  IMAD.MOV.U32 R12, RZ, RZ, 0x2 ;  /* 0x00000002ff0c7424 */ /* 0x000fe400078e00ff */
[----:B------:R-:W-:Y:S01]  /*dfc0*/  IMAD.MOV.U32 R11, RZ, RZ, 0x181f ;  /* 0x0000181fff0b7424 */ /* 0x000fe200078e00ff */
[----:B------:R-:W-:Y:S01]  /*dfd0*/  @!PT LDS RZ, [RZ] ;  /* 0x00000000fffff984 */ /* 0x000fe20000000800 */
[----:B------:R-:W-:Y:S01]  /*dfe0*/  @!PT LDS RZ, [RZ] ;  /* 0x00000000fffff984 */ /* 0x000fe20000000800 */
[----:B------:R-:W-:Y:S01]  /*dff0*/  @!PT LDS RZ, [RZ] ;  /* 0x00000000fffff984 */ /* 0x000fe20000000800 */
[----:B------:R0:W-:Y:S01]  /*e000*/  @!P2 LDGSTS.E.BYPASS.LTC128B.128 [R21+0x18c00], desc[UR36][R2.64], !P0 ;  /* 0x18c000000215afae */ /* 0x0001e2000c101d64 */
[----:B------:R-:W-:Y:S01]  /*e010*/  ISETP.GE.AND P2, PT, R8, R5, PT ;  /* 0x000000050800720c */ /* 0x000fe20003f46270 */
[----:B------:R-:W-:-:S12]  /*e020*/  VIADD R8, R6, 0x30 ;  /* 0x0000003006087836 */ /* 0x000fd80000000000 */
[----:B0-----:R-:W-:Y:S05]  /*e030*/  WARPSYNC.COLLECTIVE R15, `(.L_x_9319) ;  /* 0x000000000f087348 */ /* 0x001fea0003c00000 */
[----:B------:R1:W2:Y:S02]  /*e040*/  SHFL.IDX P6, R14, R13, R12, R11 ;  /* 0x0000000c0d0e7389 */ /* 0x0002a400000c000b */
[----:B012---:R-:W-:Y:S01]  /*e050*/  ENDCOLLECTIVE ;  /* 0x000000000000791b */ /* 0x007fe20003800000 */
.L_x_9319:
[----:B------:R-:W-:Y:S02]  /*e060*/  @!P2 LEA R21, R28, UR42, 0x1 ;  /* 0x0000002a1c15ac11 */ /* 0x000fe4000f8e08ff */
[----:B------:R-:W-:Y:S01]  /*e070*/  @P2 LOP3.LUT R16, R16, 0x400, RZ, 0xfc, !PT ;  /* 0x0000040010102812 */ /* 0x000fe200078efcff */
[----:B------:R-:W-:-:S03]  /*e080*/  IMAD.MOV.U32 R13, RZ, RZ, R0 ;  /* 0x000000ffff0d7224 */ /* 0x000fc600078e0000 */
[----:B------:R-:W-:Y:S01]  /*e090*/  LOP3.LUT R16, R16, 0xfffffdff, RZ, 0xc0, !PT ;  /* 0xfffffdff10107812 */ /* 0x000fe200078ec0ff */
[----:B------:R-:W-:-:S07]  /*e0a0*/  IMAD.MOV.U32 R20, RZ, RZ, R14 ;  /* 0x000000ffff147224 */ /* 0x000fce00078e000e */
[----:B------:R-:W-:Y:S05]  /*e0b0*/  WARPSYNC.COLLECTIVE R15, `(.L_x_9320) ;  /* 0x000000000f087348 */ /* 0x000fea0003c00000 */
[----:B------:R0:W1:Y:S02]  /*e0c0*/  SHFL.IDX P6, R14, R13, R12, R11 ;  /* 0x0000000c0d0e7389 */ /* 0x00006400000c000b */
[----:B01----:R-:W-:Y:S01]  /*e0d0*/  ENDCOLLECTIVE ;  /* 0x000000000000791b */ /* 0x003fe20003800000 */
.L_x_9320:
[----:B------:R-:W-:Y:S02]  /*e0e0*/  IMAD.MOV.U32 R13, RZ, RZ, R4 ;  /* 0x000000ffff0d7224 */ /* 0x000fe400078e0004 */
[----:B------:R-:W-:Y:S01]  /*e0f0*/  IMAD.MOV.U32 R12, RZ, RZ, 0x3 ;  /* 0x00000003ff0c7424 */ /* 0x000fe200078e00ff */
[----:B------:R-:W-:-:S04]  /*e100*/  @!P2 LEA R15, P1, R22, R14, 0x1 ;  /* 0x0000000e160fa211 */ /* 0x000fc800078208ff */
[----:B------:R-:W-:Y:S01]  /*e110*/  @!P2 IADD3.X R20, RZ, R20, RZ, P1, !PT ;  /* 0x00000014ff14a210 */ /* 0x000fe20000ffe4ff */
[----:B------:R-:W-:Y:S01]  /*e120*/  @!P2 IMAD.MOV.U32 R2, RZ, RZ, R15 ;  /* 0x000000ffff02a224 */ /* 0x000fe200078e000f */
[----:B------:R-:W-:-:S03]  /*e130*/  MOV R15, 0xffffffff ;  /* 0xffffffff000f7802 */ /* 0x000fc60000000f00 */
[----:B------:R-:W-:-:S07]  /*e140*/  @!P2 IMAD.MOV.U32 R3, RZ, RZ, R20 ;  /* 0x000000ffff03a224 */ /* 0x000fce00078e0014 */
[----:B------:R-:W-:Y:S05]  /*e150*/  WARPSYNC.COLLECTIVE R15, `(.L_x_9321) ;  /* 0x000000000f087348 */ /* 0x000fea0003c00000 */
[----:B------:R0:W1:Y:S02]  /*e160*/  SHFL.IDX P6, R14, R13, R12, R11 ;  /* 0x0000000c0d0e7389 */ /* 0x00006400000c000b */
[----:B01----:R-:W-:Y:S01]  /*e170*/  ENDCOLLECTIVE ;  /* 0x000000000000791b */ /* 0x003fe20003800000 */
.L_x_9321:
[----:B------:R-:W-:Y:S01]  /*e180*/  @!PT LDS RZ, [RZ] ;  /* 0x00000000fffff984 */ /* 0x000fe20000000800 */
[----:B------:R-:W-:Y:S01]  /*e190*/  @!PT LDS RZ, [RZ] ;  /* 0x00000000fffff984 */ /* 0x000fe20000000800 */
[----:B------:R-:W-:Y:S01]  /*e1a0*/  @!PT LDS RZ, [RZ] ;  /* 0x00000000fffff984 */ /* 0x000fe20000000800 */
[----:B------:R0:W-:Y:S01]  /*e1b0*/  @!P2 LDGSTS.E.BYPASS.LTC128B.128 [R21+0x19400], desc[UR36][R2.64], !P0 ;  /* 0x194000000215afae */ /* 0x0001e2000c101d64 */
[----:B------:R-:W-:Y:S02]  /*e1c0*/  ISETP.GE.AND P2, PT, R8, R5, PT ;  /* 0x000000050800720c */ /* 0x000fe40003f46270 */
[----:B------:R-:W-:Y:S01]  /*e1d0*/  IADD3 R8, R6, 0x40, RZ ;  /* 0x0000004006087810 */ /* 0x000fe20007ffe0ff */
[----:B------:R-:W-:-:S10]  /*e1e0*/  IMAD.MOV.U32 R13, RZ, RZ, R0 ;  /* 0x000000ffff0d7224 */ /* 0x000fd400078e0000 */
[----:B------:R-:W-:-:S04]  /*e1f0*/  @P2 LOP3.LUT R16, R16, 0x200, RZ, 0xfc, !PT ;  /* 0x0000020010102812 */ /* 0x000fc800078efcff */
[----:B------:R-:W-:Y:S01]  /*e200*/  LOP3.LUT R16, R16, 0xfffffeff, RZ, 0xc0, !PT ;  /* 0xfffffeff10107812 */ /* 0x000fe200078ec0ff */
[----:B0-----:R-:W-:-:S07]  /*e210*/  IMAD.MOV.U32 R7, RZ, RZ, R14 ;  /* 0x000000ffff077224 */ /* 0x001fce00078e000e */
[----:B------:R-:W-:Y:S05]  /*e220*/  WARPSYNC.COLLECTIVE R15, `(.L_x_9322) ;  /* 0x000000000f087348 */ /* 0x000fea0003c00000 */
[----:B------:R0:W1:Y:S02]  /*e230*/  SHFL.IDX P6, R14, R13, R12, R11 ;  /* 0x0000000c0d0e7389 */ /* 0x00006400000c000b */
[----:B01----:R-:W-:Y:S01]  /*e240*/  ENDCOLLECTIVE ;  /* 0x000000000000791b */ /* 0x003fe20003800000 */
.L_x_9322:
[----:B------:R-:W-:Y:S01]  /*e250*/  @!P2 LEA R15, R28, UR42, 0x1 ;  /* 0x0000002a1c0fac11 */ /* 0x000fe2000f8e08ff */
[----:B------:R-:W-:Y:S01]  /*e260*/  IMAD.MOV.U32 R12, RZ, RZ, 0x4 ;  /* 0x00000004ff0c7424 */ /* 0x000fe200078e00ff */
        /* <DEDUP_REMOVED lines=10> */
[----:B0-----:R-:W-:-:S12]  /*e310*/  IMAD.MOV.U32 R15, RZ, RZ, -0x1 ;  /* 0xffffffffff0f7424 */ /* 0x001fd800078e00ff */
[----:B------:R-:W-:Y:S02]  /*e320*/  @!P2 LEA R20, R28, UR42, 0x1 ;  /* 0x0000002a1c14ac11 */ /* 0x000fe4000f8e08ff */
[----:B------:R-:W-:-:S07]  /*e330*/  @P2 LOP3.LUT R16, R16, 0x100, RZ, 0xfc, !PT ;  /* 0x0000010010102812 */ /* 0x000fce00078efcff */
[----:B------:R-:W-:Y:S05]  /*e340*/  WARPSYNC.COLLECTIVE R15, `(.L_x_9323) ;  /* 0x000000000f087348 */ /* 0x000fea0003c00000 */
[----:B------:R0:W1:Y:S02]  /*e350*/  SHFL.IDX P6, R14, R13, R12, R11 ;  /* 0x0000000c0d0e7389 */ /* 0x00006400000c000b */
[----:B01----:R-:W-:Y:S01]  /*e360*/  ENDCOLLECTIVE ;  /* 0x000000000000791b */ /* 0x003fe20003800000 */
.L_x_9323:
[----:B------:R-:W-:Y:S01]  /*e370*/  LOP3.LUT R16, R16, 0xffffff7f, RZ, 0xc0, !PT ;  /* 0xffffff7f10107812 */ /* 0x000fe200078ec0ff */
[----:B------:R-:W-:Y:S02]  /*e380*/  IMAD.MOV.U32 R13, RZ, RZ, R0 ;  /* 0x000000ffff0d7224 */ /* 0x000fe400078e0000 */
[----:B------:R-:W-:-:S07]  /*e390*/  IMAD.MOV.U32 R8, RZ, RZ, R14 ;  /* 0x000000ffff087224 */ /* 0x000fce00078e000e */
[----:B------:R-:W-:Y:S05]  /*e3a0*/  WARPSYNC.COLLECTIVE R15, `(.L_x_9324) ;  /* 0x000000000f087348 */ /* 0x000fea0003c00000 */
[----:B------:R0:W1:Y:S02]  /*e3b0*/  SHFL.IDX P6, R14, R13, R12, R11 ;  /* 0x0000000c0d0e7389 */ /* 0x00006400000c000b */
[----:B01----:R-:W-:Y:S01]  /*e3c0*/  ENDCOLLECTIVE ;  /* 0x000000000000791b */ /* 0x003fe20003800000 */
.L_x_9324:
[----:B------:R-:W-:Y:S01]  /*e3d0*/  IMAD.MOV.U32 R13, RZ, RZ, R4 ;  /* 0x000000ffff0d7224 */ /* 0x000fe200078e0004 */
[----:B------:R-:W-:Y:S02]  /*e3e0*/  MOV R12, 0x5 ;  /* 0x00000005000c7802 */ /* 0x000fe40000000f00 */
[----:B------:R-:W-:-:S07]  /*e3f0*/  MOV R7, R14 ;  /* 0x0000000e00077202 */ /* 0x000fce0000000f00 */
[----:B------:R-:W-:Y:S05]  /*e400*/  WARPSYNC.COLLECTIVE R15, `(.L_x_9325) ;  /* 0x000000000f087348 */ /* 0x000fea0003c00000 */
[----:B------:R0:W1:Y:S02]  /*e410*/  SHFL.IDX P6, R14, R13, R12, R11 ;  /* 0x0000000c0d0e7389 */ /* 0x00006400000c000b */
[----:B01----:R-:W-:Y:S01]  /*e420*/  ENDCOLLECTIVE ;  /* 0x000000000000791b */ /* 0x003fe20003800000 */
.L_x_9325:
        /* <DEDUP_REMOVED lines=9> */
[----:B------:R0:W-:Y:S02]  /*e4c0*/  @!P2 LDGSTS.E.BYPASS.LTC128B.128 [R20+0x1a400], desc[UR36][R2.64], !P0 ;  /* 0x1a4000000214afae */ /* 0x0001e4000c101d64 */
[----:B------:R-:W-:-:S02]  /*e4d0*/  ISETP.GE.AND P2, PT, R8, R5, PT ;  /* 0x000000050800720c */ /* 0x000fc40003f46270 */
[----:B------:R-:W-:Y:S01]  /*e4e0*/  IADD3 R8, R6, 0x60, RZ ;  /* 0x0000006006087810 */ /* 0x000fe20007ffe0ff */
[----:B------:R-:W-:-:S10]  /*e4f0*/  IMAD.MOV.U32 R10, RZ, RZ, R14 ;  /* 0x000000ffff0a7224 */ /* 0x000fd400078e000e */
[----:B0-----:R-:W-:Y:S05]  /*e500*/  WARPSYNC.COLLECTIVE R15, `(.L_x_9326) ;  /* 0x000000000f087348 */ /* 0x001fea0003c00000 */
[----:B------:R1:W2:Y:S02]  /*e510*/  SHFL.IDX P6, R14, R13, R12, R11 ;  /* 0x0000000c0d0e7389 */ /* 0x0002a400000c000b */
[----:B012---:R-:W-:Y:S01]  /*e520*/  ENDCOLLECTIVE ;  /* 0x000000000000791b */ /* 0x007fe20003800000 */
.L_x_9326:
        /* <DEDUP_REMOVED lines=9> */
.L_x_9327:
        /* <DEDUP_REMOVED lines=14> */
.L_x_9328:
[----:B------:R-:W-:Y:S02]  /*e6a0*/  @!P2 LEA R9, R28, UR42, 0x1 ;  /* 0x0000002a1c09ac11 */ /* 0x000fe4000f8e08ff */
[----:B------:R-:W-:Y:S01]  /*e6b0*/  @P2 LOP3.LUT R16, R16, 0x40, RZ, 0xfc, !PT ;  /* 0x0000004010102812 */ /* 0x000fe200078efcff */
[----:B------:R-:W-:Y:S02]  /*e6c0*/  IMAD.MOV.U32 R13, RZ, RZ, R4 ;  /* 0x000000ffff0d7224 */ /* 0x000fe400078e0004 */
[----:B------:R-:W-:-:S05]  /*e6d0*/  IMAD.MOV.U32 R11, RZ, RZ, R14 ;  /* 0x000000ffff0b7224 */ /* 0x000fca00078e000e */
[----:B------:R-:W-:-:S05]  /*e6e0*/  @!P2 LEA R11, P1, R22, R11, 0x1 ;  /* 0x0000000b160ba211 */ /* 0x000fca00078208ff */
[----:B------:R-:W-:Y:S02]  /*e6f0*/  @!P2 IMAD.X R12, RZ, RZ, R2, P1 ;  /* 0x000000ffff0ca224 */ /* 0x000fe400008e0602 */
[----:B------:R-:W-:Y:S01]  /*e700*/  @!P2 IMAD.MOV.U32 R2, RZ, RZ, R11 ;  /* 0x000000ffff02a224 */ /* 0x000fe200078e000b */
[----:B------:R-:W-:Y:S01]  /*e710*/  MOV R11, 0x181f ;  /* 0x0000181f000b7802 */ /* 0x000fe20000000f00 */
        /* <DEDUP_REMOVED lines=9> */
.L_x_9329:
[----:B------:R-:W-:Y:S02]  /*e7b0*/  IMAD.MOV.U32 R13, RZ, RZ, R0 ;  /* 0x000000ffff0d7224 */ /* 0x000fe400078e0000 */
[----:B------:R-:W-:-:S07]  /*e7c0*/  IMAD.MOV.U32 R4, RZ, RZ, R14 ;  /* 0x000000ffff047224 */ /* 0x000fce00078e000e */
[----:B------:R-:W-:Y:S05]  /*e7d0*/  WARPSYNC.COLLECTIVE R15, `(.L_x_9330) ;  /* 0x000000000f087348 */ /* 0x000fea0003c00000 */
[----:B------:R0:W1:Y:S02]  /*e7e0*/  SHFL.IDX P6, R14, R13, R12, R11 ;  /* 0x0000000c0d0e7389 */ /* 0x00006400000c000b */
[----:B01----:R-:W-:Y:S01]  /*e7f0*/  ENDCOLLECTIVE ;  /* 0x000000000000791b */ /* 0x003fe20003800000 */
.L_x_9330:
[----:B------:R-:W-:Y:S05]  /*e800*/  BRA `(.L_x_9331) ;  /* 0xffffffc4001c7947 */ /* 0x000fea000383ffff */
.L_x_9261:
        /* <DEDUP_REMOVED lines=8> */
.L_x_9333:
[----:B------:R-:W-:Y:S05]  /*e890*/  BSYNC B0 ;  /* 0x0000000000007941 */ /* 0x000fea0003800000 */
.L_x_9332:
[----:B------:R-:W-:Y:S01]  /*e8a0*/  IMAD.MOV.U32 R13, RZ, RZ, R0 ;  /* 0x000000ffff0d7224 */ /* 0x000fe200078e0000 */
[----:B------:R-:W-:Y:S01]  /*e8b0*/  LOP3.LUT P5, RZ, R16, 0x1000, RZ, 0xc0, !PT ;  /* 0x0000100010ff7812 */ /* 0x000fe200078ac0ff */
[----:B------:R-:W-:Y:S02]  /*e8c0*/  IMAD.MOV.U32 R12, RZ, RZ, RZ ;  /* 0x000000ffff0c7224 */ /* 0x000fe400078e00ff */
[----:B------:R-:W-:Y:S02]  /*e8d0*/  IMAD.MOV.U32 R11, RZ, RZ, 0x181f ;  /* 0x0000181fff0b7424 */ /* 0x000fe400078e00ff */
[----:B------:R-:W-:Y:S02]  /*e8e0*/  IMAD.MOV.U32 R15, RZ, RZ, -0x1 ;  /* 0xffffffffff0f7424 */ /* 0x000fe400078e00ff */
[----:B------:R-:W-:-:S07]  /*e8f0*/  IMAD.MOV.U32 R2, RZ, RZ, R14 ;  /* 0x000000ffff027224 */ /* 0x000fce00078e000e */
[----:B------:R-:W-:Y:S05]  /*e900*/  WARPSYNC.COLLECTIVE R15, `(.L_x_9334) ;  /* 0x000000000f087348 */ /* 0x000fea0003c00000 */
[----:B------:R0:W1:Y:S02]  /*e910*/  SHFL.IDX P6, R14, R13, R12, R11 ;  /* 0x0000000c0d0e7389 */ /* 0x00006400000c000b */
[----:B01----:R-:W-:Y:S01]  /*e920*/  ENDCOLLECTIVE ;  /* 0x000000000000791b */ /* 0x003fe20003800000 */
.L_x_9334:
[----:B------:R-:W-:Y:S01]  /*e930*/  @!P5 LEA R7, R28, UR42, 0x1 ;  /* 0x0000002a1c07dc11 */ /* 0x000fe2000f8e08ff */
[----:B------:R-:W-:Y:S02]  /*e940*/  IMAD.MOV.U32 R13, RZ, RZ, R4 ;  /* 0x000000ffff0d7224 */ /* 0x000fe400078e0004 */
[----:B------:R-:W-:Y:S01]  /*e950*/  IMAD.MOV.U32 R12, RZ, RZ, 0x1 ;  /* 0x00000001ff0c7424 */ /* 0x000fe200078e00ff */
[----:B------:R-:W-:-:S04]  /*e960*/  @!P5 LEA R14, P0, R22, R14, 0x1 ;  /* 0x0000000e160ed211 */ /* 0x000fc800078008ff */
[----:B------:R-:W-:Y:S01]  /*e970*/  @!P5 IADD3.X R3, RZ, R2, RZ, P0, !PT ;  /* 0x00000002ff03d210 */ /* 0x000fe200007fe4ff */
[----:B------:R-:W-:-:S08]  /*e980*/  @!P5 IMAD.MOV.U32 R2, RZ, RZ, R14 ;  /* 0x000000ffff02d224 */ /* 0x000fd000078e000e */
[----:B------:R-:W-:Y:S05]  /*e990*/  WARPSYNC.COLLECTIVE R15, `(.L_x_9335) ;  /* 0x000000000f087348 */ /* 0x000fea0003c00000 */
[----:B------:R0:W1:Y:S02]  /*e9a0*/  SHFL.IDX P6, R14, R13, R12, R11 ;  /* 0x0000000c0d0e7389 */ /* 0x00006400000c000b */
[----:B01----:R-:W-:Y:S01]  /*e9b0*/  ENDCOLLECTIVE ;  /* 0x000000000000791b */ /* 0x003fe20003800000 */
.L_x_9335:
[----:B------:R-:W-:Y:S01]  /*e9c0*/  @!PT LDS RZ, [RZ] ;  /* 0x00000000fffff984 */ /* 0x000fe20000000800 */
[----:B------:R-:W-:Y:S01]  /*e9d0*/  @!PT LDS RZ, [RZ] ;  /* 0x00000000fffff984 */ /* 0x000fe20000000800 */
[----:B------:R-:W-:Y:S01]  /*e9e0*/  @!PT LDS RZ, [RZ] ;  /* 0x00000000fffff984 */ /* 0x000fe20000000800 */
[----:B------:R0:W-:Y:S04]  /*e9f0*/  @!P5 LDGSTS.E.BYPASS.LTC128B.128 [R7+0x22400], desc[UR36][R2.64], !P4 ;  /* 0x224000000207dfae */ /* 0x0001e8000e101d64 */
[----:B------:R0:W-:Y:S04]  /*ea00*/  @!P5 LDGSTS.E.BYPASS.LTC128B.128 [R7+0x26400], desc[UR36][R2.64+0x80], !P3 ;  /* 0x264000800207dfae */ /* 0x0001e8000d901d64 */
[----:B------:R0:W-:Y:S01]  /*ea10*/  @!P5 LDGSTS.E.BYPASS.LTC128B.128 [R7+0x2a400], desc[UR36][R2.64+0x100], !P2 ;  /* 0x2a4001000207dfae */ /* 0x0001e2000d101d64 */
[----:B------:R-:W-:-:S03]  /*ea20*/  IMAD.MOV.U32 R13, RZ, RZ, R0 ;  /* 0x000000ffff0d7224 */ /* 0x000fc600078e0000 */
[----:B------:R0:W-:Y:S01]  /*ea30*/  @!P5 LDGSTS.E.BYPASS.LTC128B.128 [R7+0x2e400], desc[UR36][R2.64+0x180], !P1 ;  /* 0x2e4001800207dfae */ /* 0x0001e2000c901d64 */
[----:B------:R-:W-:Y:S01]  /*ea40*/  LOP3.LUT P5, RZ, R16, 0x400, RZ, 0xc0, !PT ;  /* 0x0000040010ff7812 */ /* 0x000fe200078ac0ff */
[----:B------:R-:W-:-:S12]  /*ea50*/  IMAD.MOV.U32 R5, RZ, RZ, R14 ;  /* 0x000000ffff057224 */ /* 0x000fd800078e000e */
[----:B0-----:R-:W-:Y:S05]  /*ea60*/  WARPSYNC.COLLECTIVE R15, `(.L_x_9336) ;  /* 0x000000000f087348 */ /* 0x001fea0003c00000 */
[----:B------:R1:W2:Y:S02]  /*ea70*/  SHFL.IDX P6, R14, R13, R12, R11 ;  /* 0x0000000c0d0e7389 */ /* 0x0002a400000c000b */
[----:B012---:R-:W-:Y:S01]  /*ea80*/  ENDCOLLECTIVE ;  /* 0x000000000000791b */ /* 0x007fe20003800000 */
.L_x_9336:
[----:B------:R-:W-:Y:S01]  /*ea90*/  @!P5 LEA R7, R28, UR42, 0x1 ;  /* 0x0000002a1c07dc11 */ /* 0x000fe2000f8e08ff */
[----:B------:R-:W-:Y:S02]  /*eaa0*/  IMAD.MOV.U32 R13, RZ, RZ, R4 ;  /* 0x000000ffff0d7224 */ /* 0x000fe400078e0004 */
[----:B------:R-:W-:Y:S01]  /*eab0*/  IMAD.MOV.U32 R12, RZ, RZ, 0x2 ;  /* 0x00000002ff0c7424 */ /* 0x000fe200078e00ff */
[----:B------:R-:W-:-:S13]  /*eac0*/  LOP3.LUT P6, RZ, R16, 0x800, RZ, 0xc0, !PT ;  /* 0x0000080010ff7812 */ /* 0x000fda00078cc0ff */
[----:B------:R-:W-:Y:S02]  /*ead0*/  @!P6 LEA R14, P0, R22, R14, 0x1 ;  /* 0x0000000e160ee211 */ /* 0x000fe400078008ff */
[----:B------:R-:W-:Y:S02]  /*eae0*/  @!P6 LEA R9, R28, UR42, 0x1 ;  /* 0x0000002a1c09ec11 */ /* 0x000fe4000f8e08ff */
[----:B------:R-:W-:Y:S01]  /*eaf0*/  @!P6 IADD3.X R5, RZ, R5, RZ, P0, !PT ;  /* 0x00000005ff05e210 */ /* 0x000fe200007fe4ff */
[----:B------:R-:W-:-:S04]  /*eb00*/  @!P6 IMAD.MOV.U32 R2, RZ, RZ, R14 ;  /* 0x000000ffff02e224 */ /* 0x000fc800078e000e */
[----:B------:R-:W-:-:S05]  /*eb10*/  @!P6 IMAD.MOV.U32 R3, RZ, RZ, R5 ;  /* 0x000000ffff03e224 */ /* 0x000fca00078e0005 */
[----:B------:R-:W-:Y:S01]  /*eb20*/  @!PT LDS RZ, [RZ] ;  /* 0x00000000fffff984 */ /* 0x000fe20000000800 */
[----:B------:R-:W-:Y:S01]  /*eb30*/  @!PT LDS RZ, [RZ] ;  /* 0x00000000fffff984 */ /* 0x000fe20000000800 */
[----:B------:R-:W-:Y:S01]  /*eb40*/  @!PT LDS RZ, [RZ] ;  /* 0x00000000fffff984 */ /* 0x000fe20000000800 */
[----:B------:R0:W-:Y:S04]  /*eb50*/  @!P6 LDGSTS.E.BYPASS.LTC128B.128 [R9+0x22c00], desc[UR36][R2.64], !P4 ;  /* 0x22c000000209efae */ /* 0x0001e8000e101d64 */
[----:B------:R0:W-:Y:S04]  /*eb60*/  @!P6 LDGSTS.E.BYPASS.LTC128B.128 [R9+0x26c00], desc[UR36][R2.64+0x80], !P3 ;  /* 0x26c000800209efae */ /* 0x0001e8000d901d64 */
[----:B------:R0:W-:Y:S04]  /*eb70*/  @!P6 LDGSTS.E.BYPASS.LTC128B.128 [R9+0x2ac00], desc[UR36][R2.64+0x100], !P2 ;  /* 0x2ac001000209efae */ /* 0x0001e8000d101d64 */
[----:B------:R0:W-:Y:S02]  /*eb80*/  @!P6 LDGSTS.E.BYPASS.LTC128B.128 [R9+0x2ec00], desc[UR36][R2.64+0x180], !P1 ;  /* 0x2ec001800209efae */ /* 0x0001e4000c901d64 */
[----:B0-----:R-:W-:Y:S05]  /*eb90*/  WARPSYNC.COLLECTIVE R15, `(.L_x_9337) ;  /* 0x000000000f087348 */ /* 0x001fea0003c00000 */
[----:B------:R1:W2:Y:S02]  /*eba0*/  SHFL.IDX P6, R14, R13, R12, R11 ;  /* 0x0000000c0d0e7389 */ /* 0x0002a400000c000b */
[----:B012---:R-:W-:Y:S01]  /*ebb0*/  ENDCOLLECTIVE ;  /* 0x000000000000791b */ /* 0x007fe20003800000 */
.L_x_9337:
[----:B------:R-:W-:Y:S01]  /*ebc0*/  MOV R13, R0 ;  /* 0x00000000000d7202 */ /* 0x000fe20000000f00 */
[----:B------:R-:W-:-:S07]  /*ebd0*/  IMAD.MOV.U32 R5, RZ, RZ, R14 ;  /* 0x000000ffff057224 */ /* 0x000fce00078e000e */
[----:B------:R-:W-:Y:S05]  /*ebe0*/  WARPSYNC.COLLECTIVE R15, `(.L_x_9338) ;  /* 0x000000000f087348 */ /* 0x000fea0003c00000 */
[----:B------:R0:W1:Y:S02]  /*ebf0*/  SHFL.IDX P6, R14, R13, R12, R11 ;  /* 0x0000000c0d0e7389 */ /* 0x00006400000c000b */
[----:B01----:R-:W-:Y:S01]  /*ec00*/  ENDCOLLECTIVE ;  /* 0x000000000000791b */ /* 0x003fe20003800000 */
.L_x_9338:
[----:B------:R-:W-:Y:S02]  /*ec10*/  IMAD.MOV.U32 R13, RZ, RZ, R4 ;  /* 0x000000ffff0d7224 */ /* 0x000fe400078e0004 */
[----:B------:R-:W-:Y:S01]  /*ec20*/  IMAD.MOV.U32 R12, RZ, RZ, 0x3 ;  /* 0x00000003ff0c7424 */ /* 0x000fe200078e00ff */
[----:B------:R-:W-:-:S05]  /*ec30*/  @!P5 LEA R14, P0, R22, R14, 0x1 ;  /* 0x0000000e160ed211 */ /* 0x000fca00078008ff */
[----:B------:R-:W-:-:S08]  /*ec40*/  @!P5 IMAD.MOV.U32 R2, RZ, RZ, R14 ;  /* 0x000000ffff02d224 */ /* 0x000fd000078e000e */
[----:B------:R-:W-:Y:S05]  /*ec50*/  WARPSYNC.COLLECTIVE R15, `(.L_x_9339) ;  /* 0x000000000f087348 */ /* 0x000fea0003c00000 */
[----:B------:R0:W1:Y:S02]  /*ec60*/  SHFL.IDX P6, R14, R13, R12, R11 ;  /* 0x0000000c0d0e7389 */ /* 0x00006400000c000b */
[----:B01----:R-:W-:Y:S01]  /*ec70*/  ENDCOLLECTIVE ;  /* 0x000000000000791b */ /* 0x003fe20003800000 */
.L_x_9339:
[----:B------:R-:W-:-:S04]  /*ec80*/  @!P5 IMAD.X R5, RZ, RZ, R5, P0 ;  /* 0x000000ffff05d224 */ /* 0x000fc800000e0605 */
[----:B------:R-:W-:-:S05]  /*ec90*/  @!P5 IMAD.MOV.U32 R3, RZ, RZ, R5 ;  /* 0x000000ffff03d224 */ /* 0x000fca00078e0005 */
[----:B------:R-:W-:Y:S01]  /*eca0*/  @!PT LDS RZ, [RZ] ;  /* 0x00000000fffff984 */ /* 0x000fe20000000800 */
[----:B------:R-:W-:Y:S01]  /*ecb0*/  @!PT LDS RZ, [RZ] ;  /* 0x00000000fffff984 */ /* 0x000fe20000000800 */
[----:B------:R-:W-:Y:S01]  /*ecc0*/  @!PT LDS RZ, [RZ] ;  /* 0x00000000fffff984 */ /* 0x000fe20000000800 */
[----:B------:R0:W-:Y:S01]  /*ecd0*/  @!P5 LDGSTS.E.BYPASS.LTC128B.128 [R7+0x23400], desc[UR36][R2.64], !P4 ;  /* 0x234000000207dfae */ /* 0x0001e2000e101d64 */
[----:B------:R-:W-:-:S03]  /*ece0*/  IMAD.MOV.U32 R13, RZ, RZ, R0 ;  /* 0x000000ffff0d7224 */ /* 0x000fc600078e0000 */
[----:B------:R0:W-:Y:S04]  /*ecf0*/  @!P5 LDGSTS.E.BYPASS.LTC128B.128 [R7+0x27400], desc[UR36][R2.64+0x80], !P3 ;  /* 0x274000800207dfae */ /* 0x0001e8000d901d64 */
[----:B------:R0:W-:Y:S04]  /*ed00*/  @!P5 LDGSTS.E.BYPASS.LTC128B.128 [R7+0x2b400], desc[UR36][R2.64+0x100], !P2 ;  /* 0x2b4001000207dfae */ /* 0x0001e8000d101d64 */
[----:B------:R0:W-:Y:S01]  /*ed10*/  @!P5 LDGSTS.E.BYPASS.LTC128B.128 [R7+0x2f400], desc[UR36][R2.64+0x180], !P1 ;  /* 0x2f4001800207dfae */ /* 0x0001e2000c901d64 */
[----:B------:R-:W-:Y:S02]  /*ed20*/  MOV R5, R14 ;  /* 0x0000000e00057202 */ /* 0x000fe40000000f00 */
[----:B------:R-:W-:-:S13]  /*ed30*/  LOP3.LUT P5, RZ, R16, 0x100, RZ, 0xc0, !PT ;  /* 0x0000010010ff7812 */ /* 0x000fda00078ac0ff */
[----:B0-----:R-:W-:Y:S05]  /*ed40*/  WARPSYNC.COLLECTIVE R15, `(.L_x_9340) ;  /* 0x000000000f087348 */ /* 0x001fea0003c00000 */
[----:B------:R1:W2:Y:S02]  /*ed50*/  SHFL.IDX P6, R14, R13, R12, R11 ;  /* 0x0000000c0d0e7389 */ /* 0x0002a400000c000b */
[----:B012---:R-:W-:Y:S01]  /*ed60*/  ENDCOLLECTIVE ;  /* 0x000000000000791b */ /* 0x007fe20003800000 */
.L_x_9340:
[----:B------:R-:W-:Y:S01]  /*ed70*/  @!P5 LEA R7, R28, UR42, 0x1 ;  /* 0x0000002a1c07dc11 */ /* 0x000fe2000f8e08ff */
[----:B------:R-:W-:Y:S01]  /*ed80*/  IMAD.MOV.U32 R13, RZ, RZ, R4 ;  /* 0x000000ffff0d7224 */ /* 0x000fe200078e0004 */
[----:B------:R-:W-:Y:S02]  /*ed90*/  MOV R12, 0x4 ;  /* 0x00000004000c7802 */ /* 0x000fe40000000f00 */
[----:B------:R-:W-:-:S13]  /*eda0*/  LOP3.LUT P6, RZ, R16, 0x200, RZ, 0xc0, !PT ;  /* 0x0000020010ff7812 */ /* 0x000fda00078cc0ff */
[----:B------:R-:W-:Y:S02]  /*edb0*/  @!P6 LEA R14, P0, R22, R14, 0x1 ;  /* 0x0000000e160ee211 */ /* 0x000fe400078008ff */
[----:B------:R-:W-:-:S03]  /*edc0*/  @!P6 LEA R9, R28, UR42, 0x1 ;  /* 0x0000002a1c09ec11 */ /* 0x000fc6000f8e08ff */
        /* <DEDUP_REMOVED lines=13> */
.L_x_9341:
[----:B------:R-:W-:Y:S02]  /*eea0*/  IMAD.MOV.U32 R13, RZ, RZ, R0 ;  /* 0x000000ffff0d7224 */ /* 0x000fe400078e0000 */
[----:B------:R-:W-:-:S07]  /*eeb0*/  IMAD.MOV.U32 R5, RZ, RZ, R14 ;  /* 0x000000ffff057224 */ /* 0x000fce00078e000e */
[----:B------:R-:W-:Y:S05]  /*eec0*/  WARPSYNC.COLLECTIVE R15, `(.L_x_9342) ;  /* 0x000000000f087348 */ /* 0x000fea0003c00000 */
[----:B------:R0:W1:Y:S02]  /*eed0*/  SHFL.IDX P6, R14, R13, R12, R11 ;  /* 0x0000000c0d0e7389 */ /* 0x00006400000c000b */
[----:B01----:R-:W-:Y:S01]  /*eee0*/  ENDCOLLECTIVE ;  /* 0x000000000000791b */ /* 0x003fe20003800000 */
.L_x_9342:
[----:B------:R-:W-:Y:S01]  /*eef0*/  MOV R13, R4 ;  /* 0x00000004000d7202 */ /* 0x000fe20000000f00 */
[----:B------:R-:W-:Y:S01]  /*ef00*/  IMAD.MOV.U32 R12, RZ, RZ, 0x5 ;  /* 0x00000005ff0c7424 */ /* 0x000fe200078e00ff */
[----:B------:R-:W-:-:S05]  /*ef10*/  @!P5 LEA R14, P0, R22, R14, 0x1 ;  /* 0x0000000e160ed211 */ /* 0x000fca00078008ff */
[----:B------:R-:W-:-:S08]  /*ef20*/  @!P5 IMAD.MOV.U32 R2, RZ, RZ, R14 ;  /* 0x000000ffff02d224 */ /* 0x000fd000078e000e */
[----:B------:R-:W-:Y:S05]  /*ef30*/  WARPSYNC.COLLECTIVE R15, `(.L_x_9343) ;  /* 0x000000000f087348 */ /* 0x000fea0003c00000 */
[----:B------:R0:W1:Y:S02]  /*ef40*/  SHFL.IDX P6, R14, R13, R12, R11 ;  /* 0x0000000c0d0e7389 */ /* 0x00006400000c000b */
[----:B01----:R-:W-:Y:S01]  /*ef50*/  ENDCOLLECTIVE ;  /* 0x000000000000791b */ /* 0x003fe20003800000 */
.L_x_9343:
        /* <DEDUP_REMOVED lines=10> */
[----:B------:R-:W-:Y:S01]  /*f000*/  IMAD.MOV.U32 R5, RZ, RZ, R14 ;  /* 0x000000ffff057224 */ /* 0x000fe200078e000e */
[----:B------:R-:W-:-:S13]  /*f010*/  LOP3.LUT P5, RZ, R16, 0x40, RZ, 0xc0, !PT ;  /* 0x0000004010ff7812 */ /* 0x000fda00078ac0ff */
[----:B0-----:R-:W-:Y:S05]  /*f020*/  WARPSYNC.COLLECTIVE R15, `(.L_x_9344) ;  /* 0x000000000f087348 */ /* 0x001fea0003c00000 */
[----:B------:R1:W2:Y:S02]  /*f030*/  SHFL.IDX P6, R14, R13, R12, R11 ;  /* 0x0000000c0d0e7389 */ /* 0x0002a400000c000b */
[----:B012---:R-:W-:Y:S01]  /*f040*/  ENDCOLLECTIVE ;  /* 0x000000000000791b */ /* 0x007fe20003800000 */
.L_x_9344:
[----:B------:R-:W-:Y:S01]  /*f050*/  @!P5 LEA R7, R28, UR42, 0x1 ;  /* 0x0000002a1c07dc11 */ /* 0x000fe2000f8e08ff */
[----:B------:R-:W-:Y:S02]  /*f060*/  IMAD.MOV.U32 R13, RZ, RZ, R4 ;  /* 0x000000ffff0d7224 */ /* 0x000fe400078e0004 */
[----:B------:R-:W-:Y:S01]  /*f070*/  IMAD.MOV.U32 R12, RZ, RZ, 0x6 ;  /* 0x00000006ff0c7424 */ /* 0x000fe200078e00ff */
[----:B------:R-:W-:-:S13]  /*f080*/  LOP3.LUT P6, RZ, R16, 0x80, RZ, 0xc0, !PT ;  /* 0x0000008010ff7812 */ /* 0x000fda00078cc0ff */
[----:B------:R-:W-:Y:S02]  /*f090*/  @!P6 LEA R14, P0, R22, R14, 0x1 ;  /* 0x0000000e160ee211 */ /* 0x000fe400078008ff */
[----:B------:R-:W-:-:S03]  /*f0a0*/  @!P6 LEA R9, R28, UR42, 0x1 ;  /* 0x0000002a1c09ec11 */ /* 0x000fc6000f8e08ff */
[----:B------:R-:W-:Y:S02]  /*f0b0*/  @!P6 IMAD.X R5, RZ, RZ, R5, P0 ;  /* 0x000000ffff05e224 */ /* 0x000fe400000e0605 */
[----:B------:R-:W-:-:S03]  /*f0c0*/  @!P6 IMAD.MOV.U32 R2, RZ, RZ, R14 ;  /* 0x000000ffff02e224 */ /* 0x000fc600078e000e */
[----:B------:R-:W-:-:S05]  /*f0d0*/  @!P6 MOV R3, R5 ;  /* 0x000000050003e202 */ /* 0x000fca0000000f00 */
        /* <DEDUP_REMOVED lines=10> */
.L_x_9345:
[----:B------:R-:W-:Y:S02]  /*f180*/  IMAD.MOV.U32 R13, RZ, RZ, R0 ;  /* 0x000000ffff0d7224 */ /* 0x000fe400078e0000 */
[----:B------:R-:W-:-:S07]  /*f190*/  IMAD.MOV.U32 R5, RZ, RZ, R14 ;  /* 0x000000ffff057224 */ /* 0x000fce00078e000e */
[----:B------:R-:W-:Y:S05]  /*f1a0*/  WARPSYNC.COLLECTIVE R15, `(.L_x_9346) ;  /* 0x000000000f087348 */ /* 0x000fea0003c00000 */
[----:B------:R0:W1:Y:S02]  /*f1b0*/  SHFL.IDX P6, R14, R13, R12, R11 ;  /* 0x0000000c0d0e7389 */ /* 0x00006400000c000b */
[----:B01----:R-:W-:Y:S01]  /*f1c0*/  ENDCOLLECTIVE ;  /* 0x000000000000791b */ /* 0x003fe20003800000 */
.L_x_9346:
[----:B------:R-:W-:Y:S02]  /*f1d0*/  IMAD.MOV.U32 R13, RZ, RZ, R4 ;  /* 0x000000ffff0d7224 */ /* 0x000fe400078e0004 */
[----:B------:R-:W-:Y:S01]  /*f1e0*/  IMAD.MOV.U32 R12, RZ, RZ, 0x7 ;  /* 0x00000007ff0c7424 */ /* 0x000fe200078e00ff */
[----:B------:R-:W-:-:S04]  /*f1f0*/  @!P5 LEA R14, P0, R22, R14, 0x1 ;  /* 0x0000000e160ed211 */ /* 0x000fc800078008ff */
[----:B------:R-:W-:Y:S01]  /*f200*/  @!P5 MOV R2, R14 ;  /* 0x0000000e0002d202 */ /* 0x000fe20000000f00 */
[----:B------:R-:W-:-:S08]  /*f210*/  @!P5 IMAD.X R5, RZ, RZ, R5, P0 ;  /* 0x000000ffff05d224 */ /* 0x000fd000000e0605 */
[----:B------:R-:W-:Y:S05]  /*f220*/  WARPSYNC.COLLECTIVE R15, `(.L_x_9347) ;  /* 0x000000000f087348 */ /* 0x000fea0003c00000 */
[----:B------:R0:W1:Y:S02]  /*f230*/  SHFL.IDX P6, R14, R13, R12, R11 ;  /* 0x0000000c0d0e7389 */ /* 0x00006400000c000b */
[----:B01----:R-:W-:Y:S01]  /*f240*/  ENDCOLLECTIVE ;  /* 0x000000000000791b */ /* 0x003fe20003800000 */
.L_x_9347:
[----:B------:R-:W-:-:S05]  /*f250*/  @!P5 IMAD.MOV.U32 R3, RZ, RZ, R5 ;  /* 0x000000ffff03d224 */ /* 0x000fca00078e0005 */
[----:B------:R-:W-:Y:S01]  /*f260*/  @!PT LDS RZ, [RZ] ;  /* 0x00000000fffff984 */ /* 0x000fe20000000800 */
[----:B------:R-:W-:Y:S01]  /*f270*/  @!PT LDS RZ, [RZ] ;  /* 0x00000000fffff984 */ /* 0x000fe20000000800 */
[----:B------:R-:W-:Y:S01]  /*f280*/  @!PT LDS RZ, [RZ] ;  /* 0x00000000fffff984 */ /* 0x000fe20000000800 */
[----:B------:R0:W-:Y:S04]  /*f290*/  @!P5 LDGSTS.E.BYPASS.LTC128B.128 [R7+0x25400], desc[UR36][R2.64], !P4 ;  /* 0x254000000207dfae */ /* 0x0001e8000e101d64 */
[----:B------:R0:W-:Y:S01]  /*f2a0*/  @!P5 LDGSTS.E.BYPASS.LTC128B.128 [R7+0x29400], desc[UR36][R2.64+0x80], !P3 ;  /* 0x294000800207dfae */ /* 0x0001e2000d901d64 */
[----:B------:R-:W-:-:S03]  /*f2b0*/  IMAD.MOV.U32 R13, RZ, RZ, R0 ;  /* 0x000000ffff0d7224 */ /* 0x000fc600078e0000 */
[----:B------:R0:W-:Y:S04]  /*f2c0*/  @!P5 LDGSTS.E.BYPASS.LTC128B.128 [R7+0x2d400], desc[UR36][R2.64+0x100], !P2 ;  /* 0x2d4001000207dfae */ /* 0x0001e8000d101d64 */
[----:B------:R0:W-:Y:S01]  /*f2d0*/  @!P5 LDGSTS.E.BYPASS.LTC128B.128 [R7+0x31400], desc[UR36][R2.64+0x180], !P1 ;  /* 0x314001800207dfae */ /* 0x0001e2000c901d64 */
[----:B------:R-:W-:-:S07]  /*f2e0*/  IMAD.MOV.U32 R5, RZ, RZ, R14 ;  /* 0x000000ffff057224 */ /* 0x000fce00078e000e */
[----:B0-----:R-:W-:Y:S05]  /*f2f0*/  WARPSYNC.COLLECTIVE R15, `(.L_x_9348) ;  /* 0x000000000f087348 */ /* 0x001fea0003c00000 */
[----:B------:R1:W2:Y:S02]  /*f300*/  SHFL.IDX P6, R14, R13, R12, R11 ;  /* 0x0000000c0d0e7389 */ /* 0x0002a400000c000b */
[----:B012---:R-:W-:Y:S01]  /*f310*/  ENDCOLLECTIVE ;  /* 0x000000000000791b */ /* 0x007fe20003800000 */
.L_x_9348:
[----:B------:R-:W-:Y:S05]  /*f320*/  BRA `(.L_x_9349) ;  /* 0xffffffc400007947 */ /* 0x000fea000383ffff */
.L_x_9264:
[----:B0--3--:R-:W-:-:S04]  /*f330*/  MOV R3, UR42 ;  /* 0x0000002a00037c02 */ /* 0x009fc80008000f00 */
[----:B------:R0:W3:Y:S03]  /*f340*/  SYNCS.PHASECHK.TRANS64.TRYWAIT P0, [R3+URZ+0x32420], R0 ;  /* 0x03242000030075a7 */ /* 0x0000e6000800017f */
[----:B---3--:R-:W-:Y:S05]  /*f350*/  @!P0 NANOSLEEP.SYNCS 0x989680 ;  /* 0x009896800000895d */ /* 0x008fea0003900000 */
[----:B------:R-:W3:Y:S02]  /*f360*/  @!P0 SYNCS.PHASECHK.TRANS64 P0, [R3+URZ+0x32420], R0 ;  /* 0x03242000030085a7 */ /* 0x000ee4000800007f */
[----:B---3--:R-:W-:Y:S05]  /*f370*/  @!P0 BRA `(.L_x_9264) ;  /* 0xfffffffc00ec8947 */ /* 0x008fea000383ffff */
[----:B------:R-:W-:Y:S05]  /*f380*/  BRA `(.L_x_9350) ;  /* 0xffffffc400447947 */ /* 0x000fea000383ffff */
.L_x_9266:
[----:B0--3--:R-:W-:-:S04]  /*f390*/  IMAD.U32 R3, RZ, RZ, UR42 ;  /* 0x0000002aff037e24 */ /* 0x009fc8000f8e00ff */
[----:B------:R0:W3:Y:S03]  /*f3a0*/  SYNCS.PHASECHK.TRANS64.TRYWAIT P0, [R3+URZ+0x32460], R0 ;  /* 0x03246000030075a7 */ /* 0x0000e6000800017f */
[----:B---3--:R-:W-:Y:S05]  /*f3b0*/  @!P0 NANOSLEEP.SYNCS 0x989680 ;  /* 0x009896800000895d */ /* 0x008fea0003900000 */
[----:B------:R-:W3:Y:S02]  /*f3c0*/  @!P0 SYNCS.PHASECHK.TRANS64 P0, [R3+URZ+0x32460], R0 ;  /* 0x03246000030085a7 */ /* 0x000ee4000800007f */
[----:B---3--:R-:W-:Y:S05]  /*f3d0*/  @!P0 BRA `(.L_x_9266) ;  /* 0xfffffffc00ec8947 */ /* 0x008fea000383ffff */
[----:B------:R-:W-:Y:S05]  /*f3e0*/  BRA `(.L_x_9351) ;  /* 0xffffffc400407947 */ /* 0x000fea000383ffff */
.L_x_9267:
[----:B------:R-:W-:Y:S01]  /*f3f0*/  BSSY B0, `(.L_x_9352) ;  /* 0x0000008000007945 */ /* 0x000fe20003800000 */
[----:B------:R-:W-:Y:S02]  /*f400*/  IMAD.MOV.U32 R13, RZ, RZ, R19 ;  /* 0x000000ffff0d7224 */ /* 0x000fe400078e0013 */
[----:B------:R-:W-:Y:S02]  /*f410*/  IMAD.MOV.U32 R12, RZ, RZ, RZ ;  /* 0x000000ffff0c7224 */ /* 0x000fe400078e00ff */
[----:B------:R-:W-:Y:S02]  /*f420*/  IMAD.MOV.U32 R11, RZ, RZ, 0x181f ;  /* 0x0000181fff0b7424 */ /* 0x000fe400078e00ff */
[----:B------:R-:W-:-:S07]  /*f430*/  IMAD.MOV.U32 R15, RZ, RZ, -0x1 ;  /* 0xffffffffff0f7424 */ /* 0x000fce00078e00ff */
[----:B-1----:R-:W-:Y:S05]  /*f440*/  WARPSYNC.COLLECTIVE R15, `(.L_x_9353) ;  /* 0x000000000f087348 */ /* 0x002fea0003c00000 */
[----:B-1----:R0:W1:Y:S02]  /*f450*/  SHFL.IDX P6, R14, R13, R12, R11 ;  /* 0x0000000c0d0e7389 */ /* 0x00206400000c000b */
[----:B01----:R-:W-:Y:S01]  /*f460*/  ENDCOLLECTIVE ;  /* 0x000000000000791b */ /* 0x003fe20003800000 */
.L_x_9353:
[----:B------:R-:W-:Y:S05]  /*f470*/  BSYNC B0 ;  /* 0x0000000000007941 */ /* 0x000fea0003800000 */
.L_x_9352:
[----:B------:R-:W-:Y:S01]  /*f480*/  IMAD.MOV.U32 R13, RZ, RZ, R18 ;  /* 0x000000ffff0d7224 */ /* 0x000fe200078e0012 */
[----:B------:R-:W-:Y:S01]  /*f490*/  MOV R3, R14 ;  /* 0x0000000e00037202 */ /* 0x000fe20000000f00 */
[----:B------:R-:W-:Y:S01]  /*f4a0*/  IMAD.MOV.U32 R12, RZ, RZ, RZ ;  /* 0x000000ffff0c7224 */ /* 0x000fe200078e00ff */
[----:B------:R-:W-:Y:S01]  /*f4b0*/  LEA R10, R28, UR42, 0x1 ;  /* 0x0000002a1c0a7c11 */ /* 0x000fe2000f8e08ff */
[----:B------:R-:W-:Y:S01]  /*f4c0*/  IMAD.MOV.U32 R11, RZ, RZ, 0x181f ;  /* 0x0000181fff0b7424 */ /* 0x000fe200078e00ff */
[C---:B------:R-:W-:Y:S01]  /*f4d0*/  LOP3.LUT P2, RZ, R5.reuse, 0x2, RZ, 0xc0, !PT ;  /* 0x0000000205ff7812 */ /* 0x040fe2000784c0ff */
[----:B------:R-:W-:Y:S01]  /*f4e0*/  IMAD.MOV.U32 R15, RZ, RZ, -0x1 ;  /* 0xffffffffff0f7424 */ /* 0x000fe200078e00ff */
[----:B------:R-:W-:Y:S01]  /*f4f0*/  LOP3.LUT P1, RZ, R5, 0x4, RZ, 0xc0, !PT ;  /* 0x0000000405ff7812 */ /* 0x000fe2000782c0ff */
[----:B------:R-:W-:Y:S02]  /*f500*/  IMAD.SHL.U32 R0, R22, 0x2, RZ ;  /* 0x0000000216007824 */ /* 0x000fe400078e00ff */
[----:B------:R-:W-:-:S10]  /*f510*/  IMAD.MOV.U32 R6, RZ, RZ, RZ ;  /* 0x000000ffff067224 */ /* 0x000fd400078e00ff */
[----:B------:R-:W-:Y:S05]  /*f520*/  WARPSYNC.COLLECTIVE R15, `(.L_x_9354) ;  /* 0x000000000f087348 */ /* 0x000fea0003c00000 */
[----:B------:R0:W1:Y:S02]  /*f530*/  SHFL.IDX P6, R14, R13, R12, R11 ;  /* 0x0000000c0d0e7389 */ /* 0x00006400000c000b */
[----:B01----:R-:W-:Y:S01]  /*f540*/  ENDCOLLECTIVE ;  /* 0x000000000000791b */ /* 0x003fe20003800000 */
.L_x_9354:
[----:B------:R-:W-:Y:S01]  /*f550*/  ISETP.LT.OR P3, PT, R17, 0x1, !P1 ;  /* 0x000000011100780c */ /* 0x000fe20004f61670 */
[----:B------:R-:W-:Y:S02]  /*f560*/  VIADD R31, R10, 0x400 ;  /* 0x000004000a1f7836 */ /* 0x000fe40000000000 */
[----:B------:R-:W-:Y:S02]  /*f570*/  IMAD.MOV.U32 R13, RZ, RZ, R19 ;  /* 0x000000ffff0d7224 */ /* 0x000fe400078e0013 */
[----:B------:R-:W-:Y:S01]  /*f580*/  IMAD.MOV.U32 R12, RZ, RZ, 0x1 ;  /* 0x00000001ff0c7424 */ /* 0x000fe200078e00ff */
[----:B------:R-:W-:-:S13]  /*f590*/  IADD3 R2, P0, R14, R0, RZ ;  /* 0x000000000e027210 */ /* 0x000fda0007f1e0ff */
[----:B------:R-:W-:Y:S05]  /*f5a0*/  WARPSYNC.COLLECTIVE R15, `(.L_x_9355) ;  /* 0x000000000f087348 */ /* 0x000fea0003c00000 */
[----:B------:R0:W1:Y:S02]  /*f5b0*/  SHFL.IDX P6, R14, R13, R12, R11 ;  /* 0x0000000c0d0e7389 */ /* 0x00006400000c000b */
[----:B01----:R-:W-:Y:S01]  /*f5c0*/  ENDCOLLECTIVE ;  /* 0x000000000000791b */ /* 0x003fe20003800000 */
.L_x_9355:
[----:B------:R-:W-:Y:S02]  /*f5d0*/  IADD3.X R3, RZ, R3, RZ, P0, !PT ;  /* 0x00000003ff037210 */ /* 0x000fe400007fe4ff */
        /* <DEDUP_REMOVED lines=11> */
.L_x_9356:
[----:B------:R-:W-:Y:S01]  /*f690*/  @!PT LDS RZ, [RZ] ;  /* 0x00000000fffff984 */ /* 0x000fe20000000800 */
[----:B------:R-:W-:Y:S01]  /*f6a0*/  @!PT LDS RZ, [RZ] ;  /* 0x00000000fffff984 */ /* 0x000fe20000000800 */
[----:B------:R-:W-:Y:S01]  /*f6b0*/  @!PT LDS RZ, [RZ] ;  /* 0x00000000fffff984 */ /* 0x000fe20000000800 */
[----:B------:R-:W-:Y:S01]  /*f6c0*/  LDGSTS.E.BYPASS.LTC128B.128 [R10+0x3400], desc[UR36][R2.64+0x80], !P0 ;  /* 0x03400080020a7fae */ /* 0x000fe2000c101d64 */
[----:B------:R-:W-:-:S03]  /*f6d0*/  LOP3.LUT P0, RZ, R5, 0x8, RZ, 0xc0, !PT ;  /* 0x0000000805ff7812 */ /* 0x000fc6000780c0ff */
[----:B------:R-:W-:Y:S01]  /*f6e0*/  LDGSTS.E.BYPASS.LTC128B.128 [R10+0x6400], desc[UR36][R2.64+0x100], !P3 ;  /* 0x06400100020a7fae */ /* 0x000fe2000d901d64 */
[----:B------:R-:W-:Y:S02]  /*f6f0*/  ISETP.LT.OR P3, PT, R17, 0x1, !P0 ;  /* 0x000000011100780c */ /* 0x000fe40004761670 */
[----:B------:R-:W-:Y:S01]  /*f700*/  MOV R13, R19 ;  /* 0x00000013000d7202 */ /* 0x000fe20000000f00 */
[----:B------:R-:W-:-:S10]  /*f710*/  IMAD.MOV.U32 R12, RZ, RZ, 0x2 ;  /* 0x00000002ff0c7424 */ /* 0x000fd400078e00ff */
[----:B------:R0:W-:Y:S02]  /*f720*/  LDGSTS.E.BYPASS.LTC128B.128 [R10+0x9400], desc[UR36][R2.64+0x180], !P3 ;  /* 0x09400180020a7fae */ /* 0x0001e4000d901d64 */
[----:B0-----:R-:W-:-:S13]  /*f730*/  IADD3 R2, P3, R14, R0, RZ ;  /* 0x000000000e027210 */ /* 0x001fda0007f7e0ff */
[----:B------:R-:W-:Y:S05]  /*f740*/  WARPSYNC.COLLECTIVE R15, `(.L_x_9357) ;  /* 0x000000000f087348 */ /* 0x000fea0003c00000 */
[----:B------:R0:W1:Y:S02]  /*f750*/  SHFL.IDX P6, R14, R13, R12, R11 ;  /* 0x0000000c0d0e7389 */ /* 0x00006400000c000b */
[----:B01----:R-:W-:Y:S01]  /*f760*/  ENDCOLLECTIVE ;  /* 0x000000000000791b */ /* 0x003fe20003800000 */
.L_x_9357:
        /* <DEDUP_REMOVED lines=12> */
.L_x_9358:
        /* <DEDUP_REMOVED lines=14> */
.L_x_9359:
        /* <DEDUP_REMOVED lines=12> */
.L_x_9360:
        /* <DEDUP_REMOVED lines=14> */
.L_x_9361:
        /* <DEDUP_REMOVED lines=12> */
.L_x_9362:
        /* <DEDUP_REMOVED lines=14> */
.L_x_9363:
[----:B------:R-:W-:Y:S01]  /*fc50*/  IMAD.X R3, RZ, RZ, R20, P3 ;  /* 0x000000ffff037224 */ /* 0x000fe200018e0614 */
        /* <DEDUP_REMOVED lines=11> */
.L_x_9364:
        /* <DEDUP_REMOVED lines=9> */
.L_x_9274:
[----:B-1----:R1:W2:Y:S02]  /*fda0*/  SYNCS.PHASECHK.TRANS64.TRYWAIT P0, [R19+URZ+0x32440], R23 ;  /* 0x03244017130075a7 */ /* 0x0022a4000800017f */
[----:B--2---:R-:W-:Y:S05]  /*fdb0*/  @!P0 NANOSLEEP.SYNCS 0x989680 ;  /* 0x009896800000895d */ /* 0x004fea0003900000 */
[----:B------:R-:W2:Y:S02]  /*fdc0*/  @!P0 SYNCS.PHASECHK.TRANS64 P0, [R19+URZ+0x32440], R23 ;  /* 0x03244017130085a7 */ /* 0x000ea4000800007f */
[----:B--2---:R-:W-:Y:S05]  /*fdd0*/  @!P0 BRA `(.L_x_9274) ;  /* 0xfffffffc00f08947 */ /* 0x004fea000383ffff */
[----:B------:R-:W-:Y:S05]  /*fde0*/  BRA `(.L_x_9366) ;  /* 0xffffffc400747947 */ /* 0x000fea000383ffff */
.L_x_9275:
        /* <DEDUP_REMOVED lines=8> */
.L_x_9368:
[----:B------:R-:W-:Y:S05]  /*fe70*/  BSYNC B1 ;  /* 0x0000000000017941 */ /* 0x000fea0003800000 */
.L_x_9367:
        /* <DEDUP_REMOVED lines=9> */
.L_x_9369:
[----:B------:R-:W-:Y:S02]  /*ff10*/  IMAD.MOV.U32 R13, RZ, RZ, R24 ;  /* 0x000000ffff0d7224 */ /* 0x000fe400078e0018 */
[----:B------:R-:W-:Y:S01]  /*ff20*/  IMAD.MOV.U32 R12, RZ, RZ, 0x1 ;  /* 0x00000001ff0c7424 */ /* 0x000fe200078e00ff */
[----:B------:R-:W-:-:S13]  /*ff30*/  IADD3 R2, P0, R14, R0, RZ ;  /* 0x000000000e027210 */ /* 0x000fda0007f1e0ff */
[----:B------:R-:W-:Y:S05]  /*ff40*/  WARPSYNC.COLLECTIVE R15, `(.L_x_9370) ;  /* 0x000000000f087348 */ /* 0x000fea0003c00000 */
[----:B------:R0:W1:Y:S02]  /*ff50*/  SHFL.IDX P6, R14, R13, R12, R11 ;  /* 0x0000000c0d0e7389 */ /* 0x00006400000c000b */
[----:B01----:R-:W-:Y:S01]  /*ff60*/  ENDCOLLECTIVE ;  /* 0x000000000000791b */ /* 0x003fe20003800000 */
.L_x_9370:
[----:B------:R-:W-:-:S05]  /*ff70*/  IADD3.X R3, RZ, R3, RZ, P0, !PT ;  /* 0x00000003ff037210 */ /* 0x000fca00007fe4ff */
        /* <DEDUP_REMOVED lines=9> */
.L_x_9371:
[----:B------:R-:W-:Y:S01]  /*10010*/  MOV R13, R24 ;  /* 0x00000018000d7202 */ /* 0x000fe20000000f00 */
[----:B------:R-:W-:Y:S01]  /*10020*/  IMAD.MOV.U32 R12, RZ, RZ, 0x2 ;  /* 0x00000002ff0c7424 */ /* 0x000fe200078e00ff */
[----:B------:R-:W-:-:S13]  /*10030*/  IADD3 R2, P0, R14, R0, RZ ;  /* 0x000000000e027210 */ /* 0x000fda0007f1e0ff */
[----:B------:R-:W-:Y:S05]  /*10040*/  WARPSYNC.COLLECTIVE R15, `(.L_x_9372) ;  /* 0x000000000f087348 */ /* 0x000fea0003c00000 */
[----:B------:R0:W1:Y:S02]  /*10050*/  SHFL.IDX P6, R14, R13, R12, R11 ;  /* 0x0000000c0d0e7389 */ /* 0x00006400000c000b */
[----:B01----:R-:W-:Y:S01]  /*10060*/  ENDCOLLECTIVE ;  /* 0x000000000000791b */ /* 0x003fe20003800000 */
.L_x_9372:
        /* <DEDUP_REMOVED lines=10> */
.L_x_9373:
[----:B------:R-:W-:Y:S01]  /*10110*/  IMAD.MOV.U32 R13, RZ, RZ, R24 ;  /* 0x000000ffff0d7224 */ /* 0x000fe200078e0018 */
[----:B------:R-:W-:Y:S02]  /*10120*/  MOV R12, 0x3 ;  /* 0x00000003000c7802 */ /* 0x000fe40000000f00 */
[----:B------:R-:W-:-:S13]  /*10130*/  IADD3 R2, P0, R14, R0, RZ ;  /* 0x000000000e027210 */ /* 0x000fda0007f1e0ff */
[----:B------:R-:W-:Y:S05]  /*10140*/  WARPSYNC.COLLECTIVE R15, `(.L_x_9374) ;  /* 0x000000000f087348 */ /* 0x000fea0003c00000 */
[----:B------:R0:W1:Y:S02]  /*10150*/  SHFL.IDX P6, R14, R13, R12, R11 ;  /* 0x0000000c0d0e7389 */ /* 0x00006400000c000b */
[----:B01----:R-:W-:Y:S01]  /*10160*/  ENDCOLLECTIVE ;  /* 0x000000000000791b */ /* 0x003fe20003800000 */
.L_x_9374:
        /* <DEDUP_REMOVED lines=10> */
.L_x_9375:
[----:B------:R-:W-:Y:S02]  /*10210*/  IMAD.MOV.U32 R13, RZ, RZ, R24 ;  /* 0x000000ffff0d7224 */ /* 0x000fe400078e0018 */
[----:B------:R-:W-:Y:S01]  /*10220*/  IMAD.MOV.U32 R12, RZ, RZ, 0x4 ;  /* 0x00000004ff0c7424 */ /* 0x000fe200078e00ff */
[----:B------:R-:W-:-:S13]  /*10230*/  IADD3 R2, P0, R14, R0, RZ ;  /* 0x000000000e027210 */ /* 0x000fda0007f1e0ff */
[----:B------:R-:W-:Y:S05]  /*10240*/  WARPSYNC.COLLECTIVE R15, `(.L_x_9376) ;  /* 0x000000000f087348 */ /* 0x000fea0003c00000 */
[----:B------:R0:W1:Y:S02]  /*10250*/  SHFL.IDX P6, R14, R13, R12, R11 ;  /* 0x0000000c0d0e7389 */ /* 0x00006400000c000b */
[----:B01----:R-:W-:Y:S01]  /*10260*/  ENDCOLLECTIVE ;  /* 0x000000000000791b */ /* 0x003fe20003800000 */
.L_x_9376:
[----:B------:R-:W-:-:S05]  /*10270*/  IMAD.X R3, RZ, RZ, R3, P0 ;  /* 0x000000ffff037224 */ /* 0x000fca00000e0603 */
[----:B------:R-:W-:Y:S01]  /*10280*/  @!PT LDS RZ, [RZ] ;  /* 0x00000000fffff984 */ /* 0x000fe20000000800 */
[----:B------:R-:W-:Y:S01]  /*10290*/  @!PT LDS RZ, [RZ] ;  /* 0x00000000fffff984 */ /* 0x000fe20000000800 */
[----:B------:R-:W-:Y:S01]  /*102a0*/  @!PT LDS RZ, [RZ] ;  /* 0x00000000fffff984 */ /* 0x000fe20000000800 */
[----:B------:R0:W-:Y:S01]  /*102b0*/  LDGSTS.E.BYPASS.LTC128B.128 [R22+0x1dc00], desc[UR36][R2.64], !P1 ;  /* 0x1dc0000002167fae */ /* 0x0001e2000c901d64 */
[----:B------:R-:W-:Y:S01]  /*102c0*/  IMAD.MOV.U32 R13, RZ, RZ, R21 ;  /* 0x000000ffff0d7224 */ /* 0x000fe200078e0015 */
[----:B0-----:R-:W-:-:S07]  /*102d0*/  MOV R3, R14 ;  /* 0x0000000e00037202 */ /* 0x001fce0000000f00 */
[----:B------:R-:W-:Y:S05]  /*102e0*/  WARPSYNC.COLLECTIVE R15, `(.L_x_9377) ;  /* 0x000000000f087348 */ /* 0x000fea0003c00000 */
[----:B------:R0:W1:Y:S02]  /*102f0*/  SHFL.IDX P6, R14, R13, R12, R11 ;  /* 0x0000000c0d0e7389 */ /* 0x00006400000c000b */
[----:B01----:R-:W-:Y:S01]  /*10300*/  ENDCOLLECTIVE ;  /* 0x000000000000791b */ /* 0x003fe20003800000 */
.L_x_9377:
[----:B------:R-:W-:Y:S02]  /*10310*/  IMAD.MOV.U32 R13, RZ, RZ, R24 ;  /* 0x000000ffff0d7224 */ /* 0x000fe400078e0018 */
[----:B------:R-:W-:Y:S01]  /*10320*/  IMAD.MOV.U32 R12, RZ, RZ, 0x5 ;  /* 0x00000005ff0c7424 */ /* 0x000fe200078e00ff */
[----:B------:R-:W-:-:S13]  /*10330*/  IADD3 R2, P0, R14, R0, RZ ;  /* 0x000000000e027210 */ /* 0x000fda0007f1e0ff */
[----:B------:R-:W-:Y:S05]  /*10340*/  WARPSYNC.COLLECTIVE R15, `(.L_x_9378) ;  /* 0x000000000f087348 */ /* 0x000fea0003c00000 */
[----:B------:R0:W1:Y:S02]  /*10350*/  SHFL.IDX P6, R14, R13, R12, R11 ;  /* 0x0000000c0d0e7389 */ /* 0x00006400000c000b */
[----:B01----:R-:W-:Y:S01]  /*10360*/  ENDCOLLECTIVE ;  /* 0x000000000000791b */ /* 0x003fe20003800000 */
.L_x_9378:
        /* <DEDUP_REMOVED lines=10> */
.L_x_9379:
[----:B------:R-:W-:Y:S05]  /*10410*/  BRA `(.L_x_9380) ;  /* 0xffffffc000d07947 */ /* 0x000fea000383ffff */
.L_x_9280:
[----:B---3--:R3:W4:Y:S02]  /*10420*/  SYNCS.PHASECHK.TRANS64.TRYWAIT P0, [R19+URZ+0x32460], R23 ;  /* 0x03246017130075a7 */ /* 0x008724000800017f */
[----:B----4-:R-:W-:Y:S05]  /*10430*/  @!P0 NANOSLEEP.SYNCS 0x989680 ;  /* 0x009896800000895d */ /* 0x010fea0003900000 */
[----:B------:R-:W4:Y:S02]  /*10440*/  @!P0 SYNCS.PHASECHK.TRANS64 P0, [R19+URZ+0x32460], R23 ;  /* 0x03246017130085a7 */ /* 0x000f24000800007f */
[----:B----4-:R-:W-:Y:S05]  /*10450*/  @!P0 BRA `(.L_x_9280) ;  /* 0xfffffffc00f08947 */ /* 0x010fea000383ffff */
[----:B------:R-:W-:Y:S05]  /*10460*/  BRA `(.L_x_9381) ;  /* 0xffffffc4001c7947 */ /* 0x000fea000383ffff */
.L_x_9281:
        /* <DEDUP_REMOVED lines=8> */
.L_x_9383:
[----:B------:R-:W-:Y:S05]  /*104f0*/  BSYNC B1 ;  /* 0x0000000000017941 */ /* 0x000fea0003800000 */
.L_x_9382:
[----:B------:R-:W-:Y:S01]  /*10500*/  MOV R13, R20 ;  /* 0x00000014000d7202 */ /* 0x000fe20000000f00 */
        /* <DEDUP_REMOVED lines=8> */
.L_x_9384:
[----:B------:R-:W-:Y:S02]  /*10590*/  IMAD.MOV.U32 R6, RZ, RZ, RZ ;  /* 0x000000ffff067224 */ /* 0x000fe400078e00ff */
[----:B------:R-:W-:Y:S01]  /*105a0*/  IMAD.MOV.U32 R13, RZ, RZ, R22 ;  /* 0x000000ffff0d7224 */ /* 0x000fe200078e0016 */
[----:B------:R-:W-:Y:S02]  /*105b0*/  MOV R12, 0x1 ;  /* 0x00000001000c7802 */ /* 0x000fe40000000f00 */
[----:B------:R-:W-:-:S13]  /*105c0*/  IADD3 R2, P0, R14, R0, RZ ;  /* 0x000000000e027210 */ /* 0x000fda0007f1e0ff */
[----:B------:R-:W-:Y:S05]  /*105d0*/  WARPSYNC.COLLECTIVE R15, `(.L_x_9385) ;  /* 0x000000000f087348 */ /* 0x000fea0003c00000 */
[----:B------:R0:W1:Y:S02]  /*105e0*/  SHFL.IDX P6, R14, R13, R12, R11 ;  /* 0x0000000c0d0e7389 */ /* 0x00006400000c000b */
[----:B01----:R-:W-:Y:S01]  /*105f0*/  ENDCOLLECTIVE ;  /* 0x000000000000791b */ /* 0x003fe20003800000 */
.L_x_9385:
        /* <DEDUP_REMOVED lines=13> */
.L_x_9386:
[----:B------:R-:W-:Y:S02]  /*106d0*/  IMAD.MOV.U32 R13, RZ, RZ, R22 ;  /* 0x000000ffff0d7224 */ /* 0x000fe400078e0016 */
[----:B------:R-:W-:Y:S01]  /*106e0*/  IMAD.MOV.U32 R12, RZ, RZ, 0x2 ;  /* 0x00000002ff0c7424 */ /* 0x000fe200078e00ff */
[----:B------:R-:W-:-:S13]  /*106f0*/  IADD3 R2, P0, R14, R0, RZ ;  /* 0x000000000e027210 */ /* 0x000fda0007f1e0ff */
[----:B------:R-:W-:Y:S05]  /*10700*/  WARPSYNC.COLLECTIVE R15, `(.L_x_9387) ;  /* 0x000000000f087348 */ /* 0x000fea0003c00000 */
[----:B------:R0:W1:Y:S02]  /*10710*/  SHFL.IDX P6, R14, R13, R12, R11 ;  /* 0x0000000c0d0e7389 */ /* 0x00006400000c000b */
[----:B01----:R-:W-:Y:S01]  /*10720*/  ENDCOLLECTIVE ;  /* 0x000000000000791b */ /* 0x003fe20003800000 */
.L_x_9387:
[----:B------:R-:W-:-:S05]  /*10730*/  IMAD.X R3, RZ, RZ, R4, P0 ;  /* 0x000000ffff037224 */ /* 0x000fca00000e0604 */
[----:B------:R-:W-:Y:S01]  /*10740*/  @!PT LDS RZ, [RZ] ;  /* 0x00000000fffff984 */ /* 0x000fe20000000800 */
[----:B------:R-:W-:Y:S01]  /*10750*/  @!PT LDS RZ, [RZ] ;  /* 0x00000000fffff984 */ /* 0x000fe20000000800 */
[----:B------:R-:W-:Y:S01]  /*10760*/  @!PT LDS RZ, [RZ] ;  /* 0x00000000fffff984 */ /* 0x000fe20000000800 */
[----:B------:R0:W-:Y:S04]  /*10770*/  LDGSTS.E.BYPASS.LTC128B.128 [R21+0x800], desc[UR36][R2.64], !P4 ;  /* 0x0080000002157fae */ /* 0x0001e8000e101d64 */
        /* <DEDUP_REMOVED lines=8> */
.L_x_9388:
[----:B------:R-:W-:Y:S02]  /*10800*/  IMAD.MOV.U32 R13, RZ, RZ, R22 ;  /* 0x000000ffff0d7224 */ /* 0x000fe400078e0016 */
[----:B------:R-:W-:Y:S01]  /*10810*/  IMAD.MOV.U32 R12, RZ, RZ, 0x3 ;  /* 0x00000003ff0c7424 */ /* 0x000fe200078e00ff */
[----:B------:R-:W-:-:S13]  /*10820*/  IADD3 R2, P0, R14, R0, RZ ;  /* 0x000000000e027210 */ /* 0x000fda0007f1e0ff */
[----:B------:R-:W-:Y:S05]  /*10830*/  WARPSYNC.COLLECTIVE R15, `(.L_x_9389) ;  /* 0x000000000f087348 */ /* 0x000fea0003c00000 */
[----:B------:R0:W1:Y:S02]  /*10840*/  SHFL.IDX P6, R14, R13, R12, R11 ;  /* 0x0000000c0d0e7389 */ /* 0x00006400000c000b */
[----:B01----:R-:W-:Y:S01]  /*10850*/  ENDCOLLECTIVE ;  /* 0x000000000000791b */ /* 0x003fe20003800000 */
.L_x_9389:
[----:B------:R-:W-:-:S05]  /*10860*/  IMAD.X R3, RZ, RZ, R4, P0 ;  /* 0x000000ffff037224 */ /* 0x000fca00000e0604 */
[----:B------:R-:W-:Y:S01]  /*10870*/  @!PT LDS RZ, [RZ] ;  /* 0x00000000fffff984 */ /* 0x000fe20000000800 */
[----:B------:R-:W-:Y:S01]  /*10880*/  @!PT LDS RZ, [RZ] ;  /* 0x00000000fffff984 */ /* 0x000fe20000000800 */
[----:B------:R-:W-:Y:S01]  /*10890*/  @!PT LDS RZ, [RZ] ;  /* 0x00000000fffff984 */ /* 0x000fe20000000800 */
[----:B------:R0:W-:Y:S04]  /*108a0*/  LDGSTS.E.BYPASS.LTC128B.128 [R21+0x1000], desc[UR36][R2.64], !P4 ;  /* 0x0100000002157fae */ /* 0x0001e8000e101d64 */
[----:B------:R0:W-:Y:S01]  /*108b0*/  LDGSTS.E.BYPASS.LTC128B.128 [R21+0x4000], desc[UR36][R2.64+0x80], !P3 ;  /* 0x0400008002157fae */ /* 0x0001e2000d901d64 */
[----:B------:R-:W-:-:S03]  /*108c0*/  MOV R13, R20 ;  /* 0x00000014000d7202 */ /* 0x000fc60000000f00 */
[----:B------:R0:W-:Y:S04]  /*108d0*/  LDGSTS.E.BYPASS.LTC128B.128 [R21+0x7000], desc[UR36][R2.64+0x100], !P2 ;  /* 0x0700010002157fae */ /* 0x0001e8000d101d64 */
[----:B------:R0:W-:Y:S01]  /*108e0*/  LDGSTS.E.BYPASS.LTC128B.128 [R21+0xa000], desc[UR36][R2.64+0x180], !P1 ;  /* 0x0a00018002157fae */ /* 0x0001e2000c901d64 */
[----:B------:R-:W-:-:S07]  /*108f0*/  IMAD.MOV.U32 R5, RZ, RZ, R14 ;  /* 0x000000ffff057224 */ /* 0x000fce00078e000e */
[----:B0-----:R-:W-:Y:S05]  /*10900*/  WARPSYNC.COLLECTIVE R15, `(.L_x_9390) ;  /* 0x000000000f087348 */ /* 0x001fea0003c00000 */
[----:B------:R1:W2:Y:S02]  /*10910*/  SHFL.IDX P6, R14, R13, R12, R11 ;  /* 0x0000000c0d0e7389 */ /* 0x0002a400000c000b */
[----:B012---:R-:W-:Y:S01]  /*10920*/  ENDCOLLECTIVE ;  /* 0x000000000000791b */ /* 0x007fe20003800000 */
.L_x_9390:
[----:B------:R-:W-:Y:S02]  /*10930*/  IMAD.MOV.U32 R13, RZ, RZ, R22 ;  /* 0x000000ffff0d7224 */ /* 0x000fe400078e0016 */
[----:B------:R-:W-:Y:S01]  /*10940*/  IMAD.MOV.U32 R12, RZ, RZ, 0x4 ;  /* 0x00000004ff0c7424 */ /* 0x000fe200078e00ff */
[----:B------:R-:W-:-:S13]  /*10950*/  IADD3 R2, P0, R14, R0, RZ ;  /* 0x000000000e027210 */ /* 0x000fda0007f1e0ff */
[----:B------:R-:W-:Y:S05]  /*10960*/  WARPSYNC.COLLECTIVE R15, `(.L_x_9391) ;  /* 0x000000000f087348 */ /* 0x000fea0003c00000 */
[----:B------:R0:W1:Y:S02]  /*10970*/  SHFL.IDX P6, R14, R13, R12, R11 ;  /* 0x0000000c0d0e7389 */ /* 0x00006400000c000b */
[----:B01----:R-:W-:Y:S01]  /*10980*/  ENDCOLLECTIVE ;  /* 0x000000000000791b */ /* 0x003fe20003800000 */
.L_x_9391:
        /* <DEDUP_REMOVED lines=13> */
.L_x_9392:
[----:B------:R-:W-:Y:S02]  /*10a60*/  IMAD.MOV.U32 R13, RZ, RZ, R22 ;  /* 0x000000ffff0d7224 */ /* 0x000fe400078e0016 */
[----:B------:R-:W-:Y:S01]  /*10a70*/  IMAD.MOV.U32 R12, RZ, RZ, 0x5 ;  /* 0x00000005ff0c7424 */ /* 0x000fe200078e00ff */
[----:B------:R-:W-:-:S13]  /*10a80*/  IADD3 R2, P0, R14, R0, RZ ;  /* 0x000000000e027210 */ /* 0x000fda0007f1e0ff */
[----:B------:R-:W-:Y:S05]  /*10a90*/  WARPSYNC.COLLECTIVE R15, `(.L_x_9393) ;  /* 0x000000000f087348 */ /* 0x000fea0003c00000 */
[----:B------:R0:W1:Y:S02]  /*10aa0*/  SHFL.IDX P6, R14, R13, R12, R11 ;  /* 0x0000000c0d0e7389 */ /* 0x00006400000c000b */
[----:B01----:R-:W-:Y:S01]  /*10ab0*/  ENDCOLLECTIVE ;  /* 0x000000000000791b */ /* 0x003fe20003800000 */
.L_x_9393:
[----:B------:R-:W-:-:S05]  /*10ac0*/  IADD3.X R3, RZ, R23, RZ, P0, !PT ;  /* 0x00000017ff037210 */ /* 0x000fca00007fe4ff */
        /* <DEDUP_REMOVED lines=12> */
.L_x_9394:
[----:B------:R-:W-:Y:S05]  /*10b90*/  BRA `(.L_x_9395) ;  /* 0xffffffc0006c7947 */ /* 0x000fea000383ffff */
.L_x_9286:
[----:B0-----:R0:W1:Y:S02]  /*10ba0*/  SYNCS.PHASECHK.TRANS64.TRYWAIT P0, [R4+URZ+0x32420], R6 ;  /* 0x03242006040075a7 */ /* 0x001064000800017f */
[----:B-1----:R-:W-:Y:S05]  /*10bb0*/  @!P0 NANOSLEEP.SYNCS 0x989680 ;  /* 0x009896800000895d */ /* 0x002fea0003900000 */
[----:B------:R-:W1:Y:S02]  /*10bc0*/  @!P0 SYNCS.PHASECHK.TRANS64 P0, [R4+URZ+0x32420], R6 ;  /* 0x03242006040085a7 */ /* 0x000e64000800007f */
[----:B-1----:R-:W-:Y:S05]  /*10bd0*/  @!P0 BRA `(.L_x_9286) ;  /* 0xfffffffc00f08947 */ /* 0x002fea000383ffff */
[----:B------:R-:W-:Y:S05]  /*10be0*/  BRA `(.L_x_9396) ;  /* 0xffffffc000f47947 */ /* 0x000fea000383ffff */
.L_x_9287:
[----:B------:R-:W1:Y:S01]  /*10bf0*/  S2R R0, SR_TID.X ;  /* 0x0000000000007919 */ /* 0x000e620000002100 */
[----:B------:R-:W-:Y:S01]  /*10c00*/  BSSY B0, `(.L_x_9397) ;  /* 0x000000a000007945 */ /* 0x000fe20003800000 */
[----:B------:R-:W-:Y:S02]  /*10c10*/  IMAD.MOV.U32 R12, RZ, RZ, RZ ;  /* 0x000000ffff0c7224 */ /* 0x000fe400078e00ff */
[----:B------:R-:W-:Y:S02]  /*10c20*/  IMAD.MOV.U32 R11, RZ, RZ, 0x1f ;  /* 0x0000001fff0b7424 */ /* 0x000fe400078e00ff */
[----:B------:R-:W-:Y:S01]  /*10c30*/  IMAD.MOV.U32 R15, RZ, RZ, -0x1 ;  /* 0xffffffffff0f7424 */ /* 0x000fe200078e00ff */
[----:B-1----:R-:W-:-:S04]  /*10c40*/  SHF.R.U32.HI R0, RZ, 0x5, R0 ;  /* 0x00000005ff007819 */ /* 0x002fc80000011600 */
[----:B------:R-:W-:-:S04]  /*10c50*/  LOP3.LUT R0, R0, 0x3, RZ, 0xc0, !PT ;  /* 0x0000000300007812 */ /* 0x000fc800078ec0ff */
[----:B------:R-:W-:-:S07]  /*10c60*/  MOV R13, R0 ;  /* 0x00000000000d7202 */ /* 0x000fce0000000f00 */
[----:B0-2--5:R-:W-:Y:S05]  /*10c70*/  WARPSYNC.COLLECTIVE R15, `(.L_x_9398) ;  /* 0x000000000f087348 */ /* 0x025fea0003c00000 */
[----:B------:R1:W3:Y:S02]  /*10c80*/  SHFL.IDX P6, R14, R13, R12, R11 ;  /* 0x0000000c0d0e7389 */ /* 0x0002e400000c000b */
[----:B0123-5:R-:W-:Y:S01]  /*10c90*/  ENDCOLLECTIVE ;  /* 0x000000000000791b */ /* 0x02ffe20003800000 */
.L_x_9398:
[----:B------:R-:W-:Y:S05]  /*10ca0*/  BSYNC B0 ;  /* 0x0000000000007941 */ /* 0x000fea0003800000 */
.L_x_9397:
[----:B------:R-:W-:Y:S05]  /*10cb0*/  BRA `(.L_x_9399) ;  /* 0xffffffc000dc7947 */ /* 0x000fea000383ffff */
.L_x_9288:
[----:B------:R-:W-:Y:S01]  /*10cc0*/  BSSY B0, `(.L_x_9400) ;  /* 0x0000006000007945 */ /* 0x000fe20003800000 */
[----:B------:R-:W-:-:S07]  /*10cd0*/  IMAD.MOV.U32 R15, RZ, RZ, -0x1 ;  /* 0xffffffffff0f7424 */ /* 0x000fce00078e00ff */
[----:B012--5:R-:W-:Y:S05]  /*10ce0*/  WARPSYNC.COLLECTIVE R15, `(.L_x_9401) ;  /* 0x000000000f0c7348 */ /* 0x027fea0003c00000 */
[----:B------:R-:W-:Y:S02]  /*10cf0*/  ELECT P6, UR62, PT ;  /* 0x00000000003e782f */ /* 0x000fe400038c0000 */
[----:B------:R-:W-:Y:S01]  /*10d00*/  MOV R14, UR62 ;  /* 0x0000003e000e7c02 */ /* 0x000fe20008000f00 */
[----:B012--5:R-:W-:Y:S10]  /*10d10*/  ENDCOLLECTIVE ;  /* 0x000000000000791b */ /* 0x027ff40003800000 */
.L_x_9401:
[----:B------:R-:W-:Y:S05]  /*10d20*/  BSYNC B0 ;  /* 0x0000000000007941 */ /* 0x000fea0003800000 */
.L_x_9400:
[----:B------:R-:W-:Y:S05]  /*10d30*/  BRA `(.L_x_9402) ;  /* 0xffffffc000d07947 */ /* 0x000fea000383ffff */
.L_x_9290:
[----:B-1----:R1:W3:Y:S02]  /*10d40*/  SYNCS.PHASECHK.TRANS64.TRYWAIT P1, [R5+URZ+0x32440], R0 ;  /* 0x03244000050075a7 */ /* 0x0022e4000802017f */
[----:B---3--:R-:W-:Y:S05]  /*10d50*/  @!P1 NANOSLEEP.SYNCS 0x989680 ;  /* 0x009896800000995d */ /* 0x008fea0003900000 */
[----:B------:R-:W3:Y:S02]  /*10d60*/  @!P1 SYNCS.PHASECHK.TRANS64 P1, [R5+URZ+0x32440], R0 ;  /* 0x03244000050095a7 */ /* 0x000ee4000802007f */
[----:B---3--:R-:W-:Y:S05]  /*10d70*/  @!P1 BRA `(.L_x_9290) ;  /* 0xfffffffc00f09947 */ /* 0x008fea000383ffff */
[----:B------:R-:W-:Y:S05]  /*10d80*/  BRA `(.L_x_9403) ;  /* 0xffffffc000f87947 */ /* 0x000fea000383ffff */
.L_x_9292:
[----:B---3--:R3:W4:Y:S02]  /*10d90*/  SYNCS.PHASECHK.TRANS64.TRYWAIT P1, [R17+URZ+0x32440], R2 ;  /* 0x03244002110075a7 */ /* 0x008724000802017f */
[----:B----4-:R-:W-:Y:S05]  /*10da0*/  @!P1 NANOSLEEP.SYNCS 0x989680 ;  /* 0x009896800000995d */ /* 0x010fea0003900000 */
[----:B------:R-:W4:Y:S02]  /*10db0*/  @!P1 SYNCS.PHASECHK.TRANS64 P1, [R17+URZ+0x32440], R2 ;  /* 0x03244002110095a7 */ /* 0x000f24000802007f */
[----:B----4-:R-:W-:Y:S05]  /*10dc0*/  @!P1 BRA `(.L_x_9292) ;  /* 0xfffffffc00f09947 */ /* 0x010fea000383ffff */
[----:B------:R-:W-:Y:S05]  /*10dd0*/  BRA `(.L_x_9404) ;  /* 0xffffffc400047947 */ /* 0x000fea000383ffff */
.L_x_9294:
[----:B----4-:R4:W0:Y:S02]  /*10de0*/  SYNCS.PHASECHK.TRANS64.TRYWAIT P1, [R5+URZ+0x32460], R0 ;  /* 0x03246000050075a7 */ /* 0x010824000802017f */
[----:B0-----:R-:W-:Y:S05]  /*10df0*/  @!P1 NANOSLEEP.SYNCS 0x989680 ;  /* 0x009896800000995d */ /* 0x001fea0003900000 */
[----:B------:R-:W0:Y:S02]  /*10e00*/  @!P1 SYNCS.PHASECHK.TRANS64 P1, [R5+URZ+0x32460], R0 ;  /* 0x03246000050095a7 */ /* 0x000e24000802007f */
[----:B0-----:R-:W-:Y:S05]  /*10e10*/  @!P1 BRA `(.L_x_9294) ;  /* 0xfffffffc00f09947 */ /* 0x001fea000383ffff */
[----:B------:R-:W-:Y:S05]  /*10e20*/  BRA `(.L_x_9405) ;  /* 0xffffffc400007947 */ /* 0x000fea000383ffff */
.L_x_9406:
        /* <DEDUP_REMOVED lines=13> */
.L_x_15662:


//--------------------- .text._ZN7cutlass13device_kernelIN5flash11enable_sm90INS1_16FlashAttnFwdSm90INS1_25CollectiveMainloopFwdSm90ILi2EN4cute5tupleIJNS5_1CILi1EEES8_S8_EEENS6_IJNS7_ILi128EEENS7_ILi96EEENS7_ILi64EEEEEELi256ENS_10bfloat16_tEfNS_4arch4Sm90ELb0ELb0ELb0ELb1ELb1ELb0ELb0ELb1ELb0ELb1ELb1ELb0EEENS1_21CollectiveEpilogueFwdINS6_IJSA_NS7_ILi256EEESB_EEES9_SE_SG_Li256ELb1ELb1ELb1ELb0EEENS1_36VarlenDynamicPersistentTileSchedulerILi128ELi96ELi256ELi128ELb1ELb1ELb1ELb0ELb1ELb1EEEEEEEEEvNT_6ParamsE --------------------------
	.section	.text._ZN7cutlass13device_kernelIN5flash11enable_sm90INS1_16FlashAttnFwdSm90INS1_25CollectiveMainloopFwdSm90ILi2EN4cute5tupleIJNS5_1CILi1EEES8_S8_EEENS6_IJNS7_ILi128EEENS7_ILi96EEENS7_ILi64EEEEEELi256ENS_10bfloat16_tEfNS_4arch4Sm90ELb0ELb0ELb0ELb1ELb1ELb0ELb0ELb1ELb0ELb1ELb1ELb0EEENS1_21CollectiveEpilogueFwdINS6_IJSA_NS7_ILi256EEESB_EEES9_SE_SG_Li256ELb1ELb1ELb1ELb0EEENS1_36VarlenDynamicPersistentTileSchedulerILi128ELi96ELi256ELi128ELb1ELb1ELb1ELb0ELb1ELb1EEEEEEEEEvNT_6ParamsE,"ax",@progbits
	.align	128
.text._ZN7cutlass13device_kernelIN5flash11enable_sm90INS1_16FlashAttnFwdSm90INS1_25CollectiveMainloopFwdSm90ILi2EN4cute5tupleIJNS5_1CILi1EEES8_S8_EEENS6_IJNS7_ILi128EEENS7_ILi96EEENS7_ILi64EEEEEELi256ENS_10bfloat16_tEfNS_4arch4Sm90ELb0ELb0ELb0ELb1ELb1ELb0ELb0ELb1ELb0ELb1ELb1ELb0EEENS1_21CollectiveEpilogueFwdINS6_IJSA_NS7_ILi256EEESB_EEES9_SE_SG_Li256ELb1ELb1ELb1ELb0EEENS1_36VarlenDynamicPersistentTileSchedulerILi128ELi96ELi256ELi128ELb1ELb1ELb1ELb0ELb1ELb1EEEEEEEEEvNT_6ParamsE:
        .type           _ZN7cutlass13device_kernelIN5flash11enable_sm90INS1_16FlashAttnFwdSm90INS1_25CollectiveMainloopFwdSm90ILi2EN4cute5tupleIJNS5_1CILi1EEES8_S8_EEENS6_IJNS7_ILi128EEENS7_ILi96EEENS7_ILi64EEEEEELi256ENS_10bfloat16_tEfNS_4arch4Sm90ELb0ELb0ELb0ELb1ELb1ELb0ELb0ELb1ELb0ELb1ELb1ELb0EEENS1_21CollectiveEpilogueFwdINS6_IJSA_NS7_ILi256EEESB_EEES9_SE_SG_Li256ELb1ELb1ELb1ELb0EEENS1_36VarlenDynamicPersistentTileSchedulerILi128ELi96ELi256ELi128ELb1ELb1ELb1ELb0ELb1ELb1EEEEEEEEEvNT_6ParamsE,@function
        .size           _ZN7cutlass13device_kernelIN5flash11enable_sm90INS1_16FlashAttnFwdSm90INS1_25CollectiveMainloopFwdSm90ILi2EN4cute5tupleIJNS5_1CILi1EEES8_S8_EEENS6_IJNS7_ILi128EEENS7_ILi96EEENS7_ILi64EEEEEELi256ENS_10bfloat16_tEfNS_4arch4Sm90ELb0ELb0ELb0ELb1ELb1ELb0ELb0ELb1ELb0ELb1ELb1ELb0EEENS1_21CollectiveEpilogueFwdINS6_IJSA_NS7_ILi256EEESB_EEES9_SE_SG_Li256ELb1ELb1ELb1ELb0EEENS1_36VarlenDynamicPersistentTileSchedulerILi128ELi96ELi256ELi128ELb1ELb1ELb1ELb0ELb1ELb1EEEEEEEEEvNT_6ParamsE,(.L_x_15663 - _ZN7cutlass13device_kernelIN5flash11enable_sm90INS1_16FlashAttnFwdSm90INS1_25CollectiveMainloopFwdSm90ILi2EN4cute5tupleIJNS5_1CILi1EEES8_S8_EEENS6_IJNS7_ILi128EEENS7_ILi96EEENS7_ILi64EEEEEELi256ENS_10bfloat16_tEfNS_4arch4Sm90ELb0ELb0ELb0ELb1ELb1ELb0ELb0ELb1ELb0ELb1ELb1ELb0EEENS1_21CollectiveEpilogueFwdINS6_IJSA_NS7_ILi256EEESB_EEES9_SE_SG_Li256ELb1ELb1ELb1ELb0EEENS1_36VarlenDynamicPersistentTileSchedulerILi128ELi96ELi256ELi128ELb1ELb1ELb1ELb0ELb1ELb1EEEEEEEEEvNT_6ParamsE)
        .other          _ZN7cutlass13device_kernelIN5flash11enable_sm90INS1_16FlashAttnFwdSm90INS1_25CollectiveMainloopFwdSm90ILi2EN4cute5tupleIJNS5_1CILi1EEES8_S8_EEENS6_IJNS7_ILi128EEENS7_ILi96EEENS7_ILi64EEEEEELi256ENS_10bfloat16_tEfNS_4arch4Sm90ELb0ELb0ELb0ELb1ELb1ELb0ELb0ELb1ELb0ELb1ELb1ELb0EEENS1_21CollectiveEpilogueFwdINS6_IJSA_NS7_ILi256EEESB_EEES9_SE_SG_Li256ELb1ELb1ELb1ELb0EEENS1_36VarlenDynamicPersistentTileSchedulerILi128ELi96ELi256ELi128ELb1ELb1ELb1ELb0ELb1ELb1EEEEEEEEEvNT_6ParamsE,@"STO_CUDA_ENTRY STV_DEFAULT"
_ZN7cutlass13device_kernelIN5flash11enable_sm90INS1_16FlashAttnFwdSm90INS1_25CollectiveMainloopFwdSm90ILi2EN4cute5tupleIJNS5_1CILi1EEES8_S8_EEENS6_IJNS7_ILi128EEENS7_ILi96EEENS7_ILi64EEEEEELi256ENS_10bfloat16_tEfNS_4arch4Sm90ELb0ELb0ELb0ELb1ELb1ELb0ELb0ELb1ELb0ELb1ELb1ELb0EEENS1_21CollectiveEpilogueFwdINS6_IJSA_NS7_ILi256EEESB_EEES9_SE_SG_Li256ELb1ELb1ELb1ELb0EEENS1_36VarlenDynamicPersistentTileSchedulerILi128ELi96ELi256ELi128ELb1ELb1ELb1ELb0ELb1ELb1EEEEEEEEEvNT_6ParamsE:
        /* <DEDUP_REMOVED lines=13> */
[----:B------:R-:W-:-:S04]  /*00d0*/  VOTEU.ALL UP1, P0 ;  /* 0x00000000003f7886 */ /* 0x000fc80000020000 */
        /* <DEDUP_REMOVED lines=31> */
.L_x_9407:
        /* <DEDUP_REMOVED lines=22> */
.L_x_9408:
        /* <DEDUP_REMOVED lines=18> */
.L_x_9409:
        /* <DEDUP_REMOVED lines=22> */
.L_x_9410:
        /* <DEDUP_REMOVED lines=23> */
.L_x_9411:
        /* <DEDUP_REMOVED lines=8> */
.L_x_9413:
[----:B------:R-:W-:-:S08]  /*08a0*/  NOP ;  /* 0x0000000000007918 */ /* 0x000fd00000000000 */
[----:B------:R-:W0:Y:S02]  /*08b0*/  USETMAXREG.TRY_ALLOC.CTAPOOL UP0, 0xe8 ;  /* 0x000000e8000079c8 */ /* 0x000e240008000600 */
[----:B0-----:R-:W-:-:S13]  /*08c0*/  PLOP3.LUT P0, PT, PT, PT, UP0, 0x80, 0x0 ;  /* 0x000000000000781c */ /* 0x001fda0003f0f008 */
[----:B------:R-:W-:Y:S05]  /*08d0*/  @!P0 BRA `(.L_x_9413) ;  /* 0xfffffffc00f08947 */ /* 0x000fea000383ffff */
[----:B------:R-:W-:Y:S01]  /*08e0*/  SHF.R.U32.HI R2, RZ, 0x7, R0 ;  /* 0x00000007ff027819 */ /* 0x000fe20000011600 */
[----:B------:R-:W0:Y:S08]  /*08f0*/  S2UR UR5, SR_CgaCtaId ;  /* 0x00000000000579c3 */ /* 0x000e300000008800 */
[----:B------:R-:W-:Y:S06]  /*0900*/  BAR.ARV 0x8, 0x180 ;  /* 0x0206000000007b1d */ /* 0x000fec0000002000 */
[----:B------:R-:W-:Y:S01]  /*0910*/  ISETP.NE.AND P0, PT, R2, 0x1, PT ;  /* 0x000000010200780c */ /* 0x000fe20003f05270 */
[----:B------:R-:W-:-:S12]  /*0920*/  UMOV UR4, 0x400 ;  /* 0x0000040000047882 */ /* 0x000fd80000000000 */
[----:B------:R-:W-:Y:S06]  /*0930*/  @!P0 BAR.ARV 0x9, 0x100 ;  /* 0x0244000000008b1d */ /* 0x000fec0000002000 */
[----:B0-----:R-:W-:Y:S02]  /*0940*/  ULEA UR4, UR5, UR4, 0x18 ;  /* 0x0000000405047291 */ /* 0x001fe4000f8ec03f */
[----:B------:R-:W-:Y:S07]  /*0950*/  BAR.SYNC.DEFER_BLOCKING 0x5, 0x180 ;  /* 0x0146000000007b1d */ /* 0x000fee0000010000 */
[----:B------:R-:W0:Y:S01]  /*0960*/  LDS.128 R4, [UR4+0x228d0] ;  /* 0x0228d004ff047984 */ /* 0x000e220008000c00 */
[----:B------:R-:W-:Y:S01]  /*0970*/  ULDC UR4, c[0x0][0xc3c] ;  /* 0x00030f0000047ab9 */ /* 0x000fe20000000800 */
[----:B------:R-:W-:Y:S06]  /*0980*/  BAR.ARV 0x4, 0x180 ;  /* 0x0106000000007b1d */ /* 0x000fec0000002000 */
[----:B0-----:R-:W-:-:S13]  /*0990*/  ISETP.GE.AND P0, PT, R7, UR4, PT ;  /* 0x0000000407007c0c */ /* 0x001fda000bf06270 */
[----:B------:R-:W-:Y:S05]  /*09a0*/  @P0 EXIT ;  /* 0x000000000000094d */ /* 0x000fea0003800000 */
[----:B------:R-:W-:Y:S01]  /*09b0*/  VIADD R0, R0, 0xffffff80 ;  /* 0xffffff8000007836 */ /* 0x000fe20000000000 */
[----:B------:R-:W-:Y:S01]  /*09c0*/  R2UR UR6, R5 ;  /* 0x00000000050672ca */ /* 0x000fe200000e0000 */
[----:B------:R-:W-:Y:S01]  /*09d0*/  ULOP3.LUT UR47, UR38, 0x1, URZ, 0xfc, !UPT ;  /* 0x00000001262f7892 */ /* 0x000fe2000f8efc3f */
        /* <DEDUP_REMOVED lines=8> */
[----:B------:R-:W-:Y:S02]  /*0a60*/  LOP3.LUT R225, R2, 0xffffff80, RZ, 0xc0, !PT ;  /* 0xffffff8002e17812 */ /* 0x000fe400078ec0ff */
[CC--:B------:R-:W-:Y:S01]  /*0a70*/  LEA.HI R5, R3.reuse, R0.reuse, RZ, 0x2 ;  /* 0x0000000003057211 */ /* 0x0c0fe200078f10ff */
[----:B------:R-:W-:Y:S01]  /*0a80*/  IMAD.SHL.U32 R6, R4, 0x20, RZ ;  /* 0x0000002004067824 */ /* 0x000fe200078e00ff */
[----:B------:R-:W-:Y:S01]  /*0a90*/  LEA.HI R3, R3, R0, RZ, 0x4 ;  /* 0x0000000003037211 */ /* 0x000fe200078f20ff */
[C---:B------:R-:W-:Y:S01]  /*0aa0*/  IMAD.IADD R225, R0.reuse, 0x1, -R225 ;  /* 0x0000000100e17824 */ /* 0x040fe200078e0ae1 */
[----:B------:R-:W-:Y:S02]  /*0ab0*/  LOP3.LUT R11, R5, 0xfffffffc, RZ, 0xc0, !PT ;  /* 0xfffffffc050b7812 */ /* 0x000fe400078ec0ff */
[----:B------:R-:W-:Y:S02]  /*0ac0*/  LOP3.LUT R5, R3, 0x3fffff0, RZ, 0xc0, !PT ;  /* 0x03fffff003057812 */ /* 0x000fe400078ec0ff */
[----:B------:R-:W-:Y:S01]  /*0ad0*/  SHF.R.S32.HI R8, RZ, 0x1f, R225 ;  /* 0x0000001fff087819 */ /* 0x000fe200000114e1 */
[C---:B------:R-:W-:Y:S01]  /*0ae0*/  IMAD.IADD R12, R0.reuse, 0x1, -R11 ;  /* 0x00000001000c7824 */ /* 0x040fe200078e0a0b */
[----:B------:R-:W-:Y:S01]  /*0af0*/  SHF.R.S32.HI R4, RZ, 0x4, R3 ;  /* 0x00000004ff047819 */ /* 0x000fe20000011403 */
[----:B------:R-:W-:Y:S01]  /*0b00*/  IMAD.IADD R5, R0, 0x1, -R5 ;  /* 0x0000000100057824 */ /* 0x000fe200078e0a05 */
[----:B------:R-:W-:-:S02]  /*0b10*/  LEA.HI R9, R8, R225, RZ, 0x2 ;  /* 0x000000e108097211 */ /* 0x000fc400078f10ff */
[----:B------:R-:W-:Y:S02]  /*0b20*/  LEA.HI R0, R3, R4, RZ, 0x1 ;  /* 0x0000000403007211 */ /* 0x000fe400078f08ff */
[--C-:B------:R-:W-:Y:S02]  /*0b30*/  SHF.R.S32.HI R10, RZ, 0x2, R9.reuse ;  /* 0x00000002ff0a7819 */ /* 0x100fe40000011409 */
[----:B------:R-:W-:Y:S02]  /*0b40*/  SHF.R.S32.HI R7, RZ, 0x1f, R9 ;  /* 0x0000001fff077819 */ /* 0x000fe40000011409 */
[----:B------:R-:W-:Y:S02]  /*0b50*/  SHF.R.S32.HI R3, RZ, 0x7, R2 ;  /* 0x00000007ff037819 */ /* 0x000fe40000011402 */
[----:B------:R-:W-:Y:S02]  /*0b60*/  LEA.HI R11, R7, R10, RZ, 0x3 ;  /* 0x0000000a070b7211 */ /* 0x000fe400078f18ff */
[----:B------:R-:W-:-:S02]  /*0b70*/  LOP3.LUT R6, R6, 0xfffffc00, RZ, 0xc0, !PT ;  /* 0xfffffc0006067812 */ /* 0x000fc400078ec0ff */
[----:B------:R-:W-:Y:S02]  /*0b80*/  LOP3.LUT R7, R0, 0x1ffffffe, RZ, 0xc0, !PT ;  /* 0x1ffffffe00077812 */ /* 0x000fe400078ec0ff */
[----:B------:R-:W-:Y:S01]  /*0b90*/  LOP3.LUT R11, R11, 0xfffffff8, RZ, 0xc0, !PT ;  /* 0xfffffff80b0b7812 */ /* 0x000fe200078ec0ff */
[----:B------:R-:W-:Y:S01]  /*0ba0*/  IMAD R6, R5, 0x40, R6 ;  /* 0x0000004005067824 */ /* 0x000fe200078e0206 */
[----:B------:R-:W-:Y:S01]  /*0bb0*/  LEA.HI R2, R2, R3, RZ, 0x1 ;  /* 0x0000000302027211 */ /* 0x000fe200078f08ff */
[----:B------:R-:W-:Y:S01]  /*0bc0*/  IMAD.IADD R7, R4, 0x1, -R7 ;  /* 0x0000000104077824 */ /* 0x000fe200078e0a07 */
[----:B------:R-:W-:Y:S01]  /*0bd0*/  LEA.HI R8, R8, R225, RZ, 0x5 ;  /* 0x000000e108087211 */ /* 0x000fe200078f28ff */
[----:B------:R-:W-:Y:S01]  /*0be0*/  IMAD.IADD R11, R10, 0x1, -R11 ;  /* 0x000000010a0b7824 */ /* 0x000fe200078e0a0b */
[----:B------:R-:W-:Y:S02]  /*0bf0*/  LEA.HI R0, R12, R12, RZ, 0x1 ;  /* 0x0000000c0c007211 */ /* 0x000fe400078f08ff */
[----:B------:R-:W-:-:S02]  /*0c00*/  LOP3.LUT R2, R2, 0x3fffffe, RZ, 0xc0, !PT ;  /* 0x03fffffe02027812 */ /* 0x000fc400078ec0ff */
[----:B------:R-:W-:Y:S02]  /*0c10*/  SHF.R.S32.HI R8, RZ, 0x5, R8 ;  /* 0x00000005ff087819 */ /* 0x000fe40000011408 */
[----:B------:R-:W-:Y:S01]  /*0c20*/  LOP3.LUT R5, R0, 0x1ffffffe, RZ, 0xc0, !PT ;  /* 0x1ffffffe00057812 */ /* 0x000fe200078ec0ff */
[----:B------:R-:W-:Y:S01]  /*0c30*/  IMAD R0, R7, 0x8, R6 ;  /* 0x0000000807007824 */ /* 0x000fe200078e0206 */
[----:B------:R-:W-:Y:S01]  /*0c40*/  LOP3.LUT R4, R9, 0x7ffffffc, RZ, 0xc0, !PT ;  /* 0x7ffffffc09047812 */ /* 0x000fe200078ec0ff */
[----:B------:R-:W-:Y:S02]  /*0c50*/  IMAD.IADD R3, R3, 0x1, -R2 ;  /* 0x0000000103037824 */ /* 0x000fe400078e0a02 */
[----:B------:R-:W-:Y:S01]  /*0c60*/  IMAD R8, R8, 0x10, R11 ;  /* 0x0000001008087824 */ /* 0x000fe200078e020b */
[----:B------:R0:W-:Y:S01]  /*0c70*/  STL [R1+0x30], R0 ;  /* 0x0000300001007387 */ /* 0x0001e20000100800 */
[----:B------:R-:W-:Y:S02]  /*0c80*/  IMAD.IADD R5, R12, 0x1, -R5 ;  /* 0x000000010c057824 */ /* 0x000fe400078e0a05 */
[----:B------:R-:W-:-:S04]  /*0c90*/  IMAD.IADD R2, R225, 0x1, -R4 ;  /* 0x00000001e1027824 */ /* 0x000fc800078e0a04 */
[----:B------:R-:W-:Y:S02]  /*0ca0*/  IMAD.SHL.U32 R2, R2, 0x2, RZ ;  /* 0x0000000202027824 */ /* 0x000fe400078e00ff */
[----:B0-----:R-:W-:Y:S02]  /*0cb0*/  IMAD R0, R3, 0x40, R8 ;  /* 0x0000004003007824 */ /* 0x001fe400078e0208 */
[C---:B------:R-:W-:Y:S02]  /*0cc0*/  VIADD R224, R2.reuse, 0x8 ;  /* 0x0000000802e07836 */ /* 0x040fe40000000000 */
        /* <DEDUP_REMOVED lines=12> */
[----:B0-----:R-:W-:Y:S01]  /*0d90*/  IMAD R0, R5, 0x8, R0 ;  /* 0x0000000805007824 */ /* 0x001fe200078e0200 */
        /* <DEDUP_REMOVED lines=41> */
[----:B0-----:R-:W-:-:S07]  /*1030*/  SHF.R.S32.HI R226, RZ, 0x1f, R17 ;  /* 0x0000001fffe27819 */ /* 0x001fce0000011411 */
.L_x_9463:
[----:B------:R-:W-:Y:S01]  /*1040*/  ULDC.64 UR8, c[0x0][0xc88] ;  /* 0x0003220000087ab9 */ /* 0x000fe20000000a00 */
[----:B------:R-:W-:Y:S01]  /*1050*/  ULDC.64 UR10, c[0x0][0xa20] ;  /* 0x00028800000a7ab9 */ /* 0x000fe20000000a00 */
[----:B------:R-:W-:Y:S02]  /*1060*/  UIMAD.WIDE UR8, UR7, 0x4, UR8 ;  /* 0x00000004070878a5 */ /* 0x000fe4000f8e0208 */
[----:B------:R-:W-:Y:S01]  /*1070*/  UISETP.NE.U32.AND UP1, UPT, UR10, URZ, UPT ;  /* 0x0000003f0a00728c */ /* 0x000fe2000bf25070 */
[----:B------:R-:W-:Y:S01]  /*1080*/  ULDC UR4, c[0x0][0x424] ;  /* 0x0001090000047ab9 */ /* 0x000fe20000000800 */
[----:B------:R-:W-:Y:S02]  /*1090*/  ULDC UR7, c[0x0][0x2f0] ;  /* 0x0000bc0000077ab9 */ /* 0x000fe40000000800 */
[----:B0123--:R-:W-:Y:S02]  /*10a0*/  IMAD.U32 R4, RZ, RZ, UR8 ;  /* 0x00000008ff047e24 */ /* 0x00ffe4000f8e00ff */
[----:B------:R-:W-:Y:S01]  /*10b0*/  IMAD.U32 R5, RZ, RZ, UR9 ;  /* 0x00000009ff057e24 */ /* 0x000fe2000f8e00ff */
        /* <DEDUP_REMOVED lines=16> */
[----:B------:R-:W-:-:S03]  /*11c0*/  IMAD.U32 R6, RZ, RZ, UR10 ;  /* 0x0000000aff067e24 */ /* 0x000fc6000f8e00ff */
[----:B------:R-:W-:Y:S01]  /*11d0*/  IMAD.U32 R7, RZ, RZ, UR11 ;  /* 0x0000000bff077e24 */ /* 0x000fe2000f8e00ff */
[----:B------:R-:W2:Y:S04]  /*11e0*/  @P0 LDG.E R4, desc[UR50][R4.64] ;  /* 0x0000003204040981 */ /* 0x000ea8000c1e1900 */
[----:B------:R-:W3:Y:S01]  /*11f0*/  @P1 LDG.E R6, desc[UR50][R6.64] ;  /* 0x0000003206061981 */ /* 0x000ee2000c1e1900 */
[----:B------:R-:W-:Y:S01]  /*1200*/  UISETP.NE.U32.AND UP0, UPT, UR8, URZ, UPT ;  /* 0x0000003f0800728c */ /* 0x000fe2000bf05070 */
[----:B------:R-:W-:Y:S01]  /*1210*/  UMOV UR49, URZ ;  /* 0x0000003f00317c82 */ /* 0x000fe20008000000 */
[----:B------:R-:W-:Y:S02]  /*1220*/  ULOP3.LUT UR8, UR5, 0xff000000, URZ, 0xc0, !UPT ;  /* 0xff00000005087892 */ /* 0x000fe4000f8ec03f */
[----:B------:R-:W-:Y:S01]  /*1230*/  UISETP.NE.AND.EX UP0, UPT, UR9, URZ, UPT, UP0 ;  /* 0x0000003f0900728c */ /* 0x000fe2000bf05300 */
[----:B------:R-:W-:-:S03]  /*1240*/  UMOV UR41, UR6 ;  /* 0x0000000600297c82 */ /* 0x000fc60008000000 */
[----:B------:R-:W-:-:S04]  /*1250*/  USEL UR4, UR4, 0x1, UP0 ;  /* 0x0000000104047887 */ /* 0x000fc80008000000 */
[----:B------:R-:W-:Y:S01]  /*1260*/  UIMAD UR4, UR4, UR7, URZ ;  /* 0x00000007040472a4 */ /* 0x000fe2000f8e023f */
[----:B--2---:R-:W-:-:S06]  /*1270*/  @P0 R2UR UR49, R4 ;  /* 0x00000000043102ca */ /* 0x004fcc00000e0000 */
[----:B---3--:R-:W-:Y:S01]  /*1280*/  @P1 R2UR UR4, R6 ;  /* 0x00000000060412ca */ /* 0x008fe200000e0000 */
[----:B----45:R-:W-:-:S14]  /*1290*/  @P1 BRA `(.L_x_9414) ;  /* 0x0000000000341947 */ /* 0x030fdc0003800000 */
        /* <DEDUP_REMOVED lines=13> */
.L_x_9414:
[----:B------:R-:W-:Y:S02]  /*1370*/  UIADD3 UR49, -UR49, UR4, URZ ;  /* 0x0000000431317290 */ /* 0x000fe4000fffe13f */
[----:B------:R-:W-:Y:S02]  /*1380*/  ULOP3.LUT UR4, UR5, 0xff0000, URZ, 0xc0, !UPT ;  /* 0x00ff000005047892 */ /* 0x000fe4000f8ec03f */
[----:B------:R-:W-:Y:S02]  /*1390*/  UISETP.GE.AND UP0, UPT, UR49, 0x1, UPT ;  /* 0x000000013100788c */ /* 0x000fe4000bf06270 */
[----:B------:R-:W-:Y:S02]  /*13a0*/  UIADD3 UR6, UR49, 0x5f, URZ ;  /* 0x0000005f31067890 */ /* 0x000fe4000fffe03f */
[----:B------:R-:W-:Y:S02]  /*13b0*/  USHF.R.U32.HI UR8, URZ, 0x8, UR8 ;  /* 0x000000083f087899 */ /* 0x000fe40008011608 */
[----:B------:R-:W-:Y:S01]  /*13c0*/  PLOP3.LUT P0, PT, PT, PT, UP0, 0x80, 0x0 ;  /* 0x000000000000781c */ /* 0x000fe20003f0f008 */
[----:B------:R-:W-:-:S02]  /*13d0*/  UIMAD.WIDE UR6, UR6, 0x2aaaaaab, URZ ;  /* 0x2aaaaaab060678a5 */ /* 0x000fc4000f8e023f */
[----:B------:R-:W-:Y:S02]  /*13e0*/  ULEA.HI UR8, UR4, UR8, URZ, 0x10 ;  /* 0x0000000804087291 */ /* 0x000fe4000f8f803f */
[----:B------:R-:W-:Y:S02]  /*13f0*/  USHF.R.U32.HI UR6, URZ, 0x1f, UR7 ;  /* 0x0000001f3f067899 */ /* 0x000fe40008011607 */
[----:B------:R-:W-:Y:S02]  /*1400*/  ULOP3.LUT UR42, UR8, 0xff, URZ, 0xc0, !UPT ;  /* 0x000000ff082a7892 */ /* 0x000fe4000f8ec03f */
[----:B------:R-:W-:Y:S01]  /*1410*/  ULOP3.LUT UR43, UR5, 0xffff, URZ, 0xc0, !UPT ;  /* 0x0000ffff052b7892 */ /* 0x000fe2000f8ec03f */
[----:B------:R-:W-:Y:S01]  /*1420*/  UMOV UR4, URZ ;  /* 0x0000003f00047c82 */ /* 0x000fe20008000000 */
[----:B------:R-:W-:Y:S02]  /*1430*/  USHF.R.U32.HI UR44, URZ, 0x10, UR8 ;  /* 0x000000103f2c7899 */ /* 0x000fe40008011608 */
[----:B------:R-:W-:Y:S01]  /*1440*/  ULEA.HI.SX32 UR9, UR7, UR6, 0x1c ;  /* 0x0000000607097291 */ /* 0x000fe2000f8fe23f */
[----:B------:R-:W-:Y:S11]  /*1450*/  @!P0 BRA `(.L_x_9415) ;  /* 0x0000000000908947 */ /* 0x000ff60003800000 */
[----:B------:R-:W-:Y:S01]  /*1460*/  UISETP.NE.AND UP0, UPT, UR44, URZ, UPT ;  /* 0x0000003f2c00728c */ /* 0x000fe2000bf05270 */
[----:B------:R-:W-:-:S03]  /*1470*/  ULDC UR4, c[0x0][0x9f0] ;  /* 0x00027c0000047ab9 */ /* 0x000fc60000000800 */
        /* <DEDUP_REMOVED lines=34> */
.L_x_9415:
[----:B------:R-:W-:Y:S01]  /*16a0*/  UIMAD UR45, UR42, UR4, URZ ;  /* 0x000000042a2d72a4 */ /* 0x000fe2000f8e023f */
        /* <DEDUP_REMOVED lines=74> */
[----:B------:R-:W0:Y:S01]  /*1b50*/  S2R R0, SR_TID.X ;  /* 0x0000000000007919 */ /* 0x000e220000002100 */
[----:B------:R-:W1:Y:S01]  /*1b60*/  S2UR UR7, SR_CgaCtaId ;  /* 0x00000000000779c3 */ /* 0x000e620000008800 */
[----:B------:R-:W-:Y:S02]  /*1b70*/  UMOV UR6, 0x400 ;  /* 0x0000040000067882 */ /* 0x000fe40000000000 */
[----:B-1----:R-:W-:-:S04]  /*1b80*/  ULEA UR6, UR7, UR6, 0x18 ;  /* 0x0000000607067291 */ /* 0x002fc8000f8ec03f */
[----:B------:R-:W-:Y:S01]  /*1b90*/  UIADD3 UR6, UR6, 0x18400, URZ ;  /* 0x0001840006067890 */ /* 0x000fe2000fffe03f */
[----:B0-----:R-:W-:-:S03]  /*1ba0*/  VIADD R0, R0, 0xffffff80 ;  /* 0xffffff8000007836 */ /* 0x001fc60000000000 */
[----:B------:R-:W-:Y:S02]  /*1bb0*/  ULOP3.LUT UP0, URZ, UR6, 0x1bf, URZ, 0xc0, !UPT ;  /* 0x000001bf063f7892 */ /* 0x000fe4000f80c03f */
[----:B------:R-:W-:-:S04]  /*1bc0*/  SHF.R.S32.HI R3, RZ, 0x1f, R0 ;  /* 0x0000001fff037819 */ /* 0x000fc80000011400 */
[----:B------:R-:W-:Y:S02]  /*1bd0*/  PLOP3.LUT P0, PT, PT, PT, UP0, 0x80, 0x0 ;  /* 0x000000000000781c */ /* 0x000fe40003f0f008 */
[----:B------:R-:W-:-:S04]  /*1be0*/  LEA.HI R3, R3, R0, RZ, 0x7 ;  /* 0x0000000003037211 */ /* 0x000fc800078f38ff */
[----:B------:R-:W-:-:S06]  /*1bf0*/  SHF.R.S32.HI R3, RZ, 0x7, R3 ;  /* 0x00000007ff037819 */ /* 0x000fcc0000011403 */
[----:B------:R-:W0:Y:S02]  /*1c00*/  SHFL.IDX PT, R3, R3, RZ, 0x1f ;  /* 0x00001fff03037589 */ /* 0x000e2400000e0000 */
[----:B0-----:R-:W-:-:S13]  /*1c10*/  R2UR UR4, R3 ;  /* 0x00000000030472ca */ /* 0x001fda00000e0000 */
        /* <DEDUP_REMOVED lines=23> */
.L_x_9417:
[----:B------:R-:W0:Y:S01]  /*1d90*/  S2R R0, SR_CgaCtaId ;  /* 0x0000000000007919 */ /* 0x000e220000008800 */
[----:B------:R-:W-:Y:S01]  /*1da0*/  ULEA.HI UR4, UR46, UR46, URZ, 0x1 ;  /* 0x0000002e2e047291 */ /* 0x000fe2000f8f083f */
[----:B------:R-:W-:Y:S01]  /*1db0*/  MOV R7, 0x400 ;  /* 0x0000040000077802 */ /* 0x000fe20000000f00 */
[----:B------:R-:W1:Y:S02]  /*1dc0*/  S2R R20, SR_TID.X ;  /* 0x0000000000147919 */ /* 0x000e640000002100 */
[----:B------:R-:W-:-:S04]  /*1dd0*/  ULOP3.LUT UR4, UR4, 0xfffffffe, URZ, 0xc0, !UPT ;  /* 0xfffffffe04047892 */ /* 0x000fc8000f8ec03f */
[----:B------:R-:W-:-:S06]  /*1de0*/  UIADD3 UR4, UR46, -UR4, URZ ;  /* 0x800000042e047290 */ /* 0x000fcc000fffe03f */
[----:B------:R-:W-:Y:S01]  /*1df0*/  IMAD.U32 R3, RZ, RZ, UR4 ;  /* 0x00000004ff037e24 */ /* 0x000fe2000f8e00ff */
[----:B0-----:R-:W-:-:S04]  /*1e00*/  LEA R7, R0, R7, 0x18 ;  /* 0x0000000700077211 */ /* 0x001fc800078ec0ff */
[----:B------:R-:W-:Y:S02]  /*1e10*/  SHF.L.U32 R0, R3, 0x1f, RZ ;  /* 0x0000001f03007819 */ /* 0x000fe400000006ff */
[----:B-1----:R-:W-:Y:S02]  /*1e20*/  SHF.R.U32.HI R20, RZ, 0x7, R20 ;  /* 0x00000007ff147819 */ /* 0x002fe40000011614 */
[----:B------:R-:W0:Y:S03]  /*1e30*/  SYNCS.PHASECHK.TRANS64.TRYWAIT P0, [R7+URZ+0x22800], R0 ;  /* 0x02280000070075a7 */ /* 0x000e26000800017f */
[----:B------:R-:W-:Y:S01]  /*1e40*/  VIADD R8, R20, 0x8 ;  /* 0x0000000814087836 */ /* 0x000fe20000000000 */
[----:B0-----:R-:W-:Y:S06]  /*1e50*/  @!P0 BRA `(.L_x_9418) ;  /* 0x000000e000c88947 */ /* 0x001fec0003800000 */
.L_x_9546:
[----:B0-----:R-:W-:Y:S01]  /*1e60*/  IMAD.U32 R0, RZ, RZ, UR47 ;  /* 0x0000002fff007e24 */ /* 0x001fe2000f8e00ff */
[----:B------:R-:W-:Y:S05]  /*1e70*/  WARPSYNC.ALL ;  /* 0x0000000000007948 */ /* 0x000fea0003800000 */
[----:B------:R0:W-:Y:S01]  /*1e80*/  BAR.SYNC.DEFER_BLOCKING R8, 0x100 ;  /* 0x000400080000751d */ /* 0x0001e20000010000 */
[----:B------:R-:W-:-:S13]  /*1e90*/  ISETP.NE.AND P0, PT, R0, 0x3, PT ;  /* 0x000000030000780c */ /* 0x000fda0003f05270 */
[----:B0-----:R-:W-:Y:S05]  /*1ea0*/  @!P0 BRA `(.L_x_9419) ;  /* 0x0000000000048947 */ /* 0x001fea0003800000 */
[----:B------:R-:W-:Y:S01]  /*1eb0*/  BPT.TRAP 0x1 ;  /* 0x000000040000795c */ /* 0x000fe20000300000 */
.L_x_9419:
[----:B------:R-:W-:Y:S01]  /*1ec0*/  R2UR UR22, R7 ;  /* 0x00000000071672ca */ /* 0x000fe200000e0000 */
[----:B------:R-:W-:-:S05]  /*1ed0*/  IMAD.U32 R9, RZ, RZ, UR36 ;  /* 0x00000024ff097e24 */ /* 0x000fca000f8e00ff */
[----:B------:R-:W-:-:S07]  /*1ee0*/  SHF.L.U32 R9, R9, 0x1f, RZ ;  /* 0x0000001f09097819 */ /* 0x000fce00000006ff */
[----:B------:R-:W-:-:S09]  /*1ef0*/  ULEA UR22, UR37, UR22, 0x3 ;  /* 0x0000001625167291 */ /* 0x000fd2000f8e183f */
[----:B------:R0:W1:Y:S01]  /*1f00*/  SYNCS.PHASECHK.TRANS64.TRYWAIT P1, [UR22+0x22830], R9 ;  /* 0x02283009ff0075a7 */ /* 0x0000620008020156 */
[----:B------:R-:W-:Y:S05]  /*1f10*/  @!P0 BRA `(.L_x_9420) ;  /* 0x0000000000048947 */ /* 0x000fea0003800000 */
[----:B------:R-:W-:Y:S01]  /*1f20*/  BPT.TRAP 0x1 ;  /* 0x000000040000795c */ /* 0x000fe20000300000 */
.L_x_9420:
[----:B-1----:R-:W-:Y:S05]  /*1f30*/  @P1 BRA `(.L_x_9421) ;  /* 0x0000000000081947 */ /* 0x002fea0003800000 */
[----:B------:R-:W1:Y:S02]  /*1f40*/  SYNCS.PHASECHK.TRANS64.TRYWAIT P1, [UR22+0x22830], R9 ;  /* 0x02283009ff0075a7 */ /* 0x000e640008020156 */
[----:B-1----:R-:W-:Y:S05]  /*1f50*/  @!P1 BRA `(.L_x_9422) ;  /* 0x000000e0009c9947 */ /* 0x002fea0003800000 */
.L_x_9421:
[----:B------:R-:W-:Y:S01]  /*1f60*/  R2UR UR4, R7 ;  /* 0x00000000070472ca */ /* 0x000fe200000e0000 */
[----:B------:R-:W-:Y:S01]  /*1f70*/  ULOP3.LUT UR16, UR52, 0x10000, URZ, 0xfc, !UPT ;  /* 0x0001000034107892 */ /* 0x000fe2000f8efc3f */
[----:B------:R-:W-:Y:S01]  /*1f80*/  WARPGROUP.ARRIVE ;  /* 0x00000000000079c5 */ /* 0x000fe20000000000 */
[----:B------:R-:W-:Y:S01]  /*1f90*/  UMOV UR17, 0x40000040 ;  /* 0x4000004000117882 */ /* 0x000fe20000000000 */
[----:B------:R-:W-:Y:S01]  /*1fa0*/  UMOV UR19, 0x40000040 ;  /* 0x4000004000137882 */ /* 0x000fe20000000000 */
[----:B------:R-:W-:Y:S01]  /*1fb0*/  UMOV UR5, 0x40000040 ;  /* 0x4000004000057882 */ /* 0x000fe20000000000 */
[----:B------:R-:W-:Y:S01]  /*1fc0*/  UMOV UR7, 0x40000040 ;  /* 0x4000004000077882 */ /* 0x000fe20000000000 */
[----:B------:R-:W-:Y:S01]  /*1fd0*/  UIADD3 UR8, UR16, 0x4, URZ ;  /* 0x0000000410087890 */ /* 0x000fe2000fffe03f */
[----:B-1----:R-:W1:Y:S01]  /*1fe0*/  S2R R0, SR_TID.X ;  /* 0x0000000000007919 */ /* 0x002e620000002100 */
[----:B------:R-:W-:Y:S01]  /*1ff0*/  UMOV UR9, 0x40000040 ;  /* 0x4000004000097882 */ /* 0x000fe20000000000 */
[----:B------:R-:W-:Y:S01]  /*2000*/  UMOV UR11, 0x40000040 ;  /* 0x40000040000b7882 */ /* 0x000fe20000000000 */
[----:B------:R-:W-:-:S02]  /*2010*/  UIADD3 UR12, UR16, 0x6, URZ ;  /* 0x00000006100c7890 */ /* 0x000fc4000fffe03f */
[----:B------:R-:W-:Y:S01]  /*2020*/  UIADD3 UR4, UR4, 0x1c400, URZ ;  /* 0x0001c40004047890 */ /* 0x000fe2000fffe03f */
[----:B------:R-:W-:Y:S01]  /*2030*/  UMOV UR13, 0x40000040 ;  /* 0x40000040000d7882 */ /* 0x000fe20000000000 */
[----:B------:R-:W-:Y:S02]  /*2040*/  UMOV UR15, 0x40000040 ;  /* 0x40000040000f7882 */ /* 0x000fe40000000000 */
[----:B------:R-:W-:-:S04]  /*2050*/  USHF.R.U32.HI UR4, URZ, 0x4, UR4 ;  /* 0x000000043f047899 */ /* 0x000fc80008011604 */
[----:B------:R-:W-:-:S04]  /*2060*/  ULOP3.LUT UR4, UR4, 0x3fff, URZ, 0xc0, !UPT ;  /* 0x00003fff04047892 */ /* 0x000fc8000f8ec03f */
[----:B------:R-:W-:Y:S02]  /*2070*/  ULOP3.LUT UR20, UR4, 0x10000, URZ, 0xfc, !UPT ;  /* 0x0001000004147892 */ /* 0x000fe4000f8efc3f */
[----:B------:R-:W-:Y:S02]  /*2080*/  UIADD3 UR4, UR16, 0x2, URZ ;  /* 0x0000000210047890 */ /* 0x000fe4000fffe03f */
[----:B------:R-:W-:-:S04]  /*2090*/  UIMAD UR18, UR37, 0x300, UR20 ;  /* 0x00000300251278a4 */ /* 0x000fc8000f8e0214 */
[----:B------:R-:W-:Y:S02]  /*20a0*/  UIADD3 UR6, UR18, 0x2, URZ ;  /* 0x0000000212067890 */ /* 0x000fe4000fffe03f */
[----:B------:R-:W-:Y:S02]  /*20b0*/  UIADD3 UR10, UR18, 0x4, URZ ;  /* 0x00000004120a7890 */ /* 0x000fe4000fffe03f */
[----:B------:R-:W-:Y:S02]  /*20c0*/  UIADD3 UR14, UR18, 0x6, URZ ;  /* 0x00000006120e7890 */ /* 0x000fe4000fffe03f */
[----:B------:R-:W-:Y:S01]  /*20d0*/  HGMMA.64x96x16.F32.BF16 R24, gdesc[UR16], RZ, !UPT, gsb0 ;  /* 0x01600000101879f0 */ /* 0x000fe2000c0018ff */
[----:B-1----:R-:W-:-:S04]  /*20e0*/  SHF.R.U32.HI R0, RZ, 0x7, R0 ;  /* 0x00000007ff007819 */ /* 0x002fc80000011600 */
[----:B------:R-:W-:Y:S01]  /*20f0*/  IADD3 R0, -R0, 0xb, RZ ;  /* 0x0000000b00007810 */ /* 0x000fe20007ffe1ff */
        /* <DEDUP_REMOVED lines=13> */
.L_x_9423:
[----:B------:R-:W-:Y:S01]  /*21d0*/  UIMAD UR49, UR48, -0x60, UR49 ;  /* 0xffffffa0303178a4 */ /* 0x000fe2000f8e0231 */
[----:B------:R-:W-:Y:S01]  /*21e0*/  P2R R11, PR, RZ, 0x1 ;  /* 0x00000001ff0b7803 */ /* 0x000fe20000000000 */
[----:B------:R-:W-:Y:S01]  /*21f0*/  ULDC UR10, c[0x0][0x988] ;  /* 0x00026200000a7ab9 */ /* 0x000fe20000000800 */
[----:B------:R-:W2:Y:S01]  /*2200*/  S2UR UR7, SR_CgaCtaId ;  /* 0x00000000000779c3 */ /* 0x000ea20000008800 */
[----:B------:R-:W-:Y:S02]  /*2210*/  UIADD3 UR6, UR22, 0x22840, URZ ;  /* 0x0002284016067890 */ /* 0x000fe4000fffe03f */
[----:B------:R-:W-:-:S05]  /*2220*/  IMAD.U32 R3, RZ, RZ, UR49 ;  /* 0x00000031ff037e24 */ /* 0x000fca000f8e00ff */
[----:B------:R-:W-:-:S04]  /*2230*/  IADD3 R3, -R2, 0x60, R3 ;  /* 0x0000006002037810 */ /* 0x000fc80007ffe103 */
[C---:B------:R-:W-:Y:S02]  /*2240*/  ISETP.GT.AND P6, PT, R3.reuse, RZ, PT ;  /* 0x000000ff0300720c */ /* 0x040fe40003fc4270 */
[C---:B------:R-:W-:Y:S02]  /*2250*/  ISETP.GT.AND P5, PT, R3.reuse, 0x1, PT ;  /* 0x000000010300780c */ /* 0x040fe40003fa4270 */
[----:B------:R-:W-:Y:S02]  /*2260*/  ISETP.GT.AND P4, PT, R3, 0x8, PT ;  /* 0x000000080300780c */ /* 0x000fe40003f84270 */
[----:B------:R-:W-:Y:S02]  /*2270*/  FSEL R24, R24, -INF , P6 ;  /* 0xff80000018187808 */ /* 0x000fe40003000000 */
[----:B------:R-:W-:Y:S02]  /*2280*/  FSEL R25, R25, -INF , P5 ;  /* 0xff80000019197808 */ /* 0x000fe40002800000 */
[----:B------:R-:W-:-:S02]  /*2290*/  ISETP.GT.AND P3, PT, R3, 0x9, PT ;  /* 0x000000090300780c */ /* 0x000fc40003f64270 */
[----:B------:R-:W-:Y:S01]  /*22a0*/  FSEL R28, R28, -INF , P4 ;  /* 0xff8000001c1c7808 */ /* 0x000fe20002000000 */
[----:B--2---:R-:W-:Y:S01]  /*22b0*/  UPRMT UR6, UR7, 0x654, UR6 ;  /* 0x0000065407067896 */ /* 0x004fe20008000006 */
[----:B------:R-:W-:Y:S02]  /*22c0*/  FMNMX.FTZ R5, R24, R25, !PT ;  /* 0x0000001918057209 */ /* 0x000fe40007810000 */
[----:B------:R-:W-:Y:S02]  /*22d0*/  ISETP.GT.AND P2, PT, R3, 0x10, PT ;  /* 0x000000100300780c */ /* 0x000fe40003f44270 */
[----:B------:R-:W-:Y:S02]  /*22e0*/  FSEL R29, R29, -INF , P3 ;  /* 0xff8000001d1d7808 */ /* 0x000fe40001800000 */
[----:B------:R-:W-:Y:S02]  /*22f0*/  FMNMX.FTZ R4, R28, R5, !PT ;  /* 0x000000051c047209 */ /* 0x000fe40007810000 */
[----:B------:R-:W-:Y:S01]  /*2300*/  ISETP.GT.AND P1, PT, R3, 0x11, PT ;  /* 0x000000110300780c */ /* 0x000fe20003f24270 */
[----:B------:R-:W-:Y:S01]  /*2310*/  SYNCS.ARRIVE.TRANS64.RED.A1T0 RZ, [UR6], RZ ;  /* 0x000000ffffff79a7 */ /* 0x000fe20008100406 */
        /* <DEDUP_REMOVED lines=75> */
[----:B------:R-:W-:Y:S02]  /*27d0*/  FMNMX.FTZ R4, R68, R3, !PT ;  /* 0x0000000344047209 */ /* 0x000fe40007810000 */
[----:B------:R-:W-:Y:S02]  /*27e0*/  FMNMX.FTZ R5, R26, R27, !PT ;  /* 0x0000001b1a057209 */ /* 0x000fe40007810000 */
[----:B------:R-:W-:Y:S02]  /*27f0*/  FMNMX.FTZ R6, R69, R4, !PT ;  /* 0x0000000445067209 */ /* 0x000fe40007810000 */
[----:B------:R-:W-:-:S02]  /*2800*/  FSEL R62, R62, -INF , P6 ;  /* 0xff8000003e3e7808 */ /* 0x000fc40003000000 */
[----:B------:R-:W-:Y:S01]  /*2810*/  FSEL R63, R63, -INF , P5 ;  /* 0xff8000003f3f7808 */ /* 0x000fe20002800000 */
[----:B------:R-:W2:Y:S01]  /*2820*/  SHFL.BFLY PT, R3, R6, 0x2, 0x1f ;  /* 0x0c401f0006037f89 */ /* 0x000ea200000e0000 */
[----:B------:R-:W-:Y:S02]  /*2830*/  FSEL R66, R66, -INF , P4 ;  /* 0xff80000042427808 */ /* 0x000fe40002000000 */
[----:B------:R-:W-:Y:S02]  /*2840*/  FSEL R67, R67, -INF , P3 ;  /* 0xff80000043437808 */ /* 0x000fe40001800000 */
[----:B------:R-:W-:Y:S02]  /*2850*/  FSEL R70, R70, -INF , P2 ;  /* 0xff80000046467808 */ /* 0x000fe40001000000 */
[----:B------:R-:W-:Y:S02]  /*2860*/  FSEL R71, R71, -INF , P1 ;  /* 0xff80000047477808 */ /* 0x000fe40000800000 */
[----:B--2---:R-:W-:-:S05]  /*2870*/  FMNMX.FTZ R10, R6, R3, !PT ;  /* 0x00000003060a7209 */ /* 0x004fca0007810000 */
[----:B------:R-:W2:Y:S02]  /*2880*/  SHFL.BFLY PT, R3, R10, 0x1, 0x1f ;  /* 0x0c201f000a037f89 */ /* 0x000ea400000e0000 */
[----:B--2---:R-:W-:-:S04]  /*2890*/  FMNMX.FTZ R3, R10, R3, !PT ;  /* 0x000000030a037209 */ /* 0x004fc80007810000 */
        /* <DEDUP_REMOVED lines=19> */
[--C-:B------:R-:W-:Y:S01]  /*29d0*/  FFMA.FTZ R48, R48, UR10, -R12.reuse ;  /* 0x0000000a30307c23 */ /* 0x100fe2000801080c */
[----:B------:R-:W2:Y:S01]  /*29e0*/  MUFU.EX2 R5, R5 ;  /* 0x0000000500057308 */ /* 0x000ea20000000800 */
[--C-:B------:R-:W-:Y:S01]  /*29f0*/  FFMA.FTZ R49, R49, UR10, -R12.reuse ;  /* 0x0000000a31317c23 */ /* 0x100fe2000801080c */
[----:B------:R-:W-:Y:S01]  /*2a00*/  FMNMX.FTZ R11, R39, R4, !PT ;  /* 0x00000004270b7209 */ /* 0x000fe20007810000 */
[--C-:B------:R-:W-:Y:S01]  /*2a10*/  FFMA.FTZ R52, R52, UR10, -R12.reuse ;  /* 0x0000000a34347c23 */ /* 0x100fe2000801080c */
[--C-:B------:R-:W-:Y:S01]  /*2a20*/  FFMA.FTZ R53, R53, UR10, -R12.reuse ;  /* 0x0000000a35357c23 */ /* 0x100fe2000801080c */
[--C-:B------:R-:W-:Y:S01]  /*2a30*/  FFMA.FTZ R56, R56, UR10, -R12.reuse ;  /* 0x0000000a38387c23 */ /* 0x100fe2000801080c */
[----:B------:R-:W-:Y:S01]  /*2a40*/  FMNMX.FTZ R4, R42, R11, !PT ;  /* 0x0000000b2a047209 */ /* 0x000fe20007810000 */
[--C-:B------:R-:W-:Y:S01]  /*2a50*/  FFMA.FTZ R11, R29, UR10, -R12.reuse ;  /* 0x0000000a1d0b7c23 */ /* 0x100fe2000801080c */
[----:B------:R-:W3:Y:S01]  /*2a60*/  MUFU.EX2 R202, R202 ;  /* 0x000000ca00ca7308 */ /* 0x000ee20000000800 */
[--C-:B------:R-:W-:Y:S01]  /*2a70*/  FFMA.FTZ R57, R57, UR10, -R12.reuse ;  /* 0x0000000a39397c23 */ /* 0x100fe2000801080c */
[----:B------:R-:W-:Y:S01]  /*2a80*/  FMNMX.FTZ R13, R43, R4, !PT ;  /* 0x000000042b0d7209 */ /* 0x000fe20007810000 */
[--C-:B------:R-:W-:Y:S01]  /*2a90*/  FFMA.FTZ R60, R60, UR10, -R12.reuse ;  /* 0x0000000a3c3c7c23 */ /* 0x100fe2000801080c */
[--C-:B------:R-:W-:Y:S01]  /*2aa0*/  FFMA.FTZ R61, R61, UR10, -R12.reuse ;  /* 0x0000000a3d3d7c23 */ /* 0x100fe2000801080c */
[--C-:B------:R-:W-:Y:S01]  /*2ab0*/  FFMA.FTZ R64, R64, UR10, -R12.reuse ;  /* 0x0000000a40407c23 */ /* 0x100fe2000801080c */
[----:B------:R-:W-:Y:S01]  /*2ac0*/  FMNMX.FTZ R4, R46, R13, !PT ;  /* 0x0000000d2e047209 */ /* 0x000fe20007810000 */
[--C-:B------:R-:W-:Y:S01]  /*2ad0*/  FFMA.FTZ R65, R65, UR10, -R12.reuse ;  /* 0x0000000a41417c23 */ /* 0x100fe2000801080c */
[----:B------:R-:W4:Y:S01]  /*2ae0*/  MUFU.EX2 R11, R11 ;  /* 0x0000000b000b7308 */ /* 0x000f220000000800 */
[----:B--2---:R-:W-:Y:S01]  /*2af0*/  FADD.FTZ R25, R200, R5 ;  /* 0x00000005c8197221 */ /* 0x004fe20000010000 */
[----:B------:R-:W-:Y:S01]  /*2b00*/  FMNMX.FTZ R13, R47, R4, !PT ;  /* 0x000000042f0d7209 */ /* 0x000fe20007810000 */
[----:B------:R-:W-:Y:S01]  /*2b10*/  FFMA.FTZ R68, R68, UR10, -R12 ;  /* 0x0000000a44447c23 */ /* 0x000fe2000801080c */
[----:B------:R-:W-:-:S02]  /*2b20*/  F2FP.BF16.F32.PACK_AB R200, R5, R200 ;  /* 0x000000c805c8723e */ /* 0x000fc400000010ff */
[----:B------:R-:W-:Y:S01]  /*2b30*/  FMNMX.FTZ R4, R50, R13, !PT ;  /* 0x0000000d32047209 */ /* 0x000fe20007810000 */
[----:B------:R-:W-:Y:S01]  /*2b40*/  FFMA.FTZ R13, R33, UR10, -R12 ;  /* 0x0000000a210d7c23 */ /* 0x000fe2000801080c */
[----:B------:R-:W2:Y:S01]  /*2b50*/  MUFU.EX2 R152, R152 ;  /* 0x0000009800987308 */ /* 0x000ea20000000800 */
[----:B---3--:R-:W-:Y:S01]  /*2b60*/  FADD.FTZ R10, R202, R25 ;  /* 0x00000019ca0a7221 */ /* 0x008fe20000010000 */
[----:B------:R-:W-:-:S04]  /*2b70*/  FMNMX.FTZ R15, R51, R4, !PT ;  /* 0x00000004330f7209 */ /* 0x000fc80007810000 */
[----:B------:R-:W-:Y:S02]  /*2b80*/  FMNMX.FTZ R4, R54, R15, !PT ;  /* 0x0000000f36047209 */ /* 0x000fe40007810000 */
[----:B------:R-:W3:Y:S01]  /*2b90*/  MUFU.EX2 R13, R13 ;  /* 0x0000000d000d7308 */ /* 0x000ee20000000800 */
[----:B----4-:R-:W-:Y:S01]  /*2ba0*/  FADD.FTZ R25, R11, R10 ;  /* 0x0000000a0b197221 */ /* 0x010fe20000010000 */
[----:B------:R-:W-:Y:S02]  /*2bb0*/  FMNMX.FTZ R15, R55, R4, !PT ;  /* 0x00000004370f7209 */ /* 0x000fe40007810000 */
[----:B------:R-:W-:Y:S02]  /*2bc0*/  F2FP.BF16.F32.PACK_AB R202, R11, R202 ;  /* 0x000000ca0bca723e */ /* 0x000fe400000010ff */
[----:B------:R-:W-:Y:S01]  /*2bd0*/  FMNMX.FTZ R4, R58, R15, !PT ;  /* 0x0000000f3a047209 */ /* 0x000fe20007810000 */
[--C-:B------:R-:W-:Y:S01]  /*2be0*/  FFMA.FTZ R15, R37, UR10, -R12.reuse ;  /* 0x0000000a250f7c23 */ /* 0x100fe2000801080c */
[----:B------:R-:W-:Y:S01]  /*2bf0*/  MUFU.EX2 R154, R154 ;  /* 0x0000009a009a7308 */ /* 0x000fe20000000800 */
[----:B--2---:R-:W-:Y:S01]  /*2c00*/  FADD.FTZ R10, R152, R25 ;  /* 0x00000019980a7221 */ /* 0x004fe20000010000 */
[----:B------:R-:W-:Y:S01]  /*2c10*/  FMNMX.FTZ R21, R59, R4, !PT ;  /* 0x000000043b157209 */ /* 0x000fe20007810000 */
[----:B------:R-:W-:-:S03]  /*2c20*/  FFMA.FTZ R12, R69, UR10, -R12 ;  /* 0x0000000a450c7c23 */ /* 0x000fc6000801080c */
[----:B------:R-:W-:Y:S02]  /*2c30*/  FMNMX.FTZ R4, R62, R21, !PT ;  /* 0x000000153e047209 */ /* 0x000fe40007810000 */
[----:B------:R-:W-:Y:S01]  /*2c40*/  MUFU.EX2 R15, R15 ;  /* 0x0000000f000f7308 */ /* 0x000fe20000000800 */
[----:B---3--:R-:W-:Y:S01]  /*2c50*/  FADD.FTZ R29, R13, R10 ;  /* 0x0000000a0d1d7221 */ /* 0x008fe20000010000 */
[----:B------:R-:W-:Y:S02]  /*2c60*/  FMNMX.FTZ R21, R63, R4, !PT ;  /* 0x000000043f157209 */ /* 0x000fe40007810000 */
[----:B------:R-:W-:Y:S02]  /*2c70*/  F2FP.BF16.F32.PACK_AB R152, R13, R152 ;  /* 0x000000980d98723e */ /* 0x000fe400000010ff */
[----:B------:R-:W-:Y:S02]  /*2c80*/  FMNMX.FTZ R4, R66, R21, !PT ;  /* 0x0000001542047209 */ /* 0x000fe40007810000 */
[----:B------:R-:W-:Y:S02]  /*2c90*/  MUFU.EX2 R156, R156 ;  /* 0x0000009c009c7308 */ /* 0x000fe40000000800 */
[----:B------:R-:W-:-:S04]  /*2ca0*/  FMNMX.FTZ R21, R67, R4, !PT ;  /* 0x0000000443157209 */ /* 0x000fc80007810000 */
[----:B------:R-:W-:Y:S02]  /*2cb0*/  FMNMX.FTZ R4, R70, R21, !PT ;  /* 0x0000001546047209 */ /* 0x000fe40007810000 */
[----:B------:R-:W-:Y:S02]  /*2cc0*/  MUFU.EX2 R41, R41 ;  /* 0x0000002900297308 */ /* 0x000fe40000000800 */
[----:B------:R-:W-:-:S05]  /*2cd0*/  FMNMX.FTZ R4, R71, R4, !PT ;  /* 0x0000000447047209 */ /* 0x000fca0007810000 */
[----:B------:R-:W2:Y:S01]  /*2ce0*/  SHFL.BFLY PT, R21, R4, 0x2, 0x1f ;  /* 0x0c401f0004157f89 */ /* 0x000ea200000e0000 */
[----:B------:R-:W-:Y:S08]  /*2cf0*/  MUFU.EX2 R44, R44 ;  /* 0x0000002c002c7308 */ /* 0x000ff00000000800 */
[----:B------:R-:W3:Y:S08]  /*2d00*/  MUFU.EX2 R45, R45 ;  /* 0x0000002d002d7308 */ /* 0x000ef00000000800 */
[----:B------:R-:W-:Y:S01]  /*2d10*/  MUFU.EX2 R48, R48 ;  /* 0x0000003000307308 */ /* 0x000fe20000000800 */
[----:B--2---:R-:W-:-:S07]  /*2d20*/  FMNMX.FTZ R21, R4, R21, !PT ;  /* 0x0000001504157209 */ /* 0x004fce0007810000 */
[----:B------:R-:W2:Y:S01]  /*2d30*/  MUFU.EX2 R49, R49 ;  /* 0x0000003100317308 */ /* 0x000ea20000000800 */
[----:B---3--:R-:W-:Y:S01]  /*2d40*/  F2FP.BF16.F32.PACK_AB R158, R45, R44 ;  /* 0x0000002c2d9e723e */ /* 0x008fe200000010ff */
[----:B------:R-:W3:Y:S06]  /*2d50*/  SHFL.BFLY PT, R4, R21, 0x1, 0x1f ;  /* 0x0c201f0015047f89 */ /* 0x000eec00000e0000 */
[----:B------:R-:W-:Y:S08]  /*2d60*/  MUFU.EX2 R52, R52 ;  /* 0x0000003400347308 */ /* 0x000ff00000000800 */
[----:B------:R-:W4:Y:S01]  /*2d70*/  MUFU.EX2 R53, R53 ;  /* 0x0000003500357308 */ /* 0x000f220000000800 */
[----:B--2---:R-:W-:-:S07]  /*2d80*/  F2FP.BF16.F32.PACK_AB R160, R49, R48 ;  /* 0x0000003031a0723e */ /* 0x004fce00000010ff */
[----:B------:R-:W-:Y:S01]  /*2d90*/  MUFU.EX2 R56, R56 ;  /* 0x0000003800387308 */ /* 0x000fe20000000800 */
[----:B---3--:R-:W-:-:S04]  /*2da0*/  FMNMX.FTZ R4, R21, R4, !PT ;  /* 0x0000000415047209 */ /* 0x008fc80007810000 */
[C---:B------:R-:W-:Y:S01]  /*2db0*/  FSETP.NEU.FTZ.AND P1, PT, R4.reuse, -INF , PT ;  /* 0xff8000000400780b */ /* 0x040fe20003f3d000 */
[----:B------:R-:W-:Y:S02]  /*2dc0*/  FMUL.FTZ R6, R4, UR10 ;  /* 0x0000000a04067c20 */ /* 0x000fe40008410000 */
[----:B------:R2:W-:Y:S01]  /*2dd0*/  MUFU.EX2 R21, R12 ;  /* 0x0000000c00157308 */ /* 0x0005e20000000800 */
[----:B----4-:R-:W-:Y:S02]  /*2de0*/  F2FP.BF16.F32.PACK_AB R162, R53, R52 ;  /* 0x0000003435a2723e */ /* 0x010fe400000010ff */
[----:B------:R-:W-:-:S05]  /*2df0*/  FSEL R6, R6, RZ, P1 ;  /* 0x000000ff06067208 */ /* 0x000fca0000800000 */
        /* <DEDUP_REMOVED lines=11> */
[----:B--2---:R-:W-:Y:S01]  /*2eb0*/  FADD.FTZ R12, R154, R29 ;  /* 0x0000001d9a0c7221 */ /* 0x004fe20000010000 */
[--C-:B------:R-:W-:Y:S01]  /*2ec0*/  FFMA.FTZ R43, R43, UR10, -R6.reuse ;  /* 0x0000000a2b2b7c23 */ /* 0x100fe20008010806 */
[--C-:B------:R-:W-:Y:S01]  /*2ed0*/  FFMA.FTZ R46, R46, UR10, -R6.reuse ;  /* 0x0000000a2e2e7c23 */ /* 0x100fe20008010806 */
[----:B------:R-:W-:Y:S01]  /*2ee0*/  FFMA.FTZ R47, R47, UR10, -R6 ;  /* 0x0000000a2f2f7c23 */ /* 0x000fe20008010806 */
[----:B------:R-:W-:Y:S01]  /*2ef0*/  FADD.FTZ R29, R15, R12 ;  /* 0x0000000c0f1d7221 */ /* 0x000fe20000010000 */
[----:B------:R-:W2:Y:S01]  /*2f00*/  MUFU.EX2 R27, R27 ;  /* 0x0000001b001b7308 */ /* 0x000ea20000000800 */
[--C-:B------:R-:W-:Y:S01]  /*2f10*/  FFMA.FTZ R50, R50, UR10, -R6.reuse ;  /* 0x0000000a32327c23 */ /* 0x100fe20008010806 */
[--C-:B------:R-:W-:Y:S01]  /*2f20*/  FFMA.FTZ R51, R51, UR10, -R6.reuse ;  /* 0x0000000a33337c23 */ /* 0x100fe20008010806 */
[----:B------:R-:W-:Y:S01]  /*2f30*/  FADD.FTZ R12, R156, R29 ;  /* 0x0000001d9c0c7221 */ /* 0x000fe20000010000 */
[--C-:B------:R-:W-:Y:S01]  /*2f40*/  FFMA.FTZ R54, R54, UR10, -R6.reuse ;  /* 0x0000000a36367c23 */ /* 0x100fe20008010806 */
[--C-:B------:R-:W-:Y:S01]  /*2f50*/  FFMA.FTZ R55, R55, UR10, -R6.reuse ;  /* 0x0000000a37377c23 */ /* 0x100fe20008010806 */
[----:B------:R-:W-:Y:S01]  /*2f60*/  FFMA.FTZ R58, R58, UR10, -R6 ;  /* 0x0000000a3a3a7c23 */ /* 0x000fe20008010806 */
[----:B------:R-:W-:Y:S01]  /*2f70*/  FADD.FTZ R29, R41, R12 ;  /* 0x0000000c291d7221 */ /* 0x000fe20000010000 */
[----:B------:R-:W3:Y:S01]  /*2f80*/  MUFU.EX2 R30, R30 ;  /* 0x0000001e001e7308 */ /* 0x000ee20000000800 */
[--C-:B------:R-:W-:Y:S01]  /*2f90*/  FFMA.FTZ R59, R59, UR10, -R6.reuse ;  /* 0x0000000a3b3b7c23 */ /* 0x100fe20008010806 */
[--C-:B------:R-:W-:Y:S01]  /*2fa0*/  FFMA.FTZ R62, R62, UR10, -R6.reuse ;  /* 0x0000000a3e3e7c23 */ /* 0x100fe20008010806 */
[----:B------:R-:W-:Y:S01]  /*2fb0*/  FADD.FTZ R12, R44, R29 ;  /* 0x0000001d2c0c7221 */ /* 0x000fe20000010000 */
[--C-:B------:R-:W-:Y:S01]  /*2fc0*/  FFMA.FTZ R63, R63, UR10, -R6.reuse ;  /* 0x0000000a3f3f7c23 */ /* 0x100fe20008010806 */
[--C-:B------:R-:W-:Y:S01]  /*2fd0*/  FFMA.FTZ R66, R66, UR10, -R6.reuse ;  /* 0x0000000a42427c23 */ /* 0x100fe20008010806 */
[----:B------:R-:W-:Y:S01]  /*2fe0*/  FFMA.FTZ R67, R67, UR10, -R6 ;  /* 0x0000000a43437c23 */ /* 0x000fe20008010806 */
[----:B------:R-:W-:Y:S01]  /*2ff0*/  FADD.FTZ R29, R45, R12 ;  /* 0x0000000c2d1d7221 */ /* 0x000fe20000010000 */
[----:B------:R-:W4:Y:S01]  /*3000*/  MUFU.EX2 R31, R31 ;  /* 0x0000001f001f7308 */ /* 0x000f220000000800 */
[----:B--2---:R-:W-:Y:S01]  /*3010*/  FADD.FTZ R25, R26, R27 ;  /* 0x0000001b1a197221 */ /* 0x004fe20000010000 */
[--C-:B------:R-:W-:Y:S01]  /*3020*/  FFMA.FTZ R70, R70, UR10, -R6.reuse ;  /* 0x0000000a46467c23 */ /* 0x100fe20008010806 */
[----:B------:R-:W-:Y:S01]  /*3030*/  FADD.FTZ R12, R48, R29 ;  /* 0x0000001d300c7221 */ /* 0x000fe20000010000 */
[----:B------:R-:W-:Y:S01]  /*3040*/  FFMA.FTZ R6, R71, UR10, -R6 ;  /* 0x0000000a47067c23 */ /* 0x000fe20008010806 */
[----:B------:R-:W-:-:S02]  /*3050*/  F2FP.BF16.F32.PACK_AB R154, R15, R154 ;  /* 0x0000009a0f9a723e */ /* 0x000fc400000010ff */
[----:B------:R-:W-:Y:S01]  /*3060*/  FADD.FTZ R29, R49, R12 ;  /* 0x0000000c311d7221 */ /* 0x000fe20000010000 */
[----:B------:R-:W2:Y:S01]  /*3070*/  MUFU.EX2 R34, R34 ;  /* 0x0000002200227308 */ /* 0x000ea20000000800 */
[----:B---3--:R-:W-:Y:S01]  /*3080*/  FADD.FTZ R10, R30, R25 ;  /* 0x000000191e0a7221 */ /* 0x008fe20000010000 */
[----:B------:R-:W-:Y:S01]  /*3090*/  F2FP.BF16.F32.PACK_AB R156, R41, R156 ;  /* 0x0000009c299c723e */ /* 0x000fe200000010ff */
[----:B------:R-:W-:Y:S01]  /*30a0*/  FADD.FTZ R12, R52, R29 ;  /* 0x0000001d340c7221 */ /* 0x000fe20000010000 */
[----:B------:R-:W-:Y:S02]  /*30b0*/  F2FP.BF16.F32.PACK_AB R164, R57, R56 ;  /* 0x0000003839a4723e */ /* 0x000fe400000010ff */
[----:B------:R-:W-:Y:S01]  /*30c0*/  F2FP.BF16.F32.PACK_AB R201, R27, R26 ;  /* 0x0000001a1bc9723e */ /* 0x000fe200000010ff */
[----:B------:R-:W-:Y:S01]  /*30d0*/  FADD.FTZ R11, R53, R12 ;  /* 0x0000000c350b7221 */ /* 0x000fe20000010000 */
[----:B------:R-:W3:Y:S01]  /*30e0*/  MUFU.EX2 R35, R35 ;  /* 0x0000002300237308 */ /* 0x000ee20000000800 */
[C---:B----4-:R-:W-:Y:S01]  /*30f0*/  FADD.FTZ R25, R31.reuse, R10 ;  /* 0x0000000a1f197221 */ /* 0x050fe20000010000 */
[----:B------:R-:W-:Y:S01]  /*3100*/  F2FP.BF16.F32.PACK_AB R203, R31, R30 ;  /* 0x0000001e1fcb723e */ /* 0x000fe200000010ff */
[----:B------:R-:W-:-:S04]  /*3110*/  FADD.FTZ R12, R56, R11 ;  /* 0x0000000b380c7221 */ /* 0x000fc80000010000 */
[----:B------:R-:W-:Y:S01]  /*3120*/  FADD.FTZ R11, R57, R12 ;  /* 0x0000000c390b7221 */ /* 0x000fe20000010000 */
[----:B------:R-:W4:Y:S01]  /*3130*/  MUFU.EX2 R38, R38 ;  /* 0x0000002600267308 */ /* 0x000f220000000800 */
[----:B--2---:R-:W-:-:S07]  /*3140*/  FADD.FTZ R10, R34, R25 ;  /* 0x00000019220a7221 */ /* 0x004fce0000010000 */
[----:B------:R-:W2:Y:S01]  /*3150*/  MUFU.EX2 R39, R39 ;  /* 0x0000002700277308 */ /* 0x000ea20000000800 */
[C---:B---3--:R-:W-:Y:S01]  /*3160*/  FADD.FTZ R25, R35.reuse, R10 ;  /* 0x0000000a23197221 */ /* 0x048fe20000010000 */
[----:B------:R-:W-:-:S06]  /*3170*/  F2FP.BF16.F32.PACK_AB R153, R35, R34 ;  /* 0x000000222399723e */ /* 0x000fcc00000010ff */
[----:B------:R-:W3:Y:S01]  /*3180*/  MUFU.EX2 R42, R42 ;  /* 0x0000002a002a7308 */ /* 0x000ee20000000800 */
[----:B----4-:R-:W-:-:S07]  /*3190*/  FADD.FTZ R10, R38, R25 ;  /* 0x00000019260a7221 */ /* 0x010fce0000010000 */
[----:B------:R-:W4:Y:S01]  /*31a0*/  MUFU.EX2 R43, R43 ;  /* 0x0000002b002b7308 */ /* 0x000f220000000800 */
[C---:B--2---:R-:W-:Y:S01]  /*31b0*/  FADD.FTZ R25, R39.reuse, R10 ;  /* 0x0000000a27197221 */ /* 0x044fe20000010000 */
[----:B------:R-:W-:-:S06]  /*31c0*/  F2FP.BF16.F32.PACK_AB R155, R39, R38 ;  /* 0x00000026279b723e */ /* 0x000fcc00000010ff */
[----:B------:R-:W2:Y:S01]  /*31d0*/  MUFU.EX2 R46, R46 ;  /* 0x0000002e002e7308 */ /* 0x000ea20000000800 */
[----:B---3--:R-:W-:-:S07]  /*31e0*/  FADD.FTZ R10, R42, R25 ;  /* 0x000000192a0a7221 */ /* 0x008fce0000010000 */
[----:B------:R-:W3:Y:S01]  /*31f0*/  MUFU.EX2 R47, R47 ;  /* 0x0000002f002f7308 */ /* 0x000ee20000000800 */
[C---:B----4-:R-:W-:Y:S01]  /*3200*/  FADD.FTZ R25, R43.reuse, R10 ;  /* 0x0000000a2b197221 */ /* 0x050fe20000010000 */
[----:B------:R-:W-:-:S06]  /*3210*/  F2FP.BF16.F32.PACK_AB R157, R43, R42 ;  /* 0x0000002a2b9d723e */ /* 0x000fcc00000010ff */
        /* <DEDUP_REMOVED lines=13> */
[----:B----4-:R-:W-:-:S07]  /*32f0*/  FADD.FTZ R12, R60, R11 ;  /* 0x0000000b3c0c7221 */ /* 0x010fce0000010000 */
[----:B------:R-:W4:Y:S01]  /*3300*/  MUFU.EX2 R58, R58 ;  /* 0x0000003a003a7308 */ /* 0x000f220000000800 */
[C---:B--2---:R-:W-:Y:S01]  /*3310*/  FADD.FTZ R5, R55.reuse, R10 ;  /* 0x0000000a37057221 */ /* 0x044fe20000010000 */
[----:B------:R-:W-:-:S06]  /*3320*/  F2FP.BF16.F32.PACK_AB R163, R55, R54 ;  /* 0x0000003637a3723e */ /* 0x000fcc00000010ff */
[----:B------:R-:W2:Y:S01]  /*3330*/  MUFU.EX2 R64, R64 ;  /* 0x0000004000407308 */ /* 0x000ea20000000800 */
[C---:B---3--:R-:W-:Y:S01]  /*3340*/  FADD.FTZ R11, R61.reuse, R12 ;  /* 0x0000000c3d0b7221 */ /* 0x048fe20000010000 */
[----:B------:R-:W-:-:S06]  /*3350*/  F2FP.BF16.F32.PACK_AB R166, R61, R60 ;  /* 0x0000003c3da6723e */ /* 0x000fcc00000010ff */
[----:B------:R-:W3:Y:S01]  /*3360*/  MUFU.EX2 R59, R59 ;  /* 0x0000003b003b7308 */ /* 0x000ee20000000800 */
[----:B----4-:R-:W-:-:S07]  /*3370*/  FADD.FTZ R10, R58, R5 ;  /* 0x000000053a0a7221 */ /* 0x010fce0000010000 */
[----:B------:R-:W4:Y:S01]  /*3380*/  MUFU.EX2 R65, R65 ;  /* 0x0000004100417308 */ /* 0x000f220000000800 */
[----:B--2---:R-:W-:-:S07]  /*3390*/  FADD.FTZ R12, R64, R11 ;  /* 0x0000000b400c7221 */ /* 0x004fce0000010000 */
[----:B------:R-:W2:Y:S01]  /*33a0*/  MUFU.EX2 R62, R62 ;  /* 0x0000003e003e7308 */ /* 0x000ea20000000800 */
[C---:B---3--:R-:W-:Y:S01]  /*33b0*/  FADD.FTZ R5, R59.reuse, R10 ;  /* 0x0000000a3b057221 */ /* 0x048fe20000010000 */
[----:B------:R-:W-:-:S06]  /*33c0*/  F2FP.BF16.F32.PACK_AB R165, R59, R58 ;  /* 0x0000003a3ba5723e */ /* 0x000fcc00000010ff */
[----:B------:R-:W3:Y:S01]  /*33d0*/  MUFU.EX2 R68, R68 ;  /* 0x0000004400447308 */ /* 0x000ee20000000800 */
[C---:B----4-:R-:W-:Y:S01]  /*33e0*/  FADD.FTZ R11, R65.reuse, R12 ;  /* 0x0000000c410b7221 */ /* 0x050fe20000010000 */
[----:B------:R-:W-:-:S06]  /*33f0*/  F2FP.BF16.F32.PACK_AB R168, R65, R64 ;  /* 0x0000004041a8723e */ /* 0x000fcc00000010ff */
[----:B------:R-:W4:Y:S01]  /*3400*/  MUFU.EX2 R63, R63 ;  /* 0x0000003f003f7308 */ /* 0x000f220000000800 */
[----:B--2---:R-:W-:-:S07]  /*3410*/  FADD.FTZ R10, R62, R5 ;  /* 0x000000053e0a7221 */ /* 0x004fce0000010000 */
[----:B------:R-:W2:Y:S01]  /*3420*/  MUFU.EX2 R66, R66 ;  /* 0x0000004200427308 */ /* 0x000ea20000000800 */
[----:B---3--:R-:W-:Y:S01]  /*3430*/  FADD.FTZ R12, R68, R11 ;  /* 0x0000000b440c7221 */ /* 0x008fe20000010000 */
[----:B------:R-:W-:-:S03]  /*3440*/  F2FP.BF16.F32.PACK_AB R170, R21, R68 ;  /* 0x0000004415aa723e */ /* 0x000fc600000010ff */
[----:B------:R-:W-:-:S03]  /*3450*/  FADD.FTZ R5, R21, R12 ;  /* 0x0000000c15057221 */ /* 0x000fc60000010000 */
[----:B------:R-:W3:Y:S01]  /*3460*/  MUFU.EX2 R67, R67 ;  /* 0x0000004300437308 */ /* 0x000ee20000000800 */
[C---:B----4-:R-:W-:Y:S01]  /*3470*/  FADD.FTZ R11, R63.reuse, R10 ;  /* 0x0000000a3f0b7221 */ /* 0x050fe20000010000 */
[----:B------:R-:W-:-:S06]  /*3480*/  F2FP.BF16.F32.PACK_AB R167, R63, R62 ;  /* 0x0000003e3fa7723e */ /* 0x000fcc00000010ff */
[----:B------:R-:W4:Y:S01]  /*3490*/  MUFU.EX2 R70, R70 ;  /* 0x0000004600467308 */ /* 0x000f220000000800 */
[----:B--2---:R-:W-:-:S07]  /*34a0*/  FADD.FTZ R10, R66, R11 ;  /* 0x0000000b420a7221 */ /* 0x004fce0000010000 */
[----:B------:R4:W2:Y:S01]  /*34b0*/  MUFU.EX2 R171, R6 ;  /* 0x0000000600ab7308 */ /* 0x0008a20000000800 */
[C---:B---3--:R-:W-:Y:S01]  /*34c0*/  FADD.FTZ R11, R67.reuse, R10 ;  /* 0x0000000a430b7221 */ /* 0x048fe20000010000 */
[----:B------:R-:W-:-:S03]  /*34d0*/  F2FP.BF16.F32.PACK_AB R169, R67, R66 ;  /* 0x0000004243a9723e */ /* 0x000fc600000010ff */
[----:B----4-:R-:W-:-:S04]  /*34e0*/  FADD.FTZ R6, R70, R11 ;  /* 0x0000000b46067221 */ /* 0x010fc80000010000 */
[C---:B--2---:R-:W-:Y:S01]  /*34f0*/  FADD.FTZ R6, R171.reuse, R6 ;  /* 0x00000006ab067221 */ /* 0x044fe20000010000 */
[----:B------:R-:W-:Y:S01]  /*3500*/  F2FP.BF16.F32.PACK_AB R171, R171, R70 ;  /* 0x00000046abab723e */ /* 0x000fe200000010ff */
[----:B------:R-:W-:Y:S06]  /*3510*/  @!P0 BRA `(.L_x_9424) ;  /* 0x0000000000048947 */ /* 0x000fec0003800000 */
[----:B------:R-:W-:Y:S01]  /*3520*/  BPT.TRAP 0x1 ;  /* 0x000000040000795c */ /* 0x000fe20000300000 */
.L_x_9424:
[----:B------:R2:W3:Y:S01]  /*3530*/  SYNCS.PHASECHK.TRANS64.TRYWAIT P1, [UR22+0x22850], R9 ;  /* 0x02285009ff0075a7 */ /* 0x0004e20008020156 */
[----:B------:R-:W-:Y:S05]  /*3540*/  @!P0 BRA `(.L_x_9425) ;  /* 0x0000000000048947 */ /* 0x000fea0003800000 */
[----:B------:R-:W-:Y:S01]  /*3550*/  BPT.TRAP 0x1 ;  /* 0x000000040000795c */ /* 0x000fe20000300000 */
.L_x_9425:
[----:B---3--:R-:W-:Y:S05]  /*3560*/  @P1 BRA `(.L_x_9426) ;  /* 0x0000000000081947 */ /* 0x008fea0003800000 */
[----:B------:R-:W3:Y:S02]  /*3570*/  SYNCS.PHASECHK.TRANS64.TRYWAIT P1, [UR22+0x22850], R9 ;  /* 0x02285009ff0075a7 */ /* 0x000ee40008020156 */
[----:B---3--:R-:W-:Y:S05]  /*3580*/  @!P1 BRA `(.L_x_9427) ;  /* 0x000000cc00289947 */ /* 0x008fea0003800000 */
.L_x_9426:
[----:B------:R-:W-:Y:S01]  /*3590*/  R2UR UR6, R7 ;  /* 0x00000000070672ca */ /* 0x000fe200000e0000 */
[----:B------:R4:W-:Y:S06]  /*35a0*/  BAR.SYNC.DEFER_BLOCKING R8, 0x100 ;  /* 0x000400080000751d */ /* 0x0009ec0000010000 */
[----:B------:R-:W-:-:S06]  /*35b0*/  UMOV UR7, 0x40000040 ;  /* 0x4000004000077882 */ /* 0x000fcc0000000000 */
[----:B------:R-:W-:-:S04]  /*35c0*/  UIADD3 UR6, UR6, 0x400, URZ ;  /* 0x0000040006067890 */ /* 0x000fc8000fffe03f */
[----:B------:R-:W-:-:S04]  /*35d0*/  USHF.R.U32.HI UR6, URZ, 0x4, UR6 ;  /* 0x000000043f067899 */ /* 0x000fc80008011606 */
[----:B------:R-:W-:-:S04]  /*35e0*/  ULOP3.LUT UR6, UR6, 0x3fff, URZ, 0xc0, !UPT ;  /* 0x00003fff06067892 */ /* 0x000fc8000f8ec03f */
[----:B------:R-:W-:Y:S01]  /*35f0*/  ULOP3.LUT UR21, UR6, 0x3000000, URZ, 0xfc, !UPT ;  /* 0x0300000006157892 */ /* 0x000fe2000f8efc3f */
[----:B------:R-:W-:-:S03]  /*3600*/  WARPGROUP.ARRIVE ;  /* 0x00000000000079c5 */ /* 0x000fc60000000000 */
[----:B------:R-:W-:-:S07]  /*3610*/  UIMAD UR11, UR37, 0xc00, UR21 ;  /* 0x00000c00250b78a4 */ /* 0x000fce000f8e0215 */
        /* <DEDUP_REMOVED lines=35> */
.L_x_9428:
[----:B------:R-:W4:Y:S01]  /*3850*/  S2UR UR6, SR_CgaCtaId ;  /* 0x00000000000679c3 */ /* 0x000f220000008800 */
[----:B------:R-:W-:-:S04]  /*3860*/  UIADD3 UR22, UR22, 0x22860, URZ ;  /* 0x0002286016167890 */ /* 0x000fc8000fffe03f */
[----:B----4-:R-:W-:-:S09]  /*3870*/  UPRMT UR22, UR6, 0x654, UR22 ;  /* 0x0000065406167896 */ /* 0x010fd20008000016 */
[----:B------:R-:W-:Y:S01]  /*3880*/  SYNCS.ARRIVE.TRANS64.RED.A1T0 RZ, [UR22], RZ ;  /* 0x000000ffffff79a7 */ /* 0x000fe20008100416 */
[----:B------:R-:W-:-:S04]  /*3890*/  UIADD3 UR22, UR48, -0x2, URZ ;  /* 0xfffffffe30167890 */ /* 0x000fc8000fffe03f */
[----:B------:R-:W-:-:S06]  /*38a0*/  UISETP.GE.AND UP0, UPT, UR22, UR45, UPT ;  /* 0x0000002d1600728c */ /* 0x000fcc000bf06270 */
[----:B------:R-:W-:-:S13]  /*38b0*/  PLOP3.LUT P1, PT, PT, PT, UP0, 0x80, 0x0 ;  /* 0x000000000000781c */ /* 0x000fda0003f2f008 */
[----:B------:R-:W-:Y:S05]  /*38c0*/  @!P1 BRA `(.L_x_9429) ;  /* 0x0000001c00609947 */ /* 0x000fea0003800000 */
[----:B0-23--:R-:W-:Y:S01]  /*38d0*/  IMAD.MOV.U32 R9, RZ, RZ, R4 ;  /* 0x000000ffff097224 */ /* 0x00dfe200078e0004 */
[----:B------:R-:W-:Y:S01]  /*38e0*/  ULDC UR23, c[0x0][0x988] ;  /* 0x0002620000177ab9 */ /* 0x000fe20000000800 */
[----:B------:R-:W-:-:S07]  /*38f0*/  IMAD.MOV.U32 R8, RZ, RZ, R3 ;  /* 0x000000ffff087224 */ /* 0x000fce00078e0003 */
.L_x_9440:
        /* <DEDUP_REMOVED lines=8> */
[----:B------:R-:W-:Y:S10]  /*3980*/  @!P0 BRA `(.L_x_9430) ;  /* 0x0000000000048947 */ /* 0x000ff40003800000 */
[----:B------:R-:W-:Y:S01]  /*3990*/  BPT.TRAP 0x1 ;  /* 0x000000040000795c */ /* 0x000fe20000300000 */
.L_x_9430:
[----:B------:R-:W0:Y:S01]  /*39a0*/  S2UR UR24, SR_CgaCtaId ;  /* 0x00000000001879c3 */ /* 0x000e220000008800 */
[----:B------:R-:W-:Y:S01]  /*39b0*/  UMOV UR6, 0x400 ;  /* 0x0000040000067882 */ /* 0x000fe20000000000 */
[----:B------:R-:W-:-:S05]  /*39c0*/  IMAD.U32 R7, RZ, RZ, UR36 ;  /* 0x00000024ff077e24 */ /* 0x000fca000f8e00ff */
[----:B------:R-:W-:Y:S01]  /*39d0*/  SHF.L.U32 R7, R7, 0x1f, RZ ;  /* 0x0000001f07077819 */ /* 0x000fe200000006ff */
[----:B0-----:R-:W-:-:S04]  /*39e0*/  ULEA UR6, UR24, UR6, 0x18 ;  /* 0x0000000618067291 */ /* 0x001fc8000f8ec03f */
[----:B------:R-:W-:-:S09]  /*39f0*/  ULEA UR25, UR37, UR6, 0x3 ;  /* 0x0000000625197291 */ /* 0x000fd2000f8e183f */
[----:B------:R0:W2:Y:S01]  /*3a00*/  SYNCS.PHASECHK.TRANS64.TRYWAIT P1, [UR25+0x22830], R7 ;  /* 0x02283007ff0075a7 */ /* 0x0000a20008020159 */
[----:B------:R-:W-:Y:S05]  /*3a10*/  @!P0 BRA `(.L_x_9431) ;  /* 0x0000000000048947 */ /* 0x000fea0003800000 */
[----:B------:R-:W-:Y:S01]  /*3a20*/  BPT.TRAP 0x1 ;  /* 0x000000040000795c */ /* 0x000fe20000300000 */
.L_x_9431:
[----:B--2---:R-:W-:Y:S05]  /*3a30*/  @P1 BRA `(.L_x_9432) ;  /* 0x0000000000081947 */ /* 0x004fea0003800000 */
[----:B------:R-:W2:Y:S02]  /*3a40*/  SYNCS.PHASECHK.TRANS64.TRYWAIT P1, [UR25+0x22830], R7 ;  /* 0x02283007ff0075a7 */ /* 0x000ea40008020159 */
[----:B--2---:R-:W-:Y:S05]  /*3a50*/  @!P1 BRA `(.L_x_9433) ;  /* 0x000000c8000c9947 */ /* 0x004fea0003800000 */
.L_x_9432:
[----:B------:R-:W-:Y:S01]  /*3a60*/  UIMAD UR18, UR37, 0x300, UR20 ;  /* 0x00000300251278a4 */ /* 0x000fe2000f8e0214 */
[----:B------:R-:W-:Y:S01]  /*3a70*/  WARPGROUP.ARRIVE ;  /* 0x00000000000079c5 */ /* 0x000fe20000000000 */
[----:B------:R-:W-:Y:S01]  /*3a80*/  UMOV UR19, 0x40000040 ;  /* 0x4000004000137882 */ /* 0x000fe20000000000 */
[----:B------:R-:W-:Y:S01]  /*3a90*/  UMOV UR7, 0x40000040 ;  /* 0x4000004000077882 */ /* 0x000fe20000000000 */
[----:B------:R-:W-:-:S03]  /*3aa0*/  UIADD3 UR6, UR18, 0x2, URZ ;  /* 0x0000000212067890 */ /* 0x000fc6000fffe03f */
[----:B-1----:R-:W1:Y:S01]  /*3ab0*/  S2R R0, SR_TID.X ;  /* 0x0000000000007919 */ /* 0x002e620000002100 */
[----:B------:R-:W-:Y:S01]  /*3ac0*/  UIADD3 UR10, UR18, 0x4, URZ ;  /* 0x00000004120a7890 */ /* 0x000fe2000fffe03f */
[----:B------:R-:W-:Y:S01]  /*3ad0*/  UMOV UR11, 0x40000040 ;  /* 0x40000040000b7882 */ /* 0x000fe20000000000 */
[----:B------:R-:W-:Y:S01]  /*3ae0*/  HGMMA.64x96x16.F32.BF16 R152, gdesc[UR16], RZ, !UPT, gsb0 ;  /* 0x01600000109879f0 */ /* 0x000fe2000c0018ff */
[----:B------:R-:W-:Y:S01]  /*3af0*/  UIADD3 UR14, UR18, 0x6, URZ ;  /* 0x00000006120e7890 */ /* 0x000fe2000fffe03f */
[----:B------:R-:W-:Y:S01]  /*3b00*/  UMOV UR15, 0x40000040 ;  /* 0x40000040000f7882 */ /* 0x000fe20000000000 */
        /* <DEDUP_REMOVED lines=15> */
.L_x_9434:
[----:B------:R-:W-:Y:S01]  /*3c00*/  FMNMX.FTZ R3, R152, R8, !PT ;  /* 0x0000000898037209 */ /* 0x000fe20007810000 */
[----:B------:R-:W-:Y:S01]  /*3c10*/  UMOV UR10, UR23 ;  /* 0x00000017000a7c82 */ /* 0x000fe20008000000 */
[----:B------:R-:W-:Y:S02]  /*3c20*/  UIADD3 UR6, UR25, 0x22840, URZ ;  /* 0x0002284019067890 */ /* 0x000fe4000fffe03f */
[----:B------:R-:W-:Y:S02]  /*3c30*/  FMNMX.FTZ R3, R153, R3, !PT ;  /* 0x0000000399037209 */ /* 0x000fe40007810000 */
[----:B------:R-:W-:Y:S02]  /*3c40*/  UPRMT UR6, UR24, 0x654, UR6 ;  /* 0x0000065418067896 */ /* 0x000fe40008000006 */
[----:B------:R-:W-:-:S04]  /*3c50*/  FMNMX.FTZ R3, R156, R3, !PT ;  /* 0x000000039c037209 */ /* 0x000fc80007810000 */
[----:B------:R-:W-:-:S03]  /*3c60*/  FMNMX.FTZ R3, R157, R3, !PT ;  /* 0x000000039d037209 */ /* 0x000fc60007810000 */
[----:B------:R-:W-:Y:S01]  /*3c70*/  SYNCS.ARRIVE.TRANS64.RED.A1T0 RZ, [UR6], RZ ;  /* 0x000000ffffff79a7 */ /* 0x000fe20008100406 */
        /* <DEDUP_REMOVED lines=23> */
[----:B--2---:R-:W-:-:S05]  /*3df0*/  FMNMX.FTZ R3, R3, R4, !PT ;  /* 0x0000000403037209 */ /* 0x004fca0007810000 */
        /* <DEDUP_REMOVED lines=27> */
[--C-:B------:R-:W-:Y:S01]  /*3fb0*/  FFMA.FTZ R193, R193, UR10, -R4.reuse ;  /* 0x0000000ac1c17c23 */ /* 0x100fe20008010804 */
[--C-:B------:R-:W-:Y:S01]  /*3fc0*/  FFMA.FTZ R196, R196, UR10, -R4.reuse ;  /* 0x0000000ac4c47c23 */ /* 0x100fe20008010804 */
[----:B------:R-:W-:-:S03]  /*3fd0*/  FFMA.FTZ R197, R197, UR10, -R4 ;  /* 0x0000000ac5c57c23 */ /* 0x000fc60008010804 */
[----:B------:R-:W4:Y:S01]  /*3fe0*/  MUFU.EX2 R156, R156 ;  /* 0x0000009c009c7308 */ /* 0x000f220000000800 */
        /* <DEDUP_REMOVED lines=25> */
[----:B------:R-:W-:Y:S01]  /*4180*/  FMNMX.FTZ R4, R154, R9, !PT ;  /* 0x000000099a047209 */ /* 0x000fe20007810000 */
[----:B------:R-:W-:Y:S01]  /*4190*/  FMUL.FTZ R57, R57, R8 ;  /* 0x0000000839397220 */ /* 0x000fe20000410000 */
[----:B------:R-:W-:Y:S01]  /*41a0*/  F2FP.BF16.F32.PACK_AB R202, R157, R156 ;  /* 0x0000009c9dca723e */ /* 0x000fe200000010ff */
        /* <DEDUP_REMOVED lines=12> */
[C---:B----4-:R-:W-:Y:S01]  /*4270*/  FADD.FTZ R5, R161.reuse, R5 ;  /* 0x00000005a1057221 */ /* 0x050fe20000010000 */
        /* <DEDUP_REMOVED lines=65> */
[----:B------:R-:W-:-:S03]  /*4690*/  FMUL.FTZ R149, R149, R8 ;  /* 0x0000000895957220 */ /* 0x000fc60000410000 */
[----:B------:R-:W-:Y:S02]  /*46a0*/  FMNMX.FTZ R4, R195, R4, !PT ;  /* 0x00000004c3047209 */ /* 0x000fe40007810000 */
[----:B------:R-:W-:Y:S02]  /*46b0*/  MUFU.EX2 R189, R189 ;  /* 0x000000bd00bd7308 */ /* 0x000fe40000000800 */
[----:B------:R-:W-:-:S04]  /*46c0*/  FMNMX.FTZ R4, R198, R4, !PT ;  /* 0x00000004c6047209 */ /* 0x000fc80007810000 */
[----:B------:R-:W-:Y:S02]  /*46d0*/  FMNMX.FTZ R4, R199, R4, !PT ;  /* 0x00000004c7047209 */ /* 0x000fe40007810000 */
[----:B------:R-:W-:Y:S03]  /*46e0*/  MUFU.EX2 R168, R192 ;  /* 0x000000c000a87308 */ /* 0x000fe60000000800 */
[----:B------:R-:W2:Y:S05]  /*46f0*/  SHFL.BFLY PT, R10, R4, 0x2, 0x1f ;  /* 0x0c401f00040a7f89 */ /* 0x000eaa00000e0000 */
[----:B------:R-:W-:Y:S08]  /*4700*/  MUFU.EX2 R193, R193 ;  /* 0x000000c100c17308 */ /* 0x000ff00000000800 */
[----:B------:R-:W-:Y:S08]  /*4710*/  MUFU.EX2 R196, R196 ;  /* 0x000000c400c47308 */ /* 0x000ff00000000800 */
[----:B------:R-:W-:Y:S01]  /*4720*/  MUFU.EX2 R197, R197 ;  /* 0x000000c500c57308 */ /* 0x000fe20000000800 */
[----:B--2---:R-:W-:-:S05]  /*4730*/  FMNMX.FTZ R4, R4, R10, !PT ;  /* 0x0000000a04047209 */ /* 0x004fca0007810000 */
[----:B------:R-:W2:Y:S02]  /*4740*/  SHFL.BFLY PT, R11, R4, 0x1, 0x1f ;  /* 0x0c201f00040b7f89 */ /* 0x000ea400000e0000 */
[----:B------:R-:W3:Y:S08]  /*4750*/  MUFU.EX2 R10, R164 ;  /* 0x000000a4000a7308 */ /* 0x000ef00000000800 */
[----:B------:R-:W-:Y:S01]  /*4760*/  MUFU.EX2 R164, R184 ;  /* 0x000000b800a47308 */ /* 0x000fe20000000800 */
[----:B---3--:R-:W-:-:S04]  /*4770*/  FADD.FTZ R5, R10, R5 ;  /* 0x000000050a057221 */ /* 0x008fc80000010000 */
[----:B------:R-:W-:Y:S01]  /*4780*/  FADD.FTZ R5, R165, R5 ;  /* 0x00000005a5057221 */ /* 0x000fe20000010000 */
[----:B--2---:R-:W-:-:S03]  /*4790*/  FMNMX.FTZ R4, R4, R11, !PT ;  /* 0x0000000b04047209 */ /* 0x004fc60007810000 */
[----:B------:R-:W-:Y:S01]  /*47a0*/  FADD.FTZ R5, R156, R5 ;  /* 0x000000059c057221 */ /* 0x000fe20000010000 */
[C---:B------:R-:W-:Y:S01]  /*47b0*/  F2FP.BF16.F32.PACK_AB R156, R169.reuse, R156 ;  /* 0x0000009ca99c723e */ /* 0x040fe200000010ff */
[C---:B------:R-:W-:Y:S01]  /*47c0*/  FMUL.FTZ R11, R4.reuse, UR10 ;  /* 0x0000000a040b7c20 */ /* 0x040fe20008410000 */
[----:B------:R-:W-:Y:S01]  /*47d0*/  FADD.FTZ R9, -R4, R9 ;  /* 0x0000000904097221 */ /* 0x000fe20000010100 */
[----:B------:R-:W-:Y:S02]  /*47e0*/  FADD.FTZ R5, R169, R5 ;  /* 0x00000005a9057221 */ /* 0x000fe40000010000 */
        /* <DEDUP_REMOVED lines=18> */
[----:B------:R-:W-:Y:S01]  /*4910*/  FFMA.FTZ R183, R183, UR10, -R11 ;  /* 0x0000000ab7b77c23 */ /* 0x000fe2000801080b */
[----:B------:R-:W-:Y:S01]  /*4920*/  FADD.FTZ R5, R172, R5 ;  /* 0x00000005ac057221 */ /* 0x000fe20000010000 */
[--C-:B------:R-:W-:Y:S01]  /*4930*/  FFMA.FTZ R186, R186, UR10, -R11.reuse ;  /* 0x0000000ababa7c23 */ /* 0x100fe2000801080b */
[----:B------:R-:W-:Y:S01]  /*4940*/  FFMA.FTZ R187, R187, UR10, -R11 ;  /* 0x0000000abbbb7c23 */ /* 0x000fe2000801080b */
[----:B------:R-:W3:Y:S01]  /*4950*/  MUFU.EX2 R155, R155 ;  /* 0x0000009b009b7308 */ /* 0x000ee20000000800 */
[----:B------:R-:W-:Y:S01]  /*4960*/  FADD.FTZ R5, R173, R5 ;  /* 0x00000005ad057221 */ /* 0x000fe20000010000 */
[--C-:B------:R-:W-:Y:S01]  /*4970*/  FFMA.FTZ R190, R190, UR10, -R11.reuse ;  /* 0x0000000abebe7c23 */ /* 0x100fe2000801080b */
[--C-:B------:R-:W-:Y:S01]  /*4980*/  FFMA.FTZ R191, R191, UR10, -R11.reuse ;  /* 0x0000000abfbf7c23 */ /* 0x100fe2000801080b */
[----:B------:R-:W-:Y:S01]  /*4990*/  FFMA.FTZ R194, R194, UR10, -R11 ;  /* 0x0000000ac2c27c23 */ /* 0x000fe2000801080b */
[----:B------:R-:W-:Y:S01]  /*49a0*/  FADD.FTZ R5, R160, R5 ;  /* 0x00000005a0057221 */ /* 0x000fe20000010000 */
[--C-:B------:R-:W-:Y:S01]  /*49b0*/  FFMA.FTZ R195, R195, UR10, -R11.reuse ;  /* 0x0000000ac3c37c23 */ /* 0x100fe2000801080b */
[----:B------:R-:W-:Y:S01]  /*49c0*/  FFMA.FTZ R198, R198, UR10, -R11 ;  /* 0x0000000ac6c67c23 */ /* 0x000fe2000801080b */
[----:B------:R-:W4:Y:S01]  /*49d0*/  MUFU.EX2 R158, R158 ;  /* 0x0000009e009e7308 */ /* 0x000f220000000800 */
[----:B--2---:R-:W-:Y:S01]  /*49e0*/  FFMA.FTZ R6, R9, R6, R154 ;  /* 0x0000000609067223 */ /* 0x004fe2000001009a */
[----:B------:R-:W-:Y:S01]  /*49f0*/  FADD.FTZ R5, R177, R5 ;  /* 0x00000005b1057221 */ /* 0x000fe20000010000 */
[----:B------:R-:W-:Y:S01]  /*4a00*/  FFMA.FTZ R11, R199, UR10, -R11 ;  /* 0x0000000ac70b7c23 */ /* 0x000fe2000801080b */
[----:B------:R-:W-:Y:S01]  /*4a10*/  F2FP.BF16.F32.PACK_AB R160, R177, R160 ;  /* 0x000000a0b1a0723e */ /* 0x000fe200000010ff */
[-C--:B------:R-:W-:Y:S01]  /*4a20*/  FMUL.FTZ R26, R26, R9.reuse ;  /* 0x000000091a1a7220 */ /* 0x080fe20000410000 */
[----:B------:R-:W-:Y:S01]  /*4a30*/  FADD.FTZ R5, R180, R5 ;  /* 0x00000005b4057221 */ /* 0x000fe20000010000 */
[-C--:B------:R-:W-:Y:S01]  /*4a40*/  FMUL.FTZ R27, R27, R9.reuse ;  /* 0x000000091b1b7220 */ /* 0x080fe20000410000 */
[----:B------:R-:W2:Y:S01]  /*4a50*/  MUFU.EX2 R203, R159 ;  /* 0x0000009f00cb7308 */ /* 0x000ea20000000800 */
[C---:B---3--:R-:W-:Y:S01]  /*4a60*/  FADD.FTZ R6, R155.reuse, R6 ;  /* 0x000000069b067221 */ /* 0x048fe20000010000 */
[----:B------:R-:W-:Y:S01]  /*4a70*/  F2FP.BF16.F32.PACK_AB R201, R155, R154 ;  /* 0x0000009a9bc9723e */ /* 0x000fe200000010ff */
[----:B------:R-:W-:Y:S01]  /*4a80*/  FADD.FTZ R5, R181, R5 ;  /* 0x00000005b5057221 */ /* 0x000fe20000010000 */
[----:B------:R-:W-:Y:S01]  /*4a90*/  F2FP.BF16.F32.PACK_AB R154, R165, R10 ;  /* 0x0000000aa59a723e */ /* 0x000fe200000010ff */
[-C--:B------:R-:W-:Y:S01]  /*4aa0*/  FMUL.FTZ R30, R30, R9.reuse ;  /* 0x000000091e1e7220 */ /* 0x080fe20000410000 */
[-C--:B------:R-:W-:Y:S01]  /*4ab0*/  FMUL.FTZ R31, R31, R9.reuse ;  /* 0x000000091f1f7220 */ /* 0x080fe20000410000 */
[----:B------:R-:W-:Y:S01]  /*4ac0*/  FADD.FTZ R10, R164, R5 ;  /* 0x00000005a40a7221 */ /* 0x000fe20000010000 */
[----:B------:R3:W5:Y:S01]  /*4ad0*/  MUFU.EX2 R153, R162 ;  /* 0x000000a200997308 */ /* 0x0007620000000800 */
[----:B----4-:R-:W-:Y:S01]  /*4ae0*/  FADD.FTZ R6, R158, R6 ;  /* 0x000000069e067221 */ /* 0x010fe20000010000 */
[C---:B------:R-:W-:Y:S01]  /*4af0*/  F2FP.BF16.F32.PACK_AB R164, R185.reuse, R164 ;  /* 0x000000a4b9a4723e */ /* 0x040fe200000010ff */
[----:B------:R-:W-:Y:S01]  /*4b00*/  FADD.FTZ R5, R185, R10 ;  /* 0x0000000ab9057221 */ /* 0x000fe20000010000 */
        /* <DEDUP_REMOVED lines=10> */
[----:B---3--:R-:W-:Y:S01]  /*4bb0*/  F2FP.BF16.F32.PACK_AB R162, R181, R180 ;  /* 0x000000b4b5a2723e */ /* 0x008fe200000010ff */
        /* <DEDUP_REMOVED lines=17> */
[----:B------:R4:W5:Y:S01]  /*4cd0*/  MUFU.EX2 R157, R170 ;  /* 0x000000aa009d7308 */ /* 0x0009620000000800 */
        /* <DEDUP_REMOVED lines=11> */
[----:B----4-:R-:W-:Y:S01]  /*4d90*/  F2FP.BF16.F32.PACK_AB R170, R197, R196 ;  /* 0x000000c4c5aa723e */ /* 0x010fe200000010ff */
[-C--:B------:R-:W-:Y:S01]  /*4da0*/  FMUL.FTZ R83, R83, R9.reuse ;  /* 0x0000000953537220 */ /* 0x080fe20000410000 */
[-C--:B------:R-:W-:Y:S01]  /*4db0*/  FMUL.FTZ R86, R86, R9.reuse ;  /* 0x0000000956567220 */ /* 0x080fe20000410000 */
[-C--:B------:R-:W-:Y:S01]  /*4dc0*/  FMUL.FTZ R87, R87, R9.reuse ;  /* 0x0000000957577220 */ /* 0x080fe20000410000 */
[----:B------:R-:W3:Y:S01]  /*4dd0*/  MUFU.EX2 R159, R174 ;  /* 0x000000ae009f7308 */ /* 0x000ee20000000800 */
        /* <DEDUP_REMOVED lines=45> */
[----:B------:R-:W-:-:S02]  /*50b0*/  FMUL.FTZ R151, R151, R9 ;  /* 0x0000000997977220 */ /* 0x000fc40000410000 */
        /* <DEDUP_REMOVED lines=11> */
[----:B--2---:R-:W-:Y:S01]  /*5170*/  FADD.FTZ R10, R166, R5 ;  /* 0x00000005a60a7221 */ /* 0x004fe20000010000 */
[----:B------:R-:W-:-:S03]  /*5180*/  F2FP.BF16.F32.PACK_AB R166, R189, R166 ;  /* 0x000000a6bda6723e */ /* 0x000fc600000010ff */
[----:B------:R-:W-:-:S03]  /*5190*/  FADD.FTZ R5, R189, R10 ;  /* 0x0000000abd057221 */ /* 0x000fc60000010000 */
[----:B------:R-:W2:Y:S01]  /*51a0*/  MUFU.EX2 R169, R194 ;  /* 0x000000c200a97308 */ /* 0x000ea20000000800 */
[----:B---3--:R-:W-:Y:S01]  /*51b0*/  FADD.FTZ R6, R167, R6 ;  /* 0x00000006a7067221 */ /* 0x008fe20000010000 */
[----:B------:R-:W-:Y:S01]  /*51c0*/  FADD.FTZ R12, R168, R5 ;  /* 0x00000005a80c7221 */ /* 0x000fe20000010000 */
[----:B------:R-:W-:-:S03]  /*51d0*/  F2FP.BF16.F32.PACK_AB R168, R193, R168 ;  /* 0x000000a8c1a8723e */ /* 0x000fc600000010ff */
[----:B------:R-:W-:Y:S02]  /*51e0*/  FADD.FTZ R5, R193, R12 ;  /* 0x0000000cc1057221 */ /* 0x000fe40000010000 */
[----:B------:R-:W3:Y:S01]  /*51f0*/  MUFU.EX2 R195, R195 ;  /* 0x000000c300c37308 */ /* 0x000ee20000000800 */
[C---:B----4-:R-:W-:Y:S01]  /*5200*/  FADD.FTZ R6, R191.reuse, R6 ;  /* 0x00000006bf067221 */ /* 0x050fe20000010000 */
[----:B------:R-:W-:Y:S01]  /*5210*/  FADD.FTZ R12, R196, R5 ;  /* 0x00000005c40c7221 */ /* 0x000fe20000010000 */
[----:B------:R-:W-:-:S03]  /*5220*/  F2FP.BF16.F32.PACK_AB R167, R191, R167 ;  /* 0x000000a7bfa7723e */ /* 0x000fc600000010ff */
[----:B------:R-:W-:Y:S02]  /*5230*/  FADD.FTZ R5, R197, R12 ;  /* 0x0000000cc5057221 */ /* 0x000fe40000010000 */
[----:B------:R-:W4:Y:S01]  /*5240*/  MUFU.EX2 R171, R198 ;  /* 0x000000c600ab7308 */ /* 0x000f220000000800 */
[----:B--2---:R-:W-:-:S07]  /*5250*/  FADD.FTZ R6, R169, R6 ;  /* 0x00000006a9067221 */ /* 0x004fce0000010000 */
[----:B------:R-:W2:Y:S01]  /*5260*/  MUFU.EX2 R10, R11 ;  /* 0x0000000b000a7308 */ /* 0x000ea20000000800 */
[C---:B---3--:R-:W-:Y:S01]  /*5270*/  FADD.FTZ R6, R195.reuse, R6 ;  /* 0x00000006c3067221 */ /* 0x048fe20000010000 */
[----:B------:R-:W-:-:S03]  /*5280*/  F2FP.BF16.F32.PACK_AB R169, R195, R169 ;  /* 0x000000a9c3a9723e */ /* 0x000fc600000010ff */
[----:B----4-:R-:W-:-:S04]  /*5290*/  FADD.FTZ R13, R171, R6 ;  /* 0x00000006ab0d7221 */ /* 0x010fc80000010000 */
[C---:B--2---:R-:W-:Y:S01]  /*52a0*/  FADD.FTZ R6, R10.reuse, R13 ;  /* 0x0000000d0a067221 */ /* 0x044fe20000010000 */
[----:B------:R-:W-:Y:S01]  /*52b0*/  F2FP.BF16.F32.PACK_AB R171, R10, R171 ;  /* 0x000000ab0aab723e */ /* 0x000fe200000010ff */
[----:B------:R-:W-:Y:S06]  /*52c0*/  @!P0 BRA `(.L_x_9435) ;  /* 0x0000000000048947 */ /* 0x000fec0003800000 */
[----:B------:R-:W-:Y:S01]  /*52d0*/  BPT.TRAP 0x1 ;  /* 0x000000040000795c */ /* 0x000fe20000300000 */
.L_x_9435:
[----:B------:R2:W3:Y:S01]  /*52e0*/  SYNCS.PHASECHK.TRANS64.TRYWAIT P1, [UR25+0x22850], R7 ;  /* 0x02285007ff0075a7 */ /* 0x0004e20008020159 */
[----:B------:R-:W-:Y:S05]  /*52f0*/  @!P0 BRA `(.L_x_9436) ;  /* 0x0000000000048947 */ /* 0x000fea0003800000 */
[----:B------:R-:W-:Y:S01]  /*5300*/  BPT.TRAP 0x1 ;  /* 0x000000040000795c */ /* 0x000fe20000300000 */
.L_x_9436:
[----:B---3--:R-:W-:Y:S05]  /*5310*/  @P1 BRA `(.L_x_9437) ;  /* 0x0000000000081947 */ /* 0x008fea0003800000 */
[----:B------:R-:W3:Y:S02]  /*5320*/  SYNCS.PHASECHK.TRANS64.TRYWAIT P1, [UR25+0x22850], R7 ;  /* 0x02285007ff0075a7 */ /* 0x000ee40008020159 */
[----:B---3--:R-:W-:Y:S05]  /*5330*/  @!P1 BRA `(.L_x_9438) ;  /* 0x000000ac00ec9947 */ /* 0x008fea0003800000 */
.L_x_9437:
[----:B---3--:R-:W3:Y:S01]  /*5340*/  S2R R8, SR_TID.X ;  /* 0x0000000000087919 */ /* 0x008ee20000002100 */
[----:B------:R-:W-:Y:S01]  /*5350*/  UIMAD UR11, UR37, 0xc00, UR21 ;  /* 0x00000c00250b78a4 */ /* 0x000fe2000f8e0215 */
[----:B------:R-:W-:-:S06]  /*5360*/  UMOV UR7, 0x40000040 ;  /* 0x4000004000077882 */ /* 0x000fcc0000000000 */
[----:B------:R-:W-:Y:S01]  /*5370*/  UMOV UR6, UR11 ;  /* 0x0000000b00067c82 */ /* 0x000fe20008000000 */
[----:B---3--:R-:W-:-:S05]  /*5380*/  SHF.R.U32.HI R8, RZ, 0x7, R8 ;  /* 0x00000007ff087819 */ /* 0x008fca0000011608 */
[----:B0-2---:R-:W-:-:S05]  /*5390*/  VIADD R7, R8, 0x8 ;  /* 0x0000000808077836 */ /* 0x005fca0000000000 */
[----:B------:R0:W-:Y:S06]  /*53a0*/  BAR.SYNC.DEFER_BLOCKING R7, 0x100 ;  /* 0x000400070000751d */ /* 0x0001ec0000010000 */
[----:B------:R-:W-:-:S06]  /*53b0*/  WARPGROUP.ARRIVE ;  /* 0x00000000000079c5 */ /* 0x000fcc0000000000 */
        /* <DEDUP_REMOVED lines=32> */
[----:B0-----:R-:W-:Y:S05]  /*55c0*/  @!P0 BRA `(.L_x_9439) ;  /* 0x0000000000048947 */ /* 0x001fea0003800000 */
[----:B------:R-:W-:Y:S01]  /*55d0*/  BPT.TRAP 0x1 ;  /* 0x000000040000795c */ /* 0x000fe20000300000 */
.L_x_9439:
[----:B------:R-:W-:Y:S01]  /*55e0*/  UIADD3 UR25, UR25, 0x22860, URZ ;  /* 0x0002286019197890 */ /* 0x000fe2000fffe03f */
[----:B------:R-:W-:Y:S01]  /*55f0*/  PLOP3.LUT P1, PT, PT, PT, UP0, 0x80, 0x0 ;  /* 0x000000000000781c */ /* 0x000fe20003f2f008 */
[----:B------:R-:W-:Y:S02]  /*5600*/  IMAD.MOV.U32 R9, RZ, RZ, R4 ;  /* 0x000000ffff097224 */ /* 0x000fe400078e0004 */
[----:B------:R-:W-:Y:S01]  /*5610*/  UPRMT UR25, UR24, 0x654, UR25 ;  /* 0x0000065418197896 */ /* 0x000fe20008000019 */
[----:B------:R-:W-:-:S08]  /*5620*/  IMAD.MOV.U32 R8, RZ, RZ, R3 ;  /* 0x000000ffff087224 */ /* 0x000fd000078e0003 */
[----:B------:R-:W-:Y:S01]  /*5630*/  SYNCS.ARRIVE.TRANS64.RED.A1T0 RZ, [UR25], RZ ;  /* 0x000000ffffff79a7 */ /* 0x000fe20008100419 */
[----:B------:R-:W-:Y:S05]  /*5640*/  @P1 BRA `(.L_x_9440) ;  /* 0xffffffe000ac1947 */ /* 0x000fea000383ffff */
.L_x_9429:
[----:B------:R-:W0:Y:S01]  /*5650*/  SHFL.BFLY PT, R8, R5, 0x2, 0x1f ;  /* 0x0c401f0005087f89 */ /* 0x000e2200000e0000 */
[----:B------:R-:W-:Y:S01]  /*5660*/  UIADD3 UR37, UR37, 0x1, URZ ;  /* 0x0000000125257890 */ /* 0x000fe2000fffe03f */
[----:B------:R1:W-:Y:S06]  /*5670*/  BAR.ARV R0, 0x100 ;  /* 0x000400000000751d */ /* 0x0003ec0000002000 */
[----:B------:R-:W-:Y:S02]  /*5680*/  UISETP.NE.AND UP0, UPT, UR37, 0x2, UPT ;  /* 0x000000022500788c */ /* 0x000fe4000bf05270 */
[----:B------:R-:W-:Y:S06]  /*5690*/  BAR.ARV 0x8, 0x180 ;  /* 0x0206000000007b1d */ /* 0x000fec0000002000 */
[----:B-1----:R-:W-:Y:S01]  /*56a0*/  IMAD.MOV.U32 R0, RZ, RZ, -0x800000 ;  /* 0xff800000ff007424 */ /* 0x002fe200078e00ff */
[----:B------:R-:W-:Y:S01]  /*56b0*/  USEL UR4, URZ, 0x1, UP0 ;  /* 0x000000013f047887 */ /* 0x000fe20008000000 */
[----:B------:R-:W1:Y:S01]  /*56c0*/  SHFL.BFLY PT, R7, R6, 0x2, 0x1f ;  /* 0x0c401f0006077f89 */ /* 0x000e6200000e0000 */
[----:B------:R-:W-:Y:S01]  /*56d0*/  PLOP3.LUT P0, PT, PT, PT, PT, 0x8, 0x0 ;  /* 0x000000000000781c */ /* 0x000fe20003f0e170 */
[----:B------:R-:W-:Y:S01]  /*56e0*/  UIADD3 UR46, UR46, 0x1, URZ ;  /* 0x000000012e2e7890 */ /* 0x000fe2000fffe03f */
[----:B0-23--:R-:W-:Y:S01]  /*56f0*/  FADD.FTZ R9, R8, R5 ;  /* 0x0000000508097221 */ /* 0x00dfe20000010000 */
[----:B------:R-:W-:Y:S01]  /*5700*/  IMAD.MOV.U32 R5, RZ, RZ, RZ ;  /* 0x000000ffff057224 */ /* 0x000fe200078e00ff */
[----:B------:R-:W-:-:S02]  /*5710*/  USEL UR37, UR37, URZ, UP0 ;  /* 0x0000003f25257287 */ /* 0x000fc40008000000 */
[----:B------:R-:W-:Y:S01]  /*5720*/  ULOP3.LUT UR36, UR36, UR4, URZ, 0x3c, !UPT ;  /* 0x0000000424247292 */ /* 0x000fe2000f8e3c3f */
[----:B------:R-:W0:Y:S01]  /*5730*/  SHFL.BFLY PT, R8, R9, 0x1, 0x1f ;  /* 0x0c201f0009087f89 */ /* 0x000e2200000e0000 */
[----:B-1----:R-:W-:-:S05]  /*5740*/  FADD.FTZ R10, R7, R6 ;  /* 0x00000006070a7221 */ /* 0x002fca0000010000 */
[----:B------:R-:W1:Y:S01]  /*5750*/  SHFL.BFLY PT, R7, R10, 0x1, 0x1f ;  /* 0x0c201f000a077f89 */ /* 0x000e6200000e0000 */
[----:B0-----:R-:W-:Y:S01]  /*5760*/  FADD.FTZ R11, R9, R8 ;  /* 0x00000008090b7221 */ /* 0x001fe20000010000 */
[----:B------:R-:W-:Y:S02]  /*5770*/  IMAD.MOV.U32 R8, RZ, RZ, RZ ;  /* 0x000000ffff087224 */ /* 0x000fe400078e00ff */
[----:B------:R-:W-:Y:S02]  /*5780*/  IMAD.U32 R9, RZ, RZ, UR10 ;  /* 0x0000000aff097e24 */ /* 0x000fe4000f8e00ff */
[----:B------:R-:W-:-:S13]  /*5790*/  FSETP.NE.FTZ.AND P1, PT, R11, RZ, PT ;  /* 0x000000ff0b00720b */ /* 0x000fda0003f35000 */
[----:B------:R-:W0:Y:S01]  /*57a0*/  @P1 MUFU.RCP R8, R11 ;  /* 0x0000000b00081308 */ /* 0x000e220000001000 */
[----:B------:R-:W-:Y:S01]  /*57b0*/  @P1 FMUL.FTZ R9, R9, 0.69314718246459960938 ;  /* 0x3f31721809091820 */ /* 0x000fe20000410000 */
[----:B-1----:R-:W-:-:S05]  /*57c0*/  FADD.FTZ R6, R10, R7 ;  /* 0x000000070a067221 */ /* 0x002fca0000010000 */
[----:B------:R-:W-:Y:S01]  /*57d0*/  FSETP.NE.FTZ.AND P2, PT, R6, RZ, PT ;  /* 0x000000ff0600720b */ /* 0x000fe20003f55000 */
[----:B------:R-:W1:Y:S01]  /*57e0*/  @P1 MUFU.LG2 R7, R11 ;  /* 0x0000000b00071308 */ /* 0x000e620000000c00 */
[-C--:B0-----:R-:W-:Y:S01]  /*57f0*/  FMUL.FTZ R24, R24, R8.reuse ;  /* 0x0000000818187220 */ /* 0x081fe20000410000 */
[-C--:B------:R-:W-:Y:S01]  /*5800*/  FMUL.FTZ R25, R25, R8.reuse ;  /* 0x0000000819197220 */ /* 0x080fe20000410000 */
[----:B------:R-:W-:-:S09]  /*5810*/  FMUL.FTZ R28, R28, R8 ;  /* 0x000000081c1c7220 */ /* 0x000fd20000410000 */
        /* <DEDUP_REMOVED lines=8> */
[----:B------:R2:W3:Y:S01]  /*58a0*/  @P2 MUFU.RCP R5, R6 ;  /* 0x0000000600052308 */ /* 0x0004e20000001000 */
        /* <DEDUP_REMOVED lines=54> */
[----:B------:R-:W-:-:S02]  /*5c10*/  IMAD.U32 R8, RZ, RZ, UR10 ;  /* 0x0000000aff087e24 */ /* 0x000fc4000f8e00ff */
[----:B-1----:R-:W-:Y:S01]  /*5c20*/  @P1 FMUL.FTZ R7, R7, 0.69314718246459960938 ;  /* 0x3f31721807071820 */ /* 0x002fe20000410000 */
[----:B0-----:R-:W-:Y:S01]  /*5c30*/  @P2 FMUL.FTZ R10, R10, 0.69314718246459960938 ;  /* 0x3f3172180a0a2820 */ /* 0x001fe20000410000 */
[----:B--2---:R-:W-:Y:S02]  /*5c40*/  IMAD.MOV.U32 R6, RZ, RZ, -0x800000 ;  /* 0xff800000ff067424 */ /* 0x004fe400078e00ff */
[----:B------:R-:W-:Y:S01]  /*5c50*/  @P2 FMUL.FTZ R8, R8, 0.69314718246459960938 ;  /* 0x3f31721808082820 */ /* 0x000fe20000410000 */
[-C--:B---3--:R-:W-:Y:S01]  /*5c60*/  FMUL.FTZ R26, R26, R5.reuse ;  /* 0x000000051a1a7220 */ /* 0x088fe20000410000 */
        /* <DEDUP_REMOVED lines=65> */
.L_x_9416:
[----:B------:R-:W0:Y:S08]  /*6080*/  S2UR UR4, SR_CgaCtaId ;  /* 0x00000000000479c3 */ /* 0x000e300000008800 */
[----:B------:R-:W-:Y:S06]  /*6090*/  BAR.SYNC.DEFER_BLOCKING 0x5, 0x180 ;  /* 0x0146000000007b1d */ /* 0x000fec0000010000 */
        /* <DEDUP_REMOVED lines=11> */
[----:B------:R-:W-:Y:S01]  /*6150*/  IMAD.MOV.U32 R4, RZ, RZ, 0x2 ;  /* 0x00000002ff047424 */ /* 0x000fe200078e00ff */
[----:B------:R-:W-:Y:S01]  /*6160*/  F2FP.BF16.F32.PACK_AB R10, R29, R28 ;  /* 0x0000001c1d0a723e */ /* 0x000fe200000010ff */
[----:B------:R-:W-:Y:S01]  /*6170*/  ULDC.64 UR14, c[0x0][0xc00] ;  /* 0x00030000000e7ab9 */ /* 0x000fe20000000a00 */
[----:B------:R-:W3:Y:S01]  /*6180*/  LDL R176, [R1+0x2c] ;  /* 0x00002c0001b07983 */ /* 0x000ee20000100800 */
[----:B------:R-:W-:Y:S01]  /*6190*/  UMOV UR10, UR8 ;  /* 0x00000008000a7c82 */ /* 0x000fe20008000000 */
[----:B0-----:R-:W-:Y:S01]  /*61a0*/  UMOV UR11, UR4 ;  /* 0x00000004000b7c82 */ /* 0x001fe20008000000 */
[----:B------:R-:W-:Y:S02]  /*61b0*/  F2FP.BF16.F32.PACK_AB R11, R31, R30 ;  /* 0x0000001e1f0b723e */ /* 0x000fe400000010ff */
[----:B------:R-:W-:-:S02]  /*61c0*/  F2FP.BF16.F32.PACK_AB R14, R37, R36 ;  /* 0x00000024250e723e */ /* 0x000fc400000010ff */
[----:B------:R-:W-:Y:S01]  /*61d0*/  F2FP.BF16.F32.PACK_AB R15, R39, R38 ;  /* 0x00000026270f723e */ /* 0x000fe200000010ff */
[----:B------:R-:W-:Y:S02]  /*61e0*/  USHF.L.U32 UR4, UR39, 0x2, URZ ;  /* 0x0000000227047899 */ /* 0x000fe4000800063f */
[----:B------:R-:W-:Y:S02]  /*61f0*/  USHF.L.U64.HI UR16, UR39, 0x2, UR40 ;  /* 0x0000000227107899 */ /* 0x000fe40008010228 */
[----:B------:R-:W-:-:S04]  /*6200*/  UIADD3 UR9, UP0, UR4, UR14, URZ ;  /* 0x0000000e04097290 */ /* 0x000fc8000ff1e03f */
[----:B------:R-:W-:Y:S01]  /*6210*/  UIADD3.X UR12, UR16, UR15, URZ, UP0, !UPT ;  /* 0x0000000f100c7290 */ /* 0x000fe200087fe43f */
[----:B------:R-:W-:Y:S01]  /*6220*/  BAR.SYNC.DEFER_BLOCKING 0x1, 0x100 ;  /* 0x0044000000007b1d */ /* 0x000fe20000010000 */
[----:B--2---:R-:W-:-:S03]  /*6230*/  IMAD.WIDE R4, R3, R4, UR10 ;  /* 0x0000000a03047e25 */ /* 0x004fc6000f8e0204 */
[C---:B------:R-:W-:Y:S02]  /*6240*/  IADD3 R163, P0, R4.reuse, 0x40, RZ ;  /* 0x0000004004a37810 */ /* 0x040fe40007f1e0ff */
[C---:B------:R-:W-:Y:S02]  /*6250*/  IADD3 R13, P1, R4.reuse, 0x20, RZ ;  /* 0x00000020040d7810 */ /* 0x040fe40007f3e0ff */
[----:B------:R-:W-:Y:S02]  /*6260*/  LOP3.LUT R162, R163, 0x380, RZ, 0xc0, !PT ;  /* 0x00000380a3a27812 */ /* 0x000fe400078ec0ff */
[----:B------:R-:W-:Y:S02]  /*6270*/  LOP3.LUT R12, R13, 0x380, RZ, 0xc0, !PT ;  /* 0x000003800d0c7812 */ /* 0x000fe400078ec0ff */
[----:B------:R-:W-:Y:S02]  /*6280*/  LOP3.LUT R9, R4, 0x380, RZ, 0xc0, !PT ;  /* 0x0000038004097812 */ /* 0x000fe400078ec0ff */
[----:B------:R-:W-:-:S02]  /*6290*/  SHF.R.U64 R162, R162, 0x3, RZ ;  /* 0x00000003a2a27819 */ /* 0x000fc400000012ff */
[C---:B------:R-:W-:Y:S02]  /*62a0*/  IADD3 R171, P5, R4.reuse, 0x4040, RZ ;  /* 0x0000404004ab7810 */ /* 0x040fe40007fbe0ff */
[C---:B------:R-:W-:Y:S02]  /*62b0*/  IADD3 R167, P3, R4.reuse, 0x4000, RZ ;  /* 0x0000400004a77810 */ /* 0x040fe40007f7e0ff */
[----:B------:R-:W-:Y:S02]  /*62c0*/  IADD3 R153, P2, R4, 0x4060, RZ ;  /* 0x0000406004997810 */ /* 0x000fe40007f5e0ff */
[----:B------:R-:W-:Y:S02]  /*62d0*/  SHF.R.U64 R12, R12, 0x3, RZ ;  /* 0x000000030c0c7819 */ /* 0x000fe400000012ff */
[----:B------:R-:W-:Y:S02]  /*62e0*/  IADD3 R165, P4, R4, 0x60, RZ ;  /* 0x0000006004a57810 */ /* 0x000fe40007f9e0ff */
[----:B------:R-:W-:-:S02]  /*62f0*/  SHF.R.U64 R9, R9, 0x3, RZ ;  /* 0x0000000309097819 */ /* 0x000fc400000012ff */
[----:B------:R-:W-:Y:S01]  /*6300*/  LOP3.LUT R162, R162, R163, RZ, 0x3c, !PT ;  /* 0x000000a3a2a27212 */ /* 0x000fe200078e3cff */
[----:B------:R-:W-:Y:S01]  /*6310*/  IMAD.X R163, RZ, RZ, R5, P0 ;  /* 0x000000ffffa37224 */ /* 0x000fe200000e0605 */
[C---:B------:R-:W-:Y:S02]  /*6320*/  IADD3 R169, P6, R4.reuse, 0x4020, RZ ;  /* 0x0000402004a97810 */ /* 0x040fe40007fde0ff */
[----:B------:R-:W-:Y:S02]  /*6330*/  LOP3.LUT R170, R171, 0x380, RZ, 0xc0, !PT ;  /* 0x00000380abaa7812 */ /* 0x000fe400078ec0ff */
[----:B------:R-:W-:Y:S02]  /*6340*/  LOP3.LUT R166, R167, 0x380, RZ, 0xc0, !PT ;  /* 0x00000380a7a67812 */ /* 0x000fe400078ec0ff */
[----:B------:R-:W-:Y:S02]  /*6350*/  LOP3.LUT R152, R153, 0x380, RZ, 0xc0, !PT ;  /* 0x0000038099987812 */ /* 0x000fe400078ec0ff */
[----:B------:R-:W-:-:S02]  /*6360*/  IADD3 R155, P0, R4, 0x8020, RZ ;  /* 0x00008020049b7810 */ /* 0x000fc40007f1e0ff */
[----:B------:R-:W-:Y:S01]  /*6370*/  LOP3.LUT R12, R12, R13, RZ, 0x3c, !PT ;  /* 0x0000000d0c0c7212 */ /* 0x000fe200078e3cff */
[--C-:B------:R-:W-:Y:S01]  /*6380*/  IMAD.X R13, RZ, RZ, R5.reuse, P1 ;  /* 0x000000ffff0d7224 */ /* 0x100fe200008e0605 */
[----:B------:R-:W-:Y:S02]  /*6390*/  LOP3.LUT R164, R165, 0x380, RZ, 0xc0, !PT ;  /* 0x00000380a5a47812 */ /* 0x000fe400078ec0ff */
[----:B------:R-:W-:Y:S01]  /*63a0*/  LOP3.LUT R8, R9, R4, RZ, 0x3c, !PT ;  /* 0x0000000409087212 */ /* 0x000fe200078e3cff */
[----:B------:R-:W-:Y:S01]  /*63b0*/  IMAD.MOV.U32 R9, RZ, RZ, R5 ;  /* 0x000000ffff097224 */ /* 0x000fe200078e0005 */
[----:B------:R-:W-:Y:S02]  /*63c0*/  LOP3.LUT R168, R169, 0x380, RZ, 0xc0, !PT ;  /* 0x00000380a9a87812 */ /* 0x000fe400078ec0ff */
[----:B------:R-:W-:Y:S02]  /*63d0*/  SHF.R.U64 R170, R170, 0x3, RZ ;  /* 0x00000003aaaa7819 */ /* 0x000fe400000012ff */
[----:B------:R-:W-:-:S02]  /*63e0*/  IADD3 R173, P1, R4, 0x8000, RZ ;  /* 0x0000800004ad7810 */ /* 0x000fc40007f3e0ff */
[----:B------:R-:W-:Y:S02]  /*63f0*/  SHF.R.U64 R166, R166, 0x3, RZ ;  /* 0x00000003a6a67819 */ /* 0x000fe400000012ff */
[----:B------:R-:W-:Y:S02]  /*6400*/  SHF.R.U64 R152, R152, 0x3, RZ ;  /* 0x0000000398987819 */ /* 0x000fe400000012ff */
[----:B------:R-:W-:Y:S02]  /*6410*/  LOP3.LUT R154, R155, 0x380, RZ, 0xc0, !PT ;  /* 0x000003809b9a7812 */ /* 0x000fe400078ec0ff */
[----:B------:R-:W-:Y:S02]  /*6420*/  SHF.R.U64 R164, R164, 0x3, RZ ;  /* 0x00000003a4a47819 */ /* 0x000fe400000012ff */
[----:B------:R-:W-:Y:S02]  /*6430*/  SHF.R.U64 R168, R168, 0x3, RZ ;  /* 0x00000003a8a87819 */ /* 0x000fe400000012ff */
[----:B------:R-:W-:-:S02]  /*6440*/  MOV R7, R8 ;  /* 0x0000000800077202 */ /* 0x000fc40000000f00 */
[----:B------:R-:W-:Y:S01]  /*6450*/  LOP3.LUT R170, R170, R171, RZ, 0x3c, !PT ;  /* 0x000000abaaaa7212 */ /* 0x000fe200078e3cff */
[--C-:B------:R-:W-:Y:S01]  /*6460*/  IMAD.X R171, RZ, RZ, R5.reuse, P5 ;  /* 0x000000ffffab7224 */ /* 0x100fe200028e0605 */
[----:B------:R-:W-:Y:S02]  /*6470*/  LOP3.LUT R172, R173, 0x380, RZ, 0xc0, !PT ;  /* 0x00000380adac7812 */ /* 0x000fe400078ec0ff */
[----:B------:R-:W-:Y:S01]  /*6480*/  LOP3.LUT R166, R166, R167, RZ, 0x3c, !PT ;  /* 0x000000a7a6a67212 */ /* 0x000fe200078e3cff */
[--C-:B------:R-:W-:Y:S01]  /*6490*/  IMAD.X R167, RZ, RZ, R5.reuse, P3 ;  /* 0x000000ffffa77224 */ /* 0x100fe200018e0605 */
[----:B------:R-:W-:Y:S02]  /*64a0*/  F2FP.BF16.F32.PACK_AB R8, R25, R24 ;  /* 0x000000181908723e */ /* 0x000fe400000010ff */
[----:B------:R-:W-:Y:S02]  /*64b0*/  F2FP.BF16.F32.PACK_AB R9, R27, R26 ;  /* 0x0000001a1b09723e */ /* 0x000fe400000010ff */
[----:B------:R-:W-:Y:S01]  /*64c0*/  LOP3.LUT R152, R152, R153, RZ, 0x3c, !PT ;  /* 0x0000009998987212 */ /* 0x000fe200078e3cff */
[----:B------:R-:W-:Y:S01]  /*64d0*/  IMAD.X R153, RZ, RZ, R5, P2 ;  /* 0x000000ffff997224 */ /* 0x000fe200010e0605 */
[----:B------:R-:W-:-:S02]  /*64e0*/  MOV R3, R12 ;  /* 0x0000000c00037202 */ /* 0x000fc40000000f00 */
[----:B------:R-:W-:Y:S02]  /*64f0*/  SHF.R.U64 R154, R154, 0x3, RZ ;  /* 0x000000039a9a7819 */ /* 0x000fe400000012ff */
[----:B------:R-:W-:Y:S01]  /*6500*/  LOP3.LUT R164, R164, R165, RZ, 0x3c, !PT ;  /* 0x000000a5a4a47212 */ /* 0x000fe200078e3cff */
[--C-:B------:R-:W-:Y:S01]  /*6510*/  IMAD.X R165, RZ, RZ, R5.reuse, P4 ;  /* 0x000000ffffa57224 */ /* 0x100fe200020e0605 */
[----:B------:R-:W-:Y:S02]  /*6520*/  F2FP.BF16.F32.PACK_AB R12, R33, R32 ;  /* 0x00000020210c723e */ /* 0x000fe400000010ff */
[----:B------:R-:W-:Y:S02]  /*6530*/  F2FP.BF16.F32.PACK_AB R13, R35, R34 ;  /* 0x00000022230d723e */ /* 0x000fe400000010ff */
[----:B------:R-:W-:Y:S02]  /*6540*/  IADD3 R21, P5, R4, 0xc020, RZ ;  /* 0x0000c02004157810 */ /* 0x000fe40007fbe0ff */
[----:B------:R-:W-:Y:S01]  /*6550*/  LOP3.LUT R168, R168, R169, RZ, 0x3c, !PT ;  /* 0x000000a9a8a87212 */ /* 0x000fe200078e3cff */
[----:B------:R-:W-:Y:S01]  /*6560*/  IMAD.X R169, RZ, RZ, R5, P6 ;  /* 0x000000ffffa97224 */ /* 0x000fe200030e0605 */
[----:B------:R-:W-:-:S02]  /*6570*/  IADD3 R159, P3, R4, 0x8060, RZ ;  /* 0x00008060049f7810 */ /* 0x000fc40007f7e0ff */
[----:B------:R-:W-:Y:S02]  /*6580*/  IADD3 R157, P2, R4, 0xc040, RZ ;  /* 0x0000c040049d7810 */ /* 0x000fe40007f5e0ff */
[----:B------:R-:W-:Y:S02]  /*6590*/  SHF.R.U64 R172, R172, 0x3, RZ ;  /* 0x00000003acac7819 */ /* 0x000fe400000012ff */
[----:B------:R-:W-:Y:S01]  /*65a0*/  IADD3 R175, P4, R4, 0x8040, RZ ;  /* 0x0000804004af7810 */ /* 0x000fe20007f9e0ff */
[----:B------:R0:W-:Y:S01]  /*65b0*/  STSM.16.M88.4 [R7], R8 ;  /* 0x0000000807007844 */ /* 0x0001e20000000200 */
[----:B------:R-:W-:Y:S01]  /*65c0*/  LOP3.LUT R154, R154, R155, RZ, 0x3c, !PT ;  /* 0x0000009b9a9a7212 */ /* 0x000fe200078e3cff */
[----:B------:R-:W-:Y:S01]  /*65d0*/  IMAD.X R155, RZ, RZ, R5, P0 ;  /* 0x000000ffff9b7224 */ /* 0x000fe200000e0605 */
[----:B------:R-:W-:Y:S01]  /*65e0*/  IADD3 R161, P6, R4, 0xc000, RZ ;  /* 0x0000c00004a17810 */ /* 0x000fe20007fde0ff */
[----:B------:R1:W-:Y:S01]  /*65f0*/  STSM.16.M88.4 [R3], R12 ;  /* 0x0000000c03007844 */ /* 0x0003e20000000200 */
[----:B------:R-:W-:-:S02]  /*6600*/  LOP3.LUT R20, R21, 0x380, RZ, 0xc0, !PT ;  /* 0x0000038015147812 */ /* 0x000fc400078ec0ff */
[----:B------:R-:W-:Y:S02]  /*6610*/  LOP3.LUT R158, R159, 0x380, RZ, 0xc0, !PT ;  /* 0x000003809f9e7812 */ /* 0x000fe400078ec0ff */
[----:B------:R-:W-:Y:S02]  /*6620*/  LOP3.LUT R156, R157, 0x380, RZ, 0xc0, !PT ;  /* 0x000003809d9c7812 */ /* 0x000fe400078ec0ff */
[----:B------:R-:W-:Y:S02]  /*6630*/  MOV R163, R162 ;  /* 0x000000a200a37202 */ /* 0x000fe40000000f00 */
[----:B------:R-:W-:Y:S01]  /*6640*/  LOP3.LUT R172, R172, R173, RZ, 0x3c, !PT ;  /* 0x000000adacac7212 */ /* 0x000fe200078e3cff */
[----:B------:R-:W-:Y:S01]  /*6650*/  IMAD.X R173, RZ, RZ, R5, P1 ;  /* 0x000000ffffad7224 */ /* 0x000fe200008e0605 */
[----:B------:R-:W-:Y:S02]  /*6660*/  LOP3.LUT R174, R175, 0x380, RZ, 0xc0, !PT ;  /* 0x00000380afae7812 */ /* 0x000fe400078ec0ff */
[----:B0-----:R-:W-:-:S02]  /*6670*/  F2FP.BF16.F32.PACK_AB R8, R41, R40 ;  /* 0x000000282908723e */ /* 0x001fc400000010ff */
[----:B------:R-:W-:Y:S02]  /*6680*/  F2FP.BF16.F32.PACK_AB R9, R43, R42 ;  /* 0x0000002a2b09723e */ /* 0x000fe400000010ff */
[----:B------:R-:W-:Y:S02]  /*6690*/  F2FP.BF16.F32.PACK_AB R10, R45, R44 ;  /* 0x0000002c2d0a723e */ /* 0x000fe400000010ff */
[----:B------:R-:W-:Y:S02]  /*66a0*/  F2FP.BF16.F32.PACK_AB R11, R47, R46 ;  /* 0x0000002e2f0b723e */ /* 0x000fe400000010ff */
[----:B------:R-:W-:Y:S02]  /*66b0*/  MOV R164, R164 ;  /* 0x000000a400a47202 */ /* 0x000fe40000000f00 */
[----:B-1----:R-:W-:Y:S02]  /*66c0*/  F2FP.BF16.F32.PACK_AB R12, R49, R48 ;  /* 0x00000030310c723e */ /* 0x002fe400000010ff */
[----:B------:R-:W-:-:S02]  /*66d0*/  F2FP.BF16.F32.PACK_AB R13, R51, R50 ;  /* 0x00000032330d723e */ /* 0x000fc400000010ff */
[----:B------:R-:W-:Y:S02]  /*66e0*/  F2FP.BF16.F32.PACK_AB R14, R53, R52 ;  /* 0x00000034350e723e */ /* 0x000fe400000010ff */
[----:B------:R-:W-:Y:S02]  /*66f0*/  F2FP.BF16.F32.PACK_AB R15, R55, R54 ;  /* 0x00000036370f723e */ /* 0x000fe400000010ff */
[----:B------:R-:W-:Y:S02]  /*6700*/  LOP3.LUT R160, R161, 0x380, RZ, 0xc0, !PT ;  /* 0x00000380a1a07812 */ /* 0x000fe400078ec0ff */
[----:B------:R-:W-:Y:S02]  /*6710*/  SHF.R.U64 R20, R20, 0x3, RZ ;  /* 0x0000000314147819 */ /* 0x000fe400000012ff */
[----:B------:R-:W-:Y:S01]  /*6720*/  IADD3 R3, P1, R4, 0xc060, RZ ;  /* 0x0000c06004037810 */ /* 0x000fe20007f3e0ff */
[----:B------:R0:W-:Y:S01]  /*6730*/  STSM.16.M88.4 [R163], R8 ;  /* 0x00000008a3007844 */ /* 0x0001e20000000200 */
[----:B------:R-:W-:-:S02]  /*6740*/  SHF.R.U64 R158, R158, 0x3, RZ ;  /* 0x000000039e9e7819 */ /* 0x000fc400000012ff */
[----:B------:R-:W-:Y:S02]  /*6750*/  SHF.R.U64 R156, R156, 0x3, RZ ;  /* 0x000000039c9c7819 */ /* 0x000fe400000012ff */
[----:B------:R-:W-:Y:S02]  /*6760*/  MOV R162, R152 ;  /* 0x0000009800a27202 */ /* 0x000fe40000000f00 */
[----:B------:R-:W-:Y:S01]  /*6770*/  MOV R7, R154 ;  /* 0x0000009a00077202 */ /* 0x000fe20000000f00 */
[----:B------:R1:W-:Y:S01]  /*6780*/  STSM.16.M88.4 [R164], R12 ;  /* 0x0000000ca4007844 */ /* 0x0003e20000000200 */
[----:B------:R-:W-:Y:S02]  /*6790*/  SHF.R.U64 R174, R174, 0x3, RZ ;  /* 0x00000003aeae7819 */ /* 0x000fe400000012ff */
[----:B------:R-:W-:Y:S02]  /*67a0*/  MOV R166, R166 ;  /* 0x000000a600a67202 */ /* 0x000fe40000000f00 */
[----:B------:R-:W-:-:S02]  /*67b0*/  F2FP.BF16.F32.PACK_AB R152, R57, R56 ;  /* 0x000000383998723e */ /* 0x000fc400000010ff */
[----:B------:R-:W-:Y:S02]  /*67c0*/  F2FP.BF16.F32.PACK_AB R153, R59, R58 ;  /* 0x0000003a3b99723e */ /* 0x000fe400000010ff */
[----:B------:R-:W-:Y:S02]  /*67d0*/  F2FP.BF16.F32.PACK_AB R154, R61, R60 ;  /* 0x0000003c3d9a723e */ /* 0x000fe400000010ff */
[----:B------:R-:W-:Y:S02]  /*67e0*/  F2FP.BF16.F32.PACK_AB R155, R63, R62 ;  /* 0x0000003e3f9b723e */ /* 0x000fe400000010ff */
[----:B------:R-:W-:Y:S02]  /*67f0*/  SHF.R.U64 R160, R160, 0x3, RZ ;  /* 0x00000003a0a07819 */ /* 0x000fe400000012ff */
[----:B------:R-:W-:Y:S02]  /*6800*/  MOV R168, R168 ;  /* 0x000000a800a87202 */ /* 0x000fe40000000f00 */
[----:B0-----:R-:W-:-:S02]  /*6810*/  F2FP.BF16.F32.PACK_AB R8, R65, R64 ;  /* 0x000000404108723e */ /* 0x001fc400000010ff */
[----:B------:R-:W-:Y:S02]  /*6820*/  F2FP.BF16.F32.PACK_AB R9, R67, R66 ;  /* 0x000000424309723e */ /* 0x000fe400000010ff */
[----:B------:R-:W-:Y:S02]  /*6830*/  F2FP.BF16.F32.PACK_AB R10, R69, R68 ;  /* 0x00000044450a723e */ /* 0x000fe400000010ff */
[----:B------:R-:W-:Y:S02]  /*6840*/  F2FP.BF16.F32.PACK_AB R11, R71, R70 ;  /* 0x00000046470b723e */ /* 0x000fe400000010ff */
[----:B------:R-:W-:Y:S01]  /*6850*/  LOP3.LUT R20, R20, R21, RZ, 0x3c, !PT ;  /* 0x0000001514147212 */ /* 0x000fe200078e3cff */
[----:B------:R-:W-:Y:S01]  /*6860*/  IMAD.X R21, RZ, RZ, R5, P5 ;  /* 0x000000ffff157224 */ /* 0x000fe200028e0605 */
[----:B------:R-:W-:Y:S02]  /*6870*/  LOP3.LUT R4, R3, 0x380, RZ, 0xc0, !PT ;  /* 0x0000038003047812 */ /* 0x000fe400078ec0ff */
[----:B------:R-:W-:-:S02]  /*6880*/  MOV R170, R170 ;  /* 0x000000aa00aa7202 */ /* 0x000fc40000000f00 */
[----:B-1----:R-:W-:Y:S02]  /*6890*/  F2FP.BF16.F32.PACK_AB R12, R73, R72 ;  /* 0x00000048490c723e */ /* 0x002fe400000010ff */
[----:B------:R-:W-:Y:S02]  /*68a0*/  F2FP.BF16.F32.PACK_AB R13, R75, R74 ;  /* 0x0000004a4b0d723e */ /* 0x000fe400000010ff */
[----:B------:R-:W-:Y:S02]  /*68b0*/  F2FP.BF16.F32.PACK_AB R14, R77, R76 ;  /* 0x0000004c4d0e723e */ /* 0x000fe400000010ff */
[----:B------:R-:W-:Y:S02]  /*68c0*/  F2FP.BF16.F32.PACK_AB R15, R79, R78 ;  /* 0x0000004e4f0f723e */ /* 0x000fe400000010ff */
[----:B------:R-:W-:Y:S01]  /*68d0*/  LOP3.LUT R158, R158, R159, RZ, 0x3c, !PT ;  /* 0x0000009f9e9e7212 */ /* 0x000fe200078e3cff */
[--C-:B------:R-:W-:Y:S01]  /*68e0*/  IMAD.X R159, RZ, RZ, R5.reuse, P3 ;  /* 0x000000ffff9f7224 */ /* 0x100fe200018e0605 */
[----:B------:R-:W-:Y:S01]  /*68f0*/  LOP3.LUT R156, R156, R157, RZ, 0x3c, !PT ;  /* 0x0000009d9c9c7212 */ /* 0x000fe200078e3cff */
[--C-:B------:R-:W-:Y:S01]  /*6900*/  IMAD.X R157, RZ, RZ, R5.reuse, P2 ;  /* 0x000000ffff9d7224 */ /* 0x100fe200010e0605 */
[----:B------:R-:W-:Y:S01]  /*6910*/  LOP3.LUT R174, R174, R175, RZ, 0x3c, !PT ;  /* 0x000000afaeae7212 */ /* 0x000fe200078e3cff */
[--C-:B------:R-:W-:Y:S01]  /*6920*/  IMAD.X R175, RZ, RZ, R5.reuse, P4 ;  /* 0x000000ffffaf7224 */ /* 0x100fe200020e0605 */
[----:B------:R-:W-:Y:S01]  /*6930*/  LOP3.LUT R160, R160, R161, RZ, 0x3c, !PT ;  /* 0x000000a1a0a07212 */ /* 0x000fe200078e3cff */
[----:B------:R0:W-:Y:S01]  /*6940*/  STSM.16.M88.4 [R166], R152 ;  /* 0x00000098a6007844 */ /* 0x0001e20000000200 */
[----:B------:R-:W-:Y:S01]  /*6950*/  SHF.R.U64 R4, R4, 0x3, RZ ;  /* 0x0000000304047819 */ /* 0x000fe200000012ff */
[----:B------:R-:W-:Y:S01]  /*6960*/  IMAD.X R161, RZ, RZ, R5, P6 ;  /* 0x000000ffffa17224 */ /* 0x000fe200030e0605 */
[----:B------:R-:W-:Y:S01]  /*6970*/  F2FP.BF16.F32.PACK_AB R164, R81, R80 ;  /* 0x0000005051a4723e */ /* 0x000fe200000010ff */
[----:B------:R1:W-:Y:S01]  /*6980*/  STSM.16.M88.4 [R168], R8 ;  /* 0x00000008a8007844 */ /* 0x0003e20000000200 */
[----:B------:R-:W-:-:S02]  /*6990*/  F2FP.BF16.F32.PACK_AB R165, R83, R82 ;  /* 0x0000005253a5723e */ /* 0x000fc400000010ff */
[----:B------:R-:W-:Y:S01]  /*69a0*/  F2FP.BF16.F32.PACK_AB R167, R87, R86 ;  /* 0x0000005657a7723e */ /* 0x000fe200000010ff */
[----:B------:R2:W-:Y:S01]  /*69b0*/  STSM.16.M88.4 [R170], R12 ;  /* 0x0000000caa007844 */ /* 0x0005e20000000200 */
[----:B------:R-:W-:Y:S02]  /*69c0*/  MOV R172, R172 ;  /* 0x000000ac00ac7202 */ /* 0x000fe40000000f00 */
[----:B------:R-:W-:Y:S02]  /*69d0*/  F2FP.BF16.F32.PACK_AB R169, R91, R90 ;  /* 0x0000005a5ba9723e */ /* 0x000fe400000010ff */
[----:B------:R-:W-:Y:S02]  /*69e0*/  F2FP.BF16.F32.PACK_AB R171, R95, R94 ;  /* 0x0000005e5fab723e */ /* 0x000fe400000010ff */
[----:B0-----:R-:W-:Y:S02]  /*69f0*/  F2FP.BF16.F32.PACK_AB R166, R85, R84 ;  /* 0x0000005455a6723e */ /* 0x001fe400000010ff */
[----:B------:R-:W-:-:S02]  /*6a00*/  MOV R20, R20 ;  /* 0x0000001400147202 */ /* 0x000fc40000000f00 */
[----:B-1----:R-:W-:Y:S02]  /*6a10*/  F2FP.BF16.F32.PACK_AB R168, R89, R88 ;  /* 0x0000005859a8723e */ /* 0x002fe400000010ff */
[----:B------:R-:W-:Y:S02]  /*6a20*/  MOV R173, R158 ;  /* 0x0000009e00ad7202 */ /* 0x000fe40000000f00 */
[----:B--2---:R-:W-:Y:S02]  /*6a30*/  F2FP.BF16.F32.PACK_AB R170, R93, R92 ;  /* 0x0000005c5daa723e */ /* 0x004fe400000010ff */
[----:B------:R-:W-:Y:S02]  /*6a40*/  MOV R21, R156 ;  /* 0x0000009c00157202 */ /* 0x000fe40000000f00 */
[----:B------:R-:W-:Y:S02]  /*6a50*/  F2FP.BF16.F32.PACK_AB R152, R97, R96 ;  /* 0x000000606198723e */ /* 0x000fe400000010ff */
[----:B------:R-:W-:-:S02]  /*6a60*/  F2FP.BF16.F32.PACK_AB R153, R99, R98 ;  /* 0x000000626399723e */ /* 0x000fc400000010ff */
[----:B------:R-:W-:Y:S02]  /*6a70*/  F2FP.BF16.F32.PACK_AB R154, R101, R100 ;  /* 0x00000064659a723e */ /* 0x000fe400000010ff */
[----:B------:R-:W-:Y:S01]  /*6a80*/  F2FP.BF16.F32.PACK_AB R155, R103, R102 ;  /* 0x00000066679b723e */ /* 0x000fe200000010ff */
[----:B------:R-:W-:Y:S01]  /*6a90*/  IMAD.X R5, RZ, RZ, R5, P1 ;  /* 0x000000ffff057224 */ /* 0x000fe200008e0605 */
[----:B------:R-:W-:Y:S01]  /*6aa0*/  LOP3.LUT R4, R4, R3, RZ, 0x3c, !PT ;  /* 0x0000000304047212 */ /* 0x000fe200078e3cff */
[----:B------:R0:W-:Y:S01]  /*6ab0*/  STSM.16.M88.4 [R162], R164 ;  /* 0x000000a4a2007844 */ /* 0x0001e20000000200 */
[----:B------:R-:W-:Y:S02]  /*6ac0*/  MOV R174, R174 ;  /* 0x000000ae00ae7202 */ /* 0x000fe40000000f00 */
[----:B------:R-:W-:Y:S02]  /*6ad0*/  F2FP.BF16.F32.PACK_AB R156, R105, R104 ;  /* 0x00000068699c723e */ /* 0x000fe400000010ff */
[----:B------:R-:W-:-:S02]  /*6ae0*/  F2FP.BF16.F32.PACK_AB R157, R107, R106 ;  /* 0x0000006a6b9d723e */ /* 0x000fc400000010ff */
[----:B------:R-:W-:Y:S02]  /*6af0*/  F2FP.BF16.F32.PACK_AB R158, R109, R108 ;  /* 0x0000006c6d9e723e */ /* 0x000fe400000010ff */
[----:B------:R-:W-:Y:S02]  /*6b00*/  F2FP.BF16.F32.PACK_AB R159, R111, R110 ;  /* 0x0000006e6f9f723e */ /* 0x000fe400000010ff */
[----:B------:R-:W-:Y:S01]  /*6b10*/  MOV R3, R160 ;  /* 0x000000a000037202 */ /* 0x000fe20000000f00 */
[----:B------:R-:W-:Y:S01]  /*6b20*/  STSM.16.M88.4 [R172], R168 ;  /* 0x000000a8ac007844 */ /* 0x000fe20000000200 */
[----:B------:R-:W-:Y:S02]  /*6b30*/  F2FP.BF16.F32.PACK_AB R160, R113, R112 ;  /* 0x0000007071a0723e */ /* 0x000fe400000010ff */
[----:B------:R-:W-:Y:S02]  /*6b40*/  F2FP.BF16.F32.PACK_AB R161, R115, R114 ;  /* 0x0000007273a1723e */ /* 0x000fe400000010ff */
[----:B0-----:R-:W-:-:S02]  /*6b50*/  F2FP.BF16.F32.PACK_AB R162, R117, R116 ;  /* 0x0000007475a2723e */ /* 0x001fc400000010ff */
[----:B------:R-:W-:Y:S01]  /*6b60*/  F2FP.BF16.F32.PACK_AB R163, R119, R118 ;  /* 0x0000007677a3723e */ /* 0x000fe200000010ff */
[----:B------:R0:W-:Y:S01]  /*6b70*/  STSM.16.M88.4 [R7], R152 ;  /* 0x0000009807007844 */ /* 0x0001e20000000200 */
[----:B------:R-:W-:Y:S02]  /*6b80*/  F2FP.BF16.F32.PACK_AB R8, R121, R120 ;  /* 0x000000787908723e */ /* 0x000fe400000010ff */
[----:B------:R-:W-:Y:S02]  /*6b90*/  F2FP.BF16.F32.PACK_AB R9, R123, R122 ;  /* 0x0000007a7b09723e */ /* 0x000fe400000010ff */
[----:B------:R-:W-:Y:S02]  /*6ba0*/  F2FP.BF16.F32.PACK_AB R10, R125, R124 ;  /* 0x0000007c7d0a723e */ /* 0x000fe400000010ff */
[----:B------:R-:W-:Y:S01]  /*6bb0*/  F2FP.BF16.F32.PACK_AB R11, R127, R126 ;  /* 0x0000007e7f0b723e */ /* 0x000fe200000010ff */
[----:B------:R1:W-:Y:S01]  /*6bc0*/  STSM.16.M88.4 [R174], R156 ;  /* 0x0000009cae007844 */ /* 0x0003e20000000200 */
[----:B------:R-:W-:-:S02]  /*6bd0*/  F2FP.BF16.F32.PACK_AB R12, R129, R128 ;  /* 0x00000080810c723e */ /* 0x000fc400000010ff */
[----:B------:R-:W-:Y:S02]  /*6be0*/  F2FP.BF16.F32.PACK_AB R13, R131, R130 ;  /* 0x00000082830d723e */ /* 0x000fe400000010ff */
[----:B------:R-:W-:Y:S02]  /*6bf0*/  F2FP.BF16.F32.PACK_AB R14, R133, R132 ;  /* 0x00000084850e723e */ /* 0x000fe400000010ff */
[----:B------:R-:W-:Y:S02]  /*6c00*/  F2FP.BF16.F32.PACK_AB R15, R135, R134 ;  /* 0x00000086870f723e */ /* 0x000fe400000010ff */
[----:B0-----:R-:W-:Y:S02]  /*6c10*/  F2FP.BF16.F32.PACK_AB R152, R137, R136 ;  /* 0x000000888998723e */ /* 0x001fe400000010ff */
[----:B------:R-:W-:Y:S02]  /*6c20*/  F2FP.BF16.F32.PACK_AB R153, R139, R138 ;  /* 0x0000008a8b99723e */ /* 0x000fe400000010ff */
[----:B------:R-:W-:-:S02]  /*6c30*/  F2FP.BF16.F32.PACK_AB R154, R141, R140 ;  /* 0x0000008c8d9a723e */ /* 0x000fc400000010ff */
[----:B------:R-:W-:Y:S01]  /*6c40*/  F2FP.BF16.F32.PACK_AB R155, R143, R142 ;  /* 0x0000008e8f9b723e */ /* 0x000fe200000010ff */
[----:B------:R-:W-:Y:S01]  /*6c50*/  STSM.16.M88.4 [R173], R160 ;  /* 0x000000a0ad007844 */ /* 0x000fe20000000200 */
[----:B------:R-:W-:Y:S02]  /*6c60*/  MOV R164, R4 ;  /* 0x0000000400a47202 */ /* 0x000fe40000000f00 */
[----:B-1----:R-:W-:Y:S02]  /*6c70*/  F2FP.BF16.F32.PACK_AB R156, R145, R144 ;  /* 0x00000090919c723e */ /* 0x002fe400000010ff */
[----:B------:R-:W-:Y:S02]  /*6c80*/  F2FP.BF16.F32.PACK_AB R157, R147, R146 ;  /* 0x00000092939d723e */ /* 0x000fe400000010ff */
[----:B------:R-:W-:Y:S02]  /*6c90*/  F2FP.BF16.F32.PACK_AB R158, R149, R148 ;  /* 0x00000094959e723e */ /* 0x000fe400000010ff */
[----:B------:R-:W-:Y:S01]  /*6ca0*/  F2FP.BF16.F32.PACK_AB R159, R151, R150 ;  /* 0x00000096979f723e */ /* 0x000fe200000010ff */
[----:B------:R0:W-:Y:S04]  /*6cb0*/  STSM.16.M88.4 [R3], R8 ;  /* 0x0000000803007844 */ /* 0x0001e80000000200 */
[----:B------:R1:W-:Y:S04]  /*6cc0*/  STSM.16.M88.4 [R20], R12 ;  /* 0x0000000c14007844 */ /* 0x0003e80000000200 */
[----:B------:R2:W-:Y:S04]  /*6cd0*/  STSM.16.M88.4 [R21], R152 ;  /* 0x0000009815007844 */ /* 0x0005e80000000200 */
[----:B------:R2:W-:Y:S01]  /*6ce0*/  STSM.16.M88.4 [R164], R156 ;  /* 0x0000009ca4007844 */ /* 0x0005e20000000200 */
[----:B------:R-:W-:Y:S01]  /*6cf0*/  BAR.SYNC.DEFER_BLOCKING 0x1, 0x100 ;  /* 0x0044000000007b1d */ /* 0x000fe20000010000 */
[----:B------:R-:W-:-:S04]  /*6d00*/  ISETP.NE.U32.AND P0, PT, RZ, UR14, PT ;  /* 0x0000000eff007c0c */ /* 0x000fc8000bf05070 */
[----:B------:R-:W-:Y:S01]  /*6d10*/  ISETP.NE.AND.EX P0, PT, RZ, UR15, PT, P0 ;  /* 0x0000000fff007c0c */ /* 0x000fe2000bf05300 */
[----:B------:R-:W-:Y:S01]  /*6d20*/  IMAD.U32 R4, RZ, RZ, UR9 ;  /* 0x00000009ff047e24 */ /* 0x000fe2000f8e00ff */
[----:B------:R-:W-:Y:S01]  /*6d30*/  ULDC UR9, c[0x0][0xbe8] ;  /* 0x0002fa0000097ab9 */ /* 0x000fe20000000800 */
[----:B------:R-:W-:Y:S01]  /*6d40*/  IMAD.U32 R5, RZ, RZ, UR12 ;  /* 0x0000000cff057e24 */ /* 0x000fe2000f8e00ff */
[----:B------:R-:W-:-:S09]  /*6d50*/  ULDC.64 UR12, c[0x0][0xc08] ;  /* 0x00030200000c7ab9 */ /* 0x000fd20000000a00 */
[----:B------:R-:W4:Y:S01]  /*6d60*/  @P0 LDG.E R7, desc[UR50][R4.64] ;  /* 0x0000003204070981 */ /* 0x000f22000c1e1900 */
[----:B------:R-:W-:-:S04]  /*6d70*/  UISETP.NE.U32.AND UP0, UPT, UR12, URZ, UPT ;  /* 0x0000003f0c00728c */ /* 0x000fc8000bf05070 */
[----:B------:R-:W-:-:S06]  /*6d80*/  UISETP.NE.AND.EX UP0, UPT, UR13, URZ, UPT, UP0 ;  /* 0x0000003f0d00728c */ /* 0x000fcc000bf05300 */
[----:B------:R-:W-:-:S05]  /*6d90*/  PLOP3.LUT P4, PT, PT, PT, UP0, 0x80, 0x0 ;  /* 0x000000000000781c */ /* 0x000fca0003f8f008 */
[----:B------:R-:W-:-:S03]  /*6da0*/  @UP0 UIADD3 UR12, UP1, UR4, UR12, URZ ;  /* 0x0000000c040c0290 */ /* 0x000fc6000ff3e03f */
[----:B------:R-:W-:Y:S01]  /*6db0*/  ULDC UR4, c[0x0][0xa88] ;  /* 0x0002a20000047ab9 */ /* 0x000fe20000000800 */
[----:B------:R-:W-:Y:S01]  /*6dc0*/  @UP0 UIADD3.X UR13, UR16, UR13, URZ, UP1, !UPT ;  /* 0x0000000d100d0290 */ /* 0x000fe20008ffe43f */
[----:B0-----:R-:W-:Y:S01]  /*6dd0*/  IMAD.U32 R3, RZ, RZ, UR4 ;  /* 0x00000004ff037e24 */ /* 0x001fe2000f8e00ff */
[----:B------:R-:W-:Y:S01]  /*6de0*/  UISETP.NE.AND UP0, UPT, UR44, URZ, UPT ;  /* 0x0000003f2c00728c */ /* 0x000fe2000bf05270 */
[----:B------:R-:W-:-:S03]  /*6df0*/  ULDC UR4, c[0x0][0xad4] ;  /* 0x0002b50000047ab9 */ /* 0x000fc60000000800 */
[----:B------:R-:W-:Y:S02]  /*6e00*/  USEL UR4, UR44, UR4, UP0 ;  /* 0x000000042c047287 */ /* 0x000fe40008000000 */
[----:B------:R-:W-:Y:S02]  /*6e10*/  UISETP.NE.AND UP1, UPT, UR9, 0x1, UPT ;  /* 0x000000010900788c */ /* 0x000fe4000bf25270 */
[----:B------:R-:W-:Y:S01]  /*6e20*/  UISETP.GT.AND UP2, UPT, UR4, 0x1, UPT ;  /* 0x000000010400788c */ /* 0x000fe2000bf44270 */
[----:B------:R-:W-:-:S03]  /*6e30*/  UMOV UR21, 0x9b8 ;  /* 0x000009b800157882 */ /* 0x000fc60000000000 */
[----:B------:R-:W-:Y:S01]  /*6e40*/  USEL UR21, UR21, 0x978, UP2 ;  /* 0x0000097815157887 */ /* 0x000fe20009000000 */
[----:B------:R-:W-:Y:S01]  /*6e50*/  PLOP3.LUT P1, PT, PT, PT, UP1, 0x80, 0x0 ;  /* 0x000000000000781c */ /* 0x000fe20003f2f018 */
[----:B------:R-:W-:Y:S01]  /*6e60*/  UISETP.NE.U32.AND UP0, UPT, UR14, URZ, UPT ;  /* 0x0000003f0e00728c */ /* 0x000fe2000bf05070 */
[----:B-1----:R-:W-:Y:S01]  /*6e70*/  IMAD.U32 R12, RZ, RZ, UR41 ;  /* 0x00000029ff0c7e24 */ /* 0x002fe2000f8e00ff */
[----:B------:R-:W-:Y:S01]  /*6e80*/  UMOV UR4, URZ ;  /* 0x0000003f00047c82 */ /* 0x000fe20008000000 */
[----:B------:R-:W-:Y:S01]  /*6e90*/  IMAD.U32 R8, RZ, RZ, UR12 ;  /* 0x0000000cff087e24 */ /* 0x000fe2000f8e00ff */
[----:B------:R-:W-:Y:S01]  /*6ea0*/  UISETP.NE.AND.EX UP0, UPT, UR15, URZ, UPT, UP0 ;  /* 0x0000003f0f00728c */ /* 0x000fe2000bf05300 */
[----:B------:R-:W-:Y:S01]  /*6eb0*/  IMAD.U32 R9, RZ, RZ, UR13 ;  /* 0x0000000dff097e24 */ /* 0x000fe2000f8e00ff */
[----:B------:R-:W-:Y:S01]  /*6ec0*/  @UP1 ULDC UR23, c[0x0][0xbec] ;  /* 0x0002fb0000171ab9 */ /* 0x000fe20000000800 */
[----:B---3--:R-:W-:Y:S01]  /*6ed0*/  IMAD R12, R12, 0x80, R176 ;  /* 0x000000800c0c7824 */ /* 0x008fe200078e02b0 */
[----:B------:R-:W-:-:S02]  /*6ee0*/  USEL UR39, UR39, URZ, !UP0 ;  /* 0x0000003f27277287 */ /* 0x000fc4000c000000 */
[----:B------:R0:W5:Y:S01]  /*6ef0*/  @P4 LDG.E R3, desc[UR50][R8.64] ;  /* 0x0000003208034981 */ /* 0x000162000c1e1900 */
[----:B------:R-:W-:Y:S01]  /*6f00*/  USEL UR20, UR42, URZ, UP2 ;  /* 0x0000003f2a147287 */ /* 0x000fe20009000000 */
[----:B------:R-:W-:Y:S01]  /*6f10*/  ULDC.64 UR16, c[0x0][UR21+0x220] ;  /* 0x0000880015107abb */ /* 0x000fe20008000a00 */
[----:B------:R-:W-:Y:S01]  /*6f20*/  USEL UR40, UR40, URZ, !UP0 ;  /* 0x0000003f28287287 */ /* 0x000fe2000c000000 */
[----:B------:R-:W-:Y:S01]  /*6f30*/  ULDC.64 UR18, c[0x0][UR21+0x228] ;  /* 0x00008a0015127abb */ /* 0x000fe20008000a00 */
[----:B------:R-:W-:Y:S01]  /*6f40*/  UIMAD UR17, UR17, UR39, URZ ;  /* 0x00000027111172a4 */ /* 0x000fe2000f8e023f */
[----:B------:R-:W-:Y:S01]  /*6f50*/  @UP1 ULDC UR26, c[0x0][0xbf0] ;  /* 0x0002fc00001a1ab9 */ /* 0x000fe20000000800 */
[----:B0-----:R-:W-:Y:S01]  /*6f60*/  @P1 IMAD.HI.U32 R8, R12, UR23, RZ ;  /* 0x000000170c081c27 */ /* 0x001fe2000f8e00ff */
[----:B------:R-:W-:Y:S01]  /*6f70*/  ULDC.64 UR14, c[0x0][UR21+0x218] ;  /* 0x00008600150e7abb */ /* 0x000fe20008000a00 */
[----:B------:R-:W-:Y:S02]  /*6f80*/  UIMAD.WIDE.U32 UR24, UR18, UR20, URZ ;  /* 0x00000014121872a5 */ /* 0x000fe4000f8e003f */
[----:B------:R-:W-:-:S02]  /*6f90*/  UIMAD.WIDE.U32 UR12, UR14, UR43, URZ ;  /* 0x0000002b0e0c72a5 */ /* 0x000fc4000f8e003f */
[----:B------:R-:W-:Y:S02]  /*6fa0*/  UIMAD UR22, UR15, UR43, URZ ;  /* 0x0000002b0f1672a4 */ /* 0x000fe4000f8e023f */
[----:B------:R-:W-:Y:S02]  /*6fb0*/  UIMAD UR18, UR19, UR20, URZ ;  /* 0x00000014131272a4 */ /* 0x000fe4000f8e023f */
[----:B------:R-:W-:Y:S02]  /*6fc0*/  UIMAD.WIDE.U32 UR14, UR16, UR39, URZ ;  /* 0x00000027100e72a5 */ /* 0x000fe4000f8e003f */
[----:B------:R-:W-:Y:S02]  /*6fd0*/  UIMAD UR17, UR16, UR40, UR17 ;  /* 0x00000028101172a4 */ /* 0x000fe4000f8e0211 */
[----:B------:R-:W-:Y:S02]  /*6fe0*/  UIADD3 UR18, UR25, UR18, URZ ;  /* 0x0000001219127290 */ /* 0x000fe4000fffe03f */
[----:B------:R-:W-:-:S02]  /*6ff0*/  UIADD3 UR22, UR13, UR22, URZ ;  /* 0x000000160d167290 */ /* 0x000fc4000fffe03f */
[----:B------:R-:W-:Y:S02]  /*7000*/  UIADD3 UR17, UR15, UR17, URZ ;  /* 0x000000110f117290 */ /* 0x000fe4000fffe03f */
[----:B------:R-:W-:Y:S01]  /*7010*/  IMAD.U32 R14, RZ, RZ, UR18 ;  /* 0x00000012ff0e7e24 */ /* 0x000fe2000f8e00ff */
[----:B----4-:R-:W-:Y:S01]  /*7020*/  @P0 R2UR UR4, R7 ;  /* 0x00000000070402ca */ /* 0x010fe200000e0000 */
[----:B------:R-:W-:Y:S01]  /*7030*/  IMAD.MOV.U32 R7, RZ, RZ, R12 ;  /* 0x000000ffff077224 */ /* 0x000fe200078e000c */
[----:B------:R-:W-:Y:S01]  /*7040*/  @P1 SHF.R.U32.HI R7, RZ, UR26, R8 ;  /* 0x0000001aff071c19 */ /* 0x000fe20008011608 */
[----:B------:R-:W-:-:S04]  /*7050*/  IMAD.U32 R8, RZ, RZ, UR24 ;  /* 0x00000018ff087e24 */ /* 0x000fc8000f8e00ff */
[----:B------:R-:W-:-:S06]  /*7060*/  IMAD.MOV R11, RZ, RZ, -R7 ;  /* 0x000000ffff0b7224 */ /* 0x000fcc00078e0a07 */
[----:B------:R-:W-:Y:S02]  /*7070*/  UIADD3 UR12, UP0, UP3, UR14, UR12, UR4 ;  /* 0x0000000c0e0c7290 */ /* 0x000fe4000fb1e004 */
[----:B------:R-:W-:Y:S01]  /*7080*/  USHF.R.S32.HI UR16, URZ, 0x1f, UR4 ;  /* 0x0000001f3f107899 */ /* 0x000fe20008011404 */
[----:B------:R-:W-:Y:S01]  /*7090*/  IMAD R11, R11, UR9, R12 ;  /* 0x000000090b0b7c24 */ /* 0x000fe2000f8e020c */
[----:B------:R-:W-:Y:S02]  /*70a0*/  SHF.R.S32.HI R9, RZ, 0x1f, R7 ;  /* 0x0000001fff097819 */ /* 0x000fe40000011407 */
[----:B------:R-:W-:Y:S01]  /*70b0*/  UIADD3.X UR14, UR17, UR22, UR16, UP0, UP3 ;  /* 0x00000016110e7290 */ /* 0x000fe200087e6410 */
[----:B------:R-:W-:Y:S01]  /*70c0*/  IADD3 R8, P2, P3, R7, UR12, R8 ;  /* 0x0000000c07087c10 */ /* 0x000fe2000fb5e008 */
[----:B------:R-:W-:Y:S01]  /*70d0*/  ULDC.64 UR12, c[0x0][UR21+0x210] ;  /* 0x00008400150c7abb */ /* 0x000fe20008000a00 */
[----:B------:R-:W-:Y:S01]  /*70e0*/  SHF.R.S32.HI R7, RZ, 0x1f, R11 ;  /* 0x0000001fff077819 */ /* 0x000fe2000001140b */
[----:B------:R-:W-:-:S02]  /*70f0*/  IMAD R10, R11, UR13, RZ ;  /* 0x0000000d0b0a7c24 */ /* 0x000fc4000f8e02ff */
        /* <DEDUP_REMOVED lines=9> */
[----:B--2---:R-:W-:Y:S08]  /*7190*/  @P4 BRA `(.L_x_9443) ;  /* 0x0000000000104947 */ /* 0x004ff00003800000 */
[----:B------:R-:W-:Y:S05]  /*71a0*/  @!P0 BRA `(.L_x_9443) ;  /* 0x00000000000c8947 */ /* 0x000fea0003800000 */
[----:B------:R-:W2:Y:S04]  /*71b0*/  LDG.E R8, desc[UR50][R4.64] ;  /* 0x0000003204087981 */ /* 0x000ea8000c1e1900 */
[----:B-----5:R-:W2:Y:S02]  /*71c0*/  LDG.E R3, desc[UR50][R4.64+0x4] ;  /* 0x0000043204037981 */ /* 0x020ea4000c1e1900 */
[----:B--2---:R-:W-:-:S07]  /*71d0*/  IMAD.IADD R3, R3, 0x1, -R8 ;  /* 0x0000000103037824 */ /* 0x004fce00078e0a08 */
.L_x_9443:
[----:B------:R-:W2:Y:S01]  /*71e0*/  LDL R10, [R1+0x28] ;  /* 0x00002800010a7983 */ /* 0x000ea20000100800 */
[----:B------:R-:W-:Y:S01]  /*71f0*/  IMAD.U32 R14, RZ, RZ, UR41 ;  /* 0x00000029ff0e7e24 */ /* 0x000fe2000f8e00ff */
[----:B------:R-:W-:Y:S01]  /*7200*/  LOP3.LUT P0, RZ, R225, 0x3, RZ, 0xc0, !PT ;  /* 0x00000003e1ff7812 */ /* 0x000fe2000780c0ff */
[----:B-----5:R-:W-:Y:S01]  /*7210*/  IMAD R3, R3, UR9, RZ ;  /* 0x0000000903037c24 */ /* 0x020fe2000f8e02ff */
[----:B------:R-:W-:Y:S01]  /*7220*/  SHFL.IDX PT, R4, R11, RZ, 0x1c1f ;  /* 0x001c1fff0b047589 */ /* 0x000fe200000e0000 */
[----:B------:R-:W-:-:S03]  /*7230*/  PLOP3.LUT P3, PT, PT, PT, UP2, 0x80, 0x0 ;  /* 0x000000000000781c */ /* 0x000fc60003f6f028 */
[----:B------:R-:W0:Y:S04]  /*7240*/  SHFL.IDX PT, R5, R7, RZ, 0x1c1f ;  /* 0x001c1fff07057589 */ /* 0x000e2800000e0000 */
[----:B------:R-:W-:Y:S04]  /*7250*/  SHFL.IDX PT, R8, R11, 0x1, 0x1c1f ;  /* 0x003c1f000b087f89 */ /* 0x000fe800000e0000 */
[----:B------:R-:W1:Y:S01]  /*7260*/  SHFL.IDX PT, R9, R7, 0x1, 0x1c1f ;  /* 0x003c1f0007097f89 */ /* 0x000e6200000e0000 */
[----:B--2---:R-:W-:-:S04]  /*7270*/  IMAD R14, R14, 0x80, R10 ;  /* 0x000000800e0e7824 */ /* 0x004fc800078e020a */
        /* <DEDUP_REMOVED lines=8> */
[----:B0-----:R-:W0:Y:S01]  /*7300*/  S2R R0, SR_TID.X ;  /* 0x0000000000007919 */ /* 0x001e220000002100 */
[----:B------:R-:W-:Y:S01]  /*7310*/  ULDC.64 UR14, c[0x0][0xaa0] ;  /* 0x0002a800000e7ab9 */ /* 0x000fe20000000a00 */
[----:B0-----:R-:W-:-:S05]  /*7320*/  VIADD R0, R0, 0xffffff80 ;  /* 0xffffff8000007836 */ /* 0x001fca0000000000 */
[----:B------:R-:W-:-:S04]  /*7330*/  SHF.R.S32.HI R5, RZ, 0x1f, R0 ;  /* 0x0000001fff057819 */ /* 0x000fc80000011400 */
[----:B------:R-:W-:-:S04]  /*7340*/  LEA.HI R5, R5, R0, RZ, 0x3 ;  /* 0x0000000005057211 */ /* 0x000fc800078f18ff */
[----:B------:R-:W-:Y:S02]  /*7350*/  LOP3.LUT R7, R5, 0xfffffff8, RZ, 0xc0, !PT ;  /* 0xfffffff805077812 */ /* 0x000fe400078ec0ff */
[----:B------:R-:W-:Y:S01]  /*7360*/  SHF.R.S32.HI R21, RZ, 0x3, R5 ;  /* 0x00000003ff157819 */ /* 0x000fe20000011405 */
[----:B------:R-:W-:Y:S02]  /*7370*/  IMAD.MOV.U32 R5, RZ, RZ, 0x2 ;  /* 0x00000002ff057424 */ /* 0x000fe400078e00ff */
[----:B------:R-:W-:-:S04]  /*7380*/  IMAD.IADD R20, R0, 0x1, -R7 ;  /* 0x0000000100147824 */ /* 0x000fc800078e0a07 */
[----:B------:R-:W-:-:S04]  /*7390*/  IMAD.SHL.U32 R0, R20, 0x8, RZ ;  /* 0x0000000814007824 */ /* 0x000fc800078e00ff */
[----:B------:R-:W-:-:S04]  /*73a0*/  IMAD R4, R21, 0x40, R0 ;  /* 0x0000004015047824 */ /* 0x000fc800078e0200 */
[----:B------:R-:W-:Y:S01]  /*73b0*/  IMAD.WIDE R4, R4, R5, UR10 ;  /* 0x0000000a04047e25 */ /* 0x000fe2000f8e0205 */
[----:B------:R-:W-:Y:S02]  /*73c0*/  UIMAD UR12, UR16, UR14, URZ ;  /* 0x0000000e100c72a4 */ /* 0x000fe4000f8e023f */
[C---:B------:R-:W-:Y:S02]  /*73d0*/  IADD3 R9, P4, R4.reuse, 0x1000, RZ ;  /* 0x0000100004097810 */ /* 0x040fe40007f9e0ff */
[C---:B------:R-:W-:Y:S02]  /*73e0*/  IADD3 R13, P3, R4.reuse, 0x2000, RZ ;  /* 0x00002000040d7810 */ /* 0x040fe40007f7e0ff */
[----:B------:R-:W-:Y:S01]  /*73f0*/  IADD3 R25, P2, R4, 0x3000, RZ ;  /* 0x0000300004197810 */ /* 0x000fe20007f5e0ff */
[----:B------:R-:W-:Y:S01]  /*7400*/  UIMAD UR12, UR4, UR15, UR12 ;  /* 0x0000000f040c72a4 */ /* 0x000fe2000f8e020c */
[----:B------:R-:W-:Y:S01]  /*7410*/  LOP3.LUT R8, R9, 0x380, RZ, 0xc0, !PT ;  /* 0x0000038009087812 */ /* 0x000fe200078ec0ff */
[----:B------:R-:W-:Y:S01]  /*7420*/  UIMAD.WIDE.U32 UR10, UR4, UR14, URZ ;  /* 0x0000000e040a72a5 */ /* 0x000fe2000f8e003f */
[----:B------:R-:W-:-:S02]  /*7430*/  LOP3.LUT R12, R13, 0x380, RZ, 0xc0, !PT ;  /* 0x000003800d0c7812 */ /* 0x000fc400078ec0ff */
[----:B------:R-:W-:Y:S01]  /*7440*/  LOP3.LUT R24, R25, 0x380, RZ, 0xc0, !PT ;  /* 0x0000038019187812 */ /* 0x000fe200078ec0ff */
[----:B------:R-:W-:Y:S01]  /*7450*/  UIADD3 UR11, UR11, UR12, URZ ;  /* 0x0000000c0b0b7290 */ /* 0x000fe2000fffe03f */
[----:B------:R-:W-:Y:S01]  /*7460*/  SHF.R.U64 R8, R8, 0x3, RZ ;  /* 0x0000000308087819 */ /* 0x000fe200000012ff */
[----:B------:R-:W-:Y:S01]  /*7470*/  IMAD.U32 R77, RZ, RZ, UR41 ;  /* 0x00000029ff4d7e24 */ /* 0x000fe2000f8e00ff */
[----:B------:R-:W-:Y:S01]  /*7480*/  SHF.R.U64 R12, R12, 0x3, RZ ;  /* 0x000000030c0c7819 */ /* 0x000fe200000012ff */
[----:B------:R-:W-:Y:S01]  /*7490*/  ULDC.64 UR12, c[0x0][0xae8] ;  /* 0x0002ba00000c7ab9 */ /* 0x000fe20000000a00 */
[----:B------:R-:W-:Y:S01]  /*74a0*/  SHF.R.U64 R24, R24, 0x3, RZ ;  /* 0x0000000318187819 */ /* 0x000fe200000012ff */
[----:B------:R-:W-:Y:S01]  /*74b0*/  UIMAD.WIDE.U32 UR10, UR43, UR12, UR10 ;  /* 0x0000000c2b0a72a5 */ /* 0x000fe2000f8e000a */
[----:B------:R-:W-:Y:S01]  /*74c0*/  LOP3.LUT R8, R8, R9, RZ, 0x3c, !PT ;  /* 0x0000000908087212 */ /* 0x000fe200078e3cff */
[--C-:B------:R-:W-:Y:S01]  /*74d0*/  IMAD.X R9, RZ, RZ, R5.reuse, P4 ;  /* 0x000000ffff097224 */ /* 0x100fe200020e0605 */
[----:B------:R-:W-:Y:S01]  /*74e0*/  LOP3.LUT R12, R12, R13, RZ, 0x3c, !PT ;  /* 0x0000000d0c0c7212 */ /* 0x000fe200078e3cff */
[----:B------:R-:W-:Y:S01]  /*74f0*/  IMAD.X R13, RZ, RZ, R5, P3 ;  /* 0x000000ffff0d7224 */ /* 0x000fe200018e0605 */
[----:B------:R-:W-:Y:S01]  /*7500*/  LOP3.LUT R24, R24, R25, RZ, 0x3c, !PT ;  /* 0x0000001918187212 */ /* 0x000fe200078e3cff */
[----:B------:R-:W-:Y:S01]  /*7510*/  IMAD R20, R20, 0x20, R21 ;  /* 0x0000002014147824 */ /* 0x000fe200078e0215 */
[C---:B------:R-:W-:Y:S01]  /*7520*/  IADD3 R29, P0, R4.reuse, 0x4000, RZ ;  /* 0x00004000041d7810 */ /* 0x040fe20007f1e0ff */
[----:B------:R-:W-:Y:S01]  /*7530*/  IMAD.X R25, RZ, RZ, R5, P2 ;  /* 0x000000ffff197224 */ /* 0x000fe200010e0605 */
[----:B------:R-:W-:-:S02]  /*7540*/  IADD3 R33, P6, R4, 0x5000, RZ ;  /* 0x0000500004217810 */ /* 0x000fc40007fde0ff */
[C---:B------:R-:W-:Y:S01]  /*7550*/  IADD3 R37, P5, R4.reuse, 0x6000, RZ ;  /* 0x0000600004257810 */ /* 0x040fe20007fbe0ff */
[----:B------:R-:W-:Y:S01]  /*7560*/  USHF.R.S32.HI UR4, URZ, 0x1f, UR39 ;  /* 0x0000001f3f047899 */ /* 0x000fe20008011427 */
[C---:B------:R-:W-:Y:S01]  /*7570*/  IADD3 R41, P4, R4.reuse, 0x7000, RZ ;  /* 0x0000700004297810 */ /* 0x040fe20007f9e0ff */
[----:B------:R-:W-:Y:S01]  /*7580*/  @UP1 ULDC UR14, c[0x0][0xbec] ;  /* 0x0002fb00000e1ab9 */ /* 0x000fe20000000800 */
[C---:B------:R-:W-:Y:S01]  /*7590*/  IADD3 R45, P3, R4.reuse, 0x8000, RZ ;  /* 0x00008000042d7810 */ /* 0x040fe20007f7e0ff */
[----:B------:R-:W-:Y:S01]  /*75a0*/  UIMAD UR11, UR43, UR13, UR11 ;  /* 0x0000000d2b0b72a4 */ /* 0x000fe2000f8e020b */
[----:B------:R-:W-:Y:S01]  /*75b0*/  IADD3 R49, P2, R4, 0x9000, RZ ;  /* 0x0000900004317810 */ /* 0x000fe20007f5e0ff */
[----:B------:R-:W-:Y:S01]  /*75c0*/  IMAD R78, R77, 0x80, R20 ;  /* 0x000000804d4e7824 */ /* 0x000fe200078e0214 */
[----:B------:R-:W-:Y:S01]  /*75d0*/  LOP3.LUT R28, R29, 0x380, RZ, 0xc0, !PT ;  /* 0x000003801d1c7812 */ /* 0x000fe200078ec0ff */
[----:B------:R-:W-:Y:S01]  /*75e0*/  ULDC.64 UR12, c[0x0][0xaf0] ;  /* 0x0002bc00000c7ab9 */ /* 0x000fe20000000a00 */
[----:B------:R-:W-:Y:S01]  /*75f0*/  LOP3.LUT R32, R33, 0x380, RZ, 0xc0, !PT ;  /* 0x0000038021207812 */ /* 0x000fe200078ec0ff */
[----:B------:R-:W-:Y:S01]  /*7600*/  IMAD.U32 R84, RZ, RZ, UR41 ;  /* 0x00000029ff547e24 */ /* 0x000fe2000f8e00ff */
[----:B------:R-:W-:Y:S01]  /*7610*/  LOP3.LUT R36, R37, 0x380, RZ, 0xc0, !PT ;  /* 0x0000038025247812 */ /* 0x000fe200078ec0ff */
[----:B------:R-:W5:Y:S01]  /*7620*/  LD.E.128 R12, desc[UR50][R12.64] ;  /* 0x000000320c0c7980 */ /* 0x000f62000c101d00 */
[----:B------:R-:W-:-:S02]  /*7630*/  LOP3.LUT R40, R41, 0x380, RZ, 0xc0, !PT ;  /* 0x0000038029287812 */ /* 0x000fc400078ec0ff */
[----:B------:R-:W-:Y:S01]  /*7640*/  LOP3.LUT R44, R45, 0x380, RZ, 0xc0, !PT ;  /* 0x000003802d2c7812 */ /* 0x000fe200078ec0ff */
[----:B------:R-:W-:Y:S01]  /*7650*/  UIMAD UR4, UR4, UR12, URZ ;  /* 0x0000000c040472a4 */ /* 0x000fe2000f8e023f */
[----:B------:R-:W-:Y:S01]  /*7660*/  LOP3.LUT R48, R49, 0x380, RZ, 0xc0, !PT ;  /* 0x0000038031307812 */ /* 0x000fe200078ec0ff */
[----:B------:R-:W-:Y:S01]  /*7670*/  @P1 IMAD.HI.U32 R20, R78, UR14, RZ ;  /* 0x0000000e4e141c27 */ /* 0x000fe2000f8e00ff */
[----:B------:R-:W-:Y:S01]  /*7680*/  SHF.R.U64 R28, R28, 0x3, RZ ;  /* 0x000000031c1c7819 */ /* 0x000fe200000012ff */
[----:B------:R-:W-:Y:S01]  /*7690*/  UIMAD.WIDE.U32 UR10, UR39, UR12, UR10 ;  /* 0x0000000c270a72a5 */ /* 0x000fe2000f8e000a */
[----:B------:R-:W-:Y:S01]  /*76a0*/  SHF.R.U64 R32, R32, 0x3, RZ ;  /* 0x0000000320207819 */ /* 0x000fe200000012ff */
[----:B------:R-:W5:Y:S01]  /*76b0*/  LD.E.128 R24, desc[UR50][R24.64] ;  /* 0x0000003218187980 */ /* 0x000f62000c101d00 */
[----:B------:R-:W-:Y:S02]  /*76c0*/  SHF.R.U64 R36, R36, 0x3, RZ ;  /* 0x0000000324247819 */ /* 0x000fe400000012ff */
[----:B------:R-:W-:-:S02]  /*76d0*/  SHF.R.U64 R40, R40, 0x3, RZ ;  /* 0x0000000328287819 */ /* 0x000fc400000012ff */
[----:B------:R-:W-:Y:S01]  /*76e0*/  SHF.R.U64 R44, R44, 0x3, RZ ;  /* 0x000000032c2c7819 */ /* 0x000fe200000012ff */
[----:B------:R-:W-:Y:S01]  /*76f0*/  UIMAD UR4, UR39, UR13, UR4 ;  /* 0x0000000d270472a4 */ /* 0x000fe2000f8e0204 */
[----:B------:R-:W-:Y:S01]  /*7700*/  SHF.R.U64 R48, R48, 0x3, RZ ;  /* 0x0000000330307819 */ /* 0x000fe200000012ff */
[----:B------:R-:W-:Y:S01]  /*7710*/  @UP1 ULDC UR12, c[0x0][0xbf0] ;  /* 0x0002fc00000c1ab9 */ /* 0x000fe20000000800 */
[----:B------:R-:W-:Y:S01]  /*7720*/  IMAD.MOV.U32 R79, RZ, RZ, R78 ;  /* 0x000000ffff4f7224 */ /* 0x000fe200078e004e */
        /* <DEDUP_REMOVED lines=10> */
[----:B------:R-:W-:Y:S01]  /*77d0*/  @P1 SHF.R.U32.HI R79, RZ, UR12, R20 ;  /* 0x0000000cff4f1c19 */ /* 0x000fe20008011614 */
[----:B------:R-:W-:Y:S01]  /*77e0*/  UIADD3 UR4, UR11, UR4, URZ ;  /* 0x000000040b047290 */ /* 0x000fe2000fffe03f */
[----:B------:R-:W-:Y:S01]  /*77f0*/  LOP3.LUT R48, R48, R49, RZ, 0x3c, !PT ;  /* 0x0000003130307212 */ /* 0x000fe200078e3cff */
[----:B------:R-:W-:Y:S01]  /*7800*/  IMAD.X R49, RZ, RZ, R5, P2 ;  /* 0x000000ffff317224 */ /* 0x000fe200010e0605 */
[C---:B------:R-:W-:Y:S01]  /*7810*/  IADD3 R53, P0, R4.reuse, 0xa000, RZ ;  /* 0x0000a00004357810 */ /* 0x040fe20007f1e0ff */
[----:B------:R-:W-:Y:S01]  /*7820*/  IMAD.U32 R76, RZ, RZ, UR10 ;  /* 0x0000000aff4c7e24 */ /* 0x000fe2000f8e00ff */
[C---:B------:R-:W-:Y:S01]  /*7830*/  IADD3 R57, P6, R4.reuse, 0xb000, RZ ;  /* 0x0000b00004397810 */ /* 0x040fe20007fde0ff */
[----:B------:R-:W-:Y:S01]  /*7840*/  IMAD.U32 R77, RZ, RZ, UR11 ;  /* 0x0000000bff4d7e24 */ /* 0x000fe2000f8e00ff */
[C---:B------:R-:W-:Y:S01]  /*7850*/  IADD3 R61, P5, R4.reuse, 0xc000, RZ ;  /* 0x0000c000043d7810 */ /* 0x040fe20007fbe0ff */
[----:B------:R-:W5:Y:S01]  /*7860*/  LD.E.128 R28, desc[UR50][R28.64] ;  /* 0x000000321c1c7980 */ /* 0x000f62000c101d00 */
[----:B------:R-:W-:-:S02]  /*7870*/  IADD3 R65, P4, R4, 0xd000, RZ ;  /* 0x0000d00004417810 */ /* 0x000fc40007f9e0ff */
[C---:B------:R-:W-:Y:S01]  /*7880*/  IADD3 R69, P3, R4.reuse, 0xe000, RZ ;  /* 0x0000e00004457810 */ /* 0x040fe20007f7e0ff */
[--C-:B------:R-:W-:Y:S01]  /*7890*/  IMAD.MOV R81, RZ, RZ, -R79.reuse ;  /* 0x000000ffff517224 */ /* 0x100fe200078e0a4f */
[----:B------:R-:W-:Y:S01]  /*78a0*/  IADD3 R7, P2, R4, 0xf000, RZ ;  /* 0x0000f00004077810 */ /* 0x000fe20007f5e0ff */
[----:B------:R-:W-:Y:S01]  /*78b0*/  ULDC.64 UR10, c[0x0][0xae0] ;  /* 0x0002b800000a7ab9 */ /* 0x000fe20000000a00 */
[----:B------:R-:W-:Y:S01]  /*78c0*/  SHF.R.S32.HI R20, RZ, 0x1f, R79 ;  /* 0x0000001fff147819 */ /* 0x000fe2000001144f */
[----:B------:R-:W5:Y:S01]  /*78d0*/  LD.E.128 R32, desc[UR50][R32.64] ;  /* 0x0000003220207980 */ /* 0x000f62000c101d00 */
[----:B------:R-:W-:Y:S02]  /*78e0*/  LOP3.LUT R52, R53, 0x380, RZ, 0xc0, !PT ;  /* 0x0000038035347812 */ /* 0x000fe400078ec0ff */
[----:B------:R-:W-:Y:S01]  /*78f0*/  LOP3.LUT R56, R57, 0x380, RZ, 0xc0, !PT ;  /* 0x0000038039387812 */ /* 0x000fe200078ec0ff */
[----:B------:R-:W5:Y:S01]  /*7900*/  LD.E.128 R36, desc[UR50][R36.64] ;  /* 0x0000003224247980 */ /* 0x000f62000c101d00 */
[----:B------:R-:W-:-:S02]  /*7910*/  LOP3.LUT R60, R61, 0x380, RZ, 0xc0, !PT ;  /* 0x000003803d3c7812 */ /* 0x000fc400078ec0ff */
[----:B------:R-:W-:Y:S01]  /*7920*/  LOP3.LUT R64, R65, 0x380, RZ, 0xc0, !PT ;  /* 0x0000038041407812 */ /* 0x000fe200078ec0ff */
[----:B------:R-:W5:Y:S01]  /*7930*/  LD.E.128 R40, desc[UR50][R40.64] ;  /* 0x0000003228287980 */ /* 0x000f62000c101d00 */
[----:B------:R-:W-:Y:S01]  /*7940*/  LOP3.LUT R68, R69, 0x380, RZ, 0xc0, !PT ;  /* 0x0000038045447812 */ /* 0x000fe200078ec0ff */
[----:B------:R-:W-:Y:S01]  /*7950*/  IMAD.U32 R77, RZ, RZ, UR4 ;  /* 0x00000004ff4d7e24 */ /* 0x000fe2000f8e00ff */
[----:B------:R-:W-:Y:S01]  /*7960*/  LOP3.LUT R11, R4, 0x380, RZ, 0xc0, !PT ;  /* 0x00000380040b7812 */ /* 0x000fe200078ec0ff */
[----:B------:R-:W-:Y:S01]  /*7970*/  IMAD R81, R81, UR9, R78 ;  /* 0x0000000951517c24 */ /* 0x000fe2000f8e024e */
[----:B------:R-:W-:Y:S01]  /*7980*/  LOP3.LUT R6, R7, 0x380, RZ, 0xc0, !PT ;  /* 0x0000038007067812 */ /* 0x000fe200078ec0ff */
[----:B------:R-:W-:Y:S01]  /*7990*/  IMAD R20, R20, UR10, RZ ;  /* 0x0000000a14147c24 */ /* 0x000fe2000f8e02ff */
[----:B------:R-:W-:Y:S01]  /*79a0*/  SHF.R.U64 R52, R52, 0x3, RZ ;  /* 0x0000000334347819 */ /* 0x000fe200000012ff */
[----:B------:R-:W-:Y:S01]  /*79b0*/  IMAD.X R73, RZ, RZ, R5, P2 ;  /* 0x000000ffff497224 */ /* 0x000fe200010e0605 */
[----:B------:R-:W-:Y:S01]  /*79c0*/  SHF.R.U64 R56, R56, 0x3, RZ ;  /* 0x0000000338387819 */ /* 0x000fe200000012ff */
[----:B------:R-:W5:Y:S01]  /*79d0*/  LD.E.128 R44, desc[UR50][R44.64] ;  /* 0x000000322c2c7980 */ /* 0x000f62000c101d00 */
[----:B------:R-:W-:-:S02]  /*79e0*/  SHF.R.U64 R60, R60, 0x3, RZ ;  /* 0x000000033c3c7819 */ /* 0x000fc400000012ff */
[----:B------:R-:W-:Y:S01]  /*79f0*/  SHF.R.U64 R64, R64, 0x3, RZ ;  /* 0x0000000340407819 */ /* 0x000fe200000012ff */
[----:B------:R-:W5:Y:S01]  /*7a00*/  LD.E.128 R48, desc[UR50][R48.64] ;  /* 0x0000003230307980 */ /* 0x000f62000c101d00 */
[----:B------:R-:W-:Y:S01]  /*7a10*/  SHF.R.U64 R68, R68, 0x3, RZ ;  /* 0x0000000344447819 */ /* 0x000fe200000012ff */
[----:B------:R-:W-:Y:S01]  /*7a20*/  IMAD.WIDE.U32 R76, R79, UR10, R76 ;  /* 0x0000000a4f4c7c25 */ /* 0x000fe2000f8e004c */
[----:B------:R-:W-:Y:S02]  /*7a30*/  SHF.R.U64 R11, R11, 0x3, RZ ;  /* 0x000000030b0b7819 */ /* 0x000fe400000012ff */
[----:B------:R-:W-:Y:S01]  /*7a40*/  SHF.R.U64 R6, R6, 0x3, RZ ;  /* 0x0000000306067819 */ /* 0x000fe200000012ff */
[----:B------:R-:W-:Y:S01]  /*7a50*/  IMAD R79, R79, UR11, R20 ;  /* 0x0000000b4f4f7c24 */ /* 0x000fe2000f8e0214 */
        /* <DEDUP_REMOVED lines=10> */
[----:B------:R-:W-:Y:S01]  /*7b00*/  SHF.R.S32.HI R20, RZ, 0x1f, R81 ;  /* 0x0000001fff147819 */ /* 0x000fe20000011451 */
[----:B------:R-:W-:Y:S01]  /*7b10*/  ULDC.64 UR10, c[0x0][0xad8] ;  /* 0x0002b600000a7ab9 */ /* 0x000fe20000000a00 */
[----:B------:R-:W-:-:S02]  /*7b20*/  LOP3.LUT R4, R11, R4, RZ, 0x3c, !PT ;  /* 0x000000040b047212 */ /* 0x000fc400078e3cff */
[----:B------:R-:W-:Y:S01]  /*7b30*/  LOP3.LUT R72, R6, R7, RZ, 0x3c, !PT ;  /* 0x0000000706487212 */ /* 0x000fe200078e3cff */
[----:B------:R-:W-:Y:S01]  /*7b40*/  IMAD R20, R20, UR10, RZ ;  /* 0x0000000a14147c24 */ /* 0x000fe2000f8e02ff */
[----:B------:R-:W5:Y:S01]  /*7b50*/  LD.E.128 R8, desc[UR50][R8.64] ;  /* 0x0000003208087980 */ /* 0x000f62000c101d00 */
[----:B------:R-:W-:-:S03]  /*7b60*/  IMAD.IADD R77, R77, 0x1, R79 ;  /* 0x000000014d4d7824 */ /* 0x000fc600078e024f */
[----:B------:R-:W5:Y:S01]  /*7b70*/  LD.E.128 R4, desc[UR50][R4.64] ;  /* 0x0000003204047980 */ /* 0x000f62000c101d00 */
[----:B------:R-:W-:-:S03]  /*7b80*/  IMAD R84, R84, 0x80, R21 ;  /* 0x0000008054547824 */ /* 0x000fc600078e0215 */
[----:B------:R-:W5:Y:S01]  /*7b90*/  LD.E.128 R52, desc[UR50][R52.64] ;  /* 0x0000003234347980 */ /* 0x000f62000c101d00 */
[----:B------:R-:W-:-:S03]  /*7ba0*/  IMAD R79, R81, UR11, R20 ;  /* 0x0000000b514f7c24 */ /* 0x000fc6000f8e0214 */
[----:B------:R-:W5:Y:S01]  /*7bb0*/  LD.E.128 R56, desc[UR50][R56.64] ;  /* 0x0000003238387980 */ /* 0x000f62000c101d00 */
[----:B------:R-:W-:Y:S01]  /*7bc0*/  IMAD.WIDE.U32 R20, R81, UR10, R76 ;  /* 0x0000000a51147c25 */ /* 0x000fe2000f8e004c */
[----:B------:R-:W-:Y:S02]  /*7bd0*/  ULDC.64 UR10, c[0x0][0xa80] ;  /* 0x0002a000000a7ab9 */ /* 0x000fe40000000a00 */
[----:B------:R-:W5:Y:S04]  /*7be0*/  LD.E.128 R60, desc[UR50][R60.64] ;  /* 0x000000323c3c7980 */ /* 0x000f68000c101d00 */
        /* <DEDUP_REMOVED lines=9> */
[----:B------:R-:W-:Y:S01]  /*7c80*/  IMAD.IADD R21, R21, 0x1, R79 ;  /* 0x0000000115157824 */ /* 0x000fe200078e024f */
[----:B------:R-:W-:Y:S01]  /*7c90*/  LEA R82, P2, R20, UR10, 0x1 ;  /* 0x0000000a14527c11 */ /* 0x000fe2000f8408ff */
[----:B------:R-:W-:-:S03]  /*7ca0*/  UIADD3 UR8, UR8, 0x22820, URZ ;  /* 0x0002282008087890 */ /* 0x000fc6000fffe03f */
[----:B------:R-:W-:Y:S02]  /*7cb0*/  LEA.HI.X R83, R20, UR11, R21, 0x1, P2 ;  /* 0x0000000b14537c11 */ /* 0x000fe400090f0c15 */
[C---:B------:R-:W-:Y:S01]  /*7cc0*/  ISETP.GE.AND P2, PT, R84.reuse, R3, PT ;  /* 0x000000035400720c */ /* 0x040fe20003f46270 */
[----:B------:R-:W-:Y:S01]  /*7cd0*/  UPRMT UR8, URZ, 0x654, UR8 ;  /* 0x000006543f087896 */ /* 0x000fe20008000008 */
[C---:B------:R-:W-:Y:S02]  /*7ce0*/  VIADD R76, R84.reuse, 0x20 ;  /* 0x00000020544c7836 */ /* 0x040fe40000000000 */
[----:B------:R-:W-:Y:S02]  /*7cf0*/  VIADD R78, R84, 0x40 ;  /* 0x00000040544e7836 */ /* 0x000fe40000000000 */
[C---:B------:R-:W-:Y:S02]  /*7d00*/  VIADD R86, R0.reuse, 0x40 ;  /* 0x0000004000567836 */ /* 0x040fe40000000000 */
[----:B------:R-:W-:-:S02]  /*7d10*/  VIADD R88, R0, 0x80 ;  /* 0x0000008000587836 */ /* 0x000fc40000000000 */
[----:B------:R-:W-:Y:S01]  /*7d20*/  VIADD R90, R0, 0xc0 ;  /* 0x000000c0005a7836 */ /* 0x000fe20000000000 */
[----:B0-----:R0:W1:Y:S01]  /*7d30*/  SHFL.IDX PT, R85, R82, RZ, 0x181f ;  /* 0x00181fff52557589 */ /* 0x00106200000e0000 */
[----:B------:R-:W-:Y:S03]  /*7d40*/  BSSY B1, `(.L_x_9445) ;  /* 0x000001b000017945 */ /* 0x000fe60003800000 */
[----:B------:R0:W2:Y:S01]  /*7d50*/  SHFL.IDX PT, R81, R83, RZ, 0x181f ;  /* 0x00181fff53517589 */ /* 0x0000a200000e0000 */
[----:B------:R-:W-:Y:S01]  /*7d60*/  SYNCS.ARRIVE.TRANS64.RED.A1T0 RZ, [UR8], RZ ;  /* 0x000000ffffff79a7 */ /* 0x000fe20008100408 */
[-C--:B------:R-:W-:Y:S02]  /*7d70*/  ISETP.GE.AND P1, PT, R76, R3.reuse, PT ;  /* 0x000000034c00720c */ /* 0x080fe40003f26270 */
[----:B------:R-:W-:Y:S02]  /*7d80*/  ISETP.GE.AND P0, PT, R78, R3, PT ;  /* 0x000000034e00720c */ /* 0x000fe40003f06270 */
[----:B------:R-:W-:-:S02]  /*7d90*/  SHF.R.S32.HI R92, RZ, 0x1f, R0 ;  /* 0x0000001fff5c7819 */ /* 0x000fc40000011400 */
        /* <DEDUP_REMOVED lines=10> */
[----:B--2---:R-:W-:Y:S02]  /*7e40*/  @!P5 LEA.HI.X R21, R0, R81, R92, 0x1, P6 ;  /* 0x000000510015d211 */ /* 0x004fe400030f0c5c */
[----:B------:R-:W-:-:S03]  /*7e50*/  @!P4 LEA R76, P6, R86, R85, 0x1 ;  /* 0x00000055564cc211 */ /* 0x000fc600078c08ff */
[----:B-----5:R0:W-:Y:S01]  /*7e60*/  @!P5 ST.E.128 desc[UR50][R20.64], R4 ;  /* 0x000000041400d985 */ /* 0x0201e2000c101d32 */
[----:B------:R-:W-:Y:S02]  /*7e70*/  @!P4 LEA.HI.X R77, R86, R81, R87, 0x1, P6 ;  /* 0x00000051564dc211 */ /* 0x000fe400030f0c57 */
[----:B------:R-:W-:-:S03]  /*7e80*/  @!P3 LEA R78, P6, R88, R85, 0x1 ;  /* 0x00000055584eb211 */ /* 0x000fc600078c08ff */
[----:B------:R0:W-:Y:S01]  /*7e90*/  @!P4 ST.E.128 desc[UR50][R76.64], R28 ;  /* 0x0000001c4c00c985 */ /* 0x0001e2000c101d32 */
[----:B------:R-:W-:Y:S02]  /*7ea0*/  @!P3 LEA.HI.X R79, R88, R81, R89, 0x1, P6 ;  /* 0x00000051584fb211 */ /* 0x000fe400030f0c59 */
[----:B------:R-:W-:-:S03]  /*7eb0*/  @!P2 LEA R80, P6, R90, R85, 0x1 ;  /* 0x000000555a50a211 */ /* 0x000fc600078c08ff */
[----:B------:R0:W-:Y:S01]  /*7ec0*/  @!P3 ST.E.128 desc[UR50][R78.64], R44 ;  /* 0x0000002c4e00b985 */ /* 0x0001e2000c101d32 */
[----:B------:R-:W-:-:S05]  /*7ed0*/  @!P2 LEA.HI.X R81, R90, R81, R91, 0x1, P6 ;  /* 0x000000515a51a211 */ /* 0x000fca00030f0c5b */
[----:B------:R0:W-:Y:S04]  /*7ee0*/  @!P2 ST.E.128 desc[UR50][R80.64], R60 ;  /* 0x0000003c5000a985 */ /* 0x0001e8000c101d32 */
.L_x_9446:
[----:B------:R-:W-:Y:S05]  /*7ef0*/  BSYNC B1 ;  /* 0x0000000000017941 */ /* 0x000fea0003800000 */
.L_x_9445:
[----:B0----5:R0:W3:Y:S01]  /*7f00*/  SHFL.IDX PT, R29, R83, 0x1, 0x181f ;  /* 0x00381f00531d7f89 */ /* 0x0210e200000e0000 */
[----:B------:R-:W-:Y:S03]  /*7f10*/  BSSY B1, `(.L_x_9447) ;  /* 0x0000014000017945 */ /* 0x000fe60003800000 */
[----:B------:R0:W4:Y:S01]  /*7f20*/  SHFL.IDX PT, R21, R82, 0x1, 0x181f ;  /* 0x00381f0052157f89 */ /* 0x00012200000e0000 */
[----:B------:R-:W-:Y:S05]  /*7f30*/  @P1 BRA `(.L_x_9448) ;  /* 0x0000000000441947 */ /* 0x000fea0003800000 */
[----:B------:R-:W-:Y:S02]  /*7f40*/  ULDC UR4, c[0x0][0xac8] ;  /* 0x0002b20000047ab9 */ /* 0x000fe40000000800 */
[----:B------:R-:W-:Y:S02]  /*7f50*/  ISETP.GE.AND P4, PT, R0, UR4, PT ;  /* 0x0000000400007c0c */ /* 0x000fe4000bf86270 */
[----:B------:R-:W-:Y:S02]  /*7f60*/  ISETP.GE.AND P3, PT, R86, UR4, PT ;  /* 0x0000000456007c0c */ /* 0x000fe4000bf66270 */
[----:B------:R-:W-:Y:S02]  /*7f70*/  ISETP.GE.AND P2, PT, R88, UR4, PT ;  /* 0x0000000458007c0c */ /* 0x000fe4000bf46270 */
[----:B------:R-:W-:-:S07]  /*7f80*/  ISETP.GE.AND P1, PT, R90, UR4, PT ;  /* 0x000000045a007c0c */ /* 0x000fce000bf26270 */
[-C--:B----4-:R-:W-:Y:S02]  /*7f90*/  @!P4 LEA R4, P6, R0, R21.reuse, 0x1 ;  /* 0x000000150004c211 */ /* 0x090fe400078c08ff */
[----:B------:R-:W-:Y:S02]  /*7fa0*/  @!P3 LEA R6, P5, R86, R21, 0x1 ;  /* 0x000000155606b211 */ /* 0x000fe400078a08ff */
[----:B---3--:R-:W-:Y:S02]  /*7fb0*/  @!P4 LEA.HI.X R5, R0, R29, R92, 0x1, P6 ;  /* 0x0000001d0005c211 */ /* 0x008fe400030f0c5c */
[----:B------:R-:W-:Y:S02]  /*7fc0*/  @!P2 LEA R20, P6, R88, R21, 0x1 ;  /* 0x000000155814a211 */ /* 0x000fe400078c08ff */
[----:B------:R-:W-:Y:S01]  /*7fd0*/  @!P3 LEA.HI.X R7, R86, R29, R87, 0x1, P5 ;  /* 0x0000001d5607b211 */ /* 0x000fe200028f0c57 */
[----:B------:R3:W-:Y:S01]  /*7fe0*/  @!P4 ST.E.128 desc[UR50][R4.64], R8 ;  /* 0x000000080400c985 */ /* 0x0007e2000c101d32 */
[----:B------:R-:W-:-:S02]  /*7ff0*/  @!P1 LEA R28, P5, R90, R21, 0x1 ;  /* 0x000000155a1c9211 */ /* 0x000fc400078a08ff */
[-C--:B------:R-:W-:Y:S01]  /*8000*/  @!P2 LEA.HI.X R21, R88, R29.reuse, R89, 0x1, P6 ;  /* 0x0000001d5815a211 */ /* 0x080fe200030f0c59 */
[----:B------:R3:W-:Y:S01]  /*8010*/  @!P3 ST.E.128 desc[UR50][R6.64], R32 ;  /* 0x000000200600b985 */ /* 0x0007e2000c101d32 */
[----:B------:R-:W-:-:S03]  /*8020*/  @!P1 LEA.HI.X R29, R90, R29, R91, 0x1, P5 ;  /* 0x0000001d5a1d9211 */ /* 0x000fc600028f0c5b */
[----:B------:R3:W-:Y:S04]  /*8030*/  @!P2 ST.E.128 desc[UR50][R20.64], R48 ;  /* 0x000000301400a985 */ /* 0x0007e8000c101d32 */
[----:B------:R3:W-:Y:S02]  /*8040*/  @!P1 ST.E.128 desc[UR50][R28.64], R64 ;  /* 0x000000401c009985 */ /* 0x0007e4000c101d32 */
.L_x_9448:
[----:B------:R-:W-:Y:S05]  /*8050*/  BSYNC B1 ;  /* 0x0000000000017941 */ /* 0x000fea0003800000 */
.L_x_9447:
[----:B---3--:R3:W0:Y:S01]  /*8060*/  SHFL.IDX PT, R11, R83, 0x2, 0x181f ;  /* 0x00581f00530b7f89 */ /* 0x00862200000e0000 */
[----:B------:R-:W-:Y:S03]  /*8070*/  BSSY B1, `(.L_x_9449) ;  /* 0x0000014000017945 */ /* 0x000fe60003800000 */
[----:B------:R3:W0:Y:S01]  /*8080*/  SHFL.IDX PT, R7, R82, 0x2, 0x181f ;  /* 0x00581f0052077f89 */ /* 0x00062200000e0000 */
[----:B------:R-:W-:Y:S05]  /*8090*/  @P0 BRA `(.L_x_9450) ;  /* 0x0000000000440947 */ /* 0x000fea0003800000 */
[----:B------:R-:W-:Y:S02]  /*80a0*/  ULDC UR4, c[0x0][0xac8] ;  /* 0x0002b20000047ab9 */ /* 0x000fe40000000800 */
[----:B------:R-:W-:Y:S02]  /*80b0*/  ISETP.GE.AND P3, PT, R0, UR4, PT ;  /* 0x0000000400007c0c */ /* 0x000fe4000bf66270 */
[----:B------:R-:W-:Y:S02]  /*80c0*/  ISETP.GE.AND P2, PT, R86, UR4, PT ;  /* 0x0000000456007c0c */ /* 0x000fe4000bf46270 */
[----:B------:R-:W-:Y:S02]  /*80d0*/  ISETP.GE.AND P1, PT, R88, UR4, PT ;  /* 0x0000000458007c0c */ /* 0x000fe4000bf26270 */
[----:B------:R-:W-:-:S07]  /*80e0*/  ISETP.GE.AND P0, PT, R90, UR4, PT ;  /* 0x000000045a007c0c */ /* 0x000fce000bf06270 */
[-C--:B0-----:R-:W-:Y:S02]  /*80f0*/  @!P3 LEA R4, P6, R0, R7.reuse, 0x1 ;  /* 0x000000070004b211 */ /* 0x081fe400078c08ff */
[-C--:B------:R-:W-:Y:S02]  /*8100*/  @!P2 LEA R6, P5, R86, R7.reuse, 0x1 ;  /* 0x000000075606a211 */ /* 0x080fe400078a08ff */
[----:B------:R-:W-:Y:S02]  /*8110*/  @!P1 LEA R8, P4, R88, R7, 0x1 ;  /* 0x0000000758089211 */ /* 0x000fe400078808ff */
[----:B------:R-:W-:Y:S02]  /*8120*/  @!P3 LEA.HI.X R5, R0, R11, R92, 0x1, P6 ;  /* 0x0000000b0005b211 */ /* 0x000fe400030f0c5c */
[----:B------:R-:W-:Y:S02]  /*8130*/  @!P0 LEA R10, P6, R90, R7, 0x1 ;  /* 0x000000075a0a8211 */ /* 0x000fe400078c08ff */
[-C--:B------:R-:W-:Y:S01]  /*8140*/  @!P2 LEA.HI.X R7, R86, R11.reuse, R87, 0x1, P5 ;  /* 0x0000000b5607a211 */ /* 0x080fe200028f0c57 */
[----:B------:R0:W-:Y:S01]  /*8150*/  @!P3 ST.E.128 desc[UR50][R4.64], R12 ;  /* 0x0000000c0400b985 */ /* 0x0001e2000c101d32 */
[----:B------:R-:W-:-:S02]  /*8160*/  @!P1 LEA.HI.X R9, R88, R11, R89, 0x1, P4 ;  /* 0x0000000b58099211 */ /* 0x000fc400020f0c59 */
[----:B------:R-:W-:Y:S01]  /*8170*/  @!P0 LEA.HI.X R11, R90, R11, R91, 0x1, P6 ;  /* 0x0000000b5a0b8211 */ /* 0x000fe200030f0c5b */
[----:B------:R0:W-:Y:S04]  /*8180*/  @!P2 ST.E.128 desc[UR50][R6.64], R36 ;  /* 0x000000240600a985 */ /* 0x0001e8000c101d32 */
[----:B------:R0:W-:Y:S04]  /*8190*/  @!P1 ST.E.128 desc[UR50][R8.64], R52 ;  /* 0x0000003408009985 */ /* 0x0001e8000c101d32 */
[----:B------:R0:W-:Y:S02]  /*81a0*/  @!P0 ST.E.128 desc[UR50][R10.64], R68 ;  /* 0x000000440a008985 */ /* 0x0001e4000c101d32 */
.L_x_9450:
[----:B------:R-:W-:Y:S05]  /*81b0*/  BSYNC B1 ;  /* 0x0000000000017941 */ /* 0x000fea0003800000 */
.L_x_9449:
[----:B0-----:R-:W-:Y:S01]  /*81c0*/  VIADD R4, R84, 0x60 ;  /* 0x0000006054047836 */ /* 0x001fe20000000000 */
[----:B---3--:R-:W0:Y:S04]  /*81d0*/  SHFL.IDX PT, R83, R83, 0x3, 0x181f ;  /* 0x00781f0053537f89 */ /* 0x008e2800000e0000 */
[----:B------:R-:W-:Y:S01]  /*81e0*/  ISETP.GE.AND P0, PT, R4, R3, PT ;  /* 0x000000030400720c */ /* 0x000fe20003f06270 */
[----:B------:R3:W0:-:S12]  /*81f0*/  SHFL.IDX PT, R11, R82, 0x3, 0x181f ;  /* 0x00781f00520b7f89 */ /* 0x00061800000e0000 */
[----:B---3--:R-:W-:Y:S05]  /*8200*/  @P0 BRA `(.L_x_9451) ;  /* 0x0000002400a40947 */ /* 0x008fea0003800000 */
[----:B------:R-:W-:Y:S02]  /*8210*/  ULDC UR4, c[0x0][0xac8] ;  /* 0x0002b20000047ab9 */ /* 0x000fe40000000800 */
[----:B------:R-:W-:Y:S02]  /*8220*/  ISETP.GE.AND P3, PT, R0, UR4, PT ;  /* 0x0000000400007c0c */ /* 0x000fe4000bf66270 */
[----:B------:R-:W-:Y:S02]  /*8230*/  ISETP.GE.AND P4, PT, R86, UR4, PT ;  /* 0x0000000456007c0c */ /* 0x000fe4000bf86270 */
[----:B------:R-:W-:-:S09]  /*8240*/  ISETP.GE.AND P5, PT, R88, UR4, PT ;  /* 0x0000000458007c0c */ /* 0x000fd2000bfa6270 */
[-C--:B0-----:R-:W-:Y:S02]  /*8250*/  @!P3 LEA R4, P0, R0, R11.reuse, 0x1 ;  /* 0x0000000b0004b211 */ /* 0x081fe400078008ff */
[-C--:B------:R-:W-:Y:S02]  /*8260*/  @!P4 LEA R6, P1, R86, R11.reuse, 0x1 ;  /* 0x0000000b5606c211 */ /* 0x080fe400078208ff */
[----:B------:R-:W-:Y:S02]  /*8270*/  @!P5 LEA R8, P2, R88, R11, 0x1 ;  /* 0x0000000b5808d211 */ /* 0x000fe400078408ff */
[-C--:B------:R-:W-:Y:S02]  /*8280*/  @!P3 LEA.HI.X R5, R0, R83.reuse, R92, 0x1, P0 ;  /* 0x000000530005b211 */ /* 0x080fe400000f0c5c */
[-C--:B------:R-:W-:Y:S02]  /*8290*/  @!P4 LEA.HI.X R7, R86, R83.reuse, R87, 0x1, P1 ;  /* 0x000000535607c211 */ /* 0x080fe400008f0c57 */
[----:B------:R-:W-:Y:S01]  /*82a0*/  @!P5 LEA.HI.X R9, R88, R83, R89, 0x1, P2 ;  /* 0x000000535809d211 */ /* 0x000fe200010f0c59 */
[----:B------:R3:W-:Y:S01]  /*82b0*/  @!P3 ST.E.128 desc[UR50][R4.64], R24 ;  /* 0x000000180400b985 */ /* 0x0007e2000c101d32 */
[----:B------:R-:W-:-:S03]  /*82c0*/  ISETP.GE.AND P0, PT, R90, UR4, PT ;  /* 0x000000045a007c0c */ /* 0x000fc6000bf06270 */
[----:B------:R3:W-:Y:S04]  /*82d0*/  @!P4 ST.E.128 desc[UR50][R6.64], R40 ;  /* 0x000000280600c985 */ /* 0x0007e8000c101d32 */
[----:B------:R3:W-:Y:S06]  /*82e0*/  @!P5 ST.E.128 desc[UR50][R8.64], R56 ;  /* 0x000000380800d985 */ /* 0x0007ec000c101d32 */
[----:B------:R-:W-:Y:S05]  /*82f0*/  @P0 BRA `(.L_x_9451) ;  /* 0x0000002400680947 */ /* 0x000fea0003800000 */
[----:B---3--:R-:W-:-:S04]  /*8300*/  LEA R4, P0, R90, R11, 0x1 ;  /* 0x0000000b5a047211 */ /* 0x008fc800078008ff */
[----:B------:R-:W-:-:S05]  /*8310*/  LEA.HI.X R5, R90, R83, R91, 0x1, P0 ;  /* 0x000000535a057211 */ /* 0x000fca00000f0c5b */
[----:B------:R0:W-:Y:S01]  /*8320*/  ST.E.128 desc[UR50][R4.64], R72 ;  /* 0x0000004804007985 */ /* 0x0001e2000c101d32 */
[----:B------:R-:W-:Y:S05]  /*8330*/  BRA `(.L_x_9451) ;  /* 0x0000002400587947 */ /* 0x000fea0003800000 */
.L_x_9444:
[----:B------:R-:W-:Y:S01]  /*8340*/  ULDC.64 UR14, c[0x0][0xb08] ;  /* 0x0002c200000e7ab9 */ /* 0x000fe20000000a00 */
[----:B------:R-:W-:Y:S01]  /*8350*/  IMAD.MOV.U32 R3, RZ, RZ, R12 ;  /* 0x000000ffff037224 */ /* 0x000fe200078e000c */
        /* <DEDUP_REMOVED lines=11> */
[----:B------:R-:W-:Y:S01]  /*8410*/  ULDC.64 UR12, c[0x0][0xb38] ;  /* 0x0002ce00000c7ab9 */ /* 0x000fe20000000a00 */
[----:B------:R-:W-:Y:S01]  /*8420*/  UIMAD UR4, UR4, UR14, URZ ;  /* 0x0000000e040472a4 */ /* 0x000fe2000f8e023f */
[----:B------:R-:W-:Y:S01]  /*8430*/  SHF.R.S32.HI R156, RZ, 0x1f, R207 ;  /* 0x0000001fff9c7819 */ /* 0x000fe200000114cf */
[----:B------:R-:W-:Y:S01]  /*8440*/  UIMAD.WIDE.U32 UR10, UR43, UR12, UR10 ;  /* 0x0000000c2b0a72a5 */ /* 0x000fe2000f8e000a */
[----:B------:R-:W-:Y:S01]  /*8450*/  SHF.R.S32.HI R157, RZ, 0x1f, R208 ;  /* 0x0000001fff9d7819 */ /* 0x000fe200000114d0 */
[----:B------:R-:W-:Y:S01]  /*8460*/  UIMAD UR4, UR39, UR15, UR4 ;  /* 0x0000000f270472a4 */ /* 0x000fe2000f8e0204 */
[----:B------:R-:W-:Y:S01]  /*8470*/  SHF.R.S32.HI R158, RZ, 0x1f, R209 ;  /* 0x0000001fff9e7819 */ /* 0x000fe200000114d1 */
[----:B------:R-:W-:Y:S01]  /*8480*/  UIMAD UR11, UR43, UR13, UR11 ;  /* 0x0000000d2b0b72a4 */ /* 0x000fe2000f8e020b */
[----:B------:R-:W-:Y:S01]  /*8490*/  SHF.R.S32.HI R159, RZ, 0x1f, R210 ;  /* 0x0000001fff9f7819 */ /* 0x000fe200000114d2 */
[----:B------:R-:W-:Y:S01]  /*84a0*/  @UP1 ULDC UR12, c[0x0][0xbec] ;  /* 0x0002fb00000c1ab9 */ /* 0x000fe20000000800 */
[----:B------:R-:W-:Y:S01]  /*84b0*/  UIADD3 UR8, UR8, 0x22820, URZ ;  /* 0x0002282008087890 */ /* 0x000fe2000fffe03f */
[----:B0-----:R-:W-:Y:S01]  /*84c0*/  @P1 IMAD.HI.U32 R0, R12, UR12, RZ ;  /* 0x0000000c0c001c27 */ /* 0x001fe2000f8e00ff */
[----:B------:R-:W-:Y:S01]  /*84d0*/  UIMAD.WIDE.U32 UR10, UR39, UR14, UR10 ;  /* 0x0000000e270a72a5 */ /* 0x000fe2000f8e000a */
[----:B------:R-:W-:Y:S01]  /*84e0*/  SHF.R.S32.HI R160, RZ, 0x1f, R211 ;  /* 0x0000001fffa07819 */ /* 0x000fe200000114d3 */
[----:B------:R-:W-:Y:S01]  /*84f0*/  ULDC.64 UR12, c[0x0][0xb48] ;  /* 0x0002d200000c7ab9 */ /* 0x000fe20000000a00 */
[----:B------:R-:W-:Y:S01]  /*8500*/  UPRMT UR8, URZ, 0x654, UR8 ;  /* 0x000006543f087896 */ /* 0x000fe20008000008 */
[----:B------:R-:W-:Y:S01]  /*8510*/  SHF.R.S32.HI R161, RZ, 0x1f, R212 ;  /* 0x0000001fffa17819 */ /* 0x000fe200000114d4 */
[----:B------:R-:W-:Y:S01]  /*8520*/  UIADD3 UR11, UR11, UR4, URZ ;  /* 0x000000040b0b7290 */ /* 0x000fe2000fffe03f */
[----:B------:R-:W-:-:S02]  /*8530*/  SHF.R.S32.HI R162, RZ, 0x1f, R213 ;  /* 0x0000001fffa27819 */ /* 0x000fc400000114d5 */
[----:B------:R-:W-:Y:S01]  /*8540*/  @UP1 ULDC UR4, c[0x0][0xbf0] ;  /* 0x0002fc0000041ab9 */ /* 0x000fe20000000800 */
[----:B------:R-:W-:Y:S01]  /*8550*/  UIMAD.WIDE.U32 UR10, UR42, UR12, UR10 ;  /* 0x0000000c2a0a72a5 */ /* 0x000fe2000f8e000a */
[----:B------:R-:W-:Y:S02]  /*8560*/  @P1 SHF.R.U32.HI R3, RZ, UR4, R0 ;  /* 0x00000004ff031c19 */ /* 0x000fe40008011600 */
[----:B------:R-:W-:Y:S01]  /*8570*/  SYNCS.ARRIVE.TRANS64.RED.A1T0 RZ, [UR8], RZ ;  /* 0x000000ffffff79a7 */ /* 0x000fe20008100408 */
[----:B------:R-:W-:Y:S01]  /*8580*/  UIMAD UR42, UR42, UR13, UR11 ;  /* 0x0000000d2a2a72a4 */ /* 0x000fe2000f8e020b */
[--C-:B------:R-:W-:Y:S01]  /*8590*/  SHF.R.S32.HI R0, RZ, 0x1f, R3.reuse ;  /* 0x0000001fff007819 */ /* 0x100fe20000011403 */
[----:B------:R-:W-:Y:S01]  /*85a0*/  IMAD.MOV R7, RZ, RZ, -R3 ;  /* 0x000000ffff077224 */ /* 0x000fe200078e0a03 */
[----:B------:R-:W-:Y:S01]  /*85b0*/  ULDC.64 UR12, c[0x0][0xb30] ;  /* 0x0002cc00000c7ab9 */ /* 0x000fe20000000a00 */
[----:B------:R-:W-:Y:S01]  /*85c0*/  IMAD.U32 R5, RZ, RZ, UR11 ;  /* 0x0000000bff057e24 */ /* 0x000fe2000f8e00ff */
[----:B------:R-:W-:Y:S01]  /*85d0*/  SHF.R.S32.HI R163, RZ, 0x1f, R214 ;  /* 0x0000001fffa37819 */ /* 0x000fe200000114d6 */
[----:B------:R-:W-:Y:S01]  /*85e0*/  IMAD R7, R7, UR9, R12 ;  /* 0x0000000907077c24 */ /* 0x000fe2000f8e020c */
[----:B------:R-:W-:Y:S01]  /*85f0*/  SHF.R.S32.HI R164, RZ, 0x1f, R215 ;  /* 0x0000001fffa47819 */ /* 0x000fe200000114d7 */
[----:B------:R-:W-:Y:S01]  /*8600*/  IMAD R0, R0, UR12, RZ ;  /* 0x0000000c00007c24 */ /* 0x000fe2000f8e02ff */
[----:B------:R-:W-:Y:S01]  /*8610*/  SHF.R.S32.HI R165, RZ, 0x1f, R216 ;  /* 0x0000001fffa57819 */ /* 0x000fe200000114d8 */
[----:B------:R-:W-:Y:S01]  /*8620*/  IMAD.U32 R4, RZ, RZ, UR10 ;  /* 0x0000000aff047e24 */ /* 0x000fe2000f8e00ff */
[----:B------:R-:W-:Y:S01]  /*8630*/  ULDC.64 UR10, c[0x0][0xb28] ;  /* 0x0002ca00000a7ab9 */ /* 0x000fe20000000a00 */
[----:B------:R-:W-:Y:S01]  /*8640*/  IMAD.U32 R5, RZ, RZ, UR42 ;  /* 0x0000002aff057e24 */ /* 0x000fe2000f8e00ff */
[----:B------:R-:W-:Y:S01]  /*8650*/  SHF.R.S32.HI R166, RZ, 0x1f, R217 ;  /* 0x0000001fffa67819 */ /* 0x000fe200000114d9 */
[C---:B------:R-:W-:Y:S01]  /*8660*/  IMAD R9, R3.reuse, UR13, R0 ;  /* 0x0000000d03097c24 */ /* 0x040fe2000f8e0200 */
[----:B------:R-:W-:Y:S01]  /*8670*/  SHF.R.S32.HI R0, RZ, 0x1f, R7 ;  /* 0x0000001fff007819 */ /* 0x000fe20000011407 */
[----:B------:R-:W-:Y:S01]  /*8680*/  IMAD.WIDE.U32 R4, R3, UR12, R4 ;  /* 0x0000000c03047c25 */ /* 0x000fe2000f8e0004 */
[----:B------:R-:W-:-:S02]  /*8690*/  SHF.R.S32.HI R167, RZ, 0x1f, R218 ;  /* 0x0000001fffa77819 */ /* 0x000fc400000114da */
[----:B------:R-:W-:Y:S01]  /*86a0*/  SHF.R.S32.HI R168, RZ, 0x1f, R219 ;  /* 0x0000001fffa87819 */ /* 0x000fe200000114db */
[----:B------:R-:W-:Y:S01]  /*86b0*/  IMAD R0, R0, UR10, RZ ;  /* 0x0000000a00007c24 */ /* 0x000fe2000f8e02ff */
[----:B------:R-:W-:Y:S01]  /*86c0*/  SHF.R.S32.HI R20, RZ, 0x1f, R220 ;  /* 0x0000001fff147819 */ /* 0x000fe200000114dc */
[----:B------:R-:W-:Y:S01]  /*86d0*/  IMAD.IADD R5, R5, 0x1, R9 ;  /* 0x0000000105057824 */ /* 0x000fe200078e0209 */
[----:B------:R-:W-:Y:S01]  /*86e0*/  SHF.R.S32.HI R169, RZ, 0x1f, R221 ;  /* 0x0000001fffa97819 */ /* 0x000fe200000114dd */
[C---:B------:R-:W-:Y:S01]  /*86f0*/  IMAD R3, R7.reuse, UR11, R0 ;  /* 0x0000000b07037c24 */ /* 0x040fe2000f8e0200 */
[----:B------:R-:W-:Y:S01]  /*8700*/  SHF.R.S32.HI R170, RZ, 0x1f, R222 ;  /* 0x0000001fffaa7819 */ /* 0x000fe200000114de */
[----:B------:R-:W-:Y:S01]  /*8710*/  IMAD.WIDE.U32 R4, R7, UR10, R4 ;  /* 0x0000000a07047c25 */ /* 0x000fe2000f8e0004 */
[----:B------:R-:W-:Y:S01]  /*8720*/  ULDC.64 UR10, c[0x0][0xb00] ;  /* 0x0002c000000a7ab9 */ /* 0x000fe20000000a00 */
[----:B------:R-:W-:Y:S02]  /*8730*/  SHF.R.S32.HI R171, RZ, 0x1f, R223 ;  /* 0x0000001fffab7819 */ /* 0x000fe400000114df */
[----:B------:R-:W-:Y:S01]  /*8740*/  IMAD.IADD R3, R5, 0x1, R3 ;  /* 0x0000000105037824 */ /* 0x000fe200078e0203 */
[----:B------:R-:W-:-:S02]  /*8750*/  LEA R0, P1, R4, UR10, 0x2 ;  /* 0x0000000a04007c11 */ /* 0x000fc4000f8210ff */
[----:B------:R-:W-:Y:S02]  /*8760*/  SHF.R.S32.HI R172, RZ, 0x1f, R224 ;  /* 0x0000001fffac7819 */ /* 0x000fe400000114e0 */
[----:B------:R-:W-:Y:S02]  /*8770*/  LEA.HI.X R3, R4, UR11, R3, 0x2, P1 ;  /* 0x0000000b04037c11 */ /* 0x000fe400088f1403 */
[----:B------:R0:W1:Y:S04]  /*8780*/  SHFL.IDX PT, R4, R0, RZ, 0x1c1f ;  /* 0x001c1fff00047589 */ /* 0x00006800000e0000 */
[----:B------:R0:W2:Y:S01]  /*8790*/  SHFL.IDX PT, R5, R3, RZ, 0x1c1f ;  /* 0x001c1fff03057589 */ /* 0x0000a200000e0000 */
[----:B------:R-:W-:Y:S05]  /*87a0*/  @P2 BRA `(.L_x_9453) ;  /* 0x0000000800242947 */ /* 0x000fea0003800000 */
[----:B------:R-:W-:Y:S01]  /*87b0*/  ULDC UR4, c[0x0][0xac8] ;  /* 0x0002b20000047ab9 */ /* 0x000fe20000000800 */
[----:B------:R-:W-:Y:S01]  /*87c0*/  VIADD R21, R2, 0xe0 ;  /* 0x000000e002157836 */ /* 0x000fe20000000000 */
[----:B------:R-:W-:Y:S02]  /*87d0*/  ISETP.GE.AND P2, PT, R224, UR4, PT ;  /* 0x00000004e0007c0c */ /* 0x000fe4000bf46270 */
[----:B------:R-:W-:Y:S02]  /*87e0*/  ISETP.GE.AND P3, PT, R2, UR4, PT ;  /* 0x0000000402007c0c */ /* 0x000fe4000bf66270 */
[----:B------:R-:W-:Y:S02]  /*87f0*/  ISETP.GE.AND P1, PT, R223, UR4, PT ;  /* 0x00000004df007c0c */ /* 0x000fe4000bf26270 */
[----:B------:R-:W-:-:S07]  /*8800*/  ISETP.GE.AND P4, PT, R222, UR4, PT ;  /* 0x00000004de007c0c */ /* 0x000fce000bf86270 */
[----:B-1----:R-:W-:Y:S02]  /*8810*/  @!P2 LEA R8, P5, R224, R4, 0x2 ;  /* 0x00000004e008a211 */ /* 0x002fe400078a10ff */
[----:B--2---:R-:W-:Y:S02]  /*8820*/  @!P3 IMAD.WIDE R6, R2, 0x4, R4 ;  /* 0x000000040206b825 */ /* 0x004fe400078e0204 */
[----:B------:R-:W-:-:S03]  /*8830*/  @!P2 LEA.HI.X R9, R224, R5, R172, 0x2, P5 ;  /* 0x00000005e009a211 */ /* 0x000fc600028f14ac */
[----:B------:R1:W-:Y:S01]  /*8840*/  @!P3 ST.E.64 desc[UR50][R6.64], R24 ;  /* 0x000000180600b985 */ /* 0x0003e2000c101b32 */
[----:B------:R-:W-:-:S03]  /*8850*/  ISETP.GE.AND P3, PT, R221, UR4, PT ;  /* 0x00000004dd007c0c */ /* 0x000fc6000bf66270 */
[----:B------:R2:W-:Y:S01]  /*8860*/  @!P2 ST.E.64 desc[UR50][R8.64], R28 ;  /* 0x0000001c0800a985 */ /* 0x0005e2000c101b32 */
[----:B------:R-:W-:Y:S02]  /*8870*/  ISETP.GE.AND P2, PT, R220, UR4, PT ;  /* 0x00000004dc007c0c */ /* 0x000fe4000bf46270 */
[----:B-1----:R-:W-:Y:S01]  /*8880*/  @!P1 LEA R6, P6, R223, R4, 0x2 ;  /* 0x00000004df069211 */ /* 0x002fe200078c10ff */
[----:B------:R-:W-:-:S03]  /*8890*/  VIADD R25, R2, 0xf0 ;  /* 0x000000f002197836 */ /* 0x000fc60000000000 */
[----:B------:R-:W-:Y:S01]  /*88a0*/  @!P1 LEA.HI.X R7, R223, R5, R171, 0x2, P6 ;  /* 0x00000005df079211 */ /* 0x000fe200030f14ab */
[----:B--2---:R-:W-:Y:S01]  /*88b0*/  VIADD R29, R2, 0xf8 ;  /* 0x000000f8021d7836 */ /* 0x004fe20000000000 */
[----:B------:R-:W-:-:S03]  /*88c0*/  @!P4 LEA R8, P5, R222, R4, 0x2 ;  /* 0x00000004de08c211 */ /* 0x000fc600078a10ff */
[----:B------:R1:W-:Y:S01]  /*88d0*/  @!P1 ST.E.64 desc[UR50][R6.64], R32 ;  /* 0x0000002006009985 */ /* 0x0003e2000c101b32 */
[----:B------:R-:W-:Y:S02]  /*88e0*/  @!P4 LEA.HI.X R9, R222, R5, R170, 0x2, P5 ;  /* 0x00000005de09c211 */ /* 0x000fe400028f14aa */
[----:B------:R-:W-:-:S03]  /*88f0*/  ISETP.GE.AND P1, PT, R219, UR4, PT ;  /* 0x00000004db007c0c */ /* 0x000fc6000bf26270 */
[----:B------:R2:W-:Y:S01]  /*8900*/  @!P4 ST.E.64 desc[UR50][R8.64], R36 ;  /* 0x000000240800c985 */ /* 0x0005e2000c101b32 */
[----:B------:R-:W-:Y:S02]  /*8910*/  ISETP.GE.AND P4, PT, R218, UR4, PT ;  /* 0x00000004da007c0c */ /* 0x000fe4000bf86270 */
[----:B-1----:R-:W-:Y:S01]  /*8920*/  @!P3 LEA R6, P6, R221, R4, 0x2 ;  /* 0x00000004dd06b211 */ /* 0x002fe200078c10ff */
[----:B------:R-:W-:-:S03]  /*8930*/  VIADD R33, R2, 0xe8 ;  /* 0x000000e802217836 */ /* 0x000fc60000000000 */
[----:B------:R-:W-:Y:S02]  /*8940*/  @!P3 LEA.HI.X R7, R221, R5, R169, 0x2, P6 ;  /* 0x00000005dd07b211 */ /* 0x000fe400030f14a9 */
[----:B--2---:R-:W-:-:S03]  /*8950*/  @!P2 LEA R8, P5, R220, R4, 0x2 ;  /* 0x00000004dc08a211 */ /* 0x004fc600078a10ff */
[----:B------:R1:W-:Y:S01]  /*8960*/  @!P3 ST.E.64 desc[UR50][R6.64], R40 ;  /* 0x000000280600b985 */ /* 0x0003e2000c101b32 */
[----:B------:R-:W-:Y:S02]  /*8970*/  @!P2 LEA.HI.X R9, R220, R5, R20, 0x2, P5 ;  /* 0x00000005dc09a211 */ /* 0x000fe400028f1414 */
[----:B------:R-:W-:-:S03]  /*8980*/  ISETP.GE.AND P3, PT, R217, UR4, PT ;  /* 0x00000004d9007c0c */ /* 0x000fc6000bf66270 */
[----:B------:R2:W-:Y:S01]  /*8990*/  @!P2 ST.E.64 desc[UR50][R8.64], R44 ;  /* 0x0000002c0800a985 */ /* 0x0005e2000c101b32 */
[----:B------:R-:W-:Y:S02]  /*89a0*/  ISETP.GE.AND P2, PT, R216, UR4, PT ;  /* 0x00000004d8007c0c */ /* 0x000fe4000bf46270 */
[----:B-1----:R-:W-:-:S04]  /*89b0*/  @!P1 LEA R6, P6, R219, R4, 0x2 ;  /* 0x00000004db069211 */ /* 0x002fc800078c10ff */
        /* <DEDUP_REMOVED lines=19> */
[-C--:B------:R-:W-:Y:S02]  /*8af0*/  @!P4 LEA.HI.X R9, R214, R5.reuse, R163, 0x2, P5 ;  /* 0x00000005d609c211 */ /* 0x080fe400028f14a3 */
[----:B------:R-:W-:Y:S02]  /*8b00*/  ISETP.GE.AND P1, PT, R211, UR4, PT ;  /* 0x00000004d3007c0c */ /* 0x000fe4000bf26270 */
[-C--:B------:R-:W-:Y:S01]  /*8b10*/  @!P2 LEA R10, P5, R212, R4.reuse, 0x2 ;  /* 0x00000004d40aa211 */ /* 0x080fe200078a10ff */
[----:B------:R2:W-:Y:S01]  /*8b20*/  @!P4 ST.E.64 desc[UR50][R8.64], R68 ;  /* 0x000000440800c985 */ /* 0x0005e2000c101b32 */
[----:B------:R-:W-:Y:S02]  /*8b30*/  ISETP.GE.AND P4, PT, R210, UR4, PT ;  /* 0x00000004d2007c0c */ /* 0x000fe4000bf86270 */
[----:B------:R-:W-:Y:S02]  /*8b40*/  @!P2 LEA.HI.X R11, R212, R5, R161, 0x2, P5 ;  /* 0x00000005d40ba211 */ /* 0x000fe400028f14a1 */
[----:B-1----:R-:W-:-:S04]  /*8b50*/  @!P3 LEA R6, P6, R213, R4, 0x2 ;  /* 0x00000004d506b211 */ /* 0x002fc800078c10ff */
[----:B------:R-:W-:Y:S02]  /*8b60*/  @!P3 LEA.HI.X R7, R213, R5, R162, 0x2, P6 ;  /* 0x00000005d507b211 */ /* 0x000fe400030f14a2 */
[----:B------:R-:W-:-:S03]  /*8b70*/  @!P1 LEA R12, P6, R211, R4, 0x2 ;  /* 0x00000004d30c9211 */ /* 0x000fc600078c10ff */
[----:B------:R-:W-:Y:S01]  /*8b80*/  @!P4 LEA R14, P5, R210, R4, 0x2 ;  /* 0x00000004d20ec211 */ /* 0x000fe200078a10ff */
[----:B------:R1:W-:Y:S01]  /*8b90*/  @!P3 ST.E.64 desc[UR50][R6.64], R72 ;  /* 0x000000480600b985 */ /* 0x0003e2000c101b32 */
[----:B------:R-:W-:Y:S02]  /*8ba0*/  ISETP.GE.AND P3, PT, R209, UR4, PT ;  /* 0x00000004d1007c0c */ /* 0x000fe4000bf66270 */
[-C--:B------:R-:W-:Y:S01]  /*8bb0*/  @!P1 LEA.HI.X R13, R211, R5.reuse, R160, 0x2, P6 ;  /* 0x00000005d30d9211 */ /* 0x080fe200030f14a0 */
[----:B------:R3:W-:Y:S01]  /*8bc0*/  @!P2 ST.E.64 desc[UR50][R10.64], R76 ;  /* 0x0000004c0a00a985 */ /* 0x0007e2000c101b32 */
[----:B------:R-:W-:Y:S02]  /*8bd0*/  ISETP.GE.AND P2, PT, R208, UR4, PT ;  /* 0x00000004d0007c0c */ /* 0x000fe4000bf46270 */
[----:B------:R-:W-:Y:S01]  /*8be0*/  @!P4 LEA.HI.X R15, R210, R5, R159, 0x2, P5 ;  /* 0x00000005d20fc211 */ /* 0x000fe200028f149f */
[----:B------:R4:W-:Y:S01]  /*8bf0*/  @!P1 ST.E.64 desc[UR50][R12.64], R80 ;  /* 0x000000500c009985 */ /* 0x0009e2000c101b32 */
[----:B------:R-:W-:-:S03]  /*8c00*/  ISETP.GE.AND P1, PT, R207, UR4, PT ;  /* 0x00000004cf007c0c */ /* 0x000fc6000bf26270 */
[----:B------:R5:W-:Y:S01]  /*8c10*/  @!P4 ST.E.64 desc[UR50][R14.64], R84 ;  /* 0x000000540e00c985 */ /* 0x000be2000c101b32 */
[----:B------:R-:W-:Y:S02]  /*8c20*/  ISETP.GE.AND P4, PT, R206, UR4, PT ;  /* 0x00000004ce007c0c */ /* 0x000fe4000bf86270 */
[----:B--2---:R-:W-:-:S03]  /*8c30*/  @!P3 LEA R8, P6, R209, R4, 0x2 ;  /* 0x00000004d108b211 */ /* 0x004fc600078c10ff */
[CC--:B-1----:R-:W-:Y:S02]  /*8c40*/  @!P2 LEA R6, P5, R208.reuse, R4.reuse, 0x2 ;  /* 0x00000004d006a211 */ /* 0x0c2fe400078a10ff */
[-C--:B------:R-:W-:Y:S02]  /*8c50*/  @!P3 LEA.HI.X R9, R209, R5.reuse, R158, 0x2, P6 ;  /* 0x00000005d109b211 */ /* 0x080fe400030f149e */
[-C--:B------:R-:W-:Y:S02]  /*8c60*/  @!P2 LEA.HI.X R7, R208, R5.reuse, R157, 0x2, P5 ;  /* 0x00000005d007a211 */ /* 0x080fe400028f149d */
[----:B---3--:R-:W-:Y:S01]  /*8c70*/  @!P1 LEA R10, P6, R207, R4, 0x2 ;  /* 0x00000004cf0a9211 */ /* 0x008fe200078c10ff */
[----:B------:R1:W-:Y:S01]  /*8c80*/  @!P3 ST.E.64 desc[UR50][R8.64], R88 ;  /* 0x000000580800b985 */ /* 0x0003e2000c101b32 */
[----:B------:R-:W-:Y:S02]  /*8c90*/  ISETP.GE.AND P3, PT, R205, UR4, PT ;  /* 0x00000004cd007c0c */ /* 0x000fe4000bf66270 */
[----:B------:R-:W-:Y:S01]  /*8ca0*/  @!P1 LEA.HI.X R11, R207, R5, R156, 0x2, P6 ;  /* 0x00000005cf0b9211 */ /* 0x000fe200030f149c */
[----:B------:R2:W-:Y:S01]  /*8cb0*/  @!P2 ST.E.64 desc[UR50][R6.64], R92 ;  /* 0x0000005c0600a985 */ /* 0x0005e2000c101b32 */
[----:B------:R-:W-:-:S02]  /*8cc0*/  ISETP.GE.AND P2, PT, R204, UR4, PT ;  /* 0x00000004cc007c0c */ /* 0x000fc4000bf46270 */
[C---:B----4-:R-:W-:Y:S01]  /*8cd0*/  @!P4 LEA R12, P5, R206.reuse, R4, 0x2 ;  /* 0x00000004ce0cc211 */ /* 0x050fe200078a10ff */
[----:B------:R3:W-:Y:S01]  /*8ce0*/  @!P1 ST.E.64 desc[UR50][R10.64], R96 ;  /* 0x000000600a009985 */ /* 0x0007e2000c101b32 */
[----:B------:R-:W-:Y:S02]  /*8cf0*/  ISETP.GE.AND P1, PT, R23, UR4, PT ;  /* 0x0000000417007c0c */ /* 0x000fe4000bf26270 */
[----:B------:R-:W-:-:S03]  /*8d00*/  @!P4 LEA.HI.X R13, R206, R5, R155, 0x2, P5 ;  /* 0x00000005ce0dc211 */ /* 0x000fc600028f149b */
[CC--:B-----5:R-:W-:Y:S02]  /*8d10*/  @!P3 LEA R14, P6, R205.reuse, R4.reuse, 0x2 ;  /* 0x00000004cd0eb211 */ /* 0x0e0fe400078c10ff */
[----:B------:R4:W-:Y:S01]  /*8d20*/  @!P4 ST.E.64 desc[UR50][R12.64], R100 ;  /* 0x000000640c00c985 */ /* 0x0009e2000c101b32 */
[----:B------:R-:W-:Y:S02]  /*8d30*/  ISETP.GE.AND P4, PT, R22, UR4, PT ;  /* 0x0000000416007c0c */ /* 0x000fe4000bf86270 */
[CC--:B-1----:R-:W-:Y:S02]  /*8d40*/  @!P2 LEA R8, P5, R204.reuse, R4.reuse, 0x2 ;  /* 0x00000004cc08a211 */ /* 0x0c2fe400078a10ff */
[-C--:B------:R-:W-:Y:S02]  /*8d50*/  @!P3 LEA.HI.X R15, R205, R5.reuse, R154, 0x2, P6 ;  /* 0x00000005cd0fb211 */ /* 0x080fe400030f149a */
[----:B------:R-:W-:Y:S02]  /*8d60*/  @!P2 LEA.HI.X R9, R204, R5, R153, 0x2, P5 ;  /* 0x00000005cc09a211 */ /* 0x000fe400028f1499 */
[----:B--2---:R-:W-:Y:S01]  /*8d70*/  @!P1 LEA R6, P6, R23, R4, 0x2 ;  /* 0x0000000417069211 */ /* 0x004fe200078c10ff */
[----:B------:R1:W-:Y:S01]  /*8d80*/  @!P3 ST.E.64 desc[UR50][R14.64], R104 ;  /* 0x000000680e00b985 */ /* 0x0003e2000c101b32 */
[----:B------:R-:W-:-:S02]  /*8d90*/  ISETP.GE.AND P3, PT, R19, UR4, PT ;  /* 0x0000000413007c0c */ /* 0x000fc4000bf66270 */
[-C--:B------:R-:W-:Y:S01]  /*8da0*/  @!P1 LEA.HI.X R7, R23, R5.reuse, R152, 0x2, P6 ;  /* 0x0000000517079211 */ /* 0x080fe200030f1498 */
[----:B------:R2:W-:Y:S01]  /*8db0*/  @!P2 ST.E.64 desc[UR50][R8.64], R108 ;  /* 0x0000006c0800a985 */ /* 0x0005e2000c101b32 */
[----:B------:R-:W-:Y:S02]  /*8dc0*/  ISETP.GE.AND P2, PT, R18, UR4, PT ;  /* 0x0000000412007c0c */ /* 0x000fe4000bf46270 */
[C---:B---3--:R-:W-:Y:S01]  /*8dd0*/  @!P4 LEA R10, P5, R22.reuse, R4, 0x2 ;  /* 0x00000004160ac211 */ /* 0x048fe200078a10ff */
[----:B------:R3:W-:Y:S01]  /*8de0*/  @!P1 ST.E.64 desc[UR50][R6.64], R112 ;  /* 0x0000007006009985 */ /* 0x0007e2000c101b32 */
[----:B------:R-:W-:Y:S02]  /*8df0*/  ISETP.GE.AND P1, PT, R17, UR4, PT ;  /* 0x0000000411007c0c */ /* 0x000fe4000bf26270 */
[----:B------:R-:W-:-:S03]  /*8e00*/  @!P4 LEA.HI.X R11, R22, R5, R229, 0x2, P5 ;  /* 0x00000005160bc211 */ /* 0x000fc600028f14e5 */
[CC--:B----4-:R-:W-:Y:S02]  /*8e10*/  @!P3 LEA R12, P6, R19.reuse, R4.reuse, 0x2 ;  /* 0x00000004130cb211 */ /* 0x0d0fe400078c10ff */
[----:B------:R4:W-:Y:S02]  /*8e20*/  @!P4 ST.E.64 desc[UR50][R10.64], R116 ;  /* 0x000000740a00c985 */ /* 0x0009e4000c101b32 */
[CC--:B-1----:R-:W-:Y:S02]  /*8e30*/  @!P2 LEA R14, P4, R18.reuse, R4.reuse, 0x2 ;  /* 0x00000004120ea211 */ /* 0x0c2fe400078810ff */
[-C--:B------:R-:W-:Y:S02]  /*8e40*/  @!P3 LEA.HI.X R13, R19, R5.reuse, R228, 0x2, P6 ;  /* 0x00000005130db211 */ /* 0x080fe400030f14e4 */
[----:B------:R-:W-:Y:S02]  /*8e50*/  @!P2 LEA.HI.X R15, R18, R5, R227, 0x2, P4 ;  /* 0x00000005120fa211 */ /* 0x000fe400020f14e3 */
[----:B------:R-:W-:Y:S01]  /*8e60*/  ISETP.GE.AND P4, PT, R16, UR4, PT ;  /* 0x0000000410007c0c */ /* 0x000fe2000bf86270 */
[----:B------:R1:W-:Y:S01]  /*8e70*/  @!P3 ST.E.64 desc[UR50][R12.64], R120 ;  /* 0x000000780c00b985 */ /* 0x0003e2000c101b32 */
[----:B--2---:R-:W-:-:S02]  /*8e80*/  @!P1 LEA R8, P5, R17, R4, 0x2 ;  /* 0x0000000411089211 */ /* 0x004fc400078a10ff */
[----:B------:R-:W-:Y:S01]  /*8e90*/  ISETP.GE.AND P3, PT, R21, UR4, PT ;  /* 0x0000000415007c0c */ /* 0x000fe2000bf66270 */
[----:B------:R-:W-:Y:S01]  /*8ea0*/  @!P2 ST.E.64 desc[UR50][R14.64], R124 ;  /* 0x0000007c0e00a985 */ /* 0x000fe2000c101b32 */
[----:B------:R-:W-:Y:S02]  /*8eb0*/  @!P1 LEA.HI.X R9, R17, R5, R226, 0x2, P5 ;  /* 0x0000000511099211 */ /* 0x000fe400028f14e2 */
[----:B------:R-:W-:Y:S02]  /*8ec0*/  ISETP.GE.AND P2, PT, R33, UR4, PT ;  /* 0x0000000421007c0c */ /* 0x000fe4000bf46270 */
[----:B---3--:R-:W-:Y:S01]  /*8ed0*/  SHF.R.S32.HI R7, RZ, 0x1f, R16 ;  /* 0x0000001fff077819 */ /* 0x008fe20000011410 */
[----:B------:R2:W-:Y:S01]  /*8ee0*/  @!P1 ST.E.64 desc[UR50][R8.64], R128 ;  /* 0x0000008008009985 */ /* 0x0005e2000c101b32 */
[----:B------:R-:W-:Y:S02]  /*8ef0*/  ISETP.GE.AND P1, PT, R25, UR4, PT ;  /* 0x0000000419007c0c */ /* 0x000fe4000bf26270 */
[----:B------:R-:W-:-:S02]  /*8f00*/  @!P4 LEA R6, P5, R16, R4, 0x2 ;  /* 0x000000041006c211 */ /* 0x000fc400078a10ff */
[----:B----4-:R-:W-:Y:S02]  /*8f10*/  SHF.R.S32.HI R11, RZ, 0x1f, R21 ;  /* 0x0000001fff0b7819 */ /* 0x010fe40000011415 */
[----:B------:R-:W-:Y:S02]  /*8f20*/  @!P3 LEA R10, P6, R21, R4, 0x2 ;  /* 0x00000004150ab211 */ /* 0x000fe400078c10ff */
[-C--:B------:R-:W-:Y:S02]  /*8f30*/  @!P4 LEA.HI.X R7, R16, R5.reuse, R7, 0x2, P5 ;  /* 0x000000051007c211 */ /* 0x080fe400028f1407 */
[----:B------:R-:W-:Y:S02]  /*8f40*/  ISETP.GE.AND P5, PT, R29, UR4, PT ;  /* 0x000000041d007c0c */ /* 0x000fe4000bfa6270 */
[----:B------:R-:W-:Y:S01]  /*8f50*/  @!P3 LEA.HI.X R11, R21, R5, R11, 0x2, P6 ;  /* 0x00000005150bb211 */ /* 0x000fe200030f140b */
[----:B------:R3:W-:Y:S01]  /*8f60*/  @!P4 ST.E.64 desc[UR50][R6.64], R132 ;  /* 0x000000840600c985 */ /* 0x0007e2000c101b32 */
[----:B-1----:R-:W-:-:S02]  /*8f70*/  SHF.R.S32.HI R12, RZ, 0x1f, R33 ;  /* 0x0000001fff0c7819 */ /* 0x002fc40000011421 */
[CC--:B--2---:R-:W-:Y:S01]  /*8f80*/  @!P2 LEA R8, P6, R33.reuse, R4.reuse, 0x2 ;  /* 0x000000042108a211 */ /* 0x0c4fe200078c10ff */
[----:B------:R3:W-:Y:S01]  /*8f90*/  @!P3 ST.E.64 desc[UR50][R10.64], R136 ;  /* 0x000000880a00b985 */ /* 0x0007e2000c101b32 */
[----:B------:R-:W-:Y:S02]  /*8fa0*/  SHF.R.S32.HI R13, RZ, 0x1f, R25 ;  /* 0x0000001fff0d7819 */ /* 0x000fe40000011419 */
[-C--:B------:R-:W-:Y:S02]  /*8fb0*/  @!P2 LEA.HI.X R9, R33, R5.reuse, R12, 0x2, P6 ;  /* 0x000000052109a211 */ /* 0x080fe400030f140c */
[C---:B------:R-:W-:Y:S02]  /*8fc0*/  @!P1 LEA R12, P6, R25.reuse, R4, 0x2 ;  /* 0x00000004190c9211 */ /* 0x040fe400078c10ff */
[----:B------:R-:W-:Y:S01]  /*8fd0*/  SHF.R.S32.HI R14, RZ, 0x1f, R29 ;  /* 0x0000001fff0e7819 */ /* 0x000fe2000001141d */
[----:B------:R3:W-:Y:S01]  /*8fe0*/  @!P2 ST.E.64 desc[UR50][R8.64], R140 ;  /* 0x0000008c0800a985 */ /* 0x0007e2000c101b32 */
[----:B------:R-:W-:-:S02]  /*8ff0*/  @!P1 LEA.HI.X R13, R25, R5, R13, 0x2, P6 ;  /* 0x00000005190d9211 */ /* 0x000fc400030f140d */
[----:B------:R-:W-:-:S03]  /*9000*/  @!P5 LEA R4, P6, R29, R4, 0x2 ;  /* 0x000000041d04d211 */ /* 0x000fc600078c10ff */
[----:B------:R3:W-:Y:S01]  /*9010*/  @!P1 ST.E.64 desc[UR50][R12.64], R144 ;  /* 0x000000900c009985 */ /* 0x0007e2000c101b32 */
[----:B------:R-:W-:-:S05]  /*9020*/  @!P5 LEA.HI.X R5, R29, R5, R14, 0x2, P6 ;  /* 0x000000051d05d211 */ /* 0x000fca00030f140e */
[----:B------:R3:W-:Y:S04]  /*9030*/  @!P5 ST.E.64 desc[UR50][R4.64], R148 ;  /* 0x000000940400d985 */ /* 0x0007e8000c101b32 */
.L_x_9453:
[----:B------:R-:W-:Y:S05]  /*9040*/  BSYNC B1 ;  /* 0x0000000000017941 */ /* 0x000fea0003800000 */
.L_x_9452:
[----:B--23--:R2:W3:Y:S04]  /*9050*/  SHFL.IDX PT, R5, R3, 0x1, 0x1c1f ;  /* 0x003c1f0003057f89 */ /* 0x00c4e800000e0000 */
[----:B-1----:R2:W1:Y:S01]  /*9060*/  SHFL.IDX PT, R4, R0, 0x1, 0x1c1f ;  /* 0x003c1f0000047f89 */ /* 0x00246200000e0000 */
[----:B------:R-:W-:Y:S05]  /*9070*/  @P0 BRA `(.L_x_9451) ;  /* 0x0000001800080947 */ /* 0x000fea0003800000 */
[----:B------:R-:W-:Y:S01]  /*9080*/  ULDC UR4, c[0x0][0xac8] ;  /* 0x0002b20000047ab9 */ /* 0x000fe20000000800 */
[----:B------:R-:W-:Y:S01]  /*9090*/  VIADD R25, R2, 0xe0 ;  /* 0x000000e002197836 */ /* 0x000fe20000000000 */
[----:B------:R-:W-:Y:S01]  /*90a0*/  ISETP.GE.AND P5, PT, R224, UR4, PT ;  /* 0x00000004e0007c0c */ /* 0x000fe2000bfa6270 */
[C---:B0-2---:R-:W-:Y:S01]  /*90b0*/  VIADD R3, R2.reuse, 0xe8 ;  /* 0x000000e802037836 */ /* 0x045fe20000000000 */
[----:B------:R-:W-:Y:S02]  /*90c0*/  ISETP.GE.AND P4, PT, R2, UR4, PT ;  /* 0x0000000402007c0c */ /* 0x000fe4000bf86270 */
[----:B------:R-:W-:Y:S02]  /*90d0*/  ISETP.GE.AND P2, PT, R223, UR4, PT ;  /* 0x00000004df007c0c */ /* 0x000fe4000bf46270 */
[----:B------:R-:W-:Y:S02]  /*90e0*/  ISETP.GE.AND P1, PT, R222, UR4, PT ;  /* 0x00000004de007c0c */ /* 0x000fe4000bf26270 */
[----:B------:R-:W-:-:S02]  /*90f0*/  ISETP.GE.AND P0, PT, R221, UR4, PT ;  /* 0x00000004dd007c0c */ /* 0x000fc4000bf06270 */
[----:B------:R-:W-:-:S03]  /*9100*/  SHF.R.S32.HI R0, RZ, 0x1f, R25 ;  /* 0x0000001fff007819 */ /* 0x000fc60000011419 */
[-C--:B-1----:R-:W-:Y:S02]  /*9110*/  @!P5 LEA R8, P3, R224, R4.reuse, 0x2 ;  /* 0x00000004e008d211 */ /* 0x082fe400078610ff */
[----:B---3--:R-:W-:Y:S02]  /*9120*/  @!P4 IMAD.WIDE R6, R2, 0x4, R4 ;  /* 0x000000040206c825 */ /* 0x008fe400078e0204 */
[-C--:B------:R-:W-:Y:S02]  /*9130*/  @!P5 LEA.HI.X R9, R224, R5.reuse, R172, 0x2, P3 ;  /* 0x00000005e009d211 */ /* 0x080fe400018f14ac */
[CC--:B------:R-:W-:Y:S01]  /*9140*/  @!P2 LEA R10, P6, R223.reuse, R4.reuse, 0x2 ;  /* 0x00000004df0aa211 */ /* 0x0c0fe200078c10ff */
[----:B------:R0:W-:Y:S01]  /*9150*/  @!P4 ST.E.64 desc[UR50][R6.64], R26 ;  /* 0x0000001a0600c985 */ /* 0x0001e2000c101b32 */
[----:B------:R-:W-:Y:S02]  /*9160*/  ISETP.GE.AND P3, PT, R220, UR4, PT ;  /* 0x00000004dc007c0c */ /* 0x000fe4000bf66270 */
[----:B------:R-:W-:Y:S01]  /*9170*/  @!P2 LEA.HI.X R11, R223, R5, R171, 0x2, P6 ;  /* 0x00000005df0ba211 */ /* 0x000fe200030f14ab */
[----:B------:R1:W-:Y:S01]  /*9180*/  @!P5 ST.E.64 desc[UR50][R8.64], R30 ;  /* 0x0000001e0800d985 */ /* 0x0003e2000c101b32 */
[----:B------:R-:W-:-:S02]  /*9190*/  @!P1 LEA R12, P5, R222, R4, 0x2 ;  /* 0x00000004de0c9211 */ /* 0x000fc400078a10ff */
[----:B------:R-:W-:Y:S01]  /*91a0*/  ISETP.GE.AND P4, PT, R219, UR4, PT ;  /* 0x00000004db007c0c */ /* 0x000fe2000bf86270 */
[----:B------:R2:W-:Y:S01]  /*91b0*/  @!P2 ST.E.64 desc[UR50][R10.64], R34 ;  /* 0x000000220a00a985 */ /* 0x0005e2000c101b32 */
[CC--:B------:R-:W-:Y:S02]  /*91c0*/  @!P0 LEA R14, P6, R221.reuse, R4.reuse, 0x2 ;  /* 0x00000004dd0e8211 */ /* 0x0c0fe400078c10ff */
[-C--:B------:R-:W-:Y:S02]  /*91d0*/  @!P1 LEA.HI.X R13, R222, R5.reuse, R170, 0x2, P5 ;  /* 0x00000005de0d9211 */ /* 0x080fe400028f14aa */
[----:B------:R-:W-:Y:S02]  /*91e0*/  ISETP.GE.AND P5, PT, R218, UR4, PT ;  /* 0x00000004da007c0c */ /* 0x000fe4000bfa6270 */
[----:B------:R-:W-:Y:S01]  /*91f0*/  @!P0 LEA.HI.X R15, R221, R5, R169, 0x2, P6 ;  /* 0x00000005dd0f8211 */ /* 0x000fe200030f14a9 */
[----:B------:R3:W-:Y:S01]  /*9200*/  @!P1 ST.E.64 desc[UR50][R12.64], R38 ;  /* 0x000000260c009985 */ /* 0x0007e2000c101b32 */
[----:B0-----:R-:W-:-:S02]  /*9210*/  @!P3 LEA R6, P6, R220, R4, 0x2 ;  /* 0x00000004dc06b211 */ /* 0x001fc400078c10ff */
[----:B------:R-:W-:Y:S01]  /*9220*/  ISETP.GE.AND P1, PT, R216, UR4, PT ;  /* 0x00000004d8007c0c */ /* 0x000fe2000bf26270 */
[----:B------:R0:W-:Y:S01]  /*9230*/  @!P0 ST.E.64 desc[UR50][R14.64], R42 ;  /* 0x0000002a0e008985 */ /* 0x0001e2000c101b32 */
[----:B------:R-:W-:Y:S02]  /*9240*/  ISETP.GE.AND P0, PT, R217, UR4, PT ;  /* 0x00000004d9007c0c */ /* 0x000fe4000bf06270 */
        /* <DEDUP_REMOVED lines=8> */
[CC--:B--2---:R-:W-:Y:S02]  /*92d0*/  @!P0 LEA R10, P4, R217.reuse, R4.reuse, 0x2 ;  /* 0x00000004d90a8211 */ /* 0x0c4fe400078810ff */
[----:B------:R-:W-:Y:S01]  /*92e0*/  ISETP.GE.AND P3, PT, R214, UR4, PT ;  /* 0x00000004d6007c0c */ /* 0x000fe2000bf66270 */
[----:B------:R2:W-:Y:S01]  /*92f0*/  @!P5 ST.E.64 desc[UR50][R20.64], R54 ;  /* 0x000000361400d985 */ /* 0x0005e2000c101b32 */
[----:B---3--:R-:W-:Y:S02]  /*9300*/  @!P1 LEA R12, P5, R216, R4, 0x2 ;  /* 0x00000004d80c9211 */ /* 0x008fe400078a10ff */
[----:B------:R-:W-:Y:S02]  /*9310*/  @!P0 LEA.HI.X R11, R217, R5, R166, 0x2, P4 ;  /* 0x00000005d90b8211 */ /* 0x000fe400020f14a6 */
[----:B------:R-:W-:-:S02]  /*9320*/  ISETP.GE.AND P4, PT, R213, UR4, PT ;  /* 0x00000004d5007c0c */ /* 0x000fc4000bf86270 */
[-C--:B------:R-:W-:Y:S01]  /*9330*/  @!P1 LEA.HI.X R13, R216, R5.reuse, R165, 0x2, P5 ;  /* 0x00000005d80d9211 */ /* 0x080fe200028f14a5 */
[----:B------:R-:W-:Y:S01]  /*9340*/  @!P0 ST.E.64 desc[UR50][R10.64], R58 ;  /* 0x0000003a0a008985 */ /* 0x000fe2000c101b32 */
[----:B------:R-:W-:Y:S02]  /*9350*/  ISETP.GE.AND P5, PT, R212, UR4, PT ;  /* 0x00000004d4007c0c */ /* 0x000fe4000bfa6270 */
[CC--:B0-----:R-:W-:Y:S01]  /*9360*/  @!P2 LEA R14, P6, R215.reuse, R4.reuse, 0x2 ;  /* 0x00000004d70ea211 */ /* 0x0c1fe200078c10ff */
[----:B------:R0:W-:Y:S01]  /*9370*/  @!P1 ST.E.64 desc[UR50][R12.64], R62 ;  /* 0x0000003e0c009985 */ /* 0x0001e2000c101b32 */
[----:B------:R-:W-:Y:S02]  /*9380*/  ISETP.GE.AND P1, PT, R210, UR4, PT ;  /* 0x00000004d2007c0c */ /* 0x000fe4000bf26270 */
[----:B------:R-:W-:Y:S02]  /*9390*/  @!P2 LEA.HI.X R15, R215, R5, R164, 0x2, P6 ;  /* 0x00000005d70fa211 */ /* 0x000fe400030f14a4 */
[----:B-1----:R-:W-:-:S02]  /*93a0*/  @!P3 LEA R6, P6, R214, R4, 0x2 ;  /* 0x00000004d606b211 */ /* 0x002fc400078c10ff */
[----:B------:R-:W-:Y:S01]  /*93b0*/  ISETP.GE.AND P0, PT, R211, UR4, PT ;  /* 0x00000004d3007c0c */ /* 0x000fe2000bf06270 */
[----:B------:R1:W-:Y:S01]  /*93c0*/  @!P2 ST.E.64 desc[UR50][R14.64], R66 ;  /* 0x000000420e00a985 */ /* 0x0003e2000c101b32 */
[CC--:B----4-:R-:W-:Y:S02]  /*93d0*/  @!P4 LEA R8, P2, R213.reuse, R4.reuse, 0x2 ;  /* 0x00000004d508c211 */ /* 0x0d0fe400078410ff */
[-C--:B------:R-:W-:Y:S02]  /*93e0*/  @!P3 LEA.HI.X R7, R214, R5.reuse, R163, 0x2, P6 ;  /* 0x00000005d607b211 */ /* 0x080fe400030f14a3 */
[----:B--2---:R-:W-:Y:S02]  /*93f0*/  @!P5 LEA R20, P6, R212, R4, 0x2 ;  /* 0x00000004d414d211 */ /* 0x004fe400078c10ff */
[----:B------:R-:W-:Y:S01]  /*9400*/  @!P4 LEA.HI.X R9, R213, R5, R162, 0x2, P2 ;  /* 0x00000005d509c211 */ /* 0x000fe200010f14a2 */
[----:B------:R-:W-:Y:S01]  /*9410*/  @!P3 ST.E.64 desc[UR50][R6.64], R70 ;  /* 0x000000460600b985 */ /* 0x000fe2000c101b32 */
[----:B------:R-:W-:-:S02]  /*9420*/  ISETP.GE.AND P2, PT, R209, UR4, PT ;  /* 0x00000004d1007c0c */ /* 0x000fc4000bf46270 */
[-C--:B------:R-:W-:Y:S01]  /*9430*/  @!P5 LEA.HI.X R21, R212, R5.reuse, R161, 0x2, P6 ;  /* 0x00000005d415d211 */ /* 0x080fe200030f14a1 */
[----:B------:R2:W-:Y:S01]  /*9440*/  @!P4 ST.E.64 desc[UR50][R8.64], R74 ;  /* 0x0000004a0800c985 */ /* 0x0005e2000c101b32 */
[-C--:B0-----:R-:W-:Y:S02]  /*9450*/  @!P1 LEA R12, P3, R210, R4.reuse, 0x2 ;  /* 0x00000004d20c9211 */ /* 0x081fe400078610ff */
[----:B------:R-:W-:Y:S01]  /*9460*/  @!P0 LEA R10, P6, R211, R4, 0x2 ;  /* 0x00000004d30a8211 */ /* 0x000fe200078c10ff */
[----:B------:R0:W-:Y:S01]  /*9470*/  @!P5 ST.E.64 desc[UR50][R20.64], R78 ;  /* 0x0000004e1400d985 */ /* 0x0001e2000c101b32 */
[----:B------:R-:W-:Y:S02]  /*9480*/  ISETP.GE.AND P5, PT, R208, UR4, PT ;  /* 0x00000004d0007c0c */ /* 0x000fe4000bfa6270 */
[----:B------:R-:W-:Y:S02]  /*9490*/  ISETP.GE.AND P4, PT, R207, UR4, PT ;  /* 0x00000004cf007c0c */ /* 0x000fe4000bf86270 */
[----:B------:R-:W-:-:S02]  /*94a0*/  @!P1 LEA.HI.X R13, R210, R5, R159, 0x2, P3 ;  /* 0x00000005d20d9211 */ /* 0x000fc400018f149f */
[----:B------:R-:W-:Y:S02]  /*94b0*/  ISETP.GE.AND P3, PT, R206, UR4, PT ;  /* 0x00000004ce007c0c */ /* 0x000fe4000bf66270 */
[-C--:B------:R-:W-:Y:S02]  /*94c0*/  @!P0 LEA.HI.X R11, R211, R5.reuse, R160, 0x2, P6 ;  /* 0x00000005d30b8211 */ /* 0x080fe400030f14a0 */
[CC--:B-1----:R-:W-:Y:S02]  /*94d0*/  @!P2 LEA R14, P6, R209.reuse, R4.reuse, 0x2 ;  /* 0x00000004d10ea211 */ /* 0x0c2fe400078c10ff */
[----:B------:R-:W-:Y:S01]  /*94e0*/  SHF.R.S32.HI R27, RZ, 0x1f, R16 ;  /* 0x0000001fff1b7819 */ /* 0x000fe20000011410 */
[----:B------:R1:W-:Y:S01]  /*94f0*/  @!P0 ST.E.64 desc[UR50][R10.64], R82 ;  /* 0x000000520a008985 */ /* 0x0003e2000c101b32 */
[----:B------:R-:W-:Y:S02]  /*9500*/  @!P2 LEA.HI.X R15, R209, R5, R158, 0x2, P6 ;  /* 0x00000005d10fa211 */ /* 0x000fe400030f149e */
[-C--:B--2---:R-:W-:Y:S01]  /*9510*/  @!P4 LEA R8, P0, R207, R4.reuse, 0x2 ;  /* 0x00000004cf08c211 */ /* 0x084fe200078010ff */
[----:B------:R2:W-:Y:S01]  /*9520*/  @!P1 ST.E.64 desc[UR50][R12.64], R86 ;  /* 0x000000560c009985 */ /* 0x0005e2000c101b32 */
[----:B------:R-:W-:-:S02]  /*9530*/  @!P5 LEA R6, P1, R208, R4, 0x2 ;  /* 0x00000004d006d211 */ /* 0x000fc400078210ff */
[----:B0-----:R-:W-:Y:S01]  /*9540*/  @!P3 LEA R20, P6, R206, R4, 0x2 ;  /* 0x00000004ce14b211 */ /* 0x001fe200078c10ff */
[----:B------:R0:W-:Y:S01]  /*9550*/  @!P2 ST.E.64 desc[UR50][R14.64], R90 ;  /* 0x0000005a0e00a985 */ /* 0x0001e2000c101b32 */
[----:B------:R-:W-:Y:S02]  /*9560*/  ISETP.GE.AND P2, PT, R205, UR4, PT ;  /* 0x00000004cd007c0c */ /* 0x000fe4000bf46270 */
[-C--:B------:R-:W-:Y:S02]  /*9570*/  @!P5 LEA.HI.X R7, R208, R5.reuse, R157, 0x2, P1 ;  /* 0x00000005d007d211 */ /* 0x080fe400008f149d */
[----:B------:R-:W-:Y:S02]  /*9580*/  ISETP.GE.AND P1, PT, R204, UR4, PT ;  /* 0x00000004cc007c0c */ /* 0x000fe4000bf26270 */
[-C--:B------:R-:W-:Y:S01]  /*9590*/  @!P4 LEA.HI.X R9, R207, R5.reuse, R156, 0x2, P0 ;  /* 0x00000005cf09c211 */ /* 0x080fe200000f149c */
[----:B------:R-:W-:Y:S01]  /*95a0*/  @!P5 ST.E.64 desc[UR50][R6.64], R94 ;  /* 0x0000005e0600d985 */ /* 0x000fe2000c101b32 */
[----:B------:R-:W-:-:S02]  /*95b0*/  @!P3 LEA.HI.X R21, R206, R5, R155, 0x2, P6 ;  /* 0x00000005ce15b211 */ /* 0x000fc400030f149b */
[----:B------:R-:W-:Y:S01]  /*95c0*/  ISETP.GE.AND P0, PT, R23, UR4, PT ;  /* 0x0000000417007c0c */ /* 0x000fe2000bf06270 */
[----:B------:R3:W-:Y:S01]  /*95d0*/  @!P4 ST.E.64 desc[UR50][R8.64], R98 ;  /* 0x000000620800c985 */ /* 0x0007e2000c101b32 */
[----:B------:R-:W-:Y:S02]  /*95e0*/  ISETP.GE.AND P4, PT, R19, UR4, PT ;  /* 0x0000000413007c0c */ /* 0x000fe4000bf86270 */
[CC--:B-1----:R-:W-:Y:S01]  /*95f0*/  @!P2 LEA R10, P6, R205.reuse, R4.reuse, 0x2 ;  /* 0x00000004cd0aa211 */ /* 0x0c2fe200078c10ff */
[----:B------:R1:W-:Y:S01]  /*9600*/  @!P3 ST.E.64 desc[UR50][R20.64], R102 ;  /* 0x000000661400b985 */ /* 0x0003e2000c101b32 */
[----:B------:R-:W-:Y:S02]  /*9610*/  ISETP.GE.AND P3, PT, R22, UR4, PT ;  /* 0x0000000416007c0c */ /* 0x000fe4000bf66270 */
[----:B--2---:R-:W-:Y:S02]  /*9620*/  @!P1 LEA R12, P5, R204, R4, 0x2 ;  /* 0x00000004cc0c9211 */ /* 0x004fe400078a10ff */
[----:B------:R-:W-:-:S02]  /*9630*/  @!P2 LEA.HI.X R11, R205, R5, R154, 0x2, P6 ;  /* 0x00000005cd0ba211 */ /* 0x000fc400030f149a */
[-C--:B------:R-:W-:Y:S02]  /*9640*/  @!P1 LEA.HI.X R13, R204, R5.reuse, R153, 0x2, P5 ;  /* 0x00000005cc0d9211 */ /* 0x080fe400028f1499 */
[-C--:B0-----:R-:W-:Y:S01]  /*9650*/  @!P0 LEA R14, P6, R23, R4.reuse, 0x2 ;  /* 0x00000004170e8211 */ /* 0x081fe200078c10ff */
[----:B------:R0:W-:Y:S01]  /*9660*/  @!P2 ST.E.64 desc[UR50][R10.64], R106 ;  /* 0x0000006a0a00a985 */ /* 0x0001e2000c101b32 */
[-C--:B---3--:R-:W-:Y:S02]  /*9670*/  @!P4 LEA R8, P5, R19, R4.reuse, 0x2 ;  /* 0x000000041308c211 */ /* 0x088fe400078a10ff */
[-C--:B------:R-:W-:Y:S01]  /*9680*/  @!P0 LEA.HI.X R15, R23, R5.reuse, R152, 0x2, P6 ;  /* 0x00000005170f8211 */ /* 0x080fe200030f1498 */
[----:B------:R2:W-:Y:S01]  /*9690*/  @!P1 ST.E.64 desc[UR50][R12.64], R110 ;  /* 0x0000006e0c009985 */ /* 0x0005e2000c101b32 */
[----:B------:R-:W-:Y:S01]  /*96a0*/  @!P3 LEA R6, P1, R22, R4, 0x2 ;  /* 0x000000041606b211 */ /* 0x000fe200078210ff */
[----:B-1----:R-:W-:Y:S01]  /*96b0*/  VIADD R21, R2, 0xf0 ;  /* 0x000000f002157836 */ /* 0x002fe20000000000 */
[----:B------:R-:W-:Y:S01]  /*96c0*/  ISETP.GE.AND P2, PT, R18, UR4, PT ;  /* 0x0000000412007c0c */ /* 0x000fe2000bf46270 */
[----:B------:R1:W-:Y:S01]  /*96d0*/  @!P0 ST.E.64 desc[UR50][R14.64], R114 ;  /* 0x000000720e008985 */ /* 0x0003e2000c101b32 */
[----:B------:R-:W-:-:S02]  /*96e0*/  @!P3 LEA.HI.X R7, R22, R5, R229, 0x2, P1 ;  /* 0x000000051607b211 */ /* 0x000fc400008f14e5 */
[----:B------:R-:W-:Y:S02]  /*96f0*/  ISETP.GE.AND P1, PT, R17, UR4, PT ;  /* 0x0000000411007c0c */ /* 0x000fe4000bf26270 */
[----:B------:R-:W-:Y:S01]  /*9700*/  @!P4 LEA.HI.X R9, R19, R5, R228, 0x2, P5 ;  /* 0x000000051309c211 */ /* 0x000fe200028f14e4 */
[----:B------:R3:W-:Y:S01]  /*9710*/  @!P3 ST.E.64 desc[UR50][R6.64], R118 ;  /* 0x000000760600b985 */ /* 0x0007e2000c101b32 */
[----:B------:R-:W-:Y:S02]  /*9720*/  ISETP.GE.AND P0, PT, R16, UR4, PT ;  /* 0x0000000410007c0c */ /* 0x000fe4000bf06270 */
[----:B------:R-:W-:Y:S01]  /*9730*/  ISETP.GE.AND P3, PT, R3, UR4, PT ;  /* 0x0000000403007c0c */ /* 0x000fe2000bf66270 */
[----:B------:R4:W-:Y:S01]  /*9740*/  @!P4 ST.E.64 desc[UR50][R8.64], R122 ;  /* 0x0000007a0800c985 */ /* 0x0009e2000c101b32 */
[----:B------:R-:W-:Y:S02]  /*9750*/  ISETP.GE.AND P4, PT, R25, UR4, PT ;  /* 0x0000000419007c0c */ /* 0x000fe4000bf86270 */
[----:B0-----:R-:W-:-:S03]  /*9760*/  @!P2 LEA R10, P5, R18, R4, 0x2 ;  /* 0x00000004120aa211 */ /* 0x001fc600078a10ff */
[CC--:B--2---:R-:W-:Y:S02]  /*9770*/  @!P1 LEA R12, P6, R17.reuse, R4.reuse, 0x2 ;  /* 0x00000004110c9211 */ /* 0x0c4fe400078c10ff */
[-C--:B------:R-:W-:Y:S02]  /*9780*/  @!P2 LEA.HI.X R11, R18, R5.reuse, R227, 0x2, P5 ;  /* 0x00000005120ba211 */ /* 0x080fe400028f14e3 */
[CC--:B-1----:R-:W-:Y:S02]  /*9790*/  @!P0 LEA R14, P5, R16.reuse, R4.reuse, 0x2 ;  /* 0x00000004100e8211 */ /* 0x0c2fe400078a10ff */
[-C--:B------:R-:W-:Y:S01]  /*97a0*/  @!P1 LEA.HI.X R13, R17, R5.reuse, R226, 0x2, P6 ;  /* 0x00000005110d9211 */ /* 0x080fe200030f14e2 */
[----:B------:R0:W-:Y:S01]  /*97b0*/  @!P2 ST.E.64 desc[UR50][R10.64], R126 ;  /* 0x0000007e0a00a985 */ /* 0x0001e2000c101b32 */
[----:B------:R-:W-:Y:S02]  /*97c0*/  ISETP.GE.AND P6, PT, R21, UR4, PT ;  /* 0x0000000415007c0c */ /* 0x000fe4000bfc6270 */
[----:B------:R-:W-:Y:S01]  /*97d0*/  @!P0 LEA.HI.X R15, R16, R5, R27, 0x2, P5 ;  /* 0x00000005100f8211 */ /* 0x000fe200028f141b */
[----:B------:R0:W-:Y:S01]  /*97e0*/  @!P1 ST.E.64 desc[UR50][R12.64], R130 ;  /* 0x000000820c009985 */ /* 0x0001e2000c101b32 */
[----:B---3--:R-:W-:-:S03]  /*97f0*/  @!P4 LEA R6, P5, R25, R4, 0x2 ;  /* 0x000000041906c211 */ /* 0x008fc600078a10ff */
[----:B------:R0:W-:Y:S01]  /*9800*/  @!P0 ST.E.64 desc[UR50][R14.64], R134 ;  /* 0x000000860e008985 */ /* 0x0001e2000c101b32 */
[-C--:B------:R-:W-:Y:S02]  /*9810*/  @!P4 LEA.HI.X R7, R25, R5.reuse, R0, 0x2, P5 ;  /* 0x000000051907c211 */ /* 0x080fe400028f1400 */
[----:B------:R-:W-:Y:S02]  /*9820*/  SHF.R.S32.HI R0, RZ, 0x1f, R3 ;  /* 0x0000001fff007819 */ /* 0x000fe40000011403 */
[C---:B----4-:R-:W-:Y:S01]  /*9830*/  @!P3 LEA R8, P5, R3.reuse, R4, 0x2 ;  /* 0x000000040308b211 */ /* 0x050fe200078a10ff */
[----:B------:R0:W-:Y:S03]  /*9840*/  @!P4 ST.E.64 desc[UR50][R6.64], R138 ;  /* 0x0000008a0600c985 */ /* 0x0001e6000c101b32 */
[----:B------:R-:W-:Y:S01]  /*9850*/  @!P3 LEA.HI.X R9, R3, R5, R0, 0x2, P5 ;  /* 0x000000050309b211 */ /* 0x000fe200028f1400 */
[----:B------:R-:W-:Y:S01]  /*9860*/  VIADD R3, R2, 0xf8 ;  /* 0x000000f802037836 */ /* 0x000fe20000000000 */
[----:B------:R-:W-:-:S02]  /*9870*/  SHF.R.S32.HI R0, RZ, 0x1f, R21 ;  /* 0x0000001fff007819 */ /* 0x000fc40000011415 */
[----:B------:R-:W-:Y:S01]  /*9880*/  @!P6 LEA R20, P5, R21, R4, 0x2 ;  /* 0x000000041514e211 */ /* 0x000fe200078a10ff */
[----:B------:R0:W-:Y:S01]  /*9890*/  @!P3 ST.E.64 desc[UR50][R8.64], R142 ;  /* 0x0000008e0800b985 */ /* 0x0001e2000c101b32 */
[----:B------:R-:W-:Y:S02]  /*98a0*/  ISETP.GE.AND P0, PT, R3, UR4, PT ;  /* 0x0000000403007c0c */ /* 0x000fe4000bf06270 */
[----:B------:R-:W-:-:S05]  /*98b0*/  @!P6 LEA.HI.X R21, R21, R5, R0, 0x2, P5 ;  /* 0x000000051515e211 */ /* 0x000fca00028f1400 */
[----:B------:R0:W-:Y:S06]  /*98c0*/  @!P6 ST.E.64 desc[UR50][R20.64], R146 ;  /* 0x000000921400e985 */ /* 0x0001ec000c101b32 */
[----:B------:R-:W-:Y:S05]  /*98d0*/  @P0 BRA `(.L_x_9451) ;  /* 0x0000000c00f00947 */ /* 0x000fea0003800000 */
[----:B------:R-:W-:Y:S02]  /*98e0*/  LEA R4, P0, R3, R4, 0x2 ;  /* 0x0000000403047211 */ /* 0x000fe400078010ff */
[----:B------:R-:W-:-:S04]  /*98f0*/  SHF.R.S32.HI R0, RZ, 0x1f, R3 ;  /* 0x0000001fff007819 */ /* 0x000fc80000011403 */
[----:B------:R-:W-:-:S05]  /*9900*/  LEA.HI.X R5, R3, R5, R0, 0x2, P0 ;  /* 0x0000000503057211 */ /* 0x000fca00000f1400 */
[----:B------:R1:W-:Y:S01]  /*9910*/  ST.E.64 desc[UR50][R4.64], R150 ;  /* 0x0000009604007985 */ /* 0x0003e2000c101b32 */
[----:B------:R-:W-:Y:S05]  /*9920*/  BRA `(.L_x_9451) ;  /* 0x0000000c00dc7947 */ /* 0x000fea0003800000 */
.L_x_9442:
        /* <DEDUP_REMOVED lines=33> */
.L_x_9454:
[----:B------:R-:W-:Y:S01]  /*9b40*/  USEL UR39, UR39, URZ, !UP0 ;  /* 0x0000003f27277287 */ /* 0x000fe2000c000000 */
[----:B------:R-:W-:Y:S01]  /*9b50*/  BSSY B1, `(.L_x_9455) ;  /* 0x0000039000017945 */ /* 0x000fe20003800000 */
[----:B------:R-:W-:-:S03]  /*9b60*/  USEL UR40, UR40, URZ, !UP0 ;  /* 0x0000003f28287287 */ /* 0x000fc6000c000000 */
[----:B------:R-:W-:Y:S09]  /*9b70*/  @P0 BRA `(.L_x_9456) ;  /* 0x0000000000d80947 */ /* 0x000ff20003800000 */
[----:B------:R-:W0:Y:S01]  /*9b80*/  S2R R3, SR_TID.X ;  /* 0x0000000000037919 */ /* 0x000e220000002100 */
[----:B------:R-:W1:Y:S01]  /*9b90*/  LDC R9, c[0x0][0xbe8] ;  /* 0x0002fa00ff097b82 */ /* 0x000e620000000800 */
[----:B------:R-:W-:-:S04]  /*9ba0*/  IMAD.U32 R4, RZ, RZ, UR41 ;  /* 0x00000029ff047e24 */ /* 0x000fc8000f8e00ff */
[----:B0-----:R-:W-:Y:S02]  /*9bb0*/  IMAD R3, R4, 0x80, R3 ;  /* 0x0000008004037824 */ /* 0x001fe400078e0203 */
[----:B-1---5:R-:W-:Y:S02]  /*9bc0*/  IMAD R4, R0, R9, RZ ;  /* 0x0000000900047224 */ /* 0x022fe400078e02ff */
        /* <DEDUP_REMOVED lines=8> */
[----:B------:R-:W0:Y:S04]  /*9c50*/  @P0 LDC R3, c[0x0][0xbec] ;  /* 0x0002fb00ff030b82 */ /* 0x000e280000000800 */
[----:B------:R-:W-:Y:S01]  /*9c60*/  ULDC.64 UR8, c[0x0][UR17+0x218] ;  /* 0x0000860011087abb */ /* 0x000fe20008000a00 */
[----:B------:R-:W-:Y:S01]  /*9c70*/  ULDC.64 UR12, c[0x0][UR17+0x220] ;  /* 0x00008800110c7abb */ /* 0x000fe20008000a00 */
[----:B------:R-:W-:Y:S01]  /*9c80*/  ULDC.64 UR14, c[0x0][UR17+0x228] ;  /* 0x00008a00110e7abb */ /* 0x000fe20008000a00 */
[----:B------:R-:W-:Y:S01]  /*9c90*/  UIMAD.WIDE.U32 UR10, UR8, UR43, URZ ;  /* 0x0000002b080a72a5 */ /* 0x000fe2000f8e003f */
[----:B------:R-:W1:Y:S01]  /*9ca0*/  @P0 LDC R5, c[0x0][0xbf0] ;  /* 0x0002fc00ff050b82 */ /* 0x000e620000000800 */
        /* <DEDUP_REMOVED lines=8> */
[----:B0-----:R-:W-:Y:S01]  /*9d30*/  @P0 IMAD.HI.U32 R4, R6, R3, RZ ;  /* 0x0000000306040227 */ /* 0x001fe200078e00ff */
[----:B------:R-:W-:-:S02]  /*9d40*/  UIADD3 UR18, UR11, UR18, URZ ;  /* 0x000000120b127290 */ /* 0x000fc4000fffe03f */
[----:B------:R-:W-:Y:S01]  /*9d50*/  UIADD3 UR13, UR9, UR13, URZ ;  /* 0x0000000d090d7290 */ /* 0x000fe2000fffe03f */
[----:B------:R-:W-:Y:S02]  /*9d60*/  IMAD.MOV.U32 R3, RZ, RZ, R6 ;  /* 0x000000ffff037224 */ /* 0x000fe400078e0006 */
[----:B------:R-:W-:Y:S01]  /*9d70*/  IMAD.U32 R10, RZ, RZ, UR14 ;  /* 0x0000000eff0a7e24 */ /* 0x000fe2000f8e00ff */
[----:B------:R-:W-:Y:S01]  /*9d80*/  ULDC.64 UR8, c[0x0][UR17+0x210] ;  /* 0x0000840011087abb */ /* 0x000fe20008000a00 */
[----:B-1----:R-:W-:Y:S01]  /*9d90*/  @P0 SHF.R.U32.HI R3, RZ, R5, R4 ;  /* 0x00000005ff030219 */ /* 0x002fe20000011604 */
        /* <DEDUP_REMOVED lines=20> */
.L_x_9456:
[----:B------:R-:W-:Y:S05]  /*9ee0*/  BSYNC B1 ;  /* 0x0000000000017941 */ /* 0x000fea0003800000 */
.L_x_9455:
[----:B------:R-:W-:-:S06]  /*9ef0*/  UISETP.GT.AND UP0, UPT, UR44, 0x1, UPT ;  /* 0x000000012c00788c */ /* 0x000fcc000bf04270 */
[----:B------:R-:W-:-:S13]  /*9f00*/  PLOP3.LUT P0, PT, PT, PT, UP0, 0x80, 0x0 ;  /* 0x000000000000781c */ /* 0x000fda0003f0f008 */
[----:B------:R-:W-:Y:S05]  /*9f10*/  @P0 BRA `(.L_x_9451) ;  /* 0x0000000800600947 */ /* 0x000fea0003800000 */
[----:B------:R-:W1:Y:S01]  /*9f20*/  LDC R11, c[0x0][0xbe8] ;  /* 0x0002fa00ff0b7b82 */ /* 0x000e620000000800 */
[----:B0-----:R-:W-:Y:S01]  /*9f30*/  SHF.R.S32.HI R3, RZ, 0x1f, R8 ;  /* 0x0000001fff037819 */ /* 0x001fe20000011408 */
[----:B------:R-:W-:Y:S01]  /*9f40*/  ULDC.64 UR10, c[0x0][0xaa0] ;  /* 0x0002a800000a7ab9 */ /* 0x000fe20000000a00 */
[----:B------:R-:W-:Y:S01]  /*9f50*/  BSSY B1, `(.L_x_9457) ;  /* 0x0000052000017945 */ /* 0x000fe20003800000 */
[----:B------:R-:W-:Y:S01]  /*9f60*/  UIMAD.WIDE.U32 UR8, UR4, UR10, URZ ;  /* 0x0000000a040872a5 */ /* 0x000fe2000f8e003f */
[----:B------:R-:W-:Y:S01]  /*9f70*/  LEA.HI R3, R3, R8, RZ, 0x3 ;  /* 0x0000000803037211 */ /* 0x000fe200078f18ff */
[----:B------:R-:W-:-:S03]  /*9f80*/  UIMAD UR10, UR19, UR10, URZ ;  /* 0x0000000a130a72a4 */ /* 0x000fc6000f8e023f */
[----:B------:R-:W-:Y:S01]  /*9f90*/  LOP3.LUT R9, R3, 0xfffffff8, RZ, 0xc0, !PT ;  /* 0xfffffff803097812 */ /* 0x000fe200078ec0ff */
[----:B------:R-:W-:Y:S01]  /*9fa0*/  UIMAD UR10, UR4, UR11, UR10 ;  /* 0x0000000b040a72a4 */ /* 0x000fe2000f8e020a */
[----:B------:R-:W-:-:S03]  /*9fb0*/  SHF.R.S32.HI R13, RZ, 0x3, R3 ;  /* 0x00000003ff0d7819 */ /* 0x000fc60000011403 */
[----:B------:R-:W-:Y:S01]  /*9fc0*/  IMAD.IADD R10, R8, 0x1, -R9 ;  /* 0x00000001080a7824 */ /* 0x000fe200078e0a09 */
[----:B------:R-:W-:Y:S01]  /*9fd0*/  UIADD3 UR9, UR9, UR10, URZ ;  /* 0x0000000a09097290 */ /* 0x000fe2000fffe03f */
[----:B------:R-:W-:Y:S02]  /*9fe0*/  IMAD.U32 R8, RZ, RZ, UR41 ;  /* 0x00000029ff087e24 */ /* 0x000fe4000f8e00ff */
[----:B------:R-:W-:Y:S01]  /*9ff0*/  IMAD R3, R10, 0x20, R13 ;  /* 0x000000200a037824 */ /* 0x000fe200078e020d */
[----:B------:R-:W-:Y:S02]  /*a000*/  ULDC.64 UR10, c[0x0][0xae8] ;  /* 0x0002ba00000a7ab9 */ /* 0x000fe40000000a00 */
[----:B------:R-:W-:Y:S01]  /*a010*/  UIMAD.WIDE.U32 UR8, UR43, UR10, UR8 ;  /* 0x0000000a2b0872a5 */ /* 0x000fe2000f8e0008 */
[----:B------:R-:W-:Y:S01]  /*a020*/  IMAD R8, R8, 0x80, R3 ;  /* 0x0000008008087824 */ /* 0x000fe200078e0203 */
[----:B-1----:R-:W-:Y:S02]  /*a030*/  ISETP.NE.AND P0, PT, R11, 0x1, PT ;  /* 0x000000010b00780c */ /* 0x002fe40003f05270 */
[----:B------:R-:W-:Y:S01]  /*a040*/  UIMAD UR9, UR43, UR11, UR9 ;  /* 0x0000000b2b0972a4 */ /* 0x000fe2000f8e0209 */
[----:B------:R-:W-:-:S02]  /*a050*/  IMAD.MOV.U32 R3, RZ, RZ, R8 ;  /* 0x000000ffff037224 */ /* 0x000fc400078e0008 */
[----:B------:R-:W-:Y:S02]  /*a060*/  ULDC.64 UR10, c[0x0][0xaf0] ;  /* 0x0002bc00000a7ab9 */ /* 0x000fe40000000a00 */
[----:B------:R-:W-:Y:S02]  /*a070*/  UIMAD UR40, UR40, UR10, URZ ;  /* 0x0000000a282872a4 */ /* 0x000fe4000f8e023f */
[----:B------:R-:W-:Y:S02]  /*a080*/  UIMAD.WIDE.U32 UR8, UR39, UR10, UR8 ;  /* 0x0000000a270872a5 */ /* 0x000fe4000f8e0008 */
[----:B------:R-:W-:Y:S02]  /*a090*/  UIMAD UR4, UR39, UR11, UR40 ;  /* 0x0000000b270472a4 */ /* 0x000fe4000f8e0228 */
[----:B------:R-:W0:Y:S02]  /*a0a0*/  @P0 LDC R5, c[0x0][0xbec] ;  /* 0x0002fb00ff050b82 */ /* 0x000e240000000800 */
[----:B------:R-:W-:Y:S01]  /*a0b0*/  UIADD3 UR4, UR9, UR4, URZ ;  /* 0x0000000409047290 */ /* 0x000fe2000fffe03f */
[----:B------:R-:W-:-:S05]  /*a0c0*/  ULDC.64 UR10, c[0x0][0xae0] ;  /* 0x0002b800000a7ab9 */ /* 0x000fca0000000a00 */
[----:B------:R-:W1:Y:S01]  /*a0d0*/  @P0 LDC R7, c[0x0][0xbf0] ;  /* 0x0002fc00ff070b82 */ /* 0x000e620000000800 */
[----:B0-----:R-:W-:-:S04]  /*a0e0*/  @P0 IMAD.HI.U32 R4, R8, R5, RZ ;  /* 0x0000000508040227 */ /* 0x001fc800078e00ff */
[----:B------:R-:W-:Y:S02]  /*a0f0*/  IMAD.U32 R5, RZ, RZ, UR9 ;  /* 0x00000009ff057e24 */ /* 0x000fe4000f8e00ff */
[----:B------:R-:W-:Y:S01]  /*a100*/  IMAD.U32 R5, RZ, RZ, UR4 ;  /* 0x00000004ff057e24 */ /* 0x000fe2000f8e00ff */
[----:B-1----:R-:W-:Y:S01]  /*a110*/  @P0 SHF.R.U32.HI R3, RZ, R7, R4 ;  /* 0x00000007ff030219 */ /* 0x002fe20000011604 */
[----:B------:R-:W-:Y:S01]  /*a120*/  IMAD.U32 R4, RZ, RZ, UR8 ;  /* 0x00000008ff047e24 */ /* 0x000fe2000f8e00ff */
[----:B------:R-:W-:Y:S02]  /*a130*/  ULDC.64 UR8, c[0x0][0xad8] ;  /* 0x0002b60000087ab9 */ /* 0x000fe40000000a00 */
[--C-:B------:R-:W-:Y:S01]  /*a140*/  SHF.R.S32.HI R6, RZ, 0x1f, R3.reuse ;  /* 0x0000001fff067819 */ /* 0x100fe20000011403 */
[----:B------:R-:W-:Y:S02]  /*a150*/  IMAD.MOV R7, RZ, RZ, -R3 ;  /* 0x000000ffff077224 */ /* 0x000fe400078e0a03 */
[----:B------:R-:W-:-:S04]  /*a160*/  IMAD.WIDE.U32 R4, R3, UR10, R4 ;  /* 0x0000000a03047c25 */ /* 0x000fc8000f8e0004 */
[----:B------:R-:W-:Y:S02]  /*a170*/  IMAD R7, R11, R7, R8 ;  /* 0x000000070b077224 */ /* 0x000fe400078e0208 */
[----:B------:R-:W-:Y:S02]  /*a180*/  IMAD R6, R6, UR10, RZ ;  /* 0x0000000a06067c24 */ /* 0x000fe4000f8e02ff */
[----:B------:R-:W-:Y:S02]  /*a190*/  IMAD.U32 R8, RZ, RZ, UR41 ;  /* 0x00000029ff087e24 */ /* 0x000fe4000f8e00ff */
[----:B------:R-:W-:Y:S01]  /*a1a0*/  IMAD R9, R3, UR11, R6 ;  /* 0x0000000b03097c24 */ /* 0x000fe2000f8e0206 */
[----:B------:R-:W-:Y:S01]  /*a1b0*/  SHF.R.S32.HI R6, RZ, 0x1f, R7 ;  /* 0x0000001fff067819 */ /* 0x000fe20000011407 */
[----:B------:R-:W-:Y:S02]  /*a1c0*/  IMAD R8, R8, 0x80, R13 ;  /* 0x0000008008087824 */ /* 0x000fe400078e020d */
[----:B------:R-:W-:-:S02]  /*a1d0*/  IMAD.IADD R5, R5, 0x1, R9 ;  /* 0x0000000105057824 */ /* 0x000fc400078e0209 */
[----:B------:R-:W-:Y:S02]  /*a1e0*/  IMAD R6, R6, UR8, RZ ;  /* 0x0000000806067c24 */ /* 0x000fe4000f8e02ff */
[----:B------:R-:W-:-:S04]  /*a1f0*/  IMAD.WIDE.U32 R4, R7, UR8, R4 ;  /* 0x0000000807047c25 */ /* 0x000fc8000f8e0004 */
[----:B------:R-:W-:Y:S01]  /*a200*/  IMAD R9, R7, UR9, R6 ;  /* 0x0000000907097c24 */ /* 0x000fe2000f8e0206 */
[----:B------:R-:W-:Y:S01]  /*a210*/  ULDC.64 UR8, c[0x0][0xa80] ;  /* 0x0002a00000087ab9 */ /* 0x000fe20000000a00 */
[----:B-----5:R-:W-:Y:S01]  /*a220*/  IMAD R11, R0, R11, RZ ;  /* 0x0000000b000b7224 */ /* 0x020fe200078e02ff */
[----:B------:R-:W-:Y:S01]  /*a230*/  LEA R6, P2, R4, UR8, 0x1 ;  /* 0x0000000804067c11 */ /* 0x000fe2000f8408ff */
[C---:B------:R-:W-:Y:S02]  /*a240*/  VIADD R3, R8.reuse, 0x40 ;  /* 0x0000004008037836 */ /* 0x040fe40000000000 */
[----:B------:R-:W-:Y:S02]  /*a250*/  IMAD.IADD R5, R5, 0x1, R9 ;  /* 0x0000000105057824 */ /* 0x000fe400078e0209 */
[----:B------:R-:W-:Y:S01]  /*a260*/  VIADD R0, R8, 0x20 ;  /* 0x0000002008007836 */ /* 0x000fe20000000000 */
[----:B------:R-:W-:Y:S01]  /*a270*/  ISETP.GE.AND P0, PT, R3, R11, PT ;  /* 0x0000000b0300720c */ /* 0x000fe20003f06270 */
[----:B------:R-:W-:Y:S01]  /*a280*/  IMAD.SHL.U32 R7, R10, 0x8, RZ ;  /* 0x000000080a077824 */ /* 0x000fe200078e00ff */
[----:B------:R-:W-:-:S02]  /*a290*/  LEA.HI.X R3, R4, UR9, R5, 0x1, P2 ;  /* 0x0000000904037c11 */ /* 0x000fc400090f0c05 */
[-C--:B------:R-:W-:Y:S01]  /*a2a0*/  ISETP.GE.AND P2, PT, R8, R11.reuse, PT ;  /* 0x0000000b0800720c */ /* 0x080fe20003f46270 */
[C---:B------:R-:W-:Y:S01]  /*a2b0*/  VIADD R9, R7.reuse, 0x40 ;  /* 0x0000004007097836 */ /* 0x040fe20000000000 */
[----:B------:R-:W-:Y:S01]  /*a2c0*/  ISETP.GE.AND P1, PT, R0, R11, PT ;  /* 0x0000000b0000720c */ /* 0x000fe20003f26270 */
[C---:B------:R-:W-:Y:S01]  /*a2d0*/  VIADD R13, R7.reuse, 0xc0 ;  /* 0x000000c0070d7836 */ /* 0x040fe20000000000 */
[----:B------:R0:W1:Y:S01]  /*a2e0*/  SHFL.IDX PT, R4, R6, RZ, 0x181f ;  /* 0x00181fff06047589 */ /* 0x00006200000e0000 */
[----:B------:R-:W-:Y:S01]  /*a2f0*/  VIADD R15, R7, 0x80 ;  /* 0x00000080070f7836 */ /* 0x000fe20000000000 */
[----:B------:R-:W-:Y:S02]  /*a300*/  SHF.R.S32.HI R20, RZ, 0x1f, R7 ;  /* 0x0000001fff147819 */ /* 0x000fe40000011407 */
[----:B------:R0:W2:Y:S01]  /*a310*/  SHFL.IDX PT, R0, R3, RZ, 0x181f ;  /* 0x00181fff03007589 */ /* 0x0000a200000e0000 */
[----:B------:R-:W-:Y:S02]  /*a320*/  SHF.R.S32.HI R10, RZ, 0x1f, R9 ;  /* 0x0000001fff0a7819 */ /* 0x000fe40000011409 */
[----:B------:R-:W-:-:S02]  /*a330*/  SHF.R.S32.HI R12, RZ, 0x1f, R13 ;  /* 0x0000001fff0c7819 */ /* 0x000fc4000001140d */
[----:B------:R-:W-:Y:S01]  /*a340*/  SHF.R.S32.HI R14, RZ, 0x1f, R15 ;  /* 0x0000001fff0e7819 */ /* 0x000fe2000001140f */
[----:B------:R-:W-:Y:S06]  /*a350*/  @P2 BRA `(.L_x_9458) ;  /* 0x0000000000442947 */ /* 0x000fec0003800000 */
        /* <DEDUP_REMOVED lines=8> */
[----:B------:R3:W-:Y:S01]  /*a3e0*/  @!P5 ST.E.128 desc[UR50][R24.64], RZ ;  /* 0x000000ff1800d985 */ /* 0x0007e2000c101d32 */
[----:B------:R-:W-:Y:S02]  /*a3f0*/  @!P4 LEA.HI.X R27, R9, R0, R10, 0x1, P6 ;  /* 0x00000000091bc211 */ /* 0x000fe400030f0c0a */
[----:B------:R-:W-:-:S03]  /*a400*/  @!P3 LEA R28, P6, R15, R4, 0x1 ;  /* 0x000000040f1cb211 */ /* 0x000fc600078c08ff */
[----:B------:R3:W-:Y:S01]  /*a410*/  @!P4 ST.E.128 desc[UR50][R26.64], RZ ;  /* 0x000000ff1a00c985 */ /* 0x0007e2000c101d32 */
[----:B------:R-:W-:Y:S02]  /*a420*/  @!P3 LEA.HI.X R29, R15, R0, R14, 0x1, P6 ;  /* 0x000000000f1db211 */ /* 0x000fe400030f0c0e */
[----:B------:R-:W-:-:S03]  /*a430*/  @!P2 LEA R4, P6, R13, R4, 0x1 ;  /* 0x000000040d04a211 */ /* 0x000fc600078c08ff */
[----:B------:R3:W-:Y:S01]  /*a440*/  @!P3 ST.E.128 desc[UR50][R28.64], RZ ;  /* 0x000000ff1c00b985 */ /* 0x0007e2000c101d32 */
[----:B------:R-:W-:-:S05]  /*a450*/  @!P2 LEA.HI.X R5, R13, R0, R12, 0x1, P6 ;  /* 0x000000000d05a211 */ /* 0x000fca00030f0c0c */
[----:B------:R3:W-:Y:S04]  /*a460*/  @!P2 ST.E.128 desc[UR50][R4.64], RZ ;  /* 0x000000ff0400a985 */ /* 0x0007e8000c101d32 */
.L_x_9458:
[----:B------:R-:W-:Y:S05]  /*a470*/  BSYNC B1 ;  /* 0x0000000000017941 */ /* 0x000fea0003800000 */
.L_x_9457:
[----:B--2---:R2:W4:Y:S01]  /*a480*/  SHFL.IDX PT, R0, R3, 0x1, 0x181f ;  /* 0x00381f0003007f89 */ /* 0x00452200000e0000 */
[----:B------:R-:W-:Y:S03]  /*a490*/  BSSY B1, `(.L_x_9459) ;  /* 0x0000014000017945 */ /* 0x000fe60003800000 */
[----:B-1-3--:R2:W1:Y:S01]  /*a4a0*/  SHFL.IDX PT, R4, R6, 0x1, 0x181f ;  /* 0x00381f0006047f89 */ /* 0x00a46200000e0000 */
[----:B------:R-:W-:Y:S05]  /*a4b0*/  @P1 BRA `(.L_x_9460) ;  /* 0x0000000000441947 */ /* 0x000fea0003800000 */
[----:B------:R-:W-:Y:S02]  /*a4c0*/  ULDC UR4, c[0x0][0xac8] ;  /* 0x0002b20000047ab9 */ /* 0x000fe40000000800 */
[----:B------:R-:W-:Y:S02]  /*a4d0*/  ISETP.GE.AND P4, PT, R7, UR4, PT ;  /* 0x0000000407007c0c */ /* 0x000fe4000bf86270 */
[----:B------:R-:W-:Y:S02]  /*a4e0*/  ISETP.GE.AND P3, PT, R9, UR4, PT ;  /* 0x0000000409007c0c */ /* 0x000fe4000bf66270 */
[----:B------:R-:W-:Y:S02]  /*a4f0*/  ISETP.GE.AND P2, PT, R15, UR4, PT ;  /* 0x000000040f007c0c */ /* 0x000fe4000bf46270 */
[----:B------:R-:W-:-:S07]  /*a500*/  ISETP.GE.AND P1, PT, R13, UR4, PT ;  /* 0x000000040d007c0c */ /* 0x000fce000bf26270 */
[-C--:B-1----:R-:W-:Y:S02]  /*a510*/  @!P4 LEA R24, P6, R7, R4.reuse, 0x1 ;  /* 0x000000040718c211 */ /* 0x082fe400078c08ff */
[----:B------:R-:W-:Y:S02]  /*a520*/  @!P3 LEA R26, P5, R9, R4, 0x1 ;  /* 0x00000004091ab211 */ /* 0x000fe400078a08ff */
[----:B----4-:R-:W-:Y:S02]  /*a530*/  @!P4 LEA.HI.X R25, R7, R0, R20, 0x1, P6 ;  /* 0x000000000719c211 */ /* 0x010fe400030f0c14 */
[----:B------:R-:W-:Y:S02]  /*a540*/  @!P2 LEA R28, P6, R15, R4, 0x1 ;  /* 0x000000040f1ca211 */ /* 0x000fe400078c08ff */
[----:B------:R-:W-:Y:S01]  /*a550*/  @!P3 LEA.HI.X R27, R9, R0, R10, 0x1, P5 ;  /* 0x00000000091bb211 */ /* 0x000fe200028f0c0a */
[----:B------:R3:W-:Y:S01]  /*a560*/  @!P4 ST.E.128 desc[UR50][R24.64], RZ ;  /* 0x000000ff1800c985 */ /* 0x0007e2000c101d32 */
[----:B------:R-:W-:-:S02]  /*a570*/  @!P1 LEA R4, P5, R13, R4, 0x1 ;  /* 0x000000040d049211 */ /* 0x000fc400078a08ff */
[-C--:B------:R-:W-:Y:S01]  /*a580*/  @!P2 LEA.HI.X R29, R15, R0.reuse, R14, 0x1, P6 ;  /* 0x000000000f1da211 */ /* 0x080fe200030f0c0e */
[----:B------:R3:W-:Y:S01]  /*a590*/  @!P3 ST.E.128 desc[UR50][R26.64], RZ ;  /* 0x000000ff1a00b985 */ /* 0x0007e2000c101d32 */
[----:B------:R-:W-:-:S03]  /*a5a0*/  @!P1 LEA.HI.X R5, R13, R0, R12, 0x1, P5 ;  /* 0x000000000d059211 */ /* 0x000fc600028f0c0c */
[----:B------:R3:W-:Y:S04]  /*a5b0*/  @!P2 ST.E.128 desc[UR50][R28.64], RZ ;  /* 0x000000ff1c00a985 */ /* 0x0007e8000c101d32 */
[----:B------:R3:W-:Y:S02]  /*a5c0*/  @!P1 ST.E.128 desc[UR50][R4.64], RZ ;  /* 0x000000ff04009985 */ /* 0x0007e4000c101d32 */
.L_x_9460:
[----:B------:R-:W-:Y:S05]  /*a5d0*/  BSYNC B1 ;  /* 0x0000000000017941 */ /* 0x000fea0003800000 */
.L_x_9459:
[----:B----4-:R4:W0:Y:S01]  /*a5e0*/  SHFL.IDX PT, R0, R3, 0x2, 0x181f ;  /* 0x00581f0003007f89 */ /* 0x01082200000e0000 */
        /* <DEDUP_REMOVED lines=9> */
[-C--:B------:R-:W-:Y:S02]  /*a680*/  @!P2 LEA R26, P5, R9, R4.reuse, 0x1 ;  /* 0x00000004091aa211 */ /* 0x080fe400078a08ff */
[----:B------:R-:W-:Y:S02]  /*a690*/  @!P1 LEA R28, P4, R15, R4, 0x1 ;  /* 0x000000040f1c9211 */ /* 0x000fe400078808ff */
[----:B0-----:R-:W-:Y:S02]  /*a6a0*/  @!P3 LEA.HI.X R25, R7, R0, R20, 0x1, P6 ;  /* 0x000000000719b211 */ /* 0x001fe400030f0c14 */
[----:B------:R-:W-:Y:S02]  /*a6b0*/  @!P0 LEA R4, P6, R13, R4, 0x1 ;  /* 0x000000040d048211 */ /* 0x000fe400078c08ff */
[-C--:B------:R-:W-:Y:S01]  /*a6c0*/  @!P2 LEA.HI.X R27, R9, R0.reuse, R10, 0x1, P5 ;  /* 0x00000000091ba211 */ /* 0x080fe200028f0c0a */
[----:B------:R3:W-:Y:S01]  /*a6d0*/  @!P3 ST.E.128 desc[UR50][R24.64], RZ ;  /* 0x000000ff1800b985 */ /* 0x0007e2000c101d32 */
[----:B------:R-:W-:-:S02]  /*a6e0*/  @!P1 LEA.HI.X R29, R15, R0, R14, 0x1, P4 ;  /* 0x000000000f1d9211 */ /* 0x000fc400020f0c0e */
[----:B------:R-:W-:Y:S01]  /*a6f0*/  @!P0 LEA.HI.X R5, R13, R0, R12, 0x1, P6 ;  /* 0x000000000d058211 */ /* 0x000fe200030f0c0c */
[----:B------:R3:W-:Y:S04]  /*a700*/  @!P2 ST.E.128 desc[UR50][R26.64], RZ ;  /* 0x000000ff1a00a985 */ /* 0x0007e8000c101d32 */
[----:B------:R3:W-:Y:S04]  /*a710*/  @!P1 ST.E.128 desc[UR50][R28.64], RZ ;  /* 0x000000ff1c009985 */ /* 0x0007e8000c101d32 */
[----:B------:R3:W-:Y:S02]  /*a720*/  @!P0 ST.E.128 desc[UR50][R4.64], RZ ;  /* 0x000000ff04008985 */ /* 0x0007e4000c101d32 */
.L_x_9462:
[----:B------:R-:W-:Y:S05]  /*a730*/  BSYNC B1 ;  /* 0x0000000000017941 */ /* 0x000fea0003800000 */
.L_x_9461:
[----:B0-----:R-:W-:Y:S01]  /*a740*/  VIADD R0, R8, 0x60 ;  /* 0x0000006008007836 */ /* 0x001fe20000000000 */
[----:B--2-4-:R-:W0:Y:S04]  /*a750*/  SHFL.IDX PT, R3, R3, 0x3, 0x181f ;  /* 0x00781f0003037f89 */ /* 0x014e2800000e0000 */
[----:B------:R-:W-:Y:S01]  /*a760*/  ISETP.GE.AND P0, PT, R0, R11, PT ;  /* 0x0000000b0000720c */ /* 0x000fe20003f06270 */
[----:B-1-3--:R1:W2:-:S12]  /*a770*/  SHFL.IDX PT, R4, R6, 0x3, 0x181f ;  /* 0x00781f0006047f89 */ /* 0x00a29800000e0000 */
[----:B-1----:R-:W-:Y:S05]  /*a780*/  @P0 BRA `(.L_x_9451) ;  /* 0x0000000000440947 */ /* 0x002fea0003800000 */
[----:B------:R-:W-:Y:S02]  /*a790*/  ULDC UR4, c[0x0][0xac8] ;  /* 0x0002b20000047ab9 */ /* 0x000fe40000000800 */
[----:B------:R-:W-:Y:S02]  /*a7a0*/  ISETP.GE.AND P3, PT, R7, UR4, PT ;  /* 0x0000000407007c0c */ /* 0x000fe4000bf66270 */
[----:B------:R-:W-:Y:S02]  /*a7b0*/  ISETP.GE.AND P2, PT, R9, UR4, PT ;  /* 0x0000000409007c0c */ /* 0x000fe4000bf46270 */
[----:B------:R-:W-:Y:S02]  /*a7c0*/  ISETP.GE.AND P1, PT, R15, UR4, PT ;  /* 0x000000040f007c0c */ /* 0x000fe4000bf26270 */
[----:B------:R-:W-:-:S07]  /*a7d0*/  ISETP.GE.AND P0, PT, R13, UR4, PT ;  /* 0x000000040d007c0c */ /* 0x000fce000bf06270 */
[----:B--2---:R-:W-:-:S04]  /*a7e0*/  @!P3 LEA R6, P4, R7, R4, 0x1 ;  /* 0x000000040706b211 */ /* 0x004fc800078808ff */
[-C--:B0-----:R-:W-:Y:S02]  /*a7f0*/  @!P3 LEA.HI.X R7, R7, R3.reuse, R20, 0x1, P4 ;  /* 0x000000030707b211 */ /* 0x081fe400020f0c14 */
[-C--:B------:R-:W-:Y:S02]  /*a800*/  @!P2 LEA R8, P4, R9, R4.reuse, 0x1 ;  /* 0x000000040908a211 */ /* 0x080fe400078808ff */
[-C--:B------:R-:W-:Y:S01]  /*a810*/  @!P1 LEA R20, P5, R15, R4.reuse, 0x1 ;  /* 0x000000040f149211 */ /* 0x080fe200078a08ff */
[----:B------:R0:W-:Y:S01]  /*a820*/  @!P3 ST.E.128 desc[UR50][R6.64], RZ ;  /* 0x000000ff0600b985 */ /* 0x0001e2000c101d32 */
[----:B------:R-:W-:Y:S02]  /*a830*/  @!P0 LEA R4, P6, R13, R4, 0x1 ;  /* 0x000000040d048211 */ /* 0x000fe400078c08ff */
[-C--:B------:R-:W-:Y:S02]  /*a840*/  @!P2 LEA.HI.X R9, R9, R3.reuse, R10, 0x1, P4 ;  /* 0x000000030909a211 */ /* 0x080fe400020f0c0a */
[----:B------:R-:W-:-:S02]  /*a850*/  @!P1 LEA.HI.X R21, R15, R3, R14, 0x1, P5 ;  /* 0x000000030f159211 */ /* 0x000fc400028f0c0e */
[----:B------:R-:W-:Y:S01]  /*a860*/  @!P0 LEA.HI.X R5, R13, R3, R12, 0x1, P6 ;  /* 0x000000030d058211 */ /* 0x000fe200030f0c0c */
[----:B------:R0:W-:Y:S04]  /*a870*/  @!P2 ST.E.128 desc[UR50][R8.64], RZ ;  /* 0x000000ff0800a985 */ /* 0x0001e8000c101d32 */
[----:B------:R0:W-:Y:S04]  /*a880*/  @!P1 ST.E.128 desc[UR50][R20.64], RZ ;  /* 0x000000ff14009985 */ /* 0x0001e8000c101d32 */
[----:B------:R0:W-:Y:S02]  /*a890*/  @!P0 ST.E.128 desc[UR50][R4.64], RZ ;  /* 0x000000ff04008985 */ /* 0x0001e4000c101d32 */
.L_x_9451:
[----:B------:R-:W-:Y:S05]  /*a8a0*/  BSYNC B0 ;  /* 0x0000000000007941 */ /* 0x000fea0003800000 */
.L_x_9441:
[----:B------:R-:W-:Y:S02]  /*a8b0*/  ULDC UR4, c[0x0][0xc3c] ;  /* 0x00030f0000047ab9 */ /* 0x000fe40000000800 */
[----:B------:R-:W-:-:S06]  /*a8c0*/  UISETP.GE.AND UP0, UPT, UR7, UR4, UPT ;  /* 0x000000040700728c */ /* 0x000fcc000bf06270 */
[----:B------:R-:W-:-:S13]  /*a8d0*/  PLOP3.LUT P0, PT, PT, PT, UP0, 0x80, 0x0 ;  /* 0x000000000000781c */ /* 0x000fda0003f0f008 */
[----:B------:R-:W-:Y:S05]  /*a8e0*/  @!P0 BRA `(.L_x_9463) ;  /* 0xffffff6400d48947 */ /* 0x000fea000383ffff */
[----:B------:R-:W-:Y:S05]  /*a8f0*/  EXIT ;  /* 0x000000000000794d */ /* 0x000fea0003800000 */
.L_x_9412:
        /* <DEDUP_REMOVED lines=16> */
.L_x_9464:
        /* <DEDUP_REMOVED lines=43> */
.L_x_9468:
        /* <DEDUP_REMOVED lines=35> */
.L_x_9466:
        /* <DEDUP_REMOVED lines=18> */
.L_x_9469:
        /* <DEDUP_REMOVED lines=57> */
.L_x_9467:
[----:B------:R-:W-:Y:S01]  /*b390*/  ULDC UR4, c[0x0][0xc3c] ;  /* 0x00030f0000047ab9 */ /* 0x000fe20000000800 */
[----:B------:R-:W-:Y:S02]  /*b3a0*/  IMAD.MOV.U32 R17, RZ, RZ, RZ ;  /* 0x000000ffff117224 */ /* 0x000fe400078e00ff */
[----:B------:R-:W-:Y:S02]  /*b3b0*/  IMAD.U32 R16, RZ, RZ, UR6 ;  /* 0x00000006ff107e24 */ /* 0x000fe4000f8e00ff */
[----:B------:R-:W-:Y:S02]  /*b3c0*/  IMAD.MOV.U32 R18, RZ, RZ, RZ ;  /* 0x000000ffff127224 */ /* 0x000fe400078e00ff */
[----:B------:R-:W-:-:S07]  /*b3d0*/  IMAD.U32 R19, RZ, RZ, UR4 ;  /* 0x00000004ff137e24 */ /* 0x000fce000f8e00ff */
.L_x_9470:
[----:B------:R-:W-:-:S13]  /*b3e0*/  ISETP.NE.AND P0, PT, R7, RZ, PT ;  /* 0x000000ff0700720c */ /* 0x000fda0003f05270 */
[----:B------:R-:W0:Y:S01]  /*b3f0*/  @!P0 S2R R3, SR_CgaCtaId ;  /* 0x0000000000038919 */ /* 0x000e220000008800 */
[----:B------:R-:W-:-:S04]  /*b400*/  @!P0 MOV R2, 0x400 ;  /* 0x0000040000028802 */ /* 0x000fc80000000f00 */
[----:B0-----:R-:W-:-:S05]  /*b410*/  @!P0 LEA R2, R3, R2, 0x18 ;  /* 0x0000000203028211 */ /* 0x001fca00078ec0ff */
[----:B------:R1:W-:Y:S01]  /*b420*/  @!P0 STS.128 [R2+0x228d0], R16 ;  /* 0x0228d01002008388 */ /* 0x0003e20000000c00 */
[----:B------:R-:W-:Y:S06]  /*b430*/  BAR.ARV 0x5, 0x180 ;  /* 0x0146000000007b1d */ /* 0x000fec0000002000 */
.L_x_9465:
        /* <DEDUP_REMOVED lines=25> */
[----:B------:R-:W-:Y:S01]  /*b5d0*/  LOP3.LUT R0, R4, 0xc0, RZ, 0xfc, !PT ;  /* 0x000000c004007812 */ /* 0x000fe200078efcff */
[----:B0-----:R-:W-:-:S06]  /*b5e0*/  ULEA UR4, UR5, UR4, 0x18 ;  /* 0x0000000405047291 */ /* 0x001fcc000f8ec03f */
[----:B------:R-:W-:-:S04]  /*b5f0*/  IMAD.U32 R22, RZ, RZ, UR4 ;  /* 0x00000004ff167e24 */ /* 0x000fc8000f8e00ff */
[----:B--2---:R-:W-:-:S07]  /*b600*/  IMAD R36, R28, 0x2, R22 ;  /* 0x000000021c247824 */ /* 0x004fce00078e0216 */
.L_x_9532:
[----:B0-----:R-:W0:Y:S02]  /*b610*/  LDC.64 R2, c[0x0][0xc88] ;  /* 0x00032200ff027b82 */ /* 0x001e240000000a00 */
[----:B0-----:R-:W-:-:S05]  /*b620*/  IMAD.WIDE R2, R19, 0x4, R2 ;  /* 0x0000000413027825 */ /* 0x001fca00078e0202 */
        /* <DEDUP_REMOVED lines=12> */
[----:B------:R0:W-:Y:S01]  /*b6f0*/  STL [R1], R0 ;  /* 0x0000000001007387 */ /* 0x0001e20000100800 */
        /* <DEDUP_REMOVED lines=33> */
.L_x_9472:
        /* <DEDUP_REMOVED lines=9> */
.L_x_9473:
        /* <DEDUP_REMOVED lines=9> */
.L_x_9474:
        /* <DEDUP_REMOVED lines=8> */
[----:B------:R-:W-:Y:S02]  /*bab0*/  LEA.HI R5, R0, R3, RZ, 0x10 ;  /* 0x0000000300057211 */ /* 0x000fe400078f80ff */
[----:B------:R-:W-:Y:S02]  /*bac0*/  SHF.R.U32.HI R3, RZ, 0x1f, R2 ;  /* 0x0000001fff037819 */ /* 0x000fe40000011602 */
[----:B------:R-:W-:Y:S02]  /*bad0*/  LOP3.LUT R29, R5, 0xff, RZ, 0xc0, !PT ;  /* 0x000000ff051d7812 */ /* 0x000fe400078ec0ff */
[----:B------:R-:W-:Y:S01]  /*bae0*/  LEA.HI.SX32 R0, R2, R3, 0x1c ;  /* 0x0000000302007211 */ /* 0x000fe200078fe2ff */
[----:B------:R-:W-:Y:S01]  /*baf0*/  IMAD.MOV.U32 R2, RZ, RZ, RZ ;  /* 0x000000ffff027224 */ /* 0x000fe200078e00ff */
        /* <DEDUP_REMOVED lines=29> */
.L_x_9476:
[----:B------:R-:W-:Y:S05]  /*bcd0*/  BSYNC B0 ;  /* 0x0000000000007941 */ /* 0x000fea0003800000 */
.L_x_9475:
        /* <DEDUP_REMOVED lines=23> */
.L_x_9478:
        /* <DEDUP_REMOVED lines=20> */
.L_x_9481:
[----:B------:R-:W-:Y:S05]  /*bf90*/  BSYNC B6 ;  /* 0x0000000000067941 */ /* 0x000fea0003800000 */
.L_x_9480:
        /* <DEDUP_REMOVED lines=20> */
.L_x_9484:
        /* <DEDUP_REMOVED lines=15> */
.L_x_9483:
[----:B------:R-:W-:Y:S05]  /*c1d0*/  BSYNC B6 ;  /* 0x0000000000067941 */ /* 0x000fea0003800000 */
.L_x_9482:
[----:B------:R-:W-:Y:S01]  /*c1e0*/  ULDC.64 UR4, c[0x0][0x9f8] ;  /* 0x00027e0000047ab9 */ /* 0x000fe20000000a00 */
[----:B------:R-:W0:Y:S01]  /*c1f0*/  S2R R20, SR_TID.X ;  /* 0x0000000000147919 */ /* 0x000e220000002100 */
[----:B------:R-:W-:Y:S01]  /*c200*/  ISETP.NE.U32.AND P0, PT, RZ, UR4, PT ;  /* 0x00000004ff007c0c */ /* 0x000fe2000bf05070 */
[----:B------:R-:W1:Y:S03]  /*c210*/  LDC R8, c[0x0][0x430] ;  /* 0x00010c00ff087b82 */ /* 0x000e660000000800 */
[----:B------:R-:W-:-:S13]  /*c220*/  ISETP.NE.AND.EX P0, PT, RZ, UR5, PT, P0 ;  /* 0x00000005ff007c0c */ /* 0x000fda000bf05300 */
[----:B------:R-:W-:Y:S01]  /*c230*/  @P0 IADD3 R2, P1, R31, UR4, RZ ;  /* 0x000000041f020c10 */ /* 0x000fe2000ff3e0ff */
[----:B------:R-:W-:Y:S01]  /*c240*/  VIADD R0, R35, 0xffffffff ;  /* 0xffffffff23007836 */ /* 0x000fe20000000000 */
[----:B------:R-:W-:Y:S02]  /*c250*/  ULDC UR4, c[0x0][0x320] ;  /* 0x0000c80000047ab9 */ /* 0x000fe40000000800 */
[----:B------:R-:W-:-:S05]  /*c260*/  @P0 IADD3.X R3, R33, UR5, RZ, P1, !PT ;  /* 0x0000000521030c10 */ /* 0x000fca0008ffe4ff */
[----:B------:R2:W3:Y:S01]  /*c270*/  @P0 LDG.E R27, desc[UR50][R2.64] ;  /* 0x00000032021b0981 */ /* 0x0004e2000c1e1900 */
[----:B0-----:R-:W-:-:S04]  /*c280*/  LOP3.LUT R20, R20, 0x7f, RZ, 0xc0, !PT ;  /* 0x0000007f14147812 */ /* 0x001fc800078ec0ff */
[----:B------:R-:W-:Y:S02]  /*c290*/  SHF.R.U32.HI R21, RZ, 0x3, R20 ;  /* 0x00000003ff157819 */ /* 0x000fe40000011614 */
[----:B------:R-:W0:Y:S01]  /*c2a0*/  S2R R20, SR_TID.X ;  /* 0x0000000000147919 */ /* 0x000e220000002100 */
[----:B-1----:R-:W-:-:S13]  /*c2b0*/  ISETP.NE.AND P2, PT, R8, 0x1, PT ;  /* 0x000000010800780c */ /* 0x002fda0003f45270 */
[----:B------:R-:W2:Y:S08]  /*c2c0*/  @P2 LDC R6, c[0x0][0x434] ;  /* 0x00010d00ff062b82 */ /* 0x000eb00000000800 */
[----:B------:R-:W1:Y:S01]  /*c2d0*/  @P2 LDC R7, c[0x0][0x438] ;  /* 0x00010e00ff072b82 */ /* 0x000e620000000800 */
[----:B0-----:R-:W-:-:S05]  /*c2e0*/  IMAD.SHL.U32 R20, R20, 0x10, RZ ;  /* 0x0000001014147824 */ /* 0x001fca00078e00ff */
[----:B------:R-:W-:-:S05]  /*c2f0*/  LOP3.LUT R20, R21, 0x70, R20, 0xf8, !PT ;  /* 0x0000007015147812 */ /* 0x000fca00078ef814 */
[----:B------:R-:W-:-:S05]  /*c300*/  IMAD R35, R0, 0x60, R20 ;  /* 0x0000006000237824 */ /* 0x000fca00078e0214 */
[----:B------:R-:W-:-:S04]  /*c310*/  ISETP.GE.AND P0, PT, R35, R32, PT ;  /* 0x000000202300720c */ /* 0x000fc80003f06270 */
[----:B------:R-:W-:Y:S01]  /*c320*/  ISETP.GT.U32.OR P0, PT, R20, 0x5f, P0 ;  /* 0x0000005f1400780c */ /* 0x000fe20000704470 */
[----:B------:R-:W0:Y:S01]  /*c330*/  S2R R21, SR_TID.X ;  /* 0x0000000000157919 */ /* 0x000e220000002100 */
[----:B------:R-:W-:-:S11]  /*c340*/  IMAD.IADD R35, R35, 0x1, R30 ;  /* 0x0000000123237824 */ /* 0x000fd600078e021e */
[----:B------:R-:W4:Y:S01]  /*c350*/  @!P0 LDC.64 R4, c[0x0][0x428] ;  /* 0x00010a00ff048b82 */ /* 0x000f220000000a00 */
[----:B--2---:R-:W-:-:S04]  /*c360*/  @P2 IMAD.HI.U32 R2, R35, R6, RZ ;  /* 0x0000000623022227 */ /* 0x004fc800078e00ff */
[----:B------:R-:W-:Y:S01]  /*c370*/  IMAD.MOV.U32 R6, RZ, RZ, R35 ;  /* 0x000000ffff067224 */ /* 0x000fe200078e0023 */
[----:B-1----:R-:W-:-:S04]  /*c380*/  @P2 SHF.R.U32.HI R6, RZ, R7, R2 ;  /* 0x00000007ff062219 */ /* 0x002fc80000011602 */
[--C-:B------:R-:W-:Y:S01]  /*c390*/  @!P0 SHF.R.S32.HI R3, RZ, 0x1f, R6.reuse ;  /* 0x0000001fff038819 */ /* 0x100fe20000011406 */
[----:B------:R-:W-:Y:S02]  /*c3a0*/  @!P0 IMAD.MOV.U32 R2, RZ, RZ, R6 ;  /* 0x000000ffff028224 */ /* 0x000fe400078e0006 */
[----:B0-----:R-:W-:-:S05]  /*c3b0*/  IMAD.SHL.U32 R21, R21, 0x8, RZ ;  /* 0x0000000815157824 */ /* 0x001fca00078e00ff */
[----:B------:R-:W-:-:S04]  /*c3c0*/  LOP3.LUT R21, R21, 0x38, RZ, 0xc0, !PT ;  /* 0x0000003815157812 */ /* 0x000fc800078ec0ff */
[----:B------:R-:W-:Y:S02]  /*c3d0*/  LOP3.LUT R10, R21, 0x40, RZ, 0xfc, !PT ;  /* 0x00000040150a7812 */ /* 0x000fe400078efcff */
[----:B------:R-:W-:Y:S02]  /*c3e0*/  LOP3.LUT R23, R23, 0xffffff7f, RZ, 0xc0, !PT ;  /* 0xffffff7f17177812 */ /* 0x000fe400078ec0ff */
[----:B------:R-:W-:Y:S02]  /*c3f0*/  ISETP.GE.AND P3, PT, R10, UR4, PT ;  /* 0x000000040a007c0c */ /* 0x000fe4000bf66270 */
[----:B------:R-:W-:Y:S02]  /*c400*/  @P2 LOP3.LUT R23, R23, 0x80, RZ, 0xfc, !PT ;  /* 0x0000008017172812 */ /* 0x000fe400078efcff */
[----:B------:R-:W-:Y:S02]  /*c410*/  LOP3.LUT R9, R21, 0x80, RZ, 0xfc, !PT ;  /* 0x0000008015097812 */ /* 0x000fe400078efcff */
[----:B------:R-:W-:Y:S01]  /*c420*/  LOP3.LUT R23, R23, 0xfffffff7, RZ, 0xc0, !PT ;  /* 0xfffffff717177812 */ /* 0x000fe200078ec0ff */
[----:B------:R-:W-:Y:S01]  /*c430*/  IMAD.MOV.U32 R34, RZ, RZ, RZ ;  /* 0x000000ffff227224 */ /* 0x000fe200078e00ff */
[----:B------:R-:W-:-:S05]  /*c440*/  ISETP.GE.AND P2, PT, R21, UR4, PT ;  /* 0x0000000415007c0c */ /* 0x000fca000bf46270 */
[----:B------:R-:W-:-:S04]  /*c450*/  @P3 LOP3.LUT R23, R23, 0x8, RZ, 0xfc, !PT ;  /* 0x0000000817173812 */ /* 0x000fc800078efcff */
[----:B------:R-:W-:-:S04]  /*c460*/  LOP3.LUT R23, R23, 0xffffffef, RZ, 0xc0, !PT ;  /* 0xffffffef17177812 */ /* 0x000fc800078ec0ff */
[----:B------:R-:W-:Y:S01]  /*c470*/  LOP3.LUT R23, R23, 0xfffffffb, RZ, 0xc0, !PT ;  /* 0xfffffffb17177812 */ /* 0x000fe200078ec0ff */
[----:B------:R-:W-:Y:S01]  /*c480*/  UMOV UR5, 0xffffffff ;  /* 0xffffffff00057882 */ /* 0x000fe20000000000 */
[----:B------:R-:W-:Y:S02]  /*c490*/  LOP3.LUT R18, R18, 0xffff, RZ, 0xc0, !PT ;  /* 0x0000ffff12127812 */ /* 0x000fe400078ec0ff */
[----:B---3--:R-:W-:Y:S01]  /*c4a0*/  SHF.R.S32.HI R31, RZ, 0x1f, R27 ;  /* 0x0000001fff1f7819 */ /* 0x008fe2000001141b */
[----:B----4-:R-:W-:-:S04]  /*c4b0*/  @!P0 IMAD.WIDE.U32 R2, R27, R4, R2 ;  /* 0x000000041b028225 */ /* 0x010fc800078e0002 */
[----:B------:R-:W-:-:S04]  /*c4c0*/  @!P0 IMAD R7, R31, R4, RZ ;  /* 0x000000041f078224 */ /* 0x000fc800078e02ff */
[----:B------:R-:W-:Y:S02]  /*c4d0*/  @!P0 IMAD R7, R27, R5, R7 ;  /* 0x000000051b078224 */ /* 0x000fe400078e0207 */
[----:B------:R-:W0:Y:S02]  /*c4e0*/  @!P0 LDC.64 R4, c[0x0][0x418] ;  /* 0x00010600ff048b82 */ /* 0x000e240000000a00 */
[----:B------:R-:W-:Y:S01]  /*c4f0*/  @!P0 IMAD.IADD R7, R3, 0x1, R7 ;  /* 0x0000000103078824 */ /* 0x000fe200078e0207 */
[----:B0-----:R-:W-:-:S04]  /*c500*/  @!P0 LEA R4, P1, R2, R4, 0x2 ;  /* 0x0000000402048211 */ /* 0x001fc800078210ff */
[----:B------:R-:W-:Y:S02]  /*c510*/  @!P0 LEA.HI.X R5, R2, R5, R7, 0x2, P1 ;  /* 0x0000000502058211 */ /* 0x000fe400008f1407 */
[----:B------:R-:W-:Y:S01]  /*c520*/  ISETP.GE.AND P1, PT, R9, UR4, PT ;  /* 0x0000000409007c0c */ /* 0x000fe2000bf26270 */
[----:B------:R-:W-:Y:S02]  /*c530*/  IMAD.MOV R2, RZ, RZ, -R6 ;  /* 0x000000ffff027224 */ /* 0x000fe400078e0a06 */
[----:B------:R0:W5:Y:S02]  /*c540*/  @!P0 LDG.E R34, desc[UR50][R4.64] ;  /* 0x0000003204228981 */ /* 0x000164000c1e1900 */
[----:B------:R-:W-:Y:S01]  /*c550*/  IMAD R35, R8, R2, R35 ;  /* 0x0000000208237224 */ /* 0x000fe200078e0223 */
[----:B------:R-:W-:-:S04]  /*c560*/  LOP3.LUT R8, R21, 0xc0, RZ, 0xfc, !PT ;  /* 0x000000c015087812 */ /* 0x000fc800078efcff */
[----:B------:R-:W-:-:S03]  /*c570*/  ISETP.GE.AND P0, PT, R8, UR4, PT ;  /* 0x0000000408007c0c */ /* 0x000fc6000bf06270 */
[----:B------:R-:W-:-:S04]  /*c580*/  @P1 LOP3.LUT R23, R23, 0x4, RZ, 0xfc, !PT ;  /* 0x0000000417171812 */ /* 0x000fc800078efcff */
[----:B------:R-:W-:-:S04]  /*c590*/  @P2 LOP3.LUT R23, R23, 0x10, RZ, 0xfc, !PT ;  /* 0x0000001017172812 */ /* 0x000fc800078efcff */
[----:B------:R-:W-:Y:S01]  /*c5a0*/  LOP3.LUT R23, R23, 0xfffffffd, RZ, 0xc0, !PT ;  /* 0xfffffffd17177812 */ /* 0x000fe200078ec0ff */
[----:B------:R-:W-:-:S03]  /*c5b0*/  IMAD.U32 R2, RZ, RZ, UR36 ;  /* 0x00000024ff027e24 */ /* 0x000fc6000f8e00ff */
[----:B------:R-:W-:Y:S01]  /*c5c0*/  @P0 LOP3.LUT R23, R23, 0x2, RZ, 0xfc, !PT ;  /* 0x0000000217170812 */ /* 0x000fe200078efcff */
[----:B0-----:R-:W-:Y:S06]  /*c5d0*/  BRA.DIV UR5, `(.L_x_9485) ;  /* 0x0000003e055c7947 */ /* 0x001fec000b800000 */
.L_x_9549:
[----:B------:R-:W-:Y:S02]  /*c5e0*/  ISETP.NE.AND P0, PT, R2, 0x3, PT ;  /* 0x000000030200780c */ /* 0x000fe40003f05270 */
[----:B------:R-:W-:Y:S02]  /*c5f0*/  ISETP.GT.U32.AND P1, PT, R20, 0x5f, PT ;  /* 0x0000005f1400780c */ /* 0x000fe40003f24070 */
[----:B------:R-:W-:Y:S02]  /*c600*/  LOP3.LUT R23, R23, 0xffffffbf, RZ, 0xc0, !PT ;  /* 0xffffffbf17177812 */ /* 0x000fe400078ec0ff */
[----:B------:R-:W-:-:S07]  /*c610*/  SEL R6, RZ, 0x1, P2 ;  /* 0x00000001ff067807 */ /* 0x000fce0001000000 */
[----:B------:R-:W-:-:S04]  /*c620*/  @P0 LOP3.LUT R23, R23, 0x40, RZ, 0xfc, !PT ;  /* 0x0000004017170812 */ /* 0x000fc800078efcff */
[----:B------:R-:W-:-:S04]  /*c630*/  LOP3.LUT R23, R23, 0xffffffdf, RZ, 0xc0, !PT ;  /* 0xffffffdf17177812 */ /* 0x000fc800078ec0ff */
[----:B------:R-:W-:Y:S01]  /*c640*/  @P1 LOP3.LUT R23, R23, 0x20, RZ, 0xfc, !PT ;  /* 0x0000002017171812 */ /* 0x000fe200078efcff */
[----:B------:R-:W-:Y:S06]  /*c650*/  @!P0 BRA `(.L_x_9486) ;  /* 0x0000000000048947 */ /* 0x000fec0003800000 */
[----:B------:R-:W-:Y:S01]  /*c660*/  BPT.TRAP 0x1 ;  /* 0x000000040000795c */ /* 0x000fe20000300000 */
.L_x_9486:
[----:B------:R-:W-:Y:S01]  /*c670*/  IMAD R32, R0, -0x60, R32 ;  /* 0xffffffa000207824 */ /* 0x000fe200078e0220 */
[----:B------:R-:W-:Y:S01]  /*c680*/  SHF.L.U32 R0, R26, 0x1f, RZ ;  /* 0x0000001f1a007819 */ /* 0x000fe200000006ff */
[----:B------:R-:W-:Y:S01]  /*c690*/  IMAD R33, R24, 0x8, R22 ;  /* 0x0000000818217824 */ /* 0x000fe200078e0216 */
[----:B------:R-:W-:Y:S03]  /*c6a0*/  BSSY B0, `(.L_x_9487) ;  /* 0x0000003000007945 */ /* 0x000fe60003800000 */
[----:B------:R-:W0:Y:S02]  /*c6b0*/  SYNCS.PHASECHK.TRANS64.TRYWAIT P0, [R33+URZ+0x22840], R0 ;  /* 0x02284000210075a7 */ /* 0x000e24000800017f */
[----:B0-----:R-:W-:Y:S05]  /*c6c0*/  @!P0 BRA `(.L_x_9488) ;  /* 0x0000003c00548947 */ /* 0x001fea0003800000 */
.L_x_9550:
[----:B------:R-:W-:Y:S05]  /*c6d0*/  BSYNC B0 ;  /* 0x0000000000007941 */ /* 0x000fea0003800000 */
.L_x_9487:
[----:B0-----:R-:W-:Y:S01]  /*c6e0*/  SHF.R.S32.HI R0, RZ, 0x1f, R35 ;  /* 0x0000001fff007819 */ /* 0x001fe20000011423 */
[----:B------:R-:W-:Y:S01]  /*c6f0*/  ULDC.64 UR4, c[0x0][0x300] ;  /* 0x0000c00000047ab9 */ /* 0x000fe20000000a00 */
[----:B------:R-:W0:Y:S01]  /*c700*/  S2R R8, SR_TID.X ;  /* 0x0000000000087919 */ /* 0x000e220000002100 */
[----:B------:R-:W-:Y:S01]  /*c710*/  IMAD.WIDE.U32 R2, R35, UR4, RZ ;  /* 0x0000000423027c25 */ /* 0x000fe2000f8e00ff */
[----:B-----5:R-:W-:Y:S01]  /*c720*/  SHF.R.S32.HI R4, RZ, 0x1f, R34 ;  /* 0x0000001fff047819 */ /* 0x020fe20000011422 */
[----:B------:R-:W-:Y:S01]  /*c730*/  ULDC.64 UR6, c[0x0][0x2e8] ;  /* 0x0000ba0000067ab9 */ /* 0x000fe20000000a00 */
[----:B------:R1:W-:Y:S01]  /*c740*/  STL [R1+0x1c], R0 ;  /* 0x00001c0001007387 */ /* 0x0003e20000100800 */
[----:B------:R-:W-:-:S03]  /*c750*/  LOP3.LUT R23, R23, 0xfffffffe, RZ, 0xc0, !PT ;  /* 0xfffffffe17177812 */ /* 0x000fc600078ec0ff */
[----:B------:R2:W-:Y:S01]  /*c760*/  STL [R1+0x20], R4 ;  /* 0x0000200401007387 */ /* 0x0005e20000100800 */
[----:B-1----:R-:W-:-:S04]  /*c770*/  IMAD R0, R0, UR4, RZ ;  /* 0x0000000400007c24 */ /* 0x002fc8000f8e02ff */
[----:B------:R-:W-:Y:S01]  /*c780*/  IMAD R0, R35, UR5, R0 ;  /* 0x0000000523007c24 */ /* 0x000fe2000f8e0200 */
[----:B------:R-:W-:-:S03]  /*c790*/  ULDC.64 UR4, c[0x0][0x310] ;  /* 0x0000c40000047ab9 */ /* 0x000fc60000000a00 */
[----:B------:R-:W-:Y:S02]  /*c7a0*/  IMAD.IADD R3, R3, 0x1, R0 ;  /* 0x0000000103037824 */ /* 0x000fe400078e0200 */
[----:B------:R-:W-:Y:S02]  /*c7b0*/  IMAD R0, R4, UR4, RZ ;  /* 0x0000000404007c24 */ /* 0x000fe4000f8e02ff */
[----:B--2---:R-:W1:Y:S01]  /*c7c0*/  S2R R4, SR_TID.X ;  /* 0x0000000000047919 */ /* 0x004e620000002100 */
[----:B------:R-:W-:-:S04]  /*c7d0*/  IMAD.WIDE.U32 R2, R34, UR4, R2 ;  /* 0x0000000422027c25 */ /* 0x000fc8000f8e0002 */
[----:B------:R-:W-:Y:S01]  /*c7e0*/  IMAD R0, R34, UR5, R0 ;  /* 0x0000000522007c24 */ /* 0x000fe2000f8e0200 */
[----:B------:R-:W-:Y:S01]  /*c7f0*/  ULDC.64 UR4, c[0x0][0x308] ;  /* 0x0000c20000047ab9 */ /* 0x000fe20000000a00 */
[----:B0-----:R-:W-:Y:S02]  /*c800*/  IMAD.SHL.U32 R8, R8, 0x8, RZ ;  /* 0x0000000808087824 */ /* 0x001fe400078e00ff */
[----:B------:R-:W-:-:S03]  /*c810*/  IMAD.IADD R3, R3, 0x1, R0 ;  /* 0x0000000103037824 */ /* 0x000fc600078e0200 */
[----:B------:R-:W-:Y:S01]  /*c820*/  LOP3.LUT R8, R8, 0x38, RZ, 0xc0, !PT ;  /* 0x0000003808087812 */ /* 0x000fe200078ec0ff */
[----:B------:R-:W-:Y:S01]  /*c830*/  IMAD.WIDE.U32 R2, R18, UR4, R2 ;  /* 0x0000000412027c25 */ /* 0x000fe2000f8e0002 */
[----:B------:R-:W-:Y:S02]  /*c840*/  ULDC UR4, c[0x0][0x2f4] ;  /* 0x0000bd0000047ab9 */ /* 0x000fe40000000800 */
[----:B------:R-:W-:Y:S02]  /*c850*/  ISETP.GE.AND P2, PT, R8, UR4, PT ;  /* 0x0000000408007c0c */ /* 0x000fe4000bf46270 */
[----:B------:R-:W-:-:S11]  /*c860*/  LEA R0, P0, R2, UR6, 0x1 ;  /* 0x0000000602007c11 */ /* 0x000fd6000f8008ff */
[----:B------:R-:W-:Y:S02]  /*c870*/  @P2 LOP3.LUT R23, R23, 0x1, RZ, 0xfc, !PT ;  /* 0x0000000117172812 */ /* 0x000fe400078efcff */
[----:B-1----:R-:W-:-:S04]  /*c880*/  LOP3.LUT R4, R4, 0x7f, RZ, 0xc0, !PT ;  /* 0x0000007f04047812 */ /* 0x002fc800078ec0ff */
[----:B------:R-:W-:Y:S01]  /*c890*/  SHF.R.U32.HI R5, RZ, 0x3, R4 ;  /* 0x00000003ff057819 */ /* 0x000fe20000011604 */
[----:B------:R-:W-:Y:S01]  /*c8a0*/  IMAD R4, R18, UR5, R3 ;  /* 0x0000000512047c24 */ /* 0x000fe2000f8e0203 */
[----:B------:R-:W-:-:S03]  /*c8b0*/  UMOV UR5, 0xffffffff ;  /* 0xffffffff00057882 */ /* 0x000fc60000000000 */
[----:B------:R-:W-:Y:S01]  /*c8c0*/  IMAD.IADD R32, R32, 0x1, -R5 ;  /* 0x0000000120207824 */ /* 0x000fe200078e0a05 */
[----:B------:R-:W-:Y:S01]  /*c8d0*/  LEA.HI.X R4, R2, UR7, R4, 0x1, P0 ;  /* 0x0000000702047c11 */ /* 0x000fe200080f0c04 */
[----:B------:R-:W-:-:S03]  /*c8e0*/  IMAD R5, R24, 0x1800, R28 ;  /* 0x0000180018057824 */ /* 0x000fc600078e021c */
        /* <DEDUP_REMOVED lines=54> */
.L_x_9564:
        /* <DEDUP_REMOVED lines=10> */
.L_x_9490:
        /* <DEDUP_REMOVED lines=11> */
.L_x_9491:
[----:B0-----:R0:W5:Y:S01]  /*cda0*/  LDL.LU R3, [R1] ;  /* 0x0000000001037983 */ /* 0x0011620000300800 */
[C---:B------:R-:W-:Y:S01]  /*cdb0*/  LOP3.LUT P3, RZ, R23.reuse, 0x8, RZ, 0xc0, !PT ;  /* 0x0000000817ff7812 */ /* 0x040fe2000786c0ff */
[----:B------:R0:W-:Y:S01]  /*cdc0*/  SYNCS.ARRIVE.TRANS64.A1T0 RZ, [R33+URZ+0x22830], RZ ;  /* 0x022830ff21ff79a7 */ /* 0x0001e2000810003f */
[----:B------:R-:W-:-:S13]  /*cdd0*/  LOP3.LUT P2, RZ, R23, 0x4, RZ, 0xc0, !PT ;  /* 0x0000000417ff7812 */ /* 0x000fda000784c0ff */
[----:B------:R-:W-:Y:S05]  /*cde0*/  WARPSYNC.ALL ;  /* 0x0000000000007948 */ /* 0x000fea0003800000 */
[----:B------:R-:W-:Y:S01]  /*cdf0*/  BAR.SYNC.DEFER_BLOCKING 0x8, 0x180 ;  /* 0x0206000000007b1d */ /* 0x000fe20000010000 */
[----:B------:R-:W-:Y:S02]  /*ce00*/  LOP3.LUT P1, RZ, R23, 0x100, RZ, 0xc0, !PT ;  /* 0x0000010017ff7812 */ /* 0x000fe4000782c0ff */
[----:B------:R-:W-:Y:S02]  /*ce10*/  SEL R0, RZ, 0x2, P3 ;  /* 0x00000002ff007807 */ /* 0x000fe40001800000 */
[----:B------:R-:W-:Y:S01]  /*ce20*/  SEL R2, RZ, 0x4, P2 ;  /* 0x00000004ff027807 */ /* 0x000fe20001000000 */
[----:B------:R-:W-:Y:S01]  /*ce30*/  ULDC.64 UR4, c[0x0][0x298] ;  /* 0x0000a60000047ab9 */ /* 0x000fe20000000a00 */
[----:B------:R-:W-:Y:S01]  /*ce40*/  SEL R4, R25, RZ, !P1 ;  /* 0x000000ff19047207 */ /* 0x000fe20004800000 */
[----:B------:R-:W-:Y:S01]  /*ce50*/  BSSY B6, `(.L_x_9492) ;  /* 0x0000021000067945 */ /* 0x000fe20003800000 */
[----:B------:R-:W-:-:S02]  /*ce60*/  IADD3 R0, R2, R0, R6 ;  /* 0x0000000002007210 */ /* 0x000fc40007ffe006 */
[----:B------:R-:W-:Y:S01]  /*ce70*/  LOP3.LUT P0, RZ, R23, 0x2, RZ, 0xc0, !PT ;  /* 0x0000000217ff7812 */ /* 0x000fe2000780c0ff */
[----:B------:R1:W-:Y:S03]  /*ce80*/  STL [R1+0x14], R4 ;  /* 0x0000140401007387 */ /* 0x0003e60000100800 */
[----:B------:R-:W-:-:S05]  /*ce90*/  SEL R25, RZ, 0x8, P0 ;  /* 0x00000008ff197807 */ /* 0x000fca0000000000 */
[----:B------:R-:W-:Y:S01]  /*cea0*/  IMAD.IADD R25, R0, 0x1, R25 ;  /* 0x0000000100197824 */ /* 0x000fe200078e0219 */
[----:B------:R-:W-:Y:S01]  /*ceb0*/  SHF.R.S32.HI R0, RZ, 0x1f, R37 ;  /* 0x0000001fff007819 */ /* 0x000fe20000011425 */
[----:B-1----:R-:W-:-:S04]  /*cec0*/  IMAD.WIDE.U32 R4, R37, UR4, RZ ;  /* 0x0000000425047c25 */ /* 0x002fc8000f8e00ff */
[----:B------:R-:W-:-:S04]  /*ced0*/  IMAD R0, R0, UR4, RZ ;  /* 0x0000000400007c24 */ /* 0x000fc8000f8e02ff */
[----:B------:R-:W-:-:S04]  /*cee0*/  IMAD R0, R37, UR5, R0 ;  /* 0x0000000525007c24 */ /* 0x000fc8000f8e0200 */
[----:B------:R-:W-:Y:S01]  /*cef0*/  IMAD.IADD R37, R5, 0x1, R0 ;  /* 0x0000000105257824 */ /* 0x000fe200078e0200 */
[----:B-----5:R-:W-:-:S05]  /*cf00*/  SEL R2, R3, RZ, !P1 ;  /* 0x000000ff03027207 */ /* 0x020fca0004800000 */
[----:B------:R1:W-:Y:S04]  /*cf10*/  STL [R1], R2 ;  /* 0x0000000201007387 */ /* 0x0003e80000100800 */
[----:B------:R2:W-:Y:S01]  /*cf20*/  STL.64 [R1+0x8], R4 ;  /* 0x0000080401007387 */ /* 0x0005e20000100a00 */
[----:B-1----:R-:W-:-:S05]  /*cf30*/  VIADD R2, R22, 0x18400 ;  /* 0x0001840016027836 */ /* 0x002fca0000000000 */
[----:B------:R-:W-:-:S13]  /*cf40*/  LOP3.LUT P0, RZ, R2, 0x3ff, RZ, 0xc0, !PT ;  /* 0x000003ff02ff7812 */ /* 0x000fda000780c0ff */
[----:B--2---:R-:W-:Y:S05]  /*cf50*/  @!P0 BRA `(.L_x_9493) ;  /* 0x0000000000408947 */ /* 0x004fea0003800000 */
        /* <DEDUP_REMOVED lines=16> */
.L_x_9493:
[----:B------:R-:W-:Y:S05]  /*d060*/  BSYNC B6 ;  /* 0x0000000000067941 */ /* 0x000fea0003800000 */
.L_x_9492:
[----:B------:R-:W2:Y:S01]  /*d070*/  LDL.LU.64 R2, [R1+0x8] ;  /* 0x0000080001027983 */ /* 0x000ea20000300a00 */
[----:B------:R-:W-:Y:S01]  /*d080*/  ULDC.64 UR4, c[0x0][0x2d8] ;  /* 0x0000b60000047ab9 */ /* 0x000fe20000000a00 */
[----:B------:R-:W1:Y:S02]  /*d090*/  LDC R6, c[0x0][0x448] ;  /* 0x00011200ff067b82 */ /* 0x000e640000000800 */
[----:B------:R-:W3:Y:S04]  /*d0a0*/  LDL.LU R21, [R1] ;  /* 0x0000000001157983 */ /* 0x000ee80000300800 */
[----:B------:R-:W4:Y:S01]  /*d0b0*/  LDL.LU R20, [R1+0x14] ;  /* 0x0000140001147983 */ /* 0x000f220000300800 */
[----:B------:R-:W-:-:S03]  /*d0c0*/  IMAD.SHL.U32 R17, R17, 0x80, RZ ;  /* 0x0000008011117824 */ /* 0x000fc600078e00ff */
[----:B------:R0:W5:Y:S01]  /*d0d0*/  LDL R10, [R1+0x10] ;  /* 0x00001000010a7983 */ /* 0x0001620000100800 */
[----:B-1----:R-:W-:-:S13]  /*d0e0*/  ISETP.NE.AND P0, PT, R6, 0x1, PT ;  /* 0x000000010600780c */ /* 0x002fda0003f05270 */
[----:B------:R-:W1:Y:S01]  /*d0f0*/  @P0 LDC R4, c[0x0][0x44c] ;  /* 0x00011300ff040b82 */ /* 0x000e620000000800 */
[----:B------:R-:W0:Y:S02]  /*d100*/  S2R R8, SR_TID.X ;  /* 0x0000000000087919 */ /* 0x000e240000002100 */
[----:B0-----:R-:W-:-:S05]  /*d110*/  IMAD.SHL.U32 R8, R8, 0x8, RZ ;  /* 0x0000000808087824 */ /* 0x001fca00078e00ff */
        /* <DEDUP_REMOVED lines=9> */
[----:B------:R-:W0:Y:S02]  /*d1b0*/  S2R R20, SR_TID.X ;  /* 0x0000000000147919 */ /* 0x000e240000002100 */
[----:B------:R-:W-:Y:S02]  /*d1c0*/  IMAD.IADD R3, R3, 0x1, R0 ;  /* 0x0000000103037824 */ /* 0x000fe400078e0200 */
[----:B------:R-:W2:Y:S01]  /*d1d0*/  @P0 LDC R0, c[0x0][0x450] ;  /* 0x00011400ff000b82 */ /* 0x000ea20000000800 */
[----:B0-----:R-:W-:-:S04]  /*d1e0*/  LOP3.LUT R20, R20, 0x7f, RZ, 0xc0, !PT ;  /* 0x0000007f14147812 */ /* 0x001fc800078ec0ff */
[----:B------:R-:W-:Y:S02]  /*d1f0*/  SHF.R.U32.HI R21, RZ, 0x3, R20 ;  /* 0x00000003ff157819 */ /* 0x000fe40000011614 */
[----:B------:R-:W0:Y:S02]  /*d200*/  S2R R20, SR_TID.X ;  /* 0x0000000000147919 */ /* 0x000e240000002100 */
[----:B0-----:R-:W-:-:S05]  /*d210*/  IMAD.SHL.U32 R20, R20, 0x10, RZ ;  /* 0x0000001014147824 */ /* 0x001fca00078e00ff */
[----:B------:R-:W-:-:S04]  /*d220*/  LOP3.LUT R20, R21, 0x70, R20, 0xf8, !PT ;  /* 0x0000007015147812 */ /* 0x000fc800078ef814 */
[----:B------:R-:W-:-:S05]  /*d230*/  LOP3.LUT R5, R20, R17, RZ, 0xfc, !PT ;  /* 0x0000001114057212 */ /* 0x000fca00078efcff */
[----:B-1----:R-:W-:-:S04]  /*d240*/  @P0 IMAD.HI.U32 R7, R5, R4, RZ ;  /* 0x0000000405070227 */ /* 0x002fc800078e00ff */
[----:B------:R-:W-:Y:S01]  /*d250*/  IMAD.MOV.U32 R4, RZ, RZ, R5 ;  /* 0x000000ffff047224 */ /* 0x000fe200078e0005 */
[----:B--2---:R-:W-:Y:S01]  /*d260*/  @P0 SHF.R.U32.HI R4, RZ, R0, R7 ;  /* 0x00000000ff040219 */ /* 0x004fe20000011607 */
        /* <DEDUP_REMOVED lines=25> */
[----:B------:R-:W-:Y:S01]  /*d400*/  IMAD.IADD R17, R9, 0x1, R17 ;  /* 0x0000000109117824 */ /* 0x000fe200078e0211 */
[----:B------:R-:W1:Y:S03]  /*d410*/  SHFL.IDX PT, R2, R4, RZ, 0x181f ;  /* 0x00181fff04027589 */ /* 0x000e6600000e0000 */
[C---:B------:R-:W-:Y:S01]  /*d420*/  VIADD R6, R17.reuse, 0x10 ;  /* 0x0000001011067836 */ /* 0x040fe20000000000 */
[----:B------:R-:W-:Y:S01]  /*d430*/  ISETP.GE.AND P0, PT, R17, R5, PT ;  /* 0x000000051100720c */ /* 0x000fe20003f06270 */
[----:B------:R-:W-:-:S12]  /*d440*/  SHFL.IDX PT, R14, R0, 0x7, 0x181f ;  /* 0x00f81f00000e7f89 */ /* 0x000fd800000e0000 */
[----:B0-----:R-:W-:-:S05]  /*d450*/  @!P0 LEA R3, P2, R8, R3, 0x1 ;  /* 0x0000000308038211 */ /* 0x001fca00078408ff */
[----:B-1----:R-:W-:-:S05]  /*d460*/  @!P0 IMAD.X R2, RZ, RZ, R2, P2 ;  /* 0x000000ffff028224 */ /* 0x002fca00010e0602 */
[----:B------:R-:W-:-:S04]  /*d470*/  @!P0 LOP3.LUT R3, R3, R2, RZ, 0x3c, !PT ;  /* 0x0000000203038212 */ /* 0x000fc800078e3cff */
[----:B------:R-:W-:-:S04]  /*d480*/  @!P0 LOP3.LUT R2, R3, R2, RZ, 0x3c, !PT ;  /* 0x0000000203028212 */ /* 0x000fc800078e3cff */
[----:B------:R-:W-:-:S05]  /*d490*/  @!P0 LOP3.LUT R3, R3, R2, RZ, 0x3c, !PT ;  /* 0x0000000203038212 */ /* 0x000fca00078e3cff */
[----:B------:R0:W-:Y:S01]  /*d4a0*/  @!P0 LDGSTS.E.BYPASS.LTC128B.128 [R36+0x18400], desc[UR50][R2.64], !P1 ;  /* 0x1840000002248fae */ /* 0x0001e2000c901d72 */
[----:B------:R-:W-:Y:S01]  /*d4b0*/  ISETP.GE.AND P0, PT, R6, R5, PT ;  /* 0x000000050600720c */ /* 0x000fe20003f06270 */
[----:B------:R-:W-:Y:S02]  /*d4c0*/  VIADD R6, R17, 0x20 ;  /* 0x0000002011067836 */ /* 0x000fe40000000000 */
[----:B0-----:R-:W0:Y:S04]  /*d4d0*/  SHFL.IDX PT, R3, R0, 0x1, 0x181f ;  /* 0x00381f0000037f89 */ /* 0x001e2800000e0000 */
[----:B------:R-:W1:Y:S06]  /*d4e0*/  SHFL.IDX PT, R2, R4, 0x1, 0x181f ;  /* 0x00381f0004027f89 */ /* 0x000e6c00000e0000 */
        /* <DEDUP_REMOVED lines=48> */
[----:B------:R-:W1:Y:S04]  /*d7f0*/  SHFL.IDX PT, R2, R4, 0x6, 0x181f ;  /* 0x00d81f0004027f89 */ /* 0x000e6800000e0000 */
[----:B------:R-:W2:Y:S02]  /*d800*/  SHFL.IDX PT, R4, R4, 0x7, 0x181f ;  /* 0x00f81f0004047f89 */ /* 0x000ea400000e0000 */
[----:B0-----:R-:W-:-:S05]  /*d810*/  @!P0 LEA R3, P2, R8, R3, 0x1 ;  /* 0x0000000308038211 */ /* 0x001fca00078408ff */
[----:B-1----:R-:W-:-:S05]  /*d820*/  @!P0 IMAD.X R2, RZ, RZ, R2, P2 ;  /* 0x000000ffff028224 */ /* 0x002fca00010e0602 */
[----:B------:R-:W-:-:S04]  /*d830*/  @!P0 LOP3.LUT R3, R3, R2, RZ, 0x3c, !PT ;  /* 0x0000000203038212 */ /* 0x000fc800078e3cff */
[----:B------:R-:W-:-:S04]  /*d840*/  @!P0 LOP3.LUT R2, R3, R2, RZ, 0x3c, !PT ;  /* 0x0000000203028212 */ /* 0x000fc800078e3cff */
[----:B------:R-:W-:-:S05]  /*d850*/  @!P0 LOP3.LUT R3, R3, R2, RZ, 0x3c, !PT ;  /* 0x0000000203038212 */ /* 0x000fca00078e3cff */
[----:B--2---:R0:W-:Y:S02]  /*d860*/  @!P0 LDGSTS.E.BYPASS.LTC128B.128 [R36+0x1b400], desc[UR50][R2.64], !P1 ;  /* 0x1b40000002248fae */ /* 0x0041e4000c901d72 */
.L_x_9581:
[----:B------:R-:W-:-:S05]  /*d870*/  VIADD R0, R17, 0x70 ;  /* 0x0000007011007836 */ /* 0x000fca0000000000 */
[----:B------:R-:W-:-:S13]  /*d880*/  ISETP.GE.AND P0, PT, R0, R5, PT ;  /* 0x000000050000720c */ /* 0x000fda0003f06270 */
[----:B0-----:R-:W-:-:S05]  /*d890*/  @!P0 LEA R2, P2, R8, R14, 0x1 ;  /* 0x0000000e08028211 */ /* 0x001fca00078408ff */
[----:B------:R-:W-:-:S05]  /*d8a0*/  @!P0 IMAD.X R3, RZ, RZ, R4, P2 ;  /* 0x000000ffff038224 */ /* 0x000fca00010e0604 */
[----:B------:R-:W-:Y:S01]  /*d8b0*/  @!PT LDS RZ, [RZ] ;  /* 0x00000000fffff984 */ /* 0x000fe20000000800 */
[----:B------:R-:W-:Y:S01]  /*d8c0*/  @!PT LDS RZ, [RZ] ;  /* 0x00000000fffff984 */ /* 0x000fe20000000800 */
[----:B------:R-:W-:Y:S01]  /*d8d0*/  @!PT LDS RZ, [RZ] ;  /* 0x00000000fffff984 */ /* 0x000fe20000000800 */
[----:B------:R0:W-:Y:S01]  /*d8e0*/  @!P0 LDGSTS.E.BYPASS.LTC128B.128 [R36+0x1bc00], desc[UR50][R2.64], !P1 ;  /* 0x1bc0000002248fae */ /* 0x0001e2000c901d72 */
[----:B------:R-:W-:Y:S01]  /*d8f0*/  PLOP3.LUT P0, PT, PT, PT, PT, 0x80, 0x0 ;  /* 0x000000000000781c */ /* 0x000fe20003f0f070 */
[----:B------:R-:W-:-:S12]  /*d900*/  NOP ;  /* 0x0000000000007918 */ /* 0x000fd80000000000 */
.L_x_9495:
        /* <DEDUP_REMOVED lines=18> */
.L_x_9582:
[----:B------:R-:W-:Y:S05]  /*da30*/  BSYNC B0 ;  /* 0x0000000000007941 */ /* 0x000fea0003800000 */
.L_x_9496:
[----:B------:R-:W-:-:S05]  /*da40*/  IMAD.U32 R0, RZ, RZ, UR36 ;  /* 0x00000024ff007e24 */ /* 0x000fca000f8e00ff */
[----:B------:R-:W-:-:S13]  /*da50*/  ISETP.NE.AND P0, PT, R0, 0x3, PT ;  /* 0x000000030000780c */ /* 0x000fda0003f05270 */
[----:B------:R-:W-:Y:S05]  /*da60*/  @!P0 BRA `(.L_x_9498) ;  /* 0x0000000000048947 */ /* 0x000fea0003800000 */
[----:B------:R-:W-:Y:S01]  /*da70*/  BPT.TRAP 0x1 ;  /* 0x000000040000795c */ /* 0x000fe20000300000 */
.L_x_9498:
[----:B------:R-:W-:Y:S01]  /*da80*/  SHF.L.U32 R0, R26, 0x1f, RZ ;  /* 0x0000001f1a007819 */ /* 0x000fe200000006ff */
[----:B------:R-:W-:Y:S03]  /*da90*/  BSSY B0, `(.L_x_9499) ;  /* 0x0000003000007945 */ /* 0x000fe60003800000 */
[----:B------:R-:W1:Y:S02]  /*daa0*/  SYNCS.PHASECHK.TRANS64.TRYWAIT P0, [R33+URZ+0x22860], R0 ;  /* 0x02286000210075a7 */ /* 0x000e64000800017f */
[----:B-1----:R-:W-:Y:S05]  /*dab0*/  @!P0 BRA `(.L_x_9500) ;  /* 0x0000003c00208947 */ /* 0x002fea0003800000 */
.L_x_9583:
[----:B------:R-:W-:Y:S05]  /*dac0*/  BSYNC B0 ;  /* 0x0000000000007941 */ /* 0x000fea0003800000 */
.L_x_9499:
[----:B------:R-:W1:Y:S01]  /*dad0*/  LDL.LU R2, [R1+0x1c] ;  /* 0x00001c0001027983 */ /* 0x000e620000300800 */
[----:B------:R-:W-:Y:S01]  /*dae0*/  ULDC.64 UR4, c[0x0][0x328] ;  /* 0x0000ca0000047ab9 */ /* 0x000fe20000000a00 */
[----:B------:R-:W-:Y:S02]  /*daf0*/  ULDC.64 UR6, c[0x0][0x318] ;  /* 0x0000c60000067ab9 */ /* 0x000fe40000000a00 */
[----:B------:R-:W2:Y:S01]  /*db00*/  LDL.LU R4, [R1+0x20] ;  /* 0x0000200001047983 */ /* 0x000ea20000300800 */
[----:B-1----:R-:W-:Y:S02]  /*db10*/  IMAD R0, R2, UR4, RZ ;  /* 0x0000000402007c24 */ /* 0x002fe4000f8e02ff */
[----:B0-----:R-:W-:-:S04]  /*db20*/  IMAD.WIDE.U32 R2, R35, UR4, RZ ;  /* 0x0000000423027c25 */ /* 0x001fc8000f8e00ff */
        /* <DEDUP_REMOVED lines=16> */
[C---:B------:R-:W-:Y:S01]  /*dc30*/  LOP3.LUT R7, R25.reuse, 0x1, RZ, 0xc0, !PT ;  /* 0x0000000119077812 */ /* 0x040fe200078ec0ff */
[----:B------:R-:W-:Y:S01]  /*dc40*/  IMAD R4, R4, 0x2, R22 ;  /* 0x0000000204047824 */ /* 0x000fe200078e0216 */
[----:B------:R-:W-:Y:S01]  /*dc50*/  LOP3.LUT P2, RZ, R25, 0x2, RZ, 0xc0, !PT ;  /* 0x0000000219ff7812 */ /* 0x000fe2000784c0ff */
[----:B------:R-:W1:Y:S01]  /*dc60*/  SHFL.IDX PT, R14, R5, RZ, 0x181f ;  /* 0x00181fff050e7589 */ /* 0x000e6200000e0000 */
[----:B------:R-:W-:Y:S02]  /*dc70*/  ISETP.NE.U32.AND P3, PT, R7, 0x1, PT ;  /* 0x000000010700780c */ /* 0x000fe40003f65070 */
[----:B------:R-:W-:Y:S01]  /*dc80*/  LOP3.LUT P1, RZ, R25, 0x4, RZ, 0xc0, !PT ;  /* 0x0000000419ff7812 */ /* 0x000fe2000782c0ff */
[----:B------:R-:W2:Y:S01]  /*dc90*/  SHFL.IDX PT, R3, R6, RZ, 0x181f ;  /* 0x00181fff06037589 */ /* 0x000ea200000e0000 */
[----:B0-----:R-:W-:-:S05]  /*dca0*/  IMAD.SHL.U32 R2, R2, 0x8, RZ ;  /* 0x0000000802027824 */ /* 0x001fca00078e00ff */
[----:B------:R-:W-:-:S05]  /*dcb0*/  LOP3.LUT R2, R2, 0x38, RZ, 0xc0, !PT ;  /* 0x0000003802027812 */ /* 0x000fca00078ec0ff */
[----:B------:R-:W-:-:S05]  /*dcc0*/  IMAD.SHL.U32 R0, R2, 0x2, RZ ;  /* 0x0000000202007824 */ /* 0x000fca00078e00ff */
[----:B-1----:R-:W-:Y:S02]  /*dcd0*/  IADD3 R2, P0, R14, R0, RZ ;  /* 0x000000000e027210 */ /* 0x002fe40007f1e0ff */
[----:B------:R-:W0:Y:S03]  /*dce0*/  SHFL.IDX PT, R14, R5, 0x1, 0x181f ;  /* 0x00381f00050e7f89 */ /* 0x000e2600000e0000 */
[----:B--2---:R-:W-:Y:S01]  /*dcf0*/  IMAD.X R3, RZ, RZ, R3, P0 ;  /* 0x000000ffff037224 */ /* 0x004fe200000e0603 */
[----:B------:R-:W-:-:S13]  /*dd00*/  ISETP.LT.OR P0, PT, R32, 0x1, P3 ;  /* 0x000000012000780c */ /* 0x000fda0001f01670 */
[----:B------:R-:W-:Y:S01]  /*dd10*/  LDGSTS.E.BYPASS.LTC128B.128 [R4+0x400], desc[UR50][R2.64], !P0 ;  /* 0x0040000002047fae */ /* 0x000fe2000c101d72 */
[----:B------:R-:W-:-:S13]  /*dd20*/  ISETP.LT.OR P0, PT, R32, 0x1, !P2 ;  /* 0x000000012000780c */ /* 0x000fda0005701670 */
[----:B------:R-:W-:Y:S01]  /*dd30*/  LDGSTS.E.BYPASS.LTC128B.128 [R4+0x3400], desc[UR50][R2.64+0x80], !P0 ;  /* 0x0340008002047fae */ /* 0x000fe2000c101d72 */
[----:B------:R-:W-:-:S13]  /*dd40*/  ISETP.LT.OR P0, PT, R32, 0x1, !P1 ;  /* 0x000000012000780c */ /* 0x000fda0004f01670 */
[----:B------:R-:W-:Y:S01]  /*dd50*/  LDGSTS.E.BYPASS.LTC128B.128 [R4+0x6400], desc[UR50][R2.64+0x100], !P0 ;  /* 0x0640010002047fae */ /* 0x000fe2000c101d72 */
[----:B------:R-:W-:-:S04]  /*dd60*/  LOP3.LUT P0, RZ, R25, 0x8, RZ, 0xc0, !PT ;  /* 0x0000000819ff7812 */ /* 0x000fc8000780c0ff */
[----:B------:R-:W-:-:S13]  /*dd70*/  ISETP.LT.OR P4, PT, R32, 0x1, !P0 ;  /* 0x000000012000780c */ /* 0x000fda0004781670 */
[----:B------:R1:W-:Y:S04]  /*dd80*/  LDGSTS.E.BYPASS.LTC128B.128 [R4+0x9400], desc[UR50][R2.64+0x180], !P4 ;  /* 0x0940018002047fae */ /* 0x0003e8000e101d72 */
[----:B-1----:R-:W1:Y:S01]  /*dd90*/  SHFL.IDX PT, R3, R6, 0x1, 0x181f ;  /* 0x00381f0006037f89 */ /* 0x002e6200000e0000 */
        /* <DEDUP_REMOVED lines=11> */
[----:B0-----:R-:W-:-:S03]  /*de50*/  IADD3 R8, P4, R14, R0, RZ ;  /* 0x000000000e087210 */ /* 0x001fc60007f9e0ff */
[----:B------:R-:W-:Y:S04]  /*de60*/  SHFL.IDX PT, R14, R5, 0x3, 0x181f ;  /* 0x00781f00050e7f89 */ /* 0x000fe800000e0000 */
[----:B-1----:R-:W0:Y:S02]  /*de70*/  SHFL.IDX PT, R3, R6, 0x2, 0x181f ;  /* 0x00581f0006037f89 */ /* 0x002e2400000e0000 */
[----:B0-----:R-:W-:Y:S01]  /*de80*/  IMAD.X R9, RZ, RZ, R3, P4 ;  /* 0x000000ffff097224 */ /* 0x001fe200020e0603 */
[----:B------:R-:W-:Y:S01]  /*de90*/  ISETP.LT.OR P4, PT, R32, 0x21, P3 ;  /* 0x000000212000780c */ /* 0x000fe20001f81670 */
[----:B------:R-:W0:-:S12]  /*dea0*/  SHFL.IDX PT, R3, R6, 0x3, 0x181f ;  /* 0x00781f0006037f89 */ /* 0x000e1800000e0000 */
[----:B------:R-:W-:Y:S01]  /*deb0*/  LDGSTS.E.BYPASS.LTC128B.128 [R4+0x1400], desc[UR50][R8.64], !P4 ;  /* 0x0140000008047fae */ /* 0x000fe2000e101d72 */
[----:B------:R-:W-:-:S13]  /*dec0*/  ISETP.LT.OR P4, PT, R32, 0x21, !P2 ;  /* 0x000000212000780c */ /* 0x000fda0005781670 */
[----:B------:R-:W-:Y:S01]  /*ded0*/  LDGSTS.E.BYPASS.LTC128B.128 [R4+0x4400], desc[UR50][R8.64+0x80], !P4 ;  /* 0x0440008008047fae */ /* 0x000fe2000e101d72 */
[----:B------:R-:W-:-:S13]  /*dee0*/  ISETP.LT.OR P4, PT, R32, 0x21, !P1 ;  /* 0x000000212000780c */ /* 0x000fda0004f81670 */
[----:B------:R-:W-:Y:S01]  /*def0*/  LDGSTS.E.BYPASS.LTC128B.128 [R4+0x7400], desc[UR50][R8.64+0x100], !P4 ;  /* 0x0740010008047fae */ /* 0x000fe2000e101d72 */
[----:B------:R-:W-:-:S13]  /*df00*/  ISETP.LT.OR P4, PT, R32, 0x21, !P0 ;  /* 0x000000212000780c */ /* 0x000fda0004781670 */
[----:B------:R-:W-:Y:S01]  /*df10*/  LDGSTS.E.BYPASS.LTC128B.128 [R4+0xa400], desc[UR50][R8.64+0x180], !P4 ;  /* 0x0a40018008047fae */ /* 0x000fe2000e101d72 */
[----:B------:R-:W-:-:S03]  /*df20*/  IADD3 R2, P4, R14, R0, RZ ;  /* 0x000000000e027210 */ /* 0x000fc60007f9e0ff */
[----:B------:R-:W1:Y:S02]  /*df30*/  SHFL.IDX PT, R14, R5, 0x4, 0x181f ;  /* 0x00981f00050e7f89 */ /* 0x000e6400000e0000 */
[----:B0-----:R-:W-:Y:S01]  /*df40*/  IMAD.X R3, RZ, RZ, R3, P4 ;  /* 0x000000ffff037224 */ /* 0x001fe200020e0603 */
[----:B------:R-:W-:-:S13]  /*df50*/  ISETP.LT.OR P4, PT, R32, 0x31, P3 ;  /* 0x000000312000780c */ /* 0x000fda0001f81670 */
[----:B------:R-:W-:Y:S01]  /*df60*/  LDGSTS.E.BYPASS.LTC128B.128 [R4+0x1c00], desc[UR50][R2.64], !P4 ;  /* 0x01c0000002047fae */ /* 0x000fe2000e101d72 */
[----:B------:R-:W-:-:S13]  /*df70*/  ISETP.LT.OR P4, PT, R32, 0x31, !P2 ;  /* 0x000000312000780c */ /* 0x000fda0005781670 */
[----:B------:R-:W-:Y:S01]  /*df80*/  LDGSTS.E.BYPASS.LTC128B.128 [R4+0x4c00], desc[UR50][R2.64+0x80], !P4 ;  /* 0x04c0008002047fae */ /* 0x000fe2000e101d72 */
[----:B------:R-:W-:-:S13]  /*df90*/  ISETP.LT.OR P4, PT, R32, 0x31, !P1 ;  /* 0x000000312000780c */ /* 0x000fda0004f81670 */
[----:B------:R-:W-:Y:S01]  /*dfa0*/  LDGSTS.E.BYPASS.LTC128B.128 [R4+0x7c00], desc[UR50][R2.64+0x100], !P4 ;  /* 0x07c0010002047fae */ /* 0x000fe2000e101d72 */
[----:B------:R-:W-:-:S13]  /*dfb0*/  ISETP.LT.OR P4, PT, R32, 0x31, !P0 ;  /* 0x000000312000780c */ /* 0x000fda0004781670 */
[----:B------:R0:W-:Y:S04]  /*dfc0*/  LDGSTS.E.BYPASS.LTC128B.128 [R4+0xac00], desc[UR50][R2.64+0x180], !P4 ;  /* 0x0ac0018002047fae */ /* 0x0001e8000e101d72 */
[----:B0-----:R-:W0:Y:S01]  /*dfd0*/  SHFL.IDX PT, R3, R6, 0x4, 0x181f ;  /* 0x00981f0006037f89 */ /* 0x001e2200000e0000 */
[----:B-1----:R-:W-:-:S03]  /*dfe0*/  IADD3 R2, P4, R14, R0, RZ ;  /* 0x000000000e027210 */ /* 0x002fc60007f9e0ff */
[----:B------:R-:W1:Y:S04]  /*dff0*/  SHFL.IDX PT, R6, R6, 0x5, 0x181f ;  /* 0x00b81f0006067f89 */ /* 0x000e6800000e0000 */
[----:B------:R2:W3:Y:S01]  /*e000*/  SHFL.IDX PT, R14, R5, 0x5, 0x181f ;  /* 0x00b81f00050e7f89 */ /* 0x0004e200000e0000 */
[----:B0-----:R-:W-:Y:S01]  /*e010*/  IMAD.X R3, RZ, RZ, R3, P4 ;  /* 0x000000ffff037224 */ /* 0x001fe200020e0603 */
        /* <DEDUP_REMOVED lines=8> */
.L_x_9597:
[C---:B------:R-:W-:Y:S02]  /*e0a0*/  ISETP.LT.OR P3, PT, R32.reuse, 0x51, P3 ;  /* 0x000000512000780c */ /* 0x040fe40001f61670 */
[C---:B------:R-:W-:Y:S02]  /*e0b0*/  ISETP.LT.OR P2, PT, R32.reuse, 0x51, !P2 ;  /* 0x000000512000780c */ /* 0x040fe40005741670 */
[----:B------:R-:W-:Y:S02]  /*e0c0*/  ISETP.LT.OR P1, PT, R32, 0x51, !P1 ;  /* 0x000000512000780c */ /* 0x000fe40004f21670 */
[----:B0-2---:R-:W-:Y:S02]  /*e0d0*/  IADD3 R2, P4, R14, R0, RZ ;  /* 0x000000000e027210 */ /* 0x005fe40007f9e0ff */
[----:B------:R-:W-:-:S03]  /*e0e0*/  ISETP.LT.OR P0, PT, R32, 0x51, !P0 ;  /* 0x000000512000780c */ /* 0x000fc60004701670 */
[----:B------:R-:W-:-:S05]  /*e0f0*/  IMAD.X R3, RZ, RZ, R6, P4 ;  /* 0x000000ffff037224 */ /* 0x000fca00020e0606 */
[----:B------:R-:W-:Y:S01]  /*e100*/  @!PT LDS RZ, [RZ] ;  /* 0x00000000fffff984 */ /* 0x000fe20000000800 */
[----:B------:R-:W-:Y:S01]  /*e110*/  @!PT LDS RZ, [RZ] ;  /* 0x00000000fffff984 */ /* 0x000fe20000000800 */
[----:B------:R-:W-:Y:S01]  /*e120*/  @!PT LDS RZ, [RZ] ;  /* 0x00000000fffff984 */ /* 0x000fe20000000800 */
[----:B------:R0:W-:Y:S04]  /*e130*/  LDGSTS.E.BYPASS.LTC128B.128 [R4+0x2c00], desc[UR50][R2.64], !P3 ;  /* 0x02c0000002047fae */ /* 0x0001e8000d901d72 */
[----:B------:R0:W-:Y:S04]  /*e140*/  LDGSTS.E.BYPASS.LTC128B.128 [R4+0x5c00], desc[UR50][R2.64+0x80], !P2 ;  /* 0x05c0008002047fae */ /* 0x0001e8000d101d72 */
[----:B------:R0:W-:Y:S04]  /*e150*/  LDGSTS.E.BYPASS.LTC128B.128 [R4+0x8c00], desc[UR50][R2.64+0x100], !P1 ;  /* 0x08c0010002047fae */ /* 0x0001e8000c901d72 */
[----:B------:R0:W-:Y:S01]  /*e160*/  LDGSTS.E.BYPASS.LTC128B.128 [R4+0xbc00], desc[UR50][R2.64+0x180], !P0 ;  /* 0x0bc0018002047fae */ /* 0x0001e2000c101d72 */
[----:B------:R-:W-:Y:S01]  /*e170*/  PLOP3.LUT P0, PT, PT, PT, PT, 0x80, 0x0 ;  /* 0x000000000000781c */ /* 0x000fe20003f0f070 */
[----:B------:R-:W-:-:S12]  /*e180*/  NOP ;  /* 0x0000000000007918 */ /* 0x000fd80000000000 */
.L_x_9502:
        /* <DEDUP_REMOVED lines=11> */
.L_x_9503:
[----:B------:R-:W2:Y:S01]  /*e240*/  LDL.LU R2, [R1+0x18] ;  /* 0x0000180001027983 */ /* 0x000ea20000300800 */
[----:B------:R0:W-:Y:S01]  /*e250*/  SYNCS.ARRIVE.TRANS64.A1T0 RZ, [R33+URZ+0x22850], RZ ;  /* 0x022850ff21ff79a7 */ /* 0x0001e2000810003f */
[----:B------:R-:W-:Y:S01]  /*e260*/  BSSY B0, `(.L_x_9504) ;  /* 0x00000dc000007945 */ /* 0x000fe20003800000 */
[----:B--2---:R-:W-:-:S05]  /*e270*/  VIADD R21, R2, 0xfffffffe ;  /* 0xfffffffe02157836 */ /* 0x004fca0000000000 */
[----:B------:R-:W-:-:S13]  /*e280*/  ISETP.GE.AND P0, PT, R21, R29, PT ;  /* 0x0000001d1500720c */ /* 0x000fda0003f06270 */
[----:B0-----:R-:W-:Y:S05]  /*e290*/  @!P0 BRA `(.L_x_9505) ;  /* 0x0000000c00608947 */ /* 0x001fea0003800000 */
.L_x_9518:
[----:B0-----:R-:W0:Y:S01]  /*e2a0*/  S2R R2, SR_TID.X ;  /* 0x0000000000027919 */ /* 0x001e220000002100 */
[----:B-1----:R-:W1:Y:S01]  /*e2b0*/  LDC R3, c[0x0][0x430] ;  /* 0x00010c00ff037b82 */ /* 0x002e620000000800 */
[----:B------:R-:W-:Y:S02]  /*e2c0*/  IMAD R8, R21, 0x60, R30 ;  /* 0x0000006015087824 */ /* 0x000fe400078e021e */
[----:B------:R-:W-:Y:S01]  /*e2d0*/  VIADD R24, R24, 0x1 ;  /* 0x0000000118187836 */ /* 0x000fe20000000000 */
[----:B-1----:R-:W-:Y:S02]  /*e2e0*/  ISETP.NE.AND P0, PT, R3, 0x1, PT ;  /* 0x000000010300780c */ /* 0x002fe40003f05270 */
[----:B0-----:R-:W-:-:S04]  /*e2f0*/  LOP3.LUT R2, R2, 0x7f, RZ, 0xc0, !PT ;  /* 0x0000007f02027812 */ /* 0x001fc800078ec0ff */
[----:B------:R-:W-:Y:S02]  /*e300*/  SHF.R.U32.HI R4, RZ, 0x3, R2 ;  /* 0x00000003ff047819 */ /* 0x000fe40000011602 */
[----:B------:R-:W0:Y:S05]  /*e310*/  S2R R2, SR_TID.X ;  /* 0x0000000000027919 */ /* 0x000e2a0000002100 */
[----:B------:R-:W1:Y:S08]  /*e320*/  @P0 LDC R3, c[0x0][0x434] ;  /* 0x00010d00ff030b82 */ /* 0x000e700000000800 */
[----:B------:R-:W2:Y:S01]  /*e330*/  @P0 LDC R7, c[0x0][0x438] ;  /* 0x00010e00ff070b82 */ /* 0x000ea20000000800 */
[----:B0-----:R-:W-:-:S05]  /*e340*/  IMAD.SHL.U32 R2, R2, 0x10, RZ ;  /* 0x0000001002027824 */ /* 0x001fca00078e00ff */
[----:B------:R-:W-:-:S04]  /*e350*/  LOP3.LUT R2, R4, 0x70, R2, 0xf8, !PT ;  /* 0x0000007004027812 */ /* 0x000fc800078ef802 */
[C---:B------:R-:W-:Y:S01]  /*e360*/  ISETP.GT.U32.AND P1, PT, R2.reuse, 0x5f, PT ;  /* 0x0000005f0200780c */ /* 0x040fe20003f24070 */
[----:B------:R-:W-:-:S04]  /*e370*/  IMAD.IADD R8, R2, 0x1, R8 ;  /* 0x0000000102087824 */ /* 0x000fc800078e0208 */
[----:B-1----:R-:W-:-:S04]  /*e380*/  @P0 IMAD.HI.U32 R2, R8, R3, RZ ;  /* 0x0000000308020227 */ /* 0x002fc800078e00ff */
[----:B------:R-:W-:Y:S01]  /*e390*/  IMAD.MOV.U32 R9, RZ, RZ, R8 ;  /* 0x000000ffff097224 */ /* 0x000fe200078e0008 */
[----:B--2---:R-:W-:-:S03]  /*e3a0*/  @P0 SHF.R.U32.HI R9, RZ, R7, R2 ;  /* 0x00000007ff090219 */ /* 0x004fc60000011602 */
[----:B------:R-:W0:Y:S01]  /*e3b0*/  @!P1 LDC.64 R4, c[0x0][0x428] ;  /* 0x00010a00ff049b82 */ /* 0x000e220000000a00 */
[----:B------:R-:W-:-:S07]  /*e3c0*/  @!P1 SHF.R.S32.HI R3, RZ, 0x1f, R9 ;  /* 0x0000001fff039819 */ /* 0x000fce0000011409 */
[----:B------:R-:W1:Y:S01]  /*e3d0*/  @!P1 LDC.64 R6, c[0x0][0x418] ;  /* 0x00010600ff069b82 */ /* 0x000e620000000a00 */
[----:B0-----:R-:W-:-:S04]  /*e3e0*/  @!P1 IMAD R2, R31, R4, RZ ;  /* 0x000000041f029224 */ /* 0x001fc800078e02ff */
[----:B------:R-:W-:Y:S02]  /*e3f0*/  @!P1 IMAD R5, R27, R5, R2 ;  /* 0x000000051b059224 */ /* 0x000fe400078e0202 */
[----:B------:R-:W-:-:S04]  /*e400*/  @!P1 IMAD.MOV.U32 R2, RZ, RZ, R9 ;  /* 0x000000ffff029224 */ /* 0x000fc800078e0009 */
[----:B------:R-:W-:-:S04]  /*e410*/  @!P1 IMAD.WIDE.U32 R2, R27, R4, R2 ;  /* 0x000000041b029225 */ /* 0x000fc800078e0002 */
[----:B------:R-:W-:Y:S01]  /*e420*/  @!P1 IMAD.IADD R3, R5, 0x1, R3 ;  /* 0x0000000105039824 */ /* 0x000fe200078e0203 */
[C---:B-1----:R-:W-:Y:S01]  /*e430*/  @!P1 LEA R6, P0, R2.reuse, R6, 0x2 ;  /* 0x0000000602069211 */ /* 0x042fe200078010ff */
[----:B------:R-:W-:Y:S02]  /*e440*/  IMAD.MOV.U32 R4, RZ, RZ, RZ ;  /* 0x000000ffff047224 */ /* 0x000fe400078e00ff */
[----:B------:R-:W-:Y:S01]  /*e450*/  IMAD.U32 R10, RZ, RZ, UR36 ;  /* 0x00000024ff0a7e24 */ /* 0x000fe2000f8e00ff */
[----:B------:R-:W-:Y:S01]  /*e460*/  @!P1 LEA.HI.X R7, R2, R7, R3, 0x2, P0 ;  /* 0x0000000702079211 */ /* 0x000fe200000f1403 */
[----:B------:R-:W-:Y:S01]  /*e470*/  IMAD.MOV R5, RZ, RZ, -R9 ;  /* 0x000000ffff057224 */ /* 0x000fe200078e0a09 */
[----:B------:R-:W-:-:S03]  /*e480*/  ISETP.NE.AND P0, PT, R24, 0x2, PT ;  /* 0x000000021800780c */ /* 0x000fc60003f05270 */
[----:B------:R0:W5:Y:S01]  /*e490*/  @!P1 LDG.E R4, desc[UR50][R6.64] ;  /* 0x0000003206049981 */ /* 0x000162000c1e1900 */
[----:B------:R-:W-:Y:S01]  /*e4a0*/  ISETP.NE.AND P1, PT, R10, 0x3, PT ;  /* 0x000000030a00780c */ /* 0x000fe20003f25270 */
[----:B------:R-:W-:Y:S05]  /*e4b0*/  YIELD ;  /* 0x0000000000007946 */ /* 0x000fea0003800000 */
[----:B------:R-:W-:Y:S01]  /*e4c0*/  ULDC UR4, c[0x0][0x430] ;  /* 0x00010c0000047ab9 */ /* 0x000fe20000000800 */
[----:B------:R-:W-:Y:S01]  /*e4d0*/  IMAD.MOV.U32 R2, RZ, RZ, R21 ;  /* 0x000000ffff027224 */ /* 0x000fe200078e0015 */
[----:B------:R-:W-:Y:S01]  /*e4e0*/  SEL R3, RZ, 0x1, P0 ;  /* 0x00000001ff037807 */ /* 0x000fe20000000000 */
[----:B------:R-:W-:Y:S01]  /*e4f0*/  IMAD R5, R5, UR4, R8 ;  /* 0x0000000405057c24 */ /* 0x000fe2000f8e0208 */
[----:B------:R-:W-:Y:S01]  /*e500*/  SEL R24, R24, RZ, P0 ;  /* 0x000000ff18187207 */ /* 0x000fe20000000000 */
[----:B------:R-:W-:Y:S01]  /*e510*/  VIADD R21, R21, 0xffffffff ;  /* 0xffffffff15157836 */ /* 0x000fe20000000000 */
[----:B------:R-:W-:-:S02]  /*e520*/  LOP3.LUT R26, R26, R3, RZ, 0x3c, !PT ;  /* 0x000000031a1a7212 */ /* 0x000fc400078e3cff */
[----:B------:R-:W-:Y:S01]  /*e530*/  ISETP.GT.AND P2, PT, R2, R29, PT ;  /* 0x0000001d0200720c */ /* 0x000fe20003f44270 */
[----:B0-----:R-:W-:-:S12]  /*e540*/  @!P1 BRA `(.L_x_9506) ;  /* 0x0000000000049947 */ /* 0x001fd80003800000 */
[----:B------:R-:W-:Y:S01]  /*e550*/  BPT.TRAP 0x1 ;  /* 0x000000040000795c */ /* 0x000fe20000300000 */
.L_x_9506:
[----:B------:R-:W-:Y:S01]  /*e560*/  IMAD R10, R24, 0x8, R22 ;  /* 0x00000008180a7824 */ /* 0x000fe200078e0216 */
[----:B------:R-:W-:Y:S01]  /*e570*/  SHF.L.U32 R20, R26, 0x1f, RZ ;  /* 0x0000001f1a147819 */ /* 0x000fe200000006ff */
[----:B------:R-:W-:Y:S01]  /*e580*/  BSSY B1, `(.L_x_9507) ;  /* 0x0000004000017945 */ /* 0x000fe20003800000 */
[----:B------:R-:W-:Y:S02]  /*e590*/  SHF.R.S32.HI R9, RZ, 0x1f, R5 ;  /* 0x0000001fff097819 */ /* 0x000fe40000011405 */
[----:B------:R-:W0:Y:S02]  /*e5a0*/  SYNCS.PHASECHK.TRANS64.TRYWAIT P0, [R10+URZ+0x22840], R20 ;  /* 0x022840140a0075a7 */ /* 0x000e24000800017f */
[----:B0-----:R-:W-:Y:S05]  /*e5b0*/  @!P0 BRA `(.L_x_9508) ;  /* 0x0000003800bc8947 */ /* 0x001fea0003800000 */
.L_x_9598:
[----:B------:R-:W-:Y:S05]  /*e5c0*/  BSYNC B1 ;  /* 0x0000000000017941 */ /* 0x000fea0003800000 */
.L_x_9507:
[----:B------:R-:W-:Y:S01]  /*e5d0*/  ULDC.64 UR4, c[0x0][0x300] ;  /* 0x0000c00000047ab9 */ /* 0x000fe20000000a00 */
[----:B-----5:R-:W-:Y:S01]  /*e5e0*/  SHF.R.S32.HI R17, RZ, 0x1f, R4 ;  /* 0x0000001fff117819 */ /* 0x020fe20000011404 */
[----:B------:R-:W-:Y:S01]  /*e5f0*/  IMAD R2, R9, UR4, RZ ;  /* 0x0000000409027c24 */ /* 0x000fe2000f8e02ff */
[----:B------:R-:W-:Y:S01]  /*e600*/  ULDC.64 UR6, c[0x0][0x2e8] ;  /* 0x0000ba0000067ab9 */ /* 0x000fe20000000a00 */
[----:B------:R-:W-:Y:S02]  /*e610*/  LOP3.LUT P1, RZ, R23, 0x1, RZ, 0xc0, !PT ;  /* 0x0000000117ff7812 */ /* 0x000fe4000782c0ff */
        /* <DEDUP_REMOVED lines=18> */
[----:B------:R-:W2:Y:S04]  /*e740*/  SHFL.IDX PT, R3, R8, RZ, 0x181f ;  /* 0x00181fff08037589 */ /* 0x000ea800000e0000 */
[----:B------:R-:W-:Y:S01]  /*e750*/  SHFL.IDX PT, R14, R6, 0x5, 0x181f ;  /* 0x00b81f00060e7f89 */ /* 0x000fe200000e0000 */
[----:B-1----:R-:W-:-:S05]  /*e760*/  IADD3 R2, P0, R2, R0, RZ ;  /* 0x0000000002027210 */ /* 0x002fca0007f1e0ff */
[----:B--2---:R-:W-:-:S05]  /*e770*/  IMAD.X R3, RZ, RZ, R3, P0 ;  /* 0x000000ffff037224 */ /* 0x004fca00000e0603 */
[----:B------:R1:W-:Y:S04]  /*e780*/  LDGSTS.E.BYPASS.LTC128B.128 [R7+0x1c400], desc[UR50][R2.64], !P1 ;  /* 0x1c40000002077fae */ /* 0x0003e8000c901d72 */
[----:B-1----:R-:W1:Y:S04]  /*e790*/  SHFL.IDX PT, R2, R6, 0x1, 0x181f ;  /* 0x00381f0006027f89 */ /* 0x002e6800000e0000 */
[----:B------:R-:W2:Y:S01]  /*e7a0*/  SHFL.IDX PT, R3, R8, 0x1, 0x181f ;  /* 0x00381f0008037f89 */ /* 0x000ea200000e0000 */
        /* <DEDUP_REMOVED lines=18> */
[----:B---3--:R1:W-:Y:S03]  /*e8d0*/  LDGSTS.E.BYPASS.LTC128B.128 [R7+0x1e400], desc[UR50][R2.64], !P1 ;  /* 0x1e40000002077fae */ /* 0x0083e6000c901d72 */
.L_x_9612:
[----:B-1----:R-:W-:-:S05]  /*e8e0*/  IADD3 R2, P0, R14, R0, RZ ;  /* 0x000000000e027210 */ /* 0x002fca0007f1e0ff */
[----:B------:R-:W-:Y:S01]  /*e8f0*/  IMAD.X R3, RZ, RZ, R8, P0 ;  /* 0x000000ffff037224 */ /* 0x000fe200000e0608 */
[----:B------:R-:W-:-:S04]  /*e900*/  PLOP3.LUT P0, PT, PT, PT, PT, 0x80, 0x0 ;  /* 0x000000000000781c */ /* 0x000fc80003f0f070 */
[----:B------:R-:W-:Y:S01]  /*e910*/  @!PT LDS RZ, [RZ] ;  /* 0x00000000fffff984 */ /* 0x000fe20000000800 */
[----:B------:R-:W-:Y:S01]  /*e920*/  @!PT LDS RZ, [RZ] ;  /* 0x00000000fffff984 */ /* 0x000fe20000000800 */
[----:B------:R-:W-:Y:S01]  /*e930*/  @!PT LDS RZ, [RZ] ;  /* 0x00000000fffff984 */ /* 0x000fe20000000800 */
[----:B------:R1:W-:Y:S01]  /*e940*/  LDGSTS.E.BYPASS.LTC128B.128 [R7+0x1ec00], desc[UR50][R2.64], !P1 ;  /* 0x1ec0000002077fae */ /* 0x0003e2000c901d72 */
[----:B------:R-:W-:-:S08]  /*e950*/  NOP ;  /* 0x0000000000007918 */ /* 0x000fd00000000000 */
.L_x_9510:
        /* <DEDUP_REMOVED lines=11> */
.L_x_9511:
[----:B------:R1:W-:Y:S01]  /*ea10*/  SYNCS.ARRIVE.TRANS64.A1T0 RZ, [R10+URZ+0x22830], RZ ;  /* 0x022830ff0aff79a7 */ /* 0x0003e2000810003f */
[----:B------:R-:W-:Y:S05]  /*ea20*/  @!P3 BRA `(.L_x_9512) ;  /* 0x000000000004b947 */ /* 0x000fea0003800000 */
[----:B------:R-:W-:Y:S01]  /*ea30*/  BPT.TRAP 0x1 ;  /* 0x000000040000795c */ /* 0x000fe20000300000 */
.L_x_9512:
[----:B------:R-:W2:Y:S01]  /*ea40*/  SYNCS.PHASECHK.TRANS64.TRYWAIT P0, [R10+URZ+0x22860], R20 ;  /* 0x022860140a0075a7 */ /* 0x000ea2000800017f */
[----:B------:R-:W-:Y:S04]  /*ea50*/  BSSY B1, `(.L_x_9513) ;  /* 0x0000002000017945 */ /* 0x000fe80003800000 */
[----:B--2---:R-:W-:Y:S05]  /*ea60*/  @!P0 BRA `(.L_x_9514) ;  /* 0x0000003c00448947 */ /* 0x004fea0003800000 */
.L_x_9613:
[----:B------:R-:W-:Y:S05]  /*ea70*/  BSYNC B1 ;  /* 0x0000000000017941 */ /* 0x000fea0003800000 */
.L_x_9513:
[----:B------:R-:W-:Y:S01]  /*ea80*/  ULDC.64 UR4, c[0x0][0x328] ;  /* 0x0000ca0000047ab9 */ /* 0x000fe20000000a00 */
[----:B------:R-:W-:Y:S01]  /*ea90*/  ULDC.64 UR6, c[0x0][0x318] ;  /* 0x0000c60000067ab9 */ /* 0x000fe20000000a00 */
[----:B------:R-:W-:Y:S01]  /*eaa0*/  IMAD R2, R9, UR4, RZ ;  /* 0x0000000409027c24 */ /* 0x000fe2000f8e02ff */
[C---:B------:R-:W-:Y:S01]  /*eab0*/  LOP3.LUT P5, RZ, R23.reuse, 0x10, RZ, 0xc0, !PT ;  /* 0x0000001017ff7812 */ /* 0x040fe200078ac0ff */
[----:B0-2---:R-:W-:Y:S01]  /*eac0*/  IMAD R20, R24, 0x6000, R28 ;  /* 0x0000600018147824 */ /* 0x005fe200078e021c */
[----:B------:R-:W-:Y:S01]  /*ead0*/  LOP3.LUT P4, RZ, R23, 0x8, RZ, 0xc0, !PT ;  /* 0x0000000817ff7812 */ /* 0x000fe2000788c0ff */
[----:B------:R-:W-:Y:S01]  /*eae0*/  IMAD R7, R5, UR5, R2 ;  /* 0x0000000505077c24 */ /* 0x000fe2000f8e0202 */
[----:B------:R-:W-:Y:S01]  /*eaf0*/  LOP3.LUT P3, RZ, R23, 0x4, RZ, 0xc0, !PT ;  /* 0x0000000417ff7812 */ /* 0x000fe2000786c0ff */
[----:B------:R-:W-:Y:S01]  /*eb00*/  IMAD.WIDE.U32 R2, R5, UR4, RZ ;  /* 0x0000000405027c25 */ /* 0x000fe2000f8e00ff */
[----:B------:R-:W-:Y:S01]  /*eb10*/  ULDC.64 UR4, c[0x0][0x338] ;  /* 0x0000ce0000047ab9 */ /* 0x000fe20000000a00 */
[----:B------:R-:W-:-:S02]  /*eb20*/  LOP3.LUT P1, RZ, R23, 0x2, RZ, 0xc0, !PT ;  /* 0x0000000217ff7812 */ /* 0x000fc4000782c0ff */
        /* <DEDUP_REMOVED lines=13> */
[----:B------:R-:W-:-:S03]  /*ec00*/  IMAD R20, R20, 0x2, R22 ;  /* 0x0000000214147824 */ /* 0x000fc600078e0216 */
[----:B------:R-:W2:Y:S04]  /*ec10*/  SHFL.IDX PT, R3, R25, RZ, 0x181f ;  /* 0x00181fff19037589 */ /* 0x000ea800000e0000 */
[----:B------:R-:W-:Y:S04]  /*ec20*/  SHFL.IDX PT, R4, R25, 0x1, 0x181f ;  /* 0x00381f0019047f89 */ /* 0x000fe800000e0000 */
[----:B------:R-:W-:Y:S04]  /*ec30*/  SHFL.IDX PT, R8, R17, 0x2, 0x181f ;  /* 0x00581f0011087f89 */ /* 0x000fe800000e0000 */
[----:B------:R-:W-:Y:S01]  /*ec40*/  SHFL.IDX PT, R5, R25, 0x3, 0x181f ;  /* 0x00781f0019057f89 */ /* 0x000fe200000e0000 */
[----:B0-----:R-:W-:-:S03]  /*ec50*/  IADD3 R2, P0, R14, R0, RZ ;  /* 0x000000000e027210 */ /* 0x001fc60007f1e0ff */
[----:B------:R-:W0:Y:S02]  /*ec60*/  SHFL.IDX PT, R14, R17, 0x1, 0x181f ;  /* 0x00381f00110e7f89 */ /* 0x000e2400000e0000 */
[----:B--2---:R-:W-:-:S05]  /*ec70*/  IMAD.X R3, RZ, RZ, R3, P0 ;  /* 0x000000ffff037224 */ /* 0x004fca00000e0603 */
[----:B------:R-:W-:Y:S04]  /*ec80*/  LDGSTS.E.BYPASS.LTC128B.128 [R20+0x400], desc[UR50][R2.64], !P5 ;  /* 0x0040000002147fae */ /* 0x000fe8000e901d72 */
[----:B------:R-:W-:Y:S04]  /*ec90*/  LDGSTS.E.BYPASS.LTC128B.128 [R20+0x3400], desc[UR50][R2.64+0x80], !P4 ;  /* 0x0340008002147fae */ /* 0x000fe8000e101d72 */
[----:B------:R-:W-:Y:S04]  /*eca0*/  LDGSTS.E.BYPASS.LTC128B.128 [R20+0x6400], desc[UR50][R2.64+0x100], !P3 ;  /* 0x0640010002147fae */ /* 0x000fe8000d901d72 */
[----:B------:R2:W-:Y:S01]  /*ecb0*/  LDGSTS.E.BYPASS.LTC128B.128 [R20+0x9400], desc[UR50][R2.64+0x180], !P1 ;  /* 0x0940018002147fae */ /* 0x0005e2000c901d72 */
[----:B0-----:R-:W-:-:S03]  /*ecc0*/  IADD3 R6, P0, R14, R0, RZ ;  /* 0x000000000e067210 */ /* 0x001fc60007f1e0ff */
[----:B------:R-:W-:Y:S02]  /*ecd0*/  SHFL.IDX PT, R14, R17, 0x3, 0x181f ;  /* 0x00781f00110e7f89 */ /* 0x000fe400000e0000 */
[----:B------:R-:W-:Y:S01]  /*ece0*/  IMAD.X R7, RZ, RZ, R4, P0 ;  /* 0x000000ffff077224 */ /* 0x000fe200000e0604 */
[-C--:B------:R-:W-:Y:S01]  /*ecf0*/  IADD3 R8, P0, R8, R0.reuse, RZ ;  /* 0x0000000008087210 */ /* 0x080fe20007f1e0ff */
[----:B------:R-:W0:Y:S04]  /*ed00*/  SHFL.IDX PT, R4, R25, 0x2, 0x181f ;  /* 0x00581f0019047f89 */ /* 0x000e2800000e0000 */
[----:B--2---:R-:W-:Y:S04]  /*ed10*/  SHFL.IDX PT, R3, R25, 0x4, 0x181f ;  /* 0x00981f0019037f89 */ /* 0x004fe800000e0000 */
[----:B------:R2:W-:Y:S04]  /*ed20*/  LDGSTS.E.BYPASS.LTC128B.128 [R20+0xc00], desc[UR50][R6.64], !P5 ;  /* 0x00c0000006147fae */ /* 0x0005e8000e901d72 */
[----:B------:R2:W-:Y:S04]  /*ed30*/  LDGSTS.E.BYPASS.LTC128B.128 [R20+0x3c00], desc[UR50][R6.64+0x80], !P4 ;  /* 0x03c0008006147fae */ /* 0x0005e8000e101d72 */
[----:B------:R2:W-:Y:S04]  /*ed40*/  LDGSTS.E.BYPASS.LTC128B.128 [R20+0x6c00], desc[UR50][R6.64+0x100], !P3 ;  /* 0x06c0010006147fae */ /* 0x0005e8000d901d72 */
[----:B------:R2:W-:Y:S01]  /*ed50*/  LDGSTS.E.BYPASS.LTC128B.128 [R20+0x9c00], desc[UR50][R6.64+0x180], !P1 ;  /* 0x09c0018006147fae */ /* 0x0005e2000c901d72 */
[----:B0-----:R-:W-:Y:S01]  /*ed60*/  IMAD.X R9, RZ, RZ, R4, P0 ;  /* 0x000000ffff097224 */ /* 0x001fe200000e0604 */
[----:B------:R-:W-:-:S02]  /*ed70*/  IADD3 R4, P0, R14, R0, RZ ;  /* 0x000000000e047210 */ /* 0x000fc40007f1e0ff */
[----:B------:R-:W-:Y:S04]  /*ed80*/  SHFL.IDX PT, R25, R25, 0x5, 0x181f ;  /* 0x00b81f0019197f89 */ /* 0x000fe800000e0000 */
[----:B------:R-:W0:Y:S01]  /*ed90*/  SHFL.IDX PT, R14, R17, 0x4, 0x181f ;  /* 0x00981f00110e7f89 */ /* 0x000e2200000e0000 */
[----:B------:R-:W-:-:S03]  /*eda0*/  IMAD.X R5, RZ, RZ, R5, P0 ;  /* 0x000000ffff057224 */ /* 0x000fc600000e0605 */
[----:B------:R2:W-:Y:S04]  /*edb0*/  LDGSTS.E.BYPASS.LTC128B.128 [R20+0x1400], desc[UR50][R8.64], !P5 ;  /* 0x0140000008147fae */ /* 0x0005e8000e901d72 */
[----:B------:R2:W-:Y:S04]  /*edc0*/  LDGSTS.E.BYPASS.LTC128B.128 [R20+0x4400], desc[UR50][R8.64+0x80], !P4 ;  /* 0x0440008008147fae */ /* 0x0005e8000e101d72 */
[----:B------:R2:W-:Y:S04]  /*edd0*/  LDGSTS.E.BYPASS.LTC128B.128 [R20+0x7400], desc[UR50][R8.64+0x100], !P3 ;  /* 0x0740010008147fae */ /* 0x0005e8000d901d72 */
[----:B------:R2:W-:Y:S04]  /*ede0*/  LDGSTS.E.BYPASS.LTC128B.128 [R20+0xa400], desc[UR50][R8.64+0x180], !P1 ;  /* 0x0a40018008147fae */ /* 0x0005e8000c901d72 */
[----:B------:R2:W-:Y:S01]  /*edf0*/  LDGSTS.E.BYPASS.LTC128B.128 [R20+0x1c00], desc[UR50][R4.64], !P5 ;  /* 0x01c0000004147fae */ /* 0x0005e2000e901d72 */
[----:B0-----:R-:W-:-:S03]  /*ee00*/  IADD3 R2, P0, R14, R0, RZ ;  /* 0x000000000e027210 */ /* 0x001fc60007f1e0ff */
[----:B------:R2:W-:Y:S02]  /*ee10*/  LDGSTS.E.BYPASS.LTC128B.128 [R20+0x4c00], desc[UR50][R4.64+0x80], !P4 ;  /* 0x04c0008004147fae */ /* 0x0005e4000e101d72 */
[----:B------:R-:W-:Y:S02]  /*ee20*/  IMAD.X R3, RZ, RZ, R3, P0 ;  /* 0x000000ffff037224 */ /* 0x000fe400000e0603 */
[----:B------:R2:W-:Y:S04]  /*ee30*/  LDGSTS.E.BYPASS.LTC128B.128 [R20+0x7c00], desc[UR50][R4.64+0x100], !P3 ;  /* 0x07c0010004147fae */ /* 0x0005e8000d901d72 */
[----:B------:R2:W-:Y:S04]  /*ee40*/  LDGSTS.E.BYPASS.LTC128B.128 [R20+0xac00], desc[UR50][R4.64+0x180], !P1 ;  /* 0x0ac0018004147fae */ /* 0x0005e8000c901d72 */
[----:B------:R2:W-:Y:S04]  /*ee50*/  LDGSTS.E.BYPASS.LTC128B.128 [R20+0x2400], desc[UR50][R2.64], !P5 ;  /* 0x0240000002147fae */ /* 0x0005e8000e901d72 */
[----:B------:R2:W-:Y:S04]  /*ee60*/  LDGSTS.E.BYPASS.LTC128B.128 [R20+0x5400], desc[UR50][R2.64+0x80], !P4 ;  /* 0x0540008002147fae */ /* 0x0005e8000e101d72 */
[----:B------:R2:W-:Y:S04]  /*ee70*/  LDGSTS.E.BYPASS.LTC128B.128 [R20+0x8400], desc[UR50][R2.64+0x100], !P3 ;  /* 0x0840010002147fae */ /* 0x0005e8000d901d72 */
[----:B------:R2:W-:Y:S04]  /*ee80*/  LDGSTS.E.BYPASS.LTC128B.128 [R20+0xb400], desc[UR50][R2.64+0x180], !P1 ;  /* 0x0b40018002147fae */ /* 0x0005e8000c901d72 */
[----:B------:R2:W0:Y:S02]  /*ee90*/  SHFL.IDX PT, R14, R17, 0x5, 0x181f ;  /* 0x00b81f00110e7f89 */ /* 0x00042400000e0000 */
.L_x_9627:
[----:B0-2---:R-:W-:-:S05]  /*eea0*/  IADD3 R2, P0, R14, R0, RZ ;  /* 0x000000000e027210 */ /* 0x005fca0007f1e0ff */
        /* <DEDUP_REMOVED lines=10> */
.L_x_9516:
        /* <DEDUP_REMOVED lines=11> */
.L_x_9517:
[----:B------:R0:W-:Y:S01]  /*f000*/  SYNCS.ARRIVE.TRANS64.A1T0 RZ, [R10+URZ+0x22850], RZ ;  /* 0x022850ff0aff79a7 */ /* 0x0001e2000810003f */
[----:B------:R-:W-:Y:S05]  /*f010*/  @P2 BRA `(.L_x_9518) ;  /* 0xfffffff000a02947 */ /* 0x000fea000383ffff */
.L_x_9505:
[----:B------:R-:W-:Y:S05]  /*f020*/  BSYNC B0 ;  /* 0x0000000000007941 */ /* 0x000fea0003800000 */
.L_x_9504:
[----:B------:R-:W2:Y:S01]  /*f030*/  S2R R2, SR_TID.X ;  /* 0x0000000000027919 */ /* 0x000ea20000002100 */
[----:B------:R-:W-:Y:S01]  /*f040*/  VIADD R24, R24, 0x1 ;  /* 0x0000000118187836 */ /* 0x000fe20000000000 */
[----:B------:R-:W-:Y:S04]  /*f050*/  BSSY B0, `(.L_x_9519) ;  /* 0x0000012000007945 */ /* 0x000fe80003800000 */
[----:B------:R-:W-:-:S04]  /*f060*/  ISETP.NE.AND P0, PT, R24, 0x2, PT ;  /* 0x000000021800780c */ /* 0x000fc80003f05270 */
[----:B------:R-:W-:Y:S02]  /*f070*/  SEL R5, RZ, 0x1, P0 ;  /* 0x00000001ff057807 */ /* 0x000fe40000000000 */
        /* <DEDUP_REMOVED lines=14> */
[----:B---3--:R-:W-:-:S07]  /*f160*/  IADD3 R16, R0, UR37, R9 ;  /* 0x0000002500107c10 */ /* 0x008fce000fffe009 */
.L_x_9520:
[----:B------:R-:W-:Y:S05]  /*f170*/  BSYNC B0 ;  /* 0x0000000000007941 */ /* 0x000fea0003800000 */
.L_x_9519:
[----:B------:R-:W-:Y:S02]  /*f180*/  SEL R24, R24, RZ, P0 ;  /* 0x000000ff18187207 */ /* 0x000fe40000000000 */
[----:B------:R-:W-:-:S07]  /*f190*/  LOP3.LUT R26, R26, R5, RZ, 0x3c, !PT ;  /* 0x000000051a1a7212 */ /* 0x000fce00078e3cff */
.L_x_9479:
[----:B------:R-:W-:Y:S05]  /*f1a0*/  BSYNC B7 ;  /* 0x0000000000077941 */ /* 0x000fea0003800000 */
.L_x_9477:
[----:B------:R-:W-:-:S13]  /*f1b0*/  LOP3.LUT P0, RZ, R23, 0x200, RZ, 0xc0, !PT ;  /* 0x0000020017ff7812 */ /* 0x000fda000780c0ff */
[----:B------:R-:W-:Y:S05]  /*f1c0*/  @!P0 BRA `(.L_x_9521) ;  /* 0x0000000000248947 */ /* 0x000fea0003800000 */
[----:B------:R-:W-:Y:S05]  /*f1d0*/  WARPSYNC.ALL ;  /* 0x0000000000007948 */ /* 0x000fea0003800000 */
[----:B------:R-:W2:Y:S08]  /*f1e0*/  S2UR UR5, SR_CgaCtaId ;  /* 0x00000000000579c3 */ /* 0x000eb00000008800 */
[----:B------:R-:W-:Y:S06]  /*f1f0*/  BAR.SYNC.DEFER_BLOCKING 0x5, 0x180 ;  /* 0x0146000000007b1d */ /* 0x000fec0000010000 */
[----:B------:R-:W-:-:S02]  /*f200*/  UMOV UR4, 0x400 ;  /* 0x0000040000047882 */ /* 0x000fc40000000000 */
[----:B--2---:R-:W-:-:S06]  /*f210*/  ULEA UR4, UR5, UR4, 0x18 ;  /* 0x0000000405047291 */ /* 0x004fcc000f8ec03f */
[----:B------:R-:W-:-:S05]  /*f220*/  IMAD.U32 R22, RZ, RZ, UR4 ;  /* 0x00000004ff167e24 */ /* 0x000fca000f8e00ff */
[----:B------:R4:W2:Y:S01]  /*f230*/  LDS.128 R16, [R22+0x228d0] ;  /* 0x0228d00016107984 */ /* 0x0008a20000000c00 */
[----:B------:R-:W-:Y:S06]  /*f240*/  BAR.ARV 0x4, 0x180 ;  /* 0x0106000000007b1d */ /* 0x000fec0000002000 */
[----:B------:R-:W-:Y:S05]  /*f250*/  BRA `(.L_x_9522) ;  /* 0x0000000800d07947 */ /* 0x000fea0003800000 */
.L_x_9521:
        /* <DEDUP_REMOVED lines=11> */
[----:B------:R3:W2:Y:S02]  /*f310*/  @!P1 LDG.E R6, desc[UR50][R2.64] ;  /* 0x0000003202069981 */ /* 0x0006a4000c1e1900 */
        /* <DEDUP_REMOVED lines=15> */
[----:B------:R-:W2:Y:S02]  /*f410*/  SHFL.UP PT, R14, R13, 0x1, RZ ;  /* 0x042000000d0e7989 */ /* 0x000ea400000e00ff */
[----:B--2---:R-:W-:-:S05]  /*f420*/  SEL R14, R14, RZ, P1 ;  /* 0x000000ff0e0e7207 */ /* 0x004fca0000800000 */
[----:B------:R-:W-:-:S05]  /*f430*/  IMAD.IADD R5, R13, 0x1, R14 ;  /* 0x000000010d057824 */ /* 0x000fca00078e020e */
        /* <DEDUP_REMOVED lines=12> */
[----:B------:R2:W3:Y:S02]  /*f500*/  SHFL.IDX PT, R14, R2, 0x1f, 0x1f ;  /* 0x03e01f00020e7f89 */ /* 0x0004e400000e0000 */
.L_x_9637:
[----:B------:R-:W-:Y:S02]  /*f510*/  ULDC UR4, c[0x0][0xc38] ;  /* 0x00030e0000047ab9 */ /* 0x000fe40000000800 */
[----:B------:R-:W-:-:S04]  /*f520*/  IMAD.U32 R5, RZ, RZ, UR4 ;  /* 0x00000004ff057e24 */ /* 0x000fc8000f8e00ff */
[----:B---3--:R-:W-:-:S04]  /*f530*/  IMAD R14, R14, R5, RZ ;  /* 0x000000050e0e7224 */ /* 0x008fc800078e02ff */
[----:B------:R-:W-:-:S05]  /*f540*/  IMAD.IADD R9, R8, 0x1, R14 ;  /* 0x0000000108097824 */ /* 0x000fca00078e020e */
[----:B------:R-:W-:-:S13]  /*f550*/  ISETP.GT.AND P6, PT, R9, R0, PT ;  /* 0x000000000900720c */ /* 0x000fda0003fc4270 */
[----:B------:R-:W-:Y:S05]  /*f560*/  @P6 BRA `(.L_x_9524) ;  /* 0x0000000000a46947 */ /* 0x000fea0003800000 */
.L_x_9527:
[----:B--2---:R-:W2:Y:S01]  /*f570*/  LDC R2, c[0x0][0xc3c] ;  /* 0x00030f00ff027b82 */ /* 0x004ea20000000800 */
[----:B------:R-:W-:-:S05]  /*f580*/  VIADD R19, R19, 0x1f ;  /* 0x0000001f13137836 */ /* 0x000fca0000000000 */
[----:B--2---:R-:W-:-:S13]  /*f590*/  ISETP.GE.AND P6, PT, R19, R2, PT ;  /* 0x000000021300720c */ /* 0x004fda0003fc6270 */
[----:B------:R-:W-:Y:S05]  /*f5a0*/  @P6 BRA `(.L_x_9525) ;  /* 0x0000000400b86947 */ /* 0x000fea0003800000 */
[----:B------:R-:W2:Y:S01]  /*f5b0*/  S2R R3, SR_TID.X ;  /* 0x0000000000037919 */ /* 0x000ea20000002100 */
[----:B------:R-:W-:Y:S01]  /*f5c0*/  IMAD.MOV.U32 R7, RZ, RZ, RZ ;  /* 0x000000ffff077224 */ /* 0x000fe200078e00ff */
[----:B--2---:R-:W-:-:S05]  /*f5d0*/  LOP3.LUT R3, R3, 0x1f, RZ, 0xc0, !PT ;  /* 0x0000001f03037812 */ /* 0x004fca00078ec0ff */
[----:B------:R-:W-:-:S05]  /*f5e0*/  IMAD.IADD R11, R19, 0x1, R3 ;  /* 0x00000001130b7824 */ /* 0x000fca00078e0203 */
[----:B------:R-:W-:-:S13]  /*f5f0*/  ISETP.GE.OR P6, PT, R11, R2, !P0 ;  /* 0x000000020b00720c */ /* 0x000fda00047c6670 */
[----:B------:R-:W2:Y:S08]  /*f600*/  @!P6 LDC.64 R2, c[0x0][0xc80] ;  /* 0x00032000ff02eb82 */ /* 0x000eb00000000a00 */
[----:B------:R-:W3:Y:S01]  /*f610*/  @!P6 LDC.64 R4, c[0x0][0xc78] ;  /* 0x00031e00ff04eb82 */ /* 0x000ee20000000a00 */
[----:B--2---:R-:W-:-:S05]  /*f620*/  @!P6 IMAD.WIDE R2, R11, 0x4, R2 ;  /* 0x000000040b02e825 */ /* 0x004fca00078e0202 */
[----:B------:R3:W2:Y:S02]  /*f630*/  @!P6 LDG.E R7, desc[UR50][R2.64] ;  /* 0x000000320207e981 */ /* 0x0006a4000c1e1900 */
[----:B---3--:R-:W-:-:S04]  /*f640*/  @!P6 IMAD.WIDE R2, R11, 0x4, R4 ;  /* 0x000000040b02e825 */ /* 0x008fc800078e0204 */
[----:B------:R-:W-:-:S06]  /*f650*/  IMAD.MOV.U32 R4, RZ, RZ, RZ ;  /* 0x000000ffff047224 */ /* 0x000fcc00078e00ff */
[----:B------:R-:W2:Y:S01]  /*f660*/  @!P6 LDG.E R4, desc[UR50][R2.64] ;  /* 0x000000320204e981 */ /* 0x000ea2000c1e1900 */
[----:B------:R-:W-:Y:S01]  /*f670*/  UMOV UR4, 0xffffffff ;  /* 0xffffffff00047882 */ /* 0x000fe20000000000 */
[----:B--2---:R-:W-:Y:S02]  /*f680*/  IMAD R13, R4, R7, RZ ;  /* 0x00000007040d7224 */ /* 0x004fe400078e02ff */
[----:B------:R-:W-:Y:S05]  /*f690*/  BRA.DIV UR4, `(.L_x_9526) ;  /* 0x0000003e04547947 */ /* 0x000fea000b800000 */
        /* <DEDUP_REMOVED lines=16> */
.L_x_9645:
[----:B------:R-:W-:Y:S02]  /*f7a0*/  ULDC UR4, c[0x0][0xc38] ;  /* 0x00030e0000047ab9 */ /* 0x000fe40000000800 */
[----:B------:R-:W-:-:S04]  /*f7b0*/  IMAD.U32 R5, RZ, RZ, UR4 ;  /* 0x00000004ff057e24 */ /* 0x000fc8000f8e00ff */
[----:B---3--:R-:W-:-:S04]  /*f7c0*/  IMAD R14, R14, R5, RZ ;  /* 0x000000050e0e7224 */ /* 0x008fc800078e02ff */
[----:B------:R-:W-:-:S05]  /*f7d0*/  IMAD.IADD R9, R14, 0x1, R9 ;  /* 0x000000010e097824 */ /* 0x000fca00078e0209 */
[----:B------:R-:W-:-:S13]  /*f7e0*/  ISETP.GT.AND P6, PT, R9, R0, PT ;  /* 0x000000000900720c */ /* 0x000fda0003fc4270 */
[----:B------:R-:W-:Y:S05]  /*f7f0*/  @!P6 BRA `(.L_x_9527) ;  /* 0xfffffffc005ce947 */ /* 0x000fea000383ffff */
.L_x_9524:
[----:B------:R-:W-:Y:S01]  /*f800*/  IMAD.IADD R9, R9, 0x1, -R14 ;  /* 0x0000000109097824 */ /* 0x000fe200078e0a0e */
[----:B------:R-:W-:-:S03]  /*f810*/  UMOV UR4, 0xffffffff ;  /* 0xffffffff00047882 */ /* 0x000fc60000000000 */
[----:B------:R-:W-:-:S05]  /*f820*/  IMAD R3, R2, R5, R9 ;  /* 0x0000000502037224 */ /* 0x000fca00078e0209 */
[----:B------:R-:W-:Y:S01]  /*f830*/  ISETP.GT.AND P6, PT, R3, R0, PT ;  /* 0x000000000300720c */ /* 0x000fe20003fc4270 */
[----:B------:R-:W-:-:S12]  /*f840*/  BRA.DIV UR4, `(.L_x_9528) ;  /* 0x0000003e04a07947 */ /* 0x000fd8000b800000 */
[----:B------:R-:W-:-:S04]  /*f850*/  VOTE.ANY R3, PT, !P6 ;  /* 0x0000000000037806 */ /* 0x000fc800070e0100 */
[----:B------:R-:W3:Y:S02]  /*f860*/  POPC R8, R3 ;  /* 0x0000000300087309 */ /* 0x000ee40000000000 */
[----:B---3--:R3:W4:Y:S04]  /*f870*/  SHFL.IDX PT, R7, R7, R8, 0x1f ;  /* 0x00001f0807077589 */ /* 0x00872800000e0000 */
[----:B------:R3:W0:Y:S02]  /*f880*/  SHFL.IDX PT, R4, R4, R8, 0x1f ;  /* 0x00001f0804047589 */ /* 0x00062400000e0000 */
.L_x_9650:
[----:B------:R-:W-:-:S13]  /*f890*/  ISETP.NE.AND P0, PT, R3, RZ, PT ;  /* 0x000000ff0300720c */ /* 0x000fda0003f05270 */
[----:B------:R-:W-:Y:S05]  /*f8a0*/  @!P0 BRA `(.L_x_9529) ;  /* 0x0000000000108947 */ /* 0x000fea0003800000 */
[----:B------:R-:W-:Y:S01]  /*f8b0*/  UMOV UR4, 0xffffffff ;  /* 0xffffffff00047882 */ /* 0x000fe20000000000 */
[----:B------:R-:W-:Y:S02]  /*f8c0*/  VIADD R12, R8, 0xffffffff ;  /* 0xffffffff080c7836 */ /* 0x000fe40000000000 */
[----:B------:R-:W-:Y:S05]  /*f8d0*/  BRA.DIV UR4, `(.L_x_9530) ;  /* 0x0000003e04d87947 */ /* 0x000fea000b800000 */
[----:B------:R0:W0:Y:S02]  /*f8e0*/  SHFL.IDX PT, R6, R2, R12, 0x1f ;  /* 0x00001f0c02067589 */ /* 0x00002400000e0000 */
.L_x_9529:
[----:B01--4-:R-:W-:Y:S01]  /*f8f0*/  IABS R10, R7 ;  /* 0x00000007000a7213 */ /* 0x013fe20000000000 */
[----:B------:R-:W-:Y:S01]  /*f900*/  IMAD R16, R6, R5, R9 ;  /* 0x0000000506107224 */ /* 0x000fe200078e0209 */
[----:B------:R-:W-:Y:S01]  /*f910*/  IABS R5, R4 ;  /* 0x0000000400057213 */ /* 0x000fe20000000000 */
[----:B------:R-:W-:Y:S01]  /*f920*/  IMAD.IADD R19, R8, 0x1, R19 ;  /* 0x0000000108137824 */ /* 0x000fe200078e0213 */
[----:B------:R-:W0:Y:S01]  /*f930*/  I2F.RP R11, R10 ;  /* 0x0000000a000b7306 */ /* 0x000e220000209400 */
[----:B------:R-:W-:-:S07]  /*f940*/  IMAD.IADD R0, R0, 0x1, -R16 ;  /* 0x0000000100007824 */ /* 0x000fce00078e0a10 */
[----:B------:R-:W1:Y:S08]  /*f950*/  I2F.RP R12, R5 ;  /* 0x00000005000c7306 */ /* 0x000e700000209400 */
[----:B0-----:R-:W2:Y:S08]  /*f960*/  MUFU.RCP R11, R11 ;  /* 0x0000000b000b7308 */ /* 0x001eb00000001000 */
[----:B-1----:R-:W-:Y:S01]  /*f970*/  MUFU.RCP R12, R12 ;  /* 0x0000000c000c7308 */ /* 0x002fe20000001000 */
[----:B--2---:R-:W-:-:S07]  /*f980*/  VIADD R2, R11, 0xffffffe ;  /* 0x0ffffffe0b027836 */ /* 0x004fce0000000000 */
[----:B------:R0:W1:Y:S02]  /*f990*/  F2I.FTZ.U32.TRUNC.NTZ R3, R2 ;  /* 0x0000000200037305 */ /* 0x000064000021f000 */
[----:B0-----:R-:W-:Y:S02]  /*f9a0*/  IMAD.MOV.U32 R2, RZ, RZ, RZ ;  /* 0x000000ffff027224 */ /* 0x001fe400078e00ff */
[----:B-1----:R-:W-:-:S04]  /*f9b0*/  IMAD.MOV R9, RZ, RZ, -R3 ;  /* 0x000000ffff097224 */ /* 0x002fc800078e0a03 */
        /* <DEDUP_REMOVED lines=21> */
[----:B------:R-:W-:Y:S02]  /*fb10*/  @P0 VIADD R6, R6, 0x1 ;  /* 0x0000000106060836 */ /* 0x000fe40000000000 */
[----:B------:R-:W-:-:S10]  /*fb20*/  IMAD.MOV R3, RZ, RZ, -R3 ;  /* 0x000000ffff037224 */ /* 0x000fd400078e0a03 */
        /* <DEDUP_REMOVED lines=22> */
.L_x_9525:
[----:B------:R-:W-:Y:S01]  /*fc90*/  UMOV UR4, URZ ;  /* 0x0000003f00047c82 */ /* 0x000fe20008000000 */
[----:B------:R-:W-:Y:S01]  /*fca0*/  UMOV UR5, URZ ;  /* 0x0000003f00057c82 */ /* 0x000fe20008000000 */
[----:B------:R-:W-:Y:S01]  /*fcb0*/  ULDC UR6, c[0x0][0xc3c] ;  /* 0x00030f0000067ab9 */ /* 0x000fe20000000800 */
[----:B------:R-:W-:Y:S02]  /*fcc0*/  IMAD.MOV.U32 R16, RZ, RZ, R0 ;  /* 0x000000ffff107224 */ /* 0x000fe400078e0000 */
[----:B------:R-:W-:Y:S02]  /*fcd0*/  IMAD.U32 R17, RZ, RZ, UR4 ;  /* 0x00000004ff117e24 */ /* 0x000fe4000f8e00ff */
[----:B------:R-:W-:Y:S02]  /*fce0*/  IMAD.U32 R18, RZ, RZ, UR5 ;  /* 0x00000005ff127e24 */ /* 0x000fe4000f8e00ff */
[----:B------:R-:W-:-:S07]  /*fcf0*/  IMAD.U32 R19, RZ, RZ, UR6 ;  /* 0x00000006ff137e24 */ /* 0x000fce000f8e00ff */
.L_x_9531:
[----:B------:R-:W2:Y:S01]  /*fd00*/  S2R R0, SR_TID.X ;  /* 0x0000000000007919 */ /* 0x000ea20000002100 */
[----:B------:R-:W-:Y:S05]  /*fd10*/  WARPSYNC.ALL ;  /* 0x0000000000007948 */ /* 0x000fea0003800000 */
[----:B------:R-:W-:Y:S01]  /*fd20*/  BAR.SYNC.DEFER_BLOCKING 0x4, 0x180 ;  /* 0x0106000000007b1d */ /* 0x000fe20000010000 */
[----:B--2---:R-:W-:-:S04]  /*fd30*/  LOP3.LUT R0, R0, 0x1f, RZ, 0xc0, !PT ;  /* 0x0000001f00007812 */ /* 0x004fc800078ec0ff */
[----:B------:R-:W-:-:S13]  /*fd40*/  ISETP.NE.AND P0, PT, R0, RZ, PT ;  /* 0x000000ff0000720c */ /* 0x000fda0003f05270 */
[----:B------:R-:W2:Y:S01]  /*fd50*/  @!P0 S2R R3, SR_CgaCtaId ;  /* 0x0000000000038919 */ /* 0x000ea20000008800 */
[----:B------:R-:W-:-:S04]  /*fd60*/  @!P0 MOV R0, 0x400 ;  /* 0x0000040000008802 */ /* 0x000fc80000000f00 */
[----:B--2---:R-:W-:-:S05]  /*fd70*/  @!P0 LEA R22, R3, R0, 0x18 ;  /* 0x0000000003168211 */ /* 0x004fca00078ec0ff */
[----:B------:R2:W-:Y:S01]  /*fd80*/  @!P0 STS.128 [R22+0x228d0], R16 ;  /* 0x0228d01016008388 */ /* 0x0005e20000000c00 */
[----:B------:R-:W-:Y:S06]  /*fd90*/  BAR.ARV 0x5, 0x180 ;  /* 0x0146000000007b1d */ /* 0x000fec0000002000 */
.L_x_9522:
[----:B------:R-:W-:Y:S02]  /*fda0*/  ULDC UR4, c[0x0][0xc3c] ;  /* 0x00030f0000047ab9 */ /* 0x000fe40000000800 */
[----:B--2---:R-:W-:-:S13]  /*fdb0*/  ISETP.GE.AND P0, PT, R19, UR4, PT ;  /* 0x0000000413007c0c */ /* 0x004fda000bf06270 */
[----:B------:R-:W-:Y:S05]  /*fdc0*/  @!P0 BRA `(.L_x_9532) ;  /* 0xffffffb800108947 */ /* 0x000fea000383ffff */
[----:B------:R-:W-:Y:S05]  /*fdd0*/  BSYNC B8 ;  /* 0x0000000000087941 */ /* 0x000fea0003800000 */
.L_x_9471:
[----:B------:R-:W2:Y:S01]  /*fde0*/  LDL.LU R0, [R1+0x24] ;  /* 0x0000240001007983 */ /* 0x000ea20000300800 */
[----:B------:R-:W-:Y:S01]  /*fdf0*/  BSSY B0, `(.L_x_9533) ;  /* 0x000000b000007945 */ /* 0x000fe20003800000 */
[----:B------:R-:W5:Y:S01]  /*fe00*/  S2R R5, SR_CgaCtaId ;  /* 0x0000000000057919 */ /* 0x000f620000008800 */
[----:B--2---:R-:W-:-:S05]  /*fe10*/  VIADD R0, R0, 0x1 ;  /* 0x0000000100007836 */ /* 0x004fca0000000000 */
        /* <DEDUP_REMOVED lines=8> */
.L_x_9653:
[----:B------:R-:W-:Y:S05]  /*fea0*/  BSYNC B0 ;  /* 0x0000000000007941 */ /* 0x000fea0003800000 */
.L_x_9533:
[----:B------:R-:W-:-:S03]  /*feb0*/  UMOV UR4, 0xffffffff ;  /* 0xffffffff00047882 */ /* 0x000fc60000000000 */
[----:B------:R-:W-:Y:S05]  /*fec0*/  BRA.DIV UR4, `(.L_x_9535) ;  /* 0x0000003a04987947 */ /* 0x000fea000b800000 */
[----:B-1----:R-:W1:Y:S02]  /*fed0*/  S2R R0, SR_TID.X ;  /* 0x0000000000007919 */ /* 0x002e640000002100 */
[----:B-1----:R-:W-:-:S04]  /*fee0*/  SHF.R.U32.HI R0, RZ, 0x5, R0 ;  /* 0x00000005ff007819 */ /* 0x002fc80000011600 */
[----:B------:R-:W-:-:S05]  /*fef0*/  LOP3.LUT R0, R0, 0x3, RZ, 0xc0, !PT ;  /* 0x0000000300007812 */ /* 0x000fca00078ec0ff */
[----:B------:R1:W2:Y:S02]  /*ff00*/  SHFL.IDX PT, R14, R0, RZ, 0x1f ;  /* 0x00001fff000e7589 */ /* 0x0002a400000e0000 */
.L_x_9656:
[----:B--2---:R-:W-:Y:S01]  /*ff10*/  ISETP.NE.AND P0, PT, R14, RZ, PT ;  /* 0x000000ff0e00720c */ /* 0x004fe20003f05270 */
[----:B------:R-:W-:-:S12]  /*ff20*/  BSSY B0, `(.L_x_9536) ;  /* 0x0000024000007945 */ /* 0x000fd80003800000 */
[----:B------:R-:W-:Y:S05]  /*ff30*/  @P0 BRA `(.L_x_9537) ;  /* 0x0000000000880947 */ /* 0x000fea0003800000 */
[----:B------:R-:W-:-:S03]  /*ff40*/  UMOV UR4, 0xffffffff ;  /* 0xffffffff00047882 */ /* 0x000fc60000000000 */
[----:B------:R-:W-:Y:S05]  /*ff50*/  BRA.DIV UR4, `(.L_x_9538) ;  /* 0x0000003a04a87947 */ /* 0x000fea000b800000 */
[----:B------:R-:W-:-:S13]  /*ff60*/  ELECT P6, URZ, PT ;  /* 0x00000000003f782f */ /* 0x000fda00038c0000 */
.L_x_9659:
[----:B------:R-:W-:Y:S05]  /*ff70*/  @!P6 BRA `(.L_x_9537) ;  /* 0x000000000078e947 */ /* 0x000fea0003800000 */
[----:B------:R-:W-:-:S06]  /*ff80*/  ULOP3.LUT UR4, UR38, 0x2, URZ, 0xfc, !UPT ;  /* 0x0000000226047892 */ /* 0x000fcc000f8efc3f */
[----:B-1----:R-:W-:-:S05]  /*ff90*/  IMAD.U32 R0, RZ, RZ, UR4 ;  /* 0x00000004ff007e24 */ /* 0x002fca000f8e00ff */
[----:B------:R-:W-:-:S13]  /*ffa0*/  ISETP.NE.AND P0, PT, R0, 0x3, PT ;  /* 0x000000030000780c */ /* 0x000fda0003f05270 */
[----:B------:R-:W-:Y:S05]  /*ffb0*/  @!P0 BRA `(.L_x_9539) ;  /* 0x0000000000048947 */ /* 0x000fea0003800000 */
[----:B------:R-:W-:Y:S01]  /*ffc0*/  BPT.TRAP 0x1 ;  /* 0x000000040000795c */ /* 0x000fe20000300000 */
.L_x_9539:
[----:B------:R-:W-:Y:S01]  /*ffd0*/  IMAD R5, R24, 0x8, R7 ;  /* 0x0000000818057824 */ /* 0x000fe200078e0207 */
[----:B------:R-:W-:Y:S01]  /*ffe0*/  SHF.L.U32 R0, R26, 0x1f, RZ ;  /* 0x0000001f1a007819 */ /* 0x000fe200000006ff */
[----:B------:R-:W-:-:S03]  /*fff0*/  VIADD R24, R24, 0x1 ;  /* 0x0000000118187836 */ /* 0x000fc60000000000 */
[----:B------:R-:W1:Y:S02]  /*10000*/  SYNCS.PHASECHK.TRANS64.TRYWAIT P1, [R5+URZ+0x22840], R0 ;  /* 0x02284000050075a7 */ /* 0x000e64000802017f */
[----:B------:R-:W-:-:S04]  /*10010*/  ISETP.NE.AND P2, PT, R24, 0x2, PT ;  /* 0x000000021800780c */ /* 0x000fc80003f45270 */
[----:B------:R-:W-:Y:S01]  /*10020*/  SEL R3, RZ, 0x1, P2 ;  /* 0x00000001ff037807 */ /* 0x000fe20001000000 */
[----:B-1----:R-:W-:Y:S08]  /*10030*/  @!P1 BRA `(.L_x_9540) ;  /* 0x0000003800909947 */ /* 0x002ff00003800000 */
.L_x_9660:
[----:B------:R-:W-:Y:S02]  /*10040*/  SEL R24, R24, RZ, P2 ;  /* 0x000000ff18187207 */ /* 0x000fe40001000000 */
[----:B------:R-:W-:Y:S01]  /*10050*/  LOP3.LUT R2, R26, R3, RZ, 0x3c, !PT ;  /* 0x000000031a027212 */ /* 0x000fe200078e3cff */
[----:B------:R-:W-:Y:S06]  /*10060*/  @!P0 BRA `(.L_x_9541) ;  /* 0x0000000000048947 */ /* 0x000fec0003800000 */
[----:B------:R-:W-:Y:S01]  /*10070*/  BPT.TRAP 0x1 ;  /* 0x000000040000795c */ /* 0x000fe20000300000 */
.L_x_9541:
[----:B------:R-:W-:Y:S01]  /*10080*/  IMAD R3, R24, 0x8, R7 ;  /* 0x0000000818037824 */ /* 0x000fe200078e0207 */
[----:B------:R-:W-:-:S04]  /*10090*/  SHF.L.U32 R2, R2, 0x1f, RZ ;  /* 0x0000001f02027819 */ /* 0x000fc800000006ff */
[----:B------:R-:W2:Y:S02]  /*100a0*/  SYNCS.PHASECHK.TRANS64.TRYWAIT P1, [R3+URZ+0x22840], R2 ;  /* 0x02284002030075a7 */ /* 0x000ea4000802017f */
[----:B--2---:R-:W-:Y:S05]  /*100b0*/  @!P1 BRA `(.L_x_9542) ;  /* 0x0000003800849947 */ /* 0x004fea0003800000 */
.L_x_9661:
[----:B------:R-:W-:Y:S05]  /*100c0*/  @!P0 BRA `(.L_x_9543) ;  /* 0x0000000000048947 */ /* 0x000fea0003800000 */
[----:B------:R-:W-:Y:S01]  /*100d0*/  BPT.TRAP 0x1 ;  /* 0x000000040000795c */ /* 0x000fe20000300000 */
.L_x_9543:
[----:B------:R-:W5:Y:S02]  /*100e0*/  SYNCS.PHASECHK.TRANS64.TRYWAIT P1, [R5+URZ+0x22860], R0 ;  /* 0x02286000050075a7 */ /* 0x000f64000802017f */
[----:B-----5:R-:W-:Y:S05]  /*100f0*/  @!P1 BRA `(.L_x_9544) ;  /* 0x0000003800889947 */ /* 0x020fea0003800000 */
.L_x_9662:
[----:B------:R-:W-:Y:S05]  /*10100*/  @!P0 BRA `(.L_x_9545) ;  /* 0x0000000000048947 */ /* 0x000fea0003800000 */
[----:B------:R-:W-:Y:S01]  /*10110*/  BPT.TRAP 0x1 ;  /* 0x000000040000795c */ /* 0x000fe20000300000 */
.L_x_9545:
[----:B------:R0:W0:Y:S02]  /*10120*/  SYNCS.PHASECHK.TRANS64.TRYWAIT P0, [R3+URZ+0x22860], R2 ;  /* 0x02286002030075a7 */ /* 0x000024000800017f */
[----:B0-----:R-:W-:Y:S05]  /*10130*/  @!P0 NANOSLEEP.SYNCS 0x989680 ;  /* 0x009896800000895d */ /* 0x001fea0003900000 */
[----:B------:R-:W0:Y:S02]  /*10140*/  @!P0 SYNCS.PHASECHK.TRANS64 P0, [R3+URZ+0x22860], R2 ;  /* 0x02286002030085a7 */ /* 0x000e24000800007f */
[----:B0-----:R-:W-:Y:S05]  /*10150*/  @!P0 BRA `(.L_x_9545) ;  /* 0xfffffffc00f08947 */ /* 0x001fea000383ffff */
.L_x_9537:
[----:B------:R-:W-:Y:S05]  /*10160*/  BSYNC B0 ;  /* 0x0000000000007941 */ /* 0x000fea0003800000 */
.L_x_9536:
[----:B------:R-:W-:Y:S05]  /*10170*/  EXIT ;  /* 0x000000000000794d */ /* 0x000fea0003800000 */
.L_x_9418:
[----:B0-----:R0:W1:Y:S02]  /*10180*/  SYNCS.PHASECHK.TRANS64.TRYWAIT P0, [R7+URZ+0x22800], R0 ;  /* 0x02280000070075a7 */ /* 0x001064000800017f */
[----:B-1----:R-:W-:Y:S05]  /*10190*/  @!P0 NANOSLEEP.SYNCS 0x989680 ;  /* 0x009896800000895d */ /* 0x002fea0003900000 */
[----:B------:R-:W1:Y:S02]  /*101a0*/  @!P0 SYNCS.PHASECHK.TRANS64 P0, [R7+URZ+0x22800], R0 ;  /* 0x02280000070085a7 */ /* 0x000e64000800007f */
[----:B-1----:R-:W-:Y:S05]  /*101b0*/  @!P0 BRA `(.L_x_9418) ;  /* 0xfffffffc00f08947 */ /* 0x002fea000383ffff */
[----:B------:R-:W-:Y:S05]  /*101c0*/  BRA `(.L_x_9546) ;  /* 0xffffff1c00247947 */ /* 0x000fea000383ffff */
.L_x_9422:
[----:B-1----:R-:W-:-:S04]  /*101d0*/  IMAD.U32 R0, RZ, RZ, UR22 ;  /* 0x00000016ff007e24 */ /* 0x002fc8000f8e00ff */
[----:B------:R1:W2:Y:S03]  /*101e0*/  SYNCS.PHASECHK.TRANS64.TRYWAIT P1, [R0+URZ+0x22830], R9 ;  /* 0x02283009000075a7 */ /* 0x0002a6000802017f */
[----:B--2---:R-:W-:Y:S05]  /*101f0*/  @!P1 NANOSLEEP.SYNCS 0x989680 ;  /* 0x009896800000995d */ /* 0x004fea0003900000 */
[----:B------:R-:W2:Y:S02]  /*10200*/  @!P1 SYNCS.PHASECHK.TRANS64 P1, [R0+URZ+0x22830], R9 ;  /* 0x02283009000095a7 */ /* 0x000ea4000802007f */
[----:B--2---:R-:W-:Y:S05]  /*10210*/  @!P1 BRA `(.L_x_9422) ;  /* 0xfffffffc00ec9947 */ /* 0x004fea000383ffff */
[----:B------:R-:W-:Y:S05]  /*10220*/  BRA `(.L_x_9421) ;  /* 0xffffff1c004c7947 */ /* 0x000fea000383ffff */
.L_x_9427:
[----:B---3--:R-:W-:-:S04]  /*10230*/  IMAD.U32 R10, RZ, RZ, UR22 ;  /* 0x00000016ff0a7e24 */ /* 0x008fc8000f8e00ff */
[----:B------:R3:W4:Y:S03]  /*10240*/  SYNCS.PHASECHK.TRANS64.TRYWAIT P1, [R10+URZ+0x22850], R9 ;  /* 0x022850090a0075a7 */ /* 0x000726000802017f */
[----:B----4-:R-:W-:Y:S05]  /*10250*/  @!P1 NANOSLEEP.SYNCS 0x989680 ;  /* 0x009896800000995d */ /* 0x010fea0003900000 */
[----:B------:R-:W4:Y:S02]  /*10260*/  @!P1 SYNCS.PHASECHK.TRANS64 P1, [R10+URZ+0x22850], R9 ;  /* 0x022850090a0095a7 */ /* 0x000f24000802007f */
[----:B----4-:R-:W-:Y:S05]  /*10270*/  @!P1 BRA `(.L_x_9427) ;  /* 0xfffffffc00ec9947 */ /* 0x010fea000383ffff */
[----:B------:R-:W-:Y:S05]  /*10280*/  BRA `(.L_x_9426) ;  /* 0xffffff3000c07947 */ /* 0x000fea000383ffff */
.L_x_9433:
[----:B-1----:R-:W-:-:S04]  /*10290*/  IMAD.U32 R0, RZ, RZ, UR25 ;  /* 0x00000019ff007e24 */ /* 0x002fc8000f8e00ff */
[----:B------:R1:W2:Y:S03]  /*102a0*/  SYNCS.PHASECHK.TRANS64.TRYWAIT P1, [R0+URZ+0x22830], R7 ;  /* 0x02283007000075a7 */ /* 0x0002a6000802017f */
[----:B--2---:R-:W-:Y:S05]  /*102b0*/  @!P1 NANOSLEEP.SYNCS 0x989680 ;  /* 0x009896800000995d */ /* 0x004fea0003900000 */
[----:B------:R-:W2:Y:S02]  /*102c0*/  @!P1 SYNCS.PHASECHK.TRANS64 P1, [R0+URZ+0x22830], R7 ;  /* 0x02283007000095a7 */ /* 0x000ea4000802007f */
[----:B--2---:R-:W-:Y:S05]  /*102d0*/  @!P1 BRA `(.L_x_9433) ;  /* 0xfffffffc00ec9947 */ /* 0x004fea000383ffff */
[----:B------:R-:W-:Y:S05]  /*102e0*/  BRA `(.L_x_9432) ;  /* 0xffffff3400dc7947 */ /* 0x000fea000383ffff */
.L_x_9438:
[----:B---3--:R-:W-:-:S04]  /*102f0*/  IMAD.U32 R8, RZ, RZ, UR25 ;  /* 0x00000019ff087e24 */ /* 0x008fc8000f8e00ff */
[----:B------:R3:W4:Y:S03]  /*10300*/  SYNCS.PHASECHK.TRANS64.TRYWAIT P1, [R8+URZ+0x22850], R7 ;  /* 0x02285007080075a7 */ /* 0x000726000802017f */
[----:B----4-:R-:W-:Y:S05]  /*10310*/  @!P1 NANOSLEEP.SYNCS 0x989680 ;  /* 0x009896800000995d */ /* 0x010fea0003900000 */
[----:B------:R-:W4:Y:S02]  /*10320*/  @!P1 SYNCS.PHASECHK.TRANS64 P1, [R8+URZ+0x22850], R7 ;  /* 0x02285007080095a7 */ /* 0x000f24000802007f */
[----:B----4-:R-:W-:Y:S05]  /*10330*/  @!P1 BRA `(.L_x_9438) ;  /* 0xfffffffc00ec9947 */ /* 0x010fea000383ffff */
[----:B------:R-:W-:Y:S05]  /*10340*/  BRA `(.L_x_9437) ;  /* 0xffffff4c00fc7947 */ /* 0x000fea000383ffff */
.L_x_9485:
        /* <DEDUP_REMOVED lines=11> */
.L_x_9548:
[----:B------:R-:W-:Y:S05]  /*10400*/  BSYNC B0 ;  /* 0x0000000000007941 */ /* 0x000fea0003800000 */
.L_x_9547:
[----:B------:R-:W-:Y:S05]  /*10410*/  BRA `(.L_x_9549) ;  /* 0xffffffc000707947 */ /* 0x000fea000383ffff */
.L_x_9488:
[----:B0-----:R0:W1:Y:S02]  /*10420*/  SYNCS.PHASECHK.TRANS64.TRYWAIT P0, [R33+URZ+0x22840], R0 ;  /* 0x02284000210075a7 */ /* 0x001064000800017f */
[----:B-1----:R-:W-:Y:S05]  /*10430*/  @!P0 NANOSLEEP.SYNCS 0x989680 ;  /* 0x009896800000895d */ /* 0x002fea0003900000 */
[----:B------:R-:W1:Y:S02]  /*10440*/  @!P0 SYNCS.PHASECHK.TRANS64 P0, [R33+URZ+0x22840], R0 ;  /* 0x02284000210085a7 */ /* 0x000e64000800007f */
[----:B-1----:R-:W-:Y:S05]  /*10450*/  @!P0 BRA `(.L_x_9488) ;  /* 0xfffffffc00f08947 */ /* 0x002fea000383ffff */
[----:B------:R-:W-:Y:S05]  /*10460*/  BRA `(.L_x_9550) ;  /* 0xffffffc000987947 */ /* 0x000fea000383ffff */
.L_x_9489:
        /* <DEDUP_REMOVED lines=8> */
.L_x_9552:
[----:B------:R-:W-:Y:S05]  /*104f0*/  BSYNC B0 ;  /* 0x0000000000007941 */ /* 0x000fea0003800000 */
.L_x_9551:
        /* <DEDUP_REMOVED lines=9> */
.L_x_9553:
[----:B------:R-:W-:Y:S02]  /*10590*/  IMAD.MOV.U32 R13, RZ, RZ, R4 ;  /* 0x000000ffff0d7224 */ /* 0x000fe400078e0004 */
[----:B------:R-:W-:Y:S02]  /*105a0*/  IMAD.MOV.U32 R12, RZ, RZ, 0x1 ;  /* 0x00000001ff0c7424 */ /* 0x000fe400078e00ff */
[----:B------:R-:W-:-:S07]  /*105b0*/  IMAD.MOV.U32 R3, RZ, RZ, R14 ;  /* 0x000000ffff037224 */ /* 0x000fce00078e000e */
[----:B------:R-:W-:Y:S05]  /*105c0*/  WARPSYNC.COLLECTIVE R15, `(.L_x_9554) ;  /* 0x000000000f087348 */ /* 0x000fea0003c00000 */
[----:B------:R0:W1:Y:S02]  /*105d0*/  SHFL.IDX P6, R14, R13, R12, R11 ;  /* 0x0000000c0d0e7389 */ /* 0x00006400000c000b */
[----:B01----:R-:W-:Y:S01]  /*105e0*/  ENDCOLLECTIVE ;  /* 0x000000000000791b */ /* 0x003fe20003800000 */
.L_x_9554:
        /* <DEDUP_REMOVED lines=15> */
.L_x_9555:
[----:B------:R-:W-:Y:S02]  /*106e0*/  @P0 IMAD R7, R5, 0x2, R22 ;  /* 0x0000000205070824 */ /* 0x000fe400078e0216 */
[----:B------:R-:W-:Y:S02]  /*106f0*/  IMAD.MOV.U32 R13, RZ, RZ, R4 ;  /* 0x000000ffff0d7224 */ /* 0x000fe400078e0004 */
[----:B------:R-:W-:Y:S02]  /*10700*/  IMAD.MOV.U32 R12, RZ, RZ, 0x2 ;  /* 0x00000002ff0c7424 */ /* 0x000fe400078e00ff */
[----:B------:R-:W-:-:S07]  /*10710*/  IMAD.MOV.U32 R3, RZ, RZ, R14 ;  /* 0x000000ffff037224 */ /* 0x000fce00078e000e */
[----:B------:R-:W-:Y:S05]  /*10720*/  WARPSYNC.COLLECTIVE R15, `(.L_x_9556) ;  /* 0x000000000f087348 */ /* 0x000fea0003c00000 */
[----:B------:R0:W1:Y:S02]  /*10730*/  SHFL.IDX P6, R14, R13, R12, R11 ;  /* 0x0000000c0d0e7389 */ /* 0x00006400000c000b */
[----:B01----:R-:W-:Y:S01]  /*10740*/  ENDCOLLECTIVE ;  /* 0x000000000000791b */ /* 0x003fe20003800000 */
.L_x_9556:
        /* <DEDUP_REMOVED lines=15> */
.L_x_9557:
[----:B------:R-:W-:Y:S02]  /*10840*/  @P0 IMAD R7, R5, 0x2, R22 ;  /* 0x0000000205070824 */ /* 0x000fe400078e0216 */
[----:B------:R-:W-:Y:S02]  /*10850*/  IMAD.MOV.U32 R13, RZ, RZ, R4 ;  /* 0x000000ffff0d7224 */ /* 0x000fe400078e0004 */
[----:B------:R-:W-:Y:S02]  /*10860*/  IMAD.MOV.U32 R12, RZ, RZ, 0x3 ;  /* 0x00000003ff0c7424 */ /* 0x000fe400078e00ff */
[----:B------:R-:W-:-:S07]  /*10870*/  IMAD.MOV.U32 R3, RZ, RZ, R14 ;  /* 0x000000ffff037224 */ /* 0x000fce00078e000e */
[----:B------:R-:W-:Y:S05]  /*10880*/  WARPSYNC.COLLECTIVE R15, `(.L_x_9558) ;  /* 0x000000000f087348 */ /* 0x000fea0003c00000 */
[----:B------:R0:W1:Y:S02]  /*10890*/  SHFL.IDX P6, R14, R13, R12, R11 ;  /* 0x0000000c0d0e7389 */ /* 0x00006400000c000b */
[----:B01----:R-:W-:Y:S01]  /*108a0*/  ENDCOLLECTIVE ;  /* 0x000000000000791b */ /* 0x003fe20003800000 */
.L_x_9558:
        /* <DEDUP_REMOVED lines=15> */
.L_x_9559:
[----:B------:R-:W-:Y:S02]  /*109a0*/  @P0 IMAD R7, R5, 0x2, R22 ;  /* 0x0000000205070824 */ /* 0x000fe400078e0216 */
[----:B------:R-:W-:Y:S02]  /*109b0*/  IMAD.MOV.U32 R13, RZ, RZ, R4 ;  /* 0x000000ffff0d7224 */ /* 0x000fe400078e0004 */
[----:B------:R-:W-:Y:S02]  /*109c0*/  IMAD.MOV.U32 R12, RZ, RZ, 0x4 ;  /* 0x00000004ff0c7424 */ /* 0x000fe400078e00ff */
[----:B------:R-:W-:-:S07]  /*109d0*/  IMAD.MOV.U32 R3, RZ, RZ, R14 ;  /* 0x000000ffff037224 */ /* 0x000fce00078e000e */
[----:B------:R-:W-:Y:S05]  /*109e0*/  WARPSYNC.COLLECTIVE R15, `(.L_x_9560) ;  /* 0x000000000f087348 */ /* 0x000fea0003c00000 */
[----:B------:R0:W1:Y:S02]  /*109f0*/  SHFL.IDX P6, R14, R13, R12, R11 ;  /* 0x0000000c0d0e7389 */ /* 0x00006400000c000b */
[----:B01----:R-:W-:Y:S01]  /*10a00*/  ENDCOLLECTIVE ;  /* 0x000000000000791b */ /* 0x003fe20003800000 */
.L_x_9560:
        /* <DEDUP_REMOVED lines=15> */
.L_x_9561:
[----:B------:R-:W-:Y:S02]  /*10b00*/  @P0 IMAD R7, R5, 0x2, R22 ;  /* 0x0000000205070824 */ /* 0x000fe400078e0216 */
[----:B------:R-:W-:Y:S02]  /*10b10*/  IMAD.MOV.U32 R13, RZ, RZ, R4 ;  /* 0x000000ffff0d7224 */ /* 0x000fe400078e0004 */
[----:B------:R-:W-:Y:S02]  /*10b20*/  IMAD.MOV.U32 R12, RZ, RZ, 0x5 ;  /* 0x00000005ff0c7424 */ /* 0x000fe400078e00ff */
[----:B------:R-:W-:-:S07]  /*10b30*/  IMAD.MOV.U32 R3, RZ, RZ, R14 ;  /* 0x000000ffff037224 */ /* 0x000fce00078e000e */
[----:B------:R-:W-:Y:S05]  /*10b40*/  WARPSYNC.COLLECTIVE R15, `(.L_x_9562) ;  /* 0x000000000f087348 */ /* 0x000fea0003c00000 */
[----:B------:R0:W1:Y:S02]  /*10b50*/  SHFL.IDX P6, R14, R13, R12, R11 ;  /* 0x0000000c0d0e7389 */ /* 0x00006400000c000b */
[----:B01----:R-:W-:Y:S01]  /*10b60*/  ENDCOLLECTIVE ;  /* 0x000000000000791b */ /* 0x003fe20003800000 */
.L_x_9562:
        /* <DEDUP_REMOVED lines=10> */
.L_x_9563:
[----:B------:R-:W-:Y:S01]  /*10c10*/  @!PT LDS RZ, [RZ] ;  /* 0x00000000fffff984 */ /* 0x000fe20000000800 */
[----:B------:R-:W-:Y:S01]  /*10c20*/  @!PT LDS RZ, [RZ] ;  /* 0x00000000fffff984 */ /* 0x000fe20000000800 */
[----:B------:R-:W-:Y:S01]  /*10c30*/  @!PT LDS RZ, [RZ] ;  /* 0x00000000fffff984 */ /* 0x000fe20000000800 */
[----:B------:R1:W-:Y:S01]  /*10c40*/  @P0 LDGSTS.E.BYPASS.LTC128B.128 [R7+0x1e400], desc[UR50][R2.64], !P2 ;  /* 0x1e40000002070fae */ /* 0x0003e2000d101d72 */
[----:B------:R-:W-:Y:S01]  /*10c50*/  IMAD.MOV.U32 R0, RZ, RZ, R14 ;  /* 0x000000ffff007224 */ /* 0x000fe200078e000e */
[----:B------:R-:W-:Y:S06]  /*10c60*/  BRA `(.L_x_9564) ;  /* 0xffffffbc00f87947 */ /* 0x000fec000383ffff */
.L_x_9494:
        /* <DEDUP_REMOVED lines=9> */
.L_x_9565:
[C---:B------:R-:W-:Y:S01]  /*10d00*/  VIADD R6, R17.reuse, 0x10 ;  /* 0x0000001011067836 */ /* 0x040fe20000000000 */
[----:B------:R-:W-:Y:S01]  /*10d10*/  ISETP.GE.AND P0, PT, R17, R5, PT ;  /* 0x000000051100720c */ /* 0x000fe20003f06270 */
[----:B------:R-:W-:Y:S02]  /*10d20*/  IMAD.MOV.U32 R13, RZ, RZ, R0 ;  /* 0x000000ffff0d7224 */ /* 0x000fe400078e0000 */
[----:B------:R-:W-:-:S10]  /*10d30*/  IMAD.MOV.U32 R2, RZ, RZ, R14 ;  /* 0x000000ffff027224 */ /* 0x000fd400078e000e */
[----:B------:R-:W-:Y:S05]  /*10d40*/  WARPSYNC.COLLECTIVE R15, `(.L_x_9566) ;  /* 0x000000000f087348 */ /* 0x000fea0003c00000 */
[----:B------:R0:W1:Y:S02]  /*10d50*/  SHFL.IDX P6, R14, R13, R12, R11 ;  /* 0x0000000c0d0e7389 */ /* 0x00006400000c000b */
[----:B01----:R-:W-:Y:S01]  /*10d60*/  ENDCOLLECTIVE ;  /* 0x000000000000791b */ /* 0x003fe20003800000 */
.L_x_9566:
[----:B------:R-:W-:Y:S02]  /*10d70*/  IMAD.MOV.U32 R13, RZ, RZ, R4 ;  /* 0x000000ffff0d7224 */ /* 0x000fe400078e0004 */
[----:B------:R-:W-:Y:S02]  /*10d80*/  IMAD.MOV.U32 R12, RZ, RZ, 0x1 ;  /* 0x00000001ff0c7424 */ /* 0x000fe400078e00ff */
[----:B------:R-:W-:-:S07]  /*10d90*/  IMAD.MOV.U32 R3, RZ, RZ, R14 ;  /* 0x000000ffff037224 */ /* 0x000fce00078e000e */
[----:B------:R-:W-:Y:S05]  /*10da0*/  WARPSYNC.COLLECTIVE R15, `(.L_x_9567) ;  /* 0x000000000f087348 */ /* 0x000fea0003c00000 */
[----:B------:R0:W1:Y:S02]  /*10db0*/  SHFL.IDX P6, R14, R13, R12, R11 ;  /* 0x0000000c0d0e7389 */ /* 0x00006400000c000b */
[----:B01----:R-:W-:Y:S01]  /*10dc0*/  ENDCOLLECTIVE ;  /* 0x000000000000791b */ /* 0x003fe20003800000 */
.L_x_9567:
        /* <DEDUP_REMOVED lines=15> */
.L_x_9568:
[----:B------:R-:W-:Y:S02]  /*10ec0*/  IMAD.MOV.U32 R13, RZ, RZ, R4 ;  /* 0x000000ffff0d7224 */ /* 0x000fe400078e0004 */
[----:B------:R-:W-:Y:S02]  /*10ed0*/  IMAD.MOV.U32 R12, RZ, RZ, 0x2 ;  /* 0x00000002ff0c7424 */ /* 0x000fe400078e00ff */
[----:B------:R-:W-:-:S07]  /*10ee0*/  IMAD.MOV.U32 R3, RZ, RZ, R14 ;  /* 0x000000ffff037224 */ /* 0x000fce00078e000e */
[----:B------:R-:W-:Y:S05]  /*10ef0*/  WARPSYNC.COLLECTIVE R15, `(.L_x_9569) ;  /* 0x000000000f087348 */ /* 0x000fea0003c00000 */
[----:B------:R0:W1:Y:S02]  /*10f00*/  SHFL.IDX P6, R14, R13, R12, R11 ;  /* 0x0000000c0d0e7389 */ /* 0x00006400000c000b */
[----:B01----:R-:W-:Y:S01]  /*10f10*/  ENDCOLLECTIVE ;  /* 0x000000000000791b */ /* 0x003fe20003800000 */
.L_x_9569:
        /* <DEDUP_REMOVED lines=16> */
.L_x_9570:
[----:B------:R-:W-:Y:S02]  /*11020*/  IMAD.MOV.U32 R13, RZ, RZ, R4 ;  /* 0x000000ffff0d7224 */ /* 0x000fe400078e0004 */
[----:B------:R-:W-:Y:S02]  /*11030*/  IMAD.MOV.U32 R12, RZ, RZ, 0x3 ;  /* 0x00000003ff0c7424 */ /* 0x000fe400078e00ff */
[----:B------:R-:W-:-:S07]  /*11040*/  IMAD.MOV.U32 R3, RZ, RZ, R14 ;  /* 0x000000ffff037224 */ /* 0x000fce00078e000e */
[----:B------:R-:W-:Y:S05]  /*11050*/  WARPSYNC.COLLECTIVE R15, `(.L_x_9571) ;  /* 0x000000000f087348 */ /* 0x000fea0003c00000 */
[----:B------:R0:W1:Y:S02]  /*11060*/  SHFL.IDX P6, R14, R13, R12, R11 ;  /* 0x0000000c0d0e7389 */ /* 0x00006400000c000b */
[----:B01----:R-:W-:Y:S01]  /*11070*/  ENDCOLLECTIVE ;  /* 0x000000000000791b */ /* 0x003fe20003800000 */
.L_x_9571:
        /* <DEDUP_REMOVED lines=16> */
.L_x_9572:
[----:B------:R-:W-:Y:S02]  /*11180*/  IMAD.MOV.U32 R13, RZ, RZ, R4 ;  /* 0x000000ffff0d7224 */ /* 0x000fe400078e0004 */
[----:B------:R-:W-:Y:S02]  /*11190*/  IMAD.MOV.U32 R12, RZ, RZ, 0x4 ;  /* 0x00000004ff0c7424 */ /* 0x000fe400078e00ff */
[----:B------:R-:W-:-:S07]  /*111a0*/  IMAD.MOV.U32 R3, RZ, RZ, R14 ;  /* 0x000000ffff037224 */ /* 0x000fce00078e000e */
[----:B------:R-:W-:Y:S05]  /*111b0*/  WARPSYNC.COLLECTIVE R15, `(.L_x_9573) ;  /* 0x000000000f087348 */ /* 0x000fea0003c00000 */
[----:B------:R0:W1:Y:S02]  /*111c0*/  SHFL.IDX P6, R14, R13, R12, R11 ;  /* 0x0000000c0d0e7389 */ /* 0x00006400000c000b */
[----:B01----:R-:W-:Y:S01]  /*111d0*/  ENDCOLLECTIVE ;  /* 0x000000000000791b */ /* 0x003fe20003800000 */
.L_x_9573:
        /* <DEDUP_REMOVED lines=16> */
.L_x_9574:
[----:B------:R-:W-:Y:S02]  /*112e0*/  IMAD.MOV.U32 R13, RZ, RZ, R4 ;  /* 0x000000ffff0d7224 */ /* 0x000fe400078e0004 */
[----:B------:R-:W-:Y:S02]  /*112f0*/  IMAD.MOV.U32 R12, RZ, RZ, 0x5 ;  /* 0x00000005ff0c7424 */ /* 0x000fe400078e00ff */
[----:B------:R-:W-:-:S07]  /*11300*/  IMAD.MOV.U32 R3, RZ, RZ, R14 ;  /* 0x000000ffff037224 */ /* 0x000fce00078e000e */
[----:B------:R-:W-:Y:S05]  /*11310*/  WARPSYNC.COLLECTIVE R15, `(.L_x_9575) ;  /* 0x000000000f087348 */ /* 0x000fea0003c00000 */
[----:B------:R0:W1:Y:S02]  /*11320*/  SHFL.IDX P6, R14, R13, R12, R11 ;  /* 0x0000000c0d0e7389 */ /* 0x00006400000c000b */
[----:B01----:R-:W-:Y:S01]  /*11330*/  ENDCOLLECTIVE ;  /* 0x000000000000791b */ /* 0x003fe20003800000 */
.L_x_9575:
        /* <DEDUP_REMOVED lines=16> */
.L_x_9576:
[----:B------:R-:W-:Y:S02]  /*11440*/  IMAD.MOV.U32 R13, RZ, RZ, R4 ;  /* 0x000000ffff0d7224 */ /* 0x000fe400078e0004 */
[----:B------:R-:W-:Y:S02]  /*11450*/  IMAD.MOV.U32 R12, RZ, RZ, 0x6 ;  /* 0x00000006ff0c7424 */ /* 0x000fe400078e00ff */
[----:B------:R-:W-:-:S07]  /*11460*/  IMAD.MOV.U32 R3, RZ, RZ, R14 ;  /* 0x000000ffff037224 */ /* 0x000fce00078e000e */
[----:B------:R-:W-:Y:S05]  /*11470*/  WARPSYNC.COLLECTIVE R15, `(.L_x_9577) ;  /* 0x000000000f087348 */ /* 0x000fea0003c00000 */
[----:B------:R0:W1:Y:S02]  /*11480*/  SHFL.IDX P6, R14, R13, R12, R11 ;  /* 0x0000000c0d0e7389 */ /* 0x00006400000c000b */
[----:B01----:R-:W-:Y:S01]  /*11490*/  ENDCOLLECTIVE ;  /* 0x000000000000791b */ /* 0x003fe20003800000 */
.L_x_9577:
        /* <DEDUP_REMOVED lines=16> */
.L_x_9578:
[----:B------:R-:W-:Y:S02]  /*115a0*/  IMAD.MOV.U32 R13, RZ, RZ, R4 ;  /* 0x000000ffff0d7224 */ /* 0x000fe400078e0004 */
[----:B------:R-:W-:Y:S02]  /*115b0*/  IMAD.MOV.U32 R12, RZ, RZ, 0x7 ;  /* 0x00000007ff0c7424 */ /* 0x000fe400078e00ff */
[----:B------:R-:W-:-:S07]  /*115c0*/  IMAD.MOV.U32 R3, RZ, RZ, R14 ;  /* 0x000000ffff037224 */ /* 0x000fce00078e000e */
[----:B------:R-:W-:Y:S05]  /*115d0*/  WARPSYNC.COLLECTIVE R15, `(.L_x_9579) ;  /* 0x000000000f087348 */ /* 0x000fea0003c00000 */
[----:B------:R0:W1:Y:S02]  /*115e0*/  SHFL.IDX P6, R14, R13, R12, R11 ;  /* 0x0000000c0d0e7389 */ /* 0x00006400000c000b */
[----:B01----:R-:W-:Y:S01]  /*115f0*/  ENDCOLLECTIVE ;  /* 0x000000000000791b */ /* 0x003fe20003800000 */
.L_x_9579:
        /* <DEDUP_REMOVED lines=14> */
.L_x_9580:
[----:B------:R-:W-:Y:S05]  /*116e0*/  BRA `(.L_x_9581) ;  /* 0xffffffc000607947 */ /* 0x000fea000383ffff */
.L_x_9497:
[----:B0-----:R0:W1:Y:S02]  /*116f0*/  SYNCS.PHASECHK.TRANS64.TRYWAIT P0, [R22+URZ+0x22820], R3 ;  /* 0x02282003160075a7 */ /* 0x001064000800017f */
[----:B-1----:R-:W-:Y:S05]  /*11700*/  @!P0 NANOSLEEP.SYNCS 0x989680 ;  /* 0x009896800000895d */ /* 0x002fea0003900000 */
[----:B------:R-:W1:Y:S02]  /*11710*/  @!P0 SYNCS.PHASECHK.TRANS64 P0, [R22+URZ+0x22820], R3 ;  /* 0x02282003160085a7 */ /* 0x000e64000800007f */
[----:B-1----:R-:W-:Y:S05]  /*11720*/  @!P0 BRA `(.L_x_9497) ;  /* 0xfffffffc00f08947 */ /* 0x002fea000383ffff */
[----:B------:R-:W-:Y:S05]  /*11730*/  BRA `(.L_x_9582) ;  /* 0xffffffc000bc7947 */ /* 0x000fea000383ffff */
.L_x_9500:
[----:B-1----:R1:W2:Y:S02]  /*11740*/  SYNCS.PHASECHK.TRANS64.TRYWAIT P0, [R33+URZ+0x22860], R0 ;  /* 0x02286000210075a7 */ /* 0x0022a4000800017f */
[----:B--2---:R-:W-:Y:S05]  /*11750*/  @!P0 NANOSLEEP.SYNCS 0x989680 ;  /* 0x009896800000895d */ /* 0x004fea0003900000 */
[----:B------:R-:W2:Y:S02]  /*11760*/  @!P0 SYNCS.PHASECHK.TRANS64 P0, [R33+URZ+0x22860], R0 ;  /* 0x02286000210085a7 */ /* 0x000ea4000800007f */
[----:B--2---:R-:W-:Y:S05]  /*11770*/  @!P0 BRA `(.L_x_9500) ;  /* 0xfffffffc00f08947 */ /* 0x004fea000383ffff */
[----:B------:R-:W-:Y:S05]  /*11780*/  BRA `(.L_x_9583) ;  /* 0xffffffc000cc7947 */ /* 0x000fea000383ffff */
.L_x_9501:
        /* <DEDUP_REMOVED lines=8> */
.L_x_9585:
[----:B------:R-:W-:Y:S05]  /*11810*/  BSYNC B0 ;  /* 0x0000000000007941 */ /* 0x000fea0003800000 */
.L_x_9584:
[----:B------:R-:W0:Y:S01]  /*11820*/  S2R R7, SR_TID.X ;  /* 0x0000000000077919 */ /* 0x000e220000002100 */
[----:B------:R-:W-:Y:S01]  /*11830*/  IMAD.MOV.U32 R13, RZ, RZ, R5 ;  /* 0x000000ffff0d7224 */ /* 0x000fe200078e0005 */
[C---:B------:R-:W-:Y:S01]  /*11840*/  LOP3.LUT P2, RZ, R25.reuse, 0x2, RZ, 0xc0, !PT ;  /* 0x0000000219ff7812 */ /* 0x040fe2000784c0ff */
[----:B------:R-:W-:Y:S01]  /*11850*/  IMAD.MOV.U32 R12, RZ, RZ, RZ ;  /* 0x000000ffff0c7224 */ /* 0x000fe200078e00ff */
[----:B------:R-:W-:Y:S01]  /*11860*/  LOP3.LUT P1, RZ, R25, 0x4, RZ, 0xc0, !PT ;  /* 0x0000000419ff7812 */ /* 0x000fe2000782c0ff */
[----:B------:R-:W-:Y:S02]  /*11870*/  IMAD.MOV.U32 R11, RZ, RZ, 0x181f ;  /* 0x0000181fff0b7424 */ /* 0x000fe400078e00ff */
[----:B------:R-:W-:Y:S01]  /*11880*/  IMAD.MOV.U32 R15, RZ, RZ, -0x1 ;  /* 0xffffffffff0f7424 */ /* 0x000fe200078e00ff */
[----:B------:R-:W-:Y:S01]  /*11890*/  ISETP.LT.OR P4, PT, R32, 0x1, !P1 ;  /* 0x000000012000780c */ /* 0x000fe20004f81670 */
[----:B------:R-:W-:Y:S02]  /*118a0*/  IMAD.MOV.U32 R3, RZ, RZ, R14 ;  /* 0x000000ffff037224 */ /* 0x000fe400078e000e */
[----:B------:R-:W-:-:S10]  /*118b0*/  IMAD R4, R4, 0x2, R22 ;  /* 0x0000000204047824 */ /* 0x000fd400078e0216 */
[----:B0-----:R-:W-:Y:S05]  /*118c0*/  WARPSYNC.COLLECTIVE R15, `(.L_x_9586) ;  /* 0x000000000f087348 */ /* 0x001fea0003c00000 */
[----:B------:R1:W2:Y:S02]  /*118d0*/  SHFL.IDX P6, R14, R13, R12, R11 ;  /* 0x0000000c0d0e7389 */ /* 0x0002a400000c000b */
[----:B012---:R-:W-:Y:S01]  /*118e0*/  ENDCOLLECTIVE ;  /* 0x000000000000791b */ /* 0x007fe20003800000 */
.L_x_9586:
[----:B------:R-:W-:Y:S02]  /*118f0*/  IMAD.MOV.U32 R13, RZ, RZ, R6 ;  /* 0x000000ffff0d7224 */ /* 0x000fe400078e0006 */
[----:B------:R-:W-:Y:S02]  /*11900*/  IMAD.MOV.U32 R12, RZ, RZ, 0x1 ;  /* 0x00000001ff0c7424 */ /* 0x000fe400078e00ff */
[----:B------:R-:W-:-:S05]  /*11910*/  IMAD.SHL.U32 R7, R7, 0x8, RZ ;  /* 0x0000000807077824 */ /* 0x000fca00078e00ff */
[----:B------:R-:W-:-:S05]  /*11920*/  LOP3.LUT R7, R7, 0x38, RZ, 0xc0, !PT ;  /* 0x0000003807077812 */ /* 0x000fca00078ec0ff */
[----:B------:R-:W-:Y:S01]  /*11930*/  IMAD.SHL.U32 R0, R7, 0x2, RZ ;  /* 0x0000000207007824 */ /* 0x000fe200078e00ff */
[----:B------:R-:W-:-:S04]  /*11940*/  LOP3.LUT R7, R25, 0x1, RZ, 0xc0, !PT ;  /* 0x0000000119077812 */ /* 0x000fc800078ec0ff */
[----:B------:R-:W-:Y:S02]  /*11950*/  IADD3 R2, P0, R14, R0, RZ ;  /* 0x000000000e027210 */ /* 0x000fe40007f1e0ff */
[----:B------:R-:W-:-:S13]  /*11960*/  ISETP.NE.U32.AND P3, PT, R7, 0x1, PT ;  /* 0x000000010700780c */ /* 0x000fda0003f65070 */
[----:B------:R-:W-:Y:S05]  /*11970*/  WARPSYNC.COLLECTIVE R15, `(.L_x_9587) ;  /* 0x000000000f087348 */ /* 0x000fea0003c00000 */
[----:B------:R0:W1:Y:S02]  /*11980*/  SHFL.IDX P6, R14, R13, R12, R11 ;  /* 0x0000000c0d0e7389 */ /* 0x00006400000c000b */
[----:B01----:R-:W-:Y:S01]  /*11990*/  ENDCOLLECTIVE ;  /* 0x000000000000791b */ /* 0x003fe20003800000 */
.L_x_9587:
[----:B------:R-:W-:Y:S01]  /*119a0*/  IMAD.X R3, RZ, RZ, R3, P0 ;  /* 0x000000ffff037224 */ /* 0x000fe200000e0603 */
[----:B------:R-:W-:Y:S01]  /*119b0*/  ISETP.LT.OR P0, PT, R32, 0x1, P3 ;  /* 0x000000012000780c */ /* 0x000fe20001f01670 */
[----:B------:R-:W-:-:S12]  /*119c0*/  IMAD.MOV.U32 R13, RZ, RZ, R5 ;  /* 0x000000ffff0d7224 */ /* 0x000fd800078e0005 */
[----:B------:R-:W-:Y:S01]  /*119d0*/  @!PT LDS RZ, [RZ] ;  /* 0x00000000fffff984 */ /* 0x000fe20000000800 */
[----:B------:R-:W-:Y:S01]  /*119e0*/  @!PT LDS RZ, [RZ] ;  /* 0x00000000fffff984 */ /* 0x000fe20000000800 */
[----:B------:R-:W-:Y:S01]  /*119f0*/  @!PT LDS RZ, [RZ] ;  /* 0x00000000fffff984 */ /* 0x000fe20000000800 */
[----:B------:R-:W-:Y:S01]  /*11a00*/  LDGSTS.E.BYPASS.LTC128B.128 [R4+0x400], desc[UR50][R2.64], !P0 ;  /* 0x0040000002047fae */ /* 0x000fe2000c101d72 */
[----:B------:R-:W-:-:S13]  /*11a10*/  ISETP.LT.OR P0, PT, R32, 0x1, !P2 ;  /* 0x000000012000780c */ /* 0x000fda0005701670 */
[----:B------:R-:W-:Y:S01]  /*11a20*/  LDGSTS.E.BYPASS.LTC128B.128 [R4+0x3400], desc[UR50][R2.64+0x80], !P0 ;  /* 0x0340008002047fae */ /* 0x000fe2000c101d72 */
[----:B------:R-:W-:-:S03]  /*11a30*/  LOP3.LUT P0, RZ, R25, 0x8, RZ, 0xc0, !PT ;  /* 0x0000000819ff7812 */ /* 0x000fc6000780c0ff */
[----:B------:R-:W-:Y:S01]  /*11a40*/  LDGSTS.E.BYPASS.LTC128B.128 [R4+0x6400], desc[UR50][R2.64+0x100], !P4 ;  /* 0x0640010002047fae */ /* 0x000fe2000e101d72 */
[----:B------:R-:W-:-:S13]  /*11a50*/  ISETP.LT.OR P4, PT, R32, 0x1, !P0 ;  /* 0x000000012000780c */ /* 0x000fda0004781670 */
[----:B------:R0:W-:Y:S02]  /*11a60*/  LDGSTS.E.BYPASS.LTC128B.128 [R4+0x9400], desc[UR50][R2.64+0x180], !P4 ;  /* 0x0940018002047fae */ /* 0x0001e4000e101d72 */
[----:B0-----:R-:W-:-:S07]  /*11a70*/  IMAD.MOV.U32 R3, RZ, RZ, R14 ;  /* 0x000000ffff037224 */ /* 0x001fce00078e000e */
[----:B------:R-:W-:Y:S05]  /*11a80*/  WARPSYNC.COLLECTIVE R15, `(.L_x_9588) ;  /* 0x000000000f087348 */ /* 0x000fea0003c00000 */
[----:B------:R0:W1:Y:S02]  /*11a90*/  SHFL.IDX P6, R14, R13, R12, R11 ;  /* 0x0000000c0d0e7389 */ /* 0x00006400000c000b */
[----:B01----:R-:W-:Y:S01]  /*11aa0*/  ENDCOLLECTIVE ;  /* 0x000000000000791b */ /* 0x003fe20003800000 */
.L_x_9588:
[----:B------:R-:W-:Y:S02]  /*11ab0*/  IMAD.MOV.U32 R13, RZ, RZ, R6 ;  /* 0x000000ffff0d7224 */ /* 0x000fe400078e0006 */
[----:B------:R-:W-:Y:S01]  /*11ac0*/  IMAD.MOV.U32 R12, RZ, RZ, 0x2 ;  /* 0x00000002ff0c7424 */ /* 0x000fe200078e00ff */
[----:B------:R-:W-:-:S13]  /*11ad0*/  IADD3 R2, P4, R14, R0, RZ ;  /* 0x000000000e027210 */ /* 0x000fda0007f9e0ff */
[----:B------:R-:W-:Y:S05]  /*11ae0*/  WARPSYNC.COLLECTIVE R15, `(.L_x_9589) ;  /* 0x000000000f087348 */ /* 0x000fea0003c00000 */
[----:B------:R0:W1:Y:S02]  /*11af0*/  SHFL.IDX P6, R14, R13, R12, R11 ;  /* 0x0000000c0d0e7389 */ /* 0x00006400000c000b */
[----:B01----:R-:W-:Y:S01]  /*11b00*/  ENDCOLLECTIVE ;  /* 0x000000000000791b */ /* 0x003fe20003800000 */
.L_x_9589:
        /* <DEDUP_REMOVED lines=9> */
[----:B------:R-:W-:-:S13]  /*11ba0*/  ISETP.LT.OR P4, PT, R32, 0x11, !P1 ;  /* 0x000000112000780c */ /* 0x000fda0004f81670 */
[----:B------:R-:W-:Y:S01]  /*11bb0*/  LDGSTS.E.BYPASS.LTC128B.128 [R4+0x6c00], desc[UR50][R2.64+0x100], !P4 ;  /* 0x06c0010002047fae */ /* 0x000fe2000e101d72 */
[----:B------:R-:W-:-:S13]  /*11bc0*/  ISETP.LT.OR P4, PT, R32, 0x11, !P0 ;  /* 0x000000112000780c */ /* 0x000fda0004781670 */
[----:B------:R0:W-:Y:S02]  /*11bd0*/  LDGSTS.E.BYPASS.LTC128B.128 [R4+0x9c00], desc[UR50][R2.64+0x180], !P4 ;  /* 0x09c0018002047fae */ /* 0x0001e4000e101d72 */
[----:B0-----:R-:W-:-:S07]  /*11be0*/  IMAD.MOV.U32 R3, RZ, RZ, R14 ;  /* 0x000000ffff037224 */ /* 0x001fce00078e000e */
[----:B------:R-:W-:Y:S05]  /*11bf0*/  WARPSYNC.COLLECTIVE R15, `(.L_x_9590) ;  /* 0x000000000f087348 */ /* 0x000fea0003c00000 */
[----:B------:R0:W1:Y:S02]  /*11c00*/  SHFL.IDX P6, R14, R13, R12, R11 ;  /* 0x0000000c0d0e7389 */ /* 0x00006400000c000b */
[----:B01----:R-:W-:Y:S01]  /*11c10*/  ENDCOLLECTIVE ;  /* 0x000000000000791b */ /* 0x003fe20003800000 */
.L_x_9590:
[----:B------:R-:W-:Y:S02]  /*11c20*/  IMAD.MOV.U32 R13, RZ, RZ, R6 ;  /* 0x000000ffff0d7224 */ /* 0x000fe400078e0006 */
[----:B------:R-:W-:Y:S01]  /*11c30*/  IMAD.MOV.U32 R12, RZ, RZ, 0x3 ;  /* 0x00000003ff0c7424 */ /* 0x000fe200078e00ff */
[----:B------:R-:W-:-:S13]  /*11c40*/  IADD3 R2, P4, R14, R0, RZ ;  /* 0x000000000e027210 */ /* 0x000fda0007f9e0ff */
[----:B------:R-:W-:Y:S05]  /*11c50*/  WARPSYNC.COLLECTIVE R15, `(.L_x_9591) ;  /* 0x000000000f087348 */ /* 0x000fea0003c00000 */
[----:B------:R0:W1:Y:S02]  /*11c60*/  SHFL.IDX P6, R14, R13, R12, R11 ;  /* 0x0000000c0d0e7389 */ /* 0x00006400000c000b */
[----:B01----:R-:W-:Y:S01]  /*11c70*/  ENDCOLLECTIVE ;  /* 0x000000000000791b */ /* 0x003fe20003800000 */
.L_x_9591:
        /* <DEDUP_REMOVED lines=17> */
.L_x_9592:
[----:B------:R-:W-:Y:S02]  /*11d90*/  IMAD.MOV.U32 R13, RZ, RZ, R6 ;  /* 0x000000ffff0d7224 */ /* 0x000fe400078e0006 */
[----:B------:R-:W-:Y:S01]  /*11da0*/  IMAD.MOV.U32 R12, RZ, RZ, 0x4 ;  /* 0x00000004ff0c7424 */ /* 0x000fe200078e00ff */
[----:B------:R-:W-:-:S13]  /*11db0*/  IADD3 R2, P4, R14, R0, RZ ;  /* 0x000000000e027210 */ /* 0x000fda0007f9e0ff */
[----:B------:R-:W-:Y:S05]  /*11dc0*/  WARPSYNC.COLLECTIVE R15, `(.L_x_9593) ;  /* 0x000000000f087348 */ /* 0x000fea0003c00000 */
[----:B------:R0:W1:Y:S02]  /*11dd0*/  SHFL.IDX P6, R14, R13, R12, R11 ;  /* 0x0000000c0d0e7389 */ /* 0x00006400000c000b */
[----:B01----:R-:W-:Y:S01]  /*11de0*/  ENDCOLLECTIVE ;  /* 0x000000000000791b */ /* 0x003fe20003800000 */
.L_x_9593:
        /* <DEDUP_REMOVED lines=17> */
.L_x_9594:
[----:B------:R-:W-:Y:S02]  /*11f00*/  IMAD.MOV.U32 R13, RZ, RZ, R6 ;  /* 0x000000ffff0d7224 */ /* 0x000fe400078e0006 */
[----:B------:R-:W-:Y:S01]  /*11f10*/  IMAD.MOV.U32 R12, RZ, RZ, 0x5 ;  /* 0x00000005ff0c7424 */ /* 0x000fe200078e00ff */
[----:B------:R-:W-:-:S13]  /*11f20*/  IADD3 R2, P4, R14, R0, RZ ;  /* 0x000000000e027210 */ /* 0x000fda0007f9e0ff */
[----:B------:R-:W-:Y:S05]  /*11f30*/  WARPSYNC.COLLECTIVE R15, `(.L_x_9595) ;  /* 0x000000000f087348 */ /* 0x000fea0003c00000 */
[----:B------:R0:W1:Y:S02]  /*11f40*/  SHFL.IDX P6, R14, R13, R12, R11 ;  /* 0x0000000c0d0e7389 */ /* 0x00006400000c000b */
[----:B01----:R-:W-:Y:S01]  /*11f50*/  ENDCOLLECTIVE ;  /* 0x000000000000791b */ /* 0x003fe20003800000 */
.L_x_9595:
        /* <DEDUP_REMOVED lines=12> */
.L_x_9596:
        /* <DEDUP_REMOVED lines=9> */
.L_x_9508:
[----:B0-----:R0:W1:Y:S02]  /*120b0*/  SYNCS.PHASECHK.TRANS64.TRYWAIT P0, [R10+URZ+0x22840], R20 ;  /* 0x022840140a0075a7 */ /* 0x001064000800017f */
[----:B-1----:R-:W-:Y:S05]  /*120c0*/  @!P0 NANOSLEEP.SYNCS 0x989680 ;  /* 0x009896800000895d */ /* 0x002fea0003900000 */
[----:B------:R-:W1:Y:S02]  /*120d0*/  @!P0 SYNCS.PHASECHK.TRANS64 P0, [R10+URZ+0x22840], R20 ;  /* 0x022840140a0085a7 */ /* 0x000e64000800007f */
[----:B-1----:R-:W-:Y:S05]  /*120e0*/  @!P0 BRA `(.L_x_9508) ;  /* 0xfffffffc00f08947 */ /* 0x002fea000383ffff */
[----:B------:R-:W-:Y:S05]  /*120f0*/  BRA `(.L_x_9598) ;  /* 0xffffffc400307947 */ /* 0x000fea000383ffff */
.L_x_9509:
        /* <DEDUP_REMOVED lines=8> */
.L_x_9600:
[----:B------:R-:W-:Y:S05]  /*12180*/  BSYNC B1 ;  /* 0x0000000000017941 */ /* 0x000fea0003800000 */
.L_x_9599:
        /* <DEDUP_REMOVED lines=9> */
.L_x_9601:
[----:B------:R-:W-:Y:S02]  /*12220*/  IMAD.MOV.U32 R13, RZ, RZ, R8 ;  /* 0x000000ffff0d7224 */ /* 0x000fe400078e0008 */
[----:B------:R-:W-:Y:S02]  /*12230*/  IMAD.MOV.U32 R12, RZ, RZ, 0x1 ;  /* 0x00000001ff0c7424 */ /* 0x000fe400078e00ff */
[----:B------:R-:W-:-:S07]  /*12240*/  IMAD.MOV.U32 R2, RZ, RZ, R14 ;  /* 0x000000ffff027224 */ /* 0x000fce00078e000e */
[----:B------:R-:W-:Y:S05]  /*12250*/  WARPSYNC.COLLECTIVE R15, `(.L_x_9602) ;  /* 0x000000000f087348 */ /* 0x000fea0003c00000 */
[----:B------:R0:W1:Y:S02]  /*12260*/  SHFL.IDX P6, R14, R13, R12, R11 ;  /* 0x0000000c0d0e7389 */ /* 0x00006400000c000b */
[----:B01----:R-:W-:Y:S01]  /*12270*/  ENDCOLLECTIVE ;  /* 0x000000000000791b */ /* 0x003fe20003800000 */
.L_x_9602:
        /* <DEDUP_REMOVED lines=11> */
.L_x_9603:
[----:B------:R-:W-:Y:S02]  /*12330*/  IMAD.MOV.U32 R13, RZ, RZ, R8 ;  /* 0x000000ffff0d7224 */ /* 0x000fe400078e0008 */
[----:B------:R-:W-:Y:S02]  /*12340*/  IMAD.MOV.U32 R12, RZ, RZ, 0x2 ;  /* 0x00000002ff0c7424 */ /* 0x000fe400078e00ff */
[----:B------:R-:W-:-:S07]  /*12350*/  IMAD.MOV.U32 R2, RZ, RZ, R14 ;  /* 0x000000ffff027224 */ /* 0x000fce00078e000e */
[----:B------:R-:W-:Y:S05]  /*12360*/  WARPSYNC.COLLECTIVE R15, `(.L_x_9604) ;  /* 0x000000000f087348 */ /* 0x000fea0003c00000 */
[----:B------:R0:W1:Y:S02]  /*12370*/  SHFL.IDX P6, R14, R13, R12, R11 ;  /* 0x0000000c0d0e7389 */ /* 0x00006400000c000b */
[----:B01----:R-:W-:Y:S01]  /*12380*/  ENDCOLLECTIVE ;  /* 0x000000000000791b */ /* 0x003fe20003800000 */
.L_x_9604:
        /* <DEDUP_REMOVED lines=11> */
.L_x_9605:
[----:B------:R-:W-:Y:S02]  /*12440*/  IMAD.MOV.U32 R13, RZ, RZ, R8 ;  /* 0x000000ffff0d7224 */ /* 0x000fe400078e0008 */
[----:B------:R-:W-:Y:S02]  /*12450*/  IMAD.MOV.U32 R12, RZ, RZ, 0x3 ;  /* 0x00000003ff0c7424 */ /* 0x000fe400078e00ff */
[----:B------:R-:W-:-:S07]  /*12460*/  IMAD.MOV.U32 R2, RZ, RZ, R14 ;  /* 0x000000ffff027224 */ /* 0x000fce00078e000e */
[----:B------:R-:W-:Y:S05]  /*12470*/  WARPSYNC.COLLECTIVE R15, `(.L_x_9606) ;  /* 0x000000000f087348 */ /* 0x000fea0003c00000 */
[----:B------:R0:W1:Y:S02]  /*12480*/  SHFL.IDX P6, R14, R13, R12, R11 ;  /* 0x0000000c0d0e7389 */ /* 0x00006400000c000b */
[----:B01----:R-:W-:Y:S01]  /*12490*/  ENDCOLLECTIVE ;  /* 0x000000000000791b */ /* 0x003fe20003800000 */
.L_x_9606:
        /* <DEDUP_REMOVED lines=11> */
.L_x_9607:
[----:B------:R-:W-:Y:S02]  /*12550*/  IMAD.MOV.U32 R13, RZ, RZ, R8 ;  /* 0x000000ffff0d7224 */ /* 0x000fe400078e0008 */
[----:B------:R-:W-:Y:S02]  /*12560*/  IMAD.MOV.U32 R12, RZ, RZ, 0x4 ;  /* 0x00000004ff0c7424 */ /* 0x000fe400078e00ff */
[----:B------:R-:W-:-:S07]  /*12570*/  IMAD.MOV.U32 R2, RZ, RZ, R14 ;  /* 0x000000ffff027224 */ /* 0x000fce00078e000e */
[----:B------:R-:W-:Y:S05]  /*12580*/  WARPSYNC.COLLECTIVE R15, `(.L_x_9608) ;  /* 0x000000000f087348 */ /* 0x000fea0003c00000 */
[----:B------:R0:W1:Y:S02]  /*12590*/  SHFL.IDX P6, R14, R13, R12, R11 ;  /* 0x0000000c0d0e7389 */ /* 0x00006400000c000b */
[----:B01----:R-:W-:Y:S01]  /*125a0*/  ENDCOLLECTIVE ;  /* 0x000000000000791b */ /* 0x003fe20003800000 */
.L_x_9608:
        /* <DEDUP_REMOVED lines=11> */
.L_x_9609:
[----:B------:R-:W-:Y:S02]  /*12660*/  IMAD.MOV.U32 R13, RZ, RZ, R8 ;  /* 0x000000ffff0d7224 */ /* 0x000fe400078e0008 */
[----:B------:R-:W-:Y:S02]  /*12670*/  IMAD.MOV.U32 R12, RZ, RZ, 0x5 ;  /* 0x00000005ff0c7424 */ /* 0x000fe400078e00ff */
[----:B------:R-:W-:-:S07]  /*12680*/  IMAD.MOV.U32 R2, RZ, RZ, R14 ;  /* 0x000000ffff027224 */ /* 0x000fce00078e000e */
[----:B------:R-:W-:Y:S05]  /*12690*/  WARPSYNC.COLLECTIVE R15, `(.L_x_9610) ;  /* 0x000000000f087348 */ /* 0x000fea0003c00000 */
[----:B------:R0:W1:Y:S02]  /*126a0*/  SHFL.IDX P6, R14, R13, R12, R11 ;  /* 0x0000000c0d0e7389 */ /* 0x00006400000c000b */
[----:B01----:R-:W-:Y:S01]  /*126b0*/  ENDCOLLECTIVE ;  /* 0x000000000000791b */ /* 0x003fe20003800000 */
.L_x_9610:
        /* <DEDUP_REMOVED lines=11> */
.L_x_9611:
[----:B------:R-:W-:Y:S05]  /*12770*/  BRA `(.L_x_9612) ;  /* 0xffffffc000587947 */ /* 0x000fea000383ffff */
.L_x_9514:
[----:B--2---:R2:W3:Y:S02]  /*12780*/  SYNCS.PHASECHK.TRANS64.TRYWAIT P0, [R10+URZ+0x22860], R20 ;  /* 0x022860140a0075a7 */ /* 0x0044e4000800017f */
[----:B---3--:R-:W-:Y:S05]  /*12790*/  @!P0 NANOSLEEP.SYNCS 0x989680 ;  /* 0x009896800000895d */ /* 0x008fea0003900000 */
[----:B------:R-:W3:Y:S02]  /*127a0*/  @!P0 SYNCS.PHASECHK.TRANS64 P0, [R10+URZ+0x22860], R20 ;  /* 0x022860140a0085a7 */ /* 0x000ee4000800007f */
[----:B---3--:R-:W-:Y:S05]  /*127b0*/  @!P0 BRA `(.L_x_9514) ;  /* 0xfffffffc00f08947 */ /* 0x008fea000383ffff */
[----:B------:R-:W-:Y:S05]  /*127c0*/  BRA `(.L_x_9613) ;  /* 0xffffffc000a87947 */ /* 0x000fea000383ffff */
.L_x_9515:
        /* <DEDUP_REMOVED lines=8> */
.L_x_9615:
[----:B------:R-:W-:Y:S05]  /*12850*/  BSYNC B1 ;  /* 0x0000000000017941 */ /* 0x000fea0003800000 */
.L_x_9614:
        /* <DEDUP_REMOVED lines=9> */
.L_x_9616:
[----:B------:R-:W-:Y:S02]  /*128f0*/  IMAD.MOV.U32 R13, RZ, RZ, R25 ;  /* 0x000000ffff0d7224 */ /* 0x000fe400078e0019 */
[----:B------:R-:W-:Y:S01]  /*12900*/  IMAD.MOV.U32 R12, RZ, RZ, 0x1 ;  /* 0x00000001ff0c7424 */ /* 0x000fe200078e00ff */
[----:B------:R-:W-:-:S13]  /*12910*/  IADD3 R2, P0, R14, R0, RZ ;  /* 0x000000000e027210 */ /* 0x000fda0007f1e0ff */
[----:B------:R-:W-:Y:S05]  /*12920*/  WARPSYNC.COLLECTIVE R15, `(.L_x_9617) ;  /* 0x000000000f087348 */ /* 0x000fea0003c00000 */
[----:B------:R0:W1:Y:S02]  /*12930*/  SHFL.IDX P6, R14, R13, R12, R11 ;  /* 0x0000000c0d0e7389 */ /* 0x00006400000c000b */
[----:B01----:R-:W-:Y:S01]  /*12940*/  ENDCOLLECTIVE ;  /* 0x000000000000791b */ /* 0x003fe20003800000 */
.L_x_9617:
        /* <DEDUP_REMOVED lines=13> */
.L_x_9618:
[----:B------:R-:W-:Y:S02]  /*12a20*/  IMAD.MOV.U32 R13, RZ, RZ, R25 ;  /* 0x000000ffff0d7224 */ /* 0x000fe400078e0019 */
[----:B------:R-:W-:Y:S01]  /*12a30*/  IMAD.MOV.U32 R12, RZ, RZ, 0x2 ;  /* 0x00000002ff0c7424 */ /* 0x000fe200078e00ff */
[----:B------:R-:W-:-:S13]  /*12a40*/  IADD3 R2, P0, R14, R0, RZ ;  /* 0x000000000e027210 */ /* 0x000fda0007f1e0ff */
[----:B------:R-:W-:Y:S05]  /*12a50*/  WARPSYNC.COLLECTIVE R15, `(.L_x_9619) ;  /* 0x000000000f087348 */ /* 0x000fea0003c00000 */
[----:B------:R0:W1:Y:S02]  /*12a60*/  SHFL.IDX P6, R14, R13, R12, R11 ;  /* 0x0000000c0d0e7389 */ /* 0x00006400000c000b */
[----:B01----:R-:W-:Y:S01]  /*12a70*/  ENDCOLLECTIVE ;  /* 0x000000000000791b */ /* 0x003fe20003800000 */
.L_x_9619:
        /* <DEDUP_REMOVED lines=13> */
.L_x_9620:
[----:B------:R-:W-:Y:S02]  /*12b50*/  IMAD.MOV.U32 R13, RZ, RZ, R25 ;  /* 0x000000ffff0d7224 */ /* 0x000fe400078e0019 */
[----:B------:R-:W-:Y:S02]  /*12b60*/  IMAD.MOV.U32 R12, RZ, RZ, 0x3 ;  /* 0x00000003ff0c7424 */ /* 0x000fe400078e00ff */
[----:B------:R-:W-:-:S07]  /*12b70*/  IMAD.MOV.U32 R8, RZ, RZ, R14 ;  /* 0x000000ffff087224 */ /* 0x000fce00078e000e */
[----:B------:R-:W-:Y:S05]  /*12b80*/  WARPSYNC.COLLECTIVE R15, `(.L_x_9621) ;  /* 0x000000000f087348 */ /* 0x000fea0003c00000 */
[----:B------:R0:W1:Y:S02]  /*12b90*/  SHFL.IDX P6, R14, R13, R12, R11 ;  /* 0x0000000c0d0e7389 */ /* 0x00006400000c000b */
[----:B01----:R-:W-:Y:S01]  /*12ba0*/  ENDCOLLECTIVE ;  /* 0x000000000000791b */ /* 0x003fe20003800000 */
.L_x_9621:
        /* <DEDUP_REMOVED lines=14> */
.L_x_9622:
[----:B------:R-:W-:Y:S02]  /*12c90*/  IMAD.MOV.U32 R13, RZ, RZ, R25 ;  /* 0x000000ffff0d7224 */ /* 0x000fe400078e0019 */
[----:B------:R-:W-:Y:S01]  /*12ca0*/  IMAD.MOV.U32 R12, RZ, RZ, 0x4 ;  /* 0x00000004ff0c7424 */ /* 0x000fe200078e00ff */
[----:B------:R-:W-:-:S13]  /*12cb0*/  IADD3 R2, P0, R14, R0, RZ ;  /* 0x000000000e027210 */ /* 0x000fda0007f1e0ff */
[----:B------:R-:W-:Y:S05]  /*12cc0*/  WARPSYNC.COLLECTIVE R15, `(.L_x_9623) ;  /* 0x000000000f087348 */ /* 0x000fea0003c00000 */
[----:B------:R0:W1:Y:S02]  /*12cd0*/  SHFL.IDX P6, R14, R13, R12, R11 ;  /* 0x0000000c0d0e7389 */ /* 0x00006400000c000b */
[----:B01----:R-:W-:Y:S01]  /*12ce0*/  ENDCOLLECTIVE ;  /* 0x000000000000791b */ /* 0x003fe20003800000 */
.L_x_9623:
[----:B------:R-:W-:-:S05]  /*12cf0*/  IMAD.X R3, RZ, RZ, R5, P0 ;  /* 0x000000ffff037224 */ /* 0x000fca00000e0605 */
[----:B------:R-:W-:Y:S01]  /*12d00*/  @!PT LDS RZ, [RZ] ;  /* 0x00000000fffff984 */ /* 0x000fe20000000800 */
[----:B------:R-:W-:Y:S01]  /*12d10*/  @!PT LDS RZ, [RZ] ;  /* 0x00000000fffff984 */ /* 0x000fe20000000800 */
[----:B------:R-:W-:Y:S01]  /*12d20*/  @!PT LDS RZ, [RZ] ;  /* 0x00000000fffff984 */ /* 0x000fe20000000800 */
[----:B------:R-:W-:Y:S04]  /*12d30*/  LDGSTS.E.BYPASS.LTC128B.128 [R20+0x1c00], desc[UR50][R2.64], !P5 ;  /* 0x01c0000002147fae */ /* 0x000fe8000e901d72 */
[----:B------:R-:W-:Y:S01]  /*12d40*/  LDGSTS.E.BYPASS.LTC128B.128 [R20+0x4c00], desc[UR50][R2.64+0x80], !P4 ;  /* 0x04c0008002147fae */ /* 0x000fe2000e101d72 */
[----:B------:R-:W-:-:S03]  /*12d50*/  IMAD.MOV.U32 R13, RZ, RZ, R17 ;  /* 0x000000ffff0d7224 */ /* 0x000fc600078e0011 */
[----:B------:R-:W-:Y:S04]  /*12d60*/  LDGSTS.E.BYPASS.LTC128B.128 [R20+0x7c00], desc[UR50][R2.64+0x100], !P3 ;  /* 0x07c0010002147fae */ /* 0x000fe8000d901d72 */
[----:B------:R0:W-:Y:S02]  /*12d70*/  LDGSTS.E.BYPASS.LTC128B.128 [R20+0xac00], desc[UR50][R2.64+0x180], !P1 ;  /* 0x0ac0018002147fae */ /* 0x0001e4000c901d72 */
[----:B0-----:R-:W-:-:S07]  /*12d80*/  IMAD.MOV.U32 R3, RZ, RZ, R14 ;  /* 0x000000ffff037224 */ /* 0x001fce00078e000e */
[----:B------:R-:W-:Y:S05]  /*12d90*/  WARPSYNC.COLLECTIVE R15, `(.L_x_9624) ;  /* 0x000000000f087348 */ /* 0x000fea0003c00000 */
[----:B------:R0:W1:Y:S02]  /*12da0*/  SHFL.IDX P6, R14, R13, R12, R11 ;  /* 0x0000000c0d0e7389 */ /* 0x00006400000c000b */
[----:B01----:R-:W-:Y:S01]  /*12db0*/  ENDCOLLECTIVE ;  /* 0x000000000000791b */ /* 0x003fe20003800000 */
.L_x_9624:
[----:B------:R-:W-:Y:S02]  /*12dc0*/  IMAD.MOV.U32 R13, RZ, RZ, R25 ;  /* 0x000000ffff0d7224 */ /* 0x000fe400078e0019 */
[----:B------:R-:W-:Y:S01]  /*12dd0*/  IMAD.MOV.U32 R12, RZ, RZ, 0x5 ;  /* 0x00000005ff0c7424 */ /* 0x000fe200078e00ff */
[----:B------:R-:W-:-:S13]  /*12de0*/  IADD3 R2, P0, R14, R0, RZ ;  /* 0x000000000e027210 */ /* 0x000fda0007f1e0ff */
[----:B------:R-:W-:Y:S05]  /*12df0*/  WARPSYNC.COLLECTIVE R15, `(.L_x_9625) ;  /* 0x000000000f087348 */ /* 0x000fea0003c00000 */
[----:B------:R0:W1:Y:S02]  /*12e00*/  SHFL.IDX P6, R14, R13, R12, R11 ;  /* 0x0000000c0d0e7389 */ /* 0x00006400000c000b */
[----:B01----:R-:W-:Y:S01]  /*12e10*/  ENDCOLLECTIVE ;  /* 0x000000000000791b */ /* 0x003fe20003800000 */
.L_x_9625:
        /* <DEDUP_REMOVED lines=13> */
.L_x_9626:
[----:B------:R-:W-:Y:S05]  /*12ef0*/  BRA `(.L_x_9627) ;  /* 0xffffffbc00e87947 */ /* 0x000fea000383ffff */
.L_x_9523:
        /* <DEDUP_REMOVED lines=8> */
.L_x_9629:
[----:B------:R-:W-:Y:S05]  /*12f80*/  BSYNC B0 ;  /* 0x0000000000007941 */ /* 0x000fea0003800000 */
.L_x_9628:
        /* <DEDUP_REMOVED lines=9> */
.L_x_9630:
        /* <DEDUP_REMOVED lines=24> */
.L_x_9631:
[----:B------:R-:W-:Y:S01]  /*131a0*/  IMAD.MOV.U32 R12, RZ, RZ, 0x2 ;  /* 0x00000002ff0c7424 */ /* 0x000fe200078e00ff */
[----:B------:R-:W-:-:S05]  /*131b0*/  SEL R14, R14, RZ, P1 ;  /* 0x000000ff0e0e7207 */ /* 0x000fca0000800000 */
[----:B------:R-:W-:-:S04]  /*131c0*/  IMAD.IADD R5, R13, 0x1, R14 ;  /* 0x000000010d057824 */ /* 0x000fc800078e020e */
[----:B------:R-:W-:-:S07]  /*131d0*/  IMAD.MOV.U32 R13, RZ, RZ, R5 ;  /* 0x000000ffff0d7224 */ /* 0x000fce00078e0005 */
[----:B------:R-:W-:Y:S05]  /*131e0*/  WARPSYNC.COLLECTIVE R15, `(.L_x_9632) ;  /* 0x000000000f087348 */ /* 0x000fea0003c00000 */
[----:B------:R0:W1:Y:S02]  /*131f0*/  SHFL.UP P6, R14, R13, R12, R11 ;  /* 0x0400000c0d0e7389 */ /* 0x00006400000c000b */
[----:B01----:R-:W-:Y:S01]  /*13200*/  ENDCOLLECTIVE ;  /* 0x000000000000791b */ /* 0x003fe20003800000 */
.L_x_9632:
[----:B------:R-:W-:Y:S01]  /*13210*/  IMAD.MOV.U32 R12, RZ, RZ, 0x4 ;  /* 0x00000004ff0c7424 */ /* 0x000fe200078e00ff */
[----:B------:R-:W-:-:S05]  /*13220*/  SEL R2, R14, RZ, P2 ;  /* 0x000000ff0e027207 */ /* 0x000fca0001000000 */
[----:B------:R-:W-:-:S04]  /*13230*/  IMAD.IADD R2, R5, 0x1, R2 ;  /* 0x0000000105027824 */ /* 0x000fc800078e0202 */
[----:B------:R-:W-:-:S07]  /*13240*/  IMAD.MOV.U32 R13, RZ, RZ, R2 ;  /* 0x000000ffff0d7224 */ /* 0x000fce00078e0002 */
[----:B------:R-:W-:Y:S05]  /*13250*/  WARPSYNC.COLLECTIVE R15, `(.L_x_9633) ;  /* 0x000000000f087348 */ /* 0x000fea0003c00000 */
[----:B------:R0:W1:Y:S02]  /*13260*/  SHFL.UP P6, R14, R13, R12, R11 ;  /* 0x0400000c0d0e7389 */ /* 0x00006400000c000b */
[----:B01----:R-:W-:Y:S01]  /*13270*/  ENDCOLLECTIVE ;  /* 0x000000000000791b */ /* 0x003fe20003800000 */
.L_x_9633:
[----:B------:R-:W-:Y:S01]  /*13280*/  IMAD.MOV.U32 R12, RZ, RZ, 0x8 ;  /* 0x00000008ff0c7424 */ /* 0x000fe200078e00ff */
[----:B------:R-:W-:-:S05]  /*13290*/  SEL R3, R14, RZ, P3 ;  /* 0x000000ff0e037207 */ /* 0x000fca0001800000 */
[----:B------:R-:W-:-:S04]  /*132a0*/  IMAD.IADD R3, R2, 0x1, R3 ;  /* 0x0000000102037824 */ /* 0x000fc800078e0203 */
[----:B------:R-:W-:-:S07]  /*132b0*/  IMAD.MOV.U32 R13, RZ, RZ, R3 ;  /* 0x000000ffff0d7224 */ /* 0x000fce00078e0003 */
[----:B------:R-:W-:Y:S05]  /*132c0*/  WARPSYNC.COLLECTIVE R15, `(.L_x_9634) ;  /* 0x000000000f087348 */ /* 0x000fea0003c00000 */
[----:B------:R0:W1:Y:S02]  /*132d0*/  SHFL.UP P6, R14, R13, R12, R11 ;  /* 0x0400000c0d0e7389 */ /* 0x00006400000c000b */
[----:B01----:R-:W-:Y:S01]  /*132e0*/  ENDCOLLECTIVE ;  /* 0x000000000000791b */ /* 0x003fe20003800000 */
.L_x_9634:
[----:B------:R-:W-:Y:S01]  /*132f0*/  IMAD.MOV.U32 R12, RZ, RZ, 0x10 ;  /* 0x00000010ff0c7424 */ /* 0x000fe200078e00ff */
[----:B------:R-:W-:-:S05]  /*13300*/  SEL R14, R14, RZ, P4 ;  /* 0x000000ff0e0e7207 */ /* 0x000fca0002000000 */
[----:B------:R-:W-:-:S04]  /*13310*/  IMAD.IADD R5, R3, 0x1, R14 ;  /* 0x0000000103057824 */ /* 0x000fc800078e020e */
[----:B------:R-:W-:-:S07]  /*13320*/  IMAD.MOV.U32 R13, RZ, RZ, R5 ;  /* 0x000000ffff0d7224 */ /* 0x000fce00078e0005 */
[----:B------:R-:W-:Y:S05]  /*13330*/  WARPSYNC.COLLECTIVE R15, `(.L_x_9635) ;  /* 0x000000000f087348 */ /* 0x000fea0003c00000 */
[----:B------:R0:W1:Y:S02]  /*13340*/  SHFL.UP P6, R14, R13, R12, R11 ;  /* 0x0400000c0d0e7389 */ /* 0x00006400000c000b */
[----:B01----:R-:W-:Y:S01]  /*13350*/  ENDCOLLECTIVE ;  /* 0x000000000000791b */ /* 0x003fe20003800000 */
.L_x_9635:
        /* <DEDUP_REMOVED lines=8> */
.L_x_9636:
[----:B------:R-:W-:Y:S05]  /*133e0*/  BRA `(.L_x_9637) ;  /* 0xffffffc000487947 */ /* 0x000fea000383ffff */
.L_x_9526:
[----:B------:R-:W-:Y:S01]  /*133f0*/  BSSY B0, `(.L_x_9638) ;  /* 0x0000007000007945 */ /* 0x000fe20003800000 */
[----:B------:R-:W-:Y:S02]  /*13400*/  IMAD.MOV.U32 R12, RZ, RZ, 0x1 ;  /* 0x00000001ff0c7424 */ /* 0x000fe400078e00ff */
[----:B------:R-:W-:Y:S02]  /*13410*/  IMAD.MOV.U32 R11, RZ, RZ, RZ ;  /* 0x000000ffff0b7224 */ /* 0x000fe400078e00ff */
[----:B------:R-:W-:-:S07]  /*13420*/  IMAD.MOV.U32 R15, RZ, RZ, -0x1 ;  /* 0xffffffffff0f7424 */ /* 0x000fce00078e00ff */
[----:B01----:R-:W-:Y:S05]  /*13430*/  WARPSYNC.COLLECTIVE R15, `(.L_x_9639) ;  /* 0x000000000f087348 */ /* 0x003fea0003c00000 */
[----:B------:R2:W3:Y:S02]  /*13440*/  SHFL.UP P6, R14, R13, R12, R11 ;  /* 0x0400000c0d0e7389 */ /* 0x0004e400000c000b */
[----:B0123--:R-:W-:Y:S01]  /*13450*/  ENDCOLLECTIVE ;  /* 0x000000000000791b */ /* 0x00ffe20003800000 */
.L_x_9639:
[----:B------:R-:W-:Y:S05]  /*13460*/  BSYNC B0 ;  /* 0x0000000000007941 */ /* 0x000fea0003800000 */
.L_x_9638:
        /* <DEDUP_REMOVED lines=8> */
.L_x_9640:
[----:B------:R-:W-:Y:S01]  /*134f0*/  IMAD.MOV.U32 R12, RZ, RZ, 0x4 ;  /* 0x00000004ff0c7424 */ /* 0x000fe200078e00ff */
[----:B------:R-:W-:-:S05]  /*13500*/  SEL R2, R14, RZ, P2 ;  /* 0x000000ff0e027207 */ /* 0x000fca0001000000 */
[----:B------:R-:W-:-:S04]  /*13510*/  IMAD.IADD R2, R13, 0x1, R2 ;  /* 0x000000010d027824 */ /* 0x000fc800078e0202 */
[----:B------:R-:W-:-:S07]  /*13520*/  IMAD.MOV.U32 R13, RZ, RZ, R2 ;  /* 0x000000ffff0d7224 */ /* 0x000fce00078e0002 */
[----:B------:R-:W-:Y:S05]  /*13530*/  WARPSYNC.COLLECTIVE R15, `(.L_x_9641) ;  /* 0x000000000f087348 */ /* 0x000fea0003c00000 */
[----:B------:R0:W1:Y:S02]  /*13540*/  SHFL.UP P6, R14, R13, R12, R11 ;  /* 0x0400000c0d0e7389 */ /* 0x00006400000c000b */
[----:B01----:R-:W-:Y:S01]  /*13550*/  ENDCOLLECTIVE ;  /* 0x000000000000791b */ /* 0x003fe20003800000 */
.L_x_9641:
[----:B------:R-:W-:Y:S01]  /*13560*/  IMAD.MOV.U32 R12, RZ, RZ, 0x8 ;  /* 0x00000008ff0c7424 */ /* 0x000fe200078e00ff */
[----:B------:R-:W-:-:S05]  /*13570*/  SEL R3, R14, RZ, P3 ;  /* 0x000000ff0e037207 */ /* 0x000fca0001800000 */
[----:B------:R-:W-:-:S04]  /*13580*/  IMAD.IADD R3, R2, 0x1, R3 ;  /* 0x0000000102037824 */ /* 0x000fc800078e0203 */
[----:B------:R-:W-:-:S07]  /*13590*/  IMAD.MOV.U32 R13, RZ, RZ, R3 ;  /* 0x000000ffff0d7224 */ /* 0x000fce00078e0003 */
[----:B------:R-:W-:Y:S05]  /*135a0*/  WARPSYNC.COLLECTIVE R15, `(.L_x_9642) ;  /* 0x000000000f087348 */ /* 0x000fea0003c00000 */
[----:B------:R0:W1:Y:S02]  /*135b0*/  SHFL.UP P6, R14, R13, R12, R11 ;  /* 0x0400000c0d0e7389 */ /* 0x00006400000c000b */
[----:B01----:R-:W-:Y:S01]  /*135c0*/  ENDCOLLECTIVE ;  /* 0x000000000000791b */ /* 0x003fe20003800000 */
.L_x_9642:
[----:B------:R-:W-:Y:S01]  /*135d0*/  IMAD.MOV.U32 R12, RZ, RZ, 0x10 ;  /* 0x00000010ff0c7424 */ /* 0x000fe200078e00ff */
[----:B------:R-:W-:-:S05]  /*135e0*/  SEL R14, R14, RZ, P4 ;  /* 0x000000ff0e0e7207 */ /* 0x000fca0002000000 */
[----:B------:R-:W-:-:S04]  /*135f0*/  IMAD.IADD R5, R3, 0x1, R14 ;  /* 0x0000000103057824 */ /* 0x000fc800078e020e */
[----:B------:R-:W-:-:S07]  /*13600*/  IMAD.MOV.U32 R13, RZ, RZ, R5 ;  /* 0x000000ffff0d7224 */ /* 0x000fce00078e0005 */
[----:B------:R-:W-:Y:S05]  /*13610*/  WARPSYNC.COLLECTIVE R15, `(.L_x_9643) ;  /* 0x000000000f087348 */ /* 0x000fea0003c00000 */
[----:B------:R0:W1:Y:S02]  /*13620*/  SHFL.UP P6, R14, R13, R12, R11 ;  /* 0x0400000c0d0e7389 */ /* 0x00006400000c000b */
[----:B01----:R-:W-:Y:S01]  /*13630*/  ENDCOLLECTIVE ;  /* 0x000000000000791b */ /* 0x003fe20003800000 */
.L_x_9643:
        /* <DEDUP_REMOVED lines=8> */
.L_x_9644:
[----:B------:R-:W-:Y:S05]  /*136c0*/  BRA `(.L_x_9645) ;  /* 0xffffffc000347947 */ /* 0x000fea000383ffff */
.L_x_9528:
[----:B------:R-:W-:Y:S01]  /*136d0*/  BSSY B0, `(.L_x_9646) ;  /* 0x0000006000007945 */ /* 0x000fe20003800000 */
[----:B------:R-:W-:Y:S01]  /*136e0*/  PLOP3.LUT P6, PT, P6, PT, PT, 0x8, 0x0 ;  /* 0x000000000000781c */ /* 0x000fe200037ce170 */
[----:B------:R-:W-:-:S12]  /*136f0*/  IMAD.MOV.U32 R15, RZ, RZ, -0x1 ;  /* 0xffffffffff0f7424 */ /* 0x000fd800078e00ff */
[----:B012---:R-:W-:Y:S05]  /*13700*/  WARPSYNC.COLLECTIVE R15, `(.L_x_9647) ;  /* 0x000000000f087348 */ /* 0x007fea0003c00000 */
[----:B------:R-:W-:Y:S01]  /*13710*/  VOTE.ANY R14, PT, P6 ;  /* 0x00000000000e7806 */ /* 0x000fe200030e0100 */
[----:B012---:R-:W-:Y:S06]  /*13720*/  ENDCOLLECTIVE ;  /* 0x000000000000791b */ /* 0x007fec0003800000 */
.L_x_9647:
[----:B------:R-:W-:Y:S05]  /*13730*/  BSYNC B0 ;  /* 0x0000000000007941 */ /* 0x000fea0003800000 */
.L_x_9646:
        /* <DEDUP_REMOVED lines=9> */
.L_x_9648:
[----:B------:R-:W-:Y:S02]  /*137d0*/  IMAD.MOV.U32 R13, RZ, RZ, R4 ;  /* 0x000000ffff0d7224 */ /* 0x000fe400078e0004 */
[----:B------:R-:W-:-:S07]  /*137e0*/  IMAD.MOV.U32 R7, RZ, RZ, R14 ;  /* 0x000000ffff077224 */ /* 0x000fce00078e000e */
[----:B------:R-:W-:Y:S05]  /*137f0*/  WARPSYNC.COLLECTIVE R15, `(.L_x_9649) ;  /* 0x000000000f087348 */ /* 0x000fea0003c00000 */
[----:B------:R0:W1:Y:S02]  /*13800*/  SHFL.IDX P6, R14, R13, R12, R11 ;  /* 0x0000000c0d0e7389 */ /* 0x00006400000c000b */
[----:B01----:R-:W-:Y:S01]  /*13810*/  ENDCOLLECTIVE ;  /* 0x000000000000791b */ /* 0x003fe20003800000 */
.L_x_9649:
[----:B------:R-:W-:Y:S01]  /*13820*/  IMAD.MOV.U32 R4, RZ, RZ, R14 ;  /* 0x000000ffff047224 */ /* 0x000fe200078e000e */
[----:B------:R-:W-:Y:S06]  /*13830*/  BRA `(.L_x_9650) ;  /* 0xffffffc000147947 */ /* 0x000fec000383ffff */
.L_x_9530:
[----:B------:R-:W-:Y:S01]  /*13840*/  BSSY B0, `(.L_x_9651) ;  /* 0x0000007000007945 */ /* 0x000fe20003800000 */
[----:B------:R-:W-:Y:S02]  /*13850*/  IMAD.MOV.U32 R13, RZ, RZ, R2 ;  /* 0x000000ffff0d7224 */ /* 0x000fe400078e0002 */
[----:B------:R-:W-:Y:S02]  /*13860*/  IMAD.MOV.U32 R11, RZ, RZ, 0x1f ;  /* 0x0000001fff0b7424 */ /* 0x000fe400078e00ff */
[----:B------:R-:W-:-:S07]  /*13870*/  IMAD.MOV.U32 R15, RZ, RZ, -0x1 ;  /* 0xffffffffff0f7424 */ /* 0x000fce00078e00ff */
[----:B01234-:R-:W-:Y:S05]  /*13880*/  WARPSYNC.COLLECTIVE R15, `(.L_x_9652) ;  /* 0x000000000f087348 */ /* 0x01ffea0003c00000 */
[----:B------:R0:W0:Y:S02]  /*13890*/  SHFL.IDX P6, R14, R13, R12, R11 ;  /* 0x0000000c0d0e7389 */ /* 0x00002400000c000b */
[----:B01234-:R-:W-:Y:S01]  /*138a0*/  ENDCOLLECTIVE ;  /* 0x000000000000791b */ /* 0x01ffe20003800000 */
.L_x_9652:
[----:B------:R-:W-:Y:S05]  /*138b0*/  BSYNC B0 ;  /* 0x0000000000007941 */ /* 0x000fea0003800000 */
.L_x_9651:
[----:B------:R-:W-:Y:S01]  /*138c0*/  IMAD.MOV.U32 R6, RZ, RZ, R14 ;  /* 0x000000ffff067224 */ /* 0x000fe200078e000e */
[----:B------:R-:W-:Y:S06]  /*138d0*/  BRA `(.L_x_9529) ;  /* 0xffffffc000047947 */ /* 0x000fec000383ffff */
.L_x_9534:
[----:B-1----:R1:W2:Y:S02]  /*138e0*/  SYNCS.PHASECHK.TRANS64.TRYWAIT P0, [R7+URZ+0x22820], R0 ;  /* 0x02282000070075a7 */ /* 0x0022a4000800017f */
[----:B--2---:R-:W-:Y:S05]  /*138f0*/  @!P0 NANOSLEEP.SYNCS 0x989680 ;  /* 0x009896800000895d */ /* 0x004fea0003900000 */
[----:B------:R-:W2:Y:S02]  /*13900*/  @!P0 SYNCS.PHASECHK.TRANS64 P0, [R7+URZ+0x22820], R0 ;  /* 0x02282000070085a7 */ /* 0x000ea4000800007f */
[----:B--2---:R-:W-:Y:S05]  /*13910*/  @!P0 BRA `(.L_x_9534) ;  /* 0xfffffffc00f08947 */ /* 0x004fea000383ffff */
[----:B------:R-:W-:Y:S05]  /*13920*/  BRA `(.L_x_9653) ;  /* 0xffffffc4005c7947 */ /* 0x000fea000383ffff */
.L_x_9535:
        /* <DEDUP_REMOVED lines=8> */
[----:B01-34-:R-:W-:Y:S05]  /*139b0*/  WARPSYNC.COLLECTIVE R15, `(.L_x_9655) ;  /* 0x000000000f087348 */ /* 0x01bfea0003c00000 */
[----:B------:R2:W0:Y:S02]  /*139c0*/  SHFL.IDX P6, R14, R13, R12, R11 ;  /* 0x0000000c0d0e7389 */ /* 0x00042400000c000b */
[----:B01234-:R-:W-:Y:S01]  /*139d0*/  ENDCOLLECTIVE ;  /* 0x000000000000791b */ /* 0x01ffe20003800000 */
.L_x_9655:
[----:B------:R-:W-:Y:S05]  /*139e0*/  BSYNC B0 ;  /* 0x0000000000007941 */ /* 0x000fea0003800000 */
.L_x_9654:
[----:B------:R-:W-:Y:S05]  /*139f0*/  BRA `(.L_x_9656) ;  /* 0xffffffc400447947 */ /* 0x000fea000383ffff */
.L_x_9538:
[----:B------:R-:W-:Y:S01]  /*13a00*/  BSSY B1, `(.L_x_9657) ;  /* 0x0000006000017945 */ /* 0x000fe20003800000 */
[----:B------:R-:W-:-:S07]  /*13a10*/  IMAD.MOV.U32 R15, RZ, RZ, -0x1 ;  /* 0xffffffffff0f7424 */ /* 0x000fce00078e00ff */
[----:B01-34-:R-:W-:Y:S05]  /*13a20*/  WARPSYNC.COLLECTIVE R15, `(.L_x_9658) ;  /* 0x000000000f0c7348 */ /* 0x01bfea0003c00000 */
[----:B------:R-:W-:Y:S02]  /*13a30*/  ELECT P6, UR62, PT ;  /* 0x00000000003e782f */ /* 0x000fe400038c0000 */
[----:B------:R-:W-:Y:S01]  /*13a40*/  MOV R14, UR62 ;  /* 0x0000003e000e7c02 */ /* 0x000fe20008000f00 */
[----:B01-34-:R-:W-:Y:S10]  /*13a50*/  ENDCOLLECTIVE ;  /* 0x000000000000791b */ /* 0x01bff40003800000 */
.L_x_9658:
[----:B------:R-:W-:Y:S05]  /*13a60*/  BSYNC B1 ;  /* 0x0000000000017941 */ /* 0x000fea0003800000 */
.L_x_9657:
[----:B------:R-:W-:Y:S05]  /*13a70*/  BRA `(.L_x_9659) ;  /* 0xffffffc4003c7947 */ /* 0x000fea000383ffff */
.L_x_9540:
[----:B-1----:R1:W2:Y:S02]  /*13a80*/  SYNCS.PHASECHK.TRANS64.TRYWAIT P1, [R5+URZ+0x22840], R0 ;  /* 0x02284000050075a7 */ /* 0x0022a4000802017f */
[----:B--2---:R-:W-:Y:S05]  /*13a90*/  @!P1 NANOSLEEP.SYNCS 0x989680 ;  /* 0x009896800000995d */ /* 0x004fea0003900000 */
[----:B------:R-:W2:Y:S02]  /*13aa0*/  @!P1 SYNCS.PHASECHK.TRANS64 P1, [R5+URZ+0x22840], R0 ;  /* 0x02284000050095a7 */ /* 0x000ea4000802007f */
[----:B--2---:R-:W-:Y:S05]  /*13ab0*/  @!P1 BRA `(.L_x_9540) ;  /* 0xfffffffc00f09947 */ /* 0x004fea000383ffff */
[----:B------:R-:W-:Y:S05]  /*13ac0*/  BRA `(.L_x_9660) ;  /* 0xffffffc4005c7947 */ /* 0x000fea000383ffff */
.L_x_9542:
[----:B--2---:R2:W0:Y:S02]  /*13ad0*/  SYNCS.PHASECHK.TRANS64.TRYWAIT P1, [R3+URZ+0x22840], R2 ;  /* 0x02284002030075a7 */ /* 0x004424000802017f */
[----:B0-----:R-:W-:Y:S05]  /*13ae0*/  @!P1 NANOSLEEP.SYNCS 0x989680 ;  /* 0x009896800000995d */ /* 0x001fea0003900000 */
[----:B------:R-:W0:Y:S02]  /*13af0*/  @!P1 SYNCS.PHASECHK.TRANS64 P1, [R3+URZ+0x22840], R2 ;  /* 0x02284002030095a7 */ /* 0x000e24000802007f */
[----:B0-----:R-:W-:Y:S05]  /*13b00*/  @!P1 BRA `(.L_x_9542) ;  /* 0xfffffffc00f09947 */ /* 0x001fea000383ffff */
[----:B------:R-:W-:Y:S05]  /*13b10*/  BRA `(.L_x_9661) ;  /* 0xffffffc400687947 */ /* 0x000fea000383ffff */
.L_x_9544:
[----:B------:R0:W0:Y:S02]  /*13b20*/  SYNCS.PHASECHK.TRANS64.TRYWAIT P1, [R5+URZ+0x22860], R0 ;  /* 0x02286000050075a7 */ /* 0x000024000802017f */
[----:B0-----:R-:W-:Y:S05]  /*13b30*/  @!P1 NANOSLEEP.SYNCS 0x989680 ;  /* 0x009896800000995d */ /* 0x001fea0003900000 */
[----:B------:R-:W0:Y:S02]  /*13b40*/  @!P1 SYNCS.PHASECHK.TRANS64 P1, [R5+URZ+0x22860], R0 ;  /* 0x02286000050095a7 */ /* 0x000e24000802007f */
[----:B0-----:R-:W-:Y:S05]  /*13b50*/  @!P1 BRA `(.L_x_9544) ;  /* 0xfffffffc00f09947 */ /* 0x001fea000383ffff */
[----:B------:R-:W-:Y:S05]  /*13b60*/  BRA `(.L_x_9662) ;  /* 0xffffffc400647947 */ /* 0x000fea000383ffff */
.L_x_9663:
        /* <DEDUP_REMOVED lines=9> */
.L_x_15663:


//--------------------- .text._ZN7cutlass13device_kernelIN5flash11enable_sm90INS1_16FlashAttnFwdSm90INS1_25CollectiveMainloopFwdSm90ILi2EN4cute5tupleIJNS5_1CILi1EEES8_S8_EEENS6_IJNS7_ILi128EEENS7_ILi96EEENS7_ILi64EEEEEELi256ENS_10bfloat16_tEfNS_4arch4Sm90ELb0ELb0ELb0ELb1ELb1ELb1ELb0ELb1ELb0ELb1ELb1ELb0EEENS1_21CollectiveEpilogueFwdINS6_IJSA_NS7_ILi256EEESB_EEES9_SE_SG_Li256ELb1ELb1ELb1ELb0EEENS1_36VarlenDynamicPersistentTileSchedulerILi128ELi96ELi256ELi128ELb1ELb1ELb1ELb0ELb1ELb1EEEEEEEEEvNT_6ParamsE --------------------------
	.section	.text._ZN7cutlass13device_kernelIN5flash11enable_sm90INS1_16FlashAttnFwdSm90INS1_25CollectiveMainloopFwdSm90ILi2EN4cute5tupleIJNS5_1CILi1EEES8_S8_EEENS6_IJNS7_ILi128EEENS7_ILi96EEENS7_ILi64EEEEEELi256ENS_10bfloat16_tEfNS_4arch4Sm90ELb0ELb0ELb0ELb1ELb1ELb1ELb0ELb1ELb0ELb1ELb1ELb0EEENS1_21CollectiveEpilogueFwdINS6_IJSA_NS7_ILi256EEESB_EEES9_SE_SG_Li256ELb1ELb1ELb1ELb0EEENS1_36VarlenDynamicPersistentTileSchedulerILi128ELi96ELi256ELi128ELb1ELb1ELb1ELb0ELb1ELb1EEEEEEEEEvNT_6ParamsE,"ax",@progbits
	.align	128
.text._ZN7cutlass13device_kernelIN5flash11enable_sm90INS1_16FlashAttnFwdSm90INS1_25CollectiveMainloopFwdSm90ILi2EN4cute5tupleIJNS5_1CILi1EEES8_S8_EEENS6_IJNS7_ILi128EEENS7_ILi96EEENS7_ILi64EEEEEELi256ENS_10bfloat16_tEfNS_4arch4Sm90ELb0ELb0ELb0ELb1ELb1ELb1ELb0ELb1ELb0ELb1ELb1ELb0EEENS1_21CollectiveEpilogueFwdINS6_IJSA_NS7_ILi256EEESB_EEES9_SE_SG_Li256ELb1ELb1ELb1ELb0EEENS1_36VarlenDynamicPersistentTileSchedulerILi128ELi96ELi256ELi128ELb1ELb1ELb1ELb0ELb1ELb1EEEEEEEEEvNT_6ParamsE:
        .type           _ZN7cutlass13device_kernelIN5flash11enable_sm90INS1_16FlashAttnFwdSm90INS1_25CollectiveMainloopFwdSm90ILi2EN4cute5tupleIJNS5_1CILi1EEES8_S8_EEENS6_IJNS7_ILi128EEENS7_ILi96EEENS7_ILi64EEEEEELi256ENS_10bfloat16_tEfNS_4arch4Sm90ELb0ELb0ELb0ELb1ELb1ELb1ELb0ELb1ELb0ELb1ELb1ELb0EEENS1_21CollectiveEpilogueFwdINS6_IJSA_NS7_ILi256EEESB_EEES9_SE_SG_Li256ELb1ELb1ELb1ELb0EEENS1_36VarlenDynamicPersistentTileSchedulerILi128ELi96ELi256ELi128ELb1ELb1ELb1ELb0ELb1ELb1EEEEEEEEEvNT_6ParamsE,@function
        .size           _ZN7cutlass13device_kernelIN5flash11enable_sm90INS1_16FlashAttnFwdSm90INS1_25CollectiveMainloopFwdSm90ILi2EN4cute5tupleIJNS5_1CILi1EEES8_S8_EEENS6_IJNS7_ILi128EEENS7_ILi96EEENS7_ILi64EEEEEELi256ENS_10bfloat16_tEfNS_4arch4Sm90ELb0ELb0ELb0ELb1ELb1ELb1ELb0ELb1ELb0ELb1ELb1ELb0EEENS1_21CollectiveEpilogueFwdINS6_IJSA_NS7_ILi256EEESB_EEES9_SE_SG_Li256ELb1ELb1ELb1ELb0EEENS1_36VarlenDynamicPersistentTileSchedulerILi128ELi96ELi256ELi128ELb1ELb1ELb1ELb0ELb1ELb1EEEEEEEEEvNT_6ParamsE,(.L_x_15664 - _ZN7cutlass13device_kernelIN5flash11enable_sm90INS1_16FlashAttnFwdSm90INS1_25CollectiveMainloopFwdSm90ILi2EN4cute5tupleIJNS5_1CILi1EEES8_S8_EEENS6_IJNS7_ILi128EEENS7_ILi96EEENS7_ILi64EEEEEELi256ENS_10bfloat16_tEfNS_4arch4Sm90ELb0ELb0ELb0ELb1ELb1ELb1ELb0ELb1ELb0ELb1ELb1ELb0EEENS1_21CollectiveEpilogueFwdINS6_IJSA_NS7_ILi256EEESB_EEES9_SE_SG_Li256ELb1ELb1ELb1ELb0EEENS1_36VarlenDynamicPersistentTileSchedulerILi128ELi96ELi256ELi128ELb1ELb1ELb1ELb0ELb1ELb1EEEEEEEEEvNT_6ParamsE)
        .other          _ZN7cutlass13device_kernelIN5flash11enable_sm90INS1_16FlashAttnFwdSm90INS1_25CollectiveMainloopFwdSm90ILi2EN4cute5tupleIJNS5_1CILi1EEES8_S8_EEENS6_IJNS7_ILi128EEENS7_ILi96EEENS7_ILi64EEEEEELi256ENS_10bfloat16_tEfNS_4arch4Sm90ELb0ELb0ELb0ELb1ELb1ELb1ELb0ELb1ELb0ELb1ELb1ELb0EEENS1_21CollectiveEpilogueFwdINS6_IJSA_NS7_ILi256EEESB_EEES9_SE_SG_Li256ELb1ELb1ELb1ELb0EEENS1_36VarlenDynamicPersistentTileSchedulerILi128ELi96ELi256ELi128ELb1ELb1ELb1ELb0ELb1ELb1EEEEEEEEEvNT_6ParamsE,@"STO_CUDA_ENTRY STV_DEFAULT"
_ZN7cutlass13device_kernelIN5flash11enable_sm90INS1_16FlashAttnFwdSm90INS1_25CollectiveMainloopFwdSm90ILi2EN4cute5tupleIJNS5_1CILi1EEES8_S8_EEENS6_IJNS7_ILi128EEENS7_ILi96EEENS7_ILi64EEEEEELi256ENS_10bfloat16_tEfNS_4arch4Sm90ELb0ELb0ELb0ELb1ELb1ELb1ELb0ELb1ELb0ELb1ELb1ELb0EEENS1_21CollectiveEpilogueFwdINS6_IJSA_NS7_ILi256EEESB_EEES9_SE_SG_Li256ELb1ELb1ELb1ELb0EEENS1_36VarlenDynamicPersistentTileSchedulerILi128ELi96ELi256ELi128ELb1ELb1ELb1ELb0ELb1ELb1EEEEEEEEEvNT_6ParamsE:
        /* <DEDUP_REMOVED lines=17> */
.L_x_9665:
[----:B------:R-:W-:Y:S05]  /*0110*/  BSYNC B0 ;  /* 0x0000000000007941 */ /* 0x000fea0003800000 */
.L_x_9664:
[----:B------:R-:W-:Y:S01]  /*0120*/  VOTEU.ANY UP0, P0 ;  /* 0x00000000003f7886 */ /* 0x000fe20000000100 */
[----:B------:R-:W0:Y:S01]  /*0130*/  SHFL.IDX PT, R3, R2, RZ, 0x1f ;  /* 0x00001fff02037589 */ /* 0x000e2200000e0000 */
[----:B------:R-:W-:Y:S01]  /*0140*/  UMOV UR4, 0x80 ;  /* 0x0000008000047882 */ /* 0x000fe20000000000 */
[----:B------:R-:W-:Y:S01]  /*0150*/  UMOV UR7, 0x100 ;  /* 0x0000010000077882 */ /* 0x000fe20000000000 */
[----:B------:R-:W-:Y:S01]  /*0160*/  SHF.R.U32.HI R4, RZ, 0x7, R0 ;  /* 0x00000007ff047819 */ /* 0x000fe20000011600 */
[----:B------:R-:W1:Y:S01]  /*0170*/  @UP0 S2UR UR8, SR_CgaCtaId ;  /* 0x00000000000809c3 */ /* 0x000e620000008800 */
[----:B------:R-:W-:Y:S01]  /*0180*/  @UP0 UMOV UR6, 0x400 ;  /* 0x0000040000060882 */ /* 0x000fe20000000000 */
[----:B------:R-:W-:-:S04]  /*0190*/  @UP0 UIADD3 UR4, -UR4, 0x100000, URZ ;  /* 0x0010000004040890 */ /* 0x000fc8000fffe13f */
[----:B------:R-:W-:Y:S02]  /*01a0*/  @UP0 USHF.L.U32 UR5, UR4, 0xb, URZ ;  /* 0x0000000b04050899 */ /* 0x000fe4000800063f */
[----:B------:R-:W-:Y:S01]  /*01b0*/  @UP0 USHF.L.U32 UR4, UR4, 0x1, URZ ;  /* 0x0000000104040899 */ /* 0x000fe2000800063f */
[----:B------:R-:W-:Y:S01]  /*01c0*/  VOTEU.ANY UP1, P0 ;  /* 0x00000000003f7886 */ /* 0x000fe20000020100 */
[----:B0-----:R-:W-:Y:S02]  /*01d0*/  ISETP.NE.AND P1, PT, R3, RZ, PT ;  /* 0x000000ff0300720c */ /* 0x001fe40003f25270 */
[----:B------:R0:W2:Y:S01]  /*01e0*/  SHFL.IDX PT, R3, R4, RZ, 0x1f ;  /* 0x00001fff04037589 */ /* 0x0000a200000e0000 */
[----:B-1----:R-:W-:Y:S02]  /*01f0*/  @UP0 ULEA UR8, UR8, UR6, 0x18 ;  /* 0x0000000608080291 */ /* 0x002fe4000f8ec03f */
[----:B------:R-:W-:-:S04]  /*0200*/  @UP0 UIADD3 UR6, -UR7, 0x100000, URZ ;  /* 0x0010000007060890 */ /* 0x000fc8000fffe13f */
[----:B------:R-:W-:Y:S02]  /*0210*/  @UP0 USHF.L.U32 UR7, UR6, 0xb, URZ ;  /* 0x0000000b06070899 */ /* 0x000fe4000800063f */
[----:B------:R-:W-:Y:S01]  /*0220*/  @UP0 USHF.L.U32 UR6, UR6, 0x1, URZ ;  /* 0x0000000106060899 */ /* 0x000fe2000800063f */
[----:B------:R-:W-:Y:S01]  /*0230*/  VOTEU.ANY UP0, P0 ;  /* 0x00000000003f7886 */ /* 0x000fe20000000100 */
[----:B------:R-:W1:Y:S04]  /*0240*/  FENCE.VIEW.ASYNC.S ;  /* 0x00000000000073c6 */ /* 0x000e680000000000 */
[----:B-1----:R0:W1:Y:S06]  /*0250*/  @UP0 SYNCS.EXCH.64 URZ, [UR8+0x22800], UR4 ;  /* 0x02280004083f05b2 */ /* 0x00206c0008000100 */
[----:B------:R0:W3:Y:S02]  /*0260*/  @UP1 SYNCS.EXCH.64 URZ, [UR8+0x22820], UR6 ;  /* 0x02282006083f15b2 */ /* 0x0000e40008000100 */
[----:B0-----:R-:W-:Y:S05]  /*0270*/  @P1 BRA `(.L_x_9666) ;  /* 0x0000000000481947 */ /* 0x001fea0003800000 */
        /* <DEDUP_REMOVED lines=16> */
[----:B------:R0:W0:Y:S01]  /*0380*/  SYNCS.EXCH.64 URZ, [UR8+0x22848], UR6 ;  /* 0x02284806083f75b2 */ /* 0x0000220008000100 */
[----:B------:R-:W-:Y:S01]  /*0390*/  NOP ;  /* 0x0000000000007918 */ /* 0x000fe20000000000 */
.L_x_9666:
        /* <DEDUP_REMOVED lines=22> */
.L_x_9667:
        /* <DEDUP_REMOVED lines=18> */
.L_x_9668:
        /* <DEDUP_REMOVED lines=22> */
.L_x_9669:
        /* <DEDUP_REMOVED lines=22> */
.L_x_9670:
[----:B--2---:R-:W-:Y:S01]  /*08e0*/  ISETP.NE.AND P0, PT, R3, RZ, PT ;  /* 0x000000ff0300720c */ /* 0x004fe20003f05270 */
[----:B------:R-:W-:Y:S01]  /*08f0*/  IMAD.MOV.U32 R37, RZ, RZ, 0x1 ;  /* 0x00000001ff257424 */ /* 0x000fe200078e00ff */
[----:B------:R-:W-:Y:S01]  /*0900*/  NOP ;  /* 0x0000000000007918 */ /* 0x000fe20000000000 */
[----:B------:R-:W-:Y:S01]  /*0910*/  ULDC.64 UR40, c[0x0][0x208] ;  /* 0x0000820000287ab9 */ /* 0x000fe20000000a00 */
[----:B------:R-:W-:Y:S02]  /*0920*/  BSSY B9, `(.L_x_9671) ;  /* 0x0001974000097945 */ /* 0x000fe40003800000 */
[----:B------:R-:W-:Y:S01]  /*0930*/  SEL R37, R37, 0x2, !P0 ;  /* 0x0000000225257807 */ /* 0x000fe20004000000 */
[----:B01-34-:R-:W-:Y:S06]  /*0940*/  BAR.SYNC.DEFER_BLOCKING 0x0 ;  /* 0x0000000000007b1d */ /* 0x01bfec0000010000 */
[----:B------:R-:W-:Y:S05]  /*0950*/  @!P0 BRA `(.L_x_9672) ;  /* 0x0000012400b88947 */ /* 0x000fea0003800000 */
.L_x_9673:
[----:B------:R-:W-:-:S08]  /*0960*/  NOP ;  /* 0x0000000000007918 */ /* 0x000fd00000000000 */
[----:B------:R-:W0:Y:S02]  /*0970*/  USETMAXREG.TRY_ALLOC.CTAPOOL UP0, 0xe8 ;  /* 0x000000e8000079c8 */ /* 0x000e240008000600 */
[----:B0-----:R-:W-:-:S13]  /*0980*/  PLOP3.LUT P0, PT, PT, PT, UP0, 0x80, 0x0 ;  /* 0x000000000000781c */ /* 0x001fda0003f0f008 */
[----:B------:R-:W-:Y:S05]  /*0990*/  @!P0 BRA `(.L_x_9673) ;  /* 0xfffffffc00f08947 */ /* 0x000fea000383ffff */
[----:B------:R-:W2:Y:S01]  /*09a0*/  LDL.LU R2, [R1] ;  /* 0x0000000001027983 */ /* 0x000ea20000300800 */
[----:B------:R-:W-:Y:S01]  /*09b0*/  SHF.R.U32.HI R4, RZ, 0x7, R0 ;  /* 0x00000007ff047819 */ /* 0x000fe20000011600 */
[----:B------:R-:W-:Y:S01]  /*09c0*/  ULDC UR4, c[0x0][0xc3c] ;  /* 0x00030f0000047ab9 */ /* 0x000fe20000000800 */
[----:B------:R-:W0:Y:S01]  /*09d0*/  S2R R3, SR_CgaCtaId ;  /* 0x0000000000037919 */ /* 0x000e220000008800 */
[----:B------:R-:W-:Y:S06]  /*09e0*/  BAR.ARV 0x8, 0x180 ;  /* 0x0206000000007b1d */ /* 0x000fec0000002000 */
[----:B------:R-:W-:-:S13]  /*09f0*/  ISETP.NE.AND P0, PT, R4, 0x1, PT ;  /* 0x000000010400780c */ /* 0x000fda0003f05270 */
[----:B------:R-:W-:Y:S08]  /*0a00*/  @!P0 BAR.ARV 0x9, 0x100 ;  /* 0x0244000000008b1d */ /* 0x000ff00000002000 */
[----:B------:R-:W-:Y:S01]  /*0a10*/  BAR.SYNC.DEFER_BLOCKING 0x5, 0x180 ;  /* 0x0146000000007b1d */ /* 0x000fe20000010000 */
[----:B------:R-:W-:-:S04]  /*0a20*/  MOV R19, 0x400 ;  /* 0x0000040000137802 */ /* 0x000fc80000000f00 */
[----:B0-----:R-:W-:-:S05]  /*0a30*/  LEA R19, R3, R19, 0x18 ;  /* 0x0000001303137211 */ /* 0x001fca00078ec0ff */
[----:B------:R-:W0:Y:S01]  /*0a40*/  LDS.128 R48, [R19+0x228d0] ;  /* 0x0228d00013307984 */ /* 0x000e220000000c00 */
[----:B------:R-:W-:Y:S06]  /*0a50*/  BAR.ARV 0x4, 0x180 ;  /* 0x0106000000007b1d */ /* 0x000fec0000002000 */
[----:B--2---:R-:W-:-:S04]  /*0a60*/  LOP3.LUT R2, R2, 0xfffffffb, RZ, 0xc0, !PT ;  /* 0xfffffffb02027812 */ /* 0x004fc800078ec0ff */
[----:B------:R-:W-:-:S05]  /*0a70*/  @P0 LOP3.LUT R2, R2, 0x4, RZ, 0xfc, !PT ;  /* 0x0000000402020812 */ /* 0x000fca00078efcff */
[----:B------:R1:W-:Y:S01]  /*0a80*/  STL [R1], R2 ;  /* 0x0000000201007387 */ /* 0x0003e20000100800 */
[----:B0-----:R-:W-:-:S13]  /*0a90*/  ISETP.GE.AND P0, PT, R51, UR4, PT ;  /* 0x0000000433007c0c */ /* 0x001fda000bf06270 */
[----:B-1----:R-:W-:Y:S05]  /*0aa0*/  @P0 BRA `(.L_x_9674) ;  /* 0x00000194006c0947 */ /* 0x002fea0003800000 */
[----:B------:R-:W-:Y:S01]  /*0ab0*/  VIADD R0, R0, 0xffffff80 ;  /* 0xffffff8000007836 */ /* 0x000fe20000000000 */
[----:B------:R-:W-:Y:S01]  /*0ac0*/  LOP3.LUT R210, R37, 0x1, RZ, 0xfc, !PT ;  /* 0x0000000125d27812 */ /* 0x000fe200078efcff */
[----:B------:R-:W-:Y:S02]  /*0ad0*/  IMAD.MOV.U32 R18, RZ, RZ, RZ ;  /* 0x000000ffff127224 */ /* 0x000fe400078e00ff */
[----:B------:R-:W-:Y:S01]  /*0ae0*/  IMAD.MOV.U32 R208, RZ, RZ, RZ ;  /* 0x000000ffffd07224 */ /* 0x000fe200078e00ff */
[----:B------:R-:W-:Y:S01]  /*0af0*/  SHF.R.S32.HI R3, RZ, 0x1f, R0 ;  /* 0x0000001fff037819 */ /* 0x000fe20000011400 */
[----:B------:R-:W-:Y:S02]  /*0b00*/  IMAD.MOV.U32 R218, RZ, RZ, RZ ;  /* 0x000000ffffda7224 */ /* 0x000fe400078e00ff */
[----:B------:R-:W-:Y:S01]  /*0b10*/  IMAD.MOV.U32 R207, RZ, RZ, RZ ;  /* 0x000000ffffcf7224 */ /* 0x000fe200078e00ff */
[CC--:B------:R-:W-:Y:S02]  /*0b20*/  LEA.HI R2, R3.reuse, R0.reuse, RZ, 0x7 ;  /* 0x0000000003027211 */ /* 0x0c0fe400078f38ff */
[----:B------:R-:W-:-:S02]  /*0b30*/  LEA.HI R4, R3, R0, RZ, 0x4 ;  /* 0x0000000003047211 */ /* 0x000fc400078f20ff */
[----:B------:R-:W-:Y:S02]  /*0b40*/  LOP3.LUT R5, R2, 0xffffff80, RZ, 0xc0, !PT ;  /* 0xffffff8002057812 */ /* 0x000fe400078ec0ff */
[----:B------:R-:W-:Y:S02]  /*0b50*/  SHF.R.S32.HI R7, RZ, 0x4, R4 ;  /* 0x00000004ff077819 */ /* 0x000fe40000011404 */
[----:B------:R-:W-:Y:S01]  /*0b60*/  LEA.HI R204, R3, R0, RZ, 0x2 ;  /* 0x0000000003cc7211 */ /* 0x000fe200078f10ff */
[----:B------:R-:W-:Y:S01]  /*0b70*/  IMAD.IADD R13, R0, 0x1, -R5 ;  /* 0x00000001000d7824 */ /* 0x000fe200078e0a05 */
[----:B------:R-:W-:Y:S02]  /*0b80*/  SHF.R.S32.HI R5, RZ, 0x7, R2 ;  /* 0x00000007ff057819 */ /* 0x000fe40000011402 */
[----:B------:R-:W-:Y:S02]  /*0b90*/  LEA.HI R6, R4, R7, RZ, 0x1 ;  /* 0x0000000704067211 */ /* 0x000fe400078f08ff */
[----:B------:R-:W-:Y:S01]  /*0ba0*/  SHF.R.S32.HI R9, RZ, 0x1f, R13 ;  /* 0x0000001fff097819 */ /* 0x000fe2000001140d */
[----:B------:R-:W-:Y:S01]  /*0bb0*/  STL [R1+0xc8], R13 ;  /* 0x0000c80d01007387 */ /* 0x000fe20000100800 */
[----:B------:R-:W-:-:S02]  /*0bc0*/  LEA.HI R2, R2, R5, RZ, 0x1 ;  /* 0x0000000502027211 */ /* 0x000fc400078f08ff */
[----:B------:R-:W-:Y:S02]  /*0bd0*/  LEA.HI R10, R9, R13, RZ, 0x2 ;  /* 0x0000000d090a7211 */ /* 0x000fe400078f10ff */
[----:B------:R-:W-:Y:S02]  /*0be0*/  LOP3.LUT R2, R2, 0x3fffffe, RZ, 0xc0, !PT ;  /* 0x03fffffe02027812 */ /* 0x000fe400078ec0ff */
[--C-:B------:R-:W-:Y:S02]  /*0bf0*/  SHF.R.S32.HI R11, RZ, 0x2, R10.reuse ;  /* 0x00000002ff0b7819 */ /* 0x100fe4000001140a */
[----:B------:R-:W-:Y:S02]  /*0c00*/  SHF.R.S32.HI R8, RZ, 0x1f, R10 ;  /* 0x0000001fff087819 */ /* 0x000fe4000001140a */
[----:B------:R-:W-:Y:S02]  /*0c10*/  LOP3.LUT R6, R6, 0x1ffffffe, RZ, 0xc0, !PT ;  /* 0x1ffffffe06067812 */ /* 0x000fe400078ec0ff */
[----:B------:R-:W-:-:S02]  /*0c20*/  LEA.HI R8, R8, R11, RZ, 0x3 ;  /* 0x0000000b08087211 */ /* 0x000fc400078f18ff */
[----:B------:R-:W-:Y:S01]  /*0c30*/  LEA.HI R9, R9, R13, RZ, 0x5 ;  /* 0x0000000d09097211 */ /* 0x000fe200078f28ff */
[----:B------:R-:W-:Y:S01]  /*0c40*/  IMAD.IADD R6, R7, 0x1, -R6 ;  /* 0x0000000107067824 */ /* 0x000fe200078e0a06 */
[----:B------:R-:W-:Y:S01]  /*0c50*/  LOP3.LUT R12, R8, 0xfffffff8, RZ, 0xc0, !PT ;  /* 0xfffffff8080c7812 */ /* 0x000fe200078ec0ff */
[----:B------:R-:W-:Y:S01]  /*0c60*/  IMAD.IADD R8, R5, 0x1, -R2 ;  /* 0x0000000105087824 */ /* 0x000fe200078e0a02 */
[-C--:B------:R-:W-:Y:S02]  /*0c70*/  LEA.HI R2, R3, R0.reuse, RZ, 0x5 ;  /* 0x0000000003027211 */ /* 0x080fe400078f28ff */
[----:B------:R-:W-:Y:S01]  /*0c80*/  LOP3.LUT R5, R4, 0x3fffff0, RZ, 0xc0, !PT ;  /* 0x03fffff004057812 */ /* 0x000fe200078ec0ff */
[----:B------:R-:W-:Y:S01]  /*0c90*/  IMAD.IADD R12, R11, 0x1, -R12 ;  /* 0x000000010b0c7824 */ /* 0x000fe200078e0a0c */
[----:B------:R-:W-:Y:S02]  /*0ca0*/  LEA.HI R3, R3, R0, RZ, 0x3 ;  /* 0x0000000003037211 */ /* 0x000fe400078f18ff */
[----:B------:R-:W-:Y:S01]  /*0cb0*/  SHF.R.S32.HI R14, RZ, 0x5, R2 ;  /* 0x00000005ff0e7819 */ /* 0x000fe20000011402 */
[----:B------:R-:W-:Y:S01]  /*0cc0*/  IMAD.IADD R5, R0, 0x1, -R5 ;  /* 0x0000000100057824 */ /* 0x000fe200078e0a05 */
[----:B------:R-:W-:-:S02]  /*0cd0*/  LOP3.LUT R7, R3, 0xfffffff8, RZ, 0xc0, !PT ;  /* 0xfffffff803077812 */ /* 0x000fc400078ec0ff */
[----:B------:R-:W-:Y:S01]  /*0ce0*/  LOP3.LUT R3, R204, 0xfffffffc, RZ, 0xc0, !PT ;  /* 0xfffffffccc037812 */ /* 0x000fe200078ec0ff */
[----:B------:R-:W-:Y:S01]  /*0cf0*/  IMAD R5, R14, 0x10, R5 ;  /* 0x000000100e057824 */ /* 0x000fe200078e0205 */
[----:B------:R-:W-:Y:S01]  /*0d00*/  SHF.R.S32.HI R204, RZ, 0x2, R204 ;  /* 0x00000002ffcc7819 */ /* 0x000fe200000114cc */
[----:B------:R-:W-:Y:S01]  /*0d10*/  IMAD.IADD R7, R0, 0x1, -R7 ;  /* 0x0000000100077824 */ /* 0x000fe200078e0a07 */
[----:B------:R-:W-:Y:S01]  /*0d20*/  SHF.R.S32.HI R9, RZ, 0x5, R9 ;  /* 0x00000005ff097819 */ /* 0x000fe20000011409 */
[----:B------:R-:W-:Y:S01]  /*0d30*/  IMAD R5, R5, 0x8, R6 ;  /* 0x0000000805057824 */ /* 0x000fe200078e0206 */
[----:B------:R-:W-:Y:S01]  /*0d40*/  LOP3.LUT R10, R10, 0x7ffffffc, RZ, 0xc0, !PT ;  /* 0x7ffffffc0a0a7812 */ /* 0x000fe200078ec0ff */
[----:B------:R-:W-:Y:S01]  /*0d50*/  VIADD R6, R204, 0x40 ;  /* 0x00000040cc067836 */ /* 0x000fe20000000000 */
[----:B------:R-:W-:Y:S01]  /*0d60*/  STL [R1+0x14], R14 ;  /* 0x0000140e01007387 */ /* 0x000fe20000100800 */
[----:B------:R-:W-:Y:S02]  /*0d70*/  IMAD.IADD R3, R0, 0x1, -R3 ;  /* 0x0000000100037824 */ /* 0x000fe400078e0a03 */
[----:B------:R-:W-:Y:S01]  /*0d80*/  IMAD.SHL.U32 R2, R6, 0x40, RZ ;  /* 0x0000004006027824 */ /* 0x000fe200078e00ff */
[----:B------:R-:W-:Y:S01]  /*0d90*/  SHF.R.S32.HI R4, RZ, 0x1f, R6 ;  /* 0x0000001fff047819 */ /* 0x000fe20000011406 */
[----:B------:R-:W-:Y:S01]  /*0da0*/  IMAD R9, R9, 0x10, R12 ;  /* 0x0000001009097824 */ /* 0x000fe200078e020c */
[C---:B------:R-:W-:Y:S01]  /*0db0*/  LEA.HI R0, R3.reuse, R3, RZ, 0x1 ;  /* 0x0000000303007211 */ /* 0x040fe200078f08ff */
[C---:B------:R-:W-:Y:S01]  /*0dc0*/  IMAD.SHL.U32 R16, R3.reuse, 0x8, RZ ;  /* 0x0000000803107824 */ /* 0x040fe200078e00ff */
[----:B------:R-:W-:Y:S01]  /*0dd0*/  LEA.HI R4, R4, R6, RZ, 0x3 ;  /* 0x0000000604047211 */ /* 0x000fe200078f18ff */
[----:B------:R-:W-:Y:S01]  /*0de0*/  IMAD.SHL.U32 R22, R3, 0x4, RZ ;  /* 0x0000000403167824 */ /* 0x000fe200078e00ff */
[----:B------:R-:W-:Y:S01]  /*0df0*/  LOP3.LUT R0, R0, 0x1ffffffe, RZ, 0xc0, !PT ;  /* 0x1ffffffe00007812 */ /* 0x000fe200078ec0ff */
[----:B------:R-:W-:Y:S01]  /*0e00*/  IMAD R8, R8, 0x40, R9 ;  /* 0x0000004008087824 */ /* 0x000fe200078e0209 */
[----:B------:R-:W-:Y:S01]  /*0e10*/  SHF.R.S32.HI R17, RZ, 0x1f, R16 ;  /* 0x0000001fff117819 */ /* 0x000fe20000011410 */
[----:B------:R-:W-:-:S02]  /*0e20*/  IMAD.SHL.U32 R4, R4, 0x40, RZ ;  /* 0x0000004004047824 */ /* 0x000fc400078e00ff */
[----:B------:R-:W-:Y:S01]  /*0e30*/  IMAD.IADD R0, R3, 0x1, -R0 ;  /* 0x0000000103007824 */ /* 0x000fe200078e0a00 */
[----:B------:R-:W-:Y:S01]  /*0e40*/  LOP3.LUT R3, R2, 0x1c0, RZ, 0xc0, !PT ;  /* 0x000001c002037812 */ /* 0x000fe200078ec0ff */
[----:B------:R-:W-:Y:S01]  /*0e50*/  IMAD.SHL.U32 R211, R7, 0x8, RZ ;  /* 0x0000000807d37824 */ /* 0x000fe200078e00ff */
[----:B------:R-:W-:Y:S01]  /*0e60*/  LOP3.LUT R4, R4, 0xfffffe00, RZ, 0xc0, !PT ;  /* 0xfffffe0004047812 */ /* 0x000fe200078ec0ff */
[----:B------:R-:W-:Y:S01]  /*0e70*/  STL [R1+0x14c], R8 ;  /* 0x00014c0801007387 */ /* 0x000fe20000100800 */
[----:B------:R-:W-:Y:S01]  /*0e80*/  SHF.R.U32.HI R7, RZ, 0x3, R3 ;  /* 0x00000003ff077819 */ /* 0x000fe20000011603 */
[----:B------:R-:W-:Y:S01]  /*0e90*/  IMAD.IADD R10, R13, 0x1, -R10 ;  /* 0x000000010d0a7824 */ /* 0x000fe200078e0a0a */
[----:B------:R-:W-:Y:S01]  /*0ea0*/  LOP3.LUT R3, R3, 0x38, R16, 0xf8, !PT ;  /* 0x0000003803037812 */ /* 0x000fe200078ef810 */
[----:B------:R-:W-:Y:S01]  /*0eb0*/  STL [R1+0x38], RZ ;  /* 0x000038ff01007387 */ /* 0x000fe20000100800 */
[----:B------:R-:W-:Y:S01]  /*0ec0*/  IMAD.SHL.U32 R5, R5, 0x8, RZ ;  /* 0x0000000805057824 */ /* 0x000fe200078e00ff */
[----:B------:R-:W-:Y:S01]  /*0ed0*/  SHF.R.S32.HI R6, RZ, 0x1f, R211 ;  /* 0x0000001fff067819 */ /* 0x000fe200000114d3 */
[----:B------:R-:W-:Y:S01]  /*0ee0*/  IMAD.SHL.U32 R42, R10, 0x2, RZ ;  /* 0x000000020a2a7824 */ /* 0x000fe200078e00ff */
[----:B------:R0:W-:Y:S01]  /*0ef0*/  STL [R1+0x18], R4 ;  /* 0x0000180401007387 */ /* 0x0001e20000100800 */
[----:B------:R-:W-:-:S02]  /*0f00*/  VIADD R11, R211, 0x40 ;  /* 0x00000040d30b7836 */ /* 0x000fc40000000000 */
[C---:B------:R-:W-:Y:S01]  /*0f10*/  VIADD R41, R42.reuse, 0x8 ;  /* 0x000000082a297836 */ /* 0x040fe20000000000 */
[----:B------:R-:W-:Y:S01]  /*0f20*/  STL [R1+0x44], R42 ;  /* 0x0000442a01007387 */ /* 0x000fe20000100800 */
[C---:B------:R-:W-:Y:S01]  /*0f30*/  VIADD R40, R42.reuse, 0x10 ;  /* 0x000000102a287836 */ /* 0x040fe20000000000 */
[----:B------:R-:W-:Y:S01]  /*0f40*/  SHF.R.S32.HI R11, RZ, 0x1f, R11 ;  /* 0x0000001fff0b7819 */ /* 0x000fe2000001140b */
[C---:B------:R-:W-:Y:S01]  /*0f50*/  VIADD R39, R42.reuse, 0x18 ;  /* 0x000000182a277836 */ /* 0x040fe20000000000 */
[----:B------:R-:W-:Y:S01]  /*0f60*/  STL [R1+0x154], R5 ;  /* 0x0001540501007387 */ /* 0x000fe20000100800 */
[----:B------:R-:W-:Y:S01]  /*0f70*/  VIADD R38, R42, 0x20 ;  /* 0x000000202a267836 */ /* 0x000fe20000000000 */
[----:B0-----:R-:W-:Y:S01]  /*0f80*/  LOP3.LUT R4, R4, R3, R7, 0xf6, !PT ;  /* 0x0000000304047212 */ /* 0x001fe200078ef607 */
[C---:B------:R-:W-:Y:S02]  /*0f90*/  VIADD R37, R42.reuse, 0x28 ;  /* 0x000000282a257836 */ /* 0x040fe40000000000 */
[----:B------:R-:W-:-:S02]  /*0fa0*/  VIADD R36, R42, 0x30 ;  /* 0x000000302a247836 */ /* 0x000fc40000000000 */
[----:B------:R-:W-:Y:S01]  /*0fb0*/  IMAD R3, R4, 0x2, R19 ;  /* 0x0000000204037824 */ /* 0x000fe200078e0213 */
[----:B------:R-:W-:Y:S01]  /*0fc0*/  SHF.R.S32.HI R4, RZ, 0x1f, R41 ;  /* 0x0000001fff047819 */ /* 0x000fe20000011429 */
[C---:B------:R-:W-:Y:S02]  /*0fd0*/  VIADD R35, R42.reuse, 0x38 ;  /* 0x000000382a237836 */ /* 0x040fe40000000000 */
[C---:B------:R-:W-:Y:S01]  /*0fe0*/  VIADD R34, R42.reuse, 0x40 ;  /* 0x000000402a227836 */ /* 0x040fe20000000000 */
[----:B------:R-:W-:Y:S01]  /*0ff0*/  STL [R1+0x148], R3 ;  /* 0x0001480301007387 */ /* 0x000fe20000100800 */
[C---:B------:R-:W-:Y:S02]  /*1000*/  VIADD R33, R42.reuse, 0x48 ;  /* 0x000000482a217836 */ /* 0x040fe40000000000 */
[C---:B------:R-:W-:Y:S01]  /*1010*/  VIADD R32, R42.reuse, 0x50 ;  /* 0x000000502a207836 */ /* 0x040fe20000000000 */
[----:B------:R-:W-:Y:S01]  /*1020*/  STL [R1+0xc0], R41 ;  /* 0x0000c02901007387 */ /* 0x000fe20000100800 */
[----:B------:R-:W-:-:S02]  /*1030*/  VIADD R31, R42, 0x58 ;  /* 0x000000582a1f7836 */ /* 0x000fc40000000000 */
[C---:B------:R-:W-:Y:S01]  /*1040*/  VIADD R30, R42.reuse, 0x60 ;  /* 0x000000602a1e7836 */ /* 0x040fe20000000000 */
[----:B------:R0:W-:Y:S01]  /*1050*/  STL [R1+0xbc], R40 ;  /* 0x0000bc2801007387 */ /* 0x0001e20000100800 */
[C---:B------:R-:W-:Y:S02]  /*1060*/  VIADD R29, R42.reuse, 0x68 ;  /* 0x000000682a1d7836 */ /* 0x040fe40000000000 */
[C---:B------:R-:W-:Y:S01]  /*1070*/  VIADD R28, R42.reuse, 0x70 ;  /* 0x000000702a1c7836 */ /* 0x040fe20000000000 */
[----:B------:R-:W-:Y:S01]  /*1080*/  STL [R1+0xb8], R39 ;  /* 0x0000b82701007387 */ /* 0x000fe20000100800 */
[C---:B------:R-:W-:Y:S02]  /*1090*/  VIADD R27, R42.reuse, 0x78 ;  /* 0x000000782a1b7836 */ /* 0x040fe40000000000 */
[C---:B------:R-:W-:Y:S01]  /*10a0*/  VIADD R26, R42.reuse, 0x80 ;  /* 0x000000802a1a7836 */ /* 0x040fe20000000000 */
[----:B------:R1:W-:Y:S01]  /*10b0*/  STL [R1+0xb4], R38 ;  /* 0x0000b42601007387 */ /* 0x0003e20000100800 */
[C---:B------:R-:W-:Y:S01]  /*10c0*/  VIADD R25, R42.reuse, 0x88 ;  /* 0x000000882a197836 */ /* 0x040fe20000000000 */
[----:B0-----:R-:W-:Y:S01]  /*10d0*/  SHF.R.S32.HI R40, RZ, 0x1f, R40 ;  /* 0x0000001fff287819 */ /* 0x001fe20000011428 */
[C---:B------:R-:W-:Y:S01]  /*10e0*/  VIADD R24, R42.reuse, 0x90 ;  /* 0x000000902a187836 */ /* 0x040fe20000000000 */
[----:B------:R0:W-:Y:S01]  /*10f0*/  STL [R1+0xb0], R37 ;  /* 0x0000b02501007387 */ /* 0x0001e20000100800 */
[----:B------:R-:W-:-:S02]  /*1100*/  VIADD R21, R42, 0x98 ;  /* 0x000000982a157836 */ /* 0x000fc40000000000 */
        /* <DEDUP_REMOVED lines=8> */
[----:B------:R-:W-:Y:S01]  /*1190*/  VIADD R6, R211, 0xc0 ;  /* 0x000000c0d3067836 */ /* 0x000fe20000000000 */
[----:B------:R2:W-:Y:S01]  /*11a0*/  STL [R1+0xa4], R34 ;  /* 0x0000a42201007387 */ /* 0x0005e20000100800 */
[C---:B------:R-:W-:Y:S01]  /*11b0*/  VIADD R13, R42.reuse, 0xb8 ;  /* 0x000000b82a0d7836 */ /* 0x040fe20000000000 */
[----:B0-----:R-:W-:Y:S01]  /*11c0*/  SHF.R.S32.HI R37, RZ, 0x1f, R37 ;  /* 0x0000001fff257819 */ /* 0x001fe20000011425 */
[C---:B------:R-:W-:Y:S01]  /*11d0*/  VIADD R12, R42.reuse, 0xc0 ;  /* 0x000000c02a0c7836 */ /* 0x040fe20000000000 */
[----:B------:R-:W-:Y:S01]  /*11e0*/  STL [R1+0xa0], R33 ;  /* 0x0000a02101007387 */ /* 0x000fe20000100800 */
[C---:B------:R-:W-:Y:S01]  /*11f0*/  VIADD R11, R42.reuse, 0xc8 ;  /* 0x000000c82a0b7836 */ /* 0x040fe20000000000 */
[----:B------:R-:W-:Y:S01]  /*1200*/  SHF.R.S32.HI R6, RZ, 0x1f, R6 ;  /* 0x0000001fff067819 */ /* 0x000fe20000011406 */
[C---:B------:R-:W-:Y:S01]  /*1210*/  VIADD R10, R42.reuse, 0xd0 ;  /* 0x000000d02a0a7836 */ /* 0x040fe20000000000 */
[----:B------:R0:W-:Y:S01]  /*1220*/  STL [R1+0x9c], R32 ;  /* 0x00009c2001007387 */ /* 0x0001e20000100800 */
[C---:B------:R-:W-:Y:S01]  /*1230*/  VIADD R9, R42.reuse, 0xd8 ;  /* 0x000000d82a097836 */ /* 0x040fe20000000000 */
[----:B-1----:R-:W-:Y:S01]  /*1240*/  SHF.R.S32.HI R35, RZ, 0x1f, R35 ;  /* 0x0000001fff237819 */ /* 0x002fe20000011423 */
[C---:B------:R-:W-:Y:S01]  /*1250*/  VIADD R7, R42.reuse, 0xe0 ;  /* 0x000000e02a077836 */ /* 0x040fe20000000000 */
[----:B------:R1:W-:Y:S01]  /*1260*/  STL [R1+0x98], R31 ;  /* 0x0000981f01007387 */ /* 0x0003e20000100800 */
[C---:B------:R-:W-:Y:S01]  /*1270*/  VIADD R6, R42.reuse, 0xe8 ;  /* 0x000000e82a067836 */ /* 0x040fe20000000000 */
[----:B--2---:R-:W-:Y:S01]  /*1280*/  SHF.R.S32.HI R34, RZ, 0x1f, R34 ;  /* 0x0000001fff227819 */ /* 0x004fe20000011422 */
[C---:B------:R-:W-:Y:S01]  /*1290*/  VIADD R5, R42.reuse, 0xf0 ;  /* 0x000000f02a057836 */ /* 0x040fe20000000000 */
[----:B------:R-:W-:Y:S01]  /*12a0*/  STL [R1+0x94], R30 ;  /* 0x0000941e01007387 */ /* 0x000fe20000100800 */
[----:B------:R-:W-:Y:S01]  /*12b0*/  VIADD R3, R42, 0xf8 ;  /* 0x000000f82a037836 */ /* 0x000fe20000000000 */
[----:B0-----:R-:W-:Y:S01]  /*12c0*/  SHF.R.S32.HI R32, RZ, 0x1f, R32 ;  /* 0x0000001fff207819 */ /* 0x001fe20000011420 */
[----:B------:R-:W-:Y:S01]  /*12d0*/  IMAD R0, R0, 0x8, R8 ;  /* 0x0000000800007824 */ /* 0x000fe200078e0208 */
[----:B------:R0:W-:Y:S01]  /*12e0*/  STL [R1+0x90], R29 ;  /* 0x0000901d01007387 */ /* 0x0001e20000100800 */
[C---:B------:R-:W-:Y:S01]  /*12f0*/  VIADD R2, R16.reuse, 0x20 ;  /* 0x0000002010027836 */ /* 0x040fe20000000000 */
[----:B-1----:R-:W-:Y:S01]  /*1300*/  SHF.R.S32.HI R31, RZ, 0x1f, R31 ;  /* 0x0000001fff1f7819 */ /* 0x002fe2000001141f */
[C---:B------:R-:W-:Y:S01]  /*1310*/  VIADD R215, R16.reuse, 0x40 ;  /* 0x0000004010d77836 */ /* 0x040fe20000000000 */
[----:B------:R1:W-:Y:S01]  /*1320*/  STL [R1+0x8c], R28 ;  /* 0x00008c1c01007387 */ /* 0x0003e20000100800 */
[C---:B------:R-:W-:Y:S01]  /*1330*/  VIADD R214, R16.reuse, 0x60 ;  /* 0x0000006010d67836 */ /* 0x040fe20000000000 */
[----:B------:R-:W-:Y:S01]  /*1340*/  SHF.R.S32.HI R206, RZ, 0x1f, R2 ;  /* 0x0000001fffce7819 */ /* 0x000fe20000011402 */
[C---:B------:R-:W-:Y:S01]  /*1350*/  VIADD R213, R16.reuse, 0x80 ;  /* 0x0000008010d57836 */ /* 0x040fe20000000000 */
[----:B------:R-:W-:Y:S01]  /*1360*/  STL [R1+0x88], R27 ;  /* 0x0000881b01007387 */ /* 0x000fe20000100800 */
[C---:B------:R-:W-:Y:S01]  /*1370*/  VIADD R212, R16.reuse, 0xa0 ;  /* 0x000000a010d47836 */ /* 0x040fe20000000000 */
[----:B0-----:R-:W-:Y:S01]  /*1380*/  SHF.R.S32.HI R29, RZ, 0x1f, R29 ;  /* 0x0000001fff1d7819 */ /* 0x001fe2000001141d */
[C---:B------:R-:W-:Y:S01]  /*1390*/  VIADD R217, R16.reuse, 0xc0 ;  /* 0x000000c010d97836 */ /* 0x040fe20000000000 */
[----:B------:R0:W-:Y:S01]  /*13a0*/  STL [R1+0x84], R26 ;  /* 0x0000841a01007387 */ /* 0x0001e20000100800 */
[----:B------:R-:W-:Y:S01]  /*13b0*/  VIADD R216, R16, 0xe0 ;  /* 0x000000e010d87836 */ /* 0x000fe20000000000 */
[----:B-1----:R-:W-:Y:S01]  /*13c0*/  SHF.R.S32.HI R28, RZ, 0x1f, R28 ;  /* 0x0000001fff1c7819 */ /* 0x002fe2000001141c */
[----:B------:R-:W-:Y:S01]  /*13d0*/  VIADD R209, R22, 0x10 ;  /* 0x0000001016d17836 */ /* 0x000fe20000000000 */
[----:B------:R1:W-:Y:S01]  /*13e0*/  STL [R1+0x80], R25 ;  /* 0x0000801901007387 */ /* 0x0003e20000100800 */
[----:B------:R-:W-:-:S02]  /*13f0*/  SHF.R.S32.HI R224, RZ, 0x1f, R215 ;  /* 0x0000001fffe07819 */ /* 0x000fc400000114d7 */
[----:B------:R-:W-:Y:S01]  /*1400*/  SHF.R.S32.HI R223, RZ, 0x1f, R214 ;  /* 0x0000001fffdf7819 */ /* 0x000fe200000114d6 */
[----:B------:R-:W-:Y:S01]  /*1410*/  STL [R1+0x7c], R24 ;  /* 0x00007c1801007387 */ /* 0x000fe20000100800 */
[----:B------:R-:W-:Y:S02]  /*1420*/  SHF.R.S32.HI R222, RZ, 0x1f, R213 ;  /* 0x0000001fffde7819 */ /* 0x000fe400000114d5 */
[----:B0-----:R-:W-:Y:S01]  /*1430*/  SHF.R.S32.HI R26, RZ, 0x1f, R26 ;  /* 0x0000001fff1a7819 */ /* 0x001fe2000001141a */
[----:B------:R0:W-:Y:S01]  /*1440*/  STL [R1+0x78], R21 ;  /* 0x0000781501007387 */ /* 0x0001e20000100800 */
[----:B------:R-:W-:Y:S02]  /*1450*/  SHF.R.S32.HI R221, RZ, 0x1f, R212 ;  /* 0x0000001fffdd7819 */ /* 0x000fe400000114d4 */
[----:B-1----:R-:W-:Y:S01]  /*1460*/  SHF.R.S32.HI R25, RZ, 0x1f, R25 ;  /* 0x0000001fff197819 */ /* 0x002fe20000011419 */
[----:B------:R1:W-:Y:S01]  /*1470*/  STL [R1+0x74], R20 ;  /* 0x0000741401007387 */ /* 0x0003e20000100800 */
[----:B------:R-:W-:-:S02]  /*1480*/  SHF.R.S32.HI R220, RZ, 0x1f, R217 ;  /* 0x0000001fffdc7819 */ /* 0x000fc400000114d9 */
[----:B------:R-:W-:Y:S01]  /*1490*/  SHF.R.S32.HI R219, RZ, 0x1f, R216 ;  /* 0x0000001fffdb7819 */ /* 0x000fe200000114d8 */
[----:B------:R-:W-:Y:S01]  /*14a0*/  STL [R1+0x70], R15 ;  /* 0x0000700f01007387 */ /* 0x000fe20000100800 */
[----:B0-----:R-:W-:-:S03]  /*14b0*/  SHF.R.S32.HI R21, RZ, 0x1f, R21 ;  /* 0x0000001fff157819 */ /* 0x001fc60000011415 */
[----:B------:R0:W-:Y:S01]  /*14c0*/  STL [R1+0x6c], R14 ;  /* 0x00006c0e01007387 */ /* 0x0001e20000100800 */
[----:B-1----:R-:W-:-:S03]  /*14d0*/  SHF.R.S32.HI R20, RZ, 0x1f, R20 ;  /* 0x0000001fff147819 */ /* 0x002fc60000011414 */
[----:B------:R1:W-:Y:S04]  /*14e0*/  STL [R1+0x68], R13 ;  /* 0x0000680d01007387 */ /* 0x0003e80000100800 */
        /* <DEDUP_REMOVED lines=10> */
[----:B------:R2:W-:Y:S01]  /*1590*/  STL [R1+0x144], R4 ;  /* 0x0001440401007387 */ /* 0x0005e20000100800 */
[----:B0-----:R-:W-:-:S03]  /*15a0*/  SHF.R.S32.HI R7, RZ, 0x1f, R7 ;  /* 0x0000001fff077819 */ /* 0x001fc60000011407 */
[----:B------:R-:W-:Y:S01]  /*15b0*/  STL [R1+0x4c], R5 ;  /* 0x00004c0501007387 */ /* 0x000fe20000100800 */
[----:B-1----:R-:W-:-:S03]  /*15c0*/  SHF.R.S32.HI R6, RZ, 0x1f, R6 ;  /* 0x0000001fff067819 */ /* 0x002fc60000011406 */
[----:B------:R-:W-:Y:S01]  /*15d0*/  STL [R1+0x140], R40 ;  /* 0x0001402801007387 */ /* 0x000fe20000100800 */
[----:B--2---:R-:W-:-:S03]  /*15e0*/  SHF.R.S32.HI R4, RZ, 0x1f, R39 ;  /* 0x0000001fff047819 */ /* 0x004fc60000011427 */
[----:B------:R0:W-:Y:S04]  /*15f0*/  STL [R1+0x48], R3 ;  /* 0x0000480301007387 */ /* 0x0001e80000100800 */
[----:B------:R1:W-:Y:S04]  /*1600*/  STL [R1+0x13c], R4 ;  /* 0x00013c0401007387 */ /* 0x0003e80000100800 */
[----:B------:R-:W-:Y:S01]  /*1610*/  STL [R1+0x138], R38 ;  /* 0x0001382601007387 */ /* 0x000fe20000100800 */
[----:B0-----:R-:W-:-:S03]  /*1620*/  SHF.R.S32.HI R3, RZ, 0x1f, R3 ;  /* 0x0000001fff037819 */ /* 0x001fc60000011403 */
[----:B------:R-:W-:Y:S01]  /*1630*/  STL [R1+0x134], R37 ;  /* 0x0001342501007387 */ /* 0x000fe20000100800 */
[----:B-1----:R-:W-:-:S05]  /*1640*/  SHF.R.S32.HI R4, RZ, 0x1f, R36 ;  /* 0x0000001fff047819 */ /* 0x002fca0000011424 */
[----:B------:R0:W-:Y:S04]  /*1650*/  STL [R1+0x130], R4 ;  /* 0x0001300401007387 */ /* 0x0001e80000100800 */
[----:B------:R-:W-:Y:S04]  /*1660*/  STL [R1+0x12c], R35 ;  /* 0x00012c2301007387 */ /* 0x000fe80000100800 */
[----:B------:R-:W-:Y:S01]  /*1670*/  STL [R1+0x128], R34 ;  /* 0x0001282201007387 */ /* 0x000fe20000100800 */
[----:B0-----:R-:W-:-:S05]  /*1680*/  SHF.R.S32.HI R4, RZ, 0x1f, R33 ;  /* 0x0000001fff047819 */ /* 0x001fca0000011421 */
        /* <DEDUP_REMOVED lines=25> */
[----:B------:R1:W-:Y:S04]  /*1820*/  STL [R1+0xd8], R7 ;  /* 0x0000d80701007387 */ /* 0x0003e80000100800 */
[----:B------:R1:W-:Y:S01]  /*1830*/  STL [R1+0xd4], R6 ;  /* 0x0000d40601007387 */ /* 0x0003e20000100800 */
[----:B0-----:R-:W-:-:S05]  /*1840*/  SHF.R.S32.HI R4, RZ, 0x1f, R5 ;  /* 0x0000001fff047819 */ /* 0x001fca0000011405 */
[----:B------:R1:W-:Y:S04]  /*1850*/  STL [R1+0xd0], R4 ;  /* 0x0000d00401007387 */ /* 0x0003e80000100800 */
[----:B------:R1:W-:Y:S04]  /*1860*/  STL [R1+0x150], R0 ;  /* 0x0001500001007387 */ /* 0x0003e80000100800 */
[----:B------:R1:W-:Y:S02]  /*1870*/  STL [R1+0xcc], R3 ;  /* 0x0000cc0301007387 */ /* 0x0003e40000100800 */
.L_x_9830:
[----:B012---:R-:W0:Y:S02]  /*1880*/  LDC.64 R4, c[0x0][0xc88] ;  /* 0x00032200ff047b82 */ /* 0x007e240000000a00 */
[----:B0-----:R-:W-:-:S05]  /*1890*/  IMAD.WIDE R4, R51, 0x4, R4 ;  /* 0x0000000433047825 */ /* 0x001fca00078e0204 */
[----:B------:R-:W2:Y:S01]  /*18a0*/  LDG.E R31, desc[UR40][R4.64] ;  /* 0x00000028041f7981 */ /* 0x000ea2000c1e1900 */
[----:B------:R-:W-:Y:S05]  /*18b0*/  YIELD ;  /* 0x0000000000007946 */ /* 0x000fea0003800000 */
[----:B------:R-:W-:Y:S01]  /*18c0*/  ULDC.64 UR4, c[0x0][0xa28] ;  /* 0x00028a0000047ab9 */ /* 0x000fe20000000a00 */
[----:B------:R-:W-:Y:S01]  /*18d0*/  ULDC.64 UR8, c[0x0][0xa18] ;  /* 0x0002860000087ab9 */ /* 0x000fe20000000a00 */
[----:B------:R-:W-:Y:S01]  /*18e0*/  ISETP.NE.U32.AND P1, PT, RZ, UR4, PT ;  /* 0x00000004ff007c0c */ /* 0x000fe2000bf25070 */
[----:B------:R-:W-:Y:S01]  /*18f0*/  ULDC.64 UR6, c[0x0][0xa08] ;  /* 0x0002820000067ab9 */ /* 0x000fe20000000a00 */
[----:B---3--:R-:W-:Y:S01]  /*1900*/  IMAD.MOV.U32 R8, RZ, RZ, RZ ;  /* 0x000000ffff087224 */ /* 0x008fe200078e00ff */
[----:B------:R-:W-:Y:S01]  /*1910*/  ISETP.NE.U32.AND P0, PT, RZ, UR6, PT ;  /* 0x00000006ff007c0c */ /* 0x000fe2000bf05070 */
[----:B------:R-:W-:Y:S01]  /*1920*/  IMAD.MOV.U32 R32, RZ, RZ, RZ ;  /* 0x000000ffff207224 */ /* 0x000fe200078e00ff */
[----:B------:R-:W-:-:S02]  /*1930*/  ISETP.NE.AND.EX P1, PT, RZ, UR5, PT, P1 ;  /* 0x00000005ff007c0c */ /* 0x000fc4000bf25310 */
[----:B------:R-:W-:Y:S02]  /*1940*/  ISETP.NE.AND.EX P0, PT, RZ, UR7, PT, P0 ;  /* 0x00000007ff007c0c */ /* 0x000fe4000bf05300 */
[----:B--2---:R-:W-:Y:S01]  /*1950*/  SHF.R.S32.HI R0, RZ, 0x1f, R31 ;  /* 0x0000001fff007819 */ /* 0x004fe2000001141f */
[----:B------:R-:W-:-:S08]  /*1960*/  IMAD.SHL.U32 R35, R31, 0x4, RZ ;  /* 0x000000041f237824 */ /* 0x000fd000078e00ff */
[C---:B------:R-:W-:Y:S01]  /*1970*/  @P1 LEA R6, P2, R31.reuse, UR4, 0x2 ;  /* 0x000000041f061c11 */ /* 0x040fe2000f8410ff */
[----:B------:R0:W-:Y:S01]  /*1980*/  STL [R1+0x2c], R31 ;  /* 0x00002c1f01007387 */ /* 0x0001e20000100800 */
[C-C-:B------:R-:W-:Y:S02]  /*1990*/  SHF.L.U64.HI R34, R31.reuse, 0x2, R0.reuse ;  /* 0x000000021f227819 */ /* 0x140fe40000010200 */
[----:B------:R-:W-:Y:S01]  /*19a0*/  @P1 LEA.HI.X R7, R31, UR5, R0, 0x2, P2 ;  /* 0x000000051f071c11 */ /* 0x000fe200090f1400 */
[----:B------:R-:W-:Y:S01]  /*19b0*/  ULDC UR4, c[0x0][0x288] ;  /* 0x0000a20000047ab9 */ /* 0x000fe20000000800 */
[----:B------:R-:W-:Y:S01]  /*19c0*/  ISETP.NE.U32.AND P2, PT, RZ, UR8, PT ;  /* 0x00000008ff007c0c */ /* 0x000fe2000bf45070 */
[----:B------:R0:W-:Y:S01]  /*19d0*/  STL [R1+0xc4], R0 ;  /* 0x0000c40001007387 */ /* 0x0001e20000100800 */
[C---:B------:R-:W-:Y:S02]  /*19e0*/  IADD3 R4, P3, R35.reuse, UR6, RZ ;  /* 0x0000000623047c10 */ /* 0x040fe4000ff7e0ff */
[----:B------:R-:W-:Y:S01]  /*19f0*/  ISETP.NE.AND.EX P2, PT, RZ, UR9, PT, P2 ;  /* 0x00000009ff007c0c */ /* 0x000fe2000bf45320 */
[----:B------:R1:W5:Y:S01]  /*1a00*/  @P1 LDG.E R8, desc[UR40][R6.64] ;  /* 0x0000002806081981 */ /* 0x000362000c1e1900 */
[----:B------:R-:W-:Y:S01]  /*1a10*/  IMAD.U32 R48, RZ, RZ, UR4 ;  /* 0x00000004ff307e24 */ /* 0x000fe2000f8e00ff */
[C---:B------:R-:W-:Y:S01]  /*1a20*/  IADD3.X R5, R34.reuse, UR7, RZ, P3, !PT ;  /* 0x0000000722057c10 */ /* 0x040fe20009ffe4ff */
[----:B------:R-:W-:Y:S01]  /*1a30*/  ULDC.64 UR4, c[0x0][0x418] ;  /* 0x0001060000047ab9 */ /* 0x000fe20000000a00 */
[----:B------:R0:W-:Y:S04]  /*1a40*/  STL [R1+0x30], R35 ;  /* 0x0000302301007387 */ /* 0x0001e80000100800 */
[----:B------:R0:W5:Y:S04]  /*1a50*/  @P0 LDG.E R32, desc[UR40][R4.64] ;  /* 0x0000002804200981 */ /* 0x000168000c1e1900 */
[----:B-1----:R-:W-:Y:S01]  /*1a60*/  @P2 IADD3 R6, P1, R35, UR8, RZ ;  /* 0x0000000823062c10 */ /* 0x002fe2000ff3e0ff */
[----:B------:R-:W-:Y:S01]  /*1a70*/  UISETP.NE.U32.AND UP0, UPT, UR4, URZ, UPT ;  /* 0x0000003f0400728c */ /* 0x000fe2000bf05070 */
[----:B------:R0:W-:Y:S02]  /*1a80*/  STL [R1+0x34], R34 ;  /* 0x0000342201007387 */ /* 0x0001e40000100800 */
[----:B------:R-:W-:Y:S01]  /*1a90*/  @P2 IADD3.X R7, R34, UR9, RZ, P1, !PT ;  /* 0x0000000922072c10 */ /* 0x000fe20008ffe4ff */
[----:B------:R-:W-:-:S04]  /*1aa0*/  ULDC UR4, c[0x0][0x424] ;  /* 0x0001090000047ab9 */ /* 0x000fc80000000800 */
[----:B------:R0:W5:Y:S01]  /*1ab0*/  @P2 LDG.E R48, desc[UR40][R6.64] ;  /* 0x0000002806302981 */ /* 0x000162000c1e1900 */
[----:B------:R-:W-:-:S03]  /*1ac0*/  UISETP.NE.AND.EX UP0, UPT, UR5, URZ, UPT, UP0 ;  /* 0x0000003f0500728c */ /* 0x000fc6000bf05300 */
[----:B------:R-:W-:Y:S01]  /*1ad0*/  ULDC UR5, c[0x0][0x2f0] ;  /* 0x0000bc0000057ab9 */ /* 0x000fe20000000800 */
[----:B------:R-:W-:-:S04]  /*1ae0*/  USEL UR4, UR4, 0x1, UP0 ;  /* 0x0000000104047887 */ /* 0x000fc80008000000 */
[----:B------:R-:W-:-:S03]  /*1af0*/  UIMAD UR4, UR4, UR5, URZ ;  /* 0x00000005040472a4 */ /* 0x000fc6000f8e023f */
[----:B------:R-:W-:Y:S02]  /*1b00*/  ULDC UR5, c[0x0][0x348] ;  /* 0x0000d20000057ab9 */ /* 0x000fe40000000800 */
[----:B------:R-:W-:Y:S02]  /*1b10*/  IMAD.U32 R24, RZ, RZ, UR5 ;  /* 0x00000005ff187e24 */ /* 0x000fe4000f8e00ff */
[----:B------:R-:W-:Y:S01]  /*1b20*/  IMAD.U32 R33, RZ, RZ, UR4 ;  /* 0x00000004ff217e24 */ /* 0x000fe2000f8e00ff */
[----:B0---4-:R-:W-:Y:S06]  /*1b30*/  @P2 BRA `(.L_x_9675) ;  /* 0x0000000000242947 */ /* 0x011fec0003800000 */
        /* <DEDUP_REMOVED lines=9> */
.L_x_9675:
[----:B------:R-:W-:Y:S01]  /*1bd0*/  ULDC.64 UR4, c[0x0][0xa20] ;  /* 0x0002880000047ab9 */ /* 0x000fe20000000a00 */
[----:B------:R0:W-:Y:S01]  /*1be0*/  STL [R1+0x3c], R49 ;  /* 0x00003c3101007387 */ /* 0x0001e20000100800 */
[----:B------:R-:W-:Y:S02]  /*1bf0*/  ISETP.NE.U32.AND P1, PT, RZ, UR4, PT ;  /* 0x00000004ff007c0c */ /* 0x000fe4000bf25070 */
[C---:B------:R-:W-:Y:S02]  /*1c00*/  LOP3.LUT R3, R50.reuse, 0xff000000, RZ, 0xc0, !PT ;  /* 0xff00000032037812 */ /* 0x040fe400078ec0ff */
[----:B------:R-:W-:Y:S02]  /*1c10*/  ISETP.NE.AND.EX P1, PT, RZ, UR5, PT, P1 ;  /* 0x00000005ff007c0c */ /* 0x000fe4000bf25310 */
[----:B------:R-:W-:Y:S02]  /*1c20*/  LOP3.LUT R0, R50, 0xff0000, RZ, 0xc0, !PT ;  /* 0x00ff000032007812 */ /* 0x000fe400078ec0ff */
[----:B------:R-:W-:-:S02]  /*1c30*/  SHF.R.U32.HI R3, RZ, 0x8, R3 ;  /* 0x00000008ff037819 */ /* 0x000fc40000011603 */
[----:B------:R-:W-:Y:S02]  /*1c40*/  LOP3.LUT R205, R50, 0xffff, RZ, 0xc0, !PT ;  /* 0x0000ffff32cd7812 */ /* 0x000fe400078ec0ff */
[----:B------:R-:W-:-:S05]  /*1c50*/  LEA.HI R6, R0, R3, RZ, 0x10 ;  /* 0x0000000300067211 */ /* 0x000fca00078f80ff */
[----:B0-----:R-:W-:Y:S05]  /*1c60*/  @!P1 BRA `(.L_x_9676) ;  /* 0x0000000000109947 */ /* 0x001fea0003800000 */
[----:B------:R-:W-:-:S04]  /*1c70*/  IADD3 R4, P0, R35, UR4, RZ ;  /* 0x0000000423047c10 */ /* 0x000fc8000ff1e0ff */
[----:B------:R-:W-:-:S05]  /*1c80*/  IADD3.X R5, R34, UR5, RZ, P0, !PT ;  /* 0x0000000522057c10 */ /* 0x000fca00087fe4ff */
[----:B------:R0:W5:Y:S01]  /*1c90*/  LDG.E R33, desc[UR40][R4.64] ;  /* 0x0000002804217981 */ /* 0x000162000c1e1900 */
[----:B------:R-:W-:Y:S05]  /*1ca0*/  BRA `(.L_x_9677) ;  /* 0x0000000000107947 */ /* 0x000fea0003800000 */
.L_x_9676:
[----:B------:R-:W-:Y:S05]  /*1cb0*/  @!P0 BRA `(.L_x_9677) ;  /* 0x00000000000c8947 */ /* 0x000fea0003800000 */
[----:B------:R-:W2:Y:S04]  /*1cc0*/  LDG.E R0, desc[UR40][R4.64] ;  /* 0x0000002804007981 */ /* 0x000ea8000c1e1900 */
[----:B------:R-:W2:Y:S02]  /*1cd0*/  LDG.E R33, desc[UR40][R4.64+0x4] ;  /* 0x0000042804217981 */ /* 0x000ea4000c1e1900 */
[----:B--2---:R-:W-:-:S07]  /*1ce0*/  IMAD.IADD R33, R33, 0x1, -R0 ;  /* 0x0000000121217824 */ /* 0x004fce00078e0a00 */
.L_x_9677:
[----:B------:R-:W-:Y:S01]  /*1cf0*/  ULDC.64 UR4, c[0x0][0xa10] ;  /* 0x0002840000047ab9 */ /* 0x000fe20000000a00 */
[----:B------:R-:W2:Y:S01]  /*1d00*/  LDL.LU R30, [R1] ;  /* 0x00000000011e7983 */ /* 0x000ea20000300800 */
[----:B------:R-:W-:-:S04]  /*1d10*/  ISETP.NE.U32.AND P0, PT, RZ, UR4, PT ;  /* 0x00000004ff007c0c */ /* 0x000fc8000bf05070 */
[----:B------:R-:W-:Y:S01]  /*1d20*/  ISETP.NE.AND.EX P0, PT, RZ, UR5, PT, P0 ;  /* 0x00000005ff007c0c */ /* 0x000fe2000bf05300 */
[----:B------:R-:W-:-:S12]  /*1d30*/  ULDC.64 UR4, c[0x0][0xa30] ;  /* 0x00028c0000047ab9 */ /* 0x000fd80000000a00 */
[----:B0-----:R-:W0:Y:S02]  /*1d40*/  @P0 LDC.64 R4, c[0x0][0xa10] ;  /* 0x00028400ff040b82 */ /* 0x001e240000000a00 */
[----:B0-----:R-:W-:-:S05]  /*1d50*/  @P0 IMAD.WIDE R4, R31, 0x4, R4 ;  /* 0x000000041f040825 */ /* 0x001fca00078e0204 */
[----:B------:R-:W3:Y:S04]  /*1d60*/  @P0 LDG.E R0, desc[UR40][R4.64] ;  /* 0x0000002804000981 */ /* 0x000ee8000c1e1900 */
[----:B------:R0:W3:Y:S01]  /*1d70*/  @P0 LDG.E R3, desc[UR40][R4.64+0x4] ;  /* 0x0000042804030981 */ /* 0x0000e2000c1e1900 */
[----:B------:R-:W-:Y:S01]  /*1d80*/  ISETP.NE.U32.AND P1, PT, RZ, UR4, PT ;  /* 0x00000004ff007c0c */ /* 0x000fe2000bf25070 */
[----:B-----5:R-:W-:-:S03]  /*1d90*/  IMAD.MOV.U32 R50, RZ, RZ, R33 ;  /* 0x000000ffff327224 */ /* 0x020fc600078e0021 */
[----:B------:R-:W-:-:S13]  /*1da0*/  ISETP.NE.AND.EX P1, PT, RZ, UR5, PT, P1 ;  /* 0x00000005ff007c0c */ /* 0x000fda000bf25310 */
[----:B0-----:R-:W-:-:S04]  /*1db0*/  @P1 IADD3 R4, P2, R35, UR4, RZ ;  /* 0x0000000423041c10 */ /* 0x001fc8000ff5e0ff */
[----:B------:R-:W-:-:S05]  /*1dc0*/  @P1 IADD3.X R5, R34, UR5, RZ, P2, !PT ;  /* 0x0000000522051c10 */ /* 0x000fca00097fe4ff */
[----:B------:R0:W5:Y:S01]  /*1dd0*/  @P1 LDG.E R50, desc[UR40][R4.64] ;  /* 0x0000002804321981 */ /* 0x000162000c1e1900 */
[----:B------:R-:W-:Y:S01]  /*1de0*/  IMAD.IADD R9, R33, 0x1, -R8 ;  /* 0x0000000121097824 */ /* 0x000fe200078e0a08 */
[----:B------:R-:W-:Y:S01]  /*1df0*/  LOP3.LUT R12, R6, 0xff, RZ, 0xc0, !PT ;  /* 0x000000ff060c7812 */ /* 0x000fe200078ec0ff */
[----:B------:R-:W-:Y:S01]  /*1e00*/  BSSY B0, `(.L_x_9678) ;  /* 0x000002d000007945 */ /* 0x000fe20003800000 */
[----:B------:R-:W-:-:S03]  /*1e10*/  SHF.R.U32.HI R7, RZ, 0x10, R6 ;  /* 0x00000010ff077819 */ /* 0x000fc60000011606 */
[----:B------:R0:W-:Y:S01]  /*1e20*/  STL [R1+0x40], R12 ;  /* 0x0000400c01007387 */ /* 0x0001e20000100800 */
        /* <DEDUP_REMOVED lines=10> */
[----:B------:R0:W-:Y:S04]  /*1ed0*/  STL [R1], R30 ;  /* 0x0000001e01007387 */ /* 0x0001e80000100800 */
[----:B------:R0:W-:Y:S01]  /*1ee0*/  STL [R1+0x28], R7 ;  /* 0x0000280701007387 */ /* 0x0001e20000100800 */
[----:B------:R-:W-:Y:S05]  /*1ef0*/  @!P3 BRA `(.L_x_9679) ;  /* 0x000000000074b947 */ /* 0x000fea0003800000 */
[----:B------:R-:W-:Y:S01]  /*1f00*/  ISETP.NE.AND P0, PT, R7, RZ, PT ;  /* 0x000000ff0700720c */ /* 0x000fe20003f05270 */
[----:B------:R-:W-:-:S03]  /*1f10*/  ULDC UR4, c[0x0][0x9f0] ;  /* 0x00027c0000047ab9 */ /* 0x000fc60000000800 */
[----:B------:R-:W-:-:S04]  /*1f20*/  SEL R11, R7, UR4, P0 ;  /* 0x00000004070b7c07 */ /* 0x000fc80008000000 */
[-C--:B------:R-:W-:Y:S02]  /*1f30*/  IABS R6, R11.reuse ;  /* 0x0000000b00067213 */ /* 0x080fe40000000000 */
[----:B------:R-:W-:Y:S02]  /*1f40*/  IADD3 R0, R172, -0x1, R11 ;  /* 0xffffffffac007810 */ /* 0x000fe40007ffe00b */
[----:B------:R-:W1:Y:S01]  /*1f50*/  I2F.RP R3, R6 ;  /* 0x0000000600037306 */ /* 0x000e620000209400 */
[-C--:B------:R-:W-:Y:S02]  /*1f60*/  IABS R10, R11.reuse ;  /* 0x0000000b000a7213 */ /* 0x080fe40000000000 */
        /* <DEDUP_REMOVED lines=22> */
.L_x_9679:
[----:B------:R-:W-:Y:S05]  /*20d0*/  BSYNC B0 ;  /* 0x0000000000007941 */ /* 0x000fea0003800000 */
.L_x_9678:
        /* <DEDUP_REMOVED lines=24> */
[----:B0-----:R-:W-:Y:S02]  /*2260*/  IMAD.U32 R4, RZ, RZ, UR4 ;  /* 0x00000004ff047e24 */ /* 0x001fe4000f8e00ff */
        /* <DEDUP_REMOVED lines=12> */
.L_x_9682:
[----:B------:R-:W-:Y:S05]  /*2330*/  BSYNC B6 ;  /* 0x0000000000067941 */ /* 0x000fea0003800000 */
.L_x_9681:
        /* <DEDUP_REMOVED lines=20> */
.L_x_9684:
[----:B------:R-:W-:Y:S05]  /*2480*/  BSYNC B6 ;  /* 0x0000000000067941 */ /* 0x000fea0003800000 */
.L_x_9683:
[----:B------:R-:W-:Y:S01]  /*2490*/  ULDC.64 UR4, c[0x0][0x9f8] ;  /* 0x00027e0000047ab9 */ /* 0x000fe20000000a00 */
[----:B0-----:R-:W0:Y:S01]  /*24a0*/  S2R R7, SR_TID.X ;  /* 0x0000000000077919 */ /* 0x001e220000002100 */
[----:B------:R-:W-:Y:S01]  /*24b0*/  ISETP.NE.U32.AND P0, PT, RZ, UR4, PT ;  /* 0x00000004ff007c0c */ /* 0x000fe2000bf05070 */
[----:B------:R-:W-:Y:S01]  /*24c0*/  IMAD.MOV.U32 R0, RZ, RZ, R31 ;  /* 0x000000ffff007224 */ /* 0x000fe200078e001f */
[----:B------:R-:W1:Y:S02]  /*24d0*/  LDC.64 R56, c[0x0][0x408] ;  /* 0x00010200ff387b82 */ /* 0x000e640000000a00 */
[----:B------:R-:W-:-:S06]  /*24e0*/  ISETP.NE.AND.EX P0, PT, RZ, UR5, PT, P0 ;  /* 0x00000005ff007c0c */ /* 0x000fcc000bf05300 */
[----:B------:R-:W2:Y:S07]  /*24f0*/  LDC R61, c[0x0][0x3f4] ;  /* 0x0000fd00ff3d7b82 */ /* 0x000eae0000000800 */
[----:B------:R-:W-:Y:S01]  /*2500*/  @P0 IADD3 R4, P1, R35, UR4, RZ ;  /* 0x0000000423040c10 */ /* 0x000fe2000ff3e0ff */
[----:B------:R-:W-:Y:S01]  /*2510*/  ULDC UR4, c[0x0][0x320] ;  /* 0x0000c80000047ab9 */ /* 0x000fe20000000800 */
[----:B------:R-:W-:Y:S02]  /*2520*/  IMAD.MOV.U32 R35, RZ, RZ, R30 ;  /* 0x000000ffff237224 */ /* 0x000fe400078e001e */
[----:B------:R-:W-:Y:S01]  /*2530*/  @P0 IADD3.X R5, R34, UR5, RZ, P1, !PT ;  /* 0x0000000522050c10 */ /* 0x000fe20008ffe4ff */
[----:B------:R-:W3:Y:S01]  /*2540*/  LDC.64 R30, c[0x0][0x3f8] ;  /* 0x0000fe00ff1e7b82 */ /* 0x000ee20000000a00 */
[----:B------:R-:W-:Y:S01]  /*2550*/  ISETP.GE.AND P1, PT, R2, UR4, PT ;  /* 0x0000000402007c0c */ /* 0x000fe2000bf26270 */
[----:B------:R-:W4:Y:S03]  /*2560*/  LDL R34, [R1+0x18] ;  /* 0x0000180001227983 */ /* 0x000f260000100800 */
[----:B------:R-:W-:Y:S01]  /*2570*/  SEL R6, RZ, 0xffffffff, P1 ;  /* 0xffffffffff067807 */ /* 0x000fe20000800000 */
[----:B------:R0:W4:Y:S01]  /*2580*/  @P0 LDG.E R0, desc[UR40][R4.64] ;  /* 0x0000002804000981 */ /* 0x000122000c1e1900 */
[----:B------:R-:W-:Y:S01]  /*2590*/  ISETP.GE.AND P0, PT, R16, UR4, PT ;  /* 0x0000000410007c0c */ /* 0x000fe2000bf06270 */
[----:B-1----:R-:W-:Y:S01]  /*25a0*/  IMAD.WIDE.U32 R54, R204, R56, R16 ;  /* 0x00000038cc367225 */ /* 0x002fe200078e0010 */
[----:B------:R-:W-:Y:S01]  /*25b0*/  ISETP.GE.AND P1, PT, R214, UR4, PT ;  /* 0x00000004d6007c0c */ /* 0x000fe2000bf26270 */
[----:B------:R-:W1:Y:S01]  /*25c0*/  S2R R36, SR_TID.X ;  /* 0x0000000000247919 */ /* 0x000e620000002100 */
[----:B------:R-:W-:Y:S01]  /*25d0*/  SEL R3, RZ, 0x1, P0 ;  /* 0x00000001ff037807 */ /* 0x000fe20000000000 */
[----:B------:R-:W-:Y:S01]  /*25e0*/  IMAD.SHL.U32 R6, R6, 0x2, RZ ;  /* 0x0000000206067824 */ /* 0x000fe200078e00ff */
[----:B------:R-:W-:Y:S01]  /*25f0*/  ISETP.GE.AND P0, PT, R215, UR4, PT ;  /* 0x00000004d7007c0c */ /* 0x000fe2000bf06270 */
[----:B0-----:R-:W-:Y:S01]  /*2600*/  VIADD R12, R7, 0xffffff80 ;  /* 0xffffff80070c7836 */ /* 0x001fe20000000000 */
[----:B------:R-:W-:Y:S01]  /*2610*/  SHF.R.S32.HI R7, RZ, 0x1f, R204 ;  /* 0x0000001fff077819 */ /* 0x000fe200000114cc */
[----:B------:R-:W-:Y:S01]  /*2620*/  IMAD.MOV.U32 R75, RZ, RZ, 0x20 ;  /* 0x00000020ff4b7424 */ /* 0x000fe200078e00ff */
[----:B------:R-:W-:Y:S01]  /*2630*/  LOP3.LUT R3, R6, 0x2, R3, 0xe2, !PT ;  /* 0x0000000206037812 */ /* 0x000fe200078ee203 */
[----:B------:R-:W-:Y:S01]  /*2640*/  IMAD R63, R57, 0x60, RZ ;  /* 0x00000060393f7824 */ /* 0x000fe200078e02ff */
[----:B------:R-:W-:Y:S01]  /*2650*/  SEL R4, RZ, 0x4, P0 ;  /* 0x00000004ff047807 */ /* 0x000fe20000000000 */
[----:B------:R-:W-:Y:S01]  /*2660*/  IMAD.SHL.U32 R59, R56, 0x40, RZ ;  /* 0x00000040383b7824 */ /* 0x000fe200078e00ff */
[----:B------:R-:W-:-:S02]  /*2670*/  SEL R5, RZ, 0x8, P1 ;  /* 0x00000008ff057807 */ /* 0x000fc40000800000 */
[----:B------:R-:W-:Y:S01]  /*2680*/  ISETP.GE.AND P0, PT, R213, UR4, PT ;  /* 0x00000004d5007c0c */ /* 0x000fe2000bf06270 */
[----:B---3--:R-:W-:Y:S01]  /*2690*/  IMAD.WIDE.U32 R20, R204, R30, R16 ;  /* 0x0000001ecc147225 */ /* 0x008fe200078e0010 */
[----:B------:R-:W-:Y:S02]  /*26a0*/  ISETP.GE.AND P1, PT, R212, UR4, PT ;  /* 0x00000004d4007c0c */ /* 0x000fe4000bf26270 */
[----:B------:R-:W-:Y:S01]  /*26b0*/  LOP3.LUT R4, R5, R3, R4, 0xfe, !PT ;  /* 0x0000000305047212 */ /* 0x000fe200078efe04 */
[----:B------:R-:W-:Y:S01]  /*26c0*/  IMAD.SHL.U32 R51, R30, 0x40, RZ ;  /* 0x000000401e337824 */ /* 0x000fe200078e00ff */
[----:B------:R-:W-:Y:S01]  /*26d0*/  SEL R5, RZ, 0x10, P0 ;  /* 0x00000010ff057807 */ /* 0x000fe20000000000 */
[----:B------:R-:W-:Y:S01]  /*26e0*/  IMAD.IADD R3, R32, 0x1, R33 ;  /* 0x0000000120037824 */ /* 0x000fe200078e0221 */
[----:B------:R-:W-:Y:S02]  /*26f0*/  SEL R6, RZ, 0x20, P1 ;  /* 0x00000020ff067807 */ /* 0x000fe40000800000 */
[----:B------:R-:W-:-:S02]  /*2700*/  SHF.R.S32.HI R23, RZ, 0x1f, R22 ;  /* 0x0000001fff177819 */ /* 0x000fc40000011416 */
[----:B------:R-:W-:Y:S01]  /*2710*/  LOP3.LUT R4, R6, R4, R5, 0xfe, !PT ;  /* 0x0000000406047212 */ /* 0x000fe200078efe05 */
[C---:B------:R-:W-:Y:S01]  /*2720*/  IMAD R6, R7.reuse, R30, RZ ;  /* 0x0000001e07067224 */ /* 0x040fe200078e02ff */
[----:B------:R-:W-:Y:S01]  /*2730*/  SHF.R.S32.HI R5, RZ, 0x1f, R12 ;  /* 0x0000001fff057819 */ /* 0x000fe2000001140c */
[----:B------:R-:W-:Y:S01]  /*2740*/  IMAD R7, R7, R56, RZ ;  /* 0x0000003807077224 */ /* 0x000fe200078e02ff */
[----:B------:R-:W-:Y:S01]  /*2750*/  ISETP.GE.AND P0, PT, R217, UR4, PT ;  /* 0x00000004d9007c0c */ /* 0x000fe2000bf06270 */
[C---:B------:R-:W-:Y:S01]  /*2760*/  IMAD R11, R204.reuse, R31, R6 ;  /* 0x0000001fcc0b7224 */ /* 0x040fe200078e0206 */
[----:B------:R-:W-:Y:S01]  /*2770*/  LEA.HI R14, R5, R12, RZ, 0x2 ;  /* 0x0000000c050e7211 */ /* 0x000fe200078f10ff */
[----:B------:R-:W-:Y:S01]  /*2780*/  IMAD.WIDE.U32 R8, R204, R30, R22 ;  /* 0x0000001ecc087225 */ /* 0x000fe200078e0016 */
[----:B-1----:R-:W-:Y:S02]  /*2790*/  SHF.R.U32.HI R36, RZ, 0x7, R36 ;  /* 0x00000007ff247819 */ /* 0x002fe40000011624 */
[----:B------:R-:W-:Y:S01]  /*27a0*/  LOP3.LUT R13, R14, 0xfffffffc, RZ, 0xc0, !PT ;  /* 0xfffffffc0e0d7812 */ /* 0x000fe200078ec0ff */
[----:B------:R-:W-:Y:S01]  /*27b0*/  IMAD.IADD R9, R9, 0x1, R11 ;  /* 0x0000000109097824 */ /* 0x000fe200078e020b */
[----:B------:R-:W-:Y:S01]  /*27c0*/  ISETP.NE.AND P6, PT, R36, 0x1, PT ;  /* 0x000000012400780c */ /* 0x000fe20003fc5270 */
[----:B------:R-:W-:Y:S01]  /*27d0*/  IMAD.IADD R21, R11, 0x1, R21 ;  /* 0x000000010b157824 */ /* 0x000fe200078e0215 */
[----:B------:R-:W-:Y:S01]  /*27e0*/  ISETP.GE.AND P1, PT, R216, UR4, PT ;  /* 0x00000004d8007c0c */ /* 0x000fe2000bf26270 */
[----:B------:R-:W-:Y:S01]  /*27f0*/  IMAD.IADD R15, R12, 0x1, -R13 ;  /* 0x000000010c0f7824 */ /* 0x000fe200078e0a0d */
[----:B------:R-:W-:Y:S01]  /*2800*/  SEL R5, RZ, 0x40, P0 ;  /* 0x00000040ff057807 */ /* 0x000fe20000000000 */
[C---:B------:R-:W-:Y:S01]  /*2810*/  IMAD R13, R204.reuse, R57, R7 ;  /* 0x00000039cc0d7224 */ /* 0x040fe200078e0207 */
[----:B-----5:R-:W-:Y:S01]  /*2820*/  SHF.R.S32.HI R7, RZ, 0x1f, R50 ;  /* 0x0000001fff077819 */ /* 0x020fe20000011432 */
[----:B------:R-:W-:Y:S01]  /*2830*/  IMAD.WIDE.U32 R52, R204, R56, R22 ;  /* 0x00000038cc347225 */ /* 0x000fe200078e0016 */
[----:B------:R-:W-:-:S02]  /*2840*/  SEL R10, RZ, 0x7fff80, P1 ;  /* 0x007fff80ff0a7807 */ /* 0x000fc40000800000 */
[----:B--2---:R-:W-:Y:S01]  /*2850*/  ISETP.GE.AND P0, PT, R16, R61, PT ;  /* 0x0000003d1000720c */ /* 0x004fe20003f06270 */
[----:B------:R-:W-:Y:S01]  /*2860*/  IMAD R6, R7, R30, RZ ;  /* 0x0000001e07067224 */ /* 0x000fe200078e02ff */
[----:B------:R-:W-:Y:S01]  /*2870*/  LOP3.LUT R35, R35, 0xfffffffe, RZ, 0xc0, !PT ;  /* 0xfffffffe23237812 */ /* 0x000fe200078ec0ff */
[----:B------:R-:W-:Y:S05]  /*2880*/  @!P6 WARPSYNC.ALL ;  /* 0x000000000000e948 */ /* 0x000fea0003800000 */
[----:B------:R-:W-:Y:S01]  /*2890*/  IMAD R11, R50, R31, R6 ;  /* 0x0000001f320b7224 */ /* 0x000fe200078e0206 */
[----:B------:R-:W-:Y:S01]  /*28a0*/  ULDC UR4, c[0x0][0x2f4] ;  /* 0x0000bd0000047ab9 */ /* 0x000fe20000000800 */
[----:B------:R-:W2:Y:S01]  /*28b0*/  LDL R6, [R1+0x14] ;  /* 0x0000140001067983 */ /* 0x000ea20000100800 */
[----:B------:R-:W-:Y:S01]  /*28c0*/  ISETP.GE.AND P2, PT, R2, UR4, PT ;  /* 0x0000000402007c0c */ /* 0x000fe2000bf46270 */
[----:B------:R-:W-:Y:S01]  /*28d0*/  IMAD.IADD R53, R53, 0x1, R13 ;  /* 0x0000000135357824 */ /* 0x000fe200078e020d */
[----:B------:R-:W-:Y:S01]  /*28e0*/  LOP3.LUT R10, R10, R4, R5, 0xfe, !PT ;  /* 0x000000040a0a7212 */ /* 0x000fe200078efe05 */
[----:B------:R-:W-:Y:S01]  /*28f0*/  IMAD.IADD R55, R13, 0x1, R55 ;  /* 0x000000010d377824 */ /* 0x000fe200078e0237 */
[----:B------:R-:W-:Y:S01]  /*2900*/  SEL R5, R61, RZ, P0 ;  /* 0x000000ff3d057207 */ /* 0x000fe20000000000 */
[----:B------:R-:W-:Y:S01]  /*2910*/  VIADD R60, R36, 0x8 ;  /* 0x00000008243c7836 */ /* 0x000fe20000000000 */
[----:B------:R-:W-:Y:S01]  /*2920*/  SHF.R.S32.HI R13, RZ, 0x1f, R14 ;  /* 0x0000001fff0d7819 */ /* 0x000fe2000001140e */
[----:B------:R-:W-:Y:S01]  /*2930*/  IMAD.WIDE.U32 R8, R50, R30, R8 ;  /* 0x0000001e32087225 */ /* 0x000fe200078e0008 */
[----:B------:R-:W-:-:S02]  /*2940*/  SHF.L.U64.HI R29, R30, 0x6, R31 ;  /* 0x000000061e1d7819 */ /* 0x000fc4000001021f */
[----:B------:R-:W-:Y:S01]  /*2950*/  LEA.HI R13, R13, R204, RZ, 0x3 ;  /* 0x000000cc0d0d7211 */ /* 0x000fe200078f18ff */
[----:B------:R-:W-:Y:S01]  /*2960*/  IMAD.IADD R5, R16, 0x1, R5 ;  /* 0x0000000110057824 */ /* 0x000fe200078e0205 */
[----:B------:R-:W-:Y:S01]  /*2970*/  SHF.L.U64.HI R58, R56, 0x6, R57 ;  /* 0x00000006383a7819 */ /* 0x000fe20000010239 */
[----:B------:R-:W-:Y:S01]  /*2980*/  IMAD.WIDE.U32 R20, R50, R30, R20 ;  /* 0x0000001e32147225 */ /* 0x000fe200078e0014 */
[----:B------:R-:W-:Y:S02]  /*2990*/  @P2 LOP3.LUT R35, R35, 0x1, RZ, 0xfc, !PT ;  /* 0x0000000123232812 */ /* 0x000fe400078efcff */
[----:B------:R-:W-:Y:S01]  /*29a0*/  LOP3.LUT R13, R13, 0xfffffff8, RZ, 0xc0, !PT ;  /* 0xfffffff80d0d7812 */ /* 0x000fe200078ec0ff */
[----:B------:R-:W-:Y:S01]  /*29b0*/  VIADD R36, R204, 0x40 ;  /* 0x00000040cc247836 */ /* 0x000fe20000000000 */
[----:B------:R-:W-:Y:S01]  /*29c0*/  SHF.R.S32.HI R4, RZ, 0x1f, R5 ;  /* 0x0000001fff047819 */ /* 0x000fe20000011405 */
[----:B------:R0:W-:Y:S01]  /*29d0*/  STL [R1], R35 ;  /* 0x0000002301007387 */ /* 0x0001e20000100800 */
[----:B------:R-:W-:-:S02]  /*29e0*/  IMAD R7, R7, R56, RZ ;  /* 0x0000003807077224 */ /* 0x000fc400078e02ff */
[----:B------:R-:W-:Y:S01]  /*29f0*/  IMAD.SHL.U32 R36, R36, 0x40, RZ ;  /* 0x0000004024247824 */ /* 0x000fe200078e00ff */
[----:B------:R-:W-:Y:S01]  /*2a00*/  LEA.HI R4, R4, R5, RZ, 0x3 ;  /* 0x0000000504047211 */ /* 0x000fe200078f18ff */
[----:B------:R-:W-:Y:S02]  /*2a10*/  IMAD.IADD R13, R204, 0x1, -R13 ;  /* 0x00000001cc0d7824 */ /* 0x000fe400078e0a0d */
[----:B------:R-:W-:Y:S02]  /*2a20*/  IMAD R5, R31, 0x60, RZ ;  /* 0x000000601f057824 */ /* 0x000fe400078e02ff */
[----:B------:R-:W-:-:S04]  /*2a30*/  IMAD.WIDE.U32 R52, R50, R56, R52 ;  /* 0x0000003832347225 */ /* 0x000fc800078e0034 */
[----:B0-----:R-:W-:Y:S01]  /*2a40*/  VIADD R35, R204, 0x40 ;  /* 0x00000040cc237836 */ /* 0x001fe20000000000 */
[----:B------:R-:W-:Y:S01]  /*2a50*/  LOP3.LUT R36, R36, 0x1c0, RZ, 0xc0, !PT ;  /* 0x000001c024247812 */ /* 0x000fe200078ec0ff */
[----:B------:R-:W-:-:S04]  /*2a60*/  IMAD.WIDE.U32 R30, R30, 0x60, RZ ;  /* 0x000000601e1e7825 */ /* 0x000fc800078e00ff */
[----:B------:R-:W-:Y:S02]  /*2a70*/  IMAD.SHL.U32 R35, R35, 0x40, RZ ;  /* 0x0000004023237824 */ /* 0x000fe400078e00ff */
[----:B------:R-:W-:Y:S02]  /*2a80*/  IMAD.SHL.U32 R73, R13, 0x40, RZ ;  /* 0x000000400d497824 */ /* 0x000fe400078e00ff */
[----:B------:R-:W-:Y:S01]  /*2a90*/  IMAD R7, R50, R57, R7 ;  /* 0x0000003932077224 */ /* 0x000fe200078e0207 */
[----:B------:R-:W-:Y:S01]  /*2aa0*/  LOP3.LUT R35, R35, 0x1c0, RZ, 0xc0, !PT ;  /* 0x000001c023237812 */ /* 0x000fe200078ec0ff */
[----:B------:R-:W-:Y:S01]  /*2ab0*/  IMAD.IADD R62, R31, 0x1, R5 ;  /* 0x000000011f3e7824 */ /* 0x000fe200078e0205 */
[----:B------:R-:W-:Y:S01]  /*2ac0*/  LOP3.LUT R5, R36, 0x38, R4, 0xf8, !PT ;  /* 0x0000003824057812 */ /* 0x000fe200078ef804 */
[----:B------:R-:W-:Y:S01]  /*2ad0*/  IMAD.WIDE.U32 R54, R50, R56, R54 ;  /* 0x0000003832367225 */ /* 0x000fe200078e0036 */
[----:B------:R-:W-:Y:S02]  /*2ae0*/  SHF.R.U32.HI R35, RZ, 0x3, R35 ;  /* 0x00000003ff237819 */ /* 0x000fe40000011623 */
[----:B------:R-:W-:Y:S01]  /*2af0*/  LOP3.LUT R73, R73, 0x1c0, RZ, 0xc0, !PT ;  /* 0x000001c049497812 */ /* 0x000fe200078ec0ff */
[----:B------:R-:W-:Y:S01]  /*2b00*/  IMAD.IADD R67, R53, 0x1, R7 ;  /* 0x0000000135437824 */ /* 0x000fe200078e0207 */
[----:B------:R-:W-:Y:S01]  /*2b10*/  LOP3.LUT R5, R5, R35, RZ, 0x3c, !PT ;  /* 0x0000002305057212 */ /* 0x000fe200078e3cff */
[----:B------:R-:W-:Y:S01]  /*2b20*/  IMAD.IADD R68, R7, 0x1, R55 ;  /* 0x0000000107447824 */ /* 0x000fe200078e0237 */
[----:B------:R-:W-:Y:S01]  /*2b30*/  SHF.R.U32.HI R76, RZ, 0x3, R73 ;  /* 0x00000003ff4c7819 */ /* 0x000fe20000011649 */
[----:B------:R-:W-:Y:S01]  /*2b40*/  IMAD.WIDE.U32 R56, R56, 0x60, RZ ;  /* 0x0000006038387825 */ /* 0x000fe200078e00ff */
[----:B------:R-:W-:-:S02]  /*2b50*/  LOP3.LUT R7, R73, 0x18, R16, 0xf8, !PT ;  /* 0x0000001849077812 */ /* 0x000fc400078ef810 */
[----:B------:R-:W-:Y:S01]  /*2b60*/  LOP3.LUT P2, RZ, R13, 0x4, RZ, 0xc0, !PT ;  /* 0x000000040dff7812 */ /* 0x000fe2000784c0ff */
[----:B------:R-:W-:Y:S01]  /*2b70*/  IMAD.SHL.U32 R61, R61, 0x2, RZ ;  /* 0x000000023d3d7824 */ /* 0x000fe200078e00ff */
[----:B------:R-:W-:Y:S02]  /*2b80*/  PRMT R84, R10, 0x8880, RZ ;  /* 0x000088800a547816 */ /* 0x000fe400000000ff */
[----:B------:R-:W-:Y:S02]  /*2b90*/  LOP3.LUT R7, R7, R76, RZ, 0x3c, !PT ;  /* 0x0000004c07077212 */ /* 0x000fe400078e3cff */
[----:B------:R-:W-:Y:S02]  /*2ba0*/  PRMT R84, R84, 0x7710, RZ ;  /* 0x0000771054547816 */ /* 0x000fe400000000ff */
[----:B------:R-:W-:Y:S02]  /*2bb0*/  SEL R75, R75, 0xffffffe0, !P2 ;  /* 0xffffffe04b4b7807 */ /* 0x000fe40005000000 */
[----:B------:R-:W-:Y:S01]  /*2bc0*/  LOP3.LUT R70, R4, 0xfffffff8, RZ, 0xc0, !PT ;  /* 0xfffffff804467812 */ /* 0x000fe200078ec0ff */
[----:B------:R-:W-:Y:S01]  /*2bd0*/  IMAD.IADD R63, R57, 0x1, R63 ;  /* 0x00000001393f7824 */ /* 0x000fe200078e023f */
[C---:B------:R-:W-:Y:S01]  /*2be0*/  LOP3.LUT R77, R84.reuse, 0x1, RZ, 0xc0, !PT ;  /* 0x00000001544d7812 */ /* 0x040fe200078ec0ff */
[----:B------:R-:W-:Y:S01]  /*2bf0*/  IMAD R64, R15, 0x40, R204 ;  /* 0x000000400f407824 */ /* 0x000fe200078e02cc */
[C---:B------:R-:W-:Y:S01]  /*2c00*/  LOP3.LUT R78, R84.reuse, 0x2, RZ, 0xc0, !PT ;  /* 0x00000002544e7812 */ /* 0x040fe200078ec0ff */
[----:B------:R-:W-:Y:S01]  /*2c10*/  IMAD.IADD R65, R9, 0x1, R11 ;  /* 0x0000000109417824 */ /* 0x000fe200078e020b */
[C---:B------:R-:W-:Y:S01]  /*2c20*/  LOP3.LUT R79, R84.reuse, 0x4, RZ, 0xc0, !PT ;  /* 0x00000004544f7812 */ /* 0x040fe200078ec0ff */
[----:B------:R-:W-:Y:S01]  /*2c30*/  IMAD.IADD R66, R11, 0x1, R21 ;  /* 0x000000010b427824 */ /* 0x000fe200078e0215 */
[----:B------:R-:W-:-:S02]  /*2c40*/  LOP3.LUT R80, R84, 0x8, RZ, 0xc0, !PT ;  /* 0x0000000854507812 */ /* 0x000fc400078ec0ff */
[C---:B------:R-:W-:Y:S02]  /*2c50*/  LOP3.LUT R81, R84.reuse, 0x10, RZ, 0xc0, !PT ;  /* 0x0000001054517812 */ /* 0x040fe400078ec0ff */
[----:B------:R-:W-:Y:S02]  /*2c60*/  LOP3.LUT R83, R84, 0x20, RZ, 0xc0, !PT ;  /* 0x0000002054537812 */ /* 0x000fe400078ec0ff */
[----:B------:R-:W-:Y:S01]  /*2c70*/  SHF.R.S32.HI R69, RZ, 0x3, R4 ;  /* 0x00000003ff457819 */ /* 0x000fe20000011404 */
[----:B------:R-:W-:Y:S01]  /*2c80*/  @!P6 BAR.SYNC.DEFER_BLOCKING 0x9, 0x100 ;  /* 0x024400000000eb1d */ /* 0x000fe20000010000 */
[----:B------:R-:W-:Y:S02]  /*2c90*/  ISETP.GE.AND P1, PT, R16, UR4, PT ;  /* 0x0000000410007c0c */ /* 0x000fe4000bf26270 */
[----:B------:R-:W-:Y:S02]  /*2ca0*/  SHF.R.S32.HI R72, RZ, 0x1f, R70 ;  /* 0x0000001fff487819 */ /* 0x000fe40000011446 */
[----:B------:R-:W-:Y:S01]  /*2cb0*/  LOP3.LUT R84, R84, 0x40, RZ, 0xc0, !PT ;  /* 0x0000004054547812 */ /* 0x000fe200078ec0ff */
[----:B----4-:R-:W-:Y:S01]  /*2cc0*/  IMAD.IADD R74, R34, 0x1, R5 ;  /* 0x00000001224a7824 */ /* 0x010fe200078e0205 */
[----:B------:R-:W-:-:S04]  /*2cd0*/  LOP3.LUT R5, R73, 0x38, R4, 0xf8, !PT ;  /* 0x0000003849057812 */ /* 0x000fc800078ef804 */
[----:B------:R-:W-:Y:S02]  /*2ce0*/  LOP3.LUT R5, R5, R76, RZ, 0x3c, !PT ;  /* 0x0000004c05057212 */ /* 0x000fe400078e3cff */
[----:B------:R-:W-:Y:S01]  /*2cf0*/  SHF.R.S32.HI R71, RZ, 0x1f, R0 ;  /* 0x0000001fff477819 */ /* 0x000fe20000011400 */
[C---:B--2---:R-:W-:Y:S02]  /*2d00*/  IMAD R82, R6.reuse, 0x200, R7 ;  /* 0x0000020006527824 */ /* 0x044fe400078e0207 */
[----:B------:R-:W-:Y:S02]  /*2d10*/  IMAD R85, R6, 0x200, R5 ;  /* 0x0000020006557824 */ /* 0x000fe400078e0205 */
[----:B------:R-:W-:-:S07]  /*2d20*/  IMAD.IADD R86, R75, 0x1, R82 ;  /* 0x000000014b567824 */ /* 0x000fce00078e0252 */
.L_x_9738:
[----:B--2---:R-:W2:Y:S01]  /*2d30*/  LDL.LU R15, [R1] ;  /* 0x00000000010f7983 */ /* 0x004ea20000300800 */
[----:B------:R-:W0:Y:S01]  /*2d40*/  LDC R91, c[0x0][0x430] ;  /* 0x00010c00ff5b7b82 */ /* 0x000e220000000800 */
        /* <DEDUP_REMOVED lines=10> */
[----:B------:R-:W3:Y:S08]  /*2df0*/  @!P2 LDC.64 R4, c[0x0][0x418] ;  /* 0x00010600ff04ab82 */ /* 0x000ef00000000a00 */
[----:B----4-:R-:W4:Y:S08]  /*2e00*/  @P3 LDC R11, c[0x0][0x434] ;  /* 0x00010d00ff0b3b82 */ /* 0x010f300000000800 */
        /* <DEDUP_REMOVED lines=15> */
[C---:B------:R-:W-:Y:S01]  /*2f00*/  IMAD R7, R18.reuse, 0x1800, R82 ;  /* 0x0000180012077824 */ /* 0x040fe200078e0252 */
[----:B------:R-:W-:Y:S01]  /*2f10*/  BSSY B0, `(.L_x_9685) ;  /* 0x000030d000007945 */ /* 0x000fe20003800000 */
[----:B------:R-:W-:-:S02]  /*2f20*/  IMAD R89, R18, 0x1800, R86 ;  /* 0x0000180012597824 */ /* 0x000fc400078e0256 */
[----:B------:R-:W-:Y:S02]  /*2f30*/  IMAD R91, R91, R6, R32 ;  /* 0x000000065b5b7224 */ /* 0x000fe400078e0220 */
[--C-:B------:R-:W-:Y:S02]  /*2f40*/  IMAD R98, R7, 0x2, R26.reuse ;  /* 0x0000000207627824 */ /* 0x100fe400078e021a */
[----:B------:R-:W-:Y:S01]  /*2f50*/  IMAD R89, R89, 0x2, R26 ;  /* 0x0000000259597824 */ /* 0x000fe200078e021a */
[----:B--2---:R-:W-:-:S04]  /*2f60*/  LOP3.LUT R15, R15, 0xfffffffd, RZ, 0xc0, !PT ;  /* 0xfffffffd0f0f7812 */ /* 0x004fc800078ec0ff */
[----:B------:R-:W-:-:S05]  /*2f70*/  @P3 LOP3.LUT R15, R15, 0x2, RZ, 0xfc, !PT ;  /* 0x000000020f0f3812 */ /* 0x000fca00078efcff */
[----:B------:R0:W-:Y:S01]  /*2f80*/  STL [R1], R15 ;  /* 0x0000000f01007387 */ /* 0x0001e20000100800 */
[----:B------:R-:W-:Y:S05]  /*2f90*/  @!P2 BRA `(.L_x_9686) ;  /* 0x0000002c0008a947 */ /* 0x000fea0003800000 */
[----:B------:R-:W-:Y:S01]  /*2fa0*/  SHF.R.S32.HI R92, RZ, 0x1f, R91 ;  /* 0x0000001fff5c7819 */ /* 0x000fe2000001145b */
[----:B------:R-:W-:Y:S01]  /*2fb0*/  ULDC.64 UR4, c[0x0][0x300] ;  /* 0x0000c00000047ab9 */ /* 0x000fe20000000a00 */
[----:B-----5:R-:W-:Y:S01]  /*2fc0*/  SHF.R.S32.HI R93, RZ, 0x1f, R90 ;  /* 0x0000001fff5d7819 */ /* 0x020fe2000001145a */
[----:B0-----:R-:W-:-:S04]  /*2fd0*/  IMAD.WIDE.U32 R4, R91, UR4, RZ ;  /* 0x000000045b047c25 */ /* 0x001fc8000f8e00ff */
[----:B------:R-:W-:Y:S02]  /*2fe0*/  IMAD R6, R92, UR4, RZ ;  /* 0x000000045c067c24 */ /* 0x000fe4000f8e02ff */
[----:B------:R-:W-:Y:S02]  /*2ff0*/  IMAD R94, R27, -0x60, R24 ;  /* 0xffffffa01b5e7824 */ /* 0x000fe400078e0218 */
[----:B------:R-:W-:Y:S01]  /*3000*/  IMAD R7, R91, UR5, R6 ;  /* 0x000000055b077c24 */ /* 0x000fe2000f8e0206 */
[----:B------:R-:W-:Y:S01]  /*3010*/  ULDC.64 UR4, c[0x0][0x310] ;  /* 0x0000c40000047ab9 */ /* 0x000fe20000000a00 */
[----:B------:R-:W-:Y:S01]  /*3020*/  IMAD R6, R62, R27, RZ ;  /* 0x0000001b3e067224 */ /* 0x000fe200078e02ff */
[----:B------:R-:W-:Y:S01]  /*3030*/  VIMNMX R94, R94, 0x60, PT ;  /* 0x000000605e5e7848 */ /* 0x000fe20003fe0100 */
[----:B------:R-:W-:Y:S02]  /*3040*/  IMAD R11, R93, UR4, RZ ;  /* 0x000000045d0b7c24 */ /* 0x000fe4000f8e02ff */
[----:B------:R-:W-:Y:S01]  /*3050*/  IMAD.IADD R5, R5, 0x1, R7 ;  /* 0x0000000105057824 */ /* 0x000fe200078e0207 */
[----:B------:R-:W-:Y:S01]  /*3060*/  SHF.R.S32.HI R7, RZ, 0x1f, R27 ;  /* 0x0000001fff077819 */ /* 0x000fe2000001141b */
[----:B------:R-:W-:-:S02]  /*3070*/  IMAD R11, R90, UR5, R11 ;  /* 0x000000055a0b7c24 */ /* 0x000fc4000f8e020b */
[----:B------:R-:W-:Y:S01]  /*3080*/  IMAD.WIDE.U32 R4, R90, UR4, R4 ;  /* 0x000000045a047c25 */ /* 0x000fe2000f8e0004 */
[----:B------:R-:W-:-:S03]  /*3090*/  ULDC.64 UR4, c[0x0][0x308] ;  /* 0x0000c20000047ab9 */ /* 0x000fc60000000a00 */
[----:B------:R-:W-:Y:S02]  /*30a0*/  IMAD.IADD R5, R5, 0x1, R11 ;  /* 0x0000000105057824 */ /* 0x000fe400078e020b */
[----:B------:R-:W-:Y:S02]  /*30b0*/  IMAD R11, R7, R30, R6 ;  /* 0x0000001e070b7224 */ /* 0x000fe400078e0206 */
[----:B------:R-:W-:-:S04]  /*30c0*/  IMAD.WIDE.U32 R4, R205, UR4, R4 ;  /* 0x00000004cd047c25 */ /* 0x000fc8000f8e0004 */
[----:B------:R-:W-:Y:S01]  /*30d0*/  IMAD R97, R205, UR5, R5 ;  /* 0x00000005cd617c24 */ /* 0x000fe2000f8e0205 */
[----:B------:R-:W-:Y:S01]  /*30e0*/  ULDC.64 UR4, c[0x0][0x2e8] ;  /* 0x0000ba0000047ab9 */ /* 0x000fe20000000a00 */
[-C--:B------:R-:W-:Y:S01]  /*30f0*/  IMAD R5, R63, R27.reuse, RZ ;  /* 0x0000001b3f057224 */ /* 0x080fe200078e02ff */
[C---:B------:R-:W-:Y:S01]  /*3100*/  LEA R96, P2, R4.reuse, UR4, 0x1 ;  /* 0x0000000404607c11 */ /* 0x040fe2000f8408ff */
[----:B------:R-:W-:Y:S02]  /*3110*/  ULDC.U8 UR4, c[0x0][0x410] ;  /* 0x0001040000047ab9 */ /* 0x000fe40000000000 */
[----:B------:R-:W-:Y:S01]  /*3120*/  IMAD R13, R7, R56, R5 ;  /* 0x00000038070d7224 */ /* 0x000fe200078e0205 */
[----:B------:R-:W-:Y:S01]  /*3130*/  LEA.HI.X R97, R4, UR5, R97, 0x1, P2 ;  /* 0x0000000504617c11 */ /* 0x000fe200090f0c61 */
[----:B------:R-:W-:Y:S01]  /*3140*/  IMAD.WIDE.U32 R4, R30, R27, RZ ;  /* 0x0000001b1e047225 */ /* 0x000fe200078e00ff */
[----:B------:R-:W-:-:S03]  /*3150*/  ISETP.NE.AND P2, PT, RZ, UR4, PT ;  /* 0x00000004ff007c0c */ /* 0x000fc6000bf45270 */
[----:B------:R-:W-:-:S04]  /*3160*/  IMAD.WIDE.U32 R6, R56, R27, RZ ;  /* 0x0000001b38067225 */ /* 0x000fc800078e00ff */
[----:B------:R-:W-:Y:S02]  /*3170*/  IMAD.IADD R100, R5, 0x1, R11 ;  /* 0x0000000105647824 */ /* 0x000fe400078e020b */
[----:B------:R-:W-:-:S04]  /*3180*/  IMAD.IADD R11, R7, 0x1, R13 ;  /* 0x00000001070b7824 */ /* 0x000fc800078e020d */
[----:B------:R-:W-:Y:S05]  /*3190*/  @!P2 BRA `(.L_x_9687) ;  /* 0x00000014003ca947 */ /* 0x000fea0003800000 */
        /* <DEDUP_REMOVED lines=16> */
[----:B------:R-:W-:-:S05]  /*32a0*/  IADD3 R15, P3, R52, R6, RZ ;  /* 0x00000006340f7210 */ /* 0x000fca0007f7e0ff */
[----:B------:R-:W-:Y:S01]  /*32b0*/  IMAD.X R40, R11, 0x1, R67, P3 ;  /* 0x000000010b287824 */ /* 0x000fe200018e0643 */
        /* <DEDUP_REMOVED lines=13> */
.L_x_9689:
[----:B------:R-:W-:Y:S05]  /*3390*/  BSYNC B1 ;  /* 0x0000000000017941 */ /* 0x000fea0003800000 */
.L_x_9688:
[----:B0-----:R-:W-:Y:S01]  /*33a0*/  VIADD R12, R204, 0x40 ;  /* 0x00000040cc0c7836 */ /* 0x001fe20000000000 */
[----:B------:R-:W-:Y:S01]  /*33b0*/  BSSY B1, `(.L_x_9690) ;  /* 0x0000019000017945 */ /* 0x000fe20003800000 */
[----:B-----5:R-:W-:Y:S02]  /*33c0*/  IMAD.MOV.U32 R13, RZ, RZ, R40 ;  /* 0x000000ffff0d7224 */ /* 0x020fe400078e0028 */
[----:B------:R-:W-:Y:S01]  /*33d0*/  IMAD.MOV.U32 R15, RZ, RZ, R41 ;  /* 0x000000ffff0f7224 */ /* 0x000fe200078e0029 */
[----:B------:R-:W-:-:S13]  /*33e0*/  ISETP.GE.AND P4, PT, R12, R94, PT ;  /* 0x0000005e0c00720c */ /* 0x000fda0003f86270 */
[----:B------:R-:W-:Y:S05]  /*33f0*/  @P4 BRA `(.L_x_9691) ;  /* 0x0000000000504947 */ /* 0x000fea0003800000 */
        /* <DEDUP_REMOVED lines=20> */
.L_x_9691:
[----:B------:R-:W-:Y:S05]  /*3540*/  BSYNC B1 ;  /* 0x0000000000017941 */ /* 0x000fea0003800000 */
.L_x_9690:
[----:B0-----:R-:W-:Y:S01]  /*3550*/  IMAD.MOV.U32 R4, RZ, RZ, R44 ;  /* 0x000000ffff047224 */ /* 0x001fe200078e002c */
[----:B------:R-:W-:Y:S01]  /*3560*/  ISETP.NE.AND P3, PT, R210, 0x3, PT ;  /* 0x00000003d200780c */ /* 0x000fe20003f65270 */
        /* <DEDUP_REMOVED lines=10> */
[----:B-----5:R-:W-:Y:S01]  /*3610*/  IMAD.MOV.U32 R4, RZ, RZ, R32 ;  /* 0x000000ffff047224 */ /* 0x020fe200078e0020 */
        /* <DEDUP_REMOVED lines=16> */
[----:B------:R-:W-:Y:S02]  /*3720*/  PRMT R105, R6, 0x7610, R105 ;  /* 0x0000761006697816 */ /* 0x000fe40000000069 */
[----:B------:R-:W-:Y:S01]  /*3730*/  PRMT R106, R7, 0x7610, R106 ;  /* 0x00007610076a7816 */ /* 0x000fe2000000006a */
[----:B------:R-:W-:Y:S06]  /*3740*/  @!P3 BRA `(.L_x_9692) ;  /* 0x000000000004b947 */ /* 0x000fec0003800000 */
[----:B------:R-:W-:Y:S01]  /*3750*/  BPT.TRAP 0x1 ;  /* 0x000000040000795c */ /* 0x000fe20000300000 */
.L_x_9692:
[----:B------:R-:W-:Y:S01]  /*3760*/  IMAD R87, R18, 0x8, R19 ;  /* 0x0000000812577824 */ /* 0x000fe200078e0213 */
[----:B------:R-:W-:Y:S01]  /*3770*/  SHF.L.U32 R95, R208, 0x1f, RZ ;  /* 0x0000001fd05f7819 */ /* 0x000fe200000006ff */
[----:B------:R-:W-:Y:S03]  /*3780*/  BSSY B1, `(.L_x_9693) ;  /* 0x0000003000017945 */ /* 0x000fe60003800000 */
[----:B------:R-:W0:Y:S02]  /*3790*/  SYNCS.PHASECHK.TRANS64.TRYWAIT P5, [R87+URZ+0x22890], R95 ;  /* 0x0228905f570075a7 */ /* 0x000e2400080a017f */
[----:B0-----:R-:W-:Y:S05]  /*37a0*/  @!P5 BRA `(.L_x_9694) ;  /* 0x000001680034d947 */ /* 0x001fea0003800000 */
.L_x_9951:
[----:B------:R-:W-:Y:S05]  /*37b0*/  BSYNC B1 ;  /* 0x0000000000017941 */ /* 0x000fea0003800000 */
.L_x_9693:
[----:B------:R-:W-:-:S03]  /*37c0*/  UMOV UR4, 0xffffffff ;  /* 0xffffffff00047882 */ /* 0x000fc60000000000 */
[----:B------:R-:W-:Y:S05]  /*37d0*/  BRA.DIV UR4, `(.L_x_9695) ;  /* 0x0000016a043c7947 */ /* 0x000fea000b800000 */
[----:B------:R1:W2:Y:S04]  /*37e0*/  SHFL.IDX PT, R99, R97, RZ, 0x1c1f ;  /* 0x001c1fff61637589 */ /* 0x0002a800000e0000 */
[----:B------:R1:W3:Y:S02]  /*37f0*/  SHFL.IDX PT, R14, R96, RZ, 0x1c1f ;  /* 0x001c1fff600e7589 */ /* 0x0002e400000e0000 */
.L_x_9955:
[----:B------:R-:W-:Y:S04]  /*3800*/  BSSY B1, `(.L_x_9696) ;  /* 0x0000070000017945 */ /* 0x000fe80003800000 */
[----:B------:R-:W-:Y:S05]  /*3810*/  @P2 BRA `(.L_x_9697) ;  /* 0x0000000400b82947 */ /* 0x000fea0003800000 */
[----:B------:R-:W-:Y:S04]  /*3820*/  BSSY B2, `(.L_x_9698) ;  /* 0x0000036000027945 */ /* 0x000fe80003800000 */
[----:B------:R-:W-:Y:S05]  /*3830*/  @P1 BRA `(.L_x_9699) ;  /* 0x0000000000d01947 */ /* 0x000fea0003800000 */
[----:B------:R4:W0:Y:S01]  /*3840*/  LDS.128 R4, [R98] ;  /* 0x0000000062047984 */ /* 0x0008220000000c00 */
[C---:B---3--:R-:W-:Y:S01]  /*3850*/  LEA R12, P2, R16.reuse, R14, 0x1 ;  /* 0x0000000e100c7211 */ /* 0x048fe200078408ff */
[----:B------:R-:W-:Y:S03]  /*3860*/  BSSY B3, `(.L_x_9700) ;  /* 0x0000030000037945 */ /* 0x000fe60003800000 */
[----:B--2---:R-:W-:Y:S02]  /*3870*/  LEA.HI.X R13, R16, R99, R17, 0x1, P2 ;  /* 0x00000063100d7211 */ /* 0x004fe400010f0c11 */
[----:B------:R-:W-:-:S13]  /*3880*/  ISETP.GE.AND P2, PT, R22, R88, PT ;  /* 0x000000581600720c */ /* 0x000fda0003f46270 */
[----:B----4-:R-:W-:Y:S05]  /*3890*/  @P2 BRA `(.L_x_9701) ;  /* 0x0000000000b02947 */ /* 0x010fea0003800000 */
[----:B------:R-:W-:Y:S02]  /*38a0*/  SHF.R.U64 R15, R46, 0x10, R47 ;  /* 0x000000102e0f7819 */ /* 0x000fe4000000122f */
[----:B------:R-:W-:Y:S02]  /*38b0*/  SHF.R.U64 R11, R44, 0x10, R45 ;  /* 0x000000102c0b7819 */ /* 0x000fe4000000122d */
[----:B------:R-:W-:Y:S02]  /*38c0*/  PRMT R15, R109, 0x5410, R15 ;  /* 0x000054106d0f7816 */ /* 0x000fe4000000000f */
[----:B------:R-:W-:Y:S01]  /*38d0*/  PRMT R11, R108, 0x5410, R11 ;  /* 0x000054106c0b7816 */ /* 0x000fe2000000000b */
[C---:B0-----:R-:W-:Y:S01]  /*38e0*/  IMAD.U32 R108, R5.reuse, 0x10000, RZ ;  /* 0x00010000056c7824 */ /* 0x041fe200078e00ff */
[----:B------:R-:W-:Y:S02]  /*38f0*/  SHF.R.U32.HI R46, RZ, 0x10, R47 ;  /* 0x00000010ff2e7819 */ /* 0x000fe4000001162f */
[----:B------:R-:W-:-:S02]  /*3900*/  LOP3.LUT R110, R5, 0xffff0000, RZ, 0xc0, !PT ;  /* 0xffff0000056e7812 */ /* 0x000fc400078ec0ff */
[C---:B------:R-:W-:Y:S01]  /*3910*/  LOP3.LUT R47, R15.reuse, 0xffff0000, RZ, 0xc0, !PT ;  /* 0xffff00000f2f7812 */ /* 0x040fe200078ec0ff */
[----:B------:R-:W-:Y:S01]  /*3920*/  IMAD.U32 R15, R15, 0x10000, RZ ;  /* 0x000100000f0f7824 */ /* 0x000fe200078e00ff */
[C---:B------:R-:W-:Y:S01]  /*3930*/  LOP3.LUT R109, R11.reuse, 0xffff0000, RZ, 0xc0, !PT ;  /* 0xffff00000b6d7812 */ /* 0x040fe200078ec0ff */
[----:B------:R-:W-:Y:S01]  /*3940*/  IMAD.U32 R11, R11, 0x10000, RZ ;  /* 0x000100000b0b7824 */ /* 0x000fe200078e00ff */
[----:B------:R-:W-:Y:S01]  /*3950*/  SHF.R.U32.HI R45, RZ, 0x10, R45 ;  /* 0x00000010ff2d7819 */ /* 0x000fe2000001162d */
[C---:B------:R-:W-:Y:S01]  /*3960*/  FMUL.FTZ R5, R110.reuse, R47 ;  /* 0x0000002f6e057220 */ /* 0x040fe20000410000 */
[----:B------:R-:W-:Y:S01]  /*3970*/  PRMT R46, R101, 0x5432, R46 ;  /* 0x00005432652e7816 */ /* 0x000fe2000000002e */
[-C--:B------:R-:W-:Y:S01]  /*3980*/  FMUL.FTZ R110, R110, R109.reuse ;  /* 0x0000006d6e6e7220 */ /* 0x080fe20000410000 */
[----:B------:R-:W-:Y:S01]  /*3990*/  PRMT R45, R111, 0x5410, R45 ;  /* 0x000054106f2d7816 */ /* 0x000fe2000000002d */
[C---:B------:R-:W-:Y:S02]  /*39a0*/  FFMA.FTZ R44, R108.reuse, R109, -R5 ;  /* 0x0000006d6c2c7223 */ /* 0x040fe40000010805 */
[----:B------:R-:W-:Y:S01]  /*39b0*/  FFMA.FTZ R5, R108, R47, R110 ;  /* 0x0000002f6c057223 */ /* 0x000fe2000001006e */
[----:B------:R-:W-:Y:S01]  /*39c0*/  LOP3.LUT R110, R6, 0xffff0000, RZ, 0xc0, !PT ;  /* 0xffff0000066e7812 */ /* 0x000fe200078ec0ff */
[C---:B------:R-:W-:Y:S01]  /*39d0*/  IMAD.U32 R47, R46.reuse, 0x10000, RZ ;  /* 0x000100002e2f7824 */ /* 0x040fe200078e00ff */
[----:B------:R-:W-:Y:S01]  /*39e0*/  LOP3.LUT R46, R46, 0xffff0000, RZ, 0xc0, !PT ;  /* 0xffff00002e2e7812 */ /* 0x000fe200078ec0ff */
[C---:B------:R-:W-:Y:S01]  /*39f0*/  IMAD.U32 R109, R45.reuse, 0x10000, RZ ;  /* 0x000100002d6d7824 */ /* 0x040fe200078e00ff */
[----:B------:R-:W-:Y:S01]  /*3a00*/  LOP3.LUT R45, R45, 0xffff0000, RZ, 0xc0, !PT ;  /* 0xffff00002d2d7812 */ /* 0x000fe200078ec0ff */
[----:B------:R-:W-:Y:S01]  /*3a10*/  FMUL.FTZ R111, R110, R47 ;  /* 0x0000002f6e6f7220 */ /* 0x000fe20000410000 */
[----:B------:R-:W-:-:S02]  /*3a20*/  IMAD.U32 R108, R6, 0x10000, RZ ;  /* 0x00010000066c7824 */ /* 0x000fc400078e00ff */
[-C--:B------:R-:W-:Y:S01]  /*3a30*/  FMUL.FTZ R110, R110, R109.reuse ;  /* 0x0000006d6e6e7220 */ /* 0x080fe20000410000 */
[----:B------:R-:W-:Y:S01]  /*3a40*/  F2FP.BF16.F32.PACK_AB R5, R5, R44 ;  /* 0x0000002c0505723e */ /* 0x000fe200000010ff */
[C---:B------:R-:W-:Y:S02]  /*3a50*/  FFMA.FTZ R6, R108.reuse, R109, -R111 ;  /* 0x0000006d6c067223 */ /* 0x040fe4000001086f */
[----:B------:R-:W-:Y:S01]  /*3a60*/  FFMA.FTZ R47, R108, R47, R110 ;  /* 0x0000002f6c2f7223 */ /* 0x000fe2000001006e */
[C---:B------:R-:W-:Y:S01]  /*3a70*/  LOP3.LUT R108, R7.reuse, 0xffff0000, RZ, 0xc0, !PT ;  /* 0xffff0000076c7812 */ /* 0x040fe200078ec0ff */
[----:B------:R-:W-:-:S03]  /*3a80*/  IMAD.U32 R109, R7, 0x10000, RZ ;  /* 0x00010000076d7824 */ /* 0x000fc600078e00ff */
[----:B------:R-:W-:Y:S01]  /*3a90*/  F2FP.BF16.F32.PACK_AB R6, R47, R6 ;  /* 0x000000062f06723e */ /* 0x000fe200000010ff */
[CC--:B------:R-:W-:Y:S01]  /*3aa0*/  FMUL.FTZ R110, R108.reuse, R46.reuse ;  /* 0x0000002e6c6e7220 */ /* 0x0c0fe20000410000 */
[-C--:B------:R-:W-:Y:S01]  /*3ab0*/  FMUL.FTZ R111, R108, R45.reuse ;  /* 0x0000002d6c6f7220 */ /* 0x080fe20000410000 */
[C---:B------:R-:W-:Y:S01]  /*3ac0*/  LOP3.LUT R108, R4.reuse, 0xffff0000, RZ, 0xc0, !PT ;  /* 0xffff0000046c7812 */ /* 0x040fe200078ec0ff */
[----:B------:R-:W-:Y:S02]  /*3ad0*/  IMAD.U32 R4, R4, 0x10000, RZ ;  /* 0x0001000004047824 */ /* 0x000fe400078e00ff */
[C---:B------:R-:W-:Y:S01]  /*3ae0*/  FFMA.FTZ R7, R109.reuse, R45, -R110 ;  /* 0x0000002d6d077223 */ /* 0x040fe2000001086e */
[----:B------:R-:W-:Y:S01]  /*3af0*/  FFMA.FTZ R46, R109, R46, R111 ;  /* 0x0000002e6d2e7223 */ /* 0x000fe2000001006f */
[C---:B------:R-:W-:Y:S01]  /*3b00*/  FMUL.FTZ R45, R108.reuse, R15 ;  /* 0x0000000f6c2d7220 */ /* 0x040fe20000410000 */
[----:B------:R-:W-:-:S03]  /*3b10*/  FMUL.FTZ R108, R108, R11 ;  /* 0x0000000b6c6c7220 */ /* 0x000fc60000410000 */
[----:B------:R-:W-:Y:S01]  /*3b20*/  F2FP.BF16.F32.PACK_AB R7, R46, R7 ;  /* 0x000000072e07723e */ /* 0x000fe200000010ff */
[C---:B------:R-:W-:Y:S01]  /*3b30*/  FFMA.FTZ R11, R4.reuse, R11, -R45 ;  /* 0x0000000b040b7223 */ /* 0x040fe2000001082d */
[----:B------:R-:W-:-:S05]  /*3b40*/  FFMA.FTZ R108, R4, R15, R108 ;  /* 0x0000000f046c7223 */ /* 0x000fca000001006c */
[----:B------:R-:W-:-:S07]  /*3b50*/  F2FP.BF16.F32.PACK_AB R4, R108, R11 ;  /* 0x0000000b6c04723e */ /* 0x000fce00000010ff */
.L_x_9701:
[----:B------:R-:W-:Y:S05]  /*3b60*/  BSYNC B3 ;  /* 0x0000000000037941 */ /* 0x000fea0003800000 */
.L_x_9700:
[----:B0-----:R4:W-:Y:S02]  /*3b70*/  ST.E.128 desc[UR40][R12.64], R4 ;  /* 0x000000040c007985 */ /* 0x0019e4000c101d28 */
.L_x_9699:
[----:B------:R-:W-:Y:S05]  /*3b80*/  BSYNC B2 ;  /* 0x0000000000027941 */ /* 0x000fea0003800000 */
.L_x_9698:
[----:B----4-:R-:W4:Y:S02]  /*3b90*/  LDL R4, [R1] ;  /* 0x0000000001047983 */ /* 0x010f240000100800 */
[----:B----4-:R-:W-:-:S13]  /*3ba0*/  LOP3.LUT P2, RZ, R4, 0x1, RZ, 0xc0, !PT ;  /* 0x0000000104ff7812 */ /* 0x010fda000784c0ff */
        /* <DEDUP_REMOVED lines=8> */
[----:B------:R-:W-:Y:S01]  /*3c30*/  SHF.R.U64 R11, R40, 0x10, R41 ;  /* 0x00000010280b7819 */ /* 0x000fe20000001229 */
[C---:B0-----:R-:W-:Y:S01]  /*3c40*/  IMAD.U32 R40, R5.reuse, 0x10000, RZ ;  /* 0x0001000005287824 */ /* 0x041fe200078e00ff */
[----:B------:R-:W-:Y:S02]  /*3c50*/  PRMT R14, R100, 0x5432, R14 ;  /* 0x00005432640e7816 */ /* 0x000fe4000000000e */
[----:B------:R-:W-:Y:S02]  /*3c60*/  PRMT R11, R112, 0x5410, R11 ;  /* 0x00005410700b7816 */ /* 0x000fe4000000000b */
[----:B------:R-:W-:Y:S02]  /*3c70*/  SHF.R.U32.HI R45, RZ, 0x10, R43 ;  /* 0x00000010ff2d7819 */ /* 0x000fe4000001162b */
[----:B------:R-:W-:-:S02]  /*3c80*/  LOP3.LUT R15, R5, 0xffff0000, RZ, 0xc0, !PT ;  /* 0xffff0000050f7812 */ /* 0x000fc400078ec0ff */
[C---:B------:R-:W-:Y:S01]  /*3c90*/  LOP3.LUT R43, R14.reuse, 0xffff0000, RZ, 0xc0, !PT ;  /* 0xffff00000e2b7812 */ /* 0x040fe200078ec0ff */
[----:B------:R-:W-:Y:S01]  /*3ca0*/  IMAD.U32 R14, R14, 0x10000, RZ ;  /* 0x000100000e0e7824 */ /* 0x000fe200078e00ff */
[C---:B------:R-:W-:Y:S01]  /*3cb0*/  LOP3.LUT R42, R11.reuse, 0xffff0000, RZ, 0xc0, !PT ;  /* 0xffff00000b2a7812 */ /* 0x040fe200078ec0ff */
[----:B------:R-:W-:Y:S01]  /*3cc0*/  IMAD.U32 R11, R11, 0x10000, RZ ;  /* 0x000100000b0b7824 */ /* 0x000fe200078e00ff */
[----:B------:R-:W-:Y:S01]  /*3cd0*/  SHF.R.U32.HI R41, RZ, 0x10, R41 ;  /* 0x00000010ff297819 */ /* 0x000fe20000011629 */
[CC--:B------:R-:W-:Y:S02]  /*3ce0*/  FMUL.FTZ R5, R15.reuse, R43.reuse ;  /* 0x0000002b0f057220 */ /* 0x0c0fe40000410000 */
[-C--:B------:R-:W-:Y:S01]  /*3cf0*/  FMUL.FTZ R44, R15, R42.reuse ;  /* 0x0000002a0f2c7220 */ /* 0x080fe20000410000 */
[----:B------:R-:W-:Y:S02]  /*3d00*/  IMAD.U32 R15, R6, 0x10000, RZ ;  /* 0x00010000060f7824 */ /* 0x000fe400078e00ff */
[C---:B------:R-:W-:Y:S01]  /*3d10*/  FFMA.FTZ R5, R40.reuse, R42, -R5 ;  /* 0x0000002a28057223 */ /* 0x040fe20000010805 */
[----:B------:R-:W-:Y:S01]  /*3d20*/  PRMT R42, R113, 0x5410, R41 ;  /* 0x00005410712a7816 */ /* 0x000fe20000000029 */
[----:B------:R-:W-:Y:S01]  /*3d30*/  FFMA.FTZ R40, R40, R43, R44 ;  /* 0x0000002b28287223 */ /* 0x000fe2000001002c */
[----:B------:R-:W-:-:S02]  /*3d40*/  PRMT R43, R114, 0x5410, R45 ;  /* 0x00005410722b7816 */ /* 0x000fc4000000002d */
[----:B------:R-:W-:Y:S01]  /*3d50*/  LOP3.LUT R41, R6, 0xffff0000, RZ, 0xc0, !PT ;  /* 0xffff000006297812 */ /* 0x000fe200078ec0ff */
[C---:B------:R-:W-:Y:S01]  /*3d60*/  IMAD.U32 R44, R42.reuse, 0x10000, RZ ;  /* 0x000100002a2c7824 */ /* 0x040fe200078e00ff */
[----:B------:R-:W-:Y:S01]  /*3d70*/  LOP3.LUT R42, R42, 0xffff0000, RZ, 0xc0, !PT ;  /* 0xffff00002a2a7812 */ /* 0x000fe200078ec0ff */
[----:B------:R-:W-:Y:S01]  /*3d80*/  IMAD.U32 R46, R43, 0x10000, RZ ;  /* 0x000100002b2e7824 */ /* 0x000fe200078e00ff */
[----:B------:R-:W-:-:S03]  /*3d90*/  F2FP.BF16.F32.PACK_AB R5, R40, R5 ;  /* 0x000000052805723e */ /* 0x000fc600000010ff */
[C---:B------:R-:W-:Y:S01]  /*3da0*/  FMUL.FTZ R6, R41.reuse, R46 ;  /* 0x0000002e29067220 */ /* 0x040fe20000410000 */
[----:B------:R-:W-:-:S03]  /*3db0*/  FMUL.FTZ R41, R41, R44 ;  /* 0x0000002c29297220 */ /* 0x000fc60000410000 */
[C---:B------:R-:W-:Y:S01]  /*3dc0*/  FFMA.FTZ R6, R15.reuse, R44, -R6 ;  /* 0x0000002c0f067223 */ /* 0x040fe20000010806 */
[----:B------:R-:W-:Y:S01]  /*3dd0*/  FFMA.FTZ R15, R15, R46, R41 ;  /* 0x0000002e0f0f7223 */ /* 0x000fe20000010029 */
[----:B------:R-:W-:Y:S02]  /*3de0*/  LOP3.LUT R44, R43, 0xffff0000, RZ, 0xc0, !PT ;  /* 0xffff00002b2c7812 */ /* 0x000fe400078ec0ff */
[C---:B------:R-:W-:Y:S01]  /*3df0*/  LOP3.LUT R41, R7.reuse, 0xffff0000, RZ, 0xc0, !PT ;  /* 0xffff000007297812 */ /* 0x040fe200078ec0ff */
[----:B------:R-:W-:Y:S01]  /*3e00*/  IMAD.U32 R7, R7, 0x10000, RZ ;  /* 0x0001000007077824 */ /* 0x000fe200078e00ff */
[----:B------:R-:W-:-:S03]  /*3e10*/  F2FP.BF16.F32.PACK_AB R6, R15, R6 ;  /* 0x000000060f06723e */ /* 0x000fc600000010ff */
        /* <DEDUP_REMOVED lines=12> */
.L_x_9703:
[----:B------:R-:W-:Y:S05]  /*3ee0*/  BSYNC B2 ;  /* 0x0000000000027941 */ /* 0x000fea0003800000 */
.L_x_9702:
[----:B0-----:R4:W-:Y:S02]  /*3ef0*/  ST.E.128 desc[UR40][R12.64], R4 ;  /* 0x000000040c007985 */ /* 0x0019e4000c101d28 */
.L_x_9697:
[----:B------:R-:W-:Y:S05]  /*3f00*/  BSYNC B1 ;  /* 0x0000000000017941 */ /* 0x000fea0003800000 */
.L_x_9696:
[----:B------:R-:W-:-:S03]  /*3f10*/  UMOV UR4, 0xffffffff ;  /* 0xffffffff00047882 */ /* 0x000fc60000000000 */
[----:B------:R-:W-:Y:S05]  /*3f20*/  BRA.DIV UR4, `(.L_x_9704) ;  /* 0x0000016204b07947 */ /* 0x000fea000b800000 */
[----:B-1----:R-:W1:Y:S04]  /*3f30*/  SHFL.IDX PT, R97, R97, 0x1, 0x1c1f ;  /* 0x003c1f0061617f89 */ /* 0x002e6800000e0000 */
[----:B---3--:R3:W0:Y:S02]  /*3f40*/  SHFL.IDX PT, R14, R96, 0x1, 0x1c1f ;  /* 0x003c1f00600e7f89 */ /* 0x00862400000e0000 */
.L_x_9959:
[----:B------:R-:W-:Y:S05]  /*3f50*/  @P4 BRA `(.L_x_9705) ;  /* 0x0000002000204947 */ /* 0x000fea0003800000 */
[----:B------:R-:W-:Y:S04]  /*3f60*/  BSSY B1, `(.L_x_9706) ;  /* 0x0000038000017945 */ /* 0x000fe80003800000 */
[----:B------:R-:W-:Y:S05]  /*3f70*/  @P1 BRA `(.L_x_9707) ;  /* 0x0000000000d81947 */ /* 0x000fea0003800000 */
[----:B----4-:R4:W2:Y:S01]  /*3f80*/  LDS.128 R4, [R98+0x2000] ;  /* 0x0020000062047984 */ /* 0x0108a20000000c00 */
[C---:B0-----:R-:W-:Y:S01]  /*3f90*/  LEA R12, P2, R16.reuse, R14, 0x1 ;  /* 0x0000000e100c7211 */ /* 0x041fe200078408ff */
[----:B------:R-:W-:Y:S03]  /*3fa0*/  BSSY B2, `(.L_x_9708) ;  /* 0x0000032000027945 */ /* 0x000fe60003800000 */
[----:B-1----:R-:W-:Y:S02]  /*3fb0*/  LEA.HI.X R13, R16, R97, R17, 0x1, P2 ;  /* 0x00000061100d7211 */ /* 0x002fe400010f0c11 */
[----:B------:R-:W-:-:S13]  /*3fc0*/  ISETP.GE.AND P2, PT, R22, R88, PT ;  /* 0x000000581600720c */ /* 0x000fda0003f46270 */
[----:B----4-:R-:W-:Y:S05]  /*3fd0*/  @P2 BRA `(.L_x_9709) ;  /* 0x0000000000b82947 */ /* 0x010fea0003800000 */
[----:B------:R-:W-:Y:S01]  /*3fe0*/  SHF.R.U64 R40, R36, 0x10, R37 ;  /* 0x0000001024287819 */ /* 0x000fe20000001225 */
[----:B--2---:R-:W-:Y:S01]  /*3ff0*/  IMAD.U32 R11, R6, 0x10000, RZ ;  /* 0x00010000060b7824 */ /* 0x004fe200078e00ff */
[--C-:B------:R-:W-:Y:S02]  /*4000*/  SHF.R.U64 R36, R38, 0x10, R39.reuse ;  /* 0x0000001026247819 */ /* 0x100fe40000001227 */
[----:B------:R-:W-:Y:S02]  /*4010*/  SHF.R.U32.HI R39, RZ, 0x10, R39 ;  /* 0x00000010ff277819 */ /* 0x000fe40000011627 */
[----:B------:R-:W-:Y:S02]  /*4020*/  PRMT R105, R105, 0x5410, R36 ;  /* 0x0000541069697816 */ /* 0x000fe40000000024 */
[----:B------:R-:W-:Y:S02]  /*4030*/  SHF.R.U32.HI R37, RZ, 0x10, R37 ;  /* 0x00000010ff257819 */ /* 0x000fe40000011625 */
[----:B------:R-:W-:-:S02]  /*4040*/  PRMT R107, R107, 0x5410, R40 ;  /* 0x000054106b6b7816 */ /* 0x000fc40000000028 */
[----:B------:R-:W-:Y:S02]  /*4050*/  PRMT R106, R106, 0x5410, R39 ;  /* 0x000054106a6a7816 */ /* 0x000fe40000000027 */
[----:B------:R-:W-:Y:S02]  /*4060*/  LOP3.LUT R36, R5, 0xffff0000, RZ, 0xc0, !PT ;  /* 0xffff000005247812 */ /* 0x000fe400078ec0ff */
[----:B------:R-:W-:Y:S01]  /*4070*/  LOP3.LUT R39, R105, 0xffff0000, RZ, 0xc0, !PT ;  /* 0xffff000069277812 */ /* 0x000fe200078ec0ff */
        /* <DEDUP_REMOVED lines=8> */
[----:B------:R-:W-:Y:S01]  /*4100*/  FMUL.FTZ R46, R36, R38 ;  /* 0x00000026242e7220 */ /* 0x000fe20000410000 */
[C---:B------:R-:W-:Y:S01]  /*4110*/  IMAD.U32 R5, R4.reuse, 0x10000, RZ ;  /* 0x0001000004057824 */ /* 0x040fe200078e00ff */
[----:B------:R-:W-:Y:S01]  /*4120*/  LOP3.LUT R36, R4, 0xffff0000, RZ, 0xc0, !PT ;  /* 0xffff000004247812 */ /* 0x000fe200078ec0ff */
[----:B---3--:R-:W-:Y:S01]  /*4130*/  FMUL.FTZ R96, R15, R42 ;  /* 0x0000002a0f607220 */ /* 0x008fe20000410000 */
[----:B------:R-:W-:Y:S01]  /*4140*/  FFMA.FTZ R4, R37, R38, -R44 ;  /* 0x0000002625047223 */ /* 0x000fe2000001082c */
[-C--:B------:R-:W-:Y:S01]  /*4150*/  FMUL.FTZ R38, R15, R40.reuse ;  /* 0x000000280f267220 */ /* 0x080fe20000410000 */
[----:B------:R-:W-:Y:S01]  /*4160*/  LOP3.LUT R106, R106, 0xffff0000, RZ, 0xc0, !PT ;  /* 0xffff00006a6a7812 */ /* 0x000fe200078ec0ff */
[----:B------:R-:W-:Y:S01]  /*4170*/  IMAD.U32 R105, R105, 0x10000, RZ ;  /* 0x0001000069697824 */ /* 0x000fe200078e00ff */
[----:B------:R-:W-:Y:S01]  /*4180*/  LOP3.LUT R104, R104, 0xffff0000, RZ, 0xc0, !PT ;  /* 0xffff000068687812 */ /* 0x000fe200078ec0ff */
[----:B------:R-:W-:Y:S01]  /*4190*/  FFMA.FTZ R96, R11, R40, -R96 ;  /* 0x000000280b607223 */ /* 0x000fe20000010860 */
[----:B------:R-:W-:-:S02]  /*41a0*/  IMAD.U32 R107, R107, 0x10000, RZ ;  /* 0x000100006b6b7824 */ /* 0x000fc400078e00ff */
[----:B------:R-:W-:Y:S01]  /*41b0*/  FFMA.FTZ R11, R11, R42, R38 ;  /* 0x0000002a0b0b7223 */ /* 0x000fe20000010026 */
[C---:B------:R-:W-:Y:S01]  /*41c0*/  FMUL.FTZ R38, R6.reuse, R106 ;  /* 0x0000006a06267220 */ /* 0x040fe20000410000 */
[----:B------:R-:W-:Y:S01]  /*41d0*/  FMUL.FTZ R15, R6, R104 ;  /* 0x00000068060f7220 */ /* 0x000fe20000410000 */
[C---:B------:R-:W-:Y:S01]  /*41e0*/  FMUL.FTZ R6, R36.reuse, R105 ;  /* 0x0000006924067220 */ /* 0x040fe20000410000 */
[----:B------:R-:W-:Y:S01]  /*41f0*/  FFMA.FTZ R37, R37, R39, R46 ;  /* 0x0000002725257223 */ /* 0x000fe2000001002e */
[-C--:B------:R-:W-:Y:S01]  /*4200*/  FMUL.FTZ R36, R36, R107.reuse ;  /* 0x0000006b24247220 */ /* 0x080fe20000410000 */
[----:B------:R-:W-:Y:S02]  /*4210*/  IMAD.U32 R7, R7, 0x10000, RZ ;  /* 0x0001000007077824 */ /* 0x000fe400078e00ff */
[----:B------:R-:W-:Y:S01]  /*4220*/  FFMA.FTZ R6, R5, R107, -R6 ;  /* 0x0000006b05067223 */ /* 0x000fe20000010806 */
[----:B------:R-:W-:Y:S01]  /*4230*/  F2FP.BF16.F32.PACK_AB R96, R11, R96 ;  /* 0x000000600b60723e */ /* 0x000fe200000010ff */
        /* <DEDUP_REMOVED lines=8> */
.L_x_9709:
[----:B------:R-:W-:Y:S05]  /*42c0*/  BSYNC B2 ;  /* 0x0000000000027941 */ /* 0x000fea0003800000 */
.L_x_9708:
[----:B--2---:R0:W-:Y:S02]  /*42d0*/  ST.E.128 desc[UR40][R12.64], R4 ;  /* 0x000000040c007985 */ /* 0x0041e4000c101d28 */
.L_x_9707:
[----:B------:R-:W-:Y:S05]  /*42e0*/  BSYNC B1 ;  /* 0x0000000000017941 */ /* 0x000fea0003800000 */
.L_x_9706:
[----:B0---4-:R-:W4:Y:S02]  /*42f0*/  LDL R4, [R1] ;  /* 0x0000000001047983 */ /* 0x011f240000100800 */
[----:B----4-:R-:W-:-:S13]  /*4300*/  LOP3.LUT P2, RZ, R4, 0x1, RZ, 0xc0, !PT ;  /* 0x0000000104ff7812 */ /* 0x010fda000784c0ff */
[----:B------:R-:W-:Y:S05]  /*4310*/  @P2 BRA `(.L_x_9705) ;  /* 0x0000001c00302947 */ /* 0x000fea0003800000 */
[----:B------:R0:W4:Y:S01]  /*4320*/  LDS.128 R4, [R89+0x2000] ;  /* 0x0020000059047984 */ /* 0x0001220000000c00 */
[C---:B------:R-:W-:Y:S01]  /*4330*/  LEA R12, P2, R2.reuse, R14, 0x1 ;  /* 0x0000000e020c7211 */ /* 0x040fe200078408ff */
[----:B------:R-:W-:Y:S03]  /*4340*/  BSSY B1, `(.L_x_9710) ;  /* 0x0000032000017945 */ /* 0x000fe60003800000 */
[----:B-1----:R-:W-:Y:S02]  /*4350*/  LEA.HI.X R13, R2, R97, R206, 0x1, P2 ;  /* 0x00000061020d7211 */ /* 0x002fe400010f0cce */
[----:B------:R-:W-:-:S13]  /*4360*/  ISETP.GE.AND P2, PT, R209, R88, PT ;  /* 0x00000058d100720c */ /* 0x000fda0003f46270 */
[----:B0-----:R-:W-:Y:S05]  /*4370*/  @P2 BRA `(.L_x_9711) ;  /* 0x0000000000b82947 */ /* 0x001fea0003800000 */
[--C-:B------:R-:W-:Y:S01]  /*4380*/  SHF.R.U64 R37, R32, 0x10, R33.reuse ;  /* 0x0000001020257819 */ /* 0x100fe20000001221 */
[----:B----4-:R-:W-:Y:S01]  /*4390*/  IMAD.U32 R11, R6, 0x10000, RZ ;  /* 0x00010000060b7824 */ /* 0x010fe200078e00ff */
[----:B------:R-:W-:Y:S01]  /*43a0*/  SHF.R.U32.HI R36, RZ, 0x10, R33 ;  /* 0x00000010ff247819 */ /* 0x000fe20000011621 */
[----:B------:R-:W-:Y:S01]  /*43b0*/  IMAD.U32 R15, R7, 0x10000, RZ ;  /* 0x00010000070f7824 */ /* 0x000fe200078e00ff */
[--C-:B------:R-:W-:Y:S02]  /*43c0*/  SHF.R.U64 R33, R34, 0x10, R35.reuse ;  /* 0x0000001022217819 */ /* 0x100fe40000001223 */
[----:B------:R-:W-:Y:S02]  /*43d0*/  SHF.R.U32.HI R34, RZ, 0x10, R35 ;  /* 0x00000010ff227819 */ /* 0x000fe40000011623 */
[----:B------:R-:W-:Y:S02]  /*43e0*/  PRMT R101, R101, 0x5410, R36 ;  /* 0x0000541065657816 */ /* 0x000fe40000000024 */
[----:B------:R-:W-:-:S02]  /*43f0*/  PRMT R103, R103, 0x5410, R34 ;  /* 0x0000541067677816 */ /* 0x000fc40000000022 */
[----:B------:R-:W-:Y:S01]  /*4400*/  LOP3.LUT R14, R6, 0xffff0000, RZ, 0xc0, !PT ;  /* 0xffff0000060e7812 */ /* 0x000fe200078ec0ff */
[----:B------:R-:W-:Y:S01]  /*4410*/  IMAD.U32 R34, R101, 0x10000, RZ ;  /* 0x0001000065227824 */ /* 0x000fe200078e00ff */
[----:B------:R-:W-:Y:S01]  /*4420*/  PRMT R100, R100, 0x5410, R37 ;  /* 0x0000541064647816 */ /* 0x000fe20000000025 */
        /* <DEDUP_REMOVED lines=16> */
[----:B------:R-:W-:Y:S01]  /*4530*/  LOP3.LUT R4, R4, 0xffff0000, RZ, 0xc0, !PT ;  /* 0xffff000004047812 */ /* 0x000fe200078ec0ff */
[----:B------:R-:W-:Y:S01]  /*4540*/  FMUL.FTZ R14, R32, R103 ;  /* 0x00000067200e7220 */ /* 0x000fe20000410000 */
[----:B------:R-:W-:-:S02]  /*4550*/  IMAD.U32 R102, R102, 0x10000, RZ ;  /* 0x0001000066667824 */ /* 0x000fc400078e00ff */
[----:B------:R-:W-:Y:S01]  /*4560*/  FMUL.FTZ R32, R32, R101 ;  /* 0x0000006520207220 */ /* 0x000fe20000410000 */
[----:B------:R-:W-:Y:S02]  /*4570*/  IMAD.U32 R100, R100, 0x10000, RZ ;  /* 0x0001000064647824 */ /* 0x000fe400078e00ff */
[C---:B------:R-:W-:Y:S01]  /*4580*/  FFMA.FTZ R37, R6.reuse, R33, -R37 ;  /* 0x0000002106257223 */ /* 0x040fe20000010825 */
[----:B------:R-:W-:Y:S01]  /*4590*/  FFMA.FTZ R38, R6, R35, R38 ;  /* 0x0000002306267223 */ /* 0x000fe20000010026 */
[C---:B------:R-:W-:Y:S01]  /*45a0*/  FFMA.FTZ R14, R15.reuse, R101, -R14 ;  /* 0x000000650f0e7223 */ /* 0x040fe2000001080e */
        /* <DEDUP_REMOVED lines=11> */
.L_x_9711:
[----:B------:R-:W-:Y:S05]  /*4660*/  BSYNC B1 ;  /* 0x0000000000017941 */ /* 0x000fea0003800000 */
.L_x_9710:
[----:B----4-:R0:W-:Y:S01]  /*4670*/  ST.E.128 desc[UR40][R12.64], R4 ;  /* 0x000000040c007985 */ /* 0x0101e2000c101d28 */
[----:B------:R-:W-:Y:S05]  /*4680*/  BRA `(.L_x_9705) ;  /* 0x0000001800547947 */ /* 0x000fea0003800000 */
.L_x_9687:
[----:B------:R-:W-:Y:S01]  /*4690*/  VIADD R12, R204, 0x40 ;  /* 0x00000040cc0c7836 */ /* 0x000fe20000000000 */
[----:B------:R-:W-:-:S04]  /*46a0*/  CS2R R34, SRZ ;  /* 0x0000000000227805 */ /* 0x000fc8000001ff00 */
[----:B------:R-:W-:-:S04]  /*46b0*/  ISETP.GE.AND P2, PT, R12, R94, PT ;  /* 0x0000005e0c00720c */ /* 0x000fc80003f46270 */
[----:B------:R-:W-:-:S13]  /*46c0*/  ISETP.GE.OR P2, PT, R16, R88, P2 ;  /* 0x000000581000720c */ /* 0x000fda0001746670 */
[----:B------:R-:W-:Y:S01]  /*46d0*/  @!P2 IADD3 R5, P3, P4, R20, R4, R51 ;  /* 0x000000041405a210 */ /* 0x000fe20007c7e033 */
[----:B------:R-:W0:Y:S03]  /*46e0*/  @!P2 LDC.64 R14, c[0x0][0x3e8] ;  /* 0x0000fa00ff0eab82 */ /* 0x000e260000000a00 */
[----:B------:R-:W-:Y:S02]  /*46f0*/  @!P2 IADD3.X R32, R66, R100, R29, P3, P4 ;  /* 0x000000644220a210 */ /* 0x000fe40001fe841d */
[----:B------:R-:W-:-:S04]  /*4700*/  @!P2 IADD3 R38, P3, P4, R54, R6, R59 ;  /* 0x000000063626a210 */ /* 0x000fc80007c7e03b */
[----:B------:R-:W-:Y:S02]  /*4710*/  @!P2 IADD3.X R39, R68, R11, R58, P3, P4 ;  /* 0x0000000b4427a210 */ /* 0x000fe40001fe843a */
[----:B------:R-:W-:-:S04]  /*4720*/  ISETP.GE.AND P3, PT, R204, R94, PT ;  /* 0x0000005ecc00720c */ /* 0x000fc80003f66270 */
[----:B------:R-:W-:-:S13]  /*4730*/  ISETP.GE.OR P3, PT, R16, R88, P3 ;  /* 0x000000581000720c */ /* 0x000fda0001f66670 */
[----:B------:R-:W1:Y:S01]  /*4740*/  @!P3 LDC.64 R12, c[0x0][0x3e8] ;  /* 0x0000fa00ff0cbb82 */ /* 0x000e620000000a00 */
[----:B------:R-:W-:-:S05]  /*4750*/  @!P3 IADD3 R4, P4, R20, R4, RZ ;  /* 0x000000041404b210 */ /* 0x000fca0007f9e0ff */
[----:B------:R-:W-:Y:S02]  /*4760*/  @!P3 IMAD.X R7, R100, 0x1, R66, P4 ;  /* 0x000000016407b824 */ /* 0x000fe400020e0642 */
[----:B------:R-:W2:Y:S01]  /*4770*/  @!P3 LDC.64 R36, c[0x0][0x400] ;  /* 0x00010000ff24bb82 */ /* 0x000ea20000000a00 */
[----:B-1----:R-:W-:-:S04]  /*4780*/  @!P3 LEA R12, P4, R4, R12, 0x1 ;  /* 0x0000000c040cb211 */ /* 0x002fc800078808ff */
[----:B------:R-:W-:Y:S02]  /*4790*/  @!P3 LEA.HI.X R13, R4, R13, R7, 0x1, P4 ;  /* 0x0000000d040db211 */ /* 0x000fe400020f0c07 */
[----:B------:R-:W-:-:S05]  /*47a0*/  @!P3 IADD3 R6, P4, R54, R6, RZ ;  /* 0x000000063606b210 */ /* 0x000fca0007f9e0ff */
[----:B------:R-:W-:Y:S01]  /*47b0*/  @!P3 IMAD.X R11, R11, 0x1, R68, P4 ;  /* 0x000000010b0bb824 */ /* 0x000fe200020e0644 */
[----:B--2---:R-:W-:-:S04]  /*47c0*/  @!P3 LEA R36, P4, R6, R36, 0x1 ;  /* 0x000000240624b211 */ /* 0x004fc800078808ff */
[----:B------:R-:W-:Y:S02]  /*47d0*/  @!P3 LEA.HI.X R37, R6, R37, R11, 0x1, P4 ;  /* 0x000000250625b211 */ /* 0x000fe400020f0c0b */
[----:B------:R-:W-:Y:S02]  /*47e0*/  CS2R R6, SRZ ;  /* 0x0000000000067805 */ /* 0x000fe4000001ff00 */
[----:B0-----:R-:W-:-:S04]  /*47f0*/  @!P2 LEA R14, P4, R5, R14, 0x1 ;  /* 0x0000000e050ea211 */ /* 0x001fc800078808ff */
[----:B------:R-:W-:Y:S02]  /*4800*/  @!P2 LEA.HI.X R15, R5, R15, R32, 0x1, P4 ;  /* 0x0000000f050fa211 */ /* 0x000fe400020f0c20 */
[----:B------:R-:W-:Y:S02]  /*4810*/  CS2R R4, SRZ ;  /* 0x0000000000047805 */ /* 0x000fe4000001ff00 */
[----:B------:R-:W-:-:S04]  /*4820*/  CS2R R32, SRZ ;  /* 0x0000000000207805 */ /* 0x000fc8000001ff00 */
[----:B------:R0:W2:Y:S04]  /*4830*/  @!P3 LDG.E.128 R4, desc[UR40][R12.64] ;  /* 0x000000280c04b981 */ /* 0x0000a8000c1e1d00 */
[----:B------:R1:W3:Y:S01]  /*4840*/  @!P3 LDG.E.128 R32, desc[UR40][R36.64] ;  /* 0x000000282420b981 */ /* 0x0002e2000c1e1d00 */
[----:B0-----:R-:W0:Y:S01]  /*4850*/  @!P2 LDC.64 R12, c[0x0][0x400] ;  /* 0x00010000ff0cab82 */ /* 0x001e220000000a00 */
[----:B-1----:R-:W-:Y:S02]  /*4860*/  CS2R R36, SRZ ;  /* 0x0000000000247805 */ /* 0x002fe4000001ff00 */
[----:B------:R-:W-:Y:S02]  /*4870*/  CS2R R42, SRZ ;  /* 0x00000000002a7805 */ /* 0x000fe4000001ff00 */
[----:B------:R-:W-:-:S02]  /*4880*/  CS2R R40, SRZ ;  /* 0x0000000000287805 */ /* 0x000fc4000001ff00 */
[----:B0-----:R-:W-:-:S04]  /*4890*/  @!P2 LEA R12, P3, R38, R12, 0x1 ;  /* 0x0000000c260ca211 */ /* 0x001fc800078608ff */
[----:B------:R-:W-:Y:S02]  /*48a0*/  @!P2 LEA.HI.X R13, R38, R13, R39, 0x1, P3 ;  /* 0x0000000d260da211 */ /* 0x000fe400018f0c27 */
[----:B------:R-:W-:-:S03]  /*48b0*/  CS2R R38, SRZ ;  /* 0x0000000000267805 */ /* 0x000fc6000001ff00 */
[----:B------:R0:W4:Y:S04]  /*48c0*/  @!P2 LDG.E.128 R40, desc[UR40][R12.64] ;  /* 0x000000280c28a981 */ /* 0x000128000c1e1d00 */
[----:B------:R1:W5:Y:S01]  /*48d0*/  @!P2 LDG.E.128 R36, desc[UR40][R14.64] ;  /* 0x000000280e24a981 */ /* 0x000362000c1e1d00 */
[----:B------:R-:W-:Y:S02]  /*48e0*/  ISETP.NE.AND P3, PT, R210, 0x3, PT ;  /* 0x00000003d200780c */ /* 0x000fe40003f65270 */
[----:B------:R-:W-:Y:S01]  /*48f0*/  ISETP.GE.AND P2, PT, R16, R88, PT ;  /* 0x000000581000720c */ /* 0x000fe20003f46270 */
[----:B--2---:R-:W-:Y:S02]  /*4900*/  IMAD.MOV.U32 R11, RZ, RZ, R6 ;  /* 0x000000ffff0b7224 */ /* 0x004fe400078e0006 */
[----:B------:R-:W-:-:S02]  /*4910*/  IMAD.MOV.U32 R44, RZ, RZ, R7 ;  /* 0x000000ffff2c7224 */ /* 0x000fc400078e0007 */
[----:B------:R-:W-:Y:S01]  /*4920*/  IMAD.MOV.U32 R46, RZ, RZ, R5 ;  /* 0x000000ffff2e7224 */ /* 0x000fe200078e0005 */
[----:B------:R-:W-:Y:S01]  /*4930*/  PRMT R109, R109, 0x5410, R11 ;  /* 0x000054106d6d7816 */ /* 0x000fe2000000000b */
[----:B---3--:R-:W-:Y:S01]  /*4940*/  IMAD.MOV.U32 R11, RZ, RZ, R34 ;  /* 0x000000ffff0b7224 */ /* 0x008fe200078e0022 */
[----:B------:R-:W-:Y:S01]  /*4950*/  PRMT R107, R44, 0x7610, R107 ;  /* 0x000076102c6b7816 */ /* 0x000fe2000000006b */
[----:B0-----:R-:W-:Y:S01]  /*4960*/  IMAD.MOV.U32 R12, RZ, RZ, R35 ;  /* 0x000000ffff0c7224 */ /* 0x001fe200078e0023 */
[----:B------:R-:W-:Y:S01]  /*4970*/  PRMT R106, R46, 0x7610, R106 ;  /* 0x000076102e6a7816 */ /* 0x000fe2000000006a */
[----:B------:R-:W-:Y:S02]  /*4980*/  IMAD.MOV.U32 R13, RZ, RZ, R32 ;  /* 0x000000ffff0d7224 */ /* 0x000fe400078e0020 */
[----:B-1----:R-:W-:Y:S01]  /*4990*/  IMAD.MOV.U32 R14, RZ, RZ, R33 ;  /* 0x000000ffff0e7224 */ /* 0x002fe200078e0021 */
[----:B------:R-:W-:Y:S02]  /*49a0*/  PRMT R117, R11, 0x7610, R117 ;  /* 0x000076100b757816 */ /* 0x000fe40000000075 */
[----:B------:R-:W-:-:S02]  /*49b0*/  PRMT R107, R107, 0x5410, R12 ;  /* 0x000054106b6b7816 */ /* 0x000fc4000000000c */
[----:B------:R-:W-:Y:S02]  /*49c0*/  PRMT R110, R110, 0x5410, R13 ;  /* 0x000054106e6e7816 */ /* 0x000fe4000000000d */
[----:B------:R-:W-:Y:S01]  /*49d0*/  PRMT R106, R106, 0x5410, R14 ;  /* 0x000054106a6a7816 */ /* 0x000fe2000000000e */
[----:B------:R-:W-:-:S05]  /*49e0*/  IMAD.MOV.U32 R45, RZ, RZ, R4 ;  /* 0x000000ffff2d7224 */ /* 0x000fca00078e0004 */
[----:B------:R-:W-:Y:S01]  /*49f0*/  PRMT R118, R45, 0x7610, R118 ;  /* 0x000076102d767816 */ /* 0x000fe20000000076 */
[----:B-----5:R-:W-:Y:S02]  /*4a00*/  IMAD.MOV.U32 R11, RZ, RZ, R38 ;  /* 0x000000ffff0b7224 */ /* 0x020fe400078e0026 */
[----:B------:R-:W-:Y:S02]  /*4a10*/  IMAD.MOV.U32 R12, RZ, RZ, R39 ;  /* 0x000000ffff0c7224 */ /* 0x000fe400078e0027 */
[----:B------:R-:W-:Y:S02]  /*4a20*/  IMAD.MOV.U32 R13, RZ, RZ, R36 ;  /* 0x000000ffff0d7224 */ /* 0x000fe400078e0024 */
        /* <DEDUP_REMOVED lines=15> */
.L_x_9712:
[----:B------:R-:W-:Y:S01]  /*4b20*/  IMAD R87, R18, 0x8, R19 ;  /* 0x0000000812577824 */ /* 0x000fe200078e0213 */
[----:B------:R-:W-:Y:S01]  /*4b30*/  SHF.L.U32 R95, R208, 0x1f, RZ ;  /* 0x0000001fd05f7819 */ /* 0x000fe200000006ff */
[----:B------:R-:W0:Y:S01]  /*4b40*/  LDC R98, c[0x0][0x2f4] ;  /* 0x0000bd00ff627b82 */ /* 0x000e220000000800 */
[----:B------:R-:W-:Y:S02]  /*4b50*/  BSSY B1, `(.L_x_9713) ;  /* 0x0000003000017945 */ /* 0x000fe40003800000 */
[----:B------:R-:W1:Y:S02]  /*4b60*/  SYNCS.PHASECHK.TRANS64.TRYWAIT P4, [R87+URZ+0x22890], R95 ;  /* 0x0228905f570075a7 */ /* 0x000e64000808017f */
[----:B-1----:R-:W-:Y:S05]  /*4b70*/  @!P4 BRA `(.L_x_9714) ;  /* 0x0000015400e4c947 */ /* 0x002fea0003800000 */
.L_x_9960:
[----:B------:R-:W-:Y:S05]  /*4b80*/  BSYNC B1 ;  /* 0x0000000000017941 */ /* 0x000fea0003800000 */
.L_x_9713:
[----:B------:R-:W-:Y:S01]  /*4b90*/  UMOV UR4, 0xffffffff ;  /* 0xffffffff00047882 */ /* 0x000fe20000000000 */
[----:B0-----:R-:W-:Y:S02]  /*4ba0*/  IMAD.IADD R102, R98, 0x1, -R61 ;  /* 0x0000000162667824 */ /* 0x001fe400078e0a3d */
[----:B------:R-:W-:Y:S05]  /*4bb0*/  BRA.DIV UR4, `(.L_x_9715) ;  /* 0x0000015604e87947 */ /* 0x000fea000b800000 */
[----:B------:R0:W2:Y:S04]  /*4bc0*/  SHFL.IDX PT, R99, R97, RZ, 0x1c1f ;  /* 0x001c1fff61637589 */ /* 0x0000a800000e0000 */
[----:B------:R0:W3:Y:S02]  /*4bd0*/  SHFL.IDX PT, R100, R96, RZ, 0x1c1f ;  /* 0x001c1fff60647589 */ /* 0x0000e400000e0000 */
.L_x_9964:
[----:B------:R-:W-:Y:S01]  /*4be0*/  ISETP.GE.OR P4, PT, R204, R94, P1 ;  /* 0x0000005ecc00720c */ /* 0x000fe20000f86670 */
[----:B------:R-:W-:-:S12]  /*4bf0*/  BSSY B1, `(.L_x_9716) ;  /* 0x0000077000017945 */ /* 0x000fd80003800000 */
[----:B------:R-:W-:Y:S05]  /*4c00*/  @P4 BRA `(.L_x_9717) ;  /* 0x0000000400d44947 */ /* 0x000fea0003800000 */
[----:B------:R-:W4:Y:S01]  /*4c10*/  LDL R14, [R1+0x14] ;  /* 0x00001400010e7983 */ /* 0x000f220000100800 */
[----:B------:R-:W-:Y:S01]  /*4c20*/  SEL R11, R61, R102, !P0 ;  /* 0x000000663d0b7207 */ /* 0x000fe20004000000 */
[----:B------:R-:W-:Y:S01]  /*4c30*/  BSSY B2, `(.L_x_9718) ;  /* 0x000006c000027945 */ /* 0x000fe20003800000 */
[C---:B---3--:R-:W-:Y:S02]  /*4c40*/  LEA R88, P4, R70.reuse, R100, 0x1 ;  /* 0x0000006446587211 */ /* 0x048fe400078808ff */
[----:B------:R-:W-:Y:S02]  /*4c50*/  SHF.R.S32.HI R12, RZ, 0x1f, R11 ;  /* 0x0000001fff0c7819 */ /* 0x000fe4000001140b */
[----:B--2---:R-:W-:Y:S02]  /*4c60*/  LEA.HI.X R89, R70, R99, R72, 0x1, P4 ;  /* 0x0000006346597211 */ /* 0x004fe400020f0c48 */
[----:B------:R-:W-:-:S04]  /*4c70*/  LEA.HI R12, R12, R11, RZ, 0x4 ;  /* 0x0000000b0c0c7211 */ /* 0x000fc800078f20ff */
[----:B------:R-:W-:Y:S01]  /*4c80*/  LEA.HI.SX32 R11, R12, R69, 0x1c ;  /* 0x000000450c0b7211 */ /* 0x000fe200078fe2ff */
[----:B------:R-:W-:-:S04]  /*4c90*/  IMAD R12, R18, 0x1800, R85 ;  /* 0x00001800120c7824 */ /* 0x000fc800078e0255 */
[----:B------:R-:W-:Y:S02]  /*4ca0*/  IMAD.SHL.U32 R11, R11, 0x8, RZ ;  /* 0x000000080b0b7824 */ /* 0x000fe400078e00ff */
[----:B------:R-:W-:-:S03]  /*4cb0*/  IMAD R12, R12, 0x2, R19 ;  /* 0x000000020c0c7824 */ /* 0x000fc600078e0213 */
[----:B------:R-:W-:-:S04]  /*4cc0*/  LOP3.LUT R13, R73, 0x38, R11, 0xf8, !PT ;  /* 0x00000038490d7812 */ /* 0x000fc800078ef80b */
[----:B------:R-:W-:-:S05]  /*4cd0*/  LOP3.LUT R13, R13, R76, RZ, 0x3c, !PT ;  /* 0x0000004c0d0d7212 */ /* 0x000fca00078e3cff */
[----:B----4-:R-:W-:-:S04]  /*4ce0*/  IMAD R13, R14, 0x200, R13 ;  /* 0x000002000e0d7824 */ /* 0x010fc800078e020d */
[----:B------:R-:W-:Y:S02]  /*4cf0*/  IMAD R44, R18, 0x1800, R13 ;  /* 0x00001800122c7824 */ /* 0x000fe400078e020d */
[----:B------:R-:W2:Y:S02]  /*4d00*/  LDS.128 R12, [R12+0x1c400] ;  /* 0x01c400000c0c7984 */ /* 0x000ea40000000c00 */
[----:B------:R-:W-:-:S06]  /*4d10*/  IMAD R44, R44, 0x2, R19 ;  /* 0x000000022c2c7824 */ /* 0x000fcc00078e0213 */
[----:B------:R-:W3:Y:S01]  /*4d20*/  LDS.128 R44, [R44+0x1c400] ;  /* 0x01c400002c2c7984 */ /* 0x000ee20000000c00 */
[----:B------:R-:W-:Y:S05]  /*4d30*/  @P2 BRA `(.L_x_9719) ;  /* 0x00000004006c2947 */ /* 0x000fea0003800000 */
[----:B------:R-:W-:Y:S01]  /*4d40*/  SHF.R.U64 R101, R4, 0x10, R5 ;  /* 0x0000001004657819 */ /* 0x000fe20000001205 */
[----:B---3--:R-:W-:Y:S01]  /*4d50*/  IMAD.U32 R108, R45, 0x10000, RZ ;  /* 0x000100002d6c7824 */ /* 0x008fe200078e00ff */
[----:B------:R-:W-:Y:S02]  /*4d60*/  SHF.R.U64 R4, R6, 0x10, R7 ;  /* 0x0000001006047819 */ /* 0x000fe40000001207 */
[----:B------:R-:W-:Y:S02]  /*4d70*/  SHF.R.U32.HI R6, RZ, 0x10, R33 ;  /* 0x00000010ff067819 */ /* 0x000fe40000011621 */
[----:B------:R-:W-:Y:S02]  /*4d80*/  SHF.R.U32.HI R105, RZ, 0x10, R5 ;  /* 0x00000010ff697819 */ /* 0x000fe40000011605 */
[----:B------:R-:W-:Y:S02]  /*4d90*/  PRMT R6, R106, 0x5432, R6 ;  /* 0x000054326a067816 */ /* 0x000fe40000000006 */
[----:B------:R-:W-:-:S02]  /*4da0*/  SHF.R.U32.HI R103, RZ, 0x10, R7 ;  /* 0x00000010ff677819 */ /* 0x000fc40000011607 */
[----:B------:R-:W-:Y:S01]  /*4db0*/  SHF.R.U64 R104, R32, 0x10, R33 ;  /* 0x0000001020687819 */ /* 0x000fe20000001221 */
[----:B------:R-:W-:Y:S01]  /*4dc0*/  IMAD.U32 R33, R6, 0x10000, RZ ;  /* 0x0001000006217824 */ /* 0x000fe200078e00ff */
[----:B------:R-:W-:Y:S01]  /*4dd0*/  PRMT R7, R106, 0x5410, R105 ;  /* 0x000054106a077816 */ /* 0x000fe20000000069 */
[----:B--2---:R-:W-:Y:S01]  /*4de0*/  IMAD.U32 R106, R13, 0x10000, RZ ;  /* 0x000100000d6a7824 */ /* 0x004fe200078e00ff */
[--C-:B------:R-:W-:Y:S01]  /*4df0*/  SHF.R.U64 R5, R34, 0x10, R35.reuse ;  /* 0x0000001022057819 */ /* 0x100fe20000001223 */
[----:B------:R-:W-:Y:S01]  /*4e00*/  FMUL.FTZ R105, R108, R33 ;  /* 0x000000216c697220 */ /* 0x000fe20000410000 */
[----:B------:R-:W-:Y:S01]  /*4e10*/  SHF.R.U32.HI R34, RZ, 0x10, R35 ;  /* 0x00000010ff227819 */ /* 0x000fe20000011623 */
[C---:B------:R-:W-:Y:S01]  /*4e20*/  IMAD.U32 R35, R7.reuse, 0x10000, RZ ;  /* 0x0001000007237824 */ /* 0x040fe200078e00ff */
[----:B------:R-:W-:Y:S02]  /*4e30*/  LOP3.LUT R6, R6, 0xffff0000, RZ, 0xc0, !PT ;  /* 0xffff000006067812 */ /* 0x000fe400078ec0ff */
[----:B------:R-:W-:Y:S01]  /*4e40*/  LOP3.LUT R7, R7, 0xffff0000, RZ, 0xc0, !PT ;  /* 0xffff000007077812 */ /* 0x000fe200078ec0ff */
[-C--:B------:R-:W-:Y:S01]  /*4e50*/  FMUL.FTZ R108, R108, R35.reuse ;  /* 0x000000236c6c7220 */ /* 0x080fe20000410000 */
[----:B------:R-:W-:Y:S01]  /*4e60*/  FFMA.FTZ R32, R106, R35, -R105 ;  /* 0x000000236a207223 */ /* 0x000fe20000010869 */
[----:B------:R-:W-:Y:S01]  /*4e70*/  LOP3.LUT R35, R45, 0xffff0000, RZ, 0xc0, !PT ;  /* 0xffff00002d237812 */ /* 0x000fe200078ec0ff */
[----:B------:R-:W-:-:S02]  /*4e80*/  IMAD.U32 R105, R15, 0x10000, RZ ;  /* 0x000100000f697824 */ /* 0x000fc400078e00ff */
[----:B------:R-:W-:Y:S01]  /*4e90*/  FFMA.FTZ R33, R106, R33, R108 ;  /* 0x000000216a217223 */ /* 0x000fe2000001006c */
[----:B------:R-:W-:Y:S02]  /*4ea0*/  PRMT R45, R107, 0x5432, R34 ;  /* 0x000054326b2d7816 */ /* 0x000fe40000000022 */
[----:B------:R-:W-:Y:S01]  /*4eb0*/  LOP3.LUT R13, R13, 0xffff0000, RZ, 0xc0, !PT ;  /* 0xffff00000d0d7812 */ /* 0x000fe200078ec0ff */
[C---:B------:R-:W-:Y:S01]  /*4ec0*/  FMUL.FTZ R106, R35.reuse, R6 ;  /* 0x00000006236a7220 */ /* 0x040fe20000410000 */
[-C--:B------:R-:W-:Y:S01]  /*4ed0*/  FMUL.FTZ R35, R35, R7.reuse ;  /* 0x0000000723237220 */ /* 0x080fe20000410000 */
[----:B------:R-:W-:Y:S01]  /*4ee0*/  PRMT R103, R107, 0x5410, R103 ;  /* 0x000054106b677816 */ /* 0x000fe20000000067 */
[----:B------:R-:W-:Y:S02]  /*4ef0*/  IMAD.U32 R107, R47, 0x10000, RZ ;  /* 0x000100002f6b7824 */ /* 0x000fe400078e00ff */
[----:B------:R-:W-:Y:S01]  /*4f00*/  FFMA.FTZ R7, R13, R7, -R106 ;  /* 0x000000070d077223 */ /* 0x000fe2000001086a */
[----:B------:R-:W-:-:S02]  /*4f10*/  IMAD.U32 R34, R45, 0x10000, RZ ;  /* 0x000100002d227824 */ /* 0x000fc400078e00ff */
[----:B------:R-:W-:Y:S01]  /*4f20*/  FFMA.FTZ R6, R13, R6, R35 ;  /* 0x000000060d067223 */ /* 0x000fe20000010023 */
[----:B------:R-:W-:Y:S02]  /*4f30*/  PRMT R13, R118, 0x5410, R101 ;  /* 0x00005410760d7816 */ /* 0x000fe40000000065 */
[----:B------:R-:W-:Y:S01]  /*4f40*/  PRMT R101, R110, 0x5432, R104 ;  /* 0x000054326e657816 */ /* 0x000fe20000000068 */
[----:B------:R-:W-:Y:S02]  /*4f50*/  IMAD.U32 R104, R103, 0x10000, RZ ;  /* 0x0001000067687824 */ /* 0x000fe400078e00ff */
[----:B------:R-:W-:Y:S01]  /*4f60*/  FMUL.FTZ R106, R107, R34 ;  /* 0x000000226b6a7220 */ /* 0x000fe20000410000 */
[----:B------:R-:W-:Y:S02]  /*4f70*/  LOP3.LUT R45, R45, 0xffff0000, RZ, 0xc0, !PT ;  /* 0xffff00002d2d7812 */ /* 0x000fe400078ec0ff */
[----:B------:R-:W-:Y:S01]  /*4f80*/  LOP3.LUT R108, R47, 0xffff0000, RZ, 0xc0, !PT ;  /* 0xffff00002f6c7812 */ /* 0x000fe200078ec0ff */
[-C--:B------:R-:W-:Y:S01]  /*4f90*/  FFMA.FTZ R35, R105, R104.reuse, -R106 ;  /* 0x0000006869237223 */ /* 0x080fe2000001086a */
[----:B------:R-:W-:Y:S01]  /*4fa0*/  LOP3.LUT R103, R103, 0xffff0000, RZ, 0xc0, !PT ;  /* 0xffff000067677812 */ /* 0x000fe200078ec0ff */
[----:B------:R-:W-:Y:S01]  /*4fb0*/  FMUL.FTZ R107, R107, R104 ;  /* 0x000000686b6b7220 */ /* 0x000fe20000410000 */
[----:B------:R-:W-:Y:S01]  /*4fc0*/  LOP3.LUT R106, R15, 0xffff0000, RZ, 0xc0, !PT ;  /* 0xffff00000f6a7812 */ /* 0x000fe200078ec0ff */
[----:B------:R-:W-:Y:S01]  /*4fd0*/  FMUL.FTZ R15, R108, R45 ;  /* 0x0000002d6c0f7220 */ /* 0x000fe20000410000 */
[----:B------:R-:W-:-:S02]  /*4fe0*/  IMAD.U32 R47, R101, 0x10000, RZ ;  /* 0x00010000652f7824 */ /* 0x000fc400078e00ff */
[-C--:B------:R-:W-:Y:S01]  /*4ff0*/  FMUL.FTZ R108, R108, R103.reuse ;  /* 0x000000676c6c7220 */ /* 0x080fe20000410000 */
[----:B------:R-:W-:Y:S01]  /*5000*/  PRMT R5, R117, 0x5410, R5 ;  /* 0x0000541075057816 */ /* 0x000fe20000000005 */
[C---:B------:R-:W-:Y:S01]  /*5010*/  FFMA.FTZ R104, R106.reuse, R103, -R15 ;  /* 0x000000676a687223 */ /* 0x040fe2000001080f */
[----:B------:R-:W-:Y:S02]  /*5020*/  IMAD.U32 R103, R13, 0x10000, RZ ;  /* 0x000100000d677824 */ /* 0x000fe400078e00ff */
[----:B------:R-:W-:Y:S01]  /*5030*/  FFMA.FTZ R15, R106, R45, R108 ;  /* 0x0000002d6a0f7223 */ /* 0x000fe2000001006c */
[----:B------:R-:W-:Y:S01]  /*5040*/  IMAD.U32 R108, R44, 0x10000, RZ ;  /* 0x000100002c6c7824 */ /* 0x000fe200078e00ff */
[----:B------:R-:W-:Y:S01]  /*5050*/  PRMT R4, R109, 0x5432, R4 ;  /* 0x000054326d047816 */ /* 0x000fe20000000004 */
[----:B------:R-:W-:Y:S02]  /*5060*/  IMAD.U32 R106, R12, 0x10000, RZ ;  /* 0x000100000c6a7824 */ /* 0x000fe400078e00ff */
[----:B------:R-:W-:Y:S01]  /*5070*/  FFMA.FTZ R34, R105, R34, R107 ;  /* 0x0000002269227223 */ /* 0x000fe2000001006b */
[C---:B------:R-:W-:Y:S01]  /*5080*/  FMUL.FTZ R45, R108.reuse, R47 ;  /* 0x0000002f6c2d7220 */ /* 0x040fe20000410000 */
[----:B------:R-:W-:Y:S01]  /*5090*/  FMUL.FTZ R108, R108, R103 ;  /* 0x000000676c6c7220 */ /* 0x000fe20000410000 */
[----:B------:R-:W-:-:S02]  /*50a0*/  F2FP.BF16.F32.PACK_AB R35, R104, R35 ;  /* 0x000000236823723e */ /* 0x000fc400000010ff */
[----:B------:R-:W-:Y:S01]  /*50b0*/  FFMA.FTZ R45, R106, R103, -R45 ;  /* 0x000000676a2d7223 */ /* 0x000fe2000001082d */
[----:B------:R-:W-:Y:S01]  /*50c0*/  LOP3.LUT R103, R44, 0xffff0000, RZ, 0xc0, !PT ;  /* 0xffff00002c677812 */ /* 0x000fe200078ec0ff */
[----:B------:R-:W-:Y:S01]  /*50d0*/  FFMA.FTZ R47, R106, R47, R108 ;  /* 0x0000002f6a2f7223 */ /* 0x000fe2000001006c */
[----:B------:R-:W-:Y:S01]  /*50e0*/  LOP3.LUT R44, R101, 0xffff0000, RZ, 0xc0, !PT ;  /* 0xffff0000652c7812 */ /* 0x000fe200078ec0ff */
[----:B------:R-:W-:Y:S01]  /*50f0*/  IMAD.U32 R108, R46, 0x10000, RZ ;  /* 0x000100002e6c7824 */ /* 0x000fe200078e00ff */
[----:B------:R-:W-:Y:S01]  /*5100*/  LOP3.LUT R106, R13, 0xffff0000, RZ, 0xc0, !PT ;  /* 0xffff00000d6a7812 */ /* 0x000fe200078ec0ff */
[----:B------:R-:W-:Y:S01]  /*5110*/  IMAD.U32 R101, R4, 0x10000, RZ ;  /* 0x0001000004657824 */ /* 0x000fe200078e00ff */
[----:B------:R-:W-:Y:S01]  /*5120*/  LOP3.LUT R13, R12, 0xffff0000, RZ, 0xc0, !PT ;  /* 0xffff00000c0d7812 */ /* 0x000fe200078ec0ff */
[C---:B------:R-:W-:Y:S01]  /*5130*/  FMUL.FTZ R12, R103.reuse, R44 ;  /* 0x0000002c670c7220 */ /* 0x040fe20000410000 */
[----:B------:R-:W-:Y:S01]  /*5140*/  LOP3.LUT R46, R46, 0xffff0000, RZ, 0xc0, !PT ;  /* 0xffff00002e2e7812 */ /* 0x000fe200078ec0ff */
[-C--:B------:R-:W-:Y:S01]  /*5150*/  FMUL.FTZ R103, R103, R106.reuse ;  /* 0x0000006a67677220 */ /* 0x080fe20000410000 */
[----:B------:R-:W-:Y:S01]  /*5160*/  F2FP.BF16.F32.PACK_AB R6, R6, R33 ;  /* 0x000000210606723e */ /* 0x000fe200000010ff */
[----:B------:R-:W-:Y:S01]  /*5170*/  FFMA.FTZ R12, R13, R106, -R12 ;  /* 0x0000006a0d0c7223 */ /* 0x000fe2000001080c */
[----:B------:R-:W-:-:S02]  /*5180*/  IMAD.U32 R106, R14, 0x10000, RZ ;  /* 0x000100000e6a7824 */ /* 0x000fc400078e00ff */
[----:B------:R-:W-:Y:S01]  /*5190*/  FFMA.FTZ R44, R13, R44, R103 ;  /* 0x0000002c0d2c7223 */ /* 0x000fe20000010067 */
[C---:B------:R-:W-:Y:S01]  /*51a0*/  IMAD.U32 R13, R5.reuse, 0x10000, RZ ;  /* 0x00010000050d7824 */ /* 0x040fe200078e00ff */
[----:B------:R-:W-:Y:S02]  /*51b0*/  LOP3.LUT R5, R5, 0xffff0000, RZ, 0xc0, !PT ;  /* 0xffff000005057812 */ /* 0x000fe400078ec0ff */
[----:B------:R-:W-:Y:S01]  /*51c0*/  LOP3.LUT R14, R14, 0xffff0000, RZ, 0xc0, !PT ;  /* 0xffff00000e0e7812 */ /* 0x000fe200078ec0ff */
[C---:B------:R-:W-:Y:S01]  /*51d0*/  FMUL.FTZ R103, R108.reuse, R13 ;  /* 0x0000000d6c677220 */ /* 0x040fe20000410000 */
[-C--:B------:R-:W-:Y:S01]  /*51e0*/  FMUL.FTZ R108, R108, R101.reuse ;  /* 0x000000656c6c7220 */ /* 0x080fe20000410000 */
[----:B------:R-:W-:Y:S01]  /*51f0*/  F2FP.BF16.F32.PACK_AB R34, R15, R34 ;  /* 0x000000220f22723e */ /* 0x000fe200000010ff */
[----:B------:R-:W-:Y:S02]  /*5200*/  IMAD.MOV.U32 R15, RZ, RZ, R35 ;  /* 0x000000ffff0f7224 */ /* 0x000fe400078e0023 */
[C---:B------:R-:W-:Y:S01]  /*5210*/  FFMA.FTZ R103, R106.reuse, R101, -R103 ;  /* 0x000000656a677223 */ /* 0x040fe20000010867 */
[----:B------:R-:W-:Y:S01]  /*5220*/  FFMA.FTZ R108, R106, R13, R108 ;  /* 0x0000000d6a6c7223 */ /* 0x000fe2000001006c */
[----:B------:R-:W-:Y:S01]  /*5230*/  LOP3.LUT R13, R4, 0xffff0000, RZ, 0xc0, !PT ;  /* 0xffff0000040d7812 */ /* 0x000fe200078ec0ff */
[----:B------:R-:W-:Y:S01]  /*5240*/  FMUL.FTZ R101, R46, R5 ;  /* 0x000000052e657220 */ /* 0x000fe20000410000 */
[----:B------:R-:W-:Y:S01]  /*5250*/  F2FP.BF16.F32.PACK_AB R12, R12, R45 ;  /* 0x0000002d0c0c723e */ /* 0x000fe200000010ff */
[----:B------:R-:W-:Y:S01]  /*5260*/  IMAD.MOV.U32 R45, RZ, RZ, R6 ;  /* 0x000000ffff2d7224 */ /* 0x000fe200078e0006 */
[----:B------:R-:W-:Y:S01]  /*5270*/  F2FP.BF16.F32.PACK_AB R44, R44, R47 ;  /* 0x0000002f2c2c723e */ /* 0x000fe200000010ff */
[-C--:B------:R-:W-:Y:S01]  /*5280*/  FMUL.FTZ R46, R46, R13.reuse ;  /* 0x0000000d2e2e7220 */ /* 0x080fe20000410000 */
[----:B------:R-:W-:Y:S01]  /*5290*/  FFMA.FTZ R4, R14, R13, -R101 ;  /* 0x0000000d0e047223 */ /* 0x000fe20000010865 */
[----:B------:R-:W-:Y:S01]  /*52a0*/  F2FP.BF16.F32.PACK_AB R13, R7, R32 ;  /* 0x00000020070d723e */ /* 0x000fe200000010ff */
[----:B------:R-:W-:-:S02]  /*52b0*/  IMAD.MOV.U32 R47, RZ, RZ, R34 ;  /* 0x000000ffff2f7224 */ /* 0x000fc400078e0022 */
[----:B------:R-:W-:Y:S01]  /*52c0*/  FFMA.FTZ R5, R14, R5, R46 ;  /* 0x000000050e057223 */ /* 0x000fe2000001002e */
[----:B------:R-:W-:-:S04]  /*52d0*/  F2FP.BF16.F32.PACK_AB R14, R4, R103 ;  /* 0x00000067040e723e */ /* 0x000fc800000010ff */
[----:B------:R-:W-:-:S07]  /*52e0*/  F2FP.BF16.F32.PACK_AB R46, R5, R108 ;  /* 0x0000006c052e723e */ /* 0x000fce00000010ff */
.L_x_9719:
[----:B------:R-:W-:Y:S05]  /*52f0*/  BSYNC B2 ;  /* 0x0000000000027941 */ /* 0x000fea0003800000 */
.L_x_9718:
[----:B------:R-:W-:Y:S01]  /*5300*/  ISETP.GE.AND P4, PT, R11, R98, PT ;  /* 0x000000620b00720c */ /* 0x000fe20003f86270 */
[----:B------:R-:W-:Y:S01]  /*5310*/  IMAD.MOV.U32 R4, RZ, RZ, R100 ;  /* 0x000000ffff047224 */ /* 0x000fe200078e0064 */
[----:B--2---:R4:W-:Y:S01]  /*5320*/  ST.E.128 desc[UR40][R88.64], R12 ;  /* 0x0000000c58007985 */ /* 0x0049e2000c101d28 */
[----:B------:R-:W-:-:S10]  /*5330*/  IMAD.MOV.U32 R5, RZ, RZ, R99 ;  /* 0x000000ffff057224 */ /* 0x000fd400078e0063 */
[----:B------:R-:W-:-:S05]  /*5340*/  @!P4 IMAD.WIDE R4, R11, 0x2, R4 ;  /* 0x000000020b04c825 */ /* 0x000fca00078e0204 */
[----:B---3--:R4:W-:Y:S02]  /*5350*/  @!P4 ST.E.128 desc[UR40][R4.64], R44 ;  /* 0x0000002c0400c985 */ /* 0x0089e4000c101d28 */
.L_x_9717:
[----:B------:R-:W-:Y:S05]  /*5360*/  BSYNC B1 ;  /* 0x0000000000017941 */ /* 0x000fea0003800000 */
.L_x_9716:
[----:B------:R-:W-:-:S03]  /*5370*/  UMOV UR4, 0xffffffff ;  /* 0xffffffff00047882 */ /* 0x000fc60000000000 */
[----:B------:R-:W-:Y:S05]  /*5380*/  BRA.DIV UR4, `(.L_x_9720) ;  /* 0x0000015204407947 */ /* 0x000fea000b800000 */
[----:B0-----:R-:W0:Y:S04]  /*5390*/  SHFL.IDX PT, R97, R97, 0x1, 0x1c1f ;  /* 0x003c1f0061617f89 */ /* 0x001e2800000e0000 */
[----:B------:R-:W0:Y:S02]  /*53a0*/  SHFL.IDX PT, R96, R96, 0x1, 0x1c1f ;  /* 0x003c1f0060607f89 */ /* 0x000e2400000e0000 */
.L_x_9968:
[----:B----4-:R-:W-:-:S05]  /*53b0*/  VIADD R4, R204, 0x40 ;  /* 0x00000040cc047836 */ /* 0x010fca0000000000 */
[----:B------:R-:W-:-:S13]  /*53c0*/  ISETP.GE.OR P4, PT, R4, R94, P1 ;  /* 0x0000005e0400720c */ /* 0x000fda0000f86670 */
[----:B------:R-:W-:Y:S05]  /*53d0*/  @P4 BRA `(.L_x_9705) ;  /* 0x0000000c00004947 */ /* 0x000fea0003800000 */
[----:B------:R-:W4:Y:S01]  /*53e0*/  LDL R6, [R1+0x18] ;  /* 0x0000180001067983 */ /* 0x000f220000100800 */
[----:B------:R-:W-:Y:S01]  /*53f0*/  SEL R102, R61, R102, !P0 ;  /* 0x000000663d667207 */ /* 0x000fe20004000000 */
[----:B------:R-:W-:Y:S01]  /*5400*/  VIADD R7, R204, 0x40 ;  /* 0x00000040cc077836 */ /* 0x000fe20000000000 */
[----:B0-----:R-:W-:Y:S01]  /*5410*/  LEA R32, P4, R70, R96, 0x1 ;  /* 0x0000006046207211 */ /* 0x001fe200078808ff */
[----:B------:R-:W-:Y:S01]  /*5420*/  VIADD R4, R204, 0x40 ;  /* 0x00000040cc047836 */ /* 0x000fe20000000000 */
[----:B------:R-:W-:Y:S01]  /*5430*/  SHF.R.S32.HI R5, RZ, 0x1f, R102 ;  /* 0x0000001fff057819 */ /* 0x000fe20000011466 */
[----:B------:R-:W-:Y:S01]  /*5440*/  IMAD.SHL.U32 R7, R7, 0x40, RZ ;  /* 0x0000004007077824 */ /* 0x000fe200078e00ff */
[----:B------:R-:W-:Y:S01]  /*5450*/  BSSY B1, `(.L_x_9721) ;  /* 0x000006e000017945 */ /* 0x000fe20003800000 */
[----:B------:R-:W-:Y:S01]  /*5460*/  IMAD.SHL.U32 R4, R4, 0x40, RZ ;  /* 0x0000004004047824 */ /* 0x000fe200078e00ff */
[----:B------:R-:W-:Y:S02]  /*5470*/  LEA.HI R102, R5, R102, RZ, 0x4 ;  /* 0x0000006605667211 */ /* 0x000fe400078f20ff */
[----:B------:R-:W-:-:S02]  /*5480*/  LOP3.LUT R7, R7, 0x1c0, RZ, 0xc0, !PT ;  /* 0x000001c007077812 */ /* 0x000fc400078ec0ff */
[----:B------:R-:W-:Y:S02]  /*5490*/  LEA.HI.SX32 R11, R102, R69, 0x1c ;  /* 0x00000045660b7211 */ /* 0x000fe400078fe2ff */
[----:B------:R-:W-:Y:S02]  /*54a0*/  LOP3.LUT R4, R4, 0x1c0, RZ, 0xc0, !PT ;  /* 0x000001c004047812 */ /* 0x000fe400078ec0ff */
[----:B------:R-:W-:Y:S01]  /*54b0*/  SHF.R.U32.HI R7, RZ, 0x3, R7 ;  /* 0x00000003ff077819 */ /* 0x000fe20000011607 */
[----:B------:R-:W-:Y:S01]  /*54c0*/  IMAD.SHL.U32 R11, R11, 0x8, RZ ;  /* 0x000000080b0b7824 */ /* 0x000fe200078e00ff */
[----:B------:R-:W-:-:S04]  /*54d0*/  LEA.HI.X R33, R70, R97, R72, 0x1, P4 ;  /* 0x0000006146217211 */ /* 0x000fc800020f0c48 */
[----:B------:R-:W-:-:S04]  /*54e0*/  LOP3.LUT R4, R4, 0x38, R11, 0xf8, !PT ;  /* 0x0000003804047812 */ /* 0x000fc800078ef80b */
[----:B------:R-:W-:-:S05]  /*54f0*/  LOP3.LUT R4, R4, R7, RZ, 0x3c, !PT ;  /* 0x0000000704047212 */ /* 0x000fca00078e3cff */
[----:B----4-:R-:W-:Y:S02]  /*5500*/  IMAD.IADD R5, R6, 0x1, R4 ;  /* 0x0000000106057824 */ /* 0x010fe400078e0204 */
[C---:B------:R-:W-:Y:S02]  /*5510*/  IMAD R4, R18.reuse, 0x1800, R74 ;  /* 0x0000180012047824 */ /* 0x040fe400078e024a */
[----:B------:R-:W-:Y:S02]  /*5520*/  IMAD R6, R18, 0x1800, R5 ;  /* 0x0000180012067824 */ /* 0x000fe400078e0205 */
[--C-:B------:R-:W-:Y:S02]  /*5530*/  IMAD R4, R4, 0x2, R19.reuse ;  /* 0x0000000204047824 */ /* 0x100fe400078e0213 */
[----:B------:R-:W-:-:S04]  /*5540*/  IMAD R12, R6, 0x2, R19 ;  /* 0x00000002060c7824 */ /* 0x000fc800078e0213 */
[----:B------:R-:W0:Y:S04]  /*5550*/  LDS.128 R4, [R4+0x1c400] ;  /* 0x01c4000004047984 */ /* 0x000e280000000c00 */
[----:B------:R-:W4:Y:S01]  /*5560*/  LDS.128 R12, [R12+0x1c400] ;  /* 0x01c400000c0c7984 */ /* 0x000f220000000c00 */
[----:B------:R-:W-:Y:S05]  /*5570*/  @P2 BRA `(.L_x_9722) ;  /* 0x00000004006c2947 */ /* 0x000fea0003800000 */
[----:B------:R-:W-:Y:S02]  /*5580*/  SHF.R.U32.HI R35, RZ, 0x10, R41 ;  /* 0x00000010ff237819 */ /* 0x000fe40000011629 */
[----:B------:R-:W-:Y:S02]  /*5590*/  SHF.R.U32.HI R34, RZ, 0x10, R37 ;  /* 0x00000010ff227819 */ /* 0x000fe40000011625 */
[----:B------:R-:W-:Y:S01]  /*55a0*/  PRMT R116, R116, 0x5410, R35 ;  /* 0x0000541074747816 */ /* 0x000fe20000000023 */
[----:B----4-:R-:W-:Y:S01]  /*55b0*/  IMAD.U32 R35, R13, 0x10000, RZ ;  /* 0x000100000d237824 */ /* 0x010fe200078e00ff */
[----:B------:R-:W-:Y:S02]  /*55c0*/  PRMT R115, R115, 0x5410, R34 ;  /* 0x0000541073737816 */ /* 0x000fe40000000022 */
[----:B------:R-:W-:Y:S01]  /*55d0*/  SHF.R.U64 R36, R36, 0x10, R37 ;  /* 0x0000001024247819 */ /* 0x000fe20000001225 */
[----:B------:R-:W-:Y:S01]  /*55e0*/  IMAD.U32 R44, R116, 0x10000, RZ ;  /* 0x00010000742c7824 */ /* 0x000fe200078e00ff */
[----:B------:R-:W-:Y:S01]  /*55f0*/  SHF.R.U32.HI R46, RZ, 0x10, R43 ;  /* 0x00000010ff2e7819 */ /* 0x000fe2000001162b */
[----:B------:R-:W-:Y:S01]  /*5600*/  IMAD.U32 R37, R115, 0x10000, RZ ;  /* 0x0001000073257824 */ /* 0x000fe200078e00ff */
[----:B------:R-:W-:Y:S01]  /*5610*/  SHF.R.U64 R41, R40, 0x10, R41 ;  /* 0x0000001028297819 */ /* 0x000fe20000001229 */
[-C--:B------:R-:W-:Y:S01]  /*5620*/  FMUL.FTZ R45, R35, R44.reuse ;  /* 0x0000002c232d7220 */ /* 0x080fe20000410000 */
[----:B------:R-:W-:Y:S01]  /*5630*/  SHF.R.U64 R34, R38, 0x10, R39 ;  /* 0x0000001026227819 */ /* 0x000fe20000001227 */
[----:B0-----:R-:W-:Y:S01]  /*5640*/  IMAD.U32 R38, R5, 0x10000, RZ ;  /* 0x0001000005267824 */ /* 0x001fe200078e00ff */
[----:B------:R-:W-:Y:S01]  /*5650*/  LOP3.LUT R40, R13, 0xffff0000, RZ, 0xc0, !PT ;  /* 0xffff00000d287812 */ /* 0x000fe200078ec0ff */
[-C--:B------:R-:W-:Y:S01]  /*5660*/  FMUL.FTZ R47, R35, R37.reuse ;  /* 0x00000025232f7220 */ /* 0x080fe20000410000 */
[----:B------:R-:W-:Y:S01]  /*5670*/  LOP3.LUT R116, R116, 0xffff0000, RZ, 0xc0, !PT ;  /* 0xffff000074747812 */ /* 0x000fe200078ec0ff */
[C---:B------:R-:W-:Y:S01]  /*5680*/  FFMA.FTZ R37, R38.reuse, R37, -R45 ;  /* 0x0000002526257223 */ /* 0x040fe2000001082d */
[----:B------:R-:W-:Y:S01]  /*5690*/  LOP3.LUT R115, R115, 0xffff0000, RZ, 0xc0, !PT ;  /* 0xffff000073737812 */ /* 0x000fe200078ec0ff */
[----:B------:R-:W-:Y:S01]  /*56a0*/  FFMA.FTZ R38, R38, R44, R47 ;  /* 0x0000002c26267223 */ /* 0x000fe2000001002f */
[----:B------:R-:W-:Y:S01]  /*56b0*/  SHF.R.U32.HI R39, RZ, 0x10, R39 ;  /* 0x00000010ff277819 */ /* 0x000fe20000011627 */
[----:B------:R-:W-:Y:S01]  /*56c0*/  IMAD.U32 R44, R15, 0x10000, RZ ;  /* 0x000100000f2c7824 */ /* 0x000fe200078e00ff */
[----:B------:R-:W-:-:S02]  /*56d0*/  PRMT R113, R113, 0x5410, R46 ;  /* 0x0000541071717816 */ /* 0x000fc4000000002e */
[----:B------:R-:W-:Y:S01]  /*56e0*/  SHF.R.U64 R35, R42, 0x10, R43 ;  /* 0x000000102a237819 */ /* 0x000fe2000000122b */
[CC--:B------:R-:W-:Y:S01]  /*56f0*/  FMUL.FTZ R42, R40.reuse, R116.reuse ;  /* 0x00000074282a7220 */ /* 0x0c0fe20000410000 */
[----:B------:R-:W-:Y:S01]  /*5700*/  LOP3.LUT R13, R5, 0xffff0000, RZ, 0xc0, !PT ;  /* 0xffff0000050d7812 */ /* 0x000fe200078ec0ff */
[-C--:B------:R-:W-:Y:S01]  /*5710*/  FMUL.FTZ R43, R40, R115.reuse ;  /* 0x00000073282b7220 */ /* 0x080fe20000410000 */
[----:B------:R-:W-:Y:S01]  /*5720*/  PRMT R110, R110, 0x5410, R39 ;  /* 0x000054106e6e7816 */ /* 0x000fe20000000027 */
[C---:B------:R-:W-:Y:S01]  /*5730*/  IMAD.U32 R46, R113.reuse, 0x10000, RZ ;  /* 0x00010000712e7824 */ /* 0x040fe200078e00ff */
[----:B------:R-:W-:Y:S01]  /*5740*/  LOP3.LUT R113, R113, 0xffff0000, RZ, 0xc0, !PT ;  /* 0xffff000071717812 */ /* 0x000fe200078ec0ff */
[C---:B------:R-:W-:Y:S01]  /*5750*/  FFMA.FTZ R40, R13.reuse, R115, -R42 ;  /* 0x000000730d287223 */ /* 0x040fe2000001082a */
[----:B------:R-:W-:Y:S01]  /*5760*/  FFMA.FTZ R13, R13, R116, R43 ;  /* 0x000000740d0d7223 */ /* 0x000fe2000001002b */
[C---:B------:R-:W-:Y:S01]  /*5770*/  IMAD.U32 R39, R12.reuse, 0x10000, RZ ;  /* 0x000100000c277824 */ /* 0x040fe200078e00ff */
[----:B------:R-:W-:Y:S01]  /*5780*/  LOP3.LUT R42, R12, 0xffff0000, RZ, 0xc0, !PT ;  /* 0xffff00000c2a7812 */ /* 0x000fe200078ec0ff */
[----:B------:R-:W-:-:S02]  /*5790*/  IMAD.U32 R45, R110, 0x10000, RZ ;  /* 0x000100006e2d7824 */ /* 0x000fc400078e00ff */
[-C--:B------:R-:W-:Y:S01]  /*57a0*/  FMUL.FTZ R12, R44, R46.reuse ;  /* 0x0000002e2c0c7220 */ /* 0x080fe20000410000 */
[C---:B------:R-:W-:Y:S01]  /*57b0*/  IMAD.U32 R43, R7.reuse, 0x10000, RZ ;  /* 0x00010000072b7824 */ /* 0x040fe200078e00ff */
[----:B------:R-:W-:Y:S01]  /*57c0*/  LOP3.LUT R110, R110, 0xffff0000, RZ, 0xc0, !PT ;  /* 0xffff00006e6e7812 */ /* 0x000fe200078ec0ff */
[-C--:B------:R-:W-:Y:S01]  /*57d0*/  FMUL.FTZ R47, R44, R45.reuse ;  /* 0x0000002d2c2f7220 */ /* 0x080fe20000410000 */
[----:B------:R-:W-:Y:S01]  /*57e0*/  LOP3.LUT R44, R7, 0xffff0000, RZ, 0xc0, !PT ;  /* 0xffff0000072c7812 */ /* 0x000fe200078ec0ff */
[----:B------:R-:W-:Y:S01]  /*57f0*/  FFMA.FTZ R12, R43, R45, -R12 ;  /* 0x0000002d2b0c7223 */ /* 0x000fe2000001080c */
[----:B------:R-:W-:Y:S01]  /*5800*/  LOP3.LUT R45, R15, 0xffff0000, RZ, 0xc0, !PT ;  /* 0xffff00000f2d7812 */ /* 0x000fe200078ec0ff */
[----:B------:R-:W-:Y:S01]  /*5810*/  FFMA.FTZ R43, R43, R46, R47 ;  /* 0x0000002e2b2b7223 */ /* 0x000fe2000001002f */
[----:B------:R-:W-:Y:S01]  /*5820*/  PRMT R114, R114, 0x5410, R41 ;  /* 0x0000541072727816 */ /* 0x000fe20000000029 */
[----:B------:R-:W-:Y:S01]  /*5830*/  IMAD.U32 R5, R4, 0x10000, RZ ;  /* 0x0001000004057824 */ /* 0x000fe200078e00ff */
[----:B------:R-:W-:Y:S01]  /*5840*/  PRMT R111, R111, 0x5410, R36 ;  /* 0x000054106f6f7816 */ /* 0x000fe20000000024 */
[C---:B------:R-:W-:Y:S01]  /*5850*/  FMUL.FTZ R46, R45.reuse, R110 ;  /* 0x0000006e2d2e7220 */ /* 0x040fe20000410000 */
[----:B------:R-:W-:Y:S01]  /*5860*/  FMUL.FTZ R47, R45, R113 ;  /* 0x000000712d2f7220 */ /* 0x000fe20000410000 */
[----:B------:R-:W-:Y:S01]  /*5870*/  LOP3.LUT R45, R114, 0xffff0000, RZ, 0xc0, !PT ;  /* 0xffff0000722d7812 */ /* 0x000fe200078ec0ff */
[----:B------:R-:W-:-:S02]  /*5880*/  IMAD.U32 R15, R14, 0x10000, RZ ;  /* 0x000100000e0f7824 */ /* 0x000fc400078e00ff */
[C---:B------:R-:W-:Y:S01]  /*5890*/  FFMA.FTZ R36, R44.reuse, R113, R46 ;  /* 0x000000712c247223 */ /* 0x040fe2000001002e */
[----:B------:R-:W-:Y:S01]  /*58a0*/  FFMA.FTZ R41, R44, R110, -R47 ;  /* 0x0000006e2c297223 */ /* 0x000fe2000001082f */
[----:B------:R-:W-:Y:S01]  /*58b0*/  IMAD.U32 R46, R114, 0x10000, RZ ;  /* 0x00010000722e7824 */ /* 0x000fe200078e00ff */
[----:B------:R-:W-:Y:S01]  /*58c0*/  PRMT R109, R109, 0x5410, R34 ;  /* 0x000054106d6d7816 */ /* 0x000fe20000000022 */
[C---:B------:R-:W-:Y:S01]  /*58d0*/  IMAD.U32 R44, R111.reuse, 0x10000, RZ ;  /* 0x000100006f2c7824 */ /* 0x040fe200078e00ff */
[----:B------:R-:W-:Y:S01]  /*58e0*/  LOP3.LUT R111, R111, 0xffff0000, RZ, 0xc0, !PT ;  /* 0xffff00006f6f7812 */ /* 0x000fe200078ec0ff */
[C---:B------:R-:W-:Y:S01]  /*58f0*/  FMUL.FTZ R34, R39.reuse, R46 ;  /* 0x0000002e27227220 */ /* 0x040fe20000410000 */
[----:B------:R-:W-:Y:S01]  /*5900*/  LOP3.LUT R4, R4, 0xffff0000, RZ, 0xc0, !PT ;  /* 0xffff000004047812 */ /* 0x000fe200078ec0ff */
[-C--:B------:R-:W-:Y:S01]  /*5910*/  FMUL.FTZ R39, R39, R44.reuse ;  /* 0x0000002c27277220 */ /* 0x080fe20000410000 */
[----:B------:R-:W-:Y:S01]  /*5920*/  PRMT R112, R112, 0x5410, R35 ;  /* 0x0000541070707816 */ /* 0x000fe20000000023 */
[C---:B------:R-:W-:Y:S01]  /*5930*/  FMUL.FTZ R35, R42.reuse, R45 ;  /* 0x0000002d2a237220 */ /* 0x040fe20000410000 */
[C---:B------:R-:W-:Y:S01]  /*5940*/  FFMA.FTZ R34, R5.reuse, R44, -R34 ;  /* 0x0000002c05227223 */ /* 0x040fe20000010822 */
[----:B------:R-:W-:Y:S01]  /*5950*/  FFMA.FTZ R5, R5, R46, R39 ;  /* 0x0000002e05057223 */ /* 0x000fe20000010027 */
[-C--:B------:R-:W-:Y:S01]  /*5960*/  FMUL.FTZ R39, R42, R111.reuse ;  /* 0x0000006f2a277220 */ /* 0x080fe20000410000 */
[----:B------:R-:W-:Y:S01]  /*5970*/  FFMA.FTZ R111, R4, R111, -R35 ;  /* 0x0000006f046f7223 */ /* 0x000fe20000010823 */
[----:B------:R-:W-:Y:S01]  /*5980*/  LOP3.LUT R14, R14, 0xffff0000, RZ, 0xc0, !PT ;  /* 0xffff00000e0e7812 */ /* 0x000fe200078ec0ff */
[C---:B------:R-:W-:Y:S01]  /*5990*/  IMAD.U32 R42, R109.reuse, 0x10000, RZ ;  /* 0x000100006d2a7824 */ /* 0x040fe200078e00ff */
[C---:B------:R-:W-:Y:S01]  /*59a0*/  LOP3.LUT R35, R112.reuse, 0xffff0000, RZ, 0xc0, !PT ;  /* 0xffff000070237812 */ /* 0x040fe200078ec0ff */
[----:B------:R-:W-:Y:S01]  /*59b0*/  IMAD.U32 R44, R112, 0x10000, RZ ;  /* 0x00010000702c7824 */ /* 0x000fe200078e00ff */
[----:B------:R-:W-:Y:S01]  /*59c0*/  LOP3.LUT R109, R109, 0xffff0000, RZ, 0xc0, !PT ;  /* 0xffff00006d6d7812 */ /* 0x000fe200078ec0ff */
[----:B------:R-:W-:-:S02]  /*59d0*/  IMAD.U32 R7, R6, 0x10000, RZ ;  /* 0x0001000006077824 */ /* 0x000fc400078e00ff */
[----:B------:R-:W-:Y:S01]  /*59e0*/  FFMA.FTZ R4, R4, R45, R39 ;  /* 0x0000002d04047223 */ /* 0x000fe20000010027 */
[----:B------:R-:W-:Y:S01]  /*59f0*/  LOP3.LUT R6, R6, 0xffff0000, RZ, 0xc0, !PT ;  /* 0xffff000006067812 */ /* 0x000fe200078ec0ff */
[C---:B------:R-:W-:Y:S01]  /*5a00*/  FMUL.FTZ R46, R15.reuse, R44 ;  /* 0x0000002c0f2e7220 */ /* 0x040fe20000410000 */
[C---:B------:R-:W-:Y:S01]  /*5a10*/  FMUL.FTZ R39, R14.reuse, R35 ;  /* 0x000000230e277220 */ /* 0x040fe20000410000 */
[-C--:B------:R-:W-:Y:S01]  /*5a20*/  FMUL.FTZ R15, R15, R42.reuse ;  /* 0x0000002a0f0f7220 */ /* 0x080fe20000410000 */
[----:B------:R-:W-:Y:S01]  /*5a30*/  FMUL.FTZ R14, R14, R109 ;  /* 0x0000006d0e0e7220 */ /* 0x000fe20000410000 */
[----:B------:R-:W-:Y:S01]  /*5a40*/  F2FP.BF16.F32.PACK_AB R43, R36, R43 ;  /* 0x0000002b242b723e */ /* 0x000fe200000010ff */
[C---:B------:R-:W-:Y:S01]  /*5a50*/  FFMA.FTZ R46, R7.reuse, R42, -R46 ;  /* 0x0000002a072e7223 */ /* 0x040fe2000001082e */
[----:B------:R-:W-:Y:S01]  /*5a60*/  FFMA.FTZ R15, R7, R44, R15 ;  /* 0x0000002c070f7223 */ /* 0x000fe2000001000f */
[C---:B------:R-:W-:Y:S01]  /*5a70*/  FFMA.FTZ R14, R6.reuse, R35, R14 ;  /* 0x00000023060e7223 */ /* 0x040fe2000001000e */
[----:B------:R-:W-:Y:S01]  /*5a80*/  FFMA.FTZ R39, R6, R109, -R39 ;  /* 0x0000006d06277223 */ /* 0x000fe20000010827 */
        /* <DEDUP_REMOVED lines=9> */
[----:B------:R-:W-:-:S07]  /*5b20*/  F2FP.BF16.F32.PACK_AB R6, R39, R46 ;  /* 0x0000002e2706723e */ /* 0x000fce00000010ff */
.L_x_9722:
[----:B------:R-:W-:Y:S05]  /*5b30*/  BSYNC B1 ;  /* 0x0000000000017941 */ /* 0x000fea0003800000 */
.L_x_9721:
[----:B------:R-:W-:Y:S01]  /*5b40*/  ISETP.GE.AND P2, PT, R11, R98, PT ;  /* 0x000000620b00720c */ /* 0x000fe20003f46270 */
[----:B0-----:R0:W-:Y:S02]  /*5b50*/  ST.E.128 desc[UR40][R32.64], R4 ;  /* 0x0000000420007985 */ /* 0x0011e4000c101d28 */
[----:B0-----:R-:W-:Y:S02]  /*5b60*/  IMAD.MOV.U32 R4, RZ, RZ, R96 ;  /* 0x000000ffff047224 */ /* 0x001fe400078e0060 */
[----:B------:R-:W-:-:S08]  /*5b70*/  IMAD.MOV.U32 R5, RZ, RZ, R97 ;  /* 0x000000ffff057224 */ /* 0x000fd000078e0061 */
[----:B------:R-:W-:Y:S05]  /*5b80*/  @P2 BRA `(.L_x_9705) ;  /* 0x0000000400142947 */ /* 0x000fea0003800000 */
[----:B------:R-:W-:-:S05]  /*5b90*/  IMAD.WIDE R4, R11, 0x2, R4 ;  /* 0x000000020b047825 */ /* 0x000fca00078e0204 */
[----:B----4-:R0:W-:Y:S01]  /*5ba0*/  ST.E.128 desc[UR40][R4.64], R12 ;  /* 0x0000000c04007985 */ /* 0x0101e2000c101d28 */
[----:B------:R-:W-:Y:S05]  /*5bb0*/  BRA `(.L_x_9705) ;  /* 0x0000000400087947 */ /* 0x000fea0003800000 */
.L_x_9686:
[----:B------:R-:W-:-:S13]  /*5bc0*/  ISETP.NE.AND P3, PT, R210, 0x3, PT ;  /* 0x00000003d200780c */ /* 0x000fda0003f65270 */
[----:B------:R-:W-:Y:S05]  /*5bd0*/  @!P3 BRA `(.L_x_9723) ;  /* 0x000000000004b947 */ /* 0x000fea0003800000 */
[----:B------:R-:W-:Y:S01]  /*5be0*/  BPT.TRAP 0x1 ;  /* 0x000000040000795c */ /* 0x000fe20000300000 */
.L_x_9723:
[----:B------:R-:W-:Y:S01]  /*5bf0*/  IMAD R87, R18, 0x8, R19 ;  /* 0x0000000812577824 */ /* 0x000fe200078e0213 */
[----:B------:R-:W-:Y:S01]  /*5c00*/  SHF.L.U32 R95, R208, 0x1f, RZ ;  /* 0x0000001fd05f7819 */ /* 0x000fe200000006ff */
[----:B------:R-:W-:Y:S01]  /*5c10*/  BSSY B1, `(.L_x_9724) ;  /* 0x0000004000017945 */ /* 0x000fe20003800000 */
[----:B------:R-:W-:Y:S02]  /*5c20*/  SHF.R.S32.HI R92, RZ, 0x1f, R91 ;  /* 0x0000001fff5c7819 */ /* 0x000fe4000001145b */
[----:B------:R-:W1:Y:S02]  /*5c30*/  SYNCS.PHASECHK.TRANS64.TRYWAIT P2, [R87+URZ+0x22890], R95 ;  /* 0x0228905f570075a7 */ /* 0x000e64000804017f */
[----:B-1----:R-:W-:Y:S05]  /*5c40*/  @!P2 BRA `(.L_x_9725) ;  /* 0x00000148005ca947 */ /* 0x002fea0003800000 */
.L_x_9969:
[----:B------:R-:W-:Y:S05]  /*5c50*/  BSYNC B1 ;  /* 0x0000000000017941 */ /* 0x000fea0003800000 */
.L_x_9724:
        /* <DEDUP_REMOVED lines=25> */
.L_x_9973:
[----:B------:R-:W-:Y:S04]  /*5df0*/  BSSY B1, `(.L_x_9727) ;  /* 0x000000d000017945 */ /* 0x000fe80003800000 */
[----:B------:R-:W-:Y:S05]  /*5e00*/  @!P2 BRA `(.L_x_9728) ;  /* 0x00000000002ca947 */ /* 0x000fea0003800000 */
[----:B------:R-:W-:Y:S02]  /*5e10*/  ULDC UR4, c[0x0][0x2f4] ;  /* 0x0000bd0000047ab9 */ /* 0x000fe40000000800 */
[----:B------:R-:W-:-:S13]  /*5e20*/  ISETP.GE.AND P2, PT, R16, UR4, PT ;  /* 0x0000000410007c0c */ /* 0x000fda000bf46270 */
[----:B---3--:R-:W-:-:S04]  /*5e30*/  @!P2 LEA R14, P4, R16, R7, 0x1 ;  /* 0x00000007100ea211 */ /* 0x008fc800078808ff */
[----:B--2---:R-:W-:Y:S02]  /*5e40*/  @!P2 LEA.HI.X R15, R16, R5, R17, 0x1, P4 ;  /* 0x00000005100fa211 */ /* 0x004fe400020f0c11 */
[----:B------:R-:W-:-:S13]  /*5e50*/  ISETP.GE.AND P4, PT, R2, UR4, PT ;  /* 0x0000000402007c0c */ /* 0x000fda000bf86270 */
[----:B------:R-:W-:-:S04]  /*5e60*/  @!P4 LEA R12, P5, R2, R7, 0x1 ;  /* 0x00000007020cc211 */ /* 0x000fc800078a08ff */
[----:B------:R-:W-:Y:S02]  /*5e70*/  @!P4 LEA.HI.X R13, R2, R5, R206, 0x1, P5 ;  /* 0x00000005020dc211 */ /* 0x000fe400028f0cce */
[----:B------:R-:W2:Y:S04]  /*5e80*/  @!P2 LDS.128 R4, [R98] ;  /* 0x000000006204a984 */ /* 0x000ea80000000c00 */
[----:B--2---:R-:W-:Y:S04]  /*5e90*/  @!P2 ST.E.128 desc[UR40][R14.64], R4 ;  /* 0x000000040e00a985 */ /* 0x004fe8000c101d28 */
[----:B------:R-:W2:Y:S04]  /*5ea0*/  @!P4 LDS.128 R4, [R89] ;  /* 0x000000005904c984 */ /* 0x000ea80000000c00 */
[----:B--2---:R4:W-:Y:S02]  /*5eb0*/  @!P4 ST.E.128 desc[UR40][R12.64], R4 ;  /* 0x000000040c00c985 */ /* 0x0049e4000c101d28 */
.L_x_9728:
[----:B------:R-:W-:Y:S05]  /*5ec0*/  BSYNC B1 ;  /* 0x0000000000017941 */ /* 0x000fea0003800000 */
.L_x_9727:
[----:B------:R-:W-:-:S03]  /*5ed0*/  UMOV UR4, 0xffffffff ;  /* 0xffffffff00047882 */ /* 0x000fc60000000000 */
[----:B------:R-:W-:Y:S05]  /*5ee0*/  BRA.DIV UR4, `(.L_x_9729) ;  /* 0x0000014a04147947 */ /* 0x000fea000b800000 */
[----:B--2-4-:R2:W4:Y:S04]  /*5ef0*/  SHFL.IDX PT, R5, R33, 0x1, 0x1c1f ;  /* 0x003c1f0021057f89 */ /* 0x01452800000e0000 */
[----:B---3--:R2:W3:Y:S02]  /*5f00*/  SHFL.IDX PT, R7, R32, 0x1, 0x1c1f ;  /* 0x003c1f0020077f89 */ /* 0x0084e400000e0000 */
.L_x_9977:
[----:B------:R-:W-:-:S13]  /*5f10*/  ISETP.GE.AND P2, PT, R34, 0x41, PT ;  /* 0x000000412200780c */ /* 0x000fda0003f46270 */
[----:B------:R-:W-:Y:S05]  /*5f20*/  @!P2 BRA `(.L_x_9705) ;  /* 0x00000000002ca947 */ /* 0x000fea0003800000 */
[----:B------:R-:W-:Y:S02]  /*5f30*/  ULDC UR4, c[0x0][0x2f4] ;  /* 0x0000bd0000047ab9 */ /* 0x000fe40000000800 */
[----:B------:R-:W-:-:S13]  /*5f40*/  ISETP.GE.AND P2, PT, R16, UR4, PT ;  /* 0x0000000410007c0c */ /* 0x000fda000bf46270 */
[----:B---3--:R-:W-:-:S04]  /*5f50*/  @!P2 LEA R14, P4, R16, R7, 0x1 ;  /* 0x00000007100ea211 */ /* 0x008fc800078808ff */
[----:B----4-:R-:W-:Y:S02]  /*5f60*/  @!P2 LEA.HI.X R15, R16, R5, R17, 0x1, P4 ;  /* 0x00000005100fa211 */ /* 0x010fe400020f0c11 */
[----:B------:R-:W-:-:S13]  /*5f70*/  ISETP.GE.AND P4, PT, R2, UR4, PT ;  /* 0x0000000402007c0c */ /* 0x000fda000bf86270 */
[----:B------:R-:W-:-:S04]  /*5f80*/  @!P4 LEA R12, P5, R2, R7, 0x1 ;  /* 0x00000007020cc211 */ /* 0x000fc800078a08ff */
[----:B------:R-:W-:Y:S02]  /*5f90*/  @!P4 LEA.HI.X R13, R2, R5, R206, 0x1, P5 ;  /* 0x00000005020dc211 */ /* 0x000fe400028f0cce */
[----:B------:R-:W3:Y:S04]  /*5fa0*/  @!P2 LDS.128 R4, [R98+0x2000] ;  /* 0x002000006204a984 */ /* 0x000ee80000000c00 */
[----:B---3--:R-:W-:Y:S04]  /*5fb0*/  @!P2 ST.E.128 desc[UR40][R14.64], R4 ;  /* 0x000000040e00a985 */ /* 0x008fe8000c101d28 */
[----:B------:R-:W3:Y:S04]  /*5fc0*/  @!P4 LDS.128 R4, [R89+0x2000] ;  /* 0x002000005904c984 */ /* 0x000ee80000000c00 */
[----:B---3--:R3:W-:Y:S02]  /*5fd0*/  @!P4 ST.E.128 desc[UR40][R12.64], R4 ;  /* 0x000000040c00c985 */ /* 0x0087e4000c101d28 */
.L_x_9705:
[----:B------:R-:W-:Y:S05]  /*5fe0*/  BSYNC B0 ;  /* 0x0000000000007941 */ /* 0x000fea0003800000 */
.L_x_9685:
[----:B0--34-:R-:W0:Y:S01]  /*5ff0*/  S2R R4, SR_TID.X ;  /* 0x0000000000047919 */ /* 0x019e220000002100 */
        /* <DEDUP_REMOVED lines=16> */
.L_x_9731:
[----:B------:R-:W-:Y:S05]  /*6100*/  BSYNC B0 ;  /* 0x0000000000007941 */ /* 0x000fea0003800000 */
.L_x_9730:
[----:B------:R-:W3:Y:S01]  /*6110*/  SYNCS.PHASECHK.TRANS64.TRYWAIT P3, [R87+URZ+0x228b0], R95 ;  /* 0x0228b05f570075a7 */ /* 0x000ee2000806017f */
[----:B------:R-:W-:Y:S04]  /*6120*/  BSSY B0, `(.L_x_9732) ;  /* 0x0000002000007945 */ /* 0x000fe80003800000 */
[----:B---3--:R-:W-:Y:S05]  /*6130*/  @!P3 BRA `(.L_x_9733) ;  /* 0x0000014400ccb947 */ /* 0x008fea0003800000 */
.L_x_9978:
[----:B------:R-:W-:Y:S05]  /*6140*/  BSYNC B0 ;  /* 0x0000000000007941 */ /* 0x000fea0003800000 */
.L_x_9732:
[----:B------:R-:W-:Y:S01]  /*6150*/  ULDC.64 UR4, c[0x0][0x328] ;  /* 0x0000ca0000047ab9 */ /* 0x000fe20000000a00 */
[----:B------:R-:W-:Y:S01]  /*6160*/  ULDC.64 UR6, c[0x0][0x318] ;  /* 0x0000c60000067ab9 */ /* 0x000fe20000000a00 */
[----:B------:R-:W-:Y:S01]  /*6170*/  IMAD R92, R92, UR4, RZ ;  /* 0x000000045c5c7c24 */ /* 0x000fe2000f8e02ff */
[----:B------:R-:W-:Y:S01]  /*6180*/  BSSY B0, `(.L_x_9734) ;  /* 0x0000040000007945 */ /* 0x000fe20003800000 */
[----:B0-----:R-:W-:-:S04]  /*6190*/  IMAD.WIDE.U32 R4, R91, UR4, RZ ;  /* 0x000000045b047c25 */ /* 0x001fc8000f8e00ff */
        /* <DEDUP_REMOVED lines=11> */
[----:B------:R-:W-:Y:S01]  /*6250*/  IMAD R5, R205, UR5, R5 ;  /* 0x00000005cd057c24 */ /* 0x000fe2000f8e0205 */
[----:B------:R-:W-:-:S04]  /*6260*/  LEA R35, P3, R4, UR6, 0x1 ;  /* 0x0000000604237c11 */ /* 0x000fc8000f8608ff */
[----:B------:R-:W-:Y:S01]  /*6270*/  LEA.HI.X R36, R4, UR7, R5, 0x1, P3 ;  /* 0x0000000704247c11 */ /* 0x000fe200098f0c05 */
[----:B------:R-:W-:Y:S01]  /*6280*/  IMAD.IADD R4, R75, 0x1, R34 ;  /* 0x000000014b047824 */ /* 0x000fe200078e0222 */
[----:B------:R-:W-:Y:S01]  /*6290*/  ISETP.GE.AND P3, PT, R94, 0x1, PT ;  /* 0x000000015e00780c */ /* 0x000fe20003f66270 */
[----:B------:R0:W4:Y:S01]  /*62a0*/  SHFL.IDX PT, R41, R35, RZ, 0x1c1f ;  /* 0x001c1fff23297589 */ /* 0x00012200000e0000 */
[--C-:B------:R-:W-:Y:S02]  /*62b0*/  IMAD R34, R34, 0x2, R25.reuse ;  /* 0x0000000222227824 */ /* 0x100fe400078e0219 */
[----:B------:R-:W-:Y:S01]  /*62c0*/  IMAD R11, R4, 0x2, R25 ;  /* 0x00000002040b7824 */ /* 0x000fe200078e0219 */
[----:B------:R0:W0:Y:S08]  /*62d0*/  SHFL.IDX PT, R39, R36, RZ, 0x1c1f ;  /* 0x001c1fff24277589 */ /* 0x00003000000e0000 */
[----:B------:R-:W-:Y:S05]  /*62e0*/  @!P3 BRA `(.L_x_9735) ;  /* 0x0000000000a4b947 */ /* 0x000fea0003800000 */
[----:B------:R-:W-:Y:S02]  /*62f0*/  ISETP.NE.AND P5, PT, R77, RZ, PT ;  /* 0x000000ff4d00720c */ /* 0x000fe40003fa5270 */
[----:B------:R-:W-:Y:S02]  /*6300*/  ISETP.NE.AND P4, PT, R78, RZ, PT ;  /* 0x000000ff4e00720c */ /* 0x000fe40003f85270 */
[----:B------:R-:W-:-:S09]  /*6310*/  PRMT R37, R10, 0x8880, RZ ;  /* 0x000088800a257816 */ /* 0x000fd200000000ff */
[----:B------:R-:W5:Y:S01]  /*6320*/  @P5 LDS.128 R4, [R34] ;  /* 0x0000000022045984 */ /* 0x000f620000000c00 */
[----:B--2-4-:R-:W-:-:S04]  /*6330*/  @P5 LEA R32, P3, R16, R41, 0x1 ;  /* 0x0000002910205211 */ /* 0x014fc800078608ff */
[----:B0-----:R-:W-:Y:S02]  /*6340*/  @P5 LEA.HI.X R33, R16, R39, R17, 0x1, P3 ;  /* 0x0000002710215211 */ /* 0x001fe400018f0c11 */
[----:B------:R-:W-:-:S04]  /*6350*/  @P4 LEA R14, P3, R2, R41, 0x1 ;  /* 0x00000029020e4211 */ /* 0x000fc800078608ff */
[----:B------:R-:W-:Y:S02]  /*6360*/  @P4 LEA.HI.X R15, R2, R39, R206, 0x1, P3 ;  /* 0x00000027020f4211 */ /* 0x000fe400018f0cce */
[----:B------:R-:W-:-:S13]  /*6370*/  ISETP.NE.AND P3, PT, R79, RZ, PT ;  /* 0x000000ff4f00720c */ /* 0x000fda0003f65270 */
[----:B------:R-:W-:-:S04]  /*6380*/  @P3 LEA R12, P6, R215, R41, 0x1 ;  /* 0x00000029d70c3211 */ /* 0x000fc800078c08ff */
[----:B------:R-:W-:Y:S01]  /*6390*/  @P3 LEA.HI.X R13, R215, R39, R224, 0x1, P6 ;  /* 0x00000027d70d3211 */ /* 0x000fe200030f0ce0 */
[----:B-----5:R0:W-:Y:S01]  /*63a0*/  @P5 ST.E.128 desc[UR40][R32.64], R4 ;  /* 0x0000000420005985 */ /* 0x0201e2000c101d28 */
[----:B------:R-:W-:-:S03]  /*63b0*/  ISETP.NE.AND P5, PT, R80, RZ, PT ;  /* 0x000000ff5000720c */ /* 0x000fc60003fa5270 */
[----:B------:R-:W2:Y:S10]  /*63c0*/  @P4 LDS.128 R4, [R11] ;  /* 0x000000000b044984 */ /* 0x000eb40000000c00 */
[----:B0-----:R-:W-:-:S04]  /*63d0*/  @P5 LEA R32, P6, R214, R41, 0x1 ;  /* 0x00000029d6205211 */ /* 0x001fc800078c08ff */
[----:B------:R-:W-:Y:S01]  /*63e0*/  @P5 LEA.HI.X R33, R214, R39, R223, 0x1, P6 ;  /* 0x00000027d6215211 */ /* 0x000fe200030f0cdf */
[----:B--2---:R0:W-:Y:S01]  /*63f0*/  @P4 ST.E.128 desc[UR40][R14.64], R4 ;  /* 0x000000040e004985 */ /* 0x0041e2000c101d28 */
[----:B------:R-:W-:-:S03]  /*6400*/  ISETP.NE.AND P4, PT, R81, RZ, PT ;  /* 0x000000ff5100720c */ /* 0x000fc60003f85270 */
[----:B------:R-:W2:Y:S10]  /*6410*/  @P3 LDS.128 R4, [R34+0x3000] ;  /* 0x0030000022043984 */ /* 0x000eb40000000c00 */
        /* <DEDUP_REMOVED lines=13> */
[----:B------:R-:W-:-:S03]  /*64f0*/  ISETP.GT.AND P4, PT, R37, -0x1, PT ;  /* 0xffffffff2500780c */ /* 0x000fc60003f84270 */
[----:B------:R-:W2:Y:S10]  /*6500*/  @P3 LDS.128 R4, [R11+0x6000] ;  /* 0x006000000b043984 */ /* 0x000eb40000000c00 */
[----:B0-----:R-:W-:-:S04]  /*6510*/  @!P4 LEA R14, P6, R216, R41, 0x1 ;  /* 0x00000029d80ec211 */ /* 0x001fc800078c08ff */
[----:B------:R-:W-:Y:S01]  /*6520*/  @!P4 LEA.HI.X R15, R216, R39, R219, 0x1, P6 ;  /* 0x00000027d80fc211 */ /* 0x000fe200030f0cdb */
[----:B--2---:R-:W-:Y:S04]  /*6530*/  @P3 ST.E.128 desc[UR40][R12.64], R4 ;  /* 0x000000040c003985 */ /* 0x004fe8000c101d28 */
[----:B------:R-:W0:Y:S04]  /*6540*/  @P5 LDS.128 R4, [R34+0x9000] ;  /* 0x0090000022045984 */ /* 0x000e280000000c00 */
[----:B0-----:R-:W-:Y:S04]  /*6550*/  @P5 ST.E.128 desc[UR40][R32.64], R4 ;  /* 0x0000000420005985 */ /* 0x001fe8000c101d28 */
[----:B------:R-:W0:Y:S04]  /*6560*/  @!P4 LDS.128 R4, [R11+0x9000] ;  /* 0x009000000b04c984 */ /* 0x000e280000000c00 */
[----:B0-----:R0:W-:Y:S02]  /*6570*/  @!P4 ST.E.128 desc[UR40][R14.64], R4 ;  /* 0x000000040e00c985 */ /* 0x0011e4000c101d28 */
.L_x_9735:
[----:B------:R-:W-:Y:S05]  /*6580*/  BSYNC B0 ;  /* 0x0000000000007941 */ /* 0x000fea0003800000 */
.L_x_9734:
[----:B------:R-:W-:Y:S01]  /*6590*/  ISETP.GE.AND P3, PT, R94, 0x41, PT ;  /* 0x000000415e00780c */ /* 0x000fe20003f66270 */
[----:B------:R1:W1:Y:S01]  /*65a0*/  SHFL.IDX PT, R37, R36, 0x1, 0x1c1f ;  /* 0x003c1f0024257f89 */ /* 0x00026200000e0000 */
[----:B------:R-:W-:Y:S03]  /*65b0*/  BSSY B0, `(.L_x_9736) ;  /* 0x000002c000007945 */ /* 0x000fe60003800000 */
[----:B0-----:R-:W0:Y:S08]  /*65c0*/  SHFL.IDX PT, R35, R35, 0x1, 0x1c1f ;  /* 0x003c1f0023237f89 */ /* 0x001e3000000e0000 */
[----:B------:R-:W-:Y:S05]  /*65d0*/  @!P3 BRA `(.L_x_9737) ;  /* 0x0000000000a4b947 */ /* 0x000fea0003800000 */
[----:B------:R-:W-:Y:S02]  /*65e0*/  ISETP.NE.AND P5, PT, R77, RZ, PT ;  /* 0x000000ff4d00720c */ /* 0x000fe40003fa5270 */
[----:B------:R-:W-:Y:S02]  /*65f0*/  ISETP.NE.AND P4, PT, R78, RZ, PT ;  /* 0x000000ff4e00720c */ /* 0x000fe40003f85270 */
[----:B-1----:R-:W-:-:S09]  /*6600*/  PRMT R36, R10, 0x8880, RZ ;  /* 0x000088800a247816 */ /* 0x002fd200000000ff */
[----:B------:R-:W1:Y:S01]  /*6610*/  @P5 LDS.128 R4, [R34+0x2000] ;  /* 0x0020000022045984 */ /* 0x000e620000000c00 */
[----:B0-2---:R-:W-:-:S04]  /*6620*/  @P5 LEA R32, P3, R16, R35, 0x1 ;  /* 0x0000002310205211 */ /* 0x005fc800078608ff */
[----:B------:R-:W-:Y:S02]  /*6630*/  @P5 LEA.HI.X R33, R16, R37, R17, 0x1, P3 ;  /* 0x0000002510215211 */ /* 0x000fe400018f0c11 */
[----:B------:R-:W-:-:S04]  /*6640*/  @P4 LEA R14, P3, R2, R35, 0x1 ;  /* 0x00000023020e4211 */ /* 0x000fc800078608ff */
[----:B------:R-:W-:Y:S02]  /*6650*/  @P4 LEA.HI.X R15, R2, R37, R206, 0x1, P3 ;  /* 0x00000025020f4211 */ /* 0x000fe400018f0cce */
[----:B------:R-:W-:-:S13]  /*6660*/  ISETP.NE.AND P3, PT, R79, RZ, PT ;  /* 0x000000ff4f00720c */ /* 0x000fda0003f65270 */
[----:B------:R-:W-:-:S04]  /*6670*/  @P3 LEA R12, P6, R215, R35, 0x1 ;  /* 0x00000023d70c3211 */ /* 0x000fc800078c08ff */
[----:B------:R-:W-:Y:S01]  /*6680*/  @P3 LEA.HI.X R13, R215, R37, R224, 0x1, P6 ;  /* 0x00000025d70d3211 */ /* 0x000fe200030f0ce0 */
[----:B-1----:R0:W-:Y:S01]  /*6690*/  @P5 ST.E.128 desc[UR40][R32.64], R4 ;  /* 0x0000000420005985 */ /* 0x0021e2000c101d28 */
[----:B------:R-:W-:-:S03]  /*66a0*/  ISETP.NE.AND P5, PT, R80, RZ, PT ;  /* 0x000000ff5000720c */ /* 0x000fc60003fa5270 */
[----:B------:R-:W1:Y:S10]  /*66b0*/  @P4 LDS.128 R4, [R11+0x2000] ;  /* 0x002000000b044984 */ /* 0x000e740000000c00 */
[----:B0-----:R-:W-:-:S04]  /*66c0*/  @P5 LEA R32, P6, R214, R35, 0x1 ;  /* 0x00000023d6205211 */ /* 0x001fc800078c08ff */
        /* <DEDUP_REMOVED lines=17> */
[----:B------:R-:W-:-:S03]  /*67e0*/  ISETP.GT.AND P4, PT, R36, -0x1, PT ;  /* 0xffffffff2400780c */ /* 0x000fc60003f84270 */
[----:B------:R-:W1:Y:S10]  /*67f0*/  @P3 LDS.128 R4, [R11+0x8000] ;  /* 0x008000000b043984 */ /* 0x000e740000000c00 */
[----:B0-----:R-:W-:-:S04]  /*6800*/  @!P4 LEA R14, P6, R216, R35, 0x1 ;  /* 0x00000023d80ec211 */ /* 0x001fc800078c08ff */
[----:B------:R-:W-:Y:S01]  /*6810*/  @!P4 LEA.HI.X R15, R216, R37, R219, 0x1, P6 ;  /* 0x00000025d80fc211 */ /* 0x000fe200030f0cdb */
[----:B-1----:R-:W-:Y:S04]  /*6820*/  @P3 ST.E.128 desc[UR40][R12.64], R4 ;  /* 0x000000040c003985 */ /* 0x002fe8000c101d28 */
[----:B------:R-:W0:Y:S04]  /*6830*/  @P5 LDS.128 R4, [R34+0xb000] ;  /* 0x00b0000022045984 */ /* 0x000e280000000c00 */
[----:B0-----:R-:W-:Y:S04]  /*6840*/  @P5 ST.E.128 desc[UR40][R32.64], R4 ;  /* 0x0000000420005985 */ /* 0x001fe8000c101d28 */
[----:B------:R-:W0:Y:S04]  /*6850*/  @!P4 LDS.128 R4, [R11+0xb000] ;  /* 0x00b000000b04c984 */ /* 0x000e280000000c00 */
[----:B0-----:R0:W-:Y:S02]  /*6860*/  @!P4 ST.E.128 desc[UR40][R14.64], R4 ;  /* 0x000000040e00c985 */ /* 0x0011e4000c101d28 */
.L_x_9737:
[----:B------:R-:W-:Y:S05]  /*6870*/  BSYNC B0 ;  /* 0x0000000000007941 */ /* 0x000fea0003800000 */
.L_x_9736:
[----:B0-----:R-:W5:Y:S01]  /*6880*/  LDL R4, [R1] ;  /* 0x0000000001047983 */ /* 0x001f620000100800 */
[----:B-1-3--:R-:W-:Y:S02]  /*6890*/  @!P2 VIADD R87, R87, 0x228c0 ;  /* 0x000228c05757a836 */ /* 0x00afe40000000000 */
[----:B------:R-:W-:Y:S01]  /*68a0*/  VIADD R18, R18, 0x1 ;  /* 0x0000000112127836 */ /* 0x000fe20000000000 */
[----:B------:R-:W-:Y:S01]  /*68b0*/  @!PT LDS RZ, [RZ] ;  /* 0x00000000fffff984 */ /* 0x000fe20000000800 */
[----:B------:R-:W-:Y:S01]  /*68c0*/  @!PT LDS RZ, [RZ] ;  /* 0x00000000fffff984 */ /* 0x000fe20000000800 */
[----:B------:R-:W-:Y:S01]  /*68d0*/  @!PT LDS RZ, [RZ] ;  /* 0x00000000fffff984 */ /* 0x000fe20000000800 */
[----:B------:R-:W-:Y:S01]  /*68e0*/  @!PT LDS RZ, [RZ] ;  /* 0x00000000fffff984 */ /* 0x000fe20000000800 */
[----:B------:R0:W-:Y:S06]  /*68f0*/  MEMBAR.ALL.CTA ;  /* 0x0000000000007992 */ /* 0x0001ec0000008000 */
[----:B0-----:R-:W0:Y:S01]  /*6900*/  FENCE.VIEW.ASYNC.S ;  /* 0x00000000000073c6 */ /* 0x001e220000000000 */
[----:B------:R-:W-:Y:S01]  /*6910*/  @!P2 PRMT R87, RZ, 0x654, R87 ;  /* 0x00000654ff57a816 */ /* 0x000fe20000000057 */
[----:B0-----:R0:W-:Y:S06]  /*6920*/  BAR.SYNC.DEFER_BLOCKING R60, 0x80 ;  /* 0x0002003c0000751d */ /* 0x0011ec0000010000 */
[----:B------:R0:W-:Y:S01]  /*6930*/  @!P2 SYNCS.ARRIVE.TRANS64.RED.A1T0 RZ, [R87+URZ], RZ ;  /* 0x000000ff57ffa9a7 */ /* 0x0001e2000810043f */
[----:B------:R-:W-:-:S04]  /*6940*/  ISETP.NE.AND P2, PT, R18, 0x2, PT ;  /* 0x000000021200780c */ /* 0x000fc80003f45270 */
[----:B------:R-:W-:Y:S02]  /*6950*/  SEL R5, RZ, 0x1, P2 ;  /* 0x00000001ff057807 */ /* 0x000fe40001000000 */
[----:B------:R-:W-:Y:S02]  /*6960*/  SEL R18, R18, RZ, P2 ;  /* 0x000000ff12127207 */ /* 0x000fe40001000000 */
[----:B------:R-:W-:Y:S02]  /*6970*/  LOP3.LUT R208, R208, R5, RZ, 0x3c, !PT ;  /* 0x00000005d0d07212 */ /* 0x000fe400078e3cff */
[----:B-----5:R-:W-:-:S13]  /*6980*/  LOP3.LUT P3, RZ, R4, 0x2, RZ, 0xc0, !PT ;  /* 0x0000000204ff7812 */ /* 0x020fda000786c0ff */
[----:B0-----:R-:W-:Y:S05]  /*6990*/  @P3 BRA `(.L_x_9738) ;  /* 0xffffffc000e43947 */ /* 0x001fea000383ffff */
[----:B------:R-:W0:Y:S01]  /*69a0*/  S2R R4, SR_TID.X ;  /* 0x0000000000047919 */ /* 0x000e220000002100 */
[----:B------:R-:W-:Y:S02]  /*69b0*/  PLOP3.LUT P0, PT, PT, PT, PT, 0x8, 0x0 ;  /* 0x000000000000781c */ /* 0x000fe40003f0e170 */
[----:B0-----:R-:W-:-:S04]  /*69c0*/  SHF.R.U32.HI R4, RZ, 0x7, R4 ;  /* 0x00000007ff047819 */ /* 0x001fc80000011604 */
[----:B------:R-:W-:-:S13]  /*69d0*/  ISETP.NE.AND P3, PT, R4, 0x1, PT ;  /* 0x000000010400780c */ /* 0x000fda0003f65270 */
[----:B------:R-:W-:Y:S05]  /*69e0*/  @!P3 WARPSYNC.ALL ;  /* 0x000000000000b948 */ /* 0x000fea0003800000 */
[----:B------:R-:W-:Y:S06]  /*69f0*/  @!P3 BAR.ARV 0x9, 0x100 ;  /* 0x024400000000bb1d */ /* 0x000fec0000002000 */
.L_x_9680:
[----:B------:R-:W-:Y:S01]  /*6a00*/  IMAD.MOV.U32 R3, RZ, RZ, RZ ;  /* 0x000000ffff037224 */ /* 0x000fe200078e00ff */
[----:B------:R-:W-:Y:S06]  /*6a10*/  @P0 BRA `(.L_x_9739) ;  /* 0x00000000000c0947 */ /* 0x000fec0003800000 */
[----:B------:R-:W1:Y:S01]  /*6a20*/  FENCE.VIEW.ASYNC.G ;  /* 0x00000000000073c6 */ /* 0x000e620000000100 */
[----:B------:R-:W-:Y:S05]  /*6a30*/  WARPSYNC.ALL ;  /* 0x0000000000007948 */ /* 0x000fea0003800000 */
[----:B-1----:R-:W-:Y:S06]  /*6a40*/  BAR.ARV 0xc, 0x180 ;  /* 0x0306000000007b1d */ /* 0x002fec0000002000 */
.L_x_9739:
[----:B------:R-:W3:Y:S01]  /*6a50*/  LDL R0, [R1] ;  /* 0x0000000001007983 */ /* 0x000ee20000100800 */
[----:B------:R-:W-:Y:S01]  /*6a60*/  BSSY B0, `(.L_x_9740) ;  /* 0x0000021000007945 */ /* 0x000fe20003800000 */
[----:B---3--:R-:W-:-:S13]  /*6a70*/  LOP3.LUT P0, RZ, R0, 0x8, RZ, 0xc0, !PT ;  /* 0x0000000800ff7812 */ /* 0x008fda000780c0ff */
[----:B------:R-:W-:Y:S05]  /*6a80*/  @!P0 BRA `(.L_x_9741) ;  /* 0x0000000000788947 */ /* 0x000fea0003800000 */
[----:B------:R-:W3:Y:S01]  /*6a90*/  LDL R0, [R1+0x28] ;  /* 0x0000280001007983 */ /* 0x000ee20000100800 */
[----:B------:R-:W-:Y:S01]  /*6aa0*/  ULDC UR4, c[0x0][0x9f0] ;  /* 0x00027c0000047ab9 */ /* 0x000fe20000000800 */
[----:B---3--:R-:W-:-:S04]  /*6ab0*/  ISETP.NE.AND P0, PT, R0, RZ, PT ;  /* 0x000000ff0000720c */ /* 0x008fc80003f05270 */
        /* <DEDUP_REMOVED lines=27> */
.L_x_9741:
[----:B------:R-:W-:Y:S05]  /*6c70*/  BSYNC B0 ;  /* 0x0000000000007941 */ /* 0x000fea0003800000 */
.L_x_9740:
[----:B------:R-:W3:Y:S01]  /*6c80*/  LDL R0, [R1+0x40] ;  /* 0x0000400001007983 */ /* 0x000ee20000100800 */
        /* <DEDUP_REMOVED lines=29> */
[----:B--2---:R-:W-:Y:S02]  /*6e60*/  CS2R R98, SRZ ;  /* 0x0000000000627805 */ /* 0x004fe4000001ff00 */
        /* <DEDUP_REMOVED lines=23> */
[----:B0-----:R-:W-:Y:S02]  /*6fe0*/  CS2R R4, SRZ ;  /* 0x0000000000047805 */ /* 0x001fe4000001ff00 */
[----:B------:R-:W-:Y:S02]  /*6ff0*/  CS2R R24, SRZ ;  /* 0x0000000000187805 */ /* 0x000fe4000001ff00 */
[----:B------:R-:W-:-:S02]  /*7000*/  CS2R R46, SRZ ;  /* 0x00000000002e7805 */ /* 0x000fc4000001ff00 */
[----:B------:R-:W-:Y:S02]  /*7010*/  CS2R R44, SRZ ;  /* 0x00000000002c7805 */ /* 0x000fe4000001ff00 */
[----:B------:R-:W-:Y:S02]  /*7020*/  CS2R R42, SRZ ;  /* 0x00000000002a7805 */ /* 0x000fe4000001ff00 */
[----:B----4-:R-:W-:Y:S02]  /*7030*/  CS2R R40, SRZ ;  /* 0x0000000000287805 */ /* 0x010fe4000001ff00 */
        /* <DEDUP_REMOVED lines=8> */
[----:B---3--:R-:W-:-:S05]  /*70c0*/  IMAD R0, R0, R3, RZ ;  /* 0x0000000300007224 */ /* 0x008fca00078e02ff */
[----:B------:R0:W-:Y:S01]  /*70d0*/  STL [R1+0xc], R0 ;  /* 0x00000c0001007387 */ /* 0x0001e20000100800 */
[----:B------:R-:W-:-:S04]  /*70e0*/  VIADDMNMX R172, R0, R3, R172, PT ;  /* 0x0000000300ac7246 */ /* 0x000fc800038001ac */
[----:B------:R-:W-:-:S13]  /*70f0*/  ISETP.GT.AND P1, PT, R172, R0, PT ;  /* 0x00000000ac00720c */ /* 0x000fda0003f24270 */
[----:B0-----:R-:W-:Y:S05]  /*7100*/  @!P1 BRA `(.L_x_9742) ;  /* 0x0000006c00289947 */ /* 0x001fea0003800000 */
[----:B------:R-:W0:Y:S01]  /*7110*/  S2R R0, SR_TID.X ;  /* 0x0000000000007919 */ /* 0x000e220000002100 */
[----:B------:R-:W-:Y:S01]  /*7120*/  UMOV UR4, 0xffffffff ;  /* 0xffffffff00047882 */ /* 0x000fe20000000000 */
[----:B0-----:R-:W-:-:S05]  /*7130*/  VIADD R29, R0, 0xffffff80 ;  /* 0xffffff80001d7836 */ /* 0x001fca0000000000 */
[----:B------:R-:W-:-:S04]  /*7140*/  SHF.R.S32.HI R30, RZ, 0x1f, R29 ;  /* 0x0000001fff1e7819 */ /* 0x000fc8000001141d */
[----:B------:R-:W-:-:S04]  /*7150*/  LEA.HI R13, R30, R29, RZ, 0x7 ;  /* 0x0000001d1e0d7211 */ /* 0x000fc800078f38ff */
[----:B------:R-:W-:Y:S01]  /*7160*/  SHF.R.S32.HI R13, RZ, 0x7, R13 ;  /* 0x00000007ff0d7819 */ /* 0x000fe2000001140d */
[----:B------:R-:W-:Y:S06]  /*7170*/  BRA.DIV UR4, `(.L_x_9743) ;  /* 0x0000013604d07947 */ /* 0x000fec000b800000 */
[----:B------:R0:W1:Y:S02]  /*7180*/  SHFL.IDX PT, R14, R13, RZ, 0x1f ;  /* 0x00001fff0d0e7589 */ /* 0x00006400000e0000 */
.L_x_9981:
[----:B-1----:R-:W-:Y:S01]  /*7190*/  LEA.HI R0, R14, R14, RZ, 0x1 ;  /* 0x0000000e0e007211 */ /* 0x002fe200078f08ff */
[----:B------:R-:W-:Y:S01]  /*71a0*/  VIADD R26, R19, 0x18400 ;  /* 0x00018400131a7836 */ /* 0x000fe20000000000 */
[----:B------:R-:W-:Y:S02]  /*71b0*/  BSSY B6, `(.L_x_9744) ;  /* 0x0000018000067945 */ /* 0x000fe40003800000 */
[----:B------:R-:W-:Y:S02]  /*71c0*/  LOP3.LUT R3, R0, 0x1e, RZ, 0xc0, !PT ;  /* 0x0000001e00037812 */ /* 0x000fe400078ec0ff */
[----:B------:R-:W-:-:S03]  /*71d0*/  LOP3.LUT P0, RZ, R26, 0x1bf, RZ, 0xc0, !PT ;  /* 0x000001bf1aff7812 */ /* 0x000fc6000780c0ff */
[----:B------:R-:W-:-:S04]  /*71e0*/  IMAD.IADD R3, R14, 0x1, -R3 ;  /* 0x000000010e037824 */ /* 0x000fc800078e0a03 */
[----:B------:R-:W-:-:S05]  /*71f0*/  IMAD R3, R3, 0x2000, R26 ;  /* 0x0000200003037824 */ /* 0x000fca00078e021a */
        /* <DEDUP_REMOVED lines=18> */
[----:B-1---5:R-:W-:Y:S05]  /*7320*/  CALL.ABS.NOINC R14 ;  /* 0x000000000e007343 */ /* 0x022fea0003c00000 */
.L_x_9745:
[----:B------:R-:W-:Y:S05]  /*7330*/  BSYNC B6 ;  /* 0x0000000000067941 */ /* 0x000fea0003800000 */
.L_x_9744:
        /* <DEDUP_REMOVED lines=13> */
.L_x_9749:
[----:B--2---:R2:W3:Y:S02]  /*7410*/  SYNCS.PHASECHK.TRANS64.TRYWAIT P0, [R19+URZ+0x22800], R0 ;  /* 0x02280000130075a7 */ /* 0x0044e4000800017f */
[----:B---3--:R-:W-:Y:S05]  /*7420*/  @!P0 NANOSLEEP.SYNCS 0x989680 ;  /* 0x009896800000895d */ /* 0x008fea0003900000 */
[----:B------:R-:W3:Y:S02]  /*7430*/  @!P0 SYNCS.PHASECHK.TRANS64 P0, [R19+URZ+0x22800], R0 ;  /* 0x02280000130085a7 */ /* 0x000ee4000800007f */
[----:B---3--:R-:W-:Y:S05]  /*7440*/  @!P0 BRA `(.L_x_9749) ;  /* 0xfffffffc00f08947 */ /* 0x008fea000383ffff */
.L_x_9748:
[----:B------:R-:W-:Y:S05]  /*7450*/  BSYNC B0 ;  /* 0x0000000000007941 */ /* 0x000fea0003800000 */
.L_x_9747:
[----:B------:R-:W-:Y:S05]  /*7460*/  BRA `(.L_x_9750) ;  /* 0x0000002000d87947 */ /* 0x000fea0003800000 */
.L_x_9746:
[----:B-----5:R-:W-:Y:S01]  /*7470*/  SHF.R.S32.HI R0, RZ, 0x1f, R50 ;  /* 0x0000001fff007819 */ /* 0x020fe20000011432 */
[----:B------:R-:W-:Y:S01]  /*7480*/  ULDC.64 UR4, c[0x0][0x3f8] ;  /* 0x0000fe0000047ab9 */ /* 0x000fe20000000a00 */
[----:B------:R-:W-:Y:S01]  /*7490*/  ULDC.64 UR6, c[0x0][0x408] ;  /* 0x0001020000067ab9 */ /* 0x000fe20000000a00 */
[----:B------:R-:W-:Y:S01]  /*74a0*/  LOP3.LUT P0, RZ, R26, 0x3ff, RZ, 0xc0, !PT ;  /* 0x000003ff1aff7812 */ /* 0x000fe2000780c0ff */
[----:B------:R-:W-:Y:S01]  /*74b0*/  IMAD.WIDE.U32 R4, R50, UR4, RZ ;  /* 0x0000000432047c25 */ /* 0x000fe2000f8e00ff */
[----:B------:R-:W-:Y:S03]  /*74c0*/  BSSY B6, `(.L_x_9751) ;  /* 0x000001f000067945 */ /* 0x000fe60003800000 */
[C---:B------:R-:W-:Y:S02]  /*74d0*/  IMAD R3, R0.reuse, UR4, RZ ;  /* 0x0000000400037c24 */ /* 0x040fe4000f8e02ff */
[----:B------:R-:W-:-:S02]  /*74e0*/  IMAD R9, R0, UR6, RZ ;  /* 0x0000000600097c24 */ /* 0x000fc4000f8e02ff */
        /* <DEDUP_REMOVED lines=28> */
.L_x_9752:
[----:B------:R-:W-:Y:S05]  /*76b0*/  BSYNC B6 ;  /* 0x0000000000067941 */ /* 0x000fea0003800000 */
.L_x_9751:
[----:B------:R-:W-:Y:S01]  /*76c0*/  LEA.HI R29, R30, R29, RZ, 0x2 ;  /* 0x0000001d1e1d7211 */ /* 0x000fe200078f10ff */
[----:B------:R-:W-:Y:S01]  /*76d0*/  ULDC.U8 UR4, c[0x0][0x410] ;  /* 0x0001040000047ab9 */ /* 0x000fe20000000000 */
[----:B------:R-:W-:Y:S01]  /*76e0*/  BSSY B0, `(.L_x_9753) ;  /* 0x0000206000007945 */ /* 0x000fe20003800000 */
[----:B------:R-:W-:Y:S01]  /*76f0*/  ISETP.NE.AND P0, PT, RZ, UR4, PT ;  /* 0x00000004ff007c0c */ /* 0x000fe2000bf05270 */
[----:B------:R-:W-:Y:S01]  /*7700*/  IMAD R4, R49, 0x80, R204 ;  /* 0x0000008031047824 */ /* 0x000fe200078e02cc */
[----:B------:R-:W-:-:S04]  /*7710*/  SHF.R.S32.HI R29, RZ, 0x1f, R29 ;  /* 0x0000001fff1d7819 */ /* 0x000fc8000001141d */
[----:B------:R-:W-:-:S04]  /*7720*/  LEA.HI R29, R29, R204, RZ, 0x3 ;  /* 0x000000cc1d1d7211 */ /* 0x000fc800078f18ff */
[----:B------:R-:W-:-:S05]  /*7730*/  LOP3.LUT R29, R29, 0xfffffff8, RZ, 0xc0, !PT ;  /* 0xfffffff81d1d7812 */ /* 0x000fca00078ec0ff */
[----:B------:R-:W-:Y:S01]  /*7740*/  IMAD.IADD R31, R204, 0x1, -R29 ;  /* 0x00000001cc1f7824 */ /* 0x000fe200078e0a1d */
[----:B------:R-:W-:Y:S06]  /*7750*/  @!P0 BRA `(.L_x_9754) ;  /* 0x00000010000c8947 */ /* 0x000fec0003800000 */
[----:B------:R-:W-:-:S03]  /*7760*/  UMOV UR4, 0xffffffff ;  /* 0xffffffff00047882 */ /* 0x000fc60000000000 */
[----:B------:R-:W-:Y:S05]  /*7770*/  BRA.DIV UR4, `(.L_x_9755) ;  /* 0x0000013204747947 */ /* 0x000fea000b800000 */
[----:B------:R1:W2:Y:S04]  /*7780*/  SHFL.IDX PT, R0, R27, RZ, 0x1c1f ;  /* 0x001c1fff1b007589 */ /* 0x0002a800000e0000 */
[----:B------:R1:W3:Y:S04]  /*7790*/  SHFL.IDX PT, R3, R26, RZ, 0x1c1f ;  /* 0x001c1fff1a037589 */ /* 0x0002e800000e0000 */
[----:B------:R-:W4:Y:S04]  /*77a0*/  SHFL.IDX PT, R25, R25, RZ, 0x1c1f ;  /* 0x001c1fff19197589 */ /* 0x000f2800000e0000 */
[----:B------:R1:W0:Y:S02]  /*77b0*/  SHFL.IDX PT, R20, R28, RZ, 0x1c1f ;  /* 0x001c1fff1c147589 */ /* 0x00022400000e0000 */
.L_x_9987:
[----:B------:R-:W5:Y:S01]  /*77c0*/  LDL R7, [R1+0x38] ;  /* 0x0000380001077983 */ /* 0x000f620000100800 */
[----:B------:R-:W-:Y:S01]  /*77d0*/  ULDC UR4, c[0x0][0x448] ;  /* 0x0001120000047ab9 */ /* 0x000fe20000000800 */
[----:B------:R-:W-:Y:S01]  /*77e0*/  IMAD.SHL.U32 R10, R31, 0x40, RZ ;  /* 0x000000401f0a7824 */ /* 0x000fe200078e00ff */
[----:B------:R-:W-:Y:S01]  /*77f0*/  BSSY B1, `(.L_x_9756) ;  /* 0x0000023000017945 */ /* 0x000fe20003800000 */
[----:B------:R-:W-:Y:S01]  /*7800*/  IMAD R48, R48, UR4, RZ ;  /* 0x0000000430307c24 */ /* 0x000fe2000f8e02ff */
[----:B------:R-:W-:Y:S02]  /*7810*/  CS2R R8, SRZ ;  /* 0x0000000000087805 */ /* 0x000fe4000001ff00 */
[----:B-1----:R-:W-:Y:S02]  /*7820*/  LOP3.LUT R27, R10, 0x1c0, RZ, 0xc0, !PT ;  /* 0x000001c00a1b7812 */ /* 0x002fe400078ec0ff */
        /* <DEDUP_REMOVED lines=10> */
[----:B---3--:R-:W-:Y:S01]  /*78d0*/  IMAD.MOV.U32 R4, RZ, RZ, R3 ;  /* 0x000000ffff047224 */ /* 0x008fe200078e0003 */
[----:B------:R-:W-:Y:S01]  /*78e0*/  ISETP.GE.AND P2, PT, R22, UR4, PT ;  /* 0x0000000416007c0c */ /* 0x000fe2000bf46270 */
[----:B--2---:R-:W-:Y:S01]  /*78f0*/  IMAD.MOV.U32 R5, RZ, RZ, R0 ;  /* 0x000000ffff057224 */ /* 0x004fe200078e0000 */
[C---:B------:R-:W-:Y:S01]  /*7900*/  ISETP.GE.AND P3, PT, R209.reuse, UR4, PT ;  /* 0x00000004d1007c0c */ /* 0x040fe2000bf66270 */
[----:B------:R-:W-:Y:S01]  /*7910*/  IMAD.SHL.U32 R14, R209, 0x2, RZ ;  /* 0x00000002d10e7824 */ /* 0x000fe200078e00ff */
[----:B------:R-:W-:-:S04]  /*7920*/  SHF.R.S32.HI R8, RZ, 0x1f, R209 ;  /* 0x0000001fff087819 */ /* 0x000fc800000114d1 */
[----:B------:R-:W-:-:S05]  /*7930*/  SHF.L.U64.HI R8, R209, 0x1, R8 ;  /* 0x00000001d1087819 */ /* 0x000fca0000010208 */
[----:B------:R-:W-:Y:S02]  /*7940*/  @!P2 IMAD.WIDE R4, R22, 0x2, R4 ;  /* 0x000000021604a825 */ /* 0x000fe400078e0204 */
[-C--:B------:R-:W-:Y:S02]  /*7950*/  @!P3 IADD3 R12, P0, R3, R14.reuse, RZ ;  /* 0x0000000e030cb210 */ /* 0x080fe40007f1e0ff */
[----:B0-----:R-:W-:Y:S01]  /*7960*/  @!P3 IADD3 R14, P1, R20, R14, RZ ;  /* 0x0000000e140eb210 */ /* 0x001fe20007f3e0ff */
[----:B------:R0:W5:Y:S02]  /*7970*/  @!P2 LD.E.64 R6, desc[UR40][R4.64] ;  /* 0x000000280406a980 */ /* 0x000164000c101b00 */
[--C-:B------:R-:W-:Y:S02]  /*7980*/  @!P3 IMAD.X R13, R0, 0x1, R8.reuse, P0 ;  /* 0x00000001000db824 */ /* 0x100fe400000e0608 */
[----:B----4-:R-:W-:Y:S01]  /*7990*/  @!P3 IMAD.X R15, R25, 0x1, R8, P1 ;  /* 0x00000001190fb824 */ /* 0x010fe200008e0608 */
        /* <DEDUP_REMOVED lines=8> */
.L_x_9757:
[----:B------:R-:W-:Y:S05]  /*7a20*/  BSYNC B1 ;  /* 0x0000000000017941 */ /* 0x000fea0003800000 */
.L_x_9756:
[----:B------:R-:W4:Y:S01]  /*7a30*/  LDL R32, [R1+0x14] ;  /* 0x0000140001207983 */ /* 0x000f220000100800 */
[----:B------:R-:W4:Y:S01]  /*7a40*/  SYNCS.PHASECHK.TRANS64.TRYWAIT P0, [R19+URZ+0x22800], R26 ;  /* 0x0228001a130075a7 */ /* 0x000f22000800017f */
[----:B--2---:R-:W-:Y:S01]  /*7a50*/  LOP3.LUT R0, R27, 0x18, R16, 0xf8, !PT ;  /* 0x000000181b007812 */ /* 0x004fe200078ef810 */
[----:B-1----:R-:W-:Y:S01]  /*7a60*/  IMAD R21, R49, -0x80, R48 ;  /* 0xffffff8031157824 */ /* 0x002fe200078e0230 */
[----:B------:R-:W-:Y:S01]  /*7a70*/  SHF.R.U32.HI R27, RZ, 0x3, R27 ;  /* 0x00000003ff1b7819 */ /* 0x000fe2000001161b */
[----:B---3-5:R-:W-:Y:S01]  /*7a80*/  IMAD.MOV.U32 R3, RZ, RZ, R4 ;  /* 0x000000ffff037224 */ /* 0x028fe200078e0004 */
[--C-:B------:R-:W-:Y:S01]  /*7a90*/  SHF.R.U64 R4, R4, 0x10, R5.reuse ;  /* 0x0000001004047819 */ /* 0x100fe20000001205 */
[----:B------:R-:W-:Y:S01]  /*7aa0*/  IMAD.MOV.U32 R14, RZ, RZ, R6 ;  /* 0x000000ffff0e7224 */ /* 0x000fe200078e0006 */
[----:B------:R-:W-:Y:S01]  /*7ab0*/  LOP3.LUT R30, R0, R27, RZ, 0x3c, !PT ;  /* 0x0000001b001e7212 */ /* 0x000fe200078e3cff */
[--C-:B------:R-:W-:Y:S01]  /*7ac0*/  IMAD.MOV.U32 R0, RZ, RZ, R5.reuse ;  /* 0x000000ffff007224 */ /* 0x100fe200078e0005 */
[----:B------:R-:W-:Y:S01]  /*7ad0*/  SHF.R.U32.HI R27, RZ, 0x10, R5 ;  /* 0x00000010ff1b7819 */ /* 0x000fe20000011605 */
[----:B0-----:R-:W-:Y:S01]  /*7ae0*/  IMAD.MOV.U32 R13, RZ, RZ, R7 ;  /* 0x000000ffff0d7224 */ /* 0x001fe200078e0007 */
[--C-:B------:R-:W-:Y:S01]  /*7af0*/  SHF.R.U64 R20, R10, 0x10, R11.reuse ;  /* 0x000000100a147819 */ /* 0x100fe2000000120b */
[----:B------:R-:W-:Y:S01]  /*7b00*/  IMAD.MOV.U32 R15, RZ, RZ, R10 ;  /* 0x000000ffff0f7224 */ /* 0x000fe200078e000a */
[--C-:B----4-:R-:W-:Y:S01]  /*7b10*/  SHF.R.U32.HI R25, RZ, 0x10, R11.reuse ;  /* 0x00000010ff197819 */ /* 0x110fe2000001160b */
[----:B------:R-:W-:Y:S01]  /*7b20*/  IMAD.MOV.U32 R12, RZ, RZ, R11 ;  /* 0x000000ffff0c7224 */ /* 0x000fe200078e000b */
[--C-:B------:R-:W-:Y:S01]  /*7b30*/  SHF.R.U64 R29, R6, 0x10, R7.reuse ;  /* 0x00000010061d7819 */ /* 0x100fe20000001207 */
[----:B------:R-:W-:Y:S01]  /*7b40*/  BSSY B1, `(.L_x_9758) ;  /* 0x0000013000017945 */ /* 0x000fe20003800000 */
[----:B------:R-:W-:Y:S01]  /*7b50*/  SHF.R.U32.HI R28, RZ, 0x10, R7 ;  /* 0x00000010ff1c7819 */ /* 0x000fe20000011607 */
[----:B------:R-:W-:Y:S01]  /*7b60*/  IMAD.MOV.U32 R5, RZ, RZ, R8 ;  /* 0x000000ffff057224 */ /* 0x000fe200078e0008 */
[----:B------:R-:W-:Y:S01]  /*7b70*/  VIMNMX R21, R21, 0x80, PT ;  /* 0x0000008015157848 */ /* 0x000fe20003fe0100 */
[--C-:B------:R-:W-:Y:S01]  /*7b80*/  IMAD.MOV.U32 R10, RZ, RZ, R9.reuse ;  /* 0x000000ffff0a7224 */ /* 0x100fe200078e0009 */
[----:B------:R-:W-:-:S02]  /*7b90*/  SHF.R.U64 R6, R8, 0x10, R9 ;  /* 0x0000001008067819 */ /* 0x000fc40000001209 */
[----:B------:R-:W-:Y:S02]  /*7ba0*/  PRMT R3, R3, 0x5410, R4 ;  /* 0x0000541003037816 */ /* 0x000fe40000000004 */
[----:B------:R-:W-:Y:S02]  /*7bb0*/  PRMT R8, R0, 0x5410, R27 ;  /* 0x0000541000087816 */ /* 0x000fe4000000001b */
[----:B------:R-:W-:Y:S02]  /*7bc0*/  LOP3.LUT P2, RZ, R31, 0x4, RZ, 0xc0, !PT ;  /* 0x000000041fff7812 */ /* 0x000fe4000784c0ff */
[----:B------:R-:W-:Y:S02]  /*7bd0*/  SHF.R.U32.HI R7, RZ, 0x10, R9 ;  /* 0x00000010ff077819 */ /* 0x000fe40000011609 */
[----:B------:R-:W-:Y:S02]  /*7be0*/  PRMT R14, R14, 0x5410, R29 ;  /* 0x000054100e0e7816 */ /* 0x000fe4000000001d */
[----:B------:R-:W-:-:S02]  /*7bf0*/  ISETP.GE.AND P1, PT, R204, R21, PT ;  /* 0x00000015cc00720c */ /* 0x000fc40003f26270 */
[----:B------:R-:W-:Y:S02]  /*7c00*/  PRMT R13, R13, 0x5410, R28 ;  /* 0x000054100d0d7816 */ /* 0x000fe4000000001c */
[----:B------:R-:W-:Y:S01]  /*7c10*/  PRMT R15, R15, 0x5410, R20 ;  /* 0x000054100f0f7816 */ /* 0x000fe20000000014 */
[----:B------:R-:W-:-:S04]  /*7c20*/  IMAD R30, R32, 0x200, R30 ;  /* 0x00000200201e7824 */ /* 0x000fc800078e021e */
[----:B------:R-:W-:-:S04]  /*7c30*/  IMAD R11, R30, 0x2, R19 ;  /* 0x000000021e0b7824 */ /* 0x000fc800078e0213 */
[C---:B------:R-:W-:Y:S02]  /*7c40*/  VIADD R4, R11.reuse, 0x18400 ;  /* 0x000184000b047836 */ /* 0x040fe40000000000 */
[----:B------:R-:W-:Y:S01]  /*7c50*/  VIADD R0, R11, 0x18440 ;  /* 0x000184400b007836 */ /* 0x000fe20000000000 */
[----:B------:R-:W-:Y:S06]  /*7c60*/  @!P0 BRA `(.L_x_9759) ;  /* 0x0000012c00ac8947 */ /* 0x000fec0003800000 */
.L_x_9988:
[----:B------:R-:W-:Y:S05]  /*7c70*/  BSYNC B1 ;  /* 0x0000000000017941 */ /* 0x000fea0003800000 */
.L_x_9758:
        /* <DEDUP_REMOVED lines=49> */
.L_x_9763:
[----:B------:R-:W-:Y:S05]  /*7f90*/  BSYNC B2 ;  /* 0x0000000000027941 */ /* 0x000fea0003800000 */
.L_x_9762:
        /* <DEDUP_REMOVED lines=39> */
.L_x_9761:
[----:B------:R-:W-:Y:S05]  /*8210*/  BSYNC B1 ;  /* 0x0000000000017941 */ /* 0x000fea0003800000 */
.L_x_9760:
        /* <DEDUP_REMOVED lines=26> */
[-C--:B------:R-:W-:Y:S01]  /*83c0*/  FFMA.FTZ R5, R29, R21.reuse, -R26 ;  /* 0x000000151d057223 */ /* 0x080fe2000001081a */
[----:B------:R-:W-:Y:S01]  /*83d0*/  LOP3.LUT R7, R7, 0xffff0000, RZ, 0xc0, !PT ;  /* 0xffff000007077812 */ /* 0x000fe200078ec0ff */
[C---:B------:R-:W-:Y:S01]  /*83e0*/  IMAD.U32 R30, R12.reuse, 0x10000, RZ ;  /* 0x000100000c1e7824 */ /* 0x040fe200078e00ff */
[----:B------:R-:W-:Y:S01]  /*83f0*/  LOP3.LUT R29, R12, 0xffff0000, RZ, 0xc0, !PT ;  /* 0xffff00000c1d7812 */ /* 0x000fe200078ec0ff */
[C---:B------:R-:W-:Y:S01]  /*8400*/  IMAD.U32 R28, R13.reuse, 0x10000, RZ ;  /* 0x000100000d1c7824 */ /* 0x040fe200078e00ff */
[----:B------:R-:W-:Y:S01]  /*8410*/  LOP3.LUT R25, R13, 0xffff0000, RZ, 0xc0, !PT ;  /* 0xffff00000d197812 */ /* 0x000fe200078ec0ff */
[----:B------:R-:W-:Y:S01]  /*8420*/  FFMA.FTZ R20, R31, R21, R20 ;  /* 0x000000151f147223 */ /* 0x000fe20000010014 */
[-C--:B------:R-:W-:Y:S01]  /*8430*/  FMUL.FTZ R13, R30, R6.reuse ;  /* 0x000000061e0d7220 */ /* 0x080fe20000410000 */
[C---:B------:R-:W-:Y:S01]  /*8440*/  FMUL.FTZ R21, R28.reuse, R6 ;  /* 0x000000061c157220 */ /* 0x040fe20000410000 */
[-C--:B------:R-:W-:Y:S01]  /*8450*/  FMUL.FTZ R12, R29, R7.reuse ;  /* 0x000000071d0c7220 */ /* 0x080fe20000410000 */
[C---:B------:R-:W-:Y:S01]  /*8460*/  FMUL.FTZ R26, R25.reuse, R7 ;  /* 0x00000007191a7220 */ /* 0x040fe20000410000 */
[-C--:B------:R-:W-:Y:S01]  /*8470*/  FFMA.FTZ R6, R28, R14.reuse, -R13 ;  /* 0x0000000e1c067223 */ /* 0x080fe2000001080d */
[----:B------:R-:W-:Y:S01]  /*8480*/  FFMA.FTZ R21, R30, R14, R21 ;  /* 0x0000000e1e157223 */ /* 0x000fe20000010015 */
[-C--:B------:R-:W-:Y:S01]  /*8490*/  FFMA.FTZ R7, R25, R15.reuse, -R12 ;  /* 0x0000000f19077223 */ /* 0x080fe2000001080c */
[----:B------:R-:W-:Y:S01]  /*84a0*/  FFMA.FTZ R26, R29, R15, R26 ;  /* 0x0000000f1d1a7223 */ /* 0x000fe2000001001a */
[----:B------:R-:W-:-:S02]  /*84b0*/  F2FP.BF16.F32.PACK_AB R4, R27, R4 ;  /* 0x000000041b04723e */ /* 0x000fc400000010ff */
[----:B------:R-:W-:Y:S02]  /*84c0*/  F2FP.BF16.F32.PACK_AB R5, R20, R5 ;  /* 0x000000051405723e */ /* 0x000fe400000010ff */
[----:B------:R-:W-:Y:S02]  /*84d0*/  F2FP.BF16.F32.PACK_AB R6, R21, R6 ;  /* 0x000000061506723e */ /* 0x000fe400000010ff */
[----:B------:R-:W-:-:S05]  /*84e0*/  F2FP.BF16.F32.PACK_AB R7, R26, R7 ;  /* 0x000000071a07723e */ /* 0x000fca00000010ff */
[----:B------:R1:W-:Y:S02]  /*84f0*/  STS.128 [R11+0x1a400], R4 ;  /* 0x01a400040b007388 */ /* 0x0003e40000000c00 */
.L_x_9766:
[----:B------:R-:W-:Y:S05]  /*8500*/  BSYNC B1 ;  /* 0x0000000000017941 */ /* 0x000fea0003800000 */
.L_x_9765:
[----:B------:R-:W-:Y:S05]  /*8510*/  @P1 BRA `(.L_x_9764) ;  /* 0x0000001000881947 */ /* 0x000fea0003800000 */
[----:B-1----:R-:W1:Y:S01]  /*8520*/  LDS.128 R4, [R0+0x2000] ;  /* 0x0020000000047984 */ /* 0x002e620000000c00 */
[C---:B------:R-:W-:Y:S01]  /*8530*/  IMAD.U32 R21, R9.reuse, 0x10000, RZ ;  /* 0x0001000009157824 */ /* 0x040fe200078e00ff */
[----:B------:R-:W-:Y:S01]  /*8540*/  LOP3.LUT R28, R9, 0xffff0000, RZ, 0xc0, !PT ;  /* 0xffff0000091c7812 */ /* 0x000fe200078ec0ff */
[C---:B------:R-:W-:Y:S01]  /*8550*/  IMAD.U32 R15, R3.reuse, 0x10000, RZ ;  /* 0x00010000030f7824 */ /* 0x040fe200078e00ff */
[----:B0-----:R-:W-:Y:S01]  /*8560*/  LOP3.LUT R26, R3, 0xffff0000, RZ, 0xc0, !PT ;  /* 0xffff0000031a7812 */ /* 0x001fe200078ec0ff */
        /* <DEDUP_REMOVED lines=34> */
.L_x_9754:
[----:B------:R-:W-:-:S03]  /*8790*/  UMOV UR4, 0xffffffff ;  /* 0xffffffff00047882 */ /* 0x000fc60000000000 */
[----:B------:R-:W-:Y:S05]  /*87a0*/  BRA.DIV UR4, `(.L_x_9767) ;  /* 0x0000012204f07947 */ /* 0x000fea000b800000 */
[----:B------:R1:W2:Y:S04]  /*87b0*/  SHFL.IDX PT, R0, R27, RZ, 0x1c1f ;  /* 0x001c1fff1b007589 */ /* 0x0002a800000e0000 */
[----:B------:R1:W3:Y:S04]  /*87c0*/  SHFL.IDX PT, R3, R26, RZ, 0x1c1f ;  /* 0x001c1fff1a037589 */ /* 0x0002e800000e0000 */
[----:B------:R1:W4:Y:S04]  /*87d0*/  SHFL.IDX PT, R20, R25, RZ, 0x1c1f ;  /* 0x001c1fff19147589 */ /* 0x00032800000e0000 */
[----:B------:R1:W0:Y:S02]  /*87e0*/  SHFL.IDX PT, R14, R28, RZ, 0x1c1f ;  /* 0x001c1fff1c0e7589 */ /* 0x00022400000e0000 */
.L_x_9994:
        /* <DEDUP_REMOVED lines=10> */
[----:B-1----:R-:W-:Y:S01]  /*8890*/  IMAD.IADD R26, R6, 0x1, -R5 ;  /* 0x00000001061a7824 */ /* 0x002fe200078e0a05 */
[----:B------:R-:W-:Y:S02]  /*88a0*/  CS2R R4, SRZ ;  /* 0x0000000000047805 */ /* 0x000fe4000001ff00 */
[----:B------:R-:W-:Y:S02]  /*88b0*/  CS2R R6, SRZ ;  /* 0x0000000000067805 */ /* 0x000fe4000001ff00 */
[----:B------:R-:W-:Y:S01]  /*88c0*/  SHF.L.U32 R26, R26, 0x1f, RZ ;  /* 0x0000001f1a1a7819 */ /* 0x000fe200000006ff */
[----:B0-----:R-:W-:Y:S06]  /*88d0*/  @P0 BRA `(.L_x_9769) ;  /* 0x0000000000300947 */ /* 0x001fec0003800000 */
[----:B------:R-:W-:Y:S01]  /*88e0*/  ULDC UR4, c[0x0][0x3f4] ;  /* 0x0000fd0000047ab9 */ /* 0x000fe20000000800 */
[C---:B------:R-:W-:Y:S01]  /*88f0*/  IMAD.SHL.U32 R15, R16.reuse, 0x2, RZ ;  /* 0x00000002100f7824 */ /* 0x040fe200078e00ff */
[C---:B------:R-:W-:Y:S02]  /*8900*/  ISETP.GE.AND P2, PT, R16.reuse, UR4, PT ;  /* 0x0000000410007c0c */ /* 0x040fe4000bf46270 */
[----:B------:R-:W-:Y:S02]  /*8910*/  SHF.L.U64.HI R5, R16, 0x1, R17 ;  /* 0x0000000110057819 */ /* 0x000fe40000010211 */
[-C--:B---3--:R-:W-:Y:S02]  /*8920*/  IADD3 R12, P0, R3, R15.reuse, RZ ;  /* 0x0000000f030c7210 */ /* 0x088fe40007f1e0ff */
[----:B------:R-:W-:-:S03]  /*8930*/  IADD3 R14, P1, R14, R15, RZ ;  /* 0x0000000f0e0e7210 */ /* 0x000fc60007f3e0ff */
[--C-:B--2---:R-:W-:Y:S02]  /*8940*/  IMAD.X R13, R0, 0x1, R5.reuse, P0 ;  /* 0x00000001000d7824 */ /* 0x104fe400000e0605 */
[----:B----4-:R-:W-:Y:S01]  /*8950*/  IMAD.X R15, R20, 0x1, R5, P1 ;  /* 0x00000001140f7824 */ /* 0x010fe200008e0605 */
[----:B------:R-:W-:Y:S01]  /*8960*/  CS2R R4, SRZ ;  /* 0x0000000000047805 */ /* 0x000fe2000001ff00 */
[----:B------:R-:W-:Y:S06]  /*8970*/  @P2 BRA `(.L_x_9769) ;  /* 0x0000000000082947 */ /* 0x000fec0003800000 */
[----:B------:R0:W5:Y:S04]  /*8980*/  LD.E.128 R4, desc[UR40][R12.64] ;  /* 0x000000280c047980 */ /* 0x000168000c101d00 */
[----:B------:R0:W5:Y:S02]  /*8990*/  LD.E.128 R8, desc[UR40][R14.64] ;  /* 0x000000280e087980 */ /* 0x000164000c101d00 */
.L_x_9769:
[----:B------:R-:W-:Y:S05]  /*89a0*/  BSYNC B1 ;  /* 0x0000000000017941 */ /* 0x000fea0003800000 */
.L_x_9768:
[----:B------:R-:W1:Y:S01]  /*89b0*/  SYNCS.PHASECHK.TRANS64.TRYWAIT P1, [R19+URZ+0x22800], R26 ;  /* 0x0228001a130075a7 */ /* 0x000e62000802017f */
[----:B--2---:R-:W-:Y:S01]  /*89c0*/  IMAD R0, R49, -0x80, R48 ;  /* 0xffffff8031007824 */ /* 0x004fe200078e0230 */
[--C-:B-----5:R-:W-:Y:S01]  /*89d0*/  SHF.R.U64 R28, R6, 0x10, R7.reuse ;  /* 0x00000010061c7819 */ /* 0x120fe20000001207 */
[----:B0-----:R-:W-:Y:S01]  /*89e0*/  IMAD.MOV.U32 R13, RZ, RZ, R6 ;  /* 0x000000ffff0d7224 */ /* 0x001fe200078e0006 */
[--C-:B------:R-:W-:Y:S01]  /*89f0*/  SHF.R.U32.HI R27, RZ, 0x10, R7.reuse ;  /* 0x00000010ff1b7819 */ /* 0x100fe20000011607 */
[----:B------:R-:W-:Y:S01]  /*8a00*/  IMAD.MOV.U32 R14, RZ, RZ, R7 ;  /* 0x000000ffff0e7224 */ /* 0x000fe200078e0007 */
[--C-:B------:R-:W-:Y:S01]  /*8a10*/  SHF.R.U64 R7, R8, 0x10, R9.reuse ;  /* 0x0000001008077819 */ /* 0x100fe20000001209 */
[--C-:B---3--:R-:W-:Y:S01]  /*8a20*/  IMAD.MOV.U32 R3, RZ, RZ, R9.reuse ;  /* 0x000000ffff037224 */ /* 0x108fe200078e0009 */
[----:B------:R-:W-:Y:S01]  /*8a30*/  SHF.R.U32.HI R6, RZ, 0x10, R9 ;  /* 0x00000010ff067819 */ /* 0x000fe20000011609 */
[----:B------:R-:W-:Y:S01]  /*8a40*/  IMAD.MOV.U32 R12, RZ, RZ, R4 ;  /* 0x000000ffff0c7224 */ /* 0x000fe200078e0004 */
[----:B------:R-:W-:Y:S01]  /*8a50*/  VIMNMX R9, R0, 0x80, PT ;  /* 0x0000008000097848 */ /* 0x000fe20003fe0100 */
[--C-:B------:R-:W-:Y:S01]  /*8a60*/  IMAD.MOV.U32 R25, RZ, RZ, R5.reuse ;  /* 0x000000ffff197224 */ /* 0x100fe200078e0005 */
[--C-:B------:R-:W-:Y:S01]  /*8a70*/  SHF.R.U64 R29, R4, 0x10, R5.reuse ;  /* 0x00000010041d7819 */ /* 0x100fe20000001205 */
[----:B----4-:R-:W-:Y:S01]  /*8a80*/  IMAD.MOV.U32 R20, RZ, RZ, R8 ;  /* 0x000000ffff147224 */ /* 0x010fe200078e0008 */
[----:B------:R-:W-:Y:S01]  /*8a90*/  SHF.R.U32.HI R30, RZ, 0x10, R5 ;  /* 0x00000010ff1e7819 */ /* 0x000fe20000011605 */
[----:B------:R-:W-:Y:S01]  /*8aa0*/  IMAD.MOV.U32 R15, RZ, RZ, R10 ;  /* 0x000000ffff0f7224 */ /* 0x000fe200078e000a */
[----:B------:R-:W-:Y:S01]  /*8ab0*/  ISETP.GE.AND P0, PT, R16, R21, PT ;  /* 0x000000151000720c */ /* 0x000fe20003f06270 */
[--C-:B------:R-:W-:Y:S01]  /*8ac0*/  IMAD.MOV.U32 R0, RZ, RZ, R11.reuse ;  /* 0x000000ffff007224 */ /* 0x100fe200078e000b */
[--C-:B------:R-:W-:Y:S01]  /*8ad0*/  SHF.R.U64 R4, R10, 0x10, R11.reuse ;  /* 0x000000100a047819 */ /* 0x100fe2000000120b */
[C---:B------:R-:W-:Y:S01]  /*8ae0*/  VIADD R32, R204.reuse, 0x40 ;  /* 0x00000040cc207836 */ /* 0x040fe20000000000 */
[----:B------:R-:W-:Y:S01]  /*8af0*/  SHF.R.U32.HI R5, RZ, 0x10, R11 ;  /* 0x00000010ff057819 */ /* 0x000fe2000001160b */
[----:B------:R-:W-:Y:S01]  /*8b00*/  BSSY B1, `(.L_x_9770) ;  /* 0x000000c000017945 */ /* 0x000fe20003800000 */
[----:B------:R-:W-:-:S02]  /*8b10*/  ISETP.GE.OR P2, PT, R204, R9, P0 ;  /* 0x00000009cc00720c */ /* 0x000fc40000746670 */
[----:B------:R-:W-:Y:S02]  /*8b20*/  PRMT R12, R12, 0x5410, R29 ;  /* 0x000054100c0c7816 */ /* 0x000fe4000000001d */
[----:B------:R-:W-:Y:S02]  /*8b30*/  ISETP.GE.OR P0, PT, R32, R9, P0 ;  /* 0x000000092000720c */ /* 0x000fe40000706670 */
[----:B------:R-:W-:Y:S02]  /*8b40*/  PRMT R25, R25, 0x5410, R30 ;  /* 0x0000541019197816 */ /* 0x000fe4000000001e */
[----:B------:R-:W-:Y:S02]  /*8b50*/  PRMT R13, R13, 0x5410, R28 ;  /* 0x000054100d0d7816 */ /* 0x000fe4000000001c */
[----:B------:R-:W-:Y:S02]  /*8b60*/  PRMT R14, R14, 0x5410, R27 ;  /* 0x000054100e0e7816 */ /* 0x000fe4000000001b */
[----:B------:R-:W-:-:S02]  /*8b70*/  PRMT R20, R20, 0x5410, R7 ;  /* 0x0000541014147816 */ /* 0x000fc40000000007 */
[----:B------:R-:W-:Y:S02]  /*8b80*/  PRMT R3, R3, 0x5410, R6 ;  /* 0x0000541003037816 */ /* 0x000fe40000000006 */
[----:B------:R-:W-:Y:S02]  /*8b90*/  PRMT R15, R15, 0x5410, R4 ;  /* 0x000054100f0f7816 */ /* 0x000fe40000000004 */
[----:B------:R-:W-:Y:S01]  /*8ba0*/  PRMT R0, R0, 0x5410, R5 ;  /* 0x0000541000007816 */ /* 0x000fe20000000005 */
[----:B-1----:R-:W-:Y:S06]  /*8bb0*/  @!P1 BRA `(.L_x_9771) ;  /* 0x00000120005c9947 */ /* 0x002fec0003800000 */
.L_x_9995:
[----:B------:R-:W-:Y:S05]  /*8bc0*/  BSYNC B1 ;  /* 0x0000000000017941 */ /* 0x000fea0003800000 */
.L_x_9770:
[----:B------:R-:W-:Y:S04]  /*8bd0*/  BSSY B1, `(.L_x_9772) ;  /* 0x000005b000017945 */ /* 0x000fe80003800000 */
[----:B------:R-:W-:Y:S05]  /*8be0*/  @P2 BRA `(.L_x_9773) ;  /* 0x0000000400642947 */ /* 0x000fea0003800000 */
[----:B------:R-:W2:Y:S01]  /*8bf0*/  LDL R8, [R1+0x14] ;  /* 0x0000140001087983 */ /* 0x000ea20000100800 */
[----:B------:R-:W-:Y:S01]  /*8c00*/  IMAD.SHL.U32 R4, R31, 0x40, RZ ;  /* 0x000000401f047824 */ /* 0x000fe200078e00ff */
[C---:B------:R-:W-:Y:S01]  /*8c10*/  LOP3.LUT R43, R15.reuse, 0xffff0000, RZ, 0xc0, !PT ;  /* 0xffff00000f2b7812 */ /* 0x040fe200078ec0ff */
[----:B------:R-:W-:Y:S02]  /*8c20*/  IMAD.IADD R5, R16, 0x1, R21 ;  /* 0x0000000110057824 */ /* 0x000fe400078e0215 */
[----:B------:R-:W-:Y:S01]  /*8c30*/  IMAD.U32 R41, R15, 0x10000, RZ ;  /* 0x000100000f297824 */ /* 0x000fe200078e00ff */
[----:B------:R-:W-:Y:S01]  /*8c40*/  LOP3.LUT R6, R4, 0x1c0, RZ, 0xc0, !PT ;  /* 0x000001c004067812 */ /* 0x000fe200078ec0ff */
[----:B------:R-:W-:Y:S02]  /*8c50*/  IMAD.U32 R35, R13, 0x10000, RZ ;  /* 0x000100000d237824 */ /* 0x000fe400078e00ff */
[----:B------:R-:W-:Y:S01]  /*8c60*/  IMAD.U32 R39, R20, 0x10000, RZ ;  /* 0x0001000014277824 */ /* 0x000fe200078e00ff */
[----:B------:R-:W-:-:S02]  /*8c70*/  LOP3.LUT R4, R6, 0x38, R16, 0xf8, !PT ;  /* 0x0000003806047812 */ /* 0x000fc400078ef810 */
[----:B------:R-:W-:Y:S02]  /*8c80*/  SHF.R.U32.HI R7, RZ, 0x3, R6 ;  /* 0x00000003ff077819 */ /* 0x000fe40000011606 */
[----:B------:R-:W-:Y:S02]  /*8c90*/  LOP3.LUT R5, R6, 0x38, R5, 0xf8, !PT ;  /* 0x0000003806057812 */ /* 0x000fe400078ef805 */
[-C--:B------:R-:W-:Y:S02]  /*8ca0*/  LOP3.LUT R4, R4, R7.reuse, RZ, 0x3c, !PT ;  /* 0x0000000704047212 */ /* 0x080fe400078e3cff */
[----:B------:R-:W-:-:S03]  /*8cb0*/  LOP3.LUT R5, R5, R7, RZ, 0x3c, !PT ;  /* 0x0000000705057212 */ /* 0x000fc600078e3cff */
[C---:B--2---:R-:W-:Y:S02]  /*8cc0*/  IMAD R4, R8.reuse, 0x200, R4 ;  /* 0x0000020008047824 */ /* 0x044fe400078e0204 */
[----:B------:R-:W-:Y:S02]  /*8cd0*/  IMAD R8, R8, 0x200, R5 ;  /* 0x0000020008087824 */ /* 0x000fe400078e0205 */
[--C-:B------:R-:W-:Y:S02]  /*8ce0*/  IMAD R42, R4, 0x2, R19.reuse ;  /* 0x00000002042a7824 */ /* 0x100fe400078e0213 */
[----:B------:R-:W-:-:S03]  /*8cf0*/  IMAD R44, R8, 0x2, R19 ;  /* 0x00000002082c7824 */ /* 0x000fc600078e0213 */
[----:B------:R-:W1:Y:S04]  /*8d00*/  LDS.128 R4, [R42+0x18400] ;  /* 0x018400002a047984 */ /* 0x000e680000000c00 */
[----:B------:R-:W2:Y:S01]  /*8d10*/  LDS.128 R8, [R44+0x18400] ;  /* 0x018400002c087984 */ /* 0x000ea20000000c00 */
[C---:B-1----:R-:W-:Y:S01]  /*8d20*/  IMAD.U32 R28, R6.reuse, 0x10000, RZ ;  /* 0x00010000061c7824 */ /* 0x042fe200078e00ff */
[----:B------:R-:W-:Y:S01]  /*8d30*/  LOP3.LUT R6, R6, 0xffff0000, RZ, 0xc0, !PT ;  /* 0xffff000006067812 */ /* 0x000fe200078ec0ff */
[C---:B0-----:R-:W-:Y:S01]  /*8d40*/  IMAD.U32 R26, R4.reuse, 0x10000, RZ ;  /* 0x00010000041a7824 */ /* 0x041fe200078e00ff */
[----:B------:R-:W-:Y:S01]  /*8d50*/  LOP3.LUT R4, R4, 0xffff0000, RZ, 0xc0, !PT ;  /* 0xffff000004047812 */ /* 0x000fe200078ec0ff */
[C---:B--2---:R-:W-:Y:S01]  /*8d60*/  IMAD.U32 R32, R10.reuse, 0x10000, RZ ;  /* 0x000100000a207824 */ /* 0x044fe200078e00ff */
        /* <DEDUP_REMOVED lines=8> */
[----:B------:R-:W-:Y:S01]  /*8df0*/  LOP3.LUT R37, R13, 0xffff0000, RZ, 0xc0, !PT ;  /* 0xffff00000d257812 */ /* 0x000fe200078ec0ff */
[----:B------:R-:W-:Y:S01]  /*8e00*/  FFMA.FTZ R45, R28, R41, R45 ;  /* 0x000000291c2d7223 */ /* 0x000fe2000001002d */
[----:B------:R-:W-:Y:S02]  /*8e10*/  IMAD.U32 R35, R12, 0x10000, RZ ;  /* 0x000100000c237824 */ /* 0x000fe400078e00ff */
[----:B------:R-:W-:Y:S01]  /*8e20*/  FMUL.FTZ R41, R30, R39 ;  /* 0x000000271e297220 */ /* 0x000fe20000410000 */
[----:B------:R-:W-:Y:S02]  /*8e30*/  IMAD.U32 R33, R11, 0x10000, RZ ;  /* 0x000100000b217824 */ /* 0x000fe400078e00ff */
[-C--:B------:R-:W-:Y:S01]  /*8e40*/  FMUL.FTZ R49, R10, R37.reuse ;  /* 0x000000250a317220 */ /* 0x080fe20000410000 */
[----:B------:R-:W-:Y:S01]  /*8e50*/  FFMA.FTZ R47, R6, R37, -R47 ;  /* 0x00000025062f7223 */ /* 0x000fe2000001082f */
[-C--:B------:R-:W-:Y:S01]  /*8e60*/  FMUL.FTZ R30, R30, R35.reuse ;  /* 0x000000231e1e7220 */ /* 0x080fe20000410000 */
[----:B------:R-:W-:Y:S01]  /*8e70*/  FFMA.FTZ R41, R26, R35, -R41 ;  /* 0x000000231a297223 */ /* 0x000fe20000010829 */
[----:B------:R-:W-:Y:S01]  /*8e80*/  LOP3.LUT R37, R20, 0xffff0000, RZ, 0xc0, !PT ;  /* 0xffff000014257812 */ /* 0x000fe200078ec0ff */
[----:B------:R-:W-:Y:S01]  /*8e90*/  FFMA.FTZ R36, R6, R43, R49 ;  /* 0x0000002b06247223 */ /* 0x000fe20000010031 */
[----:B------:R-:W-:Y:S01]  /*8ea0*/  LOP3.LUT R35, R12, 0xffff0000, RZ, 0xc0, !PT ;  /* 0xffff00000c237812 */ /* 0x000fe200078ec0ff */
[----:B------:R-:W-:Y:S01]  /*8eb0*/  FFMA.FTZ R30, R26, R39, R30 ;  /* 0x000000271a1e7223 */ /* 0x000fe2000001001e */
[----:B------:R-:W-:-:S02]  /*8ec0*/  IMAD.U32 R10, R3, 0x10000, RZ ;  /* 0x00010000030a7824 */ /* 0x000fc400078e00ff */
[C---:B------:R-:W-:Y:S01]  /*8ed0*/  FMUL.FTZ R39, R8.reuse, R37 ;  /* 0x0000002508277220 */ /* 0x040fe20000410000 */
[----:B------:R-:W-:Y:S02]  /*8ee0*/  IMAD.U32 R6, R25, 0x10000, RZ ;  /* 0x0001000019067824 */ /* 0x000fe400078e00ff */
[-C--:B------:R-:W-:Y:S01]  /*8ef0*/  FMUL.FTZ R43, R8, R35.reuse ;  /* 0x00000023082b7220 */ /* 0x080fe20000410000 */
[----:B------:R-:W-:Y:S02]  /*8f00*/  IMAD.U32 R26, R0, 0x10000, RZ ;  /* 0x00010000001a7824 */ /* 0x000fe400078e00ff */
[----:B------:R-:W-:Y:S01]  /*8f10*/  FFMA.FTZ R28, R4, R35, -R39 ;  /* 0x00000023041c7223 */ /* 0x000fe20000010827 */
[----:B------:R-:W-:Y:S02]  /*8f20*/  IMAD.U32 R8, R14, 0x10000, RZ ;  /* 0x000100000e087824 */ /* 0x000fe400078e00ff */
[----:B------:R-:W-:Y:S01]  /*8f30*/  FMUL.FTZ R32, R31, R10 ;  /* 0x0000000a1f207220 */ /* 0x000fe20000410000 */
[----:B------:R-:W-:Y:S01]  /*8f40*/  FFMA.FTZ R43, R4, R37, R43 ;  /* 0x00000025042b7223 */ /* 0x000fe2000001002b */
[----:B------:R-:W-:-:S02]  /*8f50*/  IMAD.U32 R27, R5, 0x10000, RZ ;  /* 0x00010000051b7824 */ /* 0x000fc400078e00ff */
[----:B------:R-:W-:Y:S01]  /*8f60*/  FMUL.FTZ R31, R31, R6 ;  /* 0x000000061f1f7220 */ /* 0x000fe20000410000 */
[----:B------:R-:W-:Y:S02]  /*8f70*/  IMAD.U32 R29, R7, 0x10000, RZ ;  /* 0x00010000071d7824 */ /* 0x000fe400078e00ff */
[C---:B------:R-:W-:Y:S01]  /*8f80*/  FMUL.FTZ R4, R33.reuse, R26 ;  /* 0x0000001a21047220 */ /* 0x040fe20000410000 */
        /* <DEDUP_REMOVED lines=31> */
.L_x_9773:
[----:B------:R-:W-:Y:S05]  /*9180*/  BSYNC B1 ;  /* 0x0000000000017941 */ /* 0x000fea0003800000 */
.L_x_9772:
[----:B------:R-:W-:Y:S05]  /*9190*/  @P0 BRA `(.L_x_9764) ;  /* 0x0000000400680947 */ /* 0x000fea0003800000 */
[----:B-1----:R-:W2:Y:S01]  /*91a0*/  LDL R5, [R1+0x18] ;  /* 0x0000180001057983 */ /* 0x002ea20000100800 */
        /* <DEDUP_REMOVED lines=10> */
[----:B------:R-:W-:Y:S01]  /*9250*/  LOP3.LUT R4, R4, R6, RZ, 0x3c, !PT ;  /* 0x0000000604047212 */ /* 0x000fe200078e3cff */
[----:B------:R-:W-:Y:S01]  /*9260*/  IMAD.U32 R34, R12, 0x10000, RZ ;  /* 0x000100000c227824 */ /* 0x000fe200078e00ff */
[C---:B------:R-:W-:Y:S01]  /*9270*/  LOP3.LUT R38, R20.reuse, 0xffff0000, RZ, 0xc0, !PT ;  /* 0xffff000014267812 */ /* 0x040fe200078ec0ff */
[----:B------:R-:W-:Y:S01]  /*9280*/  IMAD.U32 R36, R20, 0x10000, RZ ;  /* 0x0001000014247824 */ /* 0x000fe200078e00ff */
[----:B------:R-:W-:Y:S01]  /*9290*/  LOP3.LUT R12, R12, 0xffff0000, RZ, 0xc0, !PT ;  /* 0xffff00000c0c7812 */ /* 0x000fe200078ec0ff */
[----:B------:R-:W-:Y:S02]  /*92a0*/  IMAD.U32 R45, R3, 0x10000, RZ ;  /* 0x00010000032d7824 */ /* 0x000fe400078e00ff */
[----:B------:R-:W-:Y:S02]  /*92b0*/  IMAD.U32 R43, R25, 0x10000, RZ ;  /* 0x00010000192b7824 */ /* 0x000fe400078e00ff */
[----:B--2---:R-:W-:-:S04]  /*92c0*/  IMAD.IADD R8, R5, 0x1, R4 ;  /* 0x0000000105087824 */ /* 0x004fc800078e0204 */
[----:B------:R-:W-:Y:S01]  /*92d0*/  IMAD R21, R8, 0x2, R19 ;  /* 0x0000000208157824 */ /* 0x000fe200078e0213 */
[----:B---3--:R-:W0:Y:S04]  /*92e0*/  LDS.128 R4, [R40+0x18400] ;  /* 0x0184000028047984 */ /* 0x008e280000000c00 */
[----:B------:R-:W1:Y:S01]  /*92f0*/  LDS.128 R8, [R21+0x18400] ;  /* 0x0184000015087984 */ /* 0x000e620000000c00 */
[----:B0-----:R-:W-:Y:S02]  /*9300*/  IMAD.U32 R26, R4, 0x10000, RZ ;  /* 0x00010000041a7824 */ /* 0x001fe400078e00ff */
[C---:B-1----:R-:W-:Y:S01]  /*9310*/  IMAD.U32 R30, R8.reuse, 0x10000, RZ ;  /* 0x00010000081e7824 */ /* 0x042fe200078e00ff */
[----:B------:R-:W-:Y:S02]  /*9320*/  LOP3.LUT R8, R8, 0xffff0000, RZ, 0xc0, !PT ;  /* 0xffff000008087812 */ /* 0x000fe400078ec0ff */
[----:B------:R-:W-:Y:S01]  /*9330*/  LOP3.LUT R4, R4, 0xffff0000, RZ, 0xc0, !PT ;  /* 0xffff000004047812 */ /* 0x000fe200078ec0ff */
[-C--:B------:R-:W-:Y:S01]  /*9340*/  FMUL.FTZ R35, R36, R30.reuse ;  /* 0x0000001e24237220 */ /* 0x080fe20000410000 */
[----:B------:R-:W-:Y:S01]  /*9350*/  FMUL.FTZ R37, R34, R30 ;  /* 0x0000001e22257220 */ /* 0x000fe20000410000 */
[----:B------:R-:W-:Y:S01]  /*9360*/  FMUL.FTZ R39, R38, R8 ;  /* 0x0000000826277220 */ /* 0x000fe20000410000 */
[----:B------:R-:W-:-:S02]  /*9370*/  IMAD.U32 R31, R9, 0x10000, RZ ;  /* 0x00010000091f7824 */ /* 0x000fc400078e00ff */
[----:B------:R-:W-:Y:S01]  /*9380*/  FMUL.FTZ R41, R12, R8 ;  /* 0x000000080c297220 */ /* 0x000fe20000410000 */
[-C--:B------:R-:W-:Y:S01]  /*9390*/  FFMA.FTZ R35, R34, R26.reuse, -R35 ;  /* 0x0000001a22237223 */ /* 0x080fe20000010823 */
[----:B------:R-:W-:Y:S01]  /*93a0*/  FFMA.FTZ R37, R36, R26, R37 ;  /* 0x0000001a24257223 */ /* 0x000fe20000010025 */
[-C--:B------:R-:W-:Y:S01]  /*93b0*/  FFMA.FTZ R8, R12, R4.reuse, -R39 ;  /* 0x000000040c087223 */ /* 0x080fe20000010827 */
[----:B------:R-:W-:Y:S02]  /*93c0*/  IMAD.U32 R27, R5, 0x10000, RZ ;  /* 0x00010000051b7824 */ /* 0x000fe400078e00ff */
[-C--:B------:R-:W-:Y:S01]  /*93d0*/  FMUL.FTZ R20, R45, R31.reuse ;  /* 0x0000001f2d147220 */ /* 0x080fe20000410000 */
[----:B------:R-:W-:Y:S02]  /*93e0*/  IMAD.U32 R32, R10, 0x10000, RZ ;  /* 0x000100000a207824 */ /* 0x000fe400078e00ff */
[----:B------:R-:W-:Y:S01]  /*93f0*/  FMUL.FTZ R26, R43, R31 ;  /* 0x0000001f2b1a7220 */ /* 0x000fe20000410000 */
[----:B------:R-:W-:Y:S01]  /*9400*/  FFMA.FTZ R12, R38, R4, R41 ;  /* 0x00000004260c7223 */ /* 0x000fe20000010029 */
[----:B------:R-:W-:Y:S01]  /*9410*/  LOP3.LUT R10, R10, 0xffff0000, RZ, 0xc0, !PT ;  /* 0xffff00000a0a7812 */ /* 0x000fe200078ec0ff */
[----:B------:R-:W-:Y:S01]  /*9420*/  IMAD.U32 R34, R15, 0x10000, RZ ;  /* 0x000100000f227824 */ /* 0x000fe200078e00ff */
[C---:B------:R-:W-:Y:S01]  /*9430*/  LOP3.LUT R30, R13.reuse, 0xffff0000, RZ, 0xc0, !PT ;  /* 0xffff00000d1e7812 */ /* 0x040fe200078ec0ff */
[----:B------:R-:W-:Y:S01]  /*9440*/  IMAD.U32 R4, R13, 0x10000, RZ ;  /* 0x000100000d047824 */ /* 0x000fe200078e00ff */
[----:B------:R-:W-:Y:S01]  /*9450*/  LOP3.LUT R36, R15, 0xffff0000, RZ, 0xc0, !PT ;  /* 0xffff00000f247812 */ /* 0x000fe200078ec0ff */
[----:B------:R-:W-:-:S02]  /*9460*/  IMAD.U32 R28, R6, 0x10000, RZ ;  /* 0x00010000061c7824 */ /* 0x000fc400078e00ff */
[-C--:B------:R-:W-:Y:S01]  /*9470*/  FFMA.FTZ R20, R43, R27.reuse, -R20 ;  /* 0x0000001b2b147223 */ /* 0x080fe20000010814 */
[----:B------:R-:W-:Y:S01]  /*9480*/  FFMA.FTZ R26, R45, R27, R26 ;  /* 0x0000001b2d1a7223 */ /* 0x000fe2000001001a */
[----:B------:R-:W-:Y:S01]  /*9490*/  LOP3.LUT R6, R6, 0xffff0000, RZ, 0xc0, !PT ;  /* 0xffff000006067812 */ /* 0x000fe200078ec0ff */
[-C--:B------:R-:W-:Y:S01]  /*94a0*/  FMUL.FTZ R27, R34, R32.reuse ;  /* 0x00000020221b7220 */ /* 0x080fe20000410000 */
[----:B------:R-:W-:Y:S01]  /*94b0*/  FMUL.FTZ R13, R4, R32 ;  /* 0x00000020040d7220 */ /* 0x000fe20000410000 */
[-C--:B------:R-:W-:Y:S01]  /*94c0*/  FMUL.FTZ R15, R36, R10.reuse ;  /* 0x0000000a240f7220 */ /* 0x080fe20000410000 */
[----:B------:R-:W-:Y:S01]  /*94d0*/  FMUL.FTZ R31, R30, R10 ;  /* 0x0000000a1e1f7220 */ /* 0x000fe20000410000 */
[----:B------:R-:W-:Y:S02]  /*94e0*/  IMAD.U32 R33, R11, 0x10000, RZ ;  /* 0x000100000b217824 */ /* 0x000fe400078e00ff */
[----:B------:R-:W-:Y:S02]  /*94f0*/  IMAD.U32 R41, R0, 0x10000, RZ ;  /* 0x0001000000297824 */ /* 0x000fe400078e00ff */
[----:B------:R-:W-:-:S02]  /*9500*/  IMAD.U32 R39, R14, 0x10000, RZ ;  /* 0x000100000e277824 */ /* 0x000fc400078e00ff */
[-C--:B------:R-:W-:Y:S01]  /*9510*/  FFMA.FTZ R27, R4, R28.reuse, -R27 ;  /* 0x0000001c041b7223 */ /* 0x080fe2000001081b */
[----:B------:R-:W-:Y:S01]  /*9520*/  FFMA.FTZ R10, R34, R28, R13 ;  /* 0x0000001c220a7223 */ /* 0x000fe2000001000d */
[-C--:B------:R-:W-:Y:S01]  /*9530*/  FFMA.FTZ R28, R30, R6.reuse, -R15 ;  /* 0x000000061e1c7223 */ /* 0x080fe2000001080f */
[----:B------:R-:W-:Y:S01]  /*9540*/  FFMA.FTZ R31, R36, R6, R31 ;  /* 0x00000006241f7223 */ /* 0x000fe2000001001f */
[-C--:B------:R-:W-:Y:S01]  /*9550*/  FMUL.FTZ R4, R41, R33.reuse ;  /* 0x0000002129047220 */ /* 0x080fe20000410000 */
[----:B------:R-:W-:Y:S01]  /*9560*/  FMUL.FTZ R6, R39, R33 ;  /* 0x0000002127067220 */ /* 0x000fe20000410000 */
[----:B------:R-:W-:Y:S01]  /*9570*/  LOP3.LUT R33, R3, 0xffff0000, RZ, 0xc0, !PT ;  /* 0xffff000003217812 */ /* 0x000fe200078ec0ff */
[----:B------:R-:W-:Y:S01]  /*9580*/  IMAD.U32 R29, R7, 0x10000, RZ ;  /* 0x00010000071d7824 */ /* 0x000fe200078e00ff */
[----:B------:R-:W-:Y:S02]  /*9590*/  LOP3.LUT R9, R9, 0xffff0000, RZ, 0xc0, !PT ;  /* 0xffff000009097812 */ /* 0x000fe400078ec0ff */
[----:B------:R-:W-:-:S02]  /*95a0*/  LOP3.LUT R3, R25, 0xffff0000, RZ, 0xc0, !PT ;  /* 0xffff000019037812 */ /* 0x000fc400078ec0ff */
[----:B------:R-:W-:Y:S02]  /*95b0*/  LOP3.LUT R11, R11, 0xffff0000, RZ, 0xc0, !PT ;  /* 0xffff00000b0b7812 */ /* 0x000fe400078ec0ff */
[----:B------:R-:W-:Y:S02]  /*95c0*/  LOP3.LUT R25, R0, 0xffff0000, RZ, 0xc0, !PT ;  /* 0xffff000000197812 */ /* 0x000fe400078ec0ff */
[----:B------:R-:W-:Y:S01]  /*95d0*/  LOP3.LUT R15, R14, 0xffff0000, RZ, 0xc0, !PT ;  /* 0xffff00000e0f7812 */ /* 0x000fe200078ec0ff */
[-C--:B------:R-:W-:Y:S01]  /*95e0*/  FFMA.FTZ R13, R39, R29.reuse, -R4 ;  /* 0x0000001d270d7223 */ /* 0x080fe20000010804 */
[----:B------:R-:W-:Y:S01]  /*95f0*/  LOP3.LUT R5, R5, 0xffff0000, RZ, 0xc0, !PT ;  /* 0xffff000005057812 */ /* 0x000fe200078ec0ff */
[----:B------:R-:W-:Y:S01]  /*9600*/  FFMA.FTZ R29, R41, R29, R6 ;  /* 0x0000001d291d7223 */ /* 0x000fe20000010006 */
[----:B------:R-:W-:Y:S01]  /*9610*/  LOP3.LUT R7, R7, 0xffff0000, RZ, 0xc0, !PT ;  /* 0xffff000007077812 */ /* 0x000fe200078ec0ff */
        /* <DEDUP_REMOVED lines=18> */
.L_x_9764:
[----:B------:R-:W-:Y:S05]  /*9740*/  BSYNC B0 ;  /* 0x0000000000007941 */ /* 0x000fea0003800000 */
.L_x_9753:
        /* <DEDUP_REMOVED lines=8> */
.L_x_9750:
[----:B-12---:R-:W1:Y:S01]  /*97d0*/  S2R R0, SR_TID.X ;  /* 0x0000000000007919 */ /* 0x006e620000002100 */
[----:B------:R-:W-:Y:S01]  /*97e0*/  ISETP.NE.AND P0, PT, R210, 0x3, PT ;  /* 0x00000003d200780c */ /* 0x000fe20003f05270 */
[----:B------:R-:W-:Y:S05]  /*97f0*/  WARPSYNC.ALL ;  /* 0x0000000000007948 */ /* 0x000fea0003800000 */
[----:B-1----:R-:W-:-:S05]  /*9800*/  SHF.R.U32.HI R0, RZ, 0x7, R0 ;  /* 0x00000007ff007819 */ /* 0x002fca0000011600 */
[----:B---3--:R-:W-:-:S05]  /*9810*/  VIADD R5, R0, 0x8 ;  /* 0x0000000800057836 */ /* 0x008fca0000000000 */
[----:B------:R1:W-:Y:S06]  /*9820*/  BAR.SYNC.DEFER_BLOCKING R5, 0x100 ;  /* 0x000400050000751d */ /* 0x0003ec0000010000 */
[----:B------:R-:W-:Y:S05]  /*9830*/  @!P0 BRA `(.L_x_9774) ;  /* 0x0000000000048947 */ /* 0x000fea0003800000 */
[----:B------:R-:W-:Y:S01]  /*9840*/  BPT.TRAP 0x1 ;  /* 0x000000040000795c */ /* 0x000fe20000300000 */
.L_x_9774:
[----:B------:R-:W-:Y:S01]  /*9850*/  IMAD R4, R207, 0x8, R19 ;  /* 0x00000008cf047824 */ /* 0x000fe200078e0213 */
[----:B------:R-:W-:-:S04]  /*9860*/  SHF.L.U32 R73, R218, 0x1f, RZ ;  /* 0x0000001fda497819 */ /* 0x000fc800000006ff */
[----:B------:R2:W3:Y:S01]  /*9870*/  SYNCS.PHASECHK.TRANS64.TRYWAIT P1, [R4+URZ+0x22830], R73 ;  /* 0x02283049040075a7 */ /* 0x0004e2000802017f */
[----:B------:R-:W-:Y:S05]  /*9880*/  @!P0 BRA `(.L_x_9775) ;  /* 0x0000000000048947 */ /* 0x000fea0003800000 */
[----:B------:R-:W-:Y:S01]  /*9890*/  BPT.TRAP 0x1 ;  /* 0x000000040000795c */ /* 0x000fe20000300000 */
.L_x_9775:
[----:B------:R-:W-:Y:S01]  /*98a0*/  VIADD R0, R19, 0x1c400 ;  /* 0x0001c40013007836 */ /* 0x000fe20000000000 */
[----:B------:R-:W-:Y:S01]  /*98b0*/  LOP3.LUT R8, R24, 0x10000, RZ, 0xfc, !PT ;  /* 0x0001000018087812 */ /* 0x000fe200078efcff */
[----:B------:R-:W-:-:S03]  /*98c0*/  IMAD.MOV.U32 R9, RZ, RZ, 0x40000040 ;  /* 0x40000040ff097424 */ /* 0x000fc600078e00ff */
[----:B------:R-:W-:-:S04]  /*98d0*/  SHF.R.U32.HI R0, RZ, 0x4, R0 ;  /* 0x00000004ff007819 */ /* 0x000fc80000011600 */
[----:B------:R-:W-:-:S04]  /*98e0*/  LOP3.LUT R0, R0, 0x3fff, RZ, 0xc0, !PT ;  /* 0x00003fff00007812 */ /* 0x000fc800078ec0ff */
[----:B------:R-:W-:-:S05]  /*98f0*/  LOP3.LUT R0, R0, 0x10000, RZ, 0xfc, !PT ;  /* 0x0001000000007812 */ /* 0x000fca00078efcff */
[----:B------:R4:W-:Y:S01]  /*9900*/  STL [R1+0x10], R0 ;  /* 0x0000100001007387 */ /* 0x0009e20000100800 */
[----:B---3--:R-:W-:Y:S05]  /*9910*/  @P1 BRA `(.L_x_9776) ;  /* 0x0000000000081947 */ /* 0x008fea0003800000 */
[----:B------:R-:W3:Y:S02]  /*9920*/  SYNCS.PHASECHK.TRANS64.TRYWAIT P1, [R4+URZ+0x22830], R73 ;  /* 0x02283049040075a7 */ /* 0x000ee4000802017f */
[----:B---3--:R-:W-:Y:S05]  /*9930*/  @!P1 BRA `(.L_x_9777) ;  /* 0x0000011400109947 */ /* 0x008fea0003800000 */
.L_x_9776:
[----:B----4-:R-:W4:Y:S01]  /*9940*/  LDL R0, [R1+0x10] ;  /* 0x0000100001007983 */ /* 0x010f220000100800 */
[----:B------:R-:W-:Y:S01]  /*9950*/  IMAD.MOV.U32 R7, RZ, RZ, 0x40000040 ;  /* 0x40000040ff077424 */ /* 0x000fe200078e00ff */
[----:B------:R-:W-:Y:S05]  /*9960*/  WARPSYNC.ALL ;  /* 0x0000000000007948 */ /* 0x000fea0003800000 */
[C---:B------:R-:W-:Y:S01]  /*9970*/  R2UR UR4, R8.reuse ;  /* 0x00000000080472ca */ /* 0x040fe200000e0000 */
[----:B0----5:R-:W-:Y:S01]  /*9980*/  WARPGROUP.ARRIVE ;  /* 0x00000000000079c5 */ /* 0x021fe20000000000 */
[----:B------:R-:W-:Y:S01]  /*9990*/  R2UR UR5, R9 ;  /* 0x00000000090572ca */ /* 0x000fe200000e0000 */
        /* <DEDUP_REMOVED lines=8> */
[----:B------:R-:W-:-:S02]  /*9a20*/  IMAD.MOV.U32 R7, RZ, RZ, 0x40000040 ;  /* 0x40000040ff077424 */ /* 0x000fc400078e00ff */
[----:B----4-:R-:W-:Y:S02]  /*9a30*/  IMAD R6, R207, 0x300, R0 ;  /* 0x00000300cf067824 */ /* 0x010fe400078e0200 */
[----:B------:R-:W0:Y:S02]  /*9a40*/  S2R R0, SR_TID.X ;  /* 0x0000000000007919 */ /* 0x000e240000002100 */
[C---:B------:R-:W-:Y:S01]  /*9a50*/  VIADD R10, R6.reuse, 0x2 ;  /* 0x00000002060a7836 */ /* 0x040fe20000000000 */
[----:B------:R-:W-:-:S13]  /*9a60*/  R2UR UR6, R6 ;  /* 0x00000000060672ca */ /* 0x000fda00000e0000 */
[----:B------:R-:W-:Y:S01]  /*9a70*/  HGMMA.64x96x16.F32.BF16 R24, gdesc[UR4], RZ, !UPT, gsb0 ;  /* 0x01600000041879f0 */ /* 0x000fe2000c0018ff */
[----:B------:R-:W-:Y:S02]  /*9a80*/  R2UR UR4, R20 ;  /* 0x00000000140472ca */ /* 0x000fe400000e0000 */
[----:B------:R-:W-:Y:S02]  /*9a90*/  R2UR UR5, R21 ;  /* 0x00000000150572ca */ /* 0x000fe400000e0000 */
[----:B------:R-:W-:Y:S01]  /*9aa0*/  R2UR UR6, R10 ;  /* 0x000000000a0672ca */ /* 0x000fe200000e0000 */
[C---:B------:R-:W-:Y:S01]  /*9ab0*/  VIADD R10, R6.reuse, 0x4 ;  /* 0x00000004060a7836 */ /* 0x040fe20000000000 */
[----:B------:R-:W-:Y:S01]  /*9ac0*/  R2UR UR7, R11 ;  /* 0x000000000b0772ca */ /* 0x000fe200000e0000 */
[----:B------:R-:W-:Y:S02]  /*9ad0*/  IMAD.MOV.U32 R11, RZ, RZ, 0x40000040 ;  /* 0x40000040ff0b7424 */ /* 0x000fe400078e00ff */
[----:B------:R-:W-:Y:S01]  /*9ae0*/  VIADD R6, R6, 0x6 ;  /* 0x0000000606067836 */ /* 0x000fe20000000000 */
[----:B0-----:R-:W-:Y:S01]  /*9af0*/  SHF.R.U32.HI R0, RZ, 0x7, R0 ;  /* 0x00000007ff007819 */ /* 0x001fe20000011600 */
[----:B------:R-:W-:-:S02]  /*9b00*/  WARPGROUP.DEPBAR.LE gsb0, 0x0 ;  /* 0x00008000000079c5 */ /* 0x000fc40000010000 */
[----:B------:R-:W-:-:S06]  /*9b10*/  WARPGROUP.ARRIVE ;  /* 0x00000000000079c5 */ /* 0x000fcc0000000000 */
[----:B------:R-:W-:Y:S01]  /*9b20*/  HGMMA.64x96x16.F32.BF16 R24, gdesc[UR4], R24, gsb0 ;  /* 0x01600000041879f0 */ /* 0x000fe20008001818 */
[----:B------:R-:W-:Y:S02]  /*9b30*/  R2UR UR4, R14 ;  /* 0x000000000e0472ca */ /* 0x000fe400000e0000 */
[----:B------:R-:W-:Y:S02]  /*9b40*/  R2UR UR5, R15 ;  /* 0x000000000f0572ca */ /* 0x000fe400000e0000 */
[----:B------:R-:W-:Y:S02]  /*9b50*/  R2UR UR6, R10 ;  /* 0x000000000a0672ca */ /* 0x000fe400000e0000 */
[----:B------:R-:W-:Y:S02]  /*9b60*/  R2UR UR7, R11 ;  /* 0x000000000b0772ca */ /* 0x000fe400000e0000 */
[----:B------:R-:W-:Y:S01]  /*9b70*/  IADD3 R11, -R0, 0xb, RZ ;  /* 0x0000000b000b7810 */ /* 0x000fe20007ffe1ff */
[----:B------:R-:W-:-:S02]  /*9b80*/  WARPGROUP.DEPBAR.LE gsb0, 0x0 ;  /* 0x00008000000079c5 */ /* 0x000fc40000010000 */
[----:B------:R-:W-:-:S08]  /*9b90*/  WARPGROUP.ARRIVE ;  /* 0x00000000000079c5 */ /* 0x000fd00000000000 */
[----:B------:R-:W-:Y:S01]  /*9ba0*/  HGMMA.64x96x16.F32.BF16 R24, gdesc[UR4], R24, gsb0 ;  /* 0x01600000041879f0 */ /* 0x000fe20008001818 */
[----:B------:R-:W-:Y:S02]  /*9bb0*/  R2UR UR4, R12 ;  /* 0x000000000c0472ca */ /* 0x000fe400000e0000 */
[----:B------:R-:W-:Y:S02]  /*9bc0*/  R2UR UR5, R13 ;  /* 0x000000000d0572ca */ /* 0x000fe400000e0000 */
[----:B------:R-:W-:Y:S02]  /*9bd0*/  R2UR UR6, R6 ;  /* 0x00000000060672ca */ /* 0x000fe400000e0000 */
[----:B------:R-:W-:Y:S01]  /*9be0*/  R2UR UR7, R7 ;  /* 0x00000000070772ca */ /* 0x000fe200000e0000 */
[----:B------:R-:W-:Y:S02]  /*9bf0*/  WARPGROUP.DEPBAR.LE gsb0, 0x0 ;  /* 0x00008000000079c5 */ /* 0x000fe40000010000 */
[----:B------:R-:W-:-:S10]  /*9c00*/  WARPGROUP.ARRIVE ;  /* 0x00000000000079c5 */ /* 0x000fd40000000000 */
[----:B------:R-:W-:Y:S03]  /*9c10*/  HGMMA.64x96x16.F32.BF16 R24, gdesc[UR4], R24, gsb0 ;  /* 0x01600000041879f0 */ /* 0x000fe60008001818 */
[----:B------:R-:W-:Y:S02]  /*9c20*/  WARPGROUP.DEPBAR.LE gsb0, 0x0 ;  /* 0x00008000000079c5 */ /* 0x000fe40000010000 */
[----:B------:R0:W-:Y:S06]  /*9c30*/  BAR.ARV R11, 0x100 ;  /* 0x0004000b0000751d */ /* 0x0001ec0000002000 */
[----:B------:R-:W-:Y:S05]  /*9c40*/  @!P0 BRA `(.L_x_9778) ;  /* 0x0000000000048947 */ /* 0x000fea0003800000 */
[----:B------:R-:W-:Y:S01]  /*9c50*/  BPT.TRAP 0x1 ;  /* 0x000000040000795c */ /* 0x000fe20000300000 */
.L_x_9778:
[----:B------:R-:W4:Y:S01]  /*9c60*/  LDL R3, [R1+0x44] ;  /* 0x0000440001037983 */ /* 0x000f220000100800 */
[----:B------:R-:W-:Y:S01]  /*9c70*/  IMAD R0, R172, -0x60, R154 ;  /* 0xffffffa0ac007824 */ /* 0x000fe200078e029a */
[----:B------:R-:W-:Y:S01]  /*9c80*/  ULDC UR4, c[0x0][0x988] ;  /* 0x0002620000047ab9 */ /* 0x000fe20000000800 */
[----:B------:R-:W5:Y:S03]  /*9c90*/  S2R R75, SR_CgaCtaId ;  /* 0x00000000004b7919 */ /* 0x000f660000008800 */
[----:B----4-:R-:W-:-:S04]  /*9ca0*/  IADD3 R0, -R3, 0x60, R0 ;  /* 0x0000006003007810 */ /* 0x010fc80007ffe100 */
        /* <DEDUP_REMOVED lines=88> */
[----:B------:R-:W-:Y:S02]  /*a230*/  FMNMX.FTZ R3, R68, R3, !PT ;  /* 0x0000000344037209 */ /* 0x000fe40007810000 */
[----:B------:R-:W-:-:S02]  /*a240*/  FMNMX.FTZ R25, R26, R27, !PT ;  /* 0x0000001b1a197209 */ /* 0x000fc40007810000 */
[----:B------:R-:W-:Y:S01]  /*a250*/  FMNMX.FTZ R29, R104, R3, !PT ;  /* 0x00000003681d7209 */ /* 0x000fe20007810000 */
[----:B------:R-:W-:Y:S01]  /*a260*/  IMAD.U32 R3, RZ, RZ, UR4 ;  /* 0x00000004ff037e24 */ /* 0x000fe2000f8e00ff */
[----:B------:R-:W-:Y:S02]  /*a270*/  FMNMX.FTZ R25, R30, R25, !PT ;  /* 0x000000191e197209 */ /* 0x000fe40007810000 */
[----:B------:R-:W-:Y:S01]  /*a280*/  FSEL R66, R66, -INF , P2 ;  /* 0xff80000042427808 */ /* 0x000fe20001000000 */
[----:B------:R-:W4:Y:S01]  /*a290*/  SHFL.BFLY PT, R0, R29, 0x2, 0x1f ;  /* 0x0c401f001d007f89 */ /* 0x000f2200000e0000 */
[----:B------:R-:W-:Y:S02]  /*a2a0*/  FMNMX.FTZ R25, R6, R25, !PT ;  /* 0x0000001906197209 */ /* 0x000fe40007810000 */
[----:B------:R-:W-:Y:S02]  /*a2b0*/  FSEL R70, R70, -INF , P4 ;  /* 0xff80000046467808 */ /* 0x000fe40002000000 */
[----:B------:R-:W-:-:S04]  /*a2c0*/  FMNMX.FTZ R25, R34, R25, !PT ;  /* 0x0000001922197209 */ /* 0x000fc80007810000 */
[----:B------:R-:W-:-:S04]  /*a2d0*/  FMNMX.FTZ R25, R10, R25, !PT ;  /* 0x000000190a197209 */ /* 0x000fc80007810000 */
[----:B------:R-:W-:-:S04]  /*a2e0*/  FMNMX.FTZ R25, R38, R25, !PT ;  /* 0x0000001926197209 */ /* 0x000fc80007810000 */
[----:B------:R-:W-:-:S04]  /*a2f0*/  FMNMX.FTZ R25, R24, R25, !PT ;  /* 0x0000001918197209 */ /* 0x000fc80007810000 */
[----:B------:R-:W-:Y:S02]  /*a300*/  FMNMX.FTZ R25, R42, R25, !PT ;  /* 0x000000192a197209 */ /* 0x000fe40007810000 */
[----:B----4-:R-:W-:Y:S02]  /*a310*/  FMNMX.FTZ R31, R29, R0, !PT ;  /* 0x000000001d1f7209 */ /* 0x010fe40007810000 */
[----:B------:R-:W-:-:S03]  /*a320*/  FMNMX.FTZ R29, R28, R25, !PT ;  /* 0x000000191c1d7209 */ /* 0x000fc60007810000 */
[----:B------:R-:W4:Y:S01]  /*a330*/  SHFL.BFLY PT, R0, R31, 0x1, 0x1f ;  /* 0x0c201f001f007f89 */ /* 0x000f2200000e0000 */
[----:B------:R-:W-:-:S04]  /*a340*/  FMNMX.FTZ R29, R46, R29, !PT ;  /* 0x0000001d2e1d7209 */ /* 0x000fc80007810000 */
[----:B------:R-:W-:-:S04]  /*a350*/  FMNMX.FTZ R29, R32, R29, !PT ;  /* 0x0000001d201d7209 */ /* 0x000fc80007810000 */
[----:B------:R-:W-:Y:S02]  /*a360*/  FMNMX.FTZ R29, R50, R29, !PT ;  /* 0x0000001d321d7209 */ /* 0x000fe40007810000 */
[----:B----4-:R-:W-:Y:S02]  /*a370*/  FMNMX.FTZ R0, R31, R0, !PT ;  /* 0x000000001f007209 */ /* 0x010fe40007810000 */
        /* <DEDUP_REMOVED lines=26> */
[----:B----4-:R-:W-:Y:S01]  /*a520*/  FSEL R76, R71, -INF , P5 ;  /* 0xff800000474c7808 */ /* 0x010fe20002800000 */
[--C-:B------:R-:W-:Y:S01]  /*a530*/  FFMA.FTZ R158, R84, R3, -R33.reuse ;  /* 0x00000003549e7223 */ /* 0x100fe20000010821 */
[----:B------:R-:W-:Y:S01]  /*a540*/  FMNMX.FTZ R37, R70, R37, !PT ;  /* 0x0000002546257209 */ /* 0x000fe20007810000 */
[-CC-:B------:R-:W-:Y:S01]  /*a550*/  FFMA.FTZ R160, R48, R3.reuse, -R33.reuse ;  /* 0x0000000330a07223 */ /* 0x180fe20000010821 */
[-CC-:B------:R-:W-:Y:S01]  /*a560*/  FFMA.FTZ R39, R94, R3.reuse, -R33.reuse ;  /* 0x000000035e277223 */ /* 0x180fe20000010821 */
[--C-:B------:R-:W-:Y:S01]  /*a570*/  FFMA.FTZ R162, R52, R3, -R33.reuse ;  /* 0x0000000334a27223 */ /* 0x100fe20000010821 */
[----:B------:R-:W-:Y:S01]  /*a580*/  FMNMX.FTZ R43, R76, R37, !PT ;  /* 0x000000254c2b7209 */ /* 0x000fe20007810000 */
[----:B------:R-:W4:Y:S01]  /*a590*/  MUFU.EX2 R7, R7 ;  /* 0x0000000700077308 */ /* 0x000f220000000800 */
[-CC-:B------:R-:W-:Y:S01]  /*a5a0*/  FFMA.FTZ R37, R90, R3.reuse, -R33.reuse ;  /* 0x000000035a257223 */ /* 0x180fe20000010821 */
[-CC-:B------:R-:W-:Y:S01]  /*a5b0*/  FFMA.FTZ R41, R96, R3.reuse, -R33.reuse ;  /* 0x0000000360297223 */ /* 0x180fe20000010821 */
[-CC-:B------:R-:W-:Y:S01]  /*a5c0*/  FFMA.FTZ R164, R56, R3.reuse, -R33.reuse ;  /* 0x0000000338a47223 */ /* 0x180fe20000010821 */
[----:B------:R-:W1:Y:S01]  /*a5d0*/  SHFL.BFLY PT, R78, R43, 0x2, 0x1f ;  /* 0x0c401f002b4e7f89 */ /* 0x000e6200000e0000 */
[-CC-:B------:R-:W-:Y:S01]  /*a5e0*/  FFMA.FTZ R166, R60, R3.reuse, -R33.reuse ;  /* 0x000000033ca67223 */ /* 0x180fe20000010821 */
[-CC-:B------:R-:W-:Y:S01]  /*a5f0*/  FFMA.FTZ R45, R100, R3.reuse, -R33.reuse ;  /* 0x00000003642d7223 */ /* 0x180fe20000010821 */
[-CC-:B------:R-:W-:Y:S01]  /*a600*/  FFMA.FTZ R168, R64, R3.reuse, -R33.reuse ;  /* 0x0000000340a87223 */ /* 0x180fe20000010821 */
[----:B------:R-:W2:Y:S01]  /*a610*/  MUFU.EX2 R202, R202 ;  /* 0x000000ca00ca7308 */ /* 0x000ea20000000800 */
[-CC-:B------:R-:W-:Y:S01]  /*a620*/  FFMA.FTZ R102, R102, R3.reuse, -R33.reuse ;  /* 0x0000000366667223 */ /* 0x180fe20000010821 */
[----:B------:R-:W-:-:S06]  /*a630*/  FFMA.FTZ R170, R68, R3, -R33 ;  /* 0x0000000344aa7223 */ /* 0x000fcc0000010821 */
[----:B------:R-:W3:Y:S08]  /*a640*/  MUFU.EX2 R152, R152 ;  /* 0x0000009800987308 */ /* 0x000ef00000000800 */
[----:B------:R-:W0:Y:S01]  /*a650*/  MUFU.EX2 R29, R80 ;  /* 0x00000050001d7308 */ /* 0x000e220000000800 */
[----:B-1----:R-:W-:Y:S01]  /*a660*/  FMNMX.FTZ R78, R43, R78, !PT ;  /* 0x0000004e2b4e7209 */ /* 0x002fe20007810000 */
[-CC-:B------:R-:W-:Y:S01]  /*a670*/  FFMA.FTZ R43, R98, R3.reuse, -R33.reuse ;  /* 0x00000003622b7223 */ /* 0x180fe20000010821 */
[----:B------:R-:W-:-:S05]  /*a680*/  FFMA.FTZ R33, R104, R3, -R33 ;  /* 0x0000000368217223 */ /* 0x000fca0000010821 */
[----:B------:R-:W1:Y:S01]  /*a690*/  MUFU.EX2 R154, R154 ;  /* 0x0000009a009a7308 */ /* 0x000e620000000800 */
[----:B------:R-:W5:Y:S07]  /*a6a0*/  SHFL.BFLY PT, R47, R78, 0x1, 0x1f ;  /* 0x0c201f004e2f7f89 */ /* 0x000f6e00000e0000 */
[----:B------:R-:W1:Y:S08]  /*a6b0*/  MUFU.EX2 R31, R92 ;  /* 0x0000005c001f7308 */ /* 0x000e700000000800 */
[----:B------:R-:W-:Y:S08]  /*a6c0*/  MUFU.EX2 R156, R156 ;  /* 0x0000009c009c7308 */ /* 0x000ff00000000800 */
[----:B------:R-:W-:Y:S01]  /*a6d0*/  MUFU.EX2 R35, R82 ;  /* 0x0000005200237308 */ /* 0x000fe20000000800 */
[----:B-----5:R-:W-:-:S04]  /*a6e0*/  FMNMX.FTZ R176, R78, R47, !PT ;  /* 0x0000002f4eb07209 */ /* 0x020fc80007810000 */
        /* <DEDUP_REMOVED lines=8> */
[-C--:B------:R-:W-:Y:S01]  /*a770*/  FFMA.FTZ R153, R34, R3.reuse, -R49 ;  /* 0x0000000322997223 */ /* 0x080fe20000010831 */
[----:B----4-:R-:W-:Y:S01]  /*a780*/  FADD.FTZ R27, R200, R7 ;  /* 0x00000007c81b7221 */ /* 0x010fe20000010000 */
[----:B------:R-:W-:Y:S01]  /*a790*/  MUFU.EX2 R201, R201 ;  /* 0x000000c900c97308 */ /* 0x000fe20000000800 */
[-CC-:B------:R-:W-:Y:S01]  /*a7a0*/  FFMA.FTZ R30, R10, R3.reuse, -R49.reuse ;  /* 0x000000030a1e7223 */ /* 0x180fe20000010831 */
[-C--:B------:R-:W-:Y:S01]  /*a7b0*/  FFMA.FTZ R155, R38, R3.reuse, -R49 ;  /* 0x00000003269b7223 */ /* 0x080fe20000010831 */
[----:B--2---:R-:W-:Y:S01]  /*a7c0*/  FADD.FTZ R10, R202, R27 ;  /* 0x0000001bca0a7221 */ /* 0x004fe20000010000 */
[-CC-:B------:R-:W-:Y:S01]  /*a7d0*/  FFMA.FTZ R34, R36, R3.reuse, -R49.reuse ;  /* 0x0000000324227223 */ /* 0x180fe20000010831 */
[-CC-:B------:R-:W-:Y:S01]  /*a7e0*/  FFMA.FTZ R24, R24, R3.reuse, -R49.reuse ;  /* 0x0000000318187223 */ /* 0x180fe20000010831 */
[-CC-:B------:R-:W-:Y:S01]  /*a7f0*/  FFMA.FTZ R157, R42, R3.reuse, -R49.reuse ;  /* 0x000000032a9d7223 */ /* 0x180fe20000010831 */
[----:B------:R-:W-:Y:S01]  /*a800*/  FADD.FTZ R27, R25, R10 ;  /* 0x0000000a191b7221 */ /* 0x000fe20000010000 */
[----:B------:R-:W2:Y:S01]  /*a810*/  MUFU.EX2 R26, R26 ;  /* 0x0000001a001a7308 */ /* 0x000ea20000000800 */
[-CC-:B------:R-:W-:Y:S01]  /*a820*/  FFMA.FTZ R28, R28, R3.reuse, -R49.reuse ;  /* 0x000000031c1c7223 */ /* 0x180fe20000010831 */
[-C--:B------:R-:W-:Y:S01]  /*a830*/  FFMA.FTZ R159, R46, R3.reuse, -R49 ;  /* 0x000000032e9f7223 */ /* 0x080fe20000010831 */
[----:B---3--:R-:W-:Y:S01]  /*a840*/  FADD.FTZ R36, R152, R27 ;  /* 0x0000001b98247221 */ /* 0x008fe20000010000 */
[-CC-:B------:R-:W-:Y:S01]  /*a850*/  FFMA.FTZ R32, R32, R3.reuse, -R49.reuse ;  /* 0x0000000320207223 */ /* 0x180fe20000010831 */
[-CC-:B------:R-:W-:Y:S01]  /*a860*/  FFMA.FTZ R161, R50, R3.reuse, -R49.reuse ;  /* 0x0000000332a17223 */ /* 0x180fe20000010831 */
[-CC-:B------:R-:W-:Y:S01]  /*a870*/  FFMA.FTZ R163, R54, R3.reuse, -R49.reuse ;  /* 0x0000000336a37223 */ /* 0x180fe20000010831 */
[----:B0-----:R-:W-:Y:S01]  /*a880*/  FADD.FTZ R51, R29, R36 ;  /* 0x000000241d337221 */ /* 0x001fe20000010000 */
[----:B------:R-:W0:Y:S01]  /*a890*/  MUFU.EX2 R203, R203 ;  /* 0x000000cb00cb7308 */ /* 0x000e220000000800 */
[-CC-:B------:R-:W-:Y:S01]  /*a8a0*/  FFMA.FTZ R36, R40, R3.reuse, -R49.reuse ;  /* 0x0000000328247223 */ /* 0x180fe20000010831 */
[-C--:B------:R-:W-:Y:S01]  /*a8b0*/  FFMA.FTZ R165, R58, R3.reuse, -R49 ;  /* 0x000000033aa57223 */ /* 0x080fe20000010831 */
[----:B-1----:R-:W-:Y:S01]  /*a8c0*/  FADD.FTZ R38, R154, R51 ;  /* 0x000000339a267221 */ /* 0x002fe20000010000 */
[----:B------:R-:W-:Y:S01]  /*a8d0*/  F2FP.BF16.F32.PACK_AB R200, R7, R200 ;  /* 0x000000c807c8723e */ /* 0x000fe200000010ff */
[-CC-:B------:R-:W-:Y:S01]  /*a8e0*/  FFMA.FTZ R167, R62, R3.reuse, -R49.reuse ;  /* 0x000000033ea77223 */ /* 0x180fe20000010831 */
[-CC-:B------:R-:W-:Y:S01]  /*a8f0*/  FFMA.FTZ R66, R66, R3.reuse, -R49.reuse ;  /* 0x0000000342427223 */ /* 0x180fe20000010831 */
[----:B------:R-:W-:Y:S01]  /*a900*/  FADD.FTZ R51, R31, R38 ;  /* 0x000000261f337221 */ /* 0x000fe20000010000 */
[----:B------:R-:W1:Y:S01]  /*a910*/  MUFU.EX2 R6, R6 ;  /* 0x0000000600067308 */ /* 0x000e620000000800 */
[----:B--2---:R-:W-:Y:S01]  /*a920*/  FADD.FTZ R10, R201, R26 ;  /* 0x0000001ac90a7221 */ /* 0x004fe20000010000 */
[-CC-:B------:R-:W-:Y:S01]  /*a930*/  FFMA.FTZ R38, R44, R3.reuse, -R49.reuse ;  /* 0x000000032c267223 */ /* 0x180fe20000010831 */
[-CC-:B------:R-:W-:Y:S01]  /*a940*/  FFMA.FTZ R74, R74, R3.reuse, -R49.reuse ;  /* 0x000000034a4a7223 */ /* 0x180fe20000010831 */
[----:B------:R-:W-:Y:S01]  /*a950*/  FFMA.FTZ R70, R70, R3, -R49 ;  /* 0x0000000346467223 */ /* 0x000fe20000010831 */
[----:B------:R-:W-:-:S02]  /*a960*/  F2FP.BF16.F32.PACK_AB R202, R25, R202 ;  /* 0x000000ca19ca723e */ /* 0x000fc400000010ff */
[----:B------:R-:W-:Y:S01]  /*a970*/  F2FP.BF16.F32.PACK_AB R152, R29, R152 ;  /* 0x000000981d98723e */ /* 0x000fe200000010ff */
[----:B------:R-:W2:Y:S01]  /*a980*/  MUFU.EX2 R153, R153 ;  /* 0x0000009900997308 */ /* 0x000ea20000000800 */
[----:B0-----:R-:W-:Y:S01]  /*a990*/  FADD.FTZ R27, R203, R10 ;  /* 0x0000000acb1b7221 */ /* 0x001fe20000010000 */
[----:B------:R-:W-:Y:S02]  /*a9a0*/  F2FP.BF16.F32.PACK_AB R154, R31, R154 ;  /* 0x0000009a1f9a723e */ /* 0x000fe400000010ff */
[----:B------:R-:W-:-:S04]  /*a9b0*/  F2FP.BF16.F32.PACK_AB R201, R26, R201 ;  /* 0x000000c91ac9723e */ /* 0x000fc800000010ff */
[----:B------:R-:W0:Y:S01]  /*a9c0*/  MUFU.EX2 R30, R30 ;  /* 0x0000001e001e7308 */ /* 0x000e220000000800 */
[C---:B-1----:R-:W-:Y:S01]  /*a9d0*/  FADD.FTZ R10, R6.reuse, R27 ;  /* 0x0000001b060a7221 */ /* 0x042fe20000010000 */
[----:B------:R-:W-:-:S06]  /*a9e0*/  F2FP.BF16.F32.PACK_AB R203, R6, R203 ;  /* 0x000000cb06cb723e */ /* 0x000fcc00000010ff */
[----:B------:R-:W1:Y:S01]  /*a9f0*/  MUFU.EX2 R155, R155 ;  /* 0x0000009b009b7308 */ /* 0x000e620000000800 */
[----:B--2---:R-:W-:Y:S01]  /*aa00*/  FADD.FTZ R27, R153, R10 ;  /* 0x0000000a991b7221 */ /* 0x004fe20000010000 */
[----:B------:R-:W-:Y:S01]  /*aa10*/  FADD.FTZ R10, R156, R51 ;  /* 0x000000339c0a7221 */ /* 0x000fe20000010000 */
[----:B------:R-:W-:-:S03]  /*aa20*/  F2FP.BF16.F32.PACK_AB R156, R35, R156 ;  /* 0x0000009c239c723e */ /* 0x000fc600000010ff */
[----:B------:R-:W-:Y:S01]  /*aa30*/  FADD.FTZ R51, R35, R10 ;  /* 0x0000000a23337221 */ /* 0x000fe20000010000 */
[----:B------:R-:W-:Y:S01]  /*aa40*/  VIADD R10, R4, 0x22840 ;  /* 0x00022840040a7836 */ /* 0x000fe20000000000 */
[----:B------:R-:W2:Y:S01]  /*aa50*/  MUFU.EX2 R24, R24 ;  /* 0x0000001800187308 */ /* 0x000ea20000000800 */
[----:B0-----:R-:W-:Y:S01]  /*aa60*/  FADD.FTZ R40, R30, R27 ;  /* 0x0000001b1e287221 */ /* 0x001fe20000010000 */
[----:B------:R-:W-:Y:S01]  /*aa70*/  FADD.FTZ R42, R158, R51 ;  /* 0x000000339e2a7221 */ /* 0x000fe20000010000 */
[----:B------:R-:W-:Y:S02]  /*aa80*/  F2FP.BF16.F32.PACK_AB R153, R30, R153 ;  /* 0x000000991e99723e */ /* 0x000fe400000010ff */
[----:B------:R-:W-:-:S03]  /*aa90*/  PRMT R10, R75, 0x654, R10 ;  /* 0x000006544b0a7816 */ /* 0x000fc6000000000a */
[----:B------:R-:W0:Y:S01]  /*aaa0*/  MUFU.EX2 R157, R157 ;  /* 0x0000009d009d7308 */ /* 0x000e220000000800 */
[----:B-1----:R-:W-:Y:S01]  /*aab0*/  FADD.FTZ R27, R155, R40 ;  /* 0x000000289b1b7221 */ /* 0x002fe20000010000 */
[----:B------:R1:W-:Y:S06]  /*aac0*/  SYNCS.ARRIVE.TRANS64.RED.A1T0 RZ, [R10+URZ], RZ ;  /* 0x000000ff0aff79a7 */ /* 0x0003ec000810043f */
[----:B------:R-:W1:Y:S01]  /*aad0*/  MUFU.EX2 R28, R28 ;  /* 0x0000001c001c7308 */ /* 0x000e620000000800 */
[C---:B--2---:R-:W-:Y:S01]  /*aae0*/  FADD.FTZ R40, R24.reuse, R27 ;  /* 0x0000001b18287221 */ /* 0x044fe20000010000 */
[----:B------:R-:W-:-:S06]  /*aaf0*/  F2FP.BF16.F32.PACK_AB R155, R24, R155 ;  /* 0x0000009b189b723e */ /* 0x000fcc00000010ff */
[----:B------:R-:W2:Y:S01]  /*ab00*/  MUFU.EX2 R159, R159 ;  /* 0x0000009f009f7308 */ /* 0x000ea20000000800 */
[----:B0-----:R-:W-:Y:S01]  /*ab10*/  FADD.FTZ R27, R157, R40 ;  /* 0x000000289d1b7221 */ /* 0x001fe20000010000 */
[-CC-:B------:R-:W-:Y:S01]  /*ab20*/  FFMA.FTZ R40, R72, R3.reuse, -R49.reuse ;  /* 0x0000000348287223 */ /* 0x180fe20000010831 */
[----:B------:R-:W-:-:S05]  /*ab30*/  FFMA.FTZ R49, R76, R3, -R49 ;  /* 0x000000034c317223 */ /* 0x000fca0000010831 */
[----:B------:R-:W0:Y:S01]  /*ab40*/  MUFU.EX2 R37, R37 ;  /* 0x0000002500257308 */ /* 0x000e220000000800 */
[C---:B-1----:R-:W-:Y:S01]  /*ab50*/  FADD.FTZ R10, R28.reuse, R27 ;  /* 0x0000001b1c0a7221 */ /* 0x042fe20000010000 */
[----:B------:R-:W-:-:S06]  /*ab60*/  F2FP.BF16.F32.PACK_AB R157, R28, R157 ;  /* 0x0000009d1c9d723e */ /* 0x000fcc00000010ff */
        /* <DEDUP_REMOVED lines=61> */
[----:B--2---:R-:W-:Y:S01]  /*af40*/  FADD.FTZ R6, R70, R7 ;  /* 0x0000000746067221 */ /* 0x004fe20000010000 */
[C---:B0-----:R-:W-:Y:S01]  /*af50*/  FADD.FTZ R10, R33.reuse, R10 ;  /* 0x0000000a210a7221 */ /* 0x041fe20000010000 */
[----:B------:R-:W-:Y:S02]  /*af60*/  F2FP.BF16.F32.PACK_AB R170, R33, R170 ;  /* 0x000000aa21aa723e */ /* 0x000fe400000010ff */
[C---:B-1----:R-:W-:Y:S01]  /*af70*/  FADD.FTZ R7, R49.reuse, R6 ;  /* 0x0000000631077221 */ /* 0x042fe20000010000 */
[----:B------:R-:W-:Y:S01]  /*af80*/  F2FP.BF16.F32.PACK_AB R171, R49, R70 ;  /* 0x0000004631ab723e */ /* 0x000fe200000010ff */
[----:B------:R-:W-:Y:S06]  /*af90*/  @!P0 BRA `(.L_x_9779) ;  /* 0x0000000000048947 */ /* 0x000fec0003800000 */
[----:B------:R-:W-:Y:S01]  /*afa0*/  BPT.TRAP 0x1 ;  /* 0x000000040000795c */ /* 0x000fe20000300000 */
.L_x_9779:
[----:B------:R0:W1:Y:S01]  /*afb0*/  SYNCS.PHASECHK.TRANS64.TRYWAIT P1, [R4+URZ+0x22850], R73 ;  /* 0x02285049040075a7 */ /* 0x000062000802017f */
[----:B------:R-:W-:Y:S05]  /*afc0*/  @!P0 BRA `(.L_x_9780) ;  /* 0x0000000000048947 */ /* 0x000fea0003800000 */
[----:B------:R-:W-:Y:S01]  /*afd0*/  BPT.TRAP 0x1 ;  /* 0x000000040000795c */ /* 0x000fe20000300000 */
.L_x_9780:
[----:B------:R-:W-:Y:S04]  /*afe0*/  BSSY B0, `(.L_x_9781) ;  /* 0x0000004000007945 */ /* 0x000fe80003800000 */
[----:B-1----:R-:W-:Y:S05]  /*aff0*/  @P1 BRA `(.L_x_9782) ;  /* 0x0000000000081947 */ /* 0x002fea0003800000 */
[----:B------:R-:W1:Y:S02]  /*b000*/  SYNCS.PHASECHK.TRANS64.TRYWAIT P1, [R4+URZ+0x22850], R73 ;  /* 0x02285049040075a7 */ /* 0x000e64000802017f */
[----:B-1----:R-:W-:Y:S05]  /*b010*/  @!P1 BRA `(.L_x_9783) ;  /* 0x000000fc006c9947 */ /* 0x002fea0003800000 */
.L_x_9782:
[----:B------:R-:W-:Y:S05]  /*b020*/  BSYNC B0 ;  /* 0x0000000000007941 */ /* 0x000fea0003800000 */
.L_x_9781:
[----:B------:R-:W-:Y:S05]  /*b030*/  WARPSYNC.ALL ;  /* 0x0000000000007948 */ /* 0x000fea0003800000 */
[----:B------:R-:W-:Y:S01]  /*b040*/  VIADD R6, R19, 0x400 ;  /* 0x0000040013067836 */ /* 0x000fe20000000000 */
[----:B------:R2:W-:Y:S01]  /*b050*/  BAR.SYNC.DEFER_BLOCKING R5, 0x100 ;  /* 0x000400050000751d */ /* 0x0005e20000010000 */
[----:B------:R-:W-:Y:S02]  /*b060*/  IMAD.MOV.U32 R25, RZ, RZ, 0x40000040 ;  /* 0x40000040ff197424 */ /* 0x000fe400078e00ff */
[----:B------:R-:W-:Y:S01]  /*b070*/  IMAD.MOV.U32 R29, RZ, RZ, 0x40000040 ;  /* 0x40000040ff1d7424 */ /* 0x000fe200078e00ff */
[----:B------:R-:W-:Y:S01]  /*b080*/  SHF.R.U32.HI R6, RZ, 0x4, R6 ;  /* 0x00000004ff067819 */ /* 0x000fe20000011606 */
[----:B------:R-:W-:Y:S01]  /*b090*/  IMAD.MOV.U32 R27, RZ, RZ, 0x40000040 ;  /* 0x40000040ff1b7424 */ /* 0x000fe200078e00ff */
[----:B------:R-:W-:Y:S01]  /*b0a0*/  R2UR UR7, R25 ;  /* 0x00000000190772ca */ /* 0x000fe200000e0000 */
[----:B------:R-:W-:Y:S01]  /*b0b0*/  IMAD.MOV.U32 R31, RZ, RZ, 0x40000040 ;  /* 0x40000040ff1f7424 */ /* 0x000fe200078e00ff */
[----:B------:R-:W-:-:S02]  /*b0c0*/  LOP3.LUT R6, R6, 0x3fff, RZ, 0xc0, !PT ;  /* 0x00003fff06067812 */ /* 0x000fc400078ec0ff */
[----:B------:R-:W-:Y:S02]  /*b0d0*/  R2UR UR11, R29 ;  /* 0x000000001d0b72ca */ /* 0x000fe400000e0000 */
[----:B------:R-:W-:Y:S02]  /*b0e0*/  LOP3.LUT R24, R6, 0x3000000, RZ, 0xfc, !PT ;  /* 0x0300000006187812 */ /* 0x000fe400078efcff */
[----:B------:R-:W-:Y:S02]  /*b0f0*/  R2UR UR15, R27 ;  /* 0x000000001b0f72ca */ /* 0x000fe400000e0000 */
[----:B------:R-:W-:Y:S01]  /*b100*/  R2UR UR19, R29 ;  /* 0x000000001d1372ca */ /* 0x000fe200000e0000 */
[----:B------:R3:W-:Y:S01]  /*b110*/  STL [R1+0x8], R24 ;  /* 0x0000081801007387 */ /* 0x0007e20000100800 */
[----:B------:R-:W-:Y:S02]  /*b120*/  R2UR UR23, R31 ;  /* 0x000000001f1772ca */ /* 0x000fe400000e0000 */
[----:B------:R-:W-:Y:S01]  /*b130*/  R2UR UR27, R25 ;  /* 0x00000000191b72ca */ /* 0x000fe200000e0000 */
[----:B---3--:R-:W-:-:S04]  /*b140*/  IMAD R24, R207, 0xc00, R24 ;  /* 0x00000c00cf187824 */ /* 0x008fc800078e0218 */
[C---:B------:R-:W-:Y:S01]  /*b150*/  VIADD R28, R24.reuse, 0x80 ;  /* 0x00000080181c7836 */ /* 0x040fe20000000000 */
[C---:B------:R-:W-:Y:S01]  /*b160*/  R2UR UR6, R24.reuse ;  /* 0x00000000180672ca */ /* 0x040fe200000e0000 */
[C---:B------:R-:W-:Y:S02]  /*b170*/  VIADD R26, R24.reuse, 0x100 ;  /* 0x00000100181a7836 */ /* 0x040fe40000000000 */
[----:B------:R-:W-:Y:S01]  /*b180*/  VIADD R30, R24, 0x200 ;  /* 0x00000200181e7836 */ /* 0x000fe20000000000 */
[----:B------:R-:W-:Y:S01]  /*b190*/  R2UR UR10, R28 ;  /* 0x000000001c0a72ca */ /* 0x000fe200000e0000 */
[----:B------:R-:W-:Y:S01]  /*b1a0*/  VIADD R28, R24, 0x180 ;  /* 0x00000180181c7836 */ /* 0x000fe20000000000 */
[----:B------:R-:W-:Y:S01]  /*b1b0*/  R2UR UR14, R26 ;  /* 0x000000001a0e72ca */ /* 0x000fe200000e0000 */
[----:B------:R-:W-:Y:S01]  /*b1c0*/  VIADD R24, R24, 0x280 ;  /* 0x0000028018187836 */ /* 0x000fe20000000000 */
[----:B------:R-:W-:Y:S02]  /*b1d0*/  R2UR UR22, R30 ;  /* 0x000000001e1672ca */ /* 0x000fe400000e0000 */
[----:B------:R-:W-:-:S02]  /*b1e0*/  R2UR UR18, R28 ;  /* 0x000000001c1272ca */ /* 0x000fc400000e0000 */
[----:B------:R-:W-:Y:S02]  /*b1f0*/  R2UR UR26, R24 ;  /* 0x00000000181a72ca */ /* 0x000fe400000e0000 */
[----:B01----:R-:W-:-:S06]  /*b200*/  WARPGROUP.ARRIVE ;  /* 0x00000000000079c5 */ /* 0x003fcc0000000000 */
        /* <DEDUP_REMOVED lines=22> */
[----:B--2---:R-:W-:Y:S05]  /*b370*/  @!P0 BRA `(.L_x_9784) ;  /* 0x0000000000048947 */ /* 0x004fea0003800000 */
[----:B------:R-:W-:Y:S01]  /*b380*/  BPT.TRAP 0x1 ;  /* 0x000000040000795c */ /* 0x000fe20000300000 */
.L_x_9784:
[----:B------:R-:W2:Y:S01]  /*b390*/  LDL R5, [R1+0xc] ;  /* 0x00000c0001057983 */ /* 0x000ea20000100800 */
[----:B------:R-:W0:Y:S01]  /*b3a0*/  S2R R6, SR_CgaCtaId ;  /* 0x0000000000067919 */ /* 0x000e220000008800 */
[----:B------:R-:W-:-:S05]  /*b3b0*/  VIADD R4, R4, 0x22860 ;  /* 0x0002286004047836 */ /* 0x000fca0000000000 */
[----:B0-----:R-:W-:-:S04]  /*b3c0*/  PRMT R4, R6, 0x654, R4 ;  /* 0x0000065406047816 */ /* 0x001fc80000000004 */
[----:B------:R0:W-:Y:S02]  /*b3d0*/  SYNCS.ARRIVE.TRANS64.RED.A1T0 RZ, [R4+URZ], RZ ;  /* 0x000000ff04ff79a7 */ /* 0x0001e4000810043f */
[----:B0-----:R-:W-:-:S05]  /*b3e0*/  VIADD R4, R172, 0xfffffffe ;  /* 0xfffffffeac047836 */ /* 0x001fca0000000000 */
[----:B--2---:R-:W-:-:S13]  /*b3f0*/  ISETP.GE.AND P1, PT, R4, R5, PT ;  /* 0x000000050400720c */ /* 0x004fda0003f26270 */
[----:B------:R-:W-:Y:S05]  /*b400*/  @!P1 BRA `(.L_x_9785) ;  /* 0x0000001c00d89947 */ /* 0x000fea0003800000 */
[----:B------:R-:W-:Y:S02]  /*b410*/  IMAD.MOV.U32 R201, RZ, RZ, R176 ;  /* 0x000000ffffc97224 */ /* 0x000fe400078e00b0 */
[----:B------:R-:W-:-:S07]  /*b420*/  IMAD.MOV.U32 R202, RZ, RZ, R0 ;  /* 0x000000ffffca7224 */ /* 0x000fce00078e0000 */
.L_x_9797:
[----:B--2---:R-:W2:Y:S01]  /*b430*/  LDL R3, [R1+0xc] ;  /* 0x00000c0001037983 */ /* 0x004ea20000100800 */
[----:B------:R-:W-:Y:S01]  /*b440*/  VIADD R207, R207, 0x1 ;  /* 0x00000001cfcf7836 */ /* 0x000fe20000000000 */
[----:B------:R-:W-:Y:S05]  /*b450*/  YIELD ;  /* 0x0000000000007946 */ /* 0x000fea0003800000 */
[----:B------:R-:W-:Y:S01]  /*b460*/  IMAD.MOV.U32 R0, RZ, RZ, R4 ;  /* 0x000000ffff007224 */ /* 0x000fe200078e0004 */
[----:B------:R-:W-:Y:S01]  /*b470*/  ISETP.NE.AND P2, PT, R207, 0x2, PT ;  /* 0x00000002cf00780c */ /* 0x000fe20003f45270 */
[----:B------:R-:W-:-:S03]  /*b480*/  VIADD R4, R4, 0xffffffff ;  /* 0xffffffff04047836 */ /* 0x000fc60000000000 */
[----:B------:R-:W-:Y:S02]  /*b490*/  SEL R207, R207, RZ, P2 ;  /* 0x000000ffcfcf7207 */ /* 0x000fe40001000000 */
[----:B--2---:R-:W-:Y:S02]  /*b4a0*/  ISETP.GT.AND P1, PT, R0, R3, PT ;  /* 0x000000030000720c */ /* 0x004fe40003f24270 */
[----:B------:R-:W-:-:S04]  /*b4b0*/  SEL R0, RZ, 0x1, P2 ;  /* 0x00000001ff007807 */ /* 0x000fc80001000000 */
[----:B------:R-:W-:Y:S01]  /*b4c0*/  LOP3.LUT R218, R218, R0, RZ, 0x3c, !PT ;  /* 0x00000000dada7212 */ /* 0x000fe200078e3cff */
[----:B0-----:R-:W-:Y:S06]  /*b4d0*/  @!P0 BRA `(.L_x_9786) ;  /* 0x0000000000048947 */ /* 0x001fec0003800000 */
[----:B------:R-:W-:Y:S01]  /*b4e0*/  BPT.TRAP 0x1 ;  /* 0x000000040000795c */ /* 0x000fe20000300000 */
.L_x_9786:
[----:B------:R-:W-:Y:S01]  /*b4f0*/  IMAD R5, R207, 0x8, R19 ;  /* 0x00000008cf057824 */ /* 0x000fe200078e0213 */
[----:B------:R-:W-:-:S04]  /*b500*/  SHF.L.U32 R6, R218, 0x1f, RZ ;  /* 0x0000001fda067819 */ /* 0x000fc800000006ff */
[----:B------:R0:W1:Y:S01]  /*b510*/  SYNCS.PHASECHK.TRANS64.TRYWAIT P2, [R5+URZ+0x22830], R6 ;  /* 0x02283006050075a7 */ /* 0x000062000804017f */
[----:B------:R-:W-:Y:S05]  /*b520*/  @!P0 BRA `(.L_x_9787) ;  /* 0x0000000000048947 */ /* 0x000fea0003800000 */
[----:B------:R-:W-:Y:S01]  /*b530*/  BPT.TRAP 0x1 ;  /* 0x000000040000795c */ /* 0x000fe20000300000 */
.L_x_9787:
[----:B------:R-:W2:Y:S01]  /*b540*/  LDL R0, [R1+0x10] ;  /* 0x0000100001007983 */ /* 0x000ea20000100800 */
[----:B------:R-:W-:Y:S02]  /*b550*/  IMAD.MOV.U32 R157, RZ, RZ, 0x40000040 ;  /* 0x40000040ff9d7424 */ /* 0x000fe400078e00ff */
[----:B--2---:R-:W-:Y:S01]  /*b560*/  IMAD R156, R207, 0x300, R0 ;  /* 0x00000300cf9c7824 */ /* 0x004fe200078e0200 */
[----:B-1----:R-:W-:Y:S06]  /*b570*/  @P2 BRA `(.L_x_9788) ;  /* 0x0000000000082947 */ /* 0x002fec0003800000 */
[----:B------:R-:W1:Y:S02]  /*b580*/  SYNCS.PHASECHK.TRANS64.TRYWAIT P2, [R5+URZ+0x22830], R6 ;  /* 0x02283006050075a7 */ /* 0x000e64000804017f */
[----:B-1----:R-:W-:Y:S05]  /*b590*/  @!P2 BRA `(.L_x_9789) ;  /* 0x000000f80020a947 */ /* 0x002fea0003800000 */
.L_x_9788:
[----:B------:R-:W-:Y:S05]  /*b5a0*/  WARPSYNC.ALL ;  /* 0x0000000000007948 */ /* 0x000fea0003800000 */
        /* <DEDUP_REMOVED lines=12> */
[----:B------:R-:W-:Y:S01]  /*b670*/  R2UR UR11, R155 ;  /* 0x000000009b0b72ca */ /* 0x000fe200000e0000 */
[----:B------:R-:W2:Y:S01]  /*b680*/  S2R R0, SR_TID.X ;  /* 0x0000000000007919 */ /* 0x000ea20000002100 */
[----:B------:R-:W-:-:S02]  /*b690*/  R2UR UR15, R153 ;  /* 0x00000000990f72ca */ /* 0x000fc400000e0000 */
[----:B------:R-:W-:Y:S02]  /*b6a0*/  R2UR UR18, R156 ;  /* 0x000000009c1272ca */ /* 0x000fe400000e0000 */
[----:B------:R-:W-:Y:S02]  /*b6b0*/  R2UR UR19, R157 ;  /* 0x000000009d1372ca */ /* 0x000fe400000e0000 */
[----:B------:R-:W-:Y:S01]  /*b6c0*/  WARPGROUP.ARRIVE ;  /* 0x00000000000079c5 */ /* 0x000fe20000000000 */
[----:B------:R-:W-:Y:S02]  /*b6d0*/  R2UR UR8, R20 ;  /* 0x00000000140872ca */ /* 0x000fe400000e0000 */
[----:B------:R-:W-:Y:S02]  /*b6e0*/  R2UR UR9, R21 ;  /* 0x00000000150972ca */ /* 0x000fe400000e0000 */
[----:B------:R-:W-:Y:S01]  /*b6f0*/  R2UR UR12, R14 ;  /* 0x000000000e0c72ca */ /* 0x000fe200000e0000 */
[----:B------:R-:W-:Y:S01]  /*b700*/  HGMMA.64x96x16.F32.BF16 R152, gdesc[UR4], RZ, !UPT, gsb0 ;  /* 0x01600000049879f0 */ /* 0x000fe2000c0018ff */
[----:B------:R-:W-:-:S02]  /*b710*/  R2UR UR13, R15 ;  /* 0x000000000f0d72ca */ /* 0x000fc400000e0000 */
[----:B------:R-:W-:Y:S02]  /*b720*/  R2UR UR16, R12 ;  /* 0x000000000c1072ca */ /* 0x000fe400000e0000 */
[----:B------:R-:W-:Y:S02]  /*b730*/  R2UR UR17, R13 ;  /* 0x000000000d1172ca */ /* 0x000fe400000e0000 */
[----:B--2---:R-:W-:-:S04]  /*b740*/  SHF.R.U32.HI R0, RZ, 0x7, R0 ;  /* 0x00000007ff007819 */ /* 0x004fc80000011600 */
        /* <DEDUP_REMOVED lines=14> */
.L_x_9790:
        /* <DEDUP_REMOVED lines=24> */
[----:B------:R-:W3:Y:S02]  /*b9b0*/  SHFL.BFLY PT, R3, R0, 0x2, 0x1f ;  /* 0x0c401f0000037f89 */ /* 0x000ee400000e0000 */
[----:B---3--:R-:W-:-:S05]  /*b9c0*/  FMNMX.FTZ R0, R0, R3, !PT ;  /* 0x0000000300007209 */ /* 0x008fca0007810000 */
[----:B------:R-:W3:Y:S02]  /*b9d0*/  SHFL.BFLY PT, R3, R0, 0x1, 0x1f ;  /* 0x0c201f0000037f89 */ /* 0x000ee400000e0000 */
[----:B---3--:R-:W-:Y:S02]  /*b9e0*/  FMNMX.FTZ R0, R0, R3, !PT ;  /* 0x0000000300007209 */ /* 0x008fe40007810000 */
[----:B------:R-:W3:Y:S03]  /*b9f0*/  LDC R3, c[0x0][0x988] ;  /* 0x00026200ff037b82 */ /* 0x000ee60000000800 */
[C---:B------:R-:W-:Y:S01]  /*ba00*/  FADD.FTZ R202, -R0.reuse, R202 ;  /* 0x000000ca00ca7221 */ /* 0x040fe20000010100 */
[----:B---3--:R-:W-:-:S04]  /*ba10*/  FMUL.FTZ R200, R0, R3 ;  /* 0x0000000300c87220 */ /* 0x008fc80000410000 */
[-CC-:B------:R-:W-:Y:S01]  /*ba20*/  FFMA.FTZ R203, R172, R3.reuse, -R200.reuse ;  /* 0x00000003accb7223 */ /* 0x180fe200000108c8 */
[-CC-:B------:R-:W-:Y:S01]  /*ba30*/  FFMA.FTZ R152, R152, R3.reuse, -R200.reuse ;  /* 0x0000000398987223 */ /* 0x180fe200000108c8 */
[-CC-:B------:R-:W-:Y:S01]  /*ba40*/  FFMA.FTZ R153, R153, R3.reuse, -R200.reuse ;  /* 0x0000000399997223 */ /* 0x180fe200000108c8 */
[-C--:B------:R-:W-:Y:S01]  /*ba50*/  FMUL.FTZ R172, R202, R3.reuse ;  /* 0x00000003caac7220 */ /* 0x080fe20000410000 */
        /* <DEDUP_REMOVED lines=18> */
[-CC-:B------:R-:W-:Y:S01]  /*bb80*/  FFMA.FTZ R189, R189, R3.reuse, -R200.reuse ;  /* 0x00000003bdbd7223 */ /* 0x180fe200000108c8 */
[----:B------:R-:W4:Y:S01]  /*bb90*/  MUFU.EX2 R153, R153 ;  /* 0x0000009900997308 */ /* 0x000f220000000800 */
[-CC-:B------:R-:W-:Y:S01]  /*bba0*/  FFMA.FTZ R192, R192, R3.reuse, -R200.reuse ;  /* 0x00000003c0c07223 */ /* 0x180fe200000108c8 */
[-CC-:B------:R-:W-:Y:S01]  /*bbb0*/  FFMA.FTZ R193, R193, R3.reuse, -R200.reuse ;  /* 0x00000003c1c17223 */ /* 0x180fe200000108c8 */
[-CC-:B------:R-:W-:Y:S01]  /*bbc0*/  FFMA.FTZ R196, R196, R3.reuse, -R200.reuse ;  /* 0x00000003c4c47223 */ /* 0x180fe200000108c8 */
[----:B------:R-:W-:-:S04]  /*bbd0*/  FFMA.FTZ R197, R197, R3, -R200 ;  /* 0x00000003c5c57223 */ /* 0x000fc800000108c8 */
[----:B------:R-:W5:Y:S01]  /*bbe0*/  MUFU.EX2 R156, R156 ;  /* 0x0000009c009c7308 */ /* 0x000f620000000800 */
[----:B---3--:R-:W-:Y:S01]  /*bbf0*/  FFMA.FTZ R10, R172, R10, R152 ;  /* 0x0000000aac0a7223 */ /* 0x008fe20000010098 */
[-C--:B------:R-:W-:Y:S01]  /*bc00*/  FMUL.FTZ R24, R24, R172.reuse ;  /* 0x000000ac18187220 */ /* 0x080fe20000410000 */
[-C--:B------:R-:W-:Y:S01]  /*bc10*/  FMUL.FTZ R25, R25, R172.reuse ;  /* 0x000000ac19197220 */ /* 0x080fe20000410000 */
[-C--:B------:R-:W-:Y:S01]  /*bc20*/  FMUL.FTZ R28, R28, R172.reuse ;  /* 0x000000ac1c1c7220 */ /* 0x080fe20000410000 */
[-C--:B------:R-:W-:Y:S01]  /*bc30*/  FMUL.FTZ R29, R29, R172.reuse ;  /* 0x000000ac1d1d7220 */ /* 0x080fe20000410000 */
[-C--:B------:R-:W-:Y:S01]  /*bc40*/  FMUL.FTZ R32, R32, R172.reuse ;  /* 0x000000ac20207220 */ /* 0x080fe20000410000 */
[----:B------:R-:W-:Y:S01]  /*bc50*/  FMUL.FTZ R33, R33, R172 ;  /* 0x000000ac21217220 */ /* 0x000fe20000410000 */
[----:B------:R-:W3:Y:S01]  /*bc60*/  MUFU.EX2 R157, R157 ;  /* 0x0000009d009d7308 */ /* 0x000ee20000000800 */
[C---:B----4-:R-:W-:Y:S01]  /*bc70*/  F2FP.BF16.F32.PACK_AB R200, R153.reuse, R152 ;  /* 0x0000009899c8723e */ /* 0x050fe200000010ff */
[----:B------:R-:W-:Y:S01]  /*bc80*/  FADD.FTZ R10, R153, R10 ;  /* 0x0000000a990a7221 */ /* 0x000fe20000010000 */
[----:B------:R-:W-:Y:S01]  /*bc90*/  FMNMX.FTZ R152, R154, R201, !PT ;  /* 0x000000c99a987209 */ /* 0x000fe20007810000 */
[-C--:B------:R-:W-:Y:S01]  /*bca0*/  FMUL.FTZ R36, R36, R172.reuse ;  /* 0x000000ac24247220 */ /* 0x080fe20000410000 */
[-C--:B------:R-:W-:Y:S01]  /*bcb0*/  FMUL.FTZ R37, R37, R172.reuse ;  /* 0x000000ac25257220 */ /* 0x080fe20000410000 */
[----:B------:R-:W-:Y:S01]  /*bcc0*/  FMUL.FTZ R40, R40, R172 ;  /* 0x000000ac28287220 */ /* 0x000fe20000410000 */
[----:B------:R-:W-:Y:S01]  /*bcd0*/  FMNMX.FTZ R152, R155, R152, !PT ;  /* 0x000000989b987209 */ /* 0x000fe20007810000 */
[----:B------:R4:W-:Y:S01]  /*bce0*/  MUFU.EX2 R227, R203 ;  /* 0x000000cb00e37308 */ /* 0x0009e20000000800 */
[----:B-----5:R-:W-:Y:S01]  /*bcf0*/  FADD.FTZ R10, R156, R10 ;  /* 0x0000000a9c0a7221 */ /* 0x020fe20000010000 */
[----:B------:R-:W-:Y:S01]  /*bd00*/  FMUL.FTZ R41, R41, R172 ;  /* 0x000000ac29297220 */ /* 0x000fe20000410000 */
[----:B------:R-:W-:Y:S01]  /*bd10*/  FMNMX.FTZ R152, R158, R152, !PT ;  /* 0x000000989e987209 */ /* 0x000fe20007810000 */
[-C--:B------:R-:W-:Y:S01]  /*bd20*/  FMUL.FTZ R44, R44, R172.reuse ;  /* 0x000000ac2c2c7220 */ /* 0x080fe20000410000 */
[-C--:B------:R-:W-:Y:S01]  /*bd30*/  FMUL.FTZ R45, R45, R172.reuse ;  /* 0x000000ac2d2d7220 */ /* 0x080fe20000410000 */
[----:B------:R-:W-:Y:S01]  /*bd40*/  FMUL.FTZ R48, R48, R172 ;  /* 0x000000ac30307220 */ /* 0x000fe20000410000 */
[----:B------:R-:W-:Y:S01]  /*bd50*/  FMNMX.FTZ R152, R159, R152, !PT ;  /* 0x000000989f987209 */ /* 0x000fe20007810000 */
[----:B------:R-:W-:Y:S01]  /*bd60*/  MUFU.EX2 R225, R176 ;  /* 0x000000b000e17308 */ /* 0x000fe20000000800 */
[C---:B---3--:R-:W-:Y:S01]  /*bd70*/  F2FP.BF16.F32.PACK_AB R202, R157.reuse, R156 ;  /* 0x0000009c9dca723e */ /* 0x048fe200000010ff */
[----:B------:R-:W-:Y:S01]  /*bd80*/  FADD.FTZ R10, R157, R10 ;  /* 0x0000000a9d0a7221 */ /* 0x000fe20000010000 */
[----:B------:R-:W-:Y:S01]  /*bd90*/  FMNMX.FTZ R152, R162, R152, !PT ;  /* 0x00000098a2987209 */ /* 0x000fe20007810000 */
[----:B----4-:R-:W3:Y:S01]  /*bda0*/  S2R R203, SR_CgaCtaId ;  /* 0x0000000000cb7919 */ /* 0x010ee20000008800 */
        /* <DEDUP_REMOVED lines=77> */
[-C--:B------:R-:W-:Y:S01]  /*c280*/  FMUL.FTZ R145, R145, R172.reuse ;  /* 0x000000ac91917220 */ /* 0x080fe20000410000 */
[-C--:B------:R-:W-:Y:S01]  /*c290*/  FMUL.FTZ R148, R148, R172.reuse ;  /* 0x000000ac94947220 */ /* 0x080fe20000410000 */
[----:B------:R-:W4:Y:S01]  /*c2a0*/  SHFL.BFLY PT, R156, R153, 0x2, 0x1f ;  /* 0x0c401f00999c7f89 */ /* 0x000f2200000e0000 */
[----:B------:R-:W-:-:S03]  /*c2b0*/  FMUL.FTZ R149, R149, R172 ;  /* 0x000000ac95957220 */ /* 0x000fc60000410000 */
[----:B------:R-:W5:Y:S08]  /*c2c0*/  MUFU.EX2 R152, R160 ;  /* 0x000000a000987308 */ /* 0x000f700000000800 */
[----:B------:R-:W-:Y:S08]  /*c2d0*/  MUFU.EX2 R160, R177 ;  /* 0x000000b100a07308 */ /* 0x000ff00000000800 */
[----:B------:R-:W-:Y:S01]  /*c2e0*/  MUFU.EX2 R189, R189 ;  /* 0x000000bd00bd7308 */ /* 0x000fe20000000800 */
[----:B-----5:R-:W-:Y:S01]  /*c2f0*/  FADD.FTZ R10, R152, R10 ;  /* 0x0000000a980a7221 */ /* 0x020fe20000010000 */
[----:B------:R-:W-:-:S02]  /*c300*/  F2FP.BF16.F32.PACK_AB R152, R161, R152 ;  /* 0x00000098a198723e */ /* 0x000fc400000010ff */
[----:B----4-:R-:W-:-:S04]  /*c310*/  FMNMX.FTZ R153, R153, R156, !PT ;  /* 0x0000009c99997209 */ /* 0x010fc80007810000 */
[----:B------:R4:W-:Y:S01]  /*c320*/  MUFU.EX2 R156, R169 ;  /* 0x000000a9009c7308 */ /* 0x0009e20000000800 */
[----:B------:R-:W5:Y:S07]  /*c330*/  SHFL.BFLY PT, R157, R153, 0x1, 0x1f ;  /* 0x0c201f00999d7f89 */ /* 0x000f6e00000e0000 */
[----:B------:R-:W-:Y:S08]  /*c340*/  MUFU.EX2 R192, R192 ;  /* 0x000000c000c07308 */ /* 0x000ff00000000800 */
[----:B------:R-:W-:Y:S08]  /*c350*/  MUFU.EX2 R168, R193 ;  /* 0x000000c100a87308 */ /* 0x000ff00000000800 */
[----:B------:R-:W-:Y:S01]  /*c360*/  MUFU.EX2 R196, R196 ;  /* 0x000000c400c47308 */ /* 0x000fe20000000800 */
[----:B-----5:R-:W-:-:S05]  /*c370*/  FMNMX.FTZ R176, R153, R157, !PT ;  /* 0x0000009d99b07209 */ /* 0x020fca0007810000 */
[C---:B------:R-:W-:Y:S01]  /*c380*/  FMUL.FTZ R226, R176.reuse, R3 ;  /* 0x00000003b0e27220 */ /* 0x040fe20000410000 */
[----:B------:R-:W-:-:S03]  /*c390*/  FADD.FTZ R153, -R176, R201 ;  /* 0x000000c9b0997221 */ /* 0x000fc60000010100 */
[-CC-:B------:R-:W-:Y:S01]  /*c3a0*/  FFMA.FTZ R154, R154, R3.reuse, -R226.reuse ;  /* 0x000000039a9a7223 */ /* 0x180fe200000108e2 */
[-C--:B------:R-:W-:Y:S01]  /*c3b0*/  FMUL.FTZ R153, R153, R3.reuse ;  /* 0x0000000399997220 */ /* 0x080fe20000410000 */
[-CC-:B------:R-:W-:Y:S01]  /*c3c0*/  FFMA.FTZ R155, R155, R3.reuse, -R226.reuse ;  /* 0x000000039b9b7223 */ /* 0x180fe200000108e2 */
[-CC-:B----4-:R-:W-:Y:S01]  /*c3d0*/  FFMA.FTZ R169, R174, R3.reuse, -R226.reuse ;  /* 0x00000003aea97223 */ /* 0x190fe200000108e2 */
[-CC-:B------:R-:W-:Y:S01]  /*c3e0*/  FFMA.FTZ R158, R158, R3.reuse, -R226.reuse ;  /* 0x000000039e9e7223 */ /* 0x180fe200000108e2 */
[----:B------:R-:W4:Y:S01]  /*c3f0*/  MUFU.EX2 R174, R153 ;  /* 0x0000009900ae7308 */ /* 0x000f220000000800 */
        /* <DEDUP_REMOVED lines=15> */
[----:B------:R-:W5:Y:S01]  /*c4f0*/  MUFU.EX2 R155, R155 ;  /* 0x0000009b009b7308 */ /* 0x000f620000000800 */
[-CC-:B------:R-:W-:Y:S01]  /*c500*/  FFMA.FTZ R190, R190, R3.reuse, -R226.reuse ;  /* 0x00000003bebe7223 */ /* 0x180fe200000108e2 */
[-CC-:B------:R-:W-:Y:S01]  /*c510*/  FFMA.FTZ R191, R191, R3.reuse, -R226.reuse ;  /* 0x00000003bfbf7223 */ /* 0x180fe200000108e2 */
[-CC-:B------:R-:W-:Y:S01]  /*c520*/  FFMA.FTZ R194, R194, R3.reuse, -R226.reuse ;  /* 0x00000003c2c27223 */ /* 0x180fe200000108e2 */
[-CC-:B------:R-:W-:Y:S01]  /*c530*/  FFMA.FTZ R195, R195, R3.reuse, -R226.reuse ;  /* 0x00000003c3c37223 */ /* 0x180fe200000108e2 */
[-CC-:B------:R-:W-:Y:S01]  /*c540*/  FFMA.FTZ R198, R198, R3.reuse, -R226.reuse ;  /* 0x00000003c6c67223 */ /* 0x180fe200000108e2 */
[----:B------:R-:W-:Y:S01]  /*c550*/  FFMA.FTZ R199, R199, R3, -R226 ;  /* 0x00000003c7c77223 */ /* 0x000fe200000108e2 */
[-C--:B----4-:R-:W-:Y:S01]  /*c560*/  FMUL.FTZ R26, R26, R174.reuse ;  /* 0x000000ae1a1a7220 */ /* 0x090fe20000410000 */
        /* <DEDUP_REMOVED lines=9> */
[----:B----4-:R-:W-:Y:S01]  /*c600*/  VIADD R162, R5, 0x22840 ;  /* 0x0002284005a27836 */ /* 0x010fe20000000000 */
[----:B-----5:R-:W-:Y:S01]  /*c610*/  F2FP.BF16.F32.PACK_AB R201, R155, R154 ;  /* 0x0000009a9bc9723e */ /* 0x020fe200000010ff */
[-C--:B------:R-:W-:Y:S01]  /*c620*/  FMUL.FTZ R42, R42, R174.reuse ;  /* 0x000000ae2a2a7220 */ /* 0x080fe20000410000 */
[-C--:B------:R-:W-:Y:S01]  /*c630*/  FMUL.FTZ R43, R43, R174.reuse ;  /* 0x000000ae2b2b7220 */ /* 0x080fe20000410000 */
[-C--:B------:R-:W-:Y:S01]  /*c640*/  FMUL.FTZ R46, R46, R174.reuse ;  /* 0x000000ae2e2e7220 */ /* 0x080fe20000410000 */
[----:B---3--:R-:W-:Y:S01]  /*c650*/  PRMT R162, R203, 0x654, R162 ;  /* 0x00000654cba27816 */ /* 0x008fe200000000a2 */
[-C--:B------:R-:W-:Y:S01]  /*c660*/  FMUL.FTZ R47, R47, R174.reuse ;  /* 0x000000ae2f2f7220 */ /* 0x080fe20000410000 */
[----:B------:R-:W3:Y:S01]  /*c670*/  MUFU.EX2 R159, R159 ;  /* 0x0000009f009f7308 */ /* 0x000ee20000000800 */
[-C--:B------:R-:W-:Y:S01]  /*c680*/  FMUL.FTZ R50, R50, R174.reuse ;  /* 0x000000ae32327220 */ /* 0x080fe20000410000 */
[----:B------:R4:W-:Y:S01]  /*c690*/  SYNCS.ARRIVE.TRANS64.RED.A1T0 RZ, [R162+URZ], RZ ;  /* 0x000000ffa2ff79a7 */ /* 0x0009e2000810043f */
[-C--:B------:R-:W-:Y:S01]  /*c6a0*/  FMUL.FTZ R51, R51, R174.reuse ;  /* 0x000000ae33337220 */ /* 0x080fe20000410000 */
[-C--:B------:R-:W-:Y:S01]  /*c6b0*/  FMUL.FTZ R54, R54, R174.reuse ;  /* 0x000000ae36367220 */ /* 0x080fe20000410000 */
[-C--:B------:R-:W-:Y:S01]  /*c6c0*/  FMUL.FTZ R55, R55, R174.reuse ;  /* 0x000000ae37377220 */ /* 0x080fe20000410000 */
[-C--:B------:R-:W-:Y:S01]  /*c6d0*/  FMUL.FTZ R58, R58, R174.reuse ;  /* 0x000000ae3a3a7220 */ /* 0x080fe20000410000 */
[-C--:B------:R-:W-:Y:S01]  /*c6e0*/  FMUL.FTZ R59, R59, R174.reuse ;  /* 0x000000ae3b3b7220 */ /* 0x080fe20000410000 */
[----:B------:R-:W5:Y:S01]  /*c6f0*/  MUFU.EX2 R163, R163 ;  /* 0x000000a300a37308 */ /* 0x000f620000000800 */
[-C--:B------:R-:W-:Y:S01]  /*c700*/  FMUL.FTZ R62, R62, R174.reuse ;  /* 0x000000ae3e3e7220 */ /* 0x080fe20000410000 */
[----:B----4-:R-:W-:Y:S01]  /*c710*/  FFMA.FTZ R162, R174, R7, R154 ;  /* 0x00000007aea27223 */ /* 0x010fe2000001009a */
[----:B------:R-:W-:Y:S01]  /*c720*/  FADD.FTZ R7, R161, R10 ;  /* 0x0000000aa1077221 */ /* 0x000fe20000010000 */
[----:B------:R-:W-:Y:S01]  /*c730*/  F2FP.BF16.F32.PACK_AB R154, R165, R229 ;  /* 0x000000e5a59a723e */ /* 0x000fe200000010ff */
[----:B------:R-:W-:Y:S01]  /*c740*/  FMUL.FTZ R63, R63, R174 ;  /* 0x000000ae3f3f7220 */ /* 0x000fe20000410000 */
[----:B------:R-:W-:Y:S01]  /*c750*/  FADD.FTZ R162, R155, R162 ;  /* 0x000000a29ba27221 */ /* 0x000fe20000010000 */
[----:B------:R-:W-:Y:S01]  /*c760*/  FADD.FTZ R7, R229, R7 ;  /* 0x00000007e5077221 */ /* 0x000fe20000010000 */
[----:B------:R-:W4:Y:S01]  /*c770*/  MUFU.EX2 R166, R166 ;  /* 0x000000a600a67308 */ /* 0x000f220000000800 */
[----:B---3--:R-:W-:Y:S01]  /*c780*/  F2FP.BF16.F32.PACK_AB R203, R159, R158 ;  /* 0x0000009e9fcb723e */ /* 0x008fe200000010ff */
[----:B------:R-:W-:Y:S01]  /*c790*/  FADD.FTZ R162, R158, R162 ;  /* 0x000000a29ea27221 */ /* 0x000fe20000010000 */
[----:B------:R-:W-:Y:S01]  /*c7a0*/  FADD.FTZ R7, R165, R7 ;  /* 0x00000007a5077221 */ /* 0x000fe20000010000 */
[----:B------:R-:W-:Y:S01]  /*c7b0*/  F2FP.BF16.F32.PACK_AB R158, R173, R227 ;  /* 0x000000e3ad9e723e */ /* 0x000fe200000010ff */
[-C--:B------:R-:W-:Y:S01]  /*c7c0*/  FMUL.FTZ R66, R66, R174.reuse ;  /* 0x000000ae42427220 */ /* 0x080fe20000410000 */
[----:B------:R-:W-:Y:S01]  /*c7d0*/  FADD.FTZ R162, R159, R162 ;  /* 0x000000a29fa27221 */ /* 0x000fe20000010000 */
[----:B------:R-:W-:Y:S01]  /*c7e0*/  FADD.FTZ R7, R228, R7 ;  /* 0x00000007e4077221 */ /* 0x000fe20000010000 */
[----:B------:R-:W3:Y:S01]  /*c7f0*/  MUFU.EX2 R167, R167 ;  /* 0x000000a700a77308 */ /* 0x000ee20000000800 */
[-C--:B------:R-:W-:Y:S01]  /*c800*/  FMUL.FTZ R67, R67, R174.reuse ;  /* 0x000000ae43437220 */ /* 0x080fe20000410000 */
[----:B------:R-:W-:Y:S01]  /*c810*/  FADD.FTZ R162, R153, R162 ;  /* 0x000000a299a27221 */ /* 0x000fe20000010000 */
[----:B------:R-:W-:Y:S01]  /*c820*/  FADD.FTZ R7, R156, R7 ;  /* 0x000000079c077221 */ /* 0x000fe20000010000 */
[C---:B-----5:R-:W-:Y:S01]  /*c830*/  F2FP.BF16.F32.PACK_AB R153, R163.reuse, R153 ;  /* 0x00000099a399723e */ /* 0x060fe200000010ff */
[----:B------:R-:W-:Y:S01]  /*c840*/  FMUL.FTZ R70, R70, R174 ;  /* 0x000000ae46467220 */ /* 0x000fe20000410000 */
[----:B------:R-:W-:Y:S01]  /*c850*/  FADD.FTZ R162, R163, R162 ;  /* 0x000000a2a3a27221 */ /* 0x000fe20000010000 */
[----:B------:R-:W-:Y:S01]  /*c860*/  FADD.FTZ R7, R227, R7 ;  /* 0x00000007e3077221 */ /* 0x000fe20000010000 */
[----:B------:R-:W5:Y:S01]  /*c870*/  MUFU.EX2 R157, R157 ;  /* 0x0000009d009d7308 */ /* 0x000f620000000800 */
[----:B------:R-:W-:Y:S01]  /*c880*/  F2FP.BF16.F32.PACK_AB R156, R156, R228 ;  /* 0x000000e49c9c723e */ /* 0x000fe200000010ff */
[----:B----4-:R-:W-:Y:S01]  /*c890*/  FADD.FTZ R162, R166, R162 ;  /* 0x000000a2a6a27221 */ /* 0x010fe20000010000 */
[----:B------:R-:W-:Y:S01]  /*c8a0*/  FADD.FTZ R7, R173, R7 ;  /* 0x00000007ad077221 */ /* 0x000fe20000010000 */
[-C--:B------:R-:W-:Y:S01]  /*c8b0*/  FMUL.FTZ R71, R71, R174.reuse ;  /* 0x000000ae47477220 */ /* 0x080fe20000410000 */
[-C--:B------:R-:W-:Y:S01]  /*c8c0*/  FMUL.FTZ R74, R74, R174.reuse ;  /* 0x000000ae4a4a7220 */ /* 0x080fe20000410000 */
[----:B------:R-:W-:Y:S01]  /*c8d0*/  FMUL.FTZ R75, R75, R174 ;  /* 0x000000ae4b4b7220 */ /* 0x000fe20000410000 */
[----:B------:R-:W-:Y:S01]  /*c8e0*/  FADD.FTZ R7, R225, R7 ;  /* 0x00000007e1077221 */ /* 0x000fe20000010000 */
[----:B------:R-:W4:Y:S01]  /*c8f0*/  MUFU.EX2 R171, R171 ;  /* 0x000000ab00ab7308 */ /* 0x000f220000000800 */
[C---:B---3--:R-:W-:Y:S01]  /*c900*/  FADD.FTZ R162, R167.reuse, R162 ;  /* 0x000000a2a7a27221 */ /* 0x048fe20000010000 */
[----:B------:R-:W-:Y:S01]  /*c910*/  F2FP.BF16.F32.PACK_AB R155, R167, R166 ;  /* 0x000000a6a79b723e */ /* 0x000fe200000010ff */
[C---:B------:R-:W-:Y:S01]  /*c920*/  FADD.FTZ R7, R160.reuse, R7 ;  /* 0x00000007a0077221 */ /* 0x040fe20000010000 */
[----:B------:R-:W-:Y:S01]  /*c930*/  F2FP.BF16.F32.PACK_AB R160, R160, R225 ;  /* 0x000000e1a0a0723e */ /* 0x000fe200000010ff */
[----:B------:R-:W-:Y:S01]  /*c940*/  FMUL.FTZ R78, R78, R174 ;  /* 0x000000ae4e4e7220 */ /* 0x000fe20000410000 */
[----:B------:R-:W-:Y:S01]  /*c950*/  F2FP.BF16.F32.PACK_AB R166, R189, R188 ;  /* 0x000000bcbda6723e */ /* 0x000fe200000010ff */
[----:B------:R-:W-:Y:S01]  /*c960*/  FADD.FTZ R7, R180, R7 ;  /* 0x00000007b4077221 */ /* 0x000fe20000010000 */
[----:B------:R-:W3:Y:S01]  /*c970*/  MUFU.EX2 R169, R169 ;  /* 0x000000a900a97308 */ /* 0x000ee20000000800 */
[----:B-----5:R-:W-:Y:S01]  /*c980*/  FADD.FTZ R162, R157, R162 ;  /* 0x000000a29da27221 */ /* 0x020fe20000010000 */
[-C--:B------:R-:W-:Y:S01]  /*c990*/  FMUL.FTZ R79, R79, R174.reuse ;  /* 0x000000ae4f4f7220 */ /* 0x080fe20000410000 */
[----:B------:R-:W-:Y:S01]  /*c9a0*/  FADD.FTZ R7, R181, R7 ;  /* 0x00000007b5077221 */ /* 0x000fe20000010000 */
[-C--:B------:R-:W-:Y:S01]  /*c9b0*/  FMUL.FTZ R82, R82, R174.reuse ;  /* 0x000000ae52527220 */ /* 0x080fe20000410000 */
[-C--:B------:R-:W-:Y:S01]  /*c9c0*/  FMUL.FTZ R83, R83, R174.reuse ;  /* 0x000000ae53537220 */ /* 0x080fe20000410000 */
[----:B------:R-:W-:Y:S01]  /*c9d0*/  FMUL.FTZ R86, R86, R174 ;  /* 0x000000ae56567220 */ /* 0x000fe20000410000 */
[----:B------:R-:W-:Y:S01]  /*c9e0*/  FADD.FTZ R7, R184, R7 ;  /* 0x00000007b8077221 */ /* 0x000fe20000010000 */
[----:B------:R-:W5:Y:S01]  /*c9f0*/  MUFU.EX2 R175, R175 ;  /* 0x000000af00af7308 */ /* 0x000f620000000800 */
[C---:B----4-:R-:W-:Y:S01]  /*ca00*/  FADD.FTZ R162, R171.reuse, R162 ;  /* 0x000000a2aba27221 */ /* 0x050fe20000010000 */
[----:B------:R-:W-:Y:S01]  /*ca10*/  F2FP.BF16.F32.PACK_AB R157, R171, R157 ;  /* 0x0000009dab9d723e */ /* 0x000fe200000010ff */
[C---:B------:R-:W-:Y:S01]  /*ca20*/  FADD.FTZ R7, R164.reuse, R7 ;  /* 0x00000007a4077221 */ /* 0x040fe20000010000 */
[----:B------:R-:W-:Y:S01]  /*ca30*/  F2FP.BF16.F32.PACK_AB R164, R164, R184 ;  /* 0x000000b8a4a4723e */ /* 0x000fe200000010ff */
[-C--:B------:R-:W-:Y:S01]  /*ca40*/  FMUL.FTZ R87, R87, R174.reuse ;  /* 0x000000ae57577220 */ /* 0x080fe20000410000 */
[-C--:B------:R-:W-:Y:S01]  /*ca50*/  FMUL.FTZ R90, R90, R174.reuse ;  /* 0x000000ae5a5a7220 */ /* 0x080fe20000410000 */
[----:B------:R-:W-:Y:S01]  /*ca60*/  FADD.FTZ R7, R188, R7 ;  /* 0x00000007bc077221 */ /* 0x000fe20000010000 */
[----:B------:R-:W4:Y:S01]  /*ca70*/  MUFU.EX2 R178, R178 ;  /* 0x000000b200b27308 */ /* 0x000f220000000800 */
[----:B---3--:R-:W-:Y:S01]  /*ca80*/  FADD.FTZ R162, R169, R162 ;  /* 0x000000a2a9a27221 */ /* 0x008fe20000010000 */
[-C--:B------:R-:W-:Y:S01]  /*ca90*/  FMUL.FTZ R91, R91, R174.reuse ;  /* 0x000000ae5b5b7220 */ /* 0x080fe20000410000 */
[----:B------:R-:W-:Y:S01]  /*caa0*/  FADD.FTZ R7, R189, R7 ;  /* 0x00000007bd077221 */ /* 0x000fe20000010000 */
[-C--:B------:R-:W-:Y:S01]  /*cab0*/  FMUL.FTZ R94, R94, R174.reuse ;  /* 0x000000ae5e5e7220 */ /* 0x080fe20000410000 */
[-C--:B------:R-:W-:Y:S01]  /*cac0*/  FMUL.FTZ R95, R95, R174.reuse ;  /* 0x000000ae5f5f7220 */ /* 0x080fe20000410000 */
[----:B------:R-:W-:Y:S01]  /*cad0*/  FMUL.FTZ R98, R98, R174 ;  /* 0x000000ae62627220 */ /* 0x000fe20000410000 */
[----:B------:R-:W-:Y:S01]  /*cae0*/  FADD.FTZ R7, R192, R7 ;  /* 0x00000007c0077221 */ /* 0x000fe20000010000 */
[----:B------:R-:W3:Y:S01]  /*caf0*/  MUFU.EX2 R179, R179 ;  /* 0x000000b300b37308 */ /* 0x000ee20000000800 */
[C---:B-----5:R-:W-:Y:S01]  /*cb00*/  FADD.FTZ R162, R175.reuse, R162 ;  /* 0x000000a2afa27221 */ /* 0x060fe20000010000 */
[----:B------:R-:W-:Y:S01]  /*cb10*/  F2FP.BF16.F32.PACK_AB R159, R175, R169 ;  /* 0x000000a9af9f723e */ /* 0x000fe200000010ff */
[C---:B------:R-:W-:Y:S01]  /*cb20*/  FADD.FTZ R7, R168.reuse, R7 ;  /* 0x00000007a8077221 */ /* 0x040fe20000010000 */
[----:B------:R-:W-:Y:S01]  /*cb30*/  F2FP.BF16.F32.PACK_AB R168, R168, R192 ;  /* 0x000000c0a8a8723e */ /* 0x000fe200000010ff */
[-C--:B------:R-:W-:Y:S01]  /*cb40*/  FMUL.FTZ R99, R99, R174.reuse ;  /* 0x000000ae63637220 */ /* 0x080fe20000410000 */
[-C--:B------:R-:W-:Y:S01]  /*cb50*/  FMUL.FTZ R102, R102, R174.reuse ;  /* 0x000000ae66667220 */ /* 0x080fe20000410000 */
[----:B------:R-:W-:Y:S01]  /*cb60*/  FADD.FTZ R173, R196, R7 ;  /* 0x00000007c4ad7221 */ /* 0x000fe20000010000 */
        /* <DEDUP_REMOVED lines=15> */
[----:B------:R-:W-:Y:S01]  /*cc60*/  FMUL.FTZ R123, R123, R174 ;  /* 0x000000ae7b7b7220 */ /* 0x000fe20000410000 */
[----:B------:R-:W3:Y:S01]  /*cc70*/  MUFU.EX2 R186, R186 ;  /* 0x000000ba00ba7308 */ /* 0x000ee20000000800 */
[----:B-----5:R-:W-:Y:S01]  /*cc80*/  FADD.FTZ R10, R182, R162 ;  /* 0x000000a2b60a7221 */ /* 0x020fe20000010000 */
[----:B------:R-:W-:Y:S01]  /*cc90*/  F2FP.BF16.F32.PACK_AB R162, R181, R180 ;  /* 0x000000b4b5a2723e */ /* 0x000fe200000010ff */
        /* <DEDUP_REMOVED lines=14> */
[----:B---3--:R-:W-:Y:S01]  /*cd80*/  FADD.FTZ R10, R186, R10 ;  /* 0x0000000aba0a7221 */ /* 0x008fe20000010000 */
[-C--:B------:R-:W-:Y:S01]  /*cd90*/  FMUL.FTZ R146, R146, R174.reuse ;  /* 0x000000ae92927220 */ /* 0x080fe20000410000 */
[-C--:B------:R-:W-:Y:S01]  /*cda0*/  FMUL.FTZ R147, R147, R174.reuse ;  /* 0x000000ae93937220 */ /* 0x080fe20000410000 */
[-C--:B------:R-:W-:Y:S01]  /*cdb0*/  FMUL.FTZ R150, R150, R174.reuse ;  /* 0x000000ae96967220 */ /* 0x080fe20000410000 */
[----:B------:R-:W-:-:S03]  /*cdc0*/  FMUL.FTZ R151, R151, R174 ;  /* 0x000000ae97977220 */ /* 0x000fc60000410000 */
[----:B------:R-:W3:Y:S01]  /*cdd0*/  MUFU.EX2 R191, R191 ;  /* 0x000000bf00bf7308 */ /* 0x000ee20000000800 */
[C---:B-----5:R-:W-:Y:S01]  /*cde0*/  FADD.FTZ R10, R165.reuse, R10 ;  /* 0x0000000aa50a7221 */ /* 0x060fe20000010000 */
[----:B------:R-:W-:-:S06]  /*cdf0*/  F2FP.BF16.F32.PACK_AB R165, R165, R186 ;  /* 0x000000baa5a5723e */ /* 0x000fcc00000010ff */
[----:B------:R-:W5:Y:S01]  /*ce00*/  MUFU.EX2 R169, R194 ;  /* 0x000000c200a97308 */ /* 0x000f620000000800 */
[----:B----4-:R-:W-:-:S07]  /*ce10*/  FADD.FTZ R10, R167, R10 ;  /* 0x0000000aa70a7221 */ /* 0x010fce0000010000 */
[----:B------:R-:W4:Y:S01]  /*ce20*/  MUFU.EX2 R195, R195 ;  /* 0x000000c300c37308 */ /* 0x000f220000000800 */
[C---:B---3--:R-:W-:Y:S01]  /*ce30*/  FADD.FTZ R10, R191.reuse, R10 ;  /* 0x0000000abf0a7221 */ /* 0x048fe20000010000 */
[----:B------:R-:W-:-:S06]  /*ce40*/  F2FP.BF16.F32.PACK_AB R167, R191, R167 ;  /* 0x000000a7bfa7723e */ /* 0x000fcc00000010ff */
[----:B------:R-:W3:Y:S01]  /*ce50*/  MUFU.EX2 R171, R198 ;  /* 0x000000c600ab7308 */ /* 0x000ee20000000800 */
[----:B-----5:R-:W-:-:S07]  /*ce60*/  FADD.FTZ R10, R169, R10 ;  /* 0x0000000aa90a7221 */ /* 0x020fce0000010000 */
[----:B------:R-:W5:Y:S01]  /*ce70*/  MUFU.EX2 R170, R197 ;  /* 0x000000c500aa7308 */ /* 0x000f620000000800 */
[C---:B----4-:R-:W-:Y:S01]  /*ce80*/  FADD.FTZ R10, R195.reuse, R10 ;  /* 0x0000000ac30a7221 */ /* 0x050fe20000010000 */
[----:B------:R-:W-:-:S06]  /*ce90*/  F2FP.BF16.F32.PACK_AB R169, R195, R169 ;  /* 0x000000a9c3a9723e */ /* 0x000fcc00000010ff */
[----:B------:R-:W4:Y:S01]  /*cea0*/  MUFU.EX2 R199, R199 ;  /* 0x000000c700c77308 */ /* 0x000f220000000800 */
[----:B---3--:R-:W-:Y:S01]  /*ceb0*/  FADD.FTZ R7, R171, R10 ;  /* 0x0000000aab077221 */ /* 0x008fe20000010000 */
[C---:B-----5:R-:W-:Y:S01]  /*cec0*/  FADD.FTZ R10, R170.reuse, R173 ;  /* 0x000000adaa0a7221 */ /* 0x060fe20000010000 */
[----:B------:R-:W-:Y:S02]  /*ced0*/  F2FP.BF16.F32.PACK_AB R170, R170, R196 ;  /* 0x000000c4aaaa723e */ /* 0x000fe400000010ff */
[C---:B----4-:R-:W-:Y:S01]  /*cee0*/  FADD.FTZ R7, R199.reuse, R7 ;  /* 0x00000007c7077221 */ /* 0x050fe20000010000 */
[----:B------:R-:W-:Y:S01]  /*cef0*/  F2FP.BF16.F32.PACK_AB R171, R199, R171 ;  /* 0x000000abc7ab723e */ /* 0x000fe200000010ff */
[----:B------:R-:W-:Y:S06]  /*cf00*/  @!P0 BRA `(.L_x_9791) ;  /* 0x0000000000048947 */ /* 0x000fec0003800000 */
[----:B------:R-:W-:Y:S01]  /*cf10*/  BPT.TRAP 0x1 ;  /* 0x000000040000795c */ /* 0x000fe20000300000 */
.L_x_9791:
[----:B------:R3:W4:Y:S01]  /*cf20*/  SYNCS.PHASECHK.TRANS64.TRYWAIT P2, [R5+URZ+0x22850], R6 ;  /* 0x02285006050075a7 */ /* 0x000722000804017f */
[----:B------:R-:W-:Y:S05]  /*cf30*/  @!P0 BRA `(.L_x_9792) ;  /* 0x0000000000048947 */ /* 0x000fea0003800000 */
[----:B------:R-:W-:Y:S01]  /*cf40*/  BPT.TRAP 0x1 ;  /* 0x000000040000795c */ /* 0x000fe20000300000 */
.L_x_9792:
[----:B------:R-:W-:Y:S04]  /*cf50*/  BSSY B0, `(.L_x_9793) ;  /* 0x0000004000007945 */ /* 0x000fe80003800000 */
[----:B----4-:R-:W-:Y:S05]  /*cf60*/  @P2 BRA `(.L_x_9794) ;  /* 0x0000000000082947 */ /* 0x010fea0003800000 */
[----:B------:R-:W4:Y:S02]  /*cf70*/  SYNCS.PHASECHK.TRANS64.TRYWAIT P2, [R5+URZ+0x22850], R6 ;  /* 0x02285006050075a7 */ /* 0x000f24000804017f */
[----:B----4-:R-:W-:Y:S05]  /*cf80*/  @!P2 BRA `(.L_x_9795) ;  /* 0x000000dc00b8a947 */ /* 0x010fea0003800000 */
.L_x_9794:
[----:B------:R-:W-:Y:S05]  /*cf90*/  BSYNC B0 ;  /* 0x0000000000007941 */ /* 0x000fea0003800000 */
.L_x_9793:
[----:B------:R-:W5:Y:S01]  /*cfa0*/  LDL R172, [R1+0x8] ;  /* 0x0000080001ac7983 */ /* 0x000f620000100800 */
[----:B------:R-:W-:Y:S05]  /*cfb0*/  WARPSYNC.ALL ;  /* 0x0000000000007948 */ /* 0x000fea0003800000 */
[----:B------:R-:W0:Y:S01]  /*cfc0*/  S2R R174, SR_TID.X ;  /* 0x0000000000ae7919 */ /* 0x000e220000002100 */
[----:B------:R-:W-:Y:S02]  /*cfd0*/  IMAD.MOV.U32 R173, RZ, RZ, 0x40000040 ;  /* 0x40000040ffad7424 */ /* 0x000fe400078e00ff */
[----:B------:R-:W-:-:S03]  /*cfe0*/  IMAD.MOV.U32 R175, RZ, RZ, 0x40000040 ;  /* 0x40000040ffaf7424 */ /* 0x000fc600078e00ff */
[----:B------:R-:W-:Y:S01]  /*cff0*/  R2UR UR7, R173 ;  /* 0x00000000ad0772ca */ /* 0x000fe200000e0000 */
[----:B------:R-:W-:Y:S01]  /*d000*/  IMAD.MOV.U32 R173, RZ, RZ, 0x40000040 ;  /* 0x40000040ffad7424 */ /* 0x000fe200078e00ff */
[----:B0-----:R-:W-:-:S05]  /*d010*/  SHF.R.U32.HI R174, RZ, 0x7, R174 ;  /* 0x00000007ffae7819 */ /* 0x001fca00000116ae */
[----:B-1-34-:R-:W-:-:S05]  /*d020*/  VIADD R6, R174, 0x8 ;  /* 0x00000008ae067836 */ /* 0x01afca0000000000 */
[----:B------:R0:W-:Y:S06]  /*d030*/  BAR.SYNC.DEFER_BLOCKING R6, 0x100 ;  /* 0x000400060000751d */ /* 0x0001ec0000010000 */
[----:B------:R-:W-:Y:S01]  /*d040*/  WARPGROUP.ARRIVE ;  /* 0x00000000000079c5 */ /* 0x000fe20000000000 */
[----:B-----5:R-:W-:-:S04]  /*d050*/  IMAD R172, R207, 0xc00, R172 ;  /* 0x00000c00cfac7824 */ /* 0x020fc800078e02ac */
[C---:B------:R-:W-:Y:S01]  /*d060*/  VIADD R174, R172.reuse, 0x80 ;  /* 0x00000080acae7836 */ /* 0x040fe20000000000 */
[----:B------:R-:W-:-:S13]  /*d070*/  R2UR UR6, R172 ;  /* 0x00000000ac0672ca */ /* 0x000fda00000e0000 */
        /* <DEDUP_REMOVED lines=8> */
[----:B------:R-:W-:Y:S01]  /*d100*/  VIADD R152, R172, 0x100 ;  /* 0x00000100ac987836 */ /* 0x000fe20000000000 */
[----:B------:R-:W-:Y:S01]  /*d110*/  WARPGROUP.ARRIVE ;  /* 0x00000000000079c5 */ /* 0x000fe20000000000 */
[----:B------:R-:W-:-:S03]  /*d120*/  IMAD.MOV.U32 R153, RZ, RZ, 0x40000040 ;  /* 0x40000040ff997424 */ /* 0x000fc600078e00ff */
[----:B------:R-:W-:Y:S01]  /*d130*/  R2UR UR6, R152 ;  /* 0x00000000980672ca */ /* 0x000fe200000e0000 */
[----:B------:R-:W-:Y:S01]  /*d140*/  VIADD R152, R172, 0x180 ;  /* 0x00000180ac987836 */ /* 0x000fe20000000000 */
[----:B------:R-:W-:Y:S01]  /*d150*/  R2UR UR7, R153 ;  /* 0x00000000990772ca */ /* 0x000fe200000e0000 */
[----:B------:R-:W-:-:S15]  /*d160*/  IMAD.MOV.U32 R153, RZ, RZ, 0x40000040 ;  /* 0x40000040ff997424 */ /* 0x000fde00078e00ff */
[----:B------:R-:W-:Y:S01]  /*d170*/  HGMMA.64x256x16.F32.BF16 R24, R156, gdesc[UR4].tnspB, R24, gsb0 ;  /* 0x43e000049c187df0 */ /* 0x000fe20008001818 */
[----:B------:R-:W-:Y:S01]  /*d180*/  R2UR UR6, R152 ;  /* 0x00000000980672ca */ /* 0x000fe200000e0000 */
[C---:B------:R-:W-:Y:S01]  /*d190*/  VIADD R152, R172.reuse, 0x200 ;  /* 0x00000200ac987836 */ /* 0x040fe20000000000 */
[----:B------:R-:W-:Y:S01]  /*d1a0*/  R2UR UR7, R153 ;  /* 0x00000000990772ca */ /* 0x000fe200000e0000 */
[----:B------:R-:W-:Y:S02]  /*d1b0*/  IMAD.MOV.U32 R153, RZ, RZ, 0x40000040 ;  /* 0x40000040ff997424 */ /* 0x000fe400078e00ff */
[----:B------:R-:W-:Y:S01]  /*d1c0*/  VIADD R172, R172, 0x280 ;  /* 0x00000280acac7836 */ /* 0x000fe20000000000 */
[----:B------:R-:W-:Y:S02]  /*d1d0*/  WARPGROUP.DEPBAR.LE gsb0, 0x0 ;  /* 0x00008000000079c5 */ /* 0x000fe40000010000 */
[----:B------:R-:W-:-:S15]  /*d1e0*/  WARPGROUP.ARRIVE ;  /* 0x00000000000079c5 */ /* 0x000fde0000000000 */
[----:B------:R-:W-:-:S04]  /*d1f0*/  NOP ;  /* 0x0000000000007918 */ /* 0x000fc80000000000 */
        /* <DEDUP_REMOVED lines=14> */
[----:B0-----:R-:W-:Y:S05]  /*d2e0*/  @!P0 BRA `(.L_x_9796) ;  /* 0x0000000000048947 */ /* 0x001fea0003800000 */
[----:B------:R-:W-:Y:S01]  /*d2f0*/  BPT.TRAP 0x1 ;  /* 0x000000040000795c */ /* 0x000fe20000300000 */
.L_x_9796:
[----:B------:R-:W0:Y:S01]  /*d300*/  S2R R6, SR_CgaCtaId ;  /* 0x0000000000067919 */ /* 0x000e220000008800 */
[----:B------:R-:W-:Y:S02]  /*d310*/  VIADD R5, R5, 0x22860 ;  /* 0x0002286005057836 */ /* 0x000fe40000000000 */
[----:B------:R-:W-:Y:S02]  /*d320*/  IMAD.MOV.U32 R201, RZ, RZ, R176 ;  /* 0x000000ffffc97224 */ /* 0x000fe400078e00b0 */
[----:B------:R-:W-:Y:S01]  /*d330*/  IMAD.MOV.U32 R202, RZ, RZ, R0 ;  /* 0x000000ffffca7224 */ /* 0x000fe200078e0000 */
[----:B0-----:R-:W-:-:S04]  /*d340*/  PRMT R5, R6, 0x654, R5 ;  /* 0x0000065406057816 */ /* 0x001fc80000000005 */
[----:B------:R0:W-:Y:S01]  /*d350*/  SYNCS.ARRIVE.TRANS64.RED.A1T0 RZ, [R5+URZ], RZ ;  /* 0x000000ff05ff79a7 */ /* 0x0001e2000810043f */
[----:B------:R-:W-:Y:S05]  /*d360*/  @P1 BRA `(.L_x_9797) ;  /* 0xffffffe000301947 */ /* 0x000fea000383ffff */
.L_x_9785:
[----:B------:R-:W3:Y:S01]  /*d370*/  LDL.LU R154, [R1+0x38] ;  /* 0x00003800019a7983 */ /* 0x000ee20000300800 */
[----:B------:R-:W-:Y:S05]  /*d380*/  WARPSYNC.ALL ;  /* 0x0000000000007948 */ /* 0x000fea0003800000 */
[----:B------:R-:W1:Y:S01]  /*d390*/  SHFL.BFLY PT, R4, R10, 0x2, 0x1f ;  /* 0x0c401f000a047f89 */ /* 0x000e6200000e0000 */
[----:B------:R-:W-:Y:S02]  /*d3a0*/  IMAD.MOV.U32 R156, RZ, RZ, -0x800000 ;  /* 0xff800000ff9c7424 */ /* 0x000fe400078e00ff */
[----:B------:R-:W-:Y:S02]  /*d3b0*/  VIADD R207, R207, 0x1 ;  /* 0x00000001cfcf7836 */ /* 0x000fe40000000000 */
[----:B------:R-:W-:Y:S01]  /*d3c0*/  IMAD.MOV.U32 R155, RZ, RZ, -0x800000 ;  /* 0xff800000ff9b7424 */ /* 0x000fe200078e00ff */
[----:B------:R4:W-:Y:S08]  /*d3d0*/  BAR.ARV R11, 0x100 ;  /* 0x0004000b0000751d */ /* 0x0009f00000002000 */
[----:B------:R-:W-:Y:S06]  /*d3e0*/  BAR.ARV 0x8, 0x180 ;  /* 0x0206000000007b1d */ /* 0x000fec0000002000 */
[----:B------:R-:W-:Y:S01]  /*d3f0*/  ISETP.NE.AND P1, PT, R207, 0x2, PT ;  /* 0x00000002cf00780c */ /* 0x000fe20003f25270 */
[----:B-1----:R-:W-:-:S03]  /*d400*/  FADD.FTZ R4, R4, R10 ;  /* 0x0000000a04047221 */ /* 0x002fc60000010000 */
[----:B------:R-:W-:Y:S02]  /*d410*/  SEL R207, R207, RZ, P1 ;  /* 0x000000ffcfcf7207 */ /* 0x000fe40000800000 */
[----:B0-----:R-:W0:Y:S02]  /*d420*/  SHFL.BFLY PT, R5, R4, 0x1, 0x1f ;  /* 0x0c201f0004057f89 */ /* 0x001e2400000e0000 */
[----:B0-----:R-:W-:Y:S01]  /*d430*/  FADD.FTZ R5, R4, R5 ;  /* 0x0000000504057221 */ /* 0x001fe20000010000 */
[----:B------:R-:W-:-:S04]  /*d440*/  IMAD.MOV.U32 R4, RZ, RZ, RZ ;  /* 0x000000ffff047224 */ /* 0x000fc800078e00ff */
        /* <DEDUP_REMOVED lines=145> */
[----:B------:R-:W-:-:S02]  /*dd60*/  SEL R0, RZ, 0x1, P1 ;  /* 0x00000001ff007807 */ /* 0x000fc40000800000 */
[----:B------:R-:W-:Y:S02]  /*dd70*/  PLOP3.LUT P0, PT, PT, PT, PT, 0x8, 0x0 ;  /* 0x000000000000781c */ /* 0x000fe40003f0e170 */
[----:B------:R-:W-:Y:S01]  /*dd80*/  LOP3.LUT R218, R218, R0, RZ, 0x3c, !PT ;  /* 0x00000000dada7212 */ /* 0x000fe200078e3cff */
[----:B---3--:R-:W-:-:S05]  /*dd90*/  VIADD R154, R154, 0x1 ;  /* 0x000000019a9a7836 */ /* 0x008fca0000000000 */
[----:B------:R4:W-:Y:S05]  /*dda0*/  STL [R1+0x38], R154 ;  /* 0x0000389a01007387 */ /* 0x0009ea0000100800 */
.L_x_9742:
[----:B------:R-:W-:Y:S05]  /*ddb0*/  WARPSYNC.ALL ;  /* 0x0000000000007948 */ /* 0x000fea0003800000 */
[----:B------:R-:W0:Y:S01]  /*ddc0*/  S2R R0, SR_CgaCtaId ;  /* 0x0000000000007919 */ /* 0x000e220000008800 */
[----:B------:R-:W-:Y:S01]  /*ddd0*/  MOV R19, 0x400 ;  /* 0x0000040000137802 */ /* 0x000fe20000000f00 */
[----:B------:R-:W-:Y:S01]  /*dde0*/  BSSY B0, `(.L_x_9798) ;  /* 0x0000521000007945 */ /* 0x000fe20003800000 */
[----:B------:R-:W-:Y:S02]  /*ddf0*/  BAR.SYNC.DEFER_BLOCKING 0x5, 0x180 ;  /* 0x0146000000007b1d */ /* 0x000fe40000010000 */
[----:B0-----:R-:W-:-:S05]  /*de00*/  LEA R19, R0, R19, 0x18 ;  /* 0x0000001300137211 */ /* 0x001fca00078ec0ff */
[----:B-----5:R0:W1:Y:S01]  /*de10*/  LDS.128 R48, [R19+0x228d0] ;  /* 0x0228d00013307984 */ /* 0x0200620000000c00 */
[----:B------:R-:W-:Y:S06]  /*de20*/  BAR.ARV 0x4, 0x180 ;  /* 0x0106000000007b1d */ /* 0x000fec0000002000 */
[----:B------:R-:W-:Y:S05]  /*de30*/  @P0 BRA `(.L_x_9799) ;  /* 0x0000004000100947 */ /* 0x000fea0003800000 */
[----:B------:R-:W3:Y:S01]  /*de40*/  LDL R3, [R1+0x154] ;  /* 0x0001540001037983 */ /* 0x000ee20000100800 */
[----:B------:R-:W-:-:S03]  /*de50*/  ULDC UR4, c[0x0][0xad4] ;  /* 0x0002b50000047ab9 */ /* 0x000fc60000000800 */
[----:B------:R-:W3:Y:S01]  /*de60*/  LDL.LU R10, [R1+0x28] ;  /* 0x00002800010a7983 */ /* 0x000ee20000300800 */
[----:B------:R-:W0:Y:S01]  /*de70*/  S2R R0, SR_SWINHI ;  /* 0x0000000000007919 */ /* 0x000e220000002f00 */
[----:B--2-4-:R-:W-:Y:S02]  /*de80*/  F2FP.BF16.F32.PACK_AB R11, R31, R30 ;  /* 0x0000001e1f0b723e */ /* 0x014fe400000010ff */
[----:B------:R-:W-:Y:S01]  /*de90*/  F2FP.BF16.F32.PACK_AB R12, R33, R32 ;  /* 0x00000020210c723e */ /* 0x000fe200000010ff */
[----:B------:R-:W2:Y:S01]  /*dea0*/  LDL.LU R154, [R1+0x30] ;  /* 0x00003000019a7983 */ /* 0x000ea20000300800 */
[----:B------:R-:W-:Y:S02]  /*deb0*/  F2FP.BF16.F32.PACK_AB R13, R35, R34 ;  /* 0x00000022230d723e */ /* 0x000fe400000010ff */
[----:B------:R-:W-:Y:S01]  /*dec0*/  F2FP.BF16.F32.PACK_AB R14, R37, R36 ;  /* 0x00000024250e723e */ /* 0x000fe200000010ff */
[----:B-1----:R-:W4:Y:S01]  /*ded0*/  LDL.LU R48, [R1+0x34] ;  /* 0x0000340001307983 */ /* 0x002f220000300800 */
[----:B------:R-:W-:-:S02]  /*dee0*/  MOV R6, R19 ;  /* 0x0000001300067202 */ /* 0x000fc40000000f00 */
[----:B0-----:R-:W-:Y:S02]  /*def0*/  MOV R7, R0 ;  /* 0x0000000000077202 */ /* 0x001fe40000000f00 */
[----:B------:R-:W-:Y:S01]  /*df00*/  F2FP.BF16.F32.PACK_AB R15, R39, R38 ;  /* 0x00000026270f723e */ /* 0x000fe200000010ff */
[----:B---3--:R-:W-:Y:S01]  /*df10*/  IMAD.WIDE R20, R3, 0x2, R6 ;  /* 0x0000000203147825 */ /* 0x008fe200078e0206 */
[----:B------:R-:W-:-:S03]  /*df20*/  ISETP.NE.AND P0, PT, R10, RZ, PT ;  /* 0x000000ff0a00720c */ /* 0x000fc60003f05270 */
[----:B------:R-:W-:Y:S01]  /*df30*/  IMAD.MOV.U32 R9, RZ, RZ, R21 ;  /* 0x000000ffff097224 */ /* 0x000fe200078e0015 */
[----:B------:R-:W-:-:S04]  /*df40*/  LOP3.LUT R0, R20, 0x380, RZ, 0xc0, !PT ;  /* 0x0000038014007812 */ /* 0x000fc800078ec0ff */
[----:B------:R-:W-:-:S04]  /*df50*/  SHF.R.U64 R0, R0, 0x3, RZ ;  /* 0x0000000300007819 */ /* 0x000fc800000012ff */
[----:B------:R-:W-:Y:S02]  /*df60*/  LOP3.LUT R8, R0, R20, RZ, 0x3c, !PT ;  /* 0x0000001400087212 */ /* 0x000fe400078e3cff */
[----:B------:R-:W-:Y:S01]  /*df70*/  SEL R0, R10, UR4, P0 ;  /* 0x000000040a007c07 */ /* 0x000fe20008000000 */
[----:B------:R-:W-:Y:S05]  /*df80*/  WARPSYNC.ALL ;  /* 0x0000000000007948 */ /* 0x000fea0003800000 */
[----:B------:R-:W-:Y:S01]  /*df90*/  MOV R3, R8 ;  /* 0x0000000800037202 */ /* 0x000fe20000000f00 */
[----:B------:R-:W-:Y:S01]  /*dfa0*/  ULDC.64 UR4, c[0x0][0xc00] ;  /* 0x0003000000047ab9 */ /* 0x000fe20000000a00 */
[----:B------:R-:W-:Y:S01]  /*dfb0*/  F2FP.BF16.F32.PACK_AB R8, R153, R152 ;  /* 0x000000989908723e */ /* 0x000fe200000010ff */
[----:B------:R-:W-:Y:S01]  /*dfc0*/  ULDC.64 UR6, c[0x0][0xc08] ;  /* 0x0003020000067ab9 */ /* 0x000fe20000000a00 */
[----:B------:R-:W-:-:S02]  /*dfd0*/  F2FP.BF16.F32.PACK_AB R9, R27, R26 ;  /* 0x0000001a1b09723e */ /* 0x000fc400000010ff */
[----:B------:R-:W-:Y:S01]  /*dfe0*/  F2FP.BF16.F32.PACK_AB R10, R29, R28 ;  /* 0x0000001c1d0a723e */ /* 0x000fe200000010ff */
[----:B------:R-:W-:Y:S06]  /*dff0*/  BAR.SYNC.DEFER_BLOCKING 0x1, 0x100 ;  /* 0x0044000000007b1d */ /* 0x000fec0000010000 */
        /* <DEDUP_REMOVED lines=161> */
[----:B------:R0:W-:Y:S01]  /*ea10*/  STSM.16.M88.4 [R20], R12 ;  /* 0x0000000c14007844 */ /* 0x0001e20000000200 */
[----:B------:R-:W-:Y:S01]  /*ea20*/  BAR.SYNC.DEFER_BLOCKING 0x1, 0x100 ;  /* 0x0044000000007b1d */ /* 0x000fe20000010000 */
[----:B------:R-:W-:-:S04]  /*ea30*/  ISETP.NE.U32.AND P1, PT, RZ, UR4, PT ;  /* 0x00000004ff007c0c */ /* 0x000fc8000bf25070 */
[----:B------:R-:W-:Y:S02]  /*ea40*/  ISETP.NE.AND.EX P1, PT, RZ, UR5, PT, P1 ;  /* 0x00000005ff007c0c */ /* 0x000fe4000bf25310 */
[----:B--2---:R-:W-:Y:S01]  /*ea50*/  IADD3 R10, P0, R154, UR4, RZ ;  /* 0x000000049a0a7c10 */ /* 0x004fe2000ff1e0ff */
[----:B------:R-:W-:-:S03]  /*ea60*/  IMAD.MOV.U32 R8, RZ, RZ, RZ ;  /* 0x000000ffff087224 */ /* 0x000fc600078e00ff */
[----:B----4-:R-:W-:-:S07]  /*ea70*/  IADD3.X R11, R48, UR5, RZ, P0, !PT ;  /* 0x00000005300b7c10 */ /* 0x010fce00087fe4ff */
[----:B------:R-:W5:Y:S01]  /*ea80*/  @P1 LDG.E R8, desc[UR40][R10.64] ;  /* 0x000000280a081981 */ /* 0x000f62000c1e1900 */
[----:B------:R-:W-:-:S04]  /*ea90*/  ISETP.NE.U32.AND P0, PT, RZ, UR6, PT ;  /* 0x00000006ff007c0c */ /* 0x000fc8000bf05070 */
[----:B------:R-:W-:-:S13]  /*eaa0*/  ISETP.NE.AND.EX P0, PT, RZ, UR7, PT, P0 ;  /* 0x00000007ff007c0c */ /* 0x000fda000bf05300 */
[----:B0-----:R-:W-:Y:S01]  /*eab0*/  @P0 IADD3 R12, P2, R154, UR6, RZ ;  /* 0x000000069a0c0c10 */ /* 0x001fe2000ff5e0ff */
[----:B------:R-:W-:-:S03]  /*eac0*/  ULDC UR6, c[0x0][0xa88] ;  /* 0x0002a20000067ab9 */ /* 0x000fc60000000800 */
[----:B------:R-:W-:Y:S02]  /*ead0*/  @P0 IADD3.X R13, R48, UR7, RZ, P2, !PT ;  /* 0x00000007300d0c10 */ /* 0x000fe400097fe4ff */
[----:B------:R-:W-:Y:S01]  /*eae0*/  ISETP.GT.AND P2, PT, R0, 0x1, PT ;  /* 0x000000010000780c */ /* 0x000fe20003f44270 */
[----:B------:R-:W-:Y:S02]  /*eaf0*/  IMAD.MOV.U32 R0, RZ, RZ, 0x9b8 ;  /* 0x000009b8ff007424 */ /* 0x000fe400078e00ff */
[----:B------:R-:W-:-:S03]  /*eb00*/  IMAD.U32 R20, RZ, RZ, UR6 ;  /* 0x00000006ff147e24 */ /* 0x000fc6000f8e00ff */
[----:B------:R-:W-:-:S03]  /*eb10*/  SEL R0, R0, 0x978, P2 ;  /* 0x0000097800007807 */ /* 0x000fc60001000000 */
[----:B------:R0:W5:Y:S01]  /*eb20*/  @P0 LDG.E R20, desc[UR40][R12.64] ;  /* 0x000000280c140981 */ /* 0x000162000c1e1900 */
[----:B------:R1:W2:Y:S08]  /*eb30*/  LDC.64 R14, c[0x0][R0+0x220] ;  /* 0x00008800000e7b82 */ /* 0x0002b00000000a00 */
[----:B0-----:R1:W0:Y:S01]  /*eb40*/  LDC.64 R12, c[0x0][R0+0x218] ;  /* 0x00008600000c7b82 */ /* 0x0012220000000a00 */
[----:B------:R-:W-:Y:S05]  /*eb50*/  @P0 BRA `(.L_x_9800) ;  /* 0x0000000000100947 */ /* 0x000fea0003800000 */
[----:B------:R-:W-:Y:S05]  /*eb60*/  @!P1 BRA `(.L_x_9800) ;  /* 0x00000000000c9947 */ /* 0x000fea0003800000 */
[----:B-----5:R-:W3:Y:S04]  /*eb70*/  LDG.E R20, desc[UR40][R10.64] ;  /* 0x000000280a147981 */ /* 0x020ee8000c1e1900 */
[----:B------:R-:W3:Y:S02]  /*eb80*/  LDG.E R10, desc[UR40][R10.64+0x4] ;  /* 0x000004280a0a7981 */ /* 0x000ee4000c1e1900 */
[----:B---3--:R-:W-:-:S07]  /*eb90*/  IMAD.IADD R20, R10, 0x1, -R20 ;  /* 0x000000010a147824 */ /* 0x008fce00078e0a14 */
.L_x_9800:
[----:B------:R-:W3:Y:S01]  /*eba0*/  LDL.LU R3, [R1+0x2c] ;  /* 0x00002c0001037983 */ /* 0x000ee20000300800 */
[----:B------:R-:W4:Y:S03]  /*ebb0*/  LDC R158, c[0x0][0xbe8] ;  /* 0x0002fa00ff9e7b82 */ /* 0x000f260000000800 */
[----:B------:R-:W2:Y:S04]  /*ebc0*/  LDL.LU R9, [R1+0xc4] ;  /* 0x0000c40001097983 */ /* 0x000ea80000300800 */
[----:B------:R-:W2:Y:S04]  /*ebd0*/  LDL R159, [R1+0x40] ;  /* 0x00004000019f7983 */ /* 0x000ea80000100800 */
[----:B------:R-:W2:Y:S04]  /*ebe0*/  LDL R163, [R1+0x150] ;  /* 0x0001500001a37983 */ /* 0x000ea80000100800 */
[----:B------:R-:W2:Y:S04]  /*ebf0*/  LDL R160, [R1+0x3c] ;  /* 0x00003c0001a07983 */ /* 0x000ea80000100800 */
[----:B------:R-:W2:Y:S04]  /*ec00*/  LDL R162, [R1+0x14c] ;  /* 0x00014c0001a27983 */ /* 0x000ea80000100800 */
[----:B------:R-:W2:Y:S01]  /*ec10*/  LDL R161, [R1+0xc8] ;  /* 0x0000c80001a17983 */ /* 0x000ea20000100800 */
[----:B------:R-:W1:Y:S01]  /*ec20*/  LDC.64 R10, c[0x0][R0+0x228] ;  /* 0x00008a00000a7b82 */ /* 0x000e620000000a00 */
[----:B----4-:R-:W-:-:S02]  /*ec30*/  ISETP.NE.AND P1, PT, R158, 0x1, PT ;  /* 0x000000019e00780c */ /* 0x010fc40003f25270 */
[----:B------:R-:W-:-:S04]  /*ec40*/  ISETP.NE.U32.AND P0, PT, RZ, UR4, PT ;  /* 0x00000004ff007c0c */ /* 0x000fc8000bf05070 */
[----:B------:R-:W-:-:S07]  /*ec50*/  ISETP.NE.AND.EX P0, PT, RZ, UR5, PT, P0 ;  /* 0x00000005ff007c0c */ /* 0x000fce000bf05300 */
[----:B------:R-:W4:Y:S01]  /*ec60*/  @P1 LDC R154, c[0x0][0xbec] ;  /* 0x0002fb00ff9a1b82 */ /* 0x000f220000000800 */
[-C--:B0-----:R-:W-:Y:S02]  /*ec70*/  IMAD R21, R13, R205.reuse, RZ ;  /* 0x000000cd0d157224 */ /* 0x081fe400078e02ff */
[----:B------:R-:W-:-:S05]  /*ec80*/  IMAD.WIDE.U32 R12, R12, R205, RZ ;  /* 0x000000cd0c0c7225 */ /* 0x000fca00078e00ff */
[----:B------:R-:W0:Y:S01]  /*ec90*/  @P1 LDC R157, c[0x0][0xbf0] ;  /* 0x0002fc00ff9d1b82 */ /* 0x000e220000000800 */
[----:B------:R-:W-:Y:S01]  /*eca0*/  IMAD.IADD R48, R13, 0x1, R21 ;  /* 0x000000010d307824 */ /* 0x000fe200078e0215 */
[----:B---3--:R-:W-:Y:S02]  /*ecb0*/  SEL R3, R3, RZ, !P0 ;  /* 0x000000ff03037207 */ /* 0x008fe40004000000 */
[----:B--2---:R-:W-:-:S03]  /*ecc0*/  SEL R9, R9, RZ, !P0 ;  /* 0x000000ff09097207 */ /* 0x004fc60004000000 */
[----:B------:R-:W-:-:S04]  /*ecd0*/  IMAD R15, R15, R3, RZ ;  /* 0x000000030f0f7224 */ /* 0x000fc800078e02ff */
[C---:B------:R-:W-:Y:S02]  /*ece0*/  IMAD R9, R14.reuse, R9, R15 ;  /* 0x000000090e097224 */ /* 0x040fe400078e020f */
[----:B------:R-:W-:-:S04]  /*ecf0*/  IMAD.WIDE.U32 R14, R14, R3, RZ ;  /* 0x000000030e0e7225 */ /* 0x000fc800078e00ff */
[----:B------:R-:W-:Y:S01]  /*ed00*/  IMAD.IADD R15, R15, 0x1, R9 ;  /* 0x000000010f0f7824 */ /* 0x000fe200078e0209 */
[--C-:B-----5:R-:W-:Y:S02]  /*ed10*/  IADD3 R14, P0, P3, R14, R12, R8.reuse ;  /* 0x0000000c0e0e7210 */ /* 0x120fe40007b1e008 */
[----:B------:R-:W-:Y:S02]  /*ed20*/  SHF.R.S32.HI R9, RZ, 0x1f, R8 ;  /* 0x0000001fff097819 */ /* 0x000fe40000011408 */
[----:B------:R-:W-:Y:S02]  /*ed30*/  SEL R12, R159, RZ, P2 ;  /* 0x000000ff9f0c7207 */ /* 0x000fe40001000000 */
[----:B------:R-:W-:Y:S01]  /*ed40*/  IADD3.X R15, R15, R48, R9, P0, P3 ;  /* 0x000000300f0f7210 */ /* 0x000fe200007e6409 */
[----:B------:R-:W-:Y:S02]  /*ed50*/  IMAD R48, R160, 0x80, R163 ;  /* 0x00000080a0307824 */ /* 0x000fe400078e02a3 */
[----:B-1----:R-:W-:-:S02]  /*ed60*/  IMAD R21, R11, R12, RZ ;  /* 0x0000000c0b157224 */ /* 0x002fc400078e02ff */
[----:B------:R-:W-:-:S04]  /*ed70*/  IMAD.WIDE.U32 R12, R10, R12, RZ ;  /* 0x0000000c0a0c7225 */ /* 0x000fc800078e00ff */
[----:B----4-:R-:W-:-:S04]  /*ed80*/  @P1 IMAD.HI.U32 R10, R48, R154, RZ ;  /* 0x0000009a300a1227 */ /* 0x010fc800078e00ff */
[----:B------:R-:W-:Y:S01]  /*ed90*/  IMAD.MOV.U32 R154, RZ, RZ, R48 ;  /* 0x000000ffff9a7224 */ /* 0x000fe200078e0030 */
[----:B0-----:R-:W-:Y:S02]  /*eda0*/  @P1 SHF.R.U32.HI R154, RZ, R157, R10 ;  /* 0x0000009dff9a1219 */ /* 0x001fe4000001160a */
[----:B------:R0:W1:Y:S01]  /*edb0*/  LDC.64 R10, c[0x0][R0+0x210] ;  /* 0x00008400000a7b82 */ /* 0x0000620000000a00 */
[----:B------:R-:W-:Y:S01]  /*edc0*/  IMAD.IADD R21, R13, 0x1, R21 ;  /* 0x000000010d157824 */ /* 0x000fe200078e0215 */
[----:B------:R-:W-:Y:S02]  /*edd0*/  IADD3 R12, P0, P3, R154, R14, R12 ;  /* 0x0000000e9a0c7210 */ /* 0x000fe40007b1e00c */
[----:B0-----:R-:W-:-:S04]  /*ede0*/  SHF.R.S32.HI R0, RZ, 0x1f, R154 ;  /* 0x0000001fff007819 */ /* 0x001fc8000001149a */
[----:B------:R-:W-:Y:S02]  /*edf0*/  IADD3.X R13, R0, R15, R21, P0, P3 ;  /* 0x0000000f000d7210 */ /* 0x000fe400007e6415 */
[----:B------:R-:W0:Y:S01]  /*ee00*/  LDC.64 R14, c[0x0][0xba8] ;  /* 0x0002ea00ff0e7b82 */ /* 0x000e220000000a00 */
[----:B------:R-:W-:-:S04]  /*ee10*/  IMAD.MOV R21, RZ, RZ, -R154 ;  /* 0x000000ffff157224 */ /* 0x000fc800078e0a9a */
[----:B------:R-:W-:-:S05]  /*ee20*/  IMAD R21, R158, R21, R48 ;  /* 0x000000159e157224 */ /* 0x000fca00078e0230 */
[----:B------:R-:W-:Y:S01]  /*ee30*/  SHF.R.S32.HI R0, RZ, 0x1f, R21 ;  /* 0x0000001fff007819 */ /* 0x000fe20000011415 */
[----:B0-----:R-:W0:Y:S08]  /*ee40*/  @!P2 LDC R14, c[0x0][0xb50] ;  /* 0x0002d400ff0eab82 */ /* 0x001e300000000800 */
[----:B------:R-:W2:Y:S01]  /*ee50*/  @!P2 LDC R15, c[0x0][0xb54] ;  /* 0x0002d500ff0fab82 */ /* 0x000ea20000000800 */
[----:B-1----:R-:W-:-:S02]  /*ee60*/  IMAD R11, R11, R21, RZ ;  /* 0x000000150b0b7224 */ /* 0x002fc400078e02ff */
[----:B------:R-:W-:-:S04]  /*ee70*/  IMAD.WIDE.U32 R12, R10, R21, R12 ;  /* 0x000000150a0c7225 */ /* 0x000fc800078e000c */
[----:B------:R-:W-:-:S04]  /*ee80*/  IMAD R0, R10, R0, R11 ;  /* 0x000000000a007224 */ /* 0x000fc800078e020b */
[----:B------:R-:W-:Y:S01]  /*ee90*/  IMAD.IADD R0, R13, 0x1, R0 ;  /* 0x000000010d007824 */ /* 0x000fe200078e0200 */
[----:B0-----:R-:W-:-:S04]  /*eea0*/  LEA R14, P0, R12, R14, 0x2 ;  /* 0x0000000e0c0e7211 */ /* 0x001fc800078010ff */
[----:B--2---:R-:W-:Y:S01]  /*eeb0*/  LEA.HI.X R0, R12, R15, R0, 0x2, P0 ;  /* 0x0000000f0c007211 */ /* 0x004fe200000f1400 */
[----:B------:R-:W-:Y:S01]  /*eec0*/  SHFL.IDX PT, R10, R14, RZ, 0x1c1f ;  /* 0x001c1fff0e0a7589 */ /* 0x000fe200000e0000 */
[----:B------:R-:W-:-:S03]  /*eed0*/  IMAD R21, R160, 0x80, R162 ;  /* 0x00000080a0157824 */ /* 0x000fc600078e02a2 */
[----:B------:R-:W0:Y:S04]  /*eee0*/  SHFL.IDX PT, R11, R0, RZ, 0x1c1f ;  /* 0x001c1fff000b7589 */ /* 0x000e2800000e0000 */
[----:B------:R-:W-:Y:S04]  /*eef0*/  SHFL.IDX PT, R12, R14, 0x1, 0x1c1f ;  /* 0x003c1f000e0c7f89 */ /* 0x000fe800000e0000 */
[----:B------:R1:W2:Y:S01]  /*ef00*/  SHFL.IDX PT, R13, R0, 0x1, 0x1c1f ;  /* 0x003c1f00000d7f89 */ /* 0x0002a200000e0000 */
[----:B------:R-:W-:Y:S01]  /*ef10*/  LOP3.LUT P0, RZ, R161, 0x3, RZ, 0xc0, !PT ;  /* 0x00000003a1ff7812 */ /* 0x000fe2000780c0ff */
[----:B-1----:R-:W-:-:S02]  /*ef20*/  IMAD R0, R20, R158, RZ ;  /* 0x0000009e14007224 */ /* 0x002fc400078e02ff */
[----:B------:R-:W-:-:S03]  /*ef30*/  VIADD R20, R21, 0x8 ;  /* 0x0000000815147836 */ /* 0x000fc60000000000 */
[-C--:B------:R-:W-:Y:S02]  /*ef40*/  ISETP.GE.OR P3, PT, R21, R0.reuse, P0 ;  /* 0x000000001500720c */ /* 0x080fe40000766670 */
[----:B------:R-:W-:-:S11]  /*ef50*/  ISETP.GE.OR P0, PT, R20, R0, P0 ;  /* 0x000000001400720c */ /* 0x000fd60000706670 */
[----:B0-----:R0:W-:Y:S04]  /*ef60*/  @!P3 ST.E desc[UR40][R10.64], R156 ;  /* 0x0000009c0a00b985 */ /* 0x0011e8000c101928 */
[----:B--2---:R0:W-:Y:S01]  /*ef70*/  @!P0 ST.E desc[UR40][R12.64], R155 ;  /* 0x0000009b0c008985 */ /* 0x0041e2000c101928 */
[----:B------:R-:W-:Y:S05]  /*ef80*/  @P2 BRA `(.L_x_9801) ;  /* 0x00000010009c2947 */ /* 0x000fea0003800000 */
[----:B0-----:R-:W0:Y:S01]  /*ef90*/  S2R R11, SR_TID.X ;  /* 0x00000000000b7919 */ /* 0x001e220000002100 */
[----:B------:R-:W1:Y:S01]  /*efa0*/  @P1 LDC R20, c[0x0][0xbec] ;  /* 0x0002fb00ff141b82 */ /* 0x000e620000000800 */
[----:B------:R-:W-:-:S07]  /*efb0*/  ULDC.64 UR4, c[0x0][0xaa0] ;  /* 0x0002a80000047ab9 */ /* 0x000fce0000000a00 */
[----:B------:R-:W2:Y:S01]  /*efc0*/  @P1 LDC R21, c[0x0][0xbf0] ;  /* 0x0002fc00ff151b82 */ /* 0x000ea20000000800 */
[----:B0-----:R-:W-:-:S05]  /*efd0*/  VIADD R11, R11, 0xffffff80 ;  /* 0xffffff800b0b7836 */ /* 0x001fca0000000000 */
[----:B------:R-:W-:-:S04]  /*efe0*/  SHF.R.S32.HI R12, RZ, 0x1f, R11 ;  /* 0x0000001fff0c7819 */ /* 0x000fc8000001140b */
[----:B------:R-:W-:-:S04]  /*eff0*/  LEA.HI R12, R12, R11, RZ, 0x3 ;  /* 0x0000000b0c0c7211 */ /* 0x000fc800078f18ff */
[----:B------:R-:W-:-:S05]  /*f000*/  SHF.R.S32.HI R10, RZ, 0x3, R12 ;  /* 0x00000003ff0a7819 */ /* 0x000fca000001140c */
[----:B------:R-:W-:-:S04]  /*f010*/  IMAD R5, R10, 0x40, R211 ;  /* 0x000000400a057824 */ /* 0x000fc800078e02d3 */
[----:B------:R-:W-:-:S03]  /*f020*/  IMAD.WIDE R6, R5, 0x2, R6 ;  /* 0x0000000205067825 */ /* 0x000fc600078e0206 */
[C---:B------:R-:W-:Y:S02]  /*f030*/  IADD3 R41, P5, R6.reuse, 0x5000, RZ ;  /* 0x0000500006297810 */ /* 0x040fe40007fbe0ff */
[C---:B------:R-:W-:Y:S02]  /*f040*/  IADD3 R25, P0, R6.reuse, 0x1000, RZ ;  /* 0x0000100006197810 */ /* 0x040fe40007f1e0ff */
[----:B------:R-:W-:Y:S02]  /*f050*/  LOP3.LUT R40, R41, 0x380, RZ, 0xc0, !PT ;  /* 0x0000038029287812 */ /* 0x000fe400078ec0ff */
[C---:B------:R-:W-:Y:S02]  /*f060*/  IADD3 R29, P2, R6.reuse, 0x2000, RZ ;  /* 0x00002000061d7810 */ /* 0x040fe40007f5e0ff */
[C---:B------:R-:W-:Y:S02]  /*f070*/  IADD3 R33, P3, R6.reuse, 0x3000, RZ ;  /* 0x0000300006217810 */ /* 0x040fe40007f7e0ff */
[----:B------:R-:W-:-:S02]  /*f080*/  IADD3 R37, P4, R6, 0x4000, RZ ;  /* 0x0000400006257810 */ /* 0x000fc40007f9e0ff */
[----:B------:R-:W-:Y:S02]  /*f090*/  SHF.R.U64 R40, R40, 0x3, RZ ;  /* 0x0000000328287819 */ /* 0x000fe400000012ff */
[----:B------:R-:W-:Y:S02]  /*f0a0*/  LOP3.LUT R24, R25, 0x380, RZ, 0xc0, !PT ;  /* 0x0000038019187812 */ /* 0x000fe400078ec0ff */
[----:B------:R-:W-:Y:S02]  /*f0b0*/  LOP3.LUT R28, R29, 0x380, RZ, 0xc0, !PT ;  /* 0x000003801d1c7812 */ /* 0x000fe400078ec0ff */
[----:B------:R-:W-:Y:S02]  /*f0c0*/  LOP3.LUT R32, R33, 0x380, RZ, 0xc0, !PT ;  /* 0x0000038021207812 */ /* 0x000fe400078ec0ff */
[----:B------:R-:W-:Y:S02]  /*f0d0*/  LOP3.LUT R36, R37, 0x380, RZ, 0xc0, !PT ;  /* 0x0000038025247812 */ /* 0x000fe400078ec0ff */
[----:B------:R-:W-:Y:S01]  /*f0e0*/  LOP3.LUT R40, R40, R41, RZ, 0x3c, !PT ;  /* 0x0000002928287212 */ /* 0x000fe200078e3cff */
[----:B------:R-:W-:Y:S01]  /*f0f0*/  IMAD.X R41, RZ, RZ, R7, P5 ;  /* 0x000000ffff297224 */ /* 0x000fe200028e0607 */
[----:B------:R-:W-:-:S02]  /*f100*/  IADD3 R65, P5, R6, 0xa000, RZ ;  /* 0x0000a00006417810 */ /* 0x000fc40007fbe0ff */
[----:B------:R-:W-:Y:S02]  /*f110*/  SHF.R.U64 R24, R24, 0x3, RZ ;  /* 0x0000000318187819 */ /* 0x000fe400000012ff */
[----:B------:R-:W-:Y:S01]  /*f120*/  SHF.R.U64 R28, R28, 0x3, RZ ;  /* 0x000000031c1c7819 */ /* 0x000fe200000012ff */
[----:B------:R-:W-:Y:S01]  /*f130*/  IMAD R9, R9, UR4, RZ ;  /* 0x0000000409097c24 */ /* 0x000fe2000f8e02ff */
[----:B------:R-:W-:Y:S01]  /*f140*/  SHF.R.U64 R32, R32, 0x3, RZ ;  /* 0x0000000320207819 */ /* 0x000fe200000012ff */
[----:B------:R-:W5:Y:S01]  /*f150*/  LD.E.128 R40, desc[UR40][R40.64] ;  /* 0x0000002828287980 */ /* 0x000f62000c101d00 */
[----:B------:R-:W-:Y:S02]  /*f160*/  SHF.R.U64 R36, R36, 0x3, RZ ;  /* 0x0000000324247819 */ /* 0x000fe400000012ff */
[----:B------:R-:W-:Y:S02]  /*f170*/  LOP3.LUT R64, R65, 0x380, RZ, 0xc0, !PT ;  /* 0x0000038041407812 */ /* 0x000fe400078ec0ff */
        /* <DEDUP_REMOVED lines=14> */
[----:B------:R-:W-:Y:S01]  /*f260*/  SHF.R.U64 R64, R64, 0x3, RZ ;  /* 0x0000000340407819 */ /* 0x000fe200000012ff */
[----:B------:R-:W5:Y:S01]  /*f270*/  LD.E.128 R32, desc[UR40][R32.64] ;  /* 0x0000002820207980 */ /* 0x000f62000c101d00 */
[----:B------:R-:W-:Y:S02]  /*f280*/  LOP3.LUT R44, R45, 0x380, RZ, 0xc0, !PT ;  /* 0x000003802d2c7812 */ /* 0x000fe400078ec0ff */
[----:B------:R-:W-:Y:S01]  /*f290*/  LOP3.LUT R52, R53, 0x380, RZ, 0xc0, !PT ;  /* 0x0000038035347812 */ /* 0x000fe200078ec0ff */
[----:B------:R-:W5:Y:S01]  /*f2a0*/  LD.E.128 R36, desc[UR40][R36.64] ;  /* 0x0000002824247980 */ /* 0x000f62000c101d00 */
[----:B------:R-:W-:-:S02]  /*f2b0*/  LOP3.LUT R56, R57, 0x380, RZ, 0xc0, !PT ;  /* 0x0000038039387812 */ /* 0x000fc400078ec0ff */
[----:B------:R-:W-:Y:S02]  /*f2c0*/  LOP3.LUT R60, R61, 0x380, RZ, 0xc0, !PT ;  /* 0x000003803d3c7812 */ /* 0x000fe400078ec0ff */
[----:B------:R-:W-:Y:S01]  /*f2d0*/  LOP3.LUT R64, R64, R65, RZ, 0x3c, !PT ;  /* 0x0000004140407212 */ /* 0x000fe200078e3cff */
[--C-:B------:R-:W-:Y:S01]  /*f2e0*/  IMAD.X R65, RZ, RZ, R7.reuse, P5 ;  /* 0x000000ffff417224 */ /* 0x100fe200028e0607 */
[C---:B------:R-:W-:Y:S02]  /*f2f0*/  LOP3.LUT R15, R6.reuse, 0x380, RZ, 0xc0, !PT ;  /* 0x00000380060f7812 */ /* 0x040fe400078ec0ff */
[----:B------:R-:W-:Y:S02]  /*f300*/  IADD3 R13, P5, R6, 0xf000, RZ ;  /* 0x0000f000060d7810 */ /* 0x000fe40007fbe0ff */
[----:B------:R-:W-:Y:S01]  /*f310*/  SHF.R.U64 R44, R44, 0x3, RZ ;  /* 0x000000032c2c7819 */ /* 0x000fe200000012ff */
[----:B------:R-:W5:Y:S01]  /*f320*/  LD.E.128 R64, desc[UR40][R64.64] ;  /* 0x0000002840407980 */ /* 0x000f62000c101d00 */
[----:B------:R-:W-:Y:S01]  /*f330*/  SHF.R.U64 R52, R52, 0x3, RZ ;  /* 0x0000000334347819 */ /* 0x000fe200000012ff */
[----:B------:R-:W-:Y:S01]  /*f340*/  IMAD.X R85, RZ, RZ, R7, P5 ;  /* 0x000000ffff557224 */ /* 0x000fe200028e0607 */
[----:B------:R-:W-:-:S02]  /*f350*/  SHF.R.U64 R56, R56, 0x3, RZ ;  /* 0x0000000338387819 */ /* 0x000fc400000012ff */
[----:B------:R-:W-:Y:S02]  /*f360*/  SHF.R.U64 R60, R60, 0x3, RZ ;  /* 0x000000033c3c7819 */ /* 0x000fe400000012ff */
        /* <DEDUP_REMOVED lines=16> */
[----:B------:R-:W-:Y:S01]  /*f470*/  LOP3.LUT R4, R15, R6, RZ, 0x3c, !PT ;  /* 0x000000060f047212 */ /* 0x000fe200078e3cff */
[----:B------:R-:W5:Y:S01]  /*f480*/  LD.E.128 R56, desc[UR40][R56.64] ;  /* 0x0000002838387980 */ /* 0x000f62000c101d00 */
[----:B------:R-:W-:Y:S01]  /*f490*/  SHF.R.U64 R6, R5, 0x3, RZ ;  /* 0x0000000305067819 */ /* 0x000fe200000012ff */
[----:B------:R-:W-:Y:S01]  /*f4a0*/  IMAD.MOV.U32 R5, RZ, RZ, R7 ;  /* 0x000000ffff057224 */ /* 0x000fe200078e0007 */
[----:B------:R-:W-:Y:S01]  /*f4b0*/  LOP3.LUT R12, R12, 0xfffffff8, RZ, 0xc0, !PT ;  /* 0xfffffff80c0c7812 */ /* 0x000fe200078ec0ff */
[----:B------:R-:W5:Y:S01]  /*f4c0*/  LD.E.128 R60, desc[UR40][R60.64] ;  /* 0x000000283c3c7980 */ /* 0x000f62000c101d00 */
[----:B------:R-:W-:Y:S01]  /*f4d0*/  LOP3.LUT R84, R6, R13, RZ, 0x3c, !PT ;  /* 0x0000000d06547212 */ /* 0x000fe200078e3cff */
[C---:B------:R-:W-:Y:S01]  /*f4e0*/  IMAD R13, R8.reuse, UR5, R9 ;  /* 0x00000005080d7c24 */ /* 0x040fe2000f8e0209 */
[----:B------:R-:W-:Y:S01]  /*f4f0*/  LOP3.LUT R68, R69, 0x380, RZ, 0xc0, !PT ;  /* 0x0000038045447812 */ /* 0x000fe200078ec0ff */
[----:B------:R-:W-:Y:S01]  /*f500*/  IMAD.WIDE.U32 R8, R8, UR4, RZ ;  /* 0x0000000408087c25 */ /* 0x000fe2000f8e00ff */
[----:B------:R-:W-:Y:S01]  /*f510*/  LOP3.LUT R72, R73, 0x380, RZ, 0xc0, !PT ;  /* 0x0000038049487812 */ /* 0x000fe200078ec0ff */
[----:B------:R-:W-:Y:S01]  /*f520*/  ULDC.64 UR4, c[0x0][0xae8] ;  /* 0x0002ba0000047ab9 */ /* 0x000fe20000000a00 */
[----:B------:R-:W-:Y:S01]  /*f530*/  LOP3.LUT R76, R77, 0x380, RZ, 0xc0, !PT ;  /* 0x000003804d4c7812 */ /* 0x000fe200078ec0ff */
[----:B------:R-:W-:Y:S01]  /*f540*/  IMAD.IADD R11, R11, 0x1, -R12 ;  /* 0x000000010b0b7824 */ /* 0x000fe200078e0a0c */
[----:B------:R-:W-:Y:S01]  /*f550*/  LOP3.LUT R80, R81, 0x380, RZ, 0xc0, !PT ;  /* 0x0000038051507812 */ /* 0x000fe200078ec0ff */
[----:B------:R-:W-:Y:S01]  /*f560*/  IMAD.IADD R9, R9, 0x1, R13 ;  /* 0x0000000109097824 */ /* 0x000fe200078e020d */
[----:B------:R-:W-:Y:S01]  /*f570*/  SHF.R.U64 R68, R68, 0x3, RZ ;  /* 0x0000000344447819 */ /* 0x000fe200000012ff */
[----:B------:R-:W-:Y:S01]  /*f580*/  IMAD R11, R11, 0x20, R10 ;  /* 0x000000200b0b7824 */ /* 0x000fe200078e020a */
[----:B------:R-:W-:Y:S01]  /*f590*/  SHF.R.U64 R72, R72, 0x3, RZ ;  /* 0x0000000348487819 */ /* 0x000fe200000012ff */
[C---:B------:R-:W-:Y:S01]  /*f5a0*/  IMAD.WIDE.U32 R8, R205.reuse, UR4, R8 ;  /* 0x00000004cd087c25 */ /* 0x040fe2000f8e0008 */
[----:B------:R-:W-:Y:S01]  /*f5b0*/  SHF.R.U64 R76, R76, 0x3, RZ ;  /* 0x000000034c4c7819 */ /* 0x000fe200000012ff */
[----:B------:R-:W5:Y:S01]  /*f5c0*/  LD.E.128 R84, desc[UR40][R84.64] ;  /* 0x0000002854547980 */ /* 0x000f62000c101d00 */
[----:B------:R-:W-:Y:S01]  /*f5d0*/  SHF.R.U64 R80, R80, 0x3, RZ ;  /* 0x0000000350507819 */ /* 0x000fe200000012ff */
[----:B------:R-:W-:Y:S01]  /*f5e0*/  IMAD R15, R160, 0x80, R11 ;  /* 0x00000080a00f7824 */ /* 0x000fe200078e020b */
[----:B------:R-:W-:Y:S01]  /*f5f0*/  SHF.R.S32.HI R14, RZ, 0x1f, R3 ;  /* 0x0000001fff0e7819 */ /* 0x000fe20000011403 */
[----:B------:R-:W-:Y:S01]  /*f600*/  IMAD R9, R205, UR5, R9 ;  /* 0x00000005cd097c24 */ /* 0x000fe2000f8e0209 */
[----:B------:R-:W-:Y:S01]  /*f610*/  ULDC.64 UR4, c[0x0][0xaf0] ;  /* 0x0002bc0000047ab9 */ /* 0x000fe20000000a00 */
[----:B------:R-:W-:Y:S01]  /*f620*/  LOP3.LUT R68, R68, R69, RZ, 0x3c, !PT ;  /* 0x0000004544447212 */ /* 0x000fe200078e3cff */
[----:B-1----:R-:W-:Y:S01]  /*f630*/  @P1 IMAD.HI.U32 R12, R15, R20, RZ ;  /* 0x000000140f0c1227 */ /* 0x002fe200078e00ff */
[----:B------:R-:W-:-:S02]  /*f640*/  LOP3.LUT R72, R72, R73, RZ, 0x3c, !PT ;  /* 0x0000004948487212 */ /* 0x000fc400078e3cff */
[----:B------:R-:W-:Y:S01]  /*f650*/  LOP3.LUT R76, R76, R77, RZ, 0x3c, !PT ;  /* 0x0000004d4c4c7212 */ /* 0x000fe200078e3cff */
[--C-:B------:R-:W-:Y:S01]  /*f660*/  IMAD.X R69, RZ, RZ, R7.reuse, P0 ;  /* 0x000000ffff457224 */ /* 0x100fe200000e0607 */
[----:B------:R-:W-:Y:S01]  /*f670*/  LOP3.LUT R80, R80, R81, RZ, 0x3c, !PT ;  /* 0x0000005150507212 */ /* 0x000fe200078e3cff */
[--C-:B------:R-:W-:Y:S02]  /*f680*/  IMAD.X R73, RZ, RZ, R7.reuse, P2 ;  /* 0x000000ffff497224 */ /* 0x100fe400010e0607 */
[--C-:B------:R-:W-:Y:S02]  /*f690*/  IMAD.X R77, RZ, RZ, R7.reuse, P3 ;  /* 0x000000ffff4d7224 */ /* 0x100fe400018e0607 */
[----:B------:R-:W-:Y:S01]  /*f6a0*/  IMAD.X R81, RZ, RZ, R7, P4 ;  /* 0x000000ffff517224 */ /* 0x000fe200020e0607 */
[----:B------:R-:W5:Y:S01]  /*f6b0*/  LD.E.128 R68, desc[UR40][R68.64] ;  /* 0x0000002844447980 */ /* 0x000f62000c101d00 */
[----:B------:R-:W-:Y:S02]  /*f6c0*/  IMAD R14, R14, UR4, RZ ;  /* 0x000000040e0e7c24 */ /* 0x000fe4000f8e02ff */
[----:B------:R-:W-:Y:S01]  /*f6d0*/  IMAD.MOV.U32 R11, RZ, RZ, R15 ;  /* 0x000000ffff0b7224 */ /* 0x000fe200078e000f */
[----:B--2---:R-:W-:Y:S01]  /*f6e0*/  @P1 SHF.R.U32.HI R11, RZ, R21, R12 ;  /* 0x00000015ff0b1219 */ /* 0x004fe2000001160c */
[C---:B------:R-:W-:Y:S01]  /*f6f0*/  IMAD R13, R3.reuse, UR5, R14 ;  /* 0x00000005030d7c24 */ /* 0x040fe2000f8e020e */
[----:B------:R-:W5:Y:S01]  /*f700*/  LD.E.128 R4, desc[UR40][R4.64] ;  /* 0x0000002804047980 */ /* 0x000f62000c101d00 */
[----:B------:R-:W-:Y:S01]  /*f710*/  IMAD.WIDE.U32 R8, R3, UR4, R8 ;  /* 0x0000000403087c25 */ /* 0x000fe2000f8e0008 */
[----:B------:R-:W-:Y:S01]  /*f720*/  SHF.R.S32.HI R3, RZ, 0x1f, R11 ;  /* 0x0000001fff037819 */ /* 0x000fe2000001140b */
[----:B------:R-:W-:Y:S01]  /*f730*/  ULDC.64 UR4, c[0x0][0xae0] ;  /* 0x0002b80000047ab9 */ /* 0x000fe20000000a00 */
[----:B------:R-:W5:Y:S01]  /*f740*/  LD.E.128 R72, desc[UR40][R72.64] ;  /* 0x0000002848487980 */ /* 0x000f62000c101d00 */
[----:B------:R-:W-:-:S03]  /*f750*/  IMAD.IADD R9, R9, 0x1, R13 ;  /* 0x0000000109097824 */ /* 0x000fc600078e020d */
[----:B------:R-:W5:Y:S01]  /*f760*/  LD.E.128 R76, desc[UR40][R76.64] ;  /* 0x000000284c4c7980 */ /* 0x000f62000c101d00 */
[----:B------:R-:W-:-:S03]  /*f770*/  IMAD.MOV R13, RZ, RZ, -R11 ;  /* 0x000000ffff0d7224 */ /* 0x000fc600078e0a0b */
[----:B------:R-:W5:Y:S01]  /*f780*/  LD.E.128 R80, desc[UR40][R80.64] ;  /* 0x0000002850507980 */ /* 0x000f62000c101d00 */
[----:B------:R-:W-:Y:S01]  /*f790*/  @!PT LDS RZ, [RZ] ;  /* 0x00000000fffff984 */ /* 0x000fe20000000800 */
[----:B------:R-:W-:Y:S01]  /*f7a0*/  @!PT LDS RZ, [RZ] ;  /* 0x00000000fffff984 */ /* 0x000fe20000000800 */
[----:B------:R-:W-:Y:S01]  /*f7b0*/  @!PT LDS RZ, [RZ] ;  /* 0x00000000fffff984 */ /* 0x000fe20000000800 */
[----:B------:R-:W-:Y:S01]  /*f7c0*/  @!PT LDS RZ, [RZ] ;  /* 0x00000000fffff984 */ /* 0x000fe20000000800 */
[----:B------:R0:W-:Y:S06]  /*f7d0*/  MEMBAR.ALL.CTA ;  /* 0x0000000000007992 */ /* 0x0001ec0000008000 */
[----:B0-----:R-:W0:Y:S01]  /*f7e0*/  FENCE.VIEW.ASYNC.S ;  /* 0x00000000000073c6 */ /* 0x001e220000000000 */
[----:B------:R-:W-:Y:S02]  /*f7f0*/  IMAD R12, R3, UR4, RZ ;  /* 0x00000004030c7c24 */ /* 0x000fe4000f8e02ff */
[----:B------:R-:W-:-:S02]  /*f800*/  IMAD R13, R158, R13, R15 ;  /* 0x0000000d9e0d7224 */ /* 0x000fc400078e020f */
[----:B------:R-:W-:-:S04]  /*f810*/  IMAD.WIDE.U32 R8, R11, UR4, R8 ;  /* 0x000000040b087c25 */ /* 0x000fc8000f8e0008 */
[----:B------:R-:W-:Y:S01]  /*f820*/  IMAD R15, R11, UR5, R12 ;  /* 0x000000050b0f7c24 */ /* 0x000fe2000f8e020c */
[----:B------:R-:W-:Y:S01]  /*f830*/  SHF.R.S32.HI R11, RZ, 0x1f, R13 ;  /* 0x0000001fff0b7819 */ /* 0x000fe2000001140d */
[----:B------:R-:W-:Y:S01]  /*f840*/  ULDC.64 UR4, c[0x0][0xad8] ;  /* 0x0002b60000047ab9 */ /* 0x000fe20000000a00 */
[----:B------:R-:W-:Y:S02]  /*f850*/  VIADD R3, R19, 0x22820 ;  /* 0x0002282013037836 */ /* 0x000fe40000000000 */
[----:B------:R-:W-:Y:S02]  /*f860*/  IMAD.IADD R9, R9, 0x1, R15 ;  /* 0x0000000109097824 */ /* 0x000fe400078e020f */
[----:B------:R-:W-:Y:S01]  /*f870*/  IMAD R12, R11, UR4, RZ ;  /* 0x000000040b0c7c24 */ /* 0x000fe2000f8e02ff */
[----:B------:R-:W-:Y:S01]  /*f880*/  PRMT R3, RZ, 0x654, R3 ;  /* 0x00000654ff037816 */ /* 0x000fe20000000003 */
[----:B------:R-:W-:-:S04]  /*f890*/  IMAD.WIDE.U32 R8, R13, UR4, R8 ;  /* 0x000000040d087c25 */ /* 0x000fc8000f8e0008 */
[----:B------:R-:W-:Y:S01]  /*f8a0*/  IMAD R21, R13, UR5, R12 ;  /* 0x000000050d157c24 */ /* 0x000fe2000f8e020c */
[----:B------:R-:W-:Y:S01]  /*f8b0*/  ULDC.64 UR4, c[0x0][0xa80] ;  /* 0x0002a00000047ab9 */ /* 0x000fe20000000a00 */
[----:B0-----:R0:W-:Y:S02]  /*f8c0*/  SYNCS.ARRIVE.TRANS64.RED.A1T0 RZ, [R3+URZ], RZ ;  /* 0x000000ff03ff79a7 */ /* 0x0011e4000810043f */
[----:B------:R-:W-:Y:S01]  /*f8d0*/  IMAD.IADD R21, R9, 0x1, R21 ;  /* 0x0000000109157824 */ /* 0x000fe200078e0215 */
[----:B0-----:R-:W-:Y:S01]  /*f8e0*/  LEA R3, P0, R8, UR4, 0x1 ;  /* 0x0000000408037c11 */ /* 0x001fe2000f8008ff */
[----:B------:R-:W-:-:S03]  /*f8f0*/  UMOV UR4, 0xffffffff ;  /* 0xffffffff00047882 */ /* 0x000fc60000000000 */
[----:B------:R-:W-:Y:S01]  /*f900*/  LEA.HI.X R21, R8, UR5, R21, 0x1, P0 ;  /* 0x0000000508157c11 */ /* 0x000fe200080f0c15 */
[----:B------:R-:W-:Y:S08]  /*f910*/  BRA.DIV UR4, `(.L_x_9802) ;  /* 0x000000b604687947 */ /* 0x000ff0000b800000 */
[----:B------:R0:W1:Y:S04]  /*f920*/  SHFL.IDX PT, R20, R21, RZ, 0x181f ;  /* 0x00181fff15147589 */ /* 0x00006800000e0000 */
[----:B------:R0:W2:Y:S02]  /*f930*/  SHFL.IDX PT, R14, R3, RZ, 0x181f ;  /* 0x00181fff030e7589 */ /* 0x0000a400000e0000 */
.L_x_9998:
[----:B------:R-:W-:Y:S01]  /*f940*/  IMAD R89, R160, 0x80, R10 ;  /* 0x00000080a0597824 */ /* 0x000fe200078e020a */
[----:B------:R-:W-:Y:S04]  /*f950*/  BSSY B1, `(.L_x_9803) ;  /* 0x000001e000017945 */ /* 0x000fe80003800000 */
[----:B------:R-:W-:-:S13]  /*f960*/  ISETP.GE.AND P0, PT, R89, R0, PT ;  /* 0x000000005900720c */ /* 0x000fda0003f06270 */
[----:B------:R-:W-:Y:S05]  /*f970*/  @P0 BRA `(.L_x_9804) ;  /* 0x00000000006c0947 */ /* 0x000fea0003800000 */
[C---:B------:R-:W-:Y:S01]  /*f980*/  VIADD R15, R211.reuse, 0x40 ;  /* 0x00000040d30f7836 */ /* 0x040fe20000000000 */
[----:B------:R-:W-:Y:S01]  /*f990*/  ULDC UR4, c[0x0][0xac8] ;  /* 0x0002b20000047ab9 */ /* 0x000fe20000000800 */
[C---:B------:R-:W-:Y:S01]  /*f9a0*/  VIADD R90, R211.reuse, 0x80 ;  /* 0x00000080d35a7836 */ /* 0x040fe20000000000 */
[C---:B------:R-:W-:Y:S01]  /*f9b0*/  ISETP.GE.AND P3, PT, R211.reuse, UR4, PT ;  /* 0x00000004d3007c0c */ /* 0x040fe2000bf66270 */
[----:B------:R-:W-:Y:S01]  /*f9c0*/  VIADD R48, R211, 0xc0 ;  /* 0x000000c0d3307836 */ /* 0x000fe20000000000 */
[----:B------:R-:W-:Y:S01]  /*f9d0*/  ISETP.GE.AND P2, PT, R15, UR4, PT ;  /* 0x000000040f007c0c */ /* 0x000fe2000bf46270 */
[C---:B------:R-:W-:Y:S01]  /*f9e0*/  VIADD R92, R211.reuse, 0x40 ;  /* 0x00000040d35c7836 */ /* 0x040fe20000000000 */
[----:B------:R-:W-:Y:S01]  /*f9f0*/  ISETP.GE.AND P1, PT, R90, UR4, PT ;  /* 0x000000045a007c0c */ /* 0x000fe2000bf26270 */
[C---:B------:R-:W-:Y:S01]  /*fa00*/  VIADD R91, R211.reuse, 0x80 ;  /* 0x00000080d35b7836 */ /* 0x040fe20000000000 */
[----:B------:R-:W-:Y:S01]  /*fa10*/  ISETP.GE.AND P0, PT, R48, UR4, PT ;  /* 0x0000000430007c0c */ /* 0x000fe2000bf06270 */
[----:B------:R-:W-:Y:S01]  /*fa20*/  VIADD R88, R211, 0xc0 ;  /* 0x000000c0d3587836 */ /* 0x000fe20000000000 */
[----:B------:R-:W-:-:S02]  /*fa30*/  SHF.R.S32.HI R12, RZ, 0x1f, R211 ;  /* 0x0000001fff0c7819 */ /* 0x000fc400000114d3 */
[----:B------:R-:W-:Y:S02]  /*fa40*/  SHF.R.S32.HI R92, RZ, 0x1f, R92 ;  /* 0x0000001fff5c7819 */ /* 0x000fe4000001145c */
[----:B------:R-:W-:Y:S02]  /*fa50*/  SHF.R.S32.HI R91, RZ, 0x1f, R91 ;  /* 0x0000001fff5b7819 */ /* 0x000fe4000001145b */
[-C--:B--2---:R-:W-:Y:S02]  /*fa60*/  @!P3 LEA R8, P5, R211, R14.reuse, 0x1 ;  /* 0x0000000ed308b211 */ /* 0x084fe400078a08ff */
[----:B------:R-:W-:Y:S02]  /*fa70*/  @!P2 LEA R10, P4, R15, R14, 0x1 ;  /* 0x0000000e0f0aa211 */ /* 0x000fe400078808ff */
[----:B-1----:R-:W-:Y:S02]  /*fa80*/  @!P3 LEA.HI.X R9, R211, R20, R12, 0x1, P5 ;  /* 0x00000014d309b211 */ /* 0x002fe400028f0c0c */
[----:B------:R-:W-:-:S02]  /*fa90*/  @!P1 LEA R12, P5, R90, R14, 0x1 ;  /* 0x0000000e5a0c9211 */ /* 0x000fc400078a08ff */
[----:B------:R-:W-:Y:S01]  /*faa0*/  @!P2 LEA.HI.X R11, R15, R20, R92, 0x1, P4 ;  /* 0x000000140f0ba211 */ /* 0x000fe200020f0c5c */
[----:B-----5:R3:W-:Y:S01]  /*fab0*/  @!P3 ST.E.128 desc[UR40][R8.64], R4 ;  /* 0x000000040800b985 */ /* 0x0207e2000c101d28 */
[----:B------:R-:W-:Y:S02]  /*fac0*/  SHF.R.S32.HI R88, RZ, 0x1f, R88 ;  /* 0x0000001fff587819 */ /* 0x000fe40000011458 */
[----:B------:R-:W-:Y:S01]  /*fad0*/  @!P0 LEA R14, P4, R48, R14, 0x1 ;  /* 0x0000000e300e8211 */ /* 0x000fe200078808ff */
[----:B------:R3:W-:Y:S01]  /*fae0*/  @!P2 ST.E.128 desc[UR40][R10.64], R36 ;  /* 0x000000240a00a985 */ /* 0x0007e2000c101d28 */
[-C--:B------:R-:W-:Y:S02]  /*faf0*/  @!P1 LEA.HI.X R13, R90, R20.reuse, R91, 0x1, P5 ;  /* 0x000000145a0d9211 */ /* 0x080fe400028f0c5b */
[----:B------:R-:W-:-:S03]  /*fb00*/  @!P0 LEA.HI.X R15, R48, R20, R88, 0x1, P4 ;  /* 0x00000014300f8211 */ /* 0x000fc600020f0c58 */
[----:B------:R3:W-:Y:S04]  /*fb10*/  @!P1 ST.E.128 desc[UR40][R12.64], R56 ;  /* 0x000000380c009985 */ /* 0x0007e8000c101d28 */
[----:B------:R3:W-:Y:S02]  /*fb20*/  @!P0 ST.E.128 desc[UR40][R14.64], R72 ;  /* 0x000000480e008985 */ /* 0x0007e4000c101d28 */
.L_x_9804:
[----:B------:R-:W-:Y:S05]  /*fb30*/  BSYNC B1 ;  /* 0x0000000000017941 */ /* 0x000fea0003800000 */
.L_x_9803:
[----:B------:R-:W-:-:S03]  /*fb40*/  UMOV UR4, 0xffffffff ;  /* 0xffffffff00047882 */ /* 0x000fc60000000000 */
[----:B------:R-:W-:Y:S05]  /*fb50*/  BRA.DIV UR4, `(.L_x_9805) ;  /* 0x000000b6040c7947 */ /* 0x000fea000b800000 */
[----:B-1----:R1:W4:Y:S04]  /*fb60*/  SHFL.IDX PT, R20, R21, 0x1, 0x181f ;  /* 0x00381f0015147f89 */ /* 0x00232800000e0000 */
[----:B--23--:R1:W2:Y:S02]  /*fb70*/  SHFL.IDX PT, R14, R3, 0x1, 0x181f ;  /* 0x00381f00030e7f89 */ /* 0x00c2a400000e0000 */
.L_x_10002:
[----:B-----5:R-:W-:Y:S01]  /*fb80*/  VIADD R5, R89, 0x20 ;  /* 0x0000002059057836 */ /* 0x020fe20000000000 */
[----:B------:R-:W-:Y:S04]  /*fb90*/  BSSY B1, `(.L_x_9806) ;  /* 0x000001e000017945 */ /* 0x000fe80003800000 */
[----:B------:R-:W-:-:S13]  /*fba0*/  ISETP.GE.AND P0, PT, R5, R0, PT ;  /* 0x000000000500720c */ /* 0x000fda0003f06270 */
[----:B------:R-:W-:Y:S05]  /*fbb0*/  @P0 BRA `(.L_x_9807) ;  /* 0x00000000006c0947 */ /* 0x000fea0003800000 */
[C---:B------:R-:W-:Y:S01]  /*fbc0*/  VIADD R10, R211.reuse, 0x40 ;  /* 0x00000040d30a7836 */ /* 0x040fe20000000000 */
        /* <DEDUP_REMOVED lines=9> */
[----:B------:R-:W-:Y:S01]  /*fc60*/  VIADD R13, R211, 0xc0 ;  /* 0x000000c0d30d7836 */ /* 0x000fe20000000000 */
[----:B------:R-:W-:-:S02]  /*fc70*/  SHF.R.S32.HI R8, RZ, 0x1f, R211 ;  /* 0x0000001fff087819 */ /* 0x000fc400000114d3 */
[----:B------:R-:W-:Y:S02]  /*fc80*/  SHF.R.S32.HI R11, RZ, 0x1f, R11 ;  /* 0x0000001fff0b7819 */ /* 0x000fe4000001140b */
[----:B------:R-:W-:Y:S02]  /*fc90*/  SHF.R.S32.HI R36, RZ, 0x1f, R36 ;  /* 0x0000001fff247819 */ /* 0x000fe40000011424 */
[CC--:B--2---:R-:W-:Y:S02]  /*fca0*/  @!P3 LEA R4, P5, R211.reuse, R14.reuse, 0x1 ;  /* 0x0000000ed304b211 */ /* 0x0c4fe400078a08ff */
[----:B------:R-:W-:Y:S02]  /*fcb0*/  @!P2 LEA R6, P4, R10, R14, 0x1 ;  /* 0x0000000e0a06a211 */ /* 0x000fe400078808ff */
[----:B----4-:R-:W-:Y:S02]  /*fcc0*/  @!P3 LEA.HI.X R5, R211, R20, R8, 0x1, P5 ;  /* 0x00000014d305b211 */ /* 0x010fe400028f0c08 */
[----:B------:R-:W-:-:S02]  /*fcd0*/  @!P1 LEA R8, P5, R15, R14, 0x1 ;  /* 0x0000000e0f089211 */ /* 0x000fc400078a08ff */
[----:B------:R-:W-:Y:S01]  /*fce0*/  @!P2 LEA.HI.X R7, R10, R20, R11, 0x1, P4 ;  /* 0x000000140a07a211 */ /* 0x000fe200020f0c0b */
[----:B------:R3:W-:Y:S01]  /*fcf0*/  @!P3 ST.E.128 desc[UR40][R4.64], R24 ;  /* 0x000000180400b985 */ /* 0x0007e2000c101d28 */
[----:B------:R-:W-:Y:S02]  /*fd00*/  SHF.R.S32.HI R13, RZ, 0x1f, R13 ;  /* 0x0000001fff0d7819 */ /* 0x000fe4000001140d */
[C---:B------:R-:W-:Y:S01]  /*fd10*/  @!P0 LEA R10, P4, R12.reuse, R14, 0x1 ;  /* 0x0000000e0c0a8211 */ /* 0x040fe200078808ff */
[----:B------:R3:W-:Y:S01]  /*fd20*/  @!P2 ST.E.128 desc[UR40][R6.64], R40 ;  /* 0x000000280600a985 */ /* 0x0007e2000c101d28 */
[-C--:B------:R-:W-:Y:S02]  /*fd30*/  @!P1 LEA.HI.X R9, R15, R20.reuse, R36, 0x1, P5 ;  /* 0x000000140f099211 */ /* 0x080fe400028f0c24 */
[----:B------:R-:W-:-:S03]  /*fd40*/  @!P0 LEA.HI.X R11, R12, R20, R13, 0x1, P4 ;  /* 0x000000140c0b8211 */ /* 0x000fc600020f0c0d */
[----:B------:R3:W-:Y:S04]  /*fd50*/  @!P1 ST.E.128 desc[UR40][R8.64], R60 ;  /* 0x0000003c08009985 */ /* 0x0007e8000c101d28 */
[----:B------:R3:W-:Y:S02]  /*fd60*/  @!P0 ST.E.128 desc[UR40][R10.64], R76 ;  /* 0x0000004c0a008985 */ /* 0x0007e4000c101d28 */
.L_x_9807:
[----:B------:R-:W-:Y:S05]  /*fd70*/  BSYNC B1 ;  /* 0x0000000000017941 */ /* 0x000fea0003800000 */
.L_x_9806:
[----:B------:R-:W-:-:S03]  /*fd80*/  UMOV UR4, 0xffffffff ;  /* 0xffffffff00047882 */ /* 0x000fc60000000000 */
[----:B------:R-:W-:Y:S05]  /*fd90*/  BRA.DIV UR4, `(.L_x_9808) ;  /* 0x000000b204c47947 */ /* 0x000fea000b800000 */
[----:B----4-:R4:W0:Y:S04]  /*fda0*/  SHFL.IDX PT, R20, R21, 0x2, 0x181f ;  /* 0x00581f0015147f89 */ /* 0x01082800000e0000 */
[----:B--2---:R4:W2:Y:S02]  /*fdb0*/  SHFL.IDX PT, R14, R3, 0x2, 0x181f ;  /* 0x00581f00030e7f89 */ /* 0x0048a400000e0000 */
.L_x_10006:
[----:B---3--:R-:W-:Y:S01]  /*fdc0*/  VIADD R5, R89, 0x40 ;  /* 0x0000004059057836 */ /* 0x008fe20000000000 */
        /* <DEDUP_REMOVED lines=19> */
[----:B0-----:R-:W-:Y:S02]  /*ff00*/  @!P3 LEA.HI.X R5, R211, R20, R8, 0x1, P5 ;  /* 0x00000014d305b211 */ /* 0x001fe400028f0c08 */
        /* <DEDUP_REMOVED lines=10> */
.L_x_9810:
[----:B------:R-:W-:Y:S05]  /*ffb0*/  BSYNC B1 ;  /* 0x0000000000017941 */ /* 0x000fea0003800000 */
.L_x_9809:
[----:B------:R-:W-:-:S03]  /*ffc0*/  UMOV UR4, 0xffffffff ;  /* 0xffffffff00047882 */ /* 0x000fc60000000000 */
[----:B------:R-:W-:Y:S05]  /*ffd0*/  BRA.DIV UR4, `(.L_x_9811) ;  /* 0x000000b2047c7947 */ /* 0x000fea000b800000 */
[----:B---3--:R3:W0:Y:S04]  /*ffe0*/  SHFL.IDX PT, R10, R21, 0x3, 0x181f ;  /* 0x00781f00150a7f89 */ /* 0x00862800000e0000 */
[----:B--2---:R3:W2:Y:S02]  /*fff0*/  SHFL.IDX PT, R14, R3, 0x3, 0x181f ;  /* 0x00781f00030e7f89 */ /* 0x0046a400000e0000 */
.L_x_10010:
[----:B01-34-:R-:W-:-:S05]  /*10000*/  VIADD R3, R89, 0x60 ;  /* 0x0000006059037836 */ /* 0x01bfca0000000000 */
        /* <DEDUP_REMOVED lines=8> */
[----:B------:R-:W-:Y:S01]  /*10090*/  VIADD R12, R211, 0x80 ;  /* 0x00000080d30c7836 */ /* 0x000fe20000000000 */
[----:B------:R-:W-:Y:S02]  /*100a0*/  ISETP.GE.AND P5, PT, R11, UR4, PT ;  /* 0x000000040b007c0c */ /* 0x000fe4000bfa6270 */
[----:B------:R-:W-:Y:S02]  /*100b0*/  SHF.R.S32.HI R20, RZ, 0x1f, R211 ;  /* 0x0000001fff147819 */ /* 0x000fe400000114d3 */
[----:B------:R-:W-:-:S02]  /*100c0*/  SHF.R.S32.HI R15, RZ, 0x1f, R15 ;  /* 0x0000001fff0f7819 */ /* 0x000fc4000001140f */
[----:B------:R-:W-:-:S03]  /*100d0*/  SHF.R.S32.HI R12, RZ, 0x1f, R12 ;  /* 0x0000001fff0c7819 */ /* 0x000fc6000001140c */
[-C--:B--2---:R-:W-:Y:S02]  /*100e0*/  @!P3 LEA R4, P0, R211, R14.reuse, 0x1 ;  /* 0x0000000ed304b211 */ /* 0x084fe400078008ff */
[-C--:B------:R-:W-:Y:S02]  /*100f0*/  @!P4 LEA R6, P1, R13, R14.reuse, 0x1 ;  /* 0x0000000e0d06c211 */ /* 0x080fe400078208ff */
[----:B------:R-:W-:Y:S02]  /*10100*/  @!P5 LEA R8, P2, R11, R14, 0x1 ;  /* 0x0000000e0b08d211 */ /* 0x000fe400078408ff */
[-C--:B------:R-:W-:Y:S02]  /*10110*/  @!P3 LEA.HI.X R5, R211, R10.reuse, R20, 0x1, P0 ;  /* 0x0000000ad305b211 */ /* 0x080fe400000f0c14 */
[-C--:B------:R-:W-:Y:S02]  /*10120*/  @!P4 LEA.HI.X R7, R13, R10.reuse, R15, 0x1, P1 ;  /* 0x0000000a0d07c211 */ /* 0x080fe400008f0c0f */
[----:B------:R-:W-:Y:S01]  /*10130*/  @!P5 LEA.HI.X R9, R11, R10, R12, 0x1, P2 ;  /* 0x0000000a0b09d211 */ /* 0x000fe200010f0c0c */
[----:B------:R0:W-:Y:S01]  /*10140*/  @!P3 ST.E.128 desc[UR40][R4.64], R32 ;  /* 0x000000200400b985 */ /* 0x0001e2000c101d28 */
[----:B------:R-:W-:-:S03]  /*10150*/  VIADD R11, R211, 0xc0 ;  /* 0x000000c0d30b7836 */ /* 0x000fc60000000000 */
[----:B------:R0:W-:Y:S02]  /*10160*/  @!P4 ST.E.128 desc[UR40][R6.64], R52 ;  /* 0x000000340600c985 */ /* 0x0001e4000c101d28 */
[----:B------:R-:W-:Y:S02]  /*10170*/  ISETP.GE.AND P0, PT, R11, UR4, PT ;  /* 0x000000040b007c0c */ /* 0x000fe4000bf06270 */
[----:B------:R0:W-:Y:S11]  /*10180*/  @!P5 ST.E.128 desc[UR40][R8.64], R68 ;  /* 0x000000440800d985 */ /* 0x0001f6000c101d28 */
[----:B------:R-:W-:Y:S05]  /*10190*/  @P0 BRA `(.L_x_9812) ;  /* 0x0000002c00940947 */ /* 0x000fea0003800000 */
[----:B------:R-:W-:Y:S01]  /*101a0*/  VIADD R12, R211, 0xc0 ;  /* 0x000000c0d30c7836 */ /* 0x000fe20000000000 */
[----:B0-----:R-:W-:-:S04]  /*101b0*/  LEA R4, P0, R11, R14, 0x1 ;  /* 0x0000000e0b047211 */ /* 0x001fc800078008ff */
[----:B------:R-:W-:-:S04]  /*101c0*/  SHF.R.S32.HI R12, RZ, 0x1f, R12 ;  /* 0x0000001fff0c7819 */ /* 0x000fc8000001140c */
[----:B------:R-:W-:-:S05]  /*101d0*/  LEA.HI.X R5, R11, R10, R12, 0x1, P0 ;  /* 0x0000000a0b057211 */ /* 0x000fca00000f0c0c */
[----:B------:R0:W-:Y:S01]  /*101e0*/  ST.E.128 desc[UR40][R4.64], R84 ;  /* 0x0000005404007985 */ /* 0x0001e2000c101d28 */
[----:B------:R-:W-:Y:S05]  /*101f0*/  BRA `(.L_x_9812) ;  /* 0x0000002c007c7947 */ /* 0x000fea0003800000 */
.L_x_9801:
[----:B0-----:R-:W0:Y:S01]  /*10200*/  @P1 LDC R10, c[0x0][0xbec] ;  /* 0x0002fb00ff0a1b82 */ /* 0x001e220000000800 */
[----:B------:R-:W-:Y:S01]  /*10210*/  IMAD.MOV.U32 R6, RZ, RZ, R48 ;  /* 0x000000ffff067224 */ /* 0x000fe200078e0030 */
[----:B------:R-:W-:-:S06]  /*10220*/  ULDC.64 UR4, c[0x0][0xb08] ;  /* 0x0002c20000047ab9 */ /* 0x000fcc0000000a00 */
[----:B------:R-:W1:Y:S01]  /*10230*/  @P1 LDC R7, c[0x0][0xbf0] ;  /* 0x0002fc00ff071b82 */ /* 0x000e620000000800 */
[----:B0-----:R-:W-:-:S05]  /*10240*/  @P1 IMAD.HI.U32 R10, R48, R10, RZ ;  /* 0x0000000a300a1227 */ /* 0x001fca00078e00ff */
[----:B-1----:R-:W-:Y:S01]  /*10250*/  @P1 SHF.R.U32.HI R6, RZ, R7, R10 ;  /* 0x00000007ff061219 */ /* 0x002fe2000001160a */
[----:B------:R-:W-:-:S04]  /*10260*/  IMAD R7, R9, UR4, RZ ;  /* 0x0000000409077c24 */ /* 0x000fc8000f8e02ff */
[C---:B------:R-:W-:Y:S02]  /*10270*/  IMAD R7, R8.reuse, UR5, R7 ;  /* 0x0000000508077c24 */ /* 0x040fe4000f8e0207 */
[----:B------:R-:W-:Y:S01]  /*10280*/  IMAD.WIDE.U32 R8, R8, UR4, RZ ;  /* 0x0000000408087c25 */ /* 0x000fe2000f8e00ff */
[----:B------:R-:W-:-:S03]  /*10290*/  ULDC.64 UR4, c[0x0][0xb38] ;  /* 0x0002ce0000047ab9 */ /* 0x000fc60000000a00 */
[----:B------:R-:W-:Y:S01]  /*102a0*/  IMAD.IADD R9, R9, 0x1, R7 ;  /* 0x0000000109097824 */ /* 0x000fe200078e0207 */
[----:B------:R-:W-:Y:S01]  /*102b0*/  SHF.R.S32.HI R7, RZ, 0x1f, R3 ;  /* 0x0000001fff077819 */ /* 0x000fe20000011403 */
[----:B------:R-:W-:-:S04]  /*102c0*/  IMAD.WIDE.U32 R8, R205, UR4, R8 ;  /* 0x00000004cd087c25 */ /* 0x000fc8000f8e0008 */
[----:B------:R-:W-:Y:S01]  /*102d0*/  IMAD R9, R205, UR5, R9 ;  /* 0x00000005cd097c24 */ /* 0x000fe2000f8e0209 */
[----:B------:R-:W-:Y:S02]  /*102e0*/  ULDC.64 UR4, c[0x0][0xb40] ;  /* 0x0002d00000047ab9 */ /* 0x000fe40000000a00 */
[----:B------:R-:W-:Y:S02]  /*102f0*/  IMAD R7, R7, UR4, RZ ;  /* 0x0000000407077c24 */ /* 0x000fe4000f8e02ff */
[----:B------:R-:W-:-:S04]  /*10300*/  IMAD.WIDE.U32 R8, R3, UR4, R8 ;  /* 0x0000000403087c25 */ /* 0x000fc8000f8e0008 */
[----:B------:R-:W-:Y:S01]  /*10310*/  IMAD R7, R3, UR5, R7 ;  /* 0x0000000503077c24 */ /* 0x000fe2000f8e0207 */
[----:B------:R-:W-:Y:S01]  /*10320*/  ULDC.64 UR4, c[0x0][0xb48] ;  /* 0x0002d20000047ab9 */ /* 0x000fe20000000a00 */
[--C-:B------:R-:W-:Y:S02]  /*10330*/  IMAD.MOV R3, RZ, RZ, -R6.reuse ;  /* 0x000000ffff037224 */ /* 0x100fe400078e0a06 */
[----:B------:R-:W-:Y:S01]  /*10340*/  IMAD.IADD R9, R9, 0x1, R7 ;  /* 0x0000000109097824 */ /* 0x000fe200078e0207 */
[----:B------:R-:W-:Y:S01]  /*10350*/  SHF.R.S32.HI R7, RZ, 0x1f, R6 ;  /* 0x0000001fff077819 */ /* 0x000fe20000011406 */
[----:B------:R-:W-:Y:S02]  /*10360*/  IMAD R3, R158, R3, R48 ;  /* 0x000000039e037224 */ /* 0x000fe400078e0230 */
[----:B------:R-:W-:-:S04]  /*10370*/  IMAD.WIDE.U32 R8, R159, UR4, R8 ;  /* 0x000000049f087c25 */ /* 0x000fc8000f8e0008 */
[----:B------:R-:W-:Y:S01]  /*10380*/  IMAD R9, R159, UR5, R9 ;  /* 0x000000059f097c24 */ /* 0x000fe2000f8e0209 */
[----:B------:R-:W-:Y:S02]  /*10390*/  ULDC.64 UR4, c[0x0][0xb30] ;  /* 0x0002cc0000047ab9 */ /* 0x000fe40000000a00 */
[----:B------:R-:W-:Y:S02]  /*103a0*/  IMAD R7, R7, UR4, RZ ;  /* 0x0000000407077c24 */ /* 0x000fe4000f8e02ff */
[----:B------:R-:W-:-:S04]  /*103b0*/  IMAD.WIDE.U32 R8, R6, UR4, R8 ;  /* 0x0000000406087c25 */ /* 0x000fc8000f8e0008 */
[----:B------:R-:W-:Y:S01]  /*103c0*/  IMAD R7, R6, UR5, R7 ;  /* 0x0000000506077c24 */ /* 0x000fe2000f8e0207 */
[----:B------:R-:W-:Y:S01]  /*103d0*/  ULDC.64 UR4, c[0x0][0xb28] ;  /* 0x0002ca0000047ab9 */ /* 0x000fe20000000a00 */
[----:B------:R-:W-:Y:S02]  /*103e0*/  VIADD R6, R19, 0x22820 ;  /* 0x0002282013067836 */ /* 0x000fe40000000000 */
[----:B------:R-:W-:-:S03]  /*103f0*/  IMAD.IADD R9, R9, 0x1, R7 ;  /* 0x0000000109097824 */ /* 0x000fc600078e0207 */
[----:B------:R-:W-:Y:S01]  /*10400*/  PRMT R6, RZ, 0x654, R6 ;  /* 0x00000654ff067816 */ /* 0x000fe20000000006 */
[----:B------:R-:W-:-:S03]  /*10410*/  IMAD.WIDE.U32 R8, R3, UR4, R8 ;  /* 0x0000000403087c25 */ /* 0x000fc6000f8e0008 */
[----:B------:R0:W-:Y:S02]  /*10420*/  SYNCS.ARRIVE.TRANS64.RED.A1T0 RZ, [R6+URZ], RZ ;  /* 0x000000ff06ff79a7 */ /* 0x0001e4000810043f */
[----:B0-----:R-:W-:-:S05]  /*10430*/  SHF.R.S32.HI R6, RZ, 0x1f, R3 ;  /* 0x0000001fff067819 */ /* 0x001fca0000011403 */
[----:B------:R-:W-:-:S04]  /*10440*/  IMAD R6, R6, UR4, RZ ;  /* 0x0000000406067c24 */ /* 0x000fc8000f8e02ff */
[----:B------:R-:W-:Y:S01]  /*10450*/  IMAD R6, R3, UR5, R6 ;  /* 0x0000000503067c24 */ /* 0x000fe2000f8e0206 */
[----:B------:R-:W-:Y:S02]  /*10460*/  ULDC.64 UR4, c[0x0][0xb00] ;  /* 0x0002c00000047ab9 */ /* 0x000fe40000000a00 */
[----:B------:R-:W-:Y:S01]  /*10470*/  LEA R3, P0, R8, UR4, 0x2 ;  /* 0x0000000408037c11 */ /* 0x000fe2000f8010ff */
[----:B------:R-:W-:Y:S01]  /*10480*/  IMAD.IADD R6, R9, 0x1, R6 ;  /* 0x0000000109067824 */ /* 0x000fe200078e0206 */
[----:B------:R-:W-:-:S04]  /*10490*/  UMOV UR4, 0xffffffff ;  /* 0xffffffff00047882 */ /* 0x000fc80000000000 */
[----:B------:R-:W-:Y:S01]  /*104a0*/  LEA.HI.X R10, R8, UR5, R6, 0x2, P0 ;  /* 0x00000005080a7c11 */ /* 0x000fe200080f1406 */
[----:B------:R-:W-:Y:S06]  /*104b0*/  BRA.DIV UR4, `(.L_x_9813) ;  /* 0x000000ae048c7947 */ /* 0x000fec000b800000 */
[----:B------:R0:W1:Y:S04]  /*104c0*/  SHFL.IDX PT, R48, R10, RZ, 0x1c1f ;  /* 0x001c1fff0a307589 */ /* 0x00006800000e0000 */
[----:B------:R0:W2:Y:S02]  /*104d0*/  SHFL.IDX PT, R11, R3, RZ, 0x1c1f ;  /* 0x001c1fff030b7589 */ /* 0x0000a400000e0000 */
.L_x_10013:
[----:B------:R-:W-:Y:S01]  /*104e0*/  ISETP.GE.AND P0, PT, R21, R0, PT ;  /* 0x000000001500720c */ /* 0x000fe20003f06270 */
[----:B------:R-:W-:-:S12]  /*104f0*/  BSSY B1, `(.L_x_9814) ;  /* 0x00000c3000017945 */ /* 0x000fd80003800000 */
[----:B------:R-:W-:Y:S05]  /*10500*/  @P0 BRA `(.L_x_9815) ;  /* 0x0000000c00040947 */ /* 0x000fea0003800000 */
[----:B------:R-:W3:Y:S01]  /*10510*/  LDL R157, [R1+0x44] ;  /* 0x00004400019d7983 */ /* 0x000ee20000100800 */
[----:B------:R-:W-:-:S03]  /*10520*/  ULDC UR4, c[0x0][0xac8] ;  /* 0x0002b20000047ab9 */ /* 0x000fc60000000800 */
[----:B------:R-:W4:Y:S04]  /*10530*/  LDL R12, [R1+0xc0] ;  /* 0x0000c000010c7983 */ /* 0x000f280000100800 */
[----:B------:R-:W5:Y:S04]  /*10540*/  LDL R155, [R1+0x144] ;  /* 0x00014400019b7983 */ /* 0x000f680000100800 */
        /* <DEDUP_REMOVED lines=8> */
[----:B------:R-:W5:Y:S01]  /*105d0*/  LDL R21, [R1+0xa8] ;  /* 0x0000a80001157983 */ /* 0x000f620000100800 */
[----:B---3--:R-:W-:-:S13]  /*105e0*/  ISETP.GE.AND P0, PT, R157, UR4, PT ;  /* 0x000000049d007c0c */ /* 0x008fda000bf06270 */
[----:B--2---:R-:W-:Y:S02]  /*105f0*/  @!P0 IMAD.MOV.U32 R6, RZ, RZ, R11 ;  /* 0x000000ffff068224 */ /* 0x004fe400078e000b */
[----:B-1----:R-:W-:Y:S02]  /*10600*/  @!P0 IMAD.MOV.U32 R7, RZ, RZ, R48 ;  /* 0x000000ffff078224 */ /* 0x002fe400078e0030 */
[----:B------:R-:W-:Y:S02]  /*10610*/  @!P0 IMAD.WIDE R6, R157, 0x4, R6 ;  /* 0x000000049d068825 */ /* 0x000fe400078e0206 */
[----:B------:R-:W2:Y:S04]  /*10620*/  LDL R157, [R1+0x134] ;  /* 0x00013400019d7983 */ /* 0x000ea80000100800 */
[----:B------:R1:W-:Y:S01]  /*10630*/  @!P0 ST.E.64 desc[UR40][R6.64], R152 ;  /* 0x0000009806008985 */ /* 0x0003e2000c101b28 */
[----:B----4-:R-:W-:-:S13]  /*10640*/  ISETP.GE.AND P0, PT, R12, UR4, PT ;  /* 0x000000040c007c0c */ /* 0x010fda000bf06270 */
[C---:B-1----:R-:W-:Y:S01]  /*10650*/  @!P0 LEA R6, P1, R12.reuse, R11, 0x2 ;  /* 0x0000000b0c068211 */ /* 0x042fe200078210ff */
[----:B------:R-:W3:Y:S03]  /*10660*/  LDL R153, [R1+0x12c] ;  /* 0x00012c0001997983 */ /* 0x000ee60000100800 */
[----:B-----5:R-:W-:Y:S01]  /*10670*/  @!P0 LEA.HI.X R7, R12, R48, R155, 0x2, P1 ;  /* 0x000000300c078211 */ /* 0x020fe200008f149b */
[----:B------:R-:W4:Y:S04]  /*10680*/  LDL R152, [R1+0x94] ;  /* 0x0000940001987983 */ /* 0x000f280000100800 */
[----:B------:R-:W5:Y:S04]  /*10690*/  LDL R155, [R1+0x130] ;  /* 0x00013000019b7983 */ /* 0x000f680000100800 */
[----:B------:R1:W-:Y:S01]  /*106a0*/  @!P0 ST.E.64 desc[UR40][R6.64], R28 ;  /* 0x0000001c06008985 */ /* 0x0003e2000c101b28 */
[----:B------:R-:W-:-:S02]  /*106b0*/  ISETP.GE.AND P0, PT, R8, UR4, PT ;  /* 0x0000000408007c0c */ /* 0x000fc4000bf06270 */
[----:B------:R-:W-:Y:S01]  /*106c0*/  ISETP.GE.AND P1, PT, R13, UR4, PT ;  /* 0x000000040d007c0c */ /* 0x000fe2000bf26270 */
[----:B------:R-:W3:Y:S10]  /*106d0*/  LDL R12, [R1+0xa4] ;  /* 0x0000a400010c7983 */ /* 0x000ef40000100800 */
[C---:B-1----:R-:W-:Y:S01]  /*106e0*/  @!P0 LEA R6, P2, R8.reuse, R11, 0x2 ;  /* 0x0000000b08068211 */ /* 0x042fe200078410ff */
[----:B------:R-:W4:Y:S03]  /*106f0*/  LDL R29, [R1+0x9c] ;  /* 0x00009c00011d7983 */ /* 0x000f260000100800 */
[----:B------:R-:W-:Y:S01]  /*10700*/  @!P0 LEA.HI.X R7, R8, R48, R158, 0x2, P2 ;  /* 0x0000003008078211 */ /* 0x000fe200010f149e */
[----:B------:R-:W4:Y:S04]  /*10710*/  LDL R28, [R1+0x11c] ;  /* 0x00011c00011c7983 */ /* 0x000f280000100800 */
[----:B------:R1:W-:Y:S01]  /*10720*/  @!P0 ST.E.64 desc[UR40][R6.64], R32 ;  /* 0x0000002006008985 */ /* 0x0003e2000c101b28 */
[----:B------:R-:W-:-:S03]  /*10730*/  ISETP.GE.AND P0, PT, R9, UR4, PT ;  /* 0x0000000409007c0c */ /* 0x000fc6000bf06270 */
[----:B------:R-:W4:Y:S01]  /*10740*/  LDL R8, [R1+0xa0] ;  /* 0x0000a00001087983 */ /* 0x000f220000100800 */
[----:B-1----:R-:W-:-:S03]  /*10750*/  @!P1 LEA R6, P2, R13, R11, 0x2 ;  /* 0x0000000b0d069211 */ /* 0x002fc600078410ff */
[----:B------:R-:W4:Y:S01]  /*10760*/  LDL R32, [R1+0x88] ;  /* 0x0000880001207983 */ /* 0x000f220000100800 */
[----:B------:R-:W-:-:S03]  /*10770*/  @!P1 LEA.HI.X R7, R13, R48, R15, 0x2, P2 ;  /* 0x000000300d079211 */ /* 0x000fc600010f140f */
[----:B------:R-:W4:Y:S04]  /*10780*/  LDL R33, [R1+0x84] ;  /* 0x0000840001217983 */ /* 0x000f280000100800 */
        /* <DEDUP_REMOVED lines=13> */
[----:B------:R-:W4:Y:S04]  /*10860*/  LDL R41, [R1+0x118] ;  /* 0x0001180001297983 */ /* 0x000f280000100800 */
[----:B------:R-:W4:Y:S01]  /*10870*/  LDL R40, [R1+0x110] ;  /* 0x0001100001287983 */ /* 0x000f220000100800 */
[----:B--2---:R-:W-:-:S05]  /*10880*/  @!P1 LEA.HI.X R7, R156, R48, R157, 0x2, P2 ;  /* 0x000000309c079211 */ /* 0x004fca00010f149d */
[----:B------:R1:W-:Y:S02]  /*10890*/  @!P1 ST.E.64 desc[UR40][R6.64], R44 ;  /* 0x0000002c06009985 */ /* 0x0003e4000c101b28 */
[C---:B-1----:R-:W-:Y:S02]  /*108a0*/  @!P0 LEA R6, P2, R154.reuse, R11, 0x2 ;  /* 0x0000000b9a068211 */ /* 0x042fe400078410ff */
[----:B------:R-:W2:Y:S04]  /*108b0*/  LDL R45, [R1+0x68] ;  /* 0x00006800012d7983 */ /* 0x000ea80000100800 */
[----:B------:R-:W2:Y:S01]  /*108c0*/  LDL R44, [R1+0xe4] ;  /* 0x0000e400012c7983 */ /* 0x000ea20000100800 */
[----:B-----5:R-:W-:-:S05]  /*108d0*/  @!P0 LEA.HI.X R7, R154, R48, R155, 0x2, P2 ;  /* 0x000000309a078211 */ /* 0x020fca00010f149b */
[----:B------:R1:W-:Y:S04]  /*108e0*/  @!P0 ST.E.64 desc[UR40][R6.64], R24 ;  /* 0x0000001806008985 */ /* 0x0003e8000c101b28 */
[----:B-1----:R-:W5:Y:S04]  /*108f0*/  LDL R25, [R1+0x114] ;  /* 0x0001140001197983 */ /* 0x002f680000100800 */
[----:B------:R-:W2:Y:S01]  /*10900*/  LDL R24, [R1+0x10c] ;  /* 0x00010c0001187983 */ /* 0x000ea20000100800 */
[----:B------:R-:W-:Y:S02]  /*10910*/  ISETP.GE.AND P1, PT, R21, UR4, PT ;  /* 0x0000000415007c0c */ /* 0x000fe4000bf26270 */
[----:B---3--:R-:W-:-:S11]  /*10920*/  ISETP.GE.AND P0, PT, R12, UR4, PT ;  /* 0x000000040c007c0c */ /* 0x008fd6000bf06270 */
[----:B------:R-:W-:-:S04]  /*10930*/  @!P1 LEA R6, P2, R21, R11, 0x2 ;  /* 0x0000000b15069211 */ /* 0x000fc800078410ff */
[-C--:B------:R-:W-:Y:S02]  /*10940*/  @!P1 LEA.HI.X R7, R21, R48.reuse, R153, 0x2, P2 ;  /* 0x0000003015079211 */ /* 0x080fe400010f1499 */
[----:B----4-:R-:W-:Y:S01]  /*10950*/  ISETP.GE.AND P3, PT, R29, UR4, PT ;  /* 0x000000041d007c0c */ /* 0x010fe2000bf66270 */
[----:B------:R-:W3:Y:S04]  /*10960*/  LDL R21, [R1+0x7c] ;  /* 0x00007c0001157983 */ /* 0x000ee80000100800 */
[----:B------:R1:W-:Y:S01]  /*10970*/  @!P1 ST.E.64 desc[UR40][R6.64], R52 ;  /* 0x0000003406009985 */ /* 0x0003e2000c101b28 */
[----:B------:R-:W-:Y:S02]  /*10980*/  ISETP.GE.AND P1, PT, R8, UR4, PT ;  /* 0x0000000408007c0c */ /* 0x000fe4000bf26270 */
[C---:B-1----:R-:W-:Y:S01]  /*10990*/  @!P0 LEA R6, P2, R12.reuse, R11, 0x2 ;  /* 0x0000000b0c068211 */ /* 0x042fe200078410ff */
[----:B------:R-:W4:Y:S03]  /*109a0*/  LDL R53, [R1+0x6c] ;  /* 0x00006c0001357983 */ /* 0x000f260000100800 */
[----:B------:R-:W-:Y:S01]  /*109b0*/  @!P0 LEA.HI.X R7, R12, R48, R13, 0x2, P2 ;  /* 0x000000300c078211 */ /* 0x000fe200010f140d */
[----:B------:R-:W4:Y:S04]  /*109c0*/  LDL R52, [R1+0xec] ;  /* 0x0000ec0001347983 */ /* 0x000f280000100800 */
[----:B------:R-:W3:Y:S04]  /*109d0*/  LDL R12, [R1+0x80] ;  /* 0x00008000010c7983 */ /* 0x000ee80000100800 */
[----:B------:R1:W-:Y:S01]  /*109e0*/  @!P0 ST.E.64 desc[UR40][R6.64], R56 ;  /* 0x0000003806008985 */ /* 0x0003e2000c101b28 */
[----:B------:R-:W-:-:S03]  /*109f0*/  ISETP.GE.AND P2, PT, R15, UR4, PT ;  /* 0x000000040f007c0c */ /* 0x000fc6000bf46270 */
[----:B------:R-:W4:Y:S01]  /*10a00*/  LDL R13, [R1+0x78] ;  /* 0x00007800010d7983 */ /* 0x000f220000100800 */
[----:B-1----:R-:W-:-:S03]  /*10a10*/  @!P1 LEA R6, P0, R8, R11, 0x2 ;  /* 0x0000000b08069211 */ /* 0x002fc600078010ff */
[----:B------:R-:W4:Y:S01]  /*10a20*/  LDL R56, [R1+0xf0] ;  /* 0x0000f00001387983 */ /* 0x000f220000100800 */
[----:B------:R-:W-:-:S05]  /*10a30*/  @!P1 LEA.HI.X R7, R8, R48, R9, 0x2, P0 ;  /* 0x0000003008079211 */ /* 0x000fca00000f1409 */
[----:B------:R1:W-:Y:S01]  /*10a40*/  @!P1 ST.E.64 desc[UR40][R6.64], R60 ;  /* 0x0000003c06009985 */ /* 0x0003e2000c101b28 */
[----:B------:R-:W-:Y:S02]  /*10a50*/  ISETP.GE.AND P1, PT, R14, UR4, PT ;  /* 0x000000040e007c0c */ /* 0x000fe4000bf26270 */
[-C--:B------:R-:W-:Y:S02]  /*10a60*/  @!P2 LEA R8, P5, R15, R11.reuse, 0x2 ;  /* 0x0000000b0f08a211 */ /* 0x080fe400078a10ff */
[----:B-1----:R-:W-:-:S04]  /*10a70*/  @!P3 LEA R6, P4, R29, R11, 0x2 ;  /* 0x0000000b1d06b211 */ /* 0x002fc800078810ff */
[-C--:B------:R-:W-:Y:S02]  /*10a80*/  @!P3 LEA.HI.X R7, R29, R48.reuse, R36, 0x2, P4 ;  /* 0x000000301d07b211 */ /* 0x080fe400020f1424 */
[----:B------:R-:W4:Y:S01]  /*10a90*/  LDL R29, [R1+0x104] ;  /* 0x00010400011d7983 */ /* 0x000f220000100800 */
[----:B------:R-:W-:-:S03]  /*10aa0*/  @!P2 LEA.HI.X R9, R15, R48, R28, 0x2, P5 ;  /* 0x000000300f09a211 */ /* 0x000fc600028f141c */
[----:B------:R-:W4:Y:S01]  /*10ab0*/  LDL R36, [R1+0x108] ;  /* 0x0001080001247983 */ /* 0x000f220000100800 */
[----:B------:R-:W-:-:S03]  /*10ac0*/  ISETP.GE.AND P0, PT, R152, UR4, PT ;  /* 0x0000000498007c0c */ /* 0x000fc6000bf06270 */
[----:B------:R-:W-:Y:S04]  /*10ad0*/  @!P3 ST.E.64 desc[UR40][R6.64], R64 ;  /* 0x000000400600b985 */ /* 0x000fe8000c101b28 */
[----:B------:R1:W-:Y:S01]  /*10ae0*/  @!P2 ST.E.64 desc[UR40][R8.64], R68 ;  /* 0x000000440800a985 */ /* 0x0003e2000c101b28 */
[----:B------:R-:W-:-:S03]  /*10af0*/  ISETP.GE.AND P2, PT, R32, UR4, PT ;  /* 0x0000000420007c0c */ /* 0x000fc6000bf46270 */
[----:B------:R-:W4:Y:S04]  /*10b00*/  LDL R28, [R1+0x74] ;  /* 0x00007400011c7983 */ /* 0x000f280000100800 */
[----:B------:R-:W4:Y:S01]  /*10b10*/  LDL R15, [R1+0x70] ;  /* 0x00007000010f7983 */ /* 0x000f220000100800 */
[-C--:B-1----:R-:W-:Y:S02]  /*10b20*/  @!P1 LEA R8, P5, R14, R11.reuse, 0x2 ;  /* 0x0000000b0e089211 */ /* 0x082fe400078a10ff */
[----:B------:R-:W-:-:S04]  /*10b30*/  @!P0 LEA R6, P4, R152, R11, 0x2 ;  /* 0x0000000b98068211 */ /* 0x000fc800078810ff */
[-C--:B------:R-:W-:Y:S02]  /*10b40*/  @!P0 LEA.HI.X R7, R152, R48.reuse, R41, 0x2, P4 ;  /* 0x0000003098078211 */ /* 0x080fe400020f1429 */
[----:B------:R-:W-:Y:S01]  /*10b50*/  ISETP.GE.AND P3, PT, R37, UR4, PT ;  /* 0x0000000425007c0c */ /* 0x000fe2000bf66270 */
[----:B------:R-:W4:Y:S04]  /*10b60*/  LDL R41, [R1+0x60] ;  /* 0x0000600001297983 */ /* 0x000f280000100800 */
[----:B------:R-:W-:Y:S01]  /*10b70*/  @!P0 ST.E.64 desc[UR40][R6.64], R72 ;  /* 0x0000004806008985 */ /* 0x000fe2000c101b28 */
[----:B-----5:R-:W-:-:S03]  /*10b80*/  @!P1 LEA.HI.X R9, R14, R48, R25, 0x2, P5 ;  /* 0x000000300e099211 */ /* 0x020fc600028f1419 */
[----:B------:R-:W5:Y:S04]  /*10b90*/  LDL R14, [R1+0xfc] ;  /* 0x0000fc00010e7983 */ /* 0x000f680000100800 */
[----:B------:R-:W5:Y:S04]  /*10ba0*/  LDL R25, [R1+0x100] ;  /* 0x0001000001197983 */ /* 0x000f680000100800 */
[----:B------:R1:W-:Y:S02]  /*10bb0*/  @!P1 ST.E.64 desc[UR40][R8.64], R76 ;  /* 0x0000004c08009985 */ /* 0x0003e4000c101b28 */
[----:B-1----:R-:W-:-:S04]  /*10bc0*/  @!P2 LEA R8, P5, R32, R11, 0x2 ;  /* 0x0000000b2008a211 */ /* 0x002fc800078a10ff */
[-C--:B--2---:R-:W-:Y:S02]  /*10bd0*/  @!P2 LEA.HI.X R9, R32, R48.reuse, R24, 0x2, P5 ;  /* 0x000000302009a211 */ /* 0x084fe400028f1418 */
[----:B------:R-:W2:Y:S04]  /*10be0*/  LDL R32, [R1+0xf8] ;  /* 0x0000f80001207983 */ /* 0x000ea80000100800 */
[----:B------:R-:W2:Y:S01]  /*10bf0*/  LDL R24, [R1+0xf4] ;  /* 0x0000f40001187983 */ /* 0x000ea20000100800 */
[----:B------:R-:W-:Y:S02]  /*10c00*/  @!P3 LEA R6, P4, R37, R11, 0x2 ;  /* 0x0000000b2506b211 */ /* 0x000fe400078810ff */
[----:B------:R-:W-:Y:S02]  /*10c10*/  ISETP.GE.AND P0, PT, R33, UR4, PT ;  /* 0x0000000421007c0c */ /* 0x000fe4000bf06270 */
[----:B------:R-:W-:-:S02]  /*10c20*/  @!P3 LEA.HI.X R7, R37, R48, R40, 0x2, P4 ;  /* 0x000000302507b211 */ /* 0x000fc400020f1428 */
[----:B------:R-:W2:Y:S01]  /*10c30*/  LDL R37, [R1+0x5c] ;  /* 0x00005c0001257983 */ /* 0x000ea20000100800 */
[----:B---3--:R-:W-:-:S03]  /*10c40*/  ISETP.GE.AND P1, PT, R12, UR4, PT ;  /* 0x000000040c007c0c */ /* 0x008fc6000bf26270 */
[----:B------:R-:W-:Y:S04]  /*10c50*/  @!P3 ST.E.64 desc[UR40][R6.64], R80 ;  /* 0x000000500600b985 */ /* 0x000fe8000c101b28 */
[----:B------:R1:W-:Y:S01]  /*10c60*/  @!P2 ST.E.64 desc[UR40][R8.64], R84 ;  /* 0x000000540800a985 */ /* 0x0003e2000c101b28 */
[----:B----4-:R-:W-:-:S03]  /*10c70*/  ISETP.GE.AND P2, PT, R13, UR4, PT ;  /* 0x000000040d007c0c */ /* 0x010fc6000bf46270 */
[----:B------:R-:W3:Y:S02]  /*10c80*/  LDL R40, [R1+0xe0] ;  /* 0x0000e00001287983 */ /* 0x000ee40000100800 */
[CC--:B-1----:R-:W-:Y:S02]  /*10c90*/  @!P1 LEA R8, P5, R12.reuse, R11.reuse, 0x2 ;  /* 0x0000000b0c089211 */ /* 0x0c2fe400078a10ff */
[----:B------:R-:W-:Y:S02]  /*10ca0*/  @!P0 LEA R6, P4, R33, R11, 0x2 ;  /* 0x0000000b21068211 */ /* 0x000fe400078810ff */
[----:B------:R-:W-:Y:S02]  /*10cb0*/  ISETP.GE.AND P3, PT, R21, UR4, PT ;  /* 0x0000000415007c0c */ /* 0x000fe4000bf66270 */
[-C--:B------:R-:W-:Y:S02]  /*10cc0*/  @!P1 LEA.HI.X R9, R12, R48.reuse, R29, 0x2, P5 ;  /* 0x000000300c099211 */ /* 0x080fe400028f141d */
[----:B------:R-:W4:Y:S01]  /*10cd0*/  LDL R12, [R1+0x64] ;  /* 0x00006400010c7983 */ /* 0x000f220000100800 */
[----:B------:R-:W-:-:S03]  /*10ce0*/  @!P0 LEA.HI.X R7, R33, R48, R36, 0x2, P4 ;  /* 0x0000003021078211 */ /* 0x000fc600020f1424 */
[----:B------:R-:W3:Y:S04]  /*10cf0*/  LDL R33, [R1+0x58] ;  /* 0x0000580001217983 */ /* 0x000ee80000100800 */
[----:B------:R-:W-:Y:S04]  /*10d00*/  @!P0 ST.E.64 desc[UR40][R6.64], R88 ;  /* 0x0000005806008985 */ /* 0x000fe8000c101b28 */
[----:B------:R1:W-:Y:S01]  /*10d10*/  @!P1 ST.E.64 desc[UR40][R8.64], R92 ;  /* 0x0000005c08009985 */ /* 0x0003e2000c101b28 */
[----:B------:R-:W-:-:S03]  /*10d20*/  ISETP.GE.AND P0, PT, R28, UR4, PT ;  /* 0x000000041c007c0c */ /* 0x000fc6000bf06270 */
[----:B------:R-:W3:Y:S04]  /*10d30*/  LDL R29, [R1+0x54] ;  /* 0x00005400011d7983 */ /* 0x000ee80000100800 */
[----:B------:R-:W3:Y:S01]  /*10d40*/  LDL R36, [R1+0xdc] ;  /* 0x0000dc0001247983 */ /* 0x000ee20000100800 */
[-C--:B-1----:R-:W-:Y:S02]  /*10d50*/  @!P2 LEA R8, P5, R13, R11.reuse, 0x2 ;  /* 0x0000000b0d08a211 */ /* 0x082fe400078a10ff */
[----:B------:R-:W-:Y:S02]  /*10d60*/  @!P3 LEA R6, P4, R21, R11, 0x2 ;  /* 0x0000000b1506b211 */ /* 0x000fe400078810ff */
[----:B------:R-:W-:Y:S02]  /*10d70*/  ISETP.GE.AND P1, PT, R15, UR4, PT ;  /* 0x000000040f007c0c */ /* 0x000fe4000bf26270 */
[----:B-----5:R-:W-:-:S02]  /*10d80*/  @!P2 LEA.HI.X R9, R13, R48, R14, 0x2, P5 ;  /* 0x000000300d09a211 */ /* 0x020fc400028f140e */
[----:B------:R-:W5:Y:S04]  /*10d90*/  LDL R13, [R1+0xe8] ;  /* 0x0000e800010d7983 */ /* 0x000f680000100800 */
[----:B------:R-:W5:Y:S01]  /*10da0*/  LDL R14, [R1+0x50] ;  /* 0x00005000010e7983 */ /* 0x000f620000100800 */
[----:B------:R-:W-:-:S03]  /*10db0*/  @!P3 LEA.HI.X R7, R21, R48, R25, 0x2, P4 ;  /* 0x000000301507b211 */ /* 0x000fc600020f1419 */
[----:B------:R-:W5:Y:S04]  /*10dc0*/  LDL R25, [R1+0x4c] ;  /* 0x00004c0001197983 */ /* 0x000f680000100800 */
[----:B------:R-:W5:Y:S04]  /*10dd0*/  LDL R21, [R1+0x48] ;  /* 0x0000480001157983 */ /* 0x000f680000100800 */
[----:B------:R1:W-:Y:S04]  /*10de0*/  @!P3 ST.E.64 desc[UR40][R6.64], R96 ;  /* 0x000000600600b985 */ /* 0x0003e8000c101b28 */
[----:B------:R0:W-:Y:S01]  /*10df0*/  @!P2 ST.E.64 desc[UR40][R8.64], R100 ;  /* 0x000000640800a985 */ /* 0x0001e2000c101b28 */
[----:B-1----:R-:W-:-:S02]  /*10e00*/  @!P0 LEA R6, P5, R28, R11, 0x2 ;  /* 0x0000000b1c068211 */ /* 0x002fc400078a10ff */
[C---:B0-----:R-:W-:Y:S02]  /*10e10*/  @!P1 LEA R8, P2, R15.reuse, R11, 0x2 ;  /* 0x0000000b0f089211 */ /* 0x041fe400078410ff */
[-C--:B--2---:R-:W-:Y:S02]  /*10e20*/  @!P0 LEA.HI.X R7, R28, R48.reuse, R32, 0x2, P5 ;  /* 0x000000301c078211 */ /* 0x084fe400028f1420 */
[----:B------:R-:W-:Y:S01]  /*10e30*/  @!P1 LEA.HI.X R9, R15, R48, R24, 0x2, P2 ;  /* 0x000000300f099211 */ /* 0x000fe200010f1418 */
[----:B------:R-:W2:Y:S04]  /*10e40*/  LDL R32, [R1+0xd8] ;  /* 0x0000d80001207983 */ /* 0x000ea80000100800 */
[----:B------:R-:W2:Y:S04]  /*10e50*/  LDL R15, [R1+0xd4] ;  /* 0x0000d400010f7983 */ /* 0x000ea80000100800 */
[----:B------:R-:W2:Y:S04]  /*10e60*/  LDL R28, [R1+0xd0] ;  /* 0x0000d000011c7983 */ /* 0x000ea80000100800 */
[----:B------:R-:W2:Y:S01]  /*10e70*/  LDL R24, [R1+0xcc] ;  /* 0x0000cc0001187983 */ /* 0x000ea20000100800 */
[----:B------:R-:W-:-:S02]  /*10e80*/  ISETP.GE.AND P3, PT, R53, UR4, PT ;  /* 0x0000000435007c0c */ /* 0x000fc4000bf66270 */
[----:B------:R-:W-:Y:S01]  /*10e90*/  ISETP.GE.AND P4, PT, R45, UR4, PT ;  /* 0x000000042d007c0c */ /* 0x000fe2000bf86270 */
[----:B------:R0:W-:Y:S04]  /*10ea0*/  @!P0 ST.E.64 desc[UR40][R6.64], R104 ;  /* 0x0000006806008985 */ /* 0x0001e8000c101b28 */
[----:B------:R1:W-:Y:S01]  /*10eb0*/  @!P1 ST.E.64 desc[UR40][R8.64], R108 ;  /* 0x0000006c08009985 */ /* 0x0003e2000c101b28 */
[----:B------:R-:W-:-:S05]  /*10ec0*/  ISETP.GE.AND P1, PT, R41, UR4, PT ;  /* 0x0000000429007c0c */ /* 0x000fca000bf26270 */
[-C--:B0-----:R-:W-:Y:S02]  /*10ed0*/  @!P3 LEA R6, P0, R53, R11.reuse, 0x2 ;  /* 0x0000000b3506b211 */ /* 0x081fe400078010ff */
[----:B-1----:R-:W-:Y:S02]  /*10ee0*/  @!P4 LEA R8, P5, R45, R11, 0x2 ;  /* 0x0000000b2d08c211 */ /* 0x002fe400078a10ff */
[-C--:B------:R-:W-:Y:S02]  /*10ef0*/  @!P3 LEA.HI.X R7, R53, R48.reuse, R56, 0x2, P0 ;  /* 0x000000303507b211 */ /* 0x080fe400000f1438 */
[----:B------:R-:W-:Y:S02]  /*10f00*/  ISETP.GE.AND P0, PT, R37, UR4, PT ;  /* 0x0000000425007c0c */ /* 0x000fe4000bf06270 */
[----:B------:R-:W-:Y:S01]  /*10f10*/  @!P4 LEA.HI.X R9, R45, R48, R52, 0x2, P5 ;  /* 0x000000302d09c211 */ /* 0x000fe200028f1434 */
[----:B------:R-:W-:Y:S04]  /*10f20*/  @!P3 ST.E.64 desc[UR40][R6.64], R112 ;  /* 0x000000700600b985 */ /* 0x000fe8000c101b28 */
[----:B------:R0:W-:Y:S01]  /*10f30*/  @!P4 ST.E.64 desc[UR40][R8.64], R116 ;  /* 0x000000740800c985 */ /* 0x0001e2000c101b28 */
[----:B----4-:R-:W-:-:S02]  /*10f40*/  ISETP.GE.AND P2, PT, R12, UR4, PT ;  /* 0x000000040c007c0c */ /* 0x010fc4000bf46270 */
[----:B---3--:R-:W-:Y:S02]  /*10f50*/  ISETP.GE.AND P4, PT, R33, UR4, PT ;  /* 0x0000000421007c0c */ /* 0x008fe4000bf86270 */
[----:B0-----:R-:W-:-:S09]  /*10f60*/  @!P1 LEA R8, P5, R41, R11, 0x2 ;  /* 0x0000000b29089211 */ /* 0x001fd200078a10ff */
[CC--:B------:R-:W-:Y:S02]  /*10f70*/  @!P2 LEA R6, P3, R12.reuse, R11.reuse, 0x2 ;  /* 0x0000000b0c06a211 */ /* 0x0c0fe400078610ff */
[-C--:B------:R-:W-:Y:S02]  /*10f80*/  @!P1 LEA.HI.X R9, R41, R48.reuse, R44, 0x2, P5 ;  /* 0x0000003029099211 */ /* 0x080fe400028f142c */
[----:B-----5:R-:W-:Y:S02]  /*10f90*/  @!P2 LEA.HI.X R7, R12, R48, R13, 0x2, P3 ;  /* 0x000000300c07a211 */ /* 0x020fe400018f140d */
[----:B------:R-:W-:-:S03]  /*10fa0*/  @!P0 LEA R12, P3, R37, R11, 0x2 ;  /* 0x0000000b250c8211 */ /* 0x000fc600078610ff */
[----:B------:R0:W-:Y:S01]  /*10fb0*/  @!P2 ST.E.64 desc[UR40][R6.64], R120 ;  /* 0x000000780600a985 */ /* 0x0001e2000c101b28 */
[----:B------:R-:W-:Y:S02]  /*10fc0*/  ISETP.GE.AND P2, PT, R29, UR4, PT ;  /* 0x000000041d007c0c */ /* 0x000fe4000bf46270 */
        /* <DEDUP_REMOVED lines=10> */
[CC--:B---3--:R-:W-:Y:S02]  /*11070*/  @!P3 LEA R12, P4, R14.reuse, R11.reuse, 0x2 ;  /* 0x0000000b0e0cb211 */ /* 0x0c8fe400078810ff */
[-C--:B--2---:R-:W-:Y:S02]  /*11080*/  @!P2 LEA.HI.X R9, R29, R48.reuse, R32, 0x2, P5 ;  /* 0x000000301d09a211 */ /* 0x084fe400028f1420 */
[-C--:B0-----:R-:W-:Y:S02]  /*11090*/  @!P1 LEA R6, P5, R25, R11.reuse, 0x2 ;  /* 0x0000000b19069211 */ /* 0x081fe400078a10ff */
[-C--:B------:R-:W-:Y:S02]  /*110a0*/  @!P3 LEA.HI.X R13, R14, R48.reuse, R15, 0x2, P4 ;  /* 0x000000300e0db211 */ /* 0x080fe400020f140f */
[----:B------:R-:W-:Y:S02]  /*110b0*/  @!P0 LEA R14, P4, R21, R11, 0x2 ;  /* 0x0000000b150e8211 */ /* 0x000fe400078810ff */
[-C--:B------:R-:W-:Y:S01]  /*110c0*/  @!P1 LEA.HI.X R7, R25, R48.reuse, R28, 0x2, P5 ;  /* 0x0000003019079211 */ /* 0x080fe200028f141c */
[----:B------:R3:W-:Y:S01]  /*110d0*/  @!P2 ST.E.64 desc[UR40][R8.64], R136 ;  /* 0x000000880800a985 */ /* 0x0007e2000c101b28 */
[----:B------:R-:W-:-:S03]  /*110e0*/  @!P0 LEA.HI.X R15, R21, R48, R24, 0x2, P4 ;  /* 0x00000030150f8211 */ /* 0x000fc600020f1418 */
[----:B------:R3:W-:Y:S04]  /*110f0*/  @!P3 ST.E.64 desc[UR40][R12.64], R140 ;  /* 0x0000008c0c00b985 */ /* 0x0007e8000c101b28 */
[----:B------:R3:W-:Y:S04]  /*11100*/  @!P1 ST.E.64 desc[UR40][R6.64], R144 ;  /* 0x0000009006009985 */ /* 0x0007e8000c101b28 */
[----:B------:R3:W-:Y:S02]  /*11110*/  @!P0 ST.E.64 desc[UR40][R14.64], R148 ;  /* 0x000000940e008985 */ /* 0x0007e4000c101b28 */
.L_x_9815:
[----:B------:R-:W-:Y:S05]  /*11120*/  BSYNC B1 ;  /* 0x0000000000017941 */ /* 0x000fea0003800000 */
.L_x_9814:
[----:B------:R-:W-:-:S03]  /*11130*/  UMOV UR4, 0xffffffff ;  /* 0xffffffff00047882 */ /* 0x000fc60000000000 */
[----:B------:R-:W-:Y:S05]  /*11140*/  BRA.DIV UR4, `(.L_x_9816) ;  /* 0x000000a204a07947 */ /* 0x000fea000b800000 */
[----:B0-----:R-:W0:Y:S04]  /*11150*/  SHFL.IDX PT, R10, R10, 0x1, 0x1c1f ;  /* 0x003c1f000a0a7f89 */ /* 0x001e2800000e0000 */
[----:B------:R-:W4:Y:S02]  /*11160*/  SHFL.IDX PT, R3, R3, 0x1, 0x1c1f ;  /* 0x003c1f0003037f89 */ /* 0x000f2400000e0000 */
.L_x_10017:
[----:B------:R-:W-:-:S13]  /*11170*/  ISETP.GE.AND P0, PT, R20, R0, PT ;  /* 0x000000001400720c */ /* 0x000fda0003f06270 */
[----:B------:R-:W-:Y:S05]  /*11180*/  @P0 BRA `(.L_x_9812) ;  /* 0x0000001c00980947 */ /* 0x000fea0003800000 */
[----:B------:R-:W5:Y:S01]  /*11190*/  LDL R60, [R1+0x44] ;  /* 0x00004400013c7983 */ /* 0x000f620000100800 */
[----:B------:R-:W-:-:S03]  /*111a0*/  ULDC UR4, c[0x0][0xac8] ;  /* 0x0002b20000047ab9 */ /* 0x000fc60000000800 */
[----:B------:R-:W4:Y:S04]  /*111b0*/  LDL R73, [R1+0xc0] ;  /* 0x0000c00001497983 */ /* 0x000f280000100800 */
[----:B------:R-:W4:Y:S04]  /*111c0*/  LDL R52, [R1+0x7c] ;  /* 0x00007c0001347983 */ /* 0x000f280000100800 */
[----:B------:R-:W4:Y:S04]  /*111d0*/  LDL R41, [R1+0x70] ;  /* 0x0000700001297983 */ /* 0x000f280000100800 */
[----:B------:R-:W4:Y:S04]  /*111e0*/  LDL R36, [R1+0x68] ;  /* 0x0000680001247983 */ /* 0x000f280000100800 */
        /* <DEDUP_REMOVED lines=32> */
[----:B--2---:R-:W2:Y:S01]  /*113f0*/  LDL R11, [R1+0x48] ;  /* 0x00004800010b7983 */ /* 0x004ea20000100800 */
[----:B-----5:R-:W-:-:S02]  /*11400*/  ISETP.GE.AND P2, PT, R60, UR4, PT ;  /* 0x000000043c007c0c */ /* 0x020fc4000bf46270 */
[----:B----4-:R-:W-:Y:S01]  /*11410*/  ISETP.GE.AND P3, PT, R73, UR4, PT ;  /* 0x0000000449007c0c */ /* 0x010fe2000bf66270 */
[----:B------:R-:W-:Y:S02]  /*11420*/  IMAD.MOV.U32 R57, RZ, RZ, R52 ;  /* 0x000000ffff397224 */ /* 0x000fe400078e0034 */
[----:B------:R-:W-:Y:S02]  /*11430*/  IMAD.MOV.U32 R52, RZ, RZ, R41 ;  /* 0x000000ffff347224 */ /* 0x000fe400078e0029 */
[----:B------:R-:W-:Y:S02]  /*11440*/  IMAD.MOV.U32 R41, RZ, RZ, R36 ;  /* 0x000000ffff297224 */ /* 0x000fe400078e0024 */
[----:B---3--:R-:W-:-:S04]  /*11450*/  IMAD.MOV.U32 R56, RZ, RZ, R7 ;  /* 0x000000ffff387224 */ /* 0x008fc800078e0007 */
[----:B0-----:R-:W-:Y:S02]  /*11460*/  @!P2 IMAD.MOV.U32 R7, RZ, RZ, R10 ;  /* 0x000000ffff07a224 */ /* 0x001fe400078e000a */
[----:B------:R-:W-:Y:S02]  /*11470*/  IMAD.MOV.U32 R36, RZ, RZ, R6 ;  /* 0x000000ffff247224 */ /* 0x000fe400078e0006 */
[----:B------:R-:W-:-:S04]  /*11480*/  @!P2 IMAD.MOV.U32 R6, RZ, RZ, R3 ;  /* 0x000000ffff06a224 */ /* 0x000fc800078e0003 */
[----:B------:R-:W-:-:S04]  /*11490*/  @!P2 IMAD.WIDE R6, R60, 0x4, R6 ;  /* 0x000000043c06a825 */ /* 0x000fc800078e0206 */
[----:B------:R-:W-:Y:S02]  /*114a0*/  IMAD.MOV.U32 R60, RZ, RZ, R57 ;  /* 0x000000ffff3c7224 */ /* 0x000fe400078e0039 */
[----:B------:R-:W-:Y:S01]  /*114b0*/  IMAD.MOV.U32 R57, RZ, RZ, R8 ;  /* 0x000000ffff397224 */ /* 0x000fe200078e0008 */
[C---:B------:R-:W-:Y:S01]  /*114c0*/  @!P3 LEA R8, P4, R73.reuse, R3, 0x2 ;  /* 0x000000034908b211 */ /* 0x040fe200078810ff */
[----:B------:R-:W-:Y:S02]  /*114d0*/  IMAD.MOV.U32 R61, RZ, RZ, R25 ;  /* 0x000000ffff3d7224 */ /* 0x000fe400078e0019 */
[----:B------:R-:W-:Y:S02]  /*114e0*/  IMAD.MOV.U32 R25, RZ, RZ, R15 ;  /* 0x000000ffff197224 */ /* 0x000fe400078e000f */
[----:B------:R-:W-:Y:S01]  /*114f0*/  IMAD.MOV.U32 R15, RZ, RZ, R9 ;  /* 0x000000ffff0f7224 */ /* 0x000fe200078e0009 */
[----:B------:R-:W-:Y:S02]  /*11500*/  @!P3 LEA.HI.X R9, R73, R10, R85, 0x2, P4 ;  /* 0x0000000a4909b211 */ /* 0x000fe400020f1455 */
[----:B------:R-:W3:Y:S01]  /*11510*/  LDL R85, [R1+0x13c] ;  /* 0x00013c0001557983 */ /* 0x000ee20000100800 */
[----:B------:R-:W-:-:S03]  /*11520*/  ISETP.GE.AND P0, PT, R76, UR4, PT ;  /* 0x000000044c007c0c */ /* 0x000fc6000bf06270 */
[----:B------:R-:W4:Y:S04]  /*11530*/  LDL R73, [R1+0x138] ;  /* 0x0001380001497983 */ /* 0x000f280000100800 */
[----:B------:R-:W-:Y:S04]  /*11540*/  @!P2 ST.E.64 desc[UR40][R6.64], R26 ;  /* 0x0000001a0600a985 */ /* 0x000fe8000c101b28 */
[----:B------:R0:W-:Y:S02]  /*11550*/  @!P3 ST.E.64 desc[UR40][R8.64], R30 ;  /* 0x0000001e0800b985 */ /* 0x0001e4000c101b28 */
[----:B0-----:R-:W-:-:S02]  /*11560*/  @!P0 LEA R8, P4, R76, R3, 0x2 ;  /* 0x000000034c088211 */ /* 0x001fc400078810ff */
[----:B------:R-:W-:Y:S02]  /*11570*/  ISETP.GE.AND P1, PT, R64, UR4, PT ;  /* 0x0000000440007c0c */ /* 0x000fe4000bf26270 */
[----:B---3--:R-:W-:Y:S02]  /*11580*/  @!P0 LEA.HI.X R9, R76, R10, R85, 0x2, P4 ;  /* 0x0000000a4c098211 */ /* 0x008fe400020f1455 */
[----:B------:R-:W3:Y:S01]  /*11590*/  LDL R85, [R1+0x134] ;  /* 0x0001340001557983 */ /* 0x000ee20000100800 */
[----:B------:R-:W-:-:S08]  /*115a0*/  ISETP.GE.AND P2, PT, R69, UR4, PT ;  /* 0x0000000445007c0c */ /* 0x000fd0000bf46270 */
[CC--:B------:R-:W-:Y:S01]  /*115b0*/  @!P1 LEA R6, P5, R64.reuse, R3.reuse, 0x2 ;  /* 0x0000000340069211 */ /* 0x0c0fe200078a10ff */
[----:B------:R-:W5:Y:S03]  /*115c0*/  LDL R76, [R1+0x90] ;  /* 0x00009000014c7983 */ /* 0x000f660000100800 */
[----:B------:R-:W-:Y:S02]  /*115d0*/  @!P1 LEA.HI.X R7, R64, R10, R72, 0x2, P5 ;  /* 0x0000000a40079211 */ /* 0x000fe400028f1448 */
[----:B------:R-:W-:Y:S01]  /*115e0*/  ISETP.GE.AND P3, PT, R81, UR4, PT ;  /* 0x0000000451007c0c */ /* 0x000fe2000bf66270 */
[----:B------:R-:W2:Y:S04]  /*115f0*/  LDL R72, [R1+0x94] ;  /* 0x0000940001487983 */ /* 0x000ea80000100800 */
[----:B------:R0:W-:Y:S04]  /*11600*/  @!P1 ST.E.64 desc[UR40][R6.64], R34 ;  /* 0x0000002206009985 */ /* 0x0001e8000c101b28 */
[----:B------:R1:W-:Y:S01]  /*11610*/  @!P0 ST.E.64 desc[UR40][R8.64], R38 ;  /* 0x0000002608008985 */ /* 0x0003e2000c101b28 */
[----:B0-----:R-:W-:-:S04]  /*11620*/  @!P2 LEA R6, P5, R69, R3, 0x2 ;  /* 0x000000034506a211 */ /* 0x001fc800078a10ff */
[----:B----4-:R-:W-:Y:S02]  /*11630*/  @!P2 LEA.HI.X R7, R69, R10, R73, 0x2, P5 ;  /* 0x0000000a4507a211 */ /* 0x010fe400028f1449 */
[----:B------:R-:W4:Y:S01]  /*11640*/  LDL R73, [R1+0x130] ;  /* 0x0001300001497983 */ /* 0x000f220000100800 */
[----:B-1----:R-:W-:Y:S02]  /*11650*/  @!P3 LEA R8, P4, R81, R3, 0x2 ;  /* 0x000000035108b211 */ /* 0x002fe400078810ff */
[----:B------:R-:W-:Y:S01]  /*11660*/  ISETP.GE.AND P1, PT, R65, UR4, PT ;  /* 0x0000000441007c0c */ /* 0x000fe2000bf26270 */
[----:B------:R-:W-:Y:S01]  /*11670*/  IMAD.MOV.U32 R64, RZ, RZ, R60 ;  /* 0x000000ffff407224 */ /* 0x000fe200078e003c */
[----:B------:R0:W-:Y:S01]  /*11680*/  @!P2 ST.E.64 desc[UR40][R6.64], R42 ;  /* 0x0000002a0600a985 */ /* 0x0001e2000c101b28 */
[----:B------:R-:W-:-:S03]  /*11690*/  ISETP.GE.AND P0, PT, R84, UR4, PT ;  /* 0x0000000454007c0c */ /* 0x000fc6000bf06270 */
[----:B------:R-:W5:Y:S01]  /*116a0*/  LDL R69, [R1+0x8c] ;  /* 0x00008c0001457983 */ /* 0x000f620000100800 */
[----:B---3--:R-:W-:-:S03]  /*116b0*/  @!P3 LEA.HI.X R9, R81, R10, R85, 0x2, P4 ;  /* 0x0000000a5109b211 */ /* 0x008fc600020f1455 */
[----:B------:R-:W3:Y:S04]  /*116c0*/  LDL R60, [R1+0x98] ;  /* 0x00009800013c7983 */ /* 0x000ee80000100800 */
[----:B------:R-:W2:Y:S01]  /*116d0*/  LDL R81, [R1+0x128] ;  /* 0x0001280001517983 */ /* 0x000ea20000100800 */
[----:B------:R-:W-:Y:S02]  /*116e0*/  ISETP.GE.AND P2, PT, R77, UR4, PT ;  /* 0x000000044d007c0c */ /* 0x000fe4000bf46270 */
[C---:B0-----:R-:W-:Y:S01]  /*116f0*/  @!P1 LEA R6, P5, R65.reuse, R3, 0x2 ;  /* 0x0000000341069211 */ /* 0x041fe200078a10ff */
[----:B------:R-:W5:Y:S04]  /*11700*/  LDL R85, [R1+0x12c] ;  /* 0x00012c0001557983 */ /* 0x000f680000100800 */
[----:B------:R0:W-:Y:S01]  /*11710*/  @!P3 ST.E.64 desc[UR40][R8.64], R46 ;  /* 0x0000002e0800b985 */ /* 0x0001e2000c101b28 */
[----:B----4-:R-:W-:-:S02]  /*11720*/  @!P1 LEA.HI.X R7, R65, R10, R73, 0x2, P5 ;  /* 0x0000000a41079211 */ /* 0x010fc400028f1449 */
[----:B0-----:R-:W-:Y:S02]  /*11730*/  @!P0 LEA R8, P4, R84, R3, 0x2 ;  /* 0x0000000354088211 */ /* 0x001fe400078810ff */
[----:B------:R-:W-:Y:S01]  /*11740*/  ISETP.GE.AND P3, PT, R80, UR4, PT ;  /* 0x0000000450007c0c */ /* 0x000fe2000bf66270 */
[----:B------:R0:W-:Y:S01]  /*11750*/  @!P1 ST.E.64 desc[UR40][R6.64], R4 ;  /* 0x0000000406009985 */ /* 0x0001e2000c101b28 */
[----:B------:R-:W-:-:S03]  /*11760*/  IMAD.MOV.U32 R65, RZ, RZ, R61 ;  /* 0x000000ffff417224 */ /* 0x000fc600078e003d */
[----:B------:R-:W4:Y:S01]  /*11770*/  LDL R73, [R1+0x88] ;  /* 0x0000880001497983 */ /* 0x000f220000100800 */
[----:B0-----:R-:W-:-:S03]  /*11780*/  @!P2 LEA R4, P5, R77, R3, 0x2 ;  /* 0x000000034d04a211 */ /* 0x001fc600078a10ff */
[----:B------:R-:W4:Y:S01]  /*11790*/  LDL R61, [R1+0x84] ;  /* 0x00008400013d7983 */ /* 0x000f220000100800 */
[----:B--2---:R-:W-:-:S03]  /*117a0*/  @!P2 LEA.HI.X R5, R77, R10, R81, 0x2, P5 ;  /* 0x0000000a4d05a211 */ /* 0x004fc600028f1451 */
[----:B------:R-:W2:Y:S01]  /*117b0*/  LDL R77, [R1+0x120] ;  /* 0x00012000014d7983 */ /* 0x000ea20000100800 */
[----:B------:R-:W-:Y:S02]  /*117c0*/  ISETP.GE.AND P1, PT, R68, UR4, PT ;  /* 0x0000000444007c0c */ /* 0x000fe4000bf26270 */
[----:B-----5:R-:W-:Y:S01]  /*117d0*/  @!P0 LEA.HI.X R9, R84, R10, R85, 0x2, P4 ;  /* 0x0000000a54098211 */ /* 0x020fe200020f1455 */
[----:B------:R-:W5:Y:S04]  /*117e0*/  LDL R81, [R1+0x124] ;  /* 0x0001240001517983 */ /* 0x000f680000100800 */
[----:B------:R-:W-:Y:S04]  /*117f0*/  @!P0 ST.E.64 desc[UR40][R8.64], R54 ;  /* 0x0000003608008985 */ /* 0x000fe8000c101b28 */
[----:B------:R0:W-:Y:S02]  /*11800*/  @!P2 ST.E.64 desc[UR40][R4.64], R58 ;  /* 0x0000003a0400a985 */ /* 0x0001e4000c101b28 */
[----:B0-----:R-:W-:-:S04]  /*11810*/  @!P1 LEA R4, P5, R68, R3, 0x2 ;  /* 0x0000000344049211 */ /* 0x001fc800078a10ff */
[-C--:B--2---:R-:W-:Y:S02]  /*11820*/  @!P1 LEA.HI.X R5, R68, R10.reuse, R77, 0x2, P5 ;  /* 0x0000000a44059211 */ /* 0x084fe400028f144d */
[----:B------:R-:W2:Y:S01]  /*11830*/  LDL R77, [R1+0x118] ;  /* 0x00011800014d7983 */ /* 0x000ea20000100800 */
[----:B------:R-:W-:Y:S02]  /*11840*/  ISETP.GE.AND P2, PT, R72, UR4, PT ;  /* 0x0000000448007c0c */ /* 0x000fe4000bf46270 */
[CC--:B------:R-:W-:Y:S01]  /*11850*/  @!P3 LEA R6, P4, R80.reuse, R3.reuse, 0x2 ;  /* 0x000000035006b211 */ /* 0x0c0fe200078810ff */
[----:B------:R-:W4:Y:S03]  /*11860*/  LDL R68, [R1+0x80] ;  /* 0x0000800001447983 */ /* 0x000f260000100800 */
[----:B-----5:R-:W-:Y:S02]  /*11870*/  @!P3 LEA.HI.X R7, R80, R10, R81, 0x2, P4 ;  /* 0x0000000a5007b211 */ /* 0x020fe400020f1451 */
[----:B------:R-:W5:Y:S04]  /*11880*/  LDL R80, [R1+0x11c] ;  /* 0x00011c0001507983 */ /* 0x000f680000100800 */
[----:B------:R-:W-:Y:S04]  /*11890*/  @!P3 ST.E.64 desc[UR40][R6.64], R62 ;  /* 0x0000003e0600b985 */ /* 0x000fe8000c101b28 */
[----:B------:R0:W-:Y:S02]  /*118a0*/  @!P1 ST.E.64 desc[UR40][R4.64], R66 ;  /* 0x0000004204009985 */ /* 0x0001e4000c101b28 */
[----:B0-----:R-:W-:-:S04]  /*118b0*/  @!P2 LEA R4, P5, R72, R3, 0x2 ;  /* 0x000000034804a211 */ /* 0x001fc800078a10ff */
[----:B--2---:R-:W-:Y:S02]  /*118c0*/  @!P2 LEA.HI.X R5, R72, R10, R77, 0x2, P5 ;  /* 0x0000000a4805a211 */ /* 0x004fe400028f144d */
[----:B------:R-:W2:Y:S01]  /*118d0*/  LDL R72, [R1+0x110] ;  /* 0x0001100001487983 */ /* 0x000ea20000100800 */
[----:B---3--:R-:W-:-:S03]  /*118e0*/  ISETP.GE.AND P0, PT, R60, UR4, PT ;  /* 0x000000043c007c0c */ /* 0x008fc6000bf06270 */
[----:B------:R-:W3:Y:S01]  /*118f0*/  LDL R77, [R1+0x114] ;  /* 0x00011400014d7983 */ /* 0x000ee20000100800 */
[----:B------:R-:W-:-:S09]  /*11900*/  ISETP.GE.AND P1, PT, R69, UR4, PT ;  /* 0x0000000445007c0c */ /* 0x000fd2000bf26270 */
[----:B------:R-:W-:-:S04]  /*11910*/  @!P0 LEA R6, P4, R60, R3, 0x2 ;  /* 0x000000033c068211 */ /* 0x000fc800078810ff */
[----:B-----5:R-:W-:Y:S02]  /*11920*/  @!P0 LEA.HI.X R7, R60, R10, R80, 0x2, P4 ;  /* 0x0000000a3c078211 */ /* 0x020fe400020f1450 */
[----:B------:R-:W-:Y:S01]  /*11930*/  ISETP.GE.AND P3, PT, R76, UR4, PT ;  /* 0x000000044c007c0c */ /* 0x000fe2000bf66270 */
[----:B------:R-:W5:Y:S04]  /*11940*/  LDL R60, [R1+0x78] ;  /* 0x00007800013c7983 */ /* 0x000f680000100800 */
[----:B------:R-:W-:Y:S04]  /*11950*/  @!P0 ST.E.64 desc[UR40][R6.64], R70 ;  /* 0x0000004606008985 */ /* 0x000fe8000c101b28 */
[----:B------:R0:W-:Y:S02]  /*11960*/  @!P2 ST.E.64 desc[UR40][R4.64], R74 ;  /* 0x0000004a0400a985 */ /* 0x0001e4000c101b28 */
[----:B0-----:R-:W-:-:S04]  /*11970*/  @!P1 LEA R4, P5, R69, R3, 0x2 ;  /* 0x0000000345049211 */ /* 0x001fc800078a10ff */
[-C--:B--2---:R-:W-:Y:S02]  /*11980*/  @!P1 LEA.HI.X R5, R69, R10.reuse, R72, 0x2, P5 ;  /* 0x0000000a45059211 */ /* 0x084fe400028f1448 */
[----:B------:R-:W2:Y:S01]  /*11990*/  LDL R72, [R1+0x108] ;  /* 0x0001080001487983 */ /* 0x000ea20000100800 */
[C---:B------:R-:W-:Y:S02]  /*119a0*/  @!P3 LEA R6, P4, R76.reuse, R3, 0x2 ;  /* 0x000000034c06b211 */ /* 0x040fe400078810ff */
[----:B----4-:R-:W-:Y:S01]  /*119b0*/  ISETP.GE.AND P2, PT, R61, UR4, PT ;  /* 0x000000043d007c0c */ /* 0x010fe2000bf46270 */
[----:B------:R-:W4:Y:S01]  /*119c0*/  LDL R69, [R1+0x104] ;  /* 0x0001040001457983 */ /* 0x000f220000100800 */
[----:B---3--:R-:W-:-:S03]  /*119d0*/  @!P3 LEA.HI.X R7, R76, R10, R77, 0x2, P4 ;  /* 0x0000000a4c07b211 */ /* 0x008fc600020f144d */
[----:B------:R-:W3:Y:S04]  /*119e0*/  LDL R76, [R1+0x10c] ;  /* 0x00010c00014c7983 */ /* 0x000ee80000100800 */
[----:B------:R-:W-:Y:S04]  /*119f0*/  @!P3 ST.E.64 desc[UR40][R6.64], R78 ;  /* 0x0000004e0600b985 */ /* 0x000fe8000c101b28 */
[----:B------:R0:W-:Y:S02]  /*11a00*/  @!P1 ST.E.64 desc[UR40][R4.64], R82 ;  /* 0x0000005204009985 */ /* 0x0001e4000c101b28 */
[----:B0-----:R-:W-:-:S02]  /*11a10*/  @!P2 LEA R4, P5, R61, R3, 0x2 ;  /* 0x000000033d04a211 */ /* 0x001fc400078a10ff */
[----:B------:R-:W-:Y:S02]  /*11a20*/  ISETP.GE.AND P0, PT, R73, UR4, PT ;  /* 0x0000000449007c0c */ /* 0x000fe4000bf06270 */
[----:B--2---:R-:W-:Y:S02]  /*11a30*/  @!P2 LEA.HI.X R5, R61, R10, R72, 0x2, P5 ;  /* 0x0000000a3d05a211 */ /* 0x004fe400028f1448 */
[----:B------:R-:W2:Y:S01]  /*11a40*/  LDL R61, [R1+0xfc] ;  /* 0x0000fc00013d7983 */ /* 0x000ea20000100800 */
[----:B------:R-:W-:-:S08]  /*11a50*/  ISETP.GE.AND P3, PT, R68, UR4, PT ;  /* 0x0000000444007c0c */ /* 0x000fd0000bf66270 */
[C---:B------:R-:W-:Y:S02]  /*11a60*/  @!P0 LEA R6, P4, R73.reuse, R3, 0x2 ;  /* 0x0000000349068211 */ /* 0x040fe400078810ff */
[----:B------:R-:W-:Y:S02]  /*11a70*/  ISETP.GE.AND P1, PT, R64, UR4, PT ;  /* 0x0000000440007c0c */ /* 0x000fe4000bf26270 */
[----:B---3--:R-:W-:-:S05]  /*11a80*/  @!P0 LEA.HI.X R7, R73, R10, R76, 0x2, P4 ;  /* 0x0000000a49078211 */ /* 0x008fca00020f144c */
[----:B------:R0:W-:Y:S01]  /*11a90*/  @!P0 ST.E.64 desc[UR40][R6.64], R86 ;  /* 0x0000005606008985 */ /* 0x0001e2000c101b28 */
[----:B-----5:R-:W-:-:S03]  /*11aa0*/  ISETP.GE.AND P0, PT, R60, UR4, PT ;  /* 0x000000043c007c0c */ /* 0x020fc6000bf06270 */
[----:B------:R1:W-:Y:S01]  /*11ab0*/  @!P2 ST.E.64 desc[UR40][R4.64], R90 ;  /* 0x0000005a0400a985 */ /* 0x0003e2000c101b28 */
[----:B------:R-:W-:Y:S02]  /*11ac0*/  ISETP.GE.AND P2, PT, R56, UR4, PT ;  /* 0x0000000438007c0c */ /* 0x000fe4000bf46270 */
[-C--:B0-----:R-:W-:Y:S02]  /*11ad0*/  @!P3 LEA R6, P4, R68, R3.reuse, 0x2 ;  /* 0x000000034406b211 */ /* 0x081fe400078810ff */
[----:B-1----:R-:W-:Y:S02]  /*11ae0*/  @!P1 LEA R4, P5, R64, R3, 0x2 ;  /* 0x0000000340049211 */ /* 0x002fe400078a10ff */
[-C--:B----4-:R-:W-:Y:S02]  /*11af0*/  @!P3 LEA.HI.X R7, R68, R10.reuse, R69, 0x2, P4 ;  /* 0x0000000a4407b211 */ /* 0x090fe400020f1445 */
[----:B------:R-:W-:Y:S02]  /*11b00*/  @!P1 LEA.HI.X R5, R64, R10, R65, 0x2, P5 ;  /* 0x0000000a40059211 */ /* 0x000fe400028f1441 */
[----:B------:R-:W-:Y:S01]  /*11b10*/  ISETP.GE.AND P4, PT, R52, UR4, PT ;  /* 0x0000000434007c0c */ /* 0x000fe2000bf86270 */
[----:B------:R0:W-:Y:S01]  /*11b20*/  @!P3 ST.E.64 desc[UR40][R6.64], R94 ;  /* 0x0000005e0600b985 */ /* 0x0001e2000c101b28 */
[----:B------:R-:W-:-:S03]  /*11b30*/  ISETP.GE.AND P3, PT, R45, UR4, PT ;  /* 0x000000042d007c0c */ /* 0x000fc6000bf66270 */
[----:B------:R1:W-:Y:S01]  /*11b40*/  @!P1 ST.E.64 desc[UR40][R4.64], R98 ;  /* 0x0000006204009985 */ /* 0x0003e2000c101b28 */
[-C--:B0-----:R-:W-:Y:S02]  /*11b50*/  @!P0 LEA R6, P5, R60, R3.reuse, 0x2 ;  /* 0x000000033c068211 */ /* 0x081fe400078a10ff */
[----:B-1----:R-:W-:-:S04]  /*11b60*/  @!P2 LEA R4, P1, R56, R3, 0x2 ;  /* 0x000000033804a211 */ /* 0x002fc800078210ff */
[-C--:B------:R-:W-:Y:S02]  /*11b70*/  @!P2 LEA.HI.X R5, R56, R10.reuse, R57, 0x2, P1 ;  /* 0x0000000a3805a211 */ /* 0x080fe400008f1439 */
[----:B------:R-:W-:Y:S02]  /*11b80*/  ISETP.GE.AND P1, PT, R41, UR4, PT ;  /* 0x0000000429007c0c */ /* 0x000fe4000bf26270 */
[----:B--2---:R-:W-:-:S05]  /*11b90*/  @!P0 LEA.HI.X R7, R60, R10, R61, 0x2, P5 ;  /* 0x0000000a3c078211 */ /* 0x004fca00028f143d */
[----:B------:R0:W-:Y:S04]  /*11ba0*/  @!P0 ST.E.64 desc[UR40][R6.64], R102 ;  /* 0x0000006606008985 */ /* 0x0001e8000c101b28 */
[----:B------:R1:W-:Y:S01]  /*11bb0*/  @!P2 ST.E.64 desc[UR40][R4.64], R106 ;  /* 0x0000006a0400a985 */ /* 0x0003e2000c101b28 */
[----:B------:R-:W-:Y:S02]  /*11bc0*/  ISETP.GE.AND P2, PT, R37, UR4, PT ;  /* 0x0000000425007c0c */ /* 0x000fe4000bf46270 */
[CC--:B0-----:R-:W-:Y:S02]  /*11bd0*/  @!P4 LEA R6, P0, R52.reuse, R3.reuse, 0x2 ;  /* 0x000000033406c211 */ /* 0x0c1fe400078010ff */
[----:B-1----:R-:W-:Y:S02]  /*11be0*/  @!P3 LEA R4, P5, R45, R3, 0x2 ;  /* 0x000000032d04b211 */ /* 0x002fe400078a10ff */
[----:B------:R-:W-:-:S02]  /*11bf0*/  @!P4 LEA.HI.X R7, R52, R10, R53, 0x2, P0 ;  /* 0x0000000a3407c211 */ /* 0x000fc400000f1435 */
[----:B------:R-:W-:Y:S02]  /*11c00*/  ISETP.GE.AND P0, PT, R33, UR4, PT ;  /* 0x0000000421007c0c */ /* 0x000fe4000bf06270 */
[----:B------:R-:W-:Y:S01]  /*11c10*/  @!P3 LEA.HI.X R5, R45, R10, R48, 0x2, P5 ;  /* 0x0000000a2d05b211 */ /* 0x000fe200028f1430 */
[----:B------:R0:W-:Y:S04]  /*11c20*/  @!P4 ST.E.64 desc[UR40][R6.64], R110 ;  /* 0x0000006e0600c985 */ /* 0x0001e8000c101b28 */
[----:B------:R1:W-:Y:S01]  /*11c30*/  @!P3 ST.E.64 desc[UR40][R4.64], R114 ;  /* 0x000000720400b985 */ /* 0x0003e2000c101b28 */
[----:B------:R-:W-:Y:S02]  /*11c40*/  ISETP.GE.AND P3, PT, R29, UR4, PT ;  /* 0x000000041d007c0c */ /* 0x000fe4000bf66270 */
[----:B0-----:R-:W-:-:S02]  /*11c50*/  @!P1 LEA R6, P4, R41, R3, 0x2 ;  /* 0x0000000329069211 */ /* 0x001fc400078810ff */
[-C--:B-1----:R-:W-:Y:S02]  /*11c60*/  @!P2 LEA R4, P5, R37, R3.reuse, 0x2 ;  /* 0x000000032504a211 */ /* 0x082fe400078a10ff */
[-C--:B------:R-:W-:Y:S02]  /*11c70*/  @!P1 LEA.HI.X R7, R41, R10.reuse, R44, 0x2, P4 ;  /* 0x0000000a29079211 */ /* 0x080fe400020f142c */
[----:B------:R-:W-:Y:S02]  /*11c80*/  @!P0 LEA R8, P4, R33, R3, 0x2 ;  /* 0x0000000321088211 */ /* 0x000fe400078810ff */
[-C--:B------:R-:W-:Y:S01]  /*11c90*/  @!P2 LEA.HI.X R5, R37, R10.reuse, R40, 0x2, P5 ;  /* 0x0000000a2505a211 */ /* 0x080fe200028f1428 */
[----:B------:R-:W-:Y:S01]  /*11ca0*/  @!P1 ST.E.64 desc[UR40][R6.64], R118 ;  /* 0x0000007606009985 */ /* 0x000fe2000c101b28 */
[----:B------:R-:W-:Y:S02]  /*11cb0*/  ISETP.GE.AND P1, PT, R25, UR4, PT ;  /* 0x0000000419007c0c */ /* 0x000fe4000bf26270 */
[----:B------:R-:W-:-:S02]  /*11cc0*/  @!P0 LEA.HI.X R9, R33, R10, R36, 0x2, P4 ;  /* 0x0000000a21098211 */ /* 0x000fc400020f1424 */
[----:B------:R-:W-:Y:S01]  /*11cd0*/  ISETP.GE.AND P4, PT, R12, UR4, PT ;  /* 0x000000040c007c0c */ /* 0x000fe2000bf86270 */
[----:B------:R0:W-:Y:S01]  /*11ce0*/  @!P2 ST.E.64 desc[UR40][R4.64], R122 ;  /* 0x0000007a0400a985 */ /* 0x0001e2000c101b28 */
[----:B------:R-:W-:-:S03]  /*11cf0*/  ISETP.GE.AND P2, PT, R21, UR4, PT ;  /* 0x0000000415007c0c */ /* 0x000fc6000bf46270 */
[----:B------:R1:W-:Y:S01]  /*11d00*/  @!P0 ST.E.64 desc[UR40][R8.64], R126 ;  /* 0x0000007e08008985 */ /* 0x0003e2000c101b28 */
[----:B------:R-:W-:Y:S02]  /*11d10*/  ISETP.GE.AND P0, PT, R14, UR4, PT ;  /* 0x000000040e007c0c */ /* 0x000fe4000bf06270 */
[----:B0-----:R-:W-:-:S04]  /*11d20*/  @!P3 LEA R4, P5, R29, R3, 0x2 ;  /* 0x000000031d04b211 */ /* 0x001fc800078a10ff */
[----:B------:R-:W-:Y:S02]  /*11d30*/  @!P3 LEA.HI.X R5, R29, R10, R32, 0x2, P5 ;  /* 0x0000000a1d05b211 */ /* 0x000fe400028f1420 */
[----:B------:R-:W-:-:S03]  /*11d40*/  @!P1 LEA R6, P5, R25, R3, 0x2 ;  /* 0x0000000319069211 */ /* 0x000fc600078a10ff */
[----:B------:R0:W-:Y:S01]  /*11d50*/  @!P3 ST.E.64 desc[UR40][R4.64], R130 ;  /* 0x000000820400b985 */ /* 0x0001e2000c101b28 */
[----:B------:R-:W-:Y:S02]  /*11d60*/  @!P1 LEA.HI.X R7, R25, R10, R28, 0x2, P5 ;  /* 0x0000000a19079211 */ /* 0x000fe400028f141c */
[-C--:B-1----:R-:W-:Y:S02]  /*11d70*/  @!P2 LEA R8, P5, R21, R3.reuse, 0x2 ;  /* 0x000000031508a211 */ /* 0x082fe400078a10ff */
[----:B0-----:R-:W-:-:S04]  /*11d80*/  @!P4 LEA R4, P3, R12, R3, 0x2 ;  /* 0x000000030c04c211 */ /* 0x001fc800078610ff */
[-C--:B------:R-:W-:Y:S02]  /*11d90*/  @!P4 LEA.HI.X R5, R12, R10.reuse, R13, 0x2, P3 ;  /* 0x0000000a0c05c211 */ /* 0x080fe400018f140d */
[C---:B------:R-:W-:Y:S02]  /*11da0*/  @!P0 LEA R12, P3, R14.reuse, R3, 0x2 ;  /* 0x000000030e0c8211 */ /* 0x040fe400078610ff */
[-C--:B------:R-:W-:Y:S02]  /*11db0*/  @!P2 LEA.HI.X R9, R21, R10.reuse, R24, 0x2, P5 ;  /* 0x0000000a1509a211 */ /* 0x080fe400028f1418 */
[----:B------:R-:W-:Y:S01]  /*11dc0*/  @!P0 LEA.HI.X R13, R14, R10, R15, 0x2, P3 ;  /* 0x0000000a0e0d8211 */ /* 0x000fe200018f140f */
[----:B------:R0:W-:Y:S04]  /*11dd0*/  @!P1 ST.E.64 desc[UR40][R6.64], R134 ;  /* 0x0000008606009985 */ /* 0x0001e8000c101b28 */
[----:B------:R0:W-:Y:S04]  /*11de0*/  @!P4 ST.E.64 desc[UR40][R4.64], R138 ;  /* 0x0000008a0400c985 */ /* 0x0001e8000c101b28 */
[----:B------:R0:W-:Y:S04]  /*11df0*/  @!P2 ST.E.64 desc[UR40][R8.64], R142 ;  /* 0x0000008e0800a985 */ /* 0x0001e8000c101b28 */
[----:B------:R0:W-:Y:S01]  /*11e00*/  @!P0 ST.E.64 desc[UR40][R12.64], R146 ;  /* 0x000000920c008985 */ /* 0x0001e2000c101b28 */
[----:B------:R-:W-:-:S13]  /*11e10*/  ISETP.GE.AND P0, PT, R11, UR4, PT ;  /* 0x000000040b007c0c */ /* 0x000fda000bf06270 */
[----:B0-----:R-:W-:Y:S05]  /*11e20*/  @P0 BRA `(.L_x_9812) ;  /* 0x0000001000700947 */ /* 0x001fea0003800000 */
[----:B------:R-:W2:Y:S01]  /*11e30*/  LDL R14, [R1+0xcc] ;  /* 0x0000cc00010e7983 */ /* 0x000ea20000100800 */
[----:B------:R-:W-:-:S04]  /*11e40*/  LEA R4, P0, R11, R3, 0x2 ;  /* 0x000000030b047211 */ /* 0x000fc800078010ff */
[----:B--2---:R-:W-:-:S05]  /*11e50*/  LEA.HI.X R5, R11, R10, R14, 0x2, P0 ;  /* 0x0000000a0b057211 */ /* 0x004fca00000f140e */
[----:B------:R0:W-:Y:S01]  /*11e60*/  ST.E.64 desc[UR40][R4.64], R150 ;  /* 0x0000009604007985 */ /* 0x0001e2000c101b28 */
[----:B------:R-:W-:Y:S05]  /*11e70*/  BRA `(.L_x_9812) ;  /* 0x00000010005c7947 */ /* 0x000fea0003800000 */
.L_x_9799:
[----:B------:R-:W3:Y:S01]  /*11e80*/  LDL.LU R6, [R1+0x30] ;  /* 0x0000300001067983 */ /* 0x000ee20000300800 */
[----:B------:R-:W-:Y:S01]  /*11e90*/  ULDC.64 UR6, c[0x0][0xc08] ;  /* 0x0003020000067ab9 */ /* 0x000fe20000000a00 */
[----:B------:R-:W-:Y:S02]  /*11ea0*/  ULDC.64 UR4, c[0x0][0xc00] ;  /* 0x0003000000047ab9 */ /* 0x000fe40000000a00 */
[----:B------:R-:W2:Y:S04]  /*11eb0*/  LDL.LU R0, [R1+0x34] ;  /* 0x0000340001007983 */ /* 0x000ea80000300800 */
[----:B------:R-:W4:Y:S01]  /*11ec0*/  LDL R8, [R1+0x28] ;  /* 0x0000280001087983 */ /* 0x000f220000100800 */
[----:B------:R-:W-:Y:S01]  /*11ed0*/  ISETP.NE.U32.AND P1, PT, RZ, UR6, PT ;  /* 0x00000006ff007c0c */ /* 0x000fe2000bf25070 */
[----:B------:R-:W-:Y:S01]  /*11ee0*/  IMAD.MOV.U32 R3, RZ, RZ, RZ ;  /* 0x000000ffff037224 */ /* 0x000fe200078e00ff */
[----:B------:R-:W-:-:S02]  /*11ef0*/  ISETP.NE.U32.AND P0, PT, RZ, UR4, PT ;  /* 0x00000004ff007c0c */ /* 0x000fc4000bf05070 */
[----:B------:R-:W-:Y:S02]  /*11f00*/  ISETP.NE.AND.EX P1, PT, RZ, UR7, PT, P1 ;  /* 0x00000007ff007c0c */ /* 0x000fe4000bf25310 */
[----:B------:R-:W-:Y:S02]  /*11f10*/  ISETP.NE.AND.EX P0, PT, RZ, UR5, PT, P0 ;  /* 0x00000005ff007c0c */ /* 0x000fe4000bf05300 */
[----:B---3--:R-:W-:Y:S01]  /*11f20*/  IADD3 R4, P2, R6, UR4, RZ ;  /* 0x0000000406047c10 */ /* 0x008fe2000ff5e0ff */
[----:B------:R-:W-:-:S03]  /*11f30*/  ULDC UR4, c[0x0][0xa88] ;  /* 0x0002a20000047ab9 */ /* 0x000fc60000000800 */
[----:B--2---:R-:W-:-:S05]  /*11f40*/  IADD3.X R5, R0, UR5, RZ, P2, !PT ;  /* 0x0000000500057c10 */ /* 0x004fca00097fe4ff */
[----:B------:R-:W-:Y:S01]  /*11f50*/  @P1 IADD3 R6, P2, R6, UR6, RZ ;  /* 0x0000000606061c10 */ /* 0x000fe2000ff5e0ff */
[----:B------:R-:W-:Y:S01]  /*11f60*/  IMAD.U32 R21, RZ, RZ, UR4 ;  /* 0x00000004ff157e24 */ /* 0x000fe2000f8e00ff */
[----:B------:R2:W5:Y:S02]  /*11f70*/  @P0 LDG.E R3, desc[UR40][R4.64] ;  /* 0x0000002804030981 */ /* 0x000564000c1e1900 */
[----:B------:R-:W-:-:S05]  /*11f80*/  @P1 IADD3.X R7, R0, UR7, RZ, P2, !PT ;  /* 0x0000000700071c10 */ /* 0x000fca00097fe4ff */
[----:B------:R2:W5:Y:S01]  /*11f90*/  @P1 LDG.E R21, desc[UR40][R6.64] ;  /* 0x0000002806151981 */ /* 0x000562000c1e1900 */
[----:B----4-:R-:W-:Y:S01]  /*11fa0*/  ISETP.NE.AND P2, PT, R8, RZ, PT ;  /* 0x000000ff0800720c */ /* 0x010fe20003f45270 */
[----:B------:R-:W3:-:S12]  /*11fb0*/  S2R R0, SR_TID.X ;  /* 0x0000000000007919 */ /* 0x000ed80000002100 */
[----:B------:R-:W4:Y:S01]  /*11fc0*/  @!P2 LDC R8, c[0x0][0xad4] ;  /* 0x0002b500ff08ab82 */ /* 0x000f220000000800 */
[----:B---3--:R-:W-:Y:S01]  /*11fd0*/  VIADD R30, R0, 0xffffff80 ;  /* 0xffffff80001e7836 */ /* 0x008fe20000000000 */
[----:B----4-:R2:W-:Y:S01]  /*11fe0*/  @!P2 STL [R1+0x28], R8 ;  /* 0x000028080100a387 */ /* 0x0105e20000100800 */
[----:B------:R-:W-:-:S03]  /*11ff0*/  ISETP.GT.AND P2, PT, R8, 0x1, PT ;  /* 0x000000010800780c */ /* 0x000fc60003f44270 */
[----:B------:R-:W-:Y:S01]  /*12000*/  ISETP.GT.AND P3, PT, R30, 0x7f, PT ;  /* 0x0000007f1e00780c */ /* 0x000fe20003f64270 */
[----:B------:R-:W-:-:S12]  /*12010*/  @P1 BRA `(.L_x_9817) ;  /* 0x0000000000101947 */ /* 0x000fd80003800000 */
[----:B------:R-:W-:Y:S05]  /*12020*/  @!P0 BRA `(.L_x_9817) ;  /* 0x00000000000c8947 */ /* 0x000fea0003800000 */
[----:B------:R-:W3:Y:S04]  /*12030*/  LDG.E R0, desc[UR40][R4.64] ;  /* 0x0000002804007981 */ /* 0x000ee8000c1e1900 */
[----:B-----5:R-:W3:Y:S02]  /*12040*/  LDG.E R21, desc[UR40][R4.64+0x4] ;  /* 0x0000042804157981 */ /* 0x020ee4000c1e1900 */
[----:B---3--:R-:W-:-:S07]  /*12050*/  IMAD.IADD R21, R21, 0x1, -R0 ;  /* 0x0000000115157824 */ /* 0x008fce00078e0a00 */
.L_x_9817:
        /* <DEDUP_REMOVED lines=8> */
[----:B------:R-:W3:Y:S01]  /*120e0*/  LDC R28, c[0x0][0xbe8] ;  /* 0x0002fa00ff1c7b82 */ /* 0x000ee20000000800 */
[----:B------:R-:W2:Y:S02]  /*120f0*/  S2R R0, SR_TID.X ;  /* 0x0000000000007919 */ /* 0x000ea40000002100 */
[----:B--2---:R-:W-:Y:S02]  /*12100*/  IMAD R0, R4, 0x80, R0 ;  /* 0x0000008004007824 */ /* 0x004fe400078e0200 */
[----:B---3--:R-:W-:Y:S02]  /*12110*/  IMAD R4, R21, R28, RZ ;  /* 0x0000001c15047224 */ /* 0x008fe400078e02ff */
[----:B------:R-:W-:-:S05]  /*12120*/  VIADD R33, R0, 0xffffff80 ;  /* 0xffffff8000217836 */ /* 0x000fca0000000000 */
[----:B------:R-:W-:-:S13]  /*12130*/  ISETP.GE.AND P0, PT, R33, R4, PT ;  /* 0x000000042100720c */ /* 0x000fda0003f06270 */
[----:B------:R-:W-:Y:S05]  /*12140*/  @P0 BRA `(.L_x_9819) ;  /* 0x0000000000b00947 */ /* 0x000fea0003800000 */
[----:B------:R-:W2:Y:S01]  /*12150*/  LDL.LU R32, [R1+0x40] ;  /* 0x0000400001207983 */ /* 0x000ea20000300800 */
[----:B------:R-:W-:Y:S01]  /*12160*/  IMAD.MOV.U32 R20, RZ, RZ, 0x9b8 ;  /* 0x000009b8ff147424 */ /* 0x000fe200078e00ff */
[----:B------:R-:W-:Y:S01]  /*12170*/  ISETP.GT.AND P0, PT, R8, 0x1, PT ;  /* 0x000000010800780c */ /* 0x000fe20003f04270 */
[----:B------:R-:W3:Y:S01]  /*12180*/  LDC.64 R10, c[0x0][0xba8] ;  /* 0x0002ea00ff0a7b82 */ /* 0x000ee20000000a00 */
[----:B------:R-:W-:Y:S01]  /*12190*/  ISETP.NE.AND P1, PT, R28, 0x1, PT ;  /* 0x000000011c00780c */ /* 0x000fe20003f25270 */
[----:B------:R-:W-:Y:S01]  /*121a0*/  IMAD.MOV.U32 R25, RZ, RZ, R33 ;  /* 0x000000ffff197224 */ /* 0x000fe200078e0021 */
[----:B------:R-:W-:-:S05]  /*121b0*/  SEL R20, R20, 0x978, P0 ;  /* 0x0000097814147807 */ /* 0x000fca0000000000 */
[----:B------:R-:W4:Y:S08]  /*121c0*/  LDC.64 R4, c[0x0][R20+0x220] ;  /* 0x0000880014047b82 */ /* 0x000f300000000a00 */
[----:B------:R-:W5:Y:S08]  /*121d0*/  LDC.64 R12, c[0x0][R20+0x218] ;  /* 0x00008600140c7b82 */ /* 0x000f700000000a00 */
[----:B------:R-:W0:Y:S08]  /*121e0*/  LDC.64 R6, c[0x0][R20+0x228] ;  /* 0x00008a0014067b82 */ /* 0x000e300000000a00 */
[----:B------:R-:W1:Y:S08]  /*121f0*/  @P1 LDC R0, c[0x0][0xbec] ;  /* 0x0002fb00ff001b82 */ /* 0x000e700000000800 */
[----:B------:R-:W0:Y:S08]  /*12200*/  LDC.64 R8, c[0x0][R20+0x210] ;  /* 0x0000840014087b82 */ /* 0x000e300000000a00 */
[----:B------:R-:W0:Y:S01]  /*12210*/  @P1 LDC R29, c[0x0][0xbf0] ;  /* 0x0002fc00ff1d1b82 */ /* 0x000e220000000800 */
[----:B-1----:R-:W-:-:S07]  /*12220*/  @P1 IMAD.HI.U32 R0, R33, R0, RZ ;  /* 0x0000000021001227 */ /* 0x002fce00078e00ff */
[----:B---3--:R-:W1:Y:S01]  /*12230*/  @!P0 LDC R10, c[0x0][0xb50] ;  /* 0x0002d400ff0a8b82 */ /* 0x008e620000000800 */
[-C--:B----4-:R-:W-:Y:S02]  /*12240*/  IMAD R5, R5, R31.reuse, RZ ;  /* 0x0000001f05057224 */ /* 0x090fe400078e02ff */
[----:B------:R-:W-:-:S05]  /*12250*/  IMAD.WIDE.U32 R14, R4, R31, RZ ;  /* 0x0000001f040e7225 */ /* 0x000fca00078e00ff */
[----:B------:R-:W3:Y:S01]  /*12260*/  @!P0 LDC R11, c[0x0][0xb54] ;  /* 0x0002d500ff0b8b82 */ /* 0x000ee20000000800 */
[-C--:B-----5:R-:W-:Y:S02]  /*12270*/  IMAD R27, R13, R205.reuse, RZ ;  /* 0x000000cd0d1b7224 */ /* 0x0a0fe400078e02ff */
[----:B------:R-:W-:Y:S01]  /*12280*/  IMAD.WIDE.U32 R12, R12, R205, RZ ;  /* 0x000000cd0c0c7225 */ /* 0x000fe200078e00ff */
[----:B0-----:R-:W-:-:S03]  /*12290*/  @P1 SHF.R.U32.HI R25, RZ, R29, R0 ;  /* 0x0000001dff191219 */ /* 0x001fc60000011600 */
        /* <DEDUP_REMOVED lines=18> */
[----:B-1----:R-:W-:Y:S01]  /*123c0*/  LEA R10, P0, R6, R10, 0x2 ;  /* 0x0000000a060a7211 */ /* 0x002fe200078010ff */
[----:B------:R-:W-:Y:S02]  /*123d0*/  IMAD.MOV.U32 R5, RZ, RZ, -0x800000 ;  /* 0xff800000ff057424 */ /* 0x000fe400078e00ff */
[----:B------:R-:W-:-:S05]  /*123e0*/  IMAD.IADD R0, R7, 0x1, R13 ;  /* 0x0000000107007824 */ /* 0x000fca00078e020d */
[----:B---3--:R-:W-:-:S05]  /*123f0*/  LEA.HI.X R11, R6, R11, R0, 0x2, P0 ;  /* 0x0000000b060b7211 */ /* 0x008fca00000f1400 */
[----:B------:R2:W-:Y:S02]  /*12400*/  STG.E desc[UR40][R10.64], R5 ;  /* 0x000000050a007986 */ /* 0x0005e4000c101928 */
.L_x_9819:
[----:B------:R-:W-:Y:S05]  /*12410*/  BSYNC B1 ;  /* 0x0000000000017941 */ /* 0x000fea0003800000 */
.L_x_9818:
[----:B------:R-:W-:Y:S05]  /*12420*/  @P2 BRA `(.L_x_9812) ;  /* 0x0000000800f02947 */ /* 0x000fea0003800000 */
[----:B------:R-:W3:Y:S01]  /*12430*/  LDL R27, [R1+0x3c] ;  /* 0x00003c00011b7983 */ /* 0x000ee20000100800 */
[----:B------:R-:W4:Y:S01]  /*12440*/  LDC R8, c[0x0][0xbe8] ;  /* 0x0002fa00ff087b82 */ /* 0x000f220000000800 */
[----:B--2---:R-:W-:Y:S01]  /*12450*/  SHF.R.S32.HI R5, RZ, 0x1f, R30 ;  /* 0x0000001fff057819 */ /* 0x004fe2000001141e */
[----:B------:R-:W-:Y:S01]  /*12460*/  ULDC.64 UR4, c[0x0][0xaa0] ;  /* 0x0002a80000047ab9 */ /* 0x000fe20000000a00 */
[----:B------:R-:W-:Y:S01]  /*12470*/  ULDC.64 UR6, c[0x0][0xaf0] ;  /* 0x0002bc0000067ab9 */ /* 0x000fe20000000a00 */
[----:B------:R-:W-:Y:S01]  /*12480*/  IMAD R0, R24, UR4, RZ ;  /* 0x0000000418007c24 */ /* 0x000fe2000f8e02ff */
[----:B------:R-:W-:Y:S01]  /*12490*/  LEA.HI R6, R5, R30, RZ, 0x3 ;  /* 0x0000001e05067211 */ /* 0x000fe200078f18ff */
[----:B------:R-:W-:-:S03]  /*124a0*/  IMAD.WIDE.U32 R4, R3, UR4, RZ ;  /* 0x0000000403047c25 */ /* 0x000fc6000f8e00ff */
[----:B------:R-:W-:Y:S01]  /*124b0*/  LOP3.LUT R9, R6, 0xfffffff8, RZ, 0xc0, !PT ;  /* 0xfffffff806097812 */ /* 0x000fe200078ec0ff */
[----:B------:R-:W-:Y:S01]  /*124c0*/  IMAD R7, R3, UR5, R0 ;  /* 0x0000000503077c24 */ /* 0x000fe2000f8e0200 */
[----:B------:R-:W-:Y:S01]  /*124d0*/  SHF.R.S32.HI R25, RZ, 0x3, R6 ;  /* 0x00000003ff197819 */ /* 0x000fe20000011406 */
[----:B------:R-:W-:Y:S01]  /*124e0*/  ULDC.64 UR4, c[0x0][0xae8] ;  /* 0x0002ba0000047ab9 */ /* 0x000fe20000000a00 */
[----:B------:R-:W-:Y:S02]  /*124f0*/  IMAD R6, R26, UR6, RZ ;  /* 0x000000061a067c24 */ /* 0x000fe4000f8e02ff */
[----:B------:R-:W-:Y:S02]  /*12500*/  IMAD.IADD R0, R30, 0x1, -R9 ;  /* 0x000000011e007824 */ /* 0x000fe400078e0a09 */
[----:B------:R-:W-:Y:S02]  /*12510*/  IMAD.IADD R5, R5, 0x1, R7 ;  /* 0x0000000105057824 */ /* 0x000fe400078e0207 */
[----:B------:R-:W-:-:S02]  /*12520*/  IMAD R0, R0, 0x20, R25 ;  /* 0x0000002000007824 */ /* 0x000fc400078e0219 */
[----:B------:R-:W-:Y:S01]  /*12530*/  IMAD.WIDE.U32 R4, R205, UR4, R4 ;  /* 0x00000004cd047c25 */ /* 0x000fe2000f8e0004 */
[----:B----4-:R-:W-:-:S03]  /*12540*/  ISETP.NE.AND P0, PT, R8, 0x1, PT ;  /* 0x000000010800780c */ /* 0x010fc60003f05270 */
[----:B------:R-:W-:Y:S01]  /*12550*/  IMAD R5, R205, UR5, R5 ;  /* 0x00000005cd057c24 */ /* 0x000fe2000f8e0205 */
[----:B------:R-:W-:Y:S01]  /*12560*/  ULDC.64 UR4, c[0x0][0xae0] ;  /* 0x0002b80000047ab9 */ /* 0x000fe20000000a00 */
[C---:B------:R-:W-:Y:S02]  /*12570*/  IMAD R7, R31.reuse, UR7, R6 ;  /* 0x000000071f077c24 */ /* 0x040fe4000f8e0206 */
[----:B------:R-:W-:-:S04]  /*12580*/  IMAD.WIDE.U32 R4, R31, UR6, R4 ;  /* 0x000000061f047c25 */ /* 0x000fc8000f8e0004 */
[----:B------:R-:W-:Y:S02]  /*12590*/  IMAD.IADD R5, R5, 0x1, R7 ;  /* 0x0000000105057824 */ /* 0x000fe400078e0207 */
[----:B------:R-:W2:Y:S08]  /*125a0*/  @P0 LDC R10, c[0x0][0xbec] ;  /* 0x0002fb00ff0a0b82 */ /* 0x000eb00000000800 */
[----:B------:R-:W4:Y:S01]  /*125b0*/  @P0 LDC R11, c[0x0][0xbf0] ;  /* 0x0002fc00ff0b0b82 */ /* 0x000f220000000800 */
[----:B---3--:R-:W-:-:S04]  /*125c0*/  IMAD R9, R27, 0x80, R0 ;  /* 0x000000801b097824 */ /* 0x008fc800078e0200 */
[----:B--2---:R-:W-:-:S04]  /*125d0*/  @P0 IMAD.HI.U32 R0, R9, R10, RZ ;  /* 0x0000000a09000227 */ /* 0x004fc800078e00ff */
[----:B------:R-:W-:Y:S01]  /*125e0*/  IMAD.MOV.U32 R3, RZ, RZ, R9 ;  /* 0x000000ffff037224 */ /* 0x000fe200078e0009 */
[----:B----4-:R-:W-:-:S04]  /*125f0*/  @P0 SHF.R.U32.HI R3, RZ, R11, R0 ;  /* 0x0000000bff030219 */ /* 0x010fc80000011600 */
        /* <DEDUP_REMOVED lines=15> */
[----:B------:R-:W-:-:S04]  /*126f0*/  UMOV UR4, 0xffffffff ;  /* 0xffffffff00047882 */ /* 0x000fc80000000000 */
[----:B------:R-:W-:Y:S01]  /*12700*/  LEA.HI.X R20, R4, UR5, R5, 0x1, P0 ;  /* 0x0000000504147c11 */ /* 0x000fe200080f0c05 */
[----:B------:R-:W-:Y:S06]  /*12710*/  BRA.DIV UR4, `(.L_x_9820) ;  /* 0x0000008e04787947 */ /* 0x000fec000b800000 */
[----:B------:R2:W3:Y:S04]  /*12720*/  SHFL.IDX PT, R0, R20, RZ, 0x181f ;  /* 0x00181fff14007589 */ /* 0x0004e800000e0000 */
[----:B------:R2:W4:Y:S02]  /*12730*/  SHFL.IDX PT, R14, R3, RZ, 0x181f ;  /* 0x00181fff030e7589 */ /* 0x00052400000e0000 */
.L_x_10020:
[----:B------:R-:W-:Y:S01]  /*12740*/  IMAD R21, R21, R8, RZ ;  /* 0x0000000815157224 */ /* 0x000fe200078e02ff */
[----:B------:R-:W-:Y:S01]  /*12750*/  BSSY B1, `(.L_x_9821) ;  /* 0x000001f000017945 */ /* 0x000fe20003800000 */
[----:B------:R-:W-:-:S05]  /*12760*/  IMAD R24, R27, 0x80, R25 ;  /* 0x000000801b187824 */ /* 0x000fca00078e0219 */
        /* <DEDUP_REMOVED lines=17> */
[----:B------:R-:W-:Y:S02]  /*12880*/  @!P2 LEA R6, P4, R10, R14, 0x1 ;  /* 0x0000000e0a06a211 */ /* 0x000fe400078808ff */
[----:B---3--:R-:W-:Y:S02]  /*12890*/  @!P3 LEA.HI.X R5, R211, R0, R9, 0x1, P5 ;  /* 0x00000000d305b211 */ /* 0x008fe400028f0c09 */
[----:B------:R-:W-:-:S02]  /*128a0*/  @!P1 LEA R8, P5, R15, R14, 0x1 ;  /* 0x0000000e0f089211 */ /* 0x000fc400078a08ff */
[----:B------:R-:W-:Y:S01]  /*128b0*/  @!P2 LEA.HI.X R7, R10, R0, R11, 0x1, P4 ;  /* 0x000000000a07a211 */ /* 0x000fe200020f0c0b */
[----:B------:R3:W-:Y:S01]  /*128c0*/  @!P3 ST.E.128 desc[UR40][R4.64], RZ ;  /* 0x000000ff0400b985 */ /* 0x0007e2000c101d28 */
[----:B------:R-:W-:Y:S02]  /*128d0*/  SHF.R.S32.HI R13, RZ, 0x1f, R13 ;  /* 0x0000001fff0d7819 */ /* 0x000fe4000001140d */
[C---:B------:R-:W-:Y:S01]  /*128e0*/  @!P0 LEA R10, P4, R12.reuse, R14, 0x1 ;  /* 0x0000000e0c0a8211 */ /* 0x040fe200078808ff */
[----:B------:R3:W-:Y:S01]  /*128f0*/  @!P2 ST.E.128 desc[UR40][R6.64], RZ ;  /* 0x000000ff0600a985 */ /* 0x0007e2000c101d28 */
[-C--:B------:R-:W-:Y:S02]  /*12900*/  @!P1 LEA.HI.X R9, R15, R0.reuse, R26, 0x1, P5 ;  /* 0x000000000f099211 */ /* 0x080fe400028f0c1a */
[----:B------:R-:W-:-:S03]  /*12910*/  @!P0 LEA.HI.X R11, R12, R0, R13, 0x1, P4 ;  /* 0x000000000c0b8211 */ /* 0x000fc600020f0c0d */
[----:B------:R3:W-:Y:S04]  /*12920*/  @!P1 ST.E.128 desc[UR40][R8.64], RZ ;  /* 0x000000ff08009985 */ /* 0x0007e8000c101d28 */
[----:B------:R3:W-:Y:S02]  /*12930*/  @!P0 ST.E.128 desc[UR40][R10.64], RZ ;  /* 0x000000ff0a008985 */ /* 0x0007e4000c101d28 */
.L_x_9822:
[----:B------:R-:W-:Y:S05]  /*12940*/  BSYNC B1 ;  /* 0x0000000000017941 */ /* 0x000fea0003800000 */
.L_x_9821:
[----:B------:R-:W-:-:S03]  /*12950*/  UMOV UR4, 0xffffffff ;  /* 0xffffffff00047882 */ /* 0x000fc60000000000 */
[----:B------:R-:W-:Y:S05]  /*12960*/  BRA.DIV UR4, `(.L_x_9823) ;  /* 0x0000008e04187947 */ /* 0x000fea000b800000 */
[----:B---3--:R3:W0:Y:S04]  /*12970*/  SHFL.IDX PT, R0, R20, 0x1, 0x181f ;  /* 0x00381f0014007f89 */ /* 0x00862800000e0000 */
[----:B----4-:R3:W4:Y:S02]  /*12980*/  SHFL.IDX PT, R14, R3, 0x1, 0x181f ;  /* 0x00381f00030e7f89 */ /* 0x01072400000e0000 */
.L_x_10024:
[----:B------:R-:W-:Y:S01]  /*12990*/  VIADD R4, R24, 0x20 ;  /* 0x0000002018047836 */ /* 0x000fe20000000000 */
        /* <DEDUP_REMOVED lines=19> */
[----:B0-----:R-:W-:Y:S02]  /*12ad0*/  @!P3 LEA.HI.X R5, R211, R0, R8, 0x1, P5 ;  /* 0x00000000d305b211 */ /* 0x001fe400028f0c08 */
        /* <DEDUP_REMOVED lines=10> */
.L_x_9825:
[----:B------:R-:W-:Y:S05]  /*12b80*/  BSYNC B1 ;  /* 0x0000000000017941 */ /* 0x000fea0003800000 */
.L_x_9824:
[----:B------:R-:W-:-:S03]  /*12b90*/  UMOV UR4, 0xffffffff ;  /* 0xffffffff00047882 */ /* 0x000fc60000000000 */
[----:B------:R-:W-:Y:S05]  /*12ba0*/  BRA.DIV UR4, `(.L_x_9826) ;  /* 0x0000008a04d07947 */ /* 0x000fea000b800000 */
[----:B0-----:R0:W0:Y:S04]  /*12bb0*/  SHFL.IDX PT, R0, R20, 0x2, 0x181f ;  /* 0x00581f0014007f89 */ /* 0x00102800000e0000 */
[----:B----4-:R4:W0:Y:S02]  /*12bc0*/  SHFL.IDX PT, R14, R3, 0x2, 0x181f ;  /* 0x00581f00030e7f89 */ /* 0x01082400000e0000 */
.L_x_10028:
        /* <DEDUP_REMOVED lines=18> */
[CC--:B0-----:R-:W-:Y:S02]  /*12cf0*/  @!P3 LEA R4, P5, R211.reuse, R14.reuse, 0x1 ;  /* 0x0000000ed304b211 */ /* 0x0c1fe400078a08ff */
[----:B------:R-:W-:Y:S02]  /*12d00*/  @!P2 LEA R6, P4, R10, R14, 0x1 ;  /* 0x0000000e0a06a211 */ /* 0x000fe400078808ff */
[----:B------:R-:W-:Y:S02]  /*12d10*/  @!P3 LEA.HI.X R5, R211, R0, R8, 0x1, P5 ;  /* 0x00000000d305b211 */ /* 0x000fe400028f0c08 */
        /* <DEDUP_REMOVED lines=10> */
.L_x_9828:
[----:B------:R-:W-:Y:S05]  /*12dc0*/  BSYNC B1 ;  /* 0x0000000000017941 */ /* 0x000fea0003800000 */
.L_x_9827:
[----:B------:R-:W-:-:S03]  /*12dd0*/  UMOV UR4, 0xffffffff ;  /* 0xffffffff00047882 */ /* 0x000fc60000000000 */
[----:B------:R-:W-:Y:S05]  /*12de0*/  BRA.DIV UR4, `(.L_x_9829) ;  /* 0x0000008a04887947 */ /* 0x000fea000b800000 */
[----:B0-----:R0:W0:Y:S04]  /*12df0*/  SHFL.IDX PT, R0, R20, 0x3, 0x181f ;  /* 0x00781f0014007f89 */ /* 0x00102800000e0000 */
[----:B------:R0:W0:Y:S02]  /*12e00*/  SHFL.IDX PT, R14, R3, 0x3, 0x181f ;  /* 0x00781f00030e7f89 */ /* 0x00002400000e0000 */
.L_x_10032:
[----:B0-234-:R-:W-:-:S05]  /*12e10*/  VIADD R3, R24, 0x60 ;  /* 0x0000006018037836 */ /* 0x01dfca0000000000 */
        /* <DEDUP_REMOVED lines=16> */
[CC--:B------:R-:W-:Y:S02]  /*12f20*/  @!P3 LEA R4, P5, R211.reuse, R14.reuse, 0x1 ;  /* 0x0000000ed304b211 */ /* 0x0c0fe400078a08ff */
        /* <DEDUP_REMOVED lines=12> */
.L_x_9812:
[----:B------:R-:W-:Y:S05]  /*12ff0*/  BSYNC B0 ;  /* 0x0000000000007941 */ /* 0x000fea0003800000 */
.L_x_9798:
[----:B------:R-:W-:Y:S02]  /*13000*/  ULDC UR4, c[0x0][0xc3c] ;  /* 0x00030f0000047ab9 */ /* 0x000fe40000000800 */
[----:B-1----:R-:W-:-:S13]  /*13010*/  ISETP.GE.AND P0, PT, R51, UR4, PT ;  /* 0x0000000433007c0c */ /* 0x002fda000bf06270 */
[----:B------:R-:W-:Y:S05]  /*13020*/  @!P0 BRA `(.L_x_9830) ;  /* 0xfffffee800148947 */ /* 0x000fea000383ffff */
[----:B------:R-:W-:Y:S05]  /*13030*/  BRA `(.L_x_9674) ;  /* 0x0000007000087947 */ /* 0x000fea0003800000 */
.L_x_9672:
[----:B------:R-:W-:-:S08]  /*13040*/  NOP ;  /* 0x0000000000007918 */ /* 0x000fd00000000000 */
[----:B------:R-:W0:-:S00]  /*13050*/  USETMAXREG.DEALLOC.CTAPOOL 0x28 ;  /* 0x00000028000079c8 */ /* 0x000e0000080e0500 */
[----:B0-----:R-:W2:Y:S01]  /*13060*/  LDL.LU R3, [R1] ;  /* 0x0000000001037983 */ /* 0x001ea20000300800 */
[----:B------:R-:W-:Y:S01]  /*13070*/  LOP3.LUT R2, R2, 0x3, RZ, 0xc0, !PT ;  /* 0x0000000302027812 */ /* 0x000fe200078ec0ff */
[----:B------:R-:W-:-:S05]  /*13080*/  IMAD.MOV.U32 R6, RZ, RZ, RZ ;  /* 0x000000ffff067224 */ /* 0x000fca00078e00ff */
[----:B------:R-:W0:Y:S02]  /*13090*/  SHFL.IDX PT, R2, R2, RZ, 0x1f ;  /* 0x00001fff02027589 */ /* 0x000e2400000e0000 */
[----:B0-----:R-:W-:Y:S02]  /*130a0*/  ISETP.NE.AND P0, PT, R2, RZ, PT ;  /* 0x000000ff0200720c */ /* 0x001fe40003f05270 */
[----:B--2---:R-:W-:-:S11]  /*130b0*/  LOP3.LUT R3, R3, 0xffffff7f, RZ, 0xc0, !PT ;  /* 0xffffff7f03037812 */ /* 0x004fd600078ec0ff */
[----:B------:R-:W-:-:S05]  /*130c0*/  @P0 LOP3.LUT R3, R3, 0x80, RZ, 0xfc, !PT ;  /* 0x0000008003030812 */ /* 0x000fca00078efcff */
[----:B------:R0:W-:Y:S01]  /*130d0*/  STL [R1], R3 ;  /* 0x0000000301007387 */ /* 0x0001e20000100800 */
        /* <DEDUP_REMOVED lines=8> */
.L_x_9831:
        /* <DEDUP_REMOVED lines=43> */
.L_x_9835:
        /* <DEDUP_REMOVED lines=37> */
.L_x_9833:
        /* <DEDUP_REMOVED lines=18> */
.L_x_9836:
        /* <DEDUP_REMOVED lines=58> */
.L_x_9834:
[----:B------:R-:W-:Y:S02]  /*13b20*/  IMAD.MOV.U32 R17, RZ, RZ, RZ ;  /* 0x000000ffff117224 */ /* 0x000fe400078e00ff */
[----:B------:R-:W-:Y:S02]  /*13b30*/  IMAD.U32 R16, RZ, RZ, UR6 ;  /* 0x00000006ff107e24 */ /* 0x000fe4000f8e00ff */
[----:B------:R-:W-:-:S07]  /*13b40*/  IMAD.MOV.U32 R18, RZ, RZ, RZ ;  /* 0x000000ffff127224 */ /* 0x000fce00078e00ff */
.L_x_9837:
[----:B------:R-:W-:-:S13]  /*13b50*/  ISETP.NE.AND P0, PT, R7, RZ, PT ;  /* 0x000000ff0700720c */ /* 0x000fda0003f05270 */
[----:B------:R-:W0:Y:S01]  /*13b60*/  @!P0 S2R R3, SR_CgaCtaId ;  /* 0x0000000000038919 */ /* 0x000e220000008800 */
[----:B------:R-:W-:-:S04]  /*13b70*/  @!P0 MOV R2, 0x400 ;  /* 0x0000040000028802 */ /* 0x000fc80000000f00 */
[----:B0-----:R-:W-:-:S05]  /*13b80*/  @!P0 LEA R2, R3, R2, 0x18 ;  /* 0x0000000203028211 */ /* 0x001fca00078ec0ff */
[----:B------:R2:W-:Y:S01]  /*13b90*/  @!P0 STS.128 [R2+0x228d0], R16 ;  /* 0x0228d01002008388 */ /* 0x0005e20000000c00 */
[----:B------:R-:W-:Y:S06]  /*13ba0*/  BAR.ARV 0x5, 0x180 ;  /* 0x0146000000007b1d */ /* 0x000fec0000002000 */
.L_x_9832:
[----:B------:R3:W-:Y:S01]  /*13bb0*/  STL [R1+0x24], RZ ;  /* 0x000024ff01007387 */ /* 0x0007e20000100800 */
[----:B------:R-:W-:Y:S01]  /*13bc0*/  ULDC UR4, c[0x0][0xc3c] ;  /* 0x00030f0000047ab9 */ /* 0x000fe20000000800 */
[----:B------:R-:W-:Y:S01]  /*13bd0*/  IMAD.MOV.U32 R25, RZ, RZ, 0x1 ;  /* 0x00000001ff197424 */ /* 0x000fe200078e00ff */
[----:B-1----:R-:W-:Y:S01]  /*13be0*/  ISETP.GE.AND P0, PT, R19, UR4, PT ;  /* 0x0000000413007c0c */ /* 0x002fe2000bf06270 */
[----:B------:R-:W-:-:S12]  /*13bf0*/  IMAD.MOV.U32 R24, RZ, RZ, RZ ;  /* 0x000000ffff187224 */ /* 0x000fd800078e00ff */
[----:B---3--:R-:W-:Y:S05]  /*13c00*/  @P0 BRA `(.L_x_9838) ;  /* 0x00000060003c0947 */ /* 0x008fea0003800000 */
[----:B------:R-:W1:Y:S01]  /*13c10*/  S2UR UR5, SR_CgaCtaId ;  /* 0x00000000000579c3 */ /* 0x000e620000008800 */
[C---:B--2---:R-:W-:Y:S01]  /*13c20*/  IMAD.SHL.U32 R2, R0.reuse, 0x8, RZ ;  /* 0x0000000800027824 */ /* 0x044fe200078e00ff */
[----:B------:R-:W-:Y:S01]  /*13c30*/  LOP3.LUT R4, R0, 0x7f, RZ, 0xc0, !PT ;  /* 0x0000007f00047812 */ /* 0x000fe200078ec0ff */
[----:B------:R-:W-:Y:S01]  /*13c40*/  UMOV UR4, 0x400 ;  /* 0x0000040000047882 */ /* 0x000fe20000000000 */
[----:B------:R2:W-:Y:S01]  /*13c50*/  STL [R1+0x24], RZ ;  /* 0x000024ff01007387 */ /* 0x0005e20000100800 */
[----:B------:R-:W-:Y:S01]  /*13c60*/  BSSY B8, `(.L_x_9838) ;  /* 0x0000609000087945 */ /* 0x000fe20003800000 */
[----:B0-----:R-:W-:Y:S01]  /*13c70*/  LOP3.LUT R3, R2, 0x1f8, RZ, 0xc0, !PT ;  /* 0x000001f802037812 */ /* 0x001fe200078ec0ff */
[----:B------:R-:W-:Y:S01]  /*13c80*/  IMAD.SHL.U32 R28, R4, 0x8, RZ ;  /* 0x00000008041c7824 */ /* 0x000fe200078e00ff */
[----:B------:R-:W-:Y:S01]  /*13c90*/  LOP3.LUT R2, R2, 0x38, RZ, 0xc0, !PT ;  /* 0x0000003802027812 */ /* 0x000fe200078ec0ff */
[----:B------:R-:W-:Y:S01]  /*13ca0*/  IMAD.MOV.U32 R26, RZ, RZ, 0x1 ;  /* 0x00000001ff1a7424 */ /* 0x000fe200078e00ff */
        /* <DEDUP_REMOVED lines=8> */
[----:B------:R-:W-:Y:S01]  /*13d30*/  LOP3.LUT R4, R37, 0x2, RZ, 0xfc, !PT ;  /* 0x0000000225047812 */ /* 0x000fe200078efcff */
[----:B------:R-:W-:Y:S01]  /*13d40*/  ULDC UR36, c[0x0][0xc] ;  /* 0x0000030000247ab9 */ /* 0x000fe20000000800 */
[----:B------:R-:W-:-:S02]  /*13d50*/  LOP3.LUT R3, R3, 0x70, R0, 0xf8, !PT ;  /* 0x0000007003037812 */ /* 0x000fc400078ef800 */
[C---:B------:R-:W-:Y:S01]  /*13d60*/  LOP3.LUT R0, R2.reuse, 0x40, RZ, 0xfc, !PT ;  /* 0x0000004002007812 */ /* 0x040fe200078efcff */
[----:B-1----:R-:W-:Y:S01]  /*13d70*/  ULEA UR4, UR5, UR4, 0x18 ;  /* 0x0000000405047291 */ /* 0x002fe2000f8ec03f */
[C---:B------:R-:W-:Y:S02]  /*13d80*/  LOP3.LUT R3, R2.reuse, 0x80, RZ, 0xfc, !PT ;  /* 0x0000008002037812 */ /* 0x040fe400078efcff */
[----:B------:R-:W-:-:S03]  /*13d90*/  LOP3.LUT R2, R2, 0xc0, RZ, 0xfc, !PT ;  /* 0x000000c002027812 */ /* 0x000fc600078efcff */
[----:B------:R-:W-:-:S04]  /*13da0*/  IMAD.U32 R22, RZ, RZ, UR4 ;  /* 0x00000004ff167e24 */ /* 0x000fc8000f8e00ff */
[----:B------:R-:W-:-:S05]  /*13db0*/  IMAD R0, R28, 0x2, R22 ;  /* 0x000000021c007824 */ /* 0x000fca00078e0216 */
[----:B------:R2:W-:Y:S02]  /*13dc0*/  STL [R1+0x4], R0 ;  /* 0x0000040001007387 */ /* 0x0005e40000100800 */
.L_x_9939:
[----:B------:R-:W0:Y:S02]  /*13dd0*/  LDC.64 R34, c[0x0][0xc88] ;  /* 0x00032200ff227b82 */ /* 0x000e240000000a00 */
[----:B0-----:R-:W-:-:S06]  /*13de0*/  IMAD.WIDE R34, R19, 0x4, R34 ;  /* 0x0000000413227825 */ /* 0x001fcc00078e0222 */
        /* <DEDUP_REMOVED lines=26> */
[----:B---3--:R-:W-:-:S03]  /*13f90*/  IADD3 R4, P4, R31, UR6, RZ ;  /* 0x000000061f047c10 */ /* 0x008fc6000ff9e0ff */
        /* <DEDUP_REMOVED lines=20> */
[----:B----4-:R-:W-:Y:S06]  /*140e0*/  @P1 BRA `(.L_x_9839) ;  /* 0x0000000000141947 */ /* 0x010fec0003800000 */
[----:B------:R-:W-:Y:S05]  /*140f0*/  @!P0 BRA `(.L_x_9839) ;  /* 0x0000000000108947 */ /* 0x000fea0003800000 */
[----:B------:R-:W2:Y:S04]  /*14100*/  LDG.E R7, desc[UR40][R2.64] ;  /* 0x0000002802077981 */ /* 0x000ea8000c1e1900 */
[----:B------:R-:W2:Y:S02]  /*14110*/  LDG.E R10, desc[UR40][R2.64+0x4] ;  /* 0x00000428020a7981 */ /* 0x000ea4000c1e1900 */
[----:B--2---:R-:W-:-:S05]  /*14120*/  IMAD.IADD R2, R10, 0x1, -R7 ;  /* 0x000000010a027824 */ /* 0x004fca00078e0a07 */
[----:B------:R0:W-:Y:S02]  /*14130*/  STL [R1+0x18], R2 ;  /* 0x0000180201007387 */ /* 0x0001e40000100800 */
.L_x_9839:
        /* <DEDUP_REMOVED lines=14> */
.L_x_9840:
        /* <DEDUP_REMOVED lines=9> */
.L_x_9841:
        /* <DEDUP_REMOVED lines=10> */
[----:B------:R0:W-:Y:S02]  /*14350*/  STL [R1+0x8], R3 ;  /* 0x0000080301007387 */ /* 0x0001e40000100800 */
[----:B------:R-:W-:-:S05]  /*14360*/  IMAD.HI R4, R4, 0x2aaaaaab, RZ ;  /* 0x2aaaaaab04047827 */ /* 0x000fca00078e02ff */
[----:B------:R-:W-:Y:S01]  /*14370*/  SHF.R.U32.HI R2, RZ, 0x1f, R4 ;  /* 0x0000001fff027819 */ /* 0x000fe20000011604 */
[----:B0-----:R-:W-:-:S03]  /*14380*/  IMAD.MOV.U32 R3, RZ, RZ, RZ ;  /* 0x000000ffff037224 */ /* 0x001fc600078e00ff */
[----:B------:R-:W-:Y:S01]  /*14390*/  LEA.HI.SX32 R4, R4, R2, 0x1c ;  /* 0x0000000204047211 */ /* 0x000fe200078fe2ff */
        /* <DEDUP_REMOVED lines=30> */
.L_x_9843:
[----:B------:R-:W-:Y:S05]  /*14580*/  BSYNC B0 ;  /* 0x0000000000007941 */ /* 0x000fea0003800000 */
.L_x_9842:
        /* <DEDUP_REMOVED lines=25> */
.L_x_10035:
[----:B-1----:R-:W-:Y:S02]  /*14720*/  ISETP.NE.AND P0, PT, R14, RZ, PT ;  /* 0x000000ff0e00720c */ /* 0x002fe40003f05270 */
[----:B------:R-:W-:-:S11]  /*14730*/  PLOP3.LUT P6, PT, PT, PT, PT, 0x8, 0x0 ;  /* 0x000000000000781c */ /* 0x000fd60003fce170 */
[----:B------:R-:W-:Y:S05]  /*14740*/  @P0 BRA `(.L_x_9847) ;  /* 0x00000000000c0947 */ /* 0x000fea0003800000 */
[----:B------:R-:W-:-:S03]  /*14750*/  UMOV UR4, 0xffffffff ;  /* 0xffffffff00047882 */ /* 0x000fc60000000000 */
[----:B------:R-:W-:Y:S05]  /*14760*/  BRA.DIV UR4, `(.L_x_9848) ;  /* 0x0000007204a47947 */ /* 0x000fea000b800000 */
[----:B------:R-:W-:-:S13]  /*14770*/  ELECT P6, URZ, PT ;  /* 0x00000000003f782f */ /* 0x000fda00038c0000 */
.L_x_9847:
        /* <DEDUP_REMOVED lines=9> */
.L_x_10038:
[----:B------:R-:W-:Y:S05]  /*14810*/  BSYNC B1 ;  /* 0x0000000000017941 */ /* 0x000fea0003800000 */
.L_x_9849:
        /* <DEDUP_REMOVED lines=10> */
.L_x_10039:
[----:B------:R-:W-:Y:S05]  /*148c0*/  BSYNC B2 ;  /* 0x0000000000027941 */ /* 0x000fea0003800000 */
.L_x_9853:
        /* <DEDUP_REMOVED lines=9> */
.L_x_9856:
[----:B------:R-:W-:Y:S05]  /*14960*/  BSYNC B2 ;  /* 0x0000000000027941 */ /* 0x000fea0003800000 */
.L_x_9855:
        /* <DEDUP_REMOVED lines=12> */
.L_x_9857:
        /* <DEDUP_REMOVED lines=13> */
.L_x_10040:
[----:B------:R-:W-:Y:S05]  /*14b00*/  BSYNC B2 ;  /* 0x0000000000027941 */ /* 0x000fea0003800000 */
.L_x_9858:
        /* <DEDUP_REMOVED lines=11> */
.L_x_9861:
[----:B------:R-:W-:Y:S05]  /*14bc0*/  BSYNC B2 ;  /* 0x0000000000027941 */ /* 0x000fea0003800000 */
.L_x_9860:
        /* <DEDUP_REMOVED lines=9> */
.L_x_9862:
        /* <DEDUP_REMOVED lines=15> */
.L_x_9863:
        /* <DEDUP_REMOVED lines=15> */
.L_x_9864:
        /* <DEDUP_REMOVED lines=15> */
.L_x_9865:
        /* <DEDUP_REMOVED lines=10> */
.L_x_9852:
[----:B------:R-:W-:Y:S05]  /*14fd0*/  BSYNC B1 ;  /* 0x0000000000017941 */ /* 0x000fea0003800000 */
.L_x_9851:
        /* <DEDUP_REMOVED lines=9> */
.L_x_9881:
        /* <DEDUP_REMOVED lines=11> */
.L_x_10041:
[----:B------:R-:W-:Y:S05]  /*15120*/  BSYNC B2 ;  /* 0x0000000000027941 */ /* 0x000fea0003800000 */
.L_x_9868:
        /* <DEDUP_REMOVED lines=9> */
.L_x_9871:
[----:B------:R-:W-:Y:S05]  /*151c0*/  BSYNC B2 ;  /* 0x0000000000027941 */ /* 0x000fea0003800000 */
.L_x_9870:
        /* <DEDUP_REMOVED lines=11> */
.L_x_9872:
        /* <DEDUP_REMOVED lines=13> */
.L_x_10042:
[----:B------:R-:W-:Y:S05]  /*15350*/  BSYNC B2 ;  /* 0x0000000000027941 */ /* 0x000fea0003800000 */
.L_x_9873:
        /* <DEDUP_REMOVED lines=11> */
.L_x_9876:
[----:B------:R-:W-:Y:S05]  /*15410*/  BSYNC B2 ;  /* 0x0000000000027941 */ /* 0x000fea0003800000 */
.L_x_9875:
        /* <DEDUP_REMOVED lines=9> */
.L_x_9877:
        /* <DEDUP_REMOVED lines=15> */
.L_x_9878:
        /* <DEDUP_REMOVED lines=15> */
.L_x_9879:
        /* <DEDUP_REMOVED lines=15> */
.L_x_9880:
        /* <DEDUP_REMOVED lines=10> */
.L_x_9867:
[----:B------:R-:W-:Y:S05]  /*15820*/  BSYNC B1 ;  /* 0x0000000000017941 */ /* 0x000fea0003800000 */
.L_x_9866:
        /* <DEDUP_REMOVED lines=8> */
.L_x_9845:
[----:B------:R-:W-:Y:S05]  /*158b0*/  BSYNC B0 ;  /* 0x0000000000007941 */ /* 0x000fea0003800000 */
.L_x_9844:
        /* <DEDUP_REMOVED lines=33> */
.L_x_9883:
[----:B------:R-:W-:Y:S05]  /*15ad0*/  BSYNC B0 ;  /* 0x0000000000007941 */ /* 0x000fea0003800000 */
.L_x_9882:
        /* <DEDUP_REMOVED lines=23> */
.L_x_9885:
        /* <DEDUP_REMOVED lines=20> */
.L_x_9888:
[----:B------:R-:W-:Y:S05]  /*15d90*/  BSYNC B6 ;  /* 0x0000000000067941 */ /* 0x000fea0003800000 */
.L_x_9887:
        /* <DEDUP_REMOVED lines=20> */
.L_x_9891:
        /* <DEDUP_REMOVED lines=15> */
.L_x_9890:
[----:B------:R-:W-:Y:S05]  /*15fd0*/  BSYNC B6 ;  /* 0x0000000000067941 */ /* 0x000fea0003800000 */
.L_x_9889:
[----:B------:R-:W2:Y:S01]  /*15fe0*/  LDL R20, [R1+0x8] ;  /* 0x0000080001147983 */ /* 0x000ea20000100800 */
[----:B------:R-:W-:Y:S01]  /*15ff0*/  ULDC.64 UR4, c[0x0][0x9f8] ;  /* 0x00027e0000047ab9 */ /* 0x000fe20000000a00 */
[----:B------:R-:W1:Y:S01]  /*16000*/  LDC R8, c[0x0][0x430] ;  /* 0x00010c00ff087b82 */ /* 0x000e620000000800 */
[----:B------:R-:W-:Y:S01]  /*16010*/  ISETP.NE.U32.AND P0, PT, RZ, UR4, PT ;  /* 0x00000004ff007c0c */ /* 0x000fe2000bf05070 */
[----:B------:R-:W3:Y:S03]  /*16020*/  LDL.LU R9, [R1] ;  /* 0x0000000001097983 */ /* 0x000ee60000300800 */
[----:B------:R-:W-:Y:S01]  /*16030*/  ISETP.NE.AND.EX P0, PT, RZ, UR5, PT, P0 ;  /* 0x00000005ff007c0c */ /* 0x000fe2000bf05300 */
[----:B------:R-:W4:-:S12]  /*16040*/  S2R R21, SR_TID.X ;  /* 0x0000000000157919 */ /* 0x000f180000002100 */
[----:B------:R-:W-:Y:S01]  /*16050*/  @P0 IADD3 R2, P1, R31, UR4, RZ ;  /* 0x000000041f020c10 */ /* 0x000fe2000ff3e0ff */
[----:B------:R-:W-:Y:S01]  /*16060*/  VIADD R0, R35, 0xffffffff ;  /* 0xffffffff23007836 */ /* 0x000fe20000000000 */
[----:B------:R-:W1:Y:S01]  /*16070*/  S2R R10, SR_TID.X ;  /* 0x00000000000a7919 */ /* 0x000e620000002100 */
[----:B------:R-:W-:Y:S01]  /*16080*/  ULDC UR4, c[0x0][0x2f4] ;  /* 0x0000bd0000047ab9 */ /* 0x000fe20000000800 */
[----:B0-----:R-:W-:Y:S02]  /*16090*/  @P0 IADD3.X R3, R32, UR5, RZ, P1, !PT ;  /* 0x0000000520030c10 */ /* 0x001fe40008ffe4ff */
[----:B----4-:R-:W-:-:S03]  /*160a0*/  LOP3.LUT R21, R21, 0x7f, RZ, 0xc0, !PT ;  /* 0x0000007f15157812 */ /* 0x010fc600078ec0ff */
[----:B------:R0:W4:Y:S01]  /*160b0*/  @P0 LDG.E R27, desc[UR40][R2.64] ;  /* 0x00000028021b0981 */ /* 0x000122000c1e1900 */
[----:B------:R-:W-:Y:S01]  /*160c0*/  IMAD.MOV.U32 R35, RZ, RZ, RZ ;  /* 0x000000ffff237224 */ /* 0x000fe200078e00ff */
[----:B------:R-:W-:Y:S01]  /*160d0*/  ULDC UR5, c[0x0][0x320] ;  /* 0x0000c80000057ab9 */ /* 0x000fe20000000800 */
[----:B------:R-:W-:Y:S02]  /*160e0*/  SHF.R.U32.HI R33, RZ, 0x3, R21 ;  /* 0x00000003ff217819 */ /* 0x000fe40000011615 */
[----:B------:R-:W0:Y:S01]  /*160f0*/  S2R R21, SR_TID.X ;  /* 0x0000000000157919 */ /* 0x000e220000002100 */
[----:B-1----:R-:W-:-:S13]  /*16100*/  ISETP.NE.AND P1, PT, R8, 0x1, PT ;  /* 0x000000010800780c */ /* 0x002fda0003f25270 */
[----:B------:R-:W1:Y:S08]  /*16110*/  @P1 LDC R5, c[0x0][0x434] ;  /* 0x00010d00ff051b82 */ /* 0x000e700000000800 */
[----:B------:R-:W1:Y:S01]  /*16120*/  @P1 LDC R4, c[0x0][0x438] ;  /* 0x00010e00ff041b82 */ /* 0x000e620000000800 */
[----:B0-----:R-:W-:-:S05]  /*16130*/  IMAD.SHL.U32 R21, R21, 0x10, RZ ;  /* 0x0000001015157824 */ /* 0x001fca00078e00ff */
[----:B------:R-:W-:-:S05]  /*16140*/  LOP3.LUT R21, R33, 0x70, R21, 0xf8, !PT ;  /* 0x0000007021157812 */ /* 0x000fca00078ef815 */
[----:B------:R-:W-:Y:S02]  /*16150*/  IMAD R36, R0, 0x60, R21 ;  /* 0x0000006000247824 */ /* 0x000fe400078e0215 */
[----:B------:R-:W-:-:S05]  /*16160*/  IMAD.SHL.U32 R10, R10, 0x8, RZ ;  /* 0x000000080a0a7824 */ /* 0x000fca00078e00ff */
[----:B------:R-:W-:Y:S01]  /*16170*/  LOP3.LUT R10, R10, 0x38, RZ, 0xc0, !PT ;  /* 0x000000380a0a7812 */ /* 0x000fe200078ec0ff */
[----:B------:R-:W-:Y:S01]  /*16180*/  UMOV UR6, 0xffffffff ;  /* 0xffffffff00067882 */ /* 0x000fe20000000000 */
[----:B--2---:R-:W-:-:S04]  /*16190*/  ISETP.GE.AND P0, PT, R36, R20, PT ;  /* 0x000000142400720c */ /* 0x004fc80003f06270 */
[----:B------:R-:W-:Y:S01]  /*161a0*/  ISETP.GT.U32.OR P0, PT, R21, 0x5f, P0 ;  /* 0x0000005f1500780c */ /* 0x000fe20000704470 */
[----:B------:R-:W-:-:S12]  /*161b0*/  IMAD.IADD R36, R36, 0x1, R30 ;  /* 0x0000000124247824 */ /* 0x000fd800078e021e */
[----:B------:R-:W0:Y:S01]  /*161c0*/  @!P0 LDC.64 R2, c[0x0][0x428] ;  /* 0x00010a00ff028b82 */ /* 0x000e220000000a00 */
[----:B-1----:R-:W-:-:S04]  /*161d0*/  @P1 IMAD.HI.U32 R5, R36, R5, RZ ;  /* 0x0000000524051227 */ /* 0x002fc800078e00ff */
[----:B------:R-:W-:Y:S01]  /*161e0*/  IMAD.MOV.U32 R6, RZ, RZ, R36 ;  /* 0x000000ffff067224 */ /* 0x000fe200078e0024 */
[----:B------:R-:W-:-:S04]  /*161f0*/  @P1 SHF.R.U32.HI R6, RZ, R4, R5 ;  /* 0x00000004ff061219 */ /* 0x000fc80000011605 */
[--C-:B------:R-:W-:Y:S01]  /*16200*/  @!P0 SHF.R.S32.HI R5, RZ, 0x1f, R6.reuse ;  /* 0x0000001fff058819 */ /* 0x100fe20000011406 */
[----:B------:R-:W-:Y:S01]  /*16210*/  @!P0 IMAD.MOV.U32 R4, RZ, RZ, R6 ;  /* 0x000000ffff048224 */ /* 0x000fe200078e0006 */
[----:B----4-:R-:W-:-:S03]  /*16220*/  SHF.R.S32.HI R33, RZ, 0x1f, R27 ;  /* 0x0000001fff217819 */ /* 0x010fc6000001141b */
[----:B0-----:R-:W-:-:S04]  /*16230*/  @!P0 IMAD.WIDE.U32 R4, R27, R2, R4 ;  /* 0x000000021b048225 */ /* 0x001fc800078e0004 */
[----:B------:R-:W-:-:S04]  /*16240*/  @!P0 IMAD R7, R33, R2, RZ ;  /* 0x0000000221078224 */ /* 0x000fc800078e02ff */
[----:B------:R-:W-:Y:S02]  /*16250*/  @!P0 IMAD R7, R27, R3, R7 ;  /* 0x000000031b078224 */ /* 0x000fe400078e0207 */
[----:B------:R-:W0:Y:S02]  /*16260*/  @!P0 LDC.64 R2, c[0x0][0x418] ;  /* 0x00010600ff028b82 */ /* 0x000e240000000a00 */
[----:B------:R-:W-:Y:S01]  /*16270*/  @!P0 IMAD.IADD R7, R5, 0x1, R7 ;  /* 0x0000000105078824 */ /* 0x000fe200078e0207 */
[----:B0-----:R-:W-:-:S04]  /*16280*/  @!P0 LEA R2, P1, R4, R2, 0x2 ;  /* 0x0000000204028211 */ /* 0x001fc800078210ff */
[----:B------:R-:W-:-:S05]  /*16290*/  @!P0 LEA.HI.X R3, R4, R3, R7, 0x2, P1 ;  /* 0x0000000304038211 */ /* 0x000fca00008f1407 */
[----:B------:R0:W5:Y:S01]  /*162a0*/  @!P0 LDG.E R35, desc[UR40][R2.64] ;  /* 0x0000002802238981 */ /* 0x000162000c1e1900 */
[----:B------:R-:W-:Y:S02]  /*162b0*/  ISETP.GT.U32.AND P0, PT, R21, 0x5f, PT ;  /* 0x0000005f1500780c */ /* 0x000fe40003f04070 */
[----:B------:R-:W1:Y:S01]  /*162c0*/  S2R R21, SR_TID.X ;  /* 0x0000000000157919 */ /* 0x000e620000002100 */
[----:B------:R-:W-:Y:S02]  /*162d0*/  ISETP.GE.AND P1, PT, R10, UR4, PT ;  /* 0x000000040a007c0c */ /* 0x000fe4000bf26270 */
[----:B---3--:R-:W-:-:S08]  /*162e0*/  LOP3.LUT R9, R9, 0xffffffdf, RZ, 0xc0, !PT ;  /* 0xffffffdf09097812 */ /* 0x008fd000078ec0ff */
[----:B------:R-:W-:-:S04]  /*162f0*/  @P0 LOP3.LUT R9, R9, 0x20, RZ, 0xfc, !PT ;  /* 0x0000002009090812 */ /* 0x000fc800078efcff */
[----:B------:R-:W-:Y:S01]  /*16300*/  LOP3.LUT R9, R9, 0xfffffffe, RZ, 0xc0, !PT ;  /* 0xfffffffe09097812 */ /* 0x000fe200078ec0ff */
[----:B-1----:R-:W-:-:S05]  /*16310*/  IMAD.SHL.U32 R21, R21, 0x8, RZ ;  /* 0x0000000815157824 */ /* 0x002fca00078e00ff */
[----:B------:R-:W-:-:S04]  /*16320*/  LOP3.LUT R21, R21, 0x38, RZ, 0xc0, !PT ;  /* 0x0000003815157812 */ /* 0x000fc800078ec0ff */
[----:B------:R-:W-:-:S04]  /*16330*/  LOP3.LUT R11, R21, 0x40, RZ, 0xfc, !PT ;  /* 0x00000040150b7812 */ /* 0x000fc800078efcff */
[----:B------:R-:W-:Y:S02]  /*16340*/  ISETP.GE.AND P3, PT, R11, UR5, PT ;  /* 0x000000050b007c0c */ /* 0x000fe4000bf66270 */
[----:B------:R-:W-:Y:S02]  /*16350*/  @P1 LOP3.LUT R9, R9, 0x1, RZ, 0xfc, !PT ;  /* 0x0000000109091812 */ /* 0x000fe400078efcff */
[C---:B------:R-:W-:Y:S02]  /*16360*/  LOP3.LUT R11, R10.reuse, 0x80, RZ, 0xfc, !PT ;  /* 0x000000800a0b7812 */ /* 0x040fe400078efcff */
[----:B------:R-:W-:Y:S02]  /*16370*/  LOP3.LUT R9, R9, 0xfffffff7, RZ, 0xc0, !PT ;  /* 0xfffffff709097812 */ /* 0x000fe400078ec0ff */
[----:B------:R-:W-:Y:S02]  /*16380*/  ISETP.GE.AND P2, PT, R11, UR5, PT ;  /* 0x000000050b007c0c */ /* 0x000fe4000bf46270 */
[----:B------:R-:W-:-:S03]  /*16390*/  ISETP.GE.AND P0, PT, R10, UR5, PT ;  /* 0x000000050a007c0c */ /* 0x000fc6000bf06270 */
[----:B------:R-:W-:-:S04]  /*163a0*/  @P3 LOP3.LUT R9, R9, 0x8, RZ, 0xfc, !PT ;  /* 0x0000000809093812 */ /* 0x000fc800078efcff */
[----:B------:R-:W-:Y:S02]  /*163b0*/  LOP3.LUT R9, R9, 0xffffffef, RZ, 0xc0, !PT ;  /* 0xffffffef09097812 */ /* 0x000fe400078ec0ff */
[----:B------:R-:W-:Y:S02]  /*163c0*/  LOP3.LUT R10, R10, 0xc0, RZ, 0xfc, !PT ;  /* 0x000000c00a0a7812 */ /* 0x000fe400078efcff */
[----:B------:R-:W-:Y:S02]  /*163d0*/  LOP3.LUT R9, R9, 0xfffffffb, RZ, 0xc0, !PT ;  /* 0xfffffffb09097812 */ /* 0x000fe400078ec0ff */
[----:B------:R-:W-:Y:S02]  /*163e0*/  ISETP.GE.AND P1, PT, R10, UR5, PT ;  /* 0x000000050a007c0c */ /* 0x000fe4000bf26270 */
[----:B------:R-:W-:-:S04]  /*163f0*/  @P2 LOP3.LUT R9, R9, 0x4, RZ, 0xfc, !PT ;  /* 0x0000000409092812 */ /* 0x000fc800078efcff */
[----:B------:R-:W-:-:S04]  /*16400*/  @P0 LOP3.LUT R9, R9, 0x10, RZ, 0xfc, !PT ;  /* 0x0000001009090812 */ /* 0x000fc800078efcff */
[----:B------:R-:W-:-:S04]  /*16410*/  LOP3.LUT R9, R9, 0xfffffffd, RZ, 0xc0, !PT ;  /* 0xfffffffd09097812 */ /* 0x000fc800078ec0ff */
[----:B------:R-:W-:-:S05]  /*16420*/  @P1 LOP3.LUT R9, R9, 0x2, RZ, 0xfc, !PT ;  /* 0x0000000209091812 */ /* 0x000fca00078efcff */
[----:B------:R1:W-:Y:S01]  /*16430*/  STL [R1], R9 ;  /* 0x0000000901007387 */ /* 0x0003e20000100800 */
[----:B0-----:R-:W-:-:S04]  /*16440*/  IMAD.MOV R2, RZ, RZ, -R6 ;  /* 0x000000ffff027224 */ /* 0x001fc800078e0a06 */
[----:B------:R-:W-:Y:S01]  /*16450*/  IMAD R36, R8, R2, R36 ;  /* 0x0000000208247224 */ /* 0x000fe200078e0224 */
[----:B------:R-:W-:Y:S06]  /*16460*/  BRA.DIV UR6, `(.L_x_9892) ;  /* 0x0000005606e87947 */ /* 0x000fec000b800000 */
.L_x_10045:
[----:B------:R-:W-:Y:S01]  /*16470*/  LOP3.LUT R3, R37, 0x2, RZ, 0xfc, !PT ;  /* 0x0000000225037812 */ /* 0x000fe200078efcff */
[----:B------:R-:W-:Y:S01]  /*16480*/  IMAD.MOV.U32 R2, RZ, RZ, R9 ;  /* 0x000000ffff027224 */ /* 0x000fe200078e0009 */
[----:B------:R-:W-:Y:S02]  /*16490*/  SEL R7, RZ, 0x1, P0 ;  /* 0x00000001ff077807 */ /* 0x000fe40000000000 */
[----:B------:R-:W-:Y:S02]  /*164a0*/  ISETP.NE.AND P0, PT, R3, 0x3, PT ;  /* 0x000000030300780c */ /* 0x000fe40003f05270 */
[----:B------:R-:W-:-:S11]  /*164b0*/  LOP3.LUT R2, R2, 0xffffffbf, RZ, 0xc0, !PT ;  /* 0xffffffbf02027812 */ /* 0x000fd600078ec0ff */
[----:B------:R-:W-:-:S05]  /*164c0*/  @P0 LOP3.LUT R2, R2, 0x40, RZ, 0xfc, !PT ;  /* 0x0000004002020812 */ /* 0x000fca00078efcff */
[----:B------:R0:W-:Y:S01]  /*164d0*/  STL [R1], R2 ;  /* 0x0000000201007387 */ /* 0x0001e20000100800 */
[----:B------:R-:W-:Y:S05]  /*164e0*/  @!P0 BRA `(.L_x_9893) ;  /* 0x0000000000048947 */ /* 0x000fea0003800000 */
[----:B------:R-:W-:Y:S01]  /*164f0*/  BPT.TRAP 0x1 ;  /* 0x000000040000795c */ /* 0x000fe20000300000 */
.L_x_9893:
[----:B------:R-:W-:Y:S01]  /*16500*/  IMAD R32, R0, -0x60, R20 ;  /* 0xffffffa000207824 */ /* 0x000fe200078e0214 */
[----:B------:R-:W-:Y:S01]  /*16510*/  SHF.L.U32 R0, R25, 0x1f, RZ ;  /* 0x0000001f19007819 */ /* 0x000fe200000006ff */
[----:B------:R-:W-:Y:S01]  /*16520*/  IMAD R31, R24, 0x8, R22 ;  /* 0x00000008181f7824 */ /* 0x000fe200078e0216 */
[----:B------:R-:W-:Y:S03]  /*16530*/  BSSY B0, `(.L_x_9894) ;  /* 0x0000003000007945 */ /* 0x000fe60003800000 */
[----:B------:R-:W2:Y:S02]  /*16540*/  SYNCS.PHASECHK.TRANS64.TRYWAIT P0, [R31+URZ+0x22840], R0 ;  /* 0x022840001f0075a7 */ /* 0x000ea4000800017f */
[----:B--2---:R-:W-:Y:S05]  /*16550*/  @!P0 BRA `(.L_x_9895) ;  /* 0x0000005400e08947 */ /* 0x004fea0003800000 */
.L_x_10046:
[----:B------:R-:W-:Y:S05]  /*16560*/  BSYNC B0 ;  /* 0x0000000000007941 */ /* 0x000fea0003800000 */
.L_x_9894:
[----:B0-----:R-:W3:Y:S01]  /*16570*/  LDL R2, [R1] ;  /* 0x0000000001027983 */ /* 0x001ee20000100800 */
[----:B--2---:R-:W-:Y:S01]  /*16580*/  SHF.R.S32.HI R0, RZ, 0x1f, R36 ;  /* 0x0000001fff007819 */ /* 0x004fe20000011424 */
[----:B------:R-:W-:Y:S01]  /*16590*/  ULDC.64 UR4, c[0x0][0x300] ;  /* 0x0000c00000047ab9 */ /* 0x000fe20000000a00 */
[----:B-----5:R-:W-:Y:S01]  /*165a0*/  SHF.R.S32.HI R4, RZ, 0x1f, R35 ;  /* 0x0000001fff047819 */ /* 0x020fe20000011423 */
[----:B------:R-:W0:Y:S01]  /*165b0*/  S2R R8, SR_TID.X ;  /* 0x0000000000087919 */ /* 0x000e220000002100 */
[----:B------:R-:W-:Y:S01]  /*165c0*/  ULDC.64 UR6, c[0x0][0x2e8] ;  /* 0x0000ba0000067ab9 */ /* 0x000fe20000000a00 */
[----:B------:R2:W-:Y:S04]  /*165d0*/  STL [R1+0x28], R0 ;  /* 0x0000280001007387 */ /* 0x0005e80000100800 */
[----:B------:R4:W-:Y:S01]  /*165e0*/  STL [R1+0x2c], R4 ;  /* 0x00002c0401007387 */ /* 0x0009e20000100800 */
[----:B--2---:R-:W-:-:S04]  /*165f0*/  IMAD R0, R0, UR4, RZ ;  /* 0x0000000400007c24 */ /* 0x004fc8000f8e02ff */
[----:B------:R-:W-:Y:S02]  /*16600*/  IMAD R0, R36, UR5, R0 ;  /* 0x0000000524007c24 */ /* 0x000fe4000f8e0200 */
[----:B0-----:R-:W-:-:S05]  /*16610*/  IMAD.SHL.U32 R8, R8, 0x8, RZ ;  /* 0x0000000808087824 */ /* 0x001fca00078e00ff */
[----:B------:R-:W-:Y:S02]  /*16620*/  LOP3.LUT R8, R8, 0x38, RZ, 0xc0, !PT ;  /* 0x0000003808087812 */ /* 0x000fe400078ec0ff */
[----:B---3--:R-:W-:Y:S01]  /*16630*/  LOP3.LUT P2, RZ, R2, 0x1, RZ, 0xc0, !PT ;  /* 0x0000000102ff7812 */ /* 0x008fe2000784c0ff */
[----:B------:R-:W-:Y:S01]  /*16640*/  IMAD.WIDE.U32 R2, R36, UR4, RZ ;  /* 0x0000000424027c25 */ /* 0x000fe2000f8e00ff */
[----:B------:R-:W-:-:S03]  /*16650*/  ULDC.64 UR4, c[0x0][0x310] ;  /* 0x0000c40000047ab9 */ /* 0x000fc60000000a00 */
[----:B------:R-:W-:Y:S02]  /*16660*/  IMAD.IADD R3, R3, 0x1, R0 ;  /* 0x0000000103037824 */ /* 0x000fe400078e0200 */
[----:B------:R-:W-:Y:S02]  /*16670*/  IMAD R0, R4, UR4, RZ ;  /* 0x0000000404007c24 */ /* 0x000fe4000f8e02ff */
[----:B----4-:R-:W0:Y:S01]  /*16680*/  S2R R4, SR_TID.X ;  /* 0x0000000000047919 */ /* 0x010e220000002100 */
[----:B------:R-:W-:-:S04]  /*16690*/  IMAD.WIDE.U32 R2, R35, UR4, R2 ;  /* 0x0000000423027c25 */ /* 0x000fc8000f8e0002 */
[----:B------:R-:W-:Y:S01]  /*166a0*/  IMAD R0, R35, UR5, R0 ;  /* 0x0000000523007c24 */ /* 0x000fe2000f8e0200 */
[----:B------:R-:W-:-:S03]  /*166b0*/  ULDC.64 UR4, c[0x0][0x308] ;  /* 0x0000c20000047ab9 */ /* 0x000fc60000000a00 */
[----:B------:R-:W-:Y:S02]  /*166c0*/  IMAD.IADD R3, R3, 0x1, R0 ;  /* 0x0000000103037824 */ /* 0x000fe400078e0200 */
[----:B------:R-:W-:Y:S01]  /*166d0*/  IMAD.WIDE.U32 R2, R18, UR4, R2 ;  /* 0x0000000412027c25 */ /* 0x000fe2000f8e0002 */
[----:B------:R-:W-:Y:S02]  /*166e0*/  UMOV UR4, 0xffffffff ;  /* 0xffffffff00047882 */ /* 0x000fe40000000000 */
[----:B------:R-:W-:Y:S02]  /*166f0*/  LEA R0, P0, R2, UR6, 0x1 ;  /* 0x0000000602007c11 */ /* 0x000fe4000f8008ff */
[----:B0-----:R-:W-:-:S04]  /*16700*/  LOP3.LUT R4, R4, 0x7f, RZ, 0xc0, !PT ;  /* 0x0000007f04047812 */ /* 0x001fc800078ec0ff */
[----:B------:R-:W-:Y:S01]  /*16710*/  SHF.R.U32.HI R5, RZ, 0x3, R4 ;  /* 0x00000003ff057819 */ /* 0x000fe20000011604 */
[----:B------:R-:W-:-:S04]  /*16720*/  IMAD R4, R18, UR5, R3 ;  /* 0x0000000512047c24 */ /* 0x000fc8000f8e0203 */
[----:B------:R-:W-:Y:S01]  /*16730*/  IMAD.IADD R32, R32, 0x1, -R5 ;  /* 0x0000000120207824 */ /* 0x000fe200078e0a05 */
[----:B------:R-:W-:Y:S01]  /*16740*/  LEA.HI.X R4, R2, UR7, R4, 0x1, P0 ;  /* 0x0000000702047c11 */ /* 0x000fe200080f0c04 */
[----:B------:R-:W-:-:S03]  /*16750*/  IMAD R5, R24, 0x1800, R28 ;  /* 0x0000180018057824 */ /* 0x000fc600078e021c */
[----:B------:R-:W-:Y:S01]  /*16760*/  ISETP.GE.AND P0, PT, R32, 0x1, PT ;  /* 0x000000012000780c */ /* 0x000fe20003f06270 */
[----:B------:R-:W-:-:S12]  /*16770*/  BRA.DIV UR4, `(.L_x_9896) ;  /* 0x00000056046c7947 */ /* 0x000fd8000b800000 */
[----:B------:R-:W0:Y:S01]  /*16780*/  SHFL.IDX PT, R3, R0, RZ, 0x181f ;  /* 0x00181fff00037589 */ /* 0x000e2200000e0000 */
[----:B------:R-:W-:-:S03]  /*16790*/  @P0 IMAD R6, R5, 0x2, R22 ;  /* 0x0000000205060824 */ /* 0x000fc600078e0216 */
[----:B------:R-:W2:Y:S01]  /*167a0*/  SHFL.IDX PT, R2, R4, RZ, 0x181f ;  /* 0x00181fff04027589 */ /* 0x000ea200000e0000 */
[----:B0-----:R-:W-:-:S05]  /*167b0*/  @P0 LEA R3, P1, R8, R3, 0x1 ;  /* 0x0000000308030211 */ /* 0x001fca00078208ff */
[----:B--2---:R-:W-:-:S05]  /*167c0*/  @P0 IMAD.X R2, RZ, RZ, R2, P1 ;  /* 0x000000ffff020224 */ /* 0x004fca00008e0602 */
        /* <DEDUP_REMOVED lines=8> */
[----:B------:R-:W2:Y:S01]  /*16850*/  SHFL.IDX PT, R2, R4, 0x1, 0x181f ;  /* 0x00381f0004027f89 */ /* 0x000ea200000e0000 */
[----:B0-----:R-:W-:-:S05]  /*16860*/  @P0 LEA R3, P1, R8, R3, 0x1 ;  /* 0x0000000308030211 */ /* 0x001fca00078208ff */
[----:B--2---:R-:W-:-:S05]  /*16870*/  @P0 IMAD.X R2, RZ, RZ, R2, P1 ;  /* 0x000000ffff020224 */ /* 0x004fca00008e0602 */
[----:B------:R-:W-:-:S04]  /*16880*/  @P0 LOP3.LUT R3, R3, R2, RZ, 0x3c, !PT ;  /* 0x0000000203030212 */ /* 0x000fc800078e3cff */
[----:B------:R-:W-:-:S04]  /*16890*/  @P0 LOP3.LUT R2, R3, R2, RZ, 0x3c, !PT ;  /* 0x0000000203020212 */ /* 0x000fc800078e3cff */
[----:B------:R-:W-:-:S05]  /*168a0*/  @P0 LOP3.LUT R3, R3, R2, RZ, 0x3c, !PT ;  /* 0x0000000203030212 */ /* 0x000fca00078e3cff */
        /* <DEDUP_REMOVED lines=24> */
[----:B------:R-:W2:Y:S04]  /*16a30*/  SHFL.IDX PT, R2, R4, 0x4, 0x181f ;  /* 0x00981f0004027f89 */ /* 0x000ea800000e0000 */
[----:B------:R-:W3:Y:S04]  /*16a40*/  SHFL.IDX PT, R4, R4, 0x5, 0x181f ;  /* 0x00b81f0004047f89 */ /* 0x000ee800000e0000 */
[----:B------:R-:W4:Y:S01]  /*16a50*/  SHFL.IDX PT, R0, R0, 0x5, 0x181f ;  /* 0x00b81f0000007f89 */ /* 0x000f2200000e0000 */
[----:B0-----:R-:W-:-:S05]  /*16a60*/  @P0 LEA R3, P1, R8, R3, 0x1 ;  /* 0x0000000308030211 */ /* 0x001fca00078208ff */
[----:B--2---:R-:W-:-:S05]  /*16a70*/  @P0 IMAD.X R2, RZ, RZ, R2, P1 ;  /* 0x000000ffff020224 */ /* 0x004fca00008e0602 */
[----:B------:R-:W-:-:S04]  /*16a80*/  @P0 LOP3.LUT R3, R3, R2, RZ, 0x3c, !PT ;  /* 0x0000000203030212 */ /* 0x000fc800078e3cff */
[----:B------:R-:W-:-:S04]  /*16a90*/  @P0 LOP3.LUT R2, R3, R2, RZ, 0x3c, !PT ;  /* 0x0000000203020212 */ /* 0x000fc800078e3cff */
[----:B------:R-:W-:-:S05]  /*16aa0*/  @P0 LOP3.LUT R3, R3, R2, RZ, 0x3c, !PT ;  /* 0x0000000203030212 */ /* 0x000fca00078e3cff */
[----:B---34-:R2:W-:Y:S02]  /*16ab0*/  @P0 LDGSTS.E.BYPASS.LTC128B.128 [R6+0x1e400], desc[UR40][R2.64], !P2 ;  /* 0x1e40000002060fae */ /* 0x0185e4000d101d68 */
.L_x_10060:
[----:B------:R-:W-:-:S13]  /*16ac0*/  ISETP.GE.AND P0, PT, R32, 0x51, PT ;  /* 0x000000512000780c */ /* 0x000fda0003f06270 */
[----:B0-2---:R-:W-:Y:S01]  /*16ad0*/  @P0 LEA R2, P1, R8, R0, 0x1 ;  /* 0x0000000008020211 */ /* 0x005fe200078208ff */
        /* <DEDUP_REMOVED lines=8> */
.L_x_9897:
[----:B------:R-:W-:Y:S02]  /*16b60*/  PLOP3.LUT P1, PT, P1, P0, PT, 0xa2, 0x0 ;  /* 0x000000000000781c */ /* 0x000fe40000f21472 */
[----:B------:R-:W-:-:S08]  /*16b70*/  @P0 R2UR P1, UR4, R31 ;  /* 0x000000001f0402ca */ /* 0x000fd00000020000 */
[----:B------:R-:W-:-:S05]  /*16b80*/  @P0 PLOP3.LUT P0, PT, P1, PT, PT, 0x80, 0x0 ;  /* 0x000000000000081c */ /* 0x000fca0000f0f070 */
[----:B------:R-:W-:Y:S01]  /*16b90*/  @!P1 SYNCS.ARRIVE.TRANS64.RED.A0T1 RZ, [UR4+0x22830], RZ ;  /* 0x022830ffffff99a7 */ /* 0x000fe20008200404 */
[----:B------:R-:W-:Y:S07]  /*16ba0*/  @!P1 ARRIVES.LDGSTSBAR.64.TRANSCNT [UR4+0x22830] ;  /* 0x02283000ff0099b0 */ /* 0x000fee0008000a84 */
[----:B------:R-:W-:Y:S05]  /*16bb0*/  @P0 BRA.U.ANY `(.L_x_9897) ;  /* 0xfffffffd00e80947 */ /* 0x000fea000393ffff */
[----:B------:R-:W-:Y:S01]  /*16bc0*/  NOP ;  /* 0x0000000000007918 */ /* 0x000fe20000000000 */
[----:B------:R-:W-:-:S04]  /*16bd0*/  LOP3.LUT R0, R37, 0x2, RZ, 0xfc, !PT ;  /* 0x0000000225007812 */ /* 0x000fc800078efcff */
[----:B------:R-:W-:-:S13]  /*16be0*/  ISETP.NE.AND P2, PT, R0, 0x3, PT ;  /* 0x000000030000780c */ /* 0x000fda0003f45270 */
[----:B------:R-:W-:Y:S05]  /*16bf0*/  @!P2 BRA `(.L_x_9898) ;  /* 0x000000000004a947 */ /* 0x000fea0003800000 */
[----:B------:R-:W-:Y:S01]  /*16c00*/  BPT.TRAP 0x1 ;  /* 0x000000040000795c */ /* 0x000fe20000300000 */
.L_x_9898:
[----:B------:R2:W5:Y:S01]  /*16c10*/  LDL R0, [R1] ;  /* 0x0000000001007983 */ /* 0x0005620000100800 */
[----:B------:R2:W-:Y:S03]  /*16c20*/  SYNCS.ARRIVE.TRANS64.A1T0 RZ, [R31+URZ+0x22830], RZ ;  /* 0x022830ff1fff79a7 */ /* 0x0005e6000810003f */
[----:B------:R2:W5:Y:S04]  /*16c30*/  LDL.LU R4, [R1+0x14] ;  /* 0x0000140001047983 */ /* 0x0005680000300800 */
[----:B0-----:R2:W5:Y:S02]  /*16c40*/  LDL.LU R3, [R1+0xc] ;  /* 0x00000c0001037983 */ /* 0x0015640000300800 */
[----:B------:R-:W-:Y:S05]  /*16c50*/  WARPSYNC.ALL ;  /* 0x0000000000007948 */ /* 0x000fea0003800000 */
[----:B------:R-:W-:Y:S01]  /*16c60*/  ULDC.64 UR4, c[0x0][0xa00] ;  /* 0x0002800000047ab9 */ /* 0x000fe20000000a00 */
[----:B------:R-:W-:Y:S01]  /*16c70*/  BSSY B6, `(.L_x_9899) ;  /* 0x000002b000067945 */ /* 0x000fe20003800000 */
[----:B------:R-:W-:Y:S01]  /*16c80*/  BAR.SYNC.DEFER_BLOCKING 0x8, 0x180 ;  /* 0x0206000000007b1d */ /* 0x000fe20000010000 */
[C---:B-----5:R-:W-:Y:S02]  /*16c90*/  LOP3.LUT P0, RZ, R0.reuse, 0x4, RZ, 0xc0, !PT ;  /* 0x0000000400ff7812 */ /* 0x060fe4000780c0ff */
[----:B------:R-:W-:-:S02]  /*16ca0*/  LOP3.LUT P2, RZ, R0, 0x8, RZ, 0xc0, !PT ;  /* 0x0000000800ff7812 */ /* 0x000fc4000784c0ff */
[----:B------:R-:W-:Y:S02]  /*16cb0*/  SEL R2, RZ, 0x4, P0 ;  /* 0x00000004ff027807 */ /* 0x000fe40000000000 */
[----:B------:R-:W-:Y:S02]  /*16cc0*/  ISETP.NE.U32.AND P0, PT, RZ, UR4, PT ;  /* 0x00000004ff007c0c */ /* 0x000fe4000bf05070 */
[----:B------:R-:W-:Y:S02]  /*16cd0*/  LOP3.LUT P1, RZ, R0, 0x2, RZ, 0xc0, !PT ;  /* 0x0000000200ff7812 */ /* 0x000fe4000782c0ff */
[----:B------:R-:W-:Y:S01]  /*16ce0*/  ISETP.NE.AND.EX P0, PT, RZ, UR5, PT, P0 ;  /* 0x00000005ff007c0c */ /* 0x000fe2000bf05300 */
[----:B------:R-:W-:Y:S01]  /*16cf0*/  ULDC.64 UR4, c[0x0][0x298] ;  /* 0x0000a60000047ab9 */ /* 0x000fe20000000a00 */
[----:B------:R-:W-:Y:S02]  /*16d00*/  SEL R0, RZ, 0x2, P2 ;  /* 0x00000002ff007807 */ /* 0x000fe40001000000 */
[----:B------:R-:W-:-:S02]  /*16d10*/  SEL R5, R34, RZ, !P0 ;  /* 0x000000ff22057207 */ /* 0x000fc40004000000 */
[----:B------:R-:W-:Y:S02]  /*16d20*/  IADD3 R0, R2, R0, R7 ;  /* 0x0000000002007210 */ /* 0x000fe40007ffe007 */
[----:B------:R-:W-:Y:S01]  /*16d30*/  SEL R34, RZ, 0x8, P1 ;  /* 0x00000008ff227807 */ /* 0x000fe20000800000 */
[----:B------:R0:W-:Y:S01]  /*16d40*/  STL [R1+0x1c], R5 ;  /* 0x00001c0501007387 */ /* 0x0001e20000100800 */
[----:B------:R-:W-:-:S03]  /*16d50*/  SEL R2, R4, RZ, !P0 ;  /* 0x000000ff04027207 */ /* 0x000fc60004000000 */
[----:B------:R-:W-:Y:S01]  /*16d60*/  IMAD.IADD R34, R0, 0x1, R34 ;  /* 0x0000000100227824 */ /* 0x000fe200078e0222 */
[----:B------:R-:W-:Y:S01]  /*16d70*/  SHF.R.S32.HI R0, RZ, 0x1f, R3 ;  /* 0x0000001fff007819 */ /* 0x000fe20000011403 */
[----:B------:R3:W-:Y:S04]  /*16d80*/  STL [R1+0x34], R2 ;  /* 0x0000340201007387 */ /* 0x0007e80000100800 */
[----:B------:R-:W-:Y:S02]  /*16d90*/  IMAD R0, R0, UR4, RZ ;  /* 0x0000000400007c24 */ /* 0x000fe4000f8e02ff */
[----:B0-----:R-:W-:-:S04]  /*16da0*/  IMAD.WIDE.U32 R4, R3, UR4, RZ ;  /* 0x0000000403047c25 */ /* 0x001fc8000f8e00ff */
[----:B------:R-:W-:Y:S01]  /*16db0*/  IMAD R0, R3, UR5, R0 ;  /* 0x0000000503007c24 */ /* 0x000fe2000f8e0200 */
[----:B------:R0:W-:Y:S01]  /*16dc0*/  STL.64 [R1+0x8], R4 ;  /* 0x0000080401007387 */ /* 0x0001e20000100a00 */
[----:B---3--:R-:W-:Y:S02]  /*16dd0*/  VIADD R2, R22, 0x18400 ;  /* 0x0001840016027836 */ /* 0x008fe40000000000 */
[----:B------:R-:W-:-:S03]  /*16de0*/  IMAD.IADD R0, R5, 0x1, R0 ;  /* 0x0000000105007824 */ /* 0x000fc600078e0200 */
[----:B------:R-:W-:Y:S02]  /*16df0*/  LOP3.LUT P0, RZ, R2, 0x3ff, RZ, 0xc0, !PT ;  /* 0x000003ff02ff7812 */ /* 0x000fe4000780c0ff */
[----:B------:R0:W-:Y:S11]  /*16e00*/  STL [R1+0x14], R0 ;  /* 0x0000140001007387 */ /* 0x0001f60000100800 */
        /* <DEDUP_REMOVED lines=17> */
.L_x_9900:
[----:B------:R-:W-:Y:S05]  /*16f20*/  BSYNC B6 ;  /* 0x0000000000067941 */ /* 0x000fea0003800000 */
.L_x_9899:
[----:B------:R-:W3:Y:S01]  /*16f30*/  LDL.LU R0, [R1+0x14] ;  /* 0x0000140001007983 */ /* 0x000ee20000300800 */
[----:B------:R-:W-:Y:S01]  /*16f40*/  ULDC.64 UR4, c[0x0][0x2d8] ;  /* 0x0000b60000047ab9 */ /* 0x000fe20000000a00 */
[----:B------:R-:W0:Y:S02]  /*16f50*/  LDC R7, c[0x0][0x448] ;  /* 0x00011200ff077b82 */ /* 0x000e240000000800 */
[----:B------:R-:W3:Y:S04]  /*16f60*/  LDL.LU.64 R2, [R1+0x8] ;  /* 0x0000080001027983 */ /* 0x000ee80000300a00 */
[----:B------:R-:W4:Y:S04]  /*16f70*/  LDL.LU R21, [R1+0x34] ;  /* 0x0000340001157983 */ /* 0x000f280000300800 */
[----:B------:R-:W2:Y:S01]  /*16f80*/  LDL.LU R20, [R1+0x1c] ;  /* 0x00001c0001147983 */ /* 0x000ea20000300800 */
[----:B------:R-:W-:-:S03]  /*16f90*/  IMAD.SHL.U32 R17, R17, 0x80, RZ ;  /* 0x0000008011117824 */ /* 0x000fc600078e00ff */
[----:B------:R0:W5:Y:S02]  /*16fa0*/  LDL R8, [R1+0x4] ;  /* 0x0000040001087983 */ /* 0x0001640000100800 */
[----:B0-----:R-:W-:-:S13]  /*16fb0*/  ISETP.NE.AND P0, PT, R7, 0x1, PT ;  /* 0x000000010700780c */ /* 0x001fda0003f05270 */
[----:B------:R-:W0:Y:S01]  /*16fc0*/  @P0 LDC R4, c[0x0][0x44c] ;  /* 0x00011300ff040b82 */ /* 0x000e220000000800 */
[----:B---3--:R-:W-:Y:S02]  /*16fd0*/  IMAD.MOV.U32 R3, RZ, RZ, R0 ;  /* 0x000000ffff037224 */ /* 0x008fe400078e0000 */
[----:B------:R-:W-:-:S04]  /*16fe0*/  IMAD.WIDE.U32 R2, R18, UR4, R2 ;  /* 0x0000000412027c25 */ /* 0x000fc8000f8e0002 */
[----:B------:R-:W-:Y:S01]  /*16ff0*/  IMAD R3, R18, UR5, R3 ;  /* 0x0000000512037c24 */ /* 0x000fe2000f8e0203 */
[----:B------:R-:W-:Y:S02]  /*17000*/  ULDC.64 UR4, c[0x0][0x2e0] ;  /* 0x0000b80000047ab9 */ /* 0x000fe40000000a00 */
[----:B----4-:R-:W-:Y:S02]  /*17010*/  IMAD R0, R21, UR4, RZ ;  /* 0x0000000415007c24 */ /* 0x010fe4000f8e02ff */
[----:B--2---:R-:W-:-:S04]  /*17020*/  IMAD.WIDE.U32 R2, R20, UR4, R2 ;  /* 0x0000000414027c25 */ /* 0x004fc8000f8e0002 */
[----:B------:R-:W-:Y:S01]  /*17030*/  IMAD R0, R20, UR5, R0 ;  /* 0x0000000514007c24 */ /* 0x000fe2000f8e0200 */
[----:B-1----:R-:W1:Y:S01]  /*17040*/  S2R R9, SR_TID.X ;  /* 0x0000000000097919 */ /* 0x002e620000002100 */
[----:B------:R-:W-:Y:S02]  /*17050*/  ULDC.64 UR4, c[0x0][0x2d0] ;  /* 0x0000b40000047ab9 */ /* 0x000fe40000000a00 */
[----:B------:R-:W-:Y:S01]  /*17060*/  IMAD.IADD R3, R3, 0x1, R0 ;  /* 0x0000000103037824 */ /* 0x000fe200078e0200 */
[----:B------:R-:W2:Y:S01]  /*17070*/  S2R R20, SR_TID.X ;  /* 0x0000000000147919 */ /* 0x000ea20000002100 */
[----:B------:R-:W3:Y:S01]  /*17080*/  @P0 LDC R0, c[0x0][0x450] ;  /* 0x00011400ff000b82 */ /* 0x000ee20000000800 */
[----:B--2---:R-:W-:-:S04]  /*17090*/  LOP3.LUT R20, R20, 0x7f, RZ, 0xc0, !PT ;  /* 0x0000007f14147812 */ /* 0x004fc800078ec0ff */
[----:B------:R-:W-:Y:S02]  /*170a0*/  SHF.R.U32.HI R21, RZ, 0x3, R20 ;  /* 0x00000003ff157819 */ /* 0x000fe40000011614 */
[----:B------:R-:W2:Y:S02]  /*170b0*/  S2R R20, SR_TID.X ;  /* 0x0000000000147919 */ /* 0x000ea40000002100 */
[----:B--2---:R-:W-:-:S05]  /*170c0*/  IMAD.SHL.U32 R20, R20, 0x10, RZ ;  /* 0x0000001014147824 */ /* 0x004fca00078e00ff */
[----:B------:R-:W-:-:S04]  /*170d0*/  LOP3.LUT R20, R21, 0x70, R20, 0xf8, !PT ;  /* 0x0000007015147812 */ /* 0x000fc800078ef814 */
[----:B------:R-:W-:Y:S02]  /*170e0*/  LOP3.LUT R5, R20, R17, RZ, 0xfc, !PT ;  /* 0x0000001114057212 */ /* 0x000fe400078efcff */
[----:B------:R2:W5:Y:S03]  /*170f0*/  LDL R20, [R1+0x18] ;  /* 0x0000180001147983 */ /* 0x0005660000100800 */
[----:B0-----:R-:W-:-:S04]  /*17100*/  @P0 IMAD.HI.U32 R6, R5, R4, RZ ;  /* 0x0000000405060227 */ /* 0x001fc800078e00ff */
[----:B------:R-:W-:Y:S01]  /*17110*/  IMAD.MOV.U32 R4, RZ, RZ, R5 ;  /* 0x000000ffff047224 */ /* 0x000fe200078e0005 */
[----:B---3--:R-:W-:Y:S01]  /*17120*/  @P0 SHF.R.U32.HI R4, RZ, R0, R6 ;  /* 0x00000000ff040219 */ /* 0x008fe20000011606 */
        /* <DEDUP_REMOVED lines=14> */
[----:B-1----:R-:W-:Y:S01]  /*17210*/  IMAD.SHL.U32 R9, R9, 0x8, RZ ;  /* 0x0000000809097824 */ /* 0x002fe200078e00ff */
        /* <DEDUP_REMOVED lines=13> */
[----:B------:R-:W1:Y:S03]  /*172f0*/  SHFL.IDX PT, R2, R4, RZ, 0x181f ;  /* 0x00181fff04027589 */ /* 0x000e6600000e0000 */
[C---:B------:R-:W-:Y:S01]  /*17300*/  VIADD R6, R17.reuse, 0x10 ;  /* 0x0000001011067836 */ /* 0x040fe20000000000 */
[----:B------:R-:W-:-:S13]  /*17310*/  ISETP.GE.AND P0, PT, R17, R5, PT ;  /* 0x000000051100720c */ /* 0x000fda0003f06270 */
[----:B0-----:R-:W-:-:S05]  /*17320*/  @!P0 LEA R3, P2, R9, R3, 0x1 ;  /* 0x0000000309038211 */ /* 0x001fca00078408ff */
[----:B-1----:R-:W-:-:S05]  /*17330*/  @!P0 IMAD.X R2, RZ, RZ, R2, P2 ;  /* 0x000000ffff028224 */ /* 0x002fca00010e0602 */
[----:B------:R-:W-:-:S04]  /*17340*/  @!P0 LOP3.LUT R3, R3, R2, RZ, 0x3c, !PT ;  /* 0x0000000203038212 */ /* 0x000fc800078e3cff */
[----:B------:R-:W-:-:S04]  /*17350*/  @!P0 LOP3.LUT R2, R3, R2, RZ, 0x3c, !PT ;  /* 0x0000000203028212 */ /* 0x000fc800078e3cff */
[----:B------:R-:W-:-:S05]  /*17360*/  @!P0 LOP3.LUT R3, R3, R2, RZ, 0x3c, !PT ;  /* 0x0000000203038212 */ /* 0x000fca00078e3cff */
[----:B------:R-:W-:Y:S01]  /*17370*/  @!PT LDS RZ, [RZ] ;  /* 0x00000000fffff984 */ /* 0x000fe20000000800 */
        /* <DEDUP_REMOVED lines=54> */
[----:B------:R-:W2:Y:S04]  /*176e0*/  SHFL.IDX PT, R4, R4, 0x7, 0x181f ;  /* 0x00f81f0004047f89 */ /* 0x000ea800000e0000 */
[----:B------:R-:W3:Y:S01]  /*176f0*/  SHFL.IDX PT, R0, R0, 0x7, 0x181f ;  /* 0x00f81f0000007f89 */ /* 0x000ee200000e0000 */
[----:B0-----:R-:W-:-:S05]  /*17700*/  @!P0 LEA R3, P2, R9, R3, 0x1 ;  /* 0x0000000309038211 */ /* 0x001fca00078408ff */
[----:B-1----:R-:W-:-:S05]  /*17710*/  @!P0 IMAD.X R2, RZ, RZ, R2, P2 ;  /* 0x000000ffff028224 */ /* 0x002fca00010e0602 */
[----:B------:R-:W-:-:S04]  /*17720*/  @!P0 LOP3.LUT R3, R3, R2, RZ, 0x3c, !PT ;  /* 0x0000000203038212 */ /* 0x000fc800078e3cff */
[----:B------:R-:W-:-:S04]  /*17730*/  @!P0 LOP3.LUT R2, R3, R2, RZ, 0x3c, !PT ;  /* 0x0000000203028212 */ /* 0x000fc800078e3cff */
[----:B------:R-:W-:-:S05]  /*17740*/  @!P0 LOP3.LUT R3, R3, R2, RZ, 0x3c, !PT ;  /* 0x0000000203038212 */ /* 0x000fca00078e3cff */
[----:B--23--:R1:W-:Y:S02]  /*17750*/  @!P0 LDGSTS.E.BYPASS.LTC128B.128 [R8+0x1b400], desc[UR40][R2.64], !P1 ;  /* 0x1b40000002088fae */ /* 0x00c3e4000c901d68 */
.L_x_10077:
        /* <DEDUP_REMOVED lines=10> */
.L_x_9902:
        /* <DEDUP_REMOVED lines=18> */
.L_x_10078:
[----:B------:R-:W-:Y:S05]  /*17920*/  BSYNC B0 ;  /* 0x0000000000007941 */ /* 0x000fea0003800000 */
.L_x_9903:
[----:B------:R-:W-:-:S04]  /*17930*/  LOP3.LUT R0, R37, 0x2, RZ, 0xfc, !PT ;  /* 0x0000000225007812 */ /* 0x000fc800078efcff */
[----:B------:R-:W-:-:S13]  /*17940*/  ISETP.NE.AND P0, PT, R0, 0x3, PT ;  /* 0x000000030000780c */ /* 0x000fda0003f05270 */
[----:B------:R-:W-:Y:S05]  /*17950*/  @!P0 BRA `(.L_x_9905) ;  /* 0x0000000000048947 */ /* 0x000fea0003800000 */
[----:B------:R-:W-:Y:S01]  /*17960*/  BPT.TRAP 0x1 ;  /* 0x000000040000795c */ /* 0x000fe20000300000 */
.L_x_9905:
[----:B------:R-:W-:Y:S01]  /*17970*/  SHF.L.U32 R0, R25, 0x1f, RZ ;  /* 0x0000001f19007819 */ /* 0x000fe200000006ff */
[----:B------:R-:W-:Y:S03]  /*17980*/  BSSY B0, `(.L_x_9906) ;  /* 0x0000003000007945 */ /* 0x000fe60003800000 */
[----:B------:R-:W1:Y:S02]  /*17990*/  SYNCS.PHASECHK.TRANS64.TRYWAIT P0, [R31+URZ+0x22860], R0 ;  /* 0x022860001f0075a7 */ /* 0x000e64000800017f */
[----:B-1----:R-:W-:Y:S05]  /*179a0*/  @!P0 BRA `(.L_x_9907) ;  /* 0x0000005400988947 */ /* 0x002fea0003800000 */
.L_x_10079:
[----:B------:R-:W-:Y:S05]  /*179b0*/  BSYNC B0 ;  /* 0x0000000000007941 */ /* 0x000fea0003800000 */
.L_x_9906:
[----:B------:R-:W0:Y:S01]  /*179c0*/  LDL.LU R2, [R1+0x28] ;  /* 0x0000280001027983 */ /* 0x000e220000300800 */
[----:B------:R-:W-:Y:S01]  /*179d0*/  ULDC.64 UR4, c[0x0][0x328] ;  /* 0x0000ca0000047ab9 */ /* 0x000fe20000000a00 */
[----:B------:R-:W-:Y:S02]  /*179e0*/  ULDC.64 UR6, c[0x0][0x318] ;  /* 0x0000c60000067ab9 */ /* 0x000fe40000000a00 */
[----:B------:R-:W1:Y:S01]  /*179f0*/  LDL.LU R4, [R1+0x2c] ;  /* 0x00002c0001047983 */ /* 0x000e620000300800 */
[----:B0-----:R-:W-:-:S04]  /*17a00*/  IMAD R3, R2, UR4, RZ ;  /* 0x0000000402037c24 */ /* 0x001fc8000f8e02ff */
[C---:B------:R-:W-:Y:S02]  /*17a10*/  IMAD R5, R36.reuse, UR5, R3 ;  /* 0x0000000524057c24 */ /* 0x040fe4000f8e0203 */
[----:B------:R-:W-:Y:S01]  /*17a20*/  IMAD.WIDE.U32 R2, R36, UR4, RZ ;  /* 0x0000000424027c25 */ /* 0x000fe2000f8e00ff */
[----:B------:R-:W-:-:S03]  /*17a30*/  ULDC.64 UR4, c[0x0][0x338] ;  /* 0x0000ce0000047ab9 */ /* 0x000fc60000000a00 */
[----:B------:R-:W-:Y:S02]  /*17a40*/  IMAD.IADD R3, R3, 0x1, R5 ;  /* 0x0000000103037824 */ /* 0x000fe400078e0205 */
[----:B-1----:R-:W-:Y:S02]  /*17a50*/  IMAD R0, R4, UR4, RZ ;  /* 0x0000000404007c24 */ /* 0x002fe4000f8e02ff */
        /* <DEDUP_REMOVED lines=12> */
[----:B------:R-:W-:Y:S01]  /*17b20*/  LOP3.LUT R7, R34, 0x1, RZ, 0xc0, !PT ;  /* 0x0000000122077812 */ /* 0x000fe200078ec0ff */
[----:B------:R-:W-:Y:S01]  /*17b30*/  IMAD R4, R4, 0x2, R22 ;  /* 0x0000000204047824 */ /* 0x000fe200078e0216 */
[C---:B------:R-:W-:Y:S01]  /*17b40*/  LOP3.LUT P2, RZ, R34.reuse, 0x2, RZ, 0xc0, !PT ;  /* 0x0000000222ff7812 */ /* 0x040fe2000784c0ff */
[----:B------:R-:W1:Y:S01]  /*17b50*/  SHFL.IDX PT, R14, R5, RZ, 0x181f ;  /* 0x00181fff050e7589 */ /* 0x000e6200000e0000 */
[----:B------:R-:W-:Y:S02]  /*17b60*/  ISETP.NE.U32.AND P3, PT, R7, 0x1, PT ;  /* 0x000000010700780c */ /* 0x000fe40003f65070 */
[----:B------:R-:W-:Y:S01]  /*17b70*/  LOP3.LUT P1, RZ, R34, 0x4, RZ, 0xc0, !PT ;  /* 0x0000000422ff7812 */ /* 0x000fe2000782c0ff */
[----:B------:R-:W2:Y:S03]  /*17b80*/  SHFL.IDX PT, R3, R6, RZ, 0x181f ;  /* 0x00181fff06037589 */ /* 0x000ea600000e0000 */
[----:B------:R-:W-:Y:S01]  /*17b90*/  ISETP.LT.OR P4, PT, R32, 0x1, !P1 ;  /* 0x000000012000780c */ /* 0x000fe20004f81670 */
        /* <DEDUP_REMOVED lines=10> */
[----:B------:R-:W-:-:S03]  /*17c40*/  LOP3.LUT P0, RZ, R34, 0x8, RZ, 0xc0, !PT ;  /* 0x0000000822ff7812 */ /* 0x000fc6000780c0ff */
        /* <DEDUP_REMOVED lines=15> */
[----:B------:R1:W-:Y:S01]  /*17d40*/  LDGSTS.E.BYPASS.LTC128B.128 [R4+0x9c00], desc[UR40][R8.64+0x180], !P4 ;  /* 0x09c0018008047fae */ /* 0x0003e2000e101d68 */
        /* <DEDUP_REMOVED lines=11> */
[----:B-1----:R-:W-:-:S03]  /*17e00*/  IADD3 R8, P4, R14, R0, RZ ;  /* 0x000000000e087210 */ /* 0x002fc60007f9e0ff */
[----:B------:R-:W-:Y:S04]  /*17e10*/  SHFL.IDX PT, R14, R5, 0x4, 0x181f ;  /* 0x00981f00050e7f89 */ /* 0x000fe800000e0000 */
[----:B0-----:R-:W0:Y:S02]  /*17e20*/  SHFL.IDX PT, R3, R6, 0x3, 0x181f ;  /* 0x00781f0006037f89 */ /* 0x001e2400000e0000 */
[----:B0-----:R-:W-:Y:S01]  /*17e30*/  IMAD.X R9, RZ, RZ, R3, P4 ;  /* 0x000000ffff097224 */ /* 0x001fe200020e0603 */
[C---:B------:R-:W-:Y:S01]  /*17e40*/  ISETP.LT.OR P4, PT, R32.reuse, 0x31, P3 ;  /* 0x000000312000780c */ /* 0x040fe20001f81670 */
[----:B------:R-:W0:Y:S04]  /*17e50*/  SHFL.IDX PT, R3, R6, 0x4, 0x181f ;  /* 0x00981f0006037f89 */ /* 0x000e2800000e0000 */
[----:B------:R-:W1:Y:S08]  /*17e60*/  SHFL.IDX PT, R6, R6, 0x5, 0x181f ;  /* 0x00b81f0006067f89 */ /* 0x000e7000000e0000 */
[----:B------:R2:W-:Y:S01]  /*17e70*/  LDGSTS.E.BYPASS.LTC128B.128 [R4+0x1c00], desc[UR40][R8.64], !P4 ;  /* 0x01c0000008047fae */ /* 0x0005e2000e101d68 */
[----:B------:R-:W-:-:S13]  /*17e80*/  ISETP.LT.OR P4, PT, R32, 0x31, !P2 ;  /* 0x000000312000780c */ /* 0x000fda0005781670 */
[----:B------:R2:W-:Y:S01]  /*17e90*/  LDGSTS.E.BYPASS.LTC128B.128 [R4+0x4c00], desc[UR40][R8.64+0x80], !P4 ;  /* 0x04c0008008047fae */ /* 0x0005e2000e101d68 */
[----:B------:R-:W-:-:S13]  /*17ea0*/  ISETP.LT.OR P4, PT, R32, 0x31, !P1 ;  /* 0x000000312000780c */ /* 0x000fda0004f81670 */
[----:B------:R2:W-:Y:S01]  /*17eb0*/  LDGSTS.E.BYPASS.LTC128B.128 [R4+0x7c00], desc[UR40][R8.64+0x100], !P4 ;  /* 0x07c0010008047fae */ /* 0x0005e2000e101d68 */
[----:B------:R-:W-:-:S13]  /*17ec0*/  ISETP.LT.OR P4, PT, R32, 0x31, !P0 ;  /* 0x000000312000780c */ /* 0x000fda0004781670 */
[----:B------:R2:W-:Y:S01]  /*17ed0*/  LDGSTS.E.BYPASS.LTC128B.128 [R4+0xac00], desc[UR40][R8.64+0x180], !P4 ;  /* 0x0ac0018008047fae */ /* 0x0005e2000e101d68 */
[----:B------:R-:W-:-:S03]  /*17ee0*/  IADD3 R2, P4, R14, R0, RZ ;  /* 0x000000000e027210 */ /* 0x000fc60007f9e0ff */
[----:B------:R2:W3:Y:S02]  /*17ef0*/  SHFL.IDX PT, R14, R5, 0x5, 0x181f ;  /* 0x00b81f00050e7f89 */ /* 0x0004e400000e0000 */
        /* <DEDUP_REMOVED lines=9> */
.L_x_10093:
        /* <DEDUP_REMOVED lines=15> */
.L_x_9909:
[----:B------:R-:W-:Y:S02]  /*18080*/  PLOP3.LUT P1, PT, P1, P0, PT, 0xa2, 0x0 ;  /* 0x000000000000781c */ /* 0x000fe40000f21472 */
[----:B------:R-:W-:-:S08]  /*18090*/  @P0 R2UR P1, UR4, R31 ;  /* 0x000000001f0402ca */ /* 0x000fd00000020000 */
[----:B------:R-:W-:-:S05]  /*180a0*/  @P0 PLOP3.LUT P0, PT, P1, PT, PT, 0x80, 0x0 ;  /* 0x000000000000081c */ /* 0x000fca0000f0f070 */
[----:B------:R-:W-:Y:S01]  /*180b0*/  @!P1 SYNCS.ARRIVE.TRANS64.RED.A0T1 RZ, [UR4+0x22850], RZ ;  /* 0x022850ffffff99a7 */ /* 0x000fe20008200404 */
[----:B------:R-:W-:Y:S07]  /*180c0*/  @!P1 ARRIVES.LDGSTSBAR.64.TRANSCNT [UR4+0x22850] ;  /* 0x02285000ff0099b0 */ /* 0x000fee0008000a84 */
[----:B------:R-:W-:Y:S05]  /*180d0*/  @P0 BRA.U.ANY `(.L_x_9909) ;  /* 0xfffffffd00e80947 */ /* 0x000fea000393ffff */
[----:B------:R-:W-:Y:S01]  /*180e0*/  NOP ;  /* 0x0000000000007918 */ /* 0x000fe20000000000 */
[----:B0-----:R-:W-:-:S04]  /*180f0*/  LOP3.LUT R2, R37, 0x2, RZ, 0xfc, !PT ;  /* 0x0000000225027812 */ /* 0x001fc800078efcff */
[----:B------:R-:W-:-:S13]  /*18100*/  ISETP.NE.AND P2, PT, R2, 0x3, PT ;  /* 0x000000030200780c */ /* 0x000fda0003f45270 */
[----:B------:R-:W-:Y:S05]  /*18110*/  @!P2 BRA `(.L_x_9910) ;  /* 0x000000000004a947 */ /* 0x000fea0003800000 */
[----:B------:R-:W-:Y:S01]  /*18120*/  BPT.TRAP 0x1 ;  /* 0x000000040000795c */ /* 0x000fe20000300000 */
.L_x_9910:
[----:B------:R-:W2:Y:S01]  /*18130*/  LDL.LU R2, [R1+0x20] ;  /* 0x0000200001027983 */ /* 0x000ea20000300800 */
[----:B------:R0:W-:Y:S01]  /*18140*/  SYNCS.ARRIVE.TRANS64.A1T0 RZ, [R31+URZ+0x22850], RZ ;  /* 0x022850ff1fff79a7 */ /* 0x0001e2000810003f */
[----:B------:R-:W-:Y:S01]  /*18150*/  BSSY B0, `(.L_x_9911) ;  /* 0x00000de000007945 */ /* 0x000fe20003800000 */
[----:B--2---:R-:W-:-:S05]  /*18160*/  VIADD R10, R2, 0xfffffffe ;  /* 0xfffffffe020a7836 */ /* 0x004fca0000000000 */
[----:B------:R-:W-:-:S13]  /*18170*/  ISETP.GE.AND P0, PT, R10, R29, PT ;  /* 0x0000001d0a00720c */ /* 0x000fda0003f06270 */
[----:B0-----:R-:W-:Y:S05]  /*18180*/  @!P0 BRA `(.L_x_9912) ;  /* 0x0000000c00688947 */ /* 0x001fea0003800000 */
.L_x_9925:
[----:B0-----:R-:W0:Y:S01]  /*18190*/  S2R R2, SR_TID.X ;  /* 0x0000000000027919 */ /* 0x001e220000002100 */
[----:B------:R-:W1:Y:S01]  /*181a0*/  LDC R6, c[0x0][0x430] ;  /* 0x00010c00ff067b82 */ /* 0x000e620000000800 */
[----:B------:R-:W-:Y:S01]  /*181b0*/  IMAD R7, R10, 0x60, R30 ;  /* 0x000000600a077824 */ /* 0x000fe200078e021e */
[----:B------:R-:W-:Y:S01]  /*181c0*/  LOP3.LUT R12, R37, 0x2, RZ, 0xfc, !PT ;  /* 0x00000002250c7812 */ /* 0x000fe200078efcff */
[----:B--23--:R-:W2:Y:S01]  /*181d0*/  S2R R4, SR_TID.X ;  /* 0x0000000000047919 */ /* 0x00cea20000002100 */
[----:B------:R-:W-:Y:S01]  /*181e0*/  VIADD R24, R24, 0x1 ;  /* 0x0000000118187836 */ /* 0x000fe20000000000 */
[----:B-1----:R-:W-:Y:S02]  /*181f0*/  ISETP.NE.AND P0, PT, R6, 0x1, PT ;  /* 0x000000010600780c */ /* 0x002fe40003f05270 */
[----:B0-----:R-:W-:Y:S01]  /*18200*/  LOP3.LUT R2, R2, 0x7f, RZ, 0xc0, !PT ;  /* 0x0000007f02027812 */ /* 0x001fe200078ec0ff */
        /* <DEDUP_REMOVED lines=8> */
[----:B------:R-:W2:Y:S08]  /*18290*/  @!P1 LDC.64 R4, c[0x0][0x428] ;  /* 0x00010a00ff049b82 */ /* 0x000eb00000000a00 */
[----:B------:R-:W3:Y:S01]  /*182a0*/  @!P1 LDC.64 R8, c[0x0][0x418] ;  /* 0x00010600ff089b82 */ /* 0x000ee20000000a00 */
[----:B-1----:R-:W-:-:S05]  /*182b0*/  @P0 IMAD.HI.U32 R2, R7, R2, RZ ;  /* 0x0000000207020227 */ /* 0x002fca00078e00ff */
[----:B0-----:R-:W-:-:S04]  /*182c0*/  @P0 SHF.R.U32.HI R11, RZ, R3, R2 ;  /* 0x00000003ff0b0219 */ /* 0x001fc80000011602 */
[--C-:B------:R-:W-:Y:S01]  /*182d0*/  @!P1 SHF.R.S32.HI R3, RZ, 0x1f, R11.reuse ;  /* 0x0000001fff039819 */ /* 0x100fe2000001140b */
[----:B------:R-:W-:-:S04]  /*182e0*/  @!P1 IMAD.MOV.U32 R2, RZ, RZ, R11 ;  /* 0x000000ffff029224 */ /* 0x000fc800078e000b */
[----:B--2---:R-:W-:-:S04]  /*182f0*/  @!P1 IMAD.WIDE.U32 R2, R27, R4, R2 ;  /* 0x000000041b029225 */ /* 0x004fc800078e0002 */
[----:B------:R-:W-:Y:S01]  /*18300*/  @!P1 IMAD R4, R33, R4, RZ ;  /* 0x0000000421049224 */ /* 0x000fe200078e02ff */
[----:B---3--:R-:W-:-:S03]  /*18310*/  @!P1 LEA R8, P0, R2, R8, 0x2 ;  /* 0x0000000802089211 */ /* 0x008fc600078010ff */
[----:B------:R-:W-:-:S04]  /*18320*/  @!P1 IMAD R5, R27, R5, R4 ;  /* 0x000000051b059224 */ /* 0x000fc800078e0204 */
[----:B------:R-:W-:Y:S02]  /*18330*/  @!P1 IMAD.IADD R3, R5, 0x1, R3 ;  /* 0x0000000105039824 */ /* 0x000fe400078e0203 */
[----:B------:R-:W-:-:S03]  /*18340*/  IMAD.MOV.U32 R5, RZ, RZ, RZ ;  /* 0x000000ffff057224 */ /* 0x000fc600078e00ff */
[----:B------:R-:W-:Y:S01]  /*18350*/  @!P1 LEA.HI.X R9, R2, R9, R3, 0x2, P0 ;  /* 0x0000000902099211 */ /* 0x000fe200000f1403 */
[----:B------:R-:W-:Y:S01]  /*18360*/  IMAD.MOV R3, RZ, RZ, -R11 ;  /* 0x000000ffff037224 */ /* 0x000fe200078e0a0b */
[----:B------:R-:W-:-:S03]  /*18370*/  ISETP.NE.AND P0, PT, R24, 0x2, PT ;  /* 0x000000021800780c */ /* 0x000fc60003f05270 */
[----:B------:R0:W5:Y:S01]  /*18380*/  @!P1 LDG.E R5, desc[UR40][R8.64] ;  /* 0x0000002808059981 */ /* 0x000162000c1e1900 */
[----:B------:R-:W-:Y:S01]  /*18390*/  ISETP.NE.AND P1, PT, R12, 0x3, PT ;  /* 0x000000030c00780c */ /* 0x000fe20003f25270 */
[----:B------:R-:W-:Y:S05]  /*183a0*/  YIELD ;  /* 0x0000000000007946 */ /* 0x000fea0003800000 */
[----:B------:R-:W-:Y:S01]  /*183b0*/  SEL R2, RZ, 0x1, P0 ;  /* 0x00000001ff027807 */ /* 0x000fe20000000000 */
[----:B------:R-:W-:Y:S01]  /*183c0*/  IMAD R6, R6, R3, R7 ;  /* 0x0000000306067224 */ /* 0x000fe200078e0207 */
[----:B------:R-:W-:Y:S02]  /*183d0*/  SEL R24, R24, RZ, P0 ;  /* 0x000000ff18187207 */ /* 0x000fe40000000000 */
[----:B------:R-:W-:Y:S01]  /*183e0*/  LOP3.LUT R25, R25, R2, RZ, 0x3c, !PT ;  /* 0x0000000219197212 */ /* 0x000fe200078e3cff */
[----:B------:R-:W-:-:S02]  /*183f0*/  IMAD.MOV.U32 R2, RZ, RZ, R10 ;  /* 0x000000ffff027224 */ /* 0x000fc400078e000a */
[----:B------:R-:W-:-:S03]  /*18400*/  VIADD R10, R10, 0xffffffff ;  /* 0xffffffff0a0a7836 */ /* 0x000fc60000000000 */
[----:B------:R-:W-:Y:S01]  /*18410*/  ISETP.GT.AND P2, PT, R2, R29, PT ;  /* 0x0000001d0200720c */ /* 0x000fe20003f44270 */
[----:B0-----:R-:W-:-:S12]  /*18420*/  @!P1 BRA `(.L_x_9913) ;  /* 0x0000000000049947 */ /* 0x001fd80003800000 */
[----:B------:R-:W-:Y:S01]  /*18430*/  BPT.TRAP 0x1 ;  /* 0x000000040000795c */ /* 0x000fe20000300000 */
.L_x_9913:
[----:B------:R-:W-:Y:S01]  /*18440*/  IMAD R4, R24, 0x8, R22 ;  /* 0x0000000818047824 */ /* 0x000fe200078e0216 */
[----:B------:R-:W-:Y:S01]  /*18450*/  SHF.L.U32 R21, R25, 0x1f, RZ ;  /* 0x0000001f19157819 */ /* 0x000fe200000006ff */
[----:B------:R-:W-:Y:S01]  /*18460*/  BSSY B1, `(.L_x_9914) ;  /* 0x0000004000017945 */ /* 0x000fe20003800000 */
[----:B------:R-:W-:Y:S02]  /*18470*/  SHF.R.S32.HI R17, RZ, 0x1f, R6 ;  /* 0x0000001fff117819 */ /* 0x000fe40000011406 */
[----:B------:R-:W0:Y:S02]  /*18480*/  SYNCS.PHASECHK.TRANS64.TRYWAIT P0, [R4+URZ+0x22840], R21 ;  /* 0x02284015040075a7 */ /* 0x000e24000800017f */
[----:B0-----:R-:W-:Y:S05]  /*18490*/  @!P0 BRA `(.L_x_9915) ;  /* 0x0000005400388947 */ /* 0x001fea0003800000 */
.L_x_10094:
[----:B------:R-:W-:Y:S05]  /*184a0*/  BSYNC B1 ;  /* 0x0000000000017941 */ /* 0x000fea0003800000 */
.L_x_9914:
[----:B------:R-:W2:Y:S01]  /*184b0*/  LDL R2, [R1] ;  /* 0x0000000001027983 */ /* 0x000ea20000100800 */
[----:B------:R-:W-:Y:S01]  /*184c0*/  ULDC.64 UR4, c[0x0][0x300] ;  /* 0x0000c00000047ab9 */ /* 0x000fe20000000a00 */
[----:B-----5:R-:W-:Y:S01]  /*184d0*/  SHF.R.S32.HI R20, RZ, 0x1f, R5 ;  /* 0x0000001fff147819 */ /* 0x020fe20000011405 */
[----:B------:R-:W-:Y:S01]  /*184e0*/  IMAD R3, R17, UR4, RZ ;  /* 0x0000000411037c24 */ /* 0x000fe2000f8e02ff */
[----:B------:R-:W-:-:S03]  /*184f0*/  ULDC.64 UR6, c[0x0][0x2e8] ;  /* 0x0000ba0000067ab9 */ /* 0x000fc60000000a00 */
[----:B------:R-:W-:Y:S01]  /*18500*/  IMAD R7, R6, UR5, R3 ;  /* 0x0000000506077c24 */ /* 0x000fe2000f8e0203 */
[----:B--2---:R-:W-:Y:S01]  /*18510*/  LOP3.LUT P1, RZ, R2, 0x1, RZ, 0xc0, !PT ;  /* 0x0000000102ff7812 */ /* 0x004fe2000782c0ff */
        /* <DEDUP_REMOVED lines=44> */
.L_x_10108:
        /* <DEDUP_REMOVED lines=8> */
.L_x_9917:
[----:B------:R-:W-:Y:S02]  /*18860*/  PLOP3.LUT P1, PT, P1, P0, PT, 0xa2, 0x0 ;  /* 0x000000000000781c */ /* 0x000fe40000f21472 */
[----:B------:R-:W-:-:S08]  /*18870*/  @P0 R2UR P1, UR4, R4 ;  /* 0x00000000040402ca */ /* 0x000fd00000020000 */
[----:B------:R-:W-:-:S05]  /*18880*/  @P0 PLOP3.LUT P0, PT, P1, PT, PT, 0x80, 0x0 ;  /* 0x000000000000081c */ /* 0x000fca0000f0f070 */
[----:B------:R-:W-:Y:S01]  /*18890*/  @!P1 SYNCS.ARRIVE.TRANS64.RED.A0T1 RZ, [UR4+0x22830], RZ ;  /* 0x022830ffffff99a7 */ /* 0x000fe20008200404 */
[----:B------:R-:W-:Y:S07]  /*188a0*/  @!P1 ARRIVES.LDGSTSBAR.64.TRANSCNT [UR4+0x22830] ;  /* 0x02283000ff0099b0 */ /* 0x000fee0008000a84 */
[----:B------:R-:W-:Y:S05]  /*188b0*/  @P0 BRA.U.ANY `(.L_x_9917) ;  /* 0xfffffffd00e80947 */ /* 0x000fea000393ffff */
[----:B------:R-:W-:Y:S01]  /*188c0*/  NOP ;  /* 0x0000000000007918 */ /* 0x000fe20000000000 */
[----:B--2---:R-:W-:-:S04]  /*188d0*/  LOP3.LUT R2, R37, 0x2, RZ, 0xfc, !PT ;  /* 0x0000000225027812 */ /* 0x004fc800078efcff */
[----:B------:R-:W-:-:S13]  /*188e0*/  ISETP.NE.AND P3, PT, R2, 0x3, PT ;  /* 0x000000030200780c */ /* 0x000fda0003f65270 */
[----:B------:R-:W-:Y:S05]  /*188f0*/  @!P3 BRA `(.L_x_9918) ;  /* 0x000000000004b947 */ /* 0x000fea0003800000 */
[----:B------:R-:W-:Y:S01]  /*18900*/  BPT.TRAP 0x1 ;  /* 0x000000040000795c */ /* 0x000fe20000300000 */
.L_x_9918:
[----:B------:R2:W-:Y:S01]  /*18910*/  SYNCS.ARRIVE.TRANS64.A1T0 RZ, [R4+URZ+0x22830], RZ ;  /* 0x022830ff04ff79a7 */ /* 0x0005e2000810003f */
[----:B------:R-:W-:Y:S05]  /*18920*/  @!P3 BRA `(.L_x_9919) ;  /* 0x000000000004b947 */ /* 0x000fea0003800000 */
[----:B------:R-:W-:Y:S01]  /*18930*/  BPT.TRAP 0x1 ;  /* 0x000000040000795c */ /* 0x000fe20000300000 */
.L_x_9919:
[----:B------:R-:W3:Y:S01]  /*18940*/  SYNCS.PHASECHK.TRANS64.TRYWAIT P0, [R4+URZ+0x22860], R21 ;  /* 0x02286015040075a7 */ /* 0x000ee2000800017f */
[----:B------:R-:W-:Y:S04]  /*18950*/  BSSY B1, `(.L_x_9920) ;  /* 0x0000002000017945 */ /* 0x000fe80003800000 */
[----:B---3--:R-:W-:Y:S05]  /*18960*/  @!P0 BRA `(.L_x_9921) ;  /* 0x0000005400bc8947 */ /* 0x008fea0003800000 */
.L_x_10109:
[----:B------:R-:W-:Y:S05]  /*18970*/  BSYNC B1 ;  /* 0x0000000000017941 */ /* 0x000fea0003800000 */
.L_x_9920:
[----:B------:R-:W4:Y:S01]  /*18980*/  LDL R2, [R1] ;  /* 0x0000000001027983 */ /* 0x000f220000100800 */
[----:B------:R-:W-:Y:S01]  /*18990*/  ULDC.64 UR4, c[0x0][0x328] ;  /* 0x0000ca0000047ab9 */ /* 0x000fe20000000a00 */
[----:B------:R-:W-:Y:S01]  /*189a0*/  ULDC.64 UR6, c[0x0][0x318] ;  /* 0x0000c60000067ab9 */ /* 0x000fe20000000a00 */
[----:B------:R-:W-:-:S04]  /*189b0*/  IMAD R17, R17, UR4, RZ ;  /* 0x0000000411117c24 */ /* 0x000fc8000f8e02ff */
[----:B------:R-:W-:Y:S01]  /*189c0*/  IMAD R17, R6, UR5, R17 ;  /* 0x0000000506117c24 */ /* 0x000fe2000f8e0211 */
[C---:B----4-:R-:W-:Y:S02]  /*189d0*/  LOP3.LUT P5, RZ, R2.reuse, 0x10, RZ, 0xc0, !PT ;  /* 0x0000001002ff7812 */ /* 0x050fe400078ac0ff */
[C---:B------:R-:W-:Y:S02]  /*189e0*/  LOP3.LUT P4, RZ, R2.reuse, 0x8, RZ, 0xc0, !PT ;  /* 0x0000000802ff7812 */ /* 0x040fe4000788c0ff */
[C---:B------:R-:W-:Y:S02]  /*189f0*/  LOP3.LUT P3, RZ, R2.reuse, 0x4, RZ, 0xc0, !PT ;  /* 0x0000000402ff7812 */ /* 0x040fe4000786c0ff */
[----:B------:R-:W-:Y:S01]  /*18a00*/  LOP3.LUT P1, RZ, R2, 0x2, RZ, 0xc0, !PT ;  /* 0x0000000202ff7812 */ /* 0x000fe2000782c0ff */
        /* <DEDUP_REMOVED lines=16> */
[----:B------:R-:W-:-:S03]  /*18b10*/  IMAD R5, R5, 0x2, R22 ;  /* 0x0000000205057824 */ /* 0x000fc600078e0216 */
[----:B------:R-:W5:Y:S04]  /*18b20*/  SHFL.IDX PT, R3, R7, RZ, 0x181f ;  /* 0x00181fff07037589 */ /* 0x000f6800000e0000 */
[----:B-1----:R-:W-:Y:S01]  /*18b30*/  SHFL.IDX PT, R8, R7, 0x1, 0x181f ;  /* 0x00381f0007087f89 */ /* 0x002fe200000e0000 */
[----:B----4-:R-:W-:-:S03]  /*18b40*/  IADD3 R2, P0, R14, R0, RZ ;  /* 0x000000000e027210 */ /* 0x010fc60007f1e0ff */
[----:B------:R-:W1:Y:S02]  /*18b50*/  SHFL.IDX PT, R14, R6, 0x1, 0x181f ;  /* 0x00381f00060e7f89 */ /* 0x000e6400000e0000 */
[----:B-----5:R-:W-:-:S05]  /*18b60*/  IMAD.X R3, RZ, RZ, R3, P0 ;  /* 0x000000ffff037224 */ /* 0x020fca00000e0603 */
[----:B------:R-:W-:Y:S04]  /*18b70*/  LDGSTS.E.BYPASS.LTC128B.128 [R5+0x400], desc[UR40][R2.64], !P5 ;  /* 0x0040000002057fae */ /* 0x000fe8000e901d68 */
[----:B------:R-:W-:Y:S04]  /*18b80*/  LDGSTS.E.BYPASS.LTC128B.128 [R5+0x3400], desc[UR40][R2.64+0x80], !P4 ;  /* 0x0340008002057fae */ /* 0x000fe8000e101d68 */
[----:B------:R-:W-:Y:S04]  /*18b90*/  LDGSTS.E.BYPASS.LTC128B.128 [R5+0x6400], desc[UR40][R2.64+0x100], !P3 ;  /* 0x0640010002057fae */ /* 0x000fe8000d901d68 */
[----:B------:R1:W-:Y:S02]  /*18ba0*/  LDGSTS.E.BYPASS.LTC128B.128 [R5+0x9400], desc[UR40][R2.64+0x180], !P1 ;  /* 0x0940018002057fae */ /* 0x0003e4000c901d68 */
[----:B-1----:R-:W-:-:S02]  /*18bb0*/  IADD3 R2, P0, R14, R0, RZ ;  /* 0x000000000e027210 */ /* 0x002fc40007f1e0ff */
[----:B------:R-:W1:Y:S03]  /*18bc0*/  SHFL.IDX PT, R14, R6, 0x2, 0x181f ;  /* 0x00581f00060e7f89 */ /* 0x000e6600000e0000 */
[----:B------:R-:W-:Y:S02]  /*18bd0*/  IMAD.X R3, RZ, RZ, R8, P0 ;  /* 0x000000ffff037224 */ /* 0x000fe400000e0608 */
[----:B------:R-:W4:Y:S04]  /*18be0*/  SHFL.IDX PT, R8, R7, 0x2, 0x181f ;  /* 0x00581f0007087f89 */ /* 0x000f2800000e0000 */
[----:B------:R-:W-:Y:S04]  /*18bf0*/  LDGSTS.E.BYPASS.LTC128B.128 [R5+0xc00], desc[UR40][R2.64], !P5 ;  /* 0x00c0000002057fae */ /* 0x000fe8000e901d68 */
[----:B------:R-:W-:Y:S04]  /*18c00*/  LDGSTS.E.BYPASS.LTC128B.128 [R5+0x3c00], desc[UR40][R2.64+0x80], !P4 ;  /* 0x03c0008002057fae */ /* 0x000fe8000e101d68 */
[----:B------:R-:W-:Y:S04]  /*18c10*/  LDGSTS.E.BYPASS.LTC128B.128 [R5+0x6c00], desc[UR40][R2.64+0x100], !P3 ;  /* 0x06c0010002057fae */ /* 0x000fe8000d901d68 */
[----:B------:R1:W-:Y:S02]  /*18c20*/  LDGSTS.E.BYPASS.LTC128B.128 [R5+0x9c00], desc[UR40][R2.64+0x180], !P1 ;  /* 0x09c0018002057fae */ /* 0x0003e4000c901d68 */
[----:B-1----:R-:W-:-:S02]  /*18c30*/  IADD3 R2, P0, R14, R0, RZ ;  /* 0x000000000e027210 */ /* 0x002fc40007f1e0ff */
[----:B------:R-:W1:Y:S03]  /*18c40*/  SHFL.IDX PT, R14, R6, 0x3, 0x181f ;  /* 0x00781f00060e7f89 */ /* 0x000e6600000e0000 */
[----:B----4-:R-:W-:Y:S02]  /*18c50*/  IMAD.X R3, RZ, RZ, R8, P0 ;  /* 0x000000ffff037224 */ /* 0x010fe400000e0608 */
        /* <DEDUP_REMOVED lines=14> */
[----:B------:R1:W0:Y:S03]  /*18d40*/  SHFL.IDX PT, R14, R6, 0x5, 0x181f ;  /* 0x00b81f00060e7f89 */ /* 0x00022600000e0000 */
[----:B----4-:R-:W-:Y:S02]  /*18d50*/  IMAD.X R3, RZ, RZ, R8, P0 ;  /* 0x000000ffff037224 */ /* 0x010fe400000e0608 */
[----:B------:R1:W4:Y:S04]  /*18d60*/  SHFL.IDX PT, R8, R7, 0x5, 0x181f ;  /* 0x00b81f0007087f89 */ /* 0x00032800000e0000 */
[----:B------:R1:W-:Y:S04]  /*18d70*/  LDGSTS.E.BYPASS.LTC128B.128 [R5+0x2400], desc[UR40][R2.64], !P5 ;  /* 0x0240000002057fae */ /* 0x0003e8000e901d68 */
[----:B------:R1:W-:Y:S04]  /*18d80*/  LDGSTS.E.BYPASS.LTC128B.128 [R5+0x5400], desc[UR40][R2.64+0x80], !P4 ;  /* 0x0540008002057fae */ /* 0x0003e8000e101d68 */
[----:B------:R1:W-:Y:S04]  /*18d90*/  LDGSTS.E.BYPASS.LTC128B.128 [R5+0x8400], desc[UR40][R2.64+0x100], !P3 ;  /* 0x0840010002057fae */ /* 0x0003e8000d901d68 */
[----:B------:R1:W-:Y:S02]  /*18da0*/  LDGSTS.E.BYPASS.LTC128B.128 [R5+0xb400], desc[UR40][R2.64+0x180], !P1 ;  /* 0x0b40018002057fae */ /* 0x0003e4000c901d68 */
.L_x_10123:
[----:B01----:R-:W-:-:S05]  /*18db0*/  IADD3 R2, P0, R14, R0, RZ ;  /* 0x000000000e027210 */ /* 0x003fca0007f1e0ff */
[----:B----4-:R-:W-:Y:S01]  /*18dc0*/  IMAD.X R3, RZ, RZ, R8, P0 ;  /* 0x000000ffff037224 */ /* 0x010fe200000e0608 */
        /* <DEDUP_REMOVED lines=9> */
.L_x_9923:
        /* <DEDUP_REMOVED lines=11> */
.L_x_9924:
[----:B------:R0:W-:Y:S01]  /*18f10*/  SYNCS.ARRIVE.TRANS64.A1T0 RZ, [R4+URZ+0x22850], RZ ;  /* 0x022850ff04ff79a7 */ /* 0x0001e2000810003f */
[----:B------:R-:W-:Y:S05]  /*18f20*/  @P2 BRA `(.L_x_9925) ;  /* 0xfffffff000982947 */ /* 0x000fea000383ffff */
.L_x_9912:
[----:B------:R-:W-:Y:S05]  /*18f30*/  BSYNC B0 ;  /* 0x0000000000007941 */ /* 0x000fea0003800000 */
.L_x_9911:
[----:B------:R-:W1:Y:S01]  /*18f40*/  S2R R2, SR_TID.X ;  /* 0x0000000000027919 */ /* 0x000e620000002100 */
[----:B------:R-:W-:Y:S01]  /*18f50*/  VIADD R24, R24, 0x1 ;  /* 0x0000000118187836 */ /* 0x000fe20000000000 */
[----:B------:R-:W-:Y:S04]  /*18f60*/  BSSY B0, `(.L_x_9926) ;  /* 0x0000013000007945 */ /* 0x000fe80003800000 */
[----:B------:R-:W-:-:S04]  /*18f70*/  ISETP.NE.AND P0, PT, R24, 0x2, PT ;  /* 0x000000021800780c */ /* 0x000fc80003f05270 */
[----:B------:R-:W-:-:S04]  /*18f80*/  SEL R0, RZ, 0x1, P0 ;  /* 0x00000001ff007807 */ /* 0x000fc80000000000 */
[----:B------:R-:W-:Y:S02]  /*18f90*/  LOP3.LUT R25, R25, R0, RZ, 0x3c, !PT ;  /* 0x0000000019197212 */ /* 0x000fe400078e3cff */
[----:B-1----:R-:W-:-:S04]  /*18fa0*/  LOP3.LUT R2, R2, 0x7f, RZ, 0xc0, !PT ;  /* 0x0000007f02027812 */ /* 0x002fc800078ec0ff */
[----:B------:R-:W-:-:S13]  /*18fb0*/  ISETP.NE.AND P1, PT, R2, RZ, PT ;  /* 0x000000ff0200720c */ /* 0x000fda0003f25270 */
[----:B------:R-:W-:Y:S05]  /*18fc0*/  @P1 BRA `(.L_x_9927) ;  /* 0x0000000000301947 */ /* 0x000fea0003800000 */
[----:B------:R-:W1:Y:S01]  /*18fd0*/  S2R R5, SR_LANEID ;  /* 0x0000000000057919 */ /* 0x000e620000000000 */
[----:B------:R-:W-:Y:S01]  /*18fe0*/  VOTEU.ANY UR4, UPT, PT ;  /* 0x0000000000047886 */ /* 0x000fe200038e0100 */
[----:B------:R-:W4:Y:S01]  /*18ff0*/  LDC.64 R2, c[0x0][0xc60] ;  /* 0x00031800ff027b82 */ /* 0x000f220000000a00 */
[----:B------:R-:W1:Y:S02]  /*19000*/  FLO.U32 R0, UR4 ;  /* 0x0000000400007d00 */ /* 0x000e6400080e0000 */
[----:B-1----:R-:W-:-:S06]  /*19010*/  ISETP.EQ.U32.AND P1, PT, R0, R5, PT ;  /* 0x000000050000720c */ /* 0x002fcc0003f22070 */
[----:B------:R-:W4:Y:S07]  /*19020*/  POPC R5, UR4 ;  /* 0x0000000400057d09 */ /* 0x000f2e0008000000 */
[----:B----4-:R-:W4:Y:S01]  /*19030*/  @P1 ATOMG.E.ADD.STRONG.GPU PT, R3, desc[UR40][R2.64], R5 ;  /* 0x00000005020319a8 */ /* 0x010f2200081ee1e8 */
[----:B0-23--:R-:W0:Y:S02]  /*19040*/  S2R R4, SR_LTMASK ;  /* 0x0000000000047919 */ /* 0x00de240000003900 */
[----:B0-----:R-:W-:-:S04]  /*19050*/  LOP3.LUT R4, R4, UR4, RZ, 0xc0, !PT ;  /* 0x0000000404047c12 */ /* 0x001fc8000f8ec0ff */
[----:B------:R-:W0:Y:S01]  /*19060*/  POPC R7, R4 ;  /* 0x0000000400077309 */ /* 0x000e220000000000 */
[----:B----4-:R-:W0:Y:S02]  /*19070*/  SHFL.IDX PT, R0, R3, R0, 0x1f ;  /* 0x00001f0003007589 */ /* 0x010e2400000e0000 */
[----:B0-----:R-:W-:-:S07]  /*19080*/  IADD3 R16, R0, UR36, R7 ;  /* 0x0000002400107c10 */ /* 0x001fce000fffe007 */
.L_x_9927:
[----:B------:R-:W-:Y:S05]  /*19090*/  BSYNC B0 ;  /* 0x0000000000007941 */ /* 0x000fea0003800000 */
.L_x_9926:
[----:B------:R-:W-:-:S07]  /*190a0*/  SEL R24, R24, RZ, P0 ;  /* 0x000000ff18187207 */ /* 0x000fce0000000000 */
.L_x_9886:
[----:B------:R-:W-:Y:S05]  /*190b0*/  BSYNC B7 ;  /* 0x0000000000077941 */ /* 0x000fea0003800000 */
.L_x_9884:
[----:B------:R-:W4:Y:S02]  /*190c0*/  LDL R0, [R1] ;  /* 0x0000000001007983 */ /* 0x000f240000100800 */
[----:B----4-:R-:W-:-:S13]  /*190d0*/  LOP3.LUT P0, RZ, R0, 0x80, RZ, 0xc0, !PT ;  /* 0x0000008000ff7812 */ /* 0x010fda000780c0ff */
[----:B------:R-:W-:Y:S05]  /*190e0*/  @!P0 BRA `(.L_x_9928) ;  /* 0x0000000000248947 */ /* 0x000fea0003800000 */
[----:B------:R-:W-:Y:S05]  /*190f0*/  WARPSYNC.ALL ;  /* 0x0000000000007948 */ /* 0x000fea0003800000 */
[----:B------:R-:W1:Y:S08]  /*19100*/  S2UR UR5, SR_CgaCtaId ;  /* 0x00000000000579c3 */ /* 0x000e700000008800 */
[----:B------:R-:W-:Y:S06]  /*19110*/  BAR.SYNC.DEFER_BLOCKING 0x5, 0x180 ;  /* 0x0146000000007b1d */ /* 0x000fec0000010000 */
[----:B------:R-:W-:-:S02]  /*19120*/  UMOV UR4, 0x400 ;  /* 0x0000040000047882 */ /* 0x000fc40000000000 */
[----:B-1----:R-:W-:-:S06]  /*19130*/  ULEA UR4, UR5, UR4, 0x18 ;  /* 0x0000000405047291 */ /* 0x002fcc000f8ec03f */
[----:B0-----:R-:W-:-:S05]  /*19140*/  IMAD.U32 R22, RZ, RZ, UR4 ;  /* 0x00000004ff167e24 */ /* 0x001fca000f8e00ff */
[----:B------:R4:W0:Y:S01]  /*19150*/  LDS.128 R16, [R22+0x228d0] ;  /* 0x0228d00016107984 */ /* 0x0008220000000c00 */
[----:B------:R-:W-:Y:S06]  /*19160*/  BAR.ARV 0x4, 0x180 ;  /* 0x0106000000007b1d */ /* 0x000fec0000002000 */
[----:B------:R-:W-:Y:S05]  /*19170*/  BRA `(.L_x_9929) ;  /* 0x0000000800d07947 */ /* 0x000fea0003800000 */
.L_x_9928:
[----:B------:R-:W1:Y:S01]  /*19180*/  S2R R9, SR_TID.X ;  /* 0x0000000000097919 */ /* 0x000e620000002100 */
[----:B------:R-:W-:Y:S01]  /*19190*/  UMOV UR4, 0xffffffff ;  /* 0xffffffff00047882 */ /* 0x000fe20000000000 */
[----:B-1----:R-:W-:-:S04]  /*191a0*/  LOP3.LUT R9, R9, 0x1f, RZ, 0xc0, !PT ;  /* 0x0000001f09097812 */ /* 0x002fc800078ec0ff */
[----:B------:R-:W-:Y:S01]  /*191b0*/  ISETP.NE.AND P0, PT, R9, 0x1f, PT ;  /* 0x0000001f0900780c */ /* 0x000fe20003f05270 */
[----:B------:R-:W-:-:S12]  /*191c0*/  BRA.DIV UR4, `(.L_x_9930) ;  /* 0x0000005604807947 */ /* 0x000fd8000b800000 */
[----:B------:R-:W-:Y:S01]  /*191d0*/  IMAD.IADD R7, R19, 0x1, R9 ;  /* 0x0000000113077824 */ /* 0x000fe200078e0209 */
[----:B------:R-:W-:-:S04]  /*191e0*/  ULDC UR4, c[0x0][0xc3c] ;  /* 0x00030f0000047ab9 */ /* 0x000fc80000000800 */
[----:B------:R-:W-:-:S13]  /*191f0*/  ISETP.GE.OR P1, PT, R7, UR4, !P0 ;  /* 0x0000000407007c0c */ /* 0x000fda000c726670 */
[----:B0-----:R-:W0:Y:S08]  /*19200*/  @!P1 LDC.64 R2, c[0x0][0xc80] ;  /* 0x00032000ff029b82 */ /* 0x001e300000000a00 */
[----:B--23--:R-:W1:Y:S01]  /*19210*/  @!P1 LDC.64 R4, c[0x0][0xc78] ;  /* 0x00031e00ff049b82 */ /* 0x00ce620000000a00 */
        /* <DEDUP_REMOVED lines=11> */
[----:B------:R0:W-:Y:S02]  /*192d0*/  SHFL.IDX PT, R6, R16, 0x1, 0x1f ;  /* 0x00201f0010067f89 */ /* 0x0001e400000e0000 */
[----:B0-----:R-:W-:-:S02]  /*192e0*/  IMAD.MOV.U32 R16, RZ, RZ, RZ ;  /* 0x000000ffff107224 */ /* 0x001fc400078e00ff */
[----:B--2---:R-:W-:Y:S02]  /*192f0*/  @!P1 IMAD.MOV.U32 R7, RZ, RZ, R8 ;  /* 0x000000ffff079224 */ /* 0x004fe400078e0008 */
[----:B---3--:R-:W-:Y:S01]  /*19300*/  @!P1 IMAD.MOV.U32 R4, RZ, RZ, R5 ;  /* 0x000000ffff049224 */ /* 0x008fe200078e0005 */
        /* <DEDUP_REMOVED lines=18> */
.L_x_10133:
[----:B------:R-:W-:Y:S02]  /*19430*/  ULDC UR4, c[0x0][0xc38] ;  /* 0x00030e0000047ab9 */ /* 0x000fe40000000800 */
[----:B------:R-:W-:-:S04]  /*19440*/  IMAD.U32 R5, RZ, RZ, UR4 ;  /* 0x00000004ff057e24 */ /* 0x000fc8000f8e00ff */
[----:B-1----:R-:W-:-:S04]  /*19450*/  IMAD R9, R14, R5, RZ ;  /* 0x000000050e097224 */ /* 0x002fc800078e02ff */
[----:B------:R-:W-:-:S05]  /*19460*/  IMAD.IADD R6, R6, 0x1, R9 ;  /* 0x0000000106067824 */ /* 0x000fca00078e0209 */
[----:B------:R-:W-:-:S13]  /*19470*/  ISETP.GT.AND P6, PT, R6, R0, PT ;  /* 0x000000000600720c */ /* 0x000fda0003fc4270 */
[----:B------:R-:W-:Y:S05]  /*19480*/  @P6 BRA `(.L_x_9931) ;  /* 0x0000000000a46947 */ /* 0x000fea0003800000 */
.L_x_9934:
        /* <DEDUP_REMOVED lines=35> */
.L_x_10141:
[----:B------:R-:W-:Y:S02]  /*196c0*/  ULDC UR4, c[0x0][0xc38] ;  /* 0x00030e0000047ab9 */ /* 0x000fe40000000800 */
[----:B------:R-:W-:-:S04]  /*196d0*/  IMAD.U32 R5, RZ, RZ, UR4 ;  /* 0x00000004ff057e24 */ /* 0x000fc8000f8e00ff */
[----:B-1----:R-:W-:-:S04]  /*196e0*/  IMAD R9, R14, R5, RZ ;  /* 0x000000050e097224 */ /* 0x002fc800078e02ff */
[----:B------:R-:W-:-:S05]  /*196f0*/  IMAD.IADD R6, R9, 0x1, R6 ;  /* 0x0000000109067824 */ /* 0x000fca00078e0206 */
[----:B------:R-:W-:-:S13]  /*19700*/  ISETP.GT.AND P6, PT, R6, R0, PT ;  /* 0x000000000600720c */ /* 0x000fda0003fc4270 */
[----:B------:R-:W-:Y:S05]  /*19710*/  @!P6 BRA `(.L_x_9934) ;  /* 0xfffffffc005ce947 */ /* 0x000fea000383ffff */
.L_x_9931:
        /* <DEDUP_REMOVED lines=9> */
.L_x_10146:
[----:B------:R-:W-:-:S13]  /*197b0*/  ISETP.NE.AND P0, PT, R8, RZ, PT ;  /* 0x000000ff0800720c */ /* 0x000fda0003f05270 */
[----:B------:R-:W-:Y:S05]  /*197c0*/  @!P0 BRA `(.L_x_9936) ;  /* 0x0000000000108947 */ /* 0x000fea0003800000 */
[----:B------:R-:W-:Y:S01]  /*197d0*/  UMOV UR4, 0xffffffff ;  /* 0xffffffff00047882 */ /* 0x000fe20000000000 */
[----:B------:R-:W-:Y:S02]  /*197e0*/  VIADD R12, R6, 0xffffffff ;  /* 0xffffffff060c7836 */ /* 0x000fe40000000000 */
[----:B------:R-:W-:Y:S05]  /*197f0*/  BRA.DIV UR4, `(.L_x_9937) ;  /* 0x0000005a04447947 */ /* 0x000fea000b800000 */
[----:B------:R4:W0:Y:S02]  /*19800*/  SHFL.IDX PT, R16, R3, R12, 0x1f ;  /* 0x00001f0c03107589 */ /* 0x00082400000e0000 */
.L_x_9936:
        /* <DEDUP_REMOVED lines=58> */
.L_x_9932:
[----:B------:R-:W-:Y:S01]  /*19bb0*/  UMOV UR4, URZ ;  /* 0x0000003f00047c82 */ /* 0x000fe20008000000 */
[----:B------:R-:W-:Y:S01]  /*19bc0*/  UMOV UR5, URZ ;  /* 0x0000003f00057c82 */ /* 0x000fe20008000000 */
[----:B------:R-:W-:Y:S01]  /*19bd0*/  ULDC UR6, c[0x0][0xc3c] ;  /* 0x00030f0000067ab9 */ /* 0x000fe20000000800 */
[----:B------:R-:W-:Y:S02]  /*19be0*/  IMAD.MOV.U32 R16, RZ, RZ, R0 ;  /* 0x000000ffff107224 */ /* 0x000fe400078e0000 */
[----:B------:R-:W-:Y:S02]  /*19bf0*/  IMAD.U32 R17, RZ, RZ, UR4 ;  /* 0x00000004ff117e24 */ /* 0x000fe4000f8e00ff */
[----:B------:R-:W-:Y:S02]  /*19c00*/  IMAD.U32 R18, RZ, RZ, UR5 ;  /* 0x00000005ff127e24 */ /* 0x000fe4000f8e00ff */
[----:B------:R-:W-:-:S07]  /*19c10*/  IMAD.U32 R19, RZ, RZ, UR6 ;  /* 0x00000006ff137e24 */ /* 0x000fce000f8e00ff */
.L_x_9938:
        /* <DEDUP_REMOVED lines=10> */
.L_x_9929:
[----:B------:R-:W-:Y:S02]  /*19cc0*/  ULDC UR4, c[0x0][0xc3c] ;  /* 0x00030f0000047ab9 */ /* 0x000fe40000000800 */
[----:B0-----:R-:W-:-:S13]  /*19cd0*/  ISETP.GE.AND P0, PT, R19, UR4, PT ;  /* 0x0000000413007c0c */ /* 0x001fda000bf06270 */
[----:B------:R-:W-:Y:S05]  /*19ce0*/  @!P0 BRA `(.L_x_9939) ;  /* 0xffffffa000388947 */ /* 0x000fea000383ffff */
[----:B------:R-:W-:Y:S05]  /*19cf0*/  BSYNC B8 ;  /* 0x0000000000087941 */ /* 0x000fea0003800000 */
.L_x_9838:
[----:B------:R-:W5:Y:S01]  /*19d00*/  LDL.LU R0, [R1+0x24] ;  /* 0x0000240001007983 */ /* 0x000f620000300800 */
[----:B------:R-:W-:Y:S01]  /*19d10*/  BSSY B0, `(.L_x_9940) ;  /* 0x000000b000007945 */ /* 0x000fe20003800000 */
[----:B------:R-:W1:Y:S01]  /*19d20*/  S2R R5, SR_CgaCtaId ;  /* 0x0000000000057919 */ /* 0x000e620000008800 */
[----:B-----5:R-:W-:-:S05]  /*19d30*/  VIADD R0, R0, 0x1 ;  /* 0x0000000100007836 */ /* 0x020fca0000000000 */
[----:B--2---:R-:W-:-:S04]  /*19d40*/  LEA.HI R2, R0, R0, RZ, 0x1 ;  /* 0x0000000000027211 */ /* 0x004fc800078f08ff */
[----:B0-----:R-:W-:Y:S02]  /*19d50*/  LOP3.LUT R3, R2, 0xfffffffe, RZ, 0xc0, !PT ;  /* 0xfffffffe02037812 */ /* 0x001fe400078ec0ff */
[----:B------:R-:W-:-:S03]  /*19d60*/  MOV R2, 0x400 ;  /* 0x0000040000027802 */ /* 0x000fc60000000f00 */
[----:B------:R-:W-:Y:S01]  /*19d70*/  IMAD.IADD R0, R0, 0x1, -R3 ;  /* 0x0000000100007824 */ /* 0x000fe200078e0a03 */
[----:B-1----:R-:W-:-:S04]  /*19d80*/  LEA R5, R5, R2, 0x18 ;  /* 0x0000000205057211 */ /* 0x002fc800078ec0ff */
[----:B------:R-:W-:-:S04]  /*19d90*/  SHF.L.U32 R0, R0, 0x1f, RZ ;  /* 0x0000001f00007819 */ /* 0x000fc800000006ff */
[----:B------:R-:W0:Y:S02]  /*19da0*/  SYNCS.PHASECHK.TRANS64.TRYWAIT P0, [R5+URZ+0x22820], R0 ;  /* 0x02282000050075a7 */ /* 0x000e24000800017f */
[----:B0-----:R-:W-:Y:S05]  /*19db0*/  @!P0 BRA `(.L_x_9941) ;  /* 0x0000005000fc8947 */ /* 0x001fea0003800000 */
.L_x_10149:
[----:B------:R-:W-:Y:S05]  /*19dc0*/  BSYNC B0 ;  /* 0x0000000000007941 */ /* 0x000fea0003800000 */
.L_x_9940:
[----:B------:R-:W-:-:S03]  /*19dd0*/  UMOV UR4, 0xffffffff ;  /* 0xffffffff00047882 */ /* 0x000fc60000000000 */
[----:B------:R-:W-:Y:S05]  /*19de0*/  BRA.DIV UR4, `(.L_x_9942) ;  /* 0x0000005604047947 */ /* 0x000fea000b800000 */
[----:B0-----:R-:W0:Y:S02]  /*19df0*/  S2R R0, SR_TID.X ;  /* 0x0000000000007919 */ /* 0x001e240000002100 */
[----:B0-----:R-:W-:-:S04]  /*19e00*/  SHF.R.U32.HI R0, RZ, 0x5, R0 ;  /* 0x00000005ff007819 */ /* 0x001fc80000011600 */
[----:B------:R-:W-:-:S05]  /*19e10*/  LOP3.LUT R0, R0, 0x3, RZ, 0xc0, !PT ;  /* 0x0000000300007812 */ /* 0x000fca00078ec0ff */
[----:B------:R0:W1:Y:S02]  /*19e20*/  SHFL.IDX PT, R14, R0, RZ, 0x1f ;  /* 0x00001fff000e7589 */ /* 0x00006400000e0000 */
.L_x_10152:
[----:B-1----:R-:W-:-:S13]  /*19e30*/  ISETP.NE.AND P0, PT, R14, RZ, PT ;  /* 0x000000ff0e00720c */ /* 0x002fda0003f05270 */
[----:B------:R-:W-:Y:S05]  /*19e40*/  @P0 BRA `(.L_x_9674) ;  /* 0x0000000000840947 */ /* 0x000fea0003800000 */
[----:B------:R-:W-:-:S03]  /*19e50*/  UMOV UR4, 0xffffffff ;  /* 0xffffffff00047882 */ /* 0x000fc60000000000 */
[----:B------:R-:W-:Y:S05]  /*19e60*/  BRA.DIV UR4, `(.L_x_9943) ;  /* 0x0000005604187947 */ /* 0x000fea000b800000 */
[----:B------:R-:W-:-:S13]  /*19e70*/  ELECT P6, URZ, PT ;  /* 0x00000000003f782f */ /* 0x000fda00038c0000 */
.L_x_10155:
[----:B------:R-:W-:Y:S05]  /*19e80*/  @!P6 BRA `(.L_x_9674) ;  /* 0x000000000074e947 */ /* 0x000fea0003800000 */
[----:B------:R-:W-:-:S04]  /*19e90*/  LOP3.LUT R37, R37, 0x2, RZ, 0xfc, !PT ;  /* 0x0000000225257812 */ /* 0x000fc800078efcff */
[----:B------:R-:W-:-:S13]  /*19ea0*/  ISETP.NE.AND P0, PT, R37, 0x3, PT ;  /* 0x000000032500780c */ /* 0x000fda0003f05270 */
[----:B------:R-:W-:Y:S05]  /*19eb0*/  @!P0 BRA `(.L_x_9944) ;  /* 0x0000000000048947 */ /* 0x000fea0003800000 */
[----:B------:R-:W-:Y:S01]  /*19ec0*/  BPT.TRAP 0x1 ;  /* 0x000000040000795c */ /* 0x000fe20000300000 */
.L_x_9944:
[C---:B------:R-:W-:Y:S01]  /*19ed0*/  IMAD R3, R24.reuse, 0x8, R5 ;  /* 0x0000000818037824 */ /* 0x040fe200078e0205 */
[----:B------:R-:W-:Y:S01]  /*19ee0*/  SHF.L.U32 R2, R25, 0x1f, RZ ;  /* 0x0000001f19027819 */ /* 0x000fe200000006ff */
[----:B------:R-:W-:-:S03]  /*19ef0*/  VIADD R24, R24, 0x1 ;  /* 0x0000000118187836 */ /* 0x000fc60000000000 */
[----:B------:R-:W1:Y:S02]  /*19f00*/  SYNCS.PHASECHK.TRANS64.TRYWAIT P1, [R3+URZ+0x22840], R2 ;  /* 0x02284002030075a7 */ /* 0x000e64000802017f */
[----:B------:R-:W-:-:S04]  /*19f10*/  ISETP.NE.AND P2, PT, R24, 0x2, PT ;  /* 0x000000021800780c */ /* 0x000fc80003f45270 */
[----:B0-----:R-:W-:Y:S01]  /*19f20*/  SEL R0, RZ, 0x1, P2 ;  /* 0x00000001ff007807 */ /* 0x001fe20001000000 */
[----:B-1----:R-:W-:Y:S08]  /*19f30*/  @!P1 BRA `(.L_x_9945) ;  /* 0x0000005400049947 */ /* 0x002ff00003800000 */
.L_x_10156:
[----:B------:R-:W-:Y:S02]  /*19f40*/  SEL R24, R24, RZ, P2 ;  /* 0x000000ff18187207 */ /* 0x000fe40001000000 */
[----:B------:R-:W-:Y:S01]  /*19f50*/  LOP3.LUT R0, R25, R0, RZ, 0x3c, !PT ;  /* 0x0000000019007212 */ /* 0x000fe200078e3cff */
[----:B------:R-:W-:Y:S06]  /*19f60*/  @!P0 BRA `(.L_x_9946) ;  /* 0x0000000000048947 */ /* 0x000fec0003800000 */
[----:B------:R-:W-:Y:S01]  /*19f70*/  BPT.TRAP 0x1 ;  /* 0x000000040000795c */ /* 0x000fe20000300000 */
.L_x_9946:
[----:B------:R-:W-:Y:S01]  /*19f80*/  IMAD R5, R24, 0x8, R5 ;  /* 0x0000000818057824 */ /* 0x000fe200078e0205 */
[----:B------:R-:W-:-:S04]  /*19f90*/  SHF.L.U32 R0, R0, 0x1f, RZ ;  /* 0x0000001f00007819 */ /* 0x000fc800000006ff */
[----:B------:R-:W1:Y:S02]  /*19fa0*/  SYNCS.PHASECHK.TRANS64.TRYWAIT P1, [R5+URZ+0x22840], R0 ;  /* 0x02284000050075a7 */ /* 0x000e64000802017f */
[----:B-1----:R-:W-:Y:S05]  /*19fb0*/  @!P1 BRA `(.L_x_9947) ;  /* 0x0000005000f89947 */ /* 0x002fea0003800000 */
.L_x_10157:
[----:B------:R-:W-:Y:S05]  /*19fc0*/  @!P0 BRA `(.L_x_9948) ;  /* 0x0000000000048947 */ /* 0x000fea0003800000 */
[----:B------:R-:W-:Y:S01]  /*19fd0*/  BPT.TRAP 0x1 ;  /* 0x000000040000795c */ /* 0x000fe20000300000 */
.L_x_9948:
[----:B------:R-:W2:Y:S02]  /*19fe0*/  SYNCS.PHASECHK.TRANS64.TRYWAIT P1, [R3+URZ+0x22860], R2 ;  /* 0x02286002030075a7 */ /* 0x000ea4000802017f */
[----:B--2---:R-:W-:Y:S05]  /*19ff0*/  @!P1 BRA `(.L_x_9949) ;  /* 0x0000005000fc9947 */ /* 0x004fea0003800000 */
.L_x_10158:
[----:B------:R-:W-:Y:S05]  /*1a000*/  @!P0 BRA `(.L_x_9950) ;  /* 0x0000000000048947 */ /* 0x000fea0003800000 */
[----:B------:R-:W-:Y:S01]  /*1a010*/  BPT.TRAP 0x1 ;  /* 0x000000040000795c */ /* 0x000fe20000300000 */
.L_x_9950:
[----:B------:R0:W0:Y:S02]  /*1a020*/  SYNCS.PHASECHK.TRANS64.TRYWAIT P0, [R5+URZ+0x22860], R0 ;  /* 0x02286000050075a7 */ /* 0x000024000800017f */
[----:B0-----:R-:W-:Y:S05]  /*1a030*/  @!P0 NANOSLEEP.SYNCS 0x989680 ;  /* 0x009896800000895d */ /* 0x001fea0003900000 */
[----:B------:R-:W0:Y:S02]  /*1a040*/  @!P0 SYNCS.PHASECHK.TRANS64 P0, [R5+URZ+0x22860], R0 ;  /* 0x02286000050085a7 */ /* 0x000e24000800007f */
[----:B0-----:R-:W-:Y:S05]  /*1a050*/  @!P0 BRA `(.L_x_9950) ;  /* 0xfffffffc00f08947 */ /* 0x001fea000383ffff */
.L_x_9674:
[----:B------:R-:W-:Y:S05]  /*1a060*/  BSYNC B9 ;  /* 0x0000000000097941 */ /* 0x000fea0003800000 */
.L_x_9671:
[----:B------:R-:W-:Y:S05]  /*1a070*/  EXIT ;  /* 0x000000000000794d */ /* 0x000fea0003800000 */
.L_x_9694:
[----:B0-----:R0:W1:Y:S02]  /*1a080*/  SYNCS.PHASECHK.TRANS64.TRYWAIT P5, [R87+URZ+0x22890], R95 ;  /* 0x0228905f570075a7 */ /* 0x00106400080a017f */
[----:B-1----:R-:W-:Y:S05]  /*1a090*/  @!P5 NANOSLEEP.SYNCS 0x989680 ;  /* 0x009896800000d95d */ /* 0x002fea0003900000 */
[----:B------:R-:W1:Y:S02]  /*1a0a0*/  @!P5 SYNCS.PHASECHK.TRANS64 P5, [R87+URZ+0x22890], R95 ;  /* 0x0228905f5700d5a7 */ /* 0x000e6400080a007f */
[----:B-1----:R-:W-:Y:S05]  /*1a0b0*/  @!P5 BRA `(.L_x_9694) ;  /* 0xfffffffc00f0d947 */ /* 0x002fea000383ffff */
[----:B------:R-:W-:Y:S05]  /*1a0c0*/  BRA `(.L_x_9951) ;  /* 0xfffffe9400b87947 */ /* 0x000fea000383ffff */
.L_x_9695:
        /* <DEDUP_REMOVED lines=8> */
.L_x_9953:
[----:B------:R-:W-:Y:S05]  /*1a150*/  BSYNC B1 ;  /* 0x0000000000017941 */ /* 0x000fea0003800000 */
.L_x_9952:
        /* <DEDUP_REMOVED lines=8> */
.L_x_9954:
[----:B------:R-:W-:Y:S05]  /*1a1e0*/  BRA `(.L_x_9955) ;  /* 0xfffffe9400847947 */ /* 0x000fea000383ffff */
.L_x_9704:
[----:B------:R-:W-:Y:S01]  /*1a1f0*/  BSSY B1, `(.L_x_9956) ;  /* 0x0000008000017945 */ /* 0x000fe20003800000 */
[----:B----4-:R-:W-:Y:S02]  /*1a200*/  IMAD.MOV.U32 R13, RZ, RZ, R97 ;  /* 0x000000ffff0d7224 */ /* 0x010fe400078e0061 */
[----:B------:R-:W-:Y:S02]  /*1a210*/  IMAD.MOV.U32 R12, RZ, RZ, 0x1 ;  /* 0x00000001ff0c7424 */ /* 0x000fe400078e00ff */
[----:B------:R-:W-:Y:S02]  /*1a220*/  IMAD.MOV.U32 R11, RZ, RZ, 0x1c1f ;  /* 0x00001c1fff0b7424 */ /* 0x000fe400078e00ff */
[----:B------:R-:W-:-:S07]  /*1a230*/  IMAD.MOV.U32 R15, RZ, RZ, -0x1 ;  /* 0xffffffffff0f7424 */ /* 0x000fce00078e00ff */
[----:B0123--:R-:W-:Y:S05]  /*1a240*/  WARPSYNC.COLLECTIVE R15, `(.L_x_9957) ;  /* 0x000000000f087348 */ /* 0x00ffea0003c00000 */
[----:B---3--:R3:W4:Y:S02]  /*1a250*/  SHFL.IDX P6, R14, R13, R12, R11 ;  /* 0x0000000c0d0e7389 */ /* 0x00872400000c000b */
[----:B01234-:R-:W-:Y:S01]  /*1a260*/  ENDCOLLECTIVE ;  /* 0x000000000000791b */ /* 0x01ffe20003800000 */
.L_x_9957:
[----:B------:R-:W-:Y:S05]  /*1a270*/  BSYNC B1 ;  /* 0x0000000000017941 */ /* 0x000fea0003800000 */
.L_x_9956:
        /* <DEDUP_REMOVED lines=8> */
.L_x_9958:
[----:B------:R-:W-:Y:S05]  /*1a300*/  BRA `(.L_x_9959) ;  /* 0xfffffe9c00107947 */ /* 0x000fea000383ffff */
.L_x_9714:
[----:B-1----:R1:W2:Y:S02]  /*1a310*/  SYNCS.PHASECHK.TRANS64.TRYWAIT P4, [R87+URZ+0x22890], R95 ;  /* 0x0228905f570075a7 */ /* 0x0022a4000808017f */
[----:B--2---:R-:W-:Y:S05]  /*1a320*/  @!P4 NANOSLEEP.SYNCS 0x989680 ;  /* 0x009896800000c95d */ /* 0x004fea0003900000 */
[----:B------:R-:W2:Y:S02]  /*1a330*/  @!P4 SYNCS.PHASECHK.TRANS64 P4, [R87+URZ+0x22890], R95 ;  /* 0x0228905f5700c5a7 */ /* 0x000ea4000808007f */
[----:B--2---:R-:W-:Y:S05]  /*1a340*/  @!P4 BRA `(.L_x_9714) ;  /* 0xfffffffc00f0c947 */ /* 0x004fea000383ffff */
[----:B------:R-:W-:Y:S05]  /*1a350*/  BRA `(.L_x_9960) ;  /* 0xfffffea800087947 */ /* 0x000fea000383ffff */
.L_x_9715:
        /* <DEDUP_REMOVED lines=8> */
.L_x_9962:
[----:B------:R-:W-:Y:S05]  /*1a3e0*/  BSYNC B1 ;  /* 0x0000000000017941 */ /* 0x000fea0003800000 */
.L_x_9961:
        /* <DEDUP_REMOVED lines=8> */
.L_x_9963:
[----:B------:R-:W-:Y:S01]  /*1a470*/  IMAD.MOV.U32 R100, RZ, RZ, R14 ;  /* 0x000000ffff647224 */ /* 0x000fe200078e000e */
[----:B------:R-:W-:Y:S06]  /*1a480*/  BRA `(.L_x_9964) ;  /* 0xfffffea400d47947 */ /* 0x000fec000383ffff */
.L_x_9720:
        /* <DEDUP_REMOVED lines=8> */
.L_x_9966:
[----:B------:R-:W-:Y:S05]  /*1a510*/  BSYNC B1 ;  /* 0x0000000000017941 */ /* 0x000fea0003800000 */
.L_x_9965:
        /* <DEDUP_REMOVED lines=8> */
.L_x_9967:
[----:B------:R-:W-:Y:S01]  /*1a5a0*/  IMAD.MOV.U32 R96, RZ, RZ, R14 ;  /* 0x000000ffff607224 */ /* 0x000fe200078e000e */
[----:B------:R-:W-:Y:S06]  /*1a5b0*/  BRA `(.L_x_9968) ;  /* 0xfffffeac007c7947 */ /* 0x000fec000383ffff */
.L_x_9725:
[----:B-1----:R1:W2:Y:S02]  /*1a5c0*/  SYNCS.PHASECHK.TRANS64.TRYWAIT P2, [R87+URZ+0x22890], R95 ;  /* 0x0228905f570075a7 */ /* 0x0022a4000804017f */
[----:B--2---:R-:W-:Y:S05]  /*1a5d0*/  @!P2 NANOSLEEP.SYNCS 0x989680 ;  /* 0x009896800000a95d */ /* 0x004fea0003900000 */
[----:B------:R-:W2:Y:S02]  /*1a5e0*/  @!P2 SYNCS.PHASECHK.TRANS64 P2, [R87+URZ+0x22890], R95 ;  /* 0x0228905f5700a5a7 */ /* 0x000ea4000804007f */
[----:B--2---:R-:W-:Y:S05]  /*1a5f0*/  @!P2 BRA `(.L_x_9725) ;  /* 0xfffffffc00f0a947 */ /* 0x004fea000383ffff */
[----:B------:R-:W-:Y:S05]  /*1a600*/  BRA `(.L_x_9969) ;  /* 0xfffffeb400907947 */ /* 0x000fea000383ffff */
.L_x_9726:
        /* <DEDUP_REMOVED lines=8> */
.L_x_9971:
[----:B------:R-:W-:Y:S05]  /*1a690*/  BSYNC B1 ;  /* 0x0000000000017941 */ /* 0x000fea0003800000 */
.L_x_9970:
        /* <DEDUP_REMOVED lines=8> */
.L_x_9972:
[----:B------:R-:W-:Y:S01]  /*1a720*/  IMAD.MOV.U32 R7, RZ, RZ, R14 ;  /* 0x000000ffff077224 */ /* 0x000fe200078e000e */
[----:B------:R-:W-:Y:S06]  /*1a730*/  BRA `(.L_x_9973) ;  /* 0xfffffeb400ac7947 */ /* 0x000fec000383ffff */
.L_x_9729:
        /* <DEDUP_REMOVED lines=8> */
.L_x_9975:
[----:B------:R-:W-:Y:S05]  /*1a7c0*/  BSYNC B1 ;  /* 0x0000000000017941 */ /* 0x000fea0003800000 */
.L_x_9974:
        /* <DEDUP_REMOVED lines=8> */
.L_x_9976:
[----:B------:R-:W-:Y:S01]  /*1a850*/  IMAD.MOV.U32 R7, RZ, RZ, R14 ;  /* 0x000000ffff077224 */ /* 0x000fe200078e000e */
[----:B------:R-:W-:Y:S06]  /*1a860*/  BRA `(.L_x_9977) ;  /* 0xfffffeb400a87947 */ /* 0x000fec000383ffff */
.L_x_9733:
[----:B---3--:R3:W4:Y:S02]  /*1a870*/  SYNCS.PHASECHK.TRANS64.TRYWAIT P3, [R87+URZ+0x228b0], R95 ;  /* 0x0228b05f570075a7 */ /* 0x008724000806017f */
[----:B----4-:R-:W-:Y:S05]  /*1a880*/  @!P3 NANOSLEEP.SYNCS 0x989680 ;  /* 0x009896800000b95d */ /* 0x010fea0003900000 */
[----:B------:R-:W4:Y:S02]  /*1a890*/  @!P3 SYNCS.PHASECHK.TRANS64 P3, [R87+URZ+0x228b0], R95 ;  /* 0x0228b05f5700b5a7 */ /* 0x000f24000806007f */
[----:B----4-:R-:W-:Y:S05]  /*1a8a0*/  @!P3 BRA `(.L_x_9733) ;  /* 0xfffffffc00f0b947 */ /* 0x010fea000383ffff */
[----:B------:R-:W-:Y:S05]  /*1a8b0*/  BRA `(.L_x_9978) ;  /* 0xfffffeb800207947 */ /* 0x000fea000383ffff */
.L_x_9743:
[----:B------:R-:W-:Y:S01]  /*1a8c0*/  BSSY B0, `(.L_x_9979) ;  /* 0x0000007000007945 */ /* 0x000fe20003800000 */
[----:B------:R-:W-:Y:S02]  /*1a8d0*/  IMAD.MOV.U32 R12, RZ, RZ, RZ ;  /* 0x000000ffff0c7224 */ /* 0x000fe400078e00ff */
[----:B------:R-:W-:Y:S02]  /*1a8e0*/  IMAD.MOV.U32 R11, RZ, RZ, 0x1f ;  /* 0x0000001fff0b7424 */ /* 0x000fe400078e00ff */
[----:B------:R-:W-:-:S07]  /*1a8f0*/  IMAD.MOV.U32 R15, RZ, RZ, -0x1 ;  /* 0xffffffffff0f7424 */ /* 0x000fce00078e00ff */
[----:B-----5:R-:W-:Y:S05]  /*1a900*/  WARPSYNC.COLLECTIVE R15, `(.L_x_9980) ;  /* 0x000000000f087348 */ /* 0x020fea0003c00000 */
[----:B------:R0:W1:Y:S02]  /*1a910*/  SHFL.IDX P6, R14, R13, R12, R11 ;  /* 0x0000000c0d0e7389 */ /* 0x00006400000c000b */
[----:B01---5:R-:W-:Y:S01]  /*1a920*/  ENDCOLLECTIVE ;  /* 0x000000000000791b */ /* 0x023fe20003800000 */
.L_x_9980:
[----:B------:R-:W-:Y:S05]  /*1a930*/  BSYNC B0 ;  /* 0x0000000000007941 */ /* 0x000fea0003800000 */
.L_x_9979:
[----:B------:R-:W-:Y:S05]  /*1a940*/  BRA `(.L_x_9981) ;  /* 0xfffffec800107947 */ /* 0x000fea000383ffff */
.L_x_9755:
[----:B------:R-:W-:Y:S01]  /*1a950*/  BSSY B1, `(.L_x_9982) ;  /* 0x0000008000017945 */ /* 0x000fe20003800000 */
[----:B0-----:R-:W-:Y:S02]  /*1a960*/  IMAD.MOV.U32 R13, RZ, RZ, R27 ;  /* 0x000000ffff0d7224 */ /* 0x001fe400078e001b */
[----:B------:R-:W-:Y:S02]  /*1a970*/  IMAD.MOV.U32 R12, RZ, RZ, RZ ;  /* 0x000000ffff0c7224 */ /* 0x000fe400078e00ff */
[----:B------:R-:W-:Y:S02]  /*1a980*/  IMAD.MOV.U32 R11, RZ, RZ, 0x1c1f ;  /* 0x00001c1fff0b7424 */ /* 0x000fe400078e00ff */
[----:B------:R-:W-:-:S07]  /*1a990*/  IMAD.MOV.U32 R15, RZ, RZ, -0x1 ;  /* 0xffffffffff0f7424 */ /* 0x000fce00078e00ff */
[----:B------:R-:W-:Y:S05]  /*1a9a0*/  WARPSYNC.COLLECTIVE R15, `(.L_x_9983) ;  /* 0x000000000f087348 */ /* 0x000fea0003c00000 */
[----:B------:R0:W1:Y:S02]  /*1a9b0*/  SHFL.IDX P6, R14, R13, R12, R11 ;  /* 0x0000000c0d0e7389 */ /* 0x00006400000c000b */
[----:B01----:R-:W-:Y:S01]  /*1a9c0*/  ENDCOLLECTIVE ;  /* 0x000000000000791b */ /* 0x003fe20003800000 */
.L_x_9983:
[----:B------:R-:W-:Y:S05]  /*1a9d0*/  BSYNC B1 ;  /* 0x0000000000017941 */ /* 0x000fea0003800000 */
.L_x_9982:
        /* <DEDUP_REMOVED lines=8> */
.L_x_9984:
[----:B------:R-:W-:Y:S02]  /*1aa60*/  IMAD.MOV.U32 R13, RZ, RZ, R25 ;  /* 0x000000ffff0d7224 */ /* 0x000fe400078e0019 */
[----:B------:R-:W-:-:S07]  /*1aa70*/  IMAD.MOV.U32 R3, RZ, RZ, R14 ;  /* 0x000000ffff037224 */ /* 0x000fce00078e000e */
[----:B------:R-:W-:Y:S05]  /*1aa80*/  WARPSYNC.COLLECTIVE R15, `(.L_x_9985) ;  /* 0x000000000f087348 */ /* 0x000fea0003c00000 */
[----:B------:R0:W1:Y:S02]  /*1aa90*/  SHFL.IDX P6, R14, R13, R12, R11 ;  /* 0x0000000c0d0e7389 */ /* 0x00006400000c000b */
[----:B01----:R-:W-:Y:S01]  /*1aaa0*/  ENDCOLLECTIVE ;  /* 0x000000000000791b */ /* 0x003fe20003800000 */
.L_x_9985:
[----:B------:R-:W-:Y:S02]  /*1aab0*/  IMAD.MOV.U32 R13, RZ, RZ, R28 ;  /* 0x000000ffff0d7224 */ /* 0x000fe400078e001c */
[----:B------:R-:W-:-:S07]  /*1aac0*/  IMAD.MOV.U32 R25, RZ, RZ, R14 ;  /* 0x000000ffff197224 */ /* 0x000fce00078e000e */
[----:B------:R-:W-:Y:S05]  /*1aad0*/  WARPSYNC.COLLECTIVE R15, `(.L_x_9986) ;  /* 0x000000000f087348 */ /* 0x000fea0003c00000 */
[----:B------:R0:W1:Y:S02]  /*1aae0*/  SHFL.IDX P6, R14, R13, R12, R11 ;  /* 0x0000000c0d0e7389 */ /* 0x00006400000c000b */
[----:B01----:R-:W-:Y:S01]  /*1aaf0*/  ENDCOLLECTIVE ;  /* 0x000000000000791b */ /* 0x003fe20003800000 */
.L_x_9986:
[----:B------:R-:W-:Y:S01]  /*1ab00*/  IMAD.MOV.U32 R20, RZ, RZ, R14 ;  /* 0x000000ffff147224 */ /* 0x000fe200078e000e */
[----:B------:R-:W-:Y:S06]  /*1ab10*/  BRA `(.L_x_9987) ;  /* 0xfffffecc00287947 */ /* 0x000fec000383ffff */
.L_x_9759:
[----:B0-----:R0:W1:Y:S02]  /*1ab20*/  SYNCS.PHASECHK.TRANS64.TRYWAIT P0, [R19+URZ+0x22800], R26 ;  /* 0x0228001a130075a7 */ /* 0x001064000800017f */
[----:B-1----:R-:W-:Y:S05]  /*1ab30*/  @!P0 NANOSLEEP.SYNCS 0x989680 ;  /* 0x009896800000895d */ /* 0x002fea0003900000 */
[----:B------:R-:W1:Y:S02]  /*1ab40*/  @!P0 SYNCS.PHASECHK.TRANS64 P0, [R19+URZ+0x22800], R26 ;  /* 0x0228001a130085a7 */ /* 0x000e64000800007f */
[----:B-1----:R-:W-:Y:S05]  /*1ab50*/  @!P0 BRA `(.L_x_9759) ;  /* 0xfffffffc00f08947 */ /* 0x002fea000383ffff */
[----:B------:R-:W-:Y:S05]  /*1ab60*/  BRA `(.L_x_9988) ;  /* 0xfffffed000407947 */ /* 0x000fea000383ffff */
.L_x_9767:
        /* <DEDUP_REMOVED lines=8> */
.L_x_9990:
[----:B------:R-:W-:Y:S05]  /*1abf0*/  BSYNC B1 ;  /* 0x0000000000017941 */ /* 0x000fea0003800000 */
.L_x_9989:
        /* <DEDUP_REMOVED lines=8> */
.L_x_9991:
[----:B------:R-:W-:Y:S02]  /*1ac80*/  IMAD.MOV.U32 R13, RZ, RZ, R25 ;  /* 0x000000ffff0d7224 */ /* 0x000fe400078e0019 */
[----:B------:R-:W-:-:S07]  /*1ac90*/  IMAD.MOV.U32 R3, RZ, RZ, R14 ;  /* 0x000000ffff037224 */ /* 0x000fce00078e000e */
[----:B------:R-:W-:Y:S05]  /*1aca0*/  WARPSYNC.COLLECTIVE R15, `(.L_x_9992) ;  /* 0x000000000f087348 */ /* 0x000fea0003c00000 */
[----:B------:R0:W1:Y:S02]  /*1acb0*/  SHFL.IDX P6, R14, R13, R12, R11 ;  /* 0x0000000c0d0e7389 */ /* 0x00006400000c000b */
[----:B01----:R-:W-:Y:S01]  /*1acc0*/  ENDCOLLECTIVE ;  /* 0x000000000000791b */ /* 0x003fe20003800000 */
.L_x_9992:
[----:B------:R-:W-:Y:S02]  /*1acd0*/  IMAD.MOV.U32 R13, RZ, RZ, R28 ;  /* 0x000000ffff0d7224 */ /* 0x000fe400078e001c */
[----:B------:R-:W-:-:S07]  /*1ace0*/  IMAD.MOV.U32 R20, RZ, RZ, R14 ;  /* 0x000000ffff147224 */ /* 0x000fce00078e000e */
[----:B------:R-:W-:Y:S05]  /*1acf0*/  WARPSYNC.COLLECTIVE R15, `(.L_x_9993) ;  /* 0x000000000f087348 */ /* 0x000fea0003c00000 */
[----:B------:R0:W1:Y:S02]  /*1ad00*/  SHFL.IDX P6, R14, R13, R12, R11 ;  /* 0x0000000c0d0e7389 */ /* 0x00006400000c000b */
[----:B01----:R-:W-:Y:S01]  /*1ad10*/  ENDCOLLECTIVE ;  /* 0x000000000000791b */ /* 0x003fe20003800000 */
.L_x_9993:
[----:B------:R-:W-:Y:S05]  /*1ad20*/  BRA `(.L_x_9994) ;  /* 0xfffffed800b07947 */ /* 0x000fea000383ffff */
.L_x_9771:
[----:B0-----:R0:W1:Y:S02]  /*1ad30*/  SYNCS.PHASECHK.TRANS64.TRYWAIT P1, [R19+URZ+0x22800], R26 ;  /* 0x0228001a130075a7 */ /* 0x001064000802017f */
[----:B-1----:R-:W-:Y:S05]  /*1ad40*/  @!P1 NANOSLEEP.SYNCS 0x989680 ;  /* 0x009896800000995d */ /* 0x002fea0003900000 */
[----:B------:R-:W1:Y:S02]  /*1ad50*/  @!P1 SYNCS.PHASECHK.TRANS64 P1, [R19+URZ+0x22800], R26 ;  /* 0x0228001a130095a7 */ /* 0x000e64000802007f */
[----:B-1----:R-:W-:Y:S05]  /*1ad60*/  @!P1 BRA `(.L_x_9771) ;  /* 0xfffffffc00f09947 */ /* 0x002fea000383ffff */
[----:B------:R-:W-:Y:S05]  /*1ad70*/  BRA `(.L_x_9995) ;  /* 0xfffffedc00907947 */ /* 0x000fea000383ffff */
.L_x_9777:
[----:B---3--:R3:W0:Y:S02]  /*1ad80*/  SYNCS.PHASECHK.TRANS64.TRYWAIT P1, [R4+URZ+0x22830], R73 ;  /* 0x02283049040075a7 */ /* 0x008624000802017f */
[----:B0-----:R-:W-:Y:S05]  /*1ad90*/  @!P1 NANOSLEEP.SYNCS 0x989680 ;  /* 0x009896800000995d */ /* 0x001fea0003900000 */
[----:B------:R-:W0:Y:S02]  /*1ada0*/  @!P1 SYNCS.PHASECHK.TRANS64 P1, [R4+URZ+0x22830], R73 ;  /* 0x02283049040095a7 */ /* 0x000e24000802007f */
[----:B0-----:R-:W-:Y:S05]  /*1adb0*/  @!P1 BRA `(.L_x_9777) ;  /* 0xfffffffc00f09947 */ /* 0x001fea000383ffff */
[----:B------:R-:W-:Y:S05]  /*1adc0*/  BRA `(.L_x_9776) ;  /* 0xfffffee800dc7947 */ /* 0x000fea000383ffff */
.L_x_9783:
[----:B-1----:R1:W2:Y:S02]  /*1add0*/  SYNCS.PHASECHK.TRANS64.TRYWAIT P1, [R4+URZ+0x22850], R73 ;  /* 0x02285049040075a7 */ /* 0x0022a4000802017f */
[----:B--2---:R-:W-:Y:S05]  /*1ade0*/  @!P1 NANOSLEEP.SYNCS 0x989680 ;  /* 0x009896800000995d */ /* 0x004fea0003900000 */
[----:B------:R-:W2:Y:S02]  /*1adf0*/  @!P1 SYNCS.PHASECHK.TRANS64 P1, [R4+URZ+0x22850], R73 ;  /* 0x02285049040095a7 */ /* 0x000ea4000802007f */
[----:B--2---:R-:W-:Y:S05]  /*1ae00*/  @!P1 BRA `(.L_x_9783) ;  /* 0xfffffffc00f09947 */ /* 0x004fea000383ffff */
[----:B------:R-:W-:Y:S05]  /*1ae10*/  BRA `(.L_x_9782) ;  /* 0xffffff0000807947 */ /* 0x000fea000383ffff */
.L_x_9789:
[----:B-1----:R1:W2:Y:S02]  /*1ae20*/  SYNCS.PHASECHK.TRANS64.TRYWAIT P2, [R5+URZ+0x22830], R6 ;  /* 0x02283006050075a7 */ /* 0x0022a4000804017f */
[----:B--2---:R-:W-:Y:S05]  /*1ae30*/  @!P2 NANOSLEEP.SYNCS 0x989680 ;  /* 0x009896800000a95d */ /* 0x004fea0003900000 */
[----:B------:R-:W2:Y:S02]  /*1ae40*/  @!P2 SYNCS.PHASECHK.TRANS64 P2, [R5+URZ+0x22830], R6 ;  /* 0x022830060500a5a7 */ /* 0x000ea4000804007f */
[----:B--2---:R-:W-:Y:S05]  /*1ae50*/  @!P2 BRA `(.L_x_9789) ;  /* 0xfffffffc00f0a947 */ /* 0x004fea000383ffff */
[----:B------:R-:W-:Y:S05]  /*1ae60*/  BRA `(.L_x_9788) ;  /* 0xffffff0400cc7947 */ /* 0x000fea000383ffff */
.L_x_9795:
[----:B----4-:R4:W0:Y:S02]  /*1ae70*/  SYNCS.PHASECHK.TRANS64.TRYWAIT P2, [R5+URZ+0x22850], R6 ;  /* 0x02285006050075a7 */ /* 0x010824000804017f */
[----:B0-----:R-:W-:Y:S05]  /*1ae80*/  @!P2 NANOSLEEP.SYNCS 0x989680 ;  /* 0x009896800000a95d */ /* 0x001fea0003900000 */
[----:B------:R-:W0:Y:S02]  /*1ae90*/  @!P2 SYNCS.PHASECHK.TRANS64 P2, [R5+URZ+0x22850], R6 ;  /* 0x022850060500a5a7 */ /* 0x000e24000804007f */
[----:B0-----:R-:W-:Y:S05]  /*1aea0*/  @!P2 BRA `(.L_x_9795) ;  /* 0xfffffffc00f0a947 */ /* 0x001fea000383ffff */
[----:B------:R-:W-:Y:S05]  /*1aeb0*/  BRA `(.L_x_9794) ;  /* 0xffffff2000347947 */ /* 0x000fea000383ffff */
.L_x_9802:
[----:B------:R-:W-:Y:S02]  /*1aec0*/  IMAD.MOV.U32 R13, RZ, RZ, R21 ;  /* 0x000000ffff0d7224 */ /* 0x000fe400078e0015 */
[----:B------:R-:W-:Y:S02]  /*1aed0*/  IMAD.MOV.U32 R12, RZ, RZ, RZ ;  /* 0x000000ffff0c7224 */ /* 0x000fe400078e00ff */
[----:B------:R-:W-:Y:S02]  /*1aee0*/  IMAD.MOV.U32 R11, RZ, RZ, 0x181f ;  /* 0x0000181fff0b7424 */ /* 0x000fe400078e00ff */
[----:B------:R-:W-:-:S07]  /*1aef0*/  IMAD.MOV.U32 R15, RZ, RZ, -0x1 ;  /* 0xffffffffff0f7424 */ /* 0x000fce00078e00ff */
[----:B-----5:R-:W-:Y:S05]  /*1af00*/  WARPSYNC.COLLECTIVE R15, `(.L_x_9996) ;  /* 0x000000000f087348 */ /* 0x020fea0003c00000 */
[----:B------:R0:W1:Y:S02]  /*1af10*/  SHFL.IDX P6, R14, R13, R12, R11 ;  /* 0x0000000c0d0e7389 */ /* 0x00006400000c000b */
[----:B01---5:R-:W-:Y:S01]  /*1af20*/  ENDCOLLECTIVE ;  /* 0x000000000000791b */ /* 0x023fe20003800000 */
.L_x_9996:
[----:B------:R-:W-:Y:S02]  /*1af30*/  IMAD.MOV.U32 R13, RZ, RZ, R3 ;  /* 0x000000ffff0d7224 */ /* 0x000fe400078e0003 */
[----:B------:R-:W-:-:S07]  /*1af40*/  IMAD.MOV.U32 R20, RZ, RZ, R14 ;  /* 0x000000ffff147224 */ /* 0x000fce00078e000e */
[----:B------:R-:W-:Y:S05]  /*1af50*/  WARPSYNC.COLLECTIVE R15, `(.L_x_9997) ;  /* 0x000000000f087348 */ /* 0x000fea0003c00000 */
[----:B------:R0:W1:Y:S02]  /*1af60*/  SHFL.IDX P6, R14, R13, R12, R11 ;  /* 0x0000000c0d0e7389 */ /* 0x00006400000c000b */
[----:B01----:R-:W-:Y:S01]  /*1af70*/  ENDCOLLECTIVE ;  /* 0x000000000000791b */ /* 0x003fe20003800000 */
.L_x_9997:
[----:B------:R-:W-:Y:S05]  /*1af80*/  BRA `(.L_x_9998) ;  /* 0xffffff48006c7947 */ /* 0x000fea000383ffff */
.L_x_9805:
[----:B------:R-:W-:Y:S01]  /*1af90*/  BSSY B1, `(.L_x_9999) ;  /* 0x0000008000017945 */ /* 0x000fe20003800000 */
[----:B---3--:R-:W-:Y:S02]  /*1afa0*/  IMAD.MOV.U32 R13, RZ, RZ, R21 ;  /* 0x000000ffff0d7224 */ /* 0x008fe400078e0015 */
[----:B------:R-:W-:Y:S02]  /*1afb0*/  IMAD.MOV.U32 R12, RZ, RZ, 0x1 ;  /* 0x00000001ff0c7424 */ /* 0x000fe400078e00ff */
[----:B------:R-:W-:Y:S02]  /*1afc0*/  IMAD.MOV.U32 R11, RZ, RZ, 0x181f ;  /* 0x0000181fff0b7424 */ /* 0x000fe400078e00ff */
[----:B------:R-:W-:-:S07]  /*1afd0*/  IMAD.MOV.U32 R15, RZ, RZ, -0x1 ;  /* 0xffffffffff0f7424 */ /* 0x000fce00078e00ff */
[----:B012--5:R-:W-:Y:S05]  /*1afe0*/  WARPSYNC.COLLECTIVE R15, `(.L_x_10000) ;  /* 0x000000000f087348 */ /* 0x027fea0003c00000 */
[----:B--2---:R2:W3:Y:S02]  /*1aff0*/  SHFL.IDX P6, R14, R13, R12, R11 ;  /* 0x0000000c0d0e7389 */ /* 0x0044e400000c000b */
[----:B0123-5:R-:W-:Y:S01]  /*1b000*/  ENDCOLLECTIVE ;  /* 0x000000000000791b */ /* 0x02ffe20003800000 */
.L_x_10000:
[----:B------:R-:W-:Y:S05]  /*1b010*/  BSYNC B1 ;  /* 0x0000000000017941 */ /* 0x000fea0003800000 */
.L_x_9999:
        /* <DEDUP_REMOVED lines=8> */
.L_x_10001:
[----:B------:R-:W-:Y:S05]  /*1b0a0*/  BRA `(.L_x_10002) ;  /* 0xffffff4800b47947 */ /* 0x000fea000383ffff */
.L_x_9808:
[----:B------:R-:W-:Y:S01]  /*1b0b0*/  BSSY B1, `(.L_x_10003) ;  /* 0x0000008000017945 */ /* 0x000fe20003800000 */
[----:B------:R-:W-:Y:S02]  /*1b0c0*/  IMAD.MOV.U32 R13, RZ, RZ, R21 ;  /* 0x000000ffff0d7224 */ /* 0x000fe400078e0015 */
[----:B------:R-:W-:Y:S02]  /*1b0d0*/  IMAD.MOV.U32 R12, RZ, RZ, 0x2 ;  /* 0x00000002ff0c7424 */ /* 0x000fe400078e00ff */
[----:B---3--:R-:W-:Y:S02]  /*1b0e0*/  IMAD.MOV.U32 R11, RZ, RZ, 0x181f ;  /* 0x0000181fff0b7424 */ /* 0x008fe400078e00ff */
[----:B------:R-:W-:-:S07]  /*1b0f0*/  IMAD.MOV.U32 R15, RZ, RZ, -0x1 ;  /* 0xffffffffff0f7424 */ /* 0x000fce00078e00ff */
[----:B012-4-:R-:W-:Y:S05]  /*1b100*/  WARPSYNC.COLLECTIVE R15, `(.L_x_10004) ;  /* 0x000000000f087348 */ /* 0x017fea0003c00000 */
[----:B--2---:R2:W3:Y:S02]  /*1b110*/  SHFL.IDX P6, R14, R13, R12, R11 ;  /* 0x0000000c0d0e7389 */ /* 0x0044e400000c000b */
[----:B01234-:R-:W-:Y:S01]  /*1b120*/  ENDCOLLECTIVE ;  /* 0x000000000000791b */ /* 0x01ffe20003800000 */
.L_x_10004:
[----:B------:R-:W-:Y:S05]  /*1b130*/  BSYNC B1 ;  /* 0x0000000000017941 */ /* 0x000fea0003800000 */
.L_x_10003:
        /* <DEDUP_REMOVED lines=8> */
.L_x_10005:
[----:B------:R-:W-:Y:S05]  /*1b1c0*/  BRA `(.L_x_10006) ;  /* 0xffffff4800fc7947 */ /* 0x000fea000383ffff */
.L_x_9811:
        /* <DEDUP_REMOVED lines=8> */
.L_x_10008:
[----:B------:R-:W-:Y:S05]  /*1b250*/  BSYNC B1 ;  /* 0x0000000000017941 */ /* 0x000fea0003800000 */
.L_x_10007:
        /* <DEDUP_REMOVED lines=8> */
.L_x_10009:
[----:B------:R-:W-:Y:S05]  /*1b2e0*/  BRA `(.L_x_10010) ;  /* 0xffffff4c00447947 */ /* 0x000fea000383ffff */
.L_x_9813:
[----:B------:R-:W-:Y:S02]  /*1b2f0*/  IMAD.MOV.U32 R13, RZ, RZ, R10 ;  /* 0x000000ffff0d7224 */ /* 0x000fe400078e000a */
[----:B------:R-:W-:Y:S02]  /*1b300*/  IMAD.MOV.U32 R12, RZ, RZ, RZ ;  /* 0x000000ffff0c7224 */ /* 0x000fe400078e00ff */
[----:B------:R-:W-:Y:S02]  /*1b310*/  IMAD.MOV.U32 R11, RZ, RZ, 0x1c1f ;  /* 0x00001c1fff0b7424 */ /* 0x000fe400078e00ff */
[----:B------:R-:W-:-:S07]  /*1b320*/  IMAD.MOV.U32 R15, RZ, RZ, -0x1 ;  /* 0xffffffffff0f7424 */ /* 0x000fce00078e00ff */
[----:B------:R-:W-:Y:S05]  /*1b330*/  WARPSYNC.COLLECTIVE R15, `(.L_x_10011) ;  /* 0x000000000f087348 */ /* 0x000fea0003c00000 */
[----:B------:R0:W1:Y:S02]  /*1b340*/  SHFL.IDX P6, R14, R13, R12, R11 ;  /* 0x0000000c0d0e7389 */ /* 0x00006400000c000b */
[----:B01----:R-:W-:Y:S01]  /*1b350*/  ENDCOLLECTIVE ;  /* 0x000000000000791b */ /* 0x003fe20003800000 */
.L_x_10011:
[----:B------:R-:W-:Y:S02]  /*1b360*/  IMAD.MOV.U32 R13, RZ, RZ, R3 ;  /* 0x000000ffff0d7224 */ /* 0x000fe400078e0003 */
[----:B------:R-:W-:-:S07]  /*1b370*/  IMAD.MOV.U32 R48, RZ, RZ, R14 ;  /* 0x000000ffff307224 */ /* 0x000fce00078e000e */
[----:B------:R-:W-:Y:S05]  /*1b380*/  WARPSYNC.COLLECTIVE R15, `(.L_x_10012) ;  /* 0x000000000f087348 */ /* 0x000fea0003c00000 */
[----:B------:R0:W1:Y:S02]  /*1b390*/  SHFL.IDX P6, R14, R13, R12, R11 ;  /* 0x0000000c0d0e7389 */ /* 0x00006400000c000b */
[----:B01----:R-:W-:Y:S01]  /*1b3a0*/  ENDCOLLECTIVE ;  /* 0x000000000000791b */ /* 0x003fe20003800000 */
.L_x_10012:
[----:B------:R-:W-:Y:S01]  /*1b3b0*/  IMAD.MOV.U32 R11, RZ, RZ, R14 ;  /* 0x000000ffff0b7224 */ /* 0x000fe200078e000e */
[----:B------:R-:W-:Y:S06]  /*1b3c0*/  BRA `(.L_x_10013) ;  /* 0xffffff5000447947 */ /* 0x000fec000383ffff */
.L_x_9816:
[----:B------:R-:W-:Y:S01]  /*1b3d0*/  BSSY B1, `(.L_x_10014) ;  /* 0x0000008000017945 */ /* 0x000fe20003800000 */
[----:B---3--:R-:W-:Y:S02]  /*1b3e0*/  IMAD.MOV.U32 R13, RZ, RZ, R10 ;  /* 0x000000ffff0d7224 */ /* 0x008fe400078e000a */
[----:B------:R-:W-:Y:S02]  /*1b3f0*/  IMAD.MOV.U32 R12, RZ, RZ, 0x1 ;  /* 0x00000001ff0c7424 */ /* 0x000fe400078e00ff */
[----:B--2---:R-:W-:Y:S02]  /*1b400*/  IMAD.MOV.U32 R11, RZ, RZ, 0x1c1f ;  /* 0x00001c1fff0b7424 */ /* 0x004fe400078e00ff */
[----:B------:R-:W-:-:S07]  /*1b410*/  IMAD.MOV.U32 R15, RZ, RZ, -0x1 ;  /* 0xffffffffff0f7424 */ /* 0x000fce00078e00ff */
[----:B01----:R-:W-:Y:S05]  /*1b420*/  WARPSYNC.COLLECTIVE R15, `(.L_x_10015) ;  /* 0x000000000f087348 */ /* 0x003fea0003c00000 */
[----:B------:R2:W3:Y:S02]  /*1b430*/  SHFL.IDX P6, R14, R13, R12, R11 ;  /* 0x0000000c0d0e7389 */ /* 0x0004e400000c000b */
[----:B0123--:R-:W-:Y:S01]  /*1b440*/  ENDCOLLECTIVE ;  /* 0x000000000000791b */ /* 0x00ffe20003800000 */
.L_x_10015:
[----:B------:R-:W-:Y:S05]  /*1b450*/  BSYNC B1 ;  /* 0x0000000000017941 */ /* 0x000fea0003800000 */
.L_x_10014:
        /* <DEDUP_REMOVED lines=8> */
.L_x_10016:
[----:B------:R-:W-:Y:S01]  /*1b4e0*/  IMAD.MOV.U32 R3, RZ, RZ, R14 ;  /* 0x000000ffff037224 */ /* 0x000fe200078e000e */
[----:B------:R-:W-:Y:S06]  /*1b4f0*/  BRA `(.L_x_10017) ;  /* 0xffffff5c001c7947 */ /* 0x000fec000383ffff */
.L_x_9820:
[----:B------:R-:W-:Y:S02]  /*1b500*/  IMAD.MOV.U32 R13, RZ, RZ, R20 ;  /* 0x000000ffff0d7224 */ /* 0x000fe400078e0014 */
[----:B------:R-:W-:Y:S02]  /*1b510*/  IMAD.MOV.U32 R12, RZ, RZ, RZ ;  /* 0x000000ffff0c7224 */ /* 0x000fe400078e00ff */
[----:B------:R-:W-:Y:S02]  /*1b520*/  IMAD.MOV.U32 R11, RZ, RZ, 0x181f ;  /* 0x0000181fff0b7424 */ /* 0x000fe400078e00ff */
[----:B------:R-:W-:-:S07]  /*1b530*/  IMAD.MOV.U32 R15, RZ, RZ, -0x1 ;  /* 0xffffffffff0f7424 */ /* 0x000fce00078e00ff */
[----:B01----:R-:W-:Y:S05]  /*1b540*/  WARPSYNC.COLLECTIVE R15, `(.L_x_10018) ;  /* 0x000000000f087348 */ /* 0x003fea0003c00000 */
[----:B------:R2:W3:Y:S02]  /*1b550*/  SHFL.IDX P6, R14, R13, R12, R11 ;  /* 0x0000000c0d0e7389 */ /* 0x0004e400000c000b */
[----:B0123--:R-:W-:Y:S01]  /*1b560*/  ENDCOLLECTIVE ;  /* 0x000000000000791b */ /* 0x00ffe20003800000 */
.L_x_10018:
[----:B------:R-:W-:Y:S02]  /*1b570*/  IMAD.MOV.U32 R13, RZ, RZ, R3 ;  /* 0x000000ffff0d7224 */ /* 0x000fe400078e0003 */
[----:B------:R-:W-:-:S07]  /*1b580*/  IMAD.MOV.U32 R0, RZ, RZ, R14 ;  /* 0x000000ffff007224 */ /* 0x000fce00078e000e */
[----:B------:R-:W-:Y:S05]  /*1b590*/  WARPSYNC.COLLECTIVE R15, `(.L_x_10019) ;  /* 0x000000000f087348 */ /* 0x000fea0003c00000 */
[----:B------:R0:W1:Y:S02]  /*1b5a0*/  SHFL.IDX P6, R14, R13, R12, R11 ;  /* 0x0000000c0d0e7389 */ /* 0x00006400000c000b */
[----:B01----:R-:W-:Y:S01]  /*1b5b0*/  ENDCOLLECTIVE ;  /* 0x000000000000791b */ /* 0x003fe20003800000 */
.L_x_10019:
[----:B------:R-:W-:Y:S05]  /*1b5c0*/  BRA `(.L_x_10020) ;  /* 0xffffff70005c7947 */ /* 0x000fea000383ffff */
.L_x_9823:
[----:B------:R-:W-:Y:S01]  /*1b5d0*/  BSSY B1, `(.L_x_10021) ;  /* 0x0000008000017945 */ /* 0x000fe20003800000 */
[----:B------:R-:W-:Y:S02]  /*1b5e0*/  IMAD.MOV.U32 R13, RZ, RZ, R20 ;  /* 0x000000ffff0d7224 */ /* 0x000fe400078e0014 */
[----:B------:R-:W-:Y:S02]  /*1b5f0*/  IMAD.MOV.U32 R12, RZ, RZ, 0x1 ;  /* 0x00000001ff0c7424 */ /* 0x000fe400078e00ff */
[----:B---3--:R-:W-:Y:S02]  /*1b600*/  IMAD.MOV.U32 R11, RZ, RZ, 0x181f ;  /* 0x0000181fff0b7424 */ /* 0x008fe400078e00ff */
[----:B------:R-:W-:-:S07]  /*1b610*/  IMAD.MOV.U32 R15, RZ, RZ, -0x1 ;  /* 0xffffffffff0f7424 */ /* 0x000fce00078e00ff */
[----:B012-4-:R-:W-:Y:S05]  /*1b620*/  WARPSYNC.COLLECTIVE R15, `(.L_x_10022) ;  /* 0x000000000f087348 */ /* 0x017fea0003c00000 */
[----:B----4-:R3:W4:Y:S02]  /*1b630*/  SHFL.IDX P6, R14, R13, R12, R11 ;  /* 0x0000000c0d0e7389 */ /* 0x01072400000c000b */
[----:B01234-:R-:W-:Y:S01]  /*1b640*/  ENDCOLLECTIVE ;  /* 0x000000000000791b */ /* 0x01ffe20003800000 */
.L_x_10022:
[----:B------:R-:W-:Y:S05]  /*1b650*/  BSYNC B1 ;  /* 0x0000000000017941 */ /* 0x000fea0003800000 */
.L_x_10021:
        /* <DEDUP_REMOVED lines=8> */
.L_x_10023:
[----:B------:R-:W-:Y:S05]  /*1b6e0*/  BRA `(.L_x_10024) ;  /* 0xffffff7000a87947 */ /* 0x000fea000383ffff */
.L_x_9826:
[----:B------:R-:W-:Y:S01]  /*1b6f0*/  BSSY B1, `(.L_x_10025) ;  /* 0x0000008000017945 */ /* 0x000fe20003800000 */
[----:B------:R-:W-:Y:S02]  /*1b700*/  IMAD.MOV.U32 R13, RZ, RZ, R20 ;  /* 0x000000ffff0d7224 */ /* 0x000fe400078e0014 */
[----:B------:R-:W-:Y:S02]  /*1b710*/  IMAD.MOV.U32 R12, RZ, RZ, 0x2 ;  /* 0x00000002ff0c7424 */ /* 0x000fe400078e00ff */
[----:B0-----:R-:W-:Y:S02]  /*1b720*/  IMAD.MOV.U32 R11, RZ, RZ, 0x181f ;  /* 0x0000181fff0b7424 */ /* 0x001fe400078e00ff */
[----:B------:R-:W-:-:S07]  /*1b730*/  IMAD.MOV.U32 R15, RZ, RZ, -0x1 ;  /* 0xffffffffff0f7424 */ /* 0x000fce00078e00ff */
[----:B-1234-:R-:W-:Y:S05]  /*1b740*/  WARPSYNC.COLLECTIVE R15, `(.L_x_10026) ;  /* 0x000000000f087348 */ /* 0x01efea0003c00000 */
[----:B----4-:R0:W4:Y:S02]  /*1b750*/  SHFL.IDX P6, R14, R13, R12, R11 ;  /* 0x0000000c0d0e7389 */ /* 0x01012400000c000b */
[----:B01234-:R-:W-:Y:S01]  /*1b760*/  ENDCOLLECTIVE ;  /* 0x000000000000791b */ /* 0x01ffe20003800000 */
.L_x_10026:
[----:B------:R-:W-:Y:S05]  /*1b770*/  BSYNC B1 ;  /* 0x0000000000017941 */ /* 0x000fea0003800000 */
.L_x_10025:
        /* <DEDUP_REMOVED lines=8> */
.L_x_10027:
[----:B------:R-:W-:Y:S05]  /*1b800*/  BRA `(.L_x_10028) ;  /* 0xffffff7000f07947 */ /* 0x000fea000383ffff */
.L_x_9829:
[----:B------:R-:W-:Y:S01]  /*1b810*/  BSSY B1, `(.L_x_10029) ;  /* 0x0000008000017945 */ /* 0x000fe20003800000 */
[----:B------:R-:W-:Y:S02]  /*1b820*/  IMAD.MOV.U32 R13, RZ, RZ, R20 ;  /* 0x000000ffff0d7224 */ /* 0x000fe400078e0014 */
[----:B------:R-:W-:Y:S02]  /*1b830*/  IMAD.MOV.U32 R12, RZ, RZ, 0x3 ;  /* 0x00000003ff0c7424 */ /* 0x000fe400078e00ff */
[----:B0-----:R-:W-:Y:S02]  /*1b840*/  IMAD.MOV.U32 R11, RZ, RZ, 0x181f ;  /* 0x0000181fff0b7424 */ /* 0x001fe400078e00ff */
[----:B------:R-:W-:-:S07]  /*1b850*/  IMAD.MOV.U32 R15, RZ, RZ, -0x1 ;  /* 0xffffffffff0f7424 */ /* 0x000fce00078e00ff */
[----:B-1234-:R-:W-:Y:S05]  /*1b860*/  WARPSYNC.COLLECTIVE R15, `(.L_x_10030) ;  /* 0x000000000f087348 */ /* 0x01efea0003c00000 */
[----:B------:R0:W0:Y:S02]  /*1b870*/  SHFL.IDX P6, R14, R13, R12, R11 ;  /* 0x0000000c0d0e7389 */ /* 0x00002400000c000b */
[----:B01234-:R-:W-:Y:S01]  /*1b880*/  ENDCOLLECTIVE ;  /* 0x000000000000791b */ /* 0x01ffe20003800000 */
.L_x_10030:
[----:B------:R-:W-:Y:S05]  /*1b890*/  BSYNC B1 ;  /* 0x0000000000017941 */ /* 0x000fea0003800000 */
.L_x_10029:
        /* <DEDUP_REMOVED lines=8> */
.L_x_10031:
[----:B------:R-:W-:Y:S05]  /*1b920*/  BRA `(.L_x_10032) ;  /* 0xffffff7400387947 */ /* 0x000fea000383ffff */
.L_x_9846:
        /* <DEDUP_REMOVED lines=11> */
.L_x_10034:
[----:B------:R-:W-:Y:S05]  /*1b9e0*/  BSYNC B1 ;  /* 0x0000000000017941 */ /* 0x000fea0003800000 */
.L_x_10033:
[----:B------:R-:W-:Y:S05]  /*1b9f0*/  BRA `(.L_x_10035) ;  /* 0xffffff8c00487947 */ /* 0x000fea000383ffff */
.L_x_9848:
[----:B------:R-:W-:Y:S01]  /*1ba00*/  BSSY B1, `(.L_x_10036) ;  /* 0x0000006000017945 */ /* 0x000fe20003800000 */
[----:B------:R-:W-:-:S07]  /*1ba10*/  IMAD.MOV.U32 R15, RZ, RZ, -0x1 ;  /* 0xffffffffff0f7424 */ /* 0x000fce00078e00ff */
[----:B0-----:R-:W-:Y:S05]  /*1ba20*/  WARPSYNC.COLLECTIVE R15, `(.L_x_10037) ;  /* 0x000000000f0c7348 */ /* 0x001fea0003c00000 */
[----:B------:R-:W-:Y:S02]  /*1ba30*/  ELECT P6, UR62, PT ;  /* 0x00000000003e782f */ /* 0x000fe400038c0000 */
[----:B------:R-:W-:Y:S01]  /*1ba40*/  MOV R14, UR62 ;  /* 0x0000003e000e7c02 */ /* 0x000fe20008000f00 */
[----:B0-----:R-:W-:Y:S10]  /*1ba50*/  ENDCOLLECTIVE ;  /* 0x000000000000791b */ /* 0x001ff40003800000 */
.L_x_10037:
[----:B------:R-:W-:Y:S05]  /*1ba60*/  BSYNC B1 ;  /* 0x0000000000017941 */ /* 0x000fea0003800000 */
.L_x_10036:
[----:B------:R-:W-:Y:S05]  /*1ba70*/  BRA `(.L_x_9847) ;  /* 0xffffff8c00407947 */ /* 0x000fea000383ffff */
.L_x_9850:
[----:B0-----:R0:W1:Y:S02]  /*1ba80*/  SYNCS.PHASECHK.TRANS64.TRYWAIT P0, [R22+URZ+0x22820], R3 ;  /* 0x02282003160075a7 */ /* 0x001064000800017f */
[----:B-1----:R-:W-:Y:S05]  /*1ba90*/  @!P0 NANOSLEEP.SYNCS 0x989680 ;  /* 0x009896800000895d */ /* 0x002fea0003900000 */
[----:B------:R-:W1:Y:S02]  /*1baa0*/  @!P0 SYNCS.PHASECHK.TRANS64 P0, [R22+URZ+0x22820], R3 ;  /* 0x02282003160085a7 */ /* 0x000e64000800007f */
[----:B-1----:R-:W-:Y:S05]  /*1bab0*/  @!P0 BRA `(.L_x_9850) ;  /* 0xfffffffc00f08947 */ /* 0x002fea000383ffff */
[----:B------:R-:W-:Y:S05]  /*1bac0*/  BRA `(.L_x_10038) ;  /* 0xffffff8c00507947 */ /* 0x000fea000383ffff */
.L_x_9854:
[----:B0-----:R0:W1:Y:S02]  /*1bad0*/  SYNCS.PHASECHK.TRANS64.TRYWAIT P0, [R3+URZ+0x228a0], R8 ;  /* 0x0228a008030075a7 */ /* 0x001064000800017f */
[----:B-1----:R-:W-:Y:S05]  /*1bae0*/  @!P0 NANOSLEEP.SYNCS 0x989680 ;  /* 0x009896800000895d */ /* 0x002fea0003900000 */
[----:B------:R-:W1:Y:S02]  /*1baf0*/  @!P0 SYNCS.PHASECHK.TRANS64 P0, [R3+URZ+0x228a0], R8 ;  /* 0x0228a008030085a7 */ /* 0x000e64000800007f */
[----:B-1----:R-:W-:Y:S05]  /*1bb00*/  @!P0 BRA `(.L_x_9854) ;  /* 0xfffffffc00f08947 */ /* 0x002fea000383ffff */
[----:B------:R-:W-:Y:S05]  /*1bb10*/  BRA `(.L_x_10039) ;  /* 0xffffff8c00687947 */ /* 0x000fea000383ffff */
.L_x_9859:
[----:B-1----:R1:W2:Y:S02]  /*1bb20*/  SYNCS.PHASECHK.TRANS64.TRYWAIT P0, [R3+URZ+0x228c0], R8 ;  /* 0x0228c008030075a7 */ /* 0x0022a4000800017f */
[----:B--2---:R-:W-:Y:S05]  /*1bb30*/  @!P0 NANOSLEEP.SYNCS 0x989680 ;  /* 0x009896800000895d */ /* 0x004fea0003900000 */
[----:B------:R-:W2:Y:S02]  /*1bb40*/  @!P0 SYNCS.PHASECHK.TRANS64 P0, [R3+URZ+0x228c0], R8 ;  /* 0x0228c008030085a7 */ /* 0x000ea4000800007f */
[----:B--2---:R-:W-:Y:S05]  /*1bb50*/  @!P0 BRA `(.L_x_9859) ;  /* 0xfffffffc00f08947 */ /* 0x004fea000383ffff */
[----:B------:R-:W-:Y:S05]  /*1bb60*/  BRA `(.L_x_10040) ;  /* 0xffffff8c00e47947 */ /* 0x000fea000383ffff */
.L_x_9869:
[----:B0-----:R0:W1:Y:S02]  /*1bb70*/  SYNCS.PHASECHK.TRANS64.TRYWAIT P2, [R8+URZ+0x228a0], R2 ;  /* 0x0228a002080075a7 */ /* 0x001064000804017f */
[----:B-1----:R-:W-:Y:S05]  /*1bb80*/  @!P2 NANOSLEEP.SYNCS 0x989680 ;  /* 0x009896800000a95d */ /* 0x002fea0003900000 */
[----:B------:R-:W1:Y:S02]  /*1bb90*/  @!P2 SYNCS.PHASECHK.TRANS64 P2, [R8+URZ+0x228a0], R2 ;  /* 0x0228a0020800a5a7 */ /* 0x000e64000804007f */
[----:B-1----:R-:W-:Y:S05]  /*1bba0*/  @!P2 BRA `(.L_x_9869) ;  /* 0xfffffffc00f0a947 */ /* 0x002fea000383ffff */
[----:B------:R-:W-:Y:S05]  /*1bbb0*/  BRA `(.L_x_10041) ;  /* 0xffffff9400587947 */ /* 0x000fea000383ffff */
.L_x_9874:
[----:B-1----:R1:W2:Y:S02]  /*1bbc0*/  SYNCS.PHASECHK.TRANS64.TRYWAIT P2, [R8+URZ+0x228c0], R2 ;  /* 0x0228c002080075a7 */ /* 0x0022a4000804017f */
[----:B--2---:R-:W-:Y:S05]  /*1bbd0*/  @!P2 NANOSLEEP.SYNCS 0x989680 ;  /* 0x009896800000a95d */ /* 0x004fea0003900000 */
[----:B------:R-:W2:Y:S02]  /*1bbe0*/  @!P2 SYNCS.PHASECHK.TRANS64 P2, [R8+URZ+0x228c0], R2 ;  /* 0x0228c0020800a5a7 */ /* 0x000ea4000804007f */
[----:B--2---:R-:W-:Y:S05]  /*1bbf0*/  @!P2 BRA `(.L_x_9874) ;  /* 0xfffffffc00f0a947 */ /* 0x004fea000383ffff */
[----:B------:R-:W-:Y:S05]  /*1bc00*/  BRA `(.L_x_10042) ;  /* 0xffffff9400d07947 */ /* 0x000fea000383ffff */
.L_x_9892:
        /* <DEDUP_REMOVED lines=8> */
[----:B-1---5:R-:W-:Y:S05]  /*1bc90*/  WARPSYNC.COLLECTIVE R15, `(.L_x_10044) ;  /* 0x000000000f087348 */ /* 0x022fea0003c00000 */
[----:B------:R0:W2:Y:S02]  /*1bca0*/  SHFL.IDX P6, R14, R13, R12, R11 ;  /* 0x0000000c0d0e7389 */ /* 0x0000a400000c000b */
[----:B012--5:R-:W-:Y:S01]  /*1bcb0*/  ENDCOLLECTIVE ;  /* 0x000000000000791b */ /* 0x027fe20003800000 */
.L_x_10044:
[----:B------:R-:W-:Y:S05]  /*1bcc0*/  BSYNC B0 ;  /* 0x0000000000007941 */ /* 0x000fea0003800000 */
.L_x_10043:
[----:B------:R-:W-:Y:S05]  /*1bcd0*/  BRA `(.L_x_10045) ;  /* 0xffffffa400e47947 */ /* 0x000fea000383ffff */
.L_x_9895:
[----:B--2---:R2:W3:Y:S02]  /*1bce0*/  SYNCS.PHASECHK.TRANS64.TRYWAIT P0, [R31+URZ+0x22840], R0 ;  /* 0x022840001f0075a7 */ /* 0x0044e4000800017f */
[----:B---3--:R-:W-:Y:S05]  /*1bcf0*/  @!P0 NANOSLEEP.SYNCS 0x989680 ;  /* 0x009896800000895d */ /* 0x008fea0003900000 */
[----:B------:R-:W3:Y:S02]  /*1bd00*/  @!P0 SYNCS.PHASECHK.TRANS64 P0, [R31+URZ+0x22840], R0 ;  /* 0x022840001f0085a7 */ /* 0x000ee4000800007f */
[----:B---3--:R-:W-:Y:S05]  /*1bd10*/  @!P0 BRA `(.L_x_9895) ;  /* 0xfffffffc00f08947 */ /* 0x008fea000383ffff */
[----:B------:R-:W-:Y:S05]  /*1bd20*/  BRA `(.L_x_10046) ;  /* 0xffffffa8000c7947 */ /* 0x000fea000383ffff */
.L_x_9896:
        /* <DEDUP_REMOVED lines=8> */
.L_x_10048:
[----:B------:R-:W-:Y:S05]  /*1bdb0*/  BSYNC B0 ;  /* 0x0000000000007941 */ /* 0x000fea0003800000 */
.L_x_10047:
        /* <DEDUP_REMOVED lines=9> */
.L_x_10049:
[----:B------:R-:W-:Y:S02]  /*1be50*/  IMAD.MOV.U32 R13, RZ, RZ, R4 ;  /* 0x000000ffff0d7224 */ /* 0x000fe400078e0004 */
[----:B------:R-:W-:Y:S02]  /*1be60*/  IMAD.MOV.U32 R12, RZ, RZ, 0x1 ;  /* 0x00000001ff0c7424 */ /* 0x000fe400078e00ff */
[----:B------:R-:W-:-:S07]  /*1be70*/  IMAD.MOV.U32 R3, RZ, RZ, R14 ;  /* 0x000000ffff037224 */ /* 0x000fce00078e000e */
[----:B------:R-:W-:Y:S05]  /*1be80*/  WARPSYNC.COLLECTIVE R15, `(.L_x_10050) ;  /* 0x000000000f087348 */ /* 0x000fea0003c00000 */
[----:B------:R0:W1:Y:S02]  /*1be90*/  SHFL.IDX P6, R14, R13, R12, R11 ;  /* 0x0000000c0d0e7389 */ /* 0x00006400000c000b */
[----:B01----:R-:W-:Y:S01]  /*1bea0*/  ENDCOLLECTIVE ;  /* 0x000000000000791b */ /* 0x003fe20003800000 */
.L_x_10050:
        /* <DEDUP_REMOVED lines=15> */
.L_x_10051:
[----:B------:R-:W-:Y:S02]  /*1bfa0*/  @P0 IMAD R6, R5, 0x2, R22 ;  /* 0x0000000205060824 */ /* 0x000fe400078e0216 */
[----:B------:R-:W-:Y:S02]  /*1bfb0*/  IMAD.MOV.U32 R13, RZ, RZ, R4 ;  /* 0x000000ffff0d7224 */ /* 0x000fe400078e0004 */
[----:B------:R-:W-:Y:S02]  /*1bfc0*/  IMAD.MOV.U32 R12, RZ, RZ, 0x2 ;  /* 0x00000002ff0c7424 */ /* 0x000fe400078e00ff */
[----:B------:R-:W-:-:S07]  /*1bfd0*/  IMAD.MOV.U32 R3, RZ, RZ, R14 ;  /* 0x000000ffff037224 */ /* 0x000fce00078e000e */
[----:B------:R-:W-:Y:S05]  /*1bfe0*/  WARPSYNC.COLLECTIVE R15, `(.L_x_10052) ;  /* 0x000000000f087348 */ /* 0x000fea0003c00000 */
[----:B------:R0:W1:Y:S02]  /*1bff0*/  SHFL.IDX P6, R14, R13, R12, R11 ;  /* 0x0000000c0d0e7389 */ /* 0x00006400000c000b */
[----:B01----:R-:W-:Y:S01]  /*1c000*/  ENDCOLLECTIVE ;  /* 0x000000000000791b */ /* 0x003fe20003800000 */
.L_x_10052:
        /* <DEDUP_REMOVED lines=15> */
.L_x_10053:
[----:B------:R-:W-:Y:S02]  /*1c100*/  @P0 IMAD R6, R5, 0x2, R22 ;  /* 0x0000000205060824 */ /* 0x000fe400078e0216 */
[----:B------:R-:W-:Y:S02]  /*1c110*/  IMAD.MOV.U32 R13, RZ, RZ, R4 ;  /* 0x000000ffff0d7224 */ /* 0x000fe400078e0004 */
[----:B------:R-:W-:Y:S02]  /*1c120*/  IMAD.MOV.U32 R12, RZ, RZ, 0x3 ;  /* 0x00000003ff0c7424 */ /* 0x000fe400078e00ff */
[----:B------:R-:W-:-:S07]  /*1c130*/  IMAD.MOV.U32 R3, RZ, RZ, R14 ;  /* 0x000000ffff037224 */ /* 0x000fce00078e000e */
[----:B------:R-:W-:Y:S05]  /*1c140*/  WARPSYNC.COLLECTIVE R15, `(.L_x_10054) ;  /* 0x000000000f087348 */ /* 0x000fea0003c00000 */
[----:B------:R0:W1:Y:S02]  /*1c150*/  SHFL.IDX P6, R14, R13, R12, R11 ;  /* 0x0000000c0d0e7389 */ /* 0x00006400000c000b */
[----:B01----:R-:W-:Y:S01]  /*1c160*/  ENDCOLLECTIVE ;  /* 0x000000000000791b */ /* 0x003fe20003800000 */
.L_x_10054:
        /* <DEDUP_REMOVED lines=15> */
.L_x_10055:
[----:B------:R-:W-:Y:S02]  /*1c260*/  @P0 IMAD R6, R5, 0x2, R22 ;  /* 0x0000000205060824 */ /* 0x000fe400078e0216 */
[----:B------:R-:W-:Y:S02]  /*1c270*/  IMAD.MOV.U32 R13, RZ, RZ, R4 ;  /* 0x000000ffff0d7224 */ /* 0x000fe400078e0004 */
[----:B------:R-:W-:Y:S02]  /*1c280*/  IMAD.MOV.U32 R12, RZ, RZ, 0x4 ;  /* 0x00000004ff0c7424 */ /* 0x000fe400078e00ff */
[----:B------:R-:W-:-:S07]  /*1c290*/  IMAD.MOV.U32 R3, RZ, RZ, R14 ;  /* 0x000000ffff037224 */ /* 0x000fce00078e000e */
[----:B------:R-:W-:Y:S05]  /*1c2a0*/  WARPSYNC.COLLECTIVE R15, `(.L_x_10056) ;  /* 0x000000000f087348 */ /* 0x000fea0003c00000 */
[----:B------:R0:W1:Y:S02]  /*1c2b0*/  SHFL.IDX P6, R14, R13, R12, R11 ;  /* 0x0000000c0d0e7389 */ /* 0x00006400000c000b */
[----:B01----:R-:W-:Y:S01]  /*1c2c0*/  ENDCOLLECTIVE ;  /* 0x000000000000791b */ /* 0x003fe20003800000 */
.L_x_10056:
        /* <DEDUP_REMOVED lines=15> */
.L_x_10057:
[----:B------:R-:W-:Y:S02]  /*1c3c0*/  @P0 IMAD R6, R5, 0x2, R22 ;  /* 0x0000000205060824 */ /* 0x000fe400078e0216 */
[----:B------:R-:W-:Y:S02]  /*1c3d0*/  IMAD.MOV.U32 R13, RZ, RZ, R4 ;  /* 0x000000ffff0d7224 */ /* 0x000fe400078e0004 */
[----:B------:R-:W-:Y:S02]  /*1c3e0*/  IMAD.MOV.U32 R12, RZ, RZ, 0x5 ;  /* 0x00000005ff0c7424 */ /* 0x000fe400078e00ff */
[----:B------:R-:W-:-:S07]  /*1c3f0*/  IMAD.MOV.U32 R3, RZ, RZ, R14 ;  /* 0x000000ffff037224 */ /* 0x000fce00078e000e */
[----:B------:R-:W-:Y:S05]  /*1c400*/  WARPSYNC.COLLECTIVE R15, `(.L_x_10058) ;  /* 0x000000000f087348 */ /* 0x000fea0003c00000 */
[----:B------:R0:W1:Y:S02]  /*1c410*/  SHFL.IDX P6, R14, R13, R12, R11 ;  /* 0x0000000c0d0e7389 */ /* 0x00006400000c000b */
[----:B01----:R-:W-:Y:S01]  /*1c420*/  ENDCOLLECTIVE ;  /* 0x000000000000791b */ /* 0x003fe20003800000 */
.L_x_10058:
        /* <DEDUP_REMOVED lines=10> */
.L_x_10059:
[----:B------:R-:W-:Y:S01]  /*1c4d0*/  @!PT LDS RZ, [RZ] ;  /* 0x00000000fffff984 */ /* 0x000fe20000000800 */
[----:B------:R-:W-:Y:S01]  /*1c4e0*/  @!PT LDS RZ, [RZ] ;  /* 0x00000000fffff984 */ /* 0x000fe20000000800 */
[----:B------:R-:W-:Y:S01]  /*1c4f0*/  @!PT LDS RZ, [RZ] ;  /* 0x00000000fffff984 */ /* 0x000fe20000000800 */
[----:B------:R0:W-:Y:S01]  /*1c500*/  @P0 LDGSTS.E.BYPASS.LTC128B.128 [R6+0x1e400], desc[UR40][R2.64], !P2 ;  /* 0x1e40000002060fae */ /* 0x0001e2000d101d68 */
[----:B------:R-:W-:Y:S01]  /*1c510*/  IMAD.MOV.U32 R0, RZ, RZ, R14 ;  /* 0x000000ffff007224 */ /* 0x000fe200078e000e */
[----:B------:R-:W-:Y:S06]  /*1c520*/  BRA `(.L_x_10060) ;  /* 0xffffffa400647947 */ /* 0x000fec000383ffff */
.L_x_9901:
        /* <DEDUP_REMOVED lines=9> */
.L_x_10061:
[C---:B------:R-:W-:Y:S01]  /*1c5c0*/  VIADD R6, R17.reuse, 0x10 ;  /* 0x0000001011067836 */ /* 0x040fe20000000000 */
[----:B------:R-:W-:Y:S01]  /*1c5d0*/  ISETP.GE.AND P0, PT, R17, R5, PT ;  /* 0x000000051100720c */ /* 0x000fe20003f06270 */
[----:B------:R-:W-:Y:S02]  /*1c5e0*/  IMAD.MOV.U32 R13, RZ, RZ, R0 ;  /* 0x000000ffff0d7224 */ /* 0x000fe400078e0000 */
[----:B------:R-:W-:-:S10]  /*1c5f0*/  IMAD.MOV.U32 R2, RZ, RZ, R14 ;  /* 0x000000ffff027224 */ /* 0x000fd400078e000e */
[----:B------:R-:W-:Y:S05]  /*1c600*/  WARPSYNC.COLLECTIVE R15, `(.L_x_10062) ;  /* 0x000000000f087348 */ /* 0x000fea0003c00000 */
[----:B------:R0:W1:Y:S02]  /*1c610*/  SHFL.IDX P6, R14, R13, R12, R11 ;  /* 0x0000000c0d0e7389 */ /* 0x00006400000c000b */
[----:B01----:R-:W-:Y:S01]  /*1c620*/  ENDCOLLECTIVE ;  /* 0x000000000000791b */ /* 0x003fe20003800000 */
.L_x_10062:
[----:B------:R-:W-:Y:S02]  /*1c630*/  IMAD.MOV.U32 R13, RZ, RZ, R4 ;  /* 0x000000ffff0d7224 */ /* 0x000fe400078e0004 */
[----:B------:R-:W-:Y:S02]  /*1c640*/  IMAD.MOV.U32 R12, RZ, RZ, 0x1 ;  /* 0x00000001ff0c7424 */ /* 0x000fe400078e00ff */
[----:B------:R-:W-:-:S07]  /*1c650*/  IMAD.MOV.U32 R3, RZ, RZ, R14 ;  /* 0x000000ffff037224 */ /* 0x000fce00078e000e */
[----:B------:R-:W-:Y:S05]  /*1c660*/  WARPSYNC.COLLECTIVE R15, `(.L_x_10063) ;  /* 0x000000000f087348 */ /* 0x000fea0003c00000 */
[----:B------:R0:W1:Y:S02]  /*1c670*/  SHFL.IDX P6, R14, R13, R12, R11 ;  /* 0x0000000c0d0e7389 */ /* 0x00006400000c000b */
[----:B01----:R-:W-:Y:S01]  /*1c680*/  ENDCOLLECTIVE ;  /* 0x000000000000791b */ /* 0x003fe20003800000 */
.L_x_10063:
        /* <DEDUP_REMOVED lines=15> */
.L_x_10064:
[----:B------:R-:W-:Y:S02]  /*1c780*/  IMAD.MOV.U32 R13, RZ, RZ, R4 ;  /* 0x000000ffff0d7224 */ /* 0x000fe400078e0004 */
[----:B------:R-:W-:Y:S02]  /*1c790*/  IMAD.MOV.U32 R12, RZ, RZ, 0x2 ;  /* 0x00000002ff0c7424 */ /* 0x000fe400078e00ff */
[----:B------:R-:W-:-:S07]  /*1c7a0*/  IMAD.MOV.U32 R3, RZ, RZ, R14 ;  /* 0x000000ffff037224 */ /* 0x000fce00078e000e */
[----:B------:R-:W-:Y:S05]  /*1c7b0*/  WARPSYNC.COLLECTIVE R15, `(.L_x_10065) ;  /* 0x000000000f087348 */ /* 0x000fea0003c00000 */
[----:B------:R0:W1:Y:S02]  /*1c7c0*/  SHFL.IDX P6, R14, R13, R12, R11 ;  /* 0x0000000c0d0e7389 */ /* 0x00006400000c000b */
[----:B01----:R-:W-:Y:S01]  /*1c7d0*/  ENDCOLLECTIVE ;  /* 0x000000000000791b */ /* 0x003fe20003800000 */
.L_x_10065:
        /* <DEDUP_REMOVED lines=16> */
.L_x_10066:
[----:B------:R-:W-:Y:S02]  /*1c8e0*/  IMAD.MOV.U32 R13, RZ, RZ, R4 ;  /* 0x000000ffff0d7224 */ /* 0x000fe400078e0004 */
[----:B------:R-:W-:Y:S02]  /*1c8f0*/  IMAD.MOV.U32 R12, RZ, RZ, 0x3 ;  /* 0x00000003ff0c7424 */ /* 0x000fe400078e00ff */
[----:B------:R-:W-:-:S07]  /*1c900*/  IMAD.MOV.U32 R3, RZ, RZ, R14 ;  /* 0x000000ffff037224 */ /* 0x000fce00078e000e */
[----:B------:R-:W-:Y:S05]  /*1c910*/  WARPSYNC.COLLECTIVE R15, `(.L_x_10067) ;  /* 0x000000000f087348 */ /* 0x000fea0003c00000 */
[----:B------:R0:W1:Y:S02]  /*1c920*/  SHFL.IDX P6, R14, R13, R12, R11 ;  /* 0x0000000c0d0e7389 */ /* 0x00006400000c000b */
[----:B01----:R-:W-:Y:S01]  /*1c930*/  ENDCOLLECTIVE ;  /* 0x000000000000791b */ /* 0x003fe20003800000 */
.L_x_10067:
        /* <DEDUP_REMOVED lines=16> */
.L_x_10068:
[----:B------:R-:W-:Y:S02]  /*1ca40*/  IMAD.MOV.U32 R13, RZ, RZ, R4 ;  /* 0x000000ffff0d7224 */ /* 0x000fe400078e0004 */
[----:B------:R-:W-:Y:S02]  /*1ca50*/  IMAD.MOV.U32 R12, RZ, RZ, 0x4 ;  /* 0x00000004ff0c7424 */ /* 0x000fe400078e00ff */
[----:B------:R-:W-:-:S07]  /*1ca60*/  IMAD.MOV.U32 R3, RZ, RZ, R14 ;  /* 0x000000ffff037224 */ /* 0x000fce00078e000e */
[----:B------:R-:W-:Y:S05]  /*1ca70*/  WARPSYNC.COLLECTIVE R15, `(.L_x_10069) ;  /* 0x000000000f087348 */ /* 0x000fea0003c00000 */
[----:B------:R0:W1:Y:S02]  /*1ca80*/  SHFL.IDX P6, R14, R13, R12, R11 ;  /* 0x0000000c0d0e7389 */ /* 0x00006400000c000b */
[----:B01----:R-:W-:Y:S01]  /*1ca90*/  ENDCOLLECTIVE ;  /* 0x000000000000791b */ /* 0x003fe20003800000 */
.L_x_10069:
        /* <DEDUP_REMOVED lines=16> */
.L_x_10070:
[----:B------:R-:W-:Y:S02]  /*1cba0*/  IMAD.MOV.U32 R13, RZ, RZ, R4 ;  /* 0x000000ffff0d7224 */ /* 0x000fe400078e0004 */
[----:B------:R-:W-:Y:S02]  /*1cbb0*/  IMAD.MOV.U32 R12, RZ, RZ, 0x5 ;  /* 0x00000005ff0c7424 */ /* 0x000fe400078e00ff */
[----:B------:R-:W-:-:S07]  /*1cbc0*/  IMAD.MOV.U32 R3, RZ, RZ, R14 ;  /* 0x000000ffff037224 */ /* 0x000fce00078e000e */
[----:B------:R-:W-:Y:S05]  /*1cbd0*/  WARPSYNC.COLLECTIVE R15, `(.L_x_10071) ;  /* 0x000000000f087348 */ /* 0x000fea0003c00000 */
[----:B------:R0:W1:Y:S02]  /*1cbe0*/  SHFL.IDX P6, R14, R13, R12, R11 ;  /* 0x0000000c0d0e7389 */ /* 0x00006400000c000b */
[----:B01----:R-:W-:Y:S01]  /*1cbf0*/  ENDCOLLECTIVE ;  /* 0x000000000000791b */ /* 0x003fe20003800000 */
.L_x_10071:
        /* <DEDUP_REMOVED lines=16> */
.L_x_10072:
[----:B------:R-:W-:Y:S02]  /*1cd00*/  IMAD.MOV.U32 R13, RZ, RZ, R4 ;  /* 0x000000ffff0d7224 */ /* 0x000fe400078e0004 */
[----:B------:R-:W-:Y:S02]  /*1cd10*/  IMAD.MOV.U32 R12, RZ, RZ, 0x6 ;  /* 0x00000006ff0c7424 */ /* 0x000fe400078e00ff */
[----:B------:R-:W-:-:S07]  /*1cd20*/  IMAD.MOV.U32 R3, RZ, RZ, R14 ;  /* 0x000000ffff037224 */ /* 0x000fce00078e000e */
[----:B------:R-:W-:Y:S05]  /*1cd30*/  WARPSYNC.COLLECTIVE R15, `(.L_x_10073) ;  /* 0x000000000f087348 */ /* 0x000fea0003c00000 */
[----:B------:R0:W1:Y:S02]  /*1cd40*/  SHFL.IDX P6, R14, R13, R12, R11 ;  /* 0x0000000c0d0e7389 */ /* 0x00006400000c000b */
[----:B01----:R-:W-:Y:S01]  /*1cd50*/  ENDCOLLECTIVE ;  /* 0x000000000000791b */ /* 0x003fe20003800000 */
.L_x_10073:
        /* <DEDUP_REMOVED lines=16> */
.L_x_10074:
[----:B------:R-:W-:Y:S02]  /*1ce60*/  IMAD.MOV.U32 R13, RZ, RZ, R4 ;  /* 0x000000ffff0d7224 */ /* 0x000fe400078e0004 */
[----:B------:R-:W-:Y:S02]  /*1ce70*/  IMAD.MOV.U32 R12, RZ, RZ, 0x7 ;  /* 0x00000007ff0c7424 */ /* 0x000fe400078e00ff */
[----:B------:R-:W-:-:S07]  /*1ce80*/  IMAD.MOV.U32 R3, RZ, RZ, R14 ;  /* 0x000000ffff037224 */ /* 0x000fce00078e000e */
[----:B------:R-:W-:Y:S05]  /*1ce90*/  WARPSYNC.COLLECTIVE R15, `(.L_x_10075) ;  /* 0x000000000f087348 */ /* 0x000fea0003c00000 */
[----:B------:R0:W1:Y:S02]  /*1cea0*/  SHFL.IDX P6, R14, R13, R12, R11 ;  /* 0x0000000c0d0e7389 */ /* 0x00006400000c000b */
[----:B01----:R-:W-:Y:S01]  /*1ceb0*/  ENDCOLLECTIVE ;  /* 0x000000000000791b */ /* 0x003fe20003800000 */
.L_x_10075:
        /* <DEDUP_REMOVED lines=10> */
.L_x_10076:
[----:B------:R-:W-:Y:S01]  /*1cf60*/  @!PT LDS RZ, [RZ] ;  /* 0x00000000fffff984 */ /* 0x000fe20000000800 */
[----:B------:R-:W-:Y:S01]  /*1cf70*/  @!PT LDS RZ, [RZ] ;  /* 0x00000000fffff984 */ /* 0x000fe20000000800 */
[----:B------:R-:W-:Y:S01]  /*1cf80*/  @!PT LDS RZ, [RZ] ;  /* 0x00000000fffff984 */ /* 0x000fe20000000800 */
[----:B------:R0:W-:Y:S01]  /*1cf90*/  @!P0 LDGSTS.E.BYPASS.LTC128B.128 [R8+0x1b400], desc[UR40][R2.64], !P1 ;  /* 0x1b40000002088fae */ /* 0x0001e2000c901d68 */
[----:B------:R-:W-:Y:S01]  /*1cfa0*/  IMAD.MOV.U32 R0, RZ, RZ, R14 ;  /* 0x000000ffff007224 */ /* 0x000fe200078e000e */
[----:B------:R-:W-:Y:S06]  /*1cfb0*/  BRA `(.L_x_10077) ;  /* 0xffffffa400e87947 */ /* 0x000fec000383ffff */
.L_x_9904:
[----:B0-----:R0:W1:Y:S02]  /*1cfc0*/  SYNCS.PHASECHK.TRANS64.TRYWAIT P0, [R22+URZ+0x22820], R3 ;  /* 0x02282003160075a7 */ /* 0x001064000800017f */
[----:B-1----:R-:W-:Y:S05]  /*1cfd0*/  @!P0 NANOSLEEP.SYNCS 0x989680 ;  /* 0x009896800000895d */ /* 0x002fea0003900000 */
[----:B------:R-:W1:Y:S02]  /*1cfe0*/  @!P0 SYNCS.PHASECHK.TRANS64 P0, [R22+URZ+0x22820], R3 ;  /* 0x02282003160085a7 */ /* 0x000e64000800007f */
[----:B-1----:R-:W-:Y:S05]  /*1cff0*/  @!P0 BRA `(.L_x_9904) ;  /* 0xfffffffc00f08947 */ /* 0x002fea000383ffff */
[----:B------:R-:W-:Y:S05]  /*1d000*/  BRA `(.L_x_10078) ;  /* 0xffffffa800447947 */ /* 0x000fea000383ffff */
.L_x_9907:
[----:B-1----:R1:W2:Y:S02]  /*1d010*/  SYNCS.PHASECHK.TRANS64.TRYWAIT P0, [R31+URZ+0x22860], R0 ;  /* 0x022860001f0075a7 */ /* 0x0022a4000800017f */
[----:B--2---:R-:W-:Y:S05]  /*1d020*/  @!P0 NANOSLEEP.SYNCS 0x989680 ;  /* 0x009896800000895d */ /* 0x004fea0003900000 */
[----:B------:R-:W2:Y:S02]  /*1d030*/  @!P0 SYNCS.PHASECHK.TRANS64 P0, [R31+URZ+0x22860], R0 ;  /* 0x022860001f0085a7 */ /* 0x000ea4000800007f */
[----:B--2---:R-:W-:Y:S05]  /*1d040*/  @!P0 BRA `(.L_x_9907) ;  /* 0xfffffffc00f08947 */ /* 0x004fea000383ffff */
[----:B------:R-:W-:Y:S05]  /*1d050*/  BRA `(.L_x_10079) ;  /* 0xffffffa800547947 */ /* 0x000fea000383ffff */
.L_x_9908:
        /* <DEDUP_REMOVED lines=8> */
.L_x_10081:
[----:B------:R-:W-:Y:S05]  /*1d0e0*/  BSYNC B0 ;  /* 0x0000000000007941 */ /* 0x000fea0003800000 */
.L_x_10080:
        /* <DEDUP_REMOVED lines=13> */
.L_x_10082:
        /* <DEDUP_REMOVED lines=11> */
.L_x_10083:
        /* <DEDUP_REMOVED lines=17> */
.L_x_10084:
[----:B------:R-:W-:Y:S02]  /*1d380*/  IMAD.MOV.U32 R13, RZ, RZ, R6 ;  /* 0x000000ffff0d7224 */ /* 0x000fe400078e0006 */
[----:B------:R-:W-:Y:S01]  /*1d390*/  IMAD.MOV.U32 R12, RZ, RZ, 0x2 ;  /* 0x00000002ff0c7424 */ /* 0x000fe200078e00ff */
[----:B------:R-:W-:-:S13]  /*1d3a0*/  IADD3 R2, P4, R14, R0, RZ ;  /* 0x000000000e027210 */ /* 0x000fda0007f9e0ff */
[----:B------:R-:W-:Y:S05]  /*1d3b0*/  WARPSYNC.COLLECTIVE R15, `(.L_x_10085) ;  /* 0x000000000f087348 */ /* 0x000fea0003c00000 */
[----:B------:R0:W1:Y:S02]  /*1d3c0*/  SHFL.IDX P6, R14, R13, R12, R11 ;  /* 0x0000000c0d0e7389 */ /* 0x00006400000c000b */
[----:B01----:R-:W-:Y:S01]  /*1d3d0*/  ENDCOLLECTIVE ;  /* 0x000000000000791b */ /* 0x003fe20003800000 */
.L_x_10085:
        /* <DEDUP_REMOVED lines=17> */
.L_x_10086:
[----:B------:R-:W-:Y:S02]  /*1d4f0*/  IMAD.MOV.U32 R13, RZ, RZ, R6 ;  /* 0x000000ffff0d7224 */ /* 0x000fe400078e0006 */
[----:B------:R-:W-:Y:S01]  /*1d500*/  IMAD.MOV.U32 R12, RZ, RZ, 0x3 ;  /* 0x00000003ff0c7424 */ /* 0x000fe200078e00ff */
[----:B------:R-:W-:-:S13]  /*1d510*/  IADD3 R2, P4, R14, R0, RZ ;  /* 0x000000000e027210 */ /* 0x000fda0007f9e0ff */
[----:B------:R-:W-:Y:S05]  /*1d520*/  WARPSYNC.COLLECTIVE R15, `(.L_x_10087) ;  /* 0x000000000f087348 */ /* 0x000fea0003c00000 */
[----:B------:R0:W1:Y:S02]  /*1d530*/  SHFL.IDX P6, R14, R13, R12, R11 ;  /* 0x0000000c0d0e7389 */ /* 0x00006400000c000b */
[----:B01----:R-:W-:Y:S01]  /*1d540*/  ENDCOLLECTIVE ;  /* 0x000000000000791b */ /* 0x003fe20003800000 */
.L_x_10087:
        /* <DEDUP_REMOVED lines=17> */
.L_x_10088:
[----:B------:R-:W-:Y:S02]  /*1d660*/  IMAD.MOV.U32 R13, RZ, RZ, R6 ;  /* 0x000000ffff0d7224 */ /* 0x000fe400078e0006 */
[----:B------:R-:W-:Y:S01]  /*1d670*/  IMAD.MOV.U32 R12, RZ, RZ, 0x4 ;  /* 0x00000004ff0c7424 */ /* 0x000fe200078e00ff */
[----:B------:R-:W-:-:S13]  /*1d680*/  IADD3 R2, P4, R14, R0, RZ ;  /* 0x000000000e027210 */ /* 0x000fda0007f9e0ff */
[----:B------:R-:W-:Y:S05]  /*1d690*/  WARPSYNC.COLLECTIVE R15, `(.L_x_10089) ;  /* 0x000000000f087348 */ /* 0x000fea0003c00000 */
[----:B------:R0:W1:Y:S02]  /*1d6a0*/  SHFL.IDX P6, R14, R13, R12, R11 ;  /* 0x0000000c0d0e7389 */ /* 0x00006400000c000b */
[----:B01----:R-:W-:Y:S01]  /*1d6b0*/  ENDCOLLECTIVE ;  /* 0x000000000000791b */ /* 0x003fe20003800000 */
.L_x_10089:
        /* <DEDUP_REMOVED lines=17> */
.L_x_10090:
[----:B------:R-:W-:Y:S02]  /*1d7d0*/  IMAD.MOV.U32 R13, RZ, RZ, R6 ;  /* 0x000000ffff0d7224 */ /* 0x000fe400078e0006 */
[----:B------:R-:W-:Y:S01]  /*1d7e0*/  IMAD.MOV.U32 R12, RZ, RZ, 0x5 ;  /* 0x00000005ff0c7424 */ /* 0x000fe200078e00ff */
[----:B------:R-:W-:-:S13]  /*1d7f0*/  IADD3 R2, P4, R14, R0, RZ ;  /* 0x000000000e027210 */ /* 0x000fda0007f9e0ff */
[----:B------:R-:W-:Y:S05]  /*1d800*/  WARPSYNC.COLLECTIVE R15, `(.L_x_10091) ;  /* 0x000000000f087348 */ /* 0x000fea0003c00000 */
[----:B------:R0:W1:Y:S02]  /*1d810*/  SHFL.IDX P6, R14, R13, R12, R11 ;  /* 0x0000000c0d0e7389 */ /* 0x00006400000c000b */
[----:B01----:R-:W-:Y:S01]  /*1d820*/  ENDCOLLECTIVE ;  /* 0x000000000000791b */ /* 0x003fe20003800000 */
.L_x_10091:
        /* <DEDUP_REMOVED lines=12> */
.L_x_10092:
        /* <DEDUP_REMOVED lines=9> */
.L_x_9915:
[----:B0-----:R0:W1:Y:S02]  /*1d980*/  SYNCS.PHASECHK.TRANS64.TRYWAIT P0, [R4+URZ+0x22840], R21 ;  /* 0x02284015040075a7 */ /* 0x001064000800017f */
[----:B-1----:R-:W-:Y:S05]  /*1d990*/  @!P0 NANOSLEEP.SYNCS 0x989680 ;  /* 0x009896800000895d */ /* 0x002fea0003900000 */
[----:B------:R-:W1:Y:S02]  /*1d9a0*/  @!P0 SYNCS.PHASECHK.TRANS64 P0, [R4+URZ+0x22840], R21 ;  /* 0x02284015040085a7 */ /* 0x000e64000800007f */
[----:B-1----:R-:W-:Y:S05]  /*1d9b0*/  @!P0 BRA `(.L_x_9915) ;  /* 0xfffffffc00f08947 */ /* 0x002fea000383ffff */
[----:B------:R-:W-:Y:S05]  /*1d9c0*/  BRA `(.L_x_10094) ;  /* 0xffffffa800b47947 */ /* 0x000fea000383ffff */
.L_x_9916:
        /* <DEDUP_REMOVED lines=8> */
.L_x_10096:
[----:B------:R-:W-:Y:S05]  /*1da50*/  BSYNC B1 ;  /* 0x0000000000017941 */ /* 0x000fea0003800000 */
.L_x_10095:
        /* <DEDUP_REMOVED lines=9> */
.L_x_10097:
[----:B------:R-:W-:Y:S02]  /*1daf0*/  IMAD.MOV.U32 R13, RZ, RZ, R9 ;  /* 0x000000ffff0d7224 */ /* 0x000fe400078e0009 */
[----:B------:R-:W-:Y:S02]  /*1db00*/  IMAD.MOV.U32 R12, RZ, RZ, 0x1 ;  /* 0x00000001ff0c7424 */ /* 0x000fe400078e00ff */
[----:B------:R-:W-:-:S07]  /*1db10*/  IMAD.MOV.U32 R2, RZ, RZ, R14 ;  /* 0x000000ffff027224 */ /* 0x000fce00078e000e */
[----:B------:R-:W-:Y:S05]  /*1db20*/  WARPSYNC.COLLECTIVE R15, `(.L_x_10098) ;  /* 0x000000000f087348 */ /* 0x000fea0003c00000 */
[----:B------:R0:W1:Y:S02]  /*1db30*/  SHFL.IDX P6, R14, R13, R12, R11 ;  /* 0x0000000c0d0e7389 */ /* 0x00006400000c000b */
[----:B01----:R-:W-:Y:S01]  /*1db40*/  ENDCOLLECTIVE ;  /* 0x000000000000791b */ /* 0x003fe20003800000 */
.L_x_10098:
        /* <DEDUP_REMOVED lines=11> */
.L_x_10099:
[----:B------:R-:W-:Y:S02]  /*1dc00*/  IMAD.MOV.U32 R13, RZ, RZ, R9 ;  /* 0x000000ffff0d7224 */ /* 0x000fe400078e0009 */
[----:B------:R-:W-:Y:S02]  /*1dc10*/  IMAD.MOV.U32 R12, RZ, RZ, 0x2 ;  /* 0x00000002ff0c7424 */ /* 0x000fe400078e00ff */
[----:B------:R-:W-:-:S07]  /*1dc20*/  IMAD.MOV.U32 R2, RZ, RZ, R14 ;  /* 0x000000ffff027224 */ /* 0x000fce00078e000e */
[----:B------:R-:W-:Y:S05]  /*1dc30*/  WARPSYNC.COLLECTIVE R15, `(.L_x_10100) ;  /* 0x000000000f087348 */ /* 0x000fea0003c00000 */
[----:B------:R0:W1:Y:S02]  /*1dc40*/  SHFL.IDX P6, R14, R13, R12, R11 ;  /* 0x0000000c0d0e7389 */ /* 0x00006400000c000b */
[----:B01----:R-:W-:Y:S01]  /*1dc50*/  ENDCOLLECTIVE ;  /* 0x000000000000791b */ /* 0x003fe20003800000 */
.L_x_10100:
        /* <DEDUP_REMOVED lines=11> */
.L_x_10101:
[----:B------:R-:W-:Y:S02]  /*1dd10*/  IMAD.MOV.U32 R13, RZ, RZ, R9 ;  /* 0x000000ffff0d7224 */ /* 0x000fe400078e0009 */
[----:B------:R-:W-:Y:S02]  /*1dd20*/  IMAD.MOV.U32 R12, RZ, RZ, 0x3 ;  /* 0x00000003ff0c7424 */ /* 0x000fe400078e00ff */
[----:B------:R-:W-:-:S07]  /*1dd30*/  IMAD.MOV.U32 R2, RZ, RZ, R14 ;  /* 0x000000ffff027224 */ /* 0x000fce00078e000e */
[----:B------:R-:W-:Y:S05]  /*1dd40*/  WARPSYNC.COLLECTIVE R15, `(.L_x_10102) ;  /* 0x000000000f087348 */ /* 0x000fea0003c00000 */
[----:B------:R0:W1:Y:S02]  /*1dd50*/  SHFL.IDX P6, R14, R13, R12, R11 ;  /* 0x0000000c0d0e7389 */ /* 0x00006400000c000b */
[----:B01----:R-:W-:Y:S01]  /*1dd60*/  ENDCOLLECTIVE ;  /* 0x000000000000791b */ /* 0x003fe20003800000 */
.L_x_10102:
        /* <DEDUP_REMOVED lines=11> */
.L_x_10103:
[----:B------:R-:W-:Y:S02]  /*1de20*/  IMAD.MOV.U32 R13, RZ, RZ, R9 ;  /* 0x000000ffff0d7224 */ /* 0x000fe400078e0009 */
[----:B------:R-:W-:Y:S02]  /*1de30*/  IMAD.MOV.U32 R12, RZ, RZ, 0x4 ;  /* 0x00000004ff0c7424 */ /* 0x000fe400078e00ff */
[----:B------:R-:W-:-:S07]  /*1de40*/  IMAD.MOV.U32 R2, RZ, RZ, R14 ;  /* 0x000000ffff027224 */ /* 0x000fce00078e000e */
[----:B------:R-:W-:Y:S05]  /*1de50*/  WARPSYNC.COLLECTIVE R15, `(.L_x_10104) ;  /* 0x000000000f087348 */ /* 0x000fea0003c00000 */
[----:B------:R0:W1:Y:S02]  /*1de60*/  SHFL.IDX P6, R14, R13, R12, R11 ;  /* 0x0000000c0d0e7389 */ /* 0x00006400000c000b */
[----:B01----:R-:W-:Y:S01]  /*1de70*/  ENDCOLLECTIVE ;  /* 0x000000000000791b */ /* 0x003fe20003800000 */
.L_x_10104:
        /* <DEDUP_REMOVED lines=11> */
.L_x_10105:
[----:B------:R-:W-:Y:S02]  /*1df30*/  IMAD.MOV.U32 R13, RZ, RZ, R9 ;  /* 0x000000ffff0d7224 */ /* 0x000fe400078e0009 */
[----:B------:R-:W-:Y:S02]  /*1df40*/  IMAD.MOV.U32 R12, RZ, RZ, 0x5 ;  /* 0x00000005ff0c7424 */ /* 0x000fe400078e00ff */
[----:B------:R-:W-:-:S07]  /*1df50*/  IMAD.MOV.U32 R2, RZ, RZ, R14 ;  /* 0x000000ffff027224 */ /* 0x000fce00078e000e */
[----:B------:R-:W-:Y:S05]  /*1df60*/  WARPSYNC.COLLECTIVE R15, `(.L_x_10106) ;  /* 0x000000000f087348 */ /* 0x000fea0003c00000 */
[----:B------:R0:W1:Y:S02]  /*1df70*/  SHFL.IDX P6, R14, R13, R12, R11 ;  /* 0x0000000c0d0e7389 */ /* 0x00006400000c000b */
[----:B01----:R-:W-:Y:S01]  /*1df80*/  ENDCOLLECTIVE ;  /* 0x000000000000791b */ /* 0x003fe20003800000 */
.L_x_10106:
        /* <DEDUP_REMOVED lines=11> */
.L_x_10107:
[----:B------:R-:W-:Y:S01]  /*1e040*/  IMAD.MOV.U32 R2, RZ, RZ, R14 ;  /* 0x000000ffff027224 */ /* 0x000fe200078e000e */
[----:B------:R-:W-:Y:S06]  /*1e050*/  BRA `(.L_x_10108) ;  /* 0xffffffa400e07947 */ /* 0x000fec000383ffff */
.L_x_9921:
[----:B---3--:R3:W4:Y:S02]  /*1e060*/  SYNCS.PHASECHK.TRANS64.TRYWAIT P0, [R4+URZ+0x22860], R21 ;  /* 0x02286015040075a7 */ /* 0x008724000800017f */
[----:B----4-:R-:W-:Y:S05]  /*1e070*/  @!P0 NANOSLEEP.SYNCS 0x989680 ;  /* 0x009896800000895d */ /* 0x010fea0003900000 */
[----:B------:R-:W4:Y:S02]  /*1e080*/  @!P0 SYNCS.PHASECHK.TRANS64 P0, [R4+URZ+0x22860], R21 ;  /* 0x02286015040085a7 */ /* 0x000f24000800007f */
[----:B----4-:R-:W-:Y:S05]  /*1e090*/  @!P0 BRA `(.L_x_9921) ;  /* 0xfffffffc00f08947 */ /* 0x010fea000383ffff */
[----:B------:R-:W-:Y:S05]  /*1e0a0*/  BRA `(.L_x_10109) ;  /* 0xffffffa800307947 */ /* 0x000fea000383ffff */
.L_x_9922:
        /* <DEDUP_REMOVED lines=8> */
.L_x_10111:
[----:B------:R-:W-:Y:S05]  /*1e130*/  BSYNC B1 ;  /* 0x0000000000017941 */ /* 0x000fea0003800000 */
.L_x_10110:
        /* <DEDUP_REMOVED lines=9> */
.L_x_10112:
[----:B------:R-:W-:Y:S02]  /*1e1d0*/  IMAD.MOV.U32 R13, RZ, RZ, R7 ;  /* 0x000000ffff0d7224 */ /* 0x000fe400078e0007 */
[----:B------:R-:W-:Y:S01]  /*1e1e0*/  IMAD.MOV.U32 R12, RZ, RZ, 0x1 ;  /* 0x00000001ff0c7424 */ /* 0x000fe200078e00ff */
[----:B------:R-:W-:-:S13]  /*1e1f0*/  IADD3 R2, P0, R14, R0, RZ ;  /* 0x000000000e027210 */ /* 0x000fda0007f1e0ff */
[----:B------:R-:W-:Y:S05]  /*1e200*/  WARPSYNC.COLLECTIVE R15, `(.L_x_10113) ;  /* 0x000000000f087348 */ /* 0x000fea0003c00000 */
[----:B------:R0:W1:Y:S02]  /*1e210*/  SHFL.IDX P6, R14, R13, R12, R11 ;  /* 0x0000000c0d0e7389 */ /* 0x00006400000c000b */
[----:B01----:R-:W-:Y:S01]  /*1e220*/  ENDCOLLECTIVE ;  /* 0x000000000000791b */ /* 0x003fe20003800000 */
.L_x_10113:
        /* <DEDUP_REMOVED lines=13> */
.L_x_10114:
[----:B------:R-:W-:Y:S02]  /*1e300*/  IMAD.MOV.U32 R13, RZ, RZ, R7 ;  /* 0x000000ffff0d7224 */ /* 0x000fe400078e0007 */
[----:B------:R-:W-:Y:S01]  /*1e310*/  IMAD.MOV.U32 R12, RZ, RZ, 0x2 ;  /* 0x00000002ff0c7424 */ /* 0x000fe200078e00ff */
[----:B------:R-:W-:-:S13]  /*1e320*/  IADD3 R2, P0, R14, R0, RZ ;  /* 0x000000000e027210 */ /* 0x000fda0007f1e0ff */
[----:B------:R-:W-:Y:S05]  /*1e330*/  WARPSYNC.COLLECTIVE R15, `(.L_x_10115) ;  /* 0x000000000f087348 */ /* 0x000fea0003c00000 */
[----:B------:R0:W1:Y:S02]  /*1e340*/  SHFL.IDX P6, R14, R13, R12, R11 ;  /* 0x0000000c0d0e7389 */ /* 0x00006400000c000b */
[----:B01----:R-:W-:Y:S01]  /*1e350*/  ENDCOLLECTIVE ;  /* 0x000000000000791b */ /* 0x003fe20003800000 */
.L_x_10115:
        /* <DEDUP_REMOVED lines=13> */
.L_x_10116:
[----:B------:R-:W-:Y:S02]  /*1e430*/  IMAD.MOV.U32 R13, RZ, RZ, R7 ;  /* 0x000000ffff0d7224 */ /* 0x000fe400078e0007 */
[----:B------:R-:W-:Y:S01]  /*1e440*/  IMAD.MOV.U32 R12, RZ, RZ, 0x3 ;  /* 0x00000003ff0c7424 */ /* 0x000fe200078e00ff */
[----:B------:R-:W-:-:S13]  /*1e450*/  IADD3 R2, P0, R14, R0, RZ ;  /* 0x000000000e027210 */ /* 0x000fda0007f1e0ff */
[----:B------:R-:W-:Y:S05]  /*1e460*/  WARPSYNC.COLLECTIVE R15, `(.L_x_10117) ;  /* 0x000000000f087348 */ /* 0x000fea0003c00000 */
[----:B------:R0:W1:Y:S02]  /*1e470*/  SHFL.IDX P6, R14, R13, R12, R11 ;  /* 0x0000000c0d0e7389 */ /* 0x00006400000c000b */
[----:B01----:R-:W-:Y:S01]  /*1e480*/  ENDCOLLECTIVE ;  /* 0x000000000000791b */ /* 0x003fe20003800000 */
.L_x_10117:
        /* <DEDUP_REMOVED lines=13> */
.L_x_10118:
[----:B------:R-:W-:Y:S02]  /*1e560*/  IMAD.MOV.U32 R13, RZ, RZ, R7 ;  /* 0x000000ffff0d7224 */ /* 0x000fe400078e0007 */
[----:B------:R-:W-:Y:S01]  /*1e570*/  IMAD.MOV.U32 R12, RZ, RZ, 0x4 ;  /* 0x00000004ff0c7424 */ /* 0x000fe200078e00ff */
[----:B------:R-:W-:-:S13]  /*1e580*/  IADD3 R2, P0, R14, R0, RZ ;  /* 0x000000000e027210 */ /* 0x000fda0007f1e0ff */
[----:B------:R-:W-:Y:S05]  /*1e590*/  WARPSYNC.COLLECTIVE R15, `(.L_x_10119) ;  /* 0x000000000f087348 */ /* 0x000fea0003c00000 */
[----:B------:R0:W1:Y:S02]  /*1e5a0*/  SHFL.IDX P6, R14, R13, R12, R11 ;  /* 0x0000000c0d0e7389 */ /* 0x00006400000c000b */
[----:B01----:R-:W-:Y:S01]  /*1e5b0*/  ENDCOLLECTIVE ;  /* 0x000000000000791b */ /* 0x003fe20003800000 */
.L_x_10119:
        /* <DEDUP_REMOVED lines=13> */
.L_x_10120:
[----:B------:R-:W-:Y:S02]  /*1e690*/  IMAD.MOV.U32 R13, RZ, RZ, R7 ;  /* 0x000000ffff0d7224 */ /* 0x000fe400078e0007 */
[----:B------:R-:W-:Y:S01]  /*1e6a0*/  IMAD.MOV.U32 R12, RZ, RZ, 0x5 ;  /* 0x00000005ff0c7424 */ /* 0x000fe200078e00ff */
[----:B------:R-:W-:-:S13]  /*1e6b0*/  IADD3 R2, P0, R14, R0, RZ ;  /* 0x000000000e027210 */ /* 0x000fda0007f1e0ff */
[----:B------:R-:W-:Y:S05]  /*1e6c0*/  WARPSYNC.COLLECTIVE R15, `(.L_x_10121) ;  /* 0x000000000f087348 */ /* 0x000fea0003c00000 */
[----:B------:R0:W1:Y:S02]  /*1e6d0*/  SHFL.IDX P6, R14, R13, R12, R11 ;  /* 0x0000000c0d0e7389 */ /* 0x00006400000c000b */
[----:B01----:R-:W-:Y:S01]  /*1e6e0*/  ENDCOLLECTIVE ;  /* 0x000000000000791b */ /* 0x003fe20003800000 */
.L_x_10121:
        /* <DEDUP_REMOVED lines=13> */
.L_x_10122:
[----:B------:R-:W-:Y:S05]  /*1e7c0*/  BRA `(.L_x_10123) ;  /* 0xffffffa400787947 */ /* 0x000fea000383ffff */
.L_x_9930:
        /* <DEDUP_REMOVED lines=8> */
.L_x_10125:
[----:B------:R-:W-:Y:S05]  /*1e850*/  BSYNC B0 ;  /* 0x0000000000007941 */ /* 0x000fea0003800000 */
.L_x_10124:
        /* <DEDUP_REMOVED lines=9> */
.L_x_10126:
        /* <DEDUP_REMOVED lines=24> */
.L_x_10127:
[----:B------:R-:W-:Y:S01]  /*1ea70*/  IMAD.MOV.U32 R12, RZ, RZ, 0x2 ;  /* 0x00000002ff0c7424 */ /* 0x000fe200078e00ff */
[----:B------:R-:W-:-:S05]  /*1ea80*/  SEL R14, R14, RZ, P1 ;  /* 0x000000ff0e0e7207 */ /* 0x000fca0000800000 */
[----:B------:R-:W-:-:S04]  /*1ea90*/  IMAD.IADD R5, R13, 0x1, R14 ;  /* 0x000000010d057824 */ /* 0x000fc800078e020e */
[----:B------:R-:W-:-:S07]  /*1eaa0*/  IMAD.MOV.U32 R13, RZ, RZ, R5 ;  /* 0x000000ffff0d7224 */ /* 0x000fce00078e0005 */
[----:B------:R-:W-:Y:S05]  /*1eab0*/  WARPSYNC.COLLECTIVE R15, `(.L_x_10128) ;  /* 0x000000000f087348 */ /* 0x000fea0003c00000 */
[----:B------:R0:W1:Y:S02]  /*1eac0*/  SHFL.UP P6, R14, R13, R12, R11 ;  /* 0x0400000c0d0e7389 */ /* 0x00006400000c000b */
[----:B01----:R-:W-:Y:S01]  /*1ead0*/  ENDCOLLECTIVE ;  /* 0x000000000000791b */ /* 0x003fe20003800000 */
.L_x_10128:
[----:B------:R-:W-:Y:S01]  /*1eae0*/  IMAD.MOV.U32 R12, RZ, RZ, 0x4 ;  /* 0x00000004ff0c7424 */ /* 0x000fe200078e00ff */
[----:B------:R-:W-:-:S05]  /*1eaf0*/  SEL R2, R14, RZ, P2 ;  /* 0x000000ff0e027207 */ /* 0x000fca0001000000 */
[----:B------:R-:W-:-:S04]  /*1eb00*/  IMAD.IADD R2, R5, 0x1, R2 ;  /* 0x0000000105027824 */ /* 0x000fc800078e0202 */
[----:B------:R-:W-:-:S07]  /*1eb10*/  IMAD.MOV.U32 R13, RZ, RZ, R2 ;  /* 0x000000ffff0d7224 */ /* 0x000fce00078e0002 */
[----:B------:R-:W-:Y:S05]  /*1eb20*/  WARPSYNC.COLLECTIVE R15, `(.L_x_10129) ;  /* 0x000000000f087348 */ /* 0x000fea0003c00000 */
[----:B------:R0:W1:Y:S02]  /*1eb30*/  SHFL.UP P6, R14, R13, R12, R11 ;  /* 0x0400000c0d0e7389 */ /* 0x00006400000c000b */
[----:B01----:R-:W-:Y:S01]  /*1eb40*/  ENDCOLLECTIVE ;  /* 0x000000000000791b */ /* 0x003fe20003800000 */
.L_x_10129:
[----:B------:R-:W-:Y:S01]  /*1eb50*/  IMAD.MOV.U32 R12, RZ, RZ, 0x8 ;  /* 0x00000008ff0c7424 */ /* 0x000fe200078e00ff */
[----:B------:R-:W-:-:S05]  /*1eb60*/  SEL R3, R14, RZ, P3 ;  /* 0x000000ff0e037207 */ /* 0x000fca0001800000 */
[----:B------:R-:W-:-:S04]  /*1eb70*/  IMAD.IADD R3, R2, 0x1, R3 ;  /* 0x0000000102037824 */ /* 0x000fc800078e0203 */
[----:B------:R-:W-:-:S07]  /*1eb80*/  IMAD.MOV.U32 R13, RZ, RZ, R3 ;  /* 0x000000ffff0d7224 */ /* 0x000fce00078e0003 */
[----:B------:R-:W-:Y:S05]  /*1eb90*/  WARPSYNC.COLLECTIVE R15, `(.L_x_10130) ;  /* 0x000000000f087348 */ /* 0x000fea0003c00000 */
[----:B------:R0:W1:Y:S02]  /*1eba0*/  SHFL.UP P6, R14, R13, R12, R11 ;  /* 0x0400000c0d0e7389 */ /* 0x00006400000c000b */
[----:B01----:R-:W-:Y:S01]  /*1ebb0*/  ENDCOLLECTIVE ;  /* 0x000000000000791b */ /* 0x003fe20003800000 */
.L_x_10130:
[----:B------:R-:W-:Y:S01]  /*1ebc0*/  IMAD.MOV.U32 R12, RZ, RZ, 0x10 ;  /* 0x00000010ff0c7424 */ /* 0x000fe200078e00ff */
[----:B------:R-:W-:-:S05]  /*1ebd0*/  SEL R14, R14, RZ, P4 ;  /* 0x000000ff0e0e7207 */ /* 0x000fca0002000000 */
[----:B------:R-:W-:-:S04]  /*1ebe0*/  IMAD.IADD R5, R3, 0x1, R14 ;  /* 0x0000000103057824 */ /* 0x000fc800078e020e */
[----:B------:R-:W-:-:S07]  /*1ebf0*/  IMAD.MOV.U32 R13, RZ, RZ, R5 ;  /* 0x000000ffff0d7224 */ /* 0x000fce00078e0005 */
[----:B------:R-:W-:Y:S05]  /*1ec00*/  WARPSYNC.COLLECTIVE R15, `(.L_x_10131) ;  /* 0x000000000f087348 */ /* 0x000fea0003c00000 */
[----:B------:R0:W1:Y:S02]  /*1ec10*/  SHFL.UP P6, R14, R13, R12, R11 ;  /* 0x0400000c0d0e7389 */ /* 0x00006400000c000b */
[----:B01----:R-:W-:Y:S01]  /*1ec20*/  ENDCOLLECTIVE ;  /* 0x000000000000791b */ /* 0x003fe20003800000 */
.L_x_10131:
        /* <DEDUP_REMOVED lines=8> */
.L_x_10132:
[----:B------:R-:W-:Y:S05]  /*1ecb0*/  BRA `(.L_x_10133) ;  /* 0xffffffa400dc7947 */ /* 0x000fea000383ffff */
.L_x_9933:
[----:B------:R-:W-:Y:S01]  /*1ecc0*/  BSSY B0, `(.L_x_10134) ;  /* 0x0000007000007945 */ /* 0x000fe20003800000 */
[----:B------:R-:W-:Y:S02]  /*1ecd0*/  IMAD.MOV.U32 R12, RZ, RZ, 0x1 ;  /* 0x00000001ff0c7424 */ /* 0x000fe400078e00ff */
[----:B------:R-:W-:Y:S02]  /*1ece0*/  IMAD.MOV.U32 R11, RZ, RZ, RZ ;  /* 0x000000ffff0b7224 */ /* 0x000fe400078e00ff */
[----:B------:R-:W-:-:S07]  /*1ecf0*/  IMAD.MOV.U32 R15, RZ, RZ, -0x1 ;  /* 0xffffffffff0f7424 */ /* 0x000fce00078e00ff */
[----:B------:R-:W-:Y:S05]  /*1ed00*/  WARPSYNC.COLLECTIVE R15, `(.L_x_10135) ;  /* 0x000000000f087348 */ /* 0x000fea0003c00000 */
[----:B------:R0:W1:Y:S02]  /*1ed10*/  SHFL.UP P6, R14, R13, R12, R11 ;  /* 0x0400000c0d0e7389 */ /* 0x00006400000c000b */
[----:B01----:R-:W-:Y:S01]  /*1ed20*/  ENDCOLLECTIVE ;  /* 0x000000000000791b */ /* 0x003fe20003800000 */
.L_x_10135:
[----:B------:R-:W-:Y:S05]  /*1ed30*/  BSYNC B0 ;  /* 0x0000000000007941 */ /* 0x000fea0003800000 */
.L_x_10134:
        /* <DEDUP_REMOVED lines=8> */
.L_x_10136:
[----:B------:R-:W-:Y:S01]  /*1edc0*/  IMAD.MOV.U32 R12, RZ, RZ, 0x4 ;  /* 0x00000004ff0c7424 */ /* 0x000fe200078e00ff */
[----:B------:R-:W-:-:S05]  /*1edd0*/  SEL R2, R14, RZ, P2 ;  /* 0x000000ff0e027207 */ /* 0x000fca0001000000 */
[----:B------:R-:W-:-:S04]  /*1ede0*/  IMAD.IADD R2, R13, 0x1, R2 ;  /* 0x000000010d027824 */ /* 0x000fc800078e0202 */
[----:B------:R-:W-:-:S07]  /*1edf0*/  IMAD.MOV.U32 R13, RZ, RZ, R2 ;  /* 0x000000ffff0d7224 */ /* 0x000fce00078e0002 */
[----:B------:R-:W-:Y:S05]  /*1ee00*/  WARPSYNC.COLLECTIVE R15, `(.L_x_10137) ;  /* 0x000000000f087348 */ /* 0x000fea0003c00000 */
[----:B------:R0:W1:Y:S02]  /*1ee10*/  SHFL.UP P6, R14, R13, R12, R11 ;  /* 0x0400000c0d0e7389 */ /* 0x00006400000c000b */
[----:B01----:R-:W-:Y:S01]  /*1ee20*/  ENDCOLLECTIVE ;  /* 0x000000000000791b */ /* 0x003fe20003800000 */
.L_x_10137:
[----:B------:R-:W-:Y:S01]  /*1ee30*/  IMAD.MOV.U32 R12, RZ, RZ, 0x8 ;  /* 0x00000008ff0c7424 */ /* 0x000fe200078e00ff */
[----:B------:R-:W-:-:S05]  /*1ee40*/  SEL R3, R14, RZ, P3 ;  /* 0x000000ff0e037207 */ /* 0x000fca0001800000 */
[----:B------:R-:W-:-:S04]  /*1ee50*/  IMAD.IADD R3, R2, 0x1, R3 ;  /* 0x0000000102037824 */ /* 0x000fc800078e0203 */
[----:B------:R-:W-:-:S07]  /*1ee60*/  IMAD.MOV.U32 R13, RZ, RZ, R3 ;  /* 0x000000ffff0d7224 */ /* 0x000fce00078e0003 */
[----:B------:R-:W-:Y:S05]  /*1ee70*/  WARPSYNC.COLLECTIVE R15, `(.L_x_10138) ;  /* 0x000000000f087348 */ /* 0x000fea0003c00000 */
[----:B------:R0:W1:Y:S02]  /*1ee80*/  SHFL.UP P6, R14, R13, R12, R11 ;  /* 0x0400000c0d0e7389 */ /* 0x00006400000c000b */
[----:B01----:R-:W-:Y:S01]  /*1ee90*/  ENDCOLLECTIVE ;  /* 0x000000000000791b */ /* 0x003fe20003800000 */
.L_x_10138:
[----:B------:R-:W-:Y:S01]  /*1eea0*/  IMAD.MOV.U32 R12, RZ, RZ, 0x10 ;  /* 0x00000010ff0c7424 */ /* 0x000fe200078e00ff */
[----:B------:R-:W-:-:S05]  /*1eeb0*/  SEL R14, R14, RZ, P4 ;  /* 0x000000ff0e0e7207 */ /* 0x000fca0002000000 */
[----:B------:R-:W-:-:S04]  /*1eec0*/  IMAD.IADD R5, R3, 0x1, R14 ;  /* 0x0000000103057824 */ /* 0x000fc800078e020e */
[----:B------:R-:W-:-:S07]  /*1eed0*/  IMAD.MOV.U32 R13, RZ, RZ, R5 ;  /* 0x000000ffff0d7224 */ /* 0x000fce00078e0005 */
[----:B------:R-:W-:Y:S05]  /*1eee0*/  WARPSYNC.COLLECTIVE R15, `(.L_x_10139) ;  /* 0x000000000f087348 */ /* 0x000fea0003c00000 */
[----:B------:R0:W1:Y:S02]  /*1eef0*/  SHFL.UP P6, R14, R13, R12, R11 ;  /* 0x0400000c0d0e7389 */ /* 0x00006400000c000b */
[----:B01----:R-:W-:Y:S01]  /*1ef00*/  ENDCOLLECTIVE ;  /* 0x000000000000791b */ /* 0x003fe20003800000 */
.L_x_10139:
        /* <DEDUP_REMOVED lines=8> */
.L_x_10140:
[----:B------:R-:W-:Y:S05]  /*1ef90*/  BRA `(.L_x_10141) ;  /* 0xffffffa400c87947 */ /* 0x000fea000383ffff */
.L_x_9935:
[----:B------:R-:W-:Y:S01]  /*1efa0*/  BSSY B0, `(.L_x_10142) ;  /* 0x0000006000007945 */ /* 0x000fe20003800000 */
[----:B------:R-:W-:Y:S01]  /*1efb0*/  PLOP3.LUT P6, PT, P6, PT, PT, 0x8, 0x0 ;  /* 0x000000000000781c */ /* 0x000fe200037ce170 */
[----:B------:R-:W-:-:S12]  /*1efc0*/  IMAD.MOV.U32 R15, RZ, RZ, -0x1 ;  /* 0xffffffffff0f7424 */ /* 0x000fd800078e00ff */
[----:B0-----:R-:W-:Y:S05]  /*1efd0*/  WARPSYNC.COLLECTIVE R15, `(.L_x_10143) ;  /* 0x000000000f087348 */ /* 0x001fea0003c00000 */
[----:B------:R-:W-:Y:S01]  /*1efe0*/  VOTE.ANY R14, PT, P6 ;  /* 0x00000000000e7806 */ /* 0x000fe200030e0100 */
[----:B0-----:R-:W-:Y:S06]  /*1eff0*/  ENDCOLLECTIVE ;  /* 0x000000000000791b */ /* 0x001fec0003800000 */
.L_x_10143:
[----:B------:R-:W-:Y:S05]  /*1f000*/  BSYNC B0 ;  /* 0x0000000000007941 */ /* 0x000fea0003800000 */
.L_x_10142:
        /* <DEDUP_REMOVED lines=9> */
.L_x_10144:
[----:B------:R-:W-:Y:S02]  /*1f0a0*/  IMAD.MOV.U32 R13, RZ, RZ, R4 ;  /* 0x000000ffff0d7224 */ /* 0x000fe400078e0004 */
[----:B------:R-:W-:-:S07]  /*1f0b0*/  IMAD.MOV.U32 R7, RZ, RZ, R14 ;  /* 0x000000ffff077224 */ /* 0x000fce00078e000e */
[----:B------:R-:W-:Y:S05]  /*1f0c0*/  WARPSYNC.COLLECTIVE R15, `(.L_x_10145) ;  /* 0x000000000f087348 */ /* 0x000fea0003c00000 */
[----:B------:R0:W1:Y:S02]  /*1f0d0*/  SHFL.IDX P6, R14, R13, R12, R11 ;  /* 0x0000000c0d0e7389 */ /* 0x00006400000c000b */
[----:B01----:R-:W-:Y:S01]  /*1f0e0*/  ENDCOLLECTIVE ;  /* 0x000000000000791b */ /* 0x003fe20003800000 */
.L_x_10145:
[----:B------:R-:W-:Y:S01]  /*1f0f0*/  IMAD.MOV.U32 R4, RZ, RZ, R14 ;  /* 0x000000ffff047224 */ /* 0x000fe200078e000e */
[----:B------:R-:W-:Y:S06]  /*1f100*/  BRA `(.L_x_10146) ;  /* 0xffffffa400a87947 */ /* 0x000fec000383ffff */
.L_x_9937:
[----:B------:R-:W-:Y:S01]  /*1f110*/  BSSY B0, `(.L_x_10147) ;  /* 0x0000007000007945 */ /* 0x000fe20003800000 */
[----:B------:R-:W-:Y:S02]  /*1f120*/  IMAD.MOV.U32 R13, RZ, RZ, R3 ;  /* 0x000000ffff0d7224 */ /* 0x000fe400078e0003 */
[----:B------:R-:W-:Y:S02]  /*1f130*/  IMAD.MOV.U32 R11, RZ, RZ, 0x1f ;  /* 0x0000001fff0b7424 */ /* 0x000fe400078e00ff */
[----:B------:R-:W-:-:S07]  /*1f140*/  IMAD.MOV.U32 R15, RZ, RZ, -0x1 ;  /* 0xffffffffff0f7424 */ /* 0x000fce00078e00ff */
[----:B0123--:R-:W-:Y:S05]  /*1f150*/  WARPSYNC.COLLECTIVE R15, `(.L_x_10148) ;  /* 0x000000000f087348 */ /* 0x00ffea0003c00000 */
[----:B------:R4:W0:Y:S02]  /*1f160*/  SHFL.IDX P6, R14, R13, R12, R11 ;  /* 0x0000000c0d0e7389 */ /* 0x00082400000c000b */
[----:B01234-:R-:W-:Y:S01]  /*1f170*/  ENDCOLLECTIVE ;  /* 0x000000000000791b */ /* 0x01ffe20003800000 */
.L_x_10148:
[----:B------:R-:W-:Y:S05]  /*1f180*/  BSYNC B0 ;  /* 0x0000000000007941 */ /* 0x000fea0003800000 */
.L_x_10147:
[----:B------:R-:W-:Y:S01]  /*1f190*/  IMAD.MOV.U32 R16, RZ, RZ, R14 ;  /* 0x000000ffff107224 */ /* 0x000fe200078e000e */
[----:B------:R-:W-:Y:S06]  /*1f1a0*/  BRA `(.L_x_9936) ;  /* 0xffffffa400987947 */ /* 0x000fec000383ffff */
.L_x_9941:
[----:B0-----:R0:W1:Y:S02]  /*1f1b0*/  SYNCS.PHASECHK.TRANS64.TRYWAIT P0, [R5+URZ+0x22820], R0 ;  /* 0x02282000050075a7 */ /* 0x001064000800017f */
[----:B-1----:R-:W-:Y:S05]  /*1f1c0*/  @!P0 NANOSLEEP.SYNCS 0x989680 ;  /* 0x009896800000895d */ /* 0x002fea0003900000 */
[----:B------:R-:W1:Y:S02]  /*1f1d0*/  @!P0 SYNCS.PHASECHK.TRANS64 P0, [R5+URZ+0x22820], R0 ;  /* 0x02282000050085a7 */ /* 0x000e64000800007f */
[----:B-1----:R-:W-:Y:S05]  /*1f1e0*/  @!P0 BRA `(.L_x_9941) ;  /* 0xfffffffc00f08947 */ /* 0x002fea000383ffff */
[----:B------:R-:W-:Y:S05]  /*1f1f0*/  BRA `(.L_x_10149) ;  /* 0xffffffa800f07947 */ /* 0x000fea000383ffff */
.L_x_9942:
        /* <DEDUP_REMOVED lines=8> */
[----:B0--34-:R-:W-:Y:S05]  /*1f280*/  WARPSYNC.COLLECTIVE R15, `(.L_x_10151) ;  /* 0x000000000f087348 */ /* 0x019fea0003c00000 */
[----:B------:R1:W2:Y:S02]  /*1f290*/  SHFL.IDX P6, R14, R13, R12, R11 ;  /* 0x0000000c0d0e7389 */ /* 0x0002a400000c000b */
[----:B01234-:R-:W-:Y:S01]  /*1f2a0*/  ENDCOLLECTIVE ;  /* 0x000000000000791b */ /* 0x01ffe20003800000 */
.L_x_10151:
[----:B------:R-:W-:Y:S05]  /*1f2b0*/  BSYNC B0 ;  /* 0x0000000000007941 */ /* 0x000fea0003800000 */
.L_x_10150:
[----:B------:R-:W-:Y:S05]  /*1f2c0*/  BRA `(.L_x_10152) ;  /* 0xffffffa800d87947 */ /* 0x000fea000383ffff */
.L_x_9943:
[----:B------:R-:W-:Y:S01]  /*1f2d0*/  BSSY B0, `(.L_x_10153) ;  /* 0x0000006000007945 */ /* 0x000fe20003800000 */
[----:B------:R-:W-:-:S07]  /*1f2e0*/  IMAD.MOV.U32 R15, RZ, RZ, -0x1 ;  /* 0xffffffffff0f7424 */ /* 0x000fce00078e00ff */
[----:B0--34-:R-:W-:Y:S05]  /*1f2f0*/  WARPSYNC.COLLECTIVE R15, `(.L_x_10154) ;  /* 0x000000000f0c7348 */ /* 0x019fea0003c00000 */
[----:B------:R-:W-:Y:S02]  /*1f300*/  ELECT P6, UR62, PT ;  /* 0x00000000003e782f */ /* 0x000fe400038c0000 */
[----:B------:R-:W-:Y:S01]  /*1f310*/  MOV R14, UR62 ;  /* 0x0000003e000e7c02 */ /* 0x000fe20008000f00 */
[----:B0--34-:R-:W-:Y:S10]  /*1f320*/  ENDCOLLECTIVE ;  /* 0x000000000000791b */ /* 0x019ff40003800000 */
.L_x_10154:
[----:B------:R-:W-:Y:S05]  /*1f330*/  BSYNC B0 ;  /* 0x0000000000007941 */ /* 0x000fea0003800000 */
.L_x_10153:
[----:B------:R-:W-:Y:S05]  /*1f340*/  BRA `(.L_x_10155) ;  /* 0xffffffa800cc7947 */ /* 0x000fea000383ffff */
.L_x_9945:
[----:B0-----:R0:W1:Y:S02]  /*1f350*/  SYNCS.PHASECHK.TRANS64.TRYWAIT P1, [R3+URZ+0x22840], R2 ;  /* 0x02284002030075a7 */ /* 0x001064000802017f */
[----:B-1----:R-:W-:Y:S05]  /*1f360*/  @!P1 NANOSLEEP.SYNCS 0x989680 ;  /* 0x009896800000995d */ /* 0x002fea0003900000 */
[----:B------:R-:W1:Y:S02]  /*1f370*/  @!P1 SYNCS.PHASECHK.TRANS64 P1, [R3+URZ+0x22840], R2 ;  /* 0x02284002030095a7 */ /* 0x000e64000802007f */
[----:B-1----:R-:W-:Y:S05]  /*1f380*/  @!P1 BRA `(.L_x_9945) ;  /* 0xfffffffc00f09947 */ /* 0x002fea000383ffff */
[----:B------:R-:W-:Y:S05]  /*1f390*/  BRA `(.L_x_10156) ;  /* 0xffffffa800e87947 */ /* 0x000fea000383ffff */
.L_x_9947:
[----:B-1----:R1:W2:Y:S02]  /*1f3a0*/  SYNCS.PHASECHK.TRANS64.TRYWAIT P1, [R5+URZ+0x22840], R0 ;  /* 0x02284000050075a7 */ /* 0x0022a4000802017f */
[----:B--2---:R-:W-:Y:S05]  /*1f3b0*/  @!P1 NANOSLEEP.SYNCS 0x989680 ;  /* 0x009896800000995d */ /* 0x004fea0003900000 */
[----:B------:R-:W2:Y:S02]  /*1f3c0*/  @!P1 SYNCS.PHASECHK.TRANS64 P1, [R5+URZ+0x22840], R0 ;  /* 0x02284000050095a7 */ /* 0x000ea4000802007f */
[----:B--2---:R-:W-:Y:S05]  /*1f3d0*/  @!P1 BRA `(.L_x_9947) ;  /* 0xfffffffc00f09947 */ /* 0x004fea000383ffff */
[----:B------:R-:W-:Y:S05]  /*1f3e0*/  BRA `(.L_x_10157) ;  /* 0xffffffa800f47947 */ /* 0x000fea000383ffff */
.L_x_9949:
[----:B--2---:R2:W0:Y:S02]  /*1f3f0*/  SYNCS.PHASECHK.TRANS64.TRYWAIT P1, [R3+URZ+0x22860], R2 ;  /* 0x02286002030075a7 */ /* 0x004424000802017f */
[----:B0-----:R-:W-:Y:S05]  /*1f400*/  @!P1 NANOSLEEP.SYNCS 0x989680 ;  /* 0x009896800000995d */ /* 0x001fea0003900000 */
[----:B------:R-:W0:Y:S02]  /*1f410*/  @!P1 SYNCS.PHASECHK.TRANS64 P1, [R3+URZ+0x22860], R2 ;  /* 0x02286002030095a7 */ /* 0x000e24000802007f */
[----:B0-----:R-:W-:Y:S05]  /*1f420*/  @!P1 BRA `(.L_x_9949) ;  /* 0xfffffffc00f09947 */ /* 0x001fea000383ffff */
[----:B------:R-:W-:Y:S05]  /*1f430*/  BRA `(.L_x_10158) ;  /* 0xffffffa800f07947 */ /* 0x000fea000383ffff */
.L_x_10159:
        /* <DEDUP_REMOVED lines=12> */
.L_x_15664:


//--------------------- .text._ZN7cutlass13device_kernelIN5flash11enable_sm90INS1_16FlashAttnFwdSm90INS1_25CollectiveMainloopFwdSm90ILi2EN4cute5tupleIJNS5_1CILi1EEES8_S8_EEENS6_IJNS7_ILi128EEENS7_ILi96EEENS7_ILi64EEEEEELi256ENS_10bfloat16_tEfNS_4arch4Sm90ELb0ELb0ELb0ELb1ELb1ELb0ELb1ELb1ELb0ELb1ELb1ELb0EEENS1_21CollectiveEpilogueFwdINS6_IJSA_NS7_ILi256EEESB_EEES9_SE_SG_Li256ELb1ELb1ELb1ELb0EEENS1_36VarlenDynamicPersistentTileSchedulerILi128ELi96ELi256ELi128ELb1ELb1ELb1ELb0ELb1ELb1EEEEEEEEEvNT_6ParamsE --------------------------
	.section	.text._ZN7cutlass13device_kernelIN5flash11enable_sm90INS1_16FlashAttnFwdSm90INS1_25CollectiveMainloopFwdSm90ILi2EN4cute5tupleIJNS5_1CILi1EEES8_S8_EEENS6_IJNS7_ILi128EEENS7_ILi96EEENS7_ILi64EEEEEELi256ENS_10bfloat16_tEfNS_4arch4Sm90ELb0ELb0ELb0ELb1ELb1ELb0ELb1ELb1ELb0ELb1ELb1ELb0EEENS1_21CollectiveEpilogueFwdINS6_IJSA_NS7_ILi256EEESB_EEES9_SE_SG_Li256ELb1ELb1ELb1ELb0EEENS1_36VarlenDynamicPersistentTileSchedulerILi128ELi96ELi256ELi128ELb1ELb1ELb1ELb0ELb1ELb1EEEEEEEEEvNT_6ParamsE,"ax",@progbits
	.align	128
.text._ZN7cutlass13device_kernelIN5flash11enable_sm90INS1_16FlashAttnFwdSm90INS1_25CollectiveMainloopFwdSm90ILi2EN4cute5tupleIJNS5_1CILi1EEES8_S8_EEENS6_IJNS7_ILi128EEENS7_ILi96EEENS7_ILi64EEEEEELi256ENS_10bfloat16_tEfNS_4arch4Sm90ELb0ELb0ELb0ELb1ELb1ELb0ELb1ELb1ELb0ELb1ELb1ELb0EEENS1_21CollectiveEpilogueFwdINS6_IJSA_NS7_ILi256EEESB_EEES9_SE_SG_Li256ELb1ELb1ELb1ELb0EEENS1_36VarlenDynamicPersistentTileSchedulerILi128ELi96ELi256ELi128ELb1ELb1ELb1ELb0ELb1ELb1EEEEEEEEEvNT_6ParamsE:
        .type           _ZN7cutlass13device_kernelIN5flash11enable_sm90INS1_16FlashAttnFwdSm90INS1_25CollectiveMainloopFwdSm90ILi2EN4cute5tupleIJNS5_1CILi1EEES8_S8_EEENS6_IJNS7_ILi128EEENS7_ILi96EEENS7_ILi64EEEEEELi256ENS_10bfloat16_tEfNS_4arch4Sm90ELb0ELb0ELb0ELb1ELb1ELb0ELb1ELb1ELb0ELb1ELb1ELb0EEENS1_21CollectiveEpilogueFwdINS6_IJSA_NS7_ILi256EEESB_EEES9_SE_SG_Li256ELb1ELb1ELb1ELb0EEENS1_36VarlenDynamicPersistentTileSchedulerILi128ELi96ELi256ELi128ELb1ELb1ELb1ELb0ELb1ELb1EEEEEEEEEvNT_6ParamsE,@function
        .size           _ZN7cutlass13device_kernelIN5flash11enable_sm90INS1_16FlashAttnFwdSm90INS1_25CollectiveMainloopFwdSm90ILi2EN4cute5tupleIJNS5_1CILi1EEES8_S8_EEENS6_IJNS7_ILi128EEENS7_ILi96EEENS7_ILi64EEEEEELi256ENS_10bfloat16_tEfNS_4arch4Sm90ELb0ELb0ELb0ELb1ELb1ELb0ELb1ELb1ELb0ELb1ELb1ELb0EEENS1_21CollectiveEpilogueFwdINS6_IJSA_NS7_ILi256EEESB_EEES9_SE_SG_Li256ELb1ELb1ELb1ELb0EEENS1_36VarlenDynamicPersistentTileSchedulerILi128ELi96ELi256ELi128ELb1ELb1ELb1ELb0ELb1ELb1EEEEEEEEEvNT_6ParamsE,(.L_x_15665 - _ZN7cutlass13device_kernelIN5flash11enable_sm90INS1_16FlashAttnFwdSm90INS1_25CollectiveMainloopFwdSm90ILi2EN4cute5tupleIJNS5_1CILi1EEES8_S8_EEENS6_IJNS7_ILi128EEENS7_ILi96EEENS7_ILi64EEEEEELi256ENS_10bfloat16_tEfNS_4arch4Sm90ELb0ELb0ELb0ELb1ELb1ELb0ELb1ELb1ELb0ELb1ELb1ELb0EEENS1_21CollectiveEpilogueFwdINS6_IJSA_NS7_ILi256EEESB_EEES9_SE_SG_Li256ELb1ELb1ELb1ELb0EEENS1_36VarlenDynamicPersistentTileSchedulerILi128ELi96ELi256ELi128ELb1ELb1ELb1ELb0ELb1ELb1EEEEEEEEEvNT_6ParamsE)
        .other          _ZN7cutlass13device_kernelIN5flash11enable_sm90INS1_16FlashAttnFwdSm90INS1_25CollectiveMainloopFwdSm90ILi2EN4cute5tupleIJNS5_1CILi1EEES8_S8_EEENS6_IJNS7_ILi128EEENS7_ILi96EEENS7_ILi64EEEEEELi256ENS_10bfloat16_tEfNS_4arch4Sm90ELb0ELb0ELb0ELb1ELb1ELb0ELb1ELb1ELb0ELb1ELb1ELb0EEENS1_21CollectiveEpilogueFwdINS6_IJSA_NS7_ILi256EEESB_EEES9_SE_SG_Li256ELb1ELb1ELb1ELb0EEENS1_36VarlenDynamicPersistentTileSchedulerILi128ELi96ELi256ELi128ELb1ELb1ELb1ELb0ELb1ELb1EEEEEEEEEvNT_6ParamsE,@"STO_CUDA_ENTRY STV_DEFAULT"
_ZN7cutlass13device_kernelIN5flash11enable_sm90INS1_16FlashAttnFwdSm90INS1_25CollectiveMainloopFwdSm90ILi2EN4cute5tupleIJNS5_1CILi1EEES8_S8_EEENS6_IJNS7_ILi128EEENS7_ILi96EEENS7_ILi64EEEEEELi256ENS_10bfloat16_tEfNS_4arch4Sm90ELb0ELb0ELb0ELb1ELb1ELb0ELb1ELb1ELb0ELb1ELb1ELb0EEENS1_21CollectiveEpilogueFwdINS6_IJSA_NS7_ILi256EEESB_EEES9_SE_SG_Li256ELb1ELb1ELb1ELb0EEENS1_36VarlenDynamicPersistentTileSchedulerILi128ELi96ELi256ELi128ELb1ELb1ELb1ELb0ELb1ELb1EEEEEEEEEvNT_6ParamsE:
        /* <DEDUP_REMOVED lines=47> */
.L_x_10160:
        /* <DEDUP_REMOVED lines=22> */
.L_x_10161:
        /* <DEDUP_REMOVED lines=18> */
.L_x_10162:
        /* <DEDUP_REMOVED lines=22> */
.L_x_10163:
        /* <DEDUP_REMOVED lines=23> */
.L_x_10164:
        /* <DEDUP_REMOVED lines=10> */
.L_x_10166:
[----:B------:R-:W-:-:S08]  /*08e0*/  NOP ;  /* 0x0000000000007918 */ /* 0x000fd00000000000 */
[----:B------:R-:W1:Y:S02]  /*08f0*/  USETMAXREG.TRY_ALLOC.CTAPOOL UP0, 0xe8 ;  /* 0x000000e8000079c8 */ /* 0x000e640008000600 */
[----:B-1----:R-:W-:-:S13]  /*0900*/  PLOP3.LUT P0, PT, PT, PT, UP0, 0x80, 0x0 ;  /* 0x000000000000781c */ /* 0x002fda0003f0f008 */
[----:B------:R-:W-:Y:S05]  /*0910*/  @!P0 BRA `(.L_x_10166) ;  /* 0xfffffffc00f08947 */ /* 0x000fea000383ffff */
[----:B------:R-:W-:Y:S01]  /*0920*/  SHF.R.U32.HI R2, RZ, 0x7, R0 ;  /* 0x00000007ff027819 */ /* 0x000fe20000011600 */
[----:B------:R-:W1:Y:S08]  /*0930*/  S2UR UR5, SR_CgaCtaId ;  /* 0x00000000000579c3 */ /* 0x000e700000008800 */
[----:B------:R-:W-:Y:S06]  /*0940*/  BAR.ARV 0x8, 0x180 ;  /* 0x0206000000007b1d */ /* 0x000fec0000002000 */
[----:B------:R-:W-:Y:S01]  /*0950*/  ISETP.NE.AND P0, PT, R2, 0x1, PT ;  /* 0x000000010200780c */ /* 0x000fe20003f05270 */
[----:B------:R-:W-:-:S12]  /*0960*/  UMOV UR4, 0x400 ;  /* 0x0000040000047882 */ /* 0x000fd80000000000 */
[----:B------:R-:W-:Y:S06]  /*0970*/  @!P0 BAR.ARV 0x9, 0x100 ;  /* 0x0244000000008b1d */ /* 0x000fec0000002000 */
[----:B-1----:R-:W-:Y:S02]  /*0980*/  ULEA UR4, UR5, UR4, 0x18 ;  /* 0x0000000405047291 */ /* 0x002fe4000f8ec03f */
[----:B------:R-:W-:Y:S07]  /*0990*/  BAR.SYNC.DEFER_BLOCKING 0x5, 0x180 ;  /* 0x0146000000007b1d */ /* 0x000fee0000010000 */
        /* <DEDUP_REMOVED lines=11> */
[----:B0-----:R-:W-:-:S04]  /*0a50*/  SHF.R.S32.HI R3, RZ, 0x1f, R0 ;  /* 0x0000001fff037819 */ /* 0x001fc80000011400 */
[CC--:B------:R-:W-:Y:S02]  /*0a60*/  LEA.HI R4, R3.reuse, R0.reuse, RZ, 0x4 ;  /* 0x0000000003047211 */ /* 0x0c0fe400078f20ff */
[----:B------:R-:W-:-:S04]  /*0a70*/  LEA.HI R7, R3, R0, RZ, 0x2 ;  /* 0x0000000003077211 */ /* 0x000fc800078f10ff */
[----:B------:R-:W-:Y:S02]  /*0a80*/  LOP3.LUT R11, R7, 0xfffffffc, RZ, 0xc0, !PT ;  /* 0xfffffffc070b7812 */ /* 0x000fe400078ec0ff */
[----:B------:R-:W-:-:S03]  /*0a90*/  SHF.R.S32.HI R7, RZ, 0x4, R4 ;  /* 0x00000004ff077819 */ /* 0x000fc60000011404 */
[----:B------:R-:W-:Y:S01]  /*0aa0*/  IMAD.IADD R12, R0, 0x1, -R11 ;  /* 0x00000001000c7824 */ /* 0x000fe200078e0a0b */
[----:B--2---:R-:W-:Y:S02]  /*0ab0*/  R2UR UR6, R2 ;  /* 0x00000000020672ca */ /* 0x004fe400000e0000 */
[----:B------:R-:W-:-:S04]  /*0ac0*/  LEA.HI R2, R3, R0, RZ, 0x7 ;  /* 0x0000000003027211 */ /* 0x000fc800078f38ff */
[----:B------:R-:W-:-:S05]  /*0ad0*/  LOP3.LUT R5, R2, 0xffffff80, RZ, 0xc0, !PT ;  /* 0xffffff8002057812 */ /* 0x000fca00078ec0ff */
[----:B------:R-:W-:Y:S01]  /*0ae0*/  IMAD.IADD R16, R0, 0x1, -R5 ;  /* 0x0000000100107824 */ /* 0x000fe200078e0a05 */
[----:B------:R-:W-:Y:S01]  /*0af0*/  LEA.HI R5, R3, R0, RZ, 0x5 ;  /* 0x0000000003057211 */ /* 0x000fe200078f28ff */
[----:B------:R-:W-:Y:S01]  /*0b00*/  ULOP3.LUT UR6, UR6, 0x1, URZ, 0xfc, !UPT ;  /* 0x0000000106067892 */ /* 0x000fe2000f8efc3f */
[C---:B------:R-:W-:Y:S02]  /*0b10*/  LOP3.LUT R3, R4.reuse, 0x3fffff0, RZ, 0xc0, !PT ;  /* 0x03fffff004037812 */ /* 0x040fe400078ec0ff */
[----:B------:R-:W-:Y:S01]  /*0b20*/  SHF.R.S32.HI R8, RZ, 0x1f, R16 ;  /* 0x0000001fff087819 */ /* 0x000fe20000011410 */
[----:B------:R-:W-:Y:S01]  /*0b30*/  IMAD.SHL.U32 R6, R5, 0x20, RZ ;  /* 0x0000002005067824 */ /* 0x000fe200078e00ff */
[----:B------:R-:W-:Y:S01]  /*0b40*/  LEA.HI R4, R4, R7, RZ, 0x1 ;  /* 0x0000000704047211 */ /* 0x000fe200078f08ff */
[----:B------:R-:W-:Y:S01]  /*0b50*/  IMAD.IADD R5, R0, 0x1, -R3 ;  /* 0x0000000100057824 */ /* 0x000fe200078e0a03 */
[CC--:B------:R-:W-:Y:S01]  /*0b60*/  LEA.HI R9, R8.reuse, R16.reuse, RZ, 0x2 ;  /* 0x0000001008097211 */ /* 0x0c0fe200078f10ff */
[----:B------:R-:W-:Y:S01]  /*0b70*/  STL [R1+0x24], R16 ;  /* 0x0000241001007387 */ /* 0x000fe20000100800 */
[----:B------:R-:W-:-:S02]  /*0b80*/  LEA.HI R8, R8, R16, RZ, 0x5 ;  /* 0x0000001008087211 */ /* 0x000fc400078f28ff */
[--C-:B------:R-:W-:Y:S02]  /*0b90*/  SHF.R.S32.HI R10, RZ, 0x2, R9.reuse ;  /* 0x00000002ff0a7819 */ /* 0x100fe40000011409 */
[----:B------:R-:W-:Y:S02]  /*0ba0*/  SHF.R.S32.HI R3, RZ, 0x1f, R9 ;  /* 0x0000001fff037819 */ /* 0x000fe40000011409 */
[----:B------:R-:W-:Y:S02]  /*0bb0*/  LOP3.LUT R6, R6, 0xfffffc00, RZ, 0xc0, !PT ;  /* 0xfffffc0006067812 */ /* 0x000fe400078ec0ff */
[----:B------:R-:W-:Y:S02]  /*0bc0*/  LEA.HI R0, R3, R10, RZ, 0x3 ;  /* 0x0000000a03007211 */ /* 0x000fe400078f18ff */
[----:B------:R-:W-:Y:S01]  /*0bd0*/  SHF.R.S32.HI R3, RZ, 0x7, R2 ;  /* 0x00000007ff037819 */ /* 0x000fe20000011402 */
[----:B------:R-:W-:Y:S01]  /*0be0*/  IMAD R5, R5, 0x40, R6 ;  /* 0x0000004005057824 */ /* 0x000fe200078e0206 */
[----:B------:R-:W-:Y:S01]  /*0bf0*/  LOP3.LUT R11, R0, 0xfffffff8, RZ, 0xc0, !PT ;  /* 0xfffffff8000b7812 */ /* 0x000fe200078ec0ff */
[----:B------:R-:W-:Y:S01]  /*0c00*/  IMAD.MOV.U32 R6, RZ, RZ, R14 ;  /* 0x000000ffff067224 */ /* 0x000fe200078e000e */
[----:B------:R-:W-:-:S02]  /*0c10*/  LEA.HI R2, R2, R3, RZ, 0x1 ;  /* 0x0000000302027211 */ /* 0x000fc400078f08ff */
[----:B------:R-:W-:Y:S01]  /*0c20*/  LOP3.LUT R4, R4, 0x1ffffffe, RZ, 0xc0, !PT ;  /* 0x1ffffffe04047812 */ /* 0x000fe200078ec0ff */
[----:B------:R-:W-:Y:S01]  /*0c30*/  IMAD.IADD R11, R10, 0x1, -R11 ;  /* 0x000000010a0b7824 */ /* 0x000fe200078e0a0b */
[----:B------:R-:W-:Y:S02]  /*0c40*/  LOP3.LUT R2, R2, 0x3fffffe, RZ, 0xc0, !PT ;  /* 0x03fffffe02027812 */ /* 0x000fe400078ec0ff */
[----:B------:R-:W-:Y:S01]  /*0c50*/  SHF.R.S32.HI R8, RZ, 0x5, R8 ;  /* 0x00000005ff087819 */ /* 0x000fe20000011408 */
[----:B------:R-:W-:Y:S01]  /*0c60*/  IMAD.IADD R4, R7, 0x1, -R4 ;  /* 0x0000000107047824 */ /* 0x000fe200078e0a04 */
[----:B------:R-:W-:Y:S01]  /*0c70*/  LEA.HI R0, R12, R12, RZ, 0x1 ;  /* 0x0000000c0c007211 */ /* 0x000fe200078f08ff */
[----:B------:R-:W-:Y:S01]  /*0c80*/  IMAD.IADD R2, R3, 0x1, -R2 ;  /* 0x0000000103027824 */ /* 0x000fe200078e0a02 */
[----:B------:R-:W-:Y:S01]  /*0c90*/  LOP3.LUT R9, R9, 0x7ffffffc, RZ, 0xc0, !PT ;  /* 0x7ffffffc09097812 */ /* 0x000fe200078ec0ff */
[----:B------:R-:W-:Y:S01]  /*0ca0*/  IMAD R11, R8, 0x10, R11 ;  /* 0x00000010080b7824 */ /* 0x000fe200078e020b */
[----:B------:R-:W-:Y:S01]  /*0cb0*/  LOP3.LUT R3, R0, 0x1ffffffe, RZ, 0xc0, !PT ;  /* 0x1ffffffe00037812 */ /* 0x000fe200078ec0ff */
[----:B------:R-:W-:-:S02]  /*0cc0*/  IMAD R4, R4, 0x8, R5 ;  /* 0x0000000804047824 */ /* 0x000fc400078e0205 */
[----:B------:R-:W-:Y:S02]  /*0cd0*/  IMAD R0, R2, 0x40, R11 ;  /* 0x0000004002007824 */ /* 0x000fe400078e020b */
[----:B------:R-:W-:Y:S01]  /*0ce0*/  IMAD.IADD R3, R12, 0x1, -R3 ;  /* 0x000000010c037824 */ /* 0x000fe200078e0a03 */
[----:B------:R0:W-:Y:S01]  /*0cf0*/  STL [R1+0x34], R4 ;  /* 0x0000340401007387 */ /* 0x0001e20000100800 */
[----:B------:R-:W-:Y:S01]  /*0d00*/  IMAD.U32 R2, RZ, RZ, UR6 ;  /* 0x00000006ff027e24 */ /* 0x000fe2000f8e00ff */
[----:B------:R-:W-:Y:S01]  /*0d10*/  UMOV UR6, URZ ;  /* 0x0000003f00067c82 */ /* 0x000fe20008000000 */
[----:B------:R-:W-:Y:S01]  /*0d20*/  IMAD.IADD R9, R16, 0x1, -R9 ;  /* 0x0000000110097824 */ /* 0x000fe200078e0a09 */
[----:B------:R1:W-:Y:S03]  /*0d30*/  STL [R1+0x2c], R0 ;  /* 0x00002c0001007387 */ /* 0x0003e60000100800 */
[----:B------:R-:W-:Y:S01]  /*0d40*/  IMAD.SHL.U32 R23, R9, 0x2, RZ ;  /* 0x0000000209177824 */ /* 0x000fe200078e00ff */
[----:B------:R2:W-:Y:S03]  /*0d50*/  STL [R1+0x38], R2 ;  /* 0x0000380201007387 */ /* 0x0005e60000100800 */
[----:B------:R-:W-:-:S02]  /*0d60*/  VIADD R5, R23, 0x30 ;  /* 0x0000003017057836 */ /* 0x000fc40000000000 */
[----:B0-----:R-:W-:Y:S02]  /*0d70*/  VIADD R4, R23, 0x38 ;  /* 0x0000003817047836 */ /* 0x001fe40000000000 */
[----:B-1----:R-:W-:Y:S01]  /*0d80*/  IMAD R0, R3, 0x8, R0 ;  /* 0x0000000803007824 */ /* 0x002fe200078e0200 */
[----:B------:R-:W-:Y:S01]  /*0d90*/  SHF.R.S32.HI R5, RZ, 0x1f, R5 ;  /* 0x0000001fff057819 */ /* 0x000fe20000011405 */
[C---:B------:R-:W-:Y:S01]  /*0da0*/  VIADD R229, R23.reuse, 0x48 ;  /* 0x0000004817e57836 */ /* 0x040fe20000000000 */
[----:B------:R-:W-:Y:S01]  /*0db0*/  SHF.R.S32.HI R4, RZ, 0x1f, R4 ;  /* 0x0000001fff047819 */ /* 0x000fe20000011404 */
[C---:B--2---:R-:W-:Y:S01]  /*0dc0*/  VIADD R2, R23.reuse, 0x40 ;  /* 0x0000004017027836 */ /* 0x044fe20000000000 */
        /* <DEDUP_REMOVED lines=11> */
[----:B0-----:R-:W-:Y:S01]  /*0e80*/  IMAD.U32 R0, RZ, RZ, UR6 ;  /* 0x00000006ff007e24 */ /* 0x001fe2000f8e00ff */
        /* <DEDUP_REMOVED lines=38> */
.L_x_10217:
[----:B------:R-:W-:Y:S01]  /*10f0*/  ULDC.64 UR6, c[0x0][0xd88] ;  /* 0x0003620000067ab9 */ /* 0x000fe20000000a00 */
[----:B01----:R-:W0:Y:S01]  /*1100*/  LDC.64 R4, c[0x0][0x418] ;  /* 0x00010600ff047b82 */ /* 0x003e220000000a00 */
[----:B------:R-:W-:-:S06]  /*1110*/  UIMAD.WIDE UR6, UR5, 0x4, UR6 ;  /* 0x00000004050678a5 */ /* 0x000fcc000f8e0206 */
[----:B------:R-:W-:Y:S01]  /*1120*/  IMAD.U32 R204, RZ, RZ, UR6 ;  /* 0x00000006ffcc7e24 */ /* 0x000fe2000f8e00ff */
[----:B------:R-:W1:Y:S01]  /*1130*/  LDC R0, c[0x0][0x424] ;  /* 0x00010900ff007b82 */ /* 0x000e620000000800 */
[----:B------:R-:W-:Y:S01]  /*1140*/  IMAD.U32 R205, RZ, RZ, UR7 ;  /* 0x00000007ffcd7e24 */ /* 0x000fe2000f8e00ff */
[----:B------:R-:W-:-:S04]  /*1150*/  ULDC.64 UR6, c[0x0][0xb20] ;  /* 0x0002c80000067ab9 */ /* 0x000fc80000000a00 */
[----:B--2---:R-:W2:Y:S01]  /*1160*/  LDG.E R204, desc[UR36][R204.64] ;  /* 0x00000024cccc7981 */ /* 0x004ea2000c1e1900 */
[----:B------:R-:W-:Y:S01]  /*1170*/  ISETP.NE.U32.AND P0, PT, RZ, UR6, PT ;  /* 0x00000006ff007c0c */ /* 0x000fe2000bf05070 */
[----:B---34-:R-:W3:Y:S01]  /*1180*/  LDC R9, c[0x0][0x2f0] ;  /* 0x0000bc00ff097b82 */ /* 0x018ee20000000800 */
[----:B------:R-:W-:Y:S02]  /*1190*/  IMAD.MOV.U32 R7, RZ, RZ, RZ ;  /* 0x000000ffff077224 */ /* 0x000fe400078e00ff */
[----:B------:R-:W-:Y:S02]  /*11a0*/  ISETP.NE.AND.EX P0, PT, RZ, UR7, PT, P0 ;  /* 0x00000007ff007c0c */ /* 0x000fe4000bf05300 */
[----:B--2---:R-:W-:-:S11]  /*11b0*/  SHF.R.S32.HI R208, RZ, 0x1f, R204 ;  /* 0x0000001fffd07819 */ /* 0x004fd600000114cc */
[----:B------:R-:W-:-:S04]  /*11c0*/  @P0 LEA R2, P1, R204, UR6, 0x2 ;  /* 0x00000006cc020c11 */ /* 0x000fc8000f8210ff */
[----:B------:R-:W-:Y:S01]  /*11d0*/  @P0 LEA.HI.X R3, R204, UR7, R208, 0x2, P1 ;  /* 0x00000007cc030c11 */ /* 0x000fe200088f14d0 */
[----:B------:R-:W-:Y:S02]  /*11e0*/  ULDC.64 UR6, c[0x0][0xb18] ;  /* 0x0002c60000067ab9 */ /* 0x000fe40000000a00 */
[----:B------:R-:W-:Y:S02]  /*11f0*/  ISETP.NE.U32.AND P1, PT, RZ, UR6, PT ;  /* 0x00000006ff007c0c */ /* 0x000fe4000bf25070 */
[----:B------:R2:W5:Y:S01]  /*1200*/  @P0 LDG.E R7, desc[UR36][R2.64] ;  /* 0x0000002402070981 */ /* 0x000562000c1e1900 */
        /* <DEDUP_REMOVED lines=8> */
[----:B------:R-:W-:-:S05]  /*1290*/  IMAD.U32 R0, RZ, RZ, UR4 ;  /* 0x00000004ff007e24 */ /* 0x000fca000f8e00ff */
[----:B------:R2:W-:Y:S01]  /*12a0*/  STL [R1+0x1c], R0 ;  /* 0x00001c0001007387 */ /* 0x0005e20000100800 */
[----:B------:R-:W-:Y:S05]  /*12b0*/  @P1 BRA `(.L_x_10167) ;  /* 0x0000000000241947 */ /* 0x000fea0003800000 */
        /* <DEDUP_REMOVED lines=9> */
.L_x_10167:
[----:B-----5:R-:W-:Y:S01]  /*1350*/  IMAD.IADD R152, R152, 0x1, -R7 ;  /* 0x0000000198987824 */ /* 0x020fe200078e0a07 */
[----:B--2---:R-:W-:-:S03]  /*1360*/  LOP3.LUT R2, R6, 0xff000000, RZ, 0xc0, !PT ;  /* 0xff00000006027812 */ /* 0x004fc600078ec0ff */
[C---:B------:R-:W-:Y:S01]  /*1370*/  VIADD R0, R152.reuse, 0x5f ;  /* 0x0000005f98007836 */ /* 0x040fe20000000000 */
[----:B------:R-:W-:Y:S02]  /*1380*/  SHF.R.U32.HI R3, RZ, 0x8, R2 ;  /* 0x00000008ff037819 */ /* 0x000fe40000011602 */
[----:B------:R-:W-:Y:S01]  /*1390*/  ISETP.GE.AND P0, PT, R152, 0x1, PT ;  /* 0x000000019800780c */ /* 0x000fe20003f06270 */
[----:B------:R-:W-:Y:S01]  /*13a0*/  IMAD.HI R4, R0, 0x2aaaaaab, RZ ;  /* 0x2aaaaaab00047827 */ /* 0x000fe200078e02ff */
[----:B------:R-:W-:-:S04]  /*13b0*/  LOP3.LUT R0, R6, 0xff0000, RZ, 0xc0, !PT ;  /* 0x00ff000006007812 */ /* 0x000fc800078ec0ff */
[----:B------:R-:W-:Y:S01]  /*13c0*/  LEA.HI R0, R0, R3, RZ, 0x10 ;  /* 0x0000000300007211 */ /* 0x000fe200078f80ff */
[----:B------:R-:W-:Y:S01]  /*13d0*/  IMAD.MOV.U32 R3, RZ, RZ, RZ ;  /* 0x000000ffff037224 */ /* 0x000fe200078e00ff */
[----:B------:R-:W-:Y:S02]  /*13e0*/  SHF.R.U32.HI R5, RZ, 0x1f, R4 ;  /* 0x0000001fff057819 */ /* 0x000fe40000011604 */
[----:B------:R-:W-:Y:S02]  /*13f0*/  LOP3.LUT R11, R0, 0xff, RZ, 0xc0, !PT ;  /* 0x000000ff000b7812 */ /* 0x000fe400078ec0ff */
[----:B------:R-:W-:Y:S02]  /*1400*/  LEA.HI.SX32 R160, R4, R5, 0x1c ;  /* 0x0000000504a07211 */ /* 0x000fe400078fe2ff */
[----:B------:R-:W-:Y:S01]  /*1410*/  SHF.R.U32.HI R206, RZ, 0x10, R0 ;  /* 0x00000010ffce7819 */ /* 0x000fe20000011600 */
[----:B------:R0:W-:Y:S01]  /*1420*/  STL [R1+0x18], R11 ;  /* 0x0000180b01007387 */ /* 0x0001e20000100800 */
[----:B------:R-:W-:Y:S05]  /*1430*/  @!P0 BRA `(.L_x_10168) ;  /* 0x0000000000748947 */ /* 0x000fea0003800000 */
[----:B------:R-:W1:Y:S01]  /*1440*/  LDC R3, c[0x0][0xae8] ;  /* 0x0002ba00ff037b82 */ /* 0x000e620000000800 */
[----:B------:R-:W-:-:S04]  /*1450*/  ISETP.NE.AND P0, PT, R206, RZ, PT ;  /* 0x000000ffce00720c */ /* 0x000fc80003f05270 */
[----:B-1----:R-:W-:-:S04]  /*1460*/  SEL R9, R206, R3, P0 ;  /* 0x00000003ce097207 */ /* 0x002fc80000000000 */
[-C--:B------:R-:W-:Y:S02]  /*1470*/  IABS R5, R9.reuse ;  /* 0x0000000900057213 */ /* 0x080fe40000000000 */
[----:B------:R-:W-:Y:S02]  /*1480*/  IADD3 R0, R160, -0x1, R9 ;  /* 0xffffffffa0007810 */ /* 0x000fe40007ffe009 */
[----:B------:R-:W1:Y:S01]  /*1490*/  I2F.RP R4, R5 ;  /* 0x0000000500047306 */ /* 0x000e620000209400 */
[----:B------:R-:W-:-:S05]  /*14a0*/  IABS R10, R9 ;  /* 0x00000009000a7213 */ /* 0x000fca0000000000 */
[----:B------:R-:W-:Y:S02]  /*14b0*/  IMAD.MOV R10, RZ, RZ, -R10 ;  /* 0x000000ffff0a7224 */ /* 0x000fe400078e0a0a */
[----:B-1----:R-:W1:Y:S02]  /*14c0*/  MUFU.RCP R4, R4 ;  /* 0x0000000400047308 */ /* 0x002e640000001000 */
[----:B-1----:R-:W-:Y:S01]  /*14d0*/  VIADD R2, R4, 0xffffffe ;  /* 0x0ffffffe04027836 */ /* 0x002fe20000000000 */
        /* <DEDUP_REMOVED lines=19> */
.L_x_10168:
[-C--:B------:R-:W-:Y:S01]  /*1610*/  IMAD R22, R11, R3.reuse, RZ ;  /* 0x000000030b167224 */ /* 0x080fe200078e02ff */
[----:B------:R-:W-:Y:S01]  /*1620*/  LOP3.LUT R205, R6, 0xffff, RZ, 0xc0, !PT ;  /* 0x0000ffff06cd7812 */ /* 0x000fe200078ec0ff */
[----:B------:R-:W-:Y:S01]  /*1630*/  IMAD.MOV.U32 R0, RZ, RZ, RZ ;  /* 0x000000ffff007224 */ /* 0x000fe200078e00ff */
[----:B------:R-:W-:Y:S02]  /*1640*/  PLOP3.LUT P0, PT, PT, PT, PT, 0x80, 0x0 ;  /* 0x000000000000781c */ /* 0x000fe40003f0f070 */
[----:B------:R-:W-:Y:S02]  /*1650*/  CS2R R150, SRZ ;  /* 0x0000000000967805 */ /* 0x000fe4000001ff00 */
[----:B------:R-:W-:Y:S01]  /*1660*/  VIADDMNMX R160, R22, R3, R160, PT ;  /* 0x0000000316a07246 */ /* 0x000fe200038001a0 */
[----:B------:R-:W-:Y:S01]  /*1670*/  IMAD.MOV.U32 R3, RZ, RZ, RZ ;  /* 0x000000ffff037224 */ /* 0x000fe200078e00ff */
        /* <DEDUP_REMOVED lines=65> */
[----:B------:R-:W1:Y:S01]  /*1a90*/  S2R R0, SR_TID.X ;  /* 0x0000000000007919 */ /* 0x000e620000002100 */
[----:B------:R-:W2:Y:S01]  /*1aa0*/  S2UR UR6, SR_CgaCtaId ;  /* 0x00000000000679c3 */ /* 0x000ea20000008800 */
[----:B------:R-:W-:Y:S02]  /*1ab0*/  UMOV UR5, 0x400 ;  /* 0x0000040000057882 */ /* 0x000fe40000000000 */
[----:B--2---:R-:W-:-:S04]  /*1ac0*/  ULEA UR5, UR6, UR5, 0x18 ;  /* 0x0000000506057291 */ /* 0x004fc8000f8ec03f */
[----:B------:R-:W-:Y:S01]  /*1ad0*/  UIADD3 UR5, UR5, 0x18400, URZ ;  /* 0x0001840005057890 */ /* 0x000fe2000fffe03f */
[----:B-1----:R-:W-:-:S03]  /*1ae0*/  VIADD R0, R0, 0xffffff80 ;  /* 0xffffff8000007836 */ /* 0x002fc60000000000 */
[----:B------:R-:W-:Y:S02]  /*1af0*/  ULOP3.LUT UP0, URZ, UR5, 0x1bf, URZ, 0xc0, !UPT ;  /* 0x000001bf053f7892 */ /* 0x000fe4000f80c03f */
[----:B------:R-:W-:-:S04]  /*1b00*/  SHF.R.S32.HI R3, RZ, 0x1f, R0 ;  /* 0x0000001fff037819 */ /* 0x000fc80000011400 */
[----:B------:R-:W-:Y:S02]  /*1b10*/  PLOP3.LUT P0, PT, PT, PT, UP0, 0x80, 0x0 ;  /* 0x000000000000781c */ /* 0x000fe40003f0f008 */
[----:B------:R-:W-:-:S04]  /*1b20*/  LEA.HI R3, R3, R0, RZ, 0x7 ;  /* 0x0000000003037211 */ /* 0x000fc800078f38ff */
[----:B------:R-:W-:-:S06]  /*1b30*/  SHF.R.S32.HI R3, RZ, 0x7, R3 ;  /* 0x00000007ff037819 */ /* 0x000fcc0000011403 */
[----:B------:R-:W1:Y:S02]  /*1b40*/  SHFL.IDX PT, R3, R3, RZ, 0x1f ;  /* 0x00001fff03037589 */ /* 0x000e6400000e0000 */
[----:B-1----:R-:W-:-:S13]  /*1b50*/  R2UR UR40, R3 ;  /* 0x00000000032872ca */ /* 0x002fda00000e0000 */
        /* <DEDUP_REMOVED lines=12> */
[----:B------:R-:W-:Y:S01]  /*1c20*/  IMAD.U32 R5, RZ, RZ, UR5 ;  /* 0x00000005ff057e24 */ /* 0x000fe2000f8e00ff */
[----:B------:R-:W-:Y:S01]  /*1c30*/  ULDC.64 UR4, c[0x4][0xf8] ;  /* 0x01003e0000047ab9 */ /* 0x000fe20000000a00 */
[----:B------:R-:W-:Y:S02]  /*1c40*/  IMAD.U32 R10, RZ, RZ, UR6 ;  /* 0x00000006ff0a7e24 */ /* 0x000fe4000f8e00ff */
[----:B------:R-:W-:Y:S02]  /*1c50*/  IMAD.U32 R6, RZ, RZ, UR4 ;  /* 0x00000004ff067e24 */ /* 0x000fe4000f8e00ff */
[----:B------:R-:W-:-:S02]  /*1c60*/  IMAD.U32 R7, RZ, RZ, UR5 ;  /* 0x00000005ff077e24 */ /* 0x000fc4000f8e00ff */
[----:B0-----:R-:W-:Y:S02]  /*1c70*/  IMAD.U32 R11, RZ, RZ, UR7 ;  /* 0x00000007ff0b7e24 */ /* 0x001fe4000f8e00ff */
[----:B------:R-:W-:Y:S02]  /*1c80*/  IMAD.MOV.U32 R8, RZ, RZ, 0x70 ;  /* 0x00000070ff087424 */ /* 0x000fe400078e00ff */
[----:B------:R-:W-:Y:S02]  /*1c90*/  IMAD.MOV.U32 R12, RZ, RZ, 0x1 ;  /* 0x00000001ff0c7424 */ /* 0x000fe400078e00ff */
[----:B-1----:R-:W-:-:S07]  /*1ca0*/  IMAD.MOV.U32 R13, RZ, RZ, RZ ;  /* 0x000000ffff0d7224 */ /* 0x002fce00078e00ff */
[----:B------:R-:W-:-:S07]  /*1cb0*/  LEPC R20, `(.L_x_10170) ;  /* 0x000000001014794e */ /* 0x000fce0000000000 */
[----:B--2---:R-:W-:Y:S05]  /*1cc0*/  CALL.ABS.NOINC R2 ;  /* 0x0000000002007343 */ /* 0x004fea0003c00000 */
.L_x_10170:
[----:B------:R-:W2:Y:S01]  /*1cd0*/  LDL R2, [R1+0x20] ;  /* 0x0000200001027983 */ /* 0x000ea20000100800 */
[----:B------:R-:W-:Y:S01]  /*1ce0*/  MOV R0, 0x400 ;  /* 0x0000040000007802 */ /* 0x000fe20000000f00 */
[----:B------:R-:W1:Y:S01]  /*1cf0*/  S2R R3, SR_CgaCtaId ;  /* 0x0000000000037919 */ /* 0x000e620000008800 */
[----:B------:R-:W3:Y:S02]  /*1d00*/  S2R R16, SR_TID.X ;  /* 0x0000000000107919 */ /* 0x000ee40000002100 */
[----:B-1----:R-:W-:Y:S02]  /*1d10*/  LEA R3, R3, R0, 0x18 ;  /* 0x0000000003037211 */ /* 0x002fe400078ec0ff */
[----:B---3--:R-:W-:-:S05]  /*1d20*/  SHF.R.U32.HI R16, RZ, 0x7, R16 ;  /* 0x00000007ff107819 */ /* 0x008fca0000011610 */
[----:B------:R-:W-:Y:S01]  /*1d30*/  VIADD R72, R16, 0x8 ;  /* 0x0000000810487836 */ /* 0x000fe20000000000 */
[----:B--2---:R-:W-:-:S13]  /*1d40*/  R2UR UR5, R2 ;  /* 0x00000000020572ca */ /* 0x004fda00000e0000 */
[----:B------:R-:W-:-:S04]  /*1d50*/  ULEA.HI UR4, UR5, UR5, URZ, 0x1 ;  /* 0x0000000505047291 */ /* 0x000fc8000f8f083f */
[----:B------:R-:W-:-:S04]  /*1d60*/  ULOP3.LUT UR4, UR4, 0xfffffffe, URZ, 0xc0, !UPT ;  /* 0xfffffffe04047892 */ /* 0x000fc8000f8ec03f */
[----:B------:R-:W-:-:S06]  /*1d70*/  UIADD3 UR4, UR5, -UR4, URZ ;  /* 0x8000000405047290 */ /* 0x000fcc000fffe03f */
[----:B------:R-:W-:-:S05]  /*1d80*/  IMAD.U32 R2, RZ, RZ, UR4 ;  /* 0x00000004ff027e24 */ /* 0x000fca000f8e00ff */
[----:B------:R-:W-:-:S04]  /*1d90*/  SHF.L.U32 R0, R2, 0x1f, RZ ;  /* 0x0000001f02007819 */ /* 0x000fc800000006ff */
[----:B------:R-:W1:Y:S02]  /*1da0*/  SYNCS.PHASECHK.TRANS64.TRYWAIT P0, [R3+URZ+0x32400], R0 ;  /* 0x03240000030075a7 */ /* 0x000e64000800017f */
[----:B-1----:R-:W-:Y:S05]  /*1db0*/  @!P0 BRA `(.L_x_10171) ;  /* 0x000000fc00dc8947 */ /* 0x002fea0003800000 */
.L_x_10306:
[----:B------:R-:W2:Y:S01]  /*1dc0*/  LDL R2, [R1+0x38] ;  /* 0x0000380001027983 */ /* 0x000ea20000100800 */
[----:B------:R-:W-:Y:S05]  /*1dd0*/  WARPSYNC.ALL ;  /* 0x0000000000007948 */ /* 0x000fea0003800000 */
[----:B------:R3:W-:Y:S01]  /*1de0*/  BAR.SYNC.DEFER_BLOCKING R72, 0x100 ;  /* 0x000400480000751d */ /* 0x0007e20000010000 */
[----:B--2---:R-:W-:-:S13]  /*1df0*/  R2UR UR4, R2 ;  /* 0x00000000020472ca */ /* 0x004fda00000e0000 */
[----:B------:R-:W-:-:S05]  /*1e00*/  IMAD.U32 R2, RZ, RZ, UR4 ;  /* 0x00000004ff027e24 */ /* 0x000fca000f8e00ff */
[----:B------:R-:W-:-:S13]  /*1e10*/  ISETP.NE.AND P0, PT, R2, 0x3, PT ;  /* 0x000000030200780c */ /* 0x000fda0003f05270 */
[----:B---3--:R-:W-:Y:S05]  /*1e20*/  @!P0 BRA `(.L_x_10172) ;  /* 0x0000000000048947 */ /* 0x008fea0003800000 */
[----:B------:R-:W-:Y:S01]  /*1e30*/  BPT.TRAP 0x1 ;  /* 0x000000040000795c */ /* 0x000fe20000300000 */
.L_x_10172:
[----:B------:R-:W-:Y:S01]  /*1e40*/  R2UR UR6, R3 ;  /* 0x00000000030672ca */ /* 0x000fe200000e0000 */
[----:B------:R-:W-:-:S05]  /*1e50*/  IMAD.U32 R2, RZ, RZ, UR39 ;  /* 0x00000027ff027e24 */ /* 0x000fca000f8e00ff */
[----:B------:R-:W-:-:S07]  /*1e60*/  SHF.L.U32 R2, R2, 0x1f, RZ ;  /* 0x0000001f02027819 */ /* 0x000fce00000006ff */
[----:B------:R-:W-:-:S09]  /*1e70*/  ULEA UR6, UR38, UR6, 0x3 ;  /* 0x0000000626067291 */ /* 0x000fd2000f8e183f */
[----:B------:R2:W3:Y:S01]  /*1e80*/  SYNCS.PHASECHK.TRANS64.TRYWAIT P1, [UR6+0x32430], R2 ;  /* 0x03243002ff0075a7 */ /* 0x0004e20008020146 */
[----:B------:R-:W-:Y:S05]  /*1e90*/  @!P0 BRA `(.L_x_10173) ;  /* 0x0000000000048947 */ /* 0x000fea0003800000 */
[----:B------:R-:W-:Y:S01]  /*1ea0*/  BPT.TRAP 0x1 ;  /* 0x000000040000795c */ /* 0x000fe20000300000 */
.L_x_10173:
[----:B---3--:R-:W-:Y:S05]  /*1eb0*/  @P1 BRA `(.L_x_10174) ;  /* 0x0000000000081947 */ /* 0x008fea0003800000 */
[----:B------:R-:W3:Y:S02]  /*1ec0*/  SYNCS.PHASECHK.TRANS64.TRYWAIT P1, [UR6+0x32430], R2 ;  /* 0x03243002ff0075a7 */ /* 0x000ee40008020146 */
[----:B---3--:R-:W-:Y:S05]  /*1ed0*/  @!P1 BRA `(.L_x_10175) ;  /* 0x000000fc00a89947 */ /* 0x008fea0003800000 */
.L_x_10174:
[----:B------:R-:W-:Y:S01]  /*1ee0*/  R2UR UR4, R3 ;  /* 0x00000000030472ca */ /* 0x000fe200000e0000 */
[----:B------:R-:W-:Y:S01]  /*1ef0*/  ULOP3.LUT UR41, UR41, 0x10000, URZ, 0xfc, !UPT ;  /* 0x0001000029297892 */ /* 0x000fe2000f8efc3f */
[----:B------:R-:W-:Y:S01]  /*1f00*/  WARPGROUP.ARRIVE ;  /* 0x00000000000079c5 */ /* 0x000fe20000000000 */
[----:B------:R-:W-:Y:S01]  /*1f10*/  UMOV UR9, 0x40000040 ;  /* 0x4000004000097882 */ /* 0x000fe20000000000 */
[----:B------:R-:W-:Y:S01]  /*1f20*/  UMOV UR11, 0x40000040 ;  /* 0x40000040000b7882 */ /* 0x000fe20000000000 */
[----:B------:R-:W-:Y:S01]  /*1f30*/  UIADD3 UR5, UR41, 0x2, URZ ;  /* 0x0000000229057890 */ /* 0x000fe2000fffe03f */
[----:B------:R-:W-:Y:S02]  /*1f40*/  IMAD.U32 R19, RZ, RZ, UR9 ;  /* 0x00000009ff137e24 */ /* 0x000fe4000f8e00ff */
[----:B------:R-:W-:Y:S02]  /*1f50*/  UMOV UR8, UR41 ;  /* 0x0000002900087c82 */ /* 0x000fe40008000000 */
[----:B------:R-:W-:-:S03]  /*1f60*/  IMAD.U32 R18, RZ, RZ, UR8 ;  /* 0x00000008ff127e24 */ /* 0x000fc6000f8e00ff */
[----:B------:R-:W-:-:S04]  /*1f70*/  UIADD3 UR4, UR4, 0x1c400, URZ ;  /* 0x0001c40004047890 */ /* 0x000fc8000fffe03f */
[----:B------:R-:W-:-:S04]  /*1f80*/  USHF.R.U32.HI UR4, URZ, 0x4, UR4 ;  /* 0x000000043f047899 */ /* 0x000fc80008011604 */
[----:B------:R-:W-:-:S04]  /*1f90*/  ULOP3.LUT UR4, UR4, 0x3fff, URZ, 0xc0, !UPT ;  /* 0x00003fff04047892 */ /* 0x000fc8000f8ec03f */
[----:B------:R-:W-:-:S04]  /*1fa0*/  ULOP3.LUT UR61, UR4, 0x10000, URZ, 0xfc, !UPT ;  /* 0x00010000043d7892 */ /* 0x000fc8000f8efc3f */
[----:B------:R-:W-:-:S04]  /*1fb0*/  UIMAD UR4, UR38, 0x300, UR61 ;  /* 0x00000300260478a4 */ /* 0x000fc8000f8e023d */
[----:B------:R-:W-:-:S03]  /*1fc0*/  UIADD3 UR7, UR4, 0x2, URZ ;  /* 0x0000000204077890 */ /* 0x000fc6000fffe03f */
[----:B------:R-:W-:Y:S02]  /*1fd0*/  UMOV UR10, UR4 ;  /* 0x00000004000a7c82 */ /* 0x000fe40008000000 */
        /* <DEDUP_REMOVED lines=8> */
[----:B------:R-:W-:Y:S01]  /*2060*/  IMAD.U32 R17, RZ, RZ, UR9 ;  /* 0x00000009ff117e24 */ /* 0x000fe2000f8e00ff */
[----:B------:R-:W-:Y:S01]  /*2070*/  UIADD3 UR4, UR4, 0x6, URZ ;  /* 0x0000000604047890 */ /* 0x000fe2000fffe03f */
[----:B------:R-:W-:-:S02]  /*2080*/  WARPGROUP.DEPBAR.LE gsb0, 0x0 ;  /* 0x00008000000079c5 */ /* 0x000fc40000010000 */
[----:B------:R-:W-:-:S06]  /*2090*/  WARPGROUP.ARRIVE ;  /* 0x00000000000079c5 */ /* 0x000fcc0000000000 */
[----:B------:R-:W-:Y:S01]  /*20a0*/  HGMMA.64x96x16.F32.BF16 R24, gdesc[UR8], R24, gsb0 ;  /* 0x01600000081879f0 */ /* 0x000fe20008001818 */
[----:B------:R-:W-:Y:S01]  /*20b0*/  UMOV UR8, UR5 ;  /* 0x0000000500087c82 */ /* 0x000fe20008000000 */
[----:B------:R-:W-:Y:S01]  /*20c0*/  UMOV UR9, 0x40000040 ;  /* 0x4000004000097882 */ /* 0x000fe20000000000 */
[----:B------:R-:W-:Y:S01]  /*20d0*/  UMOV UR10, UR7 ;  /* 0x00000007000a7c82 */ /* 0x000fe20008000000 */
[----:B------:R-:W-:Y:S01]  /*20e0*/  UMOV UR11, 0x40000040 ;  /* 0x40000040000b7882 */ /* 0x000fe20000000000 */
[----:B------:R-:W-:Y:S01]  /*20f0*/  UIADD3 UR5, UR41, 0x6, URZ ;  /* 0x0000000629057890 */ /* 0x000fe2000fffe03f */
[----:B------:R-:W-:Y:S02]  /*2100*/  IMAD.U32 R14, RZ, RZ, UR8 ;  /* 0x00000008ff0e7e24 */ /* 0x000fe4000f8e00ff */
[----:B------:R-:W-:Y:S01]  /*2110*/  IMAD.U32 R15, RZ, RZ, UR9 ;  /* 0x00000009ff0f7e24 */ /* 0x000fe2000f8e00ff */
[----:B------:R-:W-:Y:S02]  /*2120*/  WARPGROUP.DEPBAR.LE gsb0, 0x0 ;  /* 0x00008000000079c5 */ /* 0x000fe40000010000 */
[----:B------:R-:W-:-:S06]  /*2130*/  WARPGROUP.ARRIVE ;  /* 0x00000000000079c5 */ /* 0x000fcc0000000000 */
[----:B------:R-:W-:Y:S01]  /*2140*/  HGMMA.64x96x16.F32.BF16 R24, gdesc[UR8], R24, gsb0 ;  /* 0x01600000081879f0 */ /* 0x000fe20008001818 */
[----:B------:R-:W-:Y:S01]  /*2150*/  UMOV UR8, UR5 ;  /* 0x0000000500087c82 */ /* 0x000fe20008000000 */
[----:B------:R-:W-:Y:S01]  /*2160*/  UMOV UR9, 0x40000040 ;  /* 0x4000004000097882 */ /* 0x000fe20000000000 */
[----:B------:R-:W-:Y:S01]  /*2170*/  UMOV UR10, UR4 ;  /* 0x00000004000a7c82 */ /* 0x000fe20008000000 */
[----:B------:R-:W-:Y:S01]  /*2180*/  UMOV UR11, 0x40000040 ;  /* 0x40000040000b7882 */ /* 0x000fe20000000000 */
[----:B------:R-:W-:Y:S02]  /*2190*/  IMAD.U32 R12, RZ, RZ, UR8 ;  /* 0x00000008ff0c7e24 */ /* 0x000fe4000f8e00ff */
[----:B------:R-:W-:Y:S01]  /*21a0*/  IMAD.U32 R13, RZ, RZ, UR9 ;  /* 0x00000009ff0d7e24 */ /* 0x000fe2000f8e00ff */
[----:B------:R-:W-:Y:S02]  /*21b0*/  WARPGROUP.DEPBAR.LE gsb0, 0x0 ;  /* 0x00008000000079c5 */ /* 0x000fe40000010000 */
[----:B------:R-:W-:-:S06]  /*21c0*/  WARPGROUP.ARRIVE ;  /* 0x00000000000079c5 */ /* 0x000fcc0000000000 */
[----:B------:R-:W-:Y:S03]  /*21d0*/  HGMMA.64x96x16.F32.BF16 R24, gdesc[UR8], R24, gsb0 ;  /* 0x01600000081879f0 */ /* 0x000fe60008001818 */
[----:B------:R-:W-:Y:S02]  /*21e0*/  WARPGROUP.DEPBAR.LE gsb0, 0x0 ;  /* 0x00008000000079c5 */ /* 0x000fe40000010000 */
[----:B------:R-:W4:Y:S02]  /*21f0*/  SYNCS.PHASECHK.TRANS64.TRYWAIT P1, [R3+URZ+0x32410], R0 ;  /* 0x03241000030075a7 */ /* 0x000f24000802017f */
[----:B----4-:R-:W-:Y:S05]  /*2200*/  @!P1 BRA `(.L_x_10176) ;  /* 0x000000f800f49947 */ /* 0x010fea0003800000 */
.L_x_10307:
[----:B------:R-:W-:Y:S05]  /*2210*/  @!P0 BRA `(.L_x_10177) ;  /* 0x0000000000048947 */ /* 0x000fea0003800000 */
[----:B------:R-:W-:Y:S01]  /*2220*/  BPT.TRAP 0x1 ;  /* 0x000000040000795c */ /* 0x000fe20000300000 */
.L_x_10177:
[----:B------:R0:W0:Y:S01]  /*2230*/  SYNCS.PHASECHK.TRANS64.TRYWAIT P1, [UR6+0x32450], R2 ;  /* 0x03245002ff0075a7 */ /* 0x0000220008020146 */
[----:B------:R-:W-:Y:S05]  /*2240*/  @!P0 BRA `(.L_x_10178) ;  /* 0x0000000000048947 */ /* 0x000fea0003800000 */
[----:B------:R-:W-:Y:S01]  /*2250*/  BPT.TRAP 0x1 ;  /* 0x000000040000795c */ /* 0x000fe20000300000 */
.L_x_10178:
[----:B0-----:R-:W-:Y:S05]  /*2260*/  @P1 BRA `(.L_x_10179) ;  /* 0x0000000000081947 */ /* 0x001fea0003800000 */
[----:B------:R-:W0:Y:S02]  /*2270*/  SYNCS.PHASECHK.TRANS64.TRYWAIT P1, [UR6+0x32450], R2 ;  /* 0x03245002ff0075a7 */ /* 0x000e240008020146 */
[----:B0-----:R-:W-:Y:S05]  /*2280*/  @!P1 BRA `(.L_x_10180) ;  /* 0x000000f800e89947 */ /* 0x001fea0003800000 */
.L_x_10179:
[----:B------:R-:W-:Y:S01]  /*2290*/  R2UR UR5, R3 ;  /* 0x00000000030572ca */ /* 0x000fe200000e0000 */
[----:B------:R-:W-:Y:S01]  /*22a0*/  WARPGROUP.ARRIVE ;  /* 0x00000000000079c5 */ /* 0x000fe20000000000 */
[----:B------:R-:W-:Y:S01]  /*22b0*/  UMOV UR11, 0x40000040 ;  /* 0x40000040000b7882 */ /* 0x000fe20000000000 */
[----:B------:R-:W-:Y:S01]  /*22c0*/  UMOV UR9, 0x40000040 ;  /* 0x4000004000097882 */ /* 0x000fe20000000000 */
[----:B------:R-:W-:Y:S01]  /*22d0*/  UMOV UR13, 0x40000040 ;  /* 0x40000040000d7882 */ /* 0x000fe20000000000 */
[----:B------:R-:W-:Y:S01]  /*22e0*/  IMAD.U32 R11, RZ, RZ, UR9 ;  /* 0x00000009ff0b7e24 */ /* 0x000fe2000f8e00ff */
[----:B------:R-:W-:Y:S01]  /*22f0*/  UMOV UR15, 0x40000040 ;  /* 0x40000040000f7882 */ /* 0x000fe20000000000 */
[----:B------:R-:W-:Y:S01]  /*2300*/  IMAD.U32 R9, RZ, RZ, UR13 ;  /* 0x0000000dff097e24 */ /* 0x000fe2000f8e00ff */
[----:B------:R-:W-:Y:S01]  /*2310*/  UMOV UR57, 0x40000040 ;  /* 0x4000004000397882 */ /* 0x000fe20000000000 */
[----:B------:R-:W-:Y:S01]  /*2320*/  UMOV UR59, 0x40000040 ;  /* 0x40000040003b7882 */ /* 0x000fe20000000000 */
[----:B------:R-:W-:Y:S01]  /*2330*/  UMOV UR17, 0x40000040 ;  /* 0x4000004000117882 */ /* 0x000fe20000000000 */
[----:B------:R-:W-:Y:S01]  /*2340*/  UMOV UR19, 0x40000040 ;  /* 0x4000004000137882 */ /* 0x000fe20000000000 */
[----:B------:R-:W-:Y:S01]  /*2350*/  UMOV UR21, 0x40000040 ;  /* 0x4000004000157882 */ /* 0x000fe20000000000 */
[----:B------:R-:W-:Y:S01]  /*2360*/  UIADD3 UR4, UR5, 0x400, URZ ;  /* 0x0000040005047890 */ /* 0x000fe2000fffe03f */
[----:B-1--4-:R-:W1:Y:S01]  /*2370*/  S2R R0, SR_TID.X ;  /* 0x0000000000007919 */ /* 0x012e620000002100 */
[----:B------:R-:W-:-:S02]  /*2380*/  ULEA UR40, UR40, UR5, 0xd ;  /* 0x0000000528287291 */ /* 0x000fc4000f8e683f */
[----:B------:R-:W-:Y:S02]  /*2390*/  USHF.R.U32.HI UR4, URZ, 0x4, UR4 ;  /* 0x000000043f047899 */ /* 0x000fe40008011604 */
[----:B------:R-:W-:Y:S02]  /*23a0*/  UIADD3 UR40, UR40, 0x22400, URZ ;  /* 0x0002240028287890 */ /* 0x000fe4000fffe03f */
[----:B------:R-:W-:Y:S02]  /*23b0*/  ULOP3.LUT UR7, UR4, 0x3fff, URZ, 0xc0, !UPT ;  /* 0x00003fff04077892 */ /* 0x000fe4000f8ec03f */
[----:B------:R-:W-:Y:S02]  /*23c0*/  USHF.R.U32.HI UR40, URZ, 0x4, UR40 ;  /* 0x000000043f287899 */ /* 0x000fe40008011628 */
[----:B------:R-:W-:Y:S02]  /*23d0*/  ULOP3.LUT UR60, UR7, 0x10000, URZ, 0xfc, !UPT ;  /* 0x00010000073c7892 */ /* 0x000fe4000f8efc3f */
[----:B------:R-:W-:-:S02]  /*23e0*/  ULOP3.LUT UR4, UR40, 0x3fff, URZ, 0xc0, !UPT ;  /* 0x00003fff28047892 */ /* 0x000fc4000f8ec03f */
[----:B------:R-:W-:Y:S02]  /*23f0*/  UIMAD UR5, UR38, 0xc00, UR60 ;  /* 0x00000c00260578a4 */ /* 0x000fe4000f8e023c */
[----:B------:R-:W-:Y:S02]  /*2400*/  ULOP3.LUT UR4, UR4, 0x10000, URZ, 0xfc, !UPT ;  /* 0x0001000004047892 */ /* 0x000fe4000f8efc3f */
[----:B------:R-:W-:Y:S02]  /*2410*/  UIADD3 UR58, UR5, 0x302, URZ ;  /* 0x00000302053a7890 */ /* 0x000fe4000fffe03f */
[----:B------:R-:W-:Y:S01]  /*2420*/  UIADD3 UR56, UR4, 0x402, URZ ;  /* 0x0000040204387890 */ /* 0x000fe2000fffe03f */
[----:B------:R-:W-:Y:S02]  /*2430*/  UMOV UR10, UR5 ;  /* 0x00000005000a7c82 */ /* 0x000fe40008000000 */
[----:B------:R-:W-:Y:S01]  /*2440*/  UMOV UR8, UR4 ;  /* 0x0000000400087c82 */ /* 0x000fe20008000000 */
[----:B------:R-:W-:Y:S01]  /*2450*/  UIADD3 UR16, UR4, 0x800, URZ ;  /* 0x0000080004107890 */ /* 0x000fe2000fffe03f */
[----:B------:R-:W-:Y:S01]  /*2460*/  HGMMA.64x96x16.F32.BF16 R24, gdesc[UR8], R24, gsb0 ;  /* 0x01600000081879f0 */ /* 0x000fe20008001818 */
[----:B------:R-:W-:Y:S01]  /*2470*/  IMAD.U32 R10, RZ, RZ, UR8 ;  /* 0x00000008ff0a7e24 */ /* 0x000fe2000f8e00ff */
[----:B------:R-:W-:-:S02]  /*2480*/  UIADD3 UR8, UR4, 0x2, URZ ;  /* 0x0000000204087890 */ /* 0x000fc4000fffe03f */
[----:B------:R-:W-:Y:S02]  /*2490*/  UIADD3 UR9, UR5, 0x2, URZ ;  /* 0x0000000205097890 */ /* 0x000fe4000fffe03f */
[----:B------:R-:W-:Y:S01]  /*24a0*/  UIADD3 UR10, UR5, 0x304, URZ ;  /* 0x00000304050a7890 */ /* 0x000fe2000fffe03f */
[----:B-1----:R-:W-:Y:S01]  /*24b0*/  SHF.R.U32.HI R0, RZ, 0x7, R0 ;  /* 0x00000007ff007819 */ /* 0x002fe20000011600 */
[----:B------:R-:W-:Y:S01]  /*24c0*/  UMOV UR11, 0x40000040 ;  /* 0x40000040000b7882 */ /* 0x000fe20000000000 */
[----:B------:R-:W-:Y:S01]  /*24d0*/  UMOV UR12, UR8 ;  /* 0x00000008000c7c82 */ /* 0x000fe20008000000 */
[----:B------:R-:W-:Y:S01]  /*24e0*/  UIADD3 UR8, UR4, 0x4, URZ ;  /* 0x0000000404087890 */ /* 0x000fe2000fffe03f */
[----:B------:R-:W-:Y:S01]  /*24f0*/  IMAD.U32 R8, RZ, RZ, UR12 ;  /* 0x0000000cff087e24 */ /* 0x000fe2000f8e00ff */
[----:B------:R-:W-:Y:S01]  /*2500*/  UMOV UR14, UR9 ;  /* 0x00000009000e7c82 */ /* 0x000fe20008000000 */
[----:B------:R-:W-:Y:S01]  /*2510*/  UIADD3 UR9, UR5, 0x4, URZ ;  /* 0x0000000405097890 */ /* 0x000fe2000fffe03f */
[----:B------:R-:W-:Y:S01]  /*2520*/  IADD3 R0, -R0, 0xb, RZ ;  /* 0x0000000b00007810 */ /* 0x000fe20007ffe1ff */
[----:B------:R-:W-:-:S02]  /*2530*/  UIADD3 UR18, UR5, 0x600, URZ ;  /* 0x0000060005127890 */ /* 0x000fc4000fffe03f */
[----:B------:R-:W-:Y:S02]  /*2540*/  UIADD3 UR20, UR4, 0x802, URZ ;  /* 0x0000080204147890 */ /* 0x000fe4000fffe03f */
[----:B------:R-:W-:Y:S01]  /*2550*/  UIADD3 UR22, UR5, 0x602, URZ ;  /* 0x0000060205167890 */ /* 0x000fe2000fffe03f */
        /* <DEDUP_REMOVED lines=27> */
[----:B------:R-:W-:Y:S01]  /*2710*/  HGMMA.64x96x16.F32.BF16 R24, gdesc[UR12], R24, gsb0 ;  /* 0x016000000c1879f0 */ /* 0x000fe20008001818 */
        /* <DEDUP_REMOVED lines=18> */
[----:B0--3--:R-:W-:Y:S01]  /*2840*/  IMAD.U32 R5, RZ, RZ, UR13 ;  /* 0x0000000dff057e24 */ /* 0x009fe2000f8e00ff */
        /* <DEDUP_REMOVED lines=8> */
[----:B--2---:R-:W-:Y:S01]  /*28d0*/  IMAD.U32 R2, RZ, RZ, UR12 ;  /* 0x0000000cff027e24 */ /* 0x004fe2000f8e00ff */
[----:B------:R-:W-:Y:S01]  /*28e0*/  UMOV UR9, 0x40000040 ;  /* 0x4000004000097882 */ /* 0x000fe20000000000 */
[----:B------:R-:W-:Y:S01]  /*28f0*/  IMAD.U32 R3, RZ, RZ, UR13 ;  /* 0x0000000dff037e24 */ /* 0x000fe2000f8e00ff */
        /* <DEDUP_REMOVED lines=44> */
.L_x_10181:
[----:B------:R-:W-:Y:S01]  /*2bc0*/  IMAD R152, R160, -0x60, R152 ;  /* 0xffffffa0a0987824 */ /* 0x000fe200078e0298 */
[----:B------:R-:W-:Y:S01]  /*2bd0*/  ULDC UR10, c[0x0][0xa80] ;  /* 0x0002a000000a7ab9 */ /* 0x000fe20000000800 */
[----:B------:R-:W1:Y:S01]  /*2be0*/  S2UR UR5, SR_CgaCtaId ;  /* 0x00000000000579c3 */ /* 0x000e620000008800 */
[----:B------:R-:W-:Y:S02]  /*2bf0*/  UIADD3 UR4, UR6, 0x32440, URZ ;  /* 0x0003244006047890 */ /* 0x000fe4000fffe03f */
[----:B------:R-:W-:Y:S01]  /*2c00*/  IADD3 R152, -R23, 0x60, R152 ;  /* 0x0000006017987810 */ /* 0x000fe20007ffe198 */
[----:B------:R-:W-:Y:S01]  /*2c10*/  ULOP3.LUT UR7, UR7, 0x3000000, URZ, 0xfc, !UPT ;  /* 0x0300000007077892 */ /* 0x000fe2000f8efc3f */
[----:B------:R-:W-:Y:S02]  /*2c20*/  UMOV UR15, 0x40000040 ;  /* 0x40000040000f7882 */ /* 0x000fe40000000000 */
[C---:B------:R-:W-:Y:S01]  /*2c30*/  ISETP.GT.AND P4, PT, R152.reuse, RZ, PT ;  /* 0x000000ff9800720c */ /* 0x040fe20003f84270 */
[----:B------:R-:W-:Y:S01]  /*2c40*/  UIMAD UR14, UR38, 0xc00, UR7 ;  /* 0x00000c00260e78a4 */ /* 0x000fe2000f8e0207 */
[----:B------:R-:W-:Y:S01]  /*2c50*/  ISETP.GT.AND P6, PT, R152, 0x1, PT ;  /* 0x000000019800780c */ /* 0x000fe20003fc4270 */
[----:B------:R-:W-:Y:S01]  /*2c60*/  UMOV UR19, 0x40000040 ;  /* 0x4000004000137882 */ /* 0x000fe20000000000 */
[----:B------:R-:W-:Y:S01]  /*2c70*/  FSEL R73, R26, -INF , P4 ;  /* 0xff8000001a497808 */ /* 0x000fe20002000000 */
[----:B------:R-:W-:Y:S01]  /*2c80*/  UIADD3 UR18, UR14, 0x80, URZ ;  /* 0x000000800e127890 */ /* 0x000fe2000fffe03f */
[----:B------:R-:W-:-:S02]  /*2c90*/  ISETP.GT.AND P3, PT, R152, 0x8, PT ;  /* 0x000000089800780c */ /* 0x000fc40003f64270 */
[----:B------:R-:W-:Y:S02]  /*2ca0*/  FSEL R24, R24, -INF , P4 ;  /* 0xff80000018187808 */ /* 0x000fe40002000000 */
[----:B------:R-:W-:Y:S02]  /*2cb0*/  FSEL R26, R25, -INF , P6 ;  /* 0xff800000191a7808 */ /* 0x000fe40003000000 */
[----:B------:R-:W-:Y:S02]  /*2cc0*/  ISETP.GT.AND P2, PT, R152, 0x9, PT ;  /* 0x000000099800780c */ /* 0x000fe40003f44270 */
[----:B------:R-:W-:Y:S02]  /*2cd0*/  FSEL R28, R28, -INF , P3 ;  /* 0xff8000001c1c7808 */ /* 0x000fe40001800000 */
[----:B------:R-:W-:Y:S01]  /*2ce0*/  FMNMX.FTZ R21, R24, R26, !PT ;  /* 0x0000001a18157209 */ /* 0x000fe20007810000 */
[----:B-1----:R-:W-:Y:S01]  /*2cf0*/  UPRMT UR4, UR5, 0x654, UR4 ;  /* 0x0000065405047896 */ /* 0x002fe20008000004 */
[----:B------:R-:W-:-:S02]  /*2d00*/  FSEL R25, R30, -INF , P3 ;  /* 0xff8000001e197808 */ /* 0x000fc40001800000 */
[----:B------:R-:W-:Y:S02]  /*2d10*/  ISETP.GT.AND P1, PT, R152, 0x10, PT ;  /* 0x000000109800780c */ /* 0x000fe40003f24270 */
[----:B------:R-:W-:Y:S02]  /*2d20*/  FSEL R30, R29, -INF , P2 ;  /* 0xff8000001d1e7808 */ /* 0x000fe40001000000 */
[----:B------:R-:W-:Y:S02]  /*2d30*/  FMNMX.FTZ R21, R28, R21, !PT ;  /* 0x000000151c157209 */ /* 0x000fe40007810000 */
[----:B------:R-:W-:Y:S01]  /*2d40*/  ISETP.GT.AND P5, PT, R152, 0x11, PT ;  /* 0x000000119800780c */ /* 0x000fe20003fa4270 */
[----:B------:R-:W-:Y:S01]  /*2d50*/  SYNCS.ARRIVE.TRANS64.RED.A1T0 RZ, [UR4], RZ ;  /* 0x000000ffffff79a7 */ /* 0x000fe20008100404 */
[----:B------:R-:W-:Y:S01]  /*2d60*/  FSEL R32, R32, -INF , P1 ;  /* 0xff80000020207808 */ /* 0x000fe20000800000 */
[----:B------:R-:W-:Y:S01]  /*2d70*/  UIADD3 UR4, UR14, 0x100, URZ ;  /* 0x000001000e047890 */ /* 0x000fe2000fffe03f */
[----:B------:R-:W-:-:S02]  /*2d80*/  FMNMX.FTZ R21, R30, R21, !PT ;  /* 0x000000151e157209 */ /* 0x000fc40007810000 */
[----:B------:R-:W-:Y:S02]  /*2d90*/  FSEL R29, R34, -INF , P1 ;  /* 0xff800000221d7808 */ /* 0x000fe40000800000 */
[----:B------:R-:W-:Y:S02]  /*2da0*/  ISETP.GT.AND P4, PT, R152, 0x18, PT ;  /* 0x000000189800780c */ /* 0x000fe40003f84270 */
[----:B------:R-:W-:Y:S02]  /*2db0*/  FSEL R34, R33, -INF , P5 ;  /* 0xff80000021227808 */ /* 0x000fe40002800000 */
[----:B------:R-:W-:Y:S02]  /*2dc0*/  FMNMX.FTZ R21, R32, R21, !PT ;  /* 0x0000001520157209 */ /* 0x000fe40007810000 */
[----:B------:R-:W-:Y:S02]  /*2dd0*/  ISETP.GT.AND P3, PT, R152, 0x19, PT ;  /* 0x000000199800780c */ /* 0x000fe40003f64270 */
[----:B------:R-:W-:-:S02]  /*2de0*/  FSEL R36, R36, -INF , P4 ;  /* 0xff80000024247808 */ /* 0x000fc40002000000 */
[----:B------:R-:W-:Y:S02]  /*2df0*/  FMNMX.FTZ R21, R34, R21, !PT ;  /* 0x0000001522157209 */ /* 0x000fe40007810000 */
[----:B------:R-:W-:Y:S02]  /*2e00*/  FSEL R31, R31, -INF , P2 ;  /* 0xff8000001f1f7808 */ /* 0x000fe40001000000 */
[----:B------:R-:W-:Y:S02]  /*2e10*/  FSEL R33, R38, -INF , P4 ;  /* 0xff80000026217808 */ /* 0x000fe40002000000 */
[----:B------:R-:W-:Y:S02]  /*2e20*/  ISETP.GT.AND P2, PT, R152, 0x20, PT ;  /* 0x000000209800780c */ /* 0x000fe40003f44270 */
[----:B------:R-:W-:Y:S02]  /*2e30*/  FSEL R38, R37, -INF , P3 ;  /* 0xff80000025267808 */ /* 0x000fe40001800000 */
[----:B------:R-:W-:-:S02]  /*2e40*/  FMNMX.FTZ R21, R36, R21, !PT ;  /* 0x0000001524157209 */ /* 0x000fc40007810000 */
[----:B------:R-:W-:Y:S02]  /*2e50*/  ISETP.GT.AND P1, PT, R152, 0x21, PT ;  /* 0x000000219800780c */ /* 0x000fe40003f24270 */
[----:B------:R-:W-:Y:S02]  /*2e60*/  FSEL R40, R40, -INF , P2 ;  /* 0xff80000028287808 */ /* 0x000fe40001000000 */
[----:B------:R-:W-:Y:S02]  /*2e70*/  FMNMX.FTZ R21, R38, R21, !PT ;  /* 0x0000001526157209 */ /* 0x000fe40007810000 */
[----:B------:R-:W-:Y:S02]  /*2e80*/  FSEL R35, R35, -INF , P5 ;  /* 0xff80000023237808 */ /* 0x000fe40002800000 */
[----:B------:R-:W-:Y:S02]  /*2e90*/  FSEL R37, R42, -INF , P2 ;  /* 0xff8000002a257808 */ /* 0x000fe40001000000 */
[----:B------:R-:W-:-:S02]  /*2ea0*/  ISETP.GT.AND P5, PT, R152, 0x28, PT ;  /* 0x000000289800780c */ /* 0x000fc40003fa4270 */
[----:B------:R-:W-:Y:S02]  /*2eb0*/  FSEL R42, R41, -INF , P1 ;  /* 0xff800000292a7808 */ /* 0x000fe40000800000 */
[----:B------:R-:W-:Y:S01]  /*2ec0*/  FMNMX.FTZ R21, R40, R21, !PT ;  /* 0x0000001528157209 */ /* 0x000fe20007810000 */
[----:B------:R1:W-:Y:S01]  /*2ed0*/  BAR.SYNC.DEFER_BLOCKING R72, 0x100 ;  /* 0x000400480000751d */ /* 0x0003e20000010000 */
[----:B------:R-:W-:Y:S02]  /*2ee0*/  ISETP.GT.AND P4, PT, R152, 0x29, PT ;  /* 0x000000299800780c */ /* 0x000fe40003f84270 */
[----:B------:R-:W-:Y:S02]  /*2ef0*/  FSEL R74, R44, -INF , P5 ;  /* 0xff8000002c4a7808 */ /* 0x000fe40002800000 */
[----:B------:R-:W-:Y:S02]  /*2f00*/  FMNMX.FTZ R41, R42, R21, !PT ;  /* 0x000000152a297209 */ /* 0x000fe40007810000 */
[----:B------:R-:W-:-:S02]  /*2f10*/  FSEL R39, R39, -INF , P3 ;  /* 0xff80000027277808 */ /* 0x000fc40001800000 */
[----:B------:R-:W-:Y:S02]  /*2f20*/  ISETP.GT.AND P3, PT, R152, 0x30, PT ;  /* 0x000000309800780c */ /* 0x000fe40003f64270 */
[----:B------:R-:W-:Y:S02]  /*2f30*/  FSEL R44, R45, -INF , P4 ;  /* 0xff8000002d2c7808 */ /* 0x000fe40002000000 */
[----:B------:R-:W-:Y:S02]  /*2f40*/  FMNMX.FTZ R41, R74, R41, !PT ;  /* 0x000000294a297209 */ /* 0x000fe40007810000 */
        /* <DEDUP_REMOVED lines=12> */
[----:B------:R-:W-:Y:S02]  /*3010*/  FSEL R159, R47, -INF , P4 ;  /* 0xff8000002f9f7808 */ /* 0x000fe40002000000 */
[----:B------:R-:W-:Y:S02]  /*3020*/  ISETP.GT.AND P4, PT, R152, 0x40, PT ;  /* 0x000000409800780c */ /* 0x000fe40003f84270 */
[----:B------:R-:W-:-:S02]  /*3030*/  FSEL R170, R53, -INF , P5 ;  /* 0xff80000035aa7808 */ /* 0x000fc40002800000 */
[----:B------:R-:W-:Y:S02]  /*3040*/  FMNMX.FTZ R41, R166, R41, !PT ;  /* 0x00000029a6297209 */ /* 0x000fe40007810000 */
[----:B------:R-:W-:Y:S02]  /*3050*/  FMNMX.FTZ R20, R73, R27, !PT ;  /* 0x0000001b49147209 */ /* 0x000fe40007810000 */
[----:B------:R-:W-:Y:S02]  /*3060*/  FSEL R162, R50, -INF , P3 ;  /* 0xff80000032a27808 */ /* 0x000fe40001800000 */
[----:B------:R-:W-:Y:S02]  /*3070*/  ISETP.GT.AND P3, PT, R152, 0x41, PT ;  /* 0x000000419800780c */ /* 0x000fe40003f64270 */
[----:B------:R-:W-:Y:S02]  /*3080*/  FSEL R165, R56, -INF , P4 ;  /* 0xff80000038a57808 */ /* 0x000fe40002000000 */
[----:B------:R-:W-:-:S02]  /*3090*/  FMNMX.FTZ R46, R170, R41, !PT ;  /* 0x00000029aa2e7209 */ /* 0x000fc40007810000 */
[----:B------:R-:W-:Y:S02]  /*30a0*/  FMNMX.FTZ R20, R25, R20, !PT ;  /* 0x0000001419147209 */ /* 0x000fe40007810000 */
[----:B------:R-:W-:Y:S02]  /*30b0*/  FSEL R164, R51, -INF , P2 ;  /* 0xff80000033a47808 */ /* 0x000fe40001000000 */
[----:B------:R-:W-:Y:S02]  /*30c0*/  ISETP.GT.AND P2, PT, R152, 0x48, PT ;  /* 0x000000489800780c */ /* 0x000fe40003f44270 */
[----:B------:R-:W-:Y:S02]  /*30d0*/  FSEL R168, R57, -INF , P3 ;  /* 0xff80000039a87808 */ /* 0x000fe40001800000 */
[----:B------:R-:W-:Y:S02]  /*30e0*/  FMNMX.FTZ R41, R165, R46, !PT ;  /* 0x0000002ea5297209 */ /* 0x000fe40007810000 */
[----:B------:R-:W-:-:S02]  /*30f0*/  FMNMX.FTZ R20, R31, R20, !PT ;  /* 0x000000141f147209 */ /* 0x000fc40007810000 */
[----:B------:R-:W-:Y:S02]  /*3100*/  ISETP.GT.AND P6, PT, R152, 0x49, PT ;  /* 0x000000499800780c */ /* 0x000fe40003fc4270 */
[----:B------:R-:W-:Y:S02]  /*3110*/  FSEL R169, R60, -INF , P2 ;  /* 0xff8000003ca97808 */ /* 0x000fe40001000000 */
[----:B------:R-:W-:Y:S02]  /*3120*/  FMNMX.FTZ R46, R168, R41, !PT ;  /* 0x00000029a82e7209 */ /* 0x000fe40007810000 */
[----:B------:R-:W-:Y:S02]  /*3130*/  FMNMX.FTZ R20, R29, R20, !PT ;  /* 0x000000141d147209 */ /* 0x000fe40007810000 */
[----:B------:R-:W-:Y:S02]  /*3140*/  FSEL R167, R54, -INF , P1 ;  /* 0xff80000036a77808 */ /* 0x000fe40000800000 */
[----:B------:R-:W-:-:S02]  /*3150*/  ISETP.GT.AND P1, PT, R152, 0x50, PT ;  /* 0x000000509800780c */ /* 0x000fc40003f24270 */
[----:B------:R-:W-:Y:S02]  /*3160*/  FSEL R172, R61, -INF , P6 ;  /* 0xff8000003dac7808 */ /* 0x000fe40003000000 */
[----:B------:R-:W-:Y:S02]  /*3170*/  FMNMX.FTZ R41, R169, R46, !PT ;  /* 0x0000002ea9297209 */ /* 0x000fe40007810000 */
[----:B------:R-:W-:Y:S02]  /*3180*/  FMNMX.FTZ R20, R35, R20, !PT ;  /* 0x0000001423147209 */ /* 0x000fe40007810000 */
        /* <DEDUP_REMOVED lines=15> */
[----:B------:R-:W-:Y:S02]  /*3280*/  FSEL R178, R69, -INF , P3 ;  /* 0xff80000045b27808 */ /* 0x000fe40001800000 */
[----:B------:R-:W-:Y:S02]  /*3290*/  FMNMX.FTZ R41, R177, R46, !PT ;  /* 0x0000002eb1297209 */ /* 0x000fe40007810000 */
[----:B------:R-:W-:Y:S02]  /*32a0*/  FMNMX.FTZ R20, R43, R20, !PT ;  /* 0x000000142b147209 */ /* 0x000fe40007810000 */
[----:B------:R-:W-:Y:S02]  /*32b0*/  FMNMX.FTZ R45, R178, R41, !PT ;  /* 0x00000029b22d7209 */ /* 0x000fe40007810000 */
[----:B------:R-:W-:Y:S02]  /*32c0*/  FMNMX.FTZ R20, R21, R20, !PT ;  /* 0x0000001415147209 */ /* 0x000fe40007810000 */
[----:B------:R-:W-:Y:S01]  /*32d0*/  FSEL R179, R62, -INF , P2 ;  /* 0xff8000003eb37808 */ /* 0x000fe20001000000 */
[----:B------:R-:W2:Y:S01]  /*32e0*/  SHFL.BFLY PT, R46, R45, 0x2, 0x1f ;  /* 0x0c401f002d2e7f89 */ /* 0x000ea200000e0000 */
        /* <DEDUP_REMOVED lines=11> */
[----:B--2---:R-:W-:Y:S02]  /*33a0*/  FMNMX.FTZ R46, R45, R46, !PT ;  /* 0x0000002e2d2e7209 */ /* 0x004fe40007810000 */
[----:B------:R-:W-:-:S03]  /*33b0*/  FMNMX.FTZ R20, R175, R20, !PT ;  /* 0x00000014af147209 */ /* 0x000fc60007810000 */
[----:B------:R-:W2:Y:S01]  /*33c0*/  SHFL.BFLY PT, R45, R46, 0x1, 0x1f ;  /* 0x0c201f002e2d7f89 */ /* 0x000ea200000e0000 */
[----:B------:R-:W-:-:S04]  /*33d0*/  FMNMX.FTZ R41, R179, R20, !PT ;  /* 0x00000014b3297209 */ /* 0x000fc80007810000 */
[----:B------:R-:W-:-:S04]  /*33e0*/  FMNMX.FTZ R20, R180, R41, !PT ;  /* 0x00000029b4147209 */ /* 0x000fc80007810000 */
[----:B------:R-:W-:-:S04]  /*33f0*/  FMNMX.FTZ R41, R181, R20, !PT ;  /* 0x00000014b5297209 */ /* 0x000fc80007810000 */
[----:B------:R-:W-:-:S04]  /*3400*/  FMNMX.FTZ R20, R182, R41, !PT ;  /* 0x00000029b6147209 */ /* 0x000fc80007810000 */
[----:B------:R-:W-:-:S04]  /*3410*/  FMNMX.FTZ R41, R183, R20, !PT ;  /* 0x00000014b7297209 */ /* 0x000fc80007810000 */
[----:B------:R-:W-:Y:S02]  /*3420*/  FMNMX.FTZ R41, R184, R41, !PT ;  /* 0x00000029b8297209 */ /* 0x000fe40007810000 */
[----:B--2---:R-:W-:-:S03]  /*3430*/  FMNMX.FTZ R20, R46, R45, !PT ;  /* 0x0000002d2e147209 */ /* 0x004fc60007810000 */
[----:B------:R-:W2:Y:S01]  /*3440*/  SHFL.BFLY PT, R46, R41, 0x2, 0x1f ;  /* 0x0c401f00292e7f89 */ /* 0x000ea200000e0000 */
[C---:B------:R-:W-:Y:S01]  /*3450*/  FSETP.NEU.FTZ.AND P1, PT, R20.reuse, -INF , PT ;  /* 0xff8000001400780b */ /* 0x040fe20003f3d000 */
[----:B------:R-:W-:-:S05]  /*3460*/  FMUL.FTZ R185, R20, UR10 ;  /* 0x0000000a14b97c20 */ /* 0x000fca0008410000 */
[----:B------:R-:W-:-:S05]  /*3470*/  FSEL R185, R185, RZ, P1 ;  /* 0x000000ffb9b97208 */ /* 0x000fca0000800000 */
        /* <DEDUP_REMOVED lines=11> */
[----:B--2---:R-:W-:Y:S01]  /*3530*/  FMNMX.FTZ R46, R41, R46, !PT ;  /* 0x0000002e292e7209 */ /* 0x004fe20007810000 */
[--C-:B------:R-:W-:Y:S01]  /*3540*/  FFMA.FTZ R74, R74, UR10, -R185.reuse ;  /* 0x0000000a4a4a7c23 */ /* 0x100fe200080108b9 */
[----:B------:R-:W2:Y:S01]  /*3550*/  MUFU.EX2 R24, R24 ;  /* 0x0000001800187308 */ /* 0x000ea20000000800 */
[--C-:B------:R-:W-:Y:S01]  /*3560*/  FFMA.FTZ R44, R44, UR10, -R185.reuse ;  /* 0x0000000a2c2c7c23 */ /* 0x100fe200080108b9 */
[--C-:B------:R-:W-:Y:S01]  /*3570*/  FFMA.FTZ R176, R176, UR10, -R185.reuse ;  /* 0x0000000ab0b07c23 */ /* 0x100fe200080108b9 */
[----:B------:R-:W3:Y:S01]  /*3580*/  SHFL.BFLY PT, R197, R46, 0x1, 0x1f ;  /* 0x0c201f002ec57f89 */ /* 0x000ee200000e0000 */
[--C-:B------:R-:W-:Y:S01]  /*3590*/  FFMA.FTZ R177, R177, UR10, -R185.reuse ;  /* 0x0000000ab1b17c23 */ /* 0x100fe200080108b9 */
[--C-:B------:R-:W-:Y:S01]  /*35a0*/  FFMA.FTZ R178, R178, UR10, -R185.reuse ;  /* 0x0000000ab2b27c23 */ /* 0x100fe200080108b9 */
[----:B------:R-:W-:-:S02]  /*35b0*/  FFMA.FTZ R174, R174, UR10, -R185 ;  /* 0x0000000aaeae7c23 */ /* 0x000fc400080108b9 */
[----:B------:R-:W-:Y:S08]  /*35c0*/  MUFU.EX2 R28, R28 ;  /* 0x0000001c001c7308 */ /* 0x000ff00000000800 */
[----:B------:R-:W4:Y:S01]  /*35d0*/  MUFU.EX2 R41, R30 ;  /* 0x0000001e00297308 */ /* 0x000f220000000800 */
[----:B--2---:R-:W-:-:S07]  /*35e0*/  F2FP.BF16.F32.PACK_AB R200, R45, R24 ;  /* 0x000000182dc8723e */ /* 0x004fce00000010ff */
[----:B------:R-:W-:Y:S01]  /*35f0*/  MUFU.EX2 R32, R32 ;  /* 0x0000002000207308 */ /* 0x000fe20000000800 */
[----:B---3--:R-:W-:-:S04]  /*3600*/  FMNMX.FTZ R197, R46, R197, !PT ;  /* 0x000000c52ec57209 */ /* 0x008fc80007810000 */
[C---:B------:R-:W-:Y:S01]  /*3610*/  FSETP.NEU.FTZ.AND P1, PT, R197.reuse, -INF , PT ;  /* 0xff800000c500780b */ /* 0x040fe20003f3d000 */
[----:B------:R-:W-:Y:S02]  /*3620*/  FMUL.FTZ R186, R197, UR10 ;  /* 0x0000000ac5ba7c20 */ /* 0x000fe40008410000 */
[----:B------:R-:W2:Y:S01]  /*3630*/  MUFU.EX2 R47, R34 ;  /* 0x00000022002f7308 */ /* 0x000ea20000000800 */
        /* <DEDUP_REMOVED lines=14> */
[----:B--2---:R-:W-:Y:S01]  /*3720*/  F2FP.BF16.F32.PACK_AB R152, R47, R32 ;  /* 0x000000202f98723e */ /* 0x004fe200000010ff */
[--C-:B------:R-:W-:Y:S01]  /*3730*/  FFMA.FTZ R21, R21, UR10, -R186.reuse ;  /* 0x0000000a15157c23 */ /* 0x100fe200080108ba */
[--C-:B------:R-:W-:Y:S01]  /*3740*/  FFMA.FTZ R179, R179, UR10, -R186.reuse ;  /* 0x0000000ab3b37c23 */ /* 0x100fe200080108ba */
[--C-:B------:R-:W-:Y:S01]  /*3750*/  FFMA.FTZ R181, R181, UR10, -R186.reuse ;  /* 0x0000000ab5b57c23 */ /* 0x100fe200080108ba */
[----:B------:R2:W3:Y:S01]  /*3760*/  MUFU.EX2 R26, R27 ;  /* 0x0000001b001a7308 */ /* 0x0004e20000000800 */
[--C-:B------:R-:W-:Y:S01]  /*3770*/  FFMA.FTZ R182, R182, UR10, -R186.reuse ;  /* 0x0000000ab6b67c23 */ /* 0x100fe200080108ba */
[--C-:B------:R-:W-:Y:S01]  /*3780*/  FFMA.FTZ R183, R183, UR10, -R186.reuse ;  /* 0x0000000ab7b77c23 */ /* 0x100fe200080108ba */
[----:B------:R-:W-:-:S05]  /*3790*/  FFMA.FTZ R184, R184, UR10, -R186 ;  /* 0x0000000ab8b87c23 */ /* 0x000fca00080108ba */
[----:B------:R-:W-:Y:S01]  /*37a0*/  MUFU.EX2 R25, R25 ;  /* 0x0000001900197308 */ /* 0x000fe20000000800 */
[----:B--2---:R-:W-:-:S04]  /*37b0*/  FADD.FTZ R27, R24, R45 ;  /* 0x0000002d181b7221 */ /* 0x004fc80000010000 */
[----:B------:R-:W-:-:S03]  /*37c0*/  FADD.FTZ R46, R28, R27 ;  /* 0x0000001b1c2e7221 */ /* 0x000fc60000010000 */
[----:B------:R2:W4:Y:S01]  /*37d0*/  MUFU.EX2 R30, R31 ;  /* 0x0000001f001e7308 */ /* 0x0005220000000800 */
[----:B---3--:R-:W-:-:S07]  /*37e0*/  F2FP.BF16.F32.PACK_AB R201, R26, R73 ;  /* 0x000000491ac9723e */ /* 0x008fce00000010ff */
[----:B------:R-:W3:Y:S01]  /*37f0*/  MUFU.EX2 R29, R29 ;  /* 0x0000001d001d7308 */ /* 0x000ee20000000800 */
[----:B--2---:R-:W-:-:S07]  /*3800*/  FADD.FTZ R31, R41, R46 ;  /* 0x0000002e291f7221 */ /* 0x004fce0000010000 */
[----:B------:R2:W-:Y:S01]  /*3810*/  MUFU.EX2 R51, R42 ;  /* 0x0000002a00337308 */ /* 0x0005e20000000800 */
[----:B----4-:R-:W-:-:S07]  /*3820*/  F2FP.BF16.F32.PACK_AB R203, R30, R25 ;  /* 0x000000191ecb723e */ /* 0x010fce00000010ff */
[----:B------:R-:W4:Y:S01]  /*3830*/  MUFU.EX2 R34, R35 ;  /* 0x0000002300227308 */ /* 0x000f220000000800 */
[----:B--2---:R-:W-:-:S04]  /*3840*/  FADD.FTZ R42, R73, R26 ;  /* 0x0000001a492a7221 */ /* 0x004fc80000010000 */
[----:B------:R-:W-:Y:S01]  /*3850*/  FADD.FTZ R27, R25, R42 ;  /* 0x0000002a191b7221 */ /* 0x000fe20000010000 */
[----:B------:R-:W-:Y:S02]  /*3860*/  FADD.FTZ R42, R32, R31 ;  /* 0x0000001f202a7221 */ /* 0x000fe40000010000 */
[----:B------:R-:W2:Y:S01]  /*3870*/  MUFU.EX2 R49, R38 ;  /* 0x0000002600317308 */ /* 0x000ea20000000800 */
[----:B------:R-:W-:Y:S01]  /*3880*/  FADD.FTZ R28, R30, R27 ;  /* 0x0000001b1e1c7221 */ /* 0x000fe20000010000 */
[----:B------:R-:W-:-:S03]  /*3890*/  FADD.FTZ R31, R47, R42 ;  /* 0x0000002a2f1f7221 */ /* 0x000fc60000010000 */
[----:B---3--:R-:W-:Y:S01]  /*38a0*/  FADD.FTZ R27, R29, R28 ;  /* 0x0000001c1d1b7221 */ /* 0x008fe20000010000 */
[----:B------:R-:W-:Y:S02]  /*38b0*/  FADD.FTZ R28, R36, R31 ;  /* 0x0000001f241c7221 */ /* 0x000fe40000010000 */
[----:B------:R-:W3:Y:S01]  /*38c0*/  MUFU.EX2 R33, R33 ;  /* 0x0000002100217308 */ /* 0x000ee20000000800 */
[C---:B----4-:R-:W-:Y:S01]  /*38d0*/  FADD.FTZ R26, R34.reuse, R27 ;  /* 0x0000001b221a7221 */ /* 0x050fe20000010000 */
[----:B------:R-:W-:-:S06]  /*38e0*/  F2FP.BF16.F32.PACK_AB R153, R34, R29 ;  /* 0x0000001d2299723e */ /* 0x000fcc00000010ff */
[----:B------:R-:W4:Y:S01]  /*38f0*/  MUFU.EX2 R40, R40 ;  /* 0x0000002800287308 */ /* 0x000f220000000800 */
[C---:B--2---:R-:W-:Y:S01]  /*3900*/  FADD.FTZ R31, R49.reuse, R28 ;  /* 0x0000001c311f7221 */ /* 0x044fe20000010000 */
[----:B------:R-:W-:-:S06]  /*3910*/  F2FP.BF16.F32.PACK_AB R154, R49, R36 ;  /* 0x00000024319a723e */ /* 0x000fcc00000010ff */
[----:B------:R-:W2:Y:S01]  /*3920*/  MUFU.EX2 R38, R39 ;  /* 0x0000002700267308 */ /* 0x000ea20000000800 */
[----:B---3--:R-:W-:-:S07]  /*3930*/  FADD.FTZ R27, R33, R26 ;  /* 0x0000001a211b7221 */ /* 0x008fce0000010000 */
[----:B------:R-:W3:Y:S01]  /*3940*/  MUFU.EX2 R37, R37 ;  /* 0x0000002500257308 */ /* 0x000ee20000000800 */
[----:B----4-:R-:W-:Y:S01]  /*3950*/  FADD.FTZ R28, R40, R31 ;  /* 0x0000001f281c7221 */ /* 0x010fe20000010000 */
[----:B------:R-:W-:-:S03]  /*3960*/  F2FP.BF16.F32.PACK_AB R156, R51, R40 ;  /* 0x00000028339c723e */ /* 0x000fc600000010ff */
[----:B------:R-:W-:-:S03]  /*3970*/  FADD.FTZ R29, R51, R28 ;  /* 0x0000001c331d7221 */ /* 0x000fc60000010000 */
[----:B------:R-:W4:Y:S01]  /*3980*/  MUFU.EX2 R74, R74 ;  /* 0x0000004a004a7308 */ /* 0x000f220000000800 */
[C---:B--2---:R-:W-:Y:S01]  /*3990*/  FADD.FTZ R26, R38.reuse, R27 ;  /* 0x0000001b261a7221 */ /* 0x044fe20000010000 */
[----:B------:R-:W-:-:S06]  /*39a0*/  F2FP.BF16.F32.PACK_AB R155, R38, R33 ;  /* 0x00000021269b723e */ /* 0x000fcc00000010ff */
[----:B------:R-:W2:Y:S01]  /*39b0*/  MUFU.EX2 R24, R43 ;  /* 0x0000002b00187308 */ /* 0x000ea20000000800 */
[----:B---3--:R-:W-:-:S07]  /*39c0*/  FADD.FTZ R27, R37, R26 ;  /* 0x0000001a251b7221 */ /* 0x008fce0000010000 */
[----:B------:R-:W3:Y:S01]  /*39d0*/  MUFU.EX2 R25, R44 ;  /* 0x0000002c00197308 */ /* 0x000ee20000000800 */
[----:B----4-:R-:W-:-:S07]  /*39e0*/  FADD.FTZ R26, R74, R29 ;  /* 0x0000001d4a1a7221 */ /* 0x010fce0000010000 */
[----:B------:R-:W-:Y:S01]  /*39f0*/  MUFU.EX2 R176, R176 ;  /* 0x000000b000b07308 */ /* 0x000fe20000000800 */
[C---:B--2---:R-:W-:Y:S01]  /*3a00*/  FADD.FTZ R188, R24.reuse, R27 ;  /* 0x0000001b18bc7221 */ /* 0x044fe20000010000 */
[----:B------:R-:W-:-:S06]  /*3a10*/  F2FP.BF16.F32.PACK_AB R157, R24, R37 ;  /* 0x00000025189d723e */ /* 0x000fcc00000010ff */
[----:B------:R-:W-:Y:S01]  /*3a20*/  MUFU.EX2 R177, R177 ;  /* 0x000000b100b17308 */ /* 0x000fe20000000800 */
[C---:B---3--:R-:W-:Y:S01]  /*3a30*/  FADD.FTZ R187, R25.reuse, R26 ;  /* 0x0000001a19bb7221 */ /* 0x048fe20000010000 */
[----:B------:R-:W-:Y:S02]  /*3a40*/  F2FP.BF16.F32.PACK_AB R158, R25, R74 ;  /* 0x0000004a199e723e */ /* 0x000fe400000010ff */
[----:B-1----:R-:W-:-:S04]  /*3a50*/  WARPGROUP.ARRIVE ;  /* 0x00000000000079c5 */ /* 0x002fc80000000000 */
[----:B------:R-:W-:Y:S02]  /*3a60*/  MUFU.EX2 R178, R178 ;  /* 0x000000b200b27308 */ /* 0x000fe40000000800 */
[----:B------:R-:W-:Y:S01]  /*3a70*/  HGMMA.64x256x16.F32.BF16 R24, R200, gdesc[UR12].tnspB, RZ, !UPT, gsb0 ;  /* 0x43e0000cc8187df0 */ /* 0x000fe2000c0018ff */
[----:B------:R-:W-:-:S05]  /*3a80*/  UMOV UR15, 0x40000040 ;  /* 0x40000040000f7882 */ /* 0x000fca0000000000 */
[----:B------:R-:W-:Y:S08]  /*3a90*/  MUFU.EX2 R181, R181 ;  /* 0x000000b500b57308 */ /* 0x000ff00000000800 */
[----:B------:R-:W-:Y:S08]  /*3aa0*/  MUFU.EX2 R182, R182 ;  /* 0x000000b600b67308 */ /* 0x000ff00000000800 */
[----:B------:R-:W-:Y:S08]  /*3ab0*/  MUFU.EX2 R183, R183 ;  /* 0x000000b700b77308 */ /* 0x000ff00000000800 */
[----:B------:R-:W-:Y:S01]  /*3ac0*/  MUFU.EX2 R184, R184 ;  /* 0x000000b800b87308 */ /* 0x000fe20000000800 */
[----:B------:R-:W-:-:S02]  /*3ad0*/  WARPGROUP.DEPBAR.LE gsb0, 0x0 ;  /* 0x00008000000079c5 */ /* 0x000fc40000010000 */
[----:B------:R-:W-:-:S06]  /*3ae0*/  WARPGROUP.ARRIVE ;  /* 0x00000000000079c5 */ /* 0x000fcc0000000000 */
[----:B------:R-:W-:Y:S01]  /*3af0*/  HGMMA.64x256x16.F32.BF16 R24, R152, gdesc[UR16].tnspB, R24, gsb0 ;  /* 0x43e0001098187df0 */ /* 0x000fe20008001818 */
[----:B------:R-:W-:Y:S01]  /*3b00*/  UMOV UR18, UR4 ;  /* 0x0000000400127c82 */ /* 0x000fe20008000000 */
[----:B------:R-:W-:Y:S01]  /*3b10*/  UMOV UR19, 0x40000040 ;  /* 0x4000004000137882 */ /* 0x000fe20000000000 */
[----:B------:R-:W-:Y:S01]  /*3b20*/  UIADD3 UR4, UR14, 0x180, URZ ;  /* 0x000001800e047890 */ /* 0x000fe2000fffe03f */
[----:B------:R-:W-:Y:S02]  /*3b30*/  WARPGROUP.DEPBAR.LE gsb0, 0x0 ;  /* 0x00008000000079c5 */ /* 0x000fe40000010000 */
[--C-:B------:R-:W-:Y:S01]  /*3b40*/  FFMA.FTZ R152, R159, UR10, -R186.reuse ;  /* 0x0000000a9f987c23 */ /* 0x100fe200080108ba */
[--C-:B------:R-:W-:Y:S01]  /*3b50*/  FFMA.FTZ R153, R163, UR10, -R185.reuse ;  /* 0x0000000aa3997c23 */ /* 0x100fe200080108b9 */
[----:B------:R-:W1:Y:S01]  /*3b60*/  MUFU.EX2 R159, R21 ;  /* 0x00000015009f7308 */ /* 0x000e620000000800 */
[----:B------:R-:W-:Y:S01]  /*3b70*/  FFMA.FTZ R154, R162, UR10, -R186 ;  /* 0x0000000aa29a7c23 */ /* 0x000fe200080108ba */
[--C-:B------:R-:W-:Y:S01]  /*3b80*/  FFMA.FTZ R162, R168, UR10, -R185.reuse ;  /* 0x0000000aa8a27c23 */ /* 0x100fe200080108b9 */
[----:B------:R-:W-:-:S05]  /*3b90*/  FFMA.FTZ R163, R169, UR10, -R185 ;  /* 0x0000000aa9a37c23 */ /* 0x000fca00080108b9 */
[----:B------:R2:W3:Y:S08]  /*3ba0*/  MUFU.EX2 R21, R152 ;  /* 0x0000009800157308 */ /* 0x0004f00000000800 */
[----:B------:R-:W-:Y:S01]  /*3bb0*/  MUFU.EX2 R153, R153 ;  /* 0x0000009900997308 */ /* 0x000fe20000000800 */
[----:B-1----:R-:W-:Y:S01]  /*3bc0*/  FADD.FTZ R188, R159, R188 ;  /* 0x000000bc9fbc7221 */ /* 0x002fe20000010000 */
[----:B--2---:R-:W-:Y:S01]  /*3bd0*/  FFMA.FTZ R152, R161, UR10, -R185 ;  /* 0x0000000aa1987c23 */ /* 0x004fe200080108b9 */
[----:B------:R-:W-:-:S05]  /*3be0*/  FFMA.FTZ R161, R173, UR10, -R186 ;  /* 0x0000000aada17c23 */ /* 0x000fca00080108ba */
[----:B------:R-:W1:Y:S01]  /*3bf0*/  MUFU.EX2 R152, R152 ;  /* 0x0000009800987308 */ /* 0x000e620000000800 */
[C---:B---3--:R-:W-:Y:S01]  /*3c00*/  F2FP.BF16.F32.PACK_AB R159, R21.reuse, R159 ;  /* 0x0000009f159f723e */ /* 0x048fe200000010ff */
[----:B------:R-:W-:-:S03]  /*3c10*/  FADD.FTZ R188, R21, R188 ;  /* 0x000000bc15bc7221 */ /* 0x000fc60000010000 */
[----:B------:R-:W-:-:S03]  /*3c20*/  WARPGROUP.ARRIVE ;  /* 0x00000000000079c5 */ /* 0x000fc60000000000 */
[----:B------:R-:W2:Y:S03]  /*3c30*/  MUFU.EX2 R154, R154 ;  /* 0x0000009a009a7308 */ /* 0x000ea60000000800 */
[----:B------:R-:W-:Y:S01]  /*3c40*/  HGMMA.64x256x16.F32.BF16 R24, R156, gdesc[UR16].tnspB, R24, gsb0 ;  /* 0x43e000109c187df0 */ /* 0x000fe20008001818 */
[----:B------:R-:W-:Y:S01]  /*3c50*/  UMOV UR18, UR4 ;  /* 0x0000000400127c82 */ /* 0x000fe20008000000 */
[----:B------:R-:W-:Y:S01]  /*3c60*/  UMOV UR19, 0x40000040 ;  /* 0x4000004000137882 */ /* 0x000fe20000000000 */
[----:B------:R-:W-:Y:S02]  /*3c70*/  UIADD3 UR4, UR14, 0x200, URZ ;  /* 0x000002000e047890 */ /* 0x000fe4000fffe03f */
[----:B------:R-:W-:Y:S01]  /*3c80*/  MUFU.EX2 R161, R161 ;  /* 0x000000a100a17308 */ /* 0x000fe20000000800 */
[----:B-1----:R-:W-:Y:S01]  /*3c90*/  FADD.FTZ R187, R152, R187 ;  /* 0x000000bb98bb7221 */ /* 0x002fe20000010000 */
[----:B------:R-:W-:Y:S01]  /*3ca0*/  F2FP.BF16.F32.PACK_AB R152, R153, R152 ;  /* 0x000000989998723e */ /* 0x000fe200000010ff */
[----:B------:R-:W-:-:S02]  /*3cb0*/  UIADD3 UR14, UR14, 0x280, URZ ;  /* 0x000002800e0e7890 */ /* 0x000fc4000fffe03f */
[----:B------:R-:W-:-:S03]  /*3cc0*/  FADD.FTZ R21, R153, R187 ;  /* 0x000000bb99157221 */ /* 0x000fc60000010000 */
[----:B------:R-:W-:Y:S01]  /*3cd0*/  MUFU.EX2 R162, R162 ;  /* 0x000000a200a27308 */ /* 0x000fe20000000800 */
[----:B--2---:R-:W-:-:S07]  /*3ce0*/  FADD.FTZ R188, R154, R188 ;  /* 0x000000bc9abc7221 */ /* 0x004fce0000010000 */
[----:B------:R-:W-:Y:S01]  /*3cf0*/  MUFU.EX2 R163, R163 ;  /* 0x000000a300a37308 */ /* 0x000fe20000000800 */
[----:B------:R-:W-:Y:S02]  /*3d00*/  WARPGROUP.DEPBAR.LE gsb0, 0x0 ;  /* 0x00008000000079c5 */ /* 0x000fe40000010000 */
[--C-:B------:R-:W-:Y:S01]  /*3d10*/  FFMA.FTZ R158, R164, UR10, -R186.reuse ;  /* 0x0000000aa49e7c23 */ /* 0x100fe200080108ba */
[--C-:B------:R-:W-:Y:S01]  /*3d20*/  FFMA.FTZ R156, R166, UR10, -R185.reuse ;  /* 0x0000000aa69c7c23 */ /* 0x100fe200080108b9 */
[--C-:B------:R-:W-:Y:S01]  /*3d30*/  FFMA.FTZ R157, R170, UR10, -R185.reuse ;  /* 0x0000000aaa9d7c23 */ /* 0x100fe200080108b9 */
[--C-:B------:R-:W-:Y:S01]  /*3d40*/  FFMA.FTZ R159, R167, UR10, -R186.reuse ;  /* 0x0000000aa79f7c23 */ /* 0x100fe200080108ba */
[----:B------:R-:W-:Y:S01]  /*3d50*/  FFMA.FTZ R164, R172, UR10, -R185 ;  /* 0x0000000aaca47c23 */ /* 0x000fe200080108b9 */
[----:B------:R-:W-:Y:S01]  /*3d60*/  FFMA.FTZ R166, R175, UR10, -R186 ;  /* 0x0000000aafa67c23 */ /* 0x000fe200080108ba */
[----:B------:R-:W1:Y:S08]  /*3d70*/  MUFU.EX2 R158, R158 ;  /* 0x0000009e009e7308 */ /* 0x000e700000000800 */
[----:B------:R-:W-:Y:S08]  /*3d80*/  MUFU.EX2 R156, R156 ;  /* 0x0000009c009c7308 */ /* 0x000ff00000000800 */
[----:B------:R-:W2:Y:S01]  /*3d90*/  MUFU.EX2 R157, R157 ;  /* 0x0000009d009d7308 */ /* 0x000ea20000000800 */
[C---:B-1----:R-:W-:Y:S01]  /*3da0*/  F2FP.BF16.F32.PACK_AB R153, R158.reuse, R154 ;  /* 0x0000009a9e99723e */ /* 0x042fe200000010ff */
[----:B------:R-:W-:-:S06]  /*3db0*/  FADD.FTZ R188, R158, R188 ;  /* 0x000000bc9ebc7221 */ /* 0x000fcc0000010000 */
[----:B------:R-:W1:Y:S08]  /*3dc0*/  MUFU.EX2 R159, R159 ;  /* 0x0000009f009f7308 */ /* 0x000e700000000800 */
[----:B------:R-:W3:Y:S01]  /*3dd0*/  MUFU.EX2 R164, R164 ;  /* 0x000000a400a47308 */ /* 0x000ee20000000800 */
[----:B--2---:R-:W-:Y:S01]  /*3de0*/  F2FP.BF16.F32.PACK_AB R154, R157, R156 ;  /* 0x0000009c9d9a723e */ /* 0x004fe200000010ff */
[----:B------:R-:W-:Y:S01]  /*3df0*/  FADD.FTZ R156, R156, R21 ;  /* 0x000000159c9c7221 */ /* 0x000fe20000010000 */
[----:B------:R-:W-:-:S03]  /*3e00*/  FFMA.FTZ R21, R180, UR10, -R186 ;  /* 0x0000000ab4157c23 */ /* 0x000fc600080108ba */
[----:B------:R-:W-:Y:S02]  /*3e10*/  FADD.FTZ R156, R157, R156 ;  /* 0x0000009c9d9c7221 */ /* 0x000fe40000010000 */
[----:B------:R-:W-:Y:S01]  /*3e20*/  MUFU.EX2 R166, R166 ;  /* 0x000000a600a67308 */ /* 0x000fe20000000800 */
[----:B-1----:R-:W-:Y:S01]  /*3e30*/  F2FP.BF16.F32.PACK_AB R155, R161, R159 ;  /* 0x0000009fa19b723e */ /* 0x002fe200000010ff */
[----:B------:R-:W-:-:S03]  /*3e40*/  FADD.FTZ R188, R159, R188 ;  /* 0x000000bc9fbc7221 */ /* 0x000fc60000010000 */
[----:B------:R-:W-:Y:S01]  /*3e50*/  WARPGROUP.ARRIVE ;  /* 0x00000000000079c5 */ /* 0x000fe20000000000 */
[----:B------:R-:W-:Y:S02]  /*3e60*/  FADD.FTZ R188, R161, R188 ;  /* 0x000000bca1bc7221 */ /* 0x000fe40000010000 */
[----:B------:R-:W-:Y:S03]  /*3e70*/  MUFU.EX2 R158, R179 ;  /* 0x000000b3009e7308 */ /* 0x000fe60000000800 */
[----:B------:R-:W-:Y:S01]  /*3e80*/  HGMMA.64x256x16.F32.BF16 R24, R152, gdesc[UR16].tnspB, R24, gsb0 ;  /* 0x43e0001098187df0 */ /* 0x000fe20008001818 */
[----:B------:R-:W-:Y:S01]  /*3e90*/  UMOV UR18, UR4 ;  /* 0x0000000400127c82 */ /* 0x000fe20008000000 */
[----:B------:R-:W-:-:S03]  /*3ea0*/  UMOV UR19, 0x40000040 ;  /* 0x4000004000137882 */ /* 0x000fc60000000000 */
[----:B------:R-:W1:Y:S01]  /*3eb0*/  MUFU.EX2 R21, R21 ;  /* 0x0000001500157308 */ /* 0x000e620000000800 */
[----:B------:R-:W-:Y:S02]  /*3ec0*/  WARPGROUP.DEPBAR.LE gsb0, 0x0 ;  /* 0x00008000000079c5 */ /* 0x000fe40000010000 */
[----:B------:R-:W-:Y:S01]  /*3ed0*/  FFMA.FTZ R152, R165, UR10, -R185 ;  /* 0x0000000aa5987c23 */ /* 0x000fe200080108b9 */
[----:B------:R-:W-:Y:S01]  /*3ee0*/  FFMA.FTZ R165, R171, UR10, -R186 ;  /* 0x0000000aaba57c23 */ /* 0x000fe200080108ba */
[----:B---3--:R-:W-:Y:S02]  /*3ef0*/  F2FP.BF16.F32.PACK_AB R154, R164, R163 ;  /* 0x000000a3a49a723e */ /* 0x008fe400000010ff */
[----:B-1----:R-:W-:Y:S02]  /*3f00*/  F2FP.BF16.F32.PACK_AB R155, R21, R158 ;  /* 0x0000009e159b723e */ /* 0x002fe400000010ff */
[----:B------:R-:W1:Y:S08]  /*3f10*/  MUFU.EX2 R152, R152 ;  /* 0x0000009800987308 */ /* 0x000e700000000800 */
[----:B------:R-:W2:Y:S01]  /*3f20*/  MUFU.EX2 R165, R165 ;  /* 0x000000a500a57308 */ /* 0x000ea20000000800 */
[----:B-1----:R-:W-:Y:S01]  /*3f30*/  FADD.FTZ R156, R152, R156 ;  /* 0x0000009c989c7221 */ /* 0x002fe20000010000 */
[----:B------:R-:W-:-:S03]  /*3f40*/  F2FP.BF16.F32.PACK_AB R152, R162, R152 ;  /* 0x00000098a298723e */ /* 0x000fc600000010ff */
[----:B------:R-:W-:Y:S01]  /*3f50*/  FADD.FTZ R156, R162, R156 ;  /* 0x0000009ca29c7221 */ /* 0x000fe20000010000 */
[----:B--2---:R-:W-:-:S03]  /*3f60*/  F2FP.BF16.F32.PACK_AB R153, R166, R165 ;  /* 0x000000a5a699723e */ /* 0x004fc600000010ff */
[----:B------:R-:W-:Y:S01]  /*3f70*/  FADD.FTZ R156, R163, R156 ;  /* 0x0000009ca39c7221 */ /* 0x000fe20000010000 */
[----:B------:R-:W-:Y:S01]  /*3f80*/  FADD.FTZ R188, R165, R188 ;  /* 0x000000bca5bc7221 */ /* 0x000fe20000010000 */
[----:B------:R-:W-:Y:S02]  /*3f90*/  WARPGROUP.ARRIVE ;  /* 0x00000000000079c5 */ /* 0x000fe40000000000 */
[----:B------:R-:W-:Y:S01]  /*3fa0*/  FADD.FTZ R156, R164, R156 ;  /* 0x0000009ca49c7221 */ /* 0x000fe20000010000 */
[----:B------:R-:W-:-:S03]  /*3fb0*/  FADD.FTZ R188, R166, R188 ;  /* 0x000000bca6bc7221 */ /* 0x000fc60000010000 */
[----:B------:R-:W-:Y:S01]  /*3fc0*/  HGMMA.64x256x16.F32.BF16 R24, R152, gdesc[UR16].tnspB, R24, gsb0 ;  /* 0x43e0001098187df0 */ /* 0x000fe20008001818 */
[----:B------:R-:W-:-:S04]  /*3fd0*/  FADD.FTZ R188, R158, R188 ;  /* 0x000000bc9ebc7221 */ /* 0x000fc80000010000 */
[----:B------:R-:W-:-:S04]  /*3fe0*/  FADD.FTZ R21, R21, R188 ;  /* 0x000000bc15157221 */ /* 0x000fc80000010000 */
[----:B------:R-:W-:Y:S01]  /*3ff0*/  FADD.FTZ R21, R181, R21 ;  /* 0x00000015b5157221 */ /* 0x000fe20000010000 */
[----:B------:R-:W-:Y:S02]  /*4000*/  WARPGROUP.DEPBAR.LE gsb0, 0x0 ;  /* 0x00008000000079c5 */ /* 0x000fe40000010000 */
[----:B------:R-:W1:Y:S01]  /*4010*/  MUFU.EX2 R152, R174 ;  /* 0x000000ae00987308 */ /* 0x000e620000000800 */
[C---:B------:R-:W-:Y:S01]  /*4020*/  F2FP.BF16.F32.PACK_AB R153, R182.reuse, R181 ;  /* 0x000000b5b699723e */ /* 0x040fe200000010ff */
[----:B------:R-:W-:Y:S01]  /*4030*/  FADD.FTZ R182, R182, R21 ;  /* 0x00000015b6b67221 */ /* 0x000fe20000010000 */
[----:B------:R-:W-:Y:S02]  /*4040*/  F2FP.BF16.F32.PACK_AB R154, R178, R177 ;  /* 0x000000b1b29a723e */ /* 0x000fe400000010ff */
[----:B------:R-:W-:Y:S01]  /*4050*/  F2FP.BF16.F32.PACK_AB R155, R184, R183 ;  /* 0x000000b7b89b723e */ /* 0x000fe200000010ff */
[----:B------:R-:W-:-:S04]  /*4060*/  FADD.FTZ R183, R183, R182 ;  /* 0x000000b6b7b77221 */ /* 0x000fc80000010000 */
[----:B------:R-:W-:Y:S01]  /*4070*/  FADD.FTZ R203, R184, R183 ;  /* 0x000000b7b8cb7221 */ /* 0x000fe20000010000 */
[----:B-1----:R-:W-:Y:S01]  /*4080*/  FADD.FTZ R156, R152, R156 ;  /* 0x0000009c989c7221 */ /* 0x002fe20000010000 */
[----:B------:R-:W-:-:S03]  /*4090*/  F2FP.BF16.F32.PACK_AB R152, R176, R152 ;  /* 0x00000098b098723e */ /* 0x000fc600000010ff */
[----:B------:R-:W-:Y:S01]  /*40a0*/  FADD.FTZ R156, R176, R156 ;  /* 0x0000009cb09c7221 */ /* 0x000fe20000010000 */
[----:B------:R-:W-:-:S03]  /*40b0*/  WARPGROUP.ARRIVE ;  /* 0x00000000000079c5 */ /* 0x000fc60000000000 */
[----:B------:R-:W-:-:S03]  /*40c0*/  FADD.FTZ R21, R177, R156 ;  /* 0x0000009cb1157221 */ /* 0x000fc60000010000 */
[----:B------:R-:W-:Y:S01]  /*40d0*/  HGMMA.64x256x16.F32.BF16 R24, R152, gdesc[UR12].tnspB, R24, gsb0 ;  /* 0x43e0000c98187df0 */ /* 0x000fe20008001818 */
[----:B------:R-:W-:Y:S02]  /*40e0*/  FADD.FTZ R21, R178, R21 ;  /* 0x00000015b2157221 */ /* 0x000fe40000010000 */
[----:B------:R-:W-:Y:S02]  /*40f0*/  WARPGROUP.DEPBAR.LE gsb0, 0x0 ;  /* 0x00008000000079c5 */ /* 0x000fe40000010000 */
[----:B------:R-:W-:Y:S05]  /*4100*/  @!P0 BRA `(.L_x_10182) ;  /* 0x0000000000048947 */ /* 0x000fea0003800000 */
[----:B------:R-:W-:Y:S01]  /*4110*/  BPT.TRAP 0x1 ;  /* 0x000000040000795c */ /* 0x000fe20000300000 */
.L_x_10182:
[----:B------:R-:W1:Y:S01]  /*4120*/  S2UR UR4, SR_CgaCtaId ;  /* 0x00000000000479c3 */ /* 0x000e620000008800 */
[----:B------:R-:W-:Y:S01]  /*4130*/  VIADD R153, R160, 0xfffffffe ;  /* 0xfffffffea0997836 */ /* 0x000fe20000000000 */
[----:B------:R-:W-:-:S04]  /*4140*/  UIADD3 UR6, UR6, 0x32460, URZ ;  /* 0x0003246006067890 */ /* 0x000fc8000fffe03f */
[----:B------:R-:W-:Y:S01]  /*4150*/  ISETP.GE.AND P1, PT, R153, R22, PT ;  /* 0x000000169900720c */ /* 0x000fe20003f26270 */
[----:B-1----:R-:W-:-:S09]  /*4160*/  UPRMT UR6, UR4, 0x654, UR6 ;  /* 0x0000065404067896 */ /* 0x002fd20008000006 */
[----:B------:R-:W-:Y:S03]  /*4170*/  SYNCS.ARRIVE.TRANS64.RED.A1T0 RZ, [UR6], RZ ;  /* 0x000000ffffff79a7 */ /* 0x000fe60008100406 */
[----:B------:R-:W-:Y:S05]  /*4180*/  @!P1 BRA `(.L_x_10183) ;  /* 0x0000002000ec9947 */ /* 0x000fea0003800000 */
[----:B------:R-:W-:Y:S01]  /*4190*/  R2UR UR4, R153 ;  /* 0x00000000990472ca */ /* 0x000fe200000e0000 */
[----:B------:R-:W-:Y:S02]  /*41a0*/  IMAD.MOV.U32 R201, RZ, RZ, R197 ;  /* 0x000000ffffc97224 */ /* 0x000fe400078e00c5 */
[----:B------:R-:W-:-:S12]  /*41b0*/  IMAD.MOV.U32 R202, RZ, RZ, R20 ;  /* 0x000000ffffca7224 */ /* 0x000fd800078e0014 */
.L_x_10194:
[----:B------:R-:W-:Y:S01]  /*41c0*/  UIADD3 UR38, UR38, 0x1, URZ ;  /* 0x0000000126267890 */ /* 0x000fe2000fffe03f */
[----:B------:R-:W-:Y:S01]  /*41d0*/  UMOV UR5, UR4 ;  /* 0x0000000400057c82 */ /* 0x000fe20008000000 */
[----:B------:R-:W-:Y:S01]  /*41e0*/  UIADD3 UR4, UR4, -0x1, URZ ;  /* 0xffffffff04047890 */ /* 0x000fe2000fffe03f */
[----:B------:R-:W-:Y:S01]  /*41f0*/  ISETP.LT.AND P1, PT, R22, UR5, PT ;  /* 0x0000000516007c0c */ /* 0x000fe2000bf21270 */
[----:B------:R-:W-:-:S04]  /*4200*/  UISETP.NE.AND UP0, UPT, UR38, 0x2, UPT ;  /* 0x000000022600788c */ /* 0x000fc8000bf05270 */
[----:B------:R-:W-:Y:S02]  /*4210*/  USEL UR6, URZ, 0x1, UP0 ;  /* 0x000000013f067887 */ /* 0x000fe40008000000 */
[----:B------:R-:W-:Y:S02]  /*4220*/  USEL UR38, UR38, URZ, UP0 ;  /* 0x0000003f26267287 */ /* 0x000fe40008000000 */
[----:B------:R-:W-:Y:S01]  /*4230*/  ULOP3.LUT UR39, UR39, UR6, URZ, 0x3c, !UPT ;  /* 0x0000000627277292 */ /* 0x000fe2000f8e3c3f */
[----:B------:R-:W-:Y:S11]  /*4240*/  @!P0 BRA `(.L_x_10184) ;  /* 0x0000000000048947 */ /* 0x000ff60003800000 */
[----:B------:R-:W-:Y:S01]  /*4250*/  BPT.TRAP 0x1 ;  /* 0x000000040000795c */ /* 0x000fe20000300000 */
.L_x_10184:
[----:B------:R-:W1:Y:S01]  /*4260*/  S2UR UR54, SR_CgaCtaId ;  /* 0x00000000003679c3 */ /* 0x000e620000008800 */
[----:B------:R-:W-:Y:S01]  /*4270*/  UMOV UR5, 0x400 ;  /* 0x0000040000057882 */ /* 0x000fe20000000000 */
[----:B0-----:R-:W-:-:S05]  /*4280*/  IMAD.U32 R0, RZ, RZ, UR39 ;  /* 0x00000027ff007e24 */ /* 0x001fca000f8e00ff */
[----:B------:R-:W-:Y:S01]  /*4290*/  SHF.L.U32 R0, R0, 0x1f, RZ ;  /* 0x0000001f00007819 */ /* 0x000fe200000006ff */
[----:B-1----:R-:W-:-:S04]  /*42a0*/  ULEA UR5, UR54, UR5, 0x18 ;  /* 0x0000000536057291 */ /* 0x002fc8000f8ec03f */
[----:B------:R-:W-:-:S09]  /*42b0*/  ULEA UR5, UR38, UR5, 0x3 ;  /* 0x0000000526057291 */ /* 0x000fd2000f8e183f */
[----:B------:R0:W1:Y:S01]  /*42c0*/  SYNCS.PHASECHK.TRANS64.TRYWAIT P2, [UR5+0x32430], R0 ;  /* 0x03243000ff0075a7 */ /* 0x0000620008040145 */
[----:B------:R-:W-:Y:S05]  /*42d0*/  @!P0 BRA `(.L_x_10185) ;  /* 0x0000000000048947 */ /* 0x000fea0003800000 */
[----:B------:R-:W-:Y:S01]  /*42e0*/  BPT.TRAP 0x1 ;  /* 0x000000040000795c */ /* 0x000fe20000300000 */
.L_x_10185:
[----:B-1----:R-:W-:Y:S05]  /*42f0*/  @P2 BRA `(.L_x_10186) ;  /* 0x0000000000082947 */ /* 0x002fea0003800000 */
[----:B------:R-:W1:Y:S02]  /*4300*/  SYNCS.PHASECHK.TRANS64.TRYWAIT P2, [UR5+0x32430], R0 ;  /* 0x03243000ff0075a7 */ /* 0x000e640008040145 */
[----:B-1----:R-:W-:Y:S05]  /*4310*/  @!P2 BRA `(.L_x_10187) ;  /* 0x000000d800dca947 */ /* 0x002fea0003800000 */
.L_x_10186:
[----:B------:R-:W-:Y:S01]  /*4320*/  R2UR UR48, R18 ;  /* 0x00000000123072ca */ /* 0x000fe200000e0000 */
[----:B------:R-:W-:Y:S01]  /*4330*/  UIMAD UR6, UR38, 0x300, UR61 ;  /* 0x00000300260678a4 */ /* 0x000fe2000f8e023d */
[----:B------:R-:W-:Y:S01]  /*4340*/  R2UR UR49, R19 ;  /* 0x00000000133172ca */ /* 0x000fe200000e0000 */
[----:B-1----:R-:W-:Y:S01]  /*4350*/  WARPGROUP.ARRIVE ;  /* 0x00000000000079c5 */ /* 0x002fe20000000000 */
[----:B------:R-:W-:-:S04]  /*4360*/  UMOV UR51, 0x40000040 ;  /* 0x4000004000337882 */ /* 0x000fc80000000000 */
[----:B------:R-:W-:-:S07]  /*4370*/  UMOV UR50, UR6 ;  /* 0x0000000600327c82 */ /* 0x000fce0008000000 */
[----:B------:R-:W-:Y:S01]  /*4380*/  HGMMA.64x96x16.F32.BF16 R152, gdesc[UR48], RZ, !UPT, gsb0 ;  /* 0x01600000309879f0 */ /* 0x000fe2000c0018ff */
[----:B------:R-:W-:Y:S01]  /*4390*/  R2UR UR48, R16 ;  /* 0x00000000103072ca */ /* 0x000fe200000e0000 */
[----:B------:R-:W-:Y:S01]  /*43a0*/  UIADD3 UR50, UR6, 0x2, URZ ;  /* 0x0000000206327890 */ /* 0x000fe2000fffe03f */
[----:B------:R-:W-:Y:S01]  /*43b0*/  R2UR UR49, R17 ;  /* 0x00000000113172ca */ /* 0x000fe200000e0000 */
[----:B------:R-:W-:Y:S01]  /*43c0*/  UMOV UR51, 0x40000040 ;  /* 0x4000004000337882 */ /* 0x000fe20000000000 */
[----:B------:R-:W-:Y:S02]  /*43d0*/  WARPGROUP.DEPBAR.LE gsb0, 0x0 ;  /* 0x00008000000079c5 */ /* 0x000fe40000010000 */
[----:B------:R-:W-:-:S09]  /*43e0*/  WARPGROUP.ARRIVE ;  /* 0x00000000000079c5 */ /* 0x000fd20000000000 */
[----:B------:R-:W-:Y:S01]  /*43f0*/  HGMMA.64x96x16.F32.BF16 R152, gdesc[UR48], R152, gsb0 ;  /* 0x01600000309879f0 */ /* 0x000fe20008001898 */
        /* <DEDUP_REMOVED lines=13> */
[----:B------:R-:W-:Y:S03]  /*44d0*/  HGMMA.64x96x16.F32.BF16 R152, gdesc[UR48], R152, gsb0 ;  /* 0x01600000309879f0 */ /* 0x000fe60008001898 */
[----:B------:R-:W-:Y:S02]  /*44e0*/  WARPGROUP.DEPBAR.LE gsb0, 0x0 ;  /* 0x00008000000079c5 */ /* 0x000fe40000010000 */
[----:B------:R-:W-:Y:S05]  /*44f0*/  @!P0 BRA `(.L_x_10188) ;  /* 0x0000000000048947 */ /* 0x000fea0003800000 */
[----:B------:R-:W-:Y:S01]  /*4500*/  BPT.TRAP 0x1 ;  /* 0x000000040000795c */ /* 0x000fe20000300000 */
.L_x_10188:
[----:B------:R1:W2:Y:S01]  /*4510*/  SYNCS.PHASECHK.TRANS64.TRYWAIT P2, [UR5+0x32450], R0 ;  /* 0x03245000ff0075a7 */ /* 0x0002a20008040145 */
[----:B------:R-:W-:Y:S05]  /*4520*/  @!P0 BRA `(.L_x_10189) ;  /* 0x0000000000048947 */ /* 0x000fea0003800000 */
[----:B------:R-:W-:Y:S01]  /*4530*/  BPT.TRAP 0x1 ;  /* 0x000000040000795c */ /* 0x000fe20000300000 */
.L_x_10189:
[----:B--2---:R-:W-:Y:S05]  /*4540*/  @P2 BRA `(.L_x_10190) ;  /* 0x0000000000082947 */ /* 0x004fea0003800000 */
[----:B------:R-:W2:Y:S02]  /*4550*/  SYNCS.PHASECHK.TRANS64.TRYWAIT P2, [UR5+0x32450], R0 ;  /* 0x03245000ff0075a7 */ /* 0x000ea40008040145 */
[----:B--2---:R-:W-:Y:S05]  /*4560*/  @!P2 BRA `(.L_x_10191) ;  /* 0x000000d80060a947 */ /* 0x004fea0003800000 */
.L_x_10190:
[----:B------:R-:W-:Y:S01]  /*4570*/  R2UR UR48, R10 ;  /* 0x000000000a3072ca */ /* 0x000fe200000e0000 */
[----:B------:R-:W-:Y:S01]  /*4580*/  UIMAD UR6, UR38, 0xc00, UR60 ;  /* 0x00000c00260678a4 */ /* 0x000fe2000f8e023c */
[----:B------:R-:W-:Y:S01]  /*4590*/  R2UR UR49, R11 ;  /* 0x000000000b3172ca */ /* 0x000fe200000e0000 */
[----:B------:R-:W-:Y:S01]  /*45a0*/  WARPGROUP.ARRIVE ;  /* 0x00000000000079c5 */ /* 0x000fe20000000000 */
[----:B------:R-:W-:Y:S01]  /*45b0*/  UMOV UR51, 0x40000040 ;  /* 0x4000004000337882 */ /* 0x000fe20000000000 */
[----:B------:R-:W-:-:S04]  /*45c0*/  UIADD3 UR10, UR6, 0x304, URZ ;  /* 0x00000304060a7890 */ /* 0x000fc8000fffe03f */
[----:B--2---:R-:W2:Y:S01]  /*45d0*/  S2R R20, SR_TID.X ;  /* 0x0000000000147919 */ /* 0x004ea20000002100 */
[----:B------:R-:W-:Y:S01]  /*45e0*/  UMOV UR11, 0x40000040 ;  /* 0x40000040000b7882 */ /* 0x000fe20000000000 */
[----:B------:R-:W-:Y:S01]  /*45f0*/  UMOV UR50, UR6 ;  /* 0x0000000600327c82 */ /* 0x000fe20008000000 */
[----:B------:R-:W-:Y:S01]  /*4600*/  UIADD3 UR14, UR6, 0x306, URZ ;  /* 0x00000306060e7890 */ /* 0x000fe2000fffe03f */
[----:B------:R-:W-:Y:S01]  /*4610*/  UMOV UR15, 0x40000040 ;  /* 0x40000040000f7882 */ /* 0x000fe20000000000 */
[----:B------:R-:W-:Y:S01]  /*4620*/  UIADD3 UR18, UR6, 0x600, URZ ;  /* 0x0000060006127890 */ /* 0x000fe2000fffe03f */
[----:B------:R-:W-:Y:S01]  /*4630*/  UMOV UR19, 0x40000040 ;  /* 0x4000004000137882 */ /* 0x000fe20000000000 */
[----:B------:R-:W-:Y:S01]  /*4640*/  HGMMA.64x96x16.F32.BF16 R152, gdesc[UR48], R152, gsb0 ;  /* 0x01600000309879f0 */ /* 0x000fe20008001898 */
[----:B------:R-:W-:Y:S01]  /*4650*/  R2UR UR48, R8 ;  /* 0x00000000083072ca */ /* 0x000fe200000e0000 */
[----:B------:R-:W-:Y:S01]  /*4660*/  UIADD3 UR50, UR6, 0x2, URZ ;  /* 0x0000000206327890 */ /* 0x000fe2000fffe03f */
[----:B------:R-:W-:Y:S01]  /*4670*/  R2UR UR49, R9 ;  /* 0x00000000093172ca */ /* 0x000fe200000e0000 */
        /* <DEDUP_REMOVED lines=13> */
[----:B--2---:R-:W-:-:S04]  /*4750*/  SHF.R.U32.HI R20, RZ, 0x7, R20 ;  /* 0x00000007ff147819 */ /* 0x004fc80000011614 */
[----:B01----:R-:W-:Y:S01]  /*4760*/  IADD3 R0, -R20, 0xb, RZ ;  /* 0x0000000b14007810 */ /* 0x003fe20007ffe1ff */
        /* <DEDUP_REMOVED lines=69> */
.L_x_10192:
[----:B------:R-:W-:Y:S01]  /*4bc0*/  FMNMX.FTZ R20, R152, R202, !PT ;  /* 0x000000ca98147209 */ /* 0x000fe20007810000 */
[----:B------:R-:W-:Y:S01]  /*4bd0*/  ULDC UR10, c[0x0][0xa80] ;  /* 0x0002a000000a7ab9 */ /* 0x000fe20000000800 */
[----:B------:R-:W-:Y:S02]  /*4be0*/  UIADD3 UR6, UR5, 0x32440, URZ ;  /* 0x0003244005067890 */ /* 0x000fe4000fffe03f */
[----:B------:R-:W-:Y:S01]  /*4bf0*/  FMNMX.FTZ R20, R153, R20, !PT ;  /* 0x0000001499147209 */ /* 0x000fe20007810000 */
[----:B------:R-:W-:Y:S01]  /*4c00*/  UMOV UR15, 0x40000040 ;  /* 0x40000040000f7882 */ /* 0x000fe20000000000 */
[----:B------:R-:W-:Y:S02]  /*4c10*/  UPRMT UR11, UR54, 0x654, UR6 ;  /* 0x00000654360b7896 */ /* 0x000fe40008000006 */
[----:B------:R-:W-:Y:S01]  /*4c20*/  FMNMX.FTZ R20, R156, R20, !PT ;  /* 0x000000149c147209 */ /* 0x000fe20007810000 */
[----:B------:R-:W-:-:S03]  /*4c30*/  UIMAD UR6, UR38, 0xc00, UR7 ;  /* 0x00000c00260678a4 */ /* 0x000fc6000f8e0207 */
[----:B------:R-:W-:-:S03]  /*4c40*/  FMNMX.FTZ R20, R157, R20, !PT ;  /* 0x000000149d147209 */ /* 0x000fc60007810000 */
[----:B------:R-:W-:Y:S01]  /*4c50*/  SYNCS.ARRIVE.TRANS64.RED.A1T0 RZ, [UR11], RZ ;  /* 0x000000ffffff79a7 */ /* 0x000fe2000810040b */
[----:B------:R-:W-:Y:S01]  /*4c60*/  FMNMX.FTZ R20, R160, R20, !PT ;  /* 0x00000014a0147209 */ /* 0x000fe20007810000 */
[----:B------:R-:W-:-:S03]  /*4c70*/  UMOV UR14, UR6 ;  /* 0x00000006000e7c82 */ /* 0x000fc60008000000 */
        /* <DEDUP_REMOVED lines=27> */
[----:B------:R-:W-:Y:S01]  /*4e30*/  FMUL.FTZ R202, R202, UR10 ;  /* 0x0000000acaca7c20 */ /* 0x000fe20008410000 */
        /* <DEDUP_REMOVED lines=24> */
[----:B------:R-:W-:Y:S01]  /*4fc0*/  FFMA.FTZ R211, R197, UR10, -R200 ;  /* 0x0000000ac5d37c23 */ /* 0x000fe200080108c8 */
[-C--:B-1----:R-:W-:Y:S01]  /*4fd0*/  FMUL.FTZ R24, R24, R215.reuse ;  /* 0x000000d718187220 */ /* 0x082fe20000410000 */
[----:B------:R-:W-:Y:S01]  /*4fe0*/  FMUL.FTZ R25, R25, R215 ;  /* 0x000000d719197220 */ /* 0x000fe20000410000 */
[----:B------:R-:W1:Y:S01]  /*4ff0*/  MUFU.EX2 R156, R156 ;  /* 0x0000009c009c7308 */ /* 0x000e620000000800 */
        /* <DEDUP_REMOVED lines=8> */
[C---:B---3--:R-:W-:Y:S01]  /*5080*/  F2FP.BF16.F32.PACK_AB R200, R153.reuse, R152 ;  /* 0x0000009899c8723e */ /* 0x048fe200000010ff */
[----:B------:R-:W-:Y:S01]  /*5090*/  FADD.FTZ R21, R153, R21 ;  /* 0x0000001599157221 */ /* 0x000fe20000010000 */
[----:B------:R-:W-:Y:S01]  /*50a0*/  FMNMX.FTZ R152, R154, R201, !PT ;  /* 0x000000c99a987209 */ /* 0x000fe20007810000 */
[-C--:B------:R-:W-:Y:S01]  /*50b0*/  FMUL.FTZ R40, R40, R215.reuse ;  /* 0x000000d728287220 */ /* 0x080fe20000410000 */
[-C--:B------:R-:W-:Y:S01]  /*50c0*/  FMUL.FTZ R41, R41, R215.reuse ;  /* 0x000000d729297220 */ /* 0x080fe20000410000 */
[-C--:B------:R-:W-:Y:S01]  /*50d0*/  FMUL.FTZ R44, R44, R215.reuse ;  /* 0x000000d72c2c7220 */ /* 0x080fe20000410000 */
[----:B------:R-:W-:Y:S01]  /*50e0*/  FMNMX.FTZ R152, R155, R152, !PT ;  /* 0x000000989b987209 */ /* 0x000fe20007810000 */
[-C--:B------:R-:W-:Y:S01]  /*50f0*/  FMUL.FTZ R45, R45, R215.reuse ;  /* 0x000000d72d2d7220 */ /* 0x080fe20000410000 */
[----:B-1----:R-:W-:Y:S01]  /*5100*/  FADD.FTZ R21, R156, R21 ;  /* 0x000000159c157221 */ /* 0x002fe20000010000 */
[-C--:B------:R-:W-:Y:S01]  /*5110*/  FMUL.FTZ R48, R48, R215.reuse ;  /* 0x000000d730307220 */ /* 0x080fe20000410000 */
[----:B------:R-:W-:Y:S01]  /*5120*/  FMNMX.FTZ R152, R158, R152, !PT ;  /* 0x000000989e987209 */ /* 0x000fe20007810000 */
[-C--:B------:R-:W-:Y:S01]  /*5130*/  FMUL.FTZ R49, R49, R215.reuse ;  /* 0x000000d731317220 */ /* 0x080fe20000410000 */
[-C--:B------:R-:W-:Y:S01]  /*5140*/  FMUL.FTZ R52, R52, R215.reuse ;  /* 0x000000d734347220 */ /* 0x080fe20000410000 */
[-C--:B------:R-:W-:Y:S01]  /*5150*/  FMUL.FTZ R53, R53, R215.reuse ;  /* 0x000000d735357220 */ /* 0x080fe20000410000 */
[----:B------:R-:W-:Y:S01]  /*5160*/  FMNMX.FTZ R152, R159, R152, !PT ;  /* 0x000000989f987209 */ /* 0x000fe20007810000 */
[-C--:B------:R-:W-:Y:S01]  /*5170*/  FMUL.FTZ R56, R56, R215.reuse ;  /* 0x000000d738387220 */ /* 0x080fe20000410000 */
[C---:B--2---:R-:W-:Y:S01]  /*5180*/  FADD.FTZ R21, R157.reuse, R21 ;  /* 0x000000159d157221 */ /* 0x044fe20000010000 */
[----:B------:R-:W-:Y:S01]  /*5190*/  F2FP.BF16.F32.PACK_AB R202, R157, R156 ;  /* 0x0000009c9dca723e */ /* 0x000fe200000010ff */
[-C--:B------:R-:W-:Y:S01]  /*51a0*/  FMUL.FTZ R57, R57, R215.reuse ;  /* 0x000000d739397220 */ /* 0x080fe20000410000 */
[----:B------:R-:W-:Y:S01]  /*51b0*/  FMNMX.FTZ R152, R162, R152, !PT ;  /* 0x00000098a2987209 */ /* 0x000fe20007810000 */
[----:B------:R-:W1:Y:S01]  /*51c0*/  S2R R157, SR_TID.X ;  /* 0x00000000009d7919 */ /* 0x000e620000002100 */
        /* <DEDUP_REMOVED lines=32> */
[----:B-1----:R-:W-:Y:S01]  /*53d0*/  SHF.R.U32.HI R157, RZ, 0x7, R157 ;  /* 0x00000007ff9d7819 */ /* 0x002fe2000001169d */
        /* <DEDUP_REMOVED lines=28> */
[----:B------:R-:W-:Y:S01]  /*55a0*/  FMUL.FTZ R149, R149, R215 ;  /* 0x000000d795957220 */ /* 0x000fe20000410000 */
        /* <DEDUP_REMOVED lines=16> */
[----:B-1----:R-:W-:-:S07]  /*56b0*/  FMNMX.FTZ R197, R153, R197, !PT ;  /* 0x000000c599c57209 */ /* 0x002fce0007810000 */
[----:B------:R-:W-:Y:S01]  /*56c0*/  MUFU.EX2 R193, R193 ;  /* 0x000000c100c17308 */ /* 0x000fe20000000800 */
        /* <DEDUP_REMOVED lines=27> */
[----:B------:R-:W-:Y:S01]  /*5880*/  VIADD R152, R157, 0x8 ;  /* 0x000000089d987836 */ /* 0x000fe20000000000 */
[----:B------:R-:W-:Y:S04]  /*5890*/  MUFU.EX2 R154, R154 ;  /* 0x0000009a009a7308 */ /* 0x000fe80000000800 */
[----:B------:R1:W-:Y:S06]  /*58a0*/  BAR.SYNC.DEFER_BLOCKING R152, 0x100 ;  /* 0x000400980000751d */ /* 0x0003ec0000010000 */
[----:B------:R-:W2:Y:S08]  /*58b0*/  MUFU.EX2 R153, R153 ;  /* 0x0000009900997308 */ /* 0x000eb00000000800 */
[----:B------:R-:W3:Y:S08]  /*58c0*/  MUFU.EX2 R155, R155 ;  /* 0x0000009b009b7308 */ /* 0x000ef00000000800 */
[----:B------:R-:W-:Y:S01]  /*58d0*/  MUFU.EX2 R158, R158 ;  /* 0x0000009e009e7308 */ /* 0x000fe20000000800 */
[-C--:B--2---:R-:W-:Y:S01]  /*58e0*/  FMUL.FTZ R26, R26, R153.reuse ;  /* 0x000000991a1a7220 */ /* 0x084fe20000410000 */
        /* <DEDUP_REMOVED lines=64> */
[----:B------:R-:W-:Y:S01]  /*5cf0*/  FFMA.FTZ R216, R153, R203, R154 ;  /* 0x000000cb99d87223 */ /* 0x000fe2000001009a */
[----:B---3--:R-:W-:Y:S01]  /*5d00*/  F2FP.BF16.F32.PACK_AB R201, R155, R154 ;  /* 0x0000009a9bc9723e */ /* 0x008fe200000010ff */
[----:B-1----:R-:W1:Y:S01]  /*5d10*/  MUFU.EX2 R152, R160 ;  /* 0x000000a000987308 */ /* 0x002e620000000800 */
[----:B--2---:R-:W-:Y:S01]  /*5d20*/  F2FP.BF16.F32.PACK_AB R203, R215, R158 ;  /* 0x0000009ed7cb723e */ /* 0x004fe200000010ff */
[----:B------:R-:W-:-:S03]  /*5d30*/  FADD.FTZ R216, R155, R216 ;  /* 0x000000d89bd87221 */ /* 0x000fc60000010000 */
[----:B------:R-:W-:Y:S01]  /*5d40*/  WARPGROUP.ARRIVE ;  /* 0x00000000000079c5 */ /* 0x000fe20000000000 */
[----:B------:R-:W-:Y:S02]  /*5d50*/  FADD.FTZ R216, R158, R216 ;  /* 0x000000d89ed87221 */ /* 0x000fe40000010000 */
[----:B------:R-:W2:Y:S02]  /*5d60*/  MUFU.EX2 R154, R164 ;  /* 0x000000a4009a7308 */ /* 0x000ea40000000800 */
[----:B------:R-:W-:Y:S01]  /*5d70*/  FADD.FTZ R216, R215, R216 ;  /* 0x000000d8d7d87221 */ /* 0x000fe20000010000 */
[----:B------:R-:W-:Y:S01]  /*5d80*/  HGMMA.64x256x16.F32.BF16 R24, R200, gdesc[UR12].tnspB, R24, gsb0 ;  /* 0x43e0000cc8187df0 */ /* 0x000fe20008001818 */
[----:B------:R-:W-:Y:S01]  /*5d90*/  UIADD3 UR14, UR6, 0x80, URZ ;  /* 0x00000080060e7890 */ /* 0x000fe2000fffe03f */
[----:B------:R-:W-:-:S03]  /*5da0*/  UMOV UR15, 0x40000040 ;  /* 0x40000040000f7882 */ /* 0x000fc60000000000 */
[----:B------:R-:W3:Y:S01]  /*5db0*/  MUFU.EX2 R162, R162 ;  /* 0x000000a200a27308 */ /* 0x000ee20000000800 */
[----:B-1----:R-:W-:Y:S01]  /*5dc0*/  FADD.FTZ R21, R152, R21 ;  /* 0x0000001598157221 */ /* 0x002fe20000010000 */
[----:B------:R-:W-:-:S03]  /*5dd0*/  F2FP.BF16.F32.PACK_AB R152, R161, R152 ;  /* 0x00000098a198723e */ /* 0x000fc600000010ff */
[----:B------:R-:W-:-:S03]  /*5de0*/  FADD.FTZ R21, R161, R21 ;  /* 0x00000015a1157221 */ /* 0x000fc60000010000 */
[----:B------:R-:W1:Y:S01]  /*5df0*/  MUFU.EX2 R163, R163 ;  /* 0x000000a300a37308 */ /* 0x000e620000000800 */
[----:B--2---:R-:W-:Y:S01]  /*5e00*/  FADD.FTZ R21, R154, R21 ;  /* 0x000000159a157221 */ /* 0x004fe20000010000 */
[----:B------:R-:W-:-:S03]  /*5e10*/  F2FP.BF16.F32.PACK_AB R154, R165, R154 ;  /* 0x0000009aa59a723e */ /* 0x000fc600000010ff */
[----:B------:R-:W-:-:S03]  /*5e20*/  FADD.FTZ R21, R165, R21 ;  /* 0x00000015a5157221 */ /* 0x000fc60000010000 */
[----:B------:R-:W2:Y:S01]  /*5e30*/  MUFU.EX2 R166, R166 ;  /* 0x000000a600a67308 */ /* 0x000ea20000000800 */
[----:B------:R-:W-:Y:S01]  /*5e40*/  FADD.FTZ R21, R156, R21 ;  /* 0x000000159c157221 */ /* 0x000fe20000010000 */
[C---:B------:R-:W-:Y:S01]  /*5e50*/  F2FP.BF16.F32.PACK_AB R156, R169.reuse, R156 ;  /* 0x0000009ca99c723e */ /* 0x040fe200000010ff */
[----:B---3--:R-:W-:Y:S02]  /*5e60*/  FADD.FTZ R216, R162, R216 ;  /* 0x000000d8a2d87221 */ /* 0x008fe40000010000 */
[----:B------:R-:W-:-:S03]  /*5e70*/  FADD.FTZ R21, R169, R21 ;  /* 0x00000015a9157221 */ /* 0x000fc60000010000 */
[----:B------:R-:W3:Y:S01]  /*5e80*/  MUFU.EX2 R167, R167 ;  /* 0x000000a700a77308 */ /* 0x000ee20000000800 */
[C---:B-1----:R-:W-:Y:S01]  /*5e90*/  F2FP.BF16.F32.PACK_AB R153, R163.reuse, R162 ;  /* 0x000000a2a399723e */ /* 0x042fe200000010ff */
[----:B------:R-:W-:-:S06]  /*5ea0*/  FADD.FTZ R216, R163, R216 ;  /* 0x000000d8a3d87221 */ /* 0x000fcc0000010000 */
[----:B------:R-:W1:Y:S01]  /*5eb0*/  MUFU.EX2 R158, R172 ;  /* 0x000000ac009e7308 */ /* 0x000e620000000800 */
[----:B--2---:R-:W-:-:S07]  /*5ec0*/  FADD.FTZ R216, R166, R216 ;  /* 0x000000d8a6d87221 */ /* 0x004fce0000010000 */
[----:B------:R-:W2:Y:S01]  /*5ed0*/  MUFU.EX2 R170, R170 ;  /* 0x000000aa00aa7308 */ /* 0x000ea20000000800 */
[C---:B---3--:R-:W-:Y:S01]  /*5ee0*/  F2FP.BF16.F32.PACK_AB R155, R167.reuse, R166 ;  /* 0x000000a6a79b723e */ /* 0x048fe200000010ff */
[----:B------:R-:W-:-:S06]  /*5ef0*/  FADD.FTZ R216, R167, R216 ;  /* 0x000000d8a7d87221 */ /* 0x000fcc0000010000 */
[----:B------:R-:W3:Y:S01]  /*5f00*/  MUFU.EX2 R171, R171 ;  /* 0x000000ab00ab7308 */ /* 0x000ee20000000800 */
[----:B-1----:R-:W-:Y:S01]  /*5f10*/  FADD.FTZ R21, R158, R21 ;  /* 0x000000159e157221 */ /* 0x002fe20000010000 */
[----:B------:R-:W-:-:S03]  /*5f20*/  F2FP.BF16.F32.PACK_AB R158, R173, R158 ;  /* 0x0000009ead9e723e */ /* 0x000fc600000010ff */
[----:B------:R-:W-:-:S03]  /*5f30*/  FADD.FTZ R21, R173, R21 ;  /* 0x00000015ad157221 */ /* 0x000fc60000010000 */
[----:B------:R-:W1:Y:S01]  /*5f40*/  MUFU.EX2 R174, R174 ;  /* 0x000000ae00ae7308 */ /* 0x000e620000000800 */
[----:B--2---:R-:W-:-:S07]  /*5f50*/  FADD.FTZ R216, R170, R216 ;  /* 0x000000d8aad87221 */ /* 0x004fce0000010000 */
[----:B------:R-:W2:Y:S01]  /*5f60*/  MUFU.EX2 R175, R175 ;  /* 0x000000af00af7308 */ /* 0x000ea20000000800 */
[C---:B---3--:R-:W-:Y:S01]  /*5f70*/  F2FP.BF16.F32.PACK_AB R157, R171.reuse, R170 ;  /* 0x000000aaab9d723e */ /* 0x048fe200000010ff */
[----:B------:R-:W-:-:S06]  /*5f80*/  FADD.FTZ R216, R171, R216 ;  /* 0x000000d8abd87221 */ /* 0x000fcc0000010000 */
[----:B------:R-:W3:Y:S01]  /*5f90*/  MUFU.EX2 R178, R178 ;  /* 0x000000b200b27308 */ /* 0x000ee20000000800 */
[----:B-1----:R-:W-:-:S07]  /*5fa0*/  FADD.FTZ R216, R174, R216 ;  /* 0x000000d8aed87221 */ /* 0x002fce0000010000 */
[----:B------:R-:W1:Y:S01]  /*5fb0*/  MUFU.EX2 R179, R179 ;  /* 0x000000b300b37308 */ /* 0x000e620000000800 */
[C---:B--2---:R-:W-:Y:S01]  /*5fc0*/  F2FP.BF16.F32.PACK_AB R159, R175.reuse, R174 ;  /* 0x000000aeaf9f723e */ /* 0x044fe200000010ff */
[----:B------:R-:W-:-:S06]  /*5fd0*/  FADD.FTZ R216, R175, R216 ;  /* 0x000000d8afd87221 */ /* 0x000fcc0000010000 */
[----:B------:R-:W2:Y:S01]  /*5fe0*/  MUFU.EX2 R182, R182 ;  /* 0x000000b600b67308 */ /* 0x000ea20000000800 */
[----:B---3--:R-:W-:-:S07]  /*5ff0*/  FADD.FTZ R216, R178, R216 ;  /* 0x000000d8b2d87221 */ /* 0x008fce0000010000 */
[----:B------:R-:W3:Y:S01]  /*6000*/  MUFU.EX2 R183, R183 ;  /* 0x000000b700b77308 */ /* 0x000ee20000000800 */
[----:B-1----:R-:W-:-:S07]  /*6010*/  FADD.FTZ R216, R179, R216 ;  /* 0x000000d8b3d87221 */ /* 0x002fce0000010000 */
[----:B------:R-:W-:Y:S01]  /*6020*/  MUFU.EX2 R186, R186 ;  /* 0x000000ba00ba7308 */ /* 0x000fe20000000800 */
[----:B--2---:R-:W-:-:S07]  /*6030*/  FADD.FTZ R216, R182, R216 ;  /* 0x000000d8b6d87221 */ /* 0x004fce0000010000 */
[----:B------:R-:W-:Y:S08]  /*6040*/  MUFU.EX2 R187, R187 ;  /* 0x000000bb00bb7308 */ /* 0x000ff00000000800 */
[----:B------:R-:W-:Y:S08]  /*6050*/  MUFU.EX2 R190, R190 ;  /* 0x000000be00be7308 */ /* 0x000ff00000000800 */
[----:B------:R-:W-:Y:S08]  /*6060*/  MUFU.EX2 R191, R191 ;  /* 0x000000bf00bf7308 */ /* 0x000ff00000000800 */
[----:B------:R-:W-:Y:S08]  /*6070*/  MUFU.EX2 R211, R211 ;  /* 0x000000d300d37308 */ /* 0x000ff00000000800 */
[----:B------:R-:W-:Y:S08]  /*6080*/  MUFU.EX2 R194, R194 ;  /* 0x000000c200c27308 */ /* 0x000ff00000000800 */
[----:B------:R-:W-:Y:S08]  /*6090*/  MUFU.EX2 R195, R195 ;  /* 0x000000c300c37308 */ /* 0x000ff00000000800 */
[----:B------:R-:W-:Y:S08]  /*60a0*/  MUFU.EX2 R198, R198 ;  /* 0x000000c600c67308 */ /* 0x000ff00000000800 */
[----:B------:R-:W-:Y:S01]  /*60b0*/  MUFU.EX2 R199, R199 ;  /* 0x000000c700c77308 */ /* 0x000fe20000000800 */
[----:B------:R-:W-:-:S02]  /*60c0*/  WARPGROUP.DEPBAR.LE gsb0, 0x0 ;  /* 0x00008000000079c5 */ /* 0x000fc40000010000 */
[----:B------:R-:W-:-:S06]  /*60d0*/  WARPGROUP.ARRIVE ;  /* 0x00000000000079c5 */ /* 0x000fcc0000000000 */
[----:B------:R-:W-:Y:S01]  /*60e0*/  HGMMA.64x256x16.F32.BF16 R24, R152, gdesc[UR12].tnspB, R24, gsb0 ;  /* 0x43e0000c98187df0 */ /* 0x000fe20008001818 */
[----:B------:R-:W-:Y:S01]  /*60f0*/  UIADD3 UR14, UR6, 0x100, URZ ;  /* 0x00000100060e7890 */ /* 0x000fe2000fffe03f */
[----:B------:R-:W-:Y:S01]  /*6100*/  UMOV UR15, 0x40000040 ;  /* 0x40000040000f7882 */ /* 0x000fe20000000000 */
[----:B------:R-:W-:Y:S02]  /*6110*/  WARPGROUP.DEPBAR.LE gsb0, 0x0 ;  /* 0x00008000000079c5 */ /* 0x000fe40000010000 */
[----:B------:R-:W-:Y:S01]  /*6120*/  WARPGROUP.ARRIVE ;  /* 0x00000000000079c5 */ /* 0x000fe20000000000 */
[----:B------:R-:W1:Y:S01]  /*6130*/  MUFU.EX2 R152, R176 ;  /* 0x000000b000987308 */ /* 0x000e620000000800 */
[----:B------:R-:W-:Y:S02]  /*6140*/  F2FP.BF16.F32.PACK_AB R153, R179, R178 ;  /* 0x000000b2b399723e */ /* 0x000fe400000010ff */
[C---:B---3--:R-:W-:Y:S01]  /*6150*/  F2FP.BF16.F32.PACK_AB R155, R183.reuse, R182 ;  /* 0x000000b6b79b723e */ /* 0x048fe200000010ff */
[----:B------:R-:W-:-:S15]  /*6160*/  FADD.FTZ R183, R183, R216 ;  /* 0x000000d8b7b77221 */ /* 0x000fde0000010000 */
[----:B------:R-:W-:-:S03]  /*6170*/  NOP ;  /* 0x0000000000007918 */ /* 0x000fc60000000000 */
[----:B------:R-:W-:Y:S01]  /*6180*/  HGMMA.64x256x16.F32.BF16 R24, R156, gdesc[UR12].tnspB, R24, gsb0 ;  /* 0x43e0000c9c187df0 */ /* 0x000fe20008001818 */
[----:B------:R-:W-:Y:S01]  /*6190*/  UIADD3 UR14, UR6, 0x180, URZ ;  /* 0x00000180060e7890 */ /* 0x000fe2000fffe03f */
[----:B------:R-:W2:Y:S01]  /*61a0*/  MUFU.EX2 R154, R180 ;  /* 0x000000b4009a7308 */ /* 0x000ea20000000800 */
[----:B------:R-:W-:Y:S01]  /*61b0*/  UMOV UR15, 0x40000040 ;  /* 0x40000040000f7882 */ /* 0x000fe20000000000 */
[----:B-1----:R-:W-:Y:S01]  /*61c0*/  FADD.FTZ R21, R152, R21 ;  /* 0x0000001598157221 */ /* 0x002fe20000010000 */
[----:B------:R-:W-:-:S03]  /*61d0*/  F2FP.BF16.F32.PACK_AB R152, R177, R152 ;  /* 0x00000098b198723e */ /* 0x000fc600000010ff */
[----:B------:R-:W-:-:S04]  /*61e0*/  FADD.FTZ R21, R177, R21 ;  /* 0x00000015b1157221 */ /* 0x000fc80000010000 */
[----:B--2---:R-:W-:Y:S01]  /*61f0*/  FADD.FTZ R21, R154, R21 ;  /* 0x000000159a157221 */ /* 0x004fe20000010000 */
[----:B------:R-:W-:-:S03]  /*6200*/  F2FP.BF16.F32.PACK_AB R154, R181, R154 ;  /* 0x0000009ab59a723e */ /* 0x000fc600000010ff */
[----:B------:R-:W-:Y:S01]  /*6210*/  FADD.FTZ R21, R181, R21 ;  /* 0x00000015b5157221 */ /* 0x000fe20000010000 */
[----:B------:R-:W-:Y:S02]  /*6220*/  WARPGROUP.DEPBAR.LE gsb0, 0x0 ;  /* 0x00008000000079c5 */ /* 0x000fe40000010000 */
[----:B------:R-:W-:-:S09]  /*6230*/  WARPGROUP.ARRIVE ;  /* 0x00000000000079c5 */ /* 0x000fd20000000000 */
[----:B------:R-:W-:Y:S01]  /*6240*/  HGMMA.64x256x16.F32.BF16 R24, R152, gdesc[UR12].tnspB, R24, gsb0 ;  /* 0x43e0000c98187df0 */ /* 0x000fe20008001818 */
[----:B------:R-:W-:Y:S01]  /*6250*/  UIADD3 UR14, UR6, 0x200, URZ ;  /* 0x00000200060e7890 */ /* 0x000fe2000fffe03f */
[----:B------:R-:W-:Y:S01]  /*6260*/  UMOV UR15, 0x40000040 ;  /* 0x40000040000f7882 */ /* 0x000fe20000000000 */
[----:B------:R-:W-:Y:S02]  /*6270*/  WARPGROUP.DEPBAR.LE gsb0, 0x0 ;  /* 0x00008000000079c5 */ /* 0x000fe40000010000 */
[----:B------:R-:W1:Y:S01]  /*6280*/  MUFU.EX2 R152, R184 ;  /* 0x000000b800987308 */ /* 0x000e620000000800 */
[----:B------:R-:W-:Y:S01]  /*6290*/  F2FP.BF16.F32.PACK_AB R153, R187, R186 ;  /* 0x000000babb99723e */ /* 0x000fe200000010ff */
[----:B------:R-:W-:Y:S01]  /*62a0*/  FADD.FTZ R186, R186, R183 ;  /* 0x000000b7baba7221 */ /* 0x000fe20000010000 */
[----:B------:R-:W-:-:S03]  /*62b0*/  F2FP.BF16.F32.PACK_AB R155, R191, R190 ;  /* 0x000000bebf9b723e */ /* 0x000fc600000010ff */
[----:B------:R-:W-:Y:S02]  /*62c0*/  FADD.FTZ R187, R187, R186 ;  /* 0x000000babbbb7221 */ /* 0x000fe40000010000 */
[----:B------:R-:W2:Y:S02]  /*62d0*/  MUFU.EX2 R154, R188 ;  /* 0x000000bc009a7308 */ /* 0x000ea40000000800 */
[----:B------:R-:W-:-:S04]  /*62e0*/  FADD.FTZ R190, R190, R187 ;  /* 0x000000bbbebe7221 */ /* 0x000fc80000010000 */
[----:B------:R-:W-:Y:S01]  /*62f0*/  FADD.FTZ R191, R191, R190 ;  /* 0x000000bebfbf7221 */ /* 0x000fe20000010000 */
[----:B-1----:R-:W-:Y:S01]  /*6300*/  FADD.FTZ R21, R152, R21 ;  /* 0x0000001598157221 */ /* 0x002fe20000010000 */
[----:B------:R-:W-:-:S03]  /*6310*/  F2FP.BF16.F32.PACK_AB R152, R185, R152 ;  /* 0x00000098b998723e */ /* 0x000fc600000010ff */
[----:B------:R-:W-:-:S04]  /*6320*/  FADD.FTZ R21, R185, R21 ;  /* 0x00000015b9157221 */ /* 0x000fc80000010000 */
[----:B--2---:R-:W-:Y:S01]  /*6330*/  FADD.FTZ R21, R154, R21 ;  /* 0x000000159a157221 */ /* 0x004fe20000010000 */
[----:B------:R-:W-:-:S03]  /*6340*/  F2FP.BF16.F32.PACK_AB R154, R189, R154 ;  /* 0x0000009abd9a723e */ /* 0x000fc600000010ff */
[----:B------:R-:W-:Y:S01]  /*6350*/  FADD.FTZ R21, R189, R21 ;  /* 0x00000015bd157221 */ /* 0x000fe20000010000 */
[----:B------:R-:W-:-:S06]  /*6360*/  WARPGROUP.ARRIVE ;  /* 0x00000000000079c5 */ /* 0x000fcc0000000000 */
        /* <DEDUP_REMOVED lines=19> */
[----:B------:R-:W-:Y:S03]  /*64a0*/  HGMMA.64x256x16.F32.BF16 R24, R152, gdesc[UR12].tnspB, R24, gsb0 ;  /* 0x43e0000c98187df0 */ /* 0x000fe60008001818 */
[----:B------:R-:W-:Y:S02]  /*64b0*/  WARPGROUP.DEPBAR.LE gsb0, 0x0 ;  /* 0x00008000000079c5 */ /* 0x000fe40000010000 */
[----:B------:R-:W-:Y:S05]  /*64c0*/  @!P0 BRA `(.L_x_10193) ;  /* 0x0000000000048947 */ /* 0x000fea0003800000 */
[----:B------:R-:W-:Y:S01]  /*64d0*/  BPT.TRAP 0x1 ;  /* 0x000000040000795c */ /* 0x000fe20000300000 */
.L_x_10193:
[----:B------:R-:W-:Y:S01]  /*64e0*/  UIADD3 UR5, UR5, 0x32460, URZ ;  /* 0x0003246005057890 */ /* 0x000fe2000fffe03f */
[----:B------:R-:W-:Y:S02]  /*64f0*/  IMAD.MOV.U32 R201, RZ, RZ, R197 ;  /* 0x000000ffffc97224 */ /* 0x000fe400078e00c5 */
[----:B------:R-:W-:Y:S01]  /*6500*/  IMAD.MOV.U32 R202, RZ, RZ, R20 ;  /* 0x000000ffffca7224 */ /* 0x000fe200078e0014 */
[----:B------:R-:W-:-:S09]  /*6510*/  UPRMT UR5, UR54, 0x654, UR5 ;  /* 0x0000065436057896 */ /* 0x000fd20008000005 */
[----:B------:R-:W-:Y:S01]  /*6520*/  SYNCS.ARRIVE.TRANS64.RED.A1T0 RZ, [UR5], RZ ;  /* 0x000000ffffff79a7 */ /* 0x000fe20008100405 */
[----:B------:R-:W-:Y:S05]  /*6530*/  @P1 BRA `(.L_x_10194) ;  /* 0xffffffdc00201947 */ /* 0x000fea000383ffff */
.L_x_10183:
[----:B------:R-:W2:Y:S01]  /*6540*/  LDL.LU R152, [R1+0x20] ;  /* 0x0000200001987983 */ /* 0x000ea20000300800 */
[----:B------:R-:W-:Y:S01]  /*6550*/  UIADD3 UR38, UR38, 0x1, URZ ;  /* 0x0000000126267890 */ /* 0x000fe2000fffe03f */
[----:B------:R0:W-:Y:S06]  /*6560*/  BAR.ARV R0, 0x100 ;  /* 0x000400000000751d */ /* 0x0001ec0000002000 */
[----:B------:R-:W-:Y:S02]  /*6570*/  UISETP.NE.AND UP0, UPT, UR38, 0x2, UPT ;  /* 0x000000022600788c */ /* 0x000fe4000bf05270 */
[----:B------:R-:W-:Y:S06]  /*6580*/  BAR.ARV 0x8, 0x180 ;  /* 0x0206000000007b1d */ /* 0x000fec0000002000 */
[----:B------:R-:W-:Y:S01]  /*6590*/  PLOP3.LUT P0, PT, PT, PT, PT, 0x8, 0x0 ;  /* 0x000000000000781c */ /* 0x000fe20003f0e170 */
[----:B------:R-:W-:Y:S01]  /*65a0*/  USEL UR38, UR38, URZ, UP0 ;  /* 0x0000003f26267287 */ /* 0x000fe20008000000 */
[----:B------:R-:W1:Y:S04]  /*65b0*/  SHFL.BFLY PT, R2, R21, 0x2, 0x1f ;  /* 0x0c401f0015027f89 */ /* 0x000e6800000e0000 */
[----:B------:R-:W3:Y:S01]  /*65c0*/  SHFL.BFLY PT, R4, R203, 0x2, 0x1f ;  /* 0x0c401f00cb047f89 */ /* 0x000ee200000e0000 */
[----:B-1----:R-:W-:Y:S01]  /*65d0*/  FADD.FTZ R5, R2, R21 ;  /* 0x0000001502057221 */ /* 0x002fe20000010000 */
[----:B---3--:R-:W-:-:S04]  /*65e0*/  FADD.FTZ R7, R4, R203 ;  /* 0x000000cb04077221 */ /* 0x008fc80000010000 */
[----:B------:R-:W1:Y:S01]  /*65f0*/  SHFL.BFLY PT, R2, R5, 0x1, 0x1f ;  /* 0x0c201f0005027f89 */ /* 0x000e6200000e0000 */
[----:B------:R-:W-:-:S03]  /*6600*/  IMAD.MOV.U32 R4, RZ, RZ, RZ ;  /* 0x000000ffff047224 */ /* 0x000fc600078e00ff */
[----:B------:R-:W3:Y:S01]  /*6610*/  SHFL.BFLY PT, R6, R7, 0x1, 0x1f ;  /* 0x0c201f0007067f89 */ /* 0x000ee200000e0000 */
[----:B-1----:R-:W-:Y:S01]  /*6620*/  FADD.FTZ R8, R5, R2 ;  /* 0x0000000205087221 */ /* 0x002fe20000010000 */
[----:B------:R-:W-:Y:S02]  /*6630*/  IMAD.MOV.U32 R2, RZ, RZ, RZ ;  /* 0x000000ffff027224 */ /* 0x000fe400078e00ff */
[----:B---3--:R-:W-:Y:S02]  /*6640*/  FADD.FTZ R3, R7, R6 ;  /* 0x0000000607037221 */ /* 0x008fe40000010000 */
[----:B------:R-:W-:Y:S01]  /*6650*/  FSETP.NE.FTZ.AND P1, PT, R8, RZ, PT ;  /* 0x000000ff0800720b */ /* 0x000fe20003f35000 */
[----:B------:R-:W-:Y:S02]  /*6660*/  IMAD.U32 R7, RZ, RZ, UR10 ;  /* 0x0000000aff077e24 */ /* 0x000fe4000f8e00ff */
[----:B------:R-:W-:-:S10]  /*6670*/  FSETP.NE.FTZ.AND P2, PT, R3, RZ, PT ;  /* 0x000000ff0300720b */ /* 0x000fd40003f55000 */
[----:B------:R-:W1:Y:S01]  /*6680*/  @P1 MUFU.RCP R4, R8 ;  /* 0x0000000800041308 */ /* 0x000e620000001000 */
[----:B------:R-:W-:-:S07]  /*6690*/  @P1 FMUL.FTZ R7, R7, 0.69314718246459960938 ;  /* 0x3f31721807071820 */ /* 0x000fce0000410000 */
[----:B------:R-:W3:Y:S08]  /*66a0*/  @P1 MUFU.LG2 R6, R8 ;  /* 0x0000000800061308 */ /* 0x000ef00000000c00 */
[----:B------:R-:W4:Y:S01]  /*66b0*/  @P2 MUFU.LG2 R5, R3 ;  /* 0x0000000300052308 */ /* 0x000f220000000c00 */
[-C--:B-1----:R-:W-:Y:S01]  /*66c0*/  FMUL.FTZ R24, R24, R4.reuse ;  /* 0x0000000418187220 */ /* 0x082fe20000410000 */
[-C--:B------:R-:W-:Y:S01]  /*66d0*/  FMUL.FTZ R25, R25, R4.reuse ;  /* 0x0000000419197220 */ /* 0x080fe20000410000 */
[-C--:B------:R-:W-:Y:S01]  /*66e0*/  FMUL.FTZ R28, R28, R4.reuse ;  /* 0x000000041c1c7220 */ /* 0x080fe20000410000 */
[-C--:B------:R-:W-:Y:S01]  /*66f0*/  FMUL.FTZ R29, R29, R4.reuse ;  /* 0x000000041d1d7220 */ /* 0x080fe20000410000 */
[-C--:B------:R-:W-:Y:S01]  /*6700*/  FMUL.FTZ R32, R32, R4.reuse ;  /* 0x0000000420207220 */ /* 0x080fe20000410000 */
[-C--:B------:R-:W-:Y:S01]  /*6710*/  FMUL.FTZ R33, R33, R4.reuse ;  /* 0x0000000421217220 */ /* 0x080fe20000410000 */
[-C--:B------:R-:W-:Y:S01]  /*6720*/  FMUL.FTZ R36, R36, R4.reuse ;  /* 0x0000000424247220 */ /* 0x080fe20000410000 */
[----:B------:R1:W5:Y:S01]  /*6730*/  @P2 MUFU.RCP R2, R3 ;  /* 0x0000000300022308 */ /* 0x0003620000001000 */
        /* <DEDUP_REMOVED lines=58> */
[----:B---3--:R-:W-:Y:S01]  /*6ae0*/  @P1 FMUL.FTZ R6, R6, 0.69314718246459960938 ;  /* 0x3f31721806061820 */ /* 0x008fe20000410000 */
[----:B----4-:R-:W-:Y:S01]  /*6af0*/  @P2 FMUL.FTZ R5, R5, 0.69314718246459960938 ;  /* 0x3f31721805052820 */ /* 0x010fe20000410000 */
[----:B-1----:R-:W-:Y:S02]  /*6b00*/  IMAD.MOV.U32 R3, RZ, RZ, -0x800000 ;  /* 0xff800000ff037424 */ /* 0x002fe400078e00ff */
[----:B------:R-:W-:Y:S01]  /*6b10*/  @P2 FMUL.FTZ R4, R4, 0.69314718246459960938 ;  /* 0x3f31721804042820 */ /* 0x000fe20000410000 */
        /* <DEDUP_REMOVED lines=65> */
[----:B--2---:R-:W-:-:S13]  /*6f30*/  R2UR UR4, R152 ;  /* 0x00000000980472ca */ /* 0x004fda00000e0000 */
[----:B------:R-:W-:-:S06]  /*6f40*/  UIADD3 UR4, UR4, 0x1, URZ ;  /* 0x0000000104047890 */ /* 0x000fcc000fffe03f */
[----:B0-----:R-:W-:Y:S01]  /*6f50*/  IMAD.U32 R0, RZ, RZ, UR4 ;  /* 0x00000004ff007e24 */ /* 0x001fe2000f8e00ff */
[----:B------:R-:W-:-:S04]  /*6f60*/  USEL UR4, URZ, 0x1, UP0 ;  /* 0x000000013f047887 */ /* 0x000fc80008000000 */
[----:B------:R0:W-:Y:S01]  /*6f70*/  STL [R1+0x20], R0 ;  /* 0x0000200001007387 */ /* 0x0001e20000100800 */
[----:B------:R-:W-:Y:S01]  /*6f80*/  ULOP3.LUT UR39, UR39, UR4, URZ, 0x3c, !UPT ;  /* 0x0000000427277292 */ /* 0x000fe2000f8e3c3f */
[----:B0-----:R-:W-:Y:S02]  /*6f90*/  IMAD.MOV.U32 R0, RZ, RZ, -0x800000 ;  /* 0xff800000ff007424 */ /* 0x001fe400078e00ff */
[----:B------:R-:W-:-:S09]  /*6fa0*/  @P2 FFMA.FTZ R0, R4, R197, R5 ;  /* 0x000000c504002223 */ /* 0x000fd20000010005 */
.L_x_10169:
[----:B------:R-:W1:Y:S08]  /*6fb0*/  S2UR UR5, SR_CgaCtaId ;  /* 0x00000000000579c3 */ /* 0x000e700000008800 */
[----:B------:R-:W-:Y:S06]  /*6fc0*/  BAR.SYNC.DEFER_BLOCKING 0x5, 0x180 ;  /* 0x0146000000007b1d */ /* 0x000fec0000010000 */
[----:B------:R-:W-:Y:S01]  /*6fd0*/  UMOV UR4, 0x400 ;  /* 0x0000040000047882 */ /* 0x000fe20000000000 */
[----:B------:R-:W-:Y:S01]  /*6fe0*/  BSSY B0, `(.L_x_10195) ;  /* 0x0000482000007945 */ /* 0x000fe20003800000 */
[----:B-1----:R-:W-:-:S09]  /*6ff0*/  ULEA UR9, UR5, UR4, 0x18 ;  /* 0x0000000405097291 */ /* 0x002fd2000f8ec03f */
[----:B------:R-:W1:Y:S02]  /*7000*/  LDS.128 R4, [UR9+0x324d0] ;  /* 0x0324d009ff047984 */ /* 0x000e640008000c00 */
[----:B-1----:R-:W-:Y:S02]  /*7010*/  R2UR UR4, R5 ;  /* 0x00000000050472ca */ /* 0x002fe400000e0000 */
[----:B------:R-:W-:Y:S01]  /*7020*/  R2UR UR5, R7 ;  /* 0x00000000070572ca */ /* 0x000fe200000e0000 */
[----:B------:R-:W-:Y:S06]  /*7030*/  BAR.ARV 0x4, 0x180 ;  /* 0x0106000000007b1d */ /* 0x000fec0000002000 */
[----:B------:R-:W-:Y:S08]  /*7040*/  @P0 BRA `(.L_x_10196) ;  /* 0x0000003800340947 */ /* 0x000ff00003800000 */
[----:B------:R-:W2:Y:S01]  /*7050*/  LDL R2, [R1+0x34] ;  /* 0x0000340001027983 */ /* 0x000ea20000100800 */
[----:B------:R-:W1:Y:S01]  /*7060*/  S2UR UR8, SR_SWINHI ;  /* 0x00000000000879c3 */ /* 0x000e620000002f00 */
[----:B------:R-:W-:Y:S01]  /*7070*/  IMAD.MOV.U32 R152, RZ, RZ, 0x2 ;  /* 0x00000002ff987424 */ /* 0x000fe200078e00ff */
[----:B------:R-:W-:Y:S01]  /*7080*/  F2FP.BF16.F32.PACK_AB R10, R29, R28 ;  /* 0x0000001c1d0a723e */ /* 0x000fe200000010ff */
[----:B------:R-:W3:Y:S01]  /*7090*/  LDL R163, [R1+0x1c] ;  /* 0x00001c0001a37983 */ /* 0x000ee20000100800 */
[----:B0-----:R-:W-:Y:S01]  /*70a0*/  F2FP.BF16.F32.PACK_AB R11, R31, R30 ;  /* 0x0000001e1f0b723e */ /* 0x001fe200000010ff */
[----:B------:R-:W-:Y:S02]  /*70b0*/  ULDC.64 UR10, c[0x0][0xd08] ;  /* 0x00034200000a7ab9 */ /* 0x000fe40000000a00 */
[----:B------:R-:W4:Y:S04]  /*70c0*/  LDL R164, [R1+0x30] ;  /* 0x0000300001a47983 */ /* 0x000f280000100800 */
[----:B------:R-:W5:Y:S01]  /*70d0*/  LDL R162, [R1+0x18] ;  /* 0x0000180001a27983 */ /* 0x000f620000100800 */
[----:B------:R-:W-:Y:S01]  /*70e0*/  UMOV UR6, UR9 ;  /* 0x0000000900067c82 */ /* 0x000fe20008000000 */
[----:B-1----:R-:W-:Y:S01]  /*70f0*/  UMOV UR7, UR8 ;  /* 0x0000000800077c82 */ /* 0x002fe20008000000 */
[----:B------:R-:W-:-:S02]  /*7100*/  F2FP.BF16.F32.PACK_AB R14, R37, R36 ;  /* 0x00000024250e723e */ /* 0x000fc400000010ff */
[----:B------:R-:W-:Y:S01]  /*7110*/  F2FP.BF16.F32.PACK_AB R15, R39, R38 ;  /* 0x00000026270f723e */ /* 0x000fe200000010ff */
[----:B------:R-:W-:Y:S01]  /*7120*/  BAR.SYNC.DEFER_BLOCKING 0x1, 0x100 ;  /* 0x0044000000007b1d */ /* 0x000fe20000010000 */
[----:B--2---:R-:W-:Y:S01]  /*7130*/  IMAD.WIDE R152, R2, R152, UR6 ;  /* 0x0000000602987e25 */ /* 0x004fe2000f8e0298 */
[----:B---3--:R-:W-:Y:S02]  /*7140*/  R2UR UR12, R163 ;  /* 0x00000000a30c72ca */ /* 0x008fe400000e0000 */
[C---:B------:R-:W-:Y:S02]  /*7150*/  IADD3 R13, P4, R152.reuse, 0x20, RZ ;  /* 0x00000020980d7810 */ /* 0x040fe40007f9e0ff */
[C---:B------:R-:W-:Y:S02]  /*7160*/  LOP3.LUT R9, R152.reuse, 0x380, RZ, 0xc0, !PT ;  /* 0x0000038098097812 */ /* 0x040fe400078ec0ff */
[----:B------:R-:W-:Y:S02]  /*7170*/  IADD3 R5, P0, R152, 0xc060, RZ ;  /* 0x0000c06098057810 */ /* 0x000fe40007f1e0ff */
[----:B------:R-:W-:-:S02]  /*7180*/  LOP3.LUT R12, R13, 0x380, RZ, 0xc0, !PT ;  /* 0x000003800d0c7812 */ /* 0x000fc400078ec0ff */
[----:B------:R-:W-:Y:S02]  /*7190*/  IADD3 R17, P3, R152, 0x40, RZ ;  /* 0x0000004098117810 */ /* 0x000fe40007f7e0ff */
[----:B------:R-:W-:Y:S02]  /*71a0*/  SHF.R.U64 R9, R9, 0x3, RZ ;  /* 0x0000000309097819 */ /* 0x000fe400000012ff */
[----:B------:R-:W-:Y:S02]  /*71b0*/  LOP3.LUT R4, R5, 0x380, RZ, 0xc0, !PT ;  /* 0x0000038005047812 */ /* 0x000fe400078ec0ff */
[----:B------:R-:W-:Y:S02]  /*71c0*/  SHF.R.U64 R12, R12, 0x3, RZ ;  /* 0x000000030c0c7819 */ /* 0x000fe400000012ff */
[----:B------:R-:W-:Y:S02]  /*71d0*/  LOP3.LUT R16, R17, 0x380, RZ, 0xc0, !PT ;  /* 0x0000038011107812 */ /* 0x000fe400078ec0ff */
[----:B------:R-:W-:Y:S01]  /*71e0*/  LOP3.LUT R8, R9, R152, RZ, 0x3c, !PT ;  /* 0x0000009809087212 */ /* 0x000fe200078e3cff */
[----:B------:R-:W-:Y:S01]  /*71f0*/  IMAD.MOV.U32 R9, RZ, RZ, R153 ;  /* 0x000000ffff097224 */ /* 0x000fe200078e0099 */
[----:B------:R-:W-:-:S02]  /*7200*/  SHF.R.U64 R4, R4, 0x3, RZ ;  /* 0x0000000304047819 */ /* 0x000fc400000012ff */
[----:B------:R-:W-:Y:S02]  /*7210*/  IADD3 R157, P5, R152, 0x60, RZ ;  /* 0x00000060989d7810 */ /* 0x000fe40007fbe0ff */
[----:B------:R-:W-:Y:S01]  /*7220*/  LOP3.LUT R12, R12, R13, RZ, 0x3c, !PT ;  /* 0x0000000d0c0c7212 */ /* 0x000fe200078e3cff */
[----:B------:R-:W-:Y:S01]  /*7230*/  IMAD.X R13, RZ, RZ, R153, P4 ;  /* 0x000000ffff0d7224 */ /* 0x000fe200020e0699 */
[----:B------:R-:W-:Y:S02]  /*7240*/  SHF.R.U64 R16, R16, 0x3, RZ ;  /* 0x0000000310107819 */ /* 0x000fe400000012ff */
[----:B------:R-:W-:Y:S02]  /*7250*/  LOP3.LUT R4, R4, R5, RZ, 0x3c, !PT ;  /* 0x0000000504047212 */ /* 0x000fe400078e3cff */
[----:B------:R-:W-:Y:S02]  /*7260*/  LOP3.LUT R156, R157, 0x380, RZ, 0xc0, !PT ;  /* 0x000003809d9c7812 */ /* 0x000fe400078ec0ff */
[----:B------:R-:W-:-:S02]  /*7270*/  MOV R5, R8 ;  /* 0x0000000800057202 */ /* 0x000fc40000000f00 */
[----:B------:R-:W-:Y:S02]  /*7280*/  F2FP.BF16.F32.PACK_AB R8, R25, R24 ;  /* 0x000000181908723e */ /* 0x000fe400000010ff */
[----:B------:R-:W-:Y:S02]  /*7290*/  F2FP.BF16.F32.PACK_AB R9, R27, R26 ;  /* 0x0000001a1b09723e */ /* 0x000fe400000010ff */
[----:B------:R-:W-:Y:S01]  /*72a0*/  LOP3.LUT R16, R16, R17, RZ, 0x3c, !PT ;  /* 0x0000001110107212 */ /* 0x000fe200078e3cff */
[----:B------:R-:W-:Y:S01]  /*72b0*/  IMAD.X R17, RZ, RZ, R153, P3 ;  /* 0x000000ffff117224 */ /* 0x000fe200018e0699 */
[----:B------:R-:W-:Y:S02]  /*72c0*/  MOV R2, R12 ;  /* 0x0000000c00027202 */ /* 0x000fe40000000f00 */
[----:B------:R-:W-:Y:S02]  /*72d0*/  SHF.R.U64 R156, R156, 0x3, RZ ;  /* 0x000000039c9c7819 */ /* 0x000fe400000012ff */
[----:B------:R-:W-:-:S02]  /*72e0*/  F2FP.BF16.F32.PACK_AB R12, R33, R32 ;  /* 0x00000020210c723e */ /* 0x000fc400000010ff */
[----:B------:R-:W-:Y:S02]  /*72f0*/  F2FP.BF16.F32.PACK_AB R13, R35, R34 ;  /* 0x00000022230d723e */ /* 0x000fe400000010ff */
[C---:B------:R-:W-:Y:S01]  /*7300*/  IADD3 R19, P4, R152.reuse, 0x4000, RZ ;  /* 0x0000400098137810 */ /* 0x040fe20007f9e0ff */
[----:B------:R0:W-:Y:S01]  /*7310*/  STSM.16.M88.4 [R5], R8 ;  /* 0x0000000805007844 */ /* 0x0001e20000000200 */
[----:B------:R-:W-:Y:S02]  /*7320*/  IADD3 R7, P3, R152, 0x8020, RZ ;  /* 0x0000802098077810 */ /* 0x000fe40007f7e0ff */
[----:B------:R-:W-:Y:S01]  /*7330*/  LOP3.LUT R156, R156, R157, RZ, 0x3c, !PT ;  /* 0x0000009d9c9c7212 */ /* 0x000fe200078e3cff */
[----:B------:R1:W-:Y:S01]  /*7340*/  STSM.16.M88.4 [R2], R12 ;  /* 0x0000000c02007844 */ /* 0x0003e20000000200 */
[----:B------:R-:W-:Y:S01]  /*7350*/  MOV R17, R16 ;  /* 0x0000001000117202 */ /* 0x000fe20000000f00 */
[----:B------:R-:W-:Y:S01]  /*7360*/  IMAD.X R157, RZ, RZ, R153, P5 ;  /* 0x000000ffff9d7224 */ /* 0x000fe200028e0699 */
[----:B------:R-:W-:-:S02]  /*7370*/  LOP3.LUT R18, R19, 0x380, RZ, 0xc0, !PT ;  /* 0x0000038013127812 */ /* 0x000fc400078ec0ff */
[----:B------:R-:W-:Y:S02]  /*7380*/  LOP3.LUT R16, R7, 0x380, RZ, 0xc0, !PT ;  /* 0x0000038007107812 */ /* 0x000fe400078ec0ff */
[----:B------:R-:W-:Y:S02]  /*7390*/  SHF.R.U64 R18, R18, 0x3, RZ ;  /* 0x0000000312127819 */ /* 0x000fe400000012ff */
[----:B0-----:R-:W-:Y:S02]  /*73a0*/  F2FP.BF16.F32.PACK_AB R8, R41, R40 ;  /* 0x000000282908723e */ /* 0x001fe400000010ff */
[----:B------:R-:W-:Y:S02]  /*73b0*/  F2FP.BF16.F32.PACK_AB R9, R43, R42 ;  /* 0x0000002a2b09723e */ /* 0x000fe400000010ff */
[----:B------:R-:W-:Y:S02]  /*73c0*/  F2FP.BF16.F32.PACK_AB R10, R45, R44 ;  /* 0x0000002c2d0a723e */ /* 0x000fe400000010ff */
[----:B------:R-:W-:-:S02]  /*73d0*/  F2FP.BF16.F32.PACK_AB R11, R47, R46 ;  /* 0x0000002e2f0b723e */ /* 0x000fc400000010ff */
[----:B-1----:R-:W-:-:S03]  /*73e0*/  IADD3 R2, P5, R152, 0x4020, RZ ;  /* 0x0000402098027810 */ /* 0x002fc60007fbe0ff */
[----:B------:R0:W-:Y:S01]  /*73f0*/  STSM.16.M88.4 [R17], R8 ;  /* 0x0000000811007844 */ /* 0x0001e20000000200 */
[----:B------:R-:W-:Y:S02]  /*7400*/  SHF.R.U64 R16, R16, 0x3, RZ ;  /* 0x0000000310107819 */ /* 0x000fe400000012ff */
[----:B------:R-:W-:Y:S01]  /*7410*/  LOP3.LUT R18, R18, R19, RZ, 0x3c, !PT ;  /* 0x0000001312127212 */ /* 0x000fe200078e3cff */
[----:B------:R-:W-:Y:S01]  /*7420*/  IMAD.X R19, RZ, RZ, R153, P4 ;  /* 0x000000ffff137224 */ /* 0x000fe200020e0699 */
[----:B------:R-:W-:Y:S02]  /*7430*/  LOP3.LUT R16, R16, R7, RZ, 0x3c, !PT ;  /* 0x0000000710107212 */ /* 0x000fe400078e3cff */
[----:B------:R-:W-:Y:S02]  /*7440*/  IADD3 R5, P4, R152, 0x4040, RZ ;  /* 0x0000404098057810 */ /* 0x000fe40007f9e0ff */
[----:B------:R-:W-:Y:S02]  /*7450*/  MOV R7, R156 ;  /* 0x0000009c00077202 */ /* 0x000fe40000000f00 */
[----:B0-----:R-:W-:-:S02]  /*7460*/  LOP3.LUT R9, R2, 0x380, RZ, 0xc0, !PT ;  /* 0x0000038002097812 */ /* 0x001fc400078ec0ff */
[----:B------:R-:W-:Y:S02]  /*7470*/  F2FP.BF16.F32.PACK_AB R12, R49, R48 ;  /* 0x00000030310c723e */ /* 0x000fe400000010ff */
[----:B------:R-:W-:Y:S02]  /*7480*/  SHF.R.U64 R9, R9, 0x3, RZ ;  /* 0x0000000309097819 */ /* 0x000fe400000012ff */
[----:B------:R-:W-:Y:S02]  /*7490*/  F2FP.BF16.F32.PACK_AB R13, R51, R50 ;  /* 0x00000032330d723e */ /* 0x000fe400000010ff */
[----:B------:R-:W-:Y:S02]  /*74a0*/  F2FP.BF16.F32.PACK_AB R14, R53, R52 ;  /* 0x00000034350e723e */ /* 0x000fe400000010ff */
[----:B------:R-:W-:Y:S02]  /*74b0*/  F2FP.BF16.F32.PACK_AB R15, R55, R54 ;  /* 0x00000036370f723e */ /* 0x000fe400000010ff */
[----:B------:R-:W-:-:S02]  /*74c0*/  LOP3.LUT R160, R9, R2, RZ, 0x3c, !PT ;  /* 0x0000000209a07212 */ /* 0x000fc400078e3cff */
[----:B------:R-:W-:Y:S01]  /*74d0*/  LOP3.LUT R2, R5, 0x380, RZ, 0xc0, !PT ;  /* 0x0000038005027812 */ /* 0x000fe200078ec0ff */
[--C-:B------:R-:W-:Y:S01]  /*74e0*/  IMAD.X R161, RZ, RZ, R153.reuse, P5 ;  /* 0x000000ffffa17224 */ /* 0x100fe200028e0699 */
[----:B------:R0:W-:Y:S01]  /*74f0*/  STSM.16.M88.4 [R7], R12 ;  /* 0x0000000c07007844 */ /* 0x0001e20000000200 */
[C---:B------:R-:W-:Y:S02]  /*7500*/  IADD3 R158, P5, R152.reuse, 0x4060, RZ ;  /* 0x00004060989e7810 */ /* 0x040fe40007fbe0ff */
[----:B------:R-:W-:Y:S01]  /*7510*/  IADD3 R157, P6, R152, 0x8000, RZ ;  /* 0x00008000989d7810 */ /* 0x000fe20007fde0ff */
[----:B------:R-:W-:Y:S01]  /*7520*/  IMAD.X R17, RZ, RZ, R153, P3 ;  /* 0x000000ffff117224 */ /* 0x000fe200018e0699 */
[----:B------:R-:W-:Y:S02]  /*7530*/  LOP3.LUT R159, R158, 0x380, RZ, 0xc0, !PT ;  /* 0x000003809e9f7812 */ /* 0x000fe400078ec0ff */
[----:B------:R-:W-:Y:S02]  /*7540*/  LOP3.LUT R156, R157, 0x380, RZ, 0xc0, !PT ;  /* 0x000003809d9c7812 */ /* 0x000fe400078ec0ff */
[----:B------:R-:W-:-:S02]  /*7550*/  IADD3 R155, P1, R152, 0x8040, RZ ;  /* 0x00008040989b7810 */ /* 0x000fc40007f3e0ff */
[----:B0-----:R-:W-:Y:S02]  /*7560*/  MOV R7, R18 ;  /* 0x0000001200077202 */ /* 0x001fe40000000f00 */
[----:B------:R-:W-:Y:S01]  /*7570*/  SHF.R.U64 R18, R2, 0x3, RZ ;  /* 0x0000000302127819 */ /* 0x000fe200000012ff */
[----:B------:R-:W-:-:S03]  /*7580*/  IMAD.X R19, RZ, RZ, R153, P4 ;  /* 0x000000ffff137224 */ /* 0x000fc600020e0699 */
[----:B------:R-:W-:Y:S02]  /*7590*/  LOP3.LUT R18, R18, R5, RZ, 0x3c, !PT ;  /* 0x0000000512127212 */ /* 0x000fe400078e3cff */
[----:B------:R-:W-:Y:S02]  /*75a0*/  SHF.R.U64 R159, R159, 0x3, RZ ;  /* 0x000000039f9f7819 */ /* 0x000fe400000012ff */
[----:B------:R-:W-:Y:S02]  /*75b0*/  F2FP.BF16.F32.PACK_AB R8, R57, R56 ;  /* 0x000000383908723e */ /* 0x000fe400000010ff */
[----:B------:R-:W-:Y:S02]  /*75c0*/  F2FP.BF16.F32.PACK_AB R9, R59, R58 ;  /* 0x0000003a3b09723e */ /* 0x000fe400000010ff */
[----:B------:R-:W-:Y:S02]  /*75d0*/  F2FP.BF16.F32.PACK_AB R10, R61, R60 ;  /* 0x0000003c3d0a723e */ /* 0x000fe400000010ff */
[----:B------:R-:W-:-:S02]  /*75e0*/  F2FP.BF16.F32.PACK_AB R11, R63, R62 ;  /* 0x0000003e3f0b723e */ /* 0x000fc400000010ff */
[----:B------:R-:W-:Y:S02]  /*75f0*/  MOV R160, R160 ;  /* 0x000000a000a07202 */ /* 0x000fe40000000f00 */
[----:B------:R-:W-:Y:S02]  /*7600*/  F2FP.BF16.F32.PACK_AB R12, R65, R64 ;  /* 0x00000040410c723e */ /* 0x000fe400000010ff */
[----:B------:R-:W-:Y:S02]  /*7610*/  F2FP.BF16.F32.PACK_AB R13, R67, R66 ;  /* 0x00000042430d723e */ /* 0x000fe400000010ff */
[----:B------:R-:W-:Y:S02]  /*7620*/  F2FP.BF16.F32.PACK_AB R14, R69, R68 ;  /* 0x00000044450e723e */ /* 0x000fe400000010ff */
[----:B------:R-:W-:Y:S02]  /*7630*/  F2FP.BF16.F32.PACK_AB R15, R71, R70 ;  /* 0x00000046470f723e */ /* 0x000fe400000010ff */
[----:B------:R-:W-:-:S02]  /*7640*/  MOV R2, R16 ;  /* 0x0000001000027202 */ /* 0x000fc40000000f00 */
[----:B------:R-:W-:Y:S02]  /*7650*/  MOV R5, R18 ;  /* 0x0000001200057202 */ /* 0x000fe40000000f00 */
[----:B------:R-:W-:Y:S02]  /*7660*/  SHF.R.U64 R156, R156, 0x3, RZ ;  /* 0x000000039c9c7819 */ /* 0x000fe400000012ff */
[----:B------:R-:W-:Y:S02]  /*7670*/  F2FP.BF16.F32.PACK_AB R16, R73, R72 ;  /* 0x000000484910723e */ /* 0x000fe400000010ff */
[----:B------:R-:W-:Y:S02]  /*7680*/  F2FP.BF16.F32.PACK_AB R17, R75, R74 ;  /* 0x0000004a4b11723e */ /* 0x000fe400000010ff */
[----:B------:R-:W-:Y:S02]  /*7690*/  F2FP.BF16.F32.PACK_AB R18, R77, R76 ;  /* 0x0000004c4d12723e */ /* 0x000fe400000010ff */
[----:B------:R-:W-:-:S02]  /*76a0*/  F2FP.BF16.F32.PACK_AB R19, R79, R78 ;  /* 0x0000004e4f13723e */ /* 0x000fc400000010ff */
[----:B------:R-:W-:Y:S01]  /*76b0*/  LOP3.LUT R154, R155, 0x380, RZ, 0xc0, !PT ;  /* 0x000003809b9a7812 */ /* 0x000fe200078ec0ff */
[----:B------:R0:W-:Y:S01]  /*76c0*/  STSM.16.M88.4 [R7], R8 ;  /* 0x0000000807007844 */ /* 0x0001e20000000200 */
[----:B------:R-:W-:Y:S01]  /*76d0*/  LOP3.LUT R158, R159, R158, RZ, 0x3c, !PT ;  /* 0x0000009e9f9e7212 */ /* 0x000fe200078e3cff */
[--C-:B------:R-:W-:Y:S01]  /*76e0*/  IMAD.X R159, RZ, RZ, R153.reuse, P5 ;  /* 0x000000ffff9f7224 */ /* 0x100fe200028e0699 */
[----:B------:R-:W-:Y:S01]  /*76f0*/  IADD3 R22, P4, R152, 0x8060, RZ ;  /* 0x0000806098167810 */ /* 0x000fe20007f9e0ff */
[----:B------:R1:W-:Y:S01]  /*7700*/  STSM.16.M88.4 [R160], R12 ;  /* 0x0000000ca0007844 */ /* 0x0003e20000000200 */
[----:B------:R-:W-:Y:S01]  /*7710*/  LOP3.LUT R156, R156, R157, RZ, 0x3c, !PT ;  /* 0x0000009d9c9c7212 */ /* 0x000fe200078e3cff */
[----:B------:R-:W-:Y:S01]  /*7720*/  IMAD.X R157, RZ, RZ, R153, P6 ;  /* 0x000000ffff9d7224 */ /* 0x000fe200030e0699 */
[----:B------:R-:W-:Y:S01]  /*7730*/  SHF.R.U64 R154, R154, 0x3, RZ ;  /* 0x000000039a9a7819 */ /* 0x000fe200000012ff */
[----:B------:R2:W-:Y:S01]  /*7740*/  STSM.16.M88.4 [R5], R16 ;  /* 0x0000001005007844 */ /* 0x0005e20000000200 */
[----:B------:R-:W-:-:S02]  /*7750*/  IADD3 R21, P2, R152, 0xc040, RZ ;  /* 0x0000c04098157810 */ /* 0x000fc40007f5e0ff */
[----:B------:R-:W-:Y:S02]  /*7760*/  MOV R158, R158 ;  /* 0x0000009e009e7202 */ /* 0x000fe40000000f00 */
[----:B------:R-:W-:Y:S01]  /*7770*/  LOP3.LUT R154, R154, R155, RZ, 0x3c, !PT ;  /* 0x0000009b9a9a7212 */ /* 0x000fe200078e3cff */
[----:B------:R-:W-:Y:S01]  /*7780*/  IMAD.X R155, RZ, RZ, R153, P1 ;  /* 0x000000ffff9b7224 */ /* 0x000fe200008e0699 */
[----:B0-----:R-:W-:Y:S02]  /*7790*/  F2FP.BF16.F32.PACK_AB R8, R81, R80 ;  /* 0x000000505108723e */ /* 0x001fe400000010ff */
[----:B------:R-:W-:Y:S02]  /*77a0*/  F2FP.BF16.F32.PACK_AB R9, R83, R82 ;  /* 0x000000525309723e */ /* 0x000fe400000010ff */
[----:B-1----:R-:W-:Y:S02]  /*77b0*/  IADD3 R160, P3, R152, 0xc020, RZ ;  /* 0x0000c02098a07810 */ /* 0x002fe40007f7e0ff */
[----:B------:R-:W-:-:S02]  /*77c0*/  F2FP.BF16.F32.PACK_AB R10, R85, R84 ;  /* 0x00000054550a723e */ /* 0x000fc400000010ff */
[----:B--2---:R-:W-:Y:S02]  /*77d0*/  LOP3.LUT R5, R22, 0x380, RZ, 0xc0, !PT ;  /* 0x0000038016057812 */ /* 0x004fe400078ec0ff */
[----:B------:R-:W-:Y:S02]  /*77e0*/  F2FP.BF16.F32.PACK_AB R11, R87, R86 ;  /* 0x00000056570b723e */ /* 0x000fe400000010ff */
[----:B------:R-:W-:Y:S02]  /*77f0*/  MOV R156, R156 ;  /* 0x0000009c009c7202 */ /* 0x000fe40000000f00 */
[----:B------:R-:W-:Y:S02]  /*7800*/  SHF.R.U64 R5, R5, 0x3, RZ ;  /* 0x0000000305057819 */ /* 0x000fe400000012ff */
[----:B------:R-:W-:Y:S02]  /*7810*/  LOP3.LUT R7, R160, 0x380, RZ, 0xc0, !PT ;  /* 0x00000380a0077812 */ /* 0x000fe400078ec0ff */
[----:B------:R-:W-:Y:S01]  /*7820*/  IADD3 R157, P1, R152, 0xc000, RZ ;  /* 0x0000c000989d7810 */ /* 0x000fe20007f3e0ff */
[----:B------:R0:W-:Y:S01]  /*7830*/  STSM.16.M88.4 [R158], R8 ;  /* 0x000000089e007844 */ /* 0x0001e20000000200 */
[----:B------:R-:W-:-:S02]  /*7840*/  LOP3.LUT R20, R21, 0x380, RZ, 0xc0, !PT ;  /* 0x0000038015147812 */ /* 0x000fc400078ec0ff */
[----:B------:R-:W-:Y:S02]  /*7850*/  SHF.R.U64 R7, R7, 0x3, RZ ;  /* 0x0000000307077819 */ /* 0x000fe400000012ff */
[----:B------:R-:W-:Y:S02]  /*7860*/  SHF.R.U64 R20, R20, 0x3, RZ ;  /* 0x0000000314147819 */ /* 0x000fe400000012ff */
[----:B------:R-:W-:Y:S02]  /*7870*/  F2FP.BF16.F32.PACK_AB R12, R89, R88 ;  /* 0x00000058590c723e */ /* 0x000fe400000010ff */
[----:B------:R-:W-:Y:S02]  /*7880*/  F2FP.BF16.F32.PACK_AB R13, R91, R90 ;  /* 0x0000005a5b0d723e */ /* 0x000fe400000010ff */
[----:B------:R-:W-:Y:S02]  /*7890*/  F2FP.BF16.F32.PACK_AB R14, R93, R92 ;  /* 0x0000005c5d0e723e */ /* 0x000fe400000010ff */
[----:B0-----:R-:W-:-:S02]  /*78a0*/  LOP3.LUT R10, R5, R22, RZ, 0x3c, !PT ;  /* 0x00000016050a7212 */ /* 0x001fc400078e3cff */
[----:B------:R-:W-:Y:S02]  /*78b0*/  LOP3.LUT R22, R157, 0x380, RZ, 0xc0, !PT ;  /* 0x000003809d167812 */ /* 0x000fe400078ec0ff */
[----:B------:R-:W-:Y:S02]  /*78c0*/  F2FP.BF16.F32.PACK_AB R15, R95, R94 ;  /* 0x0000005e5f0f723e */ /* 0x000fe400000010ff */
[----:B------:R-:W-:Y:S02]  /*78d0*/  LOP3.LUT R8, R7, R160, RZ, 0x3c, !PT ;  /* 0x000000a007087212 */ /* 0x000fe400078e3cff */
[----:B------:R-:W-:Y:S01]  /*78e0*/  SHF.R.U64 R22, R22, 0x3, RZ ;  /* 0x0000000316167819 */ /* 0x000fe200000012ff */
[--C-:B------:R-:W-:Y:S01]  /*78f0*/  IMAD.X R5, RZ, RZ, R153.reuse, P0 ;  /* 0x000000ffff057224 */ /* 0x100fe200000e0699 */
[----:B------:R-:W-:Y:S01]  /*7900*/  LOP3.LUT R20, R20, R21, RZ, 0x3c, !PT ;  /* 0x0000001514147212 */ /* 0x000fe200078e3cff */
[--C-:B------:R-:W-:Y:S01]  /*7910*/  IMAD.X R11, RZ, RZ, R153.reuse, P4 ;  /* 0x000000ffff0b7224 */ /* 0x100fe200020e0699 */
[----:B------:R-:W-:Y:S01]  /*7920*/  F2FP.BF16.F32.PACK_AB R16, R97, R96 ;  /* 0x000000606110723e */ /* 0x000fe200000010ff */
[--C-:B------:R-:W-:Y:S01]  /*7930*/  IMAD.X R21, RZ, RZ, R153.reuse, P2 ;  /* 0x000000ffff157224 */ /* 0x100fe200010e0699 */
[----:B------:R-:W-:Y:S01]  /*7940*/  F2FP.BF16.F32.PACK_AB R17, R99, R98 ;  /* 0x000000626311723e */ /* 0x000fe200000010ff */
[----:B------:R-:W-:Y:S01]  /*7950*/  IMAD.X R9, RZ, RZ, R153, P3 ;  /* 0x000000ffff097224 */ /* 0x000fe200018e0699 */
[----:B------:R-:W-:-:S02]  /*7960*/  F2FP.BF16.F32.PACK_AB R18, R101, R100 ;  /* 0x000000646512723e */ /* 0x000fc400000010ff */
[----:B------:R-:W-:Y:S02]  /*7970*/  F2FP.BF16.F32.PACK_AB R19, R103, R102 ;  /* 0x000000666713723e */ /* 0x000fe400000010ff */
[----:B------:R-:W-:Y:S01]  /*7980*/  MOV R7, R154 ;  /* 0x0000009a00077202 */ /* 0x000fe20000000f00 */
[----:B------:R-:W-:Y:S01]  /*7990*/  IMAD.X R155, RZ, RZ, R153, P1 ;  /* 0x000000ffff9b7224 */ /* 0x000fe200008e0699 */
[----:B------:R-:W-:Y:S01]  /*79a0*/  LOP3.LUT R154, R22, R157, RZ, 0x3c, !PT ;  /* 0x0000009d169a7212 */ /* 0x000fe200078e3cff */
[----:B------:R-:W0:Y:S01]  /*79b0*/  LDC.64 R152, c[0x0][0xd00] ;  /* 0x00034000ff987b82 */ /* 0x000e220000000a00 */
[----:B------:R1:W-:Y:S01]  /*79c0*/  STSM.16.M88.4 [R156], R12 ;  /* 0x0000000c9c007844 */ /* 0x0003e20000000200 */
[----:B------:R-:W-:-:S03]  /*79d0*/  MOV R22, R10 ;  /* 0x0000000a00167202 */ /* 0x000fc60000000f00 */
[----:B------:R2:W-:Y:S01]  /*79e0*/  STSM.16.M88.4 [R2], R16 ;  /* 0x0000001002007844 */ /* 0x0005e20000000200 */
[----:B------:R-:W-:Y:S02]  /*79f0*/  MOV R154, R154 ;  /* 0x0000009a009a7202 */ /* 0x000fe40000000f00 */
[----:B------:R-:W-:Y:S02]  /*7a00*/  F2FP.BF16.F32.PACK_AB R10, R125, R124 ;  /* 0x0000007c7d0a723e */ /* 0x000fe400000010ff */
[----:B------:R-:W-:Y:S02]  /*7a10*/  F2FP.BF16.F32.PACK_AB R11, R127, R126 ;  /* 0x0000007e7f0b723e */ /* 0x000fe400000010ff */
[----:B-1----:R-:W-:Y:S02]  /*7a20*/  F2FP.BF16.F32.PACK_AB R12, R105, R104 ;  /* 0x00000068690c723e */ /* 0x002fe400000010ff */
[----:B------:R-:W-:Y:S02]  /*7a30*/  F2FP.BF16.F32.PACK_AB R13, R107, R106 ;  /* 0x0000006a6b0d723e */ /* 0x000fe400000010ff */
[----:B------:R-:W-:-:S02]  /*7a40*/  F2FP.BF16.F32.PACK_AB R14, R109, R108 ;  /* 0x0000006c6d0e723e */ /* 0x000fc400000010ff */
[----:B------:R-:W-:Y:S02]  /*7a50*/  F2FP.BF16.F32.PACK_AB R15, R111, R110 ;  /* 0x0000006e6f0f723e */ /* 0x000fe400000010ff */
[----:B--2---:R-:W-:Y:S02]  /*7a60*/  F2FP.BF16.F32.PACK_AB R16, R113, R112 ;  /* 0x000000707110723e */ /* 0x004fe400000010ff */
[----:B------:R-:W-:Y:S02]  /*7a70*/  F2FP.BF16.F32.PACK_AB R17, R115, R114 ;  /* 0x000000727311723e */ /* 0x000fe400000010ff */
[----:B------:R-:W-:Y:S02]  /*7a80*/  F2FP.BF16.F32.PACK_AB R18, R117, R116 ;  /* 0x000000747512723e */ /* 0x000fe400000010ff */
[----:B------:R-:W-:Y:S02]  /*7a90*/  F2FP.BF16.F32.PACK_AB R19, R119, R118 ;  /* 0x000000767713723e */ /* 0x000fe400000010ff */
[----:B------:R-:W-:-:S02]  /*7aa0*/  MOV R2, R8 ;  /* 0x0000000800027202 */ /* 0x000fc40000000f00 */
[----:B------:R-:W-:Y:S02]  /*7ab0*/  F2FP.BF16.F32.PACK_AB R8, R121, R120 ;  /* 0x000000787908723e */ /* 0x000fe400000010ff */
[----:B------:R-:W-:Y:S01]  /*7ac0*/  F2FP.BF16.F32.PACK_AB R9, R123, R122 ;  /* 0x0000007a7b09723e */ /* 0x000fe200000010ff */
[----:B------:R1:W-:Y:S01]  /*7ad0*/  STSM.16.M88.4 [R7], R12 ;  /* 0x0000000c07007844 */ /* 0x0003e20000000200 */
[----:B------:R-:W-:-:S03]  /*7ae0*/  MOV R21, R20 ;  /* 0x0000001400157202 */ /* 0x000fc60000000f00 */
[----:B------:R2:W-:Y:S04]  /*7af0*/  STSM.16.M88.4 [R22], R16 ;  /* 0x0000001016007844 */ /* 0x0005e80000000200 */
[----:B------:R3:W-:Y:S01]  /*7b00*/  STSM.16.M88.4 [R154], R8 ;  /* 0x000000089a007844 */ /* 0x0007e20000000200 */
[----:B-1----:R-:W-:Y:S02]  /*7b10*/  F2FP.BF16.F32.PACK_AB R12, R129, R128 ;  /* 0x00000080810c723e */ /* 0x002fe400000010ff */
[----:B------:R-:W-:Y:S02]  /*7b20*/  F2FP.BF16.F32.PACK_AB R13, R131, R130 ;  /* 0x00000082830d723e */ /* 0x000fe400000010ff */
[----:B------:R-:W-:Y:S02]  /*7b30*/  F2FP.BF16.F32.PACK_AB R14, R133, R132 ;  /* 0x00000084850e723e */ /* 0x000fe400000010ff */
[----:B------:R-:W-:-:S02]  /*7b40*/  F2FP.BF16.F32.PACK_AB R15, R135, R134 ;  /* 0x00000086870f723e */ /* 0x000fc400000010ff */
[----:B--2---:R-:W-:Y:S02]  /*7b50*/  F2FP.BF16.F32.PACK_AB R16, R137, R136 ;  /* 0x000000888910723e */ /* 0x004fe400000010ff */
[----:B------:R-:W-:Y:S02]  /*7b60*/  F2FP.BF16.F32.PACK_AB R17, R139, R138 ;  /* 0x0000008a8b11723e */ /* 0x000fe400000010ff */
[----:B------:R-:W-:Y:S02]  /*7b70*/  F2FP.BF16.F32.PACK_AB R18, R141, R140 ;  /* 0x0000008c8d12723e */ /* 0x000fe400000010ff */
[----:B------:R-:W-:Y:S02]  /*7b80*/  F2FP.BF16.F32.PACK_AB R19, R143, R142 ;  /* 0x0000008e8f13723e */ /* 0x000fe400000010ff */
[----:B------:R-:W-:Y:S02]  /*7b90*/  MOV R7, R4 ;  /* 0x0000000400077202 */ /* 0x000fe40000000f00 */
[----:B---3--:R-:W-:-:S02]  /*7ba0*/  F2FP.BF16.F32.PACK_AB R8, R145, R144 ;  /* 0x000000909108723e */ /* 0x008fc400000010ff */
[----:B------:R-:W-:Y:S02]  /*7bb0*/  F2FP.BF16.F32.PACK_AB R9, R147, R146 ;  /* 0x000000929309723e */ /* 0x000fe400000010ff */
[----:B------:R-:W-:Y:S02]  /*7bc0*/  F2FP.BF16.F32.PACK_AB R10, R149, R148 ;  /* 0x00000094950a723e */ /* 0x000fe400000010ff */
[----:B------:R-:W-:Y:S01]  /*7bd0*/  F2FP.BF16.F32.PACK_AB R11, R151, R150 ;  /* 0x00000096970b723e */ /* 0x000fe200000010ff */
[----:B------:R1:W-:Y:S04]  /*7be0*/  STSM.16.M88.4 [R2], R12 ;  /* 0x0000000c02007844 */ /* 0x0003e80000000200 */
[----:B------:R-:W-:Y:S04]  /*7bf0*/  STSM.16.M88.4 [R21], R16 ;  /* 0x0000001015007844 */ /* 0x000fe80000000200 */
[----:B------:R2:W-:Y:S01]  /*7c00*/  STSM.16.M88.4 [R7], R8 ;  /* 0x0000000807007844 */ /* 0x0005e20000000200 */
[----:B0-----:R-:W-:Y:S01]  /*7c10*/  ISETP.NE.U32.AND P0, PT, R152, RZ, PT ;  /* 0x000000ff9800720c */ /* 0x001fe20003f05070 */
[----:B------:R-:W-:-:S03]  /*7c20*/  IMAD.SHL.U32 R155, R204, 0x4, RZ ;  /* 0x00000004cc9b7824 */ /* 0x000fc600078e00ff */
[----:B------:R-:W-:Y:S02]  /*7c30*/  ISETP.NE.AND.EX P0, PT, R153, RZ, PT, P0 ;  /* 0x000000ff9900720c */ /* 0x000fe40003f05300 */
[----:B------:R-:W-:Y:S01]  /*7c40*/  SHF.L.U64.HI R20, R204, 0x2, R208 ;  /* 0x00000002cc147819 */ /* 0x000fe200000102d0 */
[----:B-1----:R-:W0:Y:S08]  /*7c50*/  LDC R13, c[0x0][0xbd4] ;  /* 0x0002f500ff0d7b82 */ /* 0x002e300000000800 */
[----:B------:R-:W-:Y:S01]  /*7c60*/  BAR.SYNC.DEFER_BLOCKING 0x1, 0x100 ;  /* 0x0044000000007b1d */ /* 0x000fe20000010000 */
[----:B------:R-:W-:Y:S01]  /*7c70*/  IADD3 R4, P1, R155, R152, RZ ;  /* 0x000000989b047210 */ /* 0x000fe20007f3e0ff */
[----:B------:R-:W-:-:S04]  /*7c80*/  IMAD.MOV.U32 R2, RZ, RZ, RZ ;  /* 0x000000ffff027224 */ /* 0x000fc800078e00ff */
[----:B------:R-:W-:Y:S01]  /*7c90*/  IMAD.X R5, R20, 0x1, R153, P1 ;  /* 0x0000000114057824 */ /* 0x000fe200008e0699 */
[----:B------:R-:W-:Y:S01]  /*7ca0*/  ISETP.NE.U32.AND P1, PT, RZ, UR10, PT ;  /* 0x0000000aff007c0c */ /* 0x000fe2000bf25070 */
[----:B------:R-:W1:Y:S03]  /*7cb0*/  LDC.64 R14, c[0x0][0xca8] ;  /* 0x00032a00ff0e7b82 */ /* 0x000e660000000a00 */
[----:B------:R-:W-:Y:S01]  /*7cc0*/  ISETP.NE.AND.EX P1, PT, RZ, UR11, PT, P1 ;  /* 0x0000000bff007c0c */ /* 0x000fe2000bf25310 */
[----:B------:R-:W3:-:S12]  /*7cd0*/  @P0 LDG.E R2, desc[UR36][R4.64] ;  /* 0x0000002404020981 */ /* 0x000ed8000c1e1900 */
[----:B--2---:R-:W-:-:S04]  /*7ce0*/  @P1 IADD3 R8, P2, R155, UR10, RZ ;  /* 0x0000000a9b081c10 */ /* 0x004fc8000ff5e0ff */
[----:B------:R-:W-:Y:S01]  /*7cf0*/  @P1 IADD3.X R9, R20, UR11, RZ, P2, !PT ;  /* 0x0000000b14091c10 */ /* 0x000fe200097fe4ff */
[----:B------:R-:W-:Y:S01]  /*7d00*/  IMAD.MOV.U32 R21, RZ, RZ, 0xab8 ;  /* 0x00000ab8ff157424 */ /* 0x000fe200078e00ff */
[----:B------:R-:W-:-:S03]  /*7d10*/  ULDC UR11, c[0x0][0xce8] ;  /* 0x00033a00000b7ab9 */ /* 0x000fc60000000800 */
[----:B------:R2:W3:Y:S01]  /*7d20*/  @P1 LDG.E R20, desc[UR36][R8.64] ;  /* 0x0000002408141981 */ /* 0x0004e2000c1e1900 */
[----:B------:R-:W-:-:S04]  /*7d30*/  ISETP.NE.AND P2, PT, R206, RZ, PT ;  /* 0x000000ffce00720c */ /* 0x000fc80003f45270 */
[----:B0-----:R-:W-:-:S04]  /*7d40*/  SEL R13, R206, R13, P2 ;  /* 0x0000000dce0d7207 */ /* 0x001fc80001000000 */
[----:B------:R-:W-:-:S04]  /*7d50*/  ISETP.GT.AND P3, PT, R13, 0x1, PT ;  /* 0x000000010d00780c */ /* 0x000fc80003f64270 */
[----:B------:R-:W-:-:S04]  /*7d60*/  SEL R21, R21, 0xa78, P3 ;  /* 0x00000a7815157807 */ /* 0x000fc80001800000 */
[----:B------:R-:W0:Y:S01]  /*7d70*/  LDC.64 R10, c[0x0][R21+0x220] ;  /* 0x00008800150a7b82 */ /* 0x000e220000000a00 */
[----:B------:R-:W-:-:S07]  /*7d80*/  ISETP.NE.U32.AND P2, PT, R152, RZ, PT ;  /* 0x000000ff9800720c */ /* 0x000fce0003f45070 */
[----:B--2---:R-:W2:Y:S01]  /*7d90*/  LDC.64 R8, c[0x0][R21+0x218] ;  /* 0x0000860015087b82 */ /* 0x004ea20000000a00 */
[----:B------:R-:W-:Y:S01]  /*7da0*/  ISETP.NE.AND.EX P2, PT, R153, RZ, PT, P2 ;  /* 0x000000ff9900720c */ /* 0x000fe20003f45320 */
[----:B------:R-:W-:-:S03]  /*7db0*/  UISETP.NE.AND UP0, UPT, UR11, 0x1, UPT ;  /* 0x000000010b00788c */ /* 0x000fc6000bf05270 */
[----:B------:R-:W-:-:S03]  /*7dc0*/  SEL R204, R204, RZ, !P2 ;  /* 0x000000ffcccc7207 */ /* 0x000fc60005000000 */
[----:B------:R-:W3:Y:S01]  /*7dd0*/  LDC.64 R12, c[0x0][R21+0x228] ;  /* 0x00008a00150c7b82 */ /* 0x000ee20000000a00 */
[----:B------:R-:W-:Y:S02]  /*7de0*/  PLOP3.LUT P4, PT, PT, PT, UP0, 0x80, 0x0 ;  /* 0x000000000000781c */ /* 0x000fe40003f8f008 */
[----:B------:R-:W-:Y:S01]  /*7df0*/  SEL R7, R208, RZ, !P2 ;  /* 0x000000ffd0077207 */ /* 0x000fe20005000000 */
[----:B------:R-:W-:Y:S01]  /*7e00*/  IMAD.U32 R18, RZ, RZ, UR12 ;  /* 0x0000000cff127e24 */ /* 0x000fe2000f8e00ff */
[----:B------:R-:W-:Y:S01]  /*7e10*/  @UP0 ULDC UR8, c[0x0][0xcec] ;  /* 0x00033b0000080ab9 */ /* 0x000fe20000000800 */
[-C--:B0-----:R-:W-:Y:S02]  /*7e20*/  IMAD R11, R11, R204.reuse, RZ ;  /* 0x000000cc0b0b7224 */ /* 0x081fe400078e02ff */
[----:B-1----:R-:W0:Y:S01]  /*7e30*/  @!P3 LDC R14, c[0x0][0xc50] ;  /* 0x00031400ff0ebb82 */ /* 0x002e220000000800 */
[----:B------:R-:W-:-:S04]  /*7e40*/  IMAD.WIDE.U32 R16, R10, R204, RZ ;  /* 0x000000cc0a107225 */ /* 0x000fc800078e00ff */
[----:B------:R-:W-:Y:S02]  /*7e50*/  IMAD R19, R10, R7, R11 ;  /* 0x000000070a137224 */ /* 0x000fe400078e020b */
[-C--:B--2---:R-:W-:Y:S01]  /*7e60*/  IMAD.WIDE.U32 R10, R8, R205.reuse, RZ ;  /* 0x000000cd080a7225 */ /* 0x084fe200078e00ff */
[----:B------:R-:W1:Y:S03]  /*7e70*/  @!P3 LDC R15, c[0x0][0xc54] ;  /* 0x00031500ff0fbb82 */ /* 0x000e660000000800 */
[----:B------:R-:W-:Y:S02]  /*7e80*/  IMAD R7, R9, R205, RZ ;  /* 0x000000cd09077224 */ /* 0x000fe400078e02ff */
[----:B----4-:R-:W-:-:S03]  /*7e90*/  IMAD R18, R18, 0x80, R164 ;  /* 0x0000008012127824 */ /* 0x010fc600078e02a4 */
[----:B------:R2:W4:Y:S01]  /*7ea0*/  LDC.64 R8, c[0x0][R21+0x210] ;  /* 0x0000840015087b82 */ /* 0x0005220000000a00 */
[----:B------:R-:W-:Y:S01]  /*7eb0*/  IMAD.IADD R22, R17, 0x1, R19 ;  /* 0x0000000111167824 */ /* 0x000fe200078e0213 */
[----:B-----5:R-:W-:Y:S01]  /*7ec0*/  SEL R17, R162, RZ, P3 ;  /* 0x000000ffa2117207 */ /* 0x020fe20001800000 */
[----:B------:R-:W-:Y:S01]  /*7ed0*/  IMAD.MOV.U32 R19, RZ, RZ, R18 ;  /* 0x000000ffff137224 */ /* 0x000fe200078e0012 */
[----:B---3--:R-:W-:Y:S01]  /*7ee0*/  IADD3 R16, P2, P5, R16, R10, R2 ;  /* 0x0000000a10107210 */ /* 0x008fe20007d5e002 */
[----:B------:R-:W-:Y:S01]  /*7ef0*/  @P4 IMAD.HI.U32 R10, R18, UR8, RZ ;  /* 0x00000008120a4c27 */ /* 0x000fe2000f8e00ff */
[----:B------:R-:W-:-:S04]  /*7f00*/  @UP0 ULDC UR8, c[0x0][0xcf0] ;  /* 0x00033c0000080ab9 */ /* 0x000fc80000000800 */
[----:B------:R-:W-:Y:S01]  /*7f10*/  @P4 SHF.R.U32.HI R19, RZ, UR8, R10 ;  /* 0x00000008ff134c19 */ /* 0x000fe2000801160a */
[----:B------:R-:W-:Y:S01]  /*7f20*/  IMAD.IADD R10, R11, 0x1, R7 ;  /* 0x000000010b0a7824 */ /* 0x000fe200078e0207 */
[----:B------:R-:W-:Y:S01]  /*7f30*/  SHF.R.S32.HI R7, RZ, 0x1f, R2 ;  /* 0x0000001fff077819 */ /* 0x000fe20000011402 */
[-C--:B------:R-:W-:Y:S02]  /*7f40*/  IMAD R11, R13, R17.reuse, RZ ;  /* 0x000000110d0b7224 */ /* 0x080fe400078e02ff */
[----:B------:R-:W-:Y:S01]  /*7f50*/  IMAD.WIDE.U32 R12, R12, R17, RZ ;  /* 0x000000110c0c7225 */ /* 0x000fe200078e00ff */
[----:B------:R-:W-:-:S03]  /*7f60*/  IADD3.X R17, R22, R10, R7, P2, P5 ;  /* 0x0000000a16117210 */ /* 0x000fc600017ea407 */
[----:B--2---:R-:W-:Y:S01]  /*7f70*/  IMAD.MOV R21, RZ, RZ, -R19 ;  /* 0x000000ffff157224 */ /* 0x004fe200078e0a13 */
[----:B------:R-:W-:Y:S01]  /*7f80*/  IADD3 R12, P2, P5, R19, R16, R12 ;  /* 0x00000010130c7210 */ /* 0x000fe20007d5e00c */
[----:B------:R-:W-:Y:S01]  /*7f90*/  IMAD.IADD R13, R13, 0x1, R11 ;  /* 0x000000010d0d7824 */ /* 0x000fe200078e020b */
[----:B------:R-:W-:Y:S01]  /*7fa0*/  SHF.R.S32.HI R10, RZ, 0x1f, R19 ;  /* 0x0000001fff0a7819 */ /* 0x000fe20000011413 */
[----:B------:R-:W-:-:S03]  /*7fb0*/  IMAD R11, R21, UR11, R18 ;  /* 0x0000000b150b7c24 */ /* 0x000fc6000f8e0212 */
[----:B------:R-:W-:Y:S01]  /*7fc0*/  IADD3.X R13, R10, R17, R13, P2, P5 ;  /* 0x000000110a0d7210 */ /* 0x000fe200017ea40d */
[-C--:B----4-:R-:W-:Y:S01]  /*7fd0*/  IMAD R9, R9, R11.reuse, RZ ;  /* 0x0000000b09097224 */ /* 0x090fe200078e02ff */
[----:B------:R-:W-:Y:S01]  /*7fe0*/  SHF.R.S32.HI R17, RZ, 0x1f, R11 ;  /* 0x0000001fff117819 */ /* 0x000fe2000001140b */
[----:B------:R-:W-:-:S04]  /*7ff0*/  IMAD.WIDE.U32 R12, R8, R11, R12 ;  /* 0x0000000b080c7225 */ /* 0x000fc800078e000c */
[----:B------:R-:W-:Y:S01]  /*8000*/  IMAD R9, R8, R17, R9 ;  /* 0x0000001108097224 */ /* 0x000fe200078e0209 */
[----:B0-----:R-:W-:Y:S01]  /*8010*/  LEA R14, P2, R12, R14, 0x2 ;  /* 0x0000000e0c0e7211 */ /* 0x001fe200078410ff */
[----:B------:R-:W-:Y:S02]  /*8020*/  ULDC UR8, c[0x0][0xb88] ;  /* 0x0002e20000087ab9 */ /* 0x000fe40000000800 */
[----:B------:R-:W-:Y:S01]  /*8030*/  IMAD.IADD R8, R13, 0x1, R9 ;  /* 0x000000010d087824 */ /* 0x000fe200078e0209 */
[----:B------:R-:W-:-:S04]  /*8040*/  @P1 R2UR UR8, R20 ;  /* 0x00000000140812ca */ /* 0x000fc800000e0000 */
[----:B-1----:R-:W-:Y:S01]  /*8050*/  LEA.HI.X R15, R12, R15, R8, 0x2, P2 ;  /* 0x0000000f0c0f7211 */ /* 0x002fe200010f1408 */
[----:B------:R-:W-:Y:S10]  /*8060*/  @P1 BRA `(.L_x_10197) ;  /* 0x0000000000181947 */ /* 0x000ff40003800000 */
[----:B------:R-:W-:Y:S05]  /*8070*/  @!P0 BRA `(.L_x_10197) ;  /* 0x0000000000148947 */ /* 0x000fea0003800000 */
[----:B------:R-:W2:Y:S04]  /*8080*/  LDG.E R9, desc[UR36][R4.64] ;  /* 0x0000002404097981 */ /* 0x000ea8000c1e1900 */
[----:B------:R-:W3:Y:S01]  /*8090*/  LDG.E R8, desc[UR36][R4.64+0x4] ;  /* 0x0000042404087981 */ /* 0x000ee2000c1e1900 */
[----:B--2---:R-:W-:Y:S02]  /*80a0*/  R2UR UR10, R9 ;  /* 0x00000000090a72ca */ /* 0x004fe400000e0000 */
[----:B---3--:R-:W-:-:S13]  /*80b0*/  R2UR UR8, R8 ;  /* 0x00000000080872ca */ /* 0x008fda00000e0000 */
[----:B------:R-:W-:-:S12]  /*80c0*/  UIADD3 UR8, -UR10, UR8, URZ ;  /* 0x000000080a087290 */ /* 0x000fd8000fffe13f */
.L_x_10197:
[----:B------:R-:W2:Y:S04]  /*80d0*/  LDL R12, [R1+0x2c] ;  /* 0x00002c00010c7983 */ /* 0x000ea80000100800 */
[----:B------:R-:W3:Y:S01]  /*80e0*/  LDL R10, [R1+0x24] ;  /* 0x00002400010a7983 */ /* 0x000ee20000100800 */
[----:B------:R-:W-:Y:S01]  /*80f0*/  R2UR UR10, R163 ;  /* 0x00000000a30a72ca */ /* 0x000fe200000e0000 */
[----:B------:R-:W-:Y:S02]  /*8100*/  UIMAD UR8, UR8, UR11, URZ ;  /* 0x0000000b080872a4 */ /* 0x000fe4000f8e023f */
[----:B------:R-:W-:Y:S04]  /*8110*/  SHFL.IDX PT, R4, R14, RZ, 0x1c1f ;  /* 0x001c1fff0e047589 */ /* 0x000fe800000e0000 */
[----:B------:R-:W0:Y:S04]  /*8120*/  SHFL.IDX PT, R5, R15, RZ, 0x1c1f ;  /* 0x001c1fff0f057589 */ /* 0x000e2800000e0000 */
[----:B------:R-:W-:Y:S02]  /*8130*/  SHFL.IDX PT, R8, R14, 0x1, 0x1c1f ;  /* 0x003c1f000e087f89 */ /* 0x000fe400000e0000 */
[----:B------:R-:W-:-:S02]  /*8140*/  IMAD.U32 R11, RZ, RZ, UR10 ;  /* 0x0000000aff0b7e24 */ /* 0x000fc4000f8e00ff */
[----:B------:R-:W1:Y:S02]  /*8150*/  SHFL.IDX PT, R9, R15, 0x1, 0x1c1f ;  /* 0x003c1f000f097f89 */ /* 0x000e6400000e0000 */
[----:B--2---:R-:W-:Y:S01]  /*8160*/  IMAD R11, R11, 0x80, R12 ;  /* 0x000000800b0b7824 */ /* 0x004fe200078e020c */
[----:B---3--:R-:W-:-:S03]  /*8170*/  LOP3.LUT P0, RZ, R10, 0x3, RZ, 0xc0, !PT ;  /* 0x000000030aff7812 */ /* 0x008fc6000780c0ff */
[C---:B------:R-:W-:Y:S01]  /*8180*/  VIADD R10, R11.reuse, 0x8 ;  /* 0x000000080b0a7836 */ /* 0x040fe20000000000 */
[C---:B------:R-:W-:Y:S02]  /*8190*/  ISETP.GE.AND P2, PT, R11.reuse, UR8, PT ;  /* 0x000000080b007c0c */ /* 0x040fe4000bf46270 */
[----:B------:R-:W-:Y:S02]  /*81a0*/  ISETP.GE.OR P1, PT, R11, UR8, P0 ;  /* 0x000000080b007c0c */ /* 0x000fe40008726670 */
[----:B------:R-:W-:-:S11]  /*81b0*/  ISETP.GE.OR P0, PT, R10, UR8, P0 ;  /* 0x000000080a007c0c */ /* 0x000fd60008706670 */
[----:B0-----:R0:W-:Y:S04]  /*81c0*/  @!P1 ST.E desc[UR36][R4.64], R3 ;  /* 0x0000000304009985 */ /* 0x0011e8000c101924 */
[----:B-1----:R0:W-:Y:S01]  /*81d0*/  @!P0 ST.E desc[UR36][R8.64], R0 ;  /* 0x0000000008008985 */ /* 0x0021e2000c101924 */
[----:B------:R-:W-:Y:S01]  /*81e0*/  ISETP.GE.AND P0, PT, R10, UR8, PT ;  /* 0x000000080a007c0c */ /* 0x000fe2000bf06270 */
[----:B------:R-:W-:-:S12]  /*81f0*/  @P3 BRA `(.L_x_10198) ;  /* 0x0000001000083947 */ /* 0x000fd80003800000 */
[----:B0-----:R-:W0:Y:S01]  /*8200*/  S2R R0, SR_TID.X ;  /* 0x0000000000007919 */ /* 0x001e220000002100 */
[----:B------:R-:W-:Y:S01]  /*8210*/  R2UR UR12, R163 ;  /* 0x00000000a30c72ca */ /* 0x000fe200000e0000 */
[----:B------:R-:W-:Y:S01]  /*8220*/  @UP0 ULDC UR10, c[0x0][0xcec] ;  /* 0x00033b00000a0ab9 */ /* 0x000fe20000000800 */
[----:B0-----:R-:W-:-:S05]  /*8230*/  VIADD R0, R0, 0xffffff80 ;  /* 0xffffff8000007836 */ /* 0x001fca0000000000 */
[----:B------:R-:W-:-:S04]  /*8240*/  SHF.R.S32.HI R3, RZ, 0x1f, R0 ;  /* 0x0000001fff037819 */ /* 0x000fc80000011400 */
[----:B------:R-:W-:-:S04]  /*8250*/  LEA.HI R3, R3, R0, RZ, 0x3 ;  /* 0x0000000003037211 */ /* 0x000fc800078f18ff */
[----:B------:R-:W-:Y:S02]  /*8260*/  LOP3.LUT R5, R3, 0xfffffff8, RZ, 0xc0, !PT ;  /* 0xfffffff803057812 */ /* 0x000fe400078ec0ff */
[----:B------:R-:W-:-:S03]  /*8270*/  SHF.R.S32.HI R3, RZ, 0x3, R3 ;  /* 0x00000003ff037819 */ /* 0x000fc60000011403 */
[----:B------:R-:W-:Y:S02]  /*8280*/  IMAD.IADD R20, R0, 0x1, -R5 ;  /* 0x0000000100147824 */ /* 0x000fe400078e0a05 */
[----:B------:R-:W-:Y:S02]  /*8290*/  IMAD.MOV.U32 R5, RZ, RZ, 0x2 ;  /* 0x00000002ff057424 */ /* 0x000fe400078e00ff */
[----:B------:R-:W-:-:S04]  /*82a0*/  IMAD.SHL.U32 R0, R20, 0x8, RZ ;  /* 0x0000000814007824 */ /* 0x000fc800078e00ff */
[----:B------:R-:W-:-:S04]  /*82b0*/  IMAD R4, R3, 0x40, R0 ;  /* 0x0000004003047824 */ /* 0x000fc800078e0200 */
[----:B------:R-:W-:Y:S01]  /*82c0*/  IMAD.WIDE R4, R4, R5, UR6 ;  /* 0x0000000604047e25 */ /* 0x000fe2000f8e0205 */
[----:B------:R-:W-:Y:S02]  /*82d0*/  ULDC.64 UR6, c[0x0][0xba0] ;  /* 0x0002e80000067ab9 */ /* 0x000fe40000000a00 */
[C---:B------:R-:W-:Y:S02]  /*82e0*/  IADD3 R25, P1, R4.reuse, 0x3000, RZ ;  /* 0x0000300004197810 */ /* 0x040fe40007f3e0ff */
        /* <DEDUP_REMOVED lines=14> */
[----:B------:R-:W-:-:S02]  /*83d0*/  IADD3 R49, P1, R4, 0x9000, RZ ;  /* 0x0000900004317810 */ /* 0x000fc40007f3e0ff */
[C---:B------:R-:W-:Y:S02]  /*83e0*/  IADD3 R29, P0, R4.reuse, 0x4000, RZ ;  /* 0x00004000041d7810 */ /* 0x040fe40007f1e0ff */
[C---:B------:R-:W-:Y:S02]  /*83f0*/  IADD3 R33, P6, R4.reuse, 0x5000, RZ ;  /* 0x0000500004217810 */ /* 0x040fe40007fde0ff */
[C---:B------:R-:W-:Y:S02]  /*8400*/  IADD3 R37, P5, R4.reuse, 0x6000, RZ ;  /* 0x0000600004257810 */ /* 0x040fe40007fbe0ff */
[C---:B------:R-:W-:Y:S01]  /*8410*/  LOP3.LUT R11, R4.reuse, 0x380, RZ, 0xc0, !PT ;  /* 0x00000380040b7812 */ /* 0x040fe200078ec0ff */
[----:B------:R-:W-:Y:S01]  /*8420*/  IMAD R7, R7, UR6, RZ ;  /* 0x0000000607077c24 */ /* 0x000fe2000f8e02ff */
[C---:B------:R-:W-:Y:S01]  /*8430*/  IADD3 R41, P3, R4.reuse, 0x7000, RZ ;  /* 0x0000700004297810 */ /* 0x040fe20007f7e0ff */
[----:B------:R-:W-:Y:S01]  /*8440*/  IMAD.U32 R77, RZ, RZ, UR12 ;  /* 0x0000000cff4d7e24 */ /* 0x000fe2000f8e00ff */
[----:B------:R-:W-:-:S02]  /*8450*/  IADD3 R45, P2, R4, 0x8000, RZ ;  /* 0x00008000042d7810 */ /* 0x000fc40007f5e0ff */
[----:B------:R-:W-:Y:S01]  /*8460*/  SHF.R.S32.HI R21, RZ, 0x1f, R204 ;  /* 0x0000001fff157819 */ /* 0x000fe200000114cc */
[----:B------:R-:W-:Y:S01]  /*8470*/  IMAD.U32 R78, RZ, RZ, UR12 ;  /* 0x0000000cff4e7e24 */ /* 0x000fe2000f8e00ff */
[----:B------:R-:W-:Y:S01]  /*8480*/  LOP3.LUT R48, R49, 0x380, RZ, 0xc0, !PT ;  /* 0x0000038031307812 */ /* 0x000fe200078ec0ff */
[----:B------:R-:W5:Y:S01]  /*8490*/  LD.E.128 R12, desc[UR36][R12.64] ;  /* 0x000000240c0c7980 */ /* 0x000f62000c101d00 */
[----:B------:R-:W-:Y:S02]  /*84a0*/  LOP3.LUT R28, R29, 0x380, RZ, 0xc0, !PT ;  /* 0x000003801d1c7812 */ /* 0x000fe400078ec0ff */
[----:B------:R-:W-:Y:S01]  /*84b0*/  LOP3.LUT R32, R33, 0x380, RZ, 0xc0, !PT ;  /* 0x0000038021207812 */ /* 0x000fe200078ec0ff */
[----:B------:R-:W5:Y:S01]  /*84c0*/  LD.E.128 R16, desc[UR36][R16.64] ;  /* 0x0000002410107980 */ /* 0x000f62000c101d00 */
[----:B------:R-:W-:Y:S02]  /*84d0*/  LOP3.LUT R36, R37, 0x380, RZ, 0xc0, !PT ;  /* 0x0000038025247812 */ /* 0x000fe400078ec0ff */
[----:B------:R-:W-:Y:S01]  /*84e0*/  LOP3.LUT R40, R41, 0x380, RZ, 0xc0, !PT ;  /* 0x0000038029287812 */ /* 0x000fe200078ec0ff */
[----:B------:R-:W5:Y:S01]  /*84f0*/  LD.E.128 R24, desc[UR36][R24.64] ;  /* 0x0000002418187980 */ /* 0x000f62000c101d00 */
[----:B------:R-:W-:-:S02]  /*8500*/  LOP3.LUT R44, R45, 0x380, RZ, 0xc0, !PT ;  /* 0x000003802d2c7812 */ /* 0x000fc400078ec0ff */
[----:B------:R-:W-:Y:S02]  /*8510*/  SHF.R.U64 R48, R48, 0x3, RZ ;  /* 0x0000000330307819 */ /* 0x000fe400000012ff */
[----:B------:R-:W-:Y:S02]  /*8520*/  SHF.R.U64 R28, R28, 0x3, RZ ;  /* 0x000000031c1c7819 */ /* 0x000fe400000012ff */
[----:B------:R-:W-:Y:S02]  /*8530*/  SHF.R.U64 R32, R32, 0x3, RZ ;  /* 0x0000000320207819 */ /* 0x000fe400000012ff */
[----:B------:R-:W-:Y:S02]  /*8540*/  SHF.R.U64 R36, R36, 0x3, RZ ;  /* 0x0000000324247819 */ /* 0x000fe400000012ff */
[----:B------:R-:W-:Y:S02]  /*8550*/  SHF.R.U64 R40, R40, 0x3, RZ ;  /* 0x0000000328287819 */ /* 0x000fe400000012ff */
[----:B------:R-:W-:-:S02]  /*8560*/  SHF.R.U64 R44, R44, 0x3, RZ ;  /* 0x000000032c2c7819 */ /* 0x000fc400000012ff */
        /* <DEDUP_REMOVED lines=12> */
[----:B------:R-:W-:-:S02]  /*8630*/  IADD3 R9, P1, R4, 0xf000, RZ ;  /* 0x0000f00004097810 */ /* 0x000fc40007f3e0ff */
[----:B------:R-:W-:Y:S01]  /*8640*/  SHF.R.U64 R11, R11, 0x3, RZ ;  /* 0x000000030b0b7819 */ /* 0x000fe200000012ff */
[----:B------:R-:W-:Y:S01]  /*8650*/  IMAD R7, R2, UR7, R7 ;  /* 0x0000000702077c24 */ /* 0x000fe2000f8e0207 */
[C---:B------:R-:W-:Y:S01]  /*8660*/  IADD3 R53, P0, R4.reuse, 0xa000, RZ ;  /* 0x0000a00004357810 */ /* 0x040fe20007f1e0ff */
[----:B------:R-:W-:Y:S01]  /*8670*/  IMAD.X R73, RZ, RZ, R5, P1 ;  /* 0x000000ffff497224 */ /* 0x000fe200008e0605 */
[C---:B------:R-:W-:Y:S01]  /*8680*/  IADD3 R57, P6, R4.reuse, 0xb000, RZ ;  /* 0x0000b00004397810 */ /* 0x040fe20007fde0ff */
[----:B------:R-:W5:Y:S01]  /*8690*/  LD.E.128 R28, desc[UR36][R28.64] ;  /* 0x000000241c1c7980 */ /* 0x000f62000c101d00 */
[C---:B------:R-:W-:Y:S02]  /*86a0*/  IADD3 R61, P5, R4.reuse, 0xc000, RZ ;  /* 0x0000c000043d7810 */ /* 0x040fe40007fbe0ff */
[C---:B------:R-:W-:Y:S01]  /*86b0*/  IADD3 R65, P3, R4.reuse, 0xd000, RZ ;  /* 0x0000d00004417810 */ /* 0x040fe20007f7e0ff */
[----:B------:R-:W5:Y:S01]  /*86c0*/  LD.E.128 R32, desc[UR36][R32.64] ;  /* 0x0000002420207980 */ /* 0x000f62000c101d00 */
[----:B------:R-:W-:-:S02]  /*86d0*/  IADD3 R69, P2, R4, 0xe000, RZ ;  /* 0x0000e00004457810 */ /* 0x000fc40007f5e0ff */
        /* <DEDUP_REMOVED lines=9> */
[----:B------:R-:W-:Y:S01]  /*8770*/  SHF.R.U64 R8, R8, 0x3, RZ ;  /* 0x0000000308087819 */ /* 0x000fe200000012ff */
[----:B------:R-:W5:Y:S01]  /*8780*/  LD.E.128 R48, desc[UR36][R48.64] ;  /* 0x0000002430307980 */ /* 0x000f62000c101d00 */
[----:B------:R-:W-:Y:S02]  /*8790*/  SHF.R.U64 R52, R52, 0x3, RZ ;  /* 0x0000000334347819 */ /* 0x000fe400000012ff */
[----:B------:R-:W-:Y:S02]  /*87a0*/  SHF.R.U64 R56, R56, 0x3, RZ ;  /* 0x0000000338387819 */ /* 0x000fe400000012ff */
[----:B------:R-:W-:Y:S02]  /*87b0*/  SHF.R.U64 R60, R60, 0x3, RZ ;  /* 0x000000033c3c7819 */ /* 0x000fe400000012ff */
[----:B------:R-:W-:Y:S02]  /*87c0*/  SHF.R.U64 R64, R64, 0x3, RZ ;  /* 0x0000000340407819 */ /* 0x000fe400000012ff */
[----:B------:R-:W-:-:S02]  /*87d0*/  SHF.R.U64 R68, R68, 0x3, RZ ;  /* 0x0000000344447819 */ /* 0x000fc400000012ff */
        /* <DEDUP_REMOVED lines=12> */
[----:B------:R-:W5:Y:S04]  /*88a0*/  LD.E.128 R52, desc[UR36][R52.64] ;  /* 0x0000002434347980 */ /* 0x000f68000c101d00 */
[----:B------:R0:W5:Y:S01]  /*88b0*/  LD.E.128 R8, desc[UR36][R4.64] ;  /* 0x0000002404087980 */ /* 0x000162000c101d00 */
[----:B------:R-:W-:-:S03]  /*88c0*/  IMAD R78, R78, 0x80, R3 ;  /* 0x000000804e4e7824 */ /* 0x000fc600078e0203 */
[----:B------:R-:W5:Y:S04]  /*88d0*/  LD.E.128 R56, desc[UR36][R56.64] ;  /* 0x0000002438387980 */ /* 0x000f68000c101d00 */
[----:B------:R-:W5:Y:S01]  /*88e0*/  LD.E.128 R60, desc[UR36][R60.64] ;  /* 0x000000243c3c7980 */ /* 0x000f62000c101d00 */
[----:B0-----:R-:W-:Y:S01]  /*88f0*/  IMAD.WIDE.U32 R4, R2, UR6, RZ ;  /* 0x0000000602047c25 */ /* 0x001fe2000f8e00ff */
[----:B------:R-:W-:Y:S02]  /*8900*/  ULDC.64 UR6, c[0x0][0xbe8] ;  /* 0x0002fa0000067ab9 */ /* 0x000fe40000000a00 */
[----:B------:R-:W5:Y:S01]  /*8910*/  LD.E.128 R64, desc[UR36][R64.64] ;  /* 0x0000002440407980 */ /* 0x000f62000c101d00 */
[----:B------:R-:W-:Y:S02]  /*8920*/  IMAD R2, R20, 0x20, R3 ;  /* 0x0000002014027824 */ /* 0x000fe400078e0203 */
[----:B------:R-:W-:Y:S01]  /*8930*/  IMAD.IADD R5, R5, 0x1, R7 ;  /* 0x0000000105057824 */ /* 0x000fe200078e0207 */
[----:B------:R-:W5:Y:S01]  /*8940*/  LD.E.128 R68, desc[UR36][R68.64] ;  /* 0x0000002444447980 */ /* 0x000f62000c101d00 */
[----:B------:R-:W-:-:S02]  /*8950*/  IMAD R77, R77, 0x80, R2 ;  /* 0x000000804d4d7824 */ /* 0x000fc400078e0202 */
[----:B------:R-:W-:Y:S01]  /*8960*/  IMAD.WIDE.U32 R4, R205, UR6, R4 ;  /* 0x00000006cd047c25 */ /* 0x000fe2000f8e0004 */
[----:B------:R-:W5:Y:S03]  /*8970*/  LD.E.128 R72, desc[UR36][R72.64] ;  /* 0x0000002448487980 */ /* 0x000f66000c101d00 */
[----:B------:R-:W-:Y:S01]  /*8980*/  @P4 IMAD.HI.U32 R2, R77, UR10, RZ ;  /* 0x0000000a4d024c27 */ /* 0x000fe2000f8e00ff */
[----:B------:R-:W-:Y:S01]  /*8990*/  @UP0 ULDC UR10, c[0x0][0xcf0] ;  /* 0x00033c00000a0ab9 */ /* 0x000fe20000000800 */
[----:B------:R-:W-:Y:S01]  /*89a0*/  @!PT LDS RZ, [RZ] ;  /* 0x00000000fffff984 */ /* 0x000fe20000000800 */
[----:B------:R-:W-:Y:S01]  /*89b0*/  @!PT LDS RZ, [RZ] ;  /* 0x00000000fffff984 */ /* 0x000fe20000000800 */
[----:B------:R-:W-:Y:S01]  /*89c0*/  @!PT LDS RZ, [RZ] ;  /* 0x00000000fffff984 */ /* 0x000fe20000000800 */
[----:B------:R-:W-:Y:S01]  /*89d0*/  @!PT LDS RZ, [RZ] ;  /* 0x00000000fffff984 */ /* 0x000fe20000000800 */
[----:B------:R0:W-:Y:S06]  /*89e0*/  MEMBAR.ALL.CTA ;  /* 0x0000000000007992 */ /* 0x0001ec0000008000 */
[----:B0-----:R-:W0:Y:S01]  /*89f0*/  FENCE.VIEW.ASYNC.S ;  /* 0x00000000000073c6 */ /* 0x001e220000000000 */
[----:B------:R-:W-:Y:S01]  /*8a00*/  IMAD R5, R205, UR7, R5 ;  /* 0x00000007cd057c24 */ /* 0x000fe2000f8e0205 */
[----:B------:R-:W-:Y:S01]  /*8a10*/  ULDC.64 UR6, c[0x0][0xbf0] ;  /* 0x0002fc0000067ab9 */ /* 0x000fe20000000a00 */
[----:B------:R-:W-:Y:S01]  /*8a20*/  IMAD.MOV.U32 R7, RZ, RZ, R77 ;  /* 0x000000ffff077224 */ /* 0x000fe200078e004d */
[----:B------:R-:W-:Y:S01]  /*8a30*/  @P4 SHF.R.U32.HI R7, RZ, UR10, R2 ;  /* 0x0000000aff074c19 */ /* 0x000fe20008011602 */
[----:B------:R-:W-:-:S03]  /*8a40*/  IMAD R21, R21, UR6, RZ ;  /* 0x0000000615157c24 */ /* 0x000fc6000f8e02ff */
[----:B------:R-:W-:Y:S01]  /*8a50*/  SHF.R.S32.HI R2, RZ, 0x1f, R7 ;  /* 0x0000001fff027819 */ /* 0x000fe20000011407 */
[C---:B------:R-:W-:Y:S02]  /*8a60*/  IMAD R21, R204.reuse, UR7, R21 ;  /* 0x00000007cc157c24 */ /* 0x040fe4000f8e0215 */
[----:B------:R-:W-:Y:S01]  /*8a70*/  IMAD.WIDE.U32 R204, R204, UR6, R4 ;  /* 0x00000006cccc7c25 */ /* 0x000fe2000f8e0004 */
[----:B------:R-:W-:-:S03]  /*8a80*/  ULDC.64 UR6, c[0x0][0xbe0] ;  /* 0x0002f80000067ab9 */ /* 0x000fc60000000a00 */
[----:B------:R-:W-:Y:S02]  /*8a90*/  IMAD.MOV R4, RZ, RZ, -R7 ;  /* 0x000000ffff047224 */ /* 0x000fe400078e0a07 */
[----:B------:R-:W-:Y:S02]  /*8aa0*/  IMAD.IADD R205, R205, 0x1, R21 ;  /* 0x00000001cdcd7824 */ /* 0x000fe400078e0215 */
[----:B------:R-:W-:Y:S02]  /*8ab0*/  IMAD R2, R2, UR6, RZ ;  /* 0x0000000602027c24 */ /* 0x000fe4000f8e02ff */
[----:B------:R-:W-:Y:S02]  /*8ac0*/  IMAD R21, R4, UR11, R77 ;  /* 0x0000000b04157c24 */ /* 0x000fe4000f8e024d */
[----:B------:R-:W-:-:S04]  /*8ad0*/  IMAD.WIDE.U32 R4, R7, UR6, R204 ;  /* 0x0000000607047c25 */ /* 0x000fc8000f8e00cc */
[----:B------:R-:W-:Y:S01]  /*8ae0*/  IMAD R7, R7, UR7, R2 ;  /* 0x0000000707077c24 */ /* 0x000fe2000f8e0202 */
[----:B------:R-:W-:Y:S01]  /*8af0*/  SHF.R.S32.HI R2, RZ, 0x1f, R21 ;  /* 0x0000001fff027819 */ /* 0x000fe20000011415 */
[----:B------:R-:W-:Y:S02]  /*8b00*/  ULDC.64 UR6, c[0x0][0xbd8] ;  /* 0x0002f60000067ab9 */ /* 0x000fe40000000a00 */
[----:B------:R-:W-:Y:S02]  /*8b10*/  IMAD.IADD R5, R5, 0x1, R7 ;  /* 0x0000000105057824 */ /* 0x000fe400078e0207 */
[----:B------:R-:W-:-:S04]  /*8b20*/  IMAD R2, R2, UR6, RZ ;  /* 0x0000000602027c24 */ /* 0x000fc8000f8e02ff */
[C---:B------:R-:W-:Y:S02]  /*8b30*/  IMAD R7, R21.reuse, UR7, R2 ;  /* 0x0000000715077c24 */ /* 0x040fe4000f8e0202 */
[----:B------:R-:W-:Y:S01]  /*8b40*/  IMAD.WIDE.U32 R2, R21, UR6, R4 ;  /* 0x0000000615027c25 */ /* 0x000fe2000f8e0004 */
[----:B------:R-:W-:-:S03]  /*8b50*/  ULDC.64 UR6, c[0x0][0xb80] ;  /* 0x0002e00000067ab9 */ /* 0x000fc60000000a00 */
[----:B------:R-:W-:Y:S01]  /*8b60*/  IMAD.IADD R3, R3, 0x1, R7 ;  /* 0x0000000103037824 */ /* 0x000fe200078e0207 */
[----:B------:R-:W-:Y:S01]  /*8b70*/  LEA R7, P2, R2, UR6, 0x1 ;  /* 0x0000000602077c11 */ /* 0x000fe2000f8408ff */
[----:B------:R-:W-:-:S03]  /*8b80*/  UIADD3 UR6, UR9, 0x32420, URZ ;  /* 0x0003242009067890 */ /* 0x000fc6000fffe03f */
[----:B------:R-:W-:Y:S02]  /*8b90*/  LEA.HI.X R22, R2, UR7, R3, 0x1, P2 ;  /* 0x0000000702167c11 */ /* 0x000fe400090f0c03 */
[C---:B------:R-:W-:Y:S01]  /*8ba0*/  ISETP.GE.AND P2, PT, R78.reuse, UR8, PT ;  /* 0x000000084e007c0c */ /* 0x040fe2000bf46270 */
[----:B------:R-:W-:Y:S01]  /*8bb0*/  UPRMT UR6, URZ, 0x654, UR6 ;  /* 0x000006543f067896 */ /* 0x000fe20008000006 */
[C---:B------:R-:W-:Y:S02]  /*8bc0*/  VIADD R4, R78.reuse, 0x20 ;  /* 0x000000204e047836 */ /* 0x040fe40000000000 */
[----:B------:R-:W-:Y:S02]  /*8bd0*/  VIADD R5, R78, 0x40 ;  /* 0x000000404e057836 */ /* 0x000fe40000000000 */
[C---:B------:R-:W-:Y:S02]  /*8be0*/  VIADD R82, R0.reuse, 0x80 ;  /* 0x0000008000527836 */ /* 0x040fe40000000000 */
[----:B------:R-:W-:-:S02]  /*8bf0*/  VIADD R84, R0, 0xc0 ;  /* 0x000000c000547836 */ /* 0x000fc40000000000 */
[----:B------:R-:W-:Y:S01]  /*8c00*/  VIADD R80, R0, 0x40 ;  /* 0x0000004000507836 */ /* 0x000fe20000000000 */
[----:B0-----:R-:W-:Y:S01]  /*8c10*/  SYNCS.ARRIVE.TRANS64.RED.A1T0 RZ, [UR6], RZ ;  /* 0x000000ffffff79a7 */ /* 0x001fe20008100406 */
[----:B------:R0:W1:Y:S01]  /*8c20*/  SHFL.IDX PT, R79, R7, RZ, 0x181f ;  /* 0x00181fff074f7589 */ /* 0x00006200000e0000 */
[----:B------:R-:W-:Y:S03]  /*8c30*/  BSSY B1, `(.L_x_10199) ;  /* 0x000001a000017945 */ /* 0x000fe60003800000 */
[----:B------:R0:W2:Y:S01]  /*8c40*/  SHFL.IDX PT, R77, R22, RZ, 0x181f ;  /* 0x00181fff164d7589 */ /* 0x0000a200000e0000 */
[----:B------:R-:W-:Y:S02]  /*8c50*/  ISETP.GE.AND P1, PT, R4, UR8, PT ;  /* 0x0000000804007c0c */ /* 0x000fe4000bf26270 */
[----:B------:R-:W-:Y:S02]  /*8c60*/  ISETP.GE.AND P0, PT, R5, UR8, PT ;  /* 0x0000000805007c0c */ /* 0x000fe4000bf06270 */
        /* <DEDUP_REMOVED lines=22> */
.L_x_10200:
[----:B------:R-:W-:Y:S05]  /*8dd0*/  BSYNC B1 ;  /* 0x0000000000017941 */ /* 0x000fea0003800000 */
.L_x_10199:
        /* <DEDUP_REMOVED lines=21> */
.L_x_10202:
[----:B------:R-:W-:Y:S05]  /*8f30*/  BSYNC B1 ;  /* 0x0000000000017941 */ /* 0x000fea0003800000 */
.L_x_10201:
        /* <DEDUP_REMOVED lines=16> */
[----:B----4-:R-:W-:-:S02]  /*9040*/  @!P1 LEA.HI.X R9, R82, R11, R81, 0x1, P4 ;  /* 0x0000000b52099211 */ /* 0x010fc400020f0c51 */
[----:B------:R-:W-:Y:S01]  /*9050*/  @!P0 LEA.HI.X R11, R84, R11, R83, 0x1, P6 ;  /* 0x0000000b540b8211 */ /* 0x000fe200030f0c53 */
[----:B------:R0:W-:Y:S04]  /*9060*/  @!P2 ST.E.128 desc[UR36][R4.64], R36 ;  /* 0x000000240400a985 */ /* 0x0001e8000c101d24 */
[----:B------:R0:W-:Y:S04]  /*9070*/  @!P1 ST.E.128 desc[UR36][R8.64], R52 ;  /* 0x0000003408009985 */ /* 0x0001e8000c101d24 */
[----:B------:R0:W-:Y:S02]  /*9080*/  @!P0 ST.E.128 desc[UR36][R10.64], R68 ;  /* 0x000000440a008985 */ /* 0x0001e4000c101d24 */
.L_x_10204:
[----:B------:R-:W-:Y:S05]  /*9090*/  BSYNC B1 ;  /* 0x0000000000017941 */ /* 0x000fea0003800000 */
.L_x_10203:
[----:B0-----:R-:W-:Y:S01]  /*90a0*/  VIADD R2, R78, 0x60 ;  /* 0x000000604e027836 */ /* 0x001fe20000000000 */
[----:B------:R0:W0:Y:S04]  /*90b0*/  SHFL.IDX PT, R11, R22, 0x3, 0x181f ;  /* 0x00781f00160b7f89 */ /* 0x00002800000e0000 */
[----:B------:R-:W-:Y:S01]  /*90c0*/  ISETP.GE.AND P0, PT, R2, UR8, PT ;  /* 0x0000000802007c0c */ /* 0x000fe2000bf06270 */
[----:B---3--:R-:W3:-:S12]  /*90d0*/  SHFL.IDX PT, R7, R7, 0x3, 0x181f ;  /* 0x00781f0007077f89 */ /* 0x008ed800000e0000 */
[----:B------:R-:W-:Y:S05]  /*90e0*/  @P0 BRA `(.L_x_10205) ;  /* 0x0000002400c40947 */ /* 0x000fea0003800000 */
[----:B------:R-:W-:Y:S02]  /*90f0*/  ULDC UR6, c[0x0][0xbc8] ;  /* 0x0002f20000067ab9 */ /* 0x000fe40000000800 */
[----:B------:R-:W-:Y:S02]  /*9100*/  ISETP.GE.AND P3, PT, R0, UR6, PT ;  /* 0x0000000600007c0c */ /* 0x000fe4000bf66270 */
[----:B------:R-:W-:Y:S02]  /*9110*/  ISETP.GE.AND P4, PT, R80, UR6, PT ;  /* 0x0000000650007c0c */ /* 0x000fe4000bf86270 */
[----:B------:R-:W-:-:S09]  /*9120*/  ISETP.GE.AND P5, PT, R82, UR6, PT ;  /* 0x0000000652007c0c */ /* 0x000fd2000bfa6270 */
[-C--:B---3--:R-:W-:Y:S02]  /*9130*/  @!P3 LEA R2, P0, R0, R7.reuse, 0x1 ;  /* 0x000000070002b211 */ /* 0x088fe400078008ff */
[-C--:B------:R-:W-:Y:S02]  /*9140*/  @!P4 LEA R4, P1, R80, R7.reuse, 0x1 ;  /* 0x000000075004c211 */ /* 0x080fe400078208ff */
[----:B------:R-:W-:Y:S02]  /*9150*/  @!P5 LEA R8, P2, R82, R7, 0x1 ;  /* 0x000000075208d211 */ /* 0x000fe400078408ff */
[-C--:B0-----:R-:W-:Y:S02]  /*9160*/  @!P3 LEA.HI.X R3, R0, R11.reuse, R86, 0x1, P0 ;  /* 0x0000000b0003b211 */ /* 0x081fe400000f0c56 */
[-C--:B------:R-:W-:Y:S02]  /*9170*/  @!P4 LEA.HI.X R5, R80, R11.reuse, R85, 0x1, P1 ;  /* 0x0000000b5005c211 */ /* 0x080fe400008f0c55 */
[----:B----4-:R-:W-:Y:S01]  /*9180*/  @!P5 LEA.HI.X R9, R82, R11, R81, 0x1, P2 ;  /* 0x0000000b5209d211 */ /* 0x010fe200010f0c51 */
[----:B------:R0:W-:Y:S01]  /*9190*/  @!P3 ST.E.128 desc[UR36][R2.64], R24 ;  /* 0x000000180200b985 */ /* 0x0001e2000c101d24 */
[----:B------:R-:W-:-:S03]  /*91a0*/  ISETP.GE.AND P0, PT, R84, UR6, PT ;  /* 0x0000000654007c0c */ /* 0x000fc6000bf06270 */
[----:B------:R0:W-:Y:S04]  /*91b0*/  @!P4 ST.E.128 desc[UR36][R4.64], R40 ;  /* 0x000000280400c985 */ /* 0x0001e8000c101d24 */
[----:B------:R0:W-:Y:S06]  /*91c0*/  @!P5 ST.E.128 desc[UR36][R8.64], R56 ;  /* 0x000000380800d985 */ /* 0x0001ec000c101d24 */
[----:B------:R-:W-:Y:S05]  /*91d0*/  @P0 BRA `(.L_x_10205) ;  /* 0x0000002400880947 */ /* 0x000fea0003800000 */
[----:B0-----:R-:W-:-:S04]  /*91e0*/  LEA R2, P0, R84, R7, 0x1 ;  /* 0x0000000754027211 */ /* 0x001fc800078008ff */
[----:B------:R-:W-:-:S05]  /*91f0*/  LEA.HI.X R3, R84, R11, R83, 0x1, P0 ;  /* 0x0000000b54037211 */ /* 0x000fca00000f0c53 */
[----:B------:R0:W-:Y:S01]  /*9200*/  ST.E.128 desc[UR36][R2.64], R72 ;  /* 0x0000004802007985 */ /* 0x0001e2000c101d24 */
[----:B------:R-:W-:Y:S05]  /*9210*/  BRA `(.L_x_10205) ;  /* 0x0000002400787947 */ /* 0x000fea0003800000 */
.L_x_10198:
[----:B------:R-:W-:Y:S01]  /*9220*/  ULDC.64 UR6, c[0x0][0xc08] ;  /* 0x0003020000067ab9 */ /* 0x000fe20000000a00 */
[----:B0-----:R-:W-:Y:S01]  /*9230*/  SHF.R.S32.HI R3, RZ, 0x1f, R204 ;  /* 0x0000001fff037819 */ /* 0x001fe200000114cc */
[----:B------:R-:W-:Y:S01]  /*9240*/  IMAD R7, R7, UR6, RZ ;  /* 0x0000000607077c24 */ /* 0x000fe2000f8e02ff */
[----:B------:R-:W-:Y:S01]  /*9250*/  ULDC.64 UR12, c[0x0][0xc40] ;  /* 0x00031000000c7ab9 */ /* 0x000fe20000000a00 */
[C---:B------:R-:W-:Y:S01]  /*9260*/  IMAD.WIDE.U32 R4, R2.reuse, UR6, RZ ;  /* 0x0000000602047c25 */ /* 0x040fe2000f8e00ff */
[----:B------:R-:W-:Y:S01]  /*9270*/  UIADD3 UR9, UR9, 0x32420, URZ ;  /* 0x0003242009097890 */ /* 0x000fe2000fffe03f */
[----:B------:R-:W-:Y:S01]  /*9280*/  BSSY B1, `(.L_x_10206) ;  /* 0x00000db000017945 */ /* 0x000fe20003800000 */
[----:B------:R-:W-:Y:S01]  /*9290*/  SHF.R.S32.HI R20, RZ, 0x1f, R210 ;  /* 0x0000001fff147819 */ /* 0x000fe200000114d2 */
[----:B------:R-:W-:Y:S01]  /*92a0*/  IMAD R7, R2, UR7, R7 ;  /* 0x0000000702077c24 */ /* 0x000fe2000f8e0207 */
[----:B------:R-:W-:Y:S01]  /*92b0*/  ULDC.64 UR6, c[0x0][0xc38] ;  /* 0x00030e0000067ab9 */ /* 0x000fe20000000a00 */
[----:B------:R-:W-:Y:S01]  /*92c0*/  IMAD R3, R3, UR12, RZ ;  /* 0x0000000c03037c24 */ /* 0x000fe2000f8e02ff */
[----:B------:R-:W-:Y:S01]  /*92d0*/  UPRMT UR9, URZ, 0x654, UR9 ;  /* 0x000006543f097896 */ /* 0x000fe20008000009 */
[----:B------:R-:W-:Y:S01]  /*92e0*/  IMAD.IADD R5, R5, 0x1, R7 ;  /* 0x0000000105057824 */ /* 0x000fe200078e0207 */
[----:B------:R-:W-:Y:S01]  /*92f0*/  SHF.R.S32.HI R22, RZ, 0x1f, R212 ;  /* 0x0000001fff167819 */ /* 0x000fe200000114d4 */
[----:B------:R-:W-:Y:S01]  /*9300*/  IMAD R7, R204, UR13, R3 ;  /* 0x0000000dcc077c24 */ /* 0x000fe2000f8e0203 */
[----:B------:R-:W-:Y:S01]  /*9310*/  SHF.R.S32.HI R152, RZ, 0x1f, R213 ;  /* 0x0000001fff987819 */ /* 0x000fe200000114d5 */
[----:B------:R-:W-:Y:S01]  /*9320*/  IMAD.WIDE.U32 R4, R205, UR6, R4 ;  /* 0x00000006cd047c25 */ /* 0x000fe2000f8e0004 */
[----:B------:R-:W-:Y:S01]  /*9330*/  @UP0 ULDC UR6, c[0x0][0xcec] ;  /* 0x00033b0000060ab9 */ /* 0x000fe20000000800 */
[----:B------:R-:W-:-:S02]  /*9340*/  SHF.R.S32.HI R153, RZ, 0x1f, R214 ;  /* 0x0000001fff997819 */ /* 0x000fc400000114d6 */
[----:B------:R-:W-:Y:S01]  /*9350*/  IMAD R5, R205, UR7, R5 ;  /* 0x00000007cd057c24 */ /* 0x000fe2000f8e0205 */
[----:B------:R-:W-:Y:S01]  /*9360*/  SYNCS.ARRIVE.TRANS64.RED.A1T0 RZ, [UR9], RZ ;  /* 0x000000ffffff79a7 */ /* 0x000fe20008100409 */
[----:B------:R-:W-:Y:S01]  /*9370*/  @P4 IMAD.HI.U32 R0, R18, UR6, RZ ;  /* 0x0000000612004c27 */ /* 0x000fe2000f8e00ff */
[----:B------:R-:W-:Y:S01]  /*9380*/  @UP0 ULDC UR6, c[0x0][0xcf0] ;  /* 0x00033c0000060ab9 */ /* 0x000fe20000000800 */
[----:B------:R-:W-:Y:S02]  /*9390*/  SHF.R.S32.HI R154, RZ, 0x1f, R217 ;  /* 0x0000001fff9a7819 */ /* 0x000fe400000114d9 */
[----:B------:R-:W-:Y:S01]  /*93a0*/  IMAD.WIDE.U32 R4, R204, UR12, R4 ;  /* 0x0000000ccc047c25 */ /* 0x000fe2000f8e0004 */
[----:B------:R-:W-:Y:S01]  /*93b0*/  ULDC.64 UR12, c[0x0][0xc30] ;  /* 0x00030c00000c7ab9 */ /* 0x000fe20000000a00 */
[----:B------:R-:W-:Y:S02]  /*93c0*/  SHF.R.S32.HI R155, RZ, 0x1f, R218 ;  /* 0x0000001fff9b7819 */ /* 0x000fe400000114da */
[----:B------:R-:W-:Y:S01]  /*93d0*/  IMAD.MOV.U32 R3, RZ, RZ, R18 ;  /* 0x000000ffff037224 */ /* 0x000fe200078e0012 */
[----:B------:R-:W-:Y:S01]  /*93e0*/  @P4 SHF.R.U32.HI R3, RZ, UR6, R0 ;  /* 0x00000006ff034c19 */ /* 0x000fe20008011600 */
[----:B------:R-:W-:Y:S01]  /*93f0*/  IMAD.IADD R5, R5, 0x1, R7 ;  /* 0x0000000105057824 */ /* 0x000fe200078e0207 */
[----:B------:R-:W-:Y:S01]  /*9400*/  ULDC.64 UR6, c[0x0][0xc48] ;  /* 0x0003120000067ab9 */ /* 0x000fe20000000a00 */
[----:B------:R-:W-:Y:S01]  /*9410*/  VIADD R168, R23, 0x40 ;  /* 0x0000004017a87836 */ /* 0x000fe20000000000 */
[--C-:B------:R-:W-:Y:S01]  /*9420*/  SHF.R.S32.HI R0, RZ, 0x1f, R3.reuse ;  /* 0x0000001fff007819 */ /* 0x100fe20000011403 */
[----:B------:R-:W-:Y:S01]  /*9430*/  IMAD.MOV R7, RZ, RZ, -R3 ;  /* 0x000000ffff077224 */ /* 0x000fe200078e0a03 */
[----:B------:R-:W-:Y:S01]  /*9440*/  SHF.R.S32.HI R156, RZ, 0x1f, R219 ;  /* 0x0000001fff9c7819 */ /* 0x000fe200000114db */
[----:B------:R-:W-:Y:S01]  /*9450*/  IMAD.WIDE.U32 R4, R162, UR6, R4 ;  /* 0x00000006a2047c25 */ /* 0x000fe2000f8e0004 */
[----:B------:R-:W-:-:S02]  /*9460*/  SHF.R.S32.HI R157, RZ, 0x1f, R220 ;  /* 0x0000001fff9d7819 */ /* 0x000fc400000114dc */
[----:B------:R-:W-:Y:S01]  /*9470*/  SHF.R.S32.HI R158, RZ, 0x1f, R221 ;  /* 0x0000001fff9e7819 */ /* 0x000fe200000114dd */
[----:B------:R-:W-:Y:S01]  /*9480*/  IMAD R7, R7, UR11, R18 ;  /* 0x0000000b07077c24 */ /* 0x000fe2000f8e0212 */
[----:B------:R-:W-:Y:S01]  /*9490*/  SHF.R.S32.HI R18, RZ, 0x1f, R209 ;  /* 0x0000001fff127819 */ /* 0x000fe200000114d1 */
[----:B------:R-:W-:Y:S01]  /*94a0*/  IMAD R0, R0, UR12, RZ ;  /* 0x0000000c00007c24 */ /* 0x000fe2000f8e02ff */
        /* <DEDUP_REMOVED lines=18> */
[C---:B------:R-:W-:Y:S01]  /*95d0*/  LEA R0, P1, R4.reuse, UR6, 0x2 ;  /* 0x0000000604007c11 */ /* 0x040fe2000f8210ff */
[C---:B------:R-:W-:Y:S01]  /*95e0*/  VIADD R170, R23.reuse, 0x38 ;  /* 0x0000003817aa7836 */ /* 0x040fe20000000000 */
[----:B------:R-:W-:Y:S01]  /*95f0*/  SHF.R.S32.HI R166, RZ, 0x1f, R229 ;  /* 0x0000001fffa67819 */ /* 0x000fe200000114e5 */
[C---:B------:R-:W-:Y:S01]  /*9600*/  VIADD R172, R23.reuse, 0x30 ;  /* 0x0000003017ac7836 */ /* 0x040fe20000000000 */
[----:B------:R-:W-:Y:S01]  /*9610*/  LEA.HI.X R7, R4, UR7, R7, 0x2, P1 ;  /* 0x0000000704077c11 */ /* 0x000fe200088f1407 */
[C---:B------:R-:W-:Y:S01]  /*9620*/  VIADD R173, R23.reuse, 0x28 ;  /* 0x0000002817ad7836 */ /* 0x040fe20000000000 */
[----:B------:R0:W1:Y:S01]  /*9630*/  SHFL.IDX PT, R2, R0, RZ, 0x1c1f ;  /* 0x001c1fff00027589 */ /* 0x00006200000e0000 */
[C---:B------:R-:W-:Y:S01]  /*9640*/  VIADD R175, R23.reuse, 0x20 ;  /* 0x0000002017af7836 */ /* 0x040fe20000000000 */
[----:B------:R-:W-:Y:S01]  /*9650*/  SHF.R.S32.HI R168, RZ, 0x1f, R168 ;  /* 0x0000001fffa87819 */ /* 0x000fe200000114a8 */
[C---:B------:R-:W-:Y:S01]  /*9660*/  VIADD R177, R23.reuse, 0x18 ;  /* 0x0000001817b17836 */ /* 0x040fe20000000000 */
[----:B------:R0:W2:Y:S01]  /*9670*/  SHFL.IDX PT, R3, R7, RZ, 0x1c1f ;  /* 0x001c1fff07037589 */ /* 0x0000a200000e0000 */
        /* <DEDUP_REMOVED lines=16> */
[----:B------:R-:W-:Y:S01]  /*9780*/  VIADD R180, R23, 0x8 ;  /* 0x0000000817b47836 */ /* 0x000fe20000000000 */
[----:B01----:R-:W-:Y:S06]  /*9790*/  @P2 BRA `(.L_x_10207) ;  /* 0x0000000800242947 */ /* 0x003fec0003800000 */
[----:B------:R-:W-:Y:S01]  /*97a0*/  ULDC UR6, c[0x0][0xbc8] ;  /* 0x0002f20000067ab9 */ /* 0x000fe20000000800 */
[C---:B------:R-:W-:Y:S01]  /*97b0*/  VIADD R17, R23.reuse, 0xe0 ;  /* 0x000000e017117836 */ /* 0x040fe20000000000 */
[----:B------:R-:W-:Y:S01]  /*97c0*/  ISETP.GE.AND P2, PT, R180, UR6, PT ;  /* 0x00000006b4007c0c */ /* 0x000fe2000bf46270 */
[C---:B------:R-:W-:Y:S01]  /*97d0*/  VIADD R19, R23.reuse, 0xe8 ;  /* 0x000000e817137836 */ /* 0x040fe20000000000 */
[C---:B------:R-:W-:Y:S01]  /*97e0*/  ISETP.GE.AND P3, PT, R23.reuse, UR6, PT ;  /* 0x0000000617007c0c */ /* 0x040fe2000bf66270 */
[----:B------:R-:W-:Y:S01]  /*97f0*/  VIADD R21, R23, 0xf0 ;  /* 0x000000f017157836 */ /* 0x000fe20000000000 */
[----:B------:R-:W-:Y:S02]  /*9800*/  ISETP.GE.AND P1, PT, R178, UR6, PT ;  /* 0x00000006b2007c0c */ /* 0x000fe4000bf26270 */
[----:B------:R-:W-:-:S07]  /*9810*/  ISETP.GE.AND P4, PT, R176, UR6, PT ;  /* 0x00000006b0007c0c */ /* 0x000fce000bf86270 */
[C---:B------:R-:W-:Y:S02]  /*9820*/  @!P2 LEA R8, P5, R180.reuse, R2, 0x2 ;  /* 0x00000002b408a211 */ /* 0x040fe400078a10ff */
[----:B--2---:R-:W-:Y:S02]  /*9830*/  @!P3 IMAD.WIDE R4, R23, 0x4, R2 ;  /* 0x000000041704b825 */ /* 0x004fe400078e0202 */
[----:B------:R-:W-:-:S03]  /*9840*/  @!P2 LEA.HI.X R9, R180, R3, R181, 0x2, P5 ;  /* 0x00000003b409a211 */ /* 0x000fc600028f14b5 */
[----:B------:R0:W-:Y:S01]  /*9850*/  @!P3 ST.E.64 desc[UR36][R4.64], R24 ;  /* 0x000000180400b985 */ /* 0x0001e2000c101b24 */
[----:B------:R-:W-:-:S03]  /*9860*/  ISETP.GE.AND P3, PT, R174, UR6, PT ;  /* 0x00000006ae007c0c */ /* 0x000fc6000bf66270 */
[----:B------:R1:W-:Y:S01]  /*9870*/  @!P2 ST.E.64 desc[UR36][R8.64], R28 ;  /* 0x0000001c0800a985 */ /* 0x0003e2000c101b24 */
[----:B------:R-:W-:Y:S02]  /*9880*/  ISETP.GE.AND P2, PT, R16, UR6, PT ;  /* 0x0000000610007c0c */ /* 0x000fe4000bf46270 */
[----:B0-----:R-:W-:Y:S01]  /*9890*/  @!P1 LEA R4, P6, R178, R2, 0x2 ;  /* 0x00000002b2049211 */ /* 0x001fe200078c10ff */
[----:B------:R-:W-:-:S03]  /*98a0*/  VIADD R25, R23, 0xf8 ;  /* 0x000000f817197836 */ /* 0x000fc60000000000 */
[----:B------:R-:W-:Y:S02]  /*98b0*/  @!P1 LEA.HI.X R5, R178, R3, R179, 0x2, P6 ;  /* 0x00000003b2059211 */ /* 0x000fe400030f14b3 */
[----:B-1----:R-:W-:-:S03]  /*98c0*/  @!P4 LEA R8, P5, R176, R2, 0x2 ;  /* 0x00000002b008c211 */ /* 0x002fc600078a10ff */
[----:B------:R0:W-:Y:S01]  /*98d0*/  @!P1 ST.E.64 desc[UR36][R4.64], R32 ;  /* 0x0000002004009985 */ /* 0x0001e2000c101b24 */
[----:B------:R-:W-:Y:S02]  /*98e0*/  @!P4 LEA.HI.X R9, R176, R3, R177, 0x2, P5 ;  /* 0x00000003b009c211 */ /* 0x000fe400028f14b1 */
[----:B------:R-:W-:-:S03]  /*98f0*/  ISETP.GE.AND P1, PT, R171, UR6, PT ;  /* 0x00000006ab007c0c */ /* 0x000fc6000bf26270 */
[----:B------:R1:W-:Y:S01]  /*9900*/  @!P4 ST.E.64 desc[UR36][R8.64], R36 ;  /* 0x000000240800c985 */ /* 0x0003e2000c101b24 */
[----:B------:R-:W-:Y:S02]  /*9910*/  ISETP.GE.AND P4, PT, R169, UR6, PT ;  /* 0x00000006a9007c0c */ /* 0x000fe4000bf86270 */
[----:B0-----:R-:W-:-:S04]  /*9920*/  @!P3 LEA R4, P6, R174, R2, 0x2 ;  /* 0x00000002ae04b211 */ /* 0x001fc800078c10ff */
        /* <DEDUP_REMOVED lines=53> */
[-C--:B------:R-:W-:Y:S01]  /*9c80*/  @!P4 LEA R10, P5, R219, R2.reuse, 0x2 ;  /* 0x00000002db0ac211 */ /* 0x080fe200078a10ff */
[----:B------:R1:W-:Y:S01]  /*9c90*/  @!P2 ST.E.64 desc[UR36][R8.64], R92 ;  /* 0x0000005c0800a985 */ /* 0x0003e2000c101b24 */
[----:B------:R-:W-:Y:S02]  /*9ca0*/  ISETP.GE.AND P2, PT, R217, UR6, PT ;  /* 0x00000006d9007c0c */ /* 0x000fe4000bf46270 */
[----:B------:R-:W-:Y:S02]  /*9cb0*/  @!P4 LEA.HI.X R11, R219, R3, R156, 0x2, P5 ;  /* 0x00000003db0bc211 */ /* 0x000fe400028f149c */
[----:B0-----:R-:W-:-:S04]  /*9cc0*/  @!P1 LEA R4, P6, R220, R2, 0x2 ;  /* 0x00000002dc049211 */ /* 0x001fc800078c10ff */
        /* <DEDUP_REMOVED lines=13> */
[----:B-1----:R-:W-:-:S03]  /*9da0*/  @!P1 LEA R8, P6, R214, R2, 0x2 ;  /* 0x00000002d6089211 */ /* 0x002fc600078c10ff */
[CC--:B0-----:R-:W-:Y:S02]  /*9db0*/  @!P4 LEA R4, P5, R213.reuse, R2.reuse, 0x2 ;  /* 0x00000002d504c211 */ /* 0x0c1fe400078a10ff */
[-C--:B------:R-:W-:Y:S02]  /*9dc0*/  @!P1 LEA.HI.X R9, R214, R3.reuse, R153, 0x2, P6 ;  /* 0x00000003d6099211 */ /* 0x080fe400030f1499 */
[-C--:B------:R-:W-:Y:S02]  /*9dd0*/  @!P4 LEA.HI.X R5, R213, R3.reuse, R152, 0x2, P5 ;  /* 0x00000003d505c211 */ /* 0x080fe400028f1498 */
[CC--:B--2---:R-:W-:Y:S01]  /*9de0*/  @!P3 LEA R10, P6, R212.reuse, R2.reuse, 0x2 ;  /* 0x00000002d40ab211 */ /* 0x0c4fe200078c10ff */
[----:B------:R0:W-:Y:S01]  /*9df0*/  @!P1 ST.E.64 desc[UR36][R8.64], R112 ;  /* 0x0000007008009985 */ /* 0x0001e2000c101b24 */
[----:B------:R-:W-:Y:S02]  /*9e00*/  ISETP.GE.AND P1, PT, R209, UR6, PT ;  /* 0x00000006d1007c0c */ /* 0x000fe4000bf26270 */
[----:B------:R-:W-:Y:S01]  /*9e10*/  @!P3 LEA.HI.X R11, R212, R3, R22, 0x2, P6 ;  /* 0x00000003d40bb211 */ /* 0x000fe200030f1416 */
[----:B------:R1:W-:Y:S01]  /*9e20*/  @!P4 ST.E.64 desc[UR36][R4.64], R116 ;  /* 0x000000740400c985 */ /* 0x0003e2000c101b24 */
[----:B---3--:R-:W-:-:S03]  /*9e30*/  @!P2 LEA R12, P4, R210, R2, 0x2 ;  /* 0x00000002d20ca211 */ /* 0x008fc600078810ff */
[----:B------:R2:W-:Y:S01]  /*9e40*/  @!P3 ST.E.64 desc[UR36][R10.64], R120 ;  /* 0x000000780a00b985 */ /* 0x0005e2000c101b24 */
[-C--:B------:R-:W-:Y:S02]  /*9e50*/  @!P2 LEA.HI.X R13, R210, R3.reuse, R20, 0x2, P4 ;  /* 0x00000003d20da211 */ /* 0x080fe400020f1414 */
[----:B------:R-:W-:Y:S02]  /*9e60*/  ISETP.GE.AND P4, PT, R207, UR6, PT ;  /* 0x00000006cf007c0c */ /* 0x000fe4000bf86270 */
[----:B------:R-:W-:Y:S01]  /*9e70*/  ISETP.GE.AND P3, PT, R17, UR6, PT ;  /* 0x0000000611007c0c */ /* 0x000fe2000bf66270 */
[----:B------:R3:W-:Y:S01]  /*9e80*/  @!P2 ST.E.64 desc[UR36][R12.64], R124 ;  /* 0x0000007c0c00a985 */ /* 0x0007e2000c101b24 */
[----:B----4-:R-:W-:Y:S02]  /*9e90*/  @!P1 LEA R14, P5, R209, R2, 0x2 ;  /* 0x00000002d10e9211 */ /* 0x010fe400078a10ff */
[----:B------:R-:W-:Y:S02]  /*9ea0*/  ISETP.GE.AND P2, PT, R19, UR6, PT ;  /* 0x0000000613007c0c */ /* 0x000fe4000bf46270 */
[----:B------:R-:W-:-:S02]  /*9eb0*/  @!P1 LEA.HI.X R15, R209, R3, R18, 0x2, P5 ;  /* 0x00000003d10f9211 */ /* 0x000fc400028f1412 */
[----:B0-----:R-:W-:Y:S02]  /*9ec0*/  SHF.R.S32.HI R9, RZ, 0x1f, R207 ;  /* 0x0000001fff097819 */ /* 0x001fe400000114cf */
[----:B-1----:R-:W-:Y:S01]  /*9ed0*/  SHF.R.S32.HI R5, RZ, 0x1f, R17 ;  /* 0x0000001fff057819 */ /* 0x002fe20000011411 */
[----:B------:R0:W-:Y:S01]  /*9ee0*/  @!P1 ST.E.64 desc[UR36][R14.64], R128 ;  /* 0x000000800e009985 */ /* 0x0001e2000c101b24 */
[----:B------:R-:W-:Y:S02]  /*9ef0*/  ISETP.GE.AND P1, PT, R21, UR6, PT ;  /* 0x0000000615007c0c */ /* 0x000fe4000bf26270 */
[-C--:B------:R-:W-:Y:S02]  /*9f00*/  @!P4 LEA R8, P5, R207, R2.reuse, 0x2 ;  /* 0x00000002cf08c211 */ /* 0x080fe400078a10ff */
[----:B------:R-:W-:Y:S02]  /*9f10*/  @!P3 LEA R4, P6, R17, R2, 0x2 ;  /* 0x000000021104b211 */ /* 0x000fe400078c10ff */
[----:B------:R-:W-:-:S02]  /*9f20*/  @!P4 LEA.HI.X R9, R207, R3, R9, 0x2, P5 ;  /* 0x00000003cf09c211 */ /* 0x000fc400028f1409 */
[----:B------:R-:W-:Y:S02]  /*9f30*/  ISETP.GE.AND P5, PT, R25, UR6, PT ;  /* 0x0000000619007c0c */ /* 0x000fe4000bfa6270 */
[-C--:B------:R-:W-:Y:S01]  /*9f40*/  @!P3 LEA.HI.X R5, R17, R3.reuse, R5, 0x2, P6 ;  /* 0x000000031105b211 */ /* 0x080fe200030f1405 */
[----:B------:R1:W-:Y:S01]  /*9f50*/  @!P4 ST.E.64 desc[UR36][R8.64], R132 ;  /* 0x000000840800c985 */ /* 0x0003e2000c101b24 */
[----:B--2---:R-:W-:Y:S02]  /*9f60*/  SHF.R.S32.HI R11, RZ, 0x1f, R19 ;  /* 0x0000001fff0b7819 */ /* 0x004fe40000011413 */
[C---:B------:R-:W-:Y:S01]  /*9f70*/  @!P2 LEA R10, P6, R19.reuse, R2, 0x2 ;  /* 0x00000002130aa211 */ /* 0x040fe200078c10ff */
[----:B------:R1:W-:Y:S01]  /*9f80*/  @!P3 ST.E.64 desc[UR36][R4.64], R136 ;  /* 0x000000880400b985 */ /* 0x0003e2000c101b24 */
[----:B---3--:R-:W-:Y:S02]  /*9f90*/  SHF.R.S32.HI R13, RZ, 0x1f, R21 ;  /* 0x0000001fff0d7819 */ /* 0x008fe40000011415 */
[----:B------:R-:W-:-:S02]  /*9fa0*/  @!P2 LEA.HI.X R11, R19, R3, R11, 0x2, P6 ;  /* 0x00000003130ba211 */ /* 0x000fc400030f140b */
[CC--:B------:R-:W-:Y:S02]  /*9fb0*/  @!P1 LEA R12, P6, R21.reuse, R2.reuse, 0x2 ;  /* 0x00000002150c9211 */ /* 0x0c0fe400078c10ff */
[----:B0-----:R-:W-:Y:S01]  /*9fc0*/  SHF.R.S32.HI R14, RZ, 0x1f, R25 ;  /* 0x0000001fff0e7819 */ /* 0x001fe20000011419 */
[----:B------:R1:W-:Y:S01]  /*9fd0*/  @!P2 ST.E.64 desc[UR36][R10.64], R140 ;  /* 0x0000008c0a00a985 */ /* 0x0003e2000c101b24 */
[----:B------:R-:W-:Y:S02]  /*9fe0*/  @!P1 LEA.HI.X R13, R21, R3, R13, 0x2, P6 ;  /* 0x00000003150d9211 */ /* 0x000fe400030f140d */
[----:B------:R-:W-:-:S03]  /*9ff0*/  @!P5 LEA R2, P6, R25, R2, 0x2 ;  /* 0x000000021902d211 */ /* 0x000fc600078c10ff */
[----:B------:R1:W-:Y:S01]  /*a000*/  @!P1 ST.E.64 desc[UR36][R12.64], R144 ;  /* 0x000000900c009985 */ /* 0x0003e2000c101b24 */
[----:B------:R-:W-:-:S05]  /*a010*/  @!P5 LEA.HI.X R3, R25, R3, R14, 0x2, P6 ;  /* 0x000000031903d211 */ /* 0x000fca00030f140e */
[----:B------:R1:W-:Y:S04]  /*a020*/  @!P5 ST.E.64 desc[UR36][R2.64], R148 ;  /* 0x000000940200d985 */ /* 0x0003e8000c101b24 */
.L_x_10207:
[----:B------:R-:W-:Y:S05]  /*a030*/  BSYNC B1 ;  /* 0x0000000000017941 */ /* 0x000fea0003800000 */
.L_x_10206:
[----:B-12---:R0:W1:Y:S04]  /*a040*/  SHFL.IDX PT, R3, R7, 0x1, 0x1c1f ;  /* 0x003c1f0007037f89 */ /* 0x00606800000e0000 */
[----:B------:R0:W2:Y:S01]  /*a050*/  SHFL.IDX PT, R2, R0, 0x1, 0x1c1f ;  /* 0x003c1f0000027f89 */ /* 0x0000a200000e0000 */
[----:B------:R-:W-:Y:S05]  /*a060*/  @P0 BRA `(.L_x_10205) ;  /* 0x0000001400e40947 */ /* 0x000fea0003800000 */
[----:B------:R-:W-:Y:S01]  /*a070*/  ULDC UR6, c[0x0][0xbc8] ;  /* 0x0002f20000067ab9 */ /* 0x000fe20000000800 */
[C---:B------:R-:W-:Y:S01]  /*a080*/  VIADD R19, R23.reuse, 0xe8 ;  /* 0x000000e817137836 */ /* 0x040fe20000000000 */
[----:B------:R-:W-:Y:S01]  /*a090*/  ISETP.GE.AND P5, PT, R180, UR6, PT ;  /* 0x00000006b4007c0c */ /* 0x000fe2000bfa6270 */
[C---:B0-----:R-:W-:Y:S01]  /*a0a0*/  VIADD R7, R23.reuse, 0xf0 ;  /* 0x000000f017077836 */ /* 0x041fe20000000000 */
[----:B------:R-:W-:Y:S02]  /*a0b0*/  ISETP.GE.AND P4, PT, R23, UR6, PT ;  /* 0x0000000617007c0c */ /* 0x000fe4000bf86270 */
[----:B------:R-:W-:Y:S02]  /*a0c0*/  ISETP.GE.AND P2, PT, R178, UR6, PT ;  /* 0x00000006b2007c0c */ /* 0x000fe4000bf46270 */
[----:B------:R-:W-:Y:S02]  /*a0d0*/  ISETP.GE.AND P1, PT, R176, UR6, PT ;  /* 0x00000006b0007c0c */ /* 0x000fe4000bf26270 */
[----:B------:R-:W-:-:S02]  /*a0e0*/  ISETP.GE.AND P0, PT, R174, UR6, PT ;  /* 0x00000006ae007c0c */ /* 0x000fc4000bf06270 */
[----:B------:R-:W-:-:S03]  /*a0f0*/  SHF.R.S32.HI R0, RZ, 0x1f, R207 ;  /* 0x0000001fff007819 */ /* 0x000fc600000114cf */
[CC--:B--2---:R-:W-:Y:S02]  /*a100*/  @!P5 LEA R8, P3, R180.reuse, R2.reuse, 0x2 ;  /* 0x00000002b408d211 */ /* 0x0c4fe400078610ff */
[----:B-1----:R-:W-:Y:S02]  /*a110*/  @!P4 IMAD.WIDE R4, R23, 0x4, R2 ;  /* 0x000000041704c825 */ /* 0x002fe400078e0202 */
[-C--:B------:R-:W-:Y:S02]  /*a120*/  @!P5 LEA.HI.X R9, R180, R3.reuse, R181, 0x2, P3 ;  /* 0x00000003b409d211 */ /* 0x080fe400018f14b5 */
[-C--:B------:R-:W-:Y:S01]  /*a130*/  @!P2 LEA R10, P6, R178, R2.reuse, 0x2 ;  /* 0x00000002b20aa211 */ /* 0x080fe200078c10ff */
[----:B------:R0:W-:Y:S01]  /*a140*/  @!P4 ST.E.64 desc[UR36][R4.64], R26 ;  /* 0x0000001a0400c985 */ /* 0x0001e2000c101b24 */
[----:B------:R-:W-:Y:S02]  /*a150*/  ISETP.GE.AND P3, PT, R16, UR6, PT ;  /* 0x0000000610007c0c */ /* 0x000fe4000bf66270 */
[----:B------:R-:W-:Y:S01]  /*a160*/  @!P2 LEA.HI.X R11, R178, R3, R179, 0x2, P6 ;  /* 0x00000003b20ba211 */ /* 0x000fe200030f14b3 */
[----:B------:R1:W-:Y:S01]  /*a170*/  @!P5 ST.E.64 desc[UR36][R8.64], R30 ;  /* 0x0000001e0800d985 */ /* 0x0003e2000c101b24 */
[----:B------:R-:W-:-:S02]  /*a180*/  @!P1 LEA R12, P5, R176, R2, 0x2 ;  /* 0x00000002b00c9211 */ /* 0x000fc400078a10ff */
[----:B------:R-:W-:Y:S01]  /*a190*/  ISETP.GE.AND P4, PT, R171, UR6, PT ;  /* 0x00000006ab007c0c */ /* 0x000fe2000bf86270 */
[----:B------:R2:W-:Y:S01]  /*a1a0*/  @!P2 ST.E.64 desc[UR36][R10.64], R34 ;  /* 0x000000220a00a985 */ /* 0x0005e2000c101b24 */
[-C--:B------:R-:W-:Y:S02]  /*a1b0*/  @!P0 LEA R14, P6, R174, R2.reuse, 0x2 ;  /* 0x00000002ae0e8211 */ /* 0x080fe400078c10ff */
        /* <DEDUP_REMOVED lines=8> */
[-C--:B-1----:R-:W-:Y:S02]  /*a240*/  @!P4 LEA R8, P2, R171, R2.reuse, 0x2 ;  /* 0x00000002ab08c211 */ /* 0x082fe400078410ff */
[-C--:B------:R-:W-:Y:S02]  /*a250*/  @!P3 LEA.HI.X R5, R16, R3.reuse, R173, 0x2, P6 ;  /* 0x000000031005b211 */ /* 0x080fe400030f14ad */
[----:B------:R-:W-:Y:S02]  /*a260*/  @!P5 LEA R16, P6, R169, R2, 0x2 ;  /* 0x00000002a910d211 */ /* 0x000fe400078c10ff */
[----:B------:R-:W-:Y:S01]  /*a270*/  @!P4 LEA.HI.X R9, R171, R3, R172, 0x2, P2 ;  /* 0x00000003ab09c211 */ /* 0x000fe200010f14ac */
[----:B------:R1:W-:Y:S01]  /*a280*/  @!P3 ST.E.64 desc[UR36][R4.64], R46 ;  /* 0x0000002e0400b985 */ /* 0x0003e2000c101b24 */
[----:B------:R-:W-:-:S02]  /*a290*/  ISETP.GE.AND P2, PT, R228, UR6, PT ;  /* 0x00000006e4007c0c */ /* 0x000fc4000bf46270 */
[-C--:B------:R-:W-:Y:S01]  /*a2a0*/  @!P5 LEA.HI.X R17, R169, R3.reuse, R170, 0x2, P6 ;  /* 0x00000003a911d211 */ /* 0x080fe200030f14aa */
[----:B------:R4:W-:Y:S01]  /*a2b0*/  @!P4 ST.E.64 desc[UR36][R8.64], R50 ;  /* 0x000000320800c985 */ /* 0x0009e2000c101b24 */
[-C--:B--2---:R-:W-:Y:S02]  /*a2c0*/  @!P0 LEA R10, P4, R167, R2.reuse, 0x2 ;  /* 0x00000002a70a8211 */ /* 0x084fe400078810ff */
        /* <DEDUP_REMOVED lines=30> */
[----:B------:R-:W-:Y:S02]  /*a4b0*/  @!P0 LEA.HI.X R11, R224, R3, R161, 0x2, P6 ;  /* 0x00000003e00b8211 */ /* 0x000fe400030f14a1 */
[----:B-1----:R-:W-:-:S03]  /*a4c0*/  @!P2 LEA R14, P6, R222, R2, 0x2 ;  /* 0x00000002de0ea211 */ /* 0x002fc600078c10ff */
[----:B------:R1:W-:Y:S01]  /*a4d0*/  @!P0 ST.E.64 desc[UR36][R10.64], R82 ;  /* 0x000000520a008985 */ /* 0x0003e2000c101b24 */
[-C--:B------:R-:W-:Y:S02]  /*a4e0*/  @!P2 LEA.HI.X R15, R222, R3.reuse, R159, 0x2, P6 ;  /* 0x00000003de0fa211 */ /* 0x080fe400030f149f */
[-C--:B--2---:R-:W-:Y:S01]  /*a4f0*/  @!P4 LEA R8, P0, R220, R2.reuse, 0x2 ;  /* 0x00000002dc08c211 */ /* 0x084fe200078010ff */
[----:B------:R2:W-:Y:S01]  /*a500*/  @!P1 ST.E.64 desc[UR36][R12.64], R86 ;  /* 0x000000560c009985 */ /* 0x0005e2000c101b24 */
[-C--:B------:R-:W-:Y:S02]  /*a510*/  @!P5 LEA R4, P1, R221, R2.reuse, 0x2 ;  /* 0x00000002dd04d211 */ /* 0x080fe400078210ff */
[----:B0-----:R-:W-:Y:S01]  /*a520*/  @!P3 LEA R16, P6, R219, R2, 0x2 ;  /* 0x00000002db10b211 */ /* 0x001fe200078c10ff */
[----:B------:R0:W-:Y:S01]  /*a530*/  @!P2 ST.E.64 desc[UR36][R14.64], R90 ;  /* 0x0000005a0e00a985 */ /* 0x0001e2000c101b24 */
[----:B------:R-:W-:Y:S02]  /*a540*/  ISETP.GE.AND P2, PT, R218, UR6, PT ;  /* 0x00000006da007c0c */ /* 0x000fe4000bf46270 */
        /* <DEDUP_REMOVED lines=8> */
[----:B-1----:R-:W-:Y:S01]  /*a5d0*/  @!P2 LEA R10, P6, R218, R2, 0x2 ;  /* 0x00000002da0aa211 */ /* 0x002fe200078c10ff */
[----:B------:R1:W-:Y:S01]  /*a5e0*/  @!P3 ST.E.64 desc[UR36][R16.64], R102 ;  /* 0x000000661000b985 */ /* 0x0003e2000c101b24 */
[----:B------:R-:W-:-:S02]  /*a5f0*/  ISETP.GE.AND P3, PT, R213, UR6, PT ;  /* 0x00000006d5007c0c */ /* 0x000fc4000bf66270 */
[CC--:B--2---:R-:W-:Y:S02]  /*a600*/  @!P1 LEA R12, P5, R217.reuse, R2.reuse, 0x2 ;  /* 0x00000002d90c9211 */ /* 0x0c4fe400078a10ff */
[-C--:B------:R-:W-:Y:S02]  /*a610*/  @!P2 LEA.HI.X R11, R218, R3.reuse, R155, 0x2, P6 ;  /* 0x00000003da0ba211 */ /* 0x080fe400030f149b */
        /* <DEDUP_REMOVED lines=19> */
[-C--:B--2---:R-:W-:Y:S02]  /*a750*/  @!P1 LEA R12, P6, R209, R2.reuse, 0x2 ;  /* 0x00000002d10c9211 */ /* 0x084fe400078c10ff */
[-C--:B------:R-:W-:Y:S02]  /*a760*/  @!P2 LEA.HI.X R11, R210, R3.reuse, R20, 0x2, P5 ;  /* 0x00000003d20ba211 */ /* 0x080fe400028f1414 */
[----:B-1----:R-:W-:Y:S02]  /*a770*/  @!P0 LEA R14, P5, R207, R2, 0x2 ;  /* 0x00000002cf0e8211 */ /* 0x002fe400078a10ff */
[-C--:B------:R-:W-:Y:S01]  /*a780*/  @!P1 LEA.HI.X R13, R209, R3.reuse, R18, 0x2, P6 ;  /* 0x00000003d10d9211 */ /* 0x080fe200030f1412 */
[----:B------:R0:W-:Y:S01]  /*a790*/  @!P2 ST.E.64 desc[UR36][R10.64], R126 ;  /* 0x0000007e0a00a985 */ /* 0x0001e2000c101b24 */
[----:B------:R-:W-:Y:S02]  /*a7a0*/  ISETP.GE.AND P6, PT, R7, UR6, PT ;  /* 0x0000000607007c0c */ /* 0x000fe4000bfc6270 */
[----:B------:R-:W-:Y:S01]  /*a7b0*/  @!P0 LEA.HI.X R15, R207, R3, R0, 0x2, P5 ;  /* 0x00000003cf0f8211 */ /* 0x000fe200028f1400 */
[----:B------:R0:W-:Y:S01]  /*a7c0*/  @!P1 ST.E.64 desc[UR36][R12.64], R130 ;  /* 0x000000820c009985 */ /* 0x0001e2000c101b24 */
[----:B---3--:R-:W-:-:S02]  /*a7d0*/  SHF.R.S32.HI R5, RZ, 0x1f, R17 ;  /* 0x0000001fff057819 */ /* 0x008fc40000011411 */
[CC--:B------:R-:W-:Y:S01]  /*a7e0*/  @!P4 LEA R4, P5, R17.reuse, R2.reuse, 0x2 ;  /* 0x000000021104c211 */ /* 0x0c0fe200078a10ff */
[----:B------:R0:W-:Y:S01]  /*a7f0*/  @!P0 ST.E.64 desc[UR36][R14.64], R134 ;  /* 0x000000860e008985 */ /* 0x0001e2000c101b24 */
[----:B------:R-:W-:Y:S02]  /*a800*/  SHF.R.S32.HI R0, RZ, 0x1f, R19 ;  /* 0x0000001fff007819 */ /* 0x000fe40000011413 */
[----:B------:R-:W-:Y:S02]  /*a810*/  @!P4 LEA.HI.X R5, R17, R3, R5, 0x2, P5 ;  /* 0x000000031105c211 */ /* 0x000fe400028f1405 */
[----:B----4-:R-:W-:-:S03]  /*a820*/  @!P3 LEA R8, P5, R19, R2, 0x2 ;  /* 0x000000021308b211 */ /* 0x010fc600078a10ff */
[----:B------:R0:W-:Y:S01]  /*a830*/  @!P4 ST.E.64 desc[UR36][R4.64], R138 ;  /* 0x0000008a0400c985 */ /* 0x0001e2000c101b24 */
[-C--:B------:R-:W-:Y:S02]  /*a840*/  @!P3 LEA.HI.X R9, R19, R3.reuse, R0, 0x2, P5 ;  /* 0x000000031309b211 */ /* 0x080fe400028f1400 */
[----:B------:R-:W-:Y:S02]  /*a850*/  SHF.R.S32.HI R0, RZ, 0x1f, R7 ;  /* 0x0000001fff007819 */ /* 0x000fe40000011407 */
[C---:B------:R-:W-:Y:S01]  /*a860*/  @!P6 LEA R16, P5, R7.reuse, R2, 0x2 ;  /* 0x000000020710e211 */ /* 0x040fe200078a10ff */
[----:B------:R0:W-:Y:S03]  /*a870*/  @!P3 ST.E.64 desc[UR36][R8.64], R142 ;  /* 0x0000008e0800b985 */ /* 0x0001e6000c101b24 */
[----:B------:R-:W-:Y:S01]  /*a880*/  @!P6 LEA.HI.X R17, R7, R3, R0, 0x2, P5 ;  /* 0x000000030711e211 */ /* 0x000fe200028f1400 */
[----:B------:R-:W-:-:S04]  /*a890*/  VIADD R7, R23, 0xf8 ;  /* 0x000000f817077836 */ /* 0x000fc80000000000 */
[----:B------:R0:W-:Y:S01]  /*a8a0*/  @!P6 ST.E.64 desc[UR36][R16.64], R146 ;  /* 0x000000921000e985 */ /* 0x0001e2000c101b24 */
[----:B------:R-:W-:-:S13]  /*a8b0*/  ISETP.GE.AND P0, PT, R7, UR6, PT ;  /* 0x0000000607007c0c */ /* 0x000fda000bf06270 */
[----:B0-----:R-:W-:Y:S05]  /*a8c0*/  @P0 BRA `(.L_x_10205) ;  /* 0x0000000c00cc0947 */ /* 0x001fea0003800000 */
[----:B------:R-:W-:Y:S02]  /*a8d0*/  LEA R2, P0, R7, R2, 0x2 ;  /* 0x0000000207027211 */ /* 0x000fe400078010ff */
[----:B------:R-:W-:-:S04]  /*a8e0*/  SHF.R.S32.HI R0, RZ, 0x1f, R7 ;  /* 0x0000001fff007819 */ /* 0x000fc80000011407 */
[----:B------:R-:W-:-:S05]  /*a8f0*/  LEA.HI.X R3, R7, R3, R0, 0x2, P0 ;  /* 0x0000000307037211 */ /* 0x000fca00000f1400 */
[----:B------:R0:W-:Y:S01]  /*a900*/  ST.E.64 desc[UR36][R2.64], R150 ;  /* 0x0000009602007985 */ /* 0x0001e2000c101b24 */
[----:B------:R-:W-:Y:S05]  /*a910*/  BRA `(.L_x_10205) ;  /* 0x0000000c00b87947 */ /* 0x000fea0003800000 */
.L_x_10196:
[----:B------:R-:W1:Y:S01]  /*a920*/  LDC.64 R4, c[0x0][0xd00] ;  /* 0x00034000ff047b82 */ /* 0x000e620000000a00 */
[----:B------:R-:W-:Y:S01]  /*a930*/  ULDC.64 UR6, c[0x0][0xd08] ;  /* 0x0003420000067ab9 */ /* 0x000fe20000000a00 */
[----:B------:R-:W-:Y:S01]  /*a940*/  IMAD.MOV.U32 R7, RZ, RZ, RZ ;  /* 0x000000ffff077224 */ /* 0x000fe200078e00ff */
[----:B------:R-:W-:-:S04]  /*a950*/  ISETP.NE.U32.AND P1, PT, RZ, UR6, PT ;  /* 0x00000006ff007c0c */ /* 0x000fc8000bf25070 */
[----:B------:R-:W-:Y:S01]  /*a960*/  ISETP.NE.AND.EX P1, PT, RZ, UR7, PT, P1 ;  /* 0x00000007ff007c0c */ /* 0x000fe2000bf25310 */
[----:B------:R-:W2:Y:S01]  /*a970*/  LDC.64 R2, c[0x0][0xd00] ;  /* 0x00034000ff027b82 */ /* 0x000ea20000000a00 */
[----:B-1----:R-:W-:-:S04]  /*a980*/  ISETP.NE.U32.AND P0, PT, R4, RZ, PT ;  /* 0x000000ff0400720c */ /* 0x002fc80003f05070 */
[----:B------:R-:W-:Y:S01]  /*a990*/  ISETP.NE.AND.EX P0, PT, R5, RZ, PT, P0 ;  /* 0x000000ff0500720c */ /* 0x000fe20003f05300 */
[----:B--2---:R-:W-:-:S06]  /*a9a0*/  IMAD.WIDE R4, R204, 0x4, R2 ;  /* 0x00000004cc047825 */ /* 0x004fcc00078e0202 */
[C---:B------:R-:W-:Y:S01]  /*a9b0*/  @P1 LEA R2, P2, R204.reuse, UR6, 0x2 ;  /* 0x00000006cc021c11 */ /* 0x040fe2000f8410ff */
[----:B------:R-:W-:Y:S02]  /*a9c0*/  ULDC UR6, c[0x0][0xb88] ;  /* 0x0002e20000067ab9 */ /* 0x000fe40000000800 */
[----:B------:R-:W-:Y:S01]  /*a9d0*/  IMAD.U32 R0, RZ, RZ, UR6 ;  /* 0x00000006ff007e24 */ /* 0x000fe2000f8e00ff */
[----:B------:R-:W-:Y:S02]  /*a9e0*/  @P1 LEA.HI.X R3, R204, UR7, R208, 0x2, P2 ;  /* 0x00000007cc031c11 */ /* 0x000fe400090f14d0 */
[----:B------:R1:W5:Y:S04]  /*a9f0*/  @P0 LDG.E R7, desc[UR36][R4.64] ;  /* 0x0000002404070981 */ /* 0x000368000c1e1900 */
[----:B------:R1:W5:Y:S01]  /*aa00*/  @P1 LDG.E R0, desc[UR36][R2.64] ;  /* 0x0000002402001981 */ /* 0x000362000c1e1900 */
[----:B------:R-:W-:Y:S01]  /*aa10*/  ISETP.NE.AND P2, PT, R206, RZ, PT ;  /* 0x000000ffce00720c */ /* 0x000fe20003f45270 */
[----:B------:R-:W2:-:S12]  /*aa20*/  S2R R8, SR_TID.X ;  /* 0x0000000000087919 */ /* 0x000e980000002100 */
[----:B------:R-:W3:Y:S01]  /*aa30*/  @!P2 LDC R206, c[0x0][0xbd4] ;  /* 0x0002f500ffceab82 */ /* 0x000ee20000000800 */
[----:B--2---:R-:W-:Y:S01]  /*aa40*/  VIADD R22, R8, 0xffffff80 ;  /* 0xffffff8008167836 */ /* 0x004fe20000000000 */
[----:B---3--:R-:W-:-:S04]  /*aa50*/  ISETP.GT.AND P2, PT, R206, 0x1, PT ;  /* 0x00000001ce00780c */ /* 0x008fc80003f44270 */
[----:B------:R-:W-:Y:S01]  /*aa60*/  ISETP.GT.AND P3, PT, R22, 0x7f, PT ;  /* 0x0000007f1600780c */ /* 0x000fe20003f64270 */
[----:B-1----:R-:W-:-:S12]  /*aa70*/  @P1 BRA `(.L_x_10208) ;  /* 0x0000000000101947 */ /* 0x002fd80003800000 */
[----:B------:R-:W-:Y:S05]  /*aa80*/  @!P0 BRA `(.L_x_10208) ;  /* 0x00000000000c8947 */ /* 0x000fea0003800000 */
[----:B------:R-:W2:Y:S04]  /*aa90*/  LDG.E R3, desc[UR36][R4.64] ;  /* 0x0000002404037981 */ /* 0x000ea8000c1e1900 */
[----:B-----5:R-:W2:Y:S02]  /*aaa0*/  LDG.E R0, desc[UR36][R4.64+0x4] ;  /* 0x0000042404007981 */ /* 0x020ea4000c1e1900 */
[----:B--2---:R-:W-:-:S07]  /*aab0*/  IMAD.IADD R0, R0, 0x1, -R3 ;  /* 0x0000000100007824 */ /* 0x004fce00078e0a03 */
.L_x_10208:
[----:B------:R-:W-:Y:S01]  /*aac0*/  BSSY B1, `(.L_x_10209) ;  /* 0x000003b000017945 */ /* 0x000fe20003800000 */
[----:B------:R-:W-:Y:S02]  /*aad0*/  SEL R21, R204, RZ, !P0 ;  /* 0x000000ffcc157207 */ /* 0x000fe40004000000 */
[----:B------:R-:W-:Y:S02]  /*aae0*/  SEL R208, R208, RZ, !P0 ;  /* 0x000000ffd0d07207 */ /* 0x000fe40004000000 */
[----:B-----5:R-:W-:Y:S01]  /*aaf0*/  SHF.R.S32.HI R18, RZ, 0x1f, R7 ;  /* 0x0000001fff127819 */ /* 0x020fe20000011407 */
[----:B------:R-:W-:Y:S06]  /*ab00*/  @P3 BRA `(.L_x_10210) ;  /* 0x0000000000d83947 */ /* 0x000fec0003800000 */
[----:B------:R-:W2:Y:S01]  /*ab10*/  LDL R2, [R1+0x1c] ;  /* 0x00001c0001027983 */ /* 0x000ea20000100800 */
[----:B------:R-:W1:Y:S01]  /*ab20*/  LDC R27, c[0x0][0xce8] ;  /* 0x00033a00ff1b7b82 */ /* 0x000e620000000800 */
[----:B--2---:R-:W-:Y:S02]  /*ab30*/  R2UR UR6, R2 ;  /* 0x00000000020672ca */ /* 0x004fe400000e0000 */
[----:B------:R-:W2:Y:S11]  /*ab40*/  S2R R2, SR_TID.X ;  /* 0x0000000000027919 */ /* 0x000eb60000002100 */
[----:B------:R-:W-:-:S04]  /*ab50*/  IMAD.U32 R3, RZ, RZ, UR6 ;  /* 0x00000006ff037e24 */ /* 0x000fc8000f8e00ff */
[----:B--2---:R-:W-:Y:S02]  /*ab60*/  IMAD R2, R3, 0x80, R2 ;  /* 0x0000008003027824 */ /* 0x004fe400078e0202 */
[----:B-1----:R-:W-:Y:S02]  /*ab70*/  IMAD R3, R0, R27, RZ ;  /* 0x0000001b00037224 */ /* 0x002fe400078e02ff */
[----:B------:R-:W-:-:S05]  /*ab80*/  VIADD R20, R2, 0xffffff80 ;  /* 0xffffff8002147836 */ /* 0x000fca0000000000 */
[----:B------:R-:W-:-:S13]  /*ab90*/  ISETP.GE.AND P0, PT, R20, R3, PT ;  /* 0x000000031400720c */ /* 0x000fda0003f06270 */
[----:B------:R-:W-:Y:S05]  /*aba0*/  @P0 BRA `(.L_x_10210) ;  /* 0x0000000000b00947 */ /* 0x000fea0003800000 */
[----:B------:R-:W2:Y:S01]  /*abb0*/  LDL.LU R26, [R1+0x18] ;  /* 0x00001800011a7983 */ /* 0x000ea20000300800 */
[----:B------:R-:W-:Y:S01]  /*abc0*/  ISETP.NE.AND P1, PT, R27, 0x1, PT ;  /* 0x000000011b00780c */ /* 0x000fe20003f25270 */
[----:B------:R-:W-:Y:S01]  /*abd0*/  IMAD.MOV.U32 R16, RZ, RZ, 0xab8 ;  /* 0x00000ab8ff107424 */ /* 0x000fe200078e00ff */
[----:B------:R-:W-:Y:S01]  /*abe0*/  ISETP.GT.AND P0, PT, R206, 0x1, PT ;  /* 0x00000001ce00780c */ /* 0x000fe20003f04270 */
[----:B------:R-:W1:Y:S01]  /*abf0*/  LDC.64 R24, c[0x0][0xca8] ;  /* 0x00032a00ff187b82 */ /* 0x000e620000000a00 */
[----:B------:R-:W-:Y:S02]  /*ac00*/  IMAD.MOV.U32 R15, RZ, RZ, R20 ;  /* 0x000000ffff0f7224 */ /* 0x000fe400078e0014 */
[----:B------:R-:W-:-:S05]  /*ac10*/  SEL R16, R16, 0xa78, P0 ;  /* 0x00000a7810107807 */ /* 0x000fca0000000000 */
[----:B------:R-:W3:Y:S08]  /*ac20*/  LDC.64 R4, c[0x0][R16+0x220] ;  /* 0x0000880010047b82 */ /* 0x000ef00000000a00 */
[----:B------:R-:W4:Y:S08]  /*ac30*/  @P1 LDC R13, c[0x0][0xcec] ;  /* 0x00033b00ff0d1b82 */ /* 0x000f300000000800 */
[----:B------:R-:W5:Y:S08]  /*ac40*/  LDC.64 R2, c[0x0][R16+0x218] ;  /* 0x0000860010027b82 */ /* 0x000f700000000a00 */
[----:B------:R-:W1:Y:S01]  /*ac50*/  @P1 LDC R19, c[0x0][0xcf0] ;  /* 0x00033c00ff131b82 */ /* 0x000e620000000800 */
[----:B---3--:R-:W-:-:S07]  /*ac60*/  IMAD R5, R5, R21, RZ ;  /* 0x0000001505057224 */ /* 0x008fce00078e02ff */
[----:B------:R-:W3:Y:S01]  /*ac70*/  LDC.64 R8, c[0x0][R16+0x228] ;  /* 0x00008a0010087b82 */ /* 0x000ee20000000a00 */
[----:B----4-:R-:W-:-:S04]  /*ac80*/  @P1 IMAD.HI.U32 R14, R20, R13, RZ ;  /* 0x0000000d140e1227 */ /* 0x010fc800078e00ff */
[----:B------:R-:W-:-:S03]  /*ac90*/  IMAD.WIDE.U32 R12, R4, R21, RZ ;  /* 0x00000015040c7225 */ /* 0x000fc600078e00ff */
[----:B0-----:R-:W0:Y:S01]  /*aca0*/  LDC.64 R10, c[0x0][R16+0x210] ;  /* 0x00008400100a7b82 */ /* 0x001e220000000a00 */
[-C--:B-----5:R-:W-:Y:S02]  /*acb0*/  IMAD R17, R3, R205.reuse, RZ ;  /* 0x000000cd03117224 */ /* 0x0a0fe400078e02ff */
[----:B------:R-:W-:-:S04]  /*acc0*/  IMAD.WIDE.U32 R2, R2, R205, RZ ;  /* 0x000000cd02027225 */ /* 0x000fc800078e00ff */
[----:B------:R-:W-:Y:S01]  /*acd0*/  IMAD.IADD R17, R3, 0x1, R17 ;  /* 0x0000000103117824 */ /* 0x000fe200078e0211 */
[----:B-1----:R-:W-:Y:S01]  /*ace0*/  @P1 SHF.R.U32.HI R15, RZ, R19, R14 ;  /* 0x00000013ff0f1219 */ /* 0x002fe2000001160e */
[----:B------:R-:W-:Y:S01]  /*acf0*/  IMAD R19, R4, R208, R5 ;  /* 0x000000d004137224 */ /* 0x000fe200078e0205 */
[----:B------:R-:W1:Y:S01]  /*ad00*/  @!P0 LDC R24, c[0x0][0xc50] ;  /* 0x00031400ff188b82 */ /* 0x000e620000000800 */
[----:B------:R-:W-:Y:S02]  /*ad10*/  IADD3 R4, P1, P3, R12, R2, R7 ;  /* 0x000000020c047210 */ /* 0x000fe40007b3e007 */
[----:B------:R-:W-:Y:S02]  /*ad20*/  IMAD.IADD R19, R13, 0x1, R19 ;  /* 0x000000010d137824 */ /* 0x000fe400078e0213 */
[----:B------:R-:W-:-:S03]  /*ad30*/  IMAD.MOV R12, RZ, RZ, -R15 ;  /* 0x000000ffff0c7224 */ /* 0x000fc600078e0a0f */
[----:B------:R-:W4:Y:S01]  /*ad40*/  @!P0 LDC R25, c[0x0][0xc54] ;  /* 0x00031500ff198b82 */ /* 0x000f220000000800 */
[----:B--2---:R-:W-:-:S05]  /*ad50*/  SEL R5, R26, RZ, P0 ;  /* 0x000000ff1a057207 */ /* 0x004fca0000000000 */
[----:B---3--:R-:W-:Y:S01]  /*ad60*/  IMAD.WIDE.U32 R2, R8, R5, RZ ;  /* 0x0000000508027225 */ /* 0x008fe200078e00ff */
[----:B------:R-:W-:-:S03]  /*ad70*/  IADD3.X R8, R19, R17, R18, P1, P3 ;  /* 0x0000001113087210 */ /* 0x000fc60000fe6412 */
[----:B------:R-:W-:Y:S01]  /*ad80*/  IMAD R9, R9, R5, RZ ;  /* 0x0000000509097224 */ /* 0x000fe200078e02ff */
[----:B------:R-:W-:Y:S01]  /*ad90*/  IADD3 R2, P0, P1, R15, R4, R2 ;  /* 0x000000040f027210 */ /* 0x000fe2000791e002 */
[----:B------:R-:W-:Y:S01]  /*ada0*/  IMAD R5, R27, R12, R20 ;  /* 0x0000000c1b057224 */ /* 0x000fe200078e0214 */
[----:B------:R-:W-:Y:S01]  /*adb0*/  SHF.R.S32.HI R15, RZ, 0x1f, R15 ;  /* 0x0000001fff0f7819 */ /* 0x000fe2000001140f */
[----:B------:R-:W-:Y:S02]  /*adc0*/  IMAD.IADD R9, R3, 0x1, R9 ;  /* 0x0000000103097824 */ /* 0x000fe400078e0209 */
[----:B0-----:R-:W-:-:S03]  /*add0*/  IMAD R4, R11, R5, RZ ;  /* 0x000000050b047224 */ /* 0x001fc600078e02ff */
[----:B------:R-:W-:Y:S02]  /*ade0*/  IADD3.X R3, R15, R8, R9, P0, P1 ;  /* 0x000000080f037210 */ /* 0x000fe400007e2409 */
[----:B------:R-:W-:Y:S01]  /*adf0*/  SHF.R.S32.HI R9, RZ, 0x1f, R5 ;  /* 0x0000001fff097819 */ /* 0x000fe20000011405 */
[----:B------:R-:W-:-:S04]  /*ae00*/  IMAD.WIDE.U32 R2, R10, R5, R2 ;  /* 0x000000050a027225 */ /* 0x000fc800078e0002 */
[----:B------:R-:W-:Y:S01]  /*ae10*/  IMAD R9, R10, R9, R4 ;  /* 0x000000090a097224 */ /* 0x000fe200078e0204 */
[----:B-1----:R-:W-:-:S03]  /*ae20*/  LEA R4, P0, R2, R24, 0x2 ;  /* 0x0000001802047211 */ /* 0x002fc600078010ff */
[----:B------:R-:W-:-:S05]  /*ae30*/  IMAD.IADD R3, R3, 0x1, R9 ;  /* 0x0000000103037824 */ /* 0x000fca00078e0209 */
[----:B----4-:R-:W-:Y:S01]  /*ae40*/  LEA.HI.X R5, R2, R25, R3, 0x2, P0 ;  /* 0x0000001902057211 */ /* 0x010fe200000f1403 */
[----:B------:R-:W-:-:S05]  /*ae50*/  IMAD.MOV.U32 R3, RZ, RZ, -0x800000 ;  /* 0xff800000ff037424 */ /* 0x000fca00078e00ff */
[----:B------:R1:W-:Y:S02]  /*ae60*/  STG.E desc[UR36][R4.64], R3 ;  /* 0x0000000304007986 */ /* 0x0003e4000c101924 */
.L_x_10210:
[----:B------:R-:W-:Y:S05]  /*ae70*/  BSYNC B1 ;  /* 0x0000000000017941 */ /* 0x000fea0003800000 */
.L_x_10209:
[----:B------:R-:W-:Y:S05]  /*ae80*/  @P2 BRA `(.L_x_10205) ;  /* 0x00000008005c2947 */ /* 0x000fea0003800000 */
[----:B------:R-:W2:Y:S01]  /*ae90*/  LDL.LU R2, [R1+0x1c] ;  /* 0x00001c0001027983 */ /* 0x000ea20000300800 */
[----:B0-----:R-:W0:Y:S01]  /*aea0*/  LDC R11, c[0x0][0xce8] ;  /* 0x00033a00ff0b7b82 */ /* 0x001e220000000800 */
[----:B-1----:R-:W-:Y:S01]  /*aeb0*/  SHF.R.S32.HI R3, RZ, 0x1f, R22 ;  /* 0x0000001fff037819 */ /* 0x002fe20000011416 */
[----:B------:R-:W-:Y:S01]  /*aec0*/  ULDC.64 UR6, c[0x0][0xba0] ;  /* 0x0002e80000067ab9 */ /* 0x000fe20000000a00 */
[----:B------:R-:W-:Y:S02]  /*aed0*/  BSSY B1, `(.L_x_10211) ;  /* 0x0000050000017945 */ /* 0x000fe40003800000 */
[----:B------:R-:W-:-:S04]  /*aee0*/  LEA.HI R4, R3, R22, RZ, 0x3 ;  /* 0x0000001603047211 */ /* 0x000fc800078f18ff */
[----:B------:R-:W-:Y:S02]  /*aef0*/  LOP3.LUT R9, R4, 0xfffffff8, RZ, 0xc0, !PT ;  /* 0xfffffff804097812 */ /* 0x000fe400078ec0ff */
[----:B------:R-:W-:-:S03]  /*af00*/  SHF.R.S32.HI R15, RZ, 0x3, R4 ;  /* 0x00000003ff0f7819 */ /* 0x000fc60000011404 */
[----:B------:R-:W-:-:S04]  /*af10*/  IMAD.IADD R22, R22, 0x1, -R9 ;  /* 0x0000000116167824 */ /* 0x000fc800078e0a09 */
[----:B------:R-:W-:Y:S01]  /*af20*/  IMAD R4, R22, 0x20, R15 ;  /* 0x0000002016047824 */ /* 0x000fe200078e020f */
[----:B0-----:R-:W-:-:S13]  /*af30*/  ISETP.NE.AND P0, PT, R11, 0x1, PT ;  /* 0x000000010b00780c */ /* 0x001fda0003f05270 */
[----:B------:R-:W0:Y:S08]  /*af40*/  @P0 LDC R8, c[0x0][0xcec] ;  /* 0x00033b00ff080b82 */ /* 0x000e300000000800 */
[----:B------:R-:W1:Y:S01]  /*af50*/  @P0 LDC R13, c[0x0][0xcf0] ;  /* 0x00033c00ff0d0b82 */ /* 0x000e620000000800 */
[----:B--2---:R-:W-:Y:S01]  /*af60*/  R2UR UR8, R2 ;  /* 0x00000000020872ca */ /* 0x004fe200000e0000 */
[----:B------:R-:W-:-:S04]  /*af70*/  IMAD R2, R18, UR6, RZ ;  /* 0x0000000612027c24 */ /* 0x000fc8000f8e02ff */
[C---:B------:R-:W-:Y:S02]  /*af80*/  IMAD R5, R7.reuse, UR7, R2 ;  /* 0x0000000707057c24 */ /* 0x040fe4000f8e0202 */
[----:B------:R-:W-:Y:S01]  /*af90*/  IMAD.WIDE.U32 R2, R7, UR6, RZ ;  /* 0x0000000607027c25 */ /* 0x000fe2000f8e00ff */
[----:B------:R-:W-:-:S03]  /*afa0*/  ULDC.64 UR6, c[0x0][0xbe8] ;  /* 0x0002fa0000067ab9 */ /* 0x000fc60000000a00 */
[----:B------:R-:W-:Y:S02]  /*afb0*/  IMAD.IADD R3, R3, 0x1, R5 ;  /* 0x0000000103037824 */ /* 0x000fe400078e0205 */
[----:B------:R-:W-:Y:S02]  /*afc0*/  IMAD.U32 R9, RZ, RZ, UR8 ;  /* 0x00000008ff097e24 */ /* 0x000fe4000f8e00ff */
[----:B------:R-:W-:-:S04]  /*afd0*/  IMAD.WIDE.U32 R2, R205, UR6, R2 ;  /* 0x00000006cd027c25 */ /* 0x000fc8000f8e0002 */
[----:B------:R-:W-:Y:S02]  /*afe0*/  IMAD R9, R9, 0x80, R4 ;  /* 0x0000008009097824 */ /* 0x000fe400078e0204 */
        /* <DEDUP_REMOVED lines=12> */
[----:B------:R-:W-:Y:S02]  /*b0b0*/  IMAD R7, R11, R8, R9 ;  /* 0x000000080b077224 */ /* 0x000fe400078e0209 */
[----:B------:R-:W-:Y:S02]  /*b0c0*/  IMAD R4, R4, UR6, RZ ;  /* 0x0000000604047c24 */ /* 0x000fe4000f8e02ff */
[----:B------:R-:W-:-:S04]  /*b0d0*/  IMAD.WIDE.U32 R2, R5, UR6, R2 ;  /* 0x0000000605027c25 */ /* 0x000fc8000f8e0002 */
[----:B------:R-:W-:Y:S01]  /*b0e0*/  IMAD R9, R5, UR7, R4 ;  /* 0x0000000705097c24 */ /* 0x000fe2000f8e0204 */
[----:B------:R-:W-:Y:S01]  /*b0f0*/  SHF.R.S32.HI R4, RZ, 0x1f, R7 ;  /* 0x0000001fff047819 */ /* 0x000fe20000011407 */
[----:B------:R-:W-:Y:S01]  /*b100*/  ULDC.64 UR6, c[0x0][0xbd8] ;  /* 0x0002f60000067ab9 */ /* 0x000fe20000000a00 */
[----:B------:R-:W-:Y:S02]  /*b110*/  IMAD.U32 R8, RZ, RZ, UR8 ;  /* 0x00000008ff087e24 */ /* 0x000fe4000f8e00ff */
[----:B------:R-:W-:Y:S02]  /*b120*/  IMAD.IADD R3, R3, 0x1, R9 ;  /* 0x0000000103037824 */ /* 0x000fe400078e0209 */
[----:B------:R-:W-:Y:S02]  /*b130*/  IMAD R4, R4, UR6, RZ ;  /* 0x0000000604047c24 */ /* 0x000fe4000f8e02ff */
[----:B------:R-:W-:Y:S02]  /*b140*/  IMAD R8, R8, 0x80, R15 ;  /* 0x0000008008087824 */ /* 0x000fe400078e020f */
[----:B------:R-:W-:-:S02]  /*b150*/  IMAD R5, R7, UR7, R4 ;  /* 0x0000000707057c24 */ /* 0x000fc4000f8e0204 */
[----:B------:R-:W-:Y:S01]  /*b160*/  IMAD.WIDE.U32 R2, R7, UR6, R2 ;  /* 0x0000000607027c25 */ /* 0x000fe2000f8e0002 */
[----:B------:R-:W-:-:S03]  /*b170*/  ULDC.64 UR6, c[0x0][0xb80] ;  /* 0x0002e00000067ab9 */ /* 0x000fc60000000a00 */
[----:B------:R-:W-:Y:S02]  /*b180*/  IMAD R11, R0, R11, RZ ;  /* 0x0000000b000b7224 */ /* 0x000fe400078e02ff */
[----:B------:R-:W-:Y:S02]  /*b190*/  VIADD R4, R8, 0x40 ;  /* 0x0000004008047836 */ /* 0x000fe40000000000 */
[----:B------:R-:W-:Y:S01]  /*b1a0*/  IMAD.IADD R3, R3, 0x1, R5 ;  /* 0x0000000103037824 */ /* 0x000fe200078e0205 */
[----:B------:R-:W-:Y:S01]  /*b1b0*/  LEA R5, P2, R2, UR6, 0x1 ;  /* 0x0000000602057c11 */ /* 0x000fe2000f8408ff */
[----:B------:R-:W-:Y:S01]  /*b1c0*/  VIADD R0, R8, 0x20 ;  /* 0x0000002008007836 */ /* 0x000fe20000000000 */
[-C--:B------:R-:W-:Y:S01]  /*b1d0*/  ISETP.GE.AND P0, PT, R4, R11.reuse, PT ;  /* 0x0000000b0400720c */ /* 0x080fe20003f06270 */
[----:B------:R-:W-:Y:S01]  /*b1e0*/  IMAD.SHL.U32 R7, R22, 0x8, RZ ;  /* 0x0000000816077824 */ /* 0x000fe200078e00ff */
[----:B------:R-:W-:Y:S02]  /*b1f0*/  LEA.HI.X R4, R2, UR7, R3, 0x1, P2 ;  /* 0x0000000702047c11 */ /* 0x000fe400090f0c03 */
[-C--:B------:R-:W-:Y:S01]  /*b200*/  ISETP.GE.AND P2, PT, R8, R11.reuse, PT ;  /* 0x0000000b0800720c */ /* 0x080fe20003f46270 */
[C---:B------:R-:W-:Y:S01]  /*b210*/  VIADD R13, R7.reuse, 0x80 ;  /* 0x00000080070d7836 */ /* 0x040fe20000000000 */
[----:B------:R-:W-:Y:S01]  /*b220*/  ISETP.GE.AND P1, PT, R0, R11, PT ;  /* 0x0000000b0000720c */ /* 0x000fe20003f26270 */
[C---:B------:R-:W-:Y:S01]  /*b230*/  VIADD R9, R7.reuse, 0xc0 ;  /* 0x000000c007097836 */ /* 0x040fe20000000000 */
[----:B------:R0:W1:Y:S01]  /*b240*/  SHFL.IDX PT, R2, R5, RZ, 0x181f ;  /* 0x00181fff05027589 */ /* 0x00006200000e0000 */
[----:B------:R-:W-:Y:S01]  /*b250*/  VIADD R15, R7, 0x40 ;  /* 0x00000040070f7836 */ /* 0x000fe20000000000 */
[----:B------:R-:W-:-:S02]  /*b260*/  SHF.R.S32.HI R10, RZ, 0x1f, R7 ;  /* 0x0000001fff0a7819 */ /* 0x000fc40000011407 */
[----:B------:R0:W2:Y:S01]  /*b270*/  SHFL.IDX PT, R0, R4, RZ, 0x181f ;  /* 0x00181fff04007589 */ /* 0x0000a200000e0000 */
[----:B------:R-:W-:Y:S02]  /*b280*/  SHF.R.S32.HI R12, RZ, 0x1f, R13 ;  /* 0x0000001fff0c7819 */ /* 0x000fe4000001140d */
[----:B------:R-:W-:Y:S02]  /*b290*/  SHF.R.S32.HI R14, RZ, 0x1f, R9 ;  /* 0x0000001fff0e7819 */ /* 0x000fe40000011409 */
        /* <DEDUP_REMOVED lines=19> */
.L_x_10212:
[----:B------:R-:W-:Y:S05]  /*b3d0*/  BSYNC B1 ;  /* 0x0000000000017941 */ /* 0x000fea0003800000 */
.L_x_10211:
        /* <DEDUP_REMOVED lines=21> */
.L_x_10214:
[----:B------:R-:W-:Y:S05]  /*b530*/  BSYNC B1 ;  /* 0x0000000000017941 */ /* 0x000fea0003800000 */
.L_x_10213:
        /* <DEDUP_REMOVED lines=21> */
.L_x_10216:
[----:B------:R-:W-:Y:S05]  /*b690*/  BSYNC B1 ;  /* 0x0000000000017941 */ /* 0x000fea0003800000 */
.L_x_10215:
        /* <DEDUP_REMOVED lines=11> */
[----:B0-----:R-:W-:Y:S02]  /*b750*/  @!P3 LEA.HI.X R19, R7, R4, R10, 0x1, P4 ;  /* 0x000000040713b211 */ /* 0x001fe400020f0c0a */
        /* <DEDUP_REMOVED lines=10> */
.L_x_10205:
[----:B------:R-:W-:Y:S05]  /*b800*/  BSYNC B0 ;  /* 0x0000000000007941 */ /* 0x000fea0003800000 */
.L_x_10195:
[----:B------:R-:W-:Y:S02]  /*b810*/  ULDC UR6, c[0x0][0xd3c] ;  /* 0x00034f0000067ab9 */ /* 0x000fe40000000800 */
[----:B------:R-:W-:-:S06]  /*b820*/  UISETP.GE.AND UP0, UPT, UR5, UR6, UPT ;  /* 0x000000060500728c */ /* 0x000fcc000bf06270 */
[----:B------:R-:W-:-:S13]  /*b830*/  PLOP3.LUT P0, PT, PT, PT, UP0, 0x80, 0x0 ;  /* 0x000000000000781c */ /* 0x000fda0003f0f008 */
[----:B------:R-:W-:Y:S05]  /*b840*/  @!P0 BRA `(.L_x_10217) ;  /* 0xffffff5800288947 */ /* 0x000fea000383ffff */
[----:B------:R-:W-:Y:S05]  /*b850*/  EXIT ;  /* 0x000000000000794d */ /* 0x000fea0003800000 */
.L_x_10165:
        /* <DEDUP_REMOVED lines=16> */
.L_x_10218:
        /* <DEDUP_REMOVED lines=43> */
.L_x_10222:
        /* <DEDUP_REMOVED lines=35> */
.L_x_10220:
        /* <DEDUP_REMOVED lines=18> */
.L_x_10223:
        /* <DEDUP_REMOVED lines=58> */
.L_x_10221:
[----:B------:R-:W-:Y:S01]  /*c300*/  ULDC UR4, c[0x0][0xd3c] ;  /* 0x00034f0000047ab9 */ /* 0x000fe20000000800 */
[----:B------:R-:W-:Y:S02]  /*c310*/  IMAD.MOV.U32 R17, RZ, RZ, RZ ;  /* 0x000000ffff117224 */ /* 0x000fe400078e00ff */
[----:B------:R-:W-:Y:S02]  /*c320*/  IMAD.U32 R16, RZ, RZ, UR6 ;  /* 0x00000006ff107e24 */ /* 0x000fe4000f8e00ff */
[----:B------:R-:W-:Y:S02]  /*c330*/  IMAD.MOV.U32 R18, RZ, RZ, RZ ;  /* 0x000000ffff127224 */ /* 0x000fe400078e00ff */
[----:B------:R-:W-:-:S07]  /*c340*/  IMAD.U32 R19, RZ, RZ, UR4 ;  /* 0x00000004ff137e24 */ /* 0x000fce000f8e00ff */
.L_x_10224:
[----:B------:R-:W-:-:S13]  /*c350*/  ISETP.NE.AND P0, PT, R7, RZ, PT ;  /* 0x000000ff0700720c */ /* 0x000fda0003f05270 */
[----:B------:R-:W0:Y:S01]  /*c360*/  @!P0 S2R R3, SR_CgaCtaId ;  /* 0x0000000000038919 */ /* 0x000e220000008800 */
[----:B------:R-:W-:-:S04]  /*c370*/  @!P0 MOV R2, 0x400 ;  /* 0x0000040000028802 */ /* 0x000fc80000000f00 */
[----:B0-----:R-:W-:-:S05]  /*c380*/  @!P0 LEA R2, R3, R2, 0x18 ;  /* 0x0000000203028211 */ /* 0x001fca00078ec0ff */
[----:B------:R1:W-:Y:S01]  /*c390*/  @!P0 STS.128 [R2+0x324d0], R16 ;  /* 0x0324d01002008388 */ /* 0x0003e20000000c00 */
[----:B------:R-:W-:Y:S06]  /*c3a0*/  BAR.ARV 0x5, 0x180 ;  /* 0x0146000000007b1d */ /* 0x000fec0000002000 */
.L_x_10219:
        /* <DEDUP_REMOVED lines=27> */
[C---:B------:R-:W-:Y:S02]  /*c560*/  LOP3.LUT R2, R4.reuse, 0x80, RZ, 0xfc, !PT ;  /* 0x0000008004027812 */ /* 0x040fe400078efcff */
[----:B------:R-:W-:Y:S01]  /*c570*/  LOP3.LUT R0, R4, 0xc0, RZ, 0xfc, !PT ;  /* 0x000000c004007812 */ /* 0x000fe200078efcff */
[----:B------:R-:W-:-:S04]  /*c580*/  IMAD.U32 R22, RZ, RZ, UR4 ;  /* 0x00000004ff167e24 */ /* 0x000fc8000f8e00ff */
[----:B-1----:R-:W-:-:S07]  /*c590*/  IMAD R26, R29, 0x2, R22 ;  /* 0x000000021d1a7824 */ /* 0x002fce00078e0216 */
.L_x_10292:
[----:B0-----:R-:W0:Y:S02]  /*c5a0*/  LDC.64 R34, c[0x0][0xd88] ;  /* 0x00036200ff227b82 */ /* 0x001e240000000a00 */
[----:B0-----:R-:W-:-:S06]  /*c5b0*/  IMAD.WIDE R34, R19, 0x4, R34 ;  /* 0x0000000413227825 */ /* 0x001fcc00078e0222 */
[----:B--2---:R0:W2:Y:S01]  /*c5c0*/  LDG.E R34, desc[UR36][R34.64] ;  /* 0x0000002422227981 */ /* 0x0040a2000c1e1900 */
[----:B------:R-:W-:Y:S05]  /*c5d0*/  YIELD ;  /* 0x0000000000007946 */ /* 0x000fea0003800000 */
[----:B------:R-:W-:Y:S01]  /*c5e0*/  ULDC.64 UR4, c[0x0][0xb20] ;  /* 0x0002c80000047ab9 */ /* 0x000fe20000000a00 */
[----:B------:R-:W-:Y:S01]  /*c5f0*/  IMAD.MOV.U32 R32, RZ, RZ, RZ ;  /* 0x000000ffff207224 */ /* 0x000fe200078e00ff */
[----:B------:R-:W-:Y:S01]  /*c600*/  ISETP.NE.U32.AND P0, PT, RZ, UR4, PT ;  /* 0x00000004ff007c0c */ /* 0x000fe2000bf05070 */
[----:B------:R-:W-:-:S03]  /*c610*/  ULDC.64 UR6, c[0x0][0xb10] ;  /* 0x0002c40000067ab9 */ /* 0x000fc60000000a00 */
[----:B------:R-:W-:Y:S01]  /*c620*/  ISETP.NE.AND.EX P0, PT, RZ, UR5, PT, P0 ;  /* 0x00000005ff007c0c */ /* 0x000fe2000bf05300 */
[----:B0-----:R-:W-:Y:S01]  /*c630*/  IMAD.MOV.U32 R35, RZ, RZ, RZ ;  /* 0x000000ffff237224 */ /* 0x001fe200078e00ff */
        /* <DEDUP_REMOVED lines=29> */
[----:B----4-:R-:W-:Y:S05]  /*c810*/  @P0 BRA `(.L_x_10226) ;  /* 0x0000000000200947 */ /* 0x010fea0003800000 */
        /* <DEDUP_REMOVED lines=8> */
.L_x_10226:
        /* <DEDUP_REMOVED lines=9> */
.L_x_10227:
        /* <DEDUP_REMOVED lines=9> */
.L_x_10228:
        /* <DEDUP_REMOVED lines=43> */
.L_x_10230:
[----:B------:R-:W-:Y:S05]  /*cc70*/  BSYNC B0 ;  /* 0x0000000000007941 */ /* 0x000fea0003800000 */
.L_x_10229:
        /* <DEDUP_REMOVED lines=23> */
.L_x_10232:
        /* <DEDUP_REMOVED lines=20> */
.L_x_10235:
[----:B------:R-:W-:Y:S05]  /*cf30*/  BSYNC B6 ;  /* 0x0000000000067941 */ /* 0x000fea0003800000 */
.L_x_10234:
        /* <DEDUP_REMOVED lines=20> */
.L_x_10238:
        /* <DEDUP_REMOVED lines=15> */
.L_x_10237:
[----:B------:R-:W-:Y:S05]  /*d170*/  BSYNC B6 ;  /* 0x0000000000067941 */ /* 0x000fea0003800000 */
.L_x_10236:
        /* <DEDUP_REMOVED lines=12> */
[----:B------:R-:W1:Y:S01]  /*d240*/  S2R R20, SR_TID.X ;  /* 0x0000000000147919 */ /* 0x000e620000002100 */
[----:B0-----:R-:W-:-:S13]  /*d250*/  ISETP.NE.AND P2, PT, R8, 0x1, PT ;  /* 0x000000010800780c */ /* 0x001fda0003f45270 */
[----:B------:R-:W0:Y:S08]  /*d260*/  @P2 LDC R6, c[0x0][0x434] ;  /* 0x00010d00ff062b82 */ /* 0x000e300000000800 */
[----:B---3--:R-:W3:Y:S01]  /*d270*/  @P2 LDC R2, c[0x0][0x438] ;  /* 0x00010e00ff022b82 */ /* 0x008ee20000000800 */
[----:B-1----:R-:W-:-:S05]  /*d280*/  IMAD.SHL.U32 R20, R20, 0x10, RZ ;  /* 0x0000001014147824 */ /* 0x002fca00078e00ff */
[----:B------:R-:W-:Y:S02]  /*d290*/  LOP3.LUT R20, R0, 0x70, R20, 0xf8, !PT ;  /* 0x0000007000147812 */ /* 0x000fe400078ef814 */
[----:B------:R-:W-:-:S04]  /*d2a0*/  LOP3.LUT R23, R23, 0xffff7fff, RZ, 0xc0, !PT ;  /* 0xffff7fff17177812 */ /* 0x000fc800078ec0ff */
[----:B------:R-:W-:-:S04]  /*d2b0*/  @P2 LOP3.LUT R23, R23, 0x8000, RZ, 0xfc, !PT ;  /* 0x0000800017172812 */ /* 0x000fc800078efcff */
[----:B------:R-:W-:Y:S01]  /*d2c0*/  LOP3.LUT R23, R23, 0xffffffef, RZ, 0xc0, !PT ;  /* 0xffffffef17177812 */ /* 0x000fe200078ec0ff */
[----:B------:R-:W-:Y:S01]  /*d2d0*/  IMAD.MOV.U32 R36, RZ, RZ, RZ ;  /* 0x000000ffff247224 */ /* 0x000fe200078e00ff */
[----:B------:R-:W-:Y:S01]  /*d2e0*/  UMOV UR5, 0xffffffff ;  /* 0xffffffff00057882 */ /* 0x000fe20000000000 */
[----:B------:R-:W-:Y:S01]  /*d2f0*/  LOP3.LUT R18, R18, 0xffff, RZ, 0xc0, !PT ;  /* 0x0000ffff12127812 */ /* 0x000fe200078ec0ff */
[----:B--2---:R-:W-:-:S04]  /*d300*/  VIADD R0, R21, 0xffffffff ;  /* 0xffffffff15007836 */ /* 0x004fc80000000000 */
[----:B------:R-:W-:-:S05]  /*d310*/  IMAD R37, R0, 0x60, R20 ;  /* 0x0000006000257824 */ /* 0x000fca00078e0214 */
[----:B------:R-:W-:-:S04]  /*d320*/  ISETP.GE.AND P0, PT, R37, R25, PT ;  /* 0x000000192500720c */ /* 0x000fc80003f06270 */
[----:B------:R-:W-:Y:S01]  /*d330*/  ISETP.GT.U32.OR P0, PT, R20, 0x5f, P0 ;  /* 0x0000005f1400780c */ /* 0x000fe20000704470 */
[----:B------:R-:W1:Y:S01]  /*d340*/  S2R R21, SR_TID.X ;  /* 0x0000000000157919 */ /* 0x000e620000002100 */
[----:B------:R-:W-:-:S11]  /*d350*/  IMAD.IADD R37, R37, 0x1, R32 ;  /* 0x0000000125257824 */ /* 0x000fd600078e0220 */
[----:B------:R-:W2:Y:S01]  /*d360*/  @!P0 LDC.64 R4, c[0x0][0x428] ;  /* 0x00010a00ff048b82 */ /* 0x000ea20000000a00 */
[----:B0-----:R-:W-:Y:S01]  /*d370*/  @P2 IMAD.HI.U32 R3, R37, R6, RZ ;  /* 0x0000000625032227 */ /* 0x001fe200078e00ff */
[----:B----4-:R-:W-:-:S03]  /*d380*/  SHF.R.S32.HI R33, RZ, 0x1f, R28 ;  /* 0x0000001fff217819 */ /* 0x010fc6000001141c */
[----:B------:R-:W-:Y:S01]  /*d390*/  IMAD.MOV.U32 R6, RZ, RZ, R37 ;  /* 0x000000ffff067224 */ /* 0x000fe200078e0025 */
[----:B---3--:R-:W-:-:S04]  /*d3a0*/  @P2 SHF.R.U32.HI R6, RZ, R2, R3 ;  /* 0x00000002ff062219 */ /* 0x008fc80000011603 */
[--C-:B------:R-:W-:Y:S01]  /*d3b0*/  @!P0 SHF.R.S32.HI R3, RZ, 0x1f, R6.reuse ;  /* 0x0000001fff038819 */ /* 0x100fe20000011406 */
[----:B------:R-:W-:Y:S02]  /*d3c0*/  @!P0 IMAD.MOV.U32 R2, RZ, RZ, R6 ;  /* 0x000000ffff028224 */ /* 0x000fe400078e0006 */
[-C--:B--2---:R-:W-:Y:S02]  /*d3d0*/  @!P0 IMAD R7, R33, R4.reuse, RZ ;  /* 0x0000000421078224 */ /* 0x084fe400078e02ff */
[----:B------:R-:W-:-:S04]  /*d3e0*/  @!P0 IMAD.WIDE.U32 R2, R28, R4, R2 ;  /* 0x000000041c028225 */ /* 0x000fc800078e0002 */
[----:B------:R-:W-:Y:S02]  /*d3f0*/  @!P0 IMAD R7, R28, R5, R7 ;  /* 0x000000051c078224 */ /* 0x000fe400078e0207 */
[----:B------:R-:W0:Y:S01]  /*d400*/  @!P0 LDC.64 R4, c[0x0][0x418] ;  /* 0x00010600ff048b82 */ /* 0x000e220000000a00 */
[----:B-1----:R-:W-:-:S05]  /*d410*/  IMAD.SHL.U32 R21, R21, 0x8, RZ ;  /* 0x0000000815157824 */ /* 0x002fca00078e00ff */
[----:B------:R-:W-:-:S04]  /*d420*/  LOP3.LUT R21, R21, 0x38, RZ, 0xc0, !PT ;  /* 0x0000003815157812 */ /* 0x000fc800078ec0ff */
[----:B------:R-:W-:-:S04]  /*d430*/  LOP3.LUT R10, R21, 0x40, RZ, 0xfc, !PT ;  /* 0x00000040150a7812 */ /* 0x000fc800078efcff */
[----:B------:R-:W-:Y:S01]  /*d440*/  ISETP.GE.AND P3, PT, R10, UR4, PT ;  /* 0x000000040a007c0c */ /* 0x000fe2000bf66270 */
[----:B------:R-:W-:Y:S01]  /*d450*/  @!P0 IMAD.IADD R7, R3, 0x1, R7 ;  /* 0x0000000103078824 */ /* 0x000fe200078e0207 */
[----:B------:R-:W-:Y:S02]  /*d460*/  LOP3.LUT R9, R21, 0x80, RZ, 0xfc, !PT ;  /* 0x0000008015097812 */ /* 0x000fe400078efcff */
[----:B0-----:R-:W-:-:S04]  /*d470*/  @!P0 LEA R4, P1, R2, R4, 0x2 ;  /* 0x0000000402048211 */ /* 0x001fc800078210ff */
[----:B------:R-:W-:Y:S02]  /*d480*/  @!P0 LEA.HI.X R5, R2, R5, R7, 0x2, P1 ;  /* 0x0000000502058211 */ /* 0x000fe400008f1407 */
[----:B------:R-:W-:-:S03]  /*d490*/  ISETP.GE.AND P1, PT, R9, UR4, PT ;  /* 0x0000000409007c0c */ /* 0x000fc6000bf26270 */
[----:B------:R-:W-:Y:S01]  /*d4a0*/  @P3 LOP3.LUT R23, R23, 0x10, RZ, 0xfc, !PT ;  /* 0x0000001017173812 */ /* 0x000fe200078efcff */
[----:B------:R-:W-:Y:S01]  /*d4b0*/  IMAD.MOV R2, RZ, RZ, -R6 ;  /* 0x000000ffff027224 */ /* 0x000fe200078e0a06 */
[----:B------:R-:W-:Y:S01]  /*d4c0*/  ISETP.GE.AND P2, PT, R21, UR4, PT ;  /* 0x0000000415007c0c */ /* 0x000fe2000bf46270 */
[----:B------:R0:W5:Y:S01]  /*d4d0*/  @!P0 LDG.E R36, desc[UR36][R4.64] ;  /* 0x0000002404248981 */ /* 0x000162000c1e1900 */
[----:B------:R-:W-:Y:S01]  /*d4e0*/  LOP3.LUT R23, R23, 0xfffffffe, RZ, 0xc0, !PT ;  /* 0xfffffffe17177812 */ /* 0x000fe200078ec0ff */
[----:B------:R-:W-:Y:S01]  /*d4f0*/  IMAD R37, R8, R2, R37 ;  /* 0x0000000208257224 */ /* 0x000fe200078e0225 */
[----:B------:R-:W-:Y:S02]  /*d500*/  LOP3.LUT R8, R21, 0xc0, RZ, 0xfc, !PT ;  /* 0x000000c015087812 */ /* 0x000fe400078efcff */
[----:B------:R-:W-:Y:S02]  /*d510*/  LOP3.LUT R23, R23, 0xfffffff7, RZ, 0xc0, !PT ;  /* 0xfffffff717177812 */ /* 0x000fe400078ec0ff */
[----:B------:R-:W-:-:S02]  /*d520*/  ISETP.GE.AND P0, PT, R8, UR4, PT ;  /* 0x0000000408007c0c */ /* 0x000fc4000bf06270 */
[----:B------:R-:W-:-:S04]  /*d530*/  @P1 LOP3.LUT R23, R23, 0x8, RZ, 0xfc, !PT ;  /* 0x0000000817171812 */ /* 0x000fc800078efcff */
[----:B------:R-:W-:-:S04]  /*d540*/  @P2 LOP3.LUT R23, R23, 0x1, RZ, 0xfc, !PT ;  /* 0x0000000117172812 */ /* 0x000fc800078efcff */
[----:B------:R-:W-:Y:S01]  /*d550*/  LOP3.LUT R23, R23, 0xfffffffb, RZ, 0xc0, !PT ;  /* 0xfffffffb17177812 */ /* 0x000fe200078ec0ff */
[----:B------:R-:W-:-:S03]  /*d560*/  IMAD.U32 R2, RZ, RZ, UR38 ;  /* 0x00000026ff027e24 */ /* 0x000fc6000f8e00ff */
[----:B------:R-:W-:Y:S01]  /*d570*/  @P0 LOP3.LUT R23, R23, 0x4, RZ, 0xfc, !PT ;  /* 0x0000000417170812 */ /* 0x000fe200078efcff */
[----:B0-----:R-:W-:Y:S06]  /*d580*/  BRA.DIV UR5, `(.L_x_10239) ;  /* 0x0000004a05707947 */ /* 0x001fec000b800000 */
.L_x_10310:
[----:B------:R-:W-:Y:S02]  /*d590*/  SEL R3, RZ, 0x1, P2 ;  /* 0x00000001ff037807 */ /* 0x000fe40001000000 */
        /* <DEDUP_REMOVED lines=9> */
.L_x_10240:
[----:B------:R-:W-:Y:S01]  /*d630*/  IMAD R31, R0, -0x60, R25 ;  /* 0xffffffa0001f7824 */ /* 0x000fe200078e0219 */
[----:B------:R-:W-:Y:S01]  /*d640*/  SHF.L.U32 R0, R27, 0x1f, RZ ;  /* 0x0000001f1b007819 */ /* 0x000fe200000006ff */
[----:B------:R-:W-:Y:S01]  /*d650*/  IMAD R25, R24, 0x8, R22 ;  /* 0x0000000818197824 */ /* 0x000fe200078e0216 */
[----:B------:R-:W-:Y:S03]  /*d660*/  BSSY B0, `(.L_x_10241) ;  /* 0x0000003000007945 */ /* 0x000fe60003800000 */
[----:B------:R-:W0:Y:S02]  /*d670*/  SYNCS.PHASECHK.TRANS64.TRYWAIT P0, [R25+URZ+0x32440], R0 ;  /* 0x03244000190075a7 */ /* 0x000e24000800017f */
[----:B0-----:R-:W-:Y:S05]  /*d680*/  @!P0 BRA `(.L_x_10242) ;  /* 0x0000004800648947 */ /* 0x001fea0003800000 */
.L_x_10311:
[----:B------:R-:W-:Y:S05]  /*d690*/  BSYNC B0 ;  /* 0x0000000000007941 */ /* 0x000fea0003800000 */
.L_x_10241:
        /* <DEDUP_REMOVED lines=87> */
.L_x_10325:
        /* <DEDUP_REMOVED lines=10> */
.L_x_10244:
        /* <DEDUP_REMOVED lines=10> */
.L_x_10245:
[----:B------:R1:W5:Y:S01]  /*dd50*/  LDL.LU R0, [R1] ;  /* 0x0000000001007983 */ /* 0x0003620000300800 */
[----:B------:R-:W-:Y:S01]  /*dd60*/  LOP3.LUT P0, RZ, R23, 0x40, RZ, 0xc0, !PT ;  /* 0x0000004017ff7812 */ /* 0x000fe2000780c0ff */
[----:B------:R1:W-:-:S12]  /*dd70*/  SYNCS.ARRIVE.TRANS64.A1T0 RZ, [R25+URZ+0x32430], RZ ;  /* 0x032430ff19ff79a7 */ /* 0x0003d8000810003f */
[----:B------:R-:W-:Y:S05]  /*dd80*/  WARPSYNC.ALL ;  /* 0x0000000000007948 */ /* 0x000fea0003800000 */
[----:B------:R-:W-:Y:S01]  /*dd90*/  SEL R34, R34, RZ, !P0 ;  /* 0x000000ff22227207 */ /* 0x000fe20004000000 */
[----:B------:R-:W-:Y:S01]  /*dda0*/  BSSY B6, `(.L_x_10246) ;  /* 0x0000019000067945 */ /* 0x000fe20003800000 */
[----:B------:R-:W-:Y:S01]  /*ddb0*/  BAR.SYNC.DEFER_BLOCKING 0x8, 0x180 ;  /* 0x0206000000007b1d */ /* 0x000fe20000010000 */
[----:B-----5:R-:W-:-:S05]  /*ddc0*/  SEL R0, R0, RZ, !P0 ;  /* 0x000000ff00007207 */ /* 0x020fca0004000000 */
[----:B------:R2:W-:Y:S02]  /*ddd0*/  STL [R1+0x8], R0 ;  /* 0x0000080001007387 */ /* 0x0005e40000100800 */
[----:B--2---:R-:W-:-:S05]  /*dde0*/  VIADD R0, R22, 0x18400 ;  /* 0x0001840016007836 */ /* 0x004fca0000000000 */
[----:B------:R-:W-:Y:S02]  /*ddf0*/  LOP3.LUT P0, RZ, R0, 0x3ff, RZ, 0xc0, !PT ;  /* 0x000003ff00ff7812 */ /* 0x000fe4000780c0ff */
[----:B------:R-:W-:-:S05]  /*de00*/  SHF.R.S32.HI R0, RZ, 0x1f, R35 ;  /* 0x0000001fff007819 */ /* 0x000fca0000011423 */
[----:B------:R2:W-:Y:S06]  /*de10*/  STL [R1], R0 ;  /* 0x0000000001007387 */ /* 0x0005ec0000100800 */
        /* <DEDUP_REMOVED lines=17> */
.L_x_10247:
[----:B------:R-:W-:Y:S05]  /*df30*/  BSYNC B6 ;  /* 0x0000000000067941 */ /* 0x000fea0003800000 */
.L_x_10246:
[----:B------:R-:W3:Y:S01]  /*df40*/  LDL R21, [R1] ;  /* 0x0000000001157983 */ /* 0x000ee20000100800 */
[----:B------:R-:W4:Y:S03]  /*df50*/  LDC R7, c[0x0][0x448] ;  /* 0x00011200ff077b82 */ /* 0x000f260000000800 */
[----:B------:R-:W5:Y:S01]  /*df60*/  LDL R20, [R1+0x8] ;  /* 0x0000080001147983 */ /* 0x000f620000100800 */
[----:B------:R-:W-:Y:S01]  /*df70*/  IMAD.SHL.U32 R4, R17, 0x80, RZ ;  /* 0x0000008011047824 */ /* 0x000fe200078e00ff */
[----:B------:R-:W-:Y:S01]  /*df80*/  ULDC.64 UR4, c[0x0][0x298] ;  /* 0x0000a60000047ab9 */ /* 0x000fe20000000a00 */
[----:B------:R-:W-:Y:S01]  /*df90*/  LOP3.LUT R23, R23, 0xfffeffff, RZ, 0xc0, !PT ;  /* 0xfffeffff17177812 */ /* 0x000fe200078ec0ff */
[----:B0-----:R-:W0:Y:S01]  /*dfa0*/  S2R R2, SR_TID.X ;  /* 0x0000000000027919 */ /* 0x001e220000002100 */
[----:B------:R-:W1:Y:S01]  /*dfb0*/  S2R R3, SR_TID.X ;  /* 0x0000000000037919 */ /* 0x000e620000002100 */
[----:B----4-:R-:W-:-:S13]  /*dfc0*/  ISETP.NE.AND P0, PT, R7, 0x1, PT ;  /* 0x000000010700780c */ /* 0x010fda0003f05270 */
[----:B--2---:R-:W2:Y:S01]  /*dfd0*/  @P0 LDC R0, c[0x0][0x44c] ;  /* 0x00011300ff000b82 */ /* 0x004ea20000000800 */
[----:B------:R-:W-:Y:S02]  /*dfe0*/  @P0 LOP3.LUT R23, R23, 0x10000, RZ, 0xfc, !PT ;  /* 0x0001000017170812 */ /* 0x000fe400078efcff */
[----:B0-----:R-:W-:Y:S01]  /*dff0*/  LOP3.LUT R2, R2, 0x7f, RZ, 0xc0, !PT ;  /* 0x0000007f02027812 */ /* 0x001fe200078ec0ff */
[----:B-1----:R-:W-:-:S03]  /*e000*/  IMAD.SHL.U32 R3, R3, 0x10, RZ ;  /* 0x0000001003037824 */ /* 0x002fc600078e00ff */
[----:B------:R-:W-:-:S04]  /*e010*/  SHF.R.U32.HI R2, RZ, 0x3, R2 ;  /* 0x00000003ff027819 */ /* 0x000fc80000011602 */
[----:B------:R-:W-:Y:S02]  /*e020*/  LOP3.LUT R3, R2, 0x70, R3, 0xf8, !PT ;  /* 0x0000007002037812 */ /* 0x000fe400078ef803 */
[----:B------:R-:W0:Y:S02]  /*e030*/  @P0 LDC R2, c[0x0][0x450] ;  /* 0x00011400ff020b82 */ /* 0x000e240000000800 */
[----:B------:R-:W-:-:S05]  /*e040*/  LOP3.LUT R17, R3, R4, RZ, 0xfc, !PT ;  /* 0x0000000403117212 */ /* 0x000fca00078efcff */
[----:B--2---:R-:W-:-:S04]  /*e050*/  @P0 IMAD.HI.U32 R3, R17, R0, RZ ;  /* 0x0000000011030227 */ /* 0x004fc800078e00ff */
[----:B------:R-:W-:Y:S01]  /*e060*/  IMAD.MOV.U32 R0, RZ, RZ, R17 ;  /* 0x000000ffff007224 */ /* 0x000fe200078e0011 */
[----:B0-----:R-:W-:Y:S01]  /*e070*/  @P0 SHF.R.U32.HI R0, RZ, R2, R3 ;  /* 0x00000002ff000219 */ /* 0x001fe20000011603 */
[----:B------:R-:W-:-:S04]  /*e080*/  IMAD.WIDE.U32 R2, R35, UR4, RZ ;  /* 0x0000000423027c25 */ /* 0x000fc8000f8e00ff */
[----:B---3--:R-:W-:Y:S02]  /*e090*/  IMAD R5, R21, UR4, RZ ;  /* 0x0000000415057c24 */ /* 0x008fe4000f8e02ff */
[----:B------:R-:W0:Y:S02]  /*e0a0*/  S2R R21, SR_TID.X ;  /* 0x0000000000157919 */ /* 0x000e240000002100 */
[----:B------:R-:W-:Y:S01]  /*e0b0*/  IMAD R5, R35, UR5, R5 ;  /* 0x0000000523057c24 */ /* 0x000fe2000f8e0205 */
[----:B------:R-:W-:-:S03]  /*e0c0*/  ULDC.64 UR4, c[0x0][0x2d8] ;  /* 0x0000b60000047ab9 */ /* 0x000fc60000000a00 */
[----:B------:R-:W-:Y:S02]  /*e0d0*/  IMAD.IADD R3, R3, 0x1, R5 ;  /* 0x0000000103037824 */ /* 0x000fe400078e0205 */
[----:B------:R-:W-:-:S04]  /*e0e0*/  IMAD.WIDE.U32 R2, R18, UR4, R2 ;  /* 0x0000000412027c25 */ /* 0x000fc8000f8e0002 */
[----:B------:R-:W-:Y:S01]  /*e0f0*/  IMAD R3, R18, UR5, R3 ;  /* 0x0000000512037c24 */ /* 0x000fe2000f8e0203 */
[----:B------:R-:W-:Y:S02]  /*e100*/  ULDC.64 UR4, c[0x0][0x2e0] ;  /* 0x0000b80000047ab9 */ /* 0x000fe40000000a00 */
[----:B-----5:R-:W-:Y:S02]  /*e110*/  IMAD R5, R20, UR4, RZ ;  /* 0x0000000414057c24 */ /* 0x020fe4000f8e02ff */
[C---:B------:R-:W-:Y:S01]  /*e120*/  IMAD.WIDE.U32 R2, R34.reuse, UR4, R2 ;  /* 0x0000000422027c25 */ /* 0x040fe2000f8e0002 */
[----:B------:R-:W1:Y:S03]  /*e130*/  S2R R20, SR_TID.X ;  /* 0x0000000000147919 */ /* 0x000e660000002100 */
[----:B------:R-:W-:Y:S01]  /*e140*/  IMAD R5, R34, UR5, R5 ;  /* 0x0000000522057c24 */ /* 0x000fe2000f8e0205 */
[----:B------:R-:W-:-:S03]  /*e150*/  ULDC.64 UR4, c[0x0][0x2d0] ;  /* 0x0000b40000047ab9 */ /* 0x000fc60000000a00 */
[----:B------:R-:W-:Y:S01]  /*e160*/  IMAD.IADD R3, R3, 0x1, R5 ;  /* 0x0000000103037824 */ /* 0x000fe200078e0205 */
[----:B------:R-:W-:Y:S01]  /*e170*/  SHF.R.S32.HI R5, RZ, 0x1f, R0 ;  /* 0x0000001fff057819 */ /* 0x000fe20000011400 */
[----:B------:R-:W-:Y:S01]  /*e180*/  IMAD.WIDE.U32 R2, R0, UR4, R2 ;  /* 0x0000000400027c25 */ /* 0x000fe2000f8e0002 */
[----:B0-----:R-:W-:-:S03]  /*e190*/  LOP3.LUT R21, R21, 0x7f, RZ, 0xc0, !PT ;  /* 0x0000007f15157812 */ /* 0x001fc600078ec0ff */
[----:B------:R-:W-:Y:S01]  /*e1a0*/  IMAD R5, R5, UR4, RZ ;  /* 0x0000000405057c24 */ /* 0x000fe2000f8e02ff */
[----:B------:R-:W-:-:S03]  /*e1b0*/  SHF.R.U32.HI R21, RZ, 0x3, R21 ;  /* 0x00000003ff157819 */ /* 0x000fc60000011615 */
[----:B------:R-:W-:Y:S01]  /*e1c0*/  IMAD R5, R0, UR5, R5 ;  /* 0x0000000500057c24 */ /* 0x000fe2000f8e0205 */
[----:B------:R-:W-:Y:S01]  /*e1d0*/  ULDC.64 UR4, c[0x0][0x2c8] ;  /* 0x0000b20000047ab9 */ /* 0x000fe20000000a00 */
[----:B------:R-:W-:Y:S02]  /*e1e0*/  IMAD.MOV R0, RZ, RZ, -R0 ;  /* 0x000000ffff007224 */ /* 0x000fe400078e0a00 */
[----:B------:R-:W-:Y:S02]  /*e1f0*/  IMAD.IADD R3, R3, 0x1, R5 ;  /* 0x0000000103037824 */ /* 0x000fe400078e0205 */
[----:B------:R-:W-:-:S04]  /*e200*/  IMAD R0, R7, R0, R17 ;  /* 0x0000000007007224 */ /* 0x000fc800078e0211 */
[----:B------:R-:W-:Y:S01]  /*e210*/  IMAD.WIDE.U32 R2, R0, UR4, R2 ;  /* 0x0000000400027c25 */ /* 0x000fe2000f8e0002 */
[----:B------:R-:W-:-:S03]  /*e220*/  SHF.R.S32.HI R5, RZ, 0x1f, R0 ;  /* 0x0000001fff057819 */ /* 0x000fc60000011400 */
[----:B-1----:R-:W-:Y:S02]  /*e230*/  IMAD.SHL.U32 R20, R20, 0x8, RZ ;  /* 0x0000000814147824 */ /* 0x002fe400078e00ff */
[----:B------:R-:W-:-:S03]  /*e240*/  IMAD R5, R5, UR4, RZ ;  /* 0x0000000405057c24 */ /* 0x000fc6000f8e02ff */
[----:B------:R-:W-:Y:S01]  /*e250*/  LOP3.LUT R20, R20, 0x38, RZ, 0xc0, !PT ;  /* 0x0000003814147812 */ /* 0x000fe200078ec0ff */
        /* <DEDUP_REMOVED lines=9> */
[----:B------:R-:W2:Y:S01]  /*e2f0*/  LDL.LU R2, [R1+0x4] ;  /* 0x0000040001027983 */ /* 0x000ea20000300800 */
[----:B------:R-:W2:Y:S03]  /*e300*/  LDC R3, c[0x0][0x448] ;  /* 0x00011200ff037b82 */ /* 0x000ea60000000800 */
[----:B------:R-:W0:Y:S01]  /*e310*/  SHFL.IDX PT, R10, R0, RZ, 0x181f ;  /* 0x00181fff000a7589 */ /* 0x000e2200000e0000 */
[----:B------:R-:W-:-:S03]  /*e320*/  IMAD.IADD R4, R21, 0x1, R4 ;  /* 0x0000000115047824 */ /* 0x000fc600078e0204 */
[----:B------:R-:W-:Y:S01]  /*e330*/  SHFL.IDX PT, R7, R0, 0x1, 0x181f ;  /* 0x00381f0000077f89 */ /* 0x000fe200000e0000 */
[----:B------:R-:W-:-:S03]  /*e340*/  VIADD R8, R4, 0x10 ;  /* 0x0000001004087836 */ /* 0x000fc60000000000 */
[----:B------:R-:W-:Y:S04]  /*e350*/  SHFL.IDX PT, R11, R0, 0x2, 0x181f ;  /* 0x00581f00000b7f89 */ /* 0x000fe800000e0000 */
[----:B------:R-:W-:Y:S01]  /*e360*/  SHFL.IDX PT, R12, R0, 0x3, 0x181f ;  /* 0x00781f00000c7f89 */ /* 0x000fe200000e0000 */
[----:B------:R-:W-:Y:S01]  /*e370*/  LOP3.LUT R23, R23, 0xffffdfff, RZ, 0xc0, !PT ;  /* 0xffffdfff17177812 */ /* 0x000fe200078ec0ff */
[----:B--2---:R-:W-:Y:S02]  /*e380*/  IMAD R6, R2, R3, RZ ;  /* 0x0000000302067224 */ /* 0x004fe400078e02ff */
[----:B------:R-:W1:Y:S03]  /*e390*/  SHFL.IDX PT, R3, R5, RZ, 0x181f ;  /* 0x00181fff05037589 */ /* 0x000e6600000e0000 */
[-C--:B------:R-:W-:Y:S01]  /*e3a0*/  ISETP.GE.AND P6, PT, R4, R6.reuse, PT ;  /* 0x000000060400720c */ /* 0x080fe20003fc6270 */
[----:B------:R-:W2:Y:S01]  /*e3b0*/  SHFL.IDX PT, R2, R5, 0x1, 0x181f ;  /* 0x00381f0005027f89 */ /* 0x000ea200000e0000 */
[----:B------:R-:W-:-:S11]  /*e3c0*/  ISETP.GE.AND P5, PT, R8, R6, PT ;  /* 0x000000060800720c */ /* 0x000fd60003fa6270 */
[----:B0-----:R-:W-:-:S05]  /*e3d0*/  @!P6 LEA R10, P1, R20, R10, 0x1 ;  /* 0x0000000a140ae211 */ /* 0x001fca00078208ff */
[----:B-1----:R-:W-:Y:S01]  /*e3e0*/  @!P6 IMAD.X R3, RZ, RZ, R3, P1 ;  /* 0x000000ffff03e224 */ /* 0x002fe200008e0603 */
[----:B------:R-:W-:Y:S01]  /*e3f0*/  @!P5 LEA R7, P1, R20, R7, 0x1 ;  /* 0x000000071407d211 */ /* 0x000fe200078208ff */
[----:B------:R-:W-:-:S04]  /*e400*/  VIADD R8, R4, 0x20 ;  /* 0x0000002004087836 */ /* 0x000fc80000000000 */
[----:B--2---:R-:W-:Y:S02]  /*e410*/  @!P5 IMAD.X R9, RZ, RZ, R2, P1 ;  /* 0x000000ffff09d224 */ /* 0x004fe400008e0602 */
[----:B------:R-:W0:Y:S01]  /*e420*/  SHFL.IDX PT, R2, R5, 0x2, 0x181f ;  /* 0x00581f0005027f89 */ /* 0x000e2200000e0000 */
[----:B------:R-:W-:-:S13]  /*e430*/  ISETP.GE.AND P3, PT, R8, R6, PT ;  /* 0x000000060800720c */ /* 0x000fda0003f66270 */
[----:B------:R-:W-:-:S05]  /*e440*/  @!P3 LEA R11, P1, R20, R11, 0x1 ;  /* 0x0000000b140bb211 */ /* 0x000fca00078208ff */
[----:B0-----:R-:W-:Y:S02]  /*e450*/  @!P3 IMAD.X R8, RZ, RZ, R2, P1 ;  /* 0x000000ffff08b224 */ /* 0x001fe400008e0602 */
[----:B------:R-:W-:-:S05]  /*e460*/  VIADD R2, R4, 0x30 ;  /* 0x0000003004027836 */ /* 0x000fca0000000000 */
[----:B------:R-:W-:Y:S01]  /*e470*/  ISETP.GE.AND P2, PT, R2, R6, PT ;  /* 0x000000060200720c */ /* 0x000fe20003f46270 */
[----:B------:R-:W-:-:S05]  /*e480*/  VIADD R2, R4, 0x40 ;  /* 0x0000004004027836 */ /* 0x000fca0000000000 */
[----:B------:R-:W-:Y:S02]  /*e490*/  ISETP.GE.AND P4, PT, R2, R6, PT ;  /* 0x000000060200720c */ /* 0x000fe40003f86270 */
[----:B------:R-:W0:Y:S05]  /*e4a0*/  SHFL.IDX PT, R2, R5, 0x3, 0x181f ;  /* 0x00781f0005027f89 */ /* 0x000e2a00000e0000 */
[----:B------:R-:W-:Y:S02]  /*e4b0*/  @!P2 LEA R14, P1, R20, R12, 0x1 ;  /* 0x0000000c140ea211 */ /* 0x000fe400078208ff */
[----:B------:R-:W1:Y:S03]  /*e4c0*/  SHFL.IDX PT, R12, R0, 0x4, 0x181f ;  /* 0x00981f00000c7f89 */ /* 0x000e6600000e0000 */
[----:B0-----:R-:W-:-:S02]  /*e4d0*/  @!P2 IMAD.X R13, RZ, RZ, R2, P1 ;  /* 0x000000ffff0da224 */ /* 0x001fc400008e0602 */
[----:B------:R-:W0:Y:S01]  /*e4e0*/  SHFL.IDX PT, R2, R5, 0x4, 0x181f ;  /* 0x00981f0005027f89 */ /* 0x000e2200000e0000 */
[----:B-1----:R-:W-:Y:S02]  /*e4f0*/  @!P4 LEA R15, P1, R20, R12, 0x1 ;  /* 0x0000000c140fc211 */ /* 0x002fe400078208ff */
[----:B------:R-:W-:-:S04]  /*e500*/  @P6 LOP3.LUT R23, R23, 0x2000, RZ, 0xfc, !PT ;  /* 0x0000200017176812 */ /* 0x000fc800078efcff */
[----:B------:R-:W-:Y:S01]  /*e510*/  LOP3.LUT R23, R23, 0xffffefff, RZ, 0xc0, !PT ;  /* 0xffffefff17177812 */ /* 0x000fe200078ec0ff */
[----:B0-----:R-:W-:Y:S02]  /*e520*/  @!P4 IMAD.X R12, RZ, RZ, R2, P1 ;  /* 0x000000ffff0cc224 */ /* 0x001fe400008e0602 */
[----:B------:R-:W-:-:S05]  /*e530*/  @!P6 IMAD.MOV.U32 R2, RZ, RZ, R10 ;  /* 0x000000ffff02e224 */ /* 0x000fca00078e000a */
[----:B------:R0:W-:Y:S01]  /*e540*/  @!P6 LDGSTS.E.BYPASS.LTC128B.128 [R26+0x18400], desc[UR36][R2.64], !P0 ;  /* 0x18400000021aefae */ /* 0x0001e2000c101d64 */
[----:B------:R-:W-:Y:S01]  /*e550*/  @P5 LOP3.LUT R23, R23, 0x1000, RZ, 0xfc, !PT ;  /* 0x0000100017175812 */ /* 0x000fe200078efcff */
[----:B0-----:R-:W-:Y:S02]  /*e560*/  @!P5 IMAD.MOV.U32 R2, RZ, RZ, R7 ;  /* 0x000000ffff02d224 */ /* 0x001fe400078e0007 */
[----:B------:R-:W-:-:S05]  /*e570*/  @!P5 IMAD.MOV.U32 R3, RZ, RZ, R9 ;  /* 0x000000ffff03d224 */ /* 0x000fca00078e0009 */
[----:B------:R0:W-:Y:S01]  /*e580*/  @!P5 LDGSTS.E.BYPASS.LTC128B.128 [R26+0x18c00], desc[UR36][R2.64], !P0 ;  /* 0x18c00000021adfae */ /* 0x0001e2000c101d64 */
[----:B------:R-:W-:-:S03]  /*e590*/  LOP3.LUT R23, R23, 0xfffff7ff, RZ, 0xc0, !PT ;  /* 0xfffff7ff17177812 */ /* 0x000fc600078ec0ff */
[----:B------:R-:W1:Y:S01]  /*e5a0*/  SHFL.IDX PT, R9, R0, 0x5, 0x181f ;  /* 0x00b81f0000097f89 */ /* 0x000e6200000e0000 */
[----:B0-----:R-:W-:Y:S02]  /*e5b0*/  @!P3 IMAD.MOV.U32 R2, RZ, RZ, R11 ;  /* 0x000000ffff02b224 */ /* 0x001fe400078e000b */
[----:B------:R-:W-:-:S05]  /*e5c0*/  @!P3 IMAD.MOV.U32 R3, RZ, RZ, R8 ;  /* 0x000000ffff03b224 */ /* 0x000fca00078e0008 */
[----:B------:R0:W-:Y:S01]  /*e5d0*/  @!P3 LDGSTS.E.BYPASS.LTC128B.128 [R26+0x19400], desc[UR36][R2.64], !P0 ;  /* 0x19400000021abfae */ /* 0x0001e2000c101d64 */
[----:B------:R-:W-:-:S03]  /*e5e0*/  @P3 LOP3.LUT R23, R23, 0x800, RZ, 0xfc, !PT ;  /* 0x0000080017173812 */ /* 0x000fc600078efcff */
[----:B------:R-:W2:Y:S01]  /*e5f0*/  SHFL.IDX PT, R8, R5, 0x5, 0x181f ;  /* 0x00b81f0005087f89 */ /* 0x000ea200000e0000 */
[----:B0-----:R-:W-:-:S03]  /*e600*/  VIADD R2, R4, 0x50 ;  /* 0x0000005004027836 */ /* 0x001fc60000000000 */
[----:B------:R-:W0:Y:S01]  /*e610*/  SHFL.IDX PT, R7, R0, 0x6, 0x181f ;  /* 0x00d81f0000077f89 */ /* 0x000e2200000e0000 */
[----:B------:R-:W-:Y:S01]  /*e620*/  @!P2 IMAD.MOV.U32 R3, RZ, RZ, R13 ;  /* 0x000000ffff03a224 */ /* 0x000fe200078e000d */
[----:B------:R-:W-:Y:S01]  /*e630*/  ISETP.GE.AND P3, PT, R2, R6, PT ;  /* 0x000000060200720c */ /* 0x000fe20003f66270 */
[----:B------:R-:W-:Y:S01]  /*e640*/  @!P2 IMAD.MOV.U32 R2, RZ, RZ, R14 ;  /* 0x000000ffff02a224 */ /* 0x000fe200078e000e */
[----:B------:R-:W-:-:S04]  /*e650*/  LOP3.LUT R23, R23, 0xfffffdff, RZ, 0xc0, !PT ;  /* 0xfffffdff17177812 */ /* 0x000fc800078ec0ff */
[----:B------:R3:W-:Y:S01]  /*e660*/  @!P2 LDGSTS.E.BYPASS.LTC128B.128 [R26+0x19c00], desc[UR36][R2.64], !P0 ;  /* 0x19c00000021aafae */ /* 0x0007e2000c101d64 */
[----:B------:R-:W-:-:S03]  /*e670*/  @P2 LOP3.LUT R23, R23, 0x200, RZ, 0xfc, !PT ;  /* 0x0000020017172812 */ /* 0x000fc600078efcff */
[----:B---3--:R-:W3:Y:S01]  /*e680*/  SHFL.IDX PT, R2, R5, 0x6, 0x181f ;  /* 0x00d81f0005027f89 */ /* 0x008ee200000e0000 */
[----:B------:R-:W-:-:S05]  /*e690*/  VIADD R3, R4, 0x60 ;  /* 0x0000006004037836 */ /* 0x000fca0000000000 */
[----:B------:R-:W-:Y:S02]  /*e6a0*/  ISETP.GE.AND P2, PT, R3, R6, PT ;  /* 0x000000060300720c */ /* 0x000fe40003f46270 */
[----:B-1----:R-:W-:-:S05]  /*e6b0*/  @!P3 LEA R9, P1, R20, R9, 0x1 ;  /* 0x000000091409b211 */ /* 0x002fca00078208ff */
[----:B--2---:R-:W-:-:S06]  /*e6c0*/  @!P3 IMAD.X R8, RZ, RZ, R8, P1 ;  /* 0x000000ffff08b224 */ /* 0x004fcc00008e0608 */
[----:B0-----:R-:W-:Y:S01]  /*e6d0*/  @!P2 LEA R7, P1, R20, R7, 0x1 ;  /* 0x000000071407a211 */ /* 0x001fe200078208ff */
[----:B------:R-:W-:-:S04]  /*e6e0*/  @!P4 IMAD.MOV.U32 R3, RZ, RZ, R12 ;  /* 0x000000ffff03c224 */ /* 0x000fc800078e000c */
[----:B---3--:R-:W-:Y:S02]  /*e6f0*/  @!P2 IMAD.X R10, RZ, RZ, R2, P1 ;  /* 0x000000ffff0aa224 */ /* 0x008fe400008e0602 */
[----:B------:R-:W-:-:S05]  /*e700*/  @!P4 IMAD.MOV.U32 R2, RZ, RZ, R15 ;  /* 0x000000ffff02c224 */ /* 0x000fca00078e000f */
[----:B------:R0:W-:Y:S01]  /*e710*/  @!P4 LDGSTS.E.BYPASS.LTC128B.128 [R26+0x1a400], desc[UR36][R2.64], !P0 ;  /* 0x1a400000021acfae */ /* 0x0001e2000c101d64 */
[----:B------:R-:W-:Y:S01]  /*e720*/  LOP3.LUT R23, R23, 0xfffffeff, RZ, 0xc0, !PT ;  /* 0xfffffeff17177812 */ /* 0x000fe200078ec0ff */
[----:B0-----:R-:W-:Y:S02]  /*e730*/  @!P3 IMAD.MOV.U32 R2, RZ, RZ, R9 ;  /* 0x000000ffff02b224 */ /* 0x001fe400078e0009 */
[----:B------:R-:W-:-:S05]  /*e740*/  @!P3 IMAD.MOV.U32 R3, RZ, RZ, R8 ;  /* 0x000000ffff03b224 */ /* 0x000fca00078e0008 */
[----:B------:R0:W-:Y:S04]  /*e750*/  @!P3 LDGSTS.E.BYPASS.LTC128B.128 [R26+0x1ac00], desc[UR36][R2.64], !P0 ;  /* 0x1ac00000021abfae */ /* 0x0001e8000c101d64 */
[----:B------:R-:W1:Y:S01]  /*e760*/  SHFL.IDX PT, R5, R5, 0x7, 0x181f ;  /* 0x00f81f0005057f89 */ /* 0x000e6200000e0000 */
[----:B0-----:R-:W-:Y:S02]  /*e770*/  @!P2 IMAD.MOV.U32 R2, RZ, RZ, R7 ;  /* 0x000000ffff02a224 */ /* 0x001fe400078e0007 */
[----:B------:R-:W-:Y:S01]  /*e780*/  @!P2 IMAD.MOV.U32 R3, RZ, RZ, R10 ;  /* 0x000000ffff03a224 */ /* 0x000fe200078e000a */
[----:B------:R-:W0:Y:S04]  /*e790*/  SHFL.IDX PT, R0, R0, 0x7, 0x181f ;  /* 0x00f81f0000007f89 */ /* 0x000e2800000e0000 */
[----:B------:R2:W-:Y:S01]  /*e7a0*/  @!P2 LDGSTS.E.BYPASS.LTC128B.128 [R26+0x1b400], desc[UR36][R2.64], !P0 ;  /* 0x1b400000021aafae */ /* 0x0005e2000c101d64 */
[----:B------:R-:W-:-:S04]  /*e7b0*/  @P4 LOP3.LUT R23, R23, 0x100, RZ, 0xfc, !PT ;  /* 0x0000010017174812 */ /* 0x000fc800078efcff */
[----:B------:R-:W-:-:S04]  /*e7c0*/  LOP3.LUT R23, R23, 0xffffff7f, RZ, 0xc0, !PT ;  /* 0xffffff7f17177812 */ /* 0x000fc800078ec0ff */
[----:B------:R-:W-:-:S04]  /*e7d0*/  @P3 LOP3.LUT R23, R23, 0x80, RZ, 0xfc, !PT ;  /* 0x0000008017173812 */ /* 0x000fc800078efcff */
[----:B------:R-:W-:-:S04]  /*e7e0*/  LOP3.LUT R23, R23, 0xffffffbf, RZ, 0xc0, !PT ;  /* 0xffffffbf17177812 */ /* 0x000fc800078ec0ff */
[----:B-12---:R-:W-:-:S07]  /*e7f0*/  @P2 LOP3.LUT R23, R23, 0x40, RZ, 0xfc, !PT ;  /* 0x0000004017172812 */ /* 0x006fce00078efcff */
.L_x_10342:
[----:B------:R-:W-:Y:S01]  /*e800*/  VIADD R4, R4, 0x70 ;  /* 0x0000007004047836 */ /* 0x000fe20000000000 */
[----:B------:R-:W-:-:S04]  /*e810*/  LOP3.LUT R23, R23, 0xffffbfff, RZ, 0xc0, !PT ;  /* 0xffffbfff17177812 */ /* 0x000fc800078ec0ff */
[----:B------:R-:W-:-:S13]  /*e820*/  ISETP.GE.AND P2, PT, R4, R6, PT ;  /* 0x000000060400720c */ /* 0x000fda0003f46270 */
[----:B0-----:R-:W-:Y:S02]  /*e830*/  @!P2 LEA R2, P1, R20, R0, 0x1 ;  /* 0x000000001402a211 */ /* 0x001fe400078208ff */
[----:B------:R-:W-:-:S03]  /*e840*/  @P2 LOP3.LUT R23, R23, 0x4000, RZ, 0xfc, !PT ;  /* 0x0000400017172812 */ /* 0x000fc600078efcff */
[----:B------:R-:W-:-:S05]  /*e850*/  @!P2 IMAD.X R3, RZ, RZ, R5, P1 ;  /* 0x000000ffff03a224 */ /* 0x000fca00008e0605 */
[----:B------:R-:W-:Y:S01]  /*e860*/  @!PT LDS RZ, [RZ] ;  /* 0x00000000fffff984 */ /* 0x000fe20000000800 */
[----:B------:R-:W-:Y:S01]  /*e870*/  @!PT LDS RZ, [RZ] ;  /* 0x00000000fffff984 */ /* 0x000fe20000000800 */
[----:B------:R-:W-:Y:S01]  /*e880*/  @!PT LDS RZ, [RZ] ;  /* 0x00000000fffff984 */ /* 0x000fe20000000800 */
[----:B------:R0:W-:Y:S01]  /*e890*/  @!P2 LDGSTS.E.BYPASS.LTC128B.128 [R26+0x1bc00], desc[UR36][R2.64], !P0 ;  /* 0x1bc00000021aafae */ /* 0x0001e2000c101d64 */
[----:B------:R-:W-:Y:S01]  /*e8a0*/  PLOP3.LUT P0, PT, PT, PT, PT, 0x80, 0x0 ;  /* 0x000000000000781c */ /* 0x000fe20003f0f070 */
[----:B------:R-:W-:-:S12]  /*e8b0*/  NOP ;  /* 0x0000000000007918 */ /* 0x000fd80000000000 */
.L_x_10249:
        /* <DEDUP_REMOVED lines=28> */
.L_x_10251:
[----:B------:R-:W-:Y:S05]  /*ea80*/  BSYNC B6 ;  /* 0x0000000000067941 */ /* 0x000fea0003800000 */
.L_x_10250:
[----:B------:R-:W2:Y:S01]  /*ea90*/  LDL.LU R21, [R1] ;  /* 0x0000000001157983 */ /* 0x000ea20000300800 */
[----:B0-----:R-:W0:Y:S01]  /*eaa0*/  LDC R2, c[0x0][0x448] ;  /* 0x00011200ff027b82 */ /* 0x001e220000000800 */
[----:B------:R-:W-:Y:S02]  /*eab0*/  ULDC.64 UR4, c[0x0][0x398] ;  /* 0x0000e60000047ab9 */ /* 0x000fe40000000a00 */
[----:B------:R-:W3:Y:S01]  /*eac0*/  LDL.LU R20, [R1+0x8] ;  /* 0x0000080001147983 */ /* 0x000ee20000300800 */
[----:B0-----:R-:W-:-:S13]  /*ead0*/  ISETP.NE.AND P6, PT, R2, 0x1, PT ;  /* 0x000000010200780c */ /* 0x001fda0003fc5270 */
[----:B------:R-:W0:Y:S08]  /*eae0*/  @P6 LDC R3, c[0x0][0x44c] ;  /* 0x00011300ff036b82 */ /* 0x000e300000000800 */
[----:B------:R-:W1:Y:S01]  /*eaf0*/  @P6 LDC R2, c[0x0][0x450] ;  /* 0x00011400ff026b82 */ /* 0x000e620000000800 */
[----:B------:R-:W-:Y:S02]  /*eb00*/  IMAD.MOV.U32 R0, RZ, RZ, R17 ;  /* 0x000000ffff007224 */ /* 0x000fe400078e0011 */
[----:B0-----:R-:W-:-:S05]  /*eb10*/  @P6 IMAD.HI.U32 R3, R17, R3, RZ ;  /* 0x0000000311036227 */ /* 0x001fca00078e00ff */
[----:B-1----:R-:W-:Y:S01]  /*eb20*/  @P6 SHF.R.U32.HI R0, RZ, R2, R3 ;  /* 0x00000002ff006219 */ /* 0x002fe20000011603 */
[----:B------:R-:W-:Y:S01]  /*eb30*/  IMAD.WIDE.U32 R2, R35, UR4, RZ ;  /* 0x0000000423027c25 */ /* 0x000fe2000f8e00ff */
[----:B------:R-:W0:Y:S02]  /*eb40*/  S2R R8, SR_TID.X ;  /* 0x0000000000087919 */ /* 0x000e240000002100 */
[----:B------:R-:W-:Y:S01]  /*eb50*/  SHF.R.S32.HI R5, RZ, 0x1f, R0 ;  /* 0x0000001fff057819 */ /* 0x000fe20000011400 */
        /* <DEDUP_REMOVED lines=11> */
[----:B------:R-:W-:Y:S01]  /*ec10*/  IMAD.WIDE.U32 R2, R34, UR4, R2 ;  /* 0x0000000422027c25 */ /* 0x000fe2000f8e0002 */
        /* <DEDUP_REMOVED lines=16> */
[----:B------:R-:W-:Y:S01]  /*ed20*/  ULDC.64 UR4, c[0x0][0x390] ;  /* 0x0000e40000047ab9 */ /* 0x000fe20000000a00 */
[----:B------:R-:W-:Y:S02]  /*ed30*/  LOP3.LUT R20, R20, 0x38, RZ, 0xc0, !PT ;  /* 0x0000003814147812 */ /* 0x000fe400078ec0ff */
[----:B------:R-:W-:Y:S01]  /*ed40*/  IMAD.IADD R3, R3, 0x1, R0 ;  /* 0x0000000103037824 */ /* 0x000fe200078e0200 */
[----:B------:R-:W-:Y:S01]  /*ed50*/  LEA R0, P0, R2, UR4, 0x1 ;  /* 0x0000000402007c11 */ /* 0x000fe2000f8008ff */
[----:B------:R-:W-:Y:S01]  /*ed60*/  ULDC UR4, c[0x0][0x3b8] ;  /* 0x0000ee0000047ab9 */ /* 0x000fe20000000800 */
[C---:B------:R-:W-:Y:S02]  /*ed70*/  LOP3.LUT R9, R20.reuse, 0x40, RZ, 0xfc, !PT ;  /* 0x0000004014097812 */ /* 0x040fe400078efcff */
[C---:B------:R-:W-:Y:S02]  /*ed80*/  LOP3.LUT R7, R20.reuse, 0x80, RZ, 0xfc, !PT ;  /* 0x0000008014077812 */ /* 0x040fe400078efcff */
[----:B------:R-:W-:-:S02]  /*ed90*/  LOP3.LUT R6, R20, 0xc0, RZ, 0xfc, !PT ;  /* 0x000000c014067812 */ /* 0x000fc400078efcff */
[----:B------:R-:W-:Y:S01]  /*eda0*/  LEA.HI.X R4, R2, UR5, R3, 0x1, P0 ;  /* 0x0000000502047c11 */ /* 0x000fe200080f0c03 */
[----:B------:R-:W-:Y:S01]  /*edb0*/  UMOV UR5, 0xffffffff ;  /* 0xffffffff00057882 */ /* 0x000fe20000000000 */
[----:B------:R-:W-:Y:S02]  /*edc0*/  ISETP.GE.AND P4, PT, R8, UR4, PT ;  /* 0x0000000408007c0c */ /* 0x000fe4000bf86270 */
[----:B------:R-:W-:Y:S02]  /*edd0*/  ISETP.GE.AND P3, PT, R9, UR4, PT ;  /* 0x0000000409007c0c */ /* 0x000fe4000bf66270 */
[----:B------:R-:W-:Y:S02]  /*ede0*/  ISETP.GE.AND P2, PT, R7, UR4, PT ;  /* 0x0000000407007c0c */ /* 0x000fe4000bf46270 */
[----:B------:R-:W-:Y:S01]  /*edf0*/  ISETP.GE.AND P1, PT, R6, UR4, PT ;  /* 0x0000000406007c0c */ /* 0x000fe2000bf26270 */
[----:B------:R-:W-:-:S12]  /*ee00*/  BRA.DIV UR5, `(.L_x_10252) ;  /* 0x0000004605607947 */ /* 0x000fd8000b800000 */
[----:B------:R-:W0:Y:S01]  /*ee10*/  SHFL.IDX PT, R14, R0, RZ, 0x181f ;  /* 0x00181fff000e7589 */ /* 0x000e2200000e0000 */
[C---:B------:R-:W-:Y:S02]  /*ee20*/  LOP3.LUT P6, RZ, R23.reuse, 0x2000, RZ, 0xc0, !PT ;  /* 0x0000200017ff7812 */ /* 0x040fe400078cc0ff */
[----:B------:R-:W-:Y:S01]  /*ee30*/  LOP3.LUT P5, RZ, R23, 0x1000, RZ, 0xc0, !PT ;  /* 0x0000100017ff7812 */ /* 0x000fe200078ac0ff */
[----:B------:R-:W1:Y:S10]  /*ee40*/  SHFL.IDX PT, R2, R4, RZ, 0x181f ;  /* 0x00181fff04027589 */ /* 0x000e7400000e0000 */
[----:B0-----:R-:W-:-:S02]  /*ee50*/  @!P6 LEA R5, P0, R8, R14, 0x1 ;  /* 0x0000000e0805e211 */ /* 0x001fc400078008ff */
[----:B------:R-:W0:Y:S03]  /*ee60*/  SHFL.IDX PT, R14, R0, 0x1, 0x181f ;  /* 0x00381f00000e7f89 */ /* 0x000e2600000e0000 */
[----:B-1----:R-:W-:Y:S02]  /*ee70*/  @!P6 IMAD.X R3, RZ, RZ, R2, P0 ;  /* 0x000000ffff03e224 */ /* 0x002fe400000e0602 */
[----:B------:R-:W-:Y:S02]  /*ee80*/  @!P6 IMAD.MOV.U32 R2, RZ, RZ, R5 ;  /* 0x000000ffff02e224 */ /* 0x000fe400078e0005 */
[----:B------:R-:W1:Y:S04]  /*ee90*/  SHFL.IDX PT, R5, R4, 0x1, 0x181f ;  /* 0x00381f0004057f89 */ /* 0x000e6800000e0000 */
[----:B------:R-:W-:Y:S04]  /*eea0*/  @!P6 LDGSTS.E.BYPASS.LTC128B.128 [R26+0x22400], desc[UR36][R2.64], !P4 ;  /* 0x22400000021aefae */ /* 0x000fe8000e101d64 */
[----:B------:R-:W-:Y:S04]  /*eeb0*/  @!P6 LDGSTS.E.BYPASS.LTC128B.128 [R26+0x26400], desc[UR36][R2.64+0x80], !P3 ;  /* 0x26400080021aefae */ /* 0x000fe8000d901d64 */
[----:B------:R-:W-:Y:S04]  /*eec0*/  @!P6 LDGSTS.E.BYPASS.LTC128B.128 [R26+0x2a400], desc[UR36][R2.64+0x100], !P2 ;  /* 0x2a400100021aefae */ /* 0x000fe8000d101d64 */
[----:B------:R2:W-:Y:S01]  /*eed0*/  @!P6 LDGSTS.E.BYPASS.LTC128B.128 [R26+0x2e400], desc[UR36][R2.64+0x180], !P1 ;  /* 0x2e400180021aefae */ /* 0x0005e2000c901d64 */
[----:B0-----:R-:W-:-:S02]  /*eee0*/  @!P5 LEA R6, P0, R8, R14, 0x1 ;  /* 0x0000000e0806d211 */ /* 0x001fc400078008ff */
[C---:B------:R-:W-:Y:S01]  /*eef0*/  LOP3.LUT P6, RZ, R23.reuse, 0x80, RZ, 0xc0, !PT ;  /* 0x0000008017ff7812 */ /* 0x040fe200078cc0ff */
[----:B------:R-:W0:Y:S01]  /*ef00*/  SHFL.IDX PT, R14, R0, 0x2, 0x181f ;  /* 0x00581f00000e7f89 */ /* 0x000e2200000e0000 */
[----:B------:R-:W-:Y:S01]  /*ef10*/  LOP3.LUT R23, R23, 0xfff7ffff, RZ, 0xc0, !PT ;  /* 0xfff7ffff17177812 */ /* 0x000fe200078ec0ff */
[----:B-1----:R-:W-:Y:S02]  /*ef20*/  @!P5 IMAD.X R7, RZ, RZ, R5, P0 ;  /* 0x000000ffff07d224 */ /* 0x002fe400000e0605 */
[----:B------:R-:W1:Y:S01]  /*ef30*/  SHFL.IDX PT, R5, R4, 0x2, 0x181f ;  /* 0x00581f0004057f89 */ /* 0x000e6200000e0000 */
[----:B--2---:R-:W-:Y:S02]  /*ef40*/  @!P5 IMAD.MOV.U32 R2, RZ, RZ, R6 ;  /* 0x000000ffff02d224 */ /* 0x004fe400078e0006 */
[----:B------:R-:W-:-:S05]  /*ef50*/  @!P5 IMAD.MOV.U32 R3, RZ, RZ, R7 ;  /* 0x000000ffff03d224 */ /* 0x000fca00078e0007 */
[----:B------:R-:W-:Y:S01]  /*ef60*/  @P6 LOP3.LUT R23, R23, 0x80000, RZ, 0xfc, !PT ;  /* 0x0008000017176812 */ /* 0x000fe200078efcff */
[----:B------:R-:W-:Y:S03]  /*ef70*/  @!P5 LDGSTS.E.BYPASS.LTC128B.128 [R26+0x22c00], desc[UR36][R2.64], !P4 ;  /* 0x22c00000021adfae */ /* 0x000fe6000e101d64 */
[C---:B------:R-:W-:Y:S01]  /*ef80*/  LOP3.LUT P6, RZ, R23.reuse, 0x200, RZ, 0xc0, !PT ;  /* 0x0000020017ff7812 */ /* 0x040fe200078cc0ff */
[----:B------:R-:W-:Y:S04]  /*ef90*/  @!P5 LDGSTS.E.BYPASS.LTC128B.128 [R26+0x26c00], desc[UR36][R2.64+0x80], !P3 ;  /* 0x26c00080021adfae */ /* 0x000fe8000d901d64 */
[----:B------:R-:W-:Y:S04]  /*efa0*/  @!P5 LDGSTS.E.BYPASS.LTC128B.128 [R26+0x2ac00], desc[UR36][R2.64+0x100], !P2 ;  /* 0x2ac00100021adfae */ /* 0x000fe8000d101d64 */
[----:B------:R2:W-:Y:S01]  /*efb0*/  @!P5 LDGSTS.E.BYPASS.LTC128B.128 [R26+0x2ec00], desc[UR36][R2.64+0x180], !P1 ;  /* 0x2ec00180021adfae */ /* 0x0005e2000c901d64 */
[----:B------:R-:W-:-:S02]  /*efc0*/  LOP3.LUT P5, RZ, R23, 0x40, RZ, 0xc0, !PT ;  /* 0x0000004017ff7812 */ /* 0x000fc400078ac0ff */
[----:B------:R-:W-:-:S11]  /*efd0*/  LOP3.LUT R23, R23, 0xfffbffff, RZ, 0xc0, !PT ;  /* 0xfffbffff17177812 */ /* 0x000fd600078ec0ff */
[----:B------:R-:W-:-:S04]  /*efe0*/  @P5 LOP3.LUT R23, R23, 0x40000, RZ, 0xfc, !PT ;  /* 0x0004000017175812 */ /* 0x000fc800078efcff */
[C---:B------:R-:W-:Y:S02]  /*eff0*/  LOP3.LUT P5, RZ, R23.reuse, 0x100, RZ, 0xc0, !PT ;  /* 0x0000010017ff7812 */ /* 0x040fe400078ac0ff */
[----:B------:R-:W-:-:S11]  /*f000*/  LOP3.LUT R23, R23, 0xffefffff, RZ, 0xc0, !PT ;  /* 0xffefffff17177812 */ /* 0x000fd600078ec0ff */
[----:B------:R-:W-:-:S04]  /*f010*/  @P5 LOP3.LUT R23, R23, 0x100000, RZ, 0xfc, !PT ;  /* 0x0010000017175812 */ /* 0x000fc800078efcff */
[----:B------:R-:W-:-:S13]  /*f020*/  LOP3.LUT P5, RZ, R23, 0x800, RZ, 0xc0, !PT ;  /* 0x0000080017ff7812 */ /* 0x000fda00078ac0ff */
[----:B0-----:R-:W-:Y:S02]  /*f030*/  @!P5 LEA R6, P0, R8, R14, 0x1 ;  /* 0x0000000e0806d211 */ /* 0x001fe400078008ff */
[----:B------:R-:W0:Y:S03]  /*f040*/  SHFL.IDX PT, R14, R0, 0x3, 0x181f ;  /* 0x00781f00000e7f89 */ /* 0x000e2600000e0000 */
[----:B-1----:R-:W-:Y:S02]  /*f050*/  @!P5 IMAD.X R7, RZ, RZ, R5, P0 ;  /* 0x000000ffff07d224 */ /* 0x002fe400000e0605 */
[----:B------:R-:W1:Y:S01]  /*f060*/  SHFL.IDX PT, R5, R4, 0x3, 0x181f ;  /* 0x00781f0004057f89 */ /* 0x000e6200000e0000 */
[----:B--2---:R-:W-:Y:S02]  /*f070*/  @!P5 IMAD.MOV.U32 R2, RZ, RZ, R6 ;  /* 0x000000ffff02d224 */ /* 0x004fe400078e0006 */
[----:B------:R-:W-:-:S05]  /*f080*/  @!P5 IMAD.MOV.U32 R3, RZ, RZ, R7 ;  /* 0x000000ffff03d224 */ /* 0x000fca00078e0007 */
[----:B------:R-:W-:Y:S04]  /*f090*/  @!P5 LDGSTS.E.BYPASS.LTC128B.128 [R26+0x23400], desc[UR36][R2.64], !P4 ;  /* 0x23400000021adfae */ /* 0x000fe8000e101d64 */
[----:B------:R-:W-:Y:S04]  /*f0a0*/  @!P5 LDGSTS.E.BYPASS.LTC128B.128 [R26+0x27400], desc[UR36][R2.64+0x80], !P3 ;  /* 0x27400080021adfae */ /* 0x000fe8000d901d64 */
[----:B------:R-:W-:Y:S01]  /*f0b0*/  @!P5 LDGSTS.E.BYPASS.LTC128B.128 [R26+0x2b400], desc[UR36][R2.64+0x100], !P2 ;  /* 0x2b400100021adfae */ /* 0x000fe2000d101d64 */
[----:B0-----:R-:W-:-:S03]  /*f0c0*/  @!P6 LEA R6, P0, R8, R14, 0x1 ;  /* 0x0000000e0806e211 */ /* 0x001fc600078008ff */
[----:B------:R0:W-:Y:S01]  /*f0d0*/  @!P5 LDGSTS.E.BYPASS.LTC128B.128 [R26+0x2f400], desc[UR36][R2.64+0x180], !P1 ;  /* 0x2f400180021adfae */ /* 0x0001e2000c901d64 */
[----:B------:R-:W-:-:S03]  /*f0e0*/  LOP3.LUT P5, RZ, R23, 0x100000, RZ, 0xc0, !PT ;  /* 0x0010000017ff7812 */ /* 0x000fc600078ac0ff */
[----:B------:R-:W2:Y:S01]  /*f0f0*/  SHFL.IDX PT, R14, R0, 0x4, 0x181f ;  /* 0x00981f00000e7f89 */ /* 0x000ea200000e0000 */
[----:B-1----:R-:W-:-:S03]  /*f100*/  @!P6 IMAD.X R7, RZ, RZ, R5, P0 ;  /* 0x000000ffff07e224 */ /* 0x002fc600000e0605 */
[----:B------:R-:W1:Y:S01]  /*f110*/  SHFL.IDX PT, R5, R4, 0x4, 0x181f ;  /* 0x00981f0004057f89 */ /* 0x000e6200000e0000 */
[----:B0-----:R-:W-:Y:S02]  /*f120*/  @!P6 IMAD.MOV.U32 R2, RZ, RZ, R6 ;  /* 0x000000ffff02e224 */ /* 0x001fe400078e0006 */
[----:B------:R-:W-:-:S05]  /*f130*/  @!P6 IMAD.MOV.U32 R3, RZ, RZ, R7 ;  /* 0x000000ffff03e224 */ /* 0x000fca00078e0007 */
[----:B------:R-:W-:Y:S04]  /*f140*/  @!P6 LDGSTS.E.BYPASS.LTC128B.128 [R26+0x23c00], desc[UR36][R2.64], !P4 ;  /* 0x23c00000021aefae */ /* 0x000fe8000e101d64 */
[----:B------:R-:W-:Y:S04]  /*f150*/  @!P6 LDGSTS.E.BYPASS.LTC128B.128 [R26+0x27c00], desc[UR36][R2.64+0x80], !P3 ;  /* 0x27c00080021aefae */ /* 0x000fe8000d901d64 */
[----:B------:R-:W-:Y:S01]  /*f160*/  @!P6 LDGSTS.E.BYPASS.LTC128B.128 [R26+0x2bc00], desc[UR36][R2.64+0x100], !P2 ;  /* 0x2bc00100021aefae */ /* 0x000fe2000d101d64 */
[----:B--2---:R-:W-:-:S03]  /*f170*/  @!P5 LEA R6, P0, R8, R14, 0x1 ;  /* 0x0000000e0806d211 */ /* 0x004fc600078008ff */
[----:B------:R-:W0:Y:S02]  /*f180*/  SHFL.IDX PT, R14, R0, 0x5, 0x181f ;  /* 0x00b81f00000e7f89 */ /* 0x000e2400000e0000 */
[----:B-1----:R-:W-:Y:S02]  /*f190*/  @!P5 IMAD.X R7, RZ, RZ, R5, P0 ;  /* 0x000000ffff07d224 */ /* 0x002fe400000e0605 */
[----:B------:R-:W1:Y:S04]  /*f1a0*/  SHFL.IDX PT, R5, R4, 0x5, 0x181f ;  /* 0x00b81f0004057f89 */ /* 0x000e6800000e0000 */
[----:B------:R2:W-:Y:S01]  /*f1b0*/  @!P6 LDGSTS.E.BYPASS.LTC128B.128 [R26+0x2fc00], desc[UR36][R2.64+0x180], !P1 ;  /* 0x2fc00180021aefae */ /* 0x0005e2000c901d64 */
[----:B------:R-:W-:Y:S01]  /*f1c0*/  LOP3.LUT P6, RZ, R23, 0x80000, RZ, 0xc0, !PT ;  /* 0x0008000017ff7812 */ /* 0x000fe200078cc0ff */
[----:B--2---:R-:W-:-:S02]  /*f1d0*/  @!P5 IMAD.MOV.U32 R2, RZ, RZ, R6 ;  /* 0x000000ffff02d224 */ /* 0x004fc400078e0006 */
[----:B------:R-:W-:-:S10]  /*f1e0*/  @!P5 IMAD.MOV.U32 R3, RZ, RZ, R7 ;  /* 0x000000ffff03d224 */ /* 0x000fd400078e0007 */
[----:B0-----:R-:W-:Y:S02]  /*f1f0*/  @!P6 LEA R6, P0, R8, R14, 0x1 ;  /* 0x0000000e0806e211 */ /* 0x001fe400078008ff */
[----:B------:R-:W0:Y:S03]  /*f200*/  SHFL.IDX PT, R14, R0, 0x6, 0x181f ;  /* 0x00d81f00000e7f89 */ /* 0x000e2600000e0000 */
[----:B-1----:R-:W-:Y:S01]  /*f210*/  @!P6 IMAD.X R7, RZ, RZ, R5, P0 ;  /* 0x000000ffff07e224 */ /* 0x002fe200000e0605 */
[----:B------:R-:W-:Y:S04]  /*f220*/  @!P5 LDGSTS.E.BYPASS.LTC128B.128 [R26+0x24400], desc[UR36][R2.64], !P4 ;  /* 0x24400000021adfae */ /* 0x000fe8000e101d64 */
[----:B------:R-:W1:Y:S04]  /*f230*/  SHFL.IDX PT, R5, R4, 0x6, 0x181f ;  /* 0x00d81f0004057f89 */ /* 0x000e6800000e0000 */
[----:B------:R-:W-:Y:S04]  /*f240*/  @!P5 LDGSTS.E.BYPASS.LTC128B.128 [R26+0x28400], desc[UR36][R2.64+0x80], !P3 ;  /* 0x28400080021adfae */ /* 0x000fe8000d901d64 */
[----:B------:R-:W-:Y:S04]  /*f250*/  @!P5 LDGSTS.E.BYPASS.LTC128B.128 [R26+0x2c400], desc[UR36][R2.64+0x100], !P2 ;  /* 0x2c400100021adfae */ /* 0x000fe8000d101d64 */
[----:B------:R2:W-:Y:S01]  /*f260*/  @!P5 LDGSTS.E.BYPASS.LTC128B.128 [R26+0x30400], desc[UR36][R2.64+0x180], !P1 ;  /* 0x30400180021adfae */ /* 0x0005e2000c901d64 */
[----:B------:R-:W-:Y:S01]  /*f270*/  LOP3.LUT P5, RZ, R23, 0x40000, RZ, 0xc0, !PT ;  /* 0x0004000017ff7812 */ /* 0x000fe200078ac0ff */
[----:B--2---:R-:W-:-:S02]  /*f280*/  @!P6 IMAD.MOV.U32 R2, RZ, RZ, R6 ;  /* 0x000000ffff02e224 */ /* 0x004fc400078e0006 */
[----:B------:R-:W-:-:S10]  /*f290*/  @!P6 IMAD.MOV.U32 R3, RZ, RZ, R7 ;  /* 0x000000ffff03e224 */ /* 0x000fd400078e0007 */
[----:B0-----:R-:W-:Y:S02]  /*f2a0*/  @!P5 LEA R6, P0, R8, R14, 0x1 ;  /* 0x0000000e0806d211 */ /* 0x001fe400078008ff */
[----:B------:R0:W2:Y:S03]  /*f2b0*/  SHFL.IDX PT, R14, R0, 0x7, 0x181f ;  /* 0x00f81f00000e7f89 */ /* 0x0000a600000e0000 */
[----:B-1----:R-:W-:Y:S01]  /*f2c0*/  @!P5 IMAD.X R7, RZ, RZ, R5, P0 ;  /* 0x000000ffff07d224 */ /* 0x002fe200000e0605 */
[----:B------:R-:W-:Y:S04]  /*f2d0*/  @!P6 LDGSTS.E.BYPASS.LTC128B.128 [R26+0x24c00], desc[UR36][R2.64], !P4 ;  /* 0x24c00000021aefae */ /* 0x000fe8000e101d64 */
[----:B------:R-:W-:Y:S04]  /*f2e0*/  @!P6 LDGSTS.E.BYPASS.LTC128B.128 [R26+0x28c00], desc[UR36][R2.64+0x80], !P3 ;  /* 0x28c00080021aefae */ /* 0x000fe8000d901d64 */
[----:B------:R-:W-:Y:S04]  /*f2f0*/  @!P6 LDGSTS.E.BYPASS.LTC128B.128 [R26+0x2cc00], desc[UR36][R2.64+0x100], !P2 ;  /* 0x2cc00100021aefae */ /* 0x000fe8000d101d64 */
[----:B------:R1:W-:Y:S04]  /*f300*/  @!P6 LDGSTS.E.BYPASS.LTC128B.128 [R26+0x30c00], desc[UR36][R2.64+0x180], !P1 ;  /* 0x30c00180021aefae */ /* 0x0003e8000c901d64 */
[----:B------:R0:W3:Y:S01]  /*f310*/  SHFL.IDX PT, R5, R4, 0x7, 0x181f ;  /* 0x00f81f0004057f89 */ /* 0x0000e200000e0000 */
[----:B-1----:R-:W-:-:S02]  /*f320*/  @!P5 IMAD.MOV.U32 R2, RZ, RZ, R6 ;  /* 0x000000ffff02d224 */ /* 0x002fc400078e0006 */
[----:B------:R-:W-:-:S05]  /*f330*/  @!P5 IMAD.MOV.U32 R3, RZ, RZ, R7 ;  /* 0x000000ffff03d224 */ /* 0x000fca00078e0007 */
[----:B------:R0:W-:Y:S04]  /*f340*/  @!P5 LDGSTS.E.BYPASS.LTC128B.128 [R26+0x25400], desc[UR36][R2.64], !P4 ;  /* 0x25400000021adfae */ /* 0x0001e8000e101d64 */
[----:B------:R0:W-:Y:S04]  /*f350*/  @!P5 LDGSTS.E.BYPASS.LTC128B.128 [R26+0x29400], desc[UR36][R2.64+0x80], !P3 ;  /* 0x29400080021adfae */ /* 0x0001e8000d901d64 */
[----:B------:R0:W-:Y:S04]  /*f360*/  @!P5 LDGSTS.E.BYPASS.LTC128B.128 [R26+0x2d400], desc[UR36][R2.64+0x100], !P2 ;  /* 0x2d400100021adfae */ /* 0x0001e8000d101d64 */
[----:B--23--:R0:W-:Y:S02]  /*f370*/  @!P5 LDGSTS.E.BYPASS.LTC128B.128 [R26+0x31400], desc[UR36][R2.64+0x180], !P1 ;  /* 0x31400180021adfae */ /* 0x00c1e4000c901d64 */
.L_x_10360:
[----:B------:R-:W-:Y:S01]  /*f380*/  LOP3.LUT P0, RZ, R23, 0x4000, RZ, 0xc0, !PT ;  /* 0x0000400017ff7812 */ /* 0x000fe2000780c0ff */
[----:B------:R-:W-:-:S12]  /*f390*/  BSSY B0, `(.L_x_10253) ;  /* 0x000000b000007945 */ /* 0x000fd80003800000 */
        /* <DEDUP_REMOVED lines=8> */
[----:B------:R1:W-:Y:S04]  /*f420*/  LDGSTS.E.BYPASS.LTC128B.128 [R26+0x2dc00], desc[UR36][R2.64+0x100], !P2 ;  /* 0x2dc00100021a7fae */ /* 0x0003e8000d101d64 */
[----:B------:R1:W-:Y:S02]  /*f430*/  LDGSTS.E.BYPASS.LTC128B.128 [R26+0x31c00], desc[UR36][R2.64+0x180], !P1 ;  /* 0x31c00180021a7fae */ /* 0x0003e4000c901d64 */
.L_x_10254:
[----:B------:R-:W-:Y:S05]  /*f440*/  BSYNC B0 ;  /* 0x0000000000007941 */ /* 0x000fea0003800000 */
.L_x_10253:
[----:B------:R-:W-:Y:S01]  /*f450*/  NOP ;  /* 0x0000000000007918 */ /* 0x000fe20000000000 */
[----:B------:R-:W-:-:S13]  /*f460*/  PLOP3.LUT P0, PT, PT, PT, PT, 0x80, 0x0 ;  /* 0x000000000000781c */ /* 0x000fda0003f0f070 */
.L_x_10255:
        /* <DEDUP_REMOVED lines=18> */
.L_x_10361:
[----:B------:R-:W-:Y:S05]  /*f590*/  BSYNC B0 ;  /* 0x0000000000007941 */ /* 0x000fea0003800000 */
.L_x_10256:
[----:B------:R-:W-:-:S13]  /*f5a0*/  LOP3.LUT P0, RZ, R23, 0x400, RZ, 0xc0, !PT ;  /* 0x0000040017ff7812 */ /* 0x000fda000780c0ff */
[----:B------:R-:W-:Y:S05]  /*f5b0*/  @!P0 BRA `(.L_x_10258) ;  /* 0x0000000000048947 */ /* 0x000fea0003800000 */
[----:B------:R-:W-:Y:S01]  /*f5c0*/  BPT.TRAP 0x1 ;  /* 0x000000040000795c */ /* 0x000fe20000300000 */
.L_x_10258:
[----:B------:R-:W-:Y:S01]  /*f5d0*/  SHF.L.U32 R0, R27, 0x1f, RZ ;  /* 0x0000001f1b007819 */ /* 0x000fe200000006ff */
[----:B------:R-:W-:Y:S03]  /*f5e0*/  BSSY B0, `(.L_x_10259) ;  /* 0x0000003000007945 */ /* 0x000fe60003800000 */
[----:B------:R-:W1:Y:S02]  /*f5f0*/  SYNCS.PHASECHK.TRANS64.TRYWAIT P0, [R25+URZ+0x32460], R0 ;  /* 0x03246000190075a7 */ /* 0x000e64000800017f */
[----:B-1----:R-:W-:Y:S05]  /*f600*/  @!P0 BRA `(.L_x_10260) ;  /* 0x0000004800208947 */ /* 0x002fea0003800000 */
.L_x_10362:
[----:B------:R-:W-:Y:S05]  /*f610*/  BSYNC B0 ;  /* 0x0000000000007941 */ /* 0x000fea0003800000 */
.L_x_10259:
[----:B------:R-:W1:Y:S01]  /*f620*/  LDL.LU R2, [R1+0x10] ;  /* 0x0000100001027983 */ /* 0x000e620000300800 */
[----:B------:R-:W-:Y:S01]  /*f630*/  ULDC.64 UR4, c[0x0][0x328] ;  /* 0x0000ca0000047ab9 */ /* 0x000fe20000000a00 */
[----:B------:R-:W-:Y:S02]  /*f640*/  ULDC.64 UR6, c[0x0][0x318] ;  /* 0x0000c60000067ab9 */ /* 0x000fe40000000a00 */
[----:B------:R-:W2:Y:S04]  /*f650*/  LDL.LU R6, [R1+0x14] ;  /* 0x0000140001067983 */ /* 0x000ea80000300800 */
[----:B------:R-:W3:Y:S01]  /*f660*/  LDL.LU R4, [R1+0x28] ;  /* 0x0000280001047983 */ /* 0x000ee20000300800 */
[C---:B------:R-:W-:Y:S02]  /*f670*/  LOP3.LUT P3, RZ, R23.reuse, 0x10, RZ, 0xc0, !PT ;  /* 0x0000001017ff7812 */ /* 0x040fe4000786c0ff */
[----:B------:R-:W-:-:S02]  /*f680*/  LOP3.LUT P2, RZ, R23, 0x8, RZ, 0xc0, !PT ;  /* 0x0000000817ff7812 */ /* 0x000fc4000784c0ff */
[C---:B------:R-:W-:Y:S02]  /*f690*/  LOP3.LUT P1, RZ, R23.reuse, 0x4, RZ, 0xc0, !PT ;  /* 0x0000000417ff7812 */ /* 0x040fe4000782c0ff */
[----:B------:R-:W-:Y:S02]  /*f6a0*/  LOP3.LUT P4, RZ, R23, 0x1, RZ, 0xc0, !PT ;  /* 0x0000000117ff7812 */ /* 0x000fe4000788c0ff */
[----:B------:R-:W-:Y:S01]  /*f6b0*/  SEL R7, RZ, 0x8, P1 ;  /* 0x00000008ff077807 */ /* 0x000fe20000800000 */
[----:B-1----:R-:W-:Y:S02]  /*f6c0*/  IMAD R0, R2, UR4, RZ ;  /* 0x0000000402007c24 */ /* 0x002fe4000f8e02ff */
[----:B0-----:R-:W-:-:S04]  /*f6d0*/  IMAD.WIDE.U32 R2, R37, UR4, RZ ;  /* 0x0000000425027c25 */ /* 0x001fc8000f8e00ff */
[----:B------:R-:W-:Y:S01]  /*f6e0*/  IMAD R5, R37, UR5, R0 ;  /* 0x0000000525057c24 */ /* 0x000fe2000f8e0200 */
[----:B------:R-:W-:Y:S01]  /*f6f0*/  ULDC.64 UR4, c[0x0][0x338] ;  /* 0x0000ce0000047ab9 */ /* 0x000fe20000000a00 */
[----:B------:R-:W-:Y:S02]  /*f700*/  SEL R0, RZ, 0x2, P3 ;  /* 0x00000002ff007807 */ /* 0x000fe40001800000 */
        /* <DEDUP_REMOVED lines=10> */
[----:B------:R-:W-:Y:S02]  /*f7b0*/  LEA.HI.X R6, R2, UR7, R3, 0x1, P0 ;  /* 0x0000000702067c11 */ /* 0x000fe400080f0c03 */
[----:B------:R-:W-:-:S04]  /*f7c0*/  SEL R3, RZ, 0x4, P2 ;  /* 0x00000004ff037807 */ /* 0x000fc80001000000 */
[----:B---3--:R-:W-:Y:S01]  /*f7d0*/  IADD3 R0, R3, R0, R4 ;  /* 0x0000000003007210 */ /* 0x008fe20007ffe004 */
[----:B------:R-:W-:-:S04]  /*f7e0*/  IMAD R4, R24, 0x6000, R29 ;  /* 0x0000600018047824 */ /* 0x000fc800078e021d */
[----:B------:R-:W-:Y:S01]  /*f7f0*/  IMAD.IADD R7, R0, 0x1, R7 ;  /* 0x0000000100077824 */ /* 0x000fe200078e0207 */
[----:B------:R-:W-:Y:S06]  /*f800*/  BRA.DIV UR4, `(.L_x_10261) ;  /* 0x0000004604b47947 */ /* 0x000fec000b800000 */
[----:B------:R-:W0:Y:S01]  /*f810*/  S2R R2, SR_TID.X ;  /* 0x0000000000027919 */ /* 0x000e220000002100 */
[----:B------:R-:W-:Y:S01]  /*f820*/  IMAD R4, R4, 0x2, R22 ;  /* 0x0000000204047824 */ /* 0x000fe200078e0216 */
[C---:B------:R-:W-:Y:S01]  /*f830*/  LOP3.LUT P2, RZ, R7.reuse, 0x2, RZ, 0xc0, !PT ;  /* 0x0000000207ff7812 */ /* 0x040fe2000784c0ff */
[----:B------:R-:W1:Y:S01]  /*f840*/  SHFL.IDX PT, R14, R5, RZ, 0x181f ;  /* 0x00181fff050e7589 */ /* 0x000e6200000e0000 */
[----:B------:R-:W-:-:S03]  /*f850*/  LOP3.LUT P1, RZ, R7, 0x4, RZ, 0xc0, !PT ;  /* 0x0000000407ff7812 */ /* 0x000fc6000782c0ff */
        /* <DEDUP_REMOVED lines=65> */
.L_x_10376:
[----:B0-2---:R-:W-:Y:S02]  /*fc70*/  IADD3 R2, P3, R14, R0, RZ ;  /* 0x000000000e027210 */ /* 0x005fe40007f7e0ff */
        /* <DEDUP_REMOVED lines=14> */
.L_x_10262:
        /* <DEDUP_REMOVED lines=10> */
.L_x_10263:
[----:B0-----:R-:W2:Y:S01]  /*fe00*/  LDL.LU R2, [R1+0xc] ;  /* 0x00000c0001027983 */ /* 0x001ea20000300800 */
[----:B------:R0:W-:Y:S01]  /*fe10*/  SYNCS.ARRIVE.TRANS64.A1T0 RZ, [R25+URZ+0x32450], RZ ;  /* 0x032450ff19ff79a7 */ /* 0x0001e2000810003f */
[----:B------:R-:W-:Y:S01]  /*fe20*/  BSSY B0, `(.L_x_10264) ;  /* 0x00000d9000007945 */ /* 0x000fe20003800000 */
[----:B--2---:R-:W-:-:S05]  /*fe30*/  VIADD R21, R2, 0xfffffffe ;  /* 0xfffffffe02157836 */ /* 0x004fca0000000000 */
[----:B------:R-:W-:-:S13]  /*fe40*/  ISETP.GE.AND P0, PT, R21, R30, PT ;  /* 0x0000001e1500720c */ /* 0x000fda0003f06270 */
[----:B0-----:R-:W-:Y:S05]  /*fe50*/  @!P0 BRA `(.L_x_10265) ;  /* 0x0000000c00548947 */ /* 0x001fea0003800000 */
.L_x_10278:
[----:B0-----:R-:W0:Y:S01]  /*fe60*/  S2R R2, SR_TID.X ;  /* 0x0000000000027919 */ /* 0x001e220000002100 */
[----:B-1----:R-:W1:Y:S01]  /*fe70*/  LDC R3, c[0x0][0x430] ;  /* 0x00010c00ff037b82 */ /* 0x002e620000000800 */
[----:B------:R-:W-:Y:S01]  /*fe80*/  IMAD R8, R21, 0x60, R32 ;  /* 0x0000006015087824 */ /* 0x000fe200078e0220 */
[----:B------:R-:W-:Y:S01]  /*fe90*/  LOP3.LUT P1, RZ, R23, 0x400, RZ, 0xc0, !PT ;  /* 0x0000040017ff7812 */ /* 0x000fe2000782c0ff */
[----:B------:R-:W-:Y:S01]  /*fea0*/  VIADD R24, R24, 0x1 ;  /* 0x0000000118187836 */ /* 0x000fe20000000000 */
[----:B-1----:R-:W-:Y:S02]  /*feb0*/  ISETP.NE.AND P0, PT, R3, 0x1, PT ;  /* 0x000000010300780c */ /* 0x002fe40003f05270 */
[----:B0-----:R-:W-:-:S04]  /*fec0*/  LOP3.LUT R2, R2, 0x7f, RZ, 0xc0, !PT ;  /* 0x0000007f02027812 */ /* 0x001fc800078ec0ff */
[----:B------:R-:W-:Y:S02]  /*fed0*/  SHF.R.U32.HI R4, RZ, 0x3, R2 ;  /* 0x00000003ff047819 */ /* 0x000fe40000011602 */
[----:B------:R-:W0:Y:S05]  /*fee0*/  S2R R2, SR_TID.X ;  /* 0x0000000000027919 */ /* 0x000e2a0000002100 */
[----:B------:R-:W1:Y:S08]  /*fef0*/  @P0 LDC R3, c[0x0][0x434] ;  /* 0x00010d00ff030b82 */ /* 0x000e700000000800 */
[----:B--2---:R-:W2:Y:S01]  /*ff00*/  @P0 LDC R7, c[0x0][0x438] ;  /* 0x00010e00ff070b82 */ /* 0x004ea20000000800 */
        /* <DEDUP_REMOVED lines=15> */
[----:B-1----:R-:W-:Y:S01]  /*10000*/  @!P2 LEA R6, P0, R2, R6, 0x2 ;  /* 0x000000060206a211 */ /* 0x002fe200078010ff */
[----:B------:R-:W-:-:S03]  /*10010*/  IMAD.MOV.U32 R4, RZ, RZ, RZ ;  /* 0x000000ffff047224 */ /* 0x000fc600078e00ff */
[----:B------:R-:W-:Y:S01]  /*10020*/  @!P2 LEA.HI.X R7, R2, R7, R3, 0x2, P0 ;  /* 0x000000070207a211 */ /* 0x000fe200000f1403 */
[----:B------:R-:W-:Y:S01]  /*10030*/  IMAD.MOV R5, RZ, RZ, -R9 ;  /* 0x000000ffff057224 */ /* 0x000fe200078e0a09 */
[C---:B------:R-:W-:Y:S01]  /*10040*/  ISETP.NE.AND P0, PT, R24.reuse, 0x2, PT ;  /* 0x000000021800780c */ /* 0x040fe20003f05270 */
[----:B------:R-:W-:Y:S05]  /*10050*/  YIELD ;  /* 0x0000000000007946 */ /* 0x000fea0003800000 */
[----:B------:R-:W-:Y:S01]  /*10060*/  ULDC UR4, c[0x0][0x430] ;  /* 0x00010c0000047ab9 */ /* 0x000fe20000000800 */
[----:B------:R-:W-:Y:S01]  /*10070*/  IMAD.MOV.U32 R3, RZ, RZ, R21 ;  /* 0x000000ffff037224 */ /* 0x000fe200078e0015 */
[----:B------:R-:W-:Y:S01]  /*10080*/  SEL R2, RZ, 0x1, P0 ;  /* 0x00000001ff027807 */ /* 0x000fe20000000000 */
[----:B------:R-:W-:Y:S01]  /*10090*/  IMAD R5, R5, UR4, R8 ;  /* 0x0000000405057c24 */ /* 0x000fe2000f8e0208 */
[----:B------:R0:W5:Y:S01]  /*100a0*/  @!P2 LDG.E R4, desc[UR36][R6.64] ;  /* 0x000000240604a981 */ /* 0x000162000c1e1900 */
[----:B------:R-:W-:Y:S01]  /*100b0*/  SEL R24, R24, RZ, P0 ;  /* 0x000000ff18187207 */ /* 0x000fe20000000000 */
[----:B------:R-:W-:Y:S01]  /*100c0*/  VIADD R21, R21, 0xffffffff ;  /* 0xffffffff15157836 */ /* 0x000fe20000000000 */
[----:B------:R-:W-:-:S02]  /*100d0*/  LOP3.LUT R27, R27, R2, RZ, 0x3c, !PT ;  /* 0x000000021b1b7212 */ /* 0x000fc400078e3cff */
[----:B------:R-:W-:Y:S01]  /*100e0*/  ISETP.GT.AND P2, PT, R3, R30, PT ;  /* 0x0000001e0300720c */ /* 0x000fe20003f44270 */
[----:B------:R-:W-:-:S12]  /*100f0*/  @!P1 BRA `(.L_x_10266) ;  /* 0x0000000000049947 */ /* 0x000fd80003800000 */
[----:B------:R-:W-:Y:S01]  /*10100*/  BPT.TRAP 0x1 ;  /* 0x000000040000795c */ /* 0x000fe20000300000 */
.L_x_10266:
[----:B------:R-:W-:Y:S01]  /*10110*/  IMAD R10, R24, 0x8, R22 ;  /* 0x00000008180a7824 */ /* 0x000fe200078e0216 */
[----:B------:R-:W-:Y:S01]  /*10120*/  SHF.L.U32 R20, R27, 0x1f, RZ ;  /* 0x0000001f1b147819 */ /* 0x000fe200000006ff */
[----:B------:R-:W-:Y:S01]  /*10130*/  BSSY B1, `(.L_x_10267) ;  /* 0x0000004000017945 */ /* 0x000fe20003800000 */
[----:B------:R-:W-:Y:S02]  /*10140*/  SHF.R.S32.HI R9, RZ, 0x1f, R5 ;  /* 0x0000001fff097819 */ /* 0x000fe40000011405 */
[----:B------:R-:W1:Y:S02]  /*10150*/  SYNCS.PHASECHK.TRANS64.TRYWAIT P0, [R10+URZ+0x32440], R20 ;  /* 0x032440140a0075a7 */ /* 0x000e64000800017f */
[----:B-1----:R-:W-:Y:S05]  /*10160*/  @!P0 BRA `(.L_x_10268) ;  /* 0x00000044009c8947 */ /* 0x002fea0003800000 */
.L_x_10377:
[----:B------:R-:W-:Y:S05]  /*10170*/  BSYNC B1 ;  /* 0x0000000000017941 */ /* 0x000fea0003800000 */
.L_x_10267:
[----:B------:R-:W-:Y:S01]  /*10180*/  ULDC.64 UR4, c[0x0][0x300] ;  /* 0x0000c00000047ab9 */ /* 0x000fe20000000a00 */
[----:B-----5:R-:W-:Y:S01]  /*10190*/  SHF.R.S32.HI R17, RZ, 0x1f, R4 ;  /* 0x0000001fff117819 */ /* 0x020fe20000011404 */
[----:B------:R-:W-:Y:S01]  /*101a0*/  IMAD R2, R9, UR4, RZ ;  /* 0x0000000409027c24 */ /* 0x000fe2000f8e02ff */
[----:B------:R-:W-:Y:S01]  /*101b0*/  ULDC.64 UR6, c[0x0][0x2e8] ;  /* 0x0000ba0000067ab9 */ /* 0x000fe20000000a00 */
[----:B------:R-:W-:Y:S02]  /*101c0*/  LOP3.LUT P1, RZ, R23, 0x2, RZ, 0xc0, !PT ;  /* 0x0000000217ff7812 */ /* 0x000fe4000782c0ff */
[C---:B0-----:R-:W-:Y:S02]  /*101d0*/  IMAD R7, R5.reuse, UR5, R2 ;  /* 0x0000000505077c24 */ /* 0x041fe4000f8e0202 */
        /* <DEDUP_REMOVED lines=18> */
[----:B------:R-:W-:Y:S01]  /*10300*/  SHFL.IDX PT, R14, R6, 0x5, 0x181f ;  /* 0x00b81f00060e7f89 */ /* 0x000fe200000e0000 */
[----:B0-----:R-:W-:-:S05]  /*10310*/  IADD3 R2, P0, R2, R0, RZ ;  /* 0x0000000002027210 */ /* 0x001fca0007f1e0ff */
[----:B--2---:R-:W-:-:S05]  /*10320*/  IMAD.X R3, RZ, RZ, R3, P0 ;  /* 0x000000ffff037224 */ /* 0x004fca00000e0603 */
[----:B------:R0:W-:Y:S04]  /*10330*/  LDGSTS.E.BYPASS.LTC128B.128 [R7+0x1c400], desc[UR36][R2.64], !P1 ;  /* 0x1c40000002077fae */ /* 0x0001e8000c901d64 */
[----:B0-----:R-:W0:Y:S04]  /*10340*/  SHFL.IDX PT, R2, R6, 0x1, 0x181f ;  /* 0x00381f0006027f89 */ /* 0x001e2800000e0000 */
[----:B------:R-:W2:Y:S01]  /*10350*/  SHFL.IDX PT, R3, R8, 0x1, 0x181f ;  /* 0x00381f0008037f89 */ /* 0x000ea200000e0000 */
        /* <DEDUP_REMOVED lines=14> */
[----:B------:R-:W2:Y:S04]  /*10440*/  SHFL.IDX PT, R3, R8, 0x4, 0x181f ;  /* 0x00981f0008037f89 */ /* 0x000ea800000e0000 */
[----:B------:R-:W3:Y:S01]  /*10450*/  SHFL.IDX PT, R8, R8, 0x5, 0x181f ;  /* 0x00b81f0008087f89 */ /* 0x000ee200000e0000 */
[----:B0-----:R-:W-:-:S05]  /*10460*/  IADD3 R2, P0, R2, R0, RZ ;  /* 0x0000000002027210 */ /* 0x001fca0007f1e0ff */
[----:B--2---:R-:W-:-:S05]  /*10470*/  IMAD.X R3, RZ, RZ, R3, P0 ;  /* 0x000000ffff037224 */ /* 0x004fca00000e0603 */
[----:B---3--:R0:W-:Y:S03]  /*10480*/  LDGSTS.E.BYPASS.LTC128B.128 [R7+0x1e400], desc[UR36][R2.64], !P1 ;  /* 0x1e40000002077fae */ /* 0x0081e6000c901d64 */
.L_x_10391:
[----:B0-----:R-:W-:-:S05]  /*10490*/  IADD3 R2, P0, R14, R0, RZ ;  /* 0x000000000e027210 */ /* 0x001fca0007f1e0ff */
[----:B------:R-:W-:Y:S01]  /*104a0*/  IMAD.X R3, RZ, RZ, R8, P0 ;  /* 0x000000ffff037224 */ /* 0x000fe200000e0608 */
[----:B------:R-:W-:-:S04]  /*104b0*/  PLOP3.LUT P0, PT, PT, PT, PT, 0x80, 0x0 ;  /* 0x000000000000781c */ /* 0x000fc80003f0f070 */
[----:B------:R-:W-:Y:S01]  /*104c0*/  @!PT LDS RZ, [RZ] ;  /* 0x00000000fffff984 */ /* 0x000fe20000000800 */
[----:B------:R-:W-:Y:S01]  /*104d0*/  @!PT LDS RZ, [RZ] ;  /* 0x00000000fffff984 */ /* 0x000fe20000000800 */
[----:B------:R-:W-:Y:S01]  /*104e0*/  @!PT LDS RZ, [RZ] ;  /* 0x00000000fffff984 */ /* 0x000fe20000000800 */
[----:B------:R0:W-:Y:S01]  /*104f0*/  LDGSTS.E.BYPASS.LTC128B.128 [R7+0x1ec00], desc[UR36][R2.64], !P1 ;  /* 0x1ec0000002077fae */ /* 0x0001e2000c901d64 */
[----:B------:R-:W-:-:S08]  /*10500*/  NOP ;  /* 0x0000000000007918 */ /* 0x000fd00000000000 */
.L_x_10270:
        /* <DEDUP_REMOVED lines=10> */
.L_x_10271:
[----:B------:R2:W-:Y:S01]  /*105b0*/  SYNCS.ARRIVE.TRANS64.A1T0 RZ, [R10+URZ+0x32430], RZ ;  /* 0x032430ff0aff79a7 */ /* 0x0005e2000810003f */
[----:B------:R-:W-:Y:S05]  /*105c0*/  @!P3 BRA `(.L_x_10272) ;  /* 0x000000000004b947 */ /* 0x000fea0003800000 */
[----:B------:R-:W-:Y:S01]  /*105d0*/  BPT.TRAP 0x1 ;  /* 0x000000040000795c */ /* 0x000fe20000300000 */
.L_x_10272:
[----:B------:R-:W3:Y:S01]  /*105e0*/  SYNCS.PHASECHK.TRANS64.TRYWAIT P0, [R10+URZ+0x32460], R20 ;  /* 0x032460140a0075a7 */ /* 0x000ee2000800017f */
[----:B------:R-:W-:Y:S04]  /*105f0*/  BSSY B1, `(.L_x_10273) ;  /* 0x0000002000017945 */ /* 0x000fe80003800000 */
[----:B---3--:R-:W-:Y:S05]  /*10600*/  @!P0 BRA `(.L_x_10274) ;  /* 0x0000004800288947 */ /* 0x008fea0003800000 */
.L_x_10392:
[----:B------:R-:W-:Y:S05]  /*10610*/  BSYNC B1 ;  /* 0x0000000000017941 */ /* 0x000fea0003800000 */
.L_x_10273:
[----:B------:R-:W-:Y:S01]  /*10620*/  ULDC.64 UR4, c[0x0][0x328] ;  /* 0x0000ca0000047ab9 */ /* 0x000fe20000000a00 */
[----:B------:R-:W-:Y:S01]  /*10630*/  ULDC.64 UR6, c[0x0][0x318] ;  /* 0x0000c60000067ab9 */ /* 0x000fe20000000a00 */
[----:B0-----:R-:W-:Y:S01]  /*10640*/  IMAD R2, R9, UR4, RZ ;  /* 0x0000000409027c24 */ /* 0x001fe2000f8e02ff */
[C---:B------:R-:W-:Y:S01]  /*10650*/  LOP3.LUT P5, RZ, R23.reuse, 0x1, RZ, 0xc0, !PT ;  /* 0x0000000117ff7812 */ /* 0x040fe200078ac0ff */
[----:B-1-3--:R-:W-:Y:S01]  /*10660*/  IMAD R20, R24, 0x6000, R29 ;  /* 0x0000600018147824 */ /* 0x00afe200078e021d */
        /* <DEDUP_REMOVED lines=36> */
[----:B-1----:R-:W-:Y:S04]  /*108b0*/  SHFL.IDX PT, R3, R25, 0x4, 0x181f ;  /* 0x00981f0019037f89 */ /* 0x002fe800000e0000 */
        /* <DEDUP_REMOVED lines=24> */
.L_x_10406:
        /* <DEDUP_REMOVED lines=11> */
.L_x_10276:
        /* <DEDUP_REMOVED lines=10> */
.L_x_10277:
[----:B------:R1:W-:Y:S01]  /*10b90*/  SYNCS.ARRIVE.TRANS64.A1T0 RZ, [R10+URZ+0x32450], RZ ;  /* 0x032450ff0aff79a7 */ /* 0x0003e2000810003f */
[----:B------:R-:W-:Y:S05]  /*10ba0*/  @P2 BRA `(.L_x_10278) ;  /* 0xfffffff000ac2947 */ /* 0x000fea000383ffff */
.L_x_10265:
[----:B------:R-:W-:Y:S05]  /*10bb0*/  BSYNC B0 ;  /* 0x0000000000007941 */ /* 0x000fea0003800000 */
.L_x_10264:
[----:B0-----:R-:W0:Y:S01]  /*10bc0*/  S2R R2, SR_TID.X ;  /* 0x0000000000027919 */ /* 0x001e220000002100 */
[----:B------:R-:W-:Y:S01]  /*10bd0*/  VIADD R24, R24, 0x1 ;  /* 0x0000000118187836 */ /* 0x000fe20000000000 */
[----:B------:R-:W-:Y:S04]  /*10be0*/  BSSY B0, `(.L_x_10279) ;  /* 0x0000012000007945 */ /* 0x000fe80003800000 */
[----:B------:R-:W-:-:S04]  /*10bf0*/  ISETP.NE.AND P0, PT, R24, 0x2, PT ;  /* 0x000000021800780c */ /* 0x000fc80003f05270 */
[----:B------:R-:W-:Y:S02]  /*10c00*/  SEL R0, RZ, 0x1, P0 ;  /* 0x00000001ff007807 */ /* 0x000fe40000000000 */
[----:B0-----:R-:W-:-:S04]  /*10c10*/  LOP3.LUT R2, R2, 0x7f, RZ, 0xc0, !PT ;  /* 0x0000007f02027812 */ /* 0x001fc800078ec0ff */
[----:B------:R-:W-:-:S13]  /*10c20*/  ISETP.NE.AND P1, PT, R2, RZ, PT ;  /* 0x000000ff0200720c */ /* 0x000fda0003f25270 */
[----:B------:R-:W-:Y:S05]  /*10c30*/  @P1 BRA `(.L_x_10280) ;  /* 0x0000000000301947 */ /* 0x000fea0003800000 */
[----:B------:R-:W0:Y:S01]  /*10c40*/  S2R R5, SR_LANEID ;  /* 0x0000000000057919 */ /* 0x000e220000000000 */
[----:B------:R-:W-:Y:S01]  /*10c50*/  VOTEU.ANY UR4, UPT, PT ;  /* 0x0000000000047886 */ /* 0x000fe200038e0100 */
[----:B------:R-:W3:Y:S01]  /*10c60*/  LDC.64 R2, c[0x0][0xd60] ;  /* 0x00035800ff027b82 */ /* 0x000ee20000000a00 */
[----:B------:R-:W0:Y:S02]  /*10c70*/  FLO.U32 R4, UR4 ;  /* 0x0000000400047d00 */ /* 0x000e2400080e0000 */
[----:B0-----:R-:W-:-:S06]  /*10c80*/  ISETP.EQ.U32.AND P1, PT, R4, R5, PT ;  /* 0x000000050400720c */ /* 0x001fcc0003f22070 */
[----:B------:R-:W3:Y:S07]  /*10c90*/  POPC R5, UR4 ;  /* 0x0000000400057d09 */ /* 0x000eee0008000000 */
[----:B---3--:R-:W3:Y:S01]  /*10ca0*/  @P1 ATOMG.E.ADD.STRONG.GPU PT, R3, desc[UR36][R2.64], R5 ;  /* 0x00000005020319a8 */ /* 0x008ee200081ee1e4 */
[----:B------:R-:W0:Y:S02]  /*10cb0*/  S2R R6, SR_LTMASK ;  /* 0x0000000000067919 */ /* 0x000e240000003900 */
[----:B0-----:R-:W-:-:S04]  /*10cc0*/  LOP3.LUT R6, R6, UR4, RZ, 0xc0, !PT ;  /* 0x0000000406067c12 */ /* 0x001fc8000f8ec0ff */
[----:B------:R-:W0:Y:S01]  /*10cd0*/  POPC R7, R6 ;  /* 0x0000000600077309 */ /* 0x000e220000000000 */
[----:B---3--:R-:W0:Y:S02]  /*10ce0*/  SHFL.IDX PT, R4, R3, R4, 0x1f ;  /* 0x00001f0403047589 */ /* 0x008e2400000e0000 */
[----:B0-----:R-:W-:-:S07]  /*10cf0*/  IADD3 R16, R4, UR39, R7 ;  /* 0x0000002704107c10 */ /* 0x001fce000fffe007 */
.L_x_10280:
[----:B------:R-:W-:Y:S05]  /*10d00*/  BSYNC B0 ;  /* 0x0000000000007941 */ /* 0x000fea0003800000 */
.L_x_10279:
[----:B------:R-:W-:Y:S02]  /*10d10*/  SEL R24, R24, RZ, P0 ;  /* 0x000000ff18187207 */ /* 0x000fe40000000000 */
[----:B------:R-:W-:-:S07]  /*10d20*/  LOP3.LUT R27, R27, R0, RZ, 0x3c, !PT ;  /* 0x000000001b1b7212 */ /* 0x000fce00078e3cff */
.L_x_10233:
[----:B------:R-:W-:Y:S05]  /*10d30*/  BSYNC B7 ;  /* 0x0000000000077941 */ /* 0x000fea0003800000 */
.L_x_10231:
        /* <DEDUP_REMOVED lines=8> */
[----:B------:R0:W3:Y:S01]  /*10dc0*/  LDS.128 R16, [R22+0x324d0] ;  /* 0x0324d00016107984 */ /* 0x0000e20000000c00 */
[----:B------:R-:W-:Y:S06]  /*10dd0*/  BAR.ARV 0x4, 0x180 ;  /* 0x0106000000007b1d */ /* 0x000fec0000002000 */
[----:B------:R-:W-:Y:S05]  /*10de0*/  BRA `(.L_x_10282) ;  /* 0x0000000800d07947 */ /* 0x000fea0003800000 */
.L_x_10281:
        /* <DEDUP_REMOVED lines=9> */
[----:B------:R-:W3:Y:S01]  /*10e80*/  @!P1 LDC.64 R4, c[0x0][0xd78] ;  /* 0x00035e00ff049b82 */ /* 0x000ee20000000a00 */
[----:B0-----:R-:W-:-:S05]  /*10e90*/  @!P1 IMAD.WIDE R2, R7, 0x4, R2 ;  /* 0x0000000407029825 */ /* 0x001fca00078e0202 */
[----:B------:R3:W4:Y:S02]  /*10ea0*/  @!P1 LDG.E R6, desc[UR36][R2.64] ;  /* 0x0000002402069981 */ /* 0x000724000c1e1900 */
        /* <DEDUP_REMOVED lines=10> */
[----:B----4-:R-:W-:-:S02]  /*10f50*/  @!P1 IMAD.MOV.U32 R7, RZ, RZ, R6 ;  /* 0x000000ffff079224 */ /* 0x010fc400078e0006 */
[----:B------:R-:W-:Y:S02]  /*10f60*/  IMAD.MOV.U32 R6, RZ, RZ, RZ ;  /* 0x000000ffff067224 */ /* 0x000fe400078e00ff */
        /* <DEDUP_REMOVED lines=18> */
[----:B------:R0:W3:Y:S02]  /*11090*/  SHFL.IDX PT, R14, R2, 0x1f, 0x1f ;  /* 0x03e01f00020e7f89 */ /* 0x0000e400000e0000 */
.L_x_10416:
[----:B------:R-:W-:Y:S02]  /*110a0*/  ULDC UR4, c[0x0][0xd38] ;  /* 0x00034e0000047ab9 */ /* 0x000fe40000000800 */
[----:B------:R-:W-:-:S04]  /*110b0*/  IMAD.U32 R5, RZ, RZ, UR4 ;  /* 0x00000004ff057e24 */ /* 0x000fc8000f8e00ff */
[----:B---3--:R-:W-:-:S04]  /*110c0*/  IMAD R14, R14, R5, RZ ;  /* 0x000000050e0e7224 */ /* 0x008fc800078e02ff */
[----:B------:R-:W-:-:S05]  /*110d0*/  IMAD.IADD R9, R8, 0x1, R14 ;  /* 0x0000000108097824 */ /* 0x000fca00078e020e */
[----:B------:R-:W-:-:S13]  /*110e0*/  ISETP.GT.AND P6, PT, R9, R0, PT ;  /* 0x000000000900720c */ /* 0x000fda0003fc4270 */
[----:B------:R-:W-:Y:S05]  /*110f0*/  @P6 BRA `(.L_x_10284) ;  /* 0x0000000000a46947 */ /* 0x000fea0003800000 */
.L_x_10287:
        /* <DEDUP_REMOVED lines=10> */
[----:B------:R-:W3:Y:S01]  /*111a0*/  @!P6 LDC.64 R4, c[0x0][0xd78] ;  /* 0x00035e00ff04eb82 */ /* 0x000ee20000000a00 */
[----:B0-----:R-:W-:-:S05]  /*111b0*/  @!P6 IMAD.WIDE R2, R11, 0x4, R2 ;  /* 0x000000040b02e825 */ /* 0x001fca00078e0202 */
[----:B------:R3:W4:Y:S02]  /*111c0*/  @!P6 LDG.E R7, desc[UR36][R2.64] ;  /* 0x000000240207e981 */ /* 0x000724000c1e1900 */
[----:B---3--:R-:W-:-:S04]  /*111d0*/  @!P6 IMAD.WIDE R2, R11, 0x4, R4 ;  /* 0x000000040b02e825 */ /* 0x008fc800078e0204 */
[----:B------:R-:W-:-:S06]  /*111e0*/  IMAD.MOV.U32 R4, RZ, RZ, RZ ;  /* 0x000000ffff047224 */ /* 0x000fcc00078e00ff */
[----:B------:R-:W4:Y:S01]  /*111f0*/  @!P6 LDG.E R4, desc[UR36][R2.64] ;  /* 0x000000240204e981 */ /* 0x000f22000c1e1900 */
[----:B------:R-:W-:Y:S01]  /*11200*/  UMOV UR4, 0xffffffff ;  /* 0xffffffff00047882 */ /* 0x000fe20000000000 */
[----:B----4-:R-:W-:Y:S02]  /*11210*/  IMAD R13, R4, R7, RZ ;  /* 0x00000007040d7224 */ /* 0x010fe400078e02ff */
        /* <DEDUP_REMOVED lines=17> */
.L_x_10424:
[----:B------:R-:W-:Y:S02]  /*11330*/  ULDC UR4, c[0x0][0xd38] ;  /* 0x00034e0000047ab9 */ /* 0x000fe40000000800 */
[----:B------:R-:W-:-:S04]  /*11340*/  IMAD.U32 R5, RZ, RZ, UR4 ;  /* 0x00000004ff057e24 */ /* 0x000fc8000f8e00ff */
[----:B---3--:R-:W-:-:S04]  /*11350*/  IMAD R14, R14, R5, RZ ;  /* 0x000000050e0e7224 */ /* 0x008fc800078e02ff */
[----:B------:R-:W-:-:S05]  /*11360*/  IMAD.IADD R9, R14, 0x1, R9 ;  /* 0x000000010e097824 */ /* 0x000fca00078e0209 */
[----:B------:R-:W-:-:S13]  /*11370*/  ISETP.GT.AND P6, PT, R9, R0, PT ;  /* 0x000000000900720c */ /* 0x000fda0003fc4270 */
[----:B------:R-:W-:Y:S05]  /*11380*/  @!P6 BRA `(.L_x_10287) ;  /* 0xfffffffc005ce947 */ /* 0x000fea000383ffff */
.L_x_10284:
        /* <DEDUP_REMOVED lines=9> */
.L_x_10429:
[----:B------:R-:W-:-:S13]  /*11420*/  ISETP.NE.AND P0, PT, R3, RZ, PT ;  /* 0x000000ff0300720c */ /* 0x000fda0003f05270 */
[----:B------:R-:W-:Y:S05]  /*11430*/  @!P0 BRA `(.L_x_10289) ;  /* 0x0000000000108947 */ /* 0x000fea0003800000 */
[----:B------:R-:W-:Y:S01]  /*11440*/  UMOV UR4, 0xffffffff ;  /* 0xffffffff00047882 */ /* 0x000fe20000000000 */
[----:B------:R-:W-:Y:S02]  /*11450*/  VIADD R12, R8, 0xffffffff ;  /* 0xffffffff080c7836 */ /* 0x000fe40000000000 */
[----:B------:R-:W-:Y:S05]  /*11460*/  BRA.DIV UR4, `(.L_x_10290) ;  /* 0x0000004a04c07947 */ /* 0x000fea000b800000 */
[----:B------:R0:W0:Y:S02]  /*11470*/  SHFL.IDX PT, R6, R2, R12, 0x1f ;  /* 0x00001f0c02067589 */ /* 0x00002400000e0000 */
.L_x_10289:
[----:B-12-4-:R-:W-:Y:S01]  /*11480*/  IABS R10, R7 ;  /* 0x00000007000a7213 */ /* 0x016fe20000000000 */
[----:B0-----:R-:W-:Y:S01]  /*11490*/  IMAD R16, R6, R5, R9 ;  /* 0x0000000506107224 */ /* 0x001fe200078e0209 */
[----:B------:R-:W-:Y:S01]  /*114a0*/  IABS R5, R4 ;  /* 0x0000000400057213 */ /* 0x000fe20000000000 */
[----:B------:R-:W-:Y:S01]  /*114b0*/  IMAD.IADD R19, R8, 0x1, R19 ;  /* 0x0000000108137824 */ /* 0x000fe200078e0213 */
[----:B------:R-:W0:Y:S01]  /*114c0*/  I2F.RP R11, R10 ;  /* 0x0000000a000b7306 */ /* 0x000e220000209400 */
[----:B------:R-:W-:-:S07]  /*114d0*/  IMAD.IADD R0, R0, 0x1, -R16 ;  /* 0x0000000100007824 */ /* 0x000fce00078e0a10 */
[----:B------:R-:W1:Y:S08]  /*114e0*/  I2F.RP R12, R5 ;  /* 0x00000005000c7306 */ /* 0x000e700000209400 */
[----:B0-----:R-:W0:Y:S08]  /*114f0*/  MUFU.RCP R11, R11 ;  /* 0x0000000b000b7308 */ /* 0x001e300000001000 */
[----:B-1----:R-:W-:Y:S01]  /*11500*/  MUFU.RCP R12, R12 ;  /* 0x0000000c000c7308 */ /* 0x002fe20000001000 */
[----:B0-----:R-:W-:-:S07]  /*11510*/  VIADD R2, R11, 0xffffffe ;  /* 0x0ffffffe0b027836 */ /* 0x001fce0000000000 */
        /* <DEDUP_REMOVED lines=48> */
.L_x_10285:
[----:B------:R-:W-:Y:S01]  /*11820*/  UMOV UR4, URZ ;  /* 0x0000003f00047c82 */ /* 0x000fe20008000000 */
[----:B------:R-:W-:Y:S01]  /*11830*/  UMOV UR5, URZ ;  /* 0x0000003f00057c82 */ /* 0x000fe20008000000 */
[----:B------:R-:W-:Y:S01]  /*11840*/  ULDC UR6, c[0x0][0xd3c] ;  /* 0x00034f0000067ab9 */ /* 0x000fe20000000800 */
[----:B------:R-:W-:Y:S02]  /*11850*/  IMAD.MOV.U32 R16, RZ, RZ, R0 ;  /* 0x000000ffff107224 */ /* 0x000fe400078e0000 */
[----:B------:R-:W-:Y:S02]  /*11860*/  IMAD.U32 R17, RZ, RZ, UR4 ;  /* 0x00000004ff117e24 */ /* 0x000fe4000f8e00ff */
[----:B------:R-:W-:Y:S02]  /*11870*/  IMAD.U32 R18, RZ, RZ, UR5 ;  /* 0x00000005ff127e24 */ /* 0x000fe4000f8e00ff */
[----:B------:R-:W-:-:S07]  /*11880*/  IMAD.U32 R19, RZ, RZ, UR6 ;  /* 0x00000006ff137e24 */ /* 0x000fce000f8e00ff */
.L_x_10291:
        /* <DEDUP_REMOVED lines=10> */
.L_x_10282:
[----:B------:R-:W-:Y:S02]  /*11930*/  ULDC UR4, c[0x0][0xd3c] ;  /* 0x00034f0000047ab9 */ /* 0x000fe40000000800 */
[----:B---3--:R-:W-:-:S13]  /*11940*/  ISETP.GE.AND P0, PT, R19, UR4, PT ;  /* 0x0000000413007c0c */ /* 0x008fda000bf06270 */
[----:B------:R-:W-:Y:S05]  /*11950*/  @!P0 BRA `(.L_x_10292) ;  /* 0xffffffac00108947 */ /* 0x000fea000383ffff */
[----:B------:R-:W-:Y:S05]  /*11960*/  BSYNC B8 ;  /* 0x0000000000087941 */ /* 0x000fea0003800000 */
.L_x_10225:
[----:B------:R-:W3:Y:S01]  /*11970*/  LDL.LU R0, [R1+0x18] ;  /* 0x0000180001007983 */ /* 0x000ee20000300800 */
[----:B------:R-:W-:Y:S01]  /*11980*/  BSSY B0, `(.L_x_10293) ;  /* 0x000000b000007945 */ /* 0x000fe20003800000 */
[----:B------:R-:W5:Y:S01]  /*11990*/  S2R R5, SR_CgaCtaId ;  /* 0x0000000000057919 */ /* 0x000f620000008800 */
[----:B---3--:R-:W-:-:S05]  /*119a0*/  VIADD R0, R0, 0x1 ;  /* 0x0000000100007836 */ /* 0x008fca0000000000 */
        /* <DEDUP_REMOVED lines=8> */
.L_x_10432:
[----:B------:R-:W-:Y:S05]  /*11a30*/  BSYNC B0 ;  /* 0x0000000000007941 */ /* 0x000fea0003800000 */
.L_x_10293:
[----:B------:R-:W-:-:S03]  /*11a40*/  UMOV UR4, 0xffffffff ;  /* 0xffffffff00047882 */ /* 0x000fc60000000000 */
[----:B------:R-:W-:Y:S05]  /*11a50*/  BRA.DIV UR4, `(.L_x_10295) ;  /* 0x0000004604807947 */ /* 0x000fea000b800000 */
[----:B-1----:R-:W1:Y:S02]  /*11a60*/  S2R R0, SR_TID.X ;  /* 0x0000000000007919 */ /* 0x002e640000002100 */
[----:B-1----:R-:W-:-:S04]  /*11a70*/  SHF.R.U32.HI R0, RZ, 0x5, R0 ;  /* 0x00000005ff007819 */ /* 0x002fc80000011600 */
[----:B------:R-:W-:-:S05]  /*11a80*/  LOP3.LUT R0, R0, 0x3, RZ, 0xc0, !PT ;  /* 0x0000000300007812 */ /* 0x000fca00078ec0ff */
[----:B------:R1:W3:Y:S02]  /*11a90*/  SHFL.IDX PT, R14, R0, RZ, 0x1f ;  /* 0x00001fff000e7589 */ /* 0x0002e400000e0000 */
.L_x_10435:
[----:B---3--:R-:W-:Y:S01]  /*11aa0*/  ISETP.NE.AND P0, PT, R14, RZ, PT ;  /* 0x000000ff0e00720c */ /* 0x008fe20003f05270 */
[----:B------:R-:W-:-:S12]  /*11ab0*/  BSSY B0, `(.L_x_10296) ;  /* 0x0000026000007945 */ /* 0x000fd80003800000 */
[----:B------:R-:W-:Y:S05]  /*11ac0*/  @P0 BRA `(.L_x_10297) ;  /* 0x0000000000900947 */ /* 0x000fea0003800000 */
[----:B------:R-:W-:-:S03]  /*11ad0*/  UMOV UR4, 0xffffffff ;  /* 0xffffffff00047882 */ /* 0x000fc60000000000 */
[----:B------:R-:W-:Y:S05]  /*11ae0*/  BRA.DIV UR4, `(.L_x_10298) ;  /* 0x0000004604907947 */ /* 0x000fea000b800000 */
[----:B------:R-:W-:-:S13]  /*11af0*/  ELECT P6, URZ, PT ;  /* 0x00000000003f782f */ /* 0x000fda00038c0000 */
.L_x_10438:
        /* <DEDUP_REMOVED lines=8> */
.L_x_10299:
[C---:B------:R-:W-:Y:S01]  /*11b80*/  IMAD R3, R24.reuse, 0x8, R5 ;  /* 0x0000000818037824 */ /* 0x040fe200078e0205 */
[----:B------:R-:W-:Y:S01]  /*11b90*/  SHF.L.U32 R2, R27, 0x1f, RZ ;  /* 0x0000001f1b027819 */ /* 0x000fe200000006ff */
[----:B------:R-:W-:-:S03]  /*11ba0*/  VIADD R24, R24, 0x1 ;  /* 0x0000000118187836 */ /* 0x000fc60000000000 */
[----:B------:R-:W1:Y:S02]  /*11bb0*/  SYNCS.PHASECHK.TRANS64.TRYWAIT P1, [R3+URZ+0x32440], R2 ;  /* 0x03244002030075a7 */ /* 0x000e64000802017f */
[----:B------:R-:W-:-:S04]  /*11bc0*/  ISETP.NE.AND P2, PT, R24, 0x2, PT ;  /* 0x000000021800780c */ /* 0x000fc80003f45270 */
[----:B------:R-:W-:Y:S01]  /*11bd0*/  SEL R0, RZ, 0x1, P2 ;  /* 0x00000001ff007807 */ /* 0x000fe20001000000 */
[----:B-1----:R-:W-:Y:S08]  /*11be0*/  @!P1 BRA `(.L_x_10300) ;  /* 0x0000004400709947 */ /* 0x002ff00003800000 */
.L_x_10439:
[----:B------:R-:W-:Y:S02]  /*11bf0*/  SEL R24, R24, RZ, P2 ;  /* 0x000000ff18187207 */ /* 0x000fe40001000000 */
[----:B------:R-:W-:Y:S01]  /*11c00*/  LOP3.LUT R0, R27, R0, RZ, 0x3c, !PT ;  /* 0x000000001b007212 */ /* 0x000fe200078e3cff */
[----:B------:R-:W-:Y:S06]  /*11c10*/  @!P0 BRA `(.L_x_10301) ;  /* 0x0000000000048947 */ /* 0x000fec0003800000 */
[----:B------:R-:W-:Y:S01]  /*11c20*/  BPT.TRAP 0x1 ;  /* 0x000000040000795c */ /* 0x000fe20000300000 */
.L_x_10301:
[----:B------:R-:W-:Y:S01]  /*11c30*/  IMAD R5, R24, 0x8, R5 ;  /* 0x0000000818057824 */ /* 0x000fe200078e0205 */
[----:B------:R-:W-:-:S04]  /*11c40*/  SHF.L.U32 R0, R0, 0x1f, RZ ;  /* 0x0000001f00007819 */ /* 0x000fc800000006ff */
[----:B------:R-:W3:Y:S02]  /*11c50*/  SYNCS.PHASECHK.TRANS64.TRYWAIT P1, [R5+URZ+0x32440], R0 ;  /* 0x03244000050075a7 */ /* 0x000ee4000802017f */
[----:B---3--:R-:W-:Y:S05]  /*11c60*/  @!P1 BRA `(.L_x_10302) ;  /* 0x0000004400649947 */ /* 0x008fea0003800000 */
.L_x_10440:
[----:B------:R-:W-:Y:S05]  /*11c70*/  @!P0 BRA `(.L_x_10303) ;  /* 0x0000000000048947 */ /* 0x000fea0003800000 */
[----:B------:R-:W-:Y:S01]  /*11c80*/  BPT.TRAP 0x1 ;  /* 0x000000040000795c */ /* 0x000fe20000300000 */
.L_x_10303:
[----:B------:R-:W5:Y:S02]  /*11c90*/  SYNCS.PHASECHK.TRANS64.TRYWAIT P1, [R3+URZ+0x32460], R2 ;  /* 0x03246002030075a7 */ /* 0x000f64000802017f */
[----:B-----5:R-:W-:Y:S05]  /*11ca0*/  @!P1 BRA `(.L_x_10304) ;  /* 0x0000004400689947 */ /* 0x020fea0003800000 */
.L_x_10441:
[----:B------:R-:W-:Y:S05]  /*11cb0*/  @!P0 BRA `(.L_x_10305) ;  /* 0x0000000000048947 */ /* 0x000fea0003800000 */
[----:B------:R-:W-:Y:S01]  /*11cc0*/  BPT.TRAP 0x1 ;  /* 0x000000040000795c */ /* 0x000fe20000300000 */
.L_x_10305:
[----:B------:R0:W0:Y:S02]  /*11cd0*/  SYNCS.PHASECHK.TRANS64.TRYWAIT P0, [R5+URZ+0x32460], R0 ;  /* 0x03246000050075a7 */ /* 0x000024000800017f */
[----:B0-----:R-:W-:Y:S05]  /*11ce0*/  @!P0 NANOSLEEP.SYNCS 0x989680 ;  /* 0x009896800000895d */ /* 0x001fea0003900000 */
[----:B------:R-:W0:Y:S02]  /*11cf0*/  @!P0 SYNCS.PHASECHK.TRANS64 P0, [R5+URZ+0x32460], R0 ;  /* 0x03246000050085a7 */ /* 0x000e24000800007f */
[----:B0-----:R-:W-:Y:S05]  /*11d00*/  @!P0 BRA `(.L_x_10305) ;  /* 0xfffffffc00f08947 */ /* 0x001fea000383ffff */
.L_x_10297:
[----:B------:R-:W-:Y:S05]  /*11d10*/  BSYNC B0 ;  /* 0x0000000000007941 */ /* 0x000fea0003800000 */
.L_x_10296:
[----:B------:R-:W-:Y:S05]  /*11d20*/  EXIT ;  /* 0x000000000000794d */ /* 0x000fea0003800000 */
.L_x_10171:
[----:B-1----:R1:W2:Y:S02]  /*11d30*/  SYNCS.PHASECHK.TRANS64.TRYWAIT P0, [R3+URZ+0x32400], R0 ;  /* 0x03240000030075a7 */ /* 0x0022a4000800017f */
[----:B--2---:R-:W-:Y:S05]  /*11d40*/  @!P0 NANOSLEEP.SYNCS 0x989680 ;  /* 0x009896800000895d */ /* 0x004fea0003900000 */
[----:B------:R-:W2:Y:S02]  /*11d50*/  @!P0 SYNCS.PHASECHK.TRANS64 P0, [R3+URZ+0x32400], R0 ;  /* 0x03240000030085a7 */ /* 0x000ea4000800007f */
[----:B--2---:R-:W-:Y:S05]  /*11d60*/  @!P0 BRA `(.L_x_10171) ;  /* 0xfffffffc00f08947 */ /* 0x004fea000383ffff */
[----:B------:R-:W-:Y:S05]  /*11d70*/  BRA `(.L_x_10306) ;  /* 0xffffff0000107947 */ /* 0x000fea000383ffff */
.L_x_10175:
[----:B---3--:R-:W-:-:S04]  /*11d80*/  IMAD.U32 R5, RZ, RZ, UR6 ;  /* 0x00000006ff057e24 */ /* 0x008fc8000f8e00ff */
[----:B------:R3:W4:Y:S03]  /*11d90*/  SYNCS.PHASECHK.TRANS64.TRYWAIT P1, [R5+URZ+0x32430], R2 ;  /* 0x03243002050075a7 */ /* 0x000726000802017f */
[----:B----4-:R-:W-:Y:S05]  /*11da0*/  @!P1 NANOSLEEP.SYNCS 0x989680 ;  /* 0x009896800000995d */ /* 0x010fea0003900000 */
[----:B------:R-:W4:Y:S02]  /*11db0*/  @!P1 SYNCS.PHASECHK.TRANS64 P1, [R5+URZ+0x32430], R2 ;  /* 0x03243002050095a7 */ /* 0x000f24000802007f */
[----:B----4-:R-:W-:Y:S05]  /*11dc0*/  @!P1 BRA `(.L_x_10175) ;  /* 0xfffffffc00ec9947 */ /* 0x010fea000383ffff */
[----:B------:R-:W-:Y:S05]  /*11dd0*/  BRA `(.L_x_10174) ;  /* 0xffffff0000407947 */ /* 0x000fea000383ffff */
.L_x_10176:
[----:B----4-:R4:W0:Y:S02]  /*11de0*/  SYNCS.PHASECHK.TRANS64.TRYWAIT P1, [R3+URZ+0x32410], R0 ;  /* 0x03241000030075a7 */ /* 0x010824000802017f */
[----:B0-----:R-:W-:Y:S05]  /*11df0*/  @!P1 NANOSLEEP.SYNCS 0x989680 ;  /* 0x009896800000995d */ /* 0x001fea0003900000 */
[----:B------:R-:W0:Y:S02]  /*11e00*/  @!P1 SYNCS.PHASECHK.TRANS64 P1, [R3+URZ+0x32410], R0 ;  /* 0x03241000030095a7 */ /* 0x000e24000802007f */
[----:B0-----:R-:W-:Y:S05]  /*11e10*/  @!P1 BRA `(.L_x_10176) ;  /* 0xfffffffc00f09947 */ /* 0x001fea000383ffff */
[----:B------:R-:W-:Y:S05]  /*11e20*/  BRA `(.L_x_10307) ;  /* 0xffffff0000f87947 */ /* 0x000fea000383ffff */
.L_x_10180:
[----:B0--3--:R-:W-:-:S04]  /*11e30*/  IMAD.U32 R5, RZ, RZ, UR6 ;  /* 0x00000006ff057e24 */ /* 0x009fc8000f8e00ff */
[----:B------:R0:W3:Y:S03]  /*11e40*/  SYNCS.PHASECHK.TRANS64.TRYWAIT P1, [R5+URZ+0x32450], R2 ;  /* 0x03245002050075a7 */ /* 0x0000e6000802017f */
[----:B---3--:R-:W-:Y:S05]  /*11e50*/  @!P1 NANOSLEEP.SYNCS 0x989680 ;  /* 0x009896800000995d */ /* 0x008fea0003900000 */
[----:B------:R-:W3:Y:S02]  /*11e60*/  @!P1 SYNCS.PHASECHK.TRANS64 P1, [R5+URZ+0x32450], R2 ;  /* 0x03245002050095a7 */ /* 0x000ee4000802007f */
[----:B---3--:R-:W-:Y:S05]  /*11e70*/  @!P1 BRA `(.L_x_10180) ;  /* 0xfffffffc00ec9947 */ /* 0x008fea000383ffff */
[----:B------:R-:W-:Y:S05]  /*11e80*/  BRA `(.L_x_10179) ;  /* 0xffffff0400007947 */ /* 0x000fea000383ffff */
.L_x_10187:
[----:B-1----:R-:W-:-:S04]  /*11e90*/  IMAD.U32 R153, RZ, RZ, UR5 ;  /* 0x00000005ff997e24 */ /* 0x002fc8000f8e00ff */
[----:B------:R1:W2:Y:S03]  /*11ea0*/  SYNCS.PHASECHK.TRANS64.TRYWAIT P2, [R153+URZ+0x32430], R0 ;  /* 0x03243000990075a7 */ /* 0x0002a6000804017f */
[----:B--2---:R-:W-:Y:S05]  /*11eb0*/  @!P2 NANOSLEEP.SYNCS 0x989680 ;  /* 0x009896800000a95d */ /* 0x004fea0003900000 */
[----:B------:R-:W2:Y:S02]  /*11ec0*/  @!P2 SYNCS.PHASECHK.TRANS64 P2, [R153+URZ+0x32430], R0 ;  /* 0x032430009900a5a7 */ /* 0x000ea4000804007f */
[----:B--2---:R-:W-:Y:S05]  /*11ed0*/  @!P2 BRA `(.L_x_10187) ;  /* 0xfffffffc00eca947 */ /* 0x004fea000383ffff */
[----:B------:R-:W-:Y:S05]  /*11ee0*/  BRA `(.L_x_10186) ;  /* 0xffffff24000c7947 */ /* 0x000fea000383ffff */
.L_x_10191:
[----:B--2---:R-:W-:-:S04]  /*11ef0*/  IMAD.U32 R20, RZ, RZ, UR5 ;  /* 0x00000005ff147e24 */ /* 0x004fc8000f8e00ff */
[----:B------:R2:W3:Y:S03]  /*11f00*/  SYNCS.PHASECHK.TRANS64.TRYWAIT P2, [R20+URZ+0x32450], R0 ;  /* 0x03245000140075a7 */ /* 0x0004e6000804017f */
[----:B---3--:R-:W-:Y:S05]  /*11f10*/  @!P2 NANOSLEEP.SYNCS 0x989680 ;  /* 0x009896800000a95d */ /* 0x008fea0003900000 */
[----:B------:R-:W3:Y:S02]  /*11f20*/  @!P2 SYNCS.PHASECHK.TRANS64 P2, [R20+URZ+0x32450], R0 ;  /* 0x032450001400a5a7 */ /* 0x000ee4000804007f */
[----:B---3--:R-:W-:Y:S05]  /*11f30*/  @!P2 BRA `(.L_x_10191) ;  /* 0xfffffffc00eca947 */ /* 0x008fea000383ffff */
[----:B------:R-:W-:Y:S05]  /*11f40*/  BRA `(.L_x_10190) ;  /* 0xffffff2400887947 */ /* 0x000fea000383ffff */
.L_x_10239:
        /* <DEDUP_REMOVED lines=11> */
.L_x_10309:
[----:B------:R-:W-:Y:S05]  /*12000*/  BSYNC B0 ;  /* 0x0000000000007941 */ /* 0x000fea0003800000 */
.L_x_10308:
[----:B------:R-:W-:Y:S05]  /*12010*/  BRA `(.L_x_10310) ;  /* 0xffffffb4005c7947 */ /* 0x000fea000383ffff */
.L_x_10242:
[----:B0-----:R0:W1:Y:S02]  /*12020*/  SYNCS.PHASECHK.TRANS64.TRYWAIT P0, [R25+URZ+0x32440], R0 ;  /* 0x03244000190075a7 */ /* 0x001064000800017f */
[----:B-1----:R-:W-:Y:S05]  /*12030*/  @!P0 NANOSLEEP.SYNCS 0x989680 ;  /* 0x009896800000895d */ /* 0x002fea0003900000 */
[----:B------:R-:W1:Y:S02]  /*12040*/  @!P0 SYNCS.PHASECHK.TRANS64 P0, [R25+URZ+0x32440], R0 ;  /* 0x03244000190085a7 */ /* 0x000e64000800007f */
[----:B-1----:R-:W-:Y:S05]  /*12050*/  @!P0 BRA `(.L_x_10242) ;  /* 0xfffffffc00f08947 */ /* 0x002fea000383ffff */
[----:B------:R-:W-:Y:S05]  /*12060*/  BRA `(.L_x_10311) ;  /* 0xffffffb400887947 */ /* 0x000fea000383ffff */
.L_x_10243:
        /* <DEDUP_REMOVED lines=8> */
.L_x_10313:
[----:B------:R-:W-:Y:S05]  /*120f0*/  BSYNC B0 ;  /* 0x0000000000007941 */ /* 0x000fea0003800000 */
.L_x_10312:
        /* <DEDUP_REMOVED lines=9> */
.L_x_10314:
[----:B------:R-:W-:Y:S02]  /*12190*/  IMAD.MOV.U32 R13, RZ, RZ, R4 ;  /* 0x000000ffff0d7224 */ /* 0x000fe400078e0004 */
[----:B------:R-:W-:Y:S02]  /*121a0*/  IMAD.MOV.U32 R12, RZ, RZ, 0x1 ;  /* 0x00000001ff0c7424 */ /* 0x000fe400078e00ff */
[----:B------:R-:W-:-:S07]  /*121b0*/  IMAD.MOV.U32 R3, RZ, RZ, R14 ;  /* 0x000000ffff037224 */ /* 0x000fce00078e000e */
[----:B------:R-:W-:Y:S05]  /*121c0*/  WARPSYNC.COLLECTIVE R15, `(.L_x_10315) ;  /* 0x000000000f087348 */ /* 0x000fea0003c00000 */
[----:B------:R0:W1:Y:S02]  /*121d0*/  SHFL.IDX P6, R14, R13, R12, R11 ;  /* 0x0000000c0d0e7389 */ /* 0x00006400000c000b */
[----:B01----:R-:W-:Y:S01]  /*121e0*/  ENDCOLLECTIVE ;  /* 0x000000000000791b */ /* 0x003fe20003800000 */
.L_x_10315:
        /* <DEDUP_REMOVED lines=15> */
.L_x_10316:
[----:B------:R-:W-:Y:S02]  /*122e0*/  @P0 IMAD R6, R5, 0x2, R22 ;  /* 0x0000000205060824 */ /* 0x000fe400078e0216 */
[----:B------:R-:W-:Y:S02]  /*122f0*/  IMAD.MOV.U32 R13, RZ, RZ, R4 ;  /* 0x000000ffff0d7224 */ /* 0x000fe400078e0004 */
[----:B------:R-:W-:Y:S02]  /*12300*/  IMAD.MOV.U32 R12, RZ, RZ, 0x2 ;  /* 0x00000002ff0c7424 */ /* 0x000fe400078e00ff */
[----:B------:R-:W-:-:S07]  /*12310*/  IMAD.MOV.U32 R3, RZ, RZ, R14 ;  /* 0x000000ffff037224 */ /* 0x000fce00078e000e */
[----:B------:R-:W-:Y:S05]  /*12320*/  WARPSYNC.COLLECTIVE R15, `(.L_x_10317) ;  /* 0x000000000f087348 */ /* 0x000fea0003c00000 */
[----:B------:R0:W1:Y:S02]  /*12330*/  SHFL.IDX P6, R14, R13, R12, R11 ;  /* 0x0000000c0d0e7389 */ /* 0x00006400000c000b */
[----:B01----:R-:W-:Y:S01]  /*12340*/  ENDCOLLECTIVE ;  /* 0x000000000000791b */ /* 0x003fe20003800000 */
.L_x_10317:
        /* <DEDUP_REMOVED lines=15> */
.L_x_10318:
[----:B------:R-:W-:Y:S02]  /*12440*/  @P0 IMAD R6, R5, 0x2, R22 ;  /* 0x0000000205060824 */ /* 0x000fe400078e0216 */
[----:B------:R-:W-:Y:S02]  /*12450*/  IMAD.MOV.U32 R13, RZ, RZ, R4 ;  /* 0x000000ffff0d7224 */ /* 0x000fe400078e0004 */
[----:B------:R-:W-:Y:S02]  /*12460*/  IMAD.MOV.U32 R12, RZ, RZ, 0x3 ;  /* 0x00000003ff0c7424 */ /* 0x000fe400078e00ff */
[----:B------:R-:W-:-:S07]  /*12470*/  IMAD.MOV.U32 R3, RZ, RZ, R14 ;  /* 0x000000ffff037224 */ /* 0x000fce00078e000e */
[----:B------:R-:W-:Y:S05]  /*12480*/  WARPSYNC.COLLECTIVE R15, `(.L_x_10319) ;  /* 0x000000000f087348 */ /* 0x000fea0003c00000 */
[----:B------:R0:W1:Y:S02]  /*12490*/  SHFL.IDX P6, R14, R13, R12, R11 ;  /* 0x0000000c0d0e7389 */ /* 0x00006400000c000b */
[----:B01----:R-:W-:Y:S01]  /*124a0*/  ENDCOLLECTIVE ;  /* 0x000000000000791b */ /* 0x003fe20003800000 */
.L_x_10319:
        /* <DEDUP_REMOVED lines=15> */
.L_x_10320:
[----:B------:R-:W-:Y:S02]  /*125a0*/  @P0 IMAD R6, R5, 0x2, R22 ;  /* 0x0000000205060824 */ /* 0x000fe400078e0216 */
[----:B------:R-:W-:Y:S02]  /*125b0*/  IMAD.MOV.U32 R13, RZ, RZ, R4 ;  /* 0x000000ffff0d7224 */ /* 0x000fe400078e0004 */
[----:B------:R-:W-:Y:S02]  /*125c0*/  IMAD.MOV.U32 R12, RZ, RZ, 0x4 ;  /* 0x00000004ff0c7424 */ /* 0x000fe400078e00ff */
[----:B------:R-:W-:-:S07]  /*125d0*/  IMAD.MOV.U32 R3, RZ, RZ, R14 ;  /* 0x000000ffff037224 */ /* 0x000fce00078e000e */
[----:B------:R-:W-:Y:S05]  /*125e0*/  WARPSYNC.COLLECTIVE R15, `(.L_x_10321) ;  /* 0x000000000f087348 */ /* 0x000fea0003c00000 */
[----:B------:R0:W1:Y:S02]  /*125f0*/  SHFL.IDX P6, R14, R13, R12, R11 ;  /* 0x0000000c0d0e7389 */ /* 0x00006400000c000b */
[----:B01----:R-:W-:Y:S01]  /*12600*/  ENDCOLLECTIVE ;  /* 0x000000000000791b */ /* 0x003fe20003800000 */
.L_x_10321:
        /* <DEDUP_REMOVED lines=15> */
.L_x_10322:
[----:B------:R-:W-:Y:S02]  /*12700*/  @P0 IMAD R6, R5, 0x2, R22 ;  /* 0x0000000205060824 */ /* 0x000fe400078e0216 */
[----:B------:R-:W-:Y:S02]  /*12710*/  IMAD.MOV.U32 R13, RZ, RZ, R4 ;  /* 0x000000ffff0d7224 */ /* 0x000fe400078e0004 */
[----:B------:R-:W-:Y:S02]  /*12720*/  IMAD.MOV.U32 R12, RZ, RZ, 0x5 ;  /* 0x00000005ff0c7424 */ /* 0x000fe400078e00ff */
[----:B------:R-:W-:-:S07]  /*12730*/  IMAD.MOV.U32 R3, RZ, RZ, R14 ;  /* 0x000000ffff037224 */ /* 0x000fce00078e000e */
[----:B------:R-:W-:Y:S05]  /*12740*/  WARPSYNC.COLLECTIVE R15, `(.L_x_10323) ;  /* 0x000000000f087348 */ /* 0x000fea0003c00000 */
[----:B------:R0:W1:Y:S02]  /*12750*/  SHFL.IDX P6, R14, R13, R12, R11 ;  /* 0x0000000c0d0e7389 */ /* 0x00006400000c000b */
[----:B01----:R-:W-:Y:S01]  /*12760*/  ENDCOLLECTIVE ;  /* 0x000000000000791b */ /* 0x003fe20003800000 */
.L_x_10323:
        /* <DEDUP_REMOVED lines=10> */
.L_x_10324:
[----:B------:R-:W-:Y:S01]  /*12810*/  @!PT LDS RZ, [RZ] ;  /* 0x00000000fffff984 */ /* 0x000fe20000000800 */
[----:B------:R-:W-:Y:S01]  /*12820*/  @!PT LDS RZ, [RZ] ;  /* 0x00000000fffff984 */ /* 0x000fe20000000800 */
[----:B------:R-:W-:Y:S01]  /*12830*/  @!PT LDS RZ, [RZ] ;  /* 0x00000000fffff984 */ /* 0x000fe20000000800 */
[----:B------:R1:W-:Y:S01]  /*12840*/  @P0 LDGSTS.E.BYPASS.LTC128B.128 [R6+0x1e400], desc[UR36][R2.64], !P2 ;  /* 0x1e40000002060fae */ /* 0x0003e2000d101d64 */
[----:B------:R-:W-:Y:S01]  /*12850*/  IMAD.MOV.U32 R0, RZ, RZ, R14 ;  /* 0x000000ffff007224 */ /* 0x000fe200078e000e */
[----:B------:R-:W-:Y:S06]  /*12860*/  BRA `(.L_x_10325) ;  /* 0xffffffb000e87947 */ /* 0x000fec000383ffff */
.L_x_10248:
[----:B------:R0:W5:Y:S01]  /*12870*/  LDL.LU R6, [R1+0x4] ;  /* 0x0000040001067983 */ /* 0x0001620000300800 */
[----:B------:R-:W-:Y:S01]  /*12880*/  IMAD.MOV.U32 R13, RZ, RZ, R5 ;  /* 0x000000ffff0d7224 */ /* 0x000fe200078e0005 */
[----:B------:R-:W-:Y:S01]  /*12890*/  LOP3.LUT R23, R23, 0xffffdfff, RZ, 0xc0, !PT ;  /* 0xffffdfff17177812 */ /* 0x000fe200078ec0ff */
[----:B------:R-:W-:Y:S02]  /*128a0*/  IMAD.MOV.U32 R12, RZ, RZ, RZ ;  /* 0x000000ffff0c7224 */ /* 0x000fe400078e00ff */
[----:B------:R-:W-:Y:S02]  /*128b0*/  IMAD.MOV.U32 R11, RZ, RZ, 0x181f ;  /* 0x0000181fff0b7424 */ /* 0x000fe400078e00ff */
[----:B------:R-:W-:Y:S02]  /*128c0*/  IMAD.MOV.U32 R15, RZ, RZ, -0x1 ;  /* 0xffffffffff0f7424 */ /* 0x000fe400078e00ff */
[----:B0-----:R-:W-:-:S07]  /*128d0*/  IMAD.IADD R4, R21, 0x1, R4 ;  /* 0x0000000115047824 */ /* 0x001fce00078e0204 */
[----:B-----5:R-:W-:Y:S05]  /*128e0*/  WARPSYNC.COLLECTIVE R15, `(.L_x_10326) ;  /* 0x000000000f087348 */ /* 0x020fea0003c00000 */
[----:B------:R0:W1:Y:S02]  /*128f0*/  SHFL.IDX P6, R14, R13, R12, R11 ;  /* 0x0000000c0d0e7389 */ /* 0x00006400000c000b */
[----:B01---5:R-:W-:Y:S01]  /*12900*/  ENDCOLLECTIVE ;  /* 0x000000000000791b */ /* 0x023fe20003800000 */
.L_x_10326:
[----:B------:R-:W-:Y:S02]  /*12910*/  IMAD.MOV.U32 R13, RZ, RZ, R0 ;  /* 0x000000ffff0d7224 */ /* 0x000fe400078e0000 */
[----:B------:R-:W-:-:S07]  /*12920*/  IMAD.MOV.U32 R3, RZ, RZ, R14 ;  /* 0x000000ffff037224 */ /* 0x000fce00078e000e */
[----:B------:R-:W-:Y:S05]  /*12930*/  WARPSYNC.COLLECTIVE R15, `(.L_x_10327) ;  /* 0x000000000f087348 */ /* 0x000fea0003c00000 */
[----:B------:R0:W1:Y:S02]  /*12940*/  SHFL.IDX P6, R14, R13, R12, R11 ;  /* 0x0000000c0d0e7389 */ /* 0x00006400000c000b */
[----:B01----:R-:W-:Y:S01]  /*12950*/  ENDCOLLECTIVE ;  /* 0x000000000000791b */ /* 0x003fe20003800000 */
.L_x_10327:
[----:B------:R-:W-:Y:S02]  /*12960*/  IMAD.MOV.U32 R13, RZ, RZ, R5 ;  /* 0x000000ffff0d7224 */ /* 0x000fe400078e0005 */
[----:B------:R-:W-:Y:S02]  /*12970*/  IMAD.MOV.U32 R12, RZ, RZ, 0x1 ;  /* 0x00000001ff0c7424 */ /* 0x000fe400078e00ff */
[----:B------:R-:W-:-:S07]  /*12980*/  IMAD.MOV.U32 R10, RZ, RZ, R14 ;  /* 0x000000ffff0a7224 */ /* 0x000fce00078e000e */
[----:B------:R-:W-:Y:S05]  /*12990*/  WARPSYNC.COLLECTIVE R15, `(.L_x_10328) ;  /* 0x000000000f087348 */ /* 0x000fea0003c00000 */
[----:B------:R0:W1:Y:S02]  /*129a0*/  SHFL.IDX P6, R14, R13, R12, R11 ;  /* 0x0000000c0d0e7389 */ /* 0x00006400000c000b */
[----:B01----:R-:W-:Y:S01]  /*129b0*/  ENDCOLLECTIVE ;  /* 0x000000000000791b */ /* 0x003fe20003800000 */
.L_x_10328:
[----:B------:R-:W-:Y:S02]  /*129c0*/  IMAD.MOV.U32 R13, RZ, RZ, R0 ;  /* 0x000000ffff0d7224 */ /* 0x000fe400078e0000 */
[----:B------:R-:W-:-:S05]  /*129d0*/  IMAD R6, R6, R7, RZ ;  /* 0x0000000706067224 */ /* 0x000fca00078e02ff */
[----:B------:R-:W-:-:S13]  /*129e0*/  ISETP.GE.AND P2, PT, R4, R6, PT ;  /* 0x000000060400720c */ /* 0x000fda0003f46270 */
[----:B------:R-:W-:Y:S02]  /*129f0*/  @!P2 LEA R10, P1, R20, R10, 0x1 ;  /* 0x0000000a140aa211 */ /* 0x000fe400078208ff */
[----:B------:R-:W-:-:S03]  /*12a00*/  @P2 LOP3.LUT R23, R23, 0x2000, RZ, 0xfc, !PT ;  /* 0x0000200017172812 */ /* 0x000fc600078efcff */
[----:B------:R-:W-:Y:S01]  /*12a10*/  @!P2 IMAD.X R3, RZ, RZ, R3, P1 ;  /* 0x000000ffff03a224 */ /* 0x000fe200008e0603 */
[----:B------:R-:W-:Y:S01]  /*12a20*/  LOP3.LUT R23, R23, 0xffffefff, RZ, 0xc0, !PT ;  /* 0xffffefff17177812 */ /* 0x000fe200078ec0ff */
[----:B------:R-:W-:-:S05]  /*12a30*/  @!P2 IMAD.MOV.U32 R2, RZ, RZ, R10 ;  /* 0x000000ffff02a224 */ /* 0x000fca00078e000a */
        /* <DEDUP_REMOVED lines=10> */
.L_x_10329:
        /* <DEDUP_REMOVED lines=8> */
.L_x_10330:
        /* <DEDUP_REMOVED lines=15> */
.L_x_10331:
[----:B------:R-:W-:Y:S01]  /*12c50*/  @P2 LOP3.LUT R23, R23, 0x800, RZ, 0xfc, !PT ;  /* 0x0000080017172812 */ /* 0x000fe200078efcff */
[----:B------:R-:W-:-:S03]  /*12c60*/  IMAD.MOV.U32 R13, RZ, RZ, R5 ;  /* 0x000000ffff0d7224 */ /* 0x000fc600078e0005 */
[----:B------:R-:W-:Y:S01]  /*12c70*/  LOP3.LUT R23, R23, 0xfffffdff, RZ, 0xc0, !PT ;  /* 0xfffffdff17177812 */ /* 0x000fe200078ec0ff */
[----:B------:R-:W-:Y:S02]  /*12c80*/  IMAD.MOV.U32 R12, RZ, RZ, 0x3 ;  /* 0x00000003ff0c7424 */ /* 0x000fe400078e00ff */
[----:B------:R-:W-:-:S05]  /*12c90*/  IMAD.MOV.U32 R11, RZ, RZ, R14 ;  /* 0x000000ffff0b7224 */ /* 0x000fca00078e000e */
[----:B------:R-:W-:-:S05]  /*12ca0*/  @!P2 LEA R11, P1, R20, R11, 0x1 ;  /* 0x0000000b140ba211 */ /* 0x000fca00078208ff */
[----:B------:R-:W-:Y:S02]  /*12cb0*/  @!P2 IMAD.X R8, RZ, RZ, R2, P1 ;  /* 0x000000ffff08a224 */ /* 0x000fe400008e0602 */
[----:B------:R-:W-:Y:S02]  /*12cc0*/  @!P2 IMAD.MOV.U32 R2, RZ, RZ, R11 ;  /* 0x000000ffff02a224 */ /* 0x000fe400078e000b */
[----:B------:R-:W-:Y:S02]  /*12cd0*/  IMAD.MOV.U32 R11, RZ, RZ, 0x181f ;  /* 0x0000181fff0b7424 */ /* 0x000fe400078e00ff */
[----:B------:R-:W-:-:S07]  /*12ce0*/  @!P2 IMAD.MOV.U32 R3, RZ, RZ, R8 ;  /* 0x000000ffff03a224 */ /* 0x000fce00078e0008 */
[----:B------:R-:W-:Y:S05]  /*12cf0*/  WARPSYNC.COLLECTIVE R15, `(.L_x_10332) ;  /* 0x000000000f087348 */ /* 0x000fea0003c00000 */
[----:B------:R0:W1:Y:S02]  /*12d00*/  SHFL.IDX P6, R14, R13, R12, R11 ;  /* 0x0000000c0d0e7389 */ /* 0x00006400000c000b */
[----:B01----:R-:W-:Y:S01]  /*12d10*/  ENDCOLLECTIVE ;  /* 0x000000000000791b */ /* 0x003fe20003800000 */
.L_x_10332:
[----:B------:R-:W-:Y:S01]  /*12d20*/  @!PT LDS RZ, [RZ] ;  /* 0x00000000fffff984 */ /* 0x000fe20000000800 */
[----:B------:R-:W-:Y:S01]  /*12d30*/  @!PT LDS RZ, [RZ] ;  /* 0x00000000fffff984 */ /* 0x000fe20000000800 */
[----:B------:R-:W-:Y:S01]  /*12d40*/  @!PT LDS RZ, [RZ] ;  /* 0x00000000fffff984 */ /* 0x000fe20000000800 */
[----:B------:R0:W-:Y:S01]  /*12d50*/  @!P2 LDGSTS.E.BYPASS.LTC128B.128 [R26+0x19400], desc[UR36][R2.64], !P0 ;  /* 0x19400000021aafae */ /* 0x0001e2000c101d64 */
[----:B------:R-:W-:Y:S02]  /*12d60*/  IMAD.MOV.U32 R13, RZ, RZ, R0 ;  /* 0x000000ffff0d7224 */ /* 0x000fe400078e0000 */
[----:B0-----:R-:W-:-:S05]  /*12d70*/  VIADD R2, R4, 0x30 ;  /* 0x0000003004027836 */ /* 0x001fca0000000000 */
[----:B------:R-:W-:Y:S01]  /*12d80*/  ISETP.GE.AND P2, PT, R2, R6, PT ;  /* 0x000000060200720c */ /* 0x000fe20003f46270 */
[----:B------:R-:W-:-:S12]  /*12d90*/  IMAD.MOV.U32 R2, RZ, RZ, R14 ;  /* 0x000000ffff027224 */ /* 0x000fd800078e000e */
[----:B------:R-:W-:Y:S05]  /*12da0*/  WARPSYNC.COLLECTIVE R15, `(.L_x_10333) ;  /* 0x000000000f087348 */ /* 0x000fea0003c00000 */
[----:B------:R0:W1:Y:S02]  /*12db0*/  SHFL.IDX P6, R14, R13, R12, R11 ;  /* 0x0000000c0d0e7389 */ /* 0x00006400000c000b */
[----:B01----:R-:W-:Y:S01]  /*12dc0*/  ENDCOLLECTIVE ;  /* 0x000000000000791b */ /* 0x003fe20003800000 */
.L_x_10333:
[----:B------:R-:W-:-:S04]  /*12dd0*/  @P2 LOP3.LUT R23, R23, 0x200, RZ, 0xfc, !PT ;  /* 0x0000020017172812 */ /* 0x000fc800078efcff */
[----:B------:R-:W-:Y:S01]  /*12de0*/  LOP3.LUT R23, R23, 0xfffffeff, RZ, 0xc0, !PT ;  /* 0xfffffeff17177812 */ /* 0x000fe200078ec0ff */
[----:B------:R-:W-:-:S05]  /*12df0*/  IMAD.MOV.U32 R12, RZ, RZ, R14 ;  /* 0x000000ffff0c7224 */ /* 0x000fca00078e000e */
[----:B------:R-:W-:Y:S01]  /*12e00*/  @!P2 LEA R14, P1, R20, R12, 0x1 ;  /* 0x0000000c140ea211 */ /* 0x000fe200078208ff */
[----:B------:R-:W-:-:S04]  /*12e10*/  IMAD.MOV.U32 R12, RZ, RZ, 0x4 ;  /* 0x00000004ff0c7424 */ /* 0x000fc800078e00ff */
        /* <DEDUP_REMOVED lines=8> */
[----:B0-----:R-:W-:Y:S05]  /*12ea0*/  WARPSYNC.COLLECTIVE R15, `(.L_x_10334) ;  /* 0x000000000f087348 */ /* 0x001fea0003c00000 */
[----:B------:R1:W2:Y:S02]  /*12eb0*/  SHFL.IDX P6, R14, R13, R12, R11 ;  /* 0x0000000c0d0e7389 */ /* 0x0002a400000c000b */
[----:B012---:R-:W-:Y:S01]  /*12ec0*/  ENDCOLLECTIVE ;  /* 0x000000000000791b */ /* 0x007fe20003800000 */
.L_x_10334:
[----:B------:R-:W-:-:S05]  /*12ed0*/  VIADD R2, R4, 0x40 ;  /* 0x0000004004027836 */ /* 0x000fca0000000000 */
[----:B------:R-:W-:Y:S01]  /*12ee0*/  ISETP.GE.AND P2, PT, R2, R6, PT ;  /* 0x000000060200720c */ /* 0x000fe20003f46270 */
[----:B------:R-:W-:Y:S02]  /*12ef0*/  IMAD.MOV.U32 R13, RZ, RZ, R0 ;  /* 0x000000ffff0d7224 */ /* 0x000fe400078e0000 */
[----:B------:R-:W-:-:S10]  /*12f00*/  IMAD.MOV.U32 R2, RZ, RZ, R14 ;  /* 0x000000ffff027224 */ /* 0x000fd400078e000e */
[----:B------:R-:W-:Y:S05]  /*12f10*/  WARPSYNC.COLLECTIVE R15, `(.L_x_10335) ;  /* 0x000000000f087348 */ /* 0x000fea0003c00000 */
[----:B------:R0:W1:Y:S02]  /*12f20*/  SHFL.IDX P6, R14, R13, R12, R11 ;  /* 0x0000000c0d0e7389 */ /* 0x00006400000c000b */
[----:B01----:R-:W-:Y:S01]  /*12f30*/  ENDCOLLECTIVE ;  /* 0x000000000000791b */ /* 0x003fe20003800000 */
.L_x_10335:
[----:B------:R-:W-:-:S04]  /*12f40*/  @P2 LOP3.LUT R23, R23, 0x100, RZ, 0xfc, !PT ;  /* 0x0000010017172812 */ /* 0x000fc800078efcff */
[----:B------:R-:W-:Y:S01]  /*12f50*/  LOP3.LUT R23, R23, 0xffffff7f, RZ, 0xc0, !PT ;  /* 0xffffff7f17177812 */ /* 0x000fe200078ec0ff */
[----:B------:R-:W-:Y:S02]  /*12f60*/  IMAD.MOV.U32 R13, RZ, RZ, R5 ;  /* 0x000000ffff0d7224 */ /* 0x000fe400078e0005 */
[----:B------:R-:W-:-:S05]  /*12f70*/  IMAD.MOV.U32 R12, RZ, RZ, R14 ;  /* 0x000000ffff0c7224 */ /* 0x000fca00078e000e */
[----:B------:R-:W-:-:S05]  /*12f80*/  @!P2 LEA R15, P1, R20, R12, 0x1 ;  /* 0x0000000c140fa211 */ /* 0x000fca00078208ff */
[----:B------:R-:W-:Y:S02]  /*12f90*/  @!P2 IMAD.X R12, RZ, RZ, R2, P1 ;  /* 0x000000ffff0ca224 */ /* 0x000fe400008e0602 */
[----:B------:R-:W-:Y:S02]  /*12fa0*/  @!P2 IMAD.MOV.U32 R2, RZ, RZ, R15 ;  /* 0x000000ffff02a224 */ /* 0x000fe400078e000f */
[----:B------:R-:W-:Y:S02]  /*12fb0*/  @!P2 IMAD.MOV.U32 R3, RZ, RZ, R12 ;  /* 0x000000ffff03a224 */ /* 0x000fe400078e000c */
[----:B------:R-:W-:Y:S02]  /*12fc0*/  IMAD.MOV.U32 R12, RZ, RZ, 0x5 ;  /* 0x00000005ff0c7424 */ /* 0x000fe400078e00ff */
[----:B------:R-:W-:Y:S01]  /*12fd0*/  IMAD.MOV.U32 R15, RZ, RZ, -0x1 ;  /* 0xffffffffff0f7424 */ /* 0x000fe200078e00ff */
[----:B------:R-:W-:Y:S01]  /*12fe0*/  @!PT LDS RZ, [RZ] ;  /* 0x00000000fffff984 */ /* 0x000fe20000000800 */
[----:B------:R-:W-:Y:S01]  /*12ff0*/  @!PT LDS RZ, [RZ] ;  /* 0x00000000fffff984 */ /* 0x000fe20000000800 */
[----:B------:R-:W-:Y:S01]  /*13000*/  @!PT LDS RZ, [RZ] ;  /* 0x00000000fffff984 */ /* 0x000fe20000000800 */
[----:B------:R0:W-:Y:S06]  /*13010*/  @!P2 LDGSTS.E.BYPASS.LTC128B.128 [R26+0x1a400], desc[UR36][R2.64], !P0 ;  /* 0x1a400000021aafae */ /* 0x0001ec000c101d64 */
[----:B0-----:R-:W-:Y:S05]  /*13020*/  WARPSYNC.COLLECTIVE R15, `(.L_x_10336) ;  /* 0x000000000f087348 */ /* 0x001fea0003c00000 */
[----:B------:R1:W2:Y:S02]  /*13030*/  SHFL.IDX P6, R14, R13, R12, R11 ;  /* 0x0000000c0d0e7389 */ /* 0x0002a400000c000b */
[----:B012---:R-:W-:Y:S01]  /*13040*/  ENDCOLLECTIVE ;  /* 0x000000000000791b */ /* 0x007fe20003800000 */
.L_x_10336:
[----:B------:R-:W-:-:S05]  /*13050*/  VIADD R2, R4, 0x50 ;  /* 0x0000005004027836 */ /* 0x000fca0000000000 */
[----:B------:R-:W-:Y:S01]  /*13060*/  ISETP.GE.AND P2, PT, R2, R6, PT ;  /* 0x000000060200720c */ /* 0x000fe20003f46270 */
[----:B------:R-:W-:Y:S02]  /*13070*/  IMAD.MOV.U32 R13, RZ, RZ, R0 ;  /* 0x000000ffff0d7224 */ /* 0x000fe400078e0000 */
[----:B------:R-:W-:-:S10]  /*13080*/  IMAD.MOV.U32 R8, RZ, RZ, R14 ;  /* 0x000000ffff087224 */ /* 0x000fd400078e000e */
[----:B------:R-:W-:Y:S05]  /*13090*/  WARPSYNC.COLLECTIVE R15, `(.L_x_10337) ;  /* 0x000000000f087348 */ /* 0x000fea0003c00000 */
[----:B------:R0:W1:Y:S02]  /*130a0*/  SHFL.IDX P6, R14, R13, R12, R11 ;  /* 0x0000000c0d0e7389 */ /* 0x00006400000c000b */
[----:B01----:R-:W-:Y:S01]  /*130b0*/  ENDCOLLECTIVE ;  /* 0x000000000000791b */ /* 0x003fe20003800000 */
.L_x_10337:
        /* <DEDUP_REMOVED lines=8> */
.L_x_10338:
        /* <DEDUP_REMOVED lines=13> */
.L_x_10339:
[----:B------:R-:W-:-:S05]  /*13210*/  VIADD R3, R4, 0x60 ;  /* 0x0000006004037836 */ /* 0x000fca0000000000 */
[----:B------:R-:W-:Y:S01]  /*13220*/  ISETP.GE.AND P2, PT, R3, R6, PT ;  /* 0x000000060300720c */ /* 0x000fe20003f46270 */
[----:B------:R-:W-:Y:S02]  /*13230*/  IMAD.MOV.U32 R13, RZ, RZ, R5 ;  /* 0x000000ffff0d7224 */ /* 0x000fe400078e0005 */
[----:B------:R-:W-:-:S10]  /*13240*/  IMAD.MOV.U32 R12, RZ, RZ, 0x7 ;  /* 0x00000007ff0c7424 */ /* 0x000fd400078e00ff */
[----:B------:R-:W-:Y:S01]  /*13250*/  @P2 LOP3.LUT R23, R23, 0x40, RZ, 0xfc, !PT ;  /* 0x0000004017172812 */ /* 0x000fe200078efcff */
[----:B------:R-:W-:-:S07]  /*13260*/  IMAD.MOV.U32 R7, RZ, RZ, R14 ;  /* 0x000000ffff077224 */ /* 0x000fce00078e000e */
[----:B------:R-:W-:Y:S05]  /*13270*/  WARPSYNC.COLLECTIVE R15, `(.L_x_10340) ;  /* 0x000000000f087348 */ /* 0x000fea0003c00000 */
[----:B------:R0:W1:Y:S02]  /*13280*/  SHFL.IDX P6, R14, R13, R12, R11 ;  /* 0x0000000c0d0e7389 */ /* 0x00006400000c000b */
[----:B01----:R-:W-:Y:S01]  /*13290*/  ENDCOLLECTIVE ;  /* 0x000000000000791b */ /* 0x003fe20003800000 */
.L_x_10340:
        /* <DEDUP_REMOVED lines=9> */
[----:B------:R-:W-:-:S07]  /*13330*/  IMAD.MOV.U32 R5, RZ, RZ, R14 ;  /* 0x000000ffff057224 */ /* 0x000fce00078e000e */
[----:B0-----:R-:W-:Y:S05]  /*13340*/  WARPSYNC.COLLECTIVE R15, `(.L_x_10341) ;  /* 0x000000000f087348 */ /* 0x001fea0003c00000 */
[----:B------:R1:W2:Y:S02]  /*13350*/  SHFL.IDX P6, R14, R13, R12, R11 ;  /* 0x0000000c0d0e7389 */ /* 0x0002a400000c000b */
[----:B012---:R-:W-:Y:S01]  /*13360*/  ENDCOLLECTIVE ;  /* 0x000000000000791b */ /* 0x007fe20003800000 */
.L_x_10341:
[----:B------:R-:W-:Y:S01]  /*13370*/  IMAD.MOV.U32 R0, RZ, RZ, R14 ;  /* 0x000000ffff007224 */ /* 0x000fe200078e000e */
[----:B------:R-:W-:Y:S06]  /*13380*/  BRA `(.L_x_10342) ;  /* 0xffffffb4001c7947 */ /* 0x000fec000383ffff */
.L_x_10252:
        /* <DEDUP_REMOVED lines=8> */
.L_x_10344:
[----:B------:R-:W-:Y:S05]  /*13410*/  BSYNC B0 ;  /* 0x0000000000007941 */ /* 0x000fea0003800000 */
.L_x_10343:
        /* <DEDUP_REMOVED lines=9> */
.L_x_10345:
[----:B------:R-:W-:Y:S02]  /*134b0*/  IMAD.MOV.U32 R13, RZ, RZ, R4 ;  /* 0x000000ffff0d7224 */ /* 0x000fe400078e0004 */
[----:B------:R-:W-:Y:S01]  /*134c0*/  IMAD.MOV.U32 R12, RZ, RZ, 0x1 ;  /* 0x00000001ff0c7424 */ /* 0x000fe200078e00ff */
[----:B------:R-:W-:-:S13]  /*134d0*/  @!P5 LEA R5, P0, R8, R14, 0x1 ;  /* 0x0000000e0805d211 */ /* 0x000fda00078008ff */
[----:B------:R-:W-:Y:S05]  /*134e0*/  WARPSYNC.COLLECTIVE R15, `(.L_x_10346) ;  /* 0x000000000f087348 */ /* 0x000fea0003c00000 */
[----:B------:R0:W1:Y:S02]  /*134f0*/  SHFL.IDX P6, R14, R13, R12, R11 ;  /* 0x0000000c0d0e7389 */ /* 0x00006400000c000b */
[----:B01----:R-:W-:Y:S01]  /*13500*/  ENDCOLLECTIVE ;  /* 0x000000000000791b */ /* 0x003fe20003800000 */
.L_x_10346:
[----:B------:R-:W-:Y:S02]  /*13510*/  @!P5 IMAD.X R3, RZ, RZ, R2, P0 ;  /* 0x000000ffff03d224 */ /* 0x000fe400000e0602 */
        /* <DEDUP_REMOVED lines=14> */
.L_x_10347:
[----:B------:R-:W-:Y:S02]  /*13600*/  IMAD.MOV.U32 R13, RZ, RZ, R4 ;  /* 0x000000ffff0d7224 */ /* 0x000fe400078e0004 */
[----:B------:R-:W-:Y:S01]  /*13610*/  IMAD.MOV.U32 R12, RZ, RZ, 0x2 ;  /* 0x00000002ff0c7424 */ /* 0x000fe200078e00ff */
[----:B------:R-:W-:-:S13]  /*13620*/  LOP3.LUT P6, RZ, R23, 0x1000, RZ, 0xc0, !PT ;  /* 0x0000100017ff7812 */ /* 0x000fda00078cc0ff */
        /* <DEDUP_REMOVED lines=14> */
.L_x_10348:
[----:B------:R-:W-:Y:S02]  /*13710*/  IMAD.MOV.U32 R13, RZ, RZ, R0 ;  /* 0x000000ffff0d7224 */ /* 0x000fe400078e0000 */
[----:B------:R-:W-:-:S07]  /*13720*/  IMAD.MOV.U32 R5, RZ, RZ, R14 ;  /* 0x000000ffff057224 */ /* 0x000fce00078e000e */
[----:B------:R-:W-:Y:S05]  /*13730*/  WARPSYNC.COLLECTIVE R15, `(.L_x_10349) ;  /* 0x000000000f087348 */ /* 0x000fea0003c00000 */
[----:B------:R0:W1:Y:S02]  /*13740*/  SHFL.IDX P6, R14, R13, R12, R11 ;  /* 0x0000000c0d0e7389 */ /* 0x00006400000c000b */
[----:B01----:R-:W-:Y:S01]  /*13750*/  ENDCOLLECTIVE ;  /* 0x000000000000791b */ /* 0x003fe20003800000 */
.L_x_10349:
[----:B------:R-:W-:Y:S02]  /*13760*/  IMAD.MOV.U32 R13, RZ, RZ, R4 ;  /* 0x000000ffff0d7224 */ /* 0x000fe400078e0004 */
[----:B------:R-:W-:Y:S01]  /*13770*/  IMAD.MOV.U32 R12, RZ, RZ, 0x3 ;  /* 0x00000003ff0c7424 */ /* 0x000fe200078e00ff */
[----:B------:R-:W-:-:S13]  /*13780*/  @!P5 LEA R6, P0, R8, R14, 0x1 ;  /* 0x0000000e0806d211 */ /* 0x000fda00078008ff */
[----:B------:R-:W-:Y:S05]  /*13790*/  WARPSYNC.COLLECTIVE R15, `(.L_x_10350) ;  /* 0x000000000f087348 */ /* 0x000fea0003c00000 */
[----:B------:R0:W1:Y:S02]  /*137a0*/  SHFL.IDX P6, R14, R13, R12, R11 ;  /* 0x0000000c0d0e7389 */ /* 0x00006400000c000b */
[----:B01----:R-:W-:Y:S01]  /*137b0*/  ENDCOLLECTIVE ;  /* 0x000000000000791b */ /* 0x003fe20003800000 */
.L_x_10350:
[----:B------:R-:W-:Y:S02]  /*137c0*/  @!P5 IMAD.X R7, RZ, RZ, R5, P0 ;  /* 0x000000ffff07d224 */ /* 0x000fe400000e0605 */
[----:B------:R-:W-:Y:S02]  /*137d0*/  @!P5 IMAD.MOV.U32 R2, RZ, RZ, R6 ;  /* 0x000000ffff02d224 */ /* 0x000fe400078e0006 */
[----:B------:R-:W-:-:S05]  /*137e0*/  @!P5 IMAD.MOV.U32 R3, RZ, RZ, R7 ;  /* 0x000000ffff03d224 */ /* 0x000fca00078e0007 */
[----:B------:R-:W-:Y:S01]  /*137f0*/  @!PT LDS RZ, [RZ] ;  /* 0x00000000fffff984 */ /* 0x000fe20000000800 */
[----:B------:R-:W-:Y:S01]  /*13800*/  @!PT LDS RZ, [RZ] ;  /* 0x00000000fffff984 */ /* 0x000fe20000000800 */
[----:B------:R-:W-:Y:S01]  /*13810*/  @!PT LDS RZ, [RZ] ;  /* 0x00000000fffff984 */ /* 0x000fe20000000800 */
[----:B------:R0:W-:Y:S01]  /*13820*/  @!P5 LDGSTS.E.BYPASS.LTC128B.128 [R26+0x23400], desc[UR36][R2.64], !P4 ;  /* 0x23400000021adfae */ /* 0x0001e2000e101d64 */
[----:B------:R-:W-:-:S03]  /*13830*/  IMAD.MOV.U32 R13, RZ, RZ, R0 ;  /* 0x000000ffff0d7224 */ /* 0x000fc600078e0000 */
[----:B------:R0:W-:Y:S04]  /*13840*/  @!P5 LDGSTS.E.BYPASS.LTC128B.128 [R26+0x27400], desc[UR36][R2.64+0x80], !P3 ;  /* 0x27400080021adfae */ /* 0x0001e8000d901d64 */
[----:B------:R0:W-:Y:S01]  /*13850*/  @!P5 LDGSTS.E.BYPASS.LTC128B.128 [R26+0x2b400], desc[UR36][R2.64+0x100], !P2 ;  /* 0x2b400100021adfae */ /* 0x0001e2000d101d64 */
[----:B------:R-:W-:-:S03]  /*13860*/  IMAD.MOV.U32 R5, RZ, RZ, R14 ;  /* 0x000000ffff057224 */ /* 0x000fc600078e000e */
[----:B------:R0:W-:Y:S01]  /*13870*/  @!P5 LDGSTS.E.BYPASS.LTC128B.128 [R26+0x2f400], desc[UR36][R2.64+0x180], !P1 ;  /* 0x2f400180021adfae */ /* 0x0001e2000c901d64 */
[----:B------:R-:W-:-:S13]  /*13880*/  LOP3.LUT P5, RZ, R23, 0x100, RZ, 0xc0, !PT ;  /* 0x0000010017ff7812 */ /* 0x000fda00078ac0ff */
[----:B0-----:R-:W-:Y:S05]  /*13890*/  WARPSYNC.COLLECTIVE R15, `(.L_x_10351) ;  /* 0x000000000f087348 */ /* 0x001fea0003c00000 */
[----:B------:R1:W2:Y:S02]  /*138a0*/  SHFL.IDX P6, R14, R13, R12, R11 ;  /* 0x0000000c0d0e7389 */ /* 0x0002a400000c000b */
[----:B012---:R-:W-:Y:S01]  /*138b0*/  ENDCOLLECTIVE ;  /* 0x000000000000791b */ /* 0x007fe20003800000 */
.L_x_10351:
        /* <DEDUP_REMOVED lines=17> */
.L_x_10352:
[----:B------:R-:W-:Y:S02]  /*139d0*/  IMAD.MOV.U32 R13, RZ, RZ, R0 ;  /* 0x000000ffff0d7224 */ /* 0x000fe400078e0000 */
[----:B------:R-:W-:-:S07]  /*139e0*/  IMAD.MOV.U32 R5, RZ, RZ, R14 ;  /* 0x000000ffff057224 */ /* 0x000fce00078e000e */
[----:B------:R-:W-:Y:S05]  /*139f0*/  WARPSYNC.COLLECTIVE R15, `(.L_x_10353) ;  /* 0x000000000f087348 */ /* 0x000fea0003c00000 */
[----:B------:R0:W1:Y:S02]  /*13a00*/  SHFL.IDX P6, R14, R13, R12, R11 ;  /* 0x0000000c0d0e7389 */ /* 0x00006400000c000b */
[----:B01----:R-:W-:Y:S01]  /*13a10*/  ENDCOLLECTIVE ;  /* 0x000000000000791b */ /* 0x003fe20003800000 */
.L_x_10353:
[----:B------:R-:W-:Y:S02]  /*13a20*/  IMAD.MOV.U32 R13, RZ, RZ, R4 ;  /* 0x000000ffff0d7224 */ /* 0x000fe400078e0004 */
[----:B------:R-:W-:Y:S01]  /*13a30*/  IMAD.MOV.U32 R12, RZ, RZ, 0x5 ;  /* 0x00000005ff0c7424 */ /* 0x000fe200078e00ff */
[----:B------:R-:W-:-:S13]  /*13a40*/  @!P5 LEA R6, P0, R8, R14, 0x1 ;  /* 0x0000000e0806d211 */ /* 0x000fda00078008ff */
[----:B------:R-:W-:Y:S05]  /*13a50*/  WARPSYNC.COLLECTIVE R15, `(.L_x_10354) ;  /* 0x000000000f087348 */ /* 0x000fea0003c00000 */
[----:B------:R0:W1:Y:S02]  /*13a60*/  SHFL.IDX P6, R14, R13, R12, R11 ;  /* 0x0000000c0d0e7389 */ /* 0x00006400000c000b */
[----:B01----:R-:W-:Y:S01]  /*13a70*/  ENDCOLLECTIVE ;  /* 0x000000000000791b */ /* 0x003fe20003800000 */
.L_x_10354:
        /* <DEDUP_REMOVED lines=16> */
.L_x_10355:
        /* <DEDUP_REMOVED lines=17> */
.L_x_10356:
[----:B------:R-:W-:Y:S02]  /*13c90*/  IMAD.MOV.U32 R13, RZ, RZ, R0 ;  /* 0x000000ffff0d7224 */ /* 0x000fe400078e0000 */
[----:B------:R-:W-:-:S07]  /*13ca0*/  IMAD.MOV.U32 R5, RZ, RZ, R14 ;  /* 0x000000ffff057224 */ /* 0x000fce00078e000e */
[----:B------:R-:W-:Y:S05]  /*13cb0*/  WARPSYNC.COLLECTIVE R15, `(.L_x_10357) ;  /* 0x000000000f087348 */ /* 0x000fea0003c00000 */
[----:B------:R0:W1:Y:S02]  /*13cc0*/  SHFL.IDX P6, R14, R13, R12, R11 ;  /* 0x0000000c0d0e7389 */ /* 0x00006400000c000b */
[----:B01----:R-:W-:Y:S01]  /*13cd0*/  ENDCOLLECTIVE ;  /* 0x000000000000791b */ /* 0x003fe20003800000 */
.L_x_10357:
[----:B------:R-:W-:Y:S02]  /*13ce0*/  IMAD.MOV.U32 R13, RZ, RZ, R4 ;  /* 0x000000ffff0d7224 */ /* 0x000fe400078e0004 */
[----:B------:R-:W-:Y:S01]  /*13cf0*/  IMAD.MOV.U32 R12, RZ, RZ, 0x7 ;  /* 0x00000007ff0c7424 */ /* 0x000fe200078e00ff */
[----:B------:R-:W-:-:S13]  /*13d00*/  @!P5 LEA R6, P0, R8, R14, 0x1 ;  /* 0x0000000e0806d211 */ /* 0x000fda00078008ff */
[----:B------:R-:W-:Y:S05]  /*13d10*/  WARPSYNC.COLLECTIVE R15, `(.L_x_10358) ;  /* 0x000000000f087348 */ /* 0x000fea0003c00000 */
[----:B------:R0:W1:Y:S02]  /*13d20*/  SHFL.IDX P6, R14, R13, R12, R11 ;  /* 0x0000000c0d0e7389 */ /* 0x00006400000c000b */
[----:B01----:R-:W-:Y:S01]  /*13d30*/  ENDCOLLECTIVE ;  /* 0x000000000000791b */ /* 0x003fe20003800000 */
.L_x_10358:
        /* <DEDUP_REMOVED lines=11> */
[----:B------:R0:W-:Y:S04]  /*13df0*/  @!P5 LDGSTS.E.BYPASS.LTC128B.128 [R26+0x31400], desc[UR36][R2.64+0x180], !P1 ;  /* 0x31400180021adfae */ /* 0x0001e8000c901d64 */
[----:B0-----:R-:W-:Y:S05]  /*13e00*/  WARPSYNC.COLLECTIVE R15, `(.L_x_10359) ;  /* 0x000000000f087348 */ /* 0x001fea0003c00000 */
[----:B------:R1:W2:Y:S02]  /*13e10*/  SHFL.IDX P6, R14, R13, R12, R11 ;  /* 0x0000000c0d0e7389 */ /* 0x0002a400000c000b */
[----:B012---:R-:W-:Y:S01]  /*13e20*/  ENDCOLLECTIVE ;  /* 0x000000000000791b */ /* 0x007fe20003800000 */
.L_x_10359:
[----:B------:R-:W-:Y:S05]  /*13e30*/  BRA `(.L_x_10360) ;  /* 0xffffffb400507947 */ /* 0x000fea000383ffff */
.L_x_10257:
[----:B0-----:R0:W1:Y:S02]  /*13e40*/  SYNCS.PHASECHK.TRANS64.TRYWAIT P0, [R22+URZ+0x32420], R3 ;  /* 0x03242003160075a7 */ /* 0x001064000800017f */
[----:B-1----:R-:W-:Y:S05]  /*13e50*/  @!P0 NANOSLEEP.SYNCS 0x989680 ;  /* 0x009896800000895d */ /* 0x002fea0003900000 */
[----:B------:R-:W1:Y:S02]  /*13e60*/  @!P0 SYNCS.PHASECHK.TRANS64 P0, [R22+URZ+0x32420], R3 ;  /* 0x03242003160085a7 */ /* 0x000e64000800007f */
[----:B-1----:R-:W-:Y:S05]  /*13e70*/  @!P0 BRA `(.L_x_10257) ;  /* 0xfffffffc00f08947 */ /* 0x002fea000383ffff */
[----:B------:R-:W-:Y:S05]  /*13e80*/  BRA `(.L_x_10361) ;  /* 0xffffffb400c07947 */ /* 0x000fea000383ffff */
.L_x_10260:
[----:B-1----:R1:W2:Y:S02]  /*13e90*/  SYNCS.PHASECHK.TRANS64.TRYWAIT P0, [R25+URZ+0x32460], R0 ;  /* 0x03246000190075a7 */ /* 0x0022a4000800017f */
[----:B--2---:R-:W-:Y:S05]  /*13ea0*/  @!P0 NANOSLEEP.SYNCS 0x989680 ;  /* 0x009896800000895d */ /* 0x004fea0003900000 */
[----:B------:R-:W2:Y:S02]  /*13eb0*/  @!P0 SYNCS.PHASECHK.TRANS64 P0, [R25+URZ+0x32460], R0 ;  /* 0x03246000190085a7 */ /* 0x000ea4000800007f */
[----:B--2---:R-:W-:Y:S05]  /*13ec0*/  @!P0 BRA `(.L_x_10260) ;  /* 0xfffffffc00f08947 */ /* 0x004fea000383ffff */
[----:B------:R-:W-:Y:S05]  /*13ed0*/  BRA `(.L_x_10362) ;  /* 0xffffffb400cc7947 */ /* 0x000fea000383ffff */
.L_x_10261:
        /* <DEDUP_REMOVED lines=8> */
.L_x_10364:
[----:B------:R-:W-:Y:S05]  /*13f60*/  BSYNC B0 ;  /* 0x0000000000007941 */ /* 0x000fea0003800000 */
.L_x_10363:
        /* <DEDUP_REMOVED lines=13> */
.L_x_10365:
        /* <DEDUP_REMOVED lines=9> */
.L_x_10366:
        /* <DEDUP_REMOVED lines=17> */
.L_x_10367:
[----:B------:R-:W-:Y:S02]  /*141e0*/  IMAD.MOV.U32 R13, RZ, RZ, R6 ;  /* 0x000000ffff0d7224 */ /* 0x000fe400078e0006 */
[----:B------:R-:W-:Y:S01]  /*141f0*/  IMAD.MOV.U32 R12, RZ, RZ, 0x2 ;  /* 0x00000002ff0c7424 */ /* 0x000fe200078e00ff */
[----:B------:R-:W-:-:S13]  /*14200*/  IADD3 R2, P3, R14, R0, RZ ;  /* 0x000000000e027210 */ /* 0x000fda0007f7e0ff */
[----:B------:R-:W-:Y:S05]  /*14210*/  WARPSYNC.COLLECTIVE R15, `(.L_x_10368) ;  /* 0x000000000f087348 */ /* 0x000fea0003c00000 */
[----:B------:R0:W1:Y:S02]  /*14220*/  SHFL.IDX P6, R14, R13, R12, R11 ;  /* 0x0000000c0d0e7389 */ /* 0x00006400000c000b */
[----:B01----:R-:W-:Y:S01]  /*14230*/  ENDCOLLECTIVE ;  /* 0x000000000000791b */ /* 0x003fe20003800000 */
.L_x_10368:
        /* <DEDUP_REMOVED lines=17> */
.L_x_10369:
[----:B------:R-:W-:Y:S02]  /*14350*/  IMAD.MOV.U32 R13, RZ, RZ, R6 ;  /* 0x000000ffff0d7224 */ /* 0x000fe400078e0006 */
[----:B------:R-:W-:Y:S01]  /*14360*/  IMAD.MOV.U32 R12, RZ, RZ, 0x3 ;  /* 0x00000003ff0c7424 */ /* 0x000fe200078e00ff */
[----:B------:R-:W-:-:S13]  /*14370*/  IADD3 R2, P3, R14, R0, RZ ;  /* 0x000000000e027210 */ /* 0x000fda0007f7e0ff */
[----:B------:R-:W-:Y:S05]  /*14380*/  WARPSYNC.COLLECTIVE R15, `(.L_x_10370) ;  /* 0x000000000f087348 */ /* 0x000fea0003c00000 */
[----:B------:R0:W1:Y:S02]  /*14390*/  SHFL.IDX P6, R14, R13, R12, R11 ;  /* 0x0000000c0d0e7389 */ /* 0x00006400000c000b */
[----:B01----:R-:W-:Y:S01]  /*143a0*/  ENDCOLLECTIVE ;  /* 0x000000000000791b */ /* 0x003fe20003800000 */
.L_x_10370:
        /* <DEDUP_REMOVED lines=17> */
.L_x_10371:
[----:B------:R-:W-:Y:S02]  /*144c0*/  IMAD.MOV.U32 R13, RZ, RZ, R6 ;  /* 0x000000ffff0d7224 */ /* 0x000fe400078e0006 */
[----:B------:R-:W-:Y:S01]  /*144d0*/  IMAD.MOV.U32 R12, RZ, RZ, 0x4 ;  /* 0x00000004ff0c7424 */ /* 0x000fe200078e00ff */
[----:B------:R-:W-:-:S13]  /*144e0*/  IADD3 R2, P3, R14, R0, RZ ;  /* 0x000000000e027210 */ /* 0x000fda0007f7e0ff */
[----:B------:R-:W-:Y:S05]  /*144f0*/  WARPSYNC.COLLECTIVE R15, `(.L_x_10372) ;  /* 0x000000000f087348 */ /* 0x000fea0003c00000 */
[----:B------:R0:W1:Y:S02]  /*14500*/  SHFL.IDX P6, R14, R13, R12, R11 ;  /* 0x0000000c0d0e7389 */ /* 0x00006400000c000b */
[----:B01----:R-:W-:Y:S01]  /*14510*/  ENDCOLLECTIVE ;  /* 0x000000000000791b */ /* 0x003fe20003800000 */
.L_x_10372:
        /* <DEDUP_REMOVED lines=17> */
.L_x_10373:
[----:B------:R-:W-:Y:S02]  /*14630*/  IMAD.MOV.U32 R13, RZ, RZ, R6 ;  /* 0x000000ffff0d7224 */ /* 0x000fe400078e0006 */
[----:B------:R-:W-:Y:S01]  /*14640*/  IMAD.MOV.U32 R12, RZ, RZ, 0x5 ;  /* 0x00000005ff0c7424 */ /* 0x000fe200078e00ff */
[----:B------:R-:W-:-:S13]  /*14650*/  IADD3 R2, P3, R14, R0, RZ ;  /* 0x000000000e027210 */ /* 0x000fda0007f7e0ff */
[----:B------:R-:W-:Y:S05]  /*14660*/  WARPSYNC.COLLECTIVE R15, `(.L_x_10374) ;  /* 0x000000000f087348 */ /* 0x000fea0003c00000 */
[----:B------:R0:W1:Y:S02]  /*14670*/  SHFL.IDX P6, R14, R13, R12, R11 ;  /* 0x0000000c0d0e7389 */ /* 0x00006400000c000b */
[----:B01----:R-:W-:Y:S01]  /*14680*/  ENDCOLLECTIVE ;  /* 0x000000000000791b */ /* 0x003fe20003800000 */
.L_x_10374:
        /* <DEDUP_REMOVED lines=12> */
.L_x_10375:
        /* <DEDUP_REMOVED lines=9> */
.L_x_10268:
[----:B-1----:R1:W2:Y:S02]  /*147e0*/  SYNCS.PHASECHK.TRANS64.TRYWAIT P0, [R10+URZ+0x32440], R20 ;  /* 0x032440140a0075a7 */ /* 0x0022a4000800017f */
[----:B--2---:R-:W-:Y:S05]  /*147f0*/  @!P0 NANOSLEEP.SYNCS 0x989680 ;  /* 0x009896800000895d */ /* 0x004fea0003900000 */
[----:B------:R-:W2:Y:S02]  /*14800*/  @!P0 SYNCS.PHASECHK.TRANS64 P0, [R10+URZ+0x32440], R20 ;  /* 0x032440140a0085a7 */ /* 0x000ea4000800007f */
[----:B--2---:R-:W-:Y:S05]  /*14810*/  @!P0 BRA `(.L_x_10268) ;  /* 0xfffffffc00f08947 */ /* 0x004fea000383ffff */
[----:B------:R-:W-:Y:S05]  /*14820*/  BRA `(.L_x_10377) ;  /* 0xffffffb800507947 */ /* 0x000fea000383ffff */
.L_x_10269:
        /* <DEDUP_REMOVED lines=8> */
.L_x_10379:
[----:B------:R-:W-:Y:S05]  /*148b0*/  BSYNC B1 ;  /* 0x0000000000017941 */ /* 0x000fea0003800000 */
.L_x_10378:
        /* <DEDUP_REMOVED lines=9> */
.L_x_10380:
[----:B------:R-:W-:Y:S02]  /*14950*/  IMAD.MOV.U32 R13, RZ, RZ, R8 ;  /* 0x000000ffff0d7224 */ /* 0x000fe400078e0008 */
[----:B------:R-:W-:Y:S02]  /*14960*/  IMAD.MOV.U32 R12, RZ, RZ, 0x1 ;  /* 0x00000001ff0c7424 */ /* 0x000fe400078e00ff */
[----:B------:R-:W-:-:S07]  /*14970*/  IMAD.MOV.U32 R2, RZ, RZ, R14 ;  /* 0x000000ffff027224 */ /* 0x000fce00078e000e */
[----:B------:R-:W-:Y:S05]  /*14980*/  WARPSYNC.COLLECTIVE R15, `(.L_x_10381) ;  /* 0x000000000f087348 */ /* 0x000fea0003c00000 */
[----:B------:R0:W1:Y:S02]  /*14990*/  SHFL.IDX P6, R14, R13, R12, R11 ;  /* 0x0000000c0d0e7389 */ /* 0x00006400000c000b */
[----:B01----:R-:W-:Y:S01]  /*149a0*/  ENDCOLLECTIVE ;  /* 0x000000000000791b */ /* 0x003fe20003800000 */
.L_x_10381:
        /* <DEDUP_REMOVED lines=11> */
.L_x_10382:
[----:B------:R-:W-:Y:S02]  /*14a60*/  IMAD.MOV.U32 R13, RZ, RZ, R8 ;  /* 0x000000ffff0d7224 */ /* 0x000fe400078e0008 */
[----:B------:R-:W-:Y:S02]  /*14a70*/  IMAD.MOV.U32 R12, RZ, RZ, 0x2 ;  /* 0x00000002ff0c7424 */ /* 0x000fe400078e00ff */
[----:B------:R-:W-:-:S07]  /*14a80*/  IMAD.MOV.U32 R2, RZ, RZ, R14 ;  /* 0x000000ffff027224 */ /* 0x000fce00078e000e */
[----:B------:R-:W-:Y:S05]  /*14a90*/  WARPSYNC.COLLECTIVE R15, `(.L_x_10383) ;  /* 0x000000000f087348 */ /* 0x000fea0003c00000 */
[----:B------:R0:W1:Y:S02]  /*14aa0*/  SHFL.IDX P6, R14, R13, R12, R11 ;  /* 0x0000000c0d0e7389 */ /* 0x00006400000c000b */
[----:B01----:R-:W-:Y:S01]  /*14ab0*/  ENDCOLLECTIVE ;  /* 0x000000000000791b */ /* 0x003fe20003800000 */
.L_x_10383:
        /* <DEDUP_REMOVED lines=11> */
.L_x_10384:
[----:B------:R-:W-:Y:S02]  /*14b70*/  IMAD.MOV.U32 R13, RZ, RZ, R8 ;  /* 0x000000ffff0d7224 */ /* 0x000fe400078e0008 */
[----:B------:R-:W-:Y:S02]  /*14b80*/  IMAD.MOV.U32 R12, RZ, RZ, 0x3 ;  /* 0x00000003ff0c7424 */ /* 0x000fe400078e00ff */
[----:B------:R-:W-:-:S07]  /*14b90*/  IMAD.MOV.U32 R2, RZ, RZ, R14 ;  /* 0x000000ffff027224 */ /* 0x000fce00078e000e */
[----:B------:R-:W-:Y:S05]  /*14ba0*/  WARPSYNC.COLLECTIVE R15, `(.L_x_10385) ;  /* 0x000000000f087348 */ /* 0x000fea0003c00000 */
[----:B------:R0:W1:Y:S02]  /*14bb0*/  SHFL.IDX P6, R14, R13, R12, R11 ;  /* 0x0000000c0d0e7389 */ /* 0x00006400000c000b */
[----:B01----:R-:W-:Y:S01]  /*14bc0*/  ENDCOLLECTIVE ;  /* 0x000000000000791b */ /* 0x003fe20003800000 */
.L_x_10385:
        /* <DEDUP_REMOVED lines=11> */
.L_x_10386:
[----:B------:R-:W-:Y:S02]  /*14c80*/  IMAD.MOV.U32 R13, RZ, RZ, R8 ;  /* 0x000000ffff0d7224 */ /* 0x000fe400078e0008 */
[----:B------:R-:W-:Y:S02]  /*14c90*/  IMAD.MOV.U32 R12, RZ, RZ, 0x4 ;  /* 0x00000004ff0c7424 */ /* 0x000fe400078e00ff */
[----:B------:R-:W-:-:S07]  /*14ca0*/  IMAD.MOV.U32 R2, RZ, RZ, R14 ;  /* 0x000000ffff027224 */ /* 0x000fce00078e000e */
[----:B------:R-:W-:Y:S05]  /*14cb0*/  WARPSYNC.COLLECTIVE R15, `(.L_x_10387) ;  /* 0x000000000f087348 */ /* 0x000fea0003c00000 */
[----:B------:R0:W1:Y:S02]  /*14cc0*/  SHFL.IDX P6, R14, R13, R12, R11 ;  /* 0x0000000c0d0e7389 */ /* 0x00006400000c000b */
[----:B01----:R-:W-:Y:S01]  /*14cd0*/  ENDCOLLECTIVE ;  /* 0x000000000000791b */ /* 0x003fe20003800000 */
.L_x_10387:
        /* <DEDUP_REMOVED lines=11> */
.L_x_10388:
[----:B------:R-:W-:Y:S02]  /*14d90*/  IMAD.MOV.U32 R13, RZ, RZ, R8 ;  /* 0x000000ffff0d7224 */ /* 0x000fe400078e0008 */
[----:B------:R-:W-:Y:S02]  /*14da0*/  IMAD.MOV.U32 R12, RZ, RZ, 0x5 ;  /* 0x00000005ff0c7424 */ /* 0x000fe400078e00ff */
[----:B------:R-:W-:-:S07]  /*14db0*/  IMAD.MOV.U32 R2, RZ, RZ, R14 ;  /* 0x000000ffff027224 */ /* 0x000fce00078e000e */
[----:B------:R-:W-:Y:S05]  /*14dc0*/  WARPSYNC.COLLECTIVE R15, `(.L_x_10389) ;  /* 0x000000000f087348 */ /* 0x000fea0003c00000 */
[----:B------:R0:W1:Y:S02]  /*14dd0*/  SHFL.IDX P6, R14, R13, R12, R11 ;  /* 0x0000000c0d0e7389 */ /* 0x00006400000c000b */
[----:B01----:R-:W-:Y:S01]  /*14de0*/  ENDCOLLECTIVE ;  /* 0x000000000000791b */ /* 0x003fe20003800000 */
.L_x_10389:
        /* <DEDUP_REMOVED lines=11> */
.L_x_10390:
[----:B------:R-:W-:Y:S05]  /*14ea0*/  BRA `(.L_x_10391) ;  /* 0xffffffb400787947 */ /* 0x000fea000383ffff */
.L_x_10274:
[----:B---3--:R3:W4:Y:S02]  /*14eb0*/  SYNCS.PHASECHK.TRANS64.TRYWAIT P0, [R10+URZ+0x32460], R20 ;  /* 0x032460140a0075a7 */ /* 0x008724000800017f */
[----:B----4-:R-:W-:Y:S05]  /*14ec0*/  @!P0 NANOSLEEP.SYNCS 0x989680 ;  /* 0x009896800000895d */ /* 0x010fea0003900000 */
[----:B------:R-:W4:Y:S02]  /*14ed0*/  @!P0 SYNCS.PHASECHK.TRANS64 P0, [R10+URZ+0x32460], R20 ;  /* 0x032460140a0085a7 */ /* 0x000f24000800007f */
[----:B----4-:R-:W-:Y:S05]  /*14ee0*/  @!P0 BRA `(.L_x_10274) ;  /* 0xfffffffc00f08947 */ /* 0x010fea000383ffff */
[----:B------:R-:W-:Y:S05]  /*14ef0*/  BRA `(.L_x_10392) ;  /* 0xffffffb400c47947 */ /* 0x000fea000383ffff */
.L_x_10275:
        /* <DEDUP_REMOVED lines=8> */
.L_x_10394:
[----:B------:R-:W-:Y:S05]  /*14f80*/  BSYNC B1 ;  /* 0x0000000000017941 */ /* 0x000fea0003800000 */
.L_x_10393:
        /* <DEDUP_REMOVED lines=9> */
.L_x_10395:
[----:B------:R-:W-:Y:S02]  /*15020*/  IMAD.MOV.U32 R13, RZ, RZ, R25 ;  /* 0x000000ffff0d7224 */ /* 0x000fe400078e0019 */
[----:B------:R-:W-:Y:S01]  /*15030*/  IMAD.MOV.U32 R12, RZ, RZ, 0x1 ;  /* 0x00000001ff0c7424 */ /* 0x000fe200078e00ff */
[----:B------:R-:W-:-:S13]  /*15040*/  IADD3 R2, P0, R14, R0, RZ ;  /* 0x000000000e027210 */ /* 0x000fda0007f1e0ff */
[----:B------:R-:W-:Y:S05]  /*15050*/  WARPSYNC.COLLECTIVE R15, `(.L_x_10396) ;  /* 0x000000000f087348 */ /* 0x000fea0003c00000 */
[----:B------:R0:W1:Y:S02]  /*15060*/  SHFL.IDX P6, R14, R13, R12, R11 ;  /* 0x0000000c0d0e7389 */ /* 0x00006400000c000b */
[----:B01----:R-:W-:Y:S01]  /*15070*/  ENDCOLLECTIVE ;  /* 0x000000000000791b */ /* 0x003fe20003800000 */
.L_x_10396:
        /* <DEDUP_REMOVED lines=13> */
.L_x_10397:
[----:B------:R-:W-:Y:S02]  /*15150*/  IMAD.MOV.U32 R13, RZ, RZ, R25 ;  /* 0x000000ffff0d7224 */ /* 0x000fe400078e0019 */
[----:B------:R-:W-:Y:S01]  /*15160*/  IMAD.MOV.U32 R12, RZ, RZ, 0x2 ;  /* 0x00000002ff0c7424 */ /* 0x000fe200078e00ff */
[----:B------:R-:W-:-:S13]  /*15170*/  IADD3 R2, P0, R14, R0, RZ ;  /* 0x000000000e027210 */ /* 0x000fda0007f1e0ff */
[----:B------:R-:W-:Y:S05]  /*15180*/  WARPSYNC.COLLECTIVE R15, `(.L_x_10398) ;  /* 0x000000000f087348 */ /* 0x000fea0003c00000 */
[----:B------:R0:W1:Y:S02]  /*15190*/  SHFL.IDX P6, R14, R13, R12, R11 ;  /* 0x0000000c0d0e7389 */ /* 0x00006400000c000b */
[----:B01----:R-:W-:Y:S01]  /*151a0*/  ENDCOLLECTIVE ;  /* 0x000000000000791b */ /* 0x003fe20003800000 */
.L_x_10398:
        /* <DEDUP_REMOVED lines=13> */
.L_x_10399:
[----:B------:R-:W-:Y:S02]  /*15280*/  IMAD.MOV.U32 R13, RZ, RZ, R25 ;  /* 0x000000ffff0d7224 */ /* 0x000fe400078e0019 */
[----:B------:R-:W-:Y:S02]  /*15290*/  IMAD.MOV.U32 R12, RZ, RZ, 0x3 ;  /* 0x00000003ff0c7424 */ /* 0x000fe400078e00ff */
[----:B------:R-:W-:-:S07]  /*152a0*/  IMAD.MOV.U32 R8, RZ, RZ, R14 ;  /* 0x000000ffff087224 */ /* 0x000fce00078e000e */
[----:B------:R-:W-:Y:S05]  /*152b0*/  WARPSYNC.COLLECTIVE R15, `(.L_x_10400) ;  /* 0x000000000f087348 */ /* 0x000fea0003c00000 */
[----:B------:R0:W1:Y:S02]  /*152c0*/  SHFL.IDX P6, R14, R13, R12, R11 ;  /* 0x0000000c0d0e7389 */ /* 0x00006400000c000b */
[----:B01----:R-:W-:Y:S01]  /*152d0*/  ENDCOLLECTIVE ;  /* 0x000000000000791b */ /* 0x003fe20003800000 */
.L_x_10400:
        /* <DEDUP_REMOVED lines=14> */
.L_x_10401:
[----:B------:R-:W-:Y:S02]  /*153c0*/  IMAD.MOV.U32 R13, RZ, RZ, R25 ;  /* 0x000000ffff0d7224 */ /* 0x000fe400078e0019 */
[----:B------:R-:W-:Y:S01]  /*153d0*/  IMAD.MOV.U32 R12, RZ, RZ, 0x4 ;  /* 0x00000004ff0c7424 */ /* 0x000fe200078e00ff */
[----:B------:R-:W-:-:S13]  /*153e0*/  IADD3 R2, P0, R14, R0, RZ ;  /* 0x000000000e027210 */ /* 0x000fda0007f1e0ff */
[----:B------:R-:W-:Y:S05]  /*153f0*/  WARPSYNC.COLLECTIVE R15, `(.L_x_10402) ;  /* 0x000000000f087348 */ /* 0x000fea0003c00000 */
[----:B------:R0:W1:Y:S02]  /*15400*/  SHFL.IDX P6, R14, R13, R12, R11 ;  /* 0x0000000c0d0e7389 */ /* 0x00006400000c000b */
[----:B01----:R-:W-:Y:S01]  /*15410*/  ENDCOLLECTIVE ;  /* 0x000000000000791b */ /* 0x003fe20003800000 */
.L_x_10402:
        /* <DEDUP_REMOVED lines=13> */
.L_x_10403:
[----:B------:R-:W-:Y:S02]  /*154f0*/  IMAD.MOV.U32 R13, RZ, RZ, R25 ;  /* 0x000000ffff0d7224 */ /* 0x000fe400078e0019 */
[----:B------:R-:W-:Y:S01]  /*15500*/  IMAD.MOV.U32 R12, RZ, RZ, 0x5 ;  /* 0x00000005ff0c7424 */ /* 0x000fe200078e00ff */
[----:B------:R-:W-:-:S13]  /*15510*/  IADD3 R2, P0, R14, R0, RZ ;  /* 0x000000000e027210 */ /* 0x000fda0007f1e0ff */
[----:B------:R-:W-:Y:S05]  /*15520*/  WARPSYNC.COLLECTIVE R15, `(.L_x_10404) ;  /* 0x000000000f087348 */ /* 0x000fea0003c00000 */
[----:B------:R0:W1:Y:S02]  /*15530*/  SHFL.IDX P6, R14, R13, R12, R11 ;  /* 0x0000000c0d0e7389 */ /* 0x00006400000c000b */
[----:B01----:R-:W-:Y:S01]  /*15540*/  ENDCOLLECTIVE ;  /* 0x000000000000791b */ /* 0x003fe20003800000 */
.L_x_10404:
        /* <DEDUP_REMOVED lines=13> */
.L_x_10405:
[----:B------:R-:W-:Y:S05]  /*15620*/  BRA `(.L_x_10406) ;  /* 0xffffffb400047947 */ /* 0x000fea000383ffff */
.L_x_10283:
        /* <DEDUP_REMOVED lines=8> */
.L_x_10408:
[----:B------:R-:W-:Y:S05]  /*156b0*/  BSYNC B0 ;  /* 0x0000000000007941 */ /* 0x000fea0003800000 */
.L_x_10407:
        /* <DEDUP_REMOVED lines=9> */
.L_x_10409:
        /* <DEDUP_REMOVED lines=24> */
.L_x_10410:
[----:B------:R-:W-:Y:S01]  /*158d0*/  IMAD.MOV.U32 R12, RZ, RZ, 0x2 ;  /* 0x00000002ff0c7424 */ /* 0x000fe200078e00ff */
[----:B------:R-:W-:-:S05]  /*158e0*/  SEL R14, R14, RZ, P1 ;  /* 0x000000ff0e0e7207 */ /* 0x000fca0000800000 */
[----:B------:R-:W-:-:S04]  /*158f0*/  IMAD.IADD R5, R13, 0x1, R14 ;  /* 0x000000010d057824 */ /* 0x000fc800078e020e */
[----:B------:R-:W-:-:S07]  /*15900*/  IMAD.MOV.U32 R13, RZ, RZ, R5 ;  /* 0x000000ffff0d7224 */ /* 0x000fce00078e0005 */
[----:B------:R-:W-:Y:S05]  /*15910*/  WARPSYNC.COLLECTIVE R15, `(.L_x_10411) ;  /* 0x000000000f087348 */ /* 0x000fea0003c00000 */
[----:B------:R0:W1:Y:S02]  /*15920*/  SHFL.UP P6, R14, R13, R12, R11 ;  /* 0x0400000c0d0e7389 */ /* 0x00006400000c000b */
[----:B01----:R-:W-:Y:S01]  /*15930*/  ENDCOLLECTIVE ;  /* 0x000000000000791b */ /* 0x003fe20003800000 */
.L_x_10411:
[----:B------:R-:W-:Y:S01]  /*15940*/  IMAD.MOV.U32 R12, RZ, RZ, 0x4 ;  /* 0x00000004ff0c7424 */ /* 0x000fe200078e00ff */
[----:B------:R-:W-:-:S05]  /*15950*/  SEL R2, R14, RZ, P2 ;  /* 0x000000ff0e027207 */ /* 0x000fca0001000000 */
[----:B------:R-:W-:-:S04]  /*15960*/  IMAD.IADD R2, R5, 0x1, R2 ;  /* 0x0000000105027824 */ /* 0x000fc800078e0202 */
[----:B------:R-:W-:-:S07]  /*15970*/  IMAD.MOV.U32 R13, RZ, RZ, R2 ;  /* 0x000000ffff0d7224 */ /* 0x000fce00078e0002 */
[----:B------:R-:W-:Y:S05]  /*15980*/  WARPSYNC.COLLECTIVE R15, `(.L_x_10412) ;  /* 0x000000000f087348 */ /* 0x000fea0003c00000 */
[----:B------:R0:W1:Y:S02]  /*15990*/  SHFL.UP P6, R14, R13, R12, R11 ;  /* 0x0400000c0d0e7389 */ /* 0x00006400000c000b */
[----:B01----:R-:W-:Y:S01]  /*159a0*/  ENDCOLLECTIVE ;  /* 0x000000000000791b */ /* 0x003fe20003800000 */
.L_x_10412:
[----:B------:R-:W-:Y:S01]  /*159b0*/  IMAD.MOV.U32 R12, RZ, RZ, 0x8 ;  /* 0x00000008ff0c7424 */ /* 0x000fe200078e00ff */
[----:B------:R-:W-:-:S05]  /*159c0*/  SEL R3, R14, RZ, P3 ;  /* 0x000000ff0e037207 */ /* 0x000fca0001800000 */
[----:B------:R-:W-:-:S04]  /*159d0*/  IMAD.IADD R3, R2, 0x1, R3 ;  /* 0x0000000102037824 */ /* 0x000fc800078e0203 */
[----:B------:R-:W-:-:S07]  /*159e0*/  IMAD.MOV.U32 R13, RZ, RZ, R3 ;  /* 0x000000ffff0d7224 */ /* 0x000fce00078e0003 */
[----:B------:R-:W-:Y:S05]  /*159f0*/  WARPSYNC.COLLECTIVE R15, `(.L_x_10413) ;  /* 0x000000000f087348 */ /* 0x000fea0003c00000 */
[----:B------:R0:W1:Y:S02]  /*15a00*/  SHFL.UP P6, R14, R13, R12, R11 ;  /* 0x0400000c0d0e7389 */ /* 0x00006400000c000b */
[----:B01----:R-:W-:Y:S01]  /*15a10*/  ENDCOLLECTIVE ;  /* 0x000000000000791b */ /* 0x003fe20003800000 */
.L_x_10413:
[----:B------:R-:W-:Y:S01]  /*15a20*/  IMAD.MOV.U32 R12, RZ, RZ, 0x10 ;  /* 0x00000010ff0c7424 */ /* 0x000fe200078e00ff */
[----:B------:R-:W-:-:S05]  /*15a30*/  SEL R14, R14, RZ, P4 ;  /* 0x000000ff0e0e7207 */ /* 0x000fca0002000000 */
[----:B------:R-:W-:-:S04]  /*15a40*/  IMAD.IADD R5, R3, 0x1, R14 ;  /* 0x0000000103057824 */ /* 0x000fc800078e020e */
[----:B------:R-:W-:-:S07]  /*15a50*/  IMAD.MOV.U32 R13, RZ, RZ, R5 ;  /* 0x000000ffff0d7224 */ /* 0x000fce00078e0005 */
[----:B------:R-:W-:Y:S05]  /*15a60*/  WARPSYNC.COLLECTIVE R15, `(.L_x_10414) ;  /* 0x000000000f087348 */ /* 0x000fea0003c00000 */
[----:B------:R0:W1:Y:S02]  /*15a70*/  SHFL.UP P6, R14, R13, R12, R11 ;  /* 0x0400000c0d0e7389 */ /* 0x00006400000c000b */
[----:B01----:R-:W-:Y:S01]  /*15a80*/  ENDCOLLECTIVE ;  /* 0x000000000000791b */ /* 0x003fe20003800000 */
.L_x_10414:
        /* <DEDUP_REMOVED lines=8> */
.L_x_10415:
[----:B------:R-:W-:Y:S05]  /*15b10*/  BRA `(.L_x_10416) ;  /* 0xffffffb400607947 */ /* 0x000fea000383ffff */
.L_x_10286:
[----:B------:R-:W-:Y:S01]  /*15b20*/  BSSY B0, `(.L_x_10417) ;  /* 0x0000007000007945 */ /* 0x000fe20003800000 */
[----:B------:R-:W-:Y:S02]  /*15b30*/  IMAD.MOV.U32 R12, RZ, RZ, 0x1 ;  /* 0x00000001ff0c7424 */ /* 0x000fe400078e00ff */
[----:B------:R-:W-:Y:S02]  /*15b40*/  IMAD.MOV.U32 R11, RZ, RZ, RZ ;  /* 0x000000ffff0b7224 */ /* 0x000fe400078e00ff */
[----:B------:R-:W-:-:S07]  /*15b50*/  IMAD.MOV.U32 R15, RZ, RZ, -0x1 ;  /* 0xffffffffff0f7424 */ /* 0x000fce00078e00ff */
[----:B-12---:R-:W-:Y:S05]  /*15b60*/  WARPSYNC.COLLECTIVE R15, `(.L_x_10418) ;  /* 0x000000000f087348 */ /* 0x006fea0003c00000 */
[----:B------:R0:W3:Y:S02]  /*15b70*/  SHFL.UP P6, R14, R13, R12, R11 ;  /* 0x0400000c0d0e7389 */ /* 0x0000e400000c000b */
[----:B0123--:R-:W-:Y:S01]  /*15b80*/  ENDCOLLECTIVE ;  /* 0x000000000000791b */ /* 0x00ffe20003800000 */
.L_x_10418:
[----:B------:R-:W-:Y:S05]  /*15b90*/  BSYNC B0 ;  /* 0x0000000000007941 */ /* 0x000fea0003800000 */
.L_x_10417:
        /* <DEDUP_REMOVED lines=8> */
.L_x_10419:
[----:B------:R-:W-:Y:S01]  /*15c20*/  IMAD.MOV.U32 R12, RZ, RZ, 0x4 ;  /* 0x00000004ff0c7424 */ /* 0x000fe200078e00ff */
[----:B------:R-:W-:-:S05]  /*15c30*/  SEL R2, R14, RZ, P2 ;  /* 0x000000ff0e027207 */ /* 0x000fca0001000000 */
[----:B------:R-:W-:-:S04]  /*15c40*/  IMAD.IADD R2, R13, 0x1, R2 ;  /* 0x000000010d027824 */ /* 0x000fc800078e0202 */
[----:B------:R-:W-:-:S07]  /*15c50*/  IMAD.MOV.U32 R13, RZ, RZ, R2 ;  /* 0x000000ffff0d7224 */ /* 0x000fce00078e0002 */
[----:B------:R-:W-:Y:S05]  /*15c60*/  WARPSYNC.COLLECTIVE R15, `(.L_x_10420) ;  /* 0x000000000f087348 */ /* 0x000fea0003c00000 */
[----:B------:R0:W1:Y:S02]  /*15c70*/  SHFL.UP P6, R14, R13, R12, R11 ;  /* 0x0400000c0d0e7389 */ /* 0x00006400000c000b */
[----:B01----:R-:W-:Y:S01]  /*15c80*/  ENDCOLLECTIVE ;  /* 0x000000000000791b */ /* 0x003fe20003800000 */
.L_x_10420:
[----:B------:R-:W-:Y:S01]  /*15c90*/  IMAD.MOV.U32 R12, RZ, RZ, 0x8 ;  /* 0x00000008ff0c7424 */ /* 0x000fe200078e00ff */
[----:B------:R-:W-:-:S05]  /*15ca0*/  SEL R3, R14, RZ, P3 ;  /* 0x000000ff0e037207 */ /* 0x000fca0001800000 */
[----:B------:R-:W-:-:S04]  /*15cb0*/  IMAD.IADD R3, R2, 0x1, R3 ;  /* 0x0000000102037824 */ /* 0x000fc800078e0203 */
[----:B------:R-:W-:-:S07]  /*15cc0*/  IMAD.MOV.U32 R13, RZ, RZ, R3 ;  /* 0x000000ffff0d7224 */ /* 0x000fce00078e0003 */
[----:B------:R-:W-:Y:S05]  /*15cd0*/  WARPSYNC.COLLECTIVE R15, `(.L_x_10421) ;  /* 0x000000000f087348 */ /* 0x000fea0003c00000 */
[----:B------:R0:W1:Y:S02]  /*15ce0*/  SHFL.UP P6, R14, R13, R12, R11 ;  /* 0x0400000c0d0e7389 */ /* 0x00006400000c000b */
[----:B01----:R-:W-:Y:S01]  /*15cf0*/  ENDCOLLECTIVE ;  /* 0x000000000000791b */ /* 0x003fe20003800000 */
.L_x_10421:
[----:B------:R-:W-:Y:S01]  /*15d00*/  IMAD.MOV.U32 R12, RZ, RZ, 0x10 ;  /* 0x00000010ff0c7424 */ /* 0x000fe200078e00ff */
[----:B------:R-:W-:-:S05]  /*15d10*/  SEL R14, R14, RZ, P4 ;  /* 0x000000ff0e0e7207 */ /* 0x000fca0002000000 */
[----:B------:R-:W-:-:S04]  /*15d20*/  IMAD.IADD R5, R3, 0x1, R14 ;  /* 0x0000000103057824 */ /* 0x000fc800078e020e */
[----:B------:R-:W-:-:S07]  /*15d30*/  IMAD.MOV.U32 R13, RZ, RZ, R5 ;  /* 0x000000ffff0d7224 */ /* 0x000fce00078e0005 */
[----:B------:R-:W-:Y:S05]  /*15d40*/  WARPSYNC.COLLECTIVE R15, `(.L_x_10422) ;  /* 0x000000000f087348 */ /* 0x000fea0003c00000 */
[----:B------:R0:W1:Y:S02]  /*15d50*/  SHFL.UP P6, R14, R13, R12, R11 ;  /* 0x0400000c0d0e7389 */ /* 0x00006400000c000b */
[----:B01----:R-:W-:Y:S01]  /*15d60*/  ENDCOLLECTIVE ;  /* 0x000000000000791b */ /* 0x003fe20003800000 */
.L_x_10422:
        /* <DEDUP_REMOVED lines=8> */
.L_x_10423:
[----:B------:R-:W-:Y:S05]  /*15df0*/  BRA `(.L_x_10424) ;  /* 0xffffffb4004c7947 */ /* 0x000fea000383ffff */
.L_x_10288:
[----:B------:R-:W-:Y:S01]  /*15e00*/  BSSY B0, `(.L_x_10425) ;  /* 0x0000006000007945 */ /* 0x000fe20003800000 */
[----:B------:R-:W-:Y:S01]  /*15e10*/  PLOP3.LUT P6, PT, P6, PT, PT, 0x8, 0x0 ;  /* 0x000000000000781c */ /* 0x000fe200037ce170 */
[----:B------:R-:W-:-:S12]  /*15e20*/  IMAD.MOV.U32 R15, RZ, RZ, -0x1 ;  /* 0xffffffffff0f7424 */ /* 0x000fd800078e00ff */
[----:B012---:R-:W-:Y:S05]  /*15e30*/  WARPSYNC.COLLECTIVE R15, `(.L_x_10426) ;  /* 0x000000000f087348 */ /* 0x007fea0003c00000 */
[----:B------:R-:W-:Y:S01]  /*15e40*/  VOTE.ANY R14, PT, P6 ;  /* 0x00000000000e7806 */ /* 0x000fe200030e0100 */
[----:B012---:R-:W-:Y:S06]  /*15e50*/  ENDCOLLECTIVE ;  /* 0x000000000000791b */ /* 0x007fec0003800000 */
.L_x_10426:
[----:B------:R-:W-:Y:S05]  /*15e60*/  BSYNC B0 ;  /* 0x0000000000007941 */ /* 0x000fea0003800000 */
.L_x_10425:
        /* <DEDUP_REMOVED lines=9> */
.L_x_10427:
[----:B------:R-:W-:Y:S02]  /*15f00*/  IMAD.MOV.U32 R13, RZ, RZ, R4 ;  /* 0x000000ffff0d7224 */ /* 0x000fe400078e0004 */
[----:B------:R-:W-:-:S07]  /*15f10*/  IMAD.MOV.U32 R7, RZ, RZ, R14 ;  /* 0x000000ffff077224 */ /* 0x000fce00078e000e */
[----:B------:R-:W-:Y:S05]  /*15f20*/  WARPSYNC.COLLECTIVE R15, `(.L_x_10428) ;  /* 0x000000000f087348 */ /* 0x000fea0003c00000 */
[----:B------:R0:W1:Y:S02]  /*15f30*/  SHFL.IDX P6, R14, R13, R12, R11 ;  /* 0x0000000c0d0e7389 */ /* 0x00006400000c000b */
[----:B01----:R-:W-:Y:S01]  /*15f40*/  ENDCOLLECTIVE ;  /* 0x000000000000791b */ /* 0x003fe20003800000 */
.L_x_10428:
[----:B------:R-:W-:Y:S01]  /*15f50*/  IMAD.MOV.U32 R4, RZ, RZ, R14 ;  /* 0x000000ffff047224 */ /* 0x000fe200078e000e */
[----:B------:R-:W-:Y:S06]  /*15f60*/  BRA `(.L_x_10429) ;  /* 0xffffffb4002c7947 */ /* 0x000fec000383ffff */
.L_x_10290:
[----:B------:R-:W-:Y:S01]  /*15f70*/  BSSY B0, `(.L_x_10430) ;  /* 0x0000007000007945 */ /* 0x000fe20003800000 */
[----:B------:R-:W-:Y:S02]  /*15f80*/  IMAD.MOV.U32 R13, RZ, RZ, R2 ;  /* 0x000000ffff0d7224 */ /* 0x000fe400078e0002 */
[----:B------:R-:W-:Y:S02]  /*15f90*/  IMAD.MOV.U32 R11, RZ, RZ, 0x1f ;  /* 0x0000001fff0b7424 */ /* 0x000fe400078e00ff */
[----:B------:R-:W-:-:S07]  /*15fa0*/  IMAD.MOV.U32 R15, RZ, RZ, -0x1 ;  /* 0xffffffffff0f7424 */ /* 0x000fce00078e00ff */
[----:B01234-:R-:W-:Y:S05]  /*15fb0*/  WARPSYNC.COLLECTIVE R15, `(.L_x_10431) ;  /* 0x000000000f087348 */ /* 0x01ffea0003c00000 */
[----:B------:R0:W0:Y:S02]  /*15fc0*/  SHFL.IDX P6, R14, R13, R12, R11 ;  /* 0x0000000c0d0e7389 */ /* 0x00002400000c000b */
[----:B01234-:R-:W-:Y:S01]  /*15fd0*/  ENDCOLLECTIVE ;  /* 0x000000000000791b */ /* 0x01ffe20003800000 */
.L_x_10431:
[----:B------:R-:W-:Y:S05]  /*15fe0*/  BSYNC B0 ;  /* 0x0000000000007941 */ /* 0x000fea0003800000 */
.L_x_10430:
[----:B------:R-:W-:Y:S01]  /*15ff0*/  IMAD.MOV.U32 R6, RZ, RZ, R14 ;  /* 0x000000ffff067224 */ /* 0x000fe200078e000e */
[----:B------:R-:W-:Y:S06]  /*16000*/  BRA `(.L_x_10289) ;  /* 0xffffffb4001c7947 */ /* 0x000fec000383ffff */
.L_x_10294:
[----:B-1----:R1:W3:Y:S02]  /*16010*/  SYNCS.PHASECHK.TRANS64.TRYWAIT P0, [R5+URZ+0x32420], R0 ;  /* 0x03242000050075a7 */ /* 0x0022e4000800017f */
[----:B---3--:R-:W-:Y:S05]  /*16020*/  @!P0 NANOSLEEP.SYNCS 0x989680 ;  /* 0x009896800000895d */ /* 0x008fea0003900000 */
[----:B------:R-:W3:Y:S02]  /*16030*/  @!P0 SYNCS.PHASECHK.TRANS64 P0, [R5+URZ+0x32420], R0 ;  /* 0x03242000050085a7 */ /* 0x000ee4000800007f */
[----:B---3--:R-:W-:Y:S05]  /*16040*/  @!P0 BRA `(.L_x_10294) ;  /* 0xfffffffc00f08947 */ /* 0x008fea000383ffff */
[----:B------:R-:W-:Y:S05]  /*16050*/  BRA `(.L_x_10432) ;  /* 0xffffffb800747947 */ /* 0x000fea000383ffff */
.L_x_10295:
        /* <DEDUP_REMOVED lines=8> */
[----:B012-4-:R-:W-:Y:S05]  /*160e0*/  WARPSYNC.COLLECTIVE R15, `(.L_x_10434) ;  /* 0x000000000f087348 */ /* 0x017fea0003c00000 */
[----:B------:R3:W0:Y:S02]  /*160f0*/  SHFL.IDX P6, R14, R13, R12, R11 ;  /* 0x0000000c0d0e7389 */ /* 0x00062400000c000b */
[----:B01234-:R-:W-:Y:S01]  /*16100*/  ENDCOLLECTIVE ;  /* 0x000000000000791b */ /* 0x01ffe20003800000 */
.L_x_10434:
[----:B------:R-:W-:Y:S05]  /*16110*/  BSYNC B0 ;  /* 0x0000000000007941 */ /* 0x000fea0003800000 */
.L_x_10433:
[----:B------:R-:W-:Y:S05]  /*16120*/  BRA `(.L_x_10435) ;  /* 0xffffffb8005c7947 */ /* 0x000fea000383ffff */
.L_x_10298:
[----:B------:R-:W-:Y:S01]  /*16130*/  BSSY B1, `(.L_x_10436) ;  /* 0x0000006000017945 */ /* 0x000fe20003800000 */
[----:B------:R-:W-:-:S07]  /*16140*/  IMAD.MOV.U32 R15, RZ, RZ, -0x1 ;  /* 0xffffffffff0f7424 */ /* 0x000fce00078e00ff */
[----:B012-4-:R-:W-:Y:S05]  /*16150*/  WARPSYNC.COLLECTIVE R15, `(.L_x_10437) ;  /* 0x000000000f0c7348 */ /* 0x017fea0003c00000 */
[----:B------:R-:W-:Y:S02]  /*16160*/  ELECT P6, UR62, PT ;  /* 0x00000000003e782f */ /* 0x000fe400038c0000 */
[----:B------:R-:W-:Y:S01]  /*16170*/  MOV R14, UR62 ;  /* 0x0000003e000e7c02 */ /* 0x000fe20008000f00 */
[----:B012-4-:R-:W-:Y:S10]  /*16180*/  ENDCOLLECTIVE ;  /* 0x000000000000791b */ /* 0x017ff40003800000 */
.L_x_10437:
[----:B------:R-:W-:Y:S05]  /*16190*/  BSYNC B1 ;  /* 0x0000000000017941 */ /* 0x000fea0003800000 */
.L_x_10436:
[----:B------:R-:W-:Y:S05]  /*161a0*/  BRA `(.L_x_10438) ;  /* 0xffffffb800547947 */ /* 0x000fea000383ffff */
.L_x_10300:
[----:B-1----:R1:W3:Y:S02]  /*161b0*/  SYNCS.PHASECHK.TRANS64.TRYWAIT P1, [R3+URZ+0x32440], R2 ;  /* 0x03244002030075a7 */ /* 0x0022e4000802017f */
[----:B---3--:R-:W-:Y:S05]  /*161c0*/  @!P1 NANOSLEEP.SYNCS 0x989680 ;  /* 0x009896800000995d */ /* 0x008fea0003900000 */
[----:B------:R-:W3:Y:S02]  /*161d0*/  @!P1 SYNCS.PHASECHK.TRANS64 P1, [R3+URZ+0x32440], R2 ;  /* 0x03244002030095a7 */ /* 0x000ee4000802007f */
[----:B---3--:R-:W-:Y:S05]  /*161e0*/  @!P1 BRA `(.L_x_10300) ;  /* 0xfffffffc00f09947 */ /* 0x008fea000383ffff */
[----:B------:R-:W-:Y:S05]  /*161f0*/  BRA `(.L_x_10439) ;  /* 0xffffffb8007c7947 */ /* 0x000fea000383ffff */
.L_x_10302:
[----:B---3--:R3:W0:Y:S02]  /*16200*/  SYNCS.PHASECHK.TRANS64.TRYWAIT P1, [R5+URZ+0x32440], R0 ;  /* 0x03244000050075a7 */ /* 0x008624000802017f */
[----:B0-----:R-:W-:Y:S05]  /*16210*/  @!P1 NANOSLEEP.SYNCS 0x989680 ;  /* 0x009896800000995d */ /* 0x001fea0003900000 */
[----:B------:R-:W0:Y:S02]  /*16220*/  @!P1 SYNCS.PHASECHK.TRANS64 P1, [R5+URZ+0x32440], R0 ;  /* 0x03244000050095a7 */ /* 0x000e24000802007f */
[----:B0-----:R-:W-:Y:S05]  /*16230*/  @!P1 BRA `(.L_x_10302) ;  /* 0xfffffffc00f09947 */ /* 0x001fea000383ffff */
[----:B------:R-:W-:Y:S05]  /*16240*/  BRA `(.L_x_10440) ;  /* 0xffffffb800887947 */ /* 0x000fea000383ffff */
.L_x_10304:
[----:B------:R0:W0:Y:S02]  /*16250*/  SYNCS.PHASECHK.TRANS64.TRYWAIT P1, [R3+URZ+0x32460], R2 ;  /* 0x03246002030075a7 */ /* 0x000024000802017f */
[----:B0-----:R-:W-:Y:S05]  /*16260*/  @!P1 NANOSLEEP.SYNCS 0x989680 ;  /* 0x009896800000995d */ /* 0x001fea0003900000 */
[----:B------:R-:W0:Y:S02]  /*16270*/  @!P1 SYNCS.PHASECHK.TRANS64 P1, [R3+URZ+0x32460], R2 ;  /* 0x03246002030095a7 */ /* 0x000e24000802007f */
[----:B0-----:R-:W-:Y:S05]  /*16280*/  @!P1 BRA `(.L_x_10304) ;  /* 0xfffffffc00f09947 */ /* 0x001fea000383ffff */
[----:B------:R-:W-:Y:S05]  /*16290*/  BRA `(.L_x_10441) ;  /* 0xffffffb800847947 */ /* 0x000fea000383ffff */
.L_x_10442:
        /* <DEDUP_REMOVED lines=14> */
.L_x_15665:


//--------------------- .text._ZN7cutlass13device_kernelIN5flash11enable_sm90INS1_16FlashAttnFwdSm90INS1_25CollectiveMainloopFwdSm90ILi2EN4cute5tupleIJNS5_1CILi1EEES8_S8_EEENS6_IJNS7_ILi128EEENS7_ILi96EEENS7_ILi64EEEEEELi256ENS_10bfloat16_tEfNS_4arch4Sm90ELb0ELb0ELb0ELb1ELb1ELb1ELb1ELb1ELb0ELb1ELb1ELb0EEENS1_21CollectiveEpilogueFwdINS6_IJSA_NS7_ILi256EEESB_EEES9_SE_SG_Li256ELb1ELb1ELb1ELb0EEENS1_36VarlenDynamicPersistentTileSchedulerILi128ELi96ELi256ELi128ELb1ELb1ELb1ELb0ELb1ELb1EEEEEEEEEvNT_6ParamsE --------------------------
	.section	.text._ZN7cutlass13device_kernelIN5flash11enable_sm90INS1_16FlashAttnFwdSm90INS1_25CollectiveMainloopFwdSm90ILi2EN4cute5tupleIJNS5_1CILi1EEES8_S8_EEENS6_IJNS7_ILi128EEENS7_ILi96EEENS7_ILi64EEEEEELi256ENS_10bfloat16_tEfNS_4arch4Sm90ELb0ELb0ELb0ELb1ELb1ELb1ELb1ELb1ELb0ELb1ELb1ELb0EEENS1_21CollectiveEpilogueFwdINS6_IJSA_NS7_ILi256EEESB_EEES9_SE_SG_Li256ELb1ELb1ELb1ELb0EEENS1_36VarlenDynamicPersistentTileSchedulerILi128ELi96ELi256ELi128ELb1ELb1ELb1ELb0ELb1ELb1EEEEEEEEEvNT_6ParamsE,"ax",@progbits
	.align	128
.text._ZN7cutlass13device_kernelIN5flash11enable_sm90INS1_16FlashAttnFwdSm90INS1_25CollectiveMainloopFwdSm90ILi2EN4cute5tupleIJNS5_1CILi1EEES8_S8_EEENS6_IJNS7_ILi128EEENS7_ILi96EEENS7_ILi64EEEEEELi256ENS_10bfloat16_tEfNS_4arch4Sm90ELb0ELb0ELb0ELb1ELb1ELb1ELb1ELb1ELb0ELb1ELb1ELb0EEENS1_21CollectiveEpilogueFwdINS6_IJSA_NS7_ILi256EEESB_EEES9_SE_SG_Li256ELb1ELb1ELb1ELb0EEENS1_36VarlenDynamicPersistentTileSchedulerILi128ELi96ELi256ELi128ELb1ELb1ELb1ELb0ELb1ELb1EEEEEEEEEvNT_6ParamsE:
        .type           _ZN7cutlass13device_kernelIN5flash11enable_sm90INS1_16FlashAttnFwdSm90INS1_25CollectiveMainloopFwdSm90ILi2EN4cute5tupleIJNS5_1CILi1EEES8_S8_EEENS6_IJNS7_ILi128EEENS7_ILi96EEENS7_ILi64EEEEEELi256ENS_10bfloat16_tEfNS_4arch4Sm90ELb0ELb0ELb0ELb1ELb1ELb1ELb1ELb1ELb0ELb1ELb1ELb0EEENS1_21CollectiveEpilogueFwdINS6_IJSA_NS7_ILi256EEESB_EEES9_SE_SG_Li256ELb1ELb1ELb1ELb0EEENS1_36VarlenDynamicPersistentTileSchedulerILi128ELi96ELi256ELi128ELb1ELb1ELb1ELb0ELb1ELb1EEEEEEEEEvNT_6ParamsE,@function
        .size           _ZN7cutlass13device_kernelIN5flash11enable_sm90INS1_16FlashAttnFwdSm90INS1_25CollectiveMainloopFwdSm90ILi2EN4cute5tupleIJNS5_1CILi1EEES8_S8_EEENS6_IJNS7_ILi128EEENS7_ILi96EEENS7_ILi64EEEEEELi256ENS_10bfloat16_tEfNS_4arch4Sm90ELb0ELb0ELb0ELb1ELb1ELb1ELb1ELb1ELb0ELb1ELb1ELb0EEENS1_21CollectiveEpilogueFwdINS6_IJSA_NS7_ILi256EEESB_EEES9_SE_SG_Li256ELb1ELb1ELb1ELb0EEENS1_36VarlenDynamicPersistentTileSchedulerILi128ELi96ELi256ELi128ELb1ELb1ELb1ELb0ELb1ELb1EEEEEEEEEvNT_6ParamsE,(.L_x_15666 - _ZN7cutlass13device_kernelIN5flash11enable_sm90INS1_16FlashAttnFwdSm90INS1_25CollectiveMainloopFwdSm90ILi2EN4cute5tupleIJNS5_1CILi1EEES8_S8_EEENS6_IJNS7_ILi128EEENS7_ILi96EEENS7_ILi64EEEEEELi256ENS_10bfloat16_tEfNS_4arch4Sm90ELb0ELb0ELb0ELb1ELb1ELb1ELb1ELb1ELb0ELb1ELb1ELb0EEENS1_21CollectiveEpilogueFwdINS6_IJSA_NS7_ILi256EEESB_EEES9_SE_SG_Li256ELb1ELb1ELb1ELb0EEENS1_36VarlenDynamicPersistentTileSchedulerILi128ELi96ELi256ELi128ELb1ELb1ELb1ELb0ELb1ELb1EEEEEEEEEvNT_6ParamsE)
        .other          _ZN7cutlass13device_kernelIN5flash11enable_sm90INS1_16FlashAttnFwdSm90INS1_25CollectiveMainloopFwdSm90ILi2EN4cute5tupleIJNS5_1CILi1EEES8_S8_EEENS6_IJNS7_ILi128EEENS7_ILi96EEENS7_ILi64EEEEEELi256ENS_10bfloat16_tEfNS_4arch4Sm90ELb0ELb0ELb0ELb1ELb1ELb1ELb1ELb1ELb0ELb1ELb1ELb0EEENS1_21CollectiveEpilogueFwdINS6_IJSA_NS7_ILi256EEESB_EEES9_SE_SG_Li256ELb1ELb1ELb1ELb0EEENS1_36VarlenDynamicPersistentTileSchedulerILi128ELi96ELi256ELi128ELb1ELb1ELb1ELb0ELb1ELb1EEEEEEEEEvNT_6ParamsE,@"STO_CUDA_ENTRY STV_DEFAULT"
_ZN7cutlass13device_kernelIN5flash11enable_sm90INS1_16FlashAttnFwdSm90INS1_25CollectiveMainloopFwdSm90ILi2EN4cute5tupleIJNS5_1CILi1EEES8_S8_EEENS6_IJNS7_ILi128EEENS7_ILi96EEENS7_ILi64EEEEEELi256ENS_10bfloat16_tEfNS_4arch4Sm90ELb0ELb0ELb0ELb1ELb1ELb1ELb1ELb1ELb0ELb1ELb1ELb0EEENS1_21CollectiveEpilogueFwdINS6_IJSA_NS7_ILi256EEESB_EEES9_SE_SG_Li256ELb1ELb1ELb1ELb0EEENS1_36VarlenDynamicPersistentTileSchedulerILi128ELi96ELi256ELi128ELb1ELb1ELb1ELb0ELb1ELb1EEEEEEEEEvNT_6ParamsE:
        /* <DEDUP_REMOVED lines=17> */
.L_x_10444:
[----:B------:R-:W-:Y:S05]  /*0110*/  BSYNC B0 ;  /* 0x0000000000007941 */ /* 0x000fea0003800000 */
.L_x_10443:
[----:B------:R-:W-:Y:S01]  /*0120*/  VOTEU.ANY UP0, P0 ;  /* 0x00000000003f7886 */ /* 0x000fe20000000100 */
[----:B------:R-:W0:Y:S01]  /*0130*/  SHFL.IDX PT, R3, R2, RZ, 0x1f ;  /* 0x00001fff02037589 */ /* 0x000e2200000e0000 */
[----:B------:R-:W-:Y:S01]  /*0140*/  UMOV UR4, 0x80 ;  /* 0x0000008000047882 */ /* 0x000fe20000000000 */
[----:B------:R-:W-:Y:S01]  /*0150*/  UMOV UR7, 0x100 ;  /* 0x0000010000077882 */ /* 0x000fe20000000000 */
[----:B------:R-:W-:Y:S01]  /*0160*/  VOTEU.ANY UP1, P0 ;  /* 0x00000000003f7886 */ /* 0x000fe20000020100 */
[----:B------:R-:W1:Y:S01]  /*0170*/  @UP0 S2UR UR8, SR_CgaCtaId ;  /* 0x00000000000809c3 */ /* 0x000e620000008800 */
[----:B------:R-:W-:Y:S01]  /*0180*/  @UP0 UMOV UR6, 0x400 ;  /* 0x0000040000060882 */ /* 0x000fe20000000000 */
[----:B------:R-:W-:-:S04]  /*0190*/  @UP0 UIADD3 UR4, -UR4, 0x100000, URZ ;  /* 0x0010000004040890 */ /* 0x000fc8000fffe13f */
[----:B------:R-:W-:Y:S02]  /*01a0*/  @UP0 USHF.L.U32 UR5, UR4, 0xb, URZ ;  /* 0x0000000b04050899 */ /* 0x000fe4000800063f */
[----:B------:R-:W-:Y:S01]  /*01b0*/  @UP0 USHF.L.U32 UR4, UR4, 0x1, URZ ;  /* 0x0000000104040899 */ /* 0x000fe2000800063f */
[----:B------:R-:W-:Y:S01]  /*01c0*/  SHF.R.U32.HI R4, RZ, 0x7, R0 ;  /* 0x00000007ff047819 */ /* 0x000fe20000011600 */
[----:B------:R-:W-:Y:S01]  /*01d0*/  VOTEU.ANY UP2, P0 ;  /* 0x00000000003f7886 */ /* 0x000fe20000040100 */
[----:B0-----:R-:W-:-:S03]  /*01e0*/  ISETP.NE.AND P1, PT, R3, RZ, PT ;  /* 0x000000ff0300720c */ /* 0x001fc60003f25270 */
[----:B------:R0:W2:Y:S01]  /*01f0*/  SHFL.IDX PT, R3, R4, RZ, 0x1f ;  /* 0x00001fff04037589 */ /* 0x0000a200000e0000 */
[----:B-1----:R-:W-:Y:S02]  /*0200*/  @UP0 ULEA UR8, UR8, UR6, 0x18 ;  /* 0x0000000608080291 */ /* 0x002fe4000f8ec03f */
[----:B------:R-:W-:-:S04]  /*0210*/  @UP0 UIADD3 UR6, -UR7, 0x100000, URZ ;  /* 0x0010000007060890 */ /* 0x000fc8000fffe13f */
[----:B------:R-:W-:Y:S02]  /*0220*/  @UP0 USHF.L.U32 UR7, UR6, 0xb, URZ ;  /* 0x0000000b06070899 */ /* 0x000fe4000800063f */
[----:B------:R-:W-:Y:S01]  /*0230*/  @UP0 USHF.L.U32 UR6, UR6, 0x1, URZ ;  /* 0x0000000106060899 */ /* 0x000fe2000800063f */
[----:B------:R-:W-:Y:S01]  /*0240*/  VOTEU.ANY UP0, P0 ;  /* 0x00000000003f7886 */ /* 0x000fe20000000100 */
[----:B------:R-:W1:Y:S04]  /*0250*/  FENCE.VIEW.ASYNC.S ;  /* 0x00000000000073c6 */ /* 0x000e680000000000 */
[----:B-1----:R0:W1:Y:S01]  /*0260*/  @UP0 SYNCS.EXCH.64 URZ, [UR8+0x32400], UR4 ;  /* 0x03240004083f05b2 */ /* 0x0020620008000100 */
[----:B------:R0:W3:Y:S05]  /*0270*/  @UP1 SYNCS.EXCH.64 URZ, [UR8+0x32410], UR4 ;  /* 0x03241004083f15b2 */ /* 0x0000ea0008000100 */
[----:B------:R0:W4:Y:S02]  /*0280*/  @UP2 SYNCS.EXCH.64 URZ, [UR8+0x32420], UR6 ;  /* 0x03242006083f25b2 */ /* 0x0001240008000100 */
        /* <DEDUP_REMOVED lines=19> */
.L_x_10445:
        /* <DEDUP_REMOVED lines=22> */
.L_x_10446:
        /* <DEDUP_REMOVED lines=18> */
.L_x_10447:
        /* <DEDUP_REMOVED lines=22> */
.L_x_10448:
        /* <DEDUP_REMOVED lines=22> */
.L_x_10449:
[----:B--2---:R-:W-:Y:S01]  /*0900*/  ISETP.NE.AND P0, PT, R3, RZ, PT ;  /* 0x000000ff0300720c */ /* 0x004fe20003f05270 */
[----:B------:R-:W-:Y:S01]  /*0910*/  IMAD.MOV.U32 R3, RZ, RZ, 0x1 ;  /* 0x00000001ff037424 */ /* 0x000fe200078e00ff */
[----:B------:R-:W-:Y:S01]  /*0920*/  NOP ;  /* 0x0000000000007918 */ /* 0x000fe20000000000 */
[----:B------:R-:W-:Y:S01]  /*0930*/  ULDC.64 UR60, c[0x0][0x208] ;  /* 0x00008200003c7ab9 */ /* 0x000fe20000000a00 */
[----:B------:R-:W-:Y:S02]  /*0940*/  BSSY B9, `(.L_x_10450) ;  /* 0x0001b88000097945 */ /* 0x000fe40003800000 */
[----:B------:R-:W-:-:S05]  /*0950*/  SEL R3, R3, 0x2, !P0 ;  /* 0x0000000203037807 */ /* 0x000fca0004000000 */
[----:B------:R2:W-:Y:S01]  /*0960*/  STL [R1+0x8], R3 ;  /* 0x0000080301007387 */ /* 0x0005e20000100800 */
[----:B01-34-:R-:W-:Y:S06]  /*0970*/  BAR.SYNC.DEFER_BLOCKING 0x0 ;  /* 0x0000000000007b1d */ /* 0x01bfec0000010000 */
[----:B------:R-:W-:Y:S05]  /*0980*/  @!P0 BRA `(.L_x_10451) ;  /* 0x0000013c00148947 */ /* 0x000fea0003800000 */
.L_x_10452:
[----:B------:R-:W-:-:S08]  /*0990*/  NOP ;  /* 0x0000000000007918 */ /* 0x000fd00000000000 */
[----:B------:R-:W0:Y:S02]  /*09a0*/  USETMAXREG.TRY_ALLOC.CTAPOOL UP0, 0xe8 ;  /* 0x000000e8000079c8 */ /* 0x000e240008000600 */
[----:B0-----:R-:W-:-:S13]  /*09b0*/  PLOP3.LUT P0, PT, PT, PT, UP0, 0x80, 0x0 ;  /* 0x000000000000781c */ /* 0x001fda0003f0f008 */
[----:B------:R-:W-:Y:S05]  /*09c0*/  @!P0 BRA `(.L_x_10452) ;  /* 0xfffffffc00f08947 */ /* 0x000fea000383ffff */
[----:B------:R-:W3:Y:S01]  /*09d0*/  LDL.LU R2, [R1] ;  /* 0x0000000001027983 */ /* 0x000ee20000300800 */
[----:B------:R-:W-:Y:S01]  /*09e0*/  SHF.R.U32.HI R4, RZ, 0x7, R0 ;  /* 0x00000007ff047819 */ /* 0x000fe20000011600 */
[----:B------:R-:W-:Y:S01]  /*09f0*/  ULDC UR4, c[0x0][0xd3c] ;  /* 0x00034f0000047ab9 */ /* 0x000fe20000000800 */
[----:B--2---:R-:W0:Y:S01]  /*0a00*/  S2R R3, SR_CgaCtaId ;  /* 0x0000000000037919 */ /* 0x004e220000008800 */
        /* <DEDUP_REMOVED lines=8> */
[----:B---3--:R-:W-:-:S04]  /*0a90*/  LOP3.LUT R2, R2, 0xfffffffb, RZ, 0xc0, !PT ;  /* 0xfffffffb02027812 */ /* 0x008fc800078ec0ff */
[----:B------:R-:W-:-:S05]  /*0aa0*/  @P0 LOP3.LUT R2, R2, 0x4, RZ, 0xfc, !PT ;  /* 0x0000000402020812 */ /* 0x000fca00078efcff */
[----:B------:R1:W-:Y:S01]  /*0ab0*/  STL [R1], R2 ;  /* 0x0000000201007387 */ /* 0x0003e20000100800 */
[----:B0-----:R-:W-:-:S13]  /*0ac0*/  ISETP.GE.AND P0, PT, R51, UR4, PT ;  /* 0x0000000433007c0c */ /* 0x001fda000bf06270 */
[----:B-1----:R-:W-:Y:S05]  /*0ad0*/  @P0 BRA `(.L_x_10453) ;  /* 0x000001b400b80947 */ /* 0x002fea0003800000 */
[----:B------:R-:W2:Y:S01]  /*0ae0*/  LDL.LU R14, [R1+0x8] ;  /* 0x00000800010e7983 */ /* 0x000ea20000300800 */
[----:B------:R-:W-:Y:S02]  /*0af0*/  VIADD R0, R0, 0xffffff80 ;  /* 0xffffff8000007836 */ /* 0x000fe40000000000 */
[----:B------:R-:W-:Y:S02]  /*0b00*/  IMAD.MOV.U32 R18, RZ, RZ, RZ ;  /* 0x000000ffff127224 */ /* 0x000fe400078e00ff */
[----:B------:R-:W-:Y:S01]  /*0b10*/  IMAD.MOV.U32 R208, RZ, RZ, RZ ;  /* 0x000000ffffd07224 */ /* 0x000fe200078e00ff */
[----:B------:R-:W-:Y:S01]  /*0b20*/  SHF.R.S32.HI R3, RZ, 0x1f, R0 ;  /* 0x0000001fff037819 */ /* 0x000fe20000011400 */
[----:B------:R-:W-:Y:S02]  /*0b30*/  IMAD.MOV.U32 R218, RZ, RZ, RZ ;  /* 0x000000ffffda7224 */ /* 0x000fe400078e00ff */
[----:B------:R-:W-:Y:S01]  /*0b40*/  IMAD.MOV.U32 R206, RZ, RZ, RZ ;  /* 0x000000ffffce7224 */ /* 0x000fe200078e00ff */
[----:B------:R-:W-:-:S02]  /*0b50*/  LEA.HI R2, R3, R0, RZ, 0x7 ;  /* 0x0000000003027211 */ /* 0x000fc400078f38ff */
[CC--:B------:R-:W-:Y:S02]  /*0b60*/  LEA.HI R4, R3.reuse, R0.reuse, RZ, 0x4 ;  /* 0x0000000003047211 */ /* 0x0c0fe400078f20ff */
[----:B------:R-:W-:Y:S02]  /*0b70*/  LOP3.LUT R5, R2, 0xffffff80, RZ, 0xc0, !PT ;  /* 0xffffff8002057812 */ /* 0x000fe400078ec0ff */
[----:B------:R-:W-:Y:S02]  /*0b80*/  SHF.R.S32.HI R7, RZ, 0x4, R4 ;  /* 0x00000004ff077819 */ /* 0x000fe40000011404 */
[----:B------:R-:W-:Y:S01]  /*0b90*/  LEA.HI R204, R3, R0, RZ, 0x2 ;  /* 0x0000000003cc7211 */ /* 0x000fe200078f10ff */
[----:B------:R-:W-:Y:S01]  /*0ba0*/  IMAD.IADD R13, R0, 0x1, -R5 ;  /* 0x00000001000d7824 */ /* 0x000fe200078e0a05 */
[----:B------:R-:W-:Y:S02]  /*0bb0*/  SHF.R.S32.HI R5, RZ, 0x7, R2 ;  /* 0x00000007ff057819 */ /* 0x000fe40000011402 */
[----:B------:R-:W-:-:S02]  /*0bc0*/  LEA.HI R6, R4, R7, RZ, 0x1 ;  /* 0x0000000704067211 */ /* 0x000fc400078f08ff */
[----:B------:R-:W-:Y:S01]  /*0bd0*/  SHF.R.S32.HI R9, RZ, 0x1f, R13 ;  /* 0x0000001fff097819 */ /* 0x000fe2000001140d */
[----:B------:R-:W-:Y:S01]  /*0be0*/  STL [R1+0x118], R13 ;  /* 0x0001180d01007387 */ /* 0x000fe20000100800 */
[----:B------:R-:W-:Y:S02]  /*0bf0*/  LEA.HI R2, R2, R5, RZ, 0x1 ;  /* 0x0000000502027211 */ /* 0x000fe400078f08ff */
[----:B------:R-:W-:Y:S02]  /*0c00*/  LEA.HI R10, R9, R13, RZ, 0x2 ;  /* 0x0000000d090a7211 */ /* 0x000fe400078f10ff */
[----:B------:R-:W-:Y:S02]  /*0c10*/  LOP3.LUT R2, R2, 0x3fffffe, RZ, 0xc0, !PT ;  /* 0x03fffffe02027812 */ /* 0x000fe400078ec0ff */
[--C-:B------:R-:W-:Y:S02]  /*0c20*/  SHF.R.S32.HI R11, RZ, 0x2, R10.reuse ;  /* 0x00000002ff0b7819 */ /* 0x100fe4000001140a */
[----:B------:R-:W-:-:S02]  /*0c30*/  SHF.R.S32.HI R8, RZ, 0x1f, R10 ;  /* 0x0000001fff087819 */ /* 0x000fc4000001140a */
[----:B------:R-:W-:Y:S02]  /*0c40*/  LOP3.LUT R6, R6, 0x1ffffffe, RZ, 0xc0, !PT ;  /* 0x1ffffffe06067812 */ /* 0x000fe400078ec0ff */
[----:B------:R-:W-:Y:S02]  /*0c50*/  LEA.HI R8, R8, R11, RZ, 0x3 ;  /* 0x0000000b08087211 */ /* 0x000fe400078f18ff */
[----:B------:R-:W-:Y:S01]  /*0c60*/  LEA.HI R9, R9, R13, RZ, 0x5 ;  /* 0x0000000d09097211 */ /* 0x000fe200078f28ff */
[----:B------:R-:W-:Y:S01]  /*0c70*/  IMAD.IADD R6, R7, 0x1, -R6 ;  /* 0x0000000107067824 */ /* 0x000fe200078e0a06 */
[----:B------:R-:W-:Y:S01]  /*0c80*/  LOP3.LUT R12, R8, 0xfffffff8, RZ, 0xc0, !PT ;  /* 0xfffffff8080c7812 */ /* 0x000fe200078ec0ff */
[----:B------:R-:W-:Y:S01]  /*0c90*/  IMAD.IADD R8, R5, 0x1, -R2 ;  /* 0x0000000105087824 */ /* 0x000fe200078e0a02 */
[-C--:B------:R-:W-:Y:S02]  /*0ca0*/  LEA.HI R2, R3, R0.reuse, RZ, 0x5 ;  /* 0x0000000003027211 */ /* 0x080fe400078f28ff */
[----:B------:R-:W-:Y:S01]  /*0cb0*/  LOP3.LUT R5, R4, 0x3fffff0, RZ, 0xc0, !PT ;  /* 0x03fffff004057812 */ /* 0x000fe200078ec0ff */
[----:B------:R-:W-:Y:S01]  /*0cc0*/  IMAD.IADD R12, R11, 0x1, -R12 ;  /* 0x000000010b0c7824 */ /* 0x000fe200078e0a0c */
[----:B------:R-:W-:-:S02]  /*0cd0*/  LEA.HI R3, R3, R0, RZ, 0x3 ;  /* 0x0000000003037211 */ /* 0x000fc400078f18ff */
[----:B------:R-:W-:Y:S01]  /*0ce0*/  SHF.R.S32.HI R15, RZ, 0x5, R2 ;  /* 0x00000005ff0f7819 */ /* 0x000fe20000011402 */
[----:B------:R-:W-:Y:S01]  /*0cf0*/  IMAD.IADD R5, R0, 0x1, -R5 ;  /* 0x0000000100057824 */ /* 0x000fe200078e0a05 */
[----:B------:R-:W-:Y:S02]  /*0d00*/  LOP3.LUT R7, R3, 0xfffffff8, RZ, 0xc0, !PT ;  /* 0xfffffff803077812 */ /* 0x000fe400078ec0ff */
[----:B------:R-:W-:Y:S01]  /*0d10*/  LOP3.LUT R3, R204, 0xfffffffc, RZ, 0xc0, !PT ;  /* 0xfffffffccc037812 */ /* 0x000fe200078ec0ff */
[----:B------:R-:W-:Y:S01]  /*0d20*/  IMAD R5, R15, 0x10, R5 ;  /* 0x000000100f057824 */ /* 0x000fe200078e0205 */
[----:B------:R-:W-:Y:S01]  /*0d30*/  SHF.R.S32.HI R204, RZ, 0x2, R204 ;  /* 0x00000002ffcc7819 */ /* 0x000fe200000114cc */
[----:B------:R-:W-:Y:S01]  /*0d40*/  IMAD.IADD R7, R0, 0x1, -R7 ;  /* 0x0000000100077824 */ /* 0x000fe200078e0a07 */
[----:B------:R-:W-:Y:S01]  /*0d50*/  SHF.R.S32.HI R9, RZ, 0x5, R9 ;  /* 0x00000005ff097819 */ /* 0x000fe20000011409 */
[----:B------:R-:W-:Y:S01]  /*0d60*/  IMAD R5, R5, 0x8, R6 ;  /* 0x0000000805057824 */ /* 0x000fe200078e0206 */
[----:B------:R0:W-:Y:S01]  /*0d70*/  STL [R1+0x70], R15 ;  /* 0x0000700f01007387 */ /* 0x0001e20000100800 */
[----:B------:R-:W-:Y:S01]  /*0d80*/  VIADD R6, R204, 0x40 ;  /* 0x00000040cc067836 */ /* 0x000fe20000000000 */
[----:B------:R-:W-:Y:S01]  /*0d90*/  LOP3.LUT R10, R10, 0x7ffffffc, RZ, 0xc0, !PT ;  /* 0x7ffffffc0a0a7812 */ /* 0x000fe200078ec0ff */
[----:B------:R-:W-:-:S02]  /*0da0*/  IMAD.IADD R3, R0, 0x1, -R3 ;  /* 0x0000000100037824 */ /* 0x000fc400078e0a03 */
[----:B------:R-:W-:Y:S01]  /*0db0*/  IMAD R9, R9, 0x10, R12 ;  /* 0x0000001009097824 */ /* 0x000fe200078e020c */
[----:B------:R-:W-:Y:S01]  /*0dc0*/  SHF.R.S32.HI R4, RZ, 0x1f, R6 ;  /* 0x0000001fff047819 */ /* 0x000fe20000011406 */
[C---:B------:R-:W-:Y:S01]  /*0dd0*/  IMAD.SHL.U32 R16, R3.reuse, 0x8, RZ ;  /* 0x0000000803107824 */ /* 0x040fe200078e00ff */
[----:B------:R-:W-:Y:S01]  /*0de0*/  LEA.HI R0, R3, R3, RZ, 0x1 ;  /* 0x0000000303007211 */ /* 0x000fe200078f08ff */
[----:B------:R-:W-:Y:S01]  /*0df0*/  IMAD.SHL.U32 R2, R6, 0x40, RZ ;  /* 0x0000004006027824 */ /* 0x000fe200078e00ff */
[----:B------:R-:W-:Y:S01]  /*0e00*/  LEA.HI R4, R4, R6, RZ, 0x3 ;  /* 0x0000000604047211 */ /* 0x000fe200078f18ff */
[----:B------:R-:W-:Y:S01]  /*0e10*/  VIADD R215, R16, 0x40 ;  /* 0x0000004010d77836 */ /* 0x000fe20000000000 */
[----:B------:R-:W-:Y:S01]  /*0e20*/  LOP3.LUT R0, R0, 0x1ffffffe, RZ, 0xc0, !PT ;  /* 0x1ffffffe00007812 */ /* 0x000fe200078ec0ff */
[C---:B------:R-:W-:Y:S01]  /*0e30*/  VIADD R214, R16.reuse, 0x60 ;  /* 0x0000006010d67836 */ /* 0x040fe20000000000 */
[----:B------:R-:W-:Y:S01]  /*0e40*/  SHF.R.S32.HI R17, RZ, 0x1f, R16 ;  /* 0x0000001fff117819 */ /* 0x000fe20000011410 */
[----:B------:R-:W-:Y:S01]  /*0e50*/  VIADD R213, R16, 0x80 ;  /* 0x0000008010d57836 */ /* 0x000fe20000000000 */
[----:B0-----:R-:W-:Y:S01]  /*0e60*/  SHF.R.S32.HI R15, RZ, 0x1f, R215 ;  /* 0x0000001fff0f7819 */ /* 0x001fe200000114d7 */
[----:B------:R-:W-:-:S02]  /*0e70*/  IMAD R8, R8, 0x40, R9 ;  /* 0x0000004008087824 */ /* 0x000fc400078e0209 */
[----:B------:R-:W-:Y:S01]  /*0e80*/  IMAD.SHL.U32 R4, R4, 0x40, RZ ;  /* 0x0000004004047824 */ /* 0x000fe200078e00ff */
[----:B------:R-:W-:Y:S01]  /*0e90*/  SHF.R.S32.HI R12, RZ, 0x1f, R213 ;  /* 0x0000001fff0c7819 */ /* 0x000fe200000114d5 */
[C---:B------:R-:W-:Y:S01]  /*0ea0*/  IMAD.IADD R0, R3.reuse, 0x1, -R0 ;  /* 0x0000000103007824 */ /* 0x040fe200078e0a00 */
[----:B------:R-:W-:Y:S01]  /*0eb0*/  STL [R1+0x19c], R8 ;  /* 0x00019c0801007387 */ /* 0x000fe20000100800 */
[----:B------:R-:W-:Y:S01]  /*0ec0*/  IMAD.SHL.U32 R22, R3, 0x4, RZ ;  /* 0x0000000403167824 */ /* 0x000fe200078e00ff */
[----:B------:R-:W-:Y:S01]  /*0ed0*/  LOP3.LUT R3, R2, 0x1c0, RZ, 0xc0, !PT ;  /* 0x000001c002037812 */ /* 0x000fe200078ec0ff */
[----:B------:R-:W-:Y:S01]  /*0ee0*/  IMAD.SHL.U32 R211, R7, 0x8, RZ ;  /* 0x0000000807d37824 */ /* 0x000fe200078e00ff */
[----:B------:R-:W-:Y:S01]  /*0ef0*/  LOP3.LUT R4, R4, 0xfffffe00, RZ, 0xc0, !PT ;  /* 0xfffffe0004047812 */ /* 0x000fe200078ec0ff */
[----:B------:R-:W-:Y:S01]  /*0f00*/  STL [R1+0x88], RZ ;  /* 0x000088ff01007387 */ /* 0x000fe20000100800 */
[----:B------:R-:W-:Y:S01]  /*0f10*/  SHF.R.U32.HI R7, RZ, 0x3, R3 ;  /* 0x00000003ff077819 */ /* 0x000fe20000011603 */
[----:B------:R-:W-:Y:S01]  /*0f20*/  IMAD.IADD R10, R13, 0x1, -R10 ;  /* 0x000000010d0a7824 */ /* 0x000fe200078e0a0a */
[----:B------:R-:W-:Y:S01]  /*0f30*/  LOP3.LUT R3, R3, 0x38, R16, 0xf8, !PT ;  /* 0x0000003803037812 */ /* 0x000fe200078ef810 */
[----:B------:R0:W-:Y:S01]  /*0f40*/  STL [R1+0xc], R15 ;  /* 0x00000c0f01007387 */ /* 0x0001e20000100800 */
[----:B------:R-:W-:Y:S01]  /*0f50*/  IMAD.SHL.U32 R5, R5, 0x8, RZ ;  /* 0x0000000805057824 */ /* 0x000fe200078e00ff */
[----:B------:R-:W-:Y:S01]  /*0f60*/  SHF.R.S32.HI R6, RZ, 0x1f, R211 ;  /* 0x0000001fff067819 */ /* 0x000fe200000114d3 */
[----:B------:R-:W-:-:S02]  /*0f70*/  IMAD.SHL.U32 R42, R10, 0x2, RZ ;  /* 0x000000020a2a7824 */ /* 0x000fc400078e00ff */
[----:B------:R-:W-:Y:S02]  /*0f80*/  VIADD R11, R211, 0x40 ;  /* 0x00000040d30b7836 */ /* 0x000fe40000000000 */
[C---:B------:R-:W-:Y:S02]  /*0f90*/  VIADD R41, R42.reuse, 0x8 ;  /* 0x000000082a297836 */ /* 0x040fe40000000000 */
[C---:B------:R-:W-:Y:S01]  /*0fa0*/  VIADD R40, R42.reuse, 0x10 ;  /* 0x000000102a287836 */ /* 0x040fe20000000000 */
[----:B------:R-:W-:Y:S01]  /*0fb0*/  SHF.R.S32.HI R11, RZ, 0x1f, R11 ;  /* 0x0000001fff0b7819 */ /* 0x000fe2000001140b */
        /* <DEDUP_REMOVED lines=19> */
[C---:B0-----:R-:W-:Y:S02]  /*10f0*/  VIADD R15, R42.reuse, 0xa8 ;  /* 0x000000a82a0f7836 */ /* 0x041fe40000000000 */
[----:B------:R-:W-:Y:S01]  /*1100*/  VIADD R6, R211, 0xc0 ;  /* 0x000000c0d3067836 */ /* 0x000fe20000000000 */
[----:B------:R-:W-:Y:S01]  /*1110*/  SHF.R.S32.HI R9, RZ, 0x1f, R9 ;  /* 0x0000001fff097819 */ /* 0x000fe20000011409 */
[----:B------:R-:W-:-:S02]  /*1120*/  VIADD R13, R42, 0xb8 ;  /* 0x000000b82a0d7836 */ /* 0x000fc40000000000 */
[C---:B------:R-:W-:Y:S01]  /*1130*/  VIADD R11, R42.reuse, 0xc8 ;  /* 0x000000c82a0b7836 */ /* 0x040fe20000000000 */
[----:B------:R-:W-:Y:S01]  /*1140*/  SHF.R.S32.HI R6, RZ, 0x1f, R6 ;  /* 0x0000001fff067819 */ /* 0x000fe20000011406 */
[C---:B------:R-:W-:Y:S02]  /*1150*/  VIADD R10, R42.reuse, 0xd0 ;  /* 0x000000d02a0a7836 */ /* 0x040fe40000000000 */
[C---:B------:R-:W-:Y:S02]  /*1160*/  VIADD R9, R42.reuse, 0xd8 ;  /* 0x000000d82a097836 */ /* 0x040fe40000000000 */
[----:B------:R-:W-:Y:S02]  /*1170*/  VIADD R6, R42, 0xe8 ;  /* 0x000000e82a067836 */ /* 0x000fe40000000000 */
[----:B------:R-:W-:Y:S02]  /*1180*/  IMAD R0, R0, 0x8, R8 ;  /* 0x0000000800007824 */ /* 0x000fe400078e0208 */
[----:B------:R-:W-:-:S02]  /*1190*/  VIADD R2, R16, 0x20 ;  /* 0x0000002010027836 */ /* 0x000fc40000000000 */
[C---:B------:R-:W-:Y:S02]  /*11a0*/  VIADD R212, R16.reuse, 0xa0 ;  /* 0x000000a010d47836 */ /* 0x040fe40000000000 */
[C---:B------:R-:W-:Y:S01]  /*11b0*/  VIADD R217, R16.reuse, 0xc0 ;  /* 0x000000c010d97836 */ /* 0x040fe20000000000 */
[----:B------:R-:W-:Y:S01]  /*11c0*/  SHF.R.S32.HI R207, RZ, 0x1f, R2 ;  /* 0x0000001fffcf7819 */ /* 0x000fe20000011402 */
[----:B------:R-:W-:Y:S01]  /*11d0*/  VIADD R216, R16, 0xe0 ;  /* 0x000000e010d87836 */ /* 0x000fe20000000000 */
[----:B------:R-:W-:Y:S01]  /*11e0*/  SHF.R.S32.HI R229, RZ, 0x1f, R212 ;  /* 0x0000001fffe57819 */ /* 0x000fe200000114d4 */
[----:B------:R-:W-:Y:S01]  /*11f0*/  VIADD R209, R22, 0x10 ;  /* 0x0000001016d17836 */ /* 0x000fe20000000000 */
[----:B------:R-:W-:Y:S02]  /*1200*/  SHF.R.S32.HI R228, RZ, 0x1f, R217 ;  /* 0x0000001fffe47819 */ /* 0x000fe400000114d9 */
[----:B------:R-:W-:Y:S02]  /*1210*/  SHF.R.S32.HI R227, RZ, 0x1f, R216 ;  /* 0x0000001fffe37819 */ /* 0x000fe400000114d8 */
[----:B--2---:R-:W-:-:S02]  /*1220*/  LOP3.LUT R210, R14, 0x1, RZ, 0xfc, !PT ;  /* 0x000000010ed27812 */ /* 0x004fc400078efcff */
[----:B------:R-:W-:-:S05]  /*1230*/  SHF.R.S32.HI R14, RZ, 0x1f, R214 ;  /* 0x0000001fff0e7819 */ /* 0x000fca00000114d6 */
[----:B------:R0:W-:Y:S04]  /*1240*/  STL [R1+0x8], R14 ;  /* 0x0000080e01007387 */ /* 0x0001e80000100800 */
[----:B------:R1:W-:Y:S04]  /*1250*/  STL [R1+0x4], R12 ;  /* 0x0000040c01007387 */ /* 0x0003e80000100800 */
[----:B------:R2:W-:Y:S01]  /*1260*/  STL [R1+0x74], R4 ;  /* 0x0000740401007387 */ /* 0x0005e20000100800 */
[----:B0-----:R-:W-:-:S03]  /*1270*/  VIADD R14, R42, 0xb0 ;  /* 0x000000b02a0e7836 */ /* 0x001fc60000000000 */
[----:B------:R-:W-:Y:S01]  /*1280*/  STL [R1+0x94], R42 ;  /* 0x0000942a01007387 */ /* 0x000fe20000100800 */
[----:B-1----:R-:W-:-:S03]  /*1290*/  VIADD R12, R42, 0xc0 ;  /* 0x000000c02a0c7836 */ /* 0x002fc60000000000 */
[----:B------:R0:W-:Y:S01]  /*12a0*/  STL [R1+0x1a4], R5 ;  /* 0x0001a40501007387 */ /* 0x0001e20000100800 */
[----:B--2---:R-:W-:Y:S01]  /*12b0*/  LOP3.LUT R4, R4, R3, R7, 0xf6, !PT ;  /* 0x0000000304047212 */ /* 0x004fe200078ef607 */
[----:B------:R-:W-:-:S04]  /*12c0*/  VIADD R7, R42, 0xe0 ;  /* 0x000000e02a077836 */ /* 0x000fc80000000000 */
[----:B------:R-:W-:Y:S01]  /*12d0*/  IMAD R3, R4, 0x2, R19 ;  /* 0x0000000204037824 */ /* 0x000fe200078e0213 */
[----:B------:R-:W-:Y:S01]  /*12e0*/  SHF.R.S32.HI R4, RZ, 0x1f, R41 ;  /* 0x0000001fff047819 */ /* 0x000fe20000011429 */
[----:B0-----:R-:W-:-:S03]  /*12f0*/  VIADD R5, R42, 0xf0 ;  /* 0x000000f02a057836 */ /* 0x001fc60000000000 */
[----:B------:R0:W-:Y:S04]  /*1300*/  STL [R1+0x198], R3 ;  /* 0x0001980301007387 */ /* 0x0001e80000100800 */
[----:B------:R-:W-:Y:S04]  /*1310*/  STL [R1+0x110], R41 ;  /* 0x0001102901007387 */ /* 0x000fe80000100800 */
[----:B------:R1:W-:Y:S01]  /*1320*/  STL [R1+0x10c], R40 ;  /* 0x00010c2801007387 */ /* 0x0003e20000100800 */
[----:B0-----:R-:W-:-:S03]  /*1330*/  VIADD R3, R42, 0xf8 ;  /* 0x000000f82a037836 */ /* 0x001fc60000000000 */
[----:B------:R-:W-:Y:S04]  /*1340*/  STL [R1+0x108], R39 ;  /* 0x0001082701007387 */ /* 0x000fe80000100800 */
        /* <DEDUP_REMOVED lines=90> */
.L_x_10609:
[----:B012-4-:R-:W0:Y:S02]  /*18f0*/  LDC.64 R4, c[0x0][0xd88] ;  /* 0x00036200ff047b82 */ /* 0x017e240000000a00 */
        /* <DEDUP_REMOVED lines=42> */
[----:B0-----:R-:W-:Y:S06]  /*1ba0*/  @P2 BRA `(.L_x_10454) ;  /* 0x0000000000242947 */ /* 0x001fec0003800000 */
        /* <DEDUP_REMOVED lines=9> */
.L_x_10454:
        /* <DEDUP_REMOVED lines=14> */
.L_x_10455:
[----:B------:R-:W-:Y:S05]  /*1d20*/  @!P0 BRA `(.L_x_10456) ;  /* 0x00000000000c8947 */ /* 0x000fea0003800000 */
[----:B------:R-:W2:Y:S04]  /*1d30*/  LDG.E R0, desc[UR60][R4.64] ;  /* 0x0000003c04007981 */ /* 0x000ea8000c1e1900 */
[----:B------:R-:W2:Y:S02]  /*1d40*/  LDG.E R31, desc[UR60][R4.64+0x4] ;  /* 0x0000043c041f7981 */ /* 0x000ea4000c1e1900 */
[----:B--2---:R-:W-:-:S07]  /*1d50*/  IMAD.IADD R31, R31, 0x1, -R0 ;  /* 0x000000011f1f7824 */ /* 0x004fce00078e0a00 */
.L_x_10456:
        /* <DEDUP_REMOVED lines=62> */
.L_x_10458:
[----:B------:R-:W-:Y:S05]  /*2140*/  BSYNC B0 ;  /* 0x0000000000007941 */ /* 0x000fea0003800000 */
.L_x_10457:
        /* <DEDUP_REMOVED lines=37> */
.L_x_10461:
[----:B------:R-:W-:Y:S05]  /*23a0*/  BSYNC B6 ;  /* 0x0000000000067941 */ /* 0x000fea0003800000 */
.L_x_10460:
        /* <DEDUP_REMOVED lines=20> */
.L_x_10463:
[----:B------:R-:W-:Y:S05]  /*24f0*/  BSYNC B6 ;  /* 0x0000000000067941 */ /* 0x000fea0003800000 */
.L_x_10462:
[----:B------:R-:W-:Y:S01]  /*2500*/  ULDC.64 UR4, c[0x0][0xaf0] ;  /* 0x0002bc0000047ab9 */ /* 0x000fe20000000a00 */
[----:B------:R-:W1:Y:S01]  /*2510*/  S2R R6, SR_TID.X ;  /* 0x0000000000067919 */ /* 0x000e620000002100 */
[----:B------:R-:W-:Y:S01]  /*2520*/  ISETP.NE.U32.AND P0, PT, RZ, UR4, PT ;  /* 0x00000004ff007c0c */ /* 0x000fe2000bf05070 */
[----:B------:R-:W-:Y:S01]  /*2530*/  IMAD.MOV.U32 R85, RZ, RZ, R32 ;  /* 0x000000ffff557224 */ /* 0x000fe200078e0020 */
[----:B------:R-:W2:Y:S01]  /*2540*/  LDC R11, c[0x0][0x3f4] ;  /* 0x0000fd00ff0b7b82 */ /* 0x000ea20000000800 */
[----:B------:R-:W3:Y:S01]  /*2550*/  LDL R10, [R1+0x74] ;  /* 0x00007400010a7983 */ /* 0x000ee20000100800 */
[----:B------:R-:W-:Y:S01]  /*2560*/  ISETP.NE.AND.EX P0, PT, RZ, UR5, PT, P0 ;  /* 0x00000005ff007c0c */ /* 0x000fe2000bf05300 */
[----:B------:R-:W-:-:S05]  /*2570*/  IMAD.MOV.U32 R29, RZ, RZ, R30 ;  /* 0x000000ffff1d7224 */ /* 0x000fca00078e001e */
[----:B------:R-:W4:Y:S07]  /*2580*/  LDC.64 R50, c[0x0][0x3f8] ;  /* 0x0000fe00ff327b82 */ /* 0x000f2e0000000a00 */
[----:B0-----:R-:W-:Y:S01]  /*2590*/  @P0 IADD3 R4, P1, R34, UR4, RZ ;  /* 0x0000000422040c10 */ /* 0x001fe2000ff3e0ff */
[----:B------:R-:W-:Y:S01]  /*25a0*/  ULDC UR4, c[0x0][0x320] ;  /* 0x0000c80000047ab9 */ /* 0x000fe20000000800 */
[----:B------:R-:W0:Y:S02]  /*25b0*/  LDC.64 R60, c[0x0][0x408] ;  /* 0x00010200ff3c7b82 */ /* 0x000e240000000a00 */
[----:B------:R-:W-:-:S02]  /*25c0*/  @P0 IADD3.X R5, R33, UR5, RZ, P1, !PT ;  /* 0x0000000521050c10 */ /* 0x000fc40008ffe4ff */
[----:B------:R-:W-:-:S03]  /*25d0*/  ISETP.GE.AND P1, PT, R2, UR4, PT ;  /* 0x0000000402007c0c */ /* 0x000fc6000bf26270 */
[----:B------:R1:W3:Y:S01]  /*25e0*/  @P0 LDG.E R85, desc[UR60][R4.64] ;  /* 0x0000003c04550981 */ /* 0x0002e2000c1e1900 */
[----:B------:R-:W-:Y:S02]  /*25f0*/  SEL R3, RZ, 0xffffffff, P1 ;  /* 0xffffffffff037807 */ /* 0x000fe40000800000 */
[----:B------:R-:W-:-:S03]  /*2600*/  ISETP.GE.AND P0, PT, R16, UR4, PT ;  /* 0x0000000410007c0c */ /* 0x000fc6000bf06270 */
[----:B------:R-:W-:Y:S01]  /*2610*/  IMAD.SHL.U32 R3, R3, 0x2, RZ ;  /* 0x0000000203037824 */ /* 0x000fe200078e00ff */
[----:B------:R-:W-:Y:S02]  /*2620*/  SEL R0, RZ, 0x1, P0 ;  /* 0x00000001ff007807 */ /* 0x000fe40000000000 */
[----:B------:R-:W-:Y:S02]  /*2630*/  ISETP.GE.AND P0, PT, R215, UR4, PT ;  /* 0x00000004d7007c0c */ /* 0x000fe4000bf06270 */
[----:B------:R-:W-:Y:S02]  /*2640*/  ISETP.GE.AND P1, PT, R214, UR4, PT ;  /* 0x00000004d6007c0c */ /* 0x000fe4000bf26270 */
[----:B------:R-:W-:Y:S02]  /*2650*/  LOP3.LUT R0, R3, 0x2, R0, 0xe2, !PT ;  /* 0x0000000203007812 */ /* 0x000fe400078ee200 */
[----:B------:R-:W-:Y:S02]  /*2660*/  SEL R3, RZ, 0x4, P0 ;  /* 0x00000004ff037807 */ /* 0x000fe40000000000 */
[----:B-1----:R-:W-:-:S02]  /*2670*/  SEL R4, RZ, 0x8, P1 ;  /* 0x00000008ff047807 */ /* 0x002fc40000800000 */
[----:B------:R-:W-:Y:S02]  /*2680*/  ISETP.GE.AND P0, PT, R213, UR4, PT ;  /* 0x00000004d5007c0c */ /* 0x000fe4000bf06270 */
[----:B------:R-:W-:Y:S01]  /*2690*/  ISETP.GE.AND P1, PT, R212, UR4, PT ;  /* 0x00000004d4007c0c */ /* 0x000fe2000bf26270 */
[----:B------:R-:W-:Y:S01]  /*26a0*/  VIADD R6, R6, 0xffffff80 ;  /* 0xffffff8006067836 */ /* 0x000fe20000000000 */
[----:B------:R-:W-:Y:S02]  /*26b0*/  LOP3.LUT R0, R4, R0, R3, 0xfe, !PT ;  /* 0x0000000004007212 */ /* 0x000fe400078efe03 */
[----:B------:R-:W-:Y:S02]  /*26c0*/  SEL R3, RZ, 0x10, P0 ;  /* 0x00000010ff037807 */ /* 0x000fe40000000000 */
[----:B------:R-:W-:Y:S02]  /*26d0*/  SEL R4, RZ, 0x20, P1 ;  /* 0x00000020ff047807 */ /* 0x000fe40000800000 */
[----:B------:R-:W-:-:S02]  /*26e0*/  ISETP.GE.AND P0, PT, R217, UR4, PT ;  /* 0x00000004d9007c0c */ /* 0x000fc4000bf06270 */
[----:B------:R-:W-:Y:S02]  /*26f0*/  LOP3.LUT R0, R4, R0, R3, 0xfe, !PT ;  /* 0x0000000004007212 */ /* 0x000fe400078efe03 */
[----:B------:R-:W-:Y:S02]  /*2700*/  SHF.R.S32.HI R3, RZ, 0x1f, R6 ;  /* 0x0000001fff037819 */ /* 0x000fe40000011406 */
[----:B------:R-:W-:Y:S02]  /*2710*/  ISETP.GE.AND P1, PT, R216, UR4, PT ;  /* 0x00000004d8007c0c */ /* 0x000fe4000bf26270 */
[----:B------:R-:W-:Y:S02]  /*2720*/  LEA.HI R8, R3, R6, RZ, 0x2 ;  /* 0x0000000603087211 */ /* 0x000fe400078f10ff */
[----:B------:R-:W-:Y:S02]  /*2730*/  SEL R83, RZ, 0x40, P0 ;  /* 0x00000040ff537807 */ /* 0x000fe40000000000 */
[----:B------:R-:W-:-:S02]  /*2740*/  SEL R3, RZ, 0x7fff80, P1 ;  /* 0x007fff80ff037807 */ /* 0x000fc40000800000 */
[----:B--2---:R-:W-:Y:S01]  /*2750*/  ISETP.GE.AND P0, PT, R16, R11, PT ;  /* 0x0000000b1000720c */ /* 0x004fe20003f06270 */
[----:B------:R-:W-:Y:S01]  /*2760*/  IMAD.SHL.U32 R78, R11, 0x2, RZ ;  /* 0x000000020b4e7824 */ /* 0x000fe200078e00ff */
[----:B------:R-:W-:Y:S02]  /*2770*/  LOP3.LUT R83, R3, R0, R83, 0xfe, !PT ;  /* 0x0000000003537212 */ /* 0x000fe400078efe53 */
[----:B------:R-:W-:Y:S02]  /*2780*/  SEL R3, R11, RZ, P0 ;  /* 0x000000ff0b037207 */ /* 0x000fe40000000000 */
[----:B------:R-:W2:Y:S01]  /*2790*/  LDL R11, [R1+0x70] ;  /* 0x00007000010b7983 */ /* 0x000ea20000100800 */
[----:B------:R-:W1:Y:S01]  /*27a0*/  S2R R12, SR_TID.X ;  /* 0x00000000000c7919 */ /* 0x000e620000002100 */
[----:B------:R-:W-:Y:S02]  /*27b0*/  SHF.R.S32.HI R5, RZ, 0x1f, R204 ;  /* 0x0000001fff057819 */ /* 0x000fe400000114cc */
[----:B------:R-:W-:Y:S01]  /*27c0*/  LOP3.LUT R9, R8, 0xfffffffc, RZ, 0xc0, !PT ;  /* 0xfffffffc08097812 */ /* 0x000fe200078ec0ff */
[----:B------:R-:W-:Y:S01]  /*27d0*/  IMAD.IADD R3, R16, 0x1, R3 ;  /* 0x0000000110037824 */ /* 0x000fe200078e0203 */
[----:B------:R-:W-:Y:S01]  /*27e0*/  SHF.R.S32.HI R23, RZ, 0x1f, R22 ;  /* 0x0000001fff177819 */ /* 0x000fe20000011416 */
[----:B----4-:R-:W-:-:S02]  /*27f0*/  IMAD R4, R5, R50, RZ ;  /* 0x0000003205047224 */ /* 0x010fc400078e02ff */
[----:B0-----:R-:W-:Y:S02]  /*2800*/  IMAD R5, R5, R60, RZ ;  /* 0x0000003c05057224 */ /* 0x001fe400078e02ff */
[----:B------:R-:W-:Y:S02]  /*2810*/  IMAD.IADD R84, R84, 0x1, R31 ;  /* 0x0000000154547824 */ /* 0x000fe400078e021f */
[----:B------:R-:W-:Y:S01]  /*2820*/  IMAD.IADD R75, R6, 0x1, -R9 ;  /* 0x00000001064b7824 */ /* 0x000fe200078e0a09 */
[----:B------:R-:W-:Y:S01]  /*2830*/  SHF.R.S32.HI R0, RZ, 0x1f, R3 ;  /* 0x0000001fff007819 */ /* 0x000fe20000011403 */
[C---:B------:R-:W-:Y:S02]  /*2840*/  IMAD R7, R204.reuse, R51, R4 ;  /* 0x00000033cc077224 */ /* 0x040fe400078e0204 */
[----:B------:R-:W-:-:S04]  /*2850*/  IMAD.WIDE.U32 R20, R204, R50, R22 ;  /* 0x00000032cc147225 */ /* 0x000fc800078e0016 */
[----:B------:R-:W-:-:S04]  /*2860*/  IMAD.WIDE.U32 R30, R204, R50, R16 ;  /* 0x00000032cc1e7225 */ /* 0x000fc800078e0010 */
[----:B------:R-:W-:Y:S01]  /*2870*/  IMAD R9, R204, R61, R5 ;  /* 0x0000003dcc097224 */ /* 0x000fe200078e0205 */
[----:B-1----:R-:W-:-:S04]  /*2880*/  SHF.R.U32.HI R12, RZ, 0x7, R12 ;  /* 0x00000007ff0c7819 */ /* 0x002fc8000001160c */
[C---:B------:R-:W-:Y:S01]  /*2890*/  ISETP.NE.AND P6, PT, R12.reuse, 0x1, PT ;  /* 0x000000010c00780c */ /* 0x040fe20003fc5270 */
[----:B------:R-:W-:Y:S02]  /*28a0*/  VIADD R87, R12, 0x8 ;  /* 0x000000080c577836 */ /* 0x000fe40000000000 */
[----:B------:R-:W-:Y:S01]  /*28b0*/  VIADD R12, R204, 0x40 ;  /* 0x00000040cc0c7836 */ /* 0x000fe20000000000 */
[----:B-----5:R-:W-:Y:S01]  /*28c0*/  SHF.R.S32.HI R5, RZ, 0x1f, R48 ;  /* 0x0000001fff057819 */ /* 0x020fe20000011430 */
[----:B------:R-:W-:Y:S02]  /*28d0*/  IMAD.IADD R21, R21, 0x1, R7 ;  /* 0x0000000115157824 */ /* 0x000fe400078e0207 */
[----:B------:R-:W-:Y:S01]  /*28e0*/  IMAD.SHL.U32 R12, R12, 0x40, RZ ;  /* 0x000000400c0c7824 */ /* 0x000fe200078e00ff */
[----:B------:R-:W-:Y:S01]  /*28f0*/  LEA.HI R3, R0, R3, RZ, 0x3 ;  /* 0x0000000300037211 */ /* 0x000fe200078f18ff */
[----:B------:R-:W-:Y:S01]  /*2900*/  IMAD.IADD R31, R7, 0x1, R31 ;  /* 0x00000001071f7824 */ /* 0x000fe200078e021f */
[----:B------:R-:W-:Y:S01]  /*2910*/  SHF.R.S32.HI R7, RZ, 0x1f, R8 ;  /* 0x0000001fff077819 */ /* 0x000fe20000011408 */
[----:B------:R-:W-:Y:S01]  /*2920*/  IMAD R0, R5, R60, RZ ;  /* 0x0000003c05007224 */ /* 0x000fe200078e02ff */
[----:B------:R-:W-:-:S02]  /*2930*/  LOP3.LUT R12, R12, 0x1c0, RZ, 0xc0, !PT ;  /* 0x000001c00c0c7812 */ /* 0x000fc400078ec0ff */
[----:B------:R-:W-:Y:S01]  /*2940*/  LEA.HI R7, R7, R204, RZ, 0x3 ;  /* 0x000000cc07077211 */ /* 0x000fe200078f18ff */
[----:B------:R-:W-:Y:S01]  /*2950*/  IMAD R71, R48, R61, R0 ;  /* 0x0000003d30477224 */ /* 0x000fe200078e0200 */
[----:B------:R-:W-:Y:S01]  /*2960*/  LOP3.LUT R0, R12, 0x38, R3, 0xf8, !PT ;  /* 0x000000380c007812 */ /* 0x000fe200078ef803 */
[----:B------:R-:W-:Y:S01]  /*2970*/  VIADD R12, R204, 0x40 ;  /* 0x00000040cc0c7836 */ /* 0x000fe20000000000 */
[----:B------:R-:W-:Y:S01]  /*2980*/  LOP3.LUT R7, R7, 0xfffffff8, RZ, 0xc0, !PT ;  /* 0xfffffff807077812 */ /* 0x000fe200078ec0ff */
[----:B------:R-:W-:Y:S05]  /*2990*/  @!P6 WARPSYNC.ALL ;  /* 0x000000000000e948 */ /* 0x000fea0003800000 */
[----:B------:R-:W-:Y:S01]  /*29a0*/  IMAD.SHL.U32 R12, R12, 0x40, RZ ;  /* 0x000000400c0c7824 */ /* 0x000fe200078e00ff */
[----:B------:R-:W-:Y:S01]  /*29b0*/  ULDC UR4, c[0x0][0x2f4] ;  /* 0x0000bd0000047ab9 */ /* 0x000fe20000000800 */
[----:B------:R-:W-:Y:S01]  /*29c0*/  IMAD.IADD R7, R204, 0x1, -R7 ;  /* 0x00000001cc077824 */ /* 0x000fe200078e0a07 */
[----:B------:R-:W-:Y:S01]  /*29d0*/  ISETP.GE.AND P2, PT, R2, UR4, PT ;  /* 0x0000000402007c0c */ /* 0x000fe2000bf46270 */
[----:B------:R-:W-:Y:S01]  /*29e0*/  IMAD.WIDE.U32 R56, R204, R60, R22 ;  /* 0x0000003ccc387225 */ /* 0x000fe200078e0016 */
[----:B------:R-:W-:-:S03]  /*29f0*/  LOP3.LUT R12, R12, 0x1c0, RZ, 0xc0, !PT ;  /* 0x000001c00c0c7812 */ /* 0x000fc600078ec0ff */
[----:B------:R-:W-:Y:S01]  /*2a00*/  IMAD.WIDE.U32 R58, R204, R60, R16 ;  /* 0x0000003ccc3a7225 */ /* 0x000fe200078e0010 */
[----:B------:R-:W-:-:S03]  /*2a10*/  SHF.R.U32.HI R12, RZ, 0x3, R12 ;  /* 0x00000003ff0c7819 */ /* 0x000fc6000001160c */
[----:B------:R-:W-:Y:S02]  /*2a20*/  IMAD.SHL.U32 R66, R7, 0x40, RZ ;  /* 0x0000004007427824 */ /* 0x000fe400078e00ff */
[----:B------:R-:W-:Y:S02]  /*2a30*/  IMAD.IADD R57, R57, 0x1, R9 ;  /* 0x0000000139397824 */ /* 0x000fe400078e0209 */
[----:B------:R-:W-:Y:S01]  /*2a40*/  IMAD.IADD R59, R9, 0x1, R59 ;  /* 0x00000001093b7824 */ /* 0x000fe200078e023b */
[----:B------:R-:W-:Y:S01]  /*2a50*/  LOP3.LUT R66, R66, 0x1c0, RZ, 0xc0, !PT ;  /* 0x000001c042427812 */ /* 0x000fe200078ec0ff */
[----:B------:R-:W-:Y:S01]  /*2a60*/  IMAD R4, R5, R50, RZ ;  /* 0x0000003205047224 */ /* 0x000fe200078e02ff */
[----:B------:R-:W-:Y:S01]  /*2a70*/  SHF.L.U64.HI R80, R60, 0x6, R61 ;  /* 0x000000063c507819 */ /* 0x000fe2000001023d */
[----:B------:R-:W-:Y:S01]  /*2a80*/  IMAD R5, R61, 0x60, RZ ;  /* 0x000000603d057824 */ /* 0x000fe200078e02ff */
[----:B------:R-:W-:Y:S01]  /*2a90*/  LOP3.LUT R0, R0, R12, RZ, 0x3c, !PT ;  /* 0x0000000c00007212 */ /* 0x000fe200078e3cff */
[----:B------:R-:W-:Y:S01]  /*2aa0*/  IMAD.SHL.U32 R79, R60, 0x40, RZ ;  /* 0x000000403c4f7824 */ /* 0x000fe200078e00ff */
[----:B------:R-:W-:Y:S01]  /*2ab0*/  LOP3.LUT R29, R29, 0xfffffffe, RZ, 0xc0, !PT ;  /* 0xfffffffe1d1d7812 */ /* 0x000fe200078ec0ff */
[----:B------:R-:W-:Y:S01]  /*2ac0*/  IMAD.WIDE.U32 R56, R48, R60, R56 ;  /* 0x0000003c30387225 */ /* 0x000fe200078e0038 */
[----:B------:R-:W-:-:S03]  /*2ad0*/  SHF.R.U32.HI R63, RZ, 0x3, R66 ;  /* 0x00000003ff3f7819 */ /* 0x000fc60000011642 */
[----:B------:R-:W-:-:S04]  /*2ae0*/  IMAD.WIDE.U32 R58, R48, R60, R58 ;  /* 0x0000003c303a7225 */ /* 0x000fc800078e003a */
[----:B------:R-:W-:Y:S01]  /*2af0*/  IMAD R73, R48, R51, R4 ;  /* 0x0000003330497224 */ /* 0x000fe200078e0204 */
[----:B------:R-:W-:Y:S01]  /*2b00*/  LOP3.LUT R4, R66, 0x18, R16, 0xf8, !PT ;  /* 0x0000001842047812 */ /* 0x000fe200078ef810 */
[----:B------:R-:W-:Y:S01]  /*2b10*/  IMAD.WIDE.U32 R60, R60, 0x60, RZ ;  /* 0x000000603c3c7825 */ /* 0x000fe200078e00ff */
[----:B------:R-:W-:Y:S02]  /*2b20*/  @P2 LOP3.LUT R29, R29, 0x1, RZ, 0xfc, !PT ;  /* 0x000000011d1d2812 */ /* 0x000fe400078efcff */
[----:B------:R-:W-:Y:S01]  /*2b30*/  LOP3.LUT P2, RZ, R7, 0x4, RZ, 0xc0, !PT ;  /* 0x0000000407ff7812 */ /* 0x000fe2000784c0ff */
[----:B------:R-:W-:Y:S01]  /*2b40*/  IMAD.MOV.U32 R64, RZ, RZ, 0x20 ;  /* 0x00000020ff407424 */ /* 0x000fe200078e00ff */
[----:B------:R-:W-:Y:S01]  /*2b50*/  LOP3.LUT R4, R4, R63, RZ, 0x3c, !PT ;  /* 0x0000003f04047212 */ /* 0x000fe200078e3cff */
[----:B------:R-:W-:Y:S01]  /*2b60*/  IMAD.IADD R76, R61, 0x1, R5 ;  /* 0x000000013d4c7824 */ /* 0x000fe200078e0205 */
[----:B------:R-:W-:Y:S01]  /*2b70*/  PRMT R5, R83, 0x8880, RZ ;  /* 0x0000888053057816 */ /* 0x000fe200000000ff */
[----:B------:R-:W-:Y:S01]  /*2b80*/  IMAD R77, R51, 0x60, RZ ;  /* 0x00000060334d7824 */ /* 0x000fe200078e02ff */
[C---:B------:R-:W-:Y:S01]  /*2b90*/  SHF.L.U64.HI R82, R50.reuse, 0x6, R51 ;  /* 0x0000000632527819 */ /* 0x040fe20000010233 */
[----:B------:R-:W-:Y:S01]  /*2ba0*/  IMAD.SHL.U32 R81, R50, 0x40, RZ ;  /* 0x0000004032517824 */ /* 0x000fe200078e00ff */
[----:B------:R-:W-:Y:S01]  /*2bb0*/  PRMT R5, R5, 0x7710, RZ ;  /* 0x0000771005057816 */ /* 0x000fe200000000ff */
[----:B------:R-:W-:Y:S01]  /*2bc0*/  IMAD.WIDE.U32 R20, R48, R50, R20 ;  /* 0x0000003230147225 */ /* 0x000fe200078e0014 */
[----:B------:R-:W-:-:S02]  /*2bd0*/  SEL R64, R64, 0xffffffe0, !P2 ;  /* 0xffffffe040407807 */ /* 0x000fc40005000000 */
[----:B------:R-:W-:Y:S01]  /*2be0*/  LOP3.LUT R69, R3, 0xfffffff8, RZ, 0xc0, !PT ;  /* 0xfffffff803457812 */ /* 0x000fe200078ec0ff */
[----:B------:R-:W-:Y:S01]  /*2bf0*/  IMAD.WIDE.U32 R30, R48, R50, R30 ;  /* 0x00000032301e7225 */ /* 0x000fe200078e001e */
[----:B------:R0:W-:Y:S03]  /*2c00*/  STL [R1], R29 ;  /* 0x0000001d01007387 */ /* 0x0001e60000100800 */
[----:B------:R-:W-:Y:S01]  /*2c10*/  IMAD.WIDE.U32 R50, R50, 0x60, RZ ;  /* 0x0000006032327825 */ /* 0x000fe200078e00ff */
[----:B------:R-:W-:Y:S02]  /*2c20*/  SHF.R.S32.HI R70, RZ, 0x3, R3 ;  /* 0x00000003ff467819 */ /* 0x000fe40000011403 */
[----:B------:R-:W-:Y:S01]  /*2c30*/  LOP3.LUT R62, R5, 0x1, RZ, 0xc0, !PT ;  /* 0x00000001053e7812 */ /* 0x000fe200078ec0ff */
[----:B------:R-:W-:Y:S01]  /*2c40*/  IMAD.IADD R74, R21, 0x1, R73 ;  /* 0x00000001154a7824 */ /* 0x000fe200078e0249 */
[----:B------:R-:W-:Y:S01]  /*2c50*/  LOP3.LUT R9, R5, 0x8, RZ, 0xc0, !PT ;  /* 0x0000000805097812 */ /* 0x000fe200078ec0ff */
[----:B------:R-:W-:Y:S01]  /*2c60*/  IMAD.IADD R72, R57, 0x1, R71 ;  /* 0x0000000139487824 */ /* 0x000fe200078e0247 */
[----:B0-----:R-:W-:Y:S01]  /*2c70*/  LOP3.LUT R29, R5, 0x2, RZ, 0xc0, !PT ;  /* 0x00000002051d7812 */ /* 0x001fe200078ec0ff */
[----:B------:R-:W-:Y:S01]  /*2c80*/  IMAD.IADD R77, R51, 0x1, R77 ;  /* 0x00000001334d7824 */ /* 0x000fe200078e024d */
[----:B------:R-:W-:Y:S01]  /*2c90*/  LOP3.LUT R8, R5, 0x10, RZ, 0xc0, !PT ;  /* 0x0000001005087812 */ /* 0x000fe200078ec0ff */
[----:B------:R-:W-:Y:S01]  /*2ca0*/  IMAD R75, R75, 0x40, R204 ;  /* 0x000000404b4b7824 */ /* 0x000fe200078e02cc */
[----:B------:R-:W-:Y:S01]  /*2cb0*/  LOP3.LUT R6, R5, 0x20, RZ, 0xc0, !PT ;  /* 0x0000002005067812 */ /* 0x000fe200078ec0ff */
[----:B------:R-:W-:Y:S01]  /*2cc0*/  IMAD.IADD R73, R73, 0x1, R31 ;  /* 0x0000000149497824 */ /* 0x000fe200078e021f */
[----:B------:R-:W-:Y:S01]  /*2cd0*/  @!P6 BAR.SYNC.DEFER_BLOCKING 0x9, 0x100 ;  /* 0x024400000000eb1d */ /* 0x000fe20000010000 */
[----:B------:R-:W-:Y:S01]  /*2ce0*/  IMAD.IADD R71, R71, 0x1, R59 ;  /* 0x0000000147477824 */ /* 0x000fe200078e023b */
[----:B------:R-:W-:-:S02]  /*2cf0*/  ISETP.GE.AND P1, PT, R16, UR4, PT ;  /* 0x0000000410007c0c */ /* 0x000fc4000bf26270 */
[----:B------:R-:W-:Y:S01]  /*2d00*/  SHF.R.S32.HI R67, RZ, 0x1f, R69 ;  /* 0x0000001fff437819 */ /* 0x000fe20000011445 */
[----:B---3--:R-:W-:Y:S01]  /*2d10*/  IMAD.IADD R65, R10, 0x1, R0 ;  /* 0x000000010a417824 */ /* 0x008fe200078e0200 */
[----:B------:R-:W-:-:S04]  /*2d20*/  LOP3.LUT R0, R66, 0x38, R3, 0xf8, !PT ;  /* 0x0000003842007812 */ /* 0x000fc800078ef803 */
[----:B------:R-:W-:Y:S02]  /*2d30*/  LOP3.LUT R0, R0, R63, RZ, 0x3c, !PT ;  /* 0x0000003f00007212 */ /* 0x000fe400078e3cff */
[C---:B------:R-:W-:Y:S02]  /*2d40*/  LOP3.LUT R10, R5.reuse, 0x4, RZ, 0xc0, !PT ;  /* 0x00000004050a7812 */ /* 0x040fe400078ec0ff */
[----:B------:R-:W-:Y:S02]  /*2d50*/  LOP3.LUT R5, R5, 0x40, RZ, 0xc0, !PT ;  /* 0x0000004005057812 */ /* 0x000fe400078ec0ff */
[----:B------:R-:W-:Y:S01]  /*2d60*/  SHF.R.S32.HI R68, RZ, 0x1f, R85 ;  /* 0x0000001fff447819 */ /* 0x000fe20000011455 */
[C---:B--2---:R-:W-:Y:S02]  /*2d70*/  IMAD R7, R11.reuse, 0x200, R4 ;  /* 0x000002000b077824 */ /* 0x044fe400078e0204 */
[----:B------:R-:W-:Y:S02]  /*2d80*/  IMAD R4, R11, 0x200, R0 ;  /* 0x000002000b047824 */ /* 0x000fe400078e0200 */
[----:B------:R-:W-:-:S07]  /*2d90*/  IMAD.IADD R3, R64, 0x1, R7 ;  /* 0x0000000140037824 */ /* 0x000fce00078e0207 */
.L_x_10517:
[----:B0---4-:R-:W2:Y:S01]  /*2da0*/  LDL.LU R34, [R1] ;  /* 0x0000000001227983 */ /* 0x011ea20000300800 */
        /* <DEDUP_REMOVED lines=11> */
[----:B---3--:R-:W3:Y:S08]  /*2e60*/  @!P2 LDC.64 R12, c[0x0][0x418] ;  /* 0x00010600ff0cab82 */ /* 0x008ef00000000a00 */
[----:B------:R-:W4:Y:S08]  /*2e70*/  @P3 LDC R0, c[0x0][0x434] ;  /* 0x00010d00ff003b82 */ /* 0x000f300000000800 */
[----:B------:R-:W1:Y:S01]  /*2e80*/  @P3 LDC R11, c[0x0][0x438] ;  /* 0x00010e00ff0b3b82 */ /* 0x000e620000000800 */
[----:B----4-:R-:W-:-:S05]  /*2e90*/  @P3 IMAD.HI.U32 R0, R35, R0, RZ ;  /* 0x0000000023003227 */ /* 0x010fca00078e00ff */
[----:B-1----:R-:W-:Y:S01]  /*2ea0*/  @P3 SHF.R.U32.HI R32, RZ, R11, R0 ;  /* 0x0000000bff203219 */ /* 0x002fe20000011600 */
[----:B0-----:R-:W-:-:S03]  /*2eb0*/  @!P2 IMAD R0, R68, R14, RZ ;  /* 0x0000000e4400a224 */ /* 0x001fc600078e02ff */
[----:B------:R-:W-:Y:S01]  /*2ec0*/  @!P2 SHF.R.S32.HI R33, RZ, 0x1f, R32 ;  /* 0x0000001fff21a819 */ /* 0x000fe20000011420 */
[C---:B------:R-:W-:Y:S02]  /*2ed0*/  @!P2 IMAD R11, R85.reuse, R15, R0 ;  /* 0x0000000f550ba224 */ /* 0x040fe400078e0200 */
[----:B------:R-:W-:-:S04]  /*2ee0*/  @!P2 IMAD.WIDE.U32 R14, R85, R14, R32 ;  /* 0x0000000e550ea225 */ /* 0x000fc800078e0020 */
[----:B------:R-:W-:Y:S01]  /*2ef0*/  @!P2 IMAD.IADD R0, R15, 0x1, R11 ;  /* 0x000000010f00a824 */ /* 0x000fe200078e020b */
[----:B---3--:R-:W-:-:S04]  /*2f00*/  @!P2 LEA R12, P3, R14, R12, 0x2 ;  /* 0x0000000c0e0ca211 */ /* 0x008fc800078610ff */
[----:B------:R-:W-:Y:S02]  /*2f10*/  @!P2 LEA.HI.X R13, R14, R13, R0, 0x2, P3 ;  /* 0x0000000d0e0da211 */ /* 0x000fe400018f1400 */
[----:B------:R-:W-:-:S03]  /*2f20*/  ISETP.GT.AND P3, PT, R27, R28, PT ;  /* 0x0000001c1b00720c */ /* 0x000fc60003f64270 */
[----:B-----5:R0:W5:Y:S01]  /*2f30*/  @!P2 LDG.E R88, desc[UR60][R12.64] ;  /* 0x0000003c0c58a981 */ /* 0x020162000c1e1900 */
        /* <DEDUP_REMOVED lines=35> */
[----:B------:R-:W-:Y:S01]  /*3170*/  LEA R96, P2, R12, UR4, 0x1 ;  /* 0x000000040c607c11 */ /* 0x000fe2000f8408ff */
[----:B------:R-:W-:Y:S01]  /*3180*/  ULDC.U8 UR4, c[0x0][0x410] ;  /* 0x0001040000047ab9 */ /* 0x000fe20000000000 */
[----:B------:R-:W-:Y:S02]  /*3190*/  IMAD.WIDE.U32 R14, R60, R27, RZ ;  /* 0x0000001b3c0e7225 */ /* 0x000fe400078e00ff */
[----:B------:R-:W-:Y:S02]  /*31a0*/  LEA.HI.X R97, R12, UR5, R97, 0x1, P2 ;  /* 0x000000050c617c11 */ /* 0x000fe400090f0c61 */
[----:B------:R-:W-:Y:S01]  /*31b0*/  ISETP.NE.AND P2, PT, RZ, UR4, PT ;  /* 0x00000004ff007c0c */ /* 0x000fe2000bf45270 */
[----:B------:R-:W-:-:S02]  /*31c0*/  IMAD R11, R11, R60, R13 ;  /* 0x0000003c0b0b7224 */ /* 0x000fc400078e020d */
        /* <DEDUP_REMOVED lines=35> */
.L_x_10468:
[----:B------:R-:W-:Y:S05]  /*3400*/  BSYNC B1 ;  /* 0x0000000000017941 */ /* 0x000fea0003800000 */
.L_x_10467:
        /* <DEDUP_REMOVED lines=26> */
.L_x_10470:
[----:B------:R-:W-:Y:S05]  /*35b0*/  BSYNC B1 ;  /* 0x0000000000017941 */ /* 0x000fea0003800000 */
.L_x_10469:
[----:B------:R-:W-:Y:S01]  /*35c0*/  IMAD.MOV.U32 R0, RZ, RZ, R44 ;  /* 0x000000ffff007224 */ /* 0x000fe200078e002c */
[----:B------:R-:W-:Y:S01]  /*35d0*/  PRMT R108, R11, 0x7610, R108 ;  /* 0x000076100b6c7816 */ /* 0x000fe2000000006c */
        /* <DEDUP_REMOVED lines=30> */
.L_x_10471:
[----:B------:R-:W-:Y:S01]  /*37c0*/  IMAD R0, R18, 0x8, R19 ;  /* 0x0000000812007824 */ /* 0x000fe200078e0213 */
[----:B------:R-:W-:Y:S01]  /*37d0*/  SHF.L.U32 R95, R208, 0x1f, RZ ;  /* 0x0000001fd05f7819 */ /* 0x000fe200000006ff */
[----:B------:R-:W-:Y:S03]  /*37e0*/  BSSY B1, `(.L_x_10472) ;  /* 0x0000003000017945 */ /* 0x000fe60003800000 */
[----:B------:R-:W0:Y:S02]  /*37f0*/  SYNCS.PHASECHK.TRANS64.TRYWAIT P5, [R0+URZ+0x32490], R95 ;  /* 0x0324905f000075a7 */ /* 0x000e2400080a017f */
[----:B0-----:R-:W-:Y:S05]  /*3800*/  @!P5 BRA `(.L_x_10473) ;  /* 0x000001880074d947 */ /* 0x001fea0003800000 */
.L_x_10736:
[----:B------:R-:W-:Y:S05]  /*3810*/  BSYNC B1 ;  /* 0x0000000000017941 */ /* 0x000fea0003800000 */
.L_x_10472:
[----:B------:R-:W-:-:S03]  /*3820*/  UMOV UR4, 0xffffffff ;  /* 0xffffffff00047882 */ /* 0x000fc60000000000 */
[----:B------:R-:W-:Y:S05]  /*3830*/  BRA.DIV UR4, `(.L_x_10474) ;  /* 0x0000018a047c7947 */ /* 0x000fea000b800000 */
[----:B------:R1:W2:Y:S04]  /*3840*/  SHFL.IDX PT, R54, R97, RZ, 0x1c1f ;  /* 0x001c1fff61367589 */ /* 0x0002a800000e0000 */
[----:B------:R1:W3:Y:S02]  /*3850*/  SHFL.IDX PT, R11, R96, RZ, 0x1c1f ;  /* 0x001c1fff600b7589 */ /* 0x0002e400000e0000 */
.L_x_10740:
        /* <DEDUP_REMOVED lines=10> */
[--C-:B------:R-:W-:Y:S02]  /*3900*/  SHF.R.U64 R44, R44, 0x10, R45.reuse ;  /* 0x000000102c2c7819 */ /* 0x100fe4000000122d */
[----:B------:R-:W-:Y:S02]  /*3910*/  SHF.R.U32.HI R55, RZ, 0x10, R45 ;  /* 0x00000010ff377819 */ /* 0x000fe4000001162d */
[--C-:B------:R-:W-:Y:S02]  /*3920*/  SHF.R.U64 R45, R46, 0x10, R47.reuse ;  /* 0x000000102e2d7819 */ /* 0x100fe4000000122f */
[----:B------:R-:W-:Y:S02]  /*3930*/  SHF.R.U32.HI R99, RZ, 0x10, R47 ;  /* 0x00000010ff637819 */ /* 0x000fe4000001162f */
[C---:B------:R-:W-:Y:S01]  /*3940*/  PRMT R47, R100.reuse, 0x5410, R45 ;  /* 0x00005410642f7816 */ /* 0x040fe2000000002d */
[----:B0-----:R-:W-:Y:S01]  /*3950*/  IMAD.U32 R45, R13, 0x10000, RZ ;  /* 0x000100000d2d7824 */ /* 0x001fe200078e00ff */
[----:B------:R-:W-:-:S02]  /*3960*/  PRMT R44, R100, 0x5432, R44 ;  /* 0x00005432642c7816 */ /* 0x000fc4000000002c */
[----:B------:R-:W-:Y:S02]  /*3970*/  LOP3.LUT R102, R13, 0xffff0000, RZ, 0xc0, !PT ;  /* 0xffff00000d667812 */ /* 0x000fe400078ec0ff */
[C---:B------:R-:W-:Y:S01]  /*3980*/  LOP3.LUT R100, R47.reuse, 0xffff0000, RZ, 0xc0, !PT ;  /* 0xffff00002f647812 */ /* 0x040fe200078ec0ff */
[----:B------:R-:W-:Y:S01]  /*3990*/  IMAD.U32 R47, R47, 0x10000, RZ ;  /* 0x000100002f2f7824 */ /* 0x000fe200078e00ff */
[C---:B------:R-:W-:Y:S01]  /*39a0*/  LOP3.LUT R46, R44.reuse, 0xffff0000, RZ, 0xc0, !PT ;  /* 0xffff00002c2e7812 */ /* 0x040fe200078ec0ff */
[----:B------:R-:W-:Y:S02]  /*39b0*/  IMAD.U32 R44, R44, 0x10000, RZ ;  /* 0x000100002c2c7824 */ /* 0x000fe400078e00ff */
[C---:B------:R-:W-:Y:S02]  /*39c0*/  FMUL.FTZ R101, R102.reuse, R100 ;  /* 0x0000006466657220 */ /* 0x040fe40000410000 */
[-C--:B------:R-:W-:Y:S01]  /*39d0*/  FMUL.FTZ R13, R102, R46.reuse ;  /* 0x0000002e660d7220 */ /* 0x080fe20000410000 */
[C---:B------:R-:W-:Y:S01]  /*39e0*/  LOP3.LUT R102, R14.reuse, 0xffff0000, RZ, 0xc0, !PT ;  /* 0xffff00000e667812 */ /* 0x040fe200078ec0ff */
[----:B------:R-:W-:Y:S01]  /*39f0*/  FFMA.FTZ R46, R45, R46, -R101 ;  /* 0x0000002e2d2e7223 */ /* 0x000fe20000010865 */
[----:B------:R-:W-:-:S02]  /*3a00*/  IMAD.U32 R14, R14, 0x10000, RZ ;  /* 0x000100000e0e7824 */ /* 0x000fc400078e00ff */
[----:B------:R-:W-:Y:S01]  /*3a10*/  FFMA.FTZ R45, R45, R100, R13 ;  /* 0x000000642d2d7223 */ /* 0x000fe2000001000d */
[----:B------:R-:W-:Y:S02]  /*3a20*/  PRMT R13, R109, 0x5410, R55 ;  /* 0x000054106d0d7816 */ /* 0x000fe40000000037 */
[----:B------:R-:W-:Y:S02]  /*3a30*/  PRMT R55, R111, 0x5410, R99 ;  /* 0x000054106f377816 */ /* 0x000fe40000000063 */
[----:B------:R-:W-:Y:S01]  /*3a40*/  F2FP.BF16.F32.PACK_AB R45, R45, R46 ;  /* 0x0000002e2d2d723e */ /* 0x000fe200000010ff */
[C---:B------:R-:W-:Y:S01]  /*3a50*/  IMAD.U32 R100, R13.reuse, 0x10000, RZ ;  /* 0x000100000d647824 */ /* 0x040fe200078e00ff */
[----:B------:R-:W-:Y:S01]  /*3a60*/  LOP3.LUT R13, R13, 0xffff0000, RZ, 0xc0, !PT ;  /* 0xffff00000d0d7812 */ /* 0x000fe200078ec0ff */
[C---:B------:R-:W-:Y:S01]  /*3a70*/  IMAD.U32 R99, R55.reuse, 0x10000, RZ ;  /* 0x0001000037637824 */ /* 0x040fe200078e00ff */
[----:B------:R-:W-:-:S03]  /*3a80*/  LOP3.LUT R55, R55, 0xffff0000, RZ, 0xc0, !PT ;  /* 0xffff000037377812 */ /* 0x000fc600078ec0ff */
        /* <DEDUP_REMOVED lines=23> */
.L_x_10480:
[----:B------:R-:W-:Y:S05]  /*3c00*/  BSYNC B3 ;  /* 0x0000000000037941 */ /* 0x000fea0003800000 */
.L_x_10479:
[----:B0-----:R4:W-:Y:S02]  /*3c10*/  ST.E.128 desc[UR60][R52.64], R12 ;  /* 0x0000000c34007985 */ /* 0x0019e4000c101d3c */
.L_x_10478:
[----:B------:R-:W-:Y:S05]  /*3c20*/  BSYNC B2 ;  /* 0x0000000000027941 */ /* 0x000fea0003800000 */
.L_x_10477:
        /* <DEDUP_REMOVED lines=11> */
[----:B------:R-:W-:Y:S02]  /*3ce0*/  SHF.R.U32.HI R46, RZ, 0x10, R41 ;  /* 0x00000010ff2e7819 */ /* 0x000fe40000011629 */
[----:B------:R-:W-:Y:S01]  /*3cf0*/  PRMT R41, R107, 0x5432, R40 ;  /* 0x000054326b297816 */ /* 0x000fe20000000028 */
[C---:B0-----:R-:W-:Y:S01]  /*3d00*/  IMAD.U32 R40, R13.reuse, 0x10000, RZ ;  /* 0x000100000d287824 */ /* 0x041fe200078e00ff */
[----:B------:R-:W-:Y:S02]  /*3d10*/  PRMT R11, R108, 0x5410, R11 ;  /* 0x000054106c0b7816 */ /* 0x000fe4000000000b */
[----:B------:R-:W-:-:S02]  /*3d20*/  LOP3.LUT R53, R13, 0xffff0000, RZ, 0xc0, !PT ;  /* 0xffff00000d357812 */ /* 0x000fc400078ec0ff */
[----:B------:R-:W-:Y:S01]  /*3d30*/  LOP3.LUT R47, R41, 0xffff0000, RZ, 0xc0, !PT ;  /* 0xffff0000292f7812 */ /* 0x000fe200078ec0ff */
[C---:B------:R-:W-:Y:S01]  /*3d40*/  IMAD.U32 R54, R11.reuse, 0x10000, RZ ;  /* 0x000100000b367824 */ /* 0x040fe200078e00ff */
[----:B------:R-:W-:Y:S01]  /*3d50*/  LOP3.LUT R42, R11, 0xffff0000, RZ, 0xc0, !PT ;  /* 0xffff00000b2a7812 */ /* 0x000fe200078ec0ff */
[----:B------:R-:W-:Y:S01]  /*3d60*/  IMAD.U32 R11, R12, 0x10000, RZ ;  /* 0x000100000c0b7824 */ /* 0x000fe200078e00ff */
[----:B------:R-:W-:Y:S01]  /*3d70*/  SHF.R.U32.HI R43, RZ, 0x10, R43 ;  /* 0x00000010ff2b7819 */ /* 0x000fe2000001162b */
[CC--:B------:R-:W-:Y:S02]  /*3d80*/  FMUL.FTZ R52, R53.reuse, R47.reuse ;  /* 0x0000002f35347220 */ /* 0x0c0fe40000410000 */
[-C--:B------:R-:W-:Y:S01]  /*3d90*/  FMUL.FTZ R13, R53, R42.reuse ;  /* 0x0000002a350d7220 */ /* 0x080fe20000410000 */
[----:B------:R-:W-:Y:S01]  /*3da0*/  PRMT R43, R110, 0x5410, R43 ;  /* 0x000054106e2b7816 */ /* 0x000fe2000000002b */
[----:B------:R-:W-:Y:S01]  /*3db0*/  FFMA.FTZ R42, R40, R42, -R52 ;  /* 0x0000002a282a7223 */ /* 0x000fe20000010834 */
[----:B------:R-:W-:Y:S01]  /*3dc0*/  LOP3.LUT R53, R14, 0xffff0000, RZ, 0xc0, !PT ;  /* 0xffff00000e357812 */ /* 0x000fe200078ec0ff */
[----:B------:R-:W-:Y:S01]  /*3dd0*/  FFMA.FTZ R40, R40, R47, R13 ;  /* 0x0000002f28287223 */ /* 0x000fe2000001000d */
[----:B------:R-:W-:Y:S01]  /*3de0*/  PRMT R13, R106, 0x5432, R46 ;  /* 0x000054326a0d7816 */ /* 0x000fe2000000002e */
[C---:B------:R-:W-:Y:S01]  /*3df0*/  IMAD.U32 R46, R43.reuse, 0x10000, RZ ;  /* 0x000100002b2e7824 */ /* 0x040fe200078e00ff */
[----:B------:R-:W-:Y:S01]  /*3e00*/  LOP3.LUT R43, R43, 0xffff0000, RZ, 0xc0, !PT ;  /* 0xffff00002b2b7812 */ /* 0x000fe200078ec0ff */
[----:B------:R-:W-:Y:S01]  /*3e10*/  IMAD.U32 R14, R14, 0x10000, RZ ;  /* 0x000100000e0e7824 */ /* 0x000fe200078e00ff */
[----:B------:R-:W-:Y:S01]  /*3e20*/  F2FP.BF16.F32.PACK_AB R40, R40, R42 ;  /* 0x0000002a2828723e */ /* 0x000fe200000010ff */
[----:B------:R-:W-:-:S02]  /*3e30*/  IMAD.U32 R47, R13, 0x10000, RZ ;  /* 0x000100000d2f7824 */ /* 0x000fc400078e00ff */
[-C--:B------:R-:W-:Y:S01]  /*3e40*/  FMUL.FTZ R52, R53, R46.reuse ;  /* 0x0000002e35347220 */ /* 0x080fe20000410000 */
[----:B------:R-:W-:Y:S01]  /*3e50*/  LOP3.LUT R13, R13, 0xffff0000, RZ, 0xc0, !PT ;  /* 0xffff00000d0d7812 */ /* 0x000fe200078ec0ff */
[-C--:B------:R-:W-:Y:S02]  /*3e60*/  FMUL.FTZ R53, R53, R47.reuse ;  /* 0x0000002f35357220 */ /* 0x080fe40000410000 */
[C---:B------:R-:W-:Y:S02]  /*3e70*/  FFMA.FTZ R52, R14.reuse, R47, -R52 ;  /* 0x0000002f0e347223 */ /* 0x040fe40000010834 */
[----:B------:R-:W-:Y:S01]  /*3e80*/  FFMA.FTZ R53, R14, R46, R53 ;  /* 0x0000002e0e357223 */ /* 0x000fe20000010035 */
[C---:B------:R-:W-:Y:S01]  /*3e90*/  LOP3.LUT R14, R15.reuse, 0xffff0000, RZ, 0xc0, !PT ;  /* 0xffff00000f0e7812 */ /* 0x040fe200078ec0ff */
[----:B------:R-:W-:-:S04]  /*3ea0*/  IMAD.U32 R15, R15, 0x10000, RZ ;  /* 0x000100000f0f7824 */ /* 0x000fc800078e00ff */
[C---:B------:R-:W-:Y:S01]  /*3eb0*/  FMUL.FTZ R46, R14.reuse, R43 ;  /* 0x0000002b0e2e7220 */ /* 0x040fe20000410000 */
[----:B------:R-:W-:-:S03]  /*3ec0*/  FMUL.FTZ R14, R14, R13 ;  /* 0x0000000d0e0e7220 */ /* 0x000fc60000410000 */
[C---:B------:R-:W-:Y:S01]  /*3ed0*/  FFMA.FTZ R46, R15.reuse, R13, -R46 ;  /* 0x0000000d0f2e7223 */ /* 0x040fe2000001082e */
[----:B------:R-:W-:Y:S01]  /*3ee0*/  FFMA.FTZ R15, R15, R43, R14 ;  /* 0x0000002b0f0f7223 */ /* 0x000fe2000001000e */
[----:B------:R-:W-:Y:S01]  /*3ef0*/  LOP3.LUT R13, R12, 0xffff0000, RZ, 0xc0, !PT ;  /* 0xffff00000c0d7812 */ /* 0x000fe200078ec0ff */
[----:B------:R-:W-:-:S03]  /*3f00*/  IMAD.U32 R14, R41, 0x10000, RZ ;  /* 0x00010000290e7824 */ /* 0x000fc600078e00ff */
[----:B------:R-:W-:Y:S01]  /*3f10*/  F2FP.BF16.F32.PACK_AB R15, R15, R46 ;  /* 0x0000002e0f0f723e */ /* 0x000fe200000010ff */
[C---:B------:R-:W-:Y:S01]  /*3f20*/  FMUL.FTZ R12, R13.reuse, R14 ;  /* 0x0000000e0d0c7220 */ /* 0x040fe20000410000 */
[----:B------:R-:W-:-:S03]  /*3f30*/  FMUL.FTZ R13, R13, R54 ;  /* 0x000000360d0d7220 */ /* 0x000fc60000410000 */
[C---:B------:R-:W-:Y:S01]  /*3f40*/  FFMA.FTZ R12, R11.reuse, R54, -R12 ;  /* 0x000000360b0c7223 */ /* 0x040fe2000001080c */
[----:B------:R-:W-:Y:S01]  /*3f50*/  FFMA.FTZ R13, R11, R14, R13 ;  /* 0x0000000e0b0d7223 */ /* 0x000fe2000001000d */
[----:B------:R-:W-:-:S04]  /*3f60*/  F2FP.BF16.F32.PACK_AB R14, R53, R52 ;  /* 0x00000034350e723e */ /* 0x000fc800000010ff */
[----:B------:R-:W-:Y:S01]  /*3f70*/  F2FP.BF16.F32.PACK_AB R12, R13, R12 ;  /* 0x0000000c0d0c723e */ /* 0x000fe200000010ff */
[----:B------:R-:W-:-:S07]  /*3f80*/  IMAD.MOV.U32 R13, RZ, RZ, R40 ;  /* 0x000000ffff0d7224 */ /* 0x000fce00078e0028 */
.L_x_10482:
[----:B------:R-:W-:Y:S05]  /*3f90*/  BSYNC B2 ;  /* 0x0000000000027941 */ /* 0x000fea0003800000 */
.L_x_10481:
[----:B0-----:R4:W-:Y:S02]  /*3fa0*/  ST.E.128 desc[UR60][R44.64], R12 ;  /* 0x0000000c2c007985 */ /* 0x0019e4000c101d3c */
.L_x_10476:
[----:B------:R-:W-:Y:S05]  /*3fb0*/  BSYNC B1 ;  /* 0x0000000000017941 */ /* 0x000fea0003800000 */
.L_x_10475:
[----:B------:R-:W-:-:S03]  /*3fc0*/  UMOV UR4, 0xffffffff ;  /* 0xffffffff00047882 */ /* 0x000fc60000000000 */
[----:B------:R-:W-:Y:S05]  /*3fd0*/  BRA.DIV UR4, `(.L_x_10483) ;  /* 0x0000018204e07947 */ /* 0x000fea000b800000 */
[----:B-1----:R-:W1:Y:S04]  /*3fe0*/  SHFL.IDX PT, R97, R97, 0x1, 0x1c1f ;  /* 0x003c1f0061617f89 */ /* 0x002e6800000e0000 */
[----:B------:R-:W0:Y:S02]  /*3ff0*/  SHFL.IDX PT, R96, R96, 0x1, 0x1c1f ;  /* 0x003c1f0060607f89 */ /* 0x000e2400000e0000 */
.L_x_10744:
        /* <DEDUP_REMOVED lines=11> */
[----:B------:R-:W-:Y:S01]  /*40b0*/  SHF.R.U64 R42, R36, 0x10, R37 ;  /* 0x00000010242a7819 */ /* 0x000fe20000001225 */
[----:B------:R-:W-:Y:S01]  /*40c0*/  IMAD.U32 R36, R14, 0x10000, RZ ;  /* 0x000100000e247824 */ /* 0x000fe200078e00ff */
[----:B------:R-:W-:Y:S01]  /*40d0*/  SHF.R.U32.HI R44, RZ, 0x10, R39 ;  /* 0x00000010ff2c7819 */ /* 0x000fe20000011627 */
[----:B------:R-:W-:Y:S01]  /*40e0*/  IMAD.U32 R45, R12, 0x10000, RZ ;  /* 0x000100000c2d7824 */ /* 0x000fe200078e00ff */
[----:B------:R-:W-:Y:S02]  /*40f0*/  SHF.R.U32.HI R37, RZ, 0x10, R37 ;  /* 0x00000010ff257819 */ /* 0x000fe40000011625 */
[----:B------:R-:W-:Y:S02]  /*4100*/  PRMT R39, R104, 0x5432, R38 ;  /* 0x0000543268277816 */ /* 0x000fe40000000026 */
[----:B------:R-:W-:-:S02]  /*4110*/  PRMT R38, R105, 0x5432, R44 ;  /* 0x0000543269267816 */ /* 0x000fc4000000002c */
[----:B---3--:R-:W-:Y:S02]  /*4120*/  LOP3.LUT R11, R14, 0xffff0000, RZ, 0xc0, !PT ;  /* 0xffff00000e0b7812 */ /* 0x008fe400078ec0ff */
[----:B------:R-:W-:Y:S01]  /*4130*/  PRMT R42, R103, 0x5432, R42 ;  /* 0x00005432672a7816 */ /* 0x000fe2000000002a */
[----:B------:R-:W-:Y:S01]  /*4140*/  IMAD.U32 R46, R38, 0x10000, RZ ;  /* 0x00010000262e7824 */ /* 0x000fe200078e00ff */
[----:B------:R-:W-:Y:S02]  /*4150*/  PRMT R37, R105, 0x5410, R37 ;  /* 0x0000541069257816 */ /* 0x000fe40000000025 */
[----:B------:R-:W-:Y:S01]  /*4160*/  LOP3.LUT R14, R15, 0xffff0000, RZ, 0xc0, !PT ;  /* 0xffff00000f0e7812 */ /* 0x000fe200078ec0ff */
[C---:B------:R-:W-:Y:S01]  /*4170*/  IMAD.U32 R15, R13.reuse, 0x10000, RZ ;  /* 0x000100000d0f7824 */ /* 0x040fe200078e00ff */
[----:B------:R-:W-:Y:S01]  /*4180*/  LOP3.LUT R53, R13, 0xffff0000, RZ, 0xc0, !PT ;  /* 0xffff00000d357812 */ /* 0x000fe200078ec0ff */
[----:B------:R-:W-:Y:S01]  /*4190*/  IMAD.U32 R47, R37, 0x10000, RZ ;  /* 0x00010000252f7824 */ /* 0x000fe200078e00ff */
[----:B------:R-:W-:Y:S01]  /*41a0*/  LOP3.LUT R13, R39, 0xffff0000, RZ, 0xc0, !PT ;  /* 0xffff0000270d7812 */ /* 0x000fe200078ec0ff */
[C---:B------:R-:W-:Y:S01]  /*41b0*/  FMUL.FTZ R54, R11.reuse, R46 ;  /* 0x0000002e0b367220 */ /* 0x040fe20000410000 */
[----:B------:R-:W-:Y:S01]  /*41c0*/  LOP3.LUT R44, R42, 0xffff0000, RZ, 0xc0, !PT ;  /* 0xffff00002a2c7812 */ /* 0x000fe200078ec0ff */
[----:B------:R-:W-:Y:S01]  /*41d0*/  FMUL.FTZ R11, R11, R47 ;  /* 0x0000002f0b0b7220 */ /* 0x000fe20000410000 */
[----:B------:R-:W-:Y:S01]  /*41e0*/  LOP3.LUT R38, R38, 0xffff0000, RZ, 0xc0, !PT ;  /* 0xffff000026267812 */ /* 0x000fe200078ec0ff */
[----:B------:R-:W-:Y:S01]  /*41f0*/  FMUL.FTZ R52, R53, R13 ;  /* 0x0000000d35347220 */ /* 0x000fe20000410000 */
[----:B------:R-:W-:Y:S01]  /*4200*/  LOP3.LUT R37, R37, 0xffff0000, RZ, 0xc0, !PT ;  /* 0xffff000025257812 */ /* 0x000fe200078ec0ff */
[----:B------:R-:W-:Y:S01]  /*4210*/  FMUL.FTZ R53, R53, R44 ;  /* 0x0000002c35357220 */ /* 0x000fe20000410000 */
[----:B------:R-:W-:Y:S01]  /*4220*/  LOP3.LUT R12, R12, 0xffff0000, RZ, 0xc0, !PT ;  /* 0xffff00000c0c7812 */ /* 0x000fe200078ec0ff */
[----:B------:R-:W-:-:S02]  /*4230*/  IMAD.U32 R39, R39, 0x10000, RZ ;  /* 0x0001000027277824 */ /* 0x000fc400078e00ff */
[----:B------:R-:W-:Y:S01]  /*4240*/  FFMA.FTZ R54, R36, R47, -R54 ;  /* 0x0000002f24367223 */ /* 0x000fe20000010836 */
[----:B------:R-:W-:Y:S02]  /*4250*/  IMAD.U32 R42, R42, 0x10000, RZ ;  /* 0x000100002a2a7824 */ /* 0x000fe400078e00ff */
[C---:B------:R-:W-:Y:S01]  /*4260*/  FFMA.FTZ R53, R15.reuse, R13, R53 ;  /* 0x0000000d0f357223 */ /* 0x040fe20000010035 */
[----:B------:R-:W-:Y:S01]  /*4270*/  FFMA.FTZ R11, R36, R46, R11 ;  /* 0x0000002e240b7223 */ /* 0x000fe2000001000b */
[C---:B------:R-:W-:Y:S01]  /*4280*/  FMUL.FTZ R36, R14.reuse, R38 ;  /* 0x000000260e247220 */ /* 0x040fe20000410000 */
[----:B------:R-:W-:Y:S01]  /*4290*/  FMUL.FTZ R13, R14, R37 ;  /* 0x000000250e0d7220 */ /* 0x000fe20000410000 */
[C---:B------:R-:W-:Y:S01]  /*42a0*/  FMUL.FTZ R14, R12.reuse, R39 ;  /* 0x000000270c0e7220 */ /* 0x040fe20000410000 */
[----:B------:R-:W-:Y:S01]  /*42b0*/  FFMA.FTZ R52, R15, R44, -R52 ;  /* 0x0000002c0f347223 */ /* 0x000fe20000010834 */
        /* <DEDUP_REMOVED lines=11> */
.L_x_10488:
[----:B------:R-:W-:Y:S05]  /*4370*/  BSYNC B2 ;  /* 0x0000000000027941 */ /* 0x000fea0003800000 */
.L_x_10487:
[----:B--2---:R0:W-:Y:S02]  /*4380*/  ST.E.128 desc[UR60][R40.64], R12 ;  /* 0x0000000c28007985 */ /* 0x0041e4000c101d3c */
.L_x_10486:
[----:B------:R-:W-:Y:S05]  /*4390*/  BSYNC B1 ;  /* 0x0000000000017941 */ /* 0x000fea0003800000 */
.L_x_10485:
[----:B---3--:R-:W3:Y:S02]  /*43a0*/  LDL R11, [R1] ;  /* 0x00000000010b7983 */ /* 0x008ee40000100800 */
[----:B---3--:R-:W-:-:S13]  /*43b0*/  LOP3.LUT P2, RZ, R11, 0x1, RZ, 0xc0, !PT ;  /* 0x000000010bff7812 */ /* 0x008fda000784c0ff */
[----:B------:R-:W-:Y:S05]  /*43c0*/  @P2 BRA `(.L_x_10484) ;  /* 0x0000001c00202947 */ /* 0x000fea0003800000 */
[----:B0---4-:R0:W3:Y:S01]  /*43d0*/  LDS.128 R12, [R91+0x2000] ;  /* 0x002000005b0c7984 */ /* 0x0110e20000000c00 */
[C---:B------:R-:W-:Y:S01]  /*43e0*/  LEA R36, P2, R2.reuse, R96, 0x1 ;  /* 0x0000006002247211 */ /* 0x040fe200078408ff */
[----:B------:R-:W-:Y:S03]  /*43f0*/  BSSY B1, `(.L_x_10489) ;  /* 0x0000030000017945 */ /* 0x000fe60003800000 */
[----:B-1----:R-:W-:Y:S02]  /*4400*/  LEA.HI.X R37, R2, R97, R207, 0x1, P2 ;  /* 0x0000006102257211 */ /* 0x002fe400010f0ccf */
[----:B------:R-:W-:-:S13]  /*4410*/  ISETP.GE.AND P2, PT, R209, R90, PT ;  /* 0x0000005ad100720c */ /* 0x000fda0003f46270 */
[----:B0-----:R-:W-:Y:S05]  /*4420*/  @P2 BRA `(.L_x_10490) ;  /* 0x0000000000b02947 */ /* 0x001fea0003800000 */
[--C-:B------:R-:W-:Y:S01]  /*4430*/  SHF.R.U64 R38, R32, 0x10, R33.reuse ;  /* 0x0000001020267819 */ /* 0x100fe20000001221 */
[----:B---3--:R-:W-:Y:S01]  /*4440*/  IMAD.U32 R32, R14, 0x10000, RZ ;  /* 0x000100000e207824 */ /* 0x008fe200078e00ff */
[----:B------:R-:W-:Y:S02]  /*4450*/  SHF.R.U32.HI R39, RZ, 0x10, R33 ;  /* 0x00000010ff277819 */ /* 0x000fe40000011621 */
[--C-:B------:R-:W-:Y:S02]  /*4460*/  SHF.R.U64 R33, R34, 0x10, R35.reuse ;  /* 0x0000001022217819 */ /* 0x100fe40000001223 */
[----:B------:R-:W-:Y:S01]  /*4470*/  SHF.R.U32.HI R34, RZ, 0x10, R35 ;  /* 0x00000010ff227819 */ /* 0x000fe20000011623 */
[----:B------:R-:W-:Y:S01]  /*4480*/  IMAD.U32 R35, R13, 0x10000, RZ ;  /* 0x000100000d237824 */ /* 0x000fe200078e00ff */
[----:B------:R-:W-:Y:S02]  /*4490*/  PRMT R106, R106, 0x5410, R33 ;  /* 0x000054106a6a7816 */ /* 0x000fe40000000021 */
[----:B------:R-:W-:-:S02]  /*44a0*/  PRMT R103, R103, 0x5410, R38 ;  /* 0x0000541067677816 */ /* 0x000fc40000000026 */
[----:B------:R-:W-:Y:S02]  /*44b0*/  PRMT R107, R107, 0x5410, R34 ;  /* 0x000054106b6b7816 */ /* 0x000fe40000000022 */
[----:B------:R-:W-:Y:S01]  /*44c0*/  LOP3.LUT R34, R13, 0xffff0000, RZ, 0xc0, !PT ;  /* 0xffff00000d227812 */ /* 0x000fe200078ec0ff */
[----:B------:R-:W-:Y:S01]  /*44d0*/  IMAD.U32 R13, R12, 0x10000, RZ ;  /* 0x000100000c0d7824 */ /* 0x000fe200078e00ff */
[C---:B------:R-:W-:Y:S01]  /*44e0*/  LOP3.LUT R40, R106.reuse, 0xffff0000, RZ, 0xc0, !PT ;  /* 0xffff00006a287812 */ /* 0x040fe200078ec0ff */
[----:B------:R-:W-:Y:S01]  /*44f0*/  IMAD.U32 R33, R107, 0x10000, RZ ;  /* 0x000100006b217824 */ /* 0x000fe200078e00ff */
[----:B------:R-:W-:Y:S01]  /*4500*/  LOP3.LUT R38, R103, 0xffff0000, RZ, 0xc0, !PT ;  /* 0xffff000067267812 */ /* 0x000fe200078ec0ff */
[----:B------:R-:W-:Y:S01]  /*4510*/  IMAD.U32 R106, R106, 0x10000, RZ ;  /* 0x000100006a6a7824 */ /* 0x000fe200078e00ff */
[----:B------:R-:W-:Y:S01]  /*4520*/  PRMT R104, R104, 0x5410, R39 ;  /* 0x0000541068687816 */ /* 0x000fe20000000027 */
[----:B------:R-:W-:Y:S01]  /*4530*/  FMUL.FTZ R42, R34, R40 ;  /* 0x00000028222a7220 */ /* 0x000fe20000410000 */
[----:B------:R-:W-:Y:S01]  /*4540*/  LOP3.LUT R14, R14, 0xffff0000, RZ, 0xc0, !PT ;  /* 0xffff00000e0e7812 */ /* 0x000fe200078ec0ff */
[----:B------:R-:W-:Y:S01]  /*4550*/  FMUL.FTZ R41, R34, R38 ;  /* 0x0000002622297220 */ /* 0x000fe20000410000 */
[----:B------:R-:W-:Y:S01]  /*4560*/  LOP3.LUT R34, R12, 0xffff0000, RZ, 0xc0, !PT ;  /* 0xffff00000c227812 */ /* 0x000fe200078ec0ff */
[----:B------:R-:W-:-:S02]  /*4570*/  IMAD.U32 R39, R104, 0x10000, RZ ;  /* 0x0001000068277824 */ /* 0x000fc400078e00ff */
[C---:B------:R-:W-:Y:S01]  /*4580*/  FFMA.FTZ R12, R35.reuse, R38, -R42 ;  /* 0x00000026230c7223 */ /* 0x040fe2000001082a */
[----:B------:R-:W-:Y:S01]  /*4590*/  FFMA.FTZ R35, R35, R40, R41 ;  /* 0x0000002823237223 */ /* 0x000fe20000010029 */
[----:B------:R-:W-:Y:S01]  /*45a0*/  LOP3.LUT R11, R15, 0xffff0000, RZ, 0xc0, !PT ;  /* 0xffff00000f0b7812 */ /* 0x000fe200078ec0ff */
[C---:B------:R-:W-:Y:S01]  /*45b0*/  FMUL.FTZ R41, R14.reuse, R39 ;  /* 0x000000270e297220 */ /* 0x040fe20000410000 */
[----:B------:R-:W-:Y:S01]  /*45c0*/  LOP3.LUT R38, R107, 0xffff0000, RZ, 0xc0, !PT ;  /* 0xffff00006b267812 */ /* 0x000fe200078ec0ff */
[-C--:B------:R-:W-:Y:S01]  /*45d0*/  FMUL.FTZ R43, R14, R33.reuse ;  /* 0x000000210e2b7220 */ /* 0x080fe20000410000 */
[----:B------:R-:W-:Y:S01]  /*45e0*/  LOP3.LUT R104, R104, 0xffff0000, RZ, 0xc0, !PT ;  /* 0xffff000068687812 */ /* 0x000fe200078ec0ff */
[----:B------:R-:W-:Y:S02]  /*45f0*/  IMAD.U32 R103, R103, 0x10000, RZ ;  /* 0x0001000067677824 */ /* 0x000fe400078e00ff */
[C---:B------:R-:W-:Y:S01]  /*4600*/  FFMA.FTZ R41, R32.reuse, R33, R41 ;  /* 0x0000002120297223 */ /* 0x040fe20000010029 */
[----:B------:R-:W-:Y:S01]  /*4610*/  FFMA.FTZ R14, R32, R39, -R43 ;  /* 0x00000027200e7223 */ /* 0x000fe2000001082b */
[C---:B------:R-:W-:Y:S01]  /*4620*/  FMUL.FTZ R40, R11.reuse, R38 ;  /* 0x000000260b287220 */ /* 0x040fe20000410000 */
[----:B------:R-:W-:Y:S01]  /*4630*/  FMUL.FTZ R33, R11, R104 ;  /* 0x000000680b217220 */ /* 0x000fe20000410000 */
[----:B------:R-:W-:-:S02]  /*4640*/  IMAD.U32 R15, R15, 0x10000, RZ ;  /* 0x000100000f0f7824 */ /* 0x000fc400078e00ff */
[C---:B------:R-:W-:Y:S01]  /*4650*/  FMUL.FTZ R32, R34.reuse, R106 ;  /* 0x0000006a22207220 */ /* 0x040fe20000410000 */
[-C--:B------:R-:W-:Y:S01]  /*4660*/  FMUL.FTZ R11, R34, R103.reuse ;  /* 0x00000067220b7220 */ /* 0x080fe20000410000 */
[----:B------:R-:W-:Y:S01]  /*4670*/  F2FP.BF16.F32.PACK_AB R14, R41, R14 ;  /* 0x0000000e290e723e */ /* 0x000fe200000010ff */
[C---:B------:R-:W-:Y:S01]  /*4680*/  FFMA.FTZ R40, R15.reuse, R104, -R40 ;  /* 0x000000680f287223 */ /* 0x040fe20000010828 */
[----:B------:R-:W-:Y:S01]  /*4690*/  FFMA.FTZ R33, R15, R38, R33 ;  /* 0x000000260f217223 */ /* 0x000fe20000010021 */
[C---:B------:R-:W-:Y:S01]  /*46a0*/  FFMA.FTZ R32, R13.reuse, R103, -R32 ;  /* 0x000000670d207223 */ /* 0x040fe20000010820 */
[----:B------:R-:W-:Y:S01]  /*46b0*/  FFMA.FTZ R11, R13, R106, R11 ;  /* 0x0000006a0d0b7223 */ /* 0x000fe2000001000b */
[----:B------:R-:W-:Y:S02]  /*46c0*/  F2FP.BF16.F32.PACK_AB R13, R35, R12 ;  /* 0x0000000c230d723e */ /* 0x000fe400000010ff */
[----:B------:R-:W-:Y:S02]  /*46d0*/  F2FP.BF16.F32.PACK_AB R15, R33, R40 ;  /* 0x00000028210f723e */ /* 0x000fe400000010ff */
[----:B------:R-:W-:-:S07]  /*46e0*/  F2FP.BF16.F32.PACK_AB R12, R11, R32 ;  /* 0x000000200b0c723e */ /* 0x000fce00000010ff */
.L_x_10490:
[----:B------:R-:W-:Y:S05]  /*46f0*/  BSYNC B1 ;  /* 0x0000000000017941 */ /* 0x000fea0003800000 */
.L_x_10489:
[----:B---3--:R0:W-:Y:S01]  /*4700*/  ST.E.128 desc[UR60][R36.64], R12 ;  /* 0x0000000c24007985 */ /* 0x0081e2000c101d3c */
[----:B------:R-:W-:Y:S05]  /*4710*/  BRA `(.L_x_10484) ;  /* 0x00000018004c7947 */ /* 0x000fea0003800000 */
.L_x_10466:
[----:B------:R-:W-:Y:S01]  /*4720*/  VIADD R11, R204, 0x40 ;  /* 0x00000040cc0b7836 */ /* 0x000fe20000000000 */
[----:B------:R-:W-:Y:S02]  /*4730*/  CS2R R38, SRZ ;  /* 0x0000000000267805 */ /* 0x000fe4000001ff00 */
[----:B------:R-:W-:Y:S02]  /*4740*/  CS2R R36, SRZ ;  /* 0x0000000000247805 */ /* 0x000fe4000001ff00 */
[----:B------:R-:W-:-:S04]  /*4750*/  ISETP.GE.AND P2, PT, R11, R94, PT ;  /* 0x0000005e0b00720c */ /* 0x000fc80003f46270 */
[----:B------:R-:W-:-:S13]  /*4760*/  ISETP.GE.OR P2, PT, R16, R90, P2 ;  /* 0x0000005a1000720c */ /* 0x000fda0001746670 */
[----:B------:R-:W-:-:S04]  /*4770*/  @!P2 IADD3 R33, P3, P4, R30, R12, R81 ;  /* 0x0000000c1e21a210 */ /* 0x000fc80007c7e051 */
[----:B------:R-:W-:Y:S02]  /*4780*/  @!P2 IADD3.X R32, R73, R95, R82, P3, P4 ;  /* 0x0000005f4920a210 */ /* 0x000fe40001fe8452 */
[----:B------:R-:W-:-:S04]  /*4790*/  @!P2 IADD3 R11, P3, P4, R58, R14, R79 ;  /* 0x0000000e3a0ba210 */ /* 0x000fc80007c7e04f */
[----:B------:R-:W-:Y:S02]  /*47a0*/  @!P2 IADD3.X R42, R71, R0, R80, P3, P4 ;  /* 0x00000000472aa210 */ /* 0x000fe40001fe8450 */
[----:B------:R-:W-:-:S04]  /*47b0*/  ISETP.GE.AND P3, PT, R204, R94, PT ;  /* 0x0000005ecc00720c */ /* 0x000fc80003f66270 */
[----:B------:R-:W-:-:S13]  /*47c0*/  ISETP.GE.OR P3, PT, R16, R90, P3 ;  /* 0x0000005a1000720c */ /* 0x000fda0001f66670 */
[----:B------:R-:W-:Y:S01]  /*47d0*/  @!P3 IADD3 R15, P4, R30, R12, RZ ;  /* 0x0000000c1e0fb210 */ /* 0x000fe20007f9e0ff */
[----:B------:R-:W0:Y:S04]  /*47e0*/  @!P3 LDC.64 R40, c[0x0][0x400] ;  /* 0x00010000ff28bb82 */ /* 0x000e280000000a00 */
[----:B------:R-:W-:-:S04]  /*47f0*/  @!P3 IMAD.X R34, R95, 0x1, R73, P4 ;  /* 0x000000015f22b824 */ /* 0x000fc800020e0649 */
[----:B------:R-:W1:Y:S02]  /*4800*/  @!P3 LDC.64 R12, c[0x0][0x3e8] ;  /* 0x0000fa00ff0cbb82 */ /* 0x000e640000000a00 */
[----:B-1----:R-:W-:-:S04]  /*4810*/  @!P3 LEA R12, P4, R15, R12, 0x1 ;  /* 0x0000000c0f0cb211 */ /* 0x002fc800078808ff */
[----:B------:R-:W-:Y:S02]  /*4820*/  @!P3 LEA.HI.X R13, R15, R13, R34, 0x1, P4 ;  /* 0x0000000d0f0db211 */ /* 0x000fe400020f0c22 */
[----:B------:R-:W-:Y:S02]  /*4830*/  CS2R R34, SRZ ;  /* 0x0000000000227805 */ /* 0x000fe4000001ff00 */
[----:B------:R-:W-:-:S05]  /*4840*/  @!P3 IADD3 R14, P4, R58, R14, RZ ;  /* 0x0000000e3a0eb210 */ /* 0x000fca0007f9e0ff */
[----:B------:R-:W-:Y:S01]  /*4850*/  @!P3 IMAD.X R0, R0, 0x1, R71, P4 ;  /* 0x000000010000b824 */ /* 0x000fe200020e0647 */
[----:B0-----:R-:W-:-:S04]  /*4860*/  @!P3 LEA R40, P4, R14, R40, 0x1 ;  /* 0x000000280e28b211 */ /* 0x001fc800078808ff */
[----:B------:R-:W-:Y:S02]  /*4870*/  @!P3 LEA.HI.X R41, R14, R41, R0, 0x1, P4 ;  /* 0x000000290e29b211 */ /* 0x000fe400020f0c00 */
[----:B------:R-:W0:Y:S03]  /*4880*/  @!P2 LDC.64 R14, c[0x0][0x3e8] ;  /* 0x0000fa00ff0eab82 */ /* 0x000e260000000a00 */
[----:B------:R-:W2:Y:S01]  /*4890*/  @!P3 LDG.E.128 R36, desc[UR60][R40.64] ;  /* 0x0000003c2824b981 */ /* 0x000ea2000c1e1d00 */
[----:B0-----:R-:W-:-:S04]  /*48a0*/  @!P2 LEA R14, P4, R33, R14, 0x1 ;  /* 0x0000000e210ea211 */ /* 0x001fc800078808ff */
[----:B------:R-:W-:Y:S02]  /*48b0*/  @!P2 LEA.HI.X R15, R33, R15, R32, 0x1, P4 ;  /* 0x0000000f210fa211 */ /* 0x000fe400020f0c20 */
[----:B------:R-:W-:-:S06]  /*48c0*/  CS2R R32, SRZ ;  /* 0x0000000000207805 */ /* 0x000fcc000001ff00 */
[----:B------:R0:W3:Y:S02]  /*48d0*/  @!P3 LDG.E.128 R32, desc[UR60][R12.64] ;  /* 0x0000003c0c20b981 */ /* 0x0000e4000c1e1d00 */
[----:B0-----:R-:W0:Y:S01]  /*48e0*/  @!P2 LDC.64 R12, c[0x0][0x400] ;  /* 0x00010000ff0cab82 */ /* 0x001e220000000a00 */
[----:B------:R-:W-:Y:S02]  /*48f0*/  CS2R R40, SRZ ;  /* 0x0000000000287805 */ /* 0x000fe4000001ff00 */
[----:B------:R-:W-:Y:S02]  /*4900*/  CS2R R46, SRZ ;  /* 0x00000000002e7805 */ /* 0x000fe4000001ff00 */
[----:B------:R-:W-:Y:S02]  /*4910*/  CS2R R44, SRZ ;  /* 0x00000000002c7805 */ /* 0x000fe4000001ff00 */
[----:B0-----:R-:W-:-:S04]  /*4920*/  @!P2 LEA R12, P3, R11, R12, 0x1 ;  /* 0x0000000c0b0ca211 */ /* 0x001fc800078608ff */
[----:B------:R-:W-:Y:S02]  /*4930*/  @!P2 LEA.HI.X R13, R11, R13, R42, 0x1, P3 ;  /* 0x0000000d0b0da211 */ /* 0x000fe400018f0c2a */
[----:B------:R-:W-:-:S03]  /*4940*/  CS2R R42, SRZ ;  /* 0x00000000002a7805 */ /* 0x000fc6000001ff00 */
[----:B------:R2:W4:Y:S04]  /*4950*/  @!P2 LDG.E.128 R44, desc[UR60][R12.64] ;  /* 0x0000003c0c2ca981 */ /* 0x000528000c1e1d00 */
[----:B------:R-:W5:Y:S01]  /*4960*/  @!P2 LDG.E.128 R40, desc[UR60][R14.64] ;  /* 0x0000003c0e28a981 */ /* 0x000f62000c1e1d00 */
[----:B------:R-:W-:Y:S02]  /*4970*/  ISETP.NE.AND P3, PT, R210, 0x3, PT ;  /* 0x00000003d200780c */ /* 0x000fe40003f65270 */
[----:B------:R-:W-:Y:S01]  /*4980*/  ISETP.GE.AND P2, PT, R16, R90, PT ;  /* 0x0000005a1000720c */ /* 0x000fe20003f46270 */
[----:B--2---:R-:W-:Y:S02]  /*4990*/  IMAD.MOV.U32 R12, RZ, RZ, R39 ;  /* 0x000000ffff0c7224 */ /* 0x004fe400078e0027 */
[----:B------:R-:W-:-:S05]  /*49a0*/  IMAD.MOV.U32 R13, RZ, RZ, R36 ;  /* 0x000000ffff0d7224 */ /* 0x000fca00078e0024 */
[----:B------:R-:W-:Y:S01]  /*49b0*/  PRMT R114, R114, 0x5410, R13 ;  /* 0x0000541072727816 */ /* 0x000fe2000000000d */
[----:B---3--:R-:W-:Y:S02]  /*49c0*/  IMAD.MOV.U32 R0, RZ, RZ, R34 ;  /* 0x000000ffff007224 */ /* 0x008fe400078e0022 */
[----:B------:R-:W-:Y:S02]  /*49d0*/  IMAD.MOV.U32 R11, RZ, RZ, R35 ;  /* 0x000000ffff0b7224 */ /* 0x000fe400078e0023 */
        /* <DEDUP_REMOVED lines=16> */
[----:B----4-:R-:W-:Y:S02]  /*4ae0*/  IMAD.MOV.U32 R13, RZ, RZ, R46 ;  /* 0x000000ffff0d7224 */ /* 0x010fe400078e002e */
[----:B------:R-:W-:Y:S01]  /*4af0*/  IMAD.MOV.U32 R12, RZ, RZ, R47 ;  /* 0x000000ffff0c7224 */ /* 0x000fe200078e002f */
[----:B------:R-:W-:Y:S01]  /*4b00*/  PRMT R108, R0, 0x5410, R11 ;  /* 0x00005410006c7816 */ /* 0x000fe2000000000b */
[----:B------:R-:W-:-:S02]  /*4b10*/  IMAD.MOV.U32 R11, RZ, RZ, R44 ;  /* 0x000000ffff0b7224 */ /* 0x000fc400078e002c */
[----:B------:R-:W-:Y:S01]  /*4b20*/  IMAD.MOV.U32 R0, RZ, RZ, R45 ;  /* 0x000000ffff007224 */ /* 0x000fe200078e002d */
[----:B------:R-:W-:Y:S02]  /*4b30*/  PRMT R109, R12, 0x5410, R13 ;  /* 0x000054100c6d7816 */ /* 0x000fe4000000000d */
[----:B------:R-:W-:Y:S02]  /*4b40*/  PRMT R110, R110, 0x5410, R11 ;  /* 0x000054106e6e7816 */ /* 0x000fe4000000000b */
[----:B------:R-:W-:Y:S01]  /*4b50*/  PRMT R111, R111, 0x5410, R0 ;  /* 0x000054106f6f7816 */ /* 0x000fe20000000000 */
[----:B------:R-:W-:Y:S06]  /*4b60*/  @!P3 BRA `(.L_x_10491) ;  /* 0x000000000004b947 */ /* 0x000fec0003800000 */
[----:B------:R-:W-:Y:S01]  /*4b70*/  BPT.TRAP 0x1 ;  /* 0x000000040000795c */ /* 0x000fe20000300000 */
.L_x_10491:
[----:B------:R-:W-:Y:S01]  /*4b80*/  IMAD R0, R18, 0x8, R19 ;  /* 0x0000000812007824 */ /* 0x000fe200078e0213 */
[----:B------:R-:W-:Y:S01]  /*4b90*/  SHF.L.U32 R95, R208, 0x1f, RZ ;  /* 0x0000001fd05f7819 */ /* 0x000fe200000006ff */
[----:B------:R-:W0:Y:S01]  /*4ba0*/  LDC R98, c[0x0][0x2f4] ;  /* 0x0000bd00ff627b82 */ /* 0x000e220000000800 */
[----:B------:R-:W-:Y:S02]  /*4bb0*/  BSSY B1, `(.L_x_10492) ;  /* 0x0000003000017945 */ /* 0x000fe40003800000 */
[----:B------:R-:W1:Y:S02]  /*4bc0*/  SYNCS.PHASECHK.TRANS64.TRYWAIT P4, [R0+URZ+0x32490], R95 ;  /* 0x0324905f000075a7 */ /* 0x000e64000808017f */
[----:B-1----:R-:W-:Y:S05]  /*4bd0*/  @!P4 BRA `(.L_x_10493) ;  /* 0x00000178002cc947 */ /* 0x002fea0003800000 */
.L_x_10745:
[----:B------:R-:W-:Y:S05]  /*4be0*/  BSYNC B1 ;  /* 0x0000000000017941 */ /* 0x000fea0003800000 */
.L_x_10492:
[----:B------:R-:W-:Y:S01]  /*4bf0*/  UMOV UR4, 0xffffffff ;  /* 0xffffffff00047882 */ /* 0x000fe20000000000 */
[----:B0-----:R-:W-:Y:S02]  /*4c00*/  IMAD.IADD R100, R98, 0x1, -R78 ;  /* 0x0000000162647824 */ /* 0x001fe400078e0a4e */
[----:B------:R-:W-:Y:S05]  /*4c10*/  BRA.DIV UR4, `(.L_x_10494) ;  /* 0x0000017a04307947 */ /* 0x000fea000b800000 */
[----:B------:R0:W2:Y:S04]  /*4c20*/  SHFL.IDX PT, R99, R97, RZ, 0x1c1f ;  /* 0x001c1fff61637589 */ /* 0x0000a800000e0000 */
[----:B------:R0:W3:Y:S02]  /*4c30*/  SHFL.IDX PT, R11, R96, RZ, 0x1c1f ;  /* 0x001c1fff600b7589 */ /* 0x0000e400000e0000 */
.L_x_10749:
        /* <DEDUP_REMOVED lines=10> */
[----:B------:R-:W-:-:S05]  /*4ce0*/  LEA.HI.SX32 R13, R13, R70, 0x1c ;  /* 0x000000460d0d7211 */ /* 0x000fca00078fe2ff */
[----:B------:R-:W-:-:S05]  /*4cf0*/  IMAD.SHL.U32 R101, R13, 0x8, RZ ;  /* 0x000000080d657824 */ /* 0x000fca00078e00ff */
[----:B------:R-:W-:-:S04]  /*4d00*/  LOP3.LUT R12, R66, 0x38, R101, 0xf8, !PT ;  /* 0x00000038420c7812 */ /* 0x000fc800078ef865 */
[----:B------:R-:W-:-:S05]  /*4d10*/  LOP3.LUT R12, R12, R63, RZ, 0x3c, !PT ;  /* 0x0000003f0c0c7212 */ /* 0x000fca00078e3cff */
[----:B----4-:R-:W-:Y:S02]  /*4d20*/  IMAD R13, R14, 0x200, R12 ;  /* 0x000002000e0d7824 */ /* 0x010fe400078e020c */
[C---:B------:R-:W-:Y:S02]  /*4d30*/  IMAD R12, R18.reuse, 0x1800, R4 ;  /* 0x00001800120c7824 */ /* 0x040fe400078e0204 */
[----:B------:R-:W-:Y:S02]  /*4d40*/  IMAD R52, R18, 0x1800, R13 ;  /* 0x0000180012347824 */ /* 0x000fe400078e020d */
[--C-:B------:R-:W-:Y:S02]  /*4d50*/  IMAD R12, R12, 0x2, R19.reuse ;  /* 0x000000020c0c7824 */ /* 0x100fe400078e0213 */
[----:B------:R-:W-:-:S04]  /*4d60*/  IMAD R52, R52, 0x2, R19 ;  /* 0x0000000234347824 */ /* 0x000fc800078e0213 */
[----:B------:R-:W2:Y:S04]  /*4d70*/  LDS.128 R12, [R12+0x1c400] ;  /* 0x01c400000c0c7984 */ /* 0x000ea80000000c00 */
[----:B------:R-:W3:Y:S01]  /*4d80*/  LDS.128 R52, [R52+0x1c400] ;  /* 0x01c4000034347984 */ /* 0x000ee20000000c00 */
[----:B------:R-:W-:Y:S05]  /*4d90*/  @P2 BRA `(.L_x_10498) ;  /* 0x0000000400742947 */ /* 0x000fea0003800000 */
[----:B------:R-:W-:Y:S02]  /*4da0*/  SHF.R.U64 R103, R32, 0x10, R33 ;  /* 0x0000001020677819 */ /* 0x000fe40000001221 */
[--C-:B------:R-:W-:Y:S02]  /*4db0*/  SHF.R.U64 R32, R34, 0x10, R35.reuse ;  /* 0x0000001022207819 */ /* 0x100fe40000001223 */
[----:B------:R-:W-:Y:S02]  /*4dc0*/  SHF.R.U32.HI R104, RZ, 0x10, R35 ;  /* 0x00000010ff687819 */ /* 0x000fe40000011623 */
[----:B------:R-:W-:Y:S02]  /*4dd0*/  SHF.R.U32.HI R35, RZ, 0x10, R37 ;  /* 0x00000010ff237819 */ /* 0x000fe40000011625 */
[----:B------:R-:W-:Y:S02]  /*4de0*/  SHF.R.U32.HI R102, RZ, 0x10, R33 ;  /* 0x00000010ff667819 */ /* 0x000fe40000011621 */
[----:B------:R-:W-:-:S02]  /*4df0*/  SHF.R.U64 R34, R36, 0x10, R37 ;  /* 0x0000001024227819 */ /* 0x000fc40000001225 */
[C---:B------:R-:W-:Y:S02]  /*4e00*/  PRMT R37, R105.reuse, 0x5410, R35 ;  /* 0x0000541069257816 */ /* 0x040fe40000000023 */
[----:B------:R-:W-:Y:S01]  /*4e10*/  PRMT R36, R105, 0x5432, R102 ;  /* 0x0000543269247816 */ /* 0x000fe20000000066 */
[----:B---3--:R-:W-:Y:S01]  /*4e20*/  IMAD.U32 R105, R53, 0x10000, RZ ;  /* 0x0001000035697824 */ /* 0x008fe200078e00ff */
[--C-:B------:R-:W-:Y:S01]  /*4e30*/  SHF.R.U64 R33, R38, 0x10, R39.reuse ;  /* 0x0000001026217819 */ /* 0x100fe20000001227 */
[C---:B------:R-:W-:Y:S01]  /*4e40*/  IMAD.U32 R35, R37.reuse, 0x10000, RZ ;  /* 0x0001000025237824 */ /* 0x040fe200078e00ff */
[----:B------:R-:W-:Y:S01]  /*4e50*/  LOP3.LUT R37, R37, 0xffff0000, RZ, 0xc0, !PT ;  /* 0xffff000025257812 */ /* 0x000fe200078ec0ff */
[C---:B------:R-:W-:Y:S01]  /*4e60*/  IMAD.U32 R102, R36.reuse, 0x10000, RZ ;  /* 0x0001000024667824 */ /* 0x040fe200078e00ff */
[----:B------:R-:W-:Y:S01]  /*4e70*/  LOP3.LUT R36, R36, 0xffff0000, RZ, 0xc0, !PT ;  /* 0xffff000024247812 */ /* 0x000fe200078ec0ff */
[----:B--2---:R-:W-:Y:S02]  /*4e80*/  IMAD.U32 R38, R13, 0x10000, RZ ;  /* 0x000100000d267824 */ /* 0x004fe400078e00ff */
[C---:B------:R-:W-:Y:S01]  /*4e90*/  FMUL.FTZ R106, R105.reuse, R35 ;  /* 0x00000023696a7220 */ /* 0x040fe20000410000 */
[----:B------:R-:W-:Y:S01]  /*4ea0*/  FMUL.FTZ R105, R105, R102 ;  /* 0x0000006669697220 */ /* 0x000fe20000410000 */
[----:B------:R-:W-:-:S02]  /*4eb0*/  SHF.R.U32.HI R39, RZ, 0x10, R39 ;  /* 0x00000010ff277819 */ /* 0x000fc40000011627 */
[C---:B------:R-:W-:Y:S01]  /*4ec0*/  FFMA.FTZ R102, R38.reuse, R102, -R106 ;  /* 0x0000006626667223 */ /* 0x040fe2000001086a */
[----:B------:R-:W-:Y:S01]  /*4ed0*/  FFMA.FTZ R38, R38, R35, R105 ;  /* 0x0000002326267223 */ /* 0x000fe20000010069 */
[----:B------:R-:W-:Y:S02]  /*4ee0*/  LOP3.LUT R105, R53, 0xffff0000, RZ, 0xc0, !PT ;  /* 0xffff000035697812 */ /* 0x000fe400078ec0ff */
[----:B------:R-:W-:Y:S02]  /*4ef0*/  LOP3.LUT R35, R13, 0xffff0000, RZ, 0xc0, !PT ;  /* 0xffff00000d237812 */ /* 0x000fe400078ec0ff */
[----:B------:R-:W-:Y:S01]  /*4f00*/  PRMT R104, R113, 0x5432, R104 ;  /* 0x0000543271687816 */ /* 0x000fe20000000068 */
[CC--:B------:R-:W-:Y:S01]  /*4f10*/  FMUL.FTZ R53, R105.reuse, R37.reuse ;  /* 0x0000002569357220 */ /* 0x0c0fe20000410000 */
[-C--:B------:R-:W-:Y:S01]  /*4f20*/  FMUL.FTZ R13, R105, R36.reuse ;  /* 0x00000024690d7220 */ /* 0x080fe20000410000 */
[C---:B------:R-:W-:Y:S01]  /*4f30*/  IMAD.U32 R105, R55.reuse, 0x10000, RZ ;  /* 0x0001000037697824 */ /* 0x040fe200078e00ff */
[----:B------:R-:W-:Y:S01]  /*4f40*/  LOP3.LUT R55, R55, 0xffff0000, RZ, 0xc0, !PT ;  /* 0xffff000037377812 */ /* 0x000fe200078ec0ff */
[----:B------:R-:W-:Y:S01]  /*4f50*/  FFMA.FTZ R36, R35, R36, -R53 ;  /* 0x0000002423247223 */ /* 0x000fe20000010835 */
[----:B------:R-:W-:Y:S01]  /*4f60*/  PRMT R53, R111, 0x5410, R103 ;  /* 0x000054106f357816 */ /* 0x000fe20000000067 */
[----:B------:R-:W-:Y:S01]  /*4f70*/  FFMA.FTZ R35, R35, R37, R13 ;  /* 0x0000002523237223 */ /* 0x000fe2000001000d */
[----:B------:R-:W-:Y:S01]  /*4f80*/  PRMT R103, R112, 0x5410, R39 ;  /* 0x0000541070677816 */ /* 0x000fe20000000027 */
[C---:B------:R-:W-:Y:S01]  /*4f90*/  IMAD.U32 R39, R104.reuse, 0x10000, RZ ;  /* 0x0001000068277824 */ /* 0x040fe200078e00ff */
[----:B------:R-:W-:Y:S01]  /*4fa0*/  LOP3.LUT R104, R104, 0xffff0000, RZ, 0xc0, !PT ;  /* 0xffff000068687812 */ /* 0x000fe200078ec0ff */
[----:B------:R-:W-:Y:S01]  /*4fb0*/  IMAD.U32 R37, R15, 0x10000, RZ ;  /* 0x000100000f257824 */ /* 0x000fe200078e00ff */
[----:B------:R-:W-:Y:S01]  /*4fc0*/  PRMT R34, R114, 0x5432, R34 ;  /* 0x0000543272227816 */ /* 0x000fe20000000022 */
[C---:B------:R-:W-:Y:S01]  /*4fd0*/  IMAD.U32 R13, R103.reuse, 0x10000, RZ ;  /* 0x00010000670d7824 */ /* 0x040fe200078e00ff */
[----:B------:R-:W-:-:S02]  /*4fe0*/  LOP3.LUT R103, R103, 0xffff0000, RZ, 0xc0, !PT ;  /* 0xffff000067677812 */ /* 0x000fc400078ec0ff */
[----:B------:R-:W-:Y:S01]  /*4ff0*/  PRMT R33, R110, 0x5410, R33 ;  /* 0x000054106e217816 */ /* 0x000fe20000000021 */
[C---:B------:R-:W-:Y:S01]  /*5000*/  FMUL.FTZ R106, R105.reuse, R13 ;  /* 0x0000000d696a7220 */ /* 0x040fe20000410000 */
[-C--:B------:R-:W-:Y:S01]  /*5010*/  FMUL.FTZ R105, R105, R39.reuse ;  /* 0x0000002769697220 */ /* 0x080fe20000410000 */
[----:B------:R-:W-:Y:S02]  /*5020*/  PRMT R32, R112, 0x5432, R32 ;  /* 0x0000543270207816 */ /* 0x000fe40000000020 */
        /* <DEDUP_REMOVED lines=14> */
[----:B------:R-:W-:Y:S01]  /*5110*/  F2FP.BF16.F32.PACK_AB R36, R36, R102 ;  /* 0x000000662424723e */ /* 0x000fe200000010ff */
        /* <DEDUP_REMOVED lines=24> */
[----:B------:R-:W-:Y:S01]  /*52a0*/  F2FP.BF16.F32.PACK_AB R37, R13, R37 ;  /* 0x000000250d25723e */ /* 0x000fe200000010ff */
[----:B------:R-:W-:Y:S02]  /*52b0*/  IMAD.MOV.U32 R13, RZ, RZ, R36 ;  /* 0x000000ffff0d7224 */ /* 0x000fe400078e0024 */
[C---:B------:R-:W-:Y:S01]  /*52c0*/  FFMA.FTZ R52, R14.reuse, R32, -R52 ;  /* 0x000000200e347223 */ /* 0x040fe20000010834 */
[----:B------:R-:W-:Y:S01]  /*52d0*/  FFMA.FTZ R54, R14, R33, R54 ;  /* 0x000000210e367223 */ /* 0x000fe20000010036 */
[----:B------:R-:W-:Y:S01]  /*52e0*/  F2FP.BF16.F32.PACK_AB R34, R34, R104 ;  /* 0x000000682222723e */ /* 0x000fe200000010ff */
[----:B------:R-:W-:Y:S01]  /*52f0*/  IMAD.MOV.U32 R53, RZ, RZ, R35 ;  /* 0x000000ffff357224 */ /* 0x000fe200078e0023 */
[----:B------:R-:W-:Y:S01]  /*5300*/  F2FP.BF16.F32.PACK_AB R15, R15, R39 ;  /* 0x000000270f0f723e */ /* 0x000fe200000010ff */
[----:B------:R-:W-:Y:S01]  /*5310*/  IMAD.MOV.U32 R55, RZ, RZ, R37 ;  /* 0x000000ffff377224 */ /* 0x000fe200078e0025 */
[----:B------:R-:W-:Y:S01]  /*5320*/  F2FP.BF16.F32.PACK_AB R103, R52, R103 ;  /* 0x000000673467723e */ /* 0x000fe200000010ff */
[----:B------:R-:W-:Y:S01]  /*5330*/  IMAD.MOV.U32 R52, RZ, RZ, R34 ;  /* 0x000000ffff347224 */ /* 0x000fe200078e0022 */
[----:B------:R-:W-:-:S02]  /*5340*/  F2FP.BF16.F32.PACK_AB R12, R12, R106 ;  /* 0x0000006a0c0c723e */ /* 0x000fc400000010ff */
[----:B------:R-:W-:Y:S01]  /*5350*/  F2FP.BF16.F32.PACK_AB R54, R54, R105 ;  /* 0x000000693636723e */ /* 0x000fe200000010ff */
[----:B------:R-:W-:-:S07]  /*5360*/  IMAD.MOV.U32 R14, RZ, RZ, R103 ;  /* 0x000000ffff0e7224 */ /* 0x000fce00078e0067 */
.L_x_10498:
[----:B------:R-:W-:Y:S05]  /*5370*/  BSYNC B2 ;  /* 0x0000000000027941 */ /* 0x000fea0003800000 */
.L_x_10497:
[----:B------:R-:W-:Y:S01]  /*5380*/  ISETP.GE.AND P4, PT, R101, R98, PT ;  /* 0x000000626500720c */ /* 0x000fe20003f86270 */
[----:B------:R-:W-:Y:S01]  /*5390*/  IMAD.MOV.U32 R32, RZ, RZ, R11 ;  /* 0x000000ffff207224 */ /* 0x000fe200078e000b */
[----:B--2---:R4:W-:Y:S01]  /*53a0*/  ST.E.128 desc[UR60][R90.64], R12 ;  /* 0x0000000c5a007985 */ /* 0x0049e2000c101d3c */
[----:B------:R-:W-:-:S10]  /*53b0*/  IMAD.MOV.U32 R33, RZ, RZ, R99 ;  /* 0x000000ffff217224 */ /* 0x000fd400078e0063 */
[----:B------:R-:W-:-:S05]  /*53c0*/  @!P4 IMAD.WIDE R32, R101, 0x2, R32 ;  /* 0x000000026520c825 */ /* 0x000fca00078e0220 */
[----:B---3--:R4:W-:Y:S02]  /*53d0*/  @!P4 ST.E.128 desc[UR60][R32.64], R52 ;  /* 0x000000342000c985 */ /* 0x0089e4000c101d3c */
.L_x_10496:
[----:B------:R-:W-:Y:S05]  /*53e0*/  BSYNC B1 ;  /* 0x0000000000017941 */ /* 0x000fea0003800000 */
.L_x_10495:
[----:B------:R-:W-:-:S03]  /*53f0*/  UMOV UR4, 0xffffffff ;  /* 0xffffffff00047882 */ /* 0x000fc60000000000 */
[----:B------:R-:W-:Y:S05]  /*5400*/  BRA.DIV UR4, `(.L_x_10499) ;  /* 0x0000017204807947 */ /* 0x000fea000b800000 */
[----:B0-----:R-:W0:Y:S04]  /*5410*/  SHFL.IDX PT, R97, R97, 0x1, 0x1c1f ;  /* 0x003c1f0061617f89 */ /* 0x001e2800000e0000 */
[----:B------:R-:W0:Y:S02]  /*5420*/  SHFL.IDX PT, R96, R96, 0x1, 0x1c1f ;  /* 0x003c1f0060607f89 */ /* 0x000e2400000e0000 */
.L_x_10753:
[----:B---3--:R-:W-:-:S05]  /*5430*/  VIADD R11, R204, 0x40 ;  /* 0x00000040cc0b7836 */ /* 0x008fca0000000000 */
[----:B------:R-:W-:-:S13]  /*5440*/  ISETP.GE.OR P4, PT, R11, R94, P1 ;  /* 0x0000005e0b00720c */ /* 0x000fda0000f86670 */
[----:B------:R-:W-:Y:S05]  /*5450*/  @P4 BRA `(.L_x_10484) ;  /* 0x0000000800fc4947 */ /* 0x000fea0003800000 */
[----:B----4-:R-:W3:Y:S01]  /*5460*/  LDL R13, [R1+0x74] ;  /* 0x00007400010d7983 */ /* 0x010ee20000100800 */
[----:B------:R-:W-:Y:S01]  /*5470*/  SEL R100, R78, R100, !P0 ;  /* 0x000000644e647207 */ /* 0x000fe20004000000 */
[C---:B------:R-:W-:Y:S01]  /*5480*/  VIADD R14, R204.reuse, 0x40 ;  /* 0x00000040cc0e7836 */ /* 0x040fe20000000000 */
        /* <DEDUP_REMOVED lines=15> */
[----:B---3--:R-:W-:Y:S02]  /*5580*/  IMAD.IADD R13, R13, 0x1, R12 ;  /* 0x000000010d0d7824 */ /* 0x008fe400078e020c */
[C---:B------:R-:W-:Y:S02]  /*5590*/  IMAD R12, R18.reuse, 0x1800, R65 ;  /* 0x00001800120c7824 */ /* 0x040fe400078e0241 */
[----:B------:R-:W-:Y:S02]  /*55a0*/  IMAD R32, R18, 0x1800, R13 ;  /* 0x0000180012207824 */ /* 0x000fe400078e020d */
[--C-:B------:R-:W-:Y:S02]  /*55b0*/  IMAD R12, R12, 0x2, R19.reuse ;  /* 0x000000020c0c7824 */ /* 0x100fe400078e0213 */
[----:B------:R-:W-:-:S04]  /*55c0*/  IMAD R32, R32, 0x2, R19 ;  /* 0x0000000220207824 */ /* 0x000fc800078e0213 */
[----:B------:R-:W0:Y:S04]  /*55d0*/  LDS.128 R12, [R12+0x1c400] ;  /* 0x01c400000c0c7984 */ /* 0x000e280000000c00 */
[----:B------:R-:W3:Y:S01]  /*55e0*/  LDS.128 R32, [R32+0x1c400] ;  /* 0x01c4000020207984 */ /* 0x000ee20000000c00 */
[----:B------:R-:W-:Y:S05]  /*55f0*/  @P2 BRA `(.L_x_10501) ;  /* 0x0000000400682947 */ /* 0x000fea0003800000 */
[----:B------:R-:W-:Y:S01]  /*5600*/  SHF.R.U32.HI R52, RZ, 0x10, R45 ;  /* 0x00000010ff347819 */ /* 0x000fe2000001162d */
[----:B---3--:R-:W-:Y:S01]  /*5610*/  IMAD.U32 R53, R33, 0x10000, RZ ;  /* 0x0001000021357824 */ /* 0x008fe200078e00ff */
[----:B------:R-:W-:Y:S01]  /*5620*/  SHF.R.U32.HI R39, RZ, 0x10, R41 ;  /* 0x00000010ff277819 */ /* 0x000fe20000011629 */
[----:B0-----:R-:W-:Y:S01]  /*5630*/  IMAD.U32 R55, R15, 0x10000, RZ ;  /* 0x000100000f377824 */ /* 0x001fe200078e00ff */
[----:B------:R-:W-:Y:S02]  /*5640*/  PRMT R52, R111, 0x5432, R52 ;  /* 0x000054326f347816 */ /* 0x000fe40000000034 */
[----:B------:R-:W-:Y:S02]  /*5650*/  PRMT R39, R108, 0x5410, R39 ;  /* 0x000054106c277816 */ /* 0x000fe40000000027 */
[----:B------:R-:W-:Y:S01]  /*5660*/  SHF.R.U64 R38, R42, 0x10, R43 ;  /* 0x000000102a267819 */ /* 0x000fe2000000122b */
[----:B------:R-:W-:Y:S01]  /*5670*/  IMAD.U32 R42, R52, 0x10000, RZ ;  /* 0x00010000342a7824 */ /* 0x000fe200078e00ff */
[----:B------:R-:W-:Y:S01]  /*5680*/  SHF.R.U64 R40, R40, 0x10, R41 ;  /* 0x0000001028287819 */ /* 0x000fe20000001229 */
[----:B------:R-:W-:Y:S01]  /*5690*/  IMAD.U32 R41, R39, 0x10000, RZ ;  /* 0x0001000027297824 */ /* 0x000fe200078e00ff */
[----:B------:R-:W-:Y:S01]  /*56a0*/  SHF.R.U64 R44, R44, 0x10, R45 ;  /* 0x000000102c2c7819 */ /* 0x000fe2000000122d */
[----:B------:R-:W-:-:S02]  /*56b0*/  IMAD.U32 R45, R13, 0x10000, RZ ;  /* 0x000100000d2d7824 */ /* 0x000fc400078e00ff */
[CC--:B------:R-:W-:Y:S01]  /*56c0*/  FMUL.FTZ R54, R53.reuse, R42.reuse ;  /* 0x0000002a35367220 */ /* 0x0c0fe20000410000 */
[-C--:B------:R-:W-:Y:S01]  /*56d0*/  FMUL.FTZ R53, R53, R41.reuse ;  /* 0x0000002935357220 */ /* 0x080fe20000410000 */
[----:B------:R-:W-:Y:S02]  /*56e0*/  LOP3.LUT R33, R33, 0xffff0000, RZ, 0xc0, !PT ;  /* 0xffff000021217812 */ /* 0x000fe400078ec0ff */
[C---:B------:R-:W-:Y:S01]  /*56f0*/  FFMA.FTZ R54, R45.reuse, R41, -R54 ;  /* 0x000000292d367223 */ /* 0x040fe20000010836 */
[----:B------:R-:W-:Y:S01]  /*5700*/  LOP3.LUT R52, R52, 0xffff0000, RZ, 0xc0, !PT ;  /* 0xffff000034347812 */ /* 0x000fe200078ec0ff */
[----:B------:R-:W-:Y:S01]  /*5710*/  FFMA.FTZ R53, R45, R42, R53 ;  /* 0x0000002a2d357223 */ /* 0x000fe20000010035 */
[--C-:B------:R-:W-:Y:S02]  /*5720*/  SHF.R.U64 R46, R46, 0x10, R47.reuse ;  /* 0x000000102e2e7819 */ /* 0x100fe4000000122f */
[----:B------:R-:W-:Y:S01]  /*5730*/  LOP3.LUT R41, R39, 0xffff0000, RZ, 0xc0, !PT ;  /* 0xffff000027297812 */ /* 0x000fe200078ec0ff */
[----:B------:R-:W-:Y:S01]  /*5740*/  FMUL.FTZ R42, R33, R52 ;  /* 0x00000034212a7220 */ /* 0x000fe20000410000 */
[----:B------:R-:W-:-:S02]  /*5750*/  SHF.R.U32.HI R47, RZ, 0x10, R47 ;  /* 0x00000010ff2f7819 */ /* 0x000fc4000001162f */
[----:B------:R-:W-:Y:S01]  /*5760*/  SHF.R.U32.HI R43, RZ, 0x10, R43 ;  /* 0x00000010ff2b7819 */ /* 0x000fe2000001162b */
[-C--:B------:R-:W-:Y:S01]  /*5770*/  FMUL.FTZ R33, R33, R41.reuse ;  /* 0x0000002921217220 */ /* 0x080fe20000410000 */
[----:B------:R-:W-:Y:S01]  /*5780*/  LOP3.LUT R39, R13, 0xffff0000, RZ, 0xc0, !PT ;  /* 0xffff00000d277812 */ /* 0x000fe200078ec0ff */
[----:B------:R-:W-:Y:S01]  /*5790*/  IMAD.U32 R13, R12, 0x10000, RZ ;  /* 0x000100000c0d7824 */ /* 0x000fe200078e00ff */
[----:B------:R-:W-:Y:S02]  /*57a0*/  PRMT R47, R109, 0x5410, R47 ;  /* 0x000054106d2f7816 */ /* 0x000fe4000000002f */
        /* <DEDUP_REMOVED lines=15> */
[----:B------:R-:W-:Y:S01]  /*58a0*/  FFMA.FTZ R52, R55, R41, R52 ;  /* 0x0000002937347223 */ /* 0x000fe20000010034 */
[----:B------:R-:W-:Y:S01]  /*58b0*/  LOP3.LUT R41, R15, 0xffff0000, RZ, 0xc0, !PT ;  /* 0xffff00000f297812 */ /* 0x000fe200078ec0ff */
[C---:B------:R-:W-:Y:S01]  /*58c0*/  FMUL.FTZ R55, R35.reuse, R47 ;  /* 0x0000002f23377220 */ /* 0x040fe20000410000 */
[----:B------:R-:W-:Y:S01]  /*58d0*/  LOP3.LUT R32, R32, 0xffff0000, RZ, 0xc0, !PT ;  /* 0xffff000020207812 */ /* 0x000fe200078ec0ff */
[-C--:B------:R-:W-:Y:S01]  /*58e0*/  FMUL.FTZ R35, R35, R45.reuse ;  /* 0x0000002d23237220 */ /* 0x080fe20000410000 */
[----:B------:R-:W-:Y:S01]  /*58f0*/  PRMT R46, R109, 0x5432, R46 ;  /* 0x000054326d2e7816 */ /* 0x000fe2000000002e */
[C---:B------:R-:W-:Y:S01]  /*5900*/  FFMA.FTZ R55, R41.reuse, R45, -R55 ;  /* 0x0000002d29377223 */ /* 0x040fe20000010837 */
[----:B------:R-:W-:Y:S02]  /*5910*/  IMAD.U32 R45, R44, 0x10000, RZ ;  /* 0x000100002c2d7824 */ /* 0x000fe400078e00ff */
[----:B------:R-:W-:Y:S01]  /*5920*/  FFMA.FTZ R35, R41, R47, R35 ;  /* 0x0000002f29237223 */ /* 0x000fe20000010023 */
[C---:B------:R-:W-:Y:S01]  /*5930*/  IMAD.U32 R41, R40.reuse, 0x10000, RZ ;  /* 0x0001000028297824 */ /* 0x040fe200078e00ff */
[----:B------:R-:W-:Y:S01]  /*5940*/  LOP3.LUT R47, R40, 0xffff0000, RZ, 0xc0, !PT ;  /* 0xffff0000282f7812 */ /* 0x000fe200078ec0ff */
[C---:B------:R-:W-:Y:S01]  /*5950*/  FMUL.FTZ R40, R39.reuse, R45 ;  /* 0x0000002d27287220 */ /* 0x040fe20000410000 */
[----:B------:R-:W-:Y:S01]  /*5960*/  LOP3.LUT R44, R44, 0xffff0000, RZ, 0xc0, !PT ;  /* 0xffff00002c2c7812 */ /* 0x000fe200078ec0ff */
[-C--:B------:R-:W-:Y:S01]  /*5970*/  FMUL.FTZ R39, R39, R41.reuse ;  /* 0x0000002927277220 */ /* 0x080fe20000410000 */
[----:B------:R-:W-:Y:S01]  /*5980*/  PRMT R38, R107, 0x5432, R38 ;  /* 0x000054326b267816 */ /* 0x000fe20000000026 */
[C---:B------:R-:W-:Y:S01]  /*5990*/  FFMA.FTZ R40, R13.reuse, R41, -R40 ;  /* 0x000000290d287223 */ /* 0x040fe20000010828 */
[----:B------:R-:W-:Y:S01]  /*59a0*/  LOP3.LUT R12, R12, 0xffff0000, RZ, 0xc0, !PT ;  /* 0xffff00000c0c7812 */ /* 0x000fe200078ec0ff */
[----:B------:R-:W-:Y:S01]  /*59b0*/  FMUL.FTZ R91, R32, R44 ;  /* 0x0000002c205b7220 */ /* 0x000fe20000410000 */
[----:B------:R-:W-:Y:S01]  /*59c0*/  FFMA.FTZ R39, R13, R45, R39 ;  /* 0x0000002d0d277223 */ /* 0x000fe20000010027 */
[----:B------:R-:W-:-:S02]  /*59d0*/  IMAD.U32 R43, R34, 0x10000, RZ ;  /* 0x00010000222b7824 */ /* 0x000fc400078e00ff */
[-C--:B------:R-:W-:Y:S01]  /*59e0*/  FMUL.FTZ R32, R32, R47.reuse ;  /* 0x0000002f20207220 */ /* 0x080fe20000410000 */
[----:B------:R-:W-:Y:S01]  /*59f0*/  IMAD.U32 R13, R46, 0x10000, RZ ;  /* 0x000100002e0d7824 */ /* 0x000fe200078e00ff */
[----:B------:R-:W-:Y:S01]  /*5a00*/  LOP3.LUT R34, R34, 0xffff0000, RZ, 0xc0, !PT ;  /* 0xffff000022227812 */ /* 0x000fe200078ec0ff */
[----:B------:R-:W-:Y:S01]  /*5a10*/  IMAD.U32 R41, R38, 0x10000, RZ ;  /* 0x0001000026297824 */ /* 0x000fe200078e00ff */
[----:B------:R-:W-:Y:S01]  /*5a20*/  LOP3.LUT R46, R46, 0xffff0000, RZ, 0xc0, !PT ;  /* 0xffff00002e2e7812 */ /* 0x000fe200078ec0ff */
[----:B------:R-:W-:Y:S01]  /*5a30*/  FFMA.FTZ R91, R12, R47, -R91 ;  /* 0x0000002f0c5b7223 */ /* 0x000fe2000001085b */
[----:B------:R-:W-:Y:S01]  /*5a40*/  LOP3.LUT R38, R38, 0xffff0000, RZ, 0xc0, !PT ;  /* 0xffff000026267812 */ /* 0x000fe200078ec0ff */
[----:B------:R-:W-:Y:S01]  /*5a50*/  FFMA.FTZ R32, R12, R44, R32 ;  /* 0x0000002c0c207223 */ /* 0x000fe20000010020 */
[C---:B------:R-:W-:Y:S02]  /*5a60*/  IMAD.U32 R15, R14.reuse, 0x10000, RZ ;  /* 0x000100000e0f7824 */ /* 0x040fe400078e00ff */
[C---:B------:R-:W-:Y:S01]  /*5a70*/  FMUL.FTZ R12, R43.reuse, R13 ;  /* 0x0000000d2b0c7220 */ /* 0x040fe20000410000 */
[----:B------:R-:W-:Y:S01]  /*5a80*/  FMUL.FTZ R44, R43, R41 ;  /* 0x000000292b2c7220 */ /* 0x000fe20000410000 */
[----:B------:R-:W-:Y:S01]  /*5a90*/  LOP3.LUT R14, R14, 0xffff0000, RZ, 0xc0, !PT ;  /* 0xffff00000e0e7812 */ /* 0x000fe200078ec0ff */
        /* <DEDUP_REMOVED lines=13> */
[----:B------:R-:W-:Y:S02]  /*5b70*/  F2FP.BF16.F32.PACK_AB R33, R33, R53 ;  /* 0x000000352121723e */ /* 0x000fe400000010ff */
[----:B------:R-:W-:-:S02]  /*5b80*/  F2FP.BF16.F32.PACK_AB R35, R35, R52 ;  /* 0x000000342323723e */ /* 0x000fc400000010ff */
[----:B------:R-:W-:-:S07]  /*5b90*/  F2FP.BF16.F32.PACK_AB R32, R32, R39 ;  /* 0x000000272020723e */ /* 0x000fce00000010ff */
.L_x_10501:
[----:B------:R-:W-:Y:S05]  /*5ba0*/  BSYNC B1 ;  /* 0x0000000000017941 */ /* 0x000fea0003800000 */
.L_x_10500:
[----:B------:R-:W-:Y:S01]  /*5bb0*/  ISETP.GE.AND P2, PT, R11, R98, PT ;  /* 0x000000620b00720c */ /* 0x000fe20003f46270 */
[----:B0-----:R0:W-:Y:S02]  /*5bc0*/  ST.E.128 desc[UR60][R36.64], R12 ;  /* 0x0000000c24007985 */ /* 0x0011e4000c101d3c */
[----:B0-----:R-:W-:Y:S02]  /*5bd0*/  IMAD.MOV.U32 R12, RZ, RZ, R96 ;  /* 0x000000ffff0c7224 */ /* 0x001fe400078e0060 */
[----:B------:R-:W-:-:S08]  /*5be0*/  IMAD.MOV.U32 R13, RZ, RZ, R97 ;  /* 0x000000ffff0d7224 */ /* 0x000fd000078e0061 */
[----:B------:R-:W-:Y:S05]  /*5bf0*/  @P2 BRA `(.L_x_10484) ;  /* 0x0000000400142947 */ /* 0x000fea0003800000 */
[----:B------:R-:W-:-:S05]  /*5c00*/  IMAD.WIDE R12, R11, 0x2, R12 ;  /* 0x000000020b0c7825 */ /* 0x000fca00078e020c */
[----:B---3--:R0:W-:Y:S01]  /*5c10*/  ST.E.128 desc[UR60][R12.64], R32 ;  /* 0x000000200c007985 */ /* 0x0081e2000c101d3c */
[----:B------:R-:W-:Y:S05]  /*5c20*/  BRA `(.L_x_10484) ;  /* 0x0000000400087947 */ /* 0x000fea0003800000 */
.L_x_10465:
[----:B------:R-:W-:-:S13]  /*5c30*/  ISETP.NE.AND P3, PT, R210, 0x3, PT ;  /* 0x00000003d200780c */ /* 0x000fda0003f65270 */
[----:B------:R-:W-:Y:S05]  /*5c40*/  @!P3 BRA `(.L_x_10502) ;  /* 0x000000000004b947 */ /* 0x000fea0003800000 */
[----:B------:R-:W-:Y:S01]  /*5c50*/  BPT.TRAP 0x1 ;  /* 0x000000040000795c */ /* 0x000fe20000300000 */
.L_x_10502:
[----:B------:R-:W-:Y:S01]  /*5c60*/  IMAD R0, R18, 0x8, R19 ;  /* 0x0000000812007824 */ /* 0x000fe200078e0213 */
[----:B------:R-:W-:Y:S01]  /*5c70*/  SHF.L.U32 R95, R208, 0x1f, RZ ;  /* 0x0000001fd05f7819 */ /* 0x000fe200000006ff */
[----:B------:R-:W-:Y:S01]  /*5c80*/  BSSY B1, `(.L_x_10503) ;  /* 0x0000004000017945 */ /* 0x000fe20003800000 */
[----:B------:R-:W-:Y:S02]  /*5c90*/  SHF.R.S32.HI R92, RZ, 0x1f, R89 ;  /* 0x0000001fff5c7819 */ /* 0x000fe40000011459 */
[----:B------:R-:W1:Y:S02]  /*5ca0*/  SYNCS.PHASECHK.TRANS64.TRYWAIT P2, [R0+URZ+0x32490], R95 ;  /* 0x0324905f000075a7 */ /* 0x000e64000804017f */
[----:B-1----:R-:W-:Y:S05]  /*5cb0*/  @!P2 BRA `(.L_x_10504) ;  /* 0x0000016800a0a947 */ /* 0x002fea0003800000 */
.L_x_10754:
[----:B------:R-:W-:Y:S05]  /*5cc0*/  BSYNC B1 ;  /* 0x0000000000017941 */ /* 0x000fea0003800000 */
.L_x_10503:
        /* <DEDUP_REMOVED lines=25> */
.L_x_10758:
[----:B------:R-:W-:Y:S04]  /*5e60*/  BSSY B1, `(.L_x_10506) ;  /* 0x000000d000017945 */ /* 0x000fe80003800000 */
[----:B------:R-:W-:Y:S05]  /*5e70*/  @!P2 BRA `(.L_x_10507) ;  /* 0x00000000002ca947 */ /* 0x000fea0003800000 */
[----:B------:R-:W-:Y:S02]  /*5e80*/  ULDC UR4, c[0x0][0x2f4] ;  /* 0x0000bd0000047ab9 */ /* 0x000fe40000000800 */
[----:B------:R-:W-:-:S13]  /*5e90*/  ISETP.GE.AND P2, PT, R16, UR4, PT ;  /* 0x0000000410007c0c */ /* 0x000fda000bf46270 */
[----:B---3--:R-:W-:-:S04]  /*5ea0*/  @!P2 LEA R34, P4, R16, R14, 0x1 ;  /* 0x0000000e1022a211 */ /* 0x008fc800078808ff */
[----:B--2---:R-:W-:Y:S02]  /*5eb0*/  @!P2 LEA.HI.X R35, R16, R33, R17, 0x1, P4 ;  /* 0x000000211023a211 */ /* 0x004fe400020f0c11 */
[----:B------:R-:W-:-:S13]  /*5ec0*/  ISETP.GE.AND P4, PT, R2, UR4, PT ;  /* 0x0000000402007c0c */ /* 0x000fda000bf86270 */
[C---:B------:R-:W-:Y:S02]  /*5ed0*/  @!P4 LEA R32, P5, R2.reuse, R14, 0x1 ;  /* 0x0000000e0220c211 */ /* 0x040fe400078a08ff */
[----:B------:R-:W2:Y:S02]  /*5ee0*/  @!P2 LDS.128 R12, [R98] ;  /* 0x00000000620ca984 */ /* 0x000ea40000000c00 */
[----:B------:R-:W-:Y:S02]  /*5ef0*/  @!P4 LEA.HI.X R33, R2, R33, R207, 0x1, P5 ;  /* 0x000000210221c211 */ /* 0x000fe400028f0ccf */
[----:B--2---:R-:W-:Y:S04]  /*5f00*/  @!P2 ST.E.128 desc[UR60][R34.64], R12 ;  /* 0x0000000c2200a985 */ /* 0x004fe8000c101d3c */
[----:B------:R-:W2:Y:S04]  /*5f10*/  @!P4 LDS.128 R12, [R91] ;  /* 0x000000005b0cc984 */ /* 0x000ea80000000c00 */
[----:B--2---:R4:W-:Y:S02]  /*5f20*/  @!P4 ST.E.128 desc[UR60][R32.64], R12 ;  /* 0x0000000c2000c985 */ /* 0x0049e4000c101d3c */
.L_x_10507:
[----:B------:R-:W-:Y:S05]  /*5f30*/  BSYNC B1 ;  /* 0x0000000000017941 */ /* 0x000fea0003800000 */
.L_x_10506:
[----:B------:R-:W-:-:S03]  /*5f40*/  UMOV UR4, 0xffffffff ;  /* 0xffffffff00047882 */ /* 0x000fc60000000000 */
[----:B------:R-:W-:Y:S05]  /*5f50*/  BRA.DIV UR4, `(.L_x_10508) ;  /* 0x0000016a04547947 */ /* 0x000fea000b800000 */
[----:B--2-4-:R2:W4:Y:S04]  /*5f60*/  SHFL.IDX PT, R33, R37, 0x1, 0x1c1f ;  /* 0x003c1f0025217f89 */ /* 0x01452800000e0000 */
[----:B---3--:R2:W3:Y:S02]  /*5f70*/  SHFL.IDX PT, R14, R36, 0x1, 0x1c1f ;  /* 0x003c1f00240e7f89 */ /* 0x0084e400000e0000 */
.L_x_10762:
[----:B------:R-:W-:-:S13]  /*5f80*/  ISETP.GE.AND P2, PT, R38, 0x41, PT ;  /* 0x000000412600780c */ /* 0x000fda0003f46270 */
[----:B------:R-:W-:Y:S05]  /*5f90*/  @!P2 BRA `(.L_x_10484) ;  /* 0x00000000002ca947 */ /* 0x000fea0003800000 */
[----:B------:R-:W-:Y:S02]  /*5fa0*/  ULDC UR4, c[0x0][0x2f4] ;  /* 0x0000bd0000047ab9 */ /* 0x000fe40000000800 */
[----:B------:R-:W-:-:S13]  /*5fb0*/  ISETP.GE.AND P2, PT, R16, UR4, PT ;  /* 0x0000000410007c0c */ /* 0x000fda000bf46270 */
[----:B---3--:R-:W-:-:S04]  /*5fc0*/  @!P2 LEA R34, P4, R16, R14, 0x1 ;  /* 0x0000000e1022a211 */ /* 0x008fc800078808ff */
[----:B----4-:R-:W-:Y:S02]  /*5fd0*/  @!P2 LEA.HI.X R35, R16, R33, R17, 0x1, P4 ;  /* 0x000000211023a211 */ /* 0x010fe400020f0c11 */
[----:B------:R-:W-:-:S13]  /*5fe0*/  ISETP.GE.AND P4, PT, R2, UR4, PT ;  /* 0x0000000402007c0c */ /* 0x000fda000bf86270 */
[C---:B------:R-:W-:Y:S02]  /*5ff0*/  @!P4 LEA R32, P5, R2.reuse, R14, 0x1 ;  /* 0x0000000e0220c211 */ /* 0x040fe400078a08ff */
[----:B------:R-:W3:Y:S02]  /*6000*/  @!P2 LDS.128 R12, [R98+0x2000] ;  /* 0x00200000620ca984 */ /* 0x000ee40000000c00 */
[----:B------:R-:W-:Y:S02]  /*6010*/  @!P4 LEA.HI.X R33, R2, R33, R207, 0x1, P5 ;  /* 0x000000210221c211 */ /* 0x000fe400028f0ccf */
[----:B---3--:R-:W-:Y:S04]  /*6020*/  @!P2 ST.E.128 desc[UR60][R34.64], R12 ;  /* 0x0000000c2200a985 */ /* 0x008fe8000c101d3c */
[----:B------:R-:W3:Y:S04]  /*6030*/  @!P4 LDS.128 R12, [R91+0x2000] ;  /* 0x002000005b0cc984 */ /* 0x000ee80000000c00 */
[----:B---3--:R3:W-:Y:S02]  /*6040*/  @!P4 ST.E.128 desc[UR60][R32.64], R12 ;  /* 0x0000000c2000c985 */ /* 0x0087e4000c101d3c */
.L_x_10484:
[----:B------:R-:W-:Y:S05]  /*6050*/  BSYNC B0 ;  /* 0x0000000000007941 */ /* 0x000fea0003800000 */
.L_x_10464:
        /* <DEDUP_REMOVED lines=17> */
.L_x_10510:
[----:B------:R-:W-:Y:S05]  /*6170*/  BSYNC B0 ;  /* 0x0000000000007941 */ /* 0x000fea0003800000 */
.L_x_10509:
[----:B------:R-:W5:Y:S01]  /*6180*/  SYNCS.PHASECHK.TRANS64.TRYWAIT P3, [R0+URZ+0x324b0], R95 ;  /* 0x0324b05f000075a7 */ /* 0x000f62000806017f */
[----:B------:R-:W-:Y:S04]  /*6190*/  BSSY B0, `(.L_x_10511) ;  /* 0x0000002000007945 */ /* 0x000fe80003800000 */
[----:B-----5:R-:W-:Y:S05]  /*61a0*/  @!P3 BRA `(.L_x_10512) ;  /* 0x000001680008b947 */ /* 0x020fea0003800000 */
.L_x_10763:
[----:B------:R-:W-:Y:S05]  /*61b0*/  BSYNC B0 ;  /* 0x0000000000007941 */ /* 0x000fea0003800000 */
.L_x_10511:
[----:B------:R0:W5:Y:S01]  /*61c0*/  LDL R46, [R1+0xc] ;  /* 0x00000c00012e7983 */ /* 0x0001620000100800 */
[----:B------:R-:W-:Y:S01]  /*61d0*/  ULDC.64 UR4, c[0x0][0x328] ;  /* 0x0000ca0000047ab9 */ /* 0x000fe20000000a00 */
[----:B------:R-:W-:Y:S02]  /*61e0*/  ULDC.64 UR6, c[0x0][0x318] ;  /* 0x0000c60000067ab9 */ /* 0x000fe40000000a00 */
[----:B----4-:R4:W5:Y:S04]  /*61f0*/  LDL R45, [R1+0x8] ;  /* 0x00000800012d7983 */ /* 0x0109680000100800 */
[----:B------:R4:W5:Y:S01]  /*6200*/  LDL R44, [R1+0x4] ;  /* 0x00000400012c7983 */ /* 0x0009620000100800 */
        /* <DEDUP_REMOVED lines=19> */
[----:B------:R4:W0:Y:S01]  /*6340*/  SHFL.IDX PT, R42, R39, RZ, 0x1c1f ;  /* 0x001c1fff272a7589 */ /* 0x00082200000e0000 */
[--C-:B------:R-:W-:Y:S02]  /*6350*/  IMAD R38, R38, 0x2, R25.reuse ;  /* 0x0000000226267824 */ /* 0x100fe400078e0219 */
[----:B------:R-:W-:Y:S01]  /*6360*/  IMAD R11, R12, 0x2, R25 ;  /* 0x000000020c0b7824 */ /* 0x000fe200078e0219 */
[----:B------:R4:W3:Y:S08]  /*6370*/  SHFL.IDX PT, R41, R40, RZ, 0x1c1f ;  /* 0x001c1fff28297589 */ /* 0x0008f000000e0000 */
[----:B----4-:R-:W-:Y:S05]  /*6380*/  @!P3 BRA `(.L_x_10514) ;  /* 0x0000000000a4b947 */ /* 0x010fea0003800000 */
[----:B------:R-:W-:Y:S02]  /*6390*/  ISETP.NE.AND P5, PT, R62, RZ, PT ;  /* 0x000000ff3e00720c */ /* 0x000fe40003fa5270 */
[----:B------:R-:W-:Y:S02]  /*63a0*/  ISETP.NE.AND P4, PT, R29, RZ, PT ;  /* 0x000000ff1d00720c */ /* 0x000fe40003f85270 */
[----:B------:R-:W-:-:S09]  /*63b0*/  PRMT R43, R83, 0x8880, RZ ;  /* 0x00008880532b7816 */ /* 0x000fd200000000ff */
[----:B------:R-:W4:Y:S01]  /*63c0*/  @P5 LDS.128 R12, [R38] ;  /* 0x00000000260c5984 */ /* 0x000f220000000c00 */
[----:B0-2---:R-:W-:-:S04]  /*63d0*/  @P5 LEA R36, P3, R16, R42, 0x1 ;  /* 0x0000002a10245211 */ /* 0x005fc800078608ff */
[----:B---3--:R-:W-:Y:S02]  /*63e0*/  @P5 LEA.HI.X R37, R16, R41, R17, 0x1, P3 ;  /* 0x0000002910255211 */ /* 0x008fe400018f0c11 */
[----:B------:R-:W-:-:S04]  /*63f0*/  @P4 LEA R34, P3, R2, R42, 0x1 ;  /* 0x0000002a02224211 */ /* 0x000fc800078608ff */
[----:B------:R-:W-:Y:S02]  /*6400*/  @P4 LEA.HI.X R35, R2, R41, R207, 0x1, P3 ;  /* 0x0000002902234211 */ /* 0x000fe400018f0ccf */
[----:B------:R-:W-:-:S13]  /*6410*/  ISETP.NE.AND P3, PT, R10, RZ, PT ;  /* 0x000000ff0a00720c */ /* 0x000fda0003f65270 */
[----:B------:R-:W-:-:S04]  /*6420*/  @P3 LEA R32, P6, R215, R42, 0x1 ;  /* 0x0000002ad7203211 */ /* 0x000fc800078c08ff */
[----:B-----5:R-:W-:Y:S01]  /*6430*/  @P3 LEA.HI.X R33, R215, R41, R46, 0x1, P6 ;  /* 0x00000029d7213211 */ /* 0x020fe200030f0c2e */
[----:B----4-:R0:W-:Y:S01]  /*6440*/  @P5 ST.E.128 desc[UR60][R36.64], R12 ;  /* 0x0000000c24005985 */ /* 0x0101e2000c101d3c */
        /* <DEDUP_REMOVED lines=29> */
.L_x_10514:
[----:B------:R-:W-:Y:S05]  /*6620*/  BSYNC B0 ;  /* 0x0000000000007941 */ /* 0x000fea0003800000 */
.L_x_10513:
[----:B------:R-:W-:Y:S01]  /*6630*/  ISETP.GE.AND P3, PT, R94, 0x41, PT ;  /* 0x000000415e00780c */ /* 0x000fe20003f66270 */
[----:B------:R-:W0:Y:S01]  /*6640*/  SHFL.IDX PT, R40, R40, 0x1, 0x1c1f ;  /* 0x003c1f0028287f89 */ /* 0x000e2200000e0000 */
[----:B------:R-:W-:Y:S03]  /*6650*/  BSSY B0, `(.L_x_10515) ;  /* 0x000002c000007945 */ /* 0x000fe60003800000 */
[----:B------:R-:W0:Y:S08]  /*6660*/  SHFL.IDX PT, R39, R39, 0x1, 0x1c1f ;  /* 0x003c1f0027277f89 */ /* 0x000e3000000e0000 */
[----:B------:R-:W-:Y:S05]  /*6670*/  @!P3 BRA `(.L_x_10516) ;  /* 0x0000000000a4b947 */ /* 0x000fea0003800000 */
[----:B------:R-:W-:Y:S02]  /*6680*/  ISETP.NE.AND P5, PT, R62, RZ, PT ;  /* 0x000000ff3e00720c */ /* 0x000fe40003fa5270 */
[----:B------:R-:W-:Y:S02]  /*6690*/  ISETP.NE.AND P4, PT, R29, RZ, PT ;  /* 0x000000ff1d00720c */ /* 0x000fe40003f85270 */
[----:B---3--:R-:W-:-:S09]  /*66a0*/  PRMT R41, R83, 0x8880, RZ ;  /* 0x0000888053297816 */ /* 0x008fd200000000ff */
[----:B----4-:R-:W3:Y:S01]  /*66b0*/  @P5 LDS.128 R12, [R38+0x2000] ;  /* 0x00200000260c5984 */ /* 0x010ee20000000c00 */
[----:B0-2---:R-:W-:-:S04]  /*66c0*/  @P5 LEA R36, P3, R16, R39, 0x1 ;  /* 0x0000002710245211 */ /* 0x005fc800078608ff */
[----:B------:R-:W-:Y:S02]  /*66d0*/  @P5 LEA.HI.X R37, R16, R40, R17, 0x1, P3 ;  /* 0x0000002810255211 */ /* 0x000fe400018f0c11 */
[----:B------:R-:W-:-:S04]  /*66e0*/  @P4 LEA R34, P3, R2, R39, 0x1 ;  /* 0x0000002702224211 */ /* 0x000fc800078608ff */
[----:B------:R-:W-:Y:S02]  /*66f0*/  @P4 LEA.HI.X R35, R2, R40, R207, 0x1, P3 ;  /* 0x0000002802234211 */ /* 0x000fe400018f0ccf */
[----:B------:R-:W-:-:S13]  /*6700*/  ISETP.NE.AND P3, PT, R10, RZ, PT ;  /* 0x000000ff0a00720c */ /* 0x000fda0003f65270 */
[----:B------:R-:W-:-:S04]  /*6710*/  @P3 LEA R32, P6, R215, R39, 0x1 ;  /* 0x00000027d7203211 */ /* 0x000fc800078c08ff */
[----:B-----5:R-:W-:Y:S01]  /*6720*/  @P3 LEA.HI.X R33, R215, R40, R46, 0x1, P6 ;  /* 0x00000028d7213211 */ /* 0x020fe200030f0c2e */
[----:B---3--:R0:W-:Y:S01]  /*6730*/  @P5 ST.E.128 desc[UR60][R36.64], R12 ;  /* 0x0000000c24005985 */ /* 0x0081e2000c101d3c */
        /* <DEDUP_REMOVED lines=29> */
.L_x_10516:
[----:B------:R-:W-:Y:S05]  /*6910*/  BSYNC B0 ;  /* 0x0000000000007941 */ /* 0x000fea0003800000 */
.L_x_10515:
[----:B------:R-:W2:Y:S01]  /*6920*/  LDL R11, [R1] ;  /* 0x00000000010b7983 */ /* 0x000ea20000100800 */
[----:B-1----:R-:W-:Y:S02]  /*6930*/  @!P2 VIADD R0, R0, 0x324c0 ;  /* 0x000324c00000a836 */ /* 0x002fe40000000000 */
[----:B------:R-:W-:Y:S01]  /*6940*/  VIADD R18, R18, 0x1 ;  /* 0x0000000112127836 */ /* 0x000fe20000000000 */
[----:B------:R-:W-:Y:S01]  /*6950*/  @!PT LDS RZ, [RZ] ;  /* 0x00000000fffff984 */ /* 0x000fe20000000800 */
[----:B------:R-:W-:Y:S01]  /*6960*/  @!PT LDS RZ, [RZ] ;  /* 0x00000000fffff984 */ /* 0x000fe20000000800 */
[----:B------:R-:W-:Y:S01]  /*6970*/  @!PT LDS RZ, [RZ] ;  /* 0x00000000fffff984 */ /* 0x000fe20000000800 */
[----:B------:R-:W-:Y:S01]  /*6980*/  @!PT LDS RZ, [RZ] ;  /* 0x00000000fffff984 */ /* 0x000fe20000000800 */
[----:B------:R1:W-:Y:S06]  /*6990*/  MEMBAR.ALL.CTA ;  /* 0x0000000000007992 */ /* 0x0003ec0000008000 */
[----:B-1----:R-:W1:Y:S01]  /*69a0*/  FENCE.VIEW.ASYNC.S ;  /* 0x00000000000073c6 */ /* 0x002e620000000000 */
[----:B------:R-:W-:Y:S01]  /*69b0*/  @!P2 PRMT R0, RZ, 0x654, R0 ;  /* 0x00000654ff00a816 */ /* 0x000fe20000000000 */
[----:B-1----:R1:W-:Y:S06]  /*69c0*/  BAR.SYNC.DEFER_BLOCKING R87, 0x80 ;  /* 0x000200570000751d */ /* 0x0023ec0000010000 */
[----:B------:R1:W-:Y:S01]  /*69d0*/  @!P2 SYNCS.ARRIVE.TRANS64.RED.A1T0 RZ, [R0+URZ], RZ ;  /* 0x000000ff00ffa9a7 */ /* 0x0003e2000810043f */
[----:B------:R-:W-:-:S04]  /*69e0*/  ISETP.NE.AND P2, PT, R18, 0x2, PT ;  /* 0x000000021200780c */ /* 0x000fc80003f45270 */
[----:B------:R-:W-:Y:S02]  /*69f0*/  SEL R18, R18, RZ, P2 ;  /* 0x000000ff12127207 */ /* 0x000fe40001000000 */
[----:B--2---:R-:W-:Y:S02]  /*6a00*/  LOP3.LUT P3, RZ, R11, 0x2, RZ, 0xc0, !PT ;  /* 0x000000020bff7812 */ /* 0x004fe4000786c0ff */
[----:B------:R-:W-:-:S04]  /*6a10*/  SEL R11, RZ, 0x1, P2 ;  /* 0x00000001ff0b7807 */ /* 0x000fc80001000000 */
[----:B------:R-:W-:-:S07]  /*6a20*/  LOP3.LUT R208, R208, R11, RZ, 0x3c, !PT ;  /* 0x0000000bd0d07212 */ /* 0x000fce00078e3cff */
[----:B-1----:R-:W-:Y:S05]  /*6a30*/  @P3 BRA `(.L_x_10517) ;  /* 0xffffffc000d83947 */ /* 0x002fea000383ffff */
[----:B0---4-:R-:W0:Y:S01]  /*6a40*/  S2R R12, SR_TID.X ;  /* 0x00000000000c7919 */ /* 0x011e220000002100 */
[----:B------:R-:W-:Y:S02]  /*6a50*/  PLOP3.LUT P0, PT, PT, PT, PT, 0x8, 0x0 ;  /* 0x000000000000781c */ /* 0x000fe40003f0e170 */
[----:B0-----:R-:W-:-:S04]  /*6a60*/  SHF.R.U32.HI R12, RZ, 0x7, R12 ;  /* 0x00000007ff0c7819 */ /* 0x001fc8000001160c */
[----:B------:R-:W-:-:S13]  /*6a70*/  ISETP.NE.AND P3, PT, R12, 0x1, PT ;  /* 0x000000010c00780c */ /* 0x000fda0003f65270 */
[----:B------:R-:W-:Y:S05]  /*6a80*/  @!P3 WARPSYNC.ALL ;  /* 0x000000000000b948 */ /* 0x000fea0003800000 */
[----:B------:R-:W-:Y:S06]  /*6a90*/  @!P3 BAR.ARV 0x9, 0x100 ;  /* 0x024400000000bb1d */ /* 0x000fec0000002000 */
.L_x_10459:
[----:B------:R-:W-:Y:S01]  /*6aa0*/  IMAD.MOV.U32 R3, RZ, RZ, RZ ;  /* 0x000000ffff037224 */ /* 0x000fe200078e00ff */
[----:B------:R-:W-:Y:S06]  /*6ab0*/  @P0 BRA `(.L_x_10518) ;  /* 0x00000000000c0947 */ /* 0x000fec0003800000 */
[----:B------:R-:W1:Y:S01]  /*6ac0*/  FENCE.VIEW.ASYNC.G ;  /* 0x00000000000073c6 */ /* 0x000e620000000100 */
[----:B------:R-:W-:Y:S05]  /*6ad0*/  WARPSYNC.ALL ;  /* 0x0000000000007948 */ /* 0x000fea0003800000 */
[----:B-1----:R-:W-:Y:S06]  /*6ae0*/  BAR.ARV 0xc, 0x180 ;  /* 0x0306000000007b1d */ /* 0x002fec0000002000 */
.L_x_10518:
[----:B------:R-:W2:Y:S01]  /*6af0*/  LDL R0, [R1] ;  /* 0x0000000001007983 */ /* 0x000ea20000100800 */
[----:B------:R-:W-:Y:S01]  /*6b00*/  BSSY B0, `(.L_x_10519) ;  /* 0x0000021000007945 */ /* 0x000fe20003800000 */
[----:B--2---:R-:W-:-:S13]  /*6b10*/  LOP3.LUT P0, RZ, R0, 0x8, RZ, 0xc0, !PT ;  /* 0x0000000800ff7812 */ /* 0x004fda000780c0ff */
        /* <DEDUP_REMOVED lines=31> */
.L_x_10520:
[----:B------:R-:W-:Y:S05]  /*6d10*/  BSYNC B0 ;  /* 0x0000000000007941 */ /* 0x000fea0003800000 */
.L_x_10519:
        /* <DEDUP_REMOVED lines=54> */
[----:B-----5:R-:W-:-:S02]  /*7080*/  CS2R R46, SRZ ;  /* 0x00000000002e7805 */ /* 0x020fc4000001ff00 */
[----:B------:R-:W-:Y:S02]  /*7090*/  CS2R R44, SRZ ;  /* 0x00000000002c7805 */ /* 0x000fe4000001ff00 */
[----:B------:R-:W-:Y:S02]  /*70a0*/  CS2R R42, SRZ ;  /* 0x00000000002a7805 */ /* 0x000fe4000001ff00 */
[----:B---3--:R-:W-:Y:S02]  /*70b0*/  CS2R R40, SRZ ;  /* 0x0000000000287805 */ /* 0x008fe4000001ff00 */
        /* <DEDUP_REMOVED lines=9> */
[----:B------:R0:W-:Y:S01]  /*7150*/  STL [R1+0x54], R0 ;  /* 0x0000540001007387 */ /* 0x0001e20000100800 */
[----:B------:R-:W-:Y:S02]  /*7160*/  VIADDMNMX R172, R0, R3, R86, PT ;  /* 0x0000000300ac7246 */ /* 0x000fe40003800156 */
[----:B------:R-:W-:Y:S02]  /*7170*/  CS2R R86, SRZ ;  /* 0x0000000000567805 */ /* 0x000fe4000001ff00 */
        /* <DEDUP_REMOVED lines=10> */
.L_x_10766:
        /* <DEDUP_REMOVED lines=26> */
.L_x_10524:
[----:B------:R-:W-:Y:S05]  /*73c0*/  BSYNC B6 ;  /* 0x0000000000067941 */ /* 0x000fea0003800000 */
.L_x_10523:
        /* <DEDUP_REMOVED lines=13> */
.L_x_10528:
[----:B--2---:R2:W3:Y:S02]  /*74a0*/  SYNCS.PHASECHK.TRANS64.TRYWAIT P0, [R19+URZ+0x32400], R4 ;  /* 0x03240004130075a7 */ /* 0x0044e4000800017f */
[----:B---3--:R-:W-:Y:S05]  /*74b0*/  @!P0 NANOSLEEP.SYNCS 0x989680 ;  /* 0x009896800000895d */ /* 0x008fea0003900000 */
[----:B------:R-:W3:Y:S02]  /*74c0*/  @!P0 SYNCS.PHASECHK.TRANS64 P0, [R19+URZ+0x32400], R4 ;  /* 0x03240004130085a7 */ /* 0x000ee4000800007f */
[----:B---3--:R-:W-:Y:S05]  /*74d0*/  @!P0 BRA `(.L_x_10528) ;  /* 0xfffffffc00f08947 */ /* 0x008fea000383ffff */
.L_x_10527:
[----:B------:R-:W-:Y:S05]  /*74e0*/  BSYNC B0 ;  /* 0x0000000000007941 */ /* 0x000fea0003800000 */
.L_x_10526:
[----:B------:R-:W-:Y:S05]  /*74f0*/  BRA `(.L_x_10529) ;  /* 0x0000002000d87947 */ /* 0x000fea0003800000 */
.L_x_10525:
[----:B------:R-:W-:Y:S01]  /*7500*/  SHF.R.S32.HI R0, RZ, 0x1f, R48 ;  /* 0x0000001fff007819 */ /* 0x000fe20000011430 */
        /* <DEDUP_REMOVED lines=35> */
.L_x_10531:
[----:B------:R-:W-:Y:S05]  /*7740*/  BSYNC B6 ;  /* 0x0000000000067941 */ /* 0x000fea0003800000 */
.L_x_10530:
        /* <DEDUP_REMOVED lines=15> */
[----:B-1----:R-:W0:Y:S02]  /*7840*/  SHFL.IDX PT, R26, R26, RZ, 0x1c1f ;  /* 0x001c1fff1a1a7589 */ /* 0x002e2400000e0000 */
.L_x_10772:
[----:B------:R-:W5:Y:S01]  /*7850*/  LDL R7, [R1+0x88] ;  /* 0x0000880001077983 */ /* 0x000f620000100800 */
[----:B------:R-:W-:Y:S01]  /*7860*/  ULDC UR4, c[0x0][0x448] ;  /* 0x0001120000047ab9 */ /* 0x000fe20000000800 */
[----:B------:R-:W-:Y:S01]  /*7870*/  IMAD.SHL.U32 R10, R32, 0x40, RZ ;  /* 0x00000040200a7824 */ /* 0x000fe200078e00ff */
[----:B------:R-:W-:Y:S01]  /*7880*/  BSSY B1, `(.L_x_10535) ;  /* 0x0000023000017945 */ /* 0x000fe20003800000 */
[----:B------:R-:W-:Y:S01]  /*7890*/  IMAD R154, R154, UR4, RZ ;  /* 0x000000049a9a7c24 */ /* 0x000fe2000f8e02ff */
[----:B------:R-:W-:Y:S02]  /*78a0*/  CS2R R8, SRZ ;  /* 0x0000000000087805 */ /* 0x000fe4000001ff00 */
[----:B------:R-:W-:Y:S02]  /*78b0*/  LOP3.LUT R27, R10, 0x1c0, RZ, 0xc0, !PT ;  /* 0x000001c00a1b7812 */ /* 0x000fe400078ec0ff */
        /* <DEDUP_REMOVED lines=31> */
.L_x_10536:
[----:B------:R-:W-:Y:S05]  /*7ab0*/  BSYNC B1 ;  /* 0x0000000000017941 */ /* 0x000fea0003800000 */
.L_x_10535:
[----:B------:R-:W4:Y:S01]  /*7ac0*/  LDL R29, [R1+0x70] ;  /* 0x00007000011d7983 */ /* 0x000f220000100800 */
[----:B------:R-:W4:Y:S01]  /*7ad0*/  SYNCS.PHASECHK.TRANS64.TRYWAIT P0, [R19+URZ+0x32400], R28 ;  /* 0x0324001c130075a7 */ /* 0x000f22000800017f */
[----:B--2---:R-:W-:Y:S01]  /*7ae0*/  LOP3.LUT R3, R27, 0x18, R16, 0xf8, !PT ;  /* 0x000000181b037812 */ /* 0x004fe200078ef810 */
[----:B-1---5:R-:W-:Y:S01]  /*7af0*/  IMAD.MOV.U32 R15, RZ, RZ, R6 ;  /* 0x000000ffff0f7224 */ /* 0x022fe200078e0006 */
[----:B------:R-:W-:Y:S01]  /*7b00*/  SHF.R.U32.HI R12, RZ, 0x3, R27 ;  /* 0x00000003ff0c7819 */ /* 0x000fe2000001161b */
[----:B------:R-:W-:Y:S01]  /*7b10*/  IMAD R21, R49, -0x80, R154 ;  /* 0xffffff8031157824 */ /* 0x000fe200078e029a */
[----:B------:R-:W-:Y:S01]  /*7b20*/  LOP3.LUT P2, RZ, R32, 0x4, RZ, 0xc0, !PT ;  /* 0x0000000420ff7812 */ /* 0x000fe2000784c0ff */
[--C-:B------:R-:W-:Y:S01]  /*7b30*/  IMAD.MOV.U32 R14, RZ, RZ, R7.reuse ;  /* 0x000000ffff0e7224 */ /* 0x100fe200078e0007 */
[----:B0-----:R-:W-:Y:S01]  /*7b40*/  LOP3.LUT R26, R3, R12, RZ, 0x3c, !PT ;  /* 0x0000000c031a7212 */ /* 0x001fe200078e3cff */
[----:B------:R-:W-:Y:S01]  /*7b50*/  IMAD.MOV.U32 R3, RZ, RZ, R4 ;  /* 0x000000ffff037224 */ /* 0x000fe200078e0004 */
[----:B------:R-:W-:Y:S01]  /*7b60*/  SHF.R.U64 R12, R6, 0x10, R7 ;  /* 0x00000010060c7819 */ /* 0x000fe20000001207 */
[----:B------:R-:W-:Y:S01]  /*7b70*/  IMAD.MOV.U32 R6, RZ, RZ, R5 ;  /* 0x000000ffff067224 */ /* 0x000fe200078e0005 */
[----:B------:R-:W-:Y:S01]  /*7b80*/  SHF.R.U32.HI R27, RZ, 0x10, R7 ;  /* 0x00000010ff1b7819 */ /* 0x000fe20000011607 */
[----:B---3--:R-:W-:Y:S01]  /*7b90*/  IMAD.MOV.U32 R20, RZ, RZ, R10 ;  /* 0x000000ffff147224 */ /* 0x008fe200078e000a */
[----:B------:R-:W-:Y:S01]  /*7ba0*/  SHF.R.U64 R4, R4, 0x10, R5 ;  /* 0x0000001004047819 */ /* 0x000fe20000001205 */
[----:B------:R-:W-:Y:S01]  /*7bb0*/  BSSY B1, `(.L_x_10537) ;  /* 0x0000015000017945 */ /* 0x000fe20003800000 */
[----:B------:R-:W-:Y:S01]  /*7bc0*/  PRMT R15, R15, 0x5410, R12 ;  /* 0x000054100f0f7816 */ /* 0x000fe2000000000c */
[----:B------:R-:W-:Y:S01]  /*7bd0*/  IMAD.MOV.U32 R13, RZ, RZ, R11 ;  /* 0x000000ffff0d7224 */ /* 0x000fe200078e000b */
[----:B----4-:R-:W-:-:S02]  /*7be0*/  SHF.R.U32.HI R25, RZ, 0x10, R5 ;  /* 0x00000010ff197819 */ /* 0x010fc40000011605 */
[--C-:B------:R-:W-:Y:S01]  /*7bf0*/  SHF.R.U64 R7, R10, 0x10, R11.reuse ;  /* 0x000000100a077819 */ /* 0x100fe2000000120b */
[----:B------:R-:W-:Y:S01]  /*7c00*/  IMAD.MOV.U32 R10, RZ, RZ, R8 ;  /* 0x000000ffff0a7224 */ /* 0x000fe200078e0008 */
[----:B------:R-:W-:Y:S02]  /*7c10*/  VIMNMX R21, R21, 0x80, PT ;  /* 0x0000008015157848 */ /* 0x000fe40003fe0100 */
[----:B------:R-:W-:Y:S01]  /*7c20*/  SHF.R.U32.HI R30, RZ, 0x10, R11 ;  /* 0x00000010ff1e7819 */ /* 0x000fe2000001160b */
[--C-:B------:R-:W-:Y:S01]  /*7c30*/  IMAD.MOV.U32 R11, RZ, RZ, R9.reuse ;  /* 0x000000ffff0b7224 */ /* 0x100fe200078e0009 */
[----:B------:R-:W-:Y:S02]  /*7c40*/  SHF.R.U64 R5, R8, 0x10, R9 ;  /* 0x0000001008057819 */ /* 0x000fe40000001209 */
[----:B------:R-:W-:Y:S02]  /*7c50*/  PRMT R8, R3, 0x5410, R4 ;  /* 0x0000541003087816 */ /* 0x000fe40000000004 */
[----:B------:R-:W-:-:S02]  /*7c60*/  ISETP.GE.AND P1, PT, R204, R21, PT ;  /* 0x00000015cc00720c */ /* 0x000fc40003f26270 */
[----:B------:R-:W-:Y:S02]  /*7c70*/  PRMT R14, R14, 0x5410, R27 ;  /* 0x000054100e0e7816 */ /* 0x000fe4000000001b */
[----:B------:R-:W-:Y:S01]  /*7c80*/  PRMT R20, R20, 0x5410, R7 ;  /* 0x0000541014147816 */ /* 0x000fe20000000007 */
[----:B------:R-:W-:Y:S01]  /*7c90*/  IMAD R32, R29, 0x200, R26 ;  /* 0x000002001d207824 */ /* 0x000fe200078e021a */
[----:B------:R-:W-:Y:S02]  /*7ca0*/  SHF.R.U32.HI R26, RZ, 0x10, R9 ;  /* 0x00000010ff1a7819 */ /* 0x000fe40000011609 */
[----:B------:R-:W-:Y:S01]  /*7cb0*/  PRMT R9, R6, 0x5410, R25 ;  /* 0x0000541006097816 */ /* 0x000fe20000000019 */
[----:B------:R-:W-:-:S04]  /*7cc0*/  IMAD R12, R32, 0x2, R19 ;  /* 0x00000002200c7824 */ /* 0x000fc800078e0213 */
[C---:B------:R-:W-:Y:S02]  /*7cd0*/  VIADD R4, R12.reuse, 0x18400 ;  /* 0x000184000c047836 */ /* 0x040fe40000000000 */
[----:B------:R-:W-:Y:S01]  /*7ce0*/  VIADD R3, R12, 0x18440 ;  /* 0x000184400c037836 */ /* 0x000fe20000000000 */
[----:B------:R-:W-:Y:S06]  /*7cf0*/  @!P0 BRA `(.L_x_10538) ;  /* 0x0000014c00e08947 */ /* 0x000fec0003800000 */
.L_x_10773:
[----:B------:R-:W-:Y:S05]  /*7d00*/  BSYNC B1 ;  /* 0x0000000000017941 */ /* 0x000fea0003800000 */
.L_x_10537:
        /* <DEDUP_REMOVED lines=24> */
[----:B0-----:R-:W-:-:S02]  /*7e90*/  IMAD.U32 R28, R7, 0x10000, RZ ;  /* 0x00010000071c7824 */ /* 0x001fc400078e00ff */
        /* <DEDUP_REMOVED lines=24> */
.L_x_10542:
[----:B------:R-:W-:Y:S05]  /*8020*/  BSYNC B2 ;  /* 0x0000000000027941 */ /* 0x000fea0003800000 */
.L_x_10541:
        /* <DEDUP_REMOVED lines=39> */
.L_x_10540:
[----:B------:R-:W-:Y:S05]  /*82a0*/  BSYNC B1 ;  /* 0x0000000000017941 */ /* 0x000fea0003800000 */
.L_x_10539:
        /* <DEDUP_REMOVED lines=21> */
[----:B0-----:R-:W-:Y:S01]  /*8400*/  FMUL.FTZ R28, R27, R4 ;  /* 0x000000041b1c7220 */ /* 0x001fe20000410000 */
[----:B------:R-:W-:Y:S01]  /*8410*/  FMUL.FTZ R30, R33, R5 ;  /* 0x00000005211e7220 */ /* 0x000fe20000410000 */
[----:B------:R-:W-:-:S02]  /*8420*/  IMAD.U32 R20, R7, 0x10000, RZ ;  /* 0x0001000007147824 */ /* 0x000fc400078e00ff */
[----:B------:R-:W-:Y:S01]  /*8430*/  FFMA.FTZ R4, R27, R21, -R26 ;  /* 0x000000151b047223 */ /* 0x000fe2000001081a */
[----:B------:R-:W-:Y:S01]  /*8440*/  FMUL.FTZ R26, R29, R5 ;  /* 0x000000051d1a7220 */ /* 0x000fe20000410000 */
[----:B------:R-:W-:Y:S01]  /*8450*/  LOP3.LUT R7, R7, 0xffff0000, RZ, 0xc0, !PT ;  /* 0xffff000007077812 */ /* 0x000fe200078ec0ff */
[----:B------:R-:W-:Y:S01]  /*8460*/  FFMA.FTZ R5, R29, R25, -R30 ;  /* 0x000000191d057223 */ /* 0x000fe2000001081e */
[----:B------:R-:W-:Y:S01]  /*8470*/  IMAD.U32 R29, R13, 0x10000, RZ ;  /* 0x000100000d1d7824 */ /* 0x000fe200078e00ff */
[C---:B------:R-:W-:Y:S01]  /*8480*/  LOP3.LUT R30, R14.reuse, 0xffff0000, RZ, 0xc0, !PT ;  /* 0xffff00000e1e7812 */ /* 0x040fe200078ec0ff */
[----:B------:R-:W-:Y:S02]  /*8490*/  IMAD.U32 R27, R14, 0x10000, RZ ;  /* 0x000100000e1b7824 */ /* 0x000fe400078e00ff */
[----:B------:R-:W-:Y:S01]  /*84a0*/  FFMA.FTZ R21, R31, R21, R28 ;  /* 0x000000151f157223 */ /* 0x000fe2000001001c */
[----:B------:R-:W-:Y:S01]  /*84b0*/  FFMA.FTZ R26, R33, R25, R26 ;  /* 0x00000019211a7223 */ /* 0x000fe2000001001a */
        /* <DEDUP_REMOVED lines=13> */
.L_x_10545:
[----:B------:R-:W-:Y:S05]  /*8590*/  BSYNC B1 ;  /* 0x0000000000017941 */ /* 0x000fea0003800000 */
.L_x_10544:
[----:B------:R-:W-:Y:S05]  /*85a0*/  @P1 BRA `(.L_x_10543) ;  /* 0x0000001000881947 */ /* 0x000fea0003800000 */
[----:B-1----:R-:W1:Y:S01]  /*85b0*/  LDS.128 R4, [R3+0x2000] ;  /* 0x0020000003047984 */ /* 0x002e620000000c00 */
[----:B------:R-:W-:Y:S01]  /*85c0*/  IMAD.U32 R20, R8, 0x10000, RZ ;  /* 0x0001000008147824 */ /* 0x000fe200078e00ff */
[C---:B------:R-:W-:Y:S01]  /*85d0*/  LOP3.LUT R27, R10.reuse, 0xffff0000, RZ, 0xc0, !PT ;  /* 0xffff00000a1b7812 */ /* 0x040fe200078ec0ff */
[----:B------:R-:W-:Y:S01]  /*85e0*/  IMAD.U32 R26, R10, 0x10000, RZ ;  /* 0x000100000a1a7824 */ /* 0x000fe200078e00ff */
[----:B------:R-:W-:Y:S02]  /*85f0*/  LOP3.LUT R25, R8, 0xffff0000, RZ, 0xc0, !PT ;  /* 0xffff000008197812 */ /* 0x000fe400078ec0ff */
[----:B0-----:R-:W-:Y:S01]  /*8600*/  LOP3.LUT R28, R11, 0xffff0000, RZ, 0xc0, !PT ;  /* 0xffff00000b1c7812 */ /* 0x001fe200078ec0ff */
        /* <DEDUP_REMOVED lines=33> */
.L_x_10533:
[----:B------:R-:W-:-:S03]  /*8820*/  UMOV UR4, 0xffffffff ;  /* 0xffffffff00047882 */ /* 0x000fc60000000000 */
[----:B------:R-:W-:Y:S05]  /*8830*/  BRA.DIV UR4, `(.L_x_10546) ;  /* 0x0000014604247947 */ /* 0x000fea000b800000 */
[----:B------:R1:W2:Y:S04]  /*8840*/  SHFL.IDX PT, R3, R28, RZ, 0x1c1f ;  /* 0x001c1fff1c037589 */ /* 0x0002a800000e0000 */
[----:B------:R1:W3:Y:S04]  /*8850*/  SHFL.IDX PT, R20, R27, RZ, 0x1c1f ;  /* 0x001c1fff1b147589 */ /* 0x0002e800000e0000 */
[----:B------:R1:W4:Y:S04]  /*8860*/  SHFL.IDX PT, R21, R25, RZ, 0x1c1f ;  /* 0x001c1fff19157589 */ /* 0x00032800000e0000 */
[----:B------:R1:W0:Y:S02]  /*8870*/  SHFL.IDX PT, R14, R26, RZ, 0x1c1f ;  /* 0x001c1fff1a0e7589 */ /* 0x00022400000e0000 */
.L_x_10779:
[----:B------:R-:W5:Y:S01]  /*8880*/  LDL R5, [R1+0x88] ;  /* 0x0000880001057983 */ /* 0x000f620000100800 */
[----:B------:R-:W-:Y:S01]  /*8890*/  ULDC UR4, c[0x0][0x448] ;  /* 0x0001120000047ab9 */ /* 0x000fe20000000800 */
[----:B-1----:R-:W1:Y:S01]  /*88a0*/  LDC R25, c[0x0][0x3f4] ;  /* 0x0000fd00ff197b82 */ /* 0x002e620000000800 */
        /* <DEDUP_REMOVED lines=11> */
[----:B-1----:R-:W-:Y:S06]  /*8960*/  @P0 BRA `(.L_x_10548) ;  /* 0x0000000000300947 */ /* 0x002fec0003800000 */
[----:B------:R-:W-:Y:S01]  /*8970*/  ULDC UR4, c[0x0][0x3f4] ;  /* 0x0000fd0000047ab9 */ /* 0x000fe20000000800 */
[C---:B------:R-:W-:Y:S01]  /*8980*/  IMAD.SHL.U32 R15, R16.reuse, 0x2, RZ ;  /* 0x00000002100f7824 */ /* 0x040fe200078e00ff */
[C---:B------:R-:W-:Y:S02]  /*8990*/  ISETP.GE.AND P2, PT, R16.reuse, UR4, PT ;  /* 0x0000000410007c0c */ /* 0x040fe4000bf46270 */
[----:B------:R-:W-:Y:S02]  /*89a0*/  SHF.L.U64.HI R4, R16, 0x1, R17 ;  /* 0x0000000110047819 */ /* 0x000fe40000010211 */
[-C--:B---3--:R-:W-:Y:S02]  /*89b0*/  IADD3 R12, P0, R20, R15.reuse, RZ ;  /* 0x0000000f140c7210 */ /* 0x088fe40007f1e0ff */
[----:B0-----:R-:W-:-:S03]  /*89c0*/  IADD3 R14, P1, R14, R15, RZ ;  /* 0x0000000f0e0e7210 */ /* 0x001fc60007f3e0ff */
[--C-:B--2---:R-:W-:Y:S02]  /*89d0*/  IMAD.X R13, R3, 0x1, R4.reuse, P0 ;  /* 0x00000001030d7824 */ /* 0x104fe400000e0604 */
[----:B----4-:R-:W-:Y:S01]  /*89e0*/  IMAD.X R15, R21, 0x1, R4, P1 ;  /* 0x00000001150f7824 */ /* 0x010fe200008e0604 */
[----:B------:R-:W-:Y:S01]  /*89f0*/  CS2R R4, SRZ ;  /* 0x0000000000047805 */ /* 0x000fe2000001ff00 */
[----:B------:R-:W-:Y:S06]  /*8a00*/  @P2 BRA `(.L_x_10548) ;  /* 0x0000000000082947 */ /* 0x000fec0003800000 */
[----:B------:R1:W5:Y:S04]  /*8a10*/  LD.E.128 R4, desc[UR60][R12.64] ;  /* 0x0000003c0c047980 */ /* 0x000368000c101d00 */
[----:B------:R1:W5:Y:S02]  /*8a20*/  LD.E.128 R8, desc[UR60][R14.64] ;  /* 0x0000003c0e087980 */ /* 0x000364000c101d00 */
.L_x_10548:
[----:B------:R-:W-:Y:S05]  /*8a30*/  BSYNC B1 ;  /* 0x0000000000017941 */ /* 0x000fea0003800000 */
.L_x_10547:
[----:B------:R-:W4:Y:S01]  /*8a40*/  SYNCS.PHASECHK.TRANS64.TRYWAIT P1, [R19+URZ+0x32400], R28 ;  /* 0x0324001c130075a7 */ /* 0x000f22000802017f */
[----:B--2---:R-:W-:Y:S01]  /*8a50*/  IMAD R3, R49, -0x80, R154 ;  /* 0xffffff8031037824 */ /* 0x004fe200078e029a */
[--C-:B-----5:R-:W-:Y:S01]  /*8a60*/  SHF.R.U64 R29, R6, 0x10, R7.reuse ;  /* 0x00000010061d7819 */ /* 0x120fe20000001207 */
[----:B-1----:R-:W-:Y:S01]  /*8a70*/  IMAD.MOV.U32 R12, RZ, RZ, R4 ;  /* 0x000000ffff0c7224 */ /* 0x002fe200078e0004 */
[--C-:B------:R-:W-:Y:S01]  /*8a80*/  SHF.R.U32.HI R27, RZ, 0x10, R7.reuse ;  /* 0x00000010ff1b7819 */ /* 0x100fe20000011607 */
[----:B0-----:R-:W-:Y:S01]  /*8a90*/  IMAD.MOV.U32 R14, RZ, RZ, R7 ;  /* 0x000000ffff0e7224 */ /* 0x001fe200078e0007 */
[----:B------:R-:W-:Y:S01]  /*8aa0*/  SHF.R.U64 R31, R4, 0x10, R5 ;  /* 0x00000010041f7819 */ /* 0x000fe20000001205 */
[----:B------:R-:W-:Y:S01]  /*8ab0*/  IMAD.MOV.U32 R15, RZ, RZ, R8 ;  /* 0x000000ffff0f7224 */ /* 0x000fe200078e0008 */
[----:B------:R-:W-:Y:S01]  /*8ac0*/  SHF.R.U64 R8, R8, 0x10, R9 ;  /* 0x0000001008087819 */ /* 0x000fe20000001209 */
[----:B------:R-:W-:Y:S01]  /*8ad0*/  IMAD.MOV.U32 R13, RZ, RZ, R5 ;  /* 0x000000ffff0d7224 */ /* 0x000fe200078e0005 */
[--C-:B------:R-:W-:Y:S01]  /*8ae0*/  SHF.R.U32.HI R7, RZ, 0x10, R9.reuse ;  /* 0x00000010ff077819 */ /* 0x100fe20000011609 */
[----:B---3--:R-:W-:Y:S01]  /*8af0*/  IMAD.MOV.U32 R20, RZ, RZ, R9 ;  /* 0x000000ffff147224 */ /* 0x008fe200078e0009 */
[----:B------:R-:W-:Y:S01]  /*8b00*/  SHF.R.U32.HI R30, RZ, 0x10, R5 ;  /* 0x00000010ff1e7819 */ /* 0x000fe20000011605 */
[----:B------:R-:W-:Y:S01]  /*8b10*/  IMAD.MOV.U32 R4, RZ, RZ, R6 ;  /* 0x000000ffff047224 */ /* 0x000fe200078e0006 */
[----:B------:R-:W-:Y:S01]  /*8b20*/  ISETP.GE.AND P0, PT, R16, R25, PT ;  /* 0x000000191000720c */ /* 0x000fe20003f06270 */
[----:B----4-:R-:W-:Y:S01]  /*8b30*/  IMAD.MOV.U32 R21, RZ, RZ, R10 ;  /* 0x000000ffff157224 */ /* 0x010fe200078e000a */
[----:B------:R-:W-:Y:S01]  /*8b40*/  VIMNMX R9, R3, 0x80, PT ;  /* 0x0000008003097848 */ /* 0x000fe20003fe0100 */
        /* <DEDUP_REMOVED lines=16> */
.L_x_10780:
[----:B------:R-:W-:Y:S05]  /*8c50*/  BSYNC B1 ;  /* 0x0000000000017941 */ /* 0x000fea0003800000 */
.L_x_10549:
        /* <DEDUP_REMOVED lines=22> */
[C---:B------:R-:W-:Y:S01]  /*8dc0*/  IMAD.U32 R27, R4.reuse, 0x10000, RZ ;  /* 0x00010000041b7824 */ /* 0x040fe200078e00ff */
[----:B------:R-:W-:Y:S01]  /*8dd0*/  LOP3.LUT R4, R4, 0xffff0000, RZ, 0xc0, !PT ;  /* 0xffff000004047812 */ /* 0x000fe200078ec0ff */
[C---:B--2---:R-:W-:Y:S01]  /*8de0*/  IMAD.U32 R33, R10.reuse, 0x10000, RZ ;  /* 0x000100000a217824 */ /* 0x044fe200078e00ff */
[----:B------:R-:W-:Y:S01]  /*8df0*/  LOP3.LUT R10, R10, 0xffff0000, RZ, 0xc0, !PT ;  /* 0xffff00000a0a7812 */ /* 0x000fe200078ec0ff */
[C---:B------:R-:W-:Y:S01]  /*8e00*/  IMAD.U32 R31, R8.reuse, 0x10000, RZ ;  /* 0x00010000081f7824 */ /* 0x040fe200078e00ff */
[----:B------:R-:W-:Y:S01]  /*8e10*/  LOP3.LUT R8, R8, 0xffff0000, RZ, 0xc0, !PT ;  /* 0xffff000008087812 */ /* 0x000fe200078ec0ff */
[C---:B------:R-:W-:Y:S01]  /*8e20*/  FMUL.FTZ R38, R33.reuse, R40 ;  /* 0x0000002821267220 */ /* 0x040fe20000410000 */
[-C--:B------:R-:W-:Y:S01]  /*8e30*/  FMUL.FTZ R44, R33, R36.reuse ;  /* 0x00000024212c7220 */ /* 0x080fe20000410000 */
[----:B------:R-:W-:Y:S01]  /*8e40*/  LOP3.LUT R33, R13, 0xffff0000, RZ, 0xc0, !PT ;  /* 0xffff00000d217812 */ /* 0x000fe200078ec0ff */
[----:B------:R-:W-:Y:S01]  /*8e50*/  FMUL.FTZ R37, R10, R35 ;  /* 0x000000230a257220 */ /* 0x000fe20000410000 */
[----:B------:R-:W-:Y:S01]  /*8e60*/  FFMA.FTZ R42, R29, R36, -R38 ;  /* 0x000000241d2a7223 */ /* 0x000fe20000010826 */
[----:B------:R-:W-:-:S02]  /*8e70*/  IMAD.U32 R38, R15, 0x10000, RZ ;  /* 0x000100000f267824 */ /* 0x000fc400078e00ff */
[----:B------:R-:W-:Y:S01]  /*8e80*/  FFMA.FTZ R44, R29, R40, R44 ;  /* 0x000000281d2c7223 */ /* 0x000fe2000001002c */
[----:B------:R-:W-:Y:S02]  /*8e90*/  IMAD.U32 R36, R3, 0x10000, RZ ;  /* 0x0001000003247824 */ /* 0x000fe400078e00ff */
[-C--:B------:R-:W-:Y:S01]  /*8ea0*/  FMUL.FTZ R29, R10, R33.reuse ;  /* 0x000000210a1d7220 */ /* 0x080fe20000410000 */
[C---:B------:R-:W-:Y:S01]  /*8eb0*/  FFMA.FTZ R43, R6.reuse, R33, -R37 ;  /* 0x00000021062b7223 */ /* 0x040fe20000010825 */
[----:B------:R-:W-:Y:S01]  /*8ec0*/  FMUL.FTZ R10, R31, R38 ;  /* 0x000000261f0a7220 */ /* 0x000fe20000410000 */
[----:B------:R-:W-:Y:S01]  /*8ed0*/  LOP3.LUT R33, R15, 0xffff0000, RZ, 0xc0, !PT ;  /* 0xffff00000f217812 */ /* 0x000fe200078ec0ff */
[----:B------:R-:W-:Y:S01]  /*8ee0*/  FMUL.FTZ R31, R31, R36 ;  /* 0x000000241f1f7220 */ /* 0x000fe20000410000 */
[----:B------:R-:W-:Y:S01]  /*8ef0*/  FFMA.FTZ R45, R6, R35, R29 ;  /* 0x00000023062d7223 */ /* 0x000fe2000001001d */
[----:B------:R-:W-:Y:S01]  /*8f00*/  LOP3.LUT R29, R3, 0xffff0000, RZ, 0xc0, !PT ;  /* 0xffff0000031d7812 */ /* 0x000fe200078ec0ff */
[----:B------:R-:W-:-:S02]  /*8f10*/  IMAD.U32 R32, R9, 0x10000, RZ ;  /* 0x0001000009207824 */ /* 0x000fc400078e00ff */
[C---:B------:R-:W-:Y:S01]  /*8f20*/  FFMA.FTZ R38, R27.reuse, R38, R31 ;  /* 0x000000261b267223 */ /* 0x040fe2000001001f */
[----:B------:R-:W-:Y:S01]  /*8f30*/  FMUL.FTZ R35, R8, R33 ;  /* 0x0000002108237220 */ /* 0x000fe20000410000 */
[----:B------:R-:W-:Y:S02]  /*8f40*/  IMAD.U32 R31, R20, 0x10000, RZ ;  /* 0x00010000141f7824 */ /* 0x000fe400078e00ff */
[----:B------:R-:W-:Y:S01]  /*8f50*/  FFMA.FTZ R36, R27, R36, -R10 ;  /* 0x000000241b247223 */ /* 0x000fe2000001080a */
[----:B0-----:R-:W-:Y:S02]  /*8f60*/  IMAD.U32 R28, R5, 0x10000, RZ ;  /* 0x00010000051c7824 */ /* 0x001fe400078e00ff */
[-C--:B------:R-:W-:Y:S01]  /*8f70*/  FMUL.FTZ R39, R8, R29.reuse ;  /* 0x0000001d08277220 */ /* 0x080fe20000410000 */
[----:B------:R-:W-:Y:S02]  /*8f80*/  IMAD.U32 R27, R12, 0x10000, RZ ;  /* 0x000100000c1b7824 */ /* 0x000fe400078e00ff */
[----:B------:R-:W-:Y:S01]  /*8f90*/  FFMA.FTZ R37, R4, R29, -R35 ;  /* 0x0000001d04257223 */ /* 0x000fe20000010823 */
[----:B------:R-:W-:Y:S01]  /*8fa0*/  FMUL.FTZ R41, R32, R31 ;  /* 0x0000001f20297220 */ /* 0x000fe20000410000 */
[----:B------:R-:W-:-:S02]  /*8fb0*/  IMAD.U32 R34, R11, 0x10000, RZ ;  /* 0x000100000b227824 */ /* 0x000fc400078e00ff */
[----:B------:R-:W-:Y:S01]  /*8fc0*/  FMUL.FTZ R32, R32, R27 ;  /* 0x0000001b20207220 */ /* 0x000fe20000410000 */
[----:B------:R-:W-:Y:S02]  /*8fd0*/  IMAD.U32 R35, R26, 0x10000, RZ ;  /* 0x000100001a237824 */ /* 0x000fe400078e00ff */
[----:B------:R-:W-:Y:S01]  /*8fe0*/  FFMA.FTZ R39, R4, R33, R39 ;  /* 0x0000002104277223 */ /* 0x000fe20000010027 */
[----:B------:R-:W-:Y:S02]  /*8ff0*/  IMAD.U32 R29, R14, 0x10000, RZ ;  /* 0x000100000e1d7824 */ /* 0x000fe400078e00ff */
[----:B------:R-:W-:Y:S01]  /*9000*/  FFMA.FTZ R41, R28, R27, -R41 ;  /* 0x0000001b1c297223 */ /* 0x000fe20000010829 */
[----:B------:R-:W-:Y:S01]  /*9010*/  IMAD.U32 R30, R7, 0x10000, RZ ;  /* 0x00010000071e7824 */ /* 0x000fe200078e00ff */
[----:B------:R-:W-:Y:S01]  /*9020*/  LOP3.LUT R9, R9, 0xffff0000, RZ, 0xc0, !PT ;  /* 0xffff000009097812 */ /* 0x000fe200078ec0ff */
[C---:B------:R-:W-:Y:S01]  /*9030*/  FMUL.FTZ R33, R34.reuse, R35 ;  /* 0x0000002322217220 */ /* 0x040fe20000410000 */
[----:B------:R-:W-:Y:S01]  /*9040*/  LOP3.LUT R11, R11, 0xffff0000, RZ, 0xc0, !PT ;  /* 0xffff00000b0b7812 */ /* 0x000fe200078ec0ff */
        /* <DEDUP_REMOVED lines=24> */
[----:B------:R1:W-:Y:S01]  /*91d0*/  STS.128 [R46+0x18400], R4 ;  /* 0x018400042e007388 */ /* 0x0003e20000000c00 */
[----:B------:R-:W-:Y:S02]  /*91e0*/  F2FP.BF16.F32.PACK_AB R9, R9, R32 ;  /* 0x000000200909723e */ /* 0x000fe400000010ff */
[----:B------:R-:W-:-:S05]  /*91f0*/  F2FP.BF16.F32.PACK_AB R11, R34, R27 ;  /* 0x0000001b220b723e */ /* 0x000fca00000010ff */
[----:B------:R1:W-:Y:S02]  /*9200*/  STS.128 [R47+0x18400], R8 ;  /* 0x018400082f007388 */ /* 0x0003e40000000c00 */
.L_x_10552:
[----:B------:R-:W-:Y:S05]  /*9210*/  BSYNC B1 ;  /* 0x0000000000017941 */ /* 0x000fea0003800000 */
.L_x_10551:
        /* <DEDUP_REMOVED lines=13> */
[----:B------:R-:W-:Y:S02]  /*92f0*/  IMAD.U32 R37, R15, 0x10000, RZ ;  /* 0x000100000f257824 */ /* 0x000fe400078e00ff */
[----:B------:R-:W-:Y:S01]  /*9300*/  IMAD.U32 R35, R3, 0x10000, RZ ;  /* 0x0001000003237824 */ /* 0x000fe200078e00ff */
[----:B------:R-:W-:Y:S01]  /*9310*/  LOP3.LUT R44, R15, 0xffff0000, RZ, 0xc0, !PT ;  /* 0xffff00000f2c7812 */ /* 0x000fe200078ec0ff */
[----:B------:R-:W-:Y:S01]  /*9320*/  IMAD.U32 R46, R20, 0x10000, RZ ;  /* 0x00010000142e7824 */ /* 0x000fe200078e00ff */
[----:B------:R-:W-:Y:S01]  /*9330*/  LOP3.LUT R40, R3, 0xffff0000, RZ, 0xc0, !PT ;  /* 0xffff000003287812 */ /* 0x000fe200078ec0ff */
[----:B------:R-:W-:Y:S01]  /*9340*/  IMAD.U32 R42, R12, 0x10000, RZ ;  /* 0x000100000c2a7824 */ /* 0x000fe200078e00ff */
[----:B------:R-:W-:Y:S02]  /*9350*/  LOP3.LUT R39, R20, 0xffff0000, RZ, 0xc0, !PT ;  /* 0xffff000014277812 */ /* 0x000fe400078ec0ff */
[----:B------:R-:W-:Y:S01]  /*9360*/  LOP3.LUT R41, R26, 0xffff0000, RZ, 0xc0, !PT ;  /* 0xffff00001a297812 */ /* 0x000fe200078ec0ff */
[----:B--2---:R-:W-:-:S04]  /*9370*/  IMAD.IADD R8, R5, 0x1, R4 ;  /* 0x0000000105087824 */ /* 0x004fc800078e0204 */
[----:B------:R-:W-:Y:S01]  /*9380*/  IMAD R25, R8, 0x2, R19 ;  /* 0x0000000208197824 */ /* 0x000fe200078e0213 */
[----:B---3--:R-:W1:Y:S04]  /*9390*/  LDS.128 R4, [R43+0x18400] ;  /* 0x018400002b047984 */ /* 0x008e680000000c00 */
[----:B------:R-:W2:Y:S01]  /*93a0*/  LDS.128 R8, [R25+0x18400] ;  /* 0x0184000019087984 */ /* 0x000ea20000000c00 */
[----:B-1----:R-:W-:Y:S02]  /*93b0*/  IMAD.U32 R27, R4, 0x10000, RZ ;  /* 0x00010000041b7824 */ /* 0x002fe400078e00ff */
[C---:B--2---:R-:W-:Y:S01]  /*93c0*/  IMAD.U32 R31, R8.reuse, 0x10000, RZ ;  /* 0x00010000081f7824 */ /* 0x044fe200078e00ff */
[----:B------:R-:W-:Y:S01]  /*93d0*/  LOP3.LUT R8, R8, 0xffff0000, RZ, 0xc0, !PT ;  /* 0xffff000008087812 */ /* 0x000fe200078ec0ff */
[----:B------:R-:W-:-:S02]  /*93e0*/  IMAD.U32 R32, R9, 0x10000, RZ ;  /* 0x0001000009207824 */ /* 0x000fc400078e00ff */
[-C--:B------:R-:W-:Y:S01]  /*93f0*/  FMUL.FTZ R36, R37, R31.reuse ;  /* 0x0000001f25247220 */ /* 0x080fe20000410000 */
[C---:B------:R-:W-:Y:S01]  /*9400*/  FMUL.FTZ R38, R35.reuse, R31 ;  /* 0x0000001f23267220 */ /* 0x040fe20000410000 */
[----:B------:R-:W-:Y:S01]  /*9410*/  LOP3.LUT R4, R4, 0xffff0000, RZ, 0xc0, !PT ;  /* 0xffff000004047812 */ /* 0x000fe200078ec0ff */
[-C--:B------:R-:W-:Y:S01]  /*9420*/  FMUL.FTZ R3, R44, R8.reuse ;  /* 0x000000082c037220 */ /* 0x080fe20000410000 */
[-C--:B------:R-:W-:Y:S01]  /*9430*/  FFMA.FTZ R36, R35, R27.reuse, -R36 ;  /* 0x0000001b23247223 */ /* 0x080fe20000010824 */
[----:B------:R-:W-:Y:S01]  /*9440*/  FFMA.FTZ R38, R37, R27, R38 ;  /* 0x0000001b25267223 */ /* 0x000fe20000010026 */
[----:B0-----:R-:W-:Y:S02]  /*9450*/  IMAD.U32 R28, R5, 0x10000, RZ ;  /* 0x00010000051c7824 */ /* 0x001fe400078e00ff */
[----:B------:R-:W-:Y:S01]  /*9460*/  FMUL.FTZ R15, R40, R8 ;  /* 0x00000008280f7220 */ /* 0x000fe20000410000 */
[-C--:B------:R-:W-:Y:S01]  /*9470*/  FMUL.FTZ R27, R46, R32.reuse ;  /* 0x000000202e1b7220 */ /* 0x080fe20000410000 */
[----:B------:R-:W-:Y:S01]  /*9480*/  FMUL.FTZ R31, R42, R32 ;  /* 0x000000202a1f7220 */ /* 0x000fe20000410000 */
[----:B------:R-:W-:-:S02]  /*9490*/  IMAD.U32 R33, R10, 0x10000, RZ ;  /* 0x000100000a217824 */ /* 0x000fc400078e00ff */
[-C--:B------:R-:W-:Y:S01]  /*94a0*/  FFMA.FTZ R3, R40, R4.reuse, -R3 ;  /* 0x0000000428037223 */ /* 0x080fe20000010803 */
[----:B------:R-:W-:Y:S02]  /*94b0*/  IMAD.U32 R37, R21, 0x10000, RZ ;  /* 0x0001000015257824 */ /* 0x000fe400078e00ff */
[C---:B------:R-:W-:Y:S01]  /*94c0*/  IMAD.U32 R35, R13.reuse, 0x10000, RZ ;  /* 0x000100000d237824 */ /* 0x040fe200078e00ff */
[----:B------:R-:W-:Y:S01]  /*94d0*/  LOP3.LUT R10, R10, 0xffff0000, RZ, 0xc0, !PT ;  /* 0xffff00000a0a7812 */ /* 0x000fe200078ec0ff */
[----:B------:R-:W-:Y:S01]  /*94e0*/  FFMA.FTZ R15, R44, R4, R15 ;  /* 0x000000042c0f7223 */ /* 0x000fe2000001000f */
[----:B------:R-:W-:Y:S01]  /*94f0*/  LOP3.LUT R32, R13, 0xffff0000, RZ, 0xc0, !PT ;  /* 0xffff00000d207812 */ /* 0x000fe200078ec0ff */
[-C--:B------:R-:W-:Y:S01]  /*9500*/  FFMA.FTZ R27, R42, R28.reuse, -R27 ;  /* 0x0000001c2a1b7223 */ /* 0x080fe2000001081b */
[----:B------:R-:W-:Y:S01]  /*9510*/  LOP3.LUT R40, R21, 0xffff0000, RZ, 0xc0, !PT ;  /* 0xffff000015287812 */ /* 0x000fe200078ec0ff */
[----:B------:R-:W-:Y:S01]  /*9520*/  FFMA.FTZ R31, R46, R28, R31 ;  /* 0x0000001c2e1f7223 */ /* 0x000fe2000001001f */
[----:B------:R-:W-:-:S02]  /*9530*/  IMAD.U32 R29, R6, 0x10000, RZ ;  /* 0x00010000061d7824 */ /* 0x000fc400078e00ff */
[-C--:B------:R-:W-:Y:S01]  /*9540*/  FMUL.FTZ R4, R37, R33.reuse ;  /* 0x0000002125047220 */ /* 0x080fe20000410000 */
[----:B------:R-:W-:Y:S01]  /*9550*/  FMUL.FTZ R28, R35, R33 ;  /* 0x00000021231c7220 */ /* 0x000fe20000410000 */
[----:B------:R-:W-:Y:S02]  /*9560*/  IMAD.U32 R34, R11, 0x10000, RZ ;  /* 0x000100000b227824 */ /* 0x000fe400078e00ff */
[----:B------:R-:W-:Y:S02]  /*9570*/  IMAD.U32 R42, R26, 0x10000, RZ ;  /* 0x000100001a2a7824 */ /* 0x000fe400078e00ff */
[-C--:B------:R-:W-:Y:S01]  /*9580*/  FMUL.FTZ R13, R40, R10.reuse ;  /* 0x0000000a280d7220 */ /* 0x080fe20000410000 */
[----:B------:R-:W-:Y:S01]  /*9590*/  FMUL.FTZ R21, R32, R10 ;  /* 0x0000000a20157220 */ /* 0x000fe20000410000 */
[-C--:B------:R-:W-:Y:S01]  /*95a0*/  FFMA.FTZ R8, R35, R29.reuse, -R4 ;  /* 0x0000001d23087223 */ /* 0x080fe20000010804 */
[----:B------:R-:W-:Y:S01]  /*95b0*/  FFMA.FTZ R10, R37, R29, R28 ;  /* 0x0000001d250a7223 */ /* 0x000fe2000001001c */
[----:B------:R-:W-:Y:S01]  /*95c0*/  LOP3.LUT R6, R6, 0xffff0000, RZ, 0xc0, !PT ;  /* 0xffff000006067812 */ /* 0x000fe200078ec0ff */
[----:B------:R-:W-:Y:S01]  /*95d0*/  IMAD.U32 R30, R7, 0x10000, RZ ;  /* 0x00010000071e7824 */ /* 0x000fe200078e00ff */
[----:B------:R-:W-:Y:S01]  /*95e0*/  LOP3.LUT R9, R9, 0xffff0000, RZ, 0xc0, !PT ;  /* 0xffff000009097812 */ /* 0x000fe200078ec0ff */
[----:B------:R-:W-:Y:S01]  /*95f0*/  IMAD.U32 R4, R14, 0x10000, RZ ;  /* 0x000100000e047824 */ /* 0x000fe200078e00ff */
[----:B------:R-:W-:Y:S01]  /*9600*/  LOP3.LUT R11, R11, 0xffff0000, RZ, 0xc0, !PT ;  /* 0xffff00000b0b7812 */ /* 0x000fe200078ec0ff */
[----:B------:R-:W-:Y:S01]  /*9610*/  FMUL.FTZ R29, R42, R34 ;  /* 0x000000222a1d7220 */ /* 0x000fe20000410000 */
[----:B------:R-:W-:-:S02]  /*9620*/  LOP3.LUT R35, R12, 0xffff0000, RZ, 0xc0, !PT ;  /* 0xffff00000c237812 */ /* 0x000fc400078ec0ff */
[----:B------:R-:W-:Y:S01]  /*9630*/  LOP3.LUT R37, R14, 0xffff0000, RZ, 0xc0, !PT ;  /* 0xffff00000e257812 */ /* 0x000fe200078ec0ff */
[C---:B------:R-:W-:Y:S01]  /*9640*/  FMUL.FTZ R33, R4.reuse, R34 ;  /* 0x0000002204217220 */ /* 0x040fe20000410000 */
[----:B------:R-:W-:Y:S01]  /*9650*/  LOP3.LUT R5, R5, 0xffff0000, RZ, 0xc0, !PT ;  /* 0xffff000005057812 */ /* 0x000fe200078ec0ff */
[----:B------:R-:W-:Y:S01]  /*9660*/  FFMA.FTZ R29, R4, R30, -R29 ;  /* 0x0000001e041d7223 */ /* 0x000fe2000001081d */
[----:B------:R-:W-:Y:S01]  /*9670*/  LOP3.LUT R7, R7, 0xffff0000, RZ, 0xc0, !PT ;  /* 0xffff000007077812 */ /* 0x000fe200078ec0ff */
[-C--:B------:R-:W-:Y:S01]  /*9680*/  FFMA.FTZ R13, R32, R6.reuse, -R13 ;  /* 0x00000006200d7223 */ /* 0x080fe2000001080d */
        /* <DEDUP_REMOVED lines=20> */
.L_x_10543:
[----:B------:R-:W-:Y:S05]  /*97d0*/  BSYNC B0 ;  /* 0x0000000000007941 */ /* 0x000fea0003800000 */
.L_x_10532:
        /* <DEDUP_REMOVED lines=8> */
.L_x_10529:
[----:B--2---:R-:W2:Y:S01]  /*9860*/  S2R R3, SR_TID.X ;  /* 0x0000000000037919 */ /* 0x004ea20000002100 */
[----:B------:R-:W-:Y:S01]  /*9870*/  ISETP.NE.AND P0, PT, R210, 0x3, PT ;  /* 0x00000003d200780c */ /* 0x000fe20003f05270 */
[----:B------:R-:W-:Y:S05]  /*9880*/  WARPSYNC.ALL ;  /* 0x0000000000007948 */ /* 0x000fea0003800000 */
[----:B--2---:R-:W-:-:S05]  /*9890*/  SHF.R.U32.HI R3, RZ, 0x7, R3 ;  /* 0x00000007ff037819 */ /* 0x004fca0000011603 */
[----:B-1-3--:R-:W-:-:S05]  /*98a0*/  VIADD R10, R3, 0x8 ;  /* 0x00000008030a7836 */ /* 0x00afca0000000000 */
[----:B------:R1:W-:Y:S06]  /*98b0*/  BAR.SYNC.DEFER_BLOCKING R10, 0x100 ;  /* 0x0004000a0000751d */ /* 0x0003ec0000010000 */
[----:B------:R-:W-:Y:S05]  /*98c0*/  @!P0 BRA `(.L_x_10553) ;  /* 0x0000000000048947 */ /* 0x000fea0003800000 */
[----:B------:R-:W-:Y:S01]  /*98d0*/  BPT.TRAP 0x1 ;  /* 0x000000040000795c */ /* 0x000fe20000300000 */
.L_x_10553:
[----:B------:R-:W-:Y:S01]  /*98e0*/  IMAD R4, R206, 0x8, R19 ;  /* 0x00000008ce047824 */ /* 0x000fe200078e0213 */
[----:B------:R-:W-:-:S04]  /*98f0*/  SHF.L.U32 R5, R218, 0x1f, RZ ;  /* 0x0000001fda057819 */ /* 0x000fc800000006ff */
[----:B------:R2:W3:Y:S01]  /*9900*/  SYNCS.PHASECHK.TRANS64.TRYWAIT P1, [R4+URZ+0x32430], R5 ;  /* 0x03243005040075a7 */ /* 0x0004e2000802017f */
[----:B------:R-:W-:Y:S05]  /*9910*/  @!P0 BRA `(.L_x_10554) ;  /* 0x0000000000048947 */ /* 0x000fea0003800000 */
[----:B------:R-:W-:Y:S01]  /*9920*/  BPT.TRAP 0x1 ;  /* 0x000000040000795c */ /* 0x000fe20000300000 */
.L_x_10554:
[----:B------:R-:W-:Y:S01]  /*9930*/  VIADD R3, R19, 0x1c400 ;  /* 0x0001c40013037836 */ /* 0x000fe20000000000 */
[----:B------:R-:W-:Y:S01]  /*9940*/  LOP3.LUT R12, R24, 0x10000, RZ, 0xfc, !PT ;  /* 0x00010000180c7812 */ /* 0x000fe200078efcff */
[----:B0-----:R-:W-:-:S03]  /*9950*/  IMAD.MOV.U32 R13, RZ, RZ, 0x40000040 ;  /* 0x40000040ff0d7424 */ /* 0x001fc600078e00ff */
[----:B------:R-:W-:-:S04]  /*9960*/  SHF.R.U32.HI R3, RZ, 0x4, R3 ;  /* 0x00000004ff037819 */ /* 0x000fc80000011603 */
[----:B------:R-:W-:-:S04]  /*9970*/  LOP3.LUT R3, R3, 0x3fff, RZ, 0xc0, !PT ;  /* 0x00003fff03037812 */ /* 0x000fc800078ec0ff */
[----:B------:R-:W-:-:S05]  /*9980*/  LOP3.LUT R3, R3, 0x10000, RZ, 0xfc, !PT ;  /* 0x0001000003037812 */ /* 0x000fca00078efcff */
[----:B------:R0:W-:Y:S01]  /*9990*/  STL [R1+0x4c], R3 ;  /* 0x00004c0301007387 */ /* 0x0001e20000100800 */
[----:B---3--:R-:W-:Y:S05]  /*99a0*/  @P1 BRA `(.L_x_10555) ;  /* 0x0000000000081947 */ /* 0x008fea0003800000 */
[----:B------:R-:W3:Y:S02]  /*99b0*/  SYNCS.PHASECHK.TRANS64.TRYWAIT P1, [R4+URZ+0x32430], R5 ;  /* 0x03243005040075a7 */ /* 0x000ee4000802017f */
[----:B---3--:R-:W-:Y:S05]  /*99c0*/  @!P1 BRA `(.L_x_10556) ;  /* 0x0000013400449947 */ /* 0x008fea0003800000 */
.L_x_10555:
[----:B0-----:R-:W4:Y:S01]  /*99d0*/  LDL R3, [R1+0x4c] ;  /* 0x00004c0001037983 */ /* 0x001f220000100800 */
[----:B------:R-:W-:Y:S01]  /*99e0*/  IMAD.MOV.U32 R7, RZ, RZ, 0x40000040 ;  /* 0x40000040ff077424 */ /* 0x000fe200078e00ff */
[----:B------:R-:W-:Y:S05]  /*99f0*/  WARPSYNC.ALL ;  /* 0x0000000000007948 */ /* 0x000fea0003800000 */
[C---:B------:R-:W-:Y:S01]  /*9a00*/  R2UR UR4, R12.reuse ;  /* 0x000000000c0472ca */ /* 0x040fe200000e0000 */
[----:B------:R-:W-:Y:S01]  /*9a10*/  WARPGROUP.ARRIVE ;  /* 0x00000000000079c5 */ /* 0x000fe20000000000 */
[----:B------:R-:W-:Y:S01]  /*9a20*/  R2UR UR5, R13 ;  /* 0x000000000d0572ca */ /* 0x000fe200000e0000 */
        /* <DEDUP_REMOVED lines=10> */
[----:B------:R-:W-:Y:S02]  /*9ad0*/  IMAD.MOV.U32 R7, RZ, RZ, 0x40000040 ;  /* 0x40000040ff077424 */ /* 0x000fe400078e00ff */
[----:B----4-:R-:W-:-:S04]  /*9ae0*/  IMAD R6, R206, 0x300, R3 ;  /* 0x00000300ce067824 */ /* 0x010fc800078e0203 */
        /* <DEDUP_REMOVED lines=12> */
[----:B------:R-:W-:Y:S01]  /*9bb0*/  HGMMA.64x96x16.F32.BF16 R24, gdesc[UR4], R24, gsb0 ;  /* 0x01600000041879f0 */ /* 0x000fe20008001818 */
[----:B------:R-:W-:Y:S02]  /*9bc0*/  R2UR UR4, R222 ;  /* 0x00000000de0472ca */ /* 0x000fe400000e0000 */
[----:B------:R-:W-:Y:S02]  /*9bd0*/  R2UR UR5, R223 ;  /* 0x00000000df0572ca */ /* 0x000fe400000e0000 */
[----:B------:R-:W-:Y:S02]  /*9be0*/  R2UR UR6, R8 ;  /* 0x00000000080672ca */ /* 0x000fe400000e0000 */
[----:B------:R-:W-:Y:S01]  /*9bf0*/  R2UR UR7, R9 ;  /* 0x00000000090772ca */ /* 0x000fe200000e0000 */
[----:B------:R-:W-:Y:S02]  /*9c00*/  WARPGROUP.DEPBAR.LE gsb0, 0x0 ;  /* 0x00008000000079c5 */ /* 0x000fe40000010000 */
[----:B------:R-:W-:-:S10]  /*9c10*/  WARPGROUP.ARRIVE ;  /* 0x00000000000079c5 */ /* 0x000fd40000000000 */
        /* <DEDUP_REMOVED lines=9> */
[----:B------:R-:W0:Y:S02]  /*9cb0*/  SYNCS.PHASECHK.TRANS64.TRYWAIT P1, [R19+URZ+0x32410], R0 ;  /* 0x03241000130075a7 */ /* 0x000e24000802017f */
[----:B0-----:R-:W-:Y:S05]  /*9cc0*/  @!P1 BRA `(.L_x_10558) ;  /* 0x0000013000989947 */ /* 0x001fea0003800000 */
.L_x_10781:
[----:B------:R-:W-:Y:S05]  /*9cd0*/  BSYNC B0 ;  /* 0x0000000000007941 */ /* 0x000fea0003800000 */
.L_x_10557:
[----:B------:R-:W-:Y:S05]  /*9ce0*/  @!P0 BRA `(.L_x_10559) ;  /* 0x0000000000048947 */ /* 0x000fea0003800000 */
[----:B------:R-:W-:Y:S01]  /*9cf0*/  BPT.TRAP 0x1 ;  /* 0x000000040000795c */ /* 0x000fe20000300000 */
.L_x_10559:
[----:B------:R4:W0:Y:S01]  /*9d00*/  SYNCS.PHASECHK.TRANS64.TRYWAIT P1, [R4+URZ+0x32450], R5 ;  /* 0x03245005040075a7 */ /* 0x000822000802017f */
[----:B------:R-:W-:Y:S05]  /*9d10*/  @!P0 BRA `(.L_x_10560) ;  /* 0x0000000000048947 */ /* 0x000fea0003800000 */
[----:B------:R-:W-:Y:S01]  /*9d20*/  BPT.TRAP 0x1 ;  /* 0x000000040000795c */ /* 0x000fe20000300000 */
.L_x_10560:
[----:B0-----:R-:W-:Y:S05]  /*9d30*/  @P1 BRA `(.L_x_10561) ;  /* 0x0000000000081947 */ /* 0x001fea0003800000 */
[----:B------:R-:W0:Y:S02]  /*9d40*/  SYNCS.PHASECHK.TRANS64.TRYWAIT P1, [R4+URZ+0x32450], R5 ;  /* 0x03245005040075a7 */ /* 0x000e24000802017f */
[----:B0-----:R-:W-:Y:S05]  /*9d50*/  @!P1 BRA `(.L_x_10562) ;  /* 0x0000013000889947 */ /* 0x001fea0003800000 */
.L_x_10561:
[----:B------:R-:W-:Y:S05]  /*9d60*/  WARPSYNC.ALL ;  /* 0x0000000000007948 */ /* 0x000fea0003800000 */
[----:B------:R-:W-:Y:S01]  /*9d70*/  IMAD R72, R72, 0x2000, R19 ;  /* 0x0000200048487824 */ /* 0x000fe200078e0213 */
[----:B------:R-:W-:Y:S01]  /*9d80*/  WARPGROUP.ARRIVE ;  /* 0x00000000000079c5 */ /* 0x000fe20000000000 */
[----:B--234-:R-:W-:Y:S01]  /*9d90*/  VIADD R5, R19, 0x400 ;  /* 0x0000040013057836 */ /* 0x01cfe20000000000 */
[----:B------:R-:W-:Y:S01]  /*9da0*/  UMOV UR9, 0x40000040 ;  /* 0x4000004000097882 */ /* 0x000fe20000000000 */
[----:B------:R-:W-:Y:S01]  /*9db0*/  IMAD.MOV.U32 R7, RZ, RZ, 0x40000040 ;  /* 0x40000040ff077424 */ /* 0x000fe200078e00ff */
[----:B------:R-:W-:Y:S01]  /*9dc0*/  R2UR UR4, R72 ;  /* 0x00000000480472ca */ /* 0x000fe200000e0000 */
[----:B------:R-:W-:Y:S01]  /*9dd0*/  IMAD.MOV.U32 R9, RZ, RZ, 0x40000040 ;  /* 0x40000040ff097424 */ /* 0x000fe200078e00ff */
[----:B------:R-:W-:Y:S01]  /*9de0*/  SHF.R.U32.HI R5, RZ, 0x4, R5 ;  /* 0x00000004ff057819 */ /* 0x000fe20000011605 */
[----:B------:R-:W-:Y:S01]  /*9df0*/  IMAD.U32 R15, RZ, RZ, UR9 ;  /* 0x00000009ff0f7e24 */ /* 0x000fe2000f8e00ff */
[----:B------:R-:W-:Y:S01]  /*9e00*/  R2UR UR11, R7 ;  /* 0x00000000070b72ca */ /* 0x000fe200000e0000 */
[----:B------:R-:W-:Y:S01]  /*9e10*/  UMOV UR57, 0x40000040 ;  /* 0x4000004000397882 */ /* 0x000fe20000000000 */
[----:B------:R-:W-:Y:S01]  /*9e20*/  LOP3.LUT R5, R5, 0x3fff, RZ, 0xc0, !PT ;  /* 0x00003fff05057812 */ /* 0x000fe200078ec0ff */
[----:B------:R-:W-:Y:S01]  /*9e30*/  UMOV UR53, 0x40000040 ;  /* 0x4000004000357882 */ /* 0x000fe20000000000 */
[----:B------:R-:W-:Y:S01]  /*9e40*/  UMOV UR49, 0x40000040 ;  /* 0x4000004000317882 */ /* 0x000fe20000000000 */
[----:B------:R-:W-:Y:S01]  /*9e50*/  UMOV UR45, 0x40000040 ;  /* 0x40000040002d7882 */ /* 0x000fe20000000000 */
[----:B------:R-:W-:Y:S01]  /*9e60*/  LOP3.LUT R0, R5, 0x10000, RZ, 0xfc, !PT ;  /* 0x0001000005007812 */ /* 0x000fe200078efcff */
[----:B------:R-:W-:Y:S01]  /*9e70*/  UMOV UR41, 0x40000040 ;  /* 0x4000004000297882 */ /* 0x000fe20000000000 */
[----:B------:R-:W-:Y:S01]  /*9e80*/  IMAD.MOV.U32 R7, RZ, RZ, 0x40000040 ;  /* 0x40000040ff077424 */ /* 0x000fe200078e00ff */
[----:B------:R-:W-:-:S02]  /*9e90*/  UIADD3 UR4, UR4, 0x22400, URZ ;  /* 0x0002240004047890 */ /* 0x000fc4000fffe03f */
[----:B------:R-:W-:Y:S01]  /*9ea0*/  IMAD R6, R206, 0xc00, R0 ;  /* 0x00000c00ce067824 */ /* 0x000fe200078e0200 */
[----:B------:R0:W-:Y:S01]  /*9eb0*/  STL [R1+0x50], R0 ;  /* 0x0000500001007387 */ /* 0x0001e20000100800 */
[----:B------:R-:W-:Y:S01]  /*9ec0*/  USHF.R.U32.HI UR4, URZ, 0x4, UR4 ;  /* 0x000000043f047899 */ /* 0x000fe20008011604 */
[----:B------:R-:W-:Y:S01]  /*9ed0*/  R2UR UR39, R7 ;  /* 0x00000000072772ca */ /* 0x000fe200000e0000 */
[C---:B------:R-:W-:Y:S01]  /*9ee0*/  VIADD R8, R6.reuse, 0x2 ;  /* 0x0000000206087836 */ /* 0x040fe20000000000 */
[----:B------:R-:W-:Y:S01]  /*9ef0*/  R2UR UR10, R6 ;  /* 0x00000000060a72ca */ /* 0x000fe200000e0000 */
[----:B------:R-:W-:Y:S01]  /*9f00*/  ULOP3.LUT UR4, UR4, 0x3fff, URZ, 0xc0, !UPT ;  /* 0x00003fff04047892 */ /* 0x000fe2000f8ec03f */
[----:B------:R-:W-:-:S03]  /*9f10*/  UMOV UR37, 0x40000040 ;  /* 0x4000004000257882 */ /* 0x000fc60000000000 */
[----:B------:R-:W-:Y:S01]  /*9f20*/  ULOP3.LUT UR4, UR4, 0x10000, URZ, 0xfc, !UPT ;  /* 0x0001000004047892 */ /* 0x000fe2000f8efc3f */
[----:B0-----:R-:W0:Y:S03]  /*9f30*/  S2R R0, SR_TID.X ;  /* 0x0000000000007919 */ /* 0x001e260000002100 */
[----:B------:R-:W-:Y:S02]  /*9f40*/  UIADD3 UR5, UR4, 0x2, URZ ;  /* 0x0000000204057890 */ /* 0x000fe4000fffe03f */
[----:B------:R-:W-:Y:S02]  /*9f50*/  UIADD3 UR56, UR4, 0x804, URZ ;  /* 0x0000080404387890 */ /* 0x000fe4000fffe03f */
[----:B------:R-:W-:Y:S01]  /*9f60*/  UMOV UR8, UR4 ;  /* 0x0000000400087c82 */ /* 0x000fe20008000000 */
[----:B------:R-:W-:Y:S01]  /*9f70*/  UIADD3 UR52, UR4, 0x806, URZ ;  /* 0x0000080604347890 */ /* 0x000fe2000fffe03f */
[----:B------:R-:W-:Y:S01]  /*9f80*/  HGMMA.64x96x16.F32.BF16 R24, gdesc[UR8], R24, gsb0 ;  /* 0x01600000081879f0 */ /* 0x000fe20008001818 */
[----:B------:R-:W-:Y:S01]  /*9f90*/  R2UR UR10, R8 ;  /* 0x00000000080a72ca */ /* 0x000fe200000e0000 */
[----:B------:R-:W-:Y:S01]  /*9fa0*/  IMAD.U32 R14, RZ, RZ, UR8 ;  /* 0x00000008ff0e7e24 */ /* 0x000fe2000f8e00ff */
[----:B------:R-:W-:Y:S01]  /*9fb0*/  R2UR UR11, R9 ;  /* 0x00000000090b72ca */ /* 0x000fe200000e0000 */
[----:B------:R-:W-:Y:S01]  /*9fc0*/  UMOV UR8, UR5 ;  /* 0x0000000500087c82 */ /* 0x000fe20008000000 */
[----:B------:R-:W-:Y:S01]  /*9fd0*/  UMOV UR9, 0x40000040 ;  /* 0x4000004000097882 */ /* 0x000fe20000000000 */
[----:B------:R-:W-:Y:S01]  /*9fe0*/  VIADD R8, R6, 0x4 ;  /* 0x0000000406087836 */ /* 0x000fe20000000000 */
[----:B------:R-:W-:Y:S01]  /*9ff0*/  UIADD3 UR5, UR4, 0x4, URZ ;  /* 0x0000000404057890 */ /* 0x000fe2000fffe03f */
[----:B------:R-:W-:Y:S01]  /*a000*/  IMAD.MOV.U32 R9, RZ, RZ, 0x40000040 ;  /* 0x40000040ff097424 */ /* 0x000fe200078e00ff */
[----:B------:R2:W-:Y:S01]  /*a010*/  STL.64 [R1+0x68], R14 ;  /* 0x0000680e01007387 */ /* 0x0005e20000100a00 */
[----:B------:R-:W-:-:S02]  /*a020*/  UIADD3 UR48, UR4, 0xc00, URZ ;  /* 0x00000c0004307890 */ /* 0x000fc4000fffe03f */
[----:B------:R-:W-:Y:S02]  /*a030*/  UIADD3 UR44, UR4, 0xc02, URZ ;  /* 0x00000c02042c7890 */ /* 0x000fe4000fffe03f */
[----:B------:R-:W-:Y:S02]  /*a040*/  UIADD3 UR40, UR4, 0xc04, URZ ;  /* 0x00000c0404287890 */ /* 0x000fe4000fffe03f */
[----:B------:R-:W-:Y:S01]  /*a050*/  UIADD3 UR36, UR4, 0xc06, URZ ;  /* 0x00000c0604247890 */ /* 0x000fe2000fffe03f */
[----:B--2---:R-:W-:Y:S02]  /*a060*/  IMAD.U32 R14, RZ, RZ, UR8 ;  /* 0x00000008ff0e7e24 */ /* 0x004fe4000f8e00ff */
[----:B------:R-:W-:Y:S01]  /*a070*/  IMAD.U32 R15, RZ, RZ, UR9 ;  /* 0x00000009ff0f7e24 */ /* 0x000fe2000f8e00ff */
[----:B0-----:R-:W-:-:S04]  /*a080*/  SHF.R.U32.HI R0, RZ, 0x7, R0 ;  /* 0x00000007ff007819 */ /* 0x001fc80000011600 */
[----:B------:R0:W-:Y:S01]  /*a090*/  STL.64 [R1+0x60], R14 ;  /* 0x0000600e01007387 */ /* 0x0001e20000100a00 */
[----:B------:R-:W-:Y:S01]  /*a0a0*/  IADD3 R20, -R0, 0xb, RZ ;  /* 0x0000000b00147810 */ /* 0x000fe20007ffe1ff */
        /* <DEDUP_REMOVED lines=110> */
[----:B------:R0:W-:Y:S02]  /*a790*/  STL.64 [R1+0x10], R14 ;  /* 0x0000100e01007387 */ /* 0x0001e40000100a00 */
        /* <DEDUP_REMOVED lines=37> */
.L_x_10563:
[----:B------:R-:W2:Y:S01]  /*a9f0*/  LDL R3, [R1+0x94] ;  /* 0x0000940001037983 */ /* 0x000ea20000100800 */
[----:B------:R-:W-:Y:S01]  /*aa00*/  IMAD R0, R172, -0x60, R155 ;  /* 0xffffffa0ac007824 */ /* 0x000fe200078e029b */
[----:B------:R-:W-:Y:S01]  /*aa10*/  ULDC UR4, c[0x0][0xa80] ;  /* 0x0002a00000047ab9 */ /* 0x000fe20000000800 */
[----:B0-----:R-:W-:Y:S01]  /*aa20*/  LOP3.LUT R14, R5, 0x3000000, RZ, 0xfc, !PT ;  /* 0x03000000050e7812 */ /* 0x001fe200078efcff */
[----:B------:R-:W0:Y:S01]  /*aa30*/  S2R R173, SR_CgaCtaId ;  /* 0x0000000000ad7919 */ /* 0x000e220000008800 */
[----:B------:R-:W-:-:S03]  /*aa40*/  IMAD.MOV.U32 R15, RZ, RZ, 0x40000040 ;  /* 0x40000040ff0f7424 */ /* 0x000fc600078e00ff */
[----:B------:R-:W-:Y:S02]  /*aa50*/  STL [R1+0x48], R14 ;  /* 0x0000480e01007387 */ /* 0x000fe40000100800 */
[C---:B------:R-:W-:Y:S02]  /*aa60*/  R2UR UR11, R15.reuse ;  /* 0x000000000f0b72ca */ /* 0x040fe400000e0000 */
[----:B------:R-:W-:Y:S02]  /*aa70*/  R2UR UR19, R15 ;  /* 0x000000000f1372ca */ /* 0x000fe400000e0000 */
        /* <DEDUP_REMOVED lines=84> */
[----:B------:R-:W-:-:S02]  /*afc0*/  FMNMX.FTZ R6, R30, R9, !PT ;  /* 0x000000091e067209 */ /* 0x000fc40007810000 */
[----:B------:R-:W-:Y:S02]  /*afd0*/  FSEL R59, R59, -INF , P4 ;  /* 0xff8000003b3b7808 */ /* 0x000fe40002000000 */
        /* <DEDUP_REMOVED lines=15> */
[----:B------:R-:W-:Y:S02]  /*b0d0*/  FMNMX.FTZ R0, R68, R3, !PT ;  /* 0x0000000344007209 */ /* 0x000fe40007810000 */
[----:B------:R-:W-:-:S02]  /*b0e0*/  FMNMX.FTZ R9, R47, R6, !PT ;  /* 0x000000062f097209 */ /* 0x000fc40007810000 */
[----:B------:R-:W-:Y:S02]  /*b0f0*/  FSEL R67, R67, -INF , P3 ;  /* 0xff80000043437808 */ /* 0x000fe40001800000 */
[----:B------:R-:W-:Y:S02]  /*b100*/  FMNMX.FTZ R6, R50, R9, !PT ;  /* 0x0000000932067209 */ /* 0x000fe40007810000 */
[----:B------:R-:W-:Y:S02]  /*b110*/  FMNMX.FTZ R8, R69, R0, !PT ;  /* 0x0000000045087209 */ /* 0x000fe40007810000 */
[----:B------:R-:W-:Y:S02]  /*b120*/  FMNMX.FTZ R9, R51, R6, !PT ;  /* 0x0000000633097209 */ /* 0x000fe40007810000 */
[----:B------:R-:W-:Y:S01]  /*b130*/  FSEL R70, R70, -INF , P4 ;  /* 0xff80000046467808 */ /* 0x000fe20002000000 */
[----:B------:R-:W2:Y:S01]  /*b140*/  SHFL.BFLY PT, R3, R8, 0x2, 0x1f ;  /* 0x0c401f0008037f89 */ /* 0x000ea200000e0000 */
[----:B------:R-:W-:-:S02]  /*b150*/  FMNMX.FTZ R6, R54, R9, !PT ;  /* 0x0000000936067209 */ /* 0x000fc40007810000 */
[----:B------:R-:W-:Y:S02]  /*b160*/  FSEL R71, R71, -INF , P5 ;  /* 0xff80000047477808 */ /* 0x000fe40002800000 */
[----:B------:R-:W-:-:S04]  /*b170*/  FMNMX.FTZ R9, R55, R6, !PT ;  /* 0x0000000637097209 */ /* 0x000fc80007810000 */
[----:B------:R-:W-:-:S04]  /*b180*/  FMNMX.FTZ R6, R58, R9, !PT ;  /* 0x000000093a067209 */ /* 0x000fc80007810000 */
[----:B------:R-:W-:-:S04]  /*b190*/  FMNMX.FTZ R9, R59, R6, !PT ;  /* 0x000000063b097209 */ /* 0x000fc80007810000 */
[----:B------:R-:W-:-:S04]  /*b1a0*/  FMNMX.FTZ R6, R62, R9, !PT ;  /* 0x000000093e067209 */ /* 0x000fc80007810000 */
[----:B------:R-:W-:Y:S02]  /*b1b0*/  FMNMX.FTZ R9, R63, R6, !PT ;  /* 0x000000063f097209 */ /* 0x000fe40007810000 */
[----:B--2---:R-:W-:Y:S02]  /*b1c0*/  FMNMX.FTZ R11, R8, R3, !PT ;  /* 0x00000003080b7209 */ /* 0x004fe40007810000 */
[----:B------:R-:W-:-:S03]  /*b1d0*/  FMNMX.FTZ R6, R66, R9, !PT ;  /* 0x0000000942067209 */ /* 0x000fc60007810000 */
[----:B------:R-:W2:Y:S01]  /*b1e0*/  SHFL.BFLY PT, R0, R11, 0x1, 0x1f ;  /* 0x0c201f000b007f89 */ /* 0x000ea200000e0000 */
[----:B------:R-:W-:-:S04]  /*b1f0*/  FMNMX.FTZ R9, R67, R6, !PT ;  /* 0x0000000643097209 */ /* 0x000fc80007810000 */
[----:B------:R-:W-:-:S04]  /*b200*/  FMNMX.FTZ R6, R70, R9, !PT ;  /* 0x0000000946067209 */ /* 0x000fc80007810000 */
[----:B------:R-:W-:-:S05]  /*b210*/  FMNMX.FTZ R6, R71, R6, !PT ;  /* 0x0000000647067209 */ /* 0x000fca0007810000 */
[----:B------:R-:W3:Y:S01]  /*b220*/  SHFL.BFLY PT, R9, R6, 0x2, 0x1f ;  /* 0x0c401f0006097f89 */ /* 0x000ee200000e0000 */
[----:B--2---:R-:W-:Y:S01]  /*b230*/  FMNMX.FTZ R3, R11, R0, !PT ;  /* 0x000000000b037209 */ /* 0x004fe20007810000 */
[----:B------:R-:W-:-:S03]  /*b240*/  IMAD.U32 R0, RZ, RZ, UR4 ;  /* 0x00000004ff007e24 */ /* 0x000fc6000f8e00ff */
[C---:B------:R-:W-:Y:S01]  /*b250*/  FSETP.NEU.FTZ.AND P6, PT, R3.reuse, -INF , PT ;  /* 0xff8000000300780b */ /* 0x040fe20003fdd000 */
[----:B------:R-:W-:-:S05]  /*b260*/  FMUL.FTZ R7, R3, R0 ;  /* 0x0000000003077220 */ /* 0x000fca0000410000 */
[----:B------:R-:W-:Y:S02]  /*b270*/  FSEL R7, R7, RZ, P6 ;  /* 0x000000ff07077208 */ /* 0x000fe40003000000 */
[----:B---3--:R-:W-:-:S03]  /*b280*/  FMNMX.FTZ R9, R6, R9, !PT ;  /* 0x0000000906097209 */ /* 0x008fc60007810000 */
[-CC-:B------:R-:W-:Y:S01]  /*b290*/  FFMA.FTZ R202, R28, R0.reuse, -R7.reuse ;  /* 0x000000001cca7223 */ /* 0x180fe20000010807 */
[-CC-:B------:R-:W-:Y:S01]  /*b2a0*/  FFMA.FTZ R28, R29, R0.reuse, -R7.reuse ;  /* 0x000000001d1c7223 */ /* 0x180fe20000010807 */
[-CC-:B------:R-:W-:Y:S01]  /*b2b0*/  FFMA.FTZ R152, R32, R0.reuse, -R7.reuse ;  /* 0x0000000020987223 */ /* 0x180fe20000010807 */
[-CC-:B------:R-:W-:Y:S01]  /*b2c0*/  FFMA.FTZ R154, R36, R0.reuse, -R7.reuse ;  /* 0x00000000249a7223 */ /* 0x180fe20000010807 */
[----:B------:R-:W2:Y:S01]  /*b2d0*/  SHFL.BFLY PT, R8, R9, 0x1, 0x1f ;  /* 0x0c201f0009087f89 */ /* 0x000ea200000e0000 */
        /* <DEDUP_REMOVED lines=20> */
[----:B--2---:R-:W-:Y:S01]  /*b420*/  FMNMX.FTZ R8, R9, R8, !PT ;  /* 0x0000000809087209 */ /* 0x004fe20007810000 */
[----:B------:R-:W-:-:S03]  /*b430*/  FFMA.FTZ R9, R69, R0, -R7 ;  /* 0x0000000045097223 */ /* 0x000fc60000010807 */
[C---:B------:R-:W-:Y:S01]  /*b440*/  FSETP.NEU.FTZ.AND P1, PT, R8.reuse, -INF , PT ;  /* 0xff8000000800780b */ /* 0x040fe20003f3d000 */
[----:B------:R-:W-:Y:S02]  /*b450*/  FMUL.FTZ R6, R8, R0 ;  /* 0x0000000008067220 */ /* 0x000fe40000410000 */
[----:B------:R-:W2:Y:S03]  /*b460*/  MUFU.EX2 R25, R25 ;  /* 0x0000001900197308 */ /* 0x000ea60000000800 */
[----:B------:R-:W-:Y:S01]  /*b470*/  FSEL R7, R6, RZ, P1 ;  /* 0x000000ff06077208 */ /* 0x000fe20000800000 */
[----:B------:R-:W-:-:S04]  /*b480*/  VIADD R6, R4, 0x32440 ;  /* 0x0003244004067836 */ /* 0x000fc80000000000 */
        /* <DEDUP_REMOVED lines=27> */
[----:B------:R-:W-:Y:S01]  /*b640*/  FFMA.FTZ R71, R71, R0, -R7 ;  /* 0x0000000047477223 */ /* 0x000fe20000010807 */
[----:B------:R-:W-:Y:S01]  /*b650*/  IMAD.MOV.U32 R7, RZ, RZ, 0x40000040 ;  /* 0x40000040ff077424 */ /* 0x000fe200078e00ff */
[----:B0-----:R-:W-:Y:S01]  /*b660*/  PRMT R11, R173, 0x654, R6 ;  /* 0x00000654ad0b7816 */ /* 0x001fe20000000006 */
[----:B------:R-:W-:-:S02]  /*b670*/  IMAD R6, R206, 0xc00, R14 ;  /* 0x00000c00ce067824 */ /* 0x000fc400078e020e */
[----:B------:R-:W0:Y:S01]  /*b680*/  MUFU.EX2 R28, R28 ;  /* 0x0000001c001c7308 */ /* 0x000e220000000800 */
[----:B------:R-:W-:Y:S01]  /*b690*/  R2UR UR7, R7 ;  /* 0x00000000070772ca */ /* 0x000fe200000e0000 */
[----:B--2---:R-:W-:Y:S01]  /*b6a0*/  FADD.FTZ R7, R200, R25 ;  /* 0x00000019c8077221 */ /* 0x004fe20000010000 */
[----:B---3--:R-:W-:Y:S01]  /*b6b0*/  FADD.FTZ R44, R201, R26 ;  /* 0x0000001ac92c7221 */ /* 0x008fe20000010000 */
[----:B------:R2:W-:Y:S01]  /*b6c0*/  SYNCS.ARRIVE.TRANS64.RED.A1T0 RZ, [R11+URZ], RZ ;  /* 0x000000ff0bff79a7 */ /* 0x0005e2000810043f */
[----:B------:R-:W-:Y:S02]  /*b6d0*/  VIADD R14, R6, 0x80 ;  /* 0x00000080060e7836 */ /* 0x000fe40000000000 */
[----:B------:R-:W-:Y:S01]  /*b6e0*/  FADD.FTZ R7, R202, R7 ;  /* 0x00000007ca077221 */ /* 0x000fe20000010000 */
[----:B------:R1:W-:Y:S01]  /*b6f0*/  BAR.SYNC.DEFER_BLOCKING R10, 0x100 ;  /* 0x0004000a0000751d */ /* 0x0003e20000010000 */
[----:B------:R-:W-:Y:S01]  /*b700*/  R2UR UR6, R6 ;  /* 0x00000000060672ca */ /* 0x000fe200000e0000 */
[----:B----4-:R-:W-:Y:S01]  /*b710*/  FADD.FTZ R44, R203, R44 ;  /* 0x0000002ccb2c7221 */ /* 0x010fe20000010000 */
[----:B------:R-:W-:Y:S01]  /*b720*/  R2UR UR10, R14 ;  /* 0x000000000e0a72ca */ /* 0x000fe200000e0000 */
[----:B------:R-:W-:Y:S01]  /*b730*/  VIADD R14, R6, 0x180 ;  /* 0x00000180060e7836 */ /* 0x000fe20000000000 */
[----:B------:R-:W-:Y:S01]  /*b740*/  F2FP.BF16.F32.PACK_AB R201, R26, R201 ;  /* 0x000000c91ac9723e */ /* 0x000fe200000010ff */
[----:B------:R-:W3:Y:S01]  /*b750*/  MUFU.EX2 R27, R27 ;  /* 0x0000001b001b7308 */ /* 0x000ee20000000800 */
[----:B--2---:R-:W-:Y:S01]  /*b760*/  IMAD.MOV.U32 R11, RZ, RZ, 0x40000040 ;  /* 0x40000040ff0b7424 */ /* 0x004fe200078e00ff */
[----:B------:R-:W-:Y:S01]  /*b770*/  F2FP.BF16.F32.PACK_AB R200, R25, R200 ;  /* 0x000000c819c8723e */ /* 0x000fe200000010ff */
[----:B-1----:R-:W-:-:S02]  /*b780*/  VIADD R10, R6, 0x100 ;  /* 0x00000100060a7836 */ /* 0x002fc40000000000 */
[----:B0-----:R-:W-:Y:S01]  /*b790*/  FADD.FTZ R7, R28, R7 ;  /* 0x000000071c077221 */ /* 0x001fe20000010000 */
[----:B------:R-:W-:Y:S02]  /*b7a0*/  R2UR UR18, R14 ;  /* 0x000000000e1272ca */ /* 0x000fe400000e0000 */
[----:B------:R-:W-:Y:S01]  /*b7b0*/  R2UR UR15, R11 ;  /* 0x000000000b0f72ca */ /* 0x000fe200000e0000 */
[----:B------:R-:W0:Y:S01]  /*b7c0*/  MUFU.EX2 R152, R152 ;  /* 0x0000009800987308 */ /* 0x000e220000000800 */
[----:B------:R-:W-:Y:S01]  /*b7d0*/  R2UR UR14, R10 ;  /* 0x000000000a0e72ca */ /* 0x000fe200000e0000 */
[----:B------:R-:W-:Y:S01]  /*b7e0*/  VIADD R10, R6, 0x200 ;  /* 0x00000200060a7836 */ /* 0x000fe20000000000 */
[----:B------:R-:W-:Y:S01]  /*b7f0*/  F2FP.BF16.F32.PACK_AB R202, R28, R202 ;  /* 0x000000ca1cca723e */ /* 0x000fe200000010ff */
[----:B------:R-:W-:-:S03]  /*b800*/  VIADD R6, R6, 0x280 ;  /* 0x0000028006067836 */ /* 0x000fc60000000000 */
[----:B------:R-:W-:Y:S01]  /*b810*/  R2UR UR22, R10 ;  /* 0x000000000a1672ca */ /* 0x000fe200000e0000 */
[----:B------:R-:W1:Y:S01]  /*b820*/  MUFU.EX2 R153, R153 ;  /* 0x0000009900997308 */ /* 0x000e620000000800 */
[C---:B---3--:R-:W-:Y:S01]  /*b830*/  FADD.FTZ R44, R27.reuse, R44 ;  /* 0x0000002c1b2c7221 */ /* 0x048fe20000010000 */
[----:B------:R-:W-:Y:S02]  /*b840*/  R2UR UR26, R6 ;  /* 0x00000000061a72ca */ /* 0x000fe400000e0000 */
[----:B------:R-:W-:-:S04]  /*b850*/  F2FP.BF16.F32.PACK_AB R203, R27, R203 ;  /* 0x000000cb1bcb723e */ /* 0x000fc800000010ff */
        /* <DEDUP_REMOVED lines=9> */
[----:B------:R-:W-:Y:S01]  /*b8f0*/  IMAD.MOV.U32 R11, RZ, RZ, 0x40000040 ;  /* 0x40000040ff0b7424 */ /* 0x000fe200078e00ff */
[----:B------:R-:W-:-:S04]  /*b900*/  F2FP.BF16.F32.PACK_AB R153, R34, R153 ;  /* 0x000000992299723e */ /* 0x000fc800000010ff */
[----:B------:R-:W-:Y:S01]  /*b910*/  R2UR UR23, R11 ;  /* 0x000000000b1772ca */ /* 0x000fe200000e0000 */
        /* <DEDUP_REMOVED lines=9> */
[----:B------:R-:W-:Y:S01]  /*b9b0*/  IMAD.MOV.U32 R7, RZ, RZ, 0x40000040 ;  /* 0x40000040ff077424 */ /* 0x000fe200078e00ff */
[----:B------:R-:W-:-:S04]  /*b9c0*/  F2FP.BF16.F32.PACK_AB R155, R30, R155 ;  /* 0x0000009b1e9b723e */ /* 0x000fc800000010ff */
[----:B------:R-:W-:Y:S01]  /*b9d0*/  R2UR UR27, R7 ;  /* 0x00000000071b72ca */ /* 0x000fe200000e0000 */
        /* <DEDUP_REMOVED lines=69> */
[----:B------:R-:W-:Y:S02]  /*be30*/  F2FP.BF16.F32.PACK_AB R171, R71, R70 ;  /* 0x0000004647ab723e */ /* 0x000fe400000010ff */
[----:B------:R-:W-:-:S04]  /*be40*/  WARPGROUP.ARRIVE ;  /* 0x00000000000079c5 */ /* 0x000fc80000000000 */
[----:B------:R-:W2:Y:S01]  /*be50*/  MUFU.EX2 R170, R170 ;  /* 0x000000aa00aa7308 */ /* 0x000ea20000000800 */
[----:B0-----:R-:W-:Y:S01]  /*be60*/  FADD.FTZ R10, R168, R5 ;  /* 0x00000005a80a7221 */ /* 0x001fe20000010000 */
[----:B------:R-:W-:Y:S06]  /*be70*/  HGMMA.64x256x16.F32.BF16 R24, R200, gdesc[UR4].tnspB, RZ, !UPT, gsb0 ;  /* 0x43e00004c8187df0 */ /* 0x000fec000c0018ff */
[----:B------:R-:W0:Y:S01]  /*be80*/  MUFU.EX2 R9, R9 ;  /* 0x0000000900097308 */ /* 0x000e220000000800 */
[C---:B-1----:R-:W-:Y:S01]  /*be90*/  FADD.FTZ R5, R21.reuse, R10 ;  /* 0x0000000a15057221 */ /* 0x042fe20000010000 */
[----:B------:R-:W-:-:S03]  /*bea0*/  F2FP.BF16.F32.PACK_AB R168, R21, R168 ;  /* 0x000000a815a8723e */ /* 0x000fc600000010ff */
[----:B--2---:R-:W-:Y:S01]  /*beb0*/  FADD.FTZ R6, R170, R5 ;  /* 0x00000005aa067221 */ /* 0x004fe20000010000 */
[----:B0-----:R-:W-:-:S03]  /*bec0*/  F2FP.BF16.F32.PACK_AB R170, R9, R170 ;  /* 0x000000aa09aa723e */ /* 0x001fc600000010ff */
[----:B------:R-:W-:Y:S01]  /*bed0*/  FADD.FTZ R15, R9, R6 ;  /* 0x00000006090f7221 */ /* 0x000fe20000010000 */
[----:B------:R-:W-:Y:S02]  /*bee0*/  WARPGROUP.DEPBAR.LE gsb0, 0x0 ;  /* 0x00008000000079c5 */ /* 0x000fe40000010000 */
[----:B------:R-:W-:-:S10]  /*bef0*/  WARPGROUP.ARRIVE ;  /* 0x00000000000079c5 */ /* 0x000fd40000000000 */
        /* <DEDUP_REMOVED lines=18> */
[----:B------:R-:W-:Y:S05]  /*c020*/  @!P0 BRA `(.L_x_10564) ;  /* 0x0000000000048947 */ /* 0x000fea0003800000 */
[----:B------:R-:W-:Y:S01]  /*c030*/  BPT.TRAP 0x1 ;  /* 0x000000040000795c */ /* 0x000fe20000300000 */
.L_x_10564:
[----:B------:R-:W2:Y:S01]  /*c040*/  LDL R6, [R1+0x54] ;  /* 0x0000540001067983 */ /* 0x000ea20000100800 */
[----:B------:R-:W-:Y:S02]  /*c050*/  VIADD R5, R172, 0xfffffffe ;  /* 0xfffffffeac057836 */ /* 0x000fe40000000000 */
[----:B------:R-:W-:-:S05]  /*c060*/  VIADD R4, R4, 0x32460 ;  /* 0x0003246004047836 */ /* 0x000fca0000000000 */
[----:B------:R-:W-:-:S04]  /*c070*/  PRMT R4, R173, 0x654, R4 ;  /* 0x00000654ad047816 */ /* 0x000fc80000000004 */
[----:B------:R0:W-:Y:S01]  /*c080*/  SYNCS.ARRIVE.TRANS64.RED.A1T0 RZ, [R4+URZ], RZ ;  /* 0x000000ff04ff79a7 */ /* 0x0001e2000810043f */
[----:B--2---:R-:W-:-:S13]  /*c090*/  ISETP.GE.AND P1, PT, R5, R6, PT ;  /* 0x000000060500720c */ /* 0x004fda0003f26270 */
[----:B0-----:R-:W-:Y:S05]  /*c0a0*/  @!P1 BRA `(.L_x_10565) ;  /* 0x0000002400f89947 */ /* 0x001fea0003800000 */
[----:B------:R-:W-:Y:S02]  /*c0b0*/  IMAD.MOV.U32 R6, RZ, RZ, R8 ;  /* 0x000000ffff067224 */ /* 0x000fe400078e0008 */
[----:B------:R-:W-:-:S07]  /*c0c0*/  IMAD.MOV.U32 R7, RZ, RZ, R3 ;  /* 0x000000ffff077224 */ /* 0x000fce00078e0003 */
.L_x_10576:
        /* <DEDUP_REMOVED lines=12> */
.L_x_10566:
[----:B------:R-:W-:Y:S01]  /*c190*/  IMAD R4, R206, 0x8, R19 ;  /* 0x00000008ce047824 */ /* 0x000fe200078e0213 */
[----:B------:R-:W-:-:S04]  /*c1a0*/  SHF.L.U32 R0, R218, 0x1f, RZ ;  /* 0x0000001fda007819 */ /* 0x000fc800000006ff */
[----:B------:R0:W1:Y:S01]  /*c1b0*/  SYNCS.PHASECHK.TRANS64.TRYWAIT P2, [R4+URZ+0x32430], R0 ;  /* 0x03243000040075a7 */ /* 0x000062000804017f */
[----:B------:R-:W-:Y:S05]  /*c1c0*/  @!P0 BRA `(.L_x_10567) ;  /* 0x0000000000048947 */ /* 0x000fea0003800000 */
[----:B------:R-:W-:Y:S01]  /*c1d0*/  BPT.TRAP 0x1 ;  /* 0x000000040000795c */ /* 0x000fe20000300000 */
.L_x_10567:
[----:B------:R-:W2:Y:S01]  /*c1e0*/  LDL R3, [R1+0x4c] ;  /* 0x00004c0001037983 */ /* 0x000ea20000100800 */
[----:B------:R-:W-:Y:S02]  /*c1f0*/  IMAD.MOV.U32 R21, RZ, RZ, 0x40000040 ;  /* 0x40000040ff157424 */ /* 0x000fe400078e00ff */
[----:B--2---:R-:W-:Y:S01]  /*c200*/  IMAD R20, R206, 0x300, R3 ;  /* 0x00000300ce147824 */ /* 0x004fe200078e0203 */
[----:B-1----:R-:W-:Y:S06]  /*c210*/  @P2 BRA `(.L_x_10568) ;  /* 0x0000000000082947 */ /* 0x002fec0003800000 */
[----:B------:R-:W1:Y:S02]  /*c220*/  SYNCS.PHASECHK.TRANS64.TRYWAIT P2, [R4+URZ+0x32430], R0 ;  /* 0x03243000040075a7 */ /* 0x000e64000804017f */
[----:B-1----:R-:W-:Y:S05]  /*c230*/  @!P2 BRA `(.L_x_10569) ;  /* 0x0000010c0064a947 */ /* 0x002fea0003800000 */
.L_x_10568:
[----:B------:R-:W-:Y:S05]  /*c240*/  WARPSYNC.ALL ;  /* 0x0000000000007948 */ /* 0x000fea0003800000 */
[C---:B------:R-:W-:Y:S01]  /*c250*/  R2UR UR18, R20.reuse ;  /* 0x00000000141272ca */ /* 0x040fe200000e0000 */
[----:B------:R-:W-:Y:S01]  /*c260*/  WARPGROUP.ARRIVE ;  /* 0x00000000000079c5 */ /* 0x000fe20000000000 */
        /* <DEDUP_REMOVED lines=12> */
[----:B------:R-:W-:-:S02]  /*c330*/  R2UR UR13, R225 ;  /* 0x00000000e10d72ca */ /* 0x000fc400000e0000 */
[----:B------:R-:W-:Y:S02]  /*c340*/  R2UR UR10, R8 ;  /* 0x00000000080a72ca */ /* 0x000fe400000e0000 */
[----:B------:R-:W-:Y:S01]  /*c350*/  R2UR UR11, R9 ;  /* 0x00000000090b72ca */ /* 0x000fe200000e0000 */
[----:B------:R-:W-:Y:S01]  /*c360*/  HGMMA.64x96x16.F32.BF16 R152, gdesc[UR16], RZ, !UPT, gsb0 ;  /* 0x01600000109879f0 */ /* 0x000fe2000c0018ff */
[----:B------:R-:W-:Y:S02]  /*c370*/  R2UR UR8, R222 ;  /* 0x00000000de0872ca */ /* 0x000fe400000e0000 */
[----:B------:R-:W-:Y:S02]  /*c380*/  R2UR UR9, R223 ;  /* 0x00000000df0972ca */ /* 0x000fe400000e0000 */
[----:B------:R-:W-:Y:S02]  /*c390*/  R2UR UR6, R20 ;  /* 0x00000000140672ca */ /* 0x000fe400000e0000 */
[----:B------:R-:W-:-:S02]  /*c3a0*/  R2UR UR7, R21 ;  /* 0x00000000150772ca */ /* 0x000fc400000e0000 */
        /* <DEDUP_REMOVED lines=14> */
.L_x_10570:
[----:B------:R2:W3:Y:S01]  /*c490*/  SYNCS.PHASECHK.TRANS64.TRYWAIT P2, [R4+URZ+0x32450], R0 ;  /* 0x03245000040075a7 */ /* 0x0004e2000804017f */
[----:B------:R-:W-:Y:S05]  /*c4a0*/  @!P0 BRA `(.L_x_10571) ;  /* 0x0000000000048947 */ /* 0x000fea0003800000 */
[----:B------:R-:W-:Y:S01]  /*c4b0*/  BPT.TRAP 0x1 ;  /* 0x000000040000795c */ /* 0x000fe20000300000 */
.L_x_10571:
[----:B---3--:R-:W-:Y:S05]  /*c4c0*/  @P2 BRA `(.L_x_10572) ;  /* 0x0000000000082947 */ /* 0x008fea0003800000 */
[----:B------:R-:W3:Y:S02]  /*c4d0*/  SYNCS.PHASECHK.TRANS64.TRYWAIT P2, [R4+URZ+0x32450], R0 ;  /* 0x03245000040075a7 */ /* 0x000ee4000804017f */
[----:B---3--:R-:W-:Y:S05]  /*c4e0*/  @!P2 BRA `(.L_x_10573) ;  /* 0x0000010800cca947 */ /* 0x008fea0003800000 */
.L_x_10572:
[----:B------:R-:W4:Y:S04]  /*c4f0*/  LDL.64 R20, [R1+0x68] ;  /* 0x0000680001147983 */ /* 0x000f280000100a00 */
[----:B------:R-:W5:Y:S04]  /*c500*/  LDL R3, [R1+0x50] ;  /* 0x0000500001037983 */ /* 0x000f680000100800 */
[----:B------:R-:W2:Y:S04]  /*c510*/  LDL.64 R202, [R1+0x60] ;  /* 0x0000600001ca7983 */ /* 0x000ea80000100a00 */
[----:B------:R-:W3:Y:S01]  /*c520*/  LDL.64 R200, [R1+0x58] ;  /* 0x0000580001c87983 */ /* 0x000ee20000100a00 */
[----:B------:R-:W-:Y:S05]  /*c530*/  WARPSYNC.ALL ;  /* 0x0000000000007948 */ /* 0x000fea0003800000 */
[----:B------:R-:W-:-:S05]  /*c540*/  IMAD.MOV.U32 R9, RZ, RZ, 0x40000040 ;  /* 0x40000040ff097424 */ /* 0x000fca00078e00ff */
[----:B------:R-:W-:Y:S01]  /*c550*/  R2UR UR7, R9 ;  /* 0x00000000090772ca */ /* 0x000fe200000e0000 */
[----:B------:R-:W-:Y:S01]  /*c560*/  WARPGROUP.ARRIVE ;  /* 0x00000000000079c5 */ /* 0x000fe20000000000 */
[----:B------:R-:W-:Y:S01]  /*c570*/  IMAD.MOV.U32 R11, RZ, RZ, 0x40000040 ;  /* 0x40000040ff0b7424 */ /* 0x000fe200078e00ff */
[----:B----4-:R-:W-:Y:S02]  /*c580*/  R2UR UR4, R20 ;  /* 0x00000000140472ca */ /* 0x010fe400000e0000 */
[----:B------:R-:W-:Y:S02]  /*c590*/  R2UR UR5, R21 ;  /* 0x00000000150572ca */ /* 0x000fe400000e0000 */
[----:B------:R-:W4:Y:S01]  /*c5a0*/  LDL.64 R20, [R1+0x40] ;  /* 0x0000400001147983 */ /* 0x000f220000100a00 */
[----:B-----5:R-:W-:-:S05]  /*c5b0*/  IMAD R8, R206, 0xc00, R3 ;  /* 0x00000c00ce087824 */ /* 0x020fca00078e0203 */
[----:B------:R-:W-:-:S13]  /*c5c0*/  R2UR UR6, R8 ;  /* 0x00000000080672ca */ /* 0x000fda00000e0000 */
[----:B------:R-:W-:Y:S01]  /*c5d0*/  HGMMA.64x96x16.F32.BF16 R152, gdesc[UR4], R152, gsb0 ;  /* 0x01600000049879f0 */ /* 0x000fe20008001898 */
[----:B--2---:R-:W-:Y:S02]  /*c5e0*/  R2UR UR4, R202 ;  /* 0x00000000ca0472ca */ /* 0x004fe400000e0000 */
[----:B------:R-:W-:Y:S02]  /*c5f0*/  R2UR UR5, R203 ;  /* 0x00000000cb0572ca */ /* 0x000fe400000e0000 */
[----:B------:R-:W2:Y:S01]  /*c600*/  LDL.64 R202, [R1+0x38] ;  /* 0x0000380001ca7983 */ /* 0x000ea20000100a00 */
[----:B------:R-:W-:Y:S01]  /*c610*/  VIADD R10, R8, 0x2 ;  /* 0x00000002080a7836 */ /* 0x000fe20000000000 */
[----:B------:R-:W-:-:S04]  /*c620*/  R2UR UR7, R11 ;  /* 0x000000000b0772ca */ /* 0x000fc800000e0000 */
[----:B------:R-:W-:Y:S01]  /*c630*/  R2UR UR6, R10 ;  /* 0x000000000a0672ca */ /* 0x000fe200000e0000 */
[----:B------:R-:W-:Y:S02]  /*c640*/  VIADD R10, R8, 0x4 ;  /* 0x00000004080a7836 */ /* 0x000fe40000000000 */
[----:B------:R-:W-:Y:S01]  /*c650*/  IMAD.MOV.U32 R11, RZ, RZ, 0x40000040 ;  /* 0x40000040ff0b7424 */ /* 0x000fe200078e00ff */
[----:B------:R-:W-:Y:S02]  /*c660*/  WARPGROUP.DEPBAR.LE gsb0, 0x0 ;  /* 0x00008000000079c5 */ /* 0x000fe40000010000 */
[----:B------:R-:W-:-:S07]  /*c670*/  WARPGROUP.ARRIVE ;  /* 0x00000000000079c5 */ /* 0x000fce0000000000 */
[----:B------:R-:W-:Y:S01]  /*c680*/  HGMMA.64x96x16.F32.BF16 R152, gdesc[UR4], R152, gsb0 ;  /* 0x01600000049879f0 */ /* 0x000fe20008001898 */
[----:B---3--:R-:W-:Y:S02]  /*c690*/  R2UR UR4, R200 ;  /* 0x00000000c80472ca */ /* 0x008fe400000e0000 */
[----:B------:R-:W-:Y:S02]  /*c6a0*/  R2UR UR5, R201 ;  /* 0x00000000c90572ca */ /* 0x000fe400000e0000 */
[----:B------:R-:W3:Y:S01]  /*c6b0*/  LDL.64 R200, [R1+0x30] ;  /* 0x0000300001c87983 */ /* 0x000ee20000100a00 */
[----:B------:R-:W-:Y:S02]  /*c6c0*/  R2UR UR6, R10 ;  /* 0x000000000a0672ca */ /* 0x000fe400000e0000 */
[----:B------:R-:W-:Y:S01]  /*c6d0*/  R2UR UR7, R11 ;  /* 0x000000000b0772ca */ /* 0x000fe200000e0000 */
[----:B------:R-:W-:Y:S02]  /*c6e0*/  VIADD R10, R8, 0x6 ;  /* 0x00000006080a7836 */ /* 0x000fe40000000000 */
[----:B------:R-:W-:Y:S01]  /*c6f0*/  IMAD.MOV.U32 R11, RZ, RZ, 0x40000040 ;  /* 0x40000040ff0b7424 */ /* 0x000fe200078e00ff */
[----:B------:R-:W-:-:S02]  /*c700*/  WARPGROUP.DEPBAR.LE gsb0, 0x0 ;  /* 0x00008000000079c5 */ /* 0x000fc40000010000 */
[----:B------:R-:W-:-:S07]  /*c710*/  WARPGROUP.ARRIVE ;  /* 0x00000000000079c5 */ /* 0x000fce0000000000 */
[----:B------:R-:W-:Y:S01]  /*c720*/  HGMMA.64x96x16.F32.BF16 R152, gdesc[UR4], R152, gsb0 ;  /* 0x01600000049879f0 */ /* 0x000fe20008001898 */
[----:B------:R-:W-:Y:S02]  /*c730*/  R2UR UR6, R10 ;  /* 0x000000000a0672ca */ /* 0x000fe400000e0000 */
[----:B------:R-:W-:Y:S02]  /*c740*/  R2UR UR7, R11 ;  /* 0x000000000b0772ca */ /* 0x000fe400000e0000 */
[----:B----4-:R-:W-:Y:S02]  /*c750*/  R2UR UR4, R20 ;  /* 0x00000000140472ca */ /* 0x010fe400000e0000 */
[----:B------:R-:W-:Y:S02]  /*c760*/  R2UR UR5, R21 ;  /* 0x00000000150572ca */ /* 0x000fe400000e0000 */
[----:B------:R-:W4:Y:S01]  /*c770*/  LDL.64 R20, [R1+0x28] ;  /* 0x0000280001147983 */ /* 0x000f220000100a00 */
[----:B------:R-:W-:-:S02]  /*c780*/  WARPGROUP.DEPBAR.LE gsb0, 0x0 ;  /* 0x00008000000079c5 */ /* 0x000fc40000010000 */
[----:B------:R-:W-:-:S08]  /*c790*/  WARPGROUP.ARRIVE ;  /* 0x00000000000079c5 */ /* 0x000fd00000000000 */
[----:B------:R-:W-:Y:S01]  /*c7a0*/  HGMMA.64x96x16.F32.BF16 R152, gdesc[UR4], R152, gsb0 ;  /* 0x01600000049879f0 */ /* 0x000fe20008001898 */
[----:B------:R-:W-:Y:S01]  /*c7b0*/  VIADD R10, R8, 0x300 ;  /* 0x00000300080a7836 */ /* 0x000fe20000000000 */
[----:B--2---:R-:W-:Y:S01]  /*c7c0*/  R2UR UR4, R202 ;  /* 0x00000000ca0472ca */ /* 0x004fe200000e0000 */
[----:B------:R-:W-:Y:S01]  /*c7d0*/  IMAD.MOV.U32 R11, RZ, RZ, 0x40000040 ;  /* 0x40000040ff0b7424 */ /* 0x000fe200078e00ff */
[----:B------:R-:W-:Y:S02]  /*c7e0*/  R2UR UR5, R203 ;  /* 0x00000000cb0572ca */ /* 0x000fe400000e0000 */
[----:B------:R-:W2:Y:S01]  /*c7f0*/  LDL.64 R202, [R1+0x20] ;  /* 0x0000200001ca7983 */ /* 0x000ea20000100a00 */
[----:B------:R-:W-:Y:S02]  /*c800*/  R2UR UR6, R10 ;  /* 0x000000000a0672ca */ /* 0x000fe400000e0000 */
[----:B------:R-:W-:Y:S01]  /*c810*/  R2UR UR7, R11 ;  /* 0x000000000b0772ca */ /* 0x000fe200000e0000 */
[----:B------:R-:W-:-:S02]  /*c820*/  VIADD R10, R8, 0x302 ;  /* 0x00000302080a7836 */ /* 0x000fc40000000000 */
        /* <DEDUP_REMOVED lines=22> */
[----:B------:R-:W-:Y:S02]  /*c990*/  VIADD R10, R8, 0x306 ;  /* 0x00000306080a7836 */ /* 0x000fe40000000000 */
[----:B------:R-:W-:Y:S01]  /*c9a0*/  IMAD.MOV.U32 R11, RZ, RZ, 0x40000040 ;  /* 0x40000040ff0b7424 */ /* 0x000fe200078e00ff */
[----:B--2---:R-:W-:Y:S02]  /*c9b0*/  R2UR UR4, R202 ;  /* 0x00000000ca0472ca */ /* 0x004fe400000e0000 */
[----:B------:R-:W-:Y:S02]  /*c9c0*/  R2UR UR6, R10 ;  /* 0x000000000a0672ca */ /* 0x000fe400000e0000 */
[----:B------:R-:W-:Y:S02]  /*c9d0*/  R2UR UR7, R11 ;  /* 0x000000000b0772ca */ /* 0x000fe400000e0000 */
[----:B------:R-:W-:Y:S01]  /*c9e0*/  R2UR UR5, R203 ;  /* 0x00000000cb0572ca */ /* 0x000fe200000e0000 */
[----:B------:R-:W-:-:S02]  /*c9f0*/  VIADD R10, R8, 0x600 ;  /* 0x00000600080a7836 */ /* 0x000fc40000000000 */
[----:B------:R-:W-:Y:S01]  /*ca00*/  IMAD.MOV.U32 R11, RZ, RZ, 0x40000040 ;  /* 0x40000040ff0b7424 */ /* 0x000fe200078e00ff */
[----:B------:R-:W-:Y:S02]  /*ca10*/  WARPGROUP.DEPBAR.LE gsb0, 0x0 ;  /* 0x00008000000079c5 */ /* 0x000fe40000010000 */
[----:B------:R-:W-:-:S07]  /*ca20*/  WARPGROUP.ARRIVE ;  /* 0x00000000000079c5 */ /* 0x000fce0000000000 */
[----:B------:R-:W-:Y:S01]  /*ca30*/  HGMMA.64x96x16.F32.BF16 R152, gdesc[UR4], R152, gsb0 ;  /* 0x01600000049879f0 */ /* 0x000fe20008001898 */
[----:B------:R-:W-:Y:S02]  /*ca40*/  R2UR UR6, R10 ;  /* 0x000000000a0672ca */ /* 0x000fe400000e0000 */
[----:B------:R-:W-:Y:S02]  /*ca50*/  R2UR UR7, R11 ;  /* 0x000000000b0772ca */ /* 0x000fe400000e0000 */
[----:B---3--:R-:W-:Y:S02]  /*ca60*/  R2UR UR4, R200 ;  /* 0x00000000c80472ca */ /* 0x008fe400000e0000 */
        /* <DEDUP_REMOVED lines=9> */
[----:B------:R-:W-:Y:S01]  /*cb00*/  R2UR UR5, R21 ;  /* 0x00000000150572ca */ /* 0x000fe200000e0000 */
[----:B------:R-:W-:Y:S02]  /*cb10*/  VIADD R10, R8, 0x604 ;  /* 0x00000604080a7836 */ /* 0x000fe40000000000 */
[----:B------:R-:W-:Y:S01]  /*cb20*/  IMAD.MOV.U32 R11, RZ, RZ, 0x40000040 ;  /* 0x40000040ff0b7424 */ /* 0x000fe200078e00ff */
[----:B------:R-:W-:-:S02]  /*cb30*/  WARPGROUP.DEPBAR.LE gsb0, 0x0 ;  /* 0x00008000000079c5 */ /* 0x000fc40000010000 */
[----:B------:R-:W-:-:S07]  /*cb40*/  WARPGROUP.ARRIVE ;  /* 0x00000000000079c5 */ /* 0x000fce0000000000 */
[----:B------:R-:W-:Y:S01]  /*cb50*/  HGMMA.64x96x16.F32.BF16 R152, gdesc[UR4], R152, gsb0 ;  /* 0x01600000049879f0 */ /* 0x000fe20008001898 */
[----:B------:R-:W-:Y:S02]  /*cb60*/  R2UR UR58, R10 ;  /* 0x000000000a3a72ca */ /* 0x000fe400000e0000 */
[----:B------:R-:W-:Y:S01]  /*cb70*/  R2UR UR59, R11 ;  /* 0x000000000b3b72ca */ /* 0x000fe200000e0000 */
[----:B------:R-:W-:Y:S02]  /*cb80*/  VIADD R10, R8, 0x606 ;  /* 0x00000606080a7836 */ /* 0x000fe40000000000 */
[----:B------:R-:W-:-:S03]  /*cb90*/  IMAD.MOV.U32 R11, RZ, RZ, 0x40000040 ;  /* 0x40000040ff0b7424 */ /* 0x000fc600078e00ff */
[----:B------:R-:W-:Y:S01]  /*cba0*/  R2UR UR54, R10 ;  /* 0x000000000a3672ca */ /* 0x000fe200000e0000 */
[----:B------:R-:W-:Y:S02]  /*cbb0*/  WARPGROUP.DEPBAR.LE gsb0, 0x0 ;  /* 0x00008000000079c5 */ /* 0x000fe40000010000 */
[----:B------:R-:W-:-:S06]  /*cbc0*/  WARPGROUP.ARRIVE ;  /* 0x00000000000079c5 */ /* 0x000fcc0000000000 */
[----:B------:R-:W-:Y:S01]  /*cbd0*/  HGMMA.64x96x16.F32.BF16 R152, gdesc[UR56], R152, gsb0 ;  /* 0x01600000389879f0 */ /* 0x000fe20008001898 */
[----:B------:R-:W-:Y:S01]  /*cbe0*/  R2UR UR55, R11 ;  /* 0x000000000b3772ca */ /* 0x000fe200000e0000 */
[----:B------:R-:W-:Y:S02]  /*cbf0*/  VIADD R10, R8, 0x900 ;  /* 0x00000900080a7836 */ /* 0x000fe40000000000 */
[----:B------:R-:W-:-:S03]  /*cc00*/  IMAD.MOV.U32 R11, RZ, RZ, 0x40000040 ;  /* 0x40000040ff0b7424 */ /* 0x000fc600078e00ff */
[----:B------:R-:W-:Y:S02]  /*cc10*/  R2UR UR50, R10 ;  /* 0x000000000a3272ca */ /* 0x000fe400000e0000 */
[----:B------:R-:W-:Y:S01]  /*cc20*/  R2UR UR51, R11 ;  /* 0x000000000b3372ca */ /* 0x000fe200000e0000 */
[----:B------:R-:W-:Y:S02]  /*cc30*/  WARPGROUP.DEPBAR.LE gsb0, 0x0 ;  /* 0x00008000000079c5 */ /* 0x000fe40000010000 */
[----:B------:R-:W-:-:S06]  /*cc40*/  WARPGROUP.ARRIVE ;  /* 0x00000000000079c5 */ /* 0x000fcc0000000000 */
[----:B------:R-:W-:Y:S01]  /*cc50*/  HGMMA.64x96x16.F32.BF16 R152, gdesc[UR52], R152, gsb0 ;  /* 0x01600000349879f0 */ /* 0x000fe20008001898 */
        /* <DEDUP_REMOVED lines=20> */
[----:B------:R-:W-:Y:S03]  /*cda0*/  HGMMA.64x96x16.F32.BF16 R152, gdesc[UR40], R152, gsb0 ;  /* 0x01600000289879f0 */ /* 0x000fe60008001898 */
[----:B------:R-:W2:Y:S01]  /*cdb0*/  S2R R203, SR_TID.X ;  /* 0x0000000000cb7919 */ /* 0x000ea20000002100 */
[----:B------:R-:W-:Y:S02]  /*cdc0*/  WARPGROUP.DEPBAR.LE gsb0, 0x0 ;  /* 0x00008000000079c5 */ /* 0x000fe40000010000 */
[----:B------:R-:W-:-:S06]  /*cdd0*/  WARPGROUP.ARRIVE ;  /* 0x00000000000079c5 */ /* 0x000fcc0000000000 */
[----:B------:R-:W-:Y:S01]  /*cde0*/  HGMMA.64x96x16.F32.BF16 R152, gdesc[UR36], R152, gsb0 ;  /* 0x01600000249879f0 */ /* 0x000fe20008001898 */
[----:B--2---:R-:W-:-:S04]  /*cdf0*/  SHF.R.U32.HI R203, RZ, 0x7, R203 ;  /* 0x00000007ffcb7819 */ /* 0x004fc800000116cb */
[----:B------:R-:W-:Y:S01]  /*ce00*/  IADD3 R20, -R203, 0xb, RZ ;  /* 0x0000000bcb147810 */ /* 0x000fe20007ffe1ff */
[----:B------:R-:W-:-:S04]  /*ce10*/  WARPGROUP.DEPBAR.LE gsb0, 0x0 ;  /* 0x00008000000079c5 */ /* 0x000fc80000010000 */
[----:B------:R2:W-:Y:S06]  /*ce20*/  BAR.ARV R20, 0x100 ;  /* 0x000400140000751d */ /* 0x0005ec0000002000 */
[----:B------:R-:W-:Y:S05]  /*ce30*/  @!P0 BRA `(.L_x_10574) ;  /* 0x0000000000048947 */ /* 0x000fea0003800000 */
[----:B------:R-:W-:Y:S01]  /*ce40*/  BPT.TRAP 0x1 ;  /* 0x000000040000795c */ /* 0x000fe20000300000 */
.L_x_10574:
[----:B01----:R-:W-:Y:S01]  /*ce50*/  FMNMX.FTZ R0, R152, R7, !PT ;  /* 0x0000000798007209 */ /* 0x003fe20007810000 */
[----:B------:R-:W3:Y:S03]  /*ce60*/  LDL R219, [R1+0x48] ;  /* 0x0000480001db7983 */ /* 0x000ee60000100800 */
        /* <DEDUP_REMOVED lines=26> */
[----:B0-----:R-:W-:Y:S02]  /*d010*/  FMNMX.FTZ R3, R3, R0, !PT ;  /* 0x0000000003037209 */ /* 0x001fe40007810000 */
[----:B------:R-:W0:Y:S03]  /*d020*/  LDC R0, c[0x0][0xa80] ;  /* 0x0002a000ff007b82 */ /* 0x000e260000000800 */
[C---:B------:R-:W-:Y:S01]  /*d030*/  FADD.FTZ R7, -R3.reuse, R7 ;  /* 0x0000000703077221 */ /* 0x040fe20000010100 */
[----:B0-----:R-:W-:-:S03]  /*d040*/  FMUL.FTZ R9, R3, R0 ;  /* 0x0000000003097220 */ /* 0x001fc60000410000 */
[-C--:B------:R-:W-:Y:S01]  /*d050*/  FMUL.FTZ R7, R7, R0.reuse ;  /* 0x0000000007077220 */ /* 0x080fe20000410000 */
[-CC-:B------:R-:W-:Y:S01]  /*d060*/  FFMA.FTZ R152, R152, R0.reuse, -R9.reuse ;  /* 0x0000000098987223 */ /* 0x180fe20000010809 */
[-CC-:B------:R-:W-:Y:S02]  /*d070*/  FFMA.FTZ R153, R153, R0.reuse, -R9.reuse ;  /* 0x0000000099997223 */ /* 0x180fe40000010809 */
        /* <DEDUP_REMOVED lines=17> */
[-C--:B0-----:R-:W-:Y:S01]  /*d190*/  FMUL.FTZ R24, R24, R10.reuse ;  /* 0x0000000a18187220 */ /* 0x081fe20000410000 */
[-C--:B------:R-:W-:Y:S01]  /*d1a0*/  FMUL.FTZ R25, R25, R10.reuse ;  /* 0x0000000a19197220 */ /* 0x080fe20000410000 */
[-C--:B------:R-:W-:Y:S01]  /*d1b0*/  FMUL.FTZ R28, R28, R10.reuse ;  /* 0x0000000a1c1c7220 */ /* 0x080fe20000410000 */
[-C--:B------:R-:W-:Y:S01]  /*d1c0*/  FMUL.FTZ R29, R29, R10.reuse ;  /* 0x0000000a1d1d7220 */ /* 0x080fe20000410000 */
[-C--:B------:R-:W-:Y:S01]  /*d1d0*/  FMUL.FTZ R32, R32, R10.reuse ;  /* 0x0000000a20207220 */ /* 0x080fe20000410000 */
[-C--:B------:R-:W-:Y:S01]  /*d1e0*/  FMUL.FTZ R33, R33, R10.reuse ;  /* 0x0000000a21217220 */ /* 0x080fe20000410000 */
[-C--:B------:R-:W-:Y:S01]  /*d1f0*/  FMUL.FTZ R36, R36, R10.reuse ;  /* 0x0000000a24247220 */ /* 0x080fe20000410000 */
[----:B------:R-:W0:Y:S01]  /*d200*/  MUFU.EX2 R156, R156 ;  /* 0x0000009c009c7308 */ /* 0x000e220000000800 */
[----:B-1----:R-:W-:Y:S01]  /*d210*/  FFMA.FTZ R7, R10, R15, R152 ;  /* 0x0000000f0a077223 */ /* 0x002fe20000010098 */
        /* <DEDUP_REMOVED lines=73> */
[----:B------:R-:W-:Y:S01]  /*d6b0*/  FMUL.FTZ R149, R149, R10 ;  /* 0x0000000a95957220 */ /* 0x000fe20000410000 */
[----:B------:R-:W-:Y:S01]  /*d6c0*/  F2FP.BF16.F32.PACK_AB R200, R153, R152 ;  /* 0x0000009899c8723e */ /* 0x000fe200000010ff */
[----:B------:R-:W-:Y:S01]  /*d6d0*/  MUFU.EX2 R161, R161 ;  /* 0x000000a100a17308 */ /* 0x000fe20000000800 */
[----:B------:R-:W-:Y:S01]  /*d6e0*/  FMNMX.FTZ R7, R179, R7, !PT ;  /* 0x00000007b3077209 */ /* 0x000fe20007810000 */
[--C-:B------:R-:W-:Y:S01]  /*d6f0*/  FFMA.FTZ R184, R184, R0, -R9.reuse ;  /* 0x00000000b8b87223 */ /* 0x100fe20000010809 */
[----:B------:R-:W-:Y:S01]  /*d700*/  F2FP.BF16.F32.PACK_AB R202, R157, R156 ;  /* 0x0000009c9dca723e */ /* 0x000fe200000010ff */
[-CC-:B------:R-:W-:Y:S01]  /*d710*/  FFMA.FTZ R185, R185, R0.reuse, -R9.reuse ;  /* 0x00000000b9b97223 */ /* 0x180fe20000010809 */
[----:B------:R-:W-:Y:S01]  /*d720*/  FMNMX.FTZ R7, R182, R7, !PT ;  /* 0x00000007b6077209 */ /* 0x000fe20007810000 */
[-CC-:B------:R-:W-:Y:S01]  /*d730*/  FFMA.FTZ R188, R188, R0.reuse, -R9.reuse ;  /* 0x00000000bcbc7223 */ /* 0x180fe20000010809 */
[-CC-:B------:R-:W-:Y:S01]  /*d740*/  FFMA.FTZ R189, R189, R0.reuse, -R9.reuse ;  /* 0x00000000bdbd7223 */ /* 0x180fe20000010809 */
[----:B------:R-:W0:Y:S01]  /*d750*/  MUFU.EX2 R152, R160 ;  /* 0x000000a000987308 */ /* 0x000e220000000800 */
[----:B------:R-:W-:Y:S01]  /*d760*/  FMNMX.FTZ R7, R183, R7, !PT ;  /* 0x00000007b7077209 */ /* 0x000fe20007810000 */
[-CC-:B------:R-:W-:Y:S01]  /*d770*/  FFMA.FTZ R192, R192, R0.reuse, -R9.reuse ;  /* 0x00000000c0c07223 */ /* 0x180fe20000010809 */
[-CC-:B------:R-:W-:Y:S01]  /*d780*/  FFMA.FTZ R193, R193, R0.reuse, -R9.reuse ;  /* 0x00000000c1c17223 */ /* 0x180fe20000010809 */
[-CC-:B------:R-:W-:Y:S01]  /*d790*/  FFMA.FTZ R196, R196, R0.reuse, -R9.reuse ;  /* 0x00000000c4c47223 */ /* 0x180fe20000010809 */
[----:B------:R-:W-:Y:S01]  /*d7a0*/  FMNMX.FTZ R7, R186, R7, !PT ;  /* 0x00000007ba077209 */ /* 0x000fe20007810000 */
[----:B------:R-:W-:-:S02]  /*d7b0*/  FFMA.FTZ R9, R197, R0, -R9 ;  /* 0x00000000c5097223 */ /* 0x000fc40000010809 */
[----:B------:R-:W-:Y:S01]  /*d7c0*/  MUFU.EX2 R165, R165 ;  /* 0x000000a500a57308 */ /* 0x000fe20000000800 */
[----:B------:R-:W-:-:S04]  /*d7d0*/  FMNMX.FTZ R7, R187, R7, !PT ;  /* 0x00000007bb077209 */ /* 0x000fc80007810000 */
[----:B------:R-:W-:-:S03]  /*d7e0*/  FMNMX.FTZ R7, R190, R7, !PT ;  /* 0x00000007be077209 */ /* 0x000fc60007810000 */
[----:B------:R-:W-:Y:S01]  /*d7f0*/  MUFU.EX2 R156, R168 ;  /* 0x000000a8009c7308 */ /* 0x000fe20000000800 */
[----:B------:R-:W-:Y:S01]  /*d800*/  FMNMX.FTZ R7, R191, R7, !PT ;  /* 0x00000007bf077209 */ /* 0x000fe20007810000 */
[----:B0-----:R-:W-:Y:S01]  /*d810*/  FADD.FTZ R11, R152, R11 ;  /* 0x0000000b980b7221 */ /* 0x001fe20000010000 */
[C---:B------:R-:W-:Y:S02]  /*d820*/  F2FP.BF16.F32.PACK_AB R152, R161.reuse, R152 ;  /* 0x00000098a198723e */ /* 0x040fe400000010ff */
[----:B------:R-:W-:Y:S01]  /*d830*/  FMNMX.FTZ R7, R194, R7, !PT ;  /* 0x00000007c2077209 */ /* 0x000fe20007810000 */
[----:B------:R-:W-:Y:S02]  /*d840*/  FADD.FTZ R11, R161, R11 ;  /* 0x0000000ba10b7221 */ /* 0x000fe40000010000 */
        /* <DEDUP_REMOVED lines=15> */
[----:B0-----:R-:W-:-:S05]  /*d940*/  FMNMX.FTZ R8, R8, R7, !PT ;  /* 0x0000000708087209 */ /* 0x001fca0007810000 */
[C---:B------:R-:W-:Y:S01]  /*d950*/  FADD.FTZ R6, -R8.reuse, R6 ;  /* 0x0000000608067221 */ /* 0x040fe20000010100 */
[-C--:B------:R-:W-:Y:S01]  /*d960*/  FMUL.FTZ R7, R8, R0.reuse ;  /* 0x0000000008077220 */ /* 0x080fe20000410000 */
[----:B------:R-:W-:Y:S02]  /*d970*/  MUFU.EX2 R9, R9 ;  /* 0x0000000900097308 */ /* 0x000fe40000000800 */
[-C--:B------:R-:W-:Y:S01]  /*d980*/  FMUL.FTZ R6, R6, R0.reuse ;  /* 0x0000000006067220 */ /* 0x080fe20000410000 */
[-CC-:B------:R-:W-:Y:S01]  /*d990*/  FFMA.FTZ R154, R154, R0.reuse, -R7.reuse ;  /* 0x000000009a9a7223 */ /* 0x180fe20000010807 */
[-CC-:B------:R-:W-:Y:S01]  /*d9a0*/  FFMA.FTZ R155, R155, R0.reuse, -R7.reuse ;  /* 0x000000009b9b7223 */ /* 0x180fe20000010807 */
[-CC-:B------:R-:W-:Y:S01]  /*d9b0*/  FFMA.FTZ R158, R158, R0.reuse, -R7.reuse ;  /* 0x000000009e9e7223 */ /* 0x180fe20000010807 */
[-CC-:B------:R-:W-:Y:S01]  /*d9c0*/  FFMA.FTZ R159, R159, R0.reuse, -R7.reuse ;  /* 0x000000009f9f7223 */ /* 0x180fe20000010807 */
[-CC-:B------:R-:W-:Y:S01]  /*d9d0*/  FFMA.FTZ R162, R162, R0.reuse, -R7.reuse ;  /* 0x00000000a2a27223 */ /* 0x180fe20000010807 */
[----:B------:R3:W0:Y:S01]  /*d9e0*/  MUFU.EX2 R15, R6 ;  /* 0x00000006000f7308 */ /* 0x0006220000000800 */
        /* <DEDUP_REMOVED lines=8> */
[----:B---3--:R-:W-:-:S02]  /*da70*/  IMAD R6, R206, 0xc00, R219 ;  /* 0x00000c00ce067824 */ /* 0x008fc400078e02db */
[-CC-:B------:R-:W-:Y:S01]  /*da80*/  FFMA.FTZ R179, R179, R0.reuse, -R7.reuse ;  /* 0x00000000b3b37223 */ /* 0x180fe20000010807 */
[----:B------:R-:W1:Y:S01]  /*da90*/  S2R R219, SR_CgaCtaId ;  /* 0x0000000000db7919 */ /* 0x000e620000008800 */
        /* <DEDUP_REMOVED lines=10> */
[----:B------:R-:W-:Y:S01]  /*db40*/  IMAD.MOV.U32 R7, RZ, RZ, 0x40000040 ;  /* 0x40000040ff077424 */ /* 0x000fe200078e00ff */
[----:B------:R-:W-:Y:S01]  /*db50*/  MUFU.EX2 R154, R154 ;  /* 0x0000009a009a7308 */ /* 0x000fe20000000800 */
[----:B------:R-:W-:Y:S01]  /*db60*/  R2UR UR6, R6 ;  /* 0x00000000060672ca */ /* 0x000fe200000e0000 */
[-C--:B0-----:R-:W-:Y:S01]  /*db70*/  FMUL.FTZ R26, R26, R15.reuse ;  /* 0x0000000f1a1a7220 */ /* 0x081fe20000410000 */
[----:B------:R-:W-:Y:S01]  /*db80*/  FMUL.FTZ R27, R27, R15 ;  /* 0x0000000f1b1b7220 */ /* 0x000fe20000410000 */
[----:B------:R-:W-:Y:S01]  /*db90*/  R2UR UR7, R7 ;  /* 0x00000000070772ca */ /* 0x000fe200000e0000 */
[----:B------:R-:W-:-:S02]  /*dba0*/  VIADD R7, R4, 0x32440 ;  /* 0x0003244004077836 */ /* 0x000fc40000000000 */
        /* <DEDUP_REMOVED lines=14> */
[----:B-1----:R-:W-:Y:S01]  /*dc90*/  PRMT R7, R219, 0x654, R7 ;  /* 0x00000654db077816 */ /* 0x002fe20000000007 */
[-C--:B------:R-:W-:Y:S01]  /*dca0*/  FMUL.FTZ R54, R54, R15.reuse ;  /* 0x0000000f36367220 */ /* 0x080fe20000410000 */
[-C--:B------:R-:W-:Y:S01]  /*dcb0*/  FMUL.FTZ R55, R55, R15.reuse ;  /* 0x0000000f37377220 */ /* 0x080fe20000410000 */
[-C--:B------:R-:W-:Y:S01]  /*dcc0*/  FMUL.FTZ R58, R58, R15.reuse ;  /* 0x0000000f3a3a7220 */ /* 0x080fe20000410000 */
[----:B------:R1:W-:Y:S01]  /*dcd0*/  SYNCS.ARRIVE.TRANS64.RED.A1T0 RZ, [R7+URZ], RZ ;  /* 0x000000ff07ff79a7 */ /* 0x0003e2000810043f */
[----:B------:R-:W3:Y:S01]  /*dce0*/  MUFU.EX2 R219, R158 ;  /* 0x0000009e00db7308 */ /* 0x000ee20000000800 */
[-C--:B------:R-:W-:Y:S01]  /*dcf0*/  FMUL.FTZ R59, R59, R15.reuse ;  /* 0x0000000f3b3b7220 */ /* 0x080fe20000410000 */
[-C--:B------:R-:W-:Y:S01]  /*dd00*/  FMUL.FTZ R62, R62, R15.reuse ;  /* 0x0000000f3e3e7220 */ /* 0x080fe20000410000 */
[-C--:B------:R-:W-:Y:S01]  /*dd10*/  FMUL.FTZ R63, R63, R15.reuse ;  /* 0x0000000f3f3f7220 */ /* 0x080fe20000410000 */
[-C--:B------:R-:W-:Y:S01]  /*dd20*/  FMUL.FTZ R66, R66, R15.reuse ;  /* 0x0000000f42427220 */ /* 0x080fe20000410000 */
[-C--:B------:R-:W-:Y:S01]  /*dd30*/  FMUL.FTZ R67, R67, R15.reuse ;  /* 0x0000000f43437220 */ /* 0x080fe20000410000 */
[----:B------:R-:W-:Y:S01]  /*dd40*/  FMUL.FTZ R70, R70, R15 ;  /* 0x0000000f46467220 */ /* 0x000fe20000410000 */
[----:B-1----:R-:W-:-:S02]  /*dd50*/  VIADD R7, R203, 0x8 ;  /* 0x00000008cb077836 */ /* 0x002fc40000000000 */
[-C--:B------:R-:W-:Y:S01]  /*dd60*/  FMUL.FTZ R71, R71, R15.reuse ;  /* 0x0000000f47477220 */ /* 0x080fe20000410000 */
[-C--:B------:R-:W-:Y:S01]  /*dd70*/  FMUL.FTZ R74, R74, R15.reuse ;  /* 0x0000000f4a4a7220 */ /* 0x080fe20000410000 */
[-C--:B------:R-:W-:Y:S01]  /*dd80*/  FMUL.FTZ R75, R75, R15.reuse ;  /* 0x0000000f4b4b7220 */ /* 0x080fe20000410000 */
[-C--:B------:R-:W-:Y:S01]  /*dd90*/  FMUL.FTZ R78, R78, R15.reuse ;  /* 0x0000000f4e4e7220 */ /* 0x080fe20000410000 */
[----:B------:R1:W-:Y:S01]  /*dda0*/  BAR.SYNC.DEFER_BLOCKING R7, 0x100 ;  /* 0x000400070000751d */ /* 0x0003e20000010000 */
        /* <DEDUP_REMOVED lines=37> */
[----:B0-----:R-:W-:Y:S01]  /*e000*/  F2FP.BF16.F32.PACK_AB R201, R155, R154 ;  /* 0x0000009a9bc9723e */ /* 0x001fe200000010ff */
[----:B------:R-:W-:Y:S01]  /*e010*/  FFMA.FTZ R21, R15, R14, R154 ;  /* 0x0000000e0f157223 */ /* 0x000fe2000001009a */
[----:B---3--:R-:W-:Y:S01]  /*e020*/  F2FP.BF16.F32.PACK_AB R203, R226, R219 ;  /* 0x000000dbe2cb723e */ /* 0x008fe200000010ff */
[C---:B------:R-:W-:Y:S01]  /*e030*/  VIADD R14, R6.reuse, 0x80 ;  /* 0x00000080060e7836 */ /* 0x040fe20000000000 */
[----:B------:R-:W0:Y:S01]  /*e040*/  MUFU.EX2 R154, R164 ;  /* 0x000000a4009a7308 */ /* 0x000e220000000800 */
[----:B------:R-:W-:Y:S01]  /*e050*/  IMAD.MOV.U32 R15, RZ, RZ, 0x40000040 ;  /* 0x40000040ff0f7424 */ /* 0x000fe200078e00ff */
[----:B------:R-:W-:Y:S01]  /*e060*/  WARPGROUP.ARRIVE ;  /* 0x00000000000079c5 */ /* 0x000fe20000000000 */
[----:B------:R-:W-:Y:S01]  /*e070*/  FADD.FTZ R21, R155, R21 ;  /* 0x000000159b157221 */ /* 0x000fe20000010000 */
[----:B------:R-:W-:-:S03]  /*e080*/  VIADD R10, R6, 0x100 ;  /* 0x00000100060a7836 */ /* 0x000fc60000000000 */
[----:B------:R-:W-:Y:S01]  /*e090*/  FADD.FTZ R21, R219, R21 ;  /* 0x00000015db157221 */ /* 0x000fe20000010000 */
[----:B------:R-:W-:Y:S01]  /*e0a0*/  HGMMA.64x256x16.F32.BF16 R24, R200, gdesc[UR4].tnspB, R24, gsb0 ;  /* 0x43e00004c8187df0 */ /* 0x000fe20008001818 */
[----:B------:R-:W-:Y:S01]  /*e0b0*/  R2UR UR6, R14 ;  /* 0x000000000e0672ca */ /* 0x000fe200000e0000 */
[----:B------:R-:W-:Y:S01]  /*e0c0*/  MUFU.EX2 R197, R163 ;  /* 0x000000a300c57308 */ /* 0x000fe20000000800 */
[----:B------:R-:W-:Y:S01]  /*e0d0*/  R2UR UR7, R15 ;  /* 0x000000000f0772ca */ /* 0x000fe200000e0000 */
[----:B------:R-:W-:Y:S01]  /*e0e0*/  FADD.FTZ R21, R226, R21 ;  /* 0x00000015e2157221 */ /* 0x000fe20000010000 */
[----:B0-----:R-:W-:-:S05]  /*e0f0*/  FADD.FTZ R15, R154, R11 ;  /* 0x0000000b9a0f7221 */ /* 0x001fca0000010000 */
[----:B-1----:R-:W-:Y:S01]  /*e100*/  MUFU.EX2 R7, R166 ;  /* 0x000000a600077308 */ /* 0x002fe20000000800 */
[C---:B------:R-:W-:Y:S01]  /*e110*/  F2FP.BF16.F32.PACK_AB R154, R165.reuse, R154 ;  /* 0x0000009aa59a723e */ /* 0x040fe200000010ff */
[----:B------:R-:W-:Y:S02]  /*e120*/  IMAD.MOV.U32 R11, RZ, RZ, 0x40000040 ;  /* 0x40000040ff0b7424 */ /* 0x000fe400078e00ff */
[----:B------:R-:W-:-:S04]  /*e130*/  FADD.FTZ R15, R165, R15 ;  /* 0x0000000fa50f7221 */ /* 0x000fc80000010000 */
[----:B------:R-:W-:Y:S01]  /*e140*/  FADD.FTZ R15, R156, R15 ;  /* 0x0000000f9c0f7221 */ /* 0x000fe20000010000 */
[----:B------:R-:W0:Y:S01]  /*e150*/  MUFU.EX2 R14, R167 ;  /* 0x000000a7000e7308 */ /* 0x000e220000000800 */
[C---:B------:R-:W-:Y:S02]  /*e160*/  F2FP.BF16.F32.PACK_AB R156, R169.reuse, R156 ;  /* 0x0000009ca99c723e */ /* 0x040fe400000010ff */
[----:B------:R-:W-:-:S05]  /*e170*/  FADD.FTZ R15, R169, R15 ;  /* 0x0000000fa90f7221 */ /* 0x000fca0000010000 */
[----:B------:R-:W1:Y:S08]  /*e180*/  MUFU.EX2 R158, R172 ;  /* 0x000000ac009e7308 */ /* 0x000e700000000800 */
[----:B------:R-:W-:Y:S01]  /*e190*/  MUFU.EX2 R174, R174 ;  /* 0x000000ae00ae7308 */ /* 0x000fe20000000800 */
[----:B0-----:R-:W-:-:S07]  /*e1a0*/  F2FP.BF16.F32.PACK_AB R155, R14, R7 ;  /* 0x000000070e9b723e */ /* 0x001fce00000010ff */
[----:B------:R-:W0:Y:S01]  /*e1b0*/  MUFU.EX2 R175, R175 ;  /* 0x000000af00af7308 */ /* 0x000e220000000800 */
[----:B-1----:R-:W-:Y:S01]  /*e1c0*/  FADD.FTZ R15, R158, R15 ;  /* 0x0000000f9e0f7221 */ /* 0x002fe20000010000 */
[----:B------:R-:W-:-:S03]  /*e1d0*/  F2FP.BF16.F32.PACK_AB R158, R173, R158 ;  /* 0x0000009ead9e723e */ /* 0x000fc600000010ff */
[----:B------:R-:W-:-:S03]  /*e1e0*/  FADD.FTZ R15, R173, R15 ;  /* 0x0000000fad0f7221 */ /* 0x000fc60000010000 */
[----:B------:R-:W-:Y:S01]  /*e1f0*/  MUFU.EX2 R178, R178 ;  /* 0x000000b200b27308 */ /* 0x000fe20000000800 */
[----:B------:R-:W-:Y:S01]  /*e200*/  FADD.FTZ R15, R160, R15 ;  /* 0x0000000fa00f7221 */ /* 0x000fe20000010000 */
[----:B------:R-:W-:-:S03]  /*e210*/  F2FP.BF16.F32.PACK_AB R160, R177, R160 ;  /* 0x000000a0b1a0723e */ /* 0x000fc600000010ff */
[----:B------:R-:W-:-:S03]  /*e220*/  FADD.FTZ R15, R177, R15 ;  /* 0x0000000fb10f7221 */ /* 0x000fc60000010000 */
[----:B------:R-:W1:Y:S01]  /*e230*/  MUFU.EX2 R179, R179 ;  /* 0x000000b300b37308 */ /* 0x000e620000000800 */
[----:B0-----:R-:W-:-:S07]  /*e240*/  F2FP.BF16.F32.PACK_AB R159, R175, R174 ;  /* 0x000000aeaf9f723e */ /* 0x001fce00000010ff */
[----:B------:R-:W-:Y:S08]  /*e250*/  MUFU.EX2 R182, R182 ;  /* 0x000000b600b67308 */ /* 0x000ff00000000800 */
[----:B------:R-:W0:Y:S01]  /*e260*/  MUFU.EX2 R183, R183 ;  /* 0x000000b700b77308 */ /* 0x000e220000000800 */
[----:B-1----:R-:W-:-:S07]  /*e270*/  F2FP.BF16.F32.PACK_AB R161, R179, R178 ;  /* 0x000000b2b3a1723e */ /* 0x002fce00000010ff */
[----:B------:R-:W-:Y:S08]  /*e280*/  MUFU.EX2 R164, R184 ;  /* 0x000000b800a47308 */ /* 0x000ff00000000800 */
[----:B------:R-:W-:Y:S01]  /*e290*/  MUFU.EX2 R166, R188 ;  /* 0x000000bc00a67308 */ /* 0x000fe20000000800 */
[----:B0-----:R-:W-:-:S07]  /*e2a0*/  F2FP.BF16.F32.PACK_AB R163, R183, R182 ;  /* 0x000000b6b7a3723e */ /* 0x001fce00000010ff */
[----:B------:R-:W-:Y:S08]  /*e2b0*/  MUFU.EX2 R186, R186 ;  /* 0x000000ba00ba7308 */ /* 0x000ff00000000800 */
[----:B------:R-:W0:Y:S08]  /*e2c0*/  MUFU.EX2 R187, R187 ;  /* 0x000000bb00bb7308 */ /* 0x000e300000000800 */
[----:B------:R-:W-:Y:S08]  /*e2d0*/  MUFU.EX2 R190, R190 ;  /* 0x000000be00be7308 */ /* 0x000ff00000000800 */
[----:B------:R-:W1:Y:S01]  /*e2e0*/  MUFU.EX2 R191, R191 ;  /* 0x000000bf00bf7308 */ /* 0x000e620000000800 */
[----:B0-----:R-:W-:-:S07]  /*e2f0*/  F2FP.BF16.F32.PACK_AB R165, R187, R186 ;  /* 0x000000babba5723e */ /* 0x001fce00000010ff */
[----:B------:R-:W-:Y:S08]  /*e300*/  MUFU.EX2 R194, R194 ;  /* 0x000000c200c27308 */ /* 0x000ff00000000800 */
[----:B------:R-:W0:Y:S01]  /*e310*/  MUFU.EX2 R195, R195 ;  /* 0x000000c300c37308 */ /* 0x000e220000000800 */
[----:B-1----:R-:W-:-:S07]  /*e320*/  F2FP.BF16.F32.PACK_AB R167, R191, R190 ;  /* 0x000000bebfa7723e */ /* 0x002fce00000010ff */
[----:B------:R-:W-:Y:S08]  /*e330*/  MUFU.EX2 R198, R198 ;  /* 0x000000c600c67308 */ /* 0x000ff00000000800 */
[----:B------:R-:W-:Y:S01]  /*e340*/  MUFU.EX2 R199, R199 ;  /* 0x000000c700c77308 */ /* 0x000fe20000000800 */
[----:B0-----:R-:W-:Y:S01]  /*e350*/  F2FP.BF16.F32.PACK_AB R169, R195, R194 ;  /* 0x000000c2c3a9723e */ /* 0x001fe200000010ff */
[----:B------:R-:W-:-:S06]  /*e360*/  WARPGROUP.DEPBAR.LE gsb0, 0x0 ;  /* 0x00008000000079c5 */ /* 0x000fcc0000010000 */
[----:B------:R-:W0:Y:S08]  /*e370*/  MUFU.EX2 R200, R162 ;  /* 0x000000a200c87308 */ /* 0x000e300000000800 */
[----:B------:R-:W1:Y:S01]  /*e380*/  MUFU.EX2 R162, R180 ;  /* 0x000000b400a27308 */ /* 0x000e620000000800 */
[----:B0-----:R-:W-:Y:S01]  /*e390*/  F2FP.BF16.F32.PACK_AB R153, R197, R200 ;  /* 0x000000c8c599723e */ /* 0x001fe200000010ff */
[----:B------:R-:W-:-:S03]  /*e3a0*/  FADD.FTZ R21, R200, R21 ;  /* 0x00000015c8157221 */ /* 0x000fc60000010000 */
[----:B------:R-:W-:Y:S01]  /*e3b0*/  WARPGROUP.ARRIVE ;  /* 0x00000000000079c5 */ /* 0x000fe20000000000 */
[----:B------:R-:W-:Y:S01]  /*e3c0*/  FADD.FTZ R21, R197, R21 ;  /* 0x00000015c5157221 */ /* 0x000fe20000010000 */
[----:B-1----:R-:W-:Y:S01]  /*e3d0*/  FADD.FTZ R15, R162, R15 ;  /* 0x0000000fa20f7221 */ /* 0x002fe20000010000 */
[----:B------:R-:W-:-:S03]  /*e3e0*/  F2FP.BF16.F32.PACK_AB R162, R181, R162 ;  /* 0x000000a2b5a2723e */ /* 0x000fc600000010ff */
[----:B------:R-:W-:Y:S01]  /*e3f0*/  HGMMA.64x256x16.F32.BF16 R24, R152, gdesc[UR4].tnspB, R24, gsb0 ;  /* 0x43e0000498187df0 */ /* 0x000fe20008001818 */
[----:B------:R-:W-:Y:S01]  /*e400*/  R2UR UR6, R10 ;  /* 0x000000000a0672ca */ /* 0x000fe200000e0000 */
[----:B------:R-:W-:Y:S01]  /*e410*/  VIADD R10, R6, 0x180 ;  /* 0x00000180060a7836 */ /* 0x000fe20000000000 */
[----:B------:R-:W-:Y:S01]  /*e420*/  R2UR UR7, R11 ;  /* 0x000000000b0772ca */ /* 0x000fe200000e0000 */
[----:B------:R-:W-:Y:S02]  /*e430*/  IMAD.MOV.U32 R11, RZ, RZ, 0x40000040 ;  /* 0x40000040ff0b7424 */ /* 0x000fe400078e00ff */
[----:B------:R-:W-:Y:S01]  /*e440*/  FADD.FTZ R15, R181, R15 ;  /* 0x0000000fb50f7221 */ /* 0x000fe20000010000 */
[----:B------:R-:W-:-:S03]  /*e450*/  FADD.FTZ R21, R7, R21 ;  /* 0x0000001507157221 */ /* 0x000fc60000010000 */
[----:B------:R-:W-:Y:S01]  /*e460*/  FADD.FTZ R15, R164, R15 ;  /* 0x0000000fa40f7221 */ /* 0x000fe20000010000 */
[----:B------:R-:W-:Y:S01]  /*e470*/  F2FP.BF16.F32.PACK_AB R164, R185, R164 ;  /* 0x000000a4b9a4723e */ /* 0x000fe200000010ff */
[----:B------:R-:W-:Y:S01]  /*e480*/  FADD.FTZ R21, R14, R21 ;  /* 0x000000150e157221 */ /* 0x000fe20000010000 */
[----:B------:R-:W-:Y:S02]  /*e490*/  WARPGROUP.DEPBAR.LE gsb0, 0x0 ;  /* 0x00008000000079c5 */ /* 0x000fe40000010000 */
[----:B------:R-:W0:Y:S08]  /*e4a0*/  MUFU.EX2 R152, R170 ;  /* 0x000000aa00987308 */ /* 0x000e300000000800 */
[----:B------:R1:W3:Y:S08]  /*e4b0*/  MUFU.EX2 R153, R171 ;  /* 0x000000ab00997308 */ /* 0x0002f00000000800 */
[----:B------:R-:W4:Y:S01]  /*e4c0*/  MUFU.EX2 R170, R196 ;  /* 0x000000c400aa7308 */ /* 0x000f220000000800 */
[----:B-1----:R-:W-:Y:S01]  /*e4d0*/  F2FP.BF16.F32.PACK_AB R171, R199, R198 ;  /* 0x000000c6c7ab723e */ /* 0x002fe200000010ff */
[----:B0-----:R-:W-:Y:S01]  /*e4e0*/  FADD.FTZ R21, R152, R21 ;  /* 0x0000001598157221 */ /* 0x001fe20000010000 */
[----:B---3--:R-:W-:-:S03]  /*e4f0*/  F2FP.BF16.F32.PACK_AB R157, R153, R152 ;  /* 0x00000098999d723e */ /* 0x008fc600000010ff */
[----:B------:R-:W-:Y:S01]  /*e500*/  FADD.FTZ R21, R153, R21 ;  /* 0x0000001599157221 */ /* 0x000fe20000010000 */
[----:B------:R-:W-:-:S03]  /*e510*/  WARPGROUP.ARRIVE ;  /* 0x00000000000079c5 */ /* 0x000fc60000000000 */
[----:B------:R-:W-:-:S04]  /*e520*/  FADD.FTZ R21, R174, R21 ;  /* 0x00000015ae157221 */ /* 0x000fc80000010000 */
[----:B------:R-:W-:Y:S01]  /*e530*/  FADD.FTZ R21, R175, R21 ;  /* 0x00000015af157221 */ /* 0x000fe20000010000 */
[----:B------:R-:W-:Y:S01]  /*e540*/  HGMMA.64x256x16.F32.BF16 R24, R156, gdesc[UR4].tnspB, R24, gsb0 ;  /* 0x43e000049c187df0 */ /* 0x000fe20008001818 */
[----:B------:R-:W-:Y:S01]  /*e550*/  R2UR UR6, R10 ;  /* 0x000000000a0672ca */ /* 0x000fe200000e0000 */
[----:B------:R-:W-:Y:S01]  /*e560*/  VIADD R10, R6, 0x200 ;  /* 0x00000200060a7836 */ /* 0x000fe20000000000 */
[----:B------:R-:W-:Y:S01]  /*e570*/  R2UR UR7, R11 ;  /* 0x000000000b0772ca */ /* 0x000fe200000e0000 */
[----:B------:R-:W-:Y:S02]  /*e580*/  IMAD.MOV.U32 R11, RZ, RZ, 0x40000040 ;  /* 0x40000040ff0b7424 */ /* 0x000fe400078e00ff */
[----:B------:R-:W-:-:S04]  /*e590*/  FADD.FTZ R21, R178, R21 ;  /* 0x00000015b2157221 */ /* 0x000fc80000010000 */
        /* <DEDUP_REMOVED lines=10> */
[----:B------:R-:W-:Y:S01]  /*e640*/  FADD.FTZ R14, R199, R21 ;  /* 0x00000015c70e7221 */ /* 0x000fe20000010000 */
[----:B------:R-:W-:Y:S02]  /*e650*/  WARPGROUP.DEPBAR.LE gsb0, 0x0 ;  /* 0x00008000000079c5 */ /* 0x000fe40000010000 */
[----:B------:R-:W-:-:S06]  /*e660*/  WARPGROUP.ARRIVE ;  /* 0x00000000000079c5 */ /* 0x000fcc0000000000 */
[----:B------:R-:W-:Y:S01]  /*e670*/  HGMMA.64x256x16.F32.BF16 R24, R160, gdesc[UR4].tnspB, R24, gsb0 ;  /* 0x43e00004a0187df0 */ /* 0x000fe20008001818 */
[----:B------:R-:W-:Y:S01]  /*e680*/  R2UR UR7, R11 ;  /* 0x000000000b0772ca */ /* 0x000fe200000e0000 */
[----:B------:R-:W-:Y:S01]  /*e690*/  FADD.FTZ R11, R185, R15 ;  /* 0x0000000fb90b7221 */ /* 0x000fe20000010000 */
[----:B------:R-:W-:Y:S01]  /*e6a0*/  R2UR UR6, R10 ;  /* 0x000000000a0672ca */ /* 0x000fe200000e0000 */
[----:B------:R-:W-:Y:S02]  /*e6b0*/  VIADD R10, R6, 0x280 ;  /* 0x00000280060a7836 */ /* 0x000fe40000000000 */
[----:B------:R-:W-:Y:S01]  /*e6c0*/  FADD.FTZ R11, R166, R11 ;  /* 0x0000000ba60b7221 */ /* 0x000fe20000010000 */
[----:B------:R-:W-:-:S03]  /*e6d0*/  F2FP.BF16.F32.PACK_AB R166, R189, R166 ;  /* 0x000000a6bda6723e */ /* 0x000fc600000010ff */
[----:B------:R-:W-:-:S04]  /*e6e0*/  FADD.FTZ R11, R189, R11 ;  /* 0x0000000bbd0b7221 */ /* 0x000fc80000010000 */
[----:B------:R-:W-:Y:S01]  /*e6f0*/  FADD.FTZ R6, R168, R11 ;  /* 0x0000000ba8067221 */ /* 0x000fe20000010000 */
[----:B------:R-:W-:Y:S01]  /*e700*/  IMAD.MOV.U32 R11, RZ, RZ, 0x40000040 ;  /* 0x40000040ff0b7424 */ /* 0x000fe200078e00ff */
[C---:B------:R-:W-:Y:S02]  /*e710*/  F2FP.BF16.F32.PACK_AB R168, R193.reuse, R168 ;  /* 0x000000a8c1a8723e */ /* 0x040fe400000010ff */
[----:B------:R-:W-:-:S04]  /*e720*/  FADD.FTZ R6, R193, R6 ;  /* 0x00000006c1067221 */ /* 0x000fc80000010000 */
[----:B----4-:R-:W-:Y:S01]  /*e730*/  FADD.FTZ R15, R170, R6 ;  /* 0x00000006aa0f7221 */ /* 0x010fe20000010000 */
[----:B------:R-:W-:-:S03]  /*e740*/  F2FP.BF16.F32.PACK_AB R170, R9, R170 ;  /* 0x000000aa09aa723e */ /* 0x000fc600000010ff */
[----:B------:R-:W-:Y:S01]  /*e750*/  FADD.FTZ R15, R9, R15 ;  /* 0x0000000f090f7221 */ /* 0x000fe20000010000 */
[----:B------:R-:W-:Y:S02]  /*e760*/  WARPGROUP.DEPBAR.LE gsb0, 0x0 ;  /* 0x00008000000079c5 */ /* 0x000fe40000010000 */
[----:B------:R-:W-:-:S06]  /*e770*/  WARPGROUP.ARRIVE ;  /* 0x00000000000079c5 */ /* 0x000fcc0000000000 */
        /* <DEDUP_REMOVED lines=8> */
[----:B------:R-:W-:Y:S05]  /*e800*/  @!P0 BRA `(.L_x_10575) ;  /* 0x0000000000048947 */ /* 0x000fea0003800000 */
[----:B------:R-:W-:Y:S01]  /*e810*/  BPT.TRAP 0x1 ;  /* 0x000000040000795c */ /* 0x000fe20000300000 */
.L_x_10575:
[----:B------:R-:W0:Y:S01]  /*e820*/  S2R R6, SR_CgaCtaId ;  /* 0x0000000000067919 */ /* 0x000e220000008800 */
[----:B------:R-:W-:Y:S02]  /*e830*/  VIADD R4, R4, 0x32460 ;  /* 0x0003246004047836 */ /* 0x000fe40000000000 */
[----:B------:R-:W-:-:S03]  /*e840*/  IMAD.MOV.U32 R7, RZ, RZ, R3 ;  /* 0x000000ffff077224 */ /* 0x000fc600078e0003 */
[----:B0-----:R-:W-:Y:S01]  /*e850*/  PRMT R4, R6, 0x654, R4 ;  /* 0x0000065406047816 */ /* 0x001fe20000000004 */
[----:B------:R-:W-:-:S03]  /*e860*/  IMAD.MOV.U32 R6, RZ, RZ, R8 ;  /* 0x000000ffff067224 */ /* 0x000fc600078e0008 */
[----:B------:R0:W-:Y:S01]  /*e870*/  SYNCS.ARRIVE.TRANS64.RED.A1T0 RZ, [R4+URZ], RZ ;  /* 0x000000ff04ff79a7 */ /* 0x0001e2000810043f */
[----:B------:R-:W-:Y:S05]  /*e880*/  @P1 BRA `(.L_x_10576) ;  /* 0xffffffd800101947 */ /* 0x000fea000383ffff */
.L_x_10565:
[----:B------:R-:W3:Y:S01]  /*e890*/  LDL.LU R9, [R1+0x88] ;  /* 0x0000880001097983 */ /* 0x000ee20000300800 */
[----:B------:R-:W-:Y:S05]  /*e8a0*/  WARPSYNC.ALL ;  /* 0x0000000000007948 */ /* 0x000fea0003800000 */
[----:B0-----:R-:W0:Y:S01]  /*e8b0*/  SHFL.BFLY PT, R4, R15, 0x2, 0x1f ;  /* 0x0c401f000f047f89 */ /* 0x001e2200000e0000 */
[----:B------:R-:W-:Y:S02]  /*e8c0*/  IMAD.MOV.U32 R157, RZ, RZ, -0x800000 ;  /* 0xff800000ff9d7424 */ /* 0x000fe400078e00ff */
[----:B------:R-:W-:Y:S02]  /*e8d0*/  VIADD R206, R206, 0x1 ;  /* 0x00000001cece7836 */ /* 0x000fe40000000000 */
[----:B------:R-:W-:Y:S01]  /*e8e0*/  IMAD.MOV.U32 R156, RZ, RZ, -0x800000 ;  /* 0xff800000ff9c7424 */ /* 0x000fe200078e00ff */
[----:B------:R1:W-:Y:S08]  /*e8f0*/  BAR.ARV R20, 0x100 ;  /* 0x000400140000751d */ /* 0x0003f00000002000 */
[----:B------:R-:W-:Y:S06]  /*e900*/  BAR.ARV 0x8, 0x180 ;  /* 0x0206000000007b1d */ /* 0x000fec0000002000 */
[----:B------:R-:W-:Y:S01]  /*e910*/  ISETP.NE.AND P1, PT, R206, 0x2, PT ;  /* 0x00000002ce00780c */ /* 0x000fe20003f25270 */
[----:B0-----:R-:W-:-:S03]  /*e920*/  FADD.FTZ R4, R4, R15 ;  /* 0x0000000f04047221 */ /* 0x001fc60000010000 */
[----:B------:R-:W-:Y:S02]  /*e930*/  SEL R206, R206, RZ, P1 ;  /* 0x000000ffcece7207 */ /* 0x000fe40000800000 */
[----:B------:R-:W0:Y:S02]  /*e940*/  SHFL.BFLY PT, R5, R4, 0x1, 0x1f ;  /* 0x0c201f0004057f89 */ /* 0x000e2400000e0000 */
[----:B0-----:R-:W-:Y:S01]  /*e950*/  FADD.FTZ R5, R4, R5 ;  /* 0x0000000504057221 */ /* 0x001fe20000010000 */
[----:B------:R-:W-:-:S04]  /*e960*/  IMAD.MOV.U32 R4, RZ, RZ, RZ ;  /* 0x000000ffff047224 */ /* 0x000fc800078e00ff */
[----:B------:R-:W-:-:S13]  /*e970*/  FSETP.NE.FTZ.AND P0, PT, R5, RZ, PT ;  /* 0x000000ff0500720b */ /* 0x000fda0003f15000 */
[----:B------:R-:W0:Y:S01]  /*e980*/  @P0 MUFU.RCP R4, R5 ;  /* 0x0000000500040308 */ /* 0x000e220000001000 */
[----:B------:R-:W-:-:S07]  /*e990*/  @P0 FMUL.FTZ R6, R0, 0.69314718246459960938 ;  /* 0x3f31721800060820 */ /* 0x000fce0000410000 */
[----:B------:R-:W4:Y:S01]  /*e9a0*/  @P0 MUFU.LG2 R5, R5 ;  /* 0x0000000500050308 */ /* 0x000f220000000c00 */
        /* <DEDUP_REMOVED lines=8> */
[----:B----4-:R-:W-:Y:S01]  /*ea30*/  @P0 FMUL.FTZ R5, R5, 0.69314718246459960938 ;  /* 0x3f31721805050820 */ /* 0x010fe20000410000 */
        /* <DEDUP_REMOVED lines=133> */
[----:B------:R-:W-:-:S02]  /*f290*/  PLOP3.LUT P0, PT, PT, PT, PT, 0x8, 0x0 ;  /* 0x000000000000781c */ /* 0x000fc40003f0e170 */
[----:B------:R-:W-:Y:S01]  /*f2a0*/  LOP3.LUT R218, R218, R0, RZ, 0x3c, !PT ;  /* 0x00000000dada7212 */ /* 0x000fe200078e3cff */
[----:B---3--:R-:W-:-:S05]  /*f2b0*/  VIADD R9, R9, 0x1 ;  /* 0x0000000109097836 */ /* 0x008fca0000000000 */
[----:B------:R1:W-:Y:S05]  /*f2c0*/  STL [R1+0x88], R9 ;  /* 0x0000880901007387 */ /* 0x0003ea0000100800 */
.L_x_10521:
[----:B------:R-:W-:Y:S05]  /*f2d0*/  WARPSYNC.ALL ;  /* 0x0000000000007948 */ /* 0x000fea0003800000 */
[----:B------:R-:W0:Y:S01]  /*f2e0*/  S2R R0, SR_CgaCtaId ;  /* 0x0000000000007919 */ /* 0x000e220000008800 */
[----:B------:R-:W-:Y:S01]  /*f2f0*/  MOV R19, 0x400 ;  /* 0x0000040000137802 */ /* 0x000fe20000000f00 */
[----:B------:R-:W-:Y:S01]  /*f300*/  BSSY B0, `(.L_x_10577) ;  /* 0x0000529000007945 */ /* 0x000fe20003800000 */
[----:B------:R-:W-:Y:S02]  /*f310*/  BAR.SYNC.DEFER_BLOCKING 0x5, 0x180 ;  /* 0x0146000000007b1d */ /* 0x000fe40000010000 */
[----:B0-----:R-:W-:-:S05]  /*f320*/  LEA R19, R0, R19, 0x18 ;  /* 0x0000001300137211 */ /* 0x001fca00078ec0ff */
[----:B------:R0:W3:Y:S01]  /*f330*/  LDS.128 R48, [R19+0x324d0] ;  /* 0x0324d00013307984 */ /* 0x0000e20000000c00 */
[----:B------:R-:W-:Y:S06]  /*f340*/  BAR.ARV 0x4, 0x180 ;  /* 0x0106000000007b1d */ /* 0x000fec0000002000 */
[----:B------:R-:W-:Y:S05]  /*f350*/  @P0 BRA `(.L_x_10578) ;  /* 0x0000004000300947 */ /* 0x000fea0003800000 */
[----:B------:R-:W4:Y:S01]  /*f360*/  LDL R3, [R1+0x1a4] ;  /* 0x0001a40001037983 */ /* 0x000f220000100800 */
[----:B------:R-:W-:-:S03]  /*f370*/  ULDC UR4, c[0x0][0xbd4] ;  /* 0x0002f50000047ab9 */ /* 0x000fc60000000800 */
[----:B------:R-:W4:Y:S01]  /*f380*/  LDL.LU R10, [R1+0x78] ;  /* 0x00007800010a7983 */ /* 0x000f220000300800 */
[----:B------:R-:W0:Y:S01]  /*f390*/  S2R R0, SR_SWINHI ;  /* 0x0000000000007919 */ /* 0x000e220000002f00 */
[----:B------:R-:W-:Y:S02]  /*f3a0*/  F2FP.BF16.F32.PACK_AB R11, R31, R30 ;  /* 0x0000001e1f0b723e */ /* 0x000fe400000010ff */
[----:B------:R-:W-:Y:S01]  /*f3b0*/  F2FP.BF16.F32.PACK_AB R12, R33, R32 ;  /* 0x00000020210c723e */ /* 0x000fe200000010ff */
[----:B------:R-:W4:Y:S01]  /*f3c0*/  LDL.LU R154, [R1+0x80] ;  /* 0x00008000019a7983 */ /* 0x000f220000300800 */
[----:B------:R-:W-:Y:S02]  /*f3d0*/  F2FP.BF16.F32.PACK_AB R13, R35, R34 ;  /* 0x00000022230d723e */ /* 0x000fe400000010ff */
[----:B------:R-:W-:Y:S01]  /*f3e0*/  F2FP.BF16.F32.PACK_AB R14, R37, R36 ;  /* 0x00000024250e723e */ /* 0x000fe200000010ff */
[----:B---3--:R-:W3:Y:S01]  /*f3f0*/  LDL.LU R48, [R1+0x84] ;  /* 0x0000840001307983 */ /* 0x008ee20000300800 */
[----:B-12---:R-:W-:-:S02]  /*f400*/  MOV R20, R19 ;  /* 0x0000001300147202 */ /* 0x006fc40000000f00 */
[----:B0-----:R-:W-:Y:S02]  /*f410*/  MOV R21, R0 ;  /* 0x0000000000157202 */ /* 0x001fe40000000f00 */
[----:B------:R-:W-:Y:S01]  /*f420*/  F2FP.BF16.F32.PACK_AB R15, R39, R38 ;  /* 0x00000026270f723e */ /* 0x000fe200000010ff */
[----:B----4-:R-:W-:Y:S01]  /*f430*/  IMAD.WIDE R6, R3, 0x2, R20 ;  /* 0x0000000203067825 */ /* 0x010fe200078e0214 */
        /* <DEDUP_REMOVED lines=179> */
[----:B------:R-:W-:Y:S01]  /*ff70*/  IADD3 R8, P0, R154, UR4, RZ ;  /* 0x000000049a087c10 */ /* 0x000fe2000ff1e0ff */
[----:B------:R-:W-:-:S03]  /*ff80*/  IMAD.MOV.U32 R3, RZ, RZ, RZ ;  /* 0x000000ffff037224 */ /* 0x000fc600078e00ff */
[----:B---3--:R-:W-:-:S07]  /*ff90*/  IADD3.X R9, R48, UR5, RZ, P0, !PT ;  /* 0x0000000530097c10 */ /* 0x008fce00087fe4ff */
        /* <DEDUP_REMOVED lines=18> */
.L_x_10579:
        /* <DEDUP_REMOVED lines=9> */
[----:B------:R-:W-:-:S02]  /*10150*/  ISETP.NE.U32.AND P0, PT, RZ, UR4, PT ;  /* 0x00000004ff007c0c */ /* 0x000fc4000bf05070 */
[----:B----4-:R-:W-:Y:S02]  /*10160*/  ISETP.NE.AND P1, PT, R155, 0x1, PT ;  /* 0x000000019b00780c */ /* 0x010fe40003f25270 */
[----:B------:R-:W-:Y:S01]  /*10170*/  ISETP.NE.AND.EX P0, PT, RZ, UR5, PT, P0 ;  /* 0x00000005ff007c0c */ /* 0x000fe2000bf05300 */
[-C--:B0-----:R-:W-:Y:S02]  /*10180*/  IMAD R15, R7, R205.reuse, RZ ;  /* 0x000000cd070f7224 */ /* 0x081fe400078e02ff */
[----:B------:R-:W-:-:S04]  /*10190*/  IMAD.WIDE.U32 R6, R6, R205, RZ ;  /* 0x000000cd06067225 */ /* 0x000fc800078e00ff */
[----:B------:R-:W-:-:S04]  /*101a0*/  IMAD.IADD R15, R7, 0x1, R15 ;  /* 0x00000001070f7824 */ /* 0x000fc800078e020f */
[----:B------:R-:W0:Y:S01]  /*101b0*/  @P1 LDC R7, c[0x0][0xcec] ;  /* 0x00033b00ff071b82 */ /* 0x000e220000000800 */
[----:B---3--:R-:W-:Y:S02]  /*101c0*/  SEL R8, R8, RZ, !P0 ;  /* 0x000000ff08087207 */ /* 0x008fe40004000000 */
[----:B--2---:R-:W-:-:S03]  /*101d0*/  SEL R9, R9, RZ, !P0 ;  /* 0x000000ff09097207 */ /* 0x004fc60004000000 */
[----:B------:R-:W-:-:S04]  /*101e0*/  IMAD R13, R13, R8, RZ ;  /* 0x000000080d0d7224 */ /* 0x000fc800078e02ff */
[C---:B------:R-:W-:Y:S02]  /*101f0*/  IMAD R9, R12.reuse, R9, R13 ;  /* 0x000000090c097224 */ /* 0x040fe400078e020d */
[----:B------:R-:W-:-:S03]  /*10200*/  IMAD.WIDE.U32 R12, R12, R8, RZ ;  /* 0x000000080c0c7225 */ /* 0x000fc600078e00ff */
[----:B-----5:R-:W-:Y:S02]  /*10210*/  IADD3 R12, P0, P3, R12, R6, R3 ;  /* 0x000000060c0c7210 */ /* 0x020fe40007b1e003 */
[----:B------:R-:W2:Y:S01]  /*10220*/  @P1 LDC R6, c[0x0][0xcf0] ;  /* 0x00033c00ff061b82 */ /* 0x000ea20000000800 */
[----:B------:R-:W-:Y:S01]  /*10230*/  IMAD.IADD R13, R13, 0x1, R9 ;  /* 0x000000010d0d7824 */ /* 0x000fe200078e0209 */
[----:B------:R-:W-:-:S05]  /*10240*/  SEL R9, R158, RZ, P2 ;  /* 0x000000ff9e097207 */ /* 0x000fca0001000000 */
[-C--:B-1----:R-:W-:Y:S02]  /*10250*/  IMAD R48, R11, R9.reuse, RZ ;  /* 0x000000090b307224 */ /* 0x082fe400078e02ff */
[----:B------:R-:W-:Y:S01]  /*10260*/  IMAD.WIDE.U32 R10, R10, R9, RZ ;  /* 0x000000090a0a7225 */ /* 0x000fe200078e00ff */
[----:B------:R-:W-:-:S04]  /*10270*/  SHF.R.S32.HI R9, RZ, 0x1f, R3 ;  /* 0x0000001fff097819 */ /* 0x000fc80000011403 */
[----:B------:R-:W-:Y:S01]  /*10280*/  IADD3.X R13, R13, R15, R9, P0, P3 ;  /* 0x0000000f0d0d7210 */ /* 0x000fe200007e6409 */
[----:B------:R-:W-:-:S04]  /*10290*/  IMAD R15, R159, 0x80, R154 ;  /* 0x000000809f0f7824 */ /* 0x000fc800078e029a */
[----:B0-----:R-:W-:-:S04]  /*102a0*/  @P1 IMAD.HI.U32 R7, R15, R7, RZ ;  /* 0x000000070f071227 */ /* 0x001fc800078e00ff */
[----:B------:R-:W-:Y:S01]  /*102b0*/  IMAD.MOV.U32 R154, RZ, RZ, R15 ;  /* 0x000000ffff9a7224 */ /* 0x000fe200078e000f */
[----:B--2---:R-:W-:Y:S02]  /*102c0*/  @P1 SHF.R.U32.HI R154, RZ, R6, R7 ;  /* 0x00000006ff9a1219 */ /* 0x004fe40000011607 */
        /* <DEDUP_REMOVED lines=23> */
[----:B------:R-:W-:-:S02]  /*10440*/  VIADD R154, R48, 0x8 ;  /* 0x00000008309a7836 */ /* 0x000fc40000000000 */
[----:B-1----:R-:W-:-:S05]  /*10450*/  IMAD R0, R14, R155, RZ ;  /* 0x0000009b0e007224 */ /* 0x002fca00078e02ff */
[-C--:B------:R-:W-:Y:S02]  /*10460*/  ISETP.GE.OR P3, PT, R48, R0.reuse, P0 ;  /* 0x000000003000720c */ /* 0x080fe40000766670 */
[----:B------:R-:W-:-:S11]  /*10470*/  ISETP.GE.OR P0, PT, R154, R0, P0 ;  /* 0x000000009a00720c */ /* 0x000fd60000706670 */
[----:B0-----:R0:W-:Y:S04]  /*10480*/  @!P3 ST.E desc[UR60][R6.64], R157 ;  /* 0x0000009d0600b985 */ /* 0x0011e8000c10193c */
[----:B--2---:R0:W-:Y:S01]  /*10490*/  @!P0 ST.E desc[UR60][R10.64], R156 ;  /* 0x0000009c0a008985 */ /* 0x0041e2000c10193c */
[----:B------:R-:W-:Y:S05]  /*104a0*/  @P2 BRA `(.L_x_10580) ;  /* 0x00000010009c2947 */ /* 0x000fea0003800000 */
[----:B------:R-:W1:Y:S01]  /*104b0*/  S2R R13, SR_TID.X ;  /* 0x00000000000d7919 */ /* 0x000e620000002100 */
[----:B------:R-:W2:Y:S01]  /*104c0*/  @P1 LDC R15, c[0x0][0xcec] ;  /* 0x00033b00ff0f1b82 */ /* 0x000ea20000000800 */
[----:B------:R-:W-:Y:S01]  /*104d0*/  ULDC.64 UR4, c[0x0][0xba0] ;  /* 0x0002e80000047ab9 */ /* 0x000fe20000000a00 */
[----:B-1----:R-:W-:-:S05]  /*104e0*/  VIADD R13, R13, 0xffffff80 ;  /* 0xffffff800d0d7836 */ /* 0x002fca0000000000 */
[----:B------:R-:W-:-:S04]  /*104f0*/  SHF.R.S32.HI R12, RZ, 0x1f, R13 ;  /* 0x0000001fff0c7819 */ /* 0x000fc8000001140d */
[----:B------:R-:W-:-:S04]  /*10500*/  LEA.HI R12, R12, R13, RZ, 0x3 ;  /* 0x0000000d0c0c7211 */ /* 0x000fc800078f18ff */
[----:B------:R-:W-:-:S05]  /*10510*/  SHF.R.S32.HI R48, RZ, 0x3, R12 ;  /* 0x00000003ff307819 */ /* 0x000fca000001140c */
[----:B------:R-:W-:-:S04]  /*10520*/  IMAD R5, R48, 0x40, R211 ;  /* 0x0000004030057824 */ /* 0x000fc800078e02d3 */
[----:B------:R-:W-:-:S03]  /*10530*/  IMAD.WIDE R20, R5, 0x2, R20 ;  /* 0x0000000205147825 */ /* 0x000fc600078e0214 */
[C---:B------:R-:W-:Y:S02]  /*10540*/  IADD3 R25, P0, R20.reuse, 0x1000, RZ ;  /* 0x0000100014197810 */ /* 0x040fe40007f1e0ff */
[C---:B------:R-:W-:Y:S02]  /*10550*/  IADD3 R29, P2, R20.reuse, 0x2000, RZ ;  /* 0x00002000141d7810 */ /* 0x040fe40007f5e0ff */
[C---:B------:R-:W-:Y:S02]  /*10560*/  IADD3 R33, P3, R20.reuse, 0x3000, RZ ;  /* 0x0000300014217810 */ /* 0x040fe40007f7e0ff */
[C---:B------:R-:W-:Y:S02]  /*10570*/  IADD3 R37, P4, R20.reuse, 0x4000, RZ ;  /* 0x0000400014257810 */ /* 0x040fe40007f9e0ff */
[----:B------:R-:W-:Y:S02]  /*10580*/  IADD3 R41, P5, R20, 0x5000, RZ ;  /* 0x0000500014297810 */ /* 0x000fe40007fbe0ff */
        /* <DEDUP_REMOVED lines=21> */
[----:B0-----:R-:W-:Y:S01]  /*106e0*/  IMAD R10, R9, UR4, RZ ;  /* 0x00000004090a7c24 */ /* 0x001fe2000f8e02ff */
        /* <DEDUP_REMOVED lines=8> */
[----:B------:R-:W-:Y:S02]  /*10770*/  LOP3.LUT R52, R53, 0x380, RZ, 0xc0, !PT ;  /* 0x0000038035347812 */ /* 0x000fe400078ec0ff */
[----:B------:R-:W-:Y:S01]  /*10780*/  LOP3.LUT R56, R57, 0x380, RZ, 0xc0, !PT ;  /* 0x0000038039387812 */ /* 0x000fe200078ec0ff */
[----:B------:R-:W5:Y:S01]  /*10790*/  LD.E.128 R36, desc[UR60][R36.64] ;  /* 0x0000003c24247980 */ /* 0x000f62000c101d00 */
[----:B------:R-:W-:-:S02]  /*107a0*/  LOP3.LUT R60, R61, 0x380, RZ, 0xc0, !PT ;  /* 0x000003803d3c7812 */ /* 0x000fc400078ec0ff */
[----:B------:R-:W-:Y:S01]  /*107b0*/  LOP3.LUT R64, R65, 0x380, RZ, 0xc0, !PT ;  /* 0x0000038041407812 */ /* 0x000fe200078ec0ff */
[----:B------:R-:W5:Y:S01]  /*107c0*/  LD.E.128 R40, desc[UR60][R40.64] ;  /* 0x0000003c28287980 */ /* 0x000f62000c101d00 */
[----:B------:R-:W-:Y:S02]  /*107d0*/  LOP3.LUT R5, R20, 0x380, RZ, 0xc0, !PT ;  /* 0x0000038014057812 */ /* 0x000fe400078ec0ff */
[----:B------:R-:W-:Y:S02]  /*107e0*/  SHF.R.U64 R44, R44, 0x3, RZ ;  /* 0x000000032c2c7819 */ /* 0x000fe400000012ff */
[----:B------:R-:W-:Y:S02]  /*107f0*/  SHF.R.U64 R52, R52, 0x3, RZ ;  /* 0x0000000334347819 */ /* 0x000fe400000012ff */
[----:B------:R-:W-:Y:S02]  /*10800*/  SHF.R.U64 R56, R56, 0x3, RZ ;  /* 0x0000000338387819 */ /* 0x000fe400000012ff */
[----:B------:R-:W-:-:S02]  /*10810*/  SHF.R.U64 R60, R60, 0x3, RZ ;  /* 0x000000033c3c7819 */ /* 0x000fc400000012ff */
        /* <DEDUP_REMOVED lines=13> */
[----:B------:R-:W-:Y:S01]  /*108f0*/  LOP3.LUT R12, R12, 0xfffffff8, RZ, 0xc0, !PT ;  /* 0xfffffff80c0c7812 */ /* 0x000fe200078ec0ff */
[----:B------:R-:W-:Y:S01]  /*10900*/  IMAD R9, R3, UR5, R10 ;  /* 0x0000000503097c24 */ /* 0x000fe2000f8e020a */
[C---:B------:R-:W-:Y:S01]  /*10910*/  IADD3 R73, P2, R20.reuse, 0xc000, RZ ;  /* 0x0000c00014497810 */ /* 0x040fe20007f5e0ff */
[----:B------:R-:W5:Y:S01]  /*10920*/  LD.E.128 R44, desc[UR60][R44.64] ;  /* 0x0000003c2c2c7980 */ /* 0x000f62000c101d00 */
[C---:B------:R-:W-:Y:S02]  /*10930*/  IADD3 R77, P3, R20.reuse, 0xd000, RZ ;  /* 0x0000d000144d7810 */ /* 0x040fe40007f7e0ff */
[C---:B------:R-:W-:Y:S01]  /*10940*/  IADD3 R81, P4, R20.reuse, 0xe000, RZ ;  /* 0x0000e00014517810 */ /* 0x040fe20007f9e0ff */
[----:B------:R-:W5:Y:S01]  /*10950*/  LD.E.128 R52, desc[UR60][R52.64] ;  /* 0x0000003c34347980 */ /* 0x000f62000c101d00 */
[----:B------:R-:W-:Y:S02]  /*10960*/  IADD3 R7, P5, R20, 0xf000, RZ ;  /* 0x0000f00014077810 */ /* 0x000fe40007fbe0ff */
[----:B------:R-:W-:Y:S01]  /*10970*/  LOP3.LUT R4, R5, R20, RZ, 0x3c, !PT ;  /* 0x0000001405047212 */ /* 0x000fe200078e3cff */
[----:B------:R-:W-:Y:S01]  /*10980*/  IMAD.WIDE.U32 R10, R3, UR4, RZ ;  /* 0x00000004030a7c25 */ /* 0x000fe2000f8e00ff */
[----:B------:R-:W0:Y:S01]  /*10990*/  @P1 LDC R20, c[0x0][0xcf0] ;  /* 0x00033c00ff141b82 */ /* 0x000e220000000800 */
[----:B------:R-:W-:Y:S01]  /*109a0*/  LOP3.LUT R68, R69, 0x380, RZ, 0xc0, !PT ;  /* 0x0000038045447812 */ /* 0x000fe200078ec0ff */
[----:B------:R-:W-:Y:S01]  /*109b0*/  ULDC.64 UR4, c[0x0][0xbe8] ;  /* 0x0002fa0000047ab9 */ /* 0x000fe20000000a00 */
[----:B------:R-:W-:Y:S01]  /*109c0*/  IMAD.IADD R3, R13, 0x1, -R12 ;  /* 0x000000010d037824 */ /* 0x000fe200078e0a0c */
[----:B------:R-:W-:Y:S01]  /*109d0*/  LOP3.LUT R72, R73, 0x380, RZ, 0xc0, !PT ;  /* 0x0000038049487812 */ /* 0x000fe200078ec0ff */
[----:B------:R-:W-:Y:S01]  /*109e0*/  IMAD.IADD R11, R11, 0x1, R9 ;  /* 0x000000010b0b7824 */ /* 0x000fe200078e0209 */
[----:B------:R-:W-:Y:S01]  /*109f0*/  LOP3.LUT R76, R77, 0x380, RZ, 0xc0, !PT ;  /* 0x000003804d4c7812 */ /* 0x000fe200078ec0ff */
[----:B------:R-:W-:Y:S01]  /*10a00*/  IMAD R3, R3, 0x20, R48 ;  /* 0x0000002003037824 */ /* 0x000fe200078e0230 */
[----:B------:R-:W-:Y:S01]  /*10a10*/  LOP3.LUT R80, R81, 0x380, RZ, 0xc0, !PT ;  /* 0x0000038051507812 */ /* 0x000fe200078ec0ff */
[----:B------:R-:W-:Y:S01]  /*10a20*/  IMAD.X R85, RZ, RZ, R21, P5 ;  /* 0x000000ffff557224 */ /* 0x000fe200028e0615 */
[----:B------:R-:W-:Y:S01]  /*10a30*/  LOP3.LUT R6, R7, 0x380, RZ, 0xc0, !PT ;  /* 0x0000038007067812 */ /* 0x000fe200078ec0ff */
[----:B------:R-:W-:Y:S01]  /*10a40*/  IMAD R14, R159, 0x80, R3 ;  /* 0x000000809f0e7824 */ /* 0x000fe200078e0203 */
[----:B------:R-:W-:Y:S01]  /*10a50*/  SHF.R.U64 R68, R68, 0x3, RZ ;  /* 0x0000000344447819 */ /* 0x000fe200000012ff */
[C---:B------:R-:W-:Y:S01]  /*10a60*/  IMAD.WIDE.U32 R10, R205.reuse, UR4, R10 ;  /* 0x00000004cd0a7c25 */ /* 0x040fe2000f8e000a */
[----:B------:R-:W-:Y:S01]  /*10a70*/  SHF.R.U64 R72, R72, 0x3, RZ ;  /* 0x0000000348487819 */ /* 0x000fe200000012ff */
[----:B------:R-:W5:Y:S01]  /*10a80*/  LD.E.128 R56, desc[UR60][R56.64] ;  /* 0x0000003c38387980 */ /* 0x000f62000c101d00 */
[----:B------:R-:W-:Y:S01]  /*10a90*/  SHF.R.U64 R76, R76, 0x3, RZ ;  /* 0x000000034c4c7819 */ /* 0x000fe200000012ff */
[--C-:B------:R-:W-:Y:S01]  /*10aa0*/  IMAD.MOV.U32 R5, RZ, RZ, R21.reuse ;  /* 0x000000ffff057224 */ /* 0x100fe200078e0015 */
[----:B------:R-:W-:Y:S01]  /*10ab0*/  SHF.R.U64 R80, R80, 0x3, RZ ;  /* 0x0000000350507819 */ /* 0x000fe200000012ff */
[----:B------:R-:W5:Y:S01]  /*10ac0*/  LD.E.128 R60, desc[UR60][R60.64] ;  /* 0x0000003c3c3c7980 */ /* 0x000f62000c101d00 */
[----:B------:R-:W-:Y:S01]  /*10ad0*/  SHF.R.U64 R6, R6, 0x3, RZ ;  /* 0x0000000306067819 */ /* 0x000fe200000012ff */
[----:B--2---:R-:W-:Y:S01]  /*10ae0*/  @P1 IMAD.HI.U32 R3, R14, R15, RZ ;  /* 0x0000000f0e031227 */ /* 0x004fe200078e00ff */
[----:B------:R-:W-:Y:S01]  /*10af0*/  SHF.R.S32.HI R9, RZ, 0x1f, R8 ;  /* 0x0000001fff097819 */ /* 0x000fe20000011408 */
        /* <DEDUP_REMOVED lines=10> */
[----:B------:R-:W-:Y:S01]  /*10ba0*/  IMAD R11, R205, UR5, R11 ;  /* 0x00000005cd0b7c24 */ /* 0x000fe2000f8e020b */
[----:B------:R-:W-:Y:S01]  /*10bb0*/  ULDC.64 UR4, c[0x0][0xbf0] ;  /* 0x0002fc0000047ab9 */ /* 0x000fe20000000a00 */
[----:B------:R-:W-:Y:S01]  /*10bc0*/  IMAD.MOV.U32 R13, RZ, RZ, R14 ;  /* 0x000000ffff0d7224 */ /* 0x000fe200078e000e */
[----:B0-----:R-:W-:Y:S01]  /*10bd0*/  @P1 SHF.R.U32.HI R13, RZ, R20, R3 ;  /* 0x00000014ff0d1219 */ /* 0x001fe20000011603 */
[----:B------:R-:W-:Y:S01]  /*10be0*/  IMAD R9, R9, UR4, RZ ;  /* 0x0000000409097c24 */ /* 0x000fe2000f8e02ff */
[----:B------:R-:W5:Y:S02]  /*10bf0*/  LD.E.128 R4, desc[UR60][R4.64] ;  /* 0x0000003c04047980 */ /* 0x000f64000c101d00 */
[----:B------:R-:W-:Y:S01]  /*10c00*/  SHF.R.S32.HI R3, RZ, 0x1f, R13 ;  /* 0x0000001fff037819 */ /* 0x000fe2000001140d */
[C---:B------:R-:W-:Y:S01]  /*10c10*/  IMAD R15, R8.reuse, UR5, R9 ;  /* 0x00000005080f7c24 */ /* 0x040fe2000f8e0209 */
[----:B------:R-:W5:Y:S01]  /*10c20*/  LD.E.128 R68, desc[UR60][R68.64] ;  /* 0x0000003c44447980 */ /* 0x000f62000c101d00 */
[----:B------:R-:W-:Y:S01]  /*10c30*/  IMAD.WIDE.U32 R8, R8, UR4, R10 ;  /* 0x0000000408087c25 */ /* 0x000fe2000f8e000a */
[----:B------:R-:W-:-:S02]  /*10c40*/  ULDC.64 UR4, c[0x0][0xbe0] ;  /* 0x0002f80000047ab9 */ /* 0x000fc40000000a00 */
[----:B------:R-:W5:Y:S01]  /*10c50*/  LD.E.128 R72, desc[UR60][R72.64] ;  /* 0x0000003c48487980 */ /* 0x000f62000c101d00 */
[----:B------:R-:W-:-:S03]  /*10c60*/  IMAD.MOV R12, RZ, RZ, -R13 ;  /* 0x000000ffff0c7224 */ /* 0x000fc600078e0a0d */
        /* <DEDUP_REMOVED lines=9> */
[----:B------:R-:W-:-:S02]  /*10d00*/  IMAD.IADD R9, R9, 0x1, R15 ;  /* 0x0000000109097824 */ /* 0x000fc400078e020f */
[----:B------:R-:W-:Y:S02]  /*10d10*/  IMAD R10, R3, UR4, RZ ;  /* 0x00000004030a7c24 */ /* 0x000fe4000f8e02ff */
[----:B------:R-:W-:Y:S02]  /*10d20*/  IMAD R155, R155, R12, R14 ;  /* 0x0000000c9b9b7224 */ /* 0x000fe400078e020e */
        /* <DEDUP_REMOVED lines=19> */
.L_x_10784:
        /* <DEDUP_REMOVED lines=12> */
[----:B------:R-:W-:Y:S01]  /*10f20*/  VIADD R91, R211, 0x80 ;  /* 0x00000080d35b7836 */ /* 0x000fe20000000000 */
        /* <DEDUP_REMOVED lines=12> */
[C---:B------:R-:W-:Y:S01]  /*10ff0*/  @!P0 LEA R14, P4, R21.reuse, R14, 0x1 ;  /* 0x0000000e150e8211 */ /* 0x040fe200078808ff */
[----:B------:R3:W-:Y:S01]  /*11000*/  @!P2 ST.E.128 desc[UR60][R10.64], R36 ;  /* 0x000000240a00a985 */ /* 0x0007e2000c101d3c */
[-C--:B------:R-:W-:Y:S02]  /*11010*/  @!P1 LEA.HI.X R13, R90, R88.reuse, R91, 0x1, P5 ;  /* 0x000000585a0d9211 */ /* 0x080fe400028f0c5b */
[----:B------:R-:W-:-:S03]  /*11020*/  @!P0 LEA.HI.X R15, R21, R88, R89, 0x1, P4 ;  /* 0x00000058150f8211 */ /* 0x000fc600020f0c59 */
[----:B------:R3:W-:Y:S04]  /*11030*/  @!P1 ST.E.128 desc[UR60][R12.64], R56 ;  /* 0x000000380c009985 */ /* 0x0007e8000c101d3c */
[----:B------:R3:W-:Y:S02]  /*11040*/  @!P0 ST.E.128 desc[UR60][R14.64], R72 ;  /* 0x000000480e008985 */ /* 0x0007e4000c101d3c */
.L_x_10583:
[----:B------:R-:W-:Y:S05]  /*11050*/  BSYNC B1 ;  /* 0x0000000000017941 */ /* 0x000fea0003800000 */
.L_x_10582:
[----:B------:R-:W-:-:S03]  /*11060*/  UMOV UR4, 0xffffffff ;  /* 0xffffffff00047882 */ /* 0x000fc60000000000 */
[----:B------:R-:W-:Y:S05]  /*11070*/  BRA.DIV UR4, `(.L_x_10584) ;  /* 0x000000c204307947 */ /* 0x000fea000b800000 */
[----:B---3-5:R3:W4:Y:S04]  /*11080*/  SHFL.IDX PT, R36, R20, 0x1, 0x181f ;  /* 0x00381f0014247f89 */ /* 0x02872800000e0000 */
[----:B--2---:R3:W2:Y:S02]  /*11090*/  SHFL.IDX PT, R14, R3, 0x1, 0x181f ;  /* 0x00381f00030e7f89 */ /* 0x0046a400000e0000 */
.L_x_10788:
        /* <DEDUP_REMOVED lines=31> */
.L_x_10586:
[----:B------:R-:W-:Y:S05]  /*11290*/  BSYNC B1 ;  /* 0x0000000000017941 */ /* 0x000fea0003800000 */
.L_x_10585:
[----:B------:R-:W-:-:S03]  /*112a0*/  UMOV UR4, 0xffffffff ;  /* 0xffffffff00047882 */ /* 0x000fc60000000000 */
[----:B------:R-:W-:Y:S05]  /*112b0*/  BRA.DIV UR4, `(.L_x_10587) ;  /* 0x000000be04e87947 */ /* 0x000fea000b800000 */
[----:B--2---:R2:W0:Y:S04]  /*112c0*/  SHFL.IDX PT, R24, R20, 0x2, 0x181f ;  /* 0x00581f0014187f89 */ /* 0x00442800000e0000 */
[----:B------:R2:W0:Y:S02]  /*112d0*/  SHFL.IDX PT, R14, R3, 0x2, 0x181f ;  /* 0x00581f00030e7f89 */ /* 0x00042400000e0000 */
.L_x_10792:
        /* <DEDUP_REMOVED lines=31> */
.L_x_10589:
[----:B------:R-:W-:Y:S05]  /*114d0*/  BSYNC B1 ;  /* 0x0000000000017941 */ /* 0x000fea0003800000 */
.L_x_10588:
[----:B------:R-:W-:-:S03]  /*114e0*/  UMOV UR4, 0xffffffff ;  /* 0xffffffff00047882 */ /* 0x000fc60000000000 */
[----:B------:R-:W-:Y:S05]  /*114f0*/  BRA.DIV UR4, `(.L_x_10590) ;  /* 0x000000be04a07947 */ /* 0x000fea000b800000 */
[----:B0-23--:R-:W0:Y:S04]  /*11500*/  SHFL.IDX PT, R20, R20, 0x3, 0x181f ;  /* 0x00781f0014147f89 */ /* 0x00de2800000e0000 */
[----:B------:R2:W3:Y:S02]  /*11510*/  SHFL.IDX PT, R14, R3, 0x3, 0x181f ;  /* 0x00781f00030e7f89 */ /* 0x0004e400000e0000 */
.L_x_10796:
[----:B--2---:R-:W-:-:S05]  /*11520*/  VIADD R3, R48, 0x60 ;  /* 0x0000006030037836 */ /* 0x004fca0000000000 */
        /* <DEDUP_REMOVED lines=9> */
[----:B------:R-:W-:Y:S02]  /*115c0*/  ISETP.GE.AND P5, PT, R10, UR4, PT ;  /* 0x000000040a007c0c */ /* 0x000fe4000bfa6270 */
[----:B------:R-:W-:Y:S02]  /*115d0*/  SHF.R.S32.HI R15, RZ, 0x1f, R211 ;  /* 0x0000001fff0f7819 */ /* 0x000fe400000114d3 */
[----:B------:R-:W-:-:S02]  /*115e0*/  SHF.R.S32.HI R13, RZ, 0x1f, R13 ;  /* 0x0000001fff0d7819 */ /* 0x000fc4000001140d */
[----:B------:R-:W-:-:S03]  /*115f0*/  SHF.R.S32.HI R11, RZ, 0x1f, R11 ;  /* 0x0000001fff0b7819 */ /* 0x000fc6000001140b */
[CC--:B---3--:R-:W-:Y:S02]  /*11600*/  @!P3 LEA R4, P0, R211.reuse, R14.reuse, 0x1 ;  /* 0x0000000ed304b211 */ /* 0x0c8fe400078008ff */
[-C--:B------:R-:W-:Y:S02]  /*11610*/  @!P4 LEA R6, P1, R12, R14.reuse, 0x1 ;  /* 0x0000000e0c06c211 */ /* 0x080fe400078208ff */
[----:B------:R-:W-:Y:S02]  /*11620*/  @!P5 LEA R8, P2, R10, R14, 0x1 ;  /* 0x0000000e0a08d211 */ /* 0x000fe400078408ff */
[CC--:B0-----:R-:W-:Y:S02]  /*11630*/  @!P3 LEA.HI.X R5, R211.reuse, R20.reuse, R15, 0x1, P0 ;  /* 0x00000014d305b211 */ /* 0x0c1fe400000f0c0f */
        /* <DEDUP_REMOVED lines=14> */
.L_x_10580:
[----:B0-----:R-:W0:Y:S01]  /*11720*/  @P1 LDC R7, c[0x0][0xcec] ;  /* 0x00033b00ff071b82 */ /* 0x001e220000000800 */
[----:B------:R-:W-:Y:S01]  /*11730*/  ULDC.64 UR4, c[0x0][0xc08] ;  /* 0x0003020000047ab9 */ /* 0x000fe20000000a00 */
[----:B------:R-:W-:Y:S02]  /*11740*/  IMAD.MOV.U32 R10, RZ, RZ, R15 ;  /* 0x000000ffff0a7224 */ /* 0x000fe400078e000f */
[----:B------:R-:W-:-:S04]  /*11750*/  IMAD R9, R9, UR4, RZ ;  /* 0x0000000409097c24 */ /* 0x000fc8000f8e02ff */
[----:B------:R-:W1:Y:S01]  /*11760*/  @P1 LDC R6, c[0x0][0xcf0] ;  /* 0x00033c00ff061b82 */ /* 0x000e620000000800 */
[----:B------:R-:W-:Y:S02]  /*11770*/  IMAD R9, R3, UR5, R9 ;  /* 0x0000000503097c24 */ /* 0x000fe4000f8e0209 */
[----:B0-----:R-:W-:-:S05]  /*11780*/  @P1 IMAD.HI.U32 R7, R15, R7, RZ ;  /* 0x000000070f071227 */ /* 0x001fca00078e00ff */
[----:B-1----:R-:W-:Y:S01]  /*11790*/  @P1 SHF.R.U32.HI R10, RZ, R6, R7 ;  /* 0x00000006ff0a1219 */ /* 0x002fe20000011607 */
[----:B------:R-:W-:Y:S01]  /*117a0*/  IMAD.WIDE.U32 R6, R3, UR4, RZ ;  /* 0x0000000403067c25 */ /* 0x000fe2000f8e00ff */
[----:B------:R-:W-:Y:S01]  /*117b0*/  ULDC.64 UR4, c[0x0][0xc38] ;  /* 0x00030e0000047ab9 */ /* 0x000fe20000000a00 */
[----:B------:R-:W-:Y:S02]  /*117c0*/  SHF.R.S32.HI R3, RZ, 0x1f, R8 ;  /* 0x0000001fff037819 */ /* 0x000fe40000011408 */
[----:B------:R-:W-:Y:S02]  /*117d0*/  IMAD.IADD R7, R7, 0x1, R9 ;  /* 0x0000000107077824 */ /* 0x000fe400078e0209 */
[----:B------:R-:W-:Y:S02]  /*117e0*/  VIADD R9, R19, 0x32420 ;  /* 0x0003242013097836 */ /* 0x000fe40000000000 */
[----:B------:R-:W-:-:S03]  /*117f0*/  IMAD.WIDE.U32 R6, R205, UR4, R6 ;  /* 0x00000004cd067c25 */ /* 0x000fc6000f8e0006 */
[----:B------:R-:W-:Y:S01]  /*11800*/  PRMT R9, RZ, 0x654, R9 ;  /* 0x00000654ff097816 */ /* 0x000fe20000000009 */
[----:B------:R-:W-:Y:S01]  /*11810*/  IMAD R7, R205, UR5, R7 ;  /* 0x00000005cd077c24 */ /* 0x000fe2000f8e0207 */
[----:B------:R-:W-:Y:S02]  /*11820*/  ULDC.64 UR4, c[0x0][0xc40] ;  /* 0x0003100000047ab9 */ /* 0x000fe40000000a00 */
[----:B------:R-:W-:Y:S01]  /*11830*/  IMAD R3, R3, UR4, RZ ;  /* 0x0000000403037c24 */ /* 0x000fe2000f8e02ff */
[----:B------:R0:W-:Y:S01]  /*11840*/  SYNCS.ARRIVE.TRANS64.RED.A1T0 RZ, [R9+URZ], RZ ;  /* 0x000000ff09ff79a7 */ /* 0x0001e2000810043f */
[----:B------:R-:W-:-:S04]  /*11850*/  IMAD.WIDE.U32 R6, R8, UR4, R6 ;  /* 0x0000000408067c25 */ /* 0x000fc8000f8e0006 */
[----:B------:R-:W-:Y:S01]  /*11860*/  IMAD R3, R8, UR5, R3 ;  /* 0x0000000508037c24 */ /* 0x000fe2000f8e0203 */
[----:B------:R-:W-:Y:S01]  /*11870*/  ULDC.64 UR4, c[0x0][0xc48] ;  /* 0x0003120000047ab9 */ /* 0x000fe20000000a00 */
[--C-:B------:R-:W-:Y:S02]  /*11880*/  SHF.R.S32.HI R8, RZ, 0x1f, R10.reuse ;  /* 0x0000001fff087819 */ /* 0x100fe4000001140a */
[----:B------:R-:W-:Y:S02]  /*11890*/  IMAD.IADD R7, R7, 0x1, R3 ;  /* 0x0000000107077824 */ /* 0x000fe400078e0203 */
[----:B------:R-:W-:Y:S02]  /*118a0*/  IMAD.MOV R3, RZ, RZ, -R10 ;  /* 0x000000ffff037224 */ /* 0x000fe400078e0a0a */
[----:B------:R-:W-:-:S04]  /*118b0*/  IMAD.WIDE.U32 R6, R158, UR4, R6 ;  /* 0x000000049e067c25 */ /* 0x000fc8000f8e0006 */
[----:B------:R-:W-:Y:S01]  /*118c0*/  IMAD R7, R158, UR5, R7 ;  /* 0x000000059e077c24 */ /* 0x000fe2000f8e0207 */
[----:B------:R-:W-:Y:S01]  /*118d0*/  ULDC.64 UR4, c[0x0][0xc30] ;  /* 0x00030c0000047ab9 */ /* 0x000fe20000000a00 */
[----:B------:R-:W-:Y:S02]  /*118e0*/  IMAD R3, R155, R3, R15 ;  /* 0x000000039b037224 */ /* 0x000fe400078e020f */
[----:B------:R-:W-:Y:S02]  /*118f0*/  IMAD R8, R8, UR4, RZ ;  /* 0x0000000408087c24 */ /* 0x000fe4000f8e02ff */
[----:B------:R-:W-:-:S04]  /*11900*/  IMAD.WIDE.U32 R6, R10, UR4, R6 ;  /* 0x000000040a067c25 */ /* 0x000fc8000f8e0006 */
        /* <DEDUP_REMOVED lines=9> */
[----:B------:R-:W-:Y:S01]  /*119a0*/  IMAD.IADD R8, R7, 0x1, R8 ;  /* 0x0000000107087824 */ /* 0x000fe200078e0208 */
[----:B------:R-:W-:-:S04]  /*119b0*/  UMOV UR4, 0xffffffff ;  /* 0xffffffff00047882 */ /* 0x000fc80000000000 */
[----:B------:R-:W-:Y:S01]  /*119c0*/  LEA.HI.X R8, R6, UR5, R8, 0x2, P0 ;  /* 0x0000000506087c11 */ /* 0x000fe200080f1408 */
[----:B0-----:R-:W-:Y:S06]  /*119d0*/  BRA.DIV UR4, `(.L_x_10592) ;  /* 0x000000ba04b07947 */ /* 0x001fec000b800000 */
[----:B------:R0:W1:Y:S04]  /*119e0*/  SHFL.IDX PT, R9, R8, RZ, 0x1c1f ;  /* 0x001c1fff08097589 */ /* 0x00006800000e0000 */
[----:B------:R0:W2:Y:S02]  /*119f0*/  SHFL.IDX PT, R12, R3, RZ, 0x1c1f ;  /* 0x001c1fff030c7589 */ /* 0x0000a400000e0000 */
.L_x_10799:
        /* <DEDUP_REMOVED lines=22> */
[----:B------:R1:W-:Y:S04]  /*11b60*/  @!P0 ST.E.64 desc[UR60][R6.64], R152 ;  /* 0x0000009806008985 */ /* 0x0003e8000c101b3c */
[----:B-1----:R-:W3:Y:S01]  /*11b70*/  LDL R153, [R1+0x180] ;  /* 0x0001800001997983 */ /* 0x002ee20000100800 */
[----:B----4-:R-:W-:-:S03]  /*11b80*/  ISETP.GE.AND P0, PT, R13, UR4, PT ;  /* 0x000000040d007c0c */ /* 0x010fc6000bf06270 */
[----:B------:R-:W4:Y:S10]  /*11b90*/  LDL R152, [R1+0x17c] ;  /* 0x00017c0001987983 */ /* 0x000f340000100800 */
[----:B------:R-:W-:-:S04]  /*11ba0*/  @!P0 LEA R6, P1, R13, R12, 0x2 ;  /* 0x0000000c0d068211 */ /* 0x000fc800078210ff */
[----:B-----5:R-:W-:Y:S02]  /*11bb0*/  @!P0 LEA.HI.X R7, R13, R9, R159, 0x2, P1 ;  /* 0x000000090d078211 */ /* 0x020fe400008f149f */
[----:B------:R-:W5:Y:S04]  /*11bc0*/  LDL R13, [R1+0xf4] ;  /* 0x0000f400010d7983 */ /* 0x000f680000100800 */
[----:B------:R1:W-:Y:S01]  /*11bd0*/  @!P0 ST.E.64 desc[UR60][R6.64], R28 ;  /* 0x0000001c06008985 */ /* 0x0003e2000c101b3c */
[----:B------:R-:W-:Y:S02]  /*11be0*/  ISETP.GE.AND P0, PT, R10, UR4, PT ;  /* 0x000000040a007c0c */ /* 0x000fe4000bf06270 */
[----:B------:R-:W-:-:S11]  /*11bf0*/  ISETP.GE.AND P1, PT, R14, UR4, PT ;  /* 0x000000040e007c0c */ /* 0x000fd6000bf26270 */
        /* <DEDUP_REMOVED lines=27> */
[----:B------:R1:W-:Y:S02]  /*11db0*/  @!P1 ST.E.64 desc[UR60][R6.64], R44 ;  /* 0x0000002c06009985 */ /* 0x0003e4000c101b3c */
[C---:B-1----:R-:W-:Y:S02]  /*11dc0*/  @!P0 LEA R6, P2, R155.reuse, R12, 0x2 ;  /* 0x0000000c9b068211 */ /* 0x042fe400078410ff */
[----:B------:R-:W4:Y:S04]  /*11dd0*/  LDL R45, [R1+0xb8] ;  /* 0x0000b800012d7983 */ /* 0x000f280000100800 */
[----:B------:R-:W4:Y:S01]  /*11de0*/  LDL R44, [R1+0x134] ;  /* 0x00013400012c7983 */ /* 0x000f220000100800 */
[----:B---3--:R-:W-:-:S05]  /*11df0*/  @!P0 LEA.HI.X R7, R155, R9, R153, 0x2, P2 ;  /* 0x000000099b078211 */ /* 0x008fca00010f1499 */
[----:B------:R1:W-:Y:S04]  /*11e00*/  @!P0 ST.E.64 desc[UR60][R6.64], R24 ;  /* 0x0000001806008985 */ /* 0x0003e8000c101b3c */
[----:B-1----:R-:W3:Y:S04]  /*11e10*/  LDL R24, [R1+0x164] ;  /* 0x0001640001187983 */ /* 0x002ee80000100800 */
[----:B------:R-:W3:Y:S01]  /*11e20*/  LDL R25, [R1+0x15c] ;  /* 0x00015c0001197983 */ /* 0x000ee20000100800 */
[----:B--2---:R-:W-:Y:S02]  /*11e30*/  ISETP.GE.AND P1, PT, R20, UR4, PT ;  /* 0x0000000414007c0c */ /* 0x004fe4000bf26270 */
[----:B-----5:R-:W-:-:S11]  /*11e40*/  ISETP.GE.AND P0, PT, R13, UR4, PT ;  /* 0x000000040d007c0c */ /* 0x020fd6000bf06270 */
[----:B------:R-:W-:-:S04]  /*11e50*/  @!P1 LEA R6, P2, R20, R12, 0x2 ;  /* 0x0000000c14069211 */ /* 0x000fc800078410ff */
[-C--:B----4-:R-:W-:Y:S02]  /*11e60*/  @!P1 LEA.HI.X R7, R20, R9.reuse, R152, 0x2, P2 ;  /* 0x0000000914079211 */ /* 0x090fe400010f1498 */
[----:B------:R-:W-:Y:S01]  /*11e70*/  ISETP.GE.AND P3, PT, R29, UR4, PT ;  /* 0x000000041d007c0c */ /* 0x000fe2000bf66270 */
[----:B------:R-:W2:Y:S04]  /*11e80*/  LDL R20, [R1+0xcc] ;  /* 0x0000cc0001147983 */ /* 0x000ea80000100800 */
[----:B------:R1:W-:Y:S01]  /*11e90*/  @!P1 ST.E.64 desc[UR60][R6.64], R52 ;  /* 0x0000003406009985 */ /* 0x0003e2000c101b3c */
[----:B------:R-:W-:Y:S02]  /*11ea0*/  ISETP.GE.AND P1, PT, R10, UR4, PT ;  /* 0x000000040a007c0c */ /* 0x000fe4000bf26270 */
[C---:B-1----:R-:W-:Y:S01]  /*11eb0*/  @!P0 LEA R6, P2, R13.reuse, R12, 0x2 ;  /* 0x0000000c0d068211 */ /* 0x042fe200078410ff */
[----:B------:R-:W4:Y:S04]  /*11ec0*/  LDL R52, [R1+0xbc] ;  /* 0x0000bc0001347983 */ /* 0x000f280000100800 */
[----:B------:R-:W5:Y:S01]  /*11ed0*/  LDL R53, [R1+0x140] ;  /* 0x0001400001357983 */ /* 0x000f620000100800 */
[----:B------:R-:W-:-:S03]  /*11ee0*/  @!P0 LEA.HI.X R7, R13, R9, R14, 0x2, P2 ;  /* 0x000000090d078211 */ /* 0x000fc600010f140e */
[----:B------:R-:W2:Y:S04]  /*11ef0*/  LDL R14, [R1+0xd0] ;  /* 0x0000d000010e7983 */ /* 0x000ea80000100800 */
[----:B------:R1:W-:Y:S01]  /*11f00*/  @!P0 ST.E.64 desc[UR60][R6.64], R56 ;  /* 0x0000003806008985 */ /* 0x0003e2000c101b3c */
[----:B------:R-:W-:-:S03]  /*11f10*/  ISETP.GE.AND P2, PT, R21, UR4, PT ;  /* 0x0000000415007c0c */ /* 0x000fc6000bf46270 */
[----:B------:R-:W4:Y:S01]  /*11f20*/  LDL R13, [R1+0xc8] ;  /* 0x0000c800010d7983 */ /* 0x000f220000100800 */
[----:B-1----:R-:W-:-:S04]  /*11f30*/  @!P1 LEA R6, P0, R10, R12, 0x2 ;  /* 0x0000000c0a069211 */ /* 0x002fc800078010ff */
[----:B------:R-:W-:-:S05]  /*11f40*/  @!P1 LEA.HI.X R7, R10, R9, R11, 0x2, P0 ;  /* 0x000000090a079211 */ /* 0x000fca00000f140b */
[----:B------:R1:W-:Y:S01]  /*11f50*/  @!P1 ST.E.64 desc[UR60][R6.64], R60 ;  /* 0x0000003c06009985 */ /* 0x0003e2000c101b3c */
[----:B------:R-:W-:Y:S02]  /*11f60*/  ISETP.GE.AND P1, PT, R15, UR4, PT ;  /* 0x000000040f007c0c */ /* 0x000fe4000bf26270 */
[-C--:B------:R-:W-:Y:S02]  /*11f70*/  @!P2 LEA R10, P5, R21, R12.reuse, 0x2 ;  /* 0x0000000c150aa211 */ /* 0x080fe400078a10ff */
[----:B-1----:R-:W-:-:S04]  /*11f80*/  @!P3 LEA R6, P4, R29, R12, 0x2 ;  /* 0x0000000c1d06b211 */ /* 0x002fc800078810ff */
[-C--:B------:R-:W-:Y:S02]  /*11f90*/  @!P3 LEA.HI.X R7, R29, R9.reuse, R36, 0x2, P4 ;  /* 0x000000091d07b211 */ /* 0x080fe400020f1424 */
[----:B------:R-:W5:Y:S01]  /*11fa0*/  LDL R29, [R1+0x154] ;  /* 0x00015400011d7983 */ /* 0x000f620000100800 */
[----:B------:R-:W-:-:S03]  /*11fb0*/  @!P2 LEA.HI.X R11, R21, R9, R28, 0x2, P5 ;  /* 0x00000009150ba211 */ /* 0x000fc600028f141c */
[----:B------:R-:W5:Y:S01]  /*11fc0*/  LDL R36, [R1+0x158] ;  /* 0x0001580001247983 */ /* 0x000f620000100800 */
[----:B------:R-:W-:-:S03]  /*11fd0*/  ISETP.GE.AND P0, PT, R48, UR4, PT ;  /* 0x0000000430007c0c */ /* 0x000fc6000bf06270 */
[----:B------:R-:W-:Y:S04]  /*11fe0*/  @!P3 ST.E.64 desc[UR60][R6.64], R64 ;  /* 0x000000400600b985 */ /* 0x000fe8000c101b3c */
[----:B------:R1:W-:Y:S01]  /*11ff0*/  @!P2 ST.E.64 desc[UR60][R10.64], R68 ;  /* 0x000000440a00a985 */ /* 0x0003e2000c101b3c */
[----:B------:R-:W-:-:S03]  /*12000*/  ISETP.GE.AND P2, PT, R32, UR4, PT ;  /* 0x0000000420007c0c */ /* 0x000fc6000bf46270 */
[----:B------:R-:W5:Y:S04]  /*12010*/  LDL R28, [R1+0xc4] ;  /* 0x0000c400011c7983 */ /* 0x000f680000100800 */
[----:B------:R-:W5:Y:S01]  /*12020*/  LDL R21, [R1+0xc0] ;  /* 0x0000c00001157983 */ /* 0x000f620000100800 */
[-C--:B-1----:R-:W-:Y:S02]  /*12030*/  @!P1 LEA R10, P5, R15, R12.reuse, 0x2 ;  /* 0x0000000c0f0a9211 */ /* 0x082fe400078a10ff */
[----:B------:R-:W-:-:S04]  /*12040*/  @!P0 LEA R6, P4, R48, R12, 0x2 ;  /* 0x0000000c30068211 */ /* 0x000fc800078810ff */
[-C--:B------:R-:W-:Y:S02]  /*12050*/  @!P0 LEA.HI.X R7, R48, R9.reuse, R41, 0x2, P4 ;  /* 0x0000000930078211 */ /* 0x080fe400020f1429 */
[----:B------:R-:W-:Y:S01]  /*12060*/  ISETP.GE.AND P3, PT, R37, UR4, PT ;  /* 0x0000000425007c0c */ /* 0x000fe2000bf66270 */
[----:B------:R-:W5:Y:S04]  /*12070*/  LDL R41, [R1+0xb0] ;  /* 0x0000b00001297983 */ /* 0x000f680000100800 */
[----:B------:R-:W-:Y:S01]  /*12080*/  @!P0 ST.E.64 desc[UR60][R6.64], R72 ;  /* 0x0000004806008985 */ /* 0x000fe2000c101b3c */
[----:B---3--:R-:W-:-:S03]  /*12090*/  @!P1 LEA.HI.X R11, R15, R9, R24, 0x2, P5 ;  /* 0x000000090f0b9211 */ /* 0x008fc600028f1418 */
[----:B------:R-:W3:Y:S04]  /*120a0*/  LDL R48, [R1+0x13c] ;  /* 0x00013c0001307983 */ /* 0x000ee80000100800 */
[----:B------:R-:W3:Y:S04]  /*120b0*/  LDL R15, [R1+0x14c] ;  /* 0x00014c00010f7983 */ /* 0x000ee80000100800 */
[----:B------:R-:W3:Y:S04]  /*120c0*/  LDL R24, [R1+0x150] ;  /* 0x0001500001187983 */ /* 0x000ee80000100800 */
[----:B------:R1:W-:Y:S02]  /*120d0*/  @!P1 ST.E.64 desc[UR60][R10.64], R76 ;  /* 0x0000004c0a009985 */ /* 0x0003e4000c101b3c */
[----:B-1----:R-:W-:-:S04]  /*120e0*/  @!P2 LEA R10, P5, R32, R12, 0x2 ;  /* 0x0000000c200aa211 */ /* 0x002fc800078a10ff */
[-C--:B------:R-:W-:Y:S02]  /*120f0*/  @!P2 LEA.HI.X R11, R32, R9.reuse, R25, 0x2, P5 ;  /* 0x00000009200ba211 */ /* 0x080fe400028f1419 */
[----:B------:R-:W3:Y:S04]  /*12100*/  LDL R32, [R1+0x148] ;  /* 0x0001480001207983 */ /* 0x000ee80000100800 */
[----:B------:R-:W3:Y:S01]  /*12110*/  LDL R25, [R1+0x144] ;  /* 0x0001440001197983 */ /* 0x000ee20000100800 */
[----:B------:R-:W-:Y:S02]  /*12120*/  @!P3 LEA R6, P4, R37, R12, 0x2 ;  /* 0x0000000c2506b211 */ /* 0x000fe400078810ff */
[----:B------:R-:W-:Y:S02]  /*12130*/  ISETP.GE.AND P0, PT, R33, UR4, PT ;  /* 0x0000000421007c0c */ /* 0x000fe4000bf06270 */
[----:B------:R-:W-:-:S02]  /*12140*/  @!P3 LEA.HI.X R7, R37, R9, R40, 0x2, P4 ;  /* 0x000000092507b211 */ /* 0x000fc400020f1428 */
[----:B------:R-:W3:Y:S01]  /*12150*/  LDL R37, [R1+0xac] ;  /* 0x0000ac0001257983 */ /* 0x000ee20000100800 */
[----:B--2---:R-:W-:-:S03]  /*12160*/  ISETP.GE.AND P1, PT, R14, UR4, PT ;  /* 0x000000040e007c0c */ /* 0x004fc6000bf26270 */
[----:B------:R-:W-:Y:S04]  /*12170*/  @!P3 ST.E.64 desc[UR60][R6.64], R80 ;  /* 0x000000500600b985 */ /* 0x000fe8000c101b3c */
[----:B------:R1:W-:Y:S01]  /*12180*/  @!P2 ST.E.64 desc[UR60][R10.64], R84 ;  /* 0x000000540a00a985 */ /* 0x0003e2000c101b3c */
[----:B----4-:R-:W-:-:S03]  /*12190*/  ISETP.GE.AND P2, PT, R13, UR4, PT ;  /* 0x000000040d007c0c */ /* 0x010fc6000bf46270 */
[----:B------:R-:W2:Y:S02]  /*121a0*/  LDL R40, [R1+0x130] ;  /* 0x0001300001287983 */ /* 0x000ea40000100800 */
[-C--:B-1----:R-:W-:Y:S02]  /*121b0*/  @!P1 LEA R10, P5, R14, R12.reuse, 0x2 ;  /* 0x0000000c0e0a9211 */ /* 0x082fe400078a10ff */
[C---:B------:R-:W-:Y:S02]  /*121c0*/  @!P0 LEA R6, P4, R33.reuse, R12, 0x2 ;  /* 0x0000000c21068211 */ /* 0x040fe400078810ff */
[----:B------:R-:W-:Y:S02]  /*121d0*/  ISETP.GE.AND P3, PT, R20, UR4, PT ;  /* 0x0000000414007c0c */ /* 0x000fe4000bf66270 */
[-C--:B-----5:R-:W-:Y:S02]  /*121e0*/  @!P1 LEA.HI.X R11, R14, R9.reuse, R29, 0x2, P5 ;  /* 0x000000090e0b9211 */ /* 0x0a0fe400028f141d */
[----:B------:R-:W4:Y:S01]  /*121f0*/  LDL R14, [R1+0xb4] ;  /* 0x0000b400010e7983 */ /* 0x000f220000100800 */
[----:B------:R-:W-:-:S03]  /*12200*/  @!P0 LEA.HI.X R7, R33, R9, R36, 0x2, P4 ;  /* 0x0000000921078211 */ /* 0x000fc600020f1424 */
[----:B------:R-:W5:Y:S04]  /*12210*/  LDL R33, [R1+0xa8] ;  /* 0x0000a80001217983 */ /* 0x000f680000100800 */
[----:B------:R-:W-:Y:S04]  /*12220*/  @!P0 ST.E.64 desc[UR60][R6.64], R88 ;  /* 0x0000005806008985 */ /* 0x000fe8000c101b3c */
[----:B------:R1:W-:Y:S01]  /*12230*/  @!P1 ST.E.64 desc[UR60][R10.64], R92 ;  /* 0x0000005c0a009985 */ /* 0x0003e2000c101b3c */
[----:B------:R-:W-:-:S03]  /*12240*/  ISETP.GE.AND P0, PT, R28, UR4, PT ;  /* 0x000000041c007c0c */ /* 0x000fc6000bf06270 */
[----:B------:R-:W2:Y:S04]  /*12250*/  LDL R29, [R1+0xa4] ;  /* 0x0000a400011d7983 */ /* 0x000ea80000100800 */
[----:B------:R-:W2:Y:S01]  /*12260*/  LDL R36, [R1+0x12c] ;  /* 0x00012c0001247983 */ /* 0x000ea20000100800 */
[-C--:B-1----:R-:W-:Y:S02]  /*12270*/  @!P2 LEA R10, P5, R13, R12.reuse, 0x2 ;  /* 0x0000000c0d0aa211 */ /* 0x082fe400078a10ff */
[----:B------:R-:W-:Y:S02]  /*12280*/  @!P3 LEA R6, P4, R20, R12, 0x2 ;  /* 0x0000000c1406b211 */ /* 0x000fe400078810ff */
[----:B------:R-:W-:Y:S02]  /*12290*/  ISETP.GE.AND P1, PT, R21, UR4, PT ;  /* 0x0000000415007c0c */ /* 0x000fe4000bf26270 */
[----:B---3--:R-:W-:-:S02]  /*122a0*/  @!P2 LEA.HI.X R11, R13, R9, R15, 0x2, P5 ;  /* 0x000000090d0ba211 */ /* 0x008fc400028f140f */
[----:B------:R-:W3:Y:S04]  /*122b0*/  LDL R15, [R1+0x138] ;  /* 0x00013800010f7983 */ /* 0x000ee80000100800 */
[----:B------:R-:W2:Y:S01]  /*122c0*/  LDL R13, [R1+0xa0] ;  /* 0x0000a000010d7983 */ /* 0x000ea20000100800 */
[----:B------:R-:W-:-:S03]  /*122d0*/  @!P3 LEA.HI.X R7, R20, R9, R24, 0x2, P4 ;  /* 0x000000091407b211 */ /* 0x000fc600020f1418 */
[----:B------:R-:W2:Y:S04]  /*122e0*/  LDL R24, [R1+0x9c] ;  /* 0x00009c0001187983 */ /* 0x000ea80000100800 */
[----:B------:R-:W2:Y:S04]  /*122f0*/  LDL R20, [R1+0x98] ;  /* 0x0000980001147983 */ /* 0x000ea80000100800 */
[----:B------:R1:W-:Y:S04]  /*12300*/  @!P3 ST.E.64 desc[UR60][R6.64], R96 ;  /* 0x000000600600b985 */ /* 0x0003e8000c101b3c */
[----:B------:R0:W-:Y:S01]  /*12310*/  @!P2 ST.E.64 desc[UR60][R10.64], R100 ;  /* 0x000000640a00a985 */ /* 0x0001e2000c101b3c */
[----:B-1----:R-:W-:-:S04]  /*12320*/  @!P0 LEA R6, P5, R28, R12, 0x2 ;  /* 0x0000000c1c068211 */ /* 0x002fc800078a10ff */
[-C--:B------:R-:W-:Y:S02]  /*12330*/  @!P0 LEA.HI.X R7, R28, R9.reuse, R32, 0x2, P5 ;  /* 0x000000091c078211 */ /* 0x080fe400028f1420 */
[C---:B0-----:R-:W-:Y:S01]  /*12340*/  @!P1 LEA R10, P2, R21.reuse, R12, 0x2 ;  /* 0x0000000c150a9211 */ /* 0x041fe200078410ff */
[----:B------:R-:W2:Y:S04]  /*12350*/  LDL R32, [R1+0x128] ;  /* 0x0001280001207983 */ /* 0x000ea80000100800 */
[----:B------:R-:W2:Y:S01]  /*12360*/  LDL R28, [R1+0x124] ;  /* 0x00012400011c7983 */ /* 0x000ea20000100800 */
[----:B------:R-:W-:-:S03]  /*12370*/  @!P1 LEA.HI.X R11, R21, R9, R25, 0x2, P2 ;  /* 0x00000009150b9211 */ /* 0x000fc600010f1419 */
[----:B------:R-:W2:Y:S04]  /*12380*/  LDL R25, [R1+0x120] ;  /* 0x0001200001197983 */ /* 0x000ea80000100800 */
[----:B------:R-:W2:Y:S01]  /*12390*/  LDL R21, [R1+0x11c] ;  /* 0x00011c0001157983 */ /* 0x000ea20000100800 */
[----:B------:R-:W-:Y:S02]  /*123a0*/  ISETP.GE.AND P3, PT, R52, UR4, PT ;  /* 0x0000000434007c0c */ /* 0x000fe4000bf66270 */
[----:B------:R-:W-:Y:S01]  /*123b0*/  ISETP.GE.AND P4, PT, R45, UR4, PT ;  /* 0x000000042d007c0c */ /* 0x000fe2000bf86270 */
[----:B------:R0:W-:Y:S04]  /*123c0*/  @!P0 ST.E.64 desc[UR60][R6.64], R104 ;  /* 0x0000006806008985 */ /* 0x0001e8000c101b3c */
[----:B------:R1:W-:Y:S01]  /*123d0*/  @!P1 ST.E.64 desc[UR60][R10.64], R108 ;  /* 0x0000006c0a009985 */ /* 0x0003e2000c101b3c */
[----:B------:R-:W-:-:S05]  /*123e0*/  ISETP.GE.AND P1, PT, R41, UR4, PT ;  /* 0x0000000429007c0c */ /* 0x000fca000bf26270 */
[CC--:B0-----:R-:W-:Y:S02]  /*123f0*/  @!P3 LEA R6, P0, R52.reuse, R12.reuse, 0x2 ;  /* 0x0000000c3406b211 */ /* 0x0c1fe400078010ff */
[----:B-1----:R-:W-:Y:S02]  /*12400*/  @!P4 LEA R10, P5, R45, R12, 0x2 ;  /* 0x0000000c2d0ac211 */ /* 0x002fe400078a10ff */
[-C--:B------:R-:W-:Y:S02]  /*12410*/  @!P3 LEA.HI.X R7, R52, R9.reuse, R53, 0x2, P0 ;  /* 0x000000093407b211 */ /* 0x080fe400000f1435 */
[----:B------:R-:W-:Y:S02]  /*12420*/  ISETP.GE.AND P0, PT, R37, UR4, PT ;  /* 0x0000000425007c0c */ /* 0x000fe4000bf06270 */
[----:B------:R-:W-:Y:S01]  /*12430*/  @!P4 LEA.HI.X R11, R45, R9, R48, 0x2, P5 ;  /* 0x000000092d0bc211 */ /* 0x000fe200028f1430 */
[----:B------:R-:W-:Y:S04]  /*12440*/  @!P3 ST.E.64 desc[UR60][R6.64], R112 ;  /* 0x000000700600b985 */ /* 0x000fe8000c101b3c */
[----:B------:R0:W-:Y:S01]  /*12450*/  @!P4 ST.E.64 desc[UR60][R10.64], R116 ;  /* 0x000000740a00c985 */ /* 0x0001e2000c101b3c */
[----:B----4-:R-:W-:-:S02]  /*12460*/  ISETP.GE.AND P2, PT, R14, UR4, PT ;  /* 0x000000040e007c0c */ /* 0x010fc4000bf46270 */
[----:B-----5:R-:W-:Y:S02]  /*12470*/  ISETP.GE.AND P4, PT, R33, UR4, PT ;  /* 0x0000000421007c0c */ /* 0x020fe4000bf86270 */
[----:B0-----:R-:W-:-:S09]  /*12480*/  @!P1 LEA R10, P5, R41, R12, 0x2 ;  /* 0x0000000c290a9211 */ /* 0x001fd200078a10ff */
[CC--:B------:R-:W-:Y:S02]  /*12490*/  @!P2 LEA R6, P3, R14.reuse, R12.reuse, 0x2 ;  /* 0x0000000c0e06a211 */ /* 0x0c0fe400078610ff */
[-C--:B------:R-:W-:Y:S02]  /*124a0*/  @!P1 LEA.HI.X R11, R41, R9.reuse, R44, 0x2, P5 ;  /* 0x00000009290b9211 */ /* 0x080fe400028f142c */
[----:B---3--:R-:W-:Y:S02]  /*124b0*/  @!P2 LEA.HI.X R7, R14, R9, R15, 0x2, P3 ;  /* 0x000000090e07a211 */ /* 0x008fe400018f140f */
[----:B------:R-:W-:-:S03]  /*124c0*/  @!P0 LEA R14, P3, R37, R12, 0x2 ;  /* 0x0000000c250e8211 */ /* 0x000fc600078610ff */
[----:B------:R0:W-:Y:S01]  /*124d0*/  @!P2 ST.E.64 desc[UR60][R6.64], R120 ;  /* 0x000000780600a985 */ /* 0x0001e2000c101b3c */
[----:B--2---:R-:W-:Y:S02]  /*124e0*/  ISETP.GE.AND P2, PT, R29, UR4, PT ;  /* 0x000000041d007c0c */ /* 0x004fe4000bf46270 */
        /* <DEDUP_REMOVED lines=10> */
[-C--:B--2---:R-:W-:Y:S02]  /*12590*/  @!P3 LEA R14, P4, R13, R12.reuse, 0x2 ;  /* 0x0000000c0d0eb211 */ /* 0x084fe400078810ff */
[-C--:B------:R-:W-:Y:S02]  /*125a0*/  @!P2 LEA.HI.X R11, R29, R9.reuse, R32, 0x2, P5 ;  /* 0x000000091d0ba211 */ /* 0x080fe400028f1420 */
[-C--:B------:R-:W-:Y:S02]  /*125b0*/  @!P3 LEA.HI.X R15, R13, R9.reuse, R28, 0x2, P4 ;  /* 0x000000090d0fb211 */ /* 0x080fe400020f141c */
[-C--:B0-----:R-:W-:Y:S02]  /*125c0*/  @!P1 LEA R6, P5, R24, R12.reuse, 0x2 ;  /* 0x0000000c18069211 */ /* 0x081fe400078a10ff */
[----:B------:R-:W-:Y:S02]  /*125d0*/  @!P0 LEA R12, P4, R20, R12, 0x2 ;  /* 0x0000000c140c8211 */ /* 0x000fe400078810ff */
[----:B------:R-:W-:-:S02]  /*125e0*/  @!P1 LEA.HI.X R7, R24, R9, R25, 0x2, P5 ;  /* 0x0000000918079211 */ /* 0x000fc400028f1419 */
[----:B------:R-:W-:Y:S01]  /*125f0*/  @!P0 LEA.HI.X R13, R20, R9, R21, 0x2, P4 ;  /* 0x00000009140d8211 */ /* 0x000fe200020f1415 */
[----:B------:R3:W-:Y:S04]  /*12600*/  @!P2 ST.E.64 desc[UR60][R10.64], R136 ;  /* 0x000000880a00a985 */ /* 0x0007e8000c101b3c */
[----:B------:R3:W-:Y:S04]  /*12610*/  @!P3 ST.E.64 desc[UR60][R14.64], R140 ;  /* 0x0000008c0e00b985 */ /* 0x0007e8000c101b3c */
[----:B------:R3:W-:Y:S04]  /*12620*/  @!P1 ST.E.64 desc[UR60][R6.64], R144 ;  /* 0x0000009006009985 */ /* 0x0007e8000c101b3c */
[----:B------:R3:W-:Y:S02]  /*12630*/  @!P0 ST.E.64 desc[UR60][R12.64], R148 ;  /* 0x000000940c008985 */ /* 0x0007e4000c101b3c */
.L_x_10594:
[----:B------:R-:W-:Y:S05]  /*12640*/  BSYNC B1 ;  /* 0x0000000000017941 */ /* 0x000fea0003800000 */
.L_x_10593:
[----:B------:R-:W-:-:S03]  /*12650*/  UMOV UR4, 0xffffffff ;  /* 0xffffffff00047882 */ /* 0x000fc60000000000 */
[----:B------:R-:W-:Y:S05]  /*12660*/  BRA.DIV UR4, `(.L_x_10595) ;  /* 0x000000ae04c47947 */ /* 0x000fea000b800000 */
[----:B---3--:R3:W4:Y:S04]  /*12670*/  SHFL.IDX PT, R10, R8, 0x1, 0x1c1f ;  /* 0x003c1f00080a7f89 */ /* 0x00872800000e0000 */
[----:B0-----:R-:W0:Y:S02]  /*12680*/  SHFL.IDX PT, R3, R3, 0x1, 0x1c1f ;  /* 0x003c1f0003037f89 */ /* 0x001e2400000e0000 */
.L_x_10803:
        /* <DEDUP_REMOVED lines=45> */
[----:B-----5:R-:W-:Y:S01]  /*12960*/  ISETP.GE.AND P2, PT, R65, UR4, PT ;  /* 0x0000000441007c0c */ /* 0x020fe2000bf46270 */
[----:B----4-:R-:W-:Y:S01]  /*12970*/  IMAD.MOV.U32 R57, RZ, RZ, R56 ;  /* 0x000000ffff397224 */ /* 0x010fe200078e0038 */
[----:B------:R-:W-:Y:S01]  /*12980*/  ISETP.GE.AND P3, PT, R81, UR4, PT ;  /* 0x0000000451007c0c */ /* 0x000fe2000bf66270 */
[----:B------:R-:W-:-:S02]  /*12990*/  IMAD.MOV.U32 R56, RZ, RZ, R53 ;  /* 0x000000ffff387224 */ /* 0x000fc400078e0035 */
[----:B------:R-:W-:Y:S02]  /*129a0*/  IMAD.MOV.U32 R53, RZ, RZ, R52 ;  /* 0x000000ffff357224 */ /* 0x000fe400078e0034 */
[----:B------:R-:W-:Y:S02]  /*129b0*/  IMAD.MOV.U32 R52, RZ, RZ, R48 ;  /* 0x000000ffff347224 */ /* 0x000fe400078e0030 */
[----:B------:R-:W-:Y:S02]  /*129c0*/  IMAD.MOV.U32 R48, RZ, RZ, R44 ;  /* 0x000000ffff307224 */ /* 0x000fe400078e002c */
[----:B------:R-:W-:Y:S02]  /*129d0*/  IMAD.MOV.U32 R44, RZ, RZ, R41 ;  /* 0x000000ffff2c7224 */ /* 0x000fe400078e0029 */
[----:B------:R-:W-:Y:S02]  /*129e0*/  IMAD.MOV.U32 R41, RZ, RZ, R9 ;  /* 0x000000ffff297224 */ /* 0x000fe400078e0009 */
[----:B---3--:R-:W-:-:S02]  /*129f0*/  IMAD.MOV.U32 R9, RZ, RZ, R8 ;  /* 0x000000ffff097224 */ /* 0x008fc400078e0008 */
[----:B------:R-:W-:Y:S02]  /*12a00*/  IMAD.MOV.U32 R8, RZ, RZ, R7 ;  /* 0x000000ffff087224 */ /* 0x000fe400078e0007 */
[----:B------:R-:W-:Y:S02]  /*12a10*/  @!P2 IMAD.MOV.U32 R7, RZ, RZ, R10 ;  /* 0x000000ffff07a224 */ /* 0x000fe400078e000a */
[----:B------:R-:W-:Y:S02]  /*12a20*/  IMAD.MOV.U32 R60, RZ, RZ, R6 ;  /* 0x000000ffff3c7224 */ /* 0x000fe400078e0006 */
[----:B0-----:R-:W-:Y:S02]  /*12a30*/  @!P2 IMAD.MOV.U32 R6, RZ, RZ, R3 ;  /* 0x000000ffff06a224 */ /* 0x001fe400078e0003 */
[----:B------:R-:W-:Y:S02]  /*12a40*/  IMAD.MOV.U32 R69, RZ, RZ, R61 ;  /* 0x000000ffff457224 */ /* 0x000fe400078e003d */
[----:B------:R-:W-:-:S02]  /*12a50*/  IMAD.MOV.U32 R61, RZ, RZ, R57 ;  /* 0x000000ffff3d7224 */ /* 0x000fc400078e0039 */
[----:B------:R-:W-:Y:S02]  /*12a60*/  IMAD.MOV.U32 R57, RZ, RZ, R53 ;  /* 0x000000ffff397224 */ /* 0x000fe400078e0035 */
[----:B------:R-:W-:Y:S02]  /*12a70*/  IMAD.MOV.U32 R53, RZ, RZ, R48 ;  /* 0x000000ffff357224 */ /* 0x000fe400078e0030 */
[----:B------:R-:W-:Y:S01]  /*12a80*/  IMAD.MOV.U32 R48, RZ, RZ, R8 ;  /* 0x000000ffff307224 */ /* 0x000fe200078e0008 */
[----:B------:R-:W-:Y:S01]  /*12a90*/  @!P3 LEA R8, P4, R81, R3, 0x2 ;  /* 0x000000035108b211 */ /* 0x000fe200078810ff */
[----:B------:R-:W-:-:S04]  /*12aa0*/  @!P2 IMAD.WIDE R6, R65, 0x4, R6 ;  /* 0x000000044106a825 */ /* 0x000fc800078e0206 */
[----:B------:R-:W-:Y:S02]  /*12ab0*/  IMAD.MOV.U32 R65, RZ, RZ, R64 ;  /* 0x000000ffff417224 */ /* 0x000fe400078e0040 */
[----:B------:R-:W-:Y:S02]  /*12ac0*/  IMAD.MOV.U32 R64, RZ, RZ, R44 ;  /* 0x000000ffff407224 */ /* 0x000fe400078e002c */
[----:B------:R-:W-:Y:S01]  /*12ad0*/  IMAD.MOV.U32 R44, RZ, RZ, R9 ;  /* 0x000000ffff2c7224 */ /* 0x000fe200078e0009 */
[----:B------:R-:W-:Y:S02]  /*12ae0*/  @!P3 LEA.HI.X R9, R81, R10, R92, 0x2, P4 ;  /* 0x0000000a5109b211 */ /* 0x000fe400020f145c */
[----:B------:R-:W3:Y:S01]  /*12af0*/  LDL R92, [R1+0x18c] ;  /* 0x00018c00015c7983 */ /* 0x000ee20000100800 */
[C---:B------:R-:W-:Y:S02]  /*12b00*/  ISETP.GE.AND P1, PT, R76.reuse, UR4, PT ;  /* 0x000000044c007c0c */ /* 0x040fe4000bf26270 */
[----:B------:R-:W-:Y:S01]  /*12b10*/  ISETP.GE.AND P0, PT, R85, UR4, PT ;  /* 0x0000000455007c0c */ /* 0x000fe2000bf06270 */
[----:B------:R0:W-:Y:S04]  /*12b20*/  @!P2 ST.E.64 desc[UR60][R6.64], R26 ;  /* 0x0000001a0600a985 */ /* 0x0001e8000c101b3c */
[----:B------:R1:W-:Y:S04]  /*12b30*/  @!P3 ST.E.64 desc[UR60][R8.64], R30 ;  /* 0x0000001e0800b985 */ /* 0x0003e8000c101b3c */
[----:B------:R-:W4:Y:S02]  /*12b40*/  LDL R81, [R1+0xe8] ;  /* 0x0000e80001517983 */ /* 0x000f240000100800 */
[----:B0-----:R-:W-:-:S04]  /*12b50*/  @!P1 LEA R6, P5, R76, R3, 0x2 ;  /* 0x000000034c069211 */ /* 0x001fc800078a10ff */
[-C--:B------:R-:W-:Y:S02]  /*12b60*/  @!P1 LEA.HI.X R7, R76, R10.reuse, R77, 0x2, P5 ;  /* 0x0000000a4c079211 */ /* 0x080fe400028f144d */
[----:B------:R-:W5:Y:S01]  /*12b70*/  LDL R77, [R1+0x188] ;  /* 0x00018800014d7983 */ /* 0x000f620000100800 */
[C---:B-1----:R-:W-:Y:S02]  /*12b80*/  @!P0 LEA R8, P4, R85.reuse, R3, 0x2 ;  /* 0x0000000355088211 */ /* 0x042fe400078810ff */
[----:B------:R-:W-:Y:S01]  /*12b90*/  ISETP.GE.AND P2, PT, R72, UR4, PT ;  /* 0x0000000448007c0c */ /* 0x000fe2000bf46270 */
[----:B------:R-:W2:Y:S01]  /*12ba0*/  LDL R76, [R1+0xe4] ;  /* 0x0000e400014c7983 */ /* 0x000ea20000100800 */
[----:B---3--:R-:W-:-:S03]  /*12bb0*/  @!P0 LEA.HI.X R9, R85, R10, R92, 0x2, P4 ;  /* 0x0000000a55098211 */ /* 0x008fc600020f145c */
[----:B------:R-:W3:Y:S04]  /*12bc0*/  LDL R85, [R1+0x180] ;  /* 0x0001800001557983 */ /* 0x000ee80000100800 */
[----:B------:R0:W-:Y:S01]  /*12bd0*/  @!P1 ST.E.64 desc[UR60][R6.64], R34 ;  /* 0x0000002206009985 */ /* 0x0001e2000c101b3c */
[----:B------:R-:W-:-:S03]  /*12be0*/  ISETP.GE.AND P1, PT, R73, UR4, PT ;  /* 0x0000000449007c0c */ /* 0x000fc6000bf26270 */
[----:B------:R-:W4:Y:S01]  /*12bf0*/  LDL R92, [R1+0x184] ;  /* 0x00018400015c7983 */ /* 0x000f220000100800 */
[----:B0-----:R-:W-:-:S04]  /*12c00*/  @!P2 LEA R6, P5, R72, R3, 0x2 ;  /* 0x000000034806a211 */ /* 0x001fc800078a10ff */
[----:B-----5:R-:W-:Y:S01]  /*12c10*/  @!P2 LEA.HI.X R7, R72, R10, R77, 0x2, P5 ;  /* 0x0000000a4807a211 */ /* 0x020fe200028f144d */
[----:B------:R-:W-:Y:S04]  /*12c20*/  @!P0 ST.E.64 desc[UR60][R8.64], R38 ;  /* 0x0000002608008985 */ /* 0x000fe8000c101b3c */
[----:B------:R0:W-:Y:S01]  /*12c30*/  @!P2 ST.E.64 desc[UR60][R6.64], R42 ;  /* 0x0000002a0600a985 */ /* 0x0001e2000c101b3c */
[----:B------:R-:W-:-:S03]  /*12c40*/  ISETP.GE.AND P3, PT, R89, UR4, PT ;  /* 0x0000000459007c0c */ /* 0x000fc6000bf66270 */
[----:B------:R-:W5:Y:S04]  /*12c50*/  LDL R72, [R1+0xdc] ;  /* 0x0000dc0001487983 */ /* 0x000f680000100800 */
[----:B------:R-:W5:Y:S01]  /*12c60*/  LDL R77, [R1+0xe0] ;  /* 0x0000e000014d7983 */ /* 0x000f620000100800 */
[----:B0-----:R-:W-:-:S04]  /*12c70*/  @!P1 LEA R6, P5, R73, R3, 0x2 ;  /* 0x0000000349069211 */ /* 0x001fc800078a10ff */
[-C--:B---3--:R-:W-:Y:S02]  /*12c80*/  @!P1 LEA.HI.X R7, R73, R10.reuse, R85, 0x2, P5 ;  /* 0x0000000a49079211 */ /* 0x088fe400028f1455 */
[----:B------:R-:W3:Y:S01]  /*12c90*/  LDL R85, [R1+0x178] ;  /* 0x0001780001557983 */ /* 0x000ee20000100800 */
[C---:B------:R-:W-:Y:S02]  /*12ca0*/  ISETP.GE.AND P2, PT, R80.reuse, UR4, PT ;  /* 0x0000000450007c0c */ /* 0x040fe4000bf46270 */
[CC--:B------:R-:W-:Y:S01]  /*12cb0*/  @!P3 LEA R8, P4, R89.reuse, R3.reuse, 0x2 ;  /* 0x000000035908b211 */ /* 0x0c0fe200078810ff */
[----:B------:R-:W5:Y:S03]  /*12cc0*/  LDL R73, [R1+0xd8] ;  /* 0x0000d80001497983 */ /* 0x000f660000100800 */
[----:B----4-:R-:W-:Y:S02]  /*12cd0*/  @!P3 LEA.HI.X R9, R89, R10, R92, 0x2, P4 ;  /* 0x0000000a5909b211 */ /* 0x010fe400020f145c */
[----:B------:R-:W4:Y:S04]  /*12ce0*/  LDL R89, [R1+0x17c] ;  /* 0x00017c0001597983 */ /* 0x000f280000100800 */
[----:B------:R-:W-:Y:S04]  /*12cf0*/  @!P3 ST.E.64 desc[UR60][R8.64], R46 ;  /* 0x0000002e0800b985 */ /* 0x000fe8000c101b3c */
[----:B------:R0:W-:Y:S02]  /*12d00*/  @!P1 ST.E.64 desc[UR60][R6.64], R4 ;  /* 0x0000000406009985 */ /* 0x0001e4000c101b3c */
[----:B0-----:R-:W-:-:S04]  /*12d10*/  @!P2 LEA R4, P5, R80, R3, 0x2 ;  /* 0x000000035004a211 */ /* 0x001fc800078a10ff */
[----:B---3--:R-:W-:Y:S02]  /*12d20*/  @!P2 LEA.HI.X R5, R80, R10, R85, 0x2, P5 ;  /* 0x0000000a5005a211 */ /* 0x008fe400028f1455 */
[----:B------:R-:W3:Y:S01]  /*12d30*/  LDL R80, [R1+0x170] ;  /* 0x0001700001507983 */ /* 0x000ee20000100800 */
[----:B------:R-:W-:Y:S02]  /*12d40*/  ISETP.GE.AND P0, PT, R88, UR4, PT ;  /* 0x0000000458007c0c */ /* 0x000fe4000bf06270 */
[----:B------:R-:W-:Y:S01]  /*12d50*/  ISETP.GE.AND P1, PT, R68, UR4, PT ;  /* 0x0000000444007c0c */ /* 0x000fe2000bf26270 */
[----:B------:R-:W5:Y:S10]  /*12d60*/  LDL R85, [R1+0x174] ;  /* 0x0001740001557983 */ /* 0x000f740000100800 */
[----:B------:R-:W-:-:S04]  /*12d70*/  @!P0 LEA R8, P4, R88, R3, 0x2 ;  /* 0x0000000358088211 */ /* 0x000fc800078810ff */
[----:B----4-:R-:W-:-:S05]  /*12d80*/  @!P0 LEA.HI.X R9, R88, R10, R89, 0x2, P4 ;  /* 0x0000000a58098211 */ /* 0x010fca00020f1459 */
[----:B------:R-:W-:Y:S04]  /*12d90*/  @!P0 ST.E.64 desc[UR60][R8.64], R54 ;  /* 0x0000003608008985 */ /* 0x000fe8000c101b3c */
[----:B------:R0:W-:Y:S02]  /*12da0*/  @!P2 ST.E.64 desc[UR60][R4.64], R58 ;  /* 0x0000003a0400a985 */ /* 0x0001e4000c101b3c */
[----:B0-----:R-:W-:-:S04]  /*12db0*/  @!P1 LEA R4, P5, R68, R3, 0x2 ;  /* 0x0000000344049211 */ /* 0x001fc800078a10ff */
[----:B---3--:R-:W-:Y:S02]  /*12dc0*/  @!P1 LEA.HI.X R5, R68, R10, R80, 0x2, P5 ;  /* 0x0000000a44059211 */ /* 0x008fe400028f1450 */
[----:B------:R-:W3:Y:S01]  /*12dd0*/  LDL R80, [R1+0x168] ;  /* 0x0001680001507983 */ /* 0x000ee20000100800 */
[----:B------:R-:W-:Y:S02]  /*12de0*/  ISETP.GE.AND P3, PT, R84, UR4, PT ;  /* 0x0000000454007c0c */ /* 0x000fe4000bf66270 */
[----:B--2---:R-:W-:-:S11]  /*12df0*/  ISETP.GE.AND P2, PT, R76, UR4, PT ;  /* 0x000000044c007c0c */ /* 0x004fd6000bf46270 */
[----:B------:R-:W-:-:S04]  /*12e00*/  @!P3 LEA R6, P4, R84, R3, 0x2 ;  /* 0x000000035406b211 */ /* 0x000fc800078810ff */
[----:B-----5:R-:W-:Y:S02]  /*12e10*/  @!P3 LEA.HI.X R7, R84, R10, R85, 0x2, P4 ;  /* 0x0000000a5407b211 */ /* 0x020fe400020f1455 */
[----:B------:R-:W2:Y:S04]  /*12e20*/  LDL R84, [R1+0x16c] ;  /* 0x00016c0001547983 */ /* 0x000ea80000100800 */
[----:B------:R-:W-:Y:S04]  /*12e30*/  @!P3 ST.E.64 desc[UR60][R6.64], R62 ;  /* 0x0000003e0600b985 */ /* 0x000fe8000c101b3c */
[----:B------:R0:W-:Y:S02]  /*12e40*/  @!P1 ST.E.64 desc[UR60][R4.64], R66 ;  /* 0x0000004204009985 */ /* 0x0001e4000c101b3c */
[----:B0-----:R-:W-:-:S04]  /*12e50*/  @!P2 LEA R4, P5, R76, R3, 0x2 ;  /* 0x000000034c04a211 */ /* 0x001fc800078a10ff */
[----:B---3--:R-:W-:Y:S02]  /*12e60*/  @!P2 LEA.HI.X R5, R76, R10, R80, 0x2, P5 ;  /* 0x0000000a4c05a211 */ /* 0x008fe400028f1450 */
[----:B------:R-:W3:Y:S01]  /*12e70*/  LDL R76, [R1+0x160] ;  /* 0x00016000014c7983 */ /* 0x000ee20000100800 */
[C---:B------:R-:W-:Y:S02]  /*12e80*/  ISETP.GE.AND P0, PT, R81.reuse, UR4, PT ;  /* 0x0000000451007c0c */ /* 0x040fe4000bf06270 */
[----:B------:R-:W-:Y:S01]  /*12e90*/  ISETP.GE.AND P1, PT, R72, UR4, PT ;  /* 0x0000000448007c0c */ /* 0x000fe2000bf26270 */
[----:B------:R-:W4:Y:S10]  /*12ea0*/  LDL R80, [R1+0x164] ;  /* 0x0001640001507983 */ /* 0x000f340000100800 */
[----:B------:R-:W-:-:S04]  /*12eb0*/  @!P0 LEA R6, P4, R81, R3, 0x2 ;  /* 0x0000000351068211 */ /* 0x000fc800078810ff */
[----:B--2---:R-:W-:Y:S01]  /*12ec0*/  @!P0 LEA.HI.X R7, R81, R10, R84, 0x2, P4 ;  /* 0x0000000a51078211 */ /* 0x004fe200020f1454 */
[----:B------:R-:W-:Y:S02]  /*12ed0*/  IMAD.MOV.U32 R68, RZ, RZ, R65 ;  /* 0x000000ffff447224 */ /* 0x000fe400078e0041 */
[----:B------:R-:W2:Y:S04]  /*12ee0*/  LDL R65, [R1+0xd0] ;  /* 0x0000d00001417983 */ /* 0x000ea80000100800 */
[----:B------:R-:W-:Y:S04]  /*12ef0*/  @!P0 ST.E.64 desc[UR60][R6.64], R70 ;  /* 0x0000004606008985 */ /* 0x000fe8000c101b3c */
[----:B------:R0:W-:Y:S02]  /*12f00*/  @!P2 ST.E.64 desc[UR60][R4.64], R74 ;  /* 0x0000004a0400a985 */ /* 0x0001e4000c101b3c */
[----:B0-----:R-:W-:-:S04]  /*12f10*/  @!P1 LEA R4, P5, R72, R3, 0x2 ;  /* 0x0000000348049211 */ /* 0x001fc800078a10ff */
[----:B---3--:R-:W-:Y:S02]  /*12f20*/  @!P1 LEA.HI.X R5, R72, R10, R76, 0x2, P5 ;  /* 0x0000000a48059211 */ /* 0x008fe400028f144c */
[----:B------:R-:W3:Y:S01]  /*12f30*/  LDL R76, [R1+0x15c] ;  /* 0x00015c00014c7983 */ /* 0x000ee20000100800 */
[----:B------:R-:W-:-:S03]  /*12f40*/  IMAD.MOV.U32 R72, RZ, RZ, R68 ;  /* 0x000000ffff487224 */ /* 0x000fc600078e0044 */
[----:B------:R-:W5:Y:S01]  /*12f50*/  LDL R68, [R1+0x154] ;  /* 0x0001540001447983 */ /* 0x000f620000100800 */
[----:B------:R-:W-:Y:S02]  /*12f60*/  ISETP.GE.AND P3, PT, R77, UR4, PT ;  /* 0x000000044d007c0c */ /* 0x000fe4000bf66270 */
[----:B------:R-:W-:Y:S02]  /*12f70*/  ISETP.GE.AND P0, PT, R73, UR4, PT ;  /* 0x0000000449007c0c */ /* 0x000fe4000bf06270 */
[----:B------:R-:W-:-:S09]  /*12f80*/  ISETP.GE.AND P2, PT, R69, UR4, PT ;  /* 0x0000000445007c0c */ /* 0x000fd2000bf46270 */
[----:B------:R-:W-:-:S04]  /*12f90*/  @!P3 LEA R6, P4, R77, R3, 0x2 ;  /* 0x000000034d06b211 */ /* 0x000fc800078810ff */
[----:B----4-:R-:W-:-:S05]  /*12fa0*/  @!P3 LEA.HI.X R7, R77, R10, R80, 0x2, P4 ;  /* 0x0000000a4d07b211 */ /* 0x010fca00020f1450 */
[----:B------:R0:W-:Y:S01]  /*12fb0*/  @!P3 ST.E.64 desc[UR60][R6.64], R78 ;  /* 0x0000004e0600b985 */ /* 0x0001e2000c101b3c */
[----:B--2---:R-:W-:-:S03]  /*12fc0*/  ISETP.GE.AND P3, PT, R65, UR4, PT ;  /* 0x0000000441007c0c */ /* 0x004fc6000bf66270 */
[----:B------:R1:W-:Y:S01]  /*12fd0*/  @!P1 ST.E.64 desc[UR60][R4.64], R82 ;  /* 0x0000005204009985 */ /* 0x0003e2000c101b3c */
[----:B------:R-:W-:Y:S02]  /*12fe0*/  ISETP.GE.AND P1, PT, R61, UR4, PT ;  /* 0x000000043d007c0c */ /* 0x000fe4000bf26270 */
[-C--:B0-----:R-:W-:Y:S02]  /*12ff0*/  @!P0 LEA R6, P4, R73, R3.reuse, 0x2 ;  /* 0x0000000349068211 */ /* 0x081fe400078810ff */
[----:B-1----:R-:W-:-:S04]  /*13000*/  @!P2 LEA R4, P5, R69, R3, 0x2 ;  /* 0x000000034504a211 */ /* 0x002fc800078a10ff */
[-C--:B------:R-:W-:Y:S02]  /*13010*/  @!P2 LEA.HI.X R5, R69, R10.reuse, R72, 0x2, P5 ;  /* 0x0000000a4505a211 */ /* 0x080fe400028f1448 */
[----:B---3--:R-:W-:-:S05]  /*13020*/  @!P0 LEA.HI.X R7, R73, R10, R76, 0x2, P4 ;  /* 0x0000000a49078211 */ /* 0x008fca00020f144c */
[----:B------:R0:W-:Y:S01]  /*13030*/  @!P0 ST.E.64 desc[UR60][R6.64], R86 ;  /* 0x0000005606008985 */ /* 0x0001e2000c101b3c */
[----:B------:R-:W-:-:S03]  /*13040*/  ISETP.GE.AND P0, PT, R57, UR4, PT ;  /* 0x0000000439007c0c */ /* 0x000fc6000bf06270 */
[----:B------:R1:W-:Y:S01]  /*13050*/  @!P2 ST.E.64 desc[UR60][R4.64], R90 ;  /* 0x0000005a0400a985 */ /* 0x0003e2000c101b3c */
[----:B------:R-:W-:Y:S02]  /*13060*/  ISETP.GE.AND P2, PT, R53, UR4, PT ;  /* 0x0000000435007c0c */ /* 0x000fe4000bf46270 */
[-C--:B0-----:R-:W-:Y:S02]  /*13070*/  @!P3 LEA R6, P4, R65, R3.reuse, 0x2 ;  /* 0x000000034106b211 */ /* 0x081fe400078810ff */
[----:B-1----:R-:W-:Y:S02]  /*13080*/  @!P1 LEA R4, P5, R61, R3, 0x2 ;  /* 0x000000033d049211 */ /* 0x002fe400078a10ff */
[-C--:B-----5:R-:W-:Y:S02]  /*13090*/  @!P3 LEA.HI.X R7, R65, R10.reuse, R68, 0x2, P4 ;  /* 0x0000000a4107b211 */ /* 0x0a0fe400020f1444 */
[----:B------:R-:W-:Y:S02]  /*130a0*/  @!P1 LEA.HI.X R5, R61, R10, R64, 0x2, P5 ;  /* 0x0000000a3d059211 */ /* 0x000fe400028f1440 */
[----:B------:R-:W-:Y:S01]  /*130b0*/  ISETP.GE.AND P4, PT, R48, UR4, PT ;  /* 0x0000000430007c0c */ /* 0x000fe2000bf86270 */
[----:B------:R0:W-:Y:S01]  /*130c0*/  @!P3 ST.E.64 desc[UR60][R6.64], R94 ;  /* 0x0000005e0600b985 */ /* 0x0001e2000c101b3c */
[----:B------:R-:W-:-:S03]  /*130d0*/  ISETP.GE.AND P3, PT, R44, UR4, PT ;  /* 0x000000042c007c0c */ /* 0x000fc6000bf66270 */
[----:B------:R1:W-:Y:S01]  /*130e0*/  @!P1 ST.E.64 desc[UR60][R4.64], R98 ;  /* 0x0000006204009985 */ /* 0x0003e2000c101b3c */
[-C--:B0-----:R-:W-:Y:S02]  /*130f0*/  @!P0 LEA R6, P5, R57, R3.reuse, 0x2 ;  /* 0x0000000339068211 */ /* 0x081fe400078a10ff */
[----:B-1----:R-:W-:Y:S02]  /*13100*/  @!P2 LEA R4, P1, R53, R3, 0x2 ;  /* 0x000000033504a211 */ /* 0x002fe400078210ff */
[-C--:B------:R-:W-:Y:S02]  /*13110*/  @!P0 LEA.HI.X R7, R57, R10.reuse, R60, 0x2, P5 ;  /* 0x0000000a39078211 */ /* 0x080fe400028f143c */
[----:B------:R-:W-:Y:S02]  /*13120*/  @!P2 LEA.HI.X R5, R53, R10, R56, 0x2, P1 ;  /* 0x0000000a3505a211 */ /* 0x000fe400008f1438 */
[----:B------:R-:W-:Y:S01]  /*13130*/  ISETP.GE.AND P1, PT, R40, UR4, PT ;  /* 0x0000000428007c0c */ /* 0x000fe2000bf26270 */
[----:B------:R0:W-:Y:S04]  /*13140*/  @!P0 ST.E.64 desc[UR60][R6.64], R102 ;  /* 0x0000006606008985 */ /* 0x0001e8000c101b3c */
[----:B------:R1:W-:Y:S01]  /*13150*/  @!P2 ST.E.64 desc[UR60][R4.64], R106 ;  /* 0x0000006a0400a985 */ /* 0x0003e2000c101b3c */
[----:B------:R-:W-:-:S02]  /*13160*/  ISETP.GE.AND P2, PT, R36, UR4, PT ;  /* 0x0000000424007c0c */ /* 0x000fc4000bf46270 */
[-C--:B0-----:R-:W-:Y:S02]  /*13170*/  @!P4 LEA R6, P0, R48, R3.reuse, 0x2 ;  /* 0x000000033006c211 */ /* 0x081fe400078010ff */
[----:B-1----:R-:W-:Y:S02]  /*13180*/  @!P3 LEA R4, P5, R44, R3, 0x2 ;  /* 0x000000032c04b211 */ /* 0x002fe400078a10ff */
[-C--:B------:R-:W-:Y:S02]  /*13190*/  @!P4 LEA.HI.X R7, R48, R10.reuse, R52, 0x2, P0 ;  /* 0x0000000a3007c211 */ /* 0x080fe400000f1434 */
[----:B------:R-:W-:Y:S02]  /*131a0*/  ISETP.GE.AND P0, PT, R32, UR4, PT ;  /* 0x0000000420007c0c */ /* 0x000fe4000bf06270 */
[----:B------:R-:W-:Y:S01]  /*131b0*/  @!P3 LEA.HI.X R5, R44, R10, R45, 0x2, P5 ;  /* 0x0000000a2c05b211 */ /* 0x000fe200028f142d */
[----:B------:R0:W-:Y:S04]  /*131c0*/  @!P4 ST.E.64 desc[UR60][R6.64], R110 ;  /* 0x0000006e0600c985 */ /* 0x0001e8000c101b3c */
[----:B------:R1:W-:Y:S01]  /*131d0*/  @!P3 ST.E.64 desc[UR60][R4.64], R114 ;  /* 0x000000720400b985 */ /* 0x0003e2000c101b3c */
[----:B------:R-:W-:-:S02]  /*131e0*/  ISETP.GE.AND P3, PT, R28, UR4, PT ;  /* 0x000000041c007c0c */ /* 0x000fc4000bf66270 */
[-C--:B0-----:R-:W-:Y:S02]  /*131f0*/  @!P1 LEA R6, P4, R40, R3.reuse, 0x2 ;  /* 0x0000000328069211 */ /* 0x081fe400078810ff */
[-C--:B-1----:R-:W-:Y:S02]  /*13200*/  @!P2 LEA R4, P5, R36, R3.reuse, 0x2 ;  /* 0x000000032404a211 */ /* 0x082fe400078a10ff */
[-C--:B------:R-:W-:Y:S02]  /*13210*/  @!P1 LEA.HI.X R7, R40, R10.reuse, R41, 0x2, P4 ;  /* 0x0000000a28079211 */ /* 0x080fe400020f1429 */
[----:B------:R-:W-:Y:S02]  /*13220*/  @!P0 LEA R8, P4, R32, R3, 0x2 ;  /* 0x0000000320088211 */ /* 0x000fe400078810ff */
[----:B------:R-:W-:Y:S01]  /*13230*/  @!P2 LEA.HI.X R5, R36, R10, R37, 0x2, P5 ;  /* 0x0000000a2405a211 */ /* 0x000fe200028f1425 */
[----:B------:R-:W-:Y:S01]  /*13240*/  @!P1 ST.E.64 desc[UR60][R6.64], R118 ;  /* 0x0000007606009985 */ /* 0x000fe2000c101b3c */
[----:B------:R-:W-:-:S02]  /*13250*/  ISETP.GE.AND P1, PT, R24, UR4, PT ;  /* 0x0000000418007c0c */ /* 0x000fc4000bf26270 */
        /* <DEDUP_REMOVED lines=14> */
[----:B------:R-:W-:Y:S02]  /*13340*/  @!P0 LEA R12, P3, R14, R3, 0x2 ;  /* 0x000000030e0c8211 */ /* 0x000fe400078610ff */
        /* <DEDUP_REMOVED lines=13> */
.L_x_10578:
[----:B------:R-:W4:Y:S01]  /*13420*/  LDL.LU R6, [R1+0x80] ;  /* 0x0000800001067983 */ /* 0x000f220000300800 */
[----:B------:R-:W-:Y:S01]  /*13430*/  ULDC.64 UR6, c[0x0][0xd08] ;  /* 0x0003420000067ab9 */ /* 0x000fe20000000a00 */
[----:B------:R-:W-:Y:S02]  /*13440*/  ULDC.64 UR4, c[0x0][0xd00] ;  /* 0x0003400000047ab9 */ /* 0x000fe40000000a00 */
[----:B------:R-:W2:Y:S04]  /*13450*/  LDL.LU R0, [R1+0x84] ;  /* 0x0000840001007983 */ /* 0x000ea80000300800 */
[----:B------:R-:W3:Y:S01]  /*13460*/  LDL R8, [R1+0x78] ;  /* 0x0000780001087983 */ /* 0x000ee20000100800 */
[----:B------:R-:W-:Y:S01]  /*13470*/  ISETP.NE.U32.AND P1, PT, RZ, UR6, PT ;  /* 0x00000006ff007c0c */ /* 0x000fe2000bf25070 */
[----:B------:R-:W-:Y:S01]  /*13480*/  IMAD.MOV.U32 R3, RZ, RZ, RZ ;  /* 0x000000ffff037224 */ /* 0x000fe200078e00ff */
[----:B------:R-:W-:-:S02]  /*13490*/  ISETP.NE.U32.AND P0, PT, RZ, UR4, PT ;  /* 0x00000004ff007c0c */ /* 0x000fc4000bf05070 */
[----:B------:R-:W-:Y:S02]  /*134a0*/  ISETP.NE.AND.EX P1, PT, RZ, UR7, PT, P1 ;  /* 0x00000007ff007c0c */ /* 0x000fe4000bf25310 */
[----:B------:R-:W-:Y:S02]  /*134b0*/  ISETP.NE.AND.EX P0, PT, RZ, UR5, PT, P0 ;  /* 0x00000005ff007c0c */ /* 0x000fe4000bf05300 */
[----:B----4-:R-:W-:Y:S01]  /*134c0*/  IADD3 R4, P2, R6, UR4, RZ ;  /* 0x0000000406047c10 */ /* 0x010fe2000ff5e0ff */
[----:B------:R-:W-:-:S03]  /*134d0*/  ULDC UR4, c[0x0][0xb88] ;  /* 0x0002e20000047ab9 */ /* 0x000fc60000000800 */
[----:B--2---:R-:W-:-:S05]  /*134e0*/  IADD3.X R5, R0, UR5, RZ, P2, !PT ;  /* 0x0000000500057c10 */ /* 0x004fca00097fe4ff */
[----:B------:R-:W-:Y:S01]  /*134f0*/  @P1 IADD3 R6, P2, R6, UR6, RZ ;  /* 0x0000000606061c10 */ /* 0x000fe2000ff5e0ff */
[----:B------:R-:W-:Y:S01]  /*13500*/  IMAD.U32 R21, RZ, RZ, UR4 ;  /* 0x00000004ff157e24 */ /* 0x000fe2000f8e00ff */
[----:B------:R2:W5:Y:S02]  /*13510*/  @P0 LDG.E R3, desc[UR60][R4.64] ;  /* 0x0000003c04030981 */ /* 0x000564000c1e1900 */
[----:B------:R-:W-:-:S05]  /*13520*/  @P1 IADD3.X R7, R0, UR7, RZ, P2, !PT ;  /* 0x0000000700071c10 */ /* 0x000fca00097fe4ff */
[----:B------:R2:W5:Y:S01]  /*13530*/  @P1 LDG.E R21, desc[UR60][R6.64] ;  /* 0x0000003c06151981 */ /* 0x000562000c1e1900 */
[----:B---3--:R-:W-:Y:S01]  /*13540*/  ISETP.NE.AND P2, PT, R8, RZ, PT ;  /* 0x000000ff0800720c */ /* 0x008fe20003f45270 */
        /* <DEDUP_REMOVED lines=11> */
.L_x_10596:
        /* <DEDUP_REMOVED lines=16> */
[----:B-1----:R-:W-:Y:S01]  /*13700*/  IMAD.MOV.U32 R20, RZ, RZ, 0xab8 ;  /* 0x00000ab8ff147424 */ /* 0x002fe200078e00ff */
[----:B------:R-:W-:Y:S01]  /*13710*/  ISETP.GT.AND P0, PT, R8, 0x1, PT ;  /* 0x000000010800780c */ /* 0x000fe20003f04270 */
[----:B------:R-:W1:Y:S01]  /*13720*/  LDC.64 R10, c[0x0][0xca8] ;  /* 0x00032a00ff0a7b82 */ /* 0x000e620000000a00 */
[----:B------:R-:W-:Y:S01]  /*13730*/  ISETP.NE.AND P1, PT, R28, 0x1, PT ;  /* 0x000000011c00780c */ /* 0x000fe20003f25270 */
[----:B------:R-:W-:Y:S01]  /*13740*/  IMAD.MOV.U32 R25, RZ, RZ, R33 ;  /* 0x000000ffff197224 */ /* 0x000fe200078e0021 */
[----:B------:R-:W-:-:S05]  /*13750*/  SEL R20, R20, 0xa78, P0 ;  /* 0x00000a7814147807 */ /* 0x000fca0000000000 */
[----:B------:R-:W3:Y:S08]  /*13760*/  LDC.64 R4, c[0x0][R20+0x220] ;  /* 0x0000880014047b82 */ /* 0x000ef00000000a00 */
[----:B------:R-:W4:Y:S08]  /*13770*/  LDC.64 R12, c[0x0][R20+0x218] ;  /* 0x00008600140c7b82 */ /* 0x000f300000000a00 */
[----:B------:R-:W5:Y:S08]  /*13780*/  LDC.64 R6, c[0x0][R20+0x228] ;  /* 0x00008a0014067b82 */ /* 0x000f700000000a00 */
[----:B------:R-:W0:Y:S08]  /*13790*/  @P1 LDC R0, c[0x0][0xcec] ;  /* 0x00033b00ff001b82 */ /* 0x000e300000000800 */
[----:B------:R-:W5:Y:S08]  /*137a0*/  LDC.64 R8, c[0x0][R20+0x210] ;  /* 0x0000840014087b82 */ /* 0x000f700000000a00 */
[----:B------:R-:W5:Y:S01]  /*137b0*/  @P1 LDC R29, c[0x0][0xcf0] ;  /* 0x00033c00ff1d1b82 */ /* 0x000f620000000800 */
[----:B0-----:R-:W-:-:S07]  /*137c0*/  @P1 IMAD.HI.U32 R0, R33, R0, RZ ;  /* 0x0000000021001227 */ /* 0x001fce00078e00ff */
[----:B-1----:R-:W0:Y:S01]  /*137d0*/  @!P0 LDC R10, c[0x0][0xc50] ;  /* 0x00031400ff0a8b82 */ /* 0x002e220000000800 */
[-C--:B---3--:R-:W-:Y:S02]  /*137e0*/  IMAD R5, R5, R31.reuse, RZ ;  /* 0x0000001f05057224 */ /* 0x088fe400078e02ff */
[----:B------:R-:W-:-:S05]  /*137f0*/  IMAD.WIDE.U32 R14, R4, R31, RZ ;  /* 0x0000001f040e7225 */ /* 0x000fca00078e00ff */
[----:B------:R-:W1:Y:S01]  /*13800*/  @!P0 LDC R11, c[0x0][0xc54] ;  /* 0x00031500ff0b8b82 */ /* 0x000e620000000800 */
[-C--:B----4-:R-:W-:Y:S02]  /*13810*/  IMAD R27, R13, R205.reuse, RZ ;  /* 0x000000cd0d1b7224 */ /* 0x090fe400078e02ff */
        /* <DEDUP_REMOVED lines=25> */
.L_x_10598:
[----:B------:R-:W-:Y:S05]  /*139b0*/  BSYNC B1 ;  /* 0x0000000000017941 */ /* 0x000fea0003800000 */
.L_x_10597:
        /* <DEDUP_REMOVED lines=9> */
[----:B-1----:R-:W-:Y:S01]  /*13a50*/  LOP3.LUT R9, R6, 0xfffffff8, RZ, 0xc0, !PT ;  /* 0xfffffff806097812 */ /* 0x002fe200078ec0ff */
        /* <DEDUP_REMOVED lines=14> */
[----:B------:R-:W1:Y:S08]  /*13b40*/  @P0 LDC R10, c[0x0][0xcec] ;  /* 0x00033b00ff0a0b82 */ /* 0x000e700000000800 */
[----:B------:R-:W2:Y:S01]  /*13b50*/  @P0 LDC R11, c[0x0][0xcf0] ;  /* 0x00033c00ff0b0b82 */ /* 0x000ea20000000800 */
[----:B---3--:R-:W-:-:S04]  /*13b60*/  IMAD R9, R25, 0x80, R0 ;  /* 0x0000008019097824 */ /* 0x008fc800078e0200 */
[----:B-1----:R-:W-:-:S04]  /*13b70*/  @P0 IMAD.HI.U32 R0, R9, R10, RZ ;  /* 0x0000000a09000227 */ /* 0x002fc800078e00ff */
[----:B------:R-:W-:Y:S01]  /*13b80*/  IMAD.MOV.U32 R3, RZ, RZ, R9 ;  /* 0x000000ffff037224 */ /* 0x000fe200078e0009 */
[----:B--2---:R-:W-:-:S04]  /*13b90*/  @P0 SHF.R.U32.HI R3, RZ, R11, R0 ;  /* 0x0000000bff030219 */ /* 0x004fc80000011600 */
        /* <DEDUP_REMOVED lines=18> */
[----:B------:R1:W2:Y:S04]  /*13cc0*/  SHFL.IDX PT, R0, R20, RZ, 0x181f ;  /* 0x00181fff14007589 */ /* 0x0002a800000e0000 */
[----:B------:R1:W3:Y:S02]  /*13cd0*/  SHFL.IDX PT, R14, R3, RZ, 0x181f ;  /* 0x00181fff030e7589 */ /* 0x0002e400000e0000 */
.L_x_10806:
        /* <DEDUP_REMOVED lines=19> */
[CC--:B---3--:R-:W-:Y:S02]  /*13e10*/  @!P3 LEA R4, P5, R211.reuse, R14.reuse, 0x1 ;  /* 0x0000000ed304b211 */ /* 0x0c8fe400078a08ff */
[----:B------:R-:W-:Y:S02]  /*13e20*/  @!P2 LEA R6, P4, R10, R14, 0x1 ;  /* 0x0000000e0a06a211 */ /* 0x000fe400078808ff */
[----:B--2---:R-:W-:Y:S02]  /*13e30*/  @!P3 LEA.HI.X R5, R211, R0, R9, 0x1, P5 ;  /* 0x00000000d305b211 */ /* 0x004fe400028f0c09 */
        /* <DEDUP_REMOVED lines=10> */
.L_x_10601:
[----:B------:R-:W-:Y:S05]  /*13ee0*/  BSYNC B1 ;  /* 0x0000000000017941 */ /* 0x000fea0003800000 */
.L_x_10600:
[----:B------:R-:W-:-:S03]  /*13ef0*/  UMOV UR4, 0xffffffff ;  /* 0xffffffff00047882 */ /* 0x000fc60000000000 */
[----:B------:R-:W-:Y:S05]  /*13f00*/  BRA.DIV UR4, `(.L_x_10602) ;  /* 0x0000009a041c7947 */ /* 0x000fea000b800000 */
[----:B--2---:R2:W0:Y:S04]  /*13f10*/  SHFL.IDX PT, R0, R20, 0x1, 0x181f ;  /* 0x00381f0014007f89 */ /* 0x00442800000e0000 */
[----:B---3--:R2:W3:Y:S02]  /*13f20*/  SHFL.IDX PT, R14, R3, 0x1, 0x181f ;  /* 0x00381f00030e7f89 */ /* 0x0084e400000e0000 */
.L_x_10810:
[----:B----4-:R-:W-:Y:S01]  /*13f30*/  VIADD R4, R24, 0x20 ;  /* 0x0000002018047836 */ /* 0x010fe20000000000 */
        /* <DEDUP_REMOVED lines=30> */
.L_x_10604:
[----:B------:R-:W-:Y:S05]  /*14120*/  BSYNC B1 ;  /* 0x0000000000017941 */ /* 0x000fea0003800000 */
.L_x_10603:
[----:B------:R-:W-:-:S03]  /*14130*/  UMOV UR4, 0xffffffff ;  /* 0xffffffff00047882 */ /* 0x000fc60000000000 */
[----:B------:R-:W-:Y:S05]  /*14140*/  BRA.DIV UR4, `(.L_x_10605) ;  /* 0x0000009604d47947 */ /* 0x000fea000b800000 */
[----:B0-----:R0:W0:Y:S04]  /*14150*/  SHFL.IDX PT, R0, R20, 0x2, 0x181f ;  /* 0x00581f0014007f89 */ /* 0x00102800000e0000 */
[----:B---3--:R3:W0:Y:S02]  /*14160*/  SHFL.IDX PT, R14, R3, 0x2, 0x181f ;  /* 0x00581f00030e7f89 */ /* 0x00862400000e0000 */
.L_x_10814:
        /* <DEDUP_REMOVED lines=31> */
.L_x_10607:
[----:B------:R-:W-:Y:S05]  /*14360*/  BSYNC B1 ;  /* 0x0000000000017941 */ /* 0x000fea0003800000 */
.L_x_10606:
[----:B------:R-:W-:-:S03]  /*14370*/  UMOV UR4, 0xffffffff ;  /* 0xffffffff00047882 */ /* 0x000fc60000000000 */
[----:B------:R-:W-:Y:S05]  /*14380*/  BRA.DIV UR4, `(.L_x_10608) ;  /* 0x00000096048c7947 */ /* 0x000fea000b800000 */
[----:B0-----:R0:W0:Y:S04]  /*14390*/  SHFL.IDX PT, R0, R20, 0x3, 0x181f ;  /* 0x00781f0014007f89 */ /* 0x00102800000e0000 */
[----:B------:R0:W0:Y:S02]  /*143a0*/  SHFL.IDX PT, R14, R3, 0x3, 0x181f ;  /* 0x00781f00030e7f89 */ /* 0x00002400000e0000 */
.L_x_10818:
[----:B0123--:R-:W-:-:S05]  /*143b0*/  VIADD R3, R24, 0x60 ;  /* 0x0000006018037836 */ /* 0x00ffca0000000000 */
[----:B------:R-:W-:-:S13]  /*143c0*/  ISETP.GE.AND P0, PT, R3, R21, PT ;  /* 0x000000150300720c */ /* 0x000fda0003f06270 */
[----:B------:R-:W-:Y:S05]  /*143d0*/  @P0 BRA `(.L_x_10591) ;  /* 0x00000000006c0947 */ /* 0x000fea0003800000 */
[C---:B----4-:R-:W-:Y:S01]  /*143e0*/  VIADD R10, R211.reuse, 0x40 ;  /* 0x00000040d30a7836 */ /* 0x050fe20000000000 */
        /* <DEDUP_REMOVED lines=26> */
.L_x_10591:
[----:B------:R-:W-:Y:S05]  /*14590*/  BSYNC B0 ;  /* 0x0000000000007941 */ /* 0x000fea0003800000 */
.L_x_10577:
[----:B------:R-:W-:Y:S02]  /*145a0*/  ULDC UR4, c[0x0][0xd3c] ;  /* 0x00034f0000047ab9 */ /* 0x000fe40000000800 */
[----:B------:R-:W-:-:S13]  /*145b0*/  ISETP.GE.AND P0, PT, R51, UR4, PT ;  /* 0x0000000433007c0c */ /* 0x000fda000bf06270 */
[----:B------:R-:W-:Y:S05]  /*145c0*/  @!P0 BRA `(.L_x_10609) ;  /* 0xfffffed000c88947 */ /* 0x000fea000383ffff */
[----:B------:R-:W-:Y:S05]  /*145d0*/  BRA `(.L_x_10453) ;  /* 0x0000007800f87947 */ /* 0x000fea0003800000 */
.L_x_10451:
[----:B------:R-:W-:-:S08]  /*145e0*/  NOP ;  /* 0x0000000000007918 */ /* 0x000fd00000000000 */
[----:B--2---:R-:W0:-:S00]  /*145f0*/  USETMAXREG.DEALLOC.CTAPOOL 0x28 ;  /* 0x00000028000079c8 */ /* 0x004e0000080e0500 */
        /* <DEDUP_REMOVED lines=16> */
.L_x_10610:
        /* <DEDUP_REMOVED lines=43> */
.L_x_10614:
        /* <DEDUP_REMOVED lines=37> */
.L_x_10612:
        /* <DEDUP_REMOVED lines=18> */
.L_x_10615:
        /* <DEDUP_REMOVED lines=58> */
.L_x_10613:
[----:B------:R-:W-:Y:S02]  /*150c0*/  IMAD.MOV.U32 R17, RZ, RZ, RZ ;  /* 0x000000ffff117224 */ /* 0x000fe400078e00ff */
[----:B------:R-:W-:Y:S02]  /*150d0*/  IMAD.U32 R16, RZ, RZ, UR6 ;  /* 0x00000006ff107e24 */ /* 0x000fe4000f8e00ff */
[----:B------:R-:W-:-:S07]  /*150e0*/  IMAD.MOV.U32 R18, RZ, RZ, RZ ;  /* 0x000000ffff127224 */ /* 0x000fce00078e00ff */
.L_x_10616:
[----:B------:R-:W-:-:S13]  /*150f0*/  ISETP.NE.AND P0, PT, R7, RZ, PT ;  /* 0x000000ff0700720c */ /* 0x000fda0003f05270 */
[----:B------:R-:W0:Y:S01]  /*15100*/  @!P0 S2R R3, SR_CgaCtaId ;  /* 0x0000000000038919 */ /* 0x000e220000008800 */
[----:B------:R-:W-:-:S04]  /*15110*/  @!P0 MOV R2, 0x400 ;  /* 0x0000040000028802 */ /* 0x000fc80000000f00 */
[----:B0-----:R-:W-:-:S05]  /*15120*/  @!P0 LEA R2, R3, R2, 0x18 ;  /* 0x0000000203028211 */ /* 0x001fca00078ec0ff */
[----:B------:R2:W-:Y:S01]  /*15130*/  @!P0 STS.128 [R2+0x324d0], R16 ;  /* 0x0324d01002008388 */ /* 0x0005e20000000c00 */
[----:B------:R-:W-:Y:S06]  /*15140*/  BAR.ARV 0x5, 0x180 ;  /* 0x0146000000007b1d */ /* 0x000fec0000002000 */
.L_x_10611:
[----:B------:R3:W-:Y:S01]  /*15150*/  STL [R1+0x40], RZ ;  /* 0x000040ff01007387 */ /* 0x0007e20000100800 */
[----:B------:R-:W-:Y:S01]  /*15160*/  ULDC UR4, c[0x0][0xd3c] ;  /* 0x00034f0000047ab9 */ /* 0x000fe20000000800 */
[----:B------:R-:W-:Y:S01]  /*15170*/  IMAD.MOV.U32 R26, RZ, RZ, 0x1 ;  /* 0x00000001ff1a7424 */ /* 0x000fe200078e00ff */
[----:B-1----:R-:W-:Y:S01]  /*15180*/  ISETP.GE.AND P0, PT, R19, UR4, PT ;  /* 0x0000000413007c0c */ /* 0x002fe2000bf06270 */
[----:B------:R-:W-:-:S12]  /*15190*/  IMAD.MOV.U32 R24, RZ, RZ, RZ ;  /* 0x000000ffff187224 */ /* 0x000fd800078e00ff */
[----:B---3--:R-:W-:Y:S05]  /*151a0*/  @P0 BRA `(.L_x_10617) ;  /* 0x0000006c00280947 */ /* 0x008fea0003800000 */
[----:B------:R-:W3:Y:S01]  /*151b0*/  LDL R5, [R1+0x8] ;  /* 0x0000080001057983 */ /* 0x000ee20000100800 */
[C---:B--2---:R-:W-:Y:S01]  /*151c0*/  IMAD.SHL.U32 R2, R0.reuse, 0x8, RZ ;  /* 0x0000000800027824 */ /* 0x044fe200078e00ff */
[----:B------:R-:W-:Y:S01]  /*151d0*/  LOP3.LUT R6, R0, 0x7f, RZ, 0xc0, !PT ;  /* 0x0000007f00067812 */ /* 0x000fe200078ec0ff */
[----:B------:R-:W1:Y:S01]  /*151e0*/  S2UR UR5, SR_CgaCtaId ;  /* 0x00000000000579c3 */ /* 0x000e620000008800 */
[----:B------:R-:W-:Y:S01]  /*151f0*/  UMOV UR4, 0x400 ;  /* 0x0000040000047882 */ /* 0x000fe20000000000 */
[----:B------:R-:W-:Y:S01]  /*15200*/  BSSY B8, `(.L_x_10617) ;  /* 0x00006c4000087945 */ /* 0x000fe20003800000 */
[----:B0-----:R-:W-:Y:S01]  /*15210*/  LOP3.LUT R3, R2, 0x1f8, RZ, 0xc0, !PT ;  /* 0x000001f802037812 */ /* 0x001fe200078ec0ff */
        /* <DEDUP_REMOVED lines=13> */
[----:B------:R-:W-:Y:S01]  /*152f0*/  LOP3.LUT R0, R2, 0xc0, RZ, 0xfc, !PT ;  /* 0x000000c002007812 */ /* 0x000fe200078efcff */
[----:B------:R-:W-:Y:S01]  /*15300*/  ULDC UR36, c[0x0][0xc] ;  /* 0x0000030000247ab9 */ /* 0x000fe20000000800 */
[----:B-1----:R-:W-:-:S06]  /*15310*/  ULEA UR4, UR5, UR4, 0x18 ;  /* 0x0000000405047291 */ /* 0x002fcc000f8ec03f */
[----:B------:R-:W-:-:S04]  /*15320*/  IMAD.U32 R22, RZ, RZ, UR4 ;  /* 0x00000004ff167e24 */ /* 0x000fc8000f8e00ff */
[----:B------:R-:W-:Y:S01]  /*15330*/  IMAD R25, R31, 0x2, R22 ;  /* 0x000000021f197824 */ /* 0x000fe200078e0216 */
[----:B---3--:R-:W-:-:S05]  /*15340*/  LOP3.LUT R4, R5, 0x2, RZ, 0xfc, !PT ;  /* 0x0000000205047812 */ /* 0x008fca00078efcff */
[----:B------:R0:W-:Y:S04]  /*15350*/  STL [R1+0x68], R4 ;  /* 0x0000680401007387 */ /* 0x0001e80000100800 */
[----:B------:R1:W-:Y:S01]  /*15360*/  STL [R1+0x40], RZ ;  /* 0x000040ff01007387 */ /* 0x0003e20000100800 */
[----:B0-----:R-:W-:-:S07]  /*15370*/  LOP3.LUT R4, R2, 0x40, RZ, 0xfc, !PT ;  /* 0x0000004002047812 */ /* 0x001fce00078efcff */
.L_x_10724:
[----:B0-----:R-:W0:Y:S02]  /*15380*/  LDC.64 R2, c[0x0][0xd88] ;  /* 0x00036200ff027b82 */ /* 0x001e240000000a00 */
[----:B0-----:R-:W-:-:S05]  /*15390*/  IMAD.WIDE R2, R19, 0x4, R2 ;  /* 0x0000000413027825 */ /* 0x001fca00078e0202 */
[----:B--2---:R-:W2:Y:S01]  /*153a0*/  LDG.E R35, desc[UR60][R2.64] ;  /* 0x0000003c02237981 */ /* 0x004ea2000c1e1900 */
[----:B------:R-:W-:Y:S05]  /*153b0*/  YIELD ;  /* 0x0000000000007946 */ /* 0x000fea0003800000 */
[----:B------:R-:W-:Y:S01]  /*153c0*/  ULDC.64 UR4, c[0x0][0xb20] ;  /* 0x0002c80000047ab9 */ /* 0x000fe20000000a00 */
[----:B------:R-:W-:Y:S01]  /*153d0*/  ULDC.64 UR8, c[0x0][0xb10] ;  /* 0x0002c40000087ab9 */ /* 0x000fe20000000a00 */
[----:B------:R-:W-:Y:S01]  /*153e0*/  ISETP.NE.U32.AND P0, PT, RZ, UR4, PT ;  /* 0x00000004ff007c0c */ /* 0x000fe2000bf05070 */
[----:B------:R-:W-:Y:S01]  /*153f0*/  IMAD.MOV.U32 R33, RZ, RZ, RZ ;  /* 0x000000ffff217224 */ /* 0x000fe200078e00ff */
[----:B------:R-:W-:-:S02]  /*15400*/  ULDC.64 UR6, c[0x0][0xb08] ;  /* 0x0002c20000067ab9 */ /* 0x000fc40000000a00 */
        /* <DEDUP_REMOVED lines=12> */
[----:B------:R2:W5:Y:S01]  /*154d0*/  @P0 LDG.E R33, desc[UR60][R2.64] ;  /* 0x0000003c02210981 */ /* 0x000562000c1e1900 */
[----:B------:R-:W-:Y:S02]  /*154e0*/  ISETP.NE.AND.EX P1, PT, RZ, UR9, PT, P1 ;  /* 0x00000009ff007c0c */ /* 0x000fe4000bf25310 */
[----:B------:R-:W-:Y:S01]  /*154f0*/  ISETP.NE.U32.AND P0, PT, RZ, UR4, PT ;  /* 0x00000004ff007c0c */ /* 0x000fe2000bf05070 */
[----:B0-----:R-:W-:Y:S01]  /*15500*/  IMAD.MOV.U32 R0, RZ, RZ, RZ ;  /* 0x000000ffff007224 */ /* 0x001fe200078e00ff */
[C---:B---3--:R-:W-:Y:S02]  /*15510*/  IADD3 R4, P4, R29.reuse, UR6, RZ ;  /* 0x000000061d047c10 */ /* 0x048fe4000ff9e0ff */
[----:B------:R-:W-:Y:S02]  /*15520*/  ISETP.NE.AND.EX P0, PT, RZ, UR5, PT, P0 ;  /* 0x00000005ff007c0c */ /* 0x000fe4000bf05300 */
[----:B------:R-:W-:Y:S02]  /*15530*/  IADD3.X R5, R30, UR7, RZ, P4, !PT ;  /* 0x000000071e057c10 */ /* 0x000fe4000a7fe4ff */
[----:B--2---:R-:W-:Y:S01]  /*15540*/  IADD3 R2, P3, R29, UR4, RZ ;  /* 0x000000041d027c10 */ /* 0x004fe2000ff7e0ff */
        /* <DEDUP_REMOVED lines=25> */
.L_x_10618:
        /* <DEDUP_REMOVED lines=14> */
.L_x_10619:
        /* <DEDUP_REMOVED lines=9> */
.L_x_10620:
        /* <DEDUP_REMOVED lines=24> */
[----:B------:R0:W2:Y:S02]  /*159d0*/  F2I.FTZ.U32.TRUNC.NTZ R3, R2 ;  /* 0x0000000200037305 */ /* 0x0000a4000021f000 */
[----:B0-----:R-:W-:-:S04]  /*159e0*/  LOP3.LUT R2, R9, R7, RZ, 0x3c, !PT ;  /* 0x0000000709027212 */ /* 0x001fc800078e3cff */
[----:B------:R-:W-:Y:S01]  /*159f0*/  ISETP.GE.AND P4, PT, R2, RZ, PT ;  /* 0x000000ff0200720c */ /* 0x000fe20003f86270 */
[----:B--2---:R-:W-:-:S04]  /*15a00*/  IMAD.MOV R2, RZ, RZ, -R3 ;  /* 0x000000ffff027224 */ /* 0x004fc800078e0a03 */
        /* <DEDUP_REMOVED lines=17> */
.L_x_10622:
[----:B------:R-:W-:Y:S05]  /*15b20*/  BSYNC B0 ;  /* 0x0000000000007941 */ /* 0x000fea0003800000 */
.L_x_10621:
        /* <DEDUP_REMOVED lines=25> */
.L_x_10821:
[----:B--2---:R-:W-:Y:S02]  /*15cc0*/  ISETP.NE.AND P0, PT, R14, RZ, PT ;  /* 0x000000ff0e00720c */ /* 0x004fe40003f05270 */
[----:B------:R-:W-:-:S11]  /*15cd0*/  PLOP3.LUT P6, PT, PT, PT, PT, 0x8, 0x0 ;  /* 0x000000000000781c */ /* 0x000fd60003fce170 */
[----:B------:R-:W-:Y:S05]  /*15ce0*/  @P0 BRA `(.L_x_10626) ;  /* 0x00000000000c0947 */ /* 0x000fea0003800000 */
[----:B------:R-:W-:-:S03]  /*15cf0*/  UMOV UR4, 0xffffffff ;  /* 0xffffffff00047882 */ /* 0x000fc60000000000 */
[----:B------:R-:W-:Y:S05]  /*15d00*/  BRA.DIV UR4, `(.L_x_10627) ;  /* 0x0000007e04a87947 */ /* 0x000fea000b800000 */
[----:B------:R-:W-:-:S13]  /*15d10*/  ELECT P6, URZ, PT ;  /* 0x00000000003f782f */ /* 0x000fda00038c0000 */
.L_x_10626:
        /* <DEDUP_REMOVED lines=9> */
.L_x_10824:
[----:B------:R-:W-:Y:S05]  /*15db0*/  BSYNC B1 ;  /* 0x0000000000017941 */ /* 0x000fea0003800000 */
.L_x_10628:
[----:B------:R-:W-:Y:S04]  /*15dc0*/  BSSY B1, `(.L_x_10630) ;  /* 0x000007b000017945 */ /* 0x000fe80003800000 */
[----:B------:R-:W-:Y:S05]  /*15dd0*/  @!P6 BRA `(.L_x_10631) ;  /* 0x0000000400e4e947 */ /* 0x000fea0003800000 */
[----:B0-----:R-:W-:Y:S01]  /*15de0*/  IMAD R7, R23, 0x8, R22 ;  /* 0x0000000817077824 */ /* 0x001fe200078e0216 */
[----:B------:R-:W-:Y:S01]  /*15df0*/  SHF.L.U32 R8, R27, 0x1f, RZ ;  /* 0x0000001f1b087819 */ /* 0x000fe200000006ff */
[----:B------:R-:W0:Y:S01]  /*15e00*/  S2R R9, SR_TID.X ;  /* 0x0000000000097919 */ /* 0x000e220000002100 */
[----:B------:R-:W-:Y:S02]  /*15e10*/  BSSY B2, `(.L_x_10632) ;  /* 0x0000005000027945 */ /* 0x000fe40003800000 */
[----:B------:R-:W2:Y:S01]  /*15e20*/  SYNCS.PHASECHK.TRANS64.TRYWAIT P0, [R7+URZ+0x324a0], R8 ;  /* 0x0324a008070075a7 */ /* 0x000ea2000800017f */
[----:B0-----:R-:W-:-:S04]  /*15e30*/  LOP3.LUT R9, R9, 0x7f, RZ, 0xc0, !PT ;  /* 0x0000007f09097812 */ /* 0x001fc800078ec0ff */
[----:B------:R-:W-:Y:S01]  /*15e40*/  ISETP.NE.AND P2, PT, R9, RZ, PT ;  /* 0x000000ff0900720c */ /* 0x000fe20003f45270 */
[----:B--2---:R-:W-:-:S12]  /*15e50*/  @!P0 BRA `(.L_x_10633) ;  /* 0x0000007c00888947 */ /* 0x004fd80003800000 */
.L_x_10825:
[----:B------:R-:W-:Y:S05]  /*15e60*/  BSYNC B2 ;  /* 0x0000000000027941 */ /* 0x000fea0003800000 */
.L_x_10632:
        /* <DEDUP_REMOVED lines=9> */
.L_x_10635:
[----:B------:R-:W-:Y:S05]  /*15f00*/  BSYNC B2 ;  /* 0x0000000000027941 */ /* 0x000fea0003800000 */
.L_x_10634:
        /* <DEDUP_REMOVED lines=12> */
.L_x_10636:
        /* <DEDUP_REMOVED lines=10> */
[----:B------:R-:W2:Y:S01]  /*16070*/  SYNCS.PHASECHK.TRANS64.TRYWAIT P0, [R7+URZ+0x324c0], R8 ;  /* 0x0324c008070075a7 */ /* 0x000ea2000800017f */
[----:B------:R-:W-:Y:S04]  /*16080*/  BSSY B2, `(.L_x_10637) ;  /* 0x0000002000027945 */ /* 0x000fe80003800000 */
[----:B--2---:R-:W-:Y:S05]  /*16090*/  @!P0 BRA `(.L_x_10638) ;  /* 0x0000007c000c8947 */ /* 0x004fea0003800000 */
.L_x_10826:
[----:B------:R-:W-:Y:S05]  /*160a0*/  BSYNC B2 ;  /* 0x0000000000027941 */ /* 0x000fea0003800000 */
.L_x_10637:
[----:B------:R-:W-:Y:S01]  /*160b0*/  BSSY B2, `(.L_x_10639) ;  /* 0x000000b000027945 */ /* 0x000fe20003800000 */
[----:B------:R-:W-:Y:S02]  /*160c0*/  IMAD.MOV.U32 R12, RZ, RZ, 0x0 ;  /* 0x00000000ff0c7424 */ /* 0x000fe400078e00ff */
[----:B------:R-:W-:Y:S01]  /*160d0*/  IMAD.MOV.U32 R13, RZ, RZ, 0x12f00000 ;  /* 0x12f00000ff0d7424 */ /* 0x000fe200078e00ff */
[----:B------:R-:W-:Y:S06]  /*160e0*/  @P2 BRA `(.L_x_10640) ;  /* 0x00000000001c2947 */ /* 0x000fec0003800000 */
[----:B------:R-:W3:Y:S01]  /*160f0*/  S2R R10, SR_TID.X ;  /* 0x00000000000a7919 */ /* 0x000ee20000002100 */
[----:B0-2---:R-:W-:-:S04]  /*16100*/  IMAD.MOV.U32 R8, RZ, RZ, 0xc000 ;  /* 0x0000c000ff087424 */ /* 0x005fc800078e00ff */
[----:B------:R4:W-:Y:S01]  /*16110*/  SYNCS.ARRIVE.TRANS64 RZ, [R7+URZ+0x324b0], R8 ;  /* 0x0324b00807ff79a7 */ /* 0x0009e2000800003f */
[----:B---3--:R-:W-:-:S04]  /*16120*/  LOP3.LUT R10, R10, 0x1f, RZ, 0xc0, !PT ;  /* 0x0000001f0a0a7812 */ /* 0x008fc800078ec0ff */
[----:B------:R-:W-:-:S13]  /*16130*/  ISETP.NE.AND P0, PT, R10, RZ, PT ;  /* 0x000000ff0a00720c */ /* 0x000fda0003f05270 */
[----:B----4-:R-:W-:Y:S05]  /*16140*/  @!P0 BRA `(.L_x_10640) ;  /* 0x0000000000048947 */ /* 0x010fea0003800000 */
[----:B------:R-:W-:Y:S01]  /*16150*/  BPT.TRAP 0x1 ;  /* 0x000000040000795c */ /* 0x000fe20000300000 */
.L_x_10640:
[----:B------:R-:W-:Y:S05]  /*16160*/  BSYNC B2 ;  /* 0x0000000000027941 */ /* 0x000fea0003800000 */
.L_x_10639:
[----:B------:R-:W-:Y:S01]  /*16170*/  R2UR UR10, R14 ;  /* 0x000000000e0a72ca */ /* 0x000fe200000e0000 */
[----:B0-2---:R-:W-:Y:S01]  /*16180*/  IMAD R8, R23, 0xc000, R22 ;  /* 0x0000c00017087824 */ /* 0x005fe200078e0216 */
[----:B------:R-:W-:Y:S01]  /*16190*/  R2UR UR6, R12 ;  /* 0x000000000c0672ca */ /* 0x000fe200000e0000 */
[----:B------:R-:W-:Y:S01]  /*161a0*/  UIADD3 UR4, UP0, UR38, 0x670, URZ ;  /* 0x0000067026047890 */ /* 0x000fe2000ff1e03f */
[----:B------:R-:W-:Y:S01]  /*161b0*/  R2UR UR7, R13 ;  /* 0x000000000d0772ca */ /* 0x000fe200000e0000 */
[----:B------:R-:W-:Y:S01]  /*161c0*/  VIADD R7, R7, 0x324b0 ;  /* 0x000324b007077836 */ /* 0x000fe20000000000 */
[----:B------:R-:W-:Y:S01]  /*161d0*/  PLOP3.LUT P0, PT, PT, PT, PT, 0x80, 0x0 ;  /* 0x000000000000781c */ /* 0x000fe20003f0f070 */
[----:B------:R-:W-:Y:S01]  /*161e0*/  VIADD R10, R8, 0x400 ;  /* 0x00000400080a7836 */ /* 0x000fe20000000000 */
[----:B------:R-:W-:-:S12]  /*161f0*/  UIADD3.X UR5, URZ, UR39, URZ, UP0, !UPT ;  /* 0x000000273f057290 */ /* 0x000fd800087fe43f */
.L_x_10641:
        /* <DEDUP_REMOVED lines=15> */
.L_x_10642:
        /* <DEDUP_REMOVED lines=15> */
.L_x_10643:
        /* <DEDUP_REMOVED lines=15> */
.L_x_10644:
        /* <DEDUP_REMOVED lines=10> */
.L_x_10631:
[----:B------:R-:W-:Y:S05]  /*16570*/  BSYNC B1 ;  /* 0x0000000000017941 */ /* 0x000fea0003800000 */
.L_x_10630:
        /* <DEDUP_REMOVED lines=9> */
.L_x_10660:
[----:B------:R-:W-:Y:S05]  /*16610*/  YIELD ;  /* 0x0000000000007946 */ /* 0x000fea0003800000 */
[----:B------:R-:W-:Y:S04]  /*16620*/  BSSY B1, `(.L_x_10645) ;  /* 0x000007a000017945 */ /* 0x000fe80003800000 */
[----:B------:R-:W-:Y:S05]  /*16630*/  @!P6 BRA `(.L_x_10646) ;  /* 0x0000000400e0e947 */ /* 0x000fea0003800000 */
[----:B------:R-:W-:Y:S01]  /*16640*/  IMAD R6, R23, 0x8, R22 ;  /* 0x0000000817067824 */ /* 0x000fe200078e0216 */
[----:B0-----:R-:W-:Y:S01]  /*16650*/  SHF.L.U32 R7, R27, 0x1f, RZ ;  /* 0x0000001f1b077819 */ /* 0x001fe200000006ff */
[----:B------:R-:W0:Y:S01]  /*16660*/  S2R R8, SR_TID.X ;  /* 0x0000000000087919 */ /* 0x000e220000002100 */
[----:B------:R-:W-:Y:S02]  /*16670*/  BSSY B2, `(.L_x_10647) ;  /* 0x0000005000027945 */ /* 0x000fe40003800000 */
[----:B------:R-:W2:Y:S01]  /*16680*/  SYNCS.PHASECHK.TRANS64.TRYWAIT P2, [R6+URZ+0x324a0], R7 ;  /* 0x0324a007060075a7 */ /* 0x000ea2000804017f */
[----:B0-----:R-:W-:-:S04]  /*16690*/  LOP3.LUT R8, R8, 0x7f, RZ, 0xc0, !PT ;  /* 0x0000007f08087812 */ /* 0x001fc800078ec0ff */
[----:B------:R-:W-:Y:S01]  /*166a0*/  ISETP.NE.AND P3, PT, R8, RZ, PT ;  /* 0x000000ff0800720c */ /* 0x000fe20003f65270 */
[----:B--2---:R-:W-:-:S12]  /*166b0*/  @!P2 BRA `(.L_x_10648) ;  /* 0x000000740098a947 */ /* 0x004fd80003800000 */
.L_x_10827:
[----:B------:R-:W-:Y:S05]  /*166c0*/  BSYNC B2 ;  /* 0x0000000000027941 */ /* 0x000fea0003800000 */
.L_x_10647:
        /* <DEDUP_REMOVED lines=9> */
.L_x_10650:
[----:B------:R-:W-:Y:S05]  /*16760*/  BSYNC B2 ;  /* 0x0000000000027941 */ /* 0x000fea0003800000 */
.L_x_10649:
        /* <DEDUP_REMOVED lines=11> */
.L_x_10651:
        /* <DEDUP_REMOVED lines=13> */
.L_x_10828:
[----:B------:R-:W-:Y:S05]  /*168f0*/  BSYNC B2 ;  /* 0x0000000000027941 */ /* 0x000fea0003800000 */
.L_x_10652:
        /* <DEDUP_REMOVED lines=11> */
.L_x_10655:
[----:B------:R-:W-:Y:S05]  /*169b0*/  BSYNC B2 ;  /* 0x0000000000027941 */ /* 0x000fea0003800000 */
.L_x_10654:
        /* <DEDUP_REMOVED lines=9> */
.L_x_10656:
        /* <DEDUP_REMOVED lines=15> */
.L_x_10657:
        /* <DEDUP_REMOVED lines=15> */
.L_x_10658:
        /* <DEDUP_REMOVED lines=15> */
.L_x_10659:
        /* <DEDUP_REMOVED lines=10> */
.L_x_10646:
[----:B------:R-:W-:Y:S05]  /*16dc0*/  BSYNC B1 ;  /* 0x0000000000017941 */ /* 0x000fea0003800000 */
.L_x_10645:
        /* <DEDUP_REMOVED lines=8> */
.L_x_10624:
[----:B------:R-:W-:Y:S05]  /*16e50*/  BSYNC B0 ;  /* 0x0000000000007941 */ /* 0x000fea0003800000 */
.L_x_10623:
[----:B------:R-:W-:Y:S05]  /*16e60*/  @!P0 WARPSYNC.ALL ;  /* 0x0000000000008948 */ /* 0x000fea0003800000 */
[----:B------:R-:W-:Y:S01]  /*16e70*/  @!P0 BAR.SYNC.DEFER_BLOCKING 0xc, 0x180 ;  /* 0x0306000000008b1d */ /* 0x000fe20000010000 */
[----:B------:R-:W-:-:S05]  /*16e80*/  IMAD.MOV.U32 R0, RZ, RZ, RZ ;  /* 0x000000ffff007224 */ /* 0x000fca00078e00ff */
[----:B------:R-:W-:Y:S04]  /*16e90*/  BSSY B0, `(.L_x_10661) ;  /* 0x000001e000007945 */ /* 0x000fe80003800000 */
[----:B------:R-:W-:Y:S05]  /*16ea0*/  @!P1 BRA `(.L_x_10662) ;  /* 0x0000000000709947 */ /* 0x000fea0003800000 */
[----:B------:R-:W-:-:S13]  /*16eb0*/  ISETP.NE.AND P0, PT, R5, RZ, PT ;  /* 0x000000ff0500720c */ /* 0x000fda0003f05270 */
[----:B------:R-:W2:Y:S02]  /*16ec0*/  @!P0 LDC R5, c[0x0][0xae8] ;  /* 0x0002ba00ff058b82 */ /* 0x000ea40000000800 */
[-C--:B--2---:R-:W-:Y:S02]  /*16ed0*/  IABS R0, R5.reuse ;  /* 0x0000000500007213 */ /* 0x084fe40000000000 */
[----:B0-----:R-:W-:Y:S02]  /*16ee0*/  IABS R7, R5 ;  /* 0x0000000500077213 */ /* 0x001fe40000000000 */
        /* <DEDUP_REMOVED lines=24> */
.L_x_10662:
[----:B------:R-:W-:Y:S05]  /*17070*/  BSYNC B0 ;  /* 0x0000000000007941 */ /* 0x000fea0003800000 */
.L_x_10661:
[-C--:B------:R-:W-:Y:S01]  /*17080*/  IMAD R32, R32, R0.reuse, RZ ;  /* 0x0000000020207224 */ /* 0x080fe200078e02ff */
        /* <DEDUP_REMOVED lines=18> */
[----:B0-----:R-:W0:Y:S01]  /*171b0*/  POPC R7, R4 ;  /* 0x0000000400077309 */ /* 0x001e220000000000 */
[----:B--2---:R-:W0:Y:S02]  /*171c0*/  SHFL.IDX PT, R0, R3, R0, 0x1f ;  /* 0x00001f0003007589 */ /* 0x004e2400000e0000 */
[----:B0-----:R-:W-:Y:S01]  /*171d0*/  IADD3 R16, R0, UR36, R7 ;  /* 0x0000002400107c10 */ /* 0x001fe2000fffe007 */
[----:B------:R-:W-:Y:S06]  /*171e0*/  BRA `(.L_x_10665) ;  /* 0x0000004000047947 */ /* 0x000fec0003800000 */
.L_x_10664:
        /* <DEDUP_REMOVED lines=19> */
[----:B-12---:R-:W-:Y:S05]  /*17320*/  CALL.ABS.NOINC R2 ;  /* 0x0000000002007343 */ /* 0x006fea0003c00000 */
.L_x_10667:
[----:B------:R-:W-:Y:S05]  /*17330*/  BSYNC B6 ;  /* 0x0000000000067941 */ /* 0x000fea0003800000 */
.L_x_10666:
        /* <DEDUP_REMOVED lines=11> */
[----:B------:R-:W-:Y:S02]  /*173f0*/  IMAD.U32 R6, RZ, RZ, UR8 ;  /* 0x00000008ff067e24 */ /* 0x000fe4000f8e00ff */
[----:B0-----:R-:W-:-:S02]  /*17400*/  IMAD.U32 R7, RZ, RZ, UR9 ;  /* 0x00000009ff077e24 */ /* 0x001fc4000f8e00ff */
[----:B------:R-:W-:Y:S02]  /*17410*/  IMAD.U32 R10, RZ, RZ, UR4 ;  /* 0x00000004ff0a7e24 */ /* 0x000fe4000f8e00ff */
[----:B------:R-:W-:Y:S02]  /*17420*/  IMAD.U32 R11, RZ, RZ, UR5 ;  /* 0x00000005ff0b7e24 */ /* 0x000fe4000f8e00ff */
[----:B------:R-:W-:Y:S02]  /*17430*/  IMAD.MOV.U32 R8, RZ, RZ, 0x70 ;  /* 0x00000070ff087424 */ /* 0x000fe400078e00ff */
[----:B------:R-:W-:Y:S02]  /*17440*/  IMAD.MOV.U32 R12, RZ, RZ, 0x1 ;  /* 0x00000001ff0c7424 */ /* 0x000fe400078e00ff */
[----:B--2---:R-:W-:-:S07]  /*17450*/  IMAD.MOV.U32 R13, RZ, RZ, RZ ;  /* 0x000000ffff0d7224 */ /* 0x004fce00078e00ff */
[----:B------:R-:W-:-:S07]  /*17460*/  LEPC R20, `(.L_x_10670) ;  /* 0x000000001014794e */ /* 0x000fce0000000000 */
[----:B-1-3--:R-:W-:Y:S05]  /*17470*/  CALL.ABS.NOINC R2 ;  /* 0x0000000002007343 */ /* 0x00afea0003c00000 */
.L_x_10670:
        /* <DEDUP_REMOVED lines=15> */
.L_x_10669:
[----:B------:R-:W-:Y:S05]  /*17570*/  BSYNC B6 ;  /* 0x0000000000067941 */ /* 0x000fea0003800000 */
.L_x_10668:
[----:B------:R-:W2:Y:S01]  /*17580*/  LDL R34, [R1+0x44] ;  /* 0x0000440001227983 */ /* 0x000ea20000100800 */
[----:B------:R-:W-:Y:S01]  /*17590*/  ULDC.64 UR4, c[0x0][0xaf0] ;  /* 0x0002bc0000047ab9 */ /* 0x000fe20000000a00 */
[----:B------:R-:W3:Y:S02]  /*175a0*/  LDC R9, c[0x0][0x430] ;  /* 0x00010c00ff097b82 */ /* 0x000ee40000000800 */
[----:B------:R-:W4:Y:S01]  /*175b0*/  LDL R20, [R1+0x10] ;  /* 0x0000100001147983 */ /* 0x000f220000100800 */
[----:B------:R-:W-:-:S03]  /*175c0*/  ISETP.NE.U32.AND P0, PT, RZ, UR4, PT ;  /* 0x00000004ff007c0c */ /* 0x000fc6000bf05070 */
[----:B------:R-:W4:Y:S01]  /*175d0*/  LDL.LU R10, [R1] ;  /* 0x00000000010a7983 */ /* 0x000f220000300800 */
[----:B------:R-:W-:Y:S01]  /*175e0*/  ISETP.NE.AND.EX P0, PT, RZ, UR5, PT, P0 ;  /* 0x00000005ff007c0c */ /* 0x000fe2000bf05300 */
[----:B------:R-:W0:-:S12]  /*175f0*/  S2R R21, SR_TID.X ;  /* 0x0000000000157919 */ /* 0x000e180000002100 */
[----:B------:R-:W-:Y:S01]  /*17600*/  @P0 IADD3 R2, P1, R29, UR4, RZ ;  /* 0x000000041d020c10 */ /* 0x000fe2000ff3e0ff */
[----:B------:R-:W-:Y:S01]  /*17610*/  IMAD.MOV.U32 R37, RZ, RZ, RZ ;  /* 0x000000ffff257224 */ /* 0x000fe200078e00ff */
[----:B------:R-:W1:Y:S01]  /*17620*/  S2R R11, SR_TID.X ;  /* 0x00000000000b7919 */ /* 0x000e620000002100 */
[----:B------:R-:W-:Y:S01]  /*17630*/  ULDC UR4, c[0x0][0x2f4] ;  /* 0x0000bd0000047ab9 */ /* 0x000fe20000000800 */
[----:B------:R-:W-:Y:S01]  /*17640*/  @P0 IADD3.X R3, R30, UR5, RZ, P1, !PT ;  /* 0x000000051e030c10 */ /* 0x000fe20008ffe4ff */
[----:B------:R-:W-:-:S04]  /*17650*/  ULDC UR5, c[0x0][0x320] ;  /* 0x0000c80000057ab9 */ /* 0x000fc80000000800 */
[----:B------:R4:W4:Y:S01]  /*17660*/  @P0 LDG.E R28, desc[UR60][R2.64] ;  /* 0x0000003c021c0981 */ /* 0x000922000c1e1900 */
[----:B0-----:R-:W-:-:S04]  /*17670*/  LOP3.LUT R21, R21, 0x7f, RZ, 0xc0, !PT ;  /* 0x0000007f15157812 */ /* 0x001fc800078ec0ff */
[----:B------:R-:W-:Y:S02]  /*17680*/  SHF.R.U32.HI R0, RZ, 0x3, R21 ;  /* 0x00000003ff007819 */ /* 0x000fe40000011615 */
[----:B------:R-:W0:Y:S01]  /*17690*/  S2R R21, SR_TID.X ;  /* 0x0000000000157919 */ /* 0x000e220000002100 */
[----:B---3--:R-:W-:-:S13]  /*176a0*/  ISETP.NE.AND P1, PT, R9, 0x1, PT ;  /* 0x000000010900780c */ /* 0x008fda0003f25270 */
[----:B------:R-:W3:Y:S08]  /*176b0*/  @P1 LDC R5, c[0x0][0x434] ;  /* 0x00010d00ff051b82 */ /* 0x000ef00000000800 */
[----:B------:R-:W3:Y:S01]  /*176c0*/  @P1 LDC R4, c[0x0][0x438] ;  /* 0x00010e00ff041b82 */ /* 0x000ee20000000800 */
[----:B0-----:R-:W-:-:S05]  /*176d0*/  IMAD.SHL.U32 R21, R21, 0x10, RZ ;  /* 0x0000001015157824 */ /* 0x001fca00078e00ff */
[----:B------:R-:W-:Y:S01]  /*176e0*/  LOP3.LUT R21, R0, 0x70, R21, 0xf8, !PT ;  /* 0x0000007000157812 */ /* 0x000fe200078ef815 */
[----:B-1----:R-:W-:-:S05]  /*176f0*/  IMAD.SHL.U32 R11, R11, 0x8, RZ ;  /* 0x000000080b0b7824 */ /* 0x002fca00078e00ff */
[----:B------:R-:W-:Y:S01]  /*17700*/  LOP3.LUT R11, R11, 0x38, RZ, 0xc0, !PT ;  /* 0x000000380b0b7812 */ /* 0x000fe200078ec0ff */
[----:B------:R-:W-:Y:S01]  /*17710*/  UMOV UR6, 0xffffffff ;  /* 0xffffffff00067882 */ /* 0x000fe20000000000 */
[----:B--2---:R-:W-:-:S04]  /*17720*/  VIADD R0, R34, 0xffffffff ;  /* 0xffffffff22007836 */ /* 0x004fc80000000000 */
[----:B------:R-:W-:-:S05]  /*17730*/  IMAD R6, R0, 0x60, R21 ;  /* 0x0000006000067824 */ /* 0x000fca00078e0215 */
[----:B----4-:R-:W-:-:S04]  /*17740*/  ISETP.GE.AND P0, PT, R6, R20, PT ;  /* 0x000000140600720c */ /* 0x010fc80003f06270 */
[----:B------:R-:W-:Y:S01]  /*17750*/  ISETP.GT.U32.OR P0, PT, R21, 0x5f, P0 ;  /* 0x0000005f1500780c */ /* 0x000fe20000704470 */
[----:B------:R-:W-:-:S12]  /*17760*/  IMAD.IADD R6, R6, 0x1, R33 ;  /* 0x0000000106067824 */ /* 0x000fd800078e0221 */
[----:B------:R-:W0:Y:S01]  /*17770*/  @!P0 LDC.64 R2, c[0x0][0x428] ;  /* 0x00010a00ff028b82 */ /* 0x000e220000000a00 */
[----:B---3--:R-:W-:-:S04]  /*17780*/  @P1 IMAD.HI.U32 R5, R6, R5, RZ ;  /* 0x0000000506051227 */ /* 0x008fc800078e00ff */
[----:B------:R-:W-:Y:S01]  /*17790*/  IMAD.MOV.U32 R7, RZ, RZ, R6 ;  /* 0x000000ffff077224 */ /* 0x000fe200078e0006 */
[----:B------:R-:W-:Y:S02]  /*177a0*/  @P1 SHF.R.U32.HI R7, RZ, R4, R5 ;  /* 0x00000004ff071219 */ /* 0x000fe40000011605 */
[----:B------:R-:W-:Y:S02]  /*177b0*/  SHF.R.S32.HI R34, RZ, 0x1f, R28 ;  /* 0x0000001fff227819 */ /* 0x000fe4000001141c */
        /* <DEDUP_REMOVED lines=13> */
[----:B------:R-:W-:-:S08]  /*17890*/  LOP3.LUT R10, R10, 0xffffffdf, RZ, 0xc0, !PT ;  /* 0xffffffdf0a0a7812 */ /* 0x000fd000078ec0ff */
        /* <DEDUP_REMOVED lines=16> */
[----:B------:R-:W-:Y:S01]  /*179a0*/  @P2 LOP3.LUT R10, R10, 0x8, RZ, 0xfc, !PT ;  /* 0x000000080a0a2812 */ /* 0x000fe200078efcff */
[----:B0-----:R-:W-:-:S03]  /*179b0*/  IMAD.MOV R2, RZ, RZ, -R7 ;  /* 0x000000ffff027224 */ /* 0x001fc600078e0a07 */
[----:B------:R-:W-:Y:S01]  /*179c0*/  @P0 LOP3.LUT R10, R10, 0x1, RZ, 0xfc, !PT ;  /* 0x000000010a0a0812 */ /* 0x000fe200078efcff */
[----:B------:R-:W-:-:S03]  /*179d0*/  IMAD R2, R9, R2, R6 ;  /* 0x0000000209027224 */ /* 0x000fc600078e0206 */
[----:B------:R-:W-:-:S04]  /*179e0*/  LOP3.LUT R10, R10, 0xfffffffb, RZ, 0xc0, !PT ;  /* 0xfffffffb0a0a7812 */ /* 0x000fc800078ec0ff */
[----:B------:R-:W-:Y:S01]  /*179f0*/  @P1 LOP3.LUT R10, R10, 0x4, RZ, 0xfc, !PT ;  /* 0x000000040a0a1812 */ /* 0x000fe200078efcff */
[----:B------:R0:W-:Y:S04]  /*17a00*/  STL [R1+0x4], R2 ;  /* 0x0000040201007387 */ /* 0x0001e80000100800 */
[----:B------:R0:W-:Y:S01]  /*17a10*/  STL [R1], R10 ;  /* 0x0000000a01007387 */ /* 0x0001e20000100800 */
[----:B------:R-:W-:Y:S05]  /*17a20*/  BRA.DIV UR6, `(.L_x_10671) ;  /* 0x0000006206e47947 */ /* 0x000fea000b800000 */
.L_x_10831:
[----:B------:R-:W2:Y:S01]  /*17a30*/  LDL R3, [R1+0x68] ;  /* 0x0000680001037983 */ /* 0x000ea20000100800 */
[----:B------:R-:W-:Y:S01]  /*17a40*/  SEL R4, RZ, 0x1, P0 ;  /* 0x00000001ff047807 */ /* 0x000fe20000000000 */
[----:B0-----:R-:W-:-:S04]  /*17a50*/  IMAD.MOV.U32 R2, RZ, RZ, R10 ;  /* 0x000000ffff027224 */ /* 0x001fc800078e000a */
[----:B------:R0:W-:Y:S01]  /*17a60*/  STL [R1+0x60], R4 ;  /* 0x0000600401007387 */ /* 0x0001e20000100800 */
[----:B------:R-:W-:Y:S02]  /*17a70*/  LOP3.LUT R2, R2, 0xffffffbf, RZ, 0xc0, !PT ;  /* 0xffffffbf02027812 */ /* 0x000fe400078ec0ff */
[----:B--2---:R-:W-:-:S13]  /*17a80*/  ISETP.NE.AND P0, PT, R3, 0x3, PT ;  /* 0x000000030300780c */ /* 0x004fda0003f05270 */
[----:B------:R-:W-:-:S05]  /*17a90*/  @P0 LOP3.LUT R2, R2, 0x40, RZ, 0xfc, !PT ;  /* 0x0000004002020812 */ /* 0x000fca00078efcff */
[----:B------:R0:W-:Y:S01]  /*17aa0*/  STL [R1], R2 ;  /* 0x0000000201007387 */ /* 0x0001e20000100800 */
[----:B------:R-:W-:Y:S05]  /*17ab0*/  @!P0 BRA `(.L_x_10672) ;  /* 0x0000000000048947 */ /* 0x000fea0003800000 */
[----:B------:R-:W-:Y:S01]  /*17ac0*/  BPT.TRAP 0x1 ;  /* 0x000000040000795c */ /* 0x000fe20000300000 */
.L_x_10672:
[----:B------:R-:W-:Y:S01]  /*17ad0*/  IMAD R30, R0, -0x60, R20 ;  /* 0xffffffa0001e7824 */ /* 0x000fe200078e0214 */
[----:B------:R-:W-:Y:S01]  /*17ae0*/  SHF.L.U32 R0, R26, 0x1f, RZ ;  /* 0x0000001f1a007819 */ /* 0x000fe200000006ff */
[----:B------:R-:W-:Y:S01]  /*17af0*/  IMAD R29, R24, 0x8, R22 ;  /* 0x00000008181d7824 */ /* 0x000fe200078e0216 */
[----:B------:R-:W-:Y:S03]  /*17b00*/  BSSY B0, `(.L_x_10673) ;  /* 0x0000003000007945 */ /* 0x000fe60003800000 */
[----:B------:R-:W1:Y:S02]  /*17b10*/  SYNCS.PHASECHK.TRANS64.TRYWAIT P0, [R29+URZ+0x32440], R0 ;  /* 0x032440001d0075a7 */ /* 0x000e64000800017f */
[----:B-1----:R-:W-:Y:S05]  /*17b20*/  @!P0 BRA `(.L_x_10674) ;  /* 0x0000006000d88947 */ /* 0x002fea0003800000 */
.L_x_10832:
[----:B------:R-:W-:Y:S05]  /*17b30*/  BSYNC B0 ;  /* 0x0000000000007941 */ /* 0x000fea0003800000 */
.L_x_10673:
[----:B0-----:R-:W1:Y:S01]  /*17b40*/  LDL R2, [R1+0x4] ;  /* 0x0000040001027983 */ /* 0x001e620000100800 */
[----:B------:R-:W-:-:S03]  /*17b50*/  ULDC.64 UR4, c[0x0][0x300] ;  /* 0x0000c00000047ab9 */ /* 0x000fc60000000a00 */
[----:B------:R-:W2:Y:S01]  /*17b60*/  LDL R3, [R1] ;  /* 0x0000000001037983 */ /* 0x000ea20000100800 */
[----:B-----5:R-:W-:Y:S01]  /*17b70*/  SHF.R.S32.HI R4, RZ, 0x1f, R37 ;  /* 0x0000001fff047819 */ /* 0x020fe20000011425 */
[----:B------:R-:W-:Y:S01]  /*17b80*/  ULDC.64 UR6, c[0x0][0x2e8] ;  /* 0x0000ba0000067ab9 */ /* 0x000fe20000000a00 */
[----:B------:R-:W0:Y:S02]  /*17b90*/  S2R R7, SR_TID.X ;  /* 0x0000000000077919 */ /* 0x000e240000002100 */
[----:B0-----:R-:W-:-:S05]  /*17ba0*/  IMAD.SHL.U32 R7, R7, 0x8, RZ ;  /* 0x0000000807077824 */ /* 0x001fca00078e00ff */
[----:B------:R-:W-:Y:S02]  /*17bb0*/  LOP3.LUT R7, R7, 0x38, RZ, 0xc0, !PT ;  /* 0x0000003807077812 */ /* 0x000fe400078ec0ff */
[----:B-1----:R-:W-:-:S05]  /*17bc0*/  SHF.R.S32.HI R0, RZ, 0x1f, R2 ;  /* 0x0000001fff007819 */ /* 0x002fca0000011402 */
[----:B------:R0:W-:Y:S01]  /*17bd0*/  STL [R1+0x48], R0 ;  /* 0x0000480001007387 */ /* 0x0001e20000100800 */
[----:B--2---:R-:W-:Y:S01]  /*17be0*/  LOP3.LUT P2, RZ, R3, 0x2, RZ, 0xc0, !PT ;  /* 0x0000000203ff7812 */ /* 0x004fe2000784c0ff */
[----:B0-----:R-:W-:-:S04]  /*17bf0*/  IMAD R0, R0, UR4, RZ ;  /* 0x0000000400007c24 */ /* 0x001fc8000f8e02ff */
[C---:B------:R-:W-:Y:S02]  /*17c00*/  IMAD R0, R2.reuse, UR5, R0 ;  /* 0x0000000502007c24 */ /* 0x040fe4000f8e0200 */
[----:B------:R-:W-:Y:S01]  /*17c10*/  IMAD.WIDE.U32 R2, R2, UR4, RZ ;  /* 0x0000000402027c25 */ /* 0x000fe2000f8e00ff */
[----:B------:R-:W-:Y:S01]  /*17c20*/  ULDC.64 UR4, c[0x0][0x310] ;  /* 0x0000c40000047ab9 */ /* 0x000fe20000000a00 */
[----:B------:R0:W-:Y:S02]  /*17c30*/  STL [R1+0x4c], R4 ;  /* 0x00004c0401007387 */ /* 0x0001e40000100800 */
[----:B------:R-:W-:Y:S02]  /*17c40*/  IMAD.IADD R3, R3, 0x1, R0 ;  /* 0x0000000103037824 */ /* 0x000fe400078e0200 */
[----:B------:R-:W-:Y:S02]  /*17c50*/  IMAD R0, R4, UR4, RZ ;  /* 0x0000000404007c24 */ /* 0x000fe4000f8e02ff */
[----:B0-----:R-:W0:Y:S02]  /*17c60*/  S2R R4, SR_TID.X ;  /* 0x0000000000047919 */ /* 0x001e240000002100 */
[----:B------:R-:W-:-:S02]  /*17c70*/  IMAD R0, R37, UR5, R0 ;  /* 0x0000000525007c24 */ /* 0x000fc4000f8e0200 */
[----:B------:R-:W-:Y:S01]  /*17c80*/  IMAD.WIDE.U32 R2, R37, UR4, R2 ;  /* 0x0000000425027c25 */ /* 0x000fe2000f8e0002 */
        /* <DEDUP_REMOVED lines=65> */
.L_x_10846:
        /* <DEDUP_REMOVED lines=10> */
.L_x_10676:
        /* <DEDUP_REMOVED lines=11> */
.L_x_10677:
[----:B------:R1:W5:Y:S01]  /*181f0*/  LDL.LU R0, [R1+0x1c] ;  /* 0x00001c0001007983 */ /* 0x0003620000300800 */
[----:B------:R1:W-:Y:S02]  /*18200*/  SYNCS.ARRIVE.TRANS64.A1T0 RZ, [R29+URZ+0x32430], RZ ;  /* 0x032430ff1dff79a7 */ /* 0x0003e4000810003f */
[----:B------:R-:W-:Y:S05]  /*18210*/  WARPSYNC.ALL ;  /* 0x0000000000007948 */ /* 0x000fea0003800000 */
[----:B------:R-:W-:Y:S01]  /*18220*/  ULDC.64 UR4, c[0x0][0xaf8] ;  /* 0x0002be0000047ab9 */ /* 0x000fe20000000a00 */
[----:B------:R-:W-:Y:S01]  /*18230*/  BSSY B6, `(.L_x_10678) ;  /* 0x000001d000067945 */ /* 0x000fe20003800000 */
[----:B------:R-:W-:Y:S01]  /*18240*/  BAR.SYNC.DEFER_BLOCKING 0x8, 0x180 ;  /* 0x0206000000007b1d */ /* 0x000fe20000010000 */
[----:B------:R-:W-:-:S04]  /*18250*/  ISETP.NE.U32.AND P0, PT, RZ, UR4, PT ;  /* 0x00000004ff007c0c */ /* 0x000fc8000bf05070 */
[----:B------:R-:W-:-:S04]  /*18260*/  ISETP.NE.AND.EX P0, PT, RZ, UR5, PT, P0 ;  /* 0x00000005ff007c0c */ /* 0x000fc8000bf05300 */
[----:B------:R-:W-:Y:S02]  /*18270*/  SEL R35, R35, RZ, !P0 ;  /* 0x000000ff23237207 */ /* 0x000fe40004000000 */
[----:B0----5:R-:W-:Y:S01]  /*18280*/  SEL R2, R0, RZ, !P0 ;  /* 0x000000ff00027207 */ /* 0x021fe20004000000 */
[----:B------:R-:W-:-:S04]  /*18290*/  VIADD R0, R22, 0x18400 ;  /* 0x0001840016007836 */ /* 0x000fc80000000000 */
[----:B------:R0:W-:Y:S01]  /*182a0*/  STL [R1+0x38], R2 ;  /* 0x0000380201007387 */ /* 0x0001e20000100800 */
[----:B------:R-:W-:Y:S02]  /*182b0*/  LOP3.LUT P0, RZ, R0, 0x3ff, RZ, 0xc0, !PT ;  /* 0x000003ff00ff7812 */ /* 0x000fe4000780c0ff */
[----:B------:R-:W-:Y:S01]  /*182c0*/  SHF.R.S32.HI R0, RZ, 0x1f, R36 ;  /* 0x0000001fff007819 */ /* 0x000fe20000011424 */
[----:B------:R0:W-:Y:S04]  /*182d0*/  STL [R1+0x10], R35 ;  /* 0x0000102301007387 */ /* 0x0001e80000100800 */
        /* <DEDUP_REMOVED lines=18> */
.L_x_10679:
[----:B------:R-:W-:Y:S05]  /*18400*/  BSYNC B6 ;  /* 0x0000000000067941 */ /* 0x000fea0003800000 */
.L_x_10678:
[----:B------:R-:W2:Y:S01]  /*18410*/  LDL R20, [R1+0x38] ;  /* 0x0000380001147983 */ /* 0x000ea20000100800 */
[----:B------:R-:W3:Y:S03]  /*18420*/  LDC R6, c[0x0][0x448] ;  /* 0x00011200ff067b82 */ /* 0x000ee60000000800 */
[----:B------:R-:W4:Y:S01]  /*18430*/  LDL R4, [R1+0x2c] ;  /* 0x00002c0001047983 */ /* 0x000f220000100800 */
[----:B------:R-:W-:Y:S01]  /*18440*/  IMAD.SHL.U32 R17, R17, 0x80, RZ ;  /* 0x0000008011117824 */ /* 0x000fe200078e00ff */
[----:B------:R-:W-:Y:S02]  /*18450*/  ULDC.64 UR4, c[0x0][0x298] ;  /* 0x0000a60000047ab9 */ /* 0x000fe40000000a00 */
[----:B------:R1:W5:Y:S01]  /*18460*/  LDL R9, [R1+0x14] ;  /* 0x0000140001097983 */ /* 0x0003620000100800 */
[----:B0-----:R-:W0:Y:S01]  /*18470*/  S2R R2, SR_TID.X ;  /* 0x0000000000027919 */ /* 0x001e220000002100 */
[----:B---3--:R-:W-:-:S13]  /*18480*/  ISETP.NE.AND P0, PT, R6, 0x1, PT ;  /* 0x000000010600780c */ /* 0x008fda0003f05270 */
[----:B------:R-:W3:Y:S01]  /*18490*/  @P0 LDC R0, c[0x0][0x44c] ;  /* 0x00011300ff000b82 */ /* 0x000ee20000000800 */
[----:B0-----:R-:W-:-:S07]  /*184a0*/  LOP3.LUT R2, R2, 0x7f, RZ, 0xc0, !PT ;  /* 0x0000007f02027812 */ /* 0x001fce00078ec0ff */
[----:B------:R-:W0:Y:S01]  /*184b0*/  @P0 LDC R3, c[0x0][0x450] ;  /* 0x00011400ff030b82 */ /* 0x000e220000000800 */
[----:B------:R-:W1:Y:S02]  /*184c0*/  S2R R7, SR_TID.X ;  /* 0x0000000000077919 */ /* 0x000e640000002100 */
[----:B-1----:R-:W-:-:S05]  /*184d0*/  IMAD.SHL.U32 R7, R7, 0x8, RZ ;  /* 0x0000000807077824 */ /* 0x002fca00078e00ff */
[----:B------:R-:W-:Y:S01]  /*184e0*/  LOP3.LUT R7, R7, 0x38, RZ, 0xc0, !PT ;  /* 0x0000003807077812 */ /* 0x000fe200078ec0ff */
[----:B--2---:R-:W-:Y:S02]  /*184f0*/  IMAD.MOV.U32 R21, RZ, RZ, R20 ;  /* 0x000000ffff157224 */ /* 0x004fe400078e0014 */
[----:B------:R-:W-:Y:S01]  /*18500*/  IMAD.MOV.U32 R20, RZ, RZ, R35 ;  /* 0x000000ffff147224 */ /* 0x000fe200078e0023 */
[----:B------:R-:W-:Y:S01]  /*18510*/  SHF.R.U32.HI R35, RZ, 0x3, R2 ;  /* 0x00000003ff237819 */ /* 0x000fe20000011602 */
[----:B----4-:R-:W-:Y:S01]  /*18520*/  IMAD R4, R4, UR4, RZ ;  /* 0x0000000404047c24 */ /* 0x010fe2000f8e02ff */
[----:B------:R-:W1:Y:S03]  /*18530*/  S2R R2, SR_TID.X ;  /* 0x0000000000027919 */ /* 0x000e660000002100 */
[----:B------:R-:W-:Y:S02]  /*18540*/  IMAD R4, R36, UR5, R4 ;  /* 0x0000000524047c24 */ /* 0x000fe4000f8e0204 */
[----:B-1----:R-:W-:-:S05]  /*18550*/  IMAD.SHL.U32 R2, R2, 0x10, RZ ;  /* 0x0000001002027824 */ /* 0x002fca00078e00ff */
[----:B------:R-:W-:-:S04]  /*18560*/  LOP3.LUT R2, R35, 0x70, R2, 0xf8, !PT ;  /* 0x0000007023027812 */ /* 0x000fc800078ef802 */
[----:B------:R-:W-:-:S05]  /*18570*/  LOP3.LUT R35, R2, R17, RZ, 0xfc, !PT ;  /* 0x0000001102237212 */ /* 0x000fca00078efcff */
[----:B---3--:R-:W-:-:S04]  /*18580*/  @P0 IMAD.HI.U32 R2, R35, R0, RZ ;  /* 0x0000000023020227 */ /* 0x008fc800078e00ff */
[----:B------:R-:W-:Y:S01]  /*18590*/  IMAD.MOV.U32 R0, RZ, RZ, R35 ;  /* 0x000000ffff007224 */ /* 0x000fe200078e0023 */
[----:B0-----:R-:W-:Y:S01]  /*185a0*/  @P0 SHF.R.U32.HI R0, RZ, R3, R2 ;  /* 0x00000003ff000219 */ /* 0x001fe20000011602 */
[----:B------:R-:W-:Y:S01]  /*185b0*/  IMAD.WIDE.U32 R2, R36, UR4, RZ ;  /* 0x0000000424027c25 */ /* 0x000fe2000f8e00ff */
[----:B------:R-:W-:-:S03]  /*185c0*/  ULDC.64 UR4, c[0x0][0x2d8] ;  /* 0x0000b60000047ab9 */ /* 0x000fc60000000a00 */
[----:B------:R-:W-:Y:S02]  /*185d0*/  IMAD.IADD R3, R3, 0x1, R4 ;  /* 0x0000000103037824 */ /* 0x000fe400078e0204 */
[----:B------:R-:W-:-:S04]  /*185e0*/  IMAD.WIDE.U32 R2, R18, UR4, R2 ;  /* 0x0000000412027c25 */ /* 0x000fc8000f8e0002 */
[----:B------:R-:W-:Y:S01]  /*185f0*/  IMAD R3, R18, UR5, R3 ;  /* 0x0000000512037c24 */ /* 0x000fe2000f8e0203 */
[----:B------:R-:W-:Y:S02]  /*18600*/  ULDC.64 UR4, c[0x0][0x2e0] ;  /* 0x0000b80000047ab9 */ /* 0x000fe40000000a00 */
[----:B------:R-:W-:Y:S02]  /*18610*/  IMAD R4, R21, UR4, RZ ;  /* 0x0000000415047c24 */ /* 0x000fe4000f8e02ff */
[----:B------:R-:W-:-:S04]  /*18620*/  IMAD.WIDE.U32 R2, R20, UR4, R2 ;  /* 0x0000000414027c25 */ /* 0x000fc8000f8e0002 */
        /* <DEDUP_REMOVED lines=31> */
[C---:B------:R-:W-:Y:S01]  /*18820*/  ISETP.GE.AND P0, PT, R17.reuse, R2, PT ;  /* 0x000000021100720c */ /* 0x040fe20003f06270 */
[----:B------:R-:W-:-:S03]  /*18830*/  VIADD R8, R17, 0x30 ;  /* 0x0000003011087836 */ /* 0x000fc60000000000 */
[----:B------:R2:W-:Y:S09]  /*18840*/  STL [R1+0x1c], R6 ;  /* 0x00001c0601007387 */ /* 0x0005f20000100800 */
        /* <DEDUP_REMOVED lines=8> */
[----:B--2---:R-:W-:-:S05]  /*188d0*/  VIADD R6, R17, 0x20 ;  /* 0x0000002011067836 */ /* 0x004fca0000000000 */
[----:B------:R-:W-:Y:S04]  /*188e0*/  STL [R1+0x20], R6 ;  /* 0x0000200601007387 */ /* 0x000fe80000100800 */
[----:B------:R-:W-:Y:S04]  /*188f0*/  STL [R1+0x24], R8 ;  /* 0x0000240801007387 */ /* 0x000fe80000100800 */
[----:B0-----:R-:W0:Y:S04]  /*18900*/  SHFL.IDX PT, R5, R0, 0x1, 0x181f ;  /* 0x00381f0000057f89 */ /* 0x001e2800000e0000 */
[----:B------:R-:W1:Y:S01]  /*18910*/  SHFL.IDX PT, R4, R3, 0x1, 0x181f ;  /* 0x00381f0003047f89 */ /* 0x000e6200000e0000 */
[----:B0-----:R-:W-:-:S05]  /*18920*/  @!P0 LEA R5, P2, R7, R5, 0x1 ;  /* 0x0000000507058211 */ /* 0x001fca00078408ff */
[----:B-1----:R-:W-:-:S05]  /*18930*/  @!P0 IMAD.X R4, RZ, RZ, R4, P2 ;  /* 0x000000ffff048224 */ /* 0x002fca00010e0604 */
[----:B------:R-:W-:-:S04]  /*18940*/  @!P0 LOP3.LUT R5, R5, R4, RZ, 0x3c, !PT ;  /* 0x0000000405058212 */ /* 0x000fc800078e3cff */
[----:B------:R-:W-:-:S04]  /*18950*/  @!P0 LOP3.LUT R4, R5, R4, RZ, 0x3c, !PT ;  /* 0x0000000405048212 */ /* 0x000fc800078e3cff */
[----:B------:R-:W-:-:S05]  /*18960*/  @!P0 LOP3.LUT R5, R5, R4, RZ, 0x3c, !PT ;  /* 0x0000000405058212 */ /* 0x000fca00078e3cff */
        /* <DEDUP_REMOVED lines=11> */
[----:B------:R-:W-:Y:S01]  /*18a20*/  ISETP.GE.AND P0, PT, R8, R2, PT ;  /* 0x000000020800720c */ /* 0x000fe20003f06270 */
[----:B------:R-:W-:-:S05]  /*18a30*/  VIADD R8, R17, 0x40 ;  /* 0x0000004011087836 */ /* 0x000fca0000000000 */
[----:B------:R-:W-:Y:S04]  /*18a40*/  STL [R1+0x28], R8 ;  /* 0x0000280801007387 */ /* 0x000fe80000100800 */
[----:B0-----:R-:W0:Y:S03]  /*18a50*/  SHFL.IDX PT, R4, R0, 0x3, 0x181f ;  /* 0x00781f0000047f89 */ /* 0x001e2600000e0000 */
[----:B0-----:R-:W-:-:S05]  /*18a60*/  @!P0 LEA R5, P2, R7, R4, 0x1 ;  /* 0x0000000407058211 */ /* 0x001fca00078408ff */
[----:B------:R-:W-:Y:S02]  /*18a70*/  @!P0 IMAD.X R4, RZ, RZ, R6, P2 ;  /* 0x000000ffff048224 */ /* 0x000fe400010e0606 */
[----:B------:R-:W-:Y:S03]  /*18a80*/  SHFL.IDX PT, R6, R3, 0x4, 0x181f ;  /* 0x00981f0003067f89 */ /* 0x000fe600000e0000 */
        /* <DEDUP_REMOVED lines=22> */
[-C--:B------:R-:W-:Y:S01]  /*18bf0*/  @!P0 LOP3.LUT R5, R5, R4.reuse, RZ, 0x3c, !PT ;  /* 0x0000000405058212 */ /* 0x080fe200078e3cff */
[----:B------:R-:W-:Y:S03]  /*18c00*/  SHFL.IDX PT, R3, R3, 0x7, 0x181f ;  /* 0x00f81f0003037f89 */ /* 0x000fe600000e0000 */
        /* <DEDUP_REMOVED lines=12> */
.L_x_10863:
        /* <DEDUP_REMOVED lines=11> */
.L_x_10681:
        /* <DEDUP_REMOVED lines=28> */
.L_x_10683:
[----:B------:R-:W-:Y:S05]  /*18f40*/  BSYNC B6 ;  /* 0x0000000000067941 */ /* 0x000fea0003800000 */
.L_x_10682:
[----:B0-----:R-:W2:Y:S01]  /*18f50*/  LDL.LU R2, [R1+0x2c] ;  /* 0x00002c0001027983 */ /* 0x001ea20000300800 */
[----:B------:R-:W0:Y:S01]  /*18f60*/  LDC R6, c[0x0][0x448] ;  /* 0x00011200ff067b82 */ /* 0x000e220000000800 */
[----:B------:R-:W-:Y:S02]  /*18f70*/  ULDC.64 UR4, c[0x0][0x398] ;  /* 0x0000e60000047ab9 */ /* 0x000fe40000000a00 */
[----:B------:R-:W3:Y:S04]  /*18f80*/  LDL.LU R21, [R1+0x38] ;  /* 0x0000380001157983 */ /* 0x000ee80000300800 */
[----:B------:R-:W4:Y:S01]  /*18f90*/  LDL.LU R20, [R1+0x10] ;  /* 0x0000100001147983 */ /* 0x000f220000300800 */
[----:B------:R-:W-:Y:S01]  /*18fa0*/  IMAD.MOV.U32 R4, RZ, RZ, R35 ;  /* 0x000000ffff047224 */ /* 0x000fe200078e0023 */
[----:B------:R-:W1:Y:S01]  /*18fb0*/  S2R R7, SR_TID.X ;  /* 0x0000000000077919 */ /* 0x000e620000002100 */
[----:B0-----:R-:W-:-:S13]  /*18fc0*/  ISETP.NE.AND P0, PT, R6, 0x1, PT ;  /* 0x000000010600780c */ /* 0x001fda0003f05270 */
[----:B------:R-:W0:Y:S01]  /*18fd0*/  @P0 LDC R5, c[0x0][0x450] ;  /* 0x00011400ff050b82 */ /* 0x000e220000000800 */
[----:B-1----:R-:W-:-:S05]  /*18fe0*/  IMAD.SHL.U32 R7, R7, 0x8, RZ ;  /* 0x0000000807077824 */ /* 0x002fca00078e00ff */
[----:B------:R-:W-:Y:S01]  /*18ff0*/  LOP3.LUT R7, R7, 0x38, RZ, 0xc0, !PT ;  /* 0x0000003807077812 */ /* 0x000fe200078ec0ff */
[----:B--2---:R-:W-:Y:S02]  /*19000*/  IMAD R0, R2, UR4, RZ ;  /* 0x0000000402007c24 */ /* 0x004fe4000f8e02ff */
[----:B------:R-:W-:-:S04]  /*19010*/  IMAD.WIDE.U32 R2, R36, UR4, RZ ;  /* 0x0000000424027c25 */ /* 0x000fc8000f8e00ff */
[----:B------:R-:W-:Y:S01]  /*19020*/  IMAD R0, R36, UR5, R0 ;  /* 0x0000000524007c24 */ /* 0x000fe2000f8e0200 */
[----:B------:R-:W-:-:S03]  /*19030*/  ULDC.64 UR4, c[0x0][0x3d8] ;  /* 0x0000f60000047ab9 */ /* 0x000fc60000000a00 */
[----:B------:R-:W-:Y:S02]  /*19040*/  IMAD.IADD R3, R3, 0x1, R0 ;  /* 0x0000000103037824 */ /* 0x000fe400078e0200 */
        /* <DEDUP_REMOVED lines=9> */
[----:B------:R-:W2:Y:S02]  /*190e0*/  @P0 LDC R0, c[0x0][0x44c] ;  /* 0x00011300ff000b82 */ /* 0x000ea40000000800 */
[----:B--2---:R-:W-:-:S04]  /*190f0*/  @P0 IMAD.HI.U32 R0, R35, R0, RZ ;  /* 0x0000000023000227 */ /* 0x004fc800078e00ff */
[----:B-1----:R-:W-:Y:S01]  /*19100*/  IMAD.SHL.U32 R20, R20, 0x8, RZ ;  /* 0x0000000814147824 */ /* 0x002fe200078e00ff */
[----:B0-----:R-:W-:-:S04]  /*19110*/  @P0 SHF.R.U32.HI R4, RZ, R5, R0 ;  /* 0x00000005ff040219 */ /* 0x001fc80000011600 */
[--C-:B------:R-:W-:Y:S01]  /*19120*/  SHF.R.S32.HI R5, RZ, 0x1f, R4.reuse ;  /* 0x0000001fff057819 */ /* 0x100fe20000011404 */
[----:B------:R-:W-:Y:S01]  /*19130*/  IMAD.MOV R0, RZ, RZ, -R4 ;  /* 0x000000ffff007224 */ /* 0x000fe200078e0a04 */
[----:B------:R-:W-:Y:S01]  /*19140*/  LOP3.LUT R20, R20, 0x38, RZ, 0xc0, !PT ;  /* 0x0000003814147812 */ /* 0x000fe200078ec0ff */
[----:B------:R-:W-:-:S03]  /*19150*/  IMAD.WIDE.U32 R2, R4, UR4, R2 ;  /* 0x0000000404027c25 */ /* 0x000fc6000f8e0002 */
[----:B------:R-:W-:Y:S01]  /*19160*/  LOP3.LUT R10, R20, 0x40, RZ, 0xfc, !PT ;  /* 0x00000040140a7812 */ /* 0x000fe200078efcff */
[----:B------:R-:W-:Y:S01]  /*19170*/  IMAD R0, R6, R0, R35 ;  /* 0x0000000006007224 */ /* 0x000fe200078e0223 */
[C---:B------:R-:W-:Y:S01]  /*19180*/  LOP3.LUT R9, R20.reuse, 0x80, RZ, 0xfc, !PT ;  /* 0x0000008014097812 */ /* 0x040fe200078efcff */
[----:B------:R-:W-:Y:S01]  /*19190*/  IMAD R5, R5, UR4, RZ ;  /* 0x0000000405057c24 */ /* 0x000fe2000f8e02ff */
[----:B------:R-:W-:-:S03]  /*191a0*/  LOP3.LUT R8, R20, 0xc0, RZ, 0xfc, !PT ;  /* 0x000000c014087812 */ /* 0x000fc600078efcff */
        /* <DEDUP_REMOVED lines=18> */
[----:B------:R-:W2:Y:S04]  /*192d0*/  LDL.LU R3, [R1+0x24] ;  /* 0x0000240001037983 */ /* 0x000ea80000300800 */
[----:B------:R-:W3:Y:S04]  /*192e0*/  LDL.LU R10, [R1+0x1c] ;  /* 0x00001c00010a7983 */ /* 0x000ee80000300800 */
[----:B------:R-:W4:Y:S04]  /*192f0*/  LDL.LU R9, [R1+0x28] ;  /* 0x0000280001097983 */ /* 0x000f280000300800 */
[----:B------:R-:W5:Y:S04]  /*19300*/  LDL.LU R8, [R1+0x20] ;  /* 0x0000200001087983 */ /* 0x000f680000300800 */
[----:B------:R-:W2:Y:S04]  /*19310*/  LDL.LU R11, [R1+0x14] ;  /* 0x00001400010b7983 */ /* 0x000ea80000300800 */
[----:B------:R-:W-:Y:S01]  /*19320*/  SHFL.IDX PT, R2, R0, RZ, 0x181f ;  /* 0x00181fff00027589 */ /* 0x000fe200000e0000 */
[----:B--2---:R-:W-:-:S02]  /*19330*/  IMAD R5, R11, R6, RZ ;  /* 0x000000060b057224 */ /* 0x004fc400078e02ff */
[----:B------:R-:W-:Y:S01]  /*19340*/  IMAD.MOV.U32 R11, RZ, RZ, R3 ;  /* 0x000000ffff0b7224 */ /* 0x000fe200078e0003 */
[----:B------:R-:W-:Y:S02]  /*19350*/  SHFL.IDX PT, R6, R0, 0x1, 0x181f ;  /* 0x00381f0000067f89 */ /* 0x000fe400000e0000 */
[----:B------:R-:W-:Y:S02]  /*19360*/  ISETP.GE.AND P0, PT, R17, R5, PT ;  /* 0x000000051100720c */ /* 0x000fe40003f06270 */
[----:B------:R-:W0:Y:S11]  /*19370*/  SHFL.IDX PT, R3, R4, RZ, 0x181f ;  /* 0x00181fff04037589 */ /* 0x000e3600000e0000 */
[----:B0-----:R-:W-:-:S05]  /*19380*/  @!P0 LEA R3, P6, R7, R3, 0x1 ;  /* 0x0000000307038211 */ /* 0x001fca00078c08ff */
[----:B------:R-:W-:-:S05]  /*19390*/  @!P0 IMAD.X R2, RZ, RZ, R2, P6 ;  /* 0x000000ffff028224 */ /* 0x000fca00030e0602 */
[----:B------:R-:W-:-:S04]  /*193a0*/  @!P0 LOP3.LUT R3, R3, R2, RZ, 0x3c, !PT ;  /* 0x0000000203038212 */ /* 0x000fc800078e3cff */
[----:B------:R-:W-:-:S04]  /*193b0*/  @!P0 LOP3.LUT R2, R3, R2, RZ, 0x3c, !PT ;  /* 0x0000000203028212 */ /* 0x000fc800078e3cff */
[----:B------:R-:W-:-:S05]  /*193c0*/  @!P0 LOP3.LUT R3, R3, R2, RZ, 0x3c, !PT ;  /* 0x0000000203038212 */ /* 0x000fca00078e3cff */
[----:B------:R-:W-:Y:S04]  /*193d0*/  @!P0 LDGSTS.E.BYPASS.LTC128B.128 [R25+0x22400], desc[UR60][R2.64], !P4 ;  /* 0x2240000002198fae */ /* 0x000fe8000e101d7c */
[----:B------:R-:W-:Y:S04]  /*193e0*/  @!P0 LDGSTS.E.BYPASS.LTC128B.128 [R25+0x26400], desc[UR60][R2.64+0x80], !P3 ;  /* 0x2640008002198fae */ /* 0x000fe8000d901d7c */
[----:B------:R-:W-:Y:S04]  /*193f0*/  @!P0 LDGSTS.E.BYPASS.LTC128B.128 [R25+0x2a400], desc[UR60][R2.64+0x100], !P2 ;  /* 0x2a40010002198fae */ /* 0x000fe8000d101d7c */
[----:B------:R0:W-:Y:S01]  /*19400*/  @!P0 LDGSTS.E.BYPASS.LTC128B.128 [R25+0x2e400], desc[UR60][R2.64+0x180], !P1 ;  /* 0x2e40018002198fae */ /* 0x0001e2000c901d7c */
[----:B---3--:R-:W-:Y:S01]  /*19410*/  ISETP.GE.AND P0, PT, R10, R5, PT ;  /* 0x000000050a00720c */ /* 0x008fe20003f06270 */
[----:B----4-:R-:W-:-:S02]  /*19420*/  IMAD.MOV.U32 R10, RZ, RZ, R9 ;  /* 0x000000ffff0a7224 */ /* 0x010fc400078e0009 */
[----:B------:R-:W2:Y:S04]  /*19430*/  LDL.LU R9, [R1+0x30] ;  /* 0x0000300001097983 */ /* 0x000ea80000300800 */
[----:B0-----:R-:W0:Y:S06]  /*19440*/  SHFL.IDX PT, R2, R4, 0x1, 0x181f ;  /* 0x00381f0004027f89 */ /* 0x001e2c00000e0000 */
[----:B0-----:R-:W-:-:S05]  /*19450*/  @!P0 LEA R2, P6, R7, R2, 0x1 ;  /* 0x0000000207028211 */ /* 0x001fca00078c08ff */
[----:B------:R-:W-:Y:S02]  /*19460*/  @!P0 IMAD.X R3, RZ, RZ, R6, P6 ;  /* 0x000000ffff038224 */ /* 0x000fe400030e0606 */
[----:B------:R-:W-:Y:S04]  /*19470*/  SHFL.IDX PT, R6, R0, 0x2, 0x181f ;  /* 0x00581f0000067f89 */ /* 0x000fe800000e0000 */
[----:B------:R-:W-:Y:S04]  /*19480*/  @!P0 LDGSTS.E.BYPASS.LTC128B.128 [R25+0x22c00], desc[UR60][R2.64], !P4 ;  /* 0x22c0000002198fae */ /* 0x000fe8000e101d7c */
[----:B------:R-:W-:Y:S04]  /*19490*/  @!P0 LDGSTS.E.BYPASS.LTC128B.128 [R25+0x26c00], desc[UR60][R2.64+0x80], !P3 ;  /* 0x26c0008002198fae */ /* 0x000fe8000d901d7c */
[----:B------:R-:W-:Y:S04]  /*194a0*/  @!P0 LDGSTS.E.BYPASS.LTC128B.128 [R25+0x2ac00], desc[UR60][R2.64+0x100], !P2 ;  /* 0x2ac0010002198fae */ /* 0x000fe8000d101d7c */
[----:B------:R0:W-:Y:S01]  /*194b0*/  @!P0 LDGSTS.E.BYPASS.LTC128B.128 [R25+0x2ec00], desc[UR60][R2.64+0x180], !P1 ;  /* 0x2ec0018002198fae */ /* 0x0001e2000c901d7c */
[----:B-----5:R-:W-:-:S03]  /*194c0*/  ISETP.GE.AND P0, PT, R8, R5, PT ;  /* 0x000000050800720c */ /* 0x020fc60003f06270 */
[----:B------:R-:W3:Y:S04]  /*194d0*/  LDL.LU R8, [R1+0x34] ;  /* 0x0000340001087983 */ /* 0x000ee80000300800 */
[----:B0-----:R-:W0:Y:S06]  /*194e0*/  SHFL.IDX PT, R2, R4, 0x2, 0x181f ;  /* 0x00581f0004027f89 */ /* 0x001e2c00000e0000 */
[----:B0-----:R-:W-:-:S05]  /*194f0*/  @!P0 LEA R2, P6, R7, R2, 0x1 ;  /* 0x0000000207028211 */ /* 0x001fca00078c08ff */
[----:B------:R-:W-:-:S05]  /*19500*/  @!P0 IMAD.X R3, RZ, RZ, R6, P6 ;  /* 0x000000ffff038224 */ /* 0x000fca00030e0606 */
[----:B------:R-:W-:Y:S04]  /*19510*/  @!P0 LDGSTS.E.BYPASS.LTC128B.128 [R25+0x23400], desc[UR60][R2.64], !P4 ;  /* 0x2340000002198fae */ /* 0x000fe8000e101d7c */
[----:B------:R-:W-:Y:S04]  /*19520*/  @!P0 LDGSTS.E.BYPASS.LTC128B.128 [R25+0x27400], desc[UR60][R2.64+0x80], !P3 ;  /* 0x2740008002198fae */ /* 0x000fe8000d901d7c */
[----:B------:R-:W-:Y:S04]  /*19530*/  @!P0 LDGSTS.E.BYPASS.LTC128B.128 [R25+0x2b400], desc[UR60][R2.64+0x100], !P2 ;  /* 0x2b40010002198fae */ /* 0x000fe8000d101d7c */
[----:B------:R0:W-:Y:S04]  /*19540*/  @!P0 LDGSTS.E.BYPASS.LTC128B.128 [R25+0x2f400], desc[UR60][R2.64+0x180], !P1 ;  /* 0x2f40018002198fae */ /* 0x0001e8000c901d7c */
[----:B------:R-:W-:Y:S04]  /*19550*/  SHFL.IDX PT, R6, R0, 0x3, 0x181f ;  /* 0x00781f0000067f89 */ /* 0x000fe800000e0000 */
[----:B0-----:R-:W0:Y:S01]  /*19560*/  SHFL.IDX PT, R2, R4, 0x3, 0x181f ;  /* 0x00781f0004027f89 */ /* 0x001e2200000e0000 */
[----:B------:R-:W-:-:S13]  /*19570*/  ISETP.GE.AND P0, PT, R11, R5, PT ;  /* 0x000000050b00720c */ /* 0x000fda0003f06270 */
        /* <DEDUP_REMOVED lines=17> */
[----:B--2---:R-:W-:-:S13]  /*19690*/  ISETP.GE.AND P0, PT, R9, R5, PT ;  /* 0x000000050900720c */ /* 0x004fda0003f06270 */
        /* <DEDUP_REMOVED lines=8> */
[----:B---3--:R-:W-:-:S13]  /*19720*/  ISETP.GE.AND P0, PT, R8, R5, PT ;  /* 0x000000050800720c */ /* 0x008fda0003f06270 */
[----:B0-----:R-:W-:-:S05]  /*19730*/  @!P0 LEA R2, P5, R7, R2, 0x1 ;  /* 0x0000000207028211 */ /* 0x001fca00078a08ff */
[----:B------:R-:W-:-:S05]  /*19740*/  @!P0 IMAD.X R3, RZ, RZ, R6, P5 ;  /* 0x000000ffff038224 */ /* 0x000fca00028e0606 */
[----:B------:R-:W-:Y:S04]  /*19750*/  @!P0 LDGSTS.E.BYPASS.LTC128B.128 [R25+0x25400], desc[UR60][R2.64], !P4 ;  /* 0x2540000002198fae */ /* 0x000fe8000e101d7c */
[----:B------:R-:W-:Y:S04]  /*19760*/  @!P0 LDGSTS.E.BYPASS.LTC128B.128 [R25+0x29400], desc[UR60][R2.64+0x80], !P3 ;  /* 0x2940008002198fae */ /* 0x000fe8000d901d7c */
[----:B------:R-:W-:Y:S04]  /*19770*/  @!P0 LDGSTS.E.BYPASS.LTC128B.128 [R25+0x2d400], desc[UR60][R2.64+0x100], !P2 ;  /* 0x2d40010002198fae */ /* 0x000fe8000d101d7c */
[----:B------:R0:W-:Y:S04]  /*19780*/  @!P0 LDGSTS.E.BYPASS.LTC128B.128 [R25+0x31400], desc[UR60][R2.64+0x180], !P1 ;  /* 0x3140018002198fae */ /* 0x0001e8000c901d7c */
[----:B------:R1:W2:Y:S04]  /*19790*/  SHFL.IDX PT, R6, R0, 0x7, 0x181f ;  /* 0x00f81f0000067f89 */ /* 0x0002a800000e0000 */
[----:B0-----:R1:W0:Y:S02]  /*197a0*/  SHFL.IDX PT, R2, R4, 0x7, 0x181f ;  /* 0x00f81f0004027f89 */ /* 0x00122400000e0000 */
.L_x_10881:
[----:B-1----:R-:W3:Y:S01]  /*197b0*/  LDL.LU R0, [R1+0x3c] ;  /* 0x00003c0001007983 */ /* 0x002ee20000300800 */
[----:B------:R-:W-:Y:S01]  /*197c0*/  BSSY B0, `(.L_x_10685) ;  /* 0x000000c000007945 */ /* 0x000fe20003800000 */
[----:B---3--:R-:W-:-:S13]  /*197d0*/  ISETP.GE.AND P0, PT, R0, R5, PT ;  /* 0x000000050000720c */ /* 0x008fda0003f06270 */
[----:B------:R-:W-:Y:S05]  /*197e0*/  @P0 BRA `(.L_x_10686) ;  /* 0x0000000000240947 */ /* 0x000fea0003800000 */
[----:B0-----:R-:W-:-:S05]  /*197f0*/  LEA R2, P0, R7, R2, 0x1 ;  /* 0x0000000207027211 */ /* 0x001fca00078008ff */
[----:B--2---:R-:W-:-:S05]  /*19800*/  IMAD.X R3, RZ, RZ, R6, P0 ;  /* 0x000000ffff037224 */ /* 0x004fca00000e0606 */
[----:B------:R-:W-:Y:S01]  /*19810*/  @!PT LDS RZ, [RZ] ;  /* 0x00000000fffff984 */ /* 0x000fe20000000800 */
[----:B------:R-:W-:Y:S01]  /*19820*/  @!PT LDS RZ, [RZ] ;  /* 0x00000000fffff984 */ /* 0x000fe20000000800 */
[----:B------:R-:W-:Y:S01]  /*19830*/  @!PT LDS RZ, [RZ] ;  /* 0x00000000fffff984 */ /* 0x000fe20000000800 */
[----:B------:R1:W-:Y:S04]  /*19840*/  LDGSTS.E.BYPASS.LTC128B.128 [R25+0x25c00], desc[UR60][R2.64], !P4 ;  /* 0x25c0000002197fae */ /* 0x0003e8000e101d7c */
[----:B------:R1:W-:Y:S04]  /*19850*/  LDGSTS.E.BYPASS.LTC128B.128 [R25+0x29c00], desc[UR60][R2.64+0x80], !P3 ;  /* 0x29c0008002197fae */ /* 0x0003e8000d901d7c */
[----:B------:R1:W-:Y:S04]  /*19860*/  LDGSTS.E.BYPASS.LTC128B.128 [R25+0x2dc00], desc[UR60][R2.64+0x100], !P2 ;  /* 0x2dc0010002197fae */ /* 0x0003e8000d101d7c */
[----:B------:R1:W-:Y:S02]  /*19870*/  LDGSTS.E.BYPASS.LTC128B.128 [R25+0x31c00], desc[UR60][R2.64+0x180], !P1 ;  /* 0x31c0018002197fae */ /* 0x0003e4000c901d7c */
.L_x_10686:
[----:B------:R-:W-:Y:S05]  /*19880*/  BSYNC B0 ;  /* 0x0000000000007941 */ /* 0x000fea0003800000 */
.L_x_10685:
[----:B------:R-:W-:Y:S01]  /*19890*/  NOP ;  /* 0x0000000000007918 */ /* 0x000fe20000000000 */
[----:B------:R-:W-:-:S13]  /*198a0*/  PLOP3.LUT P0, PT, PT, PT, PT, 0x80, 0x0 ;  /* 0x000000000000781c */ /* 0x000fda0003f0f070 */
.L_x_10687:
[----:B------:R-:W-:Y:S02]  /*198b0*/  PLOP3.LUT P1, PT, P1, P0, PT, 0xa2, 0x0 ;  /* 0x000000000000781c */ /* 0x000fe40000f21472 */
[----:B------:R-:W-:-:S08]  /*198c0*/  @P0 R2UR P1, UR4, R22 ;  /* 0x00000000160402ca */ /* 0x000fd00000020000 */
[----:B------:R-:W-:-:S05]  /*198d0*/  @P0 PLOP3.LUT P0, PT, P1, PT, PT, 0x80, 0x0 ;  /* 0x000000000000081c */ /* 0x000fca0000f0f070 */
[----:B------:R-:W-:Y:S01]  /*198e0*/  @!P1 SYNCS.ARRIVE.TRANS64.RED.A0T1 RZ, [UR4+0x32410], RZ ;  /* 0x032410ffffff99a7 */ /* 0x000fe20008200404 */
[----:B------:R-:W-:Y:S07]  /*198f0*/  @!P1 ARRIVES.LDGSTSBAR.64.TRANSCNT [UR4+0x32410] ;  /* 0x03241000ff0099b0 */ /* 0x000fee0008000a84 */
[----:B------:R-:W-:Y:S05]  /*19900*/  @P0 BRA.U.ANY `(.L_x_10687) ;  /* 0xfffffffd00e80947 */ /* 0x000fea000393ffff */
[----:B01----:R-:W3:Y:S02]  /*19910*/  LDL.LU R2, [R1+0x40] ;  /* 0x0000400001027983 */ /* 0x003ee40000300800 */
[----:B---3--:R-:W-:-:S05]  /*19920*/  VIADD R2, R2, 0x1 ;  /* 0x0000000102027836 */ /* 0x008fca0000000000 */
        /* <DEDUP_REMOVED lines=10> */
.L_x_10882:
[----:B------:R-:W-:Y:S05]  /*199d0*/  BSYNC B0 ;  /* 0x0000000000007941 */ /* 0x000fea0003800000 */
.L_x_10688:
[----:B------:R-:W3:Y:S02]  /*199e0*/  LDL R0, [R1+0x68] ;  /* 0x0000680001007983 */ /* 0x000ee40000100800 */
[----:B---3--:R-:W-:-:S13]  /*199f0*/  ISETP.NE.AND P0, PT, R0, 0x3, PT ;  /* 0x000000030000780c */ /* 0x008fda0003f05270 */
[----:B------:R-:W-:Y:S05]  /*19a00*/  @!P0 BRA `(.L_x_10690) ;  /* 0x0000000000048947 */ /* 0x000fea0003800000 */
[----:B------:R-:W-:Y:S01]  /*19a10*/  BPT.TRAP 0x1 ;  /* 0x000000040000795c */ /* 0x000fe20000300000 */
.L_x_10690:
[----:B------:R-:W-:Y:S01]  /*19a20*/  SHF.L.U32 R0, R26, 0x1f, RZ ;  /* 0x0000001f1a007819 */ /* 0x000fe200000006ff */
[----:B------:R-:W-:Y:S03]  /*19a30*/  BSSY B0, `(.L_x_10691) ;  /* 0x0000003000007945 */ /* 0x000fe60003800000 */
[----:B------:R-:W1:Y:S02]  /*19a40*/  SYNCS.PHASECHK.TRANS64.TRYWAIT P0, [R29+URZ+0x32460], R0 ;  /* 0x032460001d0075a7 */ /* 0x000e64000800017f */
[----:B-1----:R-:W-:Y:S05]  /*19a50*/  @!P0 BRA `(.L_x_10692) ;  /* 0x0000006400508947 */ /* 0x002fea0003800000 */
.L_x_10883:
[----:B------:R-:W-:Y:S05]  /*19a60*/  BSYNC B0 ;  /* 0x0000000000007941 */ /* 0x000fea0003800000 */
.L_x_10691:
[----:B0-----:R-:W1:Y:S01]  /*19a70*/  LDL.LU R3, [R1+0x48] ;  /* 0x0000480001037983 */ /* 0x001e620000300800 */
[----:B------:R-:W-:Y:S01]  /*19a80*/  ULDC.64 UR4, c[0x0][0x328] ;  /* 0x0000ca0000047ab9 */ /* 0x000fe20000000a00 */
[----:B------:R-:W-:Y:S02]  /*19a90*/  ULDC.64 UR6, c[0x0][0x318] ;  /* 0x0000c60000067ab9 */ /* 0x000fe40000000a00 */
[----:B------:R-:W3:Y:S04]  /*19aa0*/  LDL.LU R2, [R1+0x4] ;  /* 0x0000040001027983 */ /* 0x000ee80000300800 */
[----:B--2---:R-:W2:Y:S04]  /*19ab0*/  LDL.LU R6, [R1+0x4c] ;  /* 0x00004c0001067983 */ /* 0x004ea80000300800 */
[----:B------:R-:W4:Y:S04]  /*19ac0*/  LDL R7, [R1] ;  /* 0x0000000001077983 */ /* 0x000f280000100800 */
[----:B------:R-:W5:Y:S01]  /*19ad0*/  LDL.LU R4, [R1+0x60] ;  /* 0x0000600001047983 */ /* 0x000f620000300800 */
[----:B-1----:R-:W-:-:S04]  /*19ae0*/  IMAD R0, R3, UR4, RZ ;  /* 0x0000000403007c24 */ /* 0x002fc8000f8e02ff */
[C---:B---3--:R-:W-:Y:S02]  /*19af0*/  IMAD R5, R2.reuse, UR5, R0 ;  /* 0x0000000502057c24 */ /* 0x048fe4000f8e0200 */
[----:B------:R-:W-:Y:S01]  /*19b00*/  IMAD.WIDE.U32 R2, R2, UR4, RZ ;  /* 0x0000000402027c25 */ /* 0x000fe2000f8e00ff */
[----:B------:R-:W-:-:S03]  /*19b10*/  ULDC.64 UR4, c[0x0][0x338] ;  /* 0x0000ce0000047ab9 */ /* 0x000fc60000000a00 */
[----:B------:R-:W-:Y:S02]  /*19b20*/  IMAD.IADD R3, R3, 0x1, R5 ;  /* 0x0000000103037824 */ /* 0x000fe400078e0205 */
[----:B--2---:R-:W-:Y:S01]  /*19b30*/  IMAD R0, R6, UR4, RZ ;  /* 0x0000000406007c24 */ /* 0x004fe2000f8e02ff */
[----:B----4-:R-:W-:Y:S01]  /*19b40*/  LOP3.LUT P3, RZ, R7, 0x10, RZ, 0xc0, !PT ;  /* 0x0000001007ff7812 */ /* 0x010fe2000786c0ff */
[----:B------:R-:W-:Y:S01]  /*19b50*/  IMAD.WIDE.U32 R2, R37, UR4, R2 ;  /* 0x0000000425027c25 */ /* 0x000fe2000f8e0002 */
[C---:B------:R-:W-:Y:S02]  /*19b60*/  LOP3.LUT P2, RZ, R7.reuse, 0x8, RZ, 0xc0, !PT ;  /* 0x0000000807ff7812 */ /* 0x040fe4000784c0ff */
[----:B------:R-:W-:Y:S01]  /*19b70*/  LOP3.LUT P1, RZ, R7, 0x4, RZ, 0xc0, !PT ;  /* 0x0000000407ff7812 */ /* 0x000fe2000782c0ff */
[----:B------:R-:W-:Y:S01]  /*19b80*/  IMAD R5, R37, UR5, R0 ;  /* 0x0000000525057c24 */ /* 0x000fe2000f8e0200 */
[----:B------:R-:W-:Y:S01]  /*19b90*/  ULDC.64 UR4, c[0x0][0x330] ;  /* 0x0000cc0000047ab9 */ /* 0x000fe20000000a00 */
[----:B------:R-:W-:-:S02]  /*19ba0*/  SEL R0, RZ, 0x2, P3 ;  /* 0x00000002ff007807 */ /* 0x000fc40001800000 */
[----:B------:R-:W-:Y:S01]  /*19bb0*/  IMAD.IADD R3, R3, 0x1, R5 ;  /* 0x0000000103037824 */ /* 0x000fe200078e0205 */
[----:B------:R-:W-:Y:S02]  /*19bc0*/  LOP3.LUT P4, RZ, R7, 0x1, RZ, 0xc0, !PT ;  /* 0x0000000107ff7812 */ /* 0x000fe4000788c0ff */
[----:B------:R-:W-:Y:S01]  /*19bd0*/  SEL R7, RZ, 0x8, P1 ;  /* 0x00000008ff077807 */ /* 0x000fe20000800000 */
[----:B------:R-:W-:Y:S01]  /*19be0*/  IMAD.WIDE.U32 R2, R18, UR4, R2 ;  /* 0x0000000412027c25 */ /* 0x000fe2000f8e0002 */
[----:B------:R-:W-:-:S03]  /*19bf0*/  UMOV UR4, 0xffffffff ;  /* 0xffffffff00047882 */ /* 0x000fc60000000000 */
[----:B------:R-:W-:Y:S01]  /*19c00*/  IMAD R3, R18, UR5, R3 ;  /* 0x0000000512037c24 */ /* 0x000fe2000f8e0203 */
[----:B------:R-:W-:-:S04]  /*19c10*/  LEA R5, P0, R2, UR6, 0x1 ;  /* 0x0000000602057c11 */ /* 0x000fc8000f8008ff */
[----:B------:R-:W-:Y:S02]  /*19c20*/  LEA.HI.X R6, R2, UR7, R3, 0x1, P0 ;  /* 0x0000000702067c11 */ /* 0x000fe400080f0c03 */
[----:B------:R-:W-:-:S04]  /*19c30*/  SEL R3, RZ, 0x4, P2 ;  /* 0x00000004ff037807 */ /* 0x000fc80001000000 */
[----:B-----5:R-:W-:Y:S01]  /*19c40*/  IADD3 R0, R3, R0, R4 ;  /* 0x0000000003007210 */ /* 0x020fe20007ffe004 */
        /* <DEDUP_REMOVED lines=73> */
.L_x_10897:
        /* <DEDUP_REMOVED lines=15> */
.L_x_10694:
[----:B------:R-:W-:Y:S02]  /*1a1d0*/  PLOP3.LUT P1, PT, P1, P0, PT, 0xa2, 0x0 ;  /* 0x000000000000781c */ /* 0x000fe40000f21472 */
[----:B------:R-:W-:-:S08]  /*1a1e0*/  @P0 R2UR P1, UR4, R29 ;  /* 0x000000001d0402ca */ /* 0x000fd00000020000 */
[----:B------:R-:W-:-:S05]  /*1a1f0*/  @P0 PLOP3.LUT P0, PT, P1, PT, PT, 0x80, 0x0 ;  /* 0x000000000000081c */ /* 0x000fca0000f0f070 */
[----:B------:R-:W-:Y:S01]  /*1a200*/  @!P1 SYNCS.ARRIVE.TRANS64.RED.A0T1 RZ, [UR4+0x32450], RZ ;  /* 0x032450ffffff99a7 */ /* 0x000fe20008200404 */
[----:B------:R-:W-:Y:S07]  /*1a210*/  @!P1 ARRIVES.LDGSTSBAR.64.TRANSCNT [UR4+0x32450] ;  /* 0x03245000ff0099b0 */ /* 0x000fee0008000a84 */
[----:B------:R-:W-:Y:S05]  /*1a220*/  @P0 BRA.U.ANY `(.L_x_10694) ;  /* 0xfffffffd00e80947 */ /* 0x000fea000393ffff */
[----:B------:R-:W-:Y:S01]  /*1a230*/  NOP ;  /* 0x0000000000007918 */ /* 0x000fe20000000000 */
[----:B0-----:R-:W2:Y:S02]  /*1a240*/  LDL R2, [R1+0x68] ;  /* 0x0000680001027983 */ /* 0x001ea40000100800 */
[----:B--2---:R-:W-:-:S13]  /*1a250*/  ISETP.NE.AND P2, PT, R2, 0x3, PT ;  /* 0x000000030200780c */ /* 0x004fda0003f45270 */
[----:B------:R-:W-:Y:S05]  /*1a260*/  @!P2 BRA `(.L_x_10695) ;  /* 0x000000000004a947 */ /* 0x000fea0003800000 */
[----:B------:R-:W-:Y:S01]  /*1a270*/  BPT.TRAP 0x1 ;  /* 0x000000040000795c */ /* 0x000fe20000300000 */
.L_x_10695:
[----:B------:R-:W2:Y:S01]  /*1a280*/  LDL.LU R2, [R1+0x44] ;  /* 0x0000440001027983 */ /* 0x000ea20000300800 */
[----:B------:R0:W-:Y:S01]  /*1a290*/  SYNCS.ARRIVE.TRANS64.A1T0 RZ, [R29+URZ+0x32450], RZ ;  /* 0x032450ff1dff79a7 */ /* 0x0001e2000810003f */
[----:B------:R-:W-:Y:S01]  /*1a2a0*/  BSSY B0, `(.L_x_10696) ;  /* 0x00000de000007945 */ /* 0x000fe20003800000 */
[----:B--2---:R-:W-:-:S05]  /*1a2b0*/  VIADD R10, R2, 0xfffffffe ;  /* 0xfffffffe020a7836 */ /* 0x004fca0000000000 */
[----:B------:R-:W-:-:S13]  /*1a2c0*/  ISETP.GE.AND P0, PT, R10, R32, PT ;  /* 0x000000200a00720c */ /* 0x000fda0003f06270 */
[----:B0-----:R-:W-:Y:S05]  /*1a2d0*/  @!P0 BRA `(.L_x_10697) ;  /* 0x0000000c00688947 */ /* 0x001fea0003800000 */
.L_x_10710:
[----:B--2---:R-:W2:Y:S01]  /*1a2e0*/  LDL R12, [R1+0x68] ;  /* 0x00006800010c7983 */ /* 0x004ea20000100800 */
[----:B0-----:R-:W0:Y:S01]  /*1a2f0*/  LDC R6, c[0x0][0x430] ;  /* 0x00010c00ff067b82 */ /* 0x001e220000000800 */
[----:B------:R-:W1:Y:S01]  /*1a300*/  S2R R2, SR_TID.X ;  /* 0x0000000000027919 */ /* 0x000e620000002100 */
        /* <DEDUP_REMOVED lines=12> */
[----:B------:R-:W-:-:S07]  /*1a3d0*/  IMAD.MOV.U32 R11, RZ, RZ, R7 ;  /* 0x000000ffff0b7224 */ /* 0x000fce00078e0007 */
[----:B------:R-:W4:Y:S01]  /*1a3e0*/  @!P1 LDC.64 R8, c[0x0][0x418] ;  /* 0x00010600ff089b82 */ /* 0x000f220000000a00 */
[----:B-1----:R-:W-:-:S05]  /*1a3f0*/  @P0 IMAD.HI.U32 R2, R7, R2, RZ ;  /* 0x0000000207020227 */ /* 0x002fca00078e00ff */
[----:B0-----:R-:W-:-:S04]  /*1a400*/  @P0 SHF.R.U32.HI R11, RZ, R3, R2 ;  /* 0x00000003ff0b0219 */ /* 0x001fc80000011602 */
[--C-:B------:R-:W-:Y:S01]  /*1a410*/  @!P1 SHF.R.S32.HI R3, RZ, 0x1f, R11.reuse ;  /* 0x0000001fff039819 */ /* 0x100fe2000001140b */
[----:B------:R-:W-:-:S04]  /*1a420*/  @!P1 IMAD.MOV.U32 R2, RZ, RZ, R11 ;  /* 0x000000ffff029224 */ /* 0x000fc800078e000b */
[----:B---3--:R-:W-:-:S04]  /*1a430*/  @!P1 IMAD.WIDE.U32 R2, R28, R4, R2 ;  /* 0x000000041c029225 */ /* 0x008fc800078e0002 */
[----:B------:R-:W-:-:S04]  /*1a440*/  @!P1 IMAD R4, R34, R4, RZ ;  /* 0x0000000422049224 */ /* 0x000fc800078e02ff */
[----:B------:R-:W-:Y:S01]  /*1a450*/  @!P1 IMAD R5, R28, R5, R4 ;  /* 0x000000051c059224 */ /* 0x000fe200078e0204 */
[----:B----4-:R-:W-:-:S03]  /*1a460*/  @!P1 LEA R8, P0, R2, R8, 0x2 ;  /* 0x0000000802089211 */ /* 0x010fc600078010ff */
[----:B------:R-:W-:Y:S02]  /*1a470*/  @!P1 IMAD.IADD R3, R5, 0x1, R3 ;  /* 0x0000000105039824 */ /* 0x000fe400078e0203 */
[----:B------:R-:W-:-:S03]  /*1a480*/  IMAD.MOV.U32 R5, RZ, RZ, RZ ;  /* 0x000000ffff057224 */ /* 0x000fc600078e00ff */
[----:B------:R-:W-:Y:S01]  /*1a490*/  @!P1 LEA.HI.X R9, R2, R9, R3, 0x2, P0 ;  /* 0x0000000902099211 */ /* 0x000fe200000f1403 */
[----:B------:R-:W-:-:S04]  /*1a4a0*/  VIADD R24, R24, 0x1 ;  /* 0x0000000118187836 */ /* 0x000fc80000000000 */
[----:B------:R0:W5:Y:S01]  /*1a4b0*/  @!P1 LDG.E R5, desc[UR60][R8.64] ;  /* 0x0000003c08059981 */ /* 0x000162000c1e1900 */
[----:B------:R-:W-:-:S04]  /*1a4c0*/  ISETP.NE.AND P0, PT, R24, 0x2, PT ;  /* 0x000000021800780c */ /* 0x000fc80003f05270 */
[----:B------:R-:W-:Y:S01]  /*1a4d0*/  SEL R3, RZ, 0x1, P0 ;  /* 0x00000001ff037807 */ /* 0x000fe20000000000 */
[----:B------:R-:W-:-:S03]  /*1a4e0*/  IMAD.MOV R2, RZ, RZ, -R11 ;  /* 0x000000ffff027224 */ /* 0x000fc600078e0a0b */
[----:B------:R-:W-:Y:S01]  /*1a4f0*/  LOP3.LUT R26, R26, R3, RZ, 0x3c, !PT ;  /* 0x000000031a1a7212 */ /* 0x000fe200078e3cff */
[----:B------:R-:W-:Y:S01]  /*1a500*/  IMAD.MOV.U32 R3, RZ, RZ, R10 ;  /* 0x000000ffff037224 */ /* 0x000fe200078e000a */
[----:B------:R-:W-:Y:S05]  /*1a510*/  YIELD ;  /* 0x0000000000007946 */ /* 0x000fea0003800000 */
[----:B------:R-:W-:Y:S01]  /*1a520*/  SEL R24, R24, RZ, P0 ;  /* 0x000000ff18187207 */ /* 0x000fe20000000000 */
[----:B------:R-:W-:Y:S01]  /*1a530*/  IMAD R6, R6, R2, R7 ;  /* 0x0000000206067224 */ /* 0x000fe200078e0207 */
[----:B------:R-:W-:Y:S01]  /*1a540*/  ISETP.GT.AND P2, PT, R3, R32, PT ;  /* 0x000000200300720c */ /* 0x000fe20003f44270 */
[----:B------:R-:W-:Y:S01]  /*1a550*/  VIADD R10, R10, 0xffffffff ;  /* 0xffffffff0a0a7836 */ /* 0x000fe20000000000 */
[----:B--2---:R-:W-:-:S13]  /*1a560*/  ISETP.NE.AND P1, PT, R12, 0x3, PT ;  /* 0x000000030c00780c */ /* 0x004fda0003f25270 */
[----:B0-----:R-:W-:Y:S05]  /*1a570*/  @!P1 BRA `(.L_x_10698) ;  /* 0x0000000000049947 */ /* 0x001fea0003800000 */
[----:B------:R-:W-:Y:S01]  /*1a580*/  BPT.TRAP 0x1 ;  /* 0x000000040000795c */ /* 0x000fe20000300000 */
.L_x_10698:
[----:B------:R-:W-:Y:S01]  /*1a590*/  IMAD R4, R24, 0x8, R22 ;  /* 0x0000000818047824 */ /* 0x000fe200078e0216 */
[----:B------:R-:W-:Y:S01]  /*1a5a0*/  SHF.L.U32 R21, R26, 0x1f, RZ ;  /* 0x0000001f1a157819 */ /* 0x000fe200000006ff */
[----:B------:R-:W-:Y:S01]  /*1a5b0*/  BSSY B1, `(.L_x_10699) ;  /* 0x0000004000017945 */ /* 0x000fe20003800000 */
[----:B------:R-:W-:Y:S02]  /*1a5c0*/  SHF.R.S32.HI R17, RZ, 0x1f, R6 ;  /* 0x0000001fff117819 */ /* 0x000fe40000011406 */
[----:B------:R-:W0:Y:S02]  /*1a5d0*/  SYNCS.PHASECHK.TRANS64.TRYWAIT P0, [R4+URZ+0x32440], R21 ;  /* 0x03244015040075a7 */ /* 0x000e24000800017f */
[----:B0-----:R-:W-:Y:S05]  /*1a5e0*/  @!P0 BRA `(.L_x_10700) ;  /* 0x0000006000c08947 */ /* 0x001fea0003800000 */
.L_x_10898:
[----:B------:R-:W-:Y:S05]  /*1a5f0*/  BSYNC B1 ;  /* 0x0000000000017941 */ /* 0x000fea0003800000 */
.L_x_10699:
        /* <DEDUP_REMOVED lines=51> */
.L_x_10912:
        /* <DEDUP_REMOVED lines=8> */
.L_x_10702:
        /* <DEDUP_REMOVED lines=11> */
.L_x_10703:
[----:B------:R2:W-:Y:S01]  /*1aa60*/  SYNCS.ARRIVE.TRANS64.A1T0 RZ, [R4+URZ+0x32430], RZ ;  /* 0x032430ff04ff79a7 */ /* 0x0005e2000810003f */
[----:B------:R-:W-:Y:S05]  /*1aa70*/  @!P3 BRA `(.L_x_10704) ;  /* 0x000000000004b947 */ /* 0x000fea0003800000 */
[----:B------:R-:W-:Y:S01]  /*1aa80*/  BPT.TRAP 0x1 ;  /* 0x000000040000795c */ /* 0x000fe20000300000 */
.L_x_10704:
[----:B------:R-:W3:Y:S01]  /*1aa90*/  SYNCS.PHASECHK.TRANS64.TRYWAIT P0, [R4+URZ+0x32460], R21 ;  /* 0x03246015040075a7 */ /* 0x000ee2000800017f */
[----:B------:R-:W-:Y:S04]  /*1aaa0*/  BSSY B1, `(.L_x_10705) ;  /* 0x0000002000017945 */ /* 0x000fe80003800000 */
[----:B---3--:R-:W-:Y:S05]  /*1aab0*/  @!P0 BRA `(.L_x_10706) ;  /* 0x0000006400448947 */ /* 0x008fea0003800000 */
.L_x_10913:
[----:B------:R-:W-:Y:S05]  /*1aac0*/  BSYNC B1 ;  /* 0x0000000000017941 */ /* 0x000fea0003800000 */
.L_x_10705:
        /* <DEDUP_REMOVED lines=67> */
.L_x_10927:
        /* <DEDUP_REMOVED lines=11> */
.L_x_10708:
        /* <DEDUP_REMOVED lines=11> */
.L_x_10709:
[----:B------:R0:W-:Y:S01]  /*1b060*/  SYNCS.ARRIVE.TRANS64.A1T0 RZ, [R4+URZ+0x32450], RZ ;  /* 0x032450ff04ff79a7 */ /* 0x0001e2000810003f */
[----:B------:R-:W-:Y:S05]  /*1b070*/  @P2 BRA `(.L_x_10710) ;  /* 0xfffffff000982947 */ /* 0x000fea000383ffff */
.L_x_10697:
[----:B------:R-:W-:Y:S05]  /*1b080*/  BSYNC B0 ;  /* 0x0000000000007941 */ /* 0x000fea0003800000 */
.L_x_10696:
        /* <DEDUP_REMOVED lines=21> */
.L_x_10712:
[----:B------:R-:W-:Y:S05]  /*1b1e0*/  BSYNC B0 ;  /* 0x0000000000007941 */ /* 0x000fea0003800000 */
.L_x_10711:
[----:B------:R-:W-:-:S07]  /*1b1f0*/  SEL R24, R24, RZ, P0 ;  /* 0x000000ff18187207 */ /* 0x000fce0000000000 */
.L_x_10665:
[----:B------:R-:W-:Y:S05]  /*1b200*/  BSYNC B7 ;  /* 0x0000000000077941 */ /* 0x000fea0003800000 */
.L_x_10663:
[----:B------:R-:W4:Y:S02]  /*1b210*/  LDL R0, [R1] ;  /* 0x0000000001007983 */ /* 0x000f240000100800 */
[----:B----4-:R-:W-:-:S13]  /*1b220*/  LOP3.LUT P0, RZ, R0, 0x1000, RZ, 0xc0, !PT ;  /* 0x0000100000ff7812 */ /* 0x010fda000780c0ff */
        /* <DEDUP_REMOVED lines=10> */
.L_x_10713:
[----:B------:R-:W4:Y:S01]  /*1b2d0*/  S2R R9, SR_TID.X ;  /* 0x0000000000097919 */ /* 0x000f220000002100 */
[----:B------:R-:W-:Y:S01]  /*1b2e0*/  UMOV UR4, 0xffffffff ;  /* 0xffffffff00047882 */ /* 0x000fe20000000000 */
[----:B----4-:R-:W-:-:S04]  /*1b2f0*/  LOP3.LUT R9, R9, 0x1f, RZ, 0xc0, !PT ;  /* 0x0000001f09097812 */ /* 0x010fc800078ec0ff */
[----:B------:R-:W-:Y:S01]  /*1b300*/  ISETP.NE.AND P0, PT, R9, 0x1f, PT ;  /* 0x0000001f0900780c */ /* 0x000fe20003f05270 */
[----:B------:R-:W-:-:S12]  /*1b310*/  BRA.DIV UR4, `(.L_x_10715) ;  /* 0x0000006604087947 */ /* 0x000fd8000b800000 */
[----:B0-----:R-:W-:Y:S01]  /*1b320*/  IMAD.IADD R7, R19, 0x1, R9 ;  /* 0x0000000113077824 */ /* 0x001fe200078e0209 */
[----:B------:R-:W-:-:S04]  /*1b330*/  ULDC UR4, c[0x0][0xd3c] ;  /* 0x00034f0000047ab9 */ /* 0x000fc80000000800 */
[----:B------:R-:W-:-:S13]  /*1b340*/  ISETP.GE.OR P1, PT, R7, UR4, !P0 ;  /* 0x0000000407007c0c */ /* 0x000fda000c726670 */
[----:B------:R-:W0:Y:S08]  /*1b350*/  @!P1 LDC.64 R2, c[0x0][0xd80] ;  /* 0x00036000ff029b82 */ /* 0x000e300000000a00 */
[----:B--23--:R-:W2:Y:S01]  /*1b360*/  @!P1 LDC.64 R4, c[0x0][0xd78] ;  /* 0x00035e00ff049b82 */ /* 0x00cea20000000a00 */
        /* <DEDUP_REMOVED lines=13> */
[----:B---3--:R-:W-:Y:S02]  /*1b440*/  @!P1 IMAD.MOV.U32 R7, RZ, RZ, R8 ;  /* 0x000000ffff079224 */ /* 0x008fe400078e0008 */
        /* <DEDUP_REMOVED lines=19> */
.L_x_10937:
[----:B------:R-:W-:Y:S02]  /*1b580*/  ULDC UR4, c[0x0][0xd38] ;  /* 0x00034e0000047ab9 */ /* 0x000fe40000000800 */
[----:B------:R-:W-:-:S04]  /*1b590*/  IMAD.U32 R5, RZ, RZ, UR4 ;  /* 0x00000004ff057e24 */ /* 0x000fc8000f8e00ff */
[----:B--2---:R-:W-:-:S04]  /*1b5a0*/  IMAD R9, R14, R5, RZ ;  /* 0x000000050e097224 */ /* 0x004fc800078e02ff */
[----:B------:R-:W-:-:S05]  /*1b5b0*/  IMAD.IADD R6, R6, 0x1, R9 ;  /* 0x0000000106067824 */ /* 0x000fca00078e0209 */
[----:B------:R-:W-:-:S13]  /*1b5c0*/  ISETP.GT.AND P6, PT, R6, R0, PT ;  /* 0x000000000600720c */ /* 0x000fda0003fc4270 */
[----:B------:R-:W-:Y:S05]  /*1b5d0*/  @P6 BRA `(.L_x_10716) ;  /* 0x0000000000a46947 */ /* 0x000fea0003800000 */
.L_x_10719:
        /* <DEDUP_REMOVED lines=35> */
.L_x_10945:
[----:B------:R-:W-:Y:S02]  /*1b810*/  ULDC UR4, c[0x0][0xd38] ;  /* 0x00034e0000047ab9 */ /* 0x000fe40000000800 */
[----:B------:R-:W-:-:S04]  /*1b820*/  IMAD.U32 R5, RZ, RZ, UR4 ;  /* 0x00000004ff057e24 */ /* 0x000fc8000f8e00ff */
[----:B--2---:R-:W-:-:S04]  /*1b830*/  IMAD R9, R14, R5, RZ ;  /* 0x000000050e097224 */ /* 0x004fc800078e02ff */
[----:B------:R-:W-:-:S05]  /*1b840*/  IMAD.IADD R6, R9, 0x1, R6 ;  /* 0x0000000109067824 */ /* 0x000fca00078e0206 */
[----:B------:R-:W-:-:S13]  /*1b850*/  ISETP.GT.AND P6, PT, R6, R0, PT ;  /* 0x000000000600720c */ /* 0x000fda0003fc4270 */
[----:B------:R-:W-:Y:S05]  /*1b860*/  @!P6 BRA `(.L_x_10719) ;  /* 0xfffffffc005ce947 */ /* 0x000fea000383ffff */
.L_x_10716:
        /* <DEDUP_REMOVED lines=9> */
.L_x_10950:
[----:B------:R-:W-:-:S13]  /*1b900*/  ISETP.NE.AND P0, PT, R8, RZ, PT ;  /* 0x000000ff0800720c */ /* 0x000fda0003f05270 */
[----:B------:R-:W-:Y:S05]  /*1b910*/  @!P0 BRA `(.L_x_10721) ;  /* 0x0000000000108947 */ /* 0x000fea0003800000 */
[----:B------:R-:W-:Y:S01]  /*1b920*/  UMOV UR4, 0xffffffff ;  /* 0xffffffff00047882 */ /* 0x000fe20000000000 */
[----:B------:R-:W-:Y:S02]  /*1b930*/  VIADD R12, R6, 0xffffffff ;  /* 0xffffffff060c7836 */ /* 0x000fe40000000000 */
[----:B------:R-:W-:Y:S05]  /*1b940*/  BRA.DIV UR4, `(.L_x_10722) ;  /* 0x0000006604cc7947 */ /* 0x000fea000b800000 */
[----:B------:R0:W0:Y:S02]  /*1b950*/  SHFL.IDX PT, R16, R3, R12, 0x1f ;  /* 0x00001f0c03107589 */ /* 0x00002400000e0000 */
.L_x_10721:
        /* <DEDUP_REMOVED lines=58> */
.L_x_10717:
[----:B------:R-:W-:Y:S01]  /*1bd00*/  UMOV UR4, URZ ;  /* 0x0000003f00047c82 */ /* 0x000fe20008000000 */
[----:B------:R-:W-:Y:S01]  /*1bd10*/  UMOV UR5, URZ ;  /* 0x0000003f00057c82 */ /* 0x000fe20008000000 */
[----:B------:R-:W-:Y:S01]  /*1bd20*/  ULDC UR6, c[0x0][0xd3c] ;  /* 0x00034f0000067ab9 */ /* 0x000fe20000000800 */
[----:B------:R-:W-:Y:S02]  /*1bd30*/  IMAD.MOV.U32 R16, RZ, RZ, R0 ;  /* 0x000000ffff107224 */ /* 0x000fe400078e0000 */
[----:B------:R-:W-:Y:S02]  /*1bd40*/  IMAD.U32 R17, RZ, RZ, UR4 ;  /* 0x00000004ff117e24 */ /* 0x000fe4000f8e00ff */
[----:B------:R-:W-:Y:S02]  /*1bd50*/  IMAD.U32 R18, RZ, RZ, UR5 ;  /* 0x00000005ff127e24 */ /* 0x000fe4000f8e00ff */
[----:B------:R-:W-:-:S07]  /*1bd60*/  IMAD.U32 R19, RZ, RZ, UR6 ;  /* 0x00000006ff137e24 */ /* 0x000fce000f8e00ff */
.L_x_10723:
        /* <DEDUP_REMOVED lines=10> */
.L_x_10714:
[----:B------:R-:W-:Y:S02]  /*1be10*/  ULDC UR4, c[0x0][0xd3c] ;  /* 0x00034f0000047ab9 */ /* 0x000fe40000000800 */
[----:B----4-:R-:W-:-:S13]  /*1be20*/  ISETP.GE.AND P0, PT, R19, UR4, PT ;  /* 0x0000000413007c0c */ /* 0x010fda000bf06270 */
[----:B------:R-:W-:Y:S05]  /*1be30*/  @!P0 BRA `(.L_x_10724) ;  /* 0xffffff9400508947 */ /* 0x000fea000383ffff */
[----:B------:R-:W-:Y:S05]  /*1be40*/  BSYNC B8 ;  /* 0x0000000000087941 */ /* 0x000fea0003800000 */
.L_x_10617:
[----:B------:R-:W4:Y:S01]  /*1be50*/  LDL.LU R0, [R1+0x40] ;  /* 0x0000400001007983 */ /* 0x000f220000300800 */
[----:B------:R-:W-:Y:S01]  /*1be60*/  BSSY B0, `(.L_x_10725) ;  /* 0x000000b000007945 */ /* 0x000fe20003800000 */
[----:B------:R-:W5:Y:S01]  /*1be70*/  S2R R5, SR_CgaCtaId ;  /* 0x0000000000057919 */ /* 0x000f620000008800 */
[----:B----4-:R-:W-:-:S05]  /*1be80*/  VIADD R0, R0, 0x1 ;  /* 0x0000000100007836 */ /* 0x010fca0000000000 */
[----:B--2---:R-:W-:-:S04]  /*1be90*/  LEA.HI R2, R0, R0, RZ, 0x1 ;  /* 0x0000000000027211 */ /* 0x004fc800078f08ff */
[----:B0-----:R-:W-:Y:S02]  /*1bea0*/  LOP3.LUT R3, R2, 0xfffffffe, RZ, 0xc0, !PT ;  /* 0xfffffffe02037812 */ /* 0x001fe400078ec0ff */
[----:B------:R-:W-:-:S03]  /*1beb0*/  MOV R2, 0x400 ;  /* 0x0000040000027802 */ /* 0x000fc60000000f00 */
[----:B------:R-:W-:Y:S01]  /*1bec0*/  IMAD.IADD R0, R0, 0x1, -R3 ;  /* 0x0000000100007824 */ /* 0x000fe200078e0a03 */
[----:B-----5:R-:W-:-:S04]  /*1bed0*/  LEA R7, R5, R2, 0x18 ;  /* 0x0000000205077211 */ /* 0x020fc800078ec0ff */
[----:B------:R-:W-:-:S04]  /*1bee0*/  SHF.L.U32 R0, R0, 0x1f, RZ ;  /* 0x0000001f00007819 */ /* 0x000fc800000006ff */
[----:B------:R-:W0:Y:S02]  /*1bef0*/  SYNCS.PHASECHK.TRANS64.TRYWAIT P0, [R7+URZ+0x32420], R0 ;  /* 0x03242000070075a7 */ /* 0x000e24000800017f */
[----:B0-----:R-:W-:Y:S05]  /*1bf00*/  @!P0 BRA `(.L_x_10726) ;  /* 0x0000006000848947 */ /* 0x001fea0003800000 */
.L_x_10953:
[----:B------:R-:W-:Y:S05]  /*1bf10*/  BSYNC B0 ;  /* 0x0000000000007941 */ /* 0x000fea0003800000 */
.L_x_10725:
[----:B------:R-:W-:-:S03]  /*1bf20*/  UMOV UR4, 0xffffffff ;  /* 0xffffffff00047882 */ /* 0x000fc60000000000 */
[----:B------:R-:W-:Y:S05]  /*1bf30*/  BRA.DIV UR4, `(.L_x_10727) ;  /* 0x00000062048c7947 */ /* 0x000fea000b800000 */
[----:B0-----:R-:W0:Y:S02]  /*1bf40*/  S2R R0, SR_TID.X ;  /* 0x0000000000007919 */ /* 0x001e240000002100 */
[----:B0-----:R-:W-:-:S04]  /*1bf50*/  SHF.R.U32.HI R0, RZ, 0x5, R0 ;  /* 0x00000005ff007819 */ /* 0x001fc80000011600 */
[----:B------:R-:W-:-:S05]  /*1bf60*/  LOP3.LUT R0, R0, 0x3, RZ, 0xc0, !PT ;  /* 0x0000000300007812 */ /* 0x000fca00078ec0ff */
[----:B------:R0:W2:Y:S02]  /*1bf70*/  SHFL.IDX PT, R14, R0, RZ, 0x1f ;  /* 0x00001fff000e7589 */ /* 0x0000a400000e0000 */
.L_x_10956:
[----:B--2---:R-:W-:-:S13]  /*1bf80*/  ISETP.NE.AND P0, PT, R14, RZ, PT ;  /* 0x000000ff0e00720c */ /* 0x004fda0003f05270 */
[----:B------:R-:W-:Y:S05]  /*1bf90*/  @P0 BRA `(.L_x_10453) ;  /* 0x0000000000880947 */ /* 0x000fea0003800000 */
[----:B------:R-:W-:-:S03]  /*1bfa0*/  UMOV UR4, 0xffffffff ;  /* 0xffffffff00047882 */ /* 0x000fc60000000000 */
[----:B------:R-:W-:Y:S05]  /*1bfb0*/  BRA.DIV UR4, `(.L_x_10728) ;  /* 0x0000006204a07947 */ /* 0x000fea000b800000 */
[----:B------:R-:W-:-:S13]  /*1bfc0*/  ELECT P6, URZ, PT ;  /* 0x00000000003f782f */ /* 0x000fda00038c0000 */
.L_x_10959:
[----:B------:R-:W-:Y:S05]  /*1bfd0*/  @!P6 BRA `(.L_x_10453) ;  /* 0x000000000078e947 */ /* 0x000fea0003800000 */
[----:B0-----:R-:W2:Y:S02]  /*1bfe0*/  LDL.LU R0, [R1+0x8] ;  /* 0x0000080001007983 */ /* 0x001ea40000300800 */
[----:B--2---:R-:W-:-:S04]  /*1bff0*/  LOP3.LUT R0, R0, 0x2, RZ, 0xfc, !PT ;  /* 0x0000000200007812 */ /* 0x004fc800078efcff */
[----:B------:R-:W-:-:S13]  /*1c000*/  ISETP.NE.AND P0, PT, R0, 0x3, PT ;  /* 0x000000030000780c */ /* 0x000fda0003f05270 */
[----:B------:R-:W-:Y:S05]  /*1c010*/  @!P0 BRA `(.L_x_10729) ;  /* 0x0000000000048947 */ /* 0x000fea0003800000 */
[----:B------:R-:W-:Y:S01]  /*1c020*/  BPT.TRAP 0x1 ;  /* 0x000000040000795c */ /* 0x000fe20000300000 */
.L_x_10729:
[----:B------:R-:W-:Y:S01]  /*1c030*/  IMAD R5, R24, 0x8, R7 ;  /* 0x0000000818057824 */ /* 0x000fe200078e0207 */
[----:B------:R-:W-:Y:S01]  /*1c040*/  SHF.L.U32 R0, R26, 0x1f, RZ ;  /* 0x0000001f1a007819 */ /* 0x000fe200000006ff */
[----:B------:R-:W-:-:S03]  /*1c050*/  VIADD R24, R24, 0x1 ;  /* 0x0000000118187836 */ /* 0x000fc60000000000 */
[----:B------:R-:W0:Y:S02]  /*1c060*/  SYNCS.PHASECHK.TRANS64.TRYWAIT P1, [R5+URZ+0x32440], R0 ;  /* 0x03244000050075a7 */ /* 0x000e24000802017f */
[----:B------:R-:W-:-:S04]  /*1c070*/  ISETP.NE.AND P2, PT, R24, 0x2, PT ;  /* 0x000000021800780c */ /* 0x000fc80003f45270 */
[----:B------:R-:W-:Y:S01]  /*1c080*/  SEL R3, RZ, 0x1, P2 ;  /* 0x00000001ff037807 */ /* 0x000fe20001000000 */
[----:B0-----:R-:W-:Y:S08]  /*1c090*/  @!P1 BRA `(.L_x_10730) ;  /* 0x0000006000889947 */ /* 0x001ff00003800000 */
.L_x_10960:
[----:B------:R-:W-:Y:S02]  /*1c0a0*/  SEL R24, R24, RZ, P2 ;  /* 0x000000ff18187207 */ /* 0x000fe40001000000 */
[----:B------:R-:W-:Y:S01]  /*1c0b0*/  LOP3.LUT R2, R26, R3, RZ, 0x3c, !PT ;  /* 0x000000031a027212 */ /* 0x000fe200078e3cff */
[----:B------:R-:W-:Y:S06]  /*1c0c0*/  @!P0 BRA `(.L_x_10731) ;  /* 0x0000000000048947 */ /* 0x000fec0003800000 */
[----:B------:R-:W-:Y:S01]  /*1c0d0*/  BPT.TRAP 0x1 ;  /* 0x000000040000795c */ /* 0x000fe20000300000 */
.L_x_10731:
[----:B------:R-:W-:Y:S01]  /*1c0e0*/  IMAD R3, R24, 0x8, R7 ;  /* 0x0000000818037824 */ /* 0x000fe200078e0207 */
[----:B------:R-:W-:-:S04]  /*1c0f0*/  SHF.L.U32 R2, R2, 0x1f, RZ ;  /* 0x0000001f02027819 */ /* 0x000fc800000006ff */
[----:B------:R-:W2:Y:S02]  /*1c100*/  SYNCS.PHASECHK.TRANS64.TRYWAIT P1, [R3+URZ+0x32440], R2 ;  /* 0x03244002030075a7 */ /* 0x000ea4000802017f */
[----:B--2---:R-:W-:Y:S05]  /*1c110*/  @!P1 BRA `(.L_x_10732) ;  /* 0x00000060007c9947 */ /* 0x004fea0003800000 */
.L_x_10961:
[----:B------:R-:W-:Y:S05]  /*1c120*/  @!P0 BRA `(.L_x_10733) ;  /* 0x0000000000048947 */ /* 0x000fea0003800000 */
[----:B------:R-:W-:Y:S01]  /*1c130*/  BPT.TRAP 0x1 ;  /* 0x000000040000795c */ /* 0x000fe20000300000 */
.L_x_10733:
[----:B------:R-:W4:Y:S02]  /*1c140*/  SYNCS.PHASECHK.TRANS64.TRYWAIT P1, [R5+URZ+0x32460], R0 ;  /* 0x03246000050075a7 */ /* 0x000f24000802017f */
[----:B----4-:R-:W-:Y:S05]  /*1c150*/  @!P1 BRA `(.L_x_10734) ;  /* 0x0000006000809947 */ /* 0x010fea0003800000 */
.L_x_10962:
[----:B------:R-:W-:Y:S05]  /*1c160*/  @!P0 BRA `(.L_x_10735) ;  /* 0x0000000000048947 */ /* 0x000fea0003800000 */
[----:B------:R-:W-:Y:S01]  /*1c170*/  BPT.TRAP 0x1 ;  /* 0x000000040000795c */ /* 0x000fe20000300000 */
.L_x_10735:
[----:B------:R0:W0:Y:S02]  /*1c180*/  SYNCS.PHASECHK.TRANS64.TRYWAIT P0, [R3+URZ+0x32460], R2 ;  /* 0x03246002030075a7 */ /* 0x000024000800017f */
[----:B0-----:R-:W-:Y:S05]  /*1c190*/  @!P0 NANOSLEEP.SYNCS 0x989680 ;  /* 0x009896800000895d */ /* 0x001fea0003900000 */
[----:B------:R-:W0:Y:S02]  /*1c1a0*/  @!P0 SYNCS.PHASECHK.TRANS64 P0, [R3+URZ+0x32460], R2 ;  /* 0x03246002030085a7 */ /* 0x000e24000800007f */
[----:B0-----:R-:W-:Y:S05]  /*1c1b0*/  @!P0 BRA `(.L_x_10735) ;  /* 0xfffffffc00f08947 */ /* 0x001fea000383ffff */
.L_x_10453:
[----:B------:R-:W-:Y:S05]  /*1c1c0*/  BSYNC B9 ;  /* 0x0000000000097941 */ /* 0x000fea0003800000 */
.L_x_10450:
[----:B------:R-:W-:Y:S05]  /*1c1d0*/  EXIT ;  /* 0x000000000000794d */ /* 0x000fea0003800000 */
.L_x_10473:
[----:B0-----:R0:W1:Y:S02]  /*1c1e0*/  SYNCS.PHASECHK.TRANS64.TRYWAIT P5, [R0+URZ+0x32490], R95 ;  /* 0x0324905f000075a7 */ /* 0x00106400080a017f */
[----:B-1----:R-:W-:Y:S05]  /*1c1f0*/  @!P5 NANOSLEEP.SYNCS 0x989680 ;  /* 0x009896800000d95d */ /* 0x002fea0003900000 */
[----:B------:R-:W1:Y:S02]  /*1c200*/  @!P5 SYNCS.PHASECHK.TRANS64 P5, [R0+URZ+0x32490], R95 ;  /* 0x0324905f0000d5a7 */ /* 0x000e6400080a007f */
[----:B-1----:R-:W-:Y:S05]  /*1c210*/  @!P5 BRA `(.L_x_10473) ;  /* 0xfffffffc00f0d947 */ /* 0x002fea000383ffff */
[----:B------:R-:W-:Y:S05]  /*1c220*/  BRA `(.L_x_10736) ;  /* 0xfffffe7400787947 */ /* 0x000fea000383ffff */
.L_x_10474:
        /* <DEDUP_REMOVED lines=8> */
.L_x_10738:
[----:B------:R-:W-:Y:S05]  /*1c2b0*/  BSYNC B1 ;  /* 0x0000000000017941 */ /* 0x000fea0003800000 */
.L_x_10737:
        /* <DEDUP_REMOVED lines=8> */
.L_x_10739:
[----:B------:R-:W-:Y:S01]  /*1c340*/  IMAD.MOV.U32 R11, RZ, RZ, R14 ;  /* 0x000000ffff0b7224 */ /* 0x000fe200078e000e */
[----:B------:R-:W-:Y:S06]  /*1c350*/  BRA `(.L_x_10740) ;  /* 0xfffffe7400407947 */ /* 0x000fec000383ffff */
.L_x_10483:
[----:B------:R-:W-:Y:S01]  /*1c360*/  BSSY B1, `(.L_x_10741) ;  /* 0x0000008000017945 */ /* 0x000fe20003800000 */
[----:B----4-:R-:W-:Y:S02]  /*1c370*/  IMAD.MOV.U32 R13, RZ, RZ, R97 ;  /* 0x000000ffff0d7224 */ /* 0x010fe400078e0061 */
[----:B------:R-:W-:Y:S02]  /*1c380*/  IMAD.MOV.U32 R12, RZ, RZ, 0x1 ;  /* 0x00000001ff0c7424 */ /* 0x000fe400078e00ff */
[----:B---3--:R-:W-:Y:S02]  /*1c390*/  IMAD.MOV.U32 R11, RZ, RZ, 0x1c1f ;  /* 0x00001c1fff0b7424 */ /* 0x008fe400078e00ff */
[----:B------:R-:W-:-:S07]  /*1c3a0*/  IMAD.MOV.U32 R15, RZ, RZ, -0x1 ;  /* 0xffffffffff0f7424 */ /* 0x000fce00078e00ff */
[----:B012---:R-:W-:Y:S05]  /*1c3b0*/  WARPSYNC.COLLECTIVE R15, `(.L_x_10742) ;  /* 0x000000000f087348 */ /* 0x007fea0003c00000 */
[----:B------:R3:W4:Y:S02]  /*1c3c0*/  SHFL.IDX P6, R14, R13, R12, R11 ;  /* 0x0000000c0d0e7389 */ /* 0x00072400000c000b */
[----:B01234-:R-:W-:Y:S01]  /*1c3d0*/  ENDCOLLECTIVE ;  /* 0x000000000000791b */ /* 0x01ffe20003800000 */
.L_x_10742:
[----:B------:R-:W-:Y:S05]  /*1c3e0*/  BSYNC B1 ;  /* 0x0000000000017941 */ /* 0x000fea0003800000 */
.L_x_10741:
        /* <DEDUP_REMOVED lines=8> */
.L_x_10743:
[----:B------:R-:W-:Y:S01]  /*1c470*/  IMAD.MOV.U32 R96, RZ, RZ, R14 ;  /* 0x000000ffff607224 */ /* 0x000fe200078e000e */
[----:B------:R-:W-:Y:S06]  /*1c480*/  BRA `(.L_x_10744) ;  /* 0xfffffe7800dc7947 */ /* 0x000fec000383ffff */
.L_x_10493:
[----:B-1----:R1:W2:Y:S02]  /*1c490*/  SYNCS.PHASECHK.TRANS64.TRYWAIT P4, [R0+URZ+0x32490], R95 ;  /* 0x0324905f000075a7 */ /* 0x0022a4000808017f */
[----:B--2---:R-:W-:Y:S05]  /*1c4a0*/  @!P4 NANOSLEEP.SYNCS 0x989680 ;  /* 0x009896800000c95d */ /* 0x004fea0003900000 */
[----:B------:R-:W2:Y:S02]  /*1c4b0*/  @!P4 SYNCS.PHASECHK.TRANS64 P4, [R0+URZ+0x32490], R95 ;  /* 0x0324905f0000c5a7 */ /* 0x000ea4000808007f */
[----:B--2---:R-:W-:Y:S05]  /*1c4c0*/  @!P4 BRA `(.L_x_10493) ;  /* 0xfffffffc00f0c947 */ /* 0x004fea000383ffff */
[----:B------:R-:W-:Y:S05]  /*1c4d0*/  BRA `(.L_x_10745) ;  /* 0xfffffe8400c07947 */ /* 0x000fea000383ffff */
.L_x_10494:
        /* <DEDUP_REMOVED lines=8> */
.L_x_10747:
[----:B------:R-:W-:Y:S05]  /*1c560*/  BSYNC B1 ;  /* 0x0000000000017941 */ /* 0x000fea0003800000 */
.L_x_10746:
        /* <DEDUP_REMOVED lines=8> */
.L_x_10748:
[----:B------:R-:W-:Y:S01]  /*1c5f0*/  IMAD.MOV.U32 R11, RZ, RZ, R14 ;  /* 0x000000ffff0b7224 */ /* 0x000fe200078e000e */
[----:B------:R-:W-:Y:S06]  /*1c600*/  BRA `(.L_x_10749) ;  /* 0xfffffe84008c7947 */ /* 0x000fec000383ffff */
.L_x_10499:
        /* <DEDUP_REMOVED lines=8> */
.L_x_10751:
[----:B------:R-:W-:Y:S05]  /*1c690*/  BSYNC B1 ;  /* 0x0000000000017941 */ /* 0x000fea0003800000 */
.L_x_10750:
        /* <DEDUP_REMOVED lines=8> */
.L_x_10752:
[----:B------:R-:W-:Y:S01]  /*1c720*/  IMAD.MOV.U32 R96, RZ, RZ, R14 ;  /* 0x000000ffff607224 */ /* 0x000fe200078e000e */
[----:B------:R-:W-:Y:S06]  /*1c730*/  BRA `(.L_x_10753) ;  /* 0xfffffe8c003c7947 */ /* 0x000fec000383ffff */
.L_x_10504:
[----:B-1----:R1:W2:Y:S02]  /*1c740*/  SYNCS.PHASECHK.TRANS64.TRYWAIT P2, [R0+URZ+0x32490], R95 ;  /* 0x0324905f000075a7 */ /* 0x0022a4000804017f */
[----:B--2---:R-:W-:Y:S05]  /*1c750*/  @!P2 NANOSLEEP.SYNCS 0x989680 ;  /* 0x009896800000a95d */ /* 0x004fea0003900000 */
[----:B------:R-:W2:Y:S02]  /*1c760*/  @!P2 SYNCS.PHASECHK.TRANS64 P2, [R0+URZ+0x32490], R95 ;  /* 0x0324905f0000a5a7 */ /* 0x000ea4000804007f */
[----:B--2---:R-:W-:Y:S05]  /*1c770*/  @!P2 BRA `(.L_x_10504) ;  /* 0xfffffffc00f0a947 */ /* 0x004fea000383ffff */
[----:B------:R-:W-:Y:S05]  /*1c780*/  BRA `(.L_x_10754) ;  /* 0xfffffe94004c7947 */ /* 0x000fea000383ffff */
.L_x_10505:
        /* <DEDUP_REMOVED lines=8> */
.L_x_10756:
[----:B------:R-:W-:Y:S05]  /*1c810*/  BSYNC B1 ;  /* 0x0000000000017941 */ /* 0x000fea0003800000 */
.L_x_10755:
        /* <DEDUP_REMOVED lines=8> */
.L_x_10757:
[----:B------:R-:W-:Y:S05]  /*1c8a0*/  BRA `(.L_x_10758) ;  /* 0xfffffe94006c7947 */ /* 0x000fea000383ffff */
.L_x_10508:
        /* <DEDUP_REMOVED lines=8> */
.L_x_10760:
[----:B------:R-:W-:Y:S05]  /*1c930*/  BSYNC B1 ;  /* 0x0000000000017941 */ /* 0x000fea0003800000 */
.L_x_10759:
        /* <DEDUP_REMOVED lines=8> */
.L_x_10761:
[----:B------:R-:W-:Y:S05]  /*1c9c0*/  BRA `(.L_x_10762) ;  /* 0xfffffe94006c7947 */ /* 0x000fea000383ffff */
.L_x_10512:
[----:B------:R0:W0:Y:S02]  /*1c9d0*/  SYNCS.PHASECHK.TRANS64.TRYWAIT P3, [R0+URZ+0x324b0], R95 ;  /* 0x0324b05f000075a7 */ /* 0x000024000806017f */
[----:B0-----:R-:W-:Y:S05]  /*1c9e0*/  @!P3 NANOSLEEP.SYNCS 0x989680 ;  /* 0x009896800000b95d */ /* 0x001fea0003900000 */
[----:B------:R-:W0:Y:S02]  /*1c9f0*/  @!P3 SYNCS.PHASECHK.TRANS64 P3, [R0+URZ+0x324b0], R95 ;  /* 0x0324b05f0000b5a7 */ /* 0x000e24000806007f */
[----:B0-----:R-:W-:Y:S05]  /*1ca00*/  @!P3 BRA `(.L_x_10512) ;  /* 0xfffffffc00f0b947 */ /* 0x001fea000383ffff */
[----:B------:R-:W-:Y:S05]  /*1ca10*/  BRA `(.L_x_10763) ;  /* 0xfffffe9400e47947 */ /* 0x000fea000383ffff */
.L_x_10522:
[----:B------:R-:W-:Y:S01]  /*1ca20*/  BSSY B0, `(.L_x_10764) ;  /* 0x0000007000007945 */ /* 0x000fe20003800000 */
[----:B------:R-:W-:Y:S02]  /*1ca30*/  IMAD.MOV.U32 R12, RZ, RZ, RZ ;  /* 0x000000ffff0c7224 */ /* 0x000fe400078e00ff */
[----:B------:R-:W-:Y:S02]  /*1ca40*/  IMAD.MOV.U32 R11, RZ, RZ, 0x1f ;  /* 0x0000001fff0b7424 */ /* 0x000fe400078e00ff */
[----:B------:R-:W-:-:S07]  /*1ca50*/  IMAD.MOV.U32 R15, RZ, RZ, -0x1 ;  /* 0xffffffffff0f7424 */ /* 0x000fce00078e00ff */
[----:B------:R-:W-:Y:S05]  /*1ca60*/  WARPSYNC.COLLECTIVE R15, `(.L_x_10765) ;  /* 0x000000000f087348 */ /* 0x000fea0003c00000 */
[----:B------:R0:W1:Y:S02]  /*1ca70*/  SHFL.IDX P6, R14, R13, R12, R11 ;  /* 0x0000000c0d0e7389 */ /* 0x00006400000c000b */
[----:B01----:R-:W-:Y:S01]  /*1ca80*/  ENDCOLLECTIVE ;  /* 0x000000000000791b */ /* 0x003fe20003800000 */
.L_x_10765:
[----:B------:R-:W-:Y:S05]  /*1ca90*/  BSYNC B0 ;  /* 0x0000000000007941 */ /* 0x000fea0003800000 */
.L_x_10764:
[----:B------:R-:W-:Y:S05]  /*1caa0*/  BRA `(.L_x_10766) ;  /* 0xfffffea400dc7947 */ /* 0x000fea000383ffff */
.L_x_10534:
        /* <DEDUP_REMOVED lines=8> */
.L_x_10768:
[----:B------:R-:W-:Y:S05]  /*1cb30*/  BSYNC B1 ;  /* 0x0000000000017941 */ /* 0x000fea0003800000 */
.L_x_10767:
        /* <DEDUP_REMOVED lines=8> */
.L_x_10769:
[----:B------:R-:W-:Y:S02]  /*1cbc0*/  IMAD.MOV.U32 R13, RZ, RZ, R25 ;  /* 0x000000ffff0d7224 */ /* 0x000fe400078e0019 */
[----:B------:R-:W-:-:S07]  /*1cbd0*/  IMAD.MOV.U32 R20, RZ, RZ, R14 ;  /* 0x000000ffff147224 */ /* 0x000fce00078e000e */
[----:B------:R-:W-:Y:S05]  /*1cbe0*/  WARPSYNC.COLLECTIVE R15, `(.L_x_10770) ;  /* 0x000000000f087348 */ /* 0x000fea0003c00000 */
[----:B------:R0:W1:Y:S02]  /*1cbf0*/  SHFL.IDX P6, R14, R13, R12, R11 ;  /* 0x0000000c0d0e7389 */ /* 0x00006400000c000b */
[----:B01----:R-:W-:Y:S01]  /*1cc00*/  ENDCOLLECTIVE ;  /* 0x000000000000791b */ /* 0x003fe20003800000 */
.L_x_10770:
[----:B------:R-:W-:Y:S02]  /*1cc10*/  IMAD.MOV.U32 R13, RZ, RZ, R26 ;  /* 0x000000ffff0d7224 */ /* 0x000fe400078e001a */
[----:B------:R-:W-:-:S07]  /*1cc20*/  IMAD.MOV.U32 R25, RZ, RZ, R14 ;  /* 0x000000ffff197224 */ /* 0x000fce00078e000e */
[----:B------:R-:W-:Y:S05]  /*1cc30*/  WARPSYNC.COLLECTIVE R15, `(.L_x_10771) ;  /* 0x000000000f087348 */ /* 0x000fea0003c00000 */
[----:B------:R0:W1:Y:S02]  /*1cc40*/  SHFL.IDX P6, R14, R13, R12, R11 ;  /* 0x0000000c0d0e7389 */ /* 0x00006400000c000b */
[----:B01----:R-:W-:Y:S01]  /*1cc50*/  ENDCOLLECTIVE ;  /* 0x000000000000791b */ /* 0x003fe20003800000 */
.L_x_10771:
[----:B------:R-:W-:Y:S01]  /*1cc60*/  IMAD.MOV.U32 R26, RZ, RZ, R14 ;  /* 0x000000ffff1a7224 */ /* 0x000fe200078e000e */
[----:B------:R-:W-:Y:S06]  /*1cc70*/  BRA `(.L_x_10772) ;  /* 0xfffffea800f47947 */ /* 0x000fec000383ffff */
.L_x_10538:
[----:B0-----:R0:W1:Y:S02]  /*1cc80*/  SYNCS.PHASECHK.TRANS64.TRYWAIT P0, [R19+URZ+0x32400], R28 ;  /* 0x0324001c130075a7 */ /* 0x001064000800017f */
[----:B-1----:R-:W-:Y:S05]  /*1cc90*/  @!P0 NANOSLEEP.SYNCS 0x989680 ;  /* 0x009896800000895d */ /* 0x002fea0003900000 */
[----:B------:R-:W1:Y:S02]  /*1cca0*/  @!P0 SYNCS.PHASECHK.TRANS64 P0, [R19+URZ+0x32400], R28 ;  /* 0x0324001c130085a7 */ /* 0x000e64000800007f */
[----:B-1----:R-:W-:Y:S05]  /*1ccb0*/  @!P0 BRA `(.L_x_10538) ;  /* 0xfffffffc00f08947 */ /* 0x002fea000383ffff */
[----:B------:R-:W-:Y:S05]  /*1ccc0*/  BRA `(.L_x_10773) ;  /* 0xfffffeb0000c7947 */ /* 0x000fea000383ffff */
.L_x_10546:
        /* <DEDUP_REMOVED lines=8> */
.L_x_10775:
[----:B------:R-:W-:Y:S05]  /*1cd50*/  BSYNC B1 ;  /* 0x0000000000017941 */ /* 0x000fea0003800000 */
.L_x_10774:
        /* <DEDUP_REMOVED lines=8> */
.L_x_10776:
[----:B------:R-:W-:Y:S02]  /*1cde0*/  IMAD.MOV.U32 R13, RZ, RZ, R25 ;  /* 0x000000ffff0d7224 */ /* 0x000fe400078e0019 */
[----:B------:R-:W-:-:S07]  /*1cdf0*/  IMAD.MOV.U32 R20, RZ, RZ, R14 ;  /* 0x000000ffff147224 */ /* 0x000fce00078e000e */
[----:B------:R-:W-:Y:S05]  /*1ce00*/  WARPSYNC.COLLECTIVE R15, `(.L_x_10777) ;  /* 0x000000000f087348 */ /* 0x000fea0003c00000 */
[----:B------:R0:W1:Y:S02]  /*1ce10*/  SHFL.IDX P6, R14, R13, R12, R11 ;  /* 0x0000000c0d0e7389 */ /* 0x00006400000c000b */
[----:B01----:R-:W-:Y:S01]  /*1ce20*/  ENDCOLLECTIVE ;  /* 0x000000000000791b */ /* 0x003fe20003800000 */
.L_x_10777:
[----:B------:R-:W-:Y:S02]  /*1ce30*/  IMAD.MOV.U32 R13, RZ, RZ, R26 ;  /* 0x000000ffff0d7224 */ /* 0x000fe400078e001a */
[----:B------:R-:W-:-:S07]  /*1ce40*/  IMAD.MOV.U32 R21, RZ, RZ, R14 ;  /* 0x000000ffff157224 */ /* 0x000fce00078e000e */
[----:B------:R-:W-:Y:S05]  /*1ce50*/  WARPSYNC.COLLECTIVE R15, `(.L_x_10778) ;  /* 0x000000000f087348 */ /* 0x000fea0003c00000 */
[----:B------:R0:W1:Y:S02]  /*1ce60*/  SHFL.IDX P6, R14, R13, R12, R11 ;  /* 0x0000000c0d0e7389 */ /* 0x00006400000c000b */
[----:B01----:R-:W-:Y:S01]  /*1ce70*/  ENDCOLLECTIVE ;  /* 0x000000000000791b */ /* 0x003fe20003800000 */
.L_x_10778:
[----:B------:R-:W-:Y:S05]  /*1ce80*/  BRA `(.L_x_10779) ;  /* 0xfffffeb8007c7947 */ /* 0x000fea000383ffff */
.L_x_10550:
[----:B0-----:R0:W1:Y:S02]  /*1ce90*/  SYNCS.PHASECHK.TRANS64.TRYWAIT P1, [R19+URZ+0x32400], R28 ;  /* 0x0324001c130075a7 */ /* 0x001064000802017f */
[----:B-1----:R-:W-:Y:S05]  /*1cea0*/  @!P1 NANOSLEEP.SYNCS 0x989680 ;  /* 0x009896800000995d */ /* 0x002fea0003900000 */
[----:B------:R-:W1:Y:S02]  /*1ceb0*/  @!P1 SYNCS.PHASECHK.TRANS64 P1, [R19+URZ+0x32400], R28 ;  /* 0x0324001c130095a7 */ /* 0x000e64000802007f */
[----:B-1----:R-:W-:Y:S05]  /*1cec0*/  @!P1 BRA `(.L_x_10550) ;  /* 0xfffffffc00f09947 */ /* 0x002fea000383ffff */
[----:B------:R-:W-:Y:S05]  /*1ced0*/  BRA `(.L_x_10780) ;  /* 0xfffffebc005c7947 */ /* 0x000fea000383ffff */
.L_x_10556:
[----:B---3--:R3:W4:Y:S02]  /*1cee0*/  SYNCS.PHASECHK.TRANS64.TRYWAIT P1, [R4+URZ+0x32430], R5 ;  /* 0x03243005040075a7 */ /* 0x008724000802017f */
[----:B----4-:R-:W-:Y:S05]  /*1cef0*/  @!P1 NANOSLEEP.SYNCS 0x989680 ;  /* 0x009896800000995d */ /* 0x010fea0003900000 */
[----:B------:R-:W4:Y:S02]  /*1cf00*/  @!P1 SYNCS.PHASECHK.TRANS64 P1, [R4+URZ+0x32430], R5 ;  /* 0x03243005040095a7 */ /* 0x000f24000802007f */
[----:B----4-:R-:W-:Y:S05]  /*1cf10*/  @!P1 BRA `(.L_x_10556) ;  /* 0xfffffffc00f09947 */ /* 0x010fea000383ffff */
[----:B------:R-:W-:Y:S05]  /*1cf20*/  BRA `(.L_x_10555) ;  /* 0xfffffec800a87947 */ /* 0x000fea000383ffff */
.L_x_10558:
[----:B0-----:R0:W4:Y:S02]  /*1cf30*/  SYNCS.PHASECHK.TRANS64.TRYWAIT P1, [R19+URZ+0x32410], R0 ;  /* 0x03241000130075a7 */ /* 0x001124000802017f */
[----:B----4-:R-:W-:Y:S05]  /*1cf40*/  @!P1 NANOSLEEP.SYNCS 0x989680 ;  /* 0x009896800000995d */ /* 0x010fea0003900000 */
[----:B------:R-:W4:Y:S02]  /*1cf50*/  @!P1 SYNCS.PHASECHK.TRANS64 P1, [R19+URZ+0x32410], R0 ;  /* 0x03241000130095a7 */ /* 0x000f24000802007f */
[----:B----4-:R-:W-:Y:S05]  /*1cf60*/  @!P1 BRA `(.L_x_10558) ;  /* 0xfffffffc00f09947 */ /* 0x010fea000383ffff */
[----:B------:R-:W-:Y:S05]  /*1cf70*/  BRA `(.L_x_10781) ;  /* 0xfffffecc00547947 */ /* 0x000fea000383ffff */
.L_x_10562:
[----:B------:R0:W0:Y:S02]  /*1cf80*/  SYNCS.PHASECHK.TRANS64.TRYWAIT P1, [R4+URZ+0x32450], R5 ;  /* 0x03245005040075a7 */ /* 0x000024000802017f */
[----:B0-----:R-:W-:Y:S05]  /*1cf90*/  @!P1 NANOSLEEP.SYNCS 0x989680 ;  /* 0x009896800000995d */ /* 0x001fea0003900000 */
[----:B------:R-:W0:Y:S02]  /*1cfa0*/  @!P1 SYNCS.PHASECHK.TRANS64 P1, [R4+URZ+0x32450], R5 ;  /* 0x03245005040095a7 */ /* 0x000e24000802007f */
[----:B0-----:R-:W-:Y:S05]  /*1cfb0*/  @!P1 BRA `(.L_x_10562) ;  /* 0xfffffffc00f09947 */ /* 0x001fea000383ffff */
[----:B------:R-:W-:Y:S05]  /*1cfc0*/  BRA `(.L_x_10561) ;  /* 0xfffffecc00647947 */ /* 0x000fea000383ffff */
.L_x_10569:
[----:B-1----:R1:W2:Y:S02]  /*1cfd0*/  SYNCS.PHASECHK.TRANS64.TRYWAIT P2, [R4+URZ+0x32430], R0 ;  /* 0x03243000040075a7 */ /* 0x0022a4000804017f */
[----:B--2---:R-:W-:Y:S05]  /*1cfe0*/  @!P2 NANOSLEEP.SYNCS 0x989680 ;  /* 0x009896800000a95d */ /* 0x004fea0003900000 */
[----:B------:R-:W2:Y:S02]  /*1cff0*/  @!P2 SYNCS.PHASECHK.TRANS64 P2, [R4+URZ+0x32430], R0 ;  /* 0x032430000400a5a7 */ /* 0x000ea4000804007f */
[----:B--2---:R-:W-:Y:S05]  /*1d000*/  @!P2 BRA `(.L_x_10569) ;  /* 0xfffffffc00f0a947 */ /* 0x004fea000383ffff */
[----:B------:R-:W-:Y:S05]  /*1d010*/  BRA `(.L_x_10568) ;  /* 0xfffffef000887947 */ /* 0x000fea000383ffff */
.L_x_10573:
[----:B---3--:R3:W4:Y:S02]  /*1d020*/  SYNCS.PHASECHK.TRANS64.TRYWAIT P2, [R4+URZ+0x32450], R0 ;  /* 0x03245000040075a7 */ /* 0x008724000804017f */
[----:B----4-:R-:W-:Y:S05]  /*1d030*/  @!P2 NANOSLEEP.SYNCS 0x989680 ;  /* 0x009896800000a95d */ /* 0x010fea0003900000 */
[----:B------:R-:W4:Y:S02]  /*1d040*/  @!P2 SYNCS.PHASECHK.TRANS64 P2, [R4+URZ+0x32450], R0 ;  /* 0x032450000400a5a7 */ /* 0x000f24000804007f */
[----:B----4-:R-:W-:Y:S05]  /*1d050*/  @!P2 BRA `(.L_x_10573) ;  /* 0xfffffffc00f0a947 */ /* 0x010fea000383ffff */
[----:B------:R-:W-:Y:S05]  /*1d060*/  BRA `(.L_x_10572) ;  /* 0xfffffef400207947 */ /* 0x000fea000383ffff */
.L_x_10581:
[----:B------:R-:W-:Y:S02]  /*1d070*/  IMAD.MOV.U32 R13, RZ, RZ, R20 ;  /* 0x000000ffff0d7224 */ /* 0x000fe400078e0014 */
[----:B------:R-:W-:Y:S02]  /*1d080*/  IMAD.MOV.U32 R12, RZ, RZ, RZ ;  /* 0x000000ffff0c7224 */ /* 0x000fe400078e00ff */
[----:B------:R-:W-:Y:S02]  /*1d090*/  IMAD.MOV.U32 R11, RZ, RZ, 0x181f ;  /* 0x0000181fff0b7424 */ /* 0x000fe400078e00ff */
[----:B------:R-:W-:-:S07]  /*1d0a0*/  IMAD.MOV.U32 R15, RZ, RZ, -0x1 ;  /* 0xffffffffff0f7424 */ /* 0x000fce00078e00ff */
[----:B-----5:R-:W-:Y:S05]  /*1d0b0*/  WARPSYNC.COLLECTIVE R15, `(.L_x_10782) ;  /* 0x000000000f087348 */ /* 0x020fea0003c00000 */
[----:B------:R0:W1:Y:S02]  /*1d0c0*/  SHFL.IDX P6, R14, R13, R12, R11 ;  /* 0x0000000c0d0e7389 */ /* 0x00006400000c000b */
[----:B01---5:R-:W-:Y:S01]  /*1d0d0*/  ENDCOLLECTIVE ;  /* 0x000000000000791b */ /* 0x023fe20003800000 */
.L_x_10782:
[----:B------:R-:W-:Y:S02]  /*1d0e0*/  IMAD.MOV.U32 R13, RZ, RZ, R3 ;  /* 0x000000ffff0d7224 */ /* 0x000fe400078e0003 */
[----:B------:R-:W-:-:S07]  /*1d0f0*/  IMAD.MOV.U32 R88, RZ, RZ, R14 ;  /* 0x000000ffff587224 */ /* 0x000fce00078e000e */
[----:B------:R-:W-:Y:S05]  /*1d100*/  WARPSYNC.COLLECTIVE R15, `(.L_x_10783) ;  /* 0x000000000f087348 */ /* 0x000fea0003c00000 */
[----:B------:R0:W1:Y:S02]  /*1d110*/  SHFL.IDX P6, R14, R13, R12, R11 ;  /* 0x0000000c0d0e7389 */ /* 0x00006400000c000b */
[----:B01----:R-:W-:Y:S01]  /*1d120*/  ENDCOLLECTIVE ;  /* 0x000000000000791b */ /* 0x003fe20003800000 */
.L_x_10783:
[----:B------:R-:W-:Y:S05]  /*1d130*/  BRA `(.L_x_10784) ;  /* 0xffffff3c00487947 */ /* 0x000fea000383ffff */
.L_x_10584:
        /* <DEDUP_REMOVED lines=8> */
.L_x_10786:
[----:B------:R-:W-:Y:S05]  /*1d1c0*/  BSYNC B1 ;  /* 0x0000000000017941 */ /* 0x000fea0003800000 */
.L_x_10785:
        /* <DEDUP_REMOVED lines=8> */
.L_x_10787:
[----:B------:R-:W-:Y:S05]  /*1d250*/  BRA `(.L_x_10788) ;  /* 0xffffff3c00907947 */ /* 0x000fea000383ffff */
.L_x_10587:
[----:B------:R-:W-:Y:S01]  /*1d260*/  BSSY B1, `(.L_x_10789) ;  /* 0x0000008000017945 */ /* 0x000fe20003800000 */
[----:B------:R-:W-:Y:S02]  /*1d270*/  IMAD.MOV.U32 R13, RZ, RZ, R20 ;  /* 0x000000ffff0d7224 */ /* 0x000fe400078e0014 */
[----:B------:R-:W-:Y:S02]  /*1d280*/  IMAD.MOV.U32 R12, RZ, RZ, 0x2 ;  /* 0x00000002ff0c7424 */ /* 0x000fe400078e00ff */
[----:B--2---:R-:W-:Y:S02]  /*1d290*/  IMAD.MOV.U32 R11, RZ, RZ, 0x181f ;  /* 0x0000181fff0b7424 */ /* 0x004fe400078e00ff */
[----:B------:R-:W-:-:S07]  /*1d2a0*/  IMAD.MOV.U32 R15, RZ, RZ, -0x1 ;  /* 0xffffffffff0f7424 */ /* 0x000fce00078e00ff */
[----:B01-34-:R-:W-:Y:S05]  /*1d2b0*/  WARPSYNC.COLLECTIVE R15, `(.L_x_10790) ;  /* 0x000000000f087348 */ /* 0x01bfea0003c00000 */
[----:B------:R2:W0:Y:S02]  /*1d2c0*/  SHFL.IDX P6, R14, R13, R12, R11 ;  /* 0x0000000c0d0e7389 */ /* 0x00042400000c000b */
[----:B01234-:R-:W-:Y:S01]  /*1d2d0*/  ENDCOLLECTIVE ;  /* 0x000000000000791b */ /* 0x01ffe20003800000 */
.L_x_10790:
[----:B------:R-:W-:Y:S05]  /*1d2e0*/  BSYNC B1 ;  /* 0x0000000000017941 */ /* 0x000fea0003800000 */
.L_x_10789:
        /* <DEDUP_REMOVED lines=8> */
.L_x_10791:
[----:B------:R-:W-:Y:S05]  /*1d370*/  BRA `(.L_x_10792) ;  /* 0xffffff3c00d87947 */ /* 0x000fea000383ffff */
.L_x_10590:
        /* <DEDUP_REMOVED lines=8> */
.L_x_10794:
[----:B------:R-:W-:Y:S05]  /*1d400*/  BSYNC B1 ;  /* 0x0000000000017941 */ /* 0x000fea0003800000 */
.L_x_10793:
        /* <DEDUP_REMOVED lines=8> */
.L_x_10795:
[----:B------:R-:W-:Y:S05]  /*1d490*/  BRA `(.L_x_10796) ;  /* 0xffffff4000207947 */ /* 0x000fea000383ffff */
.L_x_10592:
[----:B------:R-:W-:Y:S02]  /*1d4a0*/  IMAD.MOV.U32 R13, RZ, RZ, R8 ;  /* 0x000000ffff0d7224 */ /* 0x000fe400078e0008 */
[----:B------:R-:W-:Y:S02]  /*1d4b0*/  IMAD.MOV.U32 R12, RZ, RZ, RZ ;  /* 0x000000ffff0c7224 */ /* 0x000fe400078e00ff */
[----:B------:R-:W-:Y:S02]  /*1d4c0*/  IMAD.MOV.U32 R11, RZ, RZ, 0x1c1f ;  /* 0x00001c1fff0b7424 */ /* 0x000fe400078e00ff */
[----:B------:R-:W-:-:S07]  /*1d4d0*/  IMAD.MOV.U32 R15, RZ, RZ, -0x1 ;  /* 0xffffffffff0f7424 */ /* 0x000fce00078e00ff */
[----:B------:R-:W-:Y:S05]  /*1d4e0*/  WARPSYNC.COLLECTIVE R15, `(.L_x_10797) ;  /* 0x000000000f087348 */ /* 0x000fea0003c00000 */
[----:B------:R0:W1:Y:S02]  /*1d4f0*/  SHFL.IDX P6, R14, R13, R12, R11 ;  /* 0x0000000c0d0e7389 */ /* 0x00006400000c000b */
[----:B01----:R-:W-:Y:S01]  /*1d500*/  ENDCOLLECTIVE ;  /* 0x000000000000791b */ /* 0x003fe20003800000 */
.L_x_10797:
[----:B------:R-:W-:Y:S02]  /*1d510*/  IMAD.MOV.U32 R13, RZ, RZ, R3 ;  /* 0x000000ffff0d7224 */ /* 0x000fe400078e0003 */
[----:B------:R-:W-:-:S07]  /*1d520*/  IMAD.MOV.U32 R9, RZ, RZ, R14 ;  /* 0x000000ffff097224 */ /* 0x000fce00078e000e */
[----:B------:R-:W-:Y:S05]  /*1d530*/  WARPSYNC.COLLECTIVE R15, `(.L_x_10798) ;  /* 0x000000000f087348 */ /* 0x000fea0003c00000 */
[----:B------:R0:W1:Y:S02]  /*1d540*/  SHFL.IDX P6, R14, R13, R12, R11 ;  /* 0x0000000c0d0e7389 */ /* 0x00006400000c000b */
[----:B01----:R-:W-:Y:S01]  /*1d550*/  ENDCOLLECTIVE ;  /* 0x000000000000791b */ /* 0x003fe20003800000 */
.L_x_10798:
[----:B------:R-:W-:Y:S01]  /*1d560*/  IMAD.MOV.U32 R12, RZ, RZ, R14 ;  /* 0x000000ffff0c7224 */ /* 0x000fe200078e000e */
[----:B------:R-:W-:Y:S06]  /*1d570*/  BRA `(.L_x_10799) ;  /* 0xffffff4400207947 */ /* 0x000fec000383ffff */
.L_x_10595:
[----:B------:R-:W-:Y:S01]  /*1d580*/  BSSY B1, `(.L_x_10800) ;  /* 0x0000008000017945 */ /* 0x000fe20003800000 */
[----:B---3--:R-:W-:Y:S02]  /*1d590*/  IMAD.MOV.U32 R13, RZ, RZ, R8 ;  /* 0x000000ffff0d7224 */ /* 0x008fe400078e0008 */
[----:B--2---:R-:W-:Y:S02]  /*1d5a0*/  IMAD.MOV.U32 R12, RZ, RZ, 0x1 ;  /* 0x00000001ff0c7424 */ /* 0x004fe400078e00ff */
[----:B------:R-:W-:Y:S02]  /*1d5b0*/  IMAD.MOV.U32 R11, RZ, RZ, 0x1c1f ;  /* 0x00001c1fff0b7424 */ /* 0x000fe400078e00ff */
[----:B------:R-:W-:-:S07]  /*1d5c0*/  IMAD.MOV.U32 R15, RZ, RZ, -0x1 ;  /* 0xffffffffff0f7424 */ /* 0x000fce00078e00ff */
[----:B01----:R-:W-:Y:S05]  /*1d5d0*/  WARPSYNC.COLLECTIVE R15, `(.L_x_10801) ;  /* 0x000000000f087348 */ /* 0x003fea0003c00000 */
[----:B------:R2:W3:Y:S02]  /*1d5e0*/  SHFL.IDX P6, R14, R13, R12, R11 ;  /* 0x0000000c0d0e7389 */ /* 0x0004e400000c000b */
[----:B0123--:R-:W-:Y:S01]  /*1d5f0*/  ENDCOLLECTIVE ;  /* 0x000000000000791b */ /* 0x00ffe20003800000 */
.L_x_10801:
[----:B------:R-:W-:Y:S05]  /*1d600*/  BSYNC B1 ;  /* 0x0000000000017941 */ /* 0x000fea0003800000 */
.L_x_10800:
        /* <DEDUP_REMOVED lines=8> */
.L_x_10802:
[----:B------:R-:W-:Y:S01]  /*1d690*/  IMAD.MOV.U32 R3, RZ, RZ, R14 ;  /* 0x000000ffff037224 */ /* 0x000fe200078e000e */
[----:B------:R-:W-:Y:S06]  /*1d6a0*/  BRA `(.L_x_10803) ;  /* 0xffffff4c00f87947 */ /* 0x000fec000383ffff */
.L_x_10599:
[----:B------:R-:W-:Y:S02]  /*1d6b0*/  IMAD.MOV.U32 R13, RZ, RZ, R20 ;  /* 0x000000ffff0d7224 */ /* 0x000fe400078e0014 */
[----:B------:R-:W-:Y:S02]  /*1d6c0*/  IMAD.MOV.U32 R12, RZ, RZ, RZ ;  /* 0x000000ffff0c7224 */ /* 0x000fe400078e00ff */
[----:B------:R-:W-:Y:S02]  /*1d6d0*/  IMAD.MOV.U32 R11, RZ, RZ, 0x181f ;  /* 0x0000181fff0b7424 */ /* 0x000fe400078e00ff */
[----:B------:R-:W-:-:S07]  /*1d6e0*/  IMAD.MOV.U32 R15, RZ, RZ, -0x1 ;  /* 0xffffffffff0f7424 */ /* 0x000fce00078e00ff */
[----:B0-----:R-:W-:Y:S05]  /*1d6f0*/  WARPSYNC.COLLECTIVE R15, `(.L_x_10804) ;  /* 0x000000000f087348 */ /* 0x001fea0003c00000 */
[----:B------:R1:W2:Y:S02]  /*1d700*/  SHFL.IDX P6, R14, R13, R12, R11 ;  /* 0x0000000c0d0e7389 */ /* 0x0002a400000c000b */
[----:B012---:R-:W-:Y:S01]  /*1d710*/  ENDCOLLECTIVE ;  /* 0x000000000000791b */ /* 0x007fe20003800000 */
.L_x_10804:
[----:B------:R-:W-:Y:S02]  /*1d720*/  IMAD.MOV.U32 R13, RZ, RZ, R3 ;  /* 0x000000ffff0d7224 */ /* 0x000fe400078e0003 */
[----:B------:R-:W-:-:S07]  /*1d730*/  IMAD.MOV.U32 R0, RZ, RZ, R14 ;  /* 0x000000ffff007224 */ /* 0x000fce00078e000e */
[----:B------:R-:W-:Y:S05]  /*1d740*/  WARPSYNC.COLLECTIVE R15, `(.L_x_10805) ;  /* 0x000000000f087348 */ /* 0x000fea0003c00000 */
[----:B------:R0:W1:Y:S02]  /*1d750*/  SHFL.IDX P6, R14, R13, R12, R11 ;  /* 0x0000000c0d0e7389 */ /* 0x00006400000c000b */
[----:B01----:R-:W-:Y:S01]  /*1d760*/  ENDCOLLECTIVE ;  /* 0x000000000000791b */ /* 0x003fe20003800000 */
.L_x_10805:
[----:B------:R-:W-:Y:S05]  /*1d770*/  BRA `(.L_x_10806) ;  /* 0xffffff6400587947 */ /* 0x000fea000383ffff */
.L_x_10602:
[----:B------:R-:W-:Y:S01]  /*1d780*/  BSSY B1, `(.L_x_10807) ;  /* 0x0000008000017945 */ /* 0x000fe20003800000 */
[----:B------:R-:W-:Y:S02]  /*1d790*/  IMAD.MOV.U32 R13, RZ, RZ, R20 ;  /* 0x000000ffff0d7224 */ /* 0x000fe400078e0014 */
[----:B------:R-:W-:Y:S02]  /*1d7a0*/  IMAD.MOV.U32 R12, RZ, RZ, 0x1 ;  /* 0x00000001ff0c7424 */ /* 0x000fe400078e00ff */
[----:B----4-:R-:W-:Y:S02]  /*1d7b0*/  IMAD.MOV.U32 R11, RZ, RZ, 0x181f ;  /* 0x0000181fff0b7424 */ /* 0x010fe400078e00ff */
[----:B------:R-:W-:-:S07]  /*1d7c0*/  IMAD.MOV.U32 R15, RZ, RZ, -0x1 ;  /* 0xffffffffff0f7424 */ /* 0x000fce00078e00ff */
[----:B0123--:R-:W-:Y:S05]  /*1d7d0*/  WARPSYNC.COLLECTIVE R15, `(.L_x_10808) ;  /* 0x000000000f087348 */ /* 0x00ffea0003c00000 */
[----:B---3--:R3:W4:Y:S02]  /*1d7e0*/  SHFL.IDX P6, R14, R13, R12, R11 ;  /* 0x0000000c0d0e7389 */ /* 0x00872400000c000b */
[----:B01234-:R-:W-:Y:S01]  /*1d7f0*/  ENDCOLLECTIVE ;  /* 0x000000000000791b */ /* 0x01ffe20003800000 */
.L_x_10808:
[----:B------:R-:W-:Y:S05]  /*1d800*/  BSYNC B1 ;  /* 0x0000000000017941 */ /* 0x000fea0003800000 */
.L_x_10807:
        /* <DEDUP_REMOVED lines=8> */
.L_x_10809:
[----:B------:R-:W-:Y:S05]  /*1d890*/  BRA `(.L_x_10810) ;  /* 0xffffff6400a47947 */ /* 0x000fea000383ffff */
.L_x_10605:
        /* <DEDUP_REMOVED lines=8> */
.L_x_10812:
[----:B------:R-:W-:Y:S05]  /*1d920*/  BSYNC B1 ;  /* 0x0000000000017941 */ /* 0x000fea0003800000 */
.L_x_10811:
        /* <DEDUP_REMOVED lines=8> */
.L_x_10813:
[----:B------:R-:W-:Y:S05]  /*1d9b0*/  BRA `(.L_x_10814) ;  /* 0xffffff6400ec7947 */ /* 0x000fea000383ffff */
.L_x_10608:
[----:B------:R-:W-:Y:S01]  /*1d9c0*/  BSSY B1, `(.L_x_10815) ;  /* 0x0000008000017945 */ /* 0x000fe20003800000 */
[----:B------:R-:W-:Y:S02]  /*1d9d0*/  IMAD.MOV.U32 R13, RZ, RZ, R20 ;  /* 0x000000ffff0d7224 */ /* 0x000fe400078e0014 */
[----:B------:R-:W-:Y:S02]  /*1d9e0*/  IMAD.MOV.U32 R12, RZ, RZ, 0x3 ;  /* 0x00000003ff0c7424 */ /* 0x000fe400078e00ff */
[----:B----4-:R-:W-:Y:S02]  /*1d9f0*/  IMAD.MOV.U32 R11, RZ, RZ, 0x181f ;  /* 0x0000181fff0b7424 */ /* 0x010fe400078e00ff */
[----:B------:R-:W-:-:S07]  /*1da00*/  IMAD.MOV.U32 R15, RZ, RZ, -0x1 ;  /* 0xffffffffff0f7424 */ /* 0x000fce00078e00ff */
[----:B0123--:R-:W-:Y:S05]  /*1da10*/  WARPSYNC.COLLECTIVE R15, `(.L_x_10816) ;  /* 0x000000000f087348 */ /* 0x00ffea0003c00000 */
[----:B0-----:R0:W4:Y:S02]  /*1da20*/  SHFL.IDX P6, R14, R13, R12, R11 ;  /* 0x0000000c0d0e7389 */ /* 0x00112400000c000b */
[----:B01234-:R-:W-:Y:S01]  /*1da30*/  ENDCOLLECTIVE ;  /* 0x000000000000791b */ /* 0x01ffe20003800000 */
.L_x_10816:
[----:B------:R-:W-:Y:S05]  /*1da40*/  BSYNC B1 ;  /* 0x0000000000017941 */ /* 0x000fea0003800000 */
.L_x_10815:
        /* <DEDUP_REMOVED lines=8> */
.L_x_10817:
[----:B------:R-:W-:Y:S05]  /*1dad0*/  BRA `(.L_x_10818) ;  /* 0xffffff6800347947 */ /* 0x000fea000383ffff */
.L_x_10625:
        /* <DEDUP_REMOVED lines=8> */
[----:B-1----:R-:W-:Y:S05]  /*1db60*/  WARPSYNC.COLLECTIVE R15, `(.L_x_10820) ;  /* 0x000000000f087348 */ /* 0x002fea0003c00000 */
[----:B------:R0:W2:Y:S02]  /*1db70*/  SHFL.IDX P6, R14, R13, R12, R11 ;  /* 0x0000000c0d0e7389 */ /* 0x0000a400000c000b */
[----:B012---:R-:W-:Y:S01]  /*1db80*/  ENDCOLLECTIVE ;  /* 0x000000000000791b */ /* 0x007fe20003800000 */
.L_x_10820:
[----:B------:R-:W-:Y:S05]  /*1db90*/  BSYNC B1 ;  /* 0x0000000000017941 */ /* 0x000fea0003800000 */
.L_x_10819:
[----:B------:R-:W-:Y:S05]  /*1dba0*/  BRA `(.L_x_10821) ;  /* 0xffffff8000447947 */ /* 0x000fea000383ffff */
.L_x_10627:
[----:B------:R-:W-:Y:S01]  /*1dbb0*/  BSSY B1, `(.L_x_10822) ;  /* 0x0000006000017945 */ /* 0x000fe20003800000 */
[----:B------:R-:W-:-:S07]  /*1dbc0*/  IMAD.MOV.U32 R15, RZ, RZ, -0x1 ;  /* 0xffffffffff0f7424 */ /* 0x000fce00078e00ff */
[----:B01----:R-:W-:Y:S05]  /*1dbd0*/  WARPSYNC.COLLECTIVE R15, `(.L_x_10823) ;  /* 0x000000000f0c7348 */ /* 0x003fea0003c00000 */
[----:B------:R-:W-:Y:S02]  /*1dbe0*/  ELECT P6, UR62, PT ;  /* 0x00000000003e782f */ /* 0x000fe400038c0000 */
[----:B------:R-:W-:Y:S01]  /*1dbf0*/  MOV R14, UR62 ;  /* 0x0000003e000e7c02 */ /* 0x000fe20008000f00 */
[----:B01----:R-:W-:Y:S10]  /*1dc00*/  ENDCOLLECTIVE ;  /* 0x000000000000791b */ /* 0x003ff40003800000 */
.L_x_10823:
[----:B------:R-:W-:Y:S05]  /*1dc10*/  BSYNC B1 ;  /* 0x0000000000017941 */ /* 0x000fea0003800000 */
.L_x_10822:
[----:B------:R-:W-:Y:S05]  /*1dc20*/  BRA `(.L_x_10626) ;  /* 0xffffff80003c7947 */ /* 0x000fea000383ffff */
.L_x_10629:
[----:B0-----:R0:W2:Y:S02]  /*1dc30*/  SYNCS.PHASECHK.TRANS64.TRYWAIT P0, [R22+URZ+0x32420], R7 ;  /* 0x03242007160075a7 */ /* 0x0010a4000800017f */
[----:B--2---:R-:W-:Y:S05]  /*1dc40*/  @!P0 NANOSLEEP.SYNCS 0x989680 ;  /* 0x009896800000895d */ /* 0x004fea0003900000 */
[----:B------:R-:W2:Y:S02]  /*1dc50*/  @!P0 SYNCS.PHASECHK.TRANS64 P0, [R22+URZ+0x32420], R7 ;  /* 0x03242007160085a7 */ /* 0x000ea4000800007f */
[----:B--2---:R-:W-:Y:S05]  /*1dc60*/  @!P0 BRA `(.L_x_10629) ;  /* 0xfffffffc00f08947 */ /* 0x004fea000383ffff */
[----:B------:R-:W-:Y:S05]  /*1dc70*/  BRA `(.L_x_10824) ;  /* 0xffffff80004c7947 */ /* 0x000fea000383ffff */
.L_x_10633:
[----:B0-----:R0:W2:Y:S02]  /*1dc80*/  SYNCS.PHASECHK.TRANS64.TRYWAIT P0, [R7+URZ+0x324a0], R8 ;  /* 0x0324a008070075a7 */ /* 0x0010a4000800017f */
[----:B--2---:R-:W-:Y:S05]  /*1dc90*/  @!P0 NANOSLEEP.SYNCS 0x989680 ;  /* 0x009896800000895d */ /* 0x004fea0003900000 */
[----:B------:R-:W2:Y:S02]  /*1dca0*/  @!P0 SYNCS.PHASECHK.TRANS64 P0, [R7+URZ+0x324a0], R8 ;  /* 0x0324a008070085a7 */ /* 0x000ea4000800007f */
[----:B--2---:R-:W-:Y:S05]  /*1dcb0*/  @!P0 BRA `(.L_x_10633) ;  /* 0xfffffffc00f08947 */ /* 0x004fea000383ffff */
[----:B------:R-:W-:Y:S05]  /*1dcc0*/  BRA `(.L_x_10825) ;  /* 0xffffff8000647947 */ /* 0x000fea000383ffff */
.L_x_10638:
[----:B--2---:R2:W3:Y:S02]  /*1dcd0*/  SYNCS.PHASECHK.TRANS64.TRYWAIT P0, [R7+URZ+0x324c0], R8 ;  /* 0x0324c008070075a7 */ /* 0x0044e4000800017f */
[----:B---3--:R-:W-:Y:S05]  /*1dce0*/  @!P0 NANOSLEEP.SYNCS 0x989680 ;  /* 0x009896800000895d */ /* 0x008fea0003900000 */
[----:B------:R-:W3:Y:S02]  /*1dcf0*/  @!P0 SYNCS.PHASECHK.TRANS64 P0, [R7+URZ+0x324c0], R8 ;  /* 0x0324c008070085a7 */ /* 0x000ee4000800007f */
[----:B---3--:R-:W-:Y:S05]  /*1dd00*/  @!P0 BRA `(.L_x_10638) ;  /* 0xfffffffc00f08947 */ /* 0x008fea000383ffff */
[----:B------:R-:W-:Y:S05]  /*1dd10*/  BRA `(.L_x_10826) ;  /* 0xffffff8000e07947 */ /* 0x000fea000383ffff */
.L_x_10648:
[----:B0-----:R0:W2:Y:S02]  /*1dd20*/  SYNCS.PHASECHK.TRANS64.TRYWAIT P2, [R6+URZ+0x324a0], R7 ;  /* 0x0324a007060075a7 */ /* 0x0010a4000804017f */
[----:B--2---:R-:W-:Y:S05]  /*1dd30*/  @!P2 NANOSLEEP.SYNCS 0x989680 ;  /* 0x009896800000a95d */ /* 0x004fea0003900000 */
[----:B------:R-:W2:Y:S02]  /*1dd40*/  @!P2 SYNCS.PHASECHK.TRANS64 P2, [R6+URZ+0x324a0], R7 ;  /* 0x0324a0070600a5a7 */ /* 0x000ea4000804007f */
[----:B--2---:R-:W-:Y:S05]  /*1dd50*/  @!P2 BRA `(.L_x_10648) ;  /* 0xfffffffc00f0a947 */ /* 0x004fea000383ffff */
[----:B------:R-:W-:Y:S05]  /*1dd60*/  BRA `(.L_x_10827) ;  /* 0xffffff8800547947 */ /* 0x000fea000383ffff */
.L_x_10653:
[----:B--2---:R2:W3:Y:S02]  /*1dd70*/  SYNCS.PHASECHK.TRANS64.TRYWAIT P2, [R6+URZ+0x324c0], R7 ;  /* 0x0324c007060075a7 */ /* 0x0044e4000804017f */
[----:B---3--:R-:W-:Y:S05]  /*1dd80*/  @!P2 NANOSLEEP.SYNCS 0x989680 ;  /* 0x009896800000a95d */ /* 0x008fea0003900000 */
[----:B------:R-:W3:Y:S02]  /*1dd90*/  @!P2 SYNCS.PHASECHK.TRANS64 P2, [R6+URZ+0x324c0], R7 ;  /* 0x0324c0070600a5a7 */ /* 0x000ee4000804007f */
[----:B---3--:R-:W-:Y:S05]  /*1dda0*/  @!P2 BRA `(.L_x_10653) ;  /* 0xfffffffc00f0a947 */ /* 0x008fea000383ffff */
[----:B------:R-:W-:Y:S05]  /*1ddb0*/  BRA `(.L_x_10828) ;  /* 0xffffff8800cc7947 */ /* 0x000fea000383ffff */
.L_x_10671:
[----:B------:R-:W1:Y:S01]  /*1ddc0*/  S2R R11, SR_TID.X ;  /* 0x00000000000b7919 */ /* 0x000e620000002100 */
[----:B------:R-:W-:Y:S01]  /*1ddd0*/  BSSY B0, `(.L_x_10829) ;  /* 0x000000a000007945 */ /* 0x000fe20003800000 */
[----:B------:R-:W-:Y:S02]  /*1dde0*/  IMAD.MOV.U32 R12, RZ, RZ, RZ ;  /* 0x000000ffff0c7224 */ /* 0x000fe400078e00ff */
[----:B------:R-:W-:Y:S01]  /*1ddf0*/  IMAD.MOV.U32 R15, RZ, RZ, -0x1 ;  /* 0xffffffffff0f7424 */ /* 0x000fe200078e00ff */
[----:B-1----:R-:W-:-:S04]  /*1de00*/  SHF.R.U32.HI R11, RZ, 0x5, R11 ;  /* 0x00000005ff0b7819 */ /* 0x002fc8000001160b */
[----:B------:R-:W-:-:S05]  /*1de10*/  LOP3.LUT R11, R11, 0x3, RZ, 0xc0, !PT ;  /* 0x000000030b0b7812 */ /* 0x000fca00078ec0ff */
[----:B------:R-:W-:Y:S02]  /*1de20*/  IMAD.MOV.U32 R13, RZ, RZ, R11 ;  /* 0x000000ffff0d7224 */ /* 0x000fe400078e000b */
[----:B------:R-:W-:-:S07]  /*1de30*/  IMAD.MOV.U32 R11, RZ, RZ, 0x1f ;  /* 0x0000001fff0b7424 */ /* 0x000fce00078e00ff */
[----:B0----5:R-:W-:Y:S05]  /*1de40*/  WARPSYNC.COLLECTIVE R15, `(.L_x_10830) ;  /* 0x000000000f087348 */ /* 0x021fea0003c00000 */
[----:B------:R1:W2:Y:S02]  /*1de50*/  SHFL.IDX P6, R14, R13, R12, R11 ;  /* 0x0000000c0d0e7389 */ /* 0x0002a400000c000b */
[----:B012--5:R-:W-:Y:S01]  /*1de60*/  ENDCOLLECTIVE ;  /* 0x000000000000791b */ /* 0x027fe20003800000 */
.L_x_10830:
[----:B------:R-:W-:Y:S05]  /*1de70*/  BSYNC B0 ;  /* 0x0000000000007941 */ /* 0x000fea0003800000 */
.L_x_10829:
[----:B------:R-:W-:Y:S05]  /*1de80*/  BRA `(.L_x_10831) ;  /* 0xffffff9800e87947 */ /* 0x000fea000383ffff */
.L_x_10674:
[----:B-1----:R1:W2:Y:S02]  /*1de90*/  SYNCS.PHASECHK.TRANS64.TRYWAIT P0, [R29+URZ+0x32440], R0 ;  /* 0x032440001d0075a7 */ /* 0x0022a4000800017f */
[----:B--2---:R-:W-:Y:S05]  /*1dea0*/  @!P0 NANOSLEEP.SYNCS 0x989680 ;  /* 0x009896800000895d */ /* 0x004fea0003900000 */
[----:B------:R-:W2:Y:S02]  /*1deb0*/  @!P0 SYNCS.PHASECHK.TRANS64 P0, [R29+URZ+0x32440], R0 ;  /* 0x032440001d0085a7 */ /* 0x000ea4000800007f */
[----:B--2---:R-:W-:Y:S05]  /*1dec0*/  @!P0 BRA `(.L_x_10674) ;  /* 0xfffffffc00f08947 */ /* 0x004fea000383ffff */
[----:B------:R-:W-:Y:S05]  /*1ded0*/  BRA `(.L_x_10832) ;  /* 0xffffff9c00147947 */ /* 0x000fea000383ffff */
.L_x_10675:
        /* <DEDUP_REMOVED lines=8> */
.L_x_10834:
[----:B------:R-:W-:Y:S05]  /*1df60*/  BSYNC B0 ;  /* 0x0000000000007941 */ /* 0x000fea0003800000 */
.L_x_10833:
        /* <DEDUP_REMOVED lines=9> */
.L_x_10835:
[----:B------:R-:W-:Y:S02]  /*1e000*/  IMAD.MOV.U32 R13, RZ, RZ, R4 ;  /* 0x000000ffff0d7224 */ /* 0x000fe400078e0004 */
[----:B------:R-:W-:Y:S02]  /*1e010*/  IMAD.MOV.U32 R12, RZ, RZ, 0x1 ;  /* 0x00000001ff0c7424 */ /* 0x000fe400078e00ff */
[----:B------:R-:W-:-:S07]  /*1e020*/  IMAD.MOV.U32 R3, RZ, RZ, R14 ;  /* 0x000000ffff037224 */ /* 0x000fce00078e000e */
[----:B------:R-:W-:Y:S05]  /*1e030*/  WARPSYNC.COLLECTIVE R15, `(.L_x_10836) ;  /* 0x000000000f087348 */ /* 0x000fea0003c00000 */
[----:B------:R0:W1:Y:S02]  /*1e040*/  SHFL.IDX P6, R14, R13, R12, R11 ;  /* 0x0000000c0d0e7389 */ /* 0x00006400000c000b */
[----:B01----:R-:W-:Y:S01]  /*1e050*/  ENDCOLLECTIVE ;  /* 0x000000000000791b */ /* 0x003fe20003800000 */
.L_x_10836:
        /* <DEDUP_REMOVED lines=15> */
.L_x_10837:
[----:B------:R-:W-:Y:S02]  /*1e150*/  @P0 IMAD R6, R5, 0x2, R22 ;  /* 0x0000000205060824 */ /* 0x000fe400078e0216 */
[----:B------:R-:W-:Y:S02]  /*1e160*/  IMAD.MOV.U32 R13, RZ, RZ, R4 ;  /* 0x000000ffff0d7224 */ /* 0x000fe400078e0004 */
[----:B------:R-:W-:Y:S02]  /*1e170*/  IMAD.MOV.U32 R12, RZ, RZ, 0x2 ;  /* 0x00000002ff0c7424 */ /* 0x000fe400078e00ff */
[----:B------:R-:W-:-:S07]  /*1e180*/  IMAD.MOV.U32 R3, RZ, RZ, R14 ;  /* 0x000000ffff037224 */ /* 0x000fce00078e000e */
[----:B------:R-:W-:Y:S05]  /*1e190*/  WARPSYNC.COLLECTIVE R15, `(.L_x_10838) ;  /* 0x000000000f087348 */ /* 0x000fea0003c00000 */
[----:B------:R0:W1:Y:S02]  /*1e1a0*/  SHFL.IDX P6, R14, R13, R12, R11 ;  /* 0x0000000c0d0e7389 */ /* 0x00006400000c000b */
[----:B01----:R-:W-:Y:S01]  /*1e1b0*/  ENDCOLLECTIVE ;  /* 0x000000000000791b */ /* 0x003fe20003800000 */
.L_x_10838:
        /* <DEDUP_REMOVED lines=15> */
.L_x_10839:
[----:B------:R-:W-:Y:S02]  /*1e2b0*/  @P0 IMAD R6, R5, 0x2, R22 ;  /* 0x0000000205060824 */ /* 0x000fe400078e0216 */
[----:B------:R-:W-:Y:S02]  /*1e2c0*/  IMAD.MOV.U32 R13, RZ, RZ, R4 ;  /* 0x000000ffff0d7224 */ /* 0x000fe400078e0004 */
[----:B------:R-:W-:Y:S02]  /*1e2d0*/  IMAD.MOV.U32 R12, RZ, RZ, 0x3 ;  /* 0x00000003ff0c7424 */ /* 0x000fe400078e00ff */
[----:B------:R-:W-:-:S07]  /*1e2e0*/  IMAD.MOV.U32 R3, RZ, RZ, R14 ;  /* 0x000000ffff037224 */ /* 0x000fce00078e000e */
[----:B------:R-:W-:Y:S05]  /*1e2f0*/  WARPSYNC.COLLECTIVE R15, `(.L_x_10840) ;  /* 0x000000000f087348 */ /* 0x000fea0003c00000 */
[----:B------:R0:W1:Y:S02]  /*1e300*/  SHFL.IDX P6, R14, R13, R12, R11 ;  /* 0x0000000c0d0e7389 */ /* 0x00006400000c000b */
[----:B01----:R-:W-:Y:S01]  /*1e310*/  ENDCOLLECTIVE ;  /* 0x000000000000791b */ /* 0x003fe20003800000 */
.L_x_10840:
        /* <DEDUP_REMOVED lines=15> */
.L_x_10841:
[----:B------:R-:W-:Y:S02]  /*1e410*/  @P0 IMAD R6, R5, 0x2, R22 ;  /* 0x0000000205060824 */ /* 0x000fe400078e0216 */
[----:B------:R-:W-:Y:S02]  /*1e420*/  IMAD.MOV.U32 R13, RZ, RZ, R4 ;  /* 0x000000ffff0d7224 */ /* 0x000fe400078e0004 */
[----:B------:R-:W-:Y:S02]  /*1e430*/  IMAD.MOV.U32 R12, RZ, RZ, 0x4 ;  /* 0x00000004ff0c7424 */ /* 0x000fe400078e00ff */
[----:B------:R-:W-:-:S07]  /*1e440*/  IMAD.MOV.U32 R3, RZ, RZ, R14 ;  /* 0x000000ffff037224 */ /* 0x000fce00078e000e */
[----:B------:R-:W-:Y:S05]  /*1e450*/  WARPSYNC.COLLECTIVE R15, `(.L_x_10842) ;  /* 0x000000000f087348 */ /* 0x000fea0003c00000 */
[----:B------:R0:W1:Y:S02]  /*1e460*/  SHFL.IDX P6, R14, R13, R12, R11 ;  /* 0x0000000c0d0e7389 */ /* 0x00006400000c000b */
[----:B01----:R-:W-:Y:S01]  /*1e470*/  ENDCOLLECTIVE ;  /* 0x000000000000791b */ /* 0x003fe20003800000 */
.L_x_10842:
        /* <DEDUP_REMOVED lines=15> */
.L_x_10843:
[----:B------:R-:W-:Y:S02]  /*1e570*/  @P0 IMAD R6, R5, 0x2, R22 ;  /* 0x0000000205060824 */ /* 0x000fe400078e0216 */
[----:B------:R-:W-:Y:S02]  /*1e580*/  IMAD.MOV.U32 R13, RZ, RZ, R4 ;  /* 0x000000ffff0d7224 */ /* 0x000fe400078e0004 */
[----:B------:R-:W-:Y:S02]  /*1e590*/  IMAD.MOV.U32 R12, RZ, RZ, 0x5 ;  /* 0x00000005ff0c7424 */ /* 0x000fe400078e00ff */
[----:B------:R-:W-:-:S07]  /*1e5a0*/  IMAD.MOV.U32 R3, RZ, RZ, R14 ;  /* 0x000000ffff037224 */ /* 0x000fce00078e000e */
[----:B------:R-:W-:Y:S05]  /*1e5b0*/  WARPSYNC.COLLECTIVE R15, `(.L_x_10844) ;  /* 0x000000000f087348 */ /* 0x000fea0003c00000 */
[----:B------:R0:W1:Y:S02]  /*1e5c0*/  SHFL.IDX P6, R14, R13, R12, R11 ;  /* 0x0000000c0d0e7389 */ /* 0x00006400000c000b */
[----:B01----:R-:W-:Y:S01]  /*1e5d0*/  ENDCOLLECTIVE ;  /* 0x000000000000791b */ /* 0x003fe20003800000 */
.L_x_10844:
        /* <DEDUP_REMOVED lines=10> */
.L_x_10845:
[----:B------:R-:W-:Y:S01]  /*1e680*/  @!PT LDS RZ, [RZ] ;  /* 0x00000000fffff984 */ /* 0x000fe20000000800 */
[----:B------:R-:W-:Y:S01]  /*1e690*/  @!PT LDS RZ, [RZ] ;  /* 0x00000000fffff984 */ /* 0x000fe20000000800 */
[----:B------:R-:W-:Y:S01]  /*1e6a0*/  @!PT LDS RZ, [RZ] ;  /* 0x00000000fffff984 */ /* 0x000fe20000000800 */
[----:B------:R0:W-:Y:S01]  /*1e6b0*/  @P0 LDGSTS.E.BYPASS.LTC128B.128 [R6+0x1e400], desc[UR60][R2.64], !P2 ;  /* 0x1e40000002060fae */ /* 0x0001e2000d101d7c */
[----:B------:R-:W-:Y:S01]  /*1e6c0*/  IMAD.MOV.U32 R0, RZ, RZ, R14 ;  /* 0x000000ffff007224 */ /* 0x000fe200078e000e */
[----:B------:R-:W-:Y:S06]  /*1e6d0*/  BRA `(.L_x_10846) ;  /* 0xffffff9800707947 */ /* 0x000fec000383ffff */
.L_x_10680:
        /* <DEDUP_REMOVED lines=9> */
.L_x_10847:
[C---:B------:R-:W-:Y:S01]  /*1e770*/  VIADD R10, R17.reuse, 0x10 ;  /* 0x00000010110a7836 */ /* 0x040fe20000000000 */
[C---:B------:R-:W-:Y:S01]  /*1e780*/  ISETP.GE.AND P0, PT, R17.reuse, R2, PT ;  /* 0x000000021100720c */ /* 0x040fe20003f06270 */
[C---:B------:R-:W-:Y:S02]  /*1e790*/  VIADD R6, R17.reuse, 0x20 ;  /* 0x0000002011067836 */ /* 0x040fe40000000000 */
[----:B------:R-:W-:Y:S01]  /*1e7a0*/  VIADD R8, R17, 0x30 ;  /* 0x0000003011087836 */ /* 0x000fe20000000000 */
[----:B------:R0:W-:Y:S04]  /*1e7b0*/  STL [R1+0x1c], R10 ;  /* 0x00001c0a01007387 */ /* 0x0001e80000100800 */
[----:B------:R0:W-:Y:S01]  /*1e7c0*/  STL [R1+0x20], R6 ;  /* 0x0000200601007387 */ /* 0x0001e20000100800 */
[----:B------:R-:W-:-:S03]  /*1e7d0*/  IMAD.MOV.U32 R13, RZ, RZ, R0 ;  /* 0x000000ffff0d7224 */ /* 0x000fc600078e0000 */
[----:B------:R0:W-:Y:S01]  /*1e7e0*/  STL [R1+0x24], R8 ;  /* 0x0000240801007387 */ /* 0x0001e20000100800 */
[----:B------:R-:W-:-:S07]  /*1e7f0*/  IMAD.MOV.U32 R4, RZ, RZ, R14 ;  /* 0x000000ffff047224 */ /* 0x000fce00078e000e */
[----:B0-----:R-:W-:Y:S05]  /*1e800*/  WARPSYNC.COLLECTIVE R15, `(.L_x_10848) ;  /* 0x000000000f087348 */ /* 0x001fea0003c00000 */
[----:B------:R1:W2:Y:S02]  /*1e810*/  SHFL.IDX P6, R14, R13, R12, R11 ;  /* 0x0000000c0d0e7389 */ /* 0x0002a400000c000b */
[----:B012---:R-:W-:Y:S01]  /*1e820*/  ENDCOLLECTIVE ;  /* 0x000000000000791b */ /* 0x007fe20003800000 */
.L_x_10848:
[----:B------:R-:W-:Y:S02]  /*1e830*/  IMAD.MOV.U32 R13, RZ, RZ, R3 ;  /* 0x000000ffff0d7224 */ /* 0x000fe400078e0003 */
[----:B------:R-:W-:Y:S02]  /*1e840*/  IMAD.MOV.U32 R12, RZ, RZ, 0x1 ;  /* 0x00000001ff0c7424 */ /* 0x000fe400078e00ff */
[----:B------:R-:W-:-:S07]  /*1e850*/  IMAD.MOV.U32 R5, RZ, RZ, R14 ;  /* 0x000000ffff057224 */ /* 0x000fce00078e000e */
[----:B------:R-:W-:Y:S05]  /*1e860*/  WARPSYNC.COLLECTIVE R15, `(.L_x_10849) ;  /* 0x000000000f087348 */ /* 0x000fea0003c00000 */
[----:B------:R0:W1:Y:S02]  /*1e870*/  SHFL.IDX P6, R14, R13, R12, R11 ;  /* 0x0000000c0d0e7389 */ /* 0x00006400000c000b */
[----:B01----:R-:W-:Y:S01]  /*1e880*/  ENDCOLLECTIVE ;  /* 0x000000000000791b */ /* 0x003fe20003800000 */
.L_x_10849:
        /* <DEDUP_REMOVED lines=15> */
.L_x_10850:
[----:B------:R-:W-:Y:S02]  /*1e980*/  IMAD.MOV.U32 R13, RZ, RZ, R3 ;  /* 0x000000ffff0d7224 */ /* 0x000fe400078e0003 */
[----:B------:R-:W-:Y:S02]  /*1e990*/  IMAD.MOV.U32 R12, RZ, RZ, 0x2 ;  /* 0x00000002ff0c7424 */ /* 0x000fe400078e00ff */
[----:B------:R-:W-:-:S07]  /*1e9a0*/  IMAD.MOV.U32 R5, RZ, RZ, R14 ;  /* 0x000000ffff057224 */ /* 0x000fce00078e000e */
[----:B------:R-:W-:Y:S05]  /*1e9b0*/  WARPSYNC.COLLECTIVE R15, `(.L_x_10851) ;  /* 0x000000000f087348 */ /* 0x000fea0003c00000 */
[----:B------:R0:W1:Y:S02]  /*1e9c0*/  SHFL.IDX P6, R14, R13, R12, R11 ;  /* 0x0000000c0d0e7389 */ /* 0x00006400000c000b */
[----:B01----:R-:W-:Y:S01]  /*1e9d0*/  ENDCOLLECTIVE ;  /* 0x000000000000791b */ /* 0x003fe20003800000 */
.L_x_10851:
        /* <DEDUP_REMOVED lines=15> */
.L_x_10852:
[----:B------:R-:W-:Y:S02]  /*1ead0*/  IMAD.MOV.U32 R13, RZ, RZ, R3 ;  /* 0x000000ffff0d7224 */ /* 0x000fe400078e0003 */
[----:B------:R-:W-:Y:S02]  /*1eae0*/  IMAD.MOV.U32 R12, RZ, RZ, 0x3 ;  /* 0x00000003ff0c7424 */ /* 0x000fe400078e00ff */
[----:B------:R-:W-:-:S07]  /*1eaf0*/  IMAD.MOV.U32 R5, RZ, RZ, R14 ;  /* 0x000000ffff057224 */ /* 0x000fce00078e000e */
[----:B------:R-:W-:Y:S05]  /*1eb00*/  WARPSYNC.COLLECTIVE R15, `(.L_x_10853) ;  /* 0x000000000f087348 */ /* 0x000fea0003c00000 */
[----:B------:R0:W1:Y:S02]  /*1eb10*/  SHFL.IDX P6, R14, R13, R12, R11 ;  /* 0x0000000c0d0e7389 */ /* 0x00006400000c000b */
[----:B01----:R-:W-:Y:S01]  /*1eb20*/  ENDCOLLECTIVE ;  /* 0x000000000000791b */ /* 0x003fe20003800000 */
.L_x_10853:
        /* <DEDUP_REMOVED lines=10> */
.L_x_10854:
[----:B------:R-:W-:Y:S01]  /*1ebd0*/  @!PT LDS RZ, [RZ] ;  /* 0x00000000fffff984 */ /* 0x000fe20000000800 */
[----:B------:R-:W-:Y:S01]  /*1ebe0*/  @!PT LDS RZ, [RZ] ;  /* 0x00000000fffff984 */ /* 0x000fe20000000800 */
[----:B------:R-:W-:Y:S01]  /*1ebf0*/  @!PT LDS RZ, [RZ] ;  /* 0x00000000fffff984 */ /* 0x000fe20000000800 */
[----:B------:R0:W-:Y:S01]  /*1ec00*/  @!P0 LDGSTS.E.BYPASS.LTC128B.128 [R25+0x19400], desc[UR60][R4.64], !P1 ;  /* 0x1940000004198fae */ /* 0x0001e2000c901d7c */
[----:B------:R-:W-:Y:S01]  /*1ec10*/  ISETP.GE.AND P0, PT, R8, R2, PT ;  /* 0x000000020800720c */ /* 0x000fe20003f06270 */
[----:B------:R-:W-:-:S05]  /*1ec20*/  VIADD R8, R17, 0x40 ;  /* 0x0000004011087836 */ /* 0x000fca0000000000 */
[----:B------:R1:W-:Y:S01]  /*1ec30*/  STL [R1+0x28], R8 ;  /* 0x0000280801007387 */ /* 0x0003e20000100800 */
[----:B------:R-:W-:Y:S02]  /*1ec40*/  IMAD.MOV.U32 R13, RZ, RZ, R3 ;  /* 0x000000ffff0d7224 */ /* 0x000fe400078e0003 */
[----:B------:R-:W-:Y:S02]  /*1ec50*/  IMAD.MOV.U32 R12, RZ, RZ, 0x4 ;  /* 0x00000004ff0c7424 */ /* 0x000fe400078e00ff */
[----:B0-----:R-:W-:-:S07]  /*1ec60*/  IMAD.MOV.U32 R4, RZ, RZ, R14 ;  /* 0x000000ffff047224 */ /* 0x001fce00078e000e */
[----:B-1----:R-:W-:Y:S05]  /*1ec70*/  WARPSYNC.COLLECTIVE R15, `(.L_x_10855) ;  /* 0x000000000f087348 */ /* 0x002fea0003c00000 */
[----:B------:R0:W2:Y:S02]  /*1ec80*/  SHFL.IDX P6, R14, R13, R12, R11 ;  /* 0x0000000c0d0e7389 */ /* 0x0000a400000c000b */
[----:B012---:R-:W-:Y:S01]  /*1ec90*/  ENDCOLLECTIVE ;  /* 0x000000000000791b */ /* 0x007fe20003800000 */
.L_x_10855:
        /* <DEDUP_REMOVED lines=10> */
.L_x_10856:
        /* <DEDUP_REMOVED lines=13> */
.L_x_10857:
        /* <DEDUP_REMOVED lines=10> */
.L_x_10858:
        /* <DEDUP_REMOVED lines=13> */
.L_x_10859:
        /* <DEDUP_REMOVED lines=10> */
.L_x_10860:
        /* <DEDUP_REMOVED lines=11> */
.L_x_10861:
        /* <DEDUP_REMOVED lines=10> */
.L_x_10862:
[----:B------:R-:W-:Y:S01]  /*1f170*/  @!PT LDS RZ, [RZ] ;  /* 0x00000000fffff984 */ /* 0x000fe20000000800 */
[----:B------:R-:W-:Y:S01]  /*1f180*/  @!PT LDS RZ, [RZ] ;  /* 0x00000000fffff984 */ /* 0x000fe20000000800 */
[----:B------:R-:W-:Y:S01]  /*1f190*/  @!PT LDS RZ, [RZ] ;  /* 0x00000000fffff984 */ /* 0x000fe20000000800 */
[----:B------:R1:W-:Y:S01]  /*1f1a0*/  @!P0 LDGSTS.E.BYPASS.LTC128B.128 [R25+0x1b400], desc[UR60][R4.64], !P1 ;  /* 0x1b40000004198fae */ /* 0x0003e2000c901d7c */
[----:B------:R-:W-:Y:S01]  /*1f1b0*/  IMAD.MOV.U32 R0, RZ, RZ, R14 ;  /* 0x000000ffff007224 */ /* 0x000fe200078e000e */
[----:B------:R-:W-:Y:S06]  /*1f1c0*/  BRA `(.L_x_10863) ;  /* 0xffffff9800c07947 */ /* 0x000fec000383ffff */
.L_x_10684:
[----:B------:R-:W2:Y:S04]  /*1f1d0*/  LDL.LU R15, [R1+0x14] ;  /* 0x00001400010f7983 */ /* 0x000ea80000300800 */
[----:B------:R-:W3:Y:S04]  /*1f1e0*/  LDL.LU R14, [R1+0x1c] ;  /* 0x00001c00010e7983 */ /* 0x000ee80000300800 */
[----:B------:R-:W4:Y:S04]  /*1f1f0*/  LDL.LU R13, [R1+0x20] ;  /* 0x00002000010d7983 */ /* 0x000f280000300800 */
[----:B------:R-:W5:Y:S04]  /*1f200*/  LDL.LU R12, [R1+0x24] ;  /* 0x00002400010c7983 */ /* 0x000f680000300800 */
[----:B------:R-:W5:Y:S04]  /*1f210*/  LDL.LU R11, [R1+0x28] ;  /* 0x00002800010b7983 */ /* 0x000f680000300800 */
[----:B------:R-:W5:Y:S04]  /*1f220*/  LDL.LU R10, [R1+0x30] ;  /* 0x00003000010a7983 */ /* 0x000f680000300800 */
[----:B------:R-:W5:Y:S04]  /*1f230*/  LDL.LU R9, [R1+0x34] ;  /* 0x0000340001097983 */ /* 0x000f680000300800 */
[----:B------:R-:W5:Y:S01]  /*1f240*/  LDL.LU R8, [R1] ;  /* 0x0000000001087983 */ /* 0x000f620000300800 */
[----:B------:R-:W-:Y:S01]  /*1f250*/  BSSY B0, `(.L_x_10864) ;  /* 0x000001b000007945 */ /* 0x000fe20003800000 */
[----:B--2---:R-:W-:-:S02]  /*1f260*/  IMAD R5, R15, R6, RZ ;  /* 0x000000060f057224 */ /* 0x004fc400078e02ff */
[----:B------:R-:W-:-:S03]  /*1f270*/  IMAD.MOV.U32 R15, RZ, RZ, -0x1 ;  /* 0xffffffffff0f7424 */ /* 0x000fc600078e00ff */
[-C--:B------:R-:W-:Y:S02]  /*1f280*/  ISETP.GE.AND P0, PT, R17, R5.reuse, PT ;  /* 0x000000051100720c */ /* 0x080fe40003f06270 */
[-C--:B---3--:R-:W-:Y:S02]  /*1f290*/  ISETP.GE.AND P6, PT, R14, R5.reuse, PT ;  /* 0x000000050e00720c */ /* 0x088fe40003fc6270 */
[----:B----4-:R-:W-:Y:S01]  /*1f2a0*/  ISETP.GE.AND P5, PT, R13, R5, PT ;  /* 0x000000050d00720c */ /* 0x010fe20003fa6270 */
[----:B------:R-:W-:Y:S01]  /*1f2b0*/  IMAD.MOV.U32 R13, RZ, RZ, R0 ;  /* 0x000000ffff0d7224 */ /* 0x000fe200078e0000 */
[----:B-----5:R-:W-:-:S07]  /*1f2c0*/  LOP3.LUT R8, R8, 0xfffff7ff, RZ, 0xc0, !PT ;  /* 0xfffff7ff08087812 */ /* 0x020fce00078ec0ff */
[----:B------:R-:W-:Y:S02]  /*1f2d0*/  @P0 LOP3.LUT R8, R8, 0x800, RZ, 0xfc, !PT ;  /* 0x0000080008080812 */ /* 0x000fe400078efcff */
[----:B------:R-:W-:Y:S01]  /*1f2e0*/  ISETP.GE.AND P0, PT, R12, R5, PT ;  /* 0x000000050c00720c */ /* 0x000fe20003f06270 */
[----:B------:R-:W-:Y:S01]  /*1f2f0*/  IMAD.MOV.U32 R12, RZ, RZ, RZ ;  /* 0x000000ffff0c7224 */ /* 0x000fe200078e00ff */
[----:B------:R-:W-:-:S04]  /*1f300*/  LOP3.LUT R8, R8, 0xfffffbff, RZ, 0xc0, !PT ;  /* 0xfffffbff08087812 */ /* 0x000fc800078ec0ff */
[----:B------:R-:W-:Y:S02]  /*1f310*/  @P6 LOP3.LUT R8, R8, 0x400, RZ, 0xfc, !PT ;  /* 0x0000040008086812 */ /* 0x000fe400078efcff */
[----:B------:R-:W-:Y:S01]  /*1f320*/  ISETP.GE.AND P6, PT, R11, R5, PT ;  /* 0x000000050b00720c */ /* 0x000fe20003fc6270 */
[----:B------:R-:W-:Y:S01]  /*1f330*/  IMAD.MOV.U32 R11, RZ, RZ, 0x181f ;  /* 0x0000181fff0b7424 */ /* 0x000fe200078e00ff */
[----:B------:R-:W-:-:S04]  /*1f340*/  LOP3.LUT R8, R8, 0xfffffdff, RZ, 0xc0, !PT ;  /* 0xfffffdff08087812 */ /* 0x000fc800078ec0ff */
[----:B------:R-:W-:Y:S02]  /*1f350*/  @P5 LOP3.LUT R8, R8, 0x200, RZ, 0xfc, !PT ;  /* 0x0000020008085812 */ /* 0x000fe400078efcff */
[----:B------:R-:W-:Y:S02]  /*1f360*/  ISETP.GE.AND P5, PT, R10, R5, PT ;  /* 0x000000050a00720c */ /* 0x000fe40003fa6270 */
[----:B------:R-:W-:-:S04]  /*1f370*/  LOP3.LUT R8, R8, 0xfffffeff, RZ, 0xc0, !PT ;  /* 0xfffffeff08087812 */ /* 0x000fc800078ec0ff */
[----:B------:R-:W-:Y:S02]  /*1f380*/  @P0 LOP3.LUT R8, R8, 0x100, RZ, 0xfc, !PT ;  /* 0x0000010008080812 */ /* 0x000fe400078efcff */
[----:B------:R-:W-:Y:S02]  /*1f390*/  ISETP.GE.AND P0, PT, R9, R5, PT ;  /* 0x000000050900720c */ /* 0x000fe40003f06270 */
[----:B------:R-:W-:-:S04]  /*1f3a0*/  LOP3.LUT R8, R8, 0xffffff7f, RZ, 0xc0, !PT ;  /* 0xffffff7f08087812 */ /* 0x000fc800078ec0ff */
[----:B------:R-:W-:-:S05]  /*1f3b0*/  @P6 LOP3.LUT R8, R8, 0x80, RZ, 0xfc, !PT ;  /* 0x0000008008086812 */ /* 0x000fca00078efcff */
[----:B------:R0:W-:Y:S02]  /*1f3c0*/  STL [R1], R8 ;  /* 0x0000000801007387 */ /* 0x0001e40000100800 */
[----:B0-----:R-:W-:Y:S05]  /*1f3d0*/  WARPSYNC.COLLECTIVE R15, `(.L_x_10865) ;  /* 0x000000000f087348 */ /* 0x001fea0003c00000 */
[----:B------:R1:W2:Y:S02]  /*1f3e0*/  SHFL.IDX P6, R14, R13, R12, R11 ;  /* 0x0000000c0d0e7389 */ /* 0x0002a400000c000b */
[----:B012---:R-:W-:Y:S01]  /*1f3f0*/  ENDCOLLECTIVE ;  /* 0x000000000000791b */ /* 0x007fe20003800000 */
.L_x_10865:
[----:B------:R-:W-:Y:S05]  /*1f400*/  BSYNC B0 ;  /* 0x0000000000007941 */ /* 0x000fea0003800000 */
.L_x_10864:
        /* <DEDUP_REMOVED lines=11> */
.L_x_10866:
[----:B------:R-:W-:-:S04]  /*1f4c0*/  LOP3.LUT R8, R8, 0xffffdfff, RZ, 0xc0, !PT ;  /* 0xffffdfff08087812 */ /* 0x000fc800078ec0ff */
[----:B------:R-:W-:-:S04]  /*1f4d0*/  @P0 LOP3.LUT R8, R8, 0x2000, RZ, 0xfc, !PT ;  /* 0x0000200008080812 */ /* 0x000fc800078efcff */
[----:B------:R-:W-:Y:S01]  /*1f4e0*/  LOP3.LUT P0, RZ, R8, 0x800, RZ, 0xc0, !PT ;  /* 0x0000080008ff7812 */ /* 0x000fe2000780c0ff */
[----:B------:R0:W-:Y:S01]  /*1f4f0*/  STL [R1], R8 ;  /* 0x0000000801007387 */ /* 0x0001e20000100800 */
[----:B------:R-:W-:Y:S02]  /*1f500*/  IMAD.MOV.U32 R13, RZ, RZ, R0 ;  /* 0x000000ffff0d7224 */ /* 0x000fe400078e0000 */
[----:B------:R-:W-:Y:S02]  /*1f510*/  IMAD.MOV.U32 R12, RZ, RZ, 0x1 ;  /* 0x00000001ff0c7424 */ /* 0x000fe400078e00ff */
[----:B------:R-:W-:-:S07]  /*1f520*/  IMAD.MOV.U32 R3, RZ, RZ, R14 ;  /* 0x000000ffff037224 */ /* 0x000fce00078e000e */
[----:B------:R-:W-:-:S05]  /*1f530*/  @!P0 LEA R3, P6, R7, R3, 0x1 ;  /* 0x0000000307038211 */ /* 0x000fca00078c08ff */
[----:B------:R-:W-:-:S05]  /*1f540*/  @!P0 IMAD.X R2, RZ, RZ, R2, P6 ;  /* 0x000000ffff028224 */ /* 0x000fca00030e0602 */
[----:B0-----:R-:W-:-:S07]  /*1f550*/  @!P0 LOP3.LUT R3, R3, R2, RZ, 0x3c, !PT ;  /* 0x0000000203038212 */ /* 0x001fce00078e3cff */
[----:B------:R-:W-:Y:S05]  /*1f560*/  WARPSYNC.COLLECTIVE R15, `(.L_x_10867) ;  /* 0x000000000f087348 */ /* 0x000fea0003c00000 */
[----:B------:R0:W1:Y:S02]  /*1f570*/  SHFL.IDX P6, R14, R13, R12, R11 ;  /* 0x0000000c0d0e7389 */ /* 0x00006400000c000b */
[----:B01----:R-:W-:Y:S01]  /*1f580*/  ENDCOLLECTIVE ;  /* 0x000000000000791b */ /* 0x003fe20003800000 */
.L_x_10867:
[----:B------:R-:W-:-:S04]  /*1f590*/  @!P0 LOP3.LUT R2, R3, R2, RZ, 0x3c, !PT ;  /* 0x0000000203028212 */ /* 0x000fc800078e3cff */
[----:B------:R-:W-:-:S05]  /*1f5a0*/  @!P0 LOP3.LUT R3, R3, R2, RZ, 0x3c, !PT ;  /* 0x0000000203038212 */ /* 0x000fca00078e3cff */
        /* <DEDUP_REMOVED lines=13> */
.L_x_10868:
[----:B------:R-:W-:Y:S02]  /*1f680*/  IMAD.MOV.U32 R13, RZ, RZ, R0 ;  /* 0x000000ffff0d7224 */ /* 0x000fe400078e0000 */
[----:B------:R-:W-:Y:S02]  /*1f690*/  IMAD.MOV.U32 R12, RZ, RZ, 0x2 ;  /* 0x00000002ff0c7424 */ /* 0x000fe400078e00ff */
[----:B------:R-:W-:-:S05]  /*1f6a0*/  IMAD.MOV.U32 R2, RZ, RZ, R14 ;  /* 0x000000ffff027224 */ /* 0x000fca00078e000e */
[----:B------:R-:W-:-:S05]  /*1f6b0*/  @!P5 LEA R2, P6, R7, R2, 0x1 ;  /* 0x000000020702d211 */ /* 0x000fca00078c08ff */
[----:B------:R-:W-:-:S05]  /*1f6c0*/  @!P5 IMAD.X R3, RZ, RZ, R6, P6 ;  /* 0x000000ffff03d224 */ /* 0x000fca00030e0606 */
[----:B------:R-:W-:Y:S01]  /*1f6d0*/  @!PT LDS RZ, [RZ] ;  /* 0x00000000fffff984 */ /* 0x000fe20000000800 */
[----:B------:R-:W-:Y:S01]  /*1f6e0*/  @!PT LDS RZ, [RZ] ;  /* 0x00000000fffff984 */ /* 0x000fe20000000800 */
[----:B------:R-:W-:Y:S01]  /*1f6f0*/  @!PT LDS RZ, [RZ] ;  /* 0x00000000fffff984 */ /* 0x000fe20000000800 */
[----:B------:R0:W-:Y:S03]  /*1f700*/  @!P5 LDGSTS.E.BYPASS.LTC128B.128 [R25+0x22c00], desc[UR60][R2.64], !P4 ;  /* 0x22c000000219dfae */ /* 0x0001e6000e101d7c */
[----:B0-----:R-:W-:Y:S05]  /*1f710*/  WARPSYNC.COLLECTIVE R15, `(.L_x_10869) ;  /* 0x000000000f087348 */ /* 0x001fea0003c00000 */
[----:B------:R1:W2:Y:S02]  /*1f720*/  SHFL.IDX P6, R14, R13, R12, R11 ;  /* 0x0000000c0d0e7389 */ /* 0x0002a400000c000b */
[----:B012---:R-:W-:Y:S01]  /*1f730*/  ENDCOLLECTIVE ;  /* 0x000000000000791b */ /* 0x007fe20003800000 */
.L_x_10869:
[----:B------:R-:W-:Y:S01]  /*1f740*/  @!PT LDS RZ, [RZ] ;  /* 0x00000000fffff984 */ /* 0x000fe20000000800 */
[----:B------:R-:W-:Y:S01]  /*1f750*/  @!PT LDS RZ, [RZ] ;  /* 0x00000000fffff984 */ /* 0x000fe20000000800 */
[----:B------:R-:W-:Y:S01]  /*1f760*/  @!PT LDS RZ, [RZ] ;  /* 0x00000000fffff984 */ /* 0x000fe20000000800 */
[----:B------:R0:W-:Y:S04]  /*1f770*/  @!P5 LDGSTS.E.BYPASS.LTC128B.128 [R25+0x26c00], desc[UR60][R2.64+0x80], !P3 ;  /* 0x26c000800219dfae */ /* 0x0001e8000d901d7c */
[----:B------:R0:W-:Y:S04]  /*1f780*/  @!P5 LDGSTS.E.BYPASS.LTC128B.128 [R25+0x2ac00], desc[UR60][R2.64+0x100], !P2 ;  /* 0x2ac001000219dfae */ /* 0x0001e8000d101d7c */
[----:B------:R0:W-:Y:S01]  /*1f790*/  @!P5 LDGSTS.E.BYPASS.LTC128B.128 [R25+0x2ec00], desc[UR60][R2.64+0x180], !P1 ;  /* 0x2ec001800219dfae */ /* 0x0001e2000c901d7c */
[----:B------:R-:W-:Y:S01]  /*1f7a0*/  LOP3.LUT P5, RZ, R8, 0x100, RZ, 0xc0, !PT ;  /* 0x0000010008ff7812 */ /* 0x000fe200078ac0ff */
[----:B------:R-:W-:-:S02]  /*1f7b0*/  IMAD.MOV.U32 R13, RZ, RZ, R4 ;  /* 0x000000ffff0d7224 */ /* 0x000fc400078e0004 */
[----:B------:R-:W-:-:S10]  /*1f7c0*/  IMAD.MOV.U32 R6, RZ, RZ, R14 ;  /* 0x000000ffff067224 */ /* 0x000fd400078e000e */
[----:B0-----:R-:W-:Y:S05]  /*1f7d0*/  WARPSYNC.COLLECTIVE R15, `(.L_x_10870) ;  /* 0x000000000f087348 */ /* 0x001fea0003c00000 */
[----:B------:R1:W2:Y:S02]  /*1f7e0*/  SHFL.IDX P6, R14, R13, R12, R11 ;  /* 0x0000000c0d0e7389 */ /* 0x0002a400000c000b */
[----:B012---:R-:W-:Y:S01]  /*1f7f0*/  ENDCOLLECTIVE ;  /* 0x000000000000791b */ /* 0x007fe20003800000 */
.L_x_10870:
        /* <DEDUP_REMOVED lines=12> */
.L_x_10871:
        /* <DEDUP_REMOVED lines=12> */
.L_x_10872:
        /* <DEDUP_REMOVED lines=12> */
.L_x_10873:
        /* <DEDUP_REMOVED lines=12> */
.L_x_10874:
        /* <DEDUP_REMOVED lines=12> */
.L_x_10875:
        /* <DEDUP_REMOVED lines=12> */
.L_x_10876:
        /* <DEDUP_REMOVED lines=12> */
.L_x_10877:
[----:B------:R-:W-:Y:S01]  /*1fd40*/  @!PT LDS RZ, [RZ] ;  /* 0x00000000fffff984 */ /* 0x000fe20000000800 */
[----:B------:R-:W-:Y:S01]  /*1fd50*/  @!PT LDS RZ, [RZ] ;  /* 0x00000000fffff984 */ /* 0x000fe20000000800 */
[----:B------:R-:W-:Y:S01]  /*1fd60*/  @!PT LDS RZ, [RZ] ;  /* 0x00000000fffff984 */ /* 0x000fe20000000800 */
[----:B------:R0:W-:Y:S04]  /*1fd70*/  @!P5 LDGSTS.E.BYPASS.LTC128B.128 [R25+0x28c00], desc[UR60][R2.64+0x80], !P3 ;  /* 0x28c000800219dfae */ /* 0x0001e8000d901d7c */
[----:B------:R0:W-:Y:S04]  /*1fd80*/  @!P5 LDGSTS.E.BYPASS.LTC128B.128 [R25+0x2cc00], desc[UR60][R2.64+0x100], !P2 ;  /* 0x2cc001000219dfae */ /* 0x0001e8000d101d7c */
[----:B------:R0:W-:Y:S01]  /*1fd90*/  @!P5 LDGSTS.E.BYPASS.LTC128B.128 [R25+0x30c00], desc[UR60][R2.64+0x180], !P1 ;  /* 0x30c001800219dfae */ /* 0x0001e2000c901d7c */
[----:B------:R-:W-:Y:S02]  /*1fda0*/  IMAD.MOV.U32 R13, RZ, RZ, R4 ;  /* 0x000000ffff0d7224 */ /* 0x000fe400078e0004 */
[----:B------:R-:W-:-:S07]  /*1fdb0*/  IMAD.MOV.U32 R6, RZ, RZ, R14 ;  /* 0x000000ffff067224 */ /* 0x000fce00078e000e */
[----:B0-----:R-:W-:Y:S05]  /*1fdc0*/  WARPSYNC.COLLECTIVE R15, `(.L_x_10878) ;  /* 0x000000000f087348 */ /* 0x001fea0003c00000 */
[----:B------:R1:W2:Y:S02]  /*1fdd0*/  SHFL.IDX P6, R14, R13, R12, R11 ;  /* 0x0000000c0d0e7389 */ /* 0x0002a400000c000b */
[----:B012---:R-:W-:Y:S01]  /*1fde0*/  ENDCOLLECTIVE ;  /* 0x000000000000791b */ /* 0x007fe20003800000 */
.L_x_10878:
[----:B------:R-:W-:Y:S02]  /*1fdf0*/  IMAD.MOV.U32 R13, RZ, RZ, R0 ;  /* 0x000000ffff0d7224 */ /* 0x000fe400078e0000 */
[----:B------:R-:W-:Y:S02]  /*1fe00*/  IMAD.MOV.U32 R12, RZ, RZ, 0x7 ;  /* 0x00000007ff0c7424 */ /* 0x000fe400078e00ff */
[----:B------:R-:W-:-:S07]  /*1fe10*/  IMAD.MOV.U32 R2, RZ, RZ, R14 ;  /* 0x000000ffff027224 */ /* 0x000fce00078e000e */
[----:B------:R-:W-:Y:S05]  /*1fe20*/  WARPSYNC.COLLECTIVE R15, `(.L_x_10879) ;  /* 0x000000000f087348 */ /* 0x000fea0003c00000 */
[----:B------:R0:W1:Y:S02]  /*1fe30*/  SHFL.IDX P6, R14, R13, R12, R11 ;  /* 0x0000000c0d0e7389 */ /* 0x00006400000c000b */
[----:B01----:R-:W-:Y:S01]  /*1fe40*/  ENDCOLLECTIVE ;  /* 0x000000000000791b */ /* 0x003fe20003800000 */
.L_x_10879:
[----:B------:R-:W-:-:S05]  /*1fe50*/  @!P0 LEA R2, P5, R7, R2, 0x1 ;  /* 0x0000000207028211 */ /* 0x000fca00078a08ff */
[----:B------:R-:W-:-:S05]  /*1fe60*/  @!P0 IMAD.X R3, RZ, RZ, R6, P5 ;  /* 0x000000ffff038224 */ /* 0x000fca00028e0606 */
        /* <DEDUP_REMOVED lines=12> */
.L_x_10880:
[----:B------:R-:W-:Y:S01]  /*1ff30*/  IMAD.MOV.U32 R2, RZ, RZ, R14 ;  /* 0x000000ffff027224 */ /* 0x000fe200078e000e */
[----:B------:R-:W-:Y:S06]  /*1ff40*/  BRA `(.L_x_10881) ;  /* 0xffffff9800187947 */ /* 0x000fec000383ffff */
.L_x_10689:
[----:B0-----:R0:W1:Y:S02]  /*1ff50*/  SYNCS.PHASECHK.TRANS64.TRYWAIT P0, [R22+URZ+0x32420], R3 ;  /* 0x03242003160075a7 */ /* 0x001064000800017f */
[----:B-1----:R-:W-:Y:S05]  /*1ff60*/  @!P0 NANOSLEEP.SYNCS 0x989680 ;  /* 0x009896800000895d */ /* 0x002fea0003900000 */
[----:B------:R-:W1:Y:S02]  /*1ff70*/  @!P0 SYNCS.PHASECHK.TRANS64 P0, [R22+URZ+0x32420], R3 ;  /* 0x03242003160085a7 */ /* 0x000e64000800007f */
[----:B-1----:R-:W-:Y:S05]  /*1ff80*/  @!P0 BRA `(.L_x_10689) ;  /* 0xfffffffc00f08947 */ /* 0x002fea000383ffff */
[----:B------:R-:W-:Y:S05]  /*1ff90*/  BRA `(.L_x_10882) ;  /* 0xffffff98008c7947 */ /* 0x000fea000383ffff */
.L_x_10692:
[----:B-1----:R1:W3:Y:S02]  /*1ffa0*/  SYNCS.PHASECHK.TRANS64.TRYWAIT P0, [R29+URZ+0x32460], R0 ;  /* 0x032460001d0075a7 */ /* 0x0022e4000800017f */
[----:B---3--:R-:W-:Y:S05]  /*1ffb0*/  @!P0 NANOSLEEP.SYNCS 0x989680 ;  /* 0x009896800000895d */ /* 0x008fea0003900000 */
[----:B------:R-:W3:Y:S02]  /*1ffc0*/  @!P0 SYNCS.PHASECHK.TRANS64 P0, [R29+URZ+0x32460], R0 ;  /* 0x032460001d0085a7 */ /* 0x000ee4000800007f */
[----:B---3--:R-:W-:Y:S05]  /*1ffd0*/  @!P0 BRA `(.L_x_10692) ;  /* 0xfffffffc00f08947 */ /* 0x008fea000383ffff */
[----:B------:R-:W-:Y:S05]  /*1ffe0*/  BRA `(.L_x_10883) ;  /* 0xffffff98009c7947 */ /* 0x000fea000383ffff */
.L_x_10693:
        /* <DEDUP_REMOVED lines=8> */
.L_x_10885:
[----:B------:R-:W-:Y:S05]  /*20070*/  BSYNC B0 ;  /* 0x0000000000007941 */ /* 0x000fea0003800000 */
.L_x_10884:
        /* <DEDUP_REMOVED lines=13> */
.L_x_10886:
        /* <DEDUP_REMOVED lines=9> */
.L_x_10887:
        /* <DEDUP_REMOVED lines=17> */
.L_x_10888:
[----:B------:R-:W-:Y:S02]  /*202f0*/  IMAD.MOV.U32 R13, RZ, RZ, R6 ;  /* 0x000000ffff0d7224 */ /* 0x000fe400078e0006 */
[----:B------:R-:W-:Y:S01]  /*20300*/  IMAD.MOV.U32 R12, RZ, RZ, 0x2 ;  /* 0x00000002ff0c7424 */ /* 0x000fe200078e00ff */
[----:B------:R-:W-:-:S13]  /*20310*/  IADD3 R2, P3, R14, R0, RZ ;  /* 0x000000000e027210 */ /* 0x000fda0007f7e0ff */
[----:B------:R-:W-:Y:S05]  /*20320*/  WARPSYNC.COLLECTIVE R15, `(.L_x_10889) ;  /* 0x000000000f087348 */ /* 0x000fea0003c00000 */
[----:B------:R0:W1:Y:S02]  /*20330*/  SHFL.IDX P6, R14, R13, R12, R11 ;  /* 0x0000000c0d0e7389 */ /* 0x00006400000c000b */
[----:B01----:R-:W-:Y:S01]  /*20340*/  ENDCOLLECTIVE ;  /* 0x000000000000791b */ /* 0x003fe20003800000 */
.L_x_10889:
        /* <DEDUP_REMOVED lines=17> */
.L_x_10890:
[----:B------:R-:W-:Y:S02]  /*20460*/  IMAD.MOV.U32 R13, RZ, RZ, R6 ;  /* 0x000000ffff0d7224 */ /* 0x000fe400078e0006 */
[----:B------:R-:W-:Y:S01]  /*20470*/  IMAD.MOV.U32 R12, RZ, RZ, 0x3 ;  /* 0x00000003ff0c7424 */ /* 0x000fe200078e00ff */
[----:B------:R-:W-:-:S13]  /*20480*/  IADD3 R2, P3, R14, R0, RZ ;  /* 0x000000000e027210 */ /* 0x000fda0007f7e0ff */
[----:B------:R-:W-:Y:S05]  /*20490*/  WARPSYNC.COLLECTIVE R15, `(.L_x_10891) ;  /* 0x000000000f087348 */ /* 0x000fea0003c00000 */
[----:B------:R0:W1:Y:S02]  /*204a0*/  SHFL.IDX P6, R14, R13, R12, R11 ;  /* 0x0000000c0d0e7389 */ /* 0x00006400000c000b */
[----:B01----:R-:W-:Y:S01]  /*204b0*/  ENDCOLLECTIVE ;  /* 0x000000000000791b */ /* 0x003fe20003800000 */
.L_x_10891:
        /* <DEDUP_REMOVED lines=17> */
.L_x_10892:
[----:B------:R-:W-:Y:S02]  /*205d0*/  IMAD.MOV.U32 R13, RZ, RZ, R6 ;  /* 0x000000ffff0d7224 */ /* 0x000fe400078e0006 */
[----:B------:R-:W-:Y:S01]  /*205e0*/  IMAD.MOV.U32 R12, RZ, RZ, 0x4 ;  /* 0x00000004ff0c7424 */ /* 0x000fe200078e00ff */
[----:B------:R-:W-:-:S13]  /*205f0*/  IADD3 R2, P3, R14, R0, RZ ;  /* 0x000000000e027210 */ /* 0x000fda0007f7e0ff */
[----:B------:R-:W-:Y:S05]  /*20600*/  WARPSYNC.COLLECTIVE R15, `(.L_x_10893) ;  /* 0x000000000f087348 */ /* 0x000fea0003c00000 */
[----:B------:R0:W1:Y:S02]  /*20610*/  SHFL.IDX P6, R14, R13, R12, R11 ;  /* 0x0000000c0d0e7389 */ /* 0x00006400000c000b */
[----:B01----:R-:W-:Y:S01]  /*20620*/  ENDCOLLECTIVE ;  /* 0x000000000000791b */ /* 0x003fe20003800000 */
.L_x_10893:
        /* <DEDUP_REMOVED lines=17> */
.L_x_10894:
[----:B------:R-:W-:Y:S02]  /*20740*/  IMAD.MOV.U32 R13, RZ, RZ, R6 ;  /* 0x000000ffff0d7224 */ /* 0x000fe400078e0006 */
[----:B------:R-:W-:Y:S01]  /*20750*/  IMAD.MOV.U32 R12, RZ, RZ, 0x5 ;  /* 0x00000005ff0c7424 */ /* 0x000fe200078e00ff */
[----:B------:R-:W-:-:S13]  /*20760*/  IADD3 R2, P3, R14, R0, RZ ;  /* 0x000000000e027210 */ /* 0x000fda0007f7e0ff */
[----:B------:R-:W-:Y:S05]  /*20770*/  WARPSYNC.COLLECTIVE R15, `(.L_x_10895) ;  /* 0x000000000f087348 */ /* 0x000fea0003c00000 */
[----:B------:R0:W1:Y:S02]  /*20780*/  SHFL.IDX P6, R14, R13, R12, R11 ;  /* 0x0000000c0d0e7389 */ /* 0x00006400000c000b */
[----:B01----:R-:W-:Y:S01]  /*20790*/  ENDCOLLECTIVE ;  /* 0x000000000000791b */ /* 0x003fe20003800000 */
.L_x_10895:
        /* <DEDUP_REMOVED lines=12> */
.L_x_10896:
        /* <DEDUP_REMOVED lines=9> */
.L_x_10700:
[----:B0-----:R0:W1:Y:S02]  /*208f0*/  SYNCS.PHASECHK.TRANS64.TRYWAIT P0, [R4+URZ+0x32440], R21 ;  /* 0x03244015040075a7 */ /* 0x001064000800017f */
[----:B-1----:R-:W-:Y:S05]  /*20900*/  @!P0 NANOSLEEP.SYNCS 0x989680 ;  /* 0x009896800000895d */ /* 0x002fea0003900000 */
[----:B------:R-:W1:Y:S02]  /*20910*/  @!P0 SYNCS.PHASECHK.TRANS64 P0, [R4+URZ+0x32440], R21 ;  /* 0x03244015040085a7 */ /* 0x000e64000800007f */
[----:B-1----:R-:W-:Y:S05]  /*20920*/  @!P0 BRA `(.L_x_10700) ;  /* 0xfffffffc00f08947 */ /* 0x002fea000383ffff */
[----:B------:R-:W-:Y:S05]  /*20930*/  BRA `(.L_x_10898) ;  /* 0xffffff9c002c7947 */ /* 0x000fea000383ffff */
.L_x_10701:
        /* <DEDUP_REMOVED lines=8> */
.L_x_10900:
[----:B------:R-:W-:Y:S05]  /*209c0*/  BSYNC B1 ;  /* 0x0000000000017941 */ /* 0x000fea0003800000 */
.L_x_10899:
        /* <DEDUP_REMOVED lines=9> */
.L_x_10901:
[----:B------:R-:W-:Y:S02]  /*20a60*/  IMAD.MOV.U32 R13, RZ, RZ, R9 ;  /* 0x000000ffff0d7224 */ /* 0x000fe400078e0009 */
[----:B------:R-:W-:Y:S02]  /*20a70*/  IMAD.MOV.U32 R12, RZ, RZ, 0x1 ;  /* 0x00000001ff0c7424 */ /* 0x000fe400078e00ff */
[----:B------:R-:W-:-:S07]  /*20a80*/  IMAD.MOV.U32 R2, RZ, RZ, R14 ;  /* 0x000000ffff027224 */ /* 0x000fce00078e000e */
[----:B------:R-:W-:Y:S05]  /*20a90*/  WARPSYNC.COLLECTIVE R15, `(.L_x_10902) ;  /* 0x000000000f087348 */ /* 0x000fea0003c00000 */
[----:B------:R0:W1:Y:S02]  /*20aa0*/  SHFL.IDX P6, R14, R13, R12, R11 ;  /* 0x0000000c0d0e7389 */ /* 0x00006400000c000b */
[----:B01----:R-:W-:Y:S01]  /*20ab0*/  ENDCOLLECTIVE ;  /* 0x000000000000791b */ /* 0x003fe20003800000 */
.L_x_10902:
        /* <DEDUP_REMOVED lines=11> */
.L_x_10903:
[----:B------:R-:W-:Y:S02]  /*20b70*/  IMAD.MOV.U32 R13, RZ, RZ, R9 ;  /* 0x000000ffff0d7224 */ /* 0x000fe400078e0009 */
[----:B------:R-:W-:Y:S02]  /*20b80*/  IMAD.MOV.U32 R12, RZ, RZ, 0x2 ;  /* 0x00000002ff0c7424 */ /* 0x000fe400078e00ff */
[----:B------:R-:W-:-:S07]  /*20b90*/  IMAD.MOV.U32 R2, RZ, RZ, R14 ;  /* 0x000000ffff027224 */ /* 0x000fce00078e000e */
[----:B------:R-:W-:Y:S05]  /*20ba0*/  WARPSYNC.COLLECTIVE R15, `(.L_x_10904) ;  /* 0x000000000f087348 */ /* 0x000fea0003c00000 */
[----:B------:R0:W1:Y:S02]  /*20bb0*/  SHFL.IDX P6, R14, R13, R12, R11 ;  /* 0x0000000c0d0e7389 */ /* 0x00006400000c000b */
[----:B01----:R-:W-:Y:S01]  /*20bc0*/  ENDCOLLECTIVE ;  /* 0x000000000000791b */ /* 0x003fe20003800000 */
.L_x_10904:
        /* <DEDUP_REMOVED lines=11> */
.L_x_10905:
[----:B------:R-:W-:Y:S02]  /*20c80*/  IMAD.MOV.U32 R13, RZ, RZ, R9 ;  /* 0x000000ffff0d7224 */ /* 0x000fe400078e0009 */
[----:B------:R-:W-:Y:S02]  /*20c90*/  IMAD.MOV.U32 R12, RZ, RZ, 0x3 ;  /* 0x00000003ff0c7424 */ /* 0x000fe400078e00ff */
[----:B------:R-:W-:-:S07]  /*20ca0*/  IMAD.MOV.U32 R2, RZ, RZ, R14 ;  /* 0x000000ffff027224 */ /* 0x000fce00078e000e */
[----:B------:R-:W-:Y:S05]  /*20cb0*/  WARPSYNC.COLLECTIVE R15, `(.L_x_10906) ;  /* 0x000000000f087348 */ /* 0x000fea0003c00000 */
[----:B------:R0:W1:Y:S02]  /*20cc0*/  SHFL.IDX P6, R14, R13, R12, R11 ;  /* 0x0000000c0d0e7389 */ /* 0x00006400000c000b */
[----:B01----:R-:W-:Y:S01]  /*20cd0*/  ENDCOLLECTIVE ;  /* 0x000000000000791b */ /* 0x003fe20003800000 */
.L_x_10906:
        /* <DEDUP_REMOVED lines=11> */
.L_x_10907:
[----:B------:R-:W-:Y:S02]  /*20d90*/  IMAD.MOV.U32 R13, RZ, RZ, R9 ;  /* 0x000000ffff0d7224 */ /* 0x000fe400078e0009 */
[----:B------:R-:W-:Y:S02]  /*20da0*/  IMAD.MOV.U32 R12, RZ, RZ, 0x4 ;  /* 0x00000004ff0c7424 */ /* 0x000fe400078e00ff */
[----:B------:R-:W-:-:S07]  /*20db0*/  IMAD.MOV.U32 R2, RZ, RZ, R14 ;  /* 0x000000ffff027224 */ /* 0x000fce00078e000e */
[----:B------:R-:W-:Y:S05]  /*20dc0*/  WARPSYNC.COLLECTIVE R15, `(.L_x_10908) ;  /* 0x000000000f087348 */ /* 0x000fea0003c00000 */
[----:B------:R0:W1:Y:S02]  /*20dd0*/  SHFL.IDX P6, R14, R13, R12, R11 ;  /* 0x0000000c0d0e7389 */ /* 0x00006400000c000b */
[----:B01----:R-:W-:Y:S01]  /*20de0*/  ENDCOLLECTIVE ;  /* 0x000000000000791b */ /* 0x003fe20003800000 */
.L_x_10908:
        /* <DEDUP_REMOVED lines=11> */
.L_x_10909:
[----:B------:R-:W-:Y:S02]  /*20ea0*/  IMAD.MOV.U32 R13, RZ, RZ, R9 ;  /* 0x000000ffff0d7224 */ /* 0x000fe400078e0009 */
[----:B------:R-:W-:Y:S02]  /*20eb0*/  IMAD.MOV.U32 R12, RZ, RZ, 0x5 ;  /* 0x00000005ff0c7424 */ /* 0x000fe400078e00ff */
[----:B------:R-:W-:-:S07]  /*20ec0*/  IMAD.MOV.U32 R2, RZ, RZ, R14 ;  /* 0x000000ffff027224 */ /* 0x000fce00078e000e */
[----:B------:R-:W-:Y:S05]  /*20ed0*/  WARPSYNC.COLLECTIVE R15, `(.L_x_10910) ;  /* 0x000000000f087348 */ /* 0x000fea0003c00000 */
[----:B------:R0:W1:Y:S02]  /*20ee0*/  SHFL.IDX P6, R14, R13, R12, R11 ;  /* 0x0000000c0d0e7389 */ /* 0x00006400000c000b */
[----:B01----:R-:W-:Y:S01]  /*20ef0*/  ENDCOLLECTIVE ;  /* 0x000000000000791b */ /* 0x003fe20003800000 */
.L_x_10910:
        /* <DEDUP_REMOVED lines=11> */
.L_x_10911:
[----:B------:R-:W-:Y:S01]  /*20fb0*/  IMAD.MOV.U32 R2, RZ, RZ, R14 ;  /* 0x000000ffff027224 */ /* 0x000fe200078e000e */
[----:B------:R-:W-:Y:S06]  /*20fc0*/  BRA `(.L_x_10912) ;  /* 0xffffff9800587947 */ /* 0x000fec000383ffff */
.L_x_10706:
[----:B---3--:R3:W4:Y:S02]  /*20fd0*/  SYNCS.PHASECHK.TRANS64.TRYWAIT P0, [R4+URZ+0x32460], R21 ;  /* 0x03246015040075a7 */ /* 0x008724000800017f */
[----:B----4-:R-:W-:Y:S05]  /*20fe0*/  @!P0 NANOSLEEP.SYNCS 0x989680 ;  /* 0x009896800000895d */ /* 0x010fea0003900000 */
[----:B------:R-:W4:Y:S02]  /*20ff0*/  @!P0 SYNCS.PHASECHK.TRANS64 P0, [R4+URZ+0x32460], R21 ;  /* 0x03246015040085a7 */ /* 0x000f24000800007f */
[----:B----4-:R-:W-:Y:S05]  /*21000*/  @!P0 BRA `(.L_x_10706) ;  /* 0xfffffffc00f08947 */ /* 0x010fea000383ffff */
[----:B------:R-:W-:Y:S05]  /*21010*/  BRA `(.L_x_10913) ;  /* 0xffffff9800a87947 */ /* 0x000fea000383ffff */
.L_x_10707:
        /* <DEDUP_REMOVED lines=8> */
.L_x_10915:
[----:B------:R-:W-:Y:S05]  /*210a0*/  BSYNC B1 ;  /* 0x0000000000017941 */ /* 0x000fea0003800000 */
.L_x_10914:
        /* <DEDUP_REMOVED lines=9> */
.L_x_10916:
[----:B------:R-:W-:Y:S02]  /*21140*/  IMAD.MOV.U32 R13, RZ, RZ, R7 ;  /* 0x000000ffff0d7224 */ /* 0x000fe400078e0007 */
[----:B------:R-:W-:Y:S01]  /*21150*/  IMAD.MOV.U32 R12, RZ, RZ, 0x1 ;  /* 0x00000001ff0c7424 */ /* 0x000fe200078e00ff */
[----:B------:R-:W-:-:S13]  /*21160*/  IADD3 R2, P0, R14, R0, RZ ;  /* 0x000000000e027210 */ /* 0x000fda0007f1e0ff */
[----:B------:R-:W-:Y:S05]  /*21170*/  WARPSYNC.COLLECTIVE R15, `(.L_x_10917) ;  /* 0x000000000f087348 */ /* 0x000fea0003c00000 */
[----:B------:R0:W1:Y:S02]  /*21180*/  SHFL.IDX P6, R14, R13, R12, R11 ;  /* 0x0000000c0d0e7389 */ /* 0x00006400000c000b */
[----:B01----:R-:W-:Y:S01]  /*21190*/  ENDCOLLECTIVE ;  /* 0x000000000000791b */ /* 0x003fe20003800000 */
.L_x_10917:
        /* <DEDUP_REMOVED lines=13> */
.L_x_10918:
[----:B------:R-:W-:Y:S02]  /*21270*/  IMAD.MOV.U32 R13, RZ, RZ, R7 ;  /* 0x000000ffff0d7224 */ /* 0x000fe400078e0007 */
[----:B------:R-:W-:Y:S01]  /*21280*/  IMAD.MOV.U32 R12, RZ, RZ, 0x2 ;  /* 0x00000002ff0c7424 */ /* 0x000fe200078e00ff */
[----:B------:R-:W-:-:S13]  /*21290*/  IADD3 R2, P0, R14, R0, RZ ;  /* 0x000000000e027210 */ /* 0x000fda0007f1e0ff */
[----:B------:R-:W-:Y:S05]  /*212a0*/  WARPSYNC.COLLECTIVE R15, `(.L_x_10919) ;  /* 0x000000000f087348 */ /* 0x000fea0003c00000 */
[----:B------:R0:W1:Y:S02]  /*212b0*/  SHFL.IDX P6, R14, R13, R12, R11 ;  /* 0x0000000c0d0e7389 */ /* 0x00006400000c000b */
[----:B01----:R-:W-:Y:S01]  /*212c0*/  ENDCOLLECTIVE ;  /* 0x000000000000791b */ /* 0x003fe20003800000 */
.L_x_10919:
        /* <DEDUP_REMOVED lines=13> */
.L_x_10920:
[----:B------:R-:W-:Y:S02]  /*213a0*/  IMAD.MOV.U32 R13, RZ, RZ, R7 ;  /* 0x000000ffff0d7224 */ /* 0x000fe400078e0007 */
[----:B------:R-:W-:Y:S01]  /*213b0*/  IMAD.MOV.U32 R12, RZ, RZ, 0x3 ;  /* 0x00000003ff0c7424 */ /* 0x000fe200078e00ff */
[----:B------:R-:W-:-:S13]  /*213c0*/  IADD3 R2, P0, R14, R0, RZ ;  /* 0x000000000e027210 */ /* 0x000fda0007f1e0ff */
[----:B------:R-:W-:Y:S05]  /*213d0*/  WARPSYNC.COLLECTIVE R15, `(.L_x_10921) ;  /* 0x000000000f087348 */ /* 0x000fea0003c00000 */
[----:B------:R0:W1:Y:S02]  /*213e0*/  SHFL.IDX P6, R14, R13, R12, R11 ;  /* 0x0000000c0d0e7389 */ /* 0x00006400000c000b */
[----:B01----:R-:W-:Y:S01]  /*213f0*/  ENDCOLLECTIVE ;  /* 0x000000000000791b */ /* 0x003fe20003800000 */
.L_x_10921:
        /* <DEDUP_REMOVED lines=13> */
.L_x_10922:
[----:B------:R-:W-:Y:S02]  /*214d0*/  IMAD.MOV.U32 R13, RZ, RZ, R7 ;  /* 0x000000ffff0d7224 */ /* 0x000fe400078e0007 */
[----:B------:R-:W-:Y:S01]  /*214e0*/  IMAD.MOV.U32 R12, RZ, RZ, 0x4 ;  /* 0x00000004ff0c7424 */ /* 0x000fe200078e00ff */
[----:B------:R-:W-:-:S13]  /*214f0*/  IADD3 R2, P0, R14, R0, RZ ;  /* 0x000000000e027210 */ /* 0x000fda0007f1e0ff */
[----:B------:R-:W-:Y:S05]  /*21500*/  WARPSYNC.COLLECTIVE R15, `(.L_x_10923) ;  /* 0x000000000f087348 */ /* 0x000fea0003c00000 */
[----:B------:R0:W1:Y:S02]  /*21510*/  SHFL.IDX P6, R14, R13, R12, R11 ;  /* 0x0000000c0d0e7389 */ /* 0x00006400000c000b */
[----:B01----:R-:W-:Y:S01]  /*21520*/  ENDCOLLECTIVE ;  /* 0x000000000000791b */ /* 0x003fe20003800000 */
.L_x_10923:
        /* <DEDUP_REMOVED lines=13> */
.L_x_10924:
[----:B------:R-:W-:Y:S02]  /*21600*/  IMAD.MOV.U32 R13, RZ, RZ, R7 ;  /* 0x000000ffff0d7224 */ /* 0x000fe400078e0007 */
[----:B------:R-:W-:Y:S01]  /*21610*/  IMAD.MOV.U32 R12, RZ, RZ, 0x5 ;  /* 0x00000005ff0c7424 */ /* 0x000fe200078e00ff */
[----:B------:R-:W-:-:S13]  /*21620*/  IADD3 R2, P0, R14, R0, RZ ;  /* 0x000000000e027210 */ /* 0x000fda0007f1e0ff */
[----:B------:R-:W-:Y:S05]  /*21630*/  WARPSYNC.COLLECTIVE R15, `(.L_x_10925) ;  /* 0x000000000f087348 */ /* 0x000fea0003c00000 */
[----:B------:R0:W1:Y:S02]  /*21640*/  SHFL.IDX P6, R14, R13, R12, R11 ;  /* 0x0000000c0d0e7389 */ /* 0x00006400000c000b */
[----:B01----:R-:W-:Y:S01]  /*21650*/  ENDCOLLECTIVE ;  /* 0x000000000000791b */ /* 0x003fe20003800000 */
.L_x_10925:
        /* <DEDUP_REMOVED lines=13> */
.L_x_10926:
[----:B------:R-:W-:Y:S05]  /*21730*/  BRA `(.L_x_10927) ;  /* 0xffffff9400f07947 */ /* 0x000fea000383ffff */
.L_x_10715:
        /* <DEDUP_REMOVED lines=8> */
.L_x_10929:
[----:B------:R-:W-:Y:S05]  /*217c0*/  BSYNC B0 ;  /* 0x0000000000007941 */ /* 0x000fea0003800000 */
.L_x_10928:
        /* <DEDUP_REMOVED lines=9> */
.L_x_10930:
        /* <DEDUP_REMOVED lines=24> */
.L_x_10931:
[----:B------:R-:W-:Y:S01]  /*219e0*/  IMAD.MOV.U32 R12, RZ, RZ, 0x2 ;  /* 0x00000002ff0c7424 */ /* 0x000fe200078e00ff */
[----:B------:R-:W-:-:S05]  /*219f0*/  SEL R14, R14, RZ, P1 ;  /* 0x000000ff0e0e7207 */ /* 0x000fca0000800000 */
[----:B------:R-:W-:-:S04]  /*21a00*/  IMAD.IADD R5, R13, 0x1, R14 ;  /* 0x000000010d057824 */ /* 0x000fc800078e020e */
[----:B------:R-:W-:-:S07]  /*21a10*/  IMAD.MOV.U32 R13, RZ, RZ, R5 ;  /* 0x000000ffff0d7224 */ /* 0x000fce00078e0005 */
[----:B------:R-:W-:Y:S05]  /*21a20*/  WARPSYNC.COLLECTIVE R15, `(.L_x_10932) ;  /* 0x000000000f087348 */ /* 0x000fea0003c00000 */
[----:B------:R0:W1:Y:S02]  /*21a30*/  SHFL.UP P6, R14, R13, R12, R11 ;  /* 0x0400000c0d0e7389 */ /* 0x00006400000c000b */
[----:B01----:R-:W-:Y:S01]  /*21a40*/  ENDCOLLECTIVE ;  /* 0x000000000000791b */ /* 0x003fe20003800000 */
.L_x_10932:
[----:B------:R-:W-:Y:S01]  /*21a50*/  IMAD.MOV.U32 R12, RZ, RZ, 0x4 ;  /* 0x00000004ff0c7424 */ /* 0x000fe200078e00ff */
[----:B------:R-:W-:-:S05]  /*21a60*/  SEL R2, R14, RZ, P2 ;  /* 0x000000ff0e027207 */ /* 0x000fca0001000000 */
[----:B------:R-:W-:-:S04]  /*21a70*/  IMAD.IADD R2, R5, 0x1, R2 ;  /* 0x0000000105027824 */ /* 0x000fc800078e0202 */
[----:B------:R-:W-:-:S07]  /*21a80*/  IMAD.MOV.U32 R13, RZ, RZ, R2 ;  /* 0x000000ffff0d7224 */ /* 0x000fce00078e0002 */
[----:B------:R-:W-:Y:S05]  /*21a90*/  WARPSYNC.COLLECTIVE R15, `(.L_x_10933) ;  /* 0x000000000f087348 */ /* 0x000fea0003c00000 */
[----:B------:R0:W1:Y:S02]  /*21aa0*/  SHFL.UP P6, R14, R13, R12, R11 ;  /* 0x0400000c0d0e7389 */ /* 0x00006400000c000b */
[----:B01----:R-:W-:Y:S01]  /*21ab0*/  ENDCOLLECTIVE ;  /* 0x000000000000791b */ /* 0x003fe20003800000 */
.L_x_10933:
[----:B------:R-:W-:Y:S01]  /*21ac0*/  IMAD.MOV.U32 R12, RZ, RZ, 0x8 ;  /* 0x00000008ff0c7424 */ /* 0x000fe200078e00ff */
[----:B------:R-:W-:-:S05]  /*21ad0*/  SEL R3, R14, RZ, P3 ;  /* 0x000000ff0e037207 */ /* 0x000fca0001800000 */
[----:B------:R-:W-:-:S04]  /*21ae0*/  IMAD.IADD R3, R2, 0x1, R3 ;  /* 0x0000000102037824 */ /* 0x000fc800078e0203 */
[----:B------:R-:W-:-:S07]  /*21af0*/  IMAD.MOV.U32 R13, RZ, RZ, R3 ;  /* 0x000000ffff0d7224 */ /* 0x000fce00078e0003 */
[----:B------:R-:W-:Y:S05]  /*21b00*/  WARPSYNC.COLLECTIVE R15, `(.L_x_10934) ;  /* 0x000000000f087348 */ /* 0x000fea0003c00000 */
[----:B------:R0:W1:Y:S02]  /*21b10*/  SHFL.UP P6, R14, R13, R12, R11 ;  /* 0x0400000c0d0e7389 */ /* 0x00006400000c000b */
[----:B01----:R-:W-:Y:S01]  /*21b20*/  ENDCOLLECTIVE ;  /* 0x000000000000791b */ /* 0x003fe20003800000 */
.L_x_10934:
[----:B------:R-:W-:Y:S01]  /*21b30*/  IMAD.MOV.U32 R12, RZ, RZ, 0x10 ;  /* 0x00000010ff0c7424 */ /* 0x000fe200078e00ff */
[----:B------:R-:W-:-:S05]  /*21b40*/  SEL R14, R14, RZ, P4 ;  /* 0x000000ff0e0e7207 */ /* 0x000fca0002000000 */
[----:B------:R-:W-:-:S04]  /*21b50*/  IMAD.IADD R5, R3, 0x1, R14 ;  /* 0x0000000103057824 */ /* 0x000fc800078e020e */
[----:B------:R-:W-:-:S07]  /*21b60*/  IMAD.MOV.U32 R13, RZ, RZ, R5 ;  /* 0x000000ffff0d7224 */ /* 0x000fce00078e0005 */
[----:B------:R-:W-:Y:S05]  /*21b70*/  WARPSYNC.COLLECTIVE R15, `(.L_x_10935) ;  /* 0x000000000f087348 */ /* 0x000fea0003c00000 */
[----:B------:R0:W1:Y:S02]  /*21b80*/  SHFL.UP P6, R14, R13, R12, R11 ;  /* 0x0400000c0d0e7389 */ /* 0x00006400000c000b */
[----:B01----:R-:W-:Y:S01]  /*21b90*/  ENDCOLLECTIVE ;  /* 0x000000000000791b */ /* 0x003fe20003800000 */
.L_x_10935:
        /* <DEDUP_REMOVED lines=8> */
.L_x_10936:
[----:B------:R-:W-:Y:S05]  /*21c20*/  BRA `(.L_x_10937) ;  /* 0xffffff9800547947 */ /* 0x000fea000383ffff */
.L_x_10718:
[----:B------:R-:W-:Y:S01]  /*21c30*/  BSSY B0, `(.L_x_10938) ;  /* 0x0000007000007945 */ /* 0x000fe20003800000 */
[----:B------:R-:W-:Y:S02]  /*21c40*/  IMAD.MOV.U32 R12, RZ, RZ, 0x1 ;  /* 0x00000001ff0c7424 */ /* 0x000fe400078e00ff */
[----:B------:R-:W-:Y:S02]  /*21c50*/  IMAD.MOV.U32 R11, RZ, RZ, RZ ;  /* 0x000000ffff0b7224 */ /* 0x000fe400078e00ff */
[----:B------:R-:W-:-:S07]  /*21c60*/  IMAD.MOV.U32 R15, RZ, RZ, -0x1 ;  /* 0xffffffffff0f7424 */ /* 0x000fce00078e00ff */
[----:B-1----:R-:W-:Y:S05]  /*21c70*/  WARPSYNC.COLLECTIVE R15, `(.L_x_10939) ;  /* 0x000000000f087348 */ /* 0x002fea0003c00000 */
[----:B------:R0:W2:Y:S02]  /*21c80*/  SHFL.UP P6, R14, R13, R12, R11 ;  /* 0x0400000c0d0e7389 */ /* 0x0000a400000c000b */
[----:B012---:R-:W-:Y:S01]  /*21c90*/  ENDCOLLECTIVE ;  /* 0x000000000000791b */ /* 0x007fe20003800000 */
.L_x_10939:
[----:B------:R-:W-:Y:S05]  /*21ca0*/  BSYNC B0 ;  /* 0x0000000000007941 */ /* 0x000fea0003800000 */
.L_x_10938:
        /* <DEDUP_REMOVED lines=8> */
.L_x_10940:
[----:B------:R-:W-:Y:S01]  /*21d30*/  IMAD.MOV.U32 R12, RZ, RZ, 0x4 ;  /* 0x00000004ff0c7424 */ /* 0x000fe200078e00ff */
[----:B------:R-:W-:-:S05]  /*21d40*/  SEL R2, R14, RZ, P2 ;  /* 0x000000ff0e027207 */ /* 0x000fca0001000000 */
[----:B------:R-:W-:-:S04]  /*21d50*/  IMAD.IADD R2, R13, 0x1, R2 ;  /* 0x000000010d027824 */ /* 0x000fc800078e0202 */
[----:B------:R-:W-:-:S07]  /*21d60*/  IMAD.MOV.U32 R13, RZ, RZ, R2 ;  /* 0x000000ffff0d7224 */ /* 0x000fce00078e0002 */
[----:B------:R-:W-:Y:S05]  /*21d70*/  WARPSYNC.COLLECTIVE R15, `(.L_x_10941) ;  /* 0x000000000f087348 */ /* 0x000fea0003c00000 */
[----:B------:R0:W1:Y:S02]  /*21d80*/  SHFL.UP P6, R14, R13, R12, R11 ;  /* 0x0400000c0d0e7389 */ /* 0x00006400000c000b */
[----:B01----:R-:W-:Y:S01]  /*21d90*/  ENDCOLLECTIVE ;  /* 0x000000000000791b */ /* 0x003fe20003800000 */
.L_x_10941:
[----:B------:R-:W-:Y:S01]  /*21da0*/  IMAD.MOV.U32 R12, RZ, RZ, 0x8 ;  /* 0x00000008ff0c7424 */ /* 0x000fe200078e00ff */
[----:B------:R-:W-:-:S05]  /*21db0*/  SEL R3, R14, RZ, P3 ;  /* 0x000000ff0e037207 */ /* 0x000fca0001800000 */
[----:B------:R-:W-:-:S04]  /*21dc0*/  IMAD.IADD R3, R2, 0x1, R3 ;  /* 0x0000000102037824 */ /* 0x000fc800078e0203 */
[----:B------:R-:W-:-:S07]  /*21dd0*/  IMAD.MOV.U32 R13, RZ, RZ, R3 ;  /* 0x000000ffff0d7224 */ /* 0x000fce00078e0003 */
[----:B------:R-:W-:Y:S05]  /*21de0*/  WARPSYNC.COLLECTIVE R15, `(.L_x_10942) ;  /* 0x000000000f087348 */ /* 0x000fea0003c00000 */
[----:B------:R0:W1:Y:S02]  /*21df0*/  SHFL.UP P6, R14, R13, R12, R11 ;  /* 0x0400000c0d0e7389 */ /* 0x00006400000c000b */
[----:B01----:R-:W-:Y:S01]  /*21e00*/  ENDCOLLECTIVE ;  /* 0x000000000000791b */ /* 0x003fe20003800000 */
.L_x_10942:
[----:B------:R-:W-:Y:S01]  /*21e10*/  IMAD.MOV.U32 R12, RZ, RZ, 0x10 ;  /* 0x00000010ff0c7424 */ /* 0x000fe200078e00ff */
[----:B------:R-:W-:-:S05]  /*21e20*/  SEL R14, R14, RZ, P4 ;  /* 0x000000ff0e0e7207 */ /* 0x000fca0002000000 */
[----:B------:R-:W-:-:S04]  /*21e30*/  IMAD.IADD R5, R3, 0x1, R14 ;  /* 0x0000000103057824 */ /* 0x000fc800078e020e */
[----:B------:R-:W-:-:S07]  /*21e40*/  IMAD.MOV.U32 R13, RZ, RZ, R5 ;  /* 0x000000ffff0d7224 */ /* 0x000fce00078e0005 */
[----:B------:R-:W-:Y:S05]  /*21e50*/  WARPSYNC.COLLECTIVE R15, `(.L_x_10943) ;  /* 0x000000000f087348 */ /* 0x000fea0003c00000 */
[----:B------:R0:W1:Y:S02]  /*21e60*/  SHFL.UP P6, R14, R13, R12, R11 ;  /* 0x0400000c0d0e7389 */ /* 0x00006400000c000b */
[----:B01----:R-:W-:Y:S01]  /*21e70*/  ENDCOLLECTIVE ;  /* 0x000000000000791b */ /* 0x003fe20003800000 */
.L_x_10943:
        /* <DEDUP_REMOVED lines=8> */
.L_x_10944:
[----:B------:R-:W-:Y:S05]  /*21f00*/  BRA `(.L_x_10945) ;  /* 0xffffff9800407947 */ /* 0x000fea000383ffff */
.L_x_10720:
[----:B------:R-:W-:Y:S01]  /*21f10*/  BSSY B0, `(.L_x_10946) ;  /* 0x0000006000007945 */ /* 0x000fe20003800000 */
[----:B------:R-:W-:Y:S01]  /*21f20*/  PLOP3.LUT P6, PT, P6, PT, PT, 0x8, 0x0 ;  /* 0x000000000000781c */ /* 0x000fe200037ce170 */
[----:B------:R-:W-:-:S12]  /*21f30*/  IMAD.MOV.U32 R15, RZ, RZ, -0x1 ;  /* 0xffffffffff0f7424 */ /* 0x000fd800078e00ff */
[----:B01----:R-:W-:Y:S05]  /*21f40*/  WARPSYNC.COLLECTIVE R15, `(.L_x_10947) ;  /* 0x000000000f087348 */ /* 0x003fea0003c00000 */
[----:B------:R-:W-:Y:S01]  /*21f50*/  VOTE.ANY R14, PT, P6 ;  /* 0x00000000000e7806 */ /* 0x000fe200030e0100 */
[----:B01----:R-:W-:Y:S06]  /*21f60*/  ENDCOLLECTIVE ;  /* 0x000000000000791b */ /* 0x003fec0003800000 */
.L_x_10947:
[----:B------:R-:W-:Y:S05]  /*21f70*/  BSYNC B0 ;  /* 0x0000000000007941 */ /* 0x000fea0003800000 */
.L_x_10946:
        /* <DEDUP_REMOVED lines=9> */
.L_x_10948:
[----:B------:R-:W-:Y:S02]  /*22010*/  IMAD.MOV.U32 R13, RZ, RZ, R4 ;  /* 0x000000ffff0d7224 */ /* 0x000fe400078e0004 */
[----:B------:R-:W-:-:S07]  /*22020*/  IMAD.MOV.U32 R7, RZ, RZ, R14 ;  /* 0x000000ffff077224 */ /* 0x000fce00078e000e */
[----:B------:R-:W-:Y:S05]  /*22030*/  WARPSYNC.COLLECTIVE R15, `(.L_x_10949) ;  /* 0x000000000f087348 */ /* 0x000fea0003c00000 */
[----:B------:R0:W1:Y:S02]  /*22040*/  SHFL.IDX P6, R14, R13, R12, R11 ;  /* 0x0000000c0d0e7389 */ /* 0x00006400000c000b */
[----:B01----:R-:W-:Y:S01]  /*22050*/  ENDCOLLECTIVE ;  /* 0x000000000000791b */ /* 0x003fe20003800000 */
.L_x_10949:
[----:B------:R-:W-:Y:S01]  /*22060*/  IMAD.MOV.U32 R4, RZ, RZ, R14 ;  /* 0x000000ffff047224 */ /* 0x000fe200078e000e */
[----:B------:R-:W-:Y:S06]  /*22070*/  BRA `(.L_x_10950) ;  /* 0xffffff9800207947 */ /* 0x000fec000383ffff */
.L_x_10722:
[----:B------:R-:W-:Y:S01]  /*22080*/  BSSY B0, `(.L_x_10951) ;  /* 0x0000007000007945 */ /* 0x000fe20003800000 */
[----:B------:R-:W-:Y:S02]  /*22090*/  IMAD.MOV.U32 R13, RZ, RZ, R3 ;  /* 0x000000ffff0d7224 */ /* 0x000fe400078e0003 */
[----:B------:R-:W-:Y:S02]  /*220a0*/  IMAD.MOV.U32 R11, RZ, RZ, 0x1f ;  /* 0x0000001fff0b7424 */ /* 0x000fe400078e00ff */
[----:B------:R-:W-:-:S07]  /*220b0*/  IMAD.MOV.U32 R15, RZ, RZ, -0x1 ;  /* 0xffffffffff0f7424 */ /* 0x000fce00078e00ff */
[----:B01234-:R-:W-:Y:S05]  /*220c0*/  WARPSYNC.COLLECTIVE R15, `(.L_x_10952) ;  /* 0x000000000f087348 */ /* 0x01ffea0003c00000 */
[----:B------:R0:W0:Y:S02]  /*220d0*/  SHFL.IDX P6, R14, R13, R12, R11 ;  /* 0x0000000c0d0e7389 */ /* 0x00002400000c000b */
[----:B01234-:R-:W-:Y:S01]  /*220e0*/  ENDCOLLECTIVE ;  /* 0x000000000000791b */ /* 0x01ffe20003800000 */
.L_x_10952:
[----:B------:R-:W-:Y:S05]  /*220f0*/  BSYNC B0 ;  /* 0x0000000000007941 */ /* 0x000fea0003800000 */
.L_x_10951:
[----:B------:R-:W-:Y:S01]  /*22100*/  IMAD.MOV.U32 R16, RZ, RZ, R14 ;  /* 0x000000ffff107224 */ /* 0x000fe200078e000e */
[----:B------:R-:W-:Y:S06]  /*22110*/  BRA `(.L_x_10721) ;  /* 0xffffff9800107947 */ /* 0x000fec000383ffff */
.L_x_10726:
[----:B0-----:R0:W2:Y:S02]  /*22120*/  SYNCS.PHASECHK.TRANS64.TRYWAIT P0, [R7+URZ+0x32420], R0 ;  /* 0x03242000070075a7 */ /* 0x0010a4000800017f */
[----:B--2---:R-:W-:Y:S05]  /*22130*/  @!P0 NANOSLEEP.SYNCS 0x989680 ;  /* 0x009896800000895d */ /* 0x004fea0003900000 */
[----:B------:R-:W2:Y:S02]  /*22140*/  @!P0 SYNCS.PHASECHK.TRANS64 P0, [R7+URZ+0x32420], R0 ;  /* 0x03242000070085a7 */ /* 0x000ea4000800007f */
[----:B--2---:R-:W-:Y:S05]  /*22150*/  @!P0 BRA `(.L_x_10726) ;  /* 0xfffffffc00f08947 */ /* 0x004fea000383ffff */
[----:B------:R-:W-:Y:S05]  /*22160*/  BRA `(.L_x_10953) ;  /* 0xffffff9c00687947 */ /* 0x000fea000383ffff */
.L_x_10727:
        /* <DEDUP_REMOVED lines=11> */
.L_x_10955:
[----:B------:R-:W-:Y:S05]  /*22220*/  BSYNC B0 ;  /* 0x0000000000007941 */ /* 0x000fea0003800000 */
.L_x_10954:
[----:B------:R-:W-:Y:S05]  /*22230*/  BRA `(.L_x_10956) ;  /* 0xffffff9c00507947 */ /* 0x000fea000383ffff */
.L_x_10728:
[----:B------:R-:W-:Y:S01]  /*22240*/  BSSY B0, `(.L_x_10957) ;  /* 0x0000006000007945 */ /* 0x000fe20003800000 */
[----:B------:R-:W-:-:S07]  /*22250*/  IMAD.MOV.U32 R15, RZ, RZ, -0x1 ;  /* 0xffffffffff0f7424 */ /* 0x000fce00078e00ff */
[----:B01-3--:R-:W-:Y:S05]  /*22260*/  WARPSYNC.COLLECTIVE R15, `(.L_x_10958) ;  /* 0x000000000f0c7348 */ /* 0x00bfea0003c00000 */
[----:B------:R-:W-:Y:S02]  /*22270*/  ELECT P6, UR62, PT ;  /* 0x00000000003e782f */ /* 0x000fe400038c0000 */
[----:B------:R-:W-:Y:S01]  /*22280*/  MOV R14, UR62 ;  /* 0x0000003e000e7c02 */ /* 0x000fe20008000f00 */
[----:B01-3--:R-:W-:Y:S10]  /*22290*/  ENDCOLLECTIVE ;  /* 0x000000000000791b */ /* 0x00bff40003800000 */
.L_x_10958:
[----:B------:R-:W-:Y:S05]  /*222a0*/  BSYNC B0 ;  /* 0x0000000000007941 */ /* 0x000fea0003800000 */
.L_x_10957:
[----:B------:R-:W-:Y:S05]  /*222b0*/  BRA `(.L_x_10959) ;  /* 0xffffff9c00447947 */ /* 0x000fea000383ffff */
.L_x_10730:
[----:B0-----:R0:W2:Y:S02]  /*222c0*/  SYNCS.PHASECHK.TRANS64.TRYWAIT P1, [R5+URZ+0x32440], R0 ;  /* 0x03244000050075a7 */ /* 0x0010a4000802017f */
[----:B--2---:R-:W-:Y:S05]  /*222d0*/  @!P1 NANOSLEEP.SYNCS 0x989680 ;  /* 0x009896800000995d */ /* 0x004fea0003900000 */
[----:B------:R-:W2:Y:S02]  /*222e0*/  @!P1 SYNCS.PHASECHK.TRANS64 P1, [R5+URZ+0x32440], R0 ;  /* 0x03244000050095a7 */ /* 0x000ea4000802007f */
[----:B--2---:R-:W-:Y:S05]  /*222f0*/  @!P1 BRA `(.L_x_10730) ;  /* 0xfffffffc00f09947 */ /* 0x004fea000383ffff */
[----:B------:R-:W-:Y:S05]  /*22300*/  BRA `(.L_x_10960) ;  /* 0xffffff9c00647947 */ /* 0x000fea000383ffff */
.L_x_10732:
[----:B--2---:R2:W4:Y:S02]  /*22310*/  SYNCS.PHASECHK.TRANS64.TRYWAIT P1, [R3+URZ+0x32440], R2 ;  /* 0x03244002030075a7 */ /* 0x004524000802017f */
[----:B----4-:R-:W-:Y:S05]  /*22320*/  @!P1 NANOSLEEP.SYNCS 0x989680 ;  /* 0x009896800000995d */ /* 0x010fea0003900000 */
[----:B------:R-:W4:Y:S02]  /*22330*/  @!P1 SYNCS.PHASECHK.TRANS64 P1, [R3+URZ+0x32440], R2 ;  /* 0x03244002030095a7 */ /* 0x000f24000802007f */
[----:B----4-:R-:W-:Y:S05]  /*22340*/  @!P1 BRA `(.L_x_10732) ;  /* 0xfffffffc00f09947 */ /* 0x010fea000383ffff */
[----:B------:R-:W-:Y:S05]  /*22350*/  BRA `(.L_x_10961) ;  /* 0xffffff9c00707947 */ /* 0x000fea000383ffff */
.L_x_10734:
[----:B----4-:R4:W0:Y:S02]  /*22360*/  SYNCS.PHASECHK.TRANS64.TRYWAIT P1, [R5+URZ+0x32460], R0 ;  /* 0x03246000050075a7 */ /* 0x010824000802017f */
[----:B0-----:R-:W-:Y:S05]  /*22370*/  @!P1 NANOSLEEP.SYNCS 0x989680 ;  /* 0x009896800000995d */ /* 0x001fea0003900000 */
[----:B------:R-:W0:Y:S02]  /*22380*/  @!P1 SYNCS.PHASECHK.TRANS64 P1, [R5+URZ+0x32460], R0 ;  /* 0x03246000050095a7 */ /* 0x000e24000802007f */
[----:B0-----:R-:W-:Y:S05]  /*22390*/  @!P1 BRA `(.L_x_10734) ;  /* 0xfffffffc00f09947 */ /* 0x001fea000383ffff */
[----:B------:R-:W-:Y:S05]  /*223a0*/  BRA `(.L_x_10962) ;  /* 0xffffff9c006c7947 */ /* 0x000fea000383ffff */
.L_x_10963:
        /* <DEDUP_REMOVED lines=13> */
.L_x_15666:


//--------------------- .text._ZN7cutlass13device_kernelIN5flash11enable_sm90INS1_16FlashAttnFwdSm90INS1_25CollectiveMainloopFwdSm90ILi2EN4cute5tupleIJNS5_1CILi1EEES8_S8_EEENS6_IJNS7_ILi128EEENS7_ILi96EEENS7_ILi64EEEEEELi256ENS_10bfloat16_tEfNS_4arch4Sm90ELb0ELb1ELb0ELb0ELb1ELb0ELb0ELb1ELb0ELb1ELb1ELb0EEENS1_21CollectiveEpilogueFwdINS6_IJSA_NS7_ILi256EEESB_EEES9_SE_SG_Li256ELb0ELb1ELb1ELb0EEENS1_19SingleTileSchedulerILb0ELb1ELb1ELi128EEEEEEEEEvNT_6ParamsE --------------------------
	.section	.text._ZN7cutlass13device_kernelIN5flash11enable_sm90INS1_16FlashAttnFwdSm90INS1_25CollectiveMainloopFwdSm90ILi2EN4cute5tupleIJNS5_1CILi1EEES8_S8_EEENS6_IJNS7_ILi128EEENS7_ILi96EEENS7_ILi64EEEEEELi256ENS_10bfloat16_tEfNS_4arch4Sm90ELb0ELb1ELb0ELb0ELb1ELb0ELb0ELb1ELb0ELb1ELb1ELb0EEENS1_21CollectiveEpilogueFwdINS6_IJSA_NS7_ILi256EEESB_EEES9_SE_SG_Li256ELb0ELb1ELb1ELb0EEENS1_19SingleTileSchedulerILb0ELb1ELb1ELi128EEEEEEEEEvNT_6ParamsE,"ax",@progbits
	.align	128
.text._ZN7cutlass13device_kernelIN5flash11enable_sm90INS1_16FlashAttnFwdSm90INS1_25CollectiveMainloopFwdSm90ILi2EN4cute5tupleIJNS5_1CILi1EEES8_S8_EEENS6_IJNS7_ILi128EEENS7_ILi96EEENS7_ILi64EEEEEELi256ENS_10bfloat16_tEfNS_4arch4Sm90ELb0ELb1ELb0ELb0ELb1ELb0ELb0ELb1ELb0ELb1ELb1ELb0EEENS1_21CollectiveEpilogueFwdINS6_IJSA_NS7_ILi256EEESB_EEES9_SE_SG_Li256ELb0ELb1ELb1ELb0EEENS1_19SingleTileSchedulerILb0ELb1ELb1ELi128EEEEEEEEEvNT_6ParamsE:
        .type           _ZN7cutlass13device_kernelIN5flash11enable_sm90INS1_16FlashAttnFwdSm90INS1_25CollectiveMainloopFwdSm90ILi2EN4cute5tupleIJNS5_1CILi1EEES8_S8_EEENS6_IJNS7_ILi128EEENS7_ILi96EEENS7_ILi64EEEEEELi256ENS_10bfloat16_tEfNS_4arch4Sm90ELb0ELb1ELb0ELb0ELb1ELb0ELb0ELb1ELb0ELb1ELb1ELb0EEENS1_21CollectiveEpilogueFwdINS6_IJSA_NS7_ILi256EEESB_EEES9_SE_SG_Li256ELb0ELb1ELb1ELb0EEENS1_19SingleTileSchedulerILb0ELb1ELb1ELi128EEEEEEEEEvNT_6ParamsE,@function
        .size           _ZN7cutlass13device_kernelIN5flash11enable_sm90INS1_16FlashAttnFwdSm90INS1_25CollectiveMainloopFwdSm90ILi2EN4cute5tupleIJNS5_1CILi1EEES8_S8_EEENS6_IJNS7_ILi128EEENS7_ILi96EEENS7_ILi64EEEEEELi256ENS_10bfloat16_tEfNS_4arch4Sm90ELb0ELb1ELb0ELb0ELb1ELb0ELb0ELb1ELb0ELb1ELb1ELb0EEENS1_21CollectiveEpilogueFwdINS6_IJSA_NS7_ILi256EEESB_EEES9_SE_SG_Li256ELb0ELb1ELb1ELb0EEENS1_19SingleTileSchedulerILb0ELb1ELb1ELi128EEEEEEEEEvNT_6ParamsE,(.L_x_15667 - _ZN7cutlass13device_kernelIN5flash11enable_sm90INS1_16FlashAttnFwdSm90INS1_25CollectiveMainloopFwdSm90ILi2EN4cute5tupleIJNS5_1CILi1EEES8_S8_EEENS6_IJNS7_ILi128EEENS7_ILi96EEENS7_ILi64EEEEEELi256ENS_10bfloat16_tEfNS_4arch4Sm90ELb0ELb1ELb0ELb0ELb1ELb0ELb0ELb1ELb0ELb1ELb1ELb0EEENS1_21CollectiveEpilogueFwdINS6_IJSA_NS7_ILi256EEESB_EEES9_SE_SG_Li256ELb0ELb1ELb1ELb0EEENS1_19SingleTileSchedulerILb0ELb1ELb1ELi128EEEEEEEEEvNT_6ParamsE)
        .other          _ZN7cutlass13device_kernelIN5flash11enable_sm90INS1_16FlashAttnFwdSm90INS1_25CollectiveMainloopFwdSm90ILi2EN4cute5tupleIJNS5_1CILi1EEES8_S8_EEENS6_IJNS7_ILi128EEENS7_ILi96EEENS7_ILi64EEEEEELi256ENS_10bfloat16_tEfNS_4arch4Sm90ELb0ELb1ELb0ELb0ELb1ELb0ELb0ELb1ELb0ELb1ELb1ELb0EEENS1_21CollectiveEpilogueFwdINS6_IJSA_NS7_ILi256EEESB_EEES9_SE_SG_Li256ELb0ELb1ELb1ELb0EEENS1_19SingleTileSchedulerILb0ELb1ELb1ELi128EEEEEEEEEvNT_6ParamsE,@"STO_CUDA_ENTRY STV_DEFAULT"
_ZN7cutlass13device_kernelIN5flash11enable_sm90INS1_16FlashAttnFwdSm90INS1_25CollectiveMainloopFwdSm90ILi2EN4cute5tupleIJNS5_1CILi1EEES8_S8_EEENS6_IJNS7_ILi128EEENS7_ILi96EEENS7_ILi64EEEEEELi256ENS_10bfloat16_tEfNS_4arch4Sm90ELb0ELb1ELb0ELb0ELb1ELb0ELb0ELb1ELb0ELb1ELb1ELb0EEENS1_21CollectiveEpilogueFwdINS6_IJSA_NS7_ILi256EEESB_EEES9_SE_SG_Li256ELb0ELb1ELb1ELb0EEENS1_19SingleTileSchedulerILb0ELb1ELb1ELi128EEEEEEEEEvNT_6ParamsE:
[----:B------:R-:W0:Y:S01]  /*0000*/  LDC R1, c[0x0][0x28] ;  /* 0x00000a00ff017b82 */ /* 0x000e220000000800 */
[----:B------:R-:W1:Y:S01]  /*0010*/  S2R R17, SR_TID.X ;  /* 0x0000000000117919 */ /* 0x000e620000002100 */
[----:B------:R-:W-:Y:S01]  /*0020*/  ELECT P0, URZ, PT ;  /* 0x00000000003f782f */ /* 0x000fe20003800000 */
[----:B------:R-:W-:Y:S01]  /*0030*/  UMOV UR4, 0x80 ;  /* 0x0000008000047882 */ /* 0x000fe20000000000 */
[----:B------:R-:W-:Y:S01]  /*0040*/  UMOV UR7, 0x100 ;  /* 0x0000010000077882 */ /* 0x000fe20000000000 */
[--C-:B-1----:R-:W-:Y:S02]  /*0050*/  SHF.R.U32.HI R0, RZ, 0x5, R17.reuse ;  /* 0x00000005ff007819 */ /* 0x102fe40000011611 */
[----:B------:R-:W-:-:S03]  /*0060*/  SHF.R.U32.HI R16, RZ, 0x7, R17 ;  /* 0x00000007ff107819 */ /* 0x000fc60000011611 */
[----:B------:R-:W1:Y:S04]  /*0070*/  SHFL.IDX PT, R2, R0, RZ, 0x1f ;  /* 0x00001fff00027589 */ /* 0x000e6800000e0000 */
[----:B------:R2:W3:Y:S01]  /*0080*/  SHFL.IDX PT, R3, R16, RZ, 0x1f ;  /* 0x00001fff10037589 */ /* 0x0004e200000e0000 */
[C---:B-1----:R-:W-:Y:S02]  /*0090*/  ISETP.NE.OR P0, PT, R2.reuse, RZ, !P0 ;  /* 0x000000ff0200720c */ /* 0x042fe40004705670 */
[----:B------:R-:W-:-:S11]  /*00a0*/  ISETP.NE.AND P1, PT, R2, RZ, PT ;  /* 0x000000ff0200720c */ /* 0x000fd60003f25270 */
        /* <DEDUP_REMOVED lines=12> */
[----:B------:R2:W1:Y:S06]  /*0170*/  @!UP0 SYNCS.EXCH.64 URZ, [UR8+0x22800], UR4 ;  /* 0x02280004083f85b2 */ /* 0x00046c0008000100 */
[----:B------:R2:W4:Y:S02]  /*0180*/  @!UP1 SYNCS.EXCH.64 URZ, [UR8+0x22820], UR6 ;  /* 0x02282006083f95b2 */ /* 0x0005240008000100 */
[----:B0-23--:R-:W-:Y:S05]  /*0190*/  @P1 BRA `(.L_x_10964) ;  /* 0x0000000000481947 */ /* 0x00dfea0003800000 */
        /* <DEDUP_REMOVED lines=13> */
[----:B0-----:R0:W2:Y:S08]  /*0270*/  SYNCS.EXCH.64 URZ, [UR8+0x22830], UR4 ;  /* 0x02283004083f75b2 */ /* 0x0010b00008000100 */
[----:B------:R0:W3:Y:S01]  /*0280*/  SYNCS.EXCH.64 URZ, [UR8+0x22840], UR6 ;  /* 0x02284006083f75b2 */ /* 0x0000e20008000100 */
[----:B------:R0:W0:Y:S01]  /*0290*/  SYNCS.EXCH.64 URZ, [UR8+0x22838], UR4 ;  /* 0x02283804083f75b2 */ /* 0x0000220008000100 */
[----:B------:R0:W0:Y:S01]  /*02a0*/  SYNCS.EXCH.64 URZ, [UR8+0x22848], UR6 ;  /* 0x02284806083f75b2 */ /* 0x0000220008000100 */
[----:B------:R-:W-:Y:S01]  /*02b0*/  NOP ;  /* 0x0000000000007918 */ /* 0x000fe20000000000 */
.L_x_10964:
        /* <DEDUP_REMOVED lines=22> */
.L_x_10965:
        /* <DEDUP_REMOVED lines=18> */
.L_x_10966:
        /* <DEDUP_REMOVED lines=22> */
.L_x_10967:
        /* <DEDUP_REMOVED lines=23> */
.L_x_10968:
        /* <DEDUP_REMOVED lines=9> */
.L_x_10971:
        /* <DEDUP_REMOVED lines=20> */
[----:B------:R-:W0:Y:S01]  /*09e0*/  LDC.64 R6, c[0x0][0x418] ;  /* 0x00010600ff067b82 */ /* 0x000e220000000a00 */
[----:B------:R-:W-:Y:S01]  /*09f0*/  ULDC UR4, c[0x0][0x448] ;  /* 0x0001120000047ab9 */ /* 0x000fe20000000800 */
[----:B------:R-:W-:Y:S01]  /*0a00*/  VIADD R19, R17, 0xffffff80 ;  /* 0xffffff8011137836 */ /* 0x000fe20000000000 */
[----:B------:R-:W-:-:S03]  /*0a10*/  UISETP.NE.AND UP0, UPT, UR4, 0x1, UPT ;  /* 0x000000010400788c */ /* 0x000fc6000bf05270 */
[----:B------:R-:W-:Y:S01]  /*0a20*/  ULDC.64 UR4, c[0x0][0x9e0] ;  /* 0x0002780000047ab9 */ /* 0x000fe20000000a00 */
[----:B------:R-:W-:Y:S01]  /*0a30*/  UP2UR UR40, UPR, URZ, 0x1 ;  /* 0x000000013f287883 */ /* 0x000fe20008000000 */
[----:B------:R-:W1:Y:S06]  /*0a40*/  LDC R2, c[0x0][0x288] ;  /* 0x0000a200ff027b82 */ /* 0x000e6c0000000800 */
[----:B------:R-:W-:Y:S01]  /*0a50*/  @UP0 ULDC UR8, c[0x0][0x44c] ;  /* 0x0001130000080ab9 */ /* 0x000fe20000000800 */
[----:B------:R-:W-:Y:S01]  /*0a60*/  @UP0 ULDC UR11, c[0x0][0x450] ;  /* 0x00011400000b0ab9 */ /* 0x000fe20000000800 */
[----:B------:R-:W2:Y:S08]  /*0a70*/  LDC R18, c[0x0][0x424] ;  /* 0x00010900ff127b82 */ /* 0x000eb00000000800 */
[----:B------:R-:W3:Y:S01]  /*0a80*/  S2UR UR44, SR_CTAID.X ;  /* 0x00000000002c79c3 */ /* 0x000ee20000002500 */
[----:B0-----:R-:W-:-:S04]  /*0a90*/  ISETP.NE.U32.AND P0, PT, R6, RZ, PT ;  /* 0x000000ff0600720c */ /* 0x001fc80003f05070 */
[----:B------:R-:W-:-:S03]  /*0aa0*/  ISETP.NE.AND.EX P0, PT, R7, RZ, PT, P0 ;  /* 0x000000ff0700720c */ /* 0x000fc60003f05300 */
[----:B------:R-:W0:Y:S01]  /*0ab0*/  LDC R5, c[0x0][0x2f0] ;  /* 0x0000bc00ff057b82 */ /* 0x000e220000000800 */
[----:B-1----:R-:W-:Y:S02]  /*0ac0*/  IADD3 R3, -R2, 0x1, RZ ;  /* 0x0000000102037810 */ /* 0x002fe40007ffe1ff */
[----:B--2---:R-:W-:Y:S01]  /*0ad0*/  SEL R18, R18, 0x1, P0 ;  /* 0x0000000112127807 */ /* 0x004fe20000000000 */
[----:B---3--:R-:W-:-:S04]  /*0ae0*/  USHF.L.U32 UR44, UR44, 0x7, URZ ;  /* 0x000000072c2c7899 */ /* 0x008fc8000800063f */
[----:B------:R-:W-:Y:S01]  /*0af0*/  UIADD3 UR7, UR44, 0x7f, URZ ;  /* 0x0000007f2c077890 */ /* 0x000fe2000fffe03f */
[----:B0-----:R-:W-:-:S03]  /*0b00*/  IMAD R3, R18, R5, R3 ;  /* 0x0000000512037224 */ /* 0x001fc600078e0203 */
[----:B------:R-:W-:Y:S01]  /*0b10*/  UIMAD.WIDE.U32 UR8, UR7, UR8, URZ ;  /* 0x00000008070872a5 */ /* 0x000fe2000f8e003f */
[----:B------:R-:W-:Y:S01]  /*0b20*/  IMAD R17, R18, R5, RZ ;  /* 0x0000000512117224 */ /* 0x000fe200078e02ff */
[----:B------:R-:W-:Y:S02]  /*0b30*/  R2UR UR10, R3 ;  /* 0x00000000030a72ca */ /* 0x000fe400000e0000 */
[----:B------:R-:W-:Y:S02]  /*0b40*/  @UP0 USHF.R.U32.HI UR7, URZ, UR11, UR9 ;  /* 0x0000000b3f070299 */ /* 0x000fe40008011609 */
[----:B------:R-:W-:-:S04]  /*0b50*/  UISETP.GE.AND UP0, UPT, UR5, 0x1, UPT ;  /* 0x000000010500788c */ /* 0x000fc8000bf06270 */
[----:B------:R-:W-:Y:S02]  /*0b60*/  UP2UR UR43, UPR, URZ, 0x1 ;  /* 0x000000013f2b7883 */ /* 0x000fe40008000000 */
[----:B------:R-:W-:-:S03]  /*0b70*/  PLOP3.LUT P0, PT, PT, PT, UP0, 0x40, 0x0 ;  /* 0x000000000000781c */ /* 0x000fc60003f0e808 */
        /* <DEDUP_REMOVED lines=14> */
.L_x_10974:
[----:B------:R-:W-:-:S11]  /*0c60*/  UISETP.NE.AND UP0, UPT, UR5, 0x1, UPT ;  /* 0x000000010500788c */ /* 0x000fd6000bf05270 */
[----:B------:R-:W-:Y:S02]  /*0c70*/  @UP0 ULDC.64 UR10, c[0x0][0x9e8] ;  /* 0x00027a00000a0ab9 */ /* 0x000fe40000000a00 */
[----:B------:R-:W-:-:S04]  /*0c80*/  UIMAD.WIDE.U32 UR8, UR4, UR10, URZ ;  /* 0x0000000a040872a5 */ /* 0x000fc8000f8e003f */
[----:B------:R-:W-:-:S12]  /*0c90*/  @UP0 USHF.R.U32.HI UR4, URZ, UR11, UR9 ;  /* 0x0000000b3f040299 */ /* 0x000fd80008011609 */
.L_x_10975:
[----:B------:R-:W-:-:S06]  /*0ca0*/  UIMAD UR4, UR4, UR5, UR5 ;  /* 0x00000005040472a4 */ /* 0x000fcc000f8e0205 */
[----:B------:R-:W-:-:S07]  /*0cb0*/  VIMNMX R0, R0, UR4, PT ;  /* 0x0000000400007c48 */ /* 0x000fce000bfe0100 */
.L_x_10973:
[----:B------:R-:W-:Y:S01]  /*0cc0*/  UISETP.NE.AND UP0, UPT, UR40, URZ, UPT ;  /* 0x0000003f2800728c */ /* 0x000fe2000bf05270 */
[-C--:B------:R-:W-:Y:S01]  /*0cd0*/  IMAD R3, R18, R5.reuse, -R2 ;  /* 0x0000000512037224 */ /* 0x080fe200078e0a02 */
[----:B------:R-:W-:Y:S01]  /*0ce0*/  UMOV UR4, UR44 ;  /* 0x0000002c00047c82 */ /* 0x000fe20008000000 */
[----:B------:R-:W-:Y:S02]  /*0cf0*/  VIADD R2, R0, 0x5f ;  /* 0x0000005f00027836 */ /* 0x000fe40000000000 */
[----:B------:R-:W-:Y:S01]  /*0d00*/  IMAD R0, R18, R5, 0x5f ;  /* 0x0000005f12007424 */ /* 0x000fe200078e0205 */
[----:B------:R-:W-:Y:S01]  /*0d10*/  R2UR UR7, R3 ;  /* 0x00000000030772ca */ /* 0x000fe200000e0000 */
[----:B------:R-:W-:-:S04]  /*0d20*/  IMAD.HI R2, R2, 0x2aaaaaab, RZ ;  /* 0x2aaaaaab02027827 */ /* 0x000fc800078e02ff */
[----:B------:R-:W-:Y:S01]  /*0d30*/  @UP0 ULDC UR8, c[0x0][0x44c] ;  /* 0x0001130000080ab9 */ /* 0x000fe20000000800 */
[----:B------:R-:W-:Y:S01]  /*0d40*/  @UP0 ULDC UR10, c[0x0][0x450] ;  /* 0x00011400000a0ab9 */ /* 0x000fe20000000800 */
[----:B------:R-:W-:Y:S01]  /*0d50*/  UIMAD.WIDE.U32 UR8, UR44, UR8, URZ ;  /* 0x000000082c0872a5 */ /* 0x000fe2000f8e003f */
[----:B------:R-:W-:Y:S01]  /*0d60*/  IMAD.HI R0, R0, 0x2aaaaaab, RZ ;  /* 0x2aaaaaab00007827 */ /* 0x000fe200078e02ff */
[----:B------:R-:W-:Y:S02]  /*0d70*/  SHF.R.U32.HI R5, RZ, 0x1f, R2 ;  /* 0x0000001fff057819 */ /* 0x000fe40000011602 */
[----:B------:R-:W-:Y:S02]  /*0d80*/  @UP0 USHF.R.U32.HI UR4, URZ, UR10, UR9 ;  /* 0x0000000a3f040299 */ /* 0x000fe40008011609 */
[----:B------:R-:W-:Y:S01]  /*0d90*/  UISETP.GE.AND UP0, UPT, UR5, 0x1, UPT ;  /* 0x000000010500788c */ /* 0x000fe2000bf06270 */
[----:B------:R-:W-:Y:S01]  /*0da0*/  SHF.R.U32.HI R3, RZ, 0x1f, R0 ;  /* 0x0000001fff037819 */ /* 0x000fe20000011600 */
[----:B------:R-:W-:Y:S01]  /*0db0*/  UIADD3 UR4, UR7, UR4, URZ ;  /* 0x0000000407047290 */ /* 0x000fe2000fffe03f */
[----:B------:R-:W-:-:S02]  /*0dc0*/  LEA.HI.SX32 R2, R2, R5, 0x1c ;  /* 0x0000000502027211 */ /* 0x000fc400078fe2ff */
[----:B------:R-:W-:Y:S01]  /*0dd0*/  ULDC UR7, c[0x0][0x9dc] ;  /* 0x0002770000077ab9 */ /* 0x000fe20000000800 */
[----:B------:R-:W-:Y:S01]  /*0de0*/  PLOP3.LUT P0, PT, PT, PT, UP0, 0x40, 0x0 ;  /* 0x000000000000781c */ /* 0x000fe20003f0e808 */
[----:B------:R-:W-:Y:S01]  /*0df0*/  UIADD3 UR7, UR4, -UR7, URZ ;  /* 0x8000000704077290 */ /* 0x000fe2000fffe03f */
[----:B------:R-:W-:-:S04]  /*0e00*/  LEA.HI.SX32 R3, R0, R3, 0x1c ;  /* 0x0000000300037211 */ /* 0x000fc800078fe2ff */
[----:B------:R-:W-:-:S07]  /*0e10*/  VIMNMX R22, R3, R2, PT ;  /* 0x0000000203167248 */ /* 0x000fce0003fe0100 */
        /* <DEDUP_REMOVED lines=11> */
.L_x_10977:
[----:B------:R-:W-:-:S11]  /*0ed0*/  UISETP.NE.AND UP0, UPT, UR5, 0x1, UPT ;  /* 0x000000010500788c */ /* 0x000fd6000bf05270 */
[----:B------:R-:W-:Y:S02]  /*0ee0*/  @UP0 ULDC.64 UR10, c[0x0][0x9e8] ;  /* 0x00027a00000a0ab9 */ /* 0x000fe40000000a00 */
[----:B------:R-:W-:-:S04]  /*0ef0*/  UIMAD.WIDE.U32 UR8, UR4, UR10, URZ ;  /* 0x0000000a040872a5 */ /* 0x000fc8000f8e003f */
[----:B------:R-:W-:-:S12]  /*0f00*/  @UP0 USHF.R.U32.HI UR4, URZ, UR11, UR9 ;  /* 0x0000000b3f040299 */ /* 0x000fd80008011609 */
.L_x_10978:
[----:B------:R-:W-:-:S04]  /*0f10*/  UIMAD UR4, UR4, UR5, URZ ;  /* 0x00000005040472a4 */ /* 0x000fc8000f8e023f */
[----:B------:R-:W-:-:S04]  /*0f20*/  UISETP.LT.AND UP0, UPT, UR7, UR4, UPT ;  /* 0x000000040700728c */ /* 0x000fc8000bf01270 */
[----:B------:R-:W-:-:S12]  /*0f30*/  USEL UR7, UR7, UR4, !UP0 ;  /* 0x0000000407077287 */ /* 0x000fd8000c000000 */
.L_x_10976:
[----:B------:R-:W-:Y:S02]  /*0f40*/  UIMAD.WIDE UR4, UR7, 0x2aaaaaab, URZ ;  /* 0x2aaaaaab070478a5 */ /* 0x000fe4000f8e023f */
[----:B------:R-:W-:Y:S02]  /*0f50*/  USHF.R.U32.HI UR10, URZ, 0x10, UR6 ;  /* 0x000000103f0a7899 */ /* 0x000fe40008011606 */
[----:B------:R-:W-:Y:S02]  /*0f60*/  USHF.R.U32.HI UR4, URZ, 0x1f, UR5 ;  /* 0x0000001f3f047899 */ /* 0x000fe40008011605 */
[----:B------:R-:W-:Y:S02]  /*0f70*/  ULOP3.LUT UR39, UR6, 0xffff, URZ, 0xc0, !UPT ;  /* 0x0000ffff06277892 */ /* 0x000fe4000f8ec03f */
[----:B------:R-:W-:-:S04]  /*0f80*/  ULEA.HI.SX32 UR4, UR5, UR4, 0x1c ;  /* 0x0000000405047291 */ /* 0x000fc8000f8fe23f */
[----:B------:R-:W-:-:S04]  /*0f90*/  UISETP.LT.AND UP0, UPT, URZ, UR4, UPT ;  /* 0x000000043f00728c */ /* 0x000fc8000bf01270 */
[----:B------:R-:W-:Y:S02]  /*0fa0*/  USEL UR9, URZ, UR4, !UP0 ;  /* 0x000000043f097287 */ /* 0x000fe4000c000000 */
[----:B------:R-:W-:Y:S01]  /*0fb0*/  UISETP.NE.AND UP0, UPT, UR10, URZ, UPT ;  /* 0x0000003f0a00728c */ /* 0x000fe2000bf05270 */
[----:B------:R-:W-:-:S03]  /*0fc0*/  UMOV UR4, URZ ;  /* 0x0000003f00047c82 */ /* 0x000fc60008000000 */
[----:B------:R-:W-:-:S07]  /*0fd0*/  ISETP.GT.AND P0, PT, R22, UR9, PT ;  /* 0x0000000916007c0c */ /* 0x000fce000bf04270 */
[----:B------:R-:W-:-:S06]  /*0fe0*/  @!UP0 ULDC UR10, c[0x0][0x9f0] ;  /* 0x00027c00000a8ab9 */ /* 0x000fcc0000000800 */
[----:B------:R-:W-:Y:S05]  /*0ff0*/  @!P0 BRA `(.L_x_10979) ;  /* 0x00000000008c8947 */ /* 0x000fea0003800000 */
[----:B------:R-:W-:Y:S01]  /*1000*/  IMAD.U32 R5, RZ, RZ, UR10 ;  /* 0x0000000aff057e24 */ /* 0x000fe2000f8e00ff */
[----:B------:R-:W-:-:S04]  /*1010*/  UMOV UR4, URZ ;  /* 0x0000003f00047c82 */ /* 0x000fc80008000000 */
        /* <DEDUP_REMOVED lines=33> */
.L_x_10979:
[----:B------:R-:W-:Y:S02]  /*1230*/  UIMAD UR39, UR39, UR4, UR9 ;  /* 0x00000004272772a4 */ /* 0x000fe4000f8e0209 */
[----:B------:R-:W-:Y:S01]  /*1240*/  IMAD.U32 R3, RZ, RZ, UR4 ;  /* 0x00000004ff037e24 */ /* 0x000fe2000f8e00ff */
[----:B------:R-:W-:Y:S02]  /*1250*/  PLOP3.LUT P0, PT, PT, PT, PT, 0x80, 0x0 ;  /* 0x000000000000781c */ /* 0x000fe40003f0f070 */
[----:B------:R-:W-:Y:S02]  /*1260*/  CS2R R150, SRZ ;  /* 0x0000000000967805 */ /* 0x000fe4000001ff00 */
[----:B------:R-:W-:Y:S02]  /*1270*/  CS2R R148, SRZ ;  /* 0x0000000000947805 */ /* 0x000fe4000001ff00 */
[----:B------:R-:W-:Y:S02]  /*1280*/  CS2R R146, SRZ ;  /* 0x0000000000927805 */ /* 0x000fe4000001ff00 */
[----:B------:R-:W-:-:S02]  /*1290*/  VIADDMNMX R22, R3, UR39, R22, PT ;  /* 0x0000002703167c46 */ /* 0x000fc4000b800116 */
[----:B------:R-:W-:Y:S02]  /*12a0*/  CS2R R2, SRZ ;  /* 0x0000000000027805 */ /* 0x000fe4000001ff00 */
[----:B------:R-:W-:Y:S02]  /*12b0*/  CS2R R144, SRZ ;  /* 0x0000000000907805 */ /* 0x000fe4000001ff00 */
[----:B------:R-:W-:Y:S02]  /*12c0*/  CS2R R142, SRZ ;  /* 0x00000000008e7805 */ /* 0x000fe4000001ff00 */
[----:B------:R-:W-:Y:S02]  /*12d0*/  ISETP.GT.AND P1, PT, R22, UR39, PT ;  /* 0x0000002716007c0c */ /* 0x000fe4000bf24270 */
        /* <DEDUP_REMOVED lines=94> */
.L_x_10981:
[----:B------:R-:W-:Y:S01]  /*18c0*/  SHF.L.U32 R2, RZ, 0x1f, RZ ;  /* 0x0000001fff027819 */ /* 0x000fe200000006ff */
[----:B------:R-:W-:-:S03]  /*18d0*/  VIADD R5, R16, 0x8 ;  /* 0x0000000810057836 */ /* 0x000fc60000000000 */
[----:B------:R-:W0:Y:S02]  /*18e0*/  SYNCS.PHASECHK.TRANS64.TRYWAIT P0, [UR38+0x22800], R2 ;  /* 0x02280002ff0075a7 */ /* 0x000e240008000166 */
[----:B0-----:R-:W-:Y:S05]  /*18f0*/  @!P0 BRA `(.L_x_10982) ;  /* 0x0000011400b08947 */ /* 0x001fea0003800000 */
.L_x_11114:
[----:B------:R-:W-:Y:S05]  /*1900*/  WARPSYNC.ALL ;  /* 0x0000000000007948 */ /* 0x000fea0003800000 */
[----:B------:R-:W-:Y:S01]  /*1910*/  ULOP3.LUT UR4, UR42, 0x1, URZ, 0xfc, !UPT ;  /* 0x000000012a047892 */ /* 0x000fe2000f8efc3f */
[----:B------:R1:W-:Y:S03]  /*1920*/  BAR.SYNC.DEFER_BLOCKING R5, 0x100 ;  /* 0x000400050000751d */ /* 0x0003e60000010000 */
[----:B------:R-:W-:-:S06]  /*1930*/  UISETP.NE.AND UP0, UPT, UR4, 0x3, UPT ;  /* 0x000000030400788c */ /* 0x000fcc000bf05270 */
[----:B------:R-:W-:-:S13]  /*1940*/  PLOP3.LUT P0, PT, PT, PT, UP0, 0x40, 0x0 ;  /* 0x000000000000781c */ /* 0x000fda0003f0e808 */
[----:B-1----:R-:W-:Y:S05]  /*1950*/  @P0 BRA `(.L_x_10983) ;  /* 0x0000000000040947 */ /* 0x002fea0003800000 */
[----:B------:R-:W-:Y:S01]  /*1960*/  BPT.TRAP 0x1 ;  /* 0x000000040000795c */ /* 0x000fe20000300000 */
.L_x_10983:
[----:B------:R-:W-:Y:S01]  /*1970*/  PLOP3.LUT P1, PT, PT, PT, UP0, 0x40, 0x0 ;  /* 0x000000000000781c */ /* 0x000fe20003f2e808 */
[----:B------:R1:W2:-:S12]  /*1980*/  SYNCS.PHASECHK.TRANS64.TRYWAIT P0, [UR38+0x22830], R2 ;  /* 0x02283002ff0075a7 */ /* 0x0002980008000166 */
[----:B-1----:R-:W-:Y:S05]  /*1990*/  @P1 BRA `(.L_x_10984) ;  /* 0x0000000000041947 */ /* 0x002fea0003800000 */
[----:B------:R-:W-:Y:S01]  /*19a0*/  BPT.TRAP 0x1 ;  /* 0x000000040000795c */ /* 0x000fe20000300000 */
.L_x_10984:
[----:B--2---:R-:W-:Y:S05]  /*19b0*/  @P0 BRA `(.L_x_10985) ;  /* 0x0000000000080947 */ /* 0x004fea0003800000 */
[----:B------:R-:W1:Y:S02]  /*19c0*/  SYNCS.PHASECHK.TRANS64.TRYWAIT P0, [UR38+0x22830], R2 ;  /* 0x02283002ff0075a7 */ /* 0x000e640008000166 */
[----:B-1----:R-:W-:Y:S05]  /*19d0*/  @!P0 BRA `(.L_x_10986) ;  /* 0x0000011400908947 */ /* 0x002fea0003800000 */
.L_x_10985:
[----:B------:R-:W-:Y:S01]  /*19e0*/  UIADD3 UR4, UR38, 0x1c400, URZ ;  /* 0x0001c40026047890 */ /* 0x000fe2000fffe03f */
[----:B------:R-:W-:Y:S01]  /*19f0*/  WARPGROUP.ARRIVE ;  /* 0x00000000000079c5 */ /* 0x000fe20000000000 */
[----:B------:R-:W-:Y:S01]  /*1a00*/  ULOP3.LUT UR45, UR45, 0x10000, URZ, 0xfc, !UPT ;  /* 0x000100002d2d7892 */ /* 0x000fe2000f8efc3f */
[----:B------:R-:W-:Y:S01]  /*1a10*/  PLOP3.LUT P0, PT, PT, PT, UP0, 0x40, 0x0 ;  /* 0x000000000000781c */ /* 0x000fe20003f0e808 */
[----:B------:R-:W-:Y:S01]  /*1a20*/  USHF.R.U32.HI UR4, URZ, 0x4, UR4 ;  /* 0x000000043f047899 */ /* 0x000fe20008011604 */
[----:B------:R-:W-:Y:S01]  /*1a30*/  IADD3 R4, -R16, 0xb, RZ ;  /* 0x0000000b10047810 */ /* 0x000fe20007ffe1ff */
[----:B------:R-:W-:Y:S01]  /*1a40*/  UMOV UR21, 0x40000040 ;  /* 0x4000004000157882 */ /* 0x000fe20000000000 */
[----:B------:R-:W-:Y:S01]  /*1a50*/  UMOV UR23, 0x40000040 ;  /* 0x4000004000177882 */ /* 0x000fe20000000000 */
[----:B------:R-:W-:Y:S01]  /*1a60*/  ULOP3.LUT UR4, UR4, 0x3fff, URZ, 0xc0, !UPT ;  /* 0x00003fff04047892 */ /* 0x000fe2000f8ec03f */
[----:B------:R-:W1:Y:S01]  /*1a70*/  S2UR UR5, SR_CgaCtaId ;  /* 0x00000000000579c3 */ /* 0x000e620000008800 */
        /* <DEDUP_REMOVED lines=8> */
[----:B------:R-:W-:Y:S01]  /*1b00*/  UIADD3 UR14, UR4, 0x4, URZ ;  /* 0x00000004040e7890 */ /* 0x000fe2000fffe03f */
[----:B------:R-:W-:Y:S01]  /*1b10*/  HGMMA.64x96x16.F32.BF16 R24, gdesc[UR20], RZ, !UPT, gsb0 ;  /* 0x01600000141879f0 */ /* 0x000fe2000c0018ff */
        /* <DEDUP_REMOVED lines=17> */
[----:B-1----:R-:W-:Y:S05]  /*1c30*/  @P0 BRA `(.L_x_10987) ;  /* 0x0000000000040947 */ /* 0x002fea0003800000 */
[----:B------:R-:W-:Y:S01]  /*1c40*/  BPT.TRAP 0x1 ;  /* 0x000000040000795c */ /* 0x000fe20000300000 */
.L_x_10987:
[----:B------:R-:W-:Y:S01]  /*1c50*/  LOP3.LUT R0, R23, 0xffffff80, RZ, 0xc0, !PT ;  /* 0xffffff8017007812 */ /* 0x000fe200078ec0ff */
[----:B------:R-:W-:Y:S01]  /*1c60*/  UISETP.NE.AND UP2, UPT, UR40, URZ, UPT ;  /* 0x0000003f2800728c */ /* 0x000fe2000bf45270 */
[----:B------:R-:W-:Y:S01]  /*1c70*/  LEA.HI R72, R72, R19, RZ, 0x2 ;  /* 0x0000001348487211 */ /* 0x000fe200078f10ff */
[----:B------:R-:W-:Y:S01]  /*1c80*/  UISETP.NE.AND UP1, UPT, UR43, URZ, UPT ;  /* 0x0000003f2b00728c */ /* 0x000fe2000bf25270 */
[----:B------:R-:W-:Y:S01]  /*1c90*/  LEA.HI R8, R73, R73, RZ, 0x1 ;  /* 0x0000004949087211 */ /* 0x000fe200078f08ff */
[C---:B0-----:R-:W-:Y:S01]  /*1ca0*/  IMAD.IADD R3, R19.reuse, 0x1, -R0 ;  /* 0x0000000113037824 */ /* 0x041fe200078e0a00 */
[----:B------:R-:W-:Y:S01]  /*1cb0*/  LOP3.LUT R72, R72, 0xfffffffc, RZ, 0xc0, !PT ;  /* 0xfffffffc48487812 */ /* 0x000fe200078ec0ff */
[----:B------:R-:W-:Y:S01]  /*1cc0*/  ULDC UR25, c[0x0][0x9dc] ;  /* 0x0002770000197ab9 */ /* 0x000fe20000000800 */
[----:B------:R-:W-:Y:S01]  /*1cd0*/  LOP3.LUT R8, R8, 0x3fffffe, RZ, 0xc0, !PT ;  /* 0x03fffffe08087812 */ /* 0x000fe200078ec0ff */
[----:B------:R-:W-:Y:S01]  /*1ce0*/  ULDC UR15, c[0x0][0x288] ;  /* 0x0000a200000f7ab9 */ /* 0x000fe20000000800 */
        /* <DEDUP_REMOVED lines=8> */
[--C-:B------:R-:W-:Y:S01]  /*1d70*/  SHF.R.S32.HI R0, RZ, 0x2, R6.reuse ;  /* 0x00000002ff007819 */ /* 0x100fe20000011406 */
[----:B------:R-:W-:Y:S01]  /*1d80*/  ULOP3.LUT UR25, URZ, UR25, URZ, 0x33, !UPT ;  /* 0x000000193f197292 */ /* 0x000fe2000f8e333f */
[----:B------:R-:W-:Y:S01]  /*1d90*/  SHF.R.S32.HI R9, RZ, 0x1f, R6 ;  /* 0x0000001fff097819 */ /* 0x000fe20000011406 */
[----:B------:R-:W-:Y:S01]  /*1da0*/  ULDC UR18, c[0x0][0x9e0] ;  /* 0x0002780000127ab9 */ /* 0x000fe20000000800 */
[----:B------:R-:W-:-:S02]  /*1db0*/  SHF.R.S32.HI R7, RZ, 0x5, R7 ;  /* 0x00000005ff077819 */ /* 0x000fc40000011407 */
[----:B------:R-:W-:Y:S02]  /*1dc0*/  LEA.HI R9, R9, R0, RZ, 0x3 ;  /* 0x0000000009097211 */ /* 0x000fe400078f18ff */
[----:B------:R-:W-:Y:S02]  /*1dd0*/  LEA.HI R10, R72, R72, RZ, 0x1 ;  /* 0x00000048480a7211 */ /* 0x000fe400078f08ff */
[----:B------:R-:W-:Y:S02]  /*1de0*/  LEA R11, R7, UR44, 0x4 ;  /* 0x0000002c070b7c11 */ /* 0x000fe4000f8e20ff */
[----:B------:R-:W-:Y:S02]  /*1df0*/  LOP3.LUT R9, R9, 0xfffffff8, RZ, 0xc0, !PT ;  /* 0xfffffff809097812 */ /* 0x000fe400078ec0ff */
[----:B------:R-:W-:Y:S02]  /*1e00*/  LOP3.LUT R7, R10, 0x1ffffffe, RZ, 0xc0, !PT ;  /* 0x1ffffffe0a077812 */ /* 0x000fe400078ec0ff */
[----:B------:R-:W-:Y:S01]  /*1e10*/  IADD3 R9, R11, R0, -R9 ;  /* 0x000000000b097210 */ /* 0x000fe20007ffe809 */
[----:B------:R-:W-:Y:S01]  /*1e20*/  IMAD.MOV.U32 R11, RZ, RZ, -0x60 ;  /* 0xffffffa0ff0b7424 */ /* 0x000fe200078e00ff */
[----:B------:R-:W-:Y:S01]  /*1e30*/  PLOP3.LUT P1, PT, PT, PT, UP2, 0x80, 0x0 ;  /* 0x000000000000781c */ /* 0x000fe20003f2f028 */
[----:B------:R-:W-:Y:S01]  /*1e40*/  IMAD.IADD R0, R72, 0x1, -R7 ;  /* 0x0000000148007824 */ /* 0x000fe200078e0a07 */
[----:B------:R-:W-:Y:S01]  /*1e50*/  LOP3.LUT R6, R6, 0x7ffffffc, RZ, 0xc0, !PT ;  /* 0x7ffffffc06067812 */ /* 0x000fe200078ec0ff */
[----:B------:R-:W-:-:S02]  /*1e60*/  IMAD R9, R8, 0x40, R9 ;  /* 0x0000004008097824 */ /* 0x000fc400078e0209 */
[----:B------:R-:W-:Y:S02]  /*1e70*/  IMAD R14, R22, R11, 0x60 ;  /* 0x00000060160e7424 */ /* 0x000fe400078e020b */
[----:B------:R-:W-:Y:S02]  /*1e80*/  IMAD R0, R0, 0x8, R9 ;  /* 0x0000000800007824 */ /* 0x000fe400078e0209 */
[----:B------:R-:W-:Y:S02]  /*1e90*/  IMAD.IADD R3, R3, 0x1, -R6 ;  /* 0x0000000103037824 */ /* 0x000fe400078e0a06 */
[----:B------:R-:W-:Y:S01]  /*1ea0*/  @P0 IMAD.HI.U32 R7, R0, UR6, RZ ;  /* 0x0000000600070c27 */ /* 0x000fe2000f8e00ff */
[----:B------:R-:W-:Y:S01]  /*1eb0*/  UIADD3 UR6, UR38, 0x22840, URZ ;  /* 0x0002284026067890 */ /* 0x000fe2000fffe03f */
[----:B------:R-:W-:Y:S02]  /*1ec0*/  PLOP3.LUT P0, PT, PT, PT, UP1, 0x40, 0x0 ;  /* 0x000000000000781c */ /* 0x000fe40003f0e818 */
[----:B------:R-:W-:Y:S01]  /*1ed0*/  IMAD.MOV.U32 R8, RZ, RZ, R0 ;  /* 0x000000ffff087224 */ /* 0x000fe200078e0000 */
[----:B------:R-:W-:Y:S01]  /*1ee0*/  @P1 SHF.R.U32.HI R8, RZ, UR7, R7 ;  /* 0x00000007ff081c19 */ /* 0x000fe20008011607 */
[----:B------:R-:W-:Y:S01]  /*1ef0*/  IMAD R7, R22, -0x60, R17 ;  /* 0xffffffa016077824 */ /* 0x000fe200078e0211 */
[----:B------:R-:W-:Y:S01]  /*1f00*/  UPRMT UR6, UR5, 0x654, UR6 ;  /* 0x0000065405067896 */ /* 0x000fe20008000006 */
[----:B------:R-:W-:-:S02]  /*1f10*/  IMAD R20, R3, -0x2, R14 ;  /* 0xfffffffe03147824 */ /* 0x000fc400078e020e */
[----:B------:R-:W0:Y:S01]  /*1f20*/  SHFL.IDX PT, R10, R8, RZ, 0x1c1f ;  /* 0x001c1fff080a7589 */ /* 0x000e2200000e0000 */
[----:B------:R-:W-:-:S04]  /*1f30*/  VIADD R6, R7, 0x61 ;  /* 0x0000006107067836 */ /* 0x000fc80000000000 */
[----:B------:R-:W-:Y:S01]  /*1f40*/  IMAD R9, R3, -0x2, R6 ;  /* 0xfffffffe03097824 */ /* 0x000fe200078e0206 */
[----:B------:R-:W-:Y:S01]  /*1f50*/  SYNCS.ARRIVE.TRANS64.RED.A1T0 RZ, [UR6], RZ ;  /* 0x000000ffffff79a7 */ /* 0x000fe20008100406 */
[----:B------:R-:W-:Y:S02]  /*1f60*/  VIADD R6, R7, 0x60 ;  /* 0x0000006007067836 */ /* 0x000fe40000000000 */
[----:B------:R-:W-:Y:S02]  /*1f70*/  VIADD R9, R9, -UR15 ;  /* 0x8000000f09097c36 */ /* 0x000fe40008000000 */
[----:B------:R-:W-:Y:S02]  /*1f80*/  IMAD R11, R3, -0x2, R6 ;  /* 0xfffffffe030b7824 */ /* 0x000fe400078e0206 */
[C---:B------:R-:W-:Y:S02]  /*1f90*/  VIADD R12, R9.reuse, UR18 ;  /* 0x00000012090c7c36 */ /* 0x040fe40008000000 */
[----:B------:R-:W-:-:S03]  /*1fa0*/  VIADD R13, R9, UR25 ;  /* 0x00000019090d7c36 */ /* 0x000fc60008000000 */
[----:B0-----:R-:W-:Y:S01]  /*1fb0*/  VIADDMNMX R6, R10, R12, R11, PT ;  /* 0x0000000c0a067246 */ /* 0x001fe2000380010b */
[----:B------:R-:W-:Y:S01]  /*1fc0*/  IMAD.IADD R7, R13, 0x1, R10 ;  /* 0x000000010d077824 */ /* 0x000fe200078e020a */
[----:B------:R-:W-:Y:S06]  /*1fd0*/  @P0 BRA `(.L_x_10988) ;  /* 0x00000000005c0947 */ /* 0x000fec0003800000 */
        /* <DEDUP_REMOVED lines=13> */
.L_x_10990:
[----:B------:R-:W-:Y:S02]  /*20b0*/  ULDC UR6, c[0x0][0x9e4] ;  /* 0x0002790000067ab9 */ /* 0x000fe40000000800 */
[----:B------:R-:W-:-:S05]  /*20c0*/  IMAD.U32 R15, RZ, RZ, UR6 ;  /* 0x00000006ff0f7e24 */ /* 0x000fca000f8e00ff */
[----:B------:R-:W-:-:S13]  /*20d0*/  ISETP.NE.AND P0, PT, R15, 0x1, PT ;  /* 0x000000010f00780c */ /* 0x000fda0003f05270 */
[----:B------:R-:W0:Y:S02]  /*20e0*/  @P0 LDC.64 R72, c[0x0][0x9e8] ;  /* 0x00027a00ff480b82 */ /* 0x000e240000000a00 */
[----:B0-----:R-:W-:-:S05]  /*20f0*/  @P0 IMAD.HI.U32 R10, R9, R72, RZ ;  /* 0x00000048090a0227 */ /* 0x001fca00078e00ff */
[----:B------:R-:W-:-:S07]  /*2100*/  @P0 SHF.R.U32.HI R9, RZ, R73, R10 ;  /* 0x00000049ff090219 */ /* 0x000fce000001160a */
.L_x_10991:
[----:B------:R-:W-:Y:S05]  /*2110*/  BSYNC B0 ;  /* 0x0000000000007941 */ /* 0x000fea0003800000 */
.L_x_10989:
[----:B------:R-:W-:-:S05]  /*2120*/  IMAD R9, R9, R15, R20 ;  /* 0x0000000f09097224 */ /* 0x000fca00078e0214 */
[----:B------:R-:W-:Y:S02]  /*2130*/  VIADDMNMX R6, R9, R15, R6, PT ;  /* 0x0000000f09067246 */ /* 0x000fe40003800106 */
[----:B------:R-:W-:-:S07]  /*2140*/  VIMNMX R7, R7, R9, !PT ;  /* 0x0000000907077248 */ /* 0x000fce0007fe0100 */
.L_x_10988:
[C---:B------:R-:W-:Y:S01]  /*2150*/  ISETP.GE.AND P1, PT, R14.reuse, 0x1, PT ;  /* 0x000000010e00780c */ /* 0x040fe20003f26270 */
[----:B------:R-:W0:Y:S01]  /*2160*/  SHFL.IDX PT, R8, R8, 0x1, 0x1c1f ;  /* 0x003c1f0008087f89 */ /* 0x000e2200000e0000 */
[C---:B------:R-:W-:Y:S01]  /*2170*/  ISETP.GE.AND P0, PT, R14.reuse, 0x2, PT ;  /* 0x000000020e00780c */ /* 0x040fe20003f06270 */
[----:B------:R-:W-:Y:S01]  /*2180*/  UISETP.NE.AND UP1, UPT, UR43, URZ, UPT ;  /* 0x0000003f2b00728c */ /* 0x000fe2000bf25270 */
[----:B------:R-:W-:Y:S02]  /*2190*/  P2R R15, PR, RZ, 0x2 ;  /* 0x00000002ff0f7803 */ /* 0x000fe40000000000 */
[C---:B------:R-:W-:Y:S02]  /*21a0*/  ISETP.GT.AND P3, PT, R7.reuse, RZ, !P1 ;  /* 0x000000ff0700720c */ /* 0x040fe40004f64270 */
[----:B------:R-:W-:Y:S02]  /*21b0*/  ISETP.GE.AND P1, PT, R14, 0x9, PT ;  /* 0x000000090e00780c */ /* 0x000fe40003f26270 */
[----:B------:R-:W-:-:S02]  /*21c0*/  ISETP.GT.AND P2, PT, R7, 0x1, !P0 ;  /* 0x000000010700780c */ /* 0x000fc40004744270 */
[----:B------:R-:W-:Y:S02]  /*21d0*/  P2R R19, PR, RZ, 0x2 ;  /* 0x00000002ff137803 */ /* 0x000fe40000000000 */
[----:B------:R-:W-:Y:S02]  /*21e0*/  ISETP.GT.AND P1, PT, R7, 0x8, !P1 ;  /* 0x000000080700780c */ /* 0x000fe40004f24270 */
[----:B------:R-:W-:Y:S02]  /*21f0*/  ISETP.GE.AND P4, PT, R14, 0x11, PT ;  /* 0x000000110e00780c */ /* 0x000fe40003f86270 */
[C---:B------:R-:W-:Y:S02]  /*2200*/  ISETP.LT.OR P1, PT, R6.reuse, 0x9, P1 ;  /* 0x000000090600780c */ /* 0x040fe40000f21670 */
[----:B------:R-:W-:Y:S02]  /*2210*/  ISETP.LT.OR P3, PT, R6, 0x1, P3 ;  /* 0x000000010600780c */ /* 0x000fe40001f61670 */
[----:B------:R-:W-:-:S02]  /*2220*/  FSEL R28, R28, -INF , !P1 ;  /* 0xff8000001c1c7808 */ /* 0x000fc40004800000 */
[----:B------:R-:W-:Y:S02]  /*2230*/  ISETP.LT.OR P2, PT, R6, 0x2, P2 ;  /* 0x000000020600780c */ /* 0x000fe40001741670 */
[----:B------:R-:W-:Y:S02]  /*2240*/  ISETP.GT.AND P1, PT, R7, 0x10, !P4 ;  /* 0x000000100700780c */ /* 0x000fe40006724270 */
[----:B------:R-:W-:Y:S02]  /*2250*/  ISETP.GE.AND P5, PT, R14, 0xa, PT ;  /* 0x0000000a0e00780c */ /* 0x000fe40003fa6270 */
[----:B------:R-:W-:Y:S02]  /*2260*/  FSEL R24, R24, -INF , !P3 ;  /* 0xff80000018187808 */ /* 0x000fe40005800000 */
[----:B------:R-:W-:Y:S02]  /*2270*/  FSEL R72, R25, -INF , !P2 ;  /* 0xff80000019487808 */ /* 0x000fe40005000000 */
[----:B------:R-:W-:-:S02]  /*2280*/  ISETP.LT.OR P1, PT, R6, 0x11, P1 ;  /* 0x000000110600780c */ /* 0x000fc40000f21670 */
[C---:B------:R-:W-:Y:S02]  /*2290*/  ISETP.GT.AND P2, PT, R7.reuse, 0x9, !P5 ;  /* 0x000000090700780c */ /* 0x040fe40006f44270 */
[----:B------:R-:W-:Y:S02]  /*22a0*/  ISETP.GE.AND P3, PT, R14, 0x12, PT ;  /* 0x000000120e00780c */ /* 0x000fe40003f66270 */
[----:B------:R-:W-:Y:S02]  /*22b0*/  FSEL R32, R32, -INF , !P1 ;  /* 0xff80000020207808 */ /* 0x000fe40004800000 */
[----:B------:R-:W-:Y:S02]  /*22c0*/  ISETP.LT.OR P2, PT, R6, 0xa, P2 ;  /* 0x0000000a0600780c */ /* 0x000fe40001741670 */
[----:B------:R-:W-:Y:S02]  /*22d0*/  ISETP.GT.AND P1, PT, R7, 0x11, !P3 ;  /* 0x000000110700780c */ /* 0x000fe40005f24270 */
[----:B------:R-:W-:-:S02]  /*22e0*/  FSEL R74, R29, -INF , !P2 ;  /* 0xff8000001d4a7808 */ /* 0x000fc40005000000 */
        /* <DEDUP_REMOVED lines=63> */
[----:B------:R-:W-:Y:S02]  /*26e0*/  ISETP.GE.AND P1, PT, R14, 0x49, PT ;  /* 0x000000490e00780c */ /* 0x000fe40003f26270 */
[----:B------:R-:W-:Y:S02]  /*26f0*/  P2R R23, PR, RZ, 0x10 ;  /* 0x00000010ff177803 */ /* 0x000fe40000000000 */
[----:B------:R-:W-:-:S02]  /*2700*/  ISETP.GT.AND P2, PT, R7, 0x48, !P1 ;  /* 0x000000480700780c */ /* 0x000fc40004f44270 */
[----:B------:R-:W-:Y:S02]  /*2710*/  P2R R21, PR, RZ, 0x20 ;  /* 0x00000020ff157803 */ /* 0x000fe40000000000 */
        /* <DEDUP_REMOVED lines=25> */
[----:B------:R-:W-:-:S13]  /*28b0*/  PLOP3.LUT P6, PT, PT, PT, UP1, 0x40, 0x0 ;  /* 0x000000000000781c */ /* 0x000fda0003fce818 */
[----:B------:R-:W-:Y:S05]  /*28c0*/  @P6 BRA `(.L_x_10992) ;  /* 0x00000000005c6947 */ /* 0x000fea0003800000 */
        /* <DEDUP_REMOVED lines=13> */
.L_x_10994:
[----:B------:R-:W-:Y:S02]  /*29a0*/  ULDC UR6, c[0x0][0x9e4] ;  /* 0x0002790000067ab9 */ /* 0x000fe40000000800 */
[----:B------:R-:W-:-:S05]  /*29b0*/  IMAD.U32 R10, RZ, RZ, UR6 ;  /* 0x00000006ff0a7e24 */ /* 0x000fca000f8e00ff */
[----:B------:R-:W-:-:S13]  /*29c0*/  ISETP.NE.AND P6, PT, R10, 0x1, PT ;  /* 0x000000010a00780c */ /* 0x000fda0003fc5270 */
[----:B------:R-:W0:Y:S02]  /*29d0*/  @P6 LDC.64 R12, c[0x0][0x9e8] ;  /* 0x00027a00ff0c6b82 */ /* 0x000e240000000a00 */
[----:B0-----:R-:W-:-:S05]  /*29e0*/  @P6 IMAD.HI.U32 R8, R9, R12, RZ ;  /* 0x0000000c09086227 */ /* 0x001fca00078e00ff */
[----:B------:R-:W-:-:S07]  /*29f0*/  @P6 SHF.R.U32.HI R9, RZ, R13, R8 ;  /* 0x0000000dff096219 */ /* 0x000fce0000011608 */
.L_x_10995:
[----:B------:R-:W-:Y:S05]  /*2a00*/  BSYNC B0 ;  /* 0x0000000000007941 */ /* 0x000fea0003800000 */
.L_x_10993:
[----:B------:R-:W-:-:S05]  /*2a10*/  IMAD R9, R9, R10, R20 ;  /* 0x0000000a09097224 */ /* 0x000fca00078e0214 */
[----:B------:R-:W-:Y:S02]  /*2a20*/  VIADDMNMX R6, R9, R10, R6, PT ;  /* 0x0000000a09067246 */ /* 0x000fe40003800106 */
[----:B------:R-:W-:-:S07]  /*2a30*/  VIMNMX R7, R7, R9, !PT ;  /* 0x0000000907077248 */ /* 0x000fce0007fe0100 */
.L_x_10992:
[----:B------:R-:W-:Y:S01]  /*2a40*/  ISETP.GT.AND P0, PT, R7, 0x1, !P0 ;  /* 0x000000010700780c */ /* 0x000fe20004704270 */
[----:B------:R-:W-:Y:S01]  /*2a50*/  ULDC UR14, c[0x0][0x988] ;  /* 0x00026200000e7ab9 */ /* 0x000fe20000000800 */
[----:B------:R-:W-:Y:S02]  /*2a60*/  ISETP.NE.AND P6, PT, R25, RZ, PT ;  /* 0x000000ff1900720c */ /* 0x000fe40003fc5270 */
        /* <DEDUP_REMOVED lines=59> */
[C---:B------:R-:W-:Y:S02]  /*2e20*/  ISETP.GT.AND P1, PT, R7.reuse, 0x48, !P1 ;  /* 0x000000480700780c */ /* 0x040fe40004f24270 */
        /* <DEDUP_REMOVED lines=10> */
[----:B0-----:R-:W-:-:S02]  /*2ed0*/  FMNMX.FTZ R10, R9, R8, !PT ;  /* 0x00000008090a7209 */ /* 0x001fc40007810000 */
[----:B------:R-:W-:Y:S02]  /*2ee0*/  FSEL R47, R47, -INF , !P0 ;  /* 0xff8000002f2f7808 */ /* 0x000fe40004000000 */
[----:B------:R-:W-:Y:S01]  /*2ef0*/  ISETP.NE.AND P0, PT, R45, RZ, PT ;  /* 0x000000ff2d00720c */ /* 0x000fe20003f05270 */
[----:B------:R-:W0:Y:S01]  /*2f00*/  SHFL.BFLY PT, R11, R10, 0x1, 0x1f ;  /* 0x0c201f000a0b7f89 */ /* 0x000e2200000e0000 */
[C---:B------:R-:W-:Y:S02]  /*2f10*/  ISETP.LT.OR P1, PT, R6.reuse, 0x49, P1 ;  /* 0x000000490600780c */ /* 0x040fe40000f21670 */
[----:B------:R-:W-:Y:S02]  /*2f20*/  ISETP.GT.AND P0, PT, R7, 0x30, !P0 ;  /* 0x000000300700780c */ /* 0x000fe40004704270 */
[C---:B------:R-:W-:Y:S02]  /*2f30*/  ISETP.LT.OR P2, PT, R6.reuse, 0x4a, P2 ;  /* 0x0000004a0600780c */ /* 0x040fe40001741670 */
[----:B------:R-:W-:-:S02]  /*2f40*/  ISETP.LT.OR P0, PT, R6, 0x31, P0 ;  /* 0x000000310600780c */ /* 0x000fc40000701670 */
[----:B------:R-:W-:Y:S02]  /*2f50*/  FSEL R62, R62, -INF , !P1 ;  /* 0xff8000003e3e7808 */ /* 0x000fe40004800000 */
[----:B------:R-:W-:Y:S02]  /*2f60*/  FSEL R50, R50, -INF , !P0 ;  /* 0xff80000032327808 */ /* 0x000fe40004000000 */
[----:B------:R-:W-:Y:S02]  /*2f70*/  ISETP.NE.AND P0, PT, R77, RZ, PT ;  /* 0x000000ff4d00720c */ /* 0x000fe40003f05270 */
[----:B------:R-:W-:Y:S02]  /*2f80*/  ISETP.LT.OR P3, PT, R6, 0x51, P3 ;  /* 0x000000510600780c */ /* 0x000fe40001f61670 */
[----:B------:R-:W-:Y:S02]  /*2f90*/  ISETP.GT.AND P0, PT, R7, 0x31, !P0 ;  /* 0x000000310700780c */ /* 0x000fe40004704270 */
[----:B------:R-:W-:-:S02]  /*2fa0*/  FSEL R63, R63, -INF , !P2 ;  /* 0xff8000003f3f7808 */ /* 0x000fc40005000000 */
[C---:B------:R-:W-:Y:S02]  /*2fb0*/  ISETP.LT.OR P0, PT, R6.reuse, 0x32, P0 ;  /* 0x000000320600780c */ /* 0x040fe40000701670 */
[----:B------:R-:W-:Y:S02]  /*2fc0*/  ISETP.LT.OR P4, PT, R6, 0x52, P4 ;  /* 0x000000520600780c */ /* 0x000fe40002781670 */
[----:B------:R-:W-:Y:S02]  /*2fd0*/  FSEL R51, R51, -INF , !P0 ;  /* 0xff80000033337808 */ /* 0x000fe40004000000 */
[----:B------:R-:W-:Y:S02]  /*2fe0*/  ISETP.NE.AND P0, PT, R49, RZ, PT ;  /* 0x000000ff3100720c */ /* 0x000fe40003f05270 */
[----:B0-----:R-:W-:Y:S02]  /*2ff0*/  FMNMX.FTZ R8, R10, R11, !PT ;  /* 0x0000000b0a087209 */ /* 0x001fe40007810000 */
[----:B------:R-:W-:-:S02]  /*3000*/  ISETP.GT.AND P0, PT, R7, 0x38, !P0 ;  /* 0x000000380700780c */ /* 0x000fc40004704270 */
[----:B------:R-:W-:Y:S01]  /*3010*/  FSEL R66, R66, -INF , !P3 ;  /* 0xff80000042427808 */ /* 0x000fe20005800000 */
[----:B------:R-:W-:Y:S01]  /*3020*/  FMUL.FTZ R11, R8, UR14 ;  /* 0x0000000e080b7c20 */ /* 0x000fe20008410000 */
[C---:B------:R-:W-:Y:S02]  /*3030*/  ISETP.LT.OR P0, PT, R6.reuse, 0x39, P0 ;  /* 0x000000390600780c */ /* 0x040fe40000701670 */
[----:B------:R-:W-:Y:S02]  /*3040*/  ISETP.LT.OR P5, PT, R6, 0x59, P5 ;  /* 0x000000590600780c */ /* 0x000fe40002fa1670 */
[----:B------:R-:W-:Y:S02]  /*3050*/  FSEL R54, R54, -INF , !P0 ;  /* 0xff80000036367808 */ /* 0x000fe40004000000 */
[----:B------:R-:W-:Y:S02]  /*3060*/  ISETP.NE.AND P0, PT, R79, RZ, PT ;  /* 0x000000ff4f00720c */ /* 0x000fe40003f05270 */
[----:B------:R-:W-:-:S02]  /*3070*/  FSEL R67, R67, -INF , !P4 ;  /* 0xff80000043437808 */ /* 0x000fc40006000000 */
[----:B------:R-:W-:Y:S02]  /*3080*/  ISETP.GT.AND P0, PT, R7, 0x39, !P0 ;  /* 0x000000390700780c */ /* 0x000fe40004704270 */
[----:B------:R-:W-:Y:S02]  /*3090*/  FSEL R70, R70, -INF , !P5 ;  /* 0xff80000046467808 */ /* 0x000fe40006800000 */
[----:B------:R-:W-:-:S04]  /*30a0*/  ISETP.LT.OR P0, PT, R6, 0x3a, P0 ;  /* 0x0000003a0600780c */ /* 0x000fc80000701670 */
[----:B------:R-:W-:Y:S02]  /*30b0*/  FSEL R55, R55, -INF , !P0 ;  /* 0xff80000037377808 */ /* 0x000fe40004000000 */
[----:B------:R-:W-:Y:S02]  /*30c0*/  ISETP.GT.AND P0, PT, R7, RZ, !P6 ;  /* 0x000000ff0700720c */ /* 0x000fe40007704270 */
[----:B------:R-:W-:Y:S02]  /*30d0*/  ISETP.NE.AND P6, PT, R53, RZ, PT ;  /* 0x000000ff3500720c */ /* 0x000fe40003fc5270 */
[----:B------:R-:W-:-:S04]  /*30e0*/  ISETP.LT.OR P0, PT, R6, 0x1, P0 ;  /* 0x000000010600780c */ /* 0x000fc80000701670 */
[----:B------:R-:W-:Y:S02]  /*30f0*/  FSEL R26, R26, -INF , !P0 ;  /* 0xff8000001a1a7808 */ /* 0x000fe40004000000 */
[----:B------:R-:W-:Y:S02]  /*3100*/  FSETP.NEU.FTZ.AND P0, PT, R8, -INF , PT ;  /* 0xff8000000800780b */ /* 0x000fe40003f1d000 */
[----:B------:R-:W-:Y:S02]  /*3110*/  FMNMX.FTZ R9, R26, R27, !PT ;  /* 0x0000001b1a097209 */ /* 0x000fe40007810000 */
[----:B------:R-:W-:Y:S02]  /*3120*/  FSEL R11, R11, RZ, P0 ;  /* 0x000000ff0b0b7208 */ /* 0x000fe40000000000 */
[----:B------:R-:W-:Y:S02]  /*3130*/  FMNMX.FTZ R10, R30, R9, !PT ;  /* 0x000000091e0a7209 */ /* 0x000fe40007810000 */
[----:B------:R-:W-:Y:S01]  /*3140*/  ISETP.GT.AND P0, PT, R7, 0x40, !P6 ;  /* 0x000000400700780c */ /* 0x000fe20007704270 */
        /* <DEDUP_REMOVED lines=8> */
[--C-:B------:R-:W-:Y:S01]  /*31d0*/  FFMA.FTZ R19, R32, UR14, -R11.reuse ;  /* 0x0000000e20137c23 */ /* 0x100fe2000801080b */
[----:B------:R-:W-:Y:S01]  /*31e0*/  FMNMX.FTZ R9, R35, R10, !PT ;  /* 0x0000000a23097209 */ /* 0x000fe20007810000 */
[--C-:B------:R-:W-:Y:S01]  /*31f0*/  FFMA.FTZ R20, R76, UR14, -R11.reuse ;  /* 0x0000000e4c147c23 */ /* 0x100fe2000801080b */
[----:B------:R-:W-:Y:S01]  /*3200*/  ISETP.NE.AND P0, PT, R81, RZ, PT ;  /* 0x000000ff5100720c */ /* 0x000fe20003f05270 */
[--C-:B------:R-:W-:Y:S01]  /*3210*/  FFMA.FTZ R24, R82, UR14, -R11.reuse ;  /* 0x0000000e52187c23 */ /* 0x100fe2000801080b */
[----:B------:R-:W-:Y:S01]  /*3220*/  FMNMX.FTZ R10, R38, R9, !PT ;  /* 0x00000009260a7209 */ /* 0x000fe20007810000 */
[----:B------:R-:W0:Y:S01]  /*3230*/  MUFU.EX2 R13, R13 ;  /* 0x0000000d000d7308 */ /* 0x000e220000000800 */
[----:B------:R-:W-:Y:S01]  /*3240*/  ISETP.NE.AND P6, PT, R14, RZ, PT ;  /* 0x000000ff0e00720c */ /* 0x000fe20003fc5270 */
[--C-:B------:R-:W-:Y:S01]  /*3250*/  FFMA.FTZ R14, R28, UR14, -R11.reuse ;  /* 0x0000000e1c0e7c23 */ /* 0x100fe2000801080b */
[----:B------:R-:W-:Y:S01]  /*3260*/  FMNMX.FTZ R9, R39, R10, !PT ;  /* 0x0000000a27097209 */ /* 0x000fe20007810000 */
[--C-:B------:R-:W-:Y:S01]  /*3270*/  FFMA.FTZ R21, R36, UR14, -R11.reuse ;  /* 0x0000000e24157c23 */ /* 0x100fe2000801080b */
[C---:B------:R-:W-:Y:S01]  /*3280*/  ISETP.GT.AND P0, PT, R7.reuse, 0x41, !P0 ;  /* 0x000000410700780c */ /* 0x040fe20004704270 */
[--C-:B------:R-:W-:Y:S01]  /*3290*/  FFMA.FTZ R23, R40, UR14, -R11.reuse ;  /* 0x0000000e28177c23 */ /* 0x100fe2000801080b */
[----:B------:R-:W-:Y:S01]  /*32a0*/  FMNMX.FTZ R10, R42, R9, !PT ;  /* 0x000000092a0a7209 */ /* 0x000fe20007810000 */
[----:B------:R-:W-:Y:S01]  /*32b0*/  MUFU.EX2 R14, R14 ;  /* 0x0000000e000e7308 */ /* 0x000fe20000000800 */
[----:B------:R-:W-:Y:S01]  /*32c0*/  ISETP.GT.AND P6, PT, R7, 0x59, !P6 ;  /* 0x000000590700780c */ /* 0x000fe200077c4270 */
[--C-:B------:R-:W-:Y:S01]  /*32d0*/  FFMA.FTZ R28, R48, UR14, -R11.reuse ;  /* 0x0000000e301c7c23 */ /* 0x100fe2000801080b */
[----:B------:R-:W-:Y:S01]  /*32e0*/  FMNMX.FTZ R9, R43, R10, !PT ;  /* 0x0000000a2b097209 */ /* 0x000fe20007810000 */
[--C-:B------:R-:W-:Y:S01]  /*32f0*/  FFMA.FTZ R32, R52, UR14, -R11.reuse ;  /* 0x0000000e34207c23 */ /* 0x100fe2000801080b */
[----:B------:R-:W-:Y:S01]  /*3300*/  ISETP.LT.OR P0, PT, R6, 0x42, P0 ;  /* 0x000000420600780c */ /* 0x000fe20000701670 */
[----:B------:R-:W-:Y:S01]  /*3310*/  FFMA.FTZ R33, R86, UR14, -R11 ;  /* 0x0000000e56217c23 */ /* 0x000fe2000801080b */
[----:B------:R-:W-:Y:S01]  /*3320*/  FMNMX.FTZ R10, R46, R9, !PT ;  /* 0x000000092e0a7209 */ /* 0x000fe20007810000 */
[----:B------:R-:W1:Y:S01]  /*3330*/  MUFU.EX2 R15, R15 ;  /* 0x0000000f000f7308 */ /* 0x000e620000000800 */
[----:B------:R-:W-:Y:S01]  /*3340*/  FSEL R59, R59, -INF , !P0 ;  /* 0xff8000003b3b7808 */ /* 0x000fe20004000000 */
[----:B0-----:R-:W-:Y:S01]  /*3350*/  FADD.FTZ R49, R12, R13 ;  /* 0x0000000d0c317221 */ /* 0x001fe20000010000 */
        /* <DEDUP_REMOVED lines=9> */
[----:B------:R-:W-:Y:S01]  /*33f0*/  FFMA.FTZ R45, R92, UR14, -R11 ;  /* 0x0000000e5c2d7c23 */ /* 0x000fe2000801080b */
[----:B------:R-:W-:-:S02]  /*3400*/  F2FP.BF16.F32.PACK_AB R152, R13, R12 ;  /* 0x0000000c0d98723e */ /* 0x000fc400000010ff */
[----:B------:R-:W-:Y:S01]  /*3410*/  FMNMX.FTZ R10, R54, R9, !PT ;  /* 0x00000009360a7209 */ /* 0x000fe20007810000 */
[----:B------:R-:W-:Y:S01]  /*3420*/  FFMA.FTZ R9, R78, UR14, -R11 ;  /* 0x0000000e4e097c23 */ /* 0x000fe2000801080b */
[----:B------:R0:W-:Y:S01]  /*3430*/  MUFU.EX2 R25, R24 ;  /* 0x0000001800197308 */ /* 0x0001e20000000800 */
[----:B-1----:R-:W-:Y:S02]  /*3440*/  F2FP.BF16.F32.PACK_AB R154, R15, R14 ;  /* 0x0000000e0f9a723e */ /* 0x002fe400000010ff */
[----:B------:R-:W-:-:S04]  /*3450*/  FMNMX.FTZ R7, R55, R10, !PT ;  /* 0x0000000a37077209 */ /* 0x000fc80007810000 */
[----:B------:R-:W-:Y:S01]  /*3460*/  FMNMX.FTZ R10, R58, R7, !PT ;  /* 0x000000073a0a7209 */ /* 0x000fe20007810000 */
[----:B------:R1:W-:Y:S01]  /*3470*/  MUFU.EX2 R158, R9 ;  /* 0x00000009009e7308 */ /* 0x0003e20000000800 */
[----:B0-----:R-:W-:Y:S02]  /*3480*/  FFMA.FTZ R24, R88, UR14, -R11 ;  /* 0x0000000e58187c23 */ /* 0x001fe4000801080b */
[----:B------:R-:W-:-:S04]  /*3490*/  FMNMX.FTZ R7, R59, R10, !PT ;  /* 0x0000000a3b077209 */ /* 0x000fc80007810000 */
[----:B------:R-:W-:Y:S01]  /*34a0*/  FMNMX.FTZ R10, R62, R7, !PT ;  /* 0x000000073e0a7209 */ /* 0x000fe20007810000 */
[----:B------:R-:W0:Y:S01]  /*34b0*/  MUFU.EX2 R20, R20 ;  /* 0x0000001400147308 */ /* 0x000e220000000800 */
[----:B-1----:R-:W-:Y:S02]  /*34c0*/  FFMA.FTZ R9, R80, UR14, -R11 ;  /* 0x0000000e50097c23 */ /* 0x002fe4000801080b */
[----:B------:R-:W-:-:S04]  /*34d0*/  FMNMX.FTZ R7, R63, R10, !PT ;  /* 0x0000000a3f077209 */ /* 0x000fc80007810000 */
[----:B------:R-:W-:Y:S01]  /*34e0*/  FMNMX.FTZ R10, R66, R7, !PT ;  /* 0x00000007420a7209 */ /* 0x000fe20007810000 */
[----:B------:R1:W-:Y:S03]  /*34f0*/  MUFU.EX2 R160, R9 ;  /* 0x0000000900a07308 */ /* 0x0003e60000000800 */
[----:B------:R-:W-:Y:S01]  /*3500*/  FMNMX.FTZ R7, R67, R10, !PT ;  /* 0x0000000a43077209 */ /* 0x000fe20007810000 */
[--C-:B------:R-:W-:Y:S01]  /*3510*/  FFMA.FTZ R10, R44, UR14, -R11.reuse ;  /* 0x0000000e2c0a7c23 */ /* 0x100fe2000801080b */
[--C-:B------:R-:W-:Y:S02]  /*3520*/  FFMA.FTZ R44, R64, UR14, -R11.reuse ;  /* 0x0000000e402c7c23 */ /* 0x100fe4000801080b */
[----:B------:R-:W-:Y:S01]  /*3530*/  FMNMX.FTZ R6, R70, R7, !PT ;  /* 0x0000000746067209 */ /* 0x000fe20007810000 */
[----:B------:R-:W3:Y:S01]  /*3540*/  MUFU.EX2 R21, R21 ;  /* 0x0000001500157308 */ /* 0x000ee20000000800 */
[----:B-1----:R-:W-:Y:S01]  /*3550*/  FFMA.FTZ R9, R84, UR14, -R11 ;  /* 0x0000000e54097c23 */ /* 0x002fe2000801080b */
[----:B0-----:R-:W-:-:S02]  /*3560*/  F2FP.BF16.F32.PACK_AB R156, R20, R19 ;  /* 0x00000013149c723e */ /* 0x001fc400000010ff */
[----:B------:R-:W-:-:S04]  /*3570*/  FMNMX.FTZ R6, R71, R6, !PT ;  /* 0x0000000647067209 */ /* 0x000fc80007810000 */
[----:B------:R-:W-:Y:S01]  /*3580*/  MUFU.EX2 R29, R9 ;  /* 0x00000009001d7308 */ /* 0x000fe20000000800 */
[----:B------:R-:W0:Y:S07]  /*3590*/  SHFL.BFLY PT, R7, R6, 0x2, 0x1f ;  /* 0x0c401f0006077f89 */ /* 0x000e2e00000e0000 */
[----:B------:R1:W-:Y:S08]  /*35a0*/  MUFU.EX2 R37, R24 ;  /* 0x0000001800257308 */ /* 0x0003f00000000800 */
[----:B------:R-:W-:Y:S01]  /*35b0*/  MUFU.EX2 R23, R23 ;  /* 0x0000001700177308 */ /* 0x000fe20000000800 */
[----:B-1----:R-:W-:-:S04]  /*35c0*/  FADD.FTZ R24, R14, R49 ;  /* 0x000000310e187221 */ /* 0x002fc80000010000 */
[----:B------:R-:W-:-:S03]  /*35d0*/  FADD.FTZ R24, R15, R24 ;  /* 0x000000180f187221 */ /* 0x000fc60000010000 */
[----:B------:R-:W1:Y:S01]  /*35e0*/  MUFU.EX2 R10, R10 ;  /* 0x0000000a000a7308 */ /* 0x000e620000000800 */
[----:B0-----:R-:W-:Y:S01]  /*35f0*/  FMNMX.FTZ R7, R6, R7, !PT ;  /* 0x0000000706077209 */ /* 0x001fe20007810000 */
[----:B------:R-:W-:-:S04]  /*3600*/  FADD.FTZ R49, R19, R24 ;  /* 0x0000001813317221 */ /* 0x000fc80000010000 */
[----:B------:R-:W0:Y:S01]  /*3610*/  SHFL.BFLY PT, R6, R7, 0x1, 0x1f ;  /* 0x0c201f0007067f89 */ /* 0x000e2200000e0000 */
[----:B------:R-:W-:Y:S01]  /*3620*/  FADD.FTZ R24, R20, R49 ;  /* 0x0000003114187221 */ /* 0x000fe20000010000 */
[----:B------:R-:W4:Y:S03]  /*3630*/  MUFU.EX2 R28, R28 ;  /* 0x0000001c001c7308 */ /* 0x000f260000000800 */
[----:B---3--:R-:W-:-:S04]  /*3640*/  FADD.FTZ R53, R21, R24 ;  /* 0x0000001815357221 */ /* 0x008fc80000010000 */
[C---:B------:R-:W-:Y:S01]  /*3650*/  FADD.FTZ R48, R158.reuse, R53 ;  /* 0x000000359e307221 */ /* 0x040fe20000010000 */
[----:B------:R-:W3:Y:S01]  /*3660*/  MUFU.EX2 R32, R32 ;  /* 0x0000002000207308 */ /* 0x000ee20000000800 */
[----:B-1----:R-:W-:Y:S02]  /*3670*/  F2FP.BF16.F32.PACK_AB R162, R25, R10 ;  /* 0x0000000a19a2723e */ /* 0x002fe400000010ff */
[----:B------:R-:W-:Y:S01]  /*3680*/  FADD.FTZ R53, R23, R48 ;  /* 0x0000003017357221 */ /* 0x000fe20000010000 */
[----:B------:R-:W-:-:S03]  /*3690*/  F2FP.BF16.F32.PACK_AB R158, R158, R21 ;  /* 0x000000159e9e723e */ /* 0x000fc600000010ff */
[C---:B------:R-:W-:Y:S01]  /*36a0*/  FADD.FTZ R53, R160.reuse, R53 ;  /* 0x00000035a0357221 */ /* 0x040fe20000010000 */
[----:B------:R-:W1:Y:S01]  /*36b0*/  MUFU.EX2 R33, R33 ;  /* 0x0000002100217308 */ /* 0x000e620000000800 */
[----:B------:R-:W-:Y:S02]  /*36c0*/  F2FP.BF16.F32.PACK_AB R160, R160, R23 ;  /* 0x00000017a0a0723e */ /* 0x000fe400000010ff */
[----:B------:R-:W-:Y:S01]  /*36d0*/  FADD.FTZ R48, R10, R53 ;  /* 0x000000350a307221 */ /* 0x000fe20000010000 */
[----:B----4-:R-:W-:Y:S02]  /*36e0*/  F2FP.BF16.F32.PACK_AB R164, R29, R28 ;  /* 0x0000001c1da4723e */ /* 0x010fe400000010ff */
[----:B0-----:R-:W-:Y:S01]  /*36f0*/  FMNMX.FTZ R9, R7, R6, !PT ;  /* 0x0000000607097209 */ /* 0x001fe20007810000 */
[----:B------:R-:W-:Y:S01]  /*3700*/  FADD.FTZ R53, R25, R48 ;  /* 0x0000003019357221 */ /* 0x000fe20000010000 */
[----:B------:R-:W-:Y:S01]  /*3710*/  MUFU.EX2 R36, R36 ;  /* 0x0000002400247308 */ /* 0x000fe20000000800 */
[----:B------:R-:W-:Y:S01]  /*3720*/  FFMA.FTZ R6, R68, UR14, -R11 ;  /* 0x0000000e44067c23 */ /* 0x000fe2000801080b */
[C---:B------:R-:W-:Y:S01]  /*3730*/  FSETP.NEU.FTZ.AND P0, PT, R9.reuse, -INF , PT ;  /* 0xff8000000900780b */ /* 0x040fe20003f1d000 */
[----:B------:R-:W-:Y:S01]  /*3740*/  FMUL.FTZ R7, R9, UR14 ;  /* 0x0000000e09077c20 */ /* 0x000fe20008410000 */
[----:B------:R-:W-:Y:S01]  /*3750*/  FADD.FTZ R48, R28, R53 ;  /* 0x000000351c307221 */ /* 0x000fe20000010000 */
[----:B------:R-:W-:-:S03]  /*3760*/  FFMA.FTZ R11, R94, UR14, -R11 ;  /* 0x0000000e5e0b7c23 */ /* 0x000fc6000801080b */
[----:B------:R-:W-:Y:S01]  /*3770*/  FSEL R7, R7, RZ, P0 ;  /* 0x000000ff07077208 */ /* 0x000fe20000000000 */
[----:B------:R-:W-:Y:S01]  /*3780*/  FADD.FTZ R53, R29, R48 ;  /* 0x000000301d357221 */ /* 0x000fe20000010000 */
[----:B------:R-:W-:Y:S01]  /*3790*/  MUFU.EX2 R40, R40 ;  /* 0x0000002800287308 */ /* 0x000fe20000000800 */
[----:B------:R-:W-:Y:S02]  /*37a0*/  PLOP3.LUT P0, PT, PT, PT, UP0, 0x40, 0x0 ;  /* 0x000000000000781c */ /* 0x000fe40003f0e808 */
        /* <DEDUP_REMOVED lines=17> */
[----:B------:R-:W-:Y:S01]  /*38c0*/  FFMA.FTZ R55, R55, UR14, -R7 ;  /* 0x0000000e37377c23 */ /* 0x000fe20008010807 */
[----:B---3--:R-:W-:Y:S01]  /*38d0*/  FADD.FTZ R48, R32, R53 ;  /* 0x0000003520307221 */ /* 0x008fe20000010000 */
        /* <DEDUP_REMOVED lines=9> */
[----:B-1----:R-:W-:-:S02]  /*3970*/  F2FP.BF16.F32.PACK_AB R166, R33, R32 ;  /* 0x0000002021a6723e */ /* 0x002fc400000010ff */
[----:B------:R-:W1:Y:S01]  /*3980*/  MUFU.EX2 R31, R31 ;  /* 0x0000001f001f7308 */ /* 0x000e620000000800 */
[----:B0-----:R-:W-:Y:S01]  /*3990*/  FADD.FTZ R49, R26, R27 ;  /* 0x0000001b1a317221 */ /* 0x001fe20000010000 */
[----:B------:R-:W-:Y:S02]  /*39a0*/  F2FP.BF16.F32.PACK_AB R168, R37, R36 ;  /* 0x0000002425a8723e */ /* 0x000fe400000010ff */
[----:B------:R-:W-:-:S04]  /*39b0*/  F2FP.BF16.F32.PACK_AB R153, R27, R26 ;  /* 0x0000001a1b99723e */ /* 0x000fc800000010ff */
[----:B------:R-:W0:Y:S01]  /*39c0*/  MUFU.EX2 R34, R34 ;  /* 0x0000002200227308 */ /* 0x000e220000000800 */
[----:B---3--:R-:W-:-:S07]  /*39d0*/  FADD.FTZ R24, R30, R49 ;  /* 0x000000311e187221 */ /* 0x008fce0000010000 */
[----:B------:R-:W3:Y:S01]  /*39e0*/  MUFU.EX2 R35, R35 ;  /* 0x0000002300237308 */ /* 0x000ee20000000800 */
[C---:B-1----:R-:W-:Y:S01]  /*39f0*/  FADD.FTZ R49, R31.reuse, R24 ;  /* 0x000000181f317221 */ /* 0x042fe20000010000 */
[----:B------:R-:W-:-:S06]  /*3a00*/  F2FP.BF16.F32.PACK_AB R155, R31, R30 ;  /* 0x0000001e1f9b723e */ /* 0x000fcc00000010ff */
[----:B------:R-:W1:Y:S01]  /*3a10*/  MUFU.EX2 R38, R38 ;  /* 0x0000002600267308 */ /* 0x000e620000000800 */
[----:B0-----:R-:W-:-:S07]  /*3a20*/  FADD.FTZ R24, R34, R49 ;  /* 0x0000003122187221 */ /* 0x001fce0000010000 */
[----:B------:R-:W0:Y:S01]  /*3a30*/  MUFU.EX2 R39, R39 ;  /* 0x0000002700277308 */ /* 0x000e220000000800 */
[C---:B---3--:R-:W-:Y:S01]  /*3a40*/  FADD.FTZ R49, R35.reuse, R24 ;  /* 0x0000001823317221 */ /* 0x048fe20000010000 */
[----:B------:R-:W-:-:S06]  /*3a50*/  F2FP.BF16.F32.PACK_AB R157, R35, R34 ;  /* 0x00000022239d723e */ /* 0x000fcc00000010ff */
[----:B------:R-:W3:Y:S01]  /*3a60*/  MUFU.EX2 R42, R42 ;  /* 0x0000002a002a7308 */ /* 0x000ee20000000800 */
[----:B-1----:R-:W-:-:S07]  /*3a70*/  FADD.FTZ R24, R38, R49 ;  /* 0x0000003126187221 */ /* 0x002fce0000010000 */
[----:B------:R-:W1:Y:S01]  /*3a80*/  MUFU.EX2 R43, R43 ;  /* 0x0000002b002b7308 */ /* 0x000e620000000800 */
[C---:B0-----:R-:W-:Y:S01]  /*3a90*/  FADD.FTZ R49, R39.reuse, R24 ;  /* 0x0000001827317221 */ /* 0x041fe20000010000 */
[----:B------:R-:W-:-:S06]  /*3aa0*/  F2FP.BF16.F32.PACK_AB R159, R39, R38 ;  /* 0x00000026279f723e */ /* 0x000fcc00000010ff */
[----:B------:R-:W0:Y:S01]  /*3ab0*/  MUFU.EX2 R46, R46 ;  /* 0x0000002e002e7308 */ /* 0x000e220000000800 */
[----:B---3--:R-:W-:-:S07]  /*3ac0*/  FADD.FTZ R24, R42, R49 ;  /* 0x000000312a187221 */ /* 0x008fce0000010000 */
[----:B------:R-:W3:Y:S01]  /*3ad0*/  MUFU.EX2 R47, R47 ;  /* 0x0000002f002f7308 */ /* 0x000ee20000000800 */
[C---:B-1----:R-:W-:Y:S01]  /*3ae0*/  FADD.FTZ R49, R43.reuse, R24 ;  /* 0x000000182b317221 */ /* 0x042fe20000010000 */
[----:B------:R-:W-:-:S06]  /*3af0*/  F2FP.BF16.F32.PACK_AB R161, R43, R42 ;  /* 0x0000002a2ba1723e */ /* 0x000fcc00000010ff */
[----:B------:R-:W1:Y:S01]  /*3b00*/  MUFU.EX2 R50, R50 ;  /* 0x0000003200327308 */ /* 0x000e620000000800 */
[----:B0-----:R-:W-:Y:S01]  /*3b10*/  FADD.FTZ R24, R46, R49 ;  /* 0x000000312e187221 */ /* 0x001fe20000010000 */
[----:B------:R-:W-:-:S06]  /*3b20*/  FADD.FTZ R49, R33, R48 ;  /* 0x0000003021317221 */ /* 0x000fcc0000010000 */
[----:B------:R-:W0:Y:S01]  /*3b30*/  MUFU.EX2 R51, R51 ;  /* 0x0000003300337308 */ /* 0x000e220000000800 */
[C---:B---3--:R-:W-:Y:S01]  /*3b40*/  FADD.FTZ R7, R47.reuse, R24 ;  /* 0x000000182f077221 */ /* 0x048fe20000010000 */
[----:B------:R-:W-:Y:S01]  /*3b50*/  FADD.FTZ R24, R36, R49 ;  /* 0x0000003124187221 */ /* 0x000fe20000010000 */
[----:B------:R-:W-:-:S03]  /*3b60*/  F2FP.BF16.F32.PACK_AB R163, R47, R46 ;  /* 0x0000002e2fa3723e */ /* 0x000fc600000010ff */
[----:B------:R-:W-:Y:S02]  /*3b70*/  FADD.FTZ R13, R37, R24 ;  /* 0x00000018250d7221 */ /* 0x000fe40000010000 */
[----:B------:R-:W3:Y:S01]  /*3b80*/  MUFU.EX2 R54, R54 ;  /* 0x0000003600367308 */ /* 0x000ee20000000800 */
[----:B-1----:R-:W-:Y:S01]  /*3b90*/  FADD.FTZ R12, R50, R7 ;  /* 0x00000007320c7221 */ /* 0x002fe20000010000 */
[----:B------:R-:W-:-:S06]  /*3ba0*/  FADD.FTZ R14, R40, R13 ;  /* 0x0000000d280e7221 */ /* 0x000fcc0000010000 */
        /* <DEDUP_REMOVED lines=9> */
[C---:B0-----:R-:W-:Y:S01]  /*3c40*/  FADD.FTZ R7, R55.reuse, R12 ;  /* 0x0000000c37077221 */ /* 0x041fe20000010000 */
[----:B------:R-:W-:-:S06]  /*3c50*/  F2FP.BF16.F32.PACK_AB R167, R55, R54 ;  /* 0x0000003637a7723e */ /* 0x000fcc00000010ff */
[----:B------:R-:W0:Y:S01]  /*3c60*/  MUFU.EX2 R45, R45 ;  /* 0x0000002d002d7308 */ /* 0x000e220000000800 */
[----:B---3--:R-:W-:-:S07]  /*3c70*/  FADD.FTZ R12, R44, R13 ;  /* 0x0000000d2c0c7221 */ /* 0x008fce0000010000 */
[----:B------:R-:W3:Y:S01]  /*3c80*/  MUFU.EX2 R59, R59 ;  /* 0x0000003b003b7308 */ /* 0x000ee20000000800 */
[----:B-1----:R-:W-:-:S07]  /*3c90*/  FADD.FTZ R10, R58, R7 ;  /* 0x000000073a0a7221 */ /* 0x002fce0000010000 */
[----:B------:R-:W1:Y:S01]  /*3ca0*/  MUFU.EX2 R6, R6 ;  /* 0x0000000600067308 */ /* 0x000e620000000800 */
[C---:B0-----:R-:W-:Y:S01]  /*3cb0*/  FADD.FTZ R13, R45.reuse, R12 ;  /* 0x0000000c2d0d7221 */ /* 0x041fe20000010000 */
[----:B------:R-:W-:-:S06]  /*3cc0*/  F2FP.BF16.F32.PACK_AB R172, R45, R44 ;  /* 0x0000002c2dac723e */ /* 0x000fcc00000010ff */
[----:B------:R-:W0:Y:S01]  /*3cd0*/  MUFU.EX2 R62, R62 ;  /* 0x0000003e003e7308 */ /* 0x000e220000000800 */
[C---:B---3--:R-:W-:Y:S01]  /*3ce0*/  FADD.FTZ R7, R59.reuse, R10 ;  /* 0x0000000a3b077221 */ /* 0x048fe20000010000 */
[----:B------:R-:W-:-:S06]  /*3cf0*/  F2FP.BF16.F32.PACK_AB R169, R59, R58 ;  /* 0x0000003a3ba9723e */ /* 0x000fcc00000010ff */
[----:B------:R-:W3:Y:S01]  /*3d00*/  MUFU.EX2 R11, R11 ;  /* 0x0000000b000b7308 */ /* 0x000ee20000000800 */
[----:B-1----:R-:W-:-:S07]  /*3d10*/  FADD.FTZ R12, R6, R13 ;  /* 0x0000000d060c7221 */ /* 0x002fce0000010000 */
[----:B------:R-:W1:Y:S01]  /*3d20*/  MUFU.EX2 R63, R63 ;  /* 0x0000003f003f7308 */ /* 0x000e620000000800 */
[----:B0-----:R-:W-:-:S07]  /*3d30*/  FADD.FTZ R10, R62, R7 ;  /* 0x000000073e0a7221 */ /* 0x001fce0000010000 */
[----:B------:R-:W0:Y:S01]  /*3d40*/  MUFU.EX2 R66, R66 ;  /* 0x0000004200427308 */ /* 0x000e220000000800 */
[C---:B---3--:R-:W-:Y:S01]  /*3d50*/  FADD.FTZ R7, R11.reuse, R12 ;  /* 0x0000000c0b077221 */ /* 0x048fe20000010000 */
[----:B------:R-:W-:-:S06]  /*3d60*/  F2FP.BF16.F32.PACK_AB R174, R11, R6 ;  /* 0x000000060bae723e */ /* 0x000fcc00000010ff */
[----:B------:R-:W3:Y:S01]  /*3d70*/  MUFU.EX2 R67, R67 ;  /* 0x0000004300437308 */ /* 0x000ee20000000800 */
[C---:B-1----:R-:W-:Y:S01]  /*3d80*/  FADD.FTZ R11, R63.reuse, R10 ;  /* 0x0000000a3f0b7221 */ /* 0x042fe20000010000 */
[----:B------:R-:W-:-:S06]  /*3d90*/  F2FP.BF16.F32.PACK_AB R171, R63, R62 ;  /* 0x0000003e3fab723e */ /* 0x000fcc00000010ff */
[----:B------:R-:W1:Y:S01]  /*3da0*/  MUFU.EX2 R70, R70 ;  /* 0x0000004600467308 */ /* 0x000e620000000800 */
[----:B0-----:R-:W-:-:S07]  /*3db0*/  FADD.FTZ R6, R66, R11 ;  /* 0x0000000b42067221 */ /* 0x001fce0000010000 */
[----:B------:R-:W0:Y:S01]  /*3dc0*/  MUFU.EX2 R71, R71 ;  /* 0x0000004700477308 */ /* 0x000e220000000800 */
[C---:B---3--:R-:W-:Y:S01]  /*3dd0*/  FADD.FTZ R11, R67.reuse, R6 ;  /* 0x00000006430b7221 */ /* 0x048fe20000010000 */
[----:B------:R-:W-:-:S03]  /*3de0*/  F2FP.BF16.F32.PACK_AB R173, R67, R66 ;  /* 0x0000004243ad723e */ /* 0x000fc600000010ff */
[----:B-1----:R-:W-:-:S04]  /*3df0*/  FADD.FTZ R6, R70, R11 ;  /* 0x0000000b46067221 */ /* 0x002fc80000010000 */
[C---:B0-----:R-:W-:Y:S01]  /*3e00*/  FADD.FTZ R6, R71.reuse, R6 ;  /* 0x0000000647067221 */ /* 0x041fe20000010000 */
[----:B------:R-:W-:Y:S01]  /*3e10*/  F2FP.BF16.F32.PACK_AB R175, R71, R70 ;  /* 0x0000004647af723e */ /* 0x000fe200000010ff */
[----:B------:R-:W-:Y:S06]  /*3e20*/  @P0 BRA `(.L_x_10996) ;  /* 0x0000000000040947 */ /* 0x000fec0003800000 */
[----:B------:R-:W-:Y:S01]  /*3e30*/  BPT.TRAP 0x1 ;  /* 0x000000040000795c */ /* 0x000fe20000300000 */
.L_x_10996:
[----:B------:R-:W-:Y:S01]  /*3e40*/  PLOP3.LUT P1, PT, PT, PT, UP0, 0x40, 0x0 ;  /* 0x000000000000781c */ /* 0x000fe20003f2e808 */
[----:B------:R0:W1:-:S12]  /*3e50*/  SYNCS.PHASECHK.TRANS64.TRYWAIT P0, [UR38+0x22850], R2 ;  /* 0x02285002ff0075a7 */ /* 0x0000580008000166 */
[----:B0-----:R-:W-:Y:S05]  /*3e60*/  @P1 BRA `(.L_x_10997) ;  /* 0x0000000000041947 */ /* 0x001fea0003800000 */
[----:B------:R-:W-:Y:S01]  /*3e70*/  BPT.TRAP 0x1 ;  /* 0x000000040000795c */ /* 0x000fe20000300000 */
.L_x_10997:
[----:B-1----:R-:W-:Y:S05]  /*3e80*/  @P0 BRA `(.L_x_10998) ;  /* 0x0000000000080947 */ /* 0x002fea0003800000 */
[----:B------:R-:W0:Y:S02]  /*3e90*/  SYNCS.PHASECHK.TRANS64.TRYWAIT P0, [UR38+0x22850], R2 ;  /* 0x02285002ff0075a7 */ /* 0x000e240008000166 */
[----:B0-----:R-:W-:Y:S05]  /*3ea0*/  @!P0 BRA `(.L_x_10999) ;  /* 0x000000f000748947 */ /* 0x001fea0003800000 */
.L_x_10998:
[----:B------:R1:W-:Y:S01]  /*3eb0*/  BAR.SYNC.DEFER_BLOCKING R5, 0x100 ;  /* 0x000400050000751d */ /* 0x0003e20000010000 */
[----:B------:R-:W-:Y:S01]  /*3ec0*/  UIADD3 UR6, UR38, 0x400, URZ ;  /* 0x0000040026067890 */ /* 0x000fe2000fffe03f */
[----:B------:R-:W-:-:S03]  /*3ed0*/  PLOP3.LUT P0, PT, PT, PT, UP0, 0x40, 0x0 ;  /* 0x000000000000781c */ /* 0x000fc60003f0e808 */
[----:B------:R-:W-:Y:S01]  /*3ee0*/  USHF.R.U32.HI UR6, URZ, 0x4, UR6 ;  /* 0x000000043f067899 */ /* 0x000fe20008011606 */
[----:B------:R-:W-:Y:S01]  /*3ef0*/  UMOV UR7, 0x40000040 ;  /* 0x4000004000077882 */ /* 0x000fe20000000000 */
[----:B------:R-:W-:Y:S02]  /*3f00*/  UMOV UR11, 0x40000040 ;  /* 0x40000040000b7882 */ /* 0x000fe40000000000 */
[----:B------:R-:W-:-:S04]  /*3f10*/  ULOP3.LUT UR6, UR6, 0x3fff, URZ, 0xc0, !UPT ;  /* 0x00003fff06067892 */ /* 0x000fc8000f8ec03f */
[----:B------:R-:W-:-:S04]  /*3f20*/  ULOP3.LUT UR6, UR6, 0x3000000, URZ, 0xfc, !UPT ;  /* 0x0300000006067892 */ /* 0x000fc8000f8efc3f */
[----:B------:R-:W-:Y:S01]  /*3f30*/  UIADD3 UR10, UR6, 0x80, URZ ;  /* 0x00000080060a7890 */ /* 0x000fe2000fffe03f */
[----:B------:R-:W-:-:S06]  /*3f40*/  WARPGROUP.ARRIVE ;  /* 0x00000000000079c5 */ /* 0x000fcc0000000000 */
[----:B------:R-:W-:Y:S03]  /*3f50*/  HGMMA.64x256x16.F32.BF16 R24, R152, gdesc[UR4].tnspB, RZ, !UPT, gsb0 ;  /* 0x43e0000498187df0 */ /* 0x000fe6000c0018ff */
        /* <DEDUP_REMOVED lines=29> */
[----:B-1----:R-:W-:Y:S05]  /*4130*/  @P0 BRA `(.L_x_11000) ;  /* 0x0000000000040947 */ /* 0x002fea0003800000 */
[----:B------:R-:W-:Y:S01]  /*4140*/  BPT.TRAP 0x1 ;  /* 0x000000040000795c */ /* 0x000fe20000300000 */
.L_x_11000:
[----:B------:R-:W1:Y:S01]  /*4150*/  S2UR UR26, SR_CTAID.X ;  /* 0x00000000001a79c3 */ /* 0x000e620000002500 */
[----:B------:R-:W-:Y:S01]  /*4160*/  UISETP.NE.AND UP2, UPT, UR40, URZ, UPT ;  /* 0x0000003f2800728c */ /* 0x000fe2000bf45270 */
[----:B0-----:R-:W-:Y:S01]  /*4170*/  VIADD R11, R22, 0xfffffffe ;  /* 0xfffffffe160b7836 */ /* 0x001fe20000000000 */
[----:B------:R-:W-:-:S06]  /*4180*/  UISETP.NE.AND UP1, UPT, UR43, URZ, UPT ;  /* 0x0000003f2b00728c */ /* 0x000fcc000bf25270 */
[----:B------:R-:W-:-:S03]  /*4190*/  PLOP3.LUT P0, PT, PT, PT, UP1, 0x40, 0x0 ;  /* 0x000000000000781c */ /* 0x000fc60003f0e818 */
[----:B------:R-:W-:Y:S01]  /*41a0*/  @UP2 ULDC UR10, c[0x0][0x44c] ;  /* 0x00011300000a2ab9 */ /* 0x000fe20000000800 */
[----:B------:R-:W-:Y:S01]  /*41b0*/  @UP2 ULDC UR7, c[0x0][0x450] ;  /* 0x0001140000072ab9 */ /* 0x000fe20000000800 */
[----:B-1----:R-:W-:-:S04]  /*41c0*/  USHF.L.U32 UR26, UR26, 0x7, URZ ;  /* 0x000000071a1a7899 */ /* 0x002fc8000800063f */
[----:B------:R-:W-:-:S03]  /*41d0*/  UIMAD.WIDE.U32 UR10, UR26, UR10, URZ ;  /* 0x0000000a1a0a72a5 */ /* 0x000fc6000f8e003f */
[----:B------:R-:W-:Y:S01]  /*41e0*/  UMOV UR19, UR26 ;  /* 0x0000001a00137c82 */ /* 0x000fe20008000000 */
[----:B------:R-:W-:Y:S02]  /*41f0*/  @UP2 USHF.R.U32.HI UR19, URZ, UR7, UR11 ;  /* 0x000000073f132299 */ /* 0x000fe4000801160b */
[----:B------:R-:W-:-:S04]  /*4200*/  UIADD3 UR7, UR38, 0x22860, URZ ;  /* 0x0002286026077890 */ /* 0x000fc8000fffe03f */
[----:B------:R-:W-:Y:S01]  /*4210*/  IMAD.U32 R2, RZ, RZ, UR19 ;  /* 0x00000013ff027e24 */ /* 0x000fe2000f8e00ff */
[----:B------:R-:W-:-:S04]  /*4220*/  UPRMT UR7, UR5, 0x654, UR7 ;  /* 0x0000065405077896 */ /* 0x000fc80008000007 */
[----:B------:R-:W-:-:S04]  /*4230*/  IADD3 R2, R2, -UR15, R17 ;  /* 0x8000000f02027c10 */ /* 0x000fc8000fffe011 */
[----:B------:R-:W-:Y:S01]  /*4240*/  R2UR UR10, R2 ;  /* 0x00000000020a72ca */ /* 0x000fe200000e0000 */
[----:B------:R-:W-:-:S12]  /*4250*/  SYNCS.ARRIVE.TRANS64.RED.A1T0 RZ, [UR7], RZ ;  /* 0x000000ffffff79a7 */ /* 0x000fd80008100407 */
[----:B------:R-:W-:Y:S01]  /*4260*/  UIADD3 UR18, UR10, UR18, URZ ;  /* 0x000000120a127290 */ /* 0x000fe2000fffe03f */
[----:B------:R-:W-:Y:S11]  /*4270*/  @P0 BRA `(.L_x_11001) ;  /* 0x00000000004c0947 */ /* 0x000ff60003800000 */
[----:B------:R-:W-:Y:S01]  /*4280*/  ISETP.GT.AND P0, PT, R2, RZ, PT ;  /* 0x000000ff0200720c */ /* 0x000fe20003f04270 */
        /* <DEDUP_REMOVED lines=10> */
.L_x_11002:
[----:B------:R-:W-:Y:S02]  /*4330*/  ULDC UR19, c[0x0][0x9e4] ;  /* 0x0002790000137ab9 */ /* 0x000fe40000000800 */
[----:B------:R-:W-:-:S11]  /*4340*/  UISETP.NE.AND UP1, UPT, UR19, 0x1, UPT ;  /* 0x000000011300788c */ /* 0x000fd6000bf25270 */
[----:B------:R-:W-:Y:S02]  /*4350*/  @UP1 ULDC.64 UR22, c[0x0][0x9e8] ;  /* 0x00027a0000161ab9 */ /* 0x000fe40000000a00 */
[----:B------:R-:W-:-:S04]  /*4360*/  UIMAD.WIDE.U32 UR10, UR7, UR22, URZ ;  /* 0x00000016070a72a5 */ /* 0x000fc8000f8e003f */
[----:B------:R-:W-:-:S12]  /*4370*/  @UP1 USHF.R.U32.HI UR7, URZ, UR23, UR11 ;  /* 0x000000173f071299 */ /* 0x000fd8000801160b */
.L_x_11003:
[----:B------:R-:W-:-:S04]  /*4380*/  UIMAD UR7, UR7, UR19, UR19 ;  /* 0x00000013070772a4 */ /* 0x000fc8000f8e0213 */
[----:B------:R-:W-:-:S04]  /*4390*/  UISETP.LT.AND UP1, UPT, UR18, UR7, UPT ;  /* 0x000000071200728c */ /* 0x000fc8000bf21270 */
[----:B------:R-:W-:-:S12]  /*43a0*/  USEL UR18, UR18, UR7, UP1 ;  /* 0x0000000712127287 */ /* 0x000fd80008800000 */
.L_x_11001:
[----:B------:R-:W-:Y:S01]  /*43b0*/  UIMAD.WIDE UR10, UR18, 0x2aaaaaab, URZ ;  /* 0x2aaaaaab120a78a5 */ /* 0x000fe2000f8e023f */
[----:B------:R-:W-:-:S03]  /*43c0*/  UMOV UR24, URZ ;  /* 0x0000003f00187c82 */ /* 0x000fc60008000000 */
[----:B------:R-:W-:-:S04]  /*43d0*/  USHF.R.U32.HI UR7, URZ, 0x1f, UR11 ;  /* 0x0000001f3f077899 */ /* 0x000fc8000801160b */
[----:B------:R-:W-:-:S04]  /*43e0*/  ULEA.HI.SX32 UR7, UR11, UR7, 0x1c ;  /* 0x000000070b077291 */ /* 0x000fc8000f8fe23f */
[----:B------:R-:W-:-:S04]  /*43f0*/  UISETP.LT.AND UP1, UPT, UR39, UR7, UPT ;  /* 0x000000072700728c */ /* 0x000fc8000bf21270 */
[----:B------:R-:W-:-:S03]  /*4400*/  USEL UR27, UR39, UR7, !UP1 ;  /* 0x00000007271b7287 */ /* 0x000fc6000c800000 */
[----:B------:R-:W-:-:S03]  /*4410*/  UMOV UR7, URZ ;  /* 0x0000003f00077c82 */ /* 0x000fc60008000000 */
[----:B------:R-:W-:-:S13]  /*4420*/  ISETP.GE.AND P0, PT, R11, UR27, PT ;  /* 0x0000001b0b007c0c */ /* 0x000fda000bf06270 */
[----:B------:R-:W-:Y:S05]  /*4430*/  @!P0 BRA `(.L_x_11004) ;  /* 0x0000003000208947 */ /* 0x000fea0003800000 */
[----:B------:R-:W-:Y:S01]  /*4440*/  IMAD.MOV.U32 R13, RZ, RZ, R9 ;  /* 0x000000ffff0d7224 */ /* 0x000fe200078e0009 */
[----:B------:R-:W-:Y:S01]  /*4450*/  UMOV UR7, URZ ;  /* 0x0000003f00077c82 */ /* 0x000fe20008000000 */
[----:B------:R-:W-:Y:S01]  /*4460*/  IMAD.MOV.U32 R12, RZ, RZ, R8 ;  /* 0x000000ffff0c7224 */ /* 0x000fe200078e0008 */
[----:B------:R-:W-:Y:S01]  /*4470*/  UMOV UR24, URZ ;  /* 0x0000003f00187c82 */ /* 0x000fe20008000000 */
[----:B------:R-:W-:Y:S01]  /*4480*/  ULDC UR31, c[0x0][0x9e4] ;  /* 0x00027900001f7ab9 */ /* 0x000fe20000000800 */
[----:B------:R-:W-:Y:S01]  /*4490*/  ULDC UR28, c[0x0][0x288] ;  /* 0x0000a200001c7ab9 */ /* 0x000fe20000000800 */
[----:B------:R-:W-:Y:S01]  /*44a0*/  ULDC UR32, c[0x0][0x2f0] ;  /* 0x0000bc0000207ab9 */ /* 0x000fe20000000800 */
[----:B------:R-:W-:Y:S01]  /*44b0*/  ULDC UR29, c[0x0][0x988] ;  /* 0x00026200001d7ab9 */ /* 0x000fe20000000800 */
[----:B------:R-:W-:-:S05]  /*44c0*/  ULDC UR33, c[0x0][0x9e0] ;  /* 0x0002780000217ab9 */ /* 0x000fca0000000800 */
.L_x_11023:
[----:B------:R-:W-:Y:S01]  /*44d0*/  UIADD3 UR24, UR24, 0x1, URZ ;  /* 0x0000000118187890 */ /* 0x000fe2000fffe03f */
[----:B------:R-:W-:-:S03]  /*44e0*/  PLOP3.LUT P0, PT, PT, PT, UP0, 0x40, 0x0 ;  /* 0x000000000000781c */ /* 0x000fc60003f0e808 */
[----:B------:R-:W-:-:S04]  /*44f0*/  UISETP.NE.AND UP1, UPT, UR24, 0x2, UPT ;  /* 0x000000021800788c */ /* 0x000fc8000bf25270 */
[----:B------:R-:W-:Y:S02]  /*4500*/  USEL UR10, URZ, 0x1, UP1 ;  /* 0x000000013f0a7887 */ /* 0x000fe40008800000 */
[----:B------:R-:W-:Y:S02]  /*4510*/  USEL UR24, UR24, URZ, UP1 ;  /* 0x0000003f18187287 */ /* 0x000fe40008800000 */
[----:B------:R-:W-:Y:S02]  /*4520*/  ULOP3.LUT UR7, UR7, UR10, URZ, 0x3c, !UPT ;  /* 0x0000000a07077292 */ /* 0x000fe4000f8e3c3f */
[----:B------:R-:W-:Y:S10]  /*4530*/  @P0 BRA `(.L_x_11005) ;  /* 0x0000000000040947 */ /* 0x000ff40003800000 */
[----:B------:R-:W-:Y:S01]  /*4540*/  BPT.TRAP 0x1 ;  /* 0x000000040000795c */ /* 0x000fe20000300000 */
.L_x_11005:
[----:B------:R-:W-:Y:S01]  /*4550*/  PLOP3.LUT P1, PT, PT, PT, UP0, 0x40, 0x0 ;  /* 0x000000000000781c */ /* 0x000fe20003f2e808 */
[----:B------:R-:W-:Y:S01]  /*4560*/  ULEA UR30, UR24, UR38, 0x3 ;  /* 0x00000026181e7291 */ /* 0x000fe2000f8e183f */
[----:B------:R-:W-:-:S05]  /*4570*/  IMAD.U32 R10, RZ, RZ, UR7 ;  /* 0x00000007ff0a7e24 */ /* 0x000fca000f8e00ff */
[----:B------:R-:W-:-:S04]  /*4580*/  SHF.L.U32 R10, R10, 0x1f, RZ ;  /* 0x0000001f0a0a7819 */ /* 0x000fc800000006ff */
[----:B------:R0:W1:Y:S02]  /*4590*/  SYNCS.PHASECHK.TRANS64.TRYWAIT P0, [UR30+0x22830], R10 ;  /* 0x0228300aff0075a7 */ /* 0x000064000800015e */
[----:B------:R-:W-:Y:S05]  /*45a0*/  @P1 BRA `(.L_x_11006) ;  /* 0x0000000000041947 */ /* 0x000fea0003800000 */
[----:B------:R-:W-:Y:S01]  /*45b0*/  BPT.TRAP 0x1 ;  /* 0x000000040000795c */ /* 0x000fe20000300000 */
.L_x_11006:
[----:B-1----:R-:W-:Y:S05]  /*45c0*/  @P0 BRA `(.L_x_11007) ;  /* 0x0000000000080947 */ /* 0x002fea0003800000 */
[----:B------:R-:W1:Y:S02]  /*45d0*/  SYNCS.PHASECHK.TRANS64.TRYWAIT P0, [UR30+0x22830], R10 ;  /* 0x0228300aff0075a7 */ /* 0x000e64000800015e */
[----:B-1----:R-:W-:Y:S05]  /*45e0*/  @!P0 BRA `(.L_x_11008) ;  /* 0x000000e800bc8947 */ /* 0x002fea0003800000 */
.L_x_11007:
[----:B------:R-:W-:Y:S01]  /*45f0*/  UIMAD UR22, UR24, 0x300, UR4 ;  /* 0x00000300181678a4 */ /* 0x000fe2000f8e0204 */
[----:B------:R-:W-:Y:S01]  /*4600*/  WARPGROUP.ARRIVE ;  /* 0x00000000000079c5 */ /* 0x000fe20000000000 */
[----:B------:R-:W-:Y:S01]  /*4610*/  UMOV UR23, 0x40000040 ;  /* 0x4000004000177882 */ /* 0x000fe20000000000 */
[----:B------:R-:W-:Y:S01]  /*4620*/  UMOV UR11, 0x40000040 ;  /* 0x40000040000b7882 */ /* 0x000fe20000000000 */
[----:B------:R-:W-:Y:S01]  /*4630*/  UIADD3 UR10, UR22, 0x2, URZ ;  /* 0x00000002160a7890 */ /* 0x000fe2000fffe03f */
[----:B------:R-:W-:Y:S01]  /*4640*/  PLOP3.LUT P0, PT, PT, PT, UP0, 0x40, 0x0 ;  /* 0x000000000000781c */ /* 0x000fe20003f0e808 */
[----:B------:R-:W-:Y:S01]  /*4650*/  UIADD3 UR14, UR22, 0x4, URZ ;  /* 0x00000004160e7890 */ /* 0x000fe2000fffe03f */
[----:B--2---:R-:W-:Y:S01]  /*4660*/  IADD3 R4, -R16, 0xb, RZ ;  /* 0x0000000b10047810 */ /* 0x004fe20007ffe1ff */
[----:B------:R-:W-:Y:S01]  /*4670*/  UMOV UR15, 0x40000040 ;  /* 0x40000040000f7882 */ /* 0x000fe20000000000 */
        /* <DEDUP_REMOVED lines=14> */
[----:B------:R-:W-:Y:S05]  /*4760*/  @P0 BRA `(.L_x_11009) ;  /* 0x0000000000040947 */ /* 0x000fea0003800000 */
[----:B------:R-:W-:Y:S01]  /*4770*/  BPT.TRAP 0x1 ;  /* 0x000000040000795c */ /* 0x000fe20000300000 */
.L_x_11009:
[----:B------:R-:W-:Y:S01]  /*4780*/  UISETP.NE.AND UP2, UPT, UR40, URZ, UPT ;  /* 0x0000003f2800728c */ /* 0x000fe2000bf45270 */
[----:B------:R-:W-:Y:S01]  /*4790*/  IMAD.MOV.U32 R8, RZ, RZ, R0 ;  /* 0x000000ffff087224 */ /* 0x000fe200078e0000 */
[----:B------:R-:W-:Y:S01]  /*47a0*/  UISETP.NE.AND UP1, UPT, UR43, URZ, UPT ;  /* 0x0000003f2b00728c */ /* 0x000fe2000bf25270 */
[----:B------:R-:W-:Y:S01]  /*47b0*/  IMAD R20, R11, -0x60, RZ ;  /* 0xffffffa00b147824 */ /* 0x000fe200078e02ff */
[----:B------:R-:W-:Y:S02]  /*47c0*/  UMOV UR15, UR28 ;  /* 0x0000001c000f7c82 */ /* 0x000fe40008000000 */
[----:B------:R-:W-:Y:S01]  /*47d0*/  PLOP3.LUT P0, PT, PT, PT, UP2, 0x80, 0x0 ;  /* 0x000000000000781c */ /* 0x000fe20003f0f028 */
[----:B------:R-:W-:Y:S01]  /*47e0*/  VIADD R14, R20, 0x1 ;  /* 0x00000001140e7836 */ /* 0x000fe20000000000 */
[----:B------:R-:W-:-:S03]  /*47f0*/  PLOP3.LUT P1, PT, PT, PT, UP2, 0x80, 0x0 ;  /* 0x000000000000781c */ /* 0x000fc60003f2f028 */
[----:B------:R-:W-:Y:S01]  /*4800*/  @UP2 ULDC UR10, c[0x0][0x44c] ;  /* 0x00011300000a2ab9 */ /* 0x000fe20000000800 */
[----:B------:R-:W-:-:S07]  /*4810*/  @UP2 ULDC UR11, c[0x0][0x450] ;  /* 0x00011400000b2ab9 */ /* 0x000fce0000000800 */
[----:B-1----:R-:W-:Y:S01]  /*4820*/  @P0 IMAD.HI.U32 R9, R0, UR10, RZ ;  /* 0x0000000a00090c27 */ /* 0x002fe2000f8e00ff */
[----:B------:R-:W-:Y:S01]  /*4830*/  UIADD3 UR10, UR30, 0x22840, URZ ;  /* 0x000228401e0a7890 */ /* 0x000fe2000fffe03f */
[----:B------:R-:W-:-:S03]  /*4840*/  PLOP3.LUT P0, PT, PT, PT, UP1, 0x40, 0x0 ;  /* 0x000000000000781c */ /* 0x000fc60003f0e818 */
[----:B------:R-:W-:Y:S01]  /*4850*/  @P1 SHF.R.U32.HI R8, RZ, UR11, R9 ;  /* 0x0000000bff081c19 */ /* 0x000fe20008011609 */
[----:B------:R-:W-:Y:S01]  /*4860*/  IMAD R9, R3, -0x2, R14 ;  /* 0xfffffffe03097824 */ /* 0x000fe200078e020e */
[----:B------:R-:W-:-:S03]  /*4870*/  UPRMT UR10, UR5, 0x654, UR10 ;  /* 0x00000654050a7896 */ /* 0x000fc6000800000a */
[----:B------:R-:W1:Y:S01]  /*4880*/  SHFL.IDX PT, R15, R8, RZ, 0x1c1f ;  /* 0x001c1fff080f7589 */ /* 0x000e6200000e0000 */
[----:B------:R-:W-:-:S04]  /*4890*/  IMAD R9, R18, UR32, R9 ;  /* 0x0000002012097c24 */ /* 0x000fc8000f8e0209 */
[----:B------:R-:W-:Y:S01]  /*48a0*/  VIADD R9, R9, -UR15 ;  /* 0x8000000f09097c36 */ /* 0x000fe20008000000 */
[----:B------:R-:W-:Y:S03]  /*48b0*/  SYNCS.ARRIVE.TRANS64.RED.A1T0 RZ, [UR10], RZ ;  /* 0x000000ffffff79a7 */ /* 0x000fe6000810040a */
[C---:B------:R-:W-:Y:S02]  /*48c0*/  VIADD R14, R9.reuse, UR33 ;  /* 0x00000021090e7c36 */ /* 0x040fe40008000000 */
[----:B------:R-:W-:Y:S02]  /*48d0*/  VIADD R22, R9, UR25 ;  /* 0x0000001909167c36 */ /* 0x000fe40008000000 */
[----:B-1----:R-:W-:Y:S02]  /*48e0*/  IMAD.IADD R9, R14, 0x1, R15 ;  /* 0x000000010e097824 */ /* 0x002fe400078e020f */
[----:B------:R-:W-:Y:S01]  /*48f0*/  IMAD.IADD R19, R15, 0x1, R22 ;  /* 0x000000010f137824 */ /* 0x000fe200078e0216 */
[----:B------:R-:W-:Y:S06]  /*4900*/  @P0 BRA `(.L_x_11010) ;  /* 0x00000000005c0947 */ /* 0x000fec0003800000 */
        /* <DEDUP_REMOVED lines=13> */
.L_x_11012:
[----:B------:R-:W-:-:S05]  /*49e0*/  IMAD.U32 R21, RZ, RZ, UR31 ;  /* 0x0000001fff157e24 */ /* 0x000fca000f8e00ff */
[----:B------:R-:W-:-:S13]  /*49f0*/  ISETP.NE.AND P0, PT, R21, 0x1, PT ;  /* 0x000000011500780c */ /* 0x000fda0003f05270 */
[----:B------:R-:W1:Y:S02]  /*4a00*/  @P0 LDC.64 R200, c[0x0][0x9e8] ;  /* 0x00027a00ffc80b82 */ /* 0x000e640000000a00 */
[----:B-1----:R-:W-:-:S05]  /*4a10*/  @P0 IMAD.HI.U32 R200, R15, R200, RZ ;  /* 0x000000c80fc80227 */ /* 0x002fca00078e00ff */
[----:B------:R-:W-:-:S07]  /*4a20*/  @P0 SHF.R.U32.HI R15, RZ, R201, R200 ;  /* 0x000000c9ff0f0219 */ /* 0x000fce00000116c8 */
.L_x_11013:
[----:B------:R-:W-:Y:S05]  /*4a30*/  BSYNC B0 ;  /* 0x0000000000007941 */ /* 0x000fea0003800000 */
.L_x_11011:
[----:B------:R-:W-:-:S04]  /*4a40*/  IMAD R200, R3, -0x2, R20 ;  /* 0xfffffffe03c87824 */ /* 0x000fc800078e0214 */
[----:B------:R-:W-:-:S05]  /*4a50*/  IMAD R200, R15, R21, R200 ;  /* 0x000000150fc87224 */ /* 0x000fca00078e02c8 */
[----:B------:R-:W-:Y:S02]  /*4a60*/  VIADDMNMX R9, R200, R21, R9, PT ;  /* 0x00000015c8097246 */ /* 0x000fe40003800109 */
[----:B------:R-:W-:-:S07]  /*4a70*/  VIMNMX R19, R19, R200, !PT ;  /* 0x000000c813137248 */ /* 0x000fce0007fe0100 */
.L_x_11010:
[----:B------:R-:W-:Y:S01]  /*4a80*/  ISETP.GE.AND P1, PT, R20, 0x1, PT ;  /* 0x000000011400780c */ /* 0x000fe20003f26270 */
[----:B------:R-:W-:Y:S01]  /*4a90*/  UISETP.NE.AND UP1, UPT, UR43, URZ, UPT ;  /* 0x0000003f2b00728c */ /* 0x000fe2000bf25270 */
[----:B------:R-:W-:Y:S02]  /*4aa0*/  LOP3.LUT R2, R2, 0xfffdffff, RZ, 0xc0, !PT ;  /* 0xfffdffff02027812 */ /* 0x000fe400078ec0ff */
[----:B------:R-:W-:Y:S02]  /*4ab0*/  ISETP.GT.AND P3, PT, R19, RZ, !P1 ;  /* 0x000000ff1300720c */ /* 0x000fe40004f64270 */
[C---:B------:R-:W-:Y:S02]  /*4ac0*/  ISETP.GE.AND P5, PT, R20.reuse, 0xa, PT ;  /* 0x0000000a1400780c */ /* 0x040fe40003fa6270 */
[C---:B------:R-:W-:Y:S02]  /*4ad0*/  ISETP.GE.AND P0, PT, R20.reuse, 0x2, PT ;  /* 0x000000021400780c */ /* 0x040fe40003f06270 */
[----:B------:R-:W-:-:S02]  /*4ae0*/  ISETP.GE.AND P4, PT, R20, 0x11, PT ;  /* 0x000000111400780c */ /* 0x000fc40003f86270 */
[----:B------:R-:W-:Y:S02]  /*4af0*/  ISETP.GT.AND P2, PT, R19, 0x1, !P0 ;  /* 0x000000011300780c */ /* 0x000fe40004744270 */
[----:B------:R-:W-:Y:S02]  /*4b00*/  @P1 LOP3.LUT R2, R2, 0x20000, RZ, 0xfc, !PT ;  /* 0x0002000002021812 */ /* 0x000fe400078efcff */
[----:B------:R-:W-:Y:S02]  /*4b10*/  ISETP.GE.AND P1, PT, R20, 0x9, PT ;  /* 0x000000091400780c */ /* 0x000fe40003f26270 */
[----:B------:R-:W-:Y:S02]  /*4b20*/  LOP3.LUT R2, R2, 0xfffffffd, RZ, 0xc0, !PT ;  /* 0xfffffffd02027812 */ /* 0x000fe400078ec0ff */
[C---:B------:R-:W-:Y:S02]  /*4b30*/  ISETP.LT.OR P2, PT, R9.reuse, 0x2, P2 ;  /* 0x000000020900780c */ /* 0x040fe40001741670 */
[----:B------:R-:W-:-:S02]  /*4b40*/  ISETP.LT.OR P3, PT, R9, 0x1, P3 ;  /* 0x000000010900780c */ /* 0x000fc40001f61670 */
[----:B------:R-:W-:Y:S02]  /*4b50*/  FSEL R153, R153, -INF , !P2 ;  /* 0xff80000099997808 */ /* 0x000fe40005000000 */
[----:B------:R-:W-:Y:S02]  /*4b60*/  FSEL R15, R152, -INF , !P3 ;  /* 0xff800000980f7808 */ /* 0x000fe40005800000 */
[C---:B------:R-:W-:Y:S02]  /*4b70*/  ISETP.GT.AND P2, PT, R19.reuse, 0x9, !P5 ;  /* 0x000000091300780c */ /* 0x040fe40006f44270 */
[----:B------:R-:W-:Y:S02]  /*4b80*/  @P1 LOP3.LUT R2, R2, 0x2, RZ, 0xfc, !PT ;  /* 0x0000000202021812 */ /* 0x000fe400078efcff */
[----:B------:R-:W-:Y:S02]  /*4b90*/  ISETP.GT.AND P1, PT, R19, 0x8, !P1 ;  /* 0x000000081300780c */ /* 0x000fe40004f24270 */
[----:B------:R-:W-:-:S02]  /*4ba0*/  LOP3.LUT R2, R2, 0xfffffffb, RZ, 0xc0, !PT ;  /* 0xfffffffb02027812 */ /* 0x000fc400078ec0ff */
[----:B------:R-:W-:Y:S02]  /*4bb0*/  ISETP.LT.OR P1, PT, R9, 0x9, P1 ;  /* 0x000000090900780c */ /* 0x000fe40000f21670 */
[----:B------:R-:W-:Y:S02]  /*4bc0*/  @P5 LOP3.LUT R2, R2, 0x4, RZ, 0xfc, !PT ;  /* 0x0000000402025812 */ /* 0x000fe400078efcff */
[----:B------:R-:W-:Y:S02]  /*4bd0*/  ISETP.GE.AND P3, PT, R20, 0x12, PT ;  /* 0x000000121400780c */ /* 0x000fe40003f66270 */
[----:B------:R-:W-:Y:S02]  /*4be0*/  LOP3.LUT R2, R2, 0xfffffff7, RZ, 0xc0, !PT ;  /* 0xfffffff702027812 */ /* 0x000fe400078ec0ff */
[----:B------:R-:W-:Y:S02]  /*4bf0*/  FSEL R156, R156, -INF , !P1 ;  /* 0xff8000009c9c7808 */ /* 0x000fe40004800000 */
[----:B------:R-:W-:-:S02]  /*4c00*/  ISETP.GT.AND P1, PT, R19, 0x10, !P4 ;  /* 0x000000101300780c */ /* 0x000fc40006724270 */
[C---:B------:R-:W-:Y:S02]  /*4c10*/  ISETP.LT.OR P2, PT, R9.reuse, 0xa, P2 ;  /* 0x0000000a0900780c */ /* 0x040fe40001741670 */
[----:B------:R-:W-:Y:S02]  /*4c20*/  @P4 LOP3.LUT R2, R2, 0x8, RZ, 0xfc, !PT ;  /* 0x0000000802024812 */ /* 0x000fe400078efcff */
[----:B------:R-:W-:Y:S02]  /*4c30*/  ISETP.LT.OR P1, PT, R9, 0x11, P1 ;  /* 0x000000110900780c */ /* 0x000fe40000f21670 */
[----:B------:R-:W-:Y:S02]  /*4c40*/  FSEL R157, R157, -INF , !P2 ;  /* 0xff8000009d9d7808 */ /* 0x000fe40005000000 */
[----:B------:R-:W-:Y:S02]  /*4c50*/  ISETP.GE.AND P2, PT, R20, 0x19, PT ;  /* 0x000000191400780c */ /* 0x000fe40003f46270 */
[----:B------:R-:W-:-:S02]  /*4c60*/  LOP3.LUT R2, R2, 0xffffffef, RZ, 0xc0, !PT ;  /* 0xffffffef02027812 */ /* 0x000fc400078ec0ff */
[----:B------:R-:W-:Y:S02]  /*4c70*/  FSEL R160, R160, -INF , !P1 ;  /* 0xff800000a0a07808 */ /* 0x000fe40004800000 */
[----:B------:R-:W-:Y:S02]  /*4c80*/  ISETP.GT.AND P1, PT, R19, 0x11, !P3 ;  /* 0x000000111300780c */ /* 0x000fe40005f24270 */
[----:B------:R-:W-:Y:S02]  /*4c90*/  @P3 LOP3.LUT R2, R2, 0x10, RZ, 0xfc, !PT ;  /* 0x0000001002023812 */ /* 0x000fe400078efcff */
[----:B------:R-:W-:Y:S02]  /*4ca0*/  ISETP.LT.OR P1, PT, R9, 0x12, P1 ;  /* 0x000000120900780c */ /* 0x000fe40000f21670 */
[----:B------:R-:W-:Y:S02]  /*4cb0*/  LOP3.LUT R2, R2, 0xffffffdf, RZ, 0xc0, !PT ;  /* 0xffffffdf02027812 */ /* 0x000fe400078ec0ff */
[----:B------:R-:W-:-:S02]  /*4cc0*/  FSEL R161, R161, -INF , !P1 ;  /* 0xff800000a1a17808 */ /* 0x000fc40004800000 */
[----:B------:R-:W-:Y:S02]  /*4cd0*/  @P2 LOP3.LUT R2, R2, 0x20, RZ, 0xfc, !PT ;  /* 0x0000002002022812 */ /* 0x000fe400078efcff */
[----:B------:R-:W-:Y:S02]  /*4ce0*/  ISETP.GT.AND P1, PT, R19, 0x18, !P2 ;  /* 0x000000181300780c */ /* 0x000fe40005724270 */
[----:B------:R-:W-:Y:S02]  /*4cf0*/  ISETP.GE.AND P2, PT, R20, 0x1a, PT ;  /* 0x0000001a1400780c */ /* 0x000fe40003f46270 */
[----:B------:R-:W-:Y:S02]  /*4d00*/  ISETP.LT.OR P1, PT, R9, 0x19, P1 ;  /* 0x000000190900780c */ /* 0x000fe40000f21670 */
[----:B------:R-:W-:Y:S02]  /*4d10*/  LOP3.LUT R2, R2, 0xfffeffff, RZ, 0xc0, !PT ;  /* 0xfffeffff02027812 */ /* 0x000fe400078ec0ff */
[----:B------:R-:W-:-:S02]  /*4d20*/  FSEL R164, R164, -INF , !P1 ;  /* 0xff800000a4a47808 */ /* 0x000fc40004800000 */
        /* <DEDUP_REMOVED lines=87> */
[----:B------:R-:W-:-:S04]  /*52a0*/  ISETP.GT.AND P6, PT, R19, 0x59, !P6 ;  /* 0x000000591300780c */ /* 0x000fc800077c4270 */
[----:B------:R-:W-:Y:S02]  /*52b0*/  ISETP.LT.OR P6, PT, R9, 0x5a, P6 ;  /* 0x0000005a0900780c */ /* 0x000fe400037c1670 */
[----:B------:R-:W1:Y:S02]  /*52c0*/  SHFL.IDX PT, R9, R8, 0x1, 0x1c1f ;  /* 0x003c1f0008097f89 */ /* 0x000e6400000e0000 */
[----:B------:R-:W-:Y:S02]  /*52d0*/  FSEL R197, R197, -INF , !P6 ;  /* 0xff800000c5c57808 */ /* 0x000fe40007000000 */
[----:B------:R-:W-:Y:S01]  /*52e0*/  PLOP3.LUT P6, PT, PT, PT, UP1, 0x40, 0x0 ;  /* 0x000000000000781c */ /* 0x000fe20003fce818 */
[--C-:B-1----:R-:W-:Y:S02]  /*52f0*/  IMAD.IADD R14, R14, 0x1, R9.reuse ;  /* 0x000000010e0e7824 */ /* 0x102fe400078e0209 */
[----:B------:R-:W-:-:S10]  /*5300*/  IMAD.IADD R22, R22, 0x1, R9 ;  /* 0x0000000116167824 */ /* 0x000fd400078e0209 */
[----:B------:R-:W-:Y:S05]  /*5310*/  @P6 BRA `(.L_x_11014) ;  /* 0x00000000005c6947 */ /* 0x000fea0003800000 */
        /* <DEDUP_REMOVED lines=13> */
.L_x_11016:
[----:B------:R-:W-:-:S05]  /*53f0*/  IMAD.U32 R152, RZ, RZ, UR31 ;  /* 0x0000001fff987e24 */ /* 0x000fca000f8e00ff */
[----:B------:R-:W-:-:S13]  /*5400*/  ISETP.NE.AND P6, PT, R152, 0x1, PT ;  /* 0x000000019800780c */ /* 0x000fda0003fc5270 */
[----:B------:R-:W1:Y:S02]  /*5410*/  @P6 LDC.64 R8, c[0x0][0x9e8] ;  /* 0x00027a00ff086b82 */ /* 0x000e640000000a00 */
[----:B-1----:R-:W-:-:S05]  /*5420*/  @P6 IMAD.HI.U32 R8, R19, R8, RZ ;  /* 0x0000000813086227 */ /* 0x002fca00078e00ff */
[----:B------:R-:W-:-:S07]  /*5430*/  @P6 SHF.R.U32.HI R19, RZ, R9, R8 ;  /* 0x00000009ff136219 */ /* 0x000fce0000011608 */
.L_x_11017:
[----:B------:R-:W-:Y:S05]  /*5440*/  BSYNC B0 ;  /* 0x0000000000007941 */ /* 0x000fea0003800000 */
.L_x_11015:
[----:B------:R-:W-:-:S04]  /*5450*/  IMAD R20, R3, -0x2, R20 ;  /* 0xfffffffe03147824 */ /* 0x000fc800078e0214 */
[----:B------:R-:W-:-:S05]  /*5460*/  IMAD R19, R19, R152, R20 ;  /* 0x0000009813137224 */ /* 0x000fca00078e0214 */
[----:B------:R-:W-:Y:S02]  /*5470*/  VIADDMNMX R14, R19, R152, R14, PT ;  /* 0x00000098130e7246 */ /* 0x000fe4000380010e */
[----:B------:R-:W-:-:S07]  /*5480*/  VIMNMX R22, R22, R19, !PT ;  /* 0x0000001316167248 */ /* 0x000fce0007fe0100 */
.L_x_11014:
[----:B------:R-:W-:Y:S01]  /*5490*/  ISETP.GT.AND P0, PT, R22, 0x1, !P0 ;  /* 0x000000011600780c */ /* 0x000fe20004704270 */
[----:B------:R-:W-:Y:S01]  /*54a0*/  UMOV UR14, UR29 ;  /* 0x0000001d000e7c82 */ /* 0x000fe20008000000 */
[----:B------:R-:W-:Y:S02]  /*54b0*/  LOP3.LUT P6, RZ, R2, 0x10, RZ, 0xc0, !PT ;  /* 0x0000001002ff7812 */ /* 0x000fe400078cc0ff */
[----:B------:R-:W-:Y:S02]  /*54c0*/  ISETP.LT.OR P0, PT, R14, 0x2, P0 ;  /* 0x000000020e00780c */ /* 0x000fe40000701670 */
[----:B------:R-:W-:Y:S02]  /*54d0*/  FMNMX.FTZ R8, R15, R12, !PT ;  /* 0x0000000c0f087209 */ /* 0x000fe40007810000 */
[----:B------:R-:W-:Y:S02]  /*54e0*/  FSEL R155, R155, -INF , !P0 ;  /* 0xff8000009b9b7808 */ /* 0x000fe40004000000 */
[----:B------:R-:W-:-:S02]  /*54f0*/  LOP3.LUT P0, RZ, R2, 0x2, RZ, 0xc0, !PT ;  /* 0x0000000202ff7812 */ /* 0x000fc4000780c0ff */
[----:B------:R-:W-:Y:S02]  /*5500*/  FMNMX.FTZ R9, R153, R8, !PT ;  /* 0x0000000899097209 */ /* 0x000fe40007810000 */
[----:B------:R-:W-:Y:S02]  /*5510*/  ISETP.GT.AND P0, PT, R22, 0x8, !P0 ;  /* 0x000000081600780c */ /* 0x000fe40004704270 */
[----:B------:R-:W-:Y:S02]  /*5520*/  FMNMX.FTZ R8, R156, R9, !PT ;  /* 0x000000099c087209 */ /* 0x000fe40007810000 */
[----:B------:R-:W-:Y:S02]  /*5530*/  ISETP.LT.OR P0, PT, R14, 0x9, P0 ;  /* 0x000000090e00780c */ /* 0x000fe40000701670 */
[----:B------:R-:W-:Y:S02]  /*5540*/  FMNMX.FTZ R9, R157, R8, !PT ;  /* 0x000000089d097209 */ /* 0x000fe40007810000 */
        /* <DEDUP_REMOVED lines=52> */
[----:B------:R-:W1:Y:S01]  /*5890*/  SHFL.BFLY PT, R8, R9, 0x2, 0x1f ;  /* 0x0c401f0009087f89 */ /* 0x000e6200000e0000 */
[----:B------:R-:W-:Y:S02]  /*58a0*/  ISETP.LT.OR P0, PT, R14, 0x29, P0 ;  /* 0x000000290e00780c */ /* 0x000fe40000701670 */
[----:B------:R-:W-:Y:S02]  /*58b0*/  ISETP.GT.AND P2, PT, R22, 0x49, !P2 ;  /* 0x000000491600780c */ /* 0x000fe40005744270 */
[----:B------:R-:W-:-:S02]  /*58c0*/  FSEL R174, R174, -INF , !P0 ;  /* 0xff800000aeae7808 */ /* 0x000fc40004000000 */
[----:B------:R-:W-:Y:S02]  /*58d0*/  LOP3.LUT P0, RZ, R2, 0x1000, RZ, 0xc0, !PT ;  /* 0x0000100002ff7812 */ /* 0x000fe4000780c0ff */
[C---:B------:R-:W-:Y:S02]  /*58e0*/  ISETP.GT.AND P3, PT, R22.reuse, 0x50, !P3 ;  /* 0x000000501600780c */ /* 0x040fe40005f64270 */
[C---:B------:R-:W-:Y:S02]  /*58f0*/  ISETP.GT.AND P0, PT, R22.reuse, 0x29, !P0 ;  /* 0x000000291600780c */ /* 0x040fe40004704270 */
[----:B------:R-:W-:Y:S02]  /*5900*/  ISETP.GT.AND P4, PT, R22, 0x51, !P4 ;  /* 0x000000511600780c */ /* 0x000fe40006784270 */
[----:B------:R-:W-:Y:S02]  /*5910*/  ISETP.LT.OR P0, PT, R14, 0x2a, P0 ;  /* 0x0000002a0e00780c */ /* 0x000fe40000701670 */
[----:B------:R-:W-:-:S02]  /*5920*/  ISETP.GT.AND P5, PT, R22, 0x58, !P5 ;  /* 0x000000581600780c */ /* 0x000fc40006fa4270 */
[----:B------:R-:W-:Y:S02]  /*5930*/  FSEL R175, R175, -INF , !P0 ;  /* 0xff800000afaf7808 */ /* 0x000fe40004000000 */
[----:B------:R-:W-:Y:S02]  /*5940*/  LOP3.LUT P0, RZ, R2, 0x800, RZ, 0xc0, !PT ;  /* 0x0000080002ff7812 */ /* 0x000fe4000780c0ff */
[----:B------:R-:W-:Y:S02]  /*5950*/  ISETP.LT.OR P1, PT, R14, 0x49, P1 ;  /* 0x000000490e00780c */ /* 0x000fe40000f21670 */
[----:B------:R-:W-:Y:S02]  /*5960*/  ISETP.GT.AND P0, PT, R22, 0x30, !P0 ;  /* 0x000000301600780c */ /* 0x000fe40004704270 */
[----:B-1----:R-:W-:Y:S02]  /*5970*/  FMNMX.FTZ R19, R9, R8, !PT ;  /* 0x0000000809137209 */ /* 0x002fe40007810000 */
[----:B------:R-:W-:-:S02]  /*5980*/  ISETP.LT.OR P0, PT, R14, 0x31, P0 ;  /* 0x000000310e00780c */ /* 0x000fc40000701670 */
[----:B------:R-:W-:Y:S01]  /*5990*/  ISETP.LT.OR P2, PT, R14, 0x4a, P2 ;  /* 0x0000004a0e00780c */ /* 0x000fe20001741670 */
[----:B------:R-:W1:Y:S01]  /*59a0*/  SHFL.BFLY PT, R8, R19, 0x1, 0x1f ;  /* 0x0c201f0013087f89 */ /* 0x000e6200000e0000 */
[----:B------:R-:W-:Y:S02]  /*59b0*/  FSEL R178, R178, -INF , !P0 ;  /* 0xff800000b2b27808 */ /* 0x000fe40004000000 */
[----:B------:R-:W-:Y:S02]  /*59c0*/  LOP3.LUT P0, RZ, R2, 0x400, RZ, 0xc0, !PT ;  /* 0x0000040002ff7812 */ /* 0x000fe4000780c0ff */
[----:B------:R-:W-:Y:S02]  /*59d0*/  FSEL R190, R190, -INF , !P1 ;  /* 0xff800000bebe7808 */ /* 0x000fe40004800000 */
[----:B------:R-:W-:Y:S02]  /*59e0*/  ISETP.GT.AND P0, PT, R22, 0x31, !P0 ;  /* 0x000000311600780c */ /* 0x000fe40004704270 */
[----:B------:R-:W-:-:S02]  /*59f0*/  ISETP.LT.OR P3, PT, R14, 0x51, P3 ;  /* 0x000000510e00780c */ /* 0x000fc40001f61670 */
[----:B------:R-:W-:Y:S02]  /*5a00*/  ISETP.LT.OR P0, PT, R14, 0x32, P0 ;  /* 0x000000320e00780c */ /* 0x000fe40000701670 */
[----:B------:R-:W-:Y:S02]  /*5a10*/  FSEL R191, R191, -INF , !P2 ;  /* 0xff800000bfbf7808 */ /* 0x000fe40005000000 */
[----:B------:R-:W-:Y:S02]  /*5a20*/  FSEL R179, R179, -INF , !P0 ;  /* 0xff800000b3b37808 */ /* 0x000fe40004000000 */
[----:B------:R-:W-:Y:S02]  /*5a30*/  LOP3.LUT P0, RZ, R2, 0x200, RZ, 0xc0, !PT ;  /* 0x0000020002ff7812 */ /* 0x000fe4000780c0ff */
[----:B------:R-:W-:Y:S02]  /*5a40*/  ISETP.LT.OR P4, PT, R14, 0x52, P4 ;  /* 0x000000520e00780c */ /* 0x000fe40002781670 */
[----:B------:R-:W-:-:S02]  /*5a50*/  ISETP.GT.AND P0, PT, R22, 0x38, !P0 ;  /* 0x000000381600780c */ /* 0x000fc40004704270 */
[----:B------:R-:W-:Y:S02]  /*5a60*/  FSEL R194, R194, -INF , !P3 ;  /* 0xff800000c2c27808 */ /* 0x000fe40005800000 */
[----:B------:R-:W-:Y:S02]  /*5a70*/  ISETP.LT.OR P0, PT, R14, 0x39, P0 ;  /* 0x000000390e00780c */ /* 0x000fe40000701670 */
[----:B-1----:R-:W-:Y:S02]  /*5a80*/  FMNMX.FTZ R8, R19, R8, !PT ;  /* 0x0000000813087209 */ /* 0x002fe40007810000 */
[----:B------:R-:W-:Y:S02]  /*5a90*/  FSEL R182, R182, -INF , !P0 ;  /* 0xff800000b6b67808 */ /* 0x000fe40004000000 */
[----:B------:R-:W-:Y:S01]  /*5aa0*/  LOP3.LUT P0, RZ, R2, 0x100, RZ, 0xc0, !PT ;  /* 0x0000010002ff7812 */ /* 0x000fe2000780c0ff */
[----:B------:R-:W-:Y:S01]  /*5ab0*/  FMUL.FTZ R202, R8, UR14 ;  /* 0x0000000e08ca7c20 */ /* 0x000fe20008410000 */
[----:B------:R-:W-:-:S02]  /*5ac0*/  ISETP.LT.OR P5, PT, R14, 0x59, P5 ;  /* 0x000000590e00780c */ /* 0x000fc40002fa1670 */
[----:B------:R-:W-:Y:S02]  /*5ad0*/  ISETP.GT.AND P0, PT, R22, 0x39, !P0 ;  /* 0x000000391600780c */ /* 0x000fe40004704270 */
[----:B------:R-:W-:Y:S02]  /*5ae0*/  FSEL R195, R195, -INF , !P4 ;  /* 0xff800000c3c37808 */ /* 0x000fe40006000000 */
[----:B------:R-:W-:Y:S02]  /*5af0*/  ISETP.LT.OR P0, PT, R14, 0x3a, P0 ;  /* 0x0000003a0e00780c */ /* 0x000fe40000701670 */
[----:B------:R-:W-:Y:S02]  /*5b00*/  FSEL R198, R198, -INF , !P5 ;  /* 0xff800000c6c67808 */ /* 0x000fe40006800000 */
[----:B------:R-:W-:Y:S02]  /*5b10*/  FSEL R183, R183, -INF , !P0 ;  /* 0xff800000b7b77808 */ /* 0x000fe40004000000 */
[----:B------:R-:W-:-:S02]  /*5b20*/  ISETP.GT.AND P0, PT, R22, 0x40, !P6 ;  /* 0x000000401600780c */ /* 0x000fc40007704270 */
[----:B------:R-:W-:Y:S02]  /*5b30*/  LOP3.LUT P6, RZ, R2, 0x20000, RZ, 0xc0, !PT ;  /* 0x0002000002ff7812 */ /* 0x000fe400078cc0ff */
[----:B------:R-:W-:-:S04]  /*5b40*/  ISETP.LT.OR P0, PT, R14, 0x41, P0 ;  /* 0x000000410e00780c */ /* 0x000fc80000701670 */
[----:B------:R-:W-:Y:S02]  /*5b50*/  FSEL R186, R186, -INF , !P0 ;  /* 0xff800000baba7808 */ /* 0x000fe40004000000 */
[----:B------:R-:W-:-:S04]  /*5b60*/  LOP3.LUT P0, RZ, R2, 0x40, RZ, 0xc0, !PT ;  /* 0x0000004002ff7812 */ /* 0x000fc8000780c0ff */
[----:B------:R-:W-:-:S04]  /*5b70*/  ISETP.GT.AND P0, PT, R22, 0x41, !P0 ;  /* 0x000000411600780c */ /* 0x000fc80004704270 */
[----:B------:R-:W-:-:S04]  /*5b80*/  ISETP.LT.OR P0, PT, R14, 0x42, P0 ;  /* 0x000000420e00780c */ /* 0x000fc80000701670 */
[----:B------:R-:W-:Y:S02]  /*5b90*/  FSEL R187, R187, -INF , !P0 ;  /* 0xff800000bbbb7808 */ /* 0x000fe40004000000 */
[----:B------:R-:W-:Y:S02]  /*5ba0*/  ISETP.GT.AND P0, PT, R22, RZ, !P6 ;  /* 0x000000ff1600720c */ /* 0x000fe40007704270 */
[----:B------:R-:W-:Y:S02]  /*5bb0*/  LOP3.LUT P6, RZ, R2, 0x1, RZ, 0xc0, !PT ;  /* 0x0000000102ff7812 */ /* 0x000fe400078cc0ff */
[----:B------:R-:W-:Y:S02]  /*5bc0*/  ISETP.LT.OR P0, PT, R14, 0x1, P0 ;  /* 0x000000010e00780c */ /* 0x000fe40000701670 */
[----:B------:R-:W-:Y:S02]  /*5bd0*/  ISETP.GT.AND P6, PT, R22, 0x59, !P6 ;  /* 0x000000591600780c */ /* 0x000fe400077c4270 */
[----:B------:R-:W-:-:S02]  /*5be0*/  FSEL R200, R154, -INF , !P0 ;  /* 0xff8000009ac87808 */ /* 0x000fc40004000000 */
[----:B------:R-:W-:Y:S02]  /*5bf0*/  FSETP.NEU.FTZ.AND P0, PT, R8, -INF , PT ;  /* 0xff8000000800780b */ /* 0x000fe40003f1d000 */
[----:B------:R-:W-:Y:S02]  /*5c00*/  FMNMX.FTZ R20, R200, R13, !PT ;  /* 0x0000000dc8147209 */ /* 0x000fe40007810000 */
[----:B------:R-:W-:Y:S02]  /*5c10*/  FSEL R202, R202, RZ, P0 ;  /* 0x000000ffcaca7208 */ /* 0x000fe40000000000 */
[----:B------:R-:W-:Y:S02]  /*5c20*/  FMNMX.FTZ R9, R155, R20, !PT ;  /* 0x000000149b097209 */ /* 0x000fe40007810000 */
[----:B------:R-:W-:Y:S01]  /*5c30*/  ISETP.LT.OR P6, PT, R14, 0x5a, P6 ;  /* 0x0000005a0e00780c */ /* 0x000fe200037c1670 */
[--C-:B------:R-:W-:Y:S01]  /*5c40*/  FFMA.FTZ R154, R156, UR14, -R202.reuse ;  /* 0x0000000e9c9a7c23 */ /* 0x100fe200080108ca */
[----:B------:R-:W-:Y:S01]  /*5c50*/  FMNMX.FTZ R20, R158, R9, !PT ;  /* 0x000000099e147209 */ /* 0x000fe20007810000 */
[--C-:B------:R-:W-:Y:S01]  /*5c60*/  FFMA.FTZ R156, R160, UR14, -R202.reuse ;  /* 0x0000000ea09c7c23 */ /* 0x100fe200080108ca */
[--C-:B------:R-:W-:Y:S01]  /*5c70*/  FFMA.FTZ R164, R164, UR14, -R202.reuse ;  /* 0x0000000ea4a47c23 */ /* 0x100fe200080108ca */
[----:B------:R-:W-:Y:S01]  /*5c80*/  FSEL R199, R199, -INF , !P6 ;  /* 0xff800000c7c77808 */ /* 0x000fe20007000000 */
[--C-:B------:R-:W-:Y:S01]  /*5c90*/  FFMA.FTZ R172, R172, UR14, -R202.reuse ;  /* 0x0000000eacac7c23 */ /* 0x100fe200080108ca */
[----:B------:R-:W-:Y:S01]  /*5ca0*/  FMNMX.FTZ R9, R159, R20, !PT ;  /* 0x000000149f097209 */ /* 0x000fe20007810000 */
[--C-:B------:R-:W-:Y:S01]  /*5cb0*/  FFMA.FTZ R23, R165, UR14, -R202.reuse ;  /* 0x0000000ea5177c23 */ /* 0x100fe200080108ca */
[--C-:B------:R-:W-:Y:S01]  /*5cc0*/  FFMA.FTZ R165, R181, UR14, -R202.reuse ;  /* 0x0000000eb5a57c23 */ /* 0x100fe200080108ca */
[----:B------:R-:W-:Y:S01]  /*5cd0*/  FSEL R181, R8, RZ, P0 ;  /* 0x000000ff08b57208 */ /* 0x000fe20000000000 */
[--C-:B------:R-:W-:Y:S01]  /*5ce0*/  FFMA.FTZ R152, R15, UR14, -R202.reuse ;  /* 0x0000000e0f987c23 */ /* 0x100fe200080108ca */
[----:B------:R-:W-:Y:S01]  /*5cf0*/  FMNMX.FTZ R20, R162, R9, !PT ;  /* 0x00000009a2147209 */ /* 0x000fe20007810000 */
[--C-:B------:R-:W-:Y:S01]  /*5d00*/  FFMA.FTZ R15, R153, UR14, -R202.reuse ;  /* 0x0000000e990f7c23 */ /* 0x100fe200080108ca */
[----:B------:R-:W-:Y:S01]  /*5d10*/  FFMA.FTZ R19, R157, UR14, -R202 ;  /* 0x0000000e9d137c23 */ /* 0x000fe200080108ca */
[----:B------:R-:W-:Y:S01]  /*5d20*/  FADD.FTZ R181, -R181, R12 ;  /* 0x0000000cb5b57221 */ /* 0x000fe20000010100 */
[----:B------:R-:W-:Y:S01]  /*5d30*/  FMNMX.FTZ R9, R163, R20, !PT ;  /* 0x00000014a3097209 */ /* 0x000fe20007810000 */
[----:B------:R-:W-:Y:S01]  /*5d40*/  MUFU.EX2 R152, R152 ;  /* 0x0000009800987308 */ /* 0x000fe20000000800 */
        /* <DEDUP_REMOVED lines=15> */
[----:B------:R-:W3:Y:S01]  /*5e40*/  MUFU.EX2 R15, R15 ;  /* 0x0000000f000f7308 */ /* 0x000ee20000000800 */
[----:B------:R-:W-:-:S02]  /*5e50*/  FFMA.FTZ R196, R196, UR14, -R202 ;  /* 0x0000000ec4c47c23 */ /* 0x000fc400080108ca */
[----:B------:R-:W-:-:S04]  /*5e60*/  FMNMX.FTZ R20, R174, R9, !PT ;  /* 0x00000009ae147209 */ /* 0x000fc80007810000 */
[----:B------:R-:W-:Y:S01]  /*5e70*/  FMNMX.FTZ R9, R175, R20, !PT ;  /* 0x00000014af097209 */ /* 0x000fe20007810000 */
[----:B------:R-:W4:Y:S01]  /*5e80*/  MUFU.EX2 R154, R154 ;  /* 0x0000009a009a7308 */ /* 0x000f220000000800 */
[-C--:B-1----:R-:W-:Y:S01]  /*5e90*/  FMUL.FTZ R24, R24, R181.reuse ;  /* 0x000000b518187220 */ /* 0x082fe20000410000 */
[----:B------:R-:W-:Y:S01]  /*5ea0*/  FMUL.FTZ R25, R25, R181 ;  /* 0x000000b519197220 */ /* 0x000fe20000410000 */
[----:B------:R-:W-:Y:S01]  /*5eb0*/  FMNMX.FTZ R160, R178, R9, !PT ;  /* 0x00000009b2a07209 */ /* 0x000fe20007810000 */
[-C--:B------:R-:W-:Y:S01]  /*5ec0*/  FMUL.FTZ R28, R28, R181.reuse ;  /* 0x000000b51c1c7220 */ /* 0x080fe20000410000 */
[-C--:B------:R-:W-:Y:S01]  /*5ed0*/  FMUL.FTZ R29, R29, R181.reuse ;  /* 0x000000b51d1d7220 */ /* 0x080fe20000410000 */
[-C--:B------:R-:W-:Y:S01]  /*5ee0*/  FMUL.FTZ R32, R32, R181.reuse ;  /* 0x000000b520207220 */ /* 0x080fe20000410000 */
        /* <DEDUP_REMOVED lines=8> */
[----:B------:R-:W-:Y:S01]  /*5f70*/  FMNMX.FTZ R9, R183, R160, !PT ;  /* 0x000000a0b7097209 */ /* 0x000fe20007810000 */
[----:B------:R-:W1:Y:S01]  /*5f80*/  MUFU.EX2 R19, R19 ;  /* 0x0000001300137308 */ /* 0x000e620000000800 */
[-C--:B------:R-:W-:Y:S01]  /*5f90*/  FMUL.FTZ R44, R44, R181.reuse ;  /* 0x000000b52c2c7220 */ /* 0x080fe20000410000 */
[----:B------:R-:W-:Y:S01]  /*5fa0*/  FMUL.FTZ R45, R45, R181 ;  /* 0x000000b52d2d7220 */ /* 0x000fe20000410000 */
[----:B------:R-:W-:Y:S01]  /*5fb0*/  FMNMX.FTZ R22, R186, R9, !PT ;  /* 0x00000009ba167209 */ /* 0x000fe20007810000 */
[-C--:B------:R-:W-:Y:S01]  /*5fc0*/  FMUL.FTZ R48, R48, R181.reuse ;  /* 0x000000b530307220 */ /* 0x080fe20000410000 */
[-C--:B------:R-:W-:Y:S01]  /*5fd0*/  FMUL.FTZ R49, R49, R181.reuse ;  /* 0x000000b531317220 */ /* 0x080fe20000410000 */
[-C--:B------:R-:W-:Y:S01]  /*5fe0*/  FMUL.FTZ R52, R52, R181.reuse ;  /* 0x000000b534347220 */ /* 0x080fe20000410000 */
[----:B------:R-:W-:Y:S01]  /*5ff0*/  FMNMX.FTZ R9, R187, R22, !PT ;  /* 0x00000016bb097209 */ /* 0x000fe20007810000 */
[----:B------:R5:W-:Y:S01]  /*6000*/  MUFU.EX2 R160, R168 ;  /* 0x000000a800a07308 */ /* 0x000be20000000800 */
[-C--:B------:R-:W-:Y:S01]  /*6010*/  FMUL.FTZ R53, R53, R181.reuse ;  /* 0x000000b535357220 */ /* 0x080fe20000410000 */
[----:B------:R-:W-:Y:S01]  /*6020*/  FMUL.FTZ R56, R56, R181 ;  /* 0x000000b538387220 */ /* 0x000fe20000410000 */
[----:B------:R-:W-:Y:S01]  /*6030*/  FMNMX.FTZ R22, R190, R9, !PT ;  /* 0x00000009be167209 */ /* 0x000fe20007810000 */
[-C--:B------:R-:W-:Y:S01]  /*6040*/  FMUL.FTZ R57, R57, R181.reuse ;  /* 0x000000b539397220 */ /* 0x080fe20000410000 */
[-C--:B------:R-:W-:Y:S01]  /*6050*/  FMUL.FTZ R60, R60, R181.reuse ;  /* 0x000000b53c3c7220 */ /* 0x080fe20000410000 */
[----:B------:R-:W-:Y:S01]  /*6060*/  FMUL.FTZ R61, R61, R181 ;  /* 0x000000b53d3d7220 */ /* 0x000fe20000410000 */
[----:B------:R-:W-:Y:S01]  /*6070*/  FMNMX.FTZ R9, R191, R22, !PT ;  /* 0x00000016bf097209 */ /* 0x000fe20007810000 */
[----:B------:R-:W0:Y:S01]  /*6080*/  MUFU.EX2 R156, R156 ;  /* 0x0000009c009c7308 */ /* 0x000e220000000800 */
[----:B-----5:R-:W-:Y:S01]  /*6090*/  FFMA.FTZ R168, R184, UR14, -R202 ;  /* 0x0000000eb8a87c23 */ /* 0x020fe200080108ca */
[----:B------:R-:W-:Y:S01]  /*60a0*/  FFMA.FTZ R184, R181, R7, R152 ;  /* 0x00000007b5b87223 */ /* 0x000fe20000010098 */
[----:B------:R-:W-:Y:S01]  /*60b0*/  FMNMX.FTZ R164, R194, R9, !PT ;  /* 0x00000009c2a47209 */ /* 0x000fe20007810000 */
[----:B------:R-:W-:Y:S01]  /*60c0*/  FMUL.FTZ R64, R64, R181 ;  /* 0x000000b540407220 */ /* 0x000fe20000410000 */
[C---:B---3--:R-:W-:Y:S01]  /*60d0*/  F2FP.BF16.F32.PACK_AB R152, R15.reuse, R152 ;  /* 0x000000980f98723e */ /* 0x048fe200000010ff */
[----:B------:R-:W-:Y:S01]  /*60e0*/  FADD.FTZ R7, R15, R184 ;  /* 0x000000b80f077221 */ /* 0x000fe20000010000 */
[----:B------:R-:W-:Y:S01]  /*60f0*/  FMNMX.FTZ R9, R195, R164, !PT ;  /* 0x000000a4c3097209 */ /* 0x000fe20007810000 */
[----:B------:R3:W-:Y:S01]  /*6100*/  MUFU.EX2 R22, R172 ;  /* 0x000000ac00167308 */ /* 0x0007e20000000800 */
[--C-:B------:R-:W-:Y:S01]  /*6110*/  FFMA.FTZ R164, R176, UR14, -R202.reuse ;  /* 0x0000000eb0a47c23 */ /* 0x100fe200080108ca */
[--C-:B------:R-:W-:Y:S01]  /*6120*/  FFMA.FTZ R176, R192, UR14, -R202.reuse ;  /* 0x0000000ec0b07c23 */ /* 0x100fe200080108ca */
[----:B------:R-:W-:Y:S01]  /*6130*/  FMNMX.FTZ R14, R198, R9, !PT ;  /* 0x00000009c60e7209 */ /* 0x000fe20007810000 */
[-C--:B------:R-:W-:Y:S01]  /*6140*/  FMUL.FTZ R65, R65, R181.reuse ;  /* 0x000000b541417220 */ /* 0x080fe20000410000 */
[-C--:B------:R-:W-:Y:S01]  /*6150*/  FMUL.FTZ R68, R68, R181.reuse ;  /* 0x000000b544447220 */ /* 0x080fe20000410000 */
[-C--:B------:R-:W-:Y:S01]  /*6160*/  FMUL.FTZ R69, R69, R181.reuse ;  /* 0x000000b545457220 */ /* 0x080fe20000410000 */
[----:B------:R-:W-:Y:S01]  /*6170*/  FMNMX.FTZ R9, R199, R14, !PT ;  /* 0x0000000ec7097209 */ /* 0x000fe20007810000 */
[--C-:B------:R-:W-:Y:S01]  /*6180*/  FFMA.FTZ R14, R180, UR14, -R202.reuse ;  /* 0x0000000eb40e7c23 */ /* 0x100fe200080108ca */
[----:B------:R-:W5:Y:S01]  /*6190*/  MUFU.EX2 R21, R21 ;  /* 0x0000001500157308 */ /* 0x000f620000000800 */
[-C--:B------:R-:W-:Y:S01]  /*61a0*/  FMUL.FTZ R72, R72, R181.reuse ;  /* 0x000000b548487220 */ /* 0x080fe20000410000 */
[-C--:B------:R-:W-:Y:S01]  /*61b0*/  FMUL.FTZ R73, R73, R181.reuse ;  /* 0x000000b549497220 */ /* 0x080fe20000410000 */
[----:B---3--:R-:W3:Y:S01]  /*61c0*/  SHFL.BFLY PT, R172, R9, 0x2, 0x1f ;  /* 0x0c401f0009ac7f89 */ /* 0x008ee200000e0000 */
        /* <DEDUP_REMOVED lines=23> */
[----:B---3--:R-:W-:Y:S01]  /*6340*/  FMNMX.FTZ R180, R9, R172, !PT ;  /* 0x000000ac09b47209 */ /* 0x008fe20007810000 */
[----:B------:R-:W-:Y:S01]  /*6350*/  FFMA.FTZ R172, R188, UR14, -R202 ;  /* 0x0000000ebcac7c23 */ /* 0x000fe200080108ca */
[-C--:B------:R-:W-:Y:S01]  /*6360*/  FMUL.FTZ R116, R116, R181.reuse ;  /* 0x000000b574747220 */ /* 0x080fe20000410000 */
[-C--:B------:R-:W-:Y:S01]  /*6370*/  FMUL.FTZ R117, R117, R181.reuse ;  /* 0x000000b575757220 */ /* 0x080fe20000410000 */
[-C--:B------:R-:W-:Y:S01]  /*6380*/  FMUL.FTZ R120, R120, R181.reuse ;  /* 0x000000b578787220 */ /* 0x080fe20000410000 */
[----:B------:R-:W3:Y:S01]  /*6390*/  SHFL.BFLY PT, R9, R180, 0x1, 0x1f ;  /* 0x0c201f00b4097f89 */ /* 0x000ee200000e0000 */
        /* <DEDUP_REMOVED lines=17> */
[----:B------:R-:W-:Y:S01]  /*64b0*/  FMUL.FTZ R149, R149, R181 ;  /* 0x000000b595957220 */ /* 0x000fe20000410000 */
[----:B---3--:R-:W-:-:S06]  /*64c0*/  FMNMX.FTZ R9, R180, R9, !PT ;  /* 0x00000009b4097209 */ /* 0x008fcc0007810000 */
[----:B------:R-:W-:Y:S01]  /*64d0*/  MUFU.EX2 R165, R165 ;  /* 0x000000a500a57308 */ /* 0x000fe20000000800 */
[C---:B------:R-:W-:Y:S01]  /*64e0*/  FSETP.NEU.FTZ.AND P0, PT, R9.reuse, -INF , PT ;  /* 0xff8000000900780b */ /* 0x040fe20003f1d000 */
[----:B------:R-:W-:-:S06]  /*64f0*/  FMUL.FTZ R193, R9, UR14 ;  /* 0x0000000e09c17c20 */ /* 0x000fcc0008410000 */
[----:B------:R-:W-:Y:S01]  /*6500*/  MUFU.EX2 R168, R168 ;  /* 0x000000a800a87308 */ /* 0x000fe20000000800 */
[----:B------:R-:W-:-:S05]  /*6510*/  FSEL R193, R193, RZ, P0 ;  /* 0x000000ffc1c17208 */ /* 0x000fca0000000000 */
[--C-:B------:R-:W-:Y:S01]  /*6520*/  FFMA.FTZ R180, R155, UR14, -R193.reuse ;  /* 0x0000000e9bb47c23 */ /* 0x100fe200080108c1 */
[----:B------:R-:W-:Y:S01]  /*6530*/  FFMA.FTZ R155, R158, UR14, -R193 ;  /* 0x0000000e9e9b7c23 */ /* 0x000fe200080108c1 */
[----:B----4-:R-:W-:Y:S01]  /*6540*/  FADD.FTZ R158, R154, R7 ;  /* 0x000000079a9e7221 */ /* 0x010fe20000010000 */
[--C-:B------:R-:W-:Y:S01]  /*6550*/  FFMA.FTZ R184, R159, UR14, -R193.reuse ;  /* 0x0000000e9fb87c23 */ /* 0x100fe200080108c1 */
[--C-:B------:R-:W-:Y:S01]  /*6560*/  FFMA.FTZ R159, R162, UR14, -R193.reuse ;  /* 0x0000000ea29f7c23 */ /* 0x100fe200080108c1 */
[----:B------:R-:W-:Y:S01]  /*6570*/  MUFU.EX2 R169, R169 ;  /* 0x000000a900a97308 */ /* 0x000fe20000000800 */
[C---:B-1----:R-:W-:Y:S01]  /*6580*/  FADD.FTZ R7, R19.reuse, R158 ;  /* 0x0000009e13077221 */ /* 0x042fe20000010000 */
[----:B------:R-:W-:Y:S01]  /*6590*/  F2FP.BF16.F32.PACK_AB R154, R19, R154 ;  /* 0x0000009a139a723e */ /* 0x000fe200000010ff */
[--C-:B------:R-:W-:Y:S01]  /*65a0*/  FFMA.FTZ R188, R163, UR14, -R193.reuse ;  /* 0x0000000ea3bc7c23 */ /* 0x100fe200080108c1 */
[----:B------:R-:W-:Y:S01]  /*65b0*/  FFMA.FTZ R163, R166, UR14, -R193 ;  /* 0x0000000ea6a37c23 */ /* 0x000fe200080108c1 */
[----:B0-----:R-:W-:Y:S01]  /*65c0*/  FADD.FTZ R158, R156, R7 ;  /* 0x000000079c9e7221 */ /* 0x001fe20000010000 */
[--C-:B------:R-:W-:Y:S01]  /*65d0*/  FFMA.FTZ R189, R200, UR14, -R193.reuse ;  /* 0x0000000ec8bd7c23 */ /* 0x100fe200080108c1 */
[--C-:B------:R-:W-:Y:S01]  /*65e0*/  FFMA.FTZ R192, R167, UR14, -R193.reuse ;  /* 0x0000000ea7c07c23 */ /* 0x100fe200080108c1 */
[----:B------:R-:W-:Y:S01]  /*65f0*/  MUFU.EX2 R172, R172 ;  /* 0x000000ac00ac7308 */ /* 0x000fe20000000800 */
[----:B-----5:R-:W-:Y:S01]  /*6600*/  FADD.FTZ R7, R21, R158 ;  /* 0x0000009e15077221 */ /* 0x020fe20000010000 */
[--C-:B------:R-:W-:Y:S01]  /*6610*/  FFMA.FTZ R171, R171, UR14, -R193.reuse ;  /* 0x0000000eabab7c23 */ /* 0x100fe200080108c1 */
[--C-:B------:R-:W-:Y:S01]  /*6620*/  FFMA.FTZ R167, R178, UR14, -R193.reuse ;  /* 0x0000000eb2a77c23 */ /* 0x100fe200080108c1 */
[----:B------:R-:W-:Y:S01]  /*6630*/  FFMA.FTZ R174, R174, UR14, -R193 ;  /* 0x0000000eaeae7c23 */ /* 0x000fe200080108c1 */
[----:B------:R-:W-:Y:S01]  /*6640*/  FADD.FTZ R158, R20, R7 ;  /* 0x00000007149e7221 */ /* 0x000fe20000010000 */
[--C-:B------:R-:W-:Y:S01]  /*6650*/  FFMA.FTZ R175, R175, UR14, -R193.reuse ;  /* 0x0000000eafaf7c23 */ /* 0x100fe200080108c1 */
[--C-:B------:R-:W-:Y:S01]  /*6660*/  FFMA.FTZ R179, R179, UR14, -R193.reuse ;  /* 0x0000000eb3b37c23 */ /* 0x100fe200080108c1 */
[----:B------:R-:W0:Y:S01]  /*6670*/  MUFU.EX2 R173, R173 ;  /* 0x000000ad00ad7308 */ /* 0x000e220000000800 */
[----:B--2---:R-:W-:Y:S01]  /*6680*/  FADD.FTZ R7, R23, R158 ;  /* 0x0000009e17077221 */ /* 0x004fe20000010000 */
[--C-:B------:R-:W-:Y:S01]  /*6690*/  FFMA.FTZ R182, R182, UR14, -R193.reuse ;  /* 0x0000000eb6b67c23 */ /* 0x100fe200080108c1 */
[--C-:B------:R-:W-:Y:S01]  /*66a0*/  FFMA.FTZ R183, R183, UR14, -R193.reuse ;  /* 0x0000000eb7b77c23 */ /* 0x100fe200080108c1 */
[----:B------:R-:W-:Y:S01]  /*66b0*/  FFMA.FTZ R186, R186, UR14, -R193 ;  /* 0x0000000ebaba7c23 */ /* 0x000fe200080108c1 */
[----:B------:R-:W-:Y:S01]  /*66c0*/  FADD.FTZ R158, R160, R7 ;  /* 0x00000007a09e7221 */ /* 0x000fe20000010000 */
[--C-:B------:R-:W-:Y:S01]  /*66d0*/  FFMA.FTZ R187, R187, UR14, -R193.reuse ;  /* 0x0000000ebbbb7c23 */ /* 0x100fe200080108c1 */
[--C-:B------:R-:W-:Y:S01]  /*66e0*/  FFMA.FTZ R190, R190, UR14, -R193.reuse ;  /* 0x0000000ebebe7c23 */ /* 0x100fe200080108c1 */
[----:B------:R-:W-:Y:S01]  /*66f0*/  MUFU.EX2 R176, R176 ;  /* 0x000000b000b07308 */ /* 0x000fe20000000800 */
[----:B------:R-:W-:Y:S01]  /*6700*/  FADD.FTZ R7, R153, R158 ;  /* 0x0000009e99077221 */ /* 0x000fe20000010000 */
[----:B------:R-:W-:Y:S01]  /*6710*/  FSEL R158, R9, RZ, P0 ;  /* 0x000000ff099e7208 */ /* 0x000fe20000000000 */
[--C-:B------:R-:W-:Y:S01]  /*6720*/  FFMA.FTZ R191, R191, UR14, -R193.reuse ;  /* 0x0000000ebfbf7c23 */ /* 0x100fe200080108c1 */
[----:B------:R-:W-:Y:S01]  /*6730*/  FFMA.FTZ R194, R194, UR14, -R193 ;  /* 0x0000000ec2c27c23 */ /* 0x000fe200080108c1 */
[----:B------:R-:W-:Y:S01]  /*6740*/  FADD.FTZ R162, R22, R7 ;  /* 0x0000000716a27221 */ /* 0x000fe20000010000 */
[----:B------:R-:W-:Y:S01]  /*6750*/  FFMA.FTZ R195, R195, UR14, -R193 ;  /* 0x0000000ec3c37c23 */ /* 0x000fe200080108c1 */
[----:B------:R-:W-:Y:S01]  /*6760*/  FADD.FTZ R7, -R158, R13 ;  /* 0x0000000d9e077221 */ /* 0x000fe20000010100 */
[----:B------:R-:W1:Y:S01]  /*6770*/  MUFU.EX2 R177, R177 ;  /* 0x000000b100b17308 */ /* 0x000e620000000800 */
[C---:B------:R-:W-:Y:S01]  /*6780*/  FADD.FTZ R197, R157.reuse, R162 ;  /* 0x000000a29dc57221 */ /* 0x040fe20000010000 */
[----:B------:R-:W-:Y:S01]  /*6790*/  F2FP.BF16.F32.PACK_AB R162, R157, R22 ;  /* 0x000000169da2723e */ /* 0x000fe200000010ff */
[----:B------:R-:W-:Y:S01]  /*67a0*/  FFMA.FTZ R13, R170, UR14, -R193 ;  /* 0x0000000eaa0d7c23 */ /* 0x000fe200080108c1 */
[----:B0-----:R-:W-:Y:S01]  /*67b0*/  F2FP.BF16.F32.PACK_AB R170, R173, R172 ;  /* 0x000000acadaa723e */ /* 0x001fe200000010ff */
[----:B------:R-:W-:Y:S01]  /*67c0*/  FADD.FTZ R158, R164, R197 ;  /* 0x000000c5a49e7221 */ /* 0x000fe20000010000 */
[--C-:B------:R-:W-:Y:S01]  /*67d0*/  FFMA.FTZ R198, R198, UR14, -R193.reuse ;  /* 0x0000000ec6c67c23 */ /* 0x100fe200080108c1 */
[----:B------:R-:W-:Y:S01]  /*67e0*/  FFMA.FTZ R193, R199, UR14, -R193 ;  /* 0x0000000ec7c17c23 */ /* 0x000fe200080108c1 */
[----:B------:R-:W-:Y:S01]  /*67f0*/  MUFU.EX2 R12, R196 ;  /* 0x000000c4000c7308 */ /* 0x000fe20000000800 */
[----:B------:R-:W-:Y:S01]  /*6800*/  FADD.FTZ R197, R161, R158 ;  /* 0x0000009ea1c57221 */ /* 0x000fe20000010000 */
[----:B------:R-:W-:-:S02]  /*6810*/  PLOP3.LUT P0, PT, PT, PT, UP0, 0x40, 0x0 ;  /* 0x000000000000781c */ /* 0x000fc40003f0e808 */
[----:B------:R-:W-:Y:S01]  /*6820*/  F2FP.BF16.F32.PACK_AB R164, R161, R164 ;  /* 0x000000a4a1a4723e */ /* 0x000fe200000010ff */
[----:B------:R-:W-:Y:S01]  /*6830*/  FADD.FTZ R158, R14, R197 ;  /* 0x000000c50e9e7221 */ /* 0x000fe20000010000 */
[----:B------:R-:W-:Y:S02]  /*6840*/  F2FP.BF16.F32.PACK_AB R160, R153, R160 ;  /* 0x000000a099a0723e */ /* 0x000fe400000010ff */
[----:B------:R-:W-:Y:S01]  /*6850*/  MUFU.EX2 R189, R189 ;  /* 0x000000bd00bd7308 */ /* 0x000fe20000000800 */
[----:B------:R-:W-:Y:S01]  /*6860*/  FADD.FTZ R197, R165, R158 ;  /* 0x0000009ea5c57221 */ /* 0x000fe20000010000 */
[----:B------:R-:W-:-:S03]  /*6870*/  F2FP.BF16.F32.PACK_AB R156, R21, R156 ;  /* 0x0000009c159c723e */ /* 0x000fc600000010ff */
[----:B------:R-:W-:Y:S01]  /*6880*/  FADD.FTZ R158, R168, R197 ;  /* 0x000000c5a89e7221 */ /* 0x000fe20000010000 */
[C---:B------:R-:W-:Y:S02]  /*6890*/  F2FP.BF16.F32.PACK_AB R168, R169.reuse, R168 ;  /* 0x000000a8a9a8723e */ /* 0x040fe400000010ff */
[----:B------:R-:W0:Y:S01]  /*68a0*/  MUFU.EX2 R180, R180 ;  /* 0x000000b400b47308 */ /* 0x000e220000000800 */
[----:B------:R-:W-:-:S04]  /*68b0*/  FADD.FTZ R197, R169, R158 ;  /* 0x0000009ea9c57221 */ /* 0x000fc80000010000 */
[----:B------:R-:W-:Y:S01]  /*68c0*/  FADD.FTZ R158, R172, R197 ;  /* 0x000000c5ac9e7221 */ /* 0x000fe20000010000 */
[----:B-1----:R-:W-:Y:S02]  /*68d0*/  F2FP.BF16.F32.PACK_AB R172, R177, R176 ;  /* 0x000000b0b1ac723e */ /* 0x002fe400000010ff */
[----:B------:R-:W-:Y:S01]  /*68e0*/  MUFU.EX2 R155, R155 ;  /* 0x0000009b009b7308 */ /* 0x000fe20000000800 */
[----:B------:R-:W-:Y:S01]  /*68f0*/  FADD.FTZ R19, R173, R158 ;  /* 0x0000009ead137221 */ /* 0x000fe20000010000 */
[----:B------:R-:W-:-:S03]  /*6900*/  F2FP.BF16.F32.PACK_AB R158, R23, R20 ;  /* 0x00000014179e723e */ /* 0x000fc600000010ff */
[----:B------:R-:W-:-:S03]  /*6910*/  FADD.FTZ R166, R176, R19 ;  /* 0x00000013b0a67221 */ /* 0x000fc60000010000 */
[----:B------:R-:W1:Y:S01]  /*6920*/  MUFU.EX2 R185, R185 ;  /* 0x000000b900b97308 */ /* 0x000e620000000800 */
[----:B------:R-:W-:Y:S01]  /*6930*/  FADD.FTZ R19, R177, R166 ;  /* 0x000000a6b1137221 */ /* 0x000fe20000010000 */
[----:B------:R-:W-:Y:S01]  /*6940*/  F2FP.BF16.F32.PACK_AB R166, R165, R14 ;  /* 0x0000000ea5a6723e */ /* 0x000fe200000010ff */
[----:B------:R-:W-:Y:S01]  /*6950*/  FMUL.FTZ R14, R7, UR14 ;  /* 0x0000000e070e7c20 */ /* 0x000fe20008410000 */
[----:B0-----:R-:W-:Y:S01]  /*6960*/  F2FP.BF16.F32.PACK_AB R153, R180, R189 ;  /* 0x000000bdb499723e */ /* 0x001fe200000010ff */
[----:B------:R-:W-:-:S03]  /*6970*/  FADD.FTZ R22, R12, R19 ;  /* 0x000000130c167221 */ /* 0x000fc60000010000 */
[----:B------:R-:W-:Y:S08]  /*6980*/  MUFU.EX2 R184, R184 ;  /* 0x000000b800b87308 */ /* 0x000ff00000000800 */
[----:B------:R-:W0:Y:S01]  /*6990*/  MUFU.EX2 R14, R14 ;  /* 0x0000000e000e7308 */ /* 0x000e220000000800 */
[----:B-1----:R-:W-:-:S07]  /*69a0*/  FADD.FTZ R7, R185, R22 ;  /* 0x00000016b9077221 */ /* 0x002fce0000010000 */
[----:B------:R-:W1:Y:S08]  /*69b0*/  MUFU.EX2 R159, R159 ;  /* 0x0000009f009f7308 */ /* 0x000e700000000800 */
[----:B------:R-:W2:Y:S01]  /*69c0*/  MUFU.EX2 R188, R188 ;  /* 0x000000bc00bc7308 */ /* 0x000ea20000000800 */
[----:B0-----:R-:W-:Y:S01]  /*69d0*/  FFMA.FTZ R19, R14, R6, R189 ;  /* 0x000000060e137223 */ /* 0x001fe200000100bd */
        /* <DEDUP_REMOVED lines=8> */
[----:B------:R-:W-:Y:S01]  /*6a60*/  F2FP.BF16.F32.PACK_AB R155, R184, R155 ;  /* 0x0000009bb89b723e */ /* 0x000fe200000010ff */
[-C--:B------:R-:W-:Y:S01]  /*6a70*/  FMUL.FTZ R35, R35, R14.reuse ;  /* 0x0000000e23237220 */ /* 0x080fe20000410000 */
[-C--:B------:R-:W-:Y:S01]  /*6a80*/  FMUL.FTZ R38, R38, R14.reuse ;  /* 0x0000000e26267220 */ /* 0x080fe20000410000 */
[----:B------:R-:W-:Y:S01]  /*6a90*/  FADD.FTZ R22, R184, R19 ;  /* 0x00000013b8167221 */ /* 0x000fe20000010000 */
[-C--:B------:R-:W-:Y:S01]  /*6aa0*/  FMUL.FTZ R39, R39, R14.reuse ;  /* 0x0000000e27277220 */ /* 0x080fe20000410000 */
[-C--:B------:R-:W-:Y:S01]  /*6ab0*/  FMUL.FTZ R42, R42, R14.reuse ;  /* 0x0000000e2a2a7220 */ /* 0x080fe20000410000 */
[----:B------:R-:W3:Y:S01]  /*6ac0*/  MUFU.EX2 R192, R192 ;  /* 0x000000c000c07308 */ /* 0x000ee20000000800 */
[----:B-1----:R-:W-:Y:S01]  /*6ad0*/  FADD.FTZ R19, R159, R22 ;  /* 0x000000169f137221 */ /* 0x002fe20000010000 */
[----:B--2---:R-:W-:Y:S01]  /*6ae0*/  F2FP.BF16.F32.PACK_AB R157, R188, R159 ;  /* 0x0000009fbc9d723e */ /* 0x004fe200000010ff */
[-C--:B------:R-:W-:Y:S01]  /*6af0*/  FMUL.FTZ R43, R43, R14.reuse ;  /* 0x0000000e2b2b7220 */ /* 0x080fe20000410000 */
[-C--:B------:R-:W-:Y:S01]  /*6b00*/  FMUL.FTZ R46, R46, R14.reuse ;  /* 0x0000000e2e2e7220 */ /* 0x080fe20000410000 */
[----:B------:R-:W-:Y:S01]  /*6b10*/  FADD.FTZ R22, R188, R19 ;  /* 0x00000013bc167221 */ /* 0x000fe20000010000 */
[-C--:B------:R-:W-:Y:S01]  /*6b20*/  FMUL.FTZ R47, R47, R14.reuse ;  /* 0x0000000e2f2f7220 */ /* 0x080fe20000410000 */
[-C--:B------:R-:W-:Y:S01]  /*6b30*/  FMUL.FTZ R50, R50, R14.reuse ;  /* 0x0000000e32327220 */ /* 0x080fe20000410000 */
[----:B------:R-:W1:Y:S01]  /*6b40*/  MUFU.EX2 R13, R13 ;  /* 0x0000000d000d7308 */ /* 0x000e620000000800 */
        /* <DEDUP_REMOVED lines=8> */
[C---:B---3--:R-:W-:Y:S01]  /*6bd0*/  FADD.FTZ R176, R192.reuse, R19 ;  /* 0x00000013c0b07221 */ /* 0x048fe20000010000 */
[----:B------:R-:W-:Y:S01]  /*6be0*/  F2FP.BF16.F32.PACK_AB R159, R192, R163 ;  /* 0x000000a3c09f723e */ /* 0x000fe200000010ff */
[-C--:B------:R-:W-:Y:S01]  /*6bf0*/  FMUL.FTZ R63, R63, R14.reuse ;  /* 0x0000000e3f3f7220 */ /* 0x080fe20000410000 */
[-C--:B------:R-:W-:Y:S01]  /*6c00*/  FMUL.FTZ R66, R66, R14.reuse ;  /* 0x0000000e42427220 */ /* 0x080fe20000410000 */
[-C--:B------:R-:W-:Y:S01]  /*6c10*/  FMUL.FTZ R67, R67, R14.reuse ;  /* 0x0000000e43437220 */ /* 0x080fe20000410000 */
[-C--:B------:R-:W-:Y:S01]  /*6c20*/  FMUL.FTZ R70, R70, R14.reuse ;  /* 0x0000000e46467220 */ /* 0x080fe20000410000 */
[-C--:B------:R-:W-:Y:S01]  /*6c30*/  FMUL.FTZ R71, R71, R14.reuse ;  /* 0x0000000e47477220 */ /* 0x080fe20000410000 */
[----:B------:R2:W3:Y:S01]  /*6c40*/  MUFU.EX2 R15, R174 ;  /* 0x000000ae000f7308 */ /* 0x0004e20000000800 */
        /* <DEDUP_REMOVED lines=9> */
[C---:B0-----:R-:W-:Y:S01]  /*6ce0*/  FADD.FTZ R176, R178.reuse, R19 ;  /* 0x00000013b2b07221 */ /* 0x041fe20000010000 */
[----:B------:R-:W-:Y:S01]  /*6cf0*/  F2FP.BF16.F32.PACK_AB R161, R178, R13 ;  /* 0x0000000db2a1723e */ /* 0x000fe200000010ff */
        /* <DEDUP_REMOVED lines=29> */
[----:B-1----:R-:W-:Y:S01]  /*6ed0*/  FADD.FTZ R182, R20, R19 ;  /* 0x0000001314b67221 */ /* 0x002fe20000010000 */
[-C--:B------:R-:W-:Y:S01]  /*6ee0*/  FMUL.FTZ R131, R131, R14.reuse ;  /* 0x0000000e83837220 */ /* 0x080fe20000410000 */
[-C--:B------:R-:W-:Y:S01]  /*6ef0*/  FMUL.FTZ R134, R134, R14.reuse ;  /* 0x0000000e86867220 */ /* 0x080fe20000410000 */
[-C--:B------:R-:W-:Y:S01]  /*6f00*/  FMUL.FTZ R135, R135, R14.reuse ;  /* 0x0000000e87877220 */ /* 0x080fe20000410000 */
[----:B0-----:R-:W-:Y:S01]  /*6f10*/  FADD.FTZ R19, R165, R182 ;  /* 0x000000b6a5137221 */ /* 0x001fe20000010000 */
[----:B--2---:R-:W-:Y:S01]  /*6f20*/  F2FP.BF16.F32.PACK_AB R165, R12, R165 ;  /* 0x000000a50ca5723e */ /* 0x004fe200000010ff */
[-C--:B------:R-:W-:Y:S01]  /*6f30*/  FMUL.FTZ R138, R138, R14.reuse ;  /* 0x0000000e8a8a7220 */ /* 0x080fe20000410000 */
[----:B------:R4:W0:Y:S01]  /*6f40*/  MUFU.EX2 R169, R186 ;  /* 0x000000ba00a97308 */ /* 0x0008220000000800 */
[----:B------:R-:W-:Y:S01]  /*6f50*/  FADD.FTZ R182, R12, R19 ;  /* 0x000000130cb67221 */ /* 0x000fe20000010000 */
[-C--:B------:R-:W-:Y:S01]  /*6f60*/  FMUL.FTZ R139, R139, R14.reuse ;  /* 0x0000000e8b8b7220 */ /* 0x080fe20000410000 */
[-C--:B------:R-:W-:Y:S01]  /*6f70*/  FMUL.FTZ R142, R142, R14.reuse ;  /* 0x0000000e8e8e7220 */ /* 0x080fe20000410000 */
[-C--:B------:R-:W-:Y:S01]  /*6f80*/  FMUL.FTZ R143, R143, R14.reuse ;  /* 0x0000000e8f8f7220 */ /* 0x080fe20000410000 */
[----:B---3--:R-:W-:Y:S01]  /*6f90*/  FADD.FTZ R19, R167, R182 ;  /* 0x000000b6a7137221 */ /* 0x008fe20000010000 */
[-C--:B------:R-:W-:Y:S01]  /*6fa0*/  FMUL.FTZ R146, R146, R14.reuse ;  /* 0x0000000e92927220 */ /* 0x080fe20000410000 */
[-C--:B------:R-:W-:Y:S01]  /*6fb0*/  FMUL.FTZ R147, R147, R14.reuse ;  /* 0x0000000e93937220 */ /* 0x080fe20000410000 */
[----:B------:R-:W1:Y:S01]  /*6fc0*/  MUFU.EX2 R22, R187 ;  /* 0x000000bb00167308 */ /* 0x000e620000000800 */
[C---:B----4-:R-:W-:Y:S01]  /*6fd0*/  FADD.FTZ R186, R6.reuse, R19 ;  /* 0x0000001306ba7221 */ /* 0x050fe20000010000 */
[----:B------:R-:W-:Y:S01]  /*6fe0*/  F2FP.BF16.F32.PACK_AB R167, R6, R167 ;  /* 0x000000a706a7723e */ /* 0x000fe200000010ff */
[-C--:B------:R-:W-:Y:S01]  /*6ff0*/  FMUL.FTZ R150, R150, R14.reuse ;  /* 0x0000000e96967220 */ /* 0x080fe20000410000 */
[----:B------:R-:W-:-:S04]  /*7000*/  FMUL.FTZ R151, R151, R14 ;  /* 0x0000000e97977220 */ /* 0x000fc80000410000 */
        /* <DEDUP_REMOVED lines=14> */
[----:B------:R-:W-:-:S03]  /*70f0*/  F2FP.BF16.F32.PACK_AB R173, R182, R173 ;  /* 0x000000adb6ad723e */ /* 0x000fc600000010ff */
[----:B0-----:R-:W-:-:S04]  /*7100*/  FADD.FTZ R13, R175, R178 ;  /* 0x000000b2af0d7221 */ /* 0x001fc80000010000 */
[C---:B-1----:R-:W-:Y:S01]  /*7110*/  FADD.FTZ R6, R186.reuse, R13 ;  /* 0x0000000dba067221 */ /* 0x042fe20000010000 */
[----:B------:R-:W-:Y:S01]  /*7120*/  F2FP.BF16.F32.PACK_AB R175, R186, R175 ;  /* 0x000000afbaaf723e */ /* 0x000fe200000010ff */
[----:B------:R-:W-:Y:S06]  /*7130*/  @P0 BRA `(.L_x_11018) ;  /* 0x0000000000040947 */ /* 0x000fec0003800000 */
[----:B------:R-:W-:Y:S01]  /*7140*/  BPT.TRAP 0x1 ;  /* 0x000000040000795c */ /* 0x000fe20000300000 */
.L_x_11018:
[----:B------:R-:W-:Y:S01]  /*7150*/  PLOP3.LUT P1, PT, PT, PT, UP0, 0x40, 0x0 ;  /* 0x000000000000781c */ /* 0x000fe20003f2e808 */
[----:B------:R0:W1:-:S12]  /*7160*/  SYNCS.PHASECHK.TRANS64.TRYWAIT P0, [UR30+0x22850], R10 ;  /* 0x0228500aff0075a7 */ /* 0x000058000800015e */
[----:B0-----:R-:W-:Y:S05]  /*7170*/  @P1 BRA `(.L_x_11019) ;  /* 0x0000000000041947 */ /* 0x001fea0003800000 */
[----:B------:R-:W-:Y:S01]  /*7180*/  BPT.TRAP 0x1 ;  /* 0x000000040000795c */ /* 0x000fe20000300000 */
.L_x_11019:
[----:B-1----:R-:W-:Y:S05]  /*7190*/  @P0 BRA `(.L_x_11020) ;  /* 0x0000000000080947 */ /* 0x002fea0003800000 */
[----:B------:R-:W0:Y:S02]  /*71a0*/  SYNCS.PHASECHK.TRANS64.TRYWAIT P0, [UR30+0x22850], R10 ;  /* 0x0228500aff0075a7 */ /* 0x000e24000800015e */
[----:B0-----:R-:W-:Y:S05]  /*71b0*/  @!P0 BRA `(.L_x_11021) ;  /* 0x000000bc00e08947 */ /* 0x001fea0003800000 */
.L_x_11020:
[----:B------:R1:W-:Y:S01]  /*71c0*/  BAR.SYNC.DEFER_BLOCKING R5, 0x100 ;  /* 0x000400050000751d */ /* 0x0003e20000010000 */
[----:B------:R-:W-:Y:S01]  /*71d0*/  UIMAD UR18, UR24, 0xc00, UR6 ;  /* 0x00000c00181278a4 */ /* 0x000fe2000f8e0206 */
[----:B------:R-:W-:-:S04]  /*71e0*/  PLOP3.LUT P0, PT, PT, PT, UP0, 0x40, 0x0 ;  /* 0x000000000000781c */ /* 0x000fc80003f0e808 */
[----:B------:R-:W-:Y:S02]  /*71f0*/  UMOV UR11, 0x40000040 ;  /* 0x40000040000b7882 */ /* 0x000fe40000000000 */
[----:B------:R-:W-:Y:S01]  /*7200*/  UMOV UR10, UR18 ;  /* 0x00000012000a7c82 */ /* 0x000fe20008000000 */
        /* <DEDUP_REMOVED lines=35> */
.L_x_11022:
[----:B------:R-:W-:Y:S01]  /*7440*/  UIADD3 UR30, UR30, 0x22860, URZ ;  /* 0x000228601e1e7890 */ /* 0x000fe2000fffe03f */
[C---:B------:R-:W-:Y:S01]  /*7450*/  ISETP.GT.AND P0, PT, R11.reuse, UR27, PT ;  /* 0x0000001b0b007c0c */ /* 0x040fe2000bf04270 */
[----:B------:R-:W-:Y:S02]  /*7460*/  VIADD R11, R11, 0xffffffff ;  /* 0xffffffff0b0b7836 */ /* 0x000fe40000000000 */
[----:B------:R-:W-:Y:S01]  /*7470*/  UPRMT UR30, UR5, 0x654, UR30 ;  /* 0x00000654051e7896 */ /* 0x000fe2000800001e */
[----:B0-----:R-:W-:Y:S02]  /*7480*/  IMAD.MOV.U32 R13, RZ, RZ, R9 ;  /* 0x000000ffff0d7224 */ /* 0x001fe400078e0009 */
[----:B------:R-:W-:-:S06]  /*7490*/  IMAD.MOV.U32 R12, RZ, RZ, R8 ;  /* 0x000000ffff0c7224 */ /* 0x000fcc00078e0008 */
[----:B------:R-:W-:Y:S01]  /*74a0*/  SYNCS.ARRIVE.TRANS64.RED.A1T0 RZ, [UR30], RZ ;  /* 0x000000ffffff79a7 */ /* 0x000fe2000810041e */
[----:B------:R-:W-:Y:S05]  /*74b0*/  @P0 BRA `(.L_x_11023) ;  /* 0xffffffd000040947 */ /* 0x000fea000383ffff */
.L_x_11004:
[----:B------:R-:W-:Y:S01]  /*74c0*/  UISETP.NE.AND UP2, UPT, UR40, URZ, UPT ;  /* 0x0000003f2800728c */ /* 0x000fe2000bf45270 */
[----:B------:R-:W-:Y:S01]  /*74d0*/  R2UR UR22, R18 ;  /* 0x00000000121672ca */ /* 0x000fe200000e0000 */
[----:B------:R-:W-:Y:S02]  /*74e0*/  UISETP.NE.AND UP1, UPT, UR43, URZ, UPT ;  /* 0x0000003f2b00728c */ /* 0x000fe4000bf25270 */
[----:B------:R-:W-:Y:S02]  /*74f0*/  UIADD3 UR26, UR26, 0x7f, URZ ;  /* 0x0000007f1a1a7890 */ /* 0x000fe4000fffe03f */
[----:B------:R-:W-:Y:S02]  /*7500*/  UIADD3 UR18, -UR15, 0x1, URZ ;  /* 0x000000010f127890 */ /* 0x000fe4000fffe13f */
[----:B------:R-:W-:Y:S01]  /*7510*/  PLOP3.LUT P0, PT, PT, PT, UP1, 0x40, 0x0 ;  /* 0x000000000000781c */ /* 0x000fe20003f0e818 */
[----:B------:R-:W-:Y:S02]  /*7520*/  ULDC UR19, c[0x0][0x2f0] ;  /* 0x0000bc0000137ab9 */ /* 0x000fe40000000800 */
[----:B------:R-:W-:Y:S01]  /*7530*/  @UP2 ULDC UR10, c[0x0][0x44c] ;  /* 0x00011300000a2ab9 */ /* 0x000fe20000000800 */
[----:B------:R-:W-:Y:S01]  /*7540*/  @UP2 ULDC UR23, c[0x0][0x450] ;  /* 0x0001140000172ab9 */ /* 0x000fe20000000800 */
[----:B------:R-:W-:-:S02]  /*7550*/  UIMAD.WIDE.U32 UR10, UR26, UR10, URZ ;  /* 0x0000000a1a0a72a5 */ /* 0x000fc4000f8e003f */
[----:B------:R-:W-:Y:S01]  /*7560*/  UMOV UR15, UR26 ;  /* 0x0000001a000f7c82 */ /* 0x000fe20008000000 */
[----:B------:R-:W-:Y:S02]  /*7570*/  UIMAD UR18, UR22, UR19, UR18 ;  /* 0x00000013161272a4 */ /* 0x000fe4000f8e0212 */
[----:B------:R-:W-:-:S04]  /*7580*/  @UP2 USHF.R.U32.HI UR15, URZ, UR23, UR11 ;  /* 0x000000173f0f2299 */ /* 0x000fc8000801160b */
[----:B------:R-:W-:-:S03]  /*7590*/  UIADD3 UR15, UR18, UR15, URZ ;  /* 0x0000000f120f7290 */ /* 0x000fc6000fffe03f */
[----:B------:R-:W-:Y:S02]  /*75a0*/  ULDC UR18, c[0x0][0x9dc] ;  /* 0x0002770000127ab9 */ /* 0x000fe40000000800 */
        /* <DEDUP_REMOVED lines=13> */
.L_x_11025:
[----:B------:R-:W-:Y:S02]  /*7680*/  ULDC UR19, c[0x0][0x9e4] ;  /* 0x0002790000137ab9 */ /* 0x000fe40000000800 */
[----:B------:R-:W-:-:S11]  /*7690*/  UISETP.NE.AND UP1, UPT, UR19, 0x1, UPT ;  /* 0x000000011300788c */ /* 0x000fd6000bf25270 */
[----:B------:R-:W-:Y:S02]  /*76a0*/  @UP1 ULDC.64 UR22, c[0x0][0x9e8] ;  /* 0x00027a0000161ab9 */ /* 0x000fe40000000a00 */
[----:B------:R-:W-:-:S04]  /*76b0*/  UIMAD.WIDE.U32 UR10, UR15, UR22, URZ ;  /* 0x000000160f0a72a5 */ /* 0x000fc8000f8e003f */
[----:B------:R-:W-:-:S12]  /*76c0*/  @UP1 USHF.R.U32.HI UR15, URZ, UR23, UR11 ;  /* 0x000000173f0f1299 */ /* 0x000fd8000801160b */
.L_x_11026:
[----:B------:R-:W-:-:S04]  /*76d0*/  UIMAD UR15, UR15, UR19, URZ ;  /* 0x000000130f0f72a4 */ /* 0x000fc8000f8e023f */
[----:B------:R-:W-:-:S04]  /*76e0*/  UISETP.LT.AND UP1, UPT, UR18, UR15, UPT ;  /* 0x0000000f1200728c */ /* 0x000fc8000bf21270 */
[----:B------:R-:W-:-:S12]  /*76f0*/  USEL UR18, UR18, UR15, !UP1 ;  /* 0x0000000f12127287 */ /* 0x000fd8000c800000 */
.L_x_11024:
[----:B------:R-:W-:-:S04]  /*7700*/  UIADD3 UR10, UR18, 0x5f, URZ ;  /* 0x0000005f120a7890 */ /* 0x000fc8000fffe03f */
        /* <DEDUP_REMOVED lines=8> */
[----:B------:R-:W-:Y:S01]  /*7790*/  ULDC UR27, c[0x0][0x988] ;  /* 0x00026200001b7ab9 */ /* 0x000fe20000000800 */
[----:B------:R-:W-:Y:S02]  /*77a0*/  IMAD.MOV.U32 R13, RZ, RZ, R8 ;  /* 0x000000ffff0d7224 */ /* 0x000fe400078e0008 */
[----:B------:R-:W-:-:S07]  /*77b0*/  IMAD.MOV.U32 R12, RZ, RZ, R11 ;  /* 0x000000ffff0c7224 */ /* 0x000fce00078e000b */
.L_x_11038:
[----:B------:R-:W-:Y:S01]  /*77c0*/  UIADD3 UR24, UR24, 0x1, URZ ;  /* 0x0000000118187890 */ /* 0x000fe2000fffe03f */
[----:B------:R-:W-:Y:S02]  /*77d0*/  PLOP3.LUT P1, PT, PT, PT, UP0, 0x40, 0x0 ;  /* 0x000000000000781c */ /* 0x000fe40003f2e808 */
[C---:B------:R-:W-:Y:S01]  /*77e0*/  ISETP.GT.AND P0, PT, R12.reuse, UR26, PT ;  /* 0x0000001a0c007c0c */ /* 0x040fe2000bf04270 */
[----:B------:R-:W-:Y:S01]  /*77f0*/  UISETP.NE.AND UP1, UPT, UR24, 0x2, UPT ;  /* 0x000000021800788c */ /* 0x000fe2000bf25270 */
[----:B------:R-:W-:-:S03]  /*7800*/  VIADD R12, R12, 0xffffffff ;  /* 0xffffffff0c0c7836 */ /* 0x000fc60000000000 */
[----:B------:R-:W-:Y:S02]  /*7810*/  USEL UR10, URZ, 0x1, UP1 ;  /* 0x000000013f0a7887 */ /* 0x000fe40008800000 */
[----:B------:R-:W-:Y:S02]  /*7820*/  USEL UR24, UR24, URZ, UP1 ;  /* 0x0000003f18187287 */ /* 0x000fe40008800000 */
[----:B------:R-:W-:Y:S02]  /*7830*/  ULOP3.LUT UR7, UR7, UR10, URZ, 0x3c, !UPT ;  /* 0x0000000a07077292 */ /* 0x000fe4000f8e3c3f */
[----:B012---:R-:W-:Y:S10]  /*7840*/  @P1 BRA `(.L_x_11028) ;  /* 0x0000000000041947 */ /* 0x007ff40003800000 */
[----:B------:R-:W-:Y:S01]  /*7850*/  BPT.TRAP 0x1 ;  /* 0x000000040000795c */ /* 0x000fe20000300000 */
.L_x_11028:
[----:B------:R-:W-:Y:S01]  /*7860*/  PLOP3.LUT P2, PT, PT, PT, UP0, 0x40, 0x0 ;  /* 0x000000000000781c */ /* 0x000fe20003f4e808 */
[----:B------:R-:W-:Y:S01]  /*7870*/  ULEA UR28, UR24, UR38, 0x3 ;  /* 0x00000026181c7291 */ /* 0x000fe2000f8e183f */
[----:B------:R-:W-:-:S05]  /*7880*/  IMAD.U32 R11, RZ, RZ, UR7 ;  /* 0x00000007ff0b7e24 */ /* 0x000fca000f8e00ff */
[----:B------:R-:W-:-:S04]  /*7890*/  SHF.L.U32 R11, R11, 0x1f, RZ ;  /* 0x0000001f0b0b7819 */ /* 0x000fc800000006ff */
[----:B------:R0:W1:Y:S02]  /*78a0*/  SYNCS.PHASECHK.TRANS64.TRYWAIT P1, [UR28+0x22830], R11 ;  /* 0x0228300bff0075a7 */ /* 0x000064000802015c */
[----:B------:R-:W-:Y:S05]  /*78b0*/  @P2 BRA `(.L_x_11029) ;  /* 0x0000000000042947 */ /* 0x000fea0003800000 */
[----:B------:R-:W-:Y:S01]  /*78c0*/  BPT.TRAP 0x1 ;  /* 0x000000040000795c */ /* 0x000fe20000300000 */
.L_x_11029:
[----:B-1----:R-:W-:Y:S05]  /*78d0*/  @P1 BRA `(.L_x_11030) ;  /* 0x0000000000081947 */ /* 0x002fea0003800000 */
[----:B------:R-:W1:Y:S02]  /*78e0*/  SYNCS.PHASECHK.TRANS64.TRYWAIT P1, [UR28+0x22830], R11 ;  /* 0x0228300bff0075a7 */ /* 0x000e64000802015c */
[----:B-1----:R-:W-:Y:S05]  /*78f0*/  @!P1 BRA `(.L_x_11031) ;  /* 0x000000b800289947 */ /* 0x002fea0003800000 */
.L_x_11030:
[----:B------:R-:W-:Y:S01]  /*7900*/  UIMAD UR22, UR24, 0x300, UR4 ;  /* 0x00000300181678a4 */ /* 0x000fe2000f8e0204 */
[----:B------:R-:W-:Y:S01]  /*7910*/  WARPGROUP.ARRIVE ;  /* 0x00000000000079c5 */ /* 0x000fe20000000000 */
[----:B------:R-:W-:Y:S01]  /*7920*/  UMOV UR23, 0x40000040 ;  /* 0x4000004000177882 */ /* 0x000fe20000000000 */
[----:B------:R-:W-:Y:S01]  /*7930*/  UMOV UR11, 0x40000040 ;  /* 0x40000040000b7882 */ /* 0x000fe20000000000 */
[----:B------:R-:W-:Y:S01]  /*7940*/  UIADD3 UR10, UR22, 0x2, URZ ;  /* 0x00000002160a7890 */ /* 0x000fe2000fffe03f */
[----:B------:R-:W-:Y:S01]  /*7950*/  PLOP3.LUT P1, PT, PT, PT, UP0, 0x40, 0x0 ;  /* 0x000000000000781c */ /* 0x000fe20003f2e808 */
[----:B------:R-:W-:Y:S01]  /*7960*/  UIADD3 UR14, UR22, 0x4, URZ ;  /* 0x00000004160e7890 */ /* 0x000fe2000fffe03f */
[----:B-12---:R-:W-:Y:S01]  /*7970*/  IADD3 R4, -R16, 0xb, RZ ;  /* 0x0000000b10047810 */ /* 0x006fe20007ffe1ff */
        /* <DEDUP_REMOVED lines=17> */
.L_x_11032:
[----:B------:R-:W-:Y:S01]  /*7a90*/  FMNMX.FTZ R8, R152, R13, !PT ;  /* 0x0000000d98087209 */ /* 0x000fe20007810000 */
[----:B------:R-:W-:Y:S01]  /*7aa0*/  UMOV UR14, UR27 ;  /* 0x0000001b000e7c82 */ /* 0x000fe20008000000 */
[----:B------:R-:W-:Y:S01]  /*7ab0*/  FMNMX.FTZ R14, R154, R203, !PT ;  /* 0x000000cb9a0e7209 */ /* 0x000fe20007810000 */
[----:B------:R-:W-:Y:S01]  /*7ac0*/  UIADD3 UR10, UR28, 0x22840, URZ ;  /* 0x000228401c0a7890 */ /* 0x000fe2000fffe03f */
[----:B------:R-:W-:Y:S02]  /*7ad0*/  FMNMX.FTZ R9, R153, R8, !PT ;  /* 0x0000000899097209 */ /* 0x000fe40007810000 */
[----:B------:R-:W-:Y:S01]  /*7ae0*/  PLOP3.LUT P1, PT, PT, PT, UP0, 0x40, 0x0 ;  /* 0x000000000000781c */ /* 0x000fe20003f2e808 */
        /* <DEDUP_REMOVED lines=34> */
[----:B--2---:R-:W-:Y:S02]  /*7d10*/  FMNMX.FTZ R8, R15, R8, !PT ;  /* 0x000000080f087209 */ /* 0x004fe40007810000 */
[----:B------:R-:W-:-:S03]  /*7d20*/  FMNMX.FTZ R14, R170, R9, !PT ;  /* 0x00000009aa0e7209 */ /* 0x000fc60007810000 */
        /* <DEDUP_REMOVED lines=30> */
[--C-:B------:R-:W-:Y:S01]  /*7f10*/  FFMA.FTZ R176, R181, UR14, -R205.reuse ;  /* 0x0000000eb5b07c23 */ /* 0x100fe200080108cd */
[--C-:B------:R-:W-:Y:S01]  /*7f20*/  FFMA.FTZ R157, R185, UR14, -R205.reuse ;  /* 0x0000000eb99d7c23 */ /* 0x100fe200080108cd */
[----:B------:R-:W-:Y:S01]  /*7f30*/  FMNMX.FTZ R9, R187, R14, !PT ;  /* 0x0000000ebb097209 */ /* 0x000fe20007810000 */
[--C-:B------:R-:W-:Y:S01]  /*7f40*/  FFMA.FTZ R181, R189, UR14, -R205.reuse ;  /* 0x0000000ebdb57c23 */ /* 0x100fe200080108cd */
[--C-:B------:R-:W-:Y:S01]  /*7f50*/  FFMA.FTZ R152, R192, UR14, -R205.reuse ;  /* 0x0000000ec0987c23 */ /* 0x100fe200080108cd */
[----:B------:R-:W-:Y:S01]  /*7f60*/  FFMA.FTZ R185, R193, UR14, -R205 ;  /* 0x0000000ec1b97c23 */ /* 0x000fe200080108cd */
[----:B------:R-:W-:Y:S01]  /*7f70*/  FMNMX.FTZ R14, R190, R9, !PT ;  /* 0x00000009be0e7209 */ /* 0x000fe20007810000 */
[----:B------:R-:W4:Y:S01]  /*7f80*/  MUFU.EX2 R201, R201 ;  /* 0x000000c900c97308 */ /* 0x000f220000000800 */
[----:B--2---:R-:W-:Y:S01]  /*7f90*/  FFMA.FTZ R7, R10, R7, R23 ;  /* 0x000000070a077223 */ /* 0x004fe20000010017 */
[--C-:B------:R-:W-:Y:S01]  /*7fa0*/  FFMA.FTZ R196, R196, UR14, -R205.reuse ;  /* 0x0000000ec4c47c23 */ /* 0x100fe200080108cd */
[----:B------:R-:W-:Y:S01]  /*7fb0*/  FMNMX.FTZ R9, R191, R14, !PT ;  /* 0x0000000ebf097209 */ /* 0x000fe20007810000 */
[----:B------:R-:W-:Y:S01]  /*7fc0*/  FFMA.FTZ R180, R197, UR14, -R205 ;  /* 0x0000000ec5b47c23 */ /* 0x000fe200080108cd */
[-C--:B------:R-:W-:Y:S01]  /*7fd0*/  FMUL.FTZ R24, R24, R10.reuse ;  /* 0x0000000a18187220 */ /* 0x080fe20000410000 */
[-C--:B------:R-:W-:Y:S01]  /*7fe0*/  FMUL.FTZ R25, R25, R10.reuse ;  /* 0x0000000a19197220 */ /* 0x080fe20000410000 */
[----:B------:R-:W-:Y:S01]  /*7ff0*/  FMNMX.FTZ R14, R194, R9, !PT ;  /* 0x00000009c20e7209 */ /* 0x000fe20007810000 */
[----:B------:R-:W-:Y:S01]  /*8000*/  MUFU.EX2 R204, R204 ;  /* 0x000000cc00cc7308 */ /* 0x000fe20000000800 */
[----:B---3--:R-:W-:Y:S01]  /*8010*/  FADD.FTZ R172, R202, R7 ;  /* 0x00000007caac7221 */ /* 0x008fe20000010000 */
        /* <DEDUP_REMOVED lines=39> */
[----:B------:R-:W-:Y:S01]  /*8290*/  FFMA.FTZ R14, R188, UR14, -R205 ;  /* 0x0000000ebc0e7c23 */ /* 0x000fe200080108cd */
[----:B------:R-:W-:Y:S01]  /*82a0*/  MUFU.EX2 R164, R164 ;  /* 0x000000a400a47308 */ /* 0x000fe20000000800 */
[-C--:B------:R-:W-:Y:S01]  /*82b0*/  FMUL.FTZ R88, R88, R10.reuse ;  /* 0x0000000a58587220 */ /* 0x080fe20000410000 */
[-C--:B------:R-:W-:Y:S01]  /*82c0*/  FMUL.FTZ R89, R89, R10.reuse ;  /* 0x0000000a59597220 */ /* 0x080fe20000410000 */
[----:B------:R-:W2:Y:S01]  /*82d0*/  SHFL.BFLY PT, R168, R13, 0x1, 0x1f ;  /* 0x0c201f000da87f89 */ /* 0x000ea200000e0000 */
        /* <DEDUP_REMOVED lines=23> */
[----:B--2---:R-:W-:Y:S01]  /*8450*/  FMNMX.FTZ R9, R13, R168, !PT ;  /* 0x000000a80d097209 */ /* 0x004fe20007810000 */
[-C--:B------:R-:W-:Y:S01]  /*8460*/  FMUL.FTZ R132, R132, R10.reuse ;  /* 0x0000000a84847220 */ /* 0x080fe20000410000 */
[-C--:B------:R-:W-:Y:S01]  /*8470*/  FMUL.FTZ R133, R133, R10.reuse ;  /* 0x0000000a85857220 */ /* 0x080fe20000410000 */
[-C--:B------:R-:W-:Y:S01]  /*8480*/  FMUL.FTZ R136, R136, R10.reuse ;  /* 0x0000000a88887220 */ /* 0x080fe20000410000 */
[-C--:B------:R-:W-:Y:S01]  /*8490*/  FMUL.FTZ R137, R137, R10.reuse ;  /* 0x0000000a89897220 */ /* 0x080fe20000410000 */
[----:B------:R-:W-:Y:S01]  /*84a0*/  FADD.FTZ R168, -R9, R203 ;  /* 0x000000cb09a87221 */ /* 0x000fe20000010100 */
[----:B------:R-:W-:Y:S01]  /*84b0*/  MUFU.EX2 R160, R160 ;  /* 0x000000a000a07308 */ /* 0x000fe20000000800 */
[-C--:B------:R-:W-:Y:S01]  /*84c0*/  FMUL.FTZ R140, R140, R10.reuse ;  /* 0x0000000a8c8c7220 */ /* 0x080fe20000410000 */
[-C--:B------:R-:W-:Y:S01]  /*84d0*/  FMUL.FTZ R141, R141, R10.reuse ;  /* 0x0000000a8d8d7220 */ /* 0x080fe20000410000 */
[----:B------:R-:W-:Y:S01]  /*84e0*/  FMUL.FTZ R177, R168, UR14 ;  /* 0x0000000ea8b17c20 */ /* 0x000fe20008410000 */
[----:B------:R-:W-:Y:S01]  /*84f0*/  FMUL.FTZ R168, R9, UR14 ;  /* 0x0000000e09a87c20 */ /* 0x000fe20008410000 */
[-C--:B------:R-:W-:Y:S01]  /*8500*/  FMUL.FTZ R144, R144, R10.reuse ;  /* 0x0000000a90907220 */ /* 0x080fe20000410000 */
[-C--:B------:R-:W-:Y:S01]  /*8510*/  FMUL.FTZ R145, R145, R10.reuse ;  /* 0x0000000a91917220 */ /* 0x080fe20000410000 */
[----:B------:R-:W-:Y:S01]  /*8520*/  FMUL.FTZ R148, R148, R10 ;  /* 0x0000000a94947220 */ /* 0x000fe20000410000 */
        /* <DEDUP_REMOVED lines=11> */
[----:B------:R-:W-:Y:S01]  /*85e0*/  FFMA.FTZ R166, R167, UR14, -R168 ;  /* 0x0000000ea7a67c23 */ /* 0x000fe200080108a8 */
[----:B----4-:R-:W-:Y:S01]  /*85f0*/  FADD.FTZ R171, R201, R172 ;  /* 0x000000acc9ab7221 */ /* 0x010fe20000010000 */
        /* <DEDUP_REMOVED lines=10> */
[--C-:B------:R-:W-:Y:S01]  /*86a0*/  FFMA.FTZ R191, R191, UR14, -R168.reuse ;  /* 0x0000000ebfbf7c23 */ /* 0x100fe200080108a8 */
[--C-:B------:R-:W-:Y:S01]  /*86b0*/  FFMA.FTZ R194, R194, UR14, -R168.reuse ;  /* 0x0000000ec2c27c23 */ /* 0x100fe200080108a8 */
[----:B------:R-:W-:Y:S01]  /*86c0*/  FFMA.FTZ R195, R195, UR14, -R168 ;  /* 0x0000000ec3c37c23 */ /* 0x000fe200080108a8 */
[----:B------:R-:W4:Y:S01]  /*86d0*/  MUFU.EX2 R155, R155 ;  /* 0x0000009b009b7308 */ /* 0x000f220000000800 */
[----:B--2---:R-:W-:Y:S01]  /*86e0*/  FFMA.FTZ R170, R177, R6, R154 ;  /* 0x00000006b1aa7223 */ /* 0x004fe2000001009a */
[--C-:B------:R-:W-:Y:S01]  /*86f0*/  FFMA.FTZ R198, R198, UR14, -R168.reuse ;  /* 0x0000000ec6c67c23 */ /* 0x100fe200080108a8 */
[----:B------:R-:W-:Y:S01]  /*8700*/  FFMA.FTZ R199, R199, UR14, -R168 ;  /* 0x0000000ec7c77c23 */ /* 0x000fe200080108a8 */
[----:B------:R-:W-:Y:S01]  /*8710*/  FMUL.FTZ R149, R149, R10 ;  /* 0x0000000a95957220 */ /* 0x000fe20000410000 */
        /* <DEDUP_REMOVED lines=34> */
[----:B------:R-:W-:Y:S01]  /*8940*/  FMUL.FTZ R67, R67, R177 ;  /* 0x000000b143437220 */ /* 0x000fe20000410000 */
[----:B------:R-:W3:Y:S01]  /*8950*/  MUFU.EX2 R166, R166 ;  /* 0x000000a600a67308 */ /* 0x000ee20000000800 */
[----:B----4-:R-:W-:Y:S01]  /*8960*/  FADD.FTZ R170, R162, R175 ;  /* 0x000000afa2aa7221 */ /* 0x010fe20000010000 */
[----:B------:R-:W-:Y:S01]  /*8970*/  FADD.FTZ R175, R165, R172 ;  /* 0x000000aca5af7221 */ /* 0x000fe20000010000 */
[----:B------:R-:W-:Y:S01]  /*8980*/  F2FP.BF16.F32.PACK_AB R172, R202, R23 ;  /* 0x00000017caac723e */ /* 0x000fe200000010ff */
[----:B------:R-:W-:Y:S01]  /*8990*/  FMUL.FTZ R70, R70, R177 ;  /* 0x000000b146467220 */ /* 0x000fe20000410000 */
[----:B------:R-:W-:Y:S01]  /*89a0*/  F2FP.BF16.F32.PACK_AB R169, R162, R169 ;  /* 0x000000a9a2a9723e */ /* 0x000fe200000010ff */
[----:B------:R-:W-:Y:S01]  /*89b0*/  FADD.FTZ R174, R164, R175 ;  /* 0x000000afa4ae7221 */ /* 0x000fe20000010000 */
[----:B------:R-:W-:Y:S01]  /*89c0*/  F2FP.BF16.F32.PACK_AB R175, R158, R155 ;  /* 0x0000009b9eaf723e */ /* 0x000fe200000010ff */
[----:B------:R-:W4:Y:S01]  /*89d0*/  MUFU.EX2 R163, R163 ;  /* 0x000000a300a37308 */ /* 0x000f220000000800 */
[----:B--2---:R-:W-:Y:S01]  /*89e0*/  FADD.FTZ R171, R159, R170 ;  /* 0x000000aa9fab7221 */ /* 0x004fe20000010000 */
[C---:B------:R-:W-:Y:S01]  /*89f0*/  FADD.FTZ R168, R153.reuse, R174 ;  /* 0x000000ae99a87221 */ /* 0x040fe20000010000 */
[----:B------:R-:W-:Y:S01]  /*8a00*/  F2FP.BF16.F32.PACK_AB R164, R153, R164 ;  /* 0x000000a499a4723e */ /* 0x000fe200000010ff */
[----:B------:R-:W-:Y:S01]  /*8a10*/  FMUL.FTZ R71, R71, R177 ;  /* 0x000000b147477220 */ /* 0x000fe20000410000 */
[----:B------:R-:W-:Y:S01]  /*8a20*/  F2FP.BF16.F32.PACK_AB R174, R204, R201 ;  /* 0x000000c9ccae723e */ /* 0x000fe200000010ff */
        /* <DEDUP_REMOVED lines=19> */
[----:B--2---:R-:W-:Y:S01]  /*8b60*/  FADD.FTZ R170, R184, R171 ;  /* 0x000000abb8aa7221 */ /* 0x004fe20000010000 */
[----:B------:R-:W-:Y:S01]  /*8b70*/  FADD.FTZ R171, R19, R168 ;  /* 0x000000a813ab7221 */ /* 0x000fe20000010000 */
[----:B------:R-:W-:Y:S01]  /*8b80*/  F2FP.BF16.F32.PACK_AB R168, R22, R21 ;  /* 0x0000001516a8723e */ /* 0x000fe200000010ff */
[-C--:B------:R-:W-:Y:S01]  /*8b90*/  FMUL.FTZ R102, R102, R177.reuse ;  /* 0x000000b166667220 */ /* 0x080fe20000410000 */
[-C--:B------:R-:W-:Y:S01]  /*8ba0*/  FMUL.FTZ R103, R103, R177.reuse ;  /* 0x000000b167677220 */ /* 0x080fe20000410000 */
[----:B------:R-:W-:Y:S01]  /*8bb0*/  FADD.FTZ R171, R200, R171 ;  /* 0x000000abc8ab7221 */ /* 0x000fe20000010000 */
[-C--:B------:R-:W-:Y:S01]  /*8bc0*/  FMUL.FTZ R106, R106, R177.reuse ;  /* 0x000000b16a6a7220 */ /* 0x080fe20000410000 */
[----:B------:R-:W2:Y:S01]  /*8bd0*/  MUFU.EX2 R178, R178 ;  /* 0x000000b200b27308 */ /* 0x000ea20000000800 */
[----:B---3--:R-:W-:Y:S01]  /*8be0*/  FADD.FTZ R187, R167, R170 ;  /* 0x000000aaa7bb7221 */ /* 0x008fe20000010000 */
[----:B------:R-:W-:Y:S01]  /*8bf0*/  FADD.FTZ R22, R160, R171 ;  /* 0x000000aba0167221 */ /* 0x000fe20000010000 */
[----:B------:R-:W-:Y:S01]  /*8c00*/  F2FP.BF16.F32.PACK_AB R170, R165, R20 ;  /* 0x00000014a5aa723e */ /* 0x000fe200000010ff */
[----:B------:R-:W-:Y:S01]  /*8c10*/  FMUL.FTZ R107, R107, R177 ;  /* 0x000000b16b6b7220 */ /* 0x000fe20000410000 */
[----:B------:R-:W-:Y:S01]  /*8c20*/  F2FP.BF16.F32.PACK_AB R171, R166, R159 ;  /* 0x0000009fa6ab723e */ /* 0x000fe200000010ff */
[----:B------:R-:W-:Y:S01]  /*8c30*/  FMUL.FTZ R110, R110, R177 ;  /* 0x000000b16e6e7220 */ /* 0x000fe20000410000 */
[----:B------:R-:W-:Y:S01]  /*8c40*/  F2FP.BF16.F32.PACK_AB R166, R200, R19 ;  /* 0x00000013c8a6723e */ /* 0x000fe200000010ff */
[----:B------:R-:W3:Y:S01]  /*8c50*/  MUFU.EX2 R161, R161 ;  /* 0x000000a100a17308 */ /* 0x000ee20000000800 */
[----:B----4-:R-:W-:Y:S01]  /*8c60*/  FADD.FTZ R187, R188, R187 ;  /* 0x000000bbbcbb7221 */ /* 0x010fe20000010000 */
[----:B------:R-:W-:Y:S01]  /*8c70*/  F2FP.BF16.F32.PACK_AB R165, R184, R163 ;  /* 0x000000a3b8a5723e */ /* 0x000fe200000010ff */
[----:B------:R-:W-:Y:S01]  /*8c80*/  FMUL.FTZ R111, R111, R177 ;  /* 0x000000b16f6f7220 */ /* 0x000fe20000410000 */
[----:B------:R-:W-:Y:S01]  /*8c90*/  F2FP.BF16.F32.PACK_AB R167, R188, R167 ;  /* 0x000000a7bca7723e */ /* 0x000fe200000010ff */
        /* <DEDUP_REMOVED lines=29> */
[----:B------:R-:W-:-:S06]  /*8e70*/  FMUL.FTZ R151, R151, R177 ;  /* 0x000000b197977220 */ /* 0x000fcc0000410000 */
[----:B------:R-:W2:Y:S01]  /*8e80*/  MUFU.EX2 R7, R7 ;  /* 0x0000000700077308 */ /* 0x000ea20000000800 */
[----:B---3--:R-:W-:-:S07]  /*8e90*/  FADD.FTZ R20, R6, R21 ;  /* 0x0000001506147221 */ /* 0x008fce0000010000 */
        /* <DEDUP_REMOVED lines=40> */
[C---:B--2---:R-:W-:Y:S01]  /*9120*/  FADD.FTZ R7, R180.reuse, R7 ;  /* 0x00000007b4077221 */ /* 0x044fe20000010000 */
[----:B------:R-:W-:Y:S02]  /*9130*/  F2FP.BF16.F32.PACK_AB R154, R180, R13 ;  /* 0x0000000db49a723e */ /* 0x000fe400000010ff */
[C---:B---3--:R-:W-:Y:S01]  /*9140*/  FADD.FTZ R6, R20.reuse, R15 ;  /* 0x0000000f14067221 */ /* 0x048fe20000010000 */
[----:B------:R-:W-:Y:S01]  /*9150*/  F2FP.BF16.F32.PACK_AB R155, R20, R155 ;  /* 0x0000009b149b723e */ /* 0x000fe200000010ff */
[----:B------:R-:W-:Y:S06]  /*9160*/  @P1 BRA `(.L_x_11033) ;  /* 0x0000000000041947 */ /* 0x000fec0003800000 */
[----:B------:R-:W-:Y:S01]  /*9170*/  BPT.TRAP 0x1 ;  /* 0x000000040000795c */ /* 0x000fe20000300000 */
.L_x_11033:
[----:B------:R-:W-:Y:S01]  /*9180*/  PLOP3.LUT P2, PT, PT, PT, UP0, 0x40, 0x0 ;  /* 0x000000000000781c */ /* 0x000fe20003f4e808 */
[----:B------:R2:W3:-:S12]  /*9190*/  SYNCS.PHASECHK.TRANS64.TRYWAIT P1, [UR28+0x22850], R11 ;  /* 0x0228500bff0075a7 */ /* 0x0004d8000802015c */
[----:B--2---:R-:W-:Y:S05]  /*91a0*/  @P2 BRA `(.L_x_11034) ;  /* 0x0000000000042947 */ /* 0x004fea0003800000 */
[----:B------:R-:W-:Y:S01]  /*91b0*/  BPT.TRAP 0x1 ;  /* 0x000000040000795c */ /* 0x000fe20000300000 */
.L_x_11034:
[----:B---3--:R-:W-:Y:S05]  /*91c0*/  @P1 BRA `(.L_x_11035) ;  /* 0x0000000000081947 */ /* 0x008fea0003800000 */
[----:B------:R-:W2:Y:S02]  /*91d0*/  SYNCS.PHASECHK.TRANS64.TRYWAIT P1, [UR28+0x22850], R11 ;  /* 0x0228500bff0075a7 */ /* 0x000ea4000802015c */
[----:B--2---:R-:W-:Y:S05]  /*91e0*/  @!P1 BRA `(.L_x_11036) ;  /* 0x000000a000049947 */ /* 0x004fea0003800000 */
.L_x_11035:
        /* <DEDUP_REMOVED lines=38> */
[----:B---3--:R-:W-:Y:S05]  /*9450*/  @P1 BRA `(.L_x_11037) ;  /* 0x0000000000041947 */ /* 0x008fea0003800000 */
[----:B------:R-:W-:Y:S01]  /*9460*/  BPT.TRAP 0x1 ;  /* 0x000000040000795c */ /* 0x000fe20000300000 */
.L_x_11037:
[----:B------:R-:W-:Y:S01]  /*9470*/  UIADD3 UR28, UR28, 0x22860, URZ ;  /* 0x000228601c1c7890 */ /* 0x000fe2000fffe03f */
[----:B------:R-:W-:Y:S02]  /*9480*/  IMAD.MOV.U32 R203, RZ, RZ, R9 ;  /* 0x000000ffffcb7224 */ /* 0x000fe400078e0009 */
[----:B------:R-:W-:Y:S01]  /*9490*/  IMAD.MOV.U32 R13, RZ, RZ, R8 ;  /* 0x000000ffff0d7224 */ /* 0x000fe200078e0008 */
[----:B------:R-:W-:-:S09]  /*94a0*/  UPRMT UR28, UR5, 0x654, UR28 ;  /* 0x00000654051c7896 */ /* 0x000fd2000800001c */
[----:B------:R-:W-:Y:S01]  /*94b0*/  SYNCS.ARRIVE.TRANS64.RED.A1T0 RZ, [UR28], RZ ;  /* 0x000000ffffff79a7 */ /* 0x000fe2000810041c */
[----:B------:R-:W-:Y:S05]  /*94c0*/  @P0 BRA `(.L_x_11038) ;  /* 0xffffffe000bc0947 */ /* 0x000fea000383ffff */
[----:B0-2---:R-:W-:-:S07]  /*94d0*/  IMAD.MOV.U32 R11, RZ, RZ, R12 ;  /* 0x000000ffff0b7224 */ /* 0x005fce00078e000c */
.L_x_11027:
[----:B------:R-:W-:-:S13]  /*94e0*/  ISETP.GE.AND P0, PT, R11, UR39, PT ;  /* 0x000000270b007c0c */ /* 0x000fda000bf06270 */
[----:B------:R-:W-:Y:S05]  /*94f0*/  @!P0 BRA `(.L_x_11039) ;  /* 0x0000003000088947 */ /* 0x000fea0003800000 */
[----:B------:R-:W-:Y:S01]  /*9500*/  IMAD.MOV.U32 R13, RZ, RZ, R9 ;  /* 0x000000ffff0d7224 */ /* 0x000fe200078e0009 */
[----:B------:R-:W-:Y:S01]  /*9510*/  ULDC UR28, c[0x0][0x9e4] ;  /* 0x00027900001c7ab9 */ /* 0x000fe20000000800 */
[----:B------:R-:W-:Y:S01]  /*9520*/  IMAD.MOV.U32 R12, RZ, RZ, R8 ;  /* 0x000000ffff0c7224 */ /* 0x000fe200078e0008 */
[----:B------:R-:W-:Y:S01]  /*9530*/  ULDC UR29, c[0x0][0x288] ;  /* 0x0000a200001d7ab9 */ /* 0x000fe20000000800 */
[----:B------:R-:W-:Y:S01]  /*9540*/  ULDC UR30, c[0x0][0x2f0] ;  /* 0x0000bc00001e7ab9 */ /* 0x000fe20000000800 */
[----:B------:R-:W-:Y:S01]  /*9550*/  ULDC UR27, c[0x0][0x988] ;  /* 0x00026200001b7ab9 */ /* 0x000fe20000000800 */
[----:B------:R-:W-:-:S05]  /*9560*/  ULDC UR31, c[0x0][0x9e0] ;  /* 0x00027800001f7ab9 */ /* 0x000fca0000000800 */
.L_x_11058:
        /* <DEDUP_REMOVED lines=8> */
.L_x_11040:
[----:B------:R-:W-:Y:S01]  /*95f0*/  PLOP3.LUT P1, PT, PT, PT, UP0, 0x40, 0x0 ;  /* 0x000000000000781c */ /* 0x000fe20003f2e808 */
[----:B------:R-:W-:Y:S01]  /*9600*/  ULEA UR26, UR24, UR38, 0x3 ;  /* 0x00000026181a7291 */ /* 0x000fe2000f8e183f */
[----:B------:R-:W-:-:S05]  /*9610*/  IMAD.U32 R10, RZ, RZ, UR7 ;  /* 0x00000007ff0a7e24 */ /* 0x000fca000f8e00ff */
[----:B------:R-:W-:-:S04]  /*9620*/  SHF.L.U32 R10, R10, 0x1f, RZ ;  /* 0x0000001f0a0a7819 */ /* 0x000fc800000006ff */
[----:B------:R0:W3:Y:S02]  /*9630*/  SYNCS.PHASECHK.TRANS64.TRYWAIT P0, [UR26+0x22830], R10 ;  /* 0x0228300aff0075a7 */ /* 0x0000e4000800015a */
[----:B------:R-:W-:Y:S05]  /*9640*/  @P1 BRA `(.L_x_11041) ;  /* 0x0000000000041947 */ /* 0x000fea0003800000 */
[----:B------:R-:W-:Y:S01]  /*9650*/  BPT.TRAP 0x1 ;  /* 0x000000040000795c */ /* 0x000fe20000300000 */
.L_x_11041:
[----:B---3--:R-:W-:Y:S05]  /*9660*/  @P0 BRA `(.L_x_11042) ;  /* 0x0000000000080947 */ /* 0x008fea0003800000 */
[----:B------:R-:W3:Y:S02]  /*9670*/  SYNCS.PHASECHK.TRANS64.TRYWAIT P0, [UR26+0x22830], R10 ;  /* 0x0228300aff0075a7 */ /* 0x000ee4000800015a */
[----:B---3--:R-:W-:Y:S05]  /*9680*/  @!P0 BRA `(.L_x_11043) ;  /* 0x0000009800f48947 */ /* 0x008fea0003800000 */
.L_x_11042:
[----:B------:R-:W-:Y:S01]  /*9690*/  UIMAD UR22, UR24, 0x300, UR4 ;  /* 0x00000300181678a4 */ /* 0x000fe2000f8e0204 */
[----:B------:R-:W-:Y:S01]  /*96a0*/  WARPGROUP.ARRIVE ;  /* 0x00000000000079c5 */ /* 0x000fe20000000000 */
[----:B------:R-:W-:Y:S01]  /*96b0*/  UMOV UR23, 0x40000040 ;  /* 0x4000004000177882 */ /* 0x000fe20000000000 */
[----:B------:R-:W-:Y:S01]  /*96c0*/  UMOV UR11, 0x40000040 ;  /* 0x40000040000b7882 */ /* 0x000fe20000000000 */
[----:B------:R-:W-:Y:S01]  /*96d0*/  UIADD3 UR10, UR22, 0x2, URZ ;  /* 0x00000002160a7890 */ /* 0x000fe2000fffe03f */
[----:B------:R-:W-:Y:S01]  /*96e0*/  PLOP3.LUT P0, PT, PT, PT, UP0, 0x40, 0x0 ;  /* 0x000000000000781c */ /* 0x000fe20003f0e808 */
        /* <DEDUP_REMOVED lines=18> */
.L_x_11044:
[----:B------:R-:W-:Y:S01]  /*9810*/  UISETP.NE.AND UP2, UPT, UR40, URZ, UPT ;  /* 0x0000003f2800728c */ /* 0x000fe2000bf45270 */
[----:B------:R-:W-:Y:S01]  /*9820*/  IMAD.MOV.U32 R8, RZ, RZ, R0 ;  /* 0x000000ffff087224 */ /* 0x000fe200078e0000 */
[----:B------:R-:W-:-:S04]  /*9830*/  UISETP.NE.AND UP1, UPT, UR43, URZ, UPT ;  /* 0x0000003f2b00728c */ /* 0x000fc8000bf25270 */
[----:B------:R-:W-:Y:S02]  /*9840*/  PLOP3.LUT P0, PT, PT, PT, UP2, 0x80, 0x0 ;  /* 0x000000000000781c */ /* 0x000fe40003f0f028 */
[----:B------:R-:W-:-:S03]  /*9850*/  PLOP3.LUT P1, PT, PT, PT, UP2, 0x80, 0x0 ;  /* 0x000000000000781c */ /* 0x000fc60003f2f028 */
[----:B------:R-:W-:Y:S01]  /*9860*/  @UP2 ULDC UR10, c[0x0][0x44c] ;  /* 0x00011300000a2ab9 */ /* 0x000fe20000000800 */
[----:B------:R-:W-:-:S07]  /*9870*/  @UP2 ULDC UR11, c[0x0][0x450] ;  /* 0x00011400000b2ab9 */ /* 0x000fce0000000800 */
[----:B---3--:R-:W-:Y:S01]  /*9880*/  @P0 IMAD.HI.U32 R9, R0, UR10, RZ ;  /* 0x0000000a00090c27 */ /* 0x008fe2000f8e00ff */
[----:B------:R-:W-:Y:S01]  /*9890*/  UIADD3 UR10, UR26, 0x22840, URZ ;  /* 0x000228401a0a7890 */ /* 0x000fe2000fffe03f */
[----:B------:R-:W-:-:S03]  /*98a0*/  PLOP3.LUT P0, PT, PT, PT, UP1, 0x40, 0x0 ;  /* 0x000000000000781c */ /* 0x000fc60003f0e818 */
[----:B------:R-:W-:Y:S01]  /*98b0*/  @P1 SHF.R.U32.HI R8, RZ, UR11, R9 ;  /* 0x0000000bff081c19 */ /* 0x000fe20008011609 */
[----:B------:R-:W-:Y:S01]  /*98c0*/  IMAD R9, R11, -0x60, RZ ;  /* 0xffffffa00b097824 */ /* 0x000fe200078e02ff */
[----:B------:R-:W-:-:S03]  /*98d0*/  UPRMT UR10, UR5, 0x654, UR10 ;  /* 0x00000654050a7896 */ /* 0x000fc6000800000a */
[----:B------:R-:W3:Y:S01]  /*98e0*/  SHFL.IDX PT, R15, R8, RZ, 0x1c1f ;  /* 0x001c1fff080f7589 */ /* 0x000ee200000e0000 */
[----:B------:R-:W-:-:S04]  /*98f0*/  VIADD R14, R9, 0x1 ;  /* 0x00000001090e7836 */ /* 0x000fc80000000000 */
[----:B------:R-:W-:Y:S01]  /*9900*/  IMAD R20, R3, -0x2, R14 ;  /* 0xfffffffe03147824 */ /* 0x000fe200078e020e */
[----:B------:R-:W-:Y:S03]  /*9910*/  SYNCS.ARRIVE.TRANS64.RED.A1T0 RZ, [UR10], RZ ;  /* 0x000000ffffff79a7 */ /* 0x000fe6000810040a */
[C---:B------:R-:W-:Y:S01]  /*9920*/  VIADD R19, R20.reuse, 0xffffffff ;  /* 0xffffffff14137836 */ /* 0x040fe20000000000 */
[----:B------:R-:W-:-:S05]  /*9930*/  IADD3 R22, R20, -UR29, R17 ;  /* 0x8000001d14167c10 */ /* 0x000fca000fffe011 */
[C---:B------:R-:W-:Y:S02]  /*9940*/  VIADD R14, R22.reuse, UR31 ;  /* 0x0000001f160e7c36 */ /* 0x040fe40008000000 */
[----:B------:R-:W-:Y:S02]  /*9950*/  VIADD R22, R22, UR25 ;  /* 0x0000001916167c36 */ /* 0x000fe40008000000 */
[--C-:B---3--:R-:W-:Y:S02]  /*9960*/  IMAD.IADD R20, R14, 0x1, R15.reuse ;  /* 0x000000010e147824 */ /* 0x108fe400078e020f */
        /* <DEDUP_REMOVED lines=10> */
[----:B------:R-:W3:Y:S02]  /*9a10*/  @P0 LDC.64 R200, c[0x0][0x9e8] ;  /* 0x00027a00ffc80b82 */ /* 0x000ee40000000a00 */
[----:B---3--:R-:W-:-:S05]  /*9a20*/  @P0 IMAD.HI.U32 R200, R15, R200, RZ ;  /* 0x000000c80fc80227 */ /* 0x008fca00078e00ff */
[----:B------:R-:W-:-:S04]  /*9a30*/  @P0 SHF.R.U32.HI R15, RZ, R201, R200 ;  /* 0x000000c9ff0f0219 */ /* 0x000fc800000116c8 */
[----:B------:R-:W-:Y:S01]  /*9a40*/  LOP3.LUT R15, RZ, R15, RZ, 0x33, !PT ;  /* 0x0000000fff0f7212 */ /* 0x000fe200078e33ff */
[----:B------:R-:W-:Y:S06]  /*9a50*/  BRA `(.L_x_11048) ;  /* 0x0000000000147947 */ /* 0x000fec0003800000 */
.L_x_11047:
[----:B------:R-:W-:-:S05]  /*9a60*/  IMAD.U32 R202, RZ, RZ, UR28 ;  /* 0x0000001cffca7e24 */ /* 0x000fca000f8e00ff */
[----:B------:R-:W-:-:S13]  /*9a70*/  ISETP.NE.AND P0, PT, R202, 0x1, PT ;  /* 0x00000001ca00780c */ /* 0x000fda0003f05270 */
[----:B------:R-:W3:Y:S02]  /*9a80*/  @P0 LDC.64 R200, c[0x0][0x9e8] ;  /* 0x00027a00ffc80b82 */ /* 0x000ee40000000a00 */
[----:B---3--:R-:W-:-:S05]  /*9a90*/  @P0 IMAD.HI.U32 R200, R15, R200, RZ ;  /* 0x000000c80fc80227 */ /* 0x008fca00078e00ff */
[----:B------:R-:W-:-:S07]  /*9aa0*/  @P0 SHF.R.U32.HI R15, RZ, R201, R200 ;  /* 0x000000c9ff0f0219 */ /* 0x000fce00000116c8 */
.L_x_11048:
[----:B------:R-:W-:Y:S05]  /*9ab0*/  BSYNC B0 ;  /* 0x0000000000007941 */ /* 0x000fea0003800000 */
.L_x_11046:
[----:B------:R-:W-:-:S05]  /*9ac0*/  IMAD R15, R15, R202, R19 ;  /* 0x000000ca0f0f7224 */ /* 0x000fca00078e0213 */
[----:B------:R-:W-:Y:S02]  /*9ad0*/  VIADDMNMX R20, R15, R202, R20, PT ;  /* 0x000000ca0f147246 */ /* 0x000fe40003800114 */
[----:B------:R-:W-:-:S07]  /*9ae0*/  VIMNMX R21, R21, R15, !PT ;  /* 0x0000000f15157248 */ /* 0x000fce0007fe0100 */
.L_x_11045:
        /* <DEDUP_REMOVED lines=25> */
[----:B------:R-:W-:Y:S02]  /*9c80*/  ISETP.LT.OR P2, PT, R20, 0xa, P2 ;  /* 0x0000000a1400780c */ /* 0x000fe40001741670 */
        /* <DEDUP_REMOVED lines=102> */
[----:B------:R-:W-:Y:S02]  /*a2f0*/  ISETP.GE.AND P6, PT, R9, 0x5a, PT ;  /* 0x0000005a0900780c */ /* 0x000fe40003fc6270 */
[----:B------:R-:W3:Y:S11]  /*a300*/  SHFL.IDX PT, R9, R8, 0x1, 0x1c1f ;  /* 0x003c1f0008097f89 */ /* 0x000ef600000e0000 */
[----:B------:R-:W-:-:S02]  /*a310*/  @P6 LOP3.LUT R2, R2, 0x1, RZ, 0xfc, !PT ;  /* 0x0000000102026812 */ /* 0x000fc400078efcff */
[----:B------:R-:W-:-:S04]  /*a320*/  ISETP.GT.AND P6, PT, R21, 0x59, !P6 ;  /* 0x000000591500780c */ /* 0x000fc800077c4270 */
[----:B------:R-:W-:-:S04]  /*a330*/  ISETP.LT.OR P6, PT, R20, 0x5a, P6 ;  /* 0x0000005a1400780c */ /* 0x000fc800037c1670 */
[----:B------:R-:W-:Y:S02]  /*a340*/  FSEL R197, R197, -INF , !P6 ;  /* 0xff800000c5c57808 */ /* 0x000fe40007000000 */
[----:B------:R-:W-:Y:S01]  /*a350*/  PLOP3.LUT P6, PT, PT, PT, UP1, 0x40, 0x0 ;  /* 0x000000000000781c */ /* 0x000fe20003fce818 */
[--C-:B---3--:R-:W-:Y:S02]  /*a360*/  IMAD.IADD R14, R14, 0x1, R9.reuse ;  /* 0x000000010e0e7824 */ /* 0x108fe400078e0209 */
        /* <DEDUP_REMOVED lines=15> */
.L_x_11051:
[----:B------:R-:W-:-:S05]  /*a460*/  IMAD.U32 R23, RZ, RZ, UR28 ;  /* 0x0000001cff177e24 */ /* 0x000fca000f8e00ff */
[----:B------:R-:W-:-:S13]  /*a470*/  ISETP.NE.AND P6, PT, R23, 0x1, PT ;  /* 0x000000011700780c */ /* 0x000fda0003fc5270 */
[----:B------:R-:W3:Y:S02]  /*a480*/  @P6 LDC.64 R8, c[0x0][0x9e8] ;  /* 0x00027a00ff086b82 */ /* 0x000ee40000000a00 */
[----:B---3--:R-:W-:-:S05]  /*a490*/  @P6 IMAD.HI.U32 R8, R20, R8, RZ ;  /* 0x0000000814086227 */ /* 0x008fca00078e00ff */
[----:B------:R-:W-:-:S07]  /*a4a0*/  @P6 SHF.R.U32.HI R20, RZ, R9, R8 ;  /* 0x00000009ff146219 */ /* 0x000fce0000011608 */
.L_x_11052:
[----:B------:R-:W-:Y:S05]  /*a4b0*/  BSYNC B0 ;  /* 0x0000000000007941 */ /* 0x000fea0003800000 */
.L_x_11050:
[----:B------:R-:W-:-:S05]  /*a4c0*/  IMAD R19, R20, R23, R19 ;  /* 0x0000001714137224 */ /* 0x000fca00078e0213 */
[----:B------:R-:W-:Y:S02]  /*a4d0*/  VIADDMNMX R14, R19, R23, R14, PT ;  /* 0x00000017130e7246 */ /* 0x000fe4000380010e */
[----:B------:R-:W-:-:S07]  /*a4e0*/  VIMNMX R22, R22, R19, !PT ;  /* 0x0000001316167248 */ /* 0x000fce0007fe0100 */
.L_x_11049:
        /* <DEDUP_REMOVED lines=64> */
[----:B------:R-:W3:Y:S01]  /*a8f0*/  SHFL.BFLY PT, R8, R9, 0x2, 0x1f ;  /* 0x0c401f0009087f89 */ /* 0x000ee200000e0000 */
        /* <DEDUP_REMOVED lines=13> */
[----:B---3--:R-:W-:Y:S02]  /*a9d0*/  FMNMX.FTZ R19, R9, R8, !PT ;  /* 0x0000000809137209 */ /* 0x008fe40007810000 */
[----:B------:R-:W-:-:S02]  /*a9e0*/  ISETP.LT.OR P0, PT, R14, 0x31, P0 ;  /* 0x000000310e00780c */ /* 0x000fc40000701670 */
[----:B------:R-:W-:Y:S01]  /*a9f0*/  ISETP.LT.OR P2, PT, R14, 0x4a, P2 ;  /* 0x0000004a0e00780c */ /* 0x000fe20001741670 */
[----:B------:R-:W3:Y:S01]  /*aa00*/  SHFL.BFLY PT, R8, R19, 0x1, 0x1f ;  /* 0x0c201f0013087f89 */ /* 0x000ee200000e0000 */
        /* <DEDUP_REMOVED lines=13> */
[----:B---3--:R-:W-:Y:S02]  /*aae0*/  FMNMX.FTZ R8, R19, R8, !PT ;  /* 0x0000000813087209 */ /* 0x008fe40007810000 */
        /* <DEDUP_REMOVED lines=57> */
[--C-:B------:R-:W-:Y:S01]  /*ae80*/  FFMA.FTZ R173, R189, UR14, -R202.reuse ;  /* 0x0000000ebdad7c23 */ /* 0x100fe200080108ca */
[----:B------:R-:W-:Y:S01]  /*ae90*/  FMNMX.FTZ R9, R171, R20, !PT ;  /* 0x00000014ab097209 */ /* 0x000fe20007810000 */
[----:B------:R-:W5:Y:S01]  /*aea0*/  MUFU.EX2 R15, R15 ;  /* 0x0000000f000f7308 */ /* 0x000f620000000800 */
[----:B------:R-:W-:-:S02]  /*aeb0*/  FFMA.FTZ R196, R196, UR14, -R202 ;  /* 0x0000000ec4c47c23 */ /* 0x000fc400080108ca */
[----:B------:R-:W-:-:S04]  /*aec0*/  FMNMX.FTZ R20, R174, R9, !PT ;  /* 0x00000009ae147209 */ /* 0x000fc80007810000 */
[----:B------:R-:W-:Y:S01]  /*aed0*/  FMNMX.FTZ R9, R175, R20, !PT ;  /* 0x00000014af097209 */ /* 0x000fe20007810000 */
[----:B------:R-:W0:Y:S01]  /*aee0*/  MUFU.EX2 R154, R154 ;  /* 0x0000009a009a7308 */ /* 0x000e220000000800 */
[-C--:B---3--:R-:W-:Y:S01]  /*aef0*/  FMUL.FTZ R24, R24, R181.reuse ;  /* 0x000000b518187220 */ /* 0x088fe20000410000 */
        /* <DEDUP_REMOVED lines=14> */
[----:B------:R-:W3:Y:S01]  /*afe0*/  MUFU.EX2 R19, R19 ;  /* 0x0000001300137308 */ /* 0x000ee20000000800 */
        /* <DEDUP_REMOVED lines=15> */
[----:B------:R-:W2:Y:S01]  /*b0e0*/  MUFU.EX2 R156, R156 ;  /* 0x0000009c009c7308 */ /* 0x000ea20000000800 */
[----:B-1----:R-:W-:Y:S01]  /*b0f0*/  FFMA.FTZ R168, R184, UR14, -R202 ;  /* 0x0000000eb8a87c23 */ /* 0x002fe200080108ca */
[----:B------:R-:W-:Y:S01]  /*b100*/  FFMA.FTZ R184, R181, R7, R152 ;  /* 0x00000007b5b87223 */ /* 0x000fe20000010098 */
[----:B------:R-:W-:Y:S01]  /*b110*/  FMNMX.FTZ R164, R194, R9, !PT ;  /* 0x00000009c2a47209 */ /* 0x000fe20007810000 */
[----:B------:R-:W-:Y:S01]  /*b120*/  FMUL.FTZ R64, R64, R181 ;  /* 0x000000b540407220 */ /* 0x000fe20000410000 */
[C---:B-----5:R-:W-:Y:S01]  /*b130*/  F2FP.BF16.F32.PACK_AB R152, R15.reuse, R152 ;  /* 0x000000980f98723e */ /* 0x060fe200000010ff */
        /* <DEDUP_REMOVED lines=14> */
[----:B-1----:R-:W1:Y:S01]  /*b220*/  SHFL.BFLY PT, R172, R9, 0x2, 0x1f ;  /* 0x0c401f0009ac7f89 */ /* 0x002e6200000e0000 */
        /* <DEDUP_REMOVED lines=23> */
[----:B-1----:R-:W-:Y:S01]  /*b3a0*/  FMNMX.FTZ R180, R9, R172, !PT ;  /* 0x000000ac09b47209 */ /* 0x002fe20007810000 */
[----:B------:R-:W-:Y:S01]  /*b3b0*/  FFMA.FTZ R172, R188, UR14, -R202 ;  /* 0x0000000ebcac7c23 */ /* 0x000fe200080108ca */
        /* <DEDUP_REMOVED lines=22> */
[----:B-1----:R-:W-:-:S06]  /*b520*/  FMNMX.FTZ R9, R180, R9, !PT ;  /* 0x00000009b4097209 */ /* 0x002fcc0007810000 */
[----:B------:R-:W-:Y:S01]  /*b530*/  MUFU.EX2 R165, R165 ;  /* 0x000000a500a57308 */ /* 0x000fe20000000800 */
[C---:B------:R-:W-:Y:S01]  /*b540*/  FSETP.NEU.FTZ.AND P0, PT, R9.reuse, -INF , PT ;  /* 0xff8000000900780b */ /* 0x040fe20003f1d000 */
[----:B------:R-:W-:-:S06]  /*b550*/  FMUL.FTZ R193, R9, UR14 ;  /* 0x0000000e09c17c20 */ /* 0x000fcc0008410000 */
[----:B------:R-:W-:Y:S01]  /*b560*/  MUFU.EX2 R168, R168 ;  /* 0x000000a800a87308 */ /* 0x000fe20000000800 */
[----:B------:R-:W-:-:S05]  /*b570*/  FSEL R193, R193, RZ, P0 ;  /* 0x000000ffc1c17208 */ /* 0x000fca0000000000 */
[--C-:B------:R-:W-:Y:S01]  /*b580*/  FFMA.FTZ R180, R155, UR14, -R193.reuse ;  /* 0x0000000e9bb47c23 */ /* 0x100fe200080108c1 */
[----:B------:R-:W-:Y:S01]  /*b590*/  FFMA.FTZ R155, R158, UR14, -R193 ;  /* 0x0000000e9e9b7c23 */ /* 0x000fe200080108c1 */
[----:B0-----:R-:W-:Y:S01]  /*b5a0*/  FADD.FTZ R158, R154, R7 ;  /* 0x000000079a9e7221 */ /* 0x001fe20000010000 */
[--C-:B------:R-:W-:Y:S01]  /*b5b0*/  FFMA.FTZ R184, R159, UR14, -R193.reuse ;  /* 0x0000000e9fb87c23 */ /* 0x100fe200080108c1 */
[--C-:B------:R-:W-:Y:S01]  /*b5c0*/  FFMA.FTZ R159, R162, UR14, -R193.reuse ;  /* 0x0000000ea29f7c23 */ /* 0x100fe200080108c1 */
[----:B------:R-:W-:Y:S01]  /*b5d0*/  MUFU.EX2 R169, R169 ;  /* 0x000000a900a97308 */ /* 0x000fe20000000800 */
[C---:B---3--:R-:W-:Y:S01]  /*b5e0*/  FADD.FTZ R7, R19.reuse, R158 ;  /* 0x0000009e13077221 */ /* 0x048fe20000010000 */
[----:B------:R-:W-:Y:S01]  /*b5f0*/  F2FP.BF16.F32.PACK_AB R154, R19, R154 ;  /* 0x0000009a139a723e */ /* 0x000fe200000010ff */
[--C-:B------:R-:W-:Y:S01]  /*b600*/  FFMA.FTZ R188, R163, UR14, -R193.reuse ;  /* 0x0000000ea3bc7c23 */ /* 0x100fe200080108c1 */
[----:B------:R-:W-:Y:S01]  /*b610*/  FFMA.FTZ R163, R166, UR14, -R193 ;  /* 0x0000000ea6a37c23 */ /* 0x000fe200080108c1 */
[----:B--2---:R-:W-:Y:S01]  /*b620*/  FADD.FTZ R158, R156, R7 ;  /* 0x000000079c9e7221 */ /* 0x004fe20000010000 */
        /* <DEDUP_REMOVED lines=11> */
[----:B----4-:R-:W-:Y:S01]  /*b6e0*/  FADD.FTZ R7, R23, R158 ;  /* 0x0000009e17077221 */ /* 0x010fe20000010000 */
        /* <DEDUP_REMOVED lines=172> */
.L_x_11053:
[----:B------:R-:W-:Y:S01]  /*c1b0*/  PLOP3.LUT P1, PT, PT, PT, UP0, 0x40, 0x0 ;  /* 0x000000000000781c */ /* 0x000fe20003f2e808 */
[----:B------:R0:W1:-:S12]  /*c1c0*/  SYNCS.PHASECHK.TRANS64.TRYWAIT P0, [UR26+0x22850], R10 ;  /* 0x0228500aff0075a7 */ /* 0x000058000800015a */
[----:B0-----:R-:W-:Y:S05]  /*c1d0*/  @P1 BRA `(.L_x_11054) ;  /* 0x0000000000041947 */ /* 0x001fea0003800000 */
[----:B------:R-:W-:Y:S01]  /*c1e0*/  BPT.TRAP 0x1 ;  /* 0x000000040000795c */ /* 0x000fe20000300000 */
.L_x_11054:
[----:B-1----:R-:W-:Y:S05]  /*c1f0*/  @P0 BRA `(.L_x_11055) ;  /* 0x0000000000080947 */ /* 0x002fea0003800000 */
[----:B------:R-:W0:Y:S02]  /*c200*/  SYNCS.PHASECHK.TRANS64.TRYWAIT P0, [UR26+0x22850], R10 ;  /* 0x0228500aff0075a7 */ /* 0x000e24000800015a */
[----:B0-----:R-:W-:Y:S05]  /*c210*/  @!P0 BRA `(.L_x_11056) ;  /* 0x0000007000288947 */ /* 0x001fea0003800000 */
.L_x_11055:
        /* <DEDUP_REMOVED lines=40> */
.L_x_11057:
        /* <DEDUP_REMOVED lines=8> */
.L_x_11039:
[----:B------:R-:W0:Y:S01]  /*c520*/  SHFL.BFLY PT, R0, R7, 0x2, 0x1f ;  /* 0x0c401f0007007f89 */ /* 0x000e2200000e0000 */
[----:B------:R-:W-:-:S05]  /*c530*/  IADD3 R16, -R16, 0xb, RZ ;  /* 0x0000000b10107810 */ /* 0x000fca0007ffe1ff */
[----:B------:R3:W-:Y:S08]  /*c540*/  BAR.ARV R16, 0x100 ;  /* 0x000400100000751d */ /* 0x0007f00000002000 */
[----:B------:R-:W-:Y:S06]  /*c550*/  BAR.ARV 0x8, 0x180 ;  /* 0x0206000000007b1d */ /* 0x000fec0000002000 */
[----:B------:R-:W-:Y:S01]  /*c560*/  PLOP3.LUT P0, PT, PT, PT, PT, 0x8, 0x0 ;  /* 0x000000000000781c */ /* 0x000fe20003f0e170 */
[----:B------:R-:W4:Y:S01]  /*c570*/  SHFL.BFLY PT, R5, R6, 0x2, 0x1f ;  /* 0x0c401f0006057f89 */ /* 0x000f2200000e0000 */
[----:B0-----:R-:W-:Y:S01]  /*c580*/  FADD.FTZ R2, R0, R7 ;  /* 0x0000000700027221 */ /* 0x001fe20000010000 */
[----:B------:R-:W-:-:S04]  /*c590*/  IMAD.U32 R7, RZ, RZ, UR14 ;  /* 0x0000000eff077e24 */ /* 0x000fc8000f8e00ff */
[----:B------:R-:W0:Y:S01]  /*c5a0*/  SHFL.BFLY PT, R3, R2, 0x1, 0x1f ;  /* 0x0c201f0002037f89 */ /* 0x000e2200000e0000 */
[----:B----4-:R-:W-:-:S05]  /*c5b0*/  FADD.FTZ R5, R5, R6 ;  /* 0x0000000605057221 */ /* 0x010fca0000010000 */
[----:B------:R-:W4:Y:S01]  /*c5c0*/  SHFL.BFLY PT, R0, R5, 0x1, 0x1f ;  /* 0x0c201f0005007f89 */ /* 0x000f2200000e0000 */
[----:B0-----:R-:W-:Y:S01]  /*c5d0*/  FADD.FTZ R10, R2, R3 ;  /* 0x00000003020a7221 */ /* 0x001fe20000010000 */
[----:B------:R-:W-:Y:S02]  /*c5e0*/  IMAD.MOV.U32 R3, RZ, RZ, RZ ;  /* 0x000000ffff037224 */ /* 0x000fe400078e00ff */
[----:B------:R-:W-:Y:S02]  /*c5f0*/  IMAD.MOV.U32 R2, RZ, RZ, -0x800000 ;  /* 0xff800000ff027424 */ /* 0x000fe400078e00ff */
[----:B------:R-:W-:-:S13]  /*c600*/  FSETP.NE.FTZ.AND P1, PT, R10, RZ, PT ;  /* 0x000000ff0a00720b */ /* 0x000fda0003f35000 */
[----:B-12---:R-:W0:Y:S01]  /*c610*/  @P1 MUFU.LG2 R4, R10 ;  /* 0x0000000a00041308 */ /* 0x006e220000000c00 */
[----:B----4-:R-:W-:Y:S01]  /*c620*/  FADD.FTZ R11, R5, R0 ;  /* 0x00000000050b7221 */ /* 0x010fe20000010000 */
[----:B------:R-:W-:Y:S02]  /*c630*/  IMAD.MOV.U32 R0, RZ, RZ, RZ ;  /* 0x000000ffff007224 */ /* 0x000fe400078e00ff */
[----:B------:R-:W-:-:S04]  /*c640*/  IMAD.U32 R5, RZ, RZ, UR14 ;  /* 0x0000000eff057e24 */ /* 0x000fc8000f8e00ff */
[----:B------:R-:W1:Y:S01]  /*c650*/  @P1 MUFU.RCP R3, R10 ;  /* 0x0000000a00031308 */ /* 0x000e620000001000 */
[----:B------:R-:W-:Y:S01]  /*c660*/  FSETP.NE.FTZ.AND P2, PT, R11, RZ, PT ;  /* 0x000000ff0b00720b */ /* 0x000fe20003f55000 */
[----:B------:R-:W-:Y:S01]  /*c670*/  @P1 FMUL.FTZ R5, R5, 0.69314718246459960938 ;  /* 0x3f31721805051820 */ /* 0x000fe20000410000 */
[----:B0-----:R-:W-:-:S11]  /*c680*/  @P1 FMUL.FTZ R4, R4, 0.69314718246459960938 ;  /* 0x3f31721804041820 */ /* 0x001fd60000410000 */
[----:B------:R-:W0:Y:S01]  /*c690*/  @P2 MUFU.LG2 R6, R11 ;  /* 0x0000000b00062308 */ /* 0x000e220000000c00 */
[----:B------:R-:W-:Y:S01]  /*c6a0*/  @P2 FMUL.FTZ R7, R7, 0.69314718246459960938 ;  /* 0x3f31721807072820 */ /* 0x000fe20000410000 */
[-C--:B-1----:R-:W-:Y:S01]  /*c6b0*/  FMUL.FTZ R24, R24, R3.reuse ;  /* 0x0000000318187220 */ /* 0x082fe20000410000 */
[-C--:B------:R-:W-:Y:S01]  /*c6c0*/  FMUL.FTZ R25, R25, R3.reuse ;  /* 0x0000000319197220 */ /* 0x080fe20000410000 */
[-C--:B------:R-:W-:Y:S01]  /*c6d0*/  FMUL.FTZ R28, R28, R3.reuse ;  /* 0x000000031c1c7220 */ /* 0x080fe20000410000 */
[-C--:B------:R-:W-:Y:S01]  /*c6e0*/  FMUL.FTZ R29, R29, R3.reuse ;  /* 0x000000031d1d7220 */ /* 0x080fe20000410000 */
[-C--:B------:R-:W-:Y:S02]  /*c6f0*/  FMUL.FTZ R32, R32, R3.reuse ;  /* 0x0000000320207220 */ /* 0x080fe40000410000 */
        /* <DEDUP_REMOVED lines=127> */
[----:B---3--:R-:W-:-:S07]  /*cef0*/  @P2 FFMA.FTZ R2, R7, R9, R6 ;  /* 0x0000000907022223 */ /* 0x008fce0000010006 */
.L_x_10980:
        /* <DEDUP_REMOVED lines=26> */
[----:B------:R-:W-:-:S03]  /*d0a0*/  SHF.R.S32.HI R7, RZ, 0x7, R6 ;  /* 0x00000007ff077819 */ /* 0x000fc60000011406 */
[----:B------:R-:W-:Y:S01]  /*d0b0*/  IMAD.IADD R0, R5, 0x1, -R0 ;  /* 0x0000000105007824 */ /* 0x000fe200078e0a00 */
[----:B------:R-:W-:Y:S01]  /*d0c0*/  LEA.HI R4, R6, R7, RZ, 0x1 ;  /* 0x0000000706047211 */ /* 0x000fe200078f08ff */
[----:B------:R-:W3:Y:S01]  /*d0d0*/  LDC.64 R20, c[0x0][0xb40] ;  /* 0x0002d000ff147b82 */ /* 0x000ee20000000a00 */
[----:B------:R-:W-:Y:S02]  /*d0e0*/  LOP3.LUT R6, R13, 0xfffffffc, RZ, 0xc0, !PT ;  /* 0xfffffffc0d067812 */ /* 0x000fe400078ec0ff */
[----:B------:R-:W-:Y:S02]  /*d0f0*/  SHF.R.S32.HI R9, RZ, 0x1f, R0 ;  /* 0x0000001fff097819 */ /* 0x000fe40000011400 */
[----:B------:R-:W-:Y:S01]  /*d100*/  LOP3.LUT R4, R4, 0x3fffffe, RZ, 0xc0, !PT ;  /* 0x03fffffe04047812 */ /* 0x000fe200078ec0ff */
[----:B------:R-:W-:Y:S01]  /*d110*/  IMAD.IADD R5, R5, 0x1, -R6 ;  /* 0x0000000105057824 */ /* 0x000fe200078e0a06 */
[CC--:B------:R-:W-:Y:S01]  /*d120*/  LEA.HI R10, R9.reuse, R0.reuse, RZ, 0x2 ;  /* 0x00000000090a7211 */ /* 0x0c0fe200078f10ff */
[----:B------:R-:W5:Y:S01]  /*d130*/  @P0 LDC R152, c[0x0][0xbec] ;  /* 0x0002fb00ff980b82 */ /* 0x000f620000000800 */
[----:B------:R-:W-:Y:S01]  /*d140*/  LEA.HI R9, R9, R0, RZ, 0x5 ;  /* 0x0000000009097211 */ /* 0x000fe200078f28ff */
[----:B------:R-:W-:Y:S01]  /*d150*/  IMAD.IADD R6, R7, 0x1, -R4 ;  /* 0x0000000107067824 */ /* 0x000fe200078e0a04 */
[----:B------:R-:W-:-:S02]  /*d160*/  SHF.R.S32.HI R11, RZ, 0x2, R10 ;  /* 0x00000002ff0b7819 */ /* 0x000fc4000001140a */
[----:B------:R-:W-:Y:S02]  /*d170*/  SHF.R.S32.HI R12, RZ, 0x1f, R10 ;  /* 0x0000001fff0c7819 */ /* 0x000fe4000001140a */
[----:B------:R-:W-:Y:S01]  /*d180*/  LEA.HI R7, R5, R5, RZ, 0x1 ;  /* 0x0000000505077211 */ /* 0x000fe200078f08ff */
[----:B------:R-:W5:Y:S01]  /*d190*/  @P0 LDC R17, c[0x0][0xbf0] ;  /* 0x0002fc00ff110b82 */ /* 0x000f620000000800 */
[----:B------:R-:W-:-:S04]  /*d1a0*/  LEA.HI R12, R12, R11, RZ, 0x3 ;  /* 0x0000000b0c0c7211 */ /* 0x000fc800078f18ff */
[----:B------:R-:W-:-:S03]  /*d1b0*/  LOP3.LUT R12, R12, 0xfffffff8, RZ, 0xc0, !PT ;  /* 0xfffffff80c0c7812 */ /* 0x000fc600078ec0ff */
[----:B------:R-:W5:Y:S02]  /*d1c0*/  @P0 LDC R153, c[0x0][0xbf0] ;  /* 0x0002fc00ff990b82 */ /* 0x000f640000000800 */
[----:B------:R-:W-:Y:S01]  /*d1d0*/  IMAD.IADD R4, R11, 0x1, -R12 ;  /* 0x000000010b047824 */ /* 0x000fe200078e0a0c */
[----:B------:R-:W-:Y:S02]  /*d1e0*/  LOP3.LUT R12, R7, 0x1ffffffe, RZ, 0xc0, !PT ;  /* 0x1ffffffe070c7812 */ /* 0x000fe400078ec0ff */
[----:B------:R-:W-:-:S03]  /*d1f0*/  SHF.R.S32.HI R7, RZ, 0x5, R9 ;  /* 0x00000005ff077819 */ /* 0x000fc60000011409 */
[----:B------:R-:W-:Y:S02]  /*d200*/  IMAD.IADD R16, R5, 0x1, -R12 ;  /* 0x0000000105107824 */ /* 0x000fe400078e0a0c */
[----:B------:R-:W-:Y:S02]  /*d210*/  IMAD R7, R7, 0x10, R4 ;  /* 0x0000001007077824 */ /* 0x000fe400078e0204 */
[----:B------:R-:W-:Y:S02]  /*d220*/  IMAD.U32 R5, RZ, RZ, UR5 ;  /* 0x00000005ff057e24 */ /* 0x000fe4000f8e00ff */
[----:B------:R-:W-:Y:S02]  /*d230*/  IMAD R9, R6, 0x40, R7 ;  /* 0x0000004006097824 */ /* 0x000fe400078e0207 */
[----:B------:R-:W-:Y:S01]  /*d240*/  IMAD.U32 R4, RZ, RZ, UR4 ;  /* 0x00000004ff047e24 */ /* 0x000fe2000f8e00ff */
[----:B------:R-:W-:Y:S01]  /*d250*/  UIMAD.WIDE.U32 UR4, UR41, UR8, URZ ;  /* 0x00000008290472a5 */ /* 0x000fe2000f8e003f */
[----:B------:R-:W-:Y:S01]  /*d260*/  IMAD.U32 R5, RZ, RZ, UR6 ;  /* 0x00000006ff057e24 */ /* 0x000fe2000f8e00ff */
[----:B------:R-:W-:Y:S01]  /*d270*/  UIMAD UR6, UR41, UR9, UR7 ;  /* 0x00000009290672a4 */ /* 0x000fe2000f8e0207 */
[----:B------:R-:W-:-:S02]  /*d280*/  IMAD R6, R16, 0x8, R9 ;  /* 0x0000000810067824 */ /* 0x000fc400078e0209 */
[----:B------:R-:W-:Y:S01]  /*d290*/  IMAD R16, RZ, RZ, -UR41 ;  /* 0x80000029ff107e24 */ /* 0x000fe2000f8e02ff */
[----:B------:R-:W-:Y:S01]  /*d2a0*/  UIADD3 UR6, UR5, UR6, URZ ;  /* 0x0000000605067290 */ /* 0x000fe2000fffe03f */
[----:B----4-:R-:W-:Y:S01]  /*d2b0*/  IMAD R12, R18, UR10, RZ ;  /* 0x0000000a120c7c24 */ /* 0x010fe2000f8e02ff */
[----:B------:R-:W-:Y:S01]  /*d2c0*/  ULDC.64 UR8, c[0x0][0xb28] ;  /* 0x0002ca0000087ab9 */ /* 0x000fe20000000a00 */
[----:B--2---:R-:W-:Y:S02]  /*d2d0*/  IMAD R11, R22, 0x80, R6 ;  /* 0x00000080160b7824 */ /* 0x004fe400078e0206 */
[----:B-1----:R-:W-:Y:S02]  /*d2e0*/  IMAD R23, R23, R16, UR11 ;  /* 0x0000000b17177e24 */ /* 0x002fe4000f8e0210 */
[----:B------:R-:W-:Y:S02]  /*d2f0*/  IMAD R15, R19, UR12, R12 ;  /* 0x0000000c130f7c24 */ /* 0x000fe4000f8e020c */
[----:B------:R-:W-:Y:S01]  /*d300*/  IMAD.WIDE.U32 R4, R18, UR12, R4 ;  /* 0x0000000c12047c25 */ /* 0x000fe2000f8e0004 */
[----:B------:R-:W-:-:S03]  /*d310*/  SHF.R.S32.HI R16, RZ, 0x1f, R23 ;  /* 0x0000001fff107819 */ /* 0x000fc60000011417 */
[----:B0-----:R-:W-:-:S04]  /*d320*/  @P0 IMAD.HI.U32 R12, R11, R14, RZ ;  /* 0x0000000e0b0c0227 */ /* 0x001fc800078e00ff */
[----:B------:R-:W-:Y:S02]  /*d330*/  IMAD.U32 R7, RZ, RZ, UR5 ;  /* 0x00000005ff077e24 */ /* 0x000fe4000f8e00ff */
[----:B------:R-:W-:Y:S01]  /*d340*/  IMAD.U32 R6, RZ, RZ, UR4 ;  /* 0x00000004ff067e24 */ /* 0x000fe2000f8e00ff */
[----:B------:R-:W-:Y:S01]  /*d350*/  ULDC.64 UR4, c[0x0][0xbe0] ;  /* 0x0002f80000047ab9 */ /* 0x000fe20000000a00 */
[----:B------:R-:W-:Y:S01]  /*d360*/  IMAD.U32 R7, RZ, RZ, UR6 ;  /* 0x00000006ff077e24 */ /* 0x000fe2000f8e00ff */
[----:B------:R-:W-:Y:S01]  /*d370*/  ULDC.64 UR6, c[0x0][0xb48] ;  /* 0x0002d20000067ab9 */ /* 0x000fe20000000a00 */
[----:B------:R-:W-:Y:S02]  /*d380*/  IMAD.IADD R5, R5, 0x1, R15 ;  /* 0x0000000105057824 */ /* 0x000fe400078e020f */
[----:B---3--:R-:W-:Y:S02]  /*d390*/  IMAD R14, R20, UR10, RZ ;  /* 0x0000000a140e7c24 */ /* 0x008fe4000f8e02ff */
[----:B-----5:R-:W-:-:S04]  /*d3a0*/  @P0 IMAD.HI.U32 R152, R11, R152, RZ ;  /* 0x000000980b980227 */ /* 0x020fc800078e00ff */
[----:B------:R-:W-:Y:S01]  /*d3b0*/  IMAD.MOV.U32 R13, RZ, RZ, R11 ;  /* 0x000000ffff0d7224 */ /* 0x000fe200078e000b */
[----:B------:R-:W-:Y:S01]  /*d3c0*/  @P0 SHF.R.U32.HI R13, RZ, R17, R12 ;  /* 0x00000011ff0d0219 */ /* 0x000fe2000001160c */
[----:B------:R-:W-:Y:S02]  /*d3d0*/  IMAD R17, R21, UR12, R14 ;  /* 0x0000000c15117c24 */ /* 0x000fe4000f8e020e */
[----:B------:R-:W-:-:S04]  /*d3e0*/  IMAD.WIDE.U32 R6, R20, UR12, R6 ;  /* 0x0000000c14067c25 */ /* 0x000fc8000f8e0006 */
[----:B------:R-:W-:Y:S01]  /*d3f0*/  IMAD.MOV.U32 R15, RZ, RZ, R11 ;  /* 0x000000ffff0f7224 */ /* 0x000fe200078e000b */
[----:B------:R-:W-:Y:S01]  /*d400*/  @P0 SHF.R.U32.HI R15, RZ, R153, R152 ;  /* 0x00000099ff0f0219 */ /* 0x000fe20000011698 */
[----:B------:R-:W-:Y:S02]  /*d410*/  IMAD R12, R16, UR4, RZ ;  /* 0x00000004100c7c24 */ /* 0x000fe4000f8e02ff */
[----:B------:R-:W-:-:S04]  /*d420*/  IMAD.WIDE.U32 R4, R23, UR4, R4 ;  /* 0x0000000417047c25 */ /* 0x000fc8000f8e0004 */
[----:B------:R-:W-:Y:S01]  /*d430*/  IMAD.IADD R7, R7, 0x1, R17 ;  /* 0x0000000107077824 */ /* 0x000fe200078e0211 */
[----:B------:R-:W-:Y:S01]  /*d440*/  SHF.R.S32.HI R17, RZ, 0x1f, R13 ;  /* 0x0000001fff117819 */ /* 0x000fe2000001140d */
[----:B------:R-:W-:Y:S01]  /*d450*/  IMAD R14, R23, UR5, R12 ;  /* 0x00000005170e7c24 */ /* 0x000fe2000f8e020c */
[----:B------:R-:W-:Y:S01]  /*d460*/  IADD3 R4, P0, R13, R4, RZ ;  /* 0x000000040d047210 */ /* 0x000fe20007f1e0ff */
[----:B------:R-:W-:Y:S01]  /*d470*/  IMAD R16, R16, UR6, RZ ;  /* 0x0000000610107c24 */ /* 0x000fe2000f8e02ff */
[----:B------:R-:W-:Y:S01]  /*d480*/  SHF.R.S32.HI R12, RZ, 0x1f, R15 ;  /* 0x0000001fff0c7819 */ /* 0x000fe2000001140f */
[----:B------:R-:W-:Y:S01]  /*d490*/  IMAD.MOV R13, RZ, RZ, -R13 ;  /* 0x000000ffff0d7224 */ /* 0x000fe200078e0a0d */
[----:B------:R-:W-:Y:S01]  /*d4a0*/  ULDC.64 UR4, c[0x0][0xb30] ;  /* 0x0002cc0000047ab9 */ /* 0x000fe20000000a00 */
[----:B------:R-:W-:Y:S01]  /*d4b0*/  IMAD R19, R23, UR7, R16 ;  /* 0x0000000717137c24 */ /* 0x000fe2000f8e0210 */
[----:B------:R-:W-:Y:S01]  /*d4c0*/  IADD3.X R5, R17, R5, R14, P0, !PT ;  /* 0x0000000511057210 */ /* 0x000fe200007fe40e */
[----:B------:R-:W-:-:S02]  /*d4d0*/  IMAD.MOV R16, RZ, RZ, -R15 ;  /* 0x000000ffff107224 */ /* 0x000fc400078e0a0f */
[----:B------:R-:W-:Y:S02]  /*d4e0*/  IMAD R12, R12, UR4, RZ ;  /* 0x000000040c0c7c24 */ /* 0x000fe4000f8e02ff */
        /* <DEDUP_REMOVED lines=31> */
[----:B------:R-:W-:Y:S01]  /*d6e0*/  SHFL.IDX PT, R12, R16, RZ, 0x1c1f ;  /* 0x001c1fff100c7589 */ /* 0x000fe200000e0000 */
[----:B------:R-:W-:Y:S01]  /*d6f0*/  LOP3.LUT P0, RZ, R0, 0x3, RZ, 0xc0, !PT ;  /* 0x0000000300ff7812 */ /* 0x000fe2000780c0ff */
[C---:B------:R-:W-:Y:S01]  /*d700*/  VIADD R9, R11.reuse, 0x8 ;  /* 0x000000080b097836 */ /* 0x040fe20000000000 */
[----:B------:R-:W-:Y:S01]  /*d710*/  UIADD3 UR4, UR4, 0x22820, URZ ;  /* 0x0002282004047890 */ /* 0x000fe2000fffe03f */
[----:B------:R-:W0:Y:S01]  /*d720*/  SHFL.IDX PT, R13, R17, RZ, 0x1c1f ;  /* 0x001c1fff110d7589 */ /* 0x000e2200000e0000 */
[----:B------:R-:W-:-:S02]  /*d730*/  ISETP.GE.OR P1, PT, R11, R8, P0 ;  /* 0x000000080b00720c */ /* 0x000fc40000726670 */
[-C--:B------:R-:W-:Y:S01]  /*d740*/  ISETP.GE.OR P0, PT, R9, R8.reuse, P0 ;  /* 0x000000080900720c */ /* 0x080fe20000706670 */
[----:B------:R1:W2:Y:S01]  /*d750*/  SHFL.IDX PT, R15, R17, 0x1, 0x1c1f ;  /* 0x003c1f00110f7f89 */ /* 0x0002a200000e0000 */
[----:B------:R-:W-:Y:S01]  /*d760*/  UPRMT UR4, URZ, 0x654, UR4 ;  /* 0x000006543f047896 */ /* 0x000fe20008000004 */
[----:B------:R-:W-:Y:S02]  /*d770*/  ISETP.GE.AND P2, PT, R11, R8, PT ;  /* 0x000000080b00720c */ /* 0x000fe40003f46270 */
[----:B------:R3:W4:Y:S01]  /*d780*/  SHFL.IDX PT, R4, R6, RZ, 0x1c1f ;  /* 0x001c1fff06047589 */ /* 0x00072200000e0000 */
[----:B-1----:R-:W-:-:S03]  /*d790*/  LOP3.LUT R17, R10, 0x7ffffffc, RZ, 0xc0, !PT ;  /* 0x7ffffffc0a117812 */ /* 0x002fc600078ec0ff */
[----:B------:R3:W1:Y:S02]  /*d7a0*/  SHFL.IDX PT, R5, R7, RZ, 0x1c1f ;  /* 0x001c1fff07057589 */ /* 0x00066400000e0000 */
[----:B------:R-:W-:Y:S01]  /*d7b0*/  SYNCS.ARRIVE.TRANS64.RED.A1T0 RZ, [UR4], RZ ;  /* 0x000000ffffff79a7 */ /* 0x000fe20008100404 */
[----:B------:R-:W-:-:S04]  /*d7c0*/  IMAD.IADD R0, R0, 0x1, -R17 ;  /* 0x0000000100007824 */ /* 0x000fc800078e0a11 */
[----:B------:R-:W-:Y:S01]  /*d7d0*/  IMAD.SHL.U32 R0, R0, 0x2, RZ ;  /* 0x0000000200007824 */ /* 0x000fe200078e00ff */
[----:B0-----:R3:W-:Y:S04]  /*d7e0*/  @!P1 ST.E desc[UR36][R12.64], R3 ;  /* 0x000000030c009985 */ /* 0x0017e8000c101924 */
[----:B--2---:R3:W-:Y:S01]  /*d7f0*/  @!P0 ST.E desc[UR36][R14.64], R2 ;  /* 0x000000020e008985 */ /* 0x0047e2000c101924 */
[----:B------:R-:W-:Y:S05]  /*d800*/  @P2 BRA `(.L_x_11061) ;  /* 0x0000000800f82947 */ /* 0x000fea0003800000 */
[C---:B---3--:R-:W-:Y:S01]  /*d810*/  VIADD R2, R0.reuse, 0x8 ;  /* 0x0000000800027836 */ /* 0x048fe20000000000 */
        /* <DEDUP_REMOVED lines=10> */
[----:B------:R-:W-:Y:S01]  /*d8c0*/  ISETP.GE.AND P0, PT, R16, UR4, PT ;  /* 0x0000000410007c0c */ /* 0x000fe2000bf06270 */
[C---:B------:R-:W-:Y:S01]  /*d8d0*/  VIADD R19, R0.reuse, 0x38 ;  /* 0x0000003800137836 */ /* 0x040fe20000000000 */
[----:B------:R-:W-:Y:S01]  /*d8e0*/  ISETP.GE.AND P1, PT, R17, UR4, PT ;  /* 0x0000000411007c0c */ /* 0x000fe2000bf26270 */
[----:B------:R-:W-:-:S02]  /*d8f0*/  VIADD R20, R0, 0x40 ;  /* 0x0000004000147836 */ /* 0x000fc40000000000 */
[----:B------:R-:W-:Y:S02]  /*d900*/  VIADD R21, R0, 0x48 ;  /* 0x0000004800157836 */ /* 0x000fe40000000000 */
[----:B------:R-:W-:Y:S01]  /*d910*/  @!P3 LEA.HI R2, R2, R2, RZ, 0x1 ;  /* 0x000000020202b211 */ /* 0x000fe200078f08ff */
[C---:B------:R-:W-:Y:S01]  /*d920*/  VIADD R22, R0.reuse, 0x50 ;  /* 0x0000005000167836 */ /* 0x040fe20000000000 */
[----:B------:R-:W-:Y:S01]  /*d930*/  @!P4 LEA.HI R3, R3, R3, RZ, 0x1 ;  /* 0x000000030303c211 */ /* 0x000fe200078f08ff */
[----:B------:R-:W-:Y:S01]  /*d940*/  VIADD R23, R0, 0x58 ;  /* 0x0000005800177836 */ /* 0x000fe20000000000 */
[----:B------:R-:W-:Y:S02]  /*d950*/  @!P5 LEA.HI R10, R10, R10, RZ, 0x1 ;  /* 0x0000000a0a0ad211 */ /* 0x000fe400078f08ff */
[----:B------:R-:W-:Y:S02]  /*d960*/  @!P3 LOP3.LUT R11, R2, 0xfffffffe, RZ, 0xc0, !PT ;  /* 0xfffffffe020bb812 */ /* 0x000fe400078ec0ff */
[----:B------:R-:W-:Y:S01]  /*d970*/  @!P4 LOP3.LUT R13, R3, 0xfffffffe, RZ, 0xc0, !PT ;  /* 0xfffffffe030dc812 */ /* 0x000fe200078ec0ff */
[----:B-1--4-:R-:W-:Y:S01]  /*d980*/  @!P2 IMAD.WIDE R2, R0, 0x4, R4 ;  /* 0x000000040002a825 */ /* 0x012fe200078e0204 */
        /* <DEDUP_REMOVED lines=115> */
[----:B------:R-:W-:Y:S01]  /*e0c0*/  @!P5 LOP3.LUT R21, R21, 0xfffffffe, RZ, 0xc0, !PT ;  /* 0xfffffffe1515d812 */ /* 0x000fe200078ec0ff */
[----:B------:R-:W-:Y:S01]  /*e0d0*/  VIADD R20, R0, 0xd8 ;  /* 0x000000d800147836 */ /* 0x000fe20000000000 */
[----:B----4-:R-:W-:-:S02]  /*e0e0*/  @!P6 LOP3.LUT R17, R22, 0xfffffffe, RZ, 0xc0, !PT ;  /* 0xfffffffe1611e812 */ /* 0x010fc400078ec0ff */
        /* <DEDUP_REMOVED lines=48> */
.L_x_11061:
[----:B------:R-:W-:Y:S05]  /*e3f0*/  BSYNC B0 ;  /* 0x0000000000007941 */ /* 0x000fea0003800000 */
.L_x_11060:
[----:B------:R-:W-:Y:S01]  /*e400*/  ISETP.GE.AND P0, PT, R9, R8, PT ;  /* 0x000000080900720c */ /* 0x000fe20003f06270 */
[----:B0--3--:R0:W2:Y:S04]  /*e410*/  SHFL.IDX PT, R3, R7, 0x1, 0x1c1f ;  /* 0x003c1f0007037f89 */ /* 0x0090a800000e0000 */
[----:B------:R0:W3:Y:S08]  /*e420*/  SHFL.IDX PT, R2, R6, 0x1, 0x1c1f ;  /* 0x003c1f0006027f89 */ /* 0x0000f000000e0000 */
[----:B0-----:R-:W-:Y:S05]  /*e430*/  @P0 BRA `(.L_x_10972) ;  /* 0x0000004800d80947 */ /* 0x001fea0003800000 */
[C---:B----4-:R-:W-:Y:S01]  /*e440*/  VIADD R4, R0.reuse, 0x8 ;  /* 0x0000000800047836 */ /* 0x050fe20000000000 */
        /* <DEDUP_REMOVED lines=12> */
[C---:B------:R-:W-:Y:S02]  /*e510*/  VIADD R15, R0.reuse, 0x40 ;  /* 0x00000040000f7836 */ /* 0x040fe40000000000 */
[----:B------:R-:W-:Y:S02]  /*e520*/  VIADD R16, R0, 0x48 ;  /* 0x0000004800107836 */ /* 0x000fe40000000000 */
[----:B------:R-:W-:Y:S01]  /*e530*/  @!P1 LEA.HI R4, R4, R4, RZ, 0x1 ;  /* 0x0000000404049211 */ /* 0x000fe200078f08ff */
[C---:B------:R-:W-:Y:S01]  /*e540*/  VIADD R18, R0.reuse, 0x50 ;  /* 0x0000005000127836 */ /* 0x040fe20000000000 */
[----:B------:R-:W-:Y:S01]  /*e550*/  @!P2 LEA.HI R5, R5, R5, RZ, 0x1 ;  /* 0x000000050505a211 */ /* 0x000fe200078f08ff */
[----:B------:R-:W-:Y:S01]  /*e560*/  VIADD R19, R0, 0x58 ;  /* 0x0000005800137836 */ /* 0x000fe20000000000 */
[----:B------:R-:W-:Y:S01]  /*e570*/  @!P1 LOP3.LUT R7, R4, 0xfffffffe, RZ, 0xc0, !PT ;  /* 0xfffffffe04079812 */ /* 0x000fe200078ec0ff */
[C---:B------:R-:W-:Y:S01]  /*e580*/  VIADD R20, R0.reuse, 0x80 ;  /* 0x0000008000147836 */ /* 0x040fe20000000000 */
[----:B------:R-:W-:Y:S01]  /*e590*/  @!P2 LOP3.LUT R9, R5, 0xfffffffe, RZ, 0xc0, !PT ;  /* 0xfffffffe0509a812 */ /* 0x000fe200078ec0ff */
[----:B--23--:R-:W-:Y:S01]  /*e5a0*/  @!P0 IMAD.WIDE R4, R0, 0x4, R2 ;  /* 0x0000000400048825 */ /* 0x00cfe200078e0202 */
        /* <DEDUP_REMOVED lines=169> */
.L_x_11059:
        /* <DEDUP_REMOVED lines=60> */
.L_x_10970:
        /* <DEDUP_REMOVED lines=18> */
.L_x_11062:
[----:B------:R-:W-:Y:S01]  /*f520*/  ULDC UR7, c[0x0][0xc50] ;  /* 0x0003140000077ab9 */ /* 0x000fe20000000800 */
[----:B------:R-:W-:Y:S01]  /*f530*/  UMOV UR39, UR6 ;  /* 0x0000000600277c82 */ /* 0x000fe20008000000 */
[----:B------:R-:W-:-:S11]  /*f540*/  UISETP.NE.AND UP0, UPT, UR7, 0x1, UPT ;  /* 0x000000010700788c */ /* 0x000fd6000bf05270 */
[----:B------:R-:W-:Y:S01]  /*f550*/  @UP0 ULDC UR4, c[0x0][0xc54] ;  /* 0x0003150000040ab9 */ /* 0x000fe20000000800 */
[----:B------:R-:W-:Y:S01]  /*f560*/  @UP0 ULDC UR8, c[0x0][0xc58] ;  /* 0x0003160000080ab9 */ /* 0x000fe20000000800 */
[----:B------:R-:W-:-:S04]  /*f570*/  UIMAD.WIDE.U32 UR4, UR6, UR4, URZ ;  /* 0x00000004060472a5 */ /* 0x000fc8000f8e003f */
[----:B------:R-:W-:-:S12]  /*f580*/  @UP0 USHF.R.U32.HI UR39, URZ, UR8, UR5 ;  /* 0x000000083f270299 */ /* 0x000fd80008011605 */
.L_x_11063:
        /* <DEDUP_REMOVED lines=53> */
.L_x_11066:
[----:B------:R-:W-:-:S11]  /*f8e0*/  UISETP.NE.AND UP0, UPT, UR5, 0x1, UPT ;  /* 0x000000010500788c */ /* 0x000fd6000bf05270 */
[----:B------:R-:W-:Y:S02]  /*f8f0*/  @UP0 ULDC.64 UR12, c[0x0][0x9e8] ;  /* 0x00027a00000c0ab9 */ /* 0x000fe40000000a00 */
[----:B------:R-:W-:-:S04]  /*f900*/  UIMAD.WIDE.U32 UR6, UR8, UR12, URZ ;  /* 0x0000000c080672a5 */ /* 0x000fc8000f8e003f */
[----:B------:R-:W-:-:S12]  /*f910*/  @UP0 USHF.R.U32.HI UR8, URZ, UR13, UR7 ;  /* 0x0000000d3f080299 */ /* 0x000fd80008011607 */
.L_x_11067:
[----:B------:R-:W-:-:S04]  /*f920*/  UIMAD UR8, UR8, UR5, UR5 ;  /* 0x00000005080872a4 */ /* 0x000fc8000f8e0205 */
[----:B------:R-:W-:-:S04]  /*f930*/  UISETP.LT.AND UP0, UPT, UR4, UR8, UPT ;  /* 0x000000080400728c */ /* 0x000fc8000bf01270 */
[----:B------:R-:W-:-:S12]  /*f940*/  USEL UR4, UR4, UR8, UP0 ;  /* 0x0000000804047287 */ /* 0x000fd80008000000 */
.L_x_11065:
        /* <DEDUP_REMOVED lines=26> */
.L_x_11069:
[----:B------:R-:W-:-:S11]  /*faf0*/  UISETP.NE.AND UP0, UPT, UR5, 0x1, UPT ;  /* 0x000000010500788c */ /* 0x000fd6000bf05270 */
[----:B------:R-:W-:Y:S02]  /*fb00*/  @UP0 ULDC.64 UR10, c[0x0][0x9e8] ;  /* 0x00027a00000a0ab9 */ /* 0x000fe40000000a00 */
[----:B------:R-:W-:-:S04]  /*fb10*/  UIMAD.WIDE.U32 UR6, UR4, UR10, URZ ;  /* 0x0000000a040672a5 */ /* 0x000fc8000f8e003f */
[----:B------:R-:W-:-:S12]  /*fb20*/  @UP0 USHF.R.U32.HI UR4, URZ, UR11, UR7 ;  /* 0x0000000b3f040299 */ /* 0x000fd80008011607 */
.L_x_11070:
[----:B------:R-:W-:-:S04]  /*fb30*/  UIMAD UR4, UR4, UR5, URZ ;  /* 0x00000005040472a4 */ /* 0x000fc8000f8e023f */
[----:B------:R-:W-:-:S04]  /*fb40*/  UISETP.LT.AND UP0, UPT, UR8, UR4, UPT ;  /* 0x000000040800728c */ /* 0x000fc8000bf01270 */
[----:B------:R-:W-:-:S12]  /*fb50*/  USEL UR8, UR8, UR4, !UP0 ;  /* 0x0000000408087287 */ /* 0x000fd8000c000000 */
.L_x_11068:
        /* <DEDUP_REMOVED lines=44> */
.L_x_11071:
        /* <DEDUP_REMOVED lines=32> */
.L_x_11072:
        /* <DEDUP_REMOVED lines=20> */
.L_x_11074:
        /* <DEDUP_REMOVED lines=15> */
.L_x_11073:
[----:B------:R-:W0:Y:S01]  /*10250*/  LDC.64 R4, c[0x0][0x9f8] ;  /* 0x00027e00ff047b82 */ /* 0x000e220000000a00 */
[----:B------:R-:W-:-:S07]  /*10260*/  IMAD.MOV.U32 R30, RZ, RZ, R33 ;  /* 0x000000ffff1e7224 */ /* 0x000fce00078e0021 */
[----:B------:R-:W1:Y:S01]  /*10270*/  LDC R29, c[0x0][0x430] ;  /* 0x00010c00ff1d7b82 */ /* 0x000e620000000800 */
[C---:B------:R-:W-:Y:S01]  /*10280*/  IMAD.SHL.U32 R28, R17.reuse, 0x10, RZ ;  /* 0x00000010111c7824 */ /* 0x040fe200078e00ff */
[----:B------:R-:W-:Y:S01]  /*10290*/  LOP3.LUT R7, R17, 0x7f, RZ, 0xc0, !PT ;  /* 0x0000007f11077812 */ /* 0x000fe200078ec0ff */
[----:B------:R-:W-:Y:S01]  /*102a0*/  VIADD R9, R31, 0xffffffff ;  /* 0xffffffff1f097836 */ /* 0x000fe20000000000 */
        /* <DEDUP_REMOVED lines=12> */
[----:B------:R-:W-:-:S04]  /*10370*/  IMAD R13, R9, 0x60, R26 ;  /* 0x00000060090d7824 */ /* 0x000fc800078e021a */
[C---:B-----5:R-:W-:Y:S01]  /*10380*/  IMAD.IADD R0, R13.reuse, 0x1, R32 ;  /* 0x000000010d007824 */ /* 0x060fe200078e0220 */
[----:B------:R-:W-:Y:S01]  /*10390*/  ISETP.GE.AND P0, PT, R13, UR41, PT ;  /* 0x000000290d007c0c */ /* 0x000fe2000bf06270 */
[----:B------:R-:W1:Y:S01]  /*103a0*/  @P1 LDC R3, c[0x0][0x434] ;  /* 0x00010d00ff031b82 */ /* 0x000e620000000800 */
[----:B------:R-:W-:Y:S02]  /*103b0*/  @P1 LOP3.LUT R2, R2, 0x40, RZ, 0xfc, !PT ;  /* 0x0000004002021812 */ /* 0x000fe400078efcff */
[----:B------:R-:W-:-:S05]  /*103c0*/  ISETP.GT.U32.OR P0, PT, R26, 0x5f, P0 ;  /* 0x0000005f1a00780c */ /* 0x000fca0000704470 */
[----:B0-----:R-:W0:Y:S08]  /*103d0*/  @P1 LDC R5, c[0x0][0x438] ;  /* 0x00010e00ff051b82 */ /* 0x001e300000000800 */
[----:B------:R-:W3:Y:S08]  /*103e0*/  @!P0 LDC.64 R10, c[0x0][0x428] ;  /* 0x00010a00ff0a8b82 */ /* 0x000ef00000000a00 */
[----:B------:R-:W4:Y:S01]  /*103f0*/  @!P0 LDC.64 R12, c[0x0][0x418] ;  /* 0x00010600ff0c8b82 */ /* 0x000f220000000a00 */
[----:B-1----:R-:W-:-:S04]  /*10400*/  @P1 IMAD.HI.U32 R4, R0, R3, RZ ;  /* 0x0000000300041227 */ /* 0x002fc800078e00ff */
[----:B------:R-:W-:Y:S01]  /*10410*/  IMAD.MOV.U32 R3, RZ, RZ, R0 ;  /* 0x000000ffff037224 */ /* 0x000fe200078e0000 */
[----:B0-----:R-:W-:-:S04]  /*10420*/  @P1 SHF.R.U32.HI R3, RZ, R5, R4 ;  /* 0x00000005ff031219 */ /* 0x001fc80000011604 */
[----:B------:R-:W-:Y:S02]  /*10430*/  @!P0 SHF.R.S32.HI R5, RZ, 0x1f, R3 ;  /* 0x0000001fff058819 */ /* 0x000fe40000011403 */
[----:B--2---:R-:W-:-:S05]  /*10440*/  SHF.R.S32.HI R25, RZ, 0x1f, R30 ;  /* 0x0000001fff197819 */ /* 0x004fca000001141e */
[----:B---3--:R-:W-:-:S04]  /*10450*/  @!P0 IMAD R4, R25, R10, RZ ;  /* 0x0000000a19048224 */ /* 0x008fc800078e02ff */
[----:B------:R-:W-:Y:S02]  /*10460*/  @!P0 IMAD R15, R30, R11, R4 ;  /* 0x0000000b1e0f8224 */ /* 0x000fe400078e0204 */
[----:B------:R-:W-:-:S04]  /*10470*/  @!P0 IMAD.MOV.U32 R4, RZ, RZ, R3 ;  /* 0x000000ffff048224 */ /* 0x000fc800078e0003 */
[----:B------:R-:W-:-:S04]  /*10480*/  @!P0 IMAD.WIDE.U32 R10, R30, R10, R4 ;  /* 0x0000000a1e0a8225 */ /* 0x000fc800078e0004 */
[----:B------:R-:W-:Y:S01]  /*10490*/  @!P0 IMAD.IADD R5, R11, 0x1, R15 ;  /* 0x000000010b058824 */ /* 0x000fe200078e020f */
[----:B----4-:R-:W-:-:S04]  /*104a0*/  @!P0 LEA R4, P1, R10, R12, 0x2 ;  /* 0x0000000c0a048211 */ /* 0x010fc800078210ff */
        /* <DEDUP_REMOVED lines=20> */
.L_x_11116:
[----:B------:R-:W-:Y:S01]  /*105f0*/  ULOP3.LUT UR4, UR42, 0x2, URZ, 0xfc, !UPT ;  /* 0x000000022a047892 */ /* 0x000fe2000f8efc3f */
[--C-:B-----5:R-:W-:Y:S02]  /*10600*/  @!P0 SHF.R.S32.HI R5, RZ, 0x1f, R4.reuse ;  /* 0x0000001fff058819 */ /* 0x120fe40000011404 */
[----:B------:R-:W-:Y:S02]  /*10610*/  CS2R R36, SRZ ;  /* 0x0000000000247805 */ /* 0x000fe4000001ff00 */
[----:B------:R-:W-:Y:S01]  /*10620*/  LOP3.LUT R2, R2, 0xffffffdf, RZ, 0xc0, !PT ;  /* 0xffffffdf02027812 */ /* 0x000fe200078ec0ff */
[----:B------:R-:W-:Y:S01]  /*10630*/  @!P0 IMAD.MOV.U32 R36, RZ, RZ, R4 ;  /* 0x000000ffff248224 */ /* 0x000fe200078e0004 */
[----:B------:R-:W-:Y:S01]  /*10640*/  SEL R19, RZ, 0x1, P2 ;  /* 0x00000001ff137807 */ /* 0x000fe20001000000 */
[----:B------:R-:W-:Y:S01]  /*10650*/  IMAD.U32 R34, RZ, RZ, UR4 ;  /* 0x00000004ff227e24 */ /* 0x000fe2000f8e00ff */
[----:B------:R-:W-:Y:S01]  /*10660*/  LOP3.LUT R2, R2, 0xffffff7f, RZ, 0xc0, !PT ;  /* 0xffffff7f02027812 */ /* 0x000fe200078ec0ff */
[----:B------:R-:W-:Y:S01]  /*10670*/  @!P0 IMAD.MOV.U32 R37, RZ, RZ, R5 ;  /* 0x000000ffff258224 */ /* 0x000fe200078e0005 */
[----:B------:R-:W-:Y:S01]  /*10680*/  ISETP.GT.U32.AND P0, PT, R26, 0x5f, PT ;  /* 0x0000005f1a00780c */ /* 0x000fe20003f04070 */
[----:B------:R-:W-:Y:S01]  /*10690*/  IMAD.U32 R22, RZ, RZ, UR39 ;  /* 0x00000027ff167e24 */ /* 0x000fe2000f8e00ff */
[----:B------:R-:W-:Y:S01]  /*106a0*/  ISETP.NE.AND P1, PT, R34, 0x3, PT ;  /* 0x000000032200780c */ /* 0x000fe20003f25270 */
[----:B------:R-:W-:-:S03]  /*106b0*/  IMAD.MOV R23, RZ, RZ, -R3 ;  /* 0x000000ffff177224 */ /* 0x000fc600078e0a03 */
[----:B------:R-:W-:Y:S01]  /*106c0*/  SHF.R.S32.HI R22, RZ, 0x1f, R22 ;  /* 0x0000001fff167819 */ /* 0x000fe20000011416 */
[----:B------:R-:W-:-:S06]  /*106d0*/  IMAD R23, R29, R23, R0 ;  /* 0x000000171d177224 */ /* 0x000fcc00078e0200 */
[----:B------:R-:W-:-:S04]  /*106e0*/  @P0 LOP3.LUT R2, R2, 0x80, RZ, 0xfc, !PT ;  /* 0x0000008002020812 */ /* 0x000fc800078efcff */
[----:B------:R-:W-:Y:S01]  /*106f0*/  @P1 LOP3.LUT R2, R2, 0x20, RZ, 0xfc, !PT ;  /* 0x0000002002021812 */ /* 0x000fe200078efcff */
[----:B------:R-:W-:Y:S06]  /*10700*/  @!P1 BRA `(.L_x_11076) ;  /* 0x0000000000049947 */ /* 0x000fec0003800000 */
[----:B------:R-:W-:Y:S01]  /*10710*/  BPT.TRAP 0x1 ;  /* 0x000000040000795c */ /* 0x000fe20000300000 */
.L_x_11076:
[----:B------:R-:W-:-:S05]  /*10720*/  IMAD.MOV.U32 R0, RZ, RZ, 0x1 ;  /* 0x00000001ff007424 */ /* 0x000fca00078e00ff */
[----:B------:R-:W-:-:S04]  /*10730*/  SHF.L.U32 R0, R0, 0x1f, RZ ;  /* 0x0000001f00007819 */ /* 0x000fc800000006ff */
[----:B------:R-:W0:Y:S02]  /*10740*/  SYNCS.PHASECHK.TRANS64.TRYWAIT P0, [UR47+0x22840], R0 ;  /* 0x02284000ff0075a7 */ /* 0x000e24000800016f */
[----:B0-----:R-:W-:Y:S05]  /*10750*/  @!P0 BRA `(.L_x_11077) ;  /* 0x0000002c00108947 */ /* 0x001fea0003800000 */
.L_x_11117:
[----:B------:R-:W-:Y:S01]  /*10760*/  SHF.R.S32.HI R18, RZ, 0x1f, R23 ;  /* 0x0000001fff127819 */ /* 0x000fe20000011417 */
[----:B------:R-:W-:Y:S01]  /*10770*/  ULDC.64 UR4, c[0x0][0x300] ;  /* 0x0000c00000047ab9 */ /* 0x000fe20000000a00 */
[----:B------:R-:W-:Y:S01]  /*10780*/  R2UR UR6, R22 ;  /* 0x00000000160672ca */ /* 0x000fe200000e0000 */
[----:B------:R-:W-:Y:S01]  /*10790*/  IMAD.WIDE.U32 R4, R23, UR4, RZ ;  /* 0x0000000417047c25 */ /* 0x000fe2000f8e00ff */
[----:B------:R-:W-:-:S03]  /*107a0*/  LOP3.LUT R2, R2, 0xfffffffd, RZ, 0xc0, !PT ;  /* 0xfffffffd02027812 */ /* 0x000fc600078ec0ff */
[----:B0-----:R-:W-:-:S04]  /*107b0*/  IMAD R0, R18, UR4, RZ ;  /* 0x0000000412007c24 */ /* 0x001fc8000f8e02ff */
        /* <DEDUP_REMOVED lines=18> */
[----:B------:R-:W-:Y:S01]  /*108e0*/  LEA.HI.X R0, R4, UR7, R5, 0x1, P0 ;  /* 0x0000000704007c11 */ /* 0x000fe200080f0c05 */
[----:B------:R-:W-:Y:S01]  /*108f0*/  IMAD.MOV.U32 R4, RZ, RZ, -0x60 ;  /* 0xffffffa0ff047424 */ /* 0x000fe200078e00ff */
[----:B------:R-:W-:-:S03]  /*10900*/  LOP3.LUT R5, R6, 0x1c0, RZ, 0xc0, !PT ;  /* 0x000001c006057812 */ /* 0x000fc600078ec0ff */
[----:B------:R-:W-:Y:S01]  /*10910*/  IMAD R4, R9, R4, UR41 ;  /* 0x0000002909047e24 */ /* 0x000fe2000f8e0204 */
[----:B------:R-:W-:-:S03]  /*10920*/  LOP3.LUT R6, R5, 0x38, R6, 0xf8, !PT ;  /* 0x0000003805067812 */ /* 0x000fc600078ef806 */
[----:B------:R-:W-:Y:S01]  /*10930*/  IMAD.IADD R35, R4, 0x1, -R27 ;  /* 0x0000000104237824 */ /* 0x000fe200078e0a1b */
[----:B------:R-:W-:Y:S01]  /*10940*/  LOP3.LUT R6, R6, 0x38, R17, 0x78, !PT ;  /* 0x0000003806067812 */ /* 0x000fe200078e7811 */
[----:B------:R-:W-:Y:S01]  /*10950*/  IMAD.SHL.U32 R17, R7, 0x8, RZ ;  /* 0x0000000807117824 */ /* 0x000fe200078e00ff */
[----:B------:R-:W-:Y:S02]  /*10960*/  @P2 LOP3.LUT R2, R2, 0x2, RZ, 0xfc, !PT ;  /* 0x0000000202022812 */ /* 0x000fe400078efcff */
[----:B------:R-:W-:Y:S02]  /*10970*/  ISETP.GE.AND P0, PT, R35, 0x1, PT ;  /* 0x000000012300780c */ /* 0x000fe40003f06270 */
[----:B------:R-:W-:Y:S01]  /*10980*/  LOP3.LUT R17, R6, 0x200, R17, 0xf8, !PT ;  /* 0x0000020006117812 */ /* 0x000fe200078ef811 */
[----:B------:R-:W-:Y:S10]  /*10990*/  BRA.DIV UR5, `(.L_x_11078) ;  /* 0x0000002a05987947 */ /* 0x000ff4000b800000 */
        /* <DEDUP_REMOVED lines=37> */
.L_x_11131:
        /* <DEDUP_REMOVED lines=15> */
.L_x_11079:
        /* <DEDUP_REMOVED lines=23> */
.L_x_11080:
[----:B------:R-:W-:Y:S01]  /*10e50*/  UISETP.NE.AND UP0, UPT, UR48, URZ, UPT ;  /* 0x0000003f3000728c */ /* 0x000fe2000bf05270 */
[----:B------:R-:W-:Y:S01]  /*10e60*/  VIADD R0, R26, UR40 ;  /* 0x000000281a007c36 */ /* 0x000fe20008000000 */
[----:B------:R-:W-:Y:S01]  /*10e70*/  R2UR UR6, R22 ;  /* 0x00000000160672ca */ /* 0x000fe200000e0000 */
[----:B------:R-:W-:Y:S01]  /*10e80*/  ULDC.64 UR8, c[0x0][0x2d8] ;  /* 0x0000b60000087ab9 */ /* 0x000fe20000000a00 */
[----:B------:R-:W-:Y:S01]  /*10e90*/  SHF.R.S32.HI R8, RZ, 0x1f, R33 ;  /* 0x0000001fff087819 */ /* 0x000fe20000011421 */
[----:B------:R-:W-:Y:S01]  /*10ea0*/  IMAD.MOV.U32 R9, RZ, RZ, R0 ;  /* 0x000000ffff097224 */ /* 0x000fe200078e0000 */
[----:B------:R-:W-:-:S05]  /*10eb0*/  PLOP3.LUT P0, PT, PT, PT, UP0, 0x80, 0x0 ;  /* 0x000000000000781c */ /* 0x000fca0003f0f008 */
[----:B------:R-:W-:-:S04]  /*10ec0*/  @UP0 ULDC UR4, c[0x0][0x44c] ;  /* 0x0001130000040ab9 */ /* 0x000fc80000000800 */
[----:B------:R-:W-:-:S04]  /*10ed0*/  UIMAD UR6, UR6, UR8, URZ ;  /* 0x00000008060672a4 */ /* 0x000fc8000f8e023f */
[----:B------:R-:W-:Y:S01]  /*10ee0*/  @P0 IMAD.HI.U32 R3, R0, UR4, RZ ;  /* 0x0000000400030c27 */ /* 0x000fe2000f8e00ff */
[----:B------:R-:W-:Y:S01]  /*10ef0*/  PLOP3.LUT P0, PT, PT, PT, UP0, 0x80, 0x0 ;  /* 0x000000000000781c */ /* 0x000fe20003f0f008 */
[----:B------:R-:W-:Y:S01]  /*10f00*/  @UP0 ULDC UR4, c[0x0][0x450] ;  /* 0x0001140000040ab9 */ /* 0x000fe20000000800 */
[----:B------:R-:W-:-:S11]  /*10f10*/  UIMAD UR6, UR39, UR9, UR6 ;  /* 0x00000009270672a4 */ /* 0x000fd6000f8e0206 */
[----:B------:R-:W-:Y:S01]  /*10f20*/  @P0 SHF.R.U32.HI R9, RZ, UR4, R3 ;  /* 0x00000004ff090c19 */ /* 0x000fe20008011603 */
[----:B------:R-:W-:Y:S01]  /*10f30*/  UIMAD.WIDE.U32 UR4, UR39, UR8, URZ ;  /* 0x00000008270472a5 */ /* 0x000fe2000f8e003f */
[----:B------:R-:W0:Y:S02]  /*10f40*/  LDC R3, c[0x0][0x448] ;  /* 0x00011200ff037b82 */ /* 0x000e240000000800 */
[----:B------:R-:W-:Y:S01]  /*10f50*/  ULDC.64 UR8, c[0x0][0x2e0] ;  /* 0x0000b80000087ab9 */ /* 0x000fe20000000a00 */
[----:B------:R-:W-:Y:S01]  /*10f60*/  UIADD3 UR6, UR5, UR6, URZ ;  /* 0x0000000605067290 */ /* 0x000fe2000fffe03f */
[----:B------:R-:W-:Y:S02]  /*10f70*/  IMAD R8, R8, UR8, RZ ;  /* 0x0000000808087c24 */ /* 0x000fe4000f8e02ff */
[----:B------:R-:W-:Y:S02]  /*10f80*/  IMAD.U32 R4, RZ, RZ, UR4 ;  /* 0x00000004ff047e24 */ /* 0x000fe4000f8e00ff */
[----:B------:R-:W-:Y:S01]  /*10f90*/  IMAD.U32 R5, RZ, RZ, UR5 ;  /* 0x00000005ff057e24 */ /* 0x000fe2000f8e00ff */
[----:B------:R-:W-:Y:S01]  /*10fa0*/  ULDC.64 UR4, c[0x0][0x2d0] ;  /* 0x0000b40000047ab9 */ /* 0x000fe20000000a00 */
[----:B------:R-:W-:-:S02]  /*10fb0*/  IMAD.U32 R7, RZ, RZ, UR6 ;  /* 0x00000006ff077e24 */ /* 0x000fc4000f8e00ff */
[----:B------:R-:W-:Y:S02]  /*10fc0*/  IMAD.MOV.U32 R6, RZ, RZ, R4 ;  /* 0x000000ffff067224 */ /* 0x000fe400078e0004 */
[C---:B------:R-:W-:Y:S02]  /*10fd0*/  IMAD R11, R33.reuse, UR9, R8 ;  /* 0x00000009210b7c24 */ /* 0x040fe4000f8e0208 */
[----:B------:R-:W-:Y:S01]  /*10fe0*/  IMAD.WIDE.U32 R4, R33, UR8, R6 ;  /* 0x0000000821047c25 */ /* 0x000fe2000f8e0006 */
[----:B------:R-:W-:-:S03]  /*10ff0*/  SHF.R.S32.HI R6, RZ, 0x1f, R9 ;  /* 0x0000001fff067819 */ /* 0x000fc60000011409 */
[----:B------:R-:W-:Y:S02]  /*11000*/  IMAD.IADD R5, R5, 0x1, R11 ;  /* 0x0000000105057824 */ /* 0x000fe400078e020b */
[----:B------:R-:W-:Y:S02]  /*11010*/  IMAD.MOV R11, RZ, RZ, -R9 ;  /* 0x000000ffff0b7224 */ /* 0x000fe400078e0a09 */
[----:B------:R-:W-:Y:S02]  /*11020*/  IMAD R6, R6, UR4, RZ ;  /* 0x0000000406067c24 */ /* 0x000fe4000f8e02ff */
[----:B0-----:R-:W-:Y:S02]  /*11030*/  IMAD R11, R3, R11, R0 ;  /* 0x0000000b030b7224 */ /* 0x001fe400078e0200 */
        /* <DEDUP_REMOVED lines=77> */
.L_x_11148:
[----:B------:R-:W-:-:S05]  /*11510*/  VIADD R0, R0, 0x70 ;  /* 0x0000007000007836 */ /* 0x000fca0000000000 */
[----:B------:R-:W-:Y:S01]  /*11520*/  ISETP.GE.AND P0, PT, R0, R3, PT ;  /* 0x000000030000720c */ /* 0x000fe20003f06270 */
[----:B------:R-:W-:-:S05]  /*11530*/  IMAD.MOV.U32 R0, RZ, RZ, 0x1 ;  /* 0x00000001ff007424 */ /* 0x000fca00078e00ff */
        /* <DEDUP_REMOVED lines=15> */
.L_x_11149:
[----:B------:R-:W-:-:S13]  /*11630*/  ISETP.NE.AND P0, PT, R34, 0x3, PT ;  /* 0x000000032200780c */ /* 0x000fda0003f05270 */
[----:B------:R-:W-:Y:S05]  /*11640*/  @!P0 BRA `(.L_x_11083) ;  /* 0x0000000000048947 */ /* 0x000fea0003800000 */
[----:B------:R-:W-:Y:S01]  /*11650*/  BPT.TRAP 0x1 ;  /* 0x000000040000795c */ /* 0x000fe20000300000 */
.L_x_11083:
[----:B------:R-:W1:Y:S02]  /*11660*/  SYNCS.PHASECHK.TRANS64.TRYWAIT P0, [UR47+0x22860], R0 ;  /* 0x02286000ff0075a7 */ /* 0x000e64000800016f */
[----:B-1----:R-:W-:Y:S05]  /*11670*/  @!P0 BRA `(.L_x_11084) ;  /* 0x0000002c007c8947 */ /* 0x002fea0003800000 */
.L_x_11150:
        /* <DEDUP_REMOVED lines=8> */
[C---:B------:R-:W-:Y:S01]  /*11700*/  LOP3.LUT P1, RZ, R2.reuse, 0x4, RZ, 0xc0, !PT ;  /* 0x0000000402ff7812 */ /* 0x040fe2000782c0ff */
[----:B0-----:R-:W-:Y:S01]  /*11710*/  IMAD R3, R37, UR6, RZ ;  /* 0x0000000625037c24 */ /* 0x001fe2000f8e02ff */
[----:B------:R-:W-:Y:S01]  /*11720*/  SEL R0, RZ, 0x2, P3 ;  /* 0x00000002ff007807 */ /* 0x000fe20001800000 */
[----:B------:R-:W-:Y:S01]  /*11730*/  IMAD.IADD R5, R5, 0x1, R23 ;  /* 0x0000000105057824 */ /* 0x000fe200078e0217 */
[----:B------:R-:W-:Y:S01]  /*11740*/  LOP3.LUT P4, RZ, R2, 0x1, RZ, 0xc0, !PT ;  /* 0x0000000102ff7812 */ /* 0x000fe2000788c0ff */
[----:B------:R-:W-:-:S02]  /*11750*/  IMAD R3, R36, UR7, R3 ;  /* 0x0000000724037c24 */ /* 0x000fc4000f8e0203 */
[----:B------:R-:W-:Y:S01]  /*11760*/  IMAD.WIDE.U32 R10, R36, UR6, R4 ;  /* 0x00000006240a7c25 */ /* 0x000fe2000f8e0004 */
[----:B------:R-:W-:Y:S01]  /*11770*/  ULDC.64 UR6, c[0x0][0x330] ;  /* 0x0000cc0000067ab9 */ /* 0x000fe20000000a00 */
[----:B------:R-:W-:Y:S01]  /*11780*/  SEL R4, RZ, 0x4, P2 ;  /* 0x00000004ff047807 */ /* 0x000fe20001000000 */
[----:B------:R-:W-:Y:S01]  /*11790*/  UIMAD UR4, UR4, UR6, URZ ;  /* 0x00000006040472a4 */ /* 0x000fe2000f8e023f */
[----:B------:R-:W-:Y:S02]  /*117a0*/  IMAD.IADD R11, R11, 0x1, R3 ;  /* 0x000000010b0b7824 */ /* 0x000fe400078e0203 */
[----:B------:R-:W-:Y:S01]  /*117b0*/  IMAD.U32 R3, RZ, RZ, UR6 ;  /* 0x00000006ff037e24 */ /* 0x000fe2000f8e00ff */
[----:B------:R-:W-:Y:S01]  /*117c0*/  UIMAD UR4, UR39, UR7, UR4 ;  /* 0x00000007270472a4 */ /* 0x000fe2000f8e0204 */
[----:B------:R-:W-:Y:S02]  /*117d0*/  IADD3 R0, R4, R0, R19 ;  /* 0x0000000004007210 */ /* 0x000fe40007ffe013 */
[----:B------:R-:W-:Y:S01]  /*117e0*/  IMAD.WIDE.U32 R10, R3, UR39, R10 ;  /* 0x00000027030a7c25 */ /* 0x000fe2000f8e000a */
[----:B------:R-:W-:-:S03]  /*117f0*/  ULDC.64 UR6, c[0x0][0x318] ;  /* 0x0000c60000067ab9 */ /* 0x000fc60000000a00 */
[----:B------:R-:W-:Y:S01]  /*11800*/  VIADD R5, R11, UR4 ;  /* 0x000000040b057c36 */ /* 0x000fe20008000000 */
[----:B------:R-:W-:Y:S01]  /*11810*/  LEA R3, P0, R10, UR6, 0x1 ;  /* 0x000000060a037c11 */ /* 0x000fe2000f8008ff */
[----:B------:R-:W-:-:S03]  /*11820*/  UMOV UR4, 0xffffffff ;  /* 0xffffffff00047882 */ /* 0x000fc60000000000 */
[----:B------:R-:W-:Y:S02]  /*11830*/  LEA.HI.X R10, R10, UR7, R5, 0x1, P0 ;  /* 0x000000070a0a7c11 */ /* 0x000fe400080f0c05 */
[----:B------:R-:W-:-:S05]  /*11840*/  SEL R5, RZ, 0x8, P1 ;  /* 0x00000008ff057807 */ /* 0x000fca0000800000 */
[----:B------:R-:W-:Y:S01]  /*11850*/  IMAD.IADD R8, R0, 0x1, R5 ;  /* 0x0000000100087824 */ /* 0x000fe200078e0205 */
[----:B------:R-:W-:Y:S06]  /*11860*/  BRA.DIV UR4, `(.L_x_11085) ;  /* 0x0000002e04187947 */ /* 0x000fec000b800000 */
[----:B------:R-:W0:Y:S01]  /*11870*/  SHFL.IDX PT, R14, R3, RZ, 0x181f ;  /* 0x00181fff030e7589 */ /* 0x000e2200000e0000 */
[----:B------:R-:W-:Y:S01]  /*11880*/  IMAD.SHL.U32 R24, R24, 0x2, RZ ;  /* 0x0000000218187824 */ /* 0x000fe200078e00ff */
[----:B------:R-:W-:Y:S02]  /*11890*/  LEA R19, R17, UR47, 0x1 ;  /* 0x0000002f11137c11 */ /* 0x000fe4000f8e08ff */
        /* <DEDUP_REMOVED lines=21> */
[----:B------:R-:W2:Y:S02]  /*119f0*/  SHFL.IDX PT, R14, R3, 0x3, 0x181f ;  /* 0x00781f00030e7f89 */ /* 0x000ea400000e0000 */
[----:B-1----:R-:W-:Y:S01]  /*11a00*/  IMAD.X R9, RZ, RZ, R0, P3 ;  /* 0x000000ffff097224 */ /* 0x002fe200018e0600 */
        /* <DEDUP_REMOVED lines=10> */
[----:B------:R-:W1:Y:S02]  /*11ab0*/  SHFL.IDX PT, R14, R3, 0x4, 0x181f ;  /* 0x00981f00030e7f89 */ /* 0x000e6400000e0000 */
[----:B0-----:R-:W-:Y:S01]  /*11ac0*/  IMAD.X R7, RZ, RZ, R0, P3 ;  /* 0x000000ffff077224 */ /* 0x001fe200018e0600 */
[C---:B------:R-:W-:Y:S01]  /*11ad0*/  ISETP.LT.OR P3, PT, R35.reuse, 0x21, P4 ;  /* 0x000000212300780c */ /* 0x040fe20002761670 */
[----:B------:R-:W0:Y:S04]  /*11ae0*/  SHFL.IDX PT, R0, R10, 0x4, 0x181f ;  /* 0x00981f000a007f89 */ /* 0x000e2800000e0000 */
[----:B------:R-:W2:Y:S08]  /*11af0*/  SHFL.IDX PT, R10, R10, 0x5, 0x181f ;  /* 0x00b81f000a0a7f89 */ /* 0x000eb000000e0000 */
        /* <DEDUP_REMOVED lines=8> */
[----:B------:R1:W4:Y:S02]  /*11b80*/  SHFL.IDX PT, R14, R3, 0x5, 0x181f ;  /* 0x00b81f00030e7f89 */ /* 0x00032400000e0000 */
[----:B0-----:R-:W-:Y:S01]  /*11b90*/  IMAD.X R5, RZ, RZ, R0, P3 ;  /* 0x000000ffff057224 */ /* 0x001fe200018e0600 */
[----:B------:R-:W-:Y:S01]  /*11ba0*/  ISETP.LT.OR P3, PT, R35, 0x31, P4 ;  /* 0x000000312300780c */ /* 0x000fe20002761670 */
[----:B------:R-:W-:Y:S02]  /*11bb0*/  VIADD R0, R19, 0x400 ;  /* 0x0000040013007836 */ /* 0x000fe40000000000 */
[----:B---3--:R-:W-:-:S10]  /*11bc0*/  IMAD.MOV.U32 R8, RZ, RZ, RZ ;  /* 0x000000ffff087224 */ /* 0x008fd400078e00ff */
        /* <DEDUP_REMOVED lines=14> */
[----:B--2-4-:R1:W-:Y:S02]  /*11cb0*/  LDGSTS.E.BYPASS.LTC128B.128 [R19+0xb400], desc[UR36][R4.64+0x180], !P3 ;  /* 0x0b40018004137fae */ /* 0x0143e4000d901d64 */
.L_x_11164:
        /* <DEDUP_REMOVED lines=20> */
.L_x_11086:
[----:B------:R-:W-:Y:S01]  /*11e00*/  VIADD R31, R31, 0xfffffffe ;  /* 0xfffffffe1f1f7836 */ /* 0x000fe20000000000 */
[----:B------:R-:W-:Y:S01]  /*11e10*/  SYNCS.ARRIVE.TRANS64.A1T0 RZ, [UR47+0x22850], RZ ;  /* 0x022850ffffff79a7 */ /* 0x000fe2000810002f */
[----:B------:R-:W-:Y:S01]  /*11e20*/  BSSY B0, `(.L_x_11064) ;  /* 0x00000e8000007945 */ /* 0x000fe20003800000 */
[----:B------:R-:W-:Y:S02]  /*11e30*/  IMAD.MOV.U32 R21, RZ, RZ, 0x1 ;  /* 0x00000001ff157424 */ /* 0x000fe400078e00ff */
[----:B------:R-:W-:Y:S01]  /*11e40*/  ISETP.GE.AND P0, PT, R31, UR49, PT ;  /* 0x000000311f007c0c */ /* 0x000fe2000bf06270 */
[----:B------:R-:W-:-:S12]  /*11e50*/  IMAD.MOV.U32 R20, RZ, RZ, 0x1 ;  /* 0x00000001ff147424 */ /* 0x000fd800078e00ff */
[----:B------:R-:W-:Y:S05]  /*11e60*/  @!P0 BRA `(.L_x_11087) ;  /* 0x0000000c008c8947 */ /* 0x000fea0003800000 */
[----:B------:R-:W-:Y:S01]  /*11e70*/  UIADD3 UR4, UR46, 0x1, URZ ;  /* 0x000000012e047890 */ /* 0x000fe2000fffe03f */
[----:B------:R-:W-:Y:S01]  /*11e80*/  LOP3.LUT R4, RZ, UR44, RZ, 0x33, !PT ;  /* 0x0000002cff047c12 */ /* 0x000fe2000f8e33ff */
[----:B------:R-:W-:Y:S01]  /*11e90*/  IMAD.MOV.U32 R20, RZ, RZ, 0x1 ;  /* 0x00000001ff147424 */ /* 0x000fe200078e00ff */
[----:B------:R-:W-:Y:S01]  /*11ea0*/  IADD3 R27, R28, R32, R27 ;  /* 0x000000201c1b7210 */ /* 0x000fe20007ffe01b */
[----:B------:R-:W-:Y:S01]  /*11eb0*/  UIMAD UR4, UR4, UR38, URZ ;  /* 0x00000026040472a4 */ /* 0x000fe2000f8e023f */
[----:B------:R-:W-:Y:S01]  /*11ec0*/  LOP3.LUT R6, RZ, UR43, RZ, 0x33, !PT ;  /* 0x0000002bff067c12 */ /* 0x000fe2000f8e33ff */
[----:B------:R-:W-:Y:S02]  /*11ed0*/  IMAD.MOV.U32 R21, RZ, RZ, 0x1 ;  /* 0x00000001ff157424 */ /* 0x000fe400078e00ff */
[----:B------:R-:W-:Y:S02]  /*11ee0*/  VIADD R36, R27, 0xfffffee0 ;  /* 0xfffffee01b247836 */ /* 0x000fe40000000000 */
[----:B------:R-:W-:-:S04]  /*11ef0*/  LOP3.LUT R3, RZ, UR4, RZ, 0x33, !PT ;  /* 0x00000004ff037c12 */ /* 0x000fc8000f8e33ff */
[----:B------:R-:W-:-:S04]  /*11f00*/  VIADDMNMX R3, R3, -UR45, R4, !PT ;  /* 0x8000002d03037c46 */ /* 0x000fc8000f800104 */
[----:B------:R-:W-:-:S04]  /*11f10*/  VIMNMX R3, R3, R6, !PT ;  /* 0x0000000603037248 */ /* 0x000fc80007fe0100 */
[C---:B------:R-:W-:Y:S01]  /*11f20*/  IADD3 R35, -R3.reuse, -0x2, RZ ;  /* 0xfffffffe03237810 */ /* 0x040fe20007ffe1ff */
[----:B------:R-:W-:-:S07]  /*11f30*/  IMAD R36, R3, -0x60, R36 ;  /* 0xffffffa003247824 */ /* 0x000fce00078e0224 */
.L_x_11102:
[----:B------:R-:W-:Y:S01]  /*11f40*/  ISETP.NE.AND P1, PT, R29, 0x1, PT ;  /* 0x000000011d00780c */ /* 0x000fe20003f25270 */
[----:B------:R-:W-:Y:S01]  /*11f50*/  BSSY B1, `(.L_x_11088) ;  /* 0x0000014000017945 */ /* 0x000fe20003800000 */
[----:B------:R-:W-:Y:S01]  /*11f60*/  ISETP.GT.U32.AND P0, PT, R26, 0x5f, PT ;  /* 0x0000005f1a00780c */ /* 0x000fe20003f04070 */
[----:B------:R-:W-:-:S10]  /*11f70*/  IMAD.MOV.U32 R33, RZ, RZ, RZ ;  /* 0x000000ffff217224 */ /* 0x000fd400078e00ff */
[----:B0-----:R-:W0:Y:S08]  /*11f80*/  @P1 LDC R3, c[0x0][0x434] ;  /* 0x00010d00ff031b82 */ /* 0x001e300000000800 */
[----:B-1----:R-:W1:Y:S01]  /*11f90*/  @P1 LDC R5, c[0x0][0x438] ;  /* 0x00010e00ff051b82 */ /* 0x002e620000000800 */
[----:B0-----:R-:W-:-:S04]  /*11fa0*/  @P1 IMAD.HI.U32 R4, R36, R3, RZ ;  /* 0x0000000324041227 */ /* 0x001fc800078e00ff */
[----:B------:R-:W-:Y:S01]  /*11fb0*/  IMAD.MOV.U32 R3, RZ, RZ, R36 ;  /* 0x000000ffff037224 */ /* 0x000fe200078e0024 */
[----:B-1----:R-:W-:Y:S01]  /*11fc0*/  @P1 SHF.R.U32.HI R3, RZ, R5, R4 ;  /* 0x00000005ff031219 */ /* 0x002fe20000011604 */
[----:B--23--:R-:W-:Y:S06]  /*11fd0*/  @P0 BRA `(.L_x_11089) ;  /* 0x00000000002c0947 */ /* 0x00cfec0003800000 */
[--C-:B------:R-:W-:Y:S01]  /*11fe0*/  SHF.R.S32.HI R5, RZ, 0x1f, R3.reuse ;  /* 0x0000001fff057819 */ /* 0x100fe20000011403 */
[----:B------:R-:W-:Y:S01]  /*11ff0*/  ULDC.64 UR4, c[0x0][0x428] ;  /* 0x00010a0000047ab9 */ /* 0x000fe20000000a00 */
[----:B------:R-:W-:Y:S02]  /*12000*/  IMAD.MOV.U32 R4, RZ, RZ, R3 ;  /* 0x000000ffff047224 */ /* 0x000fe400078e0003 */
[----:B------:R-:W-:Y:S02]  /*12010*/  IMAD R9, R25, UR4, RZ ;  /* 0x0000000419097c24 */ /* 0x000fe4000f8e02ff */
[----:B------:R-:W-:-:S04]  /*12020*/  IMAD.WIDE.U32 R6, R30, UR4, R4 ;  /* 0x000000041e067c25 */ /* 0x000fc8000f8e0004 */
[----:B------:R-:W-:Y:S01]  /*12030*/  IMAD R5, R30, UR5, R9 ;  /* 0x000000051e057c24 */ /* 0x000fe2000f8e0209 */
[----:B------:R-:W-:Y:S02]  /*12040*/  ULDC.64 UR4, c[0x0][0x418] ;  /* 0x0001060000047ab9 */ /* 0x000fe40000000a00 */
[----:B------:R-:W-:Y:S01]  /*12050*/  LEA R4, P0, R6, UR4, 0x2 ;  /* 0x0000000406047c11 */ /* 0x000fe2000f8010ff */
[----:B------:R-:W-:-:S05]  /*12060*/  IMAD.IADD R5, R5, 0x1, R7 ;  /* 0x0000000105057824 */ /* 0x000fca00078e0207 */
[----:B------:R-:W-:-:S05]  /*12070*/  LEA.HI.X R5, R6, UR5, R5, 0x2, P0 ;  /* 0x0000000506057c11 */ /* 0x000fca00080f1405 */
[----:B------:R0:W5:Y:S02]  /*12080*/  LDG.E R33, desc[UR36][R4.64] ;  /* 0x0000002404217981 */ /* 0x000164000c1e1900 */
.L_x_11089:
[----:B------:R-:W-:Y:S05]  /*12090*/  BSYNC B1 ;  /* 0x0000000000017941 */ /* 0x000fea0003800000 */
.L_x_11088:
[----:B------:R-:W-:-:S13]  /*120a0*/  ISETP.NE.AND P0, PT, R34, 0x3, PT ;  /* 0x000000032200780c */ /* 0x000fda0003f05270 */
[----:B------:R-:W-:Y:S05]  /*120b0*/  @!P0 BRA `(.L_x_11090) ;  /* 0x0000000000048947 */ /* 0x000fea0003800000 */
[----:B------:R-:W-:Y:S01]  /*120c0*/  BPT.TRAP 0x1 ;  /* 0x000000040000795c */ /* 0x000fe20000300000 */
.L_x_11090:
[----:B------:R-:W-:Y:S01]  /*120d0*/  LEA R32, R21, UR47, 0x3 ;  /* 0x0000002f15207c11 */ /* 0x000fe2000f8e18ff */
[----:B------:R-:W-:Y:S01]  /*120e0*/  BSSY B1, `(.L_x_11091) ;  /* 0x0000004000017945 */ /* 0x000fe20003800000 */
[----:B------:R-:W-:-:S04]  /*120f0*/  SHF.L.U32 R31, R20, 0x1f, RZ ;  /* 0x0000001f141f7819 */ /* 0x000fc800000006ff */
[----:B------:R-:W1:Y:S02]  /*12100*/  SYNCS.PHASECHK.TRANS64.TRYWAIT P0, [R32+URZ+0x22840], R31 ;  /* 0x0228401f200075a7 */ /* 0x000e64000800017f */
[----:B-1----:R-:W-:Y:S05]  /*12110*/  @!P0 BRA `(.L_x_11092) ;  /* 0x0000002c00588947 */ /* 0x002fea0003800000 */
.L_x_11165:
[----:B------:R-:W-:Y:S05]  /*12120*/  BSYNC B1 ;  /* 0x0000000000017941 */ /* 0x000fea0003800000 */
.L_x_11091:
        /* <DEDUP_REMOVED lines=57> */
.L_x_11179:
        /* <DEDUP_REMOVED lines=8> */
.L_x_11094:
        /* <DEDUP_REMOVED lines=10> */
.L_x_11095:
[----:B------:R2:W-:Y:S01]  /*125e0*/  SYNCS.ARRIVE.TRANS64.A1T0 RZ, [R32+URZ+0x22830], RZ ;  /* 0x022830ff20ff79a7 */ /* 0x0005e2000810003f */
[----:B------:R-:W-:Y:S05]  /*125f0*/  @!P2 BRA `(.L_x_11096) ;  /* 0x000000000004a947 */ /* 0x000fea0003800000 */
[----:B------:R-:W-:Y:S01]  /*12600*/  BPT.TRAP 0x1 ;  /* 0x000000040000795c */ /* 0x000fe20000300000 */
.L_x_11096:
[----:B------:R-:W3:Y:S01]  /*12610*/  SYNCS.PHASECHK.TRANS64.TRYWAIT P0, [R32+URZ+0x22860], R31 ;  /* 0x0228601f200075a7 */ /* 0x000ee2000800017f */
[----:B------:R-:W-:Y:S04]  /*12620*/  BSSY B1, `(.L_x_11097) ;  /* 0x0000002000017945 */ /* 0x000fe80003800000 */
[----:B---3--:R-:W-:Y:S05]  /*12630*/  @!P0 BRA `(.L_x_11098) ;  /* 0x0000002c00b48947 */ /* 0x008fea0003800000 */
.L_x_11180:
[----:B------:R-:W-:Y:S05]  /*12640*/  BSYNC B1 ;  /* 0x0000000000017941 */ /* 0x000fea0003800000 */
.L_x_11097:
[----:B------:R-:W-:Y:S01]  /*12650*/  ULDC.64 UR4, c[0x0][0x328] ;  /* 0x0000ca0000047ab9 */ /* 0x000fe20000000a00 */
[----:B------:R-:W-:Y:S01]  /*12660*/  ULDC.64 UR6, c[0x0][0x338] ;  /* 0x0000ce0000067ab9 */ /* 0x000fe20000000a00 */
[----:B------:R-:W-:Y:S01]  /*12670*/  IMAD R27, R27, UR4, RZ ;  /* 0x000000041b1b7c24 */ /* 0x000fe2000f8e02ff */
[----:B------:R-:W-:Y:S01]  /*12680*/  LOP3.LUT P4, RZ, R2, 0x1, RZ, 0xc0, !PT ;  /* 0x0000000102ff7812 */ /* 0x000fe2000788c0ff */
[----:B0-----:R-:W-:Y:S01]  /*12690*/  IMAD.WIDE.U32 R4, R28, UR4, RZ ;  /* 0x000000041c047c25 */ /* 0x001fe2000f8e00ff */
[----:B------:R-:W-:Y:S02]  /*126a0*/  R2UR UR4, R22 ;  /* 0x00000000160472ca */ /* 0x000fe400000e0000 */
[----:B------:R-:W-:Y:S01]  /*126b0*/  LOP3.LUT P3, RZ, R2, 0x10, RZ, 0xc0, !PT ;  /* 0x0000001002ff7812 */ /* 0x000fe2000786c0ff */
[----:B------:R-:W-:Y:S01]  /*126c0*/  IMAD R27, R28, UR5, R27 ;  /* 0x000000051c1b7c24 */ /* 0x000fe2000f8e021b */
[C---:B------:R-:W-:Y:S01]  /*126d0*/  LOP3.LUT P2, RZ, R2.reuse, 0x8, RZ, 0xc0, !PT ;  /* 0x0000000802ff7812 */ /* 0x040fe2000784c0ff */
[----:B------:R-:W-:Y:S01]  /*126e0*/  IMAD R6, R23, UR6, RZ ;  /* 0x0000000617067c24 */ /* 0x000fe2000f8e02ff */
[----:B------:R-:W-:Y:S01]  /*126f0*/  LOP3.LUT P1, RZ, R2, 0x4, RZ, 0xc0, !PT ;  /* 0x0000000402ff7812 */ /* 0x000fe2000782c0ff */
[----:B------:R-:W-:-:S02]  /*12700*/  IMAD.IADD R5, R5, 0x1, R27 ;  /* 0x0000000105057824 */ /* 0x000fc400078e021b */
        /* <DEDUP_REMOVED lines=46> */
[----:B----4-:R-:W-:-:S03]  /*129f0*/  IMAD.MOV.U32 R8, RZ, RZ, RZ ;  /* 0x000000ffff087224 */ /* 0x010fc600078e00ff */
        /* <DEDUP_REMOVED lines=11> */
.L_x_11194:
[----:B0---4-:R-:W-:-:S05]  /*12ab0*/  IADD3 R4, P0, R14, R24, RZ ;  /* 0x000000180e047210 */ /* 0x011fca0007f1e0ff */
        /* <DEDUP_REMOVED lines=10> */
.L_x_11100:
        /* <DEDUP_REMOVED lines=10> */
.L_x_11101:
[----:B------:R-:W-:Y:S01]  /*12c00*/  VIADD R21, R21, 0x1 ;  /* 0x0000000115157836 */ /* 0x000fe20000000000 */
[----:B------:R4:W-:Y:S01]  /*12c10*/  SYNCS.ARRIVE.TRANS64.A1T0 RZ, [R32+URZ+0x22850], RZ ;  /* 0x022850ff20ff79a7 */ /* 0x0009e2000810003f */
[----:B------:R-:W-:Y:S02]  /*12c20*/  VIADD R35, R35, 0xffffffff ;  /* 0xffffffff23237836 */ /* 0x000fe40000000000 */
[----:B------:R-:W-:Y:S01]  /*12c30*/  VIADD R36, R36, 0xffffffa0 ;  /* 0xffffffa024247836 */ /* 0x000fe20000000000 */
[----:B------:R-:W-:-:S04]  /*12c40*/  ISETP.NE.AND P0, PT, R21, 0x2, PT ;  /* 0x000000021500780c */ /* 0x000fc80003f05270 */
[----:B------:R-:W-:Y:S02]  /*12c50*/  SEL R21, R21, RZ, P0 ;  /* 0x000000ff15157207 */ /* 0x000fe40000000000 */
[----:B------:R-:W-:Y:S02]  /*12c60*/  SEL R3, RZ, 0x1, P0 ;  /* 0x00000001ff037807 */ /* 0x000fe40000000000 */
[----:B------:R-:W-:Y:S02]  /*12c70*/  ISETP.GT.AND P0, PT, R35, UR49, PT ;  /* 0x0000003123007c0c */ /* 0x000fe4000bf04270 */
[----:B------:R-:W-:-:S11]  /*12c80*/  LOP3.LUT R20, R20, R3, RZ, 0x3c, !PT ;  /* 0x0000000314147212 */ /* 0x000fd600078e3cff */
[----:B----4-:R-:W-:Y:S05]  /*12c90*/  @P0 BRA `(.L_x_11102) ;  /* 0xfffffff000a80947 */ /* 0x010fea000383ffff */
.L_x_11087:
[----:B------:R-:W-:Y:S05]  /*12ca0*/  BSYNC B0 ;  /* 0x0000000000007941 */ /* 0x000fea0003800000 */
.L_x_11064:
[----:B------:R-:W0:Y:S01]  /*12cb0*/  S2R R3, SR_CgaCtaId ;  /* 0x0000000000037919 */ /* 0x000e220000008800 */
[----:B------:R-:W-:Y:S01]  /*12cc0*/  MOV R0, 0x400 ;  /* 0x0000040000007802 */ /* 0x000fe20000000f00 */
[----:B------:R-:W-:Y:S01]  /*12cd0*/  BSSY B0, `(.L_x_11103) ;  /* 0x0000005000007945 */ /* 0x000fe20003800000 */
[----:B------:R-:W-:Y:S02]  /*12ce0*/  SHF.L.U32 R8, R8, 0x1f, RZ ;  /* 0x0000001f08087819 */ /* 0x000fe400000006ff */
[----:B0-----:R-:W-:-:S04]  /*12cf0*/  LEA R4, R3, R0, 0x18 ;  /* 0x0000000003047211 */ /* 0x001fc800078ec0ff */
[----:B------:R-:W0:Y:S02]  /*12d00*/  SYNCS.PHASECHK.TRANS64.TRYWAIT P0, [R4+URZ+0x22820], R8 ;  /* 0x02282008040075a7 */ /* 0x000e24000800017f */
[----:B0-----:R-:W-:Y:S05]  /*12d10*/  @!P0 BRA `(.L_x_11104) ;  /* 0x0000002c00dc8947 */ /* 0x001fea0003800000 */
.L_x_11195:
[----:B------:R-:W-:Y:S05]  /*12d20*/  BSYNC B0 ;  /* 0x0000000000007941 */ /* 0x000fea0003800000 */
.L_x_11103:
[----:B------:R-:W-:-:S03]  /*12d30*/  UMOV UR4, 0xffffffff ;  /* 0xffffffff00047882 */ /* 0x000fc60000000000 */
[----:B------:R-:W-:Y:S05]  /*12d40*/  BRA.DIV UR4, `(.L_x_11105) ;  /* 0x0000002e04e47947 */ /* 0x000fea000b800000 */
[----:B------:R4:W0:Y:S02]  /*12d50*/  SHFL.IDX PT, R14, R16, RZ, 0x1f ;  /* 0x00001fff100e7589 */ /* 0x00082400000e0000 */
.L_x_11198:
[----:B0-----:R-:W-:-:S13]  /*12d60*/  ISETP.NE.AND P0, PT, R14, RZ, PT ;  /* 0x000000ff0e00720c */ /* 0x001fda0003f05270 */
[----:B------:R-:W-:Y:S05]  /*12d70*/  @P0 BRA `(.L_x_10972) ;  /* 0x0000000000880947 */ /* 0x000fea0003800000 */
[----:B------:R-:W-:-:S03]  /*12d80*/  UMOV UR4, 0xffffffff ;  /* 0xffffffff00047882 */ /* 0x000fc60000000000 */
[----:B------:R-:W-:Y:S05]  /*12d90*/  BRA.DIV UR4, `(.L_x_11106) ;  /* 0x0000002e04f87947 */ /* 0x000fea000b800000 */
[----:B------:R-:W-:-:S13]  /*12da0*/  ELECT P6, URZ, PT ;  /* 0x00000000003f782f */ /* 0x000fda00038c0000 */
.L_x_11201:
[----:B------:R-:W-:Y:S05]  /*12db0*/  @!P6 BRA `(.L_x_10972) ;  /* 0x000000000078e947 */ /* 0x000fea0003800000 */
[----:B------:R-:W-:-:S06]  /*12dc0*/  ULOP3.LUT UR4, UR42, 0x2, URZ, 0xfc, !UPT ;  /* 0x000000022a047892 */ /* 0x000fcc000f8efc3f */
[----:B------:R-:W-:-:S05]  /*12dd0*/  IMAD.U32 R0, RZ, RZ, UR4 ;  /* 0x00000004ff007e24 */ /* 0x000fca000f8e00ff */
[----:B------:R-:W-:-:S13]  /*12de0*/  ISETP.NE.AND P0, PT, R0, 0x3, PT ;  /* 0x000000030000780c */ /* 0x000fda0003f05270 */
[----:B------:R-:W-:Y:S05]  /*12df0*/  @!P0 BRA `(.L_x_11107) ;  /* 0x0000000000048947 */ /* 0x000fea0003800000 */
[----:B------:R-:W-:Y:S01]  /*12e00*/  BPT.TRAP 0x1 ;  /* 0x000000040000795c */ /* 0x000fe20000300000 */
.L_x_11107:
[C---:B------:R-:W-:Y:S01]  /*12e10*/  IMAD R5, R21.reuse, 0x8, R4 ;  /* 0x0000000815057824 */ /* 0x040fe200078e0204 */
[----:B------:R-:W-:Y:S01]  /*12e20*/  SHF.L.U32 R0, R20, 0x1f, RZ ;  /* 0x0000001f14007819 */ /* 0x000fe200000006ff */
[----:B------:R-:W-:-:S03]  /*12e30*/  VIADD R21, R21, 0x1 ;  /* 0x0000000115157836 */ /* 0x000fc60000000000 */
[----:B------:R-:W0:Y:S02]  /*12e40*/  SYNCS.PHASECHK.TRANS64.TRYWAIT P1, [R5+URZ+0x22840], R0 ;  /* 0x02284000050075a7 */ /* 0x000e24000802017f */
[----:B------:R-:W-:-:S04]  /*12e50*/  ISETP.NE.AND P2, PT, R21, 0x2, PT ;  /* 0x000000021500780c */ /* 0x000fc80003f45270 */
[----:B------:R-:W-:Y:S01]  /*12e60*/  SEL R3, RZ, 0x1, P2 ;  /* 0x00000001ff037807 */ /* 0x000fe20001000000 */
[----:B0-----:R-:W-:Y:S08]  /*12e70*/  @!P1 BRA `(.L_x_11108) ;  /* 0x0000002c00e09947 */ /* 0x001ff00003800000 */
.L_x_11202:
[----:B------:R-:W-:Y:S02]  /*12e80*/  SEL R21, R21, RZ, P2 ;  /* 0x000000ff15157207 */ /* 0x000fe40001000000 */
[----:B------:R-:W-:Y:S01]  /*12e90*/  LOP3.LUT R2, R20, R3, RZ, 0x3c, !PT ;  /* 0x0000000314027212 */ /* 0x000fe200078e3cff */
[----:B------:R-:W-:Y:S06]  /*12ea0*/  @!P0 BRA `(.L_x_11109) ;  /* 0x0000000000048947 */ /* 0x000fec0003800000 */
[----:B------:R-:W-:Y:S01]  /*12eb0*/  BPT.TRAP 0x1 ;  /* 0x000000040000795c */ /* 0x000fe20000300000 */
.L_x_11109:
[----:B------:R-:W-:Y:S01]  /*12ec0*/  IMAD R21, R21, 0x8, R4 ;  /* 0x0000000815157824 */ /* 0x000fe200078e0204 */
[----:B------:R-:W-:-:S04]  /*12ed0*/  SHF.L.U32 R2, R2, 0x1f, RZ ;  /* 0x0000001f02027819 */ /* 0x000fc800000006ff */
[----:B------:R-:W0:Y:S02]  /*12ee0*/  SYNCS.PHASECHK.TRANS64.TRYWAIT P1, [R21+URZ+0x22840], R2 ;  /* 0x02284002150075a7 */ /* 0x000e24000802017f */
[----:B0-----:R-:W-:Y:S05]  /*12ef0*/  @!P1 BRA `(.L_x_11110) ;  /* 0x0000002c00d49947 */ /* 0x001fea0003800000 */
.L_x_11203:
[----:B------:R-:W-:Y:S05]  /*12f00*/  @!P0 BRA `(.L_x_11111) ;  /* 0x0000000000048947 */ /* 0x000fea0003800000 */
[----:B------:R-:W-:Y:S01]  /*12f10*/  BPT.TRAP 0x1 ;  /* 0x000000040000795c */ /* 0x000fe20000300000 */
.L_x_11111:
[----:B------:R-:W0:Y:S02]  /*12f20*/  SYNCS.PHASECHK.TRANS64.TRYWAIT P1, [R5+URZ+0x22860], R0 ;  /* 0x02286000050075a7 */ /* 0x000e24000802017f */
[----:B0-----:R-:W-:Y:S05]  /*12f30*/  @!P1 BRA `(.L_x_11112) ;  /* 0x0000002c00d89947 */ /* 0x001fea0003800000 */
.L_x_11204:
[----:B------:R-:W-:Y:S05]  /*12f40*/  @!P0 BRA `(.L_x_11113) ;  /* 0x0000000000048947 */ /* 0x000fea0003800000 */
[----:B------:R-:W-:Y:S01]  /*12f50*/  BPT.TRAP 0x1 ;  /* 0x000000040000795c */ /* 0x000fe20000300000 */
.L_x_11113:
[----:B------:R0:W0:Y:S02]  /*12f60*/  SYNCS.PHASECHK.TRANS64.TRYWAIT P0, [R21+URZ+0x22860], R2 ;  /* 0x02286002150075a7 */ /* 0x000024000800017f */
[----:B0-----:R-:W-:Y:S05]  /*12f70*/  @!P0 NANOSLEEP.SYNCS 0x989680 ;  /* 0x009896800000895d */ /* 0x001fea0003900000 */
[----:B------:R-:W0:Y:S02]  /*12f80*/  @!P0 SYNCS.PHASECHK.TRANS64 P0, [R21+URZ+0x22860], R2 ;  /* 0x02286002150085a7 */ /* 0x000e24000800007f */
[----:B0-----:R-:W-:Y:S05]  /*12f90*/  @!P0 BRA `(.L_x_11113) ;  /* 0xfffffffc00f08947 */ /* 0x001fea000383ffff */
.L_x_10972:
[----:B------:R-:W-:Y:S05]  /*12fa0*/  BSYNC B6 ;  /* 0x0000000000067941 */ /* 0x000fea0003800000 */
.L_x_10969:
[----:B------:R-:W-:Y:S05]  /*12fb0*/  EXIT ;  /* 0x000000000000794d */ /* 0x000fea0003800000 */
.L_x_10982:
[----:B0-----:R-:W-:-:S04]  /*12fc0*/  IMAD.U32 R3, RZ, RZ, UR38 ;  /* 0x00000026ff037e24 */ /* 0x001fc8000f8e00ff */
[----:B------:R0:W1:Y:S03]  /*12fd0*/  SYNCS.PHASECHK.TRANS64.TRYWAIT P0, [R3+URZ+0x22800], R2 ;  /* 0x02280002030075a7 */ /* 0x000066000800017f */
[----:B-1----:R-:W-:Y:S05]  /*12fe0*/  @!P0 NANOSLEEP.SYNCS 0x989680 ;  /* 0x009896800000895d */ /* 0x002fea0003900000 */
[----:B------:R-:W1:Y:S02]  /*12ff0*/  @!P0 SYNCS.PHASECHK.TRANS64 P0, [R3+URZ+0x22800], R2 ;  /* 0x02280002030085a7 */ /* 0x000e64000800007f */
[----:B-1----:R-:W-:Y:S05]  /*13000*/  @!P0 BRA `(.L_x_10982) ;  /* 0xfffffffc00ec8947 */ /* 0x002fea000383ffff */
[----:B------:R-:W-:Y:S05]  /*13010*/  BRA `(.L_x_11114) ;  /* 0xfffffee800387947 */ /* 0x000fea000383ffff */
.L_x_10986:
[----:B0-----:R-:W-:-:S04]  /*13020*/  IMAD.U32 R3, RZ, RZ, UR38 ;  /* 0x00000026ff037e24 */ /* 0x001fc8000f8e00ff */
[----:B------:R0:W1:Y:S03]  /*13030*/  SYNCS.PHASECHK.TRANS64.TRYWAIT P0, [R3+URZ+0x22830], R2 ;  /* 0x02283002030075a7 */ /* 0x000066000800017f */
[----:B-1----:R-:W-:Y:S05]  /*13040*/  @!P0 NANOSLEEP.SYNCS 0x989680 ;  /* 0x009896800000895d */ /* 0x002fea0003900000 */
[----:B------:R-:W1:Y:S02]  /*13050*/  @!P0 SYNCS.PHASECHK.TRANS64 P0, [R3+URZ+0x22830], R2 ;  /* 0x02283002030085a7 */ /* 0x000e64000800007f */
[----:B-1----:R-:W-:Y:S05]  /*13060*/  @!P0 BRA `(.L_x_10986) ;  /* 0xfffffffc00ec8947 */ /* 0x002fea000383ffff */
[----:B------:R-:W-:Y:S05]  /*13070*/  BRA `(.L_x_10985) ;  /* 0xfffffee800587947 */ /* 0x000fea000383ffff */
.L_x_10999:
[----:B0-----:R-:W-:-:S04]  /*13080*/  IMAD.U32 R11, RZ, RZ, UR38 ;  /* 0x00000026ff0b7e24 */ /* 0x001fc8000f8e00ff */
[----:B------:R0:W1:Y:S03]  /*13090*/  SYNCS.PHASECHK.TRANS64.TRYWAIT P0, [R11+URZ+0x22850], R2 ;  /* 0x022850020b0075a7 */ /* 0x000066000800017f */
[----:B-1----:R-:W-:Y:S05]  /*130a0*/  @!P0 NANOSLEEP.SYNCS 0x989680 ;  /* 0x009896800000895d */ /* 0x002fea0003900000 */
[----:B------:R-:W1:Y:S02]  /*130b0*/  @!P0 SYNCS.PHASECHK.TRANS64 P0, [R11+URZ+0x22850], R2 ;  /* 0x022850020b0085a7 */ /* 0x000e64000800007f */
[----:B-1----:R-:W-:Y:S05]  /*130c0*/  @!P0 BRA `(.L_x_10999) ;  /* 0xfffffffc00ec8947 */ /* 0x002fea000383ffff */
[----:B------:R-:W-:Y:S05]  /*130d0*/  BRA `(.L_x_10998) ;  /* 0xffffff0c00747947 */ /* 0x000fea000383ffff */
.L_x_11008:
[----:B-1----:R-:W-:-:S04]  /*130e0*/  IMAD.U32 R9, RZ, RZ, UR30 ;  /* 0x0000001eff097e24 */ /* 0x002fc8000f8e00ff */
[----:B------:R1:W3:Y:S03]  /*130f0*/  SYNCS.PHASECHK.TRANS64.TRYWAIT P0, [R9+URZ+0x22830], R10 ;  /* 0x0228300a090075a7 */ /* 0x0002e6000800017f */
[----:B---3--:R-:W-:Y:S05]  /*13100*/  @!P0 NANOSLEEP.SYNCS 0x989680 ;  /* 0x009896800000895d */ /* 0x008fea0003900000 */
[----:B------:R-:W3:Y:S02]  /*13110*/  @!P0 SYNCS.PHASECHK.TRANS64 P0, [R9+URZ+0x22830], R10 ;  /* 0x0228300a090085a7 */ /* 0x000ee4000800007f */
[----:B---3--:R-:W-:Y:S05]  /*13120*/  @!P0 BRA `(.L_x_11008) ;  /* 0xfffffffc00ec8947 */ /* 0x008fea000383ffff */
[----:B------:R-:W-:Y:S05]  /*13130*/  BRA `(.L_x_11007) ;  /* 0xffffff14002c7947 */ /* 0x000fea000383ffff */
.L_x_11021:
[----:B0-----:R-:W-:-:S04]  /*13140*/  IMAD.U32 R13, RZ, RZ, UR30 ;  /* 0x0000001eff0d7e24 */ /* 0x001fc8000f8e00ff */
[----:B------:R0:W1:Y:S03]  /*13150*/  SYNCS.PHASECHK.TRANS64.TRYWAIT P0, [R13+URZ+0x22850], R10 ;  /* 0x0228500a0d0075a7 */ /* 0x000066000800017f */
[----:B-1----:R-:W-:Y:S05]  /*13160*/  @!P0 NANOSLEEP.SYNCS 0x989680 ;  /* 0x009896800000895d */ /* 0x002fea0003900000 */
[----:B------:R-:W1:Y:S02]  /*13170*/  @!P0 SYNCS.PHASECHK.TRANS64 P0, [R13+URZ+0x22850], R10 ;  /* 0x0228500a0d0085a7 */ /* 0x000e64000800007f */
[----:B-1----:R-:W-:Y:S05]  /*13180*/  @!P0 BRA `(.L_x_11021) ;  /* 0xfffffffc00ec8947 */ /* 0x002fea000383ffff */
[----:B------:R-:W-:Y:S05]  /*13190*/  BRA `(.L_x_11020) ;  /* 0xffffff4000087947 */ /* 0x000fea000383ffff */
.L_x_11031:
[----:B-12---:R-:W-:-:S04]  /*131a0*/  IMAD.U32 R4, RZ, RZ, UR28 ;  /* 0x0000001cff047e24 */ /* 0x006fc8000f8e00ff */
[----:B------:R1:W2:Y:S03]  /*131b0*/  SYNCS.PHASECHK.TRANS64.TRYWAIT P1, [R4+URZ+0x22830], R11 ;  /* 0x0228300b040075a7 */ /* 0x0002a6000802017f */
[----:B--2---:R-:W-:Y:S05]  /*131c0*/  @!P1 NANOSLEEP.SYNCS 0x989680 ;  /* 0x009896800000995d */ /* 0x004fea0003900000 */
[----:B------:R-:W2:Y:S02]  /*131d0*/  @!P1 SYNCS.PHASECHK.TRANS64 P1, [R4+URZ+0x22830], R11 ;  /* 0x0228300b040095a7 */ /* 0x000ea4000802007f */
[----:B--2---:R-:W-:Y:S05]  /*131e0*/  @!P1 BRA `(.L_x_11031) ;  /* 0xfffffffc00ec9947 */ /* 0x004fea000383ffff */
[----:B------:R-:W-:Y:S05]  /*131f0*/  BRA `(.L_x_11030) ;  /* 0xffffff4400c07947 */ /* 0x000fea000383ffff */
.L_x_11036:
[----:B--2---:R-:W-:-:S04]  /*13200*/  IMAD.U32 R10, RZ, RZ, UR28 ;  /* 0x0000001cff0a7e24 */ /* 0x004fc8000f8e00ff */
[----:B------:R2:W3:Y:S03]  /*13210*/  SYNCS.PHASECHK.TRANS64.TRYWAIT P1, [R10+URZ+0x22850], R11 ;  /* 0x0228500b0a0075a7 */ /* 0x0004e6000802017f */
[----:B---3--:R-:W-:Y:S05]  /*13220*/  @!P1 NANOSLEEP.SYNCS 0x989680 ;  /* 0x009896800000995d */ /* 0x008fea0003900000 */
[----:B------:R-:W3:Y:S02]  /*13230*/  @!P1 SYNCS.PHASECHK.TRANS64 P1, [R10+URZ+0x22850], R11 ;  /* 0x0228500b0a0095a7 */ /* 0x000ee4000802007f */
[----:B---3--:R-:W-:Y:S05]  /*13240*/  @!P1 BRA `(.L_x_11036) ;  /* 0xfffffffc00ec9947 */ /* 0x008fea000383ffff */
[----:B------:R-:W-:Y:S05]  /*13250*/  BRA `(.L_x_11035) ;  /* 0xffffff5c00e47947 */ /* 0x000fea000383ffff */
.L_x_11043:
[----:B---3--:R-:W-:-:S04]  /*13260*/  IMAD.U32 R9, RZ, RZ, UR26 ;  /* 0x0000001aff097e24 */ /* 0x008fc8000f8e00ff */
[----:B------:R3:W4:Y:S03]  /*13270*/  SYNCS.PHASECHK.TRANS64.TRYWAIT P0, [R9+URZ+0x22830], R10 ;  /* 0x0228300a090075a7 */ /* 0x000726000800017f */
[----:B----4-:R-:W-:Y:S05]  /*13280*/  @!P0 NANOSLEEP.SYNCS 0x989680 ;  /* 0x009896800000895d */ /* 0x010fea0003900000 */
[----:B------:R-:W4:Y:S02]  /*13290*/  @!P0 SYNCS.PHASECHK.TRANS64 P0, [R9+URZ+0x22830], R10 ;  /* 0x0228300a090085a7 */ /* 0x000f24000800007f */
[----:B----4-:R-:W-:Y:S05]  /*132a0*/  @!P0 BRA `(.L_x_11043) ;  /* 0xfffffffc00ec8947 */ /* 0x010fea000383ffff */
[----:B------:R-:W-:Y:S05]  /*132b0*/  BRA `(.L_x_11042) ;  /* 0xffffff6000f47947 */ /* 0x000fea000383ffff */
.L_x_11056:
[----:B0-----:R-:W-:-:S04]  /*132c0*/  IMAD.U32 R13, RZ, RZ, UR26 ;  /* 0x0000001aff0d7e24 */ /* 0x001fc8000f8e00ff */
[----:B------:R0:W1:Y:S03]  /*132d0*/  SYNCS.PHASECHK.TRANS64.TRYWAIT P0, [R13+URZ+0x22850], R10 ;  /* 0x0228500a0d0075a7 */ /* 0x000066000800017f */
[----:B-1----:R-:W-:Y:S05]  /*132e0*/  @!P0 NANOSLEEP.SYNCS 0x989680 ;  /* 0x009896800000895d */ /* 0x002fea0003900000 */
[----:B------:R-:W1:Y:S02]  /*132f0*/  @!P0 SYNCS.PHASECHK.TRANS64 P0, [R13+URZ+0x22850], R10 ;  /* 0x0228500a0d0085a7 */ /* 0x000e64000800007f */
[----:B-1----:R-:W-:Y:S05]  /*13300*/  @!P0 BRA `(.L_x_11056) ;  /* 0xfffffffc00ec8947 */ /* 0x002fea000383ffff */
[----:B------:R-:W-:Y:S05]  /*13310*/  BRA `(.L_x_11055) ;  /* 0xffffff8c00c07947 */ /* 0x000fea000383ffff */
.L_x_11075:
[----:B------:R-:W-:Y:S02]  /*13320*/  IMAD.MOV.U32 R13, RZ, RZ, R16 ;  /* 0x000000ffff0d7224 */ /* 0x000fe400078e0010 */
[----:B------:R-:W-:Y:S02]  /*13330*/  IMAD.MOV.U32 R12, RZ, RZ, RZ ;  /* 0x000000ffff0c7224 */ /* 0x000fe400078e00ff */
[----:B------:R-:W-:Y:S02]  /*13340*/  IMAD.MOV.U32 R11, RZ, RZ, 0x1f ;  /* 0x0000001fff0b7424 */ /* 0x000fe400078e00ff */
[----:B------:R-:W-:-:S07]  /*13350*/  IMAD.MOV.U32 R15, RZ, RZ, -0x1 ;  /* 0xffffffffff0f7424 */ /* 0x000fce00078e00ff */
[----:B-----5:R-:W-:Y:S05]  /*13360*/  WARPSYNC.COLLECTIVE R15, `(.L_x_11115) ;  /* 0x000000000f087348 */ /* 0x020fea0003c00000 */
[----:B------:R0:W1:Y:S02]  /*13370*/  SHFL.IDX P6, R14, R13, R12, R11 ;  /* 0x0000000c0d0e7389 */ /* 0x00006400000c000b */
[----:B01---5:R-:W-:Y:S01]  /*13380*/  ENDCOLLECTIVE ;  /* 0x000000000000791b */ /* 0x023fe20003800000 */
.L_x_11115:
[----:B------:R-:W-:Y:S05]  /*13390*/  BRA `(.L_x_11116) ;  /* 0xffffffd000947947 */ /* 0x000fea000383ffff */
.L_x_11077:
[----:B0-----:R-:W-:-:S04]  /*133a0*/  IMAD.U32 R3, RZ, RZ, UR47 ;  /* 0x0000002fff037e24 */ /* 0x001fc8000f8e00ff */
[----:B------:R0:W1:Y:S03]  /*133b0*/  SYNCS.PHASECHK.TRANS64.TRYWAIT P0, [R3+URZ+0x22840], R0 ;  /* 0x02284000030075a7 */ /* 0x000066000800017f */
[----:B-1----:R-:W-:Y:S05]  /*133c0*/  @!P0 NANOSLEEP.SYNCS 0x989680 ;  /* 0x009896800000895d */ /* 0x002fea0003900000 */
[----:B------:R-:W1:Y:S02]  /*133d0*/  @!P0 SYNCS.PHASECHK.TRANS64 P0, [R3+URZ+0x22840], R0 ;  /* 0x02284000030085a7 */ /* 0x000e64000800007f */
[----:B-1----:R-:W-:Y:S05]  /*133e0*/  @!P0 BRA `(.L_x_11077) ;  /* 0xfffffffc00ec8947 */ /* 0x002fea000383ffff */
[----:B------:R-:W-:Y:S05]  /*133f0*/  BRA `(.L_x_11117) ;  /* 0xffffffd000d87947 */ /* 0x000fea000383ffff */
.L_x_11078:
        /* <DEDUP_REMOVED lines=8> */
.L_x_11119:
[----:B------:R-:W-:Y:S05]  /*13480*/  BSYNC B0 ;  /* 0x0000000000007941 */ /* 0x000fea0003800000 */
.L_x_11118:
        /* <DEDUP_REMOVED lines=9> */
.L_x_11120:
        /* <DEDUP_REMOVED lines=8> */
.L_x_11121:
        /* <DEDUP_REMOVED lines=11> */
.L_x_11122:
[----:B------:R-:W-:Y:S02]  /*13650*/  IMAD.MOV.U32 R13, RZ, RZ, R0 ;  /* 0x000000ffff0d7224 */ /* 0x000fe400078e0000 */
[----:B------:R-:W-:Y:S01]  /*13660*/  IMAD.MOV.U32 R12, RZ, RZ, 0x2 ;  /* 0x00000002ff0c7424 */ /* 0x000fe200078e00ff */
[----:B------:R-:W-:-:S13]  /*13670*/  @P0 LEA R4, P1, R24, R14, 0x1 ;  /* 0x0000000e18040211 */ /* 0x000fda00078208ff */
[----:B------:R-:W-:Y:S05]  /*13680*/  WARPSYNC.COLLECTIVE R15, `(.L_x_11123) ;  /* 0x000000000f087348 */ /* 0x000fea0003c00000 */
[----:B------:R0:W1:Y:S02]  /*13690*/  SHFL.IDX P6, R14, R13, R12, R11 ;  /* 0x0000000c0d0e7389 */ /* 0x00006400000c000b */
[----:B01----:R-:W-:Y:S01]  /*136a0*/  ENDCOLLECTIVE ;  /* 0x000000000000791b */ /* 0x003fe20003800000 */
.L_x_11123:
        /* <DEDUP_REMOVED lines=12> */
.L_x_11124:
[----:B------:R-:W-:Y:S02]  /*13770*/  IMAD.MOV.U32 R13, RZ, RZ, R0 ;  /* 0x000000ffff0d7224 */ /* 0x000fe400078e0000 */
[----:B------:R-:W-:Y:S01]  /*13780*/  IMAD.MOV.U32 R12, RZ, RZ, 0x3 ;  /* 0x00000003ff0c7424 */ /* 0x000fe200078e00ff */
[----:B------:R-:W-:-:S13]  /*13790*/  @P0 LEA R4, P1, R24, R14, 0x1 ;  /* 0x0000000e18040211 */ /* 0x000fda00078208ff */
[----:B------:R-:W-:Y:S05]  /*137a0*/  WARPSYNC.COLLECTIVE R15, `(.L_x_11125) ;  /* 0x000000000f087348 */ /* 0x000fea0003c00000 */
[----:B------:R0:W1:Y:S02]  /*137b0*/  SHFL.IDX P6, R14, R13, R12, R11 ;  /* 0x0000000c0d0e7389 */ /* 0x00006400000c000b */
[----:B01----:R-:W-:Y:S01]  /*137c0*/  ENDCOLLECTIVE ;  /* 0x000000000000791b */ /* 0x003fe20003800000 */
.L_x_11125:
        /* <DEDUP_REMOVED lines=12> */
.L_x_11126:
[----:B------:R-:W-:Y:S02]  /*13890*/  IMAD.MOV.U32 R13, RZ, RZ, R0 ;  /* 0x000000ffff0d7224 */ /* 0x000fe400078e0000 */
[----:B------:R-:W-:Y:S01]  /*138a0*/  IMAD.MOV.U32 R12, RZ, RZ, 0x4 ;  /* 0x00000004ff0c7424 */ /* 0x000fe200078e00ff */
[----:B------:R-:W-:-:S13]  /*138b0*/  @P0 LEA R4, P1, R24, R14, 0x1 ;  /* 0x0000000e18040211 */ /* 0x000fda00078208ff */
[----:B------:R-:W-:Y:S05]  /*138c0*/  WARPSYNC.COLLECTIVE R15, `(.L_x_11127) ;  /* 0x000000000f087348 */ /* 0x000fea0003c00000 */
[----:B------:R0:W1:Y:S02]  /*138d0*/  SHFL.IDX P6, R14, R13, R12, R11 ;  /* 0x0000000c0d0e7389 */ /* 0x00006400000c000b */
[----:B01----:R-:W-:Y:S01]  /*138e0*/  ENDCOLLECTIVE ;  /* 0x000000000000791b */ /* 0x003fe20003800000 */
.L_x_11127:
        /* <DEDUP_REMOVED lines=12> */
.L_x_11128:
[----:B------:R-:W-:Y:S02]  /*139b0*/  IMAD.MOV.U32 R13, RZ, RZ, R0 ;  /* 0x000000ffff0d7224 */ /* 0x000fe400078e0000 */
[----:B------:R-:W-:Y:S01]  /*139c0*/  IMAD.MOV.U32 R12, RZ, RZ, 0x5 ;  /* 0x00000005ff0c7424 */ /* 0x000fe200078e00ff */
[----:B------:R-:W-:-:S13]  /*139d0*/  @P0 LEA R4, P1, R24, R14, 0x1 ;  /* 0x0000000e18040211 */ /* 0x000fda00078208ff */
[----:B------:R-:W-:Y:S05]  /*139e0*/  WARPSYNC.COLLECTIVE R15, `(.L_x_11129) ;  /* 0x000000000f087348 */ /* 0x000fea0003c00000 */
[----:B------:R0:W1:Y:S02]  /*139f0*/  SHFL.IDX P6, R14, R13, R12, R11 ;  /* 0x0000000c0d0e7389 */ /* 0x00006400000c000b */
[----:B01----:R-:W-:Y:S01]  /*13a00*/  ENDCOLLECTIVE ;  /* 0x000000000000791b */ /* 0x003fe20003800000 */
.L_x_11129:
        /* <DEDUP_REMOVED lines=10> */
.L_x_11130:
[----:B------:R-:W-:Y:S05]  /*13ab0*/  BRA `(.L_x_11131) ;  /* 0xffffffd0004c7947 */ /* 0x000fea000383ffff */
.L_x_11081:
        /* <DEDUP_REMOVED lines=8> */
.L_x_11132:
[----:B------:R-:W-:Y:S02]  /*13b40*/  VIADD R8, R0, 0x10 ;  /* 0x0000001000087836 */ /* 0x000fe40000000000 */
[----:B------:R-:W-:Y:S02]  /*13b50*/  IMAD.MOV.U32 R13, RZ, RZ, R7 ;  /* 0x000000ffff0d7224 */ /* 0x000fe400078e0007 */
[----:B------:R-:W-:-:S07]  /*13b60*/  IMAD.MOV.U32 R4, RZ, RZ, R14 ;  /* 0x000000ffff047224 */ /* 0x000fce00078e000e */
[----:B------:R-:W-:Y:S05]  /*13b70*/  WARPSYNC.COLLECTIVE R15, `(.L_x_11133) ;  /* 0x000000000f087348 */ /* 0x000fea0003c00000 */
[----:B------:R0:W1:Y:S02]  /*13b80*/  SHFL.IDX P6, R14, R13, R12, R11 ;  /* 0x0000000c0d0e7389 */ /* 0x00006400000c000b */
[----:B01----:R-:W-:Y:S01]  /*13b90*/  ENDCOLLECTIVE ;  /* 0x000000000000791b */ /* 0x003fe20003800000 */
.L_x_11133:
        /* <DEDUP_REMOVED lines=12> */
.L_x_11134:
        /* <DEDUP_REMOVED lines=11> */
.L_x_11135:
[----:B------:R-:W-:Y:S02]  /*13d10*/  IMAD.MOV.U32 R13, RZ, RZ, R6 ;  /* 0x000000ffff0d7224 */ /* 0x000fe400078e0006 */
[----:B------:R-:W-:Y:S01]  /*13d20*/  IMAD.MOV.U32 R12, RZ, RZ, 0x2 ;  /* 0x00000002ff0c7424 */ /* 0x000fe200078e00ff */
[----:B------:R-:W-:-:S13]  /*13d30*/  @!P0 LEA R4, P2, R24, R14, 0x1 ;  /* 0x0000000e18048211 */ /* 0x000fda00078408ff */
[----:B------:R-:W-:Y:S05]  /*13d40*/  WARPSYNC.COLLECTIVE R15, `(.L_x_11136) ;  /* 0x000000000f087348 */ /* 0x000fea0003c00000 */
[----:B------:R0:W1:Y:S02]  /*13d50*/  SHFL.IDX P6, R14, R13, R12, R11 ;  /* 0x0000000c0d0e7389 */ /* 0x00006400000c000b */
[----:B01----:R-:W-:Y:S01]  /*13d60*/  ENDCOLLECTIVE ;  /* 0x000000000000791b */ /* 0x003fe20003800000 */
.L_x_11136:
[----:B------:R-:W-:Y:S02]  /*13d70*/  @!P0 IMAD.X R5, RZ, RZ, R8, P2 ;  /* 0x000000ffff058224 */ /* 0x000fe400010e0608 */
[----:B------:R-:W-:-:S03]  /*13d80*/  VIADD R8, R0, 0x20 ;  /* 0x0000002000087836 */ /* 0x000fc60000000000 */
[----:B------:R-:W-:Y:S01]  /*13d90*/  @!PT LDS RZ, [RZ] ;  /* 0x00000000fffff984 */ /* 0x000fe20000000800 */
[----:B------:R-:W-:Y:S01]  /*13da0*/  @!PT LDS RZ, [RZ] ;  /* 0x00000000fffff984 */ /* 0x000fe20000000800 */
[----:B------:R-:W-:Y:S01]  /*13db0*/  @!PT LDS RZ, [RZ] ;  /* 0x00000000fffff984 */ /* 0x000fe20000000800 */
[----:B------:R0:W-:Y:S02]  /*13dc0*/  @!P0 LDGSTS.E.BYPASS.LTC128B.128 [R21+0x18c00], desc[UR36][R4.64], !P1 ;  /* 0x18c0000004158fae */ /* 0x0001e4000c901d64 */
[----:B------:R-:W-:Y:S01]  /*13dd0*/  ISETP.GE.AND P0, PT, R8, R3, PT ;  /* 0x000000030800720c */ /* 0x000fe20003f06270 */
[----:B------:R-:W-:-:S12]  /*13de0*/  IMAD.MOV.U32 R13, RZ, RZ, R7 ;  /* 0x000000ffff0d7224 */ /* 0x000fd800078e0007 */
[----:B------:R-:W-:Y:S01]  /*13df0*/  @!P0 LEA R9, R17, UR47, 0x1 ;  /* 0x0000002f11098c11 */ /* 0x000fe2000f8e08ff */
[----:B0-----:R-:W-:-:S07]  /*13e00*/  IMAD.MOV.U32 R8, RZ, RZ, R14 ;  /* 0x000000ffff087224 */ /* 0x001fce00078e000e */
[----:B------:R-:W-:Y:S05]  /*13e10*/  WARPSYNC.COLLECTIVE R15, `(.L_x_11137) ;  /* 0x000000000f087348 */ /* 0x000fea0003c00000 */
[----:B------:R0:W1:Y:S02]  /*13e20*/  SHFL.IDX P6, R14, R13, R12, R11 ;  /* 0x0000000c0d0e7389 */ /* 0x00006400000c000b */
[----:B01----:R-:W-:Y:S01]  /*13e30*/  ENDCOLLECTIVE ;  /* 0x000000000000791b */ /* 0x003fe20003800000 */
.L_x_11137:
[----:B------:R-:W-:Y:S02]  /*13e40*/  IMAD.MOV.U32 R13, RZ, RZ, R6 ;  /* 0x000000ffff0d7224 */ /* 0x000fe400078e0006 */
[----:B------:R-:W-:Y:S01]  /*13e50*/  IMAD.MOV.U32 R12, RZ, RZ, 0x3 ;  /* 0x00000003ff0c7424 */ /* 0x000fe200078e00ff */
[----:B------:R-:W-:-:S13]  /*13e60*/  @!P0 LEA R4, P2, R24, R14, 0x1 ;  /* 0x0000000e18048211 */ /* 0x000fda00078408ff */
[----:B------:R-:W-:Y:S05]  /*13e70*/  WARPSYNC.COLLECTIVE R15, `(.L_x_11138) ;  /* 0x000000000f087348 */ /* 0x000fea0003c00000 */
[----:B------:R0:W1:Y:S02]  /*13e80*/  SHFL.IDX P6, R14, R13, R12, R11 ;  /* 0x0000000c0d0e7389 */ /* 0x00006400000c000b */
[----:B01----:R-:W-:Y:S01]  /*13e90*/  ENDCOLLECTIVE ;  /* 0x000000000000791b */ /* 0x003fe20003800000 */
.L_x_11138:
        /* <DEDUP_REMOVED lines=13> */
.L_x_11139:
[----:B------:R-:W-:Y:S02]  /*13f70*/  IMAD.MOV.U32 R13, RZ, RZ, R6 ;  /* 0x000000ffff0d7224 */ /* 0x000fe400078e0006 */
[----:B------:R-:W-:Y:S01]  /*13f80*/  IMAD.MOV.U32 R12, RZ, RZ, 0x4 ;  /* 0x00000004ff0c7424 */ /* 0x000fe200078e00ff */
[----:B------:R-:W-:-:S13]  /*13f90*/  @!P0 LEA R4, P2, R24, R14, 0x1 ;  /* 0x0000000e18048211 */ /* 0x000fda00078408ff */
[----:B------:R-:W-:Y:S05]  /*13fa0*/  WARPSYNC.COLLECTIVE R15, `(.L_x_11140) ;  /* 0x000000000f087348 */ /* 0x000fea0003c00000 */
[----:B------:R0:W1:Y:S02]  /*13fb0*/  SHFL.IDX P6, R14, R13, R12, R11 ;  /* 0x0000000c0d0e7389 */ /* 0x00006400000c000b */
[----:B01----:R-:W-:Y:S01]  /*13fc0*/  ENDCOLLECTIVE ;  /* 0x000000000000791b */ /* 0x003fe20003800000 */
.L_x_11140:
        /* <DEDUP_REMOVED lines=13> */
.L_x_11141:
[----:B------:R-:W-:Y:S02]  /*140a0*/  IMAD.MOV.U32 R13, RZ, RZ, R6 ;  /* 0x000000ffff0d7224 */ /* 0x000fe400078e0006 */
[----:B------:R-:W-:Y:S01]  /*140b0*/  IMAD.MOV.U32 R12, RZ, RZ, 0x5 ;  /* 0x00000005ff0c7424 */ /* 0x000fe200078e00ff */
[----:B------:R-:W-:-:S13]  /*140c0*/  @!P0 LEA R4, P2, R24, R14, 0x1 ;  /* 0x0000000e18048211 */ /* 0x000fda00078408ff */
[----:B------:R-:W-:Y:S05]  /*140d0*/  WARPSYNC.COLLECTIVE R15, `(.L_x_11142) ;  /* 0x000000000f087348 */ /* 0x000fea0003c00000 */
[----:B------:R0:W1:Y:S02]  /*140e0*/  SHFL.IDX P6, R14, R13, R12, R11 ;  /* 0x0000000c0d0e7389 */ /* 0x00006400000c000b */
[----:B01----:R-:W-:Y:S01]  /*140f0*/  ENDCOLLECTIVE ;  /* 0x000000000000791b */ /* 0x003fe20003800000 */
.L_x_11142:
        /* <DEDUP_REMOVED lines=13> */
.L_x_11143:
[----:B------:R-:W-:Y:S02]  /*141d0*/  IMAD.MOV.U32 R13, RZ, RZ, R6 ;  /* 0x000000ffff0d7224 */ /* 0x000fe400078e0006 */
[----:B------:R-:W-:Y:S01]  /*141e0*/  IMAD.MOV.U32 R12, RZ, RZ, 0x6 ;  /* 0x00000006ff0c7424 */ /* 0x000fe200078e00ff */
[----:B------:R-:W-:-:S13]  /*141f0*/  @!P0 LEA R4, P2, R24, R14, 0x1 ;  /* 0x0000000e18048211 */ /* 0x000fda00078408ff */
[----:B------:R-:W-:Y:S05]  /*14200*/  WARPSYNC.COLLECTIVE R15, `(.L_x_11144) ;  /* 0x000000000f087348 */ /* 0x000fea0003c00000 */
[----:B------:R0:W1:Y:S02]  /*14210*/  SHFL.IDX P6, R14, R13, R12, R11 ;  /* 0x0000000c0d0e7389 */ /* 0x00006400000c000b */
[----:B01----:R-:W-:Y:S01]  /*14220*/  ENDCOLLECTIVE ;  /* 0x000000000000791b */ /* 0x003fe20003800000 */
.L_x_11144:
[----:B------:R-:W-:-:S05]  /*14230*/  @!P0 IMAD.X R5, RZ, RZ, R8, P2 ;  /* 0x000000ffff058224 */ /* 0x000fca00010e0608 */
[----:B------:R-:W-:Y:S01]  /*14240*/  @!PT LDS RZ, [RZ] ;  /* 0x00000000fffff984 */ /* 0x000fe20000000800 */
[----:B------:R-:W-:Y:S01]  /*14250*/  @!PT LDS RZ, [RZ] ;  /* 0x00000000fffff984 */ /* 0x000fe20000000800 */
[----:B------:R-:W-:Y:S01]  /*14260*/  @!PT LDS RZ, [RZ] ;  /* 0x00000000fffff984 */ /* 0x000fe20000000800 */
[----:B------:R0:W-:Y:S01]  /*14270*/  @!P0 LDGSTS.E.BYPASS.LTC128B.128 [R21+0x1ac00], desc[UR36][R4.64], !P1 ;  /* 0x1ac0000004158fae */ /* 0x0001e2000c901d64 */
[----:B------:R-:W-:Y:S02]  /*14280*/  IMAD.MOV.U32 R13, RZ, RZ, R7 ;  /* 0x000000ffff0d7224 */ /* 0x000fe400078e0007 */
[----:B0-----:R-:W-:Y:S02]  /*14290*/  VIADD R4, R0, 0x60 ;  /* 0x0000006000047836 */ /* 0x001fe40000000000 */
[----:B------:R-:W-:-:S03]  /*142a0*/  IMAD.MOV.U32 R8, RZ, RZ, R14 ;  /* 0x000000ffff087224 */ /* 0x000fc600078e000e */
[----:B------:R-:W-:-:S13]  /*142b0*/  ISETP.GE.AND P0, PT, R4, R3, PT ;  /* 0x000000030400720c */ /* 0x000fda0003f06270 */
[----:B------:R-:W-:Y:S05]  /*142c0*/  WARPSYNC.COLLECTIVE R15, `(.L_x_11145) ;  /* 0x000000000f087348 */ /* 0x000fea0003c00000 */
[----:B------:R0:W1:Y:S02]  /*142d0*/  SHFL.IDX P6, R14, R13, R12, R11 ;  /* 0x0000000c0d0e7389 */ /* 0x00006400000c000b */
[----:B01----:R-:W-:Y:S01]  /*142e0*/  ENDCOLLECTIVE ;  /* 0x000000000000791b */ /* 0x003fe20003800000 */
.L_x_11145:
[----:B------:R-:W-:Y:S01]  /*142f0*/  @!P0 LEA R9, R17, UR47, 0x1 ;  /* 0x0000002f11098c11 */ /* 0x000fe2000f8e08ff */
[----:B------:R-:W-:Y:S02]  /*14300*/  IMAD.MOV.U32 R13, RZ, RZ, R6 ;  /* 0x000000ffff0d7224 */ /* 0x000fe400078e0006 */
[----:B------:R-:W-:Y:S01]  /*14310*/  IMAD.MOV.U32 R12, RZ, RZ, 0x7 ;  /* 0x00000007ff0c7424 */ /* 0x000fe200078e00ff */
[----:B------:R-:W-:-:S13]  /*14320*/  @!P0 LEA R4, P2, R24, R14, 0x1 ;  /* 0x0000000e18048211 */ /* 0x000fda00078408ff */
[----:B------:R-:W-:Y:S05]  /*14330*/  WARPSYNC.COLLECTIVE R15, `(.L_x_11146) ;  /* 0x000000000f087348 */ /* 0x000fea0003c00000 */
[----:B------:R0:W1:Y:S02]  /*14340*/  SHFL.IDX P6, R14, R13, R12, R11 ;  /* 0x0000000c0d0e7389 */ /* 0x00006400000c000b */
[----:B01----:R-:W-:Y:S01]  /*14350*/  ENDCOLLECTIVE ;  /* 0x000000000000791b */ /* 0x003fe20003800000 */
.L_x_11146:
        /* <DEDUP_REMOVED lines=10> */
.L_x_11147:
[----:B------:R-:W-:Y:S05]  /*14400*/  BRA `(.L_x_11148) ;  /* 0xffffffd000407947 */ /* 0x000fea000383ffff */
.L_x_11082:
[----:B0-----:R-:W-:-:S04]  /*14410*/  IMAD.U32 R3, RZ, RZ, UR47 ;  /* 0x0000002fff037e24 */ /* 0x001fc8000f8e00ff */
[----:B------:R0:W1:Y:S03]  /*14420*/  SYNCS.PHASECHK.TRANS64.TRYWAIT P0, [R3+URZ+0x22820], R0 ;  /* 0x02282000030075a7 */ /* 0x000066000800017f */
[----:B-1----:R-:W-:Y:S05]  /*14430*/  @!P0 NANOSLEEP.SYNCS 0x989680 ;  /* 0x009896800000895d */ /* 0x002fea0003900000 */
[----:B------:R-:W1:Y:S02]  /*14440*/  @!P0 SYNCS.PHASECHK.TRANS64 P0, [R3+URZ+0x22820], R0 ;  /* 0x02282000030085a7 */ /* 0x000e64000800007f */
[----:B-1----:R-:W-:Y:S05]  /*14450*/  @!P0 BRA `(.L_x_11082) ;  /* 0xfffffffc00ec8947 */ /* 0x002fea000383ffff */
[----:B------:R-:W-:Y:S05]  /*14460*/  BRA `(.L_x_11149) ;  /* 0xffffffd000707947 */ /* 0x000fea000383ffff */
.L_x_11084:
[----:B0-----:R-:W-:-:S04]  /*14470*/  IMAD.U32 R3, RZ, RZ, UR47 ;  /* 0x0000002fff037e24 */ /* 0x001fc8000f8e00ff */
[----:B------:R0:W1:Y:S03]  /*14480*/  SYNCS.PHASECHK.TRANS64.TRYWAIT P0, [R3+URZ+0x22860], R0 ;  /* 0x02286000030075a7 */ /* 0x000066000800017f */
[----:B-1----:R-:W-:Y:S05]  /*14490*/  @!P0 NANOSLEEP.SYNCS 0x989680 ;  /* 0x009896800000895d */ /* 0x002fea0003900000 */
[----:B------:R-:W1:Y:S02]  /*144a0*/  @!P0 SYNCS.PHASECHK.TRANS64 P0, [R3+URZ+0x22860], R0 ;  /* 0x02286000030085a7 */ /* 0x000e64000800007f */
[----:B-1----:R-:W-:Y:S05]  /*144b0*/  @!P0 BRA `(.L_x_11084) ;  /* 0xfffffffc00ec8947 */ /* 0x002fea000383ffff */
[----:B------:R-:W-:Y:S05]  /*144c0*/  BRA `(.L_x_11150) ;  /* 0xffffffd0006c7947 */ /* 0x000fea000383ffff */
.L_x_11085:
        /* <DEDUP_REMOVED lines=8> */
.L_x_11152:
[----:B------:R-:W-:Y:S05]  /*14550*/  BSYNC B0 ;  /* 0x0000000000007941 */ /* 0x000fea0003800000 */
.L_x_11151:
[----:B------:R-:W-:Y:S01]  /*14560*/  IMAD.MOV.U32 R13, RZ, RZ, R3 ;  /* 0x000000ffff0d7224 */ /* 0x000fe200078e0003 */
[----:B------:R-:W-:Y:S01]  /*14570*/  LEA R19, R17, UR47, 0x1 ;  /* 0x0000002f11137c11 */ /* 0x000fe2000f8e08ff */
[----:B------:R-:W-:Y:S01]  /*14580*/  IMAD.MOV.U32 R12, RZ, RZ, RZ ;  /* 0x000000ffff0c7224 */ /* 0x000fe200078e00ff */
[C---:B------:R-:W-:Y:S01]  /*14590*/  LOP3.LUT P2, RZ, R8.reuse, 0x2, RZ, 0xc0, !PT ;  /* 0x0000000208ff7812 */ /* 0x040fe2000784c0ff */
[----:B------:R-:W-:Y:S01]  /*145a0*/  IMAD.MOV.U32 R11, RZ, RZ, 0x181f ;  /* 0x0000181fff0b7424 */ /* 0x000fe200078e00ff */
[----:B------:R-:W-:Y:S01]  /*145b0*/  LOP3.LUT P1, RZ, R8, 0x4, RZ, 0xc0, !PT ;  /* 0x0000000408ff7812 */ /* 0x000fe2000782c0ff */
[----:B------:R-:W-:Y:S02]  /*145c0*/  IMAD.MOV.U32 R15, RZ, RZ, -0x1 ;  /* 0xffffffffff0f7424 */ /* 0x000fe400078e00ff */
[----:B------:R-:W-:Y:S01]  /*145d0*/  IMAD.MOV.U32 R0, RZ, RZ, R14 ;  /* 0x000000ffff007224 */ /* 0x000fe200078e000e */
[----:B------:R-:W-:Y:S01]  /*145e0*/  ISETP.LT.OR P3, PT, R35, 0x1, !P1 ;  /* 0x000000012300780c */ /* 0x000fe20004f61670 */
[----:B------:R-:W-:-:S12]  /*145f0*/  IMAD.SHL.U32 R24, R24, 0x2, RZ ;  /* 0x0000000218187824 */ /* 0x000fd800078e00ff */
[----:B------:R-:W-:Y:S05]  /*14600*/  WARPSYNC.COLLECTIVE R15, `(.L_x_11153) ;  /* 0x000000000f087348 */ /* 0x000fea0003c00000 */
[----:B------:R0:W1:Y:S02]  /*14610*/  SHFL.IDX P6, R14, R13, R12, R11 ;  /* 0x0000000c0d0e7389 */ /* 0x00006400000c000b */
[----:B01----:R-:W-:Y:S01]  /*14620*/  ENDCOLLECTIVE ;  /* 0x000000000000791b */ /* 0x003fe20003800000 */
.L_x_11153:
[----:B------:R-:W-:Y:S02]  /*14630*/  IMAD.MOV.U32 R13, RZ, RZ, R10 ;  /* 0x000000ffff0d7224 */ /* 0x000fe400078e000a */
[----:B------:R-:W-:Y:S01]  /*14640*/  IMAD.MOV.U32 R12, RZ, RZ, 0x1 ;  /* 0x00000001ff0c7424 */ /* 0x000fe200078e00ff */
[----:B------:R-:W-:-:S13]  /*14650*/  IADD3 R4, P0, R14, R24, RZ ;  /* 0x000000180e047210 */ /* 0x000fda0007f1e0ff */
[----:B------:R-:W-:Y:S05]  /*14660*/  WARPSYNC.COLLECTIVE R15, `(.L_x_11154) ;  /* 0x000000000f087348 */ /* 0x000fea0003c00000 */
[----:B------:R0:W1:Y:S02]  /*14670*/  SHFL.IDX P6, R14, R13, R12, R11 ;  /* 0x0000000c0d0e7389 */ /* 0x00006400000c000b */
[----:B01----:R-:W-:Y:S01]  /*14680*/  ENDCOLLECTIVE ;  /* 0x000000000000791b */ /* 0x003fe20003800000 */
.L_x_11154:
        /* <DEDUP_REMOVED lines=12> */
.L_x_11155:
[----:B------:R-:W-:Y:S01]  /*14750*/  @!PT LDS RZ, [RZ] ;  /* 0x00000000fffff984 */ /* 0x000fe20000000800 */
[----:B------:R-:W-:Y:S01]  /*14760*/  @!PT LDS RZ, [RZ] ;  /* 0x00000000fffff984 */ /* 0x000fe20000000800 */
[----:B------:R-:W-:Y:S01]  /*14770*/  @!PT LDS RZ, [RZ] ;  /* 0x00000000fffff984 */ /* 0x000fe20000000800 */
[----:B------:R-:W-:Y:S01]  /*14780*/  LDGSTS.E.BYPASS.LTC128B.128 [R19+0x3400], desc[UR36][R4.64+0x80], !P0 ;  /* 0x0340008004137fae */ /* 0x000fe2000c101d64 */
[----:B------:R-:W-:Y:S01]  /*14790*/  LOP3.LUT P0, RZ, R8, 0x8, RZ, 0xc0, !PT ;  /* 0x0000000808ff7812 */ /* 0x000fe2000780c0ff */
[----:B------:R-:W-:Y:S02]  /*147a0*/  IMAD.MOV.U32 R8, RZ, RZ, RZ ;  /* 0x000000ffff087224 */ /* 0x000fe400078e00ff */
        /* <DEDUP_REMOVED lines=9> */
.L_x_11156:
        /* <DEDUP_REMOVED lines=12> */
.L_x_11157:
        /* <DEDUP_REMOVED lines=14> */
.L_x_11158:
        /* <DEDUP_REMOVED lines=12> */
.L_x_11159:
        /* <DEDUP_REMOVED lines=14> */
.L_x_11160:
        /* <DEDUP_REMOVED lines=12> */
.L_x_11161:
        /* <DEDUP_REMOVED lines=14> */
.L_x_11162:
[----:B------:R-:W-:Y:S01]  /*14d20*/  IMAD.X R5, RZ, RZ, R0, P3 ;  /* 0x000000ffff057224 */ /* 0x000fe200018e0600 */
[----:B------:R-:W-:Y:S01]  /*14d30*/  ISETP.LT.OR P3, PT, R35, 0x41, P4 ;  /* 0x000000412300780c */ /* 0x000fe20002761670 */
[----:B------:R-:W-:Y:S02]  /*14d40*/  VIADD R0, R19, 0x400 ;  /* 0x0000040013007836 */ /* 0x000fe40000000000 */
[----:B------:R-:W-:-:S10]  /*14d50*/  IMAD.MOV.U32 R13, RZ, RZ, R3 ;  /* 0x000000ffff0d7224 */ /* 0x000fd400078e0003 */
        /* <DEDUP_REMOVED lines=9> */
.L_x_11163:
        /* <DEDUP_REMOVED lines=9> */
.L_x_11092:
[----:B-1----:R1:W2:Y:S02]  /*14e80*/  SYNCS.PHASECHK.TRANS64.TRYWAIT P0, [R32+URZ+0x22840], R31 ;  /* 0x0228401f200075a7 */ /* 0x0022a4000800017f */
[----:B--2---:R-:W-:Y:S05]  /*14e90*/  @!P0 NANOSLEEP.SYNCS 0x989680 ;  /* 0x009896800000895d */ /* 0x004fea0003900000 */
[----:B------:R-:W2:Y:S02]  /*14ea0*/  @!P0 SYNCS.PHASECHK.TRANS64 P0, [R32+URZ+0x22840], R31 ;  /* 0x0228401f200085a7 */ /* 0x000ea4000800007f */
[----:B--2---:R-:W-:Y:S05]  /*14eb0*/  @!P0 BRA `(.L_x_11092) ;  /* 0xfffffffc00f08947 */ /* 0x004fea000383ffff */
[----:B------:R-:W-:Y:S05]  /*14ec0*/  BRA `(.L_x_11165) ;  /* 0xffffffd000947947 */ /* 0x000fea000383ffff */
.L_x_11093:
        /* <DEDUP_REMOVED lines=8> */
.L_x_11167:
[----:B------:R-:W-:Y:S05]  /*14f50*/  BSYNC B1 ;  /* 0x0000000000017941 */ /* 0x000fea0003800000 */
.L_x_11166:
        /* <DEDUP_REMOVED lines=9> */
.L_x_11168:
[----:B------:R-:W-:Y:S02]  /*14ff0*/  IMAD.MOV.U32 R13, RZ, RZ, R3 ;  /* 0x000000ffff0d7224 */ /* 0x000fe400078e0003 */
[----:B------:R-:W-:Y:S01]  /*15000*/  IMAD.MOV.U32 R12, RZ, RZ, 0x1 ;  /* 0x00000001ff0c7424 */ /* 0x000fe200078e00ff */
[----:B------:R-:W-:-:S13]  /*15010*/  IADD3 R4, P0, R14, R24, RZ ;  /* 0x000000180e047210 */ /* 0x000fda0007f1e0ff */
[----:B------:R-:W-:Y:S05]  /*15020*/  WARPSYNC.COLLECTIVE R15, `(.L_x_11169) ;  /* 0x000000000f087348 */ /* 0x000fea0003c00000 */
[----:B------:R0:W1:Y:S02]  /*15030*/  SHFL.IDX P6, R14, R13, R12, R11 ;  /* 0x0000000c0d0e7389 */ /* 0x00006400000c000b */
[----:B01----:R-:W-:Y:S01]  /*15040*/  ENDCOLLECTIVE ;  /* 0x000000000000791b */ /* 0x003fe20003800000 */
.L_x_11169:
        /* <DEDUP_REMOVED lines=10> */
.L_x_11170:
[----:B------:R-:W-:Y:S02]  /*150f0*/  IMAD.MOV.U32 R13, RZ, RZ, R3 ;  /* 0x000000ffff0d7224 */ /* 0x000fe400078e0003 */
[----:B------:R-:W-:Y:S01]  /*15100*/  IMAD.MOV.U32 R12, RZ, RZ, 0x2 ;  /* 0x00000002ff0c7424 */ /* 0x000fe200078e00ff */
[----:B------:R-:W-:-:S13]  /*15110*/  IADD3 R6, P0, R14, R24, RZ ;  /* 0x000000180e067210 */ /* 0x000fda0007f1e0ff */
[----:B------:R-:W-:Y:S05]  /*15120*/  WARPSYNC.COLLECTIVE R15, `(.L_x_11171) ;  /* 0x000000000f087348 */ /* 0x000fea0003c00000 */
[----:B------:R0:W1:Y:S02]  /*15130*/  SHFL.IDX P6, R14, R13, R12, R11 ;  /* 0x0000000c0d0e7389 */ /* 0x00006400000c000b */
[----:B01----:R-:W-:Y:S01]  /*15140*/  ENDCOLLECTIVE ;  /* 0x000000000000791b */ /* 0x003fe20003800000 */
.L_x_11171:
        /* <DEDUP_REMOVED lines=10> */
.L_x_11172:
[----:B------:R-:W-:Y:S02]  /*151f0*/  IMAD.MOV.U32 R13, RZ, RZ, R3 ;  /* 0x000000ffff0d7224 */ /* 0x000fe400078e0003 */
[----:B------:R-:W-:Y:S01]  /*15200*/  IMAD.MOV.U32 R12, RZ, RZ, 0x3 ;  /* 0x00000003ff0c7424 */ /* 0x000fe200078e00ff */
[----:B------:R-:W-:-:S13]  /*15210*/  IADD3 R6, P0, R14, R24, RZ ;  /* 0x000000180e067210 */ /* 0x000fda0007f1e0ff */
[----:B------:R-:W-:Y:S05]  /*15220*/  WARPSYNC.COLLECTIVE R15, `(.L_x_11173) ;  /* 0x000000000f087348 */ /* 0x000fea0003c00000 */
[----:B------:R0:W1:Y:S02]  /*15230*/  SHFL.IDX P6, R14, R13, R12, R11 ;  /* 0x0000000c0d0e7389 */ /* 0x00006400000c000b */
[----:B01----:R-:W-:Y:S01]  /*15240*/  ENDCOLLECTIVE ;  /* 0x000000000000791b */ /* 0x003fe20003800000 */
.L_x_11173:
        /* <DEDUP_REMOVED lines=10> */
.L_x_11174:
[----:B------:R-:W-:Y:S02]  /*152f0*/  IMAD.MOV.U32 R13, RZ, RZ, R3 ;  /* 0x000000ffff0d7224 */ /* 0x000fe400078e0003 */
[----:B------:R-:W-:Y:S01]  /*15300*/  IMAD.MOV.U32 R12, RZ, RZ, 0x4 ;  /* 0x00000004ff0c7424 */ /* 0x000fe200078e00ff */
[----:B------:R-:W-:-:S13]  /*15310*/  IADD3 R4, P0, R14, R24, RZ ;  /* 0x000000180e047210 */ /* 0x000fda0007f1e0ff */
[----:B------:R-:W-:Y:S05]  /*15320*/  WARPSYNC.COLLECTIVE R15, `(.L_x_11175) ;  /* 0x000000000f087348 */ /* 0x000fea0003c00000 */
[----:B------:R0:W1:Y:S02]  /*15330*/  SHFL.IDX P6, R14, R13, R12, R11 ;  /* 0x0000000c0d0e7389 */ /* 0x00006400000c000b */
[----:B01----:R-:W-:Y:S01]  /*15340*/  ENDCOLLECTIVE ;  /* 0x000000000000791b */ /* 0x003fe20003800000 */
.L_x_11175:
        /* <DEDUP_REMOVED lines=10> */
.L_x_11176:
[----:B------:R-:W-:Y:S02]  /*153f0*/  IMAD.MOV.U32 R13, RZ, RZ, R3 ;  /* 0x000000ffff0d7224 */ /* 0x000fe400078e0003 */
[----:B------:R-:W-:Y:S01]  /*15400*/  IMAD.MOV.U32 R12, RZ, RZ, 0x5 ;  /* 0x00000005ff0c7424 */ /* 0x000fe200078e00ff */
[----:B------:R-:W-:-:S13]  /*15410*/  IADD3 R4, P0, R14, R24, RZ ;  /* 0x000000180e047210 */ /* 0x000fda0007f1e0ff */
[----:B------:R-:W-:Y:S05]  /*15420*/  WARPSYNC.COLLECTIVE R15, `(.L_x_11177) ;  /* 0x000000000f087348 */ /* 0x000fea0003c00000 */
[----:B------:R0:W1:Y:S02]  /*15430*/  SHFL.IDX P6, R14, R13, R12, R11 ;  /* 0x0000000c0d0e7389 */ /* 0x00006400000c000b */
[----:B01----:R-:W-:Y:S01]  /*15440*/  ENDCOLLECTIVE ;  /* 0x000000000000791b */ /* 0x003fe20003800000 */
.L_x_11177:
        /* <DEDUP_REMOVED lines=10> */
.L_x_11178:
[----:B------:R-:W-:Y:S01]  /*154f0*/  IMAD.MOV.U32 R37, RZ, RZ, R14 ;  /* 0x000000ffff257224 */ /* 0x000fe200078e000e */
[----:B------:R-:W-:Y:S06]  /*15500*/  BRA `(.L_x_11179) ;  /* 0xffffffcc00ec7947 */ /* 0x000fec000383ffff */
.L_x_11098:
[----:B---3--:R3:W4:Y:S02]  /*15510*/  SYNCS.PHASECHK.TRANS64.TRYWAIT P0, [R32+URZ+0x22860], R31 ;  /* 0x0228601f200075a7 */ /* 0x008724000800017f */
[----:B----4-:R-:W-:Y:S05]  /*15520*/  @!P0 NANOSLEEP.SYNCS 0x989680 ;  /* 0x009896800000895d */ /* 0x010fea0003900000 */
[----:B------:R-:W4:Y:S02]  /*15530*/  @!P0 SYNCS.PHASECHK.TRANS64 P0, [R32+URZ+0x22860], R31 ;  /* 0x0228601f200085a7 */ /* 0x000f24000800007f */
[----:B----4-:R-:W-:Y:S05]  /*15540*/  @!P0 BRA `(.L_x_11098) ;  /* 0xfffffffc00f08947 */ /* 0x010fea000383ffff */
[----:B------:R-:W-:Y:S05]  /*15550*/  BRA `(.L_x_11180) ;  /* 0xffffffd000387947 */ /* 0x000fea000383ffff */
.L_x_11099:
        /* <DEDUP_REMOVED lines=8> */
.L_x_11182:
[----:B------:R-:W-:Y:S05]  /*155e0*/  BSYNC B1 ;  /* 0x0000000000017941 */ /* 0x000fea0003800000 */
.L_x_11181:
        /* <DEDUP_REMOVED lines=9> */
.L_x_11183:
[----:B------:R-:W-:Y:S02]  /*15680*/  IMAD.MOV.U32 R8, RZ, RZ, RZ ;  /* 0x000000ffff087224 */ /* 0x000fe400078e00ff */
[----:B------:R-:W-:Y:S02]  /*15690*/  IMAD.MOV.U32 R13, RZ, RZ, R27 ;  /* 0x000000ffff0d7224 */ /* 0x000fe400078e001b */
[----:B------:R-:W-:Y:S01]  /*156a0*/  IMAD.MOV.U32 R12, RZ, RZ, 0x1 ;  /* 0x00000001ff0c7424 */ /* 0x000fe200078e00ff */
[----:B------:R-:W-:-:S13]  /*156b0*/  IADD3 R4, P0, R14, R24, RZ ;  /* 0x000000180e047210 */ /* 0x000fda0007f1e0ff */
[----:B------:R-:W-:Y:S05]  /*156c0*/  WARPSYNC.COLLECTIVE R15, `(.L_x_11184) ;  /* 0x000000000f087348 */ /* 0x000fea0003c00000 */
[----:B------:R0:W1:Y:S02]  /*156d0*/  SHFL.IDX P6, R14, R13, R12, R11 ;  /* 0x0000000c0d0e7389 */ /* 0x00006400000c000b */
[----:B01----:R-:W-:Y:S01]  /*156e0*/  ENDCOLLECTIVE ;  /* 0x000000000000791b */ /* 0x003fe20003800000 */
.L_x_11184:
        /* <DEDUP_REMOVED lines=13> */
.L_x_11185:
[----:B------:R-:W-:Y:S02]  /*157c0*/  IMAD.MOV.U32 R13, RZ, RZ, R27 ;  /* 0x000000ffff0d7224 */ /* 0x000fe400078e001b */
[----:B------:R-:W-:Y:S01]  /*157d0*/  IMAD.MOV.U32 R12, RZ, RZ, 0x2 ;  /* 0x00000002ff0c7424 */ /* 0x000fe200078e00ff */
[----:B------:R-:W-:-:S13]  /*157e0*/  IADD3 R4, P0, R14, R24, RZ ;  /* 0x000000180e047210 */ /* 0x000fda0007f1e0ff */
[----:B------:R-:W-:Y:S05]  /*157f0*/  WARPSYNC.COLLECTIVE R15, `(.L_x_11186) ;  /* 0x000000000f087348 */ /* 0x000fea0003c00000 */
[----:B------:R0:W1:Y:S02]  /*15800*/  SHFL.IDX P6, R14, R13, R12, R11 ;  /* 0x0000000c0d0e7389 */ /* 0x00006400000c000b */
[----:B01----:R-:W-:Y:S01]  /*15810*/  ENDCOLLECTIVE ;  /* 0x000000000000791b */ /* 0x003fe20003800000 */
.L_x_11186:
        /* <DEDUP_REMOVED lines=13> */
.L_x_11187:
[----:B------:R-:W-:Y:S02]  /*158f0*/  IMAD.MOV.U32 R13, RZ, RZ, R27 ;  /* 0x000000ffff0d7224 */ /* 0x000fe400078e001b */
[----:B------:R-:W-:Y:S01]  /*15900*/  IMAD.MOV.U32 R12, RZ, RZ, 0x3 ;  /* 0x00000003ff0c7424 */ /* 0x000fe200078e00ff */
[----:B------:R-:W-:-:S13]  /*15910*/  IADD3 R4, P0, R14, R24, RZ ;  /* 0x000000180e047210 */ /* 0x000fda0007f1e0ff */
[----:B------:R-:W-:Y:S05]  /*15920*/  WARPSYNC.COLLECTIVE R15, `(.L_x_11188) ;  /* 0x000000000f087348 */ /* 0x000fea0003c00000 */
[----:B------:R0:W1:Y:S02]  /*15930*/  SHFL.IDX P6, R14, R13, R12, R11 ;  /* 0x0000000c0d0e7389 */ /* 0x00006400000c000b */
[----:B01----:R-:W-:Y:S01]  /*15940*/  ENDCOLLECTIVE ;  /* 0x000000000000791b */ /* 0x003fe20003800000 */
.L_x_11188:
        /* <DEDUP_REMOVED lines=13> */
.L_x_11189:
[----:B------:R-:W-:Y:S02]  /*15a20*/  IMAD.MOV.U32 R13, RZ, RZ, R27 ;  /* 0x000000ffff0d7224 */ /* 0x000fe400078e001b */
[----:B------:R-:W-:Y:S01]  /*15a30*/  IMAD.MOV.U32 R12, RZ, RZ, 0x4 ;  /* 0x00000004ff0c7424 */ /* 0x000fe200078e00ff */
[----:B------:R-:W-:-:S13]  /*15a40*/  IADD3 R4, P0, R14, R24, RZ ;  /* 0x000000180e047210 */ /* 0x000fda0007f1e0ff */
[----:B------:R-:W-:Y:S05]  /*15a50*/  WARPSYNC.COLLECTIVE R15, `(.L_x_11190) ;  /* 0x000000000f087348 */ /* 0x000fea0003c00000 */
[----:B------:R0:W1:Y:S02]  /*15a60*/  SHFL.IDX P6, R14, R13, R12, R11 ;  /* 0x0000000c0d0e7389 */ /* 0x00006400000c000b */
[----:B01----:R-:W-:Y:S01]  /*15a70*/  ENDCOLLECTIVE ;  /* 0x000000000000791b */ /* 0x003fe20003800000 */
.L_x_11190:
        /* <DEDUP_REMOVED lines=13> */
.L_x_11191:
[----:B------:R-:W-:Y:S02]  /*15b50*/  IMAD.MOV.U32 R13, RZ, RZ, R27 ;  /* 0x000000ffff0d7224 */ /* 0x000fe400078e001b */
[----:B------:R-:W-:Y:S01]  /*15b60*/  IMAD.MOV.U32 R12, RZ, RZ, 0x5 ;  /* 0x00000005ff0c7424 */ /* 0x000fe200078e00ff */
[----:B------:R-:W-:-:S13]  /*15b70*/  IADD3 R4, P0, R14, R24, RZ ;  /* 0x000000180e047210 */ /* 0x000fda0007f1e0ff */
[----:B------:R-:W-:Y:S05]  /*15b80*/  WARPSYNC.COLLECTIVE R15, `(.L_x_11192) ;  /* 0x000000000f087348 */ /* 0x000fea0003c00000 */
[----:B------:R0:W1:Y:S02]  /*15b90*/  SHFL.IDX P6, R14, R13, R12, R11 ;  /* 0x0000000c0d0e7389 */ /* 0x00006400000c000b */
[----:B01----:R-:W-:Y:S01]  /*15ba0*/  ENDCOLLECTIVE ;  /* 0x000000000000791b */ /* 0x003fe20003800000 */
.L_x_11192:
        /* <DEDUP_REMOVED lines=13> */
.L_x_11193:
[----:B------:R-:W-:Y:S05]  /*15c80*/  BRA `(.L_x_11194) ;  /* 0xffffffcc00887947 */ /* 0x000fea000383ffff */
.L_x_11104:
[----:B0-----:R0:W4:Y:S02]  /*15c90*/  SYNCS.PHASECHK.TRANS64.TRYWAIT P0, [R4+URZ+0x22820], R8 ;  /* 0x02282008040075a7 */ /* 0x001124000800017f */
[----:B----4-:R-:W-:Y:S05]  /*15ca0*/  @!P0 NANOSLEEP.SYNCS 0x989680 ;  /* 0x009896800000895d */ /* 0x010fea0003900000 */
[----:B------:R-:W4:Y:S02]  /*15cb0*/  @!P0 SYNCS.PHASECHK.TRANS64 P0, [R4+URZ+0x22820], R8 ;  /* 0x02282008040085a7 */ /* 0x000f24000800007f */
[----:B----4-:R-:W-:Y:S05]  /*15cc0*/  @!P0 BRA `(.L_x_11104) ;  /* 0xfffffffc00f08947 */ /* 0x010fea000383ffff */
[----:B------:R-:W-:Y:S05]  /*15cd0*/  BRA `(.L_x_11195) ;  /* 0xffffffd000107947 */ /* 0x000fea000383ffff */
.L_x_11105:
[----:B------:R-:W-:Y:S01]  /*15ce0*/  BSSY B0, `(.L_x_11196) ;  /* 0x0000008000007945 */ /* 0x000fe20003800000 */
[----:B------:R-:W-:Y:S02]  /*15cf0*/  IMAD.MOV.U32 R13, RZ, RZ, R16 ;  /* 0x000000ffff0d7224 */ /* 0x000fe400078e0010 */
[----:B------:R-:W-:Y:S02]  /*15d00*/  IMAD.MOV.U32 R12, RZ, RZ, RZ ;  /* 0x000000ffff0c7224 */ /* 0x000fe400078e00ff */
[----:B------:R-:W-:Y:S02]  /*15d10*/  IMAD.MOV.U32 R11, RZ, RZ, 0x1f ;  /* 0x0000001fff0b7424 */ /* 0x000fe400078e00ff */
[----:B------:R-:W-:-:S07]  /*15d20*/  IMAD.MOV.U32 R15, RZ, RZ, -0x1 ;  /* 0xffffffffff0f7424 */ /* 0x000fce00078e00ff */
[----:B0123-5:R-:W-:Y:S05]  /*15d30*/  WARPSYNC.COLLECTIVE R15, `(.L_x_11197) ;  /* 0x000000000f087348 */ /* 0x02ffea0003c00000 */
[----:B------:R4:W0:Y:S02]  /*15d40*/  SHFL.IDX P6, R14, R13, R12, R11 ;  /* 0x0000000c0d0e7389 */ /* 0x00082400000c000b */
[----:B012345:R-:W-:Y:S01]  /*15d50*/  ENDCOLLECTIVE ;  /* 0x000000000000791b */ /* 0x03ffe20003800000 */
.L_x_11197:
[----:B------:R-:W-:Y:S05]  /*15d60*/  BSYNC B0 ;  /* 0x0000000000007941 */ /* 0x000fea0003800000 */
.L_x_11196:
[----:B------:R-:W-:Y:S05]  /*15d70*/  BRA `(.L_x_11198) ;  /* 0xffffffcc00f87947 */ /* 0x000fea000383ffff */
.L_x_11106:
[----:B------:R-:W-:Y:S01]  /*15d80*/  BSSY B0, `(.L_x_11199) ;  /* 0x0000006000007945 */ /* 0x000fe20003800000 */
[----:B------:R-:W-:-:S07]  /*15d90*/  IMAD.MOV.U32 R15, RZ, RZ, -0x1 ;  /* 0xffffffffff0f7424 */ /* 0x000fce00078e00ff */
[----:B-12345:R-:W-:Y:S05]  /*15da0*/  WARPSYNC.COLLECTIVE R15, `(.L_x_11200) ;  /* 0x000000000f0c7348 */ /* 0x03efea0003c00000 */
[----:B------:R-:W-:Y:S02]  /*15db0*/  ELECT P6, UR62, PT ;  /* 0x00000000003e782f */ /* 0x000fe400038c0000 */
[----:B------:R-:W-:Y:S01]  /*15dc0*/  MOV R14, UR62 ;  /* 0x0000003e000e7c02 */ /* 0x000fe20008000f00 */
[----:B-12345:R-:W-:Y:S10]  /*15dd0*/  ENDCOLLECTIVE ;  /* 0x000000000000791b */ /* 0x03eff40003800000 */
.L_x_11200:
[----:B------:R-:W-:Y:S05]  /*15de0*/  BSYNC B0 ;  /* 0x0000000000007941 */ /* 0x000fea0003800000 */
.L_x_11199:
[----:B------:R-:W-:Y:S05]  /*15df0*/  BRA `(.L_x_11201) ;  /* 0xffffffcc00ec7947 */ /* 0x000fea000383ffff */
.L_x_11108:
[----:B------:R0:W0:Y:S02]  /*15e00*/  SYNCS.PHASECHK.TRANS64.TRYWAIT P1, [R5+URZ+0x22840], R0 ;  /* 0x02284000050075a7 */ /* 0x000024000802017f */
[----:B0-----:R-:W-:Y:S05]  /*15e10*/  @!P1 NANOSLEEP.SYNCS 0x989680 ;  /* 0x009896800000995d */ /* 0x001fea0003900000 */
[----:B------:R-:W0:Y:S02]  /*15e20*/  @!P1 SYNCS.PHASECHK.TRANS64 P1, [R5+URZ+0x22840], R0 ;  /* 0x02284000050095a7 */ /* 0x000e24000802007f */
[----:B0-----:R-:W-:Y:S05]  /*15e30*/  @!P1 BRA `(.L_x_11108) ;  /* 0xfffffffc00f09947 */ /* 0x001fea000383ffff */
[----:B------:R-:W-:Y:S05]  /*15e40*/  BRA `(.L_x_11202) ;  /* 0xffffffd0000c7947 */ /* 0x000fea000383ffff */
.L_x_11110:
[----:B------:R0:W0:Y:S02]  /*15e50*/  SYNCS.PHASECHK.TRANS64.TRYWAIT P1, [R21+URZ+0x22840], R2 ;  /* 0x02284002150075a7 */ /* 0x000024000802017f */
[----:B0-----:R-:W-:Y:S05]  /*15e60*/  @!P1 NANOSLEEP.SYNCS 0x989680 ;  /* 0x009896800000995d */ /* 0x001fea0003900000 */
[----:B------:R-:W0:Y:S02]  /*15e70*/  @!P1 SYNCS.PHASECHK.TRANS64 P1, [R21+URZ+0x22840], R2 ;  /* 0x02284002150095a7 */ /* 0x000e24000802007f */
[----:B0-----:R-:W-:Y:S05]  /*15e80*/  @!P1 BRA `(.L_x_11110) ;  /* 0xfffffffc00f09947 */ /* 0x001fea000383ffff */
[----:B------:R-:W-:Y:S05]  /*15e90*/  BRA `(.L_x_11203) ;  /* 0xffffffd000187947 */ /* 0x000fea000383ffff */
.L_x_11112:
[----:B------:R0:W0:Y:S02]  /*15ea0*/  SYNCS.PHASECHK.TRANS64.TRYWAIT P1, [R5+URZ+0x22860], R0 ;  /* 0x02286000050075a7 */ /* 0x000024000802017f */
[----:B0-----:R-:W-:Y:S05]  /*15eb0*/  @!P1 NANOSLEEP.SYNCS 0x989680 ;  /* 0x009896800000995d */ /* 0x001fea0003900000 */
[----:B------:R-:W0:Y:S02]  /*15ec0*/  @!P1 SYNCS.PHASECHK.TRANS64 P1, [R5+URZ+0x22860], R0 ;  /* 0x02286000050095a7 */ /* 0x000e24000802007f */
[----:B0-----:R-:W-:Y:S05]  /*15ed0*/  @!P1 BRA `(.L_x_11112) ;  /* 0xfffffffc00f09947 */ /* 0x001fea000383ffff */
[----:B------:R-:W-:Y:S05]  /*15ee0*/  BRA `(.L_x_11204) ;  /* 0xffffffd000147947 */ /* 0x000fea000383ffff */
.L_x_11205:
        /* <DEDUP_REMOVED lines=9> */
.L_x_15667:


//--------------------- .text._ZN7cutlass13device_kernelIN5flash11enable_sm90INS1_16FlashAttnFwdSm90INS1_25CollectiveMainloopFwdSm90ILi2EN4cute5tupleIJNS5_1CILi1EEES8_S8_EEENS6_IJNS7_ILi128EEENS7_ILi96EEENS7_ILi64EEEEEELi256ENS_10bfloat16_tEfNS_4arch4Sm90ELb0ELb1ELb0ELb0ELb1ELb0ELb1ELb1ELb0ELb1ELb1ELb0EEENS1_21CollectiveEpilogueFwdINS6_IJSA_NS7_ILi256EEESB_EEES9_SE_SG_Li256ELb0ELb1ELb1ELb0EEENS1_19SingleTileSchedulerILb0ELb1ELb1ELi128EEEEEEEEEvNT_6ParamsE --------------------------
	.section	.text._ZN7cutlass13device_kernelIN5flash11enable_sm90INS1_16FlashAttnFwdSm90INS1_25CollectiveMainloopFwdSm90ILi2EN4cute5tupleIJNS5_1CILi1EEES8_S8_EEENS6_IJNS7_ILi128EEENS7_ILi96EEENS7_ILi64EEEEEELi256ENS_10bfloat16_tEfNS_4arch4Sm90ELb0ELb1ELb0ELb0ELb1ELb0ELb1ELb1ELb0ELb1ELb1ELb0EEENS1_21CollectiveEpilogueFwdINS6_IJSA_NS7_ILi256EEESB_EEES9_SE_SG_Li256ELb0ELb1ELb1ELb0EEENS1_19SingleTileSchedulerILb0ELb1ELb1ELi128EEEEEEEEEvNT_6ParamsE,"ax",@progbits
	.align	128
.text._ZN7cutlass13device_kernelIN5flash11enable_sm90INS1_16FlashAttnFwdSm90INS1_25CollectiveMainloopFwdSm90ILi2EN4cute5tupleIJNS5_1CILi1EEES8_S8_EEENS6_IJNS7_ILi128EEENS7_ILi96EEENS7_ILi64EEEEEELi256ENS_10bfloat16_tEfNS_4arch4Sm90ELb0ELb1ELb0ELb0ELb1ELb0ELb1ELb1ELb0ELb1ELb1ELb0EEENS1_21CollectiveEpilogueFwdINS6_IJSA_NS7_ILi256EEESB_EEES9_SE_SG_Li256ELb0ELb1ELb1ELb0EEENS1_19SingleTileSchedulerILb0ELb1ELb1ELi128EEEEEEEEEvNT_6ParamsE:
        .type           _ZN7cutlass13device_kernelIN5flash11enable_sm90INS1_16FlashAttnFwdSm90INS1_25CollectiveMainloopFwdSm90ILi2EN4cute5tupleIJNS5_1CILi1EEES8_S8_EEENS6_IJNS7_ILi128EEENS7_ILi96EEENS7_ILi64EEEEEELi256ENS_10bfloat16_tEfNS_4arch4Sm90ELb0ELb1ELb0ELb0ELb1ELb0ELb1ELb1ELb0ELb1ELb1ELb0EEENS1_21CollectiveEpilogueFwdINS6_IJSA_NS7_ILi256EEESB_EEES9_SE_SG_Li256ELb0ELb1ELb1ELb0EEENS1_19SingleTileSchedulerILb0ELb1ELb1ELi128EEEEEEEEEvNT_6ParamsE,@function
        .size           _ZN7cutlass13device_kernelIN5flash11enable_sm90INS1_16FlashAttnFwdSm90INS1_25CollectiveMainloopFwdSm90ILi2EN4cute5tupleIJNS5_1CILi1EEES8_S8_EEENS6_IJNS7_ILi128EEENS7_ILi96EEENS7_ILi64EEEEEELi256ENS_10bfloat16_tEfNS_4arch4Sm90ELb0ELb1ELb0ELb0ELb1ELb0ELb1ELb1ELb0ELb1ELb1ELb0EEENS1_21CollectiveEpilogueFwdINS6_IJSA_NS7_ILi256EEESB_EEES9_SE_SG_Li256ELb0ELb1ELb1ELb0EEENS1_19SingleTileSchedulerILb0ELb1ELb1ELi128EEEEEEEEEvNT_6ParamsE,(.L_x_15668 - _ZN7cutlass13device_kernelIN5flash11enable_sm90INS1_16FlashAttnFwdSm90INS1_25CollectiveMainloopFwdSm90ILi2EN4cute5tupleIJNS5_1CILi1EEES8_S8_EEENS6_IJNS7_ILi128EEENS7_ILi96EEENS7_ILi64EEEEEELi256ENS_10bfloat16_tEfNS_4arch4Sm90ELb0ELb1ELb0ELb0ELb1ELb0ELb1ELb1ELb0ELb1ELb1ELb0EEENS1_21CollectiveEpilogueFwdINS6_IJSA_NS7_ILi256EEESB_EEES9_SE_SG_Li256ELb0ELb1ELb1ELb0EEENS1_19SingleTileSchedulerILb0ELb1ELb1ELi128EEEEEEEEEvNT_6ParamsE)
        .other          _ZN7cutlass13device_kernelIN5flash11enable_sm90INS1_16FlashAttnFwdSm90INS1_25CollectiveMainloopFwdSm90ILi2EN4cute5tupleIJNS5_1CILi1EEES8_S8_EEENS6_IJNS7_ILi128EEENS7_ILi96EEENS7_ILi64EEEEEELi256ENS_10bfloat16_tEfNS_4arch4Sm90ELb0ELb1ELb0ELb0ELb1ELb0ELb1ELb1ELb0ELb1ELb1ELb0EEENS1_21CollectiveEpilogueFwdINS6_IJSA_NS7_ILi256EEESB_EEES9_SE_SG_Li256ELb0ELb1ELb1ELb0EEENS1_19SingleTileSchedulerILb0ELb1ELb1ELi128EEEEEEEEEvNT_6ParamsE,@"STO_CUDA_ENTRY STV_DEFAULT"
_ZN7cutlass13device_kernelIN5flash11enable_sm90INS1_16FlashAttnFwdSm90INS1_25CollectiveMainloopFwdSm90ILi2EN4cute5tupleIJNS5_1CILi1EEES8_S8_EEENS6_IJNS7_ILi128EEENS7_ILi96EEENS7_ILi64EEEEEELi256ENS_10bfloat16_tEfNS_4arch4Sm90ELb0ELb1ELb0ELb0ELb1ELb0ELb1ELb1ELb0ELb1ELb1ELb0EEENS1_21CollectiveEpilogueFwdINS6_IJSA_NS7_ILi256EEESB_EEES9_SE_SG_Li256ELb0ELb1ELb1ELb0EEENS1_19SingleTileSchedulerILb0ELb1ELb1ELi128EEEEEEEEEvNT_6ParamsE:
        /* <DEDUP_REMOVED lines=9> */
[----:B------:R1:W2:Y:S01]  /*0090*/  SHFL.IDX PT, R3, R73, RZ, 0x1f ;  /* 0x00001fff49037589 */ /* 0x0002a200000e0000 */
        /* <DEDUP_REMOVED lines=15> */
[----:B------:R1:W0:Y:S01]  /*0190*/  @!UP0 SYNCS.EXCH.64 URZ, [UR8+0x32400], UR4 ;  /* 0x03240004083f85b2 */ /* 0x0002220008000100 */
[----:B------:R1:W3:Y:S05]  /*01a0*/  @!UP1 SYNCS.EXCH.64 URZ, [UR8+0x32410], UR4 ;  /* 0x03241004083f95b2 */ /* 0x0002ea0008000100 */
[----:B------:R1:W4:Y:S02]  /*01b0*/  @!UP2 SYNCS.EXCH.64 URZ, [UR8+0x32420], UR6 ;  /* 0x03242006083fa5b2 */ /* 0x0003240008000100 */
[----:B-12---:R-:W-:Y:S05]  /*01c0*/  @P1 BRA `(.L_x_11206) ;  /* 0x0000000000481947 */ /* 0x006fea0003800000 */
[----:B------:R-:W1:Y:S01]  /*01d0*/  S2UR UR5, SR_CgaCtaId ;  /* 0x00000000000579c3 */ /* 0x000e620000008800 */
[----:B------:R-:W-:Y:S01]  /*01e0*/  UMOV UR4, 0x400 ;  /* 0x0000040000047882 */ /* 0x000fe20000000000 */
[----:B------:R-:W-:Y:S01]  /*01f0*/  UMOV UR6, 0x80 ;  /* 0x0000008000067882 */ /* 0x000fe20000000000 */
[----:B------:R-:W-:Y:S01]  /*0200*/  UMOV UR7, 0x100 ;  /* 0x0000010000077882 */ /* 0x000fe20000000000 */
[----:B------:R-:W-:Y:S01]  /*0210*/  ELECT P0, URZ, PT ;  /* 0x00000000003f782f */ /* 0x000fe20003800000 */
[----:B-1----:R-:W-:Y:S02]  /*0220*/  ULEA UR8, UR5, UR4, 0x18 ;  /* 0x0000000405087291 */ /* 0x002fe4000f8ec03f */
[----:B------:R-:W-:-:S04]  /*0230*/  UIADD3 UR4, -UR6, 0x100000, URZ ;  /* 0x0010000006047890 */ /* 0x000fc8000fffe13f */
[----:B------:R-:W-:Y:S02]  /*0240*/  USHF.L.U32 UR5, UR4, 0xb, URZ ;  /* 0x0000000b04057899 */ /* 0x000fe4000800063f */
[----:B------:R-:W-:Y:S02]  /*0250*/  USHF.L.U32 UR4, UR4, 0x1, URZ ;  /* 0x0000000104047899 */ /* 0x000fe4000800063f */
[----:B------:R-:W-:-:S04]  /*0260*/  UIADD3 UR6, -UR7, 0x100000, URZ ;  /* 0x0010000007067890 */ /* 0x000fc8000fffe13f */
[----:B------:R-:W-:Y:S02]  /*0270*/  USHF.L.U32 UR7, UR6, 0xb, URZ ;  /* 0x0000000b06077899 */ /* 0x000fe4000800063f */
[----:B------:R-:W-:Y:S01]  /*0280*/  USHF.L.U32 UR6, UR6, 0x1, URZ ;  /* 0x0000000106067899 */ /* 0x000fe2000800063f */
[----:B------:R-:W1:Y:S03]  /*0290*/  FENCE.VIEW.ASYNC.S ;  /* 0x00000000000073c6 */ /* 0x000e660000000000 */
[----:B-1----:R1:W2:Y:S08]  /*02a0*/  SYNCS.EXCH.64 URZ, [UR8+0x32430], UR4 ;  /* 0x03243004083f75b2 */ /* 0x0022b00008000100 */
[----:B------:R1:W0:Y:S01]  /*02b0*/  SYNCS.EXCH.64 URZ, [UR8+0x32440], UR6 ;  /* 0x03244006083f75b2 */ /* 0x0002220008000100 */
[----:B------:R1:W0:Y:S01]  /*02c0*/  SYNCS.EXCH.64 URZ, [UR8+0x32438], UR4 ;  /* 0x03243804083f75b2 */ /* 0x0002220008000100 */
[----:B------:R1:W0:Y:S01]  /*02d0*/  SYNCS.EXCH.64 URZ, [UR8+0x32448], UR6 ;  /* 0x03244806083f75b2 */ /* 0x0002220008000100 */
[----:B------:R-:W-:Y:S01]  /*02e0*/  NOP ;  /* 0x0000000000007918 */ /* 0x000fe20000000000 */
.L_x_11206:
[----:B------:R-:W5:Y:S01]  /*02f0*/  SHFL.IDX PT, R2, R0, RZ, 0x1f ;  /* 0x00001fff00027589 */ /* 0x000f6200000e0000 */
[----:B------:R-:W-:Y:S01]  /*0300*/  NOP ;  /* 0x0000000000007918 */ /* 0x000fe20000000000 */
[----:B-----5:R-:W-:-:S13]  /*0310*/  ISETP.NE.AND P0, PT, R2, RZ, PT ;  /* 0x000000ff0200720c */ /* 0x020fda0003f05270 */
[----:B------:R-:W-:Y:S05]  /*0320*/  @P0 BRA `(.L_x_11207) ;  /* 0x0000000000480947 */ /* 0x000fea0003800000 */
[----:B-1----:R-:W1:Y:S01]  /*0330*/  S2UR UR5, SR_CgaCtaId ;  /* 0x00000000000579c3 */ /* 0x002e620000008800 */
        /* <DEDUP_REMOVED lines=12> */
[----:B-1----:R1:W0:Y:S08]  /*0400*/  SYNCS.EXCH.64 URZ, [UR8+0x32450], UR4 ;  /* 0x03245004083f75b2 */ /* 0x0022300008000100 */
[----:B------:R1:W0:Y:S01]  /*0410*/  SYNCS.EXCH.64 URZ, [UR8+0x32460], UR6 ;  /* 0x03246006083f75b2 */ /* 0x0002220008000100 */
[----:B------:R1:W0:Y:S01]  /*0420*/  SYNCS.EXCH.64 URZ, [UR8+0x32458], UR4 ;  /* 0x03245804083f75b2 */ /* 0x0002220008000100 */
[----:B------:R1:W0:Y:S01]  /*0430*/  SYNCS.EXCH.64 URZ, [UR8+0x32468], UR6 ;  /* 0x03246806083f75b2 */ /* 0x0002220008000100 */
[----:B------:R-:W-:Y:S01]  /*0440*/  NOP ;  /* 0x0000000000007918 */ /* 0x000fe20000000000 */
.L_x_11207:
[----:B------:R-:W5:Y:S01]  /*0450*/  SHFL.IDX PT, R2, R0, RZ, 0x1f ;  /* 0x00001fff00027589 */ /* 0x000f6200000e0000 */
[----:B------:R-:W-:Y:S01]  /*0460*/  NOP ;  /* 0x0000000000007918 */ /* 0x000fe20000000000 */
[----:B-----5:R-:W-:-:S13]  /*0470*/  ISETP.NE.AND P0, PT, R2, RZ, PT ;  /* 0x000000ff0200720c */ /* 0x020fda0003f05270 */
[----:B------:R-:W-:Y:S05]  /*0480*/  @P0 BRA `(.L_x_11208) ;  /* 0x0000000000380947 */ /* 0x000fea0003800000 */
[----:B-1----:R-:W1:Y:S01]  /*0490*/  S2UR UR5, SR_CgaCtaId ;  /* 0x00000000000579c3 */ /* 0x002e620000008800 */
[----:B------:R-:W-:Y:S01]  /*04a0*/  UMOV UR4, 0x400 ;  /* 0x0000040000047882 */ /* 0x000fe20000000000 */
[----:B------:R-:W-:Y:S01]  /*04b0*/  UMOV UR7, 0x80 ;  /* 0x0000008000077882 */ /* 0x000fe20000000000 */
[----:B------:R-:W-:Y:S01]  /*04c0*/  ELECT P0, URZ, PT ;  /* 0x00000000003f782f */ /* 0x000fe20003800000 */
[----:B-1----:R-:W-:Y:S02]  /*04d0*/  ULEA UR6, UR5, UR4, 0x18 ;  /* 0x0000000405067291 */ /* 0x002fe4000f8ec03f */
[----:B------:R-:W-:-:S04]  /*04e0*/  UIADD3 UR4, -UR7, 0x100000, URZ ;  /* 0x0010000007047890 */ /* 0x000fc8000fffe13f */
[----:B------:R-:W-:Y:S02]  /*04f0*/  USHF.L.U32 UR5, UR4, 0xb, URZ ;  /* 0x0000000b04057899 */ /* 0x000fe4000800063f */
[----:B------:R-:W-:Y:S01]  /*0500*/  USHF.L.U32 UR4, UR4, 0x1, URZ ;  /* 0x0000000104047899 */ /* 0x000fe2000800063f */
[----:B------:R-:W1:Y:S11]  /*0510*/  FENCE.VIEW.ASYNC.S ;  /* 0x00000000000073c6 */ /* 0x000e760000000000 */
[----:B-1----:R1:W0:Y:S01]  /*0520*/  SYNCS.EXCH.64 URZ, [UR6+0x32470], UR4 ;  /* 0x03247004063f75b2 */ /* 0x0022220008000100 */
[----:B------:R1:W0:Y:S01]  /*0530*/  SYNCS.EXCH.64 URZ, [UR6+0x32480], UR4 ;  /* 0x03248004063f75b2 */ /* 0x0002220008000100 */
[----:B------:R1:W0:Y:S01]  /*0540*/  SYNCS.EXCH.64 URZ, [UR6+0x32478], UR4 ;  /* 0x03247804063f75b2 */ /* 0x0002220008000100 */
[----:B------:R1:W0:Y:S01]  /*0550*/  SYNCS.EXCH.64 URZ, [UR6+0x32488], UR4 ;  /* 0x03248804063f75b2 */ /* 0x0002220008000100 */
[----:B------:R-:W-:Y:S01]  /*0560*/  NOP ;  /* 0x0000000000007918 */ /* 0x000fe20000000000 */
.L_x_11208:
        /* <DEDUP_REMOVED lines=22> */
.L_x_11209:
[----:B------:R-:W5:Y:S01]  /*06d0*/  SHFL.IDX PT, R2, R0, RZ, 0x1f ;  /* 0x00001fff00027589 */ /* 0x000f6200000e0000 */
[----:B------:R-:W-:Y:S01]  /*06e0*/  R2UR UR9, R3 ;  /* 0x00000000030972ca */ /* 0x000fe200000e0000 */
        /* <DEDUP_REMOVED lines=21> */
.L_x_11210:
[----:B-1----:R-:W-:Y:S01]  /*0840*/  ULDC UR4, c[0x0][0x20] ;  /* 0x0000080000047ab9 */ /* 0x002fe20000000800 */
[----:B------:R-:W-:Y:S01]  /*0850*/  ULDC UR5, c[0x0][0x24] ;  /* 0x0000090000057ab9 */ /* 0x000fe20000000800 */
[----:B------:R-:W-:Y:S01]  /*0860*/  IADD3 R18, P0, R1, UR4, RZ ;  /* 0x0000000401127c10 */ /* 0x000fe2000ff1e0ff */
[----:B------:R-:W-:Y:S01]  /*0870*/  UISETP.NE.AND UP0, UPT, UR9, URZ, UPT ;  /* 0x0000003f0900728c */ /* 0x000fe2000bf05270 */
[----:B------:R-:W-:Y:S01]  /*0880*/  NOP ;  /* 0x0000000000007918 */ /* 0x000fe20000000000 */
[----:B------:R-:W-:Y:S01]  /*0890*/  UMOV UR60, 0x1 ;  /* 0x00000001003c7882 */ /* 0x000fe20000000000 */
[----:B0-234-:R-:W-:Y:S01]  /*08a0*/  BAR.SYNC.DEFER_BLOCKING 0x0 ;  /* 0x0000000000007b1d */ /* 0x01dfe20000010000 */
[----:B------:R-:W-:Y:S01]  /*08b0*/  IMAD.X R19, RZ, RZ, UR5, P0 ;  /* 0x00000005ff137e24 */ /* 0x000fe200080e06ff */
[C---:B------:R-:W-:Y:S01]  /*08c0*/  IADD3 R4, P0, R18.reuse, 0x50, RZ ;  /* 0x0000005012047810 */ /* 0x040fe20007f1e0ff */
[----:B------:R-:W-:Y:S01]  /*08d0*/  USEL UR60, UR60, 0x2, !UP0 ;  /* 0x000000023c3c7887 */ /* 0x000fe2000c000000 */
[----:B------:R-:W-:-:S02]  /*08e0*/  IADD3 R3, P2, R18, 0x230, RZ ;  /* 0x0000023012037810 */ /* 0x000fc40007f5e0ff */
[----:B------:R-:W-:Y:S01]  /*08f0*/  PLOP3.LUT P3, PT, PT, PT, UP0, 0x80, 0x0 ;  /* 0x000000000000781c */ /* 0x000fe20003f6f008 */
[----:B------:R-:W-:Y:S01]  /*0900*/  ULDC.64 UR36, c[0x0][0x208] ;  /* 0x0000820000247ab9 */ /* 0x000fe20000000a00 */
[----:B------:R0:W-:Y:S01]  /*0910*/  STL [R1+0x444], R4 ;  /* 0x0004440401007387 */ /* 0x0001e20000100800 */
[----:B------:R-:W-:Y:S01]  /*0920*/  IADD3 R33, P1, R18, 0x1fc, RZ ;  /* 0x000001fc12217810 */ /* 0x000fe20007f3e0ff */
[----:B------:R-:W-:Y:S02]  /*0930*/  BSSY B6, `(.L_x_11211) ;  /* 0x000365a000067945 */ /* 0x000fe40003800000 */
[----:B------:R1:W-:Y:S02]  /*0940*/  STL [R1+0xa48], R3 ;  /* 0x000a480301007387 */ /* 0x0003e40000100800 */
[--C-:B------:R-:W-:Y:S02]  /*0950*/  IMAD.X R44, RZ, RZ, R19.reuse, P1 ;  /* 0x000000ffff2c7224 */ /* 0x100fe400008e0613 */
[----:B0-----:R-:W-:-:S02]  /*0960*/  IMAD.X R4, RZ, RZ, R19, P0 ;  /* 0x000000ffff047224 */ /* 0x001fc400000e0613 */
[----:B-1----:R-:W-:-:S03]  /*0970*/  IMAD.X R3, RZ, RZ, R19, P2 ;  /* 0x000000ffff037224 */ /* 0x002fc600010e0613 */
[----:B------:R0:W-:Y:S04]  /*0980*/  STL [R1+0x440], R4 ;  /* 0x0004400401007387 */ /* 0x0001e80000100800 */
[----:B------:R0:W-:Y:S01]  /*0990*/  STL [R1+0xa44], R3 ;  /* 0x000a440301007387 */ /* 0x0001e20000100800 */
[----:B------:R-:W-:Y:S05]  /*09a0*/  @!P3 BRA `(.L_x_11212) ;  /* 0x0000031800e4b947 */ /* 0x000fea0003800000 */
.L_x_11213:
[----:B------:R-:W-:-:S08]  /*09b0*/  NOP ;  /* 0x0000000000007918 */ /* 0x000fd00000000000 */
[----:B------:R-:W1:Y:S02]  /*09c0*/  USETMAXREG.TRY_ALLOC.CTAPOOL UP0, 0xe8 ;  /* 0x000000e8000079c8 */ /* 0x000e640008000600 */
[----:B-1----:R-:W-:-:S13]  /*09d0*/  PLOP3.LUT P0, PT, PT, PT, UP0, 0x80, 0x0 ;  /* 0x000000000000781c */ /* 0x002fda0003f0f008 */
[----:B------:R-:W-:Y:S05]  /*09e0*/  @!P0 BRA `(.L_x_11213) ;  /* 0xfffffffc00f08947 */ /* 0x000fea000383ffff */
[----:B------:R-:W1:Y:S01]  /*09f0*/  S2UR UR6, SR_CTAID.Y ;  /* 0x00000000000679c3 */ /* 0x000e620000002600 */
[----:B------:R-:W-:Y:S01]  /*0a00*/  ULDC UR59, c[0x0][0xd50] ;  /* 0x00035400003b7ab9 */ /* 0x000fe20000000800 */
[----:B------:R-:W-:Y:S01]  /*0a10*/  ISETP.NE.AND P0, PT, R73, 0x1, PT ;  /* 0x000000014900780c */ /* 0x000fe20003f05270 */
[----:B------:R-:W-:Y:S01]  /*0a20*/  UISETP.NE.AND UP0, UPT, UR59, 0x1, UPT ;  /* 0x000000013b00788c */ /* 0x000fe2000bf05270 */
[----:B------:R2:W-:Y:S04]  /*0a30*/  STL.64 [R1+0x1f0], RZ ;  /* 0x0001f0ff01007387 */ /* 0x0005e80000100a00 */
[----:B------:R-:W-:Y:S08]  /*0a40*/  BAR.ARV 0x8, 0x180 ;  /* 0x0206000000007b1d */ /* 0x000ff00000002000 */
[----:B------:R-:W3:Y:S01]  /*0a50*/  S2UR UR61, SR_CTAID.Z ;  /* 0x00000000003d79c3 */ /* 0x000ee20000002700 */
[----:B------:R-:W-:Y:S01]  /*0a60*/  @UP0 ULDC UR4, c[0x0][0xd54] ;  /* 0x0003550000040ab9 */ /* 0x000fe20000000800 */
[----:B------:R2:W-:Y:S01]  /*0a70*/  STL [R1+0x1f8], RZ ;  /* 0x0001f8ff01007387 */ /* 0x0005e20000100800 */
[----:B------:R-:W-:-:S05]  /*0a80*/  @UP0 ULDC UR7, c[0x0][0xd58] ;  /* 0x0003560000070ab9 */ /* 0x000fca0000000800 */
[----:B------:R-:W-:Y:S06]  /*0a90*/  @!P0 BAR.ARV 0x9, 0x100 ;  /* 0x0244000000008b1d */ /* 0x000fec0000002000 */
[----:B-1----:R-:W-:Y:S01]  /*0aa0*/  UIMAD.WIDE.U32 UR4, UR6, UR4, URZ ;  /* 0x00000004060472a5 */ /* 0x002fe2000f8e003f */
[----:B------:R-:W-:Y:S01]  /*0ab0*/  IADD3 R42, P1, R18, 0x1f0, RZ ;  /* 0x000001f0122a7810 */ /* 0x000fe20007f3e0ff */
[----:B------:R2:W-:Y:S01]  /*0ac0*/  STL [R1+0x1fc], RZ ;  /* 0x0001fcff01007387 */ /* 0x0005e20000100800 */
[----:B------:R-:W-:Y:S01]  /*0ad0*/  UMOV UR58, UR6 ;  /* 0x00000006003a7c82 */ /* 0x000fe20008000000 */
[----:B------:R-:W-:-:S02]  /*0ae0*/  @UP0 USHF.R.U32.HI UR58, URZ, UR7, UR5 ;  /* 0x000000073f3a0299 */ /* 0x000fc40008011605 */
[----:B------:R-:W-:Y:S02]  /*0af0*/  IMAD.X R67, RZ, RZ, R19, P1 ;  /* 0x000000ffff437224 */ /* 0x000fe400008e0613 */
[----:B------:R-:W-:Y:S01]  /*0b00*/  UIADD3 UR4, -UR58, URZ, URZ ;  /* 0x0000003f3a047290 */ /* 0x000fe2000fffe13f */
[----:B---3--:R-:W-:-:S03]  /*0b10*/  ISETP.LE.AND P0, PT, RZ, UR61, PT ;  /* 0x0000003dff007c0c */ /* 0x008fc6000bf03270 */
[----:B------:R-:W-:-:S10]  /*0b20*/  UIMAD UR59, UR59, UR4, UR6 ;  /* 0x000000043b3b72a4 */ /* 0x000fd4000f8e0206 */
[----:B--2---:R-:W-:Y:S05]  /*0b30*/  @!P0 BRA `(.L_x_11214) ;  /* 0x0000036000e48947 */ /* 0x004fea0003800000 */
[----:B------:R-:W1:Y:S01]  /*0b40*/  S2R R11, SR_CgaCtaId ;  /* 0x00000000000b7919 */ /* 0x000e620000008800 */
[----:B------:R-:W-:Y:S01]  /*0b50*/  MOV R72, 0x400 ;  /* 0x0000040000487802 */ /* 0x000fe20000000f00 */
[----:B------:R-:W2:Y:S01]  /*0b60*/  S2UR UR6, SR_CTAID.X ;  /* 0x00000000000679c3 */ /* 0x000ea20000002500 */
[----:B------:R-:W-:Y:S01]  /*0b70*/  IMAD.U32 R0, RZ, RZ, UR60 ;  /* 0x0000003cff007e24 */ /* 0x000fe2000f8e00ff */
[----:B0-----:R-:W0:Y:S01]  /*0b80*/  S2R R3, SR_SWINHI ;  /* 0x0000000000037919 */ /* 0x001e220000002f00 */
[----:B------:R-:W-:Y:S01]  /*0b90*/  ULDC.64 UR4, c[0x0][0x418] ;  /* 0x0001060000047ab9 */ /* 0x000fe20000000a00 */
[----:B------:R-:W-:Y:S01]  /*0ba0*/  IMAD.MOV.U32 R10, RZ, RZ, 0x100 ;  /* 0x00000100ff0a7424 */ /* 0x000fe200078e00ff */
[----:B------:R-:W-:Y:S01]  /*0bb0*/  UISETP.NE.U32.AND UP0, UPT, UR4, URZ, UPT ;  /* 0x0000003f0400728c */ /* 0x000fe2000bf05070 */
[----:B------:R-:W3:Y:S01]  /*0bc0*/  S2R R4, SR_CTAID.X ;  /* 0x0000000000047919 */ /* 0x000ee20000002500 */
[----:B------:R-:W-:Y:S01]  /*0bd0*/  IMAD.MOV.U32 R9, RZ, RZ, 0x80 ;  /* 0x00000080ff097424 */ /* 0x000fe200078e00ff */
[----:B------:R-:W4:Y:S01]  /*0be0*/  LDC R12, c[0x0][0xa80] ;  /* 0x0002a000ff0c7b82 */ /* 0x000f220000000800 */
[----:B------:R-:W-:Y:S01]  /*0bf0*/  IMAD.MOV.U32 R8, RZ, RZ, R0 ;  /* 0x000000ffff087224 */ /* 0x000fe200078e0000 */
[----:B------:R-:W-:Y:S01]  /*0c00*/  USHF.R.S32.HI UR4, URZ, 0x1f, UR61 ;  /* 0x0000001f3f047899 */ /* 0x000fe2000801143d */
[----:B------:R-:W-:Y:S01]  /*0c10*/  IMAD.U32 R6, RZ, RZ, UR60 ;  /* 0x0000003cff067e24 */ /* 0x000fe2000f8e00ff */
[----:B------:R-:W-:Y:S01]  /*0c20*/  UISETP.NE.AND.EX UP0, UPT, UR5, URZ, UPT, UP0 ;  /* 0x0000003f0500728c */ /* 0x000fe2000bf05300 */
[----:B------:R-:W-:Y:S01]  /*0c30*/  IMAD.MOV.U32 R7, RZ, RZ, 0x80 ;  /* 0x00000080ff077424 */ /* 0x000fe200078e00ff */
[----:B------:R-:W-:Y:S01]  /*0c40*/  ULDC UR42, c[0x0][0x424] ;  /* 0x00010900002a7ab9 */ /* 0x000fe20000000800 */
[----:B------:R-:W-:Y:S01]  /*0c50*/  STL.128 [R1+0x200], RZ ;  /* 0x000200ff01007387 */ /* 0x000fe20000100c00 */
[----:B------:R-:W-:Y:S01]  /*0c60*/  USEL UR42, UR42, 0x1, UP0 ;  /* 0x000000012a2a7887 */ /* 0x000fe20008000000 */
[C---:B------:R-:W-:Y:S01]  /*0c70*/  IADD3 R40, P3, R18.reuse, 0x200, RZ ;  /* 0x0000020012287810 */ /* 0x040fe20007f7e0ff */
[----:B------:R-:W-:Y:S01]  /*0c80*/  ULDC UR10, c[0x0][0x2f0] ;  /* 0x0000bc00000a7ab9 */ /* 0x000fe20000000800 */
[----:B------:R5:W-:Y:S01]  /*0c90*/  STL.64 [R1+0x28], R6 ;  /* 0x0000280601007387 */ /* 0x000be20000100a00 */
[----:B------:R-:W-:Y:S01]  /*0ca0*/  UIMAD UR42, UR42, UR10, URZ ;  /* 0x0000000a2a2a72a4 */ /* 0x000fe2000f8e023f */
[C---:B------:R-:W-:Y:S01]  /*0cb0*/  IADD3 R34, P4, R18.reuse, 0x68, RZ ;  /* 0x0000006812227810 */ /* 0x040fe20007f9e0ff */
[----:B------:R-:W-:Y:S01]  /*0cc0*/  ULDC UR43, c[0x0][0x288] ;  /* 0x0000a200002b7ab9 */ /* 0x000fe20000000800 */
[----:B------:R-:W-:Y:S01]  /*0cd0*/  STL.128 [R1+0x210], RZ ;  /* 0x000210ff01007387 */ /* 0x000fe20000100c00 */
[----:B--2---:R-:W-:Y:S01]  /*0ce0*/  USHF.L.U32 UR6, UR6, 0x7, URZ ;  /* 0x0000000706067899 */ /* 0x004fe2000800063f */
[--C-:B------:R-:W-:Y:S01]  /*0cf0*/  IMAD.X R41, RZ, RZ, R19.reuse, P3 ;  /* 0x000000ffff297224 */ /* 0x100fe200018e0613 */
[C---:B------:R-:W-:Y:S01]  /*0d00*/  IADD3 R32, P6, R18.reuse, 0x70, RZ ;  /* 0x0000007012207810 */ /* 0x040fe20007fde0ff */
[----:B------:R-:W-:Y:S01]  /*0d10*/  STL.128 [R1+0x230], RZ ;  /* 0x000230ff01007387 */ /* 0x000fe20000100c00 */
[----:B------:R-:W-:Y:S01]  /*0d20*/  UIADD3 UR7, UR6, 0x7f, URZ ;  /* 0x0000007f06077890 */ /* 0x000fe2000fffe03f */
[C---:B------:R-:W-:Y:S01]  /*0d30*/  IADD3 R26, P5, R18.reuse, 0x78, RZ ;  /* 0x00000078121a7810 */ /* 0x040fe20007fbe0ff */
[----:B------:R-:W-:Y:S01]  /*0d40*/  UIADD3 UR38, UR42, 0x1, -UR43 ;  /* 0x000000012a267890 */ /* 0x000fe2000fffe82b */
[----:B-1----:R-:W-:Y:S01]  /*0d50*/  LEA R72, R11, R72, 0x18 ;  /* 0x000000480b487211 */ /* 0x002fe200078ec0ff */
[----:B------:R-:W-:Y:S01]  /*0d60*/  STL.64 [R1+0x30], R10 ;  /* 0x0000300a01007387 */ /* 0x000fe20000100a00 */
[----:B------:R-:W-:Y:S01]  /*0d70*/  IADD3 R55, P3, R18, 0x80, RZ ;  /* 0x0000008012377810 */ /* 0x000fe20007f7e0ff */
[----:B------:R-:W-:Y:S01]  /*0d80*/  IMAD.X R61, RZ, RZ, R19, P4 ;  /* 0x000000ffff3d7224 */ /* 0x000fe200020e0613 */
[----:B------:R-:W-:-:S02]  /*0d90*/  MOV R24, R72 ;  /* 0x0000004800187202 */ /* 0x000fc40000000f00 */
[----:B0-----:R-:W-:Y:S01]  /*0da0*/  MOV R25, R3 ;  /* 0x0000000300197202 */ /* 0x001fe20000000f00 */
[----:B------:R0:W-:Y:S01]  /*0db0*/  STL.128 [R1], R8 ;  /* 0x0000000801007387 */ /* 0x0001e20000100c00 */
[--C-:B------:R-:W-:Y:S01]  /*0dc0*/  IMAD.X R59, RZ, RZ, R19.reuse, P6 ;  /* 0x000000ffff3b7224 */ /* 0x100fe200030e0613 */
[----:B------:R-:W-:Y:S01]  /*0dd0*/  IADD3 R47, P4, R18, 0xf8, RZ ;  /* 0x000000f8122f7810 */ /* 0x000fe20007f9e0ff */
[--C-:B------:R-:W-:Y:S01]  /*0de0*/  IMAD.X R57, RZ, RZ, R19.reuse, P5 ;  /* 0x000000ffff397224 */ /* 0x100fe200028e0613 */
[C---:B------:R-:W-:Y:S01]  /*0df0*/  IADD3 R0, P2, R24.reuse, 0x32460, RZ ;  /* 0x0003246018007810 */ /* 0x040fe20007f5e0ff */
[----:B---3--:R1:W-:Y:S01]  /*0e00*/  STL [R1+0x50], R4 ;  /* 0x0000500401007387 */ /* 0x0083e20000100800 */
[C---:B------:R-:W-:Y:S01]  /*0e10*/  IADD3 R2, P1, R24.reuse, 0x32450, RZ ;  /* 0x0003245018027810 */ /* 0x040fe20007f3e0ff */
[----:B------:R-:W-:Y:S01]  /*0e20*/  IMAD.X R58, RZ, RZ, R19, P3 ;  /* 0x000000ffff3a7224 */ /* 0x000fe200018e0613 */
[----:B-----5:R-:W-:Y:S01]  /*0e30*/  IADD3 R6, P0, R24, 0x32430, RZ ;  /* 0x0003243018067810 */ /* 0x020fe20007f1e0ff */
[--C-:B------:R-:W-:Y:S01]  /*0e40*/  IMAD.X R3, RZ, RZ, R25.reuse, P2 ;  /* 0x000000ffff037224 */ /* 0x100fe200010e0619 */
[----:B----4-:R2:W-:Y:S01]  /*0e50*/  STL [R1+0x220], R12 ;  /* 0x0002200c01007387 */ /* 0x0105e20000100800 */
[--C-:B------:R-:W-:Y:S01]  /*0e60*/  IMAD.X R5, RZ, RZ, R25.reuse, P1 ;  /* 0x000000ffff057224 */ /* 0x100fe200008e0619 */
[C---:B------:R-:W-:Y:S01]  /*0e70*/  IADD3 R38, P2, R18.reuse, 0x28, RZ ;  /* 0x0000002812267810 */ /* 0x040fe20007f5e0ff */
[----:B------:R-:W-:Y:S01]  /*0e80*/  IMAD.X R7, RZ, RZ, R25, P0 ;  /* 0x000000ffff077224 */ /* 0x000fe200000e0619 */
[----:B------:R-:W-:Y:S01]  /*0e90*/  IADD3 R36, P0, R18, 0x60, RZ ;  /* 0x0000006012247810 */ /* 0x000fe20007f1e0ff */
[----:B------:R2:W-:Y:S01]  /*0ea0*/  STL.128 [R1+0x240], RZ ;  /* 0x000240ff01007387 */ /* 0x0005e20000100c00 */
[----:B0-----:R-:W-:Y:S01]  /*0eb0*/  IMAD.MOV.U32 R10, RZ, RZ, R0 ;  /* 0x000000ffff0a7224 */ /* 0x001fe200078e0000 */
[----:B-1----:R-:W-:Y:S01]  /*0ec0*/  IADD3 R4, P1, R24, 0x32440, RZ ;  /* 0x0003244018047810 */ /* 0x002fe20007f3e0ff */
[----:B------:R-:W-:Y:S01]  /*0ed0*/  IMAD.U32 R0, RZ, RZ, UR4 ;  /* 0x00000004ff007e24 */ /* 0x000fe2000f8e00ff */
[----:B------:R-:W-:Y:S01]  /*0ee0*/  ULDC UR4, c[0x0][0x448] ;  /* 0x0001120000047ab9 */ /* 0x000fe20000000800 */
[----:B------:R-:W-:Y:S01]  /*0ef0*/  IMAD.MOV.U32 R9, RZ, RZ, R5 ;  /* 0x000000ffff097224 */ /* 0x000fe200078e0005 */
[----:B------:R-:W-:Y:S01]  /*0f00*/  UISETP.NE.AND UP1, UPT, UR4, 0x1, UPT ;  /* 0x000000010400788c */ /* 0x000fe2000bf25270 */
[----:B------:R-:W-:Y:S01]  /*0f10*/  IMAD.MOV.U32 R8, RZ, RZ, R2 ;  /* 0x000000ffff087224 */ /* 0x000fe200078e0002 */
[----:B------:R2:W-:Y:S01]  /*0f20*/  STL.64 [R1+0x18], R6 ;  /* 0x0000180601007387 */ /* 0x0005e20000100a00 */
[----:B------:R-:W-:Y:S01]  /*0f30*/  IMAD.MOV.U32 R11, RZ, RZ, R3 ;  /* 0x000000ffff0b7224 */ /* 0x000fe200078e0003 */
[----:B------:R-:W-:Y:S01]  /*0f40*/  ULDC.64 UR4, c[0x0][0xad8] ;  /* 0x0002b60000047ab9 */ /* 0x000fe20000000a00 */
[----:B------:R-:W-:Y:S01]  /*0f50*/  IMAD.X R5, RZ, RZ, R25, P1 ;  /* 0x000000ffff057224 */ /* 0x000fe200008e0619 */
[----:B------:R-:W-:Y:S01]  /*0f60*/  UISETP.GE.AND UP0, UPT, UR5, 0x1, UPT ;  /* 0x000000010500788c */ /* 0x000fe2000bf06270 */
[--C-:B------:R-:W-:Y:S01]  /*0f70*/  IMAD.X R63, RZ, RZ, R19.reuse, P0 ;  /* 0x000000ffff3f7224 */ /* 0x100fe200000e0613 */
[C---:B------:R-:W-:Y:S01]  /*0f80*/  IADD3 R49, P0, R18.reuse, 0xf0, RZ ;  /* 0x000000f012317810 */ /* 0x040fe20007f1e0ff */
[----:B------:R2:W-:Y:S01]  /*0f90*/  STL.128 [R1+0x40], R8 ;  /* 0x0000400801007387 */ /* 0x0005e20000100c00 */
[C---:B------:R-:W-:Y:S01]  /*0fa0*/  IADD3 R16, P1, R18.reuse, 0x58, RZ ;  /* 0x0000005812107810 */ /* 0x040fe20007f3e0ff */
[----:B------:R-:W-:Y:S01]  /*0fb0*/  @UP1 UIADD3 UR8, UR6, 0x7f, URZ ;  /* 0x0000007f06081890 */ /* 0x000fe2000fffe03f */
[--C-:B------:R-:W-:Y:S01]  /*0fc0*/  IMAD.X R65, RZ, RZ, R19.reuse, P2 ;  /* 0x000000ffff417224 */ /* 0x100fe200010e0613 */
[----:B------:R2:W-:Y:S01]  /*0fd0*/  STL.64 [R1+0x20], R4 ;  /* 0x0000200401007387 */ /* 0x0005e20000100a00 */
[----:B------:R-:W-:Y:S01]  /*0fe0*/  @UP1 ULDC UR9, c[0x0][0x44c] ;  /* 0x0001130000091ab9 */ /* 0x000fe20000000800 */
[--C-:B------:R-:W-:Y:S01]  /*0ff0*/  IMAD.X R52, RZ, RZ, R19.reuse, P0 ;  /* 0x000000ffff347224 */ /* 0x100fe200000e0613 */
[----:B------:R-:W-:Y:S01]  /*1000*/  UIMAD.WIDE.U32 UR8, UR8, UR9, URZ ;  /* 0x00000009080872a5 */ /* 0x000fe2000f8e003f */
[----:B------:R2:W-:Y:S01]  /*1010*/  STL.128 [R1+0x250], RZ ;  /* 0x000250ff01007387 */ /* 0x0005e20000100c00 */
[----:B------:R-:W-:Y:S01]  /*1020*/  PLOP3.LUT P0, PT, PT, PT, UP0, 0x40, 0x0 ;  /* 0x000000000000781c */ /* 0x000fe20003f0e808 */
[----:B------:R-:W-:Y:S01]  /*1030*/  @UP1 ULDC UR11, c[0x0][0x450] ;  /* 0x00011400000b1ab9 */ /* 0x000fe20000000800 */
[--C-:B------:R-:W-:Y:S01]  /*1040*/  IMAD.X R17, RZ, RZ, R19.reuse, P1 ;  /* 0x000000ffff117224 */ /* 0x100fe200008e0613 */
[----:B------:R2:W-:Y:S01]  /*1050*/  STL.128 [R1+0x260], RZ ;  /* 0x000260ff01007387 */ /* 0x0005e20000100c00 */
[C---:B------:R-:W-:Y:S01]  /*1060*/  IADD3 R53, P2, R18.reuse, 0x88, RZ ;  /* 0x0000008812357810 */ /* 0x040fe20007f5e0ff */
[----:B------:R-:W-:Y:S01]  /*1070*/  @UP1 USHF.R.U32.HI UR7, URZ, UR11, UR9 ;  /* 0x0000000b3f071299 */ /* 0x000fe20008011609 */
[C---:B------:R-:W-:Y:S01]  /*1080*/  IADD3 R51, P1, R18.reuse, 0x90, RZ ;  /* 0x0000009012337810 */ /* 0x040fe20007f3e0ff */
[----:B------:R2:W-:Y:S01]  /*1090*/  STL.128 [R1+0x270], RZ ;  /* 0x000270ff01007387 */ /* 0x0005e20000100c00 */
[C---:B------:R-:W-:Y:S01]  /*10a0*/  IADD3 R28, P6, R18.reuse, 0x100, RZ ;  /* 0x00000100121c7810 */ /* 0x040fe20007fde0ff */
[----:B------:R-:W-:Y:S01]  /*10b0*/  UIADD3 UR8, UR38, UR7, URZ ;  /* 0x0000000726087290 */ /* 0x000fe2000fffe03f */
[--C-:B------:R-:W-:Y:S01]  /*10c0*/  IMAD.X R56, RZ, RZ, R19.reuse, P2 ;  /* 0x000000ffff387224 */ /* 0x100fe200010e0613 */
[----:B------:R2:W-:Y:S01]  /*10d0*/  STL.128 [R1+0x280], RZ ;  /* 0x000280ff01007387 */ /* 0x0005e20000100c00 */
[----:B------:R-:W-:Y:S01]  /*10e0*/  IMAD.X R54, RZ, RZ, R19, P1 ;  /* 0x000000ffff367224 */ /* 0x000fe200008e0613 */
[C---:B------:R-:W-:Y:S01]  /*10f0*/  IADD3 R45, P5, R18.reuse, 0x108, RZ ;  /* 0x00000108122d7810 */ /* 0x040fe20007fbe0ff */
[----:B------:R-:W-:Y:S01]  /*1100*/  UP2UR UR39, UPR, URZ, 0x2 ;  /* 0x000000023f277883 */ /* 0x000fe20008000000 */
[----:B------:R2:W-:Y:S01]  /*1110*/  STL.128 [R1+0x290], RZ ;  /* 0x000290ff01007387 */ /* 0x0005e20000100c00 */
[C---:B------:R-:W-:Y:S01]  /*1120*/  IADD3 R39, P3, R18.reuse, 0x118, RZ ;  /* 0x0000011812277810 */ /* 0x040fe20007f7e0ff */
[----:B------:R-:W-:Y:S01]  /*1130*/  UP2UR UR41, UPR, URZ, 0x1 ;  /* 0x000000013f297883 */ /* 0x000fe20008000000 */
[C---:B------:R-:W-:Y:S01]  /*1140*/  IADD3 R23, P2, R18.reuse, 0x11c, RZ ;  /* 0x0000011c12177810 */ /* 0x040fe20007f5e0ff */
[----:B------:R2:W-:Y:S01]  /*1150*/  STL.128 [R1+0x2a0], RZ ;  /* 0x0002a0ff01007387 */ /* 0x0005e20000100c00 */
[C---:B------:R-:W-:Y:S01]  /*1160*/  IADD3 R37, P1, R18.reuse, 0x14c, RZ ;  /* 0x0000014c12257810 */ /* 0x040fe20007f3e0ff */
[----:B------:R-:W-:Y:S01]  /*1170*/  UIADD3 UR4, UR8, UR4, URZ ;  /* 0x0000000408047290 */ /* 0x000fe2000fffe03f */
[----:B------:R-:W-:Y:S01]  /*1180*/  VIADD R161, R18, 0x150 ;  /* 0x0000015012a17836 */ /* 0x000fe20000000000 */
[----:B------:R2:W-:Y:S01]  /*1190*/  STL.128 [R1+0x2b0], RZ ;  /* 0x0002b0ff01007387 */ /* 0x0005e20000100c00 */
[----:B------:R-:W-:-:S02]  /*11a0*/  VIADD R31, R27, 0xffffff80 ;  /* 0xffffff801b1f7836 */ /* 0x000fc40000000000 */
[--C-:B------:R-:W-:Y:S01]  /*11b0*/  IMAD.X R50, RZ, RZ, R19.reuse, P4 ;  /* 0x000000ffff327224 */ /* 0x100fe200020e0613 */
[----:B------:R2:W-:Y:S01]  /*11c0*/  STL.128 [R1+0x2c0], RZ ;  /* 0x0002c0ff01007387 */ /* 0x0005e20000100c00 */
[--C-:B------:R-:W-:Y:S02]  /*11d0*/  IMAD.X R29, RZ, RZ, R19.reuse, P6 ;  /* 0x000000ffff1d7224 */ /* 0x100fe400030e0613 */
[--C-:B------:R-:W-:Y:S01]  /*11e0*/  IMAD.X R43, RZ, RZ, R19.reuse, P5 ;  /* 0x000000ffff2b7224 */ /* 0x100fe200028e0613 */
[----:B------:R2:W-:Y:S01]  /*11f0*/  STL.128 [R1+0x2d0], RZ ;  /* 0x0002d0ff01007387 */ /* 0x0005e20000100c00 */
[--C-:B------:R-:W-:Y:S02]  /*1200*/  IMAD.X R48, RZ, RZ, R19.reuse, P3 ;  /* 0x000000ffff307224 */ /* 0x100fe400018e0613 */
[--C-:B------:R-:W-:Y:S01]  /*1210*/  IMAD.X R22, RZ, RZ, R19.reuse, P2 ;  /* 0x000000ffff167224 */ /* 0x100fe200010e0613 */
[----:B------:R2:W-:Y:S01]  /*1220*/  STL.128 [R1+0x2e0], RZ ;  /* 0x0002e0ff01007387 */ /* 0x0005e20000100c00 */
[----:B------:R-:W-:-:S03]  /*1230*/  IMAD.X R46, RZ, RZ, R19, P1 ;  /* 0x000000ffff2e7224 */ /* 0x000fc600008e0613 */
        /* <DEDUP_REMOVED lines=20> */
[----:B------:R2:W-:Y:S04]  /*1380*/  STL [R1+0x10], RZ ;  /* 0x000010ff01007387 */ /* 0x0005e80000100800 */
[----:B------:R2:W-:Y:S01]  /*1390*/  STL [R1+0x38], RZ ;  /* 0x000038ff01007387 */ /* 0x0005e20000100800 */
        /* <DEDUP_REMOVED lines=11> */
.L_x_11216:
[----:B------:R-:W-:-:S11]  /*1450*/  UISETP.NE.AND UP0, UPT, UR5, 0x1, UPT ;  /* 0x000000010500788c */ /* 0x000fd6000bf05270 */
[----:B------:R-:W-:Y:S02]  /*1460*/  @UP0 ULDC.64 UR10, c[0x0][0xae0] ;  /* 0x0002b800000a0ab9 */ /* 0x000fe40000000a00 */
[----:B------:R-:W-:-:S04]  /*1470*/  UIMAD.WIDE.U32 UR8, UR7, UR10, URZ ;  /* 0x0000000a070872a5 */ /* 0x000fc8000f8e003f */
[----:B------:R-:W-:-:S12]  /*1480*/  @UP0 USHF.R.U32.HI UR7, URZ, UR11, UR9 ;  /* 0x0000000b3f070299 */ /* 0x000fd80008011609 */
.L_x_11217:
[----:B------:R-:W-:-:S04]  /*1490*/  UIMAD UR7, UR7, UR5, UR5 ;  /* 0x00000005070772a4 */ /* 0x000fc8000f8e0205 */
[----:B------:R-:W-:-:S04]  /*14a0*/  UISETP.LT.AND UP0, UPT, UR4, UR7, UPT ;  /* 0x000000070400728c */ /* 0x000fc8000bf01270 */
[----:B------:R-:W-:-:S12]  /*14b0*/  USEL UR4, UR4, UR7, UP0 ;  /* 0x0000000704047287 */ /* 0x000fd80008000000 */
.L_x_11215:
[----:B------:R-:W-:Y:S02]  /*14c0*/  UISETP.NE.AND UP0, UPT, UR39, URZ, UPT ;  /* 0x0000003f2700728c */ /* 0x000fe4000bf05270 */
[----:B------:R-:W-:Y:S02]  /*14d0*/  UIADD3 UR8, UR42, 0x5f, URZ ;  /* 0x0000005f2a087890 */ /* 0x000fe4000fffe03f */
[----:B------:R-:W-:Y:S02]  /*14e0*/  UIADD3 UR10, UR4, 0x5f, URZ ;  /* 0x0000005f040a7890 */ /* 0x000fe4000fffe03f */
[----:B------:R-:W-:Y:S02]  /*14f0*/  UISETP.GE.AND UP1, UPT, UR5, 0x1, UPT ;  /* 0x000000010500788c */ /* 0x000fe4000bf26270 */
[----:B------:R-:W-:Y:S02]  /*1500*/  UIMAD.WIDE UR8, UR8, 0x2aaaaaab, URZ ;  /* 0x2aaaaaab080878a5 */ /* 0x000fe4000f8e023f */
[----:B------:R-:W-:Y:S01]  /*1510*/  UIMAD.WIDE UR10, UR10, 0x2aaaaaab, URZ ;  /* 0x2aaaaaab0a0a78a5 */ /* 0x000fe2000f8e023f */
[----:B------:R-:W-:Y:S01]  /*1520*/  @UP0 ULDC UR12, c[0x0][0x44c] ;  /* 0x00011300000c0ab9 */ /* 0x000fe20000000800 */
[----:B------:R-:W-:Y:S01]  /*1530*/  USHF.R.U32.HI UR4, URZ, 0x1f, UR9 ;  /* 0x0000001f3f047899 */ /* 0x000fe20008011609 */
[----:B------:R-:W-:Y:S01]  /*1540*/  PLOP3.LUT P0, PT, PT, PT, UP1, 0x40, 0x0 ;  /* 0x000000000000781c */ /* 0x000fe20003f0e818 */
[----:B------:R-:W-:-:S02]  /*1550*/  UIMAD.WIDE.U32 UR12, UR6, UR12, URZ ;  /* 0x0000000c060c72a5 */ /* 0x000fc4000f8e003f */
[----:B------:R-:W-:Y:S01]  /*1560*/  USHF.R.U32.HI UR7, URZ, 0x1f, UR11 ;  /* 0x0000001f3f077899 */ /* 0x000fe2000801160b */
[----:B------:R-:W-:Y:S01]  /*1570*/  @UP0 ULDC UR15, c[0x0][0x450] ;  /* 0x00011400000f0ab9 */ /* 0x000fe20000000800 */
[----:B------:R-:W-:Y:S02]  /*1580*/  UIADD3 UR43, UR42, -UR43, URZ ;  /* 0x8000002b2a2b7290 */ /* 0x000fe4000fffe03f */
[----:B------:R-:W-:Y:S02]  /*1590*/  @UP0 USHF.R.U32.HI UR6, URZ, UR15, UR13 ;  /* 0x0000000f3f060299 */ /* 0x000fe4000801160d */
[----:B------:R-:W-:Y:S02]  /*15a0*/  ULEA.HI.SX32 UR4, UR9, UR4, 0x1c ;  /* 0x0000000409047291 */ /* 0x000fe4000f8fe23f */
[----:B------:R-:W-:Y:S02]  /*15b0*/  ULEA.HI.SX32 UR7, UR11, UR7, 0x1c ;  /* 0x000000070b077291 */ /* 0x000fe4000f8fe23f */
[----:B------:R-:W-:-:S02]  /*15c0*/  UIADD3 UR6, UR43, UR6, URZ ;  /* 0x000000062b067290 */ /* 0x000fc4000fffe03f */
[----:B------:R-:W-:Y:S01]  /*15d0*/  UISETP.LT.AND UP0, UPT, UR4, UR7, UPT ;  /* 0x000000070400728c */ /* 0x000fe2000bf01270 */
[----:B------:R-:W-:Y:S02]  /*15e0*/  ULDC UR14, c[0x0][0xad4] ;  /* 0x0002b500000e7ab9 */ /* 0x000fe40000000800 */
[----:B------:R-:W-:Y:S02]  /*15f0*/  UIADD3 UR8, UR6, -UR14, URZ ;  /* 0x8000000e06087290 */ /* 0x000fe4000fffe03f */
[----:B------:R-:W-:Y:S01]  /*1600*/  USEL UR9, UR4, UR7, UP0 ;  /* 0x0000000704097287 */ /* 0x000fe20008000000 */
        /* <DEDUP_REMOVED lines=12> */
.L_x_11219:
[----:B------:R-:W-:-:S11]  /*16d0*/  UISETP.NE.AND UP0, UPT, UR5, 0x1, UPT ;  /* 0x000000010500788c */ /* 0x000fd6000bf05270 */
[----:B------:R-:W-:Y:S02]  /*16e0*/  @UP0 ULDC.64 UR10, c[0x0][0xae0] ;  /* 0x0002b800000a0ab9 */ /* 0x000fe40000000a00 */
[----:B------:R-:W-:-:S04]  /*16f0*/  UIMAD.WIDE.U32 UR6, UR4, UR10, URZ ;  /* 0x0000000a040672a5 */ /* 0x000fc8000f8e003f */
[----:B------:R-:W-:-:S12]  /*1700*/  @UP0 USHF.R.U32.HI UR4, URZ, UR11, UR7 ;  /* 0x0000000b3f040299 */ /* 0x000fd80008011607 */
.L_x_11220:
[----:B------:R-:W-:-:S04]  /*1710*/  UIMAD UR4, UR4, UR5, URZ ;  /* 0x00000005040472a4 */ /* 0x000fc8000f8e023f */
[----:B------:R-:W-:-:S04]  /*1720*/  UISETP.LT.AND UP0, UPT, UR8, UR4, UPT ;  /* 0x000000040800728c */ /* 0x000fc8000bf01270 */
[----:B------:R-:W-:-:S12]  /*1730*/  USEL UR8, UR8, UR4, !UP0 ;  /* 0x0000000408087287 */ /* 0x000fd8000c000000 */
.L_x_11218:
[----:B------:R-:W-:Y:S02]  /*1740*/  UIMAD.WIDE UR4, UR8, 0x2aaaaaab, URZ ;  /* 0x2aaaaaab080478a5 */ /* 0x000fe4000f8e023f */
[----:B------:R-:W-:Y:S02]  /*1750*/  ULOP3.LUT UR40, UR59, 0xffff, URZ, 0xc0, !UPT ;  /* 0x0000ffff3b287892 */ /* 0x000fe4000f8ec03f */
[----:B------:R-:W-:-:S04]  /*1760*/  USHF.R.U32.HI UR4, URZ, 0x1f, UR5 ;  /* 0x0000001f3f047899 */ /* 0x000fc80008011605 */
[----:B------:R-:W-:-:S04]  /*1770*/  ULEA.HI.SX32 UR4, UR5, UR4, 0x1c ;  /* 0x0000000405047291 */ /* 0x000fc8000f8fe23f */
        /* <DEDUP_REMOVED lines=13> */
[----:B--2---:R-:W-:Y:S02]  /*1850*/  IABS R5, R3 ;  /* 0x0000000300057213 */ /* 0x004fe40000000000 */
        /* <DEDUP_REMOVED lines=29> */
.L_x_11221:
[----:B------:R-:W-:Y:S01]  /*1a30*/  UIMAD UR40, UR40, UR4, UR10 ;  /* 0x00000004282872a4 */ /* 0x000fe2000f8e020a */
[----:B------:R-:W-:Y:S01]  /*1a40*/  IMAD.U32 R0, RZ, RZ, UR9 ;  /* 0x00000009ff007e24 */ /* 0x000fe2000f8e00ff */
[----:B------:R-:W-:Y:S01]  /*1a50*/  PLOP3.LUT P0, PT, PT, PT, PT, 0x80, 0x0 ;  /* 0x000000000000781c */ /* 0x000fe20003f0f070 */
[----:B------:R-:W-:-:S05]  /*1a60*/  IMAD.U32 R3, RZ, RZ, UR4 ;  /* 0x00000004ff037e24 */ /* 0x000fca000f8e00ff */
[----:B------:R-:W-:-:S04]  /*1a70*/  VIADDMNMX R0, R3, UR40, R0, PT ;  /* 0x0000002803007c46 */ /* 0x000fc8000b800100 */
[----:B------:R-:W-:-:S13]  /*1a80*/  R2UR UR44, R0 ;  /* 0x00000000002c72ca */ /* 0x000fda00000e0000 */
[----:B------:R-:W-:-:S06]  /*1a90*/  UISETP.GT.AND UP0, UPT, UR44, UR40, UPT ;  /* 0x000000282c00728c */ /* 0x000fcc000bf04270 */
[----:B------:R-:W-:-:S13]  /*1aa0*/  PLOP3.LUT P1, PT, PT, PT, UP0, 0x80, 0x0 ;  /* 0x000000000000781c */ /* 0x000fda0003f2f008 */
[----:B------:R-:W-:Y:S05]  /*1ab0*/  @!P1 BRA `(.L_x_11222) ;  /* 0x000002e000889947 */ /* 0x000fea0003800000 */
[----:B------:R-:W-:Y:S01]  /*1ac0*/  SHF.R.S32.HI R0, RZ, 0x1f, R31 ;  /* 0x0000001fff007819 */ /* 0x000fe2000001141f */
[----:B------:R-:W-:Y:S01]  /*1ad0*/  VIADD R21, R72, 0x18400 ;  /* 0x0001840048157836 */ /* 0x000fe20000000000 */
[----:B------:R-:W-:Y:S01]  /*1ae0*/  STL.64 [R1+0x58], RZ ;  /* 0x000058ff01007387 */ /* 0x000fe20000100a00 */
[----:B--2---:R-:W-:Y:S01]  /*1af0*/  IMAD.MOV.U32 R4, RZ, RZ, 0x1 ;  /* 0x00000001ff047424 */ /* 0x004fe200078e00ff */
[----:B------:R-:W-:Y:S01]  /*1b00*/  LEA.HI R30, R0, R31, RZ, 0x7 ;  /* 0x0000001f001e7211 */ /* 0x000fe200078f38ff */
[----:B------:R-:W-:Y:S01]  /*1b10*/  IMAD.MOV.U32 R5, RZ, RZ, RZ ;  /* 0x000000ffff057224 */ /* 0x000fe200078e00ff */
[----:B------:R-:W-:Y:S01]  /*1b20*/  STL.128 [R1+0x90], RZ ;  /* 0x000090ff01007387 */ /* 0x000fe20000100c00 */
[----:B------:R-:W-:Y:S01]  /*1b30*/  IMAD.MOV.U32 R6, RZ, RZ, 0x1 ;  /* 0x00000001ff067424 */ /* 0x000fe200078e00ff */
[----:B------:R-:W-:Y:S01]  /*1b40*/  SHF.R.S32.HI R35, RZ, 0x7, R30 ;  /* 0x00000007ff237819 */ /* 0x000fe2000001141e */
[----:B------:R-:W-:Y:S01]  /*1b50*/  IMAD.MOV.U32 R7, RZ, RZ, RZ ;  /* 0x000000ffff077224 */ /* 0x000fe200078e00ff */
[----:B------:R-:W-:Y:S01]  /*1b60*/  STL.128 [R1+0xa0], RZ ;  /* 0x0000a0ff01007387 */ /* 0x000fe20000100c00 */
[----:B------:R-:W-:Y:S01]  /*1b70*/  IMAD.MOV.U32 R10, RZ, RZ, 0x1 ;  /* 0x00000001ff0a7424 */ /* 0x000fe200078e00ff */
[----:B------:R-:W-:Y:S01]  /*1b80*/  LOP3.LUT P0, RZ, R21, 0x1bf, RZ, 0xc0, !PT ;  /* 0x000001bf15ff7812 */ /* 0x000fe2000780c0ff */
[----:B------:R-:W-:Y:S01]  /*1b90*/  IMAD.MOV.U32 R11, RZ, RZ, RZ ;  /* 0x000000ffff0b7224 */ /* 0x000fe200078e00ff */
[----:B------:R-:W0:Y:S01]  /*1ba0*/  SHFL.IDX PT, R0, R35, RZ, 0x1f ;  /* 0x00001fff23007589 */ /* 0x000e2200000e0000 */
[----:B------:R-:W-:-:S02]  /*1bb0*/  IMAD.MOV.U32 R15, RZ, RZ, 0x40000040 ;  /* 0x40000040ff0f7424 */ /* 0x000fc400078e00ff */
[----:B------:R-:W-:Y:S01]  /*1bc0*/  IMAD.MOV.U32 R13, RZ, RZ, 0x40000040 ;  /* 0x40000040ff0d7424 */ /* 0x000fe200078e00ff */
[----:B------:R1:W-:Y:S04]  /*1bd0*/  STL.128 [R1+0x60], R4 ;  /* 0x0000600401007387 */ /* 0x0003e80000100c00 */
[----:B------:R2:W-:Y:S04]  /*1be0*/  STL.64 [R1+0x70], R10 ;  /* 0x0000700a01007387 */ /* 0x0005e80000100a00 */
[----:B------:R2:W-:Y:S04]  /*1bf0*/  STL.128 [R1+0xb0], RZ ;  /* 0x0000b0ff01007387 */ /* 0x0005e80000100c00 */
[----:B------:R2:W-:Y:S01]  /*1c00*/  STL.128 [R1+0xc0], RZ ;  /* 0x0000c0ff01007387 */ /* 0x0005e20000100c00 */
[----:B-1----:R-:W-:-:S03]  /*1c10*/  IMAD.MOV.U32 R5, RZ, RZ, 0x40000040 ;  /* 0x40000040ff057424 */ /* 0x002fc600078e00ff */
[----:B------:R2:W-:Y:S01]  /*1c20*/  STL.128 [R1+0xd0], RZ ;  /* 0x0000d0ff01007387 */ /* 0x0005e20000100c00 */
[----:B------:R-:W-:Y:S01]  /*1c30*/  IMAD.MOV.U32 R7, RZ, RZ, 0x40000040 ;  /* 0x40000040ff077424 */ /* 0x000fe200078e00ff */
[----:B0-----:R-:W-:Y:S02]  /*1c40*/  LEA.HI R2, R0, R0, RZ, 0x1 ;  /* 0x0000000000027211 */ /* 0x001fe400078f08ff */
[----:B------:R2:W-:Y:S02]  /*1c50*/  STL.128 [R1+0xe0], RZ ;  /* 0x0000e0ff01007387 */ /* 0x0005e40000100c00 */
[----:B------:R-:W-:Y:S01]  /*1c60*/  LOP3.LUT R3, R2, 0x7fffe, RZ, 0xc0, !PT ;  /* 0x0007fffe02037812 */ /* 0x000fe200078ec0ff */
[----:B------:R-:W-:-:S04]  /*1c70*/  VIADD R2, R72, 0x1c400 ;  /* 0x0001c40048027836 */ /* 0x000fc80000000000 */
[----:B------:R-:W-:Y:S01]  /*1c80*/  IMAD.IADD R0, R0, 0x1, -R3 ;  /* 0x0000000100007824 */ /* 0x000fe200078e0a03 */
[----:B------:R-:W-:Y:S01]  /*1c90*/  SHF.R.U32.HI R2, RZ, 0x4, R2 ;  /* 0x00000004ff027819 */ /* 0x000fe20000011602 */
[----:B------:R-:W-:Y:S02]  /*1ca0*/  VIADD R3, R72, 0x400 ;  /* 0x0000040048037836 */ /* 0x000fe40000000000 */
[----:B------:R-:W-:Y:S01]  /*1cb0*/  IMAD R0, R0, 0x2000, R21 ;  /* 0x0000200000007824 */ /* 0x000fe200078e0215 */
[----:B------:R-:W-:Y:S02]  /*1cc0*/  LOP3.LUT R2, R2, 0x3fff, RZ, 0xc0, !PT ;  /* 0x00003fff02027812 */ /* 0x000fe400078ec0ff */
[----:B------:R-:W-:Y:S01]  /*1cd0*/  SHF.R.U32.HI R3, RZ, 0x4, R3 ;  /* 0x00000004ff037819 */ /* 0x000fe20000011603 */
[----:B------:R-:W-:Y:S01]  /*1ce0*/  VIADD R8, R0, 0xa000 ;  /* 0x0000a00000087836 */ /* 0x000fe20000000000 */
[----:B------:R-:W-:Y:S02]  /*1cf0*/  SHF.R.U32.HI R0, RZ, 0x4, R0 ;  /* 0x00000004ff007819 */ /* 0x000fe40000011600 */
[----:B------:R-:W-:-:S02]  /*1d00*/  LOP3.LUT R3, R3, 0x3fff, RZ, 0xc0, !PT ;  /* 0x00003fff03037812 */ /* 0x000fc400078ec0ff */
[----:B------:R-:W-:Y:S02]  /*1d10*/  SHF.R.U32.HI R8, RZ, 0x4, R8 ;  /* 0x00000004ff087819 */ /* 0x000fe40000011608 */
[----:B------:R-:W-:Y:S02]  /*1d20*/  LOP3.LUT R9, R2, 0x10000, RZ, 0xfc, !PT ;  /* 0x0001000002097812 */ /* 0x000fe400078efcff */
[C---:B------:R-:W-:Y:S02]  /*1d30*/  LOP3.LUT R6, R3.reuse, 0x3000000, RZ, 0xfc, !PT ;  /* 0x0300000003067812 */ /* 0x040fe400078efcff */
[----:B------:R-:W-:Y:S01]  /*1d40*/  LOP3.LUT R2, R3, 0x10000, RZ, 0xfc, !PT ;  /* 0x0001000003027812 */ /* 0x000fe200078efcff */
[----:B------:R-:W-:Y:S01]  /*1d50*/  IMAD.MOV.U32 R4, RZ, RZ, R9 ;  /* 0x000000ffff047224 */ /* 0x000fe200078e0009 */
[----:B------:R-:W-:Y:S01]  /*1d60*/  LOP3.LUT R0, R0, 0x3fff, RZ, 0xc0, !PT ;  /* 0x00003fff00007812 */ /* 0x000fe200078ec0ff */
[----:B------:R-:W-:Y:S01]  /*1d70*/  IMAD.MOV.U32 R9, RZ, RZ, 0x40000040 ;  /* 0x40000040ff097424 */ /* 0x000fe200078e00ff */
[----:B------:R-:W-:Y:S01]  /*1d80*/  LOP3.LUT R3, R8, 0x3fff, RZ, 0xc0, !PT ;  /* 0x00003fff08037812 */ /* 0x000fe200078ec0ff */
[----:B------:R-:W-:Y:S01]  /*1d90*/  IMAD.MOV.U32 R14, RZ, RZ, R2 ;  /* 0x000000ffff0e7224 */ /* 0x000fe200078e0002 */
[----:B------:R-:W-:Y:S01]  /*1da0*/  LOP3.LUT R8, R0, 0x10000, RZ, 0xfc, !PT ;  /* 0x0001000000087812 */ /* 0x000fe200078efcff */
[----:B------:R2:W-:Y:S01]  /*1db0*/  STL.128 [R1+0x80], R4 ;  /* 0x0000800401007387 */ /* 0x0005e20000100c00 */
[----:B------:R-:W-:-:S03]  /*1dc0*/  LOP3.LUT R12, R3, 0x10000, RZ, 0xfc, !PT ;  /* 0x00010000030c7812 */ /* 0x000fc600078efcff */
[----:B------:R2:W-:Y:S04]  /*1dd0*/  STL.64 [R1+0x78], R8 ;  /* 0x0000780801007387 */ /* 0x0005e80000100a00 */
[----:B------:R2:W-:Y:S01]  /*1de0*/  STL.128 [R1+0xf0], R12 ;  /* 0x0000f00c01007387 */ /* 0x0005e20000100c00 */
[----:B------:R-:W-:Y:S05]  /*1df0*/  @!P0 BRA `(.L_x_11223) ;  /* 0x0000000000408947 */ /* 0x000fea0003800000 */
[----:B------:R-:W-:Y:S01]  /*1e00*/  MOV R0, 0x0 ;  /* 0x0000000000007802 */ /* 0x000fe20000000f00 */
[----:B------:R-:W-:Y:S01]  /*1e10*/  ULDC.64 UR4, c[0x4][0xf0] ;  /* 0x01003c0000047ab9 */ /* 0x000fe20000000a00 */
[----:B------:R-:W-:Y:S01]  /*1e20*/  ULDC.64 UR6, c[0x4][0x38] ;  /* 0x01000e0000067ab9 */ /* 0x000fe20000000a00 */
[----:B--2---:R-:W-:Y:S01]  /*1e30*/  IMAD.U32 R4, RZ, RZ, UR4 ;  /* 0x00000004ff047e24 */ /* 0x004fe2000f8e00ff */
        /* <DEDUP_REMOVED lines=12> */
.L_x_11223:
[----:B--2---:R-:W2:Y:S01]  /*1f00*/  LDL R15, [R1+0x1fc] ;  /* 0x0001fc00010f7983 */ /* 0x004ea20000100800 */
[----:B------:R-:W-:Y:S01]  /*1f10*/  LOP3.LUT R0, R30, 0xffffff80, RZ, 0xc0, !PT ;  /* 0xffffff801e007812 */ /* 0x000fe200078ec0ff */
[----:B------:R-:W0:Y:S01]  /*1f20*/  LDC.64 R12, c[0x0][0xae0] ;  /* 0x0002b800ff0c7b82 */ /* 0x000e220000000a00 */
[----:B------:R-:W-:Y:S01]  /*1f30*/  BSSY B0, `(.L_x_11224) ;  /* 0x000002f000007945 */ /* 0x000fe20003800000 */
[----:B------:R1:W-:Y:S02]  /*1f40*/  STL.64 [R1+0x108], R28 ;  /* 0x0001081c01007387 */ /* 0x0003e40000100a00 */
[----:B------:R-:W-:Y:S02]  /*1f50*/  IMAD.IADD R0, R31, 0x1, -R0 ;  /* 0x000000011f007824 */ /* 0x000fe400078e0a00 */
[----:B------:R3:W-:Y:S02]  /*1f60*/  STL.64 [R1+0x110], R16 ;  /* 0x0001101001007387 */ /* 0x0007e40000100a00 */
[----:B------:R-:W4:Y:S01]  /*1f70*/  LDC R8, c[0x0][0x288] ;  /* 0x0000a200ff087b82 */ /* 0x000f220000000800 */
[----:B------:R-:W-:Y:S01]  /*1f80*/  SHF.R.S32.HI R5, RZ, 0x1f, R0 ;  /* 0x0000001fff057819 */ /* 0x000fe20000011400 */
[----:B------:R3:W-:Y:S03]  /*1f90*/  STL.U8 [R1+0x118], RZ ;  /* 0x000118ff01007387 */ /* 0x0007e60000100000 */
[CC--:B------:R-:W-:Y:S01]  /*1fa0*/  LEA.HI R6, R5.reuse, R0.reuse, RZ, 0x2 ;  /* 0x0000000005067211 */ /* 0x0c0fe200078f10ff */
[----:B-1----:R-:W-:Y:S01]  /*1fb0*/  IMAD.MOV.U32 R28, RZ, RZ, RZ ;  /* 0x000000ffff1c7224 */ /* 0x002fe200078e00ff */
[----:B------:R-:W-:Y:S01]  /*1fc0*/  LEA.HI R5, R5, R0, RZ, 0x5 ;  /* 0x0000000005057211 */ /* 0x000fe200078f28ff */
[----:B------:R-:W4:Y:S01]  /*1fd0*/  LDC R10, c[0x0][0xad4] ;  /* 0x0002b500ff0a7b82 */ /* 0x000f220000000800 */
[--C-:B------:R-:W-:Y:S01]  /*1fe0*/  SHF.R.S32.HI R4, RZ, 0x2, R6.reuse ;  /* 0x00000002ff047819 */ /* 0x100fe20000011406 */
[----:B------:R3:W-:Y:S01]  /*1ff0*/  STL.U8 [R1+0x14c], RZ ;  /* 0x00014cff01007387 */ /* 0x0007e20000100000 */
[----:B------:R-:W-:-:S02]  /*2000*/  SHF.R.S32.HI R3, RZ, 0x1f, R6 ;  /* 0x0000001fff037819 */ /* 0x000fc40000011406 */
[----:B------:R-:W-:Y:S02]  /*2010*/  SHF.R.S32.HI R20, RZ, 0x5, R5 ;  /* 0x00000005ff147819 */ /* 0x000fe40000011405 */
[----:B------:R-:W-:Y:S01]  /*2020*/  LEA.HI R3, R3, R4, RZ, 0x3 ;  /* 0x0000000403037211 */ /* 0x000fe200078f18ff */
[----:B------:R-:W1:Y:S01]  /*2030*/  LDC R226, c[0x0][0x450] ;  /* 0x00011400ffe27b82 */ /* 0x000e620000000800 */
[----:B0-----:R-:W-:Y:S02]  /*2040*/  IMAD.MOV.U32 R30, RZ, RZ, R12 ;  /* 0x000000ffff1e7224 */ /* 0x001fe400078e000c */
[----:B------:R-:W-:Y:S01]  /*2050*/  LOP3.LUT R7, R3, 0xfffffff8, RZ, 0xc0, !PT ;  /* 0xfffffff803077812 */ /* 0x000fe200078ec0ff */
[----:B------:R-:W-:-:S04]  /*2060*/  IMAD.MOV.U32 R31, RZ, RZ, R13 ;  /* 0x000000ffff1f7224 */ /* 0x000fc800078e000d */
[----:B------:R-:W-:Y:S01]  /*2070*/  IMAD.IADD R7, R4, 0x1, -R7 ;  /* 0x0000000104077824 */ /* 0x000fe200078e0a07 */
[----:B------:R-:W-:Y:S01]  /*2080*/  LEA.HI R4, R35, R35, RZ, 0x1 ;  /* 0x0000002323047211 */ /* 0x000fe200078f08ff */
[----:B------:R-:W0:Y:S02]  /*2090*/  LDC.64 R2, c[0x0][0xad8] ;  /* 0x0002b600ff027b82 */ /* 0x000e240000000a00 */
[----:B------:R-:W-:Y:S01]  /*20a0*/  IMAD R9, R20, 0x10, R7 ;  /* 0x0000001014097824 */ /* 0x000fe200078e0207 */
[----:B------:R-:W-:Y:S02]  /*20b0*/  LOP3.LUT R14, R4, 0x3fffffe, RZ, 0xc0, !PT ;  /* 0x03fffffe040e7812 */ /* 0x000fe400078ec0ff */
[----:B------:R-:W-:-:S03]  /*20c0*/  LOP3.LUT R7, R6, 0x7ffffffc, RZ, 0xc0, !PT ;  /* 0x7ffffffc06077812 */ /* 0x000fc600078ec0ff */
[----:B------:R-:W5:Y:S01]  /*20d0*/  LDC.64 R4, c[0x0][0x448] ;  /* 0x00011200ff047b82 */ /* 0x000f620000000a00 */
[----:B------:R-:W-:Y:S02]  /*20e0*/  IMAD.IADD R14, R35, 0x1, -R14 ;  /* 0x00000001230e7824 */ /* 0x000fe400078e0a0e */
[----:B------:R-:W-:Y:S02]  /*20f0*/  IMAD.IADD R7, R0, 0x1, -R7 ;  /* 0x0000000100077824 */ /* 0x000fe400078e0a07 */
[----:B------:R-:W-:Y:S01]  /*2100*/  IMAD R6, R14, 0x40, R9 ;  /* 0x000000400e067824 */ /* 0x000fe200078e0209 */
[----:B-1----:R3:W-:Y:S01]  /*2110*/  STL [R1+0x148], R226 ;  /* 0x000148e201007387 */ /* 0x0027e20000100800 */
[----:B------:R-:W-:Y:S02]  /*2120*/  VIADD R14, R27, 0xffffff80 ;  /* 0xffffff801b0e7836 */ /* 0x000fe40000000000 */
[----:B------:R-:W-:Y:S02]  /*2130*/  IMAD.U32 R9, RZ, RZ, UR42 ;  /* 0x0000002aff097e24 */ /* 0x000fe4000f8e00ff */
[----:B------:R-:W-:Y:S01]  /*2140*/  IMAD.SHL.U32 R7, R7, 0x2, RZ ;  /* 0x0000000207077824 */ /* 0x000fe200078e00ff */
[----:B------:R3:W-:Y:S01]  /*2150*/  STL [R1+0x11c], R14 ;  /* 0x00011c0e01007387 */ /* 0x0007e20000100800 */
[----:B0-----:R-:W-:-:S03]  /*2160*/  IMAD.MOV.U32 R11, RZ, RZ, R2 ;  /* 0x000000ffff0b7224 */ /* 0x001fc600078e0002 */
[----:B------:R3:W-:Y:S01]  /*2170*/  STL.64 [R1+0x100], R6 ;  /* 0x0001000601007387 */ /* 0x0007e20000100a00 */
[----:B------:R-:W-:-:S03]  /*2180*/  IMAD.MOV.U32 R29, RZ, RZ, R3 ;  /* 0x000000ffff1d7224 */ /* 0x000fc600078e0003 */
[----:B----4-:R3:W-:Y:S04]  /*2190*/  STL.128 [R1+0x120], R8 ;  /* 0x0001200801007387 */ /* 0x0107e80000100c00 */
[----:B------:R3:W-:Y:S04]  /*21a0*/  STL.128 [R1+0x130], R28 ;  /* 0x0001301c01007387 */ /* 0x0007e80000100c00 */
[----:B-----5:R3:W-:Y:S01]  /*21b0*/  STL.64 [R1+0x140], R4 ;  /* 0x0001400401007387 */ /* 0x0207e20000100a00 */
[----:B--2---:R-:W-:-:S04]  /*21c0*/  LEA.HI R0, R15, R15, RZ, 0x1 ;  /* 0x0000000f0f007211 */ /* 0x004fc800078f08ff */
[----:B------:R-:W-:-:S05]  /*21d0*/  LOP3.LUT R0, R0, 0xfffffffe, RZ, 0xc0, !PT ;  /* 0xfffffffe00007812 */ /* 0x000fca00078ec0ff */
[----:B------:R-:W-:-:S05]  /*21e0*/  IMAD.IADD R0, R15, 0x1, -R0 ;  /* 0x000000010f007824 */ /* 0x000fca00078e0a00 */
[----:B------:R-:W-:-:S04]  /*21f0*/  SHF.L.U32 R15, R0, 0x1f, RZ ;  /* 0x0000001f000f7819 */ /* 0x000fc800000006ff */
[----:B------:R-:W0:Y:S02]  /*2200*/  SYNCS.PHASECHK.TRANS64.TRYWAIT P0, [R72+URZ+0x32400], R15 ;  /* 0x0324000f480075a7 */ /* 0x000e24000800017f */
[----:B0--3--:R-:W-:Y:S05]  /*2210*/  @!P0 BRA `(.L_x_11225) ;  /* 0x0000034c00348947 */ /* 0x009fea0003800000 */
.L_x_11379:
[----:B------:R-:W-:Y:S05]  /*2220*/  BSYNC B0 ;  /* 0x0000000000007941 */ /* 0x000fea0003800000 */
.L_x_11224:
[----:B------:R-:W2:Y:S04]  /*2230*/  LDL.64 R16, [R1+0xa40] ;  /* 0x000a400001107983 */ /* 0x000ea80000100a00 */
[----:B------:R-:W3:Y:S04]  /*2240*/  LDL R14, [R1+0xa48] ;  /* 0x000a4800010e7983 */ /* 0x000ee80000100800 */
[----:B------:R-:W4:Y:S04]  /*2250*/  LDL R4, [R1] ;  /* 0x0000000001047983 */ /* 0x000f280000100800 */
[----:B------:R1:W5:Y:S01]  /*2260*/  LDL.64 R6, [R1+0x1f0] ;  /* 0x0001f00001067983 */ /* 0x0003620000100a00 */
[----:B------:R-:W-:Y:S01]  /*2270*/  IMAD.MOV.U32 R28, RZ, RZ, R42 ;  /* 0x000000ffff1c7224 */ /* 0x000fe200078e002a */
[----:B------:R-:W-:Y:S01]  /*2280*/  IADD3 R0, P0, R18, 0x430, RZ ;  /* 0x0000043012007810 */ /* 0x000fe20007f1e0ff */
[----:B------:R-:W-:Y:S01]  /*2290*/  IMAD.MOV.U32 R29, RZ, RZ, R67 ;  /* 0x000000ffff1d7224 */ /* 0x000fe200078e0043 */
[----:B------:R-:W-:Y:S05]  /*22a0*/  WARPSYNC.ALL ;  /* 0x0000000000007948 */ /* 0x000fea0003800000 */
[----:B------:R-:W-:Y:S01]  /*22b0*/  IMAD.MOV.U32 R30, RZ, RZ, R36 ;  /* 0x000000ffff1e7224 */ /* 0x000fe200078e0024 */
[----:B------:R-:W-:Y:S01]  /*22c0*/  BSSY B0, `(.L_x_11226) ;  /* 0x000002e000007945 */ /* 0x000fe20003800000 */
[----:B------:R-:W-:-:S02]  /*22d0*/  IMAD.MOV.U32 R31, RZ, RZ, R63 ;  /* 0x000000ffff1f7224 */ /* 0x000fc400078e003f */
[----:B------:R-:W-:Y:S02]  /*22e0*/  IMAD.MOV.U32 R27, RZ, RZ, R44 ;  /* 0x000000ffff1b7224 */ /* 0x000fe400078e002c */
[----:B------:R-:W-:Y:S01]  /*22f0*/  IMAD.X R9, RZ, RZ, R19, P0 ;  /* 0x000000ffff097224 */ /* 0x000fe200000e0613 */
[----:B------:R0:W-:Y:S01]  /*2300*/  STL.128 [R1+0x150], R28 ;  /* 0x0001501c01007387 */ /* 0x0001e20000100c00 */
[----:B------:R-:W-:Y:S02]  /*2310*/  IMAD.MOV.U32 R10, RZ, RZ, R37 ;  /* 0x000000ffff0a7224 */ /* 0x000fe400078e0025 */
[----:B------:R-:W-:Y:S02]  /*2320*/  IMAD.MOV.U32 R11, RZ, RZ, R46 ;  /* 0x000000ffff0b7224 */ /* 0x000fe400078e002e */
[----:B------:R-:W-:Y:S02]  /*2330*/  IMAD.MOV.U32 R8, RZ, RZ, R0 ;  /* 0x000000ffff087224 */ /* 0x000fe400078e0000 */
[----:B------:R-:W-:-:S02]  /*2340*/  IMAD.MOV.U32 R42, RZ, RZ, R45 ;  /* 0x000000ffff2a7224 */ /* 0x000fc400078e002d */
[----:B------:R-:W-:Y:S01]  /*2350*/  IMAD.MOV.U32 R35, RZ, RZ, R61 ;  /* 0x000000ffff237224 */ /* 0x000fe200078e003d */
[----:B------:R1:W-:Y:S01]  /*2360*/  STL.128 [R1+0x1b0], R8 ;  /* 0x0001b00801007387 */ /* 0x0003e20000100c00 */
[----:B------:R-:W-:-:S03]  /*2370*/  VIADD R225, R73, 0x8 ;  /* 0x0000000849e17836 */ /* 0x000fc60000000000 */
[----:B------:R-:W-:Y:S01]  /*2380*/  STL.128 [R1+0x1c0], R40 ;  /* 0x0001c02801007387 */ /* 0x000fe20000100c00 */
[----:B0-----:R-:W-:Y:S02]  /*2390*/  IMAD.MOV.U32 R28, RZ, RZ, R26 ;  /* 0x000000ffff1c7224 */ /* 0x001fe400078e001a */
[----:B------:R-:W-:Y:S02]  /*23a0*/  IMAD.MOV.U32 R26, RZ, RZ, R33 ;  /* 0x000000ffff1a7224 */ /* 0x000fe400078e0021 */
[----:B------:R-:W-:Y:S02]  /*23b0*/  IMAD.MOV.U32 R29, RZ, RZ, R57 ;  /* 0x000000ffff1d7224 */ /* 0x000fe400078e0039 */
[----:B------:R-:W-:Y:S01]  /*23c0*/  IMAD.MOV.U32 R30, RZ, RZ, R55 ;  /* 0x000000ffff1e7224 */ /* 0x000fe200078e0037 */
[----:B------:R0:W-:Y:S01]  /*23d0*/  STL.128 [R1+0x180], R24 ;  /* 0x0001801801007387 */ /* 0x0001e20000100c00 */
[----:B------:R-:W-:Y:S02]  /*23e0*/  IMAD.MOV.U32 R31, RZ, RZ, R58 ;  /* 0x000000ffff1f7224 */ /* 0x000fe400078e003a */
[----:B-1----:R-:W-:-:S02]  /*23f0*/  IMAD.MOV.U32 R8, RZ, RZ, R51 ;  /* 0x000000ffff087224 */ /* 0x002fc400078e0033 */
[----:B------:R-:W-:Y:S01]  /*2400*/  IMAD.MOV.U32 R9, RZ, RZ, R54 ;  /* 0x000000ffff097224 */ /* 0x000fe200078e0036 */
[----:B------:R-:W-:Y:S01]  /*2410*/  STL.128 [R1+0x170], R28 ;  /* 0x0001701c01007387 */ /* 0x000fe20000100c00 */
        /* <DEDUP_REMOVED lines=13> */
[----:B--2---:R-:W-:Y:S02]  /*24f0*/  IMAD.MOV.U32 R33, RZ, RZ, R17 ;  /* 0x000000ffff217224 */ /* 0x004fe400078e0011 */
[----:B------:R-:W-:Y:S02]  /*2500*/  IMAD.MOV.U32 R16, RZ, RZ, R39 ;  /* 0x000000ffff107224 */ /* 0x000fe400078e0027 */
[----:B---3--:R-:W-:Y:S02]  /*2510*/  IMAD.MOV.U32 R32, RZ, RZ, R14 ;  /* 0x000000ffff207224 */ /* 0x008fe400078e000e */
[----:B------:R-:W-:Y:S01]  /*2520*/  IMAD.MOV.U32 R17, RZ, RZ, R48 ;  /* 0x000000ffff117224 */ /* 0x000fe200078e0030 */
[----:B----4-:R-:W-:Y:S02]  /*2530*/  LOP3.LUT R0, R4, 0x1, RZ, 0xfc, !PT ;  /* 0x0000000104007812 */ /* 0x010fe400078efcff */
[----:B------:R0:W-:Y:S01]  /*2540*/  STL.128 [R1+0x1d0], R32 ;  /* 0x0001d02001007387 */ /* 0x0001e20000100c00 */
[----:B------:R0:W-:Y:S01]  /*2550*/  BAR.SYNC.DEFER_BLOCKING R225, 0x100 ;  /* 0x000400e10000751d */ /* 0x0001e20000010000 */
[----:B------:R-:W-:-:S05]  /*2560*/  ISETP.NE.AND P1, PT, R0, 0x3, PT ;  /* 0x000000030000780c */ /* 0x000fca0003f25270 */
[----:B------:R0:W-:Y:S08]  /*2570*/  STL.128 [R1+0x160], R16 ;  /* 0x0001601001007387 */ /* 0x0001f00000100c00 */
[----:B------:R-:W-:Y:S05]  /*2580*/  @!P1 BRA `(.L_x_11227) ;  /* 0x0000000000049947 */ /* 0x000fea0003800000 */
[----:B------:R-:W-:Y:S01]  /*2590*/  BPT.TRAP 0x1 ;  /* 0x000000040000795c */ /* 0x000fe20000300000 */
.L_x_11227:
[----:B------:R-:W-:Y:S05]  /*25a0*/  BSYNC B0 ;  /* 0x0000000000007941 */ /* 0x000fea0003800000 */
.L_x_11226:
[----:B------:R-:W2:Y:S01]  /*25b0*/  LDL.64 R8, [R1+0x18] ;  /* 0x0000180001087983 */ /* 0x000ea20000100a00 */
[----:B-----5:R-:W-:Y:S01]  /*25c0*/  SHF.L.U32 R7, R7, 0x1f, RZ ;  /* 0x0000001f07077819 */ /* 0x020fe200000006ff */
[----:B------:R-:W-:Y:S01]  /*25d0*/  BSSY B0, `(.L_x_11228) ;  /* 0x0000006000007945 */ /* 0x000fe20003800000 */
[----:B--2---:R-:W-:-:S05]  /*25e0*/  MOV R9, R8 ;  /* 0x0000000800097202 */ /* 0x004fca0000000f00 */
[----:B------:R-:W-:-:S04]  /*25f0*/  IMAD R6, R6, 0x8, R9 ;  /* 0x0000000806067824 */ /* 0x000fc800078e0209 */
[----:B------:R1:W2:Y:S01]  /*2600*/  SYNCS.PHASECHK.TRANS64.TRYWAIT P0, [R6+URZ], R7 ;  /* 0x00000007060075a7 */ /* 0x0002a2000800017f */
[----:B------:R-:W-:Y:S05]  /*2610*/  @!P1 BRA `(.L_x_11229) ;  /* 0x0000000000049947 */ /* 0x000fea0003800000 */
[----:B------:R-:W-:Y:S01]  /*2620*/  BPT.TRAP 0x1 ;  /* 0x000000040000795c */ /* 0x000fe20000300000 */
.L_x_11229:
[----:B------:R-:W-:Y:S05]  /*2630*/  BSYNC B0 ;  /* 0x0000000000007941 */ /* 0x000fea0003800000 */
.L_x_11228:
[----:B------:R-:W-:Y:S04]  /*2640*/  BSSY B0, `(.L_x_11230) ;  /* 0x0000004000007945 */ /* 0x000fe80003800000 */
[----:B--2---:R-:W-:Y:S05]  /*2650*/  @P0 BRA `(.L_x_11231) ;  /* 0x0000000000080947 */ /* 0x004fea0003800000 */
[----:B------:R-:W2:Y:S02]  /*2660*/  SYNCS.PHASECHK.TRANS64.TRYWAIT P0, [R6+URZ], R7 ;  /* 0x00000007060075a7 */ /* 0x000ea4000800017f */
[----:B--2---:R-:W-:Y:S05]  /*2670*/  @!P0 BRA `(.L_x_11232) ;  /* 0x0000034800308947 */ /* 0x004fea0003800000 */
.L_x_11231:
[----:B------:R-:W-:Y:S05]  /*2680*/  BSYNC B0 ;  /* 0x0000000000007941 */ /* 0x000fea0003800000 */
.L_x_11230:
[----:B------:R-:W3:Y:S04]  /*2690*/  LDL R11, [R1+0x1f0] ;  /* 0x0001f000010b7983 */ /* 0x000ee80000100800 */
[----:B-12---:R-:W3:Y:S01]  /*26a0*/  LDL.64 R6, [R1+0x80] ;  /* 0x0000800001067983 */ /* 0x006ee20000100a00 */
[----:B------:R-:W-:Y:S05]  /*26b0*/  WARPSYNC.ALL ;  /* 0x0000000000007948 */ /* 0x000fea0003800000 */
[----:B------:R-:W2:Y:S04]  /*26c0*/  LDL.64 R20, [R1+0x78] ;  /* 0x0000780001147983 */ /* 0x000ea80000100a00 */
[----:B------:R-:W4:Y:S04]  /*26d0*/  LDL.64 R8, [R1+0x78] ;  /* 0x0000780001087983 */ /* 0x000f280000100a00 */
[----:B------:R-:W5:Y:S01]  /*26e0*/  LDL.64 R14, [R1+0x78] ;  /* 0x00007800010e7983 */ /* 0x000f620000100a00 */
[----:B---3--:R-:W-:-:S03]  /*26f0*/  IMAD R6, R11, 0x300, R6 ;  /* 0x000003000b067824 */ /* 0x008fc600078e0206 */
[----:B0-----:R-:W3:Y:S01]  /*2700*/  LDL.64 R16, [R1+0x78] ;  /* 0x0000780001107983 */ /* 0x001ee20000100a00 */
[----:B------:R-:W-:Y:S02]  /*2710*/  R2UR UR7, R7 ;  /* 0x00000000070772ca */ /* 0x000fe400000e0000 */
[C---:B------:R-:W-:Y:S01]  /*2720*/  R2UR UR6, R6.reuse ;  /* 0x00000000060672ca */ /* 0x040fe200000e0000 */
[----:B------:R-:W-:Y:S01]  /*2730*/  WARPGROUP.ARRIVE ;  /* 0x00000000000079c5 */ /* 0x000fe20000000000 */
[----:B------:R-:W3:Y:S01]  /*2740*/  LDL R0, [R1+0x1fc] ;  /* 0x0001fc0001007983 */ /* 0x000ee20000100800 */
[----:B------:R-:W-:Y:S01]  /*2750*/  VIADD R10, R6, 0x2 ;  /* 0x00000002060a7836 */ /* 0x000fe20000000000 */
[----:B------:R-:W-:Y:S01]  /*2760*/  BSSY B0, `(.L_x_11233) ;  /* 0x000002d000007945 */ /* 0x000fe20003800000 */
[----:B------:R-:W-:Y:S01]  /*2770*/  IMAD.MOV.U32 R11, RZ, RZ, R7 ;  /* 0x000000ffff0b7224 */ /* 0x000fe200078e0007 */
[----:B------:R0:W-:Y:S01]  /*2780*/  STL [R1+0x60], RZ ;  /* 0x000060ff01007387 */ /* 0x0001e20000100800 */
[----:B------:R-:W-:-:S05]  /*2790*/  IMAD.MOV.U32 R223, RZ, RZ, 0x1 ;  /* 0x00000001ffdf7424 */ /* 0x000fca00078e00ff */
[----:B------:R0:W-:Y:S04]  /*27a0*/  STL [R1+0x60], R223 ;  /* 0x000060df01007387 */ /* 0x0001e80000100800 */
[----:B------:R0:W-:Y:S04]  /*27b0*/  STL [R1+0x60], R223 ;  /* 0x000060df01007387 */ /* 0x0001e80000100800 */
[----:B------:R0:W-:Y:S04]  /*27c0*/  STL [R1+0x60], R223 ;  /* 0x000060df01007387 */ /* 0x0001e80000100800 */
[----:B------:R0:W-:Y:S01]  /*27d0*/  STL [R1+0x60], R223 ;  /* 0x000060df01007387 */ /* 0x0001e20000100800 */
[----:B--2---:R-:W-:-:S02]  /*27e0*/  R2UR UR4, R20 ;  /* 0x00000000140472ca */ /* 0x004fc400000e0000 */
[----:B------:R-:W-:Y:S01]  /*27f0*/  R2UR UR5, R21 ;  /* 0x00000000150572ca */ /* 0x000fe200000e0000 */
[----:B----4-:R-:W-:Y:S02]  /*2800*/  VIADD R8, R8, 0x2 ;  /* 0x0000000208087836 */ /* 0x010fe40000000000 */
[----:B-----5:R-:W-:Y:S02]  /*2810*/  VIADD R14, R14, 0x4 ;  /* 0x000000040e0e7836 */ /* 0x020fe40000000000 */
[----:B---3--:R-:W-:-:S08]  /*2820*/  VIADD R16, R16, 0x6 ;  /* 0x0000000610107836 */ /* 0x008fd00000000000 */
[----:B------:R-:W-:Y:S01]  /*2830*/  HGMMA.64x96x16.F32.BF16 R24, gdesc[UR4], RZ, !UPT, gsb0 ;  /* 0x01600000041879f0 */ /* 0x000fe2000c0018ff */
[----:B------:R-:W-:Y:S02]  /*2840*/  R2UR UR6, R10 ;  /* 0x000000000a0672ca */ /* 0x000fe400000e0000 */
[----:B------:R-:W-:Y:S02]  /*2850*/  R2UR UR7, R11 ;  /* 0x000000000b0772ca */ /* 0x000fe400000e0000 */
[----:B------:R-:W-:Y:S01]  /*2860*/  R2UR UR4, R8 ;  /* 0x00000000080472ca */ /* 0x000fe200000e0000 */
[----:B------:R-:W-:Y:S01]  /*2870*/  VIADD R8, R6, 0x4 ;  /* 0x0000000406087836 */ /* 0x000fe20000000000 */
[----:B------:R-:W-:Y:S01]  /*2880*/  R2UR UR5, R9 ;  /* 0x00000000090572ca */ /* 0x000fe200000e0000 */
[----:B------:R-:W-:Y:S01]  /*2890*/  IMAD.MOV.U32 R9, RZ, RZ, R7 ;  /* 0x000000ffff097224 */ /* 0x000fe200078e0007 */
[----:B------:R-:W-:Y:S01]  /*28a0*/  LEA.HI R4, R0, R0, RZ, 0x1 ;  /* 0x0000000000047211 */ /* 0x000fe200078f08ff */
        /* <DEDUP_REMOVED lines=14> */
[----:B------:R-:W-:Y:S02]  /*2990*/  R2UR UR5, R17 ;  /* 0x00000000110572ca */ /* 0x000fe400000e0000 */
[----:B------:R-:W-:-:S05]  /*29a0*/  LOP3.LUT R7, R4, 0xfffffffe, RZ, 0xc0, !PT ;  /* 0xfffffffe04077812 */ /* 0x000fca00078ec0ff */
[----:B------:R-:W-:-:S05]  /*29b0*/  IMAD.IADD R7, R0, 0x1, -R7 ;  /* 0x0000000100077824 */ /* 0x000fca00078e0a07 */
[----:B------:R-:W-:Y:S01]  /*29c0*/  SHF.L.U32 R7, R7, 0x1f, RZ ;  /* 0x0000001f07077819 */ /* 0x000fe200000006ff */
[----:B------:R-:W-:Y:S02]  /*29d0*/  WARPGROUP.DEPBAR.LE gsb0, 0x0 ;  /* 0x00008000000079c5 */ /* 0x000fe40000010000 */
[----:B------:R-:W-:-:S06]  /*29e0*/  WARPGROUP.ARRIVE ;  /* 0x00000000000079c5 */ /* 0x000fcc0000000000 */
[----:B------:R-:W-:Y:S03]  /*29f0*/  HGMMA.64x96x16.F32.BF16 R24, gdesc[UR4], R24, gsb0 ;  /* 0x01600000041879f0 */ /* 0x000fe60008001818 */
[----:B------:R-:W-:Y:S02]  /*2a00*/  WARPGROUP.DEPBAR.LE gsb0, 0x0 ;  /* 0x00008000000079c5 */ /* 0x000fe40000010000 */
[----:B------:R-:W1:Y:S02]  /*2a10*/  SYNCS.PHASECHK.TRANS64.TRYWAIT P0, [R72+URZ+0x32410], R7 ;  /* 0x03241007480075a7 */ /* 0x000e64000800017f */
[----:B01----:R-:W-:Y:S05]  /*2a20*/  @!P0 BRA `(.L_x_11234) ;  /* 0x0000034400588947 */ /* 0x003fea0003800000 */
.L_x_11380:
[----:B------:R-:W-:Y:S05]  /*2a30*/  BSYNC B0 ;  /* 0x0000000000007941 */ /* 0x000fea0003800000 */
.L_x_11233:
[----:B------:R-:W2:Y:S04]  /*2a40*/  LDL R0, [R1+0x28] ;  /* 0x0000280001007983 */ /* 0x000ea80000100800 */
[----:B0-----:R0:W5:Y:S01]  /*2a50*/  LDL.64 R6, [R1+0x1f0] ;  /* 0x0001f00001067983 */ /* 0x0011620000100a00 */
[----:B------:R-:W-:Y:S01]  /*2a60*/  BSSY B0, `(.L_x_11235) ;  /* 0x0000005000007945 */ /* 0x000fe20003800000 */
[----:B--2---:R-:W-:-:S04]  /*2a70*/  LOP3.LUT R0, R0, 0x1, RZ, 0xfc, !PT ;  /* 0x0000000100007812 */ /* 0x004fc800078efcff */
[----:B------:R-:W-:-:S13]  /*2a80*/  ISETP.NE.AND P1, PT, R0, 0x3, PT ;  /* 0x000000030000780c */ /* 0x000fda0003f25270 */
[----:B0-----:R-:W-:Y:S05]  /*2a90*/  @!P1 BRA `(.L_x_11236) ;  /* 0x0000000000049947 */ /* 0x001fea0003800000 */
[----:B------:R-:W-:Y:S01]  /*2aa0*/  BPT.TRAP 0x1 ;  /* 0x000000040000795c */ /* 0x000fe20000300000 */
.L_x_11236:
[----:B------:R-:W-:Y:S05]  /*2ab0*/  BSYNC B0 ;  /* 0x0000000000007941 */ /* 0x000fea0003800000 */
.L_x_11235:
        /* <DEDUP_REMOVED lines=8> */
.L_x_11238:
[----:B------:R-:W-:Y:S05]  /*2b40*/  BSYNC B0 ;  /* 0x0000000000007941 */ /* 0x000fea0003800000 */
.L_x_11237:
[----:B------:R-:W-:Y:S04]  /*2b50*/  BSSY B0, `(.L_x_11239) ;  /* 0x0000004000007945 */ /* 0x000fe80003800000 */
[----:B-1----:R-:W-:Y:S05]  /*2b60*/  @P0 BRA `(.L_x_11240) ;  /* 0x0000000000080947 */ /* 0x002fea0003800000 */
[----:B------:R-:W1:Y:S02]  /*2b70*/  SYNCS.PHASECHK.TRANS64.TRYWAIT P0, [R6+URZ], R7 ;  /* 0x00000007060075a7 */ /* 0x000e64000800017f */
[----:B-1----:R-:W-:Y:S05]  /*2b80*/  @!P0 BRA `(.L_x_11241) ;  /* 0x0000034400148947 */ /* 0x002fea0003800000 */
.L_x_11240:
[----:B------:R-:W-:Y:S05]  /*2b90*/  BSYNC B0 ;  /* 0x0000000000007941 */ /* 0x000fea0003800000 */
.L_x_11239:
[----:B------:R-:W2:Y:S04]  /*2ba0*/  LDL R21, [R1+0x1f0] ;  /* 0x0001f00001157983 */ /* 0x000ea80000100800 */
[----:B01----:R-:W2:Y:S04]  /*2bb0*/  LDL.64 R6, [R1+0xf8] ;  /* 0x0000f80001067983 */ /* 0x003ea80000100a00 */
[----:B------:R-:W3:Y:S04]  /*2bc0*/  LDL R0, [R1+0x70] ;  /* 0x0000700001007983 */ /* 0x000ee80000100800 */
[----:B------:R-:W4:Y:S04]  /*2bd0*/  LDL.64 R8, [R1+0xf0] ;  /* 0x0000f00001087983 */ /* 0x000f280000100a00 */
[----:B------:R-:W4:Y:S04]  /*2be0*/  LDL.64 R10, [R1+0xf0] ;  /* 0x0000f000010a7983 */ /* 0x000f280000100a00 */
[----:B------:R-:W4:Y:S04]  /*2bf0*/  LDL.64 R14, [R1+0xf0] ;  /* 0x0000f000010e7983 */ /* 0x000f280000100a00 */
[----:B------:R-:W4:Y:S01]  /*2c00*/  LDL.64 R16, [R1+0xf0] ;  /* 0x0000f00001107983 */ /* 0x000f220000100a00 */
[----:B------:R-:W-:Y:S05]  /*2c10*/  WARPSYNC.ALL ;  /* 0x0000000000007948 */ /* 0x000fea0003800000 */
[----:B------:R-:W-:Y:S01]  /*2c20*/  WARPGROUP.ARRIVE ;  /* 0x00000000000079c5 */ /* 0x000fe20000000000 */
[----:B------:R-:W4:Y:S01]  /*2c30*/  LDL R4, [R1] ;  /* 0x0000000001047983 */ /* 0x000f220000100800 */
[----:B--2---:R-:W-:Y:S01]  /*2c40*/  IMAD R6, R21, 0xc00, R6 ;  /* 0x00000c0015067824 */ /* 0x004fe200078e0206 */
[----:B------:R-:W-:-:S02]  /*2c50*/  R2UR UR7, R7 ;  /* 0x00000000070772ca */ /* 0x000fc400000e0000 */
[----:B------:R-:W2:Y:S01]  /*2c60*/  LDL.64 R20, [R1+0xf0] ;  /* 0x0000f00001147983 */ /* 0x000ea20000100a00 */
[----:B---3--:R-:W-:Y:S02]  /*2c70*/  ISETP.NE.U32.AND P0, PT, R0, RZ, PT ;  /* 0x000000ff0000720c */ /* 0x008fe40003f05070 */
[----:B------:R-:W-:Y:S01]  /*2c80*/  R2UR UR6, R6 ;  /* 0x00000000060672ca */ /* 0x000fe200000e0000 */
[----:B------:R0:W5:Y:S01]  /*2c90*/  LDL R0, [R1+0x1f0] ;  /* 0x0001f00001007983 */ /* 0x0001620000100800 */
[----:B----4-:R-:W-:Y:S02]  /*2ca0*/  R2UR UR4, R8 ;  /* 0x00000000080472ca */ /* 0x010fe400000e0000 */
[----:B------:R-:W-:-:S07]  /*2cb0*/  R2UR UR5, R9 ;  /* 0x00000000090572ca */ /* 0x000fce00000e0000 */
[----:B------:R-:W-:-:S06]  /*2cc0*/  VOTEU.ANY UP0, P0 ;  /* 0x00000000003f7886 */ /* 0x000fcc0000000100 */
[----:B------:R-:W-:Y:S01]  /*2cd0*/  HGMMA.64x96x16.F32.BF16 R24, gdesc[UR4], R24, UP0, gsb0 ;  /* 0x01600000041879f0 */ /* 0x000fe2000b801818 */
[----:B------:R-:W-:Y:S02]  /*2ce0*/  VIADD R10, R10, 0x2 ;  /* 0x000000020a0a7836 */ /* 0x000fe40000000000 */
[----:B------:R-:W-:Y:S02]  /*2cf0*/  VIADD R8, R6, 0x2 ;  /* 0x0000000206087836 */ /* 0x000fe40000000000 */
[----:B------:R-:W-:Y:S01]  /*2d00*/  IMAD.MOV.U32 R9, RZ, RZ, R7 ;  /* 0x000000ffff097224 */ /* 0x000fe200078e0007 */
[----:B------:R-:W-:Y:S02]  /*2d10*/  R2UR UR4, R10 ;  /* 0x000000000a0472ca */ /* 0x000fe400000e0000 */
[----:B------:R-:W-:Y:S02]  /*2d20*/  R2UR UR6, R8 ;  /* 0x00000000080672ca */ /* 0x000fe400000e0000 */
[----:B------:R-:W-:-:S02]  /*2d30*/  R2UR UR7, R9 ;  /* 0x00000000090772ca */ /* 0x000fc400000e0000 */
[----:B------:R-:W-:Y:S02]  /*2d40*/  R2UR UR5, R11 ;  /* 0x000000000b0572ca */ /* 0x000fe400000e0000 */
[----:B------:R-:W3:Y:S01]  /*2d50*/  LDL.64 R10, [R1+0xf0] ;  /* 0x0000f000010a7983 */ /* 0x000ee20000100a00 */
[----:B------:R-:W-:Y:S02]  /*2d60*/  WARPGROUP.DEPBAR.LE gsb0, 0x0 ;  /* 0x00008000000079c5 */ /* 0x000fe40000010000 */
[----:B------:R-:W-:-:S08]  /*2d70*/  WARPGROUP.ARRIVE ;  /* 0x00000000000079c5 */ /* 0x000fd00000000000 */
[----:B------:R-:W-:Y:S01]  /*2d80*/  HGMMA.64x96x16.F32.BF16 R24, gdesc[UR4], R24, gsb0 ;  /* 0x01600000041879f0 */ /* 0x000fe20008001818 */
[----:B------:R-:W-:Y:S02]  /*2d90*/  VIADD R14, R14, 0x4 ;  /* 0x000000040e0e7836 */ /* 0x000fe40000000000 */
[----:B------:R-:W-:Y:S02]  /*2da0*/  VIADD R8, R6, 0x4 ;  /* 0x0000000406087836 */ /* 0x000fe40000000000 */
[----:B------:R-:W-:Y:S01]  /*2db0*/  IMAD.MOV.U32 R9, RZ, RZ, R7 ;  /* 0x000000ffff097224 */ /* 0x000fe200078e0007 */
[----:B------:R-:W-:Y:S02]  /*2dc0*/  R2UR UR4, R14 ;  /* 0x000000000e0472ca */ /* 0x000fe400000e0000 */
[----:B------:R-:W-:Y:S02]  /*2dd0*/  R2UR UR6, R8 ;  /* 0x00000000080672ca */ /* 0x000fe400000e0000 */
[----:B------:R-:W-:-:S02]  /*2de0*/  R2UR UR7, R9 ;  /* 0x00000000090772ca */ /* 0x000fc400000e0000 */
[----:B------:R-:W-:Y:S02]  /*2df0*/  R2UR UR5, R15 ;  /* 0x000000000f0572ca */ /* 0x000fe400000e0000 */
[----:B------:R-:W4:Y:S01]  /*2e00*/  LDL.64 R14, [R1+0xf0] ;  /* 0x0000f000010e7983 */ /* 0x000f220000100a00 */
        /* <DEDUP_REMOVED lines=14> */
[----:B--2---:R-:W-:Y:S02]  /*2ef0*/  VIADD R20, R20, 0x400 ;  /* 0x0000040014147836 */ /* 0x004fe40000000000 */
[----:B------:R-:W-:Y:S02]  /*2f00*/  VIADD R8, R6, 0x300 ;  /* 0x0000030006087836 */ /* 0x000fe40000000000 */
[----:B------:R-:W-:Y:S01]  /*2f10*/  IMAD.MOV.U32 R9, RZ, RZ, R7 ;  /* 0x000000ffff097224 */ /* 0x000fe200078e0007 */
[----:B------:R-:W-:Y:S02]  /*2f20*/  R2UR UR4, R20 ;  /* 0x00000000140472ca */ /* 0x000fe400000e0000 */
[----:B------:R-:W-:Y:S02]  /*2f30*/  R2UR UR6, R8 ;  /* 0x00000000080672ca */ /* 0x000fe400000e0000 */
[----:B------:R-:W-:-:S02]  /*2f40*/  R2UR UR7, R9 ;  /* 0x00000000090772ca */ /* 0x000fc400000e0000 */
[----:B------:R-:W-:Y:S02]  /*2f50*/  R2UR UR5, R21 ;  /* 0x00000000150572ca */ /* 0x000fe400000e0000 */
[----:B------:R-:W2:Y:S01]  /*2f60*/  LDL.64 R20, [R1+0xf0] ;  /* 0x0000f00001147983 */ /* 0x000ea20000100a00 */
[----:B------:R-:W-:Y:S02]  /*2f70*/  WARPGROUP.DEPBAR.LE gsb0, 0x0 ;  /* 0x00008000000079c5 */ /* 0x000fe40000010000 */
[----:B------:R-:W-:-:S08]  /*2f80*/  WARPGROUP.ARRIVE ;  /* 0x00000000000079c5 */ /* 0x000fd00000000000 */
[----:B------:R-:W-:Y:S01]  /*2f90*/  HGMMA.64x96x16.F32.BF16 R24, gdesc[UR4], R24, gsb0 ;  /* 0x01600000041879f0 */ /* 0x000fe20008001818 */
[----:B---3--:R-:W-:Y:S02]  /*2fa0*/  VIADD R10, R10, 0x402 ;  /* 0x000004020a0a7836 */ /* 0x008fe40000000000 */
        /* <DEDUP_REMOVED lines=10> */
[----:B----4-:R-:W-:Y:S02]  /*3050*/  VIADD R14, R14, 0x404 ;  /* 0x000004040e0e7836 */ /* 0x010fe40000000000 */
        /* <DEDUP_REMOVED lines=71> */
[----:B------:R-:W-:Y:S01]  /*34d0*/  R2UR UR5, R21 ;  /* 0x00000000150572ca */ /* 0x000fe200000e0000 */
[----:B---3--:R-:W-:Y:S01]  /*34e0*/  VIADD R10, R10, 0xc02 ;  /* 0x00000c020a0a7836 */ /* 0x008fe20000000000 */
[----:B------:R0:W5:Y:S01]  /*34f0*/  LDL R21, [R1+0xc] ;  /* 0x00000c0001157983 */ /* 0x0001620000100800 */
[----:B------:R-:W-:Y:S02]  /*3500*/  WARPGROUP.DEPBAR.LE gsb0, 0x0 ;  /* 0x00008000000079c5 */ /* 0x000fe40000010000 */
[----:B------:R-:W-:-:S08]  /*3510*/  WARPGROUP.ARRIVE ;  /* 0x00000000000079c5 */ /* 0x000fd00000000000 */
[----:B------:R-:W-:Y:S01]  /*3520*/  HGMMA.64x96x16.F32.BF16 R24, gdesc[UR4], R24, gsb0 ;  /* 0x01600000041879f0 */ /* 0x000fe20008001818 */
[----:B------:R-:W-:Y:S02]  /*3530*/  VIADD R8, R6, 0x902 ;  /* 0x0000090206087836 */ /* 0x000fe40000000000 */
[----:B------:R-:W-:Y:S01]  /*3540*/  IMAD.MOV.U32 R9, RZ, RZ, R7 ;  /* 0x000000ffff097224 */ /* 0x000fe200078e0007 */
[----:B------:R-:W-:Y:S02]  /*3550*/  R2UR UR4, R10 ;  /* 0x000000000a0472ca */ /* 0x000fe400000e0000 */
[----:B------:R-:W-:Y:S02]  /*3560*/  R2UR UR6, R8 ;  /* 0x00000000080672ca */ /* 0x000fe400000e0000 */
[----:B------:R-:W-:Y:S02]  /*3570*/  R2UR UR7, R9 ;  /* 0x00000000090772ca */ /* 0x000fe400000e0000 */
[----:B------:R-:W-:Y:S01]  /*3580*/  R2UR UR5, R11 ;  /* 0x000000000b0572ca */ /* 0x000fe200000e0000 */
[----:B----4-:R-:W-:-:S02]  /*3590*/  VIADD R14, R14, 0xc04 ;  /* 0x00000c040e0e7836 */ /* 0x010fc40000000000 */
[----:B------:R-:W-:Y:S01]  /*35a0*/  VIADD R8, R6, 0x904 ;  /* 0x0000090406087836 */ /* 0x000fe20000000000 */
[----:B------:R-:W-:Y:S02]  /*35b0*/  WARPGROUP.DEPBAR.LE gsb0, 0x0 ;  /* 0x00008000000079c5 */ /* 0x000fe40000010000 */
[----:B------:R-:W-:-:S07]  /*35c0*/  WARPGROUP.ARRIVE ;  /* 0x00000000000079c5 */ /* 0x000fce0000000000 */
[----:B------:R-:W-:Y:S01]  /*35d0*/  HGMMA.64x96x16.F32.BF16 R24, gdesc[UR4], R24, gsb0 ;  /* 0x01600000041879f0 */ /* 0x000fe20008001818 */
[----:B------:R-:W-:Y:S01]  /*35e0*/  IMAD.MOV.U32 R9, RZ, RZ, R7 ;  /* 0x000000ffff097224 */ /* 0x000fe200078e0007 */
[----:B------:R-:W-:Y:S02]  /*35f0*/  R2UR UR6, R8 ;  /* 0x00000000080672ca */ /* 0x000fe400000e0000 */
[----:B------:R-:W-:Y:S02]  /*3600*/  R2UR UR4, R14 ;  /* 0x000000000e0472ca */ /* 0x000fe400000e0000 */
[----:B------:R-:W-:Y:S02]  /*3610*/  R2UR UR7, R9 ;  /* 0x00000000090772ca */ /* 0x000fe400000e0000 */
[----:B------:R-:W-:Y:S01]  /*3620*/  R2UR UR5, R15 ;  /* 0x000000000f0572ca */ /* 0x000fe200000e0000 */
[----:B------:R-:W-:Y:S02]  /*3630*/  VIADD R6, R6, 0x906 ;  /* 0x0000090606067836 */ /* 0x000fe40000000000 */
        /* <DEDUP_REMOVED lines=12> */
[----:B------:R0:W-:Y:S04]  /*3700*/  STL [R1+0x70], R223 ;  /* 0x000070df01007387 */ /* 0x0001e80000100800 */
[----:B------:R0:W-:Y:S01]  /*3710*/  STL [R1+0x70], R223 ;  /* 0x000070df01007387 */ /* 0x0001e20000100800 */
[----:B------:R-:W-:-:S02]  /*3720*/  WARPGROUP.DEPBAR.LE gsb0, 0x0 ;  /* 0x00008000000079c5 */ /* 0x000fc40000010000 */
[----:B------:R-:W-:-:S06]  /*3730*/  WARPGROUP.ARRIVE ;  /* 0x00000000000079c5 */ /* 0x000fcc0000000000 */
[----:B------:R-:W-:Y:S01]  /*3740*/  HGMMA.64x96x16.F32.BF16 R24, gdesc[UR4], R24, gsb0 ;  /* 0x01600000041879f0 */ /* 0x000fe20008001818 */
        /* <DEDUP_REMOVED lines=11> */
[----:B------:R-:W-:Y:S02]  /*3800*/  ISETP.NE.AND P0, PT, R4, 0x3, PT ;  /* 0x000000030400780c */ /* 0x000fe40003f05270 */
[----:B------:R-:W-:Y:S01]  /*3810*/  IADD3 R224, -R73, 0xb, RZ ;  /* 0x0000000b49e07810 */ /* 0x000fe20007ffe1ff */
[----:B------:R-:W-:Y:S01]  /*3820*/  BSSY B0, `(.L_x_11242) ;  /* 0x0000005000007945 */ /* 0x000fe20003800000 */
[----:B------:R-:W-:-:S03]  /*3830*/  WARPGROUP.DEPBAR.LE gsb0, 0x0 ;  /* 0x00008000000079c5 */ /* 0x000fc60000010000 */
[----:B------:R0:W-:Y:S06]  /*3840*/  BAR.ARV R224, 0x100 ;  /* 0x000400e00000751d */ /* 0x0001ec0000002000 */
[----:B------:R-:W-:Y:S05]  /*3850*/  @!P0 BRA `(.L_x_11243) ;  /* 0x0000000000048947 */ /* 0x000fea0003800000 */
[----:B------:R-:W-:Y:S01]  /*3860*/  BPT.TRAP 0x1 ;  /* 0x000000040000795c */ /* 0x000fe20000300000 */
.L_x_11243:
[----:B------:R-:W-:Y:S05]  /*3870*/  BSYNC B0 ;  /* 0x0000000000007941 */ /* 0x000fea0003800000 */
.L_x_11242:
[----:B------:R-:W2:Y:S02]  /*3880*/  LDL.64 R6, [R1+0x20] ;  /* 0x0000200001067983 */ /* 0x000ea40000100a00 */
[----:B--2---:R-:W-:-:S05]  /*3890*/  MOV R7, R6 ;  /* 0x0000000600077202 */ /* 0x004fca0000000f00 */
[----:B-----5:R-:W-:-:S05]  /*38a0*/  IMAD R0, R0, 0x8, R7 ;  /* 0x0000000800007824 */ /* 0x020fca00078e0207 */
[----:B------:R-:W-:-:S04]  /*38b0*/  PRMT R0, R21, 0x654, R0 ;  /* 0x0000065415007816 */ /* 0x000fc80000000000 */
[----:B------:R1:W-:Y:S01]  /*38c0*/  SYNCS.ARRIVE.TRANS64.RED.A1T0 RZ, [R0+URZ], RZ ;  /* 0x000000ff00ff79a7 */ /* 0x0003e2000810043f */
[----:B------:R-:W2:Y:S04]  /*38d0*/  LDL R20, [R1+0x50] ;  /* 0x0000500001147983 */ /* 0x000ea80000100800 */
[----:B------:R-:W3:Y:S04]  /*38e0*/  LDL.64 R76, [R1+0x140] ;  /* 0x00014000014c7983 */ /* 0x000ee80000100a00 */
[----:B-1----:R-:W4:Y:S04]  /*38f0*/  LDL R0, [R1+0x11c] ;  /* 0x00011c0001007983 */ /* 0x002f280000100800 */
[----:B------:R-:W3:Y:S04]  /*3900*/  LDL R21, [R1+0x148] ;  /* 0x0001480001157983 */ /* 0x000ee80000100800 */
[----:B------:R-:W3:Y:S04]  /*3910*/  LDL.128 R8, [R1+0x120] ;  /* 0x0001200001087983 */ /* 0x000ee80000100c00 */
[----:B------:R-:W3:Y:S01]  /*3920*/  LDL.128 R72, [R1+0x130] ;  /* 0x0001300001487983 */ /* 0x000ee20000100c00 */
[----:B------:R-:W-:-:S02]  /*3930*/  UMOV UR4, 0xffffffa0 ;  /* 0xffffffa000047882 */ /* 0x000fc40000000000 */
[----:B------:R-:W-:Y:S01]  /*3940*/  UIMAD UR4, UR44, UR4, 0x60 ;  /* 0x000000602c0474a4 */ /* 0x000fe2000f8e0204 */
[----:B------:R-:W-:Y:S01]  /*3950*/  BSSY B0, `(.L_x_11244) ;  /* 0x0000044000007945 */ /* 0x000fe20003800000 */
[----:B----4-:R-:W-:-:S04]  /*3960*/  SHF.R.S32.HI R7, RZ, 0x1f, R0 ;  /* 0x0000001fff077819 */ /* 0x010fc80000011400 */
[----:B------:R-:W-:-:S04]  /*3970*/  LEA.HI R4, R7, R0, RZ, 0x7 ;  /* 0x0000000007047211 */ /* 0x000fc800078f38ff */
[----:B------:R-:W-:-:S05]  /*3980*/  LOP3.LUT R15, R4, 0xffffff80, RZ, 0xc0, !PT ;  /* 0xffffff80040f7812 */ /* 0x000fca00078ec0ff */
[----:B------:R-:W-:-:S05]  /*3990*/  IMAD.IADD R15, R0, 0x1, -R15 ;  /* 0x00000001000f7824 */ /* 0x000fca00078e0a0f */
[----:B------:R-:W-:Y:S02]  /*39a0*/  SHF.R.S32.HI R6, RZ, 0x1f, R15 ;  /* 0x0000001fff067819 */ /* 0x000fe4000001140f */
[----:B------:R-:W-:Y:S02]  /*39b0*/  LEA.HI R7, R7, R0, RZ, 0x2 ;  /* 0x0000000007077211 */ /* 0x000fe400078f10ff */
[----:B------:R-:W-:Y:S02]  /*39c0*/  LEA.HI R14, R6, R15, RZ, 0x2 ;  /* 0x0000000f060e7211 */ /* 0x000fe400078f10ff */
[----:B------:R-:W-:Y:S02]  /*39d0*/  LOP3.LUT R81, R7, 0xfffffffc, RZ, 0xc0, !PT ;  /* 0xfffffffc07517812 */ /* 0x000fe400078ec0ff */
[--C-:B------:R-:W-:Y:S02]  /*39e0*/  SHF.R.S32.HI R16, RZ, 0x2, R14.reuse ;  /* 0x00000002ff107819 */ /* 0x100fe4000001140e */
[----:B------:R-:W-:-:S02]  /*39f0*/  SHF.R.S32.HI R17, RZ, 0x1f, R14 ;  /* 0x0000001fff117819 */ /* 0x000fc4000001140e */
[----:B------:R-:W-:Y:S02]  /*3a00*/  SHF.R.S32.HI R79, RZ, 0x7, R4 ;  /* 0x00000007ff4f7819 */ /* 0x000fe40000011404 */
[----:B------:R-:W-:Y:S02]  /*3a10*/  LEA.HI R17, R17, R16, RZ, 0x3 ;  /* 0x0000001011117211 */ /* 0x000fe400078f18ff */
[----:B------:R-:W-:Y:S01]  /*3a20*/  LEA.HI R6, R6, R15, RZ, 0x5 ;  /* 0x0000000f06067211 */ /* 0x000fe200078f28ff */
[----:B------:R-:W-:Y:S01]  /*3a30*/  IMAD.IADD R81, R0, 0x1, -R81 ;  /* 0x0000000100517824 */ /* 0x000fe200078e0a51 */
[----:B------:R-:W-:Y:S02]  /*3a40*/  LOP3.LUT R17, R17, 0xfffffff8, RZ, 0xc0, !PT ;  /* 0xfffffff811117812 */ /* 0x000fe400078ec0ff */
[----:B------:R-:W-:Y:S02]  /*3a50*/  LEA.HI R4, R4, R79, RZ, 0x1 ;  /* 0x0000004f04047211 */ /* 0x000fe400078f08ff */
[----:B------:R-:W-:Y:S01]  /*3a60*/  SHF.R.S32.HI R7, RZ, 0x5, R6 ;  /* 0x00000005ff077819 */ /* 0x000fe20000011406 */
[----:B------:R-:W-:Y:S01]  /*3a70*/  IMAD.IADD R17, R16, 0x1, -R17 ;  /* 0x0000000110117824 */ /* 0x000fe200078e0a11 */
[----:B------:R-:W-:-:S02]  /*3a80*/  LOP3.LUT R4, R4, 0x3fffffe, RZ, 0xc0, !PT ;  /* 0x03fffffe04047812 */ /* 0x000fc400078ec0ff */
[----:B------:R-:W-:Y:S01]  /*3a90*/  LEA.HI R0, R81, R81, RZ, 0x1 ;  /* 0x0000005151007211 */ /* 0x000fe200078f08ff */
[----:B--2---:R-:W-:Y:S01]  /*3aa0*/  IMAD R20, R20, 0x8, R7 ;  /* 0x0000000814147824 */ /* 0x004fe200078e0207 */
[----:B---3--:R-:W-:Y:S01]  /*3ab0*/  ISETP.NE.AND P0, PT, R76, 0x1, PT ;  /* 0x000000014c00780c */ /* 0x008fe20003f05270 */
[----:B------:R-:W-:Y:S01]  /*3ac0*/  IMAD.IADD R4, R79, 0x1, -R4 ;  /* 0x000000014f047824 */ /* 0x000fe200078e0a04 */
[----:B------:R-:W-:Y:S01]  /*3ad0*/  LOP3.LUT R0, R0, 0x1ffffffe, RZ, 0xc0, !PT ;  /* 0x1ffffffe00007812 */ /* 0x000fe200078ec0ff */
[----:B------:R-:W-:-:S04]  /*3ae0*/  IMAD.U32 R17, R20, 0x10, R17 ;  /* 0x0000001014117824 */ /* 0x000fc800078e0011 */
[----:B------:R-:W-:Y:S02]  /*3af0*/  IMAD.IADD R0, R81, 0x1, -R0 ;  /* 0x0000000151007824 */ /* 0x000fe400078e0a00 */
[----:B------:R-:W-:-:S04]  /*3b00*/  IMAD R17, R4, 0x40, R17 ;  /* 0x0000004004117824 */ /* 0x000fc800078e0211 */
[----:B------:R-:W-:-:S04]  /*3b10*/  IMAD R4, R0, 0x8, R17 ;  /* 0x0000000800047824 */ /* 0x000fc800078e0211 */
[----:B------:R-:W-:-:S05]  /*3b20*/  @P0 IMAD.HI.U32 R0, R4, R77, RZ ;  /* 0x0000004d04000227 */ /* 0x000fca00078e00ff */
[----:B------:R-:W-:Y:S01]  /*3b30*/  @P0 SHF.R.U32.HI R4, RZ, R21, R0 ;  /* 0x00000015ff040219 */ /* 0x000fe20000011600 */
[----:B------:R-:W-:Y:S01]  /*3b40*/  IMAD.U32 R6, RZ, RZ, UR44 ;  /* 0x0000002cff067e24 */ /* 0x000fe2000f8e00ff */
[----:B------:R-:W-:-:S03]  /*3b50*/  LOP3.LUT R14, R14, 0x7ffffffc, RZ, 0xc0, !PT ;  /* 0x7ffffffc0e0e7812 */ /* 0x000fc600078ec0ff */
[----:B------:R-:W1:Y:S01]  /*3b60*/  SHFL.IDX PT, R20, R4, RZ, 0x1c1f ;  /* 0x001c1fff04147589 */ /* 0x000e6200000e0000 */
[----:B------:R-:W-:Y:S02]  /*3b70*/  IMAD R0, R6, -0x60, R9 ;  /* 0xffffffa006007824 */ /* 0x000fe400078e0209 */
[----:B------:R-:W-:Y:S02]  /*3b80*/  IMAD.IADD R14, R15, 0x1, -R14 ;  /* 0x000000010f0e7824 */ /* 0x000fe400078e0a0e */
[----:B------:R-:W-:Y:S01]  /*3b90*/  VIADD R7, R0, 0x61 ;  /* 0x0000006100077836 */ /* 0x000fe20000000000 */
[----:B------:R-:W-:-:S03]  /*3ba0*/  ISETP.GE.AND P1, PT, R73, 0x1, PT ;  /* 0x000000014900780c */ /* 0x000fc60003f26270 */
[----:B------:R-:W-:Y:S02]  /*3bb0*/  IMAD R15, R14, -0x2, R7 ;  /* 0xfffffffe0e0f7824 */ /* 0x000fe400078e0207 */
[----:B------:R-:W-:Y:S02]  /*3bc0*/  VIADD R7, R0, 0x60 ;  /* 0x0000006000077836 */ /* 0x000fe40000000000 */
[----:B------:R-:W-:Y:S01]  /*3bd0*/  IMAD.IADD R0, R15, 0x1, -R8 ;  /* 0x000000010f007824 */ /* 0x000fe200078e0a08 */
[----:B------:R-:W-:Y:S01]  /*3be0*/  LOP3.LUT R15, RZ, R10, RZ, 0x33, !PT ;  /* 0x0000000aff0f7212 */ /* 0x000fe200078e33ff */
[----:B------:R-:W-:Y:S02]  /*3bf0*/  IMAD R16, R14, -0x2, R7 ;  /* 0xfffffffe0e107824 */ /* 0x000fe400078e0207 */
[----:B------:R-:W-:Y:S02]  /*3c00*/  IMAD.IADD R11, R0, 0x1, R11 ;  /* 0x00000001000b7824 */ /* 0x000fe400078e020b */
[----:B------:R-:W-:-:S02]  /*3c10*/  IMAD.U32 R17, RZ, RZ, UR4 ;  /* 0x00000004ff117e24 */ /* 0x000fc4000f8e00ff */
[----:B------:R-:W-:Y:S02]  /*3c20*/  IMAD.IADD R15, R0, 0x1, R15 ;  /* 0x00000001000f7824 */ /* 0x000fe400078e020f */
[----:B------:R-:W-:Y:S01]  /*3c30*/  VIADD R72, R72, UR4 ;  /* 0x0000000448487c36 */ /* 0x000fe20008000000 */
[----:B-1----:R-:W-:Y:S01]  /*3c40*/  VIADDMNMX R0, R20, R11, R16, PT ;  /* 0x0000000b14007246 */ /* 0x002fe20003800110 */
[----:B------:R-:W-:Y:S02]  /*3c50*/  IMAD R14, R14, -0x2, R17 ;  /* 0xfffffffe0e0e7824 */ /* 0x000fe400078e0211 */
        /* <DEDUP_REMOVED lines=12> */
.L_x_11247:
[----:B------:R-:W-:-:S13]  /*3d20*/  ISETP.NE.AND P0, PT, R73, 0x1, PT ;  /* 0x000000014900780c */ /* 0x000fda0003f05270 */
[----:B------:R-:W-:-:S05]  /*3d30*/  @P0 IMAD.HI.U32 R10, R7, R74, RZ ;  /* 0x0000004a070a0227 */ /* 0x000fca00078e00ff */
[----:B------:R-:W-:-:S07]  /*3d40*/  @P0 SHF.R.U32.HI R7, RZ, R75, R10 ;  /* 0x0000004bff070219 */ /* 0x000fce000001160a */
.L_x_11248:
[----:B------:R-:W-:Y:S05]  /*3d50*/  BSYNC B1 ;  /* 0x0000000000017941 */ /* 0x000fea0003800000 */
.L_x_11246:
[----:B------:R-:W-:-:S05]  /*3d60*/  IMAD R7, R7, R73, R14 ;  /* 0x0000004907077224 */ /* 0x000fca00078e020e */
[----:B------:R-:W-:Y:S02]  /*3d70*/  VIMNMX R6, R6, R7, !PT ;  /* 0x0000000706067248 */ /* 0x000fe40007fe0100 */
[----:B------:R-:W-:-:S07]  /*3d80*/  VIADDMNMX R0, R7, R73, R0, PT ;  /* 0x0000004907007246 */ /* 0x000fce0003800100 */
.L_x_11245:
[----:B------:R-:W-:Y:S05]  /*3d90*/  BSYNC B0 ;  /* 0x0000000000007941 */ /* 0x000fea0003800000 */
.L_x_11244:
[C---:B------:R-:W-:Y:S01]  /*3da0*/  ISETP.GE.AND P0, PT, R72.reuse, 0x2, PT ;  /* 0x000000024800780c */ /* 0x040fe20003f06270 */
[----:B------:R-:W1:Y:S01]  /*3db0*/  SHFL.IDX PT, R4, R4, 0x1, 0x1c1f ;  /* 0x003c1f0004047f89 */ /* 0x000e6200000e0000 */
[----:B------:R-:W-:Y:S01]  /*3dc0*/  ISETP.GE.AND P1, PT, R72, 0x9, PT ;  /* 0x000000094800780c */ /* 0x000fe20003f26270 */
[----:B------:R-:W-:Y:S01]  /*3dd0*/  BSSY B0, `(.L_x_11249) ;  /* 0x0000086000007945 */ /* 0x000fe20003800000 */
[C---:B------:R-:W-:Y:S02]  /*3de0*/  ISETP.GT.AND P3, PT, R6.reuse, 0x1, !P0 ;  /* 0x000000010600780c */ /* 0x040fe40004764270 */
[----:B------:R-:W-:Y:S02]  /*3df0*/  ISETP.GT.AND P2, PT, R6, 0x8, !P1 ;  /* 0x000000080600780c */ /* 0x000fe40004f44270 */
[C---:B------:R-:W-:Y:S02]  /*3e00*/  ISETP.LT.OR P3, PT, R0.reuse, 0x2, P3 ;  /* 0x000000020000780c */ /* 0x040fe40001f61670 */
[----:B------:R-:W-:-:S02]  /*3e10*/  ISETP.LT.OR P2, PT, R0, 0x9, P2 ;  /* 0x000000090000780c */ /* 0x000fc40001741670 */
[----:B------:R-:W-:Y:S02]  /*3e20*/  ISETP.GE.AND P4, PT, R72, 0x11, PT ;  /* 0x000000114800780c */ /* 0x000fe40003f86270 */
[----:B------:R-:W-:Y:S02]  /*3e30*/  FSEL R221, R25, -INF , !P3 ;  /* 0xff80000019dd7808 */ /* 0x000fe40005800000 */
[----:B------:R-:W-:Y:S02]  /*3e40*/  FSEL R25, R28, -INF , !P2 ;  /* 0xff8000001c197808 */ /* 0x000fe40005000000 */
[----:B------:R-:W-:Y:S02]  /*3e50*/  ISETP.GT.AND P2, PT, R6, 0x10, !P4 ;  /* 0x000000100600780c */ /* 0x000fe40006744270 */
[----:B------:R-:W-:Y:S02]  /*3e60*/  ISETP.GE.AND P5, PT, R72, 0xa, PT ;  /* 0x0000000a4800780c */ /* 0x000fe40003fa6270 */
        /* <DEDUP_REMOVED lines=101> */
[----:B-1----:R-:W-:-:S03]  /*44c0*/  IMAD.IADD R6, R15, 0x1, R4 ;  /* 0x000000010f067824 */ /* 0x002fc600078e0204 */
        /* <DEDUP_REMOVED lines=15> */
.L_x_11252:
[----:B------:R-:W-:-:S13]  /*45c0*/  ISETP.NE.AND P6, PT, R73, 0x1, PT ;  /* 0x000000014900780c */ /* 0x000fda0003fc5270 */
[----:B------:R-:W-:-:S05]  /*45d0*/  @P6 IMAD.HI.U32 R74, R8, R74, RZ ;  /* 0x0000004a084a6227 */ /* 0x000fca00078e00ff */
[----:B------:R-:W-:-:S07]  /*45e0*/  @P6 SHF.R.U32.HI R8, RZ, R75, R74 ;  /* 0x0000004bff086219 */ /* 0x000fce000001164a */
.L_x_11253:
[----:B------:R-:W-:Y:S05]  /*45f0*/  BSYNC B1 ;  /* 0x0000000000017941 */ /* 0x000fea0003800000 */
.L_x_11251:
[----:B------:R-:W-:-:S05]  /*4600*/  IMAD R7, R8, R73, R14 ;  /* 0x0000004908077224 */ /* 0x000fca00078e020e */
[----:B------:R-:W-:Y:S02]  /*4610*/  VIADDMNMX R0, R7, R73, R0, PT ;  /* 0x0000004907007246 */ /* 0x000fe40003800100 */
[----:B------:R-:W-:-:S07]  /*4620*/  VIMNMX R6, R6, R7, !PT ;  /* 0x0000000706067248 */ /* 0x000fce0007fe0100 */
.L_x_11250:
[----:B------:R-:W-:Y:S05]  /*4630*/  BSYNC B0 ;  /* 0x0000000000007941 */ /* 0x000fea0003800000 */
.L_x_11249:
[C---:B------:R-:W-:Y:S01]  /*4640*/  ISETP.GT.AND P0, PT, R6.reuse, 0x1, !P0 ;  /* 0x000000010600780c */ /* 0x040fe20004704270 */
[----:B------:R-:W2:Y:S01]  /*4650*/  LDL R16, [R1+0x250] ;  /* 0x0002500001107983 */ /* 0x000ea20000100800 */
[----:B------:R-:W-:Y:S02]  /*4660*/  ISETP.GT.AND P1, PT, R6, 0x8, !P1 ;  /* 0x000000080600780c */ /* 0x000fe40004f24270 */
[C---:B------:R-:W-:Y:S01]  /*4670*/  ISETP.LT.OR P0, PT, R0.reuse, 0x2, P0 ;  /* 0x000000020000780c */ /* 0x040fe20000701670 */
[----:B------:R-:W3:Y:S01]  /*4680*/  LDL R15, [R1+0x220] ;  /* 0x00022000010f7983 */ /* 0x000ee20000100800 */
[----:B------:R-:W-:Y:S02]  /*4690*/  ISETP.LT.OR P1, PT, R0, 0x9, P1 ;  /* 0x000000090000780c */ /* 0x000fe40000f21670 */
[----:B------:R-:W-:Y:S01]  /*46a0*/  FSEL R53, R27, -INF , !P0 ;  /* 0xff8000001b357808 */ /* 0x000fe20004000000 */
[----:B------:R-:W4:Y:S01]  /*46b0*/  LDL R14, [R1+0x240] ;  /* 0x00024000010e7983 */ /* 0x000f220000100800 */
[----:B------:R-:W-:-:S02]  /*46c0*/  ISETP.NE.AND P0, PT, R17, RZ, PT ;  /* 0x000000ff1100720c */ /* 0x000fc40003f05270 */
[----:B------:R-:W-:Y:S01]  /*46d0*/  FSEL R49, R30, -INF , !P1 ;  /* 0xff8000001e317808 */ /* 0x000fe20004800000 */
[----:B------:R-:W4:Y:S01]  /*46e0*/  LDL R17, [R1+0x1f0] ;  /* 0x0001f00001117983 */ /* 0x000f220000100800 */
[----:B------:R-:W-:Y:S02]  /*46f0*/  ISETP.GT.AND P0, PT, R6, 0x9, !P0 ;  /* 0x000000090600780c */ /* 0x000fe40004704270 */
[----:B------:R-:W-:Y:S01]  /*4700*/  ISETP.NE.AND P1, PT, R32, RZ, PT ;  /* 0x000000ff2000720c */ /* 0x000fe20003f25270 */
[----:B------:R-:W4:Y:S01]  /*4710*/  LDL R220, [R1+0x308] ;  /* 0x0003080001dc7983 */ /* 0x000f220000100800 */
[----:B------:R-:W-:Y:S02]  /*4720*/  ISETP.LT.OR P0, PT, R0, 0xa, P0 ;  /* 0x0000000a0000780c */ /* 0x000fe40000701670 */
[----:B------:R-:W-:Y:S01]  /*4730*/  ISETP.NE.AND P6, PT, R33, RZ, PT ;  /* 0x000000ff2100720c */ /* 0x000fe20003fc5270 */
[----:B------:R-:W4:Y:S01]  /*4740*/  LDL R152, [R1+0x2fc] ;  /* 0x0002fc0001987983 */ /* 0x000f220000100800 */
[----:B------:R-:W-:-:S02]  /*4750*/  FSEL R45, R31, -INF , !P0 ;  /* 0xff8000001f2d7808 */ /* 0x000fc40004000000 */
[----:B------:R-:W-:Y:S01]  /*4760*/  ISETP.NE.AND P0, PT, R76, RZ, PT ;  /* 0x000000ff4c00720c */ /* 0x000fe20003f05270 */
[----:B------:R-:W4:Y:S01]  /*4770*/  LDL R154, [R1+0x304] ;  /* 0x00030400019a7983 */ /* 0x000f220000100800 */
[----:B------:R-:W-:Y:S02]  /*4780*/  FMNMX.FTZ R8, R61, R221, !PT ;  /* 0x000000dd3d087209 */ /* 0x000fe40007810000 */
[----:B------:R-:W-:Y:S01]  /*4790*/  ISETP.GT.AND P0, PT, R6, 0x10, !P0 ;  /* 0x000000100600780c */ /* 0x000fe20004704270 */
[----:B------:R-:W4:Y:S01]  /*47a0*/  LDL R76, [R1+0x234] ;  /* 0x00023400014c7983 */ /* 0x000f220000100800 */
[----:B------:R-:W-:Y:S02]  /*47b0*/  FMNMX.FTZ R8, R25, R8, !PT ;  /* 0x0000000819087209 */ /* 0x000fe40007810000 */
[----:B------:R-:W-:Y:S01]  /*47c0*/  ISETP.LT.OR P0, PT, R0, 0x11, P0 ;  /* 0x000000110000780c */ /* 0x000fe20000701670 */
[----:B------:R-:W4:Y:S01]  /*47d0*/  LDL R80, [R1+0x23c] ;  /* 0x00023c0001507983 */ /* 0x000f220000100800 */
[----:B------:R-:W-:-:S02]  /*47e0*/  FMNMX.FTZ R7, R29, R8, !PT ;  /* 0x000000081d077209 */ /* 0x000fc40007810000 */
[----:B------:R-:W-:Y:S01]  /*47f0*/  FSEL R198, R34, -INF , !P0 ;  /* 0xff80000022c67808 */ /* 0x000fe20004000000 */
[----:B------:R-:W4:Y:S01]  /*4800*/  LDL R82, [R1+0x244] ;  /* 0x0002440001527983 */ /* 0x000f220000100800 */
[----:B------:R-:W-:Y:S02]  /*4810*/  ISETP.NE.AND P0, PT, R28, RZ, PT ;  /* 0x000000ff1c00720c */ /* 0x000fe40003f05270 */
[C---:B------:R-:W-:Y:S01]  /*4820*/  ISETP.GT.AND P2, PT, R6.reuse, 0x49, !P2 ;  /* 0x000000490600780c */ /* 0x040fe20005744270 */
[----:B------:R-:W4:Y:S01]  /*4830*/  LDL R84, [R1+0x248] ;  /* 0x0002480001547983 */ /* 0x000f220000100800 */
[C---:B------:R-:W-:Y:S02]  /*4840*/  ISETP.GT.AND P0, PT, R6.reuse, 0x11, !P0 ;  /* 0x000000110600780c */ /* 0x040fe40004704270 */
[----:B------:R-:W-:Y:S01]  /*4850*/  ISETP.GT.AND P3, PT, R6, 0x50, !P3 ;  /* 0x000000500600780c */ /* 0x000fe20005f64270 */
[----:B------:R-:W4:Y:S01]  /*4860*/  LDL R86, [R1+0x24c] ;  /* 0x00024c0001567983 */ /* 0x000f220000100800 */
[----:B------:R-:W-:-:S02]  /*4870*/  ISETP.LT.OR P0, PT, R0, 0x12, P0 ;  /* 0x000000120000780c */ /* 0x000fc40000701670 */
[----:B------:R-:W-:Y:S01]  /*4880*/  ISETP.LT.OR P2, PT, R0, 0x4a, P2 ;  /* 0x0000004a0000780c */ /* 0x000fe20001741670 */
[----:B------:R-:W4:Y:S01]  /*4890*/  LDL R88, [R1+0x254] ;  /* 0x0002540001587983 */ /* 0x000f220000100800 */
[----:B------:R-:W-:Y:S02]  /*48a0*/  FSEL R197, R35, -INF , !P0 ;  /* 0xff80000023c57808 */ /* 0x000fe40004000000 */
[----:B------:R-:W-:Y:S01]  /*48b0*/  ISETP.GT.AND P0, PT, R6, 0x18, !P1 ;  /* 0x000000180600780c */ /* 0x000fe20004f04270 */
[----:B------:R-:W4:Y:S01]  /*48c0*/  LDL R90, [R1+0x258] ;  /* 0x00025800015a7983 */ /* 0x000f220000100800 */
[----:B------:R-:W-:Y:S02]  /*48d0*/  ISETP.NE.AND P1, PT, R10, RZ, PT ;  /* 0x000000ff0a00720c */ /* 0x000fe40003f25270 */
[----:B------:R-:W-:Y:S01]  /*48e0*/  ISETP.LT.OR P0, PT, R0, 0x19, P0 ;  /* 0x000000190000780c */ /* 0x000fe20000701670 */
[----:B------:R-:W3:Y:S01]  /*48f0*/  LDL R10, [R1+0x230] ;  /* 0x00023000010a7983 */ /* 0x000ee20000100800 */
[----:B------:R-:W-:-:S02]  /*4900*/  ISETP.GT.AND P4, PT, R6, 0x51, !P4 ;  /* 0x000000510600780c */ /* 0x000fc40006784270 */
[----:B------:R-:W-:Y:S01]  /*4910*/  FSEL R158, R38, -INF , !P0 ;  /* 0xff800000269e7808 */ /* 0x000fe20004000000 */
[----:B------:R-:W4:Y:S01]  /*4920*/  LDL R92, [R1+0x25c] ;  /* 0x00025c00015c7983 */ /* 0x000f220000100800 */
[----:B------:R-:W-:Y:S02]  /*4930*/  ISETP.GT.AND P0, PT, R6, 0x19, !P6 ;  /* 0x000000190600780c */ /* 0x000fe40007704270 */
[----:B------:R-:W-:Y:S01]  /*4940*/  ISETP.NE.AND P6, PT, R78, RZ, PT ;  /* 0x000000ff4e00720c */ /* 0x000fe20003fc5270 */
[----:B------:R-:W4:Y:S01]  /*4950*/  LDL R94, [R1+0x264] ;  /* 0x00026400015e7983 */ /* 0x000f220000100800 */
[----:B------:R-:W-:Y:S02]  /*4960*/  ISETP.LT.OR P0, PT, R0, 0x1a, P0 ;  /* 0x0000001a0000780c */ /* 0x000fe40000701670 */
[----:B------:R-:W-:Y:S01]  /*4970*/  ISETP.GT.AND P5, PT, R6, 0x58, !P5 ;  /* 0x000000580600780c */ /* 0x000fe20006fa4270 */
[----:B------:R-:W4:Y:S01]  /*4980*/  LDL R78, [R1+0x238] ;  /* 0x00023800014e7983 */ /* 0x000f220000100800 */
[----:B------:R-:W-:-:S02]  /*4990*/  FSEL R159, R39, -INF , !P0 ;  /* 0xff800000279f7808 */ /* 0x000fc40004000000 */
[----:B------:R-:W-:Y:S01]  /*49a0*/  ISETP.NE.AND P0, PT, R36, RZ, PT ;  /* 0x000000ff2400720c */ /* 0x000fe20003f05270 */
[----:B------:R-:W4:Y:S01]  /*49b0*/  LDL R96, [R1+0x268] ;  /* 0x0002680001607983 */ /* 0x000f220000100800 */
[----:B------:R-:W-:Y:S02]  /*49c0*/  ISETP.LT.OR P3, PT, R0, 0x51, P3 ;  /* 0x000000510000780c */ /* 0x000fe40001f61670 */
[----:B------:R-:W-:Y:S01]  /*49d0*/  ISETP.GT.AND P0, PT, R6, 0x20, !P0 ;  /* 0x000000200600780c */ /* 0x000fe20004704270 */
[----:B------:R-:W4:Y:S01]  /*49e0*/  LDL R98, [R1+0x26c] ;  /* 0x00026c0001627983 */ /* 0x000f220000100800 */
[----:B------:R-:W-:Y:S02]  /*49f0*/  FSEL R193, R63, -INF , !P2 ;  /* 0xff8000003fc17808 */ /* 0x000fe40005000000 */
[C---:B------:R-:W-:Y:S01]  /*4a00*/  ISETP.LT.OR P0, PT, R0.reuse, 0x21, P0 ;  /* 0x000000210000780c */ /* 0x040fe20000701670 */
[----:B------:R-:W4:Y:S01]  /*4a10*/  LDL R34, [R1+0x270] ;  /* 0x0002700001227983 */ /* 0x000f220000100800 */
[----:B------:R-:W-:-:S02]  /*4a20*/  ISETP.LT.OR P4, PT, R0, 0x52, P4 ;  /* 0x000000520000780c */ /* 0x000fc40002781670 */
[----:B------:R-:W-:Y:S01]  /*4a30*/  FSEL R184, R42, -INF , !P0 ;  /* 0xff8000002ab87808 */ /* 0x000fe20004000000 */
[----:B------:R-:W4:Y:S01]  /*4a40*/  LDL R100, [R1+0x274] ;  /* 0x0002740001647983 */ /* 0x000f220000100800 */
[----:B------:R-:W-:Y:S02]  /*4a50*/  ISETP.NE.AND P0, PT, R37, RZ, PT ;  /* 0x000000ff2500720c */ /* 0x000fe40003f05270 */
[----:B------:R-:W-:Y:S01]  /*4a60*/  FSEL R183, R66, -INF , !P3 ;  /* 0xff80000042b77808 */ /* 0x000fe20005800000 */
[----:B------:R-:W4:Y:S01]  /*4a70*/  LDL R102, [R1+0x278] ;  /* 0x0002780001667983 */ /* 0x000f220000100800 */
[----:B------:R-:W-:Y:S02]  /*4a80*/  ISETP.GT.AND P0, PT, R6, 0x21, !P0 ;  /* 0x000000210600780c */ /* 0x000fe40004704270 */
[C---:B------:R-:W-:Y:S01]  /*4a90*/  ISETP.LT.OR P5, PT, R0.reuse, 0x59, P5 ;  /* 0x000000590000780c */ /* 0x040fe20002fa1670 */
[----:B------:R-:W4:Y:S01]  /*4aa0*/  LDL R104, [R1+0x27c] ;  /* 0x00027c0001687983 */ /* 0x000f220000100800 */
[----:B------:R-:W-:-:S02]  /*4ab0*/  ISETP.LT.OR P0, PT, R0, 0x22, P0 ;  /* 0x000000220000780c */ /* 0x000fc40000701670 */
[----:B------:R-:W-:Y:S01]  /*4ac0*/  FSEL R187, R67, -INF , !P4 ;  /* 0xff80000043bb7808 */ /* 0x000fe20006000000 */
[----:B------:R-:W4:Y:S01]  /*4ad0*/  LDL R36, [R1+0x280] ;  /* 0x0002800001247983 */ /* 0x000f220000100800 */
[----:B------:R-:W-:Y:S02]  /*4ae0*/  FSEL R188, R43, -INF , !P0 ;  /* 0xff8000002bbc7808 */ /* 0x000fe40004000000 */
[----:B------:R-:W-:Y:S01]  /*4af0*/  ISETP.NE.AND P0, PT, R40, RZ, PT ;  /* 0x000000ff2800720c */ /* 0x000fe20003f05270 */
[----:B------:R-:W4:Y:S01]  /*4b00*/  LDL R106, [R1+0x284] ;  /* 0x00028400016a7983 */ /* 0x000f220000100800 */
[----:B------:R-:W-:Y:S02]  /*4b10*/  FSEL R191, R70, -INF , !P5 ;  /* 0xff80000046bf7808 */ /* 0x000fe40006800000 */
[----:B------:R-:W-:Y:S01]  /*4b20*/  ISETP.GT.AND P0, PT, R6, 0x28, !P0 ;  /* 0x000000280600780c */ /* 0x000fe20004704270 */
[----:B------:R-:W4:Y:S03]  /*4b30*/  LDL R108, [R1+0x288] ;  /* 0x00028800016c7983 */ /* 0x000f260000100800 */
[----:B------:R-:W-:Y:S01]  /*4b40*/  ISETP.LT.OR P0, PT, R0, 0x29, P0 ;  /* 0x000000290000780c */ /* 0x000fe20000701670 */
[----:B------:R-:W4:Y:S03]  /*4b50*/  LDL R110, [R1+0x28c] ;  /* 0x00028c00016e7983 */ /* 0x000f260000100800 */
[----:B------:R-:W-:Y:S01]  /*4b60*/  FSEL R192, R46, -INF , !P0 ;  /* 0xff8000002ec07808 */ /* 0x000fe20004000000 */
[----:B------:R-:W4:Y:S01]  /*4b70*/  LDL R38, [R1+0x290] ;  /* 0x0002900001267983 */ /* 0x000f220000100800 */
[----:B------:R-:W-:-:S03]  /*4b80*/  ISETP.NE.AND P0, PT, R41, RZ, PT ;  /* 0x000000ff2900720c */ /* 0x000fc60003f05270 */
[----:B------:R-:W4:Y:S01]  /*4b90*/  LDL R112, [R1+0x294] ;  /* 0x0002940001707983 */ /* 0x000f220000100800 */
[----:B------:R-:W-:-:S03]  /*4ba0*/  ISETP.GT.AND P0, PT, R6, 0x29, !P0 ;  /* 0x000000290600780c */ /* 0x000fc60004704270 */
[----:B------:R-:W4:Y:S01]  /*4bb0*/  LDL R114, [R1+0x298] ;  /* 0x0002980001727983 */ /* 0x000f220000100800 */
[----:B------:R-:W-:-:S03]  /*4bc0*/  ISETP.LT.OR P0, PT, R0, 0x2a, P0 ;  /* 0x0000002a0000780c */ /* 0x000fc60000701670 */
[----:B------:R-:W4:Y:S01]  /*4bd0*/  LDL R116, [R1+0x29c] ;  /* 0x00029c0001747983 */ /* 0x000f220000100800 */
[----:B------:R-:W-:Y:S02]  /*4be0*/  FSEL R195, R47, -INF , !P0 ;  /* 0xff8000002fc37808 */ /* 0x000fe40004000000 */
[----:B------:R-:W-:Y:S01]  /*4bf0*/  ISETP.NE.AND P0, PT, R44, RZ, PT ;  /* 0x000000ff2c00720c */ /* 0x000fe20003f05270 */
[----:B------:R-:W4:Y:S03]  /*4c00*/  LDL R40, [R1+0x2a0] ;  /* 0x0002a00001287983 */ /* 0x000f260000100800 */
        /* <DEDUP_REMOVED lines=28> */
[----:B------:R-:W-:Y:S01]  /*4dd0*/  ISETP.GT.AND P0, PT, R6, RZ, !P1 ;  /* 0x000000ff0600720c */ /* 0x000fe20004f04270 */
[----:B------:R-:W4:Y:S01]  /*4de0*/  LDL R138, [R1+0x2d8] ;  /* 0x0002d800018a7983 */ /* 0x000f220000100800 */
[----:B------:R-:W-:Y:S02]  /*4df0*/  ISETP.NE.AND P1, PT, R57, RZ, PT ;  /* 0x000000ff3900720c */ /* 0x000fe40003f25270 */
[----:B------:R-:W-:Y:S01]  /*4e00*/  ISETP.LT.OR P0, PT, R0, 0x1, P0 ;  /* 0x000000010000780c */ /* 0x000fe20000701670 */
[----:B------:R-:W4:Y:S01]  /*4e10*/  LDL R140, [R1+0x2dc] ;  /* 0x0002dc00018c7983 */ /* 0x000f220000100800 */
[----:B------:R-:W-:Y:S02]  /*4e20*/  ISETP.GT.AND P1, PT, R6, 0x48, !P1 ;  /* 0x000000480600780c */ /* 0x000fe40004f24270 */
[----:B------:R-:W-:Y:S01]  /*4e30*/  FSEL R83, R26, -INF , !P0 ;  /* 0xff8000001a537808 */ /* 0x000fe20004000000 */
[----:B------:R-:W4:Y:S01]  /*4e40*/  LDL R48, [R1+0x2e0] ;  /* 0x0002e00001307983 */ /* 0x000f220000100800 */
[----:B------:R-:W-:-:S02]  /*4e50*/  ISETP.GT.AND P0, PT, R6, 0x40, !P6 ;  /* 0x000000400600780c */ /* 0x000fc40007704270 */
[----:B------:R-:W-:Y:S01]  /*4e60*/  FMNMX.FTZ R4, R83, R53, !PT ;  /* 0x0000003553047209 */ /* 0x000fe20007810000 */
[----:B------:R-:W4:Y:S01]  /*4e70*/  LDL R142, [R1+0x2e4] ;  /* 0x0002e400018e7983 */ /* 0x000f220000100800 */
[----:B------:R-:W-:Y:S02]  /*4e80*/  ISETP.LT.OR P0, PT, R0, 0x41, P0 ;  /* 0x000000410000780c */ /* 0x000fe40000701670 */
[----:B------:R-:W-:Y:S01]  /*4e90*/  FMNMX.FTZ R4, R49, R4, !PT ;  /* 0x0000000431047209 */ /* 0x000fe20007810000 */
[----:B------:R-:W4:Y:S01]  /*4ea0*/  LDL R144, [R1+0x2e8] ;  /* 0x0002e80001907983 */ /* 0x000f220000100800 */
[----:B------:R-:W-:Y:S02]  /*4eb0*/  FSEL R182, R58, -INF , !P0 ;  /* 0xff8000003ab67808 */ /* 0x000fe40004000000 */
[----:B------:R-:W-:Y:S01]  /*4ec0*/  FMNMX.FTZ R9, R45, R4, !PT ;  /* 0x000000042d097209 */ /* 0x000fe20007810000 */
[----:B------:R-:W4:Y:S01]  /*4ed0*/  LDL R146, [R1+0x2ec] ;  /* 0x0002ec0001927983 */ /* 0x000f220000100800 */
[----:B------:R-:W-:-:S02]  /*4ee0*/  FMNMX.FTZ R4, R20, R7, !PT ;  /* 0x0000000714047209 */ /* 0x000fc40007810000 */
[----:B------:R-:W-:Y:S01]  /*4ef0*/  FMNMX.FTZ R8, R198, R9, !PT ;  /* 0x00000009c6087209 */ /* 0x000fe20007810000 */
[----:B------:R-:W4:Y:S01]  /*4f00*/  LDL R50, [R1+0x2f0] ;  /* 0x0002f00001327983 */ /* 0x000f220000100800 */
[----:B------:R-:W-:Y:S02]  /*4f10*/  FMNMX.FTZ R7, R21, R4, !PT ;  /* 0x0000000415077209 */ /* 0x000fe40007810000 */
[----:B------:R-:W-:Y:S01]  /*4f20*/  FMNMX.FTZ R9, R197, R8, !PT ;  /* 0x00000008c5097209 */ /* 0x000fe20007810000 */
[----:B------:R-:W4:Y:S01]  /*4f30*/  LDL R148, [R1+0x2f4] ;  /* 0x0002f40001947983 */ /* 0x000f220000100800 */
[----:B------:R-:W-:Y:S02]  /*4f40*/  FMNMX.FTZ R4, R156, R7, !PT ;  /* 0x000000079c047209 */ /* 0x000fe40007810000 */
        /* <DEDUP_REMOVED lines=21> */
[----:B------:R-:W-:Y:S01]  /*50a0*/  ISETP.NE.AND P0, PT, R56, RZ, PT ;  /* 0x000000ff3800720c */ /* 0x000fe20003f05270 */
[----:B------:R-:W4:Y:S01]  /*50b0*/  LDL R37, [R1+0x324] ;  /* 0x0003240001257983 */ /* 0x000f220000100800 */
[----:B------:R-:W-:Y:S02]  /*50c0*/  FMNMX.FTZ R8, R173, R8, !PT ;  /* 0x00000008ad087209 */ /* 0x000fe40007810000 */
[----:B------:R-:W-:Y:S01]  /*50d0*/  FMNMX.FTZ R4, R181, R4, !PT ;  /* 0x00000004b5047209 */ /* 0x000fe20007810000 */
[----:B------:R-:W4:Y:S01]  /*50e0*/  LDL R56, [R1+0x320] ;  /* 0x0003200001387983 */ /* 0x000f220000100800 */
[----:B------:R-:W-:Y:S02]  /*50f0*/  FMNMX.FTZ R7, R177, R8, !PT ;  /* 0x00000008b1077209 */ /* 0x000fe40007810000 */
[----:B------:R-:W-:Y:S01]  /*5100*/  ISETP.GT.AND P0, PT, R6, 0x41, !P0 ;  /* 0x000000410600780c */ /* 0x000fe20004704270 */
[----:B------:R-:W4:Y:S01]  /*5110*/  LDL R39, [R1+0x328] ;  /* 0x0003280001277983 */ /* 0x000f220000100800 */
[----:B------:R-:W-:-:S02]  /*5120*/  FMNMX.FTZ R4, R185, R4, !PT ;  /* 0x00000004b9047209 */ /* 0x000fc40007810000 */
[----:B------:R-:W-:Y:S01]  /*5130*/  FMNMX.FTZ R7, R164, R7, !PT ;  /* 0x00000007a4077209 */ /* 0x000fe20007810000 */
[----:B------:R-:W4:Y:S01]  /*5140*/  LDL R41, [R1+0x32c] ;  /* 0x00032c0001297983 */ /* 0x000f220000100800 */
[----:B------:R-:W-:Y:S02]  /*5150*/  ISETP.LT.OR P0, PT, R0, 0x42, P0 ;  /* 0x000000420000780c */ /* 0x000fe40000701670 */
[----:B------:R-:W-:Y:S01]  /*5160*/  FMNMX.FTZ R9, R189, R4, !PT ;  /* 0x00000004bd097209 */ /* 0x000fe20007810000 */
[----:B------:R-:W4:Y:S01]  /*5170*/  LDL R58, [R1+0x330] ;  /* 0x00033000013a7983 */ /* 0x000f220000100800 */
[----:B------:R-:W-:Y:S02]  /*5180*/  FMNMX.FTZ R7, R170, R7, !PT ;  /* 0x00000007aa077209 */ /* 0x000fe40007810000 */
[----:B------:R-:W-:Y:S01]  /*5190*/  ISETP.LT.OR P1, PT, R0, 0x49, P1 ;  /* 0x000000490000780c */ /* 0x000fe20000f21670 */
[----:B------:R-:W4:Y:S01]  /*51a0*/  LDL R43, [R1+0x334] ;  /* 0x00033400012b7983 */ /* 0x000f220000100800 */
[----:B------:R-:W-:-:S02]  /*51b0*/  FSEL R186, R59, -INF , !P0 ;  /* 0xff8000003bba7808 */ /* 0x000fc40004000000 */
[----:B------:R-:W-:Y:S01]  /*51c0*/  FMNMX.FTZ R9, R182, R9, !PT ;  /* 0x00000009b6097209 */ /* 0x000fe20007810000 */
[----:B------:R-:W4:Y:S01]  /*51d0*/  LDL R47, [R1+0x338] ;  /* 0x00033800012f7983 */ /* 0x000f220000100800 */
[----:B------:R-:W-:Y:S02]  /*51e0*/  ISETP.NE.AND P6, PT, R24, RZ, PT ;  /* 0x000000ff1800720c */ /* 0x000fe40003fc5270 */
[----:B------:R-:W-:Y:S01]  /*51f0*/  FMNMX.FTZ R7, R174, R7, !PT ;  /* 0x00000007ae077209 */ /* 0x000fe20007810000 */
[----:B------:R-:W4:Y:S01]  /*5200*/  LDL R51, [R1+0x33c] ;  /* 0x00033c0001337983 */ /* 0x000f220000100800 */
[----:B------:R-:W-:Y:S02]  /*5210*/  FSEL R190, R62, -INF , !P1 ;  /* 0xff8000003ebe7808 */ /* 0x000fe40004800000 */
[----:B------:R-:W-:Y:S01]  /*5220*/  FMNMX.FTZ R9, R186, R9, !PT ;  /* 0x00000009ba097209 */ /* 0x000fe20007810000 */
[----:B------:R-:W4:Y:S01]  /*5230*/  LDL R60, [R1+0x340] ;  /* 0x00034000013c7983 */ /* 0x000f220000100800 */
[----:B------:R-:W-:-:S02]  /*5240*/  ISETP.GT.AND P6, PT, R6, 0x59, !P6 ;  /* 0x000000590600780c */ /* 0x000fc400077c4270 */
        /* <DEDUP_REMOVED lines=15> */
[----:B------:R-:W-:Y:S01]  /*5340*/  FSEL R194, R71, -INF , !P6 ;  /* 0xff80000047c27808 */ /* 0x000fe20007000000 */
[----:B------:R-:W4:Y:S01]  /*5350*/  LDL R65, [R1+0x358] ;  /* 0x0003580001417983 */ /* 0x000f220000100800 */
[----:B------:R-:W-:-:S03]  /*5360*/  FMNMX.FTZ R9, R191, R4, !PT ;  /* 0x00000004bf097209 */ /* 0x000fc60007810000 */
[----:B------:R-:W1:Y:S01]  /*5370*/  SHFL.BFLY PT, R7, R8, 0x2, 0x1f ;  /* 0x0c401f0008077f89 */ /* 0x000e6200000e0000 */
[----:B------:R-:W-:-:S03]  /*5380*/  FMNMX.FTZ R9, R194, R9, !PT ;  /* 0x00000009c2097209 */ /* 0x000fc60007810000 */
[----:B------:R-:W4:Y:S04]  /*5390*/  LDL R67, [R1+0x35c] ;  /* 0x00035c0001437983 */ /* 0x000f280000100800 */
[----:B------:R-:W-:Y:S04]  /*53a0*/  STL.64 [R1+0x200], R8 ;  /* 0x0002000801007387 */ /* 0x000fe80000100a00 */
[----:B------:R-:W3:Y:S04]  /*53b0*/  LDL R11, [R1+0x204] ;  /* 0x00020400010b7983 */ /* 0x000ee80000100800 */
[----:B------:R-:W4:Y:S04]  /*53c0*/  LDL R64, [R1+0x360] ;  /* 0x0003600001407983 */ /* 0x000f280000100800 */
[----:B------:R-:W4:Y:S01]  /*53d0*/  LDL R69, [R1+0x364] ;  /* 0x0003640001457983 */ /* 0x000f220000100800 */
[----:B-1----:R-:W-:-:S03]  /*53e0*/  FMNMX.FTZ R0, R8, R7, !PT ;  /* 0x0000000708007209 */ /* 0x002fc60007810000 */
[----:B------:R-:W4:Y:S04]  /*53f0*/  LDL R71, [R1+0x368] ;  /* 0x0003680001477983 */ /* 0x000f280000100800 */
[----:B------:R-:W1:Y:S04]  /*5400*/  SHFL.BFLY PT, R7, R0, 0x1, 0x1f ;  /* 0x0c201f0000077f89 */ /* 0x000e6800000e0000 */
[----:B------:R-:W4:Y:S04]  /*5410*/  LDL R73, [R1+0x36c] ;  /* 0x00036c0001497983 */ /* 0x000f280000100800 */
[----:B------:R-:W4:Y:S04]  /*5420*/  LDL R66, [R1+0x370] ;  /* 0x0003700001427983 */ /* 0x000f280000100800 */
[----:B------:R-:W4:Y:S04]  /*5430*/  LDL R75, [R1+0x374] ;  /* 0x00037400014b7983 */ /* 0x000f280000100800 */
[----:B------:R-:W4:Y:S04]  /*5440*/  LDL R77, [R1+0x378] ;  /* 0x00037800014d7983 */ /* 0x000f280000100800 */
[----:B------:R-:W4:Y:S01]  /*5450*/  LDL R79, [R1+0x37c] ;  /* 0x00037c00014f7983 */ /* 0x000f220000100800 */
[----:B-1----:R-:W-:-:S03]  /*5460*/  FMNMX.FTZ R4, R0, R7, !PT ;  /* 0x0000000700047209 */ /* 0x002fc60007810000 */
[----:B------:R-:W4:Y:S04]  /*5470*/  LDL R68, [R1+0x380] ;  /* 0x0003800001447983 */ /* 0x000f280000100800 */
[----:B------:R1:W-:Y:S04]  /*5480*/  STL [R1+0x200], R4 ;  /* 0x0002000401007387 */ /* 0x0003e80000100800 */
[----:B------:R-:W4:Y:S04]  /*5490*/  LDL R74, [R1+0x200] ;  /* 0x00020000014a7983 */ /* 0x000f280000100800 */
[----:B------:R-:W4:Y:S04]  /*54a0*/  LDL.64 R6, [R1+0x88] ;  /* 0x0000880001067983 */ /* 0x000f280000100a00 */
        /* <DEDUP_REMOVED lines=44> */
[----:B--2---:R-:W-:Y:S04]  /*5770*/  STL [R1+0x250], R16 ;  /* 0x0002501001007387 */ /* 0x004fe80000100800 */
[----:B---3--:R-:W1:Y:S02]  /*5780*/  SHFL.BFLY PT, R0, R11, 0x2, 0x1f ;  /* 0x0c401f000b007f89 */ /* 0x008e6400000e0000 */
[----:B-1----:R-:W-:-:S05]  /*5790*/  FMNMX.FTZ R0, R0, R11, !PT ;  /* 0x0000000b00007209 */ /* 0x002fca0007810000 */
[----:B------:R-:W1:Y:S04]  /*57a0*/  SHFL.BFLY PT, R11, R0, 0x1, 0x1f ;  /* 0x0c201f00000b7f89 */ /* 0x000e6800000e0000 */
[----:B------:R2:W-:Y:S01]  /*57b0*/  STL [R1+0x230], R10 ;  /* 0x0002300a01007387 */ /* 0x0005e20000100800 */
[----:B----4-:R-:W-:Y:S01]  /*57c0*/  FMUL.FTZ R16, R15, R74 ;  /* 0x0000004a0f107220 */ /* 0x010fe20000410000 */
[----:B------:R-:W-:Y:S02]  /*57d0*/  FSETP.NEU.FTZ.AND P0, PT, R74, -INF , PT ;  /* 0xff8000004a00780b */ /* 0x000fe40003f1d000 */
[----:B-1----:R-:W-:Y:S01]  /*57e0*/  FMNMX.FTZ R0, R0, R11, !PT ;  /* 0x0000000b00007209 */ /* 0x002fe20007810000 */
[----:B------:R-:W-:Y:S01]  /*57f0*/  IMAD R6, R17, 0xc00, R6 ;  /* 0x00000c0011067824 */ /* 0x000fe200078e0206 */
[----:B------:R-:W-:-:S02]  /*5800*/  FSEL R16, R16, RZ, P0 ;  /* 0x000000ff10107208 */ /* 0x000fc40000000000 */
[C---:B------:R-:W-:Y:S01]  /*5810*/  FSETP.NEU.FTZ.AND P0, PT, R0.reuse, -INF , PT ;  /* 0xff8000000000780b */ /* 0x040fe20003f1d000 */
[-C--:B------:R-:W-:Y:S01]  /*5820*/  FMUL.FTZ R17, R0, R15.reuse ;  /* 0x0000000f00117220 */ /* 0x080fe20000410000 */
[----:B------:R1:W-:Y:S04]  /*5830*/  STL [R1+0x240], R14 ;  /* 0x0002400e01007387 */ /* 0x0003e80000100800 */
[----:B------:R-:W-:Y:S01]  /*5840*/  FSEL R17, R17, RZ, P0 ;  /* 0x000000ff11117208 */ /* 0x000fe20000000000 */
[----:B------:R3:W-:Y:S01]  /*5850*/  STL [R1+0x260], R4 ;  /* 0x0002600401007387 */ /* 0x0007e20000100800 */
[-CC-:B------:R-:W-:Y:S01]  /*5860*/  FFMA.FTZ R222, R61, R15.reuse, -R16.reuse ;  /* 0x0000000f3dde7223 */ /* 0x180fe20000010810 */
[-CC-:B------:R-:W-:Y:S01]  /*5870*/  FFMA.FTZ R221, R221, R15.reuse, -R16.reuse ;  /* 0x0000000fdddd7223 */ /* 0x180fe20000010810 */
[-CC-:B------:R-:W-:Y:S01]  /*5880*/  FFMA.FTZ R219, R29, R15.reuse, -R16.reuse ;  /* 0x0000000f1ddb7223 */ /* 0x180fe20000010810 */
[----:B------:R4:W-:Y:S01]  /*5890*/  STL [R1+0x308], R220 ;  /* 0x000308dc01007387 */ /* 0x0009e20000100800 */
[-CC-:B--2---:R-:W-:Y:S01]  /*58a0*/  FFMA.FTZ R10, R53, R15.reuse, -R17.reuse ;  /* 0x0000000f350a7223 */ /* 0x184fe20000010811 */
[-CC-:B------:R-:W-:Y:S01]  /*58b0*/  FFMA.FTZ R11, R49, R15.reuse, -R17.reuse ;  /* 0x0000000f310b7223 */ /* 0x180fe20000010811 */
[-CC-:B-1----:R-:W-:Y:S01]  /*58c0*/  FFMA.FTZ R14, R45, R15.reuse, -R17.reuse ;  /* 0x0000000f2d0e7223 */ /* 0x182fe20000010811 */
[-C--:B---3--:R-:W-:Y:S01]  /*58d0*/  FFMA.FTZ R4, R83, R15.reuse, -R17 ;  /* 0x0000000f53047223 */ /* 0x088fe20000010811 */
[----:B----4-:R-:W-:Y:S01]  /*58e0*/  FFMA.FTZ R220, R25, R15, -R16 ;  /* 0x0000000f19dc7223 */ /* 0x010fe20000010810 */
[----:B------:R-:W-:Y:S08]  /*58f0*/  MUFU.EX2 R222, R222 ;  /* 0x000000de00de7308 */ /* 0x000ff00000000800 */
[----:B------:R-:W-:Y:S08]  /*5900*/  MUFU.EX2 R221, R221 ;  /* 0x000000dd00dd7308 */ /* 0x000ff00000000800 */
[----:B------:R-:W-:Y:S08]  /*5910*/  MUFU.EX2 R220, R220 ;  /* 0x000000dc00dc7308 */ /* 0x000ff00000000800 */
[----:B------:R-:W-:Y:S08]  /*5920*/  MUFU.EX2 R219, R219 ;  /* 0x000000db00db7308 */ /* 0x000ff00000000800 */
[----:B------:R-:W-:Y:S08]  /*5930*/  MUFU.EX2 R4, R4 ;  /* 0x0000000400047308 */ /* 0x000ff00000000800 */
[----:B------:R-:W1:Y:S08]  /*5940*/  MUFU.EX2 R10, R10 ;  /* 0x0000000a000a7308 */ /* 0x000e700000000800 */
[----:B------:R-:W-:Y:S08]  /*5950*/  MUFU.EX2 R11, R11 ;  /* 0x0000000b000b7308 */ /* 0x000ff00000000800 */
[----:B------:R-:W2:Y:S01]  /*5960*/  MUFU.EX2 R14, R14 ;  /* 0x0000000e000e7308 */ /* 0x000ea20000000800 */
[----:B------:R-:W-:-:S02]  /*5970*/  R2UR UR6, R6 ;  /* 0x00000000060672ca */ /* 0x000fc400000e0000 */
[----:B------:R-:W-:Y:S01]  /*5980*/  R2UR UR7, R7 ;  /* 0x00000000070772ca */ /* 0x000fe200000e0000 */
[----:B------:R3:W-:Y:S01]  /*5990*/  STL [R1+0x2fc], R152 ;  /* 0x0002fc9801007387 */ /* 0x0007e20000100800 */
[----:B-1----:R-:W-:-:S03]  /*59a0*/  F2FP.BF16.F32.PACK_AB R153, R10, R4 ;  /* 0x000000040a99723e */ /* 0x002fc600000010ff */
[----:B------:R1:W-:Y:S01]  /*59b0*/  STL [R1+0x304], R154 ;  /* 0x0003049a01007387 */ /* 0x0003e20000100800 */
[----:B---3--:R-:W-:Y:S02]  /*59c0*/  F2FP.BF16.F32.PACK_AB R152, R221, R222 ;  /* 0x000000dedd98723e */ /* 0x008fe400000010ff */
[----:B--2---:R-:W-:Y:S02]  /*59d0*/  F2FP.BF16.F32.PACK_AB R155, R14, R11 ;  /* 0x0000000b0e9b723e */ /* 0x004fe400000010ff */
[----:B-1----:R-:W-:Y:S01]  /*59e0*/  F2FP.BF16.F32.PACK_AB R154, R219, R220 ;  /* 0x000000dcdb9a723e */ /* 0x002fe200000010ff */
        /* <DEDUP_REMOVED lines=92> */
[----:B------:R2:W-:Y:S06]  /*5fb0*/  BAR.SYNC.DEFER_BLOCKING R225, 0x100 ;  /* 0x000400e10000751d */ /* 0x0005ec0000010000 */
[----:B-1----:R-:W-:-:S06]  /*5fc0*/  WARPGROUP.ARRIVE ;  /* 0x00000000000079c5 */ /* 0x002fcc0000000000 */
[----:B------:R-:W-:Y:S01]  /*5fd0*/  HGMMA.64x256x16.F32.BF16 R24, R152, gdesc[UR4].tnspB, RZ, !UPT, gsb0 ;  /* 0x43e0000498187df0 */ /* 0x000fe2000c0018ff */
[----:B------:R1:W-:Y:S01]  /*5fe0*/  STL [R1+0x3bc], R196 ;  /* 0x0003bcc401007387 */ /* 0x0003e20000100800 */
[-CC-:B------:R-:W-:Y:S01]  /*5ff0*/  FFMA.FTZ R20, R20, R15.reuse, -R16.reuse ;  /* 0x0000000f14147223 */ /* 0x180fe20000010810 */
[-CC-:B------:R-:W-:Y:S02]  /*6000*/  FFMA.FTZ R21, R21, R15.reuse, -R16.reuse ;  /* 0x0000000f15157223 */ /* 0x180fe40000010810 */
[----:B------:R3:W-:Y:S01]  /*6010*/  STL [R1+0x3c4], R199 ;  /* 0x0003c4c701007387 */ /* 0x0007e20000100800 */
[-CC-:B------:R-:W-:Y:S01]  /*6020*/  FFMA.FTZ R158, R158, R15.reuse, -R17.reuse ;  /* 0x0000000f9e9e7223 */ /* 0x180fe20000010811 */
[-CC-:B------:R-:W-:Y:S01]  /*6030*/  FFMA.FTZ R159, R159, R15.reuse, -R17.reuse ;  /* 0x0000000f9f9f7223 */ /* 0x180fe20000010811 */
[-CC-:B-1----:R-:W-:Y:S01]  /*6040*/  FFMA.FTZ R196, R156, R15.reuse, -R16.reuse ;  /* 0x0000000f9cc47223 */ /* 0x182fe20000010810 */
[-CC-:B------:R-:W-:Y:S01]  /*6050*/  FFMA.FTZ R156, R198, R15.reuse, -R17.reuse ;  /* 0x0000000fc69c7223 */ /* 0x180fe20000010811 */
[-C--:B---3--:R-:W-:Y:S01]  /*6060*/  FFMA.FTZ R199, R157, R15.reuse, -R16 ;  /* 0x0000000f9dc77223 */ /* 0x088fe20000010810 */
[----:B------:R-:W-:Y:S01]  /*6070*/  FFMA.FTZ R157, R197, R15, -R17 ;  /* 0x0000000fc59d7223 */ /* 0x000fe20000010811 */
[----:B------:R-:W-:Y:S08]  /*6080*/  MUFU.EX2 R20, R20 ;  /* 0x0000001400147308 */ /* 0x000ff00000000800 */
[----:B------:R-:W1:Y:S08]  /*6090*/  MUFU.EX2 R21, R21 ;  /* 0x0000001500157308 */ /* 0x000e700000000800 */
[----:B------:R-:W-:Y:S08]  /*60a0*/  MUFU.EX2 R196, R196 ;  /* 0x000000c400c47308 */ /* 0x000ff00000000800 */
[----:B------:R-:W3:Y:S08]  /*60b0*/  MUFU.EX2 R199, R199 ;  /* 0x000000c700c77308 */ /* 0x000ef00000000800 */
[----:B------:R-:W-:Y:S08]  /*60c0*/  MUFU.EX2 R156, R156 ;  /* 0x0000009c009c7308 */ /* 0x000ff00000000800 */
[----:B------:R-:W4:Y:S08]  /*60d0*/  MUFU.EX2 R157, R157 ;  /* 0x0000009d009d7308 */ /* 0x000f300000000800 */
[----:B------:R-:W-:Y:S08]  /*60e0*/  MUFU.EX2 R158, R158 ;  /* 0x0000009e009e7308 */ /* 0x000ff00000000800 */
[----:B------:R-:W0:Y:S01]  /*60f0*/  MUFU.EX2 R159, R159 ;  /* 0x0000009f009f7308 */ /* 0x000e220000000800 */
[----:B------:R2:W-:Y:S04]  /*6100*/  STL [R1+0x408], R8 ;  /* 0x0004080801007387 */ /* 0x0005e80000100800 */
[----:B------:R1:W-:Y:S01]  /*6110*/  STL [R1+0x420], R9 ;  /* 0x0004200901007387 */ /* 0x0003e20000100800 */
[----:B--2---:R-:W-:-:S02]  /*6120*/  VIADD R8, R6, 0x80 ;  /* 0x0000008006087836 */ /* 0x004fc40000000000 */
        /* <DEDUP_REMOVED lines=28> */
[----:B------:R-:W-:-:S02]  /*62f0*/  WARPGROUP.DEPBAR.LE gsb0, 0x0 ;  /* 0x00008000000079c5 */ /* 0x000fc40000010000 */
[----:B------:R-:W-:Y:S02]  /*6300*/  F2FP.BF16.F32.PACK_AB R152, R21, R20 ;  /* 0x000000141598723e */ /* 0x000fe400000010ff */
[----:B---3--:R-:W-:Y:S02]  /*6310*/  F2FP.BF16.F32.PACK_AB R154, R199, R196 ;  /* 0x000000c4c79a723e */ /* 0x008fe400000010ff */
[----:B----4-:R-:W-:Y:S02]  /*6320*/  F2FP.BF16.F32.PACK_AB R153, R157, R156 ;  /* 0x0000009c9d99723e */ /* 0x010fe400000010ff */
[----:B0-----:R-:W-:Y:S01]  /*6330*/  F2FP.BF16.F32.PACK_AB R155, R159, R158 ;  /* 0x0000009e9f9b723e */ /* 0x001fe200000010ff */
        /* <DEDUP_REMOVED lines=34> */
[-CC-:B------:R-:W-:Y:S01]  /*6560*/  FFMA.FTZ R163, R169, R15.reuse, -R16.reuse ;  /* 0x0000000fa9a37223 */ /* 0x180fe20000010810 */
[-CC-:B------:R-:W-:Y:S01]  /*6570*/  FFMA.FTZ R162, R172, R15.reuse, -R16.reuse ;  /* 0x0000000faca27223 */ /* 0x180fe20000010810 */
[-CC-:B------:R-:W-:Y:S01]  /*6580*/  FFMA.FTZ R169, R178, R15.reuse, -R16.reuse ;  /* 0x0000000fb2a97223 */ /* 0x180fe20000010810 */
[-C--:B------:R-:W-:Y:S01]  /*6590*/  FFMA.FTZ R160, R166, R15.reuse, -R16 ;  /* 0x0000000fa6a07223 */ /* 0x080fe20000010810 */
[-CC-:B------:R-:W-:Y:S01]  /*65a0*/  FFMA.FTZ R172, R184, R15.reuse, -R17.reuse ;  /* 0x0000000fb8ac7223 */ /* 0x180fe20000010811 */
[-CC-:B------:R-:W-:Y:S01]  /*65b0*/  FFMA.FTZ R197, R188, R15.reuse, -R17.reuse ;  /* 0x0000000fbcc57223 */ /* 0x180fe20000010811 */
[-CC-:B------:R-:W-:Y:S01]  /*65c0*/  FFMA.FTZ R178, R192, R15.reuse, -R17.reuse ;  /* 0x0000000fc0b27223 */ /* 0x180fe20000010811 */
[----:B------:R-:W-:Y:S01]  /*65d0*/  FFMA.FTZ R195, R195, R15, -R17 ;  /* 0x0000000fc3c37223 */ /* 0x000fe20000010811 */
[----:B------:R-:W-:Y:S08]  /*65e0*/  MUFU.EX2 R163, R163 ;  /* 0x000000a300a37308 */ /* 0x000ff00000000800 */
[----:B------:R-:W0:Y:S08]  /*65f0*/  MUFU.EX2 R160, R160 ;  /* 0x000000a000a07308 */ /* 0x000e300000000800 */
[----:B------:R-:W-:Y:S08]  /*6600*/  MUFU.EX2 R162, R162 ;  /* 0x000000a200a27308 */ /* 0x000ff00000000800 */
[----:B------:R-:W1:Y:S08]  /*6610*/  MUFU.EX2 R169, R169 ;  /* 0x000000a900a97308 */ /* 0x000e700000000800 */
[----:B------:R-:W-:Y:S08]  /*6620*/  MUFU.EX2 R172, R172 ;  /* 0x000000ac00ac7308 */ /* 0x000ff00000000800 */
[----:B------:R-:W2:Y:S08]  /*6630*/  MUFU.EX2 R197, R197 ;  /* 0x000000c500c57308 */ /* 0x000eb00000000800 */
[----:B------:R-:W-:Y:S08]  /*6640*/  MUFU.EX2 R178, R178 ;  /* 0x000000b200b27308 */ /* 0x000ff00000000800 */
[----:B------:R-:W3:Y:S01]  /*6650*/  MUFU.EX2 R195, R195 ;  /* 0x000000c300c37308 */ /* 0x000ee20000000800 */
[----:B------:R-:W-:-:S02]  /*6660*/  VIADD R8, R6, 0x100 ;  /* 0x0000010006087836 */ /* 0x000fc40000000000 */
[----:B------:R-:W-:-:S03]  /*6670*/  IMAD.MOV.U32 R9, RZ, RZ, R7 ;  /* 0x000000ffff097224 */ /* 0x000fc600078e0007 */
[----:B------:R-:W-:Y:S02]  /*6680*/  R2UR UR6, R8 ;  /* 0x00000000080672ca */ /* 0x000fe400000e0000 */
[----:B------:R-:W-:Y:S01]  /*6690*/  R2UR UR7, R9 ;  /* 0x00000000090772ca */ /* 0x000fe200000e0000 */
[-CC-:B------:R-:W-:Y:S01]  /*66a0*/  FFMA.FTZ R166, R168, R15.reuse, -R16.reuse ;  /* 0x0000000fa8a67223 */ /* 0x180fe20000010810 */
[-CC-:B------:R-:W-:Y:S01]  /*66b0*/  FFMA.FTZ R168, R173, R15.reuse, -R16.reuse ;  /* 0x0000000fada87223 */ /* 0x180fe20000010810 */
[-CC-:B------:R-:W-:Y:S01]  /*66c0*/  FFMA.FTZ R184, R185, R15.reuse, -R17.reuse ;  /* 0x0000000fb9b87223 */ /* 0x180fe20000010811 */
[-CC-:B------:R-:W-:Y:S01]  /*66d0*/  FFMA.FTZ R165, R165, R15.reuse, -R16.reuse ;  /* 0x0000000fa5a57223 */ /* 0x180fe20000010810 */
[-C--:B------:R-:W-:Y:S01]  /*66e0*/  FFMA.FTZ R173, R177, R15.reuse, -R16 ;  /* 0x0000000fb1ad7223 */ /* 0x080fe20000010810 */
[-CC-:B------:R-:W-:Y:S01]  /*66f0*/  FFMA.FTZ R180, R180, R15.reuse, -R17.reuse ;  /* 0x0000000fb4b47223 */ /* 0x180fe20000010811 */
[-CC-:B------:R-:W-:Y:S01]  /*6700*/  FFMA.FTZ R201, R181, R15.reuse, -R17.reuse ;  /* 0x0000000fb5c97223 */ /* 0x180fe20000010811 */
[----:B------:R-:W-:Y:S01]  /*6710*/  FFMA.FTZ R185, R189, R15, -R17 ;  /* 0x0000000fbdb97223 */ /* 0x000fe20000010811 */
[----:B------:R-:W-:Y:S08]  /*6720*/  MUFU.EX2 R166, R166 ;  /* 0x000000a600a67308 */ /* 0x000ff00000000800 */
[----:B------:R-:W4:Y:S08]  /*6730*/  MUFU.EX2 R165, R165 ;  /* 0x000000a500a57308 */ /* 0x000f300000000800 */
[----:B------:R-:W-:Y:S08]  /*6740*/  MUFU.EX2 R168, R168 ;  /* 0x000000a800a87308 */ /* 0x000ff00000000800 */
[----:B------:R-:W4:Y:S01]  /*6750*/  MUFU.EX2 R173, R173 ;  /* 0x000000ad00ad7308 */ /* 0x000f220000000800 */
[----:B------:R-:W-:-:S02]  /*6760*/  WARPGROUP.DEPBAR.LE gsb0, 0x0 ;  /* 0x00008000000079c5 */ /* 0x000fc40000010000 */
[----:B0-----:R-:W-:Y:S02]  /*6770*/  F2FP.BF16.F32.PACK_AB R152, R163, R160 ;  /* 0x000000a0a398723e */ /* 0x001fe400000010ff */
[----:B-1----:R-:W-:Y:S02]  /*6780*/  F2FP.BF16.F32.PACK_AB R154, R169, R162 ;  /* 0x000000a2a99a723e */ /* 0x002fe400000010ff */
[----:B--2---:R-:W-:Y:S02]  /*6790*/  F2FP.BF16.F32.PACK_AB R153, R197, R172 ;  /* 0x000000acc599723e */ /* 0x004fe400000010ff */
[----:B---3--:R-:W-:Y:S01]  /*67a0*/  F2FP.BF16.F32.PACK_AB R155, R195, R178 ;  /* 0x000000b2c39b723e */ /* 0x008fe200000010ff */
        /* <DEDUP_REMOVED lines=34> */
[----:B------:R-:W-:Y:S08]  /*69d0*/  MUFU.EX2 R180, R180 ;  /* 0x000000b400b47308 */ /* 0x000ff00000000800 */
[----:B------:R-:W0:Y:S08]  /*69e0*/  MUFU.EX2 R201, R201 ;  /* 0x000000c900c97308 */ /* 0x000e300000000800 */
[----:B------:R-:W-:Y:S08]  /*69f0*/  MUFU.EX2 R184, R184 ;  /* 0x000000b800b87308 */ /* 0x000ff00000000800 */
[----:B------:R-:W1:Y:S01]  /*6a00*/  MUFU.EX2 R185, R185 ;  /* 0x000000b900b97308 */ /* 0x000e620000000800 */
[----:B------:R-:W-:-:S02]  /*6a10*/  VIADD R8, R6, 0x180 ;  /* 0x0000018006087836 */ /* 0x000fc40000000000 */
[----:B------:R-:W-:-:S03]  /*6a20*/  IMAD.MOV.U32 R9, RZ, RZ, R7 ;  /* 0x000000ffff097224 */ /* 0x000fc600078e0007 */
[----:B------:R-:W-:Y:S02]  /*6a30*/  R2UR UR6, R8 ;  /* 0x00000000080672ca */ /* 0x000fe400000e0000 */
[----:B------:R-:W-:Y:S01]  /*6a40*/  R2UR UR7, R9 ;  /* 0x00000000090772ca */ /* 0x000fe200000e0000 */
        /* <DEDUP_REMOVED lines=9> */
[----:B------:R-:W2:Y:S08]  /*6ae0*/  MUFU.EX2 R164, R164 ;  /* 0x000000a400a47308 */ /* 0x000eb00000000800 */
[----:B------:R-:W-:Y:S08]  /*6af0*/  MUFU.EX2 R170, R170 ;  /* 0x000000aa00aa7308 */ /* 0x000ff00000000800 */
[----:B------:R-:W3:Y:S08]  /*6b00*/  MUFU.EX2 R181, R181 ;  /* 0x000000b500b57308 */ /* 0x000ef00000000800 */
[----:B------:R-:W-:Y:S08]  /*6b10*/  MUFU.EX2 R174, R174 ;  /* 0x000000ae00ae7308 */ /* 0x000ff00000000800 */
[----:B------:R-:W3:Y:S08]  /*6b20*/  MUFU.EX2 R189, R189 ;  /* 0x000000bd00bd7308 */ /* 0x000ef00000000800 */
[----:B------:R-:W-:Y:S08]  /*6b30*/  MUFU.EX2 R176, R176 ;  /* 0x000000b000b07308 */ /* 0x000ff00000000800 */
[----:B------:R-:W3:Y:S01]  /*6b40*/  MUFU.EX2 R193, R193 ;  /* 0x000000c100c17308 */ /* 0x000ee20000000800 */
[----:B------:R-:W-:-:S02]  /*6b50*/  VIADD R8, R6, 0x200 ;  /* 0x0000020006087836 */ /* 0x000fc40000000000 */
[----:B------:R-:W-:Y:S01]  /*6b60*/  IMAD.MOV.U32 R9, RZ, RZ, R7 ;  /* 0x000000ffff097224 */ /* 0x000fe200078e0007 */
[----:B------:R-:W-:Y:S02]  /*6b70*/  WARPGROUP.DEPBAR.LE gsb0, 0x0 ;  /* 0x00008000000079c5 */ /* 0x000fe40000010000 */
[----:B----4-:R-:W-:Y:S02]  /*6b80*/  F2FP.BF16.F32.PACK_AB R152, R166, R165 ;  /* 0x000000a5a698723e */ /* 0x010fe400000010ff */
[----:B------:R-:W-:Y:S02]  /*6b90*/  F2FP.BF16.F32.PACK_AB R154, R173, R168 ;  /* 0x000000a8ad9a723e */ /* 0x000fe400000010ff */
[----:B0-----:R-:W-:Y:S02]  /*6ba0*/  F2FP.BF16.F32.PACK_AB R153, R201, R180 ;  /* 0x000000b4c999723e */ /* 0x001fe400000010ff */
[----:B-1----:R-:W-:Y:S01]  /*6bb0*/  F2FP.BF16.F32.PACK_AB R155, R185, R184 ;  /* 0x000000b8b99b723e */ /* 0x002fe200000010ff */
        /* <DEDUP_REMOVED lines=49> */
[----:B------:R-:W4:Y:S08]  /*6ed0*/  MUFU.EX2 R182, R182 ;  /* 0x000000b600b67308 */ /* 0x000f300000000800 */
[----:B------:R-:W-:Y:S08]  /*6ee0*/  MUFU.EX2 R175, R175 ;  /* 0x000000af00af7308 */ /* 0x000ff00000000800 */
[----:B------:R-:W4:Y:S01]  /*6ef0*/  MUFU.EX2 R186, R186 ;  /* 0x000000ba00ba7308 */ /* 0x000f220000000800 */
[----:B------:R-:W-:Y:S01]  /*6f00*/  VIADD R6, R6, 0x280 ;  /* 0x0000028006067836 */ /* 0x000fe20000000000 */
[----:B------:R-:W-:-:S02]  /*6f10*/  WARPGROUP.DEPBAR.LE gsb0, 0x0 ;  /* 0x00008000000079c5 */ /* 0x000fc40000010000 */
[----:B--2---:R-:W-:Y:S02]  /*6f20*/  F2FP.BF16.F32.PACK_AB R152, R177, R164 ;  /* 0x000000a4b198723e */ /* 0x004fe400000010ff */
[----:B---3--:R-:W-:Y:S02]  /*6f30*/  F2FP.BF16.F32.PACK_AB R154, R181, R170 ;  /* 0x000000aab59a723e */ /* 0x008fe400000010ff */
[----:B------:R-:W-:Y:S02]  /*6f40*/  F2FP.BF16.F32.PACK_AB R153, R189, R174 ;  /* 0x000000aebd99723e */ /* 0x000fe400000010ff */
[----:B------:R-:W-:Y:S01]  /*6f50*/  F2FP.BF16.F32.PACK_AB R155, R193, R176 ;  /* 0x000000b0c19b723e */ /* 0x000fe200000010ff */
        /* <DEDUP_REMOVED lines=32> */
[----:B--2---:R-:W-:-:S06]  /*7160*/  WARPGROUP.ARRIVE ;  /* 0x00000000000079c5 */ /* 0x004fcc0000000000 */
[----:B------:R-:W-:Y:S01]  /*7170*/  HGMMA.64x256x16.F32.BF16 R24, R152, gdesc[UR4].tnspB, R24, gsb0 ;  /* 0x43e0000498187df0 */ /* 0x000fe20008001818 */
[----:B------:R-:W-:Y:S02]  /*7180*/  R2UR UR6, R6 ;  /* 0x00000000060672ca */ /* 0x000fe400000e0000 */
[----:B------:R-:W-:Y:S01]  /*7190*/  R2UR UR7, R7 ;  /* 0x00000000070772ca */ /* 0x000fe200000e0000 */
[----:B------:R2:W5:Y:S04]  /*71a0*/  LDL R6, [R1+0x1f0] ;  /* 0x0001f00001067983 */ /* 0x0005680000100800 */
[----:B------:R-:W3:Y:S01]  /*71b0*/  LDL R7, [R1+0x28] ;  /* 0x0000280001077983 */ /* 0x000ee20000100800 */
[----:B------:R-:W-:Y:S02]  /*71c0*/  WARPGROUP.DEPBAR.LE gsb0, 0x0 ;  /* 0x00008000000079c5 */ /* 0x000fe40000010000 */
[----:B0-----:R-:W-:-:S02]  /*71d0*/  F2FP.BF16.F32.PACK_AB R152, R9, R8 ;  /* 0x000000080998723e */ /* 0x001fc400000010ff */
[----:B-1----:R-:W-:Y:S02]  /*71e0*/  F2FP.BF16.F32.PACK_AB R154, R16, R167 ;  /* 0x000000a7109a723e */ /* 0x002fe400000010ff */
[----:B----4-:R-:W-:Y:S02]  /*71f0*/  F2FP.BF16.F32.PACK_AB R153, R182, R171 ;  /* 0x000000abb699723e */ /* 0x010fe400000010ff */
        /* <DEDUP_REMOVED lines=84> */
[----:B------:R-:W4:Y:S04]  /*7740*/  LDL R153, [R1+0x230] ;  /* 0x0002300001997983 */ /* 0x000f280000100800 */
[----:B0-----:R-:W2:Y:S04]  /*7750*/  LDL R111, [R1+0x234] ;  /* 0x00023400016f7983 */ /* 0x001ea80000100800 */
        /* <DEDUP_REMOVED lines=154> */
[----:B------:R0:W-:Y:S02]  /*8100*/  STL [R1+0x68], RZ ;  /* 0x000068ff01007387 */ /* 0x0001e40000100800 */
[----:B------:R-:W-:Y:S01]  /*8110*/  FADD.FTZ R16, R16, R167 ;  /* 0x000000a710107221 */ /* 0x000fe20000010000 */
[----:B------:R-:W-:Y:S01]  /*8120*/  FADD.FTZ R17, R186, R17 ;  /* 0x00000011ba117221 */ /* 0x000fe20000010000 */
[----:B------:R0:W-:Y:S04]  /*8130*/  STL [R1+0x68], R223 ;  /* 0x000068df01007387 */ /* 0x0001e80000100800 */
[----:B------:R0:W-:Y:S04]  /*8140*/  STL [R1+0x68], R223 ;  /* 0x000068df01007387 */ /* 0x0001e80000100800 */
[----:B------:R0:W-:Y:S01]  /*8150*/  STL [R1+0x68], R223 ;  /* 0x000068df01007387 */ /* 0x0001e20000100800 */
[----:B---3--:R-:W-:-:S03]  /*8160*/  LOP3.LUT R7, R7, 0x1, RZ, 0xfc, !PT ;  /* 0x0000000107077812 */ /* 0x008fc600078efcff */
[----:B------:R0:W-:Y:S04]  /*8170*/  STL [R1+0x68], R223 ;  /* 0x000068df01007387 */ /* 0x0001e80000100800 */
[----:B------:R0:W-:Y:S04]  /*8180*/  STL [R1+0x68], R223 ;  /* 0x000068df01007387 */ /* 0x0001e80000100800 */
[----:B------:R0:W-:Y:S04]  /*8190*/  STL [R1+0x68], R223 ;  /* 0x000068df01007387 */ /* 0x0001e80000100800 */
[----:B------:R0:W-:Y:S04]  /*81a0*/  STL [R1+0x204], R0 ;  /* 0x0002040001007387 */ /* 0x0001e80000100800 */
[----:B------:R0:W-:Y:S04]  /*81b0*/  STL.64 [R1+0x210], R16 ;  /* 0x0002101001007387 */ /* 0x0001e80000100a00 */
[----:B----4-:R0:W-:Y:S04]  /*81c0*/  STL [R1+0x230], R153 ;  /* 0x0002309901007387 */ /* 0x0101e80000100800 */
[----:B--2---:R0:W-:Y:S04]  /*81d0*/  STL [R1+0x234], R111 ;  /* 0x0002346f01007387 */ /* 0x0041e80000100800 */
        /* <DEDUP_REMOVED lines=126> */
[----:B------:R-:W-:Y:S01]  /*89c0*/  ISETP.NE.AND P0, PT, R7, 0x3, PT ;  /* 0x000000030700780c */ /* 0x000fe20003f05270 */
[----:B------:R-:W-:-:S12]  /*89d0*/  BSSY B0, `(.L_x_11254) ;  /* 0x0000003000007945 */ /* 0x000fd80003800000 */
[----:B0-----:R-:W-:Y:S05]  /*89e0*/  @!P0 BRA `(.L_x_11255) ;  /* 0x0000000000048947 */ /* 0x001fea0003800000 */
[----:B------:R-:W-:Y:S01]  /*89f0*/  BPT.TRAP 0x1 ;  /* 0x000000040000795c */ /* 0x000fe20000300000 */
.L_x_11255:
[----:B------:R-:W-:Y:S05]  /*8a00*/  BSYNC B0 ;  /* 0x0000000000007941 */ /* 0x000fea0003800000 */
.L_x_11254:
        /* <DEDUP_REMOVED lines=11> */
[----:B------:R-:W-:-:S06]  /*8ac0*/  UIADD3 UR44, UR44, -0x2, URZ ;  /* 0xfffffffe2c2c7890 */ /* 0x000fcc000fffe03f */
[----:B------:R-:W-:Y:S02]  /*8ad0*/  IMAD.U32 R10, RZ, RZ, UR44 ;  /* 0x0000002cff0a7e24 */ /* 0x000fe4000f8e00ff */
[----:B--2---:R-:W-:-:S04]  /*8ae0*/  IMAD.SHL.U32 R0, R0, 0x80, RZ ;  /* 0x0000008000007824 */ /* 0x004fc800078e00ff */
[----:B------:R-:W-:Y:S01]  /*8af0*/  @P0 IMAD.HI.U32 R5, R0, R5, RZ ;  /* 0x0000000500050227 */ /* 0x000fe200078e00ff */
[----:B------:R-:W-:-:S03]  /*8b00*/  PLOP3.LUT P0, PT, PT, PT, UP0, 0x40, 0x0 ;  /* 0x000000000000781c */ /* 0x000fc60003f0e808 */
[----:B------:R-:W-:Y:S01]  /*8b10*/  IMAD.MOV.U32 R4, RZ, RZ, R0 ;  /* 0x000000ffff047224 */ /* 0x000fe200078e0000 */
[----:B------:R-:W-:-:S05]  /*8b20*/  @P1 SHF.R.U32.HI R4, RZ, R226, R5 ;  /* 0x000000e2ff041219 */ /* 0x000fca0000011605 */
[----:B------:R-:W-:-:S04]  /*8b30*/  VIADD R5, R4, UR43 ;  /* 0x0000002b04057c36 */ /* 0x000fc80008000000 */
        /* <DEDUP_REMOVED lines=12> */
.L_x_11258:
[----:B------:R-:W-:-:S13]  /*8c00*/  ISETP.NE.AND P0, PT, R3, 0x1, PT ;  /* 0x000000010300780c */ /* 0x000fda0003f05270 */
[----:B------:R-:W-:-:S05]  /*8c10*/  @P0 IMAD.HI.U32 R12, R4, R12, RZ ;  /* 0x0000000c040c0227 */ /* 0x000fca00078e00ff */
[----:B------:R-:W-:-:S07]  /*8c20*/  @P0 SHF.R.U32.HI R4, RZ, R13, R12 ;  /* 0x0000000dff040219 */ /* 0x000fce000001160c */
.L_x_11259:
[----:B------:R-:W-:Y:S05]  /*8c30*/  BSYNC B0 ;  /* 0x0000000000007941 */ /* 0x000fea0003800000 */
.L_x_11257:
[----:B------:R-:W-:-:S05]  /*8c40*/  IMAD R3, R4, R3, R3 ;  /* 0x0000000304037224 */ /* 0x000fca00078e0203 */
[----:B------:R-:W-:-:S07]  /*8c50*/  VIMNMX R2, R2, R3, PT ;  /* 0x0000000302027248 */ /* 0x000fce0003fe0100 */
.L_x_11256:
[----:B------:R-:W-:Y:S01]  /*8c60*/  IMAD.HI R2, R2, 0x2aaaaaab, RZ ;  /* 0x2aaaaaab02027827 */ /* 0x000fe200078e02ff */
[----:B------:R-:W-:Y:S04]  /*8c70*/  BSSY B1, `(.L_x_11260) ;  /* 0x000000f000017945 */ /* 0x000fe80003800000 */
[----:B------:R-:W-:-:S04]  /*8c80*/  SHF.R.U32.HI R3, RZ, 0x1f, R2 ;  /* 0x0000001fff037819 */ /* 0x000fc80000011602 */
[----:B------:R-:W-:-:S04]  /*8c90*/  LEA.HI.SX32 R3, R2, R3, 0x1c ;  /* 0x0000000302037211 */ /* 0x000fc800078fe2ff */
[----:B------:R-:W-:-:S04]  /*8ca0*/  VIMNMX R188, R3, UR40, !PT ;  /* 0x0000002803bc7c48 */ /* 0x000fc8000ffe0100 */
[----:B------:R-:W-:-:S13]  /*8cb0*/  ISETP.GE.AND P0, PT, R10, R188, PT ;  /* 0x000000bc0a00720c */ /* 0x000fda0003f06270 */
[----:B------:R-:W-:Y:S05]  /*8cc0*/  @!P0 BRA `(.L_x_11261) ;  /* 0x0000000000248947 */ /* 0x000fea0003800000 */
[----:B------:R-:W-:Y:S01]  /*8cd0*/  BSSY B0, `(.L_x_11262) ;  /* 0x0000006000007945 */ /* 0x000fe20003800000 */
.L_x_11263:
[----:B------:R-:W-:-:S07]  /*8ce0*/  MOV R190, 0x8d00 ;  /* 0x00008d0000be7802 */ /* 0x000fce0000000f00 */
[----:B------:R-:W-:Y:S05]  /*8cf0*/  CALL.REL.NOINC `($_ZN7cutlass13device_kernelIN5flash11enable_sm90INS1_16FlashAttnFwdSm90INS1_25CollectiveMainloopFwdSm90ILi2EN4cute5tupleIJNS5_1CILi1EEES8_S8_EEENS6_IJNS7_ILi128EEENS7_ILi96EEENS7_ILi64EEEEEELi256ENS_10bfloat16_tEfNS_4arch4Sm90ELb0ELb1ELb0ELb0ELb1ELb0ELb1ELb1ELb0ELb1ELb1ELb0EEENS1_21CollectiveEpilogueFwdINS6_IJSA_NS7_ILi256EEESB_EEES9_SE_SG_Li256ELb0ELb1ELb1ELb0EEENS1_19SingleTileSchedulerILb0ELb1ELb1ELi128EEEEEEEEEvNT_6ParamsE$_ZZN5flash25CollectiveMainloopFwdSm90ILi2EN4cute5tupleIJNS1_1CILi1EEES4_S4_EEENS2_IJNS3_ILi128EEENS3_ILi96EEENS3_ILi64EEEEEELi256EN7cutlass10bfloat16_tEfNSA_4arch4Sm90ELb0ELb1ELb0ELb0ELb1ELb0ELb1ELb1ELb0ELb1ELb1ELb0EE3mmaINS_16FlashAttnFwdSm90ISE_NS_21CollectiveEpilogueFwdINS2_IJS6_NS3_ILi256EEES7_EEES5_SB_SD_Li256ELb0ELb1ELb1ELb0EEENS_19SingleTileSchedulerILb0ELb1ELb1ELi128EEEE13SharedStorageENS1_6TensorINS1_11ArrayEngineIfLm128EEENS1_6LayoutINS2_IJNS2_IJNS3_ILi2EEEST_NS3_ILi32EEEEEES4_S4_EEENS2_IJNS2_IJS4_ST_NS3_ILi4EEEEEENS3_ILi0EEESZ_EEEEEEENS_7SoftmaxILi2ELi0EEEEEbRKNSE_6ParamsENSA_13PipelineAsyncILi2EEES19_RNSA_13PipelineStateILj2EEERT0_RT1_iRiRKNS_16SeqlenInfoQKNewKILb0ELb0EEENS2_IJiiiiEEERT_ENKUliT_T0_T1_E_clIZSF_ISO_S12_S14_EbS17_S19_S19_S1C_S1E_S1G_iS1H_S1L_S1M_S1O_EUlRS1P_iE1_NS3_ILb0EEENS3_ILb1EEEEEDaiS1P_S1Q_S1R_) ;  /* 0x0000031c00487944 */ /* 0x000fea0003c00000 */
[C---:B------:R-:W-:Y:S01]  /*8d00*/  ISETP.GT.AND P0, PT, R10.reuse, R188, PT ;  /* 0x000000bc0a00720c */ /* 0x040fe20003f04270 */
[----:B------:R-:W-:-:S12]  /*8d10*/  VIADD R10, R10, 0xffffffff ;  /* 0xffffffff0a0a7836 */ /* 0x000fd80000000000 */
[----:B------:R-:W-:Y:S05]  /*8d20*/  @P0 BRA `(.L_x_11263) ;  /* 0xfffffffc00ec0947 */ /* 0x000fea000383ffff */
[----:B------:R-:W-:Y:S05]  /*8d30*/  BSYNC B0 ;  /* 0x0000000000007941 */ /* 0x000fea0003800000 */
.L_x_11262:
[----:B------:R-:W2:Y:S02]  /*8d40*/  LDL R0, [R1+0x50] ;  /* 0x0000500001007983 */ /* 0x000ea40000100800 */
[----:B--2---:R-:W-:-:S07]  /*8d50*/  IMAD.SHL.U32 R0, R0, 0x80, RZ ;  /* 0x0000008000007824 */ /* 0x004fce00078e00ff */
.L_x_11261:
[----:B------:R-:W-:Y:S05]  /*8d60*/  BSYNC B1 ;  /* 0x0000000000017941 */ /* 0x000fea0003800000 */
.L_x_11260:
        /* <DEDUP_REMOVED lines=26> */
.L_x_11266:
[----:B------:R-:W-:Y:S02]  /*8f10*/  ULDC UR4, c[0x0][0xadc] ;  /* 0x0002b70000047ab9 */ /* 0x000fe40000000800 */
[----:B------:R-:W-:-:S05]  /*8f20*/  IMAD.U32 R5, RZ, RZ, UR4 ;  /* 0x00000004ff057e24 */ /* 0x000fca000f8e00ff */
[----:B------:R-:W-:-:S13]  /*8f30*/  ISETP.NE.AND P0, PT, R5, 0x1, PT ;  /* 0x000000010500780c */ /* 0x000fda0003f05270 */
[----:B------:R-:W0:Y:S02]  /*8f40*/  @P0 LDC.64 R6, c[0x0][0xae0] ;  /* 0x0002b800ff060b82 */ /* 0x000e240000000a00 */
[----:B0-----:R-:W-:-:S05]  /*8f50*/  @P0 IMAD.HI.U32 R4, R0, R6, RZ ;  /* 0x0000000600040227 */ /* 0x001fca00078e00ff */
[----:B------:R-:W-:-:S07]  /*8f60*/  @P0 SHF.R.U32.HI R0, RZ, R7, R4 ;  /* 0x00000007ff000219 */ /* 0x000fce0000011604 */
.L_x_11267:
[----:B------:R-:W-:Y:S05]  /*8f70*/  BSYNC B0 ;  /* 0x0000000000007941 */ /* 0x000fea0003800000 */
.L_x_11265:
[----:B------:R-:W-:-:S05]  /*8f80*/  IMAD R3, R0, R5, RZ ;  /* 0x0000000500037224 */ /* 0x000fca00078e02ff */
[----:B------:R-:W-:-:S07]  /*8f90*/  VIMNMX R2, R2, R3, !PT ;  /* 0x0000000302027248 */ /* 0x000fce0007fe0100 */
.L_x_11264:
[----:B------:R-:W-:Y:S01]  /*8fa0*/  VIADD R2, R2, 0x5f ;  /* 0x0000005f02027836 */ /* 0x000fe20000000000 */
[----:B------:R-:W-:-:S03]  /*8fb0*/  IADD3 R6, P1, R18, 0x28, RZ ;  /* 0x0000002812067810 */ /* 0x000fc60007f3e0ff */
[----:B------:R-:W-:-:S04]  /*8fc0*/  IMAD.HI R2, R2, 0x2aaaaaab, RZ ;  /* 0x2aaaaaab02027827 */ /* 0x000fc800078e02ff */
[----:B------:R-:W-:Y:S01]  /*8fd0*/  IMAD.X R7, RZ, RZ, R19, P1 ;  /* 0x000000ffff077224 */ /* 0x000fe200008e0613 */
[----:B------:R-:W-:Y:S01]  /*8fe0*/  SHF.R.U32.HI R3, RZ, 0x1f, R2 ;  /* 0x0000001fff037819 */ /* 0x000fe20000011602 */
[----:B------:R-:W-:Y:S02]  /*8ff0*/  IMAD.MOV.U32 R14, RZ, RZ, R6 ;  /* 0x000000ffff0e7224 */ /* 0x000fe400078e0006 */
[----:B------:R-:W-:Y:S01]  /*9000*/  IMAD.MOV.U32 R15, RZ, RZ, R7 ;  /* 0x000000ffff0f7224 */ /* 0x000fe200078e0007 */
[----:B------:R-:W-:-:S04]  /*9010*/  LEA.HI.SX32 R3, R2, R3, 0x1c ;  /* 0x0000000302037211 */ /* 0x000fc800078fe2ff */
[----:B------:R-:W-:-:S04]  /*9020*/  VIMNMX R222, R3, UR40, !PT ;  /* 0x0000002803de7c48 */ /* 0x000fc8000ffe0100 */
[----:B------:R-:W-:-:S13]  /*9030*/  ISETP.GE.AND P0, PT, R10, R222, PT ;  /* 0x000000de0a00720c */ /* 0x000fda0003f06270 */
[----:B------:R-:W-:Y:S05]  /*9040*/  @!P0 BRA `(.L_x_11268) ;  /* 0x000001ac00108947 */ /* 0x000fea0003800000 */
[----:B------:R0:W5:Y:S01]  /*9050*/  LDL.64 R14, [R1+0x190] ;  /* 0x00019000010e7983 */ /* 0x0001620000100a00 */
[----:B------:R-:W-:-:S07]  /*9060*/  IMAD.MOV.U32 R196, RZ, RZ, R10 ;  /* 0x000000ffffc47224 */ /* 0x000fce00078e000a */
.L_x_11287:
[----:B------:R-:W2:Y:S04]  /*9070*/  LDL R2, [R1+0x1f0] ;  /* 0x0001f00001027983 */ /* 0x000ea80000100800 */
[----:B------:R-:W3:Y:S04]  /*9080*/  LDL R0, [R1+0x1f8] ;  /* 0x0001f80001007983 */ /* 0x000ee80000100800 */
[----:B-1----:R-:W4:Y:S01]  /*9090*/  LDL R3, [R1] ;  /* 0x0000000001037983 */ /* 0x002f220000100800 */
[----:B--2---:R-:W-:-:S05]  /*90a0*/  VIADD R2, R2, 0x1 ;  /* 0x0000000102027836 */ /* 0x004fca0000000000 */
[----:B------:R-:W-:-:S13]  /*90b0*/  ISETP.NE.AND P0, PT, R2, 0x2, PT ;  /* 0x000000020200780c */ /* 0x000fda0003f05270 */
[----:B-----5:R1:W5:Y:S04]  /*90c0*/  @P0 LDL R4, [R1+0x1f4] ;  /* 0x0001f40001040983 */ /* 0x0203680000100800 */
        /* <DEDUP_REMOVED lines=9> */
[----:B---3--:R-:W-:-:S02]  /*9160*/  @!P0 IMAD.MOV.U32 R2, RZ, RZ, RZ ;  /* 0x000000ffff028224 */ /* 0x008fc400078e00ff */
[----:B------:R-:W-:Y:S02]  /*9170*/  IMAD.MOV.U32 R16, RZ, RZ, R6 ;  /* 0x000000ffff107224 */ /* 0x000fe400078e0006 */
[----:B------:R-:W-:Y:S01]  /*9180*/  IMAD.MOV.U32 R17, RZ, RZ, R7 ;  /* 0x000000ffff117224 */ /* 0x000fe200078e0007 */
[----:B--2---:R-:W-:-:S05]  /*9190*/  @!P0 LOP3.LUT R4, R5, 0x1, RZ, 0x3c, !PT ;  /* 0x0000000105048812 */ /* 0x004fca00078e3cff */
[----:B------:R1:W-:Y:S01]  /*91a0*/  @!P0 STL [R1+0x1f4], R4 ;  /* 0x0001f40401008387 */ /* 0x0003e20000100800 */
[----:B------:R-:W-:Y:S05]  /*91b0*/  @!P1 BRA `(.L_x_11270) ;  /* 0x0000000000049947 */ /* 0x000fea0003800000 */
[----:B------:R-:W-:Y:S01]  /*91c0*/  BPT.TRAP 0x1 ;  /* 0x000000040000795c */ /* 0x000fe20000300000 */
.L_x_11270:
[----:B------:R-:W-:Y:S05]  /*91d0*/  BSYNC B0 ;  /* 0x0000000000007941 */ /* 0x000fea0003800000 */
.L_x_11269:
[----:B------:R-:W2:Y:S01]  /*91e0*/  LDL.64 R6, [R1+0x18] ;  /* 0x0000180001067983 */ /* 0x000ea20000100a00 */
[----:B-----5:R-:W-:Y:S02]  /*91f0*/  SHF.L.U32 R5, R4, 0x1f, RZ ;  /* 0x0000001f04057819 */ /* 0x020fe400000006ff */
[----:B--2---:R-:W-:-:S05]  /*9200*/  MOV R3, R6 ;  /* 0x0000000600037202 */ /* 0x004fca0000000f00 */
[----:B------:R-:W-:-:S04]  /*9210*/  IMAD R2, R2, 0x8, R3 ;  /* 0x0000000802027824 */ /* 0x000fc800078e0203 */
[----:B------:R2:W3:Y:S01]  /*9220*/  SYNCS.PHASECHK.TRANS64.TRYWAIT P0, [R2+URZ], R5 ;  /* 0x00000005020075a7 */ /* 0x0004e2000800017f */
[----:B------:R2:W5:Y:S01]  /*9230*/  LDL.64 R6, [R1+0x1f0] ;  /* 0x0001f00001067983 */ /* 0x0005620000100a00 */
[----:B------:R-:W-:Y:S04]  /*9240*/  BSSY B0, `(.L_x_11271) ;  /* 0x0000003000007945 */ /* 0x000fe80003800000 */
[----:B------:R-:W-:Y:S05]  /*9250*/  @!P1 BRA `(.L_x_11272) ;  /* 0x0000000000049947 */ /* 0x000fea0003800000 */
[----:B------:R-:W-:Y:S01]  /*9260*/  BPT.TRAP 0x1 ;  /* 0x000000040000795c */ /* 0x000fe20000300000 */
.L_x_11272:
[----:B------:R-:W-:Y:S05]  /*9270*/  BSYNC B0 ;  /* 0x0000000000007941 */ /* 0x000fea0003800000 */
.L_x_11271:
[----:B------:R-:W-:Y:S04]  /*9280*/  BSSY B0, `(.L_x_11273) ;  /* 0x0000006000007945 */ /* 0x000fe80003800000 */
[----:B---3--:R-:W-:Y:S05]  /*9290*/  @P0 BRA `(.L_x_11274) ;  /* 0x0000000000100947 */ /* 0x008fea0003800000 */
[----:B-----5:R-:W-:Y:S01]  /*92a0*/  IMAD R6, R6, 0x8, R3 ;  /* 0x0000000806067824 */ /* 0x020fe200078e0203 */
[----:B------:R-:W-:-:S04]  /*92b0*/  SHF.L.U32 R7, R7, 0x1f, RZ ;  /* 0x0000001f07077819 */ /* 0x000fc800000006ff */
[----:B------:R-:W3:Y:S02]  /*92c0*/  SYNCS.PHASECHK.TRANS64.TRYWAIT P0, [R6+URZ], R7 ;  /* 0x00000007060075a7 */ /* 0x000ee4000800017f */
[----:B---3--:R-:W-:Y:S05]  /*92d0*/  @!P0 BRA `(.L_x_11275) ;  /* 0x000002dc00548947 */ /* 0x008fea0003800000 */
.L_x_11274:
[----:B------:R-:W-:Y:S05]  /*92e0*/  BSYNC B0 ;  /* 0x0000000000007941 */ /* 0x000fea0003800000 */
.L_x_11273:
[----:B---3-5:R-:W3:Y:S04]  /*92f0*/  LDL R7, [R1+0x1f0] ;  /* 0x0001f00001077983 */ /* 0x028ee80000100800 */
[----:B--2---:R-:W3:Y:S01]  /*9300*/  LDL.64 R2, [R1+0x80] ;  /* 0x0000800001027983 */ /* 0x004ee20000100a00 */
[----:B------:R-:W-:Y:S05]  /*9310*/  WARPSYNC.ALL ;  /* 0x0000000000007948 */ /* 0x000fea0003800000 */
[----:B------:R-:W2:Y:S04]  /*9320*/  LDL.64 R12, [R1+0x78] ;  /* 0x00007800010c7983 */ /* 0x000ea80000100a00 */
[----:B-1----:R-:W4:Y:S04]  /*9330*/  LDL.64 R4, [R1+0x78] ;  /* 0x0000780001047983 */ /* 0x002f280000100a00 */
[----:B------:R-:W4:Y:S01]  /*9340*/  LDL.64 R8, [R1+0x78] ;  /* 0x0000780001087983 */ /* 0x000f220000100a00 */
[----:B---3--:R-:W-:Y:S01]  /*9350*/  IMAD R2, R7, 0x300, R2 ;  /* 0x0000030007027824 */ /* 0x008fe200078e0202 */
[----:B------:R-:W-:-:S02]  /*9360*/  R2UR UR7, R3 ;  /* 0x00000000030772ca */ /* 0x000fc400000e0000 */
[----:B------:R-:W3:Y:S01]  /*9370*/  LDL.64 R10, [R1+0x78] ;  /* 0x00007800010a7983 */ /* 0x000ee20000100a00 */
[----:B------:R-:W-:Y:S01]  /*9380*/  WARPGROUP.ARRIVE ;  /* 0x00000000000079c5 */ /* 0x000fe20000000000 */
[C---:B------:R-:W-:Y:S01]  /*9390*/  R2UR UR6, R2.reuse ;  /* 0x00000000020672ca */ /* 0x040fe200000e0000 */
[----:B------:R-:W-:Y:S01]  /*93a0*/  IMAD.MOV.U32 R223, RZ, RZ, 0x1 ;  /* 0x00000001ffdf7424 */ /* 0x000fe200078e00ff */
[----:B------:R1:W-:Y:S04]  /*93b0*/  STL [R1+0x60], RZ ;  /* 0x000060ff01007387 */ /* 0x0003e80000100800 */
[----:B------:R1:W-:Y:S04]  /*93c0*/  STL [R1+0x60], R223 ;  /* 0x000060df01007387 */ /* 0x0003e80000100800 */
[----:B------:R1:W-:Y:S04]  /*93d0*/  STL [R1+0x60], R223 ;  /* 0x000060df01007387 */ /* 0x0003e80000100800 */
[----:B------:R1:W-:Y:S04]  /*93e0*/  STL [R1+0x60], R223 ;  /* 0x000060df01007387 */ /* 0x0003e80000100800 */
[----:B------:R1:W-:Y:S01]  /*93f0*/  STL [R1+0x60], R223 ;  /* 0x000060df01007387 */ /* 0x0003e20000100800 */
[----:B------:R-:W-:-:S02]  /*9400*/  VIADD R6, R2, 0x2 ;  /* 0x0000000202067836 */ /* 0x000fc40000000000 */
[----:B------:R-:W-:Y:S01]  /*9410*/  IMAD.MOV.U32 R7, RZ, RZ, R3 ;  /* 0x000000ffff077224 */ /* 0x000fe200078e0003 */
[----:B--2---:R-:W-:Y:S02]  /*9420*/  R2UR UR4, R12 ;  /* 0x000000000c0472ca */ /* 0x004fe400000e0000 */
[----:B------:R-:W-:Y:S01]  /*9430*/  R2UR UR5, R13 ;  /* 0x000000000d0572ca */ /* 0x000fe200000e0000 */
[----:B----4-:R-:W-:Y:S01]  /*9440*/  VIADD R4, R4, 0x2 ;  /* 0x0000000204047836 */ /* 0x010fe20000000000 */
[----:B------:R1:W5:Y:S11]  /*9450*/  LDL.64 R12, [R1+0x1f0] ;  /* 0x0001f000010c7983 */ /* 0x0003760000100a00 */
[----:B------:R-:W-:Y:S01]  /*9460*/  HGMMA.64x96x16.F32.BF16 R144, gdesc[UR4], RZ, !UPT, gsb0 ;  /* 0x01600000049079f0 */ /* 0x000fe2000c0018ff */
[----:B------:R-:W-:-:S02]  /*9470*/  R2UR UR6, R6 ;  /* 0x00000000060672ca */ /* 0x000fc400000e0000 */
[----:B------:R-:W-:Y:S02]  /*9480*/  R2UR UR7, R7 ;  /* 0x00000000070772ca */ /* 0x000fe400000e0000 */
[----:B------:R-:W-:Y:S02]  /*9490*/  R2UR UR4, R4 ;  /* 0x00000000040472ca */ /* 0x000fe400000e0000 */
[----:B------:R-:W-:Y:S01]  /*94a0*/  R2UR UR5, R5 ;  /* 0x00000000050572ca */ /* 0x000fe200000e0000 */
[----:B------:R-:W-:Y:S02]  /*94b0*/  WARPGROUP.DEPBAR.LE gsb0, 0x0 ;  /* 0x00008000000079c5 */ /* 0x000fe40000010000 */
[----:B------:R-:W2:Y:S01]  /*94c0*/  LD.E R0, desc[UR36][R16.64] ;  /* 0x0000002410007980 */ /* 0x000ea2000c101900 */
[----:B------:R-:W-:-:S09]  /*94d0*/  WARPGROUP.ARRIVE ;  /* 0x00000000000079c5 */ /* 0x000fd20000000000 */
[----:B------:R-:W-:Y:S01]  /*94e0*/  HGMMA.64x96x16.F32.BF16 R144, gdesc[UR4], R144, gsb0 ;  /* 0x01600000049079f0 */ /* 0x000fe20008001890 */
[----:B------:R-:W-:Y:S02]  /*94f0*/  VIADD R8, R8, 0x4 ;  /* 0x0000000408087836 */ /* 0x000fe40000000000 */
[----:B------:R-:W-:Y:S02]  /*9500*/  VIADD R4, R2, 0x4 ;  /* 0x0000000402047836 */ /* 0x000fe40000000000 */
[----:B------:R-:W-:Y:S01]  /*9510*/  IMAD.MOV.U32 R5, RZ, RZ, R3 ;  /* 0x000000ffff057224 */ /* 0x000fe200078e0003 */
[----:B------:R-:W-:Y:S02]  /*9520*/  R2UR UR4, R8 ;  /* 0x00000000080472ca */ /* 0x000fe400000e0000 */
[----:B------:R-:W-:Y:S02]  /*9530*/  R2UR UR6, R4 ;  /* 0x00000000040672ca */ /* 0x000fe400000e0000 */
[----:B------:R-:W-:-:S02]  /*9540*/  R2UR UR7, R5 ;  /* 0x00000000050772ca */ /* 0x000fc400000e0000 */
[----:B------:R-:W-:Y:S01]  /*9550*/  R2UR UR5, R9 ;  /* 0x00000000090572ca */ /* 0x000fe200000e0000 */
[----:B------:R-:W-:Y:S01]  /*9560*/  VIADD R2, R2, 0x6 ;  /* 0x0000000602027836 */ /* 0x000fe20000000000 */
[----:B------:R-:W-:Y:S02]  /*9570*/  WARPGROUP.DEPBAR.LE gsb0, 0x0 ;  /* 0x00008000000079c5 */ /* 0x000fe40000010000 */
[----:B------:R-:W-:-:S09]  /*9580*/  WARPGROUP.ARRIVE ;  /* 0x00000000000079c5 */ /* 0x000fd20000000000 */
[----:B------:R-:W-:Y:S01]  /*9590*/  HGMMA.64x96x16.F32.BF16 R144, gdesc[UR4], R144, gsb0 ;  /* 0x01600000049079f0 */ /* 0x000fe20008001890 */
[----:B---3--:R-:W-:Y:S01]  /*95a0*/  VIADD R10, R10, 0x6 ;  /* 0x000000060a0a7836 */ /* 0x008fe20000000000 */
[----:B------:R-:W-:Y:S02]  /*95b0*/  R2UR UR6, R2 ;  /* 0x00000000020672ca */ /* 0x000fe400000e0000 */
[----:B------:R-:W-:Y:S02]  /*95c0*/  R2UR UR7, R3 ;  /* 0x00000000030772ca */ /* 0x000fe400000e0000 */
[----:B------:R-:W-:Y:S02]  /*95d0*/  R2UR UR4, R10 ;  /* 0x000000000a0472ca */ /* 0x000fe400000e0000 */
[----:B------:R-:W-:Y:S01]  /*95e0*/  R2UR UR5, R11 ;  /* 0x000000000b0572ca */ /* 0x000fe200000e0000 */
[----:B------:R-:W-:Y:S02]  /*95f0*/  WARPGROUP.DEPBAR.LE gsb0, 0x0 ;  /* 0x00008000000079c5 */ /* 0x000fe40000010000 */
[----:B------:R-:W-:-:S10]  /*9600*/  WARPGROUP.ARRIVE ;  /* 0x00000000000079c5 */ /* 0x000fd40000000000 */
[----:B------:R-:W-:Y:S01]  /*9610*/  HGMMA.64x96x16.F32.BF16 R144, gdesc[UR4], R144, gsb0 ;  /* 0x01600000049079f0 */ /* 0x000fe20008001890 */
[----:B------:R-:W-:Y:S01]  /*9620*/  BSSY B0, `(.L_x_11276) ;  /* 0x0000006000007945 */ /* 0x000fe20003800000 */
[----:B--2---:R-:W-:-:S04]  /*9630*/  LOP3.LUT R0, R0, 0x1, RZ, 0xfc, !PT ;  /* 0x0000000100007812 */ /* 0x004fc800078efcff */
[----:B------:R-:W-:Y:S01]  /*9640*/  ISETP.NE.AND P0, PT, R0, 0x3, PT ;  /* 0x000000030000780c */ /* 0x000fe20003f05270 */
[----:B------:R-:W-:-:S12]  /*9650*/  WARPGROUP.DEPBAR.LE gsb0, 0x0 ;  /* 0x00008000000079c5 */ /* 0x000fd80000010000 */
[----:B-1----:R-:W-:Y:S05]  /*9660*/  @!P0 BRA `(.L_x_11277) ;  /* 0x0000000000048947 */ /* 0x002fea0003800000 */
[----:B------:R-:W-:Y:S01]  /*9670*/  BPT.TRAP 0x1 ;  /* 0x000000040000795c */ /* 0x000fe20000300000 */
.L_x_11277:
[----:B------:R-:W-:Y:S05]  /*9680*/  BSYNC B0 ;  /* 0x0000000000007941 */ /* 0x000fea0003800000 */
.L_x_11276:
[----:B------:R-:W2:Y:S01]  /*9690*/  LD.E.64 R2, desc[UR36][R16.64+0x18] ;  /* 0x0000182410027980 */ /* 0x000ea2000c101b00 */
[----:B-----5:R-:W-:Y:S02]  /*96a0*/  SHF.L.U32 R13, R13, 0x1f, RZ ;  /* 0x0000001f0d0d7819 */ /* 0x020fe400000006ff */
[----:B--2---:R-:W-:-:S05]  /*96b0*/  MOV R3, R2 ;  /* 0x0000000200037202 */ /* 0x004fca0000000f00 */
[----:B------:R-:W-:-:S04]  /*96c0*/  IMAD R0, R12, 0x8, R3 ;  /* 0x000000080c007824 */ /* 0x000fc800078e0203 */
[----:B------:R1:W2:Y:S01]  /*96d0*/  SYNCS.PHASECHK.TRANS64.TRYWAIT P0, [R0+URZ], R13 ;  /* 0x0000000d000075a7 */ /* 0x0002a2000800017f */
[----:B------:R-:W3:Y:S01]  /*96e0*/  LD.E R2, desc[UR36][R16.64] ;  /* 0x0000002410027980 */ /* 0x000ee2000c101900 */
[----:B------:R-:W-:Y:S01]  /*96f0*/  BSSY B0, `(.L_x_11278) ;  /* 0x0000005000007945 */ /* 0x000fe20003800000 */
[----:B---3--:R-:W-:-:S04]  /*9700*/  LOP3.LUT R2, R2, 0x1, RZ, 0xfc, !PT ;  /* 0x0000000102027812 */ /* 0x008fc800078efcff */
[----:B------:R-:W-:-:S13]  /*9710*/  ISETP.NE.AND P1, PT, R2, 0x3, PT ;  /* 0x000000030200780c */ /* 0x000fda0003f25270 */
[----:B-12---:R-:W-:Y:S05]  /*9720*/  @!P1 BRA `(.L_x_11279) ;  /* 0x0000000000049947 */ /* 0x006fea0003800000 */
[----:B------:R-:W-:Y:S01]  /*9730*/  BPT.TRAP 0x1 ;  /* 0x000000040000795c */ /* 0x000fe20000300000 */
.L_x_11279:
[----:B------:R-:W-:Y:S05]  /*9740*/  BSYNC B0 ;  /* 0x0000000000007941 */ /* 0x000fea0003800000 */
.L_x_11278:
[----:B------:R-:W-:Y:S04]  /*9750*/  BSSY B0, `(.L_x_11280) ;  /* 0x0000007000007945 */ /* 0x000fe80003800000 */
[----:B------:R-:W-:Y:S05]  /*9760*/  @P0 BRA `(.L_x_11281) ;  /* 0x0000000000140947 */ /* 0x000fea0003800000 */
[----:B------:R-:W2:Y:S02]  /*9770*/  LD.E.64 R2, desc[UR36][R16.64+0x18] ;  /* 0x0000182410027980 */ /* 0x000ea4000c101b00 */
[----:B--2---:R-:W-:-:S05]  /*9780*/  MOV R3, R2 ;  /* 0x0000000200037202 */ /* 0x004fca0000000f00 */
[----:B------:R-:W-:-:S04]  /*9790*/  IMAD R12, R12, 0x8, R3 ;  /* 0x000000080c0c7824 */ /* 0x000fc800078e0203 */
[----:B------:R-:W1:Y:S02]  /*97a0*/  SYNCS.PHASECHK.TRANS64.TRYWAIT P0, [R12+URZ], R13 ;  /* 0x0000000d0c0075a7 */ /* 0x000e64000800017f */
[----:B-1----:R-:W-:Y:S05]  /*97b0*/  @!P0 BRA `(.L_x_11282) ;  /* 0x000002d800308947 */ /* 0x002fea0003800000 */
.L_x_11281:
[----:B------:R-:W-:Y:S05]  /*97c0*/  BSYNC B0 ;  /* 0x0000000000007941 */ /* 0x000fea0003800000 */
.L_x_11280:
[----:B-1----:R-:W2:Y:S04]  /*97d0*/  LDL R13, [R1+0x1f0] ;  /* 0x0001f000010d7983 */ /* 0x002ea80000100800 */
[----:B------:R-:W2:Y:S04]  /*97e0*/  LDL.64 R2, [R1+0xf8] ;  /* 0x0000f80001027983 */ /* 0x000ea80000100a00 */
[----:B------:R-:W3:Y:S04]  /*97f0*/  LDL R0, [R1+0x70] ;  /* 0x0000700001007983 */ /* 0x000ee80000100800 */
[----:B------:R-:W4:Y:S04]  /*9800*/  LDL.64 R4, [R1+0xf0] ;  /* 0x0000f00001047983 */ /* 0x000f280000100a00 */
[----:B------:R-:W4:Y:S04]  /*9810*/  LDL.64 R6, [R1+0xf0] ;  /* 0x0000f00001067983 */ /* 0x000f280000100a00 */
[----:B------:R-:W4:Y:S04]  /*9820*/  LDL.64 R8, [R1+0xf0] ;  /* 0x0000f00001087983 */ /* 0x000f280000100a00 */
[----:B------:R-:W4:Y:S01]  /*9830*/  LDL.64 R10, [R1+0xf0] ;  /* 0x0000f000010a7983 */ /* 0x000f220000100a00 */
[----:B------:R-:W-:Y:S05]  /*9840*/  WARPSYNC.ALL ;  /* 0x0000000000007948 */ /* 0x000fea0003800000 */
[----:B------:R-:W-:Y:S01]  /*9850*/  WARPGROUP.ARRIVE ;  /* 0x00000000000079c5 */ /* 0x000fe20000000000 */
[----:B--2---:R-:W-:Y:S01]  /*9860*/  IMAD R2, R13, 0xc00, R2 ;  /* 0x00000c000d027824 */ /* 0x004fe200078e0202 */
[----:B------:R-:W-:Y:S01]  /*9870*/  R2UR UR7, R3 ;  /* 0x00000000030772ca */ /* 0x000fe200000e0000 */
[----:B------:R-:W2:Y:S01]  /*9880*/  LDL.64 R12, [R1+0xf0] ;  /* 0x0000f000010c7983 */ /* 0x000ea20000100a00 */
[----:B---3--:R-:W-:-:S02]  /*9890*/  ISETP.NE.U32.AND P0, PT, R0, RZ, PT ;  /* 0x000000ff0000720c */ /* 0x008fc40003f05070 */
        /* <DEDUP_REMOVED lines=131> */
[----:B------:R-:W-:Y:S01]  /*a0d0*/  R2UR UR6, R4 ;  /* 0x00000000040672ca */ /* 0x000fe200000e0000 */
[----:B------:R-:W2:Y:S01]  /*a0e0*/  LDL R12, [R1] ;  /* 0x00000000010c7983 */ /* 0x000ea20000100800 */
        /* <DEDUP_REMOVED lines=53> */
[----:B------:R-:W-:Y:S01]  /*a440*/  BSSY B0, `(.L_x_11283) ;  /* 0x0000005000007945 */ /* 0x000fe20003800000 */
[----:B------:R-:W-:-:S02]  /*a450*/  WARPGROUP.DEPBAR.LE gsb0, 0x0 ;  /* 0x00008000000079c5 */ /* 0x000fc40000010000 */
[----:B------:R1:W-:Y:S09]  /*a460*/  BAR.ARV R224, 0x100 ;  /* 0x000400e00000751d */ /* 0x0003f20000002000 */
[----:B-1----:R-:W-:Y:S05]  /*a470*/  @!P0 BRA `(.L_x_11284) ;  /* 0x0000000000048947 */ /* 0x002fea0003800000 */
[----:B------:R-:W-:Y:S01]  /*a480*/  BPT.TRAP 0x1 ;  /* 0x000000040000795c */ /* 0x000fe20000300000 */
.L_x_11284:
[----:B------:R-:W-:Y:S05]  /*a490*/  BSYNC B0 ;  /* 0x0000000000007941 */ /* 0x000fea0003800000 */
.L_x_11283:
[----:B------:R-:W2:Y:S04]  /*a4a0*/  LDL.64 R2, [R1+0x20] ;  /* 0x0000200001027983 */ /* 0x000ea80000100a00 */
[----:B------:R-:W-:Y:S04]  /*a4b0*/  STL [R1+0xfd4], R222 ;  /* 0x000fd4de01007387 */ /* 0x000fe80000100800 */
[----:B------:R-:W-:Y:S04]  /*a4c0*/  STL [R1+0xfd0], R196 ;  /* 0x000fd0c401007387 */ /* 0x000fe80000100800 */
[----:B------:R-:W-:Y:S04]  /*a4d0*/  STL [R1+0xcc4], R18 ;  /* 0x000cc41201007387 */ /* 0x000fe80000100800 */
[----:B------:R-:W-:Y:S04]  /*a4e0*/  STL [R1+0xcc0], R19 ;  /* 0x000cc01301007387 */ /* 0x000fe80000100800 */
[----:B------:R-:W-:Y:S04]  /*a4f0*/  STL [R1+0xcbc], R14 ;  /* 0x000cbc0e01007387 */ /* 0x000fe80000100800 */
[----:B------:R-:W-:Y:S01]  /*a500*/  STL [R1+0xcb8], R15 ;  /* 0x000cb80f01007387 */ /* 0x000fe20000100800 */
[----:B--2---:R-:W-:-:S05]  /*a510*/  MOV R3, R2 ;  /* 0x0000000200037202 */ /* 0x004fca0000000f00 */
[----:B-----5:R-:W-:-:S05]  /*a520*/  IMAD R0, R0, 0x8, R3 ;  /* 0x0000000800007824 */ /* 0x020fca00078e0203 */
[----:B------:R-:W-:-:S04]  /*a530*/  PRMT R0, R13, 0x654, R0 ;  /* 0x000006540d007816 */ /* 0x000fc80000000000 */
[----:B------:R1:W-:Y:S01]  /*a540*/  SYNCS.ARRIVE.TRANS64.RED.A1T0 RZ, [R0+URZ], RZ ;  /* 0x000000ff00ff79a7 */ /* 0x0003e2000810043f */
[----:B------:R-:W1:Y:S04]  /*a550*/  LDL.64 R28, [R1+0x200] ;  /* 0x00020000011c7983 */ /* 0x000e680000100a00 */
        /* <DEDUP_REMOVED lines=70> */
[----:B------:R-:W4:Y:S04]  /*a9c0*/  LDL.64 R24, [R1+0x3d8] ;  /* 0x0003d80001187983 */ /* 0x000f280000100a00 */
[----:B------:R-:W4:Y:S04]  /*a9d0*/  LDL.64 R16, [R1+0x3e8] ;  /* 0x0003e80001107983 */ /* 0x000f280000100a00 */
[----:B------:R-:W4:Y:S04]  /*a9e0*/  LDL.64 R10, [R1+0x3f8] ;  /* 0x0003f800010a7983 */ /* 0x000f280000100a00 */
[----:B------:R-:W4:Y:S01]  /*a9f0*/  LDL.64 R8, [R1+0x408] ;  /* 0x0004080001087983 */ /* 0x000f220000100a00 */
[----:B-1----:R-:W-:-:S03]  /*aa00*/  FMNMX.FTZ R0, R144, R28, !PT ;  /* 0x0000001c90007209 */ /* 0x002fc60007810000 */
[----:B------:R-:W4:Y:S01]  /*aa10*/  LDL.64 R6, [R1+0x418] ;  /* 0x0004180001067983 */ /* 0x000f220000100a00 */
[----:B------:R-:W-:-:S04]  /*aa20*/  FMNMX.FTZ R3, R145, R0, !PT ;  /* 0x0000000091037209 */ /* 0x000fc80007810000 */
[----:B------:R-:W-:-:S04]  /*aa30*/  FMNMX.FTZ R0, R148, R3, !PT ;  /* 0x0000000394007209 */ /* 0x000fc80007810000 */
[----:B------:R-:W-:-:S04]  /*aa40*/  FMNMX.FTZ R3, R149, R0, !PT ;  /* 0x0000000095037209 */ /* 0x000fc80007810000 */
[----:B------:R-:W-:-:S04]  /*aa50*/  FMNMX.FTZ R0, R152, R3, !PT ;  /* 0x0000000398007209 */ /* 0x000fc80007810000 */
[----:B------:R-:W-:-:S04]  /*aa60*/  FMNMX.FTZ R3, R153, R0, !PT ;  /* 0x0000000099037209 */ /* 0x000fc80007810000 */
[----:B------:R-:W-:-:S04]  /*aa70*/  FMNMX.FTZ R0, R156, R3, !PT ;  /* 0x000000039c007209 */ /* 0x000fc80007810000 */
[----:B------:R-:W-:Y:S02]  /*aa80*/  FMNMX.FTZ R3, R157, R0, !PT ;  /* 0x000000009d037209 */ /* 0x000fe40007810000 */
[----:B------:R-:W-:Y:S02]  /*aa90*/  FMNMX.FTZ R0, R146, R29, !PT ;  /* 0x0000001d92007209 */ /* 0x000fe40007810000 */
[----:B------:R-:W-:Y:S02]  /*aaa0*/  FMNMX.FTZ R2, R160, R3, !PT ;  /* 0x00000003a0027209 */ /* 0x000fe40007810000 */
[----:B------:R-:W-:Y:S02]  /*aab0*/  FMNMX.FTZ R3, R147, R0, !PT ;  /* 0x0000000093037209 */ /* 0x000fe40007810000 */
[----:B------:R-:W-:Y:S01]  /*aac0*/  FMNMX.FTZ R5, R161, R2, !PT ;  /* 0x00000002a1057209 */ /* 0x000fe20007810000 */
[----:B0-----:R-:W4:Y:S01]  /*aad0*/  LDL.LU.128 R144, [R1+0x55e0] ;  /* 0x0055e00001907983 */ /* 0x001f220000300c00 */
[----:B------:R-:W-:-:S04]  /*aae0*/  FMNMX.FTZ R0, R150, R3, !PT ;  /* 0x0000000396007209 */ /* 0x000fc80007810000 */
[----:B------:R-:W-:Y:S02]  /*aaf0*/  FMNMX.FTZ R3, R151, R0, !PT ;  /* 0x0000000097037209 */ /* 0x000fe40007810000 */
[----:B------:R-:W-:Y:S01]  /*ab00*/  FMNMX.FTZ R2, R164, R5, !PT ;  /* 0x00000005a4027209 */ /* 0x000fe20007810000 */
[----:B------:R-:W4:Y:S01]  /*ab10*/  LDL.LU.128 R148, [R1+0x55f0] ;  /* 0x0055f00001947983 */ /* 0x000f220000300c00 */
        /* <DEDUP_REMOVED lines=16> */
[----:B------:R-:W-:Y:S02]  /*ac20*/  FMNMX.FTZ R0, R170, R3, !PT ;  /* 0x00000003aa007209 */ /* 0x000fe40007810000 */
[----:B------:R-:W-:Y:S02]  /*ac30*/  FMNMX.FTZ R5, R173, R2, !PT ;  /* 0x00000002ad057209 */ /* 0x000fe40007810000 */
[----:B------:R-:W-:Y:S02]  /*ac40*/  FMNMX.FTZ R3, R171, R0, !PT ;  /* 0x00000000ab037209 */ /* 0x000fe40007810000 */
[----:B------:R-:W-:Y:S01]  /*ac50*/  FMNMX.FTZ R2, R176, R5, !PT ;  /* 0x00000005b0027209 */ /* 0x000fe20007810000 */
[----:B------:R-:W4:Y:S01]  /*ac60*/  LDL.LU.128 R168, [R1+0x5640] ;  /* 0x0056400001a87983 */ /* 0x000f220000300c00 */
[----:B------:R-:W-:-:S02]  /*ac70*/  FMNMX.FTZ R0, R174, R3, !PT ;  /* 0x00000003ae007209 */ /* 0x000fc40007810000 */
[----:B------:R-:W-:Y:S02]  /*ac80*/  FMNMX.FTZ R5, R177, R2, !PT ;  /* 0x00000002b1057209 */ /* 0x000fe40007810000 */
[----:B------:R-:W-:Y:S02]  /*ac90*/  FMNMX.FTZ R3, R175, R0, !PT ;  /* 0x00000000af037209 */ /* 0x000fe40007810000 */
[----:B------:R-:W-:Y:S01]  /*aca0*/  FMNMX.FTZ R2, R180, R5, !PT ;  /* 0x00000005b4027209 */ /* 0x000fe20007810000 */
[----:B------:R-:W4:Y:S01]  /*acb0*/  LDL.LU.128 R172, [R1+0x5650] ;  /* 0x0056500001ac7983 */ /* 0x000f220000300c00 */
[----:B------:R-:W-:Y:S02]  /*acc0*/  FMNMX.FTZ R0, R178, R3, !PT ;  /* 0x00000003b2007209 */ /* 0x000fe40007810000 */
[----:B------:R-:W-:Y:S02]  /*acd0*/  FMNMX.FTZ R5, R181, R2, !PT ;  /* 0x00000002b5057209 */ /* 0x000fe40007810000 */
[----:B------:R-:W-:-:S02]  /*ace0*/  FMNMX.FTZ R3, R179, R0, !PT ;  /* 0x00000000b3037209 */ /* 0x000fc40007810000 */
        /* <DEDUP_REMOVED lines=10> */
[----:B------:R-:W4:Y:S02]  /*ad90*/  LDL.LU.128 R184, [R1+0x5680] ;  /* 0x0056800001b87983 */ /* 0x000f240000300c00 */
[----:B------:R-:W-:Y:S02]  /*ada0*/  FMNMX.FTZ R0, R190, R3, !PT ;  /* 0x00000003be007209 */ /* 0x000fe40007810000 */
[----:B------:R-:W0:Y:S02]  /*adb0*/  SHFL.BFLY PT, R5, R2, 0x2, 0x1f ;  /* 0x0c401f0002057f89 */ /* 0x000e2400000e0000 */
[----:B------:R-:W-:-:S02]  /*adc0*/  FMNMX.FTZ R3, R191, R0, !PT ;  /* 0x00000000bf037209 */ /* 0x000fc40007810000 */
[----:B------:R-:W2:Y:S04]  /*add0*/  LDL R0, [R1+0x220] ;  /* 0x0002200001007983 */ /* 0x000ea80000100800 */
[----:B------:R-:W-:Y:S04]  /*ade0*/  STL.64 [R1+0x200], R2 ;  /* 0x0002000201007387 */ /* 0x000fe80000100a00 */
[----:B------:R-:W3:Y:S04]  /*adf0*/  LDL R143, [R1+0x204] ;  /* 0x00020400018f7983 */ /* 0x000ee80000100800 */
[----:B------:R-:W4:Y:S01]  /*ae00*/  LDL.LU.128 R188, [R1+0x5690] ;  /* 0x0056900001bc7983 */ /* 0x000f220000300c00 */
[----:B0-----:R-:W-:-:S05]  /*ae10*/  FMNMX.FTZ R5, R2, R5, !PT ;  /* 0x0000000502057209 */ /* 0x001fca0007810000 */
[----:B------:R-:W0:Y:S02]  /*ae20*/  SHFL.BFLY PT, R4, R5, 0x1, 0x1f ;  /* 0x0c201f0005047f89 */ /* 0x000e2400000e0000 */
[----:B0-----:R-:W-:-:S05]  /*ae30*/  FMNMX.FTZ R4, R5, R4, !PT ;  /* 0x0000000405047209 */ /* 0x001fca0007810000 */
[----:B------:R0:W-:Y:S04]  /*ae40*/  STL [R1+0x200], R4 ;  /* 0x0002000401007387 */ /* 0x0001e80000100800 */
[----:B------:R-:W2:Y:S04]  /*ae50*/  LDL R13, [R1+0x200] ;  /* 0x00020000010d7983 */ /* 0x000ea80000100800 */
[----:B0-----:R-:W4:Y:S04]  /*ae60*/  LDL.64 R4, [R1+0x428] ;  /* 0x0004280001047983 */ /* 0x001f280000100a00 */
[----:B---3--:R-:W0:Y:S02]  /*ae70*/  SHFL.BFLY PT, R2, R143, 0x2, 0x1f ;  /* 0x0c401f008f027f89 */ /* 0x008e2400000e0000 */
[----:B0-----:R-:W-:-:S05]  /*ae80*/  FMNMX.FTZ R2, R2, R143, !PT ;  /* 0x0000008f02027209 */ /* 0x001fca0007810000 */
[----:B------:R-:W0:Y:S01]  /*ae90*/  SHFL.BFLY PT, R129, R2, 0x1, 0x1f ;  /* 0x0c201f0002817f89 */ /* 0x000e2200000e0000 */
[----:B--2---:R-:W-:Y:S01]  /*aea0*/  FADD.FTZ R3, R28, -R13 ;  /* 0x8000000d1c037221 */ /* 0x004fe20000010000 */
[----:B0-----:R-:W-:-:S03]  /*aeb0*/  FMNMX.FTZ R12, R2, R129, !PT ;  /* 0x00000081020c7209 */ /* 0x001fc60007810000 */
[----:B------:R-:W-:Y:S02]  /*aec0*/  FMUL.FTZ R3, R3, R0 ;  /* 0x0000000003037220 */ /* 0x000fe40000410000 */
[----:B------:R-:W-:-:S04]  /*aed0*/  FADD.FTZ R29, R29, -R12 ;  /* 0x8000000c1d1d7221 */ /* 0x000fc80000010000 */
[----:B------:R-:W0:Y:S01]  /*aee0*/  MUFU.EX2 R3, R3 ;  /* 0x0000000300037308 */ /* 0x000e220000000800 */
[----:B------:R-:W-:-:S07]  /*aef0*/  FMUL.FTZ R2, R0, R29 ;  /* 0x0000001d00027220 */ /* 0x000fce0000410000 */
[----:B------:R-:W1:Y:S01]  /*af00*/  MUFU.EX2 R2, R2 ;  /* 0x0000000200027308 */ /* 0x000e620000000800 */
[C---:B0-----:R-:W-:Y:S01]  /*af10*/  FMUL.FTZ R127, R3.reuse, R127 ;  /* 0x0000007f037f7220 */ /* 0x041fe20000410000 */
[C---:B------:R-:W-:Y:S01]  /*af20*/  FMUL.FTZ R126, R3.reuse, R126 ;  /* 0x0000007e037e7220 */ /* 0x040fe20000410000 */
[C---:B------:R-:W-:Y:S01]  /*af30*/  FMUL.FTZ R125, R3.reuse, R125 ;  /* 0x0000007d037d7220 */ /* 0x040fe20000410000 */
[C---:B------:R-:W-:Y:S01]  /*af40*/  FMUL.FTZ R124, R3.reuse, R124 ;  /* 0x0000007c037c7220 */ /* 0x040fe20000410000 */
[C---:B----4-:R-:W-:Y:S01]  /*af50*/  FMUL.FTZ R95, R3.reuse, R95 ;  /* 0x0000005f035f7220 */ /* 0x050fe20000410000 */
[C---:B------:R-:W-:Y:S01]  /*af60*/  FMUL.FTZ R94, R3.reuse, R94 ;  /* 0x0000005e035e7220 */ /* 0x040fe20000410000 */
[----:B------:R0:W-:Y:S01]  /*af70*/  STL.64 [R1+0x280], R126 ;  /* 0x0002807e01007387 */ /* 0x0001e20000100a00 */
[C---:B-1----:R-:W-:Y:S01]  /*af80*/  FMUL.FTZ R39, R2.reuse, R39 ;  /* 0x0000002702277220 */ /* 0x042fe20000410000 */
[C---:B------:R-:W-:Y:S02]  /*af90*/  FMUL.FTZ R38, R2.reuse, R38 ;  /* 0x0000002602267220 */ /* 0x040fe40000410000 */
[----:B------:R1:W-:Y:S01]  /*afa0*/  STL.64 [R1+0x290], R124 ;  /* 0x0002907c01007387 */ /* 0x0003e20000100a00 */
[C---:B------:R-:W-:Y:S01]  /*afb0*/  FMUL.FTZ R133, R3.reuse, R133 ;  /* 0x0000008503857220 */ /* 0x040fe20000410000 */
[C---:B------:R-:W-:Y:S01]  /*afc0*/  FMUL.FTZ R132, R3.reuse, R132 ;  /* 0x0000008403847220 */ /* 0x040fe20000410000 */
[C---:B------:R-:W-:Y:S01]  /*afd0*/  FMUL.FTZ R135, R3.reuse, R135 ;  /* 0x0000008703877220 */ /* 0x040fe20000410000 */
[C---:B------:R-:W-:Y:S01]  /*afe0*/  FMUL.FTZ R134, R3.reuse, R134 ;  /* 0x0000008603867220 */ /* 0x040fe20000410000 */
[C---:B------:R-:W-:Y:S01]  /*aff0*/  FMUL.FTZ R123, R3.reuse, R123 ;  /* 0x0000007b037b7220 */ /* 0x040fe20000410000 */
[C---:B0-----:R-:W-:Y:S01]  /*b000*/  FMUL.FTZ R127, R2.reuse, R21 ;  /* 0x00000015027f7220 */ /* 0x041fe20000410000 */
[C---:B------:R-:W-:Y:S01]  /*b010*/  FMUL.FTZ R126, R2.reuse, R20 ;  /* 0x00000014027e7220 */ /* 0x040fe20000410000 */
[C---:B-1----:R-:W-:Y:S01]  /*b020*/  FMUL.FTZ R125, R2.reuse, R23 ;  /* 0x00000017027d7220 */ /* 0x042fe20000410000 */
        /* <DEDUP_REMOVED lines=67> */
[C---:B------:R-:W-:Y:S01]  /*b460*/  FMUL.FTZ R87, R3.reuse, R87 ;  /* 0x0000005703577220 */ /* 0x040fe20000410000 */
[C---:B------:R-:W-:Y:S01]  /*b470*/  FMUL.FTZ R86, R3.reuse, R86 ;  /* 0x0000005603567220 */ /* 0x040fe20000410000 */
[C---:B------:R-:W-:Y:S01]  /*b480*/  FMUL.FTZ R79, R3.reuse, R79 ;  /* 0x0000004f034f7220 */ /* 0x040fe20000410000 */
[C---:B------:R-:W-:Y:S01]  /*b490*/  FMUL.FTZ R78, R3.reuse, R78 ;  /* 0x0000004e034e7220 */ /* 0x040fe20000410000 */
[----:B------:R-:W-:Y:S04]  /*b4a0*/  STL.64 [R1+0x348], R38 ;  /* 0x0003482601007387 */ /* 0x000fe80000100a00 */
[----:B------:R0:W-:Y:S04]  /*b4b0*/  STL.64 [R1+0x398], R124 ;  /* 0x0003987c01007387 */ /* 0x0001e80000100a00 */
[----:B------:R1:W-:Y:S04]  /*b4c0*/  STL.64 [R1+0x3a8], R126 ;  /* 0x0003a87e01007387 */ /* 0x0003e80000100a00 */
[----:B------:R-:W-:Y:S04]  /*b4d0*/  STL.64 [R1+0x240], R132 ;  /* 0x0002408401007387 */ /* 0x000fe80000100a00 */
[----:B0-----:R-:W2:Y:S04]  /*b4e0*/  LDL R124, [R1+0x360] ;  /* 0x00036000017c7983 */ /* 0x001ea80000100800 */
[----:B-1----:R-:W3:Y:S04]  /*b4f0*/  LDL R126, [R1+0x34c] ;  /* 0x00034c00017e7983 */ /* 0x002ee80000100800 */
        /* <DEDUP_REMOVED lines=25> */
[----:B------:R4:W-:Y:S04]  /*b690*/  STL.64 [R1+0x338], R40 ;  /* 0x0003382801007387 */ /* 0x0009e80000100a00 */
[----:B------:R-:W-:Y:S04]  /*b6a0*/  STL.64 [R1+0x378], R30 ;  /* 0x0003781e01007387 */ /* 0x000fe80000100a00 */
[----:B------:R-:W-:Y:S04]  /*b6b0*/  STL.64 [R1+0x388], R26 ;  /* 0x0003881a01007387 */ /* 0x000fe80000100a00 */
[----:B------:R-:W-:Y:S04]  /*b6c0*/  STL.64 [R1+0x230], R130 ;  /* 0x0002308201007387 */ /* 0x000fe80000100a00 */
[----:B------:R4:W-:Y:S04]  /*b6d0*/  STL.64 [R1+0x3b0], R90 ;  /* 0x0003b05a01007387 */ /* 0x0009e80000100a00 */
[----:B------:R4:W-:Y:S04]  /*b6e0*/  STL.64 [R1+0x288], R56 ;  /* 0x0002883801007387 */ /* 0x0009e80000100a00 */
[----:B0-----:R-:W2:Y:S04]  /*b6f0*/  LDL R93, [R1+0x23c] ;  /* 0x00023c00015d7983 */ /* 0x001ea80000100800 */
        /* <DEDUP_REMOVED lines=25> */
[----:B------:R-:W-:Y:S04]  /*b890*/  STL.64 [R1+0x260], R136 ;  /* 0x0002608801007387 */ /* 0x000fe80000100a00 */
[----:B------:R-:W-:Y:S04]  /*b8a0*/  STL.64 [R1+0x2e0], R116 ;  /* 0x0002e07401007387 */ /* 0x000fe80000100a00 */
[----:B------:R0:W-:Y:S04]  /*b8b0*/  STL.64 [R1+0x2f0], R114 ;  /* 0x0002f07201007387 */ /* 0x0001e80000100a00 */
[----:B------:R-:W-:Y:S04]  /*b8c0*/  STL.64 [R1+0x3c0], R86 ;  /* 0x0003c05601007387 */ /* 0x000fe80000100a00 */
[----:B------:R1:W-:Y:S04]  /*b8d0*/  STL.64 [R1+0x410], R78 ;  /* 0x0004104e01007387 */ /* 0x0003e80000100a00 */
        /* <DEDUP_REMOVED lines=12> */
[----:B-1----:R-:W4:Y:S04]  /*b9a0*/  LDL R79, [R1+0x27c] ;  /* 0x00027c00014f7983 */ /* 0x002f280000100800 */
        /* <DEDUP_REMOVED lines=31> */
[----:B------:R-:W4:Y:S04]  /*bba0*/  LDL R68, [R1+0x3c8] ;  /* 0x0003c80001447983 */ /* 0x000f280000100800 */
[----:B------:R-:W4:Y:S04]  /*bbb0*/  LDL R70, [R1+0x3cc] ;  /* 0x0003cc0001467983 */ /* 0x000f280000100800 */
[----:B---3--:R0:W-:Y:S04]  /*bbc0*/  STL [R1+0x55b0], R126 ;  /* 0x0055b07e01007387 */ /* 0x0081e80000100800 */
[----:B--2---:R1:W-:Y:S04]  /*bbd0*/  STL [R1+0x55ac], R124 ;  /* 0x0055ac7c01007387 */ /* 0x0043e80000100800 */
[----:B------:R-:W-:Y:S04]  /*bbe0*/  STL.64 [R1+0x270], R138 ;  /* 0x0002708a01007387 */ /* 0x000fe80000100a00 */
[----:B0-----:R-:W2:Y:S04]  /*bbf0*/  LDL.LU R126, [R1+0x55b0] ;  /* 0x0055b000017e7983 */ /* 0x001ea80000300800 */
[----:B-1----:R-:W3:Y:S04]  /*bc00*/  LDL.LU R124, [R1+0x55ac] ;  /* 0x0055ac00017c7983 */ /* 0x002ee80000300800 */
[----:B------:R-:W-:Y:S04]  /*bc10*/  STL.64 [R1+0x2d0], R118 ;  /* 0x0002d07601007387 */ /* 0x000fe80000100a00 */
        /* <DEDUP_REMOVED lines=11> */
[----:B------:R-:W3:Y:S04]  /*bcd0*/  LDL R87, [R1+0x230] ;  /* 0x0002300001577983 */ /* 0x000ee80000100800 */
[----:B0-----:R-:W3:Y:S04]  /*bce0*/  LDL R105, [R1+0x254] ;  /* 0x0002540001697983 */ /* 0x001ee80000100800 */
        /* <DEDUP_REMOVED lines=65> */
[----:B0-----:R-:W4:Y:S04]  /*c100*/  LDL.128 R92, [R1+0x2a0] ;  /* 0x0002a000015c7983 */ /* 0x001f280000100c00 */
[----:B------:R-:W4:Y:S04]  /*c110*/  LDL.128 R96, [R1+0x2b0] ;  /* 0x0002b00001607983 */ /* 0x000f280000100c00 */
[----:B------:R-:W4:Y:S04]  /*c120*/  LDL.128 R100, [R1+0x2c0] ;  /* 0x0002c00001647983 */ /* 0x000f280000100c00 */
[----:B------:R-:W4:Y:S04]  /*c130*/  LDL.LU R110, [R1+0x5590] ;  /* 0x00559000016e7983 */ /* 0x000f280000300800 */
[----:B------:R-:W4:Y:S04]  /*c140*/  LDL.LU R108, [R1+0x558c] ;  /* 0x00558c00016c7983 */ /* 0x000f280000300800 */
[----:B------:R-:W-:Y:S04]  /*c150*/  STL [R1+0x260], R111 ;  /* 0x0002606f01007387 */ /* 0x000fe80000100800 */
[----:B------:R-:W-:Y:S04]  /*c160*/  STL [R1+0x264], R113 ;  /* 0x0002647101007387 */ /* 0x000fe80000100800 */
[----:B------:R-:W-:Y:S04]  /*c170*/  STL [R1+0x268], R115 ;  /* 0x0002687301007387 */ /* 0x000fe80000100800 */
[----:B------:R-:W-:Y:S04]  /*c180*/  STL [R1+0x26c], R117 ;  /* 0x00026c7501007387 */ /* 0x000fe80000100800 */
[----:B------:R-:W-:Y:S04]  /*c190*/  STL [R1+0x27c], R79 ;  /* 0x00027c4f01007387 */ /* 0x000fe80000100800 */
[----:B------:R-:W-:Y:S04]  /*c1a0*/  STL [R1+0x5550], R78 ;  /* 0x0055504e01007387 */ /* 0x000fe80000100800 */
[----:B------:R0:W-:Y:S04]  /*c1b0*/  STL [R1+0x554c], R76 ;  /* 0x00554c4c01007387 */ /* 0x0001e80000100800 */
[----:B-1----:R-:W4:Y:S04]  /*c1c0*/  LDL.128 R88, [R1+0x290] ;  /* 0x0002900001587983 */ /* 0x002f280000100c00 */
[----:B------:R-:W-:Y:S04]  /*c1d0*/  STL [R1+0x5540], R70 ;  /* 0x0055404601007387 */ /* 0x000fe80000100800 */
[----:B0-----:R-:W4:Y:S04]  /*c1e0*/  LDL.128 R76, [R1+0x260] ;  /* 0x00026000014c7983 */ /* 0x001f280000100c00 */
[----:B------:R0:W-:Y:S04]  /*c1f0*/  STL [R1+0x553c], R68 ;  /* 0x00553c4401007387 */ /* 0x0001e80000100800 */
[----:B--2---:R1:W-:Y:S04]  /*c200*/  STL [R1+0x5448], R126 ;  /* 0x0054487e01007387 */ /* 0x0043e80000100800 */
[----:B---3--:R2:W-:Y:S04]  /*c210*/  STL [R1+0x5444], R124 ;  /* 0x0054447c01007387 */ /* 0x0085e80000100800 */
[----:B0-----:R-:W3:Y:S04]  /*c220*/  LDL.128 R68, [R1+0x240] ;  /* 0x0002400001447983 */ /* 0x001ee80000100c00 */
[----:B------:R-:W3:Y:S04]  /*c230*/  LDL R27, [R1+0x2e0] ;  /* 0x0002e000011b7983 */ /* 0x000ee80000100800 */
[----:B------:R-:W3:Y:S04]  /*c240*/  LDL R29, [R1+0x2e4] ;  /* 0x0002e400011d7983 */ /* 0x000ee80000100800 */
[----:B------:R-:W3:Y:S04]  /*c250*/  LDL R31, [R1+0x2e8] ;  /* 0x0002e800011f7983 */ /* 0x000ee80000100800 */
[----:B------:R-:W3:Y:S04]  /*c260*/  LDL R228, [R1+0x2ec] ;  /* 0x0002ec0001e47983 */ /* 0x000ee80000100800 */
[----:B-1----:R-:W3:Y:S04]  /*c270*/  LDL.LU R126, [R1+0x5448] ;  /* 0x00544800017e7983 */ /* 0x002ee80000300800 */
[----:B--2---:R-:W2:Y:S04]  /*c280*/  LDL.LU R124, [R1+0x5444] ;  /* 0x00544400017c7983 */ /* 0x004ea80000300800 */
        /* <DEDUP_REMOVED lines=19> */
[----:B------:R-:W2:Y:S04]  /*c3c0*/  LDL R210, [R1+0x318] ;  /* 0x0003180001d27983 */ /* 0x000ea80000100800 */
[----:B------:R-:W2:Y:S04]  /*c3d0*/  LDL R132, [R1+0x340] ;  /* 0x0003400001847983 */ /* 0x000ea80000100800 */
[----:B------:R-:W2:Y:S04]  /*c3e0*/  LDL R134, [R1+0x344] ;  /* 0x0003440001867983 */ /* 0x000ea80000100800 */
[----:B------:R-:W2:Y:S04]  /*c3f0*/  LDL R136, [R1+0x348] ;  /* 0x0003480001887983 */ /* 0x000ea80000100800 */
[----:B0-----:R-:W2:Y:S04]  /*c400*/  LDL.128 R72, [R1+0x250] ;  /* 0x0002500001487983 */ /* 0x001ea80000100c00 */
[----:B------:R-:W2:Y:S04]  /*c410*/  LDL.128 R80, [R1+0x270] ;  /* 0x0002700001507983 */ /* 0x000ea80000100c00 */
[----:B------:R-:W2:Y:S01]  /*c420*/  LDL.128 R84, [R1+0x280] ;  /* 0x0002800001547983 */ /* 0x000ea20000100c00 */
[C---:B------:R-:W-:Y:S01]  /*c430*/  FMUL.FTZ R141, R3.reuse, R141 ;  /* 0x0000008d038d7220 */ /* 0x040fe20000410000 */
[----:B------:R-:W-:-:S02]  /*c440*/  FMUL.FTZ R140, R3, R140 ;  /* 0x0000008c038c7220 */ /* 0x000fc40000410000 */
[----:B------:R-:W2:Y:S04]  /*c450*/  LDL R208, [R1+0x314] ;  /* 0x0003140001d07983 */ /* 0x000ea80000100800 */
[----:B------:R-:W2:Y:S04]  /*c460*/  LDL R138, [R1+0x334] ;  /* 0x00033400018a7983 */ /* 0x000ea80000100800 */
[----:B----4-:R-:W-:Y:S04]  /*c470*/  STL [R1+0x2d0], R43 ;  /* 0x0002d02b01007387 */ /* 0x010fe80000100800 */
        /* <DEDUP_REMOVED lines=11> */
[----:B------:R-:W-:Y:S04]  /*c530*/  STL [R1+0x5584], R104 ;  /* 0x0055846801007387 */ /* 0x000fe80000100800 */
[----:B------:R4:W-:Y:S04]  /*c540*/  STL [R1+0x5588], R106 ;  /* 0x0055886a01007387 */ /* 0x0009e80000100800 */
[----:B0-----:R-:W2:Y:S04]  /*c550*/  LDL.LU R130, [R1+0x55b8] ;  /* 0x0055b80001827983 */ /* 0x001ea80000300800 */
[----:B------:R-:W2:Y:S04]  /*c560*/  LDL.LU R128, [R1+0x55b4] ;  /* 0x0055b40001807983 */ /* 0x000ea80000300800 */
[----:B-1----:R-:W2:Y:S04]  /*c570*/  LDL.LU R122, [R1+0x55a8] ;  /* 0x0055a800017a7983 */ /* 0x002ea80000300800 */
[----:B------:R-:W2:Y:S04]  /*c580*/  LDL.LU R120, [R1+0x55a4] ;  /* 0x0055a40001787983 */ /* 0x000ea80000300800 */
[----:B----4-:R-:W4:Y:S04]  /*c590*/  LDL.LU R118, [R1+0x55a0] ;  /* 0x0055a00001767983 */ /* 0x010f280000300800 */
[----:B------:R-:W4:Y:S04]  /*c5a0*/  LDL.LU R116, [R1+0x559c] ;  /* 0x00559c0001747983 */ /* 0x000f280000300800 */
[----:B------:R-:W4:Y:S04]  /*c5b0*/  LDL.LU R114, [R1+0x5598] ;  /* 0x0055980001727983 */ /* 0x000f280000300800 */
[----:B------:R-:W4:Y:S01]  /*c5c0*/  LDL.LU R112, [R1+0x5594] ;  /* 0x0055940001707983 */ /* 0x000f220000300800 */
[----:B------:R-:W-:-:S03]  /*c5d0*/  IMAD.MOV.U32 R226, RZ, RZ, R92 ;  /* 0x000000ffffe27224 */ /* 0x000fc600078e005c */
[----:B------:R-:W4:Y:S01]  /*c5e0*/  LDL.LU R106, [R1+0x5588] ;  /* 0x00558800016a7983 */ /* 0x000f220000300800 */
[----:B------:R-:W-:Y:S02]  /*c5f0*/  IMAD.MOV.U32 R224, RZ, RZ, R94 ;  /* 0x000000ffffe07224 */ /* 0x000fe400078e005e */
[----:B------:R-:W-:Y:S01]  /*c600*/  IMAD.MOV.U32 R223, RZ, RZ, R96 ;  /* 0x000000ffffdf7224 */ /* 0x000fe200078e0060 */
[----:B------:R-:W4:Y:S01]  /*c610*/  LDL.LU R104, [R1+0x5584] ;  /* 0x0055840001687983 */ /* 0x000f220000300800 */
[----:B------:R-:W-:Y:S02]  /*c620*/  IMAD.MOV.U32 R222, RZ, RZ, R98 ;  /* 0x000000ffffde7224 */ /* 0x000fe400078e0062 */
[----:B------:R-:W-:Y:S01]  /*c630*/  IMAD.MOV.U32 R213, RZ, RZ, R100 ;  /* 0x000000ffffd57224 */ /* 0x000fe200078e0064 */
[----:B------:R-:W4:Y:S01]  /*c640*/  LDL.LU R98, [R1+0x5578] ;  /* 0x0055780001627983 */ /* 0x000f220000300800 */
[----:B------:R-:W-:-:S03]  /*c650*/  IMAD.MOV.U32 R212, RZ, RZ, R102 ;  /* 0x000000ffffd47224 */ /* 0x000fc600078e0066 */
[----:B------:R-:W-:Y:S04]  /*c660*/  STL [R1+0x5428], R110 ;  /* 0x0054286e01007387 */ /* 0x000fe80000100800 */
[----:B------:R0:W-:Y:S04]  /*c670*/  STL [R1+0x5424], R108 ;  /* 0x0054246c01007387 */ /* 0x0001e80000100800 */
[----:B------:R-:W4:Y:S04]  /*c680*/  LDL.LU R102, [R1+0x5580] ;  /* 0x0055800001667983 */ /* 0x000f280000300800 */
[----:B------:R-:W4:Y:S04]  /*c690*/  LDL.LU R100, [R1+0x557c] ;  /* 0x00557c0001647983 */ /* 0x000f280000300800 */
[----:B------:R-:W4:Y:S04]  /*c6a0*/  LDL.LU R96, [R1+0x5574] ;  /* 0x0055740001607983 */ /* 0x000f280000300800 */
[----:B------:R-:W4:Y:S04]  /*c6b0*/  LDL.LU R94, [R1+0x5570] ;  /* 0x00557000015e7983 */ /* 0x000f280000300800 */
[----:B------:R-:W4:Y:S04]  /*c6c0*/  LDL.LU R92, [R1+0x556c] ;  /* 0x00556c00015c7983 */ /* 0x000f280000300800 */
[----:B0-----:R-:W4:Y:S04]  /*c6d0*/  LDL.128 R108, [R1+0x2d0] ;  /* 0x0002d000016c7983 */ /* 0x001f280000100c00 */
[----:B------:R-:W4:Y:S01]  /*c6e0*/  LDL R142, [R1+0x33c] ;  /* 0x00033c00018e7983 */ /* 0x000f220000100800 */
[----:B------:R-:W-:-:S03]  /*c6f0*/  IMAD.MOV.U32 R227, RZ, RZ, R90 ;  /* 0x000000ffffe37224 */ /* 0x000fc600078e005a */
[----:B------:R-:W-:Y:S04]  /*c700*/  STL.128 [R1+0x5520], R188 ;  /* 0x005520bc01007387 */ /* 0x000fe80000100c00 */
[----:B------:R-:W4:Y:S04]  /*c710*/  LDL.LU R90, [R1+0x5568] ;  /* 0x00556800015a7983 */ /* 0x000f280000300800 */
[----:B------:R0:W-:Y:S04]  /*c720*/  STL [R1+0x470], R76 ;  /* 0x0004704c01007387 */ /* 0x0001e80000100800 */
[----:B------:R1:W-:Y:S04]  /*c730*/  STL [R1+0x478], R78 ;  /* 0x0004784e01007387 */ /* 0x0003e80000100800 */
[----:B------:R2:W-:Y:S04]  /*c740*/  STL.64 [R1+0x420], R140 ;  /* 0x0004208c01007387 */ /* 0x0005e80000100a00 */
[----:B0-----:R-:W4:Y:S04]  /*c750*/  LDL.LU R76, [R1+0x554c] ;  /* 0x00554c00014c7983 */ /* 0x001f280000300800 */
[----:B-1----:R-:W4:Y:S01]  /*c760*/  LDL.LU R78, [R1+0x5550] ;  /* 0x00555000014e7983 */ /* 0x002f220000300800 */
[----:B---3--:R-:W-:-:S03]  /*c770*/  IMAD.MOV.U32 R193, RZ, RZ, R68 ;  /* 0x000000ffffc17224 */ /* 0x008fc600078e0044 */
[----:B------:R-:W-:Y:S04]  /*c780*/  STL [R1+0x2e0], R27 ;  /* 0x0002e01b01007387 */ /* 0x000fe80000100800 */
[----:B------:R-:W-:Y:S04]  /*c790*/  STL [R1+0x2e4], R29 ;  /* 0x0002e41d01007387 */ /* 0x000fe80000100800 */
[----:B------:R-:W-:Y:S04]  /*c7a0*/  STL [R1+0x2e8], R31 ;  /* 0x0002e81f01007387 */ /* 0x000fe80000100800 */
[----:B------:R-:W-:Y:S04]  /*c7b0*/  STL [R1+0x2ec], R228 ;  /* 0x0002ece401007387 */ /* 0x000fe80000100800 */
[----:B------:R-:W-:Y:S04]  /*c7c0*/  STL [R1+0x52f0], R126 ;  /* 0x0052f07e01007387 */ /* 0x000fe80000100800 */
[----:B--2---:R0:W-:Y:S04]  /*c7d0*/  STL [R1+0x52ec], R124 ;  /* 0x0052ec7c01007387 */ /* 0x0041e80000100800 */
[----:B------:R1:W-:Y:S04]  /*c7e0*/  STL [R1+0x4a0], R88 ;  /* 0x0004a05801007387 */ /* 0x0003e80000100800 */
[----:B------:R-:W2:Y:S04]  /*c7f0*/  LDL R140, [R1+0x338] ;  /* 0x00033800018c7983 */ /* 0x000ea80000100800 */
[----:B0-----:R-:W3:Y:S04]  /*c800*/  LDL.128 R124, [R1+0x2e0] ;  /* 0x0002e000017c7983 */ /* 0x001ee80000100c00 */
[----:B-1----:R-:W2:Y:S04]  /*c810*/  LDL.LU R88, [R1+0x5564] ;  /* 0x0055640001587983 */ /* 0x002ea80000300800 */
[----:B------:R0:W-:Y:S04]  /*c820*/  STL [R1+0x5530], R193 ;  /* 0x005530c101007387 */ /* 0x0001e80000100800 */
        /* <DEDUP_REMOVED lines=11> */
[----:B0-----:R-:W2:Y:S04]  /*c8e0*/  LDL.LU R193, [R1+0x5530] ;  /* 0x0055300001c17983 */ /* 0x001ea80000300800 */
[----:B------:R-:W2:Y:S04]  /*c8f0*/  LDL.LU.128 R188, [R1+0x5520] ;  /* 0x0055200001bc7983 */ /* 0x000ea80000300c00 */
[----:B-1----:R-:W2:Y:S04]  /*c900*/  LDL.LU.128 R184, [R1+0x5510] ;  /* 0x0055100001b87983 */ /* 0x002ea80000300c00 */
        /* <DEDUP_REMOVED lines=9> */
[----:B------:R1:W-:Y:S04]  /*c9a0*/  STL [R1+0x498], R86 ;  /* 0x0004985601007387 */ /* 0x0003e80000100800 */
[----:B0-----:R-:W2:Y:S04]  /*c9b0*/  LDL.LU R136, [R1+0x55c4] ;  /* 0x0055c40001887983 */ /* 0x001ea80000300800 */
[----:B------:R-:W2:Y:S04]  /*c9c0*/  LDL.LU R134, [R1+0x55c0] ;  /* 0x0055c00001867983 */ /* 0x000ea80000300800 */
[----:B------:R-:W2:Y:S04]  /*c9d0*/  LDL.LU R132, [R1+0x55bc] ;  /* 0x0055bc0001847983 */ /* 0x000ea80000300800 */
[----:B-1----:R-:W2:Y:S04]  /*c9e0*/  LDL.LU R86, [R1+0x5560] ;  /* 0x0055600001567983 */ /* 0x002ea80000300800 */
[----:B------:R-:W2:Y:S04]  /*c9f0*/  LDL.LU R84, [R1+0x555c] ;  /* 0x00555c0001547983 */ /* 0x000ea80000300800 */
[----:B------:R-:W2:Y:S04]  /*ca00*/  LDL.LU R82, [R1+0x5558] ;  /* 0x0055580001527983 */ /* 0x000ea80000300800 */
[----:B------:R-:W2:Y:S04]  /*ca10*/  LDL.LU R80, [R1+0x5554] ;  /* 0x0055540001507983 */ /* 0x000ea80000300800 */
[----:B------:R-:W2:Y:S04]  /*ca20*/  LDL.LU R74, [R1+0x5548] ;  /* 0x00554800014a7983 */ /* 0x000ea80000300800 */
[----:B------:R-:W2:Y:S04]  /*ca30*/  LDL.LU R72, [R1+0x5544] ;  /* 0x0055440001487983 */ /* 0x000ea80000300800 */
[----:B------:R-:W2:Y:S04]  /*ca40*/  LDL.LU.128 R180, [R1+0x5500] ;  /* 0x0055000001b47983 */ /* 0x000ea80000300c00 */
[----:B------:R-:W2:Y:S04]  /*ca50*/  LDL.LU.128 R176, [R1+0x54f0] ;  /* 0x0054f00001b07983 */ /* 0x000ea80000300c00 */
[----:B------:R-:W2:Y:S04]  /*ca60*/  LDL.LU.128 R172, [R1+0x54e0] ;  /* 0x0054e00001ac7983 */ /* 0x000ea80000300c00 */
[----:B------:R-:W2:Y:S04]  /*ca70*/  LDL.LU.128 R168, [R1+0x54d0] ;  /* 0x0054d00001a87983 */ /* 0x000ea80000300c00 */
[----:B------:R0:W-:Y:S04]  /*ca80*/  STL [R1+0x5450], R130 ;  /* 0x0054508201007387 */ /* 0x0001e80000100800 */
        /* <DEDUP_REMOVED lines=9> */
[----:B------:R-:W-:Y:S04]  /*cb20*/  STL [R1+0x5410], R98 ;  /* 0x0054106201007387 */ /* 0x000fe80000100800 */
[----:B------:R-:W2:Y:S04]  /*cb30*/  LDL.LU.128 R164, [R1+0x54c0] ;  /* 0x0054c00001a47983 */ /* 0x000ea80000300c00 */
[----:B------:R-:W2:Y:S04]  /*cb40*/  LDL.LU.128 R160, [R1+0x54b0] ;  /* 0x0054b00001a07983 */ /* 0x000ea80000300c00 */
[----:B------:R4:W-:Y:S04]  /*cb50*/  STL [R1+0x5418], R102 ;  /* 0x0054186601007387 */ /* 0x0009e80000100800 */
[----:B------:R4:W-:Y:S04]  /*cb60*/  STL [R1+0x5414], R100 ;  /* 0x0054146401007387 */ /* 0x0009e80000100800 */
[----:B------:R4:W-:Y:S04]  /*cb70*/  STL [R1+0x540c], R96 ;  /* 0x00540c6001007387 */ /* 0x0009e80000100800 */
[----:B------:R4:W-:Y:S04]  /*cb80*/  STL [R1+0x5408], R94 ;  /* 0x0054085e01007387 */ /* 0x0009e80000100800 */
[----:B------:R4:W-:Y:S01]  /*cb90*/  STL [R1+0x5404], R92 ;  /* 0x0054045c01007387 */ /* 0x0009e20000100800 */
[----:B------:R-:W-:-:S03]  /*cba0*/  IMAD.MOV.U32 R211, RZ, RZ, R108 ;  /* 0x000000ffffd37224 */ /* 0x000fc600078e006c */
[----:B------:R-:W2:Y:S01]  /*cbb0*/  LDL.LU.128 R156, [R1+0x54a0] ;  /* 0x0054a000019c7983 */ /* 0x000ea20000300c00 */
[----:B------:R-:W-:-:S03]  /*cbc0*/  IMAD.MOV.U32 R210, RZ, RZ, R110 ;  /* 0x000000ffffd27224 */ /* 0x000fc600078e006e */
[----:B------:R-:W2:Y:S04]  /*cbd0*/  LDL.LU.128 R152, [R1+0x5490] ;  /* 0x0054900001987983 */ /* 0x000ea80000300c00 */
[----:B------:R-:W2:Y:S04]  /*cbe0*/  LDL.LU.128 R148, [R1+0x5480] ;  /* 0x0054800001947983 */ /* 0x000ea80000300c00 */
[----:B------:R3:W-:Y:S04]  /*cbf0*/  STL [R1+0x5400], R90 ;  /* 0x0054005a01007387 */ /* 0x0007e80000100800 */
[----:B------:R-:W2:Y:S04]  /*cc00*/  LDL.LU.128 R144, [R1+0x5470] ;  /* 0x0054700001907983 */ /* 0x000ea80000300c00 */
[----:B0-----:R-:W2:Y:S04]  /*cc10*/  LDL.LU R130, [R1+0x5450] ;  /* 0x0054500001827983 */ /* 0x001ea80000300800 */
[----:B-1----:R-:W2:Y:S04]  /*cc20*/  LDL.LU R128, [R1+0x544c] ;  /* 0x00544c0001807983 */ /* 0x002ea80000300800 */
[----:B------:R-:W2:Y:S04]  /*cc30*/  LDL.LU R122, [R1+0x5440] ;  /* 0x00544000017a7983 */ /* 0x000ea80000300800 */
[----:B------:R-:W2:Y:S04]  /*cc40*/  LDL.LU R120, [R1+0x543c] ;  /* 0x00543c0001787983 */ /* 0x000ea80000300800 */
[----:B----4-:R-:W4:Y:S04]  /*cc50*/  LDL.LU R118, [R1+0x5438] ;  /* 0x0054380001767983 */ /* 0x010f280000300800 */
[----:B------:R-:W4:Y:S04]  /*cc60*/  LDL.LU R116, [R1+0x5434] ;  /* 0x0054340001747983 */ /* 0x000f280000300800 */
        /* <DEDUP_REMOVED lines=12> */
[----:B------:R0:W-:Y:S04]  /*cd30*/  STL [R1+0x458], R70 ;  /* 0x0004584601007387 */ /* 0x0001e80000100800 */
[----:B------:R1:W-:Y:S04]  /*cd40*/  STL [R1+0x53e8], R78 ;  /* 0x0053e84e01007387 */ /* 0x0003e80000100800 */
[----:B------:R1:W-:Y:S04]  /*cd50*/  STL [R1+0x53e4], R76 ;  /* 0x0053e44c01007387 */ /* 0x0003e80000100800 */
[----:B---3--:R-:W3:Y:S04]  /*cd60*/  LDL.LU R90, [R1+0x5400] ;  /* 0x00540000015a7983 */ /* 0x008ee80000300800 */
[----:B0-----:R-:W3:Y:S04]  /*cd70*/  LDL.LU R70, [R1+0x5540] ;  /* 0x0055400001467983 */ /* 0x001ee80000300800 */
[----:B------:R-:W3:Y:S04]  /*cd80*/  LDL.LU R68, [R1+0x553c] ;  /* 0x00553c0001447983 */ /* 0x000ee80000300800 */
[----:B-1----:R-:W3:Y:S04]  /*cd90*/  LDL.LU R78, [R1+0x53e8] ;  /* 0x0053e800014e7983 */ /* 0x002ee80000300800 */
[----:B------:R-:W3:Y:S01]  /*cda0*/  LDL.LU R76, [R1+0x53e4] ;  /* 0x0053e400014c7983 */ /* 0x000ee20000300800 */
[C---:B------:R-:W-:Y:S01]  /*cdb0*/  FMUL.FTZ R25, R2.reuse, R25 ;  /* 0x0000001902197220 */ /* 0x040fe20000410000 */
[----:B------:R-:W-:Y:S01]  /*cdc0*/  FMUL.FTZ R24, R2, R24 ;  /* 0x0000001802187220 */ /* 0x000fe20000410000 */
[----:B------:R-:W-:Y:S01]  /*cdd0*/  IMAD.MOV.U32 R209, RZ, RZ, R124 ;  /* 0x000000ffffd17224 */ /* 0x000fe200078e007c */
[----:B------:R0:W-:Y:S04]  /*cde0*/  STL [R1+0x314], R208 ;  /* 0x000314d001007387 */ /* 0x0001e80000100800 */
[----:B------:R-:W3:Y:S04]  /*cdf0*/  LDL R21, [R1+0x2f0] ;  /* 0x0002f00001157983 */ /* 0x000ee80000100800 */
[----:B------:R-:W3:Y:S01]  /*ce00*/  LDL R23, [R1+0x2f4] ;  /* 0x0002f40001177983 */ /* 0x000ee20000100800 */
[----:B0-----:R-:W-:-:S03]  /*ce10*/  IMAD.MOV.U32 R208, RZ, RZ, R126 ;  /* 0x000000ffffd07224 */ /* 0x001fc600078e007e */
[----:B------:R-:W3:Y:S04]  /*ce20*/  LDL R218, [R1+0x2f8] ;  /* 0x0002f80001da7983 */ /* 0x000ee80000100800 */
[----:B------:R-:W3:Y:S04]  /*ce30*/  LDL R220, [R1+0x2fc] ;  /* 0x0002fc0001dc7983 */ /* 0x000ee80000100800 */
[----:B------:R-:W3:Y:S04]  /*ce40*/  LDL.LU R126, [R1+0x52f0] ;  /* 0x0052f000017e7983 */ /* 0x000ee80000300800 */
[----:B------:R-:W3:Y:S04]  /*ce50*/  LDL.LU R124, [R1+0x52ec] ;  /* 0x0052ec00017c7983 */ /* 0x000ee80000300800 */
[----:B------:R-:W-:Y:S04]  /*ce60*/  STL.64 [R1+0x3d8], R24 ;  /* 0x0003d81801007387 */ /* 0x000fe80000100a00 */
[----:B------:R0:W-:Y:S04]  /*ce70*/  STL [R1+0x55d0], R142 ;  /* 0x0055d08e01007387 */ /* 0x0001e80000100800 */
[----:B--2---:R1:W-:Y:S04]  /*ce80*/  STL [R1+0x55cc], R140 ;  /* 0x0055cc8c01007387 */ /* 0x0043e80000100800 */
[----:B------:R2:W-:Y:S04]  /*ce90*/  STL [R1+0x55c8], R138 ;  /* 0x0055c88a01007387 */ /* 0x0005e80000100800 */
[----:B------:R-:W-:Y:S04]  /*cea0*/  STL [R1+0x53fc], R88 ;  /* 0x0053fc5801007387 */ /* 0x000fe80000100800 */
[----:B------:R-:W3:Y:S04]  /*ceb0*/  LDL R66, [R1+0x3c4] ;  /* 0x0003c40001427983 */ /* 0x000ee80000100800 */
        /* <DEDUP_REMOVED lines=9> */
[----:B------:R-:W3:Y:S04]  /*cf50*/  LDL R64, [R1+0x3d8] ;  /* 0x0003d80001407983 */ /* 0x000ee80000100800 */
[----:B0-----:R-:W3:Y:S04]  /*cf60*/  LDL.LU R142, [R1+0x55d0] ;  /* 0x0055d000018e7983 */ /* 0x001ee80000300800 */
[----:B-1----:R-:W3:Y:S04]  /*cf70*/  LDL.LU R140, [R1+0x55cc] ;  /* 0x0055cc00018c7983 */ /* 0x002ee80000300800 */
[----:B--2---:R-:W2:Y:S04]  /*cf80*/  LDL.LU R138, [R1+0x55c8] ;  /* 0x0055c800018a7983 */ /* 0x004ea80000300800 */
[----:B------:R-:W2:Y:S04]  /*cf90*/  LDL.LU R136, [R1+0x545c] ;  /* 0x00545c0001887983 */ /* 0x000ea80000300800 */
        /* <DEDUP_REMOVED lines=9> */
[----:B------:R0:W-:Y:S04]  /*d030*/  STL [R1+0x53d0], R193 ;  /* 0x0053d0c101007387 */ /* 0x0001e80000100800 */
        /* <DEDUP_REMOVED lines=30> */
[----:B0-----:R-:W2:Y:S04]  /*d220*/  LDL.LU R193, [R1+0x53d0] ;  /* 0x0053d00001c17983 */ /* 0x001ea80000300800 */
[----:B-1----:R-:W2:Y:S04]  /*d230*/  LDL.LU.128 R188, [R1+0x53c0] ;  /* 0x0053c00001bc7983 */ /* 0x002ea80000300c00 */
[----:B------:R-:W2:Y:S04]  /*d240*/  LDL.LU.128 R184, [R1+0x53b0] ;  /* 0x0053b00001b87983 */ /* 0x000ea80000300c00 */
[----:B---3--:R0:W-:Y:S04]  /*d250*/  STL [R1+0x52a8], R90 ;  /* 0x0052a85a01007387 */ /* 0x0081e80000100800 */
[----:B------:R-:W3:Y:S04]  /*d260*/  LDL.LU.128 R180, [R1+0x53a0] ;  /* 0x0053a00001b47983 */ /* 0x000ee80000300c00 */
        /* <DEDUP_REMOVED lines=9> */
[----:B------:R-:W3:Y:S04]  /*d300*/  LDL.LU R130, [R1+0x52f8] ;  /* 0x0052f80001827983 */ /* 0x000ee80000300800 */
[----:B------:R-:W3:Y:S04]  /*d310*/  LDL.LU R128, [R1+0x52f4] ;  /* 0x0052f40001807983 */ /* 0x000ee80000300800 */
[----:B------:R-:W3:Y:S04]  /*d320*/  LDL.LU R122, [R1+0x52e8] ;  /* 0x0052e800017a7983 */ /* 0x000ee80000300800 */
[----:B------:R-:W3:Y:S04]  /*d330*/  LDL.LU R120, [R1+0x52e4] ;  /* 0x0052e40001787983 */ /* 0x000ee80000300800 */
        /* <DEDUP_REMOVED lines=17> */
[----:B------:R1:W-:Y:S04]  /*d450*/  STL [R1+0x528c], R76 ;  /* 0x00528c4c01007387 */ /* 0x0003e80000100800 */
[----:B0-----:R-:W4:Y:S04]  /*d460*/  LDL.LU R90, [R1+0x52a8] ;  /* 0x0052a800015a7983 */ /* 0x001f280000300800 */
[----:B------:R-:W4:Y:S04]  /*d470*/  LDL R214, [R1+0x308] ;  /* 0x0003080001d67983 */ /* 0x000f280000100800 */
[----:B------:R-:W4:Y:S04]  /*d480*/  LDL R216, [R1+0x30c] ;  /* 0x00030c0001d87983 */ /* 0x000f280000100800 */
[----:B-1----:R-:W4:Y:S04]  /*d490*/  LDL.LU R70, [R1+0x53d8] ;  /* 0x0053d80001467983 */ /* 0x002f280000300800 */
[----:B------:R-:W4:Y:S04]  /*d4a0*/  LDL.LU R68, [R1+0x53d4] ;  /* 0x0053d40001447983 */ /* 0x000f280000300800 */
[----:B------:R-:W4:Y:S04]  /*d4b0*/  LDL.LU R78, [R1+0x5290] ;  /* 0x00529000014e7983 */ /* 0x000f280000300800 */
[----:B------:R-:W4:Y:S01]  /*d4c0*/  LDL.LU R76, [R1+0x528c] ;  /* 0x00528c00014c7983 */ /* 0x000f220000300800 */
[----:B------:R-:W-:-:S02]  /*d4d0*/  IMAD.MOV.U32 R29, RZ, RZ, R69 ;  /* 0x000000ffff1d7224 */ /* 0x000fc400078e0045 */
[----:B------:R-:W-:Y:S01]  /*d4e0*/  IMAD.MOV.U32 R31, RZ, RZ, R71 ;  /* 0x000000ffff1f7224 */ /* 0x000fe200078e0047 */
[----:B------:R-:W-:Y:S01]  /*d4f0*/  STL [R1+0x2f0], R21 ;  /* 0x0002f01501007387 */ /* 0x000fe20000100800 */
[----:B------:R-:W-:Y:S02]  /*d500*/  IMAD.MOV.U32 R69, RZ, RZ, R125 ;  /* 0x000000ffff457224 */ /* 0x000fe400078e007d */
[----:B------:R-:W-:Y:S01]  /*d510*/  IMAD.MOV.U32 R71, RZ, RZ, R127 ;  /* 0x000000ffff477224 */ /* 0x000fe200078e007f */
[----:B------:R-:W-:Y:S04]  /*d520*/  STL [R1+0x2f4], R23 ;  /* 0x0002f41701007387 */ /* 0x000fe80000100800 */
[----:B------:R-:W-:Y:S04]  /*d530*/  STL [R1+0x2f8], R218 ;  /* 0x0002f8da01007387 */ /* 0x000fe80000100800 */
[----:B------:R-:W-:Y:S04]  /*d540*/  STL [R1+0x2fc], R220 ;  /* 0x0002fcdc01007387 */ /* 0x000fe80000100800 */
[----:B------:R-:W-:Y:S04]  /*d550*/  STL [R1+0x51a8], R126 ;  /* 0x0051a87e01007387 */ /* 0x000fe80000100800 */
[----:B------:R0:W-:Y:S04]  /*d560*/  STL [R1+0x51a4], R124 ;  /* 0x0051a47c01007387 */ /* 0x0001e80000100800 */
[----:B------:R1:W-:Y:S04]  /*d570*/  STL [R1+0x5538], R66 ;  /* 0x0055384201007387 */ /* 0x0003e80000100800 */
[----:B------:R1:W-:Y:S04]  /*d580*/  STL [R1+0x5534], R64 ;  /* 0x0055344001007387 */ /* 0x0003e80000100800 */
[----:B0-----:R-:W4:Y:S04]  /*d590*/  LDL.128 R124, [R1+0x2f0] ;  /* 0x0002f000017c7983 */ /* 0x001f280000100c00 */
[----:B------:R0:W-:Y:S04]  /*d5a0*/  STL [R1+0x5468], R142 ;  /* 0x0054688e01007387 */ /* 0x0001e80000100800 */
[----:B------:R0:W-:Y:S04]  /*d5b0*/  STL [R1+0x5464], R140 ;  /* 0x0054648c01007387 */ /* 0x0001e80000100800 */
        /* <DEDUP_REMOVED lines=11> */
[----:B------:R-:W-:Y:S04]  /*d670*/  STL [R1+0xcc8], R3 ;  /* 0x000cc80301007387 */ /* 0x000fe80000100800 */
[----:B------:R-:W-:Y:S04]  /*d680*/  STL [R1+0xccc], R2 ;  /* 0x000ccc0201007387 */ /* 0x000fe80000100800 */
[----:B-1----:R-:W4:Y:S04]  /*d690*/  LDL.LU R66, [R1+0x5538] ;  /* 0x0055380001427983 */ /* 0x002f280000300800 */
[----:B------:R-:W4:Y:S04]  /*d6a0*/  LDL.LU R64, [R1+0x5534] ;  /* 0x0055340001407983 */ /* 0x000f280000300800 */
[----:B0-----:R-:W4:Y:S04]  /*d6b0*/  LDL.LU R142, [R1+0x5468] ;  /* 0x00546800018e7983 */ /* 0x001f280000300800 */
[----:B------:R-:W4:Y:S04]  /*d6c0*/  LDL.LU R140, [R1+0x5464] ;  /* 0x00546400018c7983 */ /* 0x000f280000300800 */
        /* <DEDUP_REMOVED lines=11> */
[----:B------:R-:W-:Y:S04]  /*d780*/  STL [R1+0x5280], R193 ;  /* 0x005280c101007387 */ /* 0x000fe80000100800 */
[----:B------:R-:W-:Y:S04]  /*d790*/  STL.128 [R1+0x5270], R188 ;  /* 0x005270bc01007387 */ /* 0x000fe80000100c00 */
[----:B------:R-:W-:Y:S04]  /*d7a0*/  STL.128 [R1+0x5260], R184 ;  /* 0x005260b801007387 */ /* 0x000fe80000100c00 */
[----:B---3--:R-:W-:Y:S04]  /*d7b0*/  STL.128 [R1+0x5250], R180 ;  /* 0x005250b401007387 */ /* 0x008fe80000100c00 */
        /* <DEDUP_REMOVED lines=32> */
[----:B------:R3:W-:Y:S04]  /*d9c0*/  STL.128 [R1+0x50c0], R68 ;  /* 0x0050c04401007387 */ /* 0x0007e80000100c00 */
[----:B0-----:R-:W4:Y:S04]  /*d9d0*/  LDL.LU R78, [R1+0x5148] ;  /* 0x00514800014e7983 */ /* 0x001f280000300800 */
[----:B-1----:R-:W4:Y:S01]  /*d9e0*/  LDL.LU R76, [R1+0x5144] ;  /* 0x00514400014c7983 */ /* 0x002f220000300800 */
[----:B------:R-:W-:-:S02]  /*d9f0*/  IMAD.MOV.U32 R33, RZ, RZ, R73 ;  /* 0x000000ffff217224 */ /* 0x000fc400078e0049 */
[C---:B------:R-:W-:Y:S01]  /*da00*/  FMUL.FTZ R17, R2.reuse, R17 ;  /* 0x0000001102117220 */ /* 0x040fe20000410000 */
[----:B------:R-:W-:Y:S02]  /*da10*/  IMAD.MOV.U32 R35, RZ, RZ, R75 ;  /* 0x000000ffff237224 */ /* 0x000fe400078e004b */
[C---:B------:R-:W-:Y:S01]  /*da20*/  FMUL.FTZ R16, R2.reuse, R16 ;  /* 0x0000001002107220 */ /* 0x040fe20000410000 */
[C---:B------:R-:W-:Y:S01]  /*da30*/  FMUL.FTZ R11, R2.reuse, R11 ;  /* 0x0000000b020b7220 */ /* 0x040fe20000410000 */
[C---:B------:R-:W-:Y:S01]  /*da40*/  FMUL.FTZ R10, R2.reuse, R10 ;  /* 0x0000000a020a7220 */ /* 0x040fe20000410000 */
[C---:B------:R-:W-:Y:S01]  /*da50*/  FMUL.FTZ R9, R2.reuse, R9 ;  /* 0x0000000902097220 */ /* 0x040fe20000410000 */
[----:B---3--:R-:W3:Y:S01]  /*da60*/  LDL.128 R68, [R1+0x300] ;  /* 0x0003000001447983 */ /* 0x008ee20000100c00 */
[----:B------:R-:W-:Y:S01]  /*da70*/  FMUL.FTZ R8, R2, R8 ;  /* 0x0000000802087220 */ /* 0x000fe20000410000 */
[----:B------:R-:W-:Y:S02]  /*da80*/  IMAD.MOV.U32 R39, RZ, RZ, R79 ;  /* 0x000000ffff277224 */ /* 0x000fe400078e004f */
[----:B------:R-:W-:Y:S04]  /*da90*/  STL.64 [R1+0x3e8], R16 ;  /* 0x0003e81001007387 */ /* 0x000fe80000100a00 */
[----:B------:R-:W-:Y:S04]  /*daa0*/  STL.64 [R1+0x3f8], R10 ;  /* 0x0003f80a01007387 */ /* 0x000fe80000100a00 */
[----:B------:R-:W3:Y:S01]  /*dab0*/  LDL R206, [R1+0x310] ;  /* 0x0003100001ce7983 */ /* 0x000ee20000100800 */
[----:B------:R-:W-:-:S03]  /*dac0*/  IMAD.MOV.U32 R73, RZ, RZ, R125 ;  /* 0x000000ffff497224 */ /* 0x000fc600078e007d */
[----:B------:R-:W3:Y:S01]  /*dad0*/  LDL R200, [R1+0x31c] ;  /* 0x00031c0001c87983 */ /* 0x000ee20000100800 */
[----:B------:R-:W-:-:S03]  /*dae0*/  IMAD.MOV.U32 R75, RZ, RZ, R127 ;  /* 0x000000ffff4b7224 */ /* 0x000fc600078e007f */
[----:B------:R-:W-:Y:S04]  /*daf0*/  STL.64 [R1+0x408], R8 ;  /* 0x0004080801007387 */ /* 0x000fe80000100a00 */
        /* <DEDUP_REMOVED lines=14> */
[----:B------:R-:W3:Y:S04]  /*dbe0*/  LDL.LU R106, [R1+0x5180] ;  /* 0x00518000016a7983 */ /* 0x000ee80000300800 */
[----:B------:R-:W3:Y:S04]  /*dbf0*/  LDL.LU R104, [R1+0x517c] ;  /* 0x00517c0001687983 */ /* 0x000ee80000300800 */
[----:B------:R-:W3:Y:S04]  /*dc00*/  LDL.LU R102, [R1+0x5178] ;  /* 0x0051780001667983 */ /* 0x000ee80000300800 */
[----:B------:R-:W3:Y:S04]  /*dc10*/  LDL.LU R100, [R1+0x5174] ;  /* 0x0051740001647983 */ /* 0x000ee80000300800 */
[----:B------:R-:W3:Y:S04]  /*dc20*/  LDL.LU R98, [R1+0x5170] ;  /* 0x0051700001627983 */ /* 0x000ee80000300800 */
[----:B------:R-:W3:Y:S04]  /*dc30*/  LDL.LU R96, [R1+0x516c] ;  /* 0x00516c0001607983 */ /* 0x000ee80000300800 */
[----:B------:R-:W3:Y:S04]  /*dc40*/  LDL.LU R94, [R1+0x5168] ;  /* 0x00516800015e7983 */ /* 0x000ee80000300800 */
[----:B------:R-:W3:Y:S04]  /*dc50*/  LDL.LU R92, [R1+0x5164] ;  /* 0x00516400015c7983 */ /* 0x000ee80000300800 */
[----:B--2---:R0:W-:Y:S04]  /*dc60*/  STL [R1+0x515c], R88 ;  /* 0x00515c5801007387 */ /* 0x0041e80000100800 */
[----:B------:R1:W-:Y:S04]  /*dc70*/  STL [R1+0x5158], R86 ;  /* 0x0051585601007387 */ /* 0x0003e80000100800 */
[----:B------:R2:W-:Y:S04]  /*dc80*/  STL [R1+0x5154], R84 ;  /* 0x0051545401007387 */ /* 0x0005e80000100800 */
[----:B------:R2:W-:Y:S04]  /*dc90*/  STL [R1+0x5150], R82 ;  /* 0x0051505201007387 */ /* 0x0005e80000100800 */
[----:B------:R2:W-:Y:S04]  /*dca0*/  STL [R1+0x514c], R80 ;  /* 0x00514c5001007387 */ /* 0x0005e80000100800 */
[----:B------:R-:W3:Y:S04]  /*dcb0*/  LDL.LU R90, [R1+0x5160] ;  /* 0x00516000015a7983 */ /* 0x000ee80000300800 */
[----:B------:R2:W-:Y:S04]  /*dcc0*/  STL.128 [R1+0x50d0], R72 ;  /* 0x0050d04801007387 */ /* 0x0005e80000100c00 */
[----:B0-----:R-:W3:Y:S04]  /*dcd0*/  LDL.LU R88, [R1+0x515c] ;  /* 0x00515c0001587983 */ /* 0x001ee80000300800 */
[----:B-1----:R-:W3:Y:S04]  /*dce0*/  LDL.LU R86, [R1+0x5158] ;  /* 0x0051580001567983 */ /* 0x002ee80000300800 */
[----:B--2---:R-:W2:Y:S04]  /*dcf0*/  LDL.LU R84, [R1+0x5154] ;  /* 0x0051540001547983 */ /* 0x004ea80000300800 */
[----:B------:R-:W2:Y:S04]  /*dd00*/  LDL.LU R82, [R1+0x5150] ;  /* 0x0051500001527983 */ /* 0x000ea80000300800 */
[----:B------:R-:W2:Y:S04]  /*dd10*/  LDL.LU R80, [R1+0x514c] ;  /* 0x00514c0001507983 */ /* 0x000ea80000300800 */
[----:B------:R-:W2:Y:S04]  /*dd20*/  LDL.LU.128 R72, [R1+0x50d0] ;  /* 0x0050d00001487983 */ /* 0x000ea80000300c00 */
[----:B------:R-:W2:Y:S04]  /*dd30*/  LDL R32, [R1+0x410] ;  /* 0x0004100001207983 */ /* 0x000ea80000100800 */
[----:B------:R-:W2:Y:S01]  /*dd40*/  LDL R34, [R1+0x414] ;  /* 0x0004140001227983 */ /* 0x000ea20000100800 */
[C---:B------:R-:W-:Y:S01]  /*dd50*/  FMUL.FTZ R5, R2.reuse, R5 ;  /* 0x0000000502057220 */ /* 0x040fe20000410000 */
[C---:B------:R-:W-:Y:S01]  /*dd60*/  FMUL.FTZ R7, R2.reuse, R7 ;  /* 0x0000000702077220 */ /* 0x040fe20000410000 */
[C---:B------:R-:W-:Y:S01]  /*dd70*/  FMUL.FTZ R6, R2.reuse, R6 ;  /* 0x0000000602067220 */ /* 0x040fe20000410000 */
[----:B------:R-:W-:Y:S01]  /*dd80*/  FMUL.FTZ R4, R2, R4 ;  /* 0x0000000402047220 */ /* 0x000fe20000410000 */
[----:B------:R-:W-:Y:S01]  /*dd90*/  IMAD.MOV.U32 R37, RZ, RZ, R77 ;  /* 0x000000ffff257224 */ /* 0x000fe200078e004d */
[----:B------:R-:W2:Y:S01]  /*dda0*/  LDL R202, [R1+0x320] ;  /* 0x0003200001ca7983 */ /* 0x000ea20000100800 */
[----:B------:R-:W-:-:S02]  /*ddb0*/  IMAD.MOV.U32 R41, RZ, RZ, R81 ;  /* 0x000000ffff297224 */ /* 0x000fc400078e0051 */
[----:B------:R-:W-:Y:S01]  /*ddc0*/  IMAD.MOV.U32 R43, RZ, RZ, R83 ;  /* 0x000000ffff2b7224 */ /* 0x000fe200078e0053 */
[----:B------:R-:W2:Y:S01]  /*ddd0*/  LDL R28, [R1+0x420] ;  /* 0x00042000011c7983 */ /* 0x000ea20000100800 */
[----:B------:R-:W-:Y:S02]  /*dde0*/  IMAD.MOV.U32 R45, RZ, RZ, R85 ;  /* 0x000000ffff2d7224 */ /* 0x000fe400078e0055 */
[----:B------:R-:W-:Y:S01]  /*ddf0*/  IMAD.MOV.U32 R47, RZ, RZ, R87 ;  /* 0x000000ffff2f7224 */ /* 0x000fe200078e0057 */
[----:B------:R-:W2:Y:S01]  /*de00*/  LDL.LU R112, [R1+0x518c] ;  /* 0x00518c0001707983 */ /* 0x000ea20000300800 */
[----:B------:R-:W-:Y:S02]  /*de10*/  IMAD.MOV.U32 R49, RZ, RZ, R89 ;  /* 0x000000ffff317224 */ /* 0x000fe400078e0059 */
[----:B------:R-:W-:Y:S01]  /*de20*/  IMAD.MOV.U32 R51, RZ, RZ, R91 ;  /* 0x000000ffff337224 */ /* 0x000fe200078e005b */
[----:B------:R-:W2:Y:S01]  /*de30*/  LDL.LU R110, [R1+0x5188] ;  /* 0x00518800016e7983 */ /* 0x000ea20000300800 */
[----:B------:R-:W-:-:S02]  /*de40*/  IMAD.MOV.U32 R53, RZ, RZ, R93 ;  /* 0x000000ffff357224 */ /* 0x000fc400078e005d */
[----:B------:R-:W-:Y:S01]  /*de50*/  IMAD.MOV.U32 R55, RZ, RZ, R95 ;  /* 0x000000ffff377224 */ /* 0x000fe200078e005f */
[----:B------:R-:W2:Y:S01]  /*de60*/  LDL.LU R108, [R1+0x5184] ;  /* 0x00518400016c7983 */ /* 0x000ea20000300800 */
[----:B------:R-:W-:Y:S02]  /*de70*/  IMAD.MOV.U32 R57, RZ, RZ, R97 ;  /* 0x000000ffff397224 */ /* 0x000fe400078e0061 */
[----:B------:R-:W-:Y:S01]  /*de80*/  IMAD.MOV.U32 R59, RZ, RZ, R99 ;  /* 0x000000ffff3b7224 */ /* 0x000fe200078e0063 */
[----:B------:R-:W2:Y:S01]  /*de90*/  LDL R204, [R1+0x324] ;  /* 0x0003240001cc7983 */ /* 0x000ea20000100800 */
[----:B------:R-:W-:Y:S02]  /*dea0*/  IMAD.MOV.U32 R61, RZ, RZ, R101 ;  /* 0x000000ffff3d7224 */ /* 0x000fe400078e0065 */
[----:B------:R-:W-:Y:S01]  /*deb0*/  IMAD.MOV.U32 R63, RZ, RZ, R103 ;  /* 0x000000ffff3f7224 */ /* 0x000fe200078e0067 */
[----:B------:R-:W2:Y:S01]  /*dec0*/  LDL R192, [R1+0x328] ;  /* 0x0003280001c07983 */ /* 0x000ea20000100800 */
[----:B------:R-:W-:-:S02]  /*ded0*/  IMAD.MOV.U32 R65, RZ, RZ, R109 ;  /* 0x000000ffff417224 */ /* 0x000fc400078e006d */
[----:B------:R-:W-:Y:S01]  /*dee0*/  IMAD.MOV.U32 R67, RZ, RZ, R111 ;  /* 0x000000ffff437224 */ /* 0x000fe200078e006f */
[----:B------:R-:W2:Y:S04]  /*def0*/  LDL R194, [R1+0x32c] ;  /* 0x00032c0001c27983 */ /* 0x000ea80000100800 */
[----:B------:R-:W-:Y:S04]  /*df00*/  STL.64 [R1+0x5000], R12 ;  /* 0x0050000c01007387 */ /* 0x000fe80000100a00 */
[----:B------:R-:W2:Y:S04]  /*df10*/  LDL R198, [R1+0x330] ;  /* 0x0003300001c67983 */ /* 0x000ea80000100800 */
[----:B------:R-:W2:Y:S04]  /*df20*/  LDL.LU R118, [R1+0x5198] ;  /* 0x0051980001767983 */ /* 0x000ea80000300800 */
[----:B------:R-:W2:Y:S04]  /*df30*/  LDL.LU R116, [R1+0x5194] ;  /* 0x0051940001747983 */ /* 0x000ea80000300800 */
[----:B------:R-:W2:Y:S01]  /*df40*/  LDL.LU R114, [R1+0x5190] ;  /* 0x0051900001727983 */ /* 0x000ea20000300800 */
[----:B------:R-:W-:-:S03]  /*df50*/  IMAD.MOV.U32 R207, RZ, RZ, R124 ;  /* 0x000000ffffcf7224 */ /* 0x000fc600078e007c */
[----:B------:R-:W2:Y:S04]  /*df60*/  LDL.LU R122, [R1+0x51a0] ;  /* 0x0051a000017a7983 */ /* 0x000ea80000300800 */
[----:B------:R-:W2:Y:S04]  /*df70*/  LDL.LU R120, [R1+0x519c] ;  /* 0x00519c0001787983 */ /* 0x000ea80000300800 */
[----:B------:R-:W2:Y:S04]  /*df80*/  LDL.LU R193, [R1+0x5280] ;  /* 0x0052800001c17983 */ /* 0x000ea80000300800 */
[----:B------:R-:W2:Y:S04]  /*df90*/  LDL.LU.128 R188, [R1+0x5270] ;  /* 0x0052700001bc7983 */ /* 0x000ea80000300c00 */
        /* <DEDUP_REMOVED lines=11> */
[----:B------:R-:W2:Y:S04]  /*e050*/  LDL.LU R130, [R1+0x51b0] ;  /* 0x0051b00001827983 */ /* 0x000ea80000300800 */
[----:B----4-:R0:W-:Y:S04]  /*e060*/  STL [R1+0x50e4], R78 ;  /* 0x0050e44e01007387 */ /* 0x0101e80000100800 */
[----:B------:R1:W-:Y:S04]  /*e070*/  STL [R1+0x50e0], R76 ;  /* 0x0050e04c01007387 */ /* 0x0003e80000100800 */
[----:B------:R-:W4:Y:S04]  /*e080*/  LDL R30, [R1+0x40c] ;  /* 0x00040c00011e7983 */ /* 0x000f280000100800 */
[----:B---3--:R-:W-:Y:S04]  /*e090*/  STL.64 [R1+0x518], R70 ;  /* 0x0005184601007387 */ /* 0x008fe80000100a00 */
[----:B0-----:R-:W3:Y:S04]  /*e0a0*/  LDL.LU R78, [R1+0x50e4] ;  /* 0x0050e400014e7983 */ /* 0x001ee80000300800 */
[----:B-1----:R-:W3:Y:S04]  /*e0b0*/  LDL.LU R76, [R1+0x50e0] ;  /* 0x0050e000014c7983 */ /* 0x002ee80000300800 */
[----:B------:R-:W3:Y:S01]  /*e0c0*/  LDL.LU R79, [R1+0x51c] ;  /* 0x00051c00014f7983 */ /* 0x000ee20000300800 */
[----:B------:R-:W-:-:S02]  /*e0d0*/  IMAD.MOV.U32 R77, RZ, RZ, R69 ;  /* 0x000000ffff4d7224 */ /* 0x000fc400078e0045 */
[----:B------:R-:W-:Y:S01]  /*e0e0*/  IMAD.MOV.U32 R205, RZ, RZ, R68 ;  /* 0x000000ffffcd7224 */ /* 0x000fe200078e0044 */
[----:B------:R-:W-:Y:S04]  /*e0f0*/  STL.64 [R1+0x418], R6 ;  /* 0x0004180601007387 */ /* 0x000fe80000100a00 */
        /* <DEDUP_REMOVED lines=8> */
[----:B------:R-:W3:Y:S04]  /*e180*/  LDL.64 R16, [R1+0x88] ;  /* 0x0000880001107983 */ /* 0x000ee80000100a00 */
[----:B0-----:R-:W3:Y:S04]  /*e190*/  LDL.128 R4, [R1+0x230] ;  /* 0x0002300001047983 */ /* 0x001ee80000100c00 */
[----:B------:R-:W-:Y:S04]  /*e1a0*/  STL [R1+0x310], R206 ;  /* 0x000310ce01007387 */ /* 0x000fe80000100800 */
[----:B------:R-:W-:Y:S04]  /*e1b0*/  STL [R1+0x31c], R200 ;  /* 0x00031cc801007387 */ /* 0x000fe80000100800 */
[----:B------:R-:W-:Y:S04]  /*e1c0*/  STL.128 [R1+0x50b0], R64 ;  /* 0x0050b04001007387 */ /* 0x000fe80000100c00 */
[----:B------:R-:W-:Y:S04]  /*e1d0*/  STL.128 [R1+0x50a0], R60 ;  /* 0x0050a03c01007387 */ /* 0x000fe80000100c00 */
[----:B------:R-:W-:Y:S04]  /*e1e0*/  STL.128 [R1+0x5090], R56 ;  /* 0x0050903801007387 */ /* 0x000fe80000100c00 */
        /* <DEDUP_REMOVED lines=8> */
[----:B------:R-:W-:Y:S04]  /*e270*/  STL.128 [R1+0x5080], R52 ;  /* 0x0050803401007387 */ /* 0x000fe80000100c00 */
[----:B------:R-:W-:Y:S04]  /*e280*/  STL.128 [R1+0x5070], R48 ;  /* 0x0050703001007387 */ /* 0x000fe80000100c00 */
[----:B------:R-:W-:Y:S04]  /*e290*/  STL.128 [R1+0x5060], R44 ;  /* 0x0050602c01007387 */ /* 0x000fe80000100c00 */
[----:B------:R-:W-:Y:S04]  /*e2a0*/  STL.128 [R1+0x5050], R40 ;  /* 0x0050502801007387 */ /* 0x000fe80000100c00 */
[----:B------:R-:W-:Y:S04]  /*e2b0*/  STL.128 [R1+0x5040], R36 ;  /* 0x0050402401007387 */ /* 0x000fe80000100c00 */
[----:B------:R1:W-:Y:S04]  /*e2c0*/  STL [R1+0x50fc], R90 ;  /* 0x0050fc5a01007387 */ /* 0x0003e80000100800 */
[----:B0-----:R-:W3:Y:S04]  /*e2d0*/  LDL.LU R106, [R1+0x511c] ;  /* 0x00511c00016a7983 */ /* 0x001ee80000300800 */
[----:B------:R0:W-:Y:S04]  /*e2e0*/  STL [R1+0x50f8], R88 ;  /* 0x0050f85801007387 */ /* 0x0001e80000100800 */
[----:B------:R0:W-:Y:S04]  /*e2f0*/  STL [R1+0x50f4], R86 ;  /* 0x0050f45601007387 */ /* 0x0001e80000100800 */
[----:B--2---:R2:W-:Y:S04]  /*e300*/  STL [R1+0x50f0], R84 ;  /* 0x0050f05401007387 */ /* 0x0045e80000100800 */
[----:B------:R2:W-:Y:S04]  /*e310*/  STL [R1+0x50ec], R82 ;  /* 0x0050ec5201007387 */ /* 0x0005e80000100800 */
[----:B------:R2:W-:Y:S04]  /*e320*/  STL [R1+0x50e8], R80 ;  /* 0x0050e85001007387 */ /* 0x0005e80000100800 */
[----:B------:R2:W-:Y:S04]  /*e330*/  STL.128 [R1+0x4f70], R72 ;  /* 0x004f704801007387 */ /* 0x0005e80000100c00 */
[----:B-1----:R-:W3:Y:S04]  /*e340*/  LDL.LU R104, [R1+0x5118] ;  /* 0x0051180001687983 */ /* 0x002ee80000300800 */
[----:B------:R1:W-:Y:S04]  /*e350*/  STL.128 [R1+0x5030], R32 ;  /* 0x0050302001007387 */ /* 0x0003e80000100c00 */
[----:B------:R-:W3:Y:S04]  /*e360*/  LDL.LU R102, [R1+0x5114] ;  /* 0x0051140001667983 */ /* 0x000ee80000300800 */
[----:B------:R-:W3:Y:S04]  /*e370*/  LDL.LU R100, [R1+0x5110] ;  /* 0x0051100001647983 */ /* 0x000ee80000300800 */
[----:B------:R-:W3:Y:S04]  /*e380*/  LDL.LU R98, [R1+0x510c] ;  /* 0x00510c0001627983 */ /* 0x000ee80000300800 */
[----:B------:R-:W3:Y:S04]  /*e390*/  LDL.LU R96, [R1+0x5108] ;  /* 0x0051080001607983 */ /* 0x000ee80000300800 */
[----:B------:R-:W3:Y:S04]  /*e3a0*/  LDL.LU R94, [R1+0x5104] ;  /* 0x00510400015e7983 */ /* 0x000ee80000300800 */
[----:B------:R-:W3:Y:S04]  /*e3b0*/  LDL.LU R92, [R1+0x5100] ;  /* 0x00510000015c7983 */ /* 0x000ee80000300800 */
[----:B------:R-:W3:Y:S04]  /*e3c0*/  LDL.LU R90, [R1+0x50fc] ;  /* 0x0050fc00015a7983 */ /* 0x000ee80000300800 */
[----:B0-----:R-:W3:Y:S04]  /*e3d0*/  LDL.LU R88, [R1+0x50f8] ;  /* 0x0050f80001587983 */ /* 0x001ee80000300800 */
[----:B------:R-:W3:Y:S04]  /*e3e0*/  LDL.LU R86, [R1+0x50f4] ;  /* 0x0050f40001567983 */ /* 0x000ee80000300800 */
[----:B--2---:R-:W2:Y:S04]  /*e3f0*/  LDL.LU R84, [R1+0x50f0] ;  /* 0x0050f00001547983 */ /* 0x004ea80000300800 */
        /* <DEDUP_REMOVED lines=11> */
[----:B------:R-:W2:Y:S04]  /*e4b0*/  LDL.128 R72, [R1+0x310] ;  /* 0x0003100001487983 */ /* 0x000ea80000100c00 */
[----:B-1----:R-:W2:Y:S04]  /*e4c0*/  LDL.LU.128 R32, [R1+0x5030] ;  /* 0x0050300001207983 */ /* 0x002ea80000300c00 */
[----:B------:R-:W-:Y:S04]  /*e4d0*/  STL [R1+0x320], R202 ;  /* 0x000320ca01007387 */ /* 0x000fe80000100800 */
[----:B------:R0:W-:Y:S04]  /*e4e0*/  STL [R1+0x5128], R112 ;  /* 0x0051287001007387 */ /* 0x0001e80000100800 */
[----:B------:R1:W-:Y:S04]  /*e4f0*/  STL [R1+0x5124], R110 ;  /* 0x0051246e01007387 */ /* 0x0003e80000100800 */
[----:B------:R1:W-:Y:S04]  /*e500*/  STL [R1+0x5120], R108 ;  /* 0x0051206c01007387 */ /* 0x0003e80000100800 */
[----:B------:R-:W-:Y:S04]  /*e510*/  STL [R1+0x324], R204 ;  /* 0x000324cc01007387 */ /* 0x000fe80000100800 */
[----:B------:R-:W-:Y:S04]  /*e520*/  STL [R1+0x328], R192 ;  /* 0x000328c001007387 */ /* 0x000fe80000100800 */
[----:B------:R-:W-:Y:S04]  /*e530*/  STL [R1+0x32c], R194 ;  /* 0x00032cc201007387 */ /* 0x000fe80000100800 */
[----:B0-----:R-:W2:Y:S04]  /*e540*/  LDL.LU R112, [R1+0x5128] ;  /* 0x0051280001707983 */ /* 0x001ea80000300800 */
[----:B----4-:R0:W-:Y:S04]  /*e550*/  STL.128 [R1+0x5020], R28 ;  /* 0x0050201c01007387 */ /* 0x0101e80000100c00 */
[----:B-1----:R-:W4:Y:S04]  /*e560*/  LDL.LU R110, [R1+0x5124] ;  /* 0x00512400016e7983 */ /* 0x002f280000300800 */
[----:B------:R-:W4:Y:S04]  /*e570*/  LDL.LU R108, [R1+0x5120] ;  /* 0x00512000016c7983 */ /* 0x000f280000300800 */
[----:B------:R-:W4:Y:S04]  /*e580*/  LDL.LU.64 R12, [R1+0x5000] ;  /* 0x00500000010c7983 */ /* 0x000f280000300a00 */
[----:B---3--:R1:W-:Y:S04]  /*e590*/  STL.128 [R1+0x4f80], R76 ;  /* 0x004f804c01007387 */ /* 0x0083e80000100c00 */
[----:B0-----:R-:W3:Y:S04]  /*e5a0*/  LDL.LU.128 R28, [R1+0x5020] ;  /* 0x00502000011c7983 */ /* 0x001ee80000300c00 */
[----:B------:R-:W-:Y:S04]  /*e5b0*/  STL [R1+0x330], R198 ;  /* 0x000330c601007387 */ /* 0x000fe80000100800 */
[----:B------:R-:W-:Y:S04]  /*e5c0*/  STL [R1+0x5018], R24 ;  /* 0x0050181801007387 */ /* 0x000fe80000100800 */
[----:B-1----:R-:W4:Y:S04]  /*e5d0*/  LDL.LU.128 R76, [R1+0x4f80] ;  /* 0x004f8000014c7983 */ /* 0x002f280000300c00 */
[----:B------:R0:W-:Y:S04]  /*e5e0*/  STL [R1+0x501c], R26 ;  /* 0x00501c1a01007387 */ /* 0x0001e80000100800 */
[----:B------:R-:W-:Y:S04]  /*e5f0*/  STL [R1+0x5010], R20 ;  /* 0x0050101401007387 */ /* 0x000fe80000100800 */
[----:B------:R1:W-:Y:S04]  /*e600*/  STL [R1+0x5014], R22 ;  /* 0x0050141601007387 */ /* 0x0003e80000100800 */
[----:B------:R-:W-:Y:S04]  /*e610*/  STL [R1+0x4ff8], R10 ;  /* 0x004ff80a01007387 */ /* 0x000fe80000100800 */
[----:B------:R-:W-:Y:S04]  /*e620*/  STL.64 [R1+0x4ff0], R8 ;  /* 0x004ff00801007387 */ /* 0x000fe80000100a00 */
[----:B------:R1:W-:Y:S04]  /*e630*/  STL.64 [R1+0x5008], R16 ;  /* 0x0050081001007387 */ /* 0x0003e80000100a00 */
[----:B------:R1:W-:Y:S04]  /*e640*/  STL.128 [R1+0x4fe0], R4 ;  /* 0x004fe00401007387 */ /* 0x0003e80000100c00 */
[----:B0-----:R-:W3:Y:S04]  /*e650*/  LDL.LU R26, [R1+0x501c] ;  /* 0x00501c00011a7983 */ /* 0x001ee80000300800 */
[----:B------:R-:W3:Y:S04]  /*e660*/  LDL.LU R24, [R1+0x5018] ;  /* 0x0050180001187983 */ /* 0x000ee80000300800 */
[----:B-1----:R-:W3:Y:S04]  /*e670*/  LDL.LU R22, [R1+0x5014] ;  /* 0x0050140001167983 */ /* 0x002ee80000300800 */
[----:B------:R-:W3:Y:S04]  /*e680*/  LDL.LU R20, [R1+0x5010] ;  /* 0x0050100001147983 */ /* 0x000ee80000300800 */
[----:B------:R-:W3:Y:S04]  /*e690*/  LDL.LU.64 R16, [R1+0x5008] ;  /* 0x0050080001107983 */ /* 0x000ee80000300a00 */
[----:B------:R-:W3:Y:S04]  /*e6a0*/  LDL.LU R10, [R1+0x4ff8] ;  /* 0x004ff800010a7983 */ /* 0x000ee80000300800 */
[----:B------:R-:W3:Y:S04]  /*e6b0*/  LDL.LU.64 R8, [R1+0x4ff0] ;  /* 0x004ff00001087983 */ /* 0x000ee80000300a00 */
[----:B------:R-:W3:Y:S04]  /*e6c0*/  LDL.LU.128 R4, [R1+0x4fe0] ;  /* 0x004fe00001047983 */ /* 0x000ee80000300c00 */
[----:B------:R0:W-:Y:S04]  /*e6d0*/  STL [R1+0x5134], R118 ;  /* 0x0051347601007387 */ /* 0x0001e80000100800 */
[----:B------:R1:W-:Y:S04]  /*e6e0*/  STL [R1+0x5130], R116 ;  /* 0x0051307401007387 */ /* 0x0003e80000100800 */
[----:B------:R1:W-:Y:S04]  /*e6f0*/  STL [R1+0x512c], R114 ;  /* 0x00512c7201007387 */ /* 0x0003e80000100800 */
[----:B------:R-:W3:Y:S04]  /*e700*/  LDL.LU R124, [R1+0x51a4] ;  /* 0x0051a400017c7983 */ /* 0x000ee80000300800 */
[----:B0-----:R-:W3:Y:S04]  /*e710*/  LDL.LU R118, [R1+0x5134] ;  /* 0x0051340001767983 */ /* 0x001ee80000300800 */
[----:B-1----:R-:W3:Y:S04]  /*e720*/  LDL.LU R116, [R1+0x5130] ;  /* 0x0051300001747983 */ /* 0x002ee80000300800 */
[----:B------:R-:W3:Y:S01]  /*e730*/  LDL.LU R114, [R1+0x512c] ;  /* 0x00512c0001727983 */ /* 0x000ee20000300800 */
[----:B------:R-:W-:-:S03]  /*e740*/  IMAD.MOV.U32 R206, RZ, RZ, R126 ;  /* 0x000000ffffce7224 */ /* 0x000fc600078e007e */
[----:B------:R0:W-:Y:S04]  /*e750*/  STL [R1+0x513c], R122 ;  /* 0x00513c7a01007387 */ /* 0x0001e80000100800 */
[----:B------:R1:W-:Y:S04]  /*e760*/  STL [R1+0x5138], R120 ;  /* 0x0051387801007387 */ /* 0x0003e80000100800 */
[----:B------:R-:W3:Y:S04]  /*e770*/  LDL.LU R128, [R1+0x51ac] ;  /* 0x0051ac0001807983 */ /* 0x000ee80000300800 */
[----:B------:R-:W3:Y:S04]  /*e780*/  LDL.LU R126, [R1+0x51a8] ;  /* 0x0051a800017e7983 */ /* 0x000ee80000300800 */
[----:B------:R1:W-:Y:S04]  /*e790*/  STL [R1+0x4fc4], R106 ;  /* 0x004fc46a01007387 */ /* 0x0003e80000100800 */
[----:B0-----:R-:W3:Y:S04]  /*e7a0*/  LDL.LU R122, [R1+0x513c] ;  /* 0x00513c00017a7983 */ /* 0x001ee80000300800 */
[----:B-1----:R-:W3:Y:S04]  /*e7b0*/  LDL.LU R120, [R1+0x5138] ;  /* 0x0051380001787983 */ /* 0x002ee80000300800 */
[----:B------:R-:W3:Y:S04]  /*e7c0*/  LDL.LU R106, [R1+0x4fc4] ;  /* 0x004fc400016a7983 */ /* 0x000ee80000300800 */
[----:B------:R-:W3:Y:S04]  /*e7d0*/  LDL.LU R204, [R1+0x518] ;  /* 0x0005180001cc7983 */ /* 0x000ee80000300800 */
        /* <DEDUP_REMOVED lines=21> */
[----:B------:R-:W-:Y:S01]  /*e930*/  STL.128 [R1+0x4ee0], R36 ;  /* 0x004ee02401007387 */ /* 0x000fe20000100c00 */
[----:B------:R-:W-:-:S03]  /*e940*/  IMAD.MOV.U32 R202, RZ, RZ, R72 ;  /* 0x000000ffffca7224 */ /* 0x000fc600078e0048 */
[----:B------:R2:W-:Y:S01]  /*e950*/  STL.64 [R1+0x528], R74 ;  /* 0x0005284a01007387 */ /* 0x0005e20000100a00 */
[----:B------:R-:W-:-:S03]  /*e960*/  IMAD.MOV.U32 R81, RZ, RZ, R73 ;  /* 0x000000ffff517224 */ /* 0x000fc600078e0049 */
[----:B------:R-:W-:Y:S04]  /*e970*/  STL.128 [R1+0x4ed0], R32 ;  /* 0x004ed02001007387 */ /* 0x000fe80000100c00 */
[----:B0-----:R-:W3:Y:S04]  /*e980*/  LDL.LU R104, [R1+0x4fc0] ;  /* 0x004fc00001687983 */ /* 0x001ee80000300800 */
[----:B-1----:R-:W3:Y:S04]  /*e990*/  LDL.LU R102, [R1+0x4fbc] ;  /* 0x004fbc0001667983 */ /* 0x002ee80000300800 */
        /* <DEDUP_REMOVED lines=8> */
[----:B--2---:R-:W2:Y:S04]  /*ea20*/  LDL.LU R84, [R1+0x4f98] ;  /* 0x004f980001547983 */ /* 0x004ea80000300800 */
[----:B------:R-:W2:Y:S04]  /*ea30*/  LDL.LU R82, [R1+0x4f94] ;  /* 0x004f940001527983 */ /* 0x000ea80000300800 */
[----:B------:R-:W2:Y:S04]  /*ea40*/  LDL.LU R80, [R1+0x4f90] ;  /* 0x004f900001507983 */ /* 0x000ea80000300800 */
[----:B------:R-:W2:Y:S04]  /*ea50*/  LDL.LU.128 R72, [R1+0x4f70] ;  /* 0x004f700001487983 */ /* 0x000ea80000300c00 */
[----:B------:R-:W2:Y:S04]  /*ea60*/  LDL.LU.128 R68, [R1+0x4f60] ;  /* 0x004f600001447983 */ /* 0x000ea80000300c00 */
[----:B------:R-:W2:Y:S04]  /*ea70*/  LDL.LU.128 R64, [R1+0x4f50] ;  /* 0x004f500001407983 */ /* 0x000ea80000300c00 */
[----:B----4-:R0:W-:Y:S04]  /*ea80*/  STL.128 [R1+0x4e20], R76 ;  /* 0x004e204c01007387 */ /* 0x0101e80000100c00 */
[----:B------:R-:W4:Y:S04]  /*ea90*/  LDL.LU.128 R60, [R1+0x4f40] ;  /* 0x004f4000013c7983 */ /* 0x000f280000300c00 */
[----:B------:R-:W4:Y:S04]  /*eaa0*/  LDL.LU.128 R56, [R1+0x4f30] ;  /* 0x004f300001387983 */ /* 0x000f280000300c00 */
[----:B------:R-:W4:Y:S04]  /*eab0*/  LDL.LU.128 R52, [R1+0x4f20] ;  /* 0x004f200001347983 */ /* 0x000f280000300c00 */
[----:B------:R-:W4:Y:S04]  /*eac0*/  LDL.LU.128 R48, [R1+0x4f10] ;  /* 0x004f100001307983 */ /* 0x000f280000300c00 */
[----:B------:R-:W4:Y:S04]  /*ead0*/  LDL.LU.128 R44, [R1+0x4f00] ;  /* 0x004f0000012c7983 */ /* 0x000f280000300c00 */
[----:B------:R-:W4:Y:S04]  /*eae0*/  LDL.LU.128 R40, [R1+0x4ef0] ;  /* 0x004ef00001287983 */ /* 0x000f280000300c00 */
[----:B------:R-:W4:Y:S04]  /*eaf0*/  LDL.LU.128 R36, [R1+0x4ee0] ;  /* 0x004ee00001247983 */ /* 0x000f280000300c00 */
[----:B------:R-:W4:Y:S04]  /*eb00*/  LDL.LU R83, [R1+0x52c] ;  /* 0x00052c0001537983 */ /* 0x000f280000300800 */
[----:B0-----:R-:W4:Y:S04]  /*eb10*/  LDL.128 R76, [R1+0x320] ;  /* 0x00032000014c7983 */ /* 0x001f280000100c00 */
[----:B------:R-:W4:Y:S04]  /*eb20*/  LDL.LU.128 R32, [R1+0x4ed0] ;  /* 0x004ed00001207983 */ /* 0x000f280000300c00 */
[----:B------:R0:W-:Y:S04]  /*eb30*/  STL [R1+0x4fd0], R112 ;  /* 0x004fd07001007387 */ /* 0x0001e80000100800 */
[----:B------:R1:W-:Y:S04]  /*eb40*/  STL [R1+0x4fcc], R110 ;  /* 0x004fcc6e01007387 */ /* 0x0003e80000100800 */
[----:B------:R1:W-:Y:S04]  /*eb50*/  STL [R1+0x4fc8], R108 ;  /* 0x004fc86c01007387 */ /* 0x0003e80000100800 */
[----:B---3--:R3:W-:Y:S04]  /*eb60*/  STL.128 [R1+0x4ec0], R28 ;  /* 0x004ec01c01007387 */ /* 0x0087e80000100c00 */
[----:B------:R3:W-:Y:S04]  /*eb70*/  STL [R1+0x4ebc], R26 ;  /* 0x004ebc1a01007387 */ /* 0x0007e80000100800 */
[----:B------:R3:W-:Y:S04]  /*eb80*/  STL [R1+0x4eb8], R24 ;  /* 0x004eb81801007387 */ /* 0x0007e80000100800 */
[----:B------:R3:W-:Y:S04]  /*eb90*/  STL [R1+0x4eb4], R22 ;  /* 0x004eb41601007387 */ /* 0x0007e80000100800 */
[----:B------:R3:W-:Y:S04]  /*eba0*/  STL [R1+0x4eb0], R20 ;  /* 0x004eb01401007387 */ /* 0x0007e80000100800 */
[----:B------:R3:W-:Y:S04]  /*ebb0*/  STL.64 [R1+0x4ea8], R16 ;  /* 0x004ea81001007387 */ /* 0x0007e80000100a00 */
[----:B------:R3:W-:Y:S04]  /*ebc0*/  STL.64 [R1+0x4ea0], R12 ;  /* 0x004ea00c01007387 */ /* 0x0007e80000100a00 */
[----:B------:R3:W-:Y:S04]  /*ebd0*/  STL [R1+0x4e98], R10 ;  /* 0x004e980a01007387 */ /* 0x0007e80000100800 */
[----:B------:R3:W-:Y:S04]  /*ebe0*/  STL.64 [R1+0x4e90], R8 ;  /* 0x004e900801007387 */ /* 0x0007e80000100a00 */
[----:B------:R3:W-:Y:S04]  /*ebf0*/  STL.128 [R1+0x4e80], R4 ;  /* 0x004e800401007387 */ /* 0x0007e80000100c00 */
[----:B0-----:R-:W4:Y:S04]  /*ec00*/  LDL.LU R112, [R1+0x4fd0] ;  /* 0x004fd00001707983 */ /* 0x001f280000300800 */
[----:B-1----:R-:W4:Y:S04]  /*ec10*/  LDL.LU R110, [R1+0x4fcc] ;  /* 0x004fcc00016e7983 */ /* 0x002f280000300800 */
[----:B------:R-:W4:Y:S04]  /*ec20*/  LDL.LU R108, [R1+0x4fc8] ;  /* 0x004fc800016c7983 */ /* 0x000f280000300800 */
[----:B---3--:R-:W3:Y:S04]  /*ec30*/  LDL.LU.128 R28, [R1+0x4ec0] ;  /* 0x004ec000011c7983 */ /* 0x008ee80000300c00 */
[----:B------:R-:W3:Y:S04]  /*ec40*/  LDL.LU R26, [R1+0x4ebc] ;  /* 0x004ebc00011a7983 */ /* 0x000ee80000300800 */
[----:B------:R-:W3:Y:S04]  /*ec50*/  LDL.LU R24, [R1+0x4eb8] ;  /* 0x004eb80001187983 */ /* 0x000ee80000300800 */
[----:B------:R-:W3:Y:S04]  /*ec60*/  LDL.LU R22, [R1+0x4eb4] ;  /* 0x004eb40001167983 */ /* 0x000ee80000300800 */
[----:B------:R-:W3:Y:S04]  /*ec70*/  LDL.LU R20, [R1+0x4eb0] ;  /* 0x004eb00001147983 */ /* 0x000ee80000300800 */
[----:B------:R-:W3:Y:S04]  /*ec80*/  LDL.LU.64 R16, [R1+0x4ea8] ;  /* 0x004ea80001107983 */ /* 0x000ee80000300a00 */
[----:B------:R-:W3:Y:S04]  /*ec90*/  LDL.LU.64 R12, [R1+0x4ea0] ;  /* 0x004ea000010c7983 */ /* 0x000ee80000300a00 */
[----:B------:R-:W3:Y:S04]  /*eca0*/  LDL.LU R10, [R1+0x4e98] ;  /* 0x004e9800010a7983 */ /* 0x000ee80000300800 */
[----:B------:R-:W3:Y:S04]  /*ecb0*/  LDL.LU.64 R8, [R1+0x4e90] ;  /* 0x004e900001087983 */ /* 0x000ee80000300a00 */
[----:B------:R-:W3:Y:S04]  /*ecc0*/  LDL.LU.128 R4, [R1+0x4e80] ;  /* 0x004e800001047983 */ /* 0x000ee80000300c00 */
[----:B------:R0:W-:Y:S04]  /*ecd0*/  STL [R1+0x4e6c], R106 ;  /* 0x004e6c6a01007387 */ /* 0x0001e80000100800 */
[----:B------:R1:W-:Y:S04]  /*ece0*/  STL [R1+0x5140], R124 ;  /* 0x0051407c01007387 */ /* 0x0003e80000100800 */
[----:B------:R1:W-:Y:S04]  /*ecf0*/  STL [R1+0x4fdc], R118 ;  /* 0x004fdc7601007387 */ /* 0x0003e80000100800 */
[----:B0-----:R-:W3:Y:S04]  /*ed00*/  LDL.LU R106, [R1+0x4e6c] ;  /* 0x004e6c00016a7983 */ /* 0x001ee80000300800 */
[----:B------:R0:W-:Y:S04]  /*ed10*/  STL [R1+0x4fd8], R116 ;  /* 0x004fd87401007387 */ /* 0x0001e80000100800 */
[----:B------:R0:W-:Y:S04]  /*ed20*/  STL [R1+0x4fd4], R114 ;  /* 0x004fd47201007387 */ /* 0x0001e80000100800 */
[----:B-1----:R-:W3:Y:S04]  /*ed30*/  LDL.LU R124, [R1+0x5140] ;  /* 0x00514000017c7983 */ /* 0x002ee80000300800 */
[----:B------:R-:W3:Y:S04]  /*ed40*/  LDL.LU R118, [R1+0x4fdc] ;  /* 0x004fdc0001767983 */ /* 0x000ee80000300800 */
[----:B0-----:R-:W3:Y:S04]  /*ed50*/  LDL.LU R116, [R1+0x4fd8] ;  /* 0x004fd80001747983 */ /* 0x001ee80000300800 */
        /* <DEDUP_REMOVED lines=13> */
[----:B0-----:R-:W3:Y:S04]  /*ee30*/  LDL.LU R104, [R1+0x4e68] ;  /* 0x004e680001687983 */ /* 0x001ee80000300800 */
[----:B-1----:R-:W3:Y:S04]  /*ee40*/  LDL.LU R102, [R1+0x4e64] ;  /* 0x004e640001667983 */ /* 0x002ee80000300800 */
[----:B------:R-:W-:Y:S04]  /*ee50*/  STL.128 [R1+0x4e10], R72 ;  /* 0x004e104801007387 */ /* 0x000fe80000100c00 */
[----:B------:R-:W-:Y:S04]  /*ee60*/  STL.128 [R1+0x4e00], R68 ;  /* 0x004e004401007387 */ /* 0x000fe80000100c00 */
[----:B------:R-:W-:Y:S04]  /*ee70*/  STL.128 [R1+0x4df0], R64 ;  /* 0x004df04001007387 */ /* 0x000fe80000100c00 */
[----:B------:R-:W3:Y:S04]  /*ee80*/  LDL.LU R100, [R1+0x4e60] ;  /* 0x004e600001647983 */ /* 0x000ee80000300800 */
[----:B----4-:R-:W-:Y:S04]  /*ee90*/  STL.128 [R1+0x4de0], R60 ;  /* 0x004de03c01007387 */ /* 0x010fe80000100c00 */
[----:B------:R-:W-:Y:S04]  /*eea0*/  STL.128 [R1+0x4dd0], R56 ;  /* 0x004dd03801007387 */ /* 0x000fe80000100c00 */
[----:B------:R-:W-:Y:S04]  /*eeb0*/  STL.128 [R1+0x4dc0], R52 ;  /* 0x004dc03401007387 */ /* 0x000fe80000100c00 */
[----:B------:R-:W-:Y:S04]  /*eec0*/  STL.128 [R1+0x4db0], R48 ;  /* 0x004db03001007387 */ /* 0x000fe80000100c00 */
[----:B------:R-:W-:Y:S04]  /*eed0*/  STL.128 [R1+0x4da0], R44 ;  /* 0x004da02c01007387 */ /* 0x000fe80000100c00 */
[----:B------:R-:W-:Y:S04]  /*eee0*/  STL.128 [R1+0x4d90], R40 ;  /* 0x004d902801007387 */ /* 0x000fe80000100c00 */
[----:B------:R-:W-:Y:S04]  /*eef0*/  STL.128 [R1+0x4d80], R36 ;  /* 0x004d802401007387 */ /* 0x000fe80000100c00 */
[----:B------:R0:W-:Y:S01]  /*ef00*/  STL.128 [R1+0x4e30], R80 ;  /* 0x004e305001007387 */ /* 0x0001e20000100c00 */
[----:B------:R-:W-:-:S03]  /*ef10*/  IMAD.MOV.U32 R198, RZ, RZ, R76 ;  /* 0x000000ffffc67224 */ /* 0x000fc600078e004c */
[----:B------:R1:W-:Y:S01]  /*ef20*/  STL.64 [R1+0x538], R78 ;  /* 0x0005384e01007387 */ /* 0x0003e20000100a00 */
[----:B------:R-:W-:-:S03]  /*ef30*/  IMAD.MOV.U32 R85, RZ, RZ, R77 ;  /* 0x000000ffff557224 */ /* 0x000fc600078e004d */
        /* <DEDUP_REMOVED lines=9> */
[----:B0-----:R-:W2:Y:S04]  /*efd0*/  LDL.LU.128 R80, [R1+0x4e30] ;  /* 0x004e300001507983 */ /* 0x001ea80000300c00 */
[----:B-1----:R-:W2:Y:S04]  /*efe0*/  LDL.LU.128 R76, [R1+0x4e20] ;  /* 0x004e2000014c7983 */ /* 0x002ea80000300c00 */
        /* <DEDUP_REMOVED lines=11> */
[----:B----4-:R-:W4:Y:S04]  /*f0a0*/  LDL.LU.128 R32, [R1+0x4d70] ;  /* 0x004d700001207983 */ /* 0x010f280000300c00 */
        /* <DEDUP_REMOVED lines=26> */
[----:B------:R-:W3:Y:S04]  /*f250*/  LDL.LU R196, [R1+0x538] ;  /* 0x0005380001c47983 */ /* 0x000ee80000300800 */
[----:B------:R-:W-:Y:S04]  /*f260*/  STL [R1+0x4d14], R106 ;  /* 0x004d146a01007387 */ /* 0x000fe80000100800 */
[----:B------:R-:W-:Y:S04]  /*f270*/  STL [R1+0x4d10], R104 ;  /* 0x004d106801007387 */ /* 0x000fe80000100800 */
[----:B------:R-:W-:Y:S04]  /*f280*/  STL [R1+0x4d0c], R102 ;  /* 0x004d0c6601007387 */ /* 0x000fe80000100800 */
[----:B------:R-:W-:Y:S04]  /*f290*/  STL [R1+0x4d08], R100 ;  /* 0x004d086401007387 */ /* 0x000fe80000100800 */
[----:B------:R0:W-:Y:S04]  /*f2a0*/  STL [R1+0x4d04], R98 ;  /* 0x004d046201007387 */ /* 0x0001e80000100800 */
[----:B------:R1:W-:Y:S04]  /*f2b0*/  STL [R1+0x4d00], R96 ;  /* 0x004d006001007387 */ /* 0x0003e80000100800 */
[----:B------:R-:W-:Y:S04]  /*f2c0*/  STL [R1+0x4cfc], R94 ;  /* 0x004cfc5e01007387 */ /* 0x000fe80000100800 */
[----:B------:R-:W-:Y:S04]  /*f2d0*/  STL [R1+0x4cf8], R92 ;  /* 0x004cf85c01007387 */ /* 0x000fe80000100800 */
[----:B------:R-:W-:Y:S04]  /*f2e0*/  STL [R1+0x4cf4], R90 ;  /* 0x004cf45a01007387 */ /* 0x000fe80000100800 */
[----:B------:R-:W-:Y:S04]  /*f2f0*/  STL [R1+0x4cf0], R88 ;  /* 0x004cf05801007387 */ /* 0x000fe80000100800 */
[----:B--2---:R2:W-:Y:S04]  /*f300*/  STL.128 [R1+0x4cd0], R80 ;  /* 0x004cd05001007387 */ /* 0x0045e80000100c00 */
        /* <DEDUP_REMOVED lines=12> */
[----:B----4-:R-:W-:Y:S04]  /*f3d0*/  STL.128 [R1+0x4c10], R32 ;  /* 0x004c102001007387 */ /* 0x010fe80000100c00 */
[----:B0-----:R-:W4:Y:S04]  /*f3e0*/  LDL.LU R98, [R1+0x4d04] ;  /* 0x004d040001627983 */ /* 0x001f280000300800 */
[----:B-1----:R-:W4:Y:S04]  /*f3f0*/  LDL.LU R96, [R1+0x4d00] ;  /* 0x004d000001607983 */ /* 0x002f280000300800 */
[----:B--2---:R-:W2:Y:S04]  /*f400*/  LDL.LU.128 R80, [R1+0x4cd0] ;  /* 0x004cd00001507983 */ /* 0x004ea80000300c00 */
[----:B------:R-:W2:Y:S04]  /*f410*/  LDL.LU R94, [R1+0x4cfc] ;  /* 0x004cfc00015e7983 */ /* 0x000ea80000300800 */
[----:B------:R-:W2:Y:S04]  /*f420*/  LDL.LU R92, [R1+0x4cf8] ;  /* 0x004cf800015c7983 */ /* 0x000ea80000300800 */
        /* <DEDUP_REMOVED lines=11> */
[----:B------:R-:W2:Y:S04]  /*f4e0*/  LDL.128 R76, [R1+0x330] ;  /* 0x00033000014c7983 */ /* 0x000ea80000100c00 */
[----:B------:R-:W2:Y:S04]  /*f4f0*/  LDL.LU R100, [R1+0x4d08] ;  /* 0x004d080001647983 */ /* 0x000ea80000300800 */
[----:B------:R1:W-:Y:S04]  /*f500*/  STL.128 [R1+0x49b0], R172 ;  /* 0x0049b0ac01007387 */ /* 0x0003e80000100c00 */
[----:B------:R1:W-:Y:S04]  /*f510*/  STL.128 [R1+0x49a0], R168 ;  /* 0x0049a0a801007387 */ /* 0x0003e80000100c00 */
[----:B------:R-:W2:Y:S04]  /*f520*/  LDL.LU.128 R84, [R1+0x4ce0] ;  /* 0x004ce00001547983 */ /* 0x000ea80000300c00 */
[----:B0-----:R-:W2:Y:S04]  /*f530*/  LDL.LU R120, [R1+0x490] ;  /* 0x0004900001787983 */ /* 0x001ea80000300800 */
[----:B-1----:R-:W2:Y:S04]  /*f540*/  LDL.128 R172, [R1+0x350] ;  /* 0x0003500001ac7983 */ /* 0x002ea80000100c00 */
[----:B------:R-:W2:Y:S04]  /*f550*/  LDL.LU.128 R168, [R1+0x49a0] ;  /* 0x0049a00001a87983 */ /* 0x000ea80000300c00 */
[----:B------:R-:W2:Y:S04]  /*f560*/  LDL.LU R122, [R1+0x498] ;  /* 0x00049800017a7983 */ /* 0x000ea80000300800 */
[----:B------:R-:W-:Y:S04]  /*f570*/  STL [R1+0x360], R124 ;  /* 0x0003607c01007387 */ /* 0x000fe80000100800 */
[----:B------:R-:W-:Y:S04]  /*f580*/  STL [R1+0x364], R114 ;  /* 0x0003647201007387 */ /* 0x000fe80000100800 */
[----:B------:R-:W-:Y:S04]  /*f590*/  STL [R1+0x368], R116 ;  /* 0x0003687401007387 */ /* 0x000fe80000100800 */
[----:B------:R-:W-:Y:S04]  /*f5a0*/  STL [R1+0x36c], R118 ;  /* 0x00036c7601007387 */ /* 0x000fe80000100800 */
[----:B------:R-:W2:Y:S04]  /*f5b0*/  LDL.LU R90, [R1+0x4cf4] ;  /* 0x004cf400015a7983 */ /* 0x000ea80000300800 */
[----:B------:R-:W2:Y:S04]  /*f5c0*/  LDL.LU R88, [R1+0x4cf0] ;  /* 0x004cf00001587983 */ /* 0x000ea80000300800 */
[----:B------:R0:W-:Y:S04]  /*f5d0*/  STL.128 [R1+0x49c0], R176 ;  /* 0x0049c0b001007387 */ /* 0x0001e80000100c00 */
[----:B------:R-:W2:Y:S04]  /*f5e0*/  LDL.LU R106, [R1+0x4d14] ;  /* 0x004d1400016a7983 */ /* 0x000ea80000300800 */
[----:B------:R-:W2:Y:S04]  /*f5f0*/  LDL.LU R104, [R1+0x4d10] ;  /* 0x004d100001687983 */ /* 0x000ea80000300800 */
[----:B------:R-:W2:Y:S04]  /*f600*/  LDL.LU R102, [R1+0x4d0c] ;  /* 0x004d0c0001667983 */ /* 0x000ea80000300800 */
[----:B------:R1:W-:Y:S04]  /*f610*/  STL [R1+0x4a08], R198 ;  /* 0x004a08c601007387 */ /* 0x0003e80000100800 */
[----:B---3--:R3:W-:Y:S04]  /*f620*/  STL [R1+0x4a04], R196 ;  /* 0x004a04c401007387 */ /* 0x0087e80000100800 */
[----:B0-----:R-:W2:Y:S04]  /*f630*/  LDL.128 R176, [R1+0x360] ;  /* 0x0003600001b07983 */ /* 0x001ea80000100c00 */
[----:B------:R0:W-:Y:S04]  /*f640*/  STL [R1+0x4a00], R193 ;  /* 0x004a00c101007387 */ /* 0x0001e80000100800 */
[----:B-1----:R-:W2:Y:S04]  /*f650*/  LDL.LU R198, [R1+0x4a08] ;  /* 0x004a080001c67983 */ /* 0x002ea80000300800 */
[----:B---3--:R-:W3:Y:S04]  /*f660*/  LDL.LU R196, [R1+0x4a04] ;  /* 0x004a040001c47983 */ /* 0x008ee80000300800 */
[----:B------:R1:W-:Y:S04]  /*f670*/  STL.128 [R1+0x4990], R164 ;  /* 0x004990a401007387 */ /* 0x0003e80000100c00 */
[----:B------:R1:W-:Y:S04]  /*f680*/  STL.128 [R1+0x4980], R160 ;  /* 0x004980a001007387 */ /* 0x0003e80000100c00 */
[----:B0-----:R-:W3:Y:S04]  /*f690*/  LDL.LU R193, [R1+0x4a00] ;  /* 0x004a000001c17983 */ /* 0x001ee80000300800 */
[----:B------:R0:W-:Y:S04]  /*f6a0*/  STL [R1+0x370], R108 ;  /* 0x0003706c01007387 */ /* 0x0001e80000100800 */
[----:B-1----:R-:W3:Y:S04]  /*f6b0*/  LDL.LU.128 R164, [R1+0x4990] ;  /* 0x0049900001a47983 */ /* 0x002ee80000300c00 */
[----:B------:R-:W3:Y:S04]  /*f6c0*/  LDL.LU.128 R160, [R1+0x4980] ;  /* 0x0049800001a07983 */ /* 0x000ee80000300c00 */
[----:B------:R1:W-:Y:S04]  /*f6d0*/  STL [R1+0x374], R110 ;  /* 0x0003746e01007387 */ /* 0x0003e80000100800 */
[----:B0-----:R-:W3:Y:S04]  /*f6e0*/  LDL.LU R108, [R1+0x480] ;  /* 0x00048000016c7983 */ /* 0x001ee80000300800 */
[----:B------:R-:W-:Y:S04]  /*f6f0*/  STL [R1+0x378], R112 ;  /* 0x0003787001007387 */ /* 0x000fe80000100800 */
[----:B-1----:R-:W3:Y:S04]  /*f700*/  LDL.LU R110, [R1+0x488] ;  /* 0x00048800016e7983 */ /* 0x002ee80000300800 */
[----:B------:R0:W-:Y:S04]  /*f710*/  STL.128 [R1+0x4a20], R204 ;  /* 0x004a20cc01007387 */ /* 0x0001e80000100c00 */
[----:B------:R1:W-:Y:S04]  /*f720*/  STL [R1+0x4a10], R202 ;  /* 0x004a10ca01007387 */ /* 0x0003e80000100800 */
        /* <DEDUP_REMOVED lines=8> */
[----:B0-----:R-:W3:Y:S04]  /*f7b0*/  LDL.LU.128 R204, [R1+0x4a20] ;  /* 0x004a200001cc7983 */ /* 0x001ee80000300c00 */
[----:B-1----:R-:W3:Y:S04]  /*f7c0*/  LDL.LU R202, [R1+0x4a10] ;  /* 0x004a100001ca7983 */ /* 0x002ee80000300800 */
[----:B------:R-:W3:Y:S04]  /*f7d0*/  LDL.LU R200, [R1+0x4a0c] ;  /* 0x004a0c0001c87983 */ /* 0x000ee80000300800 */
        /* <DEDUP_REMOVED lines=8> */
[----:B------:R-:W3:Y:S04]  /*f860*/  LDL.LU.128 R72, [R1+0x4cb0] ;  /* 0x004cb00001487983 */ /* 0x000ee80000300c00 */
[----:B------:R-:W-:Y:S04]  /*f870*/  STL.128 [R1+0x4a30], R208 ;  /* 0x004a30d001007387 */ /* 0x000fe80000100c00 */
[----:B------:R-:W-:Y:S04]  /*f880*/  STL.64 [R1+0x4a40], R212 ;  /* 0x004a40d401007387 */ /* 0x000fe80000100a00 */
[----:B----4-:R0:W-:Y:S04]  /*f890*/  STL [R1+0x4bac], R98 ;  /* 0x004bac6201007387 */ /* 0x0101e80000100800 */
[----:B------:R1:W-:Y:S04]  /*f8a0*/  STL [R1+0x4ba8], R96 ;  /* 0x004ba86001007387 */ /* 0x0003e80000100800 */
[----:B--2---:R2:W-:Y:S04]  /*f8b0*/  STL.128 [R1+0x4b70], R80 ;  /* 0x004b705001007387 */ /* 0x0045e80000100c00 */
[----:B0-----:R-:W4:Y:S04]  /*f8c0*/  LDL.LU R98, [R1+0x4bac] ;  /* 0x004bac0001627983 */ /* 0x001f280000300800 */
[----:B-1----:R-:W4:Y:S04]  /*f8d0*/  LDL.LU R96, [R1+0x4ba8] ;  /* 0x004ba80001607983 */ /* 0x002f280000300800 */
[----:B------:R0:W-:Y:S04]  /*f8e0*/  STL [R1+0x4ba4], R94 ;  /* 0x004ba45e01007387 */ /* 0x0001e80000100800 */
[----:B--2---:R-:W2:Y:S04]  /*f8f0*/  LDL.128 R80, [R1+0x340] ;  /* 0x0003400001507983 */ /* 0x004ea80000100c00 */
[----:B------:R1:W-:Y:S04]  /*f900*/  STL [R1+0x4ba0], R92 ;  /* 0x004ba05c01007387 */ /* 0x0003e80000100800 */
[----:B0-----:R-:W2:Y:S04]  /*f910*/  LDL.LU R94, [R1+0x4ba4] ;  /* 0x004ba400015e7983 */ /* 0x001ea80000300800 */
[----:B------:R-:W2:Y:S04]  /*f920*/  LDL.LU.128 R208, [R1+0x4a30] ;  /* 0x004a300001d07983 */ /* 0x000ea80000300c00 */
[----:B-1----:R-:W2:Y:S04]  /*f930*/  LDL.LU R92, [R1+0x4ba0] ;  /* 0x004ba000015c7983 */ /* 0x002ea80000300800 */
[----:B------:R-:W-:Y:S04]  /*f940*/  STL.128 [R1+0x4c00], R28 ;  /* 0x004c001c01007387 */ /* 0x000fe80000100c00 */
[----:B------:R-:W-:Y:S04]  /*f950*/  STL [R1+0x4bfc], R26 ;  /* 0x004bfc1a01007387 */ /* 0x000fe80000100800 */
[----:B------:R-:W-:Y:S04]  /*f960*/  STL [R1+0x4bf8], R24 ;  /* 0x004bf81801007387 */ /* 0x000fe80000100800 */
[----:B------:R-:W-:Y:S04]  /*f970*/  STL [R1+0x4bf4], R22 ;  /* 0x004bf41601007387 */ /* 0x000fe80000100800 */
[----:B------:R-:W-:Y:S04]  /*f980*/  STL [R1+0x4bf0], R20 ;  /* 0x004bf01401007387 */ /* 0x000fe80000100800 */
[----:B------:R-:W-:Y:S04]  /*f990*/  STL.64 [R1+0x548], R78 ;  /* 0x0005484e01007387 */ /* 0x000fe80000100a00 */
[----:B------:R0:W-:Y:S04]  /*f9a0*/  STL [R1+0x4bb0], R100 ;  /* 0x004bb06401007387 */ /* 0x0001e80000100800 */
[----:B------:R-:W2:Y:S04]  /*f9b0*/  LDL.LU R91, [R1+0x54c] ;  /* 0x00054c00015b7983 */ /* 0x000ea80000300800 */
[----:B------:R-:W2:Y:S04]  /*f9c0*/  LDL.LU R142, [R1+0x548] ;  /* 0x00054800018e7983 */ /* 0x000ea80000300800 */
[----:B0-----:R-:W2:Y:S01]  /*f9d0*/  LDL.LU R100, [R1+0x4bb0] ;  /* 0x004bb00001647983 */ /* 0x001ea20000300800 */
[----:B------:R-:W-:-:S02]  /*f9e0*/  IMAD.MOV.U32 R89, RZ, RZ, R77 ;  /* 0x000000ffff597224 */ /* 0x000fc400078e004d */
[----:B------:R-:W-:Y:S01]  /*f9f0*/  IMAD.MOV.U32 R143, RZ, RZ, R76 ;  /* 0x000000ffff8f7224 */ /* 0x000fe200078e004c */
[----:B------:R0:W-:Y:S01]  /*fa00*/  STL.128 [R1+0x4b80], R84 ;  /* 0x004b805401007387 */ /* 0x0001e20000100c00 */
[----:B------:R-:W-:-:S03]  /*fa10*/  IMAD.MOV.U32 R97, RZ, RZ, R173 ;  /* 0x000000ffff617224 */ /* 0x000fc600078e00ad */
[----:B------:R-:W2:Y:S01]  /*fa20*/  LDL.LU.128 R76, [R1+0x4cc0] ;  /* 0x004cc000014c7983 */ /* 0x000ea20000300c00 */
[----:B------:R-:W-:-:S03]  /*fa30*/  IMAD.MOV.U32 R99, RZ, RZ, R175 ;  /* 0x000000ffff637224 */ /* 0x000fc600078e00af */
[----:B------:R1:W-:Y:S04]  /*fa40*/  STL.128 [R1+0x4880], R168 ;  /* 0x004880a801007387 */ /* 0x0003e80000100c00 */
[----:B------:R-:W-:Y:S04]  /*fa50*/  STL.64 [R1+0x4be8], R16 ;  /* 0x004be81001007387 */ /* 0x000fe80000100a00 */
[----:B0-----:R-:W2:Y:S04]  /*fa60*/  LDL.LU.128 R84, [R1+0x4b80] ;  /* 0x004b800001547983 */ /* 0x001ea80000300c00 */
[----:B------:R-:W-:Y:S04]  /*fa70*/  STL.64 [R1+0x4be0], R12 ;  /* 0x004be00c01007387 */ /* 0x000fe80000100a00 */
[----:B-1----:R-:W2:Y:S04]  /*fa80*/  LDL.LU.128 R168, [R1+0x4880] ;  /* 0x0048800001a87983 */ /* 0x002ea80000300c00 */
[----:B------:R-:W-:Y:S04]  /*fa90*/  STL [R1+0x4bd8], R10 ;  /* 0x004bd80a01007387 */ /* 0x000fe80000100800 */
[----:B------:R-:W-:Y:S04]  /*faa0*/  STL.64 [R1+0x4bd0], R8 ;  /* 0x004bd00801007387 */ /* 0x000fe80000100a00 */
[----:B------:R-:W-:Y:S04]  /*fab0*/  STL.128 [R1+0x4bc0], R4 ;  /* 0x004bc00401007387 */ /* 0x000fe80000100c00 */
[----:B------:R-:W2:Y:S04]  /*fac0*/  LDL.LU.128 R68, [R1+0x4ca0] ;  /* 0x004ca00001447983 */ /* 0x000ea80000300c00 */
[----:B------:R0:W-:Y:S04]  /*fad0*/  STL [R1+0x384], R106 ;  /* 0x0003846a01007387 */ /* 0x0001e80000100800 */
[----:B------:R-:W-:Y:S04]  /*fae0*/  STL [R1+0x380], R104 ;  /* 0x0003806801007387 */ /* 0x000fe80000100800 */
[----:B------:R1:W-:Y:S04]  /*faf0*/  STL [R1+0x37c], R102 ;  /* 0x00037c6601007387 */ /* 0x0003e80000100800 */
[----:B0-----:R-:W2:Y:S04]  /*fb00*/  LDL.LU R106, [R1+0x478] ;  /* 0x00047800016a7983 */ /* 0x001ea80000300800 */
[----:B------:R-:W2:Y:S04]  /*fb10*/  LDL.LU.128 R64, [R1+0x4c90] ;  /* 0x004c900001407983 */ /* 0x000ea80000300c00 */
[----:B------:R-:W-:Y:S04]  /*fb20*/  STL [R1+0x574], R177 ;  /* 0x000574b101007387 */ /* 0x000fe80000100800 */
[----:B------:R-:W-:Y:S04]  /*fb30*/  STL.64 [R1+0x578], R178 ;  /* 0x000578b201007387 */ /* 0x000fe80000100a00 */
[----:B------:R-:W2:Y:S04]  /*fb40*/  LDL.LU R101, [R1+0x574] ;  /* 0x0005740001657983 */ /* 0x000ea80000300800 */
[----:B-1----:R-:W2:Y:S04]  /*fb50*/  LDL.LU R102, [R1+0x578] ;  /* 0x0005780001667983 */ /* 0x002ea80000300800 */
[----:B------:R-:W2:Y:S04]  /*fb60*/  LDL.LU R103, [R1+0x57c] ;  /* 0x00057c0001677983 */ /* 0x000ea80000300800 */
[----:B------:R0:W-:Y:S04]  /*fb70*/  STL [R1+0x48e8], R198 ;  /* 0x0048e8c601007387 */ /* 0x0001e80000100800 */
[----:B---3--:R1:W-:Y:S04]  /*fb80*/  STL [R1+0x48e4], R196 ;  /* 0x0048e4c401007387 */ /* 0x0083e80000100800 */
[----:B------:R3:W-:Y:S04]  /*fb90*/  STL [R1+0x48e0], R193 ;  /* 0x0048e0c101007387 */ /* 0x0007e80000100800 */
[----:B0-----:R-:W2:Y:S04]  /*fba0*/  LDL.LU R198, [R1+0x48e8] ;  /* 0x0048e80001c67983 */ /* 0x001ea80000300800 */
[----:B-1----:R-:W2:Y:S04]  /*fbb0*/  LDL.LU R196, [R1+0x48e4] ;  /* 0x0048e40001c47983 */ /* 0x002ea80000300800 */
[----:B------:R0:W-:Y:S04]  /*fbc0*/  STL.128 [R1+0x4870], R164 ;  /* 0x004870a401007387 */ /* 0x0001e80000100c00 */
[----:B------:R1:W-:Y:S04]  /*fbd0*/  STL.128 [R1+0x4860], R160 ;  /* 0x004860a001007387 */ /* 0x0003e80000100c00 */
[----:B---3--:R-:W3:Y:S04]  /*fbe0*/  LDL.LU R193, [R1+0x48e0] ;  /* 0x0048e00001c17983 */ /* 0x008ee80000300800 */
[----:B------:R-:W3:Y:S04]  /*fbf0*/  LDL.LU.128 R60, [R1+0x4c80] ;  /* 0x004c8000013c7983 */ /* 0x000ee80000300c00 */
[----:B0-----:R-:W3:Y:S04]  /*fc00*/  LDL.LU.128 R164, [R1+0x4870] ;  /* 0x0048700001a47983 */ /* 0x001ee80000300c00 */
[----:B-1----:R-:W3:Y:S04]  /*fc10*/  LDL.LU.128 R160, [R1+0x4860] ;  /* 0x0048600001a07983 */ /* 0x002ee80000300c00 */
        /* <DEDUP_REMOVED lines=16> */
[----:B------:R-:W-:Y:S04]  /*fd20*/  STL.128 [R1+0x4830], R148 ;  /* 0x0048309401007387 */ /* 0x000fe80000100c00 */
[----:B------:R-:W-:Y:S04]  /*fd30*/  STL.128 [R1+0x4820], R144 ;  /* 0x0048209001007387 */ /* 0x000fe80000100c00 */
[----:B0-----:R-:W3:Y:S04]  /*fd40*/  LDL.LU.128 R204, [R1+0x4900] ;  /* 0x0049000001cc7983 */ /* 0x001ee80000300c00 */
[----:B-1----:R-:W3:Y:S04]  /*fd50*/  LDL.LU R202, [R1+0x48f0] ;  /* 0x0048f00001ca7983 */ /* 0x002ee80000300800 */
[----:B------:R-:W3:Y:S04]  /*fd60*/  LDL.LU R200, [R1+0x48ec] ;  /* 0x0048ec0001c87983 */ /* 0x000ee80000300800 */
[----:B------:R-:W3:Y:S04]  /*fd70*/  LDL.LU.128 R188, [R1+0x48d0] ;  /* 0x0048d00001bc7983 */ /* 0x000ee80000300c00 */
[----:B------:R-:W3:Y:S04]  /*fd80*/  LDL.LU.128 R184, [R1+0x48c0] ;  /* 0x0048c00001b87983 */ /* 0x000ee80000300c00 */
[----:B------:R-:W3:Y:S04]  /*fd90*/  LDL.LU.128 R180, [R1+0x48b0] ;  /* 0x0048b00001b47983 */ /* 0x000ee80000300c00 */
[----:B------:R-:W3:Y:S04]  /*fda0*/  LDL.LU.128 R156, [R1+0x4850] ;  /* 0x00485000019c7983 */ /* 0x000ee80000300c00 */
[----:B----4-:R0:W-:Y:S04]  /*fdb0*/  STL [R1+0x38c], R98 ;  /* 0x00038c6201007387 */ /* 0x0101e80000100800 */
[----:B------:R1:W-:Y:S04]  /*fdc0*/  STL [R1+0x388], R96 ;  /* 0x0003886001007387 */ /* 0x0003e80000100800 */
[----:B------:R-:W4:Y:S01]  /*fdd0*/  LDL.LU.128 R152, [R1+0x4840] ;  /* 0x0048400001987983 */ /* 0x000f220000300c00 */
[----:B0-----:R-:W-:-:S03]  /*fde0*/  IMAD.MOV.U32 R98, RZ, RZ, R174 ;  /* 0x000000ffff627224 */ /* 0x001fc600078e00ae */
[----:B--2---:R-:W-:Y:S01]  /*fdf0*/  STL.64 [R1+0x558], R82 ;  /* 0x0005585201007387 */ /* 0x004fe20000100a00 */
[----:B-1----:R-:W-:-:S03]  /*fe00*/  IMAD.MOV.U32 R96, RZ, RZ, R172 ;  /* 0x000000ffff607224 */ /* 0x002fc600078e00ac */
[----:B------:R-:W2:Y:S04]  /*fe10*/  LDL.LU R140, [R1+0x558] ;  /* 0x00055800018c7983 */ /* 0x000ea80000300800 */
[----:B------:R-:W3:Y:S04]  /*fe20*/  LDL.LU R95, [R1+0x55c] ;  /* 0x00055c00015f7983 */ /* 0x000ee80000300800 */
[----:B------:R-:W4:Y:S01]  /*fe30*/  LDL.LU.128 R172, [R1+0x49b0] ;  /* 0x0049b00001ac7983 */ /* 0x000f220000300c00 */
[----:B------:R-:W-:Y:S02]  /*fe40*/  IMAD.MOV.U32 R141, RZ, RZ, R80 ;  /* 0x000000ffff8d7224 */ /* 0x000fe400078e0050 */
[----:B------:R-:W-:Y:S01]  /*fe50*/  IMAD.MOV.U32 R93, RZ, RZ, R81 ;  /* 0x000000ffff5d7224 */ /* 0x000fe200078e0051 */
[----:B------:R0:W-:Y:S04]  /*fe60*/  STL [R1+0x398], R92 ;  /* 0x0003985c01007387 */ /* 0x0001e80000100800 */
[----:B------:R1:W-:Y:S04]  /*fe70*/  STL [R1+0x39c], R94 ;  /* 0x00039c5e01007387 */ /* 0x0003e80000100800 */
[----:B------:R1:W-:Y:S01]  /*fe80*/  STL.128 [R1+0x47f0], R96 ;  /* 0x0047f06001007387 */ /* 0x0003e20000100c00 */
[----:B0-----:R-:W-:-:S03]  /*fe90*/  IMAD.MOV.U32 R92, RZ, RZ, R122 ;  /* 0x000000ffff5c7224 */ /* 0x001fc600078e007a */
[----:B------:R-:W4:Y:S01]  /*fea0*/  LDL.LU.128 R80, [R1+0x4b70] ;  /* 0x004b700001507983 */ /* 0x000f220000300c00 */
[----:B-1----:R-:W-:-:S03]  /*feb0*/  IMAD.MOV.U32 R94, RZ, RZ, R120 ;  /* 0x000000ffff5e7224 */ /* 0x002fc600078e0078 */
[----:B------:R-:W4:Y:S04]  /*fec0*/  LDL.LU.128 R148, [R1+0x4830] ;  /* 0x0048300001947983 */ /* 0x000f280000300c00 */
[----:B------:R-:W4:Y:S04]  /*fed0*/  LDL.LU.128 R144, [R1+0x4820] ;  /* 0x0048200001907983 */ /* 0x000f280000300c00 */
[----:B------:R-:W4:Y:S04]  /*fee0*/  LDL.LU.128 R96, [R1+0x47f0] ;  /* 0x0047f00001607983 */ /* 0x000f280000300c00 */
[----:B------:R0:W-:Y:S04]  /*fef0*/  STL.128 [R1+0x4b50], R72 ;  /* 0x004b504801007387 */ /* 0x0001e80000100c00 */
[----:B------:R1:W-:Y:S04]  /*ff00*/  STL.128 [R1+0x4b90], R88 ;  /* 0x004b905801007387 */ /* 0x0003e80000100c00 */
[----:B------:R-:W-:Y:S04]  /*ff10*/  STL.128 [R1+0x4910], R208 ;  /* 0x004910d001007387 */ /* 0x000fe80000100c00 */
[----:B------:R1:W-:Y:S04]  /*ff20*/  STL [R1+0x390], R100 ;  /* 0x0003906401007387 */ /* 0x0003e80000100800 */
[----:B0-----:R-:W4:Y:S04]  /*ff30*/  LDL.LU.128 R72, [R1+0x4b50] ;  /* 0x004b500001487983 */ /* 0x001f280000300c00 */
[----:B-1----:R-:W4:Y:S01]  /*ff40*/  LDL.LU.128 R88, [R1+0x4b90] ;  /* 0x004b900001587983 */ /* 0x002f220000300c00 */
[----:B------:R-:W-:-:S03]  /*ff50*/  IMAD.MOV.U32 R100, RZ, RZ, R176 ;  /* 0x000000ffff647224 */ /* 0x000fc600078e00b0 */
[----:B------:R-:W4:Y:S04]  /*ff60*/  LDL.LU.128 R176, [R1+0x49c0] ;  /* 0x0049c00001b07983 */ /* 0x000f280000300c00 */
[----:B------:R0:W-:Y:S04]  /*ff70*/  STL.128 [R1+0x4b60], R76 ;  /* 0x004b604c01007387 */ /* 0x0001e80000100c00 */
[----:B------:R-:W-:Y:S04]  /*ff80*/  STL [R1+0x3a0], R84 ;  /* 0x0003a05401007387 */ /* 0x000fe80000100800 */
[----:B------:R-:W-:Y:S04]  /*ff90*/  STL [R1+0x3a4], R86 ;  /* 0x0003a45601007387 */ /* 0x000fe80000100800 */
[----:B------:R1:W-:Y:S04]  /*ffa0*/  STL.128 [R1+0x4740], R168 ;  /* 0x004740a801007387 */ /* 0x0003e80000100c00 */
[----:B0-----:R-:W4:Y:S04]  /*ffb0*/  LDL.LU.128 R76, [R1+0x4b60] ;  /* 0x004b6000014c7983 */ /* 0x001f280000300c00 */
[----:B------:R-:W4:Y:S04]  /*ffc0*/  LDL.LU R26, [R1+0x4bfc] ;  /* 0x004bfc00011a7983 */ /* 0x000f280000300800 */
[----:B------:R-:W4:Y:S04]  /*ffd0*/  LDL.LU R24, [R1+0x4bf8] ;  /* 0x004bf80001187983 */ /* 0x000f280000300800 */
[----:B-1----:R-:W4:Y:S04]  /*ffe0*/  LDL.128 R168, [R1+0x380] ;  /* 0x0003800001a87983 */ /* 0x002f280000100c00 */
[----:B------:R-:W4:Y:S04]  /*fff0*/  LDL.LU R22, [R1+0x4bf4] ;  /* 0x004bf40001167983 */ /* 0x000f280000300800 */
[----:B------:R-:W4:Y:S04]  /*10000*/  LDL.LU R20, [R1+0x4bf0] ;  /* 0x004bf00001147983 */ /* 0x000f280000300800 */
[----:B------:R-:W4:Y:S04]  /*10010*/  LDL.LU.64 R16, [R1+0x4be8] ;  /* 0x004be80001107983 */ /* 0x000f280000300a00 */
[----:B------:R-:W4:Y:S04]  /*10020*/  LDL.LU.64 R12, [R1+0x4be0] ;  /* 0x004be000010c7983 */ /* 0x000f280000300a00 */
[----:B------:R-:W4:Y:S04]  /*10030*/  LDL.LU R10, [R1+0x4bd8] ;  /* 0x004bd800010a7983 */ /* 0x000f280000300800 */
[----:B------:R-:W4:Y:S04]  /*10040*/  LDL.LU.64 R8, [R1+0x4bd0] ;  /* 0x004bd00001087983 */ /* 0x000f280000300a00 */
[----:B------:R-:W4:Y:S04]  /*10050*/  LDL.LU.128 R4, [R1+0x4bc0] ;  /* 0x004bc00001047983 */ /* 0x000f280000300c00 */
[----:B------:R-:W4:Y:S04]  /*10060*/  LDL.LU.64 R212, [R1+0x4a40] ;  /* 0x004a400001d47983 */ /* 0x000f280000300a00 */
[----:B--2---:R0:W-:Y:S04]  /*10070*/  STL.128 [R1+0x4930], R140 ;  /* 0x0049308c01007387 */ /* 0x0041e80000100c00 */
[----:B---3--:R1:W-:Y:S04]  /*10080*/  STL.128 [R1+0x47e0], R92 ;  /* 0x0047e05c01007387 */ /* 0x0083e80000100c00 */
[----:B----4-:R2:W-:Y:S04]  /*10090*/  STL.128 [R1+0x4890], R172 ;  /* 0x004890ac01007387 */ /* 0x0105e80000100c00 */
[----:B------:R-:W-:Y:S04]  /*100a0*/  STL [R1+0x47a8], R198 ;  /* 0x0047a8c601007387 */ /* 0x000fe80000100800 */
[----:B0-----:R-:W3:Y:S04]  /*100b0*/  LDL.LU.128 R140, [R1+0x4930] ;  /* 0x00493000018c7983 */ /* 0x001ee80000300c00 */
[----:B-1----:R-:W4:Y:S04]  /*100c0*/  LDL.LU.128 R92, [R1+0x47e0] ;  /* 0x0047e000015c7983 */ /* 0x002f280000300c00 */
[----:B--2---:R-:W2:Y:S01]  /*100d0*/  LDL.128 R172, [R1+0x370] ;  /* 0x0003700001ac7983 */ /* 0x004ea20000100c00 */
[----:B------:R-:W-:-:S02]  /*100e0*/  IMAD.MOV.U32 R84, RZ, RZ, R110 ;  /* 0x000000ffff547224 */ /* 0x000fc400078e006e */
[----:B------:R-:W-:Y:S01]  /*100f0*/  IMAD.MOV.U32 R86, RZ, RZ, R108 ;  /* 0x000000ffff567224 */ /* 0x000fe200078e006c */
[----:B------:R0:W-:Y:S04]  /*10100*/  STL.128 [R1+0x4800], R100 ;  /* 0x0048006401007387 */ /* 0x0001e80000100c00 */
[----:B------:R1:W-:Y:S04]  /*10110*/  STL.128 [R1+0x4670], R84 ;  /* 0x0046705401007387 */ /* 0x0003e80000100c00 */
[----:B------:R1:W-:Y:S04]  /*10120*/  STL.128 [R1+0x46a0], R96 ;  /* 0x0046a06001007387 */ /* 0x0003e80000100c00 */
[----:B------:R-:W-:Y:S04]  /*10130*/  STL [R1+0x47a4], R196 ;  /* 0x0047a4c401007387 */ /* 0x000fe80000100800 */
[----:B0-----:R-:W2:Y:S04]  /*10140*/  LDL.LU.128 R100, [R1+0x4800] ;  /* 0x0048000001647983 */ /* 0x001ea80000300c00 */
[----:B-1----:R-:W2:Y:S04]  /*10150*/  LDL.LU.128 R84, [R1+0x4670] ;  /* 0x0046700001547983 */ /* 0x002ea80000300c00 */
[----:B------:R-:W2:Y:S04]  /*10160*/  LDL.LU R96, [R1+0x470] ;  /* 0x0004700001607983 */ /* 0x000ea80000300800 */
[----:B------:R-:W-:Y:S04]  /*10170*/  STL [R1+0x47a0], R193 ;  /* 0x0047a0c101007387 */ /* 0x000fe80000100800 */
[----:B------:R0:W-:Y:S04]  /*10180*/  STL [R1+0x3a8], R88 ;  /* 0x0003a85801007387 */ /* 0x0001e80000100800 */
[----:B------:R1:W-:Y:S04]  /*10190*/  STL.128 [R1+0x48a0], R176 ;  /* 0x0048a0b001007387 */ /* 0x0003e80000100c00 */
[----:B------:R-:W2:Y:S01]  /*101a0*/  LDL.LU R198, [R1+0x47a8] ;  /* 0x0047a80001c67983 */ /* 0x000ea20000300800 */
[----:B0-----:R-:W-:-:S03]  /*101b0*/  IMAD.MOV.U32 R88, RZ, RZ, R106 ;  /* 0x000000ffff587224 */ /* 0x001fc600078e006a */
[----:B------:R-:W2:Y:S04]  /*101c0*/  LDL.LU R196, [R1+0x47a4] ;  /* 0x0047a40001c47983 */ /* 0x000ea80000300800 */
[----:B------:R0:W-:Y:S04]  /*101d0*/  STL.128 [R1+0x4730], R164 ;  /* 0x004730a401007387 */ /* 0x0001e80000100c00 */
[----:B-1----:R-:W2:Y:S04]  /*101e0*/  LDL.LU.128 R176, [R1+0x48a0] ;  /* 0x0048a00001b07983 */ /* 0x002ea80000300c00 */
[----:B------:R1:W-:Y:S04]  /*101f0*/  STL.128 [R1+0x4720], R160 ;  /* 0x004720a001007387 */ /* 0x0003e80000100c00 */
[----:B------:R-:W2:Y:S04]  /*10200*/  LDL.LU R193, [R1+0x47a0] ;  /* 0x0047a00001c17983 */ /* 0x000ea80000300800 */
[----:B0-----:R-:W2:Y:S04]  /*10210*/  LDL.LU.128 R164, [R1+0x4730] ;  /* 0x0047300001a47983 */ /* 0x001ea80000300c00 */
[----:B------:R-:W-:Y:S01]  /*10220*/  STL [R1+0x594], R169 ;  /* 0x000594a901007387 */ /* 0x000fe20000100800 */
[----:B------:R-:W-:-:S03]  /*10230*/  IMAD.MOV.U32 R108, RZ, RZ, R168 ;  /* 0x000000ffff6c7224 */ /* 0x000fc600078e00a8 */
[----:B------:R0:W-:Y:S04]  /*10240*/  STL.64 [R1+0x598], R170 ;  /* 0x000598aa01007387 */ /* 0x0001e80000100a00 */
[----:B-1----:R-:W2:Y:S04]  /*10250*/  LDL.LU.128 R160, [R1+0x4720] ;  /* 0x0047200001a07983 */ /* 0x002ea80000300c00 */
[----:B------:R-:W-:Y:S04]  /*10260*/  STL [R1+0x394], R90 ;  /* 0x0003945a01007387 */ /* 0x000fe80000100800 */
[----:B0-----:R-:W2:Y:S04]  /*10270*/  LDL.LU.128 R168, [R1+0x4740] ;  /* 0x0047400001a87983 */ /* 0x001ea80000300c00 */
[----:B------:R-:W-:Y:S04]  /*10280*/  STL [R1+0x3ac], R78 ;  /* 0x0003ac4e01007387 */ /* 0x000fe80000100800 */
[----:B------:R-:W-:Y:S04]  /*10290*/  STL [R1+0x3b0], R80 ;  /* 0x0003b05001007387 */ /* 0x000fe80000100800 */
[----:B------:R-:W-:Y:S04]  /*102a0*/  STL [R1+0x3b4], R82 ;  /* 0x0003b45201007387 */ /* 0x000fe80000100800 */
[----:B------:R-:W-:Y:S04]  /*102b0*/  STL.128 [R1+0x47c0], R204 ;  /* 0x0047c0cc01007387 */ /* 0x000fe80000100c00 */
        /* <DEDUP_REMOVED lines=9> */
[----:B------:R-:W2:Y:S04]  /*10350*/  LDL.LU.128 R208, [R1+0x4910] ;  /* 0x0049100001d07983 */ /* 0x000ea80000300c00 */
[----:B---3--:R0:W-:Y:S04]  /*10360*/  STL.128 [R1+0x4810], R140 ;  /* 0x0048108c01007387 */ /* 0x0081e80000100c00 */
[----:B----4-:R-:W-:Y:S04]  /*10370*/  STL.128 [R1+0x4690], R92 ;  /* 0x0046905c01007387 */ /* 0x010fe80000100c00 */
[----:B--2---:R-:W-:Y:S01]  /*10380*/  STL [R1+0x584], R173 ;  /* 0x000584ad01007387 */ /* 0x004fe20000100800 */
[----:B------:R-:W-:-:S03]  /*10390*/  IMAD.MOV.U32 R104, RZ, RZ, R172 ;  /* 0x000000ffff687224 */ /* 0x000fc600078e00ac */
[----:B------:R1:W-:Y:S04]  /*103a0*/  STL.64 [R1+0x588], R174 ;  /* 0x000588ae01007387 */ /* 0x0003e80000100a00 */
[----:B0-----:R-:W2:Y:S04]  /*103b0*/  LDL.LU.128 R140, [R1+0x4810] ;  /* 0x00481000018c7983 */ /* 0x001ea80000300c00 */
[----:B------:R-:W3:Y:S04]  /*103c0*/  LDL.LU R105, [R1+0x584] ;  /* 0x0005840001697983 */ /* 0x000ee80000300800 */
[----:B-1----:R-:W4:Y:S04]  /*103d0*/  LDL.LU.128 R172, [R1+0x4890] ;  /* 0x0048900001ac7983 */ /* 0x002f280000300c00 */
[----:B------:R-:W3:Y:S04]  /*103e0*/  LDL.LU R106, [R1+0x588] ;  /* 0x00058800016a7983 */ /* 0x000ee80000300800 */
[----:B------:R-:W3:Y:S04]  /*103f0*/  LDL.LU R107, [R1+0x58c] ;  /* 0x00058c00016b7983 */ /* 0x000ee80000300800 */
[----:B------:R-:W3:Y:S04]  /*10400*/  LDL.LU R92, [R1+0x460] ;  /* 0x00046000015c7983 */ /* 0x000ee80000300800 */
[----:B------:R-:W3:Y:S01]  /*10410*/  LDL.LU R94, [R1+0x468] ;  /* 0x00046800015e7983 */ /* 0x000ee20000300800 */
[----:B------:R-:W-:-:S02]  /*10420*/  IMAD.MOV.U32 R90, RZ, RZ, R124 ;  /* 0x000000ffff5a7224 */ /* 0x000fc400078e007c */
[----:B------:R-:W-:Y:S01]  /*10430*/  IMAD.MOV.U32 R78, RZ, RZ, R96 ;  /* 0x000000ffff4e7224 */ /* 0x000fe200078e0060 */
[----:B------:R-:W-:Y:S04]  /*10440*/  STL.128 [R1+0x46b0], R100 ;  /* 0x0046b06401007387 */ /* 0x000fe80000100c00 */
[----:B------:R-:W-:Y:S04]  /*10450*/  STL.128 [R1+0x4680], R88 ;  /* 0x0046805801007387 */ /* 0x000fe80000100c00 */
[----:B------:R-:W-:Y:S04]  /*10460*/  STL.128 [R1+0x4500], R84 ;  /* 0x0045005401007387 */ /* 0x000fe80000100c00 */
[----:B------:R-:W3:Y:S04]  /*10470*/  LDL.LU.128 R204, [R1+0x47c0] ;  /* 0x0047c00001cc7983 */ /* 0x000ee80000300c00 */
[----:B------:R-:W3:Y:S04]  /*10480*/  LDL.LU R202, [R1+0x47b0] ;  /* 0x0047b00001ca7983 */ /* 0x000ee80000300800 */
[----:B------:R0:W-:Y:S04]  /*10490*/  STL.128 [R1+0x4760], R176 ;  /* 0x004760b001007387 */ /* 0x0001e80000100c00 */
[----:B------:R-:W3:Y:S04]  /*104a0*/  LDL.LU R200, [R1+0x47ac] ;  /* 0x0047ac0001c87983 */ /* 0x000ee80000300800 */
[----:B------:R-:W3:Y:S04]  /*104b0*/  LDL.LU.128 R188, [R1+0x4790] ;  /* 0x0047900001bc7983 */ /* 0x000ee80000300c00 */
[----:B------:R-:W3:Y:S04]  /*104c0*/  LDL.LU.128 R184, [R1+0x4780] ;  /* 0x0047800001b87983 */ /* 0x000ee80000300c00 */
[----:B------:R-:W3:Y:S04]  /*104d0*/  LDL.LU.128 R180, [R1+0x4770] ;  /* 0x0047700001b47983 */ /* 0x000ee80000300c00 */
[----:B0-----:R-:W3:Y:S04]  /*104e0*/  LDL.LU.128 R176, [R1+0x4760] ;  /* 0x0047600001b07983 */ /* 0x001ee80000300c00 */
[----:B------:R-:W3:Y:S04]  /*104f0*/  LDL.LU.128 R156, [R1+0x4710] ;  /* 0x00471000019c7983 */ /* 0x000ee80000300c00 */
[----:B------:R-:W3:Y:S04]  /*10500*/  LDL.LU.128 R152, [R1+0x4700] ;  /* 0x0047000001987983 */ /* 0x000ee80000300c00 */
[----:B------:R0:W-:Y:S04]  /*10510*/  STL.128 [R1+0x45e0], R168 ;  /* 0x0045e0a801007387 */ /* 0x0001e80000100c00 */
        /* <DEDUP_REMOVED lines=8> */
[----:B------:R1:W-:Y:S04]  /*105a0*/  STL [R1+0x4648], R198 ;  /* 0x004648c601007387 */ /* 0x0003e80000100800 */
[----:B------:R1:W-:Y:S04]  /*105b0*/  STL [R1+0x4644], R196 ;  /* 0x004644c401007387 */ /* 0x0003e80000100800 */
[----:B------:R-:W3:Y:S04]  /*105c0*/  LDL.LU R86, [R1+0x458] ;  /* 0x0004580001567983 */ /* 0x000ee80000300800 */
[----:B0-----:R-:W3:Y:S04]  /*105d0*/  LDL.128 R168, [R1+0x390] ;  /* 0x0003900001a87983 */ /* 0x001ee80000100c00 */
[----:B------:R0:W-:Y:S04]  /*105e0*/  STL [R1+0x4640], R193 ;  /* 0x004640c101007387 */ /* 0x0001e80000100800 */
[----:B-1----:R-:W3:Y:S04]  /*105f0*/  LDL.LU R198, [R1+0x4648] ;  /* 0x0046480001c67983 */ /* 0x002ee80000300800 */
[----:B------:R-:W3:Y:S04]  /*10600*/  LDL.LU R196, [R1+0x4644] ;  /* 0x0046440001c47983 */ /* 0x000ee80000300800 */
[----:B------:R1:W-:Y:S04]  /*10610*/  STL.128 [R1+0x45d0], R164 ;  /* 0x0045d0a401007387 */ /* 0x0003e80000100c00 */
[----:B------:R1:W-:Y:S04]  /*10620*/  STL.128 [R1+0x45c0], R160 ;  /* 0x0045c0a001007387 */ /* 0x0003e80000100c00 */
[----:B0-----:R-:W3:Y:S04]  /*10630*/  LDL.LU R193, [R1+0x4640] ;  /* 0x0046400001c17983 */ /* 0x001ee80000300800 */
[----:B-1----:R-:W3:Y:S04]  /*10640*/  LDL.LU.128 R164, [R1+0x45d0] ;  /* 0x0045d00001a47983 */ /* 0x002ee80000300c00 */
[----:B------:R-:W3:Y:S04]  /*10650*/  LDL.LU.128 R160, [R1+0x45c0] ;  /* 0x0045c00001a07983 */ /* 0x000ee80000300c00 */
[----:B--2---:R0:W-:Y:S04]  /*10660*/  STL.128 [R1+0x46d0], R140 ;  /* 0x0046d08c01007387 */ /* 0x0041e80000100c00 */
[----:B----4-:R1:W-:Y:S04]  /*10670*/  STL.128 [R1+0x4750], R172 ;  /* 0x004750ac01007387 */ /* 0x0103e80000100c00 */
[----:B---3--:R2:W-:Y:S01]  /*10680*/  STL.128 [R1+0x46c0], R104 ;  /* 0x0046c06801007387 */ /* 0x0085e20000100c00 */
[----:B------:R-:W-:-:S03]  /*10690*/  IMAD.MOV.U32 R82, RZ, RZ, R92 ;  /* 0x000000ffff527224 */ /* 0x000fc600078e005c */
[----:B0-----:R-:W3:Y:S01]  /*106a0*/  LDL.LU.128 R140, [R1+0x46d0] ;  /* 0x0046d000018c7983 */ /* 0x001ee20000300c00 */
[----:B------:R-:W-:-:S03]  /*106b0*/  IMAD.MOV.U32 R80, RZ, RZ, R94 ;  /* 0x000000ffff507224 */ /* 0x000fc600078e005e */
[----:B-1----:R-:W4:Y:S04]  /*106c0*/  LDL.LU.128 R172, [R1+0x4750] ;  /* 0x0047500001ac7983 */ /* 0x002f280000300c00 */
[----:B------:R-:W4:Y:S04]  /*106d0*/  LDL.LU.128 R92, [R1+0x4690] ;  /* 0x00469000015c7983 */ /* 0x000f280000300c00 */
[----:B--2---:R-:W2:Y:S04]  /*106e0*/  LDL.LU.128 R104, [R1+0x46c0] ;  /* 0x0046c00001687983 */ /* 0x004ea80000300c00 */
        /* <DEDUP_REMOVED lines=21> */
[----:B------:R1:W-:Y:S01]  /*10840*/  STL.64 [R1+0x4a58], R226 ;  /* 0x004a58e201007387 */ /* 0x0003e20000100a00 */
[----:B0-----:R-:W-:-:S03]  /*10850*/  IMAD.MOV.U32 R72, RZ, RZ, R86 ;  /* 0x000000ffff487224 */ /* 0x001fc600078e0056 */
[----:B------:R0:W-:Y:S01]  /*10860*/  STL [R1+0x4a50], R224 ;  /* 0x004a50e001007387 */ /* 0x0001e20000100800 */
[----:B------:R-:W-:-:S03]  /*10870*/  IMAD.MOV.U32 R112, RZ, RZ, R168 ;  /* 0x000000ffff707224 */ /* 0x000fc600078e00a8 */
[----:B------:R0:W-:Y:S04]  /*10880*/  STL.64 [R1+0x4a48], R222 ;  /* 0x004a48de01007387 */ /* 0x0001e80000100a00 */
[----:B------:R0:W-:Y:S04]  /*10890*/  STL.64 [R1+0x4920], R212 ;  /* 0x004920d401007387 */ /* 0x0001e80000100a00 */
[----:B------:R0:W-:Y:S04]  /*108a0*/  STL.128 [R1+0x47d0], R208 ;  /* 0x0047d0d001007387 */ /* 0x0001e80000100c00 */
[----:B------:R0:W-:Y:S04]  /*108b0*/  STL.128 [R1+0x4660], R204 ;  /* 0x004660cc01007387 */ /* 0x0001e80000100c00 */
[----:B------:R0:W-:Y:S04]  /*108c0*/  STL [R1+0x4650], R202 ;  /* 0x004650ca01007387 */ /* 0x0001e80000100800 */
[----:B------:R2:W-:Y:S04]  /*108d0*/  STL [R1+0x464c], R200 ;  /* 0x00464cc801007387 */ /* 0x0005e80000100800 */
        /* <DEDUP_REMOVED lines=14> */
[----:B------:R-:W-:Y:S04]  /*109c0*/  STL.64 [R1+0x5a8], R170 ;  /* 0x0005a8aa01007387 */ /* 0x000fe80000100a00 */
        /* <DEDUP_REMOVED lines=12> */
[----:B------:R-:W2:Y:S04]  /*10a90*/  LDL.LU R24, [R1+0x4a98] ;  /* 0x004a980001187983 */ /* 0x000ea80000300800 */
[----:B------:R-:W2:Y:S04]  /*10aa0*/  LDL.LU R22, [R1+0x4a94] ;  /* 0x004a940001167983 */ /* 0x000ea80000300800 */
[----:B------:R-:W2:Y:S04]  /*10ab0*/  LDL.LU R20, [R1+0x4a90] ;  /* 0x004a900001147983 */ /* 0x000ea80000300800 */
[----:B------:R-:W2:Y:S04]  /*10ac0*/  LDL.LU.64 R16, [R1+0x4a88] ;  /* 0x004a880001107983 */ /* 0x000ea80000300a00 */
[----:B------:R-:W2:Y:S04]  /*10ad0*/  LDL.LU.64 R12, [R1+0x4a80] ;  /* 0x004a8000010c7983 */ /* 0x000ea80000300a00 */
[----:B------:R-:W2:Y:S04]  /*10ae0*/  LDL.LU R10, [R1+0x4a78] ;  /* 0x004a7800010a7983 */ /* 0x000ea80000300800 */
[----:B------:R-:W2:Y:S04]  /*10af0*/  LDL.LU.64 R8, [R1+0x4a70] ;  /* 0x004a700001087983 */ /* 0x000ea80000300a00 */
[----:B------:R-:W2:Y:S04]  /*10b00*/  LDL.LU.128 R4, [R1+0x4a60] ;  /* 0x004a600001047983 */ /* 0x000ea80000300c00 */
[----:B------:R-:W2:Y:S04]  /*10b10*/  LDL.LU.64 R226, [R1+0x4a58] ;  /* 0x004a580001e27983 */ /* 0x000ea80000300a00 */
[----:B0-----:R-:W2:Y:S04]  /*10b20*/  LDL.LU R224, [R1+0x4a50] ;  /* 0x004a500001e07983 */ /* 0x001ea80000300800 */
[----:B------:R-:W2:Y:S04]  /*10b30*/  LDL.LU.64 R222, [R1+0x4a48] ;  /* 0x004a480001de7983 */ /* 0x000ea80000300a00 */
[----:B------:R-:W2:Y:S04]  /*10b40*/  LDL.LU.64 R212, [R1+0x4920] ;  /* 0x0049200001d47983 */ /* 0x000ea80000300a00 */
[----:B------:R-:W2:Y:S04]  /*10b50*/  LDL.LU.128 R208, [R1+0x47d0] ;  /* 0x0047d00001d07983 */ /* 0x000ea80000300c00 */
[----:B------:R-:W2:Y:S04]  /*10b60*/  LDL.LU.128 R204, [R1+0x4660] ;  /* 0x0046600001cc7983 */ /* 0x000ea80000300c00 */
[----:B------:R-:W2:Y:S04]  /*10b70*/  LDL.LU R202, [R1+0x4650] ;  /* 0x0046500001ca7983 */ /* 0x000ea80000300800 */
[----:B---3--:R-:W-:Y:S04]  /*10b80*/  STL.128 [R1+0x4570], R140 ;  /* 0x0045708c01007387 */ /* 0x008fe80000100c00 */
[----:B----4-:R0:W-:Y:S04]  /*10b90*/  STL.128 [R1+0x45f0], R172 ;  /* 0x0045f0ac01007387 */ /* 0x0101e80000100c00 */
[----:B------:R-:W-:Y:S04]  /*10ba0*/  STL.128 [R1+0x4520], R92 ;  /* 0x0045205c01007387 */ /* 0x000fe80000100c00 */
[----:B--2---:R1:W-:Y:S04]  /*10bb0*/  STL.128 [R1+0x4550], R104 ;  /* 0x0045506801007387 */ /* 0x0043e80000100c00 */
[----:B------:R-:W2:Y:S04]  /*10bc0*/  LDL.LU R200, [R1+0x464c] ;  /* 0x00464c0001c87983 */ /* 0x000ea80000300800 */
[----:B------:R-:W3:Y:S04]  /*10bd0*/  LDL.LU.128 R188, [R1+0x4630] ;  /* 0x0046300001bc7983 */ /* 0x000ee80000300c00 */
[----:B------:R-:W4:Y:S04]  /*10be0*/  LDL.LU.128 R184, [R1+0x4620] ;  /* 0x0046200001b87983 */ /* 0x000f280000300c00 */
[----:B------:R-:W2:Y:S04]  /*10bf0*/  LDL.LU.128 R180, [R1+0x4610] ;  /* 0x0046100001b47983 */ /* 0x000ea80000300c00 */
[----:B------:R-:W3:Y:S04]  /*10c00*/  LDL.LU.128 R176, [R1+0x4600] ;  /* 0x0046000001b07983 */ /* 0x000ee80000300c00 */
[----:B0-----:R-:W4:Y:S04]  /*10c10*/  LDL.LU.128 R172, [R1+0x45f0] ;  /* 0x0045f00001ac7983 */ /* 0x001f280000300c00 */
[----:B------:R-:W4:Y:S04]  /*10c20*/  LDL.LU.128 R168, [R1+0x45e0] ;  /* 0x0045e00001a87983 */ /* 0x000f280000300c00 */
[----:B------:R-:W4:Y:S04]  /*10c30*/  LDL.LU.128 R156, [R1+0x45b0] ;  /* 0x0045b000019c7983 */ /* 0x000f280000300c00 */
[----:B------:R-:W4:Y:S04]  /*10c40*/  LDL.LU.128 R152, [R1+0x45a0] ;  /* 0x0045a00001987983 */ /* 0x000f280000300c00 */
[----:B------:R-:W2:Y:S04]  /*10c50*/  LDL.LU.128 R148, [R1+0x4590] ;  /* 0x0045900001947983 */ /* 0x000ea80000300c00 */
[----:B------:R-:W3:Y:S04]  /*10c60*/  LDL.LU.128 R144, [R1+0x4580] ;  /* 0x0045800001907983 */ /* 0x000ee80000300c00 */
[----:B------:R-:W4:Y:S04]  /*10c70*/  LDL.LU.128 R140, [R1+0x4570] ;  /* 0x00457000018c7983 */ /* 0x000f280000300c00 */
[----:B------:R-:W2:Y:S04]  /*10c80*/  LDL.LU.128 R108, [R1+0x4560] ;  /* 0x00456000016c7983 */ /* 0x000ea80000300c00 */
[----:B-1----:R-:W3:Y:S04]  /*10c90*/  LDL.LU.128 R104, [R1+0x4550] ;  /* 0x0045500001687983 */ /* 0x002ee80000300c00 */
[----:B------:R-:W4:Y:S04]  /*10ca0*/  LDL.LU.128 R100, [R1+0x4540] ;  /* 0x0045400001647983 */ /* 0x000f280000300c00 */
[----:B------:R-:W4:Y:S04]  /*10cb0*/  LDL.LU.128 R96, [R1+0x4530] ;  /* 0x0045300001607983 */ /* 0x000f280000300c00 */
[----:B------:R-:W4:Y:S04]  /*10cc0*/  LDL.LU.128 R92, [R1+0x4520] ;  /* 0x00452000015c7983 */ /* 0x000f280000300c00 */
[----:B------:R-:W4:Y:S04]  /*10cd0*/  LDL.LU.128 R88, [R1+0x4510] ;  /* 0x0045100001587983 */ /* 0x000f280000300c00 */
[----:B------:R-:W4:Y:S04]  /*10ce0*/  LDL.LU.128 R84, [R1+0x4500] ;  /* 0x0045000001547983 */ /* 0x000f280000300c00 */
[----:B------:R-:W4:Y:S04]  /*10cf0*/  LDL.LU.128 R80, [R1+0x44f0] ;  /* 0x0044f00001507983 */ /* 0x000f280000300c00 */
[----:B------:R-:W2:Y:S04]  /*10d00*/  LDL.LU R113, [R1+0x5a4] ;  /* 0x0005a40001717983 */ /* 0x000ea80000300800 */
[----:B------:R-:W2:Y:S04]  /*10d10*/  LDL.LU R114, [R1+0x5a8] ;  /* 0x0005a80001727983 */ /* 0x000ea80000300800 */
[----:B------:R-:W2:Y:S04]  /*10d20*/  LDL.LU R115, [R1+0x5ac] ;  /* 0x0005ac0001737983 */ /* 0x000ea80000300800 */
[----:B------:R-:W-:Y:S04]  /*10d30*/  STL [R1+0x44e8], R198 ;  /* 0x0044e8c601007387 */ /* 0x000fe80000100800 */
[----:B------:R-:W-:Y:S04]  /*10d40*/  STL [R1+0x44e4], R196 ;  /* 0x0044e4c401007387 */ /* 0x000fe80000100800 */
[----:B------:R-:W-:Y:S04]  /*10d50*/  STL [R1+0x44e0], R193 ;  /* 0x0044e0c101007387 */ /* 0x000fe80000100800 */
[----:B------:R0:W-:Y:S04]  /*10d60*/  STL.128 [R1+0x4470], R164 ;  /* 0x004470a401007387 */ /* 0x0001e80000100c00 */
[----:B------:R1:W-:Y:S04]  /*10d70*/  STL.128 [R1+0x4460], R160 ;  /* 0x004460a001007387 */ /* 0x0003e80000100c00 */
[----:B------:R-:W-:Y:S04]  /*10d80*/  STL [R1+0x3bc], R74 ;  /* 0x0003bc4a01007387 */ /* 0x000fe80000100800 */
[----:B------:R-:W-:Y:S04]  /*10d90*/  STL [R1+0x3c0], R76 ;  /* 0x0003c04c01007387 */ /* 0x000fe80000100800 */
[----:B0-----:R-:W3:Y:S04]  /*10da0*/  LDL.128 R164, [R1+0x3a0] ;  /* 0x0003a00001a47983 */ /* 0x001ee80000100c00 */
[----:B-1----:R-:W4:Y:S04]  /*10db0*/  LDL.LU.128 R160, [R1+0x4460] ;  /* 0x0044600001a07983 */ /* 0x002f280000300c00 */
[----:B------:R-:W4:Y:S04]  /*10dc0*/  LDL.LU R193, [R1+0x44e0] ;  /* 0x0044e00001c17983 */ /* 0x000f280000300800 */
[----:B------:R-:W4:Y:S04]  /*10dd0*/  LDL.LU R198, [R1+0x44e8] ;  /* 0x0044e80001c67983 */ /* 0x000f280000300800 */
[----:B------:R-:W4:Y:S04]  /*10de0*/  LDL.LU R196, [R1+0x44e4] ;  /* 0x0044e40001c47983 */ /* 0x000f280000300800 */
[----:B--2---:R0:W-:Y:S04]  /*10df0*/  STL.128 [R1+0x4400], R112 ;  /* 0x0044007001007387 */ /* 0x0041e80000100c00 */
[----:B0-----:R-:W2:Y:S04]  /*10e00*/  LDL.LU.128 R112, [R1+0x4400] ;  /* 0x0044000001707983 */ /* 0x001ea80000300c00 */
[----:B---3--:R-:W-:Y:S01]  /*10e10*/  STL [R1+0x5b4], R165 ;  /* 0x0005b4a501007387 */ /* 0x008fe20000100800 */
[----:B------:R-:W-:-:S03]  /*10e20*/  IMAD.MOV.U32 R116, RZ, RZ, R164 ;  /* 0x000000ffff747224 */ /* 0x000fc600078e00a4 */
[----:B------:R0:W-:Y:S04]  /*10e30*/  STL.64 [R1+0x5b8], R166 ;  /* 0x0005b8a601007387 */ /* 0x0001e80000100a00 */
[----:B----4-:R1:W-:Y:S04]  /*10e40*/  STL.128 [R1+0x42e0], R160 ;  /* 0x0042e0a001007387 */ /* 0x0103e80000100c00 */
[----:B------:R-:W3:Y:S04]  /*10e50*/  LDL.LU R117, [R1+0x5b4] ;  /* 0x0005b40001757983 */ /* 0x000ee80000300800 */
[----:B0-----:R-:W4:Y:S04]  /*10e60*/  LDL.LU.128 R164, [R1+0x4470] ;  /* 0x0044700001a47983 */ /* 0x001f280000300c00 */
[----:B------:R-:W3:Y:S04]  /*10e70*/  LDL.LU R118, [R1+0x5b8] ;  /* 0x0005b80001767983 */ /* 0x000ee80000300800 */
[----:B-1----:R-:W3:Y:S04]  /*10e80*/  LDL.LU.128 R160, [R1+0x42e0] ;  /* 0x0042e00001a07983 */ /* 0x002ee80000300c00 */
[----:B------:R-:W3:Y:S04]  /*10e90*/  LDL.LU R119, [R1+0x5bc] ;  /* 0x0005bc0001777983 */ /* 0x000ee80000300800 */
[----:B------:R0:W-:Y:S04]  /*10ea0*/  STL.128 [R1+0x43f0], R108 ;  /* 0x0043f06c01007387 */ /* 0x0001e80000100c00 */
[----:B------:R1:W-:Y:S04]  /*10eb0*/  STL.128 [R1+0x43e0], R104 ;  /* 0x0043e06801007387 */ /* 0x0003e80000100c00 */
[----:B------:R1:W-:Y:S04]  /*10ec0*/  STL.128 [R1+0x43d0], R100 ;  /* 0x0043d06401007387 */ /* 0x0003e80000100c00 */
[----:B------:R1:W-:Y:S04]  /*10ed0*/  STL.128 [R1+0x43c0], R96 ;  /* 0x0043c06001007387 */ /* 0x0003e80000100c00 */
[----:B------:R1:W-:Y:S04]  /*10ee0*/  STL.128 [R1+0x43b0], R92 ;  /* 0x0043b05c01007387 */ /* 0x0003e80000100c00 */
[----:B------:R1:W-:Y:S04]  /*10ef0*/  STL.128 [R1+0x43a0], R88 ;  /* 0x0043a05801007387 */ /* 0x0003e80000100c00 */
[----:B------:R-:W-:Y:S04]  /*10f00*/  STL [R1+0x3c4], R66 ;  /* 0x0003c44201007387 */ /* 0x000fe80000100800 */
[----:B------:R-:W-:Y:S04]  /*10f10*/  STL [R1+0x3c8], R68 ;  /* 0x0003c84401007387 */ /* 0x000fe80000100800 */
[----:B------:R-:W-:Y:S04]  /*10f20*/  STL [R1+0x3cc], R70 ;  /* 0x0003cc4601007387 */ /* 0x000fe80000100800 */
[----:B------:R1:W-:Y:S04]  /*10f30*/  STL.128 [R1+0x4390], R84 ;  /* 0x0043905401007387 */ /* 0x0003e80000100c00 */
[----:B0-----:R-:W3:Y:S04]  /*10f40*/  LDL.LU.128 R108, [R1+0x43f0] ;  /* 0x0043f000016c7983 */ /* 0x001ee80000300c00 */
[----:B-1----:R-:W3:Y:S04]  /*10f50*/  LDL.LU.128 R104, [R1+0x43e0] ;  /* 0x0043e00001687983 */ /* 0x002ee80000300c00 */
[----:B------:R-:W3:Y:S04]  /*10f60*/  LDL.LU.128 R100, [R1+0x43d0] ;  /* 0x0043d00001647983 */ /* 0x000ee80000300c00 */
[----:B------:R-:W3:Y:S04]  /*10f70*/  LDL.LU.128 R96, [R1+0x43c0] ;  /* 0x0043c00001607983 */ /* 0x000ee80000300c00 */
[----:B------:R-:W3:Y:S04]  /*10f80*/  LDL.LU.128 R92, [R1+0x43b0] ;  /* 0x0043b000015c7983 */ /* 0x000ee80000300c00 */
[----:B------:R-:W3:Y:S04]  /*10f90*/  LDL.LU.128 R88, [R1+0x43a0] ;  /* 0x0043a00001587983 */ /* 0x000ee80000300c00 */
[----:B------:R-:W3:Y:S04]  /*10fa0*/  LDL.LU.128 R84, [R1+0x4390] ;  /* 0x0043900001547983 */ /* 0x000ee80000300c00 */
[----:B------:R0:W-:Y:S04]  /*10fb0*/  STL.128 [R1+0x4380], R80 ;  /* 0x0043805001007387 */ /* 0x0001e80000100c00 */
[----:B------:R1:W-:Y:S04]  /*10fc0*/  STL.64 [R1+0x4378], R78 ;  /* 0x0043784e01007387 */ /* 0x0003e80000100a00 */
[----:B------:R1:W-:Y:S04]  /*10fd0*/  STL.64 [R1+0x4368], R72 ;  /* 0x0043684801007387 */ /* 0x0003e80000100a00 */
[----:B0-----:R-:W3:Y:S04]  /*10fe0*/  LDL.LU.128 R80, [R1+0x4380] ;  /* 0x0043800001507983 */ /* 0x001ee80000300c00 */
[----:B-1----:R-:W3:Y:S04]  /*10ff0*/  LDL.LU.64 R78, [R1+0x4378] ;  /* 0x00437800014e7983 */ /* 0x002ee80000300a00 */
[----:B------:R-:W3:Y:S04]  /*11000*/  LDL.LU.64 R72, [R1+0x4368] ;  /* 0x0043680001487983 */ /* 0x000ee80000300a00 */
[----:B------:R0:W-:Y:S04]  /*11010*/  STL [R1+0x4374], R77 ;  /* 0x0043744d01007387 */ /* 0x0001e80000100800 */
[----:B------:R1:W-:Y:S04]  /*11020*/  STL [R1+0x4370], R75 ;  /* 0x0043704b01007387 */ /* 0x0003e80000100800 */
[----:B0-----:R-:W3:Y:S04]  /*11030*/  LDL.LU R77, [R1+0x4374] ;  /* 0x00437400014d7983 */ /* 0x001ee80000300800 */
[----:B-1----:R-:W3:Y:S04]  /*11040*/  LDL.LU R75, [R1+0x4370] ;  /* 0x00437000014b7983 */ /* 0x002ee80000300800 */
[----:B--2---:R0:W-:Y:S04]  /*11050*/  STL.128 [R1+0x4270], R112 ;  /* 0x0042707001007387 */ /* 0x0041e80000100c00 */
[----:B0-----:R-:W2:Y:S04]  /*11060*/  LDL.LU.128 R112, [R1+0x4270] ;  /* 0x0042700001707983 */ /* 0x001ea80000300c00 */
[----:B----4-:R0:W-:Y:S04]  /*11070*/  STL.128 [R1+0x42f0], R164 ;  /* 0x0042f0a401007387 */ /* 0x0101e80000100c00 */
[----:B---3--:R1:W-:Y:S04]  /*11080*/  STL.128 [R1+0x4160], R160 ;  /* 0x004160a001007387 */ /* 0x0083e80000100c00 */
[----:B0-----:R-:W3:Y:S04]  /*11090*/  LDL.128 R164, [R1+0x3b0] ;  /* 0x0003b00001a47983 */ /* 0x001ee80000100c00 */
[----:B-1----:R-:W4:Y:S04]  /*110a0*/  LDL.128 R160, [R1+0x3c0] ;  /* 0x0003c00001a07983 */ /* 0x002f280000100c00 */
[----:B------:R0:W-:Y:S04]  /*110b0*/  STL.128 [R1+0x4280], R116 ;  /* 0x0042807401007387 */ /* 0x0001e80000100c00 */
[----:B0-----:R-:W4:Y:S04]  /*110c0*/  LDL.LU.128 R116, [R1+0x4280] ;  /* 0x0042800001747983 */ /* 0x001f280000300c00 */
[----:B------:R0:W-:Y:S04]  /*110d0*/  STL.128 [R1+0x4260], R108 ;  /* 0x0042606c01007387 */ /* 0x0001e80000100c00 */
[----:B------:R1:W-:Y:S04]  /*110e0*/  STL.128 [R1+0x4250], R104 ;  /* 0x0042506801007387 */ /* 0x0003e80000100c00 */
[----:B------:R1:W-:Y:S04]  /*110f0*/  STL.128 [R1+0x4240], R100 ;  /* 0x0042406401007387 */ /* 0x0003e80000100c00 */
[----:B------:R1:W-:Y:S04]  /*11100*/  STL.128 [R1+0x4230], R96 ;  /* 0x0042306001007387 */ /* 0x0003e80000100c00 */
[----:B------:R1:W-:Y:S04]  /*11110*/  STL.128 [R1+0x4220], R92 ;  /* 0x0042205c01007387 */ /* 0x0003e80000100c00 */
[----:B------:R1:W-:Y:S04]  /*11120*/  STL.128 [R1+0x4210], R88 ;  /* 0x0042105801007387 */ /* 0x0003e80000100c00 */
[----:B------:R1:W-:Y:S04]  /*11130*/  STL.128 [R1+0x4200], R84 ;  /* 0x0042005401007387 */ /* 0x0003e80000100c00 */
[----:B0-----:R-:W4:Y:S04]  /*11140*/  LDL.LU.128 R108, [R1+0x4260] ;  /* 0x00426000016c7983 */ /* 0x001f280000300c00 */
[----:B-1----:R-:W4:Y:S04]  /*11150*/  LDL.LU.128 R104, [R1+0x4250] ;  /* 0x0042500001687983 */ /* 0x002f280000300c00 */
[----:B------:R-:W4:Y:S04]  /*11160*/  LDL.LU.128 R100, [R1+0x4240] ;  /* 0x0042400001647983 */ /* 0x000f280000300c00 */
[----:B------:R-:W4:Y:S04]  /*11170*/  LDL.LU.128 R96, [R1+0x4230] ;  /* 0x0042300001607983 */ /* 0x000f280000300c00 */
[----:B------:R-:W4:Y:S04]  /*11180*/  LDL.LU.128 R92, [R1+0x4220] ;  /* 0x00422000015c7983 */ /* 0x000f280000300c00 */
[----:B------:R-:W4:Y:S04]  /*11190*/  LDL.LU.128 R88, [R1+0x4210] ;  /* 0x0042100001587983 */ /* 0x000f280000300c00 */
[----:B------:R-:W4:Y:S04]  /*111a0*/  LDL.LU.128 R84, [R1+0x4200] ;  /* 0x0042000001547983 */ /* 0x000f280000300c00 */
[----:B------:R0:W-:Y:S04]  /*111b0*/  STL.128 [R1+0x41f0], R80 ;  /* 0x0041f05001007387 */ /* 0x0001e80000100c00 */
[----:B------:R1:W-:Y:S04]  /*111c0*/  STL.64 [R1+0x41e8], R78 ;  /* 0x0041e84e01007387 */ /* 0x0003e80000100a00 */
[----:B------:R1:W-:Y:S04]  /*111d0*/  STL.64 [R1+0x41d8], R72 ;  /* 0x0041d84801007387 */ /* 0x0003e80000100a00 */
[----:B0-----:R-:W4:Y:S04]  /*111e0*/  LDL.LU.128 R80, [R1+0x41f0] ;  /* 0x0041f00001507983 */ /* 0x001f280000300c00 */
[----:B-1----:R-:W4:Y:S04]  /*111f0*/  LDL.LU.64 R78, [R1+0x41e8] ;  /* 0x0041e800014e7983 */ /* 0x002f280000300a00 */
[----:B------:R-:W4:Y:S04]  /*11200*/  LDL.LU.64 R72, [R1+0x41d8] ;  /* 0x0041d80001487983 */ /* 0x000f280000300a00 */
[----:B------:R0:W-:Y:S04]  /*11210*/  STL [R1+0x41e4], R77 ;  /* 0x0041e44d01007387 */ /* 0x0001e80000100800 */
[----:B------:R1:W-:Y:S04]  /*11220*/  STL [R1+0x41e0], R75 ;  /* 0x0041e04b01007387 */ /* 0x0003e80000100800 */
[----:B------:R1:W-:Y:S04]  /*11230*/  STL [R1+0x41d4], R71 ;  /* 0x0041d44701007387 */ /* 0x0003e80000100800 */
[----:B------:R1:W-:Y:S04]  /*11240*/  STL [R1+0x41d0], R69 ;  /* 0x0041d04501007387 */ /* 0x0003e80000100800 */
[----:B0-----:R-:W4:Y:S04]  /*11250*/  LDL.LU R77, [R1+0x41e4] ;  /* 0x0041e400014d7983 */ /* 0x001f280000300800 */
[----:B-1----:R-:W4:Y:S04]  /*11260*/  LDL.LU R75, [R1+0x41e0] ;  /* 0x0041e000014b7983 */ /* 0x002f280000300800 */
[----:B------:R-:W4:Y:S04]  /*11270*/  LDL.LU R71, [R1+0x41d4] ;  /* 0x0041d40001477983 */ /* 0x000f280000300800 */
[----:B------:R-:W4:Y:S04]  /*11280*/  LDL.LU R69, [R1+0x41d0] ;  /* 0x0041d00001457983 */ /* 0x000f280000300800 */
[----:B--2---:R0:W-:Y:S04]  /*11290*/  STL.128 [R1+0x40e0], R112 ;  /* 0x0040e07001007387 */ /* 0x0041e80000100c00 */
[----:B0-----:R-:W2:Y:S04]  /*112a0*/  LDL.LU.128 R112, [R1+0x40e0] ;  /* 0x0040e00001707983 */ /* 0x001ea80000300c00 */
[----:B---3--:R-:W-:Y:S04]  /*112b0*/  STL [R1+0x5c4], R165 ;  /* 0x0005c4a501007387 */ /* 0x008fe80000100800 */
[----:B------:R-:W-:Y:S04]  /*112c0*/  STL.64 [R1+0x5c8], R166 ;  /* 0x0005c8a601007387 */ /* 0x000fe80000100a00 */
[----:B----4-:R-:W-:Y:S01]  /*112d0*/  STL [R1+0x5d4], R161 ;  /* 0x0005d4a101007387 */ /* 0x010fe20000100800 */
[----:B------:R-:W-:-:S03]  /*112e0*/  IMAD.MOV.U32 R124, RZ, RZ, R160 ;  /* 0x000000ffff7c7224 */ /* 0x000fc600078e00a0 */
[----:B------:R0:W-:Y:S04]  /*112f0*/  STL.64 [R1+0x5d8], R162 ;  /* 0x0005d8a201007387 */ /* 0x0001e80000100a00 */
[----:B------:R-:W3:Y:S04]  /*11300*/  LDL.LU R121, [R1+0x5c4] ;  /* 0x0005c40001797983 */ /* 0x000ee80000300800 */
[----:B------:R-:W3:Y:S04]  /*11310*/  LDL.LU R122, [R1+0x5c8] ;  /* 0x0005c800017a7983 */ /* 0x000ee80000300800 */
[----:B------:R-:W3:Y:S04]  /*11320*/  LDL.LU R123, [R1+0x5cc] ;  /* 0x0005cc00017b7983 */ /* 0x000ee80000300800 */
[----:B0-----:R-:W4:Y:S04]  /*11330*/  LDL.LU.128 R160, [R1+0x4160] ;  /* 0x0041600001a07983 */ /* 0x001f280000300c00 */
[----:B------:R0:W-:Y:S04]  /*11340*/  STL.128 [R1+0x40f0], R116 ;  /* 0x0040f07401007387 */ /* 0x0001e80000100c00 */
[----:B------:R1:W-:Y:S04]  /*11350*/  STL.128 [R1+0x4430], R148 ;  /* 0x0044309401007387 */ /* 0x0003e80000100c00 */
[----:B------:R1:W-:Y:S01]  /*11360*/  STL.128 [R1+0x4420], R144 ;  /* 0x0044209001007387 */ /* 0x0003e20000100c00 */
[----:B------:R-:W-:-:S03]  /*11370*/  IMAD.MOV.U32 R120, RZ, RZ, R164 ;  /* 0x000000ffff787224 */ /* 0x000fc600078e00a4 */
[----:B------:R1:W-:Y:S04]  /*11380*/  STL.128 [R1+0x44b0], R180 ;  /* 0x0044b0b401007387 */ /* 0x0003e80000100c00 */
[----:B0-----:R-:W4:Y:S04]  /*11390*/  LDL.LU.128 R116, [R1+0x40f0] ;  /* 0x0040f00001747983 */ /* 0x001f280000300c00 */
[----:B-1----:R-:W4:Y:S04]  /*113a0*/  LDL.LU.128 R148, [R1+0x4430] ;  /* 0x0044300001947983 */ /* 0x002f280000300c00 */
[----:B------:R-:W4:Y:S04]  /*113b0*/  LDL.LU.128 R144, [R1+0x4420] ;  /* 0x0044200001907983 */ /* 0x000f280000300c00 */
[----:B------:R0:W-:Y:S04]  /*113c0*/  STL.128 [R1+0x44a0], R176 ;  /* 0x0044a0b001007387 */ /* 0x0001e80000100c00 */
[----:B------:R1:W-:Y:S04]  /*113d0*/  STL.128 [R1+0x4490], R172 ;  /* 0x004490ac01007387 */ /* 0x0003e80000100c00 */
[----:B------:R1:W-:Y:S04]  /*113e0*/  STL.128 [R1+0x4480], R168 ;  /* 0x004480a801007387 */ /* 0x0003e80000100c00 */
[----:B------:R1:W-:Y:S04]  /*113f0*/  STL.128 [R1+0x4450], R156 ;  /* 0x0044509c01007387 */ /* 0x0003e80000100c00 */
[----:B------:R1:W-:Y:S04]  /*11400*/  STL.128 [R1+0x4440], R152 ;  /* 0x0044409801007387 */ /* 0x0003e80000100c00 */
[----:B------:R1:W-:Y:S04]  /*11410*/  STL.128 [R1+0x4410], R140 ;  /* 0x0044108c01007387 */ /* 0x0003e80000100c00 */
[----:B------:R-:W4:Y:S04]  /*11420*/  LDL.LU.128 R180, [R1+0x44b0] ;  /* 0x0044b00001b47983 */ /* 0x000f280000300c00 */
[----:B0-----:R-:W4:Y:S04]  /*11430*/  LDL.LU.128 R176, [R1+0x44a0] ;  /* 0x0044a00001b07983 */ /* 0x001f280000300c00 */
[----:B-1----:R-:W4:Y:S04]  /*11440*/  LDL.LU.128 R172, [R1+0x4490] ;  /* 0x0044900001ac7983 */ /* 0x002f280000300c00 */
[----:B------:R-:W4:Y:S04]  /*11450*/  LDL.LU.128 R168, [R1+0x4480] ;  /* 0x0044800001a87983 */ /* 0x000f280000300c00 */
[----:B------:R-:W4:Y:S04]  /*11460*/  LDL.LU.128 R156, [R1+0x4450] ;  /* 0x00445000019c7983 */ /* 0x000f280000300c00 */
[----:B------:R-:W4:Y:S04]  /*11470*/  LDL.LU.128 R152, [R1+0x4440] ;  /* 0x0044400001987983 */ /* 0x000f280000300c00 */
[----:B------:R-:W4:Y:S04]  /*11480*/  LDL.LU.128 R140, [R1+0x4410] ;  /* 0x00441000018c7983 */ /* 0x000f280000300c00 */
[----:B------:R-:W-:Y:S04]  /*11490*/  STL [R1+0x3d0], R60 ;  /* 0x0003d03c01007387 */ /* 0x000fe80000100800 */
[----:B------:R-:W-:Y:S04]  /*114a0*/  STL [R1+0x3d4], R62 ;  /* 0x0003d43e01007387 */ /* 0x000fe80000100800 */
[----:B------:R-:W-:Y:S04]  /*114b0*/  STL [R1+0x3d8], R64 ;  /* 0x0003d84001007387 */ /* 0x000fe80000100800 */
[----:B------:R0:W-:Y:S04]  /*114c0*/  STL.128 [R1+0x40d0], R108 ;  /* 0x0040d06c01007387 */ /* 0x0001e80000100c00 */
[----:B------:R1:W-:Y:S04]  /*114d0*/  STL.128 [R1+0x40c0], R104 ;  /* 0x0040c06801007387 */ /* 0x0003e80000100c00 */
[----:B------:R1:W-:Y:S04]  /*114e0*/  STL.128 [R1+0x40b0], R100 ;  /* 0x0040b06401007387 */ /* 0x0003e80000100c00 */
[----:B------:R1:W-:Y:S04]  /*114f0*/  STL.128 [R1+0x40a0], R96 ;  /* 0x0040a06001007387 */ /* 0x0003e80000100c00 */
[----:B------:R1:W-:Y:S04]  /*11500*/  STL.128 [R1+0x4090], R92 ;  /* 0x0040905c01007387 */ /* 0x0003e80000100c00 */
[----:B------:R1:W-:Y:S04]  /*11510*/  STL.128 [R1+0x4080], R88 ;  /* 0x0040805801007387 */ /* 0x0003e80000100c00 */
[----:B------:R-:W-:Y:S04]  /*11520*/  STL [R1+0x3dc], R54 ;  /* 0x0003dc3601007387 */ /* 0x000fe80000100800 */
[----:B------:R1:W-:Y:S04]  /*11530*/  STL.128 [R1+0x4070], R84 ;  /* 0x0040705401007387 */ /* 0x0003e80000100c00 */
[----:B0-----:R-:W4:Y:S04]  /*11540*/  LDL.LU.128 R108, [R1+0x40d0] ;  /* 0x0040d000016c7983 */ /* 0x001f280000300c00 */
[----:B-1----:R-:W4:Y:S04]  /*11550*/  LDL.LU.128 R104, [R1+0x40c0] ;  /* 0x0040c00001687983 */ /* 0x002f280000300c00 */
[----:B------:R-:W4:Y:S04]  /*11560*/  LDL.LU.128 R100, [R1+0x40b0] ;  /* 0x0040b00001647983 */ /* 0x000f280000300c00 */
[----:B------:R-:W4:Y:S04]  /*11570*/  LDL.LU.128 R96, [R1+0x40a0] ;  /* 0x0040a00001607983 */ /* 0x000f280000300c00 */
[----:B------:R-:W4:Y:S04]  /*11580*/  LDL.LU.128 R92, [R1+0x4090] ;  /* 0x00409000015c7983 */ /* 0x000f280000300c00 */
[----:B------:R-:W4:Y:S04]  /*11590*/  LDL.LU.128 R88, [R1+0x4080] ;  /* 0x0040800001587983 */ /* 0x000f280000300c00 */
[----:B------:R-:W4:Y:S04]  /*115a0*/  LDL.LU R125, [R1+0x5d4] ;  /* 0x0005d400017d7983 */ /* 0x000f280000300800 */
[----:B------:R-:W4:Y:S04]  /*115b0*/  LDL.LU R126, [R1+0x5d8] ;  /* 0x0005d800017e7983 */ /* 0x000f280000300800 */
[----:B------:R-:W4:Y:S04]  /*115c0*/  LDL.LU R127, [R1+0x5dc] ;  /* 0x0005dc00017f7983 */ /* 0x000f280000300800 */
[----:B------:R-:W4:Y:S04]  /*115d0*/  LDL.LU.128 R84, [R1+0x4070] ;  /* 0x0040700001547983 */ /* 0x000f280000300c00 */
[----:B------:R0:W-:Y:S04]  /*115e0*/  STL.128 [R1+0x4060], R80 ;  /* 0x0040605001007387 */ /* 0x0001e80000100c00 */
[----:B------:R1:W-:Y:S04]  /*115f0*/  STL.64 [R1+0x4058], R78 ;  /* 0x0040584e01007387 */ /* 0x0003e80000100a00 */
[----:B------:R1:W-:Y:S04]  /*11600*/  STL.64 [R1+0x4048], R72 ;  /* 0x0040484801007387 */ /* 0x0003e80000100a00 */
[----:B------:R1:W-:Y:S04]  /*11610*/  STL [R1+0x4054], R77 ;  /* 0x0040544d01007387 */ /* 0x0003e80000100800 */
[----:B0-----:R-:W4:Y:S04]  /*11620*/  LDL.LU.128 R80, [R1+0x4060] ;  /* 0x0040600001507983 */ /* 0x001f280000300c00 */
[----:B-1----:R-:W4:Y:S04]  /*11630*/  LDL.LU.64 R78, [R1+0x4058] ;  /* 0x00405800014e7983 */ /* 0x002f280000300a00 */
[----:B------:R-:W4:Y:S04]  /*11640*/  LDL.LU.64 R72, [R1+0x4048] ;  /* 0x0040480001487983 */ /* 0x000f280000300a00 */
[----:B------:R0:W-:Y:S04]  /*11650*/  STL [R1+0x4050], R75 ;  /* 0x0040504b01007387 */ /* 0x0001e80000100800 */
[----:B------:R1:W-:Y:S04]  /*11660*/  STL [R1+0x4044], R71 ;  /* 0x0040444701007387 */ /* 0x0003e80000100800 */
[----:B------:R1:W-:Y:S04]  /*11670*/  STL [R1+0x4040], R69 ;  /* 0x0040404501007387 */ /* 0x0003e80000100800 */
[----:B------:R1:W-:Y:S04]  /*11680*/  STL [R1+0x403c], R67 ;  /* 0x00403c4301007387 */ /* 0x0003e80000100800 */
[----:B------:R1:W-:Y:S04]  /*11690*/  STL [R1+0x4038], R65 ;  /* 0x0040384101007387 */ /* 0x0003e80000100800 */
[----:B------:R1:W-:Y:S04]  /*116a0*/  STL [R1+0x4034], R63 ;  /* 0x0040343f01007387 */ /* 0x0003e80000100800 */
[----:B------:R1:W-:Y:S04]  /*116b0*/  STL [R1+0x4030], R61 ;  /* 0x0040303d01007387 */ /* 0x0003e80000100800 */
[----:B------:R-:W4:Y:S04]  /*116c0*/  LDL.LU R77, [R1+0x4054] ;  /* 0x00405400014d7983 */ /* 0x000f280000300800 */
[----:B0-----:R-:W4:Y:S04]  /*116d0*/  LDL.LU R75, [R1+0x4050] ;  /* 0x00405000014b7983 */ /* 0x001f280000300800 */
[----:B-1----:R-:W4:Y:S04]  /*116e0*/  LDL.LU R71, [R1+0x4044] ;  /* 0x0040440001477983 */ /* 0x002f280000300800 */
[----:B------:R-:W4:Y:S04]  /*116f0*/  LDL.LU R69, [R1+0x4040] ;  /* 0x0040400001457983 */ /* 0x000f280000300800 */
[----:B------:R-:W4:Y:S04]  /*11700*/  LDL.LU R67, [R1+0x403c] ;  /* 0x00403c0001437983 */ /* 0x000f280000300800 */
[----:B------:R-:W4:Y:S04]  /*11710*/  LDL.LU R65, [R1+0x4038] ;  /* 0x0040380001417983 */ /* 0x000f280000300800 */
[----:B------:R-:W4:Y:S04]  /*11720*/  LDL.LU R63, [R1+0x4034] ;  /* 0x00403400013f7983 */ /* 0x000f280000300800 */
[----:B------:R-:W4:Y:S04]  /*11730*/  LDL.LU R61, [R1+0x4030] ;  /* 0x00403000013d7983 */ /* 0x000f280000300800 */
[----:B--2---:R0:W-:Y:S04]  /*11740*/  STL.128 [R1+0x3f40], R112 ;  /* 0x003f407001007387 */ /* 0x0041e80000100c00 */
[----:B------:R1:W-:Y:S04]  /*11750*/  STL.128 [R1+0x44c0], R184 ;  /* 0x0044c0b801007387 */ /* 0x0003e80000100c00 */
[----:B------:R-:W2:Y:S04]  /*11760*/  LDL.LU.128 R164, [R1+0x42f0] ;  /* 0x0042f00001a47983 */ /* 0x000ea80000300c00 */
[----:B0-----:R-:W2:Y:S04]  /*11770*/  LDL.LU.128 R112, [R1+0x3f40] ;  /* 0x003f400001707983 */ /* 0x001ea80000300c00 */
[----:B-1----:R-:W2:Y:S04]  /*11780*/  LDL.LU.128 R184, [R1+0x44c0] ;  /* 0x0044c00001b87983 */ /* 0x002ea80000300c00 */
[----:B---3--:R0:W-:Y:S04]  /*11790*/  STL.128 [R1+0x4100], R120 ;  /* 0x0041007801007387 */ /* 0x0081e80000100c00 */
[----:B----4-:R1:W-:Y:S04]  /*117a0*/  STL.128 [R1+0x3fd0], R160 ;  /* 0x003fd0a001007387 */ /* 0x0103e80000100c00 */
[----:B0-----:R-:W3:Y:S04]  /*117b0*/  LDL.LU.128 R120, [R1+0x4100] ;  /* 0x0041000001787983 */ /* 0x001ee80000300c00 */
[----:B-1----:R-:W4:Y:S04]  /*117c0*/  LDL.128 R160, [R1+0x3d0] ;  /* 0x0003d00001a07983 */ /* 0x002f280000100c00 */
[----:B------:R0:W-:Y:S04]  /*117d0*/  STL.128 [R1+0x3f50], R116 ;  /* 0x003f507401007387 */ /* 0x0001e80000100c00 */
[----:B0-----:R-:W4:Y:S04]  /*117e0*/  LDL.LU.128 R116, [R1+0x3f50] ;  /* 0x003f500001747983 */ /* 0x001f280000300c00 */
[----:B------:R0:W-:Y:S04]  /*117f0*/  STL.128 [R1+0x42b0], R148 ;  /* 0x0042b09401007387 */ /* 0x0001e80000100c00 */
[----:B------:R1:W-:Y:S04]  /*11800*/  STL.128 [R1+0x42a0], R144 ;  /* 0x0042a09001007387 */ /* 0x0003e80000100c00 */
[----:B0-----:R-:W4:Y:S04]  /*11810*/  LDL.LU.128 R148, [R1+0x42b0] ;  /* 0x0042b00001947983 */ /* 0x001f280000300c00 */
[----:B-1----:R-:W4:Y:S04]  /*11820*/  LDL.LU.128 R144, [R1+0x42a0] ;  /* 0x0042a00001907983 */ /* 0x002f280000300c00 */
        /* <DEDUP_REMOVED lines=14> */
[----:B------:R-:W-:Y:S04]  /*11910*/  STL [R1+0x3e0], R56 ;  /* 0x0003e03801007387 */ /* 0x000fe80000100800 */
[----:B------:R-:W-:Y:S04]  /*11920*/  STL [R1+0x3e4], R58 ;  /* 0x0003e43a01007387 */ /* 0x000fe80000100800 */
[----:B------:R0:W-:Y:S04]  /*11930*/  STL.128 [R1+0x3f30], R108 ;  /* 0x003f306c01007387 */ /* 0x0001e80000100c00 */
[----:B------:R1:W-:Y:S04]  /*11940*/  STL.128 [R1+0x3f20], R104 ;  /* 0x003f206801007387 */ /* 0x0003e80000100c00 */
[----:B------:R-:W-:Y:S04]  /*11950*/  STL.128 [R1+0x3f10], R100 ;  /* 0x003f106401007387 */ /* 0x000fe80000100c00 */
[----:B------:R-:W-:Y:S04]  /*11960*/  STL.128 [R1+0x3f00], R96 ;  /* 0x003f006001007387 */ /* 0x000fe80000100c00 */
[----:B------:R-:W-:Y:S04]  /*11970*/  STL.128 [R1+0x3ef0], R92 ;  /* 0x003ef05c01007387 */ /* 0x000fe80000100c00 */
[----:B------:R-:W-:Y:S04]  /*11980*/  STL.128 [R1+0x3ee0], R88 ;  /* 0x003ee05801007387 */ /* 0x000fe80000100c00 */
[----:B------:R-:W-:Y:S04]  /*11990*/  STL [R1+0x3e8], R48 ;  /* 0x0003e83001007387 */ /* 0x000fe80000100800 */
[----:B------:R-:W-:Y:S04]  /*119a0*/  STL [R1+0x3ec], R50 ;  /* 0x0003ec3201007387 */ /* 0x000fe80000100800 */
        /* <DEDUP_REMOVED lines=26> */
[----:B0-----:R-:W4:Y:S04]  /*11b50*/  LDL.LU R77, [R1+0x3eac] ;  /* 0x003eac00014d7983 */ /* 0x001f280000300800 */
[----:B--2---:R0:W-:Y:S04]  /*11b60*/  STL.128 [R1+0x3e30], R112 ;  /* 0x003e307001007387 */ /* 0x0041e80000100c00 */
[----:B-1----:R-:W2:Y:S04]  /*11b70*/  LDL.LU R75, [R1+0x3ea8] ;  /* 0x003ea800014b7983 */ /* 0x002ea80000300800 */
[----:B------:R-:W2:Y:S04]  /*11b80*/  LDL.LU R71, [R1+0x3e9c] ;  /* 0x003e9c0001477983 */ /* 0x000ea80000300800 */
[----:B------:R-:W2:Y:S04]  /*11b90*/  LDL.LU R69, [R1+0x3e98] ;  /* 0x003e980001457983 */ /* 0x000ea80000300800 */
[----:B0-----:R-:W2:Y:S04]  /*11ba0*/  LDL.128 R112, [R1+0x3e0] ;  /* 0x0003e00001707983 */ /* 0x001ea80000100c00 */
[----:B------:R-:W2:Y:S04]  /*11bb0*/  LDL.LU R67, [R1+0x3e94] ;  /* 0x003e940001437983 */ /* 0x000ea80000300800 */
[----:B------:R-:W2:Y:S04]  /*11bc0*/  LDL.LU R65, [R1+0x3e90] ;  /* 0x003e900001417983 */ /* 0x000ea80000300800 */
[----:B------:R-:W2:Y:S04]  /*11bd0*/  LDL.LU R63, [R1+0x3e8c] ;  /* 0x003e8c00013f7983 */ /* 0x000ea80000300800 */
[----:B------:R-:W2:Y:S04]  /*11be0*/  LDL.LU R61, [R1+0x3e88] ;  /* 0x003e8800013d7983 */ /* 0x000ea80000300800 */
[----:B------:R-:W2:Y:S04]  /*11bf0*/  LDL.LU R59, [R1+0x3e84] ;  /* 0x003e8400013b7983 */ /* 0x000ea80000300800 */
[----:B---3--:R0:W-:Y:S04]  /*11c00*/  STL.128 [R1+0x3f60], R120 ;  /* 0x003f607801007387 */ /* 0x0081e80000100c00 */
[----:B----4-:R-:W-:Y:S04]  /*11c10*/  STL [R1+0x5e4], R161 ;  /* 0x0005e4a101007387 */ /* 0x010fe80000100800 */
[----:B------:R-:W-:Y:S04]  /*11c20*/  STL.64 [R1+0x5e8], R162 ;  /* 0x0005e8a201007387 */ /* 0x000fe80000100a00 */
[----:B------:R-:W3:Y:S04]  /*11c30*/  LDL.LU R129, [R1+0x5e4] ;  /* 0x0005e40001817983 */ /* 0x000ee80000300800 */
[----:B0-----:R-:W4:Y:S04]  /*11c40*/  LDL.LU.128 R120, [R1+0x3f60] ;  /* 0x003f600001787983 */ /* 0x001f280000300c00 */
[----:B------:R-:W3:Y:S04]  /*11c50*/  LDL.LU R130, [R1+0x5e8] ;  /* 0x0005e80001827983 */ /* 0x000ee80000300800 */
[----:B------:R-:W3:Y:S04]  /*11c60*/  LDL.LU R131, [R1+0x5ec] ;  /* 0x0005ec0001837983 */ /* 0x000ee80000300800 */
[----:B------:R0:W-:Y:S04]  /*11c70*/  STL.128 [R1+0x3e40], R116 ;  /* 0x003e407401007387 */ /* 0x0001e80000100c00 */
[----:B------:R-:W3:Y:S04]  /*11c80*/  LDL.LU R57, [R1+0x3e80] ;  /* 0x003e800001397983 */ /* 0x000ee80000300800 */
[----:B0-----:R-:W3:Y:S04]  /*11c90*/  LDL.LU.128 R116, [R1+0x3e40] ;  /* 0x003e400001747983 */ /* 0x001ee80000300c00 */
[----:B------:R0:W-:Y:S04]  /*11ca0*/  STL.128 [R1+0x4130], R148 ;  /* 0x0041309401007387 */ /* 0x0001e80000100c00 */
[----:B------:R1:W-:Y:S01]  /*11cb0*/  STL.128 [R1+0x4120], R144 ;  /* 0x0041209001007387 */ /* 0x0003e20000100c00 */
[----:B------:R-:W-:-:S03]  /*11cc0*/  IMAD.MOV.U32 R128, RZ, RZ, R160 ;  /* 0x000000ffff807224 */ /* 0x000fc600078e00a0 */
[----:B------:R1:W-:Y:S04]  /*11cd0*/  STL.128 [R1+0x44d0], R188 ;  /* 0x0044d0bc01007387 */ /* 0x0003e80000100c00 */
[----:B------:R1:W-:Y:S04]  /*11ce0*/  STL.128 [R1+0x4340], R184 ;  /* 0x004340b801007387 */ /* 0x0003e80000100c00 */
[----:B0-----:R-:W3:Y:S04]  /*11cf0*/  LDL.LU.128 R148, [R1+0x4130] ;  /* 0x0041300001947983 */ /* 0x001ee80000300c00 */
[----:B-1----:R-:W3:Y:S04]  /*11d00*/  LDL.LU.128 R144, [R1+0x4120] ;  /* 0x0041200001907983 */ /* 0x002ee80000300c00 */
[----:B------:R-:W-:Y:S04]  /*11d10*/  STL.128 [R1+0x4170], R164 ;  /* 0x004170a401007387 */ /* 0x000fe80000100c00 */
[----:B------:R-:W3:Y:S04]  /*11d20*/  LDL.LU.128 R188, [R1+0x44d0] ;  /* 0x0044d00001bc7983 */ /* 0x000ee80000300c00 */
[----:B------:R0:W-:Y:S04]  /*11d30*/  STL.128 [R1+0x41b0], R180 ;  /* 0x0041b0b401007387 */ /* 0x0001e80000100c00 */
[----:B------:R1:W-:Y:S04]  /*11d40*/  STL.128 [R1+0x41a0], R176 ;  /* 0x0041a0b001007387 */ /* 0x0003e80000100c00 */
[----:B------:R1:W-:Y:S04]  /*11d50*/  STL.128 [R1+0x4190], R172 ;  /* 0x004190ac01007387 */ /* 0x0003e80000100c00 */
[----:B------:R1:W-:Y:S04]  /*11d60*/  STL.128 [R1+0x4180], R168 ;  /* 0x004180a801007387 */ /* 0x0003e80000100c00 */
[----:B------:R1:W-:Y:S04]  /*11d70*/  STL.128 [R1+0x4150], R156 ;  /* 0x0041509c01007387 */ /* 0x0003e80000100c00 */
[----:B------:R1:W-:Y:S04]  /*11d80*/  STL.128 [R1+0x4140], R152 ;  /* 0x0041409801007387 */ /* 0x0003e80000100c00 */
[----:B------:R1:W-:Y:S04]  /*11d90*/  STL.128 [R1+0x4110], R140 ;  /* 0x0041108c01007387 */ /* 0x0003e80000100c00 */
        /* <DEDUP_REMOVED lines=9> */
[----:B------:R-:W-:Y:S04]  /*11e30*/  STL.128 [R1+0x3d20], R28 ;  /* 0x003d201c01007387 */ /* 0x000fe80000100c00 */
[----:B------:R-:W-:Y:S04]  /*11e40*/  STL.128 [R1+0x3d30], R32 ;  /* 0x003d302001007387 */ /* 0x000fe80000100c00 */
[----:B------:R-:W-:Y:S04]  /*11e50*/  STL [R1+0x3d1c], R26 ;  /* 0x003d1c1a01007387 */ /* 0x000fe80000100800 */
        /* <DEDUP_REMOVED lines=8> */
[----:B0-----:R-:W3:Y:S04]  /*11ee0*/  LDL.LU.128 R124, [R1+0x3e60] ;  /* 0x003e6000017c7983 */ /* 0x001ee80000300c00 */
[----:B------:R-:W3:Y:S04]  /*11ef0*/  LDL.LU.128 R108, [R1+0x3e20] ;  /* 0x003e2000016c7983 */ /* 0x000ee80000300c00 */
[----:B------:R-:W3:Y:S04]  /*11f00*/  LDL.LU.128 R104, [R1+0x3e10] ;  /* 0x003e100001687983 */ /* 0x000ee80000300c00 */
[----:B-1----:R-:W3:Y:S04]  /*11f10*/  LDL.LU.128 R100, [R1+0x3e00] ;  /* 0x003e000001647983 */ /* 0x002ee80000300c00 */
[----:B------:R-:W3:Y:S04]  /*11f20*/  LDL.LU.128 R96, [R1+0x3df0] ;  /* 0x003df00001607983 */ /* 0x000ee80000300c00 */
[----:B------:R-:W3:Y:S04]  /*11f30*/  LDL.LU.128 R92, [R1+0x3de0] ;  /* 0x003de000015c7983 */ /* 0x000ee80000300c00 */
[----:B------:R-:W3:Y:S04]  /*11f40*/  LDL.LU.128 R88, [R1+0x3dd0] ;  /* 0x003dd00001587983 */ /* 0x000ee80000300c00 */
[----:B------:R-:W3:Y:S04]  /*11f50*/  LDL.LU.128 R84, [R1+0x3dc0] ;  /* 0x003dc00001547983 */ /* 0x000ee80000300c00 */
[----:B------:R0:W-:Y:S04]  /*11f60*/  STL [R1+0x3d18], R24 ;  /* 0x003d181801007387 */ /* 0x0001e80000100800 */
[----:B------:R1:W-:Y:S04]  /*11f70*/  STL [R1+0x3d14], R22 ;  /* 0x003d141601007387 */ /* 0x0003e80000100800 */
[----:B------:R1:W-:Y:S04]  /*11f80*/  STL [R1+0x3d10], R20 ;  /* 0x003d101401007387 */ /* 0x0003e80000100800 */
[----:B------:R1:W-:Y:S04]  /*11f90*/  STL [R1+0x3cf8], R10 ;  /* 0x003cf80a01007387 */ /* 0x0003e80000100800 */
[----:B------:R-:W3:Y:S04]  /*11fa0*/  LDL.LU.128 R28, [R1+0x3d20] ;  /* 0x003d2000011c7983 */ /* 0x000ee80000300c00 */
[----:B------:R-:W3:Y:S04]  /*11fb0*/  LDL.LU.128 R32, [R1+0x3d30] ;  /* 0x003d300001207983 */ /* 0x000ee80000300c00 */
[----:B------:R-:W3:Y:S04]  /*11fc0*/  LDL.LU R26, [R1+0x3d1c] ;  /* 0x003d1c00011a7983 */ /* 0x000ee80000300800 */
[----:B0-----:R-:W3:Y:S04]  /*11fd0*/  LDL.LU R24, [R1+0x3d18] ;  /* 0x003d180001187983 */ /* 0x001ee80000300800 */
[----:B-1----:R-:W3:Y:S04]  /*11fe0*/  LDL.LU R22, [R1+0x3d14] ;  /* 0x003d140001167983 */ /* 0x002ee80000300800 */
[----:B------:R-:W3:Y:S04]  /*11ff0*/  LDL.LU R20, [R1+0x3d10] ;  /* 0x003d100001147983 */ /* 0x000ee80000300800 */
[----:B------:R-:W3:Y:S04]  /*12000*/  LDL.LU R10, [R1+0x3cf8] ;  /* 0x003cf800010a7983 */ /* 0x000ee80000300800 */
[----:B------:R0:W-:Y:S04]  /*12010*/  STL.128 [R1+0x3db0], R80 ;  /* 0x003db05001007387 */ /* 0x0001e80000100c00 */
[----:B------:R1:W-:Y:S04]  /*12020*/  STL.64 [R1+0x3da8], R78 ;  /* 0x003da84e01007387 */ /* 0x0003e80000100a00 */
[----:B------:R1:W-:Y:S01]  /*12030*/  STL.64 [R1+0x3d98], R72 ;  /* 0x003d984801007387 */ /* 0x0003e20000100a00 */
[----:B--2---:R-:W-:-:S03]  /*12040*/  IMAD.MOV.U32 R132, RZ, RZ, R112 ;  /* 0x000000ffff847224 */ /* 0x004fc600078e0070 */
[----:B------:R-:W-:Y:S01]  /*12050*/  STL [R1+0x3f0], R52 ;  /* 0x0003f03401007387 */ /* 0x000fe20000100800 */
[----:B------:R-:W-:Y:S02]  /*12060*/  IMAD.MOV.U32 R133, RZ, RZ, R113 ;  /* 0x000000ffff857224 */ /* 0x000fe400078e0071 */
[----:B------:R-:W-:Y:S01]  /*12070*/  IMAD.MOV.U32 R134, RZ, RZ, R114 ;  /* 0x000000ffff867224 */ /* 0x000fe200078e0072 */
[----:B0-----:R-:W2:Y:S01]  /*12080*/  LDL.LU.128 R80, [R1+0x3db0] ;  /* 0x003db00001507983 */ /* 0x001ea20000300c00 */
[----:B------:R-:W-:-:S03]  /*12090*/  IMAD.MOV.U32 R135, RZ, RZ, R115 ;  /* 0x000000ffff877224 */ /* 0x000fc600078e0073 */
[----:B------:R-:W2:Y:S04]  /*120a0*/  LDL.LU.128 R112, [R1+0x3e30] ;  /* 0x003e300001707983 */ /* 0x000ea80000300c00 */
[----:B-1----:R-:W2:Y:S04]  /*120b0*/  LDL.LU.64 R78, [R1+0x3da8] ;  /* 0x003da800014e7983 */ /* 0x002ea80000300a00 */
[----:B------:R-:W2:Y:S04]  /*120c0*/  LDL.LU.64 R72, [R1+0x3d98] ;  /* 0x003d980001487983 */ /* 0x000ea80000300a00 */
[----:B------:R-:W-:Y:S04]  /*120d0*/  STL [R1+0x3f4], R42 ;  /* 0x0003f42a01007387 */ /* 0x000fe80000100800 */
[----:B------:R-:W-:Y:S04]  /*120e0*/  STL [R1+0x3f8], R44 ;  /* 0x0003f82c01007387 */ /* 0x000fe80000100800 */
[----:B------:R-:W-:Y:S04]  /*120f0*/  STL [R1+0x3fc], R46 ;  /* 0x0003fc2e01007387 */ /* 0x000fe80000100800 */
[----:B------:R-:W-:Y:S04]  /*12100*/  STL [R1+0x3da4], R77 ;  /* 0x003da44d01007387 */ /* 0x000fe80000100800 */
[----:B------:R-:W-:Y:S04]  /*12110*/  STL [R1+0x3da0], R75 ;  /* 0x003da04b01007387 */ /* 0x000fe80000100800 */
[----:B----4-:R0:W-:Y:S04]  /*12120*/  STL.128 [R1+0x3e50], R120 ;  /* 0x003e507801007387 */ /* 0x0101e80000100c00 */
[----:B------:R-:W-:Y:S04]  /*12130*/  STL [R1+0x3d90], R71 ;  /* 0x003d904701007387 */ /* 0x000fe80000100800 */
[----:B---3--:R1:W-:Y:S04]  /*12140*/  STL.128 [R1+0x3e70], R128 ;  /* 0x003e708001007387 */ /* 0x0083e80000100c00 */
[----:B------:R3:W-:Y:S04]  /*12150*/  STL [R1+0x3d8c], R69 ;  /* 0x003d8c4501007387 */ /* 0x0007e80000100800 */
[----:B0-----:R-:W4:Y:S04]  /*12160*/  LDL.LU.128 R120, [R1+0x3e50] ;  /* 0x003e500001787983 */ /* 0x001f280000300c00 */
[----:B------:R0:W-:Y:S04]  /*12170*/  STL [R1+0x3d88], R67 ;  /* 0x003d884301007387 */ /* 0x0001e80000100800 */
[----:B-1----:R-:W4:Y:S04]  /*12180*/  LDL.LU.128 R128, [R1+0x3e70] ;  /* 0x003e700001807983 */ /* 0x002f280000300c00 */
        /* <DEDUP_REMOVED lines=12> */
[----:B------:R1:W-:Y:S04]  /*12250*/  STL.64 [R1+0x3d50], R40 ;  /* 0x003d502801007387 */ /* 0x0003e80000100a00 */
[----:B------:R1:W-:Y:S04]  /*12260*/  STL.128 [R1+0x3d40], R36 ;  /* 0x003d402401007387 */ /* 0x0003e80000100c00 */
[----:B------:R1:W-:Y:S04]  /*12270*/  STL.128 [R1+0x3ca0], R116 ;  /* 0x003ca07401007387 */ /* 0x0003e80000100c00 */
[----:B------:R-:W4:Y:S04]  /*12280*/  LDL.LU R77, [R1+0x3da4] ;  /* 0x003da400014d7983 */ /* 0x000f280000300800 */
[----:B------:R-:W4:Y:S04]  /*12290*/  LDL.LU R75, [R1+0x3da0] ;  /* 0x003da000014b7983 */ /* 0x000f280000300800 */
[----:B------:R-:W4:Y:S04]  /*122a0*/  LDL.LU R71, [R1+0x3d90] ;  /* 0x003d900001477983 */ /* 0x000f280000300800 */
[----:B---3--:R-:W3:Y:S04]  /*122b0*/  LDL.LU R69, [R1+0x3d8c] ;  /* 0x003d8c0001457983 */ /* 0x008ee80000300800 */
        /* <DEDUP_REMOVED lines=13> */
[----:B------:R-:W3:Y:S04]  /*12390*/  LDL.LU.64 R40, [R1+0x3d50] ;  /* 0x003d500001287983 */ /* 0x000ee80000300a00 */
[----:B------:R-:W3:Y:S04]  /*123a0*/  LDL.LU.128 R36, [R1+0x3d40] ;  /* 0x003d400001247983 */ /* 0x000ee80000300c00 */
[----:B------:R-:W3:Y:S04]  /*123b0*/  LDL.128 R116, [R1+0x3f0] ;  /* 0x0003f00001747983 */ /* 0x000ee80000100c00 */
[----:B------:R0:W-:Y:S04]  /*123c0*/  STL.64 [R1+0x3d00], R12 ;  /* 0x003d000c01007387 */ /* 0x0001e80000100a00 */
[----:B------:R1:W-:Y:S04]  /*123d0*/  STL.128 [R1+0x3fa0], R148 ;  /* 0x003fa09401007387 */ /* 0x0003e80000100c00 */
[----:B------:R1:W-:Y:S04]  /*123e0*/  STL.128 [R1+0x3f90], R144 ;  /* 0x003f909001007387 */ /* 0x0003e80000100c00 */
[----:B0-----:R-:W3:Y:S04]  /*123f0*/  LDL.LU.64 R12, [R1+0x3d00] ;  /* 0x003d0000010c7983 */ /* 0x001ee80000300a00 */
[----:B------:R0:W-:Y:S04]  /*12400*/  STL [R1+0x4360], R193 ;  /* 0x004360c101007387 */ /* 0x0001e80000100800 */
[----:B-1----:R-:W3:Y:S04]  /*12410*/  LDL.LU.128 R148, [R1+0x3fa0] ;  /* 0x003fa00001947983 */ /* 0x002ee80000300c00 */
        /* <DEDUP_REMOVED lines=11> */
[----:B------:R2:W-:Y:S04]  /*124d0*/  STL.64 [R1+0x3d08], R16 ;  /* 0x003d081001007387 */ /* 0x0005e80000100a00 */
[----:B------:R2:W-:Y:S04]  /*124e0*/  STL.64 [R1+0x3cf0], R8 ;  /* 0x003cf00801007387 */ /* 0x0005e80000100a00 */
[----:B------:R2:W-:Y:S04]  /*124f0*/  STL.128 [R1+0x3ce0], R4 ;  /* 0x003ce00401007387 */ /* 0x0005e80000100c00 */
[----:B0-----:R-:W3:Y:S04]  /*12500*/  LDL.LU R193, [R1+0x4360] ;  /* 0x0043600001c17983 */ /* 0x001ee80000300800 */
        /* <DEDUP_REMOVED lines=9> */
[----:B--2---:R-:W2:Y:S04]  /*125a0*/  LDL.LU.128 R152, [R1+0x3fb0] ;  /* 0x003fb00001987983 */ /* 0x004ea80000300c00 */
[----:B------:R-:W2:Y:S04]  /*125b0*/  LDL.LU.128 R140, [R1+0x3f80] ;  /* 0x003f8000018c7983 */ /* 0x000ea80000300c00 */
[----:B------:R-:W2:Y:S04]  /*125c0*/  LDL.LU.64 R16, [R1+0x3d08] ;  /* 0x003d080001107983 */ /* 0x000ea80000300a00 */
[----:B------:R-:W2:Y:S04]  /*125d0*/  LDL.LU.64 R8, [R1+0x3cf0] ;  /* 0x003cf00001087983 */ /* 0x000ea80000300a00 */
[----:B------:R-:W2:Y:S04]  /*125e0*/  LDL.LU.128 R4, [R1+0x3ce0] ;  /* 0x003ce00001047983 */ /* 0x000ea80000300c00 */
[----:B------:R-:W-:Y:S04]  /*125f0*/  STL.128 [R1+0x3cc0], R124 ;  /* 0x003cc07c01007387 */ /* 0x000fe80000100c00 */
[----:B------:R-:W-:Y:S04]  /*12600*/  STL.128 [R1+0x3c90], R112 ;  /* 0x003c907001007387 */ /* 0x000fe80000100c00 */
[----:B----4-:R-:W-:Y:S04]  /*12610*/  STL.128 [R1+0x3cb0], R120 ;  /* 0x003cb07801007387 */ /* 0x010fe80000100c00 */
        /* <DEDUP_REMOVED lines=10> */
[----:B------:R4:W-:Y:S04]  /*126c0*/  STL [R1+0x3b8c], R26 ;  /* 0x003b8c1a01007387 */ /* 0x0009e80000100800 */
[----:B------:R4:W-:Y:S04]  /*126d0*/  STL [R1+0x3b88], R24 ;  /* 0x003b881801007387 */ /* 0x0009e80000100800 */
[----:B------:R4:W-:Y:S04]  /*126e0*/  STL [R1+0x3b84], R22 ;  /* 0x003b841601007387 */ /* 0x0009e80000100800 */
[----:B------:R4:W-:Y:S04]  /*126f0*/  STL [R1+0x3b80], R20 ;  /* 0x003b801401007387 */ /* 0x0009e80000100800 */
[----:B------:R4:W-:Y:S04]  /*12700*/  STL [R1+0x3b68], R10 ;  /* 0x003b680a01007387 */ /* 0x0009e80000100800 */
[----:B0-----:R-:W2:Y:S04]  /*12710*/  LDL.LU.128 R28, [R1+0x3b90] ;  /* 0x003b9000011c7983 */ /* 0x001ea80000300c00 */
[----:B-1----:R-:W2:Y:S04]  /*12720*/  LDL.LU.128 R32, [R1+0x3ba0] ;  /* 0x003ba00001207983 */ /* 0x002ea80000300c00 */
[----:B----4-:R-:W4:Y:S04]  /*12730*/  LDL.LU R26, [R1+0x3b8c] ;  /* 0x003b8c00011a7983 */ /* 0x010f280000300800 */
[----:B------:R-:W4:Y:S04]  /*12740*/  LDL.LU R24, [R1+0x3b88] ;  /* 0x003b880001187983 */ /* 0x000f280000300800 */
[----:B------:R-:W4:Y:S04]  /*12750*/  LDL.LU R22, [R1+0x3b84] ;  /* 0x003b840001167983 */ /* 0x000f280000300800 */
[----:B------:R-:W4:Y:S04]  /*12760*/  LDL.LU R20, [R1+0x3b80] ;  /* 0x003b800001147983 */ /* 0x000f280000300800 */
[----:B------:R-:W4:Y:S04]  /*12770*/  LDL.LU R10, [R1+0x3b68] ;  /* 0x003b6800010a7983 */ /* 0x000f280000300800 */
[----:B------:R-:W4:Y:S04]  /*12780*/  LDL.LU.128 R92, [R1+0x3c40] ;  /* 0x003c4000015c7983 */ /* 0x000f280000300c00 */
[----:B------:R0:W-:Y:S04]  /*12790*/  STL.128 [R1+0x3c10], R80 ;  /* 0x003c105001007387 */ /* 0x0001e80000100c00 */
[----:B------:R1:W-:Y:S04]  /*127a0*/  STL.64 [R1+0x3c08], R78 ;  /* 0x003c084e01007387 */ /* 0x0003e80000100a00 */
[----:B------:R1:W-:Y:S04]  /*127b0*/  STL.64 [R1+0x3bf8], R72 ;  /* 0x003bf84801007387 */ /* 0x0003e80000100a00 */
[----:B------:R-:W4:Y:S04]  /*127c0*/  LDL.LU.128 R88, [R1+0x3c30] ;  /* 0x003c300001587983 */ /* 0x000f280000300c00 */
[----:B------:R-:W4:Y:S04]  /*127d0*/  LDL.LU.128 R84, [R1+0x3c20] ;  /* 0x003c200001547983 */ /* 0x000f280000300c00 */
[----:B0-----:R-:W4:Y:S04]  /*127e0*/  LDL.LU.128 R80, [R1+0x3c10] ;  /* 0x003c100001507983 */ /* 0x001f280000300c00 */
[----:B-1----:R-:W4:Y:S04]  /*127f0*/  LDL.LU.64 R78, [R1+0x3c08] ;  /* 0x003c0800014e7983 */ /* 0x002f280000300a00 */
[----:B------:R-:W4:Y:S04]  /*12800*/  LDL.LU.64 R72, [R1+0x3bf8] ;  /* 0x003bf80001487983 */ /* 0x000f280000300a00 */
[----:B------:R0:W-:Y:S04]  /*12810*/  STL [R1+0x3c04], R77 ;  /* 0x003c044d01007387 */ /* 0x0001e80000100800 */
[----:B------:R1:W-:Y:S04]  /*12820*/  STL [R1+0x3c00], R75 ;  /* 0x003c004b01007387 */ /* 0x0003e80000100800 */
[----:B------:R1:W-:Y:S04]  /*12830*/  STL [R1+0x3bf4], R71 ;  /* 0x003bf44701007387 */ /* 0x0003e80000100800 */
[----:B---3--:R3:W-:Y:S04]  /*12840*/  STL [R1+0x3bf0], R69 ;  /* 0x003bf04501007387 */ /* 0x0087e80000100800 */
[----:B------:R3:W-:Y:S04]  /*12850*/  STL [R1+0x3bec], R67 ;  /* 0x003bec4301007387 */ /* 0x0007e80000100800 */
[----:B------:R3:W-:Y:S01]  /*12860*/  STL [R1+0x3be8], R65 ;  /* 0x003be84101007387 */ /* 0x0007e20000100800 */
[----:B------:R-:W-:-:S02]  /*12870*/  IMAD.MOV.U32 R136, RZ, RZ, R116 ;  /* 0x000000ffff887224 */ /* 0x000fc400078e0074 */
[----:B------:R-:W-:Y:S01]  /*12880*/  IMAD.MOV.U32 R137, RZ, RZ, R117 ;  /* 0x000000ffff897224 */ /* 0x000fe200078e0075 */
[----:B------:R3:W-:Y:S01]  /*12890*/  STL [R1+0x3be4], R63 ;  /* 0x003be43f01007387 */ /* 0x0007e20000100800 */
[----:B------:R-:W-:Y:S02]  /*128a0*/  IMAD.MOV.U32 R138, RZ, RZ, R118 ;  /* 0x000000ffff8a7224 */ /* 0x000fe400078e0076 */
[----:B------:R-:W-:Y:S01]  /*128b0*/  IMAD.MOV.U32 R139, RZ, RZ, R119 ;  /* 0x000000ffff8b7224 */ /* 0x000fe200078e0077 */
        /* <DEDUP_REMOVED lines=13> */
[----:B------:R-:W4:Y:S04]  /*12990*/  LDL.LU.128 R128, [R1+0x3cd0] ;  /* 0x003cd00001807983 */ /* 0x000f280000300c00 */
        /* <DEDUP_REMOVED lines=8> */
[----:B0-----:R-:W4:Y:S04]  /*12a20*/  LDL.LU R77, [R1+0x3c04] ;  /* 0x003c0400014d7983 */ /* 0x001f280000300800 */
[----:B-1----:R-:W4:Y:S04]  /*12a30*/  LDL.LU R75, [R1+0x3c00] ;  /* 0x003c0000014b7983 */ /* 0x002f280000300800 */
[----:B------:R-:W4:Y:S04]  /*12a40*/  LDL.LU R71, [R1+0x3bf4] ;  /* 0x003bf40001477983 */ /* 0x000f280000300800 */
[----:B---3--:R-:W3:Y:S04]  /*12a50*/  LDL.LU R69, [R1+0x3bf0] ;  /* 0x003bf00001457983 */ /* 0x008ee80000300800 */
        /* <DEDUP_REMOVED lines=16> */
[----:B------:R0:W-:Y:S04]  /*12b60*/  STL.64 [R1+0x3b70], R12 ;  /* 0x003b700c01007387 */ /* 0x0001e80000100a00 */
[----:B------:R1:W-:Y:S04]  /*12b70*/  STL.128 [R1+0x3b10], R148 ;  /* 0x003b109401007387 */ /* 0x0003e80000100c00 */
[----:B------:R1:W-:Y:S04]  /*12b80*/  STL.128 [R1+0x3b00], R144 ;  /* 0x003b009001007387 */ /* 0x0003e80000100c00 */
[----:B0-----:R-:W3:Y:S04]  /*12b90*/  LDL.LU.64 R12, [R1+0x3b70] ;  /* 0x003b7000010c7983 */ /* 0x001ee80000300a00 */
[----:B-1----:R-:W3:Y:S04]  /*12ba0*/  LDL.LU.128 R148, [R1+0x3b10] ;  /* 0x003b100001947983 */ /* 0x002ee80000300c00 */
[----:B------:R-:W3:Y:S04]  /*12bb0*/  LDL.LU.128 R144, [R1+0x3b00] ;  /* 0x003b000001907983 */ /* 0x000ee80000300c00 */
[----:B--2---:R0:W-:Y:S04]  /*12bc0*/  STL.64 [R1+0x3b78], R16 ;  /* 0x003b781001007387 */ /* 0x0041e80000100a00 */
[----:B------:R1:W-:Y:S04]  /*12bd0*/  STL.64 [R1+0x3b60], R8 ;  /* 0x003b600801007387 */ /* 0x0003e80000100a00 */
[----:B------:R-:W-:Y:S04]  /*12be0*/  STL [R1+0x400], R36 ;  /* 0x0004002401007387 */ /* 0x000fe80000100800 */
[----:B------:R-:W-:Y:S04]  /*12bf0*/  STL [R1+0x404], R38 ;  /* 0x0004042601007387 */ /* 0x000fe80000100800 */
[----:B------:R-:W-:Y:S04]  /*12c00*/  STL [R1+0x408], R40 ;  /* 0x0004082801007387 */ /* 0x000fe80000100800 */
[----:B0-----:R-:W2:Y:S04]  /*12c10*/  LDL.LU.64 R16, [R1+0x3b78] ;  /* 0x003b780001107983 */ /* 0x001ea80000300a00 */
[----:B-1----:R-:W2:Y:S04]  /*12c20*/  LDL.LU.64 R8, [R1+0x3b60] ;  /* 0x003b600001087983 */ /* 0x002ea80000300a00 */
[----:B------:R0:W-:Y:S04]  /*12c30*/  STL.128 [R1+0x3b20], R152 ;  /* 0x003b209801007387 */ /* 0x0001e80000100c00 */
[----:B------:R-:W-:Y:S04]  /*12c40*/  STL [R1+0x40c], R30 ;  /* 0x00040c1e01007387 */ /* 0x000fe80000100800 */
[----:B------:R1:W-:Y:S04]  /*12c50*/  STL.128 [R1+0x3b50], R4 ;  /* 0x003b500401007387 */ /* 0x0003e80000100c00 */
[----:B------:R-:W-:Y:S04]  /*12c60*/  STL.128 [R1+0x3b40], R160 ;  /* 0x003b40a001007387 */ /* 0x000fe80000100c00 */
[----:B------:R1:W-:Y:S04]  /*12c70*/  STL.128 [R1+0x3b30], R156 ;  /* 0x003b309c01007387 */ /* 0x0003e80000100c00 */
[----:B------:R-:W-:Y:S04]  /*12c80*/  STL [R1+0x410], R32 ;  /* 0x0004102001007387 */ /* 0x000fe80000100800 */
[----:B------:R-:W-:Y:S04]  /*12c90*/  STL [R1+0x414], R34 ;  /* 0x0004142201007387 */ /* 0x000fe80000100800 */
[----:B0-----:R-:W2:Y:S04]  /*12ca0*/  LDL.128 R152, [R1+0x400] ;  /* 0x0004000001987983 */ /* 0x001ea80000100c00 */
[----:B----4-:R-:W-:Y:S04]  /*12cb0*/  STL [R1+0x418], R24 ;  /* 0x0004181801007387 */ /* 0x010fe80000100800 */
[----:B------:R-:W-:Y:S04]  /*12cc0*/  STL [R1+0x41c], R26 ;  /* 0x00041c1a01007387 */ /* 0x000fe80000100800 */
[----:B------:R-:W-:Y:S04]  /*12cd0*/  STL [R1+0x420], R28 ;  /* 0x0004201c01007387 */ /* 0x000fe80000100800 */
[----:B------:R-:W-:Y:S04]  /*12ce0*/  STL [R1+0x424], R10 ;  /* 0x0004240a01007387 */ /* 0x000fe80000100800 */
[----:B------:R-:W-:Y:S04]  /*12cf0*/  STL [R1+0x428], R20 ;  /* 0x0004281401007387 */ /* 0x000fe80000100800 */
[----:B------:R-:W-:Y:S04]  /*12d00*/  STL [R1+0x42c], R22 ;  /* 0x00042c1601007387 */ /* 0x000fe80000100800 */
[----:B-1----:R-:W4:Y:S04]  /*12d10*/  LDL.LU.128 R4, [R1+0x3b50] ;  /* 0x003b500001047983 */ /* 0x002f280000300c00 */
[----:B------:R0:W-:Y:S04]  /*12d20*/  STL.128 [R1+0x3a30], R92 ;  /* 0x003a305c01007387 */ /* 0x0001e80000100c00 */
[----:B------:R-:W4:Y:S04]  /*12d30*/  LDL.128 R156, [R1+0x410] ;  /* 0x00041000019c7983 */ /* 0x000f280000100c00 */
[----:B------:R-:W4:Y:S04]  /*12d40*/  LDL.128 R160, [R1+0x420] ;  /* 0x0004200001a07983 */ /* 0x000f280000100c00 */
[----:B------:R1:W-:Y:S04]  /*12d50*/  STL.128 [R1+0x3af0], R140 ;  /* 0x003af08c01007387 */ /* 0x0003e80000100c00 */
[----:B------:R1:W-:Y:S04]  /*12d60*/  STL.128 [R1+0x3a20], R88 ;  /* 0x003a205801007387 */ /* 0x0003e80000100c00 */
[----:B0-----:R-:W4:Y:S04]  /*12d70*/  LDL.LU.128 R92, [R1+0x3a30] ;  /* 0x003a3000015c7983 */ /* 0x001f280000300c00 */
[----:B------:R0:W-:Y:S04]  /*12d80*/  STL.128 [R1+0x3a10], R84 ;  /* 0x003a105401007387 */ /* 0x0001e80000100c00 */
[----:B------:R0:W-:Y:S04]  /*12d90*/  STL.128 [R1+0x3a00], R80 ;  /* 0x003a005001007387 */ /* 0x0001e80000100c00 */
[----:B------:R0:W-:Y:S04]  /*12da0*/  STL.64 [R1+0x39f8], R78 ;  /* 0x0039f84e01007387 */ /* 0x0001e80000100a00 */
[----:B------:R0:W-:Y:S04]  /*12db0*/  STL.64 [R1+0x39e8], R72 ;  /* 0x0039e84801007387 */ /* 0x0001e80000100a00 */
[----:B-1----:R-:W4:Y:S04]  /*12dc0*/  LDL.LU.128 R140, [R1+0x3af0] ;  /* 0x003af000018c7983 */ /* 0x002f280000300c00 */
[----:B------:R-:W4:Y:S04]  /*12dd0*/  LDL.LU.128 R88, [R1+0x3a20] ;  /* 0x003a200001587983 */ /* 0x000f280000300c00 */
[----:B0-----:R-:W4:Y:S04]  /*12de0*/  LDL.LU.128 R84, [R1+0x3a10] ;  /* 0x003a100001547983 */ /* 0x001f280000300c00 */
[----:B------:R-:W4:Y:S04]  /*12df0*/  LDL.LU.128 R80, [R1+0x3a00] ;  /* 0x003a000001507983 */ /* 0x000f280000300c00 */
[----:B------:R-:W4:Y:S04]  /*12e00*/  LDL.LU.64 R78, [R1+0x39f8] ;  /* 0x0039f800014e7983 */ /* 0x000f280000300a00 */
[----:B------:R-:W4:Y:S04]  /*12e10*/  LDL.LU.64 R72, [R1+0x39e8] ;  /* 0x0039e80001487983 */ /* 0x000f280000300a00 */
        /* <DEDUP_REMOVED lines=14> */
[----:B---3--:R3:W-:Y:S04]  /*12f00*/  STL [R1+0x39e0], R69 ;  /* 0x0039e04501007387 */ /* 0x0087e80000100800 */
        /* <DEDUP_REMOVED lines=28> */
[----:B------:R-:W4:Y:S04]  /*130d0*/  LDL.LU R75, [R1+0x39f0] ;  /* 0x0039f000014b7983 */ /* 0x000f280000300800 */
        /* <DEDUP_REMOVED lines=17> */
[----:B------:R-:W3:Y:S01]  /*131f0*/  LDL.LU R37, [R1+0x39a0] ;  /* 0x0039a00001257983 */ /* 0x000ee20000300800 */
[----:B------:R-:W0:Y:S01]  /*13200*/  S2R R225, SR_TID.X ;  /* 0x0000000000e17919 */ /* 0x000e220000002100 */
[----:B------:R-:W-:Y:S01]  /*13210*/  FMUL.FTZ R13, R0, R13 ;  /* 0x0000000d000d7220 */ /* 0x000fe20000410000 */
[----:B------:R-:W-:-:S03]  /*13220*/  FMUL.FTZ R197, R12, R0 ;  /* 0x000000000cc57220 */ /* 0x000fc60000410000 */
        /* <DEDUP_REMOVED lines=8> */
[----:B------:R-:W-:Y:S01]  /*132b0*/  MUFU.EX2 R221, R221 ;  /* 0x000000dd00dd7308 */ /* 0x000fe20000000800 */
[----:B0-----:R-:W-:-:S05]  /*132c0*/  SHF.R.U32.HI R225, RZ, 0x7, R225 ;  /* 0x00000007ffe17819 */ /* 0x001fca00000116e1 */
[----:B------:R-:W-:Y:S02]  /*132d0*/  VIADD R225, R225, 0x8 ;  /* 0x00000008e1e17836 */ /* 0x000fe40000000000 */
[----:B------:R-:W0:Y:S08]  /*132e0*/  MUFU.EX2 R220, R220 ;  /* 0x000000dc00dc7308 */ /* 0x000e300000000800 */
[----:B------:R-:W-:Y:S08]  /*132f0*/  MUFU.EX2 R219, R219 ;  /* 0x000000db00db7308 */ /* 0x000ff00000000800 */
[----:B------:R-:W-:Y:S08]  /*13300*/  MUFU.EX2 R218, R218 ;  /* 0x000000da00da7308 */ /* 0x000ff00000000800 */
[----:B------:R-:W-:Y:S08]  /*13310*/  MUFU.EX2 R217, R217 ;  /* 0x000000d900d97308 */ /* 0x000ff00000000800 */
[----:B------:R-:W1:Y:S08]  /*13320*/  MUFU.EX2 R216, R216 ;  /* 0x000000d800d87308 */ /* 0x000e700000000800 */
[----:B------:R-:W-:Y:S08]  /*13330*/  MUFU.EX2 R215, R215 ;  /* 0x000000d700d77308 */ /* 0x000ff00000000800 */
[----:B------:R-:W1:Y:S01]  /*13340*/  MUFU.EX2 R214, R214 ;  /* 0x000000d600d67308 */ /* 0x000e620000000800 */
[----:B--2---:R-:W-:Y:S01]  /*13350*/  ISETP.NE.U32.AND P0, PT, R8, RZ, PT ;  /* 0x000000ff0800720c */ /* 0x004fe20003f05070 */
[----:B------:R-:W-:-:S02]  /*13360*/  IMAD R16, R9, 0xc00, R16 ;  /* 0x00000c0009107824 */ /* 0x000fc400078e0210 */
[----:B------:R-:W-:Y:S02]  /*13370*/  IMAD.MOV.U32 R27, RZ, RZ, R152 ;  /* 0x000000ffff1b7224 */ /* 0x000fe400078e0098 */
[----:B------:R-:W-:Y:S02]  /*13380*/  IMAD.MOV.U32 R25, RZ, RZ, R153 ;  /* 0x000000ffff197224 */ /* 0x000fe400078e0099 */
[----:B------:R-:W-:Y:S02]  /*13390*/  IMAD.MOV.U32 R74, RZ, RZ, R193 ;  /* 0x000000ffff4a7224 */ /* 0x000fe400078e00c1 */
[----:B------:R-:W-:Y:S02]  /*133a0*/  IMAD.MOV.U32 R23, RZ, RZ, R154 ;  /* 0x000000ffff177224 */ /* 0x000fe400078e009a */
[----:B------:R-:W-:Y:S02]  /*133b0*/  IMAD.MOV.U32 R21, RZ, RZ, R155 ;  /* 0x000000ffff157224 */ /* 0x000fe400078e009b */
[----:B----4-:R-:W-:-:S02]  /*133c0*/  IMAD.MOV.U32 R19, RZ, RZ, R156 ;  /* 0x000000ffff137224 */ /* 0x010fc400078e009c */
[----:B------:R-:W-:Y:S02]  /*133d0*/  IMAD.MOV.U32 R18, RZ, RZ, R157 ;  /* 0x000000ffff127224 */ /* 0x000fe400078e009d */
[----:B------:R-:W-:Y:S02]  /*133e0*/  IMAD.MOV.U32 R15, RZ, RZ, R158 ;  /* 0x000000ffff0f7224 */ /* 0x000fe400078e009e */
[----:B------:R-:W-:Y:S02]  /*133f0*/  IMAD.MOV.U32 R14, RZ, RZ, R159 ;  /* 0x000000ffff0e7224 */ /* 0x000fe400078e009f */
[----:B------:R-:W-:Y:S02]  /*13400*/  IMAD.MOV.U32 R11, RZ, RZ, R160 ;  /* 0x000000ffff0b7224 */ /* 0x000fe400078e00a0 */
[----:B------:R-:W-:Y:S02]  /*13410*/  IMAD.MOV.U32 R10, RZ, RZ, R161 ;  /* 0x000000ffff0a7224 */ /* 0x000fe400078e00a1 */
[----:B------:R-:W-:-:S02]  /*13420*/  IMAD.MOV.U32 R3, RZ, RZ, R162 ;  /* 0x000000ffff037224 */ /* 0x000fc400078e00a2 */
[----:B------:R-:W-:Y:S02]  /*13430*/  IMAD.MOV.U32 R2, RZ, RZ, R163 ;  /* 0x000000ffff027224 */ /* 0x000fe400078e00a3 */
[----:B------:R-:W-:Y:S02]  /*13440*/  IMAD.MOV.U32 R203, RZ, RZ, R7 ;  /* 0x000000ffffcb7224 */ /* 0x000fe400078e0007 */
[----:B------:R-:W-:Y:S02]  /*13450*/  IMAD.MOV.U32 R201, RZ, RZ, R6 ;  /* 0x000000ffffc97224 */ /* 0x000fe400078e0006 */
[----:B------:R-:W-:Y:S02]  /*13460*/  IMAD.MOV.U32 R199, RZ, RZ, R5 ;  /* 0x000000ffffc77224 */ /* 0x000fe400078e0005 */
[----:B------:R-:W-:Y:S02]  /*13470*/  IMAD.MOV.U32 R44, RZ, RZ, R94 ;  /* 0x000000ffff2c7224 */ /* 0x000fe400078e005e */
[----:B------:R-:W-:Y:S01]  /*13480*/  IMAD.MOV.U32 R46, RZ, RZ, R92 ;  /* 0x000000ffff2e7224 */ /* 0x000fe200078e005c */
[----:B------:R-:W-:Y:S01]  /*13490*/  R2UR UR6, R16 ;  /* 0x00000000100672ca */ /* 0x000fe200000e0000 */
[----:B------:R-:W-:Y:S01]  /*134a0*/  IMAD.MOV.U32 R38, RZ, RZ, R88 ;  /* 0x000000ffff267224 */ /* 0x000fe200078e0058 */
[----:B------:R-:W-:Y:S01]  /*134b0*/  R2UR UR7, R17 ;  /* 0x00000000110772ca */ /* 0x000fe200000e0000 */
[----:B------:R-:W-:-:S02]  /*134c0*/  IMAD.MOV.U32 R48, RZ, RZ, R90 ;  /* 0x000000ffff307224 */ /* 0x000fc400078e005a */
        /* <DEDUP_REMOVED lines=18> */
[----:B------:R-:W-:Y:S01]  /*135f0*/  IMAD.MOV.U32 R76, RZ, RZ, R205 ;  /* 0x000000ffff4c7224 */ /* 0x000fe200078e00cd */
[----:B0-----:R-:W-:Y:S01]  /*13600*/  F2FP.BF16.F32.PACK_AB R192, R220, R221 ;  /* 0x000000dddcc0723e */ /* 0x001fe200000010ff */
[----:B------:R-:W-:Y:S01]  /*13610*/  IMAD.MOV.U32 R92, RZ, RZ, R141 ;  /* 0x000000ffff5c7224 */ /* 0x000fe200078e008d */
[----:B-1----:R-:W-:Y:S01]  /*13620*/  F2FP.BF16.F32.PACK_AB R193, R216, R217 ;  /* 0x000000d9d8c1723e */ /* 0x002fe200000010ff */
[----:B------:R-:W-:Y:S01]  /*13630*/  IMAD.MOV.U32 R94, RZ, RZ, R140 ;  /* 0x000000ffff5e7224 */ /* 0x000fe200078e008c */
[----:B------:R-:W-:Y:S01]  /*13640*/  F2FP.BF16.F32.PACK_AB R194, R218, R219 ;  /* 0x000000dbdac2723e */ /* 0x000fe200000010ff */
[----:B------:R-:W-:Y:S01]  /*13650*/  IMAD.MOV.U32 R28, RZ, RZ, R74 ;  /* 0x000000ffff1c7224 */ /* 0x000fe200078e004a */
[----:B------:R-:W-:Y:S01]  /*13660*/  F2FP.BF16.F32.PACK_AB R195, R214, R215 ;  /* 0x000000d7d6c3723e */ /* 0x000fe200000010ff */
[----:B------:R-:W-:Y:S01]  /*13670*/  IMAD.MOV.U32 R88, RZ, RZ, R143 ;  /* 0x000000ffff587224 */ /* 0x000fe200078e008f */
[----:B------:R-:W-:Y:S01]  /*13680*/  VOTEU.ANY UP0, P0 ;  /* 0x00000000003f7886 */ /* 0x000fe20000000100 */
[----:B------:R-:W-:Y:S01]  /*13690*/  IMAD.MOV.U32 R90, RZ, RZ, R142 ;  /* 0x000000ffff5a7224 */ /* 0x000fe200078e008e */
[----:B------:R0:W-:Y:S01]  /*136a0*/  STL.128 [R1+0x3910], R184 ;  /* 0x003910b801007387 */ /* 0x0001e20000100c00 */
[----:B------:R-:W-:-:S02]  /*136b0*/  IMAD.MOV.U32 R140, RZ, RZ, R27 ;  /* 0x000000ffff8c7224 */ /* 0x000fc400078e001b */
[----:B------:R-:W-:Y:S01]  /*136c0*/  IMAD.MOV.U32 R141, RZ, RZ, R25 ;  /* 0x000000ffff8d7224 */ /* 0x000fe200078e0019 */
[----:B------:R1:W-:Y:S01]  /*136d0*/  STL.128 [R1+0x3900], R180 ;  /* 0x003900b401007387 */ /* 0x0003e20000100c00 */
[----:B------:R-:W-:Y:S02]  /*136e0*/  IMAD.MOV.U32 R72, RZ, RZ, R207 ;  /* 0x000000ffff487224 */ /* 0x000fe400078e00cf */
[----:B------:R-:W-:Y:S01]  /*136f0*/  IMAD.MOV.U32 R74, RZ, RZ, R206 ;  /* 0x000000ffff4a7224 */ /* 0x000fe200078e00ce */
[----:B------:R-:W2:Y:S01]  /*13700*/  LDL.LU.128 R156, [R1+0x3b30] ;  /* 0x003b3000019c7983 */ /* 0x000ea20000300c00 */
[----:B------:R-:W-:Y:S02]  /*13710*/  IMAD.MOV.U32 R78, RZ, RZ, R204 ;  /* 0x000000ffff4e7224 */ /* 0x000fe400078e00cc */
[----:B------:R-:W-:Y:S01]  /*13720*/  IMAD.MOV.U32 R80, RZ, RZ, R202 ;  /* 0x000000ffff507224 */ /* 0x000fe200078e00ca */
[----:B------:R-:W4:Y:S01]  /*13730*/  LDL.LU.128 R152, [R1+0x3b20] ;  /* 0x003b200001987983 */ /* 0x000f220000300c00 */
[----:B------:R-:W-:-:S02]  /*13740*/  IMAD.MOV.U32 R82, RZ, RZ, R200 ;  /* 0x000000ffff527224 */ /* 0x000fc400078e00c8 */
[----:B------:R-:W-:Y:S01]  /*13750*/  IMAD.MOV.U32 R84, RZ, RZ, R198 ;  /* 0x000000ffff547224 */ /* 0x000fe200078e00c6 */
[----:B0-----:R-:W2:Y:S01]  /*13760*/  LDL.LU.128 R184, [R1+0x3910] ;  /* 0x0039100001b87983 */ /* 0x001ea20000300c00 */
[----:B------:R-:W-:Y:S02]  /*13770*/  IMAD.MOV.U32 R86, RZ, RZ, R196 ;  /* 0x000000ffff567224 */ /* 0x000fe400078e00c4 */
[----:B------:R-:W-:Y:S01]  /*13780*/  IMAD.MOV.U32 R142, RZ, RZ, R23 ;  /* 0x000000ffff8e7224 */ /* 0x000fe200078e0017 */
[----:B------:R-:W4:Y:S01]  /*13790*/  LDL.LU.128 R160, [R1+0x3b40] ;  /* 0x003b400001a07983 */ /* 0x000f220000300c00 */
        /* <DEDUP_REMOVED lines=11> */
[----:B------:R-:W-:Y:S01]  /*13850*/  IMAD.MOV.U32 R25, RZ, RZ, R199 ;  /* 0x000000ffff197224 */ /* 0x000fe200078e00c7 */
[----:B------:R0:W-:Y:S06]  /*13860*/  BAR.SYNC.DEFER_BLOCKING R225, 0x100 ;  /* 0x000400e10000751d */ /* 0x0001ec0000010000 */
[----:B---3--:R-:W-:-:S06]  /*13870*/  WARPGROUP.ARRIVE ;  /* 0x00000000000079c5 */ /* 0x008fcc0000000000 */
[----:B------:R-:W-:Y:S03]  /*13880*/  HGMMA.64x256x16.F32.BF16 R24, R192, gdesc[UR4].tnspB, R24, UP0, gsb0 ;  /* 0x43e00004c0187df0 */ /* 0x000fe6000b801818 */
[----:B------:R-:W-:Y:S02]  /*13890*/  WARPGROUP.DEPBAR.LE gsb0, 0x0 ;  /* 0x00008000000079c5 */ /* 0x000fe40000010000 */
[----:B------:R-:W-:Y:S04]  /*138a0*/  STL [R1+0x58c], R107 ;  /* 0x00058c6b01007387 */ /* 0x000fe80000100800 */
[----:B------:R-:W-:Y:S04]  /*138b0*/  STL [R1+0x588], R106 ;  /* 0x0005886a01007387 */ /* 0x000fe80000100800 */
[----:B------:R-:W-:Y:S04]  /*138c0*/  STL [R1+0x584], R105 ;  /* 0x0005846901007387 */ /* 0x000fe80000100800 */
[----:B------:R-:W-:Y:S04]  /*138d0*/  STL [R1+0x580], R104 ;  /* 0x0005806801007387 */ /* 0x000fe80000100800 */
[----:B-1----:R-:W3:Y:S04]  /*138e0*/  LDL.128 R180, [R1+0x580] ;  /* 0x0005800001b47983 */ /* 0x002ee80000100c00 */
[----:B------:R1:W-:Y:S04]  /*138f0*/  STL [R1+0x574], R101 ;  /* 0x0005746501007387 */ /* 0x0003e80000100800 */
[----:B------:R0:W-:Y:S04]  /*13900*/  STL [R1+0x570], R100 ;  /* 0x0005706401007387 */ /* 0x0001e80000100800 */
[----:B-1----:R-:W4:Y:S04]  /*13910*/  LDL.LU R101, [R1+0x588] ;  /* 0x0005880001657983 */ /* 0x002f280000300800 */
[----:B0-----:R-:W4:Y:S01]  /*13920*/  LDL.LU R100, [R1+0x584] ;  /* 0x0005840001647983 */ /* 0x001f220000300800 */
[----:B------:R-:W-:-:S02]  /*13930*/  VIADD R4, R16, 0x80 ;  /* 0x0000008010047836 */ /* 0x000fc40000000000 */
[----:B------:R-:W-:Y:S01]  /*13940*/  IMAD.MOV.U32 R107, RZ, RZ, R31 ;  /* 0x000000ffff6b7224 */ /* 0x000fe200078e001f */
[----:B------:R-:W-:Y:S01]  /*13950*/  STL [R1+0x578], R102 ;  /* 0x0005786601007387 */ /* 0x000fe20000100800 */
[----:B------:R-:W-:Y:S02]  /*13960*/  IMAD.MOV.U32 R106, RZ, RZ, R30 ;  /* 0x000000ffff6a7224 */ /* 0x000fe400078e001e */
[----:B------:R-:W-:Y:S01]  /*13970*/  IMAD.MOV.U32 R105, RZ, RZ, R29 ;  /* 0x000000ffff697224 */ /* 0x000fe200078e001d */
[----:B------:R-:W-:Y:S01]  /*13980*/  STL [R1+0x59c], R111 ;  /* 0x00059c6f01007387 */ /* 0x000fe20000100800 */
[----:B------:R-:W-:-:S03]  /*13990*/  IMAD.MOV.U32 R104, RZ, RZ, R28 ;  /* 0x000000ffff687224 */ /* 0x000fc600078e001c */
[----:B------:R-:W-:Y:S04]  /*139a0*/  STL [R1+0x598], R110 ;  /* 0x0005986e01007387 */ /* 0x000fe80000100800 */
[----:B------:R-:W-:Y:S04]  /*139b0*/  STL [R1+0x594], R109 ;  /* 0x0005946d01007387 */ /* 0x000fe80000100800 */
[----:B------:R-:W-:Y:S04]  /*139c0*/  STL [R1+0x590], R108 ;  /* 0x0005906c01007387 */ /* 0x000fe80000100800 */
[----:B------:R-:W-:Y:S04]  /*139d0*/  STL [R1+0x57c], R103 ;  /* 0x00057c6701007387 */ /* 0x000fe80000100800 */
[----:B------:R0:W-:Y:S04]  /*139e0*/  STL.128 [R1+0x38f0], R176 ;  /* 0x0038f0b001007387 */ /* 0x0001e80000100c00 */
[----:B--2---:R1:W-:Y:S01]  /*139f0*/  STL.128 [R1+0x3810], R184 ;  /* 0x003810b801007387 */ /* 0x0043e20000100c00 */
[----:B------:R-:W-:Y:S01]  /*13a00*/  R2UR UR6, R4 ;  /* 0x00000000040672ca */ /* 0x000fe200000e0000 */
[----:B------:R-:W-:-:S02]  /*13a10*/  IMAD.MOV.U32 R20, RZ, RZ, R24 ;  /* 0x000000ffff147224 */ /* 0x000fc400078e0018 */
[----:B------:R2:W-:Y:S01]  /*13a20*/  STL.128 [R1+0x38e0], R172 ;  /* 0x0038e0ac01007387 */ /* 0x0005e20000100c00 */
[----:B------:R-:W-:Y:S02]  /*13a30*/  IMAD.MOV.U32 R24, RZ, RZ, R105 ;  /* 0x000000ffff187224 */ /* 0x000fe400078e0069 */
[----:B------:R-:W-:Y:S01]  /*13a40*/  IMAD.MOV.U32 R4, RZ, RZ, R104 ;  /* 0x000000ffff047224 */ /* 0x000fe200078e0068 */
[----:B------:R2:W-:Y:S04]  /*13a50*/  STL.128 [R1+0x240], R104 ;  /* 0x0002406801007387 */ /* 0x0005e80000100c00 */
[----:B0-----:R-:W4:Y:S04]  /*13a60*/  LDL.LU.128 R176, [R1+0x570] ;  /* 0x0005700001b07983 */ /* 0x001f280000300c00 */
[----:B-1----:R-:W4:Y:S01]  /*13a70*/  LDL.128 R184, [R1+0x590] ;  /* 0x0005900001b87983 */ /* 0x002f220000100c00 */
[----:B--2---:R-:W-:-:S03]  /*13a80*/  IMAD.MOV.U32 R175, RZ, RZ, R99 ;  /* 0x000000ffffaf7224 */ /* 0x004fc600078e0063 */
[----:B------:R-:W2:Y:S04]  /*13a90*/  LDL.LU R103, [R1+0x590] ;  /* 0x0005900001677983 */ /* 0x000ea80000300800 */
[----:B------:R-:W2:Y:S04]  /*13aa0*/  LDL.LU R99, [R1+0x580] ;  /* 0x0005800001637983 */ /* 0x000ea80000300800 */
[----:B------:R-:W2:Y:S04]  /*13ab0*/  LDL.LU R105, [R1+0x598] ;  /* 0x0005980001697983 */ /* 0x000ea80000300800 */
[----:B------:R-:W2:Y:S01]  /*13ac0*/  LDL.LU R104, [R1+0x594] ;  /* 0x0005940001687983 */ /* 0x000ea20000300800 */
[----:B---3--:R-:W-:-:S05]  /*13ad0*/  IMAD.MOV.U32 R102, RZ, RZ, R183 ;  /* 0x000000ffff667224 */ /* 0x008fca00078e00b7 */
[----:B------:R0:W-:Y:S04]  /*13ae0*/  STL [R1+0x3798], R102 ;  /* 0x0037986601007387 */ /* 0x0001e80000100800 */
[----:B0-----:R-:W3:Y:S04]  /*13af0*/  LDL.LU R102, [R1+0x3798] ;  /* 0x0037980001667983 */ /* 0x001ee80000300800 */
[----:B----4-:R0:W-:Y:S04]  /*13b00*/  STL.64 [R1+0x3790], R100 ;  /* 0x0037906401007387 */ /* 0x0101e80000100a00 */
[----:B0-----:R-:W3:Y:S01]  /*13b10*/  LDL.LU.64 R100, [R1+0x3790] ;  /* 0x0037900001647983 */ /* 0x001ee20000300a00 */
        /* <DEDUP_REMOVED lines=11> */
[----:B------:R-:W-:Y:S08]  /*13bd0*/  MUFU.EX2 R210, R210 ;  /* 0x000000d200d27308 */ /* 0x000ff00000000800 */
[----:B------:R-:W-:Y:S08]  /*13be0*/  MUFU.EX2 R209, R209 ;  /* 0x000000d100d17308 */ /* 0x000ff00000000800 */
[----:B------:R-:W1:Y:S08]  /*13bf0*/  MUFU.EX2 R208, R208 ;  /* 0x000000d000d07308 */ /* 0x000e700000000800 */
[----:B------:R-:W-:Y:S08]  /*13c00*/  MUFU.EX2 R207, R207 ;  /* 0x000000cf00cf7308 */ /* 0x000ff00000000800 */
[----:B------:R-:W4:Y:S01]  /*13c10*/  MUFU.EX2 R206, R206 ;  /* 0x000000ce00ce7308 */ /* 0x000f220000000800 */
[----:B0-----:R-:W-:-:S02]  /*13c20*/  F2FP.BF16.F32.PACK_AB R152, R212, R213 ;  /* 0x000000d5d498723e */ /* 0x001fc400000010ff */
[----:B-1----:R-:W-:Y:S02]  /*13c30*/  F2FP.BF16.F32.PACK_AB R153, R208, R209 ;  /* 0x000000d1d099723e */ /* 0x002fe400000010ff */
[----:B------:R-:W-:Y:S01]  /*13c40*/  F2FP.BF16.F32.PACK_AB R154, R210, R211 ;  /* 0x000000d3d29a723e */ /* 0x000fe200000010ff */
[----:B------:R0:W-:Y:S01]  /*13c50*/  STL [R1+0xcd0], R12 ;  /* 0x000cd00c01007387 */ /* 0x0001e20000100800 */
[----:B------:R-:W-:Y:S02]  /*13c60*/  IMAD.MOV.U32 R7, RZ, RZ, R151 ;  /* 0x000000ffff077224 */ /* 0x000fe400078e0097 */
[----:B------:R-:W-:Y:S01]  /*13c70*/  IMAD.MOV.U32 R8, RZ, RZ, R150 ;  /* 0x000000ffff087224 */ /* 0x000fe200078e0096 */
[----:B------:R1:W-:Y:S01]  /*13c80*/  STL [R1+0x5ac], R115 ;  /* 0x0005ac7301007387 */ /* 0x0003e20000100800 */
[----:B------:R-:W-:Y:S01]  /*13c90*/  IMAD.MOV.U32 R9, RZ, RZ, R149 ;  /* 0x000000ffff097224 */ /* 0x000fe200078e0095 */
[----:B----4-:R-:W-:Y:S02]  /*13ca0*/  F2FP.BF16.F32.PACK_AB R155, R206, R207 ;  /* 0x000000cfce9b723e */ /* 0x010fe400000010ff */
[----:B------:R4:W-:Y:S01]  /*13cb0*/  STL [R1+0x5a8], R114 ;  /* 0x0005a87201007387 */ /* 0x0009e20000100800 */
[----:B------:R-:W-:-:S02]  /*13cc0*/  IMAD.MOV.U32 R10, RZ, RZ, R148 ;  /* 0x000000ffff0a7224 */ /* 0x000fc400078e0094 */
[----:B------:R-:W-:Y:S01]  /*13cd0*/  IMAD.MOV.U32 R11, RZ, RZ, R147 ;  /* 0x000000ffff0b7224 */ /* 0x000fe200078e0093 */
[----:B------:R4:W-:Y:S01]  /*13ce0*/  STL [R1+0x5a4], R113 ;  /* 0x0005a47101007387 */ /* 0x0009e20000100800 */
[----:B0-----:R-:W-:Y:S02]  /*13cf0*/  IMAD.MOV.U32 R12, RZ, RZ, R146 ;  /* 0x000000ffff0c7224 */ /* 0x001fe400078e0092 */
[----:B------:R-:W-:Y:S01]  /*13d00*/  IMAD.MOV.U32 R14, RZ, RZ, R145 ;  /* 0x000000ffff0e7224 */ /* 0x000fe200078e0091 */
[----:B------:R0:W-:Y:S01]  /*13d10*/  STL [R1+0x5a0], R112 ;  /* 0x0005a07001007387 */ /* 0x0001e20000100800 */
[----:B------:R-:W-:Y:S02]  /*13d20*/  IMAD.MOV.U32 R15, RZ, RZ, R144 ;  /* 0x000000ffff0f7224 */ /* 0x000fe400078e0090 */
[----:B------:R-:W-:Y:S01]  /*13d30*/  IMAD.MOV.U32 R18, RZ, RZ, R143 ;  /* 0x000000ffff127224 */ /* 0x000fe200078e008f */
[----:B------:R-:W-:Y:S01]  /*13d40*/  STL [R1+0x5dc], R127 ;  /* 0x0005dc7f01007387 */ /* 0x000fe20000100800 */
[----:B------:R-:W-:-:S02]  /*13d50*/  IMAD.MOV.U32 R19, RZ, RZ, R142 ;  /* 0x000000ffff137224 */ /* 0x000fc400078e008e */
[----:B------:R-:W-:Y:S01]  /*13d60*/  IMAD.MOV.U32 R21, RZ, RZ, R141 ;  /* 0x000000ffff157224 */ /* 0x000fe200078e008d */
[----:B------:R-:W-:Y:S01]  /*13d70*/  STL [R1+0x5d8], R126 ;  /* 0x0005d87e01007387 */ /* 0x000fe20000100800 */
[----:B------:R-:W-:Y:S02]  /*13d80*/  IMAD.MOV.U32 R22, RZ, RZ, R140 ;  /* 0x000000ffff167224 */ /* 0x000fe400078e008c */
[----:B------:R-:W-:Y:S01]  /*13d90*/  IMAD.MOV.U32 R23, RZ, RZ, R139 ;  /* 0x000000ffff177224 */ /* 0x000fe200078e008b */
[----:B------:R-:W-:Y:S01]  /*13da0*/  STL [R1+0x5d4], R125 ;  /* 0x0005d47d01007387 */ /* 0x000fe20000100800 */
        /* <DEDUP_REMOVED lines=16> */
[----:B-1----:R-:W-:Y:S01]  /*13eb0*/  IMAD.MOV.U32 R115, RZ, RZ, R39 ;  /* 0x000000ffff737224 */ /* 0x002fe200078e0027 */
[----:B------:R-:W-:Y:S01]  /*13ec0*/  STL [R1+0x5bc], R119 ;  /* 0x0005bc7701007387 */ /* 0x000fe20000100800 */
[----:B----4-:R-:W-:Y:S02]  /*13ed0*/  IMAD.MOV.U32 R114, RZ, RZ, R38 ;  /* 0x000000ffff727224 */ /* 0x010fe400078e0026 */
[----:B------:R-:W-:Y:S01]  /*13ee0*/  IMAD.MOV.U32 R113, RZ, RZ, R37 ;  /* 0x000000ffff717224 */ /* 0x000fe200078e0025 */
[----:B------:R-:W-:Y:S01]  /*13ef0*/  STL [R1+0x5b8], R118 ;  /* 0x0005b87601007387 */ /* 0x000fe20000100800 */
[----:B0-----:R-:W-:-:S02]  /*13f00*/  IMAD.MOV.U32 R112, RZ, RZ, R36 ;  /* 0x000000ffff707224 */ /* 0x001fc400078e0024 */
[----:B------:R-:W-:Y:S01]  /*13f10*/  IMAD.MOV.U32 R174, RZ, RZ, R98 ;  /* 0x000000ffffae7224 */ /* 0x000fe200078e0062 */
[----:B------:R-:W-:Y:S01]  /*13f20*/  STL [R1+0x5b4], R117 ;  /* 0x0005b47501007387 */ /* 0x000fe20000100800 */
[----:B------:R-:W-:Y:S02]  /*13f30*/  IMAD.MOV.U32 R173, RZ, RZ, R97 ;  /* 0x000000ffffad7224 */ /* 0x000fe400078e0061 */
[----:B------:R-:W-:Y:S01]  /*13f40*/  IMAD.MOV.U32 R172, RZ, RZ, R96 ;  /* 0x000000ffffac7224 */ /* 0x000fe200078e0060 */
[----:B------:R-:W-:Y:S01]  /*13f50*/  STL [R1+0x5b0], R116 ;  /* 0x0005b07401007387 */ /* 0x000fe20000100800 */
[----:B------:R-:W-:Y:S02]  /*13f60*/  IMAD.MOV.U32 R159, RZ, RZ, R83 ;  /* 0x000000ffff9f7224 */ /* 0x000fe400078e0053 */
[----:B------:R-:W-:Y:S01]  /*13f70*/  IMAD.MOV.U32 R158, RZ, RZ, R82 ;  /* 0x000000ffff9e7224 */ /* 0x000fe200078e0052 */
[----:B------:R0:W-:Y:S01]  /*13f80*/  STL.128 [R1+0x38d0], R168 ;  /* 0x0038d0a801007387 */ /* 0x0001e20000100c00 */
[----:B------:R-:W-:-:S02]  /*13f90*/  IMAD.MOV.U32 R157, RZ, RZ, R81 ;  /* 0x000000ffff9d7224 */ /* 0x000fc400078e0051 */
[----:B------:R-:W-:Y:S01]  /*13fa0*/  IMAD.MOV.U32 R156, RZ, RZ, R80 ;  /* 0x000000ffff9c7224 */ /* 0x000fe200078e0050 */
[----:B------:R1:W-:Y:S01]  /*13fb0*/  STL.128 [R1+0x38c0], R164 ;  /* 0x0038c0a401007387 */ /* 0x0003e20000100c00 */
[----:B------:R-:W-:Y:S02]  /*13fc0*/  IMAD.MOV.U32 R151, RZ, RZ, R75 ;  /* 0x000000ffff977224 */ /* 0x000fe400078e004b */
[----:B------:R-:W-:Y:S01]  /*13fd0*/  IMAD.MOV.U32 R150, RZ, RZ, R74 ;  /* 0x000000ffff967224 */ /* 0x000fe200078e004a */
[----:B------:R4:W-:Y:S01]  /*13fe0*/  STL.128 [R1+0x38b0], R160 ;  /* 0x0038b0a001007387 */ /* 0x0009e20000100c00 */
[----:B------:R-:W-:Y:S02]  /*13ff0*/  IMAD.MOV.U32 R149, RZ, RZ, R73 ;  /* 0x000000ffff957224 */ /* 0x000fe400078e0049 */
[----:B------:R-:W-:Y:S01]  /*14000*/  IMAD.MOV.U32 R148, RZ, RZ, R72 ;  /* 0x000000ffff947224 */ /* 0x000fe200078e0048 */
[----:B------:R2:W-:Y:S01]  /*14010*/  STL.128 [R1+0x38a0], R152 ;  /* 0x0038a09801007387 */ /* 0x0005e20000100c00 */
[----:B------:R-:W-:-:S02]  /*14020*/  IMAD.MOV.U32 R147, RZ, RZ, R71 ;  /* 0x000000ffff937224 */ /* 0x000fc400078e0047 */
[----:B------:R-:W-:Y:S02]  /*14030*/  IMAD.MOV.U32 R146, RZ, RZ, R70 ;  /* 0x000000ffff927224 */ /* 0x000fe400078e0046 */
[----:B0-----:R-:W-:Y:S02]  /*14040*/  IMAD.MOV.U32 R171, RZ, RZ, R95 ;  /* 0x000000ffffab7224 */ /* 0x001fe400078e005f */
[----:B------:R-:W-:Y:S02]  /*14050*/  IMAD.MOV.U32 R170, RZ, RZ, R94 ;  /* 0x000000ffffaa7224 */ /* 0x000fe400078e005e */
[----:B------:R-:W-:Y:S02]  /*14060*/  IMAD.MOV.U32 R169, RZ, RZ, R93 ;  /* 0x000000ffffa97224 */ /* 0x000fe400078e005d */
[----:B------:R-:W-:Y:S02]  /*14070*/  IMAD.MOV.U32 R168, RZ, RZ, R92 ;  /* 0x000000ffffa87224 */ /* 0x000fe400078e005c */
[----:B-1----:R-:W-:-:S02]  /*14080*/  IMAD.MOV.U32 R167, RZ, RZ, R91 ;  /* 0x000000ffffa77224 */ /* 0x002fc400078e005b */
[----:B------:R-:W-:Y:S02]  /*14090*/  IMAD.MOV.U32 R166, RZ, RZ, R90 ;  /* 0x000000ffffa67224 */ /* 0x000fe400078e005a */
[----:B------:R-:W-:Y:S02]  /*140a0*/  IMAD.MOV.U32 R165, RZ, RZ, R89 ;  /* 0x000000ffffa57224 */ /* 0x000fe400078e0059 */
[----:B------:R-:W-:Y:S02]  /*140b0*/  IMAD.MOV.U32 R164, RZ, RZ, R88 ;  /* 0x000000ffffa47224 */ /* 0x000fe400078e0058 */
[----:B----4-:R-:W-:Y:S02]  /*140c0*/  IMAD.MOV.U32 R163, RZ, RZ, R87 ;  /* 0x000000ffffa37224 */ /* 0x010fe400078e0057 */
[----:B------:R-:W-:Y:S02]  /*140d0*/  IMAD.MOV.U32 R162, RZ, RZ, R86 ;  /* 0x000000ffffa27224 */ /* 0x000fe400078e0056 */
[----:B------:R-:W-:-:S02]  /*140e0*/  IMAD.MOV.U32 R161, RZ, RZ, R85 ;  /* 0x000000ffffa17224 */ /* 0x000fc400078e0055 */
[----:B------:R-:W-:Y:S02]  /*140f0*/  IMAD.MOV.U32 R160, RZ, RZ, R84 ;  /* 0x000000ffffa07224 */ /* 0x000fe400078e0054 */
[----:B--2---:R-:W-:Y:S02]  /*14100*/  IMAD.MOV.U32 R155, RZ, RZ, R79 ;  /* 0x000000ffff9b7224 */ /* 0x004fe400078e004f */
        /* <DEDUP_REMOVED lines=37> */
[----:B------:R-:W-:Y:S01]  /*14360*/  IMAD.MOV.U32 R2, RZ, RZ, R25 ;  /* 0x000000ffff027224 */ /* 0x000fe200078e0019 */
[----:B------:R0:W-:Y:S01]  /*14370*/  STL.128 [R1+0x260], R112 ;  /* 0x0002607001007387 */ /* 0x0001e20000100c00 */
        /* <DEDUP_REMOVED lines=12> */
[----:B------:R-:W-:Y:S01]  /*14440*/  IMAD.MOV.U32 R38, RZ, RZ, R119 ;  /* 0x000000ffff267224 */ /* 0x000fe200078e0077 */
[----:B0-----:R-:W2:Y:S01]  /*14450*/  LDL.128 R112, [R1+0x5a0] ;  /* 0x0005a00001707983 */ /* 0x001ea20000100c00 */
        /* <DEDUP_REMOVED lines=80> */
[----:B0-----:R-:W2:Y:S04]  /*14960*/  LDL.LU.128 R220, [R1+0x3990] ;  /* 0x0039900001dc7983 */ /* 0x001ea80000300c00 */
[----:B-1----:R-:W2:Y:S04]  /*14970*/  LDL.LU.128 R216, [R1+0x3980] ;  /* 0x0039800001d87983 */ /* 0x002ea80000300c00 */
[----:B----4-:R-:W4:Y:S04]  /*14980*/  LDL.LU.128 R212, [R1+0x3970] ;  /* 0x0039700001d47983 */ /* 0x010f280000300c00 */
[----:B---3--:R-:W3:Y:S04]  /*14990*/  LDL.LU.128 R208, [R1+0x3960] ;  /* 0x0039600001d07983 */ /* 0x008ee80000300c00 */
        /* <DEDUP_REMOVED lines=11> */
[----:B------:R0:W-:Y:S04]  /*14a50*/  STL [R1+0x3788], R106 ;  /* 0x0037886a01007387 */ /* 0x0001e80000100800 */
[----:B------:R1:W-:Y:S04]  /*14a60*/  STL.64 [R1+0x3780], R104 ;  /* 0x0037806801007387 */ /* 0x0003e80000100a00 */
        /* <DEDUP_REMOVED lines=20> */
[----:B0-----:R-:W3:Y:S04]  /*14bb0*/  LDL.LU R106, [R1+0x3788] ;  /* 0x00378800016a7983 */ /* 0x001ee80000300800 */
[----:B-1----:R-:W3:Y:S04]  /*14bc0*/  LDL.LU.64 R104, [R1+0x3780] ;  /* 0x0037800001687983 */ /* 0x002ee80000300a00 */
        /* <DEDUP_REMOVED lines=23> */
[----:B------:R0:W-:Y:S01]  /*14d40*/  STL.128 [R1+0x3630], R20 ;  /* 0x0036301401007387 */ /* 0x0001e20000100c00 */
[----:B------:R-:W-:-:S03]  /*14d50*/  IMAD.MOV.U32 R5, RZ, RZ, R17 ;  /* 0x000000ffff057224 */ /* 0x000fc600078e0011 */
[----:B0-----:R-:W3:Y:S02]  /*14d60*/  LDL.LU.128 R20, [R1+0x3630] ;  /* 0x0036300001147983 */ /* 0x001ee40000300c00 */
[----:B------:R-:W-:Y:S02]  /*14d70*/  R2UR UR7, R5 ;  /* 0x00000000050772ca */ /* 0x000fe400000e0000 */
[----:B------:R0:W-:Y:S04]  /*14d80*/  STL.128 [R1+0x3620], R16 ;  /* 0x0036201001007387 */ /* 0x0001e80000100c00 */
[----:B------:R1:W-:Y:S04]  /*14d90*/  STL.128 [R1+0x3610], R12 ;  /* 0x0036100c01007387 */ /* 0x0003e80000100c00 */
[----:B------:R1:W-:Y:S04]  /*14da0*/  STL.128 [R1+0x3600], R8 ;  /* 0x0036000801007387 */ /* 0x0003e80000100c00 */
[----:B------:R2:W-:Y:S04]  /*14db0*/  STL.128 [R1+0x35f0], R4 ;  /* 0x0035f00401007387 */ /* 0x0005e80000100c00 */
[----:B0-----:R-:W3:Y:S04]  /*14dc0*/  LDL.LU.128 R16, [R1+0x3620] ;  /* 0x0036200001107983 */ /* 0x001ee80000300c00 */
[----:B-1----:R-:W3:Y:S04]  /*14dd0*/  LDL.LU.128 R12, [R1+0x3610] ;  /* 0x00361000010c7983 */ /* 0x002ee80000300c00 */
[----:B------:R-:W3:Y:S04]  /*14de0*/  LDL.LU.128 R8, [R1+0x3600] ;  /* 0x0036000001087983 */ /* 0x000ee80000300c00 */
[----:B--2---:R-:W2:Y:S01]  /*14df0*/  LDL.LU.128 R4, [R1+0x35f0] ;  /* 0x0035f00001047983 */ /* 0x004ea20000300c00 */
[----:B------:R-:W-:-:S03]  /*14e00*/  IMAD.MOV.U32 R110, RZ, RZ, R115 ;  /* 0x000000ffff6e7224 */ /* 0x000fc600078e0073 */
[----:B------:R0:W-:Y:S04]  /*14e10*/  STL.128 [R1+0x3890], R220 ;  /* 0x003890dc01007387 */ /* 0x0001e80000100c00 */
[----:B------:R1:W-:Y:S04]  /*14e20*/  STL.128 [R1+0x3880], R216 ;  /* 0x003880d801007387 */ /* 0x0003e80000100c00 */
[----:B----4-:R4:W-:Y:S04]  /*14e30*/  STL.128 [R1+0x3870], R212 ;  /* 0x003870d401007387 */ /* 0x0109e80000100c00 */
[----:B---3--:R3:W-:Y:S04]  /*14e40*/  STL.128 [R1+0x3860], R208 ;  /* 0x003860d001007387 */ /* 0x0087e80000100c00 */
        /* <DEDUP_REMOVED lines=13> */
[----:B0-----:R-:W2:Y:S04]  /*14f20*/  LDL.LU.128 R220, [R1+0x3890] ;  /* 0x0038900001dc7983 */ /* 0x001ea80000300c00 */
[----:B-1----:R-:W2:Y:S04]  /*14f30*/  LDL.LU.128 R216, [R1+0x3880] ;  /* 0x0038800001d87983 */ /* 0x002ea80000300c00 */
[----:B----4-:R-:W4:Y:S04]  /*14f40*/  LDL.LU.128 R212, [R1+0x3870] ;  /* 0x0038700001d47983 */ /* 0x010f280000300c00 */
[----:B---3--:R-:W3:Y:S04]  /*14f50*/  LDL.LU.128 R208, [R1+0x3860] ;  /* 0x0038600001d07983 */ /* 0x008ee80000300c00 */
[----:B------:R-:W4:Y:S04]  /*14f60*/  LDL.LU.128 R204, [R1+0x3850] ;  /* 0x0038500001cc7983 */ /* 0x000f280000300c00 */
        /* <DEDUP_REMOVED lines=11> */
[----:B------:R-:W-:Y:S04]  /*15020*/  STL [R1+0x35e8], R110 ;  /* 0x0035e86e01007387 */ /* 0x000fe80000100800 */
        /* <DEDUP_REMOVED lines=21> */
[----:B------:R1:W-:Y:S04]  /*15180*/  STL.64 [R1+0x35e0], R108 ;  /* 0x0035e06c01007387 */ /* 0x0003e80000100a00 */
[----:B------:R1:W-:Y:S04]  /*15190*/  STL.128 [R1+0x35d0], R104 ;  /* 0x0035d06801007387 */ /* 0x0003e80000100c00 */
[----:B------:R-:W4:Y:S04]  /*151a0*/  LDL.128 R116, [R1+0x5b0] ;  /* 0x0005b00001747983 */ /* 0x000f280000100c00 */
[----:B------:R2:W-:Y:S04]  /*151b0*/  STL.128 [R1+0x3480], R20 ;  /* 0x0034801401007387 */ /* 0x0005e80000100c00 */
[----:B0-----:R-:W3:Y:S04]  /*151c0*/  LDL.LU R113, [R1+0x5b8] ;  /* 0x0005b80001717983 */ /* 0x001ee80000300800 */
[----:B------:R-:W3:Y:S04]  /*151d0*/  LDL.LU R112, [R1+0x5b4] ;  /* 0x0005b40001707983 */ /* 0x000ee80000300800 */
[----:B------:R-:W3:Y:S04]  /*151e0*/  LDL.LU R110, [R1+0x35e8] ;  /* 0x0035e800016e7983 */ /* 0x000ee80000300800 */
[----:B-1----:R-:W3:Y:S04]  /*151f0*/  LDL.LU.64 R108, [R1+0x35e0] ;  /* 0x0035e000016c7983 */ /* 0x002ee80000300a00 */
        /* <DEDUP_REMOVED lines=22> */
[----:B------:R1:W-:Y:S04]  /*15360*/  STL.128 [R1+0x3460], R12 ;  /* 0x0034600c01007387 */ /* 0x0003e80000100c00 */
[----:B------:R1:W-:Y:S04]  /*15370*/  STL.128 [R1+0x3450], R8 ;  /* 0x0034500801007387 */ /* 0x0003e80000100c00 */
[----:B--2---:R2:W-:Y:S04]  /*15380*/  STL.128 [R1+0x3440], R4 ;  /* 0x0034400401007387 */ /* 0x0045e80000100c00 */
[----:B------:R-:W3:Y:S04]  /*15390*/  LDL.LU.128 R24, [R1+0x3490] ;  /* 0x0034900001187983 */ /* 0x000ee80000300c00 */
[----:B------:R-:W3:Y:S04]  /*153a0*/  LDL.LU.128 R20, [R1+0x3480] ;  /* 0x0034800001147983 */ /* 0x000ee80000300c00 */
[----:B0-----:R-:W3:Y:S04]  /*153b0*/  LDL.LU.128 R16, [R1+0x3470] ;  /* 0x0034700001107983 */ /* 0x001ee80000300c00 */
[----:B-1----:R-:W3:Y:S04]  /*153c0*/  LDL.LU.128 R12, [R1+0x3460] ;  /* 0x00346000010c7983 */ /* 0x002ee80000300c00 */
[----:B------:R-:W3:Y:S04]  /*153d0*/  LDL.LU.128 R8, [R1+0x3450] ;  /* 0x0034500001087983 */ /* 0x000ee80000300c00 */
[----:B--2---:R-:W2:Y:S04]  /*153e0*/  LDL.LU.128 R4, [R1+0x3440] ;  /* 0x0034400001047983 */ /* 0x004ea80000300c00 */
[----:B------:R0:W-:Y:S04]  /*153f0*/  STL.128 [R1+0x280], R120 ;  /* 0x0002807801007387 */ /* 0x0001e80000100c00 */
[----:B0-----:R-:W2:Y:S04]  /*15400*/  LDL.128 R120, [R1+0x5c0] ;  /* 0x0005c00001787983 */ /* 0x001ea80000100c00 */
[----:B------:R-:W2:Y:S01]  /*15410*/  LDL.LU R115, [R1+0x5c0] ;  /* 0x0005c00001737983 */ /* 0x000ea20000300800 */
[----:B----4-:R-:W-:-:S03]  /*15420*/  IMAD.MOV.U32 R114, RZ, RZ, R119 ;  /* 0x000000ffff727224 */ /* 0x010fc600078e0077 */
[----:B------:R-:W-:Y:S04]  /*15430*/  STL.128 [R1+0x3a0], R116 ;  /* 0x0003a07401007387 */ /* 0x000fe80000100c00 */
[----:B------:R0:W-:Y:S04]  /*15440*/  STL [R1+0x3438], R114 ;  /* 0x0034387201007387 */ /* 0x0001e80000100800 */
[----:B0-----:R-:W4:Y:S04]  /*15450*/  LDL.LU R114, [R1+0x3438] ;  /* 0x0034380001727983 */ /* 0x001f280000300800 */
[----:B------:R-:W4:Y:S04]  /*15460*/  LDL.LU R117, [R1+0x5c8] ;  /* 0x0005c80001757983 */ /* 0x000f280000300800 */
[----:B------:R-:W4:Y:S04]  /*15470*/  LDL.LU R116, [R1+0x5c4] ;  /* 0x0005c40001747983 */ /* 0x000f280000300800 */
[----:B---3--:R0:W-:Y:S04]  /*15480*/  STL.64 [R1+0x3430], R112 ;  /* 0x0034307001007387 */ /* 0x0081e80000100a00 */
[----:B------:R1:W-:Y:S04]  /*15490*/  STL.128 [R1+0x3420], R108 ;  /* 0x0034206c01007387 */ /* 0x0003e80000100c00 */
[----:B0-----:R-:W3:Y:S04]  /*154a0*/  LDL.LU.64 R112, [R1+0x3430] ;  /* 0x0034300001707983 */ /* 0x001ee80000300a00 */
[----:B------:R0:W-:Y:S04]  /*154b0*/  STL.128 [R1+0x3410], R104 ;  /* 0x0034106801007387 */ /* 0x0001e80000100c00 */
[----:B------:R0:W-:Y:S04]  /*154c0*/  STL.128 [R1+0x3400], R100 ;  /* 0x0034006401007387 */ /* 0x0001e80000100c00 */
[----:B-1----:R-:W3:Y:S04]  /*154d0*/  LDL.LU.128 R108, [R1+0x3420] ;  /* 0x00342000016c7983 */ /* 0x002ee80000300c00 */
[----:B------:R1:W-:Y:S04]  /*154e0*/  STL.128 [R1+0x33f0], R96 ;  /* 0x0033f06001007387 */ /* 0x0003e80000100c00 */
[----:B0-----:R-:W3:Y:S04]  /*154f0*/  LDL.LU.128 R104, [R1+0x3410] ;  /* 0x0034100001687983 */ /* 0x001ee80000300c00 */
[----:B------:R0:W-:Y:S04]  /*15500*/  STL.128 [R1+0x33e0], R92 ;  /* 0x0033e05c01007387 */ /* 0x0001e80000100c00 */
[----:B------:R-:W3:Y:S04]  /*15510*/  LDL.LU.128 R100, [R1+0x3400] ;  /* 0x0034000001647983 */ /* 0x000ee80000300c00 */
[----:B-1----:R-:W3:Y:S04]  /*15520*/  LDL.LU.128 R96, [R1+0x33f0] ;  /* 0x0033f00001607983 */ /* 0x002ee80000300c00 */
[----:B------:R1:W-:Y:S04]  /*15530*/  STL.128 [R1+0x33d0], R88 ;  /* 0x0033d05801007387 */ /* 0x0003e80000100c00 */
[----:B0-----:R-:W3:Y:S04]  /*15540*/  LDL.LU.128 R92, [R1+0x33e0] ;  /* 0x0033e000015c7983 */ /* 0x001ee80000300c00 */
        /* <DEDUP_REMOVED lines=26> */
[----:B--2---:R-:W2:Y:S04]  /*156f0*/  LDL.LU.128 R40, [R1+0x3310] ;  /* 0x0033100001287983 */ /* 0x004ea80000300c00 */
[----:B-1----:R-:W2:Y:S04]  /*15700*/  LDL.LU.128 R36, [R1+0x3300] ;  /* 0x0033000001247983 */ /* 0x002ea80000300c00 */
[----:B------:R1:W-:Y:S04]  /*15710*/  STL.128 [R1+0x32e0], R28 ;  /* 0x0032e01c01007387 */ /* 0x0003e80000100c00 */
[----:B0-----:R-:W2:Y:S04]  /*15720*/  LDL.LU.128 R32, [R1+0x32f0] ;  /* 0x0032f00001207983 */ /* 0x001ea80000300c00 */
[----:B------:R0:W-:Y:S04]  /*15730*/  STL.128 [R1+0x32d0], R24 ;  /* 0x0032d01801007387 */ /* 0x0001e80000100c00 */
[----:B------:R0:W-:Y:S04]  /*15740*/  STL.128 [R1+0x32c0], R20 ;  /* 0x0032c01401007387 */ /* 0x0001e80000100c00 */
[----:B-1----:R-:W2:Y:S04]  /*15750*/  LDL.LU.128 R28, [R1+0x32e0] ;  /* 0x0032e000011c7983 */ /* 0x002ea80000300c00 */
[----:B------:R1:W-:Y:S04]  /*15760*/  STL.128 [R1+0x32b0], R16 ;  /* 0x0032b01001007387 */ /* 0x0003e80000100c00 */
[----:B------:R1:W-:Y:S04]  /*15770*/  STL.128 [R1+0x32a0], R12 ;  /* 0x0032a00c01007387 */ /* 0x0003e80000100c00 */
[----:B------:R1:W-:Y:S04]  /*15780*/  STL.128 [R1+0x3290], R8 ;  /* 0x0032900801007387 */ /* 0x0003e80000100c00 */
[----:B------:R1:W-:Y:S04]  /*15790*/  STL.128 [R1+0x3280], R4 ;  /* 0x0032800401007387 */ /* 0x0003e80000100c00 */
[----:B0-----:R-:W2:Y:S04]  /*157a0*/  LDL.LU.128 R24, [R1+0x32d0] ;  /* 0x0032d00001187983 */ /* 0x001ea80000300c00 */
[----:B------:R-:W2:Y:S04]  /*157b0*/  LDL.LU.128 R20, [R1+0x32c0] ;  /* 0x0032c00001147983 */ /* 0x000ea80000300c00 */
[----:B-1----:R-:W2:Y:S04]  /*157c0*/  LDL.LU.128 R16, [R1+0x32b0] ;  /* 0x0032b00001107983 */ /* 0x002ea80000300c00 */
[----:B------:R-:W2:Y:S04]  /*157d0*/  LDL.LU.128 R12, [R1+0x32a0] ;  /* 0x0032a000010c7983 */ /* 0x000ea80000300c00 */
[----:B------:R-:W2:Y:S04]  /*157e0*/  LDL.LU.128 R8, [R1+0x3290] ;  /* 0x0032900001087983 */ /* 0x000ea80000300c00 */
[----:B------:R-:W2:Y:S01]  /*157f0*/  LDL.LU.128 R4, [R1+0x3280] ;  /* 0x0032800001047983 */ /* 0x000ea20000300c00 */
[----:B------:R-:W-:-:S03]  /*15800*/  IMAD.MOV.U32 R118, RZ, RZ, R123 ;  /* 0x000000ffff767224 */ /* 0x000fc600078e007b */
[----:B------:R0:W-:Y:S04]  /*15810*/  STL.128 [R1+0x290], R124 ;  /* 0x0002907c01007387 */ /* 0x0001e80000100c00 */
[----:B------:R1:W-:Y:S04]  /*15820*/  STL.128 [R1+0x3b0], R120 ;  /* 0x0003b07801007387 */ /* 0x0003e80000100c00 */
[----:B------:R1:W-:Y:S04]  /*15830*/  STL [R1+0x3278], R118 ;  /* 0x0032787601007387 */ /* 0x0003e80000100800 */
[----:B0-----:R-:W2:Y:S04]  /*15840*/  LDL.128 R124, [R1+0x5d0] ;  /* 0x0005d000017c7983 */ /* 0x001ea80000100c00 */
[----:B-1----:R-:W2:Y:S04]  /*15850*/  LDL.LU R121, [R1+0x5d8] ;  /* 0x0005d80001797983 */ /* 0x002ea80000300800 */
[----:B------:R-:W2:Y:S04]  /*15860*/  LDL.LU R120, [R1+0x5d4] ;  /* 0x0005d40001787983 */ /* 0x000ea80000300800 */
[----:B------:R-:W2:Y:S04]  /*15870*/  LDL.LU R119, [R1+0x5d0] ;  /* 0x0005d00001777983 */ /* 0x000ea80000300800 */
[----:B------:R-:W2:Y:S04]  /*15880*/  LDL.LU R118, [R1+0x3278] ;  /* 0x0032780001767983 */ /* 0x000ea80000300800 */
[----:B----4-:R0:W-:Y:S04]  /*15890*/  STL.64 [R1+0x3270], R116 ;  /* 0x0032707401007387 */ /* 0x0101e80000100a00 */
[----:B0-----:R-:W4:Y:S04]  /*158a0*/  LDL.LU.64 R116, [R1+0x3270] ;  /* 0x0032700001747983 */ /* 0x001f280000300a00 */
[----:B---3--:R0:W-:Y:S04]  /*158b0*/  STL.128 [R1+0x3260], R112 ;  /* 0x0032607001007387 */ /* 0x0081e80000100c00 */
[----:B------:R1:W-:Y:S04]  /*158c0*/  STL.128 [R1+0x3250], R108 ;  /* 0x0032506c01007387 */ /* 0x0003e80000100c00 */
[----:B0-----:R-:W3:Y:S04]  /*158d0*/  LDL.LU.128 R112, [R1+0x3260] ;  /* 0x0032600001707983 */ /* 0x001ee80000300c00 */
[----:B------:R0:W-:Y:S04]  /*158e0*/  STL.128 [R1+0x3240], R104 ;  /* 0x0032406801007387 */ /* 0x0001e80000100c00 */
[----:B-1----:R-:W3:Y:S04]  /*158f0*/  LDL.LU.128 R108, [R1+0x3250] ;  /* 0x00325000016c7983 */ /* 0x002ee80000300c00 */
[----:B------:R1:W-:Y:S04]  /*15900*/  STL.128 [R1+0x3230], R100 ;  /* 0x0032306401007387 */ /* 0x0003e80000100c00 */
[----:B------:R1:W-:Y:S04]  /*15910*/  STL.128 [R1+0x3220], R96 ;  /* 0x0032206001007387 */ /* 0x0003e80000100c00 */
[----:B0-----:R-:W3:Y:S04]  /*15920*/  LDL.LU.128 R104, [R1+0x3240] ;  /* 0x0032400001687983 */ /* 0x001ee80000300c00 */
[----:B------:R0:W-:Y:S04]  /*15930*/  STL.128 [R1+0x3210], R92 ;  /* 0x0032105c01007387 */ /* 0x0001e80000100c00 */
[----:B-1----:R-:W3:Y:S04]  /*15940*/  LDL.LU.128 R100, [R1+0x3230] ;  /* 0x0032300001647983 */ /* 0x002ee80000300c00 */
[----:B------:R-:W3:Y:S04]  /*15950*/  LDL.LU.128 R96, [R1+0x3220] ;  /* 0x0032200001607983 */ /* 0x000ee80000300c00 */
        /* <DEDUP_REMOVED lines=23> */
[----:B--2---:R2:W-:Y:S04]  /*15ad0*/  STL.128 [R1+0x3140], R40 ;  /* 0x0031402801007387 */ /* 0x0045e80000100c00 */
        /* <DEDUP_REMOVED lines=9> */
[----:B-1----:R-:W2:Y:S04]  /*15b70*/  LDL.LU.128 R28, [R1+0x3110] ;  /* 0x00311000011c7983 */ /* 0x002ea80000300c00 */
[----:B------:R1:W-:Y:S04]  /*15b80*/  STL.128 [R1+0x30f0], R20 ;  /* 0x0030f01401007387 */ /* 0x0003e80000100c00 */
[----:B------:R1:W-:Y:S04]  /*15b90*/  STL.128 [R1+0x30e0], R16 ;  /* 0x0030e01001007387 */ /* 0x0003e80000100c00 */
[----:B------:R1:W-:Y:S04]  /*15ba0*/  STL.128 [R1+0x30d0], R12 ;  /* 0x0030d00c01007387 */ /* 0x0003e80000100c00 */
[----:B------:R1:W-:Y:S04]  /*15bb0*/  STL.128 [R1+0x30c0], R8 ;  /* 0x0030c00801007387 */ /* 0x0003e80000100c00 */
[----:B------:R1:W-:Y:S04]  /*15bc0*/  STL.128 [R1+0x30b0], R4 ;  /* 0x0030b00401007387 */ /* 0x0003e80000100c00 */
[----:B0-----:R-:W2:Y:S04]  /*15bd0*/  LDL.LU.128 R24, [R1+0x3100] ;  /* 0x0031000001187983 */ /* 0x001ea80000300c00 */
[----:B-1----:R-:W2:Y:S04]  /*15be0*/  LDL.LU.128 R20, [R1+0x30f0] ;  /* 0x0030f00001147983 */ /* 0x002ea80000300c00 */
[----:B------:R-:W2:Y:S04]  /*15bf0*/  LDL.LU.128 R16, [R1+0x30e0] ;  /* 0x0030e00001107983 */ /* 0x000ea80000300c00 */
[----:B------:R-:W2:Y:S04]  /*15c00*/  LDL.LU.128 R12, [R1+0x30d0] ;  /* 0x0030d000010c7983 */ /* 0x000ea80000300c00 */
[----:B------:R-:W2:Y:S04]  /*15c10*/  LDL.LU.128 R8, [R1+0x30c0] ;  /* 0x0030c00001087983 */ /* 0x000ea80000300c00 */
[----:B------:R-:W2:Y:S01]  /*15c20*/  LDL.LU.128 R4, [R1+0x30b0] ;  /* 0x0030b00001047983 */ /* 0x000ea20000300c00 */
[----:B------:R-:W-:-:S03]  /*15c30*/  IMAD.MOV.U32 R122, RZ, RZ, R127 ;  /* 0x000000ffff7a7224 */ /* 0x000fc600078e007f */
[----:B------:R0:W-:Y:S01]  /*15c40*/  STL.128 [R1+0x3c0], R124 ;  /* 0x0003c07c01007387 */ /* 0x0001e20000100c00 */
[----:B------:R-:W-:Y:S02]  /*15c50*/  IMAD.MOV.U32 R123, RZ, RZ, R118 ;  /* 0x000000ffff7b7224 */ /* 0x000fe400078e0076 */
[----:B0-----:R-:W-:Y:S02]  /*15c60*/  IMAD.MOV.U32 R127, RZ, RZ, R122 ;  /* 0x000000ffff7f7224 */ /* 0x001fe400078e007a */
[----:B------:R-:W-:Y:S02]  /*15c70*/  IMAD.MOV.U32 R126, RZ, RZ, R121 ;  /* 0x000000ffff7e7224 */ /* 0x000fe400078e0079 */
[----:B------:R-:W-:Y:S02]  /*15c80*/  IMAD.MOV.U32 R125, RZ, RZ, R120 ;  /* 0x000000ffff7d7224 */ /* 0x000fe400078e0078 */
[----:B------:R-:W-:Y:S01]  /*15c90*/  IMAD.MOV.U32 R124, RZ, RZ, R119 ;  /* 0x000000ffff7c7224 */ /* 0x000fe200078e0077 */
[----:B------:R0:W-:Y:S04]  /*15ca0*/  STL.128 [R1+0x2a0], R128 ;  /* 0x0002a08001007387 */ /* 0x0001e80000100c00 */
[----:B------:R1:W-:Y:S04]  /*15cb0*/  STL.128 [R1+0x2b0], R132 ;  /* 0x0002b08401007387 */ /* 0x0003e80000100c00 */
[----:B------:R1:W-:Y:S01]  /*15cc0*/  STL.128 [R1+0x2c0], R136 ;  /* 0x0002c08801007387 */ /* 0x0003e20000100c00 */
[----:B----4-:R-:W-:-:S02]  /*15cd0*/  IMAD.MOV.U32 R122, RZ, RZ, R117 ;  /* 0x000000ffff7a7224 */ /* 0x010fc400078e0075 */
[----:B------:R-:W-:Y:S01]  /*15ce0*/  IMAD.MOV.U32 R121, RZ, RZ, R116 ;  /* 0x000000ffff797224 */ /* 0x000fe200078e0074 */
[----:B------:R4:W-:Y:S01]  /*15cf0*/  STL.128 [R1+0x2d0], R140 ;  /* 0x0002d08c01007387 */ /* 0x0009e20000100c00 */
[----:B---3--:R-:W-:Y:S02]  /*15d00*/  IMAD.MOV.U32 R120, RZ, RZ, R115 ;  /* 0x000000ffff787224 */ /* 0x008fe400078e0073 */
        /* <DEDUP_REMOVED lines=81> */
[----:B------:R2:W-:Y:S01]  /*16220*/  STL.128 [R1+0x2e0], R144 ;  /* 0x0002e09001007387 */ /* 0x0005e20000100c00 */
[----:B------:R-:W-:-:S02]  /*16230*/  IMAD.MOV.U32 R38, RZ, RZ, R33 ;  /* 0x000000ffff267224 */ /* 0x000fc400078e0021 */
[----:B------:R-:W-:Y:S01]  /*16240*/  IMAD.MOV.U32 R37, RZ, RZ, R32 ;  /* 0x000000ffff257224 */ /* 0x000fe200078e0020 */
[----:B------:R3:W-:Y:S01]  /*16250*/  STL.128 [R1+0x2f0], R148 ;  /* 0x0002f09401007387 */ /* 0x0007e20000100c00 */
[----:B0-----:R-:W-:Y:S02]  /*16260*/  IMAD.MOV.U32 R128, RZ, RZ, R223 ;  /* 0x000000ffff807224 */ /* 0x001fe400078e00df */
[----:B------:R-:W-:Y:S02]  /*16270*/  IMAD.MOV.U32 R129, RZ, RZ, R222 ;  /* 0x000000ffff817224 */ /* 0x000fe400078e00de */
[----:B------:R-:W-:Y:S02]  /*16280*/  IMAD.MOV.U32 R36, RZ, RZ, R31 ;  /* 0x000000ffff247224 */ /* 0x000fe400078e001f */
[----:B------:R-:W-:Y:S02]  /*16290*/  IMAD.MOV.U32 R35, RZ, RZ, R30 ;  /* 0x000000ffff237224 */ /* 0x000fe400078e001e */
[----:B------:R-:W-:-:S02]  /*162a0*/  IMAD.MOV.U32 R34, RZ, RZ, R29 ;  /* 0x000000ffff227224 */ /* 0x000fc400078e001d */
[----:B------:R-:W-:Y:S02]  /*162b0*/  IMAD.MOV.U32 R33, RZ, RZ, R28 ;  /* 0x000000ffff217224 */ /* 0x000fe400078e001c */
[----:B------:R-:W-:Y:S02]  /*162c0*/  IMAD.MOV.U32 R130, RZ, RZ, R205 ;  /* 0x000000ffff827224 */ /* 0x000fe400078e00cd */
[----:B------:R-:W-:Y:S02]  /*162d0*/  IMAD.MOV.U32 R131, RZ, RZ, R204 ;  /* 0x000000ffff837224 */ /* 0x000fe400078e00cc */
[----:B-1----:R-:W-:Y:S02]  /*162e0*/  IMAD.MOV.U32 R132, RZ, RZ, R203 ;  /* 0x000000ffff847224 */ /* 0x002fe400078e00cb */
        /* <DEDUP_REMOVED lines=11> */
[----:B----4-:R-:W-:Y:S02]  /*163a0*/  IMAD.MOV.U32 R140, RZ, RZ, R22 ;  /* 0x000000ffff8c7224 */ /* 0x010fe400078e0016 */
[----:B------:R-:W-:Y:S02]  /*163b0*/  IMAD.MOV.U32 R141, RZ, RZ, R21 ;  /* 0x000000ffff8d7224 */ /* 0x000fe400078e0015 */
[----:B------:R-:W-:-:S02]  /*163c0*/  IMAD.MOV.U32 R142, RZ, RZ, R19 ;  /* 0x000000ffff8e7224 */ /* 0x000fc400078e0013 */
[----:B------:R-:W-:Y:S02]  /*163d0*/  IMAD.MOV.U32 R143, RZ, RZ, R18 ;  /* 0x000000ffff8f7224 */ /* 0x000fe400078e0012 */
[----:B------:R-:W-:Y:S02]  /*163e0*/  IMAD.MOV.U32 R28, RZ, RZ, R4 ;  /* 0x000000ffff1c7224 */ /* 0x000fe400078e0004 */
[----:B--2---:R-:W-:Y:S02]  /*163f0*/  IMAD.MOV.U32 R144, RZ, RZ, R15 ;  /* 0x000000ffff907224 */ /* 0x004fe400078e000f */
[----:B------:R-:W-:Y:S02]  /*16400*/  IMAD.MOV.U32 R145, RZ, RZ, R14 ;  /* 0x000000ffff917224 */ /* 0x000fe400078e000e */
[----:B------:R-:W-:Y:S02]  /*16410*/  IMAD.MOV.U32 R146, RZ, RZ, R12 ;  /* 0x000000ffff927224 */ /* 0x000fe400078e000c */
[----:B------:R-:W-:-:S02]  /*16420*/  IMAD.MOV.U32 R147, RZ, RZ, R11 ;  /* 0x000000ffff937224 */ /* 0x000fc400078e000b */
[----:B---3--:R-:W-:Y:S02]  /*16430*/  IMAD.MOV.U32 R148, RZ, RZ, R10 ;  /* 0x000000ffff947224 */ /* 0x008fe400078e000a */
[----:B------:R-:W-:Y:S02]  /*16440*/  IMAD.MOV.U32 R149, RZ, RZ, R9 ;  /* 0x000000ffff957224 */ /* 0x000fe400078e0009 */
[----:B------:R-:W-:Y:S02]  /*16450*/  IMAD.MOV.U32 R150, RZ, RZ, R8 ;  /* 0x000000ffff967224 */ /* 0x000fe400078e0008 */
[----:B------:R-:W-:Y:S02]  /*16460*/  IMAD.MOV.U32 R151, RZ, RZ, R7 ;  /* 0x000000ffff977224 */ /* 0x000fe400078e0007 */
[----:B------:R-:W-:Y:S02]  /*16470*/  IMAD.MOV.U32 R24, RZ, RZ, R20 ;  /* 0x000000ffff187224 */ /* 0x000fe400078e0014 */
[----:B------:R-:W-:-:S02]  /*16480*/  IMAD.MOV.U32 R25, RZ, RZ, R2 ;  /* 0x000000ffff197224 */ /* 0x000fc400078e0002 */
[----:B------:R-:W-:Y:S02]  /*16490*/  IMAD.MOV.U32 R26, RZ, RZ, R3 ;  /* 0x000000ffff1a7224 */ /* 0x000fe400078e0003 */
[----:B------:R-:W-:-:S06]  /*164a0*/  IMAD.MOV.U32 R27, RZ, RZ, R6 ;  /* 0x000000ffff1b7224 */ /* 0x000fcc00078e0006 */
[----:B------:R-:W-:-:S06]  /*164b0*/  WARPGROUP.ARRIVE ;  /* 0x00000000000079c5 */ /* 0x000fcc0000000000 */
[----:B------:R-:W-:Y:S03]  /*164c0*/  HGMMA.64x256x16.F32.BF16 R24, R152, gdesc[UR4].tnspB, R24, gsb0 ;  /* 0x43e0000498187df0 */ /* 0x000fe60008001818 */
[----:B------:R-:W-:Y:S02]  /*164d0*/  WARPGROUP.DEPBAR.LE gsb0, 0x0 ;  /* 0x00008000000079c5 */ /* 0x000fe40000010000 */
[----:B------:R0:W-:Y:S04]  /*164e0*/  STL.128 [R1+0x2ff0], R104 ;  /* 0x002ff06801007387 */ /* 0x0001e80000100c00 */
[----:B------:R1:W-:Y:S04]  /*164f0*/  STL.128 [R1+0x2fe0], R100 ;  /* 0x002fe06401007387 */ /* 0x0003e80000100c00 */
[----:B0-----:R-:W2:Y:S04]  /*16500*/  LDL.LU.128 R104, [R1+0x2ff0] ;  /* 0x002ff00001687983 */ /* 0x001ea80000300c00 */
[----:B-1----:R-:W3:Y:S04]  /*16510*/  LDL.LU.128 R100, [R1+0x2fe0] ;  /* 0x002fe00001647983 */ /* 0x002ee80000300c00 */
[----:B------:R0:W-:Y:S04]  /*16520*/  STL.128 [R1+0x3080], R140 ;  /* 0x0030808c01007387 */ /* 0x0001e80000100c00 */
[----:B------:R1:W-:Y:S04]  /*16530*/  STL.128 [R1+0x3070], R136 ;  /* 0x0030708801007387 */ /* 0x0003e80000100c00 */
[----:B------:R4:W-:Y:S01]  /*16540*/  STL.128 [R1+0x30a0], R148 ;  /* 0x0030a09401007387 */ /* 0x0009e20000100c00 */
[----:B0-----:R-:W-:-:S02]  /*16550*/  IMAD.MOV.U32 R140, RZ, RZ, R203 ;  /* 0x000000ffff8c7224 */ /* 0x001fc400078e00cb */
[----:B------:R-:W-:Y:S02]  /*16560*/  IMAD.MOV.U32 R141, RZ, RZ, R202 ;  /* 0x000000ffff8d7224 */ /* 0x000fe400078e00ca */
[----:B-1----:R-:W-:Y:S02]  /*16570*/  IMAD.MOV.U32 R136, RZ, RZ, R223 ;  /* 0x000000ffff887224 */ /* 0x002fe400078e00df */
[----:B------:R-:W-:Y:S02]  /*16580*/  IMAD.MOV.U32 R137, RZ, RZ, R222 ;  /* 0x000000ffff897224 */ /* 0x000fe400078e00de */
[----:B------:R-:W-:Y:S02]  /*16590*/  IMAD.MOV.U32 R138, RZ, RZ, R205 ;  /* 0x000000ffff8a7224 */ /* 0x000fe400078e00cd */
[----:B------:R-:W-:Y:S02]  /*165a0*/  IMAD.MOV.U32 R139, RZ, RZ, R204 ;  /* 0x000000ffff8b7224 */ /* 0x000fe400078e00cc */
[----:B------:R-:W-:-:S02]  /*165b0*/  IMAD.MOV.U32 R142, RZ, RZ, R201 ;  /* 0x000000ffff8e7224 */ /* 0x000fc400078e00c9 */
[----:B------:R-:W-:Y:S01]  /*165c0*/  IMAD.MOV.U32 R143, RZ, RZ, R200 ;  /* 0x000000ffff8f7224 */ /* 0x000fe200078e00c8 */
[----:B------:R0:W-:Y:S04]  /*165d0*/  STL.128 [R1+0x3d0], R136 ;  /* 0x0003d08801007387 */ /* 0x0001e80000100c00 */
[----:B------:R1:W-:Y:S01]  /*165e0*/  STL.128 [R1+0x3e0], R140 ;  /* 0x0003e08c01007387 */ /* 0x0003e20000100c00 */
[----:B----4-:R-:W-:Y:S02]  /*165f0*/  IMAD.MOV.U32 R148, RZ, RZ, R22 ;  /* 0x000000ffff947224 */ /* 0x010fe400078e0016 */
[----:B------:R-:W-:Y:S01]  /*16600*/  IMAD.MOV.U32 R149, RZ, RZ, R21 ;  /* 0x000000ffff957224 */ /* 0x000fe200078e0015 */
[----:B------:R4:W-:Y:S01]  /*16610*/  STL.128 [R1+0x3090], R144 ;  /* 0x0030909001007387 */ /* 0x0009e20000100c00 */
[----:B------:R-:W-:-:S02]  /*16620*/  IMAD.MOV.U32 R150, RZ, RZ, R19 ;  /* 0x000000ffff967224 */ /* 0x000fc400078e0013 */
[----:B------:R-:W-:Y:S01]  /*16630*/  IMAD.MOV.U32 R151, RZ, RZ, R18 ;  /* 0x000000ffff977224 */ /* 0x000fe200078e0012 */
[----:B0-----:R-:W3:Y:S04]  /*16640*/  LDL.LU.128 R136, [R1+0x3070] ;  /* 0x0030700001887983 */ /* 0x001ee80000300c00 */
[----:B-1----:R-:W3:Y:S01]  /*16650*/  LDL.LU.128 R140, [R1+0x3080] ;  /* 0x00308000018c7983 */ /* 0x002ee20000300c00 */
[----:B----4-:R-:W-:Y:S02]  /*16660*/  IMAD.MOV.U32 R144, RZ, RZ, R199 ;  /* 0x000000ffff907224 */ /* 0x010fe400078e00c7 */
[----:B------:R-:W-:Y:S02]  /*16670*/  IMAD.MOV.U32 R145, RZ, RZ, R198 ;  /* 0x000000ffff917224 */ /* 0x000fe400078e00c6 */
[----:B------:R-:W-:-:S02]  /*16680*/  IMAD.MOV.U32 R146, RZ, RZ, R196 ;  /* 0x000000ffff927224 */ /* 0x000fc400078e00c4 */
[----:B------:R-:W-:Y:S01]  /*16690*/  IMAD.MOV.U32 R147, RZ, RZ, R23 ;  /* 0x000000ffff937224 */ /* 0x000fe200078e0017 */
[----:B------:R0:W-:Y:S04]  /*166a0*/  STL.128 [R1+0x3060], R132 ;  /* 0x0030608401007387 */ /* 0x0001e80000100c00 */
[----:B------:R1:W-:Y:S04]  /*166b0*/  STL.128 [R1+0x2fd0], R96 ;  /* 0x002fd06001007387 */ /* 0x0003e80000100c00 */
[----:B------:R4:W-:Y:S04]  /*166c0*/  STL.128 [R1+0x2fc0], R92 ;  /* 0x002fc05c01007387 */ /* 0x0009e80000100c00 */
[----:B------:R4:W-:Y:S04]  /*166d0*/  STL.128 [R1+0x2f90], R80 ;  /* 0x002f905001007387 */ /* 0x0009e80000100c00 */
[----:B------:R4:W-:Y:S04]  /*166e0*/  STL.128 [R1+0x2f80], R76 ;  /* 0x002f804c01007387 */ /* 0x0009e80000100c00 */
[----:B------:R4:W-:Y:S04]  /*166f0*/  STL.128 [R1+0x3000], R108 ;  /* 0x0030006c01007387 */ /* 0x0009e80000100c00 */
[----:B0-----:R-:W3:Y:S04]  /*16700*/  LDL.LU.128 R132, [R1+0x3060] ;  /* 0x0030600001847983 */ /* 0x001ee80000300c00 */
[----:B-1----:R-:W3:Y:S04]  /*16710*/  LDL.LU.128 R96, [R1+0x2fd0] ;  /* 0x002fd00001607983 */ /* 0x002ee80000300c00 */
[----:B----4-:R-:W4:Y:S04]  /*16720*/  LDL.LU.128 R92, [R1+0x2fc0] ;  /* 0x002fc000015c7983 */ /* 0x010f280000300c00 */
[----:B------:R-:W4:Y:S04]  /*16730*/  LDL.LU.128 R80, [R1+0x2f90] ;  /* 0x002f900001507983 */ /* 0x000f280000300c00 */
[----:B------:R-:W4:Y:S04]  /*16740*/  LDL.LU.128 R76, [R1+0x2f80] ;  /* 0x002f8000014c7983 */ /* 0x000f280000300c00 */
[----:B------:R0:W-:Y:S04]  /*16750*/  STL.128 [R1+0x2e30], R184 ;  /* 0x002e30b801007387 */ /* 0x0001e80000100c00 */
[----:B------:R-:W-:Y:S04]  /*16760*/  STL.128 [R1+0x2e20], R180 ;  /* 0x002e20b401007387 */ /* 0x000fe80000100c00 */
[----:B------:R-:W4:Y:S04]  /*16770*/  LDL.LU.128 R108, [R1+0x3000] ;  /* 0x00300000016c7983 */ /* 0x000f280000300c00 */
[----:B------:R-:W-:Y:S04]  /*16780*/  STL.128 [R1+0x3f0], R144 ;  /* 0x0003f09001007387 */ /* 0x000fe80000100c00 */
[----:B0-----:R-:W4:Y:S04]  /*16790*/  LDL.LU.128 R184, [R1+0x2e30] ;  /* 0x002e300001b87983 */ /* 0x001f280000300c00 */
[----:B------:R0:W-:Y:S04]  /*167a0*/  STL.128 [R1+0x400], R148 ;  /* 0x0004009401007387 */ /* 0x0001e80000100c00 */
[----:B------:R1:W-:Y:S04]  /*167b0*/  STL.128 [R1+0x2fb0], R88 ;  /* 0x002fb05801007387 */ /* 0x0003e80000100c00 */
[----:B------:R1:W-:Y:S04]  /*167c0*/  STL.128 [R1+0x2fa0], R84 ;  /* 0x002fa05401007387 */ /* 0x0003e80000100c00 */
[----:B------:R1:W-:Y:S04]  /*167d0*/  STL.128 [R1+0x2f70], R72 ;  /* 0x002f704801007387 */ /* 0x0003e80000100c00 */
[----:B------:R1:W-:Y:S04]  /*167e0*/  STL.128 [R1+0x2f60], R68 ;  /* 0x002f604401007387 */ /* 0x0003e80000100c00 */
[----:B0-----:R-:W4:Y:S04]  /*167f0*/  LDL.LU.128 R148, [R1+0x30a0] ;  /* 0x0030a00001947983 */ /* 0x001f280000300c00 */
[----:B------:R-:W4:Y:S04]  /*16800*/  LDL.LU.128 R144, [R1+0x3090] ;  /* 0x0030900001907983 */ /* 0x000f280000300c00 */
[----:B-1----:R-:W4:Y:S04]  /*16810*/  LDL.LU.128 R88, [R1+0x2fb0] ;  /* 0x002fb00001587983 */ /* 0x002f280000300c00 */
[----:B------:R-:W4:Y:S04]  /*16820*/  LDL.LU.128 R84, [R1+0x2fa0] ;  /* 0x002fa00001547983 */ /* 0x000f280000300c00 */
[----:B------:R-:W4:Y:S04]  /*16830*/  LDL.LU.128 R72, [R1+0x2f70] ;  /* 0x002f700001487983 */ /* 0x000f280000300c00 */
[----:B------:R-:W4:Y:S04]  /*16840*/  LDL.LU.128 R68, [R1+0x2f60] ;  /* 0x002f600001447983 */ /* 0x000f280000300c00 */
[----:B------:R0:W-:Y:S04]  /*16850*/  STL.128 [R1+0x2e10], R176 ;  /* 0x002e10b001007387 */ /* 0x0001e80000100c00 */
[----:B--2---:R-:W-:Y:S04]  /*16860*/  STL [R1+0x58c], R107 ;  /* 0x00058c6b01007387 */ /* 0x004fe80000100800 */
[----:B------:R-:W-:Y:S04]  /*16870*/  STL [R1+0x588], R106 ;  /* 0x0005886a01007387 */ /* 0x000fe80000100800 */
[----:B------:R-:W-:Y:S04]  /*16880*/  STL [R1+0x584], R105 ;  /* 0x0005846901007387 */ /* 0x000fe80000100800 */
[----:B------:R-:W-:Y:S04]  /*16890*/  STL [R1+0x580], R104 ;  /* 0x0005806801007387 */ /* 0x000fe80000100800 */
[----:B------:R-:W2:Y:S04]  /*168a0*/  LDL.128 R180, [R1+0x580] ;  /* 0x0005800001b47983 */ /* 0x000ea80000100c00 */
[----:B---3--:R-:W-:Y:S04]  /*168b0*/  STL [R1+0x57c], R103 ;  /* 0x00057c6701007387 */ /* 0x008fe80000100800 */
[----:B------:R-:W-:Y:S04]  /*168c0*/  STL [R1+0x578], R102 ;  /* 0x0005786601007387 */ /* 0x000fe80000100800 */
[----:B------:R1:W-:Y:S04]  /*168d0*/  STL [R1+0x574], R101 ;  /* 0x0005746501007387 */ /* 0x0003e80000100800 */
[----:B------:R3:W-:Y:S04]  /*168e0*/  STL [R1+0x570], R100 ;  /* 0x0005706401007387 */ /* 0x0007e80000100800 */
[----:B0-----:R-:W2:Y:S04]  /*168f0*/  LDL.LU.128 R176, [R1+0x570] ;  /* 0x0005700001b07983 */ /* 0x001ea80000300c00 */
[----:B-1----:R-:W2:Y:S04]  /*16900*/  LDL.LU R101, [R1+0x588] ;  /* 0x0005880001657983 */ /* 0x002ea80000300800 */
[----:B---3--:R-:W3:Y:S01]  /*16910*/  LDL.LU R100, [R1+0x584] ;  /* 0x0005840001647983 */ /* 0x008ee20000300800 */
        /* <DEDUP_REMOVED lines=15> */
[----:B------:R-:W1:Y:S01]  /*16a10*/  MUFU.EX2 R198, R198 ;  /* 0x000000c600c67308 */ /* 0x000e620000000800 */
[----:B------:R0:W-:Y:S01]  /*16a20*/  STL.128 [R1+0x310], R156 ;  /* 0x0003109c01007387 */ /* 0x0001e20000100c00 */
[----:B------:R-:W-:-:S02]  /*16a30*/  IMAD.MOV.U32 R152, RZ, RZ, R15 ;  /* 0x000000ffff987224 */ /* 0x000fc400078e000f */
[----:B------:R-:W-:Y:S02]  /*16a40*/  IMAD.MOV.U32 R153, RZ, RZ, R14 ;  /* 0x000000ffff997224 */ /* 0x000fe400078e000e */
[----:B------:R-:W-:Y:S02]  /*16a50*/  IMAD.MOV.U32 R154, RZ, RZ, R12 ;  /* 0x000000ffff9a7224 */ /* 0x000fe400078e000c */
[----:B------:R-:W-:Y:S01]  /*16a60*/  IMAD.MOV.U32 R155, RZ, RZ, R11 ;  /* 0x000000ffff9b7224 */ /* 0x000fe200078e000b */
[----:B------:R-:W-:Y:S01]  /*16a70*/  STL.128 [R1+0x3050], R128 ;  /* 0x0030508001007387 */ /* 0x000fe20000100c00 */
[----:B0-----:R-:W-:Y:S02]  /*16a80*/  IMAD.MOV.U32 R156, RZ, RZ, R10 ;  /* 0x000000ffff9c7224 */ /* 0x001fe400078e000a */
[----:B------:R-:W-:Y:S02]  /*16a90*/  IMAD.MOV.U32 R157, RZ, RZ, R9 ;  /* 0x000000ffff9d7224 */ /* 0x000fe400078e0009 */
[----:B------:R-:W-:-:S02]  /*16aa0*/  IMAD.MOV.U32 R158, RZ, RZ, R8 ;  /* 0x000000ffff9e7224 */ /* 0x000fc400078e0008 */
[----:B------:R-:W-:Y:S01]  /*16ab0*/  IMAD.MOV.U32 R159, RZ, RZ, R7 ;  /* 0x000000ffff9f7224 */ /* 0x000fe200078e0007 */
[----:B------:R0:W-:Y:S04]  /*16ac0*/  STL.128 [R1+0x410], R152 ;  /* 0x0004109801007387 */ /* 0x0001e80000100c00 */
[----:B------:R1:W-:Y:S04]  /*16ad0*/  STL.128 [R1+0x420], R156 ;  /* 0x0004209c01007387 */ /* 0x0003e80000100c00 */
[----:B------:R4:W-:Y:S04]  /*16ae0*/  STL.128 [R1+0x3040], R124 ;  /* 0x0030407c01007387 */ /* 0x0009e80000100c00 */
[----:B------:R4:W-:Y:S01]  /*16af0*/  STL.128 [R1+0x3030], R120 ;  /* 0x0030307801007387 */ /* 0x0009e20000100c00 */
[----:B0-----:R-:W-:-:S03]  /*16b00*/  F2FP.BF16.F32.PACK_AB R152, R204, R205 ;  /* 0x000000cdcc98723e */ /* 0x001fc600000010ff */
[----:B------:R0:W-:Y:S01]  /*16b10*/  STL.128 [R1+0x3020], R116 ;  /* 0x0030207401007387 */ /* 0x0001e20000100c00 */
[----:B-1----:R-:W-:Y:S02]  /*16b20*/  F2FP.BF16.F32.PACK_AB R153, R200, R201 ;  /* 0x000000c9c899723e */ /* 0x002fe400000010ff */
[----:B------:R-:W-:Y:S01]  /*16b30*/  F2FP.BF16.F32.PACK_AB R154, R202, R203 ;  /* 0x000000cbca9a723e */ /* 0x000fe200000010ff */
[----:B------:R-:W-:Y:S01]  /*16b40*/  IMAD.MOV.U32 R158, RZ, RZ, R142 ;  /* 0x000000ffff9e7224 */ /* 0x000fe200078e008e */
[----:B------:R-:W-:Y:S01]  /*16b50*/  F2FP.BF16.F32.PACK_AB R155, R198, R199 ;  /* 0x000000c7c69b723e */ /* 0x000fe200000010ff */
[----:B------:R-:W-:Y:S01]  /*16b60*/  IMAD.MOV.U32 R157, RZ, RZ, R141 ;  /* 0x000000ffff9d7224 */ /* 0x000fe200078e008d */
[----:B------:R1:W-:Y:S01]  /*16b70*/  STL.128 [R1+0x3010], R112 ;  /* 0x0030107001007387 */ /* 0x0003e20000100c00 */
[----:B------:R-:W-:Y:S02]  /*16b80*/  IMAD.MOV.U32 R156, RZ, RZ, R140 ;  /* 0x000000ffff9c7224 */ /* 0x000fe400078e008c */
[----:B------:R-:W-:Y:S01]  /*16b90*/  IMAD.MOV.U32 R159, RZ, RZ, R139 ;  /* 0x000000ffff9f7224 */ /* 0x000fe200078e008b */
[----:B------:R1:W-:Y:S01]  /*16ba0*/  STL.128 [R1+0x2f50], R64 ;  /* 0x002f504001007387 */ /* 0x0003e20000100c00 */
[----:B------:R-:W-:-:S03]  /*16bb0*/  VIADD R4, R16, 0x100 ;  /* 0x0000010010047836 */ /* 0x000fc60000000000 */
[----:B------:R1:W-:Y:S01]  /*16bc0*/  STL.128 [R1+0x2f40], R60 ;  /* 0x002f403c01007387 */ /* 0x0003e20000100c00 */
[----:B------:R-:W-:-:S03]  /*16bd0*/  IMAD.MOV.U32 R192, RZ, RZ, R138 ;  /* 0x000000ffffc07224 */ /* 0x000fc600078e008a */
        /* <DEDUP_REMOVED lines=10> */
[----:B------:R-:W3:Y:S01]  /*16c80*/  LDL.LU.128 R128, [R1+0x3050] ;  /* 0x0030500001807983 */ /* 0x000ee20000300c00 */
[----:B------:R-:W-:-:S03]  /*16c90*/  IMAD.MOV.U32 R223, RZ, RZ, R132 ;  /* 0x000000ffffdf7224 */ /* 0x000fc600078e0084 */
[----:B----4-:R-:W4:Y:S04]  /*16ca0*/  LDL.LU.128 R124, [R1+0x3040] ;  /* 0x00304000017c7983 */ /* 0x010f280000300c00 */
[----:B------:R-:W4:Y:S04]  /*16cb0*/  LDL.LU.128 R120, [R1+0x3030] ;  /* 0x0030300001787983 */ /* 0x000f280000300c00 */
[----:B0-----:R-:W4:Y:S01]  /*16cc0*/  LDL.LU.128 R116, [R1+0x3020] ;  /* 0x0030200001747983 */ /* 0x001f220000300c00 */
[----:B------:R-:W-:-:S03]  /*16cd0*/  IMAD.MOV.U32 R107, RZ, RZ, R31 ;  /* 0x000000ffff6b7224 */ /* 0x000fc600078e001f */
[----:B------:R0:W-:Y:S01]  /*16ce0*/  STL.128 [R1+0x2ee0], R36 ;  /* 0x002ee02401007387 */ /* 0x0001e20000100c00 */
[----:B------:R-:W-:-:S03]  /*16cf0*/  IMAD.MOV.U32 R106, RZ, RZ, R30 ;  /* 0x000000ffff6a7224 */ /* 0x000fc600078e001e */
[----:B-1----:R-:W4:Y:S01]  /*16d00*/  LDL.LU.128 R112, [R1+0x3010] ;  /* 0x0030100001707983 */ /* 0x002f220000300c00 */
[----:B------:R-:W-:-:S03]  /*16d10*/  IMAD.MOV.U32 R105, RZ, RZ, R29 ;  /* 0x000000ffff697224 */ /* 0x000fc600078e001d */
[----:B------:R-:W4:Y:S01]  /*16d20*/  LDL.LU.128 R64, [R1+0x2f50] ;  /* 0x002f500001407983 */ /* 0x000f220000300c00 */
[----:B------:R-:W-:-:S03]  /*16d30*/  IMAD.MOV.U32 R104, RZ, RZ, R28 ;  /* 0x000000ffff687224 */ /* 0x000fc600078e001c */
[----:B------:R-:W4:Y:S04]  /*16d40*/  LDL.LU.128 R60, [R1+0x2f40] ;  /* 0x002f4000013c7983 */ /* 0x000f280000300c00 */
[----:B------:R-:W4:Y:S04]  /*16d50*/  LDL.LU.128 R56, [R1+0x2f30] ;  /* 0x002f300001387983 */ /* 0x000f280000300c00 */
[----:B------:R-:W4:Y:S04]  /*16d60*/  LDL.LU.128 R52, [R1+0x2f20] ;  /* 0x002f200001347983 */ /* 0x000f280000300c00 */
[----:B------:R-:W4:Y:S04]  /*16d70*/  LDL.LU.128 R48, [R1+0x2f10] ;  /* 0x002f100001307983 */ /* 0x000f280000300c00 */
[----:B------:R-:W4:Y:S04]  /*16d80*/  LDL.LU.128 R44, [R1+0x2f00] ;  /* 0x002f0000012c7983 */ /* 0x000f280000300c00 */
[----:B------:R-:W4:Y:S04]  /*16d90*/  LDL.LU.128 R40, [R1+0x2ef0] ;  /* 0x002ef00001287983 */ /* 0x000f280000300c00 */
[----:B0-----:R-:W4:Y:S04]  /*16da0*/  LDL.LU.128 R36, [R1+0x2ee0] ;  /* 0x002ee00001247983 */ /* 0x001f280000300c00 */
[----:B------:R0:W-:Y:S04]  /*16db0*/  STL.128 [R1+0x2e00], R172 ;  /* 0x002e00ac01007387 */ /* 0x0001e80000100c00 */
[----:B------:R1:W-:Y:S04]  /*16dc0*/  STL.128 [R1+0x2df0], R168 ;  /* 0x002df0a801007387 */ /* 0x0003e80000100c00 */
[----:B------:R1:W-:Y:S04]  /*16dd0*/  STL.128 [R1+0x2de0], R156 ;  /* 0x002de09c01007387 */ /* 0x0003e80000100c00 */
[----:B------:R1:W-:Y:S01]  /*16de0*/  STL.128 [R1+0x2dd0], R152 ;  /* 0x002dd09801007387 */ /* 0x0003e20000100c00 */
[----:B------:R-:W-:-:S02]  /*16df0*/  IMAD.MOV.U32 R7, RZ, RZ, R151 ;  /* 0x000000ffff077224 */ /* 0x000fc400078e0097 */
[----:B0-----:R-:W-:Y:S01]  /*16e00*/  IMAD.MOV.U32 R175, RZ, RZ, R99 ;  /* 0x000000ffffaf7224 */ /* 0x001fe200078e0063 */
[----:B------:R0:W-:Y:S01]  /*16e10*/  STL.128 [R1+0x2ed0], R32 ;  /* 0x002ed02001007387 */ /* 0x0001e20000100c00 */
[----:B------:R-:W-:Y:S02]  /*16e20*/  IMAD.MOV.U32 R174, RZ, RZ, R98 ;  /* 0x000000ffffae7224 */ /* 0x000fe400078e0062 */
[----:B------:R-:W-:Y:S01]  /*16e30*/  IMAD.MOV.U32 R173, RZ, RZ, R97 ;  /* 0x000000ffffad7224 */ /* 0x000fe200078e0061 */
[----:B------:R-:W-:Y:S01]  /*16e40*/  STL [R1+0x59c], R111 ;  /* 0x00059c6f01007387 */ /* 0x000fe20000100800 */
[----:B------:R-:W-:Y:S02]  /*16e50*/  IMAD.MOV.U32 R172, RZ, RZ, R96 ;  /* 0x000000ffffac7224 */ /* 0x000fe400078e0060 */
[----:B-1----:R-:W-:Y:S01]  /*16e60*/  IMAD.MOV.U32 R171, RZ, RZ, R95 ;  /* 0x000000ffffab7224 */ /* 0x002fe200078e005f */
        /* <DEDUP_REMOVED lines=12> */
[----:B0-----:R-:W4:Y:S01]  /*16f30*/  LDL.LU.128 R32, [R1+0x2ed0] ;  /* 0x002ed00001207983 */ /* 0x001f220000300c00 */
[----:B------:R-:W-:Y:S02]  /*16f40*/  IMAD.MOV.U32 R154, RZ, RZ, R78 ;  /* 0x000000ffff9a7224 */ /* 0x000fe400078e004e */
[----:B------:R-:W-:Y:S02]  /*16f50*/  IMAD.MOV.U32 R153, RZ, RZ, R77 ;  /* 0x000000ffff997224 */ /* 0x000fe400078e004d */
[----:B------:R-:W-:Y:S02]  /*16f60*/  IMAD.MOV.U32 R152, RZ, RZ, R76 ;  /* 0x000000ffff987224 */ /* 0x000fe400078e004c */
[----:B------:R-:W-:Y:S02]  /*16f70*/  IMAD.MOV.U32 R9, RZ, RZ, R150 ;  /* 0x000000ffff097224 */ /* 0x000fe400078e0096 */
[----:B------:R-:W-:-:S02]  /*16f80*/  IMAD.MOV.U32 R10, RZ, RZ, R149 ;  /* 0x000000ffff0a7224 */ /* 0x000fc400078e0095 */
[----:B------:R-:W-:Y:S01]  /*16f90*/  IMAD.MOV.U32 R11, RZ, RZ, R148 ;  /* 0x000000ffff0b7224 */ /* 0x000fe200078e0094 */
[----:B-1----:R-:W4:Y:S01]  /*16fa0*/  LDL.128 R184, [R1+0x590] ;  /* 0x0005900001b87983 */ /* 0x002f220000100c00 */
[----:B------:R-:W-:Y:S01]  /*16fb0*/  IMAD.MOV.U32 R12, RZ, RZ, R147 ;  /* 0x000000ffff0c7224 */ /* 0x000fe200078e0093 */
[----:B------:R-:W-:Y:S01]  /*16fc0*/  R2UR UR6, R4 ;  /* 0x00000000040672ca */ /* 0x000fe200000e0000 */
[----:B------:R-:W-:Y:S01]  /*16fd0*/  IMAD.MOV.U32 R167, RZ, RZ, R91 ;  /* 0x000000ffffa77224 */ /* 0x000fe200078e005b */
[----:B------:R0:W-:Y:S01]  /*16fe0*/  STL.128 [R1+0x2ec0], R220 ;  /* 0x002ec0dc01007387 */ /* 0x0001e20000100c00 */
[----:B------:R-:W-:Y:S02]  /*16ff0*/  IMAD.MOV.U32 R166, RZ, RZ, R90 ;  /* 0x000000ffffa67224 */ /* 0x000fe400078e005a */
[----:B------:R-:W-:Y:S01]  /*17000*/  IMAD.MOV.U32 R165, RZ, RZ, R89 ;  /* 0x000000ffffa57224 */ /* 0x000fe200078e0059 */
[----:B------:R1:W-:Y:S01]  /*17010*/  STL.128 [R1+0x2eb0], R216 ;  /* 0x002eb0d801007387 */ /* 0x0003e20000100c00 */
[----:B------:R-:W-:-:S02]  /*17020*/  IMAD.MOV.U32 R164, RZ, RZ, R88 ;  /* 0x000000ffffa47224 */ /* 0x000fc400078e0058 */
[----:B------:R-:W-:Y:S01]  /*17030*/  IMAD.MOV.U32 R163, RZ, RZ, R87 ;  /* 0x000000ffffa37224 */ /* 0x000fe200078e0057 */
[----:B------:R1:W-:Y:S01]  /*17040*/  STL.128 [R1+0x2ea0], R212 ;  /* 0x002ea0d401007387 */ /* 0x0003e20000100c00 */
[----:B------:R-:W-:Y:S02]  /*17050*/  IMAD.MOV.U32 R151, RZ, RZ, R75 ;  /* 0x000000ffff977224 */ /* 0x000fe400078e004b */
[----:B------:R-:W-:Y:S02]  /*17060*/  IMAD.MOV.U32 R150, RZ, RZ, R74 ;  /* 0x000000ffff967224 */ /* 0x000fe400078e004a */
[----:B--2---:R-:W-:Y:S01]  /*17070*/  IMAD.MOV.U32 R102, RZ, RZ, R183 ;  /* 0x000000ffff667224 */ /* 0x004fe200078e00b7 */
        /* <DEDUP_REMOVED lines=18> */
[----:B------:R-:W-:Y:S01]  /*171a0*/  STL.128 [R1+0x300], R152 ;  /* 0x0003009801007387 */ /* 0x000fe20000100c00 */
[----:B------:R-:W-:Y:S02]  /*171b0*/  IMAD.MOV.U32 R90, RZ, RZ, R171 ;  /* 0x000000ffff5a7224 */ /* 0x000fe400078e00ab */
[----:B------:R-:W-:Y:S01]  /*171c0*/  IMAD.MOV.U32 R89, RZ, RZ, R170 ;  /* 0x000000ffff597224 */ /* 0x000fe200078e00aa */
[----:B------:R-:W-:Y:S01]  /*171d0*/  STL.128 [R1+0x310], R156 ;  /* 0x0003109c01007387 */ /* 0x000fe20000100c00 */
[----:B------:R-:W-:-:S02]  /*171e0*/  IMAD.MOV.U32 R88, RZ, RZ, R169 ;  /* 0x000000ffff587224 */ /* 0x000fc400078e00a9 */
[----:B------:R-:W-:Y:S01]  /*171f0*/  IMAD.MOV.U32 R87, RZ, RZ, R168 ;  /* 0x000000ffff577224 */ /* 0x000fe200078e00a8 */
[----:B------:R-:W-:Y:S01]  /*17200*/  STL.128 [R1+0x340], R168 ;  /* 0x000340a801007387 */ /* 0x000fe20000100c00 */
        /* <DEDUP_REMOVED lines=14> */
[----:B0-----:R-:W4:Y:S04]  /*172f0*/  LDL.LU.128 R220, [R1+0x2ec0] ;  /* 0x002ec00001dc7983 */ /* 0x001f280000300c00 */
[----:B-1----:R-:W4:Y:S04]  /*17300*/  LDL.LU.128 R216, [R1+0x2eb0] ;  /* 0x002eb00001d87983 */ /* 0x002f280000300c00 */
[----:B------:R-:W4:Y:S04]  /*17310*/  LDL.LU.128 R212, [R1+0x2ea0] ;  /* 0x002ea00001d47983 */ /* 0x000f280000300c00 */
[----:B--2---:R-:W2:Y:S04]  /*17320*/  LDL.LU.128 R208, [R1+0x2e90] ;  /* 0x002e900001d07983 */ /* 0x004ea80000300c00 */
        /* <DEDUP_REMOVED lines=11> */
[----:B------:R0:W-:Y:S04]  /*173e0*/  STL [R1+0x2cc8], R102 ;  /* 0x002cc86601007387 */ /* 0x0001e80000100800 */
[----:B---3--:R1:W-:Y:S04]  /*173f0*/  STL.64 [R1+0x2cc0], R100 ;  /* 0x002cc06401007387 */ /* 0x0083e80000100a00 */
[----:B------:R-:W3:Y:S04]  /*17400*/  LDL.LU R99, [R1+0x580] ;  /* 0x0005800001637983 */ /* 0x000ee80000300800 */
[----:B0-----:R-:W3:Y:S04]  /*17410*/  LDL.LU R102, [R1+0x2cc8] ;  /* 0x002cc80001667983 */ /* 0x001ee80000300800 */
[----:B-1----:R-:W3:Y:S04]  /*17420*/  LDL.LU.64 R100, [R1+0x2cc0] ;  /* 0x002cc00001647983 */ /* 0x002ee80000300a00 */
[----:B------:R-:W3:Y:S04]  /*17430*/  LDL.LU R105, [R1+0x598] ;  /* 0x0005980001697983 */ /* 0x000ee80000300800 */
[----:B------:R-:W3:Y:S04]  /*17440*/  LDL.LU R104, [R1+0x594] ;  /* 0x0005940001687983 */ /* 0x000ee80000300800 */
[----:B------:R-:W3:Y:S01]  /*17450*/  LDL.LU R103, [R1+0x590] ;  /* 0x0005900001677983 */ /* 0x000ee20000300800 */
        /* <DEDUP_REMOVED lines=14> */
[----:B------:R0:W-:Y:S04]  /*17540*/  STL [R1+0x5ec], R131 ;  /* 0x0005ec8301007387 */ /* 0x0001e80000100800 */
[----:B------:R1:W-:Y:S04]  /*17550*/  STL [R1+0x5e8], R130 ;  /* 0x0005e88201007387 */ /* 0x0003e80000100800 */
[----:B------:R1:W-:Y:S04]  /*17560*/  STL [R1+0x5e4], R129 ;  /* 0x0005e48101007387 */ /* 0x0003e80000100800 */
[----:B------:R1:W-:Y:S04]  /*17570*/  STL [R1+0x5e0], R128 ;  /* 0x0005e08001007387 */ /* 0x0003e80000100800 */
[----:B----4-:R4:W-:Y:S04]  /*17580*/  STL [R1+0x5dc], R127 ;  /* 0x0005dc7f01007387 */ /* 0x0109e80000100800 */
[----:B------:R4:W-:Y:S04]  /*17590*/  STL [R1+0x5d8], R126 ;  /* 0x0005d87e01007387 */ /* 0x0009e80000100800 */
[----:B------:R4:W-:Y:S01]  /*175a0*/  STL [R1+0x5d4], R125 ;  /* 0x0005d47d01007387 */ /* 0x0009e20000100800 */
[----:B------:R-:W-:-:S02]  /*175b0*/  IMAD.MOV.U32 R143, RZ, RZ, R67 ;  /* 0x000000ffff8f7224 */ /* 0x000fc400078e0043 */
[----:B------:R-:W-:Y:S01]  /*175c0*/  IMAD.MOV.U32 R142, RZ, RZ, R66 ;  /* 0x000000ffff8e7224 */ /* 0x000fe200078e0042 */
[----:B------:R4:W-:Y:S01]  /*175d0*/  STL [R1+0x5d0], R124 ;  /* 0x0005d07c01007387 */ /* 0x0009e20000100800 */
[----:B------:R-:W-:Y:S02]  /*175e0*/  IMAD.MOV.U32 R141, RZ, RZ, R65 ;  /* 0x000000ffff8d7224 */ /* 0x000fe400078e0041 */
[----:B------:R-:W-:Y:S01]  /*175f0*/  IMAD.MOV.U32 R140, RZ, RZ, R64 ;  /* 0x000000ffff8c7224 */ /* 0x000fe200078e0040 */
[----:B------:R4:W-:Y:S01]  /*17600*/  STL [R1+0x5cc], R123 ;  /* 0x0005cc7b01007387 */ /* 0x0009e20000100800 */
[----:B------:R-:W-:Y:S02]  /*17610*/  IMAD.MOV.U32 R139, RZ, RZ, R63 ;  /* 0x000000ffff8b7224 */ /* 0x000fe400078e003f */
[----:B------:R-:W-:Y:S01]  /*17620*/  IMAD.MOV.U32 R138, RZ, RZ, R62 ;  /* 0x000000ffff8a7224 */ /* 0x000fe200078e003e */
        /* <DEDUP_REMOVED lines=10> */
[----:B0-----:R-:W-:-:S02]  /*176d0*/  IMAD.MOV.U32 R131, RZ, RZ, R55 ;  /* 0x000000ffff837224 */ /* 0x001fc400078e0037 */
[----:B-1----:R-:W-:Y:S01]  /*176e0*/  IMAD.MOV.U32 R130, RZ, RZ, R54 ;  /* 0x000000ffff827224 */ /* 0x002fe200078e0036 */
[----:B------:R0:W-:Y:S01]  /*176f0*/  STL [R1+0x5b8], R118 ;  /* 0x0005b87601007387 */ /* 0x0001e20000100800 */
[----:B------:R-:W-:Y:S02]  /*17700*/  IMAD.MOV.U32 R129, RZ, RZ, R53 ;  /* 0x000000ffff817224 */ /* 0x000fe400078e0035 */
[----:B------:R-:W-:Y:S01]  /*17710*/  IMAD.MOV.U32 R128, RZ, RZ, R52 ;  /* 0x000000ffff807224 */ /* 0x000fe200078e0034 */
[----:B------:R1:W-:Y:S01]  /*17720*/  STL [R1+0x5b4], R117 ;  /* 0x0005b47501007387 */ /* 0x0003e20000100800 */
[----:B----4-:R-:W-:Y:S02]  /*17730*/  IMAD.MOV.U32 R127, RZ, RZ, R51 ;  /* 0x000000ffff7f7224 */ /* 0x010fe400078e0033 */
        /* <DEDUP_REMOVED lines=12> */
[----:B0-----:R-:W-:Y:S02]  /*17800*/  IMAD.MOV.U32 R118, RZ, RZ, R42 ;  /* 0x000000ffff767224 */ /* 0x001fe400078e002a */
[----:B-1----:R-:W-:Y:S01]  /*17810*/  IMAD.MOV.U32 R117, RZ, RZ, R41 ;  /* 0x000000ffff757224 */ /* 0x002fe200078e0029 */
[----:B------:R0:W-:Y:S01]  /*17820*/  STL [R1+0x5a0], R112 ;  /* 0x0005a07001007387 */ /* 0x0001e20000100800 */
[----:B----4-:R-:W-:Y:S02]  /*17830*/  IMAD.MOV.U32 R116, RZ, RZ, R40 ;  /* 0x000000ffff747224 */ /* 0x010fe400078e0028 */
[----:B------:R-:W-:Y:S02]  /*17840*/  IMAD.MOV.U32 R115, RZ, RZ, R39 ;  /* 0x000000ffff737224 */ /* 0x000fe400078e0027 */
[----:B------:R-:W-:Y:S02]  /*17850*/  IMAD.MOV.U32 R114, RZ, RZ, R38 ;  /* 0x000000ffff727224 */ /* 0x000fe400078e0026 */
[----:B------:R-:W-:-:S02]  /*17860*/  IMAD.MOV.U32 R113, RZ, RZ, R37 ;  /* 0x000000ffff717224 */ /* 0x000fc400078e0025 */
[----:B------:R-:W-:Y:S02]  /*17870*/  IMAD.MOV.U32 R38, RZ, RZ, R119 ;  /* 0x000000ffff267224 */ /* 0x000fe400078e0077 */
        /* <DEDUP_REMOVED lines=52> */
[----:B------:R-:W-:-:S03]  /*17bc0*/  IMAD.MOV.U32 R31, RZ, RZ, R112 ;  /* 0x000000ffff1f7224 */ /* 0x000fc600078e0070 */
[----:B------:R1:W-:Y:S04]  /*17bd0*/  STL.128 [R1+0x2db0], R216 ;  /* 0x002db0d801007387 */ /* 0x0003e80000100c00 */
[----:B------:R4:W-:Y:S04]  /*17be0*/  STL.128 [R1+0x2da0], R212 ;  /* 0x002da0d401007387 */ /* 0x0009e80000100c00 */
[----:B--2---:R2:W-:Y:S04]  /*17bf0*/  STL.128 [R1+0x2d90], R208 ;  /* 0x002d90d001007387 */ /* 0x0045e80000100c00 */
        /* <DEDUP_REMOVED lines=12> */
[----:B0-----:R-:W3:Y:S04]  /*17cc0*/  LDL.LU.128 R220, [R1+0x2dc0] ;  /* 0x002dc00001dc7983 */ /* 0x001ee80000300c00 */
[----:B-1----:R-:W3:Y:S04]  /*17cd0*/  LDL.LU.128 R216, [R1+0x2db0] ;  /* 0x002db00001d87983 */ /* 0x002ee80000300c00 */
[----:B----4-:R-:W4:Y:S04]  /*17ce0*/  LDL.LU.128 R212, [R1+0x2da0] ;  /* 0x002da00001d47983 */ /* 0x010f280000300c00 */
[----:B--2---:R-:W2:Y:S04]  /*17cf0*/  LDL.LU.128 R208, [R1+0x2d90] ;  /* 0x002d900001d07983 */ /* 0x004ea80000300c00 */
[----:B------:R-:W2:Y:S04]  /*17d00*/  LDL.LU.128 R204, [R1+0x2d80] ;  /* 0x002d800001cc7983 */ /* 0x000ea80000300c00 */
[----:B------:R-:W2:Y:S04]  /*17d10*/  LDL.LU.128 R200, [R1+0x2d70] ;  /* 0x002d700001c87983 */ /* 0x000ea80000300c00 */
[----:B------:R-:W4:Y:S04]  /*17d20*/  LDL.LU.128 R196, [R1+0x2d60] ;  /* 0x002d600001c47983 */ /* 0x000f280000300c00 */
[----:B------:R-:W2:Y:S04]  /*17d30*/  LDL.LU.128 R192, [R1+0x2d50] ;  /* 0x002d500001c07983 */ /* 0x000ea80000300c00 */
[----:B------:R-:W2:Y:S04]  /*17d40*/  LDL.LU.128 R188, [R1+0x2d40] ;  /* 0x002d400001bc7983 */ /* 0x000ea80000300c00 */
[----:B---3--:R-:W3:Y:S04]  /*17d50*/  LDL.LU.128 R184, [R1+0x2d30] ;  /* 0x002d300001b87983 */ /* 0x008ee80000300c00 */
[----:B------:R-:W3:Y:S04]  /*17d60*/  LDL.LU.128 R180, [R1+0x2d20] ;  /* 0x002d200001b47983 */ /* 0x000ee80000300c00 */
[----:B------:R-:W3:Y:S04]  /*17d70*/  LDL.LU.128 R176, [R1+0x2d10] ;  /* 0x002d100001b07983 */ /* 0x000ee80000300c00 */
[----:B------:R-:W3:Y:S04]  /*17d80*/  LDL.LU.128 R172, [R1+0x2d00] ;  /* 0x002d000001ac7983 */ /* 0x000ee80000300c00 */
[----:B------:R-:W3:Y:S04]  /*17d90*/  LDL.LU.128 R168, [R1+0x2cf0] ;  /* 0x002cf00001a87983 */ /* 0x000ee80000300c00 */
[----:B------:R-:W3:Y:S04]  /*17da0*/  LDL.LU.128 R156, [R1+0x2ce0] ;  /* 0x002ce000019c7983 */ /* 0x000ee80000300c00 */
[----:B------:R-:W3:Y:S04]  /*17db0*/  LDL.LU.128 R152, [R1+0x2cd0] ;  /* 0x002cd00001987983 */ /* 0x000ee80000300c00 */
[----:B------:R0:W-:Y:S04]  /*17dc0*/  STL [R1+0x2cb8], R106 ;  /* 0x002cb86a01007387 */ /* 0x0001e80000100800 */
[----:B------:R-:W-:Y:S04]  /*17dd0*/  STL.64 [R1+0x2cb0], R104 ;  /* 0x002cb06801007387 */ /* 0x000fe80000100a00 */
        /* <DEDUP_REMOVED lines=18> */
[----:B------:R1:W-:Y:S04]  /*17f00*/  STL.128 [R1+0x260], R112 ;  /* 0x0002607001007387 */ /* 0x0003e80000100c00 */
[----:B------:R-:W-:Y:S01]  /*17f10*/  STL.128 [R1+0x2b90], R32 ;  /* 0x002b902001007387 */ /* 0x000fe20000100c00 */
[----:B------:R-:W-:Y:S02]  /*17f20*/  IMAD.MOV.U32 R22, RZ, RZ, R3 ;  /* 0x000000ffff167224 */ /* 0x000fe400078e0003 */
[----:B------:R-:W-:Y:S01]  /*17f30*/  IMAD.MOV.U32 R2, RZ, RZ, R27 ;  /* 0x000000ffff027224 */ /* 0x000fe200078e001b */
[----:B------:R1:W-:Y:S01]  /*17f40*/  STL.128 [R1+0x250], R108 ;  /* 0x0002506c01007387 */ /* 0x0003e20000100c00 */
[----:B------:R-:W-:Y:S02]  /*17f50*/  IMAD.MOV.U32 R3, RZ, RZ, R26 ;  /* 0x000000ffff037224 */ /* 0x000fe400078e001a */
[----:B------:R-:W-:Y:S01]  /*17f60*/  IMAD.MOV.U32 R28, RZ, RZ, R109 ;  /* 0x000000ffff1c7224 */ /* 0x000fe200078e006d */
[----:B0-----:R-:W4:Y:S04]  /*17f70*/  LDL.LU R106, [R1+0x2cb8] ;  /* 0x002cb800016a7983 */ /* 0x001f280000300800 */
[----:B-1----:R-:W2:Y:S01]  /*17f80*/  LDL.128 R112, [R1+0x5a0] ;  /* 0x0005a00001707983 */ /* 0x002ea20000100c00 */
[----:B------:R-:W-:-:S02]  /*17f90*/  IMAD.MOV.U32 R27, RZ, RZ, R108 ;  /* 0x000000ffff1b7224 */ /* 0x000fc400078e006c */
[----:B------:R-:W-:Y:S01]  /*17fa0*/  IMAD.MOV.U32 R26, RZ, RZ, R107 ;  /* 0x000000ffff1a7224 */ /* 0x000fe200078e006b */
[----:B------:R-:W4:Y:S04]  /*17fb0*/  LDL.LU.64 R104, [R1+0x2cb0] ;  /* 0x002cb00001687983 */ /* 0x000f280000300a00 */
[----:B------:R-:W3:Y:S04]  /*17fc0*/  LDL.LU R109, [R1+0x5a8] ;  /* 0x0005a800016d7983 */ /* 0x000ee80000300800 */
[----:B------:R-:W3:Y:S04]  /*17fd0*/  LDL.LU R108, [R1+0x5a4] ;  /* 0x0005a400016c7983 */ /* 0x000ee80000300800 */
[----:B------:R-:W4:Y:S04]  /*17fe0*/  LDL.LU R107, [R1+0x5a0] ;  /* 0x0005a000016b7983 */ /* 0x000f280000300800 */
[----:B------:R-:W4:Y:S04]  /*17ff0*/  LDL.LU.128 R100, [R1+0x2ca0] ;  /* 0x002ca00001647983 */ /* 0x000f280000300c00 */
[----:B------:R-:W4:Y:S04]  /*18000*/  LDL.LU.128 R96, [R1+0x2c90] ;  /* 0x002c900001607983 */ /* 0x000f280000300c00 */
[----:B------:R-:W4:Y:S04]  /*18010*/  LDL.LU.128 R92, [R1+0x2c80] ;  /* 0x002c8000015c7983 */ /* 0x000f280000300c00 */
[----:B------:R-:W4:Y:S04]  /*18020*/  LDL.LU.128 R88, [R1+0x2c70] ;  /* 0x002c700001587983 */ /* 0x000f280000300c00 */
[----:B------:R-:W4:Y:S04]  /*18030*/  LDL.LU.128 R84, [R1+0x2c60] ;  /* 0x002c600001547983 */ /* 0x000f280000300c00 */
[----:B------:R-:W4:Y:S04]  /*18040*/  LDL.LU.128 R80, [R1+0x2c50] ;  /* 0x002c500001507983 */ /* 0x000f280000300c00 */
[----:B------:R-:W4:Y:S01]  /*18050*/  LDL.LU.128 R76, [R1+0x2c40] ;  /* 0x002c4000014c7983 */ /* 0x000f220000300c00 */
[----:B------:R-:W-:-:S03]  /*18060*/  IMAD.MOV.U32 R30, RZ, RZ, R111 ;  /* 0x000000ffff1e7224 */ /* 0x000fc600078e006f */
[----:B------:R-:W4:Y:S01]  /*18070*/  LDL.LU.128 R72, [R1+0x2c30] ;  /* 0x002c300001487983 */ /* 0x000f220000300c00 */
        /* <DEDUP_REMOVED lines=8> */
[----:B------:R-:W4:Y:S01]  /*18100*/  LDL.LU.128 R44, [R1+0x2bc0] ;  /* 0x002bc000012c7983 */ /* 0x000f220000300c00 */
[----:B------:R-:W-:-:S03]  /*18110*/  R2UR UR7, R5 ;  /* 0x00000000050772ca */ /* 0x000fc600000e0000 */
[----:B------:R-:W4:Y:S04]  /*18120*/  LDL.LU.128 R40, [R1+0x2bb0] ;  /* 0x002bb00001287983 */ /* 0x000f280000300c00 */
[----:B------:R-:W4:Y:S04]  /*18130*/  LDL.LU.128 R36, [R1+0x2ba0] ;  /* 0x002ba00001247983 */ /* 0x000f280000300c00 */
[----:B------:R0:W-:Y:S04]  /*18140*/  STL.128 [R1+0x2b80], R28 ;  /* 0x002b801c01007387 */ /* 0x0001e80000100c00 */
[----:B------:R-:W4:Y:S04]  /*18150*/  LDL.LU.128 R32, [R1+0x2b90] ;  /* 0x002b900001207983 */ /* 0x000f280000300c00 */
[----:B------:R1:W-:Y:S04]  /*18160*/  STL.128 [R1+0x2b70], R24 ;  /* 0x002b701801007387 */ /* 0x0003e80000100c00 */
[----:B------:R1:W-:Y:S04]  /*18170*/  STL.128 [R1+0x2b50], R16 ;  /* 0x002b501001007387 */ /* 0x0003e80000100c00 */
[----:B0-----:R-:W4:Y:S04]  /*18180*/  LDL.LU.128 R28, [R1+0x2b80] ;  /* 0x002b8000011c7983 */ /* 0x001f280000300c00 */
[----:B------:R0:W-:Y:S04]  /*18190*/  STL.128 [R1+0x2b40], R12 ;  /* 0x002b400c01007387 */ /* 0x0001e80000100c00 */
[----:B------:R0:W-:Y:S04]  /*181a0*/  STL.128 [R1+0x2b30], R8 ;  /* 0x002b300801007387 */ /* 0x0001e80000100c00 */
[----:B------:R0:W-:Y:S04]  /*181b0*/  STL.128 [R1+0x2b20], R4 ;  /* 0x002b200401007387 */ /* 0x0001e80000100c00 */
[----:B-1----:R-:W4:Y:S04]  /*181c0*/  LDL.LU.128 R24, [R1+0x2b70] ;  /* 0x002b700001187983 */ /* 0x002f280000300c00 */
[----:B------:R-:W4:Y:S04]  /*181d0*/  LDL.LU.128 R16, [R1+0x2b50] ;  /* 0x002b500001107983 */ /* 0x000f280000300c00 */
[----:B0-----:R-:W4:Y:S04]  /*181e0*/  LDL.LU.128 R12, [R1+0x2b40] ;  /* 0x002b4000010c7983 */ /* 0x001f280000300c00 */
[----:B------:R-:W4:Y:S04]  /*181f0*/  LDL.LU.128 R8, [R1+0x2b30] ;  /* 0x002b300001087983 */ /* 0x000f280000300c00 */
[----:B------:R-:W4:Y:S04]  /*18200*/  LDL.LU.128 R4, [R1+0x2b20] ;  /* 0x002b200001047983 */ /* 0x000f280000300c00 */
[----:B------:R0:W-:Y:S04]  /*18210*/  STL.128 [R1+0x270], R116 ;  /* 0x0002707401007387 */ /* 0x0001e80000100c00 */
[----:B0-----:R-:W4:Y:S04]  /*18220*/  LDL.128 R116, [R1+0x5b0] ;  /* 0x0005b00001747983 */ /* 0x001f280000100c00 */
[----:B------:R-:W4:Y:S01]  /*18230*/  LDL.LU R111, [R1+0x5b0] ;  /* 0x0005b000016f7983 */ /* 0x000f220000300800 */
[----:B--2---:R-:W-:-:S03]  /*18240*/  IMAD.MOV.U32 R110, RZ, RZ, R115 ;  /* 0x000000ffff6e7224 */ /* 0x004fc600078e0073 */
[----:B------:R0:W-:Y:S04]  /*18250*/  STL.128 [R1+0x390], R112 ;  /* 0x0003907001007387 */ /* 0x0001e80000100c00 */
[----:B------:R1:W-:Y:S04]  /*18260*/  STL [R1+0x2b18], R110 ;  /* 0x002b186e01007387 */ /* 0x0003e80000100800 */
[----:B---3--:R2:W-:Y:S04]  /*18270*/  STL.64 [R1+0x2b10], R108 ;  /* 0x002b106c01007387 */ /* 0x0085e80000100a00 */
[----:B----4-:R3:W-:Y:S04]  /*18280*/  STL.128 [R1+0x2b00], R104 ;  /* 0x002b006801007387 */ /* 0x0107e80000100c00 */
[----:B0-----:R-:W4:Y:S04]  /*18290*/  LDL.LU R113, [R1+0x5b8] ;  /* 0x0005b80001717983 */ /* 0x001f280000300800 */
[----:B------:R-:W4:Y:S04]  /*182a0*/  LDL.LU R112, [R1+0x5b4] ;  /* 0x0005b40001707983 */ /* 0x000f280000300800 */
[----:B-1----:R-:W4:Y:S04]  /*182b0*/  LDL.LU R110, [R1+0x2b18] ;  /* 0x002b1800016e7983 */ /* 0x002f280000300800 */
[----:B--2---:R-:W2:Y:S04]  /*182c0*/  LDL.LU.64 R108, [R1+0x2b10] ;  /* 0x002b1000016c7983 */ /* 0x004ea80000300a00 */
[----:B------:R0:W-:Y:S04]  /*182d0*/  STL.128 [R1+0x2af0], R100 ;  /* 0x002af06401007387 */ /* 0x0001e80000100c00 */
[----:B------:R1:W-:Y:S04]  /*182e0*/  STL.128 [R1+0x2ae0], R96 ;  /* 0x002ae06001007387 */ /* 0x0003e80000100c00 */
[----:B---3--:R-:W3:Y:S04]  /*182f0*/  LDL.LU.128 R104, [R1+0x2b00] ;  /* 0x002b000001687983 */ /* 0x008ee80000300c00 */
[----:B------:R1:W-:Y:S04]  /*18300*/  STL.128 [R1+0x2ad0], R92 ;  /* 0x002ad05c01007387 */ /* 0x0003e80000100c00 */
[----:B0-----:R-:W3:Y:S04]  /*18310*/  LDL.LU.128 R100, [R1+0x2af0] ;  /* 0x002af00001647983 */ /* 0x001ee80000300c00 */
[----:B-1----:R-:W3:Y:S04]  /*18320*/  LDL.LU.128 R96, [R1+0x2ae0] ;  /* 0x002ae00001607983 */ /* 0x002ee80000300c00 */
[----:B------:R0:W-:Y:S04]  /*18330*/  STL.128 [R1+0x2ac0], R88 ;  /* 0x002ac05801007387 */ /* 0x0001e80000100c00 */
[----:B------:R-:W3:Y:S04]  /*18340*/  LDL.LU.128 R92, [R1+0x2ad0] ;  /* 0x002ad000015c7983 */ /* 0x000ee80000300c00 */
[----:B------:R1:W-:Y:S04]  /*18350*/  STL.128 [R1+0x2ab0], R84 ;  /* 0x002ab05401007387 */ /* 0x0003e80000100c00 */
[----:B------:R1:W-:Y:S04]  /*18360*/  STL.128 [R1+0x2aa0], R80 ;  /* 0x002aa05001007387 */ /* 0x0003e80000100c00 */
[----:B0-----:R-:W3:Y:S04]  /*18370*/  LDL.LU.128 R88, [R1+0x2ac0] ;  /* 0x002ac00001587983 */ /* 0x001ee80000300c00 */
[----:B------:R0:W-:Y:S04]  /*18380*/  STL.128 [R1+0x2a90], R76 ;  /* 0x002a904c01007387 */ /* 0x0001e80000100c00 */
[----:B-1----:R-:W3:Y:S04]  /*18390*/  LDL.LU.128 R84, [R1+0x2ab0] ;  /* 0x002ab00001547983 */ /* 0x002ee80000300c00 */
[----:B------:R1:W-:Y:S04]  /*183a0*/  STL.128 [R1+0x2a80], R72 ;  /* 0x002a804801007387 */ /* 0x0003e80000100c00 */
[----:B------:R-:W3:Y:S04]  /*183b0*/  LDL.LU.128 R80, [R1+0x2aa0] ;  /* 0x002aa00001507983 */ /* 0x000ee80000300c00 */
        /* <DEDUP_REMOVED lines=27> */
[----:B------:R0:W-:Y:S04]  /*18570*/  STL.128 [R1+0x2980], R8 ;  /* 0x0029800801007387 */ /* 0x0001e80000100c00 */
[----:B------:R0:W-:Y:S04]  /*18580*/  STL.128 [R1+0x2970], R4 ;  /* 0x0029700401007387 */ /* 0x0001e80000100c00 */
[----:B-1----:R-:W3:Y:S04]  /*18590*/  LDL.LU.128 R24, [R1+0x29c0] ;  /* 0x0029c00001187983 */ /* 0x002ee80000300c00 */
[----:B------:R-:W3:Y:S04]  /*185a0*/  LDL.LU.128 R16, [R1+0x29a0] ;  /* 0x0029a00001107983 */ /* 0x000ee80000300c00 */
[----:B0-----:R-:W3:Y:S04]  /*185b0*/  LDL.LU.128 R12, [R1+0x2990] ;  /* 0x00299000010c7983 */ /* 0x001ee80000300c00 */
[----:B------:R-:W3:Y:S04]  /*185c0*/  LDL.LU.128 R8, [R1+0x2980] ;  /* 0x0029800001087983 */ /* 0x000ee80000300c00 */
[----:B------:R-:W3:Y:S01]  /*185d0*/  LDL.LU.128 R4, [R1+0x2970] ;  /* 0x0029700001047983 */ /* 0x000ee20000300c00 */
[----:B------:R-:W-:-:S03]  /*185e0*/  IMAD.MOV.U32 R114, RZ, RZ, R119 ;  /* 0x000000ffff727224 */ /* 0x000fc600078e0077 */
[----:B------:R0:W-:Y:S04]  /*185f0*/  STL.128 [R1+0x280], R120 ;  /* 0x0002807801007387 */ /* 0x0001e80000100c00 */
[----:B------:R1:W-:Y:S04]  /*18600*/  STL.128 [R1+0x3a0], R116 ;  /* 0x0003a07401007387 */ /* 0x0003e80000100c00 */
[----:B------:R1:W-:Y:S04]  /*18610*/  STL [R1+0x2968], R114 ;  /* 0x0029687201007387 */ /* 0x0003e80000100800 */
[----:B0-----:R-:W3:Y:S04]  /*18620*/  LDL.128 R120, [R1+0x5c0] ;  /* 0x0005c00001787983 */ /* 0x001ee80000100c00 */
[----:B-1----:R-:W3:Y:S04]  /*18630*/  LDL.LU R117, [R1+0x5c8] ;  /* 0x0005c80001757983 */ /* 0x002ee80000300800 */
[----:B------:R-:W3:Y:S04]  /*18640*/  LDL.LU R116, [R1+0x5c4] ;  /* 0x0005c40001747983 */ /* 0x000ee80000300800 */
[----:B------:R-:W3:Y:S04]  /*18650*/  LDL.LU R114, [R1+0x2968] ;  /* 0x0029680001727983 */ /* 0x000ee80000300800 */
[----:B------:R-:W3:Y:S04]  /*18660*/  LDL.LU R115, [R1+0x5c0] ;  /* 0x0005c00001737983 */ /* 0x000ee80000300800 */
[----:B----4-:R0:W-:Y:S04]  /*18670*/  STL.64 [R1+0x2960], R112 ;  /* 0x0029607001007387 */ /* 0x0101e80000100a00 */
[----:B--2---:R1:W-:Y:S04]  /*18680*/  STL.128 [R1+0x2950], R108 ;  /* 0x0029506c01007387 */ /* 0x0043e80000100c00 */
[----:B0-----:R-:W2:Y:S04]  /*18690*/  LDL.LU.64 R112, [R1+0x2960] ;  /* 0x0029600001707983 */ /* 0x001ea80000300a00 */
[----:B---3--:R0:W-:Y:S04]  /*186a0*/  STL.128 [R1+0x2940], R104 ;  /* 0x0029406801007387 */ /* 0x0081e80000100c00 */
[----:B-1----:R-:W3:Y:S04]  /*186b0*/  LDL.LU.128 R108, [R1+0x2950] ;  /* 0x00295000016c7983 */ /* 0x002ee80000300c00 */
[----:B------:R1:W-:Y:S04]  /*186c0*/  STL.128 [R1+0x2930], R100 ;  /* 0x0029306401007387 */ /* 0x0003e80000100c00 */
[----:B------:R4:W-:Y:S04]  /*186d0*/  STL.128 [R1+0x2920], R96 ;  /* 0x0029206001007387 */ /* 0x0009e80000100c00 */
[----:B0-----:R-:W3:Y:S04]  /*186e0*/  LDL.LU.128 R104, [R1+0x2940] ;  /* 0x0029400001687983 */ /* 0x001ee80000300c00 */
[----:B------:R0:W-:Y:S04]  /*186f0*/  STL.128 [R1+0x2910], R92 ;  /* 0x0029105c01007387 */ /* 0x0001e80000100c00 */
[----:B-1----:R-:W3:Y:S04]  /*18700*/  LDL.LU.128 R100, [R1+0x2930] ;  /* 0x0029300001647983 */ /* 0x002ee80000300c00 */
[----:B----4-:R-:W4:Y:S04]  /*18710*/  LDL.LU.128 R96, [R1+0x2920] ;  /* 0x0029200001607983 */ /* 0x010f280000300c00 */
[----:B------:R1:W-:Y:S04]  /*18720*/  STL.128 [R1+0x2900], R88 ;  /* 0x0029005801007387 */ /* 0x0003e80000100c00 */
[----:B0-----:R-:W4:Y:S04]  /*18730*/  LDL.LU.128 R92, [R1+0x2910] ;  /* 0x00291000015c7983 */ /* 0x001f280000300c00 */
[----:B------:R0:W-:Y:S04]  /*18740*/  STL.128 [R1+0x28f0], R84 ;  /* 0x0028f05401007387 */ /* 0x0001e80000100c00 */
[----:B-1----:R-:W4:Y:S04]  /*18750*/  LDL.LU.128 R88, [R1+0x2900] ;  /* 0x0029000001587983 */ /* 0x002f280000300c00 */
[----:B------:R1:W-:Y:S04]  /*18760*/  STL.128 [R1+0x28e0], R80 ;  /* 0x0028e05001007387 */ /* 0x0003e80000100c00 */
[----:B------:R1:W-:Y:S04]  /*18770*/  STL.128 [R1+0x28d0], R76 ;  /* 0x0028d04c01007387 */ /* 0x0003e80000100c00 */
[----:B0-----:R-:W4:Y:S04]  /*18780*/  LDL.LU.128 R84, [R1+0x28f0] ;  /* 0x0028f00001547983 */ /* 0x001f280000300c00 */
[----:B------:R0:W-:Y:S04]  /*18790*/  STL.128 [R1+0x28c0], R72 ;  /* 0x0028c04801007387 */ /* 0x0001e80000100c00 */
[----:B-1----:R-:W4:Y:S04]  /*187a0*/  LDL.LU.128 R80, [R1+0x28e0] ;  /* 0x0028e00001507983 */ /* 0x002f280000300c00 */
[----:B------:R-:W4:Y:S04]  /*187b0*/  LDL.LU.128 R76, [R1+0x28d0] ;  /* 0x0028d000014c7983 */ /* 0x000f280000300c00 */
[----:B------:R1:W-:Y:S04]  /*187c0*/  STL.128 [R1+0x28b0], R68 ;  /* 0x0028b04401007387 */ /* 0x0003e80000100c00 */
[----:B0-----:R-:W4:Y:S04]  /*187d0*/  LDL.LU.128 R72, [R1+0x28c0] ;  /* 0x0028c00001487983 */ /* 0x001f280000300c00 */
[----:B------:R0:W-:Y:S04]  /*187e0*/  STL.128 [R1+0x28a0], R64 ;  /* 0x0028a04001007387 */ /* 0x0001e80000100c00 */
[----:B------:R0:W-:Y:S04]  /*187f0*/  STL.128 [R1+0x2890], R60 ;  /* 0x0028903c01007387 */ /* 0x0001e80000100c00 */
[----:B-1----:R-:W4:Y:S04]  /*18800*/  LDL.LU.128 R68, [R1+0x28b0] ;  /* 0x0028b00001447983 */ /* 0x002f280000300c00 */
[----:B------:R1:W-:Y:S04]  /*18810*/  STL.128 [R1+0x2880], R56 ;  /* 0x0028803801007387 */ /* 0x0003e80000100c00 */
[----:B0-----:R-:W4:Y:S04]  /*18820*/  LDL.LU.128 R64, [R1+0x28a0] ;  /* 0x0028a00001407983 */ /* 0x001f280000300c00 */
[----:B------:R0:W-:Y:S04]  /*18830*/  STL.128 [R1+0x2870], R52 ;  /* 0x0028703401007387 */ /* 0x0001e80000100c00 */
[----:B------:R-:W4:Y:S04]  /*18840*/  LDL.LU.128 R60, [R1+0x2890] ;  /* 0x00289000013c7983 */ /* 0x000f280000300c00 */
[----:B-1----:R-:W4:Y:S04]  /*18850*/  LDL.LU.128 R56, [R1+0x2880] ;  /* 0x0028800001387983 */ /* 0x002f280000300c00 */
        /* <DEDUP_REMOVED lines=13> */
[----:B-1----:R-:W4:Y:S04]  /*18930*/  LDL.LU.128 R28, [R1+0x2810] ;  /* 0x00281000011c7983 */ /* 0x002f280000300c00 */
        /* <DEDUP_REMOVED lines=9> */
[----:B------:R0:W-:Y:S04]  /*189d0*/  STL.128 [R1+0x2b60], R20 ;  /* 0x002b601401007387 */ /* 0x0001e80000100c00 */
[----:B0-----:R-:W4:Y:S01]  /*189e0*/  LDL.LU.128 R20, [R1+0x2b60] ;  /* 0x002b600001147983 */ /* 0x001f220000300c00 */
[----:B------:R-:W-:-:S03]  /*189f0*/  IMAD.MOV.U32 R118, RZ, RZ, R123 ;  /* 0x000000ffff767224 */ /* 0x000fc600078e007b */
[----:B------:R0:W-:Y:S04]  /*18a00*/  STL.128 [R1+0x290], R124 ;  /* 0x0002907c01007387 */ /* 0x0001e80000100c00 */
[----:B------:R-:W-:Y:S04]  /*18a10*/  STL.128 [R1+0x3b0], R120 ;  /* 0x0003b07801007387 */ /* 0x000fe80000100c00 */
[----:B------:R1:W-:Y:S04]  /*18a20*/  STL [R1+0x27a8], R118 ;  /* 0x0027a87601007387 */ /* 0x0003e80000100800 */
[----:B------:R1:W-:Y:S04]  /*18a30*/  STL.64 [R1+0x27a0], R116 ;  /* 0x0027a07401007387 */ /* 0x0003e80000100a00 */
[----:B0-----:R-:W4:Y:S04]  /*18a40*/  LDL.128 R124, [R1+0x5d0] ;  /* 0x0005d000017c7983 */ /* 0x001f280000100c00 */
[----:B-1----:R-:W4:Y:S04]  /*18a50*/  LDL.LU R118, [R1+0x27a8] ;  /* 0x0027a80001767983 */ /* 0x002f280000300800 */
[----:B------:R-:W4:Y:S04]  /*18a60*/  LDL.LU.64 R116, [R1+0x27a0] ;  /* 0x0027a00001747983 */ /* 0x000f280000300a00 */
[----:B------:R-:W4:Y:S04]  /*18a70*/  LDL.LU R121, [R1+0x5d8] ;  /* 0x0005d80001797983 */ /* 0x000f280000300800 */
[----:B------:R-:W4:Y:S04]  /*18a80*/  LDL.LU R120, [R1+0x5d4] ;  /* 0x0005d40001787983 */ /* 0x000f280000300800 */
[----:B------:R-:W4:Y:S04]  /*18a90*/  LDL.LU R119, [R1+0x5d0] ;  /* 0x0005d00001777983 */ /* 0x000f280000300800 */
[----:B--2---:R0:W-:Y:S04]  /*18aa0*/  STL.128 [R1+0x2790], R112 ;  /* 0x0027907001007387 */ /* 0x0041e80000100c00 */
[----:B---3--:R1:W-:Y:S04]  /*18ab0*/  STL.128 [R1+0x2780], R108 ;  /* 0x0027806c01007387 */ /* 0x0083e80000100c00 */
[----:B0-----:R-:W2:Y:S04]  /*18ac0*/  LDL.LU.128 R112, [R1+0x2790] ;  /* 0x0027900001707983 */ /* 0x001ea80000300c00 */
[----:B------:R0:W-:Y:S04]  /*18ad0*/  STL.128 [R1+0x2770], R104 ;  /* 0x0027706801007387 */ /* 0x0001e80000100c00 */
[----:B-1----:R-:W3:Y:S04]  /*18ae0*/  LDL.LU.128 R108, [R1+0x2780] ;  /* 0x00278000016c7983 */ /* 0x002ee80000300c00 */
[----:B------:R1:W-:Y:S04]  /*18af0*/  STL.128 [R1+0x2760], R100 ;  /* 0x0027606401007387 */ /* 0x0003e80000100c00 */
[----:B----4-:R4:W-:Y:S04]  /*18b00*/  STL.128 [R1+0x2750], R96 ;  /* 0x0027506001007387 */ /* 0x0109e80000100c00 */
        /* <DEDUP_REMOVED lines=51> */
[----:B------:R1:W-:Y:S04]  /*18e40*/  STL.128 [R1+0x3c0], R124 ;  /* 0x0003c07c01007387 */ /* 0x0003e80000100c00 */
[----:B------:R1:W-:Y:S04]  /*18e50*/  STL [R1+0x25d8], R122 ;  /* 0x0025d87a01007387 */ /* 0x0003e80000100800 */
[----:B------:R1:W-:Y:S04]  /*18e60*/  STL.64 [R1+0x25d0], R120 ;  /* 0x0025d07801007387 */ /* 0x0003e80000100a00 */
[----:B0-----:R-:W4:Y:S04]  /*18e70*/  LDL.128 R128, [R1+0x5e0] ;  /* 0x0005e00001807983 */ /* 0x001f280000100c00 */
[----:B------:R0:W-:Y:S04]  /*18e80*/  STL.128 [R1+0x25c0], R116 ;  /* 0x0025c07401007387 */ /* 0x0001e80000100c00 */
[----:B-1----:R-:W4:Y:S04]  /*18e90*/  LDL.LU R125, [R1+0x5e8] ;  /* 0x0005e800017d7983 */ /* 0x002f280000300800 */
[----:B------:R-:W4:Y:S04]  /*18ea0*/  LDL.LU R124, [R1+0x5e4] ;  /* 0x0005e400017c7983 */ /* 0x000f280000300800 */
[----:B------:R-:W4:Y:S04]  /*18eb0*/  LDL.LU R122, [R1+0x25d8] ;  /* 0x0025d800017a7983 */ /* 0x000f280000300800 */
[----:B------:R-:W4:Y:S04]  /*18ec0*/  LDL.LU.64 R120, [R1+0x25d0] ;  /* 0x0025d00001787983 */ /* 0x000f280000300a00 */
[----:B0-----:R-:W4:Y:S04]  /*18ed0*/  LDL.LU.128 R116, [R1+0x25c0] ;  /* 0x0025c00001747983 */ /* 0x001f280000300c00 */
        /* <DEDUP_REMOVED lines=58> */
[----:B------:R0:W-:Y:S01]  /*19280*/  STL.128 [R1+0x3d0], R128 ;  /* 0x0003d08001007387 */ /* 0x0001e20000100c00 */
        /* <DEDUP_REMOVED lines=11> */
[----:B--2---:R-:W-:-:S02]  /*19340*/  IMAD.MOV.U32 R120, RZ, RZ, R115 ;  /* 0x000000ffff787224 */ /* 0x004fc400078e0073 */
[----:B------:R-:W-:Y:S02]  /*19350*/  IMAD.MOV.U32 R119, RZ, RZ, R114 ;  /* 0x000000ffff777224 */ /* 0x000fe400078e0072 */
[----:B------:R-:W-:Y:S02]  /*19360*/  IMAD.MOV.U32 R118, RZ, RZ, R113 ;  /* 0x000000ffff767224 */ /* 0x000fe400078e0071 */
[----:B------:R-:W-:Y:S02]  /*19370*/  IMAD.MOV.U32 R117, RZ, RZ, R112 ;  /* 0x000000ffff757224 */ /* 0x000fe400078e0070 */
[----:B---3--:R-:W-:Y:S02]  /*19380*/  IMAD.MOV.U32 R116, RZ, RZ, R111 ;  /* 0x000000ffff747224 */ /* 0x008fe400078e006f */
        /* <DEDUP_REMOVED lines=63> */
[----:B------:R0:W-:Y:S01]  /*19780*/  STL.128 [R1+0x2b0], R132 ;  /* 0x0002b08401007387 */ /* 0x0001e20000100c00 */
        /* <DEDUP_REMOVED lines=24> */
[----:B0-----:R-:W-:Y:S02]  /*19910*/  IMAD.MOV.U32 R132, RZ, RZ, R223 ;  /* 0x000000ffff847224 */ /* 0x001fe400078e00df */
[----:B------:R-:W-:Y:S02]  /*19920*/  IMAD.MOV.U32 R133, RZ, RZ, R222 ;  /* 0x000000ffff857224 */ /* 0x000fe400078e00de */
[----:B------:R-:W-:-:S02]  /*19930*/  IMAD.MOV.U32 R134, RZ, RZ, R196 ;  /* 0x000000ffff867224 */ /* 0x000fc400078e00c4 */
[----:B------:R-:W-:Y:S02]  /*19940*/  IMAD.MOV.U32 R135, RZ, RZ, R195 ;  /* 0x000000ffff877224 */ /* 0x000fe400078e00c3 */
[----:B-1----:R-:W-:Y:S02]  /*19950*/  IMAD.MOV.U32 R136, RZ, RZ, R194 ;  /* 0x000000ffff887224 */ /* 0x002fe400078e00c2 */
[----:B------:R-:W-:Y:S02]  /*19960*/  IMAD.MOV.U32 R137, RZ, RZ, R193 ;  /* 0x000000ffff897224 */ /* 0x000fe400078e00c1 */
[----:B------:R-:W-:Y:S02]  /*19970*/  IMAD.MOV.U32 R138, RZ, RZ, R192 ;  /* 0x000000ffff8a7224 */ /* 0x000fe400078e00c0 */
[----:B------:R-:W-:Y:S02]  /*19980*/  IMAD.MOV.U32 R139, RZ, RZ, R159 ;  /* 0x000000ffff8b7224 */ /* 0x000fe400078e009f */
[----:B------:R-:W-:-:S02]  /*19990*/  IMAD.MOV.U32 R32, RZ, RZ, R27 ;  /* 0x000000ffff207224 */ /* 0x000fc400078e001b */
[----:B------:R-:W-:Y:S02]  /*199a0*/  IMAD.MOV.U32 R31, RZ, RZ, R26 ;  /* 0x000000ffff1f7224 */ /* 0x000fe400078e001a */
[----:B------:R-:W-:Y:S02]  /*199b0*/  IMAD.MOV.U32 R30, RZ, RZ, R25 ;  /* 0x000000ffff1e7224 */ /* 0x000fe400078e0019 */
[----:B------:R-:W-:Y:S02]  /*199c0*/  IMAD.MOV.U32 R29, RZ, RZ, R24 ;  /* 0x000000ffff1d7224 */ /* 0x000fe400078e0018 */
[----:B--2---:R-:W-:Y:S02]  /*199d0*/  IMAD.MOV.U32 R140, RZ, RZ, R156 ;  /* 0x000000ffff8c7224 */ /* 0x004fe400078e009c */
[----:B------:R-:W-:Y:S02]  /*199e0*/  IMAD.MOV.U32 R141, RZ, RZ, R157 ;  /* 0x000000ffff8d7224 */ /* 0x000fe400078e009d */
[----:B------:R-:W-:-:S02]  /*199f0*/  IMAD.MOV.U32 R142, RZ, RZ, R158 ;  /* 0x000000ffff8e7224 */ /* 0x000fc400078e009e */
[----:B------:R-:W-:Y:S02]  /*19a00*/  IMAD.MOV.U32 R143, RZ, RZ, R19 ;  /* 0x000000ffff8f7224 */ /* 0x000fe400078e0013 */
[----:B------:R-:W-:Y:S02]  /*19a10*/  IMAD.MOV.U32 R28, RZ, RZ, R4 ;  /* 0x000000ffff1c7224 */ /* 0x000fe400078e0004 */
[----:B---3--:R-:W-:Y:S02]  /*19a20*/  IMAD.MOV.U32 R144, RZ, RZ, R18 ;  /* 0x000000ffff907224 */ /* 0x008fe400078e0012 */
[----:B------:R-:W-:Y:S02]  /*19a30*/  IMAD.MOV.U32 R145, RZ, RZ, R15 ;  /* 0x000000ffff917224 */ /* 0x000fe400078e000f */
[----:B------:R-:W-:Y:S02]  /*19a40*/  IMAD.MOV.U32 R146, RZ, RZ, R14 ;  /* 0x000000ffff927224 */ /* 0x000fe400078e000e */
[----:B------:R-:W-:-:S02]  /*19a50*/  IMAD.MOV.U32 R147, RZ, RZ, R12 ;  /* 0x000000ffff937224 */ /* 0x000fc400078e000c */
[----:B----4-:R-:W-:Y:S02]  /*19a60*/  IMAD.MOV.U32 R148, RZ, RZ, R11 ;  /* 0x000000ffff947224 */ /* 0x010fe400078e000b */
        /* <DEDUP_REMOVED lines=8> */
[----:B------:R-:W-:Y:S01]  /*19af0*/  HGMMA.64x256x16.F32.BF16 R24, R152, gdesc[UR4].tnspB, R24, gsb0 ;  /* 0x43e0000498187df0 */ /* 0x000fe20008001818 */
[----:B------:R0:W-:Y:S04]  /*19b00*/  STL.128 [R1+0x2620], R20 ;  /* 0x0026201401007387 */ /* 0x0001e80000100c00 */
[----:B0-----:R-:W2:Y:S01]  /*19b10*/  LDL.LU.128 R20, [R1+0x2620] ;  /* 0x0026200001147983 */ /* 0x001ea20000300c00 */
[----:B------:R-:W-:-:S03]  /*19b20*/  WARPGROUP.DEPBAR.LE gsb0, 0x0 ;  /* 0x00008000000079c5 */ /* 0x000fc60000010000 */
[----:B------:R0:W-:Y:S04]  /*19b30*/  STL.128 [R1+0x23b0], R132 ;  /* 0x0023b08401007387 */ /* 0x0001e80000100c00 */
[----:B------:R1:W-:Y:S04]  /*19b40*/  STL.128 [R1+0x23a0], R128 ;  /* 0x0023a08001007387 */ /* 0x0003e80000100c00 */
[----:B------:R3:W-:Y:S04]  /*19b50*/  STL.128 [R1+0x2390], R124 ;  /* 0x0023907c01007387 */ /* 0x0007e80000100c00 */
[----:B------:R4:W-:Y:S04]  /*19b60*/  STL.128 [R1+0x2380], R120 ;  /* 0x0023807801007387 */ /* 0x0009e80000100c00 */
[----:B------:R4:W-:Y:S04]  /*19b70*/  STL.128 [R1+0x2370], R116 ;  /* 0x0023707401007387 */ /* 0x0009e80000100c00 */
[----:B------:R4:W-:Y:S04]  /*19b80*/  STL.128 [R1+0x2360], R112 ;  /* 0x0023607001007387 */ /* 0x0009e80000100c00 */
[----:B------:R4:W-:Y:S04]  /*19b90*/  STL.128 [R1+0x2350], R108 ;  /* 0x0023506c01007387 */ /* 0x0009e80000100c00 */
[----:B0-----:R-:W2:Y:S04]  /*19ba0*/  LDL.LU.128 R132, [R1+0x23b0] ;  /* 0x0023b00001847983 */ /* 0x001ea80000300c00 */
[----:B-1----:R-:W2:Y:S04]  /*19bb0*/  LDL.LU.128 R128, [R1+0x23a0] ;  /* 0x0023a00001807983 */ /* 0x002ea80000300c00 */
[----:B---3--:R-:W3:Y:S04]  /*19bc0*/  LDL.LU.128 R124, [R1+0x2390] ;  /* 0x00239000017c7983 */ /* 0x008ee80000300c00 */
[----:B----4-:R-:W4:Y:S04]  /*19bd0*/  LDL.LU.128 R120, [R1+0x2380] ;  /* 0x0023800001787983 */ /* 0x010f280000300c00 */
[----:B------:R-:W4:Y:S04]  /*19be0*/  LDL.LU.128 R116, [R1+0x2370] ;  /* 0x0023700001747983 */ /* 0x000f280000300c00 */
[----:B------:R-:W4:Y:S04]  /*19bf0*/  LDL.LU.128 R112, [R1+0x2360] ;  /* 0x0023600001707983 */ /* 0x000f280000300c00 */
[----:B------:R-:W4:Y:S04]  /*19c00*/  LDL.LU.128 R108, [R1+0x2350] ;  /* 0x00235000016c7983 */ /* 0x000f280000300c00 */
[----:B------:R0:W-:Y:S04]  /*19c10*/  STL.128 [R1+0x2340], R104 ;  /* 0x0023406801007387 */ /* 0x0001e80000100c00 */
[----:B------:R1:W-:Y:S04]  /*19c20*/  STL.128 [R1+0x2330], R100 ;  /* 0x0023306401007387 */ /* 0x0003e80000100c00 */
[----:B0-----:R-:W4:Y:S04]  /*19c30*/  LDL.LU.128 R104, [R1+0x2340] ;  /* 0x0023400001687983 */ /* 0x001f280000300c00 */
[----:B-1----:R-:W4:Y:S04]  /*19c40*/  LDL.LU.128 R100, [R1+0x2330] ;  /* 0x0023300001647983 */ /* 0x002f280000300c00 */
[----:B------:R0:W-:Y:S04]  /*19c50*/  STL.128 [R1+0x23f0], R148 ;  /* 0x0023f09401007387 */ /* 0x0001e80000100c00 */
[----:B--2---:R1:W-:Y:S04]  /*19c60*/  STL.128 [R1+0x2440], R20 ;  /* 0x0024401401007387 */ /* 0x0043e80000100c00 */
[----:B------:R2:W-:Y:S01]  /*19c70*/  STL.128 [R1+0x23e0], R144 ;  /* 0x0023e09001007387 */ /* 0x0005e20000100c00 */
[----:B0-----:R-:W-:-:S02]  /*19c80*/  IMAD.MOV.U32 R148, RZ, RZ, R223 ;  /* 0x000000ffff947224 */ /* 0x001fc400078e00df */
[----:B------:R-:W-:Y:S02]  /*19c90*/  IMAD.MOV.U32 R149, RZ, RZ, R222 ;  /* 0x000000ffff957224 */ /* 0x000fe400078e00de */
[----:B------:R-:W-:Y:S01]  /*19ca0*/  IMAD.MOV.U32 R150, RZ, RZ, R196 ;  /* 0x000000ffff967224 */ /* 0x000fe200078e00c4 */
[----:B------:R0:W-:Y:S01]  /*19cb0*/  STL.128 [R1+0x23d0], R140 ;  /* 0x0023d08c01007387 */ /* 0x0001e20000100c00 */
[----:B------:R-:W-:-:S03]  /*19cc0*/  IMAD.MOV.U32 R151, RZ, RZ, R195 ;  /* 0x000000ffff977224 */ /* 0x000fc600078e00c3 */
        /* <DEDUP_REMOVED lines=17> */
[----:B-1----:R-:W4:Y:S04]  /*19de0*/  LDL.LU.128 R20, [R1+0x2440] ;  /* 0x0024400001147983 */ /* 0x002f280000300c00 */
[----:B--2---:R-:W2:Y:S04]  /*19df0*/  LDL.LU.128 R144, [R1+0x23e0] ;  /* 0x0023e00001907983 */ /* 0x004ea80000300c00 */
[----:B0-----:R-:W2:Y:S04]  /*19e00*/  LDL.LU.128 R140, [R1+0x23d0] ;  /* 0x0023d000018c7983 */ /* 0x001ea80000300c00 */
[----:B---3--:R-:W3:Y:S04]  /*19e10*/  LDL.LU.128 R148, [R1+0x23f0] ;  /* 0x0023f00001947983 */ /* 0x008ee80000300c00 */
[----:B------:R-:W2:Y:S04]  /*19e20*/  LDL.LU.128 R136, [R1+0x23c0] ;  /* 0x0023c00001887983 */ /* 0x000ea80000300c00 */
[----:B------:R-:W3:Y:S04]  /*19e30*/  LDL.LU.128 R96, [R1+0x2320] ;  /* 0x0023200001607983 */ /* 0x000ee80000300c00 */
        /* <DEDUP_REMOVED lines=45> */
[----:B------:R0:W-:Y:S04]  /*1a110*/  STL.128 [R1+0x21a0], R184 ;  /* 0x0021a0b801007387 */ /* 0x0001e80000100c00 */
[----:B------:R1:W-:Y:S04]  /*1a120*/  STL.128 [R1+0x2190], R180 ;  /* 0x002190b401007387 */ /* 0x0003e80000100c00 */
[----:B------:R4:W-:Y:S04]  /*1a130*/  STL [R1+0x574], R101 ;  /* 0x0005746501007387 */ /* 0x0009e80000100800 */
[----:B------:R4:W-:Y:S04]  /*1a140*/  STL [R1+0x570], R100 ;  /* 0x0005706401007387 */ /* 0x0009e80000100800 */
[----:B0-----:R-:W2:Y:S04]  /*1a150*/  LDL.LU.128 R184, [R1+0x21a0] ;  /* 0x0021a00001b87983 */ /* 0x001ea80000300c00 */
[----:B-1----:R-:W2:Y:S04]  /*1a160*/  LDL.128 R180, [R1+0x580] ;  /* 0x0005800001b47983 */ /* 0x002ea80000100c00 */
[----:B------:R-:W-:Y:S04]  /*1a170*/  STL [R1+0x45c], R31 ;  /* 0x00045c1f01007387 */ /* 0x000fe80000100800 */
[----:B------:R-:W-:Y:S04]  /*1a180*/  STL [R1+0x458], R30 ;  /* 0x0004581e01007387 */ /* 0x000fe80000100800 */
[----:B------:R-:W-:Y:S04]  /*1a190*/  STL [R1+0x454], R29 ;  /* 0x0004541d01007387 */ /* 0x000fe80000100800 */
[----:B------:R-:W-:Y:S04]  /*1a1a0*/  STL [R1+0x450], R28 ;  /* 0x0004501c01007387 */ /* 0x000fe80000100800 */
[----:B------:R-:W2:Y:S04]  /*1a1b0*/  LDL.LU.128 R104, [R1+0x450] ;  /* 0x0004500001687983 */ /* 0x000ea80000300c00 */
[----:B----4-:R-:W4:Y:S04]  /*1a1c0*/  LDL.LU R101, [R1+0x588] ;  /* 0x0005880001657983 */ /* 0x010f280000300800 */
[----:B------:R-:W4:Y:S01]  /*1a1d0*/  LDL.LU R100, [R1+0x584] ;  /* 0x0005840001647983 */ /* 0x000f220000300800 */
[----:B------:R-:W-:-:S02]  /*1a1e0*/  IMAD.MOV.U32 R153, RZ, RZ, R193 ;  /* 0x000000ffff997224 */ /* 0x000fc400078e00c1 */
[-CC-:B------:R-:W-:Y:S01]  /*1a1f0*/  FFMA.FTZ R193, R172, R0.reuse, -R13.reuse ;  /* 0x00000000acc17223 */ /* 0x180fe2000001080d */
[----:B------:R-:W-:Y:S02]  /*1a200*/  IMAD.MOV.U32 R154, RZ, RZ, R192 ;  /* 0x000000ffff9a7224 */ /* 0x000fe400078e00c0 */
[-C--:B------:R-:W-:Y:S01]  /*1a210*/  FFMA.FTZ R192, R173, R0.reuse, -R13 ;  /* 0x00000000adc07223 */ /* 0x080fe2000001080d */
[-CC-:B------:R-:W-:Y:S01]  /*1a220*/  FFMA.FTZ R173, R170, R0.reuse, -R197.reuse ;  /* 0x00000000aaad7223 */ /* 0x180fe200000108c5 */
[-CC-:B------:R-:W-:Y:S01]  /*1a230*/  FFMA.FTZ R172, R171, R0.reuse, -R197.reuse ;  /* 0x00000000abac7223 */ /* 0x180fe200000108c5 */
[-CC-:B------:R-:W-:Y:S01]  /*1a240*/  FFMA.FTZ R171, R174, R0.reuse, -R197.reuse ;  /* 0x00000000aeab7223 */ /* 0x180fe200000108c5 */
[----:B------:R-:W-:-:S03]  /*1a250*/  FFMA.FTZ R170, R175, R0, -R197 ;  /* 0x00000000afaa7223 */ /* 0x000fc600000108c5 */
[----:B------:R-:W-:Y:S01]  /*1a260*/  MUFU.EX2 R173, R173 ;  /* 0x000000ad00ad7308 */ /* 0x000fe20000000800 */
[----:B------:R-:W-:Y:S02]  /*1a270*/  IMAD.MOV.U32 R152, RZ, RZ, R194 ;  /* 0x000000ffff987224 */ /* 0x000fe400078e00c2 */
[-CC-:B------:R-:W-:Y:S01]  /*1a280*/  FFMA.FTZ R195, R168, R0.reuse, -R13.reuse ;  /* 0x00000000a8c37223 */ /* 0x180fe2000001080d */
[----:B------:R-:W-:-:S04]  /*1a290*/  FFMA.FTZ R194, R169, R0, -R13 ;  /* 0x00000000a9c27223 */ /* 0x000fc8000001080d */
[----:B------:R-:W0:Y:S08]  /*1a2a0*/  MUFU.EX2 R172, R172 ;  /* 0x000000ac00ac7308 */ /* 0x000e300000000800 */
[----:B------:R-:W-:Y:S08]  /*1a2b0*/  MUFU.EX2 R171, R171 ;  /* 0x000000ab00ab7308 */ /* 0x000ff00000000800 */
[----:B------:R-:W1:Y:S01]  /*1a2c0*/  MUFU.EX2 R170, R170 ;  /* 0x000000aa00aa7308 */ /* 0x000e620000000800 */
[----:B------:R-:W-:Y:S01]  /*1a2d0*/  IMAD.MOV.U32 R155, RZ, RZ, R159 ;  /* 0x000000ffff9b7224 */ /* 0x000fe200078e009f */
[----:B------:R-:W-:Y:S01]  /*1a2e0*/  STL [R1+0x578], R102 ;  /* 0x0005786601007387 */ /* 0x000fe20000100800 */
[----:B------:R-:W-:-:S05]  /*1a2f0*/  VIADD R4, R16, 0x180 ;  /* 0x0000018010047836 */ /* 0x000fca0000000000 */
[----:B------:R-:W-:Y:S01]  /*1a300*/  MUFU.EX2 R195, R195 ;  /* 0x000000c300c37308 */ /* 0x000fe20000000800 */
[----:B------:R0:W-:Y:S07]  /*1a310*/  STL.128 [R1+0x3f0], R152 ;  /* 0x0003f09801007387 */ /* 0x0001ee0000100c00 */
[----:B------:R-:W2:Y:S01]  /*1a320*/  MUFU.EX2 R194, R194 ;  /* 0x000000c200c27308 */ /* 0x000ea20000000800 */
[----:B------:R-:W-:Y:S07]  /*1a330*/  STL [R1+0x590], R108 ;  /* 0x0005906c01007387 */ /* 0x000fee0000100800 */
[----:B------:R-:W-:Y:S01]  /*1a340*/  MUFU.EX2 R193, R193 ;  /* 0x000000c100c17308 */ /* 0x000fe20000000800 */
[----:B0-----:R-:W-:Y:S01]  /*1a350*/  F2FP.BF16.F32.PACK_AB R153, R172, R173 ;  /* 0x000000adac99723e */ /* 0x001fe200000010ff */
[----:B------:R-:W-:Y:S06]  /*1a360*/  STL [R1+0x57c], R103 ;  /* 0x00057c6701007387 */ /* 0x000fec0000100800 */
[----:B------:R-:W0:Y:S01]  /*1a370*/  MUFU.EX2 R192, R192 ;  /* 0x000000c000c07308 */ /* 0x000e220000000800 */
[----:B---3--:R-:W-:Y:S01]  /*1a380*/  STL [R1+0x56c], R99 ;  /* 0x00056c6301007387 */ /* 0x008fe20000100800 */
[----:B-1----:R-:W-:-:S03]  /*1a390*/  F2FP.BF16.F32.PACK_AB R155, R170, R171 ;  /* 0x000000abaa9b723e */ /* 0x002fc600000010ff */
        /* <DEDUP_REMOVED lines=8> */
[----:B------:R1:W-:Y:S01]  /*1a420*/  STL.64 [R1+0x2170], R172 ;  /* 0x002170ac01007387 */ /* 0x0003e20000100a00 */
[----:B------:R-:W-:-:S03]  /*1a430*/  IMAD.MOV.U32 R159, RZ, RZ, R19 ;  /* 0x000000ffff9f7224 */ /* 0x000fc600078e0013 */
[----:B--2---:R-:W-:Y:S01]  /*1a440*/  STL [R1+0x55c], R95 ;  /* 0x00055c5f01007387 */ /* 0x004fe20000100800 */
[----:B------:R-:W-:-:S03]  /*1a450*/  R2UR UR6, R4 ;  /* 0x00000000040672ca */ /* 0x000fc600000e0000 */
[----:B------:R-:W-:Y:S01]  /*1a460*/  STL [R1+0x558], R94 ;  /* 0x0005585e01007387 */ /* 0x000fe20000100800 */
[----:B------:R-:W-:-:S03]  /*1a470*/  IMAD.MOV.U32 R196, RZ, RZ, R24 ;  /* 0x000000ffffc47224 */ /* 0x000fc600078e0018 */
[----:B------:R-:W-:Y:S04]  /*1a480*/  STL [R1+0x554], R93 ;  /* 0x0005545d01007387 */ /* 0x000fe80000100800 */
[----:B------:R-:W-:Y:S04]  /*1a490*/  STL [R1+0x550], R92 ;  /* 0x0005505c01007387 */ /* 0x000fe80000100800 */
[----:B------:R2:W-:Y:S04]  /*1a4a0*/  STL.64 [R1+0x2168], R170 ;  /* 0x002168aa01007387 */ /* 0x0005e80000100a00 */
[----:B------:R-:W3:Y:S04]  /*1a4b0*/  LDL.LU.128 R112, [R1+0x470] ;  /* 0x0004700001707983 */ /* 0x000ee80000300c00 */
[----:B-1----:R-:W3:Y:S04]  /*1a4c0*/  LDL.LU.128 R172, [R1+0x560] ;  /* 0x0005600001ac7983 */ /* 0x002ee80000300c00 */
[----:B------:R-:W3:Y:S04]  /*1a4d0*/  LDL.LU.128 R176, [R1+0x570] ;  /* 0x0005700001b07983 */ /* 0x000ee80000300c00 */
[----:B------:R1:W-:Y:S04]  /*1a4e0*/  STL.128 [R1+0x330], R164 ;  /* 0x000330a401007387 */ /* 0x0003e80000100c00 */
[----:B--2---:R-:W2:Y:S04]  /*1a4f0*/  LDL.LU.128 R168, [R1+0x550] ;  /* 0x0005500001a87983 */ /* 0x004ea80000300c00 */
[----:B------:R0:W-:Y:S04]  /*1a500*/  STL.128 [R1+0x320], R160 ;  /* 0x000320a001007387 */ /* 0x0001e80000100c00 */
[----:B------:R-:W-:Y:S01]  /*1a510*/  STL [R1+0x46c], R35 ;  /* 0x00046c2301007387 */ /* 0x000fe20000100800 */
[----:B-1----:R-:W-:-:S03]  /*1a520*/  IMAD.MOV.U32 R164, RZ, RZ, R11 ;  /* 0x000000ffffa47224 */ /* 0x002fc600078e000b */
[----:B------:R-:W-:Y:S01]  /*1a530*/  STL [R1+0x468], R34 ;  /* 0x0004682201007387 */ /* 0x000fe20000100800 */
[----:B------:R-:W-:Y:S02]  /*1a540*/  IMAD.MOV.U32 R165, RZ, RZ, R10 ;  /* 0x000000ffffa57224 */ /* 0x000fe400078e000a */
[----:B------:R-:W-:Y:S01]  /*1a550*/  IMAD.MOV.U32 R166, RZ, RZ, R9 ;  /* 0x000000ffffa67224 */ /* 0x000fe200078e0009 */
[----:B------:R-:W-:Y:S01]  /*1a560*/  STL [R1+0x464], R33 ;  /* 0x0004642101007387 */ /* 0x000fe20000100800 */
[----:B------:R-:W-:Y:S02]  /*1a570*/  IMAD.MOV.U32 R167, RZ, RZ, R7 ;  /* 0x000000ffffa77224 */ /* 0x000fe400078e0007 */
[----:B0-----:R-:W-:Y:S01]  /*1a580*/  IMAD.MOV.U32 R160, RZ, RZ, R18 ;  /* 0x000000ffffa07224 */ /* 0x001fe200078e0012 */
[----:B------:R-:W-:Y:S01]  /*1a590*/  STL [R1+0x460], R32 ;  /* 0x0004602001007387 */ /* 0x000fe20000100800 */
[----:B------:R-:W-:Y:S02]  /*1a5a0*/  IMAD.MOV.U32 R161, RZ, RZ, R15 ;  /* 0x000000ffffa17224 */ /* 0x000fe400078e000f */
[----:B------:R-:W-:Y:S01]  /*1a5b0*/  IMAD.MOV.U32 R162, RZ, RZ, R14 ;  /* 0x000000ffffa27224 */ /* 0x000fe200078e000e */
[----:B------:R-:W2:Y:S01]  /*1a5c0*/  LDL.LU.128 R108, [R1+0x460] ;  /* 0x00046000016c7983 */ /* 0x000ea20000300c00 */
[----:B------:R-:W-:-:S03]  /*1a5d0*/  IMAD.MOV.U32 R163, RZ, RZ, R12 ;  /* 0x000000ffffa37224 */ /* 0x000fc600078e000c */
[----:B------:R-:W2:Y:S01]  /*1a5e0*/  LDL.LU R99, [R1+0x580] ;  /* 0x0005800001637983 */ /* 0x000ea20000300800 */
[----:B------:R-:W-:-:S03]  /*1a5f0*/  F2FP.BF16.F32.PACK_AB R152, R194, R195 ;  /* 0x000000c3c298723e */ /* 0x000fc600000010ff */
[----:B------:R0:W-:Y:S01]  /*1a600*/  STL.128 [R1+0x420], R164 ;  /* 0x000420a401007387 */ /* 0x0001e20000100c00 */
[----:B------:R-:W-:-:S03]  /*1a610*/  F2FP.BF16.F32.PACK_AB R154, R192, R193 ;  /* 0x000000c1c09a723e */ /* 0x000fc600000010ff */
[----:B------:R1:W-:Y:S04]  /*1a620*/  STL.128 [R1+0x400], R156 ;  /* 0x0004009c01007387 */ /* 0x0003e80000100c00 */
[----:B------:R1:W-:Y:S01]  /*1a630*/  STL.128 [R1+0x410], R160 ;  /* 0x000410a001007387 */ /* 0x0003e20000100c00 */
[----:B0-----:R-:W-:Y:S02]  /*1a640*/  IMAD.MOV.U32 R164, RZ, RZ, R137 ;  /* 0x000000ffffa47224 */ /* 0x001fe400078e0089 */
[----:B------:R-:W-:Y:S02]  /*1a650*/  IMAD.MOV.U32 R165, RZ, RZ, R136 ;  /* 0x000000ffffa57224 */ /* 0x000fe400078e0088 */
[----:B-1----:R-:W-:Y:S02]  /*1a660*/  IMAD.MOV.U32 R156, RZ, RZ, R145 ;  /* 0x000000ffff9c7224 */ /* 0x002fe400078e0091 */
[----:B------:R-:W-:-:S02]  /*1a670*/  IMAD.MOV.U32 R157, RZ, RZ, R144 ;  /* 0x000000ffff9d7224 */ /* 0x000fc400078e0090 */
[----:B------:R-:W-:Y:S02]  /*1a680*/  IMAD.MOV.U32 R158, RZ, RZ, R143 ;  /* 0x000000ffff9e7224 */ /* 0x000fe400078e008f */
[----:B------:R-:W-:Y:S02]  /*1a690*/  IMAD.MOV.U32 R159, RZ, RZ, R142 ;  /* 0x000000ffff9f7224 */ /* 0x000fe400078e008e */
[----:B------:R-:W-:Y:S02]  /*1a6a0*/  IMAD.MOV.U32 R160, RZ, RZ, R141 ;  /* 0x000000ffffa07224 */ /* 0x000fe400078e008d */
[----:B------:R-:W-:Y:S02]  /*1a6b0*/  IMAD.MOV.U32 R161, RZ, RZ, R140 ;  /* 0x000000ffffa17224 */ /* 0x000fe400078e008c */
[----:B------:R-:W-:Y:S02]  /*1a6c0*/  IMAD.MOV.U32 R162, RZ, RZ, R139 ;  /* 0x000000ffffa27224 */ /* 0x000fe400078e008b */
[----:B------:R-:W-:Y:S01]  /*1a6d0*/  IMAD.MOV.U32 R163, RZ, RZ, R138 ;  /* 0x000000ffffa37224 */ /* 0x000fe200078e008a */
[----:B------:R-:W-:Y:S01]  /*1a6e0*/  STL [R1+0x54c], R91 ;  /* 0x00054c5b01007387 */ /* 0x000fe20000100800 */
[----:B------:R-:W-:-:S03]  /*1a6f0*/  IMAD.MOV.U32 R7, RZ, RZ, R151 ;  /* 0x000000ffff077224 */ /* 0x000fc600078e0097 */
[----:B------:R-:W-:Y:S01]  /*1a700*/  STL [R1+0x548], R90 ;  /* 0x0005485a01007387 */ /* 0x000fe20000100800 */
[----:B------:R-:W-:-:S03]  /*1a710*/  IMAD.MOV.U32 R12, RZ, RZ, R150 ;  /* 0x000000ffff0c7224 */ /* 0x000fc600078e0096 */
[----:B------:R-:W-:Y:S01]  /*1a720*/  STL [R1+0x544], R89 ;  /* 0x0005445901007387 */ /* 0x000fe20000100800 */
[----:B------:R-:W-:-:S03]  /*1a730*/  IMAD.MOV.U32 R14, RZ, RZ, R149 ;  /* 0x000000ffff0e7224 */ /* 0x000fc600078e0095 */
[----:B------:R-:W-:Y:S01]  /*1a740*/  STL [R1+0x540], R88 ;  /* 0x0005405801007387 */ /* 0x000fe20000100800 */
[----:B------:R-:W-:-:S03]  /*1a750*/  IMAD.MOV.U32 R15, RZ, RZ, R148 ;  /* 0x000000ffff0f7224 */ /* 0x000fc600078e0094 */
[----:B------:R-:W-:Y:S01]  /*1a760*/  STL.64 [R1+0x2160], R164 ;  /* 0x002160a401007387 */ /* 0x000fe20000100a00 */
[----:B------:R-:W-:-:S03]  /*1a770*/  IMAD.MOV.U32 R18, RZ, RZ, R147 ;  /* 0x000000ffff127224 */ /* 0x000fc600078e0093 */
[----:B------:R-:W-:Y:S01]  /*1a780*/  STL [R1+0x53c], R87 ;  /* 0x00053c5701007387 */ /* 0x000fe20000100800 */
[----:B------:R-:W-:-:S03]  /*1a790*/  IMAD.MOV.U32 R19, RZ, RZ, R146 ;  /* 0x000000ffff137224 */ /* 0x000fc600078e0092 */
[----:B------:R-:W-:Y:S04]  /*1a7a0*/  STL [R1+0x538], R86 ;  /* 0x0005385601007387 */ /* 0x000fe80000100800 */
[----:B------:R-:W-:Y:S04]  /*1a7b0*/  STL [R1+0x534], R85 ;  /* 0x0005345501007387 */ /* 0x000fe80000100800 */
[----:B------:R-:W-:Y:S04]  /*1a7c0*/  STL [R1+0x530], R84 ;  /* 0x0005305401007387 */ /* 0x000fe80000100800 */
[----:B------:R-:W-:Y:S04]  /*1a7d0*/  STL [R1+0x52c], R83 ;  /* 0x00052c5301007387 */ /* 0x000fe80000100800 */
[----:B------:R-:W-:Y:S04]  /*1a7e0*/  STL [R1+0x528], R82 ;  /* 0x0005285201007387 */ /* 0x000fe80000100800 */
[----:B------:R0:W-:Y:S01]  /*1a7f0*/  STL.128 [R1+0x2090], R184 ;  /* 0x002090b801007387 */ /* 0x0001e20000100c00 */
[----:B------:R-:W-:-:S03]  /*1a800*/  IMAD.MOV.U32 R102, RZ, RZ, R183 ;  /* 0x000000ffff667224 */ /* 0x000fc600078e00b7 */
[----:B------:R-:W-:Y:S04]  /*1a810*/  STL [R1+0x524], R81 ;  /* 0x0005245101007387 */ /* 0x000fe80000100800 */
[----:B------:R1:W-:Y:S04]  /*1a820*/  STL [R1+0x2018], R102 ;  /* 0x0020186601007387 */ /* 0x0003e80000100800 */
[----:B------:R-:W-:Y:S04]  /*1a830*/  STL [R1+0x520], R80 ;  /* 0x0005205001007387 */ /* 0x000fe80000100800 */
[----:B0-----:R-:W2:Y:S04]  /*1a840*/  LDL.128 R184, [R1+0x590] ;  /* 0x0005900001b87983 */ /* 0x001ea80000100c00 */
[----:B-1----:R-:W2:Y:S01]  /*1a850*/  LDL.LU R102, [R1+0x2018] ;  /* 0x0020180001667983 */ /* 0x002ea20000300800 */
[----:B------:R-:W-:-:S03]  /*1a860*/  IMAD.MOV.U32 R24, RZ, RZ, R105 ;  /* 0x000000ffff187224 */ /* 0x000fc600078e0069 */
[----:B------:R0:W-:Y:S01]  /*1a870*/  STL.128 [R1+0x240], R104 ;  /* 0x0002406801007387 */ /* 0x0001e20000100c00 */
[----:B------:R-:W-:-:S03]  /*1a880*/  IMAD.MOV.U32 R4, RZ, RZ, R104 ;  /* 0x000000ffff047224 */ /* 0x000fc600078e0068 */
[----:B------:R-:W2:Y:S04]  /*1a890*/  LDL.LU R103, [R1+0x590] ;  /* 0x0005900001677983 */ /* 0x000ea80000300800 */
[----:B----4-:R1:W-:Y:S04]  /*1a8a0*/  STL.64 [R1+0x2010], R100 ;  /* 0x0020106401007387 */ /* 0x0103e80000100a00 */
[----:B------:R-:W-:Y:S04]  /*1a8b0*/  STL.128 [R1+0x2150], R160 ;  /* 0x002150a001007387 */ /* 0x000fe80000100c00 */
[----:B0-----:R-:W4:Y:S04]  /*1a8c0*/  LDL.LU R105, [R1+0x598] ;  /* 0x0005980001697983 */ /* 0x001f280000300800 */
[----:B-1----:R-:W4:Y:S04]  /*1a8d0*/  LDL.LU.64 R100, [R1+0x2010] ;  /* 0x0020100001647983 */ /* 0x002f280000300a00 */
[----:B------:R-:W4:Y:S04]  /*1a8e0*/  LDL.LU R104, [R1+0x594] ;  /* 0x0005940001687983 */ /* 0x000f280000300800 */
[----:B------:R0:W-:Y:S04]  /*1a8f0*/  STL.128 [R1+0x2140], R156 ;  /* 0x0021409c01007387 */ /* 0x0001e80000100c00 */
[----:B------:R-:W4:Y:S04]  /*1a900*/  LDL.LU.128 R164, [R1+0x540] ;  /* 0x0005400001a47983 */ /* 0x000f280000300c00 */
[----:B------:R-:W-:Y:S04]  /*1a910*/  STL [R1+0x51c], R79 ;  /* 0x00051c4f01007387 */ /* 0x000fe80000100800 */
[----:B------:R-:W-:Y:S04]  /*1a920*/  STL [R1+0x518], R78 ;  /* 0x0005184e01007387 */ /* 0x000fe80000100800 */
[----:B------:R-:W-:Y:S04]  /*1a930*/  STL [R1+0x514], R77 ;  /* 0x0005144d01007387 */ /* 0x000fe80000100800 */
[----:B------:R-:W-:Y:S04]  /*1a940*/  STL [R1+0x510], R76 ;  /* 0x0005104c01007387 */ /* 0x000fe80000100800 */
[----:B------:R1:W-:Y:S04]  /*1a950*/  STL.128 [R1+0x2130], R152 ;  /* 0x0021309801007387 */ /* 0x0003e80000100c00 */
[----:B0-----:R-:W4:Y:S04]  /*1a960*/  LDL.LU.128 R156, [R1+0x520] ;  /* 0x00052000019c7983 */ /* 0x001f280000300c00 */
[----:B------:R-:W4:Y:S04]  /*1a970*/  LDL.LU.128 R160, [R1+0x530] ;  /* 0x0005300001a07983 */ /* 0x000f280000300c00 */
[----:B------:R-:W-:Y:S04]  /*1a980*/  STL [R1+0x50c], R75 ;  /* 0x00050c4b01007387 */ /* 0x000fe80000100800 */
[----:B------:R-:W-:Y:S04]  /*1a990*/  STL [R1+0x508], R74 ;  /* 0x0005084a01007387 */ /* 0x000fe80000100800 */
[----:B------:R-:W-:Y:S04]  /*1a9a0*/  STL [R1+0x504], R73 ;  /* 0x0005044901007387 */ /* 0x000fe80000100800 */
[----:B------:R-:W-:Y:S04]  /*1a9b0*/  STL [R1+0x500], R72 ;  /* 0x0005004801007387 */ /* 0x000fe80000100800 */
[----:B-1----:R-:W4:Y:S04]  /*1a9c0*/  LDL.LU.128 R152, [R1+0x510] ;  /* 0x0005100001987983 */ /* 0x002f280000300c00 */
[----:B------:R-:W-:Y:S04]  /*1a9d0*/  STL [R1+0x4fc], R71 ;  /* 0x0004fc4701007387 */ /* 0x000fe80000100800 */
[----:B------:R-:W-:Y:S04]  /*1a9e0*/  STL [R1+0x4f8], R70 ;  /* 0x0004f84601007387 */ /* 0x000fe80000100800 */
[----:B------:R-:W-:Y:S04]  /*1a9f0*/  STL [R1+0x4f4], R69 ;  /* 0x0004f44501007387 */ /* 0x000fe80000100800 */
[----:B------:R-:W-:Y:S04]  /*1aa00*/  STL [R1+0x4f0], R68 ;  /* 0x0004f04401007387 */ /* 0x000fe80000100800 */
[----:B------:R-:W4:Y:S04]  /*1aa10*/  LDL.LU.128 R148, [R1+0x500] ;  /* 0x0005000001947983 */ /* 0x000f280000300c00 */
        /* <DEDUP_REMOVED lines=13> */
[----:B------:R-:W4:Y:S04]  /*1aaf0*/  LDL.LU.128 R136, [R1+0x4d0] ;  /* 0x0004d00001887983 */ /* 0x000f280000300c00 */
[----:B------:R-:W4:Y:S04]  /*1ab00*/  LDL.LU.128 R140, [R1+0x4e0] ;  /* 0x0004e000018c7983 */ /* 0x000f280000300c00 */
        /* <DEDUP_REMOVED lines=19> */
[----:B------:R-:W4:Y:S04]  /*1ac40*/  LDL.LU.128 R116, [R1+0x480] ;  /* 0x0004800001747983 */ /* 0x000f280000300c00 */
[----:B------:R-:W4:Y:S01]  /*1ac50*/  LDL.LU.128 R120, [R1+0x490] ;  /* 0x0004900001787983 */ /* 0x000f220000300c00 */
[----:B------:R-:W-:-:S02]  /*1ac60*/  IMAD.MOV.U32 R9, RZ, RZ, R6 ;  /* 0x000000ffff097224 */ /* 0x000fc400078e0006 */
[----:B------:R-:W-:Y:S01]  /*1ac70*/  IMAD.MOV.U32 R6, RZ, RZ, R25 ;  /* 0x000000ffff067224 */ /* 0x000fe200078e0019 */
[----:B---3--:R0:W-:Y:S01]  /*1ac80*/  STL.128 [R1+0x260], R112 ;  /* 0x0002607001007387 */ /* 0x0081e20000100c00 */
        /* <DEDUP_REMOVED lines=8> */
[----:B0-----:R-:W3:Y:S01]  /*1ad10*/  LDL.128 R112, [R1+0x5a0] ;  /* 0x0005a00001707983 */ /* 0x001ee20000100c00 */
        /* <DEDUP_REMOVED lines=9> */
[----:B------:R-:W-:Y:S01]  /*1adb0*/  IMAD.MOV.U32 R11, RZ, RZ, R2 ;  /* 0x000000ffff0b7224 */ /* 0x000fe200078e0002 */
[----:B------:R-:W-:Y:S01]  /*1adc0*/  STL.128 [R1+0x250], R108 ;  /* 0x0002506c01007387 */ /* 0x000fe20000100c00 */
[----:B------:R-:W-:Y:S02]  /*1add0*/  IMAD.MOV.U32 R3, RZ, RZ, R26 ;  /* 0x000000ffff037224 */ /* 0x000fe400078e001a */
[----:B------:R-:W-:Y:S02]  /*1ade0*/  IMAD.MOV.U32 R2, RZ, RZ, R27 ;  /* 0x000000ffff027224 */ /* 0x000fe400078e001b */
[----:B------:R-:W-:Y:S01]  /*1adf0*/  IMAD.MOV.U32 R106, RZ, RZ, R187 ;  /* 0x000000ffff6a7224 */ /* 0x000fe200078e00bb */
[----:B------:R-:W-:Y:S01]  /*1ae00*/  STL.128 [R1+0x1fe0], R96 ;  /* 0x001fe06001007387 */ /* 0x000fe20000100c00 */
[----:B------:R-:W-:Y:S02]  /*1ae10*/  IMAD.MOV.U32 R26, RZ, RZ, R107 ;  /* 0x000000ffff1a7224 */ /* 0x000fe400078e006b */
[----:B------:R-:W-:Y:S01]  /*1ae20*/  IMAD.MOV.U32 R28, RZ, RZ, R109 ;  /* 0x000000ffff1c7224 */ /* 0x000fe200078e006d */
[----:B------:R0:W-:Y:S01]  /*1ae30*/  STL [R1+0x2008], R106 ;  /* 0x0020086a01007387 */ /* 0x0001e20000100800 */
[----:B------:R-:W-:-:S03]  /*1ae40*/  IMAD.MOV.U32 R27, RZ, RZ, R108 ;  /* 0x000000ffff1b7224 */ /* 0x000fc600078e006c */
[----:B------:R1:W-:Y:S04]  /*1ae50*/  STL.128 [R1+0x1fd0], R92 ;  /* 0x001fd05c01007387 */ /* 0x0003e80000100c00 */
[----:B------:R-:W-:Y:S04]  /*1ae60*/  STL.128 [R1+0x1fc0], R88 ;  /* 0x001fc05801007387 */ /* 0x000fe80000100c00 */
[----:B0-----:R-:W2:Y:S04]  /*1ae70*/  LDL.LU R106, [R1+0x2008] ;  /* 0x00200800016a7983 */ /* 0x001ea80000300800 */
[----:B------:R-:W2:Y:S04]  /*1ae80*/  LDL.LU.128 R96, [R1+0x1fe0] ;  /* 0x001fe00001607983 */ /* 0x000ea80000300c00 */
[----:B-1----:R-:W2:Y:S04]  /*1ae90*/  LDL.LU.128 R92, [R1+0x1fd0] ;  /* 0x001fd000015c7983 */ /* 0x002ea80000300c00 */
[----:B----4-:R-:W-:Y:S04]  /*1aea0*/  STL.128 [R1+0x1ff0], R100 ;  /* 0x001ff06401007387 */ /* 0x010fe80000100c00 */
[----:B------:R0:W-:Y:S04]  /*1aeb0*/  STL.64 [R1+0x2000], R104 ;  /* 0x0020006801007387 */ /* 0x0001e80000100a00 */
[----:B------:R-:W4:Y:S04]  /*1aec0*/  LDL.LU R109, [R1+0x5a8] ;  /* 0x0005a800016d7983 */ /* 0x000f280000300800 */
[----:B------:R-:W4:Y:S04]  /*1aed0*/  LDL.LU R108, [R1+0x5a4] ;  /* 0x0005a400016c7983 */ /* 0x000f280000300800 */
[----:B0-----:R-:W2:Y:S04]  /*1aee0*/  LDL.LU.64 R104, [R1+0x2000] ;  /* 0x0020000001687983 */ /* 0x001ea80000300a00 */
[----:B------:R-:W2:Y:S04]  /*1aef0*/  LDL.LU.128 R100, [R1+0x1ff0] ;  /* 0x001ff00001647983 */ /* 0x000ea80000300c00 */
[----:B------:R-:W2:Y:S04]  /*1af00*/  LDL.LU R107, [R1+0x5a0] ;  /* 0x0005a000016b7983 */ /* 0x000ea80000300800 */
[----:B------:R-:W2:Y:S01]  /*1af10*/  LDL.LU.128 R88, [R1+0x1fc0] ;  /* 0x001fc00001587983 */ /* 0x000ea20000300c00 */
        /* <DEDUP_REMOVED lines=13> */
[----:B------:R0:W-:Y:S01]  /*1aff0*/  STL.128 [R1+0x1fb0], R84 ;  /* 0x001fb05401007387 */ /* 0x0001e20000100c00 */
[----:B------:R-:W-:-:S02]  /*1b000*/  IMAD.MOV.U32 R74, RZ, RZ, R155 ;  /* 0x000000ffff4a7224 */ /* 0x000fc400078e009b */
[----:B------:R-:W-:Y:S02]  /*1b010*/  IMAD.MOV.U32 R73, RZ, RZ, R154 ;  /* 0x000000ffff497224 */ /* 0x000fe400078e009a */
[----:B------:R-:W-:Y:S02]  /*1b020*/  IMAD.MOV.U32 R72, RZ, RZ, R153 ;  /* 0x000000ffff487224 */ /* 0x000fe400078e0099 */
[----:B------:R-:W-:Y:S01]  /*1b030*/  IMAD.MOV.U32 R71, RZ, RZ, R152 ;  /* 0x000000ffff477224 */ /* 0x000fe200078e0098 */
[----:B------:R1:W-:Y:S04]  /*1b040*/  STL.128 [R1+0x1fa0], R80 ;  /* 0x001fa05001007387 */ /* 0x0003e80000100c00 */
[----:B------:R1:W-:Y:S04]  /*1b050*/  STL.128 [R1+0x1f90], R76 ;  /* 0x001f904c01007387 */ /* 0x0003e80000100c00 */
[----:B0-----:R-:W2:Y:S01]  /*1b060*/  LDL.LU.128 R84, [R1+0x1fb0] ;  /* 0x001fb00001547983 */ /* 0x001ea20000300c00 */
[----:B------:R-:W-:-:S02]  /*1b070*/  IMAD.MOV.U32 R70, RZ, RZ, R151 ;  /* 0x000000ffff467224 */ /* 0x000fc400078e0097 */
[----:B------:R-:W-:Y:S02]  /*1b080*/  IMAD.MOV.U32 R69, RZ, RZ, R150 ;  /* 0x000000ffff457224 */ /* 0x000fe400078e0096 */
[----:B------:R-:W-:Y:S02]  /*1b090*/  IMAD.MOV.U32 R68, RZ, RZ, R149 ;  /* 0x000000ffff447224 */ /* 0x000fe400078e0095 */
[----:B------:R-:W-:Y:S01]  /*1b0a0*/  IMAD.MOV.U32 R67, RZ, RZ, R148 ;  /* 0x000000ffff437224 */ /* 0x000fe200078e0094 */
[----:B------:R0:W-:Y:S04]  /*1b0b0*/  STL.128 [R1+0x1f80], R72 ;  /* 0x001f804801007387 */ /* 0x0001e80000100c00 */
[----:B-1----:R-:W2:Y:S04]  /*1b0c0*/  LDL.LU.128 R80, [R1+0x1fa0] ;  /* 0x001fa00001507983 */ /* 0x002ea80000300c00 */
[----:B------:R-:W2:Y:S01]  /*1b0d0*/  LDL.LU.128 R76, [R1+0x1f90] ;  /* 0x001f9000014c7983 */ /* 0x000ea20000300c00 */
[----:B------:R-:W-:-:S03]  /*1b0e0*/  IMAD.MOV.U32 R30, RZ, RZ, R111 ;  /* 0x000000ffff1e7224 */ /* 0x000fc600078e006f */
[----:B------:R1:W-:Y:S01]  /*1b0f0*/  STL.128 [R1+0x1f70], R68 ;  /* 0x001f704401007387 */ /* 0x0003e20000100c00 */
[----:B------:R-:W-:-:S03]  /*1b100*/  IMAD.MOV.U32 R29, RZ, RZ, R110 ;  /* 0x000000ffff1d7224 */ /* 0x000fc600078e006e */
[----:B0-----:R-:W2:Y:S01]  /*1b110*/  LDL.LU.128 R72, [R1+0x1f80] ;  /* 0x001f800001487983 */ /* 0x001ea20000300c00 */
[----:B------:R-:W-:Y:S02]  /*1b120*/  IMAD.MOV.U32 R5, RZ, RZ, R17 ;  /* 0x000000ffff057224 */ /* 0x000fe400078e0011 */
[----:B------:R-:W-:Y:S01]  /*1b130*/  IMAD.MOV.U32 R66, RZ, RZ, R147 ;  /* 0x000000ffff427224 */ /* 0x000fe200078e0093 */
[----:B-1----:R-:W2:Y:S01]  /*1b140*/  LDL.LU.128 R68, [R1+0x1f70] ;  /* 0x001f700001447983 */ /* 0x002ea20000300c00 */
[----:B------:R-:W-:Y:S02]  /*1b150*/  IMAD.MOV.U32 R65, RZ, RZ, R146 ;  /* 0x000000ffff417224 */ /* 0x000fe400078e0092 */
[----:B------:R-:W-:Y:S02]  /*1b160*/  IMAD.MOV.U32 R64, RZ, RZ, R145 ;  /* 0x000000ffff407224 */ /* 0x000fe400078e0091 */
[----:B------:R-:W-:-:S03]  /*1b170*/  IMAD.MOV.U32 R63, RZ, RZ, R144 ;  /* 0x000000ffff3f7224 */ /* 0x000fc600078e0090 */
[----:B------:R0:W-:Y:S01]  /*1b180*/  STL.128 [R1+0x1f60], R64 ;  /* 0x001f604001007387 */ /* 0x0001e20000100c00 */
[----:B------:R-:W-:Y:S02]  /*1b190*/  IMAD.MOV.U32 R58, RZ, RZ, R139 ;  /* 0x000000ffff3a7224 */ /* 0x000fe400078e008b */
[----:B------:R-:W-:Y:S02]  /*1b1a0*/  IMAD.MOV.U32 R57, RZ, RZ, R138 ;  /* 0x000000ffff397224 */ /* 0x000fe400078e008a */
[----:B------:R-:W-:Y:S01]  /*1b1b0*/  IMAD.MOV.U32 R56, RZ, RZ, R137 ;  /* 0x000000ffff387224 */ /* 0x000fe200078e0089 */
[----:B0-----:R-:W2:Y:S01]  /*1b1c0*/  LDL.LU.128 R64, [R1+0x1f60] ;  /* 0x001f600001407983 */ /* 0x001ea20000300c00 */
[----:B------:R-:W-:Y:S02]  /*1b1d0*/  IMAD.MOV.U32 R62, RZ, RZ, R143 ;  /* 0x000000ffff3e7224 */ /* 0x000fe400078e008f */
[----:B------:R-:W-:Y:S02]  /*1b1e0*/  IMAD.MOV.U32 R61, RZ, RZ, R142 ;  /* 0x000000ffff3d7224 */ /* 0x000fe400078e008e */
[----:B------:R-:W-:-:S02]  /*1b1f0*/  IMAD.MOV.U32 R60, RZ, RZ, R141 ;  /* 0x000000ffff3c7224 */ /* 0x000fc400078e008d */
[----:B------:R-:W-:Y:S02]  /*1b200*/  IMAD.MOV.U32 R59, RZ, RZ, R140 ;  /* 0x000000ffff3b7224 */ /* 0x000fe400078e008c */
[----:B------:R-:W-:Y:S01]  /*1b210*/  IMAD.MOV.U32 R55, RZ, RZ, R136 ;  /* 0x000000ffff377224 */ /* 0x000fe200078e0088 */
[----:B------:R0:W-:Y:S04]  /*1b220*/  STL.128 [R1+0x1f50], R60 ;  /* 0x001f503c01007387 */ /* 0x0001e80000100c00 */
[----:B------:R1:W-:Y:S01]  /*1b230*/  STL.128 [R1+0x1f40], R56 ;  /* 0x001f403801007387 */ /* 0x0003e20000100c00 */
[----:B------:R-:W-:Y:S02]  /*1b240*/  IMAD.MOV.U32 R54, RZ, RZ, R135 ;  /* 0x000000ffff367224 */ /* 0x000fe400078e0087 */
[----:B------:R-:W-:-:S02]  /*1b250*/  IMAD.MOV.U32 R53, RZ, RZ, R134 ;  /* 0x000000ffff357224 */ /* 0x000fc400078e0086 */
[----:B------:R-:W-:Y:S02]  /*1b260*/  IMAD.MOV.U32 R52, RZ, RZ, R133 ;  /* 0x000000ffff347224 */ /* 0x000fe400078e0085 */
[----:B------:R-:W-:Y:S01]  /*1b270*/  IMAD.MOV.U32 R51, RZ, RZ, R132 ;  /* 0x000000ffff337224 */ /* 0x000fe200078e0084 */
[----:B0-----:R-:W2:Y:S04]  /*1b280*/  LDL.LU.128 R60, [R1+0x1f50] ;  /* 0x001f5000013c7983 */ /* 0x001ea80000300c00 */
[----:B------:R0:W-:Y:S04]  /*1b290*/  STL.128 [R1+0x1f30], R52 ;  /* 0x001f303401007387 */ /* 0x0001e80000100c00 */
[----:B-1----:R-:W2:Y:S01]  /*1b2a0*/  LDL.LU.128 R56, [R1+0x1f40] ;  /* 0x001f400001387983 */ /* 0x002ea20000300c00 */
[----:B------:R-:W-:-:S02]  /*1b2b0*/  IMAD.MOV.U32 R50, RZ, RZ, R131 ;  /* 0x000000ffff327224 */ /* 0x000fc400078e0083 */
[----:B------:R-:W-:Y:S02]  /*1b2c0*/  IMAD.MOV.U32 R49, RZ, RZ, R130 ;  /* 0x000000ffff317224 */ /* 0x000fe400078e0082 */
[----:B------:R-:W-:Y:S02]  /*1b2d0*/  IMAD.MOV.U32 R48, RZ, RZ, R129 ;  /* 0x000000ffff307224 */ /* 0x000fe400078e0081 */
[----:B------:R-:W-:Y:S01]  /*1b2e0*/  IMAD.MOV.U32 R47, RZ, RZ, R128 ;  /* 0x000000ffff2f7224 */ /* 0x000fe200078e0080 */
[----:B0-----:R-:W2:Y:S04]  /*1b2f0*/  LDL.LU.128 R52, [R1+0x1f30] ;  /* 0x001f300001347983 */ /* 0x001ea80000300c00 */
[----:B------:R0:W-:Y:S01]  /*1b300*/  STL.128 [R1+0x1f20], R48 ;  /* 0x001f203001007387 */ /* 0x0001e20000100c00 */
[----:B------:R-:W-:-:S03]  /*1b310*/  R2UR UR7, R5 ;  /* 0x00000000050772ca */ /* 0x000fc600000e0000 */
[----:B------:R1:W-:Y:S04]  /*1b320*/  STL.128 [R1+0x1ed0], R28 ;  /* 0x001ed01c01007387 */ /* 0x0003e80000100c00 */
[----:B------:R-:W-:Y:S04]  /*1b330*/  STL.128 [R1+0x1ec0], R24 ;  /* 0x001ec01801007387 */ /* 0x000fe80000100c00 */
[----:B0-----:R-:W2:Y:S04]  /*1b340*/  LDL.LU.128 R48, [R1+0x1f20] ;  /* 0x001f200001307983 */ /* 0x001ea80000300c00 */
[----:B-1----:R-:W2:Y:S01]  /*1b350*/  LDL.LU.128 R28, [R1+0x1ed0] ;  /* 0x001ed000011c7983 */ /* 0x002ea20000300c00 */
        /* <DEDUP_REMOVED lines=12> */
[----:B------:R0:W-:Y:S04]  /*1b420*/  STL.128 [R1+0x1f10], R44 ;  /* 0x001f102c01007387 */ /* 0x0001e80000100c00 */
[----:B------:R1:W-:Y:S04]  /*1b430*/  STL.128 [R1+0x1f00], R40 ;  /* 0x001f002801007387 */ /* 0x0003e80000100c00 */
[----:B------:R3:W-:Y:S04]  /*1b440*/  STL.128 [R1+0x1ef0], R36 ;  /* 0x001ef02401007387 */ /* 0x0007e80000100c00 */
[----:B------:R3:W-:Y:S04]  /*1b450*/  STL.128 [R1+0x1ee0], R32 ;  /* 0x001ee02001007387 */ /* 0x0007e80000100c00 */
[----:B0-----:R-:W2:Y:S04]  /*1b460*/  LDL.LU.128 R44, [R1+0x1f10] ;  /* 0x001f1000012c7983 */ /* 0x001ea80000300c00 */
[----:B-1----:R-:W2:Y:S04]  /*1b470*/  LDL.LU.128 R40, [R1+0x1f00] ;  /* 0x001f000001287983 */ /* 0x002ea80000300c00 */
[----:B---3--:R-:W3:Y:S04]  /*1b480*/  LDL.LU.128 R36, [R1+0x1ef0] ;  /* 0x001ef00001247983 */ /* 0x008ee80000300c00 */
[----:B------:R-:W3:Y:S04]  /*1b490*/  LDL.LU.128 R32, [R1+0x1ee0] ;  /* 0x001ee00001207983 */ /* 0x000ee80000300c00 */
[----:B------:R0:W-:Y:S04]  /*1b4a0*/  STL.128 [R1+0x1ea0], R16 ;  /* 0x001ea01001007387 */ /* 0x0001e80000100c00 */
[----:B------:R1:W-:Y:S04]  /*1b4b0*/  STL.128 [R1+0x1e90], R12 ;  /* 0x001e900c01007387 */ /* 0x0003e80000100c00 */
[----:B------:R1:W-:Y:S04]  /*1b4c0*/  STL.128 [R1+0x1e70], R4 ;  /* 0x001e700401007387 */ /* 0x0003e80000100c00 */
[----:B------:R-:W3:Y:S04]  /*1b4d0*/  LDL.LU.128 R24, [R1+0x1ec0] ;  /* 0x001ec00001187983 */ /* 0x000ee80000300c00 */
[----:B0-----:R-:W3:Y:S04]  /*1b4e0*/  LDL.LU.128 R16, [R1+0x1ea0] ;  /* 0x001ea00001107983 */ /* 0x001ee80000300c00 */
[----:B-1----:R-:W3:Y:S04]  /*1b4f0*/  LDL.LU.128 R12, [R1+0x1e90] ;  /* 0x001e9000010c7983 */ /* 0x002ee80000300c00 */
[----:B------:R-:W3:Y:S01]  /*1b500*/  LDL.LU.128 R4, [R1+0x1e70] ;  /* 0x001e700001047983 */ /* 0x000ee20000300c00 */
[----:B------:R-:W-:-:S03]  /*1b510*/  IMAD.MOV.U32 R110, RZ, RZ, R115 ;  /* 0x000000ffff6e7224 */ /* 0x000fc600078e0073 */
[----:B------:R0:W-:Y:S04]  /*1b520*/  STL.128 [R1+0x270], R116 ;  /* 0x0002707401007387 */ /* 0x0001e80000100c00 */
[----:B------:R1:W-:Y:S04]  /*1b530*/  STL.128 [R1+0x1eb0], R20 ;  /* 0x001eb01401007387 */ /* 0x0003e80000100c00 */
[----:B------:R4:W-:Y:S04]  /*1b540*/  STL.128 [R1+0x1e80], R8 ;  /* 0x001e800801007387 */ /* 0x0009e80000100c00 */
[----:B------:R-:W-:Y:S04]  /*1b550*/  STL.128 [R1+0x390], R112 ;  /* 0x0003907001007387 */ /* 0x000fe80000100c00 */
[----:B0-----:R-:W3:Y:S04]  /*1b560*/  LDL.128 R116, [R1+0x5b0] ;  /* 0x0005b00001747983 */ /* 0x001ee80000100c00 */
[----:B-1----:R-:W3:Y:S04]  /*1b570*/  LDL.LU.128 R20, [R1+0x1eb0] ;  /* 0x001eb00001147983 */ /* 0x002ee80000300c00 */
[----:B----4-:R-:W4:Y:S04]  /*1b580*/  LDL.LU.128 R8, [R1+0x1e80] ;  /* 0x001e800001087983 */ /* 0x010f280000300c00 */
[----:B------:R0:W-:Y:S04]  /*1b590*/  STL [R1+0x1e68], R110 ;  /* 0x001e686e01007387 */ /* 0x0001e80000100800 */
[----:B------:R1:W-:Y:S04]  /*1b5a0*/  STL.64 [R1+0x1e60], R108 ;  /* 0x001e606c01007387 */ /* 0x0003e80000100a00 */
[----:B--2---:R2:W-:Y:S04]  /*1b5b0*/  STL.128 [R1+0x1e50], R104 ;  /* 0x001e506801007387 */ /* 0x0045e80000100c00 */
[----:B------:R2:W-:Y:S04]  /*1b5c0*/  STL.128 [R1+0x1e40], R100 ;  /* 0x001e406401007387 */ /* 0x0005e80000100c00 */
[----:B------:R2:W-:Y:S04]  /*1b5d0*/  STL.128 [R1+0x1e30], R96 ;  /* 0x001e306001007387 */ /* 0x0005e80000100c00 */
[----:B------:R2:W-:Y:S04]  /*1b5e0*/  STL.128 [R1+0x1e20], R92 ;  /* 0x001e205c01007387 */ /* 0x0005e80000100c00 */
[----:B------:R2:W-:Y:S04]  /*1b5f0*/  STL.128 [R1+0x1e10], R88 ;  /* 0x001e105801007387 */ /* 0x0005e80000100c00 */
[----:B0-----:R-:W4:Y:S04]  /*1b600*/  LDL.LU R110, [R1+0x1e68] ;  /* 0x001e6800016e7983 */ /* 0x001f280000300800 */
[----:B-1----:R-:W4:Y:S04]  /*1b610*/  LDL.LU.64 R108, [R1+0x1e60] ;  /* 0x001e6000016c7983 */ /* 0x002f280000300a00 */
[----:B--2---:R-:W2:Y:S04]  /*1b620*/  LDL.LU.128 R104, [R1+0x1e50] ;  /* 0x001e500001687983 */ /* 0x004ea80000300c00 */
[----:B------:R-:W2:Y:S04]  /*1b630*/  LDL.LU.128 R100, [R1+0x1e40] ;  /* 0x001e400001647983 */ /* 0x000ea80000300c00 */
[----:B------:R-:W2:Y:S04]  /*1b640*/  LDL.LU.128 R96, [R1+0x1e30] ;  /* 0x001e300001607983 */ /* 0x000ea80000300c00 */
[----:B------:R-:W2:Y:S04]  /*1b650*/  LDL.LU.128 R92, [R1+0x1e20] ;  /* 0x001e2000015c7983 */ /* 0x000ea80000300c00 */
[----:B------:R-:W2:Y:S04]  /*1b660*/  LDL.LU R113, [R1+0x5b8] ;  /* 0x0005b80001717983 */ /* 0x000ea80000300800 */
[----:B------:R-:W2:Y:S04]  /*1b670*/  LDL.LU R112, [R1+0x5b4] ;  /* 0x0005b40001707983 */ /* 0x000ea80000300800 */
[----:B------:R-:W2:Y:S04]  /*1b680*/  LDL.LU R111, [R1+0x5b0] ;  /* 0x0005b000016f7983 */ /* 0x000ea80000300800 */
[----:B------:R-:W2:Y:S04]  /*1b690*/  LDL.LU.128 R88, [R1+0x1e10] ;  /* 0x001e100001587983 */ /* 0x000ea80000300c00 */
[----:B------:R0:W-:Y:S04]  /*1b6a0*/  STL.128 [R1+0x1e00], R84 ;  /* 0x001e005401007387 */ /* 0x0001e80000100c00 */
[----:B------:R1:W-:Y:S04]  /*1b6b0*/  STL.128 [R1+0x1df0], R80 ;  /* 0x001df05001007387 */ /* 0x0003e80000100c00 */
[----:B------:R1:W-:Y:S04]  /*1b6c0*/  STL.128 [R1+0x1de0], R76 ;  /* 0x001de04c01007387 */ /* 0x0003e80000100c00 */
[----:B------:R1:W-:Y:S04]  /*1b6d0*/  STL.128 [R1+0x1dd0], R72 ;  /* 0x001dd04801007387 */ /* 0x0003e80000100c00 */
[----:B0-----:R-:W2:Y:S04]  /*1b6e0*/  LDL.LU.128 R84, [R1+0x1e00] ;  /* 0x001e000001547983 */ /* 0x001ea80000300c00 */
[----:B-1----:R-:W2:Y:S04]  /*1b6f0*/  LDL.LU.128 R80, [R1+0x1df0] ;  /* 0x001df00001507983 */ /* 0x002ea80000300c00 */
[----:B------:R-:W2:Y:S04]  /*1b700*/  LDL.LU.128 R76, [R1+0x1de0] ;  /* 0x001de000014c7983 */ /* 0x000ea80000300c00 */
[----:B------:R0:W-:Y:S04]  /*1b710*/  STL.128 [R1+0x1dc0], R68 ;  /* 0x001dc04401007387 */ /* 0x0001e80000100c00 */
[----:B------:R-:W2:Y:S04]  /*1b720*/  LDL.LU.128 R72, [R1+0x1dd0] ;  /* 0x001dd00001487983 */ /* 0x000ea80000300c00 */
[----:B0-----:R-:W2:Y:S04]  /*1b730*/  LDL.LU.128 R68, [R1+0x1dc0] ;  /* 0x001dc00001447983 */ /* 0x001ea80000300c00 */
[----:B------:R0:W-:Y:S04]  /*1b740*/  STL.128 [R1+0x1db0], R64 ;  /* 0x001db04001007387 */ /* 0x0001e80000100c00 */
[----:B0-----:R-:W2:Y:S04]  /*1b750*/  LDL.LU.128 R64, [R1+0x1db0] ;  /* 0x001db00001407983 */ /* 0x001ea80000300c00 */
[----:B------:R0:W-:Y:S04]  /*1b760*/  STL.128 [R1+0x1da0], R60 ;  /* 0x001da03c01007387 */ /* 0x0001e80000100c00 */
[----:B------:R1:W-:Y:S04]  /*1b770*/  STL.128 [R1+0x1d90], R56 ;  /* 0x001d903801007387 */ /* 0x0003e80000100c00 */
[----:B0-----:R-:W2:Y:S04]  /*1b780*/  LDL.LU.128 R60, [R1+0x1da0] ;  /* 0x001da000013c7983 */ /* 0x001ea80000300c00 */
[----:B------:R0:W-:Y:S04]  /*1b790*/  STL.128 [R1+0x1d80], R52 ;  /* 0x001d803401007387 */ /* 0x0001e80000100c00 */
[----:B-1----:R-:W2:Y:S04]  /*1b7a0*/  LDL.LU.128 R56, [R1+0x1d90] ;  /* 0x001d900001387983 */ /* 0x002ea80000300c00 */
[----:B0-----:R-:W2:Y:S04]  /*1b7b0*/  LDL.LU.128 R52, [R1+0x1d80] ;  /* 0x001d800001347983 */ /* 0x001ea80000300c00 */
[----:B------:R0:W-:Y:S04]  /*1b7c0*/  STL.128 [R1+0x1d70], R48 ;  /* 0x001d703001007387 */ /* 0x0001e80000100c00 */
[----:B------:R1:W-:Y:S04]  /*1b7d0*/  STL.128 [R1+0x1d20], R28 ;  /* 0x001d201c01007387 */ /* 0x0003e80000100c00 */
[----:B0-----:R-:W2:Y:S04]  /*1b7e0*/  LDL.LU.128 R48, [R1+0x1d70] ;  /* 0x001d700001307983 */ /* 0x001ea80000300c00 */
[----:B-1----:R-:W2:Y:S04]  /*1b7f0*/  LDL.LU.128 R28, [R1+0x1d20] ;  /* 0x001d2000011c7983 */ /* 0x002ea80000300c00 */
[----:B------:R0:W-:Y:S04]  /*1b800*/  STL.128 [R1+0x1d60], R44 ;  /* 0x001d602c01007387 */ /* 0x0001e80000100c00 */
[----:B------:R1:W-:Y:S04]  /*1b810*/  STL.128 [R1+0x1d50], R40 ;  /* 0x001d502801007387 */ /* 0x0003e80000100c00 */
[----:B---3--:R3:W-:Y:S04]  /*1b820*/  STL.128 [R1+0x1d40], R36 ;  /* 0x001d402401007387 */ /* 0x0087e80000100c00 */
        /* <DEDUP_REMOVED lines=8> */
[----:B------:R1:W-:Y:S04]  /*1b8b0*/  STL.128 [R1+0x1cc0], R4 ;  /* 0x001cc00401007387 */ /* 0x0003e80000100c00 */
[----:B0-----:R-:W3:Y:S04]  /*1b8c0*/  LDL.LU.128 R24, [R1+0x1d10] ;  /* 0x001d100001187983 */ /* 0x001ee80000300c00 */
[----:B-1----:R-:W3:Y:S04]  /*1b8d0*/  LDL.LU.128 R16, [R1+0x1cf0] ;  /* 0x001cf00001107983 */ /* 0x002ee80000300c00 */
[----:B------:R-:W3:Y:S04]  /*1b8e0*/  LDL.LU.128 R12, [R1+0x1ce0] ;  /* 0x001ce000010c7983 */ /* 0x000ee80000300c00 */
[----:B------:R-:W3:Y:S01]  /*1b8f0*/  LDL.LU.128 R4, [R1+0x1cc0] ;  /* 0x001cc00001047983 */ /* 0x000ee20000300c00 */
[----:B------:R-:W-:-:S03]  /*1b900*/  IMAD.MOV.U32 R114, RZ, RZ, R119 ;  /* 0x000000ffff727224 */ /* 0x000fc600078e0077 */
[----:B------:R0:W-:Y:S04]  /*1b910*/  STL.128 [R1+0x280], R120 ;  /* 0x0002807801007387 */ /* 0x0001e80000100c00 */
[----:B------:R1:W-:Y:S04]  /*1b920*/  STL.128 [R1+0x1d00], R20 ;  /* 0x001d001401007387 */ /* 0x0003e80000100c00 */
[----:B----4-:R4:W-:Y:S04]  /*1b930*/  STL.128 [R1+0x1cd0], R8 ;  /* 0x001cd00801007387 */ /* 0x0109e80000100c00 */
[----:B------:R4:W-:Y:S04]  /*1b940*/  STL.128 [R1+0x3a0], R116 ;  /* 0x0003a07401007387 */ /* 0x0009e80000100c00 */
[----:B0-----:R-:W3:Y:S04]  /*1b950*/  LDL.128 R120, [R1+0x5c0] ;  /* 0x0005c00001787983 */ /* 0x001ee80000100c00 */
[----:B-1----:R-:W3:Y:S04]  /*1b960*/  LDL.LU.128 R20, [R1+0x1d00] ;  /* 0x001d000001147983 */ /* 0x002ee80000300c00 */
[----:B----4-:R-:W4:Y:S04]  /*1b970*/  LDL.LU.128 R8, [R1+0x1cd0] ;  /* 0x001cd00001087983 */ /* 0x010f280000300c00 */
[----:B------:R0:W-:Y:S04]  /*1b980*/  STL [R1+0x1cb8], R114 ;  /* 0x001cb87201007387 */ /* 0x0001e80000100800 */
[----:B------:R-:W4:Y:S04]  /*1b990*/  LDL.LU R117, [R1+0x5c8] ;  /* 0x0005c80001757983 */ /* 0x000f280000300800 */
[----:B------:R-:W4:Y:S04]  /*1b9a0*/  LDL.LU R116, [R1+0x5c4] ;  /* 0x0005c40001747983 */ /* 0x000f280000300800 */
[----:B0-----:R-:W4:Y:S04]  /*1b9b0*/  LDL.LU R114, [R1+0x1cb8] ;  /* 0x001cb80001727983 */ /* 0x001f280000300800 */
[----:B--2---:R0:W-:Y:S04]  /*1b9c0*/  STL.128 [R1+0x1c90], R104 ;  /* 0x001c906801007387 */ /* 0x0041e80000100c00 */
[----:B------:R-:W-:Y:S04]  /*1b9d0*/  STL.128 [R1+0x1c80], R100 ;  /* 0x001c806401007387 */ /* 0x000fe80000100c00 */
[----:B------:R-:W-:Y:S04]  /*1b9e0*/  STL.128 [R1+0x1c70], R96 ;  /* 0x001c706001007387 */ /* 0x000fe80000100c00 */
[----:B------:R-:W-:Y:S04]  /*1b9f0*/  STL.128 [R1+0x1c60], R92 ;  /* 0x001c605c01007387 */ /* 0x000fe80000100c00 */
[----:B0-----:R-:W2:Y:S04]  /*1ba00*/  LDL.LU.128 R104, [R1+0x1c90] ;  /* 0x001c900001687983 */ /* 0x001ea80000300c00 */
[----:B------:R0:W-:Y:S04]  /*1ba10*/  STL.64 [R1+0x1cb0], R112 ;  /* 0x001cb07001007387 */ /* 0x0001e80000100a00 */
[----:B------:R1:W-:Y:S04]  /*1ba20*/  STL.128 [R1+0x1ca0], R108 ;  /* 0x001ca06c01007387 */ /* 0x0003e80000100c00 */
[----:B------:R1:W-:Y:S04]  /*1ba30*/  STL.128 [R1+0x1c50], R88 ;  /* 0x001c505801007387 */ /* 0x0003e80000100c00 */
[----:B0-----:R-:W2:Y:S04]  /*1ba40*/  LDL.LU.64 R112, [R1+0x1cb0] ;  /* 0x001cb00001707983 */ /* 0x001ea80000300a00 */
[----:B------:R-:W2:Y:S04]  /*1ba50*/  LDL.LU.128 R100, [R1+0x1c80] ;  /* 0x001c800001647983 */ /* 0x000ea80000300c00 */
[----:B-1----:R-:W2:Y:S04]  /*1ba60*/  LDL.LU.128 R108, [R1+0x1ca0] ;  /* 0x001ca000016c7983 */ /* 0x002ea80000300c00 */
[----:B------:R-:W2:Y:S04]  /*1ba70*/  LDL.LU.128 R96, [R1+0x1c70] ;  /* 0x001c700001607983 */ /* 0x000ea80000300c00 */
[----:B------:R-:W2:Y:S04]  /*1ba80*/  LDL.LU.128 R92, [R1+0x1c60] ;  /* 0x001c6000015c7983 */ /* 0x000ea80000300c00 */
        /* <DEDUP_REMOVED lines=11> */
[----:B------:R1:W-:Y:S04]  /*1bb40*/  STL.128 [R1+0x1bf0], R64 ;  /* 0x001bf04001007387 */ /* 0x0003e80000100c00 */
[----:B0-----:R-:W2:Y:S04]  /*1bb50*/  LDL.LU.128 R68, [R1+0x1c00] ;  /* 0x001c000001447983 */ /* 0x001ea80000300c00 */
[----:B-1----:R-:W2:Y:S04]  /*1bb60*/  LDL.LU.128 R64, [R1+0x1bf0] ;  /* 0x001bf00001407983 */ /* 0x002ea80000300c00 */
        /* <DEDUP_REMOVED lines=25> */
[----:B------:R-:W3:Y:S04]  /*1bd00*/  LDL.LU.128 R4, [R1+0x1b00] ;  /* 0x001b000001047983 */ /* 0x000ee80000300c00 */
[----:B------:R0:W-:Y:S01]  /*1bd10*/  STL.128 [R1+0x290], R124 ;  /* 0x0002907c01007387 */ /* 0x0001e20000100c00 */
[----:B------:R-:W-:-:S03]  /*1bd20*/  IMAD.MOV.U32 R118, RZ, RZ, R123 ;  /* 0x000000ffff767224 */ /* 0x000fc600078e007b */
[----:B------:R1:W-:Y:S04]  /*1bd30*/  STL.64 [R1+0x2230], R220 ;  /* 0x002230dc01007387 */ /* 0x0003e80000100a00 */
[----:B------:R1:W-:Y:S04]  /*1bd40*/  STL.128 [R1+0x2220], R216 ;  /* 0x002220d801007387 */ /* 0x0003e80000100c00 */
[----:B------:R1:W-:Y:S04]  /*1bd50*/  STL.128 [R1+0x2210], R212 ;  /* 0x002210d401007387 */ /* 0x0003e80000100c00 */
[----:B0-----:R-:W3:Y:S04]  /*1bd60*/  LDL.128 R124, [R1+0x5d0] ;  /* 0x0005d000017c7983 */ /* 0x001ee80000100c00 */
        /* <DEDUP_REMOVED lines=15> */
[----:B----4-:R4:W-:Y:S04]  /*1be60*/  STL.128 [R1+0x1b10], R8 ;  /* 0x001b100801007387 */ /* 0x0109e80000100c00 */
[----:B-1----:R-:W3:Y:S04]  /*1be70*/  LDL.LU.64 R220, [R1+0x2230] ;  /* 0x0022300001dc7983 */ /* 0x002ee80000300a00 */
[----:B------:R-:W3:Y:S04]  /*1be80*/  LDL.LU.128 R216, [R1+0x2220] ;  /* 0x0022200001d87983 */ /* 0x000ee80000300c00 */
[----:B------:R-:W3:Y:S04]  /*1be90*/  LDL.LU.128 R212, [R1+0x2210] ;  /* 0x0022100001d47983 */ /* 0x000ee80000300c00 */
[----:B0-----:R-:W3:Y:S04]  /*1bea0*/  LDL.LU.128 R208, [R1+0x2200] ;  /* 0x0022000001d07983 */ /* 0x001ee80000300c00 */
[----:B------:R-:W3:Y:S04]  /*1beb0*/  LDL.LU.128 R204, [R1+0x21f0] ;  /* 0x0021f00001cc7983 */ /* 0x000ee80000300c00 */
[----:B------:R-:W3:Y:S04]  /*1bec0*/  LDL.LU.128 R200, [R1+0x21e0] ;  /* 0x0021e00001c87983 */ /* 0x000ee80000300c00 */
[----:B------:R-:W3:Y:S04]  /*1bed0*/  LDL.LU.128 R196, [R1+0x21d0] ;  /* 0x0021d00001c47983 */ /* 0x000ee80000300c00 */
[----:B------:R-:W3:Y:S04]  /*1bee0*/  LDL.LU.128 R192, [R1+0x21c0] ;  /* 0x0021c00001c07983 */ /* 0x000ee80000300c00 */
[----:B------:R-:W3:Y:S04]  /*1bef0*/  LDL.LU.128 R188, [R1+0x21b0] ;  /* 0x0021b00001bc7983 */ /* 0x000ee80000300c00 */
[----:B------:R-:W3:Y:S04]  /*1bf00*/  LDL.LU.128 R180, [R1+0x2190] ;  /* 0x0021900001b47983 */ /* 0x000ee80000300c00 */
[----:B------:R-:W3:Y:S04]  /*1bf10*/  LDL.LU.128 R176, [R1+0x2180] ;  /* 0x0021800001b07983 */ /* 0x000ee80000300c00 */
[----:B------:R-:W3:Y:S04]  /*1bf20*/  LDL.LU.64 R172, [R1+0x2170] ;  /* 0x0021700001ac7983 */ /* 0x000ee80000300a00 */
[----:B------:R-:W3:Y:S04]  /*1bf30*/  LDL.LU.64 R170, [R1+0x2168] ;  /* 0x0021680001aa7983 */ /* 0x000ee80000300a00 */
[----:B------:R-:W3:Y:S04]  /*1bf40*/  LDL.LU.64 R164, [R1+0x2160] ;  /* 0x0021600001a47983 */ /* 0x000ee80000300a00 */
[----:B------:R-:W3:Y:S04]  /*1bf50*/  LDL.LU.128 R160, [R1+0x2150] ;  /* 0x0021500001a07983 */ /* 0x000ee80000300c00 */
[----:B------:R-:W3:Y:S04]  /*1bf60*/  LDL.LU.128 R156, [R1+0x2140] ;  /* 0x00214000019c7983 */ /* 0x000ee80000300c00 */
[----:B------:R-:W3:Y:S04]  /*1bf70*/  LDL.LU.128 R152, [R1+0x2130] ;  /* 0x0021300001987983 */ /* 0x000ee80000300c00 */
[----:B------:R-:W-:Y:S04]  /*1bf80*/  STL.128 [R1+0x3b0], R120 ;  /* 0x0003b07801007387 */ /* 0x000fe80000100c00 */
[----:B------:R-:W3:Y:S04]  /*1bf90*/  LDL.LU.128 R20, [R1+0x1b40] ;  /* 0x001b400001147983 */ /* 0x000ee80000300c00 */
        /* <DEDUP_REMOVED lines=32> */
[----:B------:R1:W-:Y:S04]  /*1c1a0*/  STL.128 [R1+0x1a10], R60 ;  /* 0x001a103c01007387 */ /* 0x0003e80000100c00 */
[----:B0-----:R-:W2:Y:S04]  /*1c1b0*/  LDL.LU.128 R68, [R1+0x1a30] ;  /* 0x001a300001447983 */ /* 0x001ea80000300c00 */
[----:B------:R0:W-:Y:S04]  /*1c1c0*/  STL.128 [R1+0x1a00], R56 ;  /* 0x001a003801007387 */ /* 0x0001e80000100c00 */
[----:B-1----:R-:W2:Y:S04]  /*1c1d0*/  LDL.LU.128 R64, [R1+0x1a20] ;  /* 0x001a200001407983 */ /* 0x002ea80000300c00 */
[----:B------:R1:W-:Y:S04]  /*1c1e0*/  STL.128 [R1+0x19f0], R52 ;  /* 0x0019f03401007387 */ /* 0x0003e80000100c00 */
[----:B------:R-:W2:Y:S04]  /*1c1f0*/  LDL.LU.128 R60, [R1+0x1a10] ;  /* 0x001a1000013c7983 */ /* 0x000ea80000300c00 */
[----:B0-----:R-:W2:Y:S04]  /*1c200*/  LDL.LU.128 R56, [R1+0x1a00] ;  /* 0x001a000001387983 */ /* 0x001ea80000300c00 */
[----:B------:R0:W-:Y:S04]  /*1c210*/  STL.128 [R1+0x19e0], R48 ;  /* 0x0019e03001007387 */ /* 0x0001e80000100c00 */
[----:B-1----:R-:W2:Y:S04]  /*1c220*/  LDL.LU.128 R52, [R1+0x19f0] ;  /* 0x0019f00001347983 */ /* 0x002ea80000300c00 */
[----:B------:R1:W-:Y:S04]  /*1c230*/  STL.128 [R1+0x19d0], R44 ;  /* 0x0019d02c01007387 */ /* 0x0003e80000100c00 */
[----:B------:R1:W-:Y:S04]  /*1c240*/  STL.128 [R1+0x19c0], R40 ;  /* 0x0019c02801007387 */ /* 0x0003e80000100c00 */
[----:B0-----:R-:W2:Y:S04]  /*1c250*/  LDL.LU.128 R48, [R1+0x19e0] ;  /* 0x0019e00001307983 */ /* 0x001ea80000300c00 */
[----:B---3--:R0:W-:Y:S04]  /*1c260*/  STL.128 [R1+0x19b0], R36 ;  /* 0x0019b02401007387 */ /* 0x0081e80000100c00 */
        /* <DEDUP_REMOVED lines=11> */
[----:B-1----:R-:W3:Y:S04]  /*1c320*/  LDL.LU.128 R24, [R1+0x1980] ;  /* 0x0019800001187983 */ /* 0x002ee80000300c00 */
[----:B------:R-:W3:Y:S04]  /*1c330*/  LDL.LU.128 R16, [R1+0x1960] ;  /* 0x0019600001107983 */ /* 0x000ee80000300c00 */
[----:B0-----:R-:W3:Y:S04]  /*1c340*/  LDL.LU.128 R12, [R1+0x1950] ;  /* 0x00195000010c7983 */ /* 0x001ee80000300c00 */
[----:B------:R-:W3:Y:S01]  /*1c350*/  LDL.LU.128 R4, [R1+0x1930] ;  /* 0x0019300001047983 */ /* 0x000ee20000300c00 */
[----:B------:R-:W-:-:S03]  /*1c360*/  IMAD.MOV.U32 R122, RZ, RZ, R127 ;  /* 0x000000ffff7a7224 */ /* 0x000fc600078e007f */
        /* <DEDUP_REMOVED lines=11> */
[----:B------:R-:W-:Y:S04]  /*1c420*/  STL.64 [R1+0x2060], R172 ;  /* 0x002060ac01007387 */ /* 0x000fe80000100a00 */
[----:B------:R-:W-:Y:S04]  /*1c430*/  STL.64 [R1+0x2058], R170 ;  /* 0x002058aa01007387 */ /* 0x000fe80000100a00 */
[----:B------:R-:W-:Y:S04]  /*1c440*/  STL.64 [R1+0x2050], R164 ;  /* 0x002050a401007387 */ /* 0x000fe80000100a00 */
[----:B------:R-:W-:Y:S04]  /*1c450*/  STL.128 [R1+0x2040], R160 ;  /* 0x002040a001007387 */ /* 0x000fe80000100c00 */
[----:B------:R-:W-:Y:S04]  /*1c460*/  STL.128 [R1+0x2030], R156 ;  /* 0x0020309c01007387 */ /* 0x000fe80000100c00 */
[----:B------:R-:W-:Y:S04]  /*1c470*/  STL.128 [R1+0x2020], R152 ;  /* 0x0020209801007387 */ /* 0x000fe80000100c00 */
[----:B------:R1:W-:Y:S04]  /*1c480*/  STL.128 [R1+0x380], R184 ;  /* 0x000380b801007387 */ /* 0x0003e80000100c00 */
[----:B------:R1:W-:Y:S04]  /*1c490*/  STL.128 [R1+0x1970], R20 ;  /* 0x0019701401007387 */ /* 0x0003e80000100c00 */
[----:B----4-:R4:W-:Y:S04]  /*1c4a0*/  STL.128 [R1+0x1940], R8 ;  /* 0x0019400801007387 */ /* 0x0109e80000100c00 */
[----:B0-----:R-:W3:Y:S04]  /*1c4b0*/  LDL.LU.64 R220, [R1+0x2120] ;  /* 0x0021200001dc7983 */ /* 0x001ee80000300a00 */
        /* <DEDUP_REMOVED lines=17> */
[----:B------:R-:W3:Y:S04]  /*1c5d0*/  LDL.LU.128 R20, [R1+0x1970] ;  /* 0x0019700001147983 */ /* 0x000ee80000300c00 */
[----:B----4-:R-:W4:Y:S04]  /*1c5e0*/  LDL.LU.128 R8, [R1+0x1940] ;  /* 0x0019400001087983 */ /* 0x010f280000300c00 */
[----:B------:R0:W-:Y:S04]  /*1c5f0*/  STL [R1+0x1928], R122 ;  /* 0x0019287a01007387 */ /* 0x0001e80000100800 */
[----:B--2---:R-:W-:Y:S04]  /*1c600*/  STL.64 [R1+0x1920], R120 ;  /* 0x0019207801007387 */ /* 0x004fe80000100a00 */
        /* <DEDUP_REMOVED lines=9> */
[----:B------:R2:W-:Y:S04]  /*1c6a0*/  STL.128 [R1+0x3c0], R124 ;  /* 0x0003c07c01007387 */ /* 0x0005e80000100c00 */
[----:B0-----:R-:W4:Y:S04]  /*1c6b0*/  LDL.LU R122, [R1+0x1928] ;  /* 0x00192800017a7983 */ /* 0x001f280000300800 */
[----:B-1----:R-:W4:Y:S04]  /*1c6c0*/  LDL.128 R128, [R1+0x5e0] ;  /* 0x0005e00001807983 */ /* 0x002f280000100c00 */
[----:B------:R-:W4:Y:S04]  /*1c6d0*/  LDL.LU.64 R120, [R1+0x1920] ;  /* 0x0019200001787983 */ /* 0x000f280000300a00 */
[----:B--2---:R-:W2:Y:S04]  /*1c6e0*/  LDL.LU R125, [R1+0x5e8] ;  /* 0x0005e800017d7983 */ /* 0x004ea80000300800 */
[----:B------:R-:W2:Y:S04]  /*1c6f0*/  LDL.LU R124, [R1+0x5e4] ;  /* 0x0005e400017c7983 */ /* 0x000ea80000300800 */
[----:B------:R-:W2:Y:S04]  /*1c700*/  LDL.LU.128 R116, [R1+0x1910] ;  /* 0x0019100001747983 */ /* 0x000ea80000300c00 */
[----:B------:R-:W2:Y:S04]  /*1c710*/  LDL.LU R123, [R1+0x5e0] ;  /* 0x0005e000017b7983 */ /* 0x000ea80000300800 */
[----:B------:R-:W2:Y:S04]  /*1c720*/  LDL.LU.128 R112, [R1+0x1900] ;  /* 0x0019000001707983 */ /* 0x000ea80000300c00 */
[----:B------:R-:W2:Y:S04]  /*1c730*/  LDL.LU.128 R108, [R1+0x18f0] ;  /* 0x0018f000016c7983 */ /* 0x000ea80000300c00 */
[----:B------:R-:W2:Y:S04]  /*1c740*/  LDL.LU.128 R104, [R1+0x18e0] ;  /* 0x0018e00001687983 */ /* 0x000ea80000300c00 */
[----:B------:R-:W2:Y:S04]  /*1c750*/  LDL.LU.128 R100, [R1+0x18d0] ;  /* 0x0018d00001647983 */ /* 0x000ea80000300c00 */
[----:B------:R-:W2:Y:S04]  /*1c760*/  LDL.LU.128 R96, [R1+0x18c0] ;  /* 0x0018c00001607983 */ /* 0x000ea80000300c00 */
        /* <DEDUP_REMOVED lines=8> */
[----:B------:R-:W2:Y:S04]  /*1c7f0*/  LDL.LU.128 R76, [R1+0x1870] ;  /* 0x00187000014c7983 */ /* 0x000ea80000300c00 */
[----:B------:R1:W-:Y:S04]  /*1c800*/  STL.128 [R1+0x1850], R68 ;  /* 0x0018504401007387 */ /* 0x0003e80000100c00 */
[----:B0-----:R-:W2:Y:S04]  /*1c810*/  LDL.LU.128 R72, [R1+0x1860] ;  /* 0x0018600001487983 */ /* 0x001ea80000300c00 */
[----:B------:R0:W-:Y:S04]  /*1c820*/  STL.128 [R1+0x1840], R64 ;  /* 0x0018404001007387 */ /* 0x0001e80000100c00 */
[----:B------:R0:W-:Y:S04]  /*1c830*/  STL.128 [R1+0x1830], R60 ;  /* 0x0018303c01007387 */ /* 0x0001e80000100c00 */
[----:B-1----:R-:W2:Y:S04]  /*1c840*/  LDL.LU.128 R68, [R1+0x1850] ;  /* 0x0018500001447983 */ /* 0x002ea80000300c00 */
[----:B------:R1:W-:Y:S04]  /*1c850*/  STL.128 [R1+0x1820], R56 ;  /* 0x0018203801007387 */ /* 0x0003e80000100c00 */
[----:B0-----:R-:W2:Y:S04]  /*1c860*/  LDL.LU.128 R64, [R1+0x1840] ;  /* 0x0018400001407983 */ /* 0x001ea80000300c00 */
[----:B------:R0:W-:Y:S04]  /*1c870*/  STL.128 [R1+0x1810], R52 ;  /* 0x0018103401007387 */ /* 0x0001e80000100c00 */
[----:B------:R-:W2:Y:S04]  /*1c880*/  LDL.LU.128 R60, [R1+0x1830] ;  /* 0x00183000013c7983 */ /* 0x000ea80000300c00 */
[----:B-1----:R-:W2:Y:S04]  /*1c890*/  LDL.LU.128 R56, [R1+0x1820] ;  /* 0x0018200001387983 */ /* 0x002ea80000300c00 */
[----:B------:R1:W-:Y:S04]  /*1c8a0*/  STL.128 [R1+0x1800], R48 ;  /* 0x0018003001007387 */ /* 0x0003e80000100c00 */
[----:B0-----:R-:W2:Y:S04]  /*1c8b0*/  LDL.LU.128 R52, [R1+0x1810] ;  /* 0x0018100001347983 */ /* 0x001ea80000300c00 */
[----:B---3--:R0:W-:Y:S04]  /*1c8c0*/  STL.128 [R1+0x17f0], R44 ;  /* 0x0017f02c01007387 */ /* 0x0081e80000100c00 */
[----:B------:R3:W-:Y:S04]  /*1c8d0*/  STL.128 [R1+0x17e0], R40 ;  /* 0x0017e02801007387 */ /* 0x0007e80000100c00 */
[----:B-1----:R-:W2:Y:S04]  /*1c8e0*/  LDL.LU.128 R48, [R1+0x1800] ;  /* 0x0018000001307983 */ /* 0x002ea80000300c00 */
[----:B------:R1:W-:Y:S04]  /*1c8f0*/  STL.128 [R1+0x17d0], R36 ;  /* 0x0017d02401007387 */ /* 0x0003e80000100c00 */
[----:B0-----:R-:W2:Y:S04]  /*1c900*/  LDL.LU.128 R44, [R1+0x17f0] ;  /* 0x0017f000012c7983 */ /* 0x001ea80000300c00 */
[----:B------:R0:W-:Y:S04]  /*1c910*/  STL.128 [R1+0x17c0], R32 ;  /* 0x0017c02001007387 */ /* 0x0001e80000100c00 */
[----:B---3--:R-:W3:Y:S04]  /*1c920*/  LDL.LU.128 R40, [R1+0x17e0] ;  /* 0x0017e00001287983 */ /* 0x008ee80000300c00 */
[----:B-1----:R-:W3:Y:S04]  /*1c930*/  LDL.LU.128 R36, [R1+0x17d0] ;  /* 0x0017d00001247983 */ /* 0x002ee80000300c00 */
[----:B------:R1:W-:Y:S04]  /*1c940*/  STL.128 [R1+0x17b0], R28 ;  /* 0x0017b01c01007387 */ /* 0x0003e80000100c00 */
[----:B0-----:R-:W3:Y:S04]  /*1c950*/  LDL.LU.128 R32, [R1+0x17c0] ;  /* 0x0017c00001207983 */ /* 0x001ee80000300c00 */
[----:B------:R0:W-:Y:S04]  /*1c960*/  STL.128 [R1+0x17a0], R24 ;  /* 0x0017a01801007387 */ /* 0x0001e80000100c00 */
[----:B------:R0:W-:Y:S04]  /*1c970*/  STL.128 [R1+0x1780], R16 ;  /* 0x0017801001007387 */ /* 0x0001e80000100c00 */
[----:B-1----:R-:W3:Y:S04]  /*1c980*/  LDL.LU.128 R28, [R1+0x17b0] ;  /* 0x0017b000011c7983 */ /* 0x002ee80000300c00 */
[----:B------:R1:W-:Y:S04]  /*1c990*/  STL.128 [R1+0x1770], R12 ;  /* 0x0017700c01007387 */ /* 0x0003e80000100c00 */
[----:B------:R1:W-:Y:S04]  /*1c9a0*/  STL.128 [R1+0x1750], R4 ;  /* 0x0017500401007387 */ /* 0x0003e80000100c00 */
[----:B0-----:R-:W3:Y:S04]  /*1c9b0*/  LDL.LU.128 R24, [R1+0x17a0] ;  /* 0x0017a00001187983 */ /* 0x001ee80000300c00 */
[----:B------:R-:W3:Y:S04]  /*1c9c0*/  LDL.LU.128 R16, [R1+0x1780] ;  /* 0x0017800001107983 */ /* 0x000ee80000300c00 */
[----:B-1----:R-:W3:Y:S04]  /*1c9d0*/  LDL.LU.128 R12, [R1+0x1770] ;  /* 0x00177000010c7983 */ /* 0x002ee80000300c00 */
[----:B------:R-:W3:Y:S04]  /*1c9e0*/  LDL.LU.128 R4, [R1+0x1750] ;  /* 0x0017500001047983 */ /* 0x000ee80000300c00 */
[----:B------:R0:W-:Y:S04]  /*1c9f0*/  STL.128 [R1+0x2b0], R132 ;  /* 0x0002b08401007387 */ /* 0x0001e80000100c00 */
[----:B0-----:R-:W3:Y:S04]  /*1ca00*/  LDL.128 R132, [R1+0x5f0] ;  /* 0x0005f00001847983 */ /* 0x001ee80000100c00 */
[----:B------:R-:W3:Y:S01]  /*1ca10*/  LDL.LU R127, [R1+0x5f0] ;  /* 0x0005f000017f7983 */ /* 0x000ee20000300800 */
[----:B----4-:R-:W-:-:S03]  /*1ca20*/  IMAD.MOV.U32 R126, RZ, RZ, R131 ;  /* 0x000000ffff7e7224 */ /* 0x010fc600078e0083 */
[----:B------:R0:W-:Y:S04]  /*1ca30*/  STL.128 [R1+0x3d0], R128 ;  /* 0x0003d08001007387 */ /* 0x0001e80000100c00 */
[----:B------:R1:W-:Y:S04]  /*1ca40*/  STL [R1+0x1748], R126 ;  /* 0x0017487e01007387 */ /* 0x0003e80000100800 */
[----:B--2---:R2:W-:Y:S04]  /*1ca50*/  STL.64 [R1+0x1740], R124 ;  /* 0x0017407c01007387 */ /* 0x0045e80000100a00 */
[----:B------:R-:W-:Y:S04]  /*1ca60*/  STL.128 [R1+0x1720], R116 ;  /* 0x0017207401007387 */ /* 0x000fe80000100c00 */
[----:B0-----:R-:W4:Y:S04]  /*1ca70*/  LDL.LU R129, [R1+0x5f8] ;  /* 0x0005f80001817983 */ /* 0x001f280000300800 */
[----:B------:R0:W-:Y:S04]  /*1ca80*/  STL.128 [R1+0x1730], R120 ;  /* 0x0017307801007387 */ /* 0x0001e80000100c00 */
[----:B-1----:R-:W4:Y:S04]  /*1ca90*/  LDL.LU R126, [R1+0x1748] ;  /* 0x00174800017e7983 */ /* 0x002f280000300800 */
[----:B--2---:R-:W2:Y:S04]  /*1caa0*/  LDL.LU.64 R124, [R1+0x1740] ;  /* 0x00174000017c7983 */ /* 0x004ea80000300a00 */
[----:B------:R-:W2:Y:S04]  /*1cab0*/  LDL.LU R128, [R1+0x5f4] ;  /* 0x0005f40001807983 */ /* 0x000ea80000300800 */
[----:B------:R1:W-:Y:S04]  /*1cac0*/  STL.128 [R1+0x1710], R112 ;  /* 0x0017107001007387 */ /* 0x0003e80000100c00 */
[----:B0-----:R-:W2:Y:S04]  /*1cad0*/  LDL.LU.128 R120, [R1+0x1730] ;  /* 0x0017300001787983 */ /* 0x001ea80000300c00 */
[----:B------:R-:W2:Y:S04]  /*1cae0*/  LDL.LU.128 R116, [R1+0x1720] ;  /* 0x0017200001747983 */ /* 0x000ea80000300c00 */
[----:B------:R0:W-:Y:S04]  /*1caf0*/  STL.128 [R1+0x1700], R108 ;  /* 0x0017006c01007387 */ /* 0x0001e80000100c00 */
[----:B-1----:R-:W2:Y:S04]  /*1cb00*/  LDL.LU.128 R112, [R1+0x1710] ;  /* 0x0017100001707983 */ /* 0x002ea80000300c00 */
        /* <DEDUP_REMOVED lines=31> */
[----:B---3--:R3:W-:Y:S04]  /*1cd00*/  STL.128 [R1+0x15f0], R40 ;  /* 0x0015f02801007387 */ /* 0x0087e80000100c00 */
[----:B0-----:R-:W2:Y:S04]  /*1cd10*/  LDL.LU.128 R48, [R1+0x1610] ;  /* 0x0016100001307983 */ /* 0x001ea80000300c00 */
[----:B------:R0:W-:Y:S04]  /*1cd20*/  STL.128 [R1+0x15e0], R36 ;  /* 0x0015e02401007387 */ /* 0x0001e80000100c00 */
[----:B-1----:R-:W2:Y:S04]  /*1cd30*/  LDL.LU.128 R44, [R1+0x1600] ;  /* 0x00160000012c7983 */ /* 0x002ea80000300c00 */
[----:B------:R1:W-:Y:S04]  /*1cd40*/  STL.128 [R1+0x15d0], R32 ;  /* 0x0015d02001007387 */ /* 0x0003e80000100c00 */
[----:B---3--:R-:W3:Y:S04]  /*1cd50*/  LDL.LU.128 R40, [R1+0x15f0] ;  /* 0x0015f00001287983 */ /* 0x008ee80000300c00 */
        /* <DEDUP_REMOVED lines=13> */
[----:B------:R0:W-:Y:S02]  /*1ce30*/  STL.128 [R1+0x3e0], R132 ;  /* 0x0003e08401007387 */ /* 0x0001e40000100c00 */
[----:B0-----:R-:W-:Y:S02]  /*1ce40*/  IMAD.MOV.U32 R135, RZ, RZ, R130 ;  /* 0x000000ffff877224 */ /* 0x001fe400078e0082 */
[----:B------:R-:W-:Y:S01]  /*1ce50*/  IMAD.MOV.U32 R132, RZ, RZ, R127 ;  /* 0x000000ffff847224 */ /* 0x000fe200078e007f */
[----:B------:R0:W-:Y:S04]  /*1ce60*/  STL.128 [R1+0x2c0], R136 ;  /* 0x0002c08801007387 */ /* 0x0001e80000100c00 */
[----:B------:R1:W-:Y:S04]  /*1ce70*/  STL.128 [R1+0x2d0], R140 ;  /* 0x0002d08c01007387 */ /* 0x0003e80000100c00 */
[----:B------:R1:W-:Y:S04]  /*1ce80*/  STL.128 [R1+0x2e0], R144 ;  /* 0x0002e09001007387 */ /* 0x0003e80000100c00 */
[----:B------:R1:W-:Y:S01]  /*1ce90*/  STL.128 [R1+0x2f0], R148 ;  /* 0x0002f09401007387 */ /* 0x0003e20000100c00 */
[----:B0-----:R-:W-:-:S02]  /*1cea0*/  IMAD.MOV.U32 R136, RZ, RZ, R165 ;  /* 0x000000ffff887224 */ /* 0x001fc400078e00a5 */
[----:B------:R-:W-:Y:S02]  /*1ceb0*/  IMAD.MOV.U32 R137, RZ, RZ, R164 ;  /* 0x000000ffff897224 */ /* 0x000fe400078e00a4 */
[----:B------:R-:W-:Y:S02]  /*1cec0*/  IMAD.MOV.U32 R138, RZ, RZ, R163 ;  /* 0x000000ffff8a7224 */ /* 0x000fe400078e00a3 */
[----:B------:R-:W-:Y:S02]  /*1ced0*/  IMAD.MOV.U32 R139, RZ, RZ, R162 ;  /* 0x000000ffff8b7224 */ /* 0x000fe400078e00a2 */
[----:B----4-:R-:W-:Y:S02]  /*1cee0*/  IMAD.MOV.U32 R134, RZ, RZ, R129 ;  /* 0x000000ffff867224 */ /* 0x010fe400078e0081 */
[----:B------:R-:W-:Y:S02]  /*1cef0*/  IMAD.MOV.U32 R131, RZ, RZ, R126 ;  /* 0x000000ffff837224 */ /* 0x000fe400078e007e */
[----:B--2---:R-:W-:-:S02]  /*1cf00*/  IMAD.MOV.U32 R130, RZ, RZ, R125 ;  /* 0x000000ffff827224 */ /* 0x004fc400078e007d */
        /* <DEDUP_REMOVED lines=82> */
[----:B---3--:R-:W-:Y:S02]  /*1d430*/  IMAD.MOV.U32 R48, RZ, RZ, R43 ;  /* 0x000000ffff307224 */ /* 0x008fe400078e002b */
        /* <DEDUP_REMOVED lines=15> */
[----:B-1----:R-:W-:Y:S02]  /*1d530*/  IMAD.MOV.U32 R140, RZ, RZ, R161 ;  /* 0x000000ffff8c7224 */ /* 0x002fe400078e00a1 */
        /* <DEDUP_REMOVED lines=19> */
[----:B------:R-:W-:-:S06]  /*1d670*/  IMAD.MOV.U32 R27, RZ, RZ, R2 ;  /* 0x000000ffff1b7224 */ /* 0x000fcc00078e0002 */
[----:B------:R-:W-:-:S06]  /*1d680*/  WARPGROUP.ARRIVE ;  /* 0x00000000000079c5 */ /* 0x000fcc0000000000 */
[----:B------:R-:W-:Y:S01]  /*1d690*/  HGMMA.64x256x16.F32.BF16 R24, R152, gdesc[UR4].tnspB, R24, gsb0 ;  /* 0x43e0000498187df0 */ /* 0x000fe20008001818 */
[----:B------:R0:W-:Y:S04]  /*1d6a0*/  STL.128 [R1+0x1790], R20 ;  /* 0x0017901401007387 */ /* 0x0001e80000100c00 */
[----:B------:R1:W-:Y:S04]  /*1d6b0*/  STL.128 [R1+0x1760], R8 ;  /* 0x0017600801007387 */ /* 0x0003e80000100c00 */
[----:B0-----:R-:W2:Y:S04]  /*1d6c0*/  LDL.LU.128 R20, [R1+0x1790] ;  /* 0x0017900001147983 */ /* 0x001ea80000300c00 */
[----:B-1----:R-:W3:Y:S01]  /*1d6d0*/  LDL.LU.128 R8, [R1+0x1760] ;  /* 0x0017600001087983 */ /* 0x002ee20000300c00 */
[----:B------:R-:W-:-:S03]  /*1d6e0*/  WARPGROUP.DEPBAR.LE gsb0, 0x0 ;  /* 0x00008000000079c5 */ /* 0x000fc60000010000 */
[----:B------:R0:W-:Y:S04]  /*1d6f0*/  STL.128 [R1+0x1550], R148 ;  /* 0x0015509401007387 */ /* 0x0001e80000100c00 */
[----:B------:R1:W-:Y:S04]  /*1d700*/  STL.128 [R1+0x14e0], R120 ;  /* 0x0014e07801007387 */ /* 0x0003e80000100c00 */
[----:B------:R4:W-:Y:S01]  /*1d710*/  STL.128 [R1+0x1490], R100 ;  /* 0x0014906401007387 */ /* 0x0009e20000100c00 */
[----:B0-----:R-:W-:Y:S02]  /*1d720*/  IMAD.MOV.U32 R148, RZ, RZ, R161 ;  /* 0x000000ffff947224 */ /* 0x001fe400078e00a1 */
[----:B------:R-:W-:-:S02]  /*1d730*/  IMAD.MOV.U32 R149, RZ, RZ, R160 ;  /* 0x000000ffff957224 */ /* 0x000fc400078e00a0 */
[----:B------:R-:W-:Y:S01]  /*1d740*/  IMAD.MOV.U32 R150, RZ, RZ, R159 ;  /* 0x000000ffff967224 */ /* 0x000fe200078e009f */
[----:B-1----:R-:W2:Y:S01]  /*1d750*/  LDL.LU.128 R120, [R1+0x14e0] ;  /* 0x0014e00001787983 */ /* 0x002ea20000300c00 */
[----:B------:R-:W-:-:S03]  /*1d760*/  IMAD.MOV.U32 R151, RZ, RZ, R158 ;  /* 0x000000ffff977224 */ /* 0x000fc600078e009e */
[----:B------:R0:W-:Y:S04]  /*1d770*/  STL.128 [R1+0x1540], R144 ;  /* 0x0015409001007387 */ /* 0x0001e80000100c00 */
[----:B------:R1:W-:Y:S04]  /*1d780*/  STL.128 [R1+0x400], R148 ;  /* 0x0004009401007387 */ /* 0x0003e80000100c00 */
[----:B----4-:R-:W4:Y:S04]  /*1d790*/  LDL.LU.128 R100, [R1+0x1490] ;  /* 0x0014900001647983 */ /* 0x010f280000300c00 */
[----:B------:R1:W-:Y:S04]  /*1d7a0*/  STL.128 [R1+0x1510], R132 ;  /* 0x0015108401007387 */ /* 0x0003e80000100c00 */
[----:B------:R1:W-:Y:S01]  /*1d7b0*/  STL.128 [R1+0x1500], R128 ;  /* 0x0015008001007387 */ /* 0x0003e20000100c00 */
[----:B0-----:R-:W-:-:S02]  /*1d7c0*/  IMAD.MOV.U32 R144, RZ, RZ, R165 ;  /* 0x000000ffff907224 */ /* 0x001fc400078e00a5 */
[----:B------:R-:W-:Y:S01]  /*1d7d0*/  IMAD.MOV.U32 R145, RZ, RZ, R164 ;  /* 0x000000ffff917224 */ /* 0x000fe200078e00a4 */
[----:B-1----:R-:W3:Y:S01]  /*1d7e0*/  LDL.LU.128 R148, [R1+0x1550] ;  /* 0x0015500001947983 */ /* 0x002ee20000300c00 */
[----:B------:R-:W-:Y:S02]  /*1d7f0*/  IMAD.MOV.U32 R146, RZ, RZ, R163 ;  /* 0x000000ffff927224 */ /* 0x000fe400078e00a3 */
[----:B------:R-:W-:Y:S01]  /*1d800*/  IMAD.MOV.U32 R147, RZ, RZ, R162 ;  /* 0x000000ffff937224 */ /* 0x000fe200078e00a2 */
[----:B------:R-:W-:Y:S04]  /*1d810*/  STL.128 [R1+0x1530], R140 ;  /* 0x0015308c01007387 */ /* 0x000fe80000100c00 */
[----:B------:R-:W4:Y:S04]  /*1d820*/  LDL.LU.128 R132, [R1+0x1510] ;  /* 0x0015100001847983 */ /* 0x000f280000300c00 */
[----:B------:R-:W4:Y:S04]  /*1d830*/  LDL.LU.128 R128, [R1+0x1500] ;  /* 0x0015000001807983 */ /* 0x000f280000300c00 */
        /* <DEDUP_REMOVED lines=14> */
[----:B------:R-:W4:Y:S04]  /*1d920*/  LDL.LU.128 R140, [R1+0x1530] ;  /* 0x00153000018c7983 */ /* 0x000f280000300c00 */
[----:B------:R-:W4:Y:S04]  /*1d930*/  LDL.LU.128 R136, [R1+0x1520] ;  /* 0x0015200001887983 */ /* 0x000f280000300c00 */
[----:B------:R0:W-:Y:S04]  /*1d940*/  STL.128 [R1+0x14d0], R116 ;  /* 0x0014d07401007387 */ /* 0x0001e80000100c00 */
[----:B------:R0:W-:Y:S04]  /*1d950*/  STL.128 [R1+0x14c0], R112 ;  /* 0x0014c07001007387 */ /* 0x0001e80000100c00 */
[----:B------:R0:W-:Y:S04]  /*1d960*/  STL.128 [R1+0x14b0], R108 ;  /* 0x0014b06c01007387 */ /* 0x0001e80000100c00 */
[----:B------:R0:W-:Y:S04]  /*1d970*/  STL.128 [R1+0x14a0], R104 ;  /* 0x0014a06801007387 */ /* 0x0001e80000100c00 */
        /* <DEDUP_REMOVED lines=21> */
[----:B------:R-:W4:Y:S04]  /*1dad0*/  LDL.LU.128 R104, [R1+0x14a0] ;  /* 0x0014a00001687983 */ /* 0x000f280000300c00 */
[----:B-1----:R-:W4:Y:S04]  /*1dae0*/  LDL.LU.128 R56, [R1+0x13e0] ;  /* 0x0013e00001387983 */ /* 0x002f280000300c00 */
[----:B------:R-:W4:Y:S04]  /*1daf0*/  LDL.LU.128 R52, [R1+0x13d0] ;  /* 0x0013d00001347983 */ /* 0x000f280000300c00 */
[----:B------:R-:W4:Y:S04]  /*1db00*/  LDL.LU.128 R48, [R1+0x13c0] ;  /* 0x0013c00001307983 */ /* 0x000f280000300c00 */
[----:B------:R-:W4:Y:S04]  /*1db10*/  LDL.LU.128 R44, [R1+0x13b0] ;  /* 0x0013b000012c7983 */ /* 0x000f280000300c00 */
[----:B------:R-:W4:Y:S04]  /*1db20*/  LDL.LU.128 R40, [R1+0x13a0] ;  /* 0x0013a00001287983 */ /* 0x000f280000300c00 */
[----:B------:R-:W4:Y:S04]  /*1db30*/  LDL.LU.128 R36, [R1+0x1390] ;  /* 0x0013900001247983 */ /* 0x000f280000300c00 */
[----:B------:R-:W4:Y:S01]  /*1db40*/  LDL.LU.128 R32, [R1+0x1380] ;  /* 0x0013800001207983 */ /* 0x000f220000300c00 */
        /* <DEDUP_REMOVED lines=9> */
[----:B------:R-:W-:-:S07]  /*1dbe0*/  IMAD.MOV.U32 R5, RZ, RZ, R17 ;  /* 0x000000ffff057224 */ /* 0x000fce00078e0011 */
[----:B------:R-:W0:Y:S08]  /*1dbf0*/  MUFU.EX2 R168, R168 ;  /* 0x000000a800a87308 */ /* 0x000e300000000800 */
[----:B------:R-:W-:Y:S08]  /*1dc00*/  MUFU.EX2 R167, R167 ;  /* 0x000000a700a77308 */ /* 0x000ff00000000800 */
[----:B------:R-:W-:Y:S08]  /*1dc10*/  MUFU.EX2 R166, R166 ;  /* 0x000000a600a67308 */ /* 0x000ff00000000800 */
[----:B------:R-:W-:Y:S08]  /*1dc20*/  MUFU.EX2 R165, R165 ;  /* 0x000000a500a57308 */ /* 0x000ff00000000800 */
[----:B------:R-:W1:Y:S08]  /*1dc30*/  MUFU.EX2 R164, R164 ;  /* 0x000000a400a47308 */ /* 0x000e700000000800 */
[----:B------:R-:W-:Y:S08]  /*1dc40*/  MUFU.EX2 R163, R163 ;  /* 0x000000a300a37308 */ /* 0x000ff00000000800 */
[----:B------:R-:W1:Y:S01]  /*1dc50*/  MUFU.EX2 R162, R162 ;  /* 0x000000a200a27308 */ /* 0x000e620000000800 */
[----:B------:R-:W-:-:S02]  /*1dc60*/  VIADD R4, R16, 0x200 ;  /* 0x0000020010047836 */ /* 0x000fc40000000000 */
[----:B------:R-:W-:Y:S02]  /*1dc70*/  IMAD.MOV.U32 R152, RZ, RZ, R157 ;  /* 0x000000ffff987224 */ /* 0x000fe400078e009d */
[----:B------:R-:W-:Y:S01]  /*1dc80*/  IMAD.MOV.U32 R153, RZ, RZ, R156 ;  /* 0x000000ffff997224 */ /* 0x000fe200078e009c */
[----:B------:R-:W-:Y:S01]  /*1dc90*/  R2UR UR7, R5 ;  /* 0x00000000050772ca */ /* 0x000fe200000e0000 */
[----:B------:R-:W-:Y:S02]  /*1dca0*/  IMAD.MOV.U32 R154, RZ, RZ, R19 ;  /* 0x000000ffff9a7224 */ /* 0x000fe400078e0013 */
[----:B------:R-:W-:Y:S02]  /*1dcb0*/  IMAD.MOV.U32 R155, RZ, RZ, R18 ;  /* 0x000000ffff9b7224 */ /* 0x000fe400078e0012 */
[----:B------:R-:W-:Y:S02]  /*1dcc0*/  IMAD.MOV.U32 R156, RZ, RZ, R15 ;  /* 0x000000ffff9c7224 */ /* 0x000fe400078e000f */
[----:B------:R-:W-:-:S02]  /*1dcd0*/  IMAD.MOV.U32 R157, RZ, RZ, R14 ;  /* 0x000000ffff9d7224 */ /* 0x000fc400078e000e */
[----:B------:R-:W-:Y:S02]  /*1dce0*/  IMAD.MOV.U32 R158, RZ, RZ, R12 ;  /* 0x000000ffff9e7224 */ /* 0x000fe400078e000c */
[----:B------:R-:W-:Y:S01]  /*1dcf0*/  IMAD.MOV.U32 R159, RZ, RZ, R7 ;  /* 0x000000ffff9f7224 */ /* 0x000fe200078e0007 */
[----:B------:R-:W-:Y:S01]  /*1dd00*/  R2UR UR6, R4 ;  /* 0x00000000040672ca */ /* 0x000fe200000e0000 */
[----:B------:R-:W-:Y:S02]  /*1dd10*/  IMAD.MOV.U32 R5, RZ, RZ, R6 ;  /* 0x000000ffff057224 */ /* 0x000fe400078e0006 */
[----:B------:R-:W-:Y:S02]  /*1dd20*/  IMAD.MOV.U32 R6, RZ, RZ, R3 ;  /* 0x000000ffff067224 */ /* 0x000fe400078e0003 */
[----:B------:R-:W-:Y:S02]  /*1dd30*/  IMAD.MOV.U32 R7, RZ, RZ, R2 ;  /* 0x000000ffff077224 */ /* 0x000fe400078e0002 */
[----:B--2---:R-:W-:-:S02]  /*1dd40*/  IMAD.MOV.U32 R226, RZ, RZ, R123 ;  /* 0x000000ffffe27224 */ /* 0x004fc400078e007b */
[----:B------:R-:W-:Y:S01]  /*1dd50*/  IMAD.MOV.U32 R227, RZ, RZ, R122 ;  /* 0x000000ffffe37224 */ /* 0x000fe200078e007a */
[----:B------:R0:W-:Y:S01]  /*1dd60*/  STL.128 [R1+0x410], R152 ;  /* 0x0004109801007387 */ /* 0x0001e20000100c00 */
[----:B---3--:R-:W-:Y:S02]  /*1dd70*/  IMAD.MOV.U32 R2, RZ, RZ, R151 ;  /* 0x000000ffff027224 */ /* 0x008fe400078e0097 */
[----:B------:R-:W-:Y:S01]  /*1dd80*/  IMAD.MOV.U32 R3, RZ, RZ, R150 ;  /* 0x000000ffff037224 */ /* 0x000fe200078e0096 */
[----:B------:R2:W-:Y:S01]  /*1dd90*/  STL.128 [R1+0x420], R156 ;  /* 0x0004209c01007387 */ /* 0x0005e20000100c00 */
[----:B----4-:R-:W-:-:S03]  /*1dda0*/  IMAD.MOV.U32 R4, RZ, RZ, R100 ;  /* 0x000000ffff047224 */ /* 0x010fc600078e0064 */
[----:B------:R3:W-:Y:S01]  /*1ddb0*/  STL.128 [R1+0x1310], R196 ;  /* 0x001310c401007387 */ /* 0x0007e20000100c00 */
[----:B------:R-:W-:Y:S02]  /*1ddc0*/  IMAD.MOV.U32 R160, RZ, RZ, R131 ;  /* 0x000000ffffa07224 */ /* 0x000fe400078e0083 */
[----:B------:R-:W-:Y:S02]  /*1ddd0*/  IMAD.MOV.U32 R161, RZ, RZ, R130 ;  /* 0x000000ffffa17224 */ /* 0x000fe400078e0082 */
[----:B------:R-:W-:Y:S01]  /*1dde0*/  IMAD.MOV.U32 R174, RZ, RZ, R129 ;  /* 0x000000ffffae7224 */ /* 0x000fe200078e0081 */
[----:B0-----:R-:W-:Y:S01]  /*1ddf0*/  F2FP.BF16.F32.PACK_AB R152, R168, R169 ;  /* 0x000000a9a898723e */ /* 0x001fe200000010ff */
[----:B------:R-:W-:Y:S01]  /*1de00*/  IMAD.MOV.U32 R175, RZ, RZ, R128 ;  /* 0x000000ffffaf7224 */ /* 0x000fe200078e0080 */
[----:B-1----:R-:W-:Y:S02]  /*1de10*/  F2FP.BF16.F32.PACK_AB R153, R164, R165 ;  /* 0x000000a5a499723e */ /* 0x002fe400000010ff */
[----:B------:R-:W-:Y:S01]  /*1de20*/  F2FP.BF16.F32.PACK_AB R154, R166, R167 ;  /* 0x000000a7a69a723e */ /* 0x000fe200000010ff */
[----:B--2---:R-:W-:Y:S01]  /*1de30*/  IMAD.MOV.U32 R156, RZ, RZ, R135 ;  /* 0x000000ffff9c7224 */ /* 0x004fe200078e0087 */
[----:B------:R-:W-:Y:S01]  /*1de40*/  F2FP.BF16.F32.PACK_AB R155, R162, R163 ;  /* 0x000000a3a29b723e */ /* 0x000fe200000010ff */
[----:B------:R-:W-:-:S02]  /*1de50*/  IMAD.MOV.U32 R157, RZ, RZ, R134 ;  /* 0x000000ffff9d7224 */ /* 0x000fc400078e0086 */
[----:B------:R-:W-:Y:S02]  /*1de60*/  IMAD.MOV.U32 R158, RZ, RZ, R133 ;  /* 0x000000ffff9e7224 */ /* 0x000fe400078e0085 */
[----:B------:R-:W-:Y:S01]  /*1de70*/  IMAD.MOV.U32 R159, RZ, RZ, R132 ;  /* 0x000000ffff9f7224 */ /* 0x000fe200078e0084 */
[----:B------:R0:W-:Y:S01]  /*1de80*/  STL [R1+0x5cc], R226 ;  /* 0x0005cce201007387 */ /* 0x0001e20000100800 */
[----:B---3--:R-:W-:Y:S02]  /*1de90*/  IMAD.MOV.U32 R198, RZ, RZ, R227 ;  /* 0x000000ffffc67224 */ /* 0x008fe400078e00e3 */
[----:B------:R-:W-:Y:S01]  /*1dea0*/  IMAD.MOV.U32 R199, RZ, RZ, R226 ;  /* 0x000000ffffc77224 */ /* 0x000fe200078e00e2 */
[----:B------:R1:W-:Y:S01]  /*1deb0*/  STL [R1+0x5c8], R227 ;  /* 0x0005c8e301007387 */ /* 0x0003e20000100800 */
[----:B------:R-:W-:-:S03]  /*1dec0*/  IMAD.MOV.U32 R176, RZ, RZ, R4 ;  /* 0x000000ffffb07224 */ /* 0x000fc600078e0004 */
[----:B------:R2:W-:Y:S01]  /*1ded0*/  STL [R1+0x63c], R2 ;  /* 0x00063c0201007387 */ /* 0x0005e20000100800 */
[----:B0-----:R-:W-:-:S03]  /*1dee0*/  IMAD.MOV.U32 R226, RZ, RZ, R3 ;  /* 0x000000ffffe27224 */ /* 0x001fc600078e0003 */
[----:B------:R0:W-:Y:S01]  /*1def0*/  STL [R1+0x638], R3 ;  /* 0x0006380301007387 */ /* 0x0001e20000100800 */
[----:B-1----:R-:W-:-:S03]  /*1df00*/  IMAD.MOV.U32 R227, RZ, RZ, R2 ;  /* 0x000000ffffe37224 */ /* 0x002fc600078e0002 */
[----:B------:R1:W-:Y:S01]  /*1df10*/  STL [R1+0x570], R4 ;  /* 0x0005700401007387 */ /* 0x0003e20000100800 */
[----:B------:R-:W-:Y:S02]  /*1df20*/  IMAD.MOV.U32 R12, RZ, RZ, R149 ;  /* 0x000000ffff0c7224 */ /* 0x000fe400078e0095 */
[----:B--2---:R-:W-:Y:S01]  /*1df30*/  IMAD.MOV.U32 R2, RZ, RZ, R27 ;  /* 0x000000ffff027224 */ /* 0x004fe200078e001b */
[----:B------:R-:W-:Y:S01]  /*1df40*/  STL.64 [R1+0x1370], R220 ;  /* 0x001370dc01007387 */ /* 0x000fe20000100a00 */
[----:B------:R-:W-:Y:S02]  /*1df50*/  IMAD.MOV.U32 R14, RZ, RZ, R148 ;  /* 0x000000ffff0e7224 */ /* 0x000fe400078e0094 */
[----:B0-----:R-:W-:Y:S01]  /*1df60*/  IMAD.MOV.U32 R3, RZ, RZ, R26 ;  /* 0x000000ffff037224 */ /* 0x001fe200078e001a */
[----:B------:R0:W-:Y:S01]  /*1df70*/  STL.128 [R1+0x1360], R216 ;  /* 0x001360d801007387 */ /* 0x0001e20000100c00 */
[----:B-1----:R-:W-:-:S03]  /*1df80*/  IMAD.MOV.U32 R4, RZ, RZ, R25 ;  /* 0x000000ffff047224 */ /* 0x002fc600078e0019 */
[----:B------:R1:W-:Y:S01]  /*1df90*/  STL.128 [R1+0x1350], R212 ;  /* 0x001350d401007387 */ /* 0x0003e20000100c00 */
[----:B------:R-:W-:-:S03]  /*1dfa0*/  IMAD.MOV.U32 R196, RZ, RZ, R120 ;  /* 0x000000ffffc47224 */ /* 0x000fc600078e0078 */
[----:B------:R2:W-:Y:S01]  /*1dfb0*/  STL.128 [R1+0x1340], R208 ;  /* 0x001340d001007387 */ /* 0x0005e20000100c00 */
[----:B------:R-:W-:-:S03]  /*1dfc0*/  IMAD.MOV.U32 R197, RZ, RZ, R121 ;  /* 0x000000ffffc57224 */ /* 0x000fc600078e0079 */
[----:B------:R3:W-:Y:S01]  /*1dfd0*/  STL.128 [R1+0x1330], R204 ;  /* 0x001330cc01007387 */ /* 0x0007e20000100c00 */
[----:B------:R-:W-:-:S03]  /*1dfe0*/  IMAD.MOV.U32 R15, RZ, RZ, R147 ;  /* 0x000000ffff0f7224 */ /* 0x000fc600078e0093 */
[----:B------:R-:W-:Y:S01]  /*1dff0*/  STL [R1+0x620], R144 ;  /* 0x0006209001007387 */ /* 0x000fe20000100800 */
[----:B------:R-:W-:Y:S02]  /*1e000*/  IMAD.MOV.U32 R18, RZ, RZ, R146 ;  /* 0x000000ffff127224 */ /* 0x000fe400078e0092 */
[----:B------:R-:W-:Y:S01]  /*1e010*/  IMAD.MOV.U32 R19, RZ, RZ, R145 ;  /* 0x000000ffff137224 */ /* 0x000fe200078e0091 */
[----:B------:R-:W-:Y:S01]  /*1e020*/  STL [R1+0x61c], R143 ;  /* 0x00061c8f01007387 */ /* 0x000fe20000100800 */
[----:B0-----:R-:W-:Y:S02]  /*1e030*/  IMAD.MOV.U32 R216, RZ, RZ, R140 ;  /* 0x000000ffffd87224 */ /* 0x001fe400078e008c */
[----:B-1----:R-:W-:Y:S01]  /*1e040*/  IMAD.MOV.U32 R213, RZ, RZ, R137 ;  /* 0x000000ffffd57224 */ /* 0x002fe200078e0089 */
[----:B------:R-:W-:Y:S01]  /*1e050*/  STL [R1+0x618], R142 ;  /* 0x0006188e01007387 */ /* 0x000fe20000100800 */
[----:B--2---:R-:W-:Y:S02]  /*1e060*/  IMAD.MOV.U32 R208, RZ, RZ, R159 ;  /* 0x000000ffffd07224 */ /* 0x004fe400078e009f */
[----:B------:R-:W-:Y:S01]  /*1e070*/  IMAD.MOV.U32 R209, RZ, RZ, R158 ;  /* 0x000000ffffd17224 */ /* 0x000fe200078e009e */
[----:B------:R-:W-:Y:S01]  /*1e080*/  STL [R1+0x614], R141 ;  /* 0x0006148d01007387 */ /* 0x000fe20000100800 */
[----:B---3--:R-:W-:-:S02]  /*1e090*/  IMAD.MOV.U32 R204, RZ, RZ, R175 ;  /* 0x000000ffffcc7224 */ /* 0x008fc400078e00af */
        /* <DEDUP_REMOVED lines=24> */
[----:B0-----:R-:W-:Y:S01]  /*1e220*/  IMAD.MOV.U32 R157, RZ, RZ, R81 ;  /* 0x000000ffff9d7224 */ /* 0x001fe200078e0051 */
[----:B------:R0:W-:Y:S01]  /*1e230*/  STL [R1+0x5ec], R160 ;  /* 0x0005eca001007387 */ /* 0x0001e20000100800 */
[----:B------:R-:W-:-:S02]  /*1e240*/  IMAD.MOV.U32 R156, RZ, RZ, R80 ;  /* 0x000000ffff9c7224 */ /* 0x000fc400078e0050 */
[----:B-1----:R-:W-:Y:S01]  /*1e250*/  IMAD.MOV.U32 R158, RZ, RZ, R82 ;  /* 0x000000ffff9e7224 */ /* 0x002fe200078e0052 */
[----:B------:R1:W-:Y:S01]  /*1e260*/  STL [R1+0x5e8], R161 ;  /* 0x0005e8a101007387 */ /* 0x0003e20000100800 */
[----:B--2---:R-:W-:-:S03]  /*1e270*/  IMAD.MOV.U32 R159, RZ, RZ, R83 ;  /* 0x000000ffff9f7224 */ /* 0x004fc600078e0053 */
[----:B------:R2:W-:Y:S01]  /*1e280*/  STL [R1+0x5e4], R174 ;  /* 0x0005e4ae01007387 */ /* 0x0005e20000100800 */
[----:B------:R-:W-:Y:S02]  /*1e290*/  IMAD.MOV.U32 R151, RZ, RZ, R75 ;  /* 0x000000ffff977224 */ /* 0x000fe400078e004b */
[----:B0-----:R-:W-:Y:S01]  /*1e2a0*/  IMAD.MOV.U32 R160, RZ, RZ, R84 ;  /* 0x000000ffffa07224 */ /* 0x001fe200078e0054 */
[----:B------:R0:W-:Y:S01]  /*1e2b0*/  STL [R1+0x5e0], R175 ;  /* 0x0005e0af01007387 */ /* 0x0001e20000100800 */
[----:B------:R-:W-:Y:S02]  /*1e2c0*/  IMAD.MOV.U32 R150, RZ, RZ, R74 ;  /* 0x000000ffff967224 */ /* 0x000fe400078e004a */
[----:B-1----:R-:W-:Y:S01]  /*1e2d0*/  IMAD.MOV.U32 R161, RZ, RZ, R85 ;  /* 0x000000ffffa17224 */ /* 0x002fe200078e0055 */
[----:B------:R1:W-:Y:S01]  /*1e2e0*/  STL.64 [R1+0x12d0], R172 ;  /* 0x0012d0ac01007387 */ /* 0x0003e20000100a00 */
[----:B------:R-:W-:Y:S02]  /*1e2f0*/  IMAD.MOV.U32 R149, RZ, RZ, R73 ;  /* 0x000000ffff957224 */ /* 0x000fe400078e0049 */
[----:B--2---:R-:W-:Y:S01]  /*1e300*/  IMAD.MOV.U32 R174, RZ, RZ, R98 ;  /* 0x000000ffffae7224 */ /* 0x004fe200078e0062 */
[----:B------:R2:W-:Y:S01]  /*1e310*/  STL.128 [R1+0x12c0], R168 ;  /* 0x0012c0a801007387 */ /* 0x0005e20000100c00 */
[----:B------:R-:W-:-:S02]  /*1e320*/  IMAD.MOV.U32 R148, RZ, RZ, R72 ;  /* 0x000000ffff947224 */ /* 0x000fc400078e0048 */
[----:B0-----:R-:W-:Y:S01]  /*1e330*/  IMAD.MOV.U32 R175, RZ, RZ, R99 ;  /* 0x000000ffffaf7224 */ /* 0x001fe200078e0063 */
[----:B------:R0:W-:Y:S01]  /*1e340*/  STL.128 [R1+0x12b0], R164 ;  /* 0x0012b0a401007387 */ /* 0x0001e20000100c00 */
[----:B------:R-:W-:Y:S02]  /*1e350*/  IMAD.MOV.U32 R147, RZ, RZ, R71 ;  /* 0x000000ffff937224 */ /* 0x000fe400078e0047 */
[----:B------:R-:W-:Y:S01]  /*1e360*/  IMAD.MOV.U32 R146, RZ, RZ, R70 ;  /* 0x000000ffff927224 */ /* 0x000fe200078e0046 */
[----:B------:R3:W-:Y:S01]  /*1e370*/  STL.64 [R1+0x12a0], R162 ;  /* 0x0012a0a201007387 */ /* 0x0007e20000100a00 */
[----:B-1----:R-:W-:Y:S02]  /*1e380*/  IMAD.MOV.U32 R173, RZ, RZ, R97 ;  /* 0x000000ffffad7224 */ /* 0x002fe400078e0061 */
[----:B------:R-:W-:Y:S01]  /*1e390*/  IMAD.MOV.U32 R172, RZ, RZ, R96 ;  /* 0x000000ffffac7224 */ /* 0x000fe200078e0060 */
[----:B------:R1:W-:Y:S01]  /*1e3a0*/  STL.128 [R1+0x1290], R152 ;  /* 0x0012909801007387 */ /* 0x0003e20000100c00 */
[----:B------:R-:W-:-:S02]  /*1e3b0*/  IMAD.MOV.U32 R145, RZ, RZ, R69 ;  /* 0x000000ffff917224 */ /* 0x000fc400078e0045 */
[----:B------:R-:W-:Y:S01]  /*1e3c0*/  IMAD.MOV.U32 R144, RZ, RZ, R68 ;  /* 0x000000ffff907224 */ /* 0x000fe200078e0044 */
[----:B------:R-:W-:Y:S01]  /*1e3d0*/  STL [R1+0x600], R136 ;  /* 0x0006008801007387 */ /* 0x000fe20000100800 */
[----:B--2---:R-:W-:Y:S02]  /*1e3e0*/  IMAD.MOV.U32 R171, RZ, RZ, R95 ;  /* 0x000000ffffab7224 */ /* 0x004fe400078e005f */
[----:B------:R-:W-:Y:S01]  /*1e3f0*/  IMAD.MOV.U32 R170, RZ, RZ, R94 ;  /* 0x000000ffffaa7224 */ /* 0x000fe200078e005e */
[----:B------:R-:W-:Y:S01]  /*1e400*/  STL.128 [R1+0x1300], R192 ;  /* 0x001300c001007387 */ /* 0x000fe20000100c00 */
[----:B------:R-:W-:Y:S02]  /*1e410*/  IMAD.MOV.U32 R169, RZ, RZ, R93 ;  /* 0x000000ffffa97224 */ /* 0x000fe400078e005d */
[----:B------:R-:W-:Y:S01]  /*1e420*/  IMAD.MOV.U32 R168, RZ, RZ, R92 ;  /* 0x000000ffffa87224 */ /* 0x000fe200078e005c */
[----:B------:R-:W-:Y:S01]  /*1e430*/  STL.128 [R1+0x12f0], R188 ;  /* 0x0012f0bc01007387 */ /* 0x000fe20000100c00 */
[----:B0-----:R-:W-:-:S02]  /*1e440*/  IMAD.MOV.U32 R167, RZ, RZ, R91 ;  /* 0x000000ffffa77224 */ /* 0x001fc400078e005b */
[----:B------:R-:W-:Y:S01]  /*1e450*/  IMAD.MOV.U32 R166, RZ, RZ, R90 ;  /* 0x000000ffffa67224 */ /* 0x000fe200078e005a */
[----:B------:R0:W-:Y:S01]  /*1e460*/  STL.128 [R1+0x12e0], R184 ;  /* 0x0012e0b801007387 */ /* 0x0001e20000100c00 */
[----:B------:R-:W-:Y:S02]  /*1e470*/  IMAD.MOV.U32 R165, RZ, RZ, R89 ;  /* 0x000000ffffa57224 */ /* 0x000fe400078e0059 */
[----:B------:R-:W-:Y:S01]  /*1e480*/  IMAD.MOV.U32 R164, RZ, RZ, R88 ;  /* 0x000000ffffa47224 */ /* 0x000fe200078e0058 */
[----:B------:R2:W-:Y:S01]  /*1e490*/  STL [R1+0x5c4], R121 ;  /* 0x0005c47901007387 */ /* 0x0005e20000100800 */
[----:B---3--:R-:W-:Y:S02]  /*1e4a0*/  IMAD.MOV.U32 R163, RZ, RZ, R87 ;  /* 0x000000ffffa37224 */ /* 0x008fe400078e0057 */
[----:B------:R-:W-:Y:S01]  /*1e4b0*/  IMAD.MOV.U32 R162, RZ, RZ, R86 ;  /* 0x000000ffffa27224 */ /* 0x000fe200078e0056 */
[----:B------:R3:W-:Y:S01]  /*1e4c0*/  STL [R1+0x5c0], R120 ;  /* 0x0005c07801007387 */ /* 0x0007e20000100800 */
[----:B-1----:R-:W-:-:S02]  /*1e4d0*/  IMAD.MOV.U32 R155, RZ, RZ, R79 ;  /* 0x000000ffff9b7224 */ /* 0x002fc400078e004f */
        /* <DEDUP_REMOVED lines=21> */
[----:B0-----:R-:W-:Y:S01]  /*1e630*/  IMAD.MOV.U32 R184, RZ, RZ, R108 ;  /* 0x000000ffffb87224 */ /* 0x001fe200078e006c */
        /* <DEDUP_REMOVED lines=36> */
[----:B---3--:R-:W-:Y:S02]  /*1e880*/  IMAD.MOV.U32 R120, RZ, RZ, R44 ;  /* 0x000000ffff787224 */ /* 0x008fe400078e002c */
[----:B-1----:R-:W-:Y:S02]  /*1e890*/  IMAD.MOV.U32 R119, RZ, RZ, R43 ;  /* 0x000000ffff777224 */ /* 0x002fe400078e002b */
[----:B----4-:R-:W-:Y:S02]  /*1e8a0*/  IMAD.MOV.U32 R118, RZ, RZ, R42 ;  /* 0x000000ffff767224 */ /* 0x010fe400078e002a */
[----:B------:R-:W-:Y:S02]  /*1e8b0*/  IMAD.MOV.U32 R117, RZ, RZ, R41 ;  /* 0x000000ffff757224 */ /* 0x000fe400078e0029 */
[----:B------:R-:W-:Y:S02]  /*1e8c0*/  IMAD.MOV.U32 R116, RZ, RZ, R40 ;  /* 0x000000ffff747224 */ /* 0x000fe400078e0028 */
[----:B------:R-:W-:-:S02]  /*1e8d0*/  IMAD.MOV.U32 R115, RZ, RZ, R39 ;  /* 0x000000ffff737224 */ /* 0x000fc400078e0027 */
[----:B------:R-:W-:Y:S02]  /*1e8e0*/  IMAD.MOV.U32 R114, RZ, RZ, R38 ;  /* 0x000000ffff727224 */ /* 0x000fe400078e0026 */
[----:B------:R-:W-:Y:S02]  /*1e8f0*/  IMAD.MOV.U32 R113, RZ, RZ, R37 ;  /* 0x000000ffff717224 */ /* 0x000fe400078e0025 */
[----:B0-----:R-:W-:Y:S02]  /*1e900*/  IMAD.MOV.U32 R112, RZ, RZ, R36 ;  /* 0x000000ffff707224 */ /* 0x001fe400078e0024 */
        /* <DEDUP_REMOVED lines=10> */
[----:B------:R-:W-:Y:S01]  /*1e9b0*/  IMAD.MOV.U32 R27, RZ, RZ, R2 ;  /* 0x000000ffff1b7224 */ /* 0x000fe200078e0002 */
[----:B------:R0:W-:Y:S01]  /*1e9c0*/  STL.128 [R1+0x15a0], R20 ;  /* 0x0015a01401007387 */ /* 0x0001e20000100c00 */
[----:B------:R-:W-:-:S03]  /*1e9d0*/  IMAD.MOV.U32 R177, RZ, RZ, R101 ;  /* 0x000000ffffb17224 */ /* 0x000fc600078e0065 */
[----:B------:R1:W-:Y:S01]  /*1e9e0*/  STL.128 [R1+0x1570], R8 ;  /* 0x0015700801007387 */ /* 0x0003e20000100c00 */
[----:B------:R-:W-:-:S03]  /*1e9f0*/  IMAD.MOV.U32 R178, RZ, RZ, R102 ;  /* 0x000000ffffb27224 */ /* 0x000fc600078e0066 */
[----:B------:R-:W-:Y:S01]  /*1ea00*/  STL [R1+0x634], R12 ;  /* 0x0006340c01007387 */ /* 0x000fe20000100800 */
[----:B------:R-:W-:-:S03]  /*1ea10*/  IMAD.MOV.U32 R179, RZ, RZ, R103 ;  /* 0x000000ffffb37224 */ /* 0x000fc600078e0067 */
[----:B------:R-:W-:Y:S04]  /*1ea20*/  STL [R1+0x630], R14 ;  /* 0x0006300e01007387 */ /* 0x000fe80000100800 */
[----:B0-----:R-:W2:Y:S04]  /*1ea30*/  LDL.LU.128 R20, [R1+0x15a0] ;  /* 0x0015a00001147983 */ /* 0x001ea80000300c00 */
[----:B-1----:R-:W3:Y:S04]  /*1ea40*/  LDL.LU.128 R8, [R1+0x1570] ;  /* 0x0015700001087983 */ /* 0x002ee80000300c00 */
        /* <DEDUP_REMOVED lines=85> */
[----:B------:R-:W-:Y:S04]  /*1efa0*/  STL.128 [R1+0x250], R108 ;  /* 0x0002506c01007387 */ /* 0x000fe80000100c00 */
[----:B------:R-:W-:Y:S04]  /*1efb0*/  STL [R1+0x448], R3 ;  /* 0x0004480301007387 */ /* 0x000fe80000100800 */
[----:B------:R-:W-:Y:S04]  /*1efc0*/  STL.128 [R1+0x260], R112 ;  /* 0x0002607001007387 */ /* 0x000fe80000100c00 */
        /* <DEDUP_REMOVED lines=11> */
[----:B------:R-:W-:Y:S04]  /*1f080*/  STL [R1+0x440], R24 ;  /* 0x0004401801007387 */ /* 0x000fe80000100800 */
[----:B------:R1:W-:Y:S04]  /*1f090*/  STL.128 [R1+0x1280], R24 ;  /* 0x0012801801007387 */ /* 0x0003e80000100c00 */
[----:B------:R-:W4:Y:S04]  /*1f0a0*/  LDL.LU.128 R28, [R1+0x450] ;  /* 0x00045000011c7983 */ /* 0x000f280000300c00 */
[----:B0-----:R-:W4:Y:S04]  /*1f0b0*/  LDL.LU.128 R152, [R1+0x1290] ;  /* 0x0012900001987983 */ /* 0x001f280000300c00 */
[----:B------:R-:W4:Y:S04]  /*1f0c0*/  LDL.LU.128 R32, [R1+0x460] ;  /* 0x0004600001207983 */ /* 0x000f280000300c00 */
        /* <DEDUP_REMOVED lines=33> */
[----:B0-----:R-:W3:Y:S04]  /*1f2e0*/  LDL.LU.128 R184, [R1+0x12e0] ;  /* 0x0012e00001b87983 */ /* 0x001ee80000300c00 */
[----:B-1----:R-:W3:Y:S04]  /*1f2f0*/  LDL.LU.128 R188, [R1+0x12f0] ;  /* 0x0012f00001bc7983 */ /* 0x002ee80000300c00 */
[----:B--2---:R-:W2:Y:S04]  /*1f300*/  LDL.LU.128 R196, [R1+0x1310] ;  /* 0x0013100001c47983 */ /* 0x004ea80000300c00 */
[----:B------:R0:W-:Y:S04]  /*1f310*/  STL.128 [R1+0x1270], R20 ;  /* 0x0012701401007387 */ /* 0x0001e80000100c00 */
[----:B------:R-:W-:Y:S04]  /*1f320*/  STL.128 [R1+0x320], R160 ;  /* 0x000320a001007387 */ /* 0x000fe80000100c00 */
[----:B------:R1:W-:Y:S04]  /*1f330*/  STL.128 [R1+0x330], R164 ;  /* 0x000330a401007387 */ /* 0x0003e80000100c00 */
[----:B------:R1:W-:Y:S04]  /*1f340*/  STL.128 [R1+0x340], R168 ;  /* 0x000340a801007387 */ /* 0x0003e80000100c00 */
[----:B------:R1:W-:Y:S04]  /*1f350*/  STL.128 [R1+0x350], R172 ;  /* 0x000350ac01007387 */ /* 0x0003e80000100c00 */
[----:B0-----:R-:W2:Y:S04]  /*1f360*/  LDL.LU.128 R20, [R1+0x1270] ;  /* 0x0012700001147983 */ /* 0x001ea80000300c00 */
[----:B-1----:R-:W2:Y:S04]  /*1f370*/  LDL.LU.128 R164, [R1+0x12b0] ;  /* 0x0012b00001a47983 */ /* 0x002ea80000300c00 */
[----:B------:R-:W2:Y:S04]  /*1f380*/  LDL.LU.128 R168, [R1+0x12c0] ;  /* 0x0012c00001a87983 */ /* 0x000ea80000300c00 */
[----:B------:R-:W2:Y:S04]  /*1f390*/  LDL.LU.64 R172, [R1+0x12d0] ;  /* 0x0012d00001ac7983 */ /* 0x000ea80000300a00 */
[----:B------:R-:W2:Y:S01]  /*1f3a0*/  LDL.LU.64 R162, [R1+0x12a0] ;  /* 0x0012a00001a27983 */ /* 0x000ea20000300a00 */
[----:B----4-:R-:W-:-:S06]  /*1f3b0*/  WARPGROUP.ARRIVE ;  /* 0x00000000000079c5 */ /* 0x010fcc0000000000 */
[----:B------:R-:W-:Y:S01]  /*1f3c0*/  HGMMA.64x256x16.F32.BF16 R24, R152, gdesc[UR4].tnspB, R24, gsb0 ;  /* 0x43e0000498187df0 */ /* 0x000fe20008001818 */
[----:B------:R-:W-:Y:S02]  /*1f3d0*/  STL.128 [R1+0x310], R156 ;  /* 0x0003109c01007387 */ /* 0x000fe40000100c00 */
[----:B------:R-:W-:Y:S02]  /*1f3e0*/  WARPGROUP.DEPBAR.LE gsb0, 0x0 ;  /* 0x00008000000079c5 */ /* 0x000fe40000010000 */
[----:B------:R0:W-:Y:S04]  /*1f3f0*/  STL.128 [R1+0x440], R24 ;  /* 0x0004401801007387 */ /* 0x0001e80000100c00 */
[----:B------:R-:W-:Y:S04]  /*1f400*/  STL.128 [R1+0x450], R28 ;  /* 0x0004501c01007387 */ /* 0x000fe80000100c00 */
[----:B------:R1:W-:Y:S04]  /*1f410*/  STL.128 [R1+0x570], R100 ;  /* 0x0005706401007387 */ /* 0x0003e80000100c00 */
[----:B------:R4:W-:Y:S04]  /*1f420*/  STL.128 [R1+0x580], R104 ;  /* 0x0005806801007387 */ /* 0x0009e80000100c00 */
[----:B0-----:R-:W2:Y:S04]  /*1f430*/  LDL.LU.128 R24, [R1+0x1280] ;  /* 0x0012800001187983 */ /* 0x001ea80000300c00 */
[----:B-1----:R-:W2:Y:S04]  /*1f440*/  LDL.LU.128 R100, [R1+0x440] ;  /* 0x0004400001647983 */ /* 0x002ea80000300c00 */
[----:B----4-:R-:W4:Y:S01]  /*1f450*/  LDL.LU.128 R104, [R1+0x450] ;  /* 0x0004500001687983 */ /* 0x010f220000300c00 */
[-CC-:B---3--:R-:W-:Y:S01]  /*1f460*/  FFMA.FTZ R161, R184, R0.reuse, -R13.reuse ;  /* 0x00000000b8a17223 */ /* 0x188fe2000001080d */
[-CC-:B------:R-:W-:Y:S01]  /*1f470*/  FFMA.FTZ R160, R185, R0.reuse, -R13.reuse ;  /* 0x00000000b9a07223 */ /* 0x180fe2000001080d */
[-CC-:B------:R-:W-:Y:S01]  /*1f480*/  FFMA.FTZ R159, R188, R0.reuse, -R13.reuse ;  /* 0x00000000bc9f7223 */ /* 0x180fe2000001080d */
[-C--:B------:R-:W-:Y:S01]  /*1f490*/  FFMA.FTZ R158, R189, R0.reuse, -R13 ;  /* 0x00000000bd9e7223 */ /* 0x080fe2000001080d */
[-CC-:B--2---:R-:W-:Y:S01]  /*1f4a0*/  FFMA.FTZ R157, R186, R0.reuse, -R197.reuse ;  /* 0x00000000ba9d7223 */ /* 0x184fe200000108c5 */
        /* <DEDUP_REMOVED lines=10> */
[----:B------:R-:W2:Y:S01]  /*1f550*/  MUFU.EX2 R0, R0 ;  /* 0x0000000000007308 */ /* 0x000ea20000000800 */
[----:B------:R-:W-:Y:S01]  /*1f560*/  IMAD.MOV.U32 R200, RZ, RZ, R225 ;  /* 0x000000ffffc87224 */ /* 0x000fe200078e00e1 */
[----:B------:R3:W-:Y:S01]  /*1f570*/  STL.128 [R1+0x360], R176 ;  /* 0x000360b001007387 */ /* 0x0007e20000100c00 */
[----:B------:R-:W-:Y:S01]  /*1f580*/  IMAD.MOV.U32 R201, RZ, RZ, R224 ;  /* 0x000000ffffc97224 */ /* 0x000fe200078e00e0 */
[----:B0-----:R-:W-:Y:S01]  /*1f590*/  F2FP.BF16.F32.PACK_AB R152, R160, R161 ;  /* 0x000000a1a098723e */ /* 0x001fe200000010ff */
[----:B------:R-:W-:Y:S01]  /*1f5a0*/  IMAD.MOV.U32 R224, RZ, RZ, R14 ;  /* 0x000000ffffe07224 */ /* 0x000fe200078e000e */
[----:B-1----:R-:W-:Y:S01]  /*1f5b0*/  F2FP.BF16.F32.PACK_AB R153, R156, R157 ;  /* 0x0000009d9c99723e */ /* 0x002fe200000010ff */
[----:B------:R-:W-:Y:S01]  /*1f5c0*/  IMAD.MOV.U32 R225, RZ, RZ, R12 ;  /* 0x000000ffffe17224 */ /* 0x000fe200078e000c */
[----:B------:R-:W-:Y:S01]  /*1f5d0*/  F2FP.BF16.F32.PACK_AB R154, R158, R159 ;  /* 0x0000009f9e9a723e */ /* 0x000fe200000010ff */
[----:B------:R-:W-:-:S02]  /*1f5e0*/  IMAD.MOV.U32 R175, RZ, RZ, R150 ;  /* 0x000000ffffaf7224 */ /* 0x000fc400078e0096 */
[----:B------:R-:W-:Y:S01]  /*1f5f0*/  IMAD.MOV.U32 R174, RZ, RZ, R151 ;  /* 0x000000ffffae7224 */ /* 0x000fe200078e0097 */
[----:B------:R-:W-:Y:S01]  /*1f600*/  STL.128 [R1+0x370], R180 ;  /* 0x000370b401007387 */ /* 0x000fe20000100c00 */
[----:B------:R-:W-:Y:S01]  /*1f610*/  IMAD.MOV.U32 R202, RZ, RZ, R223 ;  /* 0x000000ffffca7224 */ /* 0x000fe200078e00df */
[----:B--2---:R-:W-:Y:S01]  /*1f620*/  F2FP.BF16.F32.PACK_AB R155, R0, R13 ;  /* 0x0000000d009b723e */ /* 0x004fe200000010ff */
[----:B---3--:R-:W-:Y:S02]  /*1f630*/  IMAD.MOV.U32 R179, RZ, RZ, R146 ;  /* 0x000000ffffb37224 */ /* 0x008fe400078e0092 */
[----:B------:R-:W-:Y:S02]  /*1f640*/  IMAD.MOV.U32 R178, RZ, RZ, R147 ;  /* 0x000000ffffb27224 */ /* 0x000fe400078e0093 */
[----:B------:R-:W-:Y:S02]  /*1f650*/  IMAD.MOV.U32 R177, RZ, RZ, R148 ;  /* 0x000000ffffb17224 */ /* 0x000fe400078e0094 */
[----:B------:R-:W-:Y:S01]  /*1f660*/  IMAD.MOV.U32 R176, RZ, RZ, R149 ;  /* 0x000000ffffb07224 */ /* 0x000fe200078e0095 */
[----:B------:R0:W-:Y:S01]  /*1f670*/  STL.128 [R1+0x420], R224 ;  /* 0x000420e001007387 */ /* 0x0001e20000100c00 */
        /* <DEDUP_REMOVED lines=18> */
[----:B0-----:R-:W-:-:S02]  /*1f7a0*/  IMAD.MOV.U32 R227, RZ, RZ, R140 ;  /* 0x000000ffffe37224 */ /* 0x001fc400078e008c */
[----:B------:R-:W-:Y:S01]  /*1f7b0*/  IMAD.MOV.U32 R226, RZ, RZ, R141 ;  /* 0x000000ffffe27224 */ /* 0x000fe200078e008d */
[----:B------:R-:W-:Y:S01]  /*1f7c0*/  STL.128 [R1+0x490], R44 ;  /* 0x0004902c01007387 */ /* 0x000fe20000100c00 */
[----:B------:R-:W-:Y:S02]  /*1f7d0*/  IMAD.MOV.U32 R183, RZ, RZ, R142 ;  /* 0x000000ffffb77224 */ /* 0x000fe400078e008e */
[----:B------:R-:W-:Y:S01]  /*1f7e0*/  IMAD.MOV.U32 R182, RZ, RZ, R143 ;  /* 0x000000ffffb67224 */ /* 0x000fe200078e008f */
[----:B------:R-:W-:Y:S01]  /*1f7f0*/  STL.128 [R1+0x4a0], R48 ;  /* 0x0004a03001007387 */ /* 0x000fe20000100c00 */
[----:B------:R-:W-:Y:S02]  /*1f800*/  IMAD.MOV.U32 R181, RZ, RZ, R144 ;  /* 0x000000ffffb57224 */ /* 0x000fe400078e0090 */
[----:B------:R-:W-:Y:S01]  /*1f810*/  IMAD.MOV.U32 R180, RZ, RZ, R145 ;  /* 0x000000ffffb47224 */ /* 0x000fe200078e0091 */
        /* <DEDUP_REMOVED lines=16> */
[----:B------:R3:W-:Y:S04]  /*1f920*/  STL [R1+0x5f0], R132 ;  /* 0x0005f08401007387 */ /* 0x0007e80000100800 */
[----:B-1----:R-:W4:Y:S04]  /*1f930*/  LDL.LU R20, [R1+0x5c0] ;  /* 0x0005c00001147983 */ /* 0x002f280000300800 */
[----:B------:R-:W4:Y:S04]  /*1f940*/  LDL.LU R21, [R1+0x5c8] ;  /* 0x0005c80001157983 */ /* 0x000f280000300800 */
[----:B------:R-:W4:Y:S04]  /*1f950*/  LDL.LU R22, [R1+0x5cc] ;  /* 0x0005cc0001167983 */ /* 0x000f280000300800 */
[----:B------:R-:W4:Y:S04]  /*1f960*/  LDL.LU R23, [R1+0x5d0] ;  /* 0x0005d00001177983 */ /* 0x000f280000300800 */
[----:B------:R-:W-:Y:S04]  /*1f970*/  STL.128 [R1+0x11b0], R176 ;  /* 0x0011b0b001007387 */ /* 0x000fe80000100c00 */
[----:B------:R-:W-:Y:S04]  /*1f980*/  STL.128 [R1+0x11a0], R172 ;  /* 0x0011a0ac01007387 */ /* 0x000fe80000100c00 */
[----:B------:R-:W-:Y:S04]  /*1f990*/  STL.128 [R1+0x1190], R168 ;  /* 0x001190a801007387 */ /* 0x000fe80000100c00 */
[----:B------:R-:W-:Y:S04]  /*1f9a0*/  STL.128 [R1+0x1180], R164 ;  /* 0x001180a401007387 */ /* 0x000fe80000100c00 */
[----:B------:R-:W-:Y:S04]  /*1f9b0*/  STL.128 [R1+0x1170], R160 ;  /* 0x001170a001007387 */ /* 0x000fe80000100c00 */
[----:B------:R-:W-:Y:S04]  /*1f9c0*/  STL.128 [R1+0x1160], R156 ;  /* 0x0011609c01007387 */ /* 0x000fe80000100c00 */
[----:B------:R1:W-:Y:S04]  /*1f9d0*/  STL.128 [R1+0x1150], R152 ;  /* 0x0011509801007387 */ /* 0x0003e80000100c00 */
[----:B0-----:R-:W4:Y:S04]  /*1f9e0*/  LDL.LU.128 R108, [R1+0x460] ;  /* 0x00046000016c7983 */ /* 0x001f280000300c00 */
[----:B--2---:R-:W2:Y:S04]  /*1f9f0*/  LDL.LU.128 R112, [R1+0x470] ;  /* 0x0004700001707983 */ /* 0x004ea80000300c00 */
        /* <DEDUP_REMOVED lines=9> */
[----:B-1----:R-:W3:Y:S04]  /*1fa90*/  LDL.LU.128 R152, [R1+0x510] ;  /* 0x0005100001987983 */ /* 0x002ee80000300c00 */
[----:B------:R-:W3:Y:S04]  /*1faa0*/  LDL.LU.128 R156, [R1+0x520] ;  /* 0x00052000019c7983 */ /* 0x000ee80000300c00 */
[----:B------:R-:W3:Y:S04]  /*1fab0*/  LDL.LU.128 R160, [R1+0x530] ;  /* 0x0005300001a07983 */ /* 0x000ee80000300c00 */
[----:B------:R-:W3:Y:S04]  /*1fac0*/  LDL.LU.128 R164, [R1+0x540] ;  /* 0x0005400001a47983 */ /* 0x000ee80000300c00 */
[----:B------:R-:W3:Y:S04]  /*1fad0*/  LDL.LU.128 R168, [R1+0x550] ;  /* 0x0005500001a87983 */ /* 0x000ee80000300c00 */
[----:B------:R-:W3:Y:S04]  /*1fae0*/  LDL.LU.128 R172, [R1+0x560] ;  /* 0x0005600001ac7983 */ /* 0x000ee80000300c00 */
[----:B------:R-:W3:Y:S01]  /*1faf0*/  LDL.128 R176, [R1+0x570] ;  /* 0x0005700001b07983 */ /* 0x000ee20000100c00 */
[----:B----4-:R-:W-:-:S03]  /*1fb00*/  IMAD.MOV.U32 R28, RZ, RZ, R104 ;  /* 0x000000ffff1c7224 */ /* 0x010fc600078e0068 */
[----:B------:R-:W-:Y:S01]  /*1fb10*/  STL.128 [R1+0x230], R8 ;  /* 0x0002300801007387 */ /* 0x000fe20000100c00 */
[----:B------:R-:W-:-:S03]  /*1fb20*/  IMAD.MOV.U32 R29, RZ, RZ, R105 ;  /* 0x000000ffff1d7224 */ /* 0x000fc600078e0069 */
[----:B------:R-:W-:Y:S01]  /*1fb30*/  STL.128 [R1+0x230], R4 ;  /* 0x0002300401007387 */ /* 0x000fe20000100c00 */
[----:B------:R-:W-:Y:S02]  /*1fb40*/  IMAD.MOV.U32 R30, RZ, RZ, R106 ;  /* 0x000000ffff1e7224 */ /* 0x000fe400078e006a */
[----:B------:R-:W-:Y:S01]  /*1fb50*/  IMAD.MOV.U32 R31, RZ, RZ, R107 ;  /* 0x000000ffff1f7224 */ /* 0x000fe200078e006b */
[----:B------:R0:W-:Y:S04]  /*1fb60*/  STL.128 [R1+0x230], R24 ;  /* 0x0002301801007387 */ /* 0x0001e80000100c00 */
[----:B------:R1:W-:Y:S04]  /*1fb70*/  STL.128 [R1+0x230], R100 ;  /* 0x0002306401007387 */ /* 0x0003e80000100c00 */
[----:B------:R4:W-:Y:S04]  /*1fb80*/  STL.128 [R1+0x240], R104 ;  /* 0x0002406801007387 */ /* 0x0009e80000100c00 */
[----:B------:R-:W-:Y:S01]  /*1fb90*/  STL.64 [R1+0xff0], R18 ;  /* 0x000ff01201007387 */ /* 0x000fe20000100a00 */
[----:B0-----:R-:W-:-:S03]  /*1fba0*/  IMAD.MOV.U32 R25, RZ, RZ, R101 ;  /* 0x000000ffff197224 */ /* 0x001fc600078e0065 */
[----:B------:R-:W-:Y:S01]  /*1fbb0*/  STL.128 [R1+0xfe0], R12 ;  /* 0x000fe00c01007387 */ /* 0x000fe20000100c00 */
[----:B------:R-:W-:Y:S02]  /*1fbc0*/  IMAD.MOV.U32 R26, RZ, RZ, R102 ;  /* 0x000000ffff1a7224 */ /* 0x000fe400078e0066 */
[----:B------:R-:W-:Y:S01]  /*1fbd0*/  IMAD.MOV.U32 R27, RZ, RZ, R103 ;  /* 0x000000ffff1b7224 */ /* 0x000fe200078e0067 */
[----:B-1----:R-:W3:Y:S04]  /*1fbe0*/  LDL.LU R101, [R1+0x574] ;  /* 0x0005740001657983 */ /* 0x002ee80000300800 */
[----:B------:R-:W3:Y:S04]  /*1fbf0*/  LDL.LU R102, [R1+0x578] ;  /* 0x0005780001667983 */ /* 0x000ee80000300800 */
[----:B------:R-:W3:Y:S04]  /*1fc00*/  LDL.LU R103, [R1+0x57c] ;  /* 0x00057c0001677983 */ /* 0x000ee80000300800 */
[----:B----4-:R-:W4:Y:S01]  /*1fc10*/  LDL.128 R104, [R1+0x580] ;  /* 0x0005800001687983 */ /* 0x010f220000100c00 */
[----:B------:R-:W-:-:S03]  /*1fc20*/  IMAD.MOV.U32 R24, RZ, RZ, R100 ;  /* 0x000000ffff187224 */ /* 0x000fc600078e0064 */
[----:B------:R0:W-:Y:S04]  /*1fc30*/  STL.128 [R1+0x1020], R28 ;  /* 0x0010201c01007387 */ /* 0x0001e80000100c00 */
[----:B------:R1:W-:Y:S04]  /*1fc40*/  STL.128 [R1+0x1010], R24 ;  /* 0x0010101801007387 */ /* 0x0003e80000100c00 */
[----:B------:R-:W4:Y:S04]  /*1fc50*/  LDL.LU R197, [R1+0x5c4] ;  /* 0x0005c40001c57983 */ /* 0x000f280000300800 */
[----:B------:R-:W4:Y:S04]  /*1fc60*/  LDL.LU R191, [R1+0x5d4] ;  /* 0x0005d40001bf7983 */ /* 0x000f280000300800 */
[----:B0-----:R-:W4:Y:S04]  /*1fc70*/  LDL.LU.128 R28, [R1+0x1020] ;  /* 0x00102000011c7983 */ /* 0x001f280000300c00 */
[----:B-1----:R-:W4:Y:S04]  /*1fc80*/  LDL.LU.128 R24, [R1+0x1010] ;  /* 0x0010100001187983 */ /* 0x002f280000300c00 */
[----:B------:R-:W4:Y:S04]  /*1fc90*/  LDL.LU R190, [R1+0x5d8] ;  /* 0x0005d80001be7983 */ /* 0x000f280000300800 */
[----:B------:R-:W4:Y:S04]  /*1fca0*/  LDL.LU R187, [R1+0x5dc] ;  /* 0x0005dc0001bb7983 */ /* 0x000f280000300800 */
[----:B------:R-:W4:Y:S04]  /*1fcb0*/  LDL.LU R186, [R1+0x5e0] ;  /* 0x0005e00001ba7983 */ /* 0x000f280000300800 */
[----:B------:R-:W4:Y:S04]  /*1fcc0*/  LDL.LU R189, [R1+0x5e4] ;  /* 0x0005e40001bd7983 */ /* 0x000f280000300800 */
[----:B------:R-:W4:Y:S04]  /*1fcd0*/  LDL.LU R188, [R1+0x5e8] ;  /* 0x0005e80001bc7983 */ /* 0x000f280000300800 */
[----:B------:R-:W4:Y:S04]  /*1fce0*/  LDL.LU R185, [R1+0x5ec] ;  /* 0x0005ec0001b97983 */ /* 0x000f280000300800 */
[----:B------:R-:W4:Y:S04]  /*1fcf0*/  LDL.LU R184, [R1+0x5f0] ;  /* 0x0005f00001b87983 */ /* 0x000f280000300800 */
[----:B------:R-:W4:Y:S04]  /*1fd00*/  LDL.LU.64 R18, [R1+0xff0] ;  /* 0x000ff00001127983 */ /* 0x000f280000300a00 */
[----:B------:R-:W4:Y:S01]  /*1fd10*/  LDL.LU.128 R12, [R1+0xfe0] ;  /* 0x000fe000010c7983 */ /* 0x000f220000300c00 */
[----:B------:R-:W-:Y:S01]  /*1fd20*/  VIADD R16, R16, 0x280 ;  /* 0x0000028010107836 */ /* 0x000fe20000000000 */
[----:B------:R-:W-:-:S02]  /*1fd30*/  R2UR UR7, R17 ;  /* 0x00000000110772ca */ /* 0x000fc400000e0000 */
[----:B------:R-:W-:Y:S04]  /*1fd40*/  STL.128 [R1+0x400], R216 ;  /* 0x000400d801007387 */ /* 0x000fe80000100c00 */
[----:B------:R-:W-:Y:S04]  /*1fd50*/  STL.128 [R1+0x3c0], R200 ;  /* 0x0003c0c801007387 */ /* 0x000fe80000100c00 */
[----:B------:R-:W-:Y:S04]  /*1fd60*/  STL.128 [R1+0x3d0], R204 ;  /* 0x0003d0cc01007387 */ /* 0x000fe80000100c00 */
[----:B------:R-:W-:Y:S04]  /*1fd70*/  STL.128 [R1+0x3e0], R208 ;  /* 0x0003e0d001007387 */ /* 0x000fe80000100c00 */
[----:B------:R-:W-:Y:S04]  /*1fd80*/  STL.128 [R1+0x3f0], R212 ;  /* 0x0003f0d401007387 */ /* 0x000fe80000100c00 */
[----:B------:R-:W-:Y:S04]  /*1fd90*/  STL.128 [R1+0x3a0], R192 ;  /* 0x0003a0c001007387 */ /* 0x000fe80000100c00 */
[----:B------:R-:W-:Y:S04]  /*1fda0*/  STL.64 [R1+0x1208], R198 ;  /* 0x001208c601007387 */ /* 0x000fe80000100a00 */
[----:B------:R-:W4:Y:S04]  /*1fdb0*/  LDL.LU R196, [R1+0xfd0] ;  /* 0x000fd00001c47983 */ /* 0x000f280000300800 */
[----:B------:R0:W-:Y:S01]  /*1fdc0*/  STL.128 [R1+0x1000], R20 ;  /* 0x0010001401007387 */ /* 0x0001e20000100c00 */
[----:B------:R-:W-:-:S03]  /*1fdd0*/  IMAD.MOV.U32 R32, RZ, RZ, R108 ;  /* 0x000000ffff207224 */ /* 0x000fc600078e006c */
[----:B0-----:R-:W4:Y:S01]  /*1fde0*/  LDL.LU.128 R20, [R1+0x1000] ;  /* 0x0010000001147983 */ /* 0x001f220000300c00 */
[----:B------:R-:W-:Y:S02]  /*1fdf0*/  IMAD.MOV.U32 R33, RZ, RZ, R109 ;  /* 0x000000ffff217224 */ /* 0x000fe400078e006d */
[----:B------:R-:W-:Y:S02]  /*1fe00*/  IMAD.MOV.U32 R34, RZ, RZ, R110 ;  /* 0x000000ffff227224 */ /* 0x000fe400078e006e */
[----:B------:R-:W-:Y:S02]  /*1fe10*/  IMAD.MOV.U32 R35, RZ, RZ, R111 ;  /* 0x000000ffff237224 */ /* 0x000fe400078e006f */
[----:B--2---:R-:W-:Y:S02]  /*1fe20*/  IMAD.MOV.U32 R36, RZ, RZ, R112 ;  /* 0x000000ffff247224 */ /* 0x004fe400078e0070 */
[----:B------:R-:W-:Y:S02]  /*1fe30*/  IMAD.MOV.U32 R37, RZ, RZ, R113 ;  /* 0x000000ffff257224 */ /* 0x000fe400078e0071 */
[----:B------:R-:W-:-:S02]  /*1fe40*/  IMAD.MOV.U32 R38, RZ, RZ, R114 ;  /* 0x000000ffff267224 */ /* 0x000fc400078e0072 */
[----:B------:R-:W-:Y:S02]  /*1fe50*/  IMAD.MOV.U32 R39, RZ, RZ, R115 ;  /* 0x000000ffff277224 */ /* 0x000fe400078e0073 */
        /* <DEDUP_REMOVED lines=80> */
[----:B----4-:R4:W-:Y:S04]  /*20360*/  STL.128 [R1+0x370], R104 ;  /* 0x0003706801007387 */ /* 0x0109e80000100c00 */
[----:B0-----:R-:W4:Y:S04]  /*20370*/  LDL.LU.128 R100, [R1+0x1140] ;  /* 0x0011400001647983 */ /* 0x001f280000300c00 */
[----:B-1----:R-:W4:Y:S04]  /*20380*/  LDL.LU.128 R96, [R1+0x1130] ;  /* 0x0011300001607983 */ /* 0x002f280000300c00 */
        /* <DEDUP_REMOVED lines=16> */
[----:B----4-:R-:W4:Y:S04]  /*20490*/  LDL.LU R105, [R1+0x584] ;  /* 0x0005840001697983 */ /* 0x010f280000300800 */
[----:B------:R-:W4:Y:S04]  /*204a0*/  LDL.LU R106, [R1+0x588] ;  /* 0x00058800016a7983 */ /* 0x000f280000300800 */
[----:B------:R-:W4:Y:S04]  /*204b0*/  LDL.LU R107, [R1+0x58c] ;  /* 0x00058c00016b7983 */ /* 0x000f280000300800 */
[----:B------:R-:W4:Y:S04]  /*204c0*/  LDL.128 R108, [R1+0x590] ;  /* 0x00059000016c7983 */ /* 0x000f280000100c00 */
[----:B------:R0:W-:Y:S04]  /*204d0*/  STL.128 [R1+0xe70], R20 ;  /* 0x000e701401007387 */ /* 0x0001e80000100c00 */
[----:B------:R1:W-:Y:S04]  /*204e0*/  STL.128 [R1+0xe90], R28 ;  /* 0x000e901c01007387 */ /* 0x0003e80000100c00 */
[----:B------:R1:W-:Y:S04]  /*204f0*/  STL.128 [R1+0xe80], R24 ;  /* 0x000e801801007387 */ /* 0x0003e80000100c00 */
[----:B------:R1:W-:Y:S04]  /*20500*/  STL.128 [R1+0x260], R112 ;  /* 0x0002607001007387 */ /* 0x0003e80000100c00 */
[----:B0-----:R-:W4:Y:S04]  /*20510*/  LDL.LU.128 R20, [R1+0xe70] ;  /* 0x000e700001147983 */ /* 0x001f280000300c00 */
[----:B-1----:R-:W4:Y:S04]  /*20520*/  LDL.LU.128 R28, [R1+0xe90] ;  /* 0x000e9000011c7983 */ /* 0x002f280000300c00 */
[----:B------:R-:W4:Y:S04]  /*20530*/  LDL.LU.128 R24, [R1+0xe80] ;  /* 0x000e800001187983 */ /* 0x000f280000300c00 */
[----:B------:R0:W-:Y:S01]  /*20540*/  STL.128 [R1+0x270], R116 ;  /* 0x0002707401007387 */ /* 0x0001e20000100c00 */
[----:B------:R-:W-:-:S03]  /*20550*/  R2UR UR6, R16 ;  /* 0x00000000100672ca */ /* 0x000fc600000e0000 */
[----:B------:R-:W4:Y:S04]  /*20560*/  LDL.LU.128 R112, [R1+0x5a0] ;  /* 0x0005a00001707983 */ /* 0x000f280000300c00 */
[----:B------:R1:W-:Y:S04]  /*20570*/  STL.64 [R1+0x1268], R226 ;  /* 0x001268e201007387 */ /* 0x0003e80000100a00 */
[----:B------:R1:W-:Y:S04]  /*20580*/  STL [R1+0x1200], R197 ;  /* 0x001200c501007387 */ /* 0x0003e80000100800 */
[----:B0-----:R-:W4:Y:S04]  /*20590*/  LDL.LU.128 R116, [R1+0x5b0] ;  /* 0x0005b00001747983 */ /* 0x001f280000300c00 */
[----:B------:R0:W-:Y:S04]  /*205a0*/  STL.128 [R1+0x11e0], R188 ;  /* 0x0011e0bc01007387 */ /* 0x0001e80000100c00 */
[----:B------:R0:W-:Y:S04]  /*205b0*/  STL.128 [R1+0x11d0], R184 ;  /* 0x0011d0b801007387 */ /* 0x0001e80000100c00 */
[----:B------:R0:W-:Y:S04]  /*205c0*/  STL.128 [R1+0x11c0], R180 ;  /* 0x0011c0b401007387 */ /* 0x0001e80000100c00 */
[----:B------:R-:W-:Y:S04]  /*205d0*/  STL.128 [R1+0x350], R172 ;  /* 0x000350ac01007387 */ /* 0x000fe80000100c00 */
[----:B------:R0:W-:Y:S04]  /*205e0*/  STL.128 [R1+0x360], R176 ;  /* 0x000360b001007387 */ /* 0x0001e80000100c00 */
[----:B------:R0:W-:Y:S04]  /*205f0*/  STL.64 [R1+0xe60], R18 ;  /* 0x000e601201007387 */ /* 0x0001e80000100a00 */
[----:B------:R0:W-:Y:S04]  /*20600*/  STL.128 [R1+0xe50], R12 ;  /* 0x000e500c01007387 */ /* 0x0001e80000100c00 */
[----:B-1----:R-:W4:Y:S04]  /*20610*/  LDL.LU.64 R226, [R1+0x1268] ;  /* 0x0012680001e27983 */ /* 0x002f280000300a00 */
[----:B------:R-:W4:Y:S04]  /*20620*/  LDL.LU R197, [R1+0x1200] ;  /* 0x0012000001c57983 */ /* 0x000f280000300800 */
[----:B0-----:R-:W4:Y:S04]  /*20630*/  LDL.LU.128 R188, [R1+0x11e0] ;  /* 0x0011e00001bc7983 */ /* 0x001f280000300c00 */
[----:B------:R-:W4:Y:S04]  /*20640*/  LDL.LU.128 R184, [R1+0x11d0] ;  /* 0x0011d00001b87983 */ /* 0x000f280000300c00 */
[----:B------:R-:W4:Y:S04]  /*20650*/  LDL.LU.128 R180, [R1+0x11c0] ;  /* 0x0011c00001b47983 */ /* 0x000f280000300c00 */
[----:B------:R-:W4:Y:S04]  /*20660*/  LDL.LU.128 R176, [R1+0x11b0] ;  /* 0x0011b00001b07983 */ /* 0x000f280000300c00 */
[----:B------:R-:W4:Y:S04]  /*20670*/  LDL.LU.128 R172, [R1+0x11a0] ;  /* 0x0011a00001ac7983 */ /* 0x000f280000300c00 */
[----:B------:R-:W4:Y:S04]  /*20680*/  LDL.LU.64 R18, [R1+0xe60] ;  /* 0x000e600001127983 */ /* 0x000f280000300a00 */
[----:B------:R-:W4:Y:S04]  /*20690*/  LDL.LU.128 R12, [R1+0xe50] ;  /* 0x000e5000010c7983 */ /* 0x000f280000300c00 */
[----:B------:R-:W4:Y:S04]  /*206a0*/  LDL.LU R17, [R1+0x598] ;  /* 0x0005980001117983 */ /* 0x000f280000300800 */
[----:B------:R-:W4:Y:S04]  /*206b0*/  LDL.LU R16, [R1+0x59c] ;  /* 0x00059c0001107983 */ /* 0x000f280000300800 */
[----:B------:R0:W-:Y:S04]  /*206c0*/  STL.128 [R1+0x300], R152 ;  /* 0x0003009801007387 */ /* 0x0001e80000100c00 */
[----:B------:R1:W-:Y:S04]  /*206d0*/  STL.128 [R1+0x410], R220 ;  /* 0x000410dc01007387 */ /* 0x0003e80000100c00 */
[----:B------:R-:W4:Y:S04]  /*206e0*/  LDL.LU.128 R216, [R1+0x1360] ;  /* 0x0013600001d87983 */ /* 0x000f280000300c00 */
[----:B------:R-:W4:Y:S04]  /*206f0*/  LDL.LU.128 R212, [R1+0x1350] ;  /* 0x0013500001d47983 */ /* 0x000f280000300c00 */
[----:B0-----:R-:W4:Y:S04]  /*20700*/  LDL.LU.128 R152, [R1+0x1150] ;  /* 0x0011500001987983 */ /* 0x001f280000300c00 */
[----:B-1----:R-:W4:Y:S04]  /*20710*/  LDL.LU.64 R220, [R1+0x1370] ;  /* 0x0013700001dc7983 */ /* 0x002f280000300a00 */
[----:B------:R-:W4:Y:S04]  /*20720*/  LDL.LU.128 R208, [R1+0x1340] ;  /* 0x0013400001d07983 */ /* 0x000f280000300c00 */
[----:B------:R-:W4:Y:S04]  /*20730*/  LDL.LU.128 R204, [R1+0x1330] ;  /* 0x0013300001cc7983 */ /* 0x000f280000300c00 */
[----:B------:R-:W4:Y:S04]  /*20740*/  LDL.LU.128 R200, [R1+0x1320] ;  /* 0x0013200001c87983 */ /* 0x000f280000300c00 */
[----:B------:R-:W4:Y:S04]  /*20750*/  LDL.LU.128 R192, [R1+0x1300] ;  /* 0x0013000001c07983 */ /* 0x000f280000300c00 */
        /* <DEDUP_REMOVED lines=12> */
[----:B------:R-:W4:Y:S04]  /*20820*/  LDL.LU.64 R198, [R1+0x1208] ;  /* 0x0012080001c67983 */ /* 0x000f280000300a00 */
[----:B------:R0:W-:Y:S04]  /*20830*/  STL.128 [R1+0xfb0], R100 ;  /* 0x000fb06401007387 */ /* 0x0001e80000100c00 */
[----:B------:R1:W-:Y:S04]  /*20840*/  STL.128 [R1+0xfa0], R96 ;  /* 0x000fa06001007387 */ /* 0x0003e80000100c00 */
[----:B--2---:R2:W-:Y:S04]  /*20850*/  STL.128 [R1+0xf90], R92 ;  /* 0x000f905c01007387 */ /* 0x0045e80000100c00 */
[----:B---3--:R3:W-:Y:S04]  /*20860*/  STL.128 [R1+0xf80], R88 ;  /* 0x000f805801007387 */ /* 0x0087e80000100c00 */
        /* <DEDUP_REMOVED lines=14> */
[----:B0-----:R-:W3:Y:S04]  /*20950*/  LDL.LU.128 R100, [R1+0xfb0] ;  /* 0x000fb00001647983 */ /* 0x001ee80000300c00 */
[----:B-1----:R-:W3:Y:S04]  /*20960*/  LDL.LU.128 R96, [R1+0xfa0] ;  /* 0x000fa00001607983 */ /* 0x002ee80000300c00 */
[----:B----4-:R0:W-:Y:S04]  /*20970*/  STL.128 [R1+0xfc0], R104 ;  /* 0x000fc06801007387 */ /* 0x0101e80000100c00 */
[----:B------:R1:W-:Y:S04]  /*20980*/  STL.128 [R1+0x380], R108 ;  /* 0x0003806c01007387 */ /* 0x0003e80000100c00 */
[----:B--2---:R-:W2:Y:S04]  /*20990*/  LDL.LU.128 R92, [R1+0xf90] ;  /* 0x000f9000015c7983 */ /* 0x004ea80000300c00 */
[----:B---3--:R-:W3:Y:S04]  /*209a0*/  LDL.LU.128 R88, [R1+0xf80] ;  /* 0x000f800001587983 */ /* 0x008ee80000300c00 */
[----:B0-----:R-:W4:Y:S04]  /*209b0*/  LDL.LU.128 R104, [R1+0xfc0] ;  /* 0x000fc00001687983 */ /* 0x001f280000300c00 */
        /* <DEDUP_REMOVED lines=14> */
[----:B-1----:R-:W4:Y:S04]  /*20aa0*/  LDL.LU R109, [R1+0x594] ;  /* 0x00059400016d7983 */ /* 0x002f280000300800 */
[----:B------:R0:W-:Y:S04]  /*20ab0*/  STL.128 [R1+0xce0], R20 ;  /* 0x000ce01401007387 */ /* 0x0001e80000100c00 */
[----:B------:R1:W-:Y:S04]  /*20ac0*/  STL.128 [R1+0xd00], R28 ;  /* 0x000d001c01007387 */ /* 0x0003e80000100c00 */
[----:B------:R1:W-:Y:S01]  /*20ad0*/  STL.128 [R1+0xcf0], R24 ;  /* 0x000cf01801007387 */ /* 0x0003e20000100c00 */
[----:B------:R-:W-:-:S02]  /*20ae0*/  IMAD.MOV.U32 R11, RZ, RZ, R112 ;  /* 0x000000ffff0b7224 */ /* 0x000fc400078e0070 */
[----:B------:R-:W-:Y:S02]  /*20af0*/  IMAD.MOV.U32 R10, RZ, RZ, R113 ;  /* 0x000000ffff0a7224 */ /* 0x000fe400078e0071 */
[----:B------:R-:W-:Y:S02]  /*20b00*/  IMAD.MOV.U32 R9, RZ, RZ, R114 ;  /* 0x000000ffff097224 */ /* 0x000fe400078e0072 */
[----:B------:R-:W-:Y:S01]  /*20b10*/  IMAD.MOV.U32 R8, RZ, RZ, R115 ;  /* 0x000000ffff087224 */ /* 0x000fe200078e0073 */
[----:B0-----:R-:W4:Y:S04]  /*20b20*/  LDL.LU.128 R20, [R1+0xce0] ;  /* 0x000ce00001147983 */ /* 0x001f280000300c00 */
[----:B-1----:R-:W4:Y:S04]  /*20b30*/  LDL.LU.128 R28, [R1+0xd00] ;  /* 0x000d0000011c7983 */ /* 0x002f280000300c00 */
[----:B------:R-:W4:Y:S01]  /*20b40*/  LDL.LU.128 R24, [R1+0xcf0] ;  /* 0x000cf00001187983 */ /* 0x000f220000300c00 */
[----:B------:R-:W-:-:S02]  /*20b50*/  IMAD.MOV.U32 R7, RZ, RZ, R116 ;  /* 0x000000ffff077224 */ /* 0x000fc400078e0074 */
[----:B------:R-:W-:Y:S02]  /*20b60*/  IMAD.MOV.U32 R6, RZ, RZ, R117 ;  /* 0x000000ffff067224 */ /* 0x000fe400078e0075 */
        /* <DEDUP_REMOVED lines=8> */
[----:B------:R-:W4:Y:S01]  /*20bf0*/  LDL.LU.128 R168, [R1+0x1190] ;  /* 0x0011900001a87983 */ /* 0x000f220000300c00 */
[----:B------:R-:W-:Y:S02]  /*20c00*/  IMAD.MOV.U32 R128, RZ, RZ, R186 ;  /* 0x000000ffff807224 */ /* 0x000fe400078e00ba */
[----:B------:R-:W-:Y:S01]  /*20c10*/  IMAD.MOV.U32 R129, RZ, RZ, R189 ;  /* 0x000000ffff817224 */ /* 0x000fe200078e00bd */
[----:B------:R-:W4:Y:S01]  /*20c20*/  LDL.LU.128 R164, [R1+0x1180] ;  /* 0x0011800001a47983 */ /* 0x000f220000300c00 */
[----:B------:R-:W-:Y:S02]  /*20c30*/  IMAD.MOV.U32 R130, RZ, RZ, R188 ;  /* 0x000000ffff827224 */ /* 0x000fe400078e00bc */
[----:B------:R-:W-:Y:S01]  /*20c40*/  IMAD.MOV.U32 R131, RZ, RZ, R185 ;  /* 0x000000ffff837224 */ /* 0x000fe200078e00b9 */
[----:B------:R-:W4:Y:S01]  /*20c50*/  LDL.LU.128 R160, [R1+0x1170] ;  /* 0x0011700001a07983 */ /* 0x000f220000300c00 */
[----:B------:R-:W-:-:S02]  /*20c60*/  IMAD.MOV.U32 R132, RZ, RZ, R184 ;  /* 0x000000ffff847224 */ /* 0x000fc400078e00b8 */
[----:B------:R-:W-:Y:S01]  /*20c70*/  IMAD.MOV.U32 R133, RZ, RZ, R12 ;  /* 0x000000ffff857224 */ /* 0x000fe200078e000c */
[----:B------:R-:W4:Y:S04]  /*20c80*/  LDL.LU.128 R156, [R1+0x1160] ;  /* 0x00116000019c7983 */ /* 0x000f280000300c00 */
[----:B------:R-:W4:Y:S04]  /*20c90*/  LDL.LU R222, [R1+0xfd4] ;  /* 0x000fd40001de7983 */ /* 0x000f280000300800 */
[----:B------:R-:W-:Y:S04]  /*20ca0*/  STL.128 [R1+0xe20], R100 ;  /* 0x000e206401007387 */ /* 0x000fe80000100c00 */
[----:B------:R-:W-:Y:S04]  /*20cb0*/  STL.128 [R1+0xe10], R96 ;  /* 0x000e106001007387 */ /* 0x000fe80000100c00 */
[----:B--2---:R-:W-:Y:S04]  /*20cc0*/  STL.128 [R1+0xe00], R92 ;  /* 0x000e005c01007387 */ /* 0x004fe80000100c00 */
[----:B---3--:R-:W-:Y:S04]  /*20cd0*/  STL.128 [R1+0xdf0], R88 ;  /* 0x000df05801007387 */ /* 0x008fe80000100c00 */
[----:B----4-:R0:W-:Y:S04]  /*20ce0*/  STL.128 [R1+0xe30], R104 ;  /* 0x000e306801007387 */ /* 0x0101e80000100c00 */
        /* <DEDUP_REMOVED lines=15> */
[----:B0-----:R-:W2:Y:S04]  /*20de0*/  LDL.LU.128 R104, [R1+0xe30] ;  /* 0x000e300001687983 */ /* 0x001ea80000300c00 */
[----:B------:R-:W2:Y:S04]  /*20df0*/  LDL.LU.128 R100, [R1+0xe20] ;  /* 0x000e200001647983 */ /* 0x000ea80000300c00 */
[----:B-1----:R-:W2:Y:S04]  /*20e00*/  LDL.LU.64 R108, [R1+0xe40] ;  /* 0x000e4000016c7983 */ /* 0x002ea80000300a00 */
        /* <DEDUP_REMOVED lines=30> */
[----:B------:R-:W-:Y:S01]  /*20ff0*/  IMAD.MOV.U32 R123, RZ, RZ, R22 ;  /* 0x000000ffff7b7224 */ /* 0x000fe200078e0016 */
[----:B------:R1:W-:Y:S01]  /*21000*/  STL.64 [R1+0x1260], R220 ;  /* 0x001260dc01007387 */ /* 0x0003e20000100a00 */
        /* <DEDUP_REMOVED lines=14> */
[----:B0-----:R-:W2:Y:S01]  /*210f0*/  LDL.LU.128 R216, [R1+0x1250] ;  /* 0x0012500001d87983 */ /* 0x001ea20000300c00 */
[----:B------:R-:W-:Y:S02]  /*21100*/  IMAD.MOV.U32 R143, RZ, RZ, R182 ;  /* 0x000000ffff8f7224 */ /* 0x000fe400078e00b6 */
[----:B------:R-:W-:Y:S01]  /*21110*/  IMAD.MOV.U32 R144, RZ, RZ, R181 ;  /* 0x000000ffff907224 */ /* 0x000fe200078e00b5 */
[----:B-1----:R-:W2:Y:S01]  /*21120*/  LDL.LU.64 R220, [R1+0x1260] ;  /* 0x0012600001dc7983 */ /* 0x002ea20000300a00 */
[----:B------:R-:W-:-:S02]  /*21130*/  IMAD.MOV.U32 R145, RZ, RZ, R180 ;  /* 0x000000ffff917224 */ /* 0x000fc400078e00b4 */
[----:B------:R-:W-:Y:S01]  /*21140*/  IMAD.MOV.U32 R146, RZ, RZ, R179 ;  /* 0x000000ffff927224 */ /* 0x000fe200078e00b3 */
[----:B---3--:R-:W3:Y:S01]  /*21150*/  LDL.LU.128 R212, [R1+0x1240] ;  /* 0x0012400001d47983 */ /* 0x008ee20000300c00 */
[----:B------:R-:W-:Y:S02]  /*21160*/  IMAD.MOV.U32 R147, RZ, RZ, R178 ;  /* 0x000000ffff937224 */ /* 0x000fe400078e00b2 */
[----:B------:R-:W-:Y:S01]  /*21170*/  IMAD.MOV.U32 R148, RZ, RZ, R177 ;  /* 0x000000ffff947224 */ /* 0x000fe200078e00b1 */
[----:B----4-:R-:W4:Y:S01]  /*21180*/  LDL.LU.128 R208, [R1+0x1230] ;  /* 0x0012300001d07983 */ /* 0x010f220000300c00 */
[----:B------:R-:W-:Y:S02]  /*21190*/  IMAD.MOV.U32 R149, RZ, RZ, R176 ;  /* 0x000000ffff957224 */ /* 0x000fe400078e00b0 */
[----:B------:R-:W-:Y:S01]  /*211a0*/  IMAD.MOV.U32 R150, RZ, RZ, R175 ;  /* 0x000000ffff967224 */ /* 0x000fe200078e00af */
[----:B------:R-:W4:Y:S01]  /*211b0*/  LDL.LU.128 R204, [R1+0x1220] ;  /* 0x0012200001cc7983 */ /* 0x000f220000300c00 */
[----:B------:R-:W-:-:S03]  /*211c0*/  IMAD.MOV.U32 R151, RZ, RZ, R174 ;  /* 0x000000ffff977224 */ /* 0x000fc600078e00ae */
[----:B------:R-:W4:Y:S04]  /*211d0*/  LDL.LU.128 R200, [R1+0x1210] ;  /* 0x0012100001c87983 */ /* 0x000f280000300c00 */
[----:B------:R0:W-:Y:S04]  /*211e0*/  STL.128 [R1+0x11f0], R192 ;  /* 0x0011f0c001007387 */ /* 0x0001e80000100c00 */
[----:B------:R-:W4:Y:S04]  /*211f0*/  LDL.64 R4, [R1+0x210] ;  /* 0x0002100001047983 */ /* 0x000f280000100a00 */
[----:B0-----:R-:W4:Y:S01]  /*21200*/  LDL.LU.128 R192, [R1+0x11f0] ;  /* 0x0011f00001c07983 */ /* 0x001f220000300c00 */
[----:B--2---:R-:W-:-:S06]  /*21210*/  WARPGROUP.ARRIVE ;  /* 0x00000000000079c5 */ /* 0x004fcc0000000000 */
[----:B------:R-:W-:Y:S03]  /*21220*/  HGMMA.64x256x16.F32.BF16 R24, R152, gdesc[UR4].tnspB, R24, gsb0 ;  /* 0x43e0000498187df0 */ /* 0x000fe60008001818 */
[----:B------:R-:W0:Y:S01]  /*21230*/  S2R R225, SR_TID.X ;  /* 0x0000000000e17919 */ /* 0x000e220000002100 */
[----:B------:R-:W1:Y:S01]  /*21240*/  S2R R224, SR_TID.X ;  /* 0x0000000000e07919 */ /* 0x000e620000002100 */
[----:B------:R-:W-:Y:S02]  /*21250*/  WARPGROUP.DEPBAR.LE gsb0, 0x0 ;  /* 0x00008000000079c5 */ /* 0x000fe40000010000 */
[----:B------:R2:W-:Y:S04]  /*21260*/  STL.128 [R1+0xb80], R128 ;  /* 0x000b808001007387 */ /* 0x0005e80000100c00 */
[----:B------:R2:W-:Y:S02]  /*21270*/  STL.128 [R1+0xb70], R124 ;  /* 0x000b707c01007387 */ /* 0x0005e40000100c00 */
[----:B--2---:R-:W-:-:S02]  /*21280*/  IMAD.MOV.U32 R131, RZ, RZ, R55 ;  /* 0x000000ffff837224 */ /* 0x004fc400078e0037 */
[----:B------:R-:W-:Y:S02]  /*21290*/  IMAD.MOV.U32 R130, RZ, RZ, R54 ;  /* 0x000000ffff827224 */ /* 0x000fe400078e0036 */
[----:B------:R-:W-:Y:S02]  /*212a0*/  IMAD.MOV.U32 R129, RZ, RZ, R53 ;  /* 0x000000ffff817224 */ /* 0x000fe400078e0035 */
[----:B------:R-:W-:Y:S02]  /*212b0*/  IMAD.MOV.U32 R128, RZ, RZ, R52 ;  /* 0x000000ffff807224 */ /* 0x000fe400078e0034 */
[----:B------:R-:W-:Y:S02]  /*212c0*/  IMAD.MOV.U32 R127, RZ, RZ, R51 ;  /* 0x000000ffff7f7224 */ /* 0x000fe400078e0033 */
[----:B------:R-:W-:Y:S02]  /*212d0*/  IMAD.MOV.U32 R126, RZ, RZ, R50 ;  /* 0x000000ffff7e7224 */ /* 0x000fe400078e0032 */
[----:B------:R-:W-:-:S02]  /*212e0*/  IMAD.MOV.U32 R125, RZ, RZ, R49 ;  /* 0x000000ffff7d7224 */ /* 0x000fc400078e0031 */
[----:B------:R-:W-:Y:S01]  /*212f0*/  IMAD.MOV.U32 R124, RZ, RZ, R48 ;  /* 0x000000ffff7c7224 */ /* 0x000fe200078e0030 */
[----:B------:R2:W-:Y:S04]  /*21300*/  STL.128 [R1+0x2a0], R128 ;  /* 0x0002a08001007387 */ /* 0x0005e80000100c00 */
[----:B------:R3:W-:Y:S01]  /*21310*/  STL.128 [R1+0x290], R124 ;  /* 0x0002907c01007387 */ /* 0x0007e20000100c00 */
[----:B0-----:R-:W-:Y:S02]  /*21320*/  SHF.R.U32.HI R225, RZ, 0x7, R225 ;  /* 0x00000007ffe17819 */ /* 0x001fe400000116e1 */
[----:B-1----:R-:W-:Y:S01]  /*21330*/  SHF.R.U32.HI R224, RZ, 0x7, R224 ;  /* 0x00000007ffe07819 */ /* 0x002fe200000116e0 */
[----:B------:R-:W-:Y:S01]  /*21340*/  IMAD.MOV.U32 R223, RZ, RZ, 0x1 ;  /* 0x00000001ffdf7424 */ /* 0x000fe200078e00ff */
[----:B------:R0:W-:Y:S04]  /*21350*/  STL.128 [R1+0xb50], R116 ;  /* 0x000b507401007387 */ /* 0x0001e80000100c00 */
[----:B--2---:R-:W2:Y:S04]  /*21360*/  LDL.LU.128 R128, [R1+0xb80] ;  /* 0x000b800001807983 */ /* 0x004ea80000300c00 */
[----:B---3--:R-:W3:Y:S01]  /*21370*/  LDL.LU.128 R124, [R1+0xb70] ;  /* 0x000b7000017c7983 */ /* 0x008ee20000300c00 */
[----:B------:R-:W-:Y:S01]  /*21380*/  VIADD R225, R225, 0x8 ;  /* 0x00000008e1e17836 */ /* 0x000fe20000000000 */
[----:B------:R-:W-:-:S02]  /*21390*/  IADD3 R224, -R224, 0xb, RZ ;  /* 0x0000000be0e07810 */ /* 0x000fc40007ffe1ff */
[----:B------:R1:W-:Y:S01]  /*213a0*/  STL.128 [R1+0xc90], R216 ;  /* 0x000c90d801007387 */ /* 0x0003e20000100c00 */
[----:B0-----:R-:W-:Y:S02]  /*213b0*/  IMAD.MOV.U32 R119, RZ, RZ, R43 ;  /* 0x000000ffff777224 */ /* 0x001fe400078e002b */
[----:B------:R-:W-:Y:S01]  /*213c0*/  IMAD.MOV.U32 R118, RZ, RZ, R42 ;  /* 0x000000ffff767224 */ /* 0x000fe200078e002a */
[----:B------:R-:W-:Y:S01]  /*213d0*/  STL.64 [R1+0xcb0], R224 ;  /* 0x000cb0e001007387 */ /* 0x000fe20000100a00 */
[----:B------:R-:W-:Y:S02]  /*213e0*/  IMAD.MOV.U32 R117, RZ, RZ, R41 ;  /* 0x000000ffff757224 */ /* 0x000fe400078e0029 */
[----:B------:R-:W-:Y:S01]  /*213f0*/  IMAD.MOV.U32 R116, RZ, RZ, R40 ;  /* 0x000000ffff747224 */ /* 0x000fe200078e0028 */
[----:B------:R0:W-:Y:S04]  /*21400*/  STL.128 [R1+0xca0], R220 ;  /* 0x000ca0dc01007387 */ /* 0x0001e80000100c00 */
[----:B------:R0:W-:Y:S04]  /*21410*/  STL.128 [R1+0xc80], R212 ;  /* 0x000c80d401007387 */ /* 0x0001e80000100c00 */
[----:B----4-:R4:W-:Y:S01]  /*21420*/  STL.128 [R1+0xc70], R208 ;  /* 0x000c70d001007387 */ /* 0x0109e20000100c00 */
[----:B-1----:R-:W-:-:S02]  /*21430*/  IMAD.MOV.U32 R216, RZ, RZ, R227 ;  /* 0x000000ffffd87224 */ /* 0x002fc400078e00e3 */
[----:B------:R-:W-:Y:S01]  /*21440*/  IMAD.MOV.U32 R217, RZ, RZ, R226 ;  /* 0x000000ffffd97224 */ /* 0x000fe200078e00e2 */
[----:B------:R1:W-:Y:S01]  /*21450*/  STL.128 [R1+0xc60], R204 ;  /* 0x000c60cc01007387 */ /* 0x0003e20000100c00 */
[----:B------:R-:W-:Y:S02]  /*21460*/  IMAD.MOV.U32 R218, RZ, RZ, R183 ;  /* 0x000000ffffda7224 */ /* 0x000fe400078e00b7 */
[----:B------:R-:W-:Y:S01]  /*21470*/  IMAD.MOV.U32 R219, RZ, RZ, R182 ;  /* 0x000000ffffdb7224 */ /* 0x000fe200078e00b6 */
[----:B------:R-:W-:Y:S01]  /*21480*/  STL.128 [R1+0xc50], R200 ;  /* 0x000c50c801007387 */ /* 0x000fe20000100c00 */
[----:B0-----:R-:W-:Y:S02]  /*21490*/  IMAD.MOV.U32 R220, RZ, RZ, R181 ;  /* 0x000000ffffdc7224 */ /* 0x001fe400078e00b5 */
[----:B------:R-:W-:Y:S01]  /*214a0*/  IMAD.MOV.U32 R221, RZ, RZ, R180 ;  /* 0x000000ffffdd7224 */ /* 0x000fe200078e00b4 */
[----:B------:R0:W-:Y:S01]  /*214b0*/  STL.64 [R1+0xc48], R198 ;  /* 0x000c48c601007387 */ /* 0x0001e20000100a00 */
[----:B------:R-:W-:-:S02]  /*214c0*/  IMAD.MOV.U32 R212, RZ, RZ, R18 ;  /* 0x000000ffffd47224 */ /* 0x000fc400078e0012 */
[----:B------:R-:W-:Y:S01]  /*214d0*/  IMAD.MOV.U32 R213, RZ, RZ, R19 ;  /* 0x000000ffffd57224 */ /* 0x000fe200078e0013 */
[----:B------:R0:W-:Y:S01]  /*214e0*/  STL [R1+0xc40], R196 ;  /* 0x000c40c401007387 */ /* 0x0001e20000100800 */
[----:B----4-:R-:W-:Y:S02]  /*214f0*/  IMAD.MOV.U32 R208, RZ, RZ, R184 ;  /* 0x000000ffffd07224 */ /* 0x010fe400078e00b8 */
[----:B------:R-:W-:Y:S01]  /*21500*/  IMAD.MOV.U32 R209, RZ, RZ, R12 ;  /* 0x000000ffffd17224 */ /* 0x000fe200078e000c */
[----:B------:R-:W-:Y:S01]  /*21510*/  STL.128 [R1+0xc10], R168 ;  /* 0x000c10a801007387 */ /* 0x000fe20000100c00 */
[----:B-1----:R-:W-:Y:S02]  /*21520*/  IMAD.MOV.U32 R204, RZ, RZ, R186 ;  /* 0x000000ffffcc7224 */ /* 0x002fe400078e00ba */
        /* <DEDUP_REMOVED lines=25> */
[----:B------:R4:W-:Y:S01]  /*216c0*/  STL.128 [R1+0xb60], R120 ;  /* 0x000b607801007387 */ /* 0x0009e20000100c00 */
[----:B------:R-:W-:Y:S02]  /*216d0*/  IMAD.MOV.U32 R225, RZ, RZ, R176 ;  /* 0x000000ffffe17224 */ /* 0x000fe400078e00b0 */
[----:B------:R-:W-:Y:S01]  /*216e0*/  IMAD.MOV.U32 R226, RZ, RZ, R175 ;  /* 0x000000ffffe27224 */ /* 0x000fe200078e00af */
[----:B------:R4:W-:Y:S01]  /*216f0*/  STL.128 [R1+0xb40], R112 ;  /* 0x000b407001007387 */ /* 0x0009e20000100c00 */
[----:B------:R-:W-:-:S02]  /*21700*/  IMAD.MOV.U32 R227, RZ, RZ, R174 ;  /* 0x000000ffffe37224 */ /* 0x000fc400078e00ae */
[----:B0-----:R-:W-:Y:S01]  /*21710*/  IMAD.MOV.U32 R151, RZ, RZ, R75 ;  /* 0x000000ffff977224 */ /* 0x001fe200078e004b */
[----:B------:R0:W-:Y:S01]  /*21720*/  STL.128 [R1+0xb30], R108 ;  /* 0x000b306c01007387 */ /* 0x0001e20000100c00 */
[----:B------:R-:W-:Y:S02]  /*21730*/  IMAD.MOV.U32 R150, RZ, RZ, R74 ;  /* 0x000000ffff967224 */ /* 0x000fe400078e004a */
[----:B------:R-:W-:Y:S01]  /*21740*/  IMAD.MOV.U32 R149, RZ, RZ, R73 ;  /* 0x000000ffff957224 */ /* 0x000fe200078e0049 */
[----:B------:R0:W-:Y:S01]  /*21750*/  STL.128 [R1+0xb20], R104 ;  /* 0x000b206801007387 */ /* 0x0001e20000100c00 */
[----:B-1----:R-:W-:Y:S02]  /*21760*/  IMAD.MOV.U32 R147, RZ, RZ, R71 ;  /* 0x000000ffff937224 */ /* 0x002fe400078e0047 */
[----:B------:R-:W-:Y:S01]  /*21770*/  IMAD.MOV.U32 R146, RZ, RZ, R70 ;  /* 0x000000ffff927224 */ /* 0x000fe200078e0046 */
[----:B------:R1:W-:Y:S01]  /*21780*/  STL.128 [R1+0x270], R116 ;  /* 0x0002707401007387 */ /* 0x0003e20000100c00 */
[----:B----4-:R-:W-:-:S02]  /*21790*/  IMAD.MOV.U32 R123, RZ, RZ, R47 ;  /* 0x000000ffff7b7224 */ /* 0x010fc400078e002f */
[----:B------:R-:W-:Y:S01]  /*217a0*/  IMAD.MOV.U32 R122, RZ, RZ, R46 ;  /* 0x000000ffff7a7224 */ /* 0x000fe200078e002e */
[----:B------:R-:W-:Y:S01]  /*217b0*/  STL.128 [R1+0xc30], R192 ;  /* 0x000c30c001007387 */ /* 0x000fe20000100c00 */
[----:B------:R-:W-:Y:S02]  /*217c0*/  IMAD.MOV.U32 R115, RZ, RZ, R39 ;  /* 0x000000ffff737224 */ /* 0x000fe400078e0027 */
[----:B------:R-:W-:Y:S01]  /*217d0*/  IMAD.MOV.U32 R114, RZ, RZ, R38 ;  /* 0x000000ffff727224 */ /* 0x000fe200078e0026 */
[----:B------:R-:W-:Y:S01]  /*217e0*/  STL.64 [R1+0xc20], R172 ;  /* 0x000c20ac01007387 */ /* 0x000fe20000100a00 */
[----:B0-----:R-:W-:Y:S02]  /*217f0*/  IMAD.MOV.U32 R111, RZ, RZ, R35 ;  /* 0x000000ffff6f7224 */ /* 0x001fe400078e0023 */
[----:B------:R-:W-:Y:S01]  /*21800*/  IMAD.MOV.U32 R110, RZ, RZ, R34 ;  /* 0x000000ffff6e7224 */ /* 0x000fe200078e0022 */
[----:B------:R-:W-:Y:S01]  /*21810*/  STL.128 [R1+0xb10], R100 ;  /* 0x000b106401007387 */ /* 0x000fe20000100c00 */
[----:B------:R-:W-:-:S02]  /*21820*/  IMAD.MOV.U32 R107, RZ, RZ, R31 ;  /* 0x000000ffff6b7224 */ /* 0x000fc400078e001f */
[----:B------:R-:W-:Y:S01]  /*21830*/  IMAD.MOV.U32 R106, RZ, RZ, R30 ;  /* 0x000000ffff6a7224 */ /* 0x000fe200078e001e */
[----:B-1----:R-:W4:Y:S01]  /*21840*/  LDL.LU.128 R116, [R1+0xb50] ;  /* 0x000b500001747983 */ /* 0x002f220000300c00 */
[----:B------:R-:W-:Y:S02]  /*21850*/  IMAD.MOV.U32 R105, RZ, RZ, R29 ;  /* 0x000000ffff697224 */ /* 0x000fe400078e001d */
[----:B------:R-:W-:Y:S01]  /*21860*/  IMAD.MOV.U32 R104, RZ, RZ, R28 ;  /* 0x000000ffff687224 */ /* 0x000fe200078e001c */
[----:B------:R-:W-:Y:S01]  /*21870*/  STL.128 [R1+0x400], R216 ;  /* 0x000400d801007387 */ /* 0x000fe20000100c00 */
[----:B------:R-:W-:Y:S02]  /*21880*/  IMAD.MOV.U32 R109, RZ, RZ, R33 ;  /* 0x000000ffff6d7224 */ /* 0x000fe400078e0021 */
[----:B------:R-:W-:Y:S01]  /*21890*/  IMAD.MOV.U32 R108, RZ, RZ, R32 ;  /* 0x000000ffff6c7224 */ /* 0x000fe200078e0020 */
[----:B------:R-:W4:Y:S01]  /*218a0*/  LDL.LU R12, [R1+0xcd0] ;  /* 0x000cd000010c7983 */ /* 0x000f220000300800 */
[----:B------:R-:W-:-:S02]  /*218b0*/  IMAD.MOV.U32 R113, RZ, RZ, R37 ;  /* 0x000000ffff717224 */ /* 0x000fc400078e0025 */
[----:B------:R-:W-:Y:S01]  /*218c0*/  IMAD.MOV.U32 R112, RZ, RZ, R36 ;  /* 0x000000ffff707224 */ /* 0x000fe200078e0024 */
[----:B------:R-:W4:Y:S01]  /*218d0*/  LDL.LU R18, [R1+0xcc4] ;  /* 0x000cc40001127983 */ /* 0x000f220000300800 */
[----:B------:R-:W-:Y:S02]  /*218e0*/  IMAD.MOV.U32 R121, RZ, RZ, R45 ;  /* 0x000000ffff797224 */ /* 0x000fe400078e002d */
[----:B------:R-:W-:Y:S01]  /*218f0*/  IMAD.MOV.U32 R120, RZ, RZ, R44 ;  /* 0x000000ffff787224 */ /* 0x000fe200078e002c */
[----:B------:R-:W4:Y:S01]  /*21900*/  LDL.LU R19, [R1+0xcc0] ;  /* 0x000cc00001137983 */ /* 0x000f220000300800 */
[----:B------:R-:W-:Y:S02]  /*21910*/  IMAD.MOV.U32 R145, RZ, RZ, R69 ;  /* 0x000000ffff917224 */ /* 0x000fe400078e0045 */
[----:B------:R-:W-:Y:S01]  /*21920*/  IMAD.MOV.U32 R143, RZ, RZ, R67 ;  /* 0x000000ffff8f7224 */ /* 0x000fe200078e0043 */
[----:B------:R-:W4:Y:S01]  /*21930*/  LDL R53, [R1+0x290] ;  /* 0x0002900001357983 */ /* 0x000f220000100800 */
[----:B------:R-:W-:-:S02]  /*21940*/  IMAD.MOV.U32 R142, RZ, RZ, R66 ;  /* 0x000000ffff8e7224 */ /* 0x000fc400078e0042 */
[----:B------:R-:W-:Y:S01]  /*21950*/  IMAD.MOV.U32 R141, RZ, RZ, R65 ;  /* 0x000000ffff8d7224 */ /* 0x000fe200078e0041 */
[----:B------:R-:W4:Y:S01]  /*21960*/  LDL R51, [R1+0x294] ;  /* 0x0002940001337983 */ /* 0x000f220000100800 */
[----:B------:R-:W-:Y:S02]  /*21970*/  IMAD.MOV.U32 R139, RZ, RZ, R63 ;  /* 0x000000ffff8b7224 */ /* 0x000fe400078e003f */
[----:B------:R-:W-:Y:S01]  /*21980*/  IMAD.MOV.U32 R138, RZ, RZ, R62 ;  /* 0x000000ffff8a7224 */ /* 0x000fe200078e003e */
[----:B------:R-:W4:Y:S01]  /*21990*/  LDL R49, [R1+0x298] ;  /* 0x0002980001317983 */ /* 0x000f220000100800 */
[----:B------:R-:W-:Y:S02]  /*219a0*/  IMAD.MOV.U32 R137, RZ, RZ, R61 ;  /* 0x000000ffff897224 */ /* 0x000fe400078e003d */
[----:B------:R-:W-:Y:S01]  /*219b0*/  IMAD.MOV.U32 R135, RZ, RZ, R59 ;  /* 0x000000ffff877224 */ /* 0x000fe200078e003b */
[----:B------:R-:W4:Y:S01]  /*219c0*/  LDL R43, [R1+0x2a4] ;  /* 0x0002a400012b7983 */ /* 0x000f220000100800 */
[----:B------:R-:W-:-:S02]  /*219d0*/  IMAD.MOV.U32 R134, RZ, RZ, R58 ;  /* 0x000000ffff867224 */ /* 0x000fc400078e003a */
[----:B------:R-:W-:Y:S01]  /*219e0*/  IMAD.MOV.U32 R133, RZ, RZ, R57 ;  /* 0x000000ffff857224 */ /* 0x000fe200078e0039 */
[----:B------:R-:W4:Y:S01]  /*219f0*/  LDL R41, [R1+0x2a8] ;  /* 0x0002a80001297983 */ /* 0x000f220000100800 */
        /* <DEDUP_REMOVED lines=20> */
[----:B------:R-:W-:Y:S01]  /*21b40*/  STL.128 [R1+0x3b0], R196 ;  /* 0x0003b0c401007387 */ /* 0x000fe20000100c00 */
[----:B------:R-:W-:-:S03]  /*21b50*/  IMAD.MOV.U32 R140, RZ, RZ, R64 ;  /* 0x000000ffff8c7224 */ /* 0x000fc600078e0040 */
        /* <DEDUP_REMOVED lines=19> */
[----:B------:R-:W4:Y:S04]  /*21c90*/  LDL.LU R2, [R1+0xccc] ;  /* 0x000ccc0001027983 */ /* 0x000f280000300800 */
[----:B------:R-:W4:Y:S04]  /*21ca0*/  LDL.LU R3, [R1+0xcc8] ;  /* 0x000cc80001037983 */ /* 0x000f280000300800 */
[----:B------:R-:W4:Y:S04]  /*21cb0*/  LDL.LU R14, [R1+0xcbc] ;  /* 0x000cbc00010e7983 */ /* 0x000f280000300800 */
[----:B------:R-:W4:Y:S04]  /*21cc0*/  LDL.LU R15, [R1+0xcb8] ;  /* 0x000cb800010f7983 */ /* 0x000f280000300800 */
[----:B0-----:R0:W5:Y:S04]  /*21cd0*/  LDL.LU.64 R224, [R1+0xcb0] ;  /* 0x000cb00001e07983 */ /* 0x0011680000300a00 */
[----:B------:R-:W4:Y:S04]  /*21ce0*/  LDL.LU.128 R220, [R1+0xca0] ;  /* 0x000ca00001dc7983 */ /* 0x000f280000300c00 */
[----:B------:R-:W4:Y:S04]  /*21cf0*/  LDL.LU.128 R216, [R1+0xc90] ;  /* 0x000c900001d87983 */ /* 0x000f280000300c00 */
[----:B------:R-:W4:Y:S04]  /*21d00*/  LDL.LU.128 R212, [R1+0xc80] ;  /* 0x000c800001d47983 */ /* 0x000f280000300c00 */
[----:B------:R-:W4:Y:S04]  /*21d10*/  LDL.LU.128 R208, [R1+0xc70] ;  /* 0x000c700001d07983 */ /* 0x000f280000300c00 */
[----:B------:R-:W4:Y:S04]  /*21d20*/  LDL.LU.128 R204, [R1+0xc60] ;  /* 0x000c600001cc7983 */ /* 0x000f280000300c00 */
[----:B------:R-:W4:Y:S04]  /*21d30*/  LDL.LU.128 R200, [R1+0xc50] ;  /* 0x000c500001c87983 */ /* 0x000f280000300c00 */
[----:B------:R-:W4:Y:S04]  /*21d40*/  LDL.LU.64 R198, [R1+0xc48] ;  /* 0x000c480001c67983 */ /* 0x000f280000300a00 */
[----:B------:R0:W5:Y:S04]  /*21d50*/  LDL.LU R196, [R1+0xc40] ;  /* 0x000c400001c47983 */ /* 0x0001680000300800 */
[----:B------:R-:W4:Y:S04]  /*21d60*/  LDL.LU.128 R192, [R1+0xc30] ;  /* 0x000c300001c07983 */ /* 0x000f280000300c00 */
[----:B------:R-:W4:Y:S04]  /*21d70*/  LDL.LU.64 R172, [R1+0xc20] ;  /* 0x000c200001ac7983 */ /* 0x000f280000300a00 */
        /* <DEDUP_REMOVED lines=14> */
[----:B--2---:R1:W-:Y:S04]  /*21e60*/  STL.128 [R1+0xb00], R128 ;  /* 0x000b008001007387 */ /* 0x0043e80000100c00 */
[----:B---3--:R2:W-:Y:S04]  /*21e70*/  STL.128 [R1+0xaf0], R124 ;  /* 0x000af07c01007387 */ /* 0x0085e80000100c00 */
[----:B------:R3:W-:Y:S01]  /*21e80*/  STL.128 [R1+0xac0], R24 ;  /* 0x000ac01801007387 */ /* 0x0007e20000100c00 */
[----:B------:R-:W-:-:S02]  /*21e90*/  IMAD.MOV.U32 R178, RZ, RZ, R99 ;  /* 0x000000ffffb27224 */ /* 0x000fc400078e0063 */
[----:B------:R-:W-:Y:S01]  /*21ea0*/  IMAD.MOV.U32 R179, RZ, RZ, R98 ;  /* 0x000000ffffb37224 */ /* 0x000fe200078e0062 */
[----:B------:R-:W4:Y:S04]  /*21eb0*/  LDL R75, [R1+0x264] ;  /* 0x00026400014b7983 */ /* 0x000f280000100800 */
[----:B-1----:R-:W4:Y:S04]  /*21ec0*/  LDL.LU.128 R128, [R1+0xb00] ;  /* 0x000b000001807983 */ /* 0x002f280000300c00 */
[----:B--2---:R-:W2:Y:S04]  /*21ed0*/  LDL.LU.128 R124, [R1+0xaf0] ;  /* 0x000af000017c7983 */ /* 0x004ea80000300c00 */
[----:B---3--:R-:W3:Y:S04]  /*21ee0*/  LDL.LU.128 R24, [R1+0xac0] ;  /* 0x000ac00001187983 */ /* 0x008ee80000300c00 */
[----:B------:R1:W-:Y:S01]  /*21ef0*/  STL.64 [R1+0xa90], R4 ;  /* 0x000a900401007387 */ /* 0x0003e20000100a00 */
[----:B------:R-:W-:-:S02]  /*21f00*/  IMAD.MOV.U32 R28, RZ, RZ, R96 ;  /* 0x000000ffff1c7224 */ /* 0x000fc400078e0060 */
[----:B------:R-:W-:Y:S01]  /*21f10*/  IMAD.MOV.U32 R155, RZ, RZ, R79 ;  /* 0x000000ffff9b7224 */ /* 0x000fe200078e004f */
[----:B------:R-:W2:Y:S01]  /*21f20*/  LDL R73, [R1+0x268] ;  /* 0x0002680001497983 */ /* 0x000ea20000100800 */
[----:B------:R-:W-:Y:S02]  /*21f30*/  IMAD.MOV.U32 R154, RZ, RZ, R78 ;  /* 0x000000ffff9a7224 */ /* 0x000fe400078e004e */
[----:B------:R-:W-:Y:S01]  /*21f40*/  IMAD.MOV.U32 R153, RZ, RZ, R77 ;  /* 0x000000ffff997224 */ /* 0x000fe200078e004d */
[----:B------:R-:W2:Y:S04]  /*21f50*/  LDL R71, [R1+0x26c] ;  /* 0x00026c0001477983 */ /* 0x000ea80000100800 */
[----:B-1----:R-:W2:Y:S04]  /*21f60*/  LDL.LU.64 R4, [R1+0xa90] ;  /* 0x000a900001047983 */ /* 0x002ea80000300a00 */
[----:B----4-:R1:W-:Y:S01]  /*21f70*/  STL.128 [R1+0xad0], R116 ;  /* 0x000ad07401007387 */ /* 0x0103e20000100c00 */
[----:B------:R-:W-:-:S02]  /*21f80*/  IMAD.MOV.U32 R152, RZ, RZ, R76 ;  /* 0x000000ffff987224 */ /* 0x000fc400078e004c */
[----:B------:R-:W-:Y:S01]  /*21f90*/  IMAD.MOV.U32 R180, RZ, RZ, R97 ;  /* 0x000000ffffb47224 */ /* 0x000fe200078e0061 */
[----:B------:R-:W4:Y:S04]  /*21fa0*/  LDL R69, [R1+0x270] ;  /* 0x0002700001457983 */ /* 0x000f280000100800 */
[----:B------:R-:W4:Y:S04]  /*21fb0*/  LDL R67, [R1+0x274] ;  /* 0x0002740001437983 */ /* 0x000f280000100800 */
[----:B------:R-:W4:Y:S04]  /*21fc0*/  LDL R65, [R1+0x278] ;  /* 0x0002780001417983 */ /* 0x000f280000100800 */
[----:B-1----:R-:W4:Y:S04]  /*21fd0*/  LDL.LU.128 R116, [R1+0xad0] ;  /* 0x000ad00001747983 */ /* 0x002f280000300c00 */
        /* <DEDUP_REMOVED lines=18> */
[----:B------:R1:W-:Y:S04]  /*22100*/  STL.128 [R1+0xaa0], R12 ;  /* 0x000aa00c01007387 */ /* 0x0003e80000100c00 */
[----:B-1----:R-:W4:Y:S04]  /*22110*/  LDL.LU.128 R12, [R1+0xaa0] ;  /* 0x000aa000010c7983 */ /* 0x002f280000300c00 */
[----:B------:R1:W-:Y:S04]  /*22120*/  STL.128 [R1+0xae0], R120 ;  /* 0x000ae07801007387 */ /* 0x0003e80000100c00 */
[----:B-1----:R-:W4:Y:S04]  /*22130*/  LDL.LU.128 R120, [R1+0xae0] ;  /* 0x000ae00001787983 */ /* 0x002f280000300c00 */
[----:B---3--:R1:W-:Y:S04]  /*22140*/  STL.128 [R1+0xa80], R24 ;  /* 0x000a801801007387 */ /* 0x0083e80000100c00 */
[----:B-1----:R-:W3:Y:S04]  /*22150*/  LDL.LU.128 R24, [R1+0xa80] ;  /* 0x000a800001187983 */ /* 0x002ee80000300c00 */
[----:B--2---:R1:W-:Y:S04]  /*22160*/  STL.64 [R1+0xa50], R4 ;  /* 0x000a500401007387 */ /* 0x0043e80000100a00 */
[----:B-1----:R-:W2:Y:S01]  /*22170*/  LDL.LU.64 R4, [R1+0xa50] ;  /* 0x000a500001047983 */ /* 0x002ea20000300a00 */
        /* <DEDUP_REMOVED lines=68> */
[----:B------:R-:W2:Y:S01]  /*225c0*/  LDL R128, [R1+0x344] ;  /* 0x0003440001807983 */ /* 0x000ea20000100800 */
[----:B------:R-:W-:Y:S02]  /*225d0*/  IMAD.MOV.U32 R176, RZ, RZ, R117 ;  /* 0x000000ffffb07224 */ /* 0x000fe400078e0075 */
[----:B------:R-:W-:Y:S01]  /*225e0*/  IMAD.MOV.U32 R28, RZ, RZ, R116 ;  /* 0x000000ffff1c7224 */ /* 0x000fe200078e0074 */
[----:B------:R-:W2:Y:S01]  /*225f0*/  LDL R126, [R1+0x348] ;  /* 0x00034800017e7983 */ /* 0x000ea20000100800 */
[----:B------:R-:W-:Y:S02]  /*22600*/  IMAD.MOV.U32 R6, RZ, RZ, R151 ;  /* 0x000000ffff067224 */ /* 0x000fe400078e0097 */
[----:B------:R-:W-:Y:S01]  /*22610*/  IMAD.MOV.U32 R7, RZ, RZ, R150 ;  /* 0x000000ffff077224 */ /* 0x000fe200078e0096 */
[----:B------:R-:W2:Y:S01]  /*22620*/  LDL R124, [R1+0x34c] ;  /* 0x00034c00017c7983 */ /* 0x000ea20000100800 */
[----:B------:R-:W-:-:S02]  /*22630*/  IMAD.MOV.U32 R8, RZ, RZ, R149 ;  /* 0x000000ffff087224 */ /* 0x000fc400078e0095 */
[----:B------:R-:W-:Y:S02]  /*22640*/  IMAD.MOV.U32 R9, RZ, RZ, R148 ;  /* 0x000000ffff097224 */ /* 0x000fe400078e0094 */
[----:B------:R-:W-:Y:S02]  /*22650*/  IMAD.MOV.U32 R22, RZ, RZ, R141 ;  /* 0x000000ffff167224 */ /* 0x000fe400078e008d */
[----:B------:R-:W-:Y:S01]  /*22660*/  IMAD.MOV.U32 R80, RZ, RZ, R177 ;  /* 0x000000ffff507224 */ /* 0x000fe200078e00b1 */
[----:B------:R-:W-:Y:S01]  /*22670*/  STL.128 [R1+0x350], R76 ;  /* 0x0003504c01007387 */ /* 0x000fe20000100c00 */
[----:B------:R-:W-:Y:S02]  /*22680*/  IMAD.MOV.U32 R10, RZ, RZ, R147 ;  /* 0x000000ffff0a7224 */ /* 0x000fe400078e0093 */
[----:B------:R-:W-:Y:S01]  /*22690*/  IMAD.MOV.U32 R11, RZ, RZ, R146 ;  /* 0x000000ffff0b7224 */ /* 0x000fe200078e0092 */
[----:B-1----:R-:W2:Y:S01]  /*226a0*/  LDL R91, [R1+0x244] ;  /* 0x00024400015b7983 */ /* 0x002ea20000100800 */
[----:B------:R-:W-:-:S02]  /*226b0*/  IMAD.MOV.U32 R16, RZ, RZ, R145 ;  /* 0x000000ffff107224 */ /* 0x000fc400078e0091 */
[----:B------:R-:W-:Y:S01]  /*226c0*/  IMAD.MOV.U32 R17, RZ, RZ, R144 ;  /* 0x000000ffff117224 */ /* 0x000fe200078e0090 */
[----:B------:R-:W2:Y:S01]  /*226d0*/  LDL R87, [R1+0x24c] ;  /* 0x00024c0001577983 */ /* 0x000ea20000100800 */
[----:B------:R-:W-:Y:S02]  /*226e0*/  IMAD.MOV.U32 R20, RZ, RZ, R143 ;  /* 0x000000ffff147224 */ /* 0x000fe400078e008f */
[----:B------:R-:W-:Y:S01]  /*226f0*/  IMAD.MOV.U32 R21, RZ, RZ, R142 ;  /* 0x000000ffff157224 */ /* 0x000fe200078e008e */
[----:B------:R1:W-:Y:S01]  /*22700*/  STL.128 [R1+0xa60], R12 ;  /* 0x000a600c01007387 */ /* 0x0003e20000100c00 */
[----:B------:R-:W-:Y:S02]  /*22710*/  IMAD.MOV.U32 R96, RZ, RZ, R28 ;  /* 0x000000ffff607224 */ /* 0x000fe400078e001c */
[----:B------:R-:W-:Y:S01]  /*22720*/  IMAD.MOV.U32 R97, RZ, RZ, R176 ;  /* 0x000000ffff617224 */ /* 0x000fe200078e00b0 */
[----:B------:R-:W-:Y:S01]  /*22730*/  STL.128 [R1+0x3c0], R104 ;  /* 0x0003c06801007387 */ /* 0x000fe20000100c00 */
[----:B------:R-:W-:-:S02]  /*22740*/  IMAD.MOV.U32 R141, RZ, RZ, R137 ;  /* 0x000000ffff8d7224 */ /* 0x000fc400078e0089 */
[----:B------:R-:W-:Y:S01]  /*22750*/  IMAD.MOV.U32 R142, RZ, RZ, R138 ;  /* 0x000000ffff8e7224 */ /* 0x000fe200078e008a */
[----:B----4-:R-:W4:Y:S01]  /*22760*/  LDL R93, [R1+0x240] ;  /* 0x00024000015d7983 */ /* 0x010f220000100800 */
[----:B------:R-:W-:Y:S02]  /*22770*/  IMAD.MOV.U32 R143, RZ, RZ, R139 ;  /* 0x000000ffff8f7224 */ /* 0x000fe400078e008b */
[----:B------:R-:W-:Y:S01]  /*22780*/  IMAD.MOV.U32 R145, RZ, RZ, R22 ;  /* 0x000000ffff917224 */ /* 0x000fe200078e0016 */
[----:B------:R-:W4:Y:S01]  /*22790*/  LDL R89, [R1+0x248] ;  /* 0x0002480001597983 */ /* 0x000f220000100800 */
[----:B------:R-:W-:-:S03]  /*227a0*/  IMAD.MOV.U32 R146, RZ, RZ, R21 ;  /* 0x000000ffff927224 */ /* 0x000fc600078e0015 */
[----:B-1----:R-:W4:Y:S01]  /*227b0*/  LDL.LU.128 R12, [R1+0xa60] ;  /* 0x000a6000010c7983 */ /* 0x002f220000300c00 */
[----:B------:R-:W-:Y:S02]  /*227c0*/  IMAD.MOV.U32 R147, RZ, RZ, R20 ;  /* 0x000000ffff937224 */ /* 0x000fe400078e0014 */
        /* <DEDUP_REMOVED lines=11> */
[----:B------:R-:W-:-:S03]  /*22880*/  IMAD.MOV.U32 R155, RZ, RZ, R6 ;  /* 0x000000ffff9b7224 */ /* 0x000fc600078e0006 */
[----:B------:R1:W-:Y:S04]  /*22890*/  STL.128 [R1+0x360], R80 ;  /* 0x0003605001007387 */ /* 0x0003e80000100c00 */
[----:B------:R-:W-:Y:S04]  /*228a0*/  STL.128 [R1+0x3a0], R96 ;  /* 0x0003a06001007387 */ /* 0x000fe80000100c00 */
[----:B------:R-:W-:Y:S04]  /*228b0*/  STL.128 [R1+0x3d0], R108 ;  /* 0x0003d06c01007387 */ /* 0x000fe80000100c00 */
[----:B------:R-:W-:Y:S04]  /*228c0*/  STL.128 [R1+0x3e0], R112 ;  /* 0x0003e07001007387 */ /* 0x000fe80000100c00 */
[----:B------:R-:W-:Y:S04]  /*228d0*/  STL.128 [R1+0x410], R148 ;  /* 0x0004109401007387 */ /* 0x000fe80000100c00 */
[----:B------:R0:W-:Y:S04]  /*228e0*/  STL.128 [R1+0x420], R152 ;  /* 0x0004209801007387 */ /* 0x0001e80000100c00 */
[----:B-1----:R-:W4:Y:S04]  /*228f0*/  LDL R83, [R1+0x254] ;  /* 0x0002540001537983 */ /* 0x002f280000100800 */
[----:B------:R-:W4:Y:S04]  /*22900*/  LDL R81, [R1+0x258] ;  /* 0x0002580001517983 */ /* 0x000f280000100800 */
[----:B------:R-:W4:Y:S04]  /*22910*/  LDL R79, [R1+0x25c] ;  /* 0x00025c00014f7983 */ /* 0x000f280000100800 */
[----:B------:R-:W4:Y:S04]  /*22920*/  LDL R77, [R1+0x260] ;  /* 0x00026000014d7983 */ /* 0x000f280000100800 */
[----:B------:R-:W4:Y:S04]  /*22930*/  LDL R21, [R1+0x2d0] ;  /* 0x0002d00001157983 */ /* 0x000f280000100800 */
[----:B------:R-:W4:Y:S01]  /*22940*/  LDL R17, [R1+0x2d4] ;  /* 0x0002d40001117983 */ /* 0x000f220000100800 */
[----:B------:R-:W-:-:S03]  /*22950*/  IMAD.MOV.U32 R23, RZ, RZ, R123 ;  /* 0x000000ffff177224 */ /* 0x000fc600078e007b */
[----:B------:R-:W4:Y:S01]  /*22960*/  LDL R11, [R1+0x2d8] ;  /* 0x0002d800010b7983 */ /* 0x000f220000100800 */
[----:B------:R-:W-:-:S03]  /*22970*/  IMAD.MOV.U32 R103, RZ, RZ, R23 ;  /* 0x000000ffff677224 */ /* 0x000fc600078e0017 */
[----:B------:R-:W4:Y:S01]  /*22980*/  LDL R9, [R1+0x2dc] ;  /* 0x0002dc0001097983 */ /* 0x000f220000100800 */
        /* <DEDUP_REMOVED lines=8> */
[----:B------:R-:W-:Y:S04]  /*22a10*/  STL.128 [R1+0x3b0], R100 ;  /* 0x0003b06401007387 */ /* 0x000fe80000100c00 */
[----:B------:R-:W-:Y:S04]  /*22a20*/  STL.128 [R1+0x3f0], R140 ;  /* 0x0003f08c01007387 */ /* 0x000fe80000100c00 */
[----:B------:R1:W-:Y:S04]  /*22a30*/  STL.128 [R1+0x400], R144 ;  /* 0x0004009001007387 */ /* 0x0003e80000100c00 */
[----:B------:R-:W4:Y:S04]  /*22a40*/  LDL R23, [R1+0x2cc] ;  /* 0x0002cc0001177983 */ /* 0x000f280000100800 */
[----:B0-----:R-:W4:Y:S04]  /*22a50*/  LDL R154, [R1+0x310] ;  /* 0x00031000019a7983 */ /* 0x001f280000100800 */
[----:B------:R-:W4:Y:S04]  /*22a60*/  LDL R152, [R1+0x314] ;  /* 0x0003140001987983 */ /* 0x000f280000100800 */
[----:B------:R-:W4:Y:S01]  /*22a70*/  LDL R150, [R1+0x318] ;  /* 0x0003180001967983 */ /* 0x000f220000100800 */
[----:B---3--:R-:W-:-:S03]  /*22a80*/  IMAD.MOV.U32 R174, RZ, RZ, R27 ;  /* 0x000000ffffae7224 */ /* 0x008fc600078e001b */
[----:B------:R-:W3:Y:S01]  /*22a90*/  LDL R148, [R1+0x31c] ;  /* 0x00031c0001947983 */ /* 0x000ee20000100800 */
[----:B------:R-:W-:Y:S02]  /*22aa0*/  IMAD.MOV.U32 R175, RZ, RZ, R26 ;  /* 0x000000ffffaf7224 */ /* 0x000fe400078e001a */
[----:B------:R-:W-:Y:S01]  /*22ab0*/  IMAD.MOV.U32 R29, RZ, RZ, R25 ;  /* 0x000000ffff1d7224 */ /* 0x000fe200078e0019 */
[----:B-1----:R-:W3:Y:S01]  /*22ac0*/  LDL R146, [R1+0x320] ;  /* 0x0003200001927983 */ /* 0x002ee20000100800 */
[----:B------:R-:W-:Y:S02]  /*22ad0*/  IMAD.MOV.U32 R30, RZ, RZ, R175 ;  /* 0x000000ffff1e7224 */ /* 0x000fe400078e00af */
[----:B------:R-:W-:Y:S01]  /*22ae0*/  IMAD.MOV.U32 R31, RZ, RZ, R174 ;  /* 0x000000ffff1f7224 */ /* 0x000fe200078e00ae */
[----:B------:R-:W3:Y:S01]  /*22af0*/  LDL R144, [R1+0x324] ;  /* 0x0003240001907983 */ /* 0x000ee20000100800 */
[----:B------:R-:W-:Y:S02]  /*22b00*/  IMAD.MOV.U32 R26, RZ, RZ, R30 ;  /* 0x000000ffff1a7224 */ /* 0x000fe400078e001e */
[----:B------:R-:W-:Y:S01]  /*22b10*/  IMAD.MOV.U32 R27, RZ, RZ, R31 ;  /* 0x000000ffff1b7224 */ /* 0x000fe200078e001f */
[----:B------:R-:W3:Y:S01]  /*22b20*/  LDL R174, [R1+0x30c] ;  /* 0x00030c0001ae7983 */ /* 0x000ee20000100800 */
[----:B------:R-:W-:-:S03]  /*22b30*/  IMAD.MOV.U32 R25, RZ, RZ, R29 ;  /* 0x000000ffff197224 */ /* 0x000fc600078e001d */
[----:B------:R-:W3:Y:S04]  /*22b40*/  LDL R31, [R1+0x2bc] ;  /* 0x0002bc00011f7983 */ /* 0x000ee80000100800 */
[----:B------:R0:W-:Y:S04]  /*22b50*/  STL.128 [R1+0x230], R24 ;  /* 0x0002301801007387 */ /* 0x0001e80000100c00 */
[----:B------:R-:W3:Y:S04]  /*22b60*/  LDL R101, [R1+0x230] ;  /* 0x0002300001657983 */ /* 0x000ee80000100800 */
[----:B------:R-:W3:Y:S04]  /*22b70*/  LDL R99, [R1+0x234] ;  /* 0x0002340001637983 */ /* 0x000ee80000100800 */
[----:B------:R-:W3:Y:S04]  /*22b80*/  LDL R97, [R1+0x238] ;  /* 0x0002380001617983 */ /* 0x000ee80000100800 */
[----:B------:R-:W3:Y:S04]  /*22b90*/  LDL R95, [R1+0x23c] ;  /* 0x00023c00015f7983 */ /* 0x000ee80000100800 */
[----:B------:R-:W3:Y:S04]  /*22ba0*/  LDL R29, [R1+0x2c0] ;  /* 0x0002c000011d7983 */ /* 0x000ee80000100800 */
[----:B0-----:R-:W3:Y:S04]  /*22bb0*/  LDL R27, [R1+0x2c4] ;  /* 0x0002c400011b7983 */ /* 0x001ee80000100800 */
        /* <DEDUP_REMOVED lines=61> */
[----:B------:R0:W-:Y:S04]  /*22f90*/  STL.64 [R1+0xab0], R18 ;  /* 0x000ab01201007387 */ /* 0x0001e80000100a00 */
[----:B0-----:R-:W3:Y:S01]  /*22fa0*/  LDL.LU.64 R18, [R1+0xab0] ;  /* 0x000ab00001127983 */ /* 0x001ee20000300a00 */
[----:B--2---:R-:W-:Y:S01]  /*22fb0*/  FFMA.FTZ R5, R5, R2, R217 ;  /* 0x0000000205057223 */ /* 0x004fe200000100d9 */
[----:B------:R-:W-:-:S03]  /*22fc0*/  FFMA.FTZ R3, R3, R4, R221 ;  /* 0x0000000403037223 */ /* 0x000fc600000100dd */
        /* <DEDUP_REMOVED lines=42> */
[----:B----4-:R-:W-:Y:S01]  /*23270*/  FADD.FTZ R13, R13, R156 ;  /* 0x0000009c0d0d7221 */ /* 0x010fe20000010000 */
[----:B------:R-:W-:Y:S01]  /*23280*/  FADD.FTZ R3, R159, R160 ;  /* 0x000000a09f037221 */ /* 0x000fe20000010000 */
[----:B------:R-:W-:Y:S02]  /*23290*/  STL [R1+0x68], R223 ;  /* 0x000068df01007387 */ /* 0x000fe40000100800 */
[----:B------:R-:W-:Y:S01]  /*232a0*/  FADD.FTZ R159, R0, R13 ;  /* 0x0000000d009f7221 */ /* 0x000fe20000010000 */
[----:B------:R-:W-:Y:S01]  /*232b0*/  FADD.FTZ R158, R158, R3 ;  /* 0x000000039e9e7221 */ /* 0x000fe20000010000 */
[----:B------:R-:W-:Y:S04]  /*232c0*/  STL [R1+0x68], R223 ;  /* 0x000068df01007387 */ /* 0x000fe80000100800 */
[----:B------:R-:W-:Y:S04]  /*232d0*/  STL [R1+0x68], R223 ;  /* 0x000068df01007387 */ /* 0x000fe80000100800 */
[----:B------:R-:W-:Y:S04]  /*232e0*/  STL [R1+0x68], R223 ;  /* 0x000068df01007387 */ /* 0x000fe80000100800 */
[----:B------:R-:W-:Y:S04]  /*232f0*/  STL [R1+0x68], R223 ;  /* 0x000068df01007387 */ /* 0x000fe80000100800 */
[----:B------:R-:W-:Y:S04]  /*23300*/  STL [R1+0x204], R12 ;  /* 0x0002040c01007387 */ /* 0x000fe80000100800 */
[----:B------:R-:W-:Y:S04]  /*23310*/  STL.64 [R1+0x210], R158 ;  /* 0x0002109e01007387 */ /* 0x000fe80000100a00 */
        /* <DEDUP_REMOVED lines=129> */
[----:B------:R-:W2:Y:S04]  /*23b30*/  LD.E R2, desc[UR36][R14.64] ;  /* 0x000000240e027980 */ /* 0x000ea8000c101900 */
[----:B------:R0:W-:Y:S04]  /*23b40*/  STL.64 [R1+0xa70], R18 ;  /* 0x000a701201007387 */ /* 0x0001e80000100a00 */
[----:B------:R1:W5:Y:S04]  /*23b50*/  LDL R0, [R1+0x1f0] ;  /* 0x0001f00001007983 */ /* 0x0003680000100800 */
[----:B0-----:R1:W5:Y:S01]  /*23b60*/  LDL.LU.64 R18, [R1+0xa70] ;  /* 0x000a700001127983 */ /* 0x0013620000300a00 */
[----:B------:R-:W-:Y:S01]  /*23b70*/  BSSY B0, `(.L_x_11285) ;  /* 0x0000005000007945 */ /* 0x000fe20003800000 */
[----:B--2---:R-:W-:-:S04]  /*23b80*/  LOP3.LUT R2, R2, 0x1, RZ, 0xfc, !PT ;  /* 0x0000000102027812 */ /* 0x004fc800078efcff */
[----:B------:R-:W-:-:S13]  /*23b90*/  ISETP.NE.AND P0, PT, R2, 0x3, PT ;  /* 0x000000030200780c */ /* 0x000fda0003f05270 */
[----:B-1----:R-:W-:Y:S05]  /*23ba0*/  @!P0 BRA `(.L_x_11286) ;  /* 0x0000000000048947 */ /* 0x002fea0003800000 */
[----:B------:R-:W-:Y:S01]  /*23bb0*/  BPT.TRAP 0x1 ;  /* 0x000000040000795c */ /* 0x000fe20000300000 */
.L_x_11286:
[----:B------:R-:W-:Y:S05]  /*23bc0*/  BSYNC B0 ;  /* 0x0000000000007941 */ /* 0x000fea0003800000 */
.L_x_11285:
[----:B------:R-:W2:Y:S04]  /*23bd0*/  LD.E.64 R2, desc[UR36][R14.64+0x20] ;  /* 0x000020240e027980 */ /* 0x000ea8000c101b00 */
[----:B------:R-:W3:Y:S01]  /*23be0*/  LD.E R4, desc[UR36][R14.64+0xc] ;  /* 0x00000c240e047980 */ /* 0x000ee2000c101900 */
[C---:B-----5:R-:W-:Y:S01]  /*23bf0*/  ISETP.GT.AND P0, PT, R196.reuse, R222, PT ;  /* 0x000000dec400720c */ /* 0x060fe20003f04270 */
[----:B------:R-:W-:Y:S02]  /*23c00*/  VIADD R10, R196, 0xffffffff ;  /* 0xffffffffc40a7836 */ /* 0x000fe40000000000 */
[----:B------:R-:W-:Y:S02]  /*23c10*/  IMAD.MOV.U32 R6, RZ, RZ, R14 ;  /* 0x000000ffff067224 */ /* 0x000fe400078e000e */
[----:B------:R-:W-:-:S02]  /*23c20*/  IMAD.MOV.U32 R7, RZ, RZ, R15 ;  /* 0x000000ffff077224 */ /* 0x000fc400078e000f */
[----:B------:R-:W-:Y:S01]  /*23c30*/  IMAD.MOV.U32 R196, RZ, RZ, R10 ;  /* 0x000000ffffc47224 */ /* 0x000fe200078e000a */
[----:B--2---:R-:W-:-:S05]  /*23c40*/  MOV R3, R2 ;  /* 0x0000000200037202 */ /* 0x004fca0000000f00 */
[----:B------:R-:W-:-:S05]  /*23c50*/  IMAD R3, R0, 0x8, R3 ;  /* 0x0000000800037824 */ /* 0x000fca00078e0203 */
[----:B---3--:R-:W-:-:S04]  /*23c60*/  PRMT R3, R4, 0x654, R3 ;  /* 0x0000065404037816 */ /* 0x008fc80000000003 */
[----:B------:R1:W-:Y:S01]  /*23c70*/  SYNCS.ARRIVE.TRANS64.RED.A1T0 RZ, [R3+URZ], RZ ;  /* 0x000000ff03ff79a7 */ /* 0x0003e2000810043f */
[----:B------:R-:W-:Y:S05]  /*23c80*/  @P0 BRA `(.L_x_11287) ;  /* 0xfffffe5000f80947 */ /* 0x000fea000383ffff */
.L_x_11268:
[----:B------:R-:W-:-:S13]  /*23c90*/  ISETP.GE.AND P0, PT, R10, UR40, PT ;  /* 0x000000280a007c0c */ /* 0x000fda000bf06270 */
[----:B------:R-:W-:Y:S05]  /*23ca0*/  @!P0 BRA `(.L_x_11288) ;  /* 0x000000ac00388947 */ /* 0x000fea0003800000 */
[----:B------:R0:W5:Y:S02]  /*23cb0*/  LDL.64 R8, [R1+0x150] ;  /* 0x0001500001087983 */ /* 0x0001640000100a00 */
.L_x_11317:
[----:B--2--5:R-:W2:Y:S04]  /*23cc0*/  LD.E R0, desc[UR36][R8.64] ;  /* 0x0000002408007980 */ /* 0x024ea8000c101900 */
[----:B------:R-:W1:Y:S01]  /*23cd0*/  LD.E R2, desc[UR36][R8.64+0x8] ;  /* 0x0000082408027980 */ /* 0x000e62000c101900 */
[----:B--2---:R-:W-:-:S05]  /*23ce0*/  VIADD R0, R0, 0x1 ;  /* 0x0000000100007836 */ /* 0x004fca0000000000 */
[----:B------:R-:W-:-:S13]  /*23cf0*/  ISETP.NE.AND P0, PT, R0, 0x2, PT ;  /* 0x000000020000780c */ /* 0x000fda0003f05270 */
[----:B------:R2:W5:Y:S04]  /*23d00*/  @P0 LD.E R5, desc[UR36][R8.64+0x4] ;  /* 0x0000042408050980 */ /* 0x000568000c101900 */
[----:B------:R-:W3:Y:S01]  /*23d10*/  @!P0 LD.E R4, desc[UR36][R8.64+0x4] ;  /* 0x0000042408048980 */ /* 0x000ee2000c101900 */
[----:B-1----:R-:W-:-:S03]  /*23d20*/  VIADD R3, R2, 0x1 ;  /* 0x0000000102037836 */ /* 0x002fc60000000000 */
[----:B------:R1:W-:Y:S04]  /*23d30*/  ST.E desc[UR36][R8.64], R0 ;  /* 0x0000000008007985 */ /* 0x0003e8000c101924 */
[----:B------:R2:W-:Y:S04]  /*23d40*/  ST.E desc[UR36][R8.64+0x8], R3 ;  /* 0x0000080308007985 */ /* 0x0005e8000c101924 */
[----:B------:R2:W-:Y:S01]  /*23d50*/  @!P0 ST.E desc[UR36][R8.64], RZ ;  /* 0x000000ff08008985 */ /* 0x0005e2000c101924 */
[----:B---3--:R-:W-:-:S05]  /*23d60*/  @!P0 LOP3.LUT R5, R4, 0x1, RZ, 0x3c, !PT ;  /* 0x0000000104058812 */ /* 0x008fca00078e3cff */
[----:B------:R2:W-:Y:S04]  /*23d70*/  @!P0 ST.E desc[UR36][R8.64+0x4], R5 ;  /* 0x0000040508008985 */ /* 0x0005e8000c101924 */
[----:B------:R-:W3:Y:S04]  /*23d80*/  LDL.64 R74, [R1+0x168] ;  /* 0x00016800014a7983 */ /* 0x000ee80000100a00 */
[----:B---3--:R-:W3:Y:S01]  /*23d90*/  LD.E R2, desc[UR36][R74.64] ;  /* 0x000000244a027980 */ /* 0x008ee2000c101900 */
[----:B------:R-:W-:Y:S05]  /*23da0*/  YIELD ;  /* 0x0000000000007946 */ /* 0x000fea0003800000 */
[----:B------:R-:W-:Y:S01]  /*23db0*/  BSSY B0, `(.L_x_11289) ;  /* 0x0000006000007945 */ /* 0x000fe20003800000 */
[----:B-1----:R-:W-:Y:S01]  /*23dc0*/  @!P0 IMAD.MOV.U32 R0, RZ, RZ, RZ ;  /* 0x000000ffff008224 */ /* 0x002fe200078e00ff */
[----:B---3--:R-:W-:-:S04]  /*23dd0*/  LOP3.LUT R2, R2, 0x1, RZ, 0xfc, !PT ;  /* 0x0000000102027812 */ /* 0x008fc800078efcff */
[----:B------:R-:W-:-:S13]  /*23de0*/  ISETP.NE.AND P1, PT, R2, 0x3, PT ;  /* 0x000000030200780c */ /* 0x000fda0003f25270 */
[----:B--2---:R-:W-:Y:S05]  /*23df0*/  @!P1 BRA `(.L_x_11290) ;  /* 0x0000000000049947 */ /* 0x004fea0003800000 */
[----:B------:R-:W-:Y:S01]  /*23e00*/  BPT.TRAP 0x1 ;  /* 0x000000040000795c */ /* 0x000fe20000300000 */
.L_x_11290:
[----:B------:R-:W-:Y:S05]  /*23e10*/  BSYNC B0 ;  /* 0x0000000000007941 */ /* 0x000fea0003800000 */
.L_x_11289:
[----:B------:R-:W2:Y:S01]  /*23e20*/  LD.E.64 R2, desc[UR36][R74.64+0x18] ;  /* 0x000018244a027980 */ /* 0x000ea2000c101b00 */
[----:B-----5:R-:W-:Y:S02]  /*23e30*/  SHF.L.U32 R7, R5, 0x1f, RZ ;  /* 0x0000001f05077819 */ /* 0x020fe400000006ff */
[----:B--2---:R-:W-:-:S05]  /*23e40*/  MOV R3, R2 ;  /* 0x0000000200037202 */ /* 0x004fca0000000f00 */
[----:B------:R-:W-:-:S04]  /*23e50*/  IMAD R0, R0, 0x8, R3 ;  /* 0x0000000800007824 */ /* 0x000fc800078e0203 */
[----:B------:R1:W2:Y:S01]  /*23e60*/  SYNCS.PHASECHK.TRANS64.TRYWAIT P0, [R0+URZ], R7 ;  /* 0x00000007000075a7 */ /* 0x0002a2000800017f */
[----:B------:R-:W3:Y:S04]  /*23e70*/  LD.E R2, desc[UR36][R74.64] ;  /* 0x000000244a027980 */ /* 0x000ee8000c101900 */
[----:B------:R1:W5:Y:S04]  /*23e80*/  LD.E R4, desc[UR36][R8.64] ;  /* 0x0000002408047980 */ /* 0x000368000c101900 */
[----:B------:R1:W5:Y:S01]  /*23e90*/  LD.E R5, desc[UR36][R8.64+0x4] ;  /* 0x0000042408057980 */ /* 0x000362000c101900 */
[----:B------:R-:W-:Y:S01]  /*23ea0*/  BSSY B0, `(.L_x_11291) ;  /* 0x0000005000007945 */ /* 0x000fe20003800000 */
[----:B---3--:R-:W-:-:S04]  /*23eb0*/  LOP3.LUT R2, R2, 0x1, RZ, 0xfc, !PT ;  /* 0x0000000102027812 */ /* 0x008fc800078efcff */
[----:B------:R-:W-:-:S13]  /*23ec0*/  ISETP.NE.AND P1, PT, R2, 0x3, PT ;  /* 0x000000030200780c */ /* 0x000fda0003f25270 */
[----:B-12---:R-:W-:Y:S05]  /*23ed0*/  @!P1 BRA `(.L_x_11292) ;  /* 0x0000000000049947 */ /* 0x006fea0003800000 */
[----:B------:R-:W-:Y:S01]  /*23ee0*/  BPT.TRAP 0x1 ;  /* 0x000000040000795c */ /* 0x000fe20000300000 */
.L_x_11292:
[----:B------:R-:W-:Y:S05]  /*23ef0*/  BSYNC B0 ;  /* 0x0000000000007941 */ /* 0x000fea0003800000 */
.L_x_11291:
[----:B------:R-:W-:Y:S04]  /*23f00*/  BSSY B0, `(.L_x_11293) ;  /* 0x0000008000007945 */ /* 0x000fe80003800000 */
[----:B------:R-:W-:Y:S05]  /*23f10*/  @P0 BRA `(.L_x_11294) ;  /* 0x0000000000180947 */ /* 0x000fea0003800000 */
[----:B------:R-:W2:Y:S01]  /*23f20*/  LD.E.64 R2, desc[UR36][R74.64+0x18] ;  /* 0x000018244a027980 */ /* 0x000ea2000c101b00 */
[----:B-----5:R-:W-:Y:S02]  /*23f30*/  SHF.L.U32 R5, R5, 0x1f, RZ ;  /* 0x0000001f05057819 */ /* 0x020fe400000006ff */
[----:B--2---:R-:W-:-:S05]  /*23f40*/  MOV R3, R2 ;  /* 0x0000000200037202 */ /* 0x004fca0000000f00 */
[----:B------:R-:W-:-:S04]  /*23f50*/  IMAD R4, R4, 0x8, R3 ;  /* 0x0000000804047824 */ /* 0x000fc800078e0203 */
[----:B------:R-:W1:Y:S02]  /*23f60*/  SYNCS.PHASECHK.TRANS64.TRYWAIT P0, [R4+URZ], R5 ;  /* 0x00000005040075a7 */ /* 0x000e64000800017f */
[----:B-1----:R-:W-:Y:S05]  /*23f70*/  @!P0 BRA `(.L_x_11295) ;  /* 0x0000013000548947 */ /* 0x002fea0003800000 */
.L_x_11294:
[----:B------:R-:W-:Y:S05]  /*23f80*/  BSYNC B0 ;  /* 0x0000000000007941 */ /* 0x000fea0003800000 */
.L_x_11293:
[----:B-1---5:R-:W2:Y:S04]  /*23f90*/  LD.E R5, desc[UR36][R8.64] ;  /* 0x0000002408057980 */ /* 0x022ea8000c101900 */
[----:B------:R-:W2:Y:S01]  /*23fa0*/  LDL.64 R20, [R1+0x80] ;  /* 0x0000800001147983 */ /* 0x000ea20000100a00 */
[----:B------:R-:W-:Y:S05]  /*23fb0*/  WARPSYNC.ALL ;  /* 0x0000000000007948 */ /* 0x000fea0003800000 */
[----:B------:R1:W-:Y:S04]  /*23fc0*/  STL [R1+0x60], RZ ;  /* 0x000060ff01007387 */ /* 0x0003e80000100800 */
[----:B------:R-:W3:Y:S01]  /*23fd0*/  LD.E.64 R2, desc[UR36][R18.64+0x78] ;  /* 0x0000782412027980 */ /* 0x000ee2000c101b00 */
[----:B------:R-:W-:-:S05]  /*23fe0*/  IMAD.MOV.U32 R0, RZ, RZ, 0x1 ;  /* 0x00000001ff007424 */ /* 0x000fca00078e00ff */
[----:B------:R1:W-:Y:S04]  /*23ff0*/  STL [R1+0x60], R0 ;  /* 0x0000600001007387 */ /* 0x0003e80000100800 */
[----:B------:R-:W4:Y:S04]  /*24000*/  LD.E.64 R6, desc[UR36][R18.64+0x78] ;  /* 0x0000782412067980 */ /* 0x000f28000c101b00 */
[----:B------:R1:W-:Y:S04]  /*24010*/  STL [R1+0x60], R0 ;  /* 0x0000600001007387 */ /* 0x0003e80000100800 */
[----:B------:R-:W4:Y:S01]  /*24020*/  LD.E.64 R12, desc[UR36][R18.64+0x78] ;  /* 0x00007824120c7980 */ /* 0x000f22000c101b00 */
[----:B--2---:R-:W-:-:S02]  /*24030*/  IMAD R4, R5, 0x300, R20 ;  /* 0x0000030005047824 */ /* 0x004fc400078e0214 */
[----:B------:R-:W-:Y:S01]  /*24040*/  IMAD.MOV.U32 R5, RZ, RZ, R21 ;  /* 0x000000ffff057224 */ /* 0x000fe200078e0015 */
[----:B------:R1:W-:Y:S02]  /*24050*/  STL [R1+0x60], R0 ;  /* 0x0000600001007387 */ /* 0x0003e40000100800 */
[----:B------:R-:W-:Y:S02]  /*24060*/  R2UR UR6, R4 ;  /* 0x00000000040672ca */ /* 0x000fe400000e0000 */
[----:B------:R-:W-:Y:S01]  /*24070*/  R2UR UR7, R5 ;  /* 0x00000000050772ca */ /* 0x000fe200000e0000 */
[----:B------:R-:W2:Y:S01]  /*24080*/  LD.E.64 R16, desc[UR36][R18.64+0x78] ;  /* 0x0000782412107980 */ /* 0x000ea2000c101b00 */
[----:B------:R-:W-:-:S03]  /*24090*/  WARPGROUP.ARRIVE ;  /* 0x00000000000079c5 */ /* 0x000fc60000000000 */
[----:B------:R1:W-:Y:S01]  /*240a0*/  STL [R1+0x60], R0 ;  /* 0x0000600001007387 */ /* 0x0003e20000100800 */
[----:B---3--:R-:W-:Y:S02]  /*240b0*/  R2UR UR4, R2 ;  /* 0x00000000020472ca */ /* 0x008fe400000e0000 */
[----:B------:R-:W-:-:S13]  /*240c0*/  R2UR UR5, R3 ;  /* 0x00000000030572ca */ /* 0x000fda00000e0000 */
[----:B------:R-:W-:Y:S01]  /*240d0*/  HGMMA.64x96x16.F32.BF16 R24, gdesc[UR4], RZ, !UPT, gsb0 ;  /* 0x01600000041879f0 */ /* 0x000fe2000c0018ff */
[----:B----4-:R-:W-:Y:S02]  /*240e0*/  VIADD R6, R6, 0x2 ;  /* 0x0000000206067836 */ /* 0x010fe40000000000 */
[----:B------:R-:W-:Y:S02]  /*240f0*/  VIADD R2, R4, 0x2 ;  /* 0x0000000204027836 */ /* 0x000fe40000000000 */
[----:B------:R-:W-:Y:S01]  /*24100*/  IMAD.MOV.U32 R3, RZ, RZ, R21 ;  /* 0x000000ffff037224 */ /* 0x000fe200078e0015 */
[----:B------:R-:W-:Y:S02]  /*24110*/  R2UR UR4, R6 ;  /* 0x00000000060472ca */ /* 0x000fe400000e0000 */
[----:B------:R-:W-:Y:S02]  /*24120*/  R2UR UR6, R2 ;  /* 0x00000000020672ca */ /* 0x000fe400000e0000 */
[----:B------:R-:W-:-:S02]  /*24130*/  R2UR UR7, R3 ;  /* 0x00000000030772ca */ /* 0x000fc400000e0000 */
[----:B------:R-:W-:Y:S01]  /*24140*/  R2UR UR5, R7 ;  /* 0x00000000070572ca */ /* 0x000fe200000e0000 */
[----:B------:R-:W-:Y:S02]  /*24150*/  WARPGROUP.DEPBAR.LE gsb0, 0x0 ;  /* 0x00008000000079c5 */ /* 0x000fe40000010000 */
[----:B------:R-:W3:Y:S04]  /*24160*/  LD.E R20, desc[UR36][R14.64] ;  /* 0x000000240e147980 */ /* 0x000ee8000c101900 */
[----:B------:R1:W5:Y:S04]  /*24170*/  LD.E R5, desc[UR36][R8.64] ;  /* 0x0000002408057980 */ /* 0x000368000c101900 */
[----:B------:R1:W5:Y:S01]  /*24180*/  LD.E R11, desc[UR36][R8.64+0x4] ;  /* 0x00000424080b7980 */ /* 0x000362000c101900 */
[----:B------:R-:W-:Y:S01]  /*24190*/  WARPGROUP.ARRIVE ;  /* 0x00000000000079c5 */ /* 0x000fe20000000000 */
[----:B------:R-:W-:Y:S01]  /*241a0*/  VIADD R12, R12, 0x4 ;  /* 0x000000040c0c7836 */ /* 0x000fe20000000000 */
[----:B------:R-:W-:Y:S01]  /*241b0*/  BSSY B0, `(.L_x_11296) ;  /* 0x000001a000007945 */ /* 0x000fe20003800000 */
[----:B------:R-:W-:-:S02]  /*241c0*/  VIADD R2, R4, 0x4 ;  /* 0x0000000404027836 */ /* 0x000fc40000000000 */
[--C-:B------:R-:W-:Y:S01]  /*241d0*/  IMAD.MOV.U32 R3, RZ, RZ, R21.reuse ;  /* 0x000000ffff037224 */ /* 0x100fe200078e0015 */
[----:B------:R-:W-:Y:S01]  /*241e0*/  HGMMA.64x96x16.F32.BF16 R24, gdesc[UR4], R24, gsb0 ;  /* 0x01600000041879f0 */ /* 0x000fe20008001818 */
[----:B------:R-:W-:Y:S01]  /*241f0*/  R2UR UR4, R12 ;  /* 0x000000000c0472ca */ /* 0x000fe200000e0000 */
[----:B--2---:R-:W-:Y:S01]  /*24200*/  VIADD R16, R16, 0x6 ;  /* 0x0000000610107836 */ /* 0x004fe20000000000 */
[----:B------:R-:W-:Y:S01]  /*24210*/  R2UR UR6, R2 ;  /* 0x00000000020672ca */ /* 0x000fe200000e0000 */
[----:B------:R-:W-:Y:S01]  /*24220*/  VIADD R2, R4, 0x6 ;  /* 0x0000000604027836 */ /* 0x000fe20000000000 */
[----:B------:R-:W-:Y:S01]  /*24230*/  R2UR UR7, R3 ;  /* 0x00000000030772ca */ /* 0x000fe200000e0000 */
[----:B------:R-:W-:Y:S01]  /*24240*/  IMAD.MOV.U32 R3, RZ, RZ, R21 ;  /* 0x000000ffff037224 */ /* 0x000fe200078e0015 */
        /* <DEDUP_REMOVED lines=11> */
[----:B---3--:R-:W-:-:S04]  /*24300*/  LOP3.LUT R20, R20, 0x1, RZ, 0xfc, !PT ;  /* 0x0000000114147812 */ /* 0x008fc800078efcff */
[----:B------:R-:W-:Y:S01]  /*24310*/  ISETP.NE.AND P0, PT, R20, 0x3, PT ;  /* 0x000000031400780c */ /* 0x000fe20003f05270 */
[----:B------:R-:W-:-:S12]  /*24320*/  WARPGROUP.DEPBAR.LE gsb0, 0x0 ;  /* 0x00008000000079c5 */ /* 0x000fd80000010000 */
[----:B-1----:R-:W-:Y:S05]  /*24330*/  @!P0 BRA `(.L_x_11297) ;  /* 0x0000000000048947 */ /* 0x002fea0003800000 */
[----:B------:R-:W-:Y:S01]  /*24340*/  BPT.TRAP 0x1 ;  /* 0x000000040000795c */ /* 0x000fe20000300000 */
.L_x_11297:
[----:B------:R-:W-:Y:S05]  /*24350*/  BSYNC B0 ;  /* 0x0000000000007941 */ /* 0x000fea0003800000 */
.L_x_11296:
        /* <DEDUP_REMOVED lines=13> */
.L_x_11299:
[----:B------:R-:W-:Y:S05]  /*24430*/  BSYNC B0 ;  /* 0x0000000000007941 */ /* 0x000fea0003800000 */
.L_x_11298:
        /* <DEDUP_REMOVED lines=8> */
.L_x_11301:
[----:B------:R-:W-:Y:S05]  /*244c0*/  BSYNC B0 ;  /* 0x0000000000007941 */ /* 0x000fea0003800000 */
.L_x_11300:
[----:B------:R-:W2:Y:S04]  /*244d0*/  LDL R5, [R1+0x70] ;  /* 0x0000700001057983 */ /* 0x000ea80000100800 */
[----:B------:R-:W3:Y:S04]  /*244e0*/  LD.E R11, desc[UR36][R8.64] ;  /* 0x00000024080b7980 */ /* 0x000ee8000c101900 */
[----:B------:R-:W3:Y:S04]  /*244f0*/  LDL.64 R20, [R1+0xf8] ;  /* 0x0000f80001147983 */ /* 0x000ee80000100a00 */
[----:B-1---5:R-:W4:Y:S04]  /*24500*/  LDL.64 R2, [R1+0xf0] ;  /* 0x0000f00001027983 */ /* 0x022f280000100a00 */
[----:B------:R-:W4:Y:S04]  /*24510*/  LDL.64 R6, [R1+0xf0] ;  /* 0x0000f00001067983 */ /* 0x000f280000100a00 */
[----:B------:R-:W4:Y:S04]  /*24520*/  LDL.64 R12, [R1+0xf0] ;  /* 0x0000f000010c7983 */ /* 0x000f280000100a00 */
[----:B------:R-:W4:Y:S01]  /*24530*/  LDL.64 R14, [R1+0xf0] ;  /* 0x0000f000010e7983 */ /* 0x000f220000100a00 */
[----:B------:R-:W-:Y:S05]  /*24540*/  WARPSYNC.ALL ;  /* 0x0000000000007948 */ /* 0x000fea0003800000 */
[----:B------:R-:W-:Y:S01]  /*24550*/  WARPGROUP.ARRIVE ;  /* 0x00000000000079c5 */ /* 0x000fe20000000000 */
[----:B------:R-:W4:Y:S01]  /*24560*/  LDL.64 R16, [R1+0xf0] ;  /* 0x0000f00001107983 */ /* 0x000f220000100a00 */
[----:B--2---:R-:W-:Y:S01]  /*24570*/  ISETP.NE.U32.AND P0, PT, R5, RZ, PT ;  /* 0x000000ff0500720c */ /* 0x004fe20003f05070 */
[----:B---3--:R-:W-:-:S02]  /*24580*/  IMAD R4, R11, 0xc00, R20 ;  /* 0x00000c000b047824 */ /* 0x008fc400078e0214 */
[----:B------:R-:W-:Y:S01]  /*24590*/  IMAD.MOV.U32 R5, RZ, RZ, R21 ;  /* 0x000000ffff057224 */ /* 0x000fe200078e0015 */
[----:B----4-:R-:W-:Y:S02]  /*245a0*/  R2UR UR4, R2 ;  /* 0x00000000020472ca */ /* 0x010fe400000e0000 */
[----:B------:R-:W-:Y:S02]  /*245b0*/  R2UR UR6, R4 ;  /* 0x00000000040672ca */ /* 0x000fe400000e0000 */
[----:B------:R-:W-:Y:S02]  /*245c0*/  R2UR UR7, R5 ;  /* 0x00000000050772ca */ /* 0x000fe400000e0000 */
[----:B------:R-:W-:-:S03]  /*245d0*/  R2UR UR5, R3 ;  /* 0x00000000030572ca */ /* 0x000fc600000e0000 */
[----:B------:R-:W-:-:S10]  /*245e0*/  VOTEU.ANY UP0, P0 ;  /* 0x00000000003f7886 */ /* 0x000fd40000000100 */
        /* <DEDUP_REMOVED lines=129> */
[----:B--2---:R-:W-:Y:S01]  /*24e00*/  VIADD R6, R6, 0xc02 ;  /* 0x00000c0206067836 */ /* 0x004fe20000000000 */
[----:B------:R-:W-:Y:S02]  /*24e10*/  WARPGROUP.DEPBAR.LE gsb0, 0x0 ;  /* 0x00008000000079c5 */ /* 0x000fe40000010000 */
[----:B------:R-:W-:-:S09]  /*24e20*/  WARPGROUP.ARRIVE ;  /* 0x00000000000079c5 */ /* 0x000fd20000000000 */
[----:B------:R-:W-:Y:S01]  /*24e30*/  HGMMA.64x96x16.F32.BF16 R24, gdesc[UR4], R24, gsb0 ;  /* 0x01600000041879f0 */ /* 0x000fe20008001818 */
[----:B------:R-:W-:Y:S02]  /*24e40*/  VIADD R2, R4, 0x902 ;  /* 0x0000090204027836 */ /* 0x000fe40000000000 */
[----:B------:R-:W-:Y:S01]  /*24e50*/  IMAD.MOV.U32 R3, RZ, RZ, R21 ;  /* 0x000000ffff037224 */ /* 0x000fe200078e0015 */
[----:B------:R-:W-:Y:S02]  /*24e60*/  R2UR UR4, R6 ;  /* 0x00000000060472ca */ /* 0x000fe400000e0000 */
[----:B------:R-:W-:Y:S02]  /*24e70*/  R2UR UR6, R2 ;  /* 0x00000000020672ca */ /* 0x000fe400000e0000 */
[----:B------:R-:W-:Y:S02]  /*24e80*/  R2UR UR7, R3 ;  /* 0x00000000030772ca */ /* 0x000fe400000e0000 */
[----:B------:R-:W-:Y:S01]  /*24e90*/  R2UR UR5, R7 ;  /* 0x00000000070572ca */ /* 0x000fe200000e0000 */
[----:B---3--:R-:W-:-:S02]  /*24ea0*/  VIADD R12, R12, 0xc04 ;  /* 0x00000c040c0c7836 */ /* 0x008fc40000000000 */
        /* <DEDUP_REMOVED lines=9> */
[----:B----4-:R-:W-:Y:S02]  /*24f40*/  VIADD R14, R14, 0xc06 ;  /* 0x00000c060e0e7836 */ /* 0x010fe40000000000 */
[----:B------:R-:W-:-:S02]  /*24f50*/  VIADD R2, R4, 0x906 ;  /* 0x0000090604027836 */ /* 0x000fc40000000000 */
[----:B------:R-:W-:Y:S01]  /*24f60*/  IMAD.MOV.U32 R3, RZ, RZ, R21 ;  /* 0x000000ffff037224 */ /* 0x000fe200078e0015 */
[----:B------:R-:W-:Y:S02]  /*24f70*/  WARPGROUP.DEPBAR.LE gsb0, 0x0 ;  /* 0x00008000000079c5 */ /* 0x000fe40000010000 */
[----:B------:R-:W-:-:S06]  /*24f80*/  WARPGROUP.ARRIVE ;  /* 0x00000000000079c5 */ /* 0x000fcc0000000000 */
[----:B------:R-:W-:Y:S01]  /*24f90*/  HGMMA.64x96x16.F32.BF16 R24, gdesc[UR4], R24, gsb0 ;  /* 0x01600000041879f0 */ /* 0x000fe20008001818 */
[----:B------:R-:W-:Y:S02]  /*24fa0*/  R2UR UR4, R14 ;  /* 0x000000000e0472ca */ /* 0x000fe400000e0000 */
[----:B------:R-:W-:Y:S02]  /*24fb0*/  R2UR UR5, R15 ;  /* 0x000000000f0572ca */ /* 0x000fe400000e0000 */
[----:B------:R-:W-:Y:S02]  /*24fc0*/  R2UR UR6, R2 ;  /* 0x00000000020672ca */ /* 0x000fe400000e0000 */
[----:B------:R-:W-:Y:S01]  /*24fd0*/  R2UR UR7, R3 ;  /* 0x00000000030772ca */ /* 0x000fe200000e0000 */
        /* <DEDUP_REMOVED lines=19> */
[----:B------:R-:W-:-:S02]  /*25110*/  WARPGROUP.DEPBAR.LE gsb0, 0x0 ;  /* 0x00008000000079c5 */ /* 0x000fc40000010000 */
[----:B------:R1:W-:Y:S06]  /*25120*/  BAR.ARV R224, 0x100 ;  /* 0x000400e00000751d */ /* 0x0003ec0000002000 */
[----:B------:R-:W2:Y:S04]  /*25130*/  LD.E R3, desc[UR36][R74.64] ;  /* 0x000000244a037980 */ /* 0x000ea8000c101900 */
[----:B------:R1:W5:Y:S01]  /*25140*/  LD.E R2, desc[UR36][R8.64] ;  /* 0x0000002408027980 */ /* 0x000362000c101900 */
[----:B------:R-:W-:Y:S01]  /*25150*/  BSSY B0, `(.L_x_11303) ;  /* 0x0000005000007945 */ /* 0x000fe20003800000 */
[----:B--2---:R-:W-:-:S04]  /*25160*/  LOP3.LUT R3, R3, 0x1, RZ, 0xfc, !PT ;  /* 0x0000000103037812 */ /* 0x004fc800078efcff */
[----:B------:R-:W-:-:S13]  /*25170*/  ISETP.NE.AND P0, PT, R3, 0x3, PT ;  /* 0x000000030300780c */ /* 0x000fda0003f05270 */
[----:B-1----:R-:W-:Y:S05]  /*25180*/  @!P0 BRA `(.L_x_11304) ;  /* 0x0000000000048947 */ /* 0x002fea0003800000 */
[----:B------:R-:W-:Y:S01]  /*25190*/  BPT.TRAP 0x1 ;  /* 0x000000040000795c */ /* 0x000fe20000300000 */
.L_x_11304:
[----:B------:R-:W-:Y:S05]  /*251a0*/  BSYNC B0 ;  /* 0x0000000000007941 */ /* 0x000fea0003800000 */
.L_x_11303:
[----:B------:R-:W2:Y:S04]  /*251b0*/  LD.E.64 R4, desc[UR36][R74.64+0x20] ;  /* 0x000020244a047980 */ /* 0x000ea8000c101b00 */
[----:B------:R-:W3:Y:S01]  /*251c0*/  LD.E R3, desc[UR36][R74.64+0xc] ;  /* 0x00000c244a037980 */ /* 0x000ee2000c101900 */
[----:B--2---:R-:W-:-:S05]  /*251d0*/  MOV R5, R4 ;  /* 0x0000000400057202 */ /* 0x004fca0000000f00 */
[----:B-----5:R-:W-:-:S05]  /*251e0*/  IMAD R2, R2, 0x8, R5 ;  /* 0x0000000802027824 */ /* 0x020fca00078e0205 */
[----:B---3--:R-:W-:-:S04]  /*251f0*/  PRMT R2, R3, 0x654, R2 ;  /* 0x0000065403027816 */ /* 0x008fc80000000002 */
[----:B------:R1:W-:Y:S01]  /*25200*/  SYNCS.ARRIVE.TRANS64.RED.A1T0 RZ, [R2+URZ], RZ ;  /* 0x000000ff02ff79a7 */ /* 0x0003e2000810043f */
[----:B------:R-:W1:Y:S04]  /*25210*/  LDL R77, [R1+0x11c] ;  /* 0x00011c00014d7983 */ /* 0x000e680000100800 */
[----:B------:R-:W2:Y:S04]  /*25220*/  LDL R22, [R1+0x50] ;  /* 0x0000500001167983 */ /* 0x000ea80000100800 */
[----:B------:R-:W3:Y:S04]  /*25230*/  LDL.64 R72, [R1+0x140] ;  /* 0x0001400001487983 */ /* 0x000ee80000100a00 */
[----:B------:R-:W4:Y:S04]  /*25240*/  LDL R23, [R1+0x148] ;  /* 0x0001480001177983 */ /* 0x000f280000100800 */
[----:B------:R-:W4:Y:S04]  /*25250*/  LDL.128 R12, [R1+0x130] ;  /* 0x00013000010c7983 */ /* 0x000f280000100c00 */
[----:B------:R-:W4:Y:S01]  /*25260*/  LDL.128 R4, [R1+0x120] ;  /* 0x0001200001047983 */ /* 0x000f220000100c00 */
[----:B------:R-:W-:Y:S01]  /*25270*/  BSSY B0, `(.L_x_11305) ;  /* 0x0000040000007945 */ /* 0x000fe20003800000 */
[----:B-1----:R-:W-:-:S04]  /*25280*/  SHF.R.S32.HI R2, RZ, 0x1f, R77 ;  /* 0x0000001fff027819 */ /* 0x002fc8000001144d */
[----:B------:R-:W-:-:S04]  /*25290*/  LEA.HI R3, R2, R77, RZ, 0x7 ;  /* 0x0000004d02037211 */ /* 0x000fc800078f38ff */
[----:B------:R-:W-:-:S05]  /*252a0*/  LOP3.LUT R11, R3, 0xffffff80, RZ, 0xc0, !PT ;  /* 0xffffff80030b7812 */ /* 0x000fca00078ec0ff */
[----:B------:R-:W-:-:S05]  /*252b0*/  IMAD.IADD R11, R77, 0x1, -R11 ;  /* 0x000000014d0b7824 */ /* 0x000fca00078e0a0b */
[----:B------:R-:W-:-:S04]  /*252c0*/  SHF.R.S32.HI R16, RZ, 0x1f, R11 ;  /* 0x0000001fff107819 */ /* 0x000fc8000001140b */
[----:B------:R-:W-:Y:S02]  /*252d0*/  LEA.HI R17, R16, R11, RZ, 0x2 ;  /* 0x0000000b10117211 */ /* 0x000fe400078f10ff */
[----:B------:R-:W-:Y:S02]  /*252e0*/  LEA.HI R2, R2, R77, RZ, 0x2 ;  /* 0x0000004d02027211 */ /* 0x000fe400078f10ff */
[--C-:B------:R-:W-:Y:S02]  /*252f0*/  SHF.R.S32.HI R20, RZ, 0x2, R17.reuse ;  /* 0x00000002ff147819 */ /* 0x100fe40000011411 */
[----:B------:R-:W-:Y:S02]  /*25300*/  SHF.R.S32.HI R21, RZ, 0x1f, R17 ;  /* 0x0000001fff157819 */ /* 0x000fe40000011411 */
[----:B------:R-:W-:Y:S02]  /*25310*/  LOP3.LUT R2, R2, 0xfffffffc, RZ, 0xc0, !PT ;  /* 0xfffffffc02027812 */ /* 0x000fe400078ec0ff */
[----:B------:R-:W-:-:S02]  /*25320*/  LEA.HI R21, R21, R20, RZ, 0x3 ;  /* 0x0000001415157211 */ /* 0x000fc400078f18ff */
[----:B------:R-:W-:Y:S02]  /*25330*/  SHF.R.S32.HI R74, RZ, 0x7, R3 ;  /* 0x00000007ff4a7819 */ /* 0x000fe40000011403 */
        /* <DEDUP_REMOVED lines=17> */
[----:B----4-:R-:W-:Y:S01]  /*25450*/  @P0 SHF.R.U32.HI R2, RZ, R23, R16 ;  /* 0x00000017ff020219 */ /* 0x010fe20000011610 */
[----:B------:R-:W-:Y:S01]  /*25460*/  IMAD.MOV.U32 R3, RZ, RZ, -0x60 ;  /* 0xffffffa0ff037424 */ /* 0x000fe200078e00ff */
[----:B------:R-:W-:-:S03]  /*25470*/  LOP3.LUT R16, R17, 0x7ffffffc, RZ, 0xc0, !PT ;  /* 0x7ffffffc11107812 */ /* 0x000fc600078ec0ff */
[----:B------:R-:W1:Y:S01]  /*25480*/  SHFL.IDX PT, R20, R2, RZ, 0x1c1f ;  /* 0x001c1fff02147589 */ /* 0x000e6200000e0000 */
[----:B------:R-:W-:Y:S02]  /*25490*/  IMAD R3, R10, R3, 0x1 ;  /* 0x000000010a037424 */ /* 0x000fe400078e0203 */
[----:B------:R-:W-:Y:S01]  /*254a0*/  IMAD.IADD R16, R11, 0x1, -R16 ;  /* 0x000000010b107824 */ /* 0x000fe200078e0a10 */
[----:B------:R-:W-:-:S03]  /*254b0*/  ISETP.GE.AND P1, PT, R13, 0x1, PT ;  /* 0x000000010d00780c */ /* 0x000fc60003f26270 */
[----:B------:R-:W-:Y:S01]  /*254c0*/  IMAD R3, R16, -0x2, R3 ;  /* 0xfffffffe10037824 */ /* 0x000fe200078e0203 */
[----:B------:R-:W-:-:S04]  /*254d0*/  LOP3.LUT R11, RZ, R6, RZ, 0x33, !PT ;  /* 0x00000006ff0b7212 */ /* 0x000fc800078e33ff */
[----:B------:R-:W-:Y:S01]  /*254e0*/  IADD3 R16, -R4, R3, R5 ;  /* 0x0000000304107210 */ /* 0x000fe20007ffe105 */
[----:B------:R-:W-:-:S04]  /*254f0*/  VIADD R22, R3, 0xffffffff ;  /* 0xffffffff03167836 */ /* 0x000fc80000000000 */
[C---:B------:R-:W-:Y:S02]  /*25500*/  IMAD.IADD R17, R16.reuse, 0x1, R7 ;  /* 0x0000000110117824 */ /* 0x040fe400078e0207 */
[----:B------:R-:W-:Y:S02]  /*25510*/  IMAD.IADD R11, R16, 0x1, R11 ;  /* 0x00000001100b7824 */ /* 0x000fe400078e020b */
[----:B------:R-:W-:Y:S02]  /*25520*/  IMAD R16, R10, -0x60, R12 ;  /* 0xffffffa00a107824 */ /* 0x000fe400078e020c */
[--C-:B-1----:R-:W-:Y:S02]  /*25530*/  IMAD.IADD R6, R17, 0x1, R20.reuse ;  /* 0x0000000111067824 */ /* 0x102fe400078e0214 */
        /* <DEDUP_REMOVED lines=12> */
.L_x_11308:
[----:B------:R-:W-:-:S13]  /*25600*/  ISETP.NE.AND P0, PT, R13, 0x1, PT ;  /* 0x000000010d00780c */ /* 0x000fda0003f05270 */
[----:B------:R-:W-:-:S05]  /*25610*/  @P0 IMAD.HI.U32 R12, R7, R14, RZ ;  /* 0x0000000e070c0227 */ /* 0x000fca00078e00ff */
[----:B------:R-:W-:-:S07]  /*25620*/  @P0 SHF.R.U32.HI R7, RZ, R15, R12 ;  /* 0x0000000fff070219 */ /* 0x000fce000001160c */
.L_x_11309:
[----:B------:R-:W-:Y:S05]  /*25630*/  BSYNC B1 ;  /* 0x0000000000017941 */ /* 0x000fea0003800000 */
.L_x_11307:
[----:B------:R-:W-:-:S05]  /*25640*/  IMAD R12, R7, R13, R22 ;  /* 0x0000000d070c7224 */ /* 0x000fca00078e0216 */
[----:B------:R-:W-:Y:S02]  /*25650*/  VIMNMX R3, R3, R12, !PT ;  /* 0x0000000c03037248 */ /* 0x000fe40007fe0100 */
[----:B------:R-:W-:-:S07]  /*25660*/  VIADDMNMX R6, R12, R13, R6, PT ;  /* 0x0000000d0c067246 */ /* 0x000fce0003800106 */
.L_x_11306:
[----:B------:R-:W-:Y:S05]  /*25670*/  BSYNC B0 ;  /* 0x0000000000007941 */ /* 0x000fea0003800000 */
.L_x_11305:
[C---:B------:R-:W-:Y:S01]  /*25680*/  ISETP.GE.AND P1, PT, R16.reuse, 0x9, PT ;  /* 0x000000091000780c */ /* 0x040fe20003f26270 */
[----:B------:R-:W1:Y:S01]  /*25690*/  SHFL.IDX PT, R2, R2, 0x1, 0x1c1f ;  /* 0x003c1f0002027f89 */ /* 0x000e6200000e0000 */
        /* <DEDUP_REMOVED lines=128> */
.L_x_11313:
[----:B------:R-:W-:-:S13]  /*25ea0*/  ISETP.NE.AND P6, PT, R13, 0x1, PT ;  /* 0x000000010d00780c */ /* 0x000fda0003fc5270 */
[----:B------:R-:W-:-:S05]  /*25eb0*/  @P6 IMAD.HI.U32 R14, R4, R14, RZ ;  /* 0x0000000e040e6227 */ /* 0x000fca00078e00ff */
[----:B------:R-:W-:-:S07]  /*25ec0*/  @P6 SHF.R.U32.HI R4, RZ, R15, R14 ;  /* 0x0000000fff046219 */ /* 0x000fce000001160e */
.L_x_11314:
[----:B------:R-:W-:Y:S05]  /*25ed0*/  BSYNC B1 ;  /* 0x0000000000017941 */ /* 0x000fea0003800000 */
.L_x_11312:
[----:B------:R-:W-:-:S05]  /*25ee0*/  IMAD R4, R4, R13, R22 ;  /* 0x0000000d04047224 */ /* 0x000fca00078e0216 */
[----:B------:R-:W-:Y:S02]  /*25ef0*/  VIADDMNMX R6, R4, R13, R6, PT ;  /* 0x0000000d04067246 */ /* 0x000fe40003800106 */
[----:B------:R-:W-:-:S07]  /*25f00*/  VIMNMX R3, R3, R4, !PT ;  /* 0x0000000403037248 */ /* 0x000fce0007fe0100 */
.L_x_11311:
[----:B------:R-:W-:Y:S05]  /*25f10*/  BSYNC B0 ;  /* 0x0000000000007941 */ /* 0x000fea0003800000 */
.L_x_11310:
[C---:B------:R-:W-:Y:S01]  /*25f20*/  ISETP.GT.AND P1, PT, R3.reuse, 0x8, !P1 ;  /* 0x000000080300780c */ /* 0x040fe20004f24270 */
[----:B------:R-:W2:Y:S03]  /*25f30*/  LDL.64 R90, [R1+0xa40] ;  /* 0x000a4000015a7983 */ /* 0x000ea60000100a00 */
[----:B------:R-:W-:Y:S01]  /*25f40*/  ISETP.LT.OR P1, PT, R6, 0x9, P1 ;  /* 0x000000090600780c */ /* 0x000fe20000f21670 */
[----:B------:R-:W3:Y:S01]  /*25f50*/  LDL R88, [R1+0xa48] ;  /* 0x000a480001587983 */ /* 0x000ee20000100800 */
[----:B------:R-:W-:Y:S02]  /*25f60*/  ISETP.GT.AND P0, PT, R3, 0x1, !P0 ;  /* 0x000000010300780c */ /* 0x000fe40004704270 */
[----:B------:R-:W-:Y:S02]  /*25f70*/  FSEL R30, R30, -INF , !P1 ;  /* 0xff8000001e1e7808 */ /* 0x000fe40004800000 */
[----:B------:R-:W-:-:S02]  /*25f80*/  ISETP.NE.AND P1, PT, R23, RZ, PT ;  /* 0x000000ff1700720c */ /* 0x000fc40003f25270 */
[----:B------:R-:W4:Y:S01]  /*25f90*/  LDL.64 R22, [R1+0x200] ;  /* 0x0002000001167983 */ /* 0x000f220000100a00 */
[----:B------:R-:W-:Y:S02]  /*25fa0*/  ISETP.LT.OR P0, PT, R6, 0x2, P0 ;  /* 0x000000020600780c */ /* 0x000fe40000701670 */
        /* <DEDUP_REMOVED lines=14> */
[----:B------:R-:W-:Y:S02]  /*26090*/  ISETP.GT.AND P0, PT, R3, 0x18, !P6 ;  /* 0x000000180300780c */ /* 0x000fe40007704270 */
[----:B------:R-:W-:Y:S02]  /*260a0*/  ISETP.NE.AND P6, PT, R7, RZ, PT ;  /* 0x000000ff0700720c */ /* 0x000fe40003fc5270 */
[----:B------:R-:W-:-:S04]  /*260b0*/  ISETP.LT.OR P0, PT, R6, 0x19, P0 ;  /* 0x000000190600780c */ /* 0x000fc80000701670 */
[----:B------:R-:W-:Y:S02]  /*260c0*/  FSEL R38, R38, -INF , !P0 ;  /* 0xff80000026267808 */ /* 0x000fe40004000000 */
[----:B------:R-:W-:Y:S02]  /*260d0*/  ISETP.NE.AND P0, PT, R28, RZ, PT ;  /* 0x000000ff1c00720c */ /* 0x000fe40003f05270 */
[C---:B------:R-:W-:Y:S01]  /*260e0*/  ISETP.GT.AND P2, PT, R3.reuse, 0x49, !P2 ;  /* 0x000000490300780c */ /* 0x040fe20005744270 */
[----:B------:R-:W2:Y:S01]  /*260f0*/  LDL R28, [R1+0x220] ;  /* 0x00022000011c7983 */ /* 0x000ea20000100800 */
        /* <DEDUP_REMOVED lines=39> */
[----:B------:R-:W-:Y:S02]  /*26370*/  ISETP.GT.AND P0, PT, R3, RZ, !P6 ;  /* 0x000000ff0300720c */ /* 0x000fe40007704270 */
[----:B----4-:R-:W-:Y:S02]  /*26380*/  FMNMX.FTZ R2, R32, R22, !PT ;  /* 0x0000001620027209 */ /* 0x010fe40007810000 */
[----:B------:R-:W-:Y:S02]  /*26390*/  ISETP.LT.OR P0, PT, R6, 0x1, P0 ;  /* 0x000000010600780c */ /* 0x000fe40000701670 */
[----:B------:R-:W-:Y:S02]  /*263a0*/  FMNMX.FTZ R2, R72, R2, !PT ;  /* 0x0000000248027209 */ /* 0x000fe40007810000 */
[----:B------:R-:W-:-:S02]  /*263b0*/  FSEL R26, R26, -INF , !P0 ;  /* 0xff8000001a1a7808 */ /* 0x000fc40004000000 */
[----:B------:R-:W-:Y:S02]  /*263c0*/  FMNMX.FTZ R2, R74, R2, !PT ;  /* 0x000000024a027209 */ /* 0x000fe40007810000 */
[----:B------:R-:W-:Y:S02]  /*263d0*/  ISETP.NE.AND P0, PT, R77, RZ, PT ;  /* 0x000000ff4d00720c */ /* 0x000fe40003f05270 */
[----:B------:R-:W-:Y:S02]  /*263e0*/  FMNMX.FTZ R2, R76, R2, !PT ;  /* 0x000000024c027209 */ /* 0x000fe40007810000 */
[C---:B------:R-:W-:Y:S02]  /*263f0*/  ISETP.GT.AND P1, PT, R3.reuse, 0x48, !P1 ;  /* 0x000000480300780c */ /* 0x040fe40004f24270 */
[----:B------:R-:W-:Y:S02]  /*26400*/  FMNMX.FTZ R2, R180, R2, !PT ;  /* 0x00000002b4027209 */ /* 0x000fe40007810000 */
[----:B------:R-:W-:-:S02]  /*26410*/  ISETP.GT.AND P3, PT, R3, 0x50, !P3 ;  /* 0x000000500300780c */ /* 0x000fc40005f64270 */
[----:B------:R-:W-:Y:S02]  /*26420*/  FMNMX.FTZ R2, R78, R2, !PT ;  /* 0x000000024e027209 */ /* 0x000fe40007810000 */
[----:B------:R-:W-:Y:S02]  /*26430*/  ISETP.LT.OR P2, PT, R6, 0x4a, P2 ;  /* 0x0000004a0600780c */ /* 0x000fe40001741670 */
[----:B------:R-:W-:Y:S02]  /*26440*/  FMNMX.FTZ R2, R36, R2, !PT ;  /* 0x0000000224027209 */ /* 0x000fe40007810000 */
[----:B------:R-:W-:Y:S02]  /*26450*/  ISETP.GT.AND P4, PT, R3, 0x51, !P4 ;  /* 0x000000510300780c */ /* 0x000fe40006784270 */
[----:B------:R-:W-:Y:S02]  /*26460*/  FMNMX.FTZ R2, R80, R2, !PT ;  /* 0x0000000250027209 */ /* 0x000fe40007810000 */
[----:B------:R-:W-:-:S02]  /*26470*/  ISETP.NE.AND P6, PT, R16, RZ, PT ;  /* 0x000000ff1000720c */ /* 0x000fc40003fc5270 */
[----:B------:R-:W-:-:S04]  /*26480*/  FMNMX.FTZ R2, R40, R2, !PT ;  /* 0x0000000228027209 */ /* 0x000fc80007810000 */
[----:B------:R-:W-:-:S04]  /*26490*/  FMNMX.FTZ R2, R82, R2, !PT ;  /* 0x0000000252027209 */ /* 0x000fc80007810000 */
[----:B------:R-:W-:-:S04]  /*264a0*/  FMNMX.FTZ R2, R44, R2, !PT ;  /* 0x000000022c027209 */ /* 0x000fc80007810000 */
[----:B------:R-:W-:-:S04]  /*264b0*/  FMNMX.FTZ R2, R84, R2, !PT ;  /* 0x0000000254027209 */ /* 0x000fc80007810000 */
[----:B------:R-:W-:-:S04]  /*264c0*/  FMNMX.FTZ R2, R48, R2, !PT ;  /* 0x0000000230027209 */ /* 0x000fc80007810000 */
[----:B------:R-:W-:Y:S02]  /*264d0*/  FMNMX.FTZ R4, R166, R2, !PT ;  /* 0x00000002a6047209 */ /* 0x000fe40007810000 */
[----:B------:R-:W-:-:S04]  /*264e0*/  FMNMX.FTZ R2, R26, R23, !PT ;  /* 0x000000171a027209 */ /* 0x000fc80007810000 */
        /* <DEDUP_REMOVED lines=22> */
[----:B------:R-:W1:Y:S01]  /*26650*/  SHFL.BFLY PT, R7, R4, 0x2, 0x1f ;  /* 0x0c401f0004077f89 */ /* 0x000e6200000e0000 */
        /* <DEDUP_REMOVED lines=8> */
[----:B------:R-:W-:Y:S02]  /*266e0*/  FSEL R62, R62, -INF , !P1 ;  /* 0xff8000003e3e7808 */ /* 0x000fe40004800000 */
[----:B------:R-:W-:Y:S02]  /*266f0*/  FMNMX.FTZ R5, R59, R2, !PT ;  /* 0x000000023b057209 */ /* 0x000fe40007810000 */
[----:B------:R-:W-:Y:S02]  /*26700*/  ISETP.LT.OR P3, PT, R6, 0x51, P3 ;  /* 0x000000510600780c */ /* 0x000fe40001f61670 */
[----:B------:R-:W-:-:S02]  /*26710*/  FSEL R63, R63, -INF , !P2 ;  /* 0xff8000003f3f7808 */ /* 0x000fc40005000000 */
[----:B------:R-:W-:Y:S02]  /*26720*/  FMNMX.FTZ R2, R62, R5, !PT ;  /* 0x000000053e027209 */ /* 0x000fe40007810000 */
[----:B-1----:R-:W-:Y:S02]  /*26730*/  FMNMX.FTZ R7, R4, R7, !PT ;  /* 0x0000000704077209 */ /* 0x002fe40007810000 */
[----:B------:R-:W-:Y:S02]  /*26740*/  ISETP.GT.AND P5, PT, R3, 0x58, !P5 ;  /* 0x000000580300780c */ /* 0x000fe40006fa4270 */
[----:B------:R-:W-:Y:S02]  /*26750*/  ISETP.LT.OR P4, PT, R6, 0x52, P4 ;  /* 0x000000520600780c */ /* 0x000fe40002781670 */
[----:B------:R-:W-:Y:S02]  /*26760*/  FSEL R66, R66, -INF , !P3 ;  /* 0xff80000042427808 */ /* 0x000fe40005800000 */
[----:B------:R-:W-:Y:S01]  /*26770*/  FMNMX.FTZ R5, R63, R2, !PT ;  /* 0x000000023f057209 */ /* 0x000fe20007810000 */
[----:B------:R-:W1:Y:S01]  /*26780*/  SHFL.BFLY PT, R12, R7, 0x1, 0x1f ;  /* 0x0c201f00070c7f89 */ /* 0x000e6200000e0000 */
[----:B------:R-:W-:-:S02]  /*26790*/  ISETP.GT.AND P0, PT, R3, 0x59, !P6 ;  /* 0x000000590300780c */ /* 0x000fc40007704270 */
[----:B------:R-:W-:Y:S02]  /*267a0*/  ISETP.LT.OR P5, PT, R6, 0x59, P5 ;  /* 0x000000590600780c */ /* 0x000fe40002fa1670 */
[----:B------:R-:W-:Y:S02]  /*267b0*/  FSEL R67, R67, -INF , !P4 ;  /* 0xff80000043437808 */ /* 0x000fe40006000000 */
[----:B------:R-:W-:Y:S02]  /*267c0*/  FMNMX.FTZ R2, R66, R5, !PT ;  /* 0x0000000542027209 */ /* 0x000fe40007810000 */
[----:B------:R-:W-:Y:S02]  /*267d0*/  ISETP.LT.OR P0, PT, R6, 0x5a, P0 ;  /* 0x0000005a0600780c */ /* 0x000fe40000701670 */
[----:B------:R-:W-:Y:S02]  /*267e0*/  FSEL R70, R70, -INF , !P5 ;  /* 0xff80000046467808 */ /* 0x000fe40006800000 */
[----:B------:R-:W-:-:S02]  /*267f0*/  FMNMX.FTZ R3, R67, R2, !PT ;  /* 0x0000000243037209 */ /* 0x000fc40007810000 */
[----:B------:R-:W-:Y:S02]  /*26800*/  FSEL R71, R71, -INF , !P0 ;  /* 0xff80000047477808 */ /* 0x000fe40004000000 */
[----:B------:R-:W-:-:S04]  /*26810*/  FMNMX.FTZ R2, R70, R3, !PT ;  /* 0x0000000346027209 */ /* 0x000fc80007810000 */
[----:B------:R-:W-:-:S05]  /*26820*/  FMNMX.FTZ R5, R71, R2, !PT ;  /* 0x0000000247057209 */ /* 0x000fca0007810000 */
[----:B------:R4:W-:Y:S04]  /*26830*/  STL.64 [R1+0x200], R4 ;  /* 0x0002000401007387 */ /* 0x0009e80000100a00 */
[----:B------:R-:W3:Y:S01]  /*26840*/  LDL R13, [R1+0x204] ;  /* 0x00020400010d7983 */ /* 0x000ee20000100800 */
[----:B-1----:R-:W-:-:S03]  /*26850*/  FMNMX.FTZ R12, R7, R12, !PT ;  /* 0x0000000c070c7209 */ /* 0x002fc60007810000 */
[----:B------:R-:W4:Y:S04]  /*26860*/  LDL.64 R6, [R1+0x210] ;  /* 0x0002100001067983 */ /* 0x000f280000100a00 */
[----:B------:R-:W-:Y:S04]  /*26870*/  STL [R1+0x200], R12 ;  /* 0x0002000c01007387 */ /* 0x000fe80000100800 */
[----:B------:R-:W2:Y:S04]  /*26880*/  LDL R14, [R1+0x200] ;  /* 0x00020000010e7983 */ /* 0x000ea80000100800 */
[----:B---3--:R-:W1:Y:S01]  /*26890*/  SHFL.BFLY PT, R12, R13, 0x2, 0x1f ;  /* 0x0c401f000d0c7f89 */ /* 0x008e6200000e0000 */
[----:B--2---:R-:W-:Y:S01]  /*268a0*/  FMUL.FTZ R2, R28, R14 ;  /* 0x0000000e1c027220 */ /* 0x004fe20000410000 */
[----:B------:R-:W-:-:S04]  /*268b0*/  FSETP.NEU.FTZ.AND P0, PT, R14, -INF , PT ;  /* 0xff8000000e00780b */ /* 0x000fc80003f1d000 */
[----:B------:R-:W-:-:S05]  /*268c0*/  FSEL R11, R2, RZ, P0 ;  /* 0x000000ff020b7208 */ /* 0x000fca0000000000 */
[----:B----4-:R-:W-:Y:S01]  /*268d0*/  FFMA.FTZ R5, R76, R28, -R11 ;  /* 0x0000001c4c057223 */ /* 0x010fe2000001080b */
[----:B-1----:R-:W-:-:S03]  /*268e0*/  FMNMX.FTZ R12, R12, R13, !PT ;  /* 0x0000000d0c0c7209 */ /* 0x002fc60007810000 */
[----:B------:R1:W-:Y:S02]  /*268f0*/  MUFU.EX2 R153, R5 ;  /* 0x0000000500997308 */ /* 0x0003e40000000800 */
[----:B-1----:R-:W1:Y:S01]  /*26900*/  SHFL.BFLY PT, R5, R12, 0x1, 0x1f ;  /* 0x0c201f000c057f89 */ /* 0x002e6200000e0000 */
[----:B------:R-:W-:Y:S01]  /*26910*/  FSEL R13, R14, RZ, P0 ;  /* 0x000000ff0e0d7208 */ /* 0x000fe20000000000 */
[----:B------:R-:W-:-:S04]  /*26920*/  FFMA.FTZ R3, R32, R28, -R11 ;  /* 0x0000001c20037223 */ /* 0x000fc8000001080b */
[----:B------:R-:W-:Y:S01]  /*26930*/  FADD.FTZ R13, R22, -R13 ;  /* 0x8000000d160d7221 */ /* 0x000fe20000010000 */
[----:B-1----:R-:W-:-:S04]  /*26940*/  FMNMX.FTZ R12, R12, R5, !PT ;  /* 0x000000050c0c7209 */ /* 0x002fc80007810000 */
[C---:B------:R-:W-:Y:S01]  /*26950*/  FSETP.NEU.FTZ.AND P0, PT, R12.reuse, -INF , PT ;  /* 0xff8000000c00780b */ /* 0x040fe20003f1d000 */
[----:B------:R-:W-:-:S03]  /*26960*/  FMUL.FTZ R5, R12, R28 ;  /* 0x0000001c0c057220 */ /* 0x000fc60000410000 */
[----:B------:R-:W-:Y:S02]  /*26970*/  FSEL R14, R12, RZ, P0 ;  /* 0x000000ff0c0e7208 */ /* 0x000fe40000000000 */
[----:B------:R-:W-:-:S03]  /*26980*/  FSEL R5, R5, RZ, P0 ;  /* 0x000000ff05057208 */ /* 0x000fc60000000000 */
[----:B------:R-:W-:Y:S01]  /*26990*/  FADD.FTZ R23, R23, -R14 ;  /* 0x8000000e17177221 */ /* 0x000fe20000010000 */
[-C--:B------:R-:W-:Y:S01]  /*269a0*/  FMUL.FTZ R13, R13, R28.reuse ;  /* 0x0000001c0d0d7220 */ /* 0x080fe20000410000 */
[-C--:B------:R-:W-:Y:S01]  /*269b0*/  FFMA.FTZ R190, R26, R28.reuse, -R5 ;  /* 0x0000001c1abe7223 */ /* 0x080fe20000010805 */
[-CC-:B------:R-:W-:Y:S01]  /*269c0*/  FFMA.FTZ R2, R72, R28.reuse, -R11.reuse ;  /* 0x0000001c48027223 */ /* 0x180fe2000001080b */
[----:B------:R-:W-:Y:S01]  /*269d0*/  FMUL.FTZ R23, R28, R23 ;  /* 0x000000171c177220 */ /* 0x000fe20000410000 */
[-C--:B------:R-:W-:Y:S01]  /*269e0*/  FFMA.FTZ R21, R24, R28.reuse, -R11 ;  /* 0x0000001c18157223 */ /* 0x080fe2000001080b */
[-C--:B------:R-:W-:Y:S01]  /*269f0*/  FFMA.FTZ R155, R27, R28.reuse, -R5 ;  /* 0x0000001c1b9b7223 */ /* 0x080fe20000010805 */
[----:B------:R-:W-:Y:S01]  /*26a00*/  MUFU.EX2 R3, R3 ;  /* 0x0000000300037308 */ /* 0x000fe20000000800 */
[-C--:B------:R-:W-:Y:S01]  /*26a10*/  FFMA.FTZ R4, R74, R28.reuse, -R11 ;  /* 0x0000001c4a047223 */ /* 0x080fe2000001080b */
[----:B------:R-:W-:-:S06]  /*26a20*/  FFMA.FTZ R191, R30, R28, -R5 ;  /* 0x0000001c1ebf7223 */ /* 0x000fcc0000010805 */
[----:B------:R-:W1:Y:S01]  /*26a30*/  MUFU.EX2 R24, R13 ;  /* 0x0000000d00187308 */ /* 0x000e620000000800 */
[----:B------:R-:W-:-:S07]  /*26a40*/  FFMA.FTZ R192, R31, R28, -R5 ;  /* 0x0000001c1fc07223 */ /* 0x000fce0000010805 */
[----:B------:R-:W-:Y:S08]  /*26a50*/  MUFU.EX2 R190, R190 ;  /* 0x000000be00be7308 */ /* 0x000ff00000000800 */
[----:B------:R-:W2:Y:S01]  /*26a60*/  MUFU.EX2 R25, R23 ;  /* 0x0000001700197308 */ /* 0x000ea20000000800 */
[----:B------:R-:W-:-:S07]  /*26a70*/  FFMA.FTZ R180, R180, R28, -R11 ;  /* 0x0000001cb4b47223 */ /* 0x000fce000001080b */
[----:B------:R-:W3:Y:S01]  /*26a80*/  MUFU.EX2 R2, R2 ;  /* 0x0000000200027308 */ /* 0x000ee20000000800 */
[----:B------:R-:W-:-:S07]  /*26a90*/  FFMA.FTZ R184, R34, R28, -R5 ;  /* 0x0000001c22b87223 */ /* 0x000fce0000010805 */
[----:B------:R-:W4:Y:S01]  /*26aa0*/  MUFU.EX2 R155, R155 ;  /* 0x0000009b009b7308 */ /* 0x000f220000000800 */
[----:B------:R-:W-:-:S07]  /*26ab0*/  FFMA.FTZ R181, R78, R28, -R11 ;  /* 0x0000001c4eb57223 */ /* 0x000fce000001080b */
[----:B------:R-:W0:Y:S01]  /*26ac0*/  MUFU.EX2 R4, R4 ;  /* 0x0000000400047308 */ /* 0x000e220000000800 */
[-C--:B------:R-:W-:Y:S01]  /*26ad0*/  FFMA.FTZ R17, R20, R28.reuse, -R11 ;  /* 0x0000001c14117223 */ /* 0x080fe2000001080b */
[----:B------:R-:W-:-:S06]  /*26ae0*/  FFMA.FTZ R187, R35, R28, -R5 ;  /* 0x0000001c23bb7223 */ /* 0x000fcc0000010805 */
[----:B------:R-:W0:Y:S01]  /*26af0*/  MUFU.EX2 R191, R191 ;  /* 0x000000bf00bf7308 */ /* 0x000e220000000800 */
[-CC-:B------:R-:W-:Y:S01]  /*26b00*/  FFMA.FTZ R178, R36, R28.reuse, -R11.reuse ;  /* 0x0000001c24b27223 */ /* 0x180fe2000001080b */
[-CC-:B------:R-:W-:Y:S01]  /*26b10*/  FFMA.FTZ R179, R80, R28.reuse, -R11.reuse ;  /* 0x0000001c50b37223 */ /* 0x180fe2000001080b */
[-CC-:B------:R-:W-:Y:S01]  /*26b20*/  FFMA.FTZ R170, R40, R28.reuse, -R11.reuse ;  /* 0x0000001c28aa7223 */ /* 0x180fe2000001080b */
[-CC-:B------:R-:W-:Y:S01]  /*26b30*/  FFMA.FTZ R171, R82, R28.reuse, -R11.reuse ;  /* 0x0000001c52ab7223 */ /* 0x180fe2000001080b */
[----:B------:R-:W-:-:S03]  /*26b40*/  FFMA.FTZ R168, R44, R28, -R11 ;  /* 0x0000001c2ca87223 */ /* 0x000fc6000001080b */
        /* <DEDUP_REMOVED lines=13> */
[----:B-1----:R-:W-:Y:S01]  /*26c20*/  FFMA.FTZ R11, R24, R6, R3 ;  /* 0x00000006180b7223 */ /* 0x002fe20000010003 */
[----:B--2---:R-:W-:-:S02]  /*26c30*/  FFMA.FTZ R6, R7, R25, R190 ;  /* 0x0000001907067223 */ /* 0x004fc400000100be */
[----:B------:R-:W1:Y:S01]  /*26c40*/  MUFU.EX2 R184, R184 ;  /* 0x000000b800b87308 */ /* 0x000e620000000800 */
[-C--:B------:R-:W-:Y:S01]  /*26c50*/  FFMA.FTZ R186, R38, R28.reuse, -R5 ;  /* 0x0000001c26ba7223 */ /* 0x080fe20000010805 */
[----:B---3--:R-:W-:Y:S01]  /*26c60*/  FADD.FTZ R11, R2, R11 ;  /* 0x0000000b020b7221 */ /* 0x008fe20000010000 */
[----:B----4-:R-:W-:Y:S01]  /*26c70*/  FADD.FTZ R6, R155, R6 ;  /* 0x000000069b067221 */ /* 0x010fe20000010000 */
[----:B------:R-:W-:-:S04]  /*26c80*/  FFMA.FTZ R189, R39, R28, -R5 ;  /* 0x0000001c27bd7223 */ /* 0x000fc80000010805 */
[----:B------:R-:W2:Y:S01]  /*26c90*/  MUFU.EX2 R181, R181 ;  /* 0x000000b500b57308 */ /* 0x000ea20000000800 */
[----:B0-----:R-:W-:Y:S01]  /*26ca0*/  FADD.FTZ R14, R4, R11 ;  /* 0x0000000b040e7221 */ /* 0x001fe20000010000 */
[----:B------:R-:W-:-:S06]  /*26cb0*/  FADD.FTZ R7, R191, R6 ;  /* 0x00000006bf077221 */ /* 0x000fcc0000010000 */
[----:B------:R-:W0:Y:S01]  /*26cc0*/  MUFU.EX2 R187, R187 ;  /* 0x000000bb00bb7308 */ /* 0x000e220000000800 */
[----:B------:R-:W-:Y:S01]  /*26cd0*/  FFMA.FTZ R182, R42, R28, -R5 ;  /* 0x0000001c2ab67223 */ /* 0x000fe20000010805 */
[----:B------:R-:W-:-:S06]  /*26ce0*/  FADD.FTZ R11, R153, R14 ;  /* 0x0000000e990b7221 */ /* 0x000fcc0000010000 */
[----:B------:R-:W3:Y:S01]  /*26cf0*/  MUFU.EX2 R178, R178 ;  /* 0x000000b200b27308 */ /* 0x000ee20000000800 */
[----:B------:R-:W-:Y:S01]  /*26d00*/  FADD.FTZ R7, R192, R7 ;  /* 0x00000007c0077221 */ /* 0x000fe20000010000 */
[----:B------:R-:W-:-:S06]  /*26d10*/  FFMA.FTZ R183, R43, R28, -R5 ;  /* 0x0000001c2bb77223 */ /* 0x000fcc0000010805 */
[----:B------:R-:W4:Y:S01]  /*26d20*/  MUFU.EX2 R186, R186 ;  /* 0x000000ba00ba7308 */ /* 0x000f220000000800 */
[----:B------:R-:W-:Y:S01]  /*26d30*/  FADD.FTZ R6, R180, R11 ;  /* 0x0000000bb4067221 */ /* 0x000fe20000010000 */
[----:B-1----:R-:W-:-:S06]  /*26d40*/  FADD.FTZ R14, R184, R7 ;  /* 0x00000007b80e7221 */ /* 0x002fcc0000010000 */
[----:B------:R-:W1:Y:S01]  /*26d50*/  MUFU.EX2 R179, R179 ;  /* 0x000000b300b37308 */ /* 0x000e620000000800 */
[----:B------:R-:W-:-:S07]  /*26d60*/  FFMA.FTZ R185, R46, R28, -R5 ;  /* 0x0000001c2eb97223 */ /* 0x000fce0000010805 */
[----:B------:R-:W1:Y:S01]  /*26d70*/  MUFU.EX2 R189, R189 ;  /* 0x000000bd00bd7308 */ /* 0x000e620000000800 */
[----:B--2---:R-:W-:Y:S01]  /*26d80*/  FADD.FTZ R7, R181, R6 ;  /* 0x00000006b5077221 */ /* 0x004fe20000010000 */
[----:B0-----:R-:W-:-:S06]  /*26d90*/  FADD.FTZ R11, R187, R14 ;  /* 0x0000000ebb0b7221 */ /* 0x001fcc0000010000 */
[----:B------:R-:W0:Y:S01]  /*26da0*/  MUFU.EX2 R170, R170 ;  /* 0x000000aa00aa7308 */ /* 0x000e220000000800 */
[----:B------:R-:W-:-:S07]  /*26db0*/  FFMA.FTZ R188, R47, R28, -R5 ;  /* 0x0000001c2fbc7223 */ /* 0x000fce0000010805 */
[----:B------:R-:W2:Y:S01]  /*26dc0*/  MUFU.EX2 R182, R182 ;  /* 0x000000b600b67308 */ /* 0x000ea20000000800 */
[----:B---3--:R-:W-:Y:S01]  /*26dd0*/  FADD.FTZ R6, R178, R7 ;  /* 0x00000007b2067221 */ /* 0x008fe20000010000 */
[----:B----4-:R-:W-:-:S06]  /*26de0*/  FADD.FTZ R14, R186, R11 ;  /* 0x0000000bba0e7221 */ /* 0x010fcc0000010000 */
[----:B------:R-:W3:Y:S01]  /*26df0*/  MUFU.EX2 R171, R171 ;  /* 0x000000ab00ab7308 */ /* 0x000ee20000000800 */
[----:B------:R-:W-:-:S07]  /*26e00*/  FFMA.FTZ R177, R50, R28, -R5 ;  /* 0x0000001c32b17223 */ /* 0x000fce0000010805 */
[----:B------:R-:W4:Y:S01]  /*26e10*/  MUFU.EX2 R183, R183 ;  /* 0x000000b700b77308 */ /* 0x000f220000000800 */
[----:B-1----:R-:W-:Y:S01]  /*26e20*/  FADD.FTZ R7, R179, R6 ;  /* 0x00000006b3077221 */ /* 0x002fe20000010000 */
[----:B------:R-:W-:-:S06]  /*26e30*/  FADD.FTZ R11, R189, R14 ;  /* 0x0000000ebd0b7221 */ /* 0x000fcc0000010000 */
[----:B------:R-:W1:Y:S01]  /*26e40*/  MUFU.EX2 R168, R168 ;  /* 0x000000a800a87308 */ /* 0x000e620000000800 */
[----:B------:R-:W-:-:S07]  /*26e50*/  FFMA.FTZ R174, R51, R28, -R5 ;  /* 0x0000001c33ae7223 */ /* 0x000fce0000010805 */
[----:B------:R-:W1:Y:S01]  /*26e60*/  MUFU.EX2 R185, R185 ;  /* 0x000000b900b97308 */ /* 0x000e620000000800 */
[----:B0-----:R-:W-:Y:S01]  /*26e70*/  FADD.FTZ R6, R170, R7 ;  /* 0x00000007aa067221 */ /* 0x001fe20000010000 */
[----:B--2---:R-:W-:-:S06]  /*26e80*/  FADD.FTZ R14, R182, R11 ;  /* 0x0000000bb60e7221 */ /* 0x004fcc0000010000 */
        /* <DEDUP_REMOVED lines=50> */
[----:B------:R-:W3:Y:S08]  /*271b0*/  MUFU.EX2 R17, R17 ;  /* 0x0000001100117308 */ /* 0x000ef00000000800 */
[----:B------:R-:W4:Y:S01]  /*271c0*/  MUFU.EX2 R157, R157 ;  /* 0x0000009d009d7308 */ /* 0x000f220000000800 */
[----:B-1----:R-:W-:Y:S01]  /*271d0*/  FADD.FTZ R5, R160, R5 ;  /* 0x00000005a0057221 */ /* 0x002fe20000010000 */
[----:B------:R-:W-:-:S06]  /*271e0*/  FADD.FTZ R7, R164, R7 ;  /* 0x00000007a4077221 */ /* 0x000fcc0000010000 */
[----:B------:R-:W1:Y:S08]  /*271f0*/  MUFU.EX2 R20, R20 ;  /* 0x0000001400147308 */ /* 0x000e700000000800 */
[----:B------:R-:W1:Y:S01]  /*27200*/  MUFU.EX2 R22, R22 ;  /* 0x0000001600167308 */ /* 0x000e620000000800 */
[----:B0-----:R-:W-:Y:S01]  /*27210*/  FADD.FTZ R6, R16, R5 ;  /* 0x0000000510067221 */ /* 0x001fe20000010000 */
[----:B--2---:R-:W-:-:S06]  /*27220*/  FADD.FTZ R14, R156, R7 ;  /* 0x000000079c0e7221 */ /* 0x004fcc0000010000 */
[----:B------:R-:W0:Y:S08]  /*27230*/  MUFU.EX2 R21, R21 ;  /* 0x0000001500157308 */ /* 0x000e300000000800 */
[----:B------:R-:W2:Y:S01]  /*27240*/  MUFU.EX2 R23, R23 ;  /* 0x0000001700177308 */ /* 0x000ea20000000800 */
[----:B---3--:R-:W-:Y:S01]  /*27250*/  FADD.FTZ R5, R17, R6 ;  /* 0x0000000611057221 */ /* 0x008fe20000010000 */
[----:B----4-:R-:W-:-:S03]  /*27260*/  FADD.FTZ R7, R157, R14 ;  /* 0x0000000e9d077221 */ /* 0x010fc60000010000 */
[----:B-1----:R-:W-:Y:S01]  /*27270*/  FADD.FTZ R6, R20, R5 ;  /* 0x0000000514067221 */ /* 0x002fe20000010000 */
[----:B------:R-:W-:-:S03]  /*27280*/  FADD.FTZ R14, R22, R7 ;  /* 0x00000007160e7221 */ /* 0x000fc60000010000 */
[----:B0-----:R-:W-:Y:S01]  /*27290*/  FADD.FTZ R6, R21, R6 ;  /* 0x0000000615067221 */ /* 0x001fe20000010000 */
[----:B------:R-:W-:Y:S01]  /*272a0*/  STL [R1+0x204], R12 ;  /* 0x0002040c01007387 */ /* 0x000fe20000100800 */
[----:B--2---:R-:W-:-:S03]  /*272b0*/  FADD.FTZ R7, R23, R14 ;  /* 0x0000000e17077221 */ /* 0x004fc60000010000 */
[----:B------:R0:W-:Y:S04]  /*272c0*/  STL.64 [R1+0xa50], R2 ;  /* 0x000a500201007387 */ /* 0x0001e80000100a00 */
[----:B------:R1:W-:Y:S04]  /*272d0*/  STL.64 [R1+0x210], R6 ;  /* 0x0002100601007387 */ /* 0x0003e80000100a00 */
[----:B------:R-:W2:Y:S04]  /*272e0*/  LD.E R5, desc[UR36][R18.64+0x230] ;  /* 0x0002302412057980 */ /* 0x000ea8000c101900 */
[----:B0-----:R0:W3:Y:S01]  /*272f0*/  LDL.64 R2, [R1+0xa40] ;  /* 0x000a400001027983 */ /* 0x0010e20000100a00 */
[----:B--2---:R-:W-:Y:S01]  /*27300*/  FMUL.FTZ R5, R24, R5 ;  /* 0x0000000518057220 */ /* 0x004fe20000410000 */
[----:B---3--:R-:W-:Y:S01]  /*27310*/  IMAD.MOV.U32 R3, RZ, RZ, R91 ;  /* 0x000000ffff037224 */ /* 0x008fe200078e005b */
[----:B------:R-:W-:-:S03]  /*27320*/  LOP3.LUT R2, R88, 0x4, RZ, 0xfc, !PT ;  /* 0x0000000458027812 */ /* 0x000fc600078efcff */
[----:B------:R-:W-:Y:S04]  /*27330*/  ST.E desc[UR36][R18.64+0x230], R5 ;  /* 0x0002300512007985 */ /* 0x000fe8000c101924 */
[----:B------:R-:W2:Y:S02]  /*27340*/  LD.E R11, desc[UR36][R2.64] ;  /* 0x00000024020b7980 */ /* 0x000ea4000c101900 */
[----:B--2---:R-:W-:-:S05]  /*27350*/  FMUL.FTZ R11, R24, R11 ;  /* 0x0000000b180b7220 */ /* 0x004fca0000410000 */
[----:B------:R2:W-:Y:S04]  /*27360*/  ST.E desc[UR36][R2.64], R11 ;  /* 0x0000000b02007985 */ /* 0x0005e8000c101924 */
[----:B------:R-:W3:Y:S04]  /*27370*/  LD.E R15, desc[UR36][R18.64+0x254] ;  /* 0x00025424120f7980 */ /* 0x000ee8000c101900 */
        /* <DEDUP_REMOVED lines=9> */
[----:B--2---:R-:W2:Y:S04]  /*27410*/  LD.E R11, desc[UR36][R18.64+0x284] ;  /* 0x00028424120b7980 */ /* 0x004ea8000c101900 */
        /* <DEDUP_REMOVED lines=51> */
[C---:B---3--:R-:W-:Y:S01]  /*27750*/  FMUL.FTZ R15, R24.reuse, R15 ;  /* 0x0000000f180f7220 */ /* 0x048fe20000410000 */
[----:B----4-:R-:W-:-:S04]  /*27760*/  FMUL.FTZ R139, R24, R14 ;  /* 0x0000000e188b7220 */ /* 0x010fc80000410000 */
[----:B------:R1:W-:Y:S01]  /*27770*/  ST.E desc[UR36][R18.64+0x254], R15 ;  /* 0x0002540f12007985 */ /* 0x0003e2000c101924 */
[----:B------:R-:W-:Y:S01]  /*27780*/  LOP3.LUT R14, R88, 0x8, RZ, 0xfc, !PT ;  /* 0x00000008580e7812 */ /* 0x000fe200078efcff */
[C---:B------:R-:W-:Y:S01]  /*27790*/  FMUL.FTZ R13, R24.reuse, R13 ;  /* 0x0000000d180d7220 */ /* 0x040fe20000410000 */
[C---:B------:R-:W-:Y:S01]  /*277a0*/  FMUL.FTZ R5, R24.reuse, R12 ;  /* 0x0000000c18057220 */ /* 0x040fe20000410000 */
[C---:B------:R-:W-:Y:S01]  /*277b0*/  FMUL.FTZ R7, R24.reuse, R7 ;  /* 0x0000000718077220 */ /* 0x040fe20000410000 */
[--C-:B-1----:R-:W-:Y:S02]  /*277c0*/  IMAD.MOV.U32 R15, RZ, RZ, R3.reuse ;  /* 0x000000ffff0f7224 */ /* 0x102fe400078e0003 */
        /* <DEDUP_REMOVED lines=57> */
[----:B------:R-:W-:Y:S04]  /*27b60*/  ST.E desc[UR36][R18.64+0x424], R139 ;  /* 0x0004248b12007985 */ /* 0x000fe8000c101924 */
[----:B------:R1:W-:Y:S04]  /*27b70*/  ST.E desc[UR36][R18.64+0x240], R13 ;  /* 0x0002400d12007985 */ /* 0x0003e8000c101924 */
[----:B------:R2:W-:Y:S04]  /*27b80*/  ST.E desc[UR36][R18.64+0x244], R5 ;  /* 0x0002440512007985 */ /* 0x0005e8000c101924 */
[----:B------:R3:W-:Y:S04]  /*27b90*/  ST.E desc[UR36][R18.64+0x250], R7 ;  /* 0x0002500712007985 */ /* 0x0007e8000c101924 */
[----:B------:R-:W-:Y:S04]  /*27ba0*/  ST.E desc[UR36][R18.64+0x260], R27 ;  /* 0x0002601b12007985 */ /* 0x000fe8000c101924 */
[----:B------:R-:W-:Y:S04]  /*27bb0*/  ST.E desc[UR36][R18.64+0x264], R29 ;  /* 0x0002641d12007985 */ /* 0x000fe8000c101924 */
[----:B------:R-:W-:Y:S04]  /*27bc0*/  ST.E desc[UR36][R18.64+0x270], R31 ;  /* 0x0002701f12007985 */ /* 0x000fe8000c101924 */
[----:B------:R4:W-:Y:S04]  /*27bd0*/  ST.E desc[UR36][R18.64+0x274], R33 ;  /* 0x0002742112007985 */ /* 0x0009e8000c101924 */
        /* <DEDUP_REMOVED lines=54> */
[----:B------:R-:W-:Y:S01]  /*27f40*/  LOP3.LUT R12, R88, 0xc, RZ, 0xfc, !PT ;  /* 0x0000000c580c7812 */ /* 0x000fe200078efcff */
[----:B-1----:R-:W-:-:S02]  /*27f50*/  IMAD.MOV.U32 R13, RZ, RZ, R3 ;  /* 0x000000ffff0d7224 */ /* 0x002fc400078e0003 */
[----:B--2---:R-:W-:-:S05]  /*27f60*/  FMUL.FTZ R5, R25, R6 ;  /* 0x0000000619057220 */ /* 0x004fca0000410000 */
[----:B------:R1:W-:Y:S04]  /*27f70*/  ST.E desc[UR36][R14.64], R5 ;  /* 0x000000050e007985 */ /* 0x0003e8000c101924 */
[----:B------:R-:W3:Y:S02]  /*27f80*/  LD.E R6, desc[UR36][R12.64] ;  /* 0x000000240c067980 */ /* 0x000ee4000c101900 */
[----:B---3--:R-:W-:-:S05]  /*27f90*/  FMUL.FTZ R7, R25, R6 ;  /* 0x0000000619077220 */ /* 0x008fca0000410000 */
[----:B------:R2:W-:Y:S04]  /*27fa0*/  ST.E desc[UR36][R12.64], R7 ;  /* 0x000000070c007985 */ /* 0x0005e8000c101924 */
[----:B------:R-:W4:Y:S04]  /*27fb0*/  LD.E R144, desc[UR36][R18.64+0x42c] ;  /* 0x00042c2412907980 */ /* 0x000f28000c101900 */
[----:B------:R-:W1:Y:S04]  /*27fc0*/  LD.E R6, desc[UR36][R18.64+0x248] ;  /* 0x0002482412067980 */ /* 0x000e68000c101900 */
[----:B------:R-:W2:Y:S04]  /*27fd0*/  LD.E R24, desc[UR36][R18.64+0x24c] ;  /* 0x00024c2412187980 */ /* 0x000ea8000c101900 */
        /* <DEDUP_REMOVED lines=58> */
[----:B------:R-:W3:Y:S01]  /*28380*/  LD.E R142, desc[UR36][R18.64+0x428] ;  /* 0x00042824128e7980 */ /* 0x000ee2000c101900 */
[C---:B----4-:R-:W-:Y:S01]  /*28390*/  FMUL.FTZ R33, R25.reuse, R144 ;  /* 0x0000009019217220 */ /* 0x050fe20000410000 */
[----:B-1----:R-:W-:-:S04]  /*283a0*/  FMUL.FTZ R5, R25, R6 ;  /* 0x0000000619057220 */ /* 0x002fc80000410000 */
[----:B------:R1:W-:Y:S01]  /*283b0*/  ST.E desc[UR36][R18.64+0x42c], R33 ;  /* 0x00042c2112007985 */ /* 0x0003e2000c101924 */
[C---:B--2---:R-:W-:Y:S01]  /*283c0*/  FMUL.FTZ R7, R25.reuse, R24 ;  /* 0x0000001819077220 */ /* 0x044fe20000410000 */
[C---:B---3--:R-:W-:Y:S01]  /*283d0*/  FMUL.FTZ R11, R25.reuse, R26 ;  /* 0x0000001a190b7220 */ /* 0x048fe20000410000 */
[C---:B------:R-:W-:Y:S01]  /*283e0*/  FMUL.FTZ R27, R25.reuse, R28 ;  /* 0x0000001c191b7220 */ /* 0x040fe20000410000 */
[C---:B------:R-:W-:Y:S01]  /*283f0*/  FMUL.FTZ R29, R25.reuse, R30 ;  /* 0x0000001e191d7220 */ /* 0x040fe20000410000 */
[C---:B------:R-:W-:Y:S01]  /*28400*/  FMUL.FTZ R31, R25.reuse, R32 ;  /* 0x00000020191f7220 */ /* 0x040fe20000410000 */
[C---:B-1----:R-:W-:Y:S01]  /*28410*/  FMUL.FTZ R33, R25.reuse, R36 ;  /* 0x0000002419217220 */ /* 0x042fe20000410000 */
[C---:B------:R-:W-:Y:S01]  /*28420*/  FMUL.FTZ R35, R25.reuse, R38 ;  /* 0x0000002619237220 */ /* 0x040fe20000410000 */
[C---:B------:R-:W-:Y:S01]  /*28430*/  FMUL.FTZ R37, R25.reuse, R40 ;  /* 0x0000002819257220 */ /* 0x040fe20000410000 */
[C---:B------:R-:W-:Y:S01]  /*28440*/  FMUL.FTZ R39, R25.reuse, R42 ;  /* 0x0000002a19277220 */ /* 0x040fe20000410000 */
[----:B------:R1:W-:Y:S04]  /*28450*/  ST.E desc[UR36][R18.64+0x248], R5 ;  /* 0x0002480512007985 */ /* 0x0003e8000c101924 */
[----:B------:R2:W-:Y:S04]  /*28460*/  ST.E desc[UR36][R18.64+0x24c], R7 ;  /* 0x00024c0712007985 */ /* 0x0005e8000c101924 */
[----:B------:R3:W-:Y:S04]  /*28470*/  ST.E desc[UR36][R18.64+0x258], R11 ;  /* 0x0002580b12007985 */ /* 0x0007e8000c101924 */
[----:B------:R4:W-:Y:S01]  /*28480*/  ST.E desc[UR36][R18.64+0x25c], R27 ;  /* 0x00025c1b12007985 */ /* 0x0009e2000c101924 */
[----:B-1----:R-:W-:-:S03]  /*28490*/  FMUL.FTZ R5, R25, R34 ;  /* 0x0000002219057220 */ /* 0x002fc60000410000 */
[----:B------:R1:W-:Y:S01]  /*284a0*/  ST.E desc[UR36][R18.64+0x268], R29 ;  /* 0x0002681d12007985 */ /* 0x0003e2000c101924 */
[----:B--2---:R-:W-:-:S03]  /*284b0*/  FMUL.FTZ R7, R25, R44 ;  /* 0x0000002c19077220 */ /* 0x004fc60000410000 */
[----:B------:R2:W-:Y:S01]  /*284c0*/  ST.E desc[UR36][R18.64+0x26c], R31 ;  /* 0x00026c1f12007985 */ /* 0x0005e2000c101924 */
[----:B---3--:R-:W-:-:S03]  /*284d0*/  FMUL.FTZ R11, R25, R46 ;  /* 0x0000002e190b7220 */ /* 0x008fc60000410000 */
[----:B------:R3:W-:Y:S01]  /*284e0*/  ST.E desc[UR36][R18.64+0x27c], R33 ;  /* 0x00027c2112007985 */ /* 0x0007e2000c101924 */
[----:B----4-:R-:W-:-:S03]  /*284f0*/  FMUL.FTZ R27, R25, R48 ;  /* 0x00000030191b7220 */ /* 0x010fc60000410000 */
[----:B------:R4:W-:Y:S01]  /*28500*/  ST.E desc[UR36][R18.64+0x288], R35 ;  /* 0x0002882312007985 */ /* 0x0009e2000c101924 */
[----:B-1----:R-:W-:-:S03]  /*28510*/  FMUL.FTZ R29, R25, R50 ;  /* 0x00000032191d7220 */ /* 0x002fc60000410000 */
[----:B------:R1:W-:Y:S01]  /*28520*/  ST.E desc[UR36][R18.64+0x28c], R37 ;  /* 0x00028c2512007985 */ /* 0x0003e2000c101924 */
[----:B--2---:R-:W-:-:S03]  /*28530*/  FMUL.FTZ R31, R25, R52 ;  /* 0x00000034191f7220 */ /* 0x004fc60000410000 */
[----:B------:R2:W-:Y:S01]  /*28540*/  ST.E desc[UR36][R18.64+0x298], R39 ;  /* 0x0002982712007985 */ /* 0x0005e2000c101924 */
[C---:B---3--:R-:W-:Y:S01]  /*28550*/  FMUL.FTZ R33, R25.reuse, R56 ;  /* 0x0000003819217220 */ /* 0x048fe20000410000 */
[C---:B----4-:R-:W-:Y:S01]  /*28560*/  FMUL.FTZ R35, R25.reuse, R58 ;  /* 0x0000003a19237220 */ /* 0x050fe20000410000 */
[C---:B-1----:R-:W-:Y:S01]  /*28570*/  FMUL.FTZ R37, R25.reuse, R60 ;  /* 0x0000003c19257220 */ /* 0x042fe20000410000 */
[C---:B--2---:R-:W-:Y:S01]  /*28580*/  FMUL.FTZ R39, R25.reuse, R62 ;  /* 0x0000003e19277220 */ /* 0x044fe20000410000 */
        /* <DEDUP_REMOVED lines=80> */
[----:B------:R-:W-:Y:S01]  /*28a90*/  FMUL.FTZ R25, R25, R142 ;  /* 0x0000008e19197220 */ /* 0x000fe20000410000 */
[----:B------:R-:W-:Y:S04]  /*28aa0*/  ST.E desc[UR36][R18.64+0x3b8], R5 ;  /* 0x0003b80512007985 */ /* 0x000fe8000c101924 */
[----:B------:R-:W-:Y:S04]  /*28ab0*/  ST.E desc[UR36][R18.64+0x3dc], R7 ;  /* 0x0003dc0712007985 */ /* 0x000fe8000c101924 */
[----:B------:R1:W-:Y:S04]  /*28ac0*/  ST.E desc[UR36][R18.64+0x3e8], R11 ;  /* 0x0003e80b12007985 */ /* 0x0003e8000c101924 */
[----:B------:R2:W-:Y:S04]  /*28ad0*/  ST.E desc[UR36][R18.64+0x3ec], R27 ;  /* 0x0003ec1b12007985 */ /* 0x0005e8000c101924 */
[----:B------:R3:W-:Y:S04]  /*28ae0*/  ST.E desc[UR36][R18.64+0x3f8], R29 ;  /* 0x0003f81d12007985 */ /* 0x0007e8000c101924 */
[----:B------:R-:W-:Y:S04]  /*28af0*/  ST.E desc[UR36][R18.64+0x3fc], R31 ;  /* 0x0003fc1f12007985 */ /* 0x000fe8000c101924 */
[----:B------:R-:W-:Y:S04]  /*28b00*/  ST.E desc[UR36][R18.64+0x408], R33 ;  /* 0x0004082112007985 */ /* 0x000fe8000c101924 */
[----:B------:R-:W-:Y:S04]  /*28b10*/  ST.E desc[UR36][R18.64+0x40c], R35 ;  /* 0x00040c2312007985 */ /* 0x000fe8000c101924 */
[----:B------:R-:W-:Y:S04]  /*28b20*/  ST.E desc[UR36][R18.64+0x418], R37 ;  /* 0x0004182512007985 */ /* 0x000fe8000c101924 */
[----:B------:R-:W-:Y:S04]  /*28b30*/  ST.E desc[UR36][R18.64+0x41c], R39 ;  /* 0x00041c2712007985 */ /* 0x000fe8000c101924 */
[----:B------:R4:W-:Y:S01]  /*28b40*/  ST.E desc[UR36][R18.64+0x428], R25 ;  /* 0x0004281912007985 */ /* 0x0009e2000c101924 */
[----:B------:R0:W-:Y:S06]  /*28b50*/  BAR.SYNC.DEFER_BLOCKING R225, 0x100 ;  /* 0x000400e10000751d */ /* 0x0001ec0000010000 */
[----:B-1----:R-:W2:Y:S04]  /*28b60*/  LD.E R11, desc[UR36][R18.64+0x230] ;  /* 0x00023024120b7980 */ /* 0x002ea8000c101900 */
[----:B------:R-:W4:Y:S04]  /*28b70*/  LD.E R5, desc[UR36][R8.64] ;  /* 0x0000002408057980 */ /* 0x000f28000c101900 */
[----:B------:R-:W4:Y:S04]  /*28b80*/  LD.E.64 R6, desc[UR36][R18.64+0x88] ;  /* 0x0000882412067980 */ /* 0x000f28000c101b00 */
[----:B--2---:R1:W-:Y:S04]  /*28b90*/  ST.E desc[UR36][R18.64+0x230], R11 ;  /* 0x0002300b12007985 */ /* 0x0043e8000c101924 */
[----:B------:R-:W2:Y:S04]  /*28ba0*/  LD.E R24, desc[UR36][R2.64] ;  /* 0x0000002402187980 */ /* 0x000ea8000c101900 */
[----:B--2---:R-:W-:Y:S04]  /*28bb0*/  ST.E desc[UR36][R2.64], R24 ;  /* 0x0000001802007985 */ /* 0x004fe8000c101924 */
[----:B------:R-:W2:Y:S04]  /*28bc0*/  LD.E R27, desc[UR36][R14.64] ;  /* 0x000000240e1b7980 */ /* 0x000ea8000c101900 */
[----:B--2---:R2:W-:Y:S04]  /*28bd0*/  ST.E desc[UR36][R14.64], R27 ;  /* 0x0000001b0e007985 */ /* 0x0045e8000c101924 */
[----:B---3--:R-:W3:Y:S04]  /*28be0*/  LD.E R29, desc[UR36][R12.64] ;  /* 0x000000240c1d7980 */ /* 0x008ee8000c101900 */
[----:B---3--:R3:W-:Y:S04]  /*28bf0*/  ST.E desc[UR36][R12.64], R29 ;  /* 0x0000001d0c007985 */ /* 0x0087e8000c101924 */
[----:B----4-:R-:W4:Y:S04]  /*28c00*/  LD.E R25, desc[UR36][R18.64+0x240] ;  /* 0x0002402412197980 */ /* 0x010f28000c101900 */
[----:B------:R-:W4:Y:S04]  /*28c10*/  LD.E R31, desc[UR36][R18.64+0x244] ;  /* 0x00024424121f7980 */ /* 0x000f28000c101900 */
[----:B------:R-:W4:Y:S04]  /*28c20*/  LD.E R33, desc[UR36][R18.64+0x248] ;  /* 0x0002482412217980 */ /* 0x000f28000c101900 */
[----:B-1----:R-:W4:Y:S04]  /*28c30*/  LD.E R11, desc[UR36][R18.64+0x24c] ;  /* 0x00024c24120b7980 */ /* 0x002f28000c101900 */
[----:B------:R-:W4:Y:S04]  /*28c40*/  LD.E R35, desc[UR36][R18.64+0x250] ;  /* 0x0002502412237980 */ /* 0x000f28000c101900 */
[----:B------:R-:W4:Y:S04]  /*28c50*/  LD.E R37, desc[UR36][R18.64+0x254] ;  /* 0x0002542412257980 */ /* 0x000f28000c101900 */
[----:B------:R-:W4:Y:S04]  /*28c60*/  LD.E R39, desc[UR36][R18.64+0x258] ;  /* 0x0002582412277980 */ /* 0x000f28000c101900 */
[----:B------:R-:W4:Y:S04]  /*28c70*/  LD.E R41, desc[UR36][R18.64+0x25c] ;  /* 0x00025c2412297980 */ /* 0x000f28000c101900 */
[----:B--2---:R-:W2:Y:S04]  /*28c80*/  LD.E R27, desc[UR36][R18.64+0x260] ;  /* 0x00026024121b7980 */ /* 0x004ea8000c101900 */
[----:B------:R-:W2:Y:S04]  /*28c90*/  LD.E R43, desc[UR36][R18.64+0x264] ;  /* 0x00026424122b7980 */ /* 0x000ea8000c101900 */
        /* <DEDUP_REMOVED lines=114> */
[----:B----4-:R-:W-:Y:S04]  /*293c0*/  ST.E desc[UR36][R18.64+0x240], R25 ;  /* 0x0002401912007985 */ /* 0x010fe8000c101924 */
[----:B------:R-:W-:Y:S04]  /*293d0*/  ST.E desc[UR36][R18.64+0x244], R31 ;  /* 0x0002441f12007985 */ /* 0x000fe8000c101924 */
[----:B------:R-:W-:Y:S04]  /*293e0*/  ST.E desc[UR36][R18.64+0x248], R33 ;  /* 0x0002482112007985 */ /* 0x000fe8000c101924 */
[----:B------:R1:W-:Y:S04]  /*293f0*/  ST.E desc[UR36][R18.64+0x24c], R11 ;  /* 0x00024c0b12007985 */ /* 0x0003e8000c101924 */
[----:B------:R-:W-:Y:S04]  /*29400*/  ST.E desc[UR36][R18.64+0x250], R35 ;  /* 0x0002502312007985 */ /* 0x000fe8000c101924 */
[----:B------:R-:W-:Y:S04]  /*29410*/  ST.E desc[UR36][R18.64+0x254], R37 ;  /* 0x0002542512007985 */ /* 0x000fe8000c101924 */
[----:B------:R-:W-:Y:S04]  /*29420*/  ST.E desc[UR36][R18.64+0x258], R39 ;  /* 0x0002582712007985 */ /* 0x000fe8000c101924 */
[----:B------:R-:W-:Y:S04]  /*29430*/  ST.E desc[UR36][R18.64+0x25c], R41 ;  /* 0x00025c2912007985 */ /* 0x000fe8000c101924 */
[----:B--2---:R-:W-:Y:S04]  /*29440*/  ST.E desc[UR36][R18.64+0x260], R27 ;  /* 0x0002601b12007985 */ /* 0x004fe8000c101924 */
[----:B------:R-:W-:Y:S04]  /*29450*/  ST.E desc[UR36][R18.64+0x264], R43 ;  /* 0x0002642b12007985 */ /* 0x000fe8000c101924 */
[----:B---3--:R-:W-:Y:S04]  /*29460*/  ST.E desc[UR36][R18.64+0x268], R29 ;  /* 0x0002681d12007985 */ /* 0x008fe8000c101924 */
        /* <DEDUP_REMOVED lines=113> */
[----:B------:R-:W-:-:S03]  /*29b80*/  IMAD.MOV.U32 R106, RZ, RZ, R2 ;  /* 0x000000ffff6a7224 */ /* 0x000fc600078e0002 */
[----:B-1----:R-:W4:Y:S01]  /*29b90*/  LDL R11, [R1+0x68] ;  /* 0x00006800010b7983 */ /* 0x002f220000100800 */
[----:B--2---:R-:W-:Y:S02]  /*29ba0*/  IMAD.MOV.U32 R107, RZ, RZ, R3 ;  /* 0x000000ffff6b7224 */ /* 0x004fe400078e0003 */
[----:B------:R-:W-:Y:S01]  /*29bb0*/  IMAD.MOV.U32 R194, RZ, RZ, R106 ;  /* 0x000000ffffc27224 */ /* 0x000fe200078e006a */
[----:B------:R1:W-:Y:S01]  /*29bc0*/  STL [R1+0xa40], R2 ;  /* 0x000a400201007387 */ /* 0x0003e20000100800 */
[----:B---3--:R-:W-:-:S03]  /*29bd0*/  IMAD.MOV.U32 R195, RZ, RZ, R107 ;  /* 0x000000ffffc37224 */ /* 0x008fc600078e006b */
[----:B----4-:R-:W2:Y:S04]  /*29be0*/  LD.E R24, desc[UR36][R18.64+0x230] ;  /* 0x0002302412187980 */ /* 0x010ea8000c101900 */
[----:B0-----:R-:W2:Y:S04]  /*29bf0*/  LD.E R28, desc[UR36][R18.64+0x240] ;  /* 0x00024024121c7980 */ /* 0x001ea8000c101900 */
[----:B-1----:R-:W3:Y:S04]  /*29c00*/  LDL.LU.64 R2, [R1+0xa50] ;  /* 0x000a500001027983 */ /* 0x002ee80000300a00 */
        /* <DEDUP_REMOVED lines=127> */
[----:B------:R-:W-:-:S02]  /*2a400*/  ISETP.NE.U32.AND P0, PT, R11, RZ, PT ;  /* 0x000000ff0b00720c */ /* 0x000fc40003f05070 */
[----:B------:R-:W-:Y:S02]  /*2a410*/  R2UR UR7, R7 ;  /* 0x00000000070772ca */ /* 0x000fe400000e0000 */
[----:B------:R-:W-:Y:S02]  /*2a420*/  R2UR UR6, R6 ;  /* 0x00000000060672ca */ /* 0x000fe400000e0000 */
[----:B------:R-:W-:Y:S02]  /*2a430*/  F2FP.BF16.F32.PACK_AB R154, R153, R4 ;  /* 0x00000004999a723e */ /* 0x000fe400000010ff */
[----:B------:R-:W-:Y:S02]  /*2a440*/  F2FP.BF16.F32.PACK_AB R153, R155, R190 ;  /* 0x000000be9b99723e */ /* 0x000fe400000010ff */
[----:B---3--:R-:W-:Y:S02]  /*2a450*/  F2FP.BF16.F32.PACK_AB R152, R2, R3 ;  /* 0x000000030298723e */ /* 0x008fe400000010ff */
[----:B------:R-:W-:Y:S01]  /*2a460*/  F2FP.BF16.F32.PACK_AB R155, R192, R191 ;  /* 0x000000bfc09b723e */ /* 0x000fe200000010ff */
[----:B------:R-:W-:Y:S01]  /*2a470*/  VOTEU.ANY UP0, P0 ;  /* 0x00000000003f7886 */ /* 0x000fe20000000100 */
[----:B------:R-:W-:-:S02]  /*2a480*/  VIADD R2, R6, 0x80 ;  /* 0x0000008006027836 */ /* 0x000fc40000000000 */
[----:B------:R-:W-:Y:S01]  /*2a490*/  IMAD.MOV.U32 R3, RZ, RZ, R7 ;  /* 0x000000ffff037224 */ /* 0x000fe200078e0007 */
[----:B--2---:R-:W-:-:S06]  /*2a4a0*/  WARPGROUP.ARRIVE ;  /* 0x00000000000079c5 */ /* 0x004fcc0000000000 */
[----:B------:R-:W-:Y:S01]  /*2a4b0*/  HGMMA.64x256x16.F32.BF16 R24, R152, gdesc[UR4].tnspB, R24, UP0, gsb0 ;  /* 0x43e0000498187df0 */ /* 0x000fe2000b801818 */
[----:B------:R-:W-:Y:S02]  /*2a4c0*/  R2UR UR6, R2 ;  /* 0x00000000020672ca */ /* 0x000fe400000e0000 */
[----:B------:R-:W-:Y:S01]  /*2a4d0*/  R2UR UR7, R3 ;  /* 0x00000000030772ca */ /* 0x000fe200000e0000 */
[----:B------:R-:W-:Y:S02]  /*2a4e0*/  VIADD R2, R6, 0x100 ;  /* 0x0000010006027836 */ /* 0x000fe40000000000 */
[----:B------:R-:W-:Y:S01]  /*2a4f0*/  IMAD.MOV.U32 R3, RZ, RZ, R7 ;  /* 0x000000ffff037224 */ /* 0x000fe200078e0007 */
[----:B------:R-:W-:Y:S02]  /*2a500*/  WARPGROUP.DEPBAR.LE gsb0, 0x0 ;  /* 0x00008000000079c5 */ /* 0x000fe40000010000 */
[----:B------:R-:W-:Y:S01]  /*2a510*/  ST.E desc[UR36][R18.64+0x230], R24 ;  /* 0x0002301812007985 */ /* 0x000fe2000c101924 */
[----:B------:R-:W-:-:S02]  /*2a520*/  F2FP.BF16.F32.PACK_AB R152, R181, R180 ;  /* 0x000000b4b598723e */ /* 0x000fc400000010ff */
[----:B------:R-:W-:Y:S01]  /*2a530*/  F2FP.BF16.F32.PACK_AB R154, R179, R178 ;  /* 0x000000b2b39a723e */ /* 0x000fe200000010ff */
[----:B------:R-:W-:Y:S01]  /*2a540*/  ST.E desc[UR36][R194.64], R25 ;  /* 0x00000019c2007985 */ /* 0x000fe2000c101924 */
[----:B------:R-:W-:Y:S02]  /*2a550*/  F2FP.BF16.F32.PACK_AB R153, R187, R184 ;  /* 0x000000b8bb99723e */ /* 0x000fe400000010ff */
[----:B------:R-:W-:Y:S01]  /*2a560*/  F2FP.BF16.F32.PACK_AB R155, R189, R186 ;  /* 0x000000babd9b723e */ /* 0x000fe200000010ff */
        /* <DEDUP_REMOVED lines=128> */
[----:B------:R-:W-:Y:S01]  /*2ad70*/  R2UR UR6, R2 ;  /* 0x00000000020672ca */ /* 0x000fe200000e0000 */
[----:B------:R-:W-:Y:S01]  /*2ad80*/  STL [R1+0x68], R0 ;  /* 0x0000680001007387 */ /* 0x000fe20000100800 */
        /* <DEDUP_REMOVED lines=281> */
[----:B------:R-:W-:Y:S01]  /*2bf20*/  VIADD R6, R6, 0x280 ;  /* 0x0000028006067836 */ /* 0x000fe20000000000 */
[----:B------:R-:W-:Y:S02]  /*2bf30*/  WARPGROUP.DEPBAR.LE gsb0, 0x0 ;  /* 0x00008000000079c5 */ /* 0x000fe40000010000 */
[----:B------:R-:W-:Y:S01]  /*2bf40*/  ST.E desc[UR36][R18.64+0x230], R24 ;  /* 0x0002301812007985 */ /* 0x000fe2000c101924 */
[----:B------:R-:W-:Y:S02]  /*2bf50*/  F2FP.BF16.F32.PACK_AB R152, R161, R158 ;  /* 0x0000009ea198723e */ /* 0x000fe400000010ff */
[----:B------:R-:W-:Y:S01]  /*2bf60*/  F2FP.BF16.F32.PACK_AB R154, R160, R159 ;  /* 0x0000009fa09a723e */ /* 0x000fe200000010ff */
[----:B------:R-:W-:Y:S01]  /*2bf70*/  ST.E desc[UR36][R194.64], R25 ;  /* 0x00000019c2007985 */ /* 0x000fe2000c101924 */
[----:B------:R-:W-:-:S02]  /*2bf80*/  F2FP.BF16.F32.PACK_AB R153, R172, R173 ;  /* 0x000000adac99723e */ /* 0x000fc400000010ff */
        /* <DEDUP_REMOVED lines=267> */
[----:B------:R-:W-:Y:S02]  /*2d040*/  STL [R1+0x68], R0 ;  /* 0x0000680001007387 */ /* 0x000fe40000100800 */
        /* <DEDUP_REMOVED lines=129> */
[----:B------:R-:W-:Y:S04]  /*2d860*/  STL [R1+0x68], R0 ;  /* 0x0000680001007387 */ /* 0x000fe80000100800 */
[----:B------:R-:W2:Y:S04]  /*2d870*/  LD.E R3, desc[UR36][R18.64+0x230] ;  /* 0x0002302412037980 */ /* 0x000ea8000c101900 */
[----:B--2---:R0:W-:Y:S04]  /*2d880*/  ST.E desc[UR36][R18.64+0x230], R3 ;  /* 0x0002300312007985 */ /* 0x0041e8000c101924 */
[----:B------:R-:W2:Y:S04]  /*2d890*/  LD.E R2, desc[UR36][R194.64] ;  /* 0x00000024c2027980 */ /* 0x000ea8000c101900 */
[----:B--2---:R-:W-:Y:S04]  /*2d8a0*/  ST.E desc[UR36][R194.64], R2 ;  /* 0x00000002c2007985 */ /* 0x004fe8000c101924 */
[----:B------:R-:W2:Y:S04]  /*2d8b0*/  LD.E R4, desc[UR36][R14.64] ;  /* 0x000000240e047980 */ /* 0x000ea8000c101900 */
[----:B--2---:R1:W-:Y:S04]  /*2d8c0*/  ST.E desc[UR36][R14.64], R4 ;  /* 0x000000040e007985 */ /* 0x0043e8000c101924 */
[----:B------:R-:W2:Y:S04]  /*2d8d0*/  LD.E R5, desc[UR36][R12.64] ;  /* 0x000000240c057980 */ /* 0x000ea8000c101900 */
[----:B--2---:R2:W-:Y:S04]  /*2d8e0*/  ST.E desc[UR36][R12.64], R5 ;  /* 0x000000050c007985 */ /* 0x0045e8000c101924 */
[----:B------:R-:W3:Y:S04]  /*2d8f0*/  LD.E R7, desc[UR36][R18.64+0x240] ;  /* 0x0002402412077980 */ /* 0x000ee8000c101900 */
[----:B------:R-:W4:Y:S04]  /*2d900*/  LD.E R11, desc[UR36][R18.64+0x244] ;  /* 0x00024424120b7980 */ /* 0x000f28000c101900 */
[----:B------:R-:W4:Y:S04]  /*2d910*/  LD.E R17, desc[UR36][R18.64+0x248] ;  /* 0x0002482412117980 */ /* 0x000f28000c101900 */
[----:B------:R-:W4:Y:S04]  /*2d920*/  LD.E R21, desc[UR36][R18.64+0x24c] ;  /* 0x00024c2412157980 */ /* 0x000f28000c101900 */
[----:B0-----:R-:W4:Y:S04]  /*2d930*/  LD.E R3, desc[UR36][R18.64+0x250] ;  /* 0x0002502412037980 */ /* 0x001f28000c101900 */
[----:B------:R-:W4:Y:S04]  /*2d940*/  LD.E R23, desc[UR36][R18.64+0x254] ;  /* 0x0002542412177980 */ /* 0x000f28000c101900 */
[----:B------:R-:W4:Y:S04]  /*2d950*/  LD.E R25, desc[UR36][R18.64+0x258] ;  /* 0x0002582412197980 */ /* 0x000f28000c101900 */
[----:B------:R-:W4:Y:S04]  /*2d960*/  LD.E R27, desc[UR36][R18.64+0x25c] ;  /* 0x00025c24121b7980 */ /* 0x000f28000c101900 */
[----:B-1----:R-:W4:Y:S04]  /*2d970*/  LD.E R15, desc[UR36][R18.64+0x260] ;  /* 0x00026024120f7980 */ /* 0x002f28000c101900 */
        /* <DEDUP_REMOVED lines=115> */
[----:B---3--:R-:W-:Y:S04]  /*2e0b0*/  ST.E desc[UR36][R18.64+0x240], R7 ;  /* 0x0002400712007985 */ /* 0x008fe8000c101924 */
[----:B----4-:R-:W-:Y:S04]  /*2e0c0*/  ST.E desc[UR36][R18.64+0x244], R11 ;  /* 0x0002440b12007985 */ /* 0x010fe8000c101924 */
        /* <DEDUP_REMOVED lines=122> */
[----:B0-----:R-:W2:Y:S04]  /*2e870*/  LDL.64 R14, [R1+0x190] ;  /* 0x00019000010e7983 */ /* 0x001ea80000100a00 */
[----:B-1----:R3:W5:Y:S04]  /*2e880*/  LD.E R0, desc[UR36][R8.64] ;  /* 0x0000002408007980 */ /* 0x002768000c101900 */
[----:B--2---:R-:W2:Y:S01]  /*2e890*/  LD.E R2, desc[UR36][R14.64] ;  /* 0x000000240e027980 */ /* 0x004ea2000c101900 */
[----:B------:R-:W-:Y:S01]  /*2e8a0*/  BSSY B0, `(.L_x_11315) ;  /* 0x0000005000007945 */ /* 0x000fe20003800000 */
[----:B--2---:R-:W-:-:S04]  /*2e8b0*/  LOP3.LUT R2, R2, 0x1, RZ, 0xfc, !PT ;  /* 0x0000000102027812 */ /* 0x004fc800078efcff */
[----:B------:R-:W-:-:S13]  /*2e8c0*/  ISETP.NE.AND P0, PT, R2, 0x3, PT ;  /* 0x000000030200780c */ /* 0x000fda0003f05270 */
[----:B---3--:R-:W-:Y:S05]  /*2e8d0*/  @!P0 BRA `(.L_x_11316) ;  /* 0x0000000000048947 */ /* 0x008fea0003800000 */
[----:B------:R-:W-:Y:S01]  /*2e8e0*/  BPT.TRAP 0x1 ;  /* 0x000000040000795c */ /* 0x000fe20000300000 */
.L_x_11316:
[----:B------:R-:W-:Y:S05]  /*2e8f0*/  BSYNC B0 ;  /* 0x0000000000007941 */ /* 0x000fea0003800000 */
.L_x_11315:
[----:B------:R-:W2:Y:S04]  /*2e900*/  LD.E.64 R2, desc[UR36][R14.64+0x20] ;  /* 0x000020240e027980 */ /* 0x000ea8000c101b00 */
[----:B------:R-:W3:Y:S01]  /*2e910*/  LD.E R4, desc[UR36][R14.64+0xc] ;  /* 0x00000c240e047980 */ /* 0x000ee2000c101900 */
[C---:B------:R-:W-:Y:S01]  /*2e920*/  ISETP.GT.AND P0, PT, R10.reuse, UR40, PT ;  /* 0x000000280a007c0c */ /* 0x040fe2000bf04270 */
[----:B------:R-:W-:Y:S01]  /*2e930*/  VIADD R10, R10, 0xffffffff ;  /* 0xffffffff0a0a7836 */ /* 0x000fe20000000000 */
[----:B--2---:R-:W-:-:S05]  /*2e940*/  MOV R3, R2 ;  /* 0x0000000200037202 */ /* 0x004fca0000000f00 */
[----:B-----5:R-:W-:-:S05]  /*2e950*/  IMAD R3, R0, 0x8, R3 ;  /* 0x0000000800037824 */ /* 0x020fca00078e0203 */
[----:B---3--:R-:W-:-:S04]  /*2e960*/  PRMT R3, R4, 0x654, R3 ;  /* 0x0000065404037816 */ /* 0x008fc80000000003 */
[----:B------:R2:W-:Y:S01]  /*2e970*/  SYNCS.ARRIVE.TRANS64.RED.A1T0 RZ, [R3+URZ], RZ ;  /* 0x000000ff03ff79a7 */ /* 0x0005e2000810043f */
[----:B------:R-:W-:Y:S05]  /*2e980*/  @P0 BRA `(.L_x_11317) ;  /* 0xffffff5000cc0947 */ /* 0x000fea000383ffff */
.L_x_11288:
[----:B------:R-:W-:Y:S05]  /*2e990*/  WARPSYNC.ALL ;  /* 0x0000000000007948 */ /* 0x000fea0003800000 */
[----:B------:R-:W3:Y:S04]  /*2e9a0*/  LDL R5, [R1+0x210] ;  /* 0x0002100001057983 */ /* 0x000ee80000100800 */
[----:B------:R-:W4:Y:S04]  /*2e9b0*/  LDL R6, [R1+0x214] ;  /* 0x0002140001067983 */ /* 0x000f280000100800 */
[----:B------:R-:W5:Y:S04]  /*2e9c0*/  LDL R68, [R1+0x1f0] ;  /* 0x0001f00001447983 */ /* 0x000f680000100800 */
        /* <DEDUP_REMOVED lines=62> */
[----:B---3--:R-:W0:Y:S02]  /*2edb0*/  SHFL.BFLY PT, R0, R5, 0x2, 0x1f ;  /* 0x0c401f0005007f89 */ /* 0x008e2400000e0000 */
[----:B0-----:R-:W-:-:S05]  /*2edc0*/  FADD.FTZ R0, R5, R0 ;  /* 0x0000000005007221 */ /* 0x001fca0000010000 */
[----:B-12---:R-:W0:Y:S02]  /*2edd0*/  SHFL.BFLY PT, R3, R0, 0x1, 0x1f ;  /* 0x0c201f0000037f89 */ /* 0x006e2400000e0000 */
[----:B0-----:R-:W-:Y:S01]  /*2ede0*/  FADD.FTZ R2, R0, R3 ;  /* 0x0000000300027221 */ /* 0x001fe20000010000 */
[----:B-----5:R-:W-:Y:S01]  /*2edf0*/  VIADD R68, R68, 0x1 ;  /* 0x0000000144447836 */ /* 0x020fe20000000000 */
[----:B------:R-:W2:Y:S04]  /*2ee00*/  LDL R0, [R1+0x1fc] ;  /* 0x0001fc0001007983 */ /* 0x000ea80000100800 */
[----:B------:R-:W-:Y:S04]  /*2ee10*/  STL [R1+0x210], R2 ;  /* 0x0002100201007387 */ /* 0x000fe80000100800 */
[----:B------:R-:W3:Y:S04]  /*2ee20*/  LDL R87, [R1+0x210] ;  /* 0x0002100001577983 */ /* 0x000ee80000100800 */
[----:B----4-:R-:W0:Y:S02]  /*2ee30*/  SHFL.BFLY PT, R3, R6, 0x2, 0x1f ;  /* 0x0c401f0006037f89 */ /* 0x010e2400000e0000 */
[----:B0-----:R-:W-:Y:S01]  /*2ee40*/  FADD.FTZ R3, R3, R6 ;  /* 0x0000000603037221 */ /* 0x001fe20000010000 */
[----:B------:R-:W-:Y:S01]  /*2ee50*/  ISETP.NE.AND P2, PT, R68, 0x2, PT ;  /* 0x000000024400780c */ /* 0x000fe20003f45270 */
[----:B------:R-:W4:Y:S04]  /*2ee60*/  LDL.64 R6, [R1+0x428] ;  /* 0x0004280001067983 */ /* 0x000f280000100a00 */
[----:B------:R-:W0:Y:S08]  /*2ee70*/  SHFL.BFLY PT, R4, R3, 0x1, 0x1f ;  /* 0x0c201f0003047f89 */ /* 0x000e3000000e0000 */
[----:B------:R-:W5:Y:S01]  /*2ee80*/  @!P2 LDL R66, [R1+0x1f4] ;  /* 0x0001f4000142a983 */ /* 0x000f620000100800 */
[----:B0-----:R-:W-:-:S03]  /*2ee90*/  FADD.FTZ R78, R3, R4 ;  /* 0x00000004034e7221 */ /* 0x001fc60000010000 */
[----:B------:R-:W4:Y:S02]  /*2eea0*/  LDL.64 R4, [R1+0x3f8] ;  /* 0x0003f80001047983 */ /* 0x000f240000100a00 */
[----:B------:R-:W-:Y:S02]  /*2eeb0*/  FSETP.NE.FTZ.AND P1, PT, R78, RZ, PT ;  /* 0x000000ff4e00720b */ /* 0x000fe40003f35000 */
[----:B------:R-:W4:Y:S11]  /*2eec0*/  LDL.64 R2, [R1+0x418] ;  /* 0x0004180001027983 */ /* 0x000f360000100a00 */
[----:B------:R-:W4:Y:S04]  /*2eed0*/  @P1 LDL R83, [R1+0x220] ;  /* 0x0002200001531983 */ /* 0x000f280000100800 */
[----:B------:R-:W4:Y:S01]  /*2eee0*/  @P1 LDL R85, [R1+0x204] ;  /* 0x0002040001551983 */ /* 0x000f220000100800 */
[----:B------:R-:W-:-:S02]  /*2eef0*/  IMAD.MOV.U32 R80, RZ, RZ, -0x800000 ;  /* 0xff800000ff507424 */ /* 0x000fc400078e00ff */
[----:B------:R-:W-:Y:S01]  /*2ef00*/  IMAD.MOV.U32 R79, RZ, RZ, RZ ;  /* 0x000000ffff4f7224 */ /* 0x000fe200078e00ff */
[----:B------:R0:W-:Y:S08]  /*2ef10*/  BAR.ARV R224, 0x100 ;  /* 0x000400e00000751d */ /* 0x0001f00000002000 */
[----:B------:R-:W-:Y:S06]  /*2ef20*/  BAR.ARV 0x8, 0x180 ;  /* 0x0206000000007b1d */ /* 0x000fec0000002000 */
[----:B---3--:R-:W-:-:S13]  /*2ef30*/  FSETP.NE.FTZ.AND P0, PT, R87, RZ, PT ;  /* 0x000000ff5700720b */ /* 0x008fda0003f15000 */
[----:B------:R-:W3:Y:S04]  /*2ef40*/  @P0 LDL R69, [R1+0x220] ;  /* 0x0002200001450983 */ /* 0x000ee80000100800 */
[----:B------:R-:W4:Y:S01]  /*2ef50*/  @P0 LDL R82, [R1+0x200] ;  /* 0x0002000001520983 */ /* 0x000f220000100800 */
[----:B------:R-:W1:Y:S02]  /*2ef60*/  @P0 MUFU.LG2 R81, R87 ;  /* 0x0000005700510308 */ /* 0x000e640000000c00 */
[----:B-1----:R-:W-:-:S06]  /*2ef70*/  @P0 FMUL.FTZ R84, R81, 0.69314718246459960938 ;  /* 0x3f31721851540820 */ /* 0x002fcc0000410000 */
[----:B------:R-:W1:Y:S08]  /*2ef80*/  @P1 MUFU.LG2 R86, R78 ;  /* 0x0000004e00561308 */ /* 0x000e700000000c00 */
[----:B------:R-:W0:Y:S01]  /*2ef90*/  @P0 MUFU.RCP R79, R87 ;  /* 0x00000057004f0308 */ /* 0x000e220000001000 */
[----:B-----5:R-:W-:Y:S01]  /*2efa0*/  @!P2 LOP3.LUT R66, R66, 0x1, RZ, 0x3c, !PT ;  /* 0x000000014242a812 */ /* 0x020fe200078e3cff */
[----:B--2---:R-:W-:-:S02]  /*2efb0*/  VIADD R0, R0, 0x1 ;  /* 0x0000000100007836 */ /* 0x004fc40000000000 */
[----:B-1----:R-:W-:Y:S01]  /*2efc0*/  @P1 FMUL.FTZ R81, R86, 0.69314718246459960938 ;  /* 0x3f31721856511820 */ /* 0x002fe20000410000 */
[----:B------:R-:W-:Y:S01]  /*2efd0*/  STL [R1+0x214], R78 ;  /* 0x0002144e01007387 */ /* 0x000fe20000100800 */
        /* <DEDUP_REMOVED lines=98> */
[----:B------:R-:W-:Y:S04]  /*2f600*/  STL [R1+0x1fc], R0 ;  /* 0x0001fc0001007387 */ /* 0x000fe80000100800 */
[----:B------:R-:W-:Y:S01]  /*2f610*/  @!P2 STL [R1+0x1f0], RZ ;  /* 0x0001f0ff0100a387 */ /* 0x000fe20000100800 */
[----:B---3--:R-:W-:-:S04]  /*2f620*/  @P0 FMUL.FTZ R69, R69, 0.69314718246459960938 ;  /* 0x3f31721845450820 */ /* 0x008fc80000410000 */
[----:B----4-:R-:W-:Y:S01]  /*2f630*/  @P0 FFMA.FTZ R80, R69, R82, R84 ;  /* 0x0000005245500223 */ /* 0x010fe20000010054 */
[----:B------:R-:W-:-:S06]  /*2f640*/  IMAD.MOV.U32 R69, RZ, RZ, RZ ;  /* 0x000000ffff457224 */ /* 0x000fcc00078e00ff */
[----:B------:R-:W0:Y:S01]  /*2f650*/  @P1 MUFU.RCP R69, R78 ;  /* 0x0000004e00451308 */ /* 0x000e220000001000 */
[----:B------:R-:W-:Y:S01]  /*2f660*/  @P1 FMUL.FTZ R84, R83, 0.69314718246459960938 ;  /* 0x3f31721853541820 */ /* 0x000fe20000410000 */
[----:B------:R-:W-:-:S03]  /*2f670*/  IMAD.MOV.U32 R82, RZ, RZ, -0x800000 ;  /* 0xff800000ff527424 */ /* 0x000fc600078e00ff */
[----:B------:R-:W-:Y:S01]  /*2f680*/  @P1 FFMA.FTZ R82, R84, R85, R81 ;  /* 0x0000005554521223 */ /* 0x000fe20000010051 */
[----:B------:R-:W-:Y:S01]  /*2f690*/  STL [R1+0x210], R80 ;  /* 0x0002105001007387 */ /* 0x000fe20000100800 */
[-C--:B0-----:R-:W-:Y:S01]  /*2f6a0*/  FMUL.FTZ R13, R13, R69.reuse ;  /* 0x000000450d0d7220 */ /* 0x081fe20000410000 */
        /* <DEDUP_REMOVED lines=64> */
[----:B0-----:R-:W-:Y:S01]  /*2fab0*/  VIADD R12, R67, 0x1 ;  /* 0x00000001430c7836 */ /* 0x001fe20000000000 */
        /* <DEDUP_REMOVED lines=32> */
[----:B------:R0:W-:Y:S01]  /*2fcc0*/  STL [R1+0x1f8], R12 ;  /* 0x0001f80c01007387 */ /* 0x0001e20000100800 */
[----:B------:R-:W-:-:S13]  /*2fcd0*/  PLOP3.LUT P0, PT, PT, PT, PT, 0x8, 0x0 ;  /* 0x000000000000781c */ /* 0x000fda0003f0e170 */
.L_x_11222:
[----:B------:R-:W-:Y:S05]  /*2fce0*/  @P0 BRA `(.L_x_11318) ;  /* 0x0000002400440947 */ /* 0x000fea0003800000 */
[----:B------:R-:W1:Y:S01]  /*2fcf0*/  S2R R0, SR_TID.X ;  /* 0x0000000000007919 */ /* 0x000e620000002100 */
[----:B------:R-:W3:Y:S01]  /*2fd00*/  S2UR UR5, SR_CgaCtaId ;  /* 0x00000000000579c3 */ /* 0x000ee20000008800 */
[----:B------:R-:W-:Y:S01]  /*2fd10*/  UMOV UR4, 0x400 ;  /* 0x0000040000047882 */ /* 0x000fe20000000000 */
[----:B------:R-:W-:Y:S01]  /*2fd20*/  ULDC UR6, c[0x0][0xb88] ;  /* 0x0002e20000067ab9 */ /* 0x000fe20000000800 */
[----:B0-2---:R-:W0:Y:S05]  /*2fd30*/  S2R R6, SR_CTAID.X ;  /* 0x0000000000067919 */ /* 0x005e2a0000002500 */
[----:B------:R-:W2:Y:S08]  /*2fd40*/  LDC R23, c[0x0][0xce8] ;  /* 0x00033a00ff177b82 */ /* 0x000eb00000000800 */
[----:B------:R-:W-:Y:S01]  /*2fd50*/  BAR.SYNC.DEFER_BLOCKING 0x1, 0x100 ;  /* 0x0044000000007b1d */ /* 0x000fe20000010000 */
[----:B------:R-:W-:-:S05]  /*2fd60*/  USHF.R.S32.HI UR10, URZ, 0x1f, UR58 ;  /* 0x0000001f3f0a7899 */ /* 0x000fca000801143a */
[----:B------:R-:W-:Y:S01]  /*2fd70*/  ULDC.64 UR8, c[0x0][0xcd0] ;  /* 0x0003340000087ab9 */ /* 0x000fe20000000a00 */
[----:B---3--:R-:W-:-:S04]  /*2fd80*/  ULEA UR4, UR5, UR4, 0x18 ;  /* 0x0000000405047291 */ /* 0x008fc8000f8ec03f */
[----:B------:R-:W-:Y:S01]  /*2fd90*/  UIADD3 UR4, UR4, 0x32420, URZ ;  /* 0x0003242004047890 */ /* 0x000fe2000fffe03f */
[----:B-1----:R-:W-:-:S03]  /*2fda0*/  VIADD R3, R0, 0xffffff80 ;  /* 0xffffff8000037836 */ /* 0x002fc60000000000 */
[----:B------:R-:W-:Y:S01]  /*2fdb0*/  UPRMT UR4, URZ, 0x654, UR4 ;  /* 0x000006543f047896 */ /* 0x000fe20008000004 */
[----:B--2---:R-:W-:Y:S01]  /*2fdc0*/  IMAD R18, R23, UR6, RZ ;  /* 0x0000000617127c24 */ /* 0x004fe2000f8e02ff */
[----:B------:R-:W-:-:S04]  /*2fdd0*/  SHF.R.S32.HI R2, RZ, 0x1f, R3 ;  /* 0x0000001fff027819 */ /* 0x000fc80000011403 */
[----:B------:R-:W-:-:S03]  /*2fde0*/  LEA.HI R0, R2, R3, RZ, 0x7 ;  /* 0x0000000302007211 */ /* 0x000fc600078f38ff */
[----:B------:R-:W-:Y:S01]  /*2fdf0*/  SYNCS.ARRIVE.TRANS64.RED.A1T0 RZ, [UR4], RZ ;  /* 0x000000ffffff79a7 */ /* 0x000fe20008100404 */
[----:B------:R-:W-:-:S05]  /*2fe00*/  LOP3.LUT R4, R0, 0xffffff80, RZ, 0xc0, !PT ;  /* 0xffffff8000047812 */ /* 0x000fca00078ec0ff */
[----:B------:R-:W-:-:S05]  /*2fe10*/  IMAD.IADD R12, R3, 0x1, -R4 ;  /* 0x00000001030c7824 */ /* 0x000fca00078e0a04 */
[----:B------:R-:W-:Y:S02]  /*2fe20*/  SHF.R.S32.HI R7, RZ, 0x1f, R12 ;  /* 0x0000001fff077819 */ /* 0x000fe4000001140c */
[----:B------:R-:W-:Y:S02]  /*2fe30*/  LOP3.LUT P0, RZ, R12, 0x3, RZ, 0xc0, !PT ;  /* 0x000000030cff7812 */ /* 0x000fe4000780c0ff */
[CC--:B------:R-:W-:Y:S02]  /*2fe40*/  LEA.HI R13, R7.reuse, R12.reuse, RZ, 0x2 ;  /* 0x0000000c070d7211 */ /* 0x0c0fe400078f10ff */
[----:B------:R-:W-:Y:S02]  /*2fe50*/  LEA.HI R7, R7, R12, RZ, 0x5 ;  /* 0x0000000c07077211 */ /* 0x000fe400078f28ff */
[--C-:B------:R-:W-:Y:S02]  /*2fe60*/  SHF.R.S32.HI R4, RZ, 0x2, R13.reuse ;  /* 0x00000002ff047819 */ /* 0x100fe4000001140d */
[----:B------:R-:W-:-:S02]  /*2fe70*/  SHF.R.S32.HI R5, RZ, 0x1f, R13 ;  /* 0x0000001fff057819 */ /* 0x000fc4000001140d */
[----:B------:R-:W-:Y:S02]  /*2fe80*/  SHF.R.S32.HI R7, RZ, 0x5, R7 ;  /* 0x00000005ff077819 */ /* 0x000fe40000011407 */
[----:B------:R-:W-:Y:S02]  /*2fe90*/  LEA.HI R8, R5, R4, RZ, 0x3 ;  /* 0x0000000405087211 */ /* 0x000fe400078f18ff */
[----:B------:R-:W-:Y:S02]  /*2fea0*/  SHF.R.S32.HI R5, RZ, 0x7, R0 ;  /* 0x00000007ff057819 */ /* 0x000fe40000011400 */
[----:B------:R-:W-:Y:S02]  /*2feb0*/  LOP3.LUT R9, R8, 0xfffffff8, RZ, 0xc0, !PT ;  /* 0xfffffff808097812 */ /* 0x000fe400078ec0ff */
[----:B------:R-:W-:-:S03]  /*2fec0*/  LEA.HI R0, R0, R5, RZ, 0x1 ;  /* 0x0000000500007211 */ /* 0x000fc600078f08ff */
[----:B------:R-:W-:Y:S01]  /*2fed0*/  IMAD.IADD R4, R4, 0x1, -R9 ;  /* 0x0000000104047824 */ /* 0x000fe200078e0a09 */
[----:B------:R-:W-:-:S05]  /*2fee0*/  LOP3.LUT R0, R0, 0x3fffffe, RZ, 0xc0, !PT ;  /* 0x03fffffe00007812 */ /* 0x000fca00078ec0ff */
[----:B------:R-:W-:Y:S02]  /*2fef0*/  IMAD.IADD R0, R5, 0x1, -R0 ;  /* 0x0000000105007824 */ /* 0x000fe400078e0a00 */
[----:B------:R-:W-:-:S04]  /*2ff00*/  IMAD R5, R7, 0x10, R4 ;  /* 0x0000001007057824 */ /* 0x000fc800078e0204 */
[----:B------:R-:W-:-:S04]  /*2ff10*/  IMAD R5, R0, 0x40, R5 ;  /* 0x0000004000057824 */ /* 0x000fc800078e0205 */
[----:B0-----:R-:W-:-:S05]  /*2ff20*/  IMAD R9, R6, 0x80, R5 ;  /* 0x0000008006097824 */ /* 0x001fca00078e0205 */
[----:B------:R-:W-:-:S13]  /*2ff30*/  ISETP.GE.OR P1, PT, R9, R18, P0 ;  /* 0x000000120900720c */ /* 0x000fda0000726670 */
[----:B------:R-:W2:Y:S01]  /*2ff40*/  @!P1 LDL R11, [R1+0x210] ;  /* 0x00021000010b9983 */ /* 0x000ea20000100800 */
[----:B------:R-:W-:Y:S01]  /*2ff50*/  ISETP.NE.AND P2, PT, R23, 0x1, PT ;  /* 0x000000011700780c */ /* 0x000fe20003f45270 */
[----:B------:R-:W-:Y:S01]  /*2ff60*/  UIMAD UR6, UR10, UR8, URZ ;  /* 0x000000080a0672a4 */ /* 0x000fe2000f8e023f */
[----:B------:R-:W-:Y:S01]  /*2ff70*/  LEA.HI R0, R2, R3, RZ, 0x2 ;  /* 0x0000000302007211 */ /* 0x000fe200078f10ff */
[----:B------:R-:W-:Y:S01]  /*2ff80*/  UIMAD.WIDE.U32 UR4, UR58, UR8, URZ ;  /* 0x000000083a0472a5 */ /* 0x000fe2000f8e003f */
[----:B------:R-:W-:Y:S01]  /*2ff90*/  VIADD R21, R9, 0x8 ;  /* 0x0000000809157836 */ /* 0x000fe20000000000 */
[----:B------:R-:W-:Y:S01]  /*2ffa0*/  UIMAD UR6, UR58, UR9, UR6 ;  /* 0x000000093a0672a4 */ /* 0x000fe2000f8e0206 */
[----:B------:R-:W-:Y:S01]  /*2ffb0*/  LOP3.LUT R0, R0, 0xfffffffc, RZ, 0xc0, !PT ;  /* 0xfffffffc00007812 */ /* 0x000fe200078ec0ff */
[----:B------:R-:W-:Y:S01]  /*2ffc0*/  USHF.R.S32.HI UR12, URZ, 0x1f, UR61 ;  /* 0x0000001f3f0c7899 */ /* 0x000fe2000801143d */
[----:B------:R-:W-:Y:S01]  /*2ffd0*/  ULDC.64 UR8, c[0x0][0xcd8] ;  /* 0x0003360000087ab9 */ /* 0x000fe20000000a00 */
[----:B------:R-:W-:-:S02]  /*2ffe0*/  UIADD3 UR5, UR5, UR6, URZ ;  /* 0x0000000605057290 */ /* 0x000fc4000fffe03f */
[----:B------:R-:W-:Y:S01]  /*2fff0*/  IMAD.IADD R0, R3, 0x1, -R0 ;  /* 0x0000000103007824 */ /* 0x000fe200078e0a00 */
[----:B------:R-:W-:Y:S01]  /*30000*/  UIMAD UR6, UR12, UR8, URZ ;  /* 0x000000080c0672a4 */ /* 0x000fe2000f8e023f */
[----:B------:R-:W0:Y:S01]  /*30010*/  @P2 LDC R3, c[0x0][0xcec] ;  /* 0x00033b00ff032b82 */ /* 0x000e220000000800 */
[----:B------:R-:W-:Y:S01]  /*30020*/  USHF.R.S32.HI UR11, URZ, 0x1f, UR59 ;  /* 0x0000001f3f0b7899 */ /* 0x000fe2000801143b */
[----:B------:R-:W-:Y:S01]  /*30030*/  ISETP.GE.OR P0, PT, R21, R18, P0 ;  /* 0x000000121500720c */ /* 0x000fe20000706670 */
[----:B------:R-:W-:Y:S01]  /*30040*/  UIMAD UR6, UR61, UR9, UR6 ;  /* 0x000000093d0672a4 */ /* 0x000fe2000f8e0206 */
[----:B------:R-:W-:Y:S01]  /*30050*/  LEA.HI R2, R0, R0, RZ, 0x1 ;  /* 0x0000000000027211 */ /* 0x000fe200078f08ff */
[----:B------:R-:W-:-:S03]  /*30060*/  UIMAD.WIDE.U32 UR4, UR61, UR8, UR4 ;  /* 0x000000083d0472a5 */ /* 0x000fc6000f8e0004 */
[----:B------:R-:W1:Y:S01]  /*30070*/  @P2 LDC R4, c[0x0][0xcf0] ;  /* 0x00033c00ff042b82 */ /* 0x000e620000000800 */
[----:B------:R-:W-:Y:S01]  /*30080*/  LOP3.LUT R7, R2, 0x1ffffffe, RZ, 0xc0, !PT ;  /* 0x1ffffffe02077812 */ /* 0x000fe200078ec0ff */
[----:B------:R-:W-:Y:S01]  /*30090*/  ULDC.64 UR8, c[0x0][0xce0] ;  /* 0x0003380000087ab9 */ /* 0x000fe20000000a00 */
[----:B------:R-:W-:Y:S02]  /*300a0*/  UIADD3 UR5, UR5, UR6, URZ ;  /* 0x0000000605057290 */ /* 0x000fe4000fffe03f */
[----:B------:R-:W-:Y:S01]  /*300b0*/  UIMAD UR7, UR11, UR8, URZ ;  /* 0x000000080b0772a4 */ /* 0x000fe2000f8e023f */
[----:B------:R-:W-:Y:S01]  /*300c0*/  IMAD.IADD R0, R0, 0x1, -R7 ;  /* 0x0000000100007824 */ /* 0x000fe200078e0a07 */
[----:B------:R-:W-:Y:S02]  /*300d0*/  UIMAD.WIDE.U32 UR4, UR59, UR8, UR4 ;  /* 0x000000083b0472a5 */ /* 0x000fe4000f8e0004 */
[----:B------:R-:W-:Y:S01]  /*300e0*/  UIMAD UR7, UR59, UR9, UR7 ;  /* 0x000000093b0772a4 */ /* 0x000fe2000f8e0207 */
[----:B------:R-:W-:-:S02]  /*300f0*/  IMAD R0, R0, 0x8, R5 ;  /* 0x0000000800007824 */ /* 0x000fc400078e0205 */
[----:B------:R-:W-:Y:S02]  /*30100*/  ULDC.64 UR8, c[0x0][0xc38] ;  /* 0x00030e0000087ab9 */ /* 0x000fe40000000a00 */
[----:B------:R-:W-:-:S04]  /*30110*/  IMAD R6, R6, 0x80, R0 ;  /* 0x0000008006067824 */ /* 0x000fc800078e0200 */
[----:B0-----:R-:W-:-:S04]  /*30120*/  @P2 IMAD.HI.U32 R3, R6, R3, RZ ;  /* 0x0000000306032227 */ /* 0x001fc800078e00ff */
[----:B------:R-:W-:Y:S01]  /*30130*/  IMAD.MOV.U32 R0, RZ, RZ, R6 ;  /* 0x000000ffff007224 */ /* 0x000fe200078e0006 */
[----:B-1----:R-:W-:Y:S01]  /*30140*/  @P2 SHF.R.U32.HI R0, RZ, R4, R3 ;  /* 0x00000004ff002219 */ /* 0x002fe20000011603 */
[----:B------:R-:W-:-:S03]  /*30150*/  IMAD.U32 R4, RZ, RZ, UR7 ;  /* 0x00000007ff047e24 */ /* 0x000fc6000f8e00ff */
[--C-:B------:R-:W-:Y:S01]  /*30160*/  SHF.R.S32.HI R3, RZ, 0x1f, R0.reuse ;  /* 0x0000001fff037819 */ /* 0x100fe20000011400 */
[----:B------:R-:W-:Y:S01]  /*30170*/  IMAD.MOV R5, RZ, RZ, -R0 ;  /* 0x000000ffff057224 */ /* 0x000fe200078e0a00 */
[----:B------:R-:W-:-:S03]  /*30180*/  IADD3 R2, P3, R0, UR4, RZ ;  /* 0x0000000400027c10 */ /* 0x000fc6000ff7e0ff */
[----:B------:R-:W-:Y:S01]  /*30190*/  IMAD R5, R23, R5, R6 ;  /* 0x0000000517057224 */ /* 0x000fe200078e0206 */
[----:B------:R-:W-:Y:S01]  /*301a0*/  IADD3.X R3, R3, UR5, R4, P3, !PT ;  /* 0x0000000503037c10 */ /* 0x000fe20009ffe404 */
[----:B------:R-:W-:-:S03]  /*301b0*/  ULDC.64 UR4, c[0x0][0xcc8] ;  /* 0x0003320000047ab9 */ /* 0x000fc60000000a00 */
[----:B------:R-:W-:Y:S01]  /*301c0*/  SHF.R.S32.HI R0, RZ, 0x1f, R5 ;  /* 0x0000001fff007819 */ /* 0x000fe20000011405 */
[----:B------:R-:W-:-:S04]  /*301d0*/  IMAD.WIDE.U32 R2, R5, UR4, R2 ;  /* 0x0000000405027c25 */ /* 0x000fc8000f8e0002 */
[----:B------:R-:W-:-:S04]  /*301e0*/  IMAD R0, R0, UR4, RZ ;  /* 0x0000000400007c24 */ /* 0x000fc8000f8e02ff */
[----:B------:R-:W-:Y:S01]  /*301f0*/  IMAD R5, R5, UR5, R0 ;  /* 0x0000000505057c24 */ /* 0x000fe2000f8e0200 */
[----:B------:R-:W-:Y:S01]  /*30200*/  ULDC.64 UR4, c[0x0][0xca8] ;  /* 0x00032a0000047ab9 */ /* 0x000fe20000000a00 */
[----:B------:R-:W0:Y:S01]  /*30210*/  @P2 LDC R0, c[0x0][0xcec] ;  /* 0x00033b00ff002b82 */ /* 0x000e220000000800 */
[----:B------:R-:W-:Y:S01]  /*30220*/  LEA R8, P3, R2, UR4, 0x2 ;  /* 0x0000000402087c11 */ /* 0x000fe2000f8610ff */
[----:B------:R-:W-:-:S04]  /*30230*/  IMAD.IADD R3, R3, 0x1, R5 ;  /* 0x0000000103037824 */ /* 0x000fc800078e0205 */
[----:B------:R-:W-:Y:S01]  /*30240*/  SHFL.IDX PT, R4, R8, RZ, 0x1c1f ;  /* 0x001c1fff08047589 */ /* 0x000fe200000e0000 */
[----:B------:R-:W-:Y:S01]  /*30250*/  LEA.HI.X R10, R2, UR5, R3, 0x2, P3 ;  /* 0x00000005020a7c11 */ /* 0x000fe200098f1403 */
[----:B------:R-:W-:Y:S01]  /*30260*/  UIMAD UR6, UR10, UR8, URZ ;  /* 0x000000080a0672a4 */ /* 0x000fe2000f8e023f */
[----:B------:R-:W1:Y:S03]  /*30270*/  @P2 LDC R2, c[0x0][0xcf0] ;  /* 0x00033c00ff022b82 */ /* 0x000e660000000800 */
[----:B------:R-:W2:Y:S04]  /*30280*/  SHFL.IDX PT, R5, R10, RZ, 0x1c1f ;  /* 0x001c1fff0a057589 */ /* 0x000ea800000e0000 */
[----:B--2---:R2:W-:Y:S04]  /*30290*/  @!P1 ST.E desc[UR36][R4.64], R11 ;  /* 0x0000000b04009985 */ /* 0x0045e8000c101924 */
[----:B------:R-:W3:Y:S01]  /*302a0*/  @!P0 LDL R7, [R1+0x214] ;  /* 0x0002140001078983 */ /* 0x000ee20000100800 */
[----:B------:R-:W-:Y:S01]  /*302b0*/  UIMAD.WIDE.U32 UR4, UR58, UR8, URZ ;  /* 0x000000083a0472a5 */ /* 0x000fe2000f8e003f */
[----:B0-----:R-:W-:Y:S01]  /*302c0*/  @P2 IMAD.HI.U32 R3, R6, R0, RZ ;  /* 0x0000000006032227 */ /* 0x001fe200078e00ff */
[----:B------:R-:W-:Y:S01]  /*302d0*/  UIMAD UR6, UR58, UR9, UR6 ;  /* 0x000000093a0672a4 */ /* 0x000fe2000f8e0206 */
[----:B------:R-:W-:Y:S01]  /*302e0*/  LOP3.LUT R13, R13, 0x7ffffffc, RZ, 0xc0, !PT ;  /* 0x7ffffffc0d0d7812 */ /* 0x000fe200078ec0ff */
[----:B------:R-:W-:Y:S01]  /*302f0*/  BSSY B0, `(.L_x_11319) ;  /* 0x0000109000007945 */ /* 0x000fe20003800000 */
[----:B------:R-:W-:Y:S01]  /*30300*/  ULDC.64 UR8, c[0x0][0xc40] ;  /* 0x0003100000087ab9 */ /* 0x000fe20000000a00 */
[----:B------:R-:W-:Y:S01]  /*30310*/  UIADD3 UR5, UR5, UR6, URZ ;  /* 0x0000000605057290 */ /* 0x000fe2000fffe03f */
[--C-:B--2---:R-:W-:Y:S01]  /*30320*/  IMAD.MOV.U32 R5, RZ, RZ, R6.reuse ;  /* 0x000000ffff057224 */ /* 0x104fe200078e0006 */
[----:B------:R-:W-:Y:S01]  /*30330*/  UIMAD UR6, UR12, UR8, URZ ;  /* 0x000000080c0672a4 */ /* 0x000fe2000f8e023f */
[----:B-1----:R-:W-:Y:S01]  /*30340*/  @P2 SHF.R.U32.HI R5, RZ, R2, R3 ;  /* 0x00000002ff052219 */ /* 0x002fe20000011603 */
[----:B------:R-:W-:Y:S01]  /*30350*/  UIMAD.WIDE.U32 UR4, UR61, UR8, UR4 ;  /* 0x000000083d0472a5 */ /* 0x000fe2000f8e0004 */
[----:B------:R-:W-:Y:S01]  /*30360*/  IMAD.IADD R13, R12, 0x1, -R13 ;  /* 0x000000010c0d7824 */ /* 0x000fe200078e0a0d */
[----:B------:R-:W-:Y:S01]  /*30370*/  UIMAD UR6, UR61, UR9, UR6 ;  /* 0x000000093d0672a4 */ /* 0x000fe2000f8e0206 */
[--C-:B------:R-:W-:Y:S01]  /*30380*/  SHF.R.S32.HI R0, RZ, 0x1f, R5.reuse ;  /* 0x0000001fff007819 */ /* 0x100fe20000011405 */
[----:B------:R-:W-:Y:S01]  /*30390*/  IMAD.MOV R4, RZ, RZ, -R5 ;  /* 0x000000ffff047224 */ /* 0x000fe200078e0a05 */
[----:B------:R-:W-:Y:S01]  /*303a0*/  ULDC.64 UR8, c[0x0][0xc48] ;  /* 0x0003120000087ab9 */ /* 0x000fe20000000a00 */
[----:B------:R-:W-:Y:S01]  /*303b0*/  UIADD3 UR5, UR5, UR6, URZ ;  /* 0x0000000605057290 */ /* 0x000fe2000fffe03f */
[----:B------:R-:W-:Y:S01]  /*303c0*/  IMAD.SHL.U32 R19, R13, 0x2, RZ ;  /* 0x000000020d137824 */ /* 0x000fe200078e00ff */
[----:B------:R-:W-:Y:S01]  /*303d0*/  UIMAD UR6, UR11, UR8, URZ ;  /* 0x000000080b0672a4 */ /* 0x000fe2000f8e023f */
[----:B------:R-:W-:Y:S01]  /*303e0*/  IMAD R23, R23, R4, R6 ;  /* 0x0000000417177224 */ /* 0x000fe200078e0206 */
[----:B------:R-:W-:-:S02]  /*303f0*/  UIMAD.WIDE.U32 UR4, UR59, UR8, UR4 ;  /* 0x000000083b0472a5 */ /* 0x000fc4000f8e0004 */
[----:B------:R-:W-:-:S04]  /*30400*/  UIMAD UR6, UR59, UR9, UR6 ;  /* 0x000000093b0672a4 */ /* 0x000fc8000f8e0206 */
[----:B------:R-:W-:Y:S01]  /*30410*/  UIADD3 UR6, UR5, UR6, URZ ;  /* 0x0000000605067290 */ /* 0x000fe2000fffe03f */
[----:B------:R-:W-:Y:S02]  /*30420*/  IMAD.U32 R2, RZ, RZ, UR4 ;  /* 0x00000004ff027e24 */ /* 0x000fe4000f8e00ff */
[----:B------:R-:W-:Y:S01]  /*30430*/  IMAD.U32 R3, RZ, RZ, UR5 ;  /* 0x00000005ff037e24 */ /* 0x000fe2000f8e00ff */
[----:B------:R-:W-:Y:S02]  /*30440*/  ULDC.64 UR4, c[0x0][0xc30] ;  /* 0x00030c0000047ab9 */ /* 0x000fe40000000a00 */
[----:B------:R-:W-:Y:S02]  /*30450*/  IMAD.U32 R3, RZ, RZ, UR6 ;  /* 0x00000006ff037e24 */ /* 0x000fe4000f8e00ff */
[----:B------:R-:W-:Y:S02]  /*30460*/  IMAD R0, R0, UR4, RZ ;  /* 0x0000000400007c24 */ /* 0x000fe4000f8e02ff */
        /* <DEDUP_REMOVED lines=8> */
[----:B------:R-:W-:Y:S01]  /*304f0*/  ULDC.64 UR4, c[0x0][0xc00] ;  /* 0x0003000000047ab9 */ /* 0x000fe20000000a00 */
[----:B------:R-:W-:Y:S02]  /*30500*/  SHFL.IDX PT, R2, R8, 0x1, 0x1c1f ;  /* 0x003c1f0008027f89 */ /* 0x000fe400000e0000 */
[----:B------:R-:W-:Y:S01]  /*30510*/  IMAD.IADD R3, R23, 0x1, R5 ;  /* 0x0000000117037824 */ /* 0x000fe200078e0205 */
[----:B------:R-:W-:-:S04]  /*30520*/  LEA R20, P1, R22, UR4, 0x2 ;  /* 0x0000000416147c11 */ /* 0x000fc8000f8210ff */
[----:B------:R-:W-:Y:S01]  /*30530*/  LEA.HI.X R22, R22, UR5, R3, 0x2, P1 ;  /* 0x0000000516167c11 */ /* 0x000fe200088f1403 */
[----:B------:R-:W-:Y:S01]  /*30540*/  SHFL.IDX PT, R16, R20, RZ, 0x1c1f ;  /* 0x001c1fff14107589 */ /* 0x000fe200000e0000 */
[----:B------:R-:W-:-:S03]  /*30550*/  ISETP.GE.AND P1, PT, R9, R18, PT ;  /* 0x000000120900720c */ /* 0x000fc60003f26270 */
[----:B------:R-:W3:Y:S04]  /*30560*/  SHFL.IDX PT, R3, R10, 0x1, 0x1c1f ;  /* 0x003c1f000a037f89 */ /* 0x000ee800000e0000 */
[----:B------:R0:W1:Y:S04]  /*30570*/  SHFL.IDX PT, R17, R22, RZ, 0x1c1f ;  /* 0x001c1fff16117589 */ /* 0x00006800000e0000 */
[----:B---3--:R0:W-:Y:S02]  /*30580*/  @!P0 ST.E desc[UR36][R2.64], R7 ;  /* 0x0000000702008985 */ /* 0x0081e4000c101924 */
[----:B-1----:R-:W-:Y:S05]  /*30590*/  @P1 BRA `(.L_x_11320) ;  /* 0x0000000c00781947 */ /* 0x002fea0003800000 */
[----:B------:R-:W-:Y:S02]  /*305a0*/  ULDC UR4, c[0x0][0xbc8] ;  /* 0x0002f20000047ab9 */ /* 0x000fe40000000800 */
[----:B------:R-:W-:-:S13]  /*305b0*/  ISETP.GE.AND P0, PT, R19, UR4, PT ;  /* 0x0000000413007c0c */ /* 0x000fda000bf06270 */
[----:B------:R-:W2:Y:S01]  /*305c0*/  @!P0 LDL.64 R12, [R1+0x230] ;  /* 0x00023000010c8983 */ /* 0x000ea20000100a00 */
[C---:B------:R-:W-:Y:S02]  /*305d0*/  VIADD R0, R19.reuse, 0x8 ;  /* 0x0000000813007836 */ /* 0x040fe40000000000 */
[----:B0-----:R-:W-:-:S03]  /*305e0*/  @!P0 IMAD.WIDE R2, R19, 0x4, R16 ;  /* 0x0000000413028825 */ /* 0x001fc600078e0210 */
[C---:B------:R-:W-:Y:S01]  /*305f0*/  ISETP.GE.AND P1, PT, R0.reuse, UR4, PT ;  /* 0x0000000400007c0c */ /* 0x040fe2000bf26270 */
[----:B------:R-:W-:Y:S01]  /*30600*/  VIADD R8, R19, 0x10 ;  /* 0x0000001013087836 */ /* 0x000fe20000000000 */
[----:B--2---:R0:W-:Y:S11]  /*30610*/  @!P0 ST.E.64 desc[UR36][R2.64], R12 ;  /* 0x0000000c02008985 */ /* 0x0041f6000c101b24 */
[----:B------:R-:W2:Y:S01]  /*30620*/  @!P1 LDL.64 R6, [R1+0x240] ;  /* 0x0002400001069983 */ /* 0x000ea20000100a00 */
[----:B------:R-:W-:-:S02]  /*30630*/  @!P1 LEA.HI R0, R0, R0, RZ, 0x1 ;  /* 0x0000000000009211 */ /* 0x000fc400078f08ff */
[----:B------:R-:W-:Y:S02]  /*30640*/  ISETP.GE.AND P0, PT, R8, UR4, PT ;  /* 0x0000000408007c0c */ /* 0x000fe4000bf06270 */
[----:B------:R-:W-:-:S05]  /*30650*/  @!P1 LOP3.LUT R0, R0, 0xfffffffe, RZ, 0xc0, !PT ;  /* 0xfffffffe00009812 */ /* 0x000fca00078ec0ff */
[----:B------:R-:W-:-:S04]  /*30660*/  @!P1 IMAD.WIDE R4, R0, 0x4, R16 ;  /* 0x0000000400049825 */ /* 0x000fc800078e0210 */
[----:B------:R-:W-:Y:S01]  /*30670*/  VIADD R0, R19, 0x18 ;  /* 0x0000001813007836 */ /* 0x000fe20000000000 */
[----:B--2---:R1:W-:Y:S04]  /*30680*/  @!P1 ST.E.64 desc[UR36][R4.64], R6 ;  /* 0x0000000604009985 */ /* 0x0043e8000c101b24 */
[----:B------:R-:W2:Y:S01]  /*30690*/  @!P0 LDL.64 R10, [R1+0x250] ;  /* 0x00025000010a8983 */ /* 0x000ea20000100a00 */
[----:B------:R-:W-:Y:S02]  /*306a0*/  @!P0 LEA.HI R8, R8, R8, RZ, 0x1 ;  /* 0x0000000808088211 */ /* 0x000fe400078f08ff */
[----:B------:R-:W-:Y:S02]  /*306b0*/  ISETP.GE.AND P1, PT, R0, UR4, PT ;  /* 0x0000000400007c0c */ /* 0x000fe4000bf26270 */
[----:B------:R-:W-:-:S05]  /*306c0*/  @!P0 LOP3.LUT R8, R8, 0xfffffffe, RZ, 0xc0, !PT ;  /* 0xfffffffe08088812 */ /* 0x000fca00078ec0ff */
[----:B------:R-:W-:-:S04]  /*306d0*/  @!P0 IMAD.WIDE R8, R8, 0x4, R16 ;  /* 0x0000000408088825 */ /* 0x000fc800078e0210 */
[----:B------:R-:W-:Y:S01]  /*306e0*/  VIADD R14, R19, 0x20 ;  /* 0x00000020130e7836 */ /* 0x000fe20000000000 */
[----:B--2---:R2:W-:Y:S04]  /*306f0*/  @!P0 ST.E.64 desc[UR36][R8.64], R10 ;  /* 0x0000000a08008985 */ /* 0x0045e8000c101b24 */
[----:B0-----:R-:W3:Y:S01]  /*30700*/  @!P1 LDL.64 R12, [R1+0x260] ;  /* 0x00026000010c9983 */ /* 0x001ee20000100a00 */
[----:B------:R-:W-:Y:S02]  /*30710*/  @!P1 LEA.HI R0, R0, R0, RZ, 0x1 ;  /* 0x0000000000009211 */ /* 0x000fe400078f08ff */
[----:B------:R-:W-:Y:S02]  /*30720*/  ISETP.GE.AND P0, PT, R14, UR4, PT ;  /* 0x000000040e007c0c */ /* 0x000fe4000bf06270 */
[----:B------:R-:W-:-:S05]  /*30730*/  @!P1 LOP3.LUT R0, R0, 0xfffffffe, RZ, 0xc0, !PT ;  /* 0xfffffffe00009812 */ /* 0x000fca00078ec0ff */
[----:B------:R-:W-:-:S04]  /*30740*/  @!P1 IMAD.WIDE R2, R0, 0x4, R16 ;  /* 0x0000000400029825 */ /* 0x000fc800078e0210 */
[----:B------:R-:W-:Y:S01]  /*30750*/  VIADD R0, R19, 0x28 ;  /* 0x0000002813007836 */ /* 0x000fe20000000000 */
[----:B---3--:R0:W-:Y:S04]  /*30760*/  @!P1 ST.E.64 desc[UR36][R2.64], R12 ;  /* 0x0000000c02009985 */ /* 0x0081e8000c101b24 */
[----:B-1----:R-:W3:Y:S01]  /*30770*/  @!P0 LDL.64 R4, [R1+0x270] ;  /* 0x0002700001048983 */ /* 0x002ee20000100a00 */
[----:B------:R-:W-:Y:S02]  /*30780*/  @!P0 LEA.HI R14, R14, R14, RZ, 0x1 ;  /* 0x0000000e0e0e8211 */ /* 0x000fe400078f08ff */
[----:B------:R-:W-:Y:S02]  /*30790*/  ISETP.GE.AND P1, PT, R0, UR4, PT ;  /* 0x0000000400007c0c */ /* 0x000fe4000bf26270 */
[----:B------:R-:W-:-:S05]  /*307a0*/  @!P0 LOP3.LUT R14, R14, 0xfffffffe, RZ, 0xc0, !PT ;  /* 0xfffffffe0e0e8812 */ /* 0x000fca00078ec0ff */
[----:B------:R-:W-:-:S04]  /*307b0*/  @!P0 IMAD.WIDE R14, R14, 0x4, R16 ;  /* 0x000000040e0e8825 */ /* 0x000fc800078e0210 */
[----:B--2---:R-:W-:Y:S01]  /*307c0*/  VIADD R8, R19, 0x30 ;  /* 0x0000003013087836 */ /* 0x004fe20000000000 */
[----:B---3--:R1:W-:Y:S04]  /*307d0*/  @!P0 ST.E.64 desc[UR36][R14.64], R4 ;  /* 0x000000040e008985 */ /* 0x0083e8000c101b24 */
[----:B------:R-:W2:Y:S01]  /*307e0*/  @!P1 LDL.64 R6, [R1+0x280] ;  /* 0x0002800001069983 */ /* 0x000ea20000100a00 */
[----:B------:R-:W-:Y:S02]  /*307f0*/  @!P1 LEA.HI R0, R0, R0, RZ, 0x1 ;  /* 0x0000000000009211 */ /* 0x000fe400078f08ff */
[----:B------:R-:W-:Y:S02]  /*30800*/  ISETP.GE.AND P0, PT, R8, UR4, PT ;  /* 0x0000000408007c0c */ /* 0x000fe4000bf06270 */
[----:B------:R-:W-:-:S05]  /*30810*/  @!P1 LOP3.LUT R0, R0, 0xfffffffe, RZ, 0xc0, !PT ;  /* 0xfffffffe00009812 */ /* 0x000fca00078ec0ff */
[----:B0-----:R-:W-:-:S04]  /*30820*/  @!P1 IMAD.WIDE R2, R0, 0x4, R16 ;  /* 0x0000000400029825 */ /* 0x001fc800078e0210 */
        /* <DEDUP_REMOVED lines=9> */
[----:B-1----:R-:W3:Y:S01]  /*308c0*/  @!P1 LDL.64 R4, [R1+0x2a0] ;  /* 0x0002a00001049983 */ /* 0x002ee20000100a00 */
[----:B------:R-:W-:Y:S02]  /*308d0*/  @!P1 LEA.HI R0, R0, R0, RZ, 0x1 ;  /* 0x0000000000009211 */ /* 0x000fe400078f08ff */
[----:B------:R-:W-:Y:S02]  /*308e0*/  ISETP.GE.AND P0, PT, R12, UR4, PT ;  /* 0x000000040c007c0c */ /* 0x000fe4000bf06270 */
[----:B------:R-:W-:-:S05]  /*308f0*/  @!P1 LOP3.LUT R0, R0, 0xfffffffe, RZ, 0xc0, !PT ;  /* 0xfffffffe00009812 */ /* 0x000fca00078ec0ff */
[----:B0-----:R-:W-:-:S04]  /*30900*/  @!P1 IMAD.WIDE R2, R0, 0x4, R16 ;  /* 0x0000000400029825 */ /* 0x001fc800078e0210 */
[----:B------:R-:W-:Y:S01]  /*30910*/  VIADD R0, R19, 0x48 ;  /* 0x0000004813007836 */ /* 0x000fe20000000000 */
[----:B---3--:R0:W-:Y:S04]  /*30920*/  @!P1 ST.E.64 desc[UR36][R2.64], R4 ;  /* 0x0000000402009985 */ /* 0x0081e8000c101b24 */
[----:B------:R-:W3:Y:S01]  /*30930*/  @!P0 LDL.64 R6, [R1+0x2b0] ;  /* 0x0002b00001068983 */ /* 0x000ee20000100a00 */
        /* <DEDUP_REMOVED lines=18> */
[----:B-1----:R-:W-:Y:S01]  /*30a60*/  VIADD R12, R19, 0x60 ;  /* 0x00000060130c7836 */ /* 0x002fe20000000000 */
[----:B--2---:R1:W-:Y:S04]  /*30a70*/  @!P0 ST.E.64 desc[UR36][R10.64], R4 ;  /* 0x000000040a008985 */ /* 0x0043e8000c101b24 */
        /* <DEDUP_REMOVED lines=87> */
[----:B0-----:R-:W-:-:S05]  /*30ff0*/  @!P1 LOP3.LUT R3, R0, 0xfffffffe, RZ, 0xc0, !PT ;  /* 0xfffffffe00039812 */ /* 0x001fca00078ec0ff */
[----:B------:R-:W-:-:S04]  /*31000*/  @!P1 IMAD.WIDE R2, R3, 0x4, R16 ;  /* 0x0000000403029825 */ /* 0x000fc800078e0210 */
[----:B------:R-:W-:Y:S01]  /*31010*/  VIADD R0, R19, 0xc8 ;  /* 0x000000c813007836 */ /* 0x000fe20000000000 */
[----:B--2---:R0:W-:Y:S04]  /*31020*/  @!P1 ST.E.64 desc[UR36][R2.64], R6 ;  /* 0x0000000602009985 */ /* 0x0041e8000c101b24 */
[----:B------:R-:W2:Y:S01]  /*31030*/  @!P0 LDL.64 R8, [R1+0x3b0] ;  /* 0x0003b00001088983 */ /* 0x000ea20000100a00 */
[----:B------:R-:W-:Y:S02]  /*31040*/  @!P0 LEA.HI R12, R12, R12, RZ, 0x1 ;  /* 0x0000000c0c0c8211 */ /* 0x000fe400078f08ff */
[----:B------:R-:W-:Y:S02]  /*31050*/  ISETP.GE.AND P1, PT, R0, UR4, PT ;  /* 0x0000000400007c0c */ /* 0x000fe4000bf26270 */
[----:B-1----:R-:W-:-:S05]  /*31060*/  @!P0 LOP3.LUT R5, R12, 0xfffffffe, RZ, 0xc0, !PT ;  /* 0xfffffffe0c058812 */ /* 0x002fca00078ec0ff */
[----:B------:R-:W-:-:S04]  /*31070*/  @!P0 IMAD.WIDE R4, R5, 0x4, R16 ;  /* 0x0000000405048825 */ /* 0x000fc800078e0210 */
[----:B------:R-:W-:Y:S01]  /*31080*/  VIADD R12, R19, 0xd0 ;  /* 0x000000d0130c7836 */ /* 0x000fe20000000000 */
        /* <DEDUP_REMOVED lines=36> */
[----:B------:R-:W3:Y:S01]  /*312d0*/  @!P0 LDL.64 R8, [R1+0x410] ;  /* 0x0004100001088983 */ /* 0x000ee20000100a00 */
[----:B------:R-:W-:Y:S02]  /*312e0*/  @!P0 LEA.HI R12, R12, R12, RZ, 0x1 ;  /* 0x0000000c0c0c8211 */ /* 0x000fe400078f08ff */
[----:B------:R-:W-:Y:S02]  /*312f0*/  ISETP.GE.AND P1, PT, R0, UR4, PT ;  /* 0x0000000400007c0c */ /* 0x000fe4000bf26270 */
[----:B-1----:R-:W-:-:S05]  /*31300*/  @!P0 LOP3.LUT R5, R12, 0xfffffffe, RZ, 0xc0, !PT ;  /* 0xfffffffe0c058812 */ /* 0x002fca00078ec0ff */
[----:B------:R-:W-:-:S05]  /*31310*/  @!P0 IMAD.WIDE R4, R5, 0x4, R16 ;  /* 0x0000000405048825 */ /* 0x000fca00078e0210 */
[----:B---3--:R2:W-:Y:S04]  /*31320*/  @!P0 ST.E.64 desc[UR36][R4.64], R8 ;  /* 0x0000000804008985 */ /* 0x0085e8000c101b24 */
[----:B------:R-:W3:Y:S01]  /*31330*/  @!P1 LDL.64 R12, [R1+0x420] ;  /* 0x00042000010c9983 */ /* 0x000ee20000100a00 */
[----:B------:R-:W-:-:S04]  /*31340*/  @!P1 LEA.HI R0, R0, R0, RZ, 0x1 ;  /* 0x0000000000009211 */ /* 0x000fc800078f08ff */
[----:B------:R-:W-:-:S05]  /*31350*/  @!P1 LOP3.LUT R11, R0, 0xfffffffe, RZ, 0xc0, !PT ;  /* 0xfffffffe000b9812 */ /* 0x000fca00078ec0ff */
[----:B------:R-:W-:-:S05]  /*31360*/  @!P1 IMAD.WIDE R16, R11, 0x4, R16 ;  /* 0x000000040b109825 */ /* 0x000fca00078e0210 */
[----:B---3--:R2:W-:Y:S02]  /*31370*/  @!P1 ST.E.64 desc[UR36][R16.64], R12 ;  /* 0x0000000c10009985 */ /* 0x0085e4000c101b24 */
.L_x_11320:
[----:B------:R-:W-:Y:S05]  /*31380*/  BSYNC B0 ;  /* 0x0000000000007941 */ /* 0x000fea0003800000 */
.L_x_11319:
[----:B------:R-:W-:Y:S01]  /*31390*/  ISETP.GE.AND P0, PT, R21, R18, PT ;  /* 0x000000121500720c */ /* 0x000fe20003f06270 */
[----:B------:R1:W3:Y:S04]  /*313a0*/  SHFL.IDX PT, R15, R22, 0x1, 0x1c1f ;  /* 0x003c1f00160f7f89 */ /* 0x0002e800000e0000 */
[----:B------:R1:W4:Y:S08]  /*313b0*/  SHFL.IDX PT, R14, R20, 0x1, 0x1c1f ;  /* 0x003c1f00140e7f89 */ /* 0x00033000000e0000 */
[----:B-1----:R-:W-:Y:S05]  /*313c0*/  @P0 BRA `(.L_x_11214) ;  /* 0x0000005800c00947 */ /* 0x002fea0003800000 */
[----:B--2---:R-:W1:Y:S02]  /*313d0*/  LDC R17, c[0x0][0xbc8] ;  /* 0x0002f200ff117b82 */ /* 0x004e640000000800 */
[----:B-1----:R-:W-:-:S13]  /*313e0*/  ISETP.GE.AND P0, PT, R19, R17, PT ;  /* 0x000000111300720c */ /* 0x002fda0003f06270 */
[----:B------:R-:W2:Y:S01]  /*313f0*/  @!P0 LDL.64 R12, [R1+0x238] ;  /* 0x00023800010c8983 */ /* 0x000ea20000100a00 */
[C---:B------:R-:W-:Y:S02]  /*31400*/  VIADD R0, R19.reuse, 0x8 ;  /* 0x0000000813007836 */ /* 0x040fe40000000000 */
[----:B0--34-:R-:W-:-:S03]  /*31410*/  @!P0 IMAD.WIDE R2, R19, 0x4, R14 ;  /* 0x0000000413028825 */ /* 0x019fc600078e020e */
[C---:B------:R-:W-:Y:S01]  /*31420*/  ISETP.GE.AND P1, PT, R0.reuse, R17, PT ;  /* 0x000000110000720c */ /* 0x040fe20003f26270 */
[----:B------:R-:W-:Y:S01]  /*31430*/  VIADD R10, R19, 0x10 ;  /* 0x00000010130a7836 */ /* 0x000fe20000000000 */
[----:B--2---:R0:W-:Y:S11]  /*31440*/  @!P0 ST.E.64 desc[UR36][R2.64], R12 ;  /* 0x0000000c02008985 */ /* 0x0041f6000c101b24 */
[----:B------:R-:W2:Y:S01]  /*31450*/  @!P1 LDL.64 R6, [R1+0x248] ;  /* 0x0002480001069983 */ /* 0x000ea20000100a00 */
[----:B------:R-:W-:-:S02]  /*31460*/  @!P1 LEA.HI R0, R0, R0, RZ, 0x1 ;  /* 0x0000000000009211 */ /* 0x000fc400078f08ff */
[----:B------:R-:W-:Y:S02]  /*31470*/  ISETP.GE.AND P0, PT, R10, R17, PT ;  /* 0x000000110a00720c */ /* 0x000fe40003f06270 */
[----:B------:R-:W-:-:S05]  /*31480*/  @!P1 LOP3.LUT R0, R0, 0xfffffffe, RZ, 0xc0, !PT ;  /* 0xfffffffe00009812 */ /* 0x000fca00078ec0ff */
[----:B------:R-:W-:-:S04]  /*31490*/  @!P1 IMAD.WIDE R4, R0, 0x4, R14 ;  /* 0x0000000400049825 */ /* 0x000fc800078e020e */
[----:B------:R-:W-:Y:S01]  /*314a0*/  VIADD R0, R19, 0x18 ;  /* 0x0000001813007836 */ /* 0x000fe20000000000 */
[----:B--2---:R1:W-:Y:S04]  /*314b0*/  @!P1 ST.E.64 desc[UR36][R4.64], R6 ;  /* 0x0000000604009985 */ /* 0x0043e8000c101b24 */
[----:B------:R-:W2:Y:S01]  /*314c0*/  @!P0 LDL.64 R8, [R1+0x258] ;  /* 0x0002580001088983 */ /* 0x000ea20000100a00 */
[----:B------:R-:W-:Y:S02]  /*314d0*/  @!P0 LEA.HI R10, R10, R10, RZ, 0x1 ;  /* 0x0000000a0a0a8211 */ /* 0x000fe400078f08ff */
[----:B------:R-:W-:Y:S02]  /*314e0*/  ISETP.GE.AND P1, PT, R0, R17, PT ;  /* 0x000000110000720c */ /* 0x000fe40003f26270 */
[----:B0-----:R-:W-:-:S05]  /*314f0*/  @!P0 LOP3.LUT R2, R10, 0xfffffffe, RZ, 0xc0, !PT ;  /* 0xfffffffe0a028812 */ /* 0x001fca00078ec0ff */
[----:B------:R-:W-:-:S04]  /*31500*/  @!P0 IMAD.WIDE R2, R2, 0x4, R14 ;  /* 0x0000000402028825 */ /* 0x000fc800078e020e */
[----:B------:R-:W-:Y:S01]  /*31510*/  VIADD R12, R19, 0x20 ;  /* 0x00000020130c7836 */ /* 0x000fe20000000000 */
[----:B--2---:R0:W-:Y:S04]  /*31520*/  @!P0 ST.E.64 desc[UR36][R2.64], R8 ;  /* 0x0000000802008985 */ /* 0x0041e8000c101b24 */
[----:B------:R-:W2:Y:S01]  /*31530*/  @!P1 LDL.64 R10, [R1+0x268] ;  /* 0x00026800010a9983 */ /* 0x000ea20000100a00 */
[----:B------:R-:W-:Y:S02]  /*31540*/  @!P1 LEA.HI R0, R0, R0, RZ, 0x1 ;  /* 0x0000000000009211 */ /* 0x000fe400078f08ff */
[----:B------:R-:W-:Y:S02]  /*31550*/  ISETP.GE.AND P0, PT, R12, R17, PT ;  /* 0x000000110c00720c */ /* 0x000fe40003f06270 */
[----:B------:R-:W-:-:S05]  /*31560*/  @!P1 LOP3.LUT R0, R0, 0xfffffffe, RZ, 0xc0, !PT ;  /* 0xfffffffe00009812 */ /* 0x000fca00078ec0ff */
[----:B-1----:R-:W-:-:S04]  /*31570*/  @!P1 IMAD.WIDE R4, R0, 0x4, R14 ;  /* 0x0000000400049825 */ /* 0x002fc800078e020e */
        /* <DEDUP_REMOVED lines=96> */
[----:B-1----:R-:W-:-:S05]  /*31b80*/  @!P1 LOP3.LUT R5, R0, 0xfffffffe, RZ, 0xc0, !PT ;  /* 0xfffffffe00059812 */ /* 0x002fca00078ec0ff */
        /* <DEDUP_REMOVED lines=77> */
[----:B------:R-:W-:-:S06]  /*32060*/  @!P0 IMAD.WIDE R2, R3, 0x4, R14 ;  /* 0x0000000403028825 */ /* 0x000fcc00078e020e */
[----:B------:R-:W-:Y:S01]  /*32070*/  @!P1 LEA.HI R0, R0, R0, RZ, 0x1 ;  /* 0x0000000000009211 */ /* 0x000fe200078f08ff */
[----:B--2---:R0:W-:Y:S04]  /*32080*/  @!P0 ST.E.64 desc[UR36][R2.64], R6 ;  /* 0x0000000602008985 */ /* 0x0041e8000c101b24 */
[----:B------:R-:W2:Y:S01]  /*32090*/  @!P1 LDL.64 R8, [R1+0x408] ;  /* 0x0004080001089983 */ /* 0x000ea20000100a00 */
[----:B------:R-:W-:Y:S01]  /*320a0*/  @!P1 LOP3.LUT R13, R0, 0xfffffffe, RZ, 0xc0, !PT ;  /* 0xfffffffe000d9812 */ /* 0x000fe200078ec0ff */
[C---:B------:R-:W-:Y:S01]  /*320b0*/  VIADD R0, R19.reuse, 0xf0 ;  /* 0x000000f013007836 */ /* 0x040fe20000000000 */
[----:B------:R-:W-:Y:S01]  /*320c0*/  BSSY B0, `(.L_x_11321) ;  /* 0x000000c000007945 */ /* 0x000fe20003800000 */
[----:B------:R-:W-:Y:S02]  /*320d0*/  VIADD R19, R19, 0xf8 ;  /* 0x000000f813137836 */ /* 0x000fe40000000000 */
[----:B-1----:R-:W-:Y:S01]  /*320e0*/  @!P1 IMAD.WIDE R4, R13, 0x4, R14 ;  /* 0x000000040d049825 */ /* 0x002fe200078e020e */
[----:B------:R-:W-:-:S04]  /*320f0*/  ISETP.GE.AND P0, PT, R0, R17, PT ;  /* 0x000000110000720c */ /* 0x000fc80003f06270 */
[----:B--2---:R0:W-:Y:S01]  /*32100*/  @!P1 ST.E.64 desc[UR36][R4.64], R8 ;  /* 0x0000000804009985 */ /* 0x0041e2000c101b24 */
[----:B------:R-:W-:-:S08]  /*32110*/  ISETP.GE.AND P1, PT, R19, R17, PT ;  /* 0x000000111300720c */ /* 0x000fd00003f26270 */
[----:B------:R-:W-:Y:S05]  /*32120*/  @P0 BRA `(.L_x_11322) ;  /* 0x0000000000140947 */ /* 0x000fea0003800000 */
[----:B0-----:R-:W2:Y:S01]  /*32130*/  LDL.64 R4, [R1+0x418] ;  /* 0x0004180001047983 */ /* 0x001ea20000100a00 */
[----:B------:R-:W-:-:S04]  /*32140*/  LEA.HI R0, R0, R0, RZ, 0x1 ;  /* 0x0000000000007211 */ /* 0x000fc800078f08ff */
[----:B------:R-:W-:-:S05]  /*32150*/  LOP3.LUT R3, R0, 0xfffffffe, RZ, 0xc0, !PT ;  /* 0xfffffffe00037812 */ /* 0x000fca00078ec0ff */
[----:B------:R-:W-:-:S05]  /*32160*/  IMAD.WIDE R2, R3, 0x4, R14 ;  /* 0x0000000403027825 */ /* 0x000fca00078e020e */
[----:B--2---:R1:W-:Y:S02]  /*32170*/  ST.E.64 desc[UR36][R2.64], R4 ;  /* 0x0000000402007985 */ /* 0x0043e4000c101b24 */
.L_x_11322:
[----:B------:R-:W-:Y:S05]  /*32180*/  BSYNC B0 ;  /* 0x0000000000007941 */ /* 0x000fea0003800000 */
.L_x_11321:
[----:B------:R-:W-:Y:S05]  /*32190*/  @P1 BRA `(.L_x_11214) ;  /* 0x0000004c004c1947 */ /* 0x000fea0003800000 */
[----:B01----:R-:W2:Y:S01]  /*321a0*/  LDL.64 R4, [R1+0x428] ;  /* 0x0004280001047983 */ /* 0x003ea20000100a00 */
[----:B------:R-:W-:-:S04]  /*321b0*/  LEA.HI R19, R19, R19, RZ, 0x1 ;  /* 0x0000001313137211 */ /* 0x000fc800078f08ff */
[----:B------:R-:W-:-:S05]  /*321c0*/  LOP3.LUT R3, R19, 0xfffffffe, RZ, 0xc0, !PT ;  /* 0xfffffffe13037812 */ /* 0x000fca00078ec0ff */
[----:B------:R-:W-:-:S05]  /*321d0*/  IMAD.WIDE R2, R3, 0x4, R14 ;  /* 0x0000000403027825 */ /* 0x000fca00078e020e */
[----:B--2---:R0:W-:Y:S01]  /*321e0*/  ST.E.64 desc[UR36][R2.64], R4 ;  /* 0x0000000402007985 */ /* 0x0041e2000c101b24 */
[----:B------:R-:W-:Y:S05]  /*321f0*/  BRA `(.L_x_11214) ;  /* 0x0000004c00347947 */ /* 0x000fea0003800000 */
.L_x_11318:
[----:B------:R-:W1:Y:S02]  /*32200*/  S2R R0, SR_TID.X ;  /* 0x0000000000007919 */ /* 0x000e640000002100 */
[----:B-1----:R-:W-:-:S05]  /*32210*/  VIADD R0, R0, 0xffffff80 ;  /* 0xffffff8000007836 */ /* 0x002fca0000000000 */
[----:B------:R-:W-:-:S13]  /*32220*/  ISETP.GT.AND P0, PT, R0, 0x7f, PT ;  /* 0x0000007f0000780c */ /* 0x000fda0003f04270 */
[----:B------:R-:W-:Y:S05]  /*32230*/  @P0 BRA `(.L_x_11214) ;  /* 0x0000004c00240947 */ /* 0x000fea0003800000 */
[----:B0-----:R-:W0:Y:S01]  /*32240*/  S2R R3, SR_CTAID.X ;  /* 0x0000000000037919 */ /* 0x001e220000002500 */
[----:B--2---:R-:W1:Y:S01]  /*32250*/  LDC R4, c[0x0][0xce8] ;  /* 0x00033a00ff047b82 */ /* 0x004e620000000800 */
[----:B------:R-:W-:Y:S02]  /*32260*/  ULDC UR4, c[0x0][0xb88] ;  /* 0x0002e20000047ab9 */ /* 0x000fe40000000800 */
[----:B-1----:R-:W-:Y:S02]  /*32270*/  IMAD R5, R4, UR4, RZ ;  /* 0x0000000404057c24 */ /* 0x002fe4000f8e02ff */
[----:B0-----:R-:W-:-:S05]  /*32280*/  IMAD R0, R3, 0x80, R0 ;  /* 0x0000008003007824 */ /* 0x001fca00078e0200 */
[----:B------:R-:W-:-:S13]  /*32290*/  ISETP.GE.AND P0, PT, R0, R5, PT ;  /* 0x000000050000720c */ /* 0x000fda0003f06270 */
[----:B------:R-:W-:Y:S05]  /*322a0*/  @P0 BRA `(.L_x_11214) ;  /* 0x0000004c00080947 */ /* 0x000fea0003800000 */
[----:B------:R-:W-:Y:S01]  /*322b0*/  ISETP.NE.AND P0, PT, R4, 0x1, PT ;  /* 0x000000010400780c */ /* 0x000fe20003f05270 */
[----:B------:R-:W-:Y:S01]  /*322c0*/  USHF.R.S32.HI UR6, URZ, 0x1f, UR58 ;  /* 0x0000001f3f067899 */ /* 0x000fe2000801143a */
[----:B------:R-:W-:Y:S01]  /*322d0*/  IMAD.MOV.U32 R2, RZ, RZ, R0 ;  /* 0x000000ffff027224 */ /* 0x000fe200078e0000 */
[----:B------:R-:W-:Y:S01]  /*322e0*/  ULDC.64 UR8, c[0x0][0xcd0] ;  /* 0x0003340000087ab9 */ /* 0x000fe20000000a00 */
[----:B------:R-:W-:Y:S02]  /*322f0*/  USHF.R.S32.HI UR7, URZ, 0x1f, UR61 ;  /* 0x0000001f3f077899 */ /* 0x000fe4000801143d */
[----:B------:R-:W-:Y:S02]  /*32300*/  UIMAD UR6, UR6, UR8, URZ ;  /* 0x00000008060672a4 */ /* 0x000fe4000f8e023f */
[----:B------:R-:W-:Y:S02]  /*32310*/  UIMAD.WIDE.U32 UR4, UR58, UR8, URZ ;  /* 0x000000083a0472a5 */ /* 0x000fe4000f8e003f */
[----:B------:R-:W-:-:S03]  /*32320*/  UIMAD UR6, UR58, UR9, UR6 ;  /* 0x000000093a0672a4 */ /* 0x000fc6000f8e0206 */
[----:B------:R-:W0:Y:S01]  /*32330*/  @P0 LDC R3, c[0x0][0xcec] ;  /* 0x00033b00ff030b82 */ /* 0x000e220000000800 */
[----:B------:R-:W-:Y:S01]  /*32340*/  ULDC.64 UR8, c[0x0][0xcd8] ;  /* 0x0003360000087ab9 */ /* 0x000fe20000000a00 */
[----:B------:R-:W-:Y:S02]  /*32350*/  UIADD3 UR5, UR5, UR6, URZ ;  /* 0x0000000605057290 */ /* 0x000fe4000fffe03f */
[----:B------:R-:W-:Y:S02]  /*32360*/  UIMAD UR7, UR7, UR8, URZ ;  /* 0x00000008070772a4 */ /* 0x000fe4000f8e023f */
[----:B------:R-:W-:Y:S02]  /*32370*/  USHF.R.S32.HI UR6, URZ, 0x1f, UR59 ;  /* 0x0000001f3f067899 */ /* 0x000fe4000801143b */
[----:B------:R-:W1:Y:S01]  /*32380*/  @P0 LDC R6, c[0x0][0xcf0] ;  /* 0x00033c00ff060b82 */ /* 0x000e620000000800 */
[----:B------:R-:W-:Y:S02]  /*32390*/  UIMAD UR7, UR61, UR9, UR7 ;  /* 0x000000093d0772a4 */ /* 0x000fe4000f8e0207 */
[----:B------:R-:W-:-:S03]  /*323a0*/  UIMAD.WIDE.U32 UR4, UR61, UR8, UR4 ;  /* 0x000000083d0472a5 */ /* 0x000fc6000f8e0004 */
[----:B------:R-:W-:Y:S01]  /*323b0*/  ULDC.64 UR8, c[0x0][0xce0] ;  /* 0x0003380000087ab9 */ /* 0x000fe20000000a00 */
[----:B------:R-:W-:Y:S02]  /*323c0*/  UIADD3 UR5, UR7, UR5, URZ ;  /* 0x0000000507057290 */ /* 0x000fe4000fffe03f */
[----:B------:R-:W-:Y:S02]  /*323d0*/  UIMAD UR6, UR6, UR8, URZ ;  /* 0x00000008060672a4 */ /* 0x000fe4000f8e023f */
[----:B------:R-:W-:Y:S02]  /*323e0*/  UIMAD.WIDE.U32 UR4, UR59, UR8, UR4 ;  /* 0x000000083b0472a5 */ /* 0x000fe4000f8e0004 */
[----:B------:R-:W-:Y:S01]  /*323f0*/  UIMAD UR6, UR59, UR9, UR6 ;  /* 0x000000093b0672a4 */ /* 0x000fe2000f8e0206 */
[----:B0-----:R-:W-:-:S05]  /*32400*/  @P0 IMAD.HI.U32 R3, R0, R3, RZ ;  /* 0x0000000300030227 */ /* 0x001fca00078e00ff */
[----:B-1----:R-:W-:-:S04]  /*32410*/  @P0 SHF.R.U32.HI R2, RZ, R6, R3 ;  /* 0x00000006ff020219 */ /* 0x002fc80000011603 */
[--C-:B------:R-:W-:Y:S01]  /*32420*/  SHF.R.S32.HI R3, RZ, 0x1f, R2.reuse ;  /* 0x0000001fff037819 */ /* 0x100fe20000011402 */
[----:B------:R-:W-:Y:S01]  /*32430*/  IMAD.MOV R5, RZ, RZ, -R2 ;  /* 0x000000ffff057224 */ /* 0x000fe200078e0a02 */
[----:B------:R-:W-:-:S03]  /*32440*/  IADD3 R2, P0, R2, UR4, RZ ;  /* 0x0000000402027c10 */ /* 0x000fc6000ff1e0ff */
[----:B------:R-:W-:Y:S02]  /*32450*/  IMAD R5, R4, R5, R0 ;  /* 0x0000000504057224 */ /* 0x000fe400078e0200 */
[----:B------:R-:W-:Y:S01]  /*32460*/  IMAD.U32 R4, RZ, RZ, UR6 ;  /* 0x00000006ff047e24 */ /* 0x000fe2000f8e00ff */
[----:B------:R-:W-:Y:S02]  /*32470*/  ULDC.64 UR6, c[0x0][0xcc8] ;  /* 0x0003320000067ab9 */ /* 0x000fe40000000a00 */
[----:B------:R-:W-:Y:S02]  /*32480*/  SHF.R.S32.HI R0, RZ, 0x1f, R5 ;  /* 0x0000001fff007819 */ /* 0x000fe40000011405 */
[----:B------:R-:W-:Y:S01]  /*32490*/  IADD3.X R3, R3, UR5, R4, P0, !PT ;  /* 0x0000000503037c10 */ /* 0x000fe200087fe404 */
[----:B------:R-:W-:Y:S02]  /*324a0*/  ULDC.64 UR4, c[0x0][0xca8] ;  /* 0x00032a0000047ab9 */ /* 0x000fe40000000a00 */
[----:B------:R-:W-:-:S02]  /*324b0*/  IMAD R0, R0, UR6, RZ ;  /* 0x0000000600007c24 */ /* 0x000fc4000f8e02ff */
[----:B------:R-:W-:-:S04]  /*324c0*/  IMAD.WIDE.U32 R2, R5, UR6, R2 ;  /* 0x0000000605027c25 */ /* 0x000fc8000f8e0002 */
[----:B------:R-:W-:Y:S01]  /*324d0*/  IMAD R7, R5, UR7, R0 ;  /* 0x0000000705077c24 */ /* 0x000fe2000f8e0200 */
[----:B------:R-:W-:-:S03]  /*324e0*/  LEA R4, P0, R2, UR4, 0x2 ;  /* 0x0000000402047c11 */ /* 0x000fc6000f8010ff */
[----:B------:R-:W-:-:S05]  /*324f0*/  IMAD.IADD R3, R3, 0x1, R7 ;  /* 0x0000000103037824 */ /* 0x000fca00078e0207 */
[----:B------:R-:W-:Y:S01]  /*32500*/  LEA.HI.X R5, R2, UR5, R3, 0x2, P0 ;  /* 0x0000000502057c11 */ /* 0x000fe200080f1403 */
[----:B------:R-:W-:-:S05]  /*32510*/  IMAD.MOV.U32 R3, RZ, RZ, -0x800000 ;  /* 0xff800000ff037424 */ /* 0x000fca00078e00ff */
[----:B------:R0:W-:Y:S01]  /*32520*/  STG.E desc[UR36][R4.64], R3 ;  /* 0x0000000304007986 */ /* 0x0001e2000c101924 */
[----:B------:R-:W-:Y:S05]  /*32530*/  BRA `(.L_x_11214) ;  /* 0x0000004800647947 */ /* 0x000fea0003800000 */
.L_x_11212:
        /* <DEDUP_REMOVED lines=18> */
.L_x_11323:
[----:B------:R-:W-:Y:S01]  /*32660*/  ULDC UR7, c[0x0][0xd50] ;  /* 0x0003540000077ab9 */ /* 0x000fe20000000800 */
[----:B------:R-:W-:Y:S01]  /*32670*/  UMOV UR39, UR6 ;  /* 0x0000000600277c82 */ /* 0x000fe20008000000 */
[----:B------:R-:W-:-:S11]  /*32680*/  UISETP.NE.AND UP0, UPT, UR7, 0x1, UPT ;  /* 0x000000010700788c */ /* 0x000fd6000bf05270 */
[----:B------:R-:W-:Y:S01]  /*32690*/  @UP0 ULDC UR4, c[0x0][0xd54] ;  /* 0x0003550000040ab9 */ /* 0x000fe20000000800 */
[----:B------:R-:W-:Y:S01]  /*326a0*/  @UP0 ULDC UR8, c[0x0][0xd58] ;  /* 0x0003560000080ab9 */ /* 0x000fe20000000800 */
[----:B------:R-:W-:-:S04]  /*326b0*/  UIMAD.WIDE.U32 UR4, UR6, UR4, URZ ;  /* 0x00000004060472a5 */ /* 0x000fc8000f8e003f */
[----:B------:R-:W-:-:S12]  /*326c0*/  @UP0 USHF.R.U32.HI UR39, URZ, UR8, UR5 ;  /* 0x000000083f270299 */ /* 0x000fd80008011605 */
.L_x_11324:
        /* <DEDUP_REMOVED lines=53> */
.L_x_11327:
[----:B------:R-:W-:-:S11]  /*32a20*/  UISETP.NE.AND UP0, UPT, UR5, 0x1, UPT ;  /* 0x000000010500788c */ /* 0x000fd6000bf05270 */
[----:B------:R-:W-:Y:S02]  /*32a30*/  @UP0 ULDC.64 UR12, c[0x0][0xae0] ;  /* 0x0002b800000c0ab9 */ /* 0x000fe40000000a00 */
[----:B------:R-:W-:-:S04]  /*32a40*/  UIMAD.WIDE.U32 UR6, UR8, UR12, URZ ;  /* 0x0000000c080672a5 */ /* 0x000fc8000f8e003f */
[----:B------:R-:W-:-:S12]  /*32a50*/  @UP0 USHF.R.U32.HI UR8, URZ, UR13, UR7 ;  /* 0x0000000d3f080299 */ /* 0x000fd80008011607 */
.L_x_11328:
[----:B------:R-:W-:-:S04]  /*32a60*/  UIMAD UR8, UR8, UR5, UR5 ;  /* 0x00000005080872a4 */ /* 0x000fc8000f8e0205 */
[----:B------:R-:W-:-:S04]  /*32a70*/  UISETP.LT.AND UP0, UPT, UR4, UR8, UPT ;  /* 0x000000080400728c */ /* 0x000fc8000bf01270 */
[----:B------:R-:W-:-:S12]  /*32a80*/  USEL UR4, UR4, UR8, UP0 ;  /* 0x0000000804047287 */ /* 0x000fd80008000000 */
.L_x_11326:
        /* <DEDUP_REMOVED lines=26> */
.L_x_11330:
[----:B------:R-:W-:-:S11]  /*32c30*/  UISETP.NE.AND UP0, UPT, UR5, 0x1, UPT ;  /* 0x000000010500788c */ /* 0x000fd6000bf05270 */
[----:B------:R-:W-:Y:S02]  /*32c40*/  @UP0 ULDC.64 UR10, c[0x0][0xae0] ;  /* 0x0002b800000a0ab9 */ /* 0x000fe40000000a00 */
[----:B------:R-:W-:-:S04]  /*32c50*/  UIMAD.WIDE.U32 UR6, UR4, UR10, URZ ;  /* 0x0000000a040672a5 */ /* 0x000fc8000f8e003f */
[----:B------:R-:W-:-:S12]  /*32c60*/  @UP0 USHF.R.U32.HI UR4, URZ, UR11, UR7 ;  /* 0x0000000b3f040299 */ /* 0x000fd80008011607 */
.L_x_11331:
[----:B------:R-:W-:-:S04]  /*32c70*/  UIMAD UR4, UR4, UR5, URZ ;  /* 0x00000005040472a4 */ /* 0x000fc8000f8e023f */
[----:B------:R-:W-:-:S04]  /*32c80*/  UISETP.LT.AND UP0, UPT, UR8, UR4, UPT ;  /* 0x000000040800728c */ /* 0x000fc8000bf01270 */
[----:B------:R-:W-:-:S12]  /*32c90*/  USEL UR8, UR8, UR4, !UP0 ;  /* 0x0000000408087287 */ /* 0x000fd8000c000000 */
.L_x_11329:
        /* <DEDUP_REMOVED lines=44> */
.L_x_11332:
        /* <DEDUP_REMOVED lines=32> */
.L_x_11333:
        /* <DEDUP_REMOVED lines=20> */
.L_x_11335:
        /* <DEDUP_REMOVED lines=15> */
.L_x_11334:
[----:B------:R-:W0:Y:S01]  /*33390*/  LDC.64 R2, c[0x0][0xaf0] ;  /* 0x0002bc00ff027b82 */ /* 0x000e220000000a00 */
[----:B------:R-:W-:-:S07]  /*333a0*/  IMAD.MOV.U32 R30, RZ, RZ, R19 ;  /* 0x000000ffff1e7224 */ /* 0x000fce00078e0013 */
[----:B------:R-:W1:Y:S01]  /*333b0*/  LDC R12, c[0x0][0x430] ;  /* 0x00010c00ff0c7b82 */ /* 0x000e620000000800 */
[C---:B------:R-:W-:Y:S01]  /*333c0*/  IMAD.SHL.U32 R0, R27.reuse, 0x10, RZ ;  /* 0x000000101b007824 */ /* 0x040fe200078e00ff */
[C---:B------:R-:W-:Y:S02]  /*333d0*/  LOP3.LUT R7, R27.reuse, 0x7f, RZ, 0xc0, !PT ;  /* 0x0000007f1b077812 */ /* 0x040fe400078ec0ff */
        /* <DEDUP_REMOVED lines=13> */
[----:B------:R-:W-:-:S04]  /*334b0*/  IMAD R4, R0, 0x60, R32 ;  /* 0x0000006000047824 */ /* 0x000fc800078e0220 */
[C---:B-----5:R-:W-:Y:S01]  /*334c0*/  IMAD.IADD R10, R4.reuse, 0x1, R25 ;  /* 0x00000001040a7824 */ /* 0x060fe200078e0219 */
[----:B------:R-:W-:Y:S01]  /*334d0*/  ISETP.GE.AND P0, PT, R4, UR41, PT ;  /* 0x0000002904007c0c */ /* 0x000fe2000bf06270 */
[----:B0-----:R-:W0:Y:S01]  /*334e0*/  @P1 LDC R2, c[0x0][0x434] ;  /* 0x00010d00ff021b82 */ /* 0x001e220000000800 */
[----:B------:R-:W-:Y:S01]  /*334f0*/  @P1 LOP3.LUT R16, R16, 0x4000, RZ, 0xfc, !PT ;  /* 0x0000400010101812 */ /* 0x000fe200078efcff */
[----:B------:R-:W-:Y:S01]  /*33500*/  IMAD.MOV.U32 R11, RZ, RZ, R10 ;  /* 0x000000ffff0b7224 */ /* 0x000fe200078e000a */
[----:B------:R-:W-:-:S05]  /*33510*/  ISETP.GT.U32.OR P0, PT, R32, 0x5f, P0 ;  /* 0x0000005f2000780c */ /* 0x000fca0000704470 */
[----:B------:R-:W1:Y:S08]  /*33520*/  @P1 LDC R3, c[0x0][0x438] ;  /* 0x00010e00ff031b82 */ /* 0x000e700000000800 */
[----:B------:R-:W3:Y:S08]  /*33530*/  @!P0 LDC.64 R8, c[0x0][0x428] ;  /* 0x00010a00ff088b82 */ /* 0x000ef00000000a00 */
[----:B------:R-:W4:Y:S01]  /*33540*/  @!P0 LDC.64 R4, c[0x0][0x418] ;  /* 0x00010600ff048b82 */ /* 0x000f220000000a00 */
[----:B0-----:R-:W-:-:S05]  /*33550*/  @P1 IMAD.HI.U32 R2, R10, R2, RZ ;  /* 0x000000020a021227 */ /* 0x001fca00078e00ff */
[----:B-1----:R-:W-:-:S04]  /*33560*/  @P1 SHF.R.U32.HI R11, RZ, R3, R2 ;  /* 0x00000003ff0b1219 */ /* 0x002fc80000011602 */
        /* <DEDUP_REMOVED lines=30> */
.L_x_11382:
[--C-:B-----5:R-:W-:Y:S01]  /*33750*/  @!P0 SHF.R.S32.HI R3, RZ, 0x1f, R4.reuse ;  /* 0x0000001fff038819 */ /* 0x120fe20000011404 */
[----:B------:R-:W-:Y:S01]  /*33760*/  ULOP3.LUT UR4, UR60, 0x2, URZ, 0xfc, !UPT ;  /* 0x000000023c047892 */ /* 0x000fe2000f8efc3f */
[----:B------:R-:W-:Y:S02]  /*33770*/  CS2R R18, SRZ ;  /* 0x0000000000127805 */ /* 0x000fe4000001ff00 */
[----:B------:R-:W-:Y:S01]  /*33780*/  LOP3.LUT R16, R16, 0xffff7fff, RZ, 0xc0, !PT ;  /* 0xffff7fff10107812 */ /* 0x000fe200078ec0ff */
[----:B------:R-:W-:Y:S01]  /*33790*/  @!P0 IMAD.MOV.U32 R18, RZ, RZ, R4 ;  /* 0x000000ffff128224 */ /* 0x000fe200078e0004 */
[----:B------:R-:W-:Y:S01]  /*337a0*/  SEL R36, RZ, 0x1, P2 ;  /* 0x00000001ff247807 */ /* 0x000fe20001000000 */
[----:B------:R-:W-:Y:S01]  /*337b0*/  @!P0 IMAD.MOV.U32 R19, RZ, RZ, R3 ;  /* 0x000000ffff138224 */ /* 0x000fe200078e0003 */
[----:B------:R-:W-:Y:S01]  /*337c0*/  ISETP.GT.U32.AND P0, PT, R32, 0x5f, PT ;  /* 0x0000005f2000780c */ /* 0x000fe20003f04070 */
[----:B------:R-:W-:Y:S02]  /*337d0*/  IMAD.U32 R34, RZ, RZ, UR4 ;  /* 0x00000004ff227e24 */ /* 0x000fe4000f8e00ff */
[----:B------:R-:W-:-:S03]  /*337e0*/  IMAD.U32 R29, RZ, RZ, UR39 ;  /* 0x00000027ff1d7e24 */ /* 0x000fc6000f8e00ff */
[----:B------:R-:W-:Y:S02]  /*337f0*/  ISETP.NE.AND P1, PT, R34, 0x3, PT ;  /* 0x000000032200780c */ /* 0x000fe40003f25270 */
[----:B------:R-:W-:-:S05]  /*33800*/  SHF.R.S32.HI R29, RZ, 0x1f, R29 ;  /* 0x0000001fff1d7819 */ /* 0x000fca000001141d */
[----:B------:R-:W-:-:S04]  /*33810*/  @P0 LOP3.LUT R16, R16, 0x8000, RZ, 0xfc, !PT ;  /* 0x0000800010100812 */ /* 0x000fc800078efcff */
[----:B------:R-:W-:-:S04]  /*33820*/  LOP3.LUT R16, R16, 0xffffffdf, RZ, 0xc0, !PT ;  /* 0xffffffdf10107812 */ /* 0x000fc800078ec0ff */
[----:B------:R-:W-:Y:S01]  /*33830*/  @P1 LOP3.LUT R16, R16, 0x20, RZ, 0xfc, !PT ;  /* 0x0000002010101812 */ /* 0x000fe200078efcff */
[----:B------:R-:W-:Y:S06]  /*33840*/  @!P1 BRA `(.L_x_11337) ;  /* 0x0000000000049947 */ /* 0x000fec0003800000 */
[----:B------:R-:W-:Y:S01]  /*33850*/  BPT.TRAP 0x1 ;  /* 0x000000040000795c */ /* 0x000fe20000300000 */
.L_x_11337:
[----:B------:R-:W-:-:S05]  /*33860*/  IMAD.MOV.U32 R2, RZ, RZ, 0x1 ;  /* 0x00000001ff027424 */ /* 0x000fca00078e00ff */
[----:B------:R-:W-:-:S04]  /*33870*/  SHF.L.U32 R2, R2, 0x1f, RZ ;  /* 0x0000001f02027819 */ /* 0x000fc800000006ff */
[----:B------:R-:W0:Y:S02]  /*33880*/  SYNCS.PHASECHK.TRANS64.TRYWAIT P0, [UR46+0x32440], R2 ;  /* 0x03244002ff0075a7 */ /* 0x000e24000800016e */
[----:B0-----:R-:W-:Y:S05]  /*33890*/  @!P0 BRA `(.L_x_11338) ;  /* 0x0000003800548947 */ /* 0x001fea0003800000 */
.L_x_11383:
[----:B------:R-:W-:Y:S01]  /*338a0*/  SHF.R.S32.HI R26, RZ, 0x1f, R23 ;  /* 0x0000001fff1a7819 */ /* 0x000fe20000011417 */
[----:B------:R-:W-:Y:S01]  /*338b0*/  ULDC.64 UR4, c[0x0][0x300] ;  /* 0x0000c00000047ab9 */ /* 0x000fe20000000a00 */
[----:B------:R-:W-:Y:S01]  /*338c0*/  R2UR UR6, R29 ;  /* 0x000000001d0672ca */ /* 0x000fe200000e0000 */
[----:B------:R-:W-:Y:S01]  /*338d0*/  IMAD.MOV.U32 R17, RZ, RZ, -0x60 ;  /* 0xffffffa0ff117424 */ /* 0x000fe200078e00ff */
[----:B------:R-:W-:Y:S01]  /*338e0*/  SHF.R.U32.HI R8, RZ, 0x3, R7 ;  /* 0x00000003ff087819 */ /* 0x000fe20000011607 */
[----:B0-----:R-:W-:Y:S01]  /*338f0*/  IMAD R2, R26, UR4, RZ ;  /* 0x000000041a027c24 */ /* 0x001fe2000f8e02ff */
[----:B------:R-:W-:Y:S01]  /*33900*/  LOP3.LUT R16, R16, 0xfffffffd, RZ, 0xc0, !PT ;  /* 0xfffffffd10107812 */ /* 0x000fe200078ec0ff */
[----:B------:R-:W-:Y:S02]  /*33910*/  IMAD R17, R0, R17, UR41 ;  /* 0x0000002900117e24 */ /* 0x000fe4000f8e0211 */
        /* <DEDUP_REMOVED lines=8> */
[----:B------:R-:W-:Y:S02]  /*339a0*/  IMAD.IADD R17, R17, 0x1, -R8 ;  /* 0x0000000111117824 */ /* 0x000fe400078e0a08 */
        /* <DEDUP_REMOVED lines=56> */
.L_x_11397:
        /* <DEDUP_REMOVED lines=15> */
.L_x_11340:
        /* <DEDUP_REMOVED lines=23> */
.L_x_11341:
[----:B------:R-:W0:Y:S01]  /*33f90*/  S2R R20, SR_CTAID.Z ;  /* 0x0000000000147919 */ /* 0x000e220000002700 */
[----:B------:R-:W-:Y:S01]  /*33fa0*/  UISETP.NE.AND UP0, UPT, UR47, URZ, UPT ;  /* 0x0000003f2f00728c */ /* 0x000fe2000bf05270 */
[----:B------:R-:W-:Y:S01]  /*33fb0*/  VIADD R37, R32, UR40 ;  /* 0x0000002820257c36 */ /* 0x000fe20008000000 */
[----:B------:R-:W-:Y:S01]  /*33fc0*/  R2UR UR6, R29 ;  /* 0x000000001d0672ca */ /* 0x000fe200000e0000 */
[----:B------:R-:W-:Y:S02]  /*33fd0*/  ULDC.64 UR8, c[0x0][0x2d8] ;  /* 0x0000b60000087ab9 */ /* 0x000fe40000000a00 */
        /* <DEDUP_REMOVED lines=16> */
[----:B------:R-:W-:Y:S02]  /*340e0*/  IMAD.U32 R3, RZ, RZ, UR6 ;  /* 0x00000006ff037e24 */ /* 0x000fe4000f8e00ff */
[----:B------:R-:W1:Y:S01]  /*340f0*/  LDC R5, c[0x0][0x448] ;  /* 0x00011200ff057b82 */ /* 0x000e620000000800 */
[----:B------:R-:W-:Y:S02]  /*34100*/  IMAD.MOV.U32 R2, RZ, RZ, R4 ;  /* 0x000000ffff027224 */ /* 0x000fe400078e0004 */
[----:B------:R-:W-:-:S02]  /*34110*/  IMAD R0, R21, UR4, RZ ;  /* 0x0000000415007c24 */ /* 0x000fc4000f8e02ff */
[--C-:B------:R-:W-:Y:S02]  /*34120*/  IMAD.MOV R4, RZ, RZ, -R7.reuse ;  /* 0x000000ffff047224 */ /* 0x100fe400078e0a07 */
[C---:B0-----:R-:W-:Y:S01]  /*34130*/  IMAD R9, R20.reuse, UR5, R0 ;  /* 0x0000000514097c24 */ /* 0x041fe2000f8e0200 */
[----:B------:R-:W-:Y:S01]  /*34140*/  SHF.R.S32.HI R0, RZ, 0x1f, R7 ;  /* 0x0000001fff007819 */ /* 0x000fe20000011407 */
[----:B------:R-:W-:Y:S01]  /*34150*/  IMAD.WIDE.U32 R2, R20, UR4, R2 ;  /* 0x0000000414027c25 */ /* 0x000fe2000f8e0002 */
[----:B------:R-:W-:Y:S01]  /*34160*/  ULDC.64 UR4, c[0x0][0x2d0] ;  /* 0x0000b40000047ab9 */ /* 0x000fe20000000a00 */
[----:B------:R-:W0:Y:S02]  /*34170*/  S2R R20, SR_TID.X ;  /* 0x0000000000147919 */ /* 0x000e240000002100 */
[----:B------:R-:W-:Y:S02]  /*34180*/  IMAD.IADD R3, R3, 0x1, R9 ;  /* 0x0000000103037824 */ /* 0x000fe400078e0209 */
        /* <DEDUP_REMOVED lines=16> */
[----:B0-----:R-:W-:Y:S02]  /*34290*/  LOP3.LUT R20, R20, 0x7f, RZ, 0xc0, !PT ;  /* 0x0000007f14147812 */ /* 0x001fe400078ec0ff */
[----:B------:R-:W-:Y:S02]  /*342a0*/  ISETP.GE.AND P0, PT, R22, UR4, PT ;  /* 0x0000000416007c0c */ /* 0x000fe4000bf06270 */
[----:B------:R-:W-:Y:S01]  /*342b0*/  SHF.R.U32.HI R20, RZ, 0x3, R20 ;  /* 0x00000003ff147819 */ /* 0x000fe20000011614 */
[----:B------:R-:W-:Y:S10]  /*342c0*/  BRA.DIV UR5, `(.L_x_11342) ;  /* 0x00000036058c7947 */ /* 0x000ff4000b800000 */
[----:B------:R-:W0:Y:S01]  /*342d0*/  SHFL.IDX PT, R14, R0, RZ, 0x181f ;  /* 0x00181fff000e7589 */ /* 0x000e2200000e0000 */
[----:B------:R-:W-:Y:S01]  /*342e0*/  ULDC UR4, c[0x0][0x288] ;  /* 0x0000a20000047ab9 */ /* 0x000fe20000000800 */
[----:B------:R-:W-:Y:S01]  /*342f0*/  VIADD R4, R20, UR40 ;  /* 0x0000002814047c36 */ /* 0x000fe20008000000 */
[----:B------:R-:W-:Y:S01]  /*34300*/  LOP3.LUT R16, R16, 0xffffefff, RZ, 0xc0, !PT ;  /* 0xffffefff10107812 */ /* 0x000fe200078ec0ff */
[----:B------:R-:W-:Y:S01]  /*34310*/  IMAD R5, R5, UR4, RZ ;  /* 0x0000000405057c24 */ /* 0x000fe2000f8e02ff */
[----:B------:R-:W1:Y:S01]  /*34320*/  SHFL.IDX PT, R3, R6, RZ, 0x181f ;  /* 0x00181fff06037589 */ /* 0x000e6200000e0000 */
[C---:B------:R-:W-:Y:S02]  /*34330*/  VIADD R8, R4.reuse, 0x10 ;  /* 0x0000001004087836 */ /* 0x040fe40000000000 */
[C---:B------:R-:W-:Y:S01]  /*34340*/  VIADD R20, R4.reuse, 0x30 ;  /* 0x0000003004147836 */ /* 0x040fe20000000000 */
[-C--:B------:R-:W-:Y:S01]  /*34350*/  ISETP.GE.AND P2, PT, R4, R5.reuse, PT ;  /* 0x000000050400720c */ /* 0x080fe20003f46270 */
[----:B------:R-:W-:Y:S01]  /*34360*/  SHFL.IDX PT, R7, R6, 0x1, 0x181f ;  /* 0x00381f0006077f89 */ /* 0x000fe200000e0000 */
[----:B------:R-:W-:Y:S01]  /*34370*/  ISETP.GE.AND P4, PT, R8, R5, PT ;  /* 0x000000050800720c */ /* 0x000fe20003f86270 */
[----:B------:R-:W-:-:S02]  /*34380*/  VIADD R8, R4, 0x20 ;  /* 0x0000002004087836 */ /* 0x000fc40000000000 */
[----:B------:R-:W-:Y:S03]  /*34390*/  SHFL.IDX PT, R10, R6, 0x2, 0x181f ;  /* 0x00581f00060a7f89 */ /* 0x000fe600000e0000 */
[----:B------:R-:W-:-:S05]  /*343a0*/  ISETP.GE.AND P3, PT, R8, R5, PT ;  /* 0x000000050800720c */ /* 0x000fca0003f66270 */
[C---:B------:R-:W-:Y:S02]  /*343b0*/  @!P2 LEA R8, R27.reuse, UR46, 0x1 ;  /* 0x0000002e1b08ac11 */ /* 0x040fe4000f8e08ff */
[----:B0-----:R-:W-:Y:S02]  /*343c0*/  @!P2 LEA R2, P1, R22, R14, 0x1 ;  /* 0x0000000e1602a211 */ /* 0x001fe400078208ff */
[----:B------:R-:W0:Y:S01]  /*343d0*/  SHFL.IDX PT, R14, R0, 0x1, 0x181f ;  /* 0x00381f00000e7f89 */ /* 0x000e2200000e0000 */
[----:B------:R-:W-:Y:S02]  /*343e0*/  @P2 LOP3.LUT R16, R16, 0x1000, RZ, 0xfc, !PT ;  /* 0x0000100010102812 */ /* 0x000fe400078efcff */
[----:B-1----:R-:W-:Y:S01]  /*343f0*/  @!P2 IMAD.X R3, RZ, RZ, R3, P1 ;  /* 0x000000ffff03a224 */ /* 0x002fe200008e0603 */
[----:B------:R-:W-:Y:S02]  /*34400*/  @!P4 LEA R13, R27, UR46, 0x1 ;  /* 0x0000002e1b0dcc11 */ /* 0x000fe4000f8e08ff */
[----:B------:R-:W-:-:S02]  /*34410*/  LOP3.LUT R16, R16, 0xfffff7ff, RZ, 0xc0, !PT ;  /* 0xfffff7ff10107812 */ /* 0x000fc400078ec0ff */
[----:B------:R1:W-:Y:S01]  /*34420*/  @!P2 LDGSTS.E.BYPASS.LTC128B.128 [R8+0x18400], desc[UR36][R2.64], !P0 ;  /* 0x184000000208afae */ /* 0x0003e2000c101d64 */
[----:B------:R-:W-:Y:S02]  /*34430*/  ISETP.GE.AND P2, PT, R20, R5, PT ;  /* 0x000000051400720c */ /* 0x000fe40003f46270 */
[----:B------:R-:W-:-:S04]  /*34440*/  @P4 LOP3.LUT R16, R16, 0x800, RZ, 0xfc, !PT ;  /* 0x0000080010104812 */ /* 0x000fc800078efcff */
[----:B------:R-:W-:-:S04]  /*34450*/  LOP3.LUT R16, R16, 0xfffffbff, RZ, 0xc0, !PT ;  /* 0xfffffbff10107812 */ /* 0x000fc800078ec0ff */
[----:B------:R-:W-:Y:S01]  /*34460*/  @P3 LOP3.LUT R16, R16, 0x400, RZ, 0xfc, !PT ;  /* 0x0000040010103812 */ /* 0x000fe200078efcff */
[----:B-1----:R-:W-:Y:S03]  /*34470*/  SHFL.IDX PT, R8, R6, 0x3, 0x181f ;  /* 0x00781f0006087f89 */ /* 0x002fe600000e0000 */
[----:B------:R-:W-:Y:S02]  /*34480*/  LOP3.LUT R16, R16, 0xfffffdff, RZ, 0xc0, !PT ;  /* 0xfffffdff10107812 */ /* 0x000fe400078ec0ff */
[----:B0-----:R-:W-:Y:S02]  /*34490*/  @!P4 LEA R12, P1, R22, R14, 0x1 ;  /* 0x0000000e160cc211 */ /* 0x001fe400078208ff */
[----:B------:R-:W0:Y:S01]  /*344a0*/  SHFL.IDX PT, R14, R0, 0x2, 0x181f ;  /* 0x00581f00000e7f89 */ /* 0x000e2200000e0000 */
[----:B------:R-:W-:Y:S02]  /*344b0*/  @P2 LOP3.LUT R16, R16, 0x200, RZ, 0xfc, !PT ;  /* 0x0000020010102812 */ /* 0x000fe400078efcff */
[----:B------:R-:W-:-:S02]  /*344c0*/  @!P4 IMAD.X R7, RZ, RZ, R7, P1 ;  /* 0x000000ffff07c224 */ /* 0x000fc400008e0607 */
[----:B------:R-:W-:Y:S01]  /*344d0*/  @!P4 IMAD.MOV.U32 R2, RZ, RZ, R12 ;  /* 0x000000ffff02c224 */ /* 0x000fe200078e000c */
[----:B------:R-:W-:Y:S01]  /*344e0*/  LOP3.LUT R16, R16, 0xfffffeff, RZ, 0xc0, !PT ;  /* 0xfffffeff10107812 */ /* 0x000fe200078ec0ff */
[----:B------:R-:W-:Y:S02]  /*344f0*/  @!P4 IMAD.MOV.U32 R3, RZ, RZ, R7 ;  /* 0x000000ffff03c224 */ /* 0x000fe400078e0007 */
[----:B------:R-:W-:-:S03]  /*34500*/  VIADD R12, R4, 0x40 ;  /* 0x00000040040c7836 */ /* 0x000fc60000000000 */
[----:B------:R1:W-:Y:S02]  /*34510*/  @!P4 LDGSTS.E.BYPASS.LTC128B.128 [R13+0x18c00], desc[UR36][R2.64], !P0 ;  /* 0x18c00000020dcfae */ /* 0x0003e4000c101d64 */
[----:B------:R-:W-:Y:S02]  /*34520*/  ISETP.GE.AND P4, PT, R12, R5, PT ;  /* 0x000000050c00720c */ /* 0x000fe40003f86270 */
[----:B0-----:R-:W-:Y:S01]  /*34530*/  @!P3 LEA R11, P1, R22, R14, 0x1 ;  /* 0x0000000e160bb211 */ /* 0x001fe200078208ff */
[----:B-1----:R-:W-:Y:S01]  /*34540*/  SHFL.IDX PT, R2, R6, 0x4, 0x181f ;  /* 0x00981f0006027f89 */ /* 0x002fe200000e0000 */
[----:B------:R-:W-:-:S09]  /*34550*/  @!P3 LEA R13, R27, UR46, 0x1 ;  /* 0x0000002e1b0dbc11 */ /* 0x000fd2000f8e08ff */
[----:B------:R-:W-:Y:S01]  /*34560*/  @P4 LOP3.LUT R16, R16, 0x100, RZ, 0xfc, !PT ;  /* 0x0000010010104812 */ /* 0x000fe200078efcff */
[----:B------:R-:W0:Y:S01]  /*34570*/  SHFL.IDX PT, R14, R0, 0x3, 0x181f ;  /* 0x00781f00000e7f89 */ /* 0x000e2200000e0000 */
[----:B------:R-:W-:Y:S02]  /*34580*/  @!P3 IMAD.X R10, RZ, RZ, R10, P1 ;  /* 0x000000ffff0ab224 */ /* 0x000fe400008e060a */
[----:B------:R-:W-:Y:S02]  /*34590*/  LOP3.LUT R16, R16, 0xffffff7f, RZ, 0xc0, !PT ;  /* 0xffffff7f10107812 */ /* 0x000fe400078ec0ff */
[----:B------:R-:W-:Y:S02]  /*345a0*/  @!P3 IMAD.MOV.U32 R3, RZ, RZ, R10 ;  /* 0x000000ffff03b224 */ /* 0x000fe400078e000a */
[----:B------:R-:W-:Y:S01]  /*345b0*/  VIADD R10, R4, 0x50 ;  /* 0x00000050040a7836 */ /* 0x000fe20000000000 */
[C---:B0-----:R-:W-:Y:S02]  /*345c0*/  @!P2 LEA R9, P1, R22.reuse, R14, 0x1 ;  /* 0x0000000e1609a211 */ /* 0x041fe400078208ff */
[----:B------:R-:W0:Y:S03]  /*345d0*/  SHFL.IDX PT, R14, R0, 0x4, 0x181f ;  /* 0x00981f00000e7f89 */ /* 0x000e2600000e0000 */
[----:B------:R-:W-:Y:S01]  /*345e0*/  @!P2 IMAD.X R8, RZ, RZ, R8, P1 ;  /* 0x000000ffff08a224 */ /* 0x000fe200008e0608 */
[----:B0-----:R-:W-:-:S02]  /*345f0*/  @!P4 LEA R7, P1, R22, R14, 0x1 ;  /* 0x0000000e1607c211 */ /* 0x001fc400078208ff */
[----:B------:R-:W0:Y:S03]  /*34600*/  SHFL.IDX PT, R14, R0, 0x5, 0x181f ;  /* 0x00b81f00000e7f89 */ /* 0x000e2600000e0000 */
[----:B------:R-:W-:Y:S02]  /*34610*/  @!P4 IMAD.X R12, RZ, RZ, R2, P1 ;  /* 0x000000ffff0cc224 */ /* 0x000fe400008e0602 */
[----:B------:R-:W-:-:S05]  /*34620*/  @!P3 IMAD.MOV.U32 R2, RZ, RZ, R11 ;  /* 0x000000ffff02b224 */ /* 0x000fca00078e000b */
[----:B------:R1:W-:Y:S01]  /*34630*/  @!P3 LDGSTS.E.BYPASS.LTC128B.128 [R13+0x19400], desc[UR36][R2.64], !P0 ;  /* 0x19400000020dbfae */ /* 0x0003e2000c101d64 */
[----:B------:R-:W-:-:S03]  /*34640*/  ISETP.GE.AND P3, PT, R10, R5, PT ;  /* 0x000000050a00720c */ /* 0x000fc60003f66270 */
[----:B-1----:R-:W1:Y:S01]  /*34650*/  SHFL.IDX PT, R2, R6, 0x5, 0x181f ;  /* 0x00b81f0006027f89 */ /* 0x002e6200000e0000 */
[----:B------:R-:W-:Y:S01]  /*34660*/  @!P2 LEA R13, R27, UR46, 0x1 ;  /* 0x0000002e1b0dac11 */ /* 0x000fe2000f8e08ff */
[----:B------:R-:W-:-:S08]  /*34670*/  @!P2 IMAD.MOV.U32 R3, RZ, RZ, R8 ;  /* 0x000000ffff03a224 */ /* 0x000fd000078e0008 */
[----:B0-----:R-:W-:Y:S01]  /*34680*/  @!P3 LEA R10, P1, R22, R14, 0x1 ;  /* 0x0000000e160ab211 */ /* 0x001fe200078208ff */
[----:B------:R-:W-:Y:S01]  /*34690*/  VIADD R8, R4, 0x60 ;  /* 0x0000006004087836 */ /* 0x000fe20000000000 */
[----:B------:R-:W0:Y:S01]  /*346a0*/  SHFL.IDX PT, R14, R0, 0x6, 0x181f ;  /* 0x00d81f00000e7f89 */ /* 0x000e2200000e0000 */
[----:B------:R-:W-:-:S04]  /*346b0*/  @P3 LOP3.LUT R16, R16, 0x80, RZ, 0xfc, !PT ;  /* 0x0000008010103812 */ /* 0x000fc800078efcff */
[----:B------:R-:W-:Y:S01]  /*346c0*/  LOP3.LUT R16, R16, 0xffffffbf, RZ, 0xc0, !PT ;  /* 0xffffffbf10107812 */ /* 0x000fe200078ec0ff */
[----:B-1----:R-:W-:Y:S02]  /*346d0*/  @!P3 IMAD.X R11, RZ, RZ, R2, P1 ;  /* 0x000000ffff0bb224 */ /* 0x002fe400008e0602 */
[----:B------:R-:W-:-:S05]  /*346e0*/  @!P2 IMAD.MOV.U32 R2, RZ, RZ, R9 ;  /* 0x000000ffff02a224 */ /* 0x000fca00078e0009 */
[----:B------:R1:W-:Y:S01]  /*346f0*/  @!P2 LDGSTS.E.BYPASS.LTC128B.128 [R13+0x19c00], desc[UR36][R2.64], !P0 ;  /* 0x19c00000020dafae */ /* 0x0003e2000c101d64 */
[----:B------:R-:W-:-:S03]  /*34700*/  ISETP.GE.AND P2, PT, R8, R5, PT ;  /* 0x000000050800720c */ /* 0x000fc60003f46270 */
[----:B-1----:R-:W1:Y:S01]  /*34710*/  SHFL.IDX PT, R2, R6, 0x6, 0x181f ;  /* 0x00d81f0006027f89 */ /* 0x002e6200000e0000 */
[----:B------:R-:W-:Y:S01]  /*34720*/  @!P4 LEA R13, R27, UR46, 0x1 ;  /* 0x0000002e1b0dcc11 */ /* 0x000fe2000f8e08ff */
[----:B------:R-:W-:-:S08]  /*34730*/  @!P4 IMAD.MOV.U32 R3, RZ, RZ, R12 ;  /* 0x000000ffff03c224 */ /* 0x000fd000078e000c */
[----:B0-----:R-:W-:Y:S01]  /*34740*/  @!P2 LEA R8, P1, R22, R14, 0x1 ;  /* 0x0000000e1608a211 */ /* 0x001fe200078208ff */
[----:B------:R-:W0:Y:S01]  /*34750*/  SHFL.IDX PT, R6, R6, 0x7, 0x181f ;  /* 0x00f81f0006067f89 */ /* 0x000e2200000e0000 */
[C---:B------:R-:W-:Y:S02]  /*34760*/  @!P2 LEA R21, R27.reuse, UR46, 0x1 ;  /* 0x0000002e1b15ac11 */ /* 0x040fe4000f8e08ff */
[----:B------:R-:W-:Y:S01]  /*34770*/  @P2 LOP3.LUT R16, R16, 0x40, RZ, 0xfc, !PT ;  /* 0x0000004010102812 */ /* 0x000fe200078efcff */
[----:B------:R2:W3:Y:S01]  /*34780*/  SHFL.IDX PT, R14, R0, 0x7, 0x181f ;  /* 0x00f81f00000e7f89 */ /* 0x0004e200000e0000 */
[----:B-1----:R-:W-:Y:S02]  /*34790*/  @!P2 IMAD.X R9, RZ, RZ, R2, P1 ;  /* 0x000000ffff09a224 */ /* 0x002fe400008e0602 */
[----:B------:R-:W-:Y:S01]  /*347a0*/  @!P4 IMAD.MOV.U32 R2, RZ, RZ, R7 ;  /* 0x000000ffff02c224 */ /* 0x000fe200078e0007 */
[----:B------:R-:W-:-:S04]  /*347b0*/  @!P3 LEA R7, R27, UR46, 0x1 ;  /* 0x0000002e1b07bc11 */ /* 0x000fc8000f8e08ff */
[----:B------:R1:W-:Y:S02]  /*347c0*/  @!P4 LDGSTS.E.BYPASS.LTC128B.128 [R13+0x1a400], desc[UR36][R2.64], !P0 ;  /* 0x1a400000020dcfae */ /* 0x0003e4000c101d64 */
[----:B-1----:R-:W-:Y:S02]  /*347d0*/  @!P3 IMAD.MOV.U32 R2, RZ, RZ, R10 ;  /* 0x000000ffff02b224 */ /* 0x002fe400078e000a */
[----:B------:R-:W-:-:S05]  /*347e0*/  @!P3 IMAD.MOV.U32 R3, RZ, RZ, R11 ;  /* 0x000000ffff03b224 */ /* 0x000fca00078e000b */
[----:B------:R1:W-:Y:S02]  /*347f0*/  @!P3 LDGSTS.E.BYPASS.LTC128B.128 [R7+0x1ac00], desc[UR36][R2.64], !P0 ;  /* 0x1ac000000207bfae */ /* 0x0003e4000c101d64 */
[----:B-1----:R-:W-:Y:S02]  /*34800*/  @!P2 IMAD.MOV.U32 R2, RZ, RZ, R8 ;  /* 0x000000ffff02a224 */ /* 0x002fe400078e0008 */
[----:B------:R-:W-:-:S05]  /*34810*/  @!P2 IMAD.MOV.U32 R3, RZ, RZ, R9 ;  /* 0x000000ffff03a224 */ /* 0x000fca00078e0009 */
[----:B0--3--:R2:W-:Y:S02]  /*34820*/  @!P2 LDGSTS.E.BYPASS.LTC128B.128 [R21+0x1b400], desc[UR36][R2.64], !P0 ;  /* 0x1b4000000215afae */ /* 0x0095e4000c101d64 */
.L_x_11414:
[----:B------:R-:W-:Y:S01]  /*34830*/  VIADD R4, R4, 0x70 ;  /* 0x0000007004047836 */ /* 0x000fe20000000000 */
[----:B------:R-:W-:-:S04]  /*34840*/  LOP3.LUT R16, R16, 0xffffdfff, RZ, 0xc0, !PT ;  /* 0xffffdfff10107812 */ /* 0x000fc800078ec0ff */
[----:B------:R-:W-:-:S13]  /*34850*/  ISETP.GE.AND P2, PT, R4, R5, PT ;  /* 0x000000050400720c */ /* 0x000fda0003f46270 */
[----:B--2---:R-:W-:Y:S02]  /*34860*/  @!P2 LEA R2, P1, R22, R14, 0x1 ;  /* 0x0000000e1602a211 */ /* 0x004fe400078208ff */
        /* <DEDUP_REMOVED lines=32> */
.L_x_11343:
[----:B------:R-:W-:Y:S01]  /*34a70*/  UISETP.NE.AND UP0, UPT, UR47, URZ, UPT ;  /* 0x0000003f2f00728c */ /* 0x000fe2000bf05270 */
[----:B------:R-:W0:Y:S01]  /*34a80*/  S2R R20, SR_CTAID.Z ;  /* 0x0000000000147919 */ /* 0x000e220000002700 */
[----:B------:R-:W-:Y:S01]  /*34a90*/  R2UR UR6, R29 ;  /* 0x000000001d0672ca */ /* 0x000fe200000e0000 */
[----:B------:R-:W-:Y:S01]  /*34aa0*/  ULDC.64 UR8, c[0x0][0x3d8] ;  /* 0x0000f60000087ab9 */ /* 0x000fe20000000a00 */
[----:B------:R-:W-:Y:S02]  /*34ab0*/  IMAD.MOV.U32 R7, RZ, RZ, R37 ;  /* 0x000000ffff077224 */ /* 0x000fe400078e0025 */
[----:B------:R-:W-:-:S05]  /*34ac0*/  PLOP3.LUT P0, PT, PT, PT, UP0, 0x80, 0x0 ;  /* 0x000000000000781c */ /* 0x000fca0003f0f008 */
[----:B------:R-:W-:-:S04]  /*34ad0*/  @UP0 ULDC UR4, c[0x0][0x44c] ;  /* 0x0001130000040ab9 */ /* 0x000fc80000000800 */
[----:B------:R-:W-:-:S04]  /*34ae0*/  UIMAD UR6, UR6, UR8, URZ ;  /* 0x00000008060672a4 */ /* 0x000fc8000f8e023f */
[----:B------:R-:W-:Y:S01]  /*34af0*/  @P0 IMAD.HI.U32 R0, R37, UR4, RZ ;  /* 0x0000000425000c27 */ /* 0x000fe2000f8e00ff */
[----:B------:R-:W-:Y:S01]  /*34b00*/  PLOP3.LUT P0, PT, PT, PT, UP0, 0x80, 0x0 ;  /* 0x000000000000781c */ /* 0x000fe20003f0f008 */
[----:B------:R-:W-:Y:S01]  /*34b10*/  @UP0 ULDC UR4, c[0x0][0x450] ;  /* 0x0001140000040ab9 */ /* 0x000fe20000000800 */
[----:B------:R-:W-:Y:S01]  /*34b20*/  UIMAD UR6, UR39, UR9, UR6 ;  /* 0x00000009270672a4 */ /* 0x000fe2000f8e0206 */
[----:B0-----:R-:W-:-:S10]  /*34b30*/  SHF.R.S32.HI R20, RZ, 0x1f, R20 ;  /* 0x0000001fff147819 */ /* 0x001fd40000011414 */
        /* <DEDUP_REMOVED lines=9> */
[----:B------:R-:W-:Y:S02]  /*34bd0*/  IMAD.MOV.U32 R2, RZ, RZ, R4 ;  /* 0x000000ffff027224 */ /* 0x000fe400078e0004 */
[----:B------:R-:W-:Y:S01]  /*34be0*/  IMAD.U32 R5, RZ, RZ, UR5 ;  /* 0x00000005ff057e24 */ /* 0x000fe2000f8e00ff */
[----:B------:R-:W-:Y:S01]  /*34bf0*/  ULDC.64 UR4, c[0x0][0x3d0] ;  /* 0x0000f40000047ab9 */ /* 0x000fe20000000a00 */
[----:B------:R-:W-:-:S02]  /*34c00*/  IMAD.MOV R4, RZ, RZ, -R7 ;  /* 0x000000ffff047224 */ /* 0x000fc400078e0a07 */
[C---:B0-----:R-:W-:Y:S01]  /*34c10*/  IMAD R5, R20.reuse, UR9, R0 ;  /* 0x0000000914057c24 */ /* 0x041fe2000f8e0200 */
[----:B------:R-:W-:Y:S01]  /*34c20*/  SHF.R.S32.HI R0, RZ, 0x1f, R7 ;  /* 0x0000001fff007819 */ /* 0x000fe20000011407 */
[----:B------:R-:W-:-:S04]  /*34c30*/  IMAD.WIDE.U32 R2, R20, UR8, R2 ;  /* 0x0000000814027c25 */ /* 0x000fc8000f8e0002 */
        /* <DEDUP_REMOVED lines=40> */
[----:B0-----:R-:W-:-:S05]  /*34ec0*/  @!P6 LEA R14, P0, R22, R14, 0x1 ;  /* 0x0000000e160ee211 */ /* 0x001fca00078008ff */
[----:B-1----:R-:W-:-:S04]  /*34ed0*/  @!P6 IMAD.MOV.U32 R2, RZ, RZ, R14 ;  /* 0x000000ffff02e224 */ /* 0x002fc800078e000e */
[----:B------:R-:W-:Y:S01]  /*34ee0*/  @!P5 LEA R7, R27, UR46, 0x1 ;  /* 0x0000002e1b07dc11 */ /* 0x000fe2000f8e08ff */
[----:B------:R-:W0:Y:S01]  /*34ef0*/  SHFL.IDX PT, R14, R0, 0x2, 0x181f ;  /* 0x00581f00000e7f89 */ /* 0x000e2200000e0000 */
[----:B--2---:R-:W-:-:S04]  /*34f00*/  @!P6 IMAD.X R5, RZ, RZ, R5, P0 ;  /* 0x000000ffff05e224 */ /* 0x004fc800000e0605 */
[----:B------:R-:W-:Y:S02]  /*34f10*/  @!P6 IMAD.MOV.U32 R3, RZ, RZ, R5 ;  /* 0x000000ffff03e224 */ /* 0x000fe400078e0005 */
[----:B------:R-:W1:Y:S04]  /*34f20*/  SHFL.IDX PT, R5, R4, 0x2, 0x181f ;  /* 0x00581f0004057f89 */ /* 0x000e6800000e0000 */
[----:B------:R-:W-:Y:S01]  /*34f30*/  @!P6 LDGSTS.E.BYPASS.LTC128B.128 [R9+0x22c00], desc[UR36][R2.64], !P4 ;  /* 0x22c000000209efae */ /* 0x000fe2000e101d64 */
[----:B0-----:R-:W-:-:S03]  /*34f40*/  @!P5 LEA R14, P0, R22, R14, 0x1 ;  /* 0x0000000e160ed211 */ /* 0x001fc600078008ff */
[----:B------:R-:W-:Y:S04]  /*34f50*/  @!P6 LDGSTS.E.BYPASS.LTC128B.128 [R9+0x26c00], desc[UR36][R2.64+0x80], !P3 ;  /* 0x26c000800209efae */ /* 0x000fe8000d901d64 */
[----:B------:R-:W-:Y:S04]  /*34f60*/  @!P6 LDGSTS.E.BYPASS.LTC128B.128 [R9+0x2ac00], desc[UR36][R2.64+0x100], !P2 ;  /* 0x2ac001000209efae */ /* 0x000fe8000d101d64 */
[----:B------:R0:W-:Y:S01]  /*34f70*/  @!P6 LDGSTS.E.BYPASS.LTC128B.128 [R9+0x2ec00], desc[UR36][R2.64+0x180], !P1 ;  /* 0x2ec001800209efae */ /* 0x0001e2000c901d64 */
[----:B------:R-:W-:-:S04]  /*34f80*/  LOP3.LUT P6, RZ, R16, 0x80, RZ, 0xc0, !PT ;  /* 0x0000008010ff7812 */ /* 0x000fc800078cc0ff */
[----:B------:R-:W-:Y:S02]  /*34f90*/  P2R R6, PR, RZ, 0x40 ;  /* 0x00000040ff067803 */ /* 0x000fe40000000000 */
[----:B------:R-:W-:Y:S01]  /*34fa0*/  LOP3.LUT P6, RZ, R16, 0x200, RZ, 0xc0, !PT ;  /* 0x0000020010ff7812 */ /* 0x000fe200078cc0ff */
[----:B-1----:R-:W-:Y:S02]  /*34fb0*/  @!P5 IMAD.X R5, RZ, RZ, R5, P0 ;  /* 0x000000ffff05d224 */ /* 0x002fe400000e0605 */
[----:B0-----:R-:W-:Y:S02]  /*34fc0*/  @!P5 IMAD.MOV.U32 R2, RZ, RZ, R14 ;  /* 0x000000ffff02d224 */ /* 0x001fe400078e000e */
[----:B------:R-:W0:Y:S01]  /*34fd0*/  SHFL.IDX PT, R14, R0, 0x3, 0x181f ;  /* 0x00781f00000e7f89 */ /* 0x000e2200000e0000 */
[----:B------:R-:W-:-:S03]  /*34fe0*/  @!P5 IMAD.MOV.U32 R3, RZ, RZ, R5 ;  /* 0x000000ffff03d224 */ /* 0x000fc600078e0005 */
[----:B------:R-:W1:Y:S04]  /*34ff0*/  SHFL.IDX PT, R5, R4, 0x3, 0x181f ;  /* 0x00781f0004057f89 */ /* 0x000e6800000e0000 */
[----:B------:R-:W-:Y:S01]  /*35000*/  @!P6 LEA R9, R27, UR46, 0x1 ;  /* 0x0000002e1b09ec11 */ /* 0x000fe2000f8e08ff */
[----:B------:R-:W-:Y:S04]  /*35010*/  @!P5 LDGSTS.E.BYPASS.LTC128B.128 [R7+0x23400], desc[UR36][R2.64], !P4 ;  /* 0x234000000207dfae */ /* 0x000fe8000e101d64 */
[----:B------:R-:W-:Y:S04]  /*35020*/  @!P5 LDGSTS.E.BYPASS.LTC128B.128 [R7+0x27400], desc[UR36][R2.64+0x80], !P3 ;  /* 0x274000800207dfae */ /* 0x000fe8000d901d64 */
[----:B------:R-:W-:Y:S04]  /*35030*/  @!P5 LDGSTS.E.BYPASS.LTC128B.128 [R7+0x2b400], desc[UR36][R2.64+0x100], !P2 ;  /* 0x2b4001000207dfae */ /* 0x000fe8000d101d64 */
[----:B------:R2:W-:Y:S01]  /*35040*/  @!P5 LDGSTS.E.BYPASS.LTC128B.128 [R7+0x2f400], desc[UR36][R2.64+0x180], !P1 ;  /* 0x2f4001800207dfae */ /* 0x0005e2000c901d64 */
[----:B------:R-:W-:-:S02]  /*35050*/  LOP3.LUT P5, RZ, R16, 0x40, RZ, 0xc0, !PT ;  /* 0x0000004010ff7812 */ /* 0x000fc400078ac0ff */
[----:B0-----:R-:W-:-:S05]  /*35060*/  @!P6 LEA R14, P0, R22, R14, 0x1 ;  /* 0x0000000e160ee211 */ /* 0x001fca00078008ff */
[----:B-1----:R-:W-:Y:S02]  /*35070*/  @!P6 IMAD.X R5, RZ, RZ, R5, P0 ;  /* 0x000000ffff05e224 */ /* 0x002fe400000e0605 */
[----:B--2---:R-:W-:Y:S01]  /*35080*/  @!P6 IMAD.MOV.U32 R2, RZ, RZ, R14 ;  /* 0x000000ffff02e224 */ /* 0x004fe200078e000e */
[----:B------:R-:W-:Y:S01]  /*35090*/  P2R R7, PR, RZ, 0x20 ;  /* 0x00000020ff077803 */ /* 0x000fe20000000000 */
[----:B------:R-:W0:Y:S01]  /*350a0*/  SHFL.IDX PT, R14, R0, 0x4, 0x181f ;  /* 0x00981f00000e7f89 */ /* 0x000e2200000e0000 */
[----:B------:R-:W-:Y:S01]  /*350b0*/  @!P6 IMAD.MOV.U32 R3, RZ, RZ, R5 ;  /* 0x000000ffff03e224 */ /* 0x000fe200078e0005 */
[----:B------:R-:W-:Y:S02]  /*350c0*/  LOP3.LUT P5, RZ, R16, 0x100, RZ, 0xc0, !PT ;  /* 0x0000010010ff7812 */ /* 0x000fe400078ac0ff */
[----:B------:R-:W1:Y:S04]  /*350d0*/  SHFL.IDX PT, R5, R4, 0x4, 0x181f ;  /* 0x00981f0004057f89 */ /* 0x000e6800000e0000 */
[----:B------:R-:W-:Y:S04]  /*350e0*/  @!P6 LDGSTS.E.BYPASS.LTC128B.128 [R9+0x23c00], desc[UR36][R2.64], !P4 ;  /* 0x23c000000209efae */ /* 0x000fe8000e101d64 */
[----:B------:R-:W-:Y:S03]  /*350f0*/  @!P6 LDGSTS.E.BYPASS.LTC128B.128 [R9+0x27c00], desc[UR36][R2.64+0x80], !P3 ;  /* 0x27c000800209efae */ /* 0x000fe6000d901d64 */
[----:B------:R-:W-:Y:S01]  /*35100*/  @!P5 LEA R21, R27, UR46, 0x1 ;  /* 0x0000002e1b15dc11 */ /* 0x000fe2000f8e08ff */
[----:B------:R-:W-:Y:S04]  /*35110*/  @!P6 LDGSTS.E.BYPASS.LTC128B.128 [R9+0x2bc00], desc[UR36][R2.64+0x100], !P2 ;  /* 0x2bc001000209efae */ /* 0x000fe8000d101d64 */
[----:B------:R2:W-:Y:S01]  /*35120*/  @!P6 LDGSTS.E.BYPASS.LTC128B.128 [R9+0x2fc00], desc[UR36][R2.64+0x180], !P1 ;  /* 0x2fc001800209efae */ /* 0x0005e2000c901d64 */
[----:B------:R-:W-:-:S02]  /*35130*/  ISETP.NE.AND P6, PT, R6, RZ, PT ;  /* 0x000000ff0600720c */ /* 0x000fc40003fc5270 */
[----:B0-----:R-:W-:-:S05]  /*35140*/  @!P5 LEA R14, P0, R22, R14, 0x1 ;  /* 0x0000000e160ed211 */ /* 0x001fca00078008ff */
[----:B-1----:R-:W-:Y:S02]  /*35150*/  @!P5 IMAD.X R5, RZ, RZ, R5, P0 ;  /* 0x000000ffff05d224 */ /* 0x002fe400000e0605 */
[----:B--2---:R-:W-:Y:S02]  /*35160*/  @!P5 IMAD.MOV.U32 R2, RZ, RZ, R14 ;  /* 0x000000ffff02d224 */ /* 0x004fe400078e000e */
[----:B------:R-:W0:Y:S01]  /*35170*/  SHFL.IDX PT, R14, R0, 0x5, 0x181f ;  /* 0x00b81f00000e7f89 */ /* 0x000e2200000e0000 */
[----:B------:R-:W-:-:S03]  /*35180*/  @!P5 IMAD.MOV.U32 R3, RZ, RZ, R5 ;  /* 0x000000ffff03d224 */ /* 0x000fc600078e0005 */
[----:B------:R-:W1:Y:S04]  /*35190*/  SHFL.IDX PT, R5, R4, 0x5, 0x181f ;  /* 0x00b81f0004057f89 */ /* 0x000e6800000e0000 */
[----:B------:R-:W-:Y:S04]  /*351a0*/  @!P5 LDGSTS.E.BYPASS.LTC128B.128 [R21+0x24400], desc[UR36][R2.64], !P4 ;  /* 0x244000000215dfae */ /* 0x000fe8000e101d64 */
[----:B------:R-:W-:Y:S04]  /*351b0*/  @!P5 LDGSTS.E.BYPASS.LTC128B.128 [R21+0x28400], desc[UR36][R2.64+0x80], !P3 ;  /* 0x284000800215dfae */ /* 0x000fe8000d901d64 */
[----:B------:R-:W-:Y:S04]  /*351c0*/  @!P5 LDGSTS.E.BYPASS.LTC128B.128 [R21+0x2c400], desc[UR36][R2.64+0x100], !P2 ;  /* 0x2c4001000215dfae */ /* 0x000fe8000d101d64 */
[----:B------:R2:W-:Y:S01]  /*351d0*/  @!P5 LDGSTS.E.BYPASS.LTC128B.128 [R21+0x30400], desc[UR36][R2.64+0x180], !P1 ;  /* 0x304001800215dfae */ /* 0x0005e2000c901d64 */
[----:B------:R-:W-:-:S02]  /*351e0*/  ISETP.NE.AND P5, PT, R7, RZ, PT ;  /* 0x000000ff0700720c */ /* 0x000fc40003fa5270 */
[----:B------:R-:W-:Y:S02]  /*351f0*/  @!P6 LEA R7, R27, UR46, 0x1 ;  /* 0x0000002e1b07ec11 */ /* 0x000fe4000f8e08ff */
        /* <DEDUP_REMOVED lines=21> */
.L_x_11432:
        /* <DEDUP_REMOVED lines=13> */
.L_x_11346:
[----:B------:R-:W-:Y:S05]  /*35420*/  BSYNC B0 ;  /* 0x0000000000007941 */ /* 0x000fea0003800000 */
.L_x_11345:
        /* <DEDUP_REMOVED lines=9> */
.L_x_11433:
[----:B------:R-:W-:-:S13]  /*354c0*/  ISETP.NE.AND P0, PT, R34, 0x3, PT ;  /* 0x000000032200780c */ /* 0x000fda0003f05270 */
[----:B------:R-:W-:Y:S05]  /*354d0*/  @!P0 BRA `(.L_x_11348) ;  /* 0x0000000000048947 */ /* 0x000fea0003800000 */
[----:B------:R-:W-:Y:S01]  /*354e0*/  BPT.TRAP 0x1 ;  /* 0x000000040000795c */ /* 0x000fe20000300000 */
.L_x_11348:
[----:B------:R-:W4:Y:S02]  /*354f0*/  SYNCS.PHASECHK.TRANS64.TRYWAIT P0, [UR46+0x32460], R0 ;  /* 0x03246000ff0075a7 */ /* 0x000f24000800016e */
[----:B----4-:R-:W-:Y:S05]  /*35500*/  @!P0 BRA `(.L_x_11349) ;  /* 0x00000038009c8947 */ /* 0x010fea0003800000 */
.L_x_11434:
[----:B------:R-:W-:Y:S01]  /*35510*/  ULDC.64 UR4, c[0x0][0x328] ;  /* 0x0000ca0000047ab9 */ /* 0x000fe20000000a00 */
[----:B------:R-:W-:Y:S01]  /*35520*/  ULDC.64 UR6, c[0x0][0x338] ;  /* 0x0000ce0000067ab9 */ /* 0x000fe20000000a00 */
[----:B------:R-:W-:Y:S01]  /*35530*/  IMAD R26, R26, UR4, RZ ;  /* 0x000000041a1a7c24 */ /* 0x000fe2000f8e02ff */
[C---:B------:R-:W-:Y:S01]  /*35540*/  LOP3.LUT P3, RZ, R16.reuse, 0x10, RZ, 0xc0, !PT ;  /* 0x0000001010ff7812 */ /* 0x040fe2000786c0ff */
[----:B0--3--:R-:W-:Y:S01]  /*35550*/  IMAD.WIDE.U32 R2, R23, UR4, RZ ;  /* 0x0000000417027c25 */ /* 0x009fe2000f8e00ff */
        /* <DEDUP_REMOVED lines=19> */
[----:B------:R-:W-:Y:S01]  /*35690*/  LEA R7, P0, R2, UR6, 0x1 ;  /* 0x0000000602077c11 */ /* 0x000fe2000f8008ff */
[----:B------:R-:W-:-:S03]  /*356a0*/  UMOV UR4, 0xffffffff ;  /* 0xffffffff00047882 */ /* 0x000fc60000000000 */
[----:B------:R-:W-:Y:S02]  /*356b0*/  LEA.HI.X R8, R2, UR7, R3, 0x1, P0 ;  /* 0x0000000702087c11 */ /* 0x000fe400080f0c03 */
[----:B------:R-:W-:-:S04]  /*356c0*/  SEL R3, RZ, 0x2, P3 ;  /* 0x00000002ff037807 */ /* 0x000fc80001800000 */
[----:B------:R-:W-:-:S05]  /*356d0*/  IADD3 R0, R0, R3, R36 ;  /* 0x0000000300007210 */ /* 0x000fca0007ffe024 */
[----:B------:R-:W-:Y:S01]  /*356e0*/  IMAD.IADD R9, R0, 0x1, R5 ;  /* 0x0000000100097824 */ /* 0x000fe200078e0205 */
[----:B------:R-:W-:Y:S06]  /*356f0*/  BRA.DIV UR4, `(.L_x_11350) ;  /* 0x0000003a04387947 */ /* 0x000fec000b800000 */
[----:B-1----:R-:W0:Y:S01]  /*35700*/  SHFL.IDX PT, R14, R7, RZ, 0x181f ;  /* 0x00181fff070e7589 */ /* 0x002e2200000e0000 */
[----:B------:R-:W-:Y:S01]  /*35710*/  IMAD.SHL.U32 R0, R22, 0x2, RZ ;  /* 0x0000000216007824 */ /* 0x000fe200078e00ff */
[----:B------:R-:W-:Y:S02]  /*35720*/  LEA R6, R27, UR46, 0x1 ;  /* 0x0000002e1b067c11 */ /* 0x000fe4000f8e08ff */
[----:B------:R-:W1:Y:S01]  /*35730*/  SHFL.IDX PT, R3, R8, RZ, 0x181f ;  /* 0x00181fff08037589 */ /* 0x000e6200000e0000 */
[C---:B------:R-:W-:Y:S02]  /*35740*/  LOP3.LUT P2, RZ, R9.reuse, 0x2, RZ, 0xc0, !PT ;  /* 0x0000000209ff7812 */ /* 0x040fe4000784c0ff */
[----:B------:R-:W-:Y:S01]  /*35750*/  LOP3.LUT P1, RZ, R9, 0x4, RZ, 0xc0, !PT ;  /* 0x0000000409ff7812 */ /* 0x000fe2000782c0ff */
[----:B------:R-:W-:Y:S01]  /*35760*/  SHFL.IDX PT, R5, R8, 0x1, 0x181f ;  /* 0x00381f0008057f89 */ /* 0x000fe200000e0000 */
[----:B------:R-:W-:Y:S01]  /*35770*/  VIADD R31, R6, 0x400 ;  /* 0x00000400061f7836 */ /* 0x000fe20000000000 */
[----:B0-----:R-:W-:-:S02]  /*35780*/  IADD3 R2, P0, R14, R0, RZ ;  /* 0x000000000e027210 */ /* 0x001fc40007f1e0ff */
[----:B------:R-:W0:Y:S03]  /*35790*/  SHFL.IDX PT, R14, R7, 0x1, 0x181f ;  /* 0x00381f00070e7f89 */ /* 0x000e2600000e0000 */
[----:B-1----:R-:W-:Y:S01]  /*357a0*/  IMAD.X R3, RZ, RZ, R3, P0 ;  /* 0x000000ffff037224 */ /* 0x002fe200000e0603 */
[----:B0-----:R-:W-:Y:S02]  /*357b0*/  IADD3 R4, P0, R14, R0, RZ ;  /* 0x000000000e047210 */ /* 0x001fe40007f1e0ff */
[----:B------:R-:W0:Y:S03]  /*357c0*/  SHFL.IDX PT, R14, R7, 0x2, 0x181f ;  /* 0x00581f00070e7f89 */ /* 0x000e2600000e0000 */
[----:B------:R-:W-:Y:S01]  /*357d0*/  IMAD.X R5, RZ, RZ, R5, P0 ;  /* 0x000000ffff057224 */ /* 0x000fe200000e0605 */
        /* <DEDUP_REMOVED lines=8> */
[----:B------:R-:W-:-:S13]  /*35860*/  ISETP.LT.OR P3, PT, R17, 0x1, !P0 ;  /* 0x000000011100780c */ /* 0x000fda0004761670 */
[----:B------:R0:W-:Y:S02]  /*35870*/  LDGSTS.E.BYPASS.LTC128B.128 [R6+0x9400], desc[UR36][R2.64+0x180], !P3 ;  /* 0x0940018002067fae */ /* 0x0001e4000d901d64 */
[----:B0-----:R-:W-:Y:S02]  /*35880*/  IADD3 R2, P3, R14, R0, RZ ;  /* 0x000000000e027210 */ /* 0x001fe40007f7e0ff */
[----:B------:R-:W0:Y:S03]  /*35890*/  SHFL.IDX PT, R14, R7, 0x3, 0x181f ;  /* 0x00781f00070e7f89 */ /* 0x000e2600000e0000 */
        /* <DEDUP_REMOVED lines=8> */
[----:B------:R-:W-:-:S13]  /*35920*/  ISETP.LT.OR P3, PT, R17, 0x11, !P0 ;  /* 0x000000111100780c */ /* 0x000fda0004761670 */
[----:B------:R0:W-:Y:S02]  /*35930*/  LDGSTS.E.BYPASS.LTC128B.128 [R6+0x9c00], desc[UR36][R4.64+0x180], !P3 ;  /* 0x09c0018004067fae */ /* 0x0001e4000d901d64 */
[----:B0-----:R-:W-:Y:S02]  /*35940*/  IADD3 R4, P3, R14, R0, RZ ;  /* 0x000000000e047210 */ /* 0x001fe40007f7e0ff */
[----:B------:R-:W0:Y:S03]  /*35950*/  SHFL.IDX PT, R14, R7, 0x4, 0x181f ;  /* 0x00981f00070e7f89 */ /* 0x000e2600000e0000 */
[----:B-1----:R-:W-:Y:S01]  /*35960*/  IMAD.X R5, RZ, RZ, R9, P3 ;  /* 0x000000ffff057224 */ /* 0x002fe200018e0609 */
[C---:B------:R-:W-:Y:S01]  /*35970*/  ISETP.LT.OR P3, PT, R17.reuse, 0x21, P4 ;  /* 0x000000211100780c */ /* 0x040fe20002761670 */
[----:B------:R-:W1:Y:S04]  /*35980*/  SHFL.IDX PT, R9, R8, 0x4, 0x181f ;  /* 0x00981f0008097f89 */ /* 0x000e6800000e0000 */
[----:B------:R-:W2:Y:S08]  /*35990*/  SHFL.IDX PT, R8, R8, 0x5, 0x181f ;  /* 0x00b81f0008087f89 */ /* 0x000eb000000e0000 */
        /* <DEDUP_REMOVED lines=8> */
[----:B------:R0:W3:Y:S03]  /*35a20*/  SHFL.IDX PT, R14, R7, 0x5, 0x181f ;  /* 0x00b81f00070e7f89 */ /* 0x0000e600000e0000 */
[----:B-1----:R-:W-:Y:S01]  /*35a30*/  IMAD.X R3, RZ, RZ, R9, P3 ;  /* 0x000000ffff037224 */ /* 0x002fe200018e0609 */
[----:B------:R-:W-:Y:S01]  /*35a40*/  ISETP.LT.OR P3, PT, R17, 0x31, P4 ;  /* 0x000000311100780c */ /* 0x000fe20002761670 */
[----:B------:R-:W-:-:S12]  /*35a50*/  IMAD.MOV.U32 R9, RZ, RZ, RZ ;  /* 0x000000ffff097224 */ /* 0x000fd800078e00ff */
        /* <DEDUP_REMOVED lines=14> */
[----:B--23--:R0:W-:Y:S02]  /*35b40*/  LDGSTS.E.BYPASS.LTC128B.128 [R6+0xb400], desc[UR36][R2.64+0x180], !P3 ;  /* 0x0b40018002067fae */ /* 0x00c1e4000d901d64 */
.L_x_11448:
        /* <DEDUP_REMOVED lines=20> */
.L_x_11351:
        /* <DEDUP_REMOVED lines=13> */
[----:B------:R-:W-:-:S05]  /*35d60*/  IMAD.MOV.U32 R17, RZ, RZ, 0x1 ;  /* 0x00000001ff117424 */ /* 0x000fca00078e00ff */
[----:B------:R-:W-:-:S04]  /*35d70*/  LOP3.LUT R2, RZ, UR4, RZ, 0x33, !PT ;  /* 0x00000004ff027c12 */ /* 0x000fc8000f8e33ff */
[----:B------:R-:W-:Y:S01]  /*35d80*/  VIADDMNMX R2, R2, -UR44, R3, !PT ;  /* 0x8000002c02027c46 */ /* 0x000fe2000f800103 */
[----:B0-----:R-:W-:Y:S01]  /*35d90*/  IMAD.SHL.U32 R4, R4, 0x10, RZ ;  /* 0x0000001004047824 */ /* 0x001fe200078e00ff */
[----:B-1----:R-:W-:-:S04]  /*35da0*/  LOP3.LUT R5, R5, 0x7f, RZ, 0xc0, !PT ;  /* 0x0000007f05057812 */ /* 0x002fc800078ec0ff */
[----:B------:R-:W-:Y:S02]  /*35db0*/  LOP3.LUT R4, R4, 0x70, RZ, 0xc0, !PT ;  /* 0x0000007004047812 */ /* 0x000fe400078ec0ff */
[----:B------:R-:W-:-:S04]  /*35dc0*/  SHF.R.U32.HI R5, RZ, 0x3, R5 ;  /* 0x00000003ff057819 */ /* 0x000fc80000011605 */
[----:B------:R-:W-:Y:S02]  /*35dd0*/  IADD3 R25, R4, R25, R5 ;  /* 0x0000001904197210 */ /* 0x000fe40007ffe005 */
[----:B------:R-:W-:-:S03]  /*35de0*/  LOP3.LUT R5, RZ, UR42, RZ, 0x33, !PT ;  /* 0x0000002aff057c12 */ /* 0x000fc6000f8e33ff */
[----:B------:R-:W-:Y:S01]  /*35df0*/  VIADD R25, R25, 0xfffffee0 ;  /* 0xfffffee019197836 */ /* 0x000fe20000000000 */
[----:B------:R-:W-:-:S04]  /*35e00*/  VIMNMX R2, R2, R5, !PT ;  /* 0x0000000502027248 */ /* 0x000fc80007fe0100 */
[C---:B------:R-:W-:Y:S01]  /*35e10*/  IADD3 R28, -R2.reuse, -0x2, RZ ;  /* 0xfffffffe021c7810 */ /* 0x040fe20007ffe1ff */
[----:B------:R-:W-:-:S07]  /*35e20*/  IMAD R18, R2, -0x60, R25 ;  /* 0xffffffa002127824 */ /* 0x000fce00078e0219 */
.L_x_11367:
        /* <DEDUP_REMOVED lines=22> */
.L_x_11354:
[----:B------:R-:W-:Y:S05]  /*35f90*/  BSYNC B1 ;  /* 0x0000000000017941 */ /* 0x000fea0003800000 */
.L_x_11353:
[----:B------:R-:W-:-:S13]  /*35fa0*/  ISETP.NE.AND P0, PT, R34, 0x3, PT ;  /* 0x000000032200780c */ /* 0x000fda0003f05270 */
[----:B------:R-:W-:Y:S05]  /*35fb0*/  @!P0 BRA `(.L_x_11355) ;  /* 0x0000000000048947 */ /* 0x000fea0003800000 */
[----:B------:R-:W-:Y:S01]  /*35fc0*/  BPT.TRAP 0x1 ;  /* 0x000000040000795c */ /* 0x000fe20000300000 */
.L_x_11355:
[----:B------:R-:W-:Y:S01]  /*35fd0*/  LEA R19, R17, UR46, 0x3 ;  /* 0x0000002e11137c11 */ /* 0x000fe2000f8e18ff */
[----:B------:R-:W-:Y:S01]  /*35fe0*/  BSSY B1, `(.L_x_11356) ;  /* 0x0000004000017945 */ /* 0x000fe20003800000 */
[----:B------:R-:W-:-:S04]  /*35ff0*/  SHF.L.U32 R23, R26, 0x1f, RZ ;  /* 0x0000001f1a177819 */ /* 0x000fc800000006ff */
[----:B------:R-:W1:Y:S02]  /*36000*/  SYNCS.PHASECHK.TRANS64.TRYWAIT P0, [R19+URZ+0x32440], R23 ;  /* 0x03244017130075a7 */ /* 0x000e64000800017f */
[----:B-1----:R-:W-:Y:S05]  /*36010*/  @!P0 BRA `(.L_x_11357) ;  /* 0x00000038005c8947 */ /* 0x002fea0003800000 */
.L_x_11449:
[----:B------:R-:W-:Y:S05]  /*36020*/  BSYNC B1 ;  /* 0x0000000000017941 */ /* 0x000fea0003800000 */
.L_x_11356:
        /* <DEDUP_REMOVED lines=57> */
.L_x_11463:
        /* <DEDUP_REMOVED lines=8> */
.L_x_11359:
        /* <DEDUP_REMOVED lines=10> */
.L_x_11360:
[----:B------:R2:W-:Y:S01]  /*364e0*/  SYNCS.ARRIVE.TRANS64.A1T0 RZ, [R19+URZ+0x32430], RZ ;  /* 0x032430ff13ff79a7 */ /* 0x0005e2000810003f */
[----:B------:R-:W-:Y:S05]  /*364f0*/  @!P2 BRA `(.L_x_11361) ;  /* 0x000000000004a947 */ /* 0x000fea0003800000 */
[----:B------:R-:W-:Y:S01]  /*36500*/  BPT.TRAP 0x1 ;  /* 0x000000040000795c */ /* 0x000fe20000300000 */
.L_x_11361:
[----:B------:R-:W3:Y:S01]  /*36510*/  SYNCS.PHASECHK.TRANS64.TRYWAIT P0, [R19+URZ+0x32460], R23 ;  /* 0x03246017130075a7 */ /* 0x000ee2000800017f */
[----:B------:R-:W-:Y:S04]  /*36520*/  BSSY B1, `(.L_x_11362) ;  /* 0x0000002000017945 */ /* 0x000fe80003800000 */
[----:B---3--:R-:W-:Y:S05]  /*36530*/  @!P0 BRA `(.L_x_11363) ;  /* 0x0000003800b48947 */ /* 0x008fea0003800000 */
.L_x_11464:
[----:B------:R-:W-:Y:S05]  /*36540*/  BSYNC B1 ;  /* 0x0000000000017941 */ /* 0x000fea0003800000 */
.L_x_11362:
        /* <DEDUP_REMOVED lines=46> */
[----:B------:R3:W-:Y:S01]  /*36830*/  LDGSTS.E.BYPASS.LTC128B.128 [R21+0x9800], desc[UR36][R8.64+0x180], !P1 ;  /* 0x0980018008157fae */ /* 0x0007e2000c901d64 */
[----:B0-----:R-:W-:-:S03]  /*36840*/  IADD3 R6, P0, R14, R0, RZ ;  /* 0x000000000e067210 */ /* 0x001fc60007f1e0ff */
[----:B------:R-:W-:Y:S04]  /*36850*/  SHFL.IDX PT, R22, R22, 0x5, 0x181f ;  /* 0x00b81f0016167f89 */ /* 0x000fe800000e0000 */
[----:B------:R-:W0:Y:S01]  /*36860*/  SHFL.IDX PT, R14, R20, 0x3, 0x181f ;  /* 0x00781f00140e7f89 */ /* 0x000e2200000e0000 */
[----:B-1----:R-:W-:Y:S02]  /*36870*/  IMAD.X R7, RZ, RZ, R4, P0 ;  /* 0x000000ffff077224 */ /* 0x002fe400000e0604 */
[----:B---3--:R-:W-:-:S03]  /*36880*/  IMAD.MOV.U32 R9, RZ, RZ, RZ ;  /* 0x000000ffff097224 */ /* 0x008fc600078e00ff */
[----:B------:R1:W-:Y:S04]  /*36890*/  LDGSTS.E.BYPASS.LTC128B.128 [R21+0x1000], desc[UR36][R6.64], !P4 ;  /* 0x0100000006157fae */ /* 0x0003e8000e101d64 */
[----:B------:R1:W-:Y:S04]  /*368a0*/  LDGSTS.E.BYPASS.LTC128B.128 [R21+0x4000], desc[UR36][R6.64+0x80], !P3 ;  /* 0x0400008006157fae */ /* 0x0003e8000d901d64 */
[----:B------:R1:W-:Y:S04]  /*368b0*/  LDGSTS.E.BYPASS.LTC128B.128 [R21+0x7000], desc[UR36][R6.64+0x100], !P2 ;  /* 0x0700010006157fae */ /* 0x0003e8000d101d64 */
[----:B------:R1:W-:Y:S01]  /*368c0*/  LDGSTS.E.BYPASS.LTC128B.128 [R21+0xa000], desc[UR36][R6.64+0x180], !P1 ;  /* 0x0a00018006157fae */ /* 0x0003e2000c901d64 */
[----:B0-----:R-:W-:-:S03]  /*368d0*/  IADD3 R4, P0, R14, R0, RZ ;  /* 0x000000000e047210 */ /* 0x001fc60007f1e0ff */
[----:B------:R-:W0:Y:S02]  /*368e0*/  SHFL.IDX PT, R14, R20, 0x4, 0x181f ;  /* 0x00981f00140e7f89 */ /* 0x000e2400000e0000 */
[----:B------:R-:W-:-:S05]  /*368f0*/  IMAD.X R5, RZ, RZ, R5, P0 ;  /* 0x000000ffff057224 */ /* 0x000fca00000e0605 */
        /* <DEDUP_REMOVED lines=11> */
.L_x_11478:
        /* <DEDUP_REMOVED lines=11> */
.L_x_11365:
        /* <DEDUP_REMOVED lines=10> */
.L_x_11366:
        /* <DEDUP_REMOVED lines=10> */
.L_x_11352:
[----:B------:R-:W-:Y:S05]  /*36ba0*/  BSYNC B0 ;  /* 0x0000000000007941 */ /* 0x000fea0003800000 */
.L_x_11325:
[----:B------:R-:W0:Y:S01]  /*36bb0*/  S2R R3, SR_CgaCtaId ;  /* 0x0000000000037919 */ /* 0x000e220000008800 */
[----:B------:R-:W-:Y:S01]  /*36bc0*/  MOV R0, 0x400 ;  /* 0x0000040000007802 */ /* 0x000fe20000000f00 */
[----:B------:R-:W-:Y:S01]  /*36bd0*/  BSSY B0, `(.L_x_11368) ;  /* 0x0000005000007945 */ /* 0x000fe20003800000 */
[----:B------:R-:W-:Y:S02]  /*36be0*/  SHF.L.U32 R9, R9, 0x1f, RZ ;  /* 0x0000001f09097819 */ /* 0x000fe400000006ff */
[----:B0-----:R-:W-:-:S04]  /*36bf0*/  LEA R4, R3, R0, 0x18 ;  /* 0x0000000003047211 */ /* 0x001fc800078ec0ff */
[----:B------:R-:W0:Y:S02]  /*36c00*/  SYNCS.PHASECHK.TRANS64.TRYWAIT P0, [R4+URZ+0x32420], R9 ;  /* 0x03242009040075a7 */ /* 0x000e24000800017f */
[----:B0-----:R-:W-:Y:S05]  /*36c10*/  @!P0 BRA `(.L_x_11369) ;  /* 0x0000003800dc8947 */ /* 0x001fea0003800000 */
.L_x_11479:
[----:B------:R-:W-:Y:S05]  /*36c20*/  BSYNC B0 ;  /* 0x0000000000007941 */ /* 0x000fea0003800000 */
.L_x_11368:
[----:B------:R-:W-:-:S03]  /*36c30*/  UMOV UR4, 0xffffffff ;  /* 0xffffffff00047882 */ /* 0x000fc60000000000 */
[----:B------:R-:W-:Y:S05]  /*36c40*/  BRA.DIV UR4, `(.L_x_11370) ;  /* 0x0000003a04e47947 */ /* 0x000fea000b800000 */
[----:B------:R-:W1:Y:S02]  /*36c50*/  S2R R0, SR_TID.X ;  /* 0x0000000000007919 */ /* 0x000e640000002100 */
[----:B-1----:R-:W-:-:S04]  /*36c60*/  SHF.R.U32.HI R0, RZ, 0x5, R0 ;  /* 0x00000005ff007819 */ /* 0x002fc80000011600 */
[----:B------:R-:W-:-:S05]  /*36c70*/  LOP3.LUT R0, R0, 0x3, RZ, 0xc0, !PT ;  /* 0x0000000300007812 */ /* 0x000fca00078ec0ff */
[----:B------:R1:W3:Y:S02]  /*36c80*/  SHFL.IDX PT, R14, R0, RZ, 0x1f ;  /* 0x00001fff000e7589 */ /* 0x0002e400000e0000 */
.L_x_11482:
[----:B---3--:R-:W-:-:S13]  /*36c90*/  ISETP.NE.AND P0, PT, R14, RZ, PT ;  /* 0x000000ff0e00720c */ /* 0x008fda0003f05270 */
[----:B------:R-:W-:Y:S05]  /*36ca0*/  @P0 BRA `(.L_x_11214) ;  /* 0x0000000000880947 */ /* 0x000fea0003800000 */
[----:B------:R-:W-:-:S03]  /*36cb0*/  UMOV UR4, 0xffffffff ;  /* 0xffffffff00047882 */ /* 0x000fc60000000000 */
[----:B------:R-:W-:Y:S05]  /*36cc0*/  BRA.DIV UR4, `(.L_x_11371) ;  /* 0x0000003a04f87947 */ /* 0x000fea000b800000 */
[----:B------:R-:W-:-:S13]  /*36cd0*/  ELECT P6, URZ, PT ;  /* 0x00000000003f782f */ /* 0x000fda00038c0000 */
.L_x_11485:
[----:B------:R-:W-:Y:S05]  /*36ce0*/  @!P6 BRA `(.L_x_11214) ;  /* 0x000000000078e947 */ /* 0x000fea0003800000 */
[----:B------:R-:W-:-:S06]  /*36cf0*/  ULOP3.LUT UR4, UR60, 0x2, URZ, 0xfc, !UPT ;  /* 0x000000023c047892 */ /* 0x000fcc000f8efc3f */
[----:B-1----:R-:W-:-:S05]  /*36d00*/  IMAD.U32 R0, RZ, RZ, UR4 ;  /* 0x00000004ff007e24 */ /* 0x002fca000f8e00ff */
[----:B------:R-:W-:-:S13]  /*36d10*/  ISETP.NE.AND P0, PT, R0, 0x3, PT ;  /* 0x000000030000780c */ /* 0x000fda0003f05270 */
[----:B------:R-:W-:Y:S05]  /*36d20*/  @!P0 BRA `(.L_x_11372) ;  /* 0x0000000000048947 */ /* 0x000fea0003800000 */
[----:B------:R-:W-:Y:S01]  /*36d30*/  BPT.TRAP 0x1 ;  /* 0x000000040000795c */ /* 0x000fe20000300000 */
.L_x_11372:
[C---:B------:R-:W-:Y:S01]  /*36d40*/  IMAD R5, R17.reuse, 0x8, R4 ;  /* 0x0000000811057824 */ /* 0x040fe200078e0204 */
[----:B------:R-:W-:Y:S01]  /*36d50*/  SHF.L.U32 R0, R26, 0x1f, RZ ;  /* 0x0000001f1a007819 */ /* 0x000fe200000006ff */
[----:B------:R-:W-:-:S03]  /*36d60*/  VIADD R17, R17, 0x1 ;  /* 0x0000000111117836 */ /* 0x000fc60000000000 */
[----:B------:R-:W1:Y:S02]  /*36d70*/  SYNCS.PHASECHK.TRANS64.TRYWAIT P1, [R5+URZ+0x32440], R0 ;  /* 0x03244000050075a7 */ /* 0x000e64000802017f */
[----:B------:R-:W-:-:S04]  /*36d80*/  ISETP.NE.AND P2, PT, R17, 0x2, PT ;  /* 0x000000021100780c */ /* 0x000fc80003f45270 */
[----:B------:R-:W-:Y:S01]  /*36d90*/  SEL R3, RZ, 0x1, P2 ;  /* 0x00000001ff037807 */ /* 0x000fe20001000000 */
[----:B-1----:R-:W-:Y:S08]  /*36da0*/  @!P1 BRA `(.L_x_11373) ;  /* 0x0000003800e09947 */ /* 0x002ff00003800000 */
.L_x_11486:
[----:B------:R-:W-:Y:S02]  /*36db0*/  SEL R17, R17, RZ, P2 ;  /* 0x000000ff11117207 */ /* 0x000fe40001000000 */
[----:B------:R-:W-:Y:S01]  /*36dc0*/  LOP3.LUT R2, R26, R3, RZ, 0x3c, !PT ;  /* 0x000000031a027212 */ /* 0x000fe200078e3cff */
[----:B------:R-:W-:Y:S06]  /*36dd0*/  @!P0 BRA `(.L_x_11374) ;  /* 0x0000000000048947 */ /* 0x000fec0003800000 */
[----:B------:R-:W-:Y:S01]  /*36de0*/  BPT.TRAP 0x1 ;  /* 0x000000040000795c */ /* 0x000fe20000300000 */
.L_x_11374:
[----:B------:R-:W-:Y:S01]  /*36df0*/  IMAD R17, R17, 0x8, R4 ;  /* 0x0000000811117824 */ /* 0x000fe200078e0204 */
[----:B------:R-:W-:-:S04]  /*36e00*/  SHF.L.U32 R2, R2, 0x1f, RZ ;  /* 0x0000001f02027819 */ /* 0x000fc800000006ff */
[----:B------:R-:W3:Y:S02]  /*36e10*/  SYNCS.PHASECHK.TRANS64.TRYWAIT P1, [R17+URZ+0x32440], R2 ;  /* 0x03244002110075a7 */ /* 0x000ee4000802017f */
[----:B---3--:R-:W-:Y:S05]  /*36e20*/  @!P1 BRA `(.L_x_11375) ;  /* 0x0000003800d49947 */ /* 0x008fea0003800000 */
.L_x_11487:
[----:B------:R-:W-:Y:S05]  /*36e30*/  @!P0 BRA `(.L_x_11376) ;  /* 0x0000000000048947 */ /* 0x000fea0003800000 */
[----:B------:R-:W-:Y:S01]  /*36e40*/  BPT.TRAP 0x1 ;  /* 0x000000040000795c */ /* 0x000fe20000300000 */
.L_x_11376:
[----:B------:R-:W4:Y:S02]  /*36e50*/  SYNCS.PHASECHK.TRANS64.TRYWAIT P1, [R5+URZ+0x32460], R0 ;  /* 0x03246000050075a7 */ /* 0x000f24000802017f */
[----:B----4-:R-:W-:Y:S05]  /*36e60*/  @!P1 BRA `(.L_x_11377) ;  /* 0x0000003800d89947 */ /* 0x010fea0003800000 */
.L_x_11488:
[----:B------:R-:W-:Y:S05]  /*36e70*/  @!P0 BRA `(.L_x_11378) ;  /* 0x0000000000048947 */ /* 0x000fea0003800000 */
[----:B------:R-:W-:Y:S01]  /*36e80*/  BPT.TRAP 0x1 ;  /* 0x000000040000795c */ /* 0x000fe20000300000 */
.L_x_11378:
[----:B------:R0:W0:Y:S02]  /*36e90*/  SYNCS.PHASECHK.TRANS64.TRYWAIT P0, [R17+URZ+0x32460], R2 ;  /* 0x03246002110075a7 */ /* 0x000024000800017f */
[----:B0-----:R-:W-:Y:S05]  /*36ea0*/  @!P0 NANOSLEEP.SYNCS 0x989680 ;  /* 0x009896800000895d */ /* 0x001fea0003900000 */
[----:B------:R-:W0:Y:S02]  /*36eb0*/  @!P0 SYNCS.PHASECHK.TRANS64 P0, [R17+URZ+0x32460], R2 ;  /* 0x03246002110085a7 */ /* 0x000e24000800007f */
[----:B0-----:R-:W-:Y:S05]  /*36ec0*/  @!P0 BRA `(.L_x_11378) ;  /* 0xfffffffc00f08947 */ /* 0x001fea000383ffff */
.L_x_11214:
[----:B------:R-:W-:Y:S05]  /*36ed0*/  BSYNC B6 ;  /* 0x0000000000067941 */ /* 0x000fea0003800000 */
.L_x_11211:
[----:B------:R-:W-:Y:S05]  /*36ee0*/  EXIT ;  /* 0x000000000000794d */ /* 0x000fea0003800000 */
.L_x_11225:
[----:B0-----:R0:W1:Y:S02]  /*36ef0*/  SYNCS.PHASECHK.TRANS64.TRYWAIT P0, [R72+URZ+0x32400], R15 ;  /* 0x0324000f480075a7 */ /* 0x001064000800017f */
[----:B-1----:R-:W-:Y:S05]  /*36f00*/  @!P0 NANOSLEEP.SYNCS 0x989680 ;  /* 0x009896800000895d */ /* 0x002fea0003900000 */
[----:B------:R-:W1:Y:S02]  /*36f10*/  @!P0 SYNCS.PHASECHK.TRANS64 P0, [R72+URZ+0x32400], R15 ;  /* 0x0324000f480085a7 */ /* 0x000e64000800007f */
[----:B-1----:R-:W-:Y:S05]  /*36f20*/  @!P0 BRA `(.L_x_11225) ;  /* 0xfffffffc00f08947 */ /* 0x002fea000383ffff */
[----:B------:R-:W-:Y:S05]  /*36f30*/  BRA `(.L_x_11379) ;  /* 0xfffffcb000b87947 */ /* 0x000fea000383ffff */
.L_x_11232:
[----:B--2---:R2:W3:Y:S02]  /*36f40*/  SYNCS.PHASECHK.TRANS64.TRYWAIT P0, [R6+URZ], R7 ;  /* 0x00000007060075a7 */ /* 0x0044e4000800017f */
[----:B---3--:R-:W-:Y:S05]  /*36f50*/  @!P0 NANOSLEEP.SYNCS 0x989680 ;  /* 0x009896800000895d */ /* 0x008fea0003900000 */
[----:B------:R-:W3:Y:S02]  /*36f60*/  @!P0 SYNCS.PHASECHK.TRANS64 P0, [R6+URZ], R7 ;  /* 0x00000007060085a7 */ /* 0x000ee4000800007f */
[----:B---3--:R-:W-:Y:S05]  /*36f70*/  @!P0 BRA `(.L_x_11232) ;  /* 0xfffffffc00f08947 */ /* 0x008fea000383ffff */
[----:B------:R-:W-:Y:S05]  /*36f80*/  BRA `(.L_x_11231) ;  /* 0xfffffcb400bc7947 */ /* 0x000fea000383ffff */
.L_x_11234:
[----:B0-----:R0:W1:Y:S02]  /*36f90*/  SYNCS.PHASECHK.TRANS64.TRYWAIT P0, [R72+URZ+0x32410], R7 ;  /* 0x03241007480075a7 */ /* 0x001064000800017f */
[----:B-1----:R-:W-:Y:S05]  /*36fa0*/  @!P0 NANOSLEEP.SYNCS 0x989680 ;  /* 0x009896800000895d */ /* 0x002fea0003900000 */
[----:B------:R-:W1:Y:S02]  /*36fb0*/  @!P0 SYNCS.PHASECHK.TRANS64 P0, [R72+URZ+0x32410], R7 ;  /* 0x03241007480085a7 */ /* 0x000e64000800007f */
[----:B-1----:R-:W-:Y:S05]  /*36fc0*/  @!P0 BRA `(.L_x_11234) ;  /* 0xfffffffc00f08947 */ /* 0x002fea000383ffff */
[----:B------:R-:W-:Y:S05]  /*36fd0*/  BRA `(.L_x_11380) ;  /* 0xfffffcb800947947 */ /* 0x000fea000383ffff */
.L_x_11241:
[----:B-1----:R1:W2:Y:S02]  /*36fe0*/  SYNCS.PHASECHK.TRANS64.TRYWAIT P0, [R6+URZ], R7 ;  /* 0x00000007060075a7 */ /* 0x0022a4000800017f */
[----:B--2---:R-:W-:Y:S05]  /*36ff0*/  @!P0 NANOSLEEP.SYNCS 0x989680 ;  /* 0x009896800000895d */ /* 0x004fea0003900000 */
[----:B------:R-:W2:Y:S02]  /*37000*/  @!P0 SYNCS.PHASECHK.TRANS64 P0, [R6+URZ], R7 ;  /* 0x00000007060085a7 */ /* 0x000ea4000800007f */
[----:B--2---:R-:W-:Y:S05]  /*37010*/  @!P0 BRA `(.L_x_11241) ;  /* 0xfffffffc00f08947 */ /* 0x004fea000383ffff */
[----:B------:R-:W-:Y:S05]  /*37020*/  BRA `(.L_x_11240) ;  /* 0xfffffcb800d87947 */ /* 0x000fea000383ffff */
.L_x_11275:
[----:B---3--:R3:W4:Y:S02]  /*37030*/  SYNCS.PHASECHK.TRANS64.TRYWAIT P0, [R6+URZ], R7 ;  /* 0x00000007060075a7 */ /* 0x008724000800017f */
[----:B----4-:R-:W-:Y:S05]  /*37040*/  @!P0 NANOSLEEP.SYNCS 0x989680 ;  /* 0x009896800000895d */ /* 0x010fea0003900000 */
[----:B------:R-:W4:Y:S02]  /*37050*/  @!P0 SYNCS.PHASECHK.TRANS64 P0, [R6+URZ], R7 ;  /* 0x00000007060085a7 */ /* 0x000f24000800007f */
[----:B----4-:R-:W-:Y:S05]  /*37060*/  @!P0 BRA `(.L_x_11275) ;  /* 0xfffffffc00f08947 */ /* 0x010fea000383ffff */
[----:B------:R-:W-:Y:S05]  /*37070*/  BRA `(.L_x_11274) ;  /* 0xfffffd2000987947 */ /* 0x000fea000383ffff */
.L_x_11282:
[----:B-1----:R1:W2:Y:S02]  /*37080*/  SYNCS.PHASECHK.TRANS64.TRYWAIT P0, [R12+URZ], R13 ;  /* 0x0000000d0c0075a7 */ /* 0x0022a4000800017f */
[----:B--2---:R-:W-:Y:S05]  /*37090*/  @!P0 NANOSLEEP.SYNCS 0x989680 ;  /* 0x009896800000895d */ /* 0x004fea0003900000 */
[----:B------:R-:W2:Y:S02]  /*370a0*/  @!P0 SYNCS.PHASECHK.TRANS64 P0, [R12+URZ], R13 ;  /* 0x0000000d0c0085a7 */ /* 0x000ea4000800007f */
[----:B--2---:R-:W-:Y:S05]  /*370b0*/  @!P0 BRA `(.L_x_11282) ;  /* 0xfffffffc00f08947 */ /* 0x004fea000383ffff */
[----:B------:R-:W-:Y:S05]  /*370c0*/  BRA `(.L_x_11281) ;  /* 0xfffffd2400bc7947 */ /* 0x000fea000383ffff */
.L_x_11295:
[----:B-1----:R1:W2:Y:S02]  /*370d0*/  SYNCS.PHASECHK.TRANS64.TRYWAIT P0, [R4+URZ], R5 ;  /* 0x00000005040075a7 */ /* 0x0022a4000800017f */
[----:B--2---:R-:W-:Y:S05]  /*370e0*/  @!P0 NANOSLEEP.SYNCS 0x989680 ;  /* 0x009896800000895d */ /* 0x004fea0003900000 */
[----:B------:R-:W2:Y:S02]  /*370f0*/  @!P0 SYNCS.PHASECHK.TRANS64 P0, [R4+URZ], R5 ;  /* 0x00000005040085a7 */ /* 0x000ea4000800007f */
[----:B--2---:R-:W-:Y:S05]  /*37100*/  @!P0 BRA `(.L_x_11295) ;  /* 0xfffffffc00f08947 */ /* 0x004fea000383ffff */
[----:B------:R-:W-:Y:S05]  /*37110*/  BRA `(.L_x_11294) ;  /* 0xfffffecc00987947 */ /* 0x000fea000383ffff */
.L_x_11302:
[----:B-1----:R1:W2:Y:S02]  /*37120*/  SYNCS.PHASECHK.TRANS64.TRYWAIT P0, [R2+URZ], R3 ;  /* 0x00000003020075a7 */ /* 0x0022a4000800017f */
[----:B--2---:R-:W-:Y:S05]  /*37130*/  @!P0 NANOSLEEP.SYNCS 0x989680 ;  /* 0x009896800000895d */ /* 0x004fea0003900000 */
[----:B------:R-:W2:Y:S02]  /*37140*/  @!P0 SYNCS.PHASECHK.TRANS64 P0, [R2+URZ], R3 ;  /* 0x00000003020085a7 */ /* 0x000ea4000800007f */
[----:B--2---:R-:W-:Y:S05]  /*37150*/  @!P0 BRA `(.L_x_11302) ;  /* 0xfffffffc00f08947 */ /* 0x004fea000383ffff */
[----:B------:R-:W-:Y:S05]  /*37160*/  BRA `(.L_x_11301) ;  /* 0xfffffed000d47947 */ /* 0x000fea000383ffff */
.L_x_11336:
[----:B------:R-:W-:Y:S02]  /*37170*/  IMAD.MOV.U32 R13, RZ, RZ, R18 ;  /* 0x000000ffff0d7224 */ /* 0x000fe400078e0012 */
[----:B------:R-:W-:Y:S02]  /*37180*/  IMAD.MOV.U32 R12, RZ, RZ, RZ ;  /* 0x000000ffff0c7224 */ /* 0x000fe400078e00ff */
[----:B------:R-:W-:Y:S02]  /*37190*/  IMAD.MOV.U32 R11, RZ, RZ, 0x1f ;  /* 0x0000001fff0b7424 */ /* 0x000fe400078e00ff */
[----:B------:R-:W-:-:S07]  /*371a0*/  IMAD.MOV.U32 R15, RZ, RZ, -0x1 ;  /* 0xffffffffff0f7424 */ /* 0x000fce00078e00ff */
[----:B-----5:R-:W-:Y:S05]  /*371b0*/  WARPSYNC.COLLECTIVE R15, `(.L_x_11381) ;  /* 0x000000000f087348 */ /* 0x020fea0003c00000 */
[----:B------:R0:W1:Y:S02]  /*371c0*/  SHFL.IDX P6, R14, R13, R12, R11 ;  /* 0x0000000c0d0e7389 */ /* 0x00006400000c000b */
[----:B01---5:R-:W-:Y:S01]  /*371d0*/  ENDCOLLECTIVE ;  /* 0x000000000000791b */ /* 0x023fe20003800000 */
.L_x_11381:
[----:B------:R-:W-:Y:S05]  /*371e0*/  BRA `(.L_x_11382) ;  /* 0xffffffc400587947 */ /* 0x000fea000383ffff */
.L_x_11338:
[----:B0-----:R-:W-:-:S04]  /*371f0*/  IMAD.U32 R3, RZ, RZ, UR46 ;  /* 0x0000002eff037e24 */ /* 0x001fc8000f8e00ff */
[----:B------:R0:W1:Y:S03]  /*37200*/  SYNCS.PHASECHK.TRANS64.TRYWAIT P0, [R3+URZ+0x32440], R2 ;  /* 0x03244002030075a7 */ /* 0x000066000800017f */
[----:B-1----:R-:W-:Y:S05]  /*37210*/  @!P0 NANOSLEEP.SYNCS 0x989680 ;  /* 0x009896800000895d */ /* 0x002fea0003900000 */
[----:B------:R-:W1:Y:S02]  /*37220*/  @!P0 SYNCS.PHASECHK.TRANS64 P0, [R3+URZ+0x32440], R2 ;  /* 0x03244002030085a7 */ /* 0x000e64000800007f */
[----:B-1----:R-:W-:Y:S05]  /*37230*/  @!P0 BRA `(.L_x_11338) ;  /* 0xfffffffc00ec8947 */ /* 0x002fea000383ffff */
[----:B------:R-:W-:Y:S05]  /*37240*/  BRA `(.L_x_11383) ;  /* 0xffffffc400947947 */ /* 0x000fea000383ffff */
.L_x_11339:
        /* <DEDUP_REMOVED lines=8> */
.L_x_11385:
[----:B------:R-:W-:Y:S05]  /*372d0*/  BSYNC B0 ;  /* 0x0000000000007941 */ /* 0x000fea0003800000 */
.L_x_11384:
        /* <DEDUP_REMOVED lines=9> */
.L_x_11386:
[----:B------:R-:W-:Y:S02]  /*37370*/  IMAD.MOV.U32 R13, RZ, RZ, R5 ;  /* 0x000000ffff0d7224 */ /* 0x000fe400078e0005 */
[----:B------:R-:W-:Y:S01]  /*37380*/  IMAD.MOV.U32 R12, RZ, RZ, 0x1 ;  /* 0x00000001ff0c7424 */ /* 0x000fe200078e00ff */
[----:B------:R-:W-:-:S13]  /*37390*/  @P0 LEA R2, P1, R22, R14, 0x1 ;  /* 0x0000000e16020211 */ /* 0x000fda00078208ff */
[----:B------:R-:W-:Y:S05]  /*373a0*/  WARPSYNC.COLLECTIVE R15, `(.L_x_11387) ;  /* 0x000000000f087348 */ /* 0x000fea0003c00000 */
[----:B------:R0:W1:Y:S02]  /*373b0*/  SHFL.IDX P6, R14, R13, R12, R11 ;  /* 0x0000000c0d0e7389 */ /* 0x00006400000c000b */
[----:B01----:R-:W-:Y:S01]  /*373c0*/  ENDCOLLECTIVE ;  /* 0x000000000000791b */ /* 0x003fe20003800000 */
.L_x_11387:
        /* <DEDUP_REMOVED lines=12> */
.L_x_11388:
[----:B------:R-:W-:Y:S02]  /*37490*/  IMAD.MOV.U32 R13, RZ, RZ, R5 ;  /* 0x000000ffff0d7224 */ /* 0x000fe400078e0005 */
[----:B------:R-:W-:Y:S01]  /*374a0*/  IMAD.MOV.U32 R12, RZ, RZ, 0x2 ;  /* 0x00000002ff0c7424 */ /* 0x000fe200078e00ff */
[----:B------:R-:W-:-:S13]  /*374b0*/  @P0 LEA R2, P1, R22, R14, 0x1 ;  /* 0x0000000e16020211 */ /* 0x000fda00078208ff */
[----:B------:R-:W-:Y:S05]  /*374c0*/  WARPSYNC.COLLECTIVE R15, `(.L_x_11389) ;  /* 0x000000000f087348 */ /* 0x000fea0003c00000 */
[----:B------:R0:W1:Y:S02]  /*374d0*/  SHFL.IDX P6, R14, R13, R12, R11 ;  /* 0x0000000c0d0e7389 */ /* 0x00006400000c000b */
[----:B01----:R-:W-:Y:S01]  /*374e0*/  ENDCOLLECTIVE ;  /* 0x000000000000791b */ /* 0x003fe20003800000 */
.L_x_11389:
        /* <DEDUP_REMOVED lines=12> */
.L_x_11390:
[----:B------:R-:W-:Y:S02]  /*375b0*/  IMAD.MOV.U32 R13, RZ, RZ, R5 ;  /* 0x000000ffff0d7224 */ /* 0x000fe400078e0005 */
[----:B------:R-:W-:Y:S01]  /*375c0*/  IMAD.MOV.U32 R12, RZ, RZ, 0x3 ;  /* 0x00000003ff0c7424 */ /* 0x000fe200078e00ff */
[----:B------:R-:W-:-:S13]  /*375d0*/  @P0 LEA R2, P1, R22, R14, 0x1 ;  /* 0x0000000e16020211 */ /* 0x000fda00078208ff */
[----:B------:R-:W-:Y:S05]  /*375e0*/  WARPSYNC.COLLECTIVE R15, `(.L_x_11391) ;  /* 0x000000000f087348 */ /* 0x000fea0003c00000 */
[----:B------:R0:W1:Y:S02]  /*375f0*/  SHFL.IDX P6, R14, R13, R12, R11 ;  /* 0x0000000c0d0e7389 */ /* 0x00006400000c000b */
[----:B01----:R-:W-:Y:S01]  /*37600*/  ENDCOLLECTIVE ;  /* 0x000000000000791b */ /* 0x003fe20003800000 */
.L_x_11391:
        /* <DEDUP_REMOVED lines=12> */
.L_x_11392:
[----:B------:R-:W-:Y:S02]  /*376d0*/  IMAD.MOV.U32 R13, RZ, RZ, R5 ;  /* 0x000000ffff0d7224 */ /* 0x000fe400078e0005 */
[----:B------:R-:W-:Y:S01]  /*376e0*/  IMAD.MOV.U32 R12, RZ, RZ, 0x4 ;  /* 0x00000004ff0c7424 */ /* 0x000fe200078e00ff */
[----:B------:R-:W-:-:S13]  /*376f0*/  @P0 LEA R2, P1, R22, R14, 0x1 ;  /* 0x0000000e16020211 */ /* 0x000fda00078208ff */
[----:B------:R-:W-:Y:S05]  /*37700*/  WARPSYNC.COLLECTIVE R15, `(.L_x_11393) ;  /* 0x000000000f087348 */ /* 0x000fea0003c00000 */
[----:B------:R0:W1:Y:S02]  /*37710*/  SHFL.IDX P6, R14, R13, R12, R11 ;  /* 0x0000000c0d0e7389 */ /* 0x00006400000c000b */
[----:B01----:R-:W-:Y:S01]  /*37720*/  ENDCOLLECTIVE ;  /* 0x000000000000791b */ /* 0x003fe20003800000 */
.L_x_11393:
        /* <DEDUP_REMOVED lines=12> */
.L_x_11394:
[----:B------:R-:W-:Y:S02]  /*377f0*/  IMAD.MOV.U32 R13, RZ, RZ, R5 ;  /* 0x000000ffff0d7224 */ /* 0x000fe400078e0005 */
[----:B------:R-:W-:Y:S01]  /*37800*/  IMAD.MOV.U32 R12, RZ, RZ, 0x5 ;  /* 0x00000005ff0c7424 */ /* 0x000fe200078e00ff */
[----:B------:R-:W-:-:S13]  /*37810*/  @P0 LEA R2, P1, R22, R14, 0x1 ;  /* 0x0000000e16020211 */ /* 0x000fda00078208ff */
[----:B------:R-:W-:Y:S05]  /*37820*/  WARPSYNC.COLLECTIVE R15, `(.L_x_11395) ;  /* 0x000000000f087348 */ /* 0x000fea0003c00000 */
[----:B------:R0:W1:Y:S02]  /*37830*/  SHFL.IDX P6, R14, R13, R12, R11 ;  /* 0x0000000c0d0e7389 */ /* 0x00006400000c000b */
[----:B01----:R-:W-:Y:S01]  /*37840*/  ENDCOLLECTIVE ;  /* 0x000000000000791b */ /* 0x003fe20003800000 */
.L_x_11395:
        /* <DEDUP_REMOVED lines=10> */
.L_x_11396:
[----:B------:R-:W-:Y:S05]  /*378f0*/  BRA `(.L_x_11397) ;  /* 0xffffffc4000c7947 */ /* 0x000fea000383ffff */
.L_x_11342:
[----:B------:R-:W-:Y:S01]  /*37900*/  IMAD.MOV.U32 R13, RZ, RZ, R6 ;  /* 0x000000ffff0d7224 */ /* 0x000fe200078e0006 */
[----:B------:R-:W-:Y:S01]  /*37910*/  LOP3.LUT R16, R16, 0xffffefff, RZ, 0xc0, !PT ;  /* 0xffffefff10107812 */ /* 0x000fe200078ec0ff */
[----:B------:R-:W-:Y:S02]  /*37920*/  IMAD.MOV.U32 R12, RZ, RZ, RZ ;  /* 0x000000ffff0c7224 */ /* 0x000fe400078e00ff */
[----:B------:R-:W-:Y:S02]  /*37930*/  IMAD.MOV.U32 R11, RZ, RZ, 0x181f ;  /* 0x0000181fff0b7424 */ /* 0x000fe400078e00ff */
[----:B------:R-:W-:Y:S02]  /*37940*/  IMAD.MOV.U32 R15, RZ, RZ, -0x1 ;  /* 0xffffffffff0f7424 */ /* 0x000fe400078e00ff */
[----:B------:R-:W-:-:S07]  /*37950*/  VIADD R4, R20, UR40 ;  /* 0x0000002814047c36 */ /* 0x000fce0008000000 */
[----:B------:R-:W-:Y:S05]  /*37960*/  WARPSYNC.COLLECTIVE R15, `(.L_x_11398) ;  /* 0x000000000f087348 */ /* 0x000fea0003c00000 */
[----:B------:R0:W1:Y:S02]  /*37970*/  SHFL.IDX P6, R14, R13, R12, R11 ;  /* 0x0000000c0d0e7389 */ /* 0x00006400000c000b */
[----:B01----:R-:W-:Y:S01]  /*37980*/  ENDCOLLECTIVE ;  /* 0x000000000000791b */ /* 0x003fe20003800000 */
.L_x_11398:
[----:B------:R-:W-:Y:S02]  /*37990*/  VIADD R10, R4, 0x10 ;  /* 0x00000010040a7836 */ /* 0x000fe40000000000 */
[----:B------:R-:W-:Y:S02]  /*379a0*/  IMAD.MOV.U32 R13, RZ, RZ, R0 ;  /* 0x000000ffff0d7224 */ /* 0x000fe400078e0000 */
[----:B------:R-:W-:-:S07]  /*379b0*/  IMAD.MOV.U32 R3, RZ, RZ, R14 ;  /* 0x000000ffff037224 */ /* 0x000fce00078e000e */
[----:B------:R-:W-:Y:S05]  /*379c0*/  WARPSYNC.COLLECTIVE R15, `(.L_x_11399) ;  /* 0x000000000f087348 */ /* 0x000fea0003c00000 */
[----:B------:R0:W1:Y:S02]  /*379d0*/  SHFL.IDX P6, R14, R13, R12, R11 ;  /* 0x0000000c0d0e7389 */ /* 0x00006400000c000b */
[----:B01----:R-:W-:Y:S01]  /*379e0*/  ENDCOLLECTIVE ;  /* 0x000000000000791b */ /* 0x003fe20003800000 */
.L_x_11399:
        /* <DEDUP_REMOVED lines=11> */
.L_x_11400:
[----:B------:R-:W-:Y:S01]  /*37aa0*/  LOP3.LUT R16, R16, 0xfffff7ff, RZ, 0xc0, !PT ;  /* 0xfffff7ff10107812 */ /* 0x000fe200078ec0ff */
[----:B------:R-:W-:-:S05]  /*37ab0*/  @!P2 IMAD.X R3, RZ, RZ, R3, P1 ;  /* 0x000000ffff03a224 */ /* 0x000fca00008e0603 */
[----:B------:R-:W-:Y:S01]  /*37ac0*/  @!PT LDS RZ, [RZ] ;  /* 0x00000000fffff984 */ /* 0x000fe20000000800 */
[----:B------:R-:W-:Y:S01]  /*37ad0*/  @!PT LDS RZ, [RZ] ;  /* 0x00000000fffff984 */ /* 0x000fe20000000800 */
[----:B------:R-:W-:Y:S01]  /*37ae0*/  @!PT LDS RZ, [RZ] ;  /* 0x00000000fffff984 */ /* 0x000fe20000000800 */
[----:B------:R0:W-:Y:S01]  /*37af0*/  @!P2 LDGSTS.E.BYPASS.LTC128B.128 [R8+0x18400], desc[UR36][R2.64], !P0 ;  /* 0x184000000208afae */ /* 0x0001e2000c101d64 */
[----:B------:R-:W-:Y:S01]  /*37b00*/  ISETP.GE.AND P2, PT, R10, R5, PT ;  /* 0x000000050a00720c */ /* 0x000fe20003f46270 */
[----:B------:R-:W-:Y:S02]  /*37b10*/  IMAD.MOV.U32 R13, RZ, RZ, R0 ;  /* 0x000000ffff0d7224 */ /* 0x000fe400078e0000 */
[----:B0-----:R-:W-:-:S10]  /*37b20*/  VIADD R8, R4, 0x20 ;  /* 0x0000002004087836 */ /* 0x001fd40000000000 */
[----:B------:R-:W-:Y:S01]  /*37b30*/  @P2 LOP3.LUT R16, R16, 0x800, RZ, 0xfc, !PT ;  /* 0x0000080010102812 */ /* 0x000fe200078efcff */
[----:B------:R-:W-:-:S07]  /*37b40*/  IMAD.MOV.U32 R7, RZ, RZ, R14 ;  /* 0x000000ffff077224 */ /* 0x000fce00078e000e */
[----:B------:R-:W-:Y:S05]  /*37b50*/  WARPSYNC.COLLECTIVE R15, `(.L_x_11401) ;  /* 0x000000000f087348 */ /* 0x000fea0003c00000 */
[----:B------:R0:W1:Y:S02]  /*37b60*/  SHFL.IDX P6, R14, R13, R12, R11 ;  /* 0x0000000c0d0e7389 */ /* 0x00006400000c000b */
[----:B01----:R-:W-:Y:S01]  /*37b70*/  ENDCOLLECTIVE ;  /* 0x000000000000791b */ /* 0x003fe20003800000 */
.L_x_11401:
[----:B------:R-:W-:Y:S02]  /*37b80*/  LOP3.LUT R16, R16, 0xfffffbff, RZ, 0xc0, !PT ;  /* 0xfffffbff10107812 */ /* 0x000fe400078ec0ff */
[----:B------:R-:W-:Y:S02]  /*37b90*/  @!P2 LEA R13, R27, UR46, 0x1 ;  /* 0x0000002e1b0dac11 */ /* 0x000fe4000f8e08ff */
        /* <DEDUP_REMOVED lines=8> */
[----:B------:R0:W-:Y:S01]  /*37c20*/  @!P2 LDGSTS.E.BYPASS.LTC128B.128 [R13+0x18c00], desc[UR36][R2.64], !P0 ;  /* 0x18c00000020dafae */ /* 0x0001e2000c101d64 */
[----:B------:R-:W-:Y:S01]  /*37c30*/  ISETP.GE.AND P2, PT, R8, R5, PT ;  /* 0x000000050800720c */ /* 0x000fe20003f46270 */
[----:B------:R-:W-:Y:S02]  /*37c40*/  VIADD R8, R4, 0x30 ;  /* 0x0000003004087836 */ /* 0x000fe40000000000 */
[----:B0-----:R-:W-:-:S10]  /*37c50*/  IMAD.MOV.U32 R13, RZ, RZ, R6 ;  /* 0x000000ffff0d7224 */ /* 0x001fd400078e0006 */
[----:B------:R-:W-:-:S07]  /*37c60*/  @P2 LOP3.LUT R16, R16, 0x400, RZ, 0xfc, !PT ;  /* 0x0000040010102812 */ /* 0x000fce00078efcff */
[----:B------:R-:W-:Y:S05]  /*37c70*/  WARPSYNC.COLLECTIVE R15, `(.L_x_11402) ;  /* 0x000000000f087348 */ /* 0x000fea0003c00000 */
[----:B------:R0:W1:Y:S02]  /*37c80*/  SHFL.IDX P6, R14, R13, R12, R11 ;  /* 0x0000000c0d0e7389 */ /* 0x00006400000c000b */
[----:B01----:R-:W-:Y:S01]  /*37c90*/  ENDCOLLECTIVE ;  /* 0x000000000000791b */ /* 0x003fe20003800000 */
.L_x_11402:
[----:B------:R-:W-:Y:S01]  /*37ca0*/  LOP3.LUT R16, R16, 0xfffffdff, RZ, 0xc0, !PT ;  /* 0xfffffdff10107812 */ /* 0x000fe200078ec0ff */
[----:B------:R-:W-:Y:S02]  /*37cb0*/  IMAD.MOV.U32 R13, RZ, RZ, R0 ;  /* 0x000000ffff0d7224 */ /* 0x000fe400078e0000 */
[----:B------:R-:W-:-:S07]  /*37cc0*/  IMAD.MOV.U32 R10, RZ, RZ, R14 ;  /* 0x000000ffff0a7224 */ /* 0x000fce00078e000e */
[----:B------:R-:W-:Y:S05]  /*37cd0*/  WARPSYNC.COLLECTIVE R15, `(.L_x_11403) ;  /* 0x000000000f087348 */ /* 0x000fea0003c00000 */
[----:B------:R0:W1:Y:S02]  /*37ce0*/  SHFL.IDX P6, R14, R13, R12, R11 ;  /* 0x0000000c0d0e7389 */ /* 0x00006400000c000b */
[----:B01----:R-:W-:Y:S01]  /*37cf0*/  ENDCOLLECTIVE ;  /* 0x000000000000791b */ /* 0x003fe20003800000 */
.L_x_11403:
[----:B------:R-:W-:Y:S01]  /*37d00*/  @!P2 LEA R13, R27, UR46, 0x1 ;  /* 0x0000002e1b0dac11 */ /* 0x000fe2000f8e08ff */
[----:B------:R-:W-:Y:S01]  /*37d10*/  IMAD.MOV.U32 R12, RZ, RZ, 0x3 ;  /* 0x00000003ff0c7424 */ /* 0x000fe200078e00ff */
        /* <DEDUP_REMOVED lines=10> */
[----:B0-----:R-:W-:-:S12]  /*37dc0*/  IMAD.MOV.U32 R13, RZ, RZ, R6 ;  /* 0x000000ffff0d7224 */ /* 0x001fd800078e0006 */
[----:B------:R-:W-:-:S07]  /*37dd0*/  @P2 LOP3.LUT R16, R16, 0x200, RZ, 0xfc, !PT ;  /* 0x0000020010102812 */ /* 0x000fce00078efcff */
[----:B------:R-:W-:Y:S05]  /*37de0*/  WARPSYNC.COLLECTIVE R15, `(.L_x_11404) ;  /* 0x000000000f087348 */ /* 0x000fea0003c00000 */
[----:B------:R0:W1:Y:S02]  /*37df0*/  SHFL.IDX P6, R14, R13, R12, R11 ;  /* 0x0000000c0d0e7389 */ /* 0x00006400000c000b */
[----:B01----:R-:W-:Y:S01]  /*37e00*/  ENDCOLLECTIVE ;  /* 0x000000000000791b */ /* 0x003fe20003800000 */
.L_x_11404:
[----:B------:R-:W-:Y:S01]  /*37e10*/  LOP3.LUT R16, R16, 0xfffffeff, RZ, 0xc0, !PT ;  /* 0xfffffeff10107812 */ /* 0x000fe200078ec0ff */
[----:B------:R-:W-:Y:S02]  /*37e20*/  IMAD.MOV.U32 R13, RZ, RZ, R0 ;  /* 0x000000ffff0d7224 */ /* 0x000fe400078e0000 */
[----:B------:R-:W-:-:S07]  /*37e30*/  IMAD.MOV.U32 R8, RZ, RZ, R14 ;  /* 0x000000ffff087224 */ /* 0x000fce00078e000e */
[----:B------:R-:W-:Y:S05]  /*37e40*/  WARPSYNC.COLLECTIVE R15, `(.L_x_11405) ;  /* 0x000000000f087348 */ /* 0x000fea0003c00000 */
[----:B------:R0:W1:Y:S02]  /*37e50*/  SHFL.IDX P6, R14, R13, R12, R11 ;  /* 0x0000000c0d0e7389 */ /* 0x00006400000c000b */
[----:B01----:R-:W-:Y:S01]  /*37e60*/  ENDCOLLECTIVE ;  /* 0x000000000000791b */ /* 0x003fe20003800000 */
.L_x_11405:
[----:B------:R-:W-:Y:S01]  /*37e70*/  @!P2 LEA R13, R27, UR46, 0x1 ;  /* 0x0000002e1b0dac11 */ /* 0x000fe2000f8e08ff */
[----:B------:R-:W-:Y:S01]  /*37e80*/  IMAD.MOV.U32 R12, RZ, RZ, 0x4 ;  /* 0x00000004ff0c7424 */ /* 0x000fe200078e00ff */
        /* <DEDUP_REMOVED lines=8> */
[----:B------:R0:W-:Y:S02]  /*37f10*/  @!P2 LDGSTS.E.BYPASS.LTC128B.128 [R13+0x19c00], desc[UR36][R2.64], !P0 ;  /* 0x19c00000020dafae */ /* 0x0001e4000c101d64 */
[----:B------:R-:W-:Y:S01]  /*37f20*/  ISETP.GE.AND P2, PT, R8, R5, PT ;  /* 0x000000050800720c */ /* 0x000fe20003f46270 */
[----:B------:R-:W-:Y:S02]  /*37f30*/  VIADD R8, R4, 0x50 ;  /* 0x0000005004087836 */ /* 0x000fe40000000000 */
[----:B0-----:R-:W-:-:S10]  /*37f40*/  IMAD.MOV.U32 R13, RZ, RZ, R6 ;  /* 0x000000ffff0d7224 */ /* 0x001fd400078e0006 */
[----:B------:R-:W-:-:S07]  /*37f50*/  @P2 LOP3.LUT R16, R16, 0x100, RZ, 0xfc, !PT ;  /* 0x0000010010102812 */ /* 0x000fce00078efcff */
[----:B------:R-:W-:Y:S05]  /*37f60*/  WARPSYNC.COLLECTIVE R15, `(.L_x_11406) ;  /* 0x000000000f087348 */ /* 0x000fea0003c00000 */
[----:B------:R0:W1:Y:S02]  /*37f70*/  SHFL.IDX P6, R14, R13, R12, R11 ;  /* 0x0000000c0d0e7389 */ /* 0x00006400000c000b */
[----:B01----:R-:W-:Y:S01]  /*37f80*/  ENDCOLLECTIVE ;  /* 0x000000000000791b */ /* 0x003fe20003800000 */
.L_x_11406:
[----:B------:R-:W-:Y:S01]  /*37f90*/  LOP3.LUT R16, R16, 0xffffff7f, RZ, 0xc0, !PT ;  /* 0xffffff7f10107812 */ /* 0x000fe200078ec0ff */
[----:B------:R-:W-:Y:S02]  /*37fa0*/  IMAD.MOV.U32 R13, RZ, RZ, R0 ;  /* 0x000000ffff0d7224 */ /* 0x000fe400078e0000 */
[----:B------:R-:W-:-:S07]  /*37fb0*/  IMAD.MOV.U32 R2, RZ, RZ, R14 ;  /* 0x000000ffff027224 */ /* 0x000fce00078e000e */
[----:B------:R-:W-:Y:S05]  /*37fc0*/  WARPSYNC.COLLECTIVE R15, `(.L_x_11407) ;  /* 0x000000000f087348 */ /* 0x000fea0003c00000 */
[----:B------:R0:W1:Y:S02]  /*37fd0*/  SHFL.IDX P6, R14, R13, R12, R11 ;  /* 0x0000000c0d0e7389 */ /* 0x00006400000c000b */
[----:B01----:R-:W-:Y:S01]  /*37fe0*/  ENDCOLLECTIVE ;  /* 0x000000000000791b */ /* 0x003fe20003800000 */
.L_x_11407:
        /* <DEDUP_REMOVED lines=13> */
[----:B------:R-:W-:Y:S02]  /*380c0*/  @!P2 LEA R7, R27, UR46, 0x1 ;  /* 0x0000002e1b07ac11 */ /* 0x000fe4000f8e08ff */
[----:B------:R-:W-:-:S07]  /*380d0*/  @P2 LOP3.LUT R16, R16, 0x80, RZ, 0xfc, !PT ;  /* 0x0000008010102812 */ /* 0x000fce00078efcff */
[----:B------:R-:W-:Y:S05]  /*380e0*/  WARPSYNC.COLLECTIVE R15, `(.L_x_11408) ;  /* 0x000000000f087348 */ /* 0x000fea0003c00000 */
[----:B------:R0:W1:Y:S02]  /*380f0*/  SHFL.IDX P6, R14, R13, R12, R11 ;  /* 0x0000000c0d0e7389 */ /* 0x00006400000c000b */
[----:B01----:R-:W-:Y:S01]  /*38100*/  ENDCOLLECTIVE ;  /* 0x000000000000791b */ /* 0x003fe20003800000 */
.L_x_11408:
[----:B------:R-:W-:Y:S01]  /*38110*/  LOP3.LUT R16, R16, 0xffffffbf, RZ, 0xc0, !PT ;  /* 0xffffffbf10107812 */ /* 0x000fe200078ec0ff */
[----:B------:R-:W-:Y:S02]  /*38120*/  IMAD.MOV.U32 R13, RZ, RZ, R0 ;  /* 0x000000ffff0d7224 */ /* 0x000fe400078e0000 */
[----:B------:R-:W-:-:S07]  /*38130*/  IMAD.MOV.U32 R2, RZ, RZ, R14 ;  /* 0x000000ffff027224 */ /* 0x000fce00078e000e */
[----:B------:R-:W-:Y:S05]  /*38140*/  WARPSYNC.COLLECTIVE R15, `(.L_x_11409) ;  /* 0x000000000f087348 */ /* 0x000fea0003c00000 */
[----:B------:R0:W1:Y:S02]  /*38150*/  SHFL.IDX P6, R14, R13, R12, R11 ;  /* 0x0000000c0d0e7389 */ /* 0x00006400000c000b */
[----:B01----:R-:W-:Y:S01]  /*38160*/  ENDCOLLECTIVE ;  /* 0x000000000000791b */ /* 0x003fe20003800000 */
.L_x_11409:
[----:B------:R-:W-:Y:S02]  /*38170*/  IMAD.MOV.U32 R13, RZ, RZ, R6 ;  /* 0x000000ffff0d7224 */ /* 0x000fe400078e0006 */
        /* <DEDUP_REMOVED lines=10> */
[----:B------:R-:W-:-:S13]  /*38220*/  ISETP.GE.AND P2, PT, R8, R5, PT ;  /* 0x000000050800720c */ /* 0x000fda0003f46270 */
[----:B0-----:R-:W-:Y:S05]  /*38230*/  WARPSYNC.COLLECTIVE R15, `(.L_x_11410) ;  /* 0x000000000f087348 */ /* 0x001fea0003c00000 */
[----:B------:R1:W2:Y:S02]  /*38240*/  SHFL.IDX P6, R14, R13, R12, R11 ;  /* 0x0000000c0d0e7389 */ /* 0x0002a400000c000b */
[----:B012---:R-:W-:Y:S01]  /*38250*/  ENDCOLLECTIVE ;  /* 0x000000000000791b */ /* 0x007fe20003800000 */
.L_x_11410:
[----:B------:R-:W-:Y:S02]  /*38260*/  @!P2 LEA R21, R27, UR46, 0x1 ;  /* 0x0000002e1b15ac11 */ /* 0x000fe4000f8e08ff */
[----:B------:R-:W-:Y:S01]  /*38270*/  @P2 LOP3.LUT R16, R16, 0x40, RZ, 0xfc, !PT ;  /* 0x0000004010102812 */ /* 0x000fe200078efcff */
[----:B------:R-:W-:Y:S02]  /*38280*/  IMAD.MOV.U32 R13, RZ, RZ, R0 ;  /* 0x000000ffff0d7224 */ /* 0x000fe400078e0000 */
[----:B------:R-:W-:-:S07]  /*38290*/  IMAD.MOV.U32 R2, RZ, RZ, R14 ;  /* 0x000000ffff027224 */ /* 0x000fce00078e000e */
[----:B------:R-:W-:Y:S05]  /*382a0*/  WARPSYNC.COLLECTIVE R15, `(.L_x_11411) ;  /* 0x000000000f087348 */ /* 0x000fea0003c00000 */
[----:B------:R0:W1:Y:S02]  /*382b0*/  SHFL.IDX P6, R14, R13, R12, R11 ;  /* 0x0000000c0d0e7389 */ /* 0x00006400000c000b */
[----:B01----:R-:W-:Y:S01]  /*382c0*/  ENDCOLLECTIVE ;  /* 0x000000000000791b */ /* 0x003fe20003800000 */
.L_x_11411:
[----:B------:R-:W-:Y:S02]  /*382d0*/  IMAD.MOV.U32 R13, RZ, RZ, R6 ;  /* 0x000000ffff0d7224 */ /* 0x000fe400078e0006 */
[----:B------:R-:W-:Y:S01]  /*382e0*/  IMAD.MOV.U32 R12, RZ, RZ, 0x7 ;  /* 0x00000007ff0c7424 */ /* 0x000fe200078e00ff */
[----:B------:R-:W-:-:S13]  /*382f0*/  @!P2 LEA R8, P1, R22, R14, 0x1 ;  /* 0x0000000e1608a211 */ /* 0x000fda00078208ff */
[----:B------:R-:W-:Y:S05]  /*38300*/  WARPSYNC.COLLECTIVE R15, `(.L_x_11412) ;  /* 0x000000000f087348 */ /* 0x000fea0003c00000 */
[----:B------:R0:W1:Y:S02]  /*38310*/  SHFL.IDX P6, R14, R13, R12, R11 ;  /* 0x0000000c0d0e7389 */ /* 0x00006400000c000b */
[----:B01----:R-:W-:Y:S01]  /*38320*/  ENDCOLLECTIVE ;  /* 0x000000000000791b */ /* 0x003fe20003800000 */
.L_x_11412:
[----:B------:R-:W-:Y:S02]  /*38330*/  @!P2 IMAD.X R9, RZ, RZ, R2, P1 ;  /* 0x000000ffff09a224 */ /* 0x000fe400008e0602 */
[----:B------:R-:W-:Y:S02]  /*38340*/  @!P2 IMAD.MOV.U32 R2, RZ, RZ, R8 ;  /* 0x000000ffff02a224 */ /* 0x000fe400078e0008 */
[----:B------:R-:W-:-:S05]  /*38350*/  @!P2 IMAD.MOV.U32 R3, RZ, RZ, R9 ;  /* 0x000000ffff03a224 */ /* 0x000fca00078e0009 */
        /* <DEDUP_REMOVED lines=9> */
.L_x_11413:
[----:B------:R-:W-:Y:S05]  /*383f0*/  BRA `(.L_x_11414) ;  /* 0xffffffc4000c7947 */ /* 0x000fea000383ffff */
.L_x_11344:
        /* <DEDUP_REMOVED lines=8> */
.L_x_11416:
[----:B------:R-:W-:Y:S05]  /*38480*/  BSYNC B0 ;  /* 0x0000000000007941 */ /* 0x000fea0003800000 */
.L_x_11415:
        /* <DEDUP_REMOVED lines=9> */
.L_x_11417:
[----:B------:R-:W-:Y:S01]  /*38520*/  @!P5 LEA R7, R27, UR46, 0x1 ;  /* 0x0000002e1b07dc11 */ /* 0x000fe2000f8e08ff */
        /* <DEDUP_REMOVED lines=8> */
.L_x_11418:
        /* <DEDUP_REMOVED lines=13> */
.L_x_11419:
[----:B------:R-:W-:Y:S01]  /*38680*/  @!P5 LEA R7, R27, UR46, 0x1 ;  /* 0x0000002e1b07dc11 */ /* 0x000fe2000f8e08ff */
[----:B------:R-:W-:Y:S02]  /*38690*/  IMAD.MOV.U32 R13, RZ, RZ, R4 ;  /* 0x000000ffff0d7224 */ /* 0x000fe400078e0004 */
[----:B------:R-:W-:Y:S01]  /*386a0*/  IMAD.MOV.U32 R12, RZ, RZ, 0x2 ;  /* 0x00000002ff0c7424 */ /* 0x000fe200078e00ff */
        /* <DEDUP_REMOVED lines=16> */
.L_x_11420:
[----:B------:R-:W-:Y:S02]  /*387b0*/  IMAD.MOV.U32 R13, RZ, RZ, R0 ;  /* 0x000000ffff0d7224 */ /* 0x000fe400078e0000 */
[----:B------:R-:W-:-:S07]  /*387c0*/  IMAD.MOV.U32 R5, RZ, RZ, R14 ;  /* 0x000000ffff057224 */ /* 0x000fce00078e000e */
[----:B------:R-:W-:Y:S05]  /*387d0*/  WARPSYNC.COLLECTIVE R15, `(.L_x_11421) ;  /* 0x000000000f087348 */ /* 0x000fea0003c00000 */
[----:B------:R0:W1:Y:S02]  /*387e0*/  SHFL.IDX P6, R14, R13, R12, R11 ;  /* 0x0000000c0d0e7389 */ /* 0x00006400000c000b */
[----:B01----:R-:W-:Y:S01]  /*387f0*/  ENDCOLLECTIVE ;  /* 0x000000000000791b */ /* 0x003fe20003800000 */
.L_x_11421:
[----:B------:R-:W-:Y:S02]  /*38800*/  IMAD.MOV.U32 R13, RZ, RZ, R4 ;  /* 0x000000ffff0d7224 */ /* 0x000fe400078e0004 */
[----:B------:R-:W-:Y:S01]  /*38810*/  IMAD.MOV.U32 R12, RZ, RZ, 0x3 ;  /* 0x00000003ff0c7424 */ /* 0x000fe200078e00ff */
[----:B------:R-:W-:-:S05]  /*38820*/  @!P5 LEA R14, P0, R22, R14, 0x1 ;  /* 0x0000000e160ed211 */ /* 0x000fca00078008ff */
[----:B------:R-:W-:-:S08]  /*38830*/  @!P5 IMAD.MOV.U32 R2, RZ, RZ, R14 ;  /* 0x000000ffff02d224 */ /* 0x000fd000078e000e */
[----:B------:R-:W-:Y:S05]  /*38840*/  WARPSYNC.COLLECTIVE R15, `(.L_x_11422) ;  /* 0x000000000f087348 */ /* 0x000fea0003c00000 */
[----:B------:R0:W1:Y:S02]  /*38850*/  SHFL.IDX P6, R14, R13, R12, R11 ;  /* 0x0000000c0d0e7389 */ /* 0x00006400000c000b */
[----:B01----:R-:W-:Y:S01]  /*38860*/  ENDCOLLECTIVE ;  /* 0x000000000000791b */ /* 0x003fe20003800000 */
.L_x_11422:
        /* <DEDUP_REMOVED lines=15> */
.L_x_11423:
        /* <DEDUP_REMOVED lines=19> */
.L_x_11424:
[----:B------:R-:W-:Y:S02]  /*38a90*/  IMAD.MOV.U32 R13, RZ, RZ, R0 ;  /* 0x000000ffff0d7224 */ /* 0x000fe400078e0000 */
[----:B------:R-:W-:-:S07]  /*38aa0*/  IMAD.MOV.U32 R5, RZ, RZ, R14 ;  /* 0x000000ffff057224 */ /* 0x000fce00078e000e */
[----:B------:R-:W-:Y:S05]  /*38ab0*/  WARPSYNC.COLLECTIVE R15, `(.L_x_11425) ;  /* 0x000000000f087348 */ /* 0x000fea0003c00000 */
[----:B------:R0:W1:Y:S02]  /*38ac0*/  SHFL.IDX P6, R14, R13, R12, R11 ;  /* 0x0000000c0d0e7389 */ /* 0x00006400000c000b */
[----:B01----:R-:W-:Y:S01]  /*38ad0*/  ENDCOLLECTIVE ;  /* 0x000000000000791b */ /* 0x003fe20003800000 */
.L_x_11425:
[----:B------:R-:W-:Y:S02]  /*38ae0*/  IMAD.MOV.U32 R13, RZ, RZ, R4 ;  /* 0x000000ffff0d7224 */ /* 0x000fe400078e0004 */
[----:B------:R-:W-:Y:S01]  /*38af0*/  IMAD.MOV.U32 R12, RZ, RZ, 0x5 ;  /* 0x00000005ff0c7424 */ /* 0x000fe200078e00ff */
[----:B------:R-:W-:-:S05]  /*38b00*/  @!P5 LEA R14, P0, R22, R14, 0x1 ;  /* 0x0000000e160ed211 */ /* 0x000fca00078008ff */
[----:B------:R-:W-:-:S08]  /*38b10*/  @!P5 IMAD.MOV.U32 R2, RZ, RZ, R14 ;  /* 0x000000ffff02d224 */ /* 0x000fd000078e000e */
[----:B------:R-:W-:Y:S05]  /*38b20*/  WARPSYNC.COLLECTIVE R15, `(.L_x_11426) ;  /* 0x000000000f087348 */ /* 0x000fea0003c00000 */
[----:B------:R0:W1:Y:S02]  /*38b30*/  SHFL.IDX P6, R14, R13, R12, R11 ;  /* 0x0000000c0d0e7389 */ /* 0x00006400000c000b */
[----:B01----:R-:W-:Y:S01]  /*38b40*/  ENDCOLLECTIVE ;  /* 0x000000000000791b */ /* 0x003fe20003800000 */
.L_x_11426:
        /* <DEDUP_REMOVED lines=15> */
.L_x_11427:
        /* <DEDUP_REMOVED lines=19> */
.L_x_11428:
[----:B------:R-:W-:Y:S02]  /*38d70*/  IMAD.MOV.U32 R13, RZ, RZ, R0 ;  /* 0x000000ffff0d7224 */ /* 0x000fe400078e0000 */
[----:B------:R-:W-:-:S07]  /*38d80*/  IMAD.MOV.U32 R5, RZ, RZ, R14 ;  /* 0x000000ffff057224 */ /* 0x000fce00078e000e */
[----:B------:R-:W-:Y:S05]  /*38d90*/  WARPSYNC.COLLECTIVE R15, `(.L_x_11429) ;  /* 0x000000000f087348 */ /* 0x000fea0003c00000 */
[----:B------:R0:W1:Y:S02]  /*38da0*/  SHFL.IDX P6, R14, R13, R12, R11 ;  /* 0x0000000c0d0e7389 */ /* 0x00006400000c000b */
[----:B01----:R-:W-:Y:S01]  /*38db0*/  ENDCOLLECTIVE ;  /* 0x000000000000791b */ /* 0x003fe20003800000 */
.L_x_11429:
[----:B------:R-:W-:Y:S02]  /*38dc0*/  IMAD.MOV.U32 R13, RZ, RZ, R4 ;  /* 0x000000ffff0d7224 */ /* 0x000fe400078e0004 */
[----:B------:R-:W-:Y:S01]  /*38dd0*/  IMAD.MOV.U32 R12, RZ, RZ, 0x7 ;  /* 0x00000007ff0c7424 */ /* 0x000fe200078e00ff */
[----:B------:R-:W-:-:S05]  /*38de0*/  @!P5 LEA R14, P0, R22, R14, 0x1 ;  /* 0x0000000e160ed211 */ /* 0x000fca00078008ff */
[----:B------:R-:W-:-:S08]  /*38df0*/  @!P5 IMAD.MOV.U32 R2, RZ, RZ, R14 ;  /* 0x000000ffff02d224 */ /* 0x000fd000078e000e */
[----:B------:R-:W-:Y:S05]  /*38e00*/  WARPSYNC.COLLECTIVE R15, `(.L_x_11430) ;  /* 0x000000000f087348 */ /* 0x000fea0003c00000 */
[----:B------:R0:W1:Y:S02]  /*38e10*/  SHFL.IDX P6, R14, R13, R12, R11 ;  /* 0x0000000c0d0e7389 */ /* 0x00006400000c000b */
[----:B01----:R-:W-:Y:S01]  /*38e20*/  ENDCOLLECTIVE ;  /* 0x000000000000791b */ /* 0x003fe20003800000 */
.L_x_11430:
        /* <DEDUP_REMOVED lines=10> */
[----:B------:R-:W-:-:S07]  /*38ed0*/  IMAD.MOV.U32 R5, RZ, RZ, R14 ;  /* 0x000000ffff057224 */ /* 0x000fce00078e000e */
[----:B0-----:R-:W-:Y:S05]  /*38ee0*/  WARPSYNC.COLLECTIVE R15, `(.L_x_11431) ;  /* 0x000000000f087348 */ /* 0x001fea0003c00000 */
[----:B------:R1:W2:Y:S02]  /*38ef0*/  SHFL.IDX P6, R14, R13, R12, R11 ;  /* 0x0000000c0d0e7389 */ /* 0x0002a400000c000b */
[----:B012---:R-:W-:Y:S01]  /*38f00*/  ENDCOLLECTIVE ;  /* 0x000000000000791b */ /* 0x007fe20003800000 */
.L_x_11431:
[----:B------:R-:W-:Y:S05]  /*38f10*/  BRA `(.L_x_11432) ;  /* 0xffffffc4000c7947 */ /* 0x000fea000383ffff */
.L_x_11347:
[----:B0--3--:R-:W-:-:S04]  /*38f20*/  IMAD.U32 R3, RZ, RZ, UR46 ;  /* 0x0000002eff037e24 */ /* 0x009fc8000f8e00ff */
[----:B------:R0:W3:Y:S03]  /*38f30*/  SYNCS.PHASECHK.TRANS64.TRYWAIT P0, [R3+URZ+0x32420], R0 ;  /* 0x03242000030075a7 */ /* 0x0000e6000800017f */
[----:B---3--:R-:W-:Y:S05]  /*38f40*/  @!P0 NANOSLEEP.SYNCS 0x989680 ;  /* 0x009896800000895d */ /* 0x008fea0003900000 */
[----:B------:R-:W3:Y:S02]  /*38f50*/  @!P0 SYNCS.PHASECHK.TRANS64 P0, [R3+URZ+0x32420], R0 ;  /* 0x03242000030085a7 */ /* 0x000ee4000800007f */
[----:B---3--:R-:W-:Y:S05]  /*38f60*/  @!P0 BRA `(.L_x_11347) ;  /* 0xfffffffc00ec8947 */ /* 0x008fea000383ffff */
[----:B------:R-:W-:Y:S05]  /*38f70*/  BRA `(.L_x_11433) ;  /* 0xffffffc400507947 */ /* 0x000fea000383ffff */
.L_x_11349:
[----:B0--3--:R-:W-:-:S04]  /*38f80*/  IMAD.U32 R3, RZ, RZ, UR46 ;  /* 0x0000002eff037e24 */ /* 0x009fc8000f8e00ff */
[----:B------:R0:W3:Y:S03]  /*38f90*/  SYNCS.PHASECHK.TRANS64.TRYWAIT P0, [R3+URZ+0x32460], R0 ;  /* 0x03246000030075a7 */ /* 0x0000e6000800017f */
[----:B---3--:R-:W-:Y:S05]  /*38fa0*/  @!P0 NANOSLEEP.SYNCS 0x989680 ;  /* 0x009896800000895d */ /* 0x008fea0003900000 */
[----:B------:R-:W3:Y:S02]  /*38fb0*/  @!P0 SYNCS.PHASECHK.TRANS64 P0, [R3+URZ+0x32460], R0 ;  /* 0x03246000030085a7 */ /* 0x000ee4000800007f */
[----:B---3--:R-:W-:Y:S05]  /*38fc0*/  @!P0 BRA `(.L_x_11349) ;  /* 0xfffffffc00ec8947 */ /* 0x008fea000383ffff */
[----:B------:R-:W-:Y:S05]  /*38fd0*/  BRA `(.L_x_11434) ;  /* 0xffffffc4004c7947 */ /* 0x000fea000383ffff */
.L_x_11350:
        /* <DEDUP_REMOVED lines=8> */
.L_x_11436:
[----:B------:R-:W-:Y:S05]  /*39060*/  BSYNC B0 ;  /* 0x0000000000007941 */ /* 0x000fea0003800000 */
.L_x_11435:
        /* <DEDUP_REMOVED lines=13> */
.L_x_11437:
[----:B------:R-:W-:Y:S02]  /*39140*/  VIADD R31, R6, 0x400 ;  /* 0x00000400061f7836 */ /* 0x000fe40000000000 */
[----:B------:R-:W-:Y:S02]  /*39150*/  IMAD.MOV.U32 R13, RZ, RZ, R8 ;  /* 0x000000ffff0d7224 */ /* 0x000fe400078e0008 */
[----:B------:R-:W-:Y:S01]  /*39160*/  IMAD.MOV.U32 R12, RZ, RZ, 0x1 ;  /* 0x00000001ff0c7424 */ /* 0x000fe200078e00ff */
[----:B------:R-:W-:-:S13]  /*39170*/  IADD3 R2, P0, R14, R0, RZ ;  /* 0x000000000e027210 */ /* 0x000fda0007f1e0ff */
[----:B------:R-:W-:Y:S05]  /*39180*/  WARPSYNC.COLLECTIVE R15, `(.L_x_11438) ;  /* 0x000000000f087348 */ /* 0x000fea0003c00000 */
[----:B------:R0:W1:Y:S02]  /*39190*/  SHFL.IDX P6, R14, R13, R12, R11 ;  /* 0x0000000c0d0e7389 */ /* 0x00006400000c000b */
[----:B01----:R-:W-:Y:S01]  /*391a0*/  ENDCOLLECTIVE ;  /* 0x000000000000791b */ /* 0x003fe20003800000 */
.L_x_11438:
        /* <DEDUP_REMOVED lines=12> */
.L_x_11439:
        /* <DEDUP_REMOVED lines=14> */
.L_x_11440:
        /* <DEDUP_REMOVED lines=12> */
.L_x_11441:
        /* <DEDUP_REMOVED lines=14> */
.L_x_11442:
        /* <DEDUP_REMOVED lines=12> */
.L_x_11443:
        /* <DEDUP_REMOVED lines=14> */
.L_x_11444:
        /* <DEDUP_REMOVED lines=12> */
.L_x_11445:
        /* <DEDUP_REMOVED lines=14> */
.L_x_11446:
[----:B------:R-:W-:Y:S01]  /*39830*/  IMAD.X R3, RZ, RZ, R9, P3 ;  /* 0x000000ffff037224 */ /* 0x000fe200018e0609 */
[----:B------:R-:W-:Y:S01]  /*39840*/  ISETP.LT.OR P3, PT, R17, 0x41, P4 ;  /* 0x000000411100780c */ /* 0x000fe20002761670 */
[----:B------:R-:W-:Y:S02]  /*39850*/  IMAD.MOV.U32 R9, RZ, RZ, RZ ;  /* 0x000000ffff097224 */ /* 0x000fe400078e00ff */
        /* <DEDUP_REMOVED lines=10> */
.L_x_11447:
        /* <DEDUP_REMOVED lines=9> */
.L_x_11357:
[----:B-1----:R1:W2:Y:S02]  /*39990*/  SYNCS.PHASECHK.TRANS64.TRYWAIT P0, [R19+URZ+0x32440], R23 ;  /* 0x03244017130075a7 */ /* 0x0022a4000800017f */
[----:B--2---:R-:W-:Y:S05]  /*399a0*/  @!P0 NANOSLEEP.SYNCS 0x989680 ;  /* 0x009896800000895d */ /* 0x004fea0003900000 */
[----:B------:R-:W2:Y:S02]  /*399b0*/  @!P0 SYNCS.PHASECHK.TRANS64 P0, [R19+URZ+0x32440], R23 ;  /* 0x03244017130085a7 */ /* 0x000ea4000800007f */
[----:B--2---:R-:W-:Y:S05]  /*399c0*/  @!P0 BRA `(.L_x_11357) ;  /* 0xfffffffc00f08947 */ /* 0x004fea000383ffff */
[----:B------:R-:W-:Y:S05]  /*399d0*/  BRA `(.L_x_11449) ;  /* 0xffffffc400907947 */ /* 0x000fea000383ffff */
.L_x_11358:
        /* <DEDUP_REMOVED lines=8> */
.L_x_11451:
[----:B------:R-:W-:Y:S05]  /*39a60*/  BSYNC B1 ;  /* 0x0000000000017941 */ /* 0x000fea0003800000 */
.L_x_11450:
        /* <DEDUP_REMOVED lines=9> */
.L_x_11452:
[----:B------:R-:W-:Y:S02]  /*39b00*/  IMAD.MOV.U32 R13, RZ, RZ, R24 ;  /* 0x000000ffff0d7224 */ /* 0x000fe400078e0018 */
[----:B------:R-:W-:Y:S01]  /*39b10*/  IMAD.MOV.U32 R12, RZ, RZ, 0x1 ;  /* 0x00000001ff0c7424 */ /* 0x000fe200078e00ff */
[----:B------:R-:W-:-:S13]  /*39b20*/  IADD3 R2, P0, R14, R0, RZ ;  /* 0x000000000e027210 */ /* 0x000fda0007f1e0ff */
[----:B------:R-:W-:Y:S05]  /*39b30*/  WARPSYNC.COLLECTIVE R15, `(.L_x_11453) ;  /* 0x000000000f087348 */ /* 0x000fea0003c00000 */
[----:B------:R0:W1:Y:S02]  /*39b40*/  SHFL.IDX P6, R14, R13, R12, R11 ;  /* 0x0000000c0d0e7389 */ /* 0x00006400000c000b */
[----:B01----:R-:W-:Y:S01]  /*39b50*/  ENDCOLLECTIVE ;  /* 0x000000000000791b */ /* 0x003fe20003800000 */
.L_x_11453:
        /* <DEDUP_REMOVED lines=10> */
.L_x_11454:
[----:B------:R-:W-:Y:S02]  /*39c00*/  IMAD.MOV.U32 R13, RZ, RZ, R24 ;  /* 0x000000ffff0d7224 */ /* 0x000fe400078e0018 */
[----:B------:R-:W-:Y:S01]  /*39c10*/  IMAD.MOV.U32 R12, RZ, RZ, 0x2 ;  /* 0x00000002ff0c7424 */ /* 0x000fe200078e00ff */
[----:B------:R-:W-:-:S13]  /*39c20*/  IADD3 R2, P0, R14, R0, RZ ;  /* 0x000000000e027210 */ /* 0x000fda0007f1e0ff */
[----:B------:R-:W-:Y:S05]  /*39c30*/  WARPSYNC.COLLECTIVE R15, `(.L_x_11455) ;  /* 0x000000000f087348 */ /* 0x000fea0003c00000 */
[----:B------:R0:W1:Y:S02]  /*39c40*/  SHFL.IDX P6, R14, R13, R12, R11 ;  /* 0x0000000c0d0e7389 */ /* 0x00006400000c000b */
[----:B01----:R-:W-:Y:S01]  /*39c50*/  ENDCOLLECTIVE ;  /* 0x000000000000791b */ /* 0x003fe20003800000 */
.L_x_11455:
        /* <DEDUP_REMOVED lines=10> */
.L_x_11456:
[----:B------:R-:W-:Y:S02]  /*39d00*/  IMAD.MOV.U32 R13, RZ, RZ, R24 ;  /* 0x000000ffff0d7224 */ /* 0x000fe400078e0018 */
[----:B------:R-:W-:Y:S01]  /*39d10*/  IMAD.MOV.U32 R12, RZ, RZ, 0x3 ;  /* 0x00000003ff0c7424 */ /* 0x000fe200078e00ff */
[----:B------:R-:W-:-:S13]  /*39d20*/  IADD3 R2, P0, R14, R0, RZ ;  /* 0x000000000e027210 */ /* 0x000fda0007f1e0ff */
[----:B------:R-:W-:Y:S05]  /*39d30*/  WARPSYNC.COLLECTIVE R15, `(.L_x_11457) ;  /* 0x000000000f087348 */ /* 0x000fea0003c00000 */
[----:B------:R0:W1:Y:S02]  /*39d40*/  SHFL.IDX P6, R14, R13, R12, R11 ;  /* 0x0000000c0d0e7389 */ /* 0x00006400000c000b */
[----:B01----:R-:W-:Y:S01]  /*39d50*/  ENDCOLLECTIVE ;  /* 0x000000000000791b */ /* 0x003fe20003800000 */
.L_x_11457:
        /* <DEDUP_REMOVED lines=10> */
.L_x_11458:
[----:B------:R-:W-:Y:S02]  /*39e00*/  IMAD.MOV.U32 R13, RZ, RZ, R24 ;  /* 0x000000ffff0d7224 */ /* 0x000fe400078e0018 */
[----:B------:R-:W-:Y:S01]  /*39e10*/  IMAD.MOV.U32 R12, RZ, RZ, 0x4 ;  /* 0x00000004ff0c7424 */ /* 0x000fe200078e00ff */
[----:B------:R-:W-:-:S13]  /*39e20*/  IADD3 R2, P0, R14, R0, RZ ;  /* 0x000000000e027210 */ /* 0x000fda0007f1e0ff */
[----:B------:R-:W-:Y:S05]  /*39e30*/  WARPSYNC.COLLECTIVE R15, `(.L_x_11459) ;  /* 0x000000000f087348 */ /* 0x000fea0003c00000 */
[----:B------:R0:W1:Y:S02]  /*39e40*/  SHFL.IDX P6, R14, R13, R12, R11 ;  /* 0x0000000c0d0e7389 */ /* 0x00006400000c000b */
[----:B01----:R-:W-:Y:S01]  /*39e50*/  ENDCOLLECTIVE ;  /* 0x000000000000791b */ /* 0x003fe20003800000 */
.L_x_11459:
        /* <DEDUP_REMOVED lines=10> */
.L_x_11460:
[----:B------:R-:W-:Y:S02]  /*39f00*/  IMAD.MOV.U32 R13, RZ, RZ, R24 ;  /* 0x000000ffff0d7224 */ /* 0x000fe400078e0018 */
[----:B------:R-:W-:Y:S01]  /*39f10*/  IMAD.MOV.U32 R12, RZ, RZ, 0x5 ;  /* 0x00000005ff0c7424 */ /* 0x000fe200078e00ff */
[----:B------:R-:W-:-:S13]  /*39f20*/  IADD3 R2, P0, R14, R0, RZ ;  /* 0x000000000e027210 */ /* 0x000fda0007f1e0ff */
[----:B------:R-:W-:Y:S05]  /*39f30*/  WARPSYNC.COLLECTIVE R15, `(.L_x_11461) ;  /* 0x000000000f087348 */ /* 0x000fea0003c00000 */
[----:B------:R0:W1:Y:S02]  /*39f40*/  SHFL.IDX P6, R14, R13, R12, R11 ;  /* 0x0000000c0d0e7389 */ /* 0x00006400000c000b */
[----:B01----:R-:W-:Y:S01]  /*39f50*/  ENDCOLLECTIVE ;  /* 0x000000000000791b */ /* 0x003fe20003800000 */
.L_x_11461:
        /* <DEDUP_REMOVED lines=10> */
.L_x_11462:
[----:B------:R-:W-:Y:S05]  /*3a000*/  BRA `(.L_x_11463) ;  /* 0xffffffc000ec7947 */ /* 0x000fea000383ffff */
.L_x_11363:
[----:B---3--:R3:W4:Y:S02]  /*3a010*/  SYNCS.PHASECHK.TRANS64.TRYWAIT P0, [R19+URZ+0x32460], R23 ;  /* 0x03246017130075a7 */ /* 0x008724000800017f */
[----:B----4-:R-:W-:Y:S05]  /*3a020*/  @!P0 NANOSLEEP.SYNCS 0x989680 ;  /* 0x009896800000895d */ /* 0x010fea0003900000 */
[----:B------:R-:W4:Y:S02]  /*3a030*/  @!P0 SYNCS.PHASECHK.TRANS64 P0, [R19+URZ+0x32460], R23 ;  /* 0x03246017130085a7 */ /* 0x000f24000800007f */
[----:B----4-:R-:W-:Y:S05]  /*3a040*/  @!P0 BRA `(.L_x_11363) ;  /* 0xfffffffc00f08947 */ /* 0x010fea000383ffff */
[----:B------:R-:W-:Y:S05]  /*3a050*/  BRA `(.L_x_11464) ;  /* 0xffffffc400387947 */ /* 0x000fea000383ffff */
.L_x_11364:
        /* <DEDUP_REMOVED lines=8> */
.L_x_11466:
[----:B------:R-:W-:Y:S05]  /*3a0e0*/  BSYNC B1 ;  /* 0x0000000000017941 */ /* 0x000fea0003800000 */
.L_x_11465:
        /* <DEDUP_REMOVED lines=9> */
.L_x_11467:
[----:B------:R-:W-:Y:S02]  /*3a180*/  IMAD.MOV.U32 R9, RZ, RZ, RZ ;  /* 0x000000ffff097224 */ /* 0x000fe400078e00ff */
[----:B------:R-:W-:Y:S02]  /*3a190*/  IMAD.MOV.U32 R13, RZ, RZ, R22 ;  /* 0x000000ffff0d7224 */ /* 0x000fe400078e0016 */
[----:B------:R-:W-:Y:S01]  /*3a1a0*/  IMAD.MOV.U32 R12, RZ, RZ, 0x1 ;  /* 0x00000001ff0c7424 */ /* 0x000fe200078e00ff */
[----:B------:R-:W-:-:S13]  /*3a1b0*/  IADD3 R2, P0, R14, R0, RZ ;  /* 0x000000000e027210 */ /* 0x000fda0007f1e0ff */
[----:B------:R-:W-:Y:S05]  /*3a1c0*/  WARPSYNC.COLLECTIVE R15, `(.L_x_11468) ;  /* 0x000000000f087348 */ /* 0x000fea0003c00000 */
[----:B------:R0:W1:Y:S02]  /*3a1d0*/  SHFL.IDX P6, R14, R13, R12, R11 ;  /* 0x0000000c0d0e7389 */ /* 0x00006400000c000b */
[----:B01----:R-:W-:Y:S01]  /*3a1e0*/  ENDCOLLECTIVE ;  /* 0x000000000000791b */ /* 0x003fe20003800000 */
.L_x_11468:
        /* <DEDUP_REMOVED lines=13> */
.L_x_11469:
[----:B------:R-:W-:Y:S02]  /*3a2c0*/  IMAD.MOV.U32 R13, RZ, RZ, R22 ;  /* 0x000000ffff0d7224 */ /* 0x000fe400078e0016 */
[----:B------:R-:W-:Y:S01]  /*3a2d0*/  IMAD.MOV.U32 R12, RZ, RZ, 0x2 ;  /* 0x00000002ff0c7424 */ /* 0x000fe200078e00ff */
[----:B------:R-:W-:-:S13]  /*3a2e0*/  IADD3 R2, P0, R14, R0, RZ ;  /* 0x000000000e027210 */ /* 0x000fda0007f1e0ff */
[----:B------:R-:W-:Y:S05]  /*3a2f0*/  WARPSYNC.COLLECTIVE R15, `(.L_x_11470) ;  /* 0x000000000f087348 */ /* 0x000fea0003c00000 */
[----:B------:R0:W1:Y:S02]  /*3a300*/  SHFL.IDX P6, R14, R13, R12, R11 ;  /* 0x0000000c0d0e7389 */ /* 0x00006400000c000b */
[----:B01----:R-:W-:Y:S01]  /*3a310*/  ENDCOLLECTIVE ;  /* 0x000000000000791b */ /* 0x003fe20003800000 */
.L_x_11470:
        /* <DEDUP_REMOVED lines=13> */
.L_x_11471:
[----:B------:R-:W-:Y:S02]  /*3a3f0*/  IMAD.MOV.U32 R13, RZ, RZ, R22 ;  /* 0x000000ffff0d7224 */ /* 0x000fe400078e0016 */
[----:B------:R-:W-:Y:S01]  /*3a400*/  IMAD.MOV.U32 R12, RZ, RZ, 0x3 ;  /* 0x00000003ff0c7424 */ /* 0x000fe200078e00ff */
[----:B------:R-:W-:-:S13]  /*3a410*/  IADD3 R2, P0, R14, R0, RZ ;  /* 0x000000000e027210 */ /* 0x000fda0007f1e0ff */
[----:B------:R-:W-:Y:S05]  /*3a420*/  WARPSYNC.COLLECTIVE R15, `(.L_x_11472) ;  /* 0x000000000f087348 */ /* 0x000fea0003c00000 */
[----:B------:R0:W1:Y:S02]  /*3a430*/  SHFL.IDX P6, R14, R13, R12, R11 ;  /* 0x0000000c0d0e7389 */ /* 0x00006400000c000b */
[----:B01----:R-:W-:Y:S01]  /*3a440*/  ENDCOLLECTIVE ;  /* 0x000000000000791b */ /* 0x003fe20003800000 */
.L_x_11472:
        /* <DEDUP_REMOVED lines=13> */
.L_x_11473:
[----:B------:R-:W-:Y:S02]  /*3a520*/  IMAD.MOV.U32 R13, RZ, RZ, R22 ;  /* 0x000000ffff0d7224 */ /* 0x000fe400078e0016 */
[----:B------:R-:W-:Y:S01]  /*3a530*/  IMAD.MOV.U32 R12, RZ, RZ, 0x4 ;  /* 0x00000004ff0c7424 */ /* 0x000fe200078e00ff */
[----:B------:R-:W-:-:S13]  /*3a540*/  IADD3 R2, P0, R14, R0, RZ ;  /* 0x000000000e027210 */ /* 0x000fda0007f1e0ff */
[----:B------:R-:W-:Y:S05]  /*3a550*/  WARPSYNC.COLLECTIVE R15, `(.L_x_11474) ;  /* 0x000000000f087348 */ /* 0x000fea0003c00000 */
[----:B------:R0:W1:Y:S02]  /*3a560*/  SHFL.IDX P6, R14, R13, R12, R11 ;  /* 0x0000000c0d0e7389 */ /* 0x00006400000c000b */
[----:B01----:R-:W-:Y:S01]  /*3a570*/  ENDCOLLECTIVE ;  /* 0x000000000000791b */ /* 0x003fe20003800000 */
.L_x_11474:
        /* <DEDUP_REMOVED lines=13> */
.L_x_11475:
[----:B------:R-:W-:Y:S02]  /*3a650*/  IMAD.MOV.U32 R13, RZ, RZ, R22 ;  /* 0x000000ffff0d7224 */ /* 0x000fe400078e0016 */
[----:B------:R-:W-:Y:S01]  /*3a660*/  IMAD.MOV.U32 R12, RZ, RZ, 0x5 ;  /* 0x00000005ff0c7424 */ /* 0x000fe200078e00ff */
[----:B------:R-:W-:-:S13]  /*3a670*/  IADD3 R2, P0, R14, R0, RZ ;  /* 0x000000000e027210 */ /* 0x000fda0007f1e0ff */
[----:B------:R-:W-:Y:S05]  /*3a680*/  WARPSYNC.COLLECTIVE R15, `(.L_x_11476) ;  /* 0x000000000f087348 */ /* 0x000fea0003c00000 */
[----:B------:R0:W1:Y:S02]  /*3a690*/  SHFL.IDX P6, R14, R13, R12, R11 ;  /* 0x0000000c0d0e7389 */ /* 0x00006400000c000b */
[----:B01----:R-:W-:Y:S01]  /*3a6a0*/  ENDCOLLECTIVE ;  /* 0x000000000000791b */ /* 0x003fe20003800000 */
.L_x_11476:
        /* <DEDUP_REMOVED lines=13> */
.L_x_11477:
[----:B------:R-:W-:Y:S05]  /*3a780*/  BRA `(.L_x_11478) ;  /* 0xffffffc000887947 */ /* 0x000fea000383ffff */
.L_x_11369:
[----:B0-----:R0:W1:Y:S02]  /*3a790*/  SYNCS.PHASECHK.TRANS64.TRYWAIT P0, [R4+URZ+0x32420], R9 ;  /* 0x03242009040075a7 */ /* 0x001064000800017f */
[----:B-1----:R-:W-:Y:S05]  /*3a7a0*/  @!P0 NANOSLEEP.SYNCS 0x989680 ;  /* 0x009896800000895d */ /* 0x002fea0003900000 */
[----:B------:R-:W1:Y:S02]  /*3a7b0*/  @!P0 SYNCS.PHASECHK.TRANS64 P0, [R4+URZ+0x32420], R9 ;  /* 0x03242009040085a7 */ /* 0x000e64000800007f */
[----:B-1----:R-:W-:Y:S05]  /*3a7c0*/  @!P0 BRA `(.L_x_11369) ;  /* 0xfffffffc00f08947 */ /* 0x002fea000383ffff */
[----:B------:R-:W-:Y:S05]  /*3a7d0*/  BRA `(.L_x_11479) ;  /* 0xffffffc400107947 */ /* 0x000fea000383ffff */
.L_x_11370:
        /* <DEDUP_REMOVED lines=11> */
.L_x_11481:
[----:B------:R-:W-:Y:S05]  /*3a890*/  BSYNC B0 ;  /* 0x0000000000007941 */ /* 0x000fea0003800000 */
.L_x_11480:
[----:B------:R-:W-:Y:S05]  /*3a8a0*/  BRA `(.L_x_11482) ;  /* 0xffffffc000f87947 */ /* 0x000fea000383ffff */
.L_x_11371:
[----:B------:R-:W-:Y:S01]  /*3a8b0*/  BSSY B0, `(.L_x_11483) ;  /* 0x0000006000007945 */ /* 0x000fe20003800000 */
[----:B------:R-:W-:-:S07]  /*3a8c0*/  IMAD.MOV.U32 R15, RZ, RZ, -0x1 ;  /* 0xffffffffff0f7424 */ /* 0x000fce00078e00ff */
[----:B012--5:R-:W-:Y:S05]  /*3a8d0*/  WARPSYNC.COLLECTIVE R15, `(.L_x_11484) ;  /* 0x000000000f0c7348 */ /* 0x027fea0003c00000 */
[----:B------:R-:W-:Y:S02]  /*3a8e0*/  ELECT P6, UR62, PT ;  /* 0x00000000003e782f */ /* 0x000fe400038c0000 */
[----:B------:R-:W-:Y:S01]  /*3a8f0*/  MOV R14, UR62 ;  /* 0x0000003e000e7c02 */ /* 0x000fe20008000f00 */
[----:B012--5:R-:W-:Y:S10]  /*3a900*/  ENDCOLLECTIVE ;  /* 0x000000000000791b */ /* 0x027ff40003800000 */
.L_x_11484:
[----:B------:R-:W-:Y:S05]  /*3a910*/  BSYNC B0 ;  /* 0x0000000000007941 */ /* 0x000fea0003800000 */
.L_x_11483:
[----:B------:R-:W-:Y:S05]  /*3a920*/  BRA `(.L_x_11485) ;  /* 0xffffffc000ec7947 */ /* 0x000fea000383ffff */
.L_x_11373:
[----:B-1----:R1:W3:Y:S02]  /*3a930*/  SYNCS.PHASECHK.TRANS64.TRYWAIT P1, [R5+URZ+0x32440], R0 ;  /* 0x03244000050075a7 */ /* 0x0022e4000802017f */
[----:B---3--:R-:W-:Y:S05]  /*3a940*/  @!P1 NANOSLEEP.SYNCS 0x989680 ;  /* 0x009896800000995d */ /* 0x008fea0003900000 */
[----:B------:R-:W3:Y:S02]  /*3a950*/  @!P1 SYNCS.PHASECHK.TRANS64 P1, [R5+URZ+0x32440], R0 ;  /* 0x03244000050095a7 */ /* 0x000ee4000802007f */
[----:B---3--:R-:W-:Y:S05]  /*3a960*/  @!P1 BRA `(.L_x_11373) ;  /* 0xfffffffc00f09947 */ /* 0x008fea000383ffff */
[----:B------:R-:W-:Y:S05]  /*3a970*/  BRA `(.L_x_11486) ;  /* 0xffffffc4000c7947 */ /* 0x000fea000383ffff */
.L_x_11375:
[----:B---3--:R3:W4:Y:S02]  /*3a980*/  SYNCS.PHASECHK.TRANS64.TRYWAIT P1, [R17+URZ+0x32440], R2 ;  /* 0x03244002110075a7 */ /* 0x008724000802017f */
[----:B----4-:R-:W-:Y:S05]  /*3a990*/  @!P1 NANOSLEEP.SYNCS 0x989680 ;  /* 0x009896800000995d */ /* 0x010fea0003900000 */
[----:B------:R-:W4:Y:S02]  /*3a9a0*/  @!P1 SYNCS.PHASECHK.TRANS64 P1, [R17+URZ+0x32440], R2 ;  /* 0x03244002110095a7 */ /* 0x000f24000802007f */
[----:B----4-:R-:W-:Y:S05]  /*3a9b0*/  @!P1 BRA `(.L_x_11375) ;  /* 0xfffffffc00f09947 */ /* 0x010fea000383ffff */
[----:B------:R-:W-:Y:S05]  /*3a9c0*/  BRA `(.L_x_11487) ;  /* 0xffffffc400187947 */ /* 0x000fea000383ffff */
.L_x_11377:
[----:B----4-:R4:W0:Y:S02]  /*3a9d0*/  SYNCS.PHASECHK.TRANS64.TRYWAIT P1, [R5+URZ+0x32460], R0 ;  /* 0x03246000050075a7 */ /* 0x010824000802017f */
[----:B0-----:R-:W-:Y:S05]  /*3a9e0*/  @!P1 NANOSLEEP.SYNCS 0x989680 ;  /* 0x009896800000995d */ /* 0x001fea0003900000 */
[----:B------:R-:W0:Y:S02]  /*3a9f0*/  @!P1 SYNCS.PHASECHK.TRANS64 P1, [R5+URZ+0x32460], R0 ;  /* 0x03246000050095a7 */ /* 0x000e24000802007f */
[----:B0-----:R-:W-:Y:S05]  /*3aa00*/  @!P1 BRA `(.L_x_11377) ;  /* 0xfffffffc00f09947 */ /* 0x001fea000383ffff */
[----:B------:R-:W-:Y:S05]  /*3aa10*/  BRA `(.L_x_11488) ;  /* 0xffffffc400147947 */ /* 0x000fea000383ffff */
        .type           $_ZN7cutlass13device_kernelIN5flash11enable_sm90INS1_16FlashAttnFwdSm90INS1_25CollectiveMainloopFwdSm90ILi2EN4cute5tupleIJNS5_1CILi1EEES8_S8_EEENS6_IJNS7_ILi128EEENS7_ILi96EEENS7_ILi64EEEEEELi256ENS_10bfloat16_tEfNS_4arch4Sm90ELb0ELb1ELb0ELb0ELb1ELb0ELb1ELb1ELb0ELb1ELb1ELb0EEENS1_21CollectiveEpilogueFwdINS6_IJSA_NS7_ILi256EEESB_EEES9_SE_SG_Li256ELb0ELb1ELb1ELb0EEENS1_19SingleTileSchedulerILb0ELb1ELb1ELi128EEEEEEEEEvNT_6ParamsE$_ZZN5flash25CollectiveMainloopFwdSm90ILi2EN4cute5tupleIJNS1_1CILi1EEES4_S4_EEENS2_IJNS3_ILi128EEENS3_ILi96EEENS3_ILi64EEEEEELi256EN7cutlass10bfloat16_tEfNSA_4arch4Sm90ELb0ELb1ELb0ELb0ELb1ELb0ELb1ELb1ELb0ELb1ELb1ELb0EE3mmaINS_16FlashAttnFwdSm90ISE_NS_21CollectiveEpilogueFwdINS2_IJS6_NS3_ILi256EEES7_EEES5_SB_SD_Li256ELb0ELb1ELb1ELb0EEENS_19SingleTileSchedulerILb0ELb1ELb1ELi128EEEE13SharedStorageENS1_6TensorINS1_11ArrayEngineIfLm128EEENS1_6LayoutINS2_IJNS2_IJNS3_ILi2EEEST_NS3_ILi32EEEEEES4_S4_EEENS2_IJNS2_IJS4_ST_NS3_ILi4EEEEEENS3_ILi0EEESZ_EEEEEEENS_7SoftmaxILi2ELi0EEEEEbRKNSE_6ParamsENSA_13PipelineAsyncILi2EEES19_RNSA_13PipelineStateILj2EEERT0_RT1_iRiRKNS_16SeqlenInfoQKNewKILb0ELb0EEENS2_IJiiiiEEERT_ENKUliT_T0_T1_E_clIZSF_ISO_S12_S14_EbS17_S19_S19_S1C_S1E_S1G_iS1H_S1L_S1M_S1O_EUlRS1P_iE1_NS3_ILb0EEENS3_ILb1EEEEEDaiS1P_S1Q_S1R_,@function
        .size           $_ZN7cutlass13device_kernelIN5flash11enable_sm90INS1_16FlashAttnFwdSm90INS1_25CollectiveMainloopFwdSm90ILi2EN4cute5tupleIJNS5_1CILi1EEES8_S8_EEENS6_IJNS7_ILi128EEENS7_ILi96EEENS7_ILi64EEEEEELi256ENS_10bfloat16_tEfNS_4arch4Sm90ELb0ELb1ELb0ELb0ELb1ELb0ELb1ELb1ELb0ELb1ELb1ELb0EEENS1_21CollectiveEpilogueFwdINS6_IJSA_NS7_ILi256EEESB_EEES9_SE_SG_Li256ELb0ELb1ELb1ELb0EEENS1_19SingleTileSchedulerILb0ELb1ELb1ELi128EEEEEEEEEvNT_6ParamsE$_ZZN5flash25CollectiveMainloopFwdSm90ILi2EN4cute5tupleIJNS1_1CILi1EEES4_S4_EEENS2_IJNS3_ILi128EEENS3_ILi96EEENS3_ILi64EEEEEELi256EN7cutlass10bfloat16_tEfNSA_4arch4Sm90ELb0ELb1ELb0ELb0ELb1ELb0ELb1ELb1ELb0ELb1ELb1ELb0EE3mmaINS_16FlashAttnFwdSm90ISE_NS_21CollectiveEpilogueFwdINS2_IJS6_NS3_ILi256EEES7_EEES5_SB_SD_Li256ELb0ELb1ELb1ELb0EEENS_19SingleTileSchedulerILb0ELb1ELb1ELi128EEEE13SharedStorageENS1_6TensorINS1_11ArrayEngineIfLm128EEENS1_6LayoutINS2_IJNS2_IJNS3_ILi2EEEST_NS3_ILi32EEEEEES4_S4_EEENS2_IJNS2_IJS4_ST_NS3_ILi4EEEEEENS3_ILi0EEESZ_EEEEEEENS_7SoftmaxILi2ELi0EEEEEbRKNSE_6ParamsENSA_13PipelineAsyncILi2EEES19_RNSA_13PipelineStateILj2EEERT0_RT1_iRiRKNS_16SeqlenInfoQKNewKILb0ELb0EEENS2_IJiiiiEEERT_ENKUliT_T0_T1_E_clIZSF_ISO_S12_S14_EbS17_S19_S19_S1C_S1E_S1G_iS1H_S1L_S1M_S1O_EUlRS1P_iE1_NS3_ILb0EEENS3_ILb1EEEEEDaiS1P_S1Q_S1R_,(.L_x_15668 - $_ZN7cutlass13device_kernelIN5flash11enable_sm90INS1_16FlashAttnFwdSm90INS1_25CollectiveMainloopFwdSm90ILi2EN4cute5tupleIJNS5_1CILi1EEES8_S8_EEENS6_IJNS7_ILi128EEENS7_ILi96EEENS7_ILi64EEEEEELi256ENS_10bfloat16_tEfNS_4arch4Sm90ELb0ELb1ELb0ELb0ELb1ELb0ELb1ELb1ELb0ELb1ELb1ELb0EEENS1_21CollectiveEpilogueFwdINS6_IJSA_NS7_ILi256EEESB_EEES9_SE_SG_Li256ELb0ELb1ELb1ELb0EEENS1_19SingleTileSchedulerILb0ELb1ELb1ELi128EEEEEEEEEvNT_6ParamsE$_ZZN5flash25CollectiveMainloopFwdSm90ILi2EN4cute5tupleIJNS1_1CILi1EEES4_S4_EEENS2_IJNS3_ILi128EEENS3_ILi96EEENS3_ILi64EEEEEELi256EN7cutlass10bfloat16_tEfNSA_4arch4Sm90ELb0ELb1ELb0ELb0ELb1ELb0ELb1ELb1ELb0ELb1ELb1ELb0EE3mmaINS_16FlashAttnFwdSm90ISE_NS_21CollectiveEpilogueFwdINS2_IJS6_NS3_ILi256EEES7_EEES5_SB_SD_Li256ELb0ELb1ELb1ELb0EEENS_19SingleTileSchedulerILb0ELb1ELb1ELi128EEEE13SharedStorageENS1_6TensorINS1_11ArrayEngineIfLm128EEENS1_6LayoutINS2_IJNS2_IJNS3_ILi2EEEST_NS3_ILi32EEEEEES4_S4_EEENS2_IJNS2_IJS4_ST_NS3_ILi4EEEEEENS3_ILi0EEESZ_EEEEEEENS_7SoftmaxILi2ELi0EEEEEbRKNSE_6ParamsENSA_13PipelineAsyncILi2EEES19_RNSA_13PipelineStateILj2EEERT0_RT1_iRiRKNS_16SeqlenInfoQKNewKILb0ELb0EEENS2_IJiiiiEEERT_ENKUliT_T0_T1_E_clIZSF_ISO_S12_S14_EbS17_S19_S19_S1C_S1E_S1G_iS1H_S1L_S1M_S1O_EUlRS1P_iE1_NS3_ILb0EEENS3_ILb1EEEEEDaiS1P_S1Q_S1R_)
$_ZN7cutlass13device_kernelIN5flash11enable_sm90INS1_16FlashAttnFwdSm90INS1_25CollectiveMainloopFwdSm90ILi2EN4cute5tupleIJNS5_1CILi1EEES8_S8_EEENS6_IJNS7_ILi128EEENS7_ILi96EEENS7_ILi64EEEEEELi256ENS_10bfloat16_tEfNS_4arch4Sm90ELb0ELb1ELb0ELb0ELb1ELb0ELb1ELb1ELb0ELb1ELb1ELb0EEENS1_21CollectiveEpilogueFwdINS6_IJSA_NS7_ILi256EEESB_EEES9_SE_SG_Li256ELb0ELb1ELb1ELb0EEENS1_19SingleTileSchedulerILb0ELb1ELb1ELi128EEEEEEEEEvNT_6ParamsE$_ZZN5flash25CollectiveMainloopFwdSm90ILi2EN4cute5tupleIJNS1_1CILi1EEES4_S4_EEENS2_IJNS3_ILi128EEENS3_ILi96EEENS3_ILi64EEEEEELi256EN7cutlass10bfloat16_tEfNSA_4arch4Sm90ELb0ELb1ELb0ELb0ELb1ELb0ELb1ELb1ELb0ELb1ELb1ELb0EE3mmaINS_16FlashAttnFwdSm90ISE_NS_21CollectiveEpilogueFwdINS2_IJS6_NS3_ILi256EEES7_EEES5_SB_SD_Li256ELb0ELb1ELb1ELb0EEENS_19SingleTileSchedulerILb0ELb1ELb1ELi128EEEE13SharedStorageENS1_6TensorINS1_11ArrayEngineIfLm128EEENS1_6LayoutINS2_IJNS2_IJNS3_ILi2EEEST_NS3_ILi32EEEEEES4_S4_EEENS2_IJNS2_IJS4_ST_NS3_ILi4EEEEEENS3_ILi0EEESZ_EEEEEEENS_7SoftmaxILi2ELi0EEEEEbRKNSE_6ParamsENSA_13PipelineAsyncILi2EEES19_RNSA_13PipelineStateILj2EEERT0_RT1_iRiRKNS_16SeqlenInfoQKNewKILb0ELb0EEENS2_IJiiiiEEERT_ENKUliT_T0_T1_E_clIZSF_ISO_S12_S14_EbS17_S19_S19_S1C_S1E_S1G_iS1H_S1L_S1M_S1O_EUlRS1P_iE1_NS3_ILb0EEENS3_ILb1EEEEEDaiS1P_S1Q_S1R_:
        /* <DEDUP_REMOVED lines=9> */
[----:B------:R-:W-:Y:S01]  /*3aab0*/  R2UR UR5, R5 ;  /* 0x00000000050572ca */ /* 0x000fe200000e0000 */
[----:B--2---:R-:W-:-:S12]  /*3aac0*/  VIADD R11, R0, 0x1 ;  /* 0x00000001000b7836 */ /* 0x004fd80000000000 */
[----:B------:R-:W2:Y:S01]  /*3aad0*/  LD.E R0, desc[UR4][R2.64+0x8] ;  /* 0x0000080402007980 */ /* 0x000ea2000c101900 */
[----:B------:R-:W-:-:S13]  /*3aae0*/  ISETP.NE.AND P0, PT, R11, 0x2, PT ;  /* 0x000000020b00780c */ /* 0x000fda0003f05270 */
[----:B------:R-:W-:Y:S02]  /*3aaf0*/  @!P0 R2UR UR6, R4 ;  /* 0x00000000040682ca */ /* 0x000fe400000e0000 */
[----:B------:R-:W-:-:S13]  /*3ab00*/  @!P0 R2UR UR7, R5 ;  /* 0x00000000050782ca */ /* 0x000fda00000e0000 */
[----:B------:R-:W3:Y:S01]  /*3ab10*/  @!P0 LD.E R6, desc[UR6][R2.64+0x4] ;  /* 0x0000040602068980 */ /* 0x000ee2000c101900 */
        /* <DEDUP_REMOVED lines=8> */
[----:B------:R-:W-:Y:S08]  /*3aba0*/  ST.E desc[UR4][R2.64], R11 ;  /* 0x0000000b02007985 */ /* 0x000ff0000c101904 */
[----:B------:R-:W-:Y:S01]  /*3abb0*/  @!P0 ST.E desc[UR8][R2.64], RZ ;  /* 0x000000ff02008985 */ /* 0x000fe2000c101908 */
[----:B--2---:R-:W-:-:S05]  /*3abc0*/  VIADD R13, R0, 0x1 ;  /* 0x00000001000d7836 */ /* 0x004fca0000000000 */
[----:B------:R-:W-:Y:S01]  /*3abd0*/  ST.E desc[UR6][R2.64+0x8], R13 ;  /* 0x0000080d02007985 */ /* 0x000fe2000c101906 */
[----:B---3--:R-:W-:-:S05]  /*3abe0*/  @!P0 LOP3.LUT R15, R6, 0x1, RZ, 0x3c, !PT ;  /* 0x00000001060f8812 */ /* 0x008fca00078e3cff */
        /* <DEDUP_REMOVED lines=19> */
.L_x_11490:
[----:B------:R-:W-:Y:S05]  /*3ad20*/  BSYNC B2 ;  /* 0x0000000000027941 */ /* 0x000fea0003800000 */
.L_x_11489:
        /* <DEDUP_REMOVED lines=17> */
.L_x_11492:
[----:B------:R-:W-:Y:S05]  /*3ae40*/  BSYNC B2 ;  /* 0x0000000000027941 */ /* 0x000fea0003800000 */
.L_x_11491:
        /* <DEDUP_REMOVED lines=10> */
.L_x_11494:
[----:B------:R-:W-:Y:S05]  /*3aef0*/  BSYNC B2 ;  /* 0x0000000000027941 */ /* 0x000fea0003800000 */
.L_x_11493:
        /* <DEDUP_REMOVED lines=29> */
[----:B------:R-:W-:Y:S03]  /*3b0d0*/  HGMMA.64x96x16.F32.BF16 R24, gdesc[UR4], RZ, !UPT, gsb0 ;  /* 0x01600000041879f0 */ /* 0x000fe6000c0018ff */
        /* <DEDUP_REMOVED lines=14> */
[----:B------:R-:W-:Y:S03]  /*3b1c0*/  HGMMA.64x96x16.F32.BF16 R24, gdesc[UR4], R24, gsb0 ;  /* 0x01600000041879f0 */ /* 0x000fe60008001818 */
        /* <DEDUP_REMOVED lines=47> */
.L_x_11497:
[----:B------:R-:W-:Y:S05]  /*3b4c0*/  BSYNC B2 ;  /* 0x0000000000027941 */ /* 0x000fea0003800000 */
.L_x_11496:
        /* <DEDUP_REMOVED lines=17> */
.L_x_11499:
[----:B------:R-:W-:Y:S05]  /*3b5e0*/  BSYNC B2 ;  /* 0x0000000000027941 */ /* 0x000fea0003800000 */
.L_x_11498:
        /* <DEDUP_REMOVED lines=10> */
.L_x_11501:
[----:B------:R-:W-:Y:S05]  /*3b690*/  BSYNC B2 ;  /* 0x0000000000027941 */ /* 0x000fea0003800000 */
.L_x_11500:
[----:B------:R-:W2:Y:S04]  /*3b6a0*/  LDL.64 R14, [R162] ;  /* 0x00000000a20e7983 */ /* 0x000ea80000100a00 */
[----:B0----5:R-:W3:Y:S04]  /*3b6b0*/  LDL.64 R12, [R162+0x58] ;  /* 0x00005800a20c7983 */ /* 0x021ee80000100a00 */
[----:B------:R-:W4:Y:S04]  /*3b6c0*/  LDL.64 R6, [R162+0x48] ;  /* 0x00004800a2067983 */ /* 0x000f280000100a00 */
[----:B------:R-:W4:Y:S01]  /*3b6d0*/  LDL.64 R8, [R162+0x50] ;  /* 0x00005000a2087983 */ /* 0x000f220000100a00 */
        /* <DEDUP_REMOVED lines=18> */
[----:B--2---:R-:W-:Y:S02]  /*3b800*/  IMAD R20, R21, 0xc00, R14 ;  /* 0x00000c0015147824 */ /* 0x004fe400078e020e */
[----:B------:R-:W-:-:S03]  /*3b810*/  IMAD.MOV.U32 R21, RZ, RZ, R15 ;  /* 0x000000ffff157224 */ /* 0x000fc600078e000f */
[----:B------:R-:W-:Y:S02]  /*3b820*/  R2UR UR6, R20 ;  /* 0x00000000140672ca */ /* 0x000fe400000e0000 */
[----:B------:R-:W-:Y:S02]  /*3b830*/  R2UR UR7, R21 ;  /* 0x00000000150772ca */ /* 0x000fe400000e0000 */
[----:B---3--:R-:W-:Y:S02]  /*3b840*/  ISETP.NE.U32.AND P0, PT, R0, RZ, PT ;  /* 0x000000ff0000720c */ /* 0x008fe40003f05070 */
[----:B----4-:R-:W-:Y:S02]  /*3b850*/  R2UR UR4, R16 ;  /* 0x00000000100472ca */ /* 0x010fe400000e0000 */
[----:B------:R-:W-:-:S09]  /*3b860*/  R2UR UR5, R17 ;  /* 0x00000000110572ca */ /* 0x000fd200000e0000 */
[----:B------:R-:W-:-:S05]  /*3b870*/  VOTEU.ANY UP0, P0 ;  /* 0x00000000003f7886 */ /* 0x000fca0000000100 */
[----:B------:R-:W-:Y:S03]  /*3b880*/  HGMMA.64x96x16.F32.BF16 R24, gdesc[UR4], R24, UP0, gsb0 ;  /* 0x01600000041879f0 */ /* 0x000fe6000b801818 */
        /* <DEDUP_REMOVED lines=226> */
[----:B------:R-:W1:Y:S01]  /*3c6b0*/  S2R R8, SR_TID.X ;  /* 0x0000000000087919 */ /* 0x000e620000002100 */
[----:B------:R-:W-:-:S02]  /*3c6c0*/  R2UR UR4, R4 ;  /* 0x00000000040472ca */ /* 0x000fc400000e0000 */
[----:B------:R-:W-:Y:S01]  /*3c6d0*/  R2UR UR5, R5 ;  /* 0x00000000050572ca */ /* 0x000fe200000e0000 */
[----:B------:R-:W3:Y:S01]  /*3c6e0*/  LDL.64 R12, [R162] ;  /* 0x00000000a20c7983 */ /* 0x000ee20000100a00 */
[----:B-1----:R-:W-:-:S04]  /*3c6f0*/  SHF.R.U32.HI R0, RZ, 0x7, R8 ;  /* 0x00000007ff007819 */ /* 0x002fc80000011608 */
[----:B------:R-:W-:-:S05]  /*3c700*/  IADD3 R0, -R0, 0xb, RZ ;  /* 0x0000000b00007810 */ /* 0x000fca0007ffe1ff */
[----:B------:R0:W-:Y:S06]  /*3c710*/  BAR.ARV R0, 0x100 ;  /* 0x000400000000751d */ /* 0x0001ec0000002000 */
        /* <DEDUP_REMOVED lines=9> */
.L_x_11504:
[----:B------:R-:W-:Y:S05]  /*3c7b0*/  BSYNC B2 ;  /* 0x0000000000027941 */ /* 0x000fea0003800000 */
.L_x_11503:
[C---:B------:R-:W-:Y:S01]  /*3c7c0*/  R2UR UR6, R4.reuse ;  /* 0x00000000040672ca */ /* 0x040fe200000e0000 */
[----:B------:R-:W2:Y:S01]  /*3c7d0*/  LDL R11, [R1+0x440] ;  /* 0x00044000010b7983 */ /* 0x000ea20000100800 */
[C---:B------:R-:W-:Y:S02]  /*3c7e0*/  R2UR UR7, R5.reuse ;  /* 0x00000000050772ca */ /* 0x040fe400000e0000 */
[----:B------:R-:W-:Y:S01]  /*3c7f0*/  R2UR UR4, R4 ;  /* 0x00000000040472ca */ /* 0x000fe200000e0000 */
[----:B------:R-:W3:Y:S01]  /*3c800*/  LDL R9, [R1+0x444] ;  /* 0x0004440001097983 */ /* 0x000ee20000100800 */
[----:B------:R-:W-:-:S09]  /*3c810*/  R2UR UR5, R5 ;  /* 0x00000000050572ca */ /* 0x000fd200000e0000 */
[----:B------:R-:W4:Y:S04]  /*3c820*/  LD.E.64 R6, desc[UR6][R14.64+0x20] ;  /* 0x000020060e067980 */ /* 0x000f28000c101b00 */
[----:B------:R-:W2:Y:S01]  /*3c830*/  LD.E R0, desc[UR4][R14.64+0xc] ;  /* 0x00000c040e007980 */ /* 0x000ea2000c101900 */
[----:B----4-:R-:W-:-:S05]  /*3c840*/  MOV R7, R6 ;  /* 0x0000000600077202 */ /* 0x010fca0000000f00 */
[----:B-----5:R-:W-:-:S05]  /*3c850*/  IMAD R7, R12, 0x8, R7 ;  /* 0x000000080c077824 */ /* 0x020fca00078e0207 */
[----:B--2---:R-:W-:-:S04]  /*3c860*/  PRMT R0, R0, 0x654, R7 ;  /* 0x0000065400007816 */ /* 0x004fc80000000007 */
[----:B------:R0:W-:Y:S01]  /*3c870*/  SYNCS.ARRIVE.TRANS64.RED.A1T0 RZ, [R0+URZ], RZ ;  /* 0x000000ff00ff79a7 */ /* 0x0001e2000810043f */
[----:B------:R-:W2:Y:S04]  /*3c880*/  LD.E R6, desc[UR4][R2.64+0x24] ;  /* 0x0000240402067980 */ /* 0x000ea8000c101900 */
[----:B0-----:R-:W4:Y:S01]  /*3c890*/  LD.E R0, desc[UR4][R2.64] ;  /* 0x0000000402007980 */ /* 0x001f22000c101900 */
        /* <DEDUP_REMOVED lines=14> */
[----:B---3--:R-:W-:-:S05]  /*3c980*/  IMAD.MOV.U32 R6, RZ, RZ, R9 ;  /* 0x000000ffff067224 */ /* 0x008fca00078e0009 */
[----:B------:R4:W2:Y:S07]  /*3c990*/  LD.E R15, desc[UR4][R6.64] ;  /* 0x00000004060f7980 */ /* 0x0008ae000c101900 */
[C---:B------:R-:W-:Y:S02]  /*3c9a0*/  @P0 R2UR UR4, R4.reuse ;  /* 0x00000000040402ca */ /* 0x040fe400000e0000 */
[----:B------:R-:W-:Y:S02]  /*3c9b0*/  @P0 R2UR UR5, R5 ;  /* 0x00000000050502ca */ /* 0x000fe400000e0000 */
[----:B------:R-:W-:-:S02]  /*3c9c0*/  @P0 R2UR UR6, R4 ;  /* 0x00000000040602ca */ /* 0x000fc400000e0000 */
[----:B------:R-:W-:-:S09]  /*3c9d0*/  @P0 R2UR UR7, R5 ;  /* 0x00000000050702ca */ /* 0x000fd200000e0000 */
[----:B------:R-:W3:Y:S04]  /*3c9e0*/  @P0 LD.E R21, desc[UR4][R2.64+0x28] ;  /* 0x0000280402150980 */ /* 0x000ee8000c101900 */
[----:B------:R-:W3:Y:S01]  /*3c9f0*/  @P0 LD.E R20, desc[UR6][R2.64+0x2c] ;  /* 0x00002c0602140980 */ /* 0x000ee2000c101900 */
[C---:B------:R-:W-:Y:S02]  /*3ca00*/  R2UR UR4, R4.reuse ;  /* 0x00000000040472ca */ /* 0x040fe400000e0000 */
[C---:B------:R-:W-:Y:S02]  /*3ca10*/  R2UR UR5, R5.reuse ;  /* 0x00000000050572ca */ /* 0x040fe400000e0000 */
[----:B------:R-:W-:Y:S02]  /*3ca20*/  R2UR UR6, R4 ;  /* 0x00000000040672ca */ /* 0x000fe400000e0000 */
[----:B------:R-:W-:-:S09]  /*3ca30*/  R2UR UR7, R5 ;  /* 0x00000000050772ca */ /* 0x000fd200000e0000 */
[----:B------:R-:W3:Y:S04]  /*3ca40*/  LD.E R73, desc[UR4][R2.64+0x8] ;  /* 0x0000080402497980 */ /* 0x000ee8000c101900 */
[----:B------:R-:W3:Y:S01]  /*3ca50*/  LD.E R72, desc[UR6][R2.64+0x4] ;  /* 0x0000040602487980 */ /* 0x000ee2000c101900 */
        /* <DEDUP_REMOVED lines=14> */
[----:B------:R-:W-:Y:S02]  /*3cb40*/  LEA.HI R6, R6, R7, RZ, 0x1 ;  /* 0x0000000706067211 */ /* 0x000fe400078f08ff */
[----:B------:R-:W-:Y:S02]  /*3cb50*/  LOP3.LUT R14, R14, 0xfffffff8, RZ, 0xc0, !PT ;  /* 0xfffffff80e0e7812 */ /* 0x000fe400078ec0ff */
[----:B------:R-:W-:-:S02]  /*3cb60*/  SHF.R.S32.HI R12, RZ, 0x5, R12 ;  /* 0x00000005ff0c7819 */ /* 0x000fc4000001140c */
[----:B------:R-:W-:Y:S01]  /*3cb70*/  LOP3.LUT R6, R6, 0x3fffffe, RZ, 0xc0, !PT ;  /* 0x03fffffe06067812 */ /* 0x000fe200078ec0ff */
[----:B------:R-:W-:Y:S01]  /*3cb80*/  IMAD.IADD R14, R13, 0x1, -R14 ;  /* 0x000000010d0e7824 */ /* 0x000fe200078e0a0e */
[----:B------:R-:W-:-:S03]  /*3cb90*/  LEA.HI R0, R17, R17, RZ, 0x1 ;  /* 0x0000001111007211 */ /* 0x000fc600078f08ff */
[----:B------:R-:W-:Y:S01]  /*3cba0*/  IMAD.IADD R6, R7, 0x1, -R6 ;  /* 0x0000000107067824 */ /* 0x000fe200078e0a06 */
[----:B------:R-:W-:-:S05]  /*3cbb0*/  LOP3.LUT R0, R0, 0x1ffffffe, RZ, 0xc0, !PT ;  /* 0x1ffffffe00007812 */ /* 0x000fca00078ec0ff */
[----:B------:R-:W-:Y:S01]  /*3cbc0*/  IMAD.IADD R0, R17, 0x1, -R0 ;  /* 0x0000000111007824 */ /* 0x000fe200078e0a00 */
[----:B------:R-:W-:Y:S01]  /*3cbd0*/  ISETP.GE.AND P1, PT, R76, 0x1, PT ;  /* 0x000000014c00780c */ /* 0x000fe20003f26270 */
[----:B------:R-:W-:Y:S01]  /*3cbe0*/  BSSY B2, `(.L_x_11505) ;  /* 0x0000037000027945 */ /* 0x000fe20003800000 */
[----:B------:R-:W-:Y:S02]  /*3cbf0*/  IMAD R77, R10, -0x60, R77 ;  /* 0xffffffa00a4d7824 */ /* 0x000fe400078e024d */
[----:B--2---:R-:W-:-:S04]  /*3cc00*/  IMAD R15, R15, 0x8, R12 ;  /* 0x000000080f0f7824 */ /* 0x004fc800078e020c */
[----:B------:R-:W-:-:S04]  /*3cc10*/  IMAD.U32 R7, R15, 0x10, R14 ;  /* 0x000000100f077824 */ /* 0x000fc800078e000e */
[----:B------:R-:W-:-:S04]  /*3cc20*/  IMAD R7, R6, 0x40, R7 ;  /* 0x0000004006077824 */ /* 0x000fc800078e0207 */
[----:B------:R-:W-:-:S04]  /*3cc30*/  IMAD R0, R0, 0x8, R7 ;  /* 0x0000000800007824 */ /* 0x000fc800078e0207 */
[----:B---3--:R-:W-:-:S05]  /*3cc40*/  @P0 IMAD.HI.U32 R21, R0, R21, RZ ;  /* 0x0000001500150227 */ /* 0x008fca00078e00ff */
[----:B------:R-:W-:Y:S01]  /*3cc50*/  @P0 SHF.R.U32.HI R0, RZ, R20, R21 ;  /* 0x00000014ff000219 */ /* 0x000fe20000011615 */
[----:B------:R-:W-:Y:S01]  /*3cc60*/  IMAD.MOV.U32 R7, RZ, RZ, -0x60 ;  /* 0xffffffa0ff077424 */ /* 0x000fe200078e00ff */
[----:B------:R-:W-:-:S03]  /*3cc70*/  LOP3.LUT R6, R11, 0x7ffffffc, RZ, 0xc0, !PT ;  /* 0x7ffffffc0b067812 */ /* 0x000fc600078ec0ff */
[----:B------:R-:W0:Y:S01]  /*3cc80*/  SHFL.IDX PT, R14, R0, RZ, 0x1c1f ;  /* 0x001c1fff000e7589 */ /* 0x000e2200000e0000 */
[----:B------:R-:W-:Y:S02]  /*3cc90*/  IMAD R7, R10, R7, 0x1 ;  /* 0x000000010a077424 */ /* 0x000fe400078e0207 */
[----:B------:R-:W-:-:S04]  /*3cca0*/  IMAD.IADD R6, R9, 0x1, -R6 ;  /* 0x0000000109067824 */ /* 0x000fc800078e0a06 */
[----:B------:R-:W-:Y:S01]  /*3ccb0*/  IMAD R6, R6, -0x2, R7 ;  /* 0xfffffffe06067824 */ /* 0x000fe200078e0207 */
[----:B------:R-:W-:-:S04]  /*3ccc0*/  LOP3.LUT R12, RZ, R75, RZ, 0x33, !PT ;  /* 0x0000004bff0c7212 */ /* 0x000fc800078e33ff */
[----:B------:R-:W-:Y:S01]  /*3ccd0*/  IADD3 R7, -R72, R6, R73 ;  /* 0x0000000648077210 */ /* 0x000fe20007ffe149 */
[----:B------:R-:W-:-:S04]  /*3cce0*/  VIADD R13, R6, 0xffffffff ;  /* 0xffffffff060d7836 */ /* 0x000fc80000000000 */
        /* <DEDUP_REMOVED lines=21> */
.L_x_11510:
[----:B------:R-:W-:Y:S05]  /*3ce40*/  BSYNC B4 ;  /* 0x0000000000047941 */ /* 0x000fea0003800000 */
.L_x_11509:
[----:B------:R-:W-:Y:S01]  /*3ce50*/  LOP3.LUT R9, RZ, R9, RZ, 0x33, !PT ;  /* 0x00000009ff097212 */ /* 0x000fe200078e33ff */
[----:B------:R-:W-:Y:S06]  /*3ce60*/  BRA `(.L_x_11511) ;  /* 0x0000000000287947 */ /* 0x000fec0003800000 */
.L_x_11508:
        /* <DEDUP_REMOVED lines=10> */
.L_x_11511:
[----:B------:R-:W-:Y:S05]  /*3cf10*/  BSYNC B3 ;  /* 0x0000000000037941 */ /* 0x000fea0003800000 */
.L_x_11507:
[----:B------:R-:W-:-:S05]  /*3cf20*/  IMAD R9, R76, R9, R13 ;  /* 0x000000094c097224 */ /* 0x000fca00078e020d */
[----:B------:R-:W-:Y:S02]  /*3cf30*/  VIMNMX R6, R6, R9, !PT ;  /* 0x0000000906067248 */ /* 0x000fe40007fe0100 */
[----:B------:R-:W-:-:S07]  /*3cf40*/  VIADDMNMX R7, R9, R76, R7, PT ;  /* 0x0000004c09077246 */ /* 0x000fce0003800107 */
.L_x_11506:
[----:B------:R-:W-:Y:S05]  /*3cf50*/  BSYNC B2 ;  /* 0x0000000000027941 */ /* 0x000fea0003800000 */
.L_x_11505:
        /* <DEDUP_REMOVED lines=136> */
.L_x_11517:
[----:B------:R-:W-:Y:S05]  /*3d7e0*/  BSYNC B4 ;  /* 0x0000000000047941 */ /* 0x000fea0003800000 */
.L_x_11516:
[----:B------:R-:W-:Y:S01]  /*3d7f0*/  LOP3.LUT R73, RZ, R73, RZ, 0x33, !PT ;  /* 0x00000049ff497212 */ /* 0x000fe200078e33ff */
[----:B------:R-:W-:Y:S06]  /*3d800*/  BRA `(.L_x_11518) ;  /* 0x0000000000287947 */ /* 0x000fec0003800000 */
.L_x_11515:
        /* <DEDUP_REMOVED lines=10> */
.L_x_11518:
[----:B------:R-:W-:Y:S05]  /*3d8b0*/  BSYNC B3 ;  /* 0x0000000000037941 */ /* 0x000fea0003800000 */
.L_x_11514:
[----:B------:R-:W-:-:S05]  /*3d8c0*/  IMAD R0, R76, R73, R13 ;  /* 0x000000494c007224 */ /* 0x000fca00078e020d */
[----:B------:R-:W-:Y:S02]  /*3d8d0*/  VIADDMNMX R9, R0, R76, R9, PT ;  /* 0x0000004c00097246 */ /* 0x000fe40003800109 */
[----:B------:R-:W-:-:S07]  /*3d8e0*/  VIMNMX R11, R11, R0, !PT ;  /* 0x000000000b0b7248 */ /* 0x000fce0007fe0100 */
.L_x_11513:
[----:B------:R-:W-:Y:S05]  /*3d8f0*/  BSYNC B2 ;  /* 0x0000000000027941 */ /* 0x000fea0003800000 */
.L_x_11512:
[----:B------:R-:W2:Y:S01]  /*3d900*/  LDL.64 R6, [R162+0x70] ;  /* 0x00007000a2067983 */ /* 0x000ea20000100a00 */
[----:B------:R-:W-:Y:S02]  /*3d910*/  R2UR UR4, R4 ;  /* 0x00000000040472ca */ /* 0x000fe400000e0000 */
[----:B------:R-:W-:Y:S02]  /*3d920*/  R2UR UR5, R5 ;  /* 0x00000000050572ca */ /* 0x000fe400000e0000 */
[C---:B------:R-:W-:Y:S02]  /*3d930*/  ISETP.GT.AND P0, PT, R11.reuse, 0x1, !P0 ;  /* 0x000000010b00780c */ /* 0x040fe40004704270 */
[----:B------:R-:W-:Y:S02]  /*3d940*/  ISETP.GT.AND P1, PT, R11, 0x8, !P1 ;  /* 0x000000080b00780c */ /* 0x000fe40004f24270 */
[C---:B------:R-:W-:Y:S02]  /*3d950*/  ISETP.LT.OR P0, PT, R9.reuse, 0x2, P0 ;  /* 0x000000020900780c */ /* 0x040fe40000701670 */
[----:B------:R-:W-:-:S02]  /*3d960*/  ISETP.LT.OR P1, PT, R9, 0x9, P1 ;  /* 0x000000090900780c */ /* 0x000fc40000f21670 */
[----:B------:R-:W-:Y:S02]  /*3d970*/  FSEL R27, R27, -INF , !P0 ;  /* 0xff8000001b1b7808 */ /* 0x000fe40004000000 */
[----:B------:R-:W-:Y:S02]  /*3d980*/  ISETP.NE.AND P0, PT, R14, RZ, PT ;  /* 0x000000ff0e00720c */ /* 0x000fe40003f05270 */
[----:B------:R-:W-:Y:S02]  /*3d990*/  FSEL R30, R30, -INF , !P1 ;  /* 0xff8000001e1e7808 */ /* 0x000fe40004800000 */
[----:B------:R-:W-:Y:S02]  /*3d9a0*/  ISETP.GT.AND P0, PT, R11, 0x9, !P0 ;  /* 0x000000090b00780c */ /* 0x000fe40004704270 */
[----:B------:R-:W-:Y:S02]  /*3d9b0*/  ISETP.NE.AND P1, PT, R16, RZ, PT ;  /* 0x000000ff1000720c */ /* 0x000fe40003f25270 */
[----:B------:R-:W-:-:S02]  /*3d9c0*/  ISETP.LT.OR P0, PT, R9, 0xa, P0 ;  /* 0x0000000a0900780c */ /* 0x000fc40000701670 */
[----:B------:R-:W-:Y:S02]  /*3d9d0*/  ISETP.NE.AND P6, PT, R17, RZ, PT ;  /* 0x000000ff1100720c */ /* 0x000fe40003fc5270 */
        /* <DEDUP_REMOVED lines=54> */
[----:B------:R-:W-:Y:S02]  /*3dd40*/  ISETP.NE.AND P6, PT, R24, RZ, PT ;  /* 0x000000ff1800720c */ /* 0x000fe40003fc5270 */
        /* <DEDUP_REMOVED lines=14> */
[----:B------:R-:W-:Y:S02]  /*3de30*/  FSEL R59, R59, -INF , !P0 ;  /* 0xff8000003b3b7808 */ /* 0x000fe40004000000 */
[C---:B------:R-:W-:Y:S02]  /*3de40*/  ISETP.LT.OR P2, PT, R9.reuse, 0x4a, P2 ;  /* 0x0000004a0900780c */ /* 0x040fe40001741670 */
[----:B------:R-:W-:Y:S02]  /*3de50*/  FSEL R62, R62, -INF , !P1 ;  /* 0xff8000003e3e7808 */ /* 0x000fe40004800000 */
[----:B------:R-:W-:Y:S02]  /*3de60*/  ISETP.LT.OR P3, PT, R9, 0x51, P3 ;  /* 0x000000510900780c */ /* 0x000fe40001f61670 */
[----:B------:R-:W-:Y:S02]  /*3de70*/  FSEL R63, R63, -INF , !P2 ;  /* 0xff8000003f3f7808 */ /* 0x000fe40005000000 */
[----:B------:R-:W-:-:S02]  /*3de80*/  ISETP.LT.OR P4, PT, R9, 0x52, P4 ;  /* 0x000000520900780c */ /* 0x000fc40002781670 */
[C---:B------:R-:W-:Y:S02]  /*3de90*/  ISETP.LT.OR P5, PT, R9.reuse, 0x59, P5 ;  /* 0x000000590900780c */ /* 0x040fe40002fa1670 */
[----:B------:R-:W-:Y:S02]  /*3dea0*/  ISETP.LT.OR P6, PT, R9, 0x5a, P6 ;  /* 0x0000005a0900780c */ /* 0x000fe400037c1670 */
[----:B------:R-:W-:Y:S02]  /*3deb0*/  FSEL R66, R66, -INF , !P3 ;  /* 0xff80000042427808 */ /* 0x000fe40005800000 */
[----:B------:R-:W-:Y:S02]  /*3dec0*/  FSEL R67, R67, -INF , !P4 ;  /* 0xff80000043437808 */ /* 0x000fe40006000000 */
[----:B------:R-:W-:Y:S02]  /*3ded0*/  FSEL R70, R70, -INF , !P5 ;  /* 0xff80000046467808 */ /* 0x000fe40006800000 */
[----:B------:R-:W-:-:S02]  /*3dee0*/  R2UR UR6, R4 ;  /* 0x00000000040672ca */ /* 0x000fc400000e0000 */
[----:B------:R-:W-:Y:S02]  /*3def0*/  R2UR UR7, R5 ;  /* 0x00000000050772ca */ /* 0x000fe400000e0000 */
[----:B------:R-:W-:-:S11]  /*3df00*/  FSEL R71, R71, -INF , !P6 ;  /* 0xff80000047477808 */ /* 0x000fd60007000000 */
[----:B------:R-:W4:Y:S01]  /*3df10*/  LD.E R17, desc[UR6][R6.64+0x14] ;  /* 0x0000140606117980 */ /* 0x000f22000c101900 */
        /* <DEDUP_REMOVED lines=46> */
[----:B------:R-:W-:-:S03]  /*3e200*/  FMNMX.FTZ R0, R70, R9, !PT ;  /* 0x0000000946007209 */ /* 0x000fc60007810000 */
[----:B------:R-:W0:Y:S01]  /*3e210*/  SHFL.BFLY PT, R9, R12, 0x2, 0x1f ;  /* 0x0c401f000c097f89 */ /* 0x000e2200000e0000 */
[----:B------:R-:W-:-:S05]  /*3e220*/  FMNMX.FTZ R13, R71, R0, !PT ;  /* 0x00000000470d7209 */ /* 0x000fca0007810000 */
[----:B------:R1:W-:Y:S04]  /*3e230*/  ST.E.64 desc[UR4][R6.64], R12 ;  /* 0x0000000c06007985 */ /* 0x0003e8000c101b04 */
[----:B------:R-:W2:Y:S01]  /*3e240*/  LD.E R15, desc[UR6][R6.64+0x4] ;  /* 0x00000406060f7980 */ /* 0x000ea2000c101900 */
[----:B0-----:R-:W-:-:S03]  /*3e250*/  FMNMX.FTZ R9, R12, R9, !PT ;  /* 0x000000090c097209 */ /* 0x001fc60007810000 */
[----:B-1----:R-:W4:Y:S04]  /*3e260*/  LD.E R12, desc[UR4][R6.64+0x10] ;  /* 0x00001004060c7980 */ /* 0x002f28000c101900 */
[----:B------:R-:W0:Y:S02]  /*3e270*/  SHFL.BFLY PT, R0, R9, 0x1, 0x1f ;  /* 0x0c201f0009007f89 */ /* 0x000e2400000e0000 */
[----:B0-----:R-:W-:-:S05]  /*3e280*/  FMNMX.FTZ R11, R9, R0, !PT ;  /* 0x00000000090b7209 */ /* 0x001fca0007810000 */
[----:B------:R-:W-:Y:S04]  /*3e290*/  ST.E desc[UR4][R6.64], R11 ;  /* 0x0000000b06007985 */ /* 0x000fe8000c101904 */
[----:B------:R-:W3:Y:S01]  /*3e2a0*/  LD.E R16, desc[UR6][R6.64] ;  /* 0x0000000606107980 */ /* 0x000ee2000c101900 */
[----:B------:R-:W-:Y:S02]  /*3e2b0*/  R2UR UR8, R4 ;  /* 0x00000000040872ca */ /* 0x000fe400000e0000 */
[----:B------:R-:W-:Y:S01]  /*3e2c0*/  R2UR UR9, R5 ;  /* 0x00000000050972ca */ /* 0x000fe200000e0000 */
        /* <DEDUP_REMOVED lines=11> */
[----:B------:R-:W-:-:S03]  /*3e380*/  FMUL.FTZ R24, R14, R3 ;  /* 0x000000030e187220 */ /* 0x000fc60000410000 */
[----:B------:R-:W4:Y:S08]  /*3e390*/  MUFU.EX2 R9, R9 ;  /* 0x0000000900097308 */ /* 0x000f300000000800 */
[----:B------:R-:W0:Y:S01]  /*3e3a0*/  MUFU.EX2 R24, R24 ;  /* 0x0000001800187308 */ /* 0x000e220000000800 */
[----:B------:R-:W-:Y:S01]  /*3e3b0*/  ST.E desc[UR4][R6.64+0x4], R11 ;  /* 0x0000040b06007985 */ /* 0x000fe2000c101904 */
[----:B----4-:R-:W-:Y:S01]  /*3e3c0*/  FMUL.FTZ R13, R9, R12 ;  /* 0x0000000c090d7220 */ /* 0x010fe20000410000 */
[----:B0-----:R-:W-:-:S04]  /*3e3d0*/  FMUL.FTZ R15, R24, R17 ;  /* 0x00000011180f7220 */ /* 0x001fc80000410000 */
[----:B------:R-:W-:Y:S04]  /*3e3e0*/  ST.E desc[UR6][R6.64+0x10], R13 ;  /* 0x0000100d06007985 */ /* 0x000fe8000c101906 */
[----:B------:R0:W-:Y:S04]  /*3e3f0*/  ST.E desc[UR8][R6.64+0x14], R15 ;  /* 0x0000140f06007985 */ /* 0x0001e8000c101908 */
[----:B------:R-:W2:Y:S04]  /*3e400*/  LDL.64 R2, [R162+0x70] ;  /* 0x00007000a2027983 */ /* 0x000ea80000100a00 */
[----:B--2---:R-:W2:Y:S04]  /*3e410*/  LD.E R72, desc[UR6][R2.64+0x20] ;  /* 0x0000200602487980 */ /* 0x004ea8000c101900 */
[----:B------:R-:W2:Y:S04]  /*3e420*/  LD.E R0, desc[UR4][R2.64] ;  /* 0x0000000402007980 */ /* 0x000ea8000c101900 */
[----:B------:R-:W3:Y:S04]  /*3e430*/  LD.E R21, desc[UR4][R2.64+0x4] ;  /* 0x0000040402157980 */ /* 0x000ee8000c101900 */
[----:B------:R-:W4:Y:S04]  /*3e440*/  LD.E R73, desc[UR4][R2.64+0x10] ;  /* 0x0000100402497980 */ /* 0x000f28000c101900 */
[----:B0-----:R-:W4:Y:S01]  /*3e450*/  LD.E R15, desc[UR6][R2.64+0x14] ;  /* 0x00001406020f7980 */ /* 0x001f22000c101900 */
[C---:B--2---:R-:W-:Y:S01]  /*3e460*/  FMUL.FTZ R6, R0.reuse, R72 ;  /* 0x0000004800067220 */ /* 0x044fe20000410000 */
[----:B------:R-:W-:Y:S01]  /*3e470*/  FSETP.NEU.FTZ.AND P0, PT, R0, -INF , PT ;  /* 0xff8000000000780b */ /* 0x000fe20003f1d000 */
[----:B---3--:R-:W-:-:S03]  /*3e480*/  FMUL.FTZ R0, R72, R21 ;  /* 0x0000001548007220 */ /* 0x008fc60000410000 */
[----:B------:R-:W-:Y:S02]  /*3e490*/  FSEL R7, R6, RZ, P0 ;  /* 0x000000ff06077208 */ /* 0x000fe40000000000 */
        /* <DEDUP_REMOVED lines=28> */
[----:B------:R-:W4:Y:S01]  /*3e660*/  MUFU.EX2 R152, R152 ;  /* 0x0000009800987308 */ /* 0x000f220000000800 */
[-CC-:B------:R-:W-:Y:S01]  /*3e670*/  FFMA.FTZ R191, R30, R72.reuse, -R7.reuse ;  /* 0x000000481ebf7223 */ /* 0x180fe20000010807 */
[----:B------:R-:W-:-:S06]  /*3e680*/  FFMA.FTZ R194, R31, R72, -R7 ;  /* 0x000000481fc27223 */ /* 0x000fcc0000010807 */
[----:B------:R-:W0:Y:S01]  /*3e690*/  MUFU.EX2 R192, R192 ;  /* 0x000000c000c07308 */ /* 0x000e220000000800 */
[----:B------:R-:W-:-:S07]  /*3e6a0*/  FFMA.FTZ R21, R34, R72, -R7 ;  /* 0x0000004822157223 */ /* 0x000fce0000010807 */
[----:B------:R-:W1:Y:S08]  /*3e6b0*/  MUFU.EX2 R155, R155 ;  /* 0x0000009b009b7308 */ /* 0x000e700000000800 */
[----:B------:R-:W2:Y:S01]  /*3e6c0*/  MUFU.EX2 R193, R193 ;  /* 0x000000c100c17308 */ /* 0x000ea20000000800 */
[----:B------:R-:W-:-:S07]  /*3e6d0*/  FFMA.FTZ R11, R35, R72, -R7 ;  /* 0x00000048230b7223 */ /* 0x000fce0000010807 */
[----:B------:R-:W3:Y:S08]  /*3e6e0*/  MUFU.EX2 R154, R154 ;  /* 0x0000009a009a7308 */ /* 0x000ef00000000800 */
[----:B------:R-:W3:Y:S01]  /*3e6f0*/  MUFU.EX2 R191, R191 ;  /* 0x000000bf00bf7308 */ /* 0x000ee20000000800 */
[----:B----4-:R-:W-:Y:S01]  /*3e700*/  FADD.FTZ R6, R152, R73 ;  /* 0x0000004998067221 */ /* 0x010fe20000010000 */
[----:B0-----:R-:W-:-:S06]  /*3e710*/  FADD.FTZ R14, R192, R15 ;  /* 0x0000000fc00e7221 */ /* 0x001fcc0000010000 */
[----:B------:R-:W0:Y:S01]  /*3e720*/  MUFU.EX2 R153, R153 ;  /* 0x0000009900997308 */ /* 0x000e220000000800 */
[----:B------:R-:W-:-:S07]  /*3e730*/  FFMA.FTZ R0, R38, R72, -R7 ;  /* 0x0000004826007223 */ /* 0x000fce0000010807 */
[----:B------:R-:W4:Y:S01]  /*3e740*/  MUFU.EX2 R194, R194 ;  /* 0x000000c200c27308 */ /* 0x000f220000000800 */
[----:B-1----:R-:W-:Y:S01]  /*3e750*/  FADD.FTZ R15, R155, R6 ;  /* 0x000000069b0f7221 */ /* 0x002fe20000010000 */
[----:B--2---:R-:W-:-:S06]  /*3e760*/  FADD.FTZ R14, R193, R14 ;  /* 0x0000000ec10e7221 */ /* 0x004fcc0000010000 */
[----:B------:R-:W1:Y:S01]  /*3e770*/  MUFU.EX2 R20, R20 ;  /* 0x0000001400147308 */ /* 0x000e620000000800 */
[----:B------:R-:W-:-:S07]  /*3e780*/  FFMA.FTZ R156, R39, R72, -R7 ;  /* 0x00000048279c7223 */ /* 0x000fce0000010807 */
[----:B------:R-:W2:Y:S01]  /*3e790*/  MUFU.EX2 R21, R21 ;  /* 0x0000001500157308 */ /* 0x000ea20000000800 */
[----:B---3--:R-:W-:Y:S01]  /*3e7a0*/  FADD.FTZ R6, R154, R15 ;  /* 0x0000000f9a067221 */ /* 0x008fe20000010000 */
[----:B------:R-:W-:-:S06]  /*3e7b0*/  FADD.FTZ R15, R191, R14 ;  /* 0x0000000ebf0f7221 */ /* 0x000fcc0000010000 */
[----:B------:R-:W3:Y:S01]  /*3e7c0*/  MUFU.EX2 R17, R17 ;  /* 0x0000001100117308 */ /* 0x000ee20000000800 */
[----:B------:R-:W-:-:S07]  /*3e7d0*/  FFMA.FTZ R168, R42, R72, -R7 ;  /* 0x000000482aa87223 */ /* 0x000fce0000010807 */
[----:B------:R-:W3:Y:S01]  /*3e7e0*/  MUFU.EX2 R11, R11 ;  /* 0x0000000b000b7308 */ /* 0x000ee20000000800 */
[----:B0-----:R-:W-:Y:S01]  /*3e7f0*/  FADD.FTZ R25, R153, R6 ;  /* 0x0000000699197221 */ /* 0x001fe20000010000 */
[----:B----4-:R-:W-:-:S06]  /*3e800*/  FADD.FTZ R6, R194, R15 ;  /* 0x0000000fc2067221 */ /* 0x010fcc0000010000 */
        /* <DEDUP_REMOVED lines=86> */
[----:B----4-:R-:W-:-:S03]  /*3ed70*/  FADD.FTZ R7, R159, R6 ;  /* 0x000000069f077221 */ /* 0x010fc60000010000 */
[----:B-1----:R-:W-:Y:S01]  /*3ed80*/  FADD.FTZ R25, R185, R26 ;  /* 0x0000001ab9197221 */ /* 0x002fe20000010000 */
[----:B--2---:R-:W-:-:S03]  /*3ed90*/  FADD.FTZ R6, R158, R7 ;  /* 0x000000079e067221 */ /* 0x004fc60000010000 */
[----:B---3--:R-:W-:Y:S01]  /*3eda0*/  FADD.FTZ R25, R184, R25 ;  /* 0x00000019b8197221 */ /* 0x008fe20000010000 */
[----:B------:R-:W-:-:S04]  /*3edb0*/  FADD.FTZ R27, R157, R6 ;  /* 0x000000069d1b7221 */ /* 0x000fc80000010000 */
[----:B------:R-:W-:Y:S04]  /*3edc0*/  ST.E desc[UR4][R2.64+0x10], R25 ;  /* 0x0000101902007985 */ /* 0x000fe8000c101904 */
[----:B------:R0:W-:Y:S04]  /*3edd0*/  ST.E desc[UR6][R2.64+0x14], R27 ;  /* 0x0000141b02007985 */ /* 0x0001e8000c101906 */
[----:B------:R-:W2:Y:S01]  /*3ede0*/  LDL.64 R6, [R162+0x80] ;  /* 0x00008000a2067983 */ /* 0x000ea20000100a00 */
        /* <DEDUP_REMOVED lines=8> */
[----:B--2---:R-:W2:Y:S04]  /*3ee70*/  LD.E R78, desc[UR4][R6.64] ;  /* 0x00000004064e7980 */ /* 0x004ea8000c101900 */
[----:B------:R-:W3:Y:S04]  /*3ee80*/  LD.E R80, desc[UR6][R6.64+0x4] ;  /* 0x0000040606507980 */ /* 0x000ee8000c101900 */
        /* <DEDUP_REMOVED lines=35> */
[----:B------:R-:W-:-:S03]  /*3f0c0*/  R2UR UR18, R4 ;  /* 0x00000000041272ca */ /* 0x000fc600000e0000 */
[----:B------:R-:W4:Y:S01]  /*3f0d0*/  LD.E R56, desc[UR4][R6.64+0x124] ;  /* 0x0001240406387980 */ /* 0x000f22000c101900 */
[----:B------:R-:W-:-:S03]  /*3f0e0*/  R2UR UR19, R5 ;  /* 0x00000000051372ca */ /* 0x000fc600000e0000 */
[----:B------:R-:W4:Y:S01]  /*3f0f0*/  LD.E R52, desc[UR14][R6.64+0x130] ;  /* 0x0001300e06347980 */ /* 0x000f22000c101900 */
[----:B------:R-:W-:-:S03]  /*3f100*/  R2UR UR20, R4 ;  /* 0x00000000041472ca */ /* 0x000fc600000e0000 */
[----:B------:R-:W4:Y:S01]  /*3f110*/  LD.E R54, desc[UR16][R6.64+0x134] ;  /* 0x0001341006367980 */ /* 0x000f22000c101900 */
[----:B------:R-:W-:-:S03]  /*3f120*/  R2UR UR21, R5 ;  /* 0x00000000051572ca */ /* 0x000fc600000e0000 */
[----:B------:R-:W4:Y:S01]  /*3f130*/  LD.E R50, desc[UR6][R6.64+0x140] ;  /* 0x0001400606327980 */ /* 0x000f22000c101900 */
[C---:B------:R-:W-:Y:S02]  /*3f140*/  R2UR UR22, R4.reuse ;  /* 0x00000000041672ca */ /* 0x040fe400000e0000 */
        /* <DEDUP_REMOVED lines=12> */
[----:B0-----:R-:W4:Y:S04]  /*3f210*/  LD.E R2, desc[UR12][R6.64+0x190] ;  /* 0x0001900c06027980 */ /* 0x001f28000c101900 */
        /* <DEDUP_REMOVED lines=26> */
[----:B--2---:R-:W-:-:S03]  /*3f3c0*/  FMUL.FTZ R3, R9, R78 ;  /* 0x0000004e09037220 */ /* 0x004fc60000410000 */
[----:B------:R-:W2:Y:S04]  /*3f3d0*/  LD.E R73, desc[UR22][R6.64+0xd8] ;  /* 0x0000d81606497980 */ /* 0x000ea8000c101900 */
[----:B------:R-:W2:Y:S01]  /*3f3e0*/  LD.E R78, desc[UR20][R6.64+0x1b0] ;  /* 0x0001b014064e7980 */ /* 0x000ea2000c101900 */
[C---:B---3--:R-:W-:Y:S01]  /*3f3f0*/  FMUL.FTZ R25, R9.reuse, R80 ;  /* 0x0000005009197220 */ /* 0x048fe20000410000 */
[C---:B----4-:R-:W-:Y:S02]  /*3f400*/  FMUL.FTZ R27, R9.reuse, R82 ;  /* 0x00000052091b7220 */ /* 0x050fe40000410000 */
[----:B------:R-:W3:Y:S04]  /*3f410*/  LD.E R80, desc[UR18][R6.64+0x1e4] ;  /* 0x0001e41206507980 */ /* 0x000ee8000c101900 */
[----:B------:R-:W4:Y:S01]  /*3f420*/  LD.E R82, desc[UR16][R6.64+0x1e0] ;  /* 0x0001e01006527980 */ /* 0x000f22000c101900 */
[----:B------:R-:W-:-:S03]  /*3f430*/  FMUL.FTZ R29, R9, R94 ;  /* 0x0000005e091d7220 */ /* 0x000fc60000410000 */
[----:B------:R0:W-:Y:S04]  /*3f440*/  ST.E desc[UR6][R6.64+0x4], R25 ;  /* 0x0000041906007985 */ /* 0x0001e8000c101906 */
[----:B------:R-:W4:Y:S01]  /*3f450*/  LD.E R94, desc[UR12][R6.64+0x1f4] ;  /* 0x0001f40c065e7980 */ /* 0x000f22000c101900 */
[----:B------:R-:W-:-:S03]  /*3f460*/  FMUL.FTZ R35, R9, R100 ;  /* 0x0000006409237220 */ /* 0x000fc60000410000 */
[----:B------:R1:W-:Y:S04]  /*3f470*/  ST.E desc[UR4][R6.64], R3 ;  /* 0x0000000306007985 */ /* 0x0003e8000c101904 */
[----:B0-----:R-:W4:Y:S01]  /*3f480*/  LD.E R25, desc[UR14][R6.64+0x8] ;  /* 0x0000080e06197980 */ /* 0x001f22000c101900 */
[----:B------:R-:W-:-:S03]  /*3f490*/  FMUL.FTZ R37, R9, R102 ;  /* 0x0000006609257220 */ /* 0x000fc60000410000 */
[----:B------:R0:W-:Y:S04]  /*3f4a0*/  ST.E desc[UR8][R6.64+0x10], R27 ;  /* 0x0000101b06007985 */ /* 0x0001e8000c101908 */
[----:B-1----:R-:W4:Y:S01]  /*3f4b0*/  LD.E R3, desc[UR22][R6.64+0xc] ;  /* 0x00000c1606037980 */ /* 0x002f22000c101900 */
[----:B------:R-:W-:-:S03]  /*3f4c0*/  FMUL.FTZ R33, R9, R98 ;  /* 0x0000006209217220 */ /* 0x000fc60000410000 */
[----:B------:R1:W-:Y:S04]  /*3f4d0*/  ST.E desc[UR4][R6.64+0x14], R29 ;  /* 0x0000141d06007985 */ /* 0x0003e8000c101904 */
[----:B0-----:R-:W4:Y:S04]  /*3f4e0*/  LD.E R27, desc[UR18][R6.64+0x1c] ;  /* 0x00001c12061b7980 */ /* 0x001f28000c101900 */
[----:B------:R0:W-:Y:S04]  /*3f4f0*/  ST.E desc[UR8][R6.64+0x24], R35 ;  /* 0x0000242306007985 */ /* 0x0001e8000c101908 */
[----:B-1----:R-:W4:Y:S01]  /*3f500*/  LD.E R29, desc[UR24][R6.64+0x28] ;  /* 0x00002818061d7980 */ /* 0x002f22000c101900 */
[----:B------:R-:W-:-:S03]  /*3f510*/  FMUL.FTZ R65, R9, R108 ;  /* 0x0000006c09417220 */ /* 0x000fc60000410000 */
[----:B------:R1:W-:Y:S04]  /*3f520*/  ST.E desc[UR10][R6.64+0x30], R37 ;  /* 0x0000302506007985 */ /* 0x0003e8000c10190a */
[----:B0-----:R-:W4:Y:S01]  /*3f530*/  LD.E R35, desc[UR18][R6.64+0x4c] ;  /* 0x00004c1206237980 */ /* 0x001f22000c101900 */
[----:B------:R-:W-:-:S03]  /*3f540*/  FMUL.FTZ R61, R9, R104 ;  /* 0x00000068093d7220 */ /* 0x000fc60000410000 */
[----:B------:R0:W-:Y:S04]  /*3f550*/  ST.E desc[UR6][R6.64+0x20], R33 ;  /* 0x0000202106007985 */ /* 0x0001e8000c101906 */
[----:B-1----:R-:W4:Y:S01]  /*3f560*/  LD.E R37, desc[UR22][R6.64+0x5c] ;  /* 0x00005c1606257980 */ /* 0x002f22000c101900 */
[C---:B------:R-:W-:Y:S01]  /*3f570*/  FMUL.FTZ R63, R9.reuse, R106 ;  /* 0x0000006a093f7220 */ /* 0x040fe20000410000 */
[C---:B------:R-:W-:Y:S01]  /*3f580*/  FMUL.FTZ R67, R9.reuse, R110 ;  /* 0x0000006e09437220 */ /* 0x040fe20000410000 */
[C---:B------:R-:W-:Y:S01]  /*3f590*/  FMUL.FTZ R89, R9.reuse, R118 ;  /* 0x0000007609597220 */ /* 0x040fe20000410000 */
[C---:B------:R-:W-:Y:S01]  /*3f5a0*/  FMUL.FTZ R85, R9.reuse, R114 ;  /* 0x0000007209557220 */ /* 0x040fe20000410000 */
[C---:B------:R-:W-:Y:S01]  /*3f5b0*/  FMUL.FTZ R87, R9.reuse, R116 ;  /* 0x0000007409577220 */ /* 0x040fe20000410000 */
[----:B------:R-:W4:Y:S04]  /*3f5c0*/  LD.E R83, desc[UR24][R6.64+0xdc] ;  /* 0x0000dc1806537980 */ /* 0x000f28000c101900 */
[----:B0-----:R-:W4:Y:S04]  /*3f5d0*/  LD.E R33, desc[UR12][R6.64+0x68] ;  /* 0x0000680c06217980 */ /* 0x001f28000c101900 */
[----:B------:R0:W-:Y:S04]  /*3f5e0*/  ST.E desc[UR8][R6.64+0x44], R65 ;  /* 0x0000444106007985 */ /* 0x0001e8000c101908 */
[----:B------:R1:W-:Y:S04]  /*3f5f0*/  ST.E desc[UR4][R6.64+0x34], R61 ;  /* 0x0000343d06007985 */ /* 0x0003e8000c101904 */
[----:B------:R1:W-:Y:S01]  /*3f600*/  ST.E desc[UR6][R6.64+0x40], R63 ;  /* 0x0000403f06007985 */ /* 0x0003e2000c101906 */
[----:B0-----:R-:W-:-:S03]  /*3f610*/  FMUL.FTZ R65, R9, R112 ;  /* 0x0000007009417220 */ /* 0x001fc60000410000 */
[----:B------:R0:W-:Y:S04]  /*3f620*/  ST.E desc[UR10][R6.64+0x50], R67 ;  /* 0x0000504306007985 */ /* 0x0001e8000c10190a */
[----:B-1----:R-:W4:Y:S04]  /*3f630*/  LD.E R61, desc[UR6][R6.64+0x9c] ;  /* 0x00009c06063d7980 */ /* 0x002f28000c101900 */
[----:B------:R-:W4:Y:S04]  /*3f640*/  LD.E R63, desc[UR12][R6.64+0xac] ;  /* 0x0000ac0c063f7980 */ /* 0x000f28000c101900 */
[----:B------:R1:W-:Y:S04]  /*3f650*/  ST.E desc[UR4][R6.64+0x54], R65 ;  /* 0x0000544106007985 */ /* 0x0003e8000c101904 */
[----:B0-----:R-:W4:Y:S04]  /*3f660*/  LD.E R67, desc[UR16][R6.64+0xbc] ;  /* 0x0000bc1006437980 */ /* 0x001f28000c101900 */
[----:B------:R-:W4:Y:S04]  /*3f670*/  LD.E R77, desc[UR10][R6.64+0xe8] ;  /* 0x0000e80a064d7980 */ /* 0x000f28000c101900 */
[----:B-1----:R-:W4:Y:S01]  /*3f680*/  LD.E R65, desc[UR18][R6.64+0xc8] ;  /* 0x0000c81206417980 */ /* 0x002f22000c101900 */
[----:B------:R-:W-:-:S03]  /*3f690*/  FMUL.FTZ R97, R9, R120 ;  /* 0x0000007809617220 */ /* 0x000fc60000410000 */
[----:B------:R-:W4:Y:S04]  /*3f6a0*/  LD.E R81, desc[UR12][R6.64+0xec] ;  /* 0x0000ec0c06517980 */ /* 0x000f28000c101900 */
[----:B------:R0:W-:Y:S04]  /*3f6b0*/  ST.E desc[UR8][R6.64+0x70], R89 ;  /* 0x0000705906007985 */ /* 0x0001e8000c101908 */
[----:B------:R-:W4:Y:S04]  /*3f6c0*/  LD.E R79, desc[UR14][R6.64+0xf8] ;  /* 0x0000f80e064f7980 */ /* 0x000f28000c101900 */
[----:B------:R1:W-:Y:S04]  /*3f6d0*/  ST.E desc[UR4][R6.64+0x60], R85 ;  /* 0x0000605506007985 */ /* 0x0003e8000c101904 */
[----:B0-----:R-:W4:Y:S01]  /*3f6e0*/  LD.E R89, desc[UR16][R6.64+0xfc] ;  /* 0x0000fc1006597980 */ /* 0x001f22000c101900 */
[----:B------:R-:W-:-:S03]  /*3f6f0*/  FMUL.FTZ R107, R9, R124 ;  /* 0x0000007c096b7220 */ /* 0x000fc60000410000 */
[----:B------:R0:W-:Y:S04]  /*3f700*/  ST.E desc[UR6][R6.64+0x64], R87 ;  /* 0x0000645706007985 */ /* 0x0001e8000c101906 */
[----:B-1----:R-:W4:Y:S01]  /*3f710*/  LD.E R85, desc[UR18][R6.64+0x108] ;  /* 0x0001081206557980 */ /* 0x002f22000c101900 */
[----:B------:R-:W-:-:S03]  /*3f720*/  FMUL.FTZ R105, R9, R122 ;  /* 0x0000007a09697220 */ /* 0x000fc60000410000 */
[----:B------:R-:W4:Y:S04]  /*3f730*/  LD.E R95, desc[UR10][R6.64+0x118] ;  /* 0x0001180a065f7980 */ /* 0x000f28000c101900 */
[----:B0-----:R-:W4:Y:S04]  /*3f740*/  LD.E R87, desc[UR20][R6.64+0x10c] ;  /* 0x00010c1406577980 */ /* 0x001f28000c101900 */
[----:B------:R-:W4:Y:S04]  /*3f750*/  LD.E R91, desc[UR12][R6.64+0x11c] ;  /* 0x00011c0c065b7980 */ /* 0x000f28000c101900 */
[----:B------:R-:W4:Y:S04]  /*3f760*/  LD.E R93, desc[UR14][R6.64+0x128] ;  /* 0x0001280e065d7980 */ /* 0x000f28000c101900 */
[----:B------:R0:W-:Y:S04]  /*3f770*/  ST.E desc[UR4][R6.64+0x74], R97 ;  /* 0x0000746106007985 */ /* 0x0001e8000c101904 */
[----:B------:R-:W4:Y:S01]  /*3f780*/  LD.E R103, desc[UR16][R6.64+0x12c] ;  /* 0x00012c1006677980 */ /* 0x000f22000c101900 */
[----:B------:R-:W-:-:S03]  /*3f790*/  FMUL.FTZ R119, R9, R126 ;  /* 0x0000007e09777220 */ /* 0x000fc60000410000 */
[----:B------:R-:W4:Y:S04]  /*3f7a0*/  LD.E R101, desc[UR20][R6.64+0x13c] ;  /* 0x00013c1406657980 */ /* 0x000f28000c101900 */
[----:B0-----:R-:W4:Y:S04]  /*3f7b0*/  LD.E R97, desc[UR18][R6.64+0x138] ;  /* 0x0001381206617980 */ /* 0x001f28000c101900 */
[----:B------:R0:W-:Y:S04]  /*3f7c0*/  ST.E desc[UR8][R6.64+0x84], R107 ;  /* 0x0000846b06007985 */ /* 0x0001e8000c101908 */
[----:B------:R-:W4:Y:S01]  /*3f7d0*/  LD.E R99, desc[UR22][R6.64+0x148] ;  /* 0x0001481606637980 */ /* 0x000f22000c101900 */
[----:B------:R-:W-:-:S03]  /*3f7e0*/  FMUL.FTZ R121, R9, R128 ;  /* 0x0000008009797220 */ /* 0x000fc60000410000 */
[----:B------:R1:W-:Y:S04]  /*3f7f0*/  ST.E desc[UR6][R6.64+0x80], R105 ;  /* 0x0000806906007985 */ /* 0x0003e8000c101906 */
[----:B0-----:R-:W4:Y:S04]  /*3f800*/  LD.E R107, desc[UR8][R6.64+0x14c] ;  /* 0x00014c08066b7980 */ /* 0x001f28000c101900 */
[----:B------:R-:W4:Y:S04]  /*3f810*/  LD.E R117, desc[UR12][R6.64+0x15c] ;  /* 0x00015c0c06757980 */ /* 0x000f28000c101900 */
[----:B-1----:R-:W4:Y:S01]  /*3f820*/  LD.E R105, desc[UR10][R6.64+0x158] ;  /* 0x0001580a06697980 */ /* 0x002f22000c101900 */
[----:B------:R-:W-:-:S03]  /*3f830*/  FMUL.FTZ R123, R9, R130 ;  /* 0x00000082097b7220 */ /* 0x000fc60000410000 */
[----:B------:R-:W4:Y:S04]  /*3f840*/  LD.E R109, desc[UR14][R6.64+0x168] ;  /* 0x0001680e066d7980 */ /* 0x000f28000c101900 */
[----:B------:R-:W4:Y:S01]  /*3f850*/  LD.E R115, desc[UR16][R6.64+0x16c] ;  /* 0x00016c1006737980 */ /* 0x000f22000c101900 */
[----:B------:R-:W-:-:S03]  /*3f860*/  FMUL.FTZ R131, R9, R132 ;  /* 0x0000008409837220 */ /* 0x000fc60000410000 */
[----:B------:R-:W4:Y:S04]  /*3f870*/  LD.E R113, desc[UR18][R6.64+0x178] ;  /* 0x0001781206717980 */ /* 0x000f28000c101900 */
[----:B------:R0:W-:Y:S04]  /*3f880*/  ST.E desc[UR4][R6.64+0x90], R119 ;  /* 0x0000907706007985 */ /* 0x0001e8000c101904 */
        /* <DEDUP_REMOVED lines=8> */
[----:B------:R-:W4:Y:S01]  /*3f910*/  LD.E R125, desc[UR16][R6.64+0x1a8] ;  /* 0x0001a810067d7980 */ /* 0x000f22000c101900 */
[----:B------:R-:W-:-:S03]  /*3f920*/  FMUL.FTZ R143, R9, R136 ;  /* 0x00000088098f7220 */ /* 0x000fc60000410000 */
[----:B------:R1:W-:Y:S04]  /*3f930*/  ST.E desc[UR6][R6.64+0xa4], R131 ;  /* 0x0000a48306007985 */ /* 0x0003e8000c101906 */
[----:B0-----:R-:W4:Y:S04]  /*3f940*/  LD.E R123, desc[UR18][R6.64+0x1ac] ;  /* 0x0001ac12067b7980 */ /* 0x001f28000c101900 */
[----:B------:R-:W4:Y:S04]  /*3f950*/  LD.E R133, desc[UR20][R6.64+0x1b8] ;  /* 0x0001b81406857980 */ /* 0x000f28000c101900 */
[----:B-1----:R-:W4:Y:S04]  /*3f960*/  LD.E R131, desc[UR22][R6.64+0x1bc] ;  /* 0x0001bc1606837980 */ /* 0x002f28000c101900 */
[----:B------:R-:W4:Y:S04]  /*3f970*/  LD.E R139, desc[UR10][R6.64+0x1c8] ;  /* 0x0001c80a068b7980 */ /* 0x000f28000c101900 */
[----:B------:R-:W4:Y:S04]  /*3f980*/  LD.E R135, desc[UR12][R6.64+0x1cc] ;  /* 0x0001cc0c06877980 */ /* 0x000f28000c101900 */
[----:B------:R-:W4:Y:S04]  /*3f990*/  LD.E R137, desc[UR14][R6.64+0x1d8] ;  /* 0x0001d80e06897980 */ /* 0x000f28000c101900 */
[----:B------:R0:W-:Y:S04]  /*3f9a0*/  ST.E desc[UR4][R6.64+0xb0], R141 ;  /* 0x0000b08d06007985 */ /* 0x0001e8000c101904 */
[----:B------:R-:W4:Y:S04]  /*3f9b0*/  LD.E R147, desc[UR16][R6.64+0x1dc] ;  /* 0x0001dc1006937980 */ /* 0x000f28000c101900 */
[----:B------:R1:W-:Y:S04]  /*3f9c0*/  ST.E desc[UR6][R6.64+0xb4], R143 ;  /* 0x0000b48f06007985 */ /* 0x0003e8000c101906 */
[----:B0-----:R-:W4:Y:S04]  /*3f9d0*/  LD.E R141, desc[UR18][R6.64+0x1e8] ;  /* 0x0001e812068d7980 */ /* 0x001f28000c101900 */
[----:B------:R-:W4:Y:S04]  /*3f9e0*/  LD.E R145, desc[UR20][R6.64+0x1ec] ;  /* 0x0001ec1406917980 */ /* 0x000f28000c101900 */
[----:B-1----:R-:W4:Y:S04]  /*3f9f0*/  LD.E R143, desc[UR22][R6.64+0x1f8] ;  /* 0x0001f816068f7980 */ /* 0x002f28000c101900 */
[----:B------:R-:W4:Y:S01]  /*3fa00*/  LD.E R149, desc[UR24][R6.64+0x1fc] ;  /* 0x0001fc1806957980 */ /* 0x000f22000c101900 */
[C---:B------:R-:W-:Y:S01]  /*3fa10*/  FMUL.FTZ R151, R9.reuse, R138 ;  /* 0x0000008a09977220 */ /* 0x040fe20000410000 */
[C---:B------:R-:W-:Y:S01]  /*3fa20*/  FMUL.FTZ R195, R9.reuse, R140 ;  /* 0x0000008c09c37220 */ /* 0x040fe20000410000 */
[----:B------:R-:W-:-:S03]  /*3fa30*/  FMUL.FTZ R197, R9, R76 ;  /* 0x0000004c09c57220 */ /* 0x000fc60000410000 */
[----:B------:R0:W-:Y:S01]  /*3fa40*/  ST.E desc[UR8][R6.64+0xc0], R151 ;  /* 0x0000c09706007985 */ /* 0x0001e2000c101908 */
[C---:B------:R-:W-:Y:S01]  /*3fa50*/  FMUL.FTZ R199, R9.reuse, R74 ;  /* 0x0000004a09c77220 */ /* 0x040fe20000410000 */
[C---:B------:R-:W-:Y:S01]  /*3fa60*/  FMUL.FTZ R201, R9.reuse, R72 ;  /* 0x0000004809c97220 */ /* 0x040fe20000410000 */
[C---:B------:R-:W-:Y:S01]  /*3fa70*/  FMUL.FTZ R203, R9.reuse, R70 ;  /* 0x0000004609cb7220 */ /* 0x040fe20000410000 */
[----:B------:R1:W-:Y:S01]  /*3fa80*/  ST.E desc[UR4][R6.64+0xc4], R195 ;  /* 0x0000c4c306007985 */ /* 0x0003e2000c101904 */
[C---:B------:R-:W-:Y:S01]  /*3fa90*/  FMUL.FTZ R205, R9.reuse, R66 ;  /* 0x0000004209cd7220 */ /* 0x040fe20000410000 */
[C---:B0-----:R-:W-:Y:S02]  /*3faa0*/  FMUL.FTZ R151, R9.reuse, R142 ;  /* 0x0000008e09977220 */ /* 0x041fe40000410000 */
[----:B------:R0:W-:Y:S01]  /*3fab0*/  ST.E desc[UR8][R6.64+0xd4], R197 ;  /* 0x0000d4c506007985 */ /* 0x0001e2000c101908 */
[----:B-1----:R-:W-:-:S03]  /*3fac0*/  FMUL.FTZ R195, R9, R68 ;  /* 0x0000004409c37220 */ /* 0x002fc60000410000 */
[----:B------:R1:W-:Y:S04]  /*3fad0*/  ST.E desc[UR6][R6.64+0xd0], R151 ;  /* 0x0000d09706007985 */ /* 0x0003e8000c101906 */
[----:B------:R2:W-:Y:S04]  /*3fae0*/  ST.E desc[UR10][R6.64+0xe0], R199 ;  /* 0x0000e0c706007985 */ /* 0x0005e8000c10190a */
[----:B------:R3:W-:Y:S01]  /*3faf0*/  ST.E desc[UR12][R6.64+0xe4], R201 ;  /* 0x0000e4c906007985 */ /* 0x0007e2000c10190c */
[C---:B0-----:R-:W-:Y:S01]  /*3fb00*/  FMUL.FTZ R197, R9.reuse, R58 ;  /* 0x0000003a09c57220 */ /* 0x041fe20000410000 */
[----:B-1----:R-:W-:-:S02]  /*3fb10*/  FMUL.FTZ R151, R9, R64 ;  /* 0x0000004009977220 */ /* 0x002fc40000410000 */
[----:B------:R0:W-:Y:S01]  /*3fb20*/  ST.E desc[UR14][R6.64+0xf0], R203 ;  /* 0x0000f0cb06007985 */ /* 0x0001e2000c10190e */
[----:B--2---:R-:W-:-:S03]  /*3fb30*/  FMUL.FTZ R199, R9, R62 ;  /* 0x0000003e09c77220 */ /* 0x004fc60000410000 */
[----:B------:R1:W-:Y:S01]  /*3fb40*/  ST.E desc[UR4][R6.64+0xf4], R195 ;  /* 0x0000f4c306007985 */ /* 0x0003e2000c101904 */
[----:B---3--:R-:W-:-:S03]  /*3fb50*/  FMUL.FTZ R201, R9, R60 ;  /* 0x0000003c09c97220 */ /* 0x008fc60000410000 */
[----:B------:R2:W-:Y:S04]  /*3fb60*/  ST.E desc[UR16][R6.64+0x100], R205 ;  /* 0x000100cd06007985 */ /* 0x0005e8000c101910 */
[----:B------:R3:W-:Y:S01]  /*3fb70*/  ST.E desc[UR6][R6.64+0x104], R151 ;  /* 0x0001049706007985 */ /* 0x0007e2000c101906 */
[C---:B0-----:R-:W-:Y:S01]  /*3fb80*/  FMUL.FTZ R203, R9.reuse, R52 ;  /* 0x0000003409cb7220 */ /* 0x041fe20000410000 */
[C---:B-1----:R-:W-:Y:S02]  /*3fb90*/  FMUL.FTZ R195, R9.reuse, R56 ;  /* 0x0000003809c37220 */ /* 0x042fe40000410000 */
[----:B------:R0:W-:Y:S01]  /*3fba0*/  ST.E desc[UR8][R6.64+0x110], R197 ;  /* 0x000110c506007985 */ /* 0x0001e2000c101908 */
[----:B--2---:R-:W-:-:S03]  /*3fbb0*/  FMUL.FTZ R205, R9, R54 ;  /* 0x0000003609cd7220 */ /* 0x004fc60000410000 */
[----:B------:R1:W-:Y:S01]  /*3fbc0*/  ST.E desc[UR10][R6.64+0x114], R199 ;  /* 0x000114c706007985 */ /* 0x0003e2000c10190a */
[----:B---3--:R-:W-:-:S03]  /*3fbd0*/  FMUL.FTZ R151, R9, R50 ;  /* 0x0000003209977220 */ /* 0x008fc60000410000 */
[----:B------:R2:W-:Y:S01]  /*3fbe0*/  ST.E desc[UR12][R6.64+0x120], R201 ;  /* 0x000120c906007985 */ /* 0x0005e2000c10190c */
[----:B0-----:R-:W-:-:S03]  /*3fbf0*/  FMUL.FTZ R197, R9, R46 ;  /* 0x0000002e09c57220 */ /* 0x001fc60000410000 */
[----:B------:R0:W-:Y:S01]  /*3fc00*/  ST.E desc[UR4][R6.64+0x124], R195 ;  /* 0x000124c306007985 */ /* 0x0001e2000c101904 */
[----:B-1----:R-:W-:-:S03]  /*3fc10*/  FMUL.FTZ R199, R9, R48 ;  /* 0x0000003009c77220 */ /* 0x002fc60000410000 */
[----:B------:R1:W-:Y:S01]  /*3fc20*/  ST.E desc[UR14][R6.64+0x130], R203 ;  /* 0x000130cb06007985 */ /* 0x0003e2000c10190e */
[----:B--2---:R-:W-:-:S03]  /*3fc30*/  FMUL.FTZ R201, R9, R38 ;  /* 0x0000002609c97220 */ /* 0x004fc60000410000 */
        /* <DEDUP_REMOVED lines=34> */
[----:B------:R-:W-:Y:S01]  /*3fe60*/  ST.E desc[UR8][R6.64+0x1c0], R197 ;  /* 0x0001c0c506007985 */ /* 0x000fe2000c101908 */
[----:B----4-:R-:W-:-:S03]  /*3fe70*/  FMUL.FTZ R151, R9, R82 ;  /* 0x0000005209977220 */ /* 0x010fc60000410000 */
[----:B------:R-:W-:Y:S01]  /*3fe80*/  ST.E desc[UR10][R6.64+0x1c4], R199 ;  /* 0x0001c4c706007985 */ /* 0x000fe2000c10190a */
[C---:B------:R-:W-:Y:S01]  /*3fe90*/  FMUL.FTZ R25, R24.reuse, R25 ;  /* 0x0000001918197220 */ /* 0x040fe20000410000 */
[C---:B0-----:R-:W-:Y:S02]  /*3fea0*/  FMUL.FTZ R195, R9.reuse, R96 ;  /* 0x0000006009c37220 */ /* 0x041fe40000410000 */
[----:B------:R-:W-:Y:S01]  /*3feb0*/  ST.E desc[UR12][R6.64+0x1d0], R201 ;  /* 0x0001d0c906007985 */ /* 0x000fe2000c10190c */
[----:B------:R-:W-:Y:S01]  /*3fec0*/  FMUL.FTZ R9, R9, R94 ;  /* 0x0000005e09097220 */ /* 0x000fe20000410000 */
[C---:B------:R-:W-:Y:S02]  /*3fed0*/  FMUL.FTZ R3, R24.reuse, R3 ;  /* 0x0000000318037220 */ /* 0x040fe40000410000 */
[----:B------:R-:W-:Y:S01]  /*3fee0*/  ST.E desc[UR14][R6.64+0x1d4], R203 ;  /* 0x0001d4cb06007985 */ /* 0x000fe2000c10190e */
[C---:B------:R-:W-:Y:S01]  /*3fef0*/  FMUL.FTZ R31, R24.reuse, R31 ;  /* 0x0000001f181f7220 */ /* 0x040fe20000410000 */
[----:B------:R-:W-:-:S02]  /*3ff00*/  FMUL.FTZ R27, R24, R27 ;  /* 0x0000001b181b7220 */ /* 0x000fc40000410000 */
[----:B------:R-:W-:Y:S01]  /*3ff10*/  ST.E desc[UR6][R6.64+0x1e0], R151 ;  /* 0x0001e09706007985 */ /* 0x000fe2000c101906 */
[----:B------:R-:W-:-:S03]  /*3ff20*/  FMUL.FTZ R29, R24, R29 ;  /* 0x0000001d181d7220 */ /* 0x000fc60000410000 */
        /* <DEDUP_REMOVED lines=8> */
[----:B------:R0:W-:Y:S01]  /*3ffb0*/  ST.E desc[UR12][R6.64+0xc], R3 ;  /* 0x00000c0306007985 */ /* 0x0001e2000c10190c */
[----:B------:R-:W-:-:S03]  /*3ffc0*/  FMUL.FTZ R35, R24, R35 ;  /* 0x0000002318237220 */ /* 0x000fc60000410000 */
[----:B------:R-:W-:Y:S01]  /*3ffd0*/  ST.E desc[UR6][R6.64+0x18], R31 ;  /* 0x0000181f06007985 */ /* 0x000fe2000c101906 */
[----:B------:R-:W-:-:S03]  /*3ffe0*/  FMUL.FTZ R39, R24, R39 ;  /* 0x0000002718277220 */ /* 0x000fc60000410000 */
[----:B------:R1:W-:Y:S01]  /*3fff0*/  ST.E desc[UR14][R6.64+0x1c], R27 ;  /* 0x00001c1b06007985 */ /* 0x0003e2000c10190e */
[----:B------:R-:W-:-:S03]  /*40000*/  FMUL.FTZ R37, R24, R37 ;  /* 0x0000002518257220 */ /* 0x000fc60000410000 */
[----:B------:R2:W-:Y:S01]  /*40010*/  ST.E desc[UR16][R6.64+0x28], R29 ;  /* 0x0000281d06007985 */ /* 0x0005e2000c101910 */
        /* <DEDUP_REMOVED lines=21> */
[----:B------:R4:W-:Y:S01]  /*40170*/  ST.E desc[UR10][R6.64+0x7c], R51 ;  /* 0x00007c3306007985 */ /* 0x0009e2000c10190a */
        /* <DEDUP_REMOVED lines=81> */
[----:B------:R-:W-:Y:S04]  /*40690*/  ST.E desc[UR4][R6.64+0x1c8], R139 ;  /* 0x0001c88b06007985 */ /* 0x000fe8000c101904 */
[----:B------:R4:W-:Y:S04]  /*406a0*/  ST.E desc[UR8][R6.64+0x1cc], R135 ;  /* 0x0001cc8706007985 */ /* 0x0009e8000c101908 */
[----:B------:R4:W-:Y:S04]  /*406b0*/  ST.E desc[UR10][R6.64+0x1d8], R137 ;  /* 0x0001d88906007985 */ /* 0x0009e8000c10190a */
[----:B------:R-:W-:Y:S04]  /*406c0*/  ST.E desc[UR6][R6.64+0x1dc], R147 ;  /* 0x0001dc9306007985 */ /* 0x000fe8000c101906 */
[----:B------:R4:W-:Y:S04]  /*406d0*/  ST.E desc[UR12][R6.64+0x1e8], R141 ;  /* 0x0001e88d06007985 */ /* 0x0009e8000c10190c */
[----:B------:R-:W-:Y:S04]  /*406e0*/  ST.E desc[UR14][R6.64+0x1ec], R145 ;  /* 0x0001ec9106007985 */ /* 0x000fe8000c10190e */
[----:B------:R4:W-:Y:S04]  /*406f0*/  ST.E desc[UR16][R6.64+0x1f8], R143 ;  /* 0x0001f88f06007985 */ /* 0x0009e8000c101910 */
[----:B------:R4:W-:Y:S04]  /*40700*/  ST.E desc[UR18][R6.64+0x1fc], R149 ;  /* 0x0001fc9506007985 */ /* 0x0009e8000c101912 */
[----:B0-----:R-:W2:Y:S01]  /*40710*/  LDL.64 R2, [R162+0x80] ;  /* 0x00008000a2027983 */ /* 0x001ea20000100a00 */
[----:B------:R-:W-:-:S02]  /*40720*/  LEA.HI R8, R8, 0x8, RZ, 0x19 ;  /* 0x0000000808087811 */ /* 0x000fc400078fc8ff */
[----:B------:R-:W-:Y:S01]  /*40730*/  R2UR UR28, R4 ;  /* 0x00000000041c72ca */ /* 0x000fe200000e0000 */
[----:B-1----:R-:W4:Y:S02]  /*40740*/  LDL.64 R26, [R162] ;  /* 0x00000000a21a7983 */ /* 0x002f240000100a00 */
[----:B------:R0:W-:Y:S01]  /*40750*/  BAR.SYNC.DEFER_BLOCKING R8, 0x100 ;  /* 0x000400080000751d */ /* 0x0001e20000010000 */
[----:B------:R-:W-:-:S05]  /*40760*/  R2UR UR29, R5 ;  /* 0x00000000051d72ca */ /* 0x000fca00000e0000 */
[----:B------:R-:W4:Y:S04]  /*40770*/  LDL.64 R24, [R162+0x98] ;  /* 0x00009800a2187983 */ /* 0x000f280000100a00 */
[----:B0-----:R-:W4:Y:S04]  /*40780*/  LDL.64 R8, [R162+0x88] ;  /* 0x00008800a2087983 */ /* 0x001f280000100a00 */
        /* <DEDUP_REMOVED lines=10> */
[----:B----4-:R-:W4:Y:S04]  /*40830*/  LD.E R49, desc[UR22][R2.64+0x28] ;  /* 0x0000281602317980 */ /* 0x010f28000c101900 */
        /* <DEDUP_REMOVED lines=55> */
[----:B------:R-:W4:Y:S04]  /*40bb0*/  LD.E.64 R6, desc[UR4][R24.64] ;  /* 0x0000000418067980 */ /* 0x000f28000c101b00 */
[----:B--2---:R0:W-:Y:S04]  /*40bc0*/  ST.E desc[UR8][R2.64], R29 ;  /* 0x0000001d02007985 */ /* 0x0041e8000c101908 */
[----:B------:R1:W-:Y:S04]  /*40bd0*/  ST.E desc[UR4][R2.64+0x4], R31 ;  /* 0x0000041f02007985 */ /* 0x0003e8000c101904 */
[----:B---3--:R2:W-:Y:S04]  /*40be0*/  ST.E desc[UR6][R2.64+0x8], R33 ;  /* 0x0000082102007985 */ /* 0x0085e8000c101906 */
[----:B------:R3:W-:Y:S04]  /*40bf0*/  ST.E desc[UR8][R2.64+0xc], R35 ;  /* 0x00000c2302007985 */ /* 0x0007e8000c101908 */
[----:B------:R3:W-:Y:S04]  /*40c00*/  ST.E desc[UR10][R2.64+0x10], R37 ;  /* 0x0000102502007985 */ /* 0x0007e8000c10190a */
[----:B------:R3:W-:Y:S04]  /*40c10*/  ST.E desc[UR12][R2.64+0x14], R39 ;  /* 0x0000142702007985 */ /* 0x0007e8000c10190c */
[----:B------:R3:W-:Y:S04]  /*40c20*/  ST.E desc[UR14][R2.64+0x18], R41 ;  /* 0x0000182902007985 */ /* 0x0007e8000c10190e */
[----:B------:R3:W-:Y:S04]  /*40c30*/  ST.E desc[UR16][R2.64+0x1c], R43 ;  /* 0x00001c2b02007985 */ /* 0x0007e8000c101910 */
[----:B------:R3:W-:Y:S04]  /*40c40*/  ST.E desc[UR18][R2.64+0x20], R45 ;  /* 0x0000202d02007985 */ /* 0x0007e8000c101912 */
[----:B------:R-:W-:Y:S04]  /*40c50*/  ST.E desc[UR20][R2.64+0x24], R47 ;  /* 0x0000242f02007985 */ /* 0x000fe8000c101914 */
        /* <DEDUP_REMOVED lines=55> */
[----:B------:R-:W4:Y:S04]  /*40fd0*/  LD.E R25, desc[UR28][R2.64+0x104] ;  /* 0x0001041c02197980 */ /* 0x000f28000c101900 */
[----:B----4-:R4:W-:Y:S04]  /*40fe0*/  ST.E desc[UR4][R2.64+0x104], R25 ;  /* 0x0001041902007985 */ /* 0x0109e8000c101904 */
[----:B------:R-:W4:Y:S04]  /*40ff0*/  LD.E R27, desc[UR6][R2.64+0x108] ;  /* 0x00010806021b7980 */ /* 0x000f28000c101900 */
[----:B0-----:R-:W4:Y:S04]  /*41000*/  LD.E R29, desc[UR8][R2.64+0x10c] ;  /* 0x00010c08021d7980 */ /* 0x001f28000c101900 */
[----:B-1----:R-:W4:Y:S04]  /*41010*/  LD.E R31, desc[UR10][R2.64+0x110] ;  /* 0x0001100a021f7980 */ /* 0x002f28000c101900 */
[----:B--2---:R-:W2:Y:S04]  /*41020*/  LD.E R33, desc[UR12][R2.64+0x114] ;  /* 0x0001140c02217980 */ /* 0x004ea8000c101900 */
[----:B---3--:R-:W3:Y:S04]  /*41030*/  LD.E R35, desc[UR14][R2.64+0x118] ;  /* 0x0001180e02237980 */ /* 0x008ee8000c101900 */
        /* <DEDUP_REMOVED lines=59> */
[----:B------:R-:W-:Y:S04]  /*413f0*/  ST.E desc[UR4][R2.64+0x108], R27 ;  /* 0x0001081b02007985 */ /* 0x000fe8000c101904 */
[----:B------:R-:W-:Y:S04]  /*41400*/  ST.E desc[UR6][R2.64+0x10c], R29 ;  /* 0x00010c1d02007985 */ /* 0x000fe8000c101906 */
[----:B------:R-:W-:Y:S04]  /*41410*/  ST.E desc[UR8][R2.64+0x110], R31 ;  /* 0x0001101f02007985 */ /* 0x000fe8000c101908 */
[----:B--2---:R-:W-:Y:S04]  /*41420*/  ST.E desc[UR10][R2.64+0x114], R33 ;  /* 0x0001142102007985 */ /* 0x004fe8000c10190a */
[----:B---3--:R-:W-:Y:S04]  /*41430*/  ST.E desc[UR12][R2.64+0x118], R35 ;  /* 0x0001182302007985 */ /* 0x008fe8000c10190c */
[----:B------:R-:W-:Y:S04]  /*41440*/  ST.E desc[UR14][R2.64+0x11c], R37 ;  /* 0x00011c2502007985 */ /* 0x000fe8000c10190e */
[----:B------:R-:W-:Y:S04]  /*41450*/  ST.E desc[UR16][R2.64+0x120], R39 ;  /* 0x0001202702007985 */ /* 0x000fe8000c101910 */
[----:B------:R-:W-:Y:S04]  /*41460*/  ST.E desc[UR18][R2.64+0x124], R41 ;  /* 0x0001242902007985 */ /* 0x000fe8000c101912 */
[----:B------:R-:W-:Y:S04]  /*41470*/  ST.E desc[UR20][R2.64+0x128], R43 ;  /* 0x0001282b02007985 */ /* 0x000fe8000c101914 */
[----:B------:R-:W-:Y:S04]  /*41480*/  ST.E desc[UR22][R2.64+0x12c], R45 ;  /* 0x00012c2d02007985 */ /* 0x000fe8000c101916 */
[----:B----4-:R0:W-:Y:S04]  /*41490*/  ST.E desc[UR4][R2.64+0x130], R25 ;  /* 0x0001301902007985 */ /* 0x0101e8000c101904 */
        /* <DEDUP_REMOVED lines=46> */
[----:B------:R4:W-:Y:S01]  /*41780*/  ST.E desc[UR20][R2.64+0x1ec], R139 ;  /* 0x0001ec8b02007985 */ /* 0x0009e2000c101914 */
[----:B------:R-:W-:-:S03]  /*41790*/  R2UR UR56, R4 ;  /* 0x00000000043872ca */ /* 0x000fc600000e0000 */
[----:B------:R4:W-:Y:S01]  /*417a0*/  ST.E desc[UR22][R2.64+0x1f0], R141 ;  /* 0x0001f08d02007985 */ /* 0x0009e2000c101916 */
[----:B------:R-:W-:-:S03]  /*417b0*/  R2UR UR57, R5 ;  /* 0x00000000053972ca */ /* 0x000fc600000e0000 */
[----:B------:R4:W-:Y:S01]  /*417c0*/  ST.E desc[UR24][R2.64+0x1f4], R143 ;  /* 0x0001f48f02007985 */ /* 0x0009e2000c101918 */
[C---:B------:R-:W-:Y:S02]  /*417d0*/  R2UR UR54, R4.reuse ;  /* 0x00000000043672ca */ /* 0x040fe400000e0000 */
[C---:B------:R-:W-:Y:S01]  /*417e0*/  R2UR UR55, R5.reuse ;  /* 0x00000000053772ca */ /* 0x040fe200000e0000 */
[----:B------:R4:W-:Y:S01]  /*417f0*/  ST.E desc[UR26][R2.64+0x1f8], R145 ;  /* 0x0001f89102007985 */ /* 0x0009e2000c10191a */
[C---:B------:R-:W-:Y:S02]  /*41800*/  R2UR UR52, R4.reuse ;  /* 0x00000000043472ca */ /* 0x040fe400000e0000 */
[C---:B------:R-:W-:Y:S01]  /*41810*/  R2UR UR53, R5.reuse ;  /* 0x00000000053572ca */ /* 0x040fe200000e0000 */
[----:B------:R4:W-:Y:S01]  /*41820*/  ST.E desc[UR28][R2.64+0x1fc], R147 ;  /* 0x0001fc9302007985 */ /* 0x0009e2000c10191c */
        /* <DEDUP_REMOVED lines=8> */
[----:B0-----:R-:W4:Y:S01]  /*418b0*/  LD.E R25, desc[UR24][R2.64+0x4] ;  /* 0x0000041802197980 */ /* 0x001f22000c101900 */
        /* <DEDUP_REMOVED lines=31> */
[----:B--2---:R-:W2:Y:S04]  /*41ab0*/  LD.E R49, desc[UR22][R2.64+0x64] ;  /* 0x0000641602317980 */ /* 0x004ea8000c101900 */
[----:B------:R-:W2:Y:S04]  /*41ac0*/  LD.E R50, desc[UR20][R2.64+0x68] ;  /* 0x0000681402327980 */ /* 0x000ea8000c101900 */
[----:B---3--:R-:W2:Y:S04]  /*41ad0*/  LD.E R51, desc[UR18][R2.64+0x6c] ;  /* 0x00006c1202337980 */ /* 0x008ea8000c101900 */
[----:B------:R-:W2:Y:S04]  /*41ae0*/  LD.E R52, desc[UR16][R2.64+0x70] ;  /* 0x0000701002347980 */ /* 0x000ea8000c101900 */
[----:B----4-:R-:W2:Y:S04]  /*41af0*/  LD.E R53, desc[UR56][R2.64+0x74] ;  /* 0x0000743802357980 */ /* 0x010ea8000c101900 */
        /* <DEDUP_REMOVED lines=104> */
[----:B------:R-:W-:Y:S02]  /*42180*/  F2FP.BF16.F32.PACK_AB R153, R193, R192 ;  /* 0x000000c0c199723e */ /* 0x000fe400000010ff */
[----:B------:R-:W-:Y:S01]  /*42190*/  F2FP.BF16.F32.PACK_AB R155, R194, R191 ;  /* 0x000000bfc29b723e */ /* 0x000fe200000010ff */
[----:B------:R-:W-:Y:S01]  /*421a0*/  VOTEU.ANY UP0, P0 ;  /* 0x00000000003f7886 */ /* 0x000fe20000000100 */
        /* <DEDUP_REMOVED lines=24> */
[----:B--2---:R-:W-:-:S06]  /*42330*/  WARPGROUP.ARRIVE ;  /* 0x00000000000079c5 */ /* 0x004fcc0000000000 */
[----:B------:R-:W-:Y:S01]  /*42340*/  HGMMA.64x256x16.F32.BF16 R24, R152, gdesc[UR4].tnspB, R24, UP0, gsb0 ;  /* 0x43e0000498187df0 */ /* 0x000fe2000b801818 */
        /* <DEDUP_REMOVED lines=24> */
[----:B------:R-:W-:-:S02]  /*424d0*/  WARPGROUP.DEPBAR.LE gsb0, 0x0 ;  /* 0x00008000000079c5 */ /* 0x000fc40000010000 */
        /* <DEDUP_REMOVED lines=335> */
[----:B------:R-:W-:Y:S01]  /*439d0*/  R2UR UR23, R5 ;  /* 0x00000000051772ca */ /* 0x000fe200000e0000 */
        /* <DEDUP_REMOVED lines=11> */
[----:B------:R-:W-:-:S03]  /*43a90*/  R2UR UR26, R4 ;  /* 0x00000000041a72ca */ /* 0x000fc600000e0000 */
[----:B------:R4:W-:Y:S01]  /*43aa0*/  ST.E desc[UR16][R2.64+0x1e4], R145 ;  /* 0x0001e49102007985 */ /* 0x0009e2000c101910 */
[----:B------:R-:W-:-:S03]  /*43ab0*/  R2UR UR27, R5 ;  /* 0x00000000051b72ca */ /* 0x000fc600000e0000 */
[----:B------:R4:W-:Y:S01]  /*43ac0*/  ST.E desc[UR18][R2.64+0x1e8], R146 ;  /* 0x0001e89202007985 */ /* 0x0009e2000c101912 */
[C---:B------:R-:W-:Y:S02]  /*43ad0*/  R2UR UR28, R4.reuse ;  /* 0x00000000041c72ca */ /* 0x040fe400000e0000 */
[----:B------:R-:W-:Y:S01]  /*43ae0*/  R2UR UR29, R5 ;  /* 0x00000000051d72ca */ /* 0x000fe200000e0000 */
[----:B------:R4:W-:Y:S01]  /*43af0*/  ST.E desc[UR20][R2.64+0x1ec], R147 ;  /* 0x0001ec9302007985 */ /* 0x0009e2000c101914 */
[----:B------:R-:W-:-:S03]  /*43b00*/  R2UR UR20, R4 ;  /* 0x00000000041472ca */ /* 0x000fc600000e0000 */
[----:B------:R4:W-:Y:S01]  /*43b10*/  ST.E desc[UR22][R2.64+0x1f0], R148 ;  /* 0x0001f09402007985 */ /* 0x0009e2000c101916 */
        /* <DEDUP_REMOVED lines=12> */
[----:B------:R-:W-:Y:S01]  /*43be0*/  R2UR UR11, R5 ;  /* 0x00000000050b72ca */ /* 0x000fe200000e0000 */
[----:B------:R4:W-:Y:S04]  /*43bf0*/  ST.E desc[UR24][R2.64+0x1f4], R149 ;  /* 0x0001f49502007985 */ /* 0x0009e8000c101918 */
[----:B------:R4:W-:Y:S01]  /*43c00*/  ST.E desc[UR26][R2.64+0x1f8], R150 ;  /* 0x0001f89602007985 */ /* 0x0009e2000c10191a */
[----:B------:R-:W-:-:S03]  /*43c10*/  R2UR UR8, R4 ;  /* 0x00000000040872ca */ /* 0x000fc600000e0000 */
[----:B------:R4:W-:Y:S01]  /*43c20*/  ST.E desc[UR28][R2.64+0x1fc], R151 ;  /* 0x0001fc9702007985 */ /* 0x0009e2000c10191c */
[----:B------:R-:W-:-:S03]  /*43c30*/  R2UR UR9, R5 ;  /* 0x00000000050972ca */ /* 0x000fc600000e0000 */
[----:B------:R-:W-:Y:S01]  /*43c40*/  ST.E desc[UR22][R8.64], R189 ;  /* 0x000000bd08007985 */ /* 0x000fe2000c101916 */
[C---:B------:R-:W-:Y:S02]  /*43c50*/  R2UR UR6, R4.reuse ;  /* 0x00000000040672ca */ /* 0x040fe400000e0000 */
[C---:B------:R-:W-:Y:S01]  /*43c60*/  R2UR UR7, R5.reuse ;  /* 0x00000000050772ca */ /* 0x040fe200000e0000 */
[----:B0-----:R-:W4:Y:S01]  /*43c70*/  LD.E R24, desc[UR20][R2.64] ;  /* 0x0000001402187980 */ /* 0x001f22000c101900 */
[C---:B------:R-:W-:Y:S02]  /*43c80*/  R2UR UR4, R4.reuse ;  /* 0x00000000040472ca */ /* 0x040fe400000e0000 */
[C---:B------:R-:W-:Y:S01]  /*43c90*/  R2UR UR5, R5.reuse ;  /* 0x00000000050572ca */ /* 0x040fe200000e0000 */
[----:B-1----:R-:W4:Y:S01]  /*43ca0*/  LD.E R25, desc[UR18][R2.64+0x4] ;  /* 0x0000041202197980 */ /* 0x002f22000c101900 */
[C---:B------:R-:W-:Y:S02]  /*43cb0*/  R2UR UR28, R4.reuse ;  /* 0x00000000041c72ca */ /* 0x040fe400000e0000 */
[----:B------:R-:W-:Y:S01]  /*43cc0*/  R2UR UR29, R5 ;  /* 0x00000000051d72ca */ /* 0x000fe200000e0000 */
[----:B--2---:R-:W2:Y:S01]  /*43cd0*/  LD.E R26, desc[UR16][R2.64+0x8] ;  /* 0x00000810021a7980 */ /* 0x004ea2000c101900 */
[----:B------:R-:W-:-:S02]  /*43ce0*/  R2UR UR26, R4 ;  /* 0x00000000041a72ca */ /* 0x000fc400000e0000 */
[C---:B------:R-:W-:Y:S01]  /*43cf0*/  R2UR UR27, R5.reuse ;  /* 0x00000000051b72ca */ /* 0x040fe200000e0000 */
[----:B---3--:R-:W2:Y:S01]  /*43d00*/  LD.E R27, desc[UR56][R2.64+0xc] ;  /* 0x00000c38021b7980 */ /* 0x008ea2000c101900 */
[C---:B------:R-:W-:Y:S02]  /*43d10*/  R2UR UR24, R4.reuse ;  /* 0x00000000041872ca */ /* 0x040fe400000e0000 */
[C---:B------:R-:W-:Y:S01]  /*43d20*/  R2UR UR25, R5.reuse ;  /* 0x00000000051972ca */ /* 0x040fe200000e0000 */
[----:B----4-:R-:W2:Y:S01]  /*43d30*/  LD.E R28, desc[UR54][R2.64+0x10] ;  /* 0x00001036021c7980 */ /* 0x010ea2000c101900 */
[C---:B------:R-:W-:Y:S02]  /*43d40*/  R2UR UR22, R4.reuse ;  /* 0x00000000041672ca */ /* 0x040fe400000e0000 */
[----:B------:R-:W-:Y:S01]  /*43d50*/  R2UR UR23, R5 ;  /* 0x00000000051772ca */ /* 0x000fe200000e0000 */
[----:B------:R-:W2:Y:S01]  /*43d60*/  LD.E R29, desc[UR14][R2.64+0x14] ;  /* 0x0000140e021d7980 */ /* 0x000ea2000c101900 */
[----:B------:R-:W-:-:S02]  /*43d70*/  R2UR UR20, R4 ;  /* 0x00000000041472ca */ /* 0x000fc400000e0000 */
[C---:B------:R-:W-:Y:S01]  /*43d80*/  R2UR UR21, R5.reuse ;  /* 0x00000000051572ca */ /* 0x040fe200000e0000 */
[----:B------:R-:W2:Y:S01]  /*43d90*/  LD.E R30, desc[UR12][R2.64+0x18] ;  /* 0x0000180c021e7980 */ /* 0x000ea2000c101900 */
[C---:B------:R-:W-:Y:S02]  /*43da0*/  R2UR UR18, R4.reuse ;  /* 0x00000000041272ca */ /* 0x040fe400000e0000 */
[C---:B------:R-:W-:Y:S01]  /*43db0*/  R2UR UR19, R5.reuse ;  /* 0x00000000051372ca */ /* 0x040fe200000e0000 */
[----:B------:R-:W2:Y:S01]  /*43dc0*/  LD.E R31, desc[UR10][R2.64+0x1c] ;  /* 0x00001c0a021f7980 */ /* 0x000ea2000c101900 */
        /* <DEDUP_REMOVED lines=303> */
[----:B------:R-:W-:Y:S02]  /*450c0*/  R2UR UR10, R4 ;  /* 0x00000000040a72ca */ /* 0x000fe400000e0000 */
[----:B------:R-:W-:Y:S01]  /*450d0*/  R2UR UR11, R5 ;  /* 0x00000000050b72ca */ /* 0x000fe200000e0000 */
        /* <DEDUP_REMOVED lines=19> */
[----:B------:R-:W-:-:S02]  /*45210*/  VIADD R152, R6, 0x80 ;  /* 0x0000008006987836 */ /* 0x000fc40000000000 */
[----:B------:R-:W-:-:S03]  /*45220*/  IMAD.MOV.U32 R153, RZ, RZ, R7 ;  /* 0x000000ffff997224 */ /* 0x000fc600078e0007 */
[----:B------:R-:W-:Y:S02]  /*45230*/  R2UR UR6, R152 ;  /* 0x00000000980672ca */ /* 0x000fe400000e0000 */
[----:B------:R-:W-:Y:S02]  /*45240*/  R2UR UR7, R153 ;  /* 0x00000000990772ca */ /* 0x000fe400000e0000 */
[----:B------:R-:W-:Y:S02]  /*45250*/  F2FP.BF16.F32.PACK_AB R152, R17, R20 ;  /* 0x000000141198723e */ /* 0x000fe400000010ff */
[----:B------:R-:W-:Y:S02]  /*45260*/  F2FP.BF16.F32.PACK_AB R154, R12, R13 ;  /* 0x0000000d0c9a723e */ /* 0x000fe400000010ff */
[----:B------:R-:W-:Y:S02]  /*45270*/  F2FP.BF16.F32.PACK_AB R153, R11, R21 ;  /* 0x000000150b99723e */ /* 0x000fe400000010ff */
[----:B------:R-:W-:-:S02]  /*45280*/  F2FP.BF16.F32.PACK_AB R155, R156, R0 ;  /* 0x000000009c9b723e */ /* 0x000fc400000010ff */
        /* <DEDUP_REMOVED lines=24> */
[----:B--2---:R-:W-:-:S06]  /*45410*/  WARPGROUP.ARRIVE ;  /* 0x00000000000079c5 */ /* 0x004fcc0000000000 */
        /* <DEDUP_REMOVED lines=2699> */
[----:B------:R4:W-:Y:S04]  /*4fcd0*/  ST.E desc[UR18][R2.64+0x1b4], R133 ;  /* 0x0001b48502007985 */ /* 0x0009e8000c101912 */
        /* <DEDUP_REMOVED lines=17> */
[----:B------:R-:W-:Y:S01]  /*4fdf0*/  R2UR UR19, R5 ;  /* 0x00000000051372ca */ /* 0x000fe200000e0000 */
[----:B------:R4:W-:Y:S04]  /*4fe00*/  ST.E desc[UR6][R2.64+0x1d0], R140 ;  /* 0x0001d08c02007985 */ /* 0x0009e8000c101906 */
[----:B------:R4:W-:Y:S04]  /*4fe10*/  ST.E desc[UR8][R2.64+0x1d4], R141 ;  /* 0x0001d48d02007985 */ /* 0x0009e8000c101908 */
[----:B------:R4:W-:Y:S04]  /*4fe20*/  ST.E desc[UR10][R2.64+0x1d8], R142 ;  /* 0x0001d88e02007985 */ /* 0x0009e8000c10190a */
[----:B------:R4:W-:Y:S04]  /*4fe30*/  ST.E desc[UR12][R2.64+0x1dc], R143 ;  /* 0x0001dc8f02007985 */ /* 0x0009e8000c10190c */
[----:B------:R4:W-:Y:S04]  /*4fe40*/  ST.E desc[UR14][R2.64+0x1e0], R144 ;  /* 0x0001e09002007985 */ /* 0x0009e8000c10190e */
[----:B------:R4:W-:Y:S04]  /*4fe50*/  ST.E desc[UR16][R2.64+0x1e4], R145 ;  /* 0x0001e49102007985 */ /* 0x0009e8000c101910 */
        /* <DEDUP_REMOVED lines=10> */
[----:B------:R4:W-:Y:S01]  /*4ff00*/  ST.E desc[UR18][R2.64+0x1e8], R146 ;  /* 0x0001e89202007985 */ /* 0x0009e2000c101912 */
        /* <DEDUP_REMOVED lines=360> */
[----:B------:R-:W-:Y:S01]  /*51590*/  VIADD R6, R6, 0x280 ;  /* 0x0000028006067836 */ /* 0x000fe20000000000 */
[----:B------:R-:W-:-:S04]  /*515a0*/  R2UR UR7, R7 ;  /* 0x00000000070772ca */ /* 0x000fc800000e0000 */
[----:B------:R-:W-:Y:S02]  /*515b0*/  R2UR UR6, R6 ;  /* 0x00000000060672ca */ /* 0x000fe400000e0000 */
[----:B------:R-:W-:Y:S02]  /*515c0*/  F2FP.BF16.F32.PACK_AB R152, R186, R187 ;  /* 0x000000bbba98723e */ /* 0x000fe400000010ff */
[----:B------:R-:W-:Y:S02]  /*515d0*/  F2FP.BF16.F32.PACK_AB R154, R184, R185 ;  /* 0x000000b9b89a723e */ /* 0x000fe400000010ff */
[----:B------:R-:W-:Y:S02]  /*515e0*/  F2FP.BF16.F32.PACK_AB R153, R159, R160 ;  /* 0x000000a09f99723e */ /* 0x000fe400000010ff */
[----:B------:R-:W-:Y:S02]  /*515f0*/  F2FP.BF16.F32.PACK_AB R155, R157, R158 ;  /* 0x0000009e9d9b723e */ /* 0x000fe400000010ff */
        /* <DEDUP_REMOVED lines=27> */
[C---:B------:R-:W-:Y:S01]  /*517b0*/  R2UR UR7, R5.reuse ;  /* 0x00000000050772ca */ /* 0x040fe200000e0000 */
[----:B------:R-:W-:Y:S02]  /*517c0*/  WARPGROUP.DEPBAR.LE gsb0, 0x0 ;  /* 0x00008000000079c5 */ /* 0x000fe40000010000 */
[----:B------:R-:W-:Y:S01]  /*517d0*/  ST.E desc[UR4][R2.64], R24 ;  /* 0x0000001802007985 */ /* 0x000fe2000c101904 */
[----:B------:R-:W-:Y:S02]  /*517e0*/  R2UR UR4, R4 ;  /* 0x00000000040472ca */ /* 0x000fe400000e0000 */
[----:B------:R-:W-:-:S07]  /*517f0*/  R2UR UR5, R5 ;  /* 0x00000000050572ca */ /* 0x000fce00000e0000 */
[----:B------:R0:W-:Y:S01]  /*51800*/  ST.E desc[UR6][R2.64+0x4], R25 ;  /* 0x0000041902007985 */ /* 0x0001e2000c101906 */
[C---:B------:R-:W-:Y:S02]  /*51810*/  R2UR UR6, R4.reuse ;  /* 0x00000000040672ca */ /* 0x040fe400000e0000 */
[C---:B------:R-:W-:Y:S01]  /*51820*/  R2UR UR7, R5.reuse ;  /* 0x00000000050772ca */ /* 0x040fe200000e0000 */
[----:B------:R-:W-:Y:S01]  /*51830*/  ST.E desc[UR8][R2.64+0x8], R26 ;  /* 0x0000081a02007985 */ /* 0x000fe2000c101908 */
[C---:B------:R-:W-:Y:S02]  /*51840*/  R2UR UR8, R4.reuse ;  /* 0x00000000040872ca */ /* 0x040fe400000e0000 */
[C---:B------:R-:W-:Y:S01]  /*51850*/  R2UR UR9, R5.reuse ;  /* 0x00000000050972ca */ /* 0x040fe200000e0000 */
[----:B------:R1:W-:Y:S01]  /*51860*/  ST.E desc[UR10][R2.64+0xc], R27 ;  /* 0x00000c1b02007985 */ /* 0x0003e2000c10190a */
[C---:B------:R-:W-:Y:S02]  /*51870*/  R2UR UR10, R4.reuse ;  /* 0x00000000040a72ca */ /* 0x040fe400000e0000 */
[----:B------:R-:W-:Y:S01]  /*51880*/  R2UR UR11, R5 ;  /* 0x00000000050b72ca */ /* 0x000fe200000e0000 */
[----:B------:R-:W-:Y:S01]  /*51890*/  ST.E desc[UR12][R2.64+0x10], R28 ;  /* 0x0000101c02007985 */ /* 0x000fe2000c10190c */
        /* <DEDUP_REMOVED lines=8> */
[----:B------:R3:W-:Y:S01]  /*51920*/  ST.E desc[UR18][R2.64+0x1c], R31 ;  /* 0x00001c1f02007985 */ /* 0x0007e2000c101912 */
        /* <DEDUP_REMOVED lines=361> */
[----:B------:R4:W-:Y:S01]  /*52fc0*/  ST.E desc[UR6][R8.64], R189 ;  /* 0x000000bd08007985 */ /* 0x0009e2000c101906 */
        /* <DEDUP_REMOVED lines=407> */
[----:B--2---:R-:W-:Y:S01]  /*54940*/  ST.E desc[UR20][R2.64+0x20], R29 ;  /* 0x0000201d02007985 */ /* 0x004fe2000c101914 */
[C---:B------:R-:W-:Y:S02]  /*54950*/  R2UR UR20, R4.reuse ;  /* 0x00000000041472ca */ /* 0x040fe400000e0000 */
[C---:B------:R-:W-:Y:S01]  /*54960*/  R2UR UR21, R5.reuse ;  /* 0x00000000051572ca */ /* 0x040fe200000e0000 */
[----:B---3--:R-:W-:Y:S01]  /*54970*/  ST.E desc[UR22][R2.64+0x24], R31 ;  /* 0x0000241f02007985 */ /* 0x008fe2000c101916 */
[C---:B------:R-:W-:Y:S02]  /*54980*/  R2UR UR22, R4.reuse ;  /* 0x00000000041672ca */ /* 0x040fe400000e0000 */
[----:B------:R-:W-:Y:S01]  /*54990*/  R2UR UR23, R5 ;  /* 0x00000000051772ca */ /* 0x000fe200000e0000 */
[----:B----4-:R-:W-:Y:S01]  /*549a0*/  ST.E desc[UR24][R2.64+0x28], R9 ;  /* 0x0000280902007985 */ /* 0x010fe2000c101918 */
        /* <DEDUP_REMOVED lines=331> */
[----:B0-----:R-:W2:Y:S01]  /*55e60*/  LDL.64 R8, [R162+0x40] ;  /* 0x00004000a2087983 */ /* 0x001ea20000100a00 */
        /* <DEDUP_REMOVED lines=10> */
[----:B-1----:R-:W-:Y:S05]  /*55f10*/  @!P0 BRA `(.L_x_11520) ;  /* 0x0000000000048947 */ /* 0x002fea0003800000 */
[----:B------:R-:W-:Y:S01]  /*55f20*/  BPT.TRAP 0x1 ;  /* 0x000000040000795c */ /* 0x000fe20000300000 */
.L_x_11520:
[----:B------:R-:W-:Y:S05]  /*55f30*/  BSYNC B2 ;  /* 0x0000000000027941 */ /* 0x000fea0003800000 */
.L_x_11519:
[C---:B------:R-:W-:Y:S02]  /*55f40*/  R2UR UR6, R4.reuse ;  /* 0x00000000040672ca */ /* 0x040fe400000e0000 */
[C---:B------:R-:W-:Y:S02]  /*55f50*/  R2UR UR7, R5.reuse ;  /* 0x00000000050772ca */ /* 0x040fe400000e0000 */
[----:B------:R-:W-:Y:S02]  /*55f60*/  R2UR UR4, R4 ;  /* 0x00000000040472ca */ /* 0x000fe400000e0000 */
[----:B------:R-:W-:-:S09]  /*55f70*/  R2UR UR5, R5 ;  /* 0x00000000050572ca */ /* 0x000fd200000e0000 */
[----:B------:R-:W2:Y:S04]  /*55f80*/  LD.E.64 R2, desc[UR6][R8.64+0x20] ;  /* 0x0000200608027980 */ /* 0x000ea8000c101b00 */
[----:B------:R-:W3:Y:S01]  /*55f90*/  LD.E R0, desc[UR4][R8.64+0xc] ;  /* 0x00000c0408007980 */ /* 0x000ee2000c101900 */
[----:B------:R-:W-:Y:S01]  /*55fa0*/  IMAD.MOV.U32 R191, RZ, RZ, 0x0 ;  /* 0x00000000ffbf7424 */ /* 0x000fe200078e00ff */
[----:B--2---:R-:W-:-:S05]  /*55fb0*/  MOV R3, R2 ;  /* 0x0000000200037202 */ /* 0x004fca0000000f00 */
[----:B-----5:R-:W-:-:S05]  /*55fc0*/  IMAD R3, R6, 0x8, R3 ;  /* 0x0000000806037824 */ /* 0x020fca00078e0203 */
[----:B---3--:R-:W-:-:S04]  /*55fd0*/  PRMT R0, R0, 0x654, R3 ;  /* 0x0000065400007816 */ /* 0x008fc80000000003 */
[----:B------:R0:W-:Y:S02]  /*55fe0*/  SYNCS.ARRIVE.TRANS64.RED.A1T0 RZ, [R0+URZ], RZ ;  /* 0x000000ff00ff79a7 */ /* 0x0001e4000810043f */
[----:B0-----:R-:W-:Y:S05]  /*55ff0*/  RET.REL.NODEC R190 `(_ZN7cutlass13device_kernelIN5flash11enable_sm90INS1_16FlashAttnFwdSm90INS1_25CollectiveMainloopFwdSm90ILi2EN4cute5tupleIJNS5_1CILi1EEES8_S8_EEENS6_IJNS7_ILi128EEENS7_ILi96EEENS7_ILi64EEEEEELi256ENS_10bfloat16_tEfNS_4arch4Sm90ELb0ELb1ELb0ELb0ELb1ELb0ELb1ELb1ELb0ELb1ELb1ELb0EEENS1_21CollectiveEpilogueFwdINS6_IJSA_NS7_ILi256EEESB_EEES9_SE_SG_Li256ELb0ELb1ELb1ELb0EEENS1_19SingleTileSchedulerILb0ELb1ELb1ELi128EEEEEEEEEvNT_6ParamsE) ;  /* 0xfffffaa0be007950 */ /* 0x001fea0003c3ffff */
.L_x_11495:
[----:B0-----:R0:W1:Y:S02]  /*56000*/  SYNCS.PHASECHK.TRANS64.TRYWAIT P0, [R11+URZ], R12 ;  /* 0x0000000c0b0075a7 */ /* 0x001064000800017f */
[----:B-1----:R-:W-:Y:S05]  /*56010*/  @!P0 NANOSLEEP.SYNCS 0x989680 ;  /* 0x009896800000895d */ /* 0x002fea0003900000 */
[----:B------:R-:W1:Y:S02]  /*56020*/  @!P0 SYNCS.PHASECHK.TRANS64 P0, [R11+URZ], R12 ;  /* 0x0000000c0b0085a7 */ /* 0x000e64000800007f */
[----:B-1----:R-:W-:Y:S05]  /*56030*/  @!P0 BRA `(.L_x_11495) ;  /* 0xfffffffc00f08947 */ /* 0x002fea000383ffff */
[----:B------:R-:W-:Y:S05]  /*56040*/  BRA `(.L_x_11494) ;  /* 0xfffffe4c00a87947 */ /* 0x000fea000383ffff */
.L_x_11502:
[----:B0-----:R0:W1:Y:S02]  /*56050*/  SYNCS.PHASECHK.TRANS64.TRYWAIT P0, [R11+URZ], R12 ;  /* 0x0000000c0b0075a7 */ /* 0x001064000800017f */
[----:B-1----:R-:W-:Y:S05]  /*56060*/  @!P0 NANOSLEEP.SYNCS 0x989680 ;  /* 0x009896800000895d */ /* 0x002fea0003900000 */
[----:B------:R-:W1:Y:S02]  /*56070*/  @!P0 SYNCS.PHASECHK.TRANS64 P0, [R11+URZ], R12 ;  /* 0x0000000c0b0085a7 */ /* 0x000e64000800007f */
[----:B-1----:R-:W-:Y:S05]  /*56080*/  @!P0 BRA `(.L_x_11502) ;  /* 0xfffffffc00f08947 */ /* 0x002fea000383ffff */
[----:B------:R-:W-:Y:S05]  /*56090*/  BRA `(.L_x_11501) ;  /* 0xfffffe54007c7947 */ /* 0x000fea000383ffff */
.L_x_11521:
        /* <DEDUP_REMOVED lines=14> */
.L_x_15668:


//--------------------- .text._ZN7cutlass13device_kernelIN5flash11enable_sm90INS1_16FlashAttnFwdSm90INS1_25CollectiveMainloopFwdSm90ILi2EN4cute5tupleIJNS5_1CILi1EEES8_S8_EEENS6_IJNS7_ILi128EEENS7_ILi96EEENS7_ILi64EEEEEELi256ENS_10bfloat16_tEfNS_4arch4Sm90ELb0ELb1ELb0ELb1ELb1ELb0ELb0ELb1ELb0ELb1ELb1ELb0EEENS1_21CollectiveEpilogueFwdINS6_IJSA_NS7_ILi256EEESB_EEES9_SE_SG_Li256ELb1ELb1ELb1ELb0EEENS1_36VarlenDynamicPersistentTileSchedulerILi128ELi96ELi256ELi128ELb1ELb1ELb1ELb1ELb0ELb1EEEEEEEEEvNT_6ParamsE --------------------------
	.section	.text._ZN7cutlass13device_kernelIN5flash11enable_sm90INS1_16FlashAttnFwdSm90INS1_25CollectiveMainloopFwdSm90ILi2EN4cute5tupleIJNS5_1CILi1EEES8_S8_EEENS6_IJNS7_ILi128EEENS7_ILi96EEENS7_ILi64EEEEEELi256ENS_10bfloat16_tEfNS_4arch4Sm90ELb0ELb1ELb0ELb1ELb1ELb0ELb0ELb1ELb0ELb1ELb1ELb0EEENS1_21CollectiveEpilogueFwdINS6_IJSA_NS7_ILi256EEESB_EEES9_SE_SG_Li256ELb1ELb1ELb1ELb0EEENS1_36VarlenDynamicPersistentTileSchedulerILi128ELi96ELi256ELi128ELb1ELb1ELb1ELb1ELb0ELb1EEEEEEEEEvNT_6ParamsE,"ax",@progbits
	.align	128
.text._ZN7cutlass13device_kernelIN5flash11enable_sm90INS1_16FlashAttnFwdSm90INS1_25CollectiveMainloopFwdSm90ILi2EN4cute5tupleIJNS5_1CILi1EEES8_S8_EEENS6_IJNS7_ILi128EEENS7_ILi96EEENS7_ILi64EEEEEELi256ENS_10bfloat16_tEfNS_4arch4Sm90ELb0ELb1ELb0ELb1ELb1ELb0ELb0ELb1ELb0ELb1ELb1ELb0EEENS1_21CollectiveEpilogueFwdINS6_IJSA_NS7_ILi256EEESB_EEES9_SE_SG_Li256ELb1ELb1ELb1ELb0EEENS1_36VarlenDynamicPersistentTileSchedulerILi128ELi96ELi256ELi128ELb1ELb1ELb1ELb1ELb0ELb1EEEEEEEEEvNT_6ParamsE:
        .type           _ZN7cutlass13device_kernelIN5flash11enable_sm90INS1_16FlashAttnFwdSm90INS1_25CollectiveMainloopFwdSm90ILi2EN4cute5tupleIJNS5_1CILi1EEES8_S8_EEENS6_IJNS7_ILi128EEENS7_ILi96EEENS7_ILi64EEEEEELi256ENS_10bfloat16_tEfNS_4arch4Sm90ELb0ELb1ELb0ELb1ELb1ELb0ELb0ELb1ELb0ELb1ELb1ELb0EEENS1_21CollectiveEpilogueFwdINS6_IJSA_NS7_ILi256EEESB_EEES9_SE_SG_Li256ELb1ELb1ELb1ELb0EEENS1_36VarlenDynamicPersistentTileSchedulerILi128ELi96ELi256ELi128ELb1ELb1ELb1ELb1ELb0ELb1EEEEEEEEEvNT_6ParamsE,@function
        .size           _ZN7cutlass13device_kernelIN5flash11enable_sm90INS1_16FlashAttnFwdSm90INS1_25CollectiveMainloopFwdSm90ILi2EN4cute5tupleIJNS5_1CILi1EEES8_S8_EEENS6_IJNS7_ILi128EEENS7_ILi96EEENS7_ILi64EEEEEELi256ENS_10bfloat16_tEfNS_4arch4Sm90ELb0ELb1ELb0ELb1ELb1ELb0ELb0ELb1ELb0ELb1ELb1ELb0EEENS1_21CollectiveEpilogueFwdINS6_IJSA_NS7_ILi256EEESB_EEES9_SE_SG_Li256ELb1ELb1ELb1ELb0EEENS1_36VarlenDynamicPersistentTileSchedulerILi128ELi96ELi256ELi128ELb1ELb1ELb1ELb1ELb0ELb1EEEEEEEEEvNT_6ParamsE,(.L_x_15670 - _ZN7cutlass13device_kernelIN5flash11enable_sm90INS1_16FlashAttnFwdSm90INS1_25CollectiveMainloopFwdSm90ILi2EN4cute5tupleIJNS5_1CILi1EEES8_S8_EEENS6_IJNS7_ILi128EEENS7_ILi96EEENS7_ILi64EEEEEELi256ENS_10bfloat16_tEfNS_4arch4Sm90ELb0ELb1ELb0ELb1ELb1ELb0ELb0ELb1ELb0ELb1ELb1ELb0EEENS1_21CollectiveEpilogueFwdINS6_IJSA_NS7_ILi256EEESB_EEES9_SE_SG_Li256ELb1ELb1ELb1ELb0EEENS1_36VarlenDynamicPersistentTileSchedulerILi128ELi96ELi256ELi128ELb1ELb1ELb1ELb1ELb0ELb1EEEEEEEEEvNT_6ParamsE)
        .other          _ZN7cutlass13device_kernelIN5flash11enable_sm90INS1_16FlashAttnFwdSm90INS1_25CollectiveMainloopFwdSm90ILi2EN4cute5tupleIJNS5_1CILi1EEES8_S8_EEENS6_IJNS7_ILi128EEENS7_ILi96EEENS7_ILi64EEEEEELi256ENS_10bfloat16_tEfNS_4arch4Sm90ELb0ELb1ELb0ELb1ELb1ELb0ELb0ELb1ELb0ELb1ELb1ELb0EEENS1_21CollectiveEpilogueFwdINS6_IJSA_NS7_ILi256EEESB_EEES9_SE_SG_Li256ELb1ELb1ELb1ELb0EEENS1_36VarlenDynamicPersistentTileSchedulerILi128ELi96ELi256ELi128ELb1ELb1ELb1ELb1ELb0ELb1EEEEEEEEEvNT_6ParamsE,@"STO_CUDA_ENTRY STV_DEFAULT"
_ZN7cutlass13device_kernelIN5flash11enable_sm90INS1_16FlashAttnFwdSm90INS1_25CollectiveMainloopFwdSm90ILi2EN4cute5tupleIJNS5_1CILi1EEES8_S8_EEENS6_IJNS7_ILi128EEENS7_ILi96EEENS7_ILi64EEEEEELi256ENS_10bfloat16_tEfNS_4arch4Sm90ELb0ELb1ELb0ELb1ELb1ELb0ELb0ELb1ELb0ELb1ELb1ELb0EEENS1_21CollectiveEpilogueFwdINS6_IJSA_NS7_ILi256EEESB_EEES9_SE_SG_Li256ELb1ELb1ELb1ELb0EEENS1_36VarlenDynamicPersistentTileSchedulerILi128ELi96ELi256ELi128ELb1ELb1ELb1ELb1ELb0ELb1EEEEEEEEEvNT_6ParamsE:
        /* <DEDUP_REMOVED lines=45> */
.L_x_11522:
        /* <DEDUP_REMOVED lines=22> */
.L_x_11523:
        /* <DEDUP_REMOVED lines=18> */
.L_x_11524:
        /* <DEDUP_REMOVED lines=22> */
.L_x_11525:
        /* <DEDUP_REMOVED lines=23> */
.L_x_11526:
        /* <DEDUP_REMOVED lines=8> */
.L_x_11528:
        /* <DEDUP_REMOVED lines=28> */
[----:B------:R-:W-:-:S03]  /*0a60*/  LOP3.LUT R5, R2, 0xffffff80, RZ, 0xc0, !PT ;  /* 0xffffff8002057812 */ /* 0x000fc600078ec0ff */
[----:B------:R-:W-:Y:S02]  /*0a70*/  IMAD.SHL.U32 R6, R4, 0x20, RZ ;  /* 0x0000002004067824 */ /* 0x000fe400078e00ff */
[----:B------:R-:W-:Y:S01]  /*0a80*/  IMAD.IADD R13, R0, 0x1, -R5 ;  /* 0x00000001000d7824 */ /* 0x000fe200078e0a05 */
[CC--:B------:R-:W-:Y:S02]  /*0a90*/  LEA.HI R5, R3.reuse, R0.reuse, RZ, 0x2 ;  /* 0x0000000003057211 */ /* 0x0c0fe400078f10ff */
[----:B------:R-:W-:Y:S02]  /*0aa0*/  LEA.HI R3, R3, R0, RZ, 0x4 ;  /* 0x0000000003037211 */ /* 0x000fe400078f20ff */
[----:B------:R-:W-:Y:S01]  /*0ab0*/  SHF.R.S32.HI R8, RZ, 0x1f, R13 ;  /* 0x0000001fff087819 */ /* 0x000fe2000001140d */
[----:B------:R-:W-:Y:S01]  /*0ac0*/  STL [R1], R13 ;  /* 0x0000000d01007387 */ /* 0x000fe20000100800 */
[----:B------:R-:W-:Y:S02]  /*0ad0*/  LOP3.LUT R11, R5, 0xfffffffc, RZ, 0xc0, !PT ;  /* 0xfffffffc050b7812 */ /* 0x000fe400078ec0ff */
[----:B------:R-:W-:-:S02]  /*0ae0*/  LOP3.LUT R5, R3, 0x3fffff0, RZ, 0xc0, !PT ;  /* 0x03fffff003057812 */ /* 0x000fc400078ec0ff */
[----:B------:R-:W-:Y:S01]  /*0af0*/  SHF.R.S32.HI R4, RZ, 0x4, R3 ;  /* 0x00000004ff047819 */ /* 0x000fe20000011403 */
[----:B------:R-:W-:Y:S01]  /*0b00*/  IMAD.IADD R12, R0, 0x1, -R11 ;  /* 0x00000001000c7824 */ /* 0x000fe200078e0a0b */
[----:B------:R-:W-:Y:S01]  /*0b10*/  LEA.HI R9, R8, R13, RZ, 0x2 ;  /* 0x0000000d08097211 */ /* 0x000fe200078f10ff */
[----:B------:R-:W-:Y:S01]  /*0b20*/  IMAD.IADD R5, R0, 0x1, -R5 ;  /* 0x0000000100057824 */ /* 0x000fe200078e0a05 */
[----:B------:R-:W-:Y:S02]  /*0b30*/  LEA.HI R0, R3, R4, RZ, 0x1 ;  /* 0x0000000403007211 */ /* 0x000fe400078f08ff */
[--C-:B------:R-:W-:Y:S02]  /*0b40*/  SHF.R.S32.HI R10, RZ, 0x2, R9.reuse ;  /* 0x00000002ff0a7819 */ /* 0x100fe40000011409 */
[----:B------:R-:W-:Y:S02]  /*0b50*/  SHF.R.S32.HI R7, RZ, 0x1f, R9 ;  /* 0x0000001fff077819 */ /* 0x000fe40000011409 */
[----:B------:R-:W-:-:S02]  /*0b60*/  SHF.R.S32.HI R3, RZ, 0x7, R2 ;  /* 0x00000007ff037819 */ /* 0x000fc40000011402 */
[----:B------:R-:W-:Y:S02]  /*0b70*/  LEA.HI R11, R7, R10, RZ, 0x3 ;  /* 0x0000000a070b7211 */ /* 0x000fe400078f18ff */
[----:B------:R-:W-:Y:S02]  /*0b80*/  LEA.HI R2, R2, R3, RZ, 0x1 ;  /* 0x0000000302027211 */ /* 0x000fe400078f08ff */
[----:B------:R-:W-:Y:S02]  /*0b90*/  LOP3.LUT R6, R6, 0xfffffc00, RZ, 0xc0, !PT ;  /* 0xfffffc0006067812 */ /* 0x000fe400078ec0ff */
[----:B------:R-:W-:Y:S02]  /*0ba0*/  LOP3.LUT R7, R0, 0x1ffffffe, RZ, 0xc0, !PT ;  /* 0x1ffffffe00077812 */ /* 0x000fe400078ec0ff */
[----:B------:R-:W-:Y:S01]  /*0bb0*/  LOP3.LUT R11, R11, 0xfffffff8, RZ, 0xc0, !PT ;  /* 0xfffffff80b0b7812 */ /* 0x000fe200078ec0ff */
[----:B------:R-:W-:Y:S01]  /*0bc0*/  IMAD R6, R5, 0x40, R6 ;  /* 0x0000004005067824 */ /* 0x000fe200078e0206 */
[----:B------:R-:W-:Y:S01]  /*0bd0*/  LEA.HI R8, R8, R13, RZ, 0x5 ;  /* 0x0000000d08087211 */ /* 0x000fe200078f28ff */
[----:B------:R-:W-:Y:S01]  /*0be0*/  IMAD.IADD R7, R4, 0x1, -R7 ;  /* 0x0000000104077824 */ /* 0x000fe200078e0a07 */
[----:B------:R-:W-:Y:S01]  /*0bf0*/  LOP3.LUT R2, R2, 0x3fffffe, RZ, 0xc0, !PT ;  /* 0x03fffffe02027812 */ /* 0x000fe200078ec0ff */
[----:B------:R-:W-:Y:S01]  /*0c00*/  IMAD.IADD R11, R10, 0x1, -R11 ;  /* 0x000000010a0b7824 */ /* 0x000fe200078e0a0b */
[----:B------:R-:W-:-:S02]  /*0c10*/  LEA.HI R0, R12, R12, RZ, 0x1 ;  /* 0x0000000c0c007211 */ /* 0x000fc400078f08ff */
[----:B------:R-:W-:Y:S01]  /*0c20*/  SHF.R.S32.HI R8, RZ, 0x5, R8 ;  /* 0x00000005ff087819 */ /* 0x000fe20000011408 */
[----:B------:R-:W-:Y:S01]  /*0c30*/  IMAD.IADD R2, R3, 0x1, -R2 ;  /* 0x0000000103027824 */ /* 0x000fe200078e0a02 */
[----:B------:R-:W-:Y:S01]  /*0c40*/  LOP3.LUT R3, R0, 0x1ffffffe, RZ, 0xc0, !PT ;  /* 0x1ffffffe00037812 */ /* 0x000fe200078ec0ff */
[----:B------:R-:W-:Y:S01]  /*0c50*/  IMAD R0, R7, 0x8, R6 ;  /* 0x0000000807007824 */ /* 0x000fe200078e0206 */
[----:B------:R-:W-:Y:S01]  /*0c60*/  LOP3.LUT R9, R9, 0x7ffffffc, RZ, 0xc0, !PT ;  /* 0x7ffffffc09097812 */ /* 0x000fe200078ec0ff */
[----:B------:R-:W-:Y:S02]  /*0c70*/  IMAD R11, R8, 0x10, R11 ;  /* 0x00000010080b7824 */ /* 0x000fe400078e020b */
[----:B------:R-:W-:Y:S01]  /*0c80*/  IMAD.IADD R3, R12, 0x1, -R3 ;  /* 0x000000010c037824 */ /* 0x000fe200078e0a03 */
[----:B------:R0:W-:Y:S01]  /*0c90*/  STL [R1+0x18], R0 ;  /* 0x0000180001007387 */ /* 0x0001e20000100800 */
[----:B------:R-:W-:-:S04]  /*0ca0*/  IMAD.IADD R9, R13, 0x1, -R9 ;  /* 0x000000010d097824 */ /* 0x000fc800078e0a09 */
[----:B------:R-:W-:-:S04]  /*0cb0*/  IMAD.SHL.U32 R17, R9, 0x2, RZ ;  /* 0x0000000209117824 */ /* 0x000fc800078e00ff */
[C---:B------:R-:W-:Y:S02]  /*0cc0*/  VIADD R229, R17.reuse, 0x8 ;  /* 0x0000000811e57836 */ /* 0x040fe40000000000 */
[----:B0-----:R-:W-:Y:S02]  /*0cd0*/  IMAD R0, R2, 0x40, R11 ;  /* 0x0000004002007824 */ /* 0x001fe400078e020b */
        /* <DEDUP_REMOVED lines=53> */
[----:B0-----:R-:W-:-:S07]  /*1030*/  SHF.R.S32.HI R2, RZ, 0x1f, R204 ;  /* 0x0000001fff027819 */ /* 0x001fce00000114cc */
.L_x_11640:
[----:B------:R-:W-:Y:S01]  /*1040*/  ULDC.64 UR8, c[0x0][0xa28] ;  /* 0x00028a0000087ab9 */ /* 0x000fe20000000a00 */
[----:B0---4-:R-:W0:Y:S01]  /*1050*/  LDC.64 R6, c[0x0][0x418] ;  /* 0x00010600ff067b82 */ /* 0x011e220000000a00 */
[----:B------:R-:W-:Y:S01]  /*1060*/  UISETP.NE.U32.AND UP0, UPT, UR8, URZ, UPT ;  /* 0x0000003f0800728c */ /* 0x000fe2000bf05070 */
[----:B------:R-:W-:-:S03]  /*1070*/  IMAD.MOV.U32 R4, RZ, RZ, RZ ;  /* 0x000000ffff047224 */ /* 0x000fc600078e00ff */
[----:B------:R-:W-:-:S03]  /*1080*/  UISETP.NE.AND.EX UP0, UPT, UR9, URZ, UPT, UP0 ;  /* 0x0000003f0900728c */ /* 0x000fc6000bf05300 */
[----:B------:R-:W-:Y:S01]  /*1090*/  ULDC.64 UR8, c[0x0][0xa18] ;  /* 0x0002860000087ab9 */ /* 0x000fe20000000a00 */
[----:B-12---:R-:W1:Y:S01]  /*10a0*/  LDC R0, c[0x0][0x424] ;  /* 0x00010900ff007b82 */ /* 0x006e620000000800 */
[----:B------:R-:W-:Y:S01]  /*10b0*/  UISETP.NE.U32.AND UP1, UPT, UR8, URZ, UPT ;  /* 0x0000003f0800728c */ /* 0x000fe2000bf25070 */
[----:B------:R-:W-:-:S03]  /*10c0*/  PLOP3.LUT P0, PT, PT, PT, UP0, 0x80, 0x0 ;  /* 0x000000000000781c */ /* 0x000fc60003f0f008 */
[----:B------:R-:W-:-:S03]  /*10d0*/  UISETP.NE.AND.EX UP1, UPT, UR9, URZ, UPT, UP1 ;  /* 0x0000003f0900728c */ /* 0x000fc6000bf25310 */
[----:B------:R-:W-:Y:S01]  /*10e0*/  @UP0 ULDC.64 UR8, c[0x0][0xa28] ;  /* 0x00028a0000080ab9 */ /* 0x000fe20000000a00 */
[----:B------:R-:W2:Y:S01]  /*10f0*/  LDC R9, c[0x0][0x2f0] ;  /* 0x0000bc00ff097b82 */ /* 0x000ea20000000800 */
[----:B------:R-:W-:Y:S01]  /*1100*/  @UP0 UIMAD.WIDE UR8, UR7, 0x4, UR8 ;  /* 0x00000004070808a5 */ /* 0x000fe2000f8e0208 */
[----:B------:R-:W-:-:S05]  /*1110*/  PLOP3.LUT P2, PT, PT, PT, UP1, 0x80, 0x0 ;  /* 0x000000000000781c */ /* 0x000fca0003f4f018 */
[----:B------:R-:W-:Y:S01]  /*1120*/  @UP1 ULDC.64 UR10, c[0x0][0xa18] ;  /* 0x00028600000a1ab9 */ /* 0x000fe20000000a00 */
[----:B------:R-:W-:Y:S02]  /*1130*/  IMAD.U32 R2, RZ, RZ, UR8 ;  /* 0x00000008ff027e24 */ /* 0x000fe4000f8e00ff */
[----:B---3--:R-:W-:Y:S01]  /*1140*/  IMAD.U32 R3, RZ, RZ, UR9 ;  /* 0x00000009ff037e24 */ /* 0x008fe2000f8e00ff */
[----:B------:R-:W-:-:S04]  /*1150*/  @UP1 UIMAD.WIDE UR8, UR7, 0x4, UR10 ;  /* 0x00000004070818a5 */ /* 0x000fc8000f8e020a */
[----:B------:R3:W5:Y:S02]  /*1160*/  @P0 LDG.E R4, desc[UR48][R2.64] ;  /* 0x0000003002040981 */ /* 0x000764000c1e1900 */
[----:B------:R-:W-:Y:S02]  /*1170*/  IMAD.U32 R18, RZ, RZ, UR8 ;  /* 0x00000008ff127e24 */ /* 0x000fe4000f8e00ff */
[----:B------:R-:W-:Y:S01]  /*1180*/  IMAD.U32 R19, RZ, RZ, UR9 ;  /* 0x00000009ff137e24 */ /* 0x000fe2000f8e00ff */
[----:B------:R-:W-:-:S04]  /*1190*/  ULDC.64 UR8, c[0x0][0xa20] ;  /* 0x0002880000087ab9 */ /* 0x000fc80000000a00 */
[----:B------:R3:W5:Y:S01]  /*11a0*/  @P2 LDG.E R18, desc[UR48][R18.64] ;  /* 0x0000003012122981 */ /* 0x000762000c1e1900 */
[----:B0-----:R-:W-:Y:S01]  /*11b0*/  ISETP.NE.U32.AND P0, PT, R6, RZ, PT ;  /* 0x000000ff0600720c */ /* 0x001fe20003f05070 */
[----:B------:R-:W-:Y:S01]  /*11c0*/  ULOP3.LUT UR40, UR5, 0xffff, URZ, 0xc0, !UPT ;  /* 0x0000ffff05287892 */ /* 0x000fe2000f8ec03f */
[----:B------:R-:W-:Y:S02]  /*11d0*/  ISETP.NE.U32.AND P1, PT, RZ, UR8, PT ;  /* 0x00000008ff007c0c */ /* 0x000fe4000bf25070 */
[----:B------:R-:W-:Y:S02]  /*11e0*/  ISETP.NE.AND.EX P0, PT, R7, RZ, PT, P0 ;  /* 0x000000ff0700720c */ /* 0x000fe40003f05300 */
[----:B------:R-:W-:Y:S02]  /*11f0*/  ISETP.NE.AND.EX P1, PT, RZ, UR9, PT, P1 ;  /* 0x00000009ff007c0c */ /* 0x000fe4000bf25310 */
[----:B-1----:R-:W-:Y:S01]  /*1200*/  SEL R0, R0, 0x1, P0 ;  /* 0x0000000100007807 */ /* 0x002fe20000000000 */
[----:B---3--:R-:W-:Y:S10]  /*1210*/  @P2 BRA `(.L_x_11529) ;  /* 0x0000000000302947 */ /* 0x008ff40003800000 */
[----:B------:R-:W-:Y:S01]  /*1220*/  ULDC.64 UR8, c[0x0][0xa00] ;  /* 0x0002800000087ab9 */ /* 0x000fe20000000a00 */
[----:B-----5:R-:W0:Y:S01]  /*1230*/  LDC R18, c[0x0][0x288] ;  /* 0x0000a200ff127b82 */ /* 0x020e220000000800 */
[----:B------:R-:W-:-:S04]  /*1240*/  ISETP.NE.U32.AND P0, PT, RZ, UR8, PT ;  /* 0x00000008ff007c0c */ /* 0x000fc8000bf05070 */
[----:B------:R-:W-:-:S13]  /*1250*/  ISETP.NE.AND.EX P0, PT, RZ, UR9, PT, P0 ;  /* 0x00000009ff007c0c */ /* 0x000fda000bf05300 */
[----:B------:R-:W-:Y:S05]  /*1260*/  @!P0 BRA `(.L_x_11529) ;  /* 0x00000000001c8947 */ /* 0x000fea0003800000 */
[----:B------:R-:W-:Y:S02]  /*1270*/  ULDC.64 UR8, c[0x0][0xa00] ;  /* 0x0002800000087ab9 */ /* 0x000fe40000000a00 */
[----:B------:R-:W-:-:S06]  /*1280*/  UIMAD.WIDE UR8, UR7, 0x4, UR8 ;  /* 0x00000004070878a5 */ /* 0x000fcc000f8e0208 */
[----:B------:R-:W-:Y:S02]  /*1290*/  IMAD.U32 R2, RZ, RZ, UR8 ;  /* 0x00000008ff027e24 */ /* 0x000fe4000f8e00ff */
[----:B------:R-:W-:-:S05]  /*12a0*/  IMAD.U32 R3, RZ, RZ, UR9 ;  /* 0x00000009ff037e24 */ /* 0x000fca000f8e00ff */
[----:B0-----:R-:W3:Y:S04]  /*12b0*/  LDG.E R18, desc[UR48][R2.64] ;  /* 0x0000003002127981 */ /* 0x001ee8000c1e1900 */
[----:B------:R-:W3:Y:S02]  /*12c0*/  LDG.E R5, desc[UR48][R2.64+0x4] ;  /* 0x0000043002057981 */ /* 0x000ee4000c1e1900 */
[----:B---3--:R-:W-:-:S07]  /*12d0*/  IMAD.IADD R18, R5, 0x1, -R18 ;  /* 0x0000000105127824 */ /* 0x008fce00078e0a12 */
.L_x_11529:
[----:B------:R-:W-:Y:S01]  /*12e0*/  UMOV UR41, UR7 ;  /* 0x0000000700297c82 */ /* 0x000fe20008000000 */
[----:B--2---:R-:W-:Y:S01]  /*12f0*/  IMAD R19, R0, R9, RZ ;  /* 0x0000000900137224 */ /* 0x004fe200078e02ff */
[----:B------:R-:W-:Y:S06]  /*1300*/  @!P1 BRA `(.L_x_11530) ;  /* 0x0000000000189947 */ /* 0x000fec0003800000 */
[----:B------:R-:W-:Y:S02]  /*1310*/  ULDC.64 UR8, c[0x0][0xa20] ;  /* 0x0002880000087ab9 */ /* 0x000fe40000000a00 */
[----:B------:R-:W-:-:S06]  /*1320*/  UIMAD.WIDE UR8, UR7, 0x4, UR8 ;  /* 0x00000004070878a5 */ /* 0x000fcc000f8e0208 */
[----:B------:R-:W-:Y:S02]  /*1330*/  IMAD.U32 R2, RZ, RZ, UR8 ;  /* 0x00000008ff027e24 */ /* 0x000fe4000f8e00ff */
[----:B------:R-:W-:-:S05]  /*1340*/  IMAD.U32 R3, RZ, RZ, UR9 ;  /* 0x00000009ff037e24 */ /* 0x000fca000f8e00ff */
[----:B------:R1:W5:Y:S01]  /*1350*/  LDG.E R19, desc[UR48][R2.64] ;  /* 0x0000003002137981 */ /* 0x000362000c1e1900 */
[----:B------:R-:W-:Y:S05]  /*1360*/  BRA `(.L_x_11531) ;  /* 0x00000000002c7947 */ /* 0x000fea0003800000 */
.L_x_11530:
        /* <DEDUP_REMOVED lines=9> */
[----:B------:R-:W2:Y:S02]  /*1400*/  LDG.E R0, desc[UR48][R2.64+0x4] ;  /* 0x0000043002007981 */ /* 0x000ea4000c1e1900 */
[----:B--2---:R-:W-:-:S07]  /*1410*/  IMAD.IADD R19, R0, 0x1, -R19 ;  /* 0x0000000100137824 */ /* 0x004fce00078e0a13 */
.L_x_11531:
[----:B------:R-:W2:Y:S01]  /*1420*/  LDC R0, c[0x0][0x448] ;  /* 0x00011200ff007b82 */ /* 0x000ea20000000800 */
[----:B------:R-:W-:Y:S01]  /*1430*/  USHF.L.U32 UR42, UR6, 0x7, URZ ;  /* 0x00000007062a7899 */ /* 0x000fe2000800063f */
[----:B-----5:R-:W-:Y:S01]  /*1440*/  IMAD.IADD R19, R19, 0x1, -R4 ;  /* 0x0000000113137824 */ /* 0x020fe200078e0a04 */
[----:B------:R-:W-:Y:S01]  /*1450*/  ULDC.64 UR12, c[0x0][0x9e0] ;  /* 0x00027800000c7ab9 */ /* 0x000fe20000000a00 */
[----:B------:R-:W-:Y:S01]  /*1460*/  LOP3.LUT R16, R16, 0xfff7ffff, RZ, 0xc0, !PT ;  /* 0xfff7ffff10107812 */ /* 0x000fe200078ec0ff */
[----:B------:R-:W-:Y:S02]  /*1470*/  UIADD3 UR4, UR42, 0x7f, URZ ;  /* 0x0000007f2a047890 */ /* 0x000fe4000fffe03f */
[----:B------:R-:W-:Y:S01]  /*1480*/  UISETP.GE.AND UP0, UPT, UR13, 0x1, UPT ;  /* 0x000000010d00788c */ /* 0x000fe2000bf06270 */
[----:B01----:R-:W-:-:S03]  /*1490*/  IADD3 R3, R19, 0x1, -R18 ;  /* 0x0000000113037810 */ /* 0x003fc60007ffe812 */
[----:B------:R-:W-:Y:S02]  /*14a0*/  UP2UR UR47, UPR, URZ, 0x1 ;  /* 0x000000013f2f7883 */ /* 0x000fe40008000000 */
[----:B------:R-:W-:Y:S02]  /*14b0*/  PLOP3.LUT P0, PT, PT, PT, UP0, 0x40, 0x0 ;  /* 0x000000000000781c */ /* 0x000fe40003f0e808 */
[----:B--2---:R-:W-:Y:S01]  /*14c0*/  ISETP.NE.AND P1, PT, R0, 0x1, PT ;  /* 0x000000010000780c */ /* 0x004fe20003f25270 */
[----:B------:R-:W-:-:S12]  /*14d0*/  IMAD.U32 R0, RZ, RZ, UR4 ;  /* 0x00000004ff007e24 */ /* 0x000fd8000f8e00ff */
[----:B------:R-:W0:Y:S01]  /*14e0*/  @P1 LDC R2, c[0x0][0x44c] ;  /* 0x00011300ff021b82 */ /* 0x000e220000000800 */
[----:B------:R-:W-:-:S07]  /*14f0*/  @P1 LOP3.LUT R16, R16, 0x80000, RZ, 0xfc, !PT ;  /* 0x0008000010101812 */ /* 0x000fce00078efcff */
[----:B------:R-:W1:Y:S01]  /*1500*/  @P1 LDC R5, c[0x0][0x450] ;  /* 0x00011400ff051b82 */ /* 0x000e620000000800 */
[----:B0-----:R-:W-:-:S05]  /*1510*/  @P1 IMAD.HI.U32 R2, R2, UR4, RZ ;  /* 0x0000000402021c27 */ /* 0x001fca000f8e00ff */
[----:B-1----:R-:W-:-:S05]  /*1520*/  @P1 SHF.R.U32.HI R0, RZ, R5, R2 ;  /* 0x00000005ff001219 */ /* 0x002fca0000011602 */
[----:B------:R-:W-:-:S04]  /*1530*/  IMAD.IADD R3, R3, 0x1, R0 ;  /* 0x0000000103037824 */ /* 0x000fc800078e0200 */
[----:B------:R-:W-:Y:S01]  /*1540*/  VIADD R0, R3, UR12 ;  /* 0x0000000c03007c36 */ /* 0x000fe20008000000 */
[----:B------:R-:W-:Y:S06]  /*1550*/  @P0 BRA `(.L_x_11532) ;  /* 0x0000000000480947 */ /* 0x000fec0003800000 */
[C---:B------:R-:W-:Y:S01]  /*1560*/  ISETP.GT.AND P0, PT, R3.reuse, RZ, PT ;  /* 0x000000ff0300720c */ /* 0x040fe20003f04270 */
[----:B------:R-:W-:-:S05]  /*1570*/  VIADD R2, R3, 0xffffffff ;  /* 0xffffffff03027836 */ /* 0x000fca0000000000 */
[----:B------:R-:W-:-:S07]  /*1580*/  R2UR UR4, R2 ;  /* 0x00000000020472ca */ /* 0x000fce00000e0000 */
[----:B------:R-:W-:Y:S08]  /*1590*/  @P0 BRA `(.L_x_11533) ;  /* 0x0000000000200947 */ /* 0x000ff00003800000 */
[----:B------:R-:W-:Y:S01]  /*15a0*/  R2UR UR4, R3 ;  /* 0x00000000030472ca */ /* 0x000fe200000e0000 */
[----:B------:R-:W-:-:S11]  /*15b0*/  UISETP.NE.AND UP0, UPT, UR13, 0x1, UPT ;  /* 0x000000010d00788c */ /* 0x000fd6000bf05270 */
[----:B------:R-:W-:Y:S01]  /*15c0*/  @UP0 ULDC.64 UR8, c[0x0][0x9e8] ;  /* 0x00027a0000080ab9 */ /* 0x000fe20000000a00 */
[----:B------:R-:W-:-:S04]  /*15d0*/  UIADD3 UR4, -UR4, URZ, URZ ;  /* 0x0000003f04047290 */ /* 0x000fc8000fffe13f */
[----:B------:R-:W-:-:S04]  /*15e0*/  UIMAD.WIDE.U32 UR6, UR4, UR8, URZ ;  /* 0x00000008040672a5 */ /* 0x000fc8000f8e003f */
[----:B------:R-:W-:-:S04]  /*15f0*/  @UP0 USHF.R.U32.HI UR4, URZ, UR9, UR7 ;  /* 0x000000093f040299 */ /* 0x000fc80008011607 */
[----:B------:R-:W-:Y:S01]  /*1600*/  ULOP3.LUT UR4, URZ, UR4, URZ, 0x33, !UPT ;  /* 0x000000043f047292 */ /* 0x000fe2000f8e333f */
[----:B------:R-:W-:Y:S11]  /*1610*/  BRA `(.L_x_11534) ;  /* 0x0000000000107947 */ /* 0x000ff60003800000 */
.L_x_11533:
[----:B------:R-:W-:-:S11]  /*1620*/  UISETP.NE.AND UP0, UPT, UR13, 0x1, UPT ;  /* 0x000000010d00788c */ /* 0x000fd6000bf05270 */
[----:B------:R-:W-:Y:S02]  /*1630*/  @UP0 ULDC.64 UR8, c[0x0][0x9e8] ;  /* 0x00027a0000080ab9 */ /* 0x000fe40000000a00 */
[----:B------:R-:W-:-:S04]  /*1640*/  UIMAD.WIDE.U32 UR6, UR4, UR8, URZ ;  /* 0x00000008040672a5 */ /* 0x000fc8000f8e003f */
[----:B------:R-:W-:-:S12]  /*1650*/  @UP0 USHF.R.U32.HI UR4, URZ, UR9, UR7 ;  /* 0x000000093f040299 */ /* 0x000fd80008011607 */
.L_x_11534:
[----:B------:R-:W-:-:S06]  /*1660*/  UIMAD UR4, UR4, UR13, UR13 ;  /* 0x0000000d040472a4 */ /* 0x000fcc000f8e020d */
[----:B------:R-:W-:-:S07]  /*1670*/  VIMNMX R0, R0, UR4, PT ;  /* 0x0000000400007c48 */ /* 0x000fce000bfe0100 */
.L_x_11532:
[----:B------:R-:W0:Y:S01]  /*1680*/  @P1 LDC R4, c[0x0][0x44c] ;  /* 0x00011300ff041b82 */ /* 0x000e220000000800 */
[----:B------:R-:W-:Y:S01]  /*1690*/  UISETP.GE.AND UP0, UPT, UR13, 0x1, UPT ;  /* 0x000000010d00788c */ /* 0x000fe2000bf06270 */
[----:B------:R-:W-:Y:S01]  /*16a0*/  IMAD.U32 R3, RZ, RZ, UR42 ;  /* 0x0000002aff037e24 */ /* 0x000fe2000f8e00ff */
[----:B------:R-:W-:Y:S01]  /*16b0*/  ULDC UR4, c[0x0][0x9dc] ;  /* 0x0002770000047ab9 */ /* 0x000fe20000000800 */
[----:B------:R-:W-:Y:S02]  /*16c0*/  VIADD R2, R0, 0x5f ;  /* 0x0000005f00027836 */ /* 0x000fe40000000000 */
[----:B------:R-:W-:Y:S01]  /*16d0*/  VIADD R0, R19, 0x5f ;  /* 0x0000005f13007836 */ /* 0x000fe20000000000 */
[----:B------:R-:W-:Y:S01]  /*16e0*/  PLOP3.LUT P0, PT, PT, PT, UP0, 0x40, 0x0 ;  /* 0x000000000000781c */ /* 0x000fe20003f0e808 */
[----:B------:R-:W1:Y:S01]  /*16f0*/  @P1 LDC R5, c[0x0][0x450] ;  /* 0x00011400ff051b82 */ /* 0x000e620000000800 */
[----:B------:R-:W-:-:S04]  /*1700*/  IMAD.HI R2, R2, 0x2aaaaaab, RZ ;  /* 0x2aaaaaab02027827 */ /* 0x000fc800078e02ff */
[----:B------:R-:W-:-:S04]  /*1710*/  IMAD.HI R0, R0, 0x2aaaaaab, RZ ;  /* 0x2aaaaaab00007827 */ /* 0x000fc800078e02ff */
[----:B0-----:R-:W-:-:S05]  /*1720*/  @P1 IMAD.HI.U32 R4, R4, UR42, RZ ;  /* 0x0000002a04041c27 */ /* 0x001fca000f8e00ff */
[----:B-1----:R-:W-:Y:S02]  /*1730*/  @P1 SHF.R.U32.HI R3, RZ, R5, R4 ;  /* 0x00000005ff031219 */ /* 0x002fe40000011604 */
[----:B------:R-:W-:Y:S02]  /*1740*/  SHF.R.U32.HI R5, RZ, 0x1f, R2 ;  /* 0x0000001fff057819 */ /* 0x000fe40000011602 */
[----:B------:R-:W-:Y:S02]  /*1750*/  IADD3 R4, R3, R19, -R18 ;  /* 0x0000001303047210 */ /* 0x000fe40007ffe812 */
[----:B------:R-:W-:Y:S02]  /*1760*/  SHF.R.U32.HI R3, RZ, 0x1f, R0 ;  /* 0x0000001fff037819 */ /* 0x000fe40000011600 */
[----:B------:R-:W-:Y:S01]  /*1770*/  LEA.HI.SX32 R2, R2, R5, 0x1c ;  /* 0x0000000502027211 */ /* 0x000fe200078fe2ff */
[----:B------:R-:W-:Y:S01]  /*1780*/  VIADD R6, R4, -UR4 ;  /* 0x8000000404067c36 */ /* 0x000fe20008000000 */
[----:B------:R-:W-:-:S04]  /*1790*/  LEA.HI.SX32 R3, R0, R3, 0x1c ;  /* 0x0000000300037211 */ /* 0x000fc800078fe2ff */
[----:B------:R-:W-:Y:S02]  /*17a0*/  R2UR UR8, R6 ;  /* 0x00000000060872ca */ /* 0x000fe400000e0000 */
[----:B------:R-:W-:Y:S01]  /*17b0*/  VIMNMX R152, R3, R2, PT ;  /* 0x0000000203987248 */ /* 0x000fe20003fe0100 */
[----:B------:R-:W-:-:S12]  /*17c0*/  @P0 BRA `(.L_x_11535) ;  /* 0x0000000000480947 */ /* 0x000fd80003800000 */
[----:B------:R-:W-:-:S13]  /*17d0*/  R2UR UR4, R4 ;  /* 0x00000000040472ca */ /* 0x000fda00000e0000 */
        /* <DEDUP_REMOVED lines=10> */
.L_x_11536:
[----:B------:R-:W-:-:S11]  /*1880*/  UISETP.NE.AND UP0, UPT, UR13, 0x1, UPT ;  /* 0x000000010d00788c */ /* 0x000fd6000bf05270 */
[----:B------:R-:W-:Y:S02]  /*1890*/  @UP0 ULDC.64 UR10, c[0x0][0x9e8] ;  /* 0x00027a00000a0ab9 */ /* 0x000fe40000000a00 */
[----:B------:R-:W-:-:S04]  /*18a0*/  UIMAD.WIDE.U32 UR6, UR4, UR10, URZ ;  /* 0x0000000a040672a5 */ /* 0x000fc8000f8e003f */
[----:B------:R-:W-:-:S12]  /*18b0*/  @UP0 USHF.R.U32.HI UR4, URZ, UR11, UR7 ;  /* 0x0000000b3f040299 */ /* 0x000fd80008011607 */
.L_x_11537:
[----:B------:R-:W-:-:S04]  /*18c0*/  UIMAD UR4, UR4, UR13, URZ ;  /* 0x0000000d040472a4 */ /* 0x000fc8000f8e023f */
[----:B------:R-:W-:-:S04]  /*18d0*/  UISETP.LT.AND UP0, UPT, UR8, UR4, UPT ;  /* 0x000000040800728c */ /* 0x000fc8000bf01270 */
[----:B------:R-:W-:-:S12]  /*18e0*/  USEL UR8, UR8, UR4, !UP0 ;  /* 0x0000000408087287 */ /* 0x000fd8000c000000 */
.L_x_11535:
        /* <DEDUP_REMOVED lines=12> */
[----:B------:R-:W-:-:S06]  /*19b0*/  USHF.R.U32.HI UR44, URZ, 0x10, UR5 ;  /* 0x000000103f2c7899 */ /* 0x000fcc0008011605 */
[----:B------:R-:W-:Y:S06]  /*19c0*/  @!P0 BRA `(.L_x_11538) ;  /* 0x0000000000988947 */ /* 0x000fec0003800000 */
[----:B------:R-:W-:Y:S01]  /*19d0*/  UISETP.NE.AND UP0, UPT, UR44, URZ, UPT ;  /* 0x0000003f2c00728c */ /* 0x000fe2000bf05270 */
[----:B------:R-:W-:-:S03]  /*19e0*/  ULDC UR4, c[0x0][0x9f0] ;  /* 0x00027c0000047ab9 */ /* 0x000fc60000000800 */
        /* <DEDUP_REMOVED lines=36> */
.L_x_11538:
        /* <DEDUP_REMOVED lines=107> */
.L_x_11540:
        /* <DEDUP_REMOVED lines=13> */
.L_x_11735:
[----:B------:R-:W-:Y:S01]  /*23b0*/  IMAD.U32 R0, RZ, RZ, UR46 ;  /* 0x0000002eff007e24 */ /* 0x000fe2000f8e00ff */
[----:B------:R-:W-:Y:S05]  /*23c0*/  WARPSYNC.ALL ;  /* 0x0000000000007948 */ /* 0x000fea0003800000 */
[----:B------:R1:W-:Y:S01]  /*23d0*/  BAR.SYNC.DEFER_BLOCKING R7, 0x100 ;  /* 0x000400070000751d */ /* 0x0003e20000010000 */
[----:B------:R-:W-:-:S13]  /*23e0*/  ISETP.NE.AND P0, PT, R0, 0x3, PT ;  /* 0x000000030000780c */ /* 0x000fda0003f05270 */
[----:B-1----:R-:W-:Y:S05]  /*23f0*/  @!P0 BRA `(.L_x_11542) ;  /* 0x0000000000048947 */ /* 0x002fea0003800000 */
[----:B------:R-:W-:Y:S01]  /*2400*/  BPT.TRAP 0x1 ;  /* 0x000000040000795c */ /* 0x000fe20000300000 */
.L_x_11542:
[----:B------:R-:W-:Y:S01]  /*2410*/  R2UR UR22, R6 ;  /* 0x00000000061672ca */ /* 0x000fe200000e0000 */
[----:B------:R-:W-:-:S05]  /*2420*/  IMAD.U32 R8, RZ, RZ, UR37 ;  /* 0x00000025ff087e24 */ /* 0x000fca000f8e00ff */
[----:B------:R-:W-:-:S07]  /*2430*/  SHF.L.U32 R8, R8, 0x1f, RZ ;  /* 0x0000001f08087819 */ /* 0x000fce00000006ff */
[----:B------:R-:W-:-:S09]  /*2440*/  ULEA UR22, UR38, UR22, 0x3 ;  /* 0x0000001626167291 */ /* 0x000fd2000f8e183f */
[----:B------:R1:W2:Y:S01]  /*2450*/  SYNCS.PHASECHK.TRANS64.TRYWAIT P1, [UR22+0x22830], R8 ;  /* 0x02283008ff0075a7 */ /* 0x0002a20008020156 */
[----:B------:R-:W-:Y:S05]  /*2460*/  @!P0 BRA `(.L_x_11543) ;  /* 0x0000000000048947 */ /* 0x000fea0003800000 */
[----:B------:R-:W-:Y:S01]  /*2470*/  BPT.TRAP 0x1 ;  /* 0x000000040000795c */ /* 0x000fe20000300000 */
.L_x_11543:
[----:B--2---:R-:W-:Y:S05]  /*2480*/  @P1 BRA `(.L_x_11544) ;  /* 0x0000000000081947 */ /* 0x004fea0003800000 */
[----:B------:R-:W2:Y:S02]  /*2490*/  SYNCS.PHASECHK.TRANS64.TRYWAIT P1, [UR22+0x22830], R8 ;  /* 0x02283008ff0075a7 */ /* 0x000ea40008020156 */
[----:B--2---:R-:W-:Y:S05]  /*24a0*/  @!P1 BRA `(.L_x_11545) ;  /* 0x0000016000409947 */ /* 0x004fea0003800000 */
.L_x_11544:
        /* <DEDUP_REMOVED lines=8> */
[----:B------:R-:W2:Y:S01]  /*2530*/  S2R R0, SR_TID.X ;  /* 0x0000000000007919 */ /* 0x000ea20000002100 */
        /* <DEDUP_REMOVED lines=15> */
[----:B--2---:R-:W-:-:S04]  /*2630*/  SHF.R.U32.HI R0, RZ, 0x7, R0 ;  /* 0x00000007ff007819 */ /* 0x004fc80000011600 */
[----:B0-----:R-:W-:Y:S01]  /*2640*/  IADD3 R3, -R0, 0xb, RZ ;  /* 0x0000000b00037810 */ /* 0x001fe20007ffe1ff */
        /* <DEDUP_REMOVED lines=13> */
.L_x_11546:
[----:B------:R-:W2:Y:S01]  /*2720*/  LDC R0, c[0x0][0x448] ;  /* 0x00011200ff007b82 */ /* 0x000ea20000000800 */
[----:B------:R-:W-:Y:S02]  /*2730*/  UIADD3 UR6, UR22, 0x22840, URZ ;  /* 0x0002284016067890 */ /* 0x000fe4000fffe03f */
[----:B------:R-:W-:Y:S01]  /*2740*/  UISETP.NE.AND UP0, UPT, UR47, URZ, UPT ;  /* 0x0000003f2f00728c */ /* 0x000fe2000bf05270 */
[----:B------:R-:W-:Y:S01]  /*2750*/  ULDC UR23, c[0x0][0x9dc] ;  /* 0x0002770000177ab9 */ /* 0x000fe20000000800 */
[----:B------:R-:W-:-:S03]  /*2760*/  ULDC UR14, c[0x0][0x9e0] ;  /* 0x00027800000e7ab9 */ /* 0x000fc60000000800 */
[----:B------:R-:W3:Y:S01]  /*2770*/  S2UR UR7, SR_CgaCtaId ;  /* 0x00000000000779c3 */ /* 0x000ee20000008800 */
[----:B--2---:R-:W-:Y:S01]  /*2780*/  ISETP.NE.AND P1, PT, R0, 0x1, PT ;  /* 0x000000010000780c */ /* 0x004fe20003f25270 */
[----:B------:R-:W-:-:S04]  /*2790*/  VIADD R0, R22, UR42 ;  /* 0x0000002a16007c36 */ /* 0x000fc80008000000 */
[----:B------:R-:W-:Y:S01]  /*27a0*/  IMAD.MOV.U32 R2, RZ, RZ, R0 ;  /* 0x000000ffff027224 */ /* 0x000fe200078e0000 */
[----:B---3--:R-:W-:-:S07]  /*27b0*/  UPRMT UR6, UR7, 0x654, UR6 ;  /* 0x0000065407067896 */ /* 0x008fce0008000006 */
[----:B------:R-:W2:Y:S08]  /*27c0*/  @P1 LDC R5, c[0x0][0x44c] ;  /* 0x00011300ff051b82 */ /* 0x000eb00000000800 */
[----:B------:R-:W3:Y:S01]  /*27d0*/  @P1 LDC R9, c[0x0][0x450] ;  /* 0x00011400ff091b82 */ /* 0x000ee20000000800 */
[----:B------:R-:W-:Y:S01]  /*27e0*/  SYNCS.ARRIVE.TRANS64.RED.A1T0 RZ, [UR6], RZ ;  /* 0x000000ffffff79a7 */ /* 0x000fe20008100406 */
[----:B------:R-:W-:Y:S01]  /*27f0*/  ULOP3.LUT UR6, URZ, UR23, URZ, 0x33, !UPT ;  /* 0x000000173f067292 */ /* 0x000fe2000f8e333f */
[----:B--2---:R-:W-:-:S04]  /*2800*/  @P1 IMAD.HI.U32 R4, R0, R5, RZ ;  /* 0x0000000500041227 */ /* 0x004fc800078e00ff */
[C---:B------:R-:W-:Y:S01]  /*2810*/  IMAD R0, R152.reuse, -0x60, R19 ;  /* 0xffffffa098007824 */ /* 0x040fe200078e0213 */
[----:B---3--:R-:W-:Y:S01]  /*2820*/  @P1 SHF.R.U32.HI R2, RZ, R9, R4 ;  /* 0x00000009ff021219 */ /* 0x008fe20000011604 */
[----:B------:R-:W-:Y:S01]  /*2830*/  IMAD.MOV.U32 R9, RZ, RZ, -0x60 ;  /* 0xffffffa0ff097424 */ /* 0x000fe200078e00ff */
[----:B------:R-:W-:Y:S02]  /*2840*/  PLOP3.LUT P1, PT, PT, PT, UP0, 0x40, 0x0 ;  /* 0x000000000000781c */ /* 0x000fe40003f2e808 */
[C-C-:B------:R-:W-:Y:S01]  /*2850*/  IADD3 R5, -R17.reuse, 0x61, R0.reuse ;  /* 0x0000006111057810 */ /* 0x140fe20007ffe100 */
[----:B------:R-:W2:Y:S01]  /*2860*/  SHFL.IDX PT, R10, R2, RZ, 0x1c1f ;  /* 0x001c1fff020a7589 */ /* 0x000ea200000e0000 */
[----:B------:R-:W-:Y:S01]  /*2870*/  IMAD R14, R152, R9, 0x60 ;  /* 0x00000060980e7424 */ /* 0x000fe200078e0209 */
[----:B------:R-:W-:Y:S02]  /*2880*/  IADD3 R9, -R17, 0x60, R0 ;  /* 0x0000006011097810 */ /* 0x000fe40007ffe100 */
[----:B------:R-:W-:-:S02]  /*2890*/  IMAD.IADD R5, R5, 0x1, -R18 ;  /* 0x0000000105057824 */ /* 0x000fc400078e0a12 */
[----:B------:R-:W-:Y:S02]  /*28a0*/  IMAD.IADD R20, R14, 0x1, -R17 ;  /* 0x000000010e147824 */ /* 0x000fe400078e0a11 */
[C---:B------:R-:W-:Y:S02]  /*28b0*/  VIADD R12, R5.reuse, UR14 ;  /* 0x0000000e050c7c36 */ /* 0x040fe40008000000 */
[----:B------:R-:W-:-:S03]  /*28c0*/  VIADD R11, R5, UR6 ;  /* 0x00000006050b7c36 */ /* 0x000fc60008000000 */
[----:B--2---:R-:W-:Y:S01]  /*28d0*/  VIADDMNMX R0, R10, R12, R9, PT ;  /* 0x0000000c0a007246 */ /* 0x004fe20003800109 */
        /* <DEDUP_REMOVED lines=15> */
.L_x_11549:
[----:B------:R-:W-:Y:S02]  /*29d0*/  ULDC UR6, c[0x0][0x9e4] ;  /* 0x0002790000067ab9 */ /* 0x000fe40000000800 */
[----:B------:R-:W-:-:S05]  /*29e0*/  IMAD.U32 R13, RZ, RZ, UR6 ;  /* 0x00000006ff0d7e24 */ /* 0x000fca000f8e00ff */
[----:B------:R-:W-:-:S13]  /*29f0*/  ISETP.NE.AND P1, PT, R13, 0x1, PT ;  /* 0x000000010d00780c */ /* 0x000fda0003f25270 */
[----:B------:R-:W2:Y:S02]  /*2a00*/  @P1 LDC.64 R72, c[0x0][0x9e8] ;  /* 0x00027a00ff481b82 */ /* 0x000ea40000000a00 */
[----:B--2---:R-:W-:-:S05]  /*2a10*/  @P1 IMAD.HI.U32 R10, R5, R72, RZ ;  /* 0x00000048050a1227 */ /* 0x004fca00078e00ff */
[----:B------:R-:W-:-:S07]  /*2a20*/  @P1 SHF.R.U32.HI R5, RZ, R73, R10 ;  /* 0x00000049ff051219 */ /* 0x000fce000001160a */
.L_x_11550:
[----:B------:R-:W-:Y:S05]  /*2a30*/  BSYNC B0 ;  /* 0x0000000000007941 */ /* 0x000fea0003800000 */
.L_x_11548:
[----:B------:R-:W-:-:S05]  /*2a40*/  IMAD R5, R5, R13, R20 ;  /* 0x0000000d05057224 */ /* 0x000fca00078e0214 */
[----:B------:R-:W-:Y:S02]  /*2a50*/  VIADDMNMX R0, R5, R13, R0, PT ;  /* 0x0000000d05007246 */ /* 0x000fe40003800100 */
[----:B------:R-:W-:-:S07]  /*2a60*/  VIMNMX R4, R4, R5, !PT ;  /* 0x0000000504047248 */ /* 0x000fce0007fe0100 */
.L_x_11547:
[C---:B------:R-:W-:Y:S01]  /*2a70*/  ISETP.GE.AND P1, PT, R14.reuse, 0x2, PT ;  /* 0x000000020e00780c */ /* 0x040fe20003f26270 */
[----:B------:R-:W2:Y:S01]  /*2a80*/  SHFL.IDX PT, R2, R2, 0x1, 0x1c1f ;  /* 0x003c1f0002027f89 */ /* 0x000ea200000e0000 */
        /* <DEDUP_REMOVED lines=13> */
[----:B--2---:R-:W-:Y:S01]  /*2b60*/  IMAD.IADD R10, R11, 0x1, R2 ;  /* 0x000000010b0a7824 */ /* 0x004fe200078e0202 */
        /* <DEDUP_REMOVED lines=85> */
[C---:B------:R-:W-:Y:S02]  /*30c0*/  ISETP.GE.AND P3, PT, R14.reuse, 0x52, PT ;  /* 0x000000520e00780c */ /* 0x040fe40003f66270 */
[----:B------:R-:W-:Y:S02]  /*30d0*/  ISETP.GE.AND P6, PT, R14, 0x1, PT ;  /* 0x000000010e00780c */ /* 0x000fe40003fc6270 */
[----:B------:R-:W-:Y:S02]  /*30e0*/  ISETP.GT.AND P4, PT, R4, 0x51, !P3 ;  /* 0x000000510400780c */ /* 0x000fe40005f84270 */
[----:B------:R-:W-:-:S02]  /*30f0*/  P2R R15, PR, RZ, 0x40 ;  /* 0x00000040ff0f7803 */ /* 0x000fc40000000000 */
[----:B------:R-:W-:-:S04]  /*3100*/  ISETP.LT.OR P4, PT, R0, 0x52, P4 ;  /* 0x000000520000780c */ /* 0x000fc80002781670 */
[----:B------:R-:W-:Y:S02]  /*3110*/  FSEL R65, R65, -INF , !P4 ;  /* 0xff80000041417808 */ /* 0x000fe40006000000 */
[----:B------:R-:W-:-:S04]  /*3120*/  ISETP.GE.AND P4, PT, R14, 0x59, PT ;  /* 0x000000590e00780c */ /* 0x000fc80003f86270 */
[----:B------:R-:W-:-:S04]  /*3130*/  ISETP.GT.AND P5, PT, R4, 0x58, !P4 ;  /* 0x000000580400780c */ /* 0x000fc800067a4270 */
[----:B------:R-:W-:-:S04]  /*3140*/  ISETP.LT.OR P5, PT, R0, 0x59, P5 ;  /* 0x000000590000780c */ /* 0x000fc80002fa1670 */
[----:B------:R-:W-:Y:S02]  /*3150*/  FSEL R68, R68, -INF , !P5 ;  /* 0xff80000044447808 */ /* 0x000fe40006800000 */
[----:B------:R-:W-:-:S04]  /*3160*/  ISETP.GT.AND P5, PT, R4, RZ, !P6 ;  /* 0x000000ff0400720c */ /* 0x000fc800077a4270 */
[----:B------:R-:W-:-:S04]  /*3170*/  ISETP.LT.OR P5, PT, R0, 0x1, P5 ;  /* 0x000000010000780c */ /* 0x000fc80002fa1670 */
[----:B------:R-:W-:Y:S02]  /*3180*/  FSEL R13, R24, -INF , !P5 ;  /* 0xff800000180d7808 */ /* 0x000fe40006800000 */
[----:B------:R-:W-:-:S04]  /*3190*/  ISETP.GE.AND P5, PT, R14, 0x5a, PT ;  /* 0x0000005a0e00780c */ /* 0x000fc80003fa6270 */
[----:B------:R-:W-:-:S04]  /*31a0*/  ISETP.GT.AND P6, PT, R4, 0x59, !P5 ;  /* 0x000000590400780c */ /* 0x000fc80006fc4270 */
[----:B------:R-:W-:Y:S02]  /*31b0*/  ISETP.LT.OR P6, PT, R0, 0x5a, P6 ;  /* 0x0000005a0000780c */ /* 0x000fe400037c1670 */
[----:B------:R-:W-:Y:S02]  /*31c0*/  VIADDMNMX R0, R2, R12, R9, PT ;  /* 0x0000000c02007246 */ /* 0x000fe40003800109 */
        /* <DEDUP_REMOVED lines=16> */
.L_x_11553:
[----:B------:R-:W-:Y:S02]  /*32d0*/  ULDC UR6, c[0x0][0x9e4] ;  /* 0x0002790000067ab9 */ /* 0x000fe40000000800 */
[----:B------:R-:W-:-:S05]  /*32e0*/  IMAD.U32 R2, RZ, RZ, UR6 ;  /* 0x00000006ff027e24 */ /* 0x000fca000f8e00ff */
[----:B------:R-:W-:-:S13]  /*32f0*/  ISETP.NE.AND P6, PT, R2, 0x1, PT ;  /* 0x000000010200780c */ /* 0x000fda0003fc5270 */
[----:B------:R-:W2:Y:S02]  /*3300*/  @P6 LDC.64 R4, c[0x0][0x9e8] ;  /* 0x00027a00ff046b82 */ /* 0x000ea40000000a00 */
[----:B--2---:R-:W-:-:S05]  /*3310*/  @P6 IMAD.HI.U32 R4, R9, R4, RZ ;  /* 0x0000000409046227 */ /* 0x004fca00078e00ff */
[----:B------:R-:W-:-:S07]  /*3320*/  @P6 SHF.R.U32.HI R9, RZ, R5, R4 ;  /* 0x00000005ff096219 */ /* 0x000fce0000011604 */
.L_x_11554:
[----:B------:R-:W-:Y:S05]  /*3330*/  BSYNC B0 ;  /* 0x0000000000007941 */ /* 0x000fea0003800000 */
.L_x_11552:
[----:B------:R-:W-:-:S05]  /*3340*/  IMAD R9, R9, R2, R20 ;  /* 0x0000000209097224 */ /* 0x000fca00078e0214 */
[----:B------:R-:W-:Y:S02]  /*3350*/  VIADDMNMX R0, R9, R2, R0, PT ;  /* 0x0000000209007246 */ /* 0x000fe40003800100 */
[----:B------:R-:W-:-:S07]  /*3360*/  VIMNMX R10, R10, R9, !PT ;  /* 0x000000090a0a7248 */ /* 0x000fce0007fe0100 */
.L_x_11551:
[C---:B------:R-:W-:Y:S01]  /*3370*/  ISETP.GT.AND P1, PT, R10.reuse, 0x1, !P1 ;  /* 0x000000010a00780c */ /* 0x040fe20004f24270 */
[----:B------:R-:W-:Y:S01]  /*3380*/  ULDC UR10, c[0x0][0x988] ;  /* 0x00026200000a7ab9 */ /* 0x000fe20000000800 */
        /* <DEDUP_REMOVED lines=9> */
[----:B------:R-:W-:Y:S02]  /*3420*/  FMNMX.FTZ R5, R13, R25, !PT ;  /* 0x000000190d057209 */ /* 0x000fe40007810000 */
[----:B------:R-:W-:-:S02]  /*3430*/  FSEL R31, R31, -INF , !P1 ;  /* 0xff8000001f1f7808 */ /* 0x000fc40004800000 */
[----:B------:R-:W-:Y:S02]  /*3440*/  ISETP.NE.AND P1, PT, R72, RZ, PT ;  /* 0x000000ff4800720c */ /* 0x000fe40003f25270 */
[----:B------:R-:W-:Y:S02]  /*3450*/  ISETP.NE.AND P6, PT, R75, RZ, PT ;  /* 0x000000ff4b00720c */ /* 0x000fe40003fc5270 */
        /* <DEDUP_REMOVED lines=53> */
[----:B------:R-:W-:Y:S01]  /*37b0*/  ISETP.NE.AND P2, PT, R85, RZ, PT ;  /* 0x000000ff5500720c */ /* 0x000fe20003f45270 */
[----:B------:R-:W2:Y:S01]  /*37c0*/  SHFL.BFLY PT, R5, R2, 0x2, 0x1f ;  /* 0x0c401f0002057f89 */ /* 0x000ea200000e0000 */
[----:B------:R-:W-:Y:S02]  /*37d0*/  ISETP.LT.OR P1, PT, R0, 0x31, P1 ;  /* 0x000000310000780c */ /* 0x000fe40000f21670 */
[----:B------:R-:W-:Y:S02]  /*37e0*/  ISETP.NE.AND P6, PT, R15, RZ, PT ;  /* 0x000000ff0f00720c */ /* 0x000fe40003fc5270 */
[----:B------:R-:W-:Y:S02]  /*37f0*/  FSEL R50, R50, -INF , !P1 ;  /* 0xff80000032327808 */ /* 0x000fe40004800000 */
[----:B------:R-:W-:-:S02]  /*3800*/  ISETP.NE.AND P1, PT, R81, RZ, PT ;  /* 0x000000ff5100720c */ /* 0x000fc40003f25270 */
[C---:B------:R-:W-:Y:S02]  /*3810*/  ISETP.GT.AND P3, PT, R10.reuse, 0x51, !P3 ;  /* 0x000000510a00780c */ /* 0x040fe40005f64270 */
[C---:B------:R-:W-:Y:S02]  /*3820*/  ISETP.GT.AND P1, PT, R10.reuse, 0x31, !P1 ;  /* 0x000000310a00780c */ /* 0x040fe40004f24270 */
[----:B------:R-:W-:Y:S02]  /*3830*/  ISETP.GT.AND P4, PT, R10, 0x58, !P4 ;  /* 0x000000580a00780c */ /* 0x000fe40006784270 */
[C---:B------:R-:W-:Y:S02]  /*3840*/  ISETP.LT.OR P1, PT, R0.reuse, 0x32, P1 ;  /* 0x000000320000780c */ /* 0x040fe40000f21670 */
[----:B------:R-:W-:Y:S02]  /*3850*/  ISETP.LT.OR P3, PT, R0, 0x52, P3 ;  /* 0x000000520000780c */ /* 0x000fe40001f61670 */
[----:B------:R-:W-:-:S02]  /*3860*/  FSEL R51, R51, -INF , !P1 ;  /* 0xff80000033337808 */ /* 0x000fc40004800000 */
[----:B------:R-:W-:Y:S02]  /*3870*/  ISETP.NE.AND P1, PT, R82, RZ, PT ;  /* 0x000000ff5200720c */ /* 0x000fe40003f25270 */
[C---:B------:R-:W-:Y:S02]  /*3880*/  ISETP.GT.AND P5, PT, R10.reuse, 0x59, !P5 ;  /* 0x000000590a00780c */ /* 0x040fe40006fa4270 */
[----:B------:R-:W-:Y:S02]  /*3890*/  ISETP.GT.AND P1, PT, R10, 0x38, !P1 ;  /* 0x000000380a00780c */ /* 0x000fe40004f24270 */
[----:B--2---:R-:W-:Y:S02]  /*38a0*/  FMNMX.FTZ R9, R2, R5, !PT ;  /* 0x0000000502097209 */ /* 0x004fe40007810000 */
[C---:B------:R-:W-:Y:S02]  /*38b0*/  ISETP.LT.OR P1, PT, R0.reuse, 0x39, P1 ;  /* 0x000000390000780c */ /* 0x040fe40000f21670 */
[----:B------:R-:W-:Y:S01]  /*38c0*/  ISETP.LT.OR P4, PT, R0, 0x59, P4 ;  /* 0x000000590000780c */ /* 0x000fe20002781670 */
[----:B------:R-:W2:Y:S01]  /*38d0*/  SHFL.BFLY PT, R4, R9, 0x1, 0x1f ;  /* 0x0c201f0009047f89 */ /* 0x000ea200000e0000 */
[----:B------:R-:W-:-:S02]  /*38e0*/  FSEL R54, R54, -INF , !P1 ;  /* 0xff80000036367808 */ /* 0x000fc40004800000 */
[----:B------:R-:W-:Y:S02]  /*38f0*/  ISETP.NE.AND P1, PT, R83, RZ, PT ;  /* 0x000000ff5300720c */ /* 0x000fe40003f25270 */
[----:B------:R-:W-:Y:S02]  /*3900*/  FSEL R67, R67, -INF , !P3 ;  /* 0xff80000043437808 */ /* 0x000fe40005800000 */
[----:B------:R-:W-:Y:S02]  /*3910*/  ISETP.GT.AND P1, PT, R10, 0x39, !P1 ;  /* 0x000000390a00780c */ /* 0x000fe40004f24270 */
[C---:B------:R-:W-:Y:S02]  /*3920*/  ISETP.LT.OR P5, PT, R0.reuse, 0x5a, P5 ;  /* 0x0000005a0000780c */ /* 0x040fe40002fa1670 */
[----:B------:R-:W-:Y:S02]  /*3930*/  ISETP.LT.OR P1, PT, R0, 0x3a, P1 ;  /* 0x0000003a0000780c */ /* 0x000fe40000f21670 */
[----:B------:R-:W-:-:S02]  /*3940*/  FSEL R70, R70, -INF , !P4 ;  /* 0xff80000046467808 */ /* 0x000fc40006000000 */
[----:B------:R-:W-:Y:S02]  /*3950*/  FSEL R55, R55, -INF , !P1 ;  /* 0xff80000037377808 */ /* 0x000fe40004800000 */
[----:B------:R-:W-:Y:S02]  /*3960*/  ISETP.NE.AND P1, PT, R84, RZ, PT ;  /* 0x000000ff5400720c */ /* 0x000fe40003f25270 */
[----:B------:R-:W-:Y:S02]  /*3970*/  FSEL R71, R71, -INF , !P5 ;  /* 0xff80000047477808 */ /* 0x000fe40006800000 */
[----:B------:R-:W-:Y:S02]  /*3980*/  ISETP.GT.AND P1, PT, R10, 0x40, !P1 ;  /* 0x000000400a00780c */ /* 0x000fe40004f24270 */
[----:B--2---:R-:W-:Y:S02]  /*3990*/  FMNMX.FTZ R4, R9, R4, !PT ;  /* 0x0000000409047209 */ /* 0x004fe40007810000 */
[----:B------:R-:W-:-:S03]  /*39a0*/  ISETP.LT.OR P1, PT, R0, 0x41, P1 ;  /* 0x000000410000780c */ /* 0x000fc60000f21670 */
[----:B------:R-:W-:Y:S01]  /*39b0*/  FMUL.FTZ R5, R4, UR10 ;  /* 0x0000000a04057c20 */ /* 0x000fe20008410000 */
        /* <DEDUP_REMOVED lines=9> */
[----:B------:R-:W-:-:S04]  /*3a50*/  FSETP.NEU.FTZ.AND P1, PT, R4, -INF , PT ;  /* 0xff8000000400780b */ /* 0x000fc80003f3d000 */
        /* <DEDUP_REMOVED lines=17> */
[----:B------:R-:W2:Y:S01]  /*3b70*/  MUFU.EX2 R9, R9 ;  /* 0x0000000900097308 */ /* 0x000ea20000000800 */
[----:B------:R-:W-:Y:S01]  /*3b80*/  ISETP.GT.AND P1, PT, R10, 0x49, !P2 ;  /* 0x000000490a00780c */ /* 0x000fe20005724270 */
[--C-:B------:R-:W-:Y:S01]  /*3b90*/  FFMA.FTZ R162, R36, UR10, -R12.reuse ;  /* 0x0000000a24a27c23 */ /* 0x100fe2000801080c */
[----:B------:R-:W-:Y:S01]  /*3ba0*/  FMNMX.FTZ R2, R38, R5, !PT ;  /* 0x0000000526027209 */ /* 0x000fe20007810000 */
[--C-:B------:R-:W-:Y:S01]  /*3bb0*/  FFMA.FTZ R21, R41, UR10, -R12.reuse ;  /* 0x0000000a29157c23 */ /* 0x100fe2000801080c */
[----:B------:R-:W-:Y:S01]  /*3bc0*/  ISETP.GT.AND P2, PT, R10, 0x50, !P6 ;  /* 0x000000500a00780c */ /* 0x000fe20007744270 */
[--C-:B------:R-:W-:Y:S01]  /*3bd0*/  FFMA.FTZ R15, R37, UR10, -R12.reuse ;  /* 0x0000000a250f7c23 */ /* 0x100fe2000801080c */
[----:B------:R-:W-:Y:S01]  /*3be0*/  FMNMX.FTZ R5, R39, R2, !PT ;  /* 0x0000000227057209 */ /* 0x000fe20007810000 */
[----:B------:R-:W3:Y:S01]  /*3bf0*/  MUFU.EX2 R158, R158 ;  /* 0x0000009e009e7308 */ /* 0x000ee20000000800 */
[----:B------:R-:W-:Y:S01]  /*3c00*/  ISETP.LT.OR P1, PT, R0, 0x4a, P1 ;  /* 0x0000004a0000780c */ /* 0x000fe20000f21670 */
[--C-:B------:R-:W-:Y:S01]  /*3c10*/  FFMA.FTZ R164, R40, UR10, -R12.reuse ;  /* 0x0000000a28a47c23 */ /* 0x100fe2000801080c */
[----:B------:R-:W-:Y:S01]  /*3c20*/  FMNMX.FTZ R2, R42, R5, !PT ;  /* 0x000000052a027209 */ /* 0x000fe20007810000 */
[--C-:B------:R-:W-:Y:S01]  /*3c30*/  FFMA.FTZ R166, R44, UR10, -R12.reuse ;  /* 0x0000000a2ca67c23 */ /* 0x100fe2000801080c */
[----:B------:R-:W-:Y:S01]  /*3c40*/  ISETP.LT.OR P2, PT, R0, 0x51, P2 ;  /* 0x000000510000780c */ /* 0x000fe20001741670 */
[--C-:B------:R-:W-:Y:S01]  /*3c50*/  FFMA.FTZ R25, R45, UR10, -R12.reuse ;  /* 0x0000000a2d197c23 */ /* 0x100fe2000801080c */
[----:B------:R-:W-:Y:S01]  /*3c60*/  FMNMX.FTZ R5, R43, R2, !PT ;  /* 0x000000022b057209 */ /* 0x000fe20007810000 */
[----:B------:R-:W4:Y:S01]  /*3c70*/  MUFU.EX2 R11, R11 ;  /* 0x0000000b000b7308 */ /* 0x000f220000000800 */
[----:B------:R-:W-:Y:S01]  /*3c80*/  FSEL R63, R63, -INF , !P1 ;  /* 0xff8000003f3f7808 */ /* 0x000fe20004800000 */
[----:B--2---:R-:W-:Y:S01]  /*3c90*/  FADD.FTZ R41, R156, R9 ;  /* 0x000000099c297221 */ /* 0x004fe20000010000 */
[----:B------:R-:W-:Y:S01]  /*3ca0*/  FMNMX.FTZ R2, R46, R5, !PT ;  /* 0x000000052e027209 */ /* 0x000fe20007810000 */
[--C-:B------:R-:W-:Y:S01]  /*3cb0*/  FFMA.FTZ R168, R48, UR10, -R12.reuse ;  /* 0x0000000a30a87c23 */ /* 0x100fe2000801080c */
[----:B------:R-:W-:Y:S01]  /*3cc0*/  FSEL R66, R66, -INF , !P2 ;  /* 0xff80000042427808 */ /* 0x000fe20005000000 */
        /* <DEDUP_REMOVED lines=11> */
[--C-:B------:R-:W-:Y:S01]  /*3d80*/  FFMA.FTZ R61, R61, UR10, -R12.reuse ;  /* 0x0000000a3d3d7c23 */ /* 0x100fe2000801080c */
[--C-:B------:R-:W-:Y:S01]  /*3d90*/  FFMA.FTZ R64, R64, UR10, -R12.reuse ;  /* 0x0000000a40407c23 */ /* 0x100fe2000801080c */
[----:B------:R-:W-:Y:S01]  /*3da0*/  FMNMX.FTZ R2, R54, R5, !PT ;  /* 0x0000000536027209 */ /* 0x000fe20007810000 */
[--C-:B------:R-:W-:Y:S01]  /*3db0*/  FFMA.FTZ R65, R65, UR10, -R12.reuse ;  /* 0x0000000a41417c23 */ /* 0x100fe2000801080c */
[----:B------:R-:W-:Y:S01]  /*3dc0*/  F2FP.BF16.F32.PACK_AB R156, R9, R156 ;  /* 0x0000009c099c723e */ /* 0x000fe200000010ff */
[--C-:B------:R-:W-:Y:S01]  /*3dd0*/  FFMA.FTZ R68, R68, UR10, -R12.reuse ;  /* 0x0000000a44447c23 */ /* 0x100fe2000801080c */
[----:B------:R-:W-:Y:S01]  /*3de0*/  FMNMX.FTZ R5, R55, R2, !PT ;  /* 0x0000000237057209 */ /* 0x000fe20007810000 */
[----:B------:R-:W0:Y:S01]  /*3df0*/  MUFU.EX2 R162, R162 ;  /* 0x000000a200a27308 */ /* 0x000e220000000800 */
[----:B------:R-:W-:-:S02]  /*3e00*/  FFMA.FTZ R12, R69, UR10, -R12 ;  /* 0x0000000a450c7c23 */ /* 0x000fc4000801080c */
[----:B------:R-:W-:-:S04]  /*3e10*/  FMNMX.FTZ R2, R58, R5, !PT ;  /* 0x000000053a027209 */ /* 0x000fc80007810000 */
[----:B------:R-:W-:Y:S01]  /*3e20*/  FMNMX.FTZ R5, R59, R2, !PT ;  /* 0x000000023b057209 */ /* 0x000fe20007810000 */
[----:B------:R-:W1:Y:S03]  /*3e30*/  MUFU.EX2 R15, R15 ;  /* 0x0000000f000f7308 */ /* 0x000e660000000800 */
        /* <DEDUP_REMOVED lines=8> */
[----:B------:R-:W1:Y:S04]  /*3ec0*/  MUFU.EX2 R166, R166 ;  /* 0x000000a600a67308 */ /* 0x000e680000000800 */
[----:B------:R-:W3:Y:S04]  /*3ed0*/  SHFL.BFLY PT, R5, R0, 0x2, 0x1f ;  /* 0x0c401f0000057f89 */ /* 0x000ee800000e0000 */
[----:B------:R-:W-:Y:S08]  /*3ee0*/  MUFU.EX2 R25, R25 ;  /* 0x0000001900197308 */ /* 0x000ff00000000800 */
[----:B------:R-:W-:Y:S08]  /*3ef0*/  MUFU.EX2 R168, R168 ;  /* 0x000000a800a87308 */ /* 0x000ff00000000800 */
[----:B------:R-:W-:Y:S01]  /*3f00*/  MUFU.EX2 R29, R29 ;  /* 0x0000001d001d7308 */ /* 0x000fe20000000800 */
[----:B---3--:R-:W-:-:S07]  /*3f10*/  FMNMX.FTZ R2, R0, R5, !PT ;  /* 0x0000000500027209 */ /* 0x008fce0007810000 */
[----:B------:R-:W-:Y:S01]  /*3f20*/  MUFU.EX2 R170, R170 ;  /* 0x000000aa00aa7308 */ /* 0x000fe20000000800 */
[----:B------:R-:W3:Y:S07]  /*3f30*/  SHFL.BFLY PT, R5, R2, 0x1, 0x1f ;  /* 0x0c201f0002057f89 */ /* 0x000eee00000e0000 */
[----:B------:R-:W-:Y:S08]  /*3f40*/  MUFU.EX2 R33, R33 ;  /* 0x0000002100217308 */ /* 0x000ff00000000800 */
[----:B------:R-:W-:Y:S08]  /*3f50*/  MUFU.EX2 R172, R172 ;  /* 0x000000ac00ac7308 */ /* 0x000ff00000000800 */
[----:B------:R-:W-:Y:S01]  /*3f60*/  MUFU.EX2 R57, R57 ;  /* 0x0000003900397308 */ /* 0x000fe20000000800 */
[----:B---3--:R-:W-:Y:S01]  /*3f70*/  FMNMX.FTZ R5, R2, R5, !PT ;  /* 0x0000000502057209 */ /* 0x008fe20007810000 */
[----:B------:R-:W-:Y:S01]  /*3f80*/  FADD.FTZ R2, R158, R41 ;  /* 0x000000299e027221 */ /* 0x000fe20000010000 */
[----:B----4-:R-:W-:-:S02]  /*3f90*/  F2FP.BF16.F32.PACK_AB R158, R11, R158 ;  /* 0x0000009e0b9e723e */ /* 0x010fc400000010ff */
[C---:B------:R-:W-:Y:S01]  /*3fa0*/  FSETP.NEU.FTZ.AND P1, PT, R5.reuse, -INF , PT ;  /* 0xff8000000500780b */ /* 0x040fe20003f3d000 */
[----:B------:R-:W-:Y:S01]  /*3fb0*/  FMUL.FTZ R0, R5, UR10 ;  /* 0x0000000a05007c20 */ /* 0x000fe20008410000 */
[----:B------:R-:W-:Y:S01]  /*3fc0*/  FADD.FTZ R41, R11, R2 ;  /* 0x000000020b297221 */ /* 0x000fe20000010000 */
[----:B------:R-:W-:Y:S03]  /*3fd0*/  MUFU.EX2 R60, R60 ;  /* 0x0000003c003c7308 */ /* 0x000fe60000000800 */
[----:B------:R-:W-:Y:S01]  /*3fe0*/  FSEL R0, R0, RZ, P1 ;  /* 0x000000ff00007208 */ /* 0x000fe20000800000 */
[----:B--2---:R-:W-:Y:S01]  /*3ff0*/  FADD.FTZ R2, R160, R41 ;  /* 0x00000029a0027221 */ /* 0x004fe20000010000 */
[----:B-----5:R-:W-:-:S03]  /*4000*/  F2FP.BF16.F32.PACK_AB R160, R13, R160 ;  /* 0x000000a00da0723e */ /* 0x020fc600000010ff */
        /* <DEDUP_REMOVED lines=8> */
[----:B------:R-:W-:Y:S01]  /*4090*/  FFMA.FTZ R39, R39, UR10, -R0 ;  /* 0x0000000a27277c23 */ /* 0x000fe20008010800 */
[----:B------:R-:W-:Y:S01]  /*40a0*/  FADD.FTZ R45, R13, R2 ;  /* 0x000000020d2d7221 */ /* 0x000fe20000010000 */
[--C-:B------:R-:W-:Y:S01]  /*40b0*/  FFMA.FTZ R42, R42, UR10, -R0.reuse ;  /* 0x0000000a2a2a7c23 */ /* 0x100fe20008010800 */
[--C-:B------:R-:W-:Y:S01]  /*40c0*/  FFMA.FTZ R43, R43, UR10, -R0.reuse ;  /* 0x0000000a2b2b7c23 */ /* 0x100fe20008010800 */
[--C-:B------:R-:W-:Y:S01]  /*40d0*/  FFMA.FTZ R46, R46, UR10, -R0.reuse ;  /* 0x0000000a2e2e7c23 */ /* 0x100fe20008010800 */
[----:B0-----:R-:W-:Y:S01]  /*40e0*/  FADD.FTZ R10, R162, R45 ;  /* 0x0000002da20a7221 */ /* 0x001fe20000010000 */
[----:B------:R-:W0:Y:S01]  /*40f0*/  MUFU.EX2 R27, R27 ;  /* 0x0000001b001b7308 */ /* 0x000e220000000800 */
[--C-:B------:R-:W-:Y:S01]  /*4100*/  FFMA.FTZ R47, R47, UR10, -R0.reuse ;  /* 0x0000000a2f2f7c23 */ /* 0x100fe20008010800 */
[----:B------:R-:W-:Y:S01]  /*4110*/  FFMA.FTZ R50, R50, UR10, -R0 ;  /* 0x0000000a32327c23 */ /* 0x000fe20008010800 */
[----:B-1----:R-:W-:Y:S01]  /*4120*/  FADD.FTZ R45, R15, R10 ;  /* 0x0000000a0f2d7221 */ /* 0x002fe20000010000 */
[--C-:B------:R-:W-:Y:S01]  /*4130*/  FFMA.FTZ R51, R51, UR10, -R0.reuse ;  /* 0x0000000a33337c23 */ /* 0x100fe20008010800 */
[--C-:B------:R-:W-:Y:S01]  /*4140*/  FFMA.FTZ R54, R54, UR10, -R0.reuse ;  /* 0x0000000a36367c23 */ /* 0x100fe20008010800 */
[--C-:B------:R-:W-:Y:S01]  /*4150*/  FFMA.FTZ R55, R55, UR10, -R0.reuse ;  /* 0x0000000a37377c23 */ /* 0x100fe20008010800 */
[----:B------:R-:W-:Y:S01]  /*4160*/  FADD.FTZ R10, R164, R45 ;  /* 0x0000002da40a7221 */ /* 0x000fe20000010000 */
[----:B------:R-:W1:Y:S01]  /*4170*/  MUFU.EX2 R30, R30 ;  /* 0x0000001e001e7308 */ /* 0x000e620000000800 */
[--C-:B------:R-:W-:Y:S01]  /*4180*/  FFMA.FTZ R58, R58, UR10, -R0.reuse ;  /* 0x0000000a3a3a7c23 */ /* 0x100fe20008010800 */
[----:B------:R-:W-:Y:S01]  /*4190*/  FFMA.FTZ R59, R59, UR10, -R0 ;  /* 0x0000000a3b3b7c23 */ /* 0x000fe20008010800 */
[----:B------:R-:W-:Y:S01]  /*41a0*/  FADD.FTZ R45, R21, R10 ;  /* 0x0000000a152d7221 */ /* 0x000fe20000010000 */
[--C-:B------:R-:W-:Y:S01]  /*41b0*/  FFMA.FTZ R62, R62, UR10, -R0.reuse ;  /* 0x0000000a3e3e7c23 */ /* 0x100fe20008010800 */
[--C-:B------:R-:W-:Y:S01]  /*41c0*/  FFMA.FTZ R63, R63, UR10, -R0.reuse ;  /* 0x0000000a3f3f7c23 */ /* 0x100fe20008010800 */
[--C-:B------:R-:W-:Y:S01]  /*41d0*/  FFMA.FTZ R66, R66, UR10, -R0.reuse ;  /* 0x0000000a42427c23 */ /* 0x100fe20008010800 */
[----:B------:R-:W-:Y:S01]  /*41e0*/  FADD.FTZ R10, R166, R45 ;  /* 0x0000002da60a7221 */ /* 0x000fe20000010000 */
[----:B------:R-:W2:Y:S01]  /*41f0*/  MUFU.EX2 R31, R31 ;  /* 0x0000001f001f7308 */ /* 0x000ea20000000800 */
[----:B0-----:R-:W-:Y:S01]  /*4200*/  FADD.FTZ R41, R26, R27 ;  /* 0x0000001b1a297221 */ /* 0x001fe20000010000 */
[----:B------:R-:W-:Y:S01]  /*4210*/  FFMA.FTZ R67, R67, UR10, -R0 ;  /* 0x0000000a43437c23 */ /* 0x000fe20008010800 */
[----:B------:R-:W-:Y:S01]  /*4220*/  FADD.FTZ R45, R25, R10 ;  /* 0x0000000a192d7221 */ /* 0x000fe20000010000 */
[--C-:B------:R-:W-:Y:S01]  /*4230*/  FFMA.FTZ R70, R70, UR10, -R0.reuse ;  /* 0x0000000a46467c23 */ /* 0x100fe20008010800 */
[----:B------:R-:W-:Y:S01]  /*4240*/  FFMA.FTZ R0, R71, UR10, -R0 ;  /* 0x0000000a47007c23 */ /* 0x000fe20008010800 */
[----:B------:R-:W-:Y:S01]  /*4250*/  F2FP.BF16.F32.PACK_AB R162, R15, R162 ;  /* 0x000000a20fa2723e */ /* 0x000fe200000010ff */
[----:B------:R-:W-:Y:S01]  /*4260*/  FADD.FTZ R10, R168, R45 ;  /* 0x0000002da80a7221 */ /* 0x000fe20000010000 */
[----:B------:R-:W0:Y:S01]  /*4270*/  MUFU.EX2 R34, R34 ;  /* 0x0000002200227308 */ /* 0x000e220000000800 */
[----:B-1----:R-:W-:Y:S01]  /*4280*/  FADD.FTZ R2, R30, R41 ;  /* 0x000000291e027221 */ /* 0x002fe20000010000 */
[----:B------:R-:W-:Y:S01]  /*4290*/  F2FP.BF16.F32.PACK_AB R164, R21, R164 ;  /* 0x000000a415a4723e */ /* 0x000fe200000010ff */
[----:B------:R-:W-:Y:S01]  /*42a0*/  FADD.FTZ R45, R29, R10 ;  /* 0x0000000a1d2d7221 */ /* 0x000fe20000010000 */
[----:B------:R-:W-:-:S02]  /*42b0*/  F2FP.BF16.F32.PACK_AB R166, R25, R166 ;  /* 0x000000a619a6723e */ /* 0x000fc400000010ff */
[----:B------:R-:W-:Y:S01]  /*42c0*/  F2FP.BF16.F32.PACK_AB R168, R29, R168 ;  /* 0x000000a81da8723e */ /* 0x000fe200000010ff */
[----:B------:R-:W-:Y:S01]  /*42d0*/  FADD.FTZ R10, R170, R45 ;  /* 0x0000002daa0a7221 */ /* 0x000fe20000010000 */
[----:B------:R-:W1:Y:S01]  /*42e0*/  MUFU.EX2 R35, R35 ;  /* 0x0000002300237308 */ /* 0x000e620000000800 */
[----:B--2---:R-:W-:Y:S01]  /*42f0*/  FADD.FTZ R41, R31, R2 ;  /* 0x000000021f297221 */ /* 0x004fe20000010000 */
[C---:B------:R-:W-:Y:S01]  /*4300*/  F2FP.BF16.F32.PACK_AB R170, R33.reuse, R170 ;  /* 0x000000aa21aa723e */ /* 0x040fe200000010ff */
[----:B------:R-:W-:Y:S01]  /*4310*/  FADD.FTZ R45, R33, R10 ;  /* 0x0000000a212d7221 */ /* 0x000fe20000010000 */
[----:B------:R-:W-:Y:S02]  /*4320*/  F2FP.BF16.F32.PACK_AB R157, R27, R26 ;  /* 0x0000001a1b9d723e */ /* 0x000fe400000010ff */
[----:B------:R-:W-:Y:S01]  /*4330*/  F2FP.BF16.F32.PACK_AB R159, R31, R30 ;  /* 0x0000001e1f9f723e */ /* 0x000fe200000010ff */
[----:B------:R-:W-:Y:S01]  /*4340*/  FADD.FTZ R10, R172, R45 ;  /* 0x0000002dac0a7221 */ /* 0x000fe20000010000 */
[----:B------:R-:W2:Y:S01]  /*4350*/  MUFU.EX2 R38, R38 ;  /* 0x0000002600267308 */ /* 0x000ea20000000800 */
[----:B0-----:R-:W-:Y:S01]  /*4360*/  FADD.FTZ R2, R34, R41 ;  /* 0x0000002922027221 */ /* 0x001fe20000010000 */
[C---:B------:R-:W-:Y:S01]  /*4370*/  F2FP.BF16.F32.PACK_AB R172, R57.reuse, R172 ;  /* 0x000000ac39ac723e */ /* 0x040fe200000010ff */
[----:B------:R-:W-:-:S04]  /*4380*/  FADD.FTZ R11, R57, R10 ;  /* 0x0000000a390b7221 */ /* 0x000fc80000010000 */
[----:B------:R-:W-:Y:S01]  /*4390*/  FADD.FTZ R10, R60, R11 ;  /* 0x0000000b3c0a7221 */ /* 0x000fe20000010000 */
        /* <DEDUP_REMOVED lines=53> */
[----:B------:R2:W0:Y:S01]  /*46f0*/  MUFU.EX2 R179, R0 ;  /* 0x0000000000b37308 */ /* 0x0004220000000800 */
[C---:B-1----:R-:W-:Y:S01]  /*4700*/  FADD.FTZ R9, R67.reuse, R10 ;  /* 0x0000000a43097221 */ /* 0x042fe20000010000 */
[----:B------:R-:W-:-:S03]  /*4710*/  F2FP.BF16.F32.PACK_AB R177, R67, R66 ;  /* 0x0000004243b1723e */ /* 0x000fc600000010ff */
[----:B--2---:R-:W-:-:S04]  /*4720*/  FADD.FTZ R0, R70, R9 ;  /* 0x0000000946007221 */ /* 0x004fc80000010000 */
[C---:B0-----:R-:W-:Y:S01]  /*4730*/  FADD.FTZ R0, R179.reuse, R0 ;  /* 0x00000000b3007221 */ /* 0x041fe20000010000 */
[----:B------:R-:W-:Y:S01]  /*4740*/  F2FP.BF16.F32.PACK_AB R179, R179, R70 ;  /* 0x00000046b3b3723e */ /* 0x000fe200000010ff */
[----:B------:R-:W-:Y:S06]  /*4750*/  @!P0 BRA `(.L_x_11555) ;  /* 0x0000000000048947 */ /* 0x000fec0003800000 */
[----:B------:R-:W-:Y:S01]  /*4760*/  BPT.TRAP 0x1 ;  /* 0x000000040000795c */ /* 0x000fe20000300000 */
.L_x_11555:
[----:B------:R0:W1:Y:S01]  /*4770*/  SYNCS.PHASECHK.TRANS64.TRYWAIT P1, [UR22+0x22850], R8 ;  /* 0x02285008ff0075a7 */ /* 0x0000620008020156 */
[----:B------:R-:W-:Y:S05]  /*4780*/  @!P0 BRA `(.L_x_11556) ;  /* 0x0000000000048947 */ /* 0x000fea0003800000 */
[----:B------:R-:W-:Y:S01]  /*4790*/  BPT.TRAP 0x1 ;  /* 0x000000040000795c */ /* 0x000fe20000300000 */
.L_x_11556:
[----:B-1----:R-:W-:Y:S05]  /*47a0*/  @P1 BRA `(.L_x_11557) ;  /* 0x0000000000081947 */ /* 0x002fea0003800000 */
[----:B------:R-:W1:Y:S02]  /*47b0*/  SYNCS.PHASECHK.TRANS64.TRYWAIT P1, [UR22+0x22850], R8 ;  /* 0x02285008ff0075a7 */ /* 0x000e640008020156 */
[----:B-1----:R-:W-:Y:S05]  /*47c0*/  @!P1 BRA `(.L_x_11558) ;  /* 0x0000013c00909947 */ /* 0x002fea0003800000 */
.L_x_11557:
        /* <DEDUP_REMOVED lines=42> */
[----:B--2---:R-:W-:Y:S05]  /*4a70*/  @!P0 BRA `(.L_x_11559) ;  /* 0x0000000000048947 */ /* 0x004fea0003800000 */
[----:B------:R-:W-:Y:S01]  /*4a80*/  BPT.TRAP 0x1 ;  /* 0x000000040000795c */ /* 0x000fe20000300000 */
.L_x_11559:
[----:B------:R-:W2:Y:S01]  /*4a90*/  LDC R6, c[0x0][0x448] ;  /* 0x00011200ff067b82 */ /* 0x000ea20000000800 */
[----:B------:R-:W-:Y:S02]  /*4aa0*/  UISETP.NE.AND UP0, UPT, UR47, URZ, UPT ;  /* 0x0000003f2f00728c */ /* 0x000fe4000bf05270 */
[----:B------:R-:W-:-:S05]  /*4ab0*/  UIADD3 UR22, UR22, 0x22860, URZ ;  /* 0x0002286016167890 */ /* 0x000fca000fffe03f */
[----:B------:R-:W3:Y:S01]  /*4ac0*/  S2UR UR6, SR_CgaCtaId ;  /* 0x00000000000679c3 */ /* 0x000ee20000008800 */
[----:B--2---:R-:W-:Y:S01]  /*4ad0*/  ISETP.NE.AND P1, PT, R6, 0x1, PT ;  /* 0x000000010600780c */ /* 0x004fe20003f25270 */
[----:B---3--:R-:W-:-:S12]  /*4ae0*/  UPRMT UR22, UR6, 0x654, UR22 ;  /* 0x0000065406167896 */ /* 0x008fd80008000016 */
[----:B------:R-:W2:Y:S08]  /*4af0*/  @P1 LDC R6, c[0x0][0x44c] ;  /* 0x00011300ff061b82 */ /* 0x000eb00000000800 */
[----:B01----:R-:W0:Y:S01]  /*4b00*/  @P1 LDC R8, c[0x0][0x450] ;  /* 0x00011400ff081b82 */ /* 0x003e220000000800 */
[----:B------:R-:W-:Y:S01]  /*4b10*/  SYNCS.ARRIVE.TRANS64.RED.A1T0 RZ, [UR22], RZ ;  /* 0x000000ffffff79a7 */ /* 0x000fe20008100416 */
[----:B--2---:R-:W-:-:S04]  /*4b20*/  @P1 IMAD.HI.U32 R7, R6, UR42, RZ ;  /* 0x0000002a06071c27 */ /* 0x004fc8000f8e00ff */
[----:B------:R-:W-:Y:S01]  /*4b30*/  IMAD.U32 R6, RZ, RZ, UR42 ;  /* 0x0000002aff067e24 */ /* 0x000fe2000f8e00ff */
[----:B0-----:R-:W-:Y:S02]  /*4b40*/  @P1 SHF.R.U32.HI R6, RZ, R8, R7 ;  /* 0x00000008ff061219 */ /* 0x001fe40000011607 */
[----:B------:R-:W-:Y:S02]  /*4b50*/  PLOP3.LUT P1, PT, PT, PT, UP0, 0x40, 0x0 ;  /* 0x000000000000781c */ /* 0x000fe40003f2e808 */
[----:B------:R-:W-:-:S05]  /*4b60*/  IADD3 R7, R6, R19, -R18 ;  /* 0x0000001306077210 */ /* 0x000fca0007ffe812 */
[----:B------:R-:W-:-:S05]  /*4b70*/  VIADD R6, R7, UR14 ;  /* 0x0000000e07067c36 */ /* 0x000fca0008000000 */
[----:B------:R-:W-:Y:S01]  /*4b80*/  R2UR UR11, R6 ;  /* 0x00000000060b72ca */ /* 0x000fe200000e0000 */
[----:B------:R-:W-:Y:S01]  /*4b90*/  VIADD R6, R152, 0xfffffffe ;  /* 0xfffffffe98067836 */ /* 0x000fe20000000000 */
[----:B------:R-:W-:-:S13]  /*4ba0*/  @P1 BRA `(.L_x_11560) ;  /* 0x0000000000541947 */ /* 0x000fda0003800000 */
        /* <DEDUP_REMOVED lines=13> */
.L_x_11561:
[----:B------:R-:W-:Y:S02]  /*4c80*/  ULDC UR15, c[0x0][0x9e4] ;  /* 0x00027900000f7ab9 */ /* 0x000fe40000000800 */
[----:B------:R-:W-:-:S11]  /*4c90*/  UISETP.NE.AND UP0, UPT, UR15, 0x1, UPT ;  /* 0x000000010f00788c */ /* 0x000fd6000bf05270 */
[----:B------:R-:W-:Y:S02]  /*4ca0*/  @UP0 ULDC.64 UR18, c[0x0][0x9e8] ;  /* 0x00027a0000120ab9 */ /* 0x000fe40000000a00 */
[----:B------:R-:W-:-:S04]  /*4cb0*/  UIMAD.WIDE.U32 UR6, UR14, UR18, URZ ;  /* 0x000000120e0672a5 */ /* 0x000fc8000f8e003f */
[----:B------:R-:W-:-:S12]  /*4cc0*/  @UP0 USHF.R.U32.HI UR14, URZ, UR19, UR7 ;  /* 0x000000133f0e0299 */ /* 0x000fd80008011607 */
.L_x_11562:
[----:B------:R-:W-:-:S04]  /*4cd0*/  UIMAD UR14, UR14, UR15, UR15 ;  /* 0x0000000f0e0e72a4 */ /* 0x000fc8000f8e020f */
[----:B------:R-:W-:-:S04]  /*4ce0*/  UISETP.LT.AND UP0, UPT, UR11, UR14, UPT ;  /* 0x0000000e0b00728c */ /* 0x000fc8000bf01270 */
[----:B------:R-:W-:-:S12]  /*4cf0*/  USEL UR11, UR11, UR14, UP0 ;  /* 0x0000000e0b0b7287 */ /* 0x000fd80008000000 */
.L_x_11560:
        /* <DEDUP_REMOVED lines=9> */
[----:B------:R-:W-:Y:S01]  /*4d90*/  IMAD.MOV.U32 R9, RZ, RZ, R4 ;  /* 0x000000ffff097224 */ /* 0x000fe200078e0004 */
[----:B------:R-:W-:Y:S01]  /*4da0*/  ULDC UR23, c[0x0][0x9dc] ;  /* 0x0002770000177ab9 */ /* 0x000fe20000000800 */
[----:B------:R-:W-:Y:S01]  /*4db0*/  ULDC UR28, c[0x0][0x988] ;  /* 0x00026200001c7ab9 */ /* 0x000fe20000000800 */
[----:B------:R-:W-:-:S05]  /*4dc0*/  ULDC UR24, c[0x0][0x9e0] ;  /* 0x0002780000187ab9 */ /* 0x000fca0000000800 */
.L_x_11582:
[----:B------:R-:W-:-:S04]  /*4dd0*/  UIADD3 UR38, UR38, 0x1, URZ ;  /* 0x0000000126267890 */ /* 0x000fc8000fffe03f */
[----:B------:R-:W-:-:S04]  /*4de0*/  UISETP.NE.AND UP0, UPT, UR38, 0x2, UPT ;  /* 0x000000022600788c */ /* 0x000fc8000bf05270 */
[----:B------:R-:W-:Y:S02]  /*4df0*/  USEL UR6, URZ, 0x1, UP0 ;  /* 0x000000013f067887 */ /* 0x000fe40008000000 */
[----:B------:R-:W-:Y:S02]  /*4e00*/  USEL UR38, UR38, URZ, UP0 ;  /* 0x0000003f26267287 */ /* 0x000fe40008000000 */
[----:B------:R-:W-:Y:S01]  /*4e10*/  ULOP3.LUT UR37, UR37, UR6, URZ, 0x3c, !UPT ;  /* 0x0000000625257292 */ /* 0x000fe2000f8e3c3f */
[----:B--2---:R-:W-:Y:S11]  /*4e20*/  @!P0 BRA `(.L_x_11564) ;  /* 0x0000000000048947 */ /* 0x004ff60003800000 */
[----:B------:R-:W-:Y:S01]  /*4e30*/  BPT.TRAP 0x1 ;  /* 0x000000040000795c */ /* 0x000fe20000300000 */
.L_x_11564:
        /* <DEDUP_REMOVED lines=9> */
.L_x_11565:
[----:B-1----:R-:W-:Y:S05]  /*4ed0*/  @P1 BRA `(.L_x_11566) ;  /* 0x0000000000081947 */ /* 0x002fea0003800000 */
[----:B------:R-:W1:Y:S02]  /*4ee0*/  SYNCS.PHASECHK.TRANS64.TRYWAIT P1, [UR26+0x22830], R7 ;  /* 0x02283007ff0075a7 */ /* 0x000e64000802015a */
[----:B-1----:R-:W-:Y:S05]  /*4ef0*/  @!P1 BRA `(.L_x_11567) ;  /* 0x0000013400dc9947 */ /* 0x002fea0003800000 */
.L_x_11566:
[----:B------:R-:W-:Y:S01]  /*4f00*/  UIMAD UR18, UR38, 0x300, UR20 ;  /* 0x00000300261278a4 */ /* 0x000fe2000f8e0214 */
[----:B------:R-:W-:Y:S01]  /*4f10*/  WARPGROUP.ARRIVE ;  /* 0x00000000000079c5 */ /* 0x000fe20000000000 */
[----:B------:R-:W-:Y:S01]  /*4f20*/  UMOV UR19, 0x40000040 ;  /* 0x4000004000137882 */ /* 0x000fe20000000000 */
[----:B------:R-:W-:Y:S01]  /*4f30*/  UMOV UR7, 0x40000040 ;  /* 0x4000004000077882 */ /* 0x000fe20000000000 */
[----:B------:R-:W-:-:S03]  /*4f40*/  UIADD3 UR6, UR18, 0x2, URZ ;  /* 0x0000000212067890 */ /* 0x000fc6000fffe03f */
[----:B------:R-:W2:Y:S01]  /*4f50*/  S2R R3, SR_TID.X ;  /* 0x0000000000037919 */ /* 0x000ea20000002100 */
[----:B------:R-:W-:Y:S01]  /*4f60*/  UIADD3 UR10, UR18, 0x4, URZ ;  /* 0x00000004120a7890 */ /* 0x000fe2000fffe03f */
[----:B------:R-:W-:Y:S01]  /*4f70*/  UMOV UR11, 0x40000040 ;  /* 0x40000040000b7882 */ /* 0x000fe20000000000 */
[----:B------:R-:W-:Y:S01]  /*4f80*/  HGMMA.64x96x16.F32.BF16 R152, gdesc[UR16], RZ, !UPT, gsb0 ;  /* 0x01600000109879f0 */ /* 0x000fe2000c0018ff */
[----:B------:R-:W-:Y:S01]  /*4f90*/  UIADD3 UR14, UR18, 0x6, URZ ;  /* 0x00000006120e7890 */ /* 0x000fe2000fffe03f */
[----:B------:R-:W-:Y:S01]  /*4fa0*/  UMOV UR15, 0x40000040 ;  /* 0x40000040000f7882 */ /* 0x000fe20000000000 */
        /* <DEDUP_REMOVED lines=15> */
.L_x_11568:
[----:B-1----:R-:W1:Y:S01]  /*50a0*/  LDC R4, c[0x0][0x448] ;  /* 0x00011200ff047b82 */ /* 0x002e620000000800 */
[----:B------:R-:W-:Y:S01]  /*50b0*/  VIADD R15, R22, UR42 ;  /* 0x0000002a160f7c36 */ /* 0x000fe20008000000 */
[----:B------:R-:W-:Y:S01]  /*50c0*/  UIADD3 UR6, UR26, 0x22840, URZ ;  /* 0x000228401a067890 */ /* 0x000fe2000fffe03f */
[----:B------:R-:W-:Y:S01]  /*50d0*/  IMAD R10, R6, -0x60, RZ ;  /* 0xffffffa0060a7824 */ /* 0x000fe200078e02ff */
[----:B------:R-:W-:Y:S02]  /*50e0*/  UISETP.NE.AND UP0, UPT, UR47, URZ, UPT ;  /* 0x0000003f2f00728c */ /* 0x000fe4000bf05270 */
[----:B------:R-:W-:Y:S02]  /*50f0*/  UPRMT UR6, UR25, 0x654, UR6 ;  /* 0x0000065419067896 */ /* 0x000fe40008000006 */
[----:B------:R-:W-:-:S04]  /*5100*/  IADD3 R13, -R17, 0x1, R10 ;  /* 0x00000001110d7810 */ /* 0x000fc80007ffe10a */
[----:B------:R-:W-:-:S03]  /*5110*/  IADD3 R13, -R18, R13, R19 ;  /* 0x0000000d120d7210 */ /* 0x000fc60007ffe113 */
[----:B------:R-:W-:Y:S01]  /*5120*/  SYNCS.ARRIVE.TRANS64.RED.A1T0 RZ, [UR6], RZ ;  /* 0x000000ffffff79a7 */ /* 0x000fe20008100406 */
[----:B------:R-:W-:Y:S01]  /*5130*/  ULOP3.LUT UR6, URZ, UR23, URZ, 0x33, !UPT ;  /* 0x000000173f067292 */ /* 0x000fe2000f8e333f */
[----:B------:R-:W-:-:S05]  /*5140*/  VIADD R14, R13, UR24 ;  /* 0x000000180d0e7c36 */ /* 0x000fca0008000000 */
[----:B------:R-:W-:Y:S01]  /*5150*/  VIADD R13, R13, UR6 ;  /* 0x000000060d0d7c36 */ /* 0x000fe20008000000 */
[----:B-1----:R-:W-:-:S13]  /*5160*/  ISETP.NE.AND P1, PT, R4, 0x1, PT ;  /* 0x000000010400780c */ /* 0x002fda0003f25270 */
[----:B------:R-:W1:Y:S08]  /*5170*/  @P1 LDC R5, c[0x0][0x44c] ;  /* 0x00011300ff051b82 */ /* 0x000e700000000800 */
[----:B------:R-:W3:Y:S01]  /*5180*/  @P1 LDC R4, c[0x0][0x450] ;  /* 0x00011400ff041b82 */ /* 0x000ee20000000800 */
[----:B-1----:R-:W-:-:S05]  /*5190*/  @P1 IMAD.HI.U32 R5, R15, R5, RZ ;  /* 0x000000050f051227 */ /* 0x002fca00078e00ff */
[----:B---3--:R-:W-:Y:S02]  /*51a0*/  @P1 SHF.R.U32.HI R15, RZ, R4, R5 ;  /* 0x00000004ff0f1219 */ /* 0x008fe40000011605 */
[----:B------:R-:W-:-:S03]  /*51b0*/  PLOP3.LUT P1, PT, PT, PT, UP0, 0x40, 0x0 ;  /* 0x000000000000781c */ /* 0x000fc60003f2e808 */
[----:B------:R-:W1:Y:S02]  /*51c0*/  SHFL.IDX PT, R20, R15, RZ, 0x1c1f ;  /* 0x001c1fff0f147589 */ /* 0x000e6400000e0000 */
[----:B-1----:R-:W-:Y:S02]  /*51d0*/  IMAD.IADD R12, R14, 0x1, R20 ;  /* 0x000000010e0c7824 */ /* 0x002fe400078e0214 */
[----:B------:R-:W-:-:S06]  /*51e0*/  IMAD.IADD R11, R20, 0x1, R13 ;  /* 0x00000001140b7824 */ /* 0x000fcc00078e020d */
        /* <DEDUP_REMOVED lines=13> */
.L_x_11571:
[----:B------:R-:W-:-:S05]  /*52c0*/  IMAD.U32 R21, RZ, RZ, UR22 ;  /* 0x00000016ff157e24 */ /* 0x000fca000f8e00ff */
[----:B------:R-:W-:-:S13]  /*52d0*/  ISETP.NE.AND P1, PT, R21, 0x1, PT ;  /* 0x000000011500780c */ /* 0x000fda0003f25270 */
[----:B------:R-:W1:Y:S02]  /*52e0*/  @P1 LDC.64 R4, c[0x0][0x9e8] ;  /* 0x00027a00ff041b82 */ /* 0x000e640000000a00 */
[----:B-1----:R-:W-:-:S05]  /*52f0*/  @P1 IMAD.HI.U32 R4, R20, R4, RZ ;  /* 0x0000000414041227 */ /* 0x002fca00078e00ff */
[----:B------:R-:W-:-:S07]  /*5300*/  @P1 SHF.R.U32.HI R20, RZ, R5, R4 ;  /* 0x00000005ff141219 */ /* 0x000fce0000011604 */
.L_x_11572:
[----:B------:R-:W-:Y:S05]  /*5310*/  BSYNC B0 ;  /* 0x0000000000007941 */ /* 0x000fea0003800000 */
.L_x_11570:
[----:B------:R-:W-:-:S04]  /*5320*/  IMAD.IADD R4, R10, 0x1, -R17 ;  /* 0x000000010a047824 */ /* 0x000fc800078e0a11 */
[----:B------:R-:W-:-:S05]  /*5330*/  IMAD R4, R20, R21, R4 ;  /* 0x0000001514047224 */ /* 0x000fca00078e0204 */
[----:B------:R-:W-:Y:S02]  /*5340*/  VIMNMX R11, R11, R4, !PT ;  /* 0x000000040b0b7248 */ /* 0x000fe40007fe0100 */
[----:B------:R-:W-:-:S07]  /*5350*/  VIADDMNMX R12, R4, R21, R12, PT ;  /* 0x00000015040c7246 */ /* 0x000fce000380010c */
.L_x_11569:
[C---:B------:R-:W-:Y:S01]  /*5360*/  ISETP.GE.AND P1, PT, R10.reuse, 0x1, PT ;  /* 0x000000010a00780c */ /* 0x040fe20003f26270 */
[----:B------:R-:W-:Y:S01]  /*5370*/  UISETP.NE.AND UP0, UPT, UR47, URZ, UPT ;  /* 0x0000003f2f00728c */ /* 0x000fe2000bf05270 */
[----:B------:R-:W-:Y:S02]  /*5380*/  ISETP.GE.AND P4, PT, R10, 0x9, PT ;  /* 0x000000090a00780c */ /* 0x000fe40003f86270 */
[----:B------:R-:W-:Y:S02]  /*5390*/  LOP3.LUT R16, R16, 0xfffbffff, RZ, 0xc0, !PT ;  /* 0xfffbffff10107812 */ /* 0x000fe400078ec0ff */
[----:B------:R-:W-:-:S04]  /*53a0*/  ISETP.GT.AND P2, PT, R11, RZ, !P1 ;  /* 0x000000ff0b00720c */ /* 0x000fc80004f44270 */
[----:B------:R-:W-:-:S03]  /*53b0*/  ISETP.LT.OR P2, PT, R12, 0x1, P2 ;  /* 0x000000010c00780c */ /* 0x000fc60001741670 */
[----:B------:R-:W-:Y:S02]  /*53c0*/  @P1 LOP3.LUT R16, R16, 0x40000, RZ, 0xfc, !PT ;  /* 0x0004000010101812 */ /* 0x000fe400078efcff */
[----:B------:R-:W-:Y:S02]  /*53d0*/  ISETP.GE.AND P1, PT, R10, 0x2, PT ;  /* 0x000000020a00780c */ /* 0x000fe40003f26270 */
[----:B------:R-:W-:Y:S02]  /*53e0*/  LOP3.LUT R16, R16, 0xfffffffd, RZ, 0xc0, !PT ;  /* 0xfffffffd10107812 */ /* 0x000fe400078ec0ff */
[----:B------:R-:W-:Y:S02]  /*53f0*/  FSEL R152, R152, -INF , !P2 ;  /* 0xff80000098987808 */ /* 0x000fe40005000000 */
[----:B------:R-:W-:Y:S02]  /*5400*/  ISETP.GT.AND P3, PT, R11, 0x1, !P1 ;  /* 0x000000010b00780c */ /* 0x000fe40004f64270 */
[----:B------:R-:W-:-:S02]  /*5410*/  @P4 LOP3.LUT R16, R16, 0x2, RZ, 0xfc, !PT ;  /* 0x0000000210104812 */ /* 0x000fc400078efcff */
[----:B------:R-:W-:Y:S02]  /*5420*/  ISETP.GT.AND P2, PT, R11, 0x8, !P4 ;  /* 0x000000080b00780c */ /* 0x000fe40006744270 */
[----:B------:R-:W-:Y:S02]  /*5430*/  ISETP.GE.AND P4, PT, R10, 0xa, PT ;  /* 0x0000000a0a00780c */ /* 0x000fe40003f86270 */
[C---:B------:R-:W-:Y:S02]  /*5440*/  ISETP.LT.OR P3, PT, R12.reuse, 0x2, P3 ;  /* 0x000000020c00780c */ /* 0x040fe40001f61670 */
[----:B------:R-:W-:Y:S02]  /*5450*/  ISETP.LT.OR P2, PT, R12, 0x9, P2 ;  /* 0x000000090c00780c */ /* 0x000fe40001741670 */
[----:B------:R-:W-:Y:S02]  /*5460*/  FSEL R153, R153, -INF , !P3 ;  /* 0xff80000099997808 */ /* 0x000fe40005800000 */
[----:B------:R-:W-:-:S02]  /*5470*/  ISETP.GE.AND P3, PT, R10, 0x11, PT ;  /* 0x000000110a00780c */ /* 0x000fc40003f66270 */
[----:B------:R-:W-:Y:S02]  /*5480*/  LOP3.LUT R16, R16, 0xfffffffb, RZ, 0xc0, !PT ;  /* 0xfffffffb10107812 */ /* 0x000fe400078ec0ff */
[----:B------:R-:W-:Y:S02]  /*5490*/  FSEL R156, R156, -INF , !P2 ;  /* 0xff8000009c9c7808 */ /* 0x000fe40005000000 */
[----:B------:R-:W-:Y:S02]  /*54a0*/  ISETP.GT.AND P2, PT, R11, 0x9, !P4 ;  /* 0x000000090b00780c */ /* 0x000fe40006744270 */
[----:B------:R-:W-:Y:S02]  /*54b0*/  @P4 LOP3.LUT R16, R16, 0x4, RZ, 0xfc, !PT ;  /* 0x0000000410104812 */ /* 0x000fe400078efcff */
[----:B------:R-:W-:Y:S02]  /*54c0*/  ISETP.LT.OR P2, PT, R12, 0xa, P2 ;  /* 0x0000000a0c00780c */ /* 0x000fe40001741670 */
[----:B------:R-:W-:-:S02]  /*54d0*/  LOP3.LUT R16, R16, 0xfffffff7, RZ, 0xc0, !PT ;  /* 0xfffffff710107812 */ /* 0x000fc400078ec0ff */
[----:B------:R-:W-:Y:S02]  /*54e0*/  FSEL R157, R157, -INF , !P2 ;  /* 0xff8000009d9d7808 */ /* 0x000fe40005000000 */
[----:B------:R-:W-:Y:S02]  /*54f0*/  @P3 LOP3.LUT R16, R16, 0x8, RZ, 0xfc, !PT ;  /* 0x0000000810103812 */ /* 0x000fe400078efcff */
[----:B------:R-:W-:Y:S02]  /*5500*/  ISETP.GT.AND P2, PT, R11, 0x10, !P3 ;  /* 0x000000100b00780c */ /* 0x000fe40005f44270 */
[----:B------:R-:W-:Y:S02]  /*5510*/  ISETP.GE.AND P3, PT, R10, 0x12, PT ;  /* 0x000000120a00780c */ /* 0x000fe40003f66270 */
[----:B------:R-:W-:Y:S02]  /*5520*/  ISETP.LT.OR P2, PT, R12, 0x11, P2 ;  /* 0x000000110c00780c */ /* 0x000fe40001741670 */
[----:B------:R-:W-:-:S02]  /*5530*/  LOP3.LUT R16, R16, 0xffffffef, RZ, 0xc0, !PT ;  /* 0xffffffef10107812 */ /* 0x000fc400078ec0ff */
        /* <DEDUP_REMOVED lines=102> */
[----:B------:R-:W-:Y:S02]  /*5ba0*/  ISETP.GT.AND P6, PT, R11, 0x59, !P6 ;  /* 0x000000590b00780c */ /* 0x000fe400077c4270 */
[----:B------:R-:W1:Y:S02]  /*5bb0*/  SHFL.IDX PT, R11, R15, 0x1, 0x1c1f ;  /* 0x003c1f000f0b7f89 */ /* 0x000e6400000e0000 */
[----:B------:R-:W-:-:S04]  /*5bc0*/  ISETP.LT.OR P6, PT, R12, 0x5a, P6 ;  /* 0x0000005a0c00780c */ /* 0x000fc800037c1670 */
[----:B------:R-:W-:Y:S02]  /*5bd0*/  FSEL R197, R197, -INF , !P6 ;  /* 0xff800000c5c57808 */ /* 0x000fe40007000000 */
[----:B------:R-:W-:Y:S01]  /*5be0*/  PLOP3.LUT P6, PT, PT, PT, UP0, 0x40, 0x0 ;  /* 0x000000000000781c */ /* 0x000fe20003fce808 */
[--C-:B-1----:R-:W-:Y:S02]  /*5bf0*/  IMAD.IADD R14, R14, 0x1, R11.reuse ;  /* 0x000000010e0e7824 */ /* 0x102fe400078e020b */
[----:B------:R-:W-:-:S10]  /*5c00*/  IMAD.IADD R13, R13, 0x1, R11 ;  /* 0x000000010d0d7824 */ /* 0x000fd400078e020b */
        /* <DEDUP_REMOVED lines=13> */
.L_x_11575:
[----:B------:R-:W-:-:S05]  /*5ce0*/  IMAD.U32 R12, RZ, RZ, UR22 ;  /* 0x00000016ff0c7e24 */ /* 0x000fca000f8e00ff */
[----:B------:R-:W-:-:S13]  /*5cf0*/  ISETP.NE.AND P6, PT, R12, 0x1, PT ;  /* 0x000000010c00780c */ /* 0x000fda0003fc5270 */
[----:B------:R-:W1:Y:S02]  /*5d00*/  @P6 LDC.64 R4, c[0x0][0x9e8] ;  /* 0x00027a00ff046b82 */ /* 0x000e640000000a00 */
[----:B-1----:R-:W-:-:S05]  /*5d10*/  @P6 IMAD.HI.U32 R4, R11, R4, RZ ;  /* 0x000000040b046227 */ /* 0x002fca00078e00ff */
[----:B------:R-:W-:-:S07]  /*5d20*/  @P6 SHF.R.U32.HI R11, RZ, R5, R4 ;  /* 0x00000005ff0b6219 */ /* 0x000fce0000011604 */
.L_x_11576:
[----:B------:R-:W-:Y:S05]  /*5d30*/  BSYNC B0 ;  /* 0x0000000000007941 */ /* 0x000fea0003800000 */
.L_x_11574:
[----:B------:R-:W-:-:S04]  /*5d40*/  IMAD.IADD R10, R10, 0x1, -R17 ;  /* 0x000000010a0a7824 */ /* 0x000fc800078e0a11 */
[----:B------:R-:W-:-:S05]  /*5d50*/  IMAD R10, R11, R12, R10 ;  /* 0x0000000c0b0a7224 */ /* 0x000fca00078e020a */
[----:B------:R-:W-:Y:S02]  /*5d60*/  VIMNMX R13, R13, R10, !PT ;  /* 0x0000000a0d0d7248 */ /* 0x000fe40007fe0100 */
[----:B------:R-:W-:-:S07]  /*5d70*/  VIADDMNMX R14, R10, R12, R14, PT ;  /* 0x0000000c0a0e7246 */ /* 0x000fce000380010e */
.L_x_11573:
[----:B------:R-:W-:Y:S01]  /*5d80*/  ISETP.GT.AND P1, PT, R13, 0x1, !P1 ;  /* 0x000000010d00780c */ /* 0x000fe20004f24270 */
[----:B------:R-:W-:Y:S01]  /*5d90*/  UMOV UR10, UR28 ;  /* 0x0000001c000a7c82 */ /* 0x000fe20008000000 */
[----:B------:R-:W-:Y:S02]  /*5da0*/  FMNMX.FTZ R4, R152, R9, !PT ;  /* 0x0000000998047209 */ /* 0x000fe40007810000 */
[----:B------:R-:W-:Y:S02]  /*5db0*/  ISETP.LT.OR P1, PT, R14, 0x2, P1 ;  /* 0x000000020e00780c */ /* 0x000fe40000f21670 */
[C---:B------:R-:W-:Y:S02]  /*5dc0*/  LOP3.LUT P6, RZ, R16.reuse, 0x10000, RZ, 0xc0, !PT ;  /* 0x0001000010ff7812 */ /* 0x040fe400078cc0ff */
        /* <DEDUP_REMOVED lines=55> */
[C---:B------:R-:W-:Y:S01]  /*6140*/  LOP3.LUT P1, RZ, R16.reuse, 0x1000, RZ, 0xc0, !PT ;  /* 0x0000100010ff7812 */ /* 0x040fe2000782c0ff */
[----:B------:R-:W1:Y:S01]  /*6150*/  SHFL.BFLY PT, R5, R4, 0x2, 0x1f ;  /* 0x0c401f0004057f89 */ /* 0x000e6200000e0000 */
[----:B------:R-:W-:-:S02]  /*6160*/  LOP3.LUT P6, RZ, R16, 0x20, RZ, 0xc0, !PT ;  /* 0x0000002010ff7812 */ /* 0x000fc400078cc0ff */
[C---:B------:R-:W-:Y:S02]  /*6170*/  ISETP.GT.AND P1, PT, R13.reuse, 0x28, !P1 ;  /* 0x000000280d00780c */ /* 0x040fe40004f24270 */
[C---:B------:R-:W-:Y:S02]  /*6180*/  ISETP.GT.AND P2, PT, R13.reuse, 0x49, !P2 ;  /* 0x000000490d00780c */ /* 0x040fe40005744270 */
[----:B------:R-:W-:Y:S02]  /*6190*/  ISETP.LT.OR P1, PT, R14, 0x29, P1 ;  /* 0x000000290e00780c */ /* 0x000fe40000f21670 */
[----:B------:R-:W-:Y:S02]  /*61a0*/  ISETP.GT.AND P3, PT, R13, 0x50, !P3 ;  /* 0x000000500d00780c */ /* 0x000fe40005f64270 */
[----:B------:R-:W-:Y:S02]  /*61b0*/  FSEL R174, R174, -INF , !P1 ;  /* 0xff800000aeae7808 */ /* 0x000fe40004800000 */
[----:B------:R-:W-:-:S02]  /*61c0*/  LOP3.LUT P1, RZ, R16, 0x800, RZ, 0xc0, !PT ;  /* 0x0000080010ff7812 */ /* 0x000fc4000782c0ff */
[C---:B------:R-:W-:Y:S02]  /*61d0*/  ISETP.LT.OR P2, PT, R14.reuse, 0x4a, P2 ;  /* 0x0000004a0e00780c */ /* 0x040fe40001741670 */
[C---:B------:R-:W-:Y:S02]  /*61e0*/  ISETP.GT.AND P1, PT, R13.reuse, 0x29, !P1 ;  /* 0x000000290d00780c */ /* 0x040fe40004f24270 */
[----:B------:R-:W-:Y:S02]  /*61f0*/  ISETP.GT.AND P4, PT, R13, 0x51, !P4 ;  /* 0x000000510d00780c */ /* 0x000fe40006784270 */
[C---:B------:R-:W-:Y:S02]  /*6200*/  ISETP.LT.OR P1, PT, R14.reuse, 0x2a, P1 ;  /* 0x0000002a0e00780c */ /* 0x040fe40000f21670 */
[----:B------:R-:W-:Y:S02]  /*6210*/  ISETP.LT.OR P3, PT, R14, 0x51, P3 ;  /* 0x000000510e00780c */ /* 0x000fe40001f61670 */
[----:B------:R-:W-:-:S02]  /*6220*/  FSEL R175, R175, -INF , !P1 ;  /* 0xff800000afaf7808 */ /* 0x000fc40004800000 */
[----:B------:R-:W-:Y:S02]  /*6230*/  LOP3.LUT P1, RZ, R16, 0x400, RZ, 0xc0, !PT ;  /* 0x0000040010ff7812 */ /* 0x000fe4000782c0ff */
[----:B-1----:R-:W-:Y:S02]  /*6240*/  FMNMX.FTZ R4, R4, R5, !PT ;  /* 0x0000000504047209 */ /* 0x002fe40007810000 */
[----:B------:R-:W-:Y:S02]  /*6250*/  ISETP.GT.AND P1, PT, R13, 0x30, !P1 ;  /* 0x000000300d00780c */ /* 0x000fe40004f24270 */
[----:B------:R-:W-:Y:S01]  /*6260*/  FSEL R191, R191, -INF , !P2 ;  /* 0xff800000bfbf7808 */ /* 0x000fe20005000000 */
[----:B------:R-:W1:Y:S01]  /*6270*/  SHFL.BFLY PT, R5, R4, 0x1, 0x1f ;  /* 0x0c201f0004057f89 */ /* 0x000e6200000e0000 */
[----:B------:R-:W-:Y:S02]  /*6280*/  ISETP.LT.OR P1, PT, R14, 0x31, P1 ;  /* 0x000000310e00780c */ /* 0x000fe40000f21670 */
[----:B------:R-:W-:-:S02]  /*6290*/  ISETP.GT.AND P5, PT, R13, 0x58, !P5 ;  /* 0x000000580d00780c */ /* 0x000fc40006fa4270 */
[----:B------:R-:W-:Y:S02]  /*62a0*/  FSEL R178, R178, -INF , !P1 ;  /* 0xff800000b2b27808 */ /* 0x000fe40004800000 */
[----:B------:R-:W-:Y:S02]  /*62b0*/  LOP3.LUT P1, RZ, R16, 0x200, RZ, 0xc0, !PT ;  /* 0x0000020010ff7812 */ /* 0x000fe4000782c0ff */
[----:B------:R-:W-:Y:S02]  /*62c0*/  ISETP.LT.OR P4, PT, R14, 0x52, P4 ;  /* 0x000000520e00780c */ /* 0x000fe40002781670 */
[----:B------:R-:W-:Y:S02]  /*62d0*/  ISETP.GT.AND P1, PT, R13, 0x31, !P1 ;  /* 0x000000310d00780c */ /* 0x000fe40004f24270 */
[----:B------:R-:W-:Y:S02]  /*62e0*/  FSEL R194, R194, -INF , !P3 ;  /* 0xff800000c2c27808 */ /* 0x000fe40005800000 */
[----:B------:R-:W-:-:S02]  /*62f0*/  ISETP.LT.OR P1, PT, R14, 0x32, P1 ;  /* 0x000000320e00780c */ /* 0x000fc40000f21670 */
[----:B------:R-:W-:Y:S02]  /*6300*/  ISETP.LT.OR P5, PT, R14, 0x59, P5 ;  /* 0x000000590e00780c */ /* 0x000fe40002fa1670 */
[----:B------:R-:W-:Y:S02]  /*6310*/  FSEL R179, R179, -INF , !P1 ;  /* 0xff800000b3b37808 */ /* 0x000fe40004800000 */
[----:B------:R-:W-:Y:S02]  /*6320*/  LOP3.LUT P1, RZ, R16, 0x100, RZ, 0xc0, !PT ;  /* 0x0000010010ff7812 */ /* 0x000fe4000782c0ff */
[----:B------:R-:W-:Y:S02]  /*6330*/  FSEL R195, R195, -INF , !P4 ;  /* 0xff800000c3c37808 */ /* 0x000fe40006000000 */
[----:B------:R-:W-:Y:S02]  /*6340*/  ISETP.GT.AND P1, PT, R13, 0x38, !P1 ;  /* 0x000000380d00780c */ /* 0x000fe40004f24270 */
[----:B-1----:R-:W-:-:S02]  /*6350*/  FMNMX.FTZ R4, R4, R5, !PT ;  /* 0x0000000504047209 */ /* 0x002fc40007810000 */
[----:B------:R-:W-:Y:S02]  /*6360*/  ISETP.LT.OR P1, PT, R14, 0x39, P1 ;  /* 0x000000390e00780c */ /* 0x000fe40000f21670 */
[----:B------:R-:W-:Y:S02]  /*6370*/  FSEL R198, R198, -INF , !P5 ;  /* 0xff800000c6c67808 */ /* 0x000fe40006800000 */
[----:B------:R-:W-:Y:S02]  /*6380*/  FSEL R182, R182, -INF , !P1 ;  /* 0xff800000b6b67808 */ /* 0x000fe40004800000 */
[----:B------:R-:W-:-:S04]  /*6390*/  LOP3.LUT P1, RZ, R16, 0x80, RZ, 0xc0, !PT ;  /* 0x0000008010ff7812 */ /* 0x000fc8000782c0ff */
[----:B------:R-:W-:-:S04]  /*63a0*/  ISETP.GT.AND P1, PT, R13, 0x39, !P1 ;  /* 0x000000390d00780c */ /* 0x000fc80004f24270 */
[----:B------:R-:W-:-:S04]  /*63b0*/  ISETP.LT.OR P1, PT, R14, 0x3a, P1 ;  /* 0x0000003a0e00780c */ /* 0x000fc80000f21670 */
[----:B------:R-:W-:Y:S02]  /*63c0*/  FSEL R183, R183, -INF , !P1 ;  /* 0xff800000b7b77808 */ /* 0x000fe40004800000 */
[----:B------:R-:W-:-:S04]  /*63d0*/  LOP3.LUT P1, RZ, R16, 0x40, RZ, 0xc0, !PT ;  /* 0x0000004010ff7812 */ /* 0x000fc8000782c0ff */
[----:B------:R-:W-:-:S04]  /*63e0*/  ISETP.GT.AND P1, PT, R13, 0x40, !P1 ;  /* 0x000000400d00780c */ /* 0x000fc80004f24270 */
[----:B------:R-:W-:-:S04]  /*63f0*/  ISETP.LT.OR P1, PT, R14, 0x41, P1 ;  /* 0x000000410e00780c */ /* 0x000fc80000f21670 */
[----:B------:R-:W-:Y:S02]  /*6400*/  FSEL R186, R186, -INF , !P1 ;  /* 0xff800000baba7808 */ /* 0x000fe40004800000 */
[----:B------:R-:W-:Y:S02]  /*6410*/  ISETP.GT.AND P1, PT, R13, 0x41, !P6 ;  /* 0x000000410d00780c */ /* 0x000fe40007724270 */
[----:B------:R-:W-:Y:S02]  /*6420*/  LOP3.LUT P6, RZ, R16, 0x20000, RZ, 0xc0, !PT ;  /* 0x0002000010ff7812 */ /* 0x000fe400078cc0ff */
[----:B------:R-:W-:-:S04]  /*6430*/  ISETP.LT.OR P1, PT, R14, 0x42, P1 ;  /* 0x000000420e00780c */ /* 0x000fc80000f21670 */
[----:B------:R-:W-:Y:S02]  /*6440*/  FSEL R187, R187, -INF , !P1 ;  /* 0xff800000bbbb7808 */ /* 0x000fe40004800000 */
[----:B------:R-:W-:-:S04]  /*6450*/  FSETP.NEU.FTZ.AND P1, PT, R4, -INF , PT ;  /* 0xff8000000400780b */ /* 0x000fc80003f3d000 */
[----:B------:R-:W-:-:S05]  /*6460*/  FSEL R5, R4, RZ, P1 ;  /* 0x000000ff04057208 */ /* 0x000fca0000800000 */
[----:B------:R-:W-:Y:S01]  /*6470*/  FADD.FTZ R9, -R5, R9 ;  /* 0x0000000905097221 */ /* 0x000fe20000010100 */
[----:B------:R-:W-:-:S03]  /*6480*/  FMUL.FTZ R5, R4, UR10 ;  /* 0x0000000a04057c20 */ /* 0x000fc60008410000 */
[----:B------:R-:W-:Y:S02]  /*6490*/  FMUL.FTZ R9, R9, UR10 ;  /* 0x0000000a09097c20 */ /* 0x000fe40008410000 */
[----:B------:R-:W-:Y:S02]  /*64a0*/  FSEL R5, R5, RZ, P1 ;  /* 0x000000ff05057208 */ /* 0x000fe40000800000 */
[----:B------:R-:W-:Y:S02]  /*64b0*/  ISETP.GT.AND P1, PT, R13, 0x48, !P6 ;  /* 0x000000480d00780c */ /* 0x000fe40007724270 */
[----:B------:R-:W-:Y:S01]  /*64c0*/  LOP3.LUT P6, RZ, R16, 0x1, RZ, 0xc0, !PT ;  /* 0x0000000110ff7812 */ /* 0x000fe200078cc0ff */
[--C-:B------:R-:W-:Y:S01]  /*64d0*/  FFMA.FTZ R152, R152, UR10, -R5.reuse ;  /* 0x0000000a98987c23 */ /* 0x100fe20008010805 */
[----:B------:R-:W-:Y:S01]  /*64e0*/  ISETP.LT.OR P1, PT, R14, 0x49, P1 ;  /* 0x000000490e00780c */ /* 0x000fe20000f21670 */
[--C-:B------:R-:W-:Y:S01]  /*64f0*/  FFMA.FTZ R153, R153, UR10, -R5.reuse ;  /* 0x0000000a99997c23 */ /* 0x100fe20008010805 */
[--C-:B------:R-:W-:Y:S01]  /*6500*/  FFMA.FTZ R156, R156, UR10, -R5.reuse ;  /* 0x0000000a9c9c7c23 */ /* 0x100fe20008010805 */
[--C-:B------:R-:W-:Y:S01]  /*6510*/  FFMA.FTZ R157, R157, UR10, -R5.reuse ;  /* 0x0000000a9d9d7c23 */ /* 0x100fe20008010805 */
[----:B------:R-:W-:Y:S01]  /*6520*/  FSEL R190, R190, -INF , !P1 ;  /* 0xff800000bebe7808 */ /* 0x000fe20004800000 */
[--C-:B------:R-:W-:Y:S01]  /*6530*/  FFMA.FTZ R160, R160, UR10, -R5.reuse ;  /* 0x0000000aa0a07c23 */ /* 0x100fe20008010805 */
[----:B------:R-:W-:Y:S01]  /*6540*/  LOP3.LUT P1, RZ, R16, 0x40000, RZ, 0xc0, !PT ;  /* 0x0004000010ff7812 */ /* 0x000fe2000782c0ff */
[--C-:B------:R-:W-:Y:S01]  /*6550*/  FFMA.FTZ R161, R161, UR10, -R5.reuse ;  /* 0x0000000aa1a17c23 */ /* 0x100fe20008010805 */
[--C-:B------:R-:W-:Y:S01]  /*6560*/  FFMA.FTZ R164, R164, UR10, -R5.reuse ;  /* 0x0000000aa4a47c23 */ /* 0x100fe20008010805 */
[--C-:B------:R-:W-:Y:S01]  /*6570*/  FFMA.FTZ R165, R165, UR10, -R5.reuse ;  /* 0x0000000aa5a57c23 */ /* 0x100fe20008010805 */
[----:B------:R-:W-:Y:S01]  /*6580*/  ISETP.GT.AND P1, PT, R13, RZ, !P1 ;  /* 0x000000ff0d00720c */ /* 0x000fe20004f24270 */
[--C-:B------:R-:W-:Y:S01]  /*6590*/  FFMA.FTZ R168, R168, UR10, -R5.reuse ;  /* 0x0000000aa8a87c23 */ /* 0x100fe20008010805 */
[--C-:B------:R-:W-:Y:S01]  /*65a0*/  FFMA.FTZ R169, R169, UR10, -R5.reuse ;  /* 0x0000000aa9a97c23 */ /* 0x100fe20008010805 */
[--C-:B------:R-:W-:Y:S01]  /*65b0*/  FFMA.FTZ R172, R172, UR10, -R5.reuse ;  /* 0x0000000aacac7c23 */ /* 0x100fe20008010805 */
[----:B------:R-:W-:Y:S01]  /*65c0*/  ISETP.LT.OR P1, PT, R14, 0x1, P1 ;  /* 0x000000010e00780c */ /* 0x000fe20000f21670 */
[--C-:B------:R-:W-:Y:S01]  /*65d0*/  FFMA.FTZ R173, R173, UR10, -R5.reuse ;  /* 0x0000000aadad7c23 */ /* 0x100fe20008010805 */
[--C-:B------:R-:W-:Y:S01]  /*65e0*/  FFMA.FTZ R176, R176, UR10, -R5.reuse ;  /* 0x0000000ab0b07c23 */ /* 0x100fe20008010805 */
[--C-:B------:R-:W-:Y:S01]  /*65f0*/  FFMA.FTZ R177, R177, UR10, -R5.reuse ;  /* 0x0000000ab1b17c23 */ /* 0x100fe20008010805 */
[----:B------:R-:W-:Y:S01]  /*6600*/  FSEL R154, R154, -INF , !P1 ;  /* 0xff8000009a9a7808 */ /* 0x000fe20004800000 */
        /* <DEDUP_REMOVED lines=11> */
[----:B------:R-:W-:Y:S01]  /*66c0*/  MUFU.EX2 R152, R152 ;  /* 0x0000009800987308 */ /* 0x000fe20000000800 */
[----:B------:R-:W-:-:S02]  /*66d0*/  ISETP.GT.AND P1, PT, R13, 0x59, !P6 ;  /* 0x000000590d00780c */ /* 0x000fc40007724270 */
[----:B------:R-:W-:Y:S02]  /*66e0*/  FMNMX.FTZ R5, R155, R5, !PT ;  /* 0x000000059b057209 */ /* 0x000fe40007810000 */
[----:B------:R-:W-:Y:S02]  /*66f0*/  ISETP.LT.OR P1, PT, R14, 0x5a, P1 ;  /* 0x0000005a0e00780c */ /* 0x000fe40000f21670 */
[----:B------:R-:W-:Y:S01]  /*6700*/  FMNMX.FTZ R5, R158, R5, !PT ;  /* 0x000000059e057209 */ /* 0x000fe20007810000 */
[----:B------:R-:W1:Y:S01]  /*6710*/  MUFU.EX2 R9, R9 ;  /* 0x0000000900097308 */ /* 0x000e620000000800 */
[----:B------:R-:W-:Y:S02]  /*6720*/  FSEL R199, R199, -INF , !P1 ;  /* 0xff800000c7c77808 */ /* 0x000fe40004800000 */
[----:B------:R-:W-:-:S04]  /*6730*/  FMNMX.FTZ R5, R159, R5, !PT ;  /* 0x000000059f057209 */ /* 0x000fc80007810000 */
[----:B------:R-:W-:Y:S01]  /*6740*/  FMNMX.FTZ R5, R162, R5, !PT ;  /* 0x00000005a2057209 */ /* 0x000fe20007810000 */
[----:B------:R-:W3:Y:S03]  /*6750*/  MUFU.EX2 R153, R153 ;  /* 0x0000009900997308 */ /* 0x000ee60000000800 */
[----:B------:R-:W-:-:S04]  /*6760*/  FMNMX.FTZ R5, R163, R5, !PT ;  /* 0x00000005a3057209 */ /* 0x000fc80007810000 */
[----:B------:R-:W-:Y:S01]  /*6770*/  FMNMX.FTZ R5, R166, R5, !PT ;  /* 0x00000005a6057209 */ /* 0x000fe20007810000 */
[----:B------:R-:W4:Y:S01]  /*6780*/  MUFU.EX2 R156, R156 ;  /* 0x0000009c009c7308 */ /* 0x000f220000000800 */
[----:B-1----:R-:W-:Y:S01]  /*6790*/  FFMA.FTZ R2, R9, R2, R152 ;  /* 0x0000000209027223 */ /* 0x002fe20000010098 */
[----:B------:R-:W-:Y:S01]  /*67a0*/  FMUL.FTZ R24, R24, R9 ;  /* 0x0000000918187220 */ /* 0x000fe20000410000 */
[----:B------:R-:W-:Y:S01]  /*67b0*/  FMNMX.FTZ R5, R167, R5, !PT ;  /* 0x00000005a7057209 */ /* 0x000fe20007810000 */
[-C--:B------:R-:W-:Y:S01]  /*67c0*/  FMUL.FTZ R25, R25, R9.reuse ;  /* 0x0000000919197220 */ /* 0x080fe20000410000 */
[-C--:B------:R-:W-:Y:S01]  /*67d0*/  FMUL.FTZ R28, R28, R9.reuse ;  /* 0x000000091c1c7220 */ /* 0x080fe20000410000 */
[----:B------:R-:W-:Y:S01]  /*67e0*/  FMUL.FTZ R29, R29, R9 ;  /* 0x000000091d1d7220 */ /* 0x000fe20000410000 */
[----:B------:R-:W-:Y:S01]  /*67f0*/  FMNMX.FTZ R5, R170, R5, !PT ;  /* 0x00000005aa057209 */ /* 0x000fe20007810000 */
[----:B------:R-:W1:Y:S01]  /*6800*/  MUFU.EX2 R157, R157 ;  /* 0x0000009d009d7308 */ /* 0x000e620000000800 */
        /* <DEDUP_REMOVED lines=8> */
[----:B------:R-:W3:Y:S01]  /*6890*/  MUFU.EX2 R160, R160 ;  /* 0x000000a000a07308 */ /* 0x000ee20000000800 */
[----:B----4-:R-:W-:Y:S01]  /*68a0*/  FADD.FTZ R2, R156, R2 ;  /* 0x000000029c027221 */ /* 0x010fe20000010000 */
[----:B------:R-:W-:Y:S01]  /*68b0*/  FMUL.FTZ R40, R40, R9 ;  /* 0x0000000928287220 */ /* 0x000fe20000410000 */
[----:B------:R-:W-:Y:S01]  /*68c0*/  FMNMX.FTZ R5, R175, R5, !PT ;  /* 0x00000005af057209 */ /* 0x000fe20007810000 */
[-C--:B------:R-:W-:Y:S01]  /*68d0*/  FMUL.FTZ R41, R41, R9.reuse ;  /* 0x0000000929297220 */ /* 0x080fe20000410000 */
[-C--:B------:R-:W-:Y:S01]  /*68e0*/  FMUL.FTZ R44, R44, R9.reuse ;  /* 0x000000092c2c7220 */ /* 0x080fe20000410000 */
[----:B------:R-:W-:Y:S01]  /*68f0*/  FMUL.FTZ R45, R45, R9 ;  /* 0x000000092d2d7220 */ /* 0x000fe20000410000 */
[----:B------:R-:W-:Y:S01]  /*6900*/  FMNMX.FTZ R5, R178, R5, !PT ;  /* 0x00000005b2057209 */ /* 0x000fe20007810000 */
[----:B------:R-:W4:Y:S01]  /*6910*/  MUFU.EX2 R161, R161 ;  /* 0x000000a100a17308 */ /* 0x000f220000000800 */
[----:B-1----:R-:W-:Y:S01]  /*6920*/  FADD.FTZ R2, R157, R2 ;  /* 0x000000029d027221 */ /* 0x002fe20000010000 */
[----:B------:R-:W-:Y:S01]  /*6930*/  FMUL.FTZ R48, R48, R9 ;  /* 0x0000000930307220 */ /* 0x000fe20000410000 */
[----:B------:R-:W-:Y:S01]  /*6940*/  FMNMX.FTZ R5, R179, R5, !PT ;  /* 0x00000005b3057209 */ /* 0x000fe20007810000 */
[-C--:B------:R-:W-:Y:S01]  /*6950*/  FMUL.FTZ R49, R49, R9.reuse ;  /* 0x0000000931317220 */ /* 0x080fe20000410000 */
[-C--:B------:R-:W-:Y:S01]  /*6960*/  FMUL.FTZ R52, R52, R9.reuse ;  /* 0x0000000934347220 */ /* 0x080fe20000410000 */
[----:B------:R-:W-:Y:S01]  /*6970*/  FMUL.FTZ R53, R53, R9 ;  /* 0x0000000935357220 */ /* 0x000fe20000410000 */
[----:B------:R-:W-:Y:S01]  /*6980*/  FMNMX.FTZ R5, R182, R5, !PT ;  /* 0x00000005b6057209 */ /* 0x000fe20007810000 */
[----:B------:R-:W1:Y:S01]  /*6990*/  MUFU.EX2 R164, R164 ;  /* 0x000000a400a47308 */ /* 0x000e620000000800 */
[----:B---3--:R-:W-:Y:S01]  /*69a0*/  FADD.FTZ R2, R160, R2 ;  /* 0x00000002a0027221 */ /* 0x008fe20000010000 */
        /* <DEDUP_REMOVED lines=36> */
[-C--:B------:R-:W-:Y:S01]  /*6bf0*/  FMUL.FTZ R93, R93, R9.reuse ;  /* 0x000000095d5d7220 */ /* 0x080fe20000410000 */
[-C--:B------:R-:W-:Y:S01]  /*6c00*/  FMUL.FTZ R96, R96, R9.reuse ;  /* 0x0000000960607220 */ /* 0x080fe20000410000 */
[----:B------:R-:W4:Y:S01]  /*6c10*/  SHFL.BFLY PT, R10, R5, 0x2, 0x1f ;  /* 0x0c401f00050a7f89 */ /* 0x000f2200000e0000 */
[----:B------:R-:W5:Y:S01]  /*6c20*/  MUFU.EX2 R173, R173 ;  /* 0x000000ad00ad7308 */ /* 0x000f620000000800 */
        /* <DEDUP_REMOVED lines=22> */
[----:B----4-:R-:W-:Y:S01]  /*6d90*/  FMNMX.FTZ R5, R5, R10, !PT ;  /* 0x0000000a05057209 */ /* 0x010fe20007810000 */
[----:B------:R-:W4:Y:S01]  /*6da0*/  MUFU.EX2 R180, R180 ;  /* 0x000000b400b47308 */ /* 0x000f220000000800 */
[----:B-1----:R-:W-:Y:S01]  /*6db0*/  FADD.FTZ R2, R176, R2 ;  /* 0x00000002b0027221 */ /* 0x002fe20000010000 */
[-C--:B------:R-:W-:Y:S01]  /*6dc0*/  FMUL.FTZ R132, R132, R9.reuse ;  /* 0x0000000984847220 */ /* 0x080fe20000410000 */
[-C--:B------:R-:W-:Y:S01]  /*6dd0*/  FMUL.FTZ R133, R133, R9.reuse ;  /* 0x0000000985857220 */ /* 0x080fe20000410000 */
[----:B------:R-:W1:Y:S01]  /*6de0*/  SHFL.BFLY PT, R10, R5, 0x1, 0x1f ;  /* 0x0c201f00050a7f89 */ /* 0x000e6200000e0000 */
[-C--:B------:R-:W-:Y:S01]  /*6df0*/  FMUL.FTZ R136, R136, R9.reuse ;  /* 0x0000000988887220 */ /* 0x080fe20000410000 */
[-C--:B------:R-:W-:Y:S01]  /*6e00*/  FMUL.FTZ R137, R137, R9.reuse ;  /* 0x0000000989897220 */ /* 0x080fe20000410000 */
[-C--:B------:R-:W-:Y:S01]  /*6e10*/  FMUL.FTZ R140, R140, R9.reuse ;  /* 0x000000098c8c7220 */ /* 0x080fe20000410000 */
[----:B------:R-:W5:Y:S01]  /*6e20*/  MUFU.EX2 R181, R181 ;  /* 0x000000b500b57308 */ /* 0x000f620000000800 */
[----:B---3--:R-:W-:Y:S01]  /*6e30*/  FADD.FTZ R2, R177, R2 ;  /* 0x00000002b1027221 */ /* 0x008fe20000010000 */
[-C--:B------:R-:W-:Y:S01]  /*6e40*/  FMUL.FTZ R141, R141, R9.reuse ;  /* 0x000000098d8d7220 */ /* 0x080fe20000410000 */
[-C--:B------:R-:W-:Y:S01]  /*6e50*/  FMUL.FTZ R144, R144, R9.reuse ;  /* 0x0000000990907220 */ /* 0x080fe20000410000 */
[-C--:B------:R-:W-:Y:S01]  /*6e60*/  FMUL.FTZ R145, R145, R9.reuse ;  /* 0x0000000991917220 */ /* 0x080fe20000410000 */
[-C--:B------:R-:W-:Y:S01]  /*6e70*/  FMUL.FTZ R148, R148, R9.reuse ;  /* 0x0000000994947220 */ /* 0x080fe20000410000 */
[----:B------:R-:W-:-:S02]  /*6e80*/  FMUL.FTZ R149, R149, R9 ;  /* 0x0000000995957220 */ /* 0x000fc40000410000 */
[----:B------:R-:W3:Y:S01]  /*6e90*/  MUFU.EX2 R184, R184 ;  /* 0x000000b800b87308 */ /* 0x000ee20000000800 */
[----:B----4-:R-:W-:-:S07]  /*6ea0*/  FADD.FTZ R2, R180, R2 ;  /* 0x00000002b4027221 */ /* 0x010fce0000010000 */
[----:B------:R-:W-:Y:S01]  /*6eb0*/  MUFU.EX2 R185, R185 ;  /* 0x000000b900b97308 */ /* 0x000fe20000000800 */
[----:B-----5:R-:W-:Y:S01]  /*6ec0*/  FADD.FTZ R2, R181, R2 ;  /* 0x00000002b5027221 */ /* 0x020fe20000010000 */
[----:B-1----:R-:W-:-:S04]  /*6ed0*/  FMNMX.FTZ R5, R5, R10, !PT ;  /* 0x0000000a05057209 */ /* 0x002fc80007810000 */
[C---:B------:R-:W-:Y:S01]  /*6ee0*/  FSETP.NEU.FTZ.AND P1, PT, R5.reuse, -INF , PT ;  /* 0xff8000000500780b */ /* 0x040fe20003f3d000 */
[C---:B------:R-:W-:Y:S01]  /*6ef0*/  FMUL.FTZ R11, R5.reuse, UR10 ;  /* 0x0000000a050b7c20 */ /* 0x040fe20008410000 */
[----:B------:R-:W-:Y:S01]  /*6f00*/  MUFU.EX2 R188, R188 ;  /* 0x000000bc00bc7308 */ /* 0x000fe20000000800 */
[----:B---3--:R-:W-:Y:S01]  /*6f10*/  FADD.FTZ R2, R184, R2 ;  /* 0x00000002b8027221 */ /* 0x008fe20000010000 */
[----:B------:R-:W-:Y:S02]  /*6f20*/  FSEL R21, R5, RZ, P1 ;  /* 0x000000ff05157208 */ /* 0x000fe40000800000 */
[----:B------:R-:W-:-:S03]  /*6f30*/  FSEL R11, R11, RZ, P1 ;  /* 0x000000ff0b0b7208 */ /* 0x000fc60000800000 */
        /* <DEDUP_REMOVED lines=11> */
[----:B------:R-:W-:Y:S01]  /*6ff0*/  F2FP.BF16.F32.PACK_AB R154, R157, R156 ;  /* 0x0000009c9d9a723e */ /* 0x000fe200000010ff */
[--C-:B------:R-:W-:Y:S01]  /*7000*/  FFMA.FTZ R167, R167, UR10, -R11.reuse ;  /* 0x0000000aa7a77c23 */ /* 0x100fe2000801080b */
[--C-:B------:R-:W-:Y:S01]  /*7010*/  FFMA.FTZ R12, R170, UR10, -R11.reuse ;  /* 0x0000000aaa0c7c23 */ /* 0x100fe2000801080b */
[--C-:B------:R-:W-:Y:S01]  /*7020*/  FFMA.FTZ R171, R171, UR10, -R11.reuse ;  /* 0x0000000aabab7c23 */ /* 0x100fe2000801080b */
[--C-:B------:R-:W-:Y:S01]  /*7030*/  FFMA.FTZ R10, R174, UR10, -R11.reuse ;  /* 0x0000000aae0a7c23 */ /* 0x100fe2000801080b */
[----:B------:R-:W-:Y:S01]  /*7040*/  F2FP.BF16.F32.PACK_AB R156, R161, R160 ;  /* 0x000000a0a19c723e */ /* 0x000fe200000010ff */
[----:B------:R-:W1:Y:S01]  /*7050*/  MUFU.EX2 R8, R8 ;  /* 0x0000000800087308 */ /* 0x000e620000000800 */
[--C-:B------:R-:W-:Y:S01]  /*7060*/  FFMA.FTZ R175, R175, UR10, -R11.reuse ;  /* 0x0000000aafaf7c23 */ /* 0x100fe2000801080b */
[--C-:B------:R-:W-:Y:S01]  /*7070*/  FFMA.FTZ R178, R178, UR10, -R11.reuse ;  /* 0x0000000ab2b27c23 */ /* 0x100fe2000801080b */
[--C-:B------:R-:W-:Y:S01]  /*7080*/  FFMA.FTZ R179, R179, UR10, -R11.reuse ;  /* 0x0000000ab3b37c23 */ /* 0x100fe2000801080b */
[----:B------:R-:W-:Y:S01]  /*7090*/  F2FP.BF16.F32.PACK_AB R158, R165, R164 ;  /* 0x000000a4a59e723e */ /* 0x000fe200000010ff */
[--C-:B------:R-:W-:Y:S01]  /*70a0*/  FFMA.FTZ R182, R182, UR10, -R11.reuse ;  /* 0x0000000ab6b67c23 */ /* 0x100fe2000801080b */
[--C-:B------:R-:W-:Y:S01]  /*70b0*/  FFMA.FTZ R183, R183, UR10, -R11.reuse ;  /* 0x0000000ab7b77c23 */ /* 0x100fe2000801080b */
[--C-:B------:R-:W-:Y:S01]  /*70c0*/  FFMA.FTZ R186, R186, UR10, -R11.reuse ;  /* 0x0000000ababa7c23 */ /* 0x100fe2000801080b */
[----:B------:R-:W3:Y:S01]  /*70d0*/  MUFU.EX2 R153, R155 ;  /* 0x0000009b00997308 */ /* 0x000ee20000000800 */
[--C-:B------:R-:W-:Y:S01]  /*70e0*/  FFMA.FTZ R187, R187, UR10, -R11.reuse ;  /* 0x0000000abbbb7c23 */ /* 0x100fe2000801080b */
[----:B------:R-:W-:Y:S01]  /*70f0*/  F2FP.BF16.F32.PACK_AB R160, R169, R168 ;  /* 0x000000a8a9a0723e */ /* 0x000fe200000010ff */
[--C-:B------:R-:W-:Y:S01]  /*7100*/  FFMA.FTZ R190, R190, UR10, -R11.reuse ;  /* 0x0000000abebe7c23 */ /* 0x100fe2000801080b */
[--C-:B------:R-:W-:Y:S01]  /*7110*/  FFMA.FTZ R191, R191, UR10, -R11.reuse ;  /* 0x0000000abfbf7c23 */ /* 0x100fe2000801080b */
[--C-:B------:R-:W-:Y:S01]  /*7120*/  FFMA.FTZ R194, R194, UR10, -R11.reuse ;  /* 0x0000000ac2c27c23 */ /* 0x100fe2000801080b */
[--C-:B------:R-:W-:Y:S01]  /*7130*/  FFMA.FTZ R195, R195, UR10, -R11.reuse ;  /* 0x0000000ac3c37c23 */ /* 0x100fe2000801080b */
[----:B------:R-:W-:Y:S01]  /*7140*/  F2FP.BF16.F32.PACK_AB R162, R173, R172 ;  /* 0x000000acada2723e */ /* 0x000fe200000010ff */
[----:B------:R-:W4:Y:S01]  /*7150*/  MUFU.EX2 R15, R15 ;  /* 0x0000000f000f7308 */ /* 0x000f220000000800 */
[----:B-1----:R-:W-:Y:S01]  /*7160*/  FFMA.FTZ R0, R8, R0, R20 ;  /* 0x0000000008007223 */ /* 0x002fe20000010014 */
[--C-:B------:R-:W-:Y:S01]  /*7170*/  FFMA.FTZ R198, R198, UR10, -R11.reuse ;  /* 0x0000000ac6c67c23 */ /* 0x100fe2000801080b */
[----:B------:R-:W-:Y:S01]  /*7180*/  FADD.FTZ R2, R185, R2 ;  /* 0x00000002b9027221 */ /* 0x000fe20000010000 */
[----:B------:R-:W-:Y:S01]  /*7190*/  FFMA.FTZ R11, R199, UR10, -R11 ;  /* 0x0000000ac70b7c23 */ /* 0x000fe2000801080b */
[----:B------:R-:W-:Y:S01]  /*71a0*/  F2FP.BF16.F32.PACK_AB R164, R177, R176 ;  /* 0x000000b0b1a4723e */ /* 0x000fe200000010ff */
[----:B------:R-:W-:Y:S01]  /*71b0*/  FMUL.FTZ R26, R26, R8 ;  /* 0x000000081a1a7220 */ /* 0x000fe20000410000 */
[----:B------:R-:W-:Y:S01]  /*71c0*/  FADD.FTZ R2, R188, R2 ;  /* 0x00000002bc027221 */ /* 0x000fe20000010000 */
[----:B------:R-:W1:Y:S01]  /*71d0*/  MUFU.EX2 R155, R159 ;  /* 0x0000009f009b7308 */ /* 0x000e620000000800 */
[----:B---3--:R-:W-:Y:S01]  /*71e0*/  FADD.FTZ R0, R153, R0 ;  /* 0x0000000099007221 */ /* 0x008fe20000010000 */
[----:B------:R-:W-:Y:S01]  /*71f0*/  F2FP.BF16.F32.PACK_AB R166, R181, R180 ;  /* 0x000000b4b5a6723e */ /* 0x000fe200000010ff */
[----:B------:R-:W-:Y:S01]  /*7200*/  FADD.FTZ R2, R189, R2 ;  /* 0x00000002bd027221 */ /* 0x000fe20000010000 */
[----:B------:R-:W-:Y:S01]  /*7210*/  F2FP.BF16.F32.PACK_AB R168, R185, R184 ;  /* 0x000000b8b9a8723e */ /* 0x000fe200000010ff */
[----:B------:R-:W-:Y:S01]  /*7220*/  FMUL.FTZ R27, R27, R8 ;  /* 0x000000081b1b7220 */ /* 0x000fe20000410000 */
[----:B------:R-:W-:Y:S01]  /*7230*/  F2FP.BF16.F32.PACK_AB R170, R189, R188 ;  /* 0x000000bcbdaa723e */ /* 0x000fe200000010ff */
[----:B------:R-:W-:Y:S01]  /*7240*/  FMUL.FTZ R30, R30, R8 ;  /* 0x000000081e1e7220 */ /* 0x000fe20000410000 */
[----:B------:R-:W3:Y:S01]  /*7250*/  MUFU.EX2 R14, R14 ;  /* 0x0000000e000e7308 */ /* 0x000ee20000000800 */
[----:B----4-:R-:W-:Y:S01]  /*7260*/  FADD.FTZ R0, R15, R0 ;  /* 0x000000000f007221 */ /* 0x010fe20000010000 */
[----:B------:R-:W-:Y:S01]  /*7270*/  F2FP.BF16.F32.PACK_AB R153, R153, R20 ;  /* 0x000000149999723e */ /* 0x000fe200000010ff */
[-C--:B------:R-:W-:Y:S01]  /*7280*/  FMUL.FTZ R31, R31, R8.reuse ;  /* 0x000000081f1f7220 */ /* 0x080fe20000410000 */
[-C--:B------:R-:W-:Y:S01]  /*7290*/  FMUL.FTZ R34, R34, R8.reuse ;  /* 0x0000000822227220 */ /* 0x080fe20000410000 */
[-C--:B------:R-:W-:Y:S01]  /*72a0*/  FMUL.FTZ R35, R35, R8.reuse ;  /* 0x0000000823237220 */ /* 0x080fe20000410000 */
[-C--:B------:R-:W-:Y:S01]  /*72b0*/  FMUL.FTZ R38, R38, R8.reuse ;  /* 0x0000000826267220 */ /* 0x080fe20000410000 */
[-C--:B------:R-:W-:Y:S01]  /*72c0*/  FMUL.FTZ R39, R39, R8.reuse ;  /* 0x0000000827277220 */ /* 0x080fe20000410000 */
        /* <DEDUP_REMOVED lines=83> */
[----:B------:R-:W-:-:S05]  /*7800*/  FMUL.FTZ R151, R151, R8 ;  /* 0x0000000897977220 */ /* 0x000fca0000410000 */
[----:B------:R-:W3:Y:S01]  /*7810*/  MUFU.EX2 R169, R186 ;  /* 0x000000ba00a97308 */ /* 0x000ee20000000800 */
[----:B----4-:R-:W-:-:S07]  /*7820*/  FADD.FTZ R0, R167, R0 ;  /* 0x00000000a7007221 */ /* 0x010fce0000010000 */
[----:B------:R-:W4:Y:S01]  /*7830*/  MUFU.EX2 R187, R187 ;  /* 0x000000bb00bb7308 */ /* 0x000f220000000800 */
[C---:B-1----:R-:W-:Y:S01]  /*7840*/  FADD.FTZ R0, R183.reuse, R0 ;  /* 0x00000000b7007221 */ /* 0x042fe20000010000 */
[----:B------:R-:W-:-:S06]  /*7850*/  F2FP.BF16.F32.PACK_AB R167, R183, R167 ;  /* 0x000000a7b7a7723e */ /* 0x000fcc00000010ff */
[----:B------:R-:W1:Y:S01]  /*7860*/  MUFU.EX2 R171, R190 ;  /* 0x000000be00ab7308 */ /* 0x000e620000000800 */
[----:B---3--:R-:W-:-:S07]  /*7870*/  FADD.FTZ R0, R169, R0 ;  /* 0x00000000a9007221 */ /* 0x008fce0000010000 */
[----:B------:R-:W3:Y:S01]  /*7880*/  MUFU.EX2 R191, R191 ;  /* 0x000000bf00bf7308 */ /* 0x000ee20000000800 */
[C---:B----4-:R-:W-:Y:S01]  /*7890*/  FADD.FTZ R0, R187.reuse, R0 ;  /* 0x00000000bb007221 */ /* 0x050fe20000010000 */
[----:B------:R-:W-:-:S06]  /*78a0*/  F2FP.BF16.F32.PACK_AB R169, R187, R169 ;  /* 0x000000a9bba9723e */ /* 0x000fcc00000010ff */
[----:B------:R-:W4:Y:S01]  /*78b0*/  MUFU.EX2 R192, R192 ;  /* 0x000000c000c07308 */ /* 0x000f220000000800 */
[----:B-1----:R-:W-:-:S07]  /*78c0*/  FADD.FTZ R0, R171, R0 ;  /* 0x00000000ab007221 */ /* 0x002fce0000010000 */
[----:B------:R-:W1:Y:S01]  /*78d0*/  MUFU.EX2 R173, R194 ;  /* 0x000000c200ad7308 */ /* 0x000e620000000800 */
[C---:B---3--:R-:W-:Y:S01]  /*78e0*/  FADD.FTZ R0, R191.reuse, R0 ;  /* 0x00000000bf007221 */ /* 0x048fe20000010000 */
[----:B------:R-:W-:-:S06]  /*78f0*/  F2FP.BF16.F32.PACK_AB R171, R191, R171 ;  /* 0x000000abbfab723e */ /* 0x000fcc00000010ff */
[----:B------:R-:W3:Y:S01]  /*7900*/  MUFU.EX2 R193, R193 ;  /* 0x000000c100c17308 */ /* 0x000ee20000000800 */
[----:B----4-:R-:W-:-:S07]  /*7910*/  FADD.FTZ R2, R192, R2 ;  /* 0x00000002c0027221 */ /* 0x010fce0000010000 */
[----:B------:R-:W4:Y:S01]  /*7920*/  MUFU.EX2 R195, R195 ;  /* 0x000000c300c37308 */ /* 0x000f220000000800 */
[----:B-1----:R-:W-:-:S07]  /*7930*/  FADD.FTZ R0, R173, R0 ;  /* 0x00000000ad007221 */ /* 0x002fce0000010000 */
[----:B------:R-:W1:Y:S01]  /*7940*/  MUFU.EX2 R196, R196 ;  /* 0x000000c400c47308 */ /* 0x000e620000000800 */
[C---:B---3--:R-:W-:Y:S01]  /*7950*/  FADD.FTZ R2, R193.reuse, R2 ;  /* 0x00000002c1027221 */ /* 0x048fe20000010000 */
[----:B------:R-:W-:-:S06]  /*7960*/  F2FP.BF16.F32.PACK_AB R172, R193, R192 ;  /* 0x000000c0c1ac723e */ /* 0x000fcc00000010ff */
[----:B------:R-:W3:Y:S01]  /*7970*/  MUFU.EX2 R175, R198 ;  /* 0x000000c600af7308 */ /* 0x000ee20000000800 */
[C---:B----4-:R-:W-:Y:S01]  /*7980*/  FADD.FTZ R0, R195.reuse, R0 ;  /* 0x00000000c3007221 */ /* 0x050fe20000010000 */
[----:B------:R-:W-:-:S06]  /*7990*/  F2FP.BF16.F32.PACK_AB R173, R195, R173 ;  /* 0x000000adc3ad723e */ /* 0x000fcc00000010ff */
[----:B------:R-:W4:Y:S01]  /*79a0*/  MUFU.EX2 R174, R197 ;  /* 0x000000c500ae7308 */ /* 0x000f220000000800 */
[----:B-1----:R-:W-:-:S07]  /*79b0*/  FADD.FTZ R2, R196, R2 ;  /* 0x00000002c4027221 */ /* 0x002fce0000010000 */
[----:B------:R-:W1:Y:S01]  /*79c0*/  MUFU.EX2 R11, R11 ;  /* 0x0000000b000b7308 */ /* 0x000e620000000800 */
[----:B---3--:R-:W-:Y:S01]  /*79d0*/  FADD.FTZ R0, R175, R0 ;  /* 0x00000000af007221 */ /* 0x008fe20000010000 */
[C---:B----4-:R-:W-:Y:S01]  /*79e0*/  FADD.FTZ R2, R174.reuse, R2 ;  /* 0x00000002ae027221 */ /* 0x050fe20000010000 */
[----:B------:R-:W-:Y:S02]  /*79f0*/  F2FP.BF16.F32.PACK_AB R174, R174, R196 ;  /* 0x000000c4aeae723e */ /* 0x000fe400000010ff */
[C---:B-1----:R-:W-:Y:S01]  /*7a00*/  FADD.FTZ R0, R11.reuse, R0 ;  /* 0x000000000b007221 */ /* 0x042fe20000010000 */
[----:B------:R-:W-:Y:S01]  /*7a10*/  F2FP.BF16.F32.PACK_AB R175, R11, R175 ;  /* 0x000000af0baf723e */ /* 0x000fe200000010ff */
[----:B------:R-:W-:Y:S06]  /*7a20*/  @!P0 BRA `(.L_x_11577) ;  /* 0x0000000000048947 */ /* 0x000fec0003800000 */
[----:B------:R-:W-:Y:S01]  /*7a30*/  BPT.TRAP 0x1 ;  /* 0x000000040000795c */ /* 0x000fe20000300000 */
.L_x_11577:
[----:B------:R1:W3:Y:S01]  /*7a40*/  SYNCS.PHASECHK.TRANS64.TRYWAIT P1, [UR26+0x22850], R7 ;  /* 0x02285007ff0075a7 */ /* 0x0002e2000802015a */
[----:B------:R-:W-:Y:S05]  /*7a50*/  @!P0 BRA `(.L_x_11578) ;  /* 0x0000000000048947 */ /* 0x000fea0003800000 */
[----:B------:R-:W-:Y:S01]  /*7a60*/  BPT.TRAP 0x1 ;  /* 0x000000040000795c */ /* 0x000fe20000300000 */
.L_x_11578:
[----:B---3--:R-:W-:Y:S05]  /*7a70*/  @P1 BRA `(.L_x_11579) ;  /* 0x0000000000081947 */ /* 0x008fea0003800000 */
[----:B------:R-:W3:Y:S02]  /*7a80*/  SYNCS.PHASECHK.TRANS64.TRYWAIT P1, [UR26+0x22850], R7 ;  /* 0x02285007ff0075a7 */ /* 0x000ee4000802015a */
[----:B---3--:R-:W-:Y:S05]  /*7a90*/  @!P1 BRA `(.L_x_11580) ;  /* 0x0000010c000c9947 */ /* 0x008fea0003800000 */
.L_x_11579:
[----:B---3--:R-:W3:Y:S01]  /*7aa0*/  S2R R8, SR_TID.X ;  /* 0x0000000000087919 */ /* 0x008ee20000002100 */
[----:B------:R-:W-:Y:S01]  /*7ab0*/  UIMAD UR11, UR38, 0xc00, UR21 ;  /* 0x00000c00260b78a4 */ /* 0x000fe2000f8e0215 */
[----:B------:R-:W-:-:S06]  /*7ac0*/  UMOV UR7, 0x40000040 ;  /* 0x4000004000077882 */ /* 0x000fcc0000000000 */
[----:B------:R-:W-:Y:S01]  /*7ad0*/  UMOV UR6, UR11 ;  /* 0x0000000b00067c82 */ /* 0x000fe20008000000 */
[----:B---3--:R-:W-:-:S05]  /*7ae0*/  SHF.R.U32.HI R8, RZ, 0x7, R8 ;  /* 0x00000007ff087819 */ /* 0x008fca0000011608 */
[----:B01----:R-:W-:-:S05]  /*7af0*/  VIADD R7, R8, 0x8 ;  /* 0x0000000808077836 */ /* 0x003fca0000000000 */
        /* <DEDUP_REMOVED lines=36> */
.L_x_11581:
[----:B------:R-:W-:Y:S01]  /*7d40*/  UIADD3 UR26, UR26, 0x22860, URZ ;  /* 0x000228601a1a7890 */ /* 0x000fe2000fffe03f */
[C---:B------:R-:W-:Y:S01]  /*7d50*/  ISETP.GT.AND P1, PT, R6.reuse, UR27, PT ;  /* 0x0000001b06007c0c */ /* 0x040fe2000bf24270 */
[----:B------:R-:W-:Y:S02]  /*7d60*/  VIADD R6, R6, 0xffffffff ;  /* 0xffffffff06067836 */ /* 0x000fe40000000000 */
[----:B------:R-:W-:Y:S01]  /*7d70*/  UPRMT UR26, UR25, 0x654, UR26 ;  /* 0x00000654191a7896 */ /* 0x000fe2000800001a */
[----:B------:R-:W-:Y:S02]  /*7d80*/  IMAD.MOV.U32 R8, RZ, RZ, R5 ;  /* 0x000000ffff087224 */ /* 0x000fe400078e0005 */
[----:B------:R-:W-:-:S06]  /*7d90*/  IMAD.MOV.U32 R9, RZ, RZ, R4 ;  /* 0x000000ffff097224 */ /* 0x000fcc00078e0004 */
[----:B------:R-:W-:Y:S01]  /*7da0*/  SYNCS.ARRIVE.TRANS64.RED.A1T0 RZ, [UR26], RZ ;  /* 0x000000ffffff79a7 */ /* 0x000fe2000810041a */
[----:B------:R-:W-:Y:S05]  /*7db0*/  @P1 BRA `(.L_x_11582) ;  /* 0xffffffd000041947 */ /* 0x000fea000383ffff */
.L_x_11563:
[----:B------:R-:W0:Y:S01]  /*7dc0*/  LDC R7, c[0x0][0x448] ;  /* 0x00011200ff077b82 */ /* 0x000e220000000800 */
[----:B------:R-:W-:Y:S01]  /*7dd0*/  UIADD3 UR6, UR42, 0x7f, URZ ;  /* 0x0000007f2a067890 */ /* 0x000fe2000fffe03f */
[----:B------:R-:W-:Y:S01]  /*7de0*/  IADD3 R10, R19, 0x1, -R18 ;  /* 0x00000001130a7810 */ /* 0x000fe20007ffe812 */
[----:B------:R-:W-:Y:S01]  /*7df0*/  UISETP.NE.AND UP0, UPT, UR47, URZ, UPT ;  /* 0x0000003f2f00728c */ /* 0x000fe2000bf05270 */
[----:B0-----:R-:W-:-:S13]  /*7e00*/  ISETP.NE.AND P1, PT, R7, 0x1, PT ;  /* 0x000000010700780c */ /* 0x001fda0003f25270 */
[----:B------:R-:W0:Y:S08]  /*7e10*/  @P1 LDC R7, c[0x0][0x44c] ;  /* 0x00011300ff071b82 */ /* 0x000e300000000800 */
[----:B------:R-:W1:Y:S01]  /*7e20*/  @P1 LDC R9, c[0x0][0x450] ;  /* 0x00011400ff091b82 */ /* 0x000e620000000800 */
[----:B0-----:R-:W-:-:S04]  /*7e30*/  @P1 IMAD.HI.U32 R8, R7, UR6, RZ ;  /* 0x0000000607081c27 */ /* 0x001fc8000f8e00ff */
[----:B------:R-:W-:Y:S01]  /*7e40*/  IMAD.U32 R7, RZ, RZ, UR6 ;  /* 0x00000006ff077e24 */ /* 0x000fe2000f8e00ff */
[----:B-1----:R-:W-:Y:S02]  /*7e50*/  @P1 SHF.R.U32.HI R7, RZ, R9, R8 ;  /* 0x00000009ff071219 */ /* 0x002fe40000011608 */
[----:B------:R-:W-:-:S03]  /*7e60*/  PLOP3.LUT P1, PT, PT, PT, UP0, 0x40, 0x0 ;  /* 0x000000000000781c */ /* 0x000fc60003f2e808 */
[----:B------:R-:W-:-:S04]  /*7e70*/  IMAD.IADD R7, R10, 0x1, R7 ;  /* 0x000000010a077824 */ /* 0x000fc800078e0207 */
[----:B------:R-:W-:-:S05]  /*7e80*/  VIADD R8, R7, -UR23 ;  /* 0x8000001707087c36 */ /* 0x000fca0008000000 */
[----:B------:R-:W-:Y:S01]  /*7e90*/  R2UR UR14, R8 ;  /* 0x00000000080e72ca */ /* 0x000fe200000e0000 */
[----:B------:R-:W-:-:S14]  /*7ea0*/  @P1 BRA `(.L_x_11583) ;  /* 0x0000000000501947 */ /* 0x000fdc0003800000 */
[----:B------:R-:W-:-:S13]  /*7eb0*/  R2UR UR11, R7 ;  /* 0x00000000070b72ca */ /* 0x000fda00000e0000 */
        /* <DEDUP_REMOVED lines=11> */
.L_x_11584:
[----:B------:R-:W-:Y:S02]  /*7f70*/  ULDC UR15, c[0x0][0x9e4] ;  /* 0x00027900000f7ab9 */ /* 0x000fe40000000800 */
[----:B------:R-:W-:-:S11]  /*7f80*/  UISETP.NE.AND UP0, UPT, UR15, 0x1, UPT ;  /* 0x000000010f00788c */ /* 0x000fd6000bf05270 */
[----:B------:R-:W-:Y:S02]  /*7f90*/  @UP0 ULDC.64 UR18, c[0x0][0x9e8] ;  /* 0x00027a0000120ab9 */ /* 0x000fe40000000a00 */
[----:B------:R-:W-:-:S04]  /*7fa0*/  UIMAD.WIDE.U32 UR6, UR11, UR18, URZ ;  /* 0x000000120b0672a5 */ /* 0x000fc8000f8e003f */
[----:B------:R-:W-:-:S12]  /*7fb0*/  @UP0 USHF.R.U32.HI UR11, URZ, UR19, UR7 ;  /* 0x000000133f0b0299 */ /* 0x000fd80008011607 */
.L_x_11585:
[----:B------:R-:W-:-:S04]  /*7fc0*/  UIMAD UR11, UR11, UR15, URZ ;  /* 0x0000000f0b0b72a4 */ /* 0x000fc8000f8e023f */
[----:B------:R-:W-:-:S04]  /*7fd0*/  UISETP.LT.AND UP0, UPT, UR14, UR11, UPT ;  /* 0x0000000b0e00728c */ /* 0x000fc8000bf01270 */
[----:B------:R-:W-:-:S12]  /*7fe0*/  USEL UR14, UR14, UR11, !UP0 ;  /* 0x0000000b0e0e7287 */ /* 0x000fd8000c000000 */
.L_x_11583:
        /* <DEDUP_REMOVED lines=12> */
.L_x_11597:
[----:B------:R-:W-:Y:S01]  /*80b0*/  UIADD3 UR38, UR38, 0x1, URZ ;  /* 0x0000000126267890 */ /* 0x000fe2000fffe03f */
[C---:B------:R-:W-:Y:S01]  /*80c0*/  ISETP.GT.AND P1, PT, R7.reuse, UR22, PT ;  /* 0x0000001607007c0c */ /* 0x040fe2000bf24270 */
[----:B------:R-:W-:Y:S02]  /*80d0*/  VIADD R7, R7, 0xffffffff ;  /* 0xffffffff07077836 */ /* 0x000fe40000000000 */
[----:B------:R-:W-:-:S04]  /*80e0*/  UISETP.NE.AND UP0, UPT, UR38, 0x2, UPT ;  /* 0x000000022600788c */ /* 0x000fc8000bf05270 */
[----:B------:R-:W-:Y:S02]  /*80f0*/  USEL UR6, URZ, 0x1, UP0 ;  /* 0x000000013f067887 */ /* 0x000fe40008000000 */
[----:B------:R-:W-:Y:S02]  /*8100*/  USEL UR38, UR38, URZ, UP0 ;  /* 0x0000003f26267287 */ /* 0x000fe40008000000 */
[----:B------:R-:W-:Y:S01]  /*8110*/  ULOP3.LUT UR37, UR37, UR6, URZ, 0x3c, !UPT ;  /* 0x0000000625257292 */ /* 0x000fe2000f8e3c3f */
[----:B-1----:R-:W-:Y:S11]  /*8120*/  @!P0 BRA `(.L_x_11587) ;  /* 0x0000000000048947 */ /* 0x002ff60003800000 */
[----:B------:R-:W-:Y:S01]  /*8130*/  BPT.TRAP 0x1 ;  /* 0x000000040000795c */ /* 0x000fe20000300000 */
.L_x_11587:
        /* <DEDUP_REMOVED lines=9> */
.L_x_11588:
[----:B-1----:R-:W-:Y:S05]  /*81d0*/  @P2 BRA `(.L_x_11589) ;  /* 0x0000000000082947 */ /* 0x002fea0003800000 */
[----:B------:R-:W1:Y:S02]  /*81e0*/  SYNCS.PHASECHK.TRANS64.TRYWAIT P2, [UR24+0x22830], R6 ;  /* 0x02283006ff0075a7 */ /* 0x000e640008040158 */
[----:B-1----:R-:W-:Y:S05]  /*81f0*/  @!P2 BRA `(.L_x_11590) ;  /* 0x00000104004ca947 */ /* 0x002fea0003800000 */
.L_x_11589:
[----:B------:R-:W-:Y:S01]  /*8200*/  UIMAD UR18, UR38, 0x300, UR20 ;  /* 0x00000300261278a4 */ /* 0x000fe2000f8e0214 */
[----:B------:R-:W-:Y:S01]  /*8210*/  WARPGROUP.ARRIVE ;  /* 0x00000000000079c5 */ /* 0x000fe20000000000 */
[----:B------:R-:W-:Y:S01]  /*8220*/  UMOV UR19, 0x40000040 ;  /* 0x4000004000137882 */ /* 0x000fe20000000000 */
[----:B------:R-:W-:Y:S01]  /*8230*/  UMOV UR7, 0x40000040 ;  /* 0x4000004000077882 */ /* 0x000fe20000000000 */
[----:B------:R-:W-:-:S03]  /*8240*/  UIADD3 UR6, UR18, 0x2, URZ ;  /* 0x0000000212067890 */ /* 0x000fc6000fffe03f */
[----:B-12---:R-:W1:Y:S01]  /*8250*/  S2R R3, SR_TID.X ;  /* 0x0000000000037919 */ /* 0x006e620000002100 */
        /* <DEDUP_REMOVED lines=20> */
.L_x_11591:
        /* <DEDUP_REMOVED lines=69> */
[----:B------:R-:W4:Y:S01]  /*87f0*/  MUFU.EX2 R156, R156 ;  /* 0x0000009c009c7308 */ /* 0x000f220000000800 */
[----:B--2---:R-:W-:Y:S01]  /*8800*/  FFMA.FTZ R2, R8, R2, R152 ;  /* 0x0000000208027223 */ /* 0x004fe20000010098 */
[----:B------:R-:W-:Y:S01]  /*8810*/  FMNMX.FTZ R5, R167, R5, !PT ;  /* 0x00000005a7057209 */ /* 0x000fe20007810000 */
[-C--:B------:R-:W-:Y:S01]  /*8820*/  FMUL.FTZ R24, R24, R8.reuse ;  /* 0x0000000818187220 */ /* 0x080fe20000410000 */
[-C--:B------:R-:W-:Y:S01]  /*8830*/  FMUL.FTZ R25, R25, R8.reuse ;  /* 0x0000000819197220 */ /* 0x080fe20000410000 */
[-C--:B------:R-:W-:Y:S01]  /*8840*/  FMUL.FTZ R28, R28, R8.reuse ;  /* 0x000000081c1c7220 */ /* 0x080fe20000410000 */
[----:B------:R-:W-:Y:S01]  /*8850*/  FMNMX.FTZ R5, R170, R5, !PT ;  /* 0x00000005aa057209 */ /* 0x000fe20007810000 */
        /* <DEDUP_REMOVED lines=9> */
[----:B------:R-:W3:Y:S01]  /*88f0*/  MUFU.EX2 R152, R160 ;  /* 0x000000a000987308 */ /* 0x000ee20000000800 */
[----:B----4-:R-:W-:Y:S01]  /*8900*/  FADD.FTZ R2, R156, R2 ;  /* 0x000000029c027221 */ /* 0x010fe20000010000 */
[-C--:B------:R-:W-:Y:S01]  /*8910*/  FMUL.FTZ R37, R37, R8.reuse ;  /* 0x0000000825257220 */ /* 0x080fe20000410000 */
[----:B------:R-:W-:Y:S01]  /*8920*/  FMNMX.FTZ R5, R175, R5, !PT ;  /* 0x00000005af057209 */ /* 0x000fe20007810000 */
[-C--:B------:R-:W-:Y:S01]  /*8930*/  FMUL.FTZ R40, R40, R8.reuse ;  /* 0x0000000828287220 */ /* 0x080fe20000410000 */
[-C--:B------:R-:W-:Y:S01]  /*8940*/  FMUL.FTZ R41, R41, R8.reuse ;  /* 0x0000000829297220 */ /* 0x080fe20000410000 */
[----:B------:R-:W-:Y:S01]  /*8950*/  FMUL.FTZ R44, R44, R8 ;  /* 0x000000082c2c7220 */ /* 0x000fe20000410000 */
[----:B------:R-:W-:Y:S01]  /*8960*/  FMNMX.FTZ R5, R178, R5, !PT ;  /* 0x00000005b2057209 */ /* 0x000fe20007810000 */
[----:B------:R-:W4:Y:S01]  /*8970*/  MUFU.EX2 R161, R161 ;  /* 0x000000a100a17308 */ /* 0x000f220000000800 */
        /* <DEDUP_REMOVED lines=9> */
[----:B---3--:R-:W-:Y:S01]  /*8a10*/  FADD.FTZ R14, R152, R2 ;  /* 0x00000002980e7221 */ /* 0x008fe20000010000 */
[-C--:B------:R-:W-:Y:S01]  /*8a20*/  FMUL.FTZ R53, R53, R8.reuse ;  /* 0x0000000835357220 */ /* 0x080fe20000410000 */
[----:B------:R-:W-:Y:S01]  /*8a30*/  FMNMX.FTZ R5, R183, R5, !PT ;  /* 0x00000005b7057209 */ /* 0x000fe20007810000 */
[-C--:B------:R-:W-:Y:S01]  /*8a40*/  FMUL.FTZ R56, R56, R8.reuse ;  /* 0x0000000838387220 */ /* 0x080fe20000410000 */
[-C--:B------:R-:W-:Y:S01]  /*8a50*/  FMUL.FTZ R57, R57, R8.reuse ;  /* 0x0000000839397220 */ /* 0x080fe20000410000 */
[----:B------:R-:W-:Y:S01]  /*8a60*/  FMUL.FTZ R60, R60, R8 ;  /* 0x000000083c3c7220 */ /* 0x000fe20000410000 */
[----:B------:R-:W-:Y:S01]  /*8a70*/  FMNMX.FTZ R5, R186, R5, !PT ;  /* 0x00000005ba057209 */ /* 0x000fe20007810000 */
[----:B------:R-:W-:Y:S01]  /*8a80*/  MUFU.EX2 R156, R168 ;  /* 0x000000a8009c7308 */ /* 0x000fe20000000800 */
[----:B----4-:R-:W-:Y:S01]  /*8a90*/  F2FP.BF16.F32.PACK_AB R152, R161, R152 ;  /* 0x00000098a198723e */ /* 0x010fe200000010ff */
        /* <DEDUP_REMOVED lines=54> */
[----:B--2---:R-:W-:Y:S01]  /*8e00*/  FMNMX.FTZ R5, R5, R10, !PT ;  /* 0x0000000a05057209 */ /* 0x004fe20007810000 */
[----:B------:R-:W-:Y:S01]  /*8e10*/  MUFU.EX2 R181, R181 ;  /* 0x000000b500b57308 */ /* 0x000fe20000000800 */
[-C--:B------:R-:W-:Y:S01]  /*8e20*/  FMUL.FTZ R141, R141, R8.reuse ;  /* 0x000000088d8d7220 */ /* 0x080fe20000410000 */
[-C--:B------:R-:W-:Y:S01]  /*8e30*/  FMUL.FTZ R144, R144, R8.reuse ;  /* 0x0000000890907220 */ /* 0x080fe20000410000 */
[-C--:B------:R-:W-:Y:S01]  /*8e40*/  FMUL.FTZ R145, R145, R8.reuse ;  /* 0x0000000891917220 */ /* 0x080fe20000410000 */
[----:B------:R-:W2:Y:S01]  /*8e50*/  SHFL.BFLY PT, R11, R5, 0x1, 0x1f ;  /* 0x0c201f00050b7f89 */ /* 0x000ea200000e0000 */
[-C--:B------:R-:W-:Y:S01]  /*8e60*/  FMUL.FTZ R148, R148, R8.reuse ;  /* 0x0000000894947220 */ /* 0x080fe20000410000 */
[----:B------:R-:W-:-:S02]  /*8e70*/  FMUL.FTZ R149, R149, R8 ;  /* 0x0000000895957220 */ /* 0x000fc40000410000 */
[----:B------:R-:W-:Y:S08]  /*8e80*/  MUFU.EX2 R10, R164 ;  /* 0x000000a4000a7308 */ /* 0x000ff00000000800 */
[----:B------:R-:W-:Y:S08]  /*8e90*/  MUFU.EX2 R164, R184 ;  /* 0x000000b800a47308 */ /* 0x000ff00000000800 */
[----:B------:R-:W-:Y:S01]  /*8ea0*/  MUFU.EX2 R185, R185 ;  /* 0x000000b900b97308 */ /* 0x000fe20000000800 */
[----:B--2---:R-:W-:-:S07]  /*8eb0*/  FMNMX.FTZ R5, R5, R11, !PT ;  /* 0x0000000b05057209 */ /* 0x004fce0007810000 */
[----:B------:R-:W-:Y:S01]  /*8ec0*/  MUFU.EX2 R189, R189 ;  /* 0x000000bd00bd7308 */ /* 0x000fe20000000800 */
        /* <DEDUP_REMOVED lines=42> */
[----:B------:R-:W-:Y:S01]  /*9170*/  F2FP.BF16.F32.PACK_AB R154, R165, R10 ;  /* 0x0000000aa59a723e */ /* 0x000fe200000010ff */
[-C--:B------:R-:W-:Y:S01]  /*9180*/  FMUL.FTZ R39, R39, R9.reuse ;  /* 0x0000000927277220 */ /* 0x080fe20000410000 */
[-C--:B------:R-:W-:Y:S01]  /*9190*/  FMUL.FTZ R42, R42, R9.reuse ;  /* 0x000000092a2a7220 */ /* 0x080fe20000410000 */
[-C--:B------:R-:W-:Y:S01]  /*91a0*/  FMUL.FTZ R43, R43, R9.reuse ;  /* 0x000000092b2b7220 */ /* 0x080fe20000410000 */
[----:B------:R3:W5:Y:S01]  /*91b0*/  MUFU.EX2 R153, R162 ;  /* 0x000000a200997308 */ /* 0x0007620000000800 */
        /* <DEDUP_REMOVED lines=43> */
[-C--:B------:R-:W-:Y:S01]  /*9470*/  FMUL.FTZ R83, R83, R9.reuse ;  /* 0x0000000953537220 */ /* 0x080fe20000410000 */
[-C--:B------:R-:W-:Y:S01]  /*9480*/  FMUL.FTZ R86, R86, R9.reuse ;  /* 0x0000000956567220 */ /* 0x080fe20000410000 */
[----:B------:R-:W-:Y:S01]  /*9490*/  FADD.FTZ R0, R160, R0 ;  /* 0x00000000a0007221 */ /* 0x000fe20000010000 */
[----:B------:R-:W-:Y:S01]  /*94a0*/  F2FP.BF16.F32.PACK_AB R160, R177, R160 ;  /* 0x000000a0b1a0723e */ /* 0x000fe200000010ff */
        /* <DEDUP_REMOVED lines=15> */
[----:B------:R-:W-:Y:S01]  /*95a0*/  F2FP.BF16.F32.PACK_AB R164, R185, R164 ;  /* 0x000000a4b9a4723e */ /* 0x000fe200000010ff */
        /* <DEDUP_REMOVED lines=75> */
[----:B------:R-:W-:Y:S06]  /*9a60*/  @!P0 BRA `(.L_x_11592) ;  /* 0x0000000000048947 */ /* 0x000fec0003800000 */
[----:B------:R-:W-:Y:S01]  /*9a70*/  BPT.TRAP 0x1 ;  /* 0x000000040000795c */ /* 0x000fe20000300000 */
.L_x_11592:
[----:B------:R2:W3:Y:S01]  /*9a80*/  SYNCS.PHASECHK.TRANS64.TRYWAIT P2, [UR24+0x22850], R6 ;  /* 0x02285006ff0075a7 */ /* 0x0004e20008040158 */
[----:B------:R-:W-:Y:S05]  /*9a90*/  @!P0 BRA `(.L_x_11593) ;  /* 0x0000000000048947 */ /* 0x000fea0003800000 */
[----:B------:R-:W-:Y:S01]  /*9aa0*/  BPT.TRAP 0x1 ;  /* 0x000000040000795c */ /* 0x000fe20000300000 */
.L_x_11593:
[----:B---3--:R-:W-:Y:S05]  /*9ab0*/  @P2 BRA `(.L_x_11594) ;  /* 0x0000000000082947 */ /* 0x008fea0003800000 */
[----:B------:R-:W3:Y:S02]  /*9ac0*/  SYNCS.PHASECHK.TRANS64.TRYWAIT P2, [UR24+0x22850], R6 ;  /* 0x02285006ff0075a7 */ /* 0x000ee40008040158 */
[----:B---3--:R-:W-:Y:S05]  /*9ad0*/  @!P2 BRA `(.L_x_11595) ;  /* 0x000000ec002ca947 */ /* 0x008fea0003800000 */
.L_x_11594:
[----:B------:R-:W4:Y:S01]  /*9ae0*/  S2R R8, SR_TID.X ;  /* 0x0000000000087919 */ /* 0x000f220000002100 */
[----:B------:R-:W-:Y:S01]  /*9af0*/  UIMAD UR11, UR38, 0xc00, UR21 ;  /* 0x00000c00260b78a4 */ /* 0x000fe2000f8e0215 */
[----:B------:R-:W-:-:S06]  /*9b00*/  UMOV UR7, 0x40000040 ;  /* 0x4000004000077882 */ /* 0x000fcc0000000000 */
[----:B------:R-:W-:Y:S01]  /*9b10*/  UMOV UR6, UR11 ;  /* 0x0000000b00067c82 */ /* 0x000fe20008000000 */
[----:B----4-:R-:W-:-:S05]  /*9b20*/  SHF.R.U32.HI R8, RZ, 0x7, R8 ;  /* 0x00000007ff087819 */ /* 0x010fca0000011608 */
[----:B0-23--:R-:W-:-:S05]  /*9b30*/  VIADD R6, R8, 0x8 ;  /* 0x0000000808067836 */ /* 0x00dfca0000000000 */
        /* <DEDUP_REMOVED lines=36> */
.L_x_11596:
[----:B------:R-:W-:Y:S01]  /*9d80*/  UIADD3 UR24, UR24, 0x22860, URZ ;  /* 0x0002286018187890 */ /* 0x000fe2000fffe03f */
[----:B------:R-:W-:Y:S02]  /*9d90*/  IMAD.MOV.U32 R9, RZ, RZ, R5 ;  /* 0x000000ffff097224 */ /* 0x000fe400078e0005 */
[----:B------:R-:W-:Y:S01]  /*9da0*/  IMAD.MOV.U32 R8, RZ, RZ, R4 ;  /* 0x000000ffff087224 */ /* 0x000fe200078e0004 */
[----:B------:R-:W-:-:S09]  /*9db0*/  UPRMT UR24, UR23, 0x654, UR24 ;  /* 0x0000065417187896 */ /* 0x000fd20008000018 */
[----:B------:R-:W-:Y:S01]  /*9dc0*/  SYNCS.ARRIVE.TRANS64.RED.A1T0 RZ, [UR24], RZ ;  /* 0x000000ffffff79a7 */ /* 0x000fe20008100418 */
[----:B------:R-:W-:Y:S05]  /*9dd0*/  @P1 BRA `(.L_x_11597) ;  /* 0xffffffe000b41947 */ /* 0x000fea000383ffff */
[----:B------:R-:W-:-:S07]  /*9de0*/  IMAD.MOV.U32 R6, RZ, RZ, R7 ;  /* 0x000000ffff067224 */ /* 0x000fce00078e0007 */
.L_x_11586:
        /* <DEDUP_REMOVED lines=8> */
.L_x_11617:
[----:B------:R-:W-:-:S04]  /*9e70*/  UIADD3 UR38, UR38, 0x1, URZ ;  /* 0x0000000126267890 */ /* 0x000fc8000fffe03f */
[----:B------:R-:W-:-:S04]  /*9e80*/  UISETP.NE.AND UP0, UPT, UR38, 0x2, UPT ;  /* 0x000000022600788c */ /* 0x000fc8000bf05270 */
[----:B------:R-:W-:Y:S02]  /*9e90*/  USEL UR6, URZ, 0x1, UP0 ;  /* 0x000000013f067887 */ /* 0x000fe40008000000 */
[----:B------:R-:W-:Y:S02]  /*9ea0*/  USEL UR38, UR38, URZ, UP0 ;  /* 0x0000003f26267287 */ /* 0x000fe40008000000 */
[----:B------:R-:W-:Y:S01]  /*9eb0*/  ULOP3.LUT UR37, UR37, UR6, URZ, 0x3c, !UPT ;  /* 0x0000000625257292 */ /* 0x000fe2000f8e3c3f */
[----:B------:R-:W-:Y:S11]  /*9ec0*/  @!P0 BRA `(.L_x_11599) ;  /* 0x0000000000048947 */ /* 0x000ff60003800000 */
[----:B------:R-:W-:Y:S01]  /*9ed0*/  BPT.TRAP 0x1 ;  /* 0x000000040000795c */ /* 0x000fe20000300000 */
.L_x_11599:
[----:B------:R-:W0:Y:S01]  /*9ee0*/  S2UR UR22, SR_CgaCtaId ;  /* 0x00000000001679c3 */ /* 0x000e220000008800 */
[----:B------:R-:W-:Y:S01]  /*9ef0*/  UMOV UR6, 0x400 ;  /* 0x0000040000067882 */ /* 0x000fe20000000000 */
[----:B------:R-:W-:-:S05]  /*9f00*/  IMAD.U32 R7, RZ, RZ, UR37 ;  /* 0x00000025ff077e24 */ /* 0x000fca000f8e00ff */
[----:B------:R-:W-:Y:S01]  /*9f10*/  SHF.L.U32 R7, R7, 0x1f, RZ ;  /* 0x0000001f07077819 */ /* 0x000fe200000006ff */
[----:B0-----:R-:W-:-:S04]  /*9f20*/  ULEA UR6, UR22, UR6, 0x18 ;  /* 0x0000000616067291 */ /* 0x001fc8000f8ec03f */
[----:B------:R-:W-:-:S09]  /*9f30*/  ULEA UR23, UR38, UR6, 0x3 ;  /* 0x0000000626177291 */ /* 0x000fd2000f8e183f */
[----:B------:R0:W3:Y:S01]  /*9f40*/  SYNCS.PHASECHK.TRANS64.TRYWAIT P1, [UR23+0x22830], R7 ;  /* 0x02283007ff0075a7 */ /* 0x0000e20008020157 */
[----:B------:R-:W-:Y:S05]  /*9f50*/  @!P0 BRA `(.L_x_11600) ;  /* 0x0000000000048947 */ /* 0x000fea0003800000 */
[----:B------:R-:W-:Y:S01]  /*9f60*/  BPT.TRAP 0x1 ;  /* 0x000000040000795c */ /* 0x000fe20000300000 */
.L_x_11600:
[----:B---3--:R-:W-:Y:S05]  /*9f70*/  @P1 BRA `(.L_x_11601) ;  /* 0x0000000000081947 */ /* 0x008fea0003800000 */
[----:B------:R-:W3:Y:S02]  /*9f80*/  SYNCS.PHASECHK.TRANS64.TRYWAIT P1, [UR23+0x22830], R7 ;  /* 0x02283007ff0075a7 */ /* 0x000ee40008020157 */
[----:B---3--:R-:W-:Y:S05]  /*9f90*/  @!P1 BRA `(.L_x_11602) ;  /* 0x000000e800149947 */ /* 0x008fea0003800000 */
.L_x_11601:
        /* <DEDUP_REMOVED lines=26> */
.L_x_11603:
[----:B---3--:R-:W2:Y:S01]  /*a140*/  LDC R4, c[0x0][0x448] ;  /* 0x00011200ff047b82 */ /* 0x008ea20000000800 */
        /* <DEDUP_REMOVED lines=11> */
[----:B--2---:R-:W-:-:S13]  /*a200*/  ISETP.NE.AND P1, PT, R4, 0x1, PT ;  /* 0x000000010400780c */ /* 0x004fda0003f25270 */
[----:B------:R-:W2:Y:S08]  /*a210*/  @P1 LDC R5, c[0x0][0x44c] ;  /* 0x00011300ff051b82 */ /* 0x000eb00000000800 */
[----:B------:R-:W3:Y:S01]  /*a220*/  @P1 LDC R4, c[0x0][0x450] ;  /* 0x00011400ff041b82 */ /* 0x000ee20000000800 */
[----:B--2---:R-:W-:-:S05]  /*a230*/  @P1 IMAD.HI.U32 R5, R15, R5, RZ ;  /* 0x000000050f051227 */ /* 0x004fca00078e00ff */
[----:B---3--:R-:W-:Y:S02]  /*a240*/  @P1 SHF.R.U32.HI R15, RZ, R4, R5 ;  /* 0x00000004ff0f1219 */ /* 0x008fe40000011605 */
[----:B------:R-:W-:-:S03]  /*a250*/  PLOP3.LUT P1, PT, PT, PT, UP0, 0x40, 0x0 ;  /* 0x000000000000781c */ /* 0x000fc60003f2e808 */
[----:B------:R-:W2:Y:S02]  /*a260*/  SHFL.IDX PT, R20, R15, RZ, 0x1c1f ;  /* 0x001c1fff0f147589 */ /* 0x000ea400000e0000 */
[----:B--2---:R-:W-:Y:S02]  /*a270*/  IMAD.IADD R12, R14, 0x1, R20 ;  /* 0x000000010e0c7824 */ /* 0x004fe400078e0214 */
        /* <DEDUP_REMOVED lines=14> */
.L_x_11606:
[----:B------:R-:W-:-:S05]  /*a360*/  IMAD.U32 R21, RZ, RZ, UR25 ;  /* 0x00000019ff157e24 */ /* 0x000fca000f8e00ff */
[----:B------:R-:W-:-:S13]  /*a370*/  ISETP.NE.AND P1, PT, R21, 0x1, PT ;  /* 0x000000011500780c */ /* 0x000fda0003f25270 */
[----:B------:R-:W2:Y:S02]  /*a380*/  @P1 LDC.64 R4, c[0x0][0x9e8] ;  /* 0x00027a00ff041b82 */ /* 0x000ea40000000a00 */
[----:B--2---:R-:W-:-:S05]  /*a390*/  @P1 IMAD.HI.U32 R4, R20, R4, RZ ;  /* 0x0000000414041227 */ /* 0x004fca00078e00ff */
[----:B------:R-:W-:-:S07]  /*a3a0*/  @P1 SHF.R.U32.HI R20, RZ, R5, R4 ;  /* 0x00000005ff141219 */ /* 0x000fce0000011604 */
.L_x_11607:
[----:B------:R-:W-:Y:S05]  /*a3b0*/  BSYNC B0 ;  /* 0x0000000000007941 */ /* 0x000fea0003800000 */
.L_x_11605:
[----:B------:R-:W-:-:S04]  /*a3c0*/  IMAD.IADD R4, R10, 0x1, -R17 ;  /* 0x000000010a047824 */ /* 0x000fc800078e0a11 */
[----:B------:R-:W-:-:S05]  /*a3d0*/  IMAD R4, R20, R21, R4 ;  /* 0x0000001514047224 */ /* 0x000fca00078e0204 */
[----:B------:R-:W-:Y:S02]  /*a3e0*/  VIMNMX R11, R11, R4, !PT ;  /* 0x000000040b0b7248 */ /* 0x000fe40007fe0100 */
[----:B------:R-:W-:-:S07]  /*a3f0*/  VIADDMNMX R12, R4, R21, R12, PT ;  /* 0x00000015040c7246 */ /* 0x000fce000380010c */
.L_x_11604:
        /* <DEDUP_REMOVED lines=133> */
[----:B------:R-:W2:Y:S02]  /*ac50*/  SHFL.IDX PT, R11, R15, 0x1, 0x1c1f ;  /* 0x003c1f000f0b7f89 */ /* 0x000ea400000e0000 */
[----:B------:R-:W-:-:S04]  /*ac60*/  ISETP.LT.OR P6, PT, R12, 0x5a, P6 ;  /* 0x0000005a0c00780c */ /* 0x000fc800037c1670 */
[----:B------:R-:W-:Y:S02]  /*ac70*/  FSEL R197, R197, -INF , !P6 ;  /* 0xff800000c5c57808 */ /* 0x000fe40007000000 */
[----:B------:R-:W-:Y:S01]  /*ac80*/  PLOP3.LUT P6, PT, PT, PT, UP0, 0x40, 0x0 ;  /* 0x000000000000781c */ /* 0x000fe20003fce808 */
[--C-:B--2---:R-:W-:Y:S02]  /*ac90*/  IMAD.IADD R14, R14, 0x1, R11.reuse ;  /* 0x000000010e0e7824 */ /* 0x104fe400078e020b */
        /* <DEDUP_REMOVED lines=14> */
.L_x_11610:
[----:B------:R-:W-:-:S05]  /*ad80*/  IMAD.U32 R12, RZ, RZ, UR25 ;  /* 0x00000019ff0c7e24 */ /* 0x000fca000f8e00ff */
[----:B------:R-:W-:-:S13]  /*ad90*/  ISETP.NE.AND P6, PT, R12, 0x1, PT ;  /* 0x000000010c00780c */ /* 0x000fda0003fc5270 */
[----:B------:R-:W2:Y:S02]  /*ada0*/  @P6 LDC.64 R4, c[0x0][0x9e8] ;  /* 0x00027a00ff046b82 */ /* 0x000ea40000000a00 */
[----:B--2---:R-:W-:-:S05]  /*adb0*/  @P6 IMAD.HI.U32 R4, R11, R4, RZ ;  /* 0x000000040b046227 */ /* 0x004fca00078e00ff */
[----:B------:R-:W-:-:S07]  /*adc0*/  @P6 SHF.R.U32.HI R11, RZ, R5, R4 ;  /* 0x00000005ff0b6219 */ /* 0x000fce0000011604 */
.L_x_11611:
[----:B------:R-:W-:Y:S05]  /*add0*/  BSYNC B0 ;  /* 0x0000000000007941 */ /* 0x000fea0003800000 */
.L_x_11609:
[----:B------:R-:W-:-:S04]  /*ade0*/  IMAD.IADD R10, R10, 0x1, -R17 ;  /* 0x000000010a0a7824 */ /* 0x000fc800078e0a11 */
[----:B------:R-:W-:-:S05]  /*adf0*/  IMAD R10, R11, R12, R10 ;  /* 0x0000000c0b0a7224 */ /* 0x000fca00078e020a */
[----:B------:R-:W-:Y:S02]  /*ae00*/  VIMNMX R13, R13, R10, !PT ;  /* 0x0000000a0d0d7248 */ /* 0x000fe40007fe0100 */
[----:B------:R-:W-:-:S07]  /*ae10*/  VIADDMNMX R14, R10, R12, R14, PT ;  /* 0x0000000c0a0e7246 */ /* 0x000fce000380010e */
.L_x_11608:
        /* <DEDUP_REMOVED lines=61> */
[----:B------:R-:W2:Y:S01]  /*b1f0*/  SHFL.BFLY PT, R5, R4, 0x2, 0x1f ;  /* 0x0c401f0004057f89 */ /* 0x000ea200000e0000 */
        /* <DEDUP_REMOVED lines=14> */
[----:B--2---:R-:W-:Y:S02]  /*b2e0*/  FMNMX.FTZ R4, R4, R5, !PT ;  /* 0x0000000504047209 */ /* 0x004fe40007810000 */
[----:B------:R-:W-:Y:S02]  /*b2f0*/  ISETP.GT.AND P1, PT, R13, 0x30, !P1 ;  /* 0x000000300d00780c */ /* 0x000fe40004f24270 */
[----:B------:R-:W-:Y:S01]  /*b300*/  FSEL R191, R191, -INF , !P2 ;  /* 0xff800000bfbf7808 */ /* 0x000fe20005000000 */
[----:B------:R-:W2:Y:S01]  /*b310*/  SHFL.BFLY PT, R5, R4, 0x1, 0x1f ;  /* 0x0c201f0004057f89 */ /* 0x000ea200000e0000 */
        /* <DEDUP_REMOVED lines=13> */
[----:B--2---:R-:W-:-:S02]  /*b3f0*/  FMNMX.FTZ R4, R4, R5, !PT ;  /* 0x0000000504047209 */ /* 0x004fc40007810000 */
        /* <DEDUP_REMOVED lines=59> */
[----:B------:R-:W2:Y:S01]  /*b7b0*/  MUFU.EX2 R9, R9 ;  /* 0x0000000900097308 */ /* 0x000ea20000000800 */
[----:B------:R-:W-:Y:S02]  /*b7c0*/  FSEL R199, R199, -INF , !P1 ;  /* 0xff800000c7c77808 */ /* 0x000fe40004800000 */
[----:B------:R-:W-:-:S04]  /*b7d0*/  FMNMX.FTZ R5, R159, R5, !PT ;  /* 0x000000059f057209 */ /* 0x000fc80007810000 */
[----:B------:R-:W-:Y:S01]  /*b7e0*/  FMNMX.FTZ R5, R162, R5, !PT ;  /* 0x00000005a2057209 */ /* 0x000fe20007810000 */
[----:B------:R-:W3:Y:S03]  /*b7f0*/  MUFU.EX2 R153, R153 ;  /* 0x0000009900997308 */ /* 0x000ee60000000800 */
[----:B------:R-:W-:-:S04]  /*b800*/  FMNMX.FTZ R5, R163, R5, !PT ;  /* 0x00000005a3057209 */ /* 0x000fc80007810000 */
[----:B------:R-:W-:Y:S01]  /*b810*/  FMNMX.FTZ R5, R166, R5, !PT ;  /* 0x00000005a6057209 */ /* 0x000fe20007810000 */
[----:B------:R-:W4:Y:S01]  /*b820*/  MUFU.EX2 R10, R10 ;  /* 0x0000000a000a7308 */ /* 0x000f220000000800 */
[----:B--2---:R-:W-:Y:S01]  /*b830*/  FFMA.FTZ R2, R9, R2, R152 ;  /* 0x0000000209027223 */ /* 0x004fe20000010098 */
[----:B------:R-:W-:Y:S01]  /*b840*/  FMUL.FTZ R24, R24, R9 ;  /* 0x0000000918187220 */ /* 0x000fe20000410000 */
[----:B------:R-:W-:Y:S01]  /*b850*/  FMNMX.FTZ R5, R167, R5, !PT ;  /* 0x00000005a7057209 */ /* 0x000fe20007810000 */
[-C--:B------:R-:W-:Y:S01]  /*b860*/  FMUL.FTZ R25, R25, R9.reuse ;  /* 0x0000000919197220 */ /* 0x080fe20000410000 */
[-C--:B------:R-:W-:Y:S01]  /*b870*/  FMUL.FTZ R28, R28, R9.reuse ;  /* 0x000000091c1c7220 */ /* 0x080fe20000410000 */
[----:B------:R-:W-:Y:S01]  /*b880*/  FMUL.FTZ R29, R29, R9 ;  /* 0x000000091d1d7220 */ /* 0x000fe20000410000 */
[----:B------:R-:W-:Y:S01]  /*b890*/  FMNMX.FTZ R5, R170, R5, !PT ;  /* 0x00000005aa057209 */ /* 0x000fe20007810000 */
[----:B------:R-:W2:Y:S01]  /*b8a0*/  MUFU.EX2 R157, R157 ;  /* 0x0000009d009d7308 */ /* 0x000ea20000000800 */
        /* <DEDUP_REMOVED lines=8> */
[----:B----4-:R-:W-:Y:S01]  /*b930*/  FADD.FTZ R2, R10, R2 ;  /* 0x000000020a027221 */ /* 0x010fe20000010000 */
[----:B------:R-:W3:Y:S01]  /*b940*/  MUFU.EX2 R160, R160 ;  /* 0x000000a000a07308 */ /* 0x000ee20000000800 */
[----:B------:R-:W-:Y:S01]  /*b950*/  FMUL.FTZ R40, R40, R9 ;  /* 0x0000000928287220 */ /* 0x000fe20000410000 */
[----:B------:R-:W-:Y:S01]  /*b960*/  FMNMX.FTZ R5, R175, R5, !PT ;  /* 0x00000005af057209 */ /* 0x000fe20007810000 */
[-C--:B------:R-:W-:Y:S01]  /*b970*/  FMUL.FTZ R41, R41, R9.reuse ;  /* 0x0000000929297220 */ /* 0x080fe20000410000 */
[-C--:B------:R-:W-:Y:S01]  /*b980*/  FMUL.FTZ R44, R44, R9.reuse ;  /* 0x000000092c2c7220 */ /* 0x080fe20000410000 */
[----:B------:R-:W-:Y:S01]  /*b990*/  FMUL.FTZ R45, R45, R9 ;  /* 0x000000092d2d7220 */ /* 0x000fe20000410000 */
[----:B------:R-:W-:Y:S01]  /*b9a0*/  FMNMX.FTZ R5, R178, R5, !PT ;  /* 0x00000005b2057209 */ /* 0x000fe20007810000 */
[----:B--2---:R-:W-:Y:S01]  /*b9b0*/  FADD.FTZ R2, R157, R2 ;  /* 0x000000029d027221 */ /* 0x004fe20000010000 */
[----:B------:R-:W2:Y:S01]  /*b9c0*/  MUFU.EX2 R161, R161 ;  /* 0x000000a100a17308 */ /* 0x000ea20000000800 */
[----:B------:R-:W-:Y:S01]  /*b9d0*/  FMUL.FTZ R48, R48, R9 ;  /* 0x0000000930307220 */ /* 0x000fe20000410000 */
[----:B------:R-:W-:Y:S01]  /*b9e0*/  FMNMX.FTZ R5, R179, R5, !PT ;  /* 0x00000005b3057209 */ /* 0x000fe20007810000 */
[-C--:B------:R-:W-:Y:S01]  /*b9f0*/  FMUL.FTZ R49, R49, R9.reuse ;  /* 0x0000000931317220 */ /* 0x080fe20000410000 */
[-C--:B------:R-:W-:Y:S01]  /*ba00*/  FMUL.FTZ R52, R52, R9.reuse ;  /* 0x0000000934347220 */ /* 0x080fe20000410000 */
[----:B------:R-:W-:Y:S01]  /*ba10*/  FMUL.FTZ R53, R53, R9 ;  /* 0x0000000935357220 */ /* 0x000fe20000410000 */
[----:B------:R-:W-:Y:S01]  /*ba20*/  FMNMX.FTZ R5, R182, R5, !PT ;  /* 0x00000005b6057209 */ /* 0x000fe20007810000 */
[----:B------:R-:W-:Y:S01]  /*ba30*/  FMUL.FTZ R56, R56, R9 ;  /* 0x0000000938387220 */ /* 0x000fe20000410000 */
[----:B------:R-:W4:Y:S01]  /*ba40*/  MUFU.EX2 R164, R164 ;  /* 0x000000a400a47308 */ /* 0x000f220000000800 */
        /* <DEDUP_REMOVED lines=8> */
[----:B--2---:R-:W-:Y:S01]  /*bad0*/  FADD.FTZ R2, R161, R2 ;  /* 0x00000002a1027221 */ /* 0x004fe20000010000 */
[----:B------:R-:W-:Y:S01]  /*bae0*/  FMNMX.FTZ R5, R187, R5, !PT ;  /* 0x00000005bb057209 */ /* 0x000fe20007810000 */
[-C--:B------:R-:W-:Y:S01]  /*baf0*/  FMUL.FTZ R65, R65, R9.reuse ;  /* 0x0000000941417220 */ /* 0x080fe20000410000 */
[----:B------:R-:W-:Y:S01]  /*bb00*/  F2FP.BF16.F32.PACK_AB R160, R161, R160 ;  /* 0x000000a0a1a0723e */ /* 0x000fe200000010ff */
[----:B------:R-:W-:Y:S01]  /*bb10*/  FMUL.FTZ R68, R68, R9 ;  /* 0x0000000944447220 */ /* 0x000fe20000410000 */
[----:B------:R-:W-:Y:S01]  /*bb20*/  FMNMX.FTZ R5, R190, R5, !PT ;  /* 0x00000005be057209 */ /* 0x000fe20007810000 */
[----:B------:R-:W-:Y:S01]  /*bb30*/  FMUL.FTZ R69, R69, R9 ;  /* 0x0000000945457220 */ /* 0x000fe20000410000 */
[----:B------:R-:W2:Y:S01]  /*bb40*/  MUFU.EX2 R168, R168 ;  /* 0x000000a800a87308 */ /* 0x000ea20000000800 */
[----:B----4-:R-:W-:Y:S01]  /*bb50*/  FADD.FTZ R2, R164, R2 ;  /* 0x00000002a4027221 */ /* 0x010fe20000010000 */
        /* <DEDUP_REMOVED lines=18> */
[-C--:B------:R-:W-:Y:S01]  /*bc80*/  FMUL.FTZ R89, R89, R9.reuse ;  /* 0x0000000959597220 */ /* 0x080fe20000410000 */
[-C--:B------:R-:W-:Y:S01]  /*bc90*/  FMUL.FTZ R92, R92, R9.reuse ;  /* 0x000000095c5c7220 */ /* 0x080fe20000410000 */
[-C--:B------:R-:W-:Y:S01]  /*bca0*/  FMUL.FTZ R93, R93, R9.reuse ;  /* 0x000000095d5d7220 */ /* 0x080fe20000410000 */
[----:B------:R-:W2:Y:S01]  /*bcb0*/  SHFL.BFLY PT, R11, R5, 0x2, 0x1f ;  /* 0x0c401f00050b7f89 */ /* 0x000ea200000e0000 */
[----:B------:R-:W5:Y:S01]  /*bcc0*/  MUFU.EX2 R173, R173 ;  /* 0x000000ad00ad7308 */ /* 0x000f620000000800 */
        /* <DEDUP_REMOVED lines=21> */
[----:B------:R-:W-:Y:S01]  /*be20*/  FMUL.FTZ R128, R128, R9 ;  /* 0x0000000980807220 */ /* 0x000fe20000410000 */
[----:B--2---:R-:W-:Y:S01]  /*be30*/  FMNMX.FTZ R5, R5, R11, !PT ;  /* 0x0000000b05057209 */ /* 0x004fe20007810000 */
[----:B------:R-:W2:Y:S01]  /*be40*/  MUFU.EX2 R180, R180 ;  /* 0x000000b400b47308 */ /* 0x000ea20000000800 */
[----:B----4-:R-:W-:Y:S01]  /*be50*/  FADD.FTZ R2, R176, R2 ;  /* 0x00000002b0027221 */ /* 0x010fe20000010000 */
[-C--:B------:R-:W-:Y:S01]  /*be60*/  FMUL.FTZ R129, R129, R9.reuse ;  /* 0x0000000981817220 */ /* 0x080fe20000410000 */
[-C--:B------:R-:W-:Y:S01]  /*be70*/  FMUL.FTZ R132, R132, R9.reuse ;  /* 0x0000000984847220 */ /* 0x080fe20000410000 */
[----:B------:R-:W4:Y:S01]  /*be80*/  SHFL.BFLY PT, R11, R5, 0x1, 0x1f ;  /* 0x0c201f00050b7f89 */ /* 0x000f2200000e0000 */
        /* <DEDUP_REMOVED lines=12> */
[----:B--2---:R-:W-:-:S07]  /*bf50*/  FADD.FTZ R2, R180, R2 ;  /* 0x00000002b4027221 */ /* 0x004fce0000010000 */
[----:B------:R-:W2:Y:S01]  /*bf60*/  MUFU.EX2 R185, R185 ;  /* 0x000000b900b97308 */ /* 0x000ea20000000800 */
[----:B-----5:R-:W-:Y:S01]  /*bf70*/  FADD.FTZ R2, R181, R2 ;  /* 0x00000002b5027221 */ /* 0x020fe20000010000 */
[----:B----4-:R-:W-:-:S04]  /*bf80*/  FMNMX.FTZ R5, R5, R11, !PT ;  /* 0x0000000b05057209 */ /* 0x010fc80007810000 */
[C---:B------:R-:W-:Y:S01]  /*bf90*/  FSETP.NEU.FTZ.AND P1, PT, R5.reuse, -INF , PT ;  /* 0xff8000000500780b */ /* 0x040fe20003f3d000 */
[----:B------:R-:W-:Y:S01]  /*bfa0*/  FMUL.FTZ R12, R5, UR10 ;  /* 0x0000000a050c7c20 */ /* 0x000fe20008410000 */
[----:B------:R-:W4:Y:S01]  /*bfb0*/  MUFU.EX2 R188, R188 ;  /* 0x000000bc00bc7308 */ /* 0x000f220000000800 */
[----:B---3--:R-:W-:-:S03]  /*bfc0*/  FADD.FTZ R2, R184, R2 ;  /* 0x00000002b8027221 */ /* 0x008fc60000010000 */
[----:B------:R-:W-:Y:S01]  /*bfd0*/  FSEL R12, R12, RZ, P1 ;  /* 0x000000ff0c0c7208 */ /* 0x000fe20000800000 */
[----:B--2---:R-:W-:-:S03]  /*bfe0*/  FADD.FTZ R2, R185, R2 ;  /* 0x00000002b9027221 */ /* 0x004fc60000010000 */
[----:B------:R-:W-:Y:S01]  /*bff0*/  MUFU.EX2 R189, R189 ;  /* 0x000000bd00bd7308 */ /* 0x000fe20000000800 */
[--C-:B------:R-:W-:Y:S01]  /*c000*/  FFMA.FTZ R20, R158, UR10, -R12.reuse ;  /* 0x0000000a9e147c23 */ /* 0x100fe2000801080c */
[----:B------:R-:W-:Y:S01]  /*c010*/  F2FP.BF16.F32.PACK_AB R158, R157, R10 ;  /* 0x0000000a9d9e723e */ /* 0x000fe200000010ff */
[--C-:B------:R-:W-:Y:S01]  /*c020*/  FFMA.FTZ R154, R154, UR10, -R12.reuse ;  /* 0x0000000a9a9a7c23 */ /* 0x100fe2000801080c */
[----:B------:R-:W-:Y:S01]  /*c030*/  FSEL R10, R5, RZ, P1 ;  /* 0x000000ff050a7208 */ /* 0x000fe20000800000 */
[--C-:B------:R-:W-:Y:S01]  /*c040*/  FFMA.FTZ R155, R155, UR10, -R12.reuse ;  /* 0x0000000a9b9b7c23 */ /* 0x100fe2000801080c */
[--C-:B------:R-:W-:Y:S01]  /*c050*/  FFMA.FTZ R159, R159, UR10, -R12.reuse ;  /* 0x0000000a9f9f7c23 */ /* 0x100fe2000801080c */
[----:B------:R-:W-:Y:S01]  /*c060*/  FFMA.FTZ R15, R162, UR10, -R12 ;  /* 0x0000000aa20f7c23 */ /* 0x000fe2000801080c */
[----:B------:R-:W-:Y:S01]  /*c070*/  MUFU.EX2 R20, R20 ;  /* 0x0000001400147308 */ /* 0x000fe20000000800 */
[----:B------:R-:W-:Y:S01]  /*c080*/  FADD.FTZ R10, -R10, R8 ;  /* 0x000000080a0a7221 */ /* 0x000fe20000010100 */
        /* <DEDUP_REMOVED lines=12> */
[----:B------:R-:W-:Y:S01]  /*c150*/  F2FP.BF16.F32.PACK_AB R164, R169, R168 ;  /* 0x000000a8a9a4723e */ /* 0x000fe200000010ff */
[--C-:B------:R-:W-:Y:S01]  /*c160*/  FFMA.FTZ R182, R182, UR10, -R12.reuse ;  /* 0x0000000ab6b67c23 */ /* 0x100fe2000801080c */
[----:B------:R-:W2:Y:S01]  /*c170*/  MUFU.EX2 R8, R8 ;  /* 0x0000000800087308 */ /* 0x000ea20000000800 */
        /* <DEDUP_REMOVED lines=11> */
[----:B------:R-:W-:Y:S01]  /*c230*/  FFMA.FTZ R12, R199, UR10, -R12 ;  /* 0x0000000ac70c7c23 */ /* 0x000fe2000801080c */
[----:B----4-:R-:W-:Y:S01]  /*c240*/  FADD.FTZ R2, R188, R2 ;  /* 0x00000002bc027221 */ /* 0x010fe20000010000 */
[----:B------:R-:W-:-:S02]  /*c250*/  F2FP.BF16.F32.PACK_AB R170, R181, R180 ;  /* 0x000000b4b5aa723e */ /* 0x000fc400000010ff */
[----:B------:R-:W4:Y:S01]  /*c260*/  MUFU.EX2 R159, R159 ;  /* 0x0000009f009f7308 */ /* 0x000f220000000800 */
[----:B--2---:R-:W-:Y:S01]  /*c270*/  FFMA.FTZ R0, R8, R0, R154 ;  /* 0x0000000008007223 */ /* 0x004fe2000001009a */
[----:B------:R-:W-:Y:S01]  /*c280*/  FADD.FTZ R2, R189, R2 ;  /* 0x00000002bd027221 */ /* 0x000fe20000010000 */
[----:B------:R-:W-:Y:S01]  /*c290*/  F2FP.BF16.F32.PACK_AB R172, R185, R184 ;  /* 0x000000b8b9ac723e */ /* 0x000fe200000010ff */
[----:B------:R-:W-:Y:S01]  /*c2a0*/  FMUL.FTZ R26, R26, R8 ;  /* 0x000000081a1a7220 */ /* 0x000fe20000410000 */
[----:B------:R-:W-:Y:S01]  /*c2b0*/  F2FP.BF16.F32.PACK_AB R174, R189, R188 ;  /* 0x000000bcbdae723e */ /* 0x000fe200000010ff */
[-C--:B------:R-:W-:Y:S01]  /*c2c0*/  FMUL.FTZ R27, R27, R8.reuse ;  /* 0x000000081b1b7220 */ /* 0x080fe20000410000 */
[----:B------:R-:W-:Y:S01]  /*c2d0*/  FMUL.FTZ R30, R30, R8 ;  /* 0x000000081e1e7220 */ /* 0x000fe20000410000 */
[----:B------:R-:W2:Y:S01]  /*c2e0*/  MUFU.EX2 R15, R15 ;  /* 0x0000000f000f7308 */ /* 0x000ea20000000800 */
[C---:B---3--:R-:W-:Y:S01]  /*c2f0*/  FADD.FTZ R0, R155.reuse, R0 ;  /* 0x000000009b007221 */ /* 0x048fe20000010000 */
[----:B------:R-:W-:Y:S01]  /*c300*/  F2FP.BF16.F32.PACK_AB R157, R155, R154 ;  /* 0x0000009a9b9d723e */ /* 0x000fe200000010ff */
[-C--:B------:R-:W-:Y:S01]  /*c310*/  FMUL.FTZ R31, R31, R8.reuse ;  /* 0x000000081f1f7220 */ /* 0x080fe20000410000 */
[-C--:B------:R-:W-:Y:S01]  /*c320*/  FMUL.FTZ R34, R34, R8.reuse ;  /* 0x0000000822227220 */ /* 0x080fe20000410000 */
[----:B------:R-:W-:Y:S01]  /*c330*/  FADD.FTZ R0, R20, R0 ;  /* 0x0000000014007221 */ /* 0x000fe20000010000 */
        /* <DEDUP_REMOVED lines=86> */
[----:B------:R-:W-:-:S04]  /*c8a0*/  FMUL.FTZ R151, R151, R8 ;  /* 0x0000000897977220 */ /* 0x000fc80000410000 */
        /* <DEDUP_REMOVED lines=28> */
[----:B--2---:R-:W-:Y:S01]  /*ca70*/  FADD.FTZ R0, R179, R0 ;  /* 0x00000000b3007221 */ /* 0x004fe20000010000 */
[C---:B---3--:R-:W-:Y:S01]  /*ca80*/  FADD.FTZ R2, R178.reuse, R2 ;  /* 0x00000002b2027221 */ /* 0x048fe20000010000 */
[----:B------:R-:W-:Y:S02]  /*ca90*/  F2FP.BF16.F32.PACK_AB R178, R178, R196 ;  /* 0x000000c4b2b2723e */ /* 0x000fe400000010ff */
[C---:B----4-:R-:W-:Y:S01]  /*caa0*/  FADD.FTZ R0, R12.reuse, R0 ;  /* 0x000000000c007221 */ /* 0x050fe20000010000 */
[----:B------:R-:W-:Y:S01]  /*cab0*/  F2FP.BF16.F32.PACK_AB R179, R12, R179 ;  /* 0x000000b30cb3723e */ /* 0x000fe200000010ff */
[----:B------:R-:W-:Y:S06]  /*cac0*/  @!P0 BRA `(.L_x_11612) ;  /* 0x0000000000048947 */ /* 0x000fec0003800000 */
[----:B------:R-:W-:Y:S01]  /*cad0*/  BPT.TRAP 0x1 ;  /* 0x000000040000795c */ /* 0x000fe20000300000 */
.L_x_11612:
[----:B------:R2:W3:Y:S01]  /*cae0*/  SYNCS.PHASECHK.TRANS64.TRYWAIT P1, [UR23+0x22850], R7 ;  /* 0x02285007ff0075a7 */ /* 0x0004e20008020157 */
[----:B------:R-:W-:Y:S05]  /*caf0*/  @!P0 BRA `(.L_x_11613) ;  /* 0x0000000000048947 */ /* 0x000fea0003800000 */
[----:B------:R-:W-:Y:S01]  /*cb00*/  BPT.TRAP 0x1 ;  /* 0x000000040000795c */ /* 0x000fe20000300000 */
.L_x_11613:
[----:B---3--:R-:W-:Y:S05]  /*cb10*/  @P1 BRA `(.L_x_11614) ;  /* 0x0000000000081947 */ /* 0x008fea0003800000 */
[----:B------:R-:W3:Y:S02]  /*cb20*/  SYNCS.PHASECHK.TRANS64.TRYWAIT P1, [UR23+0x22850], R7 ;  /* 0x02285007ff0075a7 */ /* 0x000ee40008020157 */
[----:B---3--:R-:W-:Y:S05]  /*cb30*/  @!P1 BRA `(.L_x_11615) ;  /* 0x000000bc00449947 */ /* 0x008fea0003800000 */
.L_x_11614:
        /* <DEDUP_REMOVED lines=42> */
.L_x_11616:
        /* <DEDUP_REMOVED lines=8> */
.L_x_11598:
[----:B------:R-:W0:Y:S01]  /*ce60*/  SHFL.BFLY PT, R7, R2, 0x2, 0x1f ;  /* 0x0c401f0002077f89 */ /* 0x000e2200000e0000 */
[----:B------:R-:W-:Y:S01]  /*ce70*/  UIADD3 UR38, UR38, 0x1, URZ ;  /* 0x0000000126267890 */ /* 0x000fe2000fffe03f */
[----:B------:R1:W-:Y:S06]  /*ce80*/  BAR.ARV R3, 0x100 ;  /* 0x000400030000751d */ /* 0x0003ec0000002000 */
[----:B------:R-:W-:Y:S02]  /*ce90*/  UISETP.NE.AND UP0, UPT, UR38, 0x2, UPT ;  /* 0x000000022600788c */ /* 0x000fe4000bf05270 */
[----:B------:R-:W-:Y:S06]  /*cea0*/  BAR.ARV 0x8, 0x180 ;  /* 0x0206000000007b1d */ /* 0x000fec0000002000 */
[----:B-12---:R-:W-:Y:S01]  /*ceb0*/  IMAD.MOV.U32 R3, RZ, RZ, -0x800000 ;  /* 0xff800000ff037424 */ /* 0x006fe200078e00ff */
[----:B------:R-:W-:Y:S01]  /*cec0*/  USEL UR4, URZ, 0x1, UP0 ;  /* 0x000000013f047887 */ /* 0x000fe20008000000 */
[----:B------:R-:W1:Y:S01]  /*ced0*/  SHFL.BFLY PT, R9, R0, 0x2, 0x1f ;  /* 0x0c401f0000097f89 */ /* 0x000e6200000e0000 */
[----:B------:R-:W-:Y:S01]  /*cee0*/  PLOP3.LUT P0, PT, PT, PT, PT, 0x8, 0x0 ;  /* 0x000000000000781c */ /* 0x000fe20003f0e170 */
[----:B------:R-:W-:Y:S01]  /*cef0*/  UIADD3 UR36, UR36, 0x1, URZ ;  /* 0x0000000124247890 */ /* 0x000fe2000fffe03f */
[----:B0-----:R-:W-:Y:S01]  /*cf00*/  FADD.FTZ R8, R7, R2 ;  /* 0x0000000207087221 */ /* 0x001fe20000010000 */
[----:B------:R-:W-:-:S02]  /*cf10*/  USEL UR38, UR38, URZ, UP0 ;  /* 0x0000003f26267287 */ /* 0x000fc40008000000 */
[----:B------:R-:W-:Y:S02]  /*cf20*/  ULOP3.LUT UR37, UR37, UR4, URZ, 0x3c, !UPT ;  /* 0x0000000425257292 */ /* 0x000fe4000f8e3c3f */
[----:B------:R-:W0:Y:S01]  /*cf30*/  SHFL.BFLY PT, R7, R8, 0x1, 0x1f ;  /* 0x0c201f0008077f89 */ /* 0x000e2200000e0000 */
[----:B-1----:R-:W-:Y:S01]  /*cf40*/  FADD.FTZ R9, R9, R0 ;  /* 0x0000000009097221 */ /* 0x002fe20000010000 */
[----:B------:R-:W-:-:S04]  /*cf50*/  IMAD.MOV.U32 R0, RZ, RZ, RZ ;  /* 0x000000ffff007224 */ /* 0x000fc800078e00ff */
        /* <DEDUP_REMOVED lines=147> */
.L_x_11539:
        /* <DEDUP_REMOVED lines=16> */
[----:B------:R-:W-:Y:S02]  /*d990*/  F2FP.BF16.F32.PACK_AB R7, R31, R30 ;  /* 0x0000001e1f07723e */ /* 0x000fe400000010ff */
[----:B------:R-:W-:Y:S02]  /*d9a0*/  F2FP.BF16.F32.PACK_AB R10, R37, R36 ;  /* 0x00000024250a723e */ /* 0x000fe400000010ff */
[----:B------:R-:W-:Y:S01]  /*d9b0*/  BAR.SYNC.DEFER_BLOCKING 0x1, 0x100 ;  /* 0x0044000000007b1d */ /* 0x000fe20000010000 */
[----:B------:R-:W-:-:S05]  /*d9c0*/  UISETP.NE.AND UP0, UPT, UR44, URZ, UPT ;  /* 0x0000003f2c00728c */ /* 0x000fca000bf05270 */
[----:B------:R-:W-:Y:S01]  /*d9d0*/  ULDC UR20, c[0x0][0xbe8] ;  /* 0x0002fa0000147ab9 */ /* 0x000fe20000000800 */
[----:B------:R-:W-:Y:S01]  /*d9e0*/  UMOV UR10, UR8 ;  /* 0x00000008000a7c82 */ /* 0x000fe20008000000 */
[----:B0-----:R-:W-:Y:S01]  /*d9f0*/  UMOV UR11, UR4 ;  /* 0x00000004000b7c82 */ /* 0x001fe20008000000 */
[----:B------:R-:W-:Y:S01]  /*da00*/  ULDC UR4, c[0x0][0xad4] ;  /* 0x0002b50000047ab9 */ /* 0x000fe20000000800 */
[----:B--2---:R-:W-:-:S03]  /*da10*/  IMAD.WIDE R18, R0, R18, UR10 ;  /* 0x0000000a00127e25 */ /* 0x004fc6000f8e0212 */
[C---:B------:R-:W-:Y:S02]  /*da20*/  IADD3 R9, P1, R18.reuse, 0x20, RZ ;  /* 0x0000002012097810 */ /* 0x040fe40007f3e0ff */
[----:B------:R-:W-:Y:S02]  /*da30*/  LOP3.LUT R5, R18, 0x380, RZ, 0xc0, !PT ;  /* 0x0000038012057812 */ /* 0x000fe400078ec0ff */
[----:B------:R-:W-:Y:S02]  /*da40*/  LOP3.LUT R8, R9, 0x380, RZ, 0xc0, !PT ;  /* 0x0000038009087812 */ /* 0x000fe400078ec0ff */
[----:B------:R-:W-:Y:S02]  /*da50*/  SHF.R.U64 R5, R5, 0x3, RZ ;  /* 0x0000000305057819 */ /* 0x000fe400000012ff */
[----:B------:R-:W-:Y:S02]  /*da60*/  SHF.R.U64 R8, R8, 0x3, RZ ;  /* 0x0000000308087819 */ /* 0x000fe400000012ff */
[----:B------:R-:W-:-:S02]  /*da70*/  IADD3 R157, P0, R18, 0x40, RZ ;  /* 0x00000040129d7810 */ /* 0x000fc40007f1e0ff */
[----:B------:R-:W-:Y:S01]  /*da80*/  LOP3.LUT R8, R8, R9, RZ, 0x3c, !PT ;  /* 0x0000000908087212 */ /* 0x000fe200078e3cff */
[--C-:B------:R-:W-:Y:S01]  /*da90*/  IMAD.X R9, RZ, RZ, R19.reuse, P1 ;  /* 0x000000ffff097224 */ /* 0x100fe200008e0613 */
[C---:B------:R-:W-:Y:S02]  /*daa0*/  IADD3 R163, P3, R18.reuse, 0x4000, RZ ;  /* 0x0000400012a37810 */ /* 0x040fe40007f7e0ff */
[C---:B------:R-:W-:Y:S02]  /*dab0*/  IADD3 R165, P6, R18.reuse, 0x4020, RZ ;  /* 0x0000402012a57810 */ /* 0x040fe40007fde0ff */
[----:B------:R-:W-:Y:S02]  /*dac0*/  IADD3 R169, P1, R18, 0x8000, RZ ;  /* 0x0000800012a97810 */ /* 0x000fe40007f3e0ff */
[----:B------:R-:W-:Y:S01]  /*dad0*/  LOP3.LUT R4, R5, R18, RZ, 0x3c, !PT ;  /* 0x0000001205047212 */ /* 0x000fe200078e3cff */
[----:B------:R-:W-:Y:S01]  /*dae0*/  IMAD.MOV.U32 R5, RZ, RZ, R19 ;  /* 0x000000ffff057224 */ /* 0x000fe200078e0013 */
[----:B------:R-:W-:-:S02]  /*daf0*/  LOP3.LUT R156, R157, 0x380, RZ, 0xc0, !PT ;  /* 0x000003809d9c7812 */ /* 0x000fc400078ec0ff */
[C---:B------:R-:W-:Y:S02]  /*db00*/  IADD3 R159, P4, R18.reuse, 0x60, RZ ;  /* 0x00000060129f7810 */ /* 0x040fe40007f9e0ff */
[----:B------:R-:W-:Y:S02]  /*db10*/  IADD3 R167, P5, R18, 0x4040, RZ ;  /* 0x0000404012a77810 */ /* 0x000fe40007fbe0ff */
[----:B------:R-:W-:Y:S02]  /*db20*/  LOP3.LUT R162, R163, 0x380, RZ, 0xc0, !PT ;  /* 0x00000380a3a27812 */ /* 0x000fe400078ec0ff */
[----:B------:R-:W-:Y:S02]  /*db30*/  LOP3.LUT R164, R165, 0x380, RZ, 0xc0, !PT ;  /* 0x00000380a5a47812 */ /* 0x000fe400078ec0ff */
[----:B------:R-:W-:Y:S02]  /*db40*/  LOP3.LUT R168, R169, 0x380, RZ, 0xc0, !PT ;  /* 0x00000380a9a87812 */ /* 0x000fe400078ec0ff */
[----:B------:R-:W-:-:S02]  /*db50*/  SHF.R.U64 R156, R156, 0x3, RZ ;  /* 0x000000039c9c7819 */ /* 0x000fc400000012ff */
[----:B------:R-:W-:Y:S02]  /*db60*/  LOP3.LUT R158, R159, 0x380, RZ, 0xc0, !PT ;  /* 0x000003809f9e7812 */ /* 0x000fe400078ec0ff */
[----:B------:R-:W-:Y:S02]  /*db70*/  MOV R13, R4 ;  /* 0x00000004000d7202 */ /* 0x000fe40000000f00 */
[----:B------:R-:W-:Y:S02]  /*db80*/  LOP3.LUT R166, R167, 0x380, RZ, 0xc0, !PT ;  /* 0x00000380a7a67812 */ /* 0x000fe400078ec0ff */
[----:B------:R-:W-:Y:S02]  /*db90*/  SHF.R.U64 R162, R162, 0x3, RZ ;  /* 0x00000003a2a27819 */ /* 0x000fe400000012ff */
[----:B------:R-:W-:Y:S02]  /*dba0*/  SHF.R.U64 R164, R164, 0x3, RZ ;  /* 0x00000003a4a47819 */ /* 0x000fe400000012ff */
[----:B------:R-:W-:-:S02]  /*dbb0*/  F2FP.BF16.F32.PACK_AB R4, R25, R24 ;  /* 0x000000181904723e */ /* 0x000fc400000010ff */
[----:B------:R-:W-:Y:S02]  /*dbc0*/  F2FP.BF16.F32.PACK_AB R5, R27, R26 ;  /* 0x0000001a1b05723e */ /* 0x000fe400000010ff */
[----:B------:R-:W-:Y:S02]  /*dbd0*/  SHF.R.U64 R168, R168, 0x3, RZ ;  /* 0x00000003a8a87819 */ /* 0x000fe400000012ff */
[----:B------:R-:W-:Y:S01]  /*dbe0*/  IADD3 R11, P2, R18, 0x4060, RZ ;  /* 0x00004060120b7810 */ /* 0x000fe20007f5e0ff */
[----:B------:R0:W-:Y:S01]  /*dbf0*/  STSM.16.M88.4 [R13], R4 ;  /* 0x000000040d007844 */ /* 0x0001e20000000200 */
[----:B------:R-:W-:Y:S01]  /*dc00*/  LOP3.LUT R156, R156, R157, RZ, 0x3c, !PT ;  /* 0x0000009d9c9c7212 */ /* 0x000fe200078e3cff */
[----:B------:R-:W-:Y:S01]  /*dc10*/  IMAD.X R157, RZ, RZ, R19, P0 ;  /* 0x000000ffff9d7224 */ /* 0x000fe200000e0613 */
        /* <DEDUP_REMOVED lines=8> */
[----:B------:R-:W-:Y:S02]  /*dca0*/  LOP3.LUT R12, R11, 0x380, RZ, 0xc0, !PT ;  /* 0x000003800b0c7812 */ /* 0x000fe400078ec0ff */
[C---:B------:R-:W-:Y:S01]  /*dcb0*/  IADD3 R15, P0, R18.reuse, 0x8020, RZ ;  /* 0x00008020120f7810 */ /* 0x040fe20007f1e0ff */
[----:B0-----:R-:W-:Y:S01]  /*dcc0*/  IMAD.X R13, RZ, RZ, R19, P2 ;  /* 0x000000ffff0d7224 */ /* 0x001fe200010e0613 */
[----:B------:R-:W-:-:S02]  /*dcd0*/  IADD3 R153, P3, R18, 0x8060, RZ ;  /* 0x0000806012997810 */ /* 0x000fc40007f7e0ff */
[C---:B------:R-:W-:Y:S02]  /*dce0*/  IADD3 R155, P6, R18.reuse, 0xc000, RZ ;  /* 0x0000c000129b7810 */ /* 0x040fe40007fde0ff */
[----:B------:R-:W-:Y:S02]  /*dcf0*/  IADD3 R5, P1, R18, 0xc060, RZ ;  /* 0x0000c06012057810 */ /* 0x000fe40007f3e0ff */
[----:B------:R-:W-:Y:S01]  /*dd00*/  LOP3.LUT R158, R158, R159, RZ, 0x3c, !PT ;  /* 0x0000009f9e9e7212 */ /* 0x000fe200078e3cff */
[--C-:B------:R-:W-:Y:S01]  /*dd10*/  IMAD.X R159, RZ, RZ, R19.reuse, P4 ;  /* 0x000000ffff9f7224 */ /* 0x100fe200020e0613 */
[----:B------:R-:W-:Y:S01]  /*dd20*/  LOP3.LUT R166, R166, R167, RZ, 0x3c, !PT ;  /* 0x000000a7a6a67212 */ /* 0x000fe200078e3cff */
[----:B------:R-:W-:Y:S01]  /*dd30*/  IMAD.X R167, RZ, RZ, R19, P5 ;  /* 0x000000ffffa77224 */ /* 0x000fe200028e0613 */
[----:B------:R-:W-:Y:S02]  /*dd40*/  SHF.R.U64 R12, R12, 0x3, RZ ;  /* 0x000000030c0c7819 */ /* 0x000fe400000012ff */
[----:B------:R-:W-:-:S02]  /*dd50*/  LOP3.LUT R14, R15, 0x380, RZ, 0xc0, !PT ;  /* 0x000003800f0e7812 */ /* 0x000fc400078ec0ff */
[C---:B------:R-:W-:Y:S02]  /*dd60*/  IADD3 R171, P4, R18.reuse, 0x8040, RZ ;  /* 0x0000804012ab7810 */ /* 0x040fe40007f9e0ff */
[C---:B------:R-:W-:Y:S02]  /*dd70*/  IADD3 R161, P5, R18.reuse, 0xc020, RZ ;  /* 0x0000c02012a17810 */ /* 0x040fe40007fbe0ff */
[----:B------:R-:W-:Y:S02]  /*dd80*/  IADD3 R21, P2, R18, 0xc040, RZ ;  /* 0x0000c04012157810 */ /* 0x000fe40007f5e0ff */
[----:B------:R-:W-:Y:S02]  /*dd90*/  LOP3.LUT R152, R153, 0x380, RZ, 0xc0, !PT ;  /* 0x0000038099987812 */ /* 0x000fe400078ec0ff */
[----:B------:R-:W-:Y:S02]  /*dda0*/  LOP3.LUT R154, R155, 0x380, RZ, 0xc0, !PT ;  /* 0x000003809b9a7812 */ /* 0x000fe400078ec0ff */
[----:B------:R-:W-:-:S02]  /*ddb0*/  LOP3.LUT R18, R5, 0x380, RZ, 0xc0, !PT ;  /* 0x0000038005127812 */ /* 0x000fc400078ec0ff */
[----:B------:R-:W-:Y:S02]  /*ddc0*/  LOP3.LUT R12, R12, R11, RZ, 0x3c, !PT ;  /* 0x0000000b0c0c7212 */ /* 0x000fe400078e3cff */
[----:B------:R-:W-:Y:S02]  /*ddd0*/  MOV R0, R8 ;  /* 0x0000000800007202 */ /* 0x000fe40000000f00 */
[----:B------:R-:W-:Y:S02]  /*dde0*/  SHF.R.U64 R14, R14, 0x3, RZ ;  /* 0x000000030e0e7819 */ /* 0x000fe400000012ff */
[----:B------:R-:W-:Y:S02]  /*ddf0*/  F2FP.BF16.F32.PACK_AB R8, R33, R32 ;  /* 0x000000202108723e */ /* 0x000fe400000010ff */
[----:B------:R-:W-:Y:S02]  /*de00*/  F2FP.BF16.F32.PACK_AB R9, R35, R34 ;  /* 0x000000222309723e */ /* 0x000fe400000010ff */
[----:B------:R-:W-:-:S02]  /*de10*/  F2FP.BF16.F32.PACK_AB R11, R39, R38 ;  /* 0x00000026270b723e */ /* 0x000fc400000010ff */
[----:B------:R-:W-:Y:S02]  /*de20*/  SHF.R.U64 R152, R152, 0x3, RZ ;  /* 0x0000000398987819 */ /* 0x000fe400000012ff */
[----:B------:R-:W-:Y:S01]  /*de30*/  SHF.R.U64 R154, R154, 0x3, RZ ;  /* 0x000000039a9a7819 */ /* 0x000fe200000012ff */
[----:B------:R0:W-:Y:S01]  /*de40*/  STSM.16.M88.4 [R0], R8 ;  /* 0x0000000800007844 */ /* 0x0001e20000000200 */
[----:B------:R-:W-:Y:S02]  /*de50*/  LOP3.LUT R20, R21, 0x380, RZ, 0xc0, !PT ;  /* 0x0000038015147812 */ /* 0x000fe400078ec0ff */
[----:B------:R-:W-:Y:S02]  /*de60*/  SHF.R.U64 R18, R18, 0x3, RZ ;  /* 0x0000000312127819 */ /* 0x000fe400000012ff */
[----:B------:R-:W-:Y:S01]  /*de70*/  LOP3.LUT R14, R14, R15, RZ, 0x3c, !PT ;  /* 0x0000000f0e0e7212 */ /* 0x000fe200078e3cff */
[----:B------:R-:W-:Y:S01]  /*de80*/  IMAD.X R15, RZ, RZ, R19, P0 ;  /* 0x000000ffff0f7224 */ /* 0x000fe200000e0613 */
[----:B------:R-:W-:-:S02]  /*de90*/  LOP3.LUT R170, R171, 0x380, RZ, 0xc0, !PT ;  /* 0x00000380abaa7812 */ /* 0x000fc400078ec0ff */
[----:B------:R-:W-:Y:S01]  /*dea0*/  LOP3.LUT R152, R152, R153, RZ, 0x3c, !PT ;  /* 0x0000009998987212 */ /* 0x000fe200078e3cff */
[--C-:B------:R-:W-:Y:S01]  /*deb0*/  IMAD.X R153, RZ, RZ, R19.reuse, P3 ;  /* 0x000000ffff997224 */ /* 0x100fe200018e0613 */
[----:B------:R-:W-:Y:S01]  /*dec0*/  LOP3.LUT R154, R154, R155, RZ, 0x3c, !PT ;  /* 0x0000009b9a9a7212 */ /* 0x000fe200078e3cff */
[----:B------:R-:W-:Y:S01]  /*ded0*/  IMAD.X R155, RZ, RZ, R19, P6 ;  /* 0x000000ffff9b7224 */ /* 0x000fe200030e0613 */
[----:B------:R-:W-:Y:S02]  /*dee0*/  SHF.R.U64 R20, R20, 0x3, RZ ;  /* 0x0000000314147819 */ /* 0x000fe400000012ff */
[----:B------:R-:W-:Y:S02]  /*def0*/  LOP3.LUT R18, R18, R5, RZ, 0x3c, !PT ;  /* 0x0000000512127212 */ /* 0x000fe400078e3cff */
[----:B------:R-:W-:Y:S02]  /*df00*/  MOV R156, R156 ;  /* 0x0000009c009c7202 */ /* 0x000fe40000000f00 */
[----:B------:R-:W-:-:S02]  /*df10*/  F2FP.BF16.F32.PACK_AB R4, R41, R40 ;  /* 0x000000282904723e */ /* 0x000fc400000010ff */
[----:B------:R-:W-:Y:S02]  /*df20*/  F2FP.BF16.F32.PACK_AB R5, R43, R42 ;  /* 0x0000002a2b05723e */ /* 0x000fe400000010ff */
[----:B------:R-:W-:Y:S02]  /*df30*/  F2FP.BF16.F32.PACK_AB R6, R45, R44 ;  /* 0x0000002c2d06723e */ /* 0x000fe400000010ff */
[----:B------:R-:W-:Y:S02]  /*df40*/  F2FP.BF16.F32.PACK_AB R7, R47, R46 ;  /* 0x0000002e2f07723e */ /* 0x000fe400000010ff */
[----:B------:R-:W-:Y:S02]  /*df50*/  MOV R158, R158 ;  /* 0x0000009e009e7202 */ /* 0x000fe40000000f00 */
[----:B0-----:R-:W-:Y:S01]  /*df60*/  F2FP.BF16.F32.PACK_AB R8, R49, R48 ;  /* 0x000000303108723e */ /* 0x001fe200000010ff */
[----:B------:R0:W-:Y:S01]  /*df70*/  STSM.16.M88.4 [R156], R4 ;  /* 0x000000049c007844 */ /* 0x0001e20000000200 */
[----:B------:R-:W-:-:S02]  /*df80*/  F2FP.BF16.F32.PACK_AB R9, R51, R50 ;  /* 0x000000323309723e */ /* 0x000fc400000010ff */
[----:B------:R-:W-:Y:S02]  /*df90*/  F2FP.BF16.F32.PACK_AB R10, R53, R52 ;  /* 0x00000034350a723e */ /* 0x000fe400000010ff */
[----:B------:R-:W-:Y:S02]  /*dfa0*/  F2FP.BF16.F32.PACK_AB R11, R55, R54 ;  /* 0x00000036370b723e */ /* 0x000fe400000010ff */
[----:B------:R-:W-:Y:S02]  /*dfb0*/  SHF.R.U64 R170, R170, 0x3, RZ ;  /* 0x00000003aaaa7819 */ /* 0x000fe400000012ff */
[----:B------:R-:W-:Y:S01]  /*dfc0*/  LOP3.LUT R160, R161, 0x380, RZ, 0xc0, !PT ;  /* 0x00000380a1a07812 */ /* 0x000fe200078ec0ff */
[----:B------:R-:W-:Y:S01]  /*dfd0*/  STSM.16.M88.4 [R158], R8 ;  /* 0x000000089e007844 */ /* 0x000fe20000000200 */
[----:B------:R-:W-:Y:S02]  /*dfe0*/  LOP3.LUT R20, R20, R21, RZ, 0x3c, !PT ;  /* 0x0000001514147212 */ /* 0x000fe400078e3cff */
[----:B------:R-:W-:-:S02]  /*dff0*/  MOV R165, R164 ;  /* 0x000000a400a57202 */ /* 0x000fc40000000f00 */
[----:B------:R-:W-:Y:S02]  /*e000*/  MOV R21, R162 ;  /* 0x000000a200157202 */ /* 0x000fe40000000f00 */
[----:B------:R-:W-:Y:S02]  /*e010*/  MOV R0, R12 ;  /* 0x0000000c00007202 */ /* 0x000fe40000000f00 */
[----:B------:R-:W-:Y:S02]  /*e020*/  MOV R164, R14 ;  /* 0x0000000e00a47202 */ /* 0x000fe40000000f00 */
[----:B------:R-:W-:Y:S02]  /*e030*/  F2FP.BF16.F32.PACK_AB R12, R57, R56 ;  /* 0x00000038390c723e */ /* 0x000fe400000010ff */
[----:B------:R-:W-:Y:S02]  /*e040*/  F2FP.BF16.F32.PACK_AB R13, R59, R58 ;  /* 0x0000003a3b0d723e */ /* 0x000fe400000010ff */
[----:B------:R-:W-:-:S02]  /*e050*/  F2FP.BF16.F32.PACK_AB R14, R61, R60 ;  /* 0x0000003c3d0e723e */ /* 0x000fc400000010ff */
[----:B------:R-:W-:Y:S02]  /*e060*/  F2FP.BF16.F32.PACK_AB R15, R63, R62 ;  /* 0x0000003e3f0f723e */ /* 0x000fe400000010ff */
[----:B------:R-:W-:Y:S02]  /*e070*/  MOV R162, R152 ;  /* 0x0000009800a27202 */ /* 0x000fe40000000f00 */
[----:B------:R-:W-:Y:S01]  /*e080*/  MOV R163, R154 ;  /* 0x0000009a00a37202 */ /* 0x000fe20000000f00 */
[----:B------:R1:W-:Y:S01]  /*e090*/  STSM.16.M88.4 [R21], R12 ;  /* 0x0000000c15007844 */ /* 0x0003e20000000200 */
[----:B------:R-:W-:Y:S01]  /*e0a0*/  LOP3.LUT R170, R170, R171, RZ, 0x3c, !PT ;  /* 0x000000abaaaa7212 */ /* 0x000fe200078e3cff */
[----:B------:R-:W-:Y:S01]  /*e0b0*/  IMAD.X R171, RZ, RZ, R19, P4 ;  /* 0x000000ffffab7224 */ /* 0x000fe200020e0613 */
[----:B------:R-:W-:Y:S02]  /*e0c0*/  F2FP.BF16.F32.PACK_AB R152, R65, R64 ;  /* 0x000000404198723e */ /* 0x000fe400000010ff */
[----:B------:R-:W-:-:S02]  /*e0d0*/  F2FP.BF16.F32.PACK_AB R153, R67, R66 ;  /* 0x000000424399723e */ /* 0x000fc400000010ff */
[----:B------:R-:W-:Y:S02]  /*e0e0*/  F2FP.BF16.F32.PACK_AB R154, R69, R68 ;  /* 0x00000044459a723e */ /* 0x000fe400000010ff */
[----:B------:R-:W-:Y:S02]  /*e0f0*/  F2FP.BF16.F32.PACK_AB R155, R71, R70 ;  /* 0x00000046479b723e */ /* 0x000fe400000010ff */
[----:B------:R-:W-:Y:S02]  /*e100*/  SHF.R.U64 R160, R160, 0x3, RZ ;  /* 0x00000003a0a07819 */ /* 0x000fe400000012ff */
[----:B------:R-:W-:Y:S01]  /*e110*/  MOV R166, R166 ;  /* 0x000000a600a67202 */ /* 0x000fe20000000f00 */
[----:B------:R2:W-:Y:S01]  /*e120*/  STSM.16.M88.4 [R165], R152 ;  /* 0x00000098a5007844 */ /* 0x0005e20000000200 */
[----:B0-----:R-:W-:Y:S01]  /*e130*/  F2FP.BF16.F32.PACK_AB R156, R73, R72 ;  /* 0x00000048499c723e */ /* 0x001fe200000010ff */
[----:B-1----:R-:W-:Y:S01]  /*e140*/  IMAD.X R21, RZ, RZ, R19, P2 ;  /* 0x000000ffff157224 */ /* 0x002fe200010e0613 */
[----:B------:R-:W-:-:S02]  /*e150*/  F2FP.BF16.F32.PACK_AB R157, R75, R74 ;  /* 0x0000004a4b9d723e */ /* 0x000fc400000010ff */
[----:B------:R-:W-:Y:S02]  /*e160*/  F2FP.BF16.F32.PACK_AB R158, R77, R76 ;  /* 0x0000004c4d9e723e */ /* 0x000fe400000010ff */
[----:B------:R-:W-:Y:S02]  /*e170*/  F2FP.BF16.F32.PACK_AB R159, R79, R78 ;  /* 0x0000004e4f9f723e */ /* 0x000fe400000010ff */
[----:B------:R-:W-:Y:S02]  /*e180*/  F2FP.BF16.F32.PACK_AB R4, R81, R80 ;  /* 0x000000505104723e */ /* 0x000fe400000010ff */
[----:B------:R-:W-:Y:S01]  /*e190*/  F2FP.BF16.F32.PACK_AB R5, R83, R82 ;  /* 0x000000525305723e */ /* 0x000fe200000010ff */
[----:B------:R0:W-:Y:S01]  /*e1a0*/  STSM.16.M88.4 [R166], R156 ;  /* 0x0000009ca6007844 */ /* 0x0001e20000000200 */
[----:B------:R-:W-:Y:S02]  /*e1b0*/  F2FP.BF16.F32.PACK_AB R6, R85, R84 ;  /* 0x000000545506723e */ /* 0x000fe400000010ff */
[----:B------:R-:W-:-:S02]  /*e1c0*/  F2FP.BF16.F32.PACK_AB R7, R87, R86 ;  /* 0x000000565707723e */ /* 0x000fc400000010ff */
[----:B------:R-:W-:Y:S02]  /*e1d0*/  MOV R168, R168 ;  /* 0x000000a800a87202 */ /* 0x000fe40000000f00 */
[----:B------:R-:W-:Y:S01]  /*e1e0*/  F2FP.BF16.F32.PACK_AB R8, R89, R88 ;  /* 0x000000585908723e */ /* 0x000fe200000010ff */
[----:B------:R1:W-:Y:S01]  /*e1f0*/  STSM.16.M88.4 [R0], R4 ;  /* 0x0000000400007844 */ /* 0x0003e20000000200 */
[----:B------:R-:W-:Y:S02]  /*e200*/  F2FP.BF16.F32.PACK_AB R9, R91, R90 ;  /* 0x0000005a5b09723e */ /* 0x000fe400000010ff */
[----:B------:R-:W-:Y:S02]  /*e210*/  F2FP.BF16.F32.PACK_AB R10, R93, R92 ;  /* 0x0000005c5d0a723e */ /* 0x000fe400000010ff */
[----:B------:R-:W-:Y:S02]  /*e220*/  F2FP.BF16.F32.PACK_AB R11, R95, R94 ;  /* 0x0000005e5f0b723e */ /* 0x000fe400000010ff */
[----:B------:R-:W-:Y:S01]  /*e230*/  LOP3.LUT R160, R160, R161, RZ, 0x3c, !PT ;  /* 0x000000a1a0a07212 */ /* 0x000fe200078e3cff */
[--C-:B------:R-:W-:Y:S01]  /*e240*/  IMAD.X R161, RZ, RZ, R19.reuse, P5 ;  /* 0x000000ffffa17224 */ /* 0x100fe200028e0613 */
[----:B------:R-:W-:Y:S01]  /*e250*/  F2FP.BF16.F32.PACK_AB R12, R97, R96 ;  /* 0x00000060610c723e */ /* 0x000fe200000010ff */
[----:B------:R-:W-:Y:S01]  /*e260*/  STSM.16.M88.4 [R168], R8 ;  /* 0x00000008a8007844 */ /* 0x000fe20000000200 */
[----:B------:R-:W-:Y:S01]  /*e270*/  F2FP.BF16.F32.PACK_AB R13, R99, R98 ;  /* 0x00000062630d723e */ /* 0x000fe200000010ff */
[----:B------:R-:W-:Y:S01]  /*e280*/  IMAD.X R19, RZ, RZ, R19, P1 ;  /* 0x000000ffff137224 */ /* 0x000fe200008e0613 */
[----:B------:R-:W-:-:S02]  /*e290*/  F2FP.BF16.F32.PACK_AB R14, R101, R100 ;  /* 0x00000064650e723e */ /* 0x000fc400000010ff */
[----:B------:R-:W-:Y:S02]  /*e2a0*/  F2FP.BF16.F32.PACK_AB R15, R103, R102 ;  /* 0x00000066670f723e */ /* 0x000fe400000010ff */
[----:B------:R-:W-:Y:S02]  /*e2b0*/  MOV R170, R170 ;  /* 0x000000aa00aa7202 */ /* 0x000fe40000000f00 */
[----:B--2---:R-:W-:Y:S01]  /*e2c0*/  F2FP.BF16.F32.PACK_AB R152, R105, R104 ;  /* 0x000000686998723e */ /* 0x004fe200000010ff */
[----:B------:R2:W-:Y:S01]  /*e2d0*/  STSM.16.M88.4 [R164], R12 ;  /* 0x0000000ca4007844 */ /* 0x0005e20000000200 */
[----:B------:R-:W-:Y:S02]  /*e2e0*/  F2FP.BF16.F32.PACK_AB R153, R107, R106 ;  /* 0x0000006a6b99723e */ /* 0x000fe400000010ff */
[----:B------:R-:W-:Y:S02]  /*e2f0*/  F2FP.BF16.F32.PACK_AB R154, R109, R108 ;  /* 0x0000006c6d9a723e */ /* 0x000fe400000010ff */
[----:B------:R-:W-:-:S02]  /*e300*/  F2FP.BF16.F32.PACK_AB R155, R111, R110 ;  /* 0x0000006e6f9b723e */ /* 0x000fc400000010ff */
[----:B0-----:R-:W-:Y:S02]  /*e310*/  F2FP.BF16.F32.PACK_AB R156, R113, R112 ;  /* 0x00000070719c723e */ /* 0x001fe400000010ff */
[----:B------:R-:W-:Y:S01]  /*e320*/  F2FP.BF16.F32.PACK_AB R157, R115, R114 ;  /* 0x00000072739d723e */ /* 0x000fe200000010ff */
[----:B------:R-:W-:Y:S01]  /*e330*/  STSM.16.M88.4 [R170], R152 ;  /* 0x00000098aa007844 */ /* 0x000fe20000000200 */
[----:B------:R-:W-:Y:S02]  /*e340*/  F2FP.BF16.F32.PACK_AB R158, R117, R116 ;  /* 0x00000074759e723e */ /* 0x000fe400000010ff */
[----:B------:R-:W-:Y:S02]  /*e350*/  F2FP.BF16.F32.PACK_AB R159, R119, R118 ;  /* 0x00000076779f723e */ /* 0x000fe400000010ff */
[----:B-1----:R-:W-:Y:S01]  /*e360*/  F2FP.BF16.F32.PACK_AB R4, R121, R120 ;  /* 0x000000787904723e */ /* 0x002fe200000010ff */
[----:B--2---:R-:W0:Y:S01]  /*e370*/  LDC.64 R164, c[0x0][0xc00] ;  /* 0x00030000ffa47b82 */ /* 0x004e220000000a00 */
[----:B------:R-:W-:Y:S01]  /*e380*/  F2FP.BF16.F32.PACK_AB R5, R123, R122 ;  /* 0x0000007a7b05723e */ /* 0x000fe200000010ff */
[----:B------:R-:W-:Y:S01]  /*e390*/  STSM.16.M88.4 [R162], R156 ;  /* 0x0000009ca2007844 */ /* 0x000fe20000000200 */
[----:B------:R-:W-:-:S02]  /*e3a0*/  F2FP.BF16.F32.PACK_AB R6, R125, R124 ;  /* 0x0000007c7d06723e */ /* 0x000fc400000010ff */
[----:B------:R-:W-:Y:S02]  /*e3b0*/  F2FP.BF16.F32.PACK_AB R7, R127, R126 ;  /* 0x0000007e7f07723e */ /* 0x000fe400000010ff */
[----:B------:R-:W-:Y:S02]  /*e3c0*/  MOV R160, R160 ;  /* 0x000000a000a07202 */ /* 0x000fe40000000f00 */
[----:B------:R-:W-:Y:S01]  /*e3d0*/  MOV R161, R20 ;  /* 0x0000001400a17202 */ /* 0x000fe20000000f00 */
[----:B------:R1:W-:Y:S01]  /*e3e0*/  STSM.16.M88.4 [R163], R4 ;  /* 0x00000004a3007844 */ /* 0x0003e20000000200 */
[----:B------:R-:W2:Y:S01]  /*e3f0*/  LDC.64 R20, c[0x0][0xc08] ;  /* 0x00030200ff147b82 */ /* 0x000ea20000000a00 */
[----:B------:R-:W-:Y:S02]  /*e400*/  F2FP.BF16.F32.PACK_AB R8, R129, R128 ;  /* 0x000000808108723e */ /* 0x000fe400000010ff */
[----:B------:R-:W-:Y:S02]  /*e410*/  F2FP.BF16.F32.PACK_AB R9, R131, R130 ;  /* 0x000000828309723e */ /* 0x000fe400000010ff */
[----:B------:R-:W-:-:S02]  /*e420*/  F2FP.BF16.F32.PACK_AB R10, R133, R132 ;  /* 0x00000084850a723e */ /* 0x000fc400000010ff */
[----:B------:R-:W-:Y:S02]  /*e430*/  F2FP.BF16.F32.PACK_AB R11, R135, R134 ;  /* 0x00000086870b723e */ /* 0x000fe400000010ff */
[----:B------:R-:W-:Y:S01]  /*e440*/  MOV R18, R18 ;  /* 0x0000001200127202 */ /* 0x000fe20000000f00 */
[----:B------:R-:W-:Y:S01]  /*e450*/  IMAD.U32 R19, RZ, RZ, UR41 ;  /* 0x00000029ff137e24 */ /* 0x000fe2000f8e00ff */
[----:B------:R-:W-:Y:S01]  /*e460*/  F2FP.BF16.F32.PACK_AB R12, R145, R144 ;  /* 0x00000090910c723e */ /* 0x000fe200000010ff */
[----:B------:R0:W-:Y:S01]  /*e470*/  STSM.16.M88.4 [R160], R8 ;  /* 0x00000008a0007844 */ /* 0x0001e20000000200 */
[----:B------:R-:W-:Y:S02]  /*e480*/  F2FP.BF16.F32.PACK_AB R13, R147, R146 ;  /* 0x00000092930d723e */ /* 0x000fe400000010ff */
[----:B-1----:R-:W-:Y:S02]  /*e490*/  F2FP.BF16.F32.PACK_AB R4, R137, R136 ;  /* 0x000000888904723e */ /* 0x002fe400000010ff */
[----:B------:R-:W-:-:S02]  /*e4a0*/  F2FP.BF16.F32.PACK_AB R5, R139, R138 ;  /* 0x0000008a8b05723e */ /* 0x000fc400000010ff */
[----:B------:R-:W-:Y:S02]  /*e4b0*/  F2FP.BF16.F32.PACK_AB R6, R141, R140 ;  /* 0x0000008c8d06723e */ /* 0x000fe400000010ff */
[----:B------:R-:W-:Y:S02]  /*e4c0*/  F2FP.BF16.F32.PACK_AB R7, R143, R142 ;  /* 0x0000008e8f07723e */ /* 0x000fe400000010ff */
[----:B------:R-:W-:Y:S02]  /*e4d0*/  F2FP.BF16.F32.PACK_AB R14, R149, R148 ;  /* 0x00000094950e723e */ /* 0x000fe400000010ff */
[----:B------:R-:W-:Y:S01]  /*e4e0*/  F2FP.BF16.F32.PACK_AB R15, R151, R150 ;  /* 0x00000096970f723e */ /* 0x000fe200000010ff */
[----:B------:R1:W-:Y:S01]  /*e4f0*/  STSM.16.M88.4 [R161], R4 ;  /* 0x00000004a1007844 */ /* 0x0003e20000000200 */
[----:B------:R-:W-:Y:S01]  /*e500*/  ISETP.NE.U32.AND P1, PT, RZ, UR12, PT ;  /* 0x0000000cff007c0c */ /* 0x000fe2000bf25070 */
[----:B0-----:R-:W-:Y:S01]  /*e510*/  IMAD.WIDE R8, R19, 0x4, R164 ;  /* 0x0000000413087825 */ /* 0x001fe200078e02a4 */
[----:B--2---:R-:W-:Y:S01]  /*e520*/  ISETP.NE.U32.AND P0, PT, R20, RZ, PT ;  /* 0x000000ff1400720c */ /* 0x004fe20003f05070 */
[----:B------:R0:W-:Y:S01]  /*e530*/  STSM.16.M88.4 [R18], R12 ;  /* 0x0000000c12007844 */ /* 0x0001e20000000200 */
[----:B------:R-:W-:Y:S01]  /*e540*/  BAR.SYNC.DEFER_BLOCKING 0x1, 0x100 ;  /* 0x0044000000007b1d */ /* 0x000fe20000010000 */
[----:B------:R-:W-:-:S02]  /*e550*/  ISETP.NE.AND.EX P1, PT, RZ, UR13, PT, P1 ;  /* 0x0000000dff007c0c */ /* 0x000fc4000bf25310 */
[----:B------:R-:W-:-:S13]  /*e560*/  ISETP.NE.AND.EX P0, PT, R21, RZ, PT, P0 ;  /* 0x000000ff1500720c */ /* 0x000fda0003f05300 */
[----:B-1----:R-:W1:Y:S01]  /*e570*/  @P0 LDC.64 R4, c[0x0][0xc08] ;  /* 0x00030200ff040b82 */ /* 0x002e620000000a00 */
[----:B------:R-:W2:Y:S01]  /*e580*/  @P1 LDG.E R0, desc[UR48][R8.64] ;  /* 0x0000003008001981 */ /* 0x000ea2000c1e1900 */
[----:B-1----:R-:W-:-:S05]  /*e590*/  @P0 IMAD.WIDE R4, R19, 0x4, R4 ;  /* 0x0000000413040825 */ /* 0x002fca00078e0204 */
[----:B------:R1:W3:Y:S01]  /*e5a0*/  @P0 LDG.E R10, desc[UR48][R4.64] ;  /* 0x00000030040a0981 */ /* 0x0002e2000c1e1900 */
[----:B------:R-:W-:Y:S01]  /*e5b0*/  USEL UR4, UR44, UR4, UP0 ;  /* 0x000000042c047287 */ /* 0x000fe20008000000 */
[----:B0-----:R-:W-:Y:S01]  /*e5c0*/  VIADD R14, R22, UR42 ;  /* 0x0000002a160e7c36 */ /* 0x001fe20008000000 */
[----:B------:R-:W-:Y:S02]  /*e5d0*/  UISETP.NE.AND UP1, UPT, UR20, 0x1, UPT ;  /* 0x000000011400788c */ /* 0x000fe4000bf25270 */
[----:B------:R-:W-:Y:S01]  /*e5e0*/  UISETP.GT.AND UP2, UPT, UR4, 0x1, UPT ;  /* 0x000000010400788c */ /* 0x000fe2000bf44270 */
[----:B------:R-:W-:Y:S01]  /*e5f0*/  UMOV UR23, 0x9b8 ;  /* 0x000009b800177882 */ /* 0x000fe20000000000 */
[----:B------:R-:W-:Y:S02]  /*e600*/  UISETP.NE.U32.AND UP0, UPT, UR12, URZ, UPT ;  /* 0x0000003f0c00728c */ /* 0x000fe4000bf05070 */
[----:B------:R-:W-:Y:S01]  /*e610*/  PLOP3.LUT P2, PT, PT, PT, UP1, 0x80, 0x0 ;  /* 0x000000000000781c */ /* 0x000fe20003f4f018 */
[----:B------:R-:W-:-:S02]  /*e620*/  USEL UR23, UR23, 0x978, UP2 ;  /* 0x0000097817177887 */ /* 0x000fc40009000000 */
[----:B------:R-:W-:Y:S01]  /*e630*/  UISETP.NE.AND.EX UP0, UPT, UR13, URZ, UPT, UP0 ;  /* 0x0000003f0d00728c */ /* 0x000fe2000bf05300 */
[----:B------:R-:W-:Y:S01]  /*e640*/  UMOV UR4, URZ ;  /* 0x0000003f00047c82 */ /* 0x000fe20008000000 */
[----:B------:R-:W-:Y:S02]  /*e650*/  USHF.R.S32.HI UR12, URZ, 0x1f, UR41 ;  /* 0x0000001f3f0c7899 */ /* 0x000fe40008011429 */
[----:B------:R-:W-:Y:S01]  /*e660*/  USEL UR9, UR41, URZ, !UP0 ;  /* 0x0000003f29097287 */ /* 0x000fe2000c000000 */
[----:B------:R-:W-:Y:S01]  /*e670*/  @UP1 ULDC UR25, c[0x0][0xbec] ;  /* 0x0002fb0000191ab9 */ /* 0x000fe20000000800 */
[----:B------:R-:W-:-:S04]  /*e680*/  USEL UR21, UR43, URZ, UP2 ;  /* 0x0000003f2b157287 */ /* 0x000fc80009000000 */
[----:B------:R-:W-:Y:S01]  /*e690*/  ULDC.64 UR16, c[0x0][UR23+0x220] ;  /* 0x0000880017107abb */ /* 0x000fe20008000a00 */
[----:B-1----:R-:W-:Y:S01]  /*e6a0*/  @P2 IMAD.HI.U32 R4, R14, UR25, RZ ;  /* 0x000000190e042c27 */ /* 0x002fe2000f8e00ff */
[----:B------:R-:W-:Y:S01]  /*e6b0*/  USEL UR22, UR12, URZ, !UP0 ;  /* 0x0000003f0c167287 */ /* 0x000fe2000c000000 */
[----:B------:R-:W-:Y:S01]  /*e6c0*/  ULDC.64 UR14, c[0x0][UR23+0x218] ;  /* 0x00008600170e7abb */ /* 0x000fe20008000a00 */
[----:B------:R-:W-:Y:S01]  /*e6d0*/  ULDC.64 UR18, c[0x0][UR23+0x228] ;  /* 0x00008a0017127abb */ /* 0x000fe20008000a00 */
[----:B------:R-:W-:Y:S01]  /*e6e0*/  UIMAD UR17, UR17, UR9, URZ ;  /* 0x00000009111172a4 */ /* 0x000fe2000f8e023f */
[----:B------:R-:W-:Y:S01]  /*e6f0*/  @UP1 ULDC UR28, c[0x0][0xbf0] ;  /* 0x0002fc00001c1ab9 */ /* 0x000fe20000000800 */
[----:B------:R-:W-:Y:S02]  /*e700*/  UIMAD.WIDE.U32 UR12, UR14, UR40, URZ ;  /* 0x000000280e0c72a5 */ /* 0x000fe4000f8e003f */
[----:B------:R-:W-:Y:S02]  /*e710*/  UIMAD UR24, UR15, UR40, URZ ;  /* 0x000000280f1872a4 */ /* 0x000fe4000f8e023f */
[----:B------:R-:W-:-:S02]  /*e720*/  UIMAD.WIDE.U32 UR26, UR18, UR21, URZ ;  /* 0x00000015121a72a5 */ /* 0x000fc4000f8e003f */
[----:B------:R-:W-:Y:S02]  /*e730*/  UIMAD.WIDE.U32 UR14, UR16, UR9, URZ ;  /* 0x00000009100e72a5 */ /* 0x000fe4000f8e003f */
[----:B------:R-:W-:Y:S02]  /*e740*/  UIMAD UR18, UR19, UR21, URZ ;  /* 0x00000015131272a4 */ /* 0x000fe4000f8e023f */
[----:B------:R-:W-:Y:S01]  /*e750*/  UIMAD UR17, UR16, UR22, UR17 ;  /* 0x00000016101172a4 */ /* 0x000fe2000f8e0211 */
[----:B------:R-:W-:Y:S01]  /*e760*/  IMAD.U32 R5, RZ, RZ, UR26 ;  /* 0x0000001aff057e24 */ /* 0x000fe2000f8e00ff */
[----:B------:R-:W-:Y:S02]  /*e770*/  UIADD3 UR18, UR27, UR18, URZ ;  /* 0x000000121b127290 */ /* 0x000fe4000fffe03f */
[----:B------:R-:W-:Y:S02]  /*e780*/  UIADD3 UR24, UR13, UR24, URZ ;  /* 0x000000180d187290 */ /* 0x000fe4000fffe03f */
[----:B------:R-:W-:-:S02]  /*e790*/  UIADD3 UR17, UR15, UR17, URZ ;  /* 0x000000110f117290 */ /* 0x000fc4000fffe03f */
[----:B------:R-:W-:Y:S01]  /*e7a0*/  IMAD.U32 R6, RZ, RZ, UR18 ;  /* 0x00000012ff067e24 */ /* 0x000fe2000f8e00ff */
[----:B--2---:R-:W-:Y:S01]  /*e7b0*/  @P1 R2UR UR4, R0 ;  /* 0x00000000000412ca */ /* 0x004fe200000e0000 */
[----:B------:R-:W-:Y:S01]  /*e7c0*/  IMAD.MOV.U32 R0, RZ, RZ, R14 ;  /* 0x000000ffff007224 */ /* 0x000fe200078e000e */
[----:B------:R-:W-:-:S05]  /*e7d0*/  @P2 SHF.R.U32.HI R0, RZ, UR28, R4 ;  /* 0x0000001cff002c19 */ /* 0x000fca0008011604 */
[----:B------:R-:W-:-:S04]  /*e7e0*/  IMAD.MOV R7, RZ, RZ, -R0 ;  /* 0x000000ffff077224 */ /* 0x000fc800078e0a00 */
[----:B------:R-:W-:Y:S02]  /*e7f0*/  IMAD R7, R7, UR20, R14 ;  /* 0x0000001407077c24 */ /* 0x000fe4000f8e020e */
[----:B------:R-:W-:Y:S02]  /*e800*/  UIADD3 UR12, UP0, UP3, UR14, UR12, UR4 ;  /* 0x0000000c0e0c7290 */ /* 0x000fe4000fb1e004 */
[----:B------:R-:W-:-:S04]  /*e810*/  USHF.R.S32.HI UR16, URZ, 0x1f, UR4 ;  /* 0x0000001f3f107899 */ /* 0x000fc80008011404 */
[----:B------:R-:W-:Y:S01]  /*e820*/  UIADD3.X UR14, UR17, UR24, UR16, UP0, UP3 ;  /* 0x00000018110e7290 */ /* 0x000fe200087e6410 */
[----:B------:R-:W-:Y:S01]  /*e830*/  IADD3 R4, P3, P4, R0, UR12, R5 ;  /* 0x0000000c00047c10 */ /* 0x000fe2000fc7e005 */
[----:B------:R-:W-:Y:S01]  /*e840*/  ULDC.64 UR12, c[0x0][UR23+0x210] ;  /* 0x00008400170c7abb */ /* 0x000fe20008000a00 */
[----:B------:R-:W-:Y:S01]  /*e850*/  SHF.R.S32.HI R5, RZ, 0x1f, R0 ;  /* 0x0000001fff057819 */ /* 0x000fe20000011400 */
[----:B------:R-:W-:Y:S01]  /*e860*/  IMAD R11, R7, UR13, RZ ;  /* 0x0000000d070b7c24 */ /* 0x000fe2000f8e02ff */
[----:B------:R-:W-:Y:S02]  /*e870*/  SHF.R.S32.HI R0, RZ, 0x1f, R7 ;  /* 0x0000001fff007819 */ /* 0x000fe40000011407 */
[----:B------:R-:W-:Y:S01]  /*e880*/  IADD3.X R5, R5, UR14, R6, P3, P4 ;  /* 0x0000000e05057c10 */ /* 0x000fe20009fe8406 */
[----:B------:R-:W-:Y:S01]  /*e890*/  ULDC.64 UR14, c[0x0][0xba8] ;  /* 0x0002ea00000e7ab9 */ /* 0x000fe20000000a00 */
[----:B------:R-:W-:Y:S01]  /*e8a0*/  @!UP2 ULDC UR14, c[0x0][0xb50] ;  /* 0x0002d400000eaab9 */ /* 0x000fe20000000800 */
[----:B------:R-:W-:Y:S01]  /*e8b0*/  IMAD R11, R0, UR12, R11 ;  /* 0x0000000c000b7c24 */ /* 0x000fe2000f8e020b */
[----:B------:R-:W-:Y:S01]  /*e8c0*/  @!UP2 ULDC UR15, c[0x0][0xb54] ;  /* 0x0002d500000faab9 */ /* 0x000fe20000000800 */
[----:B------:R-:W-:Y:S01]  /*e8d0*/  IMAD.WIDE.U32 R4, R7, UR12, R4 ;  /* 0x0000000c07047c25 */ /* 0x000fe2000f8e0004 */
[----:B------:R-:W-:Y:S01]  /*e8e0*/  ULDC UR12, c[0x0][0xa88] ;  /* 0x0002a200000c7ab9 */ /* 0x000fe20000000800 */
[----:B---3--:R-:W-:-:S02]  /*e8f0*/  @P0 R2UR UR12, R10 ;  /* 0x000000000a0c02ca */ /* 0x008fc400000e0000 */
[----:B------:R-:W-:Y:S01]  /*e900*/  IMAD.IADD R5, R5, 0x1, R11 ;  /* 0x0000000105057824 */ /* 0x000fe200078e020b */
[----:B------:R-:W-:-:S04]  /*e910*/  LEA R11, P3, R4, UR14, 0x2 ;  /* 0x0000000e040b7c11 */ /* 0x000fc8000f8610ff */
[----:B------:R-:W-:Y:S01]  /*e920*/  LEA.HI.X R12, R4, UR15, R5, 0x2, P3 ;  /* 0x0000000f040c7c11 */ /* 0x000fe200098f1405 */
[----:B------:R-:W-:Y:S08]  /*e930*/  @P0 BRA `(.L_x_11620) ;  /* 0x0000000000180947 */ /* 0x000ff00003800000 */
[----:B------:R-:W-:Y:S05]  /*e940*/  @!P1 BRA `(.L_x_11620) ;  /* 0x0000000000149947 */ /* 0x000fea0003800000 */
[----:B------:R-:W2:Y:S04]  /*e950*/  LDG.E R4, desc[UR48][R8.64] ;  /* 0x0000003008047981 */ /* 0x000ea8000c1e1900 */
[----:B------:R-:W3:Y:S01]  /*e960*/  LDG.E R0, desc[UR48][R8.64+0x4] ;  /* 0x0000043008007981 */ /* 0x000ee2000c1e1900 */
[----:B--2---:R-:W-:Y:S02]  /*e970*/  R2UR UR13, R4 ;  /* 0x00000000040d72ca */ /* 0x004fe400000e0000 */
[----:B---3--:R-:W-:-:S13]  /*e980*/  R2UR UR12, R0 ;  /* 0x00000000000c72ca */ /* 0x008fda00000e0000 */
[----:B------:R-:W-:-:S12]  /*e990*/  UIADD3 UR12, -UR13, UR12, URZ ;  /* 0x0000000c0d0c7290 */ /* 0x000fd8000fffe13f */
.L_x_11620:
[----:B------:R-:W2:Y:S04]  /*e9a0*/  LDL R8, [R1+0x14] ;  /* 0x0000140001087983 */ /* 0x000ea80000100800 */
[----:B------:R-:W3:Y:S01]  /*e9b0*/  LDL R0, [R1] ;  /* 0x0000000001007983 */ /* 0x000ee20000100800 */
[----:B------:R-:W-:-:S03]  /*e9c0*/  UIMAD UR17, UR12, UR20, URZ ;  /* 0x000000140c1172a4 */ /* 0x000fc6000f8e023f */
[----:B------:R-:W-:Y:S04]  /*e9d0*/  SHFL.IDX PT, R4, R11, RZ, 0x1c1f ;  /* 0x001c1fff0b047589 */ /* 0x000fe800000e0000 */
[----:B------:R-:W0:Y:S04]  /*e9e0*/  SHFL.IDX PT, R5, R12, RZ, 0x1c1f ;  /* 0x001c1fff0c057589 */ /* 0x000e2800000e0000 */
[----:B------:R-:W-:Y:S04]  /*e9f0*/  SHFL.IDX PT, R6, R11, 0x1, 0x1c1f ;  /* 0x003c1f000b067f89 */ /* 0x000fe800000e0000 */
[----:B------:R-:W1:Y:S01]  /*ea00*/  SHFL.IDX PT, R7, R12, 0x1, 0x1c1f ;  /* 0x003c1f000c077f89 */ /* 0x000e6200000e0000 */
[----:B--2---:R-:W-:Y:S01]  /*ea10*/  VIADD R8, R8, UR42 ;  /* 0x0000002a08087c36 */ /* 0x004fe20008000000 */
[----:B---3--:R-:W-:-:S03]  /*ea20*/  LOP3.LUT P0, RZ, R0, 0x3, RZ, 0xc0, !PT ;  /* 0x0000000300ff7812 */ /* 0x008fc6000780c0ff */
[C---:B------:R-:W-:Y:S01]  /*ea30*/  VIADD R0, R8.reuse, 0x8 ;  /* 0x0000000808007836 */ /* 0x040fe20000000000 */
[C---:B------:R-:W-:Y:S02]  /*ea40*/  ISETP.GE.AND P3, PT, R8.reuse, UR17, PT ;  /* 0x0000001108007c0c */ /* 0x040fe4000bf66270 */
[----:B------:R-:W-:Y:S02]  /*ea50*/  ISETP.GE.OR P1, PT, R8, UR17, P0 ;  /* 0x0000001108007c0c */ /* 0x000fe40008726670 */
[----:B------:R-:W-:-:S11]  /*ea60*/  ISETP.GE.OR P0, PT, R0, UR17, P0 ;  /* 0x0000001100007c0c */ /* 0x000fd60008706670 */
[----:B0-----:R0:W-:Y:S01]  /*ea70*/  @!P1 ST.E desc[UR48][R4.64], R3 ;  /* 0x0000000304009985 */ /* 0x0011e2000c101930 */
[----:B------:R-:W-:-:S03]  /*ea80*/  PLOP3.LUT P1, PT, PT, PT, UP2, 0x80, 0x0 ;  /* 0x000000000000781c */ /* 0x000fc60003f2f028 */
[----:B-1----:R0:W-:Y:S01]  /*ea90*/  @!P0 ST.E desc[UR48][R6.64], R2 ;  /* 0x0000000206008985 */ /* 0x0021e2000c101930 */
[----:B------:R-:W-:-:S09]  /*eaa0*/  ISETP.GE.AND P0, PT, R0, UR17, PT ;  /* 0x0000001100007c0c */ /* 0x000fd2000bf06270 */
[----:B------:R-:W-:Y:S05]  /*eab0*/  @P1 BRA `(.L_x_11621) ;  /* 0x0000001000081947 */ /* 0x000fea0003800000 */
[----:B------:R-:W1:Y:S01]  /*eac0*/  S2R R0, SR_TID.X ;  /* 0x0000000000007919 */ /* 0x000e620000002100 */
[----:B------:R-:W-:Y:S01]  /*ead0*/  ULDC.64 UR14, c[0x0][0xaa0] ;  /* 0x0002a800000e7ab9 */ /* 0x000fe20000000a00 */
[----:B-1----:R-:W-:-:S05]  /*eae0*/  VIADD R0, R0, 0xffffff80 ;  /* 0xffffff8000007836 */ /* 0x002fca0000000000 */
[----:B0-----:R-:W-:-:S04]  /*eaf0*/  SHF.R.S32.HI R3, RZ, 0x1f, R0 ;  /* 0x0000001fff037819 */ /* 0x001fc80000011400 */
[----:B------:R-:W-:-:S04]  /*eb00*/  LEA.HI R3, R3, R0, RZ, 0x3 ;  /* 0x0000000003037211 */ /* 0x000fc800078f18ff */
[----:B------:R-:W-:Y:S02]  /*eb10*/  LOP3.LUT R5, R3, 0xfffffff8, RZ, 0xc0, !PT ;  /* 0xfffffff803057812 */ /* 0x000fe400078ec0ff */
[----:B------:R-:W-:Y:S01]  /*eb20*/  SHF.R.S32.HI R77, RZ, 0x3, R3 ;  /* 0x00000003ff4d7819 */ /* 0x000fe20000011403 */
[----:B------:R-:W-:Y:S02]  /*eb30*/  IMAD.MOV.U32 R3, RZ, RZ, 0x2 ;  /* 0x00000002ff037424 */ /* 0x000fe400078e00ff */
[----:B------:R-:W-:-:S04]  /*eb40*/  IMAD.IADD R18, R0, 0x1, -R5 ;  /* 0x0000000100127824 */ /* 0x000fc800078e0a05 */
[----:B------:R-:W-:-:S04]  /*eb50*/  IMAD.SHL.U32 R0, R18, 0x8, RZ ;  /* 0x0000000812007824 */ /* 0x000fc800078e00ff */
[----:B------:R-:W-:-:S04]  /*eb60*/  IMAD R2, R77, 0x40, R0 ;  /* 0x000000404d027824 */ /* 0x000fc800078e0200 */
[----:B------:R-:W-:-:S03]  /*eb70*/  IMAD.WIDE R2, R2, R3, UR10 ;  /* 0x0000000a02027e25 */ /* 0x000fc6000f8e0203 */
[C---:B------:R-:W-:Y:S02]  /*eb80*/  IADD3 R25, P1, R2.reuse, 0x3000, RZ ;  /* 0x0000300002197810 */ /* 0x040fe40007f3e0ff */
[C---:B------:R-:W-:Y:S02]  /*eb90*/  IADD3 R9, P4, R2.reuse, 0x1000, RZ ;  /* 0x0000100002097810 */ /* 0x040fe40007f9e0ff */
[----:B------:R-:W-:Y:S02]  /*eba0*/  LOP3.LUT R24, R25, 0x380, RZ, 0xc0, !PT ;  /* 0x0000038019187812 */ /* 0x000fe400078ec0ff */
[----:B------:R-:W-:Y:S02]  /*ebb0*/  IADD3 R13, P3, R2, 0x2000, RZ ;  /* 0x00002000020d7810 */ /* 0x000fe40007f7e0ff */
[----:B------:R-:W-:Y:S02]  /*ebc0*/  SHF.R.U64 R24, R24, 0x3, RZ ;  /* 0x0000000318187819 */ /* 0x000fe400000012ff */
[----:B------:R-:W-:-:S02]  /*ebd0*/  LOP3.LUT R8, R9, 0x380, RZ, 0xc0, !PT ;  /* 0x0000038009087812 */ /* 0x000fc400078ec0ff */
[----:B------:R-:W-:Y:S02]  /*ebe0*/  LOP3.LUT R12, R13, 0x380, RZ, 0xc0, !PT ;  /* 0x000003800d0c7812 */ /* 0x000fe400078ec0ff */
[----:B------:R-:W-:Y:S01]  /*ebf0*/  LOP3.LUT R24, R24, R25, RZ, 0x3c, !PT ;  /* 0x0000001918187212 */ /* 0x000fe200078e3cff */
[--C-:B------:R-:W-:Y:S01]  /*ec00*/  IMAD.X R25, RZ, RZ, R3.reuse, P1 ;  /* 0x000000ffff197224 */ /* 0x100fe200008e0603 */
[----:B------:R-:W-:Y:S02]  /*ec10*/  IADD3 R49, P1, R2, 0x9000, RZ ;  /* 0x0000900002317810 */ /* 0x000fe40007f3e0ff */
[----:B------:R-:W-:Y:S02]  /*ec20*/  SHF.R.U64 R8, R8, 0x3, RZ ;  /* 0x0000000308087819 */ /* 0x000fe400000012ff */
[----:B------:R-:W-:Y:S01]  /*ec30*/  SHF.R.U64 R12, R12, 0x3, RZ ;  /* 0x000000030c0c7819 */ /* 0x000fe200000012ff */
[----:B------:R-:W-:Y:S01]  /*ec40*/  UIMAD UR12, UR16, UR14, URZ ;  /* 0x0000000e100c72a4 */ /* 0x000fe2000f8e023f */
[----:B------:R-:W-:Y:S01]  /*ec50*/  LOP3.LUT R48, R49, 0x380, RZ, 0xc0, !PT ;  /* 0x0000038031307812 */ /* 0x000fe200078ec0ff */
[----:B------:R-:W-:Y:S01]  /*ec60*/  UIMAD.WIDE.U32 UR10, UR4, UR14, URZ ;  /* 0x0000000e040a72a5 */ /* 0x000fe2000f8e003f */
[----:B------:R-:W-:Y:S01]  /*ec70*/  LOP3.LUT R8, R8, R9, RZ, 0x3c, !PT ;  /* 0x0000000908087212 */ /* 0x000fe200078e3cff */
[--C-:B------:R-:W-:Y:S01]  /*ec80*/  IMAD.X R9, RZ, RZ, R3.reuse, P4 ;  /* 0x000000ffff097224 */ /* 0x100fe200020e0603 */
[----:B------:R-:W-:Y:S01]  /*ec90*/  LOP3.LUT R12, R12, R13, RZ, 0x3c, !PT ;  /* 0x0000000d0c0c7212 */ /* 0x000fe200078e3cff */
[----:B------:R-:W-:Y:S01]  /*eca0*/  IMAD.X R13, RZ, RZ, R3, P3 ;  /* 0x000000ffff0d7224 */ /* 0x000fe200018e0603 */
[----:B------:R-:W-:-:S02]  /*ecb0*/  IADD3 R29, P0, R2, 0x4000, RZ ;  /* 0x00004000021d7810 */ /* 0x000fc40007f1e0ff */
[C---:B------:R-:W-:Y:S02]  /*ecc0*/  IADD3 R33, P6, R2.reuse, 0x5000, RZ ;  /* 0x0000500002217810 */ /* 0x040fe40007fde0ff */
[C---:B------:R-:W-:Y:S02]  /*ecd0*/  IADD3 R37, P5, R2.reuse, 0x6000, RZ ;  /* 0x0000600002257810 */ /* 0x040fe40007fbe0ff */
[C---:B------:R-:W-:Y:S01]  /*ece0*/  LOP3.LUT R7, R2.reuse, 0x380, RZ, 0xc0, !PT ;  /* 0x0000038002077812 */ /* 0x040fe200078ec0ff */
[----:B------:R-:W-:Y:S01]  /*ecf0*/  UIMAD UR12, UR4, UR15, UR12 ;  /* 0x0000000f040c72a4 */ /* 0x000fe2000f8e020c */
[C---:B------:R-:W-:Y:S01]  /*ed00*/  IADD3 R41, P4, R2.reuse, 0x7000, RZ ;  /* 0x0000700002297810 */ /* 0x040fe20007f9e0ff */
[----:B------:R-:W-:Y:S01]  /*ed10*/  @UP1 ULDC UR14, c[0x0][0xbec] ;  /* 0x0002fb00000e1ab9 */ /* 0x000fe20000000800 */
[----:B------:R-:W-:Y:S01]  /*ed20*/  IADD3 R45, P3, R2, 0x8000, RZ ;  /* 0x00008000022d7810 */ /* 0x000fe20007f7e0ff */
[----:B------:R-:W5:Y:S01]  /*ed30*/  LD.E.128 R8, desc[UR48][R8.64] ;  /* 0x0000003008087980 */ /* 0x000f62000c101d00 */
[----:B------:R-:W-:-:S02]  /*ed40*/  SHF.R.U64 R48, R48, 0x3, RZ ;  /* 0x0000000330307819 */ /* 0x000fc400000012ff */
[----:B------:R-:W-:Y:S01]  /*ed50*/  LOP3.LUT R28, R29, 0x380, RZ, 0xc0, !PT ;  /* 0x000003801d1c7812 */ /* 0x000fe200078ec0ff */
[----:B------:R-:W5:Y:S01]  /*ed60*/  LD.E.128 R12, desc[UR48][R12.64] ;  /* 0x000000300c0c7980 */ /* 0x000f62000c101d00 */
[----:B------:R-:W-:Y:S02]  /*ed70*/  LOP3.LUT R32, R33, 0x380, RZ, 0xc0, !PT ;  /* 0x0000038021207812 */ /* 0x000fe400078ec0ff */
[----:B------:R-:W-:Y:S01]  /*ed80*/  LOP3.LUT R36, R37, 0x380, RZ, 0xc0, !PT ;  /* 0x0000038025247812 */ /* 0x000fe200078ec0ff */
[----:B------:R-:W5:Y:S01]  /*ed90*/  LD.E.128 R24, desc[UR48][R24.64] ;  /* 0x0000003018187980 */ /* 0x000f62000c101d00 */
[----:B------:R-:W-:Y:S02]  /*eda0*/  LOP3.LUT R40, R41, 0x380, RZ, 0xc0, !PT ;  /* 0x0000038029287812 */ /* 0x000fe400078ec0ff */
[----:B------:R-:W-:Y:S02]  /*edb0*/  LOP3.LUT R44, R45, 0x380, RZ, 0xc0, !PT ;  /* 0x000003802d2c7812 */ /* 0x000fe400078ec0ff */
[----:B------:R-:W-:Y:S01]  /*edc0*/  LOP3.LUT R48, R48, R49, RZ, 0x3c, !PT ;  /* 0x0000003130307212 */ /* 0x000fe200078e3cff */
[----:B------:R-:W-:Y:S01]  /*edd0*/  IMAD.X R49, RZ, RZ, R3, P1 ;  /* 0x000000ffff317224 */ /* 0x000fe200008e0603 */
[----:B------:R-:W-:-:S02]  /*ede0*/  IADD3 R5, P1, R2, 0xf000, RZ ;  /* 0x0000f00002057810 */ /* 0x000fc40007f3e0ff */
[----:B------:R-:W-:Y:S02]  /*edf0*/  SHF.R.U64 R28, R28, 0x3, RZ ;  /* 0x000000031c1c7819 */ /* 0x000fe400000012ff */
[----:B------:R-:W-:Y:S02]  /*ee00*/  SHF.R.U64 R32, R32, 0x3, RZ ;  /* 0x0000000320207819 */ /* 0x000fe400000012ff */
[----:B------:R-:W-:Y:S01]  /*ee10*/  SHF.R.U64 R7, R7, 0x3, RZ ;  /* 0x0000000307077819 */ /* 0x000fe200000012ff */
[----:B------:R-:W-:Y:S01]  /*ee20*/  UIADD3 UR11, UR11, UR12, URZ ;  /* 0x0000000c0b0b7290 */ /* 0x000fe2000fffe03f */
[----:B------:R-:W-:Y:S01]  /*ee30*/  SHF.R.U64 R36, R36, 0x3, RZ ;  /* 0x0000000324247819 */ /* 0x000fe200000012ff */
[----:B------:R-:W-:Y:S01]  /*ee40*/  USHF.R.S32.HI UR4, URZ, 0x1f, UR9 ;  /* 0x0000001f3f047899 */ /* 0x000fe20008011409 */
[----:B------:R-:W-:Y:S01]  /*ee50*/  SHF.R.U64 R40, R40, 0x3, RZ ;  /* 0x0000000328287819 */ /* 0x000fe200000012ff */
[----:B------:R-:W-:Y:S01]  /*ee60*/  ULDC.64 UR12, c[0x0][0xae8] ;  /* 0x0002ba00000c7ab9 */ /* 0x000fe20000000a00 */
[----:B------:R-:W-:Y:S01]  /*ee70*/  SHF.R.U64 R44, R44, 0x3, RZ ;  /* 0x000000032c2c7819 */ /* 0x000fe200000012ff */
[--C-:B------:R-:W-:Y:S01]  /*ee80*/  IMAD.X R73, RZ, RZ, R3.reuse, P1 ;  /* 0x000000ffff497224 */ /* 0x100fe200008e0603 */
[----:B------:R-:W-:Y:S01]  /*ee90*/  LOP3.LUT R4, R5, 0x380, RZ, 0xc0, !PT ;  /* 0x0000038005047812 */ /* 0x000fe200078ec0ff */
        /* <DEDUP_REMOVED lines=12> */
[----:B------:R-:W-:Y:S01]  /*ef60*/  UIMAD.WIDE.U32 UR10, UR40, UR12, UR10 ;  /* 0x0000000c280a72a5 */ /* 0x000fe2000f8e000a */
        /* <DEDUP_REMOVED lines=8> */
[----:B------:R-:W-:Y:S02]  /*eff0*/  LOP3.LUT R2, R7, R2, RZ, 0x3c, !PT ;  /* 0x0000000207027212 */ /* 0x000fe400078e3cff */
[----:B------:R-:W-:Y:S01]  /*f000*/  LOP3.LUT R72, R4, R5, RZ, 0x3c, !PT ;  /* 0x0000000504487212 */ /* 0x000fe200078e3cff */
[----:B------:R-:W-:Y:S01]  /*f010*/  UIMAD UR11, UR40, UR13, UR11 ;  /* 0x0000000d280b72a4 */ /* 0x000fe2000f8e020b */
[----:B------:R-:W-:Y:S01]  /*f020*/  LOP3.LUT R52, R53, 0x380, RZ, 0xc0, !PT ;  /* 0x0000038035347812 */ /* 0x000fe200078ec0ff */
[----:B------:R0:W5:Y:S01]  /*f030*/  LD.E.128 R4, desc[UR48][R2.64] ;  /* 0x0000003002047980 */ /* 0x000162000c101d00 */
[----:B------:R-:W-:Y:S01]  /*f040*/  ULDC.64 UR12, c[0x0][0xaf0] ;  /* 0x0002bc00000c7ab9 */ /* 0x000fe20000000a00 */
[----:B------:R-:W-:Y:S01]  /*f050*/  LOP3.LUT R56, R57, 0x380, RZ, 0xc0, !PT ;  /* 0x0000038039387812 */ /* 0x000fe200078ec0ff */
[----:B------:R-:W-:Y:S01]  /*f060*/  UIMAD UR4, UR4, UR12, URZ ;  /* 0x0000000c040472a4 */ /* 0x000fe2000f8e023f */
[----:B------:R-:W-:Y:S01]  /*f070*/  LOP3.LUT R60, R61, 0x380, RZ, 0xc0, !PT ;  /* 0x000003803d3c7812 */ /* 0x000fe200078ec0ff */
[----:B------:R-:W5:Y:S01]  /*f080*/  LD.E.128 R40, desc[UR48][R40.64] ;  /* 0x0000003028287980 */ /* 0x000f62000c101d00 */
[----:B------:R-:W-:-:S02]  /*f090*/  LOP3.LUT R64, R65, 0x380, RZ, 0xc0, !PT ;  /* 0x0000038041407812 */ /* 0x000fc400078ec0ff */
[----:B------:R-:W-:Y:S01]  /*f0a0*/  LOP3.LUT R68, R69, 0x380, RZ, 0xc0, !PT ;  /* 0x0000038045447812 */ /* 0x000fe200078ec0ff */
[----:B------:R-:W5:Y:S01]  /*f0b0*/  LD.E.128 R44, desc[UR48][R44.64] ;  /* 0x000000302c2c7980 */ /* 0x000f62000c101d00 */
[----:B0-----:R-:W-:Y:S01]  /*f0c0*/  IMAD R2, R18, 0x20, R77 ;  /* 0x0000002012027824 */ /* 0x001fe200078e024d */
[----:B------:R-:W-:Y:S01]  /*f0d0*/  UIMAD UR4, UR9, UR13, UR4 ;  /* 0x0000000d090472a4 */ /* 0x000fe2000f8e0204 */
[----:B------:R-:W-:Y:S01]  /*f0e0*/  SHF.R.U64 R52, R52, 0x3, RZ ;  /* 0x0000000334347819 */ /* 0x000fe200000012ff */
[----:B------:R-:W5:Y:S01]  /*f0f0*/  LD.E.128 R72, desc[UR48][R72.64] ;  /* 0x0000003048487980 */ /* 0x000f62000c101d00 */
[----:B------:R-:W-:Y:S01]  /*f100*/  VIADD R20, R2, UR42 ;  /* 0x0000002a02147c36 */ /* 0x000fe20008000000 */
[----:B------:R-:W-:Y:S01]  /*f110*/  UIMAD.WIDE.U32 UR10, UR9, UR12, UR10 ;  /* 0x0000000c090a72a5 */ /* 0x000fe2000f8e000a */
[----:B------:R-:W-:Y:S02]  /*f120*/  SHF.R.U64 R56, R56, 0x3, RZ ;  /* 0x0000000338387819 */ /* 0x000fe400000012ff */
[----:B------:R-:W-:Y:S01]  /*f130*/  @P2 IMAD.HI.U32 R2, R20, UR14, RZ ;  /* 0x0000000e14022c27 */ /* 0x000fe2000f8e00ff */
[----:B------:R-:W-:Y:S01]  /*f140*/  @UP1 ULDC UR9, c[0x0][0xbf0] ;  /* 0x0002fc0000091ab9 */ /* 0x000fe20000000800 */
[----:B------:R-:W-:-:S02]  /*f150*/  SHF.R.U64 R60, R60, 0x3, RZ ;  /* 0x000000033c3c7819 */ /* 0x000fc400000012ff */
[----:B------:R-:W-:Y:S01]  /*f160*/  IMAD.MOV.U32 R19, RZ, RZ, R20 ;  /* 0x000000ffff137224 */ /* 0x000fe200078e0014 */
[----:B------:R-:W-:Y:S02]  /*f170*/  SHF.R.U64 R64, R64, 0x3, RZ ;  /* 0x0000000340407819 */ /* 0x000fe400000012ff */
[----:B------:R-:W-:Y:S02]  /*f180*/  SHF.R.U64 R68, R68, 0x3, RZ ;  /* 0x0000000344447819 */ /* 0x000fe400000012ff */
[----:B------:R-:W-:Y:S01]  /*f190*/  @P2 SHF.R.U32.HI R19, RZ, UR9, R2 ;  /* 0x00000009ff132c19 */ /* 0x000fe20008011602 */
[----:B------:R-:W-:Y:S01]  /*f1a0*/  UIADD3 UR4, UR11, UR4, URZ ;  /* 0x000000040b047290 */ /* 0x000fe2000fffe03f */
        /* <DEDUP_REMOVED lines=10> */
[--C-:B------:R-:W-:Y:S01]  /*f250*/  SHF.R.S32.HI R18, RZ, 0x1f, R19.reuse ;  /* 0x0000001fff127819 */ /* 0x100fe20000011413 */
[----:B------:R-:W-:Y:S01]  /*f260*/  IMAD.MOV R21, RZ, RZ, -R19 ;  /* 0x000000ffff157224 */ /* 0x000fe200078e0a13 */
[----:B------:R-:W5:Y:S01]  /*f270*/  LD.E.128 R52, desc[UR48][R52.64] ;  /* 0x0000003034347980 */ /* 0x000f62000c101d00 */
[----:B------:R-:W-:-:S02]  /*f280*/  IMAD.U32 R2, RZ, RZ, UR10 ;  /* 0x0000000aff027e24 */ /* 0x000fc4000f8e00ff */
[----:B------:R-:W-:Y:S01]  /*f290*/  IMAD.U32 R3, RZ, RZ, UR11 ;  /* 0x0000000bff037e24 */ /* 0x000fe2000f8e00ff */
[----:B------:R-:W-:Y:S01]  /*f2a0*/  ULDC.64 UR10, c[0x0][0xae0] ;  /* 0x0002b800000a7ab9 */ /* 0x000fe20000000a00 */
[----:B------:R-:W-:Y:S01]  /*f2b0*/  IMAD.U32 R3, RZ, RZ, UR4 ;  /* 0x00000004ff037e24 */ /* 0x000fe2000f8e00ff */
[----:B------:R-:W5:Y:S01]  /*f2c0*/  LD.E.128 R56, desc[UR48][R56.64] ;  /* 0x0000003038387980 */ /* 0x000f62000c101d00 */
[----:B------:R-:W-:Y:S02]  /*f2d0*/  IMAD R18, R18, UR10, RZ ;  /* 0x0000000a12127c24 */ /* 0x000fe4000f8e02ff */
[----:B------:R-:W-:Y:S01]  /*f2e0*/  IMAD R21, R21, UR20, R20 ;  /* 0x0000001415157c24 */ /* 0x000fe2000f8e0214 */
[----:B------:R-:W5:Y:S01]  /*f2f0*/  LD.E.128 R60, desc[UR48][R60.64] ;  /* 0x000000303c3c7980 */ /* 0x000f62000c101d00 */
[----:B------:R-:W-:-:S03]  /*f300*/  IMAD.WIDE.U32 R2, R19, UR10, R2 ;  /* 0x0000000a13027c25 */ /* 0x000fc6000f8e0002 */
[----:B------:R-:W5:Y:S01]  /*f310*/  LD.E.128 R64, desc[UR48][R64.64] ;  /* 0x0000003040407980 */ /* 0x000f62000c101d00 */
[----:B------:R-:W-:Y:S01]  /*f320*/  IMAD R19, R19, UR11, R18 ;  /* 0x0000000b13137c24 */ /* 0x000fe2000f8e0212 */
[----:B------:R-:W-:Y:S01]  /*f330*/  SHF.R.S32.HI R18, RZ, 0x1f, R21 ;  /* 0x0000001fff127819 */ /* 0x000fe20000011415 */
[----:B------:R-:W-:Y:S01]  /*f340*/  ULDC.64 UR10, c[0x0][0xad8] ;  /* 0x0002b600000a7ab9 */ /* 0x000fe20000000a00 */
[----:B------:R-:W5:Y:S01]  /*f350*/  LD.E.128 R68, desc[UR48][R68.64] ;  /* 0x0000003044447980 */ /* 0x000f62000c101d00 */
[----:B------:R-:W-:Y:S02]  /*f360*/  IMAD.IADD R3, R3, 0x1, R19 ;  /* 0x0000000103037824 */ /* 0x000fe400078e0213 */
[----:B------:R-:W-:Y:S01]  /*f370*/  IMAD R18, R18, UR10, RZ ;  /* 0x0000000a12127c24 */ /* 0x000fe2000f8e02ff */
[----:B------:R-:W-:Y:S01]  /*f380*/  @!PT LDS RZ, [RZ] ;  /* 0x00000000fffff984 */ /* 0x000fe20000000800 */
[----:B------:R-:W-:Y:S01]  /*f390*/  @!PT LDS RZ, [RZ] ;  /* 0x00000000fffff984 */ /* 0x000fe20000000800 */
[----:B------:R-:W-:Y:S01]  /*f3a0*/  @!PT LDS RZ, [RZ] ;  /* 0x00000000fffff984 */ /* 0x000fe20000000800 */
[----:B------:R-:W-:Y:S01]  /*f3b0*/  @!PT LDS RZ, [RZ] ;  /* 0x00000000fffff984 */ /* 0x000fe20000000800 */
[----:B------:R0:W-:Y:S06]  /*f3c0*/  MEMBAR.ALL.CTA ;  /* 0x0000000000007992 */ /* 0x0001ec0000008000 */
[----:B0-----:R-:W0:Y:S01]  /*f3d0*/  FENCE.VIEW.ASYNC.S ;  /* 0x00000000000073c6 */ /* 0x001e220000000000 */
[----:B------:R-:W-:-:S04]  /*f3e0*/  IMAD.WIDE.U32 R2, R21, UR10, R2 ;  /* 0x0000000a15027c25 */ /* 0x000fc8000f8e0002 */
[----:B------:R-:W-:Y:S01]  /*f3f0*/  IMAD R19, R21, UR11, R18 ;  /* 0x0000000b15137c24 */ /* 0x000fe2000f8e0212 */
[----:B------:R-:W-:Y:S01]  /*f400*/  ULDC.64 UR10, c[0x0][0xa80] ;  /* 0x0002a000000a7ab9 */ /* 0x000fe20000000a00 */
[----:B------:R-:W-:Y:S01]  /*f410*/  VIADD R80, R77, UR42 ;  /* 0x0000002a4d507c36 */ /* 0x000fe20008000000 */
[----:B------:R-:W-:Y:S01]  /*f420*/  LEA R78, P2, R2, UR10, 0x1 ;  /* 0x0000000a024e7c11 */ /* 0x000fe2000f8408ff */
[----:B------:R-:W-:Y:S01]  /*f430*/  IMAD.IADD R3, R3, 0x1, R19 ;  /* 0x0000000103037824 */ /* 0x000fe200078e0213 */
[----:B------:R-:W-:-:S04]  /*f440*/  UIADD3 UR8, UR8, 0x22820, URZ ;  /* 0x0002282008087890 */ /* 0x000fc8000fffe03f */
        /* <DEDUP_REMOVED lines=36> */
.L_x_11623:
[----:B------:R-:W-:Y:S05]  /*f690*/  BSYNC B1 ;  /* 0x0000000000017941 */ /* 0x000fea0003800000 */
.L_x_11622:
[----:B0-----:R0:W3:Y:S01]  /*f6a0*/  SHFL.IDX PT, R19, R79, 0x1, 0x181f ;  /* 0x00381f004f137f89 */ /* 0x0010e200000e0000 */
[----:B------:R-:W-:Y:S03]  /*f6b0*/  BSSY B1, `(.L_x_11624) ;  /* 0x0000014000017945 */ /* 0x000fe60003800000 */
[----:B-----5:R0:W4:Y:S01]  /*f6c0*/  SHFL.IDX PT, R7, R78, 0x1, 0x181f ;  /* 0x00381f004e077f89 */ /* 0x02012200000e0000 */
        /* <DEDUP_REMOVED lines=18> */
.L_x_11625:
[----:B------:R-:W-:Y:S05]  /*f7f0*/  BSYNC B1 ;  /* 0x0000000000017941 */ /* 0x000fea0003800000 */
.L_x_11624:
        /* <DEDUP_REMOVED lines=21> */
.L_x_11627:
[----:B------:R-:W-:Y:S05]  /*f950*/  BSYNC B1 ;  /* 0x0000000000017941 */ /* 0x000fea0003800000 */
.L_x_11626:
[----:B0-----:R-:W-:Y:S01]  /*f960*/  VIADD R2, R80, 0x60 ;  /* 0x0000006050027836 */ /* 0x001fe20000000000 */
[----:B---3--:R-:W0:Y:S04]  /*f970*/  SHFL.IDX PT, R79, R79, 0x3, 0x181f ;  /* 0x00781f004f4f7f89 */ /* 0x008e2800000e0000 */
[----:B------:R-:W-:Y:S01]  /*f980*/  ISETP.GE.AND P0, PT, R2, UR17, PT ;  /* 0x0000001102007c0c */ /* 0x000fe2000bf06270 */
        /* <DEDUP_REMOVED lines=21> */
.L_x_11621:
[----:B------:R-:W-:Y:S01]  /*fae0*/  ULDC.64 UR14, c[0x0][0xb08] ;  /* 0x0002c200000e7ab9 */ /* 0x000fe20000000a00 */
[----:B0-----:R-:W-:Y:S01]  /*faf0*/  IMAD.MOV.U32 R5, RZ, RZ, R14 ;  /* 0x000000ffff057224 */ /* 0x001fe200078e000e */
        /* <DEDUP_REMOVED lines=20> */
[----:B------:R-:W-:Y:S01]  /*fc40*/  UIADD3 UR8, UR8, 0x22820, URZ ;  /* 0x0002282008087890 */ /* 0x000fe2000fffe03f */
[----:B------:R-:W-:Y:S01]  /*fc50*/  SHF.R.S32.HI R158, RZ, 0x1f, R212 ;  /* 0x0000001fff9e7819 */ /* 0x000fe200000114d4 */
[----:B------:R-:W-:Y:S01]  /*fc60*/  UIMAD.WIDE.U32 UR10, UR9, UR14, UR10 ;  /* 0x0000000e090a72a5 */ /* 0x000fe2000f8e000a */
[----:B------:R-:W-:Y:S01]  /*fc70*/  SHF.R.S32.HI R159, RZ, 0x1f, R213 ;  /* 0x0000001fff9f7819 */ /* 0x000fe200000114d5 */
[----:B------:R-:W-:Y:S01]  /*fc80*/  ULDC.64 UR12, c[0x0][0xb48] ;  /* 0x0002d200000c7ab9 */ /* 0x000fe20000000a00 */
[----:B------:R-:W-:Y:S01]  /*fc90*/  @UP1 ULDC UR9, c[0x0][0xbec] ;  /* 0x0002fb0000091ab9 */ /* 0x000fe20000000800 */
[----:B------:R-:W-:Y:S01]  /*fca0*/  UIADD3 UR11, UR11, UR4, URZ ;  /* 0x000000040b0b7290 */ /* 0x000fe2000fffe03f */
[----:B------:R-:W-:Y:S01]  /*fcb0*/  @P2 IMAD.HI.U32 R0, R14, UR9, RZ ;  /* 0x000000090e002c27 */ /* 0x000fe2000f8e00ff */
[----:B------:R-:W-:Y:S01]  /*fcc0*/  UPRMT UR8, URZ, 0x654, UR8 ;  /* 0x000006543f087896 */ /* 0x000fe20008000008 */
[----:B------:R-:W-:Y:S01]  /*fcd0*/  SHF.R.S32.HI R160, RZ, 0x1f, R214 ;  /* 0x0000001fffa07819 */ /* 0x000fe200000114d6 */
[----:B------:R-:W-:Y:S01]  /*fce0*/  @UP1 ULDC UR4, c[0x0][0xbf0] ;  /* 0x0002fc0000041ab9 */ /* 0x000fe20000000800 */
[----:B------:R-:W-:Y:S01]  /*fcf0*/  UIMAD.WIDE.U32 UR10, UR43, UR12, UR10 ;  /* 0x0000000c2b0a72a5 */ /* 0x000fe2000f8e000a */
[----:B------:R-:W-:-:S02]  /*fd00*/  @P2 SHF.R.U32.HI R5, RZ, UR4, R0 ;  /* 0x00000004ff052c19 */ /* 0x000fc40008011600 */
[----:B------:R-:W-:Y:S01]  /*fd10*/  SHF.R.S32.HI R161, RZ, 0x1f, R215 ;  /* 0x0000001fffa17819 */ /* 0x000fe200000114d7 */
[----:B------:R-:W-:Y:S01]  /*fd20*/  UIMAD UR43, UR43, UR13, UR11 ;  /* 0x0000000d2b2b72a4 */ /* 0x000fe2000f8e020b */
[--C-:B------:R-:W-:Y:S01]  /*fd30*/  SHF.R.S32.HI R0, RZ, 0x1f, R5.reuse ;  /* 0x0000001fff007819 */ /* 0x100fe20000011405 */
[----:B------:R-:W-:Y:S01]  /*fd40*/  IMAD.MOV R7, RZ, RZ, -R5 ;  /* 0x000000ffff077224 */ /* 0x000fe200078e0a05 */
[----:B------:R-:W-:Y:S01]  /*fd50*/  ULDC.64 UR12, c[0x0][0xb30] ;  /* 0x0002cc00000c7ab9 */ /* 0x000fe20000000a00 */
[----:B------:R-:W-:Y:S01]  /*fd60*/  IMAD.U32 R3, RZ, RZ, UR11 ;  /* 0x0000000bff037e24 */ /* 0x000fe2000f8e00ff */
[----:B------:R-:W-:Y:S01]  /*fd70*/  SYNCS.ARRIVE.TRANS64.RED.A1T0 RZ, [UR8], RZ ;  /* 0x000000ffffff79a7 */ /* 0x000fe20008100408 */
        /* <DEDUP_REMOVED lines=26> */
[----:B------:R0:W1:Y:S01]  /*ff20*/  SHFL.IDX PT, R2, R0, RZ, 0x1c1f ;  /* 0x001c1fff00027589 */ /* 0x00006200000e0000 */
[----:B------:R-:W-:Y:S02]  /*ff30*/  SHF.R.S32.HI R172, RZ, 0x1f, R226 ;  /* 0x0000001fffac7819 */ /* 0x000fe400000114e2 */
[----:B------:R-:W-:Y:S01]  /*ff40*/  SHF.R.S32.HI R173, RZ, 0x1f, R227 ;  /* 0x0000001fffad7819 */ /* 0x000fe200000114e3 */
[----:B------:R0:W2:Y:S01]  /*ff50*/  SHFL.IDX PT, R3, R14, RZ, 0x1c1f ;  /* 0x001c1fff0e037589 */ /* 0x0000a200000e0000 */
[----:B------:R-:W-:Y:S02]  /*ff60*/  SHF.R.S32.HI R174, RZ, 0x1f, R228 ;  /* 0x0000001fffae7819 */ /* 0x000fe400000114e4 */
[----:B------:R-:W-:Y:S01]  /*ff70*/  SHF.R.S32.HI R175, RZ, 0x1f, R229 ;  /* 0x0000001fffaf7819 */ /* 0x000fe200000114e5 */
[----:B------:R-:W-:Y:S06]  /*ff80*/  @P3 BRA `(.L_x_11630) ;  /* 0x0000000800243947 */ /* 0x000fec0003800000 */
[----:B------:R-:W-:Y:S01]  /*ff90*/  ULDC UR4, c[0x0][0xac8] ;  /* 0x0002b20000047ab9 */ /* 0x000fe20000000800 */
[----:B------:R-:W-:Y:S01]  /*ffa0*/  VIADD R15, R17, 0xe0 ;  /* 0x000000e0110f7836 */ /* 0x000fe20000000000 */
[----:B------:R-:W-:Y:S01]  /*ffb0*/  ISETP.GE.AND P2, PT, R229, UR4, PT ;  /* 0x00000004e5007c0c */ /* 0x000fe2000bf46270 */
[C---:B------:R-:W-:Y:S01]  /*ffc0*/  VIADD R19, R17.reuse, 0xe8 ;  /* 0x000000e811137836 */ /* 0x040fe20000000000 */
[C---:B------:R-:W-:Y:S01]  /*ffd0*/  ISETP.GE.AND P3, PT, R17.reuse, UR4, PT ;  /* 0x0000000411007c0c */ /* 0x040fe2000bf66270 */
[----:B------:R-:W-:Y:S01]  /*ffe0*/  VIADD R21, R17, 0xf0 ;  /* 0x000000f011157836 */ /* 0x000fe20000000000 */
        /* <DEDUP_REMOVED lines=51> */
[-C--:B------:R-:W-:Y:S02]  /*10320*/  @!P3 LEA.HI.X R5, R218, R3.reuse, R164, 0x2, P6 ;  /* 0x00000003da05b211 */ /* 0x080fe400030f14a4 */
[CC--:B--2---:R-:W-:Y:S02]  /*10330*/  @!P2 LEA R6, P5, R217.reuse, R2.reuse, 0x2 ;  /* 0x00000002d906a211 */ /* 0x0c4fe400078a10ff */
[----:B------:R-:W-:Y:S01]  /*10340*/  @!P1 LEA R8, P6, R216, R2, 0x2 ;  /* 0x00000002d8089211 */ /* 0x000fe200078c10ff */
[----:B------:R1:W-:Y:S01]  /*10350*/  @!P3 ST.E.64 desc[UR48][R4.64], R72 ;  /* 0x000000480400b985 */ /* 0x0003e2000c101b30 */
[-C--:B------:R-:W-:Y:S02]  /*10360*/  @!P2 LEA.HI.X R7, R217, R3.reuse, R163, 0x2, P5 ;  /* 0x00000003d907a211 */ /* 0x080fe400028f14a3 */
[----:B------:R-:W-:Y:S02]  /*10370*/  ISETP.GE.AND P3, PT, R214, UR4, PT ;  /* 0x00000004d6007c0c */ /* 0x000fe4000bf66270 */
[----:B------:R-:W-:Y:S01]  /*10380*/  @!P1 LEA.HI.X R9, R216, R3, R162, 0x2, P6 ;  /* 0x00000003d8099211 */ /* 0x000fe200030f14a2 */
[----:B------:R2:W-:Y:S01]  /*10390*/  @!P2 ST.E.64 desc[UR48][R6.64], R76 ;  /* 0x0000004c0600a985 */ /* 0x0005e2000c101b30 */
[----:B------:R-:W-:-:S02]  /*103a0*/  ISETP.GE.AND P2, PT, R213, UR4, PT ;  /* 0x00000004d5007c0c */ /* 0x000fc4000bf46270 */
[C---:B------:R-:W-:Y:S01]  /*103b0*/  @!P4 LEA R10, P5, R215.reuse, R2, 0x2 ;  /* 0x00000002d70ac211 */ /* 0x040fe200078a10ff */
[----:B------:R3:W-:Y:S01]  /*103c0*/  @!P1 ST.E.64 desc[UR48][R8.64], R80 ;  /* 0x0000005008009985 */ /* 0x0007e2000c101b30 */
[----:B------:R-:W-:Y:S02]  /*103d0*/  ISETP.GE.AND P1, PT, R212, UR4, PT ;  /* 0x00000004d4007c0c */ /* 0x000fe4000bf26270 */
[----:B------:R-:W-:-:S03]  /*103e0*/  @!P4 LEA.HI.X R11, R215, R3, R161, 0x2, P5 ;  /* 0x00000003d70bc211 */ /* 0x000fc600028f14a1 */
[CC--:B------:R-:W-:Y:S02]  /*103f0*/  @!P3 LEA R12, P6, R214.reuse, R2.reuse, 0x2 ;  /* 0x00000002d60cb211 */ /* 0x0c0fe400078c10ff */
        /* <DEDUP_REMOVED lines=54> */
[CC--:B------:R-:W-:Y:S01]  /*10760*/  @!P2 LEA R8, P6, R19.reuse, R2.reuse, 0x2 ;  /* 0x000000021308a211 */ /* 0x0c0fe200078c10ff */
[----:B------:R4:W-:Y:S01]  /*10770*/  @!P3 ST.E.64 desc[UR48][R6.64], R136 ;  /* 0x000000880600b985 */ /* 0x0009e2000c101b30 */
[----:B--2---:R-:W-:Y:S02]  /*10780*/  SHF.R.S32.HI R11, RZ, 0x1f, R21 ;  /* 0x0000001fff0b7819 */ /* 0x004fe40000011415 */
[-C--:B------:R-:W-:Y:S02]  /*10790*/  @!P2 LEA.HI.X R9, R19, R3.reuse, R9, 0x2, P6 ;  /* 0x000000031309a211 */ /* 0x080fe400030f1409 */
[C---:B------:R-:W-:Y:S02]  /*107a0*/  @!P1 LEA R10, P6, R21.reuse, R2, 0x2 ;  /* 0x00000002150a9211 */ /* 0x040fe400078c10ff */
[----:B---3--:R-:W-:Y:S01]  /*107b0*/  SHF.R.S32.HI R12, RZ, 0x1f, R25 ;  /* 0x0000001fff0c7819 */ /* 0x008fe20000011419 */
[----:B------:R4:W-:Y:S01]  /*107c0*/  @!P2 ST.E.64 desc[UR48][R8.64], R140 ;  /* 0x0000008c0800a985 */ /* 0x0009e2000c101b30 */
[----:B------:R-:W-:-:S02]  /*107d0*/  @!P1 LEA.HI.X R11, R21, R3, R11, 0x2, P6 ;  /* 0x00000003150b9211 */ /* 0x000fc400030f140b */
[----:B------:R-:W-:-:S03]  /*107e0*/  @!P5 LEA R2, P6, R25, R2, 0x2 ;  /* 0x000000021902d211 */ /* 0x000fc600078c10ff */
[----:B------:R4:W-:Y:S01]  /*107f0*/  @!P1 ST.E.64 desc[UR48][R10.64], R144 ;  /* 0x000000900a009985 */ /* 0x0009e2000c101b30 */
[----:B------:R-:W-:-:S05]  /*10800*/  @!P5 LEA.HI.X R3, R25, R3, R12, 0x2, P6 ;  /* 0x000000031903d211 */ /* 0x000fca00030f140c */
[----:B------:R4:W-:Y:S04]  /*10810*/  @!P5 ST.E.64 desc[UR48][R2.64], R148 ;  /* 0x000000940200d985 */ /* 0x0009e8000c101b30 */
.L_x_11630:
[----:B------:R-:W-:Y:S05]  /*10820*/  BSYNC B1 ;  /* 0x0000000000017941 */ /* 0x000fea0003800000 */
.L_x_11629:
[----:B--2-4-:R2:W3:Y:S04]  /*10830*/  SHFL.IDX PT, R3, R14, 0x1, 0x1c1f ;  /* 0x003c1f000e037f89 */ /* 0x0144e800000e0000 */
[----:B-1----:R2:W1:Y:S01]  /*10840*/  SHFL.IDX PT, R2, R0, 0x1, 0x1c1f ;  /* 0x003c1f0000027f89 */ /* 0x00246200000e0000 */
[----:B------:R-:W-:Y:S05]  /*10850*/  @P0 BRA `(.L_x_11628) ;  /* 0x0000001800200947 */ /* 0x000fea0003800000 */
[----:B------:R-:W-:Y:S01]  /*10860*/  ULDC UR4, c[0x0][0xac8] ;  /* 0x0002b20000047ab9 */ /* 0x000fe20000000800 */
[----:B------:R-:W-:Y:S01]  /*10870*/  VIADD R21, R17, 0xe0 ;  /* 0x000000e011157836 */ /* 0x000fe20000000000 */
[----:B------:R-:W-:Y:S01]  /*10880*/  ISETP.GE.AND P5, PT, R229, UR4, PT ;  /* 0x00000004e5007c0c */ /* 0x000fe2000bfa6270 */
[C---:B------:R-:W-:Y:S01]  /*10890*/  VIADD R19, R17.reuse, 0xf0 ;  /* 0x000000f011137836 */ /* 0x040fe20000000000 */
[----:B------:R-:W-:Y:S02]  /*108a0*/  ISETP.GE.AND P4, PT, R17, UR4, PT ;  /* 0x0000000411007c0c */ /* 0x000fe4000bf86270 */
[----:B------:R-:W-:Y:S02]  /*108b0*/  ISETP.GE.AND P2, PT, R228, UR4, PT ;  /* 0x00000004e4007c0c */ /* 0x000fe4000bf46270 */
[----:B------:R-:W-:Y:S02]  /*108c0*/  ISETP.GE.AND P1, PT, R227, UR4, PT ;  /* 0x00000004e3007c0c */ /* 0x000fe4000bf26270 */
[----:B------:R-:W-:-:S02]  /*108d0*/  ISETP.GE.AND P0, PT, R226, UR4, PT ;  /* 0x00000004e2007c0c */ /* 0x000fc4000bf06270 */
[----:B0-2---:R-:W-:-:S03]  /*108e0*/  SHF.R.S32.HI R0, RZ, 0x1f, R21 ;  /* 0x0000001fff007819 */ /* 0x005fc60000011415 */
        /* <DEDUP_REMOVED lines=100> */
[----:B0-----:R-:W-:-:S02]  /*10f30*/  @!P2 LEA R8, P5, R205, R2, 0x2 ;  /* 0x00000002cd08a211 */ /* 0x001fc400078a10ff */
[----:B------:R-:W-:Y:S02]  /*10f40*/  SHF.R.S32.HI R14, RZ, 0x1f, R23 ;  /* 0x0000001fff0e7819 */ /* 0x000fe40000011417 */
[CC--:B--2---:R-:W-:Y:S02]  /*10f50*/  @!P1 LEA R10, P6, R204.reuse, R2.reuse, 0x2 ;  /* 0x00000002cc0a9211 */ /* 0x0c4fe400078c10ff */
[-C--:B------:R-:W-:Y:S02]  /*10f60*/  @!P2 LEA.HI.X R9, R205, R3.reuse, R20, 0x2, P5 ;  /* 0x00000003cd09a211 */ /* 0x080fe400028f1414 */
[----:B-1----:R-:W-:Y:S02]  /*10f70*/  @!P0 LEA R12, P5, R23, R2, 0x2 ;  /* 0x00000002170c8211 */ /* 0x002fe400078a10ff */
[----:B------:R-:W-:Y:S01]  /*10f80*/  @!P1 LEA.HI.X R11, R204, R3, R18, 0x2, P6 ;  /* 0x00000003cc0b9211 */ /* 0x000fe200030f1412 */
[----:B------:R0:W-:Y:S01]  /*10f90*/  @!P2 ST.E.64 desc[UR48][R8.64], R126 ;  /* 0x0000007e0800a985 */ /* 0x0001e2000c101b30 */
[----:B------:R-:W-:-:S02]  /*10fa0*/  ISETP.GE.AND P6, PT, R19, UR4, PT ;  /* 0x0000000413007c0c */ /* 0x000fc4000bfc6270 */
        /* <DEDUP_REMOVED lines=8> */
[----:B------:R-:W-:Y:S02]  /*11030*/  @!P3 LEA.HI.X R7, R15, R3, R0, 0x2, P5 ;  /* 0x000000030f07b211 */ /* 0x000fe400028f1400 */
[----:B------:R-:W-:-:S02]  /*11040*/  SHF.R.S32.HI R0, RZ, 0x1f, R19 ;  /* 0x0000001fff007819 */ /* 0x000fc40000011413 */
        /* <DEDUP_REMOVED lines=12> */
.L_x_11619:
[----:B------:R-:W0:Y:S01]  /*11110*/  LDC.64 R2, c[0x0][0xc00] ;  /* 0x00030000ff027b82 */ /* 0x000e220000000a00 */
[----:B------:R-:W-:Y:S01]  /*11120*/  ULDC.64 UR8, c[0x0][0xc00] ;  /* 0x0003000000087ab9 */ /* 0x000fe20000000a00 */
[----:B------:R-:W-:Y:S01]  /*11130*/  IMAD.MOV.U32 R7, RZ, RZ, RZ ;  /* 0x000000ffff077224 */ /* 0x000fe200078e00ff */
[----:B------:R-:W-:-:S05]  /*11140*/  UIMAD.WIDE UR8, UR41, 0x4, UR8 ;  /* 0x00000004290878a5 */ /* 0x000fca000f8e0208 */
[----:B------:R-:W1:Y:S01]  /*11150*/  LDC.64 R4, c[0x0][0xc08] ;  /* 0x00030200ff047b82 */ /* 0x000e620000000a00 */
[----:B0-----:R-:W-:Y:S01]  /*11160*/  ISETP.NE.U32.AND P0, PT, R2, RZ, PT ;  /* 0x000000ff0200720c */ /* 0x001fe20003f05070 */
[----:B------:R-:W-:Y:S01]  /*11170*/  IMAD.U32 R2, RZ, RZ, UR8 ;  /* 0x00000008ff027e24 */ /* 0x000fe2000f8e00ff */
[----:B------:R-:W-:Y:S01]  /*11180*/  R2UR UR4, R3 ;  /* 0x00000000030472ca */ /* 0x000fe200000e0000 */
[----:B------:R-:W-:Y:S01]  /*11190*/  IMAD.U32 R3, RZ, RZ, UR9 ;  /* 0x00000009ff037e24 */ /* 0x000fe2000f8e00ff */
[----:B-1----:R-:W-:-:S09]  /*111a0*/  ISETP.NE.U32.AND P1, PT, R4, RZ, PT ;  /* 0x000000ff0400720c */ /* 0x002fd20003f25070 */
[----:B------:R-:W-:Y:S02]  /*111b0*/  VOTEU.ANY UP0, P0 ;  /* 0x00000000003f7886 */ /* 0x000fe40000000100 */
        /* <DEDUP_REMOVED lines=14> */
[----:B------:R-:W-:Y:S01]  /*112a0*/  UISETP.NE.AND UP1, UPT, UR44, URZ, UPT ;  /* 0x0000003f2c00728c */ /* 0x000fe2000bf25270 */
[----:B------:R-:W1:Y:S10]  /*112b0*/  S2R R6, SR_TID.X ;  /* 0x0000000000067919 */ /* 0x000e740000002100 */
[----:B------:R-:W-:Y:S01]  /*112c0*/  @!UP1 ULDC UR44, c[0x0][0xad4] ;  /* 0x0002b500002c9ab9 */ /* 0x000fe20000000800 */
[----:B0-----:R-:W-:Y:S05]  /*112d0*/  @P1 BRA `(.L_x_11631) ;  /* 0x0000000000101947 */ /* 0x001fea0003800000 */
[----:B------:R-:W-:Y:S05]  /*112e0*/  @!P0 BRA `(.L_x_11631) ;  /* 0x00000000000c8947 */ /* 0x000fea0003800000 */
[----:B------:R-:W2:Y:S04]  /*112f0*/  LDG.E R5, desc[UR48][R2.64] ;  /* 0x0000003002057981 */ /* 0x000ea8000c1e1900 */
[----:B-----5:R-:W2:Y:S02]  /*11300*/  LDG.E R0, desc[UR48][R2.64+0x4] ;  /* 0x0000043002007981 */ /* 0x020ea4000c1e1900 */
[----:B--2---:R-:W-:-:S07]  /*11310*/  IMAD.IADD R0, R0, 0x1, -R5 ;  /* 0x0000000100007824 */ /* 0x004fce00078e0a05 */
.L_x_11631:
[----:B-1----:R-:W-:Y:S01]  /*11320*/  VIADD R10, R6, 0xffffff80 ;  /* 0xffffff80060a7836 */ /* 0x002fe20000000000 */
[----:B-----5:R-:W-:Y:S01]  /*11330*/  R2UR UR20, R7 ;  /* 0x00000000071472ca */ /* 0x020fe200000e0000 */
[----:B------:R-:W-:Y:S01]  /*11340*/  USHF.R.S32.HI UR8, URZ, 0x1f, UR41 ;  /* 0x0000001f3f087899 */ /* 0x000fe20008011429 */
[----:B------:R-:W-:Y:S01]  /*11350*/  BSSY B1, `(.L_x_11632) ;  /* 0x000003c000017945 */ /* 0x000fe20003800000 */
[----:B------:R-:W-:Y:S01]  /*11360*/  USEL UR4, UR41, URZ, !UP0 ;  /* 0x0000003f29047287 */ /* 0x000fe2000c000000 */
[----:B------:R-:W-:Y:S01]  /*11370*/  ISETP.GT.AND P0, PT, R10, 0x7f, PT ;  /* 0x0000007f0a00780c */ /* 0x000fe20003f04270 */
[----:B------:R-:W-:-:S08]  /*11380*/  USEL UR8, UR8, URZ, !UP0 ;  /* 0x0000003f08087287 */ /* 0x000fd0000c000000 */
[----:B------:R-:W-:-:S04]  /*11390*/  USHF.R.S32.HI UR20, URZ, 0x1f, UR20 ;  /* 0x0000001f3f147899 */ /* 0x000fc80008011414 */
[----:B------:R-:W-:Y:S08]  /*113a0*/  @P0 BRA `(.L_x_11633) ;  /* 0x0000000000d80947 */ /* 0x000ff00003800000 */
        /* <DEDUP_REMOVED lines=8> */
[----:B------:R-:W-:Y:S01]  /*11430*/  UISETP.GT.AND UP0, UPT, UR44, 0x1, UPT ;  /* 0x000000012c00788c */ /* 0x000fe2000bf04270 */
[----:B------:R-:W-:Y:S01]  /*11440*/  IMAD.MOV.U32 R4, RZ, RZ, R6 ;  /* 0x000000ffff047224 */ /* 0x000fe200078e0006 */
[----:B------:R-:W-:Y:S02]  /*11450*/  UMOV UR18, 0x9b8 ;  /* 0x000009b800127882 */ /* 0x000fe40000000000 */
[----:B------:R-:W-:Y:S02]  /*11460*/  USEL UR18, UR18, 0x978, UP0 ;  /* 0x0000097812127887 */ /* 0x000fe40008000000 */
[----:B------:R-:W-:-:S06]  /*11470*/  USEL UR9, UR43, URZ, UP0 ;  /* 0x0000003f2b097287 */ /* 0x000fcc0008000000 */
[----:B------:R-:W0:Y:S04]  /*11480*/  @P0 LDC R5, c[0x0][0xbec] ;  /* 0x0002fb00ff050b82 */ /* 0x000e280000000800 */
[----:B------:R-:W-:Y:S01]  /*11490*/  ULDC.64 UR10, c[0x0][UR18+0x218] ;  /* 0x00008600120a7abb */ /* 0x000fe20008000a00 */
[----:B------:R-:W-:Y:S01]  /*114a0*/  ULDC.64 UR12, c[0x0][UR18+0x220] ;  /* 0x00008800120c7abb */ /* 0x000fe20008000a00 */
[----:B------:R-:W-:Y:S02]  /*114b0*/  UIMAD.WIDE.U32 UR16, UR10, UR40, URZ ;  /* 0x000000280a1072a5 */ /* 0x000fe4000f8e003f */
[----:B------:R-:W1:Y:S01]  /*114c0*/  @P0 LDC R8, c[0x0][0xbf0] ;  /* 0x0002fc00ff080b82 */ /* 0x000e620000000800 */
[----:B------:R-:W-:Y:S02]  /*114d0*/  UIMAD UR19, UR11, UR40, URZ ;  /* 0x000000280b1372a4 */ /* 0x000fe4000f8e023f */
[----:B------:R-:W-:Y:S01]  /*114e0*/  UIMAD UR13, UR13, UR4, URZ ;  /* 0x000000040d0d72a4 */ /* 0x000fe2000f8e023f */
[----:B------:R-:W-:Y:S01]  /*114f0*/  IMAD.U32 R2, RZ, RZ, UR16 ;  /* 0x00000010ff027e24 */ /* 0x000fe2000f8e00ff */
[----:B------:R-:W-:Y:S01]  /*11500*/  UIMAD.WIDE.U32 UR10, UR12, UR4, URZ ;  /* 0x000000040c0a72a5 */ /* 0x000fe2000f8e003f */
[----:B------:R-:W-:Y:S01]  /*11510*/  IMAD.U32 R3, RZ, RZ, UR17 ;  /* 0x00000011ff037e24 */ /* 0x000fe2000f8e00ff */
[----:B------:R-:W-:-:S02]  /*11520*/  UIADD3 UR19, UR17, UR19, URZ ;  /* 0x0000001311137290 */ /* 0x000fc4000fffe03f */
[----:B------:R-:W-:Y:S01]  /*11530*/  UIMAD UR13, UR12, UR8, UR13 ;  /* 0x000000080c0d72a4 */ /* 0x000fe2000f8e020d */
[----:B------:R-:W-:-:S03]  /*11540*/  ULDC.64 UR14, c[0x0][UR18+0x228] ;  /* 0x00008a00120e7abb */ /* 0x000fc60008000a00 */
[----:B------:R-:W-:Y:S01]  /*11550*/  UIADD3 UR13, UR11, UR13, URZ ;  /* 0x0000000d0b0d7290 */ /* 0x000fe2000fffe03f */
[----:B------:R-:W-:Y:S01]  /*11560*/  IMAD.U32 R11, RZ, RZ, UR19 ;  /* 0x00000013ff0b7e24 */ /* 0x000fe2000f8e00ff */
[----:B------:R-:W-:Y:S01]  /*11570*/  UIMAD.WIDE.U32 UR16, UR14, UR9, URZ ;  /* 0x000000090e1072a5 */ /* 0x000fe2000f8e003f */
[----:B0-----:R-:W-:Y:S01]  /*11580*/  @P0 IMAD.HI.U32 R5, R6, R5, RZ ;  /* 0x0000000506050227 */ /* 0x001fe200078e00ff */
[----:B------:R-:W-:-:S04]  /*11590*/  UIMAD UR9, UR15, UR9, URZ ;  /* 0x000000090f0972a4 */ /* 0x000fc8000f8e023f */
[----:B------:R-:W-:Y:S01]  /*115a0*/  UIADD3 UR9, UR17, UR9, URZ ;  /* 0x0000000911097290 */ /* 0x000fe2000fffe03f */
[----:B-1----:R-:W-:Y:S02]  /*115b0*/  @P0 SHF.R.U32.HI R4, RZ, R8, R5 ;  /* 0x00000008ff040219 */ /* 0x002fe40000011605 */
[----:B------:R-:W-:Y:S01]  /*115c0*/  IADD3 R3, P0, P1, R2, UR10, R7 ;  /* 0x0000000a02037c10 */ /* 0x000fe2000f91e007 */
[----:B------:R-:W-:Y:S01]  /*115d0*/  IMAD.U32 R2, RZ, RZ, UR20 ;  /* 0x00000014ff027e24 */ /* 0x000fe2000f8e00ff */
[----:B------:R-:W-:Y:S01]  /*115e0*/  ULDC.64 UR10, c[0x0][UR18+0x210] ;  /* 0x00008400120a7abb */ /* 0x000fe20008000a00 */
[----:B------:R-:W-:-:S04]  /*115f0*/  IMAD.MOV R5, RZ, RZ, -R4 ;  /* 0x000000ffff057224 */ /* 0x000fc800078e0a04 */
[----:B------:R-:W-:Y:S01]  /*11600*/  IMAD R5, R9, R5, R6 ;  /* 0x0000000509057224 */ /* 0x000fe200078e0206 */
[----:B------:R-:W-:Y:S01]  /*11610*/  IADD3.X R6, R11, UR13, R2, P0, P1 ;  /* 0x0000000d0b067c10 */ /* 0x000fe200087e2402 */
[----:B------:R-:W-:Y:S01]  /*11620*/  ULDC.64 UR12, c[0x0][0xba8] ;  /* 0x0002ea00000c7ab9 */ /* 0x000fe20000000a00 */
[----:B------:R-:W-:Y:S01]  /*11630*/  IADD3 R2, P0, P1, R4, UR16, R3 ;  /* 0x0000001004027c10 */ /* 0x000fe2000f91e003 */
[----:B------:R-:W-:Y:S01]  /*11640*/  IMAD R9, R5, UR11, RZ ;  /* 0x0000000b05097c24 */ /* 0x000fe2000f8e02ff */
        /* <DEDUP_REMOVED lines=12> */
.L_x_11633:
[----:B------:R-:W-:Y:S05]  /*11710*/  BSYNC B1 ;  /* 0x0000000000017941 */ /* 0x000fea0003800000 */
.L_x_11632:
        /* <DEDUP_REMOVED lines=8> */
[----:B0-----:R-:W-:Y:S01]  /*117a0*/  SHF.R.S32.HI R3, RZ, 0x1f, R10 ;  /* 0x0000001fff037819 */ /* 0x001fe2000001140a */
[----:B------:R-:W-:Y:S03]  /*117b0*/  BSSY B1, `(.L_x_11634) ;  /* 0x0000050000017945 */ /* 0x000fe60003800000 */
[----:B------:R-:W-:-:S04]  /*117c0*/  LEA.HI R2, R3, R10, RZ, 0x3 ;  /* 0x0000000a03027211 */ /* 0x000fc800078f18ff */
[----:B------:R-:W-:Y:S01]  /*117d0*/  LOP3.LUT R5, R2, 0xfffffff8, RZ, 0xc0, !PT ;  /* 0xfffffff802057812 */ /* 0x000fe200078ec0ff */
[----:B------:R-:W-:Y:S01]  /*117e0*/  UIMAD.WIDE.U32 UR10, UR10, UR12, URZ ;  /* 0x0000000c0a0a72a5 */ /* 0x000fe2000f8e003f */
[----:B------:R-:W-:Y:S01]  /*117f0*/  SHF.R.S32.HI R13, RZ, 0x3, R2 ;  /* 0x00000003ff0d7819 */ /* 0x000fe20000011402 */
[----:B------:R-:W-:Y:S02]  /*11800*/  UIMAD UR9, UR14, UR13, UR9 ;  /* 0x0000000d0e0972a4 */ /* 0x000fe4000f8e0209 */
[----:B------:R-:W-:Y:S01]  /*11810*/  IMAD.IADD R10, R10, 0x1, -R5 ;  /* 0x000000010a0a7824 */ /* 0x000fe200078e0a05 */
[----:B------:R-:W-:Y:S01]  /*11820*/  ULDC.64 UR12, c[0x0][0xae8] ;  /* 0x0002ba00000c7ab9 */ /* 0x000fe20000000a00 */
[----:B------:R-:W-:Y:S02]  /*11830*/  UIADD3 UR11, UR11, UR9, URZ ;  /* 0x000000090b0b7290 */ /* 0x000fe4000fffe03f */
[----:B------:R-:W-:Y:S01]  /*11840*/  IMAD R2, R10, 0x20, R13 ;  /* 0x000000200a027824 */ /* 0x000fe200078e020d */
[----:B-1----:R-:W-:Y:S01]  /*11850*/  ISETP.NE.AND P0, PT, R11, 0x1, PT ;  /* 0x000000010b00780c */ /* 0x002fe20003f05270 */
[----:B------:R-:W-:-:S02]  /*11860*/  UIMAD.WIDE.U32 UR10, UR40, UR12, UR10 ;  /* 0x0000000c280a72a5 */ /* 0x000fc4000f8e000a */
[----:B------:R-:W-:Y:S02]  /*11870*/  VIADD R6, R2, UR42 ;  /* 0x0000002a02067c36 */ /* 0x000fe40008000000 */
[----:B------:R-:W-:Y:S02]  /*11880*/  UIMAD UR9, UR40, UR13, UR11 ;  /* 0x0000000d280972a4 */ /* 0x000fe4000f8e020b */
[----:B------:R-:W-:Y:S01]  /*11890*/  IMAD.MOV.U32 R5, RZ, RZ, R6 ;  /* 0x000000ffff057224 */ /* 0x000fe200078e0006 */
[----:B------:R-:W-:Y:S02]  /*118a0*/  ULDC.64 UR12, c[0x0][0xaf0] ;  /* 0x0002bc00000c7ab9 */ /* 0x000fe40000000a00 */
[----:B------:R-:W-:-:S03]  /*118b0*/  UIMAD UR8, UR8, UR12, URZ ;  /* 0x0000000c080872a4 */ /* 0x000fc6000f8e023f */
[----:B------:R-:W0:Y:S01]  /*118c0*/  @P0 LDC R3, c[0x0][0xbec] ;  /* 0x0002fb00ff030b82 */ /* 0x000e220000000800 */
[----:B------:R-:W-:-:S03]  /*118d0*/  UIMAD UR11, UR4, UR13, UR8 ;  /* 0x0000000d040b72a4 */ /* 0x000fc6000f8e0208 */
[----:B------:R-:W-:Y:S02]  /*118e0*/  UMOV UR8, UR10 ;  /* 0x0000000a00087c82 */ /* 0x000fe40008000000 */
[----:B------:R-:W-:Y:S02]  /*118f0*/  UIMAD.WIDE.U32 UR8, UR4, UR12, UR8 ;  /* 0x0000000c040872a5 */ /* 0x000fe4000f8e0008 */
[----:B------:R-:W1:Y:S02]  /*11900*/  @P0 LDC R7, c[0x0][0xbf0] ;  /* 0x0002fc00ff070b82 */ /* 0x000e640000000800 */
[----:B------:R-:W-:-:S03]  /*11910*/  UIADD3 UR4, UR9, UR11, URZ ;  /* 0x0000000b09047290 */ /* 0x000fc6000fffe03f */
[----:B------:R-:W-:Y:S01]  /*11920*/  ULDC.64 UR10, c[0x0][0xae0] ;  /* 0x0002b800000a7ab9 */ /* 0x000fe20000000a00 */
        /* <DEDUP_REMOVED lines=11> */
[----:B------:R-:W-:Y:S02]  /*119e0*/  VIADD R6, R13, UR42 ;  /* 0x0000002a0d067c36 */ /* 0x000fe40008000000 */
[----:B------:R-:W-:Y:S01]  /*119f0*/  IMAD R9, R5, UR11, R4 ;  /* 0x0000000b05097c24 */ /* 0x000fe2000f8e0204 */
[----:B------:R-:W-:Y:S01]  /*11a00*/  SHF.R.S32.HI R4, RZ, 0x1f, R7 ;  /* 0x0000001fff047819 */ /* 0x000fe20000011407 */
[----:B------:R-:W-:Y:S02]  /*11a10*/  IMAD R11, R0, R11, RZ ;  /* 0x0000000b000b7224 */ /* 0x000fe400078e02ff */
[----:B------:R-:W-:-:S02]  /*11a20*/  IMAD.IADD R3, R3, 0x1, R9 ;  /* 0x0000000103037824 */ /* 0x000fc400078e0209 */
[----:B------:R-:W-:Y:S02]  /*11a30*/  IMAD R4, R4, UR8, RZ ;  /* 0x0000000804047c24 */ /* 0x000fe4000f8e02ff */
[----:B------:R-:W-:-:S04]  /*11a40*/  IMAD.WIDE.U32 R2, R7, UR8, R2 ;  /* 0x0000000807027c25 */ /* 0x000fc8000f8e0002 */
[----:B------:R-:W-:Y:S01]  /*11a50*/  IMAD R5, R7, UR9, R4 ;  /* 0x0000000907057c24 */ /* 0x000fe2000f8e0204 */
[----:B------:R-:W-:Y:S01]  /*11a60*/  ULDC.64 UR8, c[0x0][0xa80] ;  /* 0x0002a00000087ab9 */ /* 0x000fe20000000a00 */
        /* <DEDUP_REMOVED lines=36> */
.L_x_11635:
[----:B------:R-:W-:Y:S05]  /*11cb0*/  BSYNC B1 ;  /* 0x0000000000017941 */ /* 0x000fea0003800000 */
.L_x_11634:
        /* <DEDUP_REMOVED lines=21> */
.L_x_11637:
[----:B------:R-:W-:Y:S05]  /*11e10*/  BSYNC B1 ;  /* 0x0000000000017941 */ /* 0x000fea0003800000 */
.L_x_11636:
        /* <DEDUP_REMOVED lines=21> */
.L_x_11639:
[----:B------:R-:W-:Y:S05]  /*11f70*/  BSYNC B1 ;  /* 0x0000000000017941 */ /* 0x000fea0003800000 */
.L_x_11638:
        /* <DEDUP_REMOVED lines=22> */
.L_x_11628:
[----:B------:R-:W-:Y:S05]  /*120e0*/  BSYNC B0 ;  /* 0x0000000000007941 */ /* 0x000fea0003800000 */
.L_x_11618:
[----:B------:R-:W-:Y:S02]  /*120f0*/  ULDC UR4, c[0x0][0xc3c] ;  /* 0x00030f0000047ab9 */ /* 0x000fe40000000800 */
[----:B------:R-:W-:-:S06]  /*12100*/  UISETP.GE.AND UP0, UPT, UR7, UR4, UPT ;  /* 0x000000040700728c */ /* 0x000fcc000bf06270 */
[----:B------:R-:W-:-:S13]  /*12110*/  PLOP3.LUT P0, PT, PT, PT, UP0, 0x80, 0x0 ;  /* 0x000000000000781c */ /* 0x000fda0003f0f008 */
[----:B------:R-:W-:Y:S05]  /*12120*/  @!P0 BRA `(.L_x_11640) ;  /* 0xfffffeec00c48947 */ /* 0x000fea000383ffff */
[----:B------:R-:W-:Y:S05]  /*12130*/  EXIT ;  /* 0x000000000000794d */ /* 0x000fea0003800000 */
.L_x_11527:
        /* <DEDUP_REMOVED lines=16> */
.L_x_11641:
        /* <DEDUP_REMOVED lines=43> */
.L_x_11645:
        /* <DEDUP_REMOVED lines=35> */
.L_x_11643:
        /* <DEDUP_REMOVED lines=13> */
.L_x_11646:
        /* <DEDUP_REMOVED lines=62> */
.L_x_11647:
        /* <DEDUP_REMOVED lines=61> */
.L_x_11648:
[----:B------:R-:W-:-:S05]  /*12fa0*/  LOP3.LUT R25, RZ, R2, RZ, 0x33, !PT ;  /* 0x00000002ff197212 */ /* 0x000fca00078e33ff */
[----:B------:R-:W-:Y:S01]  /*12fb0*/  IMAD.IADD R25, R6, 0x1, R25 ;  /* 0x0000000106197824 */ /* 0x000fe200078e0219 */
[----:B------:R-:W-:Y:S06]  /*12fc0*/  BRA `(.L_x_11649) ;  /* 0x0000000000147947 */ /* 0x000fec0003800000 */
.L_x_11644:
[----:B------:R-:W-:Y:S01]  /*12fd0*/  ULDC UR4, c[0x0][0xc3c] ;  /* 0x00030f0000047ab9 */ /* 0x000fe20000000800 */
[----:B------:R-:W-:Y:S02]  /*12fe0*/  IMAD.MOV.U32 R25, RZ, RZ, RZ ;  /* 0x000000ffff197224 */ /* 0x000fe400078e00ff */
[----:B------:R-:W-:Y:S02]  /*12ff0*/  IMAD.U32 R24, RZ, RZ, UR6 ;  /* 0x00000006ff187e24 */ /* 0x000fe4000f8e00ff */
[----:B------:R-:W-:Y:S02]  /*13000*/  IMAD.MOV.U32 R26, RZ, RZ, RZ ;  /* 0x000000ffff1a7224 */ /* 0x000fe400078e00ff */
[----:B------:R-:W-:-:S07]  /*13010*/  IMAD.U32 R27, RZ, RZ, UR4 ;  /* 0x00000004ff1b7e24 */ /* 0x000fce000f8e00ff */
.L_x_11649:
[----:B------:R-:W-:-:S13]  /*13020*/  ISETP.NE.AND P0, PT, R7, RZ, PT ;  /* 0x000000ff0700720c */ /* 0x000fda0003f05270 */
[----:B------:R-:W0:Y:S01]  /*13030*/  @!P0 S2R R3, SR_CgaCtaId ;  /* 0x0000000000038919 */ /* 0x000e220000008800 */
[----:B------:R-:W-:-:S04]  /*13040*/  @!P0 MOV R2, 0x400 ;  /* 0x0000040000028802 */ /* 0x000fc80000000f00 */
[----:B0-----:R-:W-:-:S05]  /*13050*/  @!P0 LEA R2, R3, R2, 0x18 ;  /* 0x0000000203028211 */ /* 0x001fca00078ec0ff */
[----:B------:R1:W-:Y:S01]  /*13060*/  @!P0 STS.128 [R2+0x228d0], R24 ;  /* 0x0228d01802008388 */ /* 0x0003e20000000c00 */
[----:B------:R-:W-:Y:S06]  /*13070*/  BAR.ARV 0x5, 0x180 ;  /* 0x0146000000007b1d */ /* 0x000fec0000002000 */
.L_x_11642:
        /* <DEDUP_REMOVED lines=29> */
.L_x_11721:
        /* <DEDUP_REMOVED lines=31> */
[----:B0-2-4-:R-:W-:Y:S06]  /*13440*/  @P1 BRA `(.L_x_11651) ;  /* 0x0000000000181947 */ /* 0x015fec0003800000 */
[----:B------:R-:W-:Y:S02]  /*13450*/  ULDC UR4, c[0x0][0x288] ;  /* 0x0000a20000047ab9 */ /* 0x000fe40000000800 */
[----:B-----5:R-:W-:Y:S01]  /*13460*/  IMAD.U32 R35, RZ, RZ, UR4 ;  /* 0x00000004ff237e24 */ /* 0x020fe2000f8e00ff */
[----:B------:R-:W-:Y:S06]  /*13470*/  @!P2 BRA `(.L_x_11651) ;  /* 0x00000000000ca947 */ /* 0x000fec0003800000 */
[----:B------:R-:W2:Y:S04]  /*13480*/  LDG.E R0, desc[UR48][R2.64] ;  /* 0x0000003002007981 */ /* 0x000ea8000c1e1900 */
[----:B------:R-:W2:Y:S02]  /*13490*/  LDG.E R35, desc[UR48][R2.64+0x4] ;  /* 0x0000043002237981 */ /* 0x000ea4000c1e1900 */
[----:B--2---:R-:W-:-:S07]  /*134a0*/  IMAD.IADD R35, R35, 0x1, -R0 ;  /* 0x0000000123237824 */ /* 0x004fce00078e0a00 */
.L_x_11651:
        /* <DEDUP_REMOVED lines=8> */
.L_x_11652:
        /* <DEDUP_REMOVED lines=9> */
.L_x_11653:
        /* <DEDUP_REMOVED lines=28> */
.L_x_11656:
[----:B------:R-:W-:-:S13]  /*13780*/  ISETP.NE.AND P0, PT, R3, 0x1, PT ;  /* 0x000000010300780c */ /* 0x000fda0003f05270 */
[----:B------:R-:W0:Y:S02]  /*13790*/  @P0 LDC.64 R4, c[0x0][0x9e8] ;  /* 0x00027a00ff040b82 */ /* 0x000e240000000a00 */
[----:B0-----:R-:W-:-:S05]  /*137a0*/  @P0 IMAD.HI.U32 R4, R0, R4, RZ ;  /* 0x0000000400040227 */ /* 0x001fca00078e00ff */
[----:B------:R-:W-:-:S07]  /*137b0*/  @P0 SHF.R.U32.HI R0, RZ, R5, R4 ;  /* 0x00000005ff000219 */ /* 0x000fce0000011604 */
.L_x_11657:
[----:B------:R-:W-:Y:S05]  /*137c0*/  BSYNC B0 ;  /* 0x0000000000007941 */ /* 0x000fea0003800000 */
.L_x_11655:
[----:B------:R-:W-:-:S05]  /*137d0*/  IMAD R5, R0, R3, R3 ;  /* 0x0000000300057224 */ /* 0x000fca00078e0203 */
[----:B------:R-:W-:-:S07]  /*137e0*/  VIMNMX R2, R2, R5, PT ;  /* 0x0000000502027248 */ /* 0x000fce0003fe0100 */
.L_x_11654:
        /* <DEDUP_REMOVED lines=9> */
[----:B------:R-:W-:Y:S02]  /*13880*/  SHF.R.U32.HI R5, RZ, 0x1f, R2 ;  /* 0x0000001fff057819 */ /* 0x000fe40000011602 */
[----:B------:R-:W-:Y:S01]  /*13890*/  IADD3 R4, R4, R19, -R35 ;  /* 0x0000001304047210 */ /* 0x000fe20007ffe823 */
[----:B------:R-:W-:Y:S01]  /*138a0*/  IMAD.HI R0, R0, 0x2aaaaaab, RZ ;  /* 0x2aaaaaab00007827 */ /* 0x000fe200078e02ff */
[----:B------:R-:W-:-:S03]  /*138b0*/  LEA.HI.SX32 R7, R2, R5, 0x1c ;  /* 0x0000000502077211 */ /* 0x000fc600078fe2ff */
[----:B------:R-:W-:Y:S01]  /*138c0*/  VIADD R2, R4, -UR4 ;  /* 0x8000000404027c36 */ /* 0x000fe20008000000 */
[----:B------:R-:W-:-:S04]  /*138d0*/  SHF.R.U32.HI R5, RZ, 0x1f, R0 ;  /* 0x0000001fff057819 */ /* 0x000fc80000011600 */
[----:B------:R-:W-:-:S04]  /*138e0*/  LEA.HI.SX32 R0, R0, R5, 0x1c ;  /* 0x0000000500007211 */ /* 0x000fc800078fe2ff */
[----:B------:R-:W-:Y:S01]  /*138f0*/  VIMNMX R0, R0, R7, PT ;  /* 0x0000000700007248 */ /* 0x000fe20003fe0100 */
        /* <DEDUP_REMOVED lines=12> */
.L_x_11660:
[----:B------:R-:W-:-:S13]  /*139c0*/  ISETP.NE.AND P0, PT, R3, 0x1, PT ;  /* 0x000000010300780c */ /* 0x000fda0003f05270 */
[----:B------:R-:W0:Y:S02]  /*139d0*/  @P0 LDC.64 R4, c[0x0][0x9e8] ;  /* 0x00027a00ff040b82 */ /* 0x000e240000000a00 */
[----:B0-----:R-:W-:-:S05]  /*139e0*/  @P0 IMAD.HI.U32 R4, R6, R4, RZ ;  /* 0x0000000406040227 */ /* 0x001fca00078e00ff */
[----:B------:R-:W-:-:S07]  /*139f0*/  @P0 SHF.R.U32.HI R6, RZ, R5, R4 ;  /* 0x00000005ff060219 */ /* 0x000fce0000011604 */
.L_x_11661:
[----:B------:R-:W-:Y:S05]  /*13a00*/  BSYNC B0 ;  /* 0x0000000000007941 */ /* 0x000fea0003800000 */
.L_x_11659:
[----:B------:R-:W-:-:S05]  /*13a10*/  IMAD R3, R6, R3, RZ ;  /* 0x0000000306037224 */ /* 0x000fca00078e02ff */
[----:B------:R-:W-:-:S07]  /*13a20*/  VIMNMX R2, R2, R3, !PT ;  /* 0x0000000302027248 */ /* 0x000fce0007fe0100 */
.L_x_11658:
[----:B------:R-:W-:Y:S01]  /*13a30*/  IMAD.HI R2, R2, 0x2aaaaaab, RZ ;  /* 0x2aaaaaab02027827 */ /* 0x000fe200078e02ff */
[----:B------:R-:W-:Y:S04]  /*13a40*/  BSSY B0, `(.L_x_11662) ;  /* 0x0000029000007945 */ /* 0x000fe80003800000 */
[----:B------:R-:W-:-:S04]  /*13a50*/  SHF.R.U32.HI R3, RZ, 0x1f, R2 ;  /* 0x0000001fff037819 */ /* 0x000fc80000011602 */
[----:B------:R-:W-:Y:S02]  /*13a60*/  LEA.HI.SX32 R3, R2, R3, 0x1c ;  /* 0x0000000302037211 */ /* 0x000fe400078fe2ff */
[----:B------:R-:W-:Y:S02]  /*13a70*/  LOP3.LUT R2, R26, 0xff000000, RZ, 0xc0, !PT ;  /* 0xff0000001a027812 */ /* 0x000fe400078ec0ff */
        /* <DEDUP_REMOVED lines=12> */
[----:B0-----:R-:W-:Y:S02]  /*13b40*/  IABS R6, R5 ;  /* 0x0000000500067213 */ /* 0x001fe40000000000 */
[----:B------:R-:W-:Y:S02]  /*13b50*/  IADD3 R8, R5, -0x1, R0 ;  /* 0xffffffff05087810 */ /* 0x000fe40007ffe000 */
[----:B------:R-:W0:Y:S03]  /*13b60*/  I2F.RP R7, R6 ;  /* 0x0000000600077306 */ /* 0x000e260000209400 */
[----:B------:R-:W-:-:S05]  /*13b70*/  IMAD.IADD R8, R8, 0x1, -R29 ;  /* 0x0000000108087824 */ /* 0x000fca00078e0a1d */
        /* <DEDUP_REMOVED lines=21> */
.L_x_11663:
[----:B------:R-:W-:Y:S05]  /*13cd0*/  BSYNC B0 ;  /* 0x0000000000007941 */ /* 0x000fea0003800000 */
.L_x_11662:
[-C--:B------:R-:W-:Y:S01]  /*13ce0*/  IMAD R29, R4, R2.reuse, R29 ;  /* 0x00000002041d7224 */ /* 0x080fe200078e021d */
[----:B------:R-:W-:Y:S04]  /*13cf0*/  BSSY B7, `(.L_x_11664) ;  /* 0x0000348000077945 */ /* 0x000fe80003800000 */
[----:B------:R-:W-:-:S04]  /*13d00*/  VIADDMNMX R31, R29, R2, R0, PT ;  /* 0x000000021d1f7246 */ /* 0x000fc80003800100 */
[----:B------:R-:W-:Y:S01]  /*13d10*/  ISETP.GT.AND P0, PT, R31, R29, PT ;  /* 0x0000001d1f00720c */ /* 0x000fe20003f04270 */
[----:B------:R0:W-:-:S12]  /*13d20*/  STL [R1], R31 ;  /* 0x0000001f01007387 */ /* 0x0001d80000100800 */
        /* <DEDUP_REMOVED lines=18> */
.L_x_11665:
        /* <DEDUP_REMOVED lines=20> */
.L_x_11668:
[----:B------:R-:W-:Y:S05]  /*13f90*/  BSYNC B6 ;  /* 0x0000000000067941 */ /* 0x000fea0003800000 */
.L_x_11667:
        /* <DEDUP_REMOVED lines=20> */
.L_x_11671:
        /* <DEDUP_REMOVED lines=15> */
.L_x_11670:
[----:B------:R-:W-:Y:S05]  /*141d0*/  BSYNC B6 ;  /* 0x0000000000067941 */ /* 0x000fea0003800000 */
.L_x_11669:
        /* <DEDUP_REMOVED lines=10> */
[----:B------:R-:W-:-:S04]  /*14280*/  LOP3.LUT R20, R20, 0x38, RZ, 0xc0, !PT ;  /* 0x0000003814147812 */ /* 0x000fc800078ec0ff */
[C---:B------:R-:W-:Y:S01]  /*14290*/  LOP3.LUT R22, R20.reuse, 0x40, RZ, 0xfc, !PT ;  /* 0x0000004014167812 */ /* 0x040fe200078efcff */
[----:B---3--:R-:W-:Y:S01]  /*142a0*/  @P0 IMAD.WIDE R2, R27, 0x4, R2 ;  /* 0x000000041b020825 */ /* 0x008fe200078e0202 */
[----:B------:R-:W-:-:S04]  /*142b0*/  LOP3.LUT R20, R20, 0x80, RZ, 0xfc, !PT ;  /* 0x0000008014147812 */ /* 0x000fc800078efcff */
[----:B------:R0:W5:Y:S01]  /*142c0*/  @P0 LDG.E R25, desc[UR48][R2.64] ;  /* 0x0000003002190981 */ /* 0x000162000c1e1900 */
[----:B------:R-:W-:Y:S01]  /*142d0*/  ISETP.GE.AND P0, PT, R20, UR4, PT ;  /* 0x0000000414007c0c */ /* 0x000fe2000bf06270 */
[----:B-1----:R-:W-:Y:S01]  /*142e0*/  IMAD.SHL.U32 R21, R21, 0x8, RZ ;  /* 0x0000000815157824 */ /* 0x002fe200078e00ff */
[----:B------:R-:W-:Y:S01]  /*142f0*/  ISETP.GE.AND P1, PT, R22, UR4, PT ;  /* 0x0000000416007c0c */ /* 0x000fe2000bf26270 */
[----:B------:R-:W1:Y:S01]  /*14300*/  S2R R20, SR_TID.X ;  /* 0x0000000000147919 */ /* 0x000e620000002100 */
[----:B------:R-:W-:Y:S01]  /*14310*/  LOP3.LUT R16, R16, 0xfffffffe, RZ, 0xc0, !PT ;  /* 0xfffffffe10107812 */ /* 0x000fe200078ec0ff */
[----:B------:R-:W-:Y:S01]  /*14320*/  UMOV UR5, 0xffffffff ;  /* 0xffffffff00057882 */ /* 0x000fe20000000000 */
[----:B------:R-:W-:Y:S01]  /*14330*/  LOP3.LUT R21, R21, 0x38, RZ, 0xc0, !PT ;  /* 0x0000003815157812 */ /* 0x000fe200078ec0ff */
[----:B------:R-:W-:Y:S01]  /*14340*/  VIADD R0, R31, 0xffffffff ;  /* 0xffffffff1f007836 */ /* 0x000fe20000000000 */
[----:B------:R-:W-:Y:S02]  /*14350*/  LOP3.LUT R16, R16, 0xffffffef, RZ, 0xc0, !PT ;  /* 0xffffffef10107812 */ /* 0x000fe400078ec0ff */
[----:B------:R-:W-:-:S02]  /*14360*/  ISETP.GE.AND P2, PT, R21, UR4, PT ;  /* 0x0000000415007c0c */ /* 0x000fc4000bf46270 */
[----:B------:R-:W-:-:S03]  /*14370*/  LOP3.LUT R21, R21, 0xc0, RZ, 0xfc, !PT ;  /* 0x000000c015157812 */ /* 0x000fc600078efcff */
[----:B------:R-:W-:-:S08]  /*14380*/  @P1 LOP3.LUT R16, R16, 0x10, RZ, 0xfc, !PT ;  /* 0x0000001010101812 */ /* 0x000fd000078efcff */
[----:B------:R-:W-:-:S04]  /*14390*/  @P2 LOP3.LUT R16, R16, 0x1, RZ, 0xfc, !PT ;  /* 0x0000000110102812 */ /* 0x000fc800078efcff */
[----:B------:R-:W-:-:S04]  /*143a0*/  LOP3.LUT R16, R16, 0xfffffff7, RZ, 0xc0, !PT ;  /* 0xfffffff710107812 */ /* 0x000fc800078ec0ff */
[----:B------:R-:W-:Y:S02]  /*143b0*/  @P0 LOP3.LUT R16, R16, 0x8, RZ, 0xfc, !PT ;  /* 0x0000000810100812 */ /* 0x000fe400078efcff */
[----:B------:R-:W-:Y:S02]  /*143c0*/  ISETP.GE.AND P0, PT, R21, UR4, PT ;  /* 0x0000000415007c0c */ /* 0x000fe4000bf06270 */
[----:B-1----:R-:W-:Y:S02]  /*143d0*/  LOP3.LUT R20, R20, 0x7f, RZ, 0xc0, !PT ;  /* 0x0000007f14147812 */ /* 0x002fe400078ec0ff */
[----:B------:R-:W-:Y:S02]  /*143e0*/  LOP3.LUT R16, R16, 0xfffffffb, RZ, 0xc0, !PT ;  /* 0xfffffffb10107812 */ /* 0x000fe400078ec0ff */
[----:B------:R-:W-:Y:S02]  /*143f0*/  SHF.R.U32.HI R22, RZ, 0x3, R20 ;  /* 0x00000003ff167819 */ /* 0x000fe40000011614 */
[----:B------:R-:W1:Y:S05]  /*14400*/  S2R R20, SR_TID.X ;  /* 0x0000000000147919 */ /* 0x000e6a0000002100 */
[----:B------:R-:W-:Y:S01]  /*14410*/  @P0 LOP3.LUT R16, R16, 0x4, RZ, 0xfc, !PT ;  /* 0x0000000410100812 */ /* 0x000fe200078efcff */
[----:B-1----:R-:W-:-:S05]  /*14420*/  IMAD.SHL.U32 R20, R20, 0x10, RZ ;  /* 0x0000001014147824 */ /* 0x002fca00078e00ff */
[----:B------:R-:W-:-:S05]  /*14430*/  LOP3.LUT R20, R22, 0x70, R20, 0xf8, !PT ;  /* 0x0000007016147812 */ /* 0x000fca00078ef814 */
[----:B------:R-:W-:Y:S01]  /*14440*/  IMAD R34, R0, 0x60, R20 ;  /* 0x0000006000227824 */ /* 0x000fe200078e0214 */
[----:B0-2---:R-:W-:Y:S06]  /*14450*/  BRA.DIV UR5, `(.L_x_11672) ;  /* 0x0000004605147947 */ /* 0x005fec000b800000 */
.L_x_11738:
[----:B------:R-:W-:Y:S01]  /*14460*/  ISETP.NE.AND P1, PT, R8, 0x1, PT ;  /* 0x000000010800780c */ /* 0x000fe20003f25270 */
[----:B------:R-:W-:Y:S01]  /*14470*/  IMAD.MOV.U32 R32, RZ, RZ, RZ ;  /* 0x000000ffff207224 */ /* 0x000fe200078e00ff */
[C---:B------:R-:W-:Y:S01]  /*14480*/  ISETP.GE.AND P0, PT, R34.reuse, R19, PT ;  /* 0x000000132200720c */ /* 0x040fe20003f06270 */
[----:B------:R-:W-:Y:S01]  /*14490*/  IMAD.IADD R34, R34, 0x1, R30 ;  /* 0x0000000122227824 */ /* 0x000fe200078e021e */
[----:B-----5:R-:W-:Y:S02]  /*144a0*/  SHF.R.S32.HI R31, RZ, 0x1f, R25 ;  /* 0x0000001fff1f7819 */ /* 0x020fe40000011419 */
[----:B------:R-:W-:Y:S01]  /*144b0*/  ISETP.GT.U32.OR P0, PT, R20, 0x5f, P0 ;  /* 0x0000005f1400780c */ /* 0x000fe20000704470 */
[----:B------:R-:W-:Y:S01]  /*144c0*/  IMAD.MOV.U32 R6, RZ, RZ, R34 ;  /* 0x000000ffff067224 */ /* 0x000fe200078e0022 */
[----:B------:R-:W-:-:S05]  /*144d0*/  LOP3.LUT R16, R16, 0xffffff7f, RZ, 0xc0, !PT ;  /* 0xffffff7f10107812 */ /* 0x000fca00078ec0ff */
[----:B------:R-:W0:Y:S01]  /*144e0*/  @P1 LDC R3, c[0x0][0x434] ;  /* 0x00010d00ff031b82 */ /* 0x000e220000000800 */
[----:B------:R-:W-:-:S07]  /*144f0*/  @P1 LOP3.LUT R16, R16, 0x80, RZ, 0xfc, !PT ;  /* 0x0000008010101812 */ /* 0x000fce00078efcff */
[----:B------:R-:W1:Y:S08]  /*14500*/  @P1 LDC R2, c[0x0][0x438] ;  /* 0x00010e00ff021b82 */ /* 0x000e700000000800 */
[----:B------:R-:W2:Y:S01]  /*14510*/  @!P0 LDC.64 R4, c[0x0][0x428] ;  /* 0x00010a00ff048b82 */ /* 0x000ea20000000a00 */
[----:B0-----:R-:W-:-:S05]  /*14520*/  @P1 IMAD.HI.U32 R3, R34, R3, RZ ;  /* 0x0000000322031227 */ /* 0x001fca00078e00ff */
[----:B-1----:R-:W-:-:S04]  /*14530*/  @P1 SHF.R.U32.HI R6, RZ, R2, R3 ;  /* 0x00000002ff061219 */ /* 0x002fc80000011603 */
[--C-:B------:R-:W-:Y:S01]  /*14540*/  @!P0 SHF.R.S32.HI R3, RZ, 0x1f, R6.reuse ;  /* 0x0000001fff038819 */ /* 0x100fe20000011406 */
[----:B------:R-:W-:Y:S02]  /*14550*/  @!P0 IMAD.MOV.U32 R2, RZ, RZ, R6 ;  /* 0x000000ffff028224 */ /* 0x000fe400078e0006 */
[-C--:B--2---:R-:W-:Y:S02]  /*14560*/  @!P0 IMAD R7, R31, R4.reuse, RZ ;  /* 0x000000041f078224 */ /* 0x084fe400078e02ff */
[----:B------:R-:W-:-:S04]  /*14570*/  @!P0 IMAD.WIDE.U32 R2, R25, R4, R2 ;  /* 0x0000000419028225 */ /* 0x000fc800078e0002 */
[----:B------:R-:W-:Y:S02]  /*14580*/  @!P0 IMAD R7, R25, R5, R7 ;  /* 0x0000000519078224 */ /* 0x000fe400078e0207 */
[----:B------:R-:W0:Y:S02]  /*14590*/  @!P0 LDC.64 R4, c[0x0][0x418] ;  /* 0x00010600ff048b82 */ /* 0x000e240000000a00 */
[----:B------:R-:W-:Y:S02]  /*145a0*/  @!P0 IMAD.IADD R7, R3, 0x1, R7 ;  /* 0x0000000103078824 */ /* 0x000fe400078e0207 */
[----:B------:R-:W-:-:S04]  /*145b0*/  IMAD.MOV R3, RZ, RZ, -R6 ;  /* 0x000000ffff037224 */ /* 0x000fc800078e0a06 */
[----:B------:R-:W-:Y:S01]  /*145c0*/  IMAD R34, R8, R3, R34 ;  /* 0x0000000308227224 */ /* 0x000fe200078e0222 */
[----:B------:R-:W-:Y:S02]  /*145d0*/  SEL R3, RZ, 0x1, P2 ;  /* 0x00000001ff037807 */ /* 0x000fe40001000000 */
[----:B0-----:R-:W-:-:S04]  /*145e0*/  @!P0 LEA R4, P1, R2, R4, 0x2 ;  /* 0x0000000402048211 */ /* 0x001fc800078210ff */
[----:B------:R-:W-:Y:S01]  /*145f0*/  @!P0 LEA.HI.X R5, R2, R5, R7, 0x2, P1 ;  /* 0x0000000502058211 */ /* 0x000fe200008f1407 */
[----:B------:R-:W-:Y:S01]  /*14600*/  IMAD.U32 R2, RZ, RZ, UR36 ;  /* 0x00000024ff027e24 */ /* 0x000fe2000f8e00ff */
[----:B------:R0:W-:Y:S04]  /*14610*/  STL [R1+0x10], R3 ;  /* 0x0000100301007387 */ /* 0x0001e80000100800 */
[----:B------:R0:W5:Y:S01]  /*14620*/  @!P0 LDG.E R32, desc[UR48][R4.64] ;  /* 0x0000003004208981 */ /* 0x000162000c1e1900 */
[----:B------:R-:W-:Y:S02]  /*14630*/  ISETP.NE.AND P0, PT, R2, 0x3, PT ;  /* 0x000000030200780c */ /* 0x000fe40003f05270 */
[----:B------:R-:W-:Y:S02]  /*14640*/  ISETP.GT.U32.AND P1, PT, R20, 0x5f, PT ;  /* 0x0000005f1400780c */ /* 0x000fe40003f24070 */
[----:B------:R-:W-:-:S02]  /*14650*/  LOP3.LUT R16, R16, 0xffffffbf, RZ, 0xc0, !PT ;  /* 0xffffffbf10107812 */ /* 0x000fc400078ec0ff */
[----:B------:R-:W-:-:S07]  /*14660*/  LOP3.LUT R26, R26, 0xffff, RZ, 0xc0, !PT ;  /* 0x0000ffff1a1a7812 */ /* 0x000fce00078ec0ff */
[----:B------:R-:W-:-:S04]  /*14670*/  @P0 LOP3.LUT R16, R16, 0x40, RZ, 0xfc, !PT ;  /* 0x0000004010100812 */ /* 0x000fc800078efcff */
[----:B------:R-:W-:-:S04]  /*14680*/  LOP3.LUT R16, R16, 0xffffffdf, RZ, 0xc0, !PT ;  /* 0xffffffdf10107812 */ /* 0x000fc800078ec0ff */
[----:B------:R-:W-:Y:S01]  /*14690*/  @P1 LOP3.LUT R16, R16, 0x20, RZ, 0xfc, !PT ;  /* 0x0000002010101812 */ /* 0x000fe200078efcff */
[----:B0-----:R-:W-:Y:S06]  /*146a0*/  @!P0 BRA `(.L_x_11673) ;  /* 0x0000000000048947 */ /* 0x001fec0003800000 */
[----:B------:R-:W-:Y:S01]  /*146b0*/  BPT.TRAP 0x1 ;  /* 0x000000040000795c */ /* 0x000fe20000300000 */
.L_x_11673:
[----:B------:R-:W-:Y:S01]  /*146c0*/  IMAD R22, R0, -0x60, R19 ;  /* 0xffffffa000167824 */ /* 0x000fe200078e0213 */
[----:B------:R-:W-:Y:S01]  /*146d0*/  SHF.L.U32 R0, R23, 0x1f, RZ ;  /* 0x0000001f17007819 */ /* 0x000fe200000006ff */
[----:B------:R-:W-:Y:S01]  /*146e0*/  IMAD R19, R18, 0x8, R17 ;  /* 0x0000000812137824 */ /* 0x000fe200078e0211 */
[----:B------:R-:W-:Y:S03]  /*146f0*/  BSSY B0, `(.L_x_11674) ;  /* 0x0000003000007945 */ /* 0x000fe60003800000 */
[----:B------:R-:W0:Y:S02]  /*14700*/  SYNCS.PHASECHK.TRANS64.TRYWAIT P0, [R19+URZ+0x22840], R0 ;  /* 0x02284000130075a7 */ /* 0x000e24000800017f */
[----:B0-----:R-:W-:Y:S05]  /*14710*/  @!P0 BRA `(.L_x_11675) ;  /* 0x0000004000988947 */ /* 0x001fea0003800000 */
.L_x_11739:
[----:B------:R-:W-:Y:S05]  /*14720*/  BSYNC B0 ;  /* 0x0000000000007941 */ /* 0x000fea0003800000 */
.L_x_11674:
[----:B0-----:R-:W-:Y:S01]  /*14730*/  SHF.R.S32.HI R0, RZ, 0x1f, R34 ;  /* 0x0000001fff007819 */ /* 0x001fe20000011422 */
[----:B------:R-:W-:Y:S01]  /*14740*/  ULDC.64 UR4, c[0x0][0x300] ;  /* 0x0000c00000047ab9 */ /* 0x000fe20000000a00 */
[----:B------:R-:W0:Y:S01]  /*14750*/  S2R R7, SR_TID.X ;  /* 0x0000000000077919 */ /* 0x000e220000002100 */
[----:B-----5:R-:W-:Y:S01]  /*14760*/  SHF.R.S32.HI R4, RZ, 0x1f, R32 ;  /* 0x0000001fff047819 */ /* 0x020fe20000011420 */
[----:B------:R-:W-:Y:S01]  /*14770*/  ULDC.64 UR6, c[0x0][0x2e8] ;  /* 0x0000ba0000067ab9 */ /* 0x000fe20000000a00 */
[----:B------:R-:W-:Y:S01]  /*14780*/  IMAD R3, R0, UR4, RZ ;  /* 0x0000000400037c24 */ /* 0x000fe2000f8e02ff */
[----:B------:R1:W-:Y:S01]  /*14790*/  STL [R1+0x4], R0 ;  /* 0x0000040001007387 */ /* 0x0003e20000100800 */
[----:B------:R-:W-:-:S03]  /*147a0*/  LOP3.LUT R16, R16, 0xfffffffd, RZ, 0xc0, !PT ;  /* 0xfffffffd10107812 */ /* 0x000fc600078ec0ff */
[----:B------:R2:W-:Y:S01]  /*147b0*/  STL [R1+0x8], R4 ;  /* 0x0000080401007387 */ /* 0x0005e20000100800 */
[C---:B-1----:R-:W-:Y:S02]  /*147c0*/  IMAD R0, R34.reuse, UR5, R3 ;  /* 0x0000000522007c24 */ /* 0x042fe4000f8e0203 */
[----:B------:R-:W-:Y:S01]  /*147d0*/  IMAD.WIDE.U32 R2, R34, UR4, RZ ;  /* 0x0000000422027c25 */ /* 0x000fe2000f8e00ff */
        /* <DEDUP_REMOVED lines=76> */
.L_x_11753:
        /* <DEDUP_REMOVED lines=10> */
.L_x_11677:
        /* <DEDUP_REMOVED lines=11> */
.L_x_11678:
        /* <DEDUP_REMOVED lines=23> */
.L_x_11680:
[----:B------:R-:W-:Y:S05]  /*14f60*/  BSYNC B6 ;  /* 0x0000000000067941 */ /* 0x000fea0003800000 */
.L_x_11679:
[----:B------:R-:W2:Y:S01]  /*14f70*/  S2R R20, SR_TID.X ;  /* 0x0000000000147919 */ /* 0x000ea20000002100 */
[----:B------:R-:W3:Y:S01]  /*14f80*/  LDC R21, c[0x0][0x448] ;  /* 0x00011200ff157b82 */ /* 0x000ee20000000800 */
[----:B------:R-:W-:Y:S01]  /*14f90*/  SHF.R.S32.HI R0, RZ, 0x1f, R37 ;  /* 0x0000001fff007819 */ /* 0x000fe20000011425 */
[----:B------:R-:W-:Y:S01]  /*14fa0*/  ULDC.64 UR4, c[0x0][0x298] ;  /* 0x0000a60000047ab9 */ /* 0x000fe20000000a00 */
[----:B------:R-:W-:Y:S01]  /*14fb0*/  LOP3.LUT P6, RZ, R16, 0x200, RZ, 0xc0, !PT ;  /* 0x0000020010ff7812 */ /* 0x000fe200078cc0ff */
[----:B0-----:R-:W-:Y:S01]  /*14fc0*/  IMAD.WIDE.U32 R2, R37, UR4, RZ ;  /* 0x0000000425027c25 */ /* 0x001fe2000f8e00ff */
[----:B------:R-:W-:Y:S01]  /*14fd0*/  SHF.R.S32.HI R4, RZ, 0x1f, R27 ;  /* 0x0000001fff047819 */ /* 0x000fe2000001141b */
[----:B------:R-:W0:Y:S02]  /*14fe0*/  S2R R7, SR_TID.X ;  /* 0x0000000000077919 */ /* 0x000e240000002100 */
[----:B------:R-:W-:Y:S01]  /*14ff0*/  IMAD R0, R0, UR4, RZ ;  /* 0x0000000400007c24 */ /* 0x000fe2000f8e02ff */
[----:B------:R-:W-:-:S03]  /*15000*/  SEL R4, R4, RZ, !P6 ;  /* 0x000000ff04047207 */ /* 0x000fc60007000000 */
[----:B------:R-:W-:Y:S01]  /*15010*/  IMAD R0, R37, UR5, R0 ;  /* 0x0000000525007c24 */ /* 0x000fe2000f8e0200 */
[----:B------:R-:W-:-:S03]  /*15020*/  ULDC.64 UR4, c[0x0][0x2d8] ;  /* 0x0000b60000047ab9 */ /* 0x000fc60000000a00 */
[----:B------:R-:W-:Y:S01]  /*15030*/  IMAD.IADD R3, R3, 0x1, R0 ;  /* 0x0000000103037824 */ /* 0x000fe200078e0200 */
[----:B------:R-:W-:Y:S01]  /*15040*/  SEL R0, R27, RZ, !P6 ;  /* 0x000000ff1b007207 */ /* 0x000fe20007000000 */
[----:B------:R-:W-:Y:S01]  /*15050*/  IMAD.WIDE.U32 R2, R26, UR4, R2 ;  /* 0x000000041a027c25 */ /* 0x000fe2000f8e0002 */
[----:B---3--:R-:W-:-:S03]  /*15060*/  ISETP.NE.AND P6, PT, R21, 0x1, PT ;  /* 0x000000011500780c */ /* 0x008fc60003fc5270 */
[----:B------:R-:W-:Y:S01]  /*15070*/  IMAD R3, R26, UR5, R3 ;  /* 0x000000051a037c24 */ /* 0x000fe2000f8e0203 */
[----:B------:R-:W-:Y:S02]  /*15080*/  ULDC.64 UR4, c[0x0][0x2e0] ;  /* 0x0000b80000047ab9 */ /* 0x000fe40000000a00 */
[----:B------:R-:W-:Y:S02]  /*15090*/  IMAD R4, R4, UR4, RZ ;  /* 0x0000000404047c24 */ /* 0x000fe4000f8e02ff */
[----:B------:R-:W-:Y:S01]  /*150a0*/  IMAD.WIDE.U32 R2, R0, UR4, R2 ;  /* 0x0000000400027c25 */ /* 0x000fe2000f8e0002 */
[----:B--2---:R-:W-:-:S03]  /*150b0*/  LOP3.LUT R20, R20, 0x7f, RZ, 0xc0, !PT ;  /* 0x0000007f14147812 */ /* 0x004fc600078ec0ff */
[----:B------:R-:W-:Y:S01]  /*150c0*/  IMAD R4, R0, UR5, R4 ;  /* 0x0000000500047c24 */ /* 0x000fe2000f8e0204 */
[----:B------:R-:W-:Y:S01]  /*150d0*/  SHF.R.U32.HI R21, RZ, 0x3, R20 ;  /* 0x00000003ff157819 */ /* 0x000fe20000011614 */
[----:B------:R-:W-:Y:S01]  /*150e0*/  ULDC.64 UR4, c[0x0][0x2d0] ;  /* 0x0000b40000047ab9 */ /* 0x000fe20000000a00 */
[----:B------:R-:W2:Y:S01]  /*150f0*/  S2R R20, SR_TID.X ;  /* 0x0000000000147919 */ /* 0x000ea20000002100 */
[----:B------:R-:W3:Y:S01]  /*15100*/  @P6 LDC R6, c[0x0][0x44c] ;  /* 0x00011300ff066b82 */ /* 0x000ee20000000800 */
[----:B------:R-:W-:Y:S02]  /*15110*/  IMAD.IADD R3, R3, 0x1, R4 ;  /* 0x0000000103037824 */ /* 0x000fe400078e0204 */
[----:B0-----:R-:W-:-:S05]  /*15120*/  IMAD.SHL.U32 R7, R7, 0x8, RZ ;  /* 0x0000000807077824 */ /* 0x001fca00078e00ff */
[----:B------:R-:W0:Y:S01]  /*15130*/  @P6 LDC R5, c[0x0][0x450] ;  /* 0x00011400ff056b82 */ /* 0x000e220000000800 */
[----:B------:R-:W-:Y:S01]  /*15140*/  LOP3.LUT R7, R7, 0x38, RZ, 0xc0, !PT ;  /* 0x0000003807077812 */ /* 0x000fe200078ec0ff */
[----:B--2---:R-:W-:-:S05]  /*15150*/  IMAD.SHL.U32 R20, R20, 0x10, RZ ;  /* 0x0000001014147824 */ /* 0x004fca00078e00ff */
[----:B------:R-:W-:-:S05]  /*15160*/  LOP3.LUT R20, R21, 0x70, R20, 0xf8, !PT ;  /* 0x0000007015147812 */ /* 0x000fca00078ef814 */
[----:B------:R-:W-:Y:S02]  /*15170*/  IMAD.IADD R0, R20, 0x1, R33 ;  /* 0x0000000114007824 */ /* 0x000fe400078e0221 */
[----:B------:R-:W2:Y:S02]  /*15180*/  S2R R20, SR_TID.X ;  /* 0x0000000000147919 */ /* 0x000ea40000002100 */
[----:B---3--:R-:W-:-:S04]  /*15190*/  @P6 IMAD.HI.U32 R6, R0, R6, RZ ;  /* 0x0000000600066227 */ /* 0x008fc800078e00ff */
[----:B------:R-:W-:Y:S01]  /*151a0*/  IMAD.MOV.U32 R4, RZ, RZ, R0 ;  /* 0x000000ffff047224 */ /* 0x000fe200078e0000 */
[----:B0-----:R-:W-:Y:S02]  /*151b0*/  @P6 SHF.R.U32.HI R4, RZ, R5, R6 ;  /* 0x00000005ff046219 */ /* 0x001fe40000011606 */
[----:B------:R-:W0:Y:S03]  /*151c0*/  LDC R6, c[0x0][0x448] ;  /* 0x00011200ff067b82 */ /* 0x000e260000000800 */
[----:B------:R-:W-:Y:S02]  /*151d0*/  IMAD.MOV R5, RZ, RZ, -R4 ;  /* 0x000000ffff057224 */ /* 0x000fe400078e0a04 */
[----:B------:R-:W-:Y:S01]  /*151e0*/  IMAD.WIDE.U32 R2, R4, UR4, R2 ;  /* 0x0000000404027c25 */ /* 0x000fe2000f8e0002 */
[----:B--2---:R-:W-:-:S03]  /*151f0*/  LOP3.LUT R20, R20, 0x7f, RZ, 0xc0, !PT ;  /* 0x0000007f14147812 */ /* 0x004fc600078ec0ff */
[----:B0-----:R-:W-:Y:S01]  /*15200*/  IMAD R0, R6, R5, R0 ;  /* 0x0000000506007224 */ /* 0x001fe200078e0200 */
[----:B------:R-:W-:Y:S02]  /*15210*/  SHF.R.S32.HI R5, RZ, 0x1f, R4 ;  /* 0x0000001fff057819 */ /* 0x000fe40000011404 */
[----:B------:R-:W-:-:S03]  /*15220*/  SHF.R.U32.HI R8, RZ, 0x3, R20 ;  /* 0x00000003ff087819 */ /* 0x000fc60000011614 */
        /* <DEDUP_REMOVED lines=14> */
[----:B------:R-:W-:-:S03]  /*15310*/  UMOV UR5, 0xffffffff ;  /* 0xffffffff00057882 */ /* 0x000fc60000000000 */
[----:B------:R-:W-:Y:S07]  /*15320*/  BRA.DIV UR5, `(.L_x_11681) ;  /* 0x0000003e05a87947 */ /* 0x000fee000b800000 */
[----:B------:R-:W0:Y:S01]  /*15330*/  SHFL.IDX PT, R3, R0, RZ, 0x181f ;  /* 0x00181fff00037589 */ /* 0x000e2200000e0000 */
[----:B------:R-:W-:Y:S02]  /*15340*/  IMAD R35, R35, R6, RZ ;  /* 0x0000000623237224 */ /* 0x000fe400078e02ff */
[----:B------:R-:W-:Y:S01]  /*15350*/  IMAD.IADD R33, R8, 0x1, R33 ;  /* 0x0000000108217824 */ /* 0x000fe200078e0221 */
[----:B------:R-:W2:Y:S03]  /*15360*/  SHFL.IDX PT, R2, R4, RZ, 0x181f ;  /* 0x00181fff04027589 */ /* 0x000ea600000e0000 */
[C---:B------:R-:W-:Y:S01]  /*15370*/  VIADD R5, R33.reuse, 0x10 ;  /* 0x0000001021057836 */ /* 0x040fe20000000000 */
[----:B------:R-:W-:Y:S01]  /*15380*/  ISETP.GE.AND P0, PT, R33, R35, PT ;  /* 0x000000232100720c */ /* 0x000fe20003f06270 */
[----:B------:R-:W-:-:S12]  /*15390*/  SHFL.IDX PT, R14, R0, 0x7, 0x181f ;  /* 0x00f81f00000e7f89 */ /* 0x000fd800000e0000 */
[----:B0-----:R-:W-:-:S05]  /*153a0*/  @!P0 LEA R3, P2, R7, R3, 0x1 ;  /* 0x0000000307038211 */ /* 0x001fca00078408ff */
[----:B--2---:R-:W-:-:S05]  /*153b0*/  @!P0 IMAD.X R2, RZ, RZ, R2, P2 ;  /* 0x000000ffff028224 */ /* 0x004fca00010e0602 */
[----:B------:R-:W-:-:S04]  /*153c0*/  @!P0 LOP3.LUT R3, R3, R2, RZ, 0x3c, !PT ;  /* 0x0000000203038212 */ /* 0x000fc800078e3cff */
[----:B------:R-:W-:-:S04]  /*153d0*/  @!P0 LOP3.LUT R2, R3, R2, RZ, 0x3c, !PT ;  /* 0x0000000203028212 */ /* 0x000fc800078e3cff */
[----:B------:R-:W-:-:S05]  /*153e0*/  @!P0 LOP3.LUT R3, R3, R2, RZ, 0x3c, !PT ;  /* 0x0000000203038212 */ /* 0x000fca00078e3cff */
[----:B------:R0:W-:Y:S01]  /*153f0*/  @!P0 LDGSTS.E.BYPASS.LTC128B.128 [R36+0x18400], desc[UR48][R2.64], !P1 ;  /* 0x1840000002248fae */ /* 0x0001e2000c901d70 */
[----:B------:R-:W-:Y:S01]  /*15400*/  ISETP.GE.AND P0, PT, R5, R35, PT ;  /* 0x000000230500720c */ /* 0x000fe20003f06270 */
[----:B------:R-:W-:Y:S02]  /*15410*/  VIADD R5, R33, 0x20 ;  /* 0x0000002021057836 */ /* 0x000fe40000000000 */
[----:B0-----:R-:W0:Y:S04]  /*15420*/  SHFL.IDX PT, R3, R0, 0x1, 0x181f ;  /* 0x00381f0000037f89 */ /* 0x001e2800000e0000 */
[----:B------:R-:W2:Y:S06]  /*15430*/  SHFL.IDX PT, R2, R4, 0x1, 0x181f ;  /* 0x00381f0004027f89 */ /* 0x000eac00000e0000 */
        /* <DEDUP_REMOVED lines=46> */
[----:B------:R-:W-:-:S03]  /*15720*/  ISETP.GE.AND P0, PT, R5, R35, PT ;  /* 0x000000230500720c */ /* 0x000fc60003f06270 */
[----:B0-----:R-:W0:Y:S04]  /*15730*/  SHFL.IDX PT, R3, R0, 0x6, 0x181f ;  /* 0x00d81f0000037f89 */ /* 0x001e2800000e0000 */
[----:B------:R-:W2:Y:S04]  /*15740*/  SHFL.IDX PT, R2, R4, 0x6, 0x181f ;  /* 0x00d81f0004027f89 */ /* 0x000ea800000e0000 */
[----:B------:R-:W3:Y:S02]  /*15750*/  SHFL.IDX PT, R4, R4, 0x7, 0x181f ;  /* 0x00f81f0004047f89 */ /* 0x000ee400000e0000 */
[----:B0-----:R-:W-:-:S05]  /*15760*/  @!P0 LEA R3, P2, R7, R3, 0x1 ;  /* 0x0000000307038211 */ /* 0x001fca00078408ff */
[----:B--2---:R-:W-:-:S05]  /*15770*/  @!P0 IMAD.X R2, RZ, RZ, R2, P2 ;  /* 0x000000ffff028224 */ /* 0x004fca00010e0602 */
[----:B------:R-:W-:-:S04]  /*15780*/  @!P0 LOP3.LUT R3, R3, R2, RZ, 0x3c, !PT ;  /* 0x0000000203038212 */ /* 0x000fc800078e3cff */
[----:B------:R-:W-:-:S04]  /*15790*/  @!P0 LOP3.LUT R2, R3, R2, RZ, 0x3c, !PT ;  /* 0x0000000203028212 */ /* 0x000fc800078e3cff */
[----:B------:R-:W-:-:S05]  /*157a0*/  @!P0 LOP3.LUT R3, R3, R2, RZ, 0x3c, !PT ;  /* 0x0000000203038212 */ /* 0x000fca00078e3cff */
[----:B---3--:R0:W-:Y:S02]  /*157b0*/  @!P0 LDGSTS.E.BYPASS.LTC128B.128 [R36+0x1b400], desc[UR48][R2.64], !P1 ;  /* 0x1b40000002248fae */ /* 0x0081e4000c901d70 */
.L_x_11770:
        /* <DEDUP_REMOVED lines=10> */
.L_x_11682:
        /* <DEDUP_REMOVED lines=18> */
.L_x_11771:
[----:B------:R-:W-:Y:S05]  /*15980*/  BSYNC B0 ;  /* 0x0000000000007941 */ /* 0x000fea0003800000 */
.L_x_11683:
[----:B------:R-:W-:-:S05]  /*15990*/  IMAD.U32 R2, RZ, RZ, UR36 ;  /* 0x00000024ff027e24 */ /* 0x000fca000f8e00ff */
[----:B------:R-:W-:-:S13]  /*159a0*/  ISETP.NE.AND P0, PT, R2, 0x3, PT ;  /* 0x000000030200780c */ /* 0x000fda0003f05270 */
[----:B------:R-:W-:Y:S05]  /*159b0*/  @!P0 BRA `(.L_x_11685) ;  /* 0x0000000000048947 */ /* 0x000fea0003800000 */
[----:B------:R-:W-:Y:S01]  /*159c0*/  BPT.TRAP 0x1 ;  /* 0x000000040000795c */ /* 0x000fe20000300000 */
.L_x_11685:
[----:B0-----:R-:W-:Y:S01]  /*159d0*/  SHF.L.U32 R0, R23, 0x1f, RZ ;  /* 0x0000001f17007819 */ /* 0x001fe200000006ff */
[----:B------:R-:W-:Y:S03]  /*159e0*/  BSSY B0, `(.L_x_11686) ;  /* 0x0000003000007945 */ /* 0x000fe60003800000 */
[----:B------:R-:W0:Y:S02]  /*159f0*/  SYNCS.PHASECHK.TRANS64.TRYWAIT P0, [R19+URZ+0x22860], R0 ;  /* 0x02286000130075a7 */ /* 0x000e24000800017f */
[----:B0-----:R-:W-:Y:S05]  /*15a00*/  @!P0 BRA `(.L_x_11687) ;  /* 0x0000004000a48947 */ /* 0x001fea0003800000 */
.L_x_11772:
[----:B------:R-:W-:Y:S05]  /*15a10*/  BSYNC B0 ;  /* 0x0000000000007941 */ /* 0x000fea0003800000 */
.L_x_11686:
[----:B------:R-:W2:Y:S01]  /*15a20*/  LDL.LU R2, [R1+0x4] ;  /* 0x0000040001027983 */ /* 0x000ea20000300800 */
[----:B------:R-:W-:Y:S01]  /*15a30*/  ULDC.64 UR4, c[0x0][0x328] ;  /* 0x0000ca0000047ab9 */ /* 0x000fe20000000a00 */
[----:B------:R-:W-:Y:S02]  /*15a40*/  ULDC.64 UR6, c[0x0][0x318] ;  /* 0x0000c60000067ab9 */ /* 0x000fe40000000a00 */
[----:B------:R-:W3:Y:S04]  /*15a50*/  LDL.LU R6, [R1+0x8] ;  /* 0x0000080001067983 */ /* 0x000ee80000300800 */
[----:B------:R-:W4:Y:S01]  /*15a60*/  LDL.LU R4, [R1+0x10] ;  /* 0x0000100001047983 */ /* 0x000f220000300800 */
[C---:B------:R-:W-:Y:S02]  /*15a70*/  LOP3.LUT P3, RZ, R16.reuse, 0x10, RZ, 0xc0, !PT ;  /* 0x0000001010ff7812 */ /* 0x040fe4000786c0ff */
[----:B------:R-:W-:-:S02]  /*15a80*/  LOP3.LUT P2, RZ, R16, 0x8, RZ, 0xc0, !PT ;  /* 0x0000000810ff7812 */ /* 0x000fc4000784c0ff */
[C---:B------:R-:W-:Y:S02]  /*15a90*/  LOP3.LUT P1, RZ, R16.reuse, 0x4, RZ, 0xc0, !PT ;  /* 0x0000000410ff7812 */ /* 0x040fe4000782c0ff */
[----:B0-----:R-:W-:Y:S02]  /*15aa0*/  SEL R0, RZ, 0x2, P3 ;  /* 0x00000002ff007807 */ /* 0x001fe40001800000 */
[----:B------:R-:W-:Y:S02]  /*15ab0*/  SEL R7, RZ, 0x8, P1 ;  /* 0x00000008ff077807 */ /* 0x000fe40000800000 */
[----:B------:R-:W-:Y:S01]  /*15ac0*/  LOP3.LUT P4, RZ, R16, 0x1, RZ, 0xc0, !PT ;  /* 0x0000000110ff7812 */ /* 0x000fe2000788c0ff */
[----:B--2---:R-:W-:-:S04]  /*15ad0*/  IMAD R3, R2, UR4, RZ ;  /* 0x0000000402037c24 */ /* 0x004fc8000f8e02ff */
[C---:B------:R-:W-:Y:S02]  /*15ae0*/  IMAD R5, R34.reuse, UR5, R3 ;  /* 0x0000000522057c24 */ /* 0x040fe4000f8e0203 */
        /* <DEDUP_REMOVED lines=14> */
[----:B----4-:R-:W-:Y:S01]  /*15bd0*/  IADD3 R0, R3, R0, R4 ;  /* 0x0000000003007210 */ /* 0x010fe20007ffe004 */
[----:B------:R-:W-:-:S04]  /*15be0*/  IMAD R4, R18, 0x6000, R28 ;  /* 0x0000600012047824 */ /* 0x000fc800078e021c */
[----:B------:R-:W-:Y:S01]  /*15bf0*/  IMAD.IADD R7, R0, 0x1, R7 ;  /* 0x0000000100077824 */ /* 0x000fe200078e0207 */
[----:B------:R-:W-:Y:S06]  /*15c00*/  BRA.DIV UR4, `(.L_x_11688) ;  /* 0x0000004204387947 */ /* 0x000fec000b800000 */
[----:B------:R-:W0:Y:S01]  /*15c10*/  S2R R2, SR_TID.X ;  /* 0x0000000000027919 */ /* 0x000e220000002100 */
[----:B------:R-:W-:Y:S01]  /*15c20*/  IMAD R4, R4, 0x2, R17 ;  /* 0x0000000204047824 */ /* 0x000fe200078e0211 */
[C---:B------:R-:W-:Y:S01]  /*15c30*/  LOP3.LUT P2, RZ, R7.reuse, 0x2, RZ, 0xc0, !PT ;  /* 0x0000000207ff7812 */ /* 0x040fe2000784c0ff */
[----:B------:R-:W2:Y:S01]  /*15c40*/  SHFL.IDX PT, R14, R5, RZ, 0x181f ;  /* 0x00181fff050e7589 */ /* 0x000ea200000e0000 */
[----:B------:R-:W-:-:S03]  /*15c50*/  LOP3.LUT P1, RZ, R7, 0x4, RZ, 0xc0, !PT ;  /* 0x0000000407ff7812 */ /* 0x000fc6000782c0ff */
[----:B------:R-:W3:Y:S01]  /*15c60*/  SHFL.IDX PT, R3, R6, RZ, 0x181f ;  /* 0x00181fff06037589 */ /* 0x000ee200000e0000 */
[----:B0-----:R-:W-:-:S05]  /*15c70*/  IMAD.SHL.U32 R2, R2, 0x8, RZ ;  /* 0x0000000802027824 */ /* 0x001fca00078e00ff */
[----:B------:R-:W-:-:S05]  /*15c80*/  LOP3.LUT R2, R2, 0x38, RZ, 0xc0, !PT ;  /* 0x0000003802027812 */ /* 0x000fca00078ec0ff */
[----:B------:R-:W-:-:S05]  /*15c90*/  IMAD.SHL.U32 R0, R2, 0x2, RZ ;  /* 0x0000000202007824 */ /* 0x000fca00078e00ff */
[----:B--2---:R-:W-:Y:S02]  /*15ca0*/  IADD3 R2, P0, R14, R0, RZ ;  /* 0x000000000e027210 */ /* 0x004fe40007f1e0ff */
[----:B------:R-:W0:Y:S03]  /*15cb0*/  SHFL.IDX PT, R14, R5, 0x1, 0x181f ;  /* 0x00381f00050e7f89 */ /* 0x000e2600000e0000 */
[----:B---3--:R-:W-:Y:S01]  /*15cc0*/  IMAD.X R3, RZ, RZ, R3, P0 ;  /* 0x000000ffff037224 */ /* 0x008fe200000e0603 */
        /* <DEDUP_REMOVED lines=9> */
[----:B--2---:R-:W2:Y:S01]  /*15d60*/  SHFL.IDX PT, R3, R6, 0x1, 0x181f ;  /* 0x00381f0006037f89 */ /* 0x004ea200000e0000 */
[----:B0-----:R-:W-:-:S03]  /*15d70*/  IADD3 R2, P3, R14, R0, RZ ;  /* 0x000000000e027210 */ /* 0x001fc60007f7e0ff */
[----:B------:R-:W0:Y:S02]  /*15d80*/  SHFL.IDX PT, R14, R5, 0x2, 0x181f ;  /* 0x00581f00050e7f89 */ /* 0x000e2400000e0000 */
[----:B--2---:R-:W-:Y:S01]  /*15d90*/  IMAD.X R3, RZ, RZ, R3, P3 ;  /* 0x000000ffff037224 */ /* 0x004fe200018e0603 */
        /* <DEDUP_REMOVED lines=10> */
[----:B--2---:R-:W0:Y:S02]  /*15e40*/  SHFL.IDX PT, R3, R6, 0x2, 0x181f ;  /* 0x00581f0006037f89 */ /* 0x004e2400000e0000 */
        /* <DEDUP_REMOVED lines=11> */
[----:B------:R-:W2:Y:S02]  /*15f00*/  SHFL.IDX PT, R14, R5, 0x4, 0x181f ;  /* 0x00981f00050e7f89 */ /* 0x000ea400000e0000 */
        /* <DEDUP_REMOVED lines=10> */
[----:B--2---:R-:W-:-:S03]  /*15fb0*/  IADD3 R2, P3, R14, R0, RZ ;  /* 0x000000000e027210 */ /* 0x004fc60007f7e0ff */
[----:B------:R-:W2:Y:S04]  /*15fc0*/  SHFL.IDX PT, R6, R6, 0x5, 0x181f ;  /* 0x00b81f0006067f89 */ /* 0x000ea800000e0000 */
[----:B------:R3:W4:Y:S01]  /*15fd0*/  SHFL.IDX PT, R14, R5, 0x5, 0x181f ;  /* 0x00b81f00050e7f89 */ /* 0x00072200000e0000 */
        /* <DEDUP_REMOVED lines=9> */
.L_x_11786:
[----:B0--3--:R-:W-:Y:S02]  /*16070*/  IADD3 R2, P3, R14, R0, RZ ;  /* 0x000000000e027210 */ /* 0x009fe40007f7e0ff */
        /* <DEDUP_REMOVED lines=14> */
.L_x_11689:
        /* <DEDUP_REMOVED lines=11> */
.L_x_11690:
[----:B------:R-:W2:Y:S01]  /*16210*/  LDL.LU R2, [R1] ;  /* 0x0000000001027983 */ /* 0x000ea20000300800 */
[----:B------:R0:W-:Y:S01]  /*16220*/  SYNCS.ARRIVE.TRANS64.A1T0 RZ, [R19+URZ+0x22850], RZ ;  /* 0x022850ff13ff79a7 */ /* 0x0001e2000810003f */
[----:B------:R-:W-:Y:S01]  /*16230*/  BSSY B0, `(.L_x_11691) ;  /* 0x00000dc000007945 */ /* 0x000fe20003800000 */
[----:B--2---:R-:W-:-:S05]  /*16240*/  VIADD R21, R2, 0xfffffffe ;  /* 0xfffffffe02157836 */ /* 0x004fca0000000000 */
[----:B------:R-:W-:-:S13]  /*16250*/  ISETP.GE.AND P0, PT, R21, R29, PT ;  /* 0x0000001d1500720c */ /* 0x000fda0003f06270 */
[----:B0-----:R-:W-:Y:S05]  /*16260*/  @!P0 BRA `(.L_x_11692) ;  /* 0x0000000c00608947 */ /* 0x001fea0003800000 */
.L_x_11705:
[----:B0-----:R-:W0:Y:S01]  /*16270*/  S2R R2, SR_TID.X ;  /* 0x0000000000027919 */ /* 0x001e220000002100 */
[----:B------:R-:W2:Y:S01]  /*16280*/  LDC R3, c[0x0][0x430] ;  /* 0x00010c00ff037b82 */ /* 0x000ea20000000800 */
[----:B------:R-:W-:Y:S02]  /*16290*/  IMAD R8, R21, 0x60, R30 ;  /* 0x0000006015087824 */ /* 0x000fe400078e021e */
[----:B------:R-:W-:Y:S01]  /*162a0*/  VIADD R18, R18, 0x1 ;  /* 0x0000000112127836 */ /* 0x000fe20000000000 */
[----:B--2---:R-:W-:Y:S02]  /*162b0*/  ISETP.NE.AND P0, PT, R3, 0x1, PT ;  /* 0x000000010300780c */ /* 0x004fe40003f05270 */
[----:B0-----:R-:W-:-:S04]  /*162c0*/  LOP3.LUT R2, R2, 0x7f, RZ, 0xc0, !PT ;  /* 0x0000007f02027812 */ /* 0x001fc800078ec0ff */
[----:B------:R-:W-:Y:S02]  /*162d0*/  SHF.R.U32.HI R4, RZ, 0x3, R2 ;  /* 0x00000003ff047819 */ /* 0x000fe40000011602 */
[----:B------:R-:W0:Y:S05]  /*162e0*/  S2R R2, SR_TID.X ;  /* 0x0000000000027919 */ /* 0x000e2a0000002100 */
[----:B------:R-:W2:Y:S08]  /*162f0*/  @P0 LDC R3, c[0x0][0x434] ;  /* 0x00010d00ff030b82 */ /* 0x000eb00000000800 */
[----:B------:R-:W3:Y:S01]  /*16300*/  @P0 LDC R7, c[0x0][0x438] ;  /* 0x00010e00ff070b82 */ /* 0x000ee20000000800 */
[----:B0-----:R-:W-:-:S05]  /*16310*/  IMAD.SHL.U32 R2, R2, 0x10, RZ ;  /* 0x0000001002027824 */ /* 0x001fca00078e00ff */
[----:B------:R-:W-:-:S04]  /*16320*/  LOP3.LUT R2, R4, 0x70, R2, 0xf8, !PT ;  /* 0x0000007004027812 */ /* 0x000fc800078ef802 */
[C---:B------:R-:W-:Y:S01]  /*16330*/  ISETP.GT.U32.AND P1, PT, R2.reuse, 0x5f, PT ;  /* 0x0000005f0200780c */ /* 0x040fe20003f24070 */
[----:B------:R-:W-:-:S04]  /*16340*/  IMAD.IADD R8, R2, 0x1, R8 ;  /* 0x0000000102087824 */ /* 0x000fc800078e0208 */
[----:B--2---:R-:W-:-:S04]  /*16350*/  @P0 IMAD.HI.U32 R2, R8, R3, RZ ;  /* 0x0000000308020227 */ /* 0x004fc800078e00ff */
[----:B------:R-:W-:Y:S01]  /*16360*/  IMAD.MOV.U32 R9, RZ, RZ, R8 ;  /* 0x000000ffff097224 */ /* 0x000fe200078e0008 */
[----:B---3--:R-:W-:-:S03]  /*16370*/  @P0 SHF.R.U32.HI R9, RZ, R7, R2 ;  /* 0x00000007ff090219 */ /* 0x008fc60000011602 */
[----:B------:R-:W0:Y:S01]  /*16380*/  @!P1 LDC.64 R4, c[0x0][0x428] ;  /* 0x00010a00ff049b82 */ /* 0x000e220000000a00 */
[----:B------:R-:W-:-:S07]  /*16390*/  @!P1 SHF.R.S32.HI R3, RZ, 0x1f, R9 ;  /* 0x0000001fff039819 */ /* 0x000fce0000011409 */
[----:B------:R-:W2:Y:S01]  /*163a0*/  @!P1 LDC.64 R6, c[0x0][0x418] ;  /* 0x00010600ff069b82 */ /* 0x000ea20000000a00 */
[----:B0-----:R-:W-:-:S04]  /*163b0*/  @!P1 IMAD R2, R31, R4, RZ ;  /* 0x000000041f029224 */ /* 0x001fc800078e02ff */
[----:B------:R-:W-:Y:S02]  /*163c0*/  @!P1 IMAD R5, R25, R5, R2 ;  /* 0x0000000519059224 */ /* 0x000fe400078e0202 */
[----:B------:R-:W-:-:S04]  /*163d0*/  @!P1 IMAD.MOV.U32 R2, RZ, RZ, R9 ;  /* 0x000000ffff029224 */ /* 0x000fc800078e0009 */
[----:B------:R-:W-:-:S04]  /*163e0*/  @!P1 IMAD.WIDE.U32 R2, R25, R4, R2 ;  /* 0x0000000419029225 */ /* 0x000fc800078e0002 */
[----:B------:R-:W-:Y:S01]  /*163f0*/  @!P1 IMAD.IADD R3, R5, 0x1, R3 ;  /* 0x0000000105039824 */ /* 0x000fe200078e0203 */
[C---:B--2---:R-:W-:Y:S01]  /*16400*/  @!P1 LEA R6, P0, R2.reuse, R6, 0x2 ;  /* 0x0000000602069211 */ /* 0x044fe200078010ff */
[----:B------:R-:W-:Y:S02]  /*16410*/  IMAD.MOV.U32 R4, RZ, RZ, RZ ;  /* 0x000000ffff047224 */ /* 0x000fe400078e00ff */
[----:B-1----:R-:W-:Y:S01]  /*16420*/  IMAD.U32 R10, RZ, RZ, UR36 ;  /* 0x00000024ff0a7e24 */ /* 0x002fe2000f8e00ff */
[----:B------:R-:W-:Y:S02]  /*16430*/  @!P1 LEA.HI.X R7, R2, R7, R3, 0x2, P0 ;  /* 0x0000000702079211 */ /* 0x000fe400000f1403 */
[----:B------:R-:W-:-:S03]  /*16440*/  ISETP.NE.AND P0, PT, R18, 0x2, PT ;  /* 0x000000021200780c */ /* 0x000fc60003f05270 */
[----:B------:R0:W5:Y:S01]  /*16450*/  @!P1 LDG.E R4, desc[UR48][R6.64] ;  /* 0x0000003006049981 */ /* 0x000162000c1e1900 */
[----:B------:R-:W-:Y:S02]  /*16460*/  ISETP.NE.AND P1, PT, R10, 0x3, PT ;  /* 0x000000030a00780c */ /* 0x000fe40003f25270 */
[----:B------:R-:W-:Y:S01]  /*16470*/  SEL R2, RZ, 0x1, P0 ;  /* 0x00000001ff027807 */ /* 0x000fe20000000000 */
[----:B------:R-:W-:Y:S01]  /*16480*/  IMAD.MOV R5, RZ, RZ, -R9 ;  /* 0x000000ffff057224 */ /* 0x000fe200078e0a09 */
[----:B------:R-:W-:Y:S05]  /*16490*/  YIELD ;  /* 0x0000000000007946 */ /* 0x000fea0003800000 */
[----:B------:R-:W-:Y:S01]  /*164a0*/  LOP3.LUT R23, R23, R2, RZ, 0x3c, !PT ;  /* 0x0000000217177212 */ /* 0x000fe200078e3cff */
[----:B------:R-:W-:Y:S01]  /*164b0*/  ULDC UR4, c[0x0][0x430] ;  /* 0x00010c0000047ab9 */ /* 0x000fe20000000800 */
[----:B------:R-:W-:Y:S01]  /*164c0*/  IMAD.MOV.U32 R2, RZ, RZ, R21 ;  /* 0x000000ffff027224 */ /* 0x000fe200078e0015 */
[----:B------:R-:W-:Y:S01]  /*164d0*/  SEL R18, R18, RZ, P0 ;  /* 0x000000ff12127207 */ /* 0x000fe20000000000 */
[----:B------:R-:W-:-:S02]  /*164e0*/  IMAD R5, R5, UR4, R8 ;  /* 0x0000000405057c24 */ /* 0x000fc4000f8e0208 */
[----:B------:R-:W-:Y:S01]  /*164f0*/  VIADD R21, R21, 0xffffffff ;  /* 0xffffffff15157836 */ /* 0x000fe20000000000 */
[----:B------:R-:W-:Y:S01]  /*16500*/  ISETP.GT.AND P2, PT, R2, R29, PT ;  /* 0x0000001d0200720c */ /* 0x000fe20003f44270 */
[----:B0-----:R-:W-:-:S12]  /*16510*/  @!P1 BRA `(.L_x_11693) ;  /* 0x0000000000049947 */ /* 0x001fd80003800000 */
[----:B------:R-:W-:Y:S01]  /*16520*/  BPT.TRAP 0x1 ;  /* 0x000000040000795c */ /* 0x000fe20000300000 */
.L_x_11693:
[----:B------:R-:W-:Y:S01]  /*16530*/  IMAD R10, R18, 0x8, R17 ;  /* 0x00000008120a7824 */ /* 0x000fe200078e0211 */
[----:B------:R-:W-:Y:S01]  /*16540*/  SHF.L.U32 R20, R23, 0x1f, RZ ;  /* 0x0000001f17147819 */ /* 0x000fe200000006ff */
[----:B------:R-:W-:Y:S01]  /*16550*/  BSSY B1, `(.L_x_11694) ;  /* 0x0000004000017945 */ /* 0x000fe20003800000 */
[----:B------:R-:W-:Y:S02]  /*16560*/  SHF.R.S32.HI R9, RZ, 0x1f, R5 ;  /* 0x0000001fff097819 */ /* 0x000fe40000011405 */
[----:B------:R-:W0:Y:S02]  /*16570*/  SYNCS.PHASECHK.TRANS64.TRYWAIT P0, [R10+URZ+0x22840], R20 ;  /* 0x022840140a0075a7 */ /* 0x000e24000800017f */
[----:B0-----:R-:W-:Y:S05]  /*16580*/  @!P0 BRA `(.L_x_11695) ;  /* 0x0000004000188947 */ /* 0x001fea0003800000 */
.L_x_11787:
[----:B------:R-:W-:Y:S05]  /*16590*/  BSYNC B1 ;  /* 0x0000000000017941 */ /* 0x000fea0003800000 */
.L_x_11694:
[----:B------:R-:W-:Y:S01]  /*165a0*/  ULDC.64 UR4, c[0x0][0x300] ;  /* 0x0000c00000047ab9 */ /* 0x000fe20000000a00 */
[----:B-1---5:R-:W-:Y:S01]  /*165b0*/  SHF.R.S32.HI R19, RZ, 0x1f, R4 ;  /* 0x0000001fff137819 */ /* 0x022fe20000011404 */
        /* <DEDUP_REMOVED lines=47> */
.L_x_11801:
        /* <DEDUP_REMOVED lines=8> */
.L_x_11697:
        /* <DEDUP_REMOVED lines=11> */
.L_x_11698:
[----:B------:R1:W-:Y:S01]  /*169e0*/  SYNCS.ARRIVE.TRANS64.A1T0 RZ, [R10+URZ+0x22830], RZ ;  /* 0x022830ff0aff79a7 */ /* 0x0003e2000810003f */
[----:B------:R-:W-:Y:S05]  /*169f0*/  @!P3 BRA `(.L_x_11699) ;  /* 0x000000000004b947 */ /* 0x000fea0003800000 */
[----:B------:R-:W-:Y:S01]  /*16a00*/  BPT.TRAP 0x1 ;  /* 0x000000040000795c */ /* 0x000fe20000300000 */
.L_x_11699:
[----:B------:R-:W2:Y:S01]  /*16a10*/  SYNCS.PHASECHK.TRANS64.TRYWAIT P0, [R10+URZ+0x22860], R20 ;  /* 0x022860140a0075a7 */ /* 0x000ea2000800017f */
[----:B------:R-:W-:Y:S04]  /*16a20*/  BSSY B1, `(.L_x_11700) ;  /* 0x0000002000017945 */ /* 0x000fe80003800000 */
[----:B--2---:R-:W-:Y:S05]  /*16a30*/  @!P0 BRA `(.L_x_11701) ;  /* 0x0000004000a08947 */ /* 0x004fea0003800000 */
.L_x_11802:
[----:B------:R-:W-:Y:S05]  /*16a40*/  BSYNC B1 ;  /* 0x0000000000017941 */ /* 0x000fea0003800000 */
.L_x_11700:
[----:B------:R-:W-:Y:S01]  /*16a50*/  ULDC.64 UR4, c[0x0][0x328] ;  /* 0x0000ca0000047ab9 */ /* 0x000fe20000000a00 */
[----:B------:R-:W-:Y:S01]  /*16a60*/  ULDC.64 UR6, c[0x0][0x318] ;  /* 0x0000c60000067ab9 */ /* 0x000fe20000000a00 */
[----:B------:R-:W-:Y:S01]  /*16a70*/  IMAD R2, R9, UR4, RZ ;  /* 0x0000000409027c24 */ /* 0x000fe2000f8e02ff */
[----:B------:R-:W-:Y:S01]  /*16a80*/  LOP3.LUT P5, RZ, R16, 0x1, RZ, 0xc0, !PT ;  /* 0x0000000110ff7812 */ /* 0x000fe200078ac0ff */
[----:B0-2---:R-:W-:Y:S01]  /*16a90*/  IMAD R20, R18, 0x6000, R28 ;  /* 0x0000600012147824 */ /* 0x005fe200078e021c */
[C---:B------:R-:W-:Y:S01]  /*16aa0*/  LOP3.LUT P4, RZ, R16.reuse, 0x10, RZ, 0xc0, !PT ;  /* 0x0000001010ff7812 */ /* 0x040fe2000788c0ff */
[C---:B------:R-:W-:Y:S01]  /*16ab0*/  IMAD R7, R5.reuse, UR5, R2 ;  /* 0x0000000505077c24 */ /* 0x040fe2000f8e0202 */
[C---:B------:R-:W-:Y:S01]  /*16ac0*/  LOP3.LUT P3, RZ, R16.reuse, 0x8, RZ, 0xc0, !PT ;  /* 0x0000000810ff7812 */ /* 0x040fe2000786c0ff */
        /* <DEDUP_REMOVED lines=58> */
.L_x_11816:
        /* <DEDUP_REMOVED lines=11> */
.L_x_11703:
        /* <DEDUP_REMOVED lines=11> */
.L_x_11704:
[----:B------:R0:W-:Y:S01]  /*16fd0*/  SYNCS.ARRIVE.TRANS64.A1T0 RZ, [R10+URZ+0x22850], RZ ;  /* 0x022850ff0aff79a7 */ /* 0x0001e2000810003f */
[----:B------:R-:W-:Y:S05]  /*16fe0*/  @P2 BRA `(.L_x_11705) ;  /* 0xfffffff000a02947 */ /* 0x000fea000383ffff */
.L_x_11692:
[----:B------:R-:W-:Y:S05]  /*16ff0*/  BSYNC B0 ;  /* 0x0000000000007941 */ /* 0x000fea0003800000 */
.L_x_11691:
        /* <DEDUP_REMOVED lines=20> */
.L_x_11707:
[----:B------:R-:W-:Y:S05]  /*17140*/  BSYNC B0 ;  /* 0x0000000000007941 */ /* 0x000fea0003800000 */
.L_x_11706:
[----:B------:R-:W-:Y:S02]  /*17150*/  SEL R18, R18, RZ, P0 ;  /* 0x000000ff12127207 */ /* 0x000fe40000000000 */
[----:B------:R-:W-:-:S07]  /*17160*/  LOP3.LUT R23, R23, R0, RZ, 0x3c, !PT ;  /* 0x0000000017177212 */ /* 0x000fce00078e3cff */
.L_x_11666:
[----:B------:R-:W-:Y:S05]  /*17170*/  BSYNC B7 ;  /* 0x0000000000077941 */ /* 0x000fea0003800000 */
.L_x_11664:
        /* <DEDUP_REMOVED lines=8> */
[----:B------:R2:W3:Y:S01]  /*17200*/  LDS.128 R24, [R17+0x228d0] ;  /* 0x0228d00011187984 */ /* 0x0004e20000000c00 */
[----:B------:R-:W-:Y:S06]  /*17210*/  BAR.ARV 0x4, 0x180 ;  /* 0x0106000000007b1d */ /* 0x000fec0000002000 */
[----:B------:R-:W-:Y:S05]  /*17220*/  BRA `(.L_x_11709) ;  /* 0x0000000c00d47947 */ /* 0x000fea0003800000 */
.L_x_11708:
        /* <DEDUP_REMOVED lines=43> */
.L_x_11826:
[----:B------:R-:W-:Y:S02]  /*174e0*/  ULDC UR4, c[0x0][0xc38] ;  /* 0x00030e0000047ab9 */ /* 0x000fe40000000800 */
[----:B------:R-:W-:-:S04]  /*174f0*/  IMAD.U32 R5, RZ, RZ, UR4 ;  /* 0x00000004ff057e24 */ /* 0x000fc8000f8e00ff */
[----:B---3--:R-:W-:-:S04]  /*17500*/  IMAD R14, R14, R5, RZ ;  /* 0x000000050e0e7224 */ /* 0x008fc800078e02ff */
[----:B------:R-:W-:-:S05]  /*17510*/  IMAD.IADD R7, R7, 0x1, R14 ;  /* 0x0000000107077824 */ /* 0x000fca00078e020e */
[----:B------:R-:W-:-:S13]  /*17520*/  ISETP.GT.AND P6, PT, R7, R0, PT ;  /* 0x000000000700720c */ /* 0x000fda0003fc4270 */
[----:B------:R-:W-:Y:S05]  /*17530*/  @P6 BRA `(.L_x_11711) ;  /* 0x0000000000a46947 */ /* 0x000fea0003800000 */
.L_x_11714:
        /* <DEDUP_REMOVED lines=35> */
.L_x_11834:
[----:B------:R-:W-:Y:S02]  /*17770*/  ULDC UR4, c[0x0][0xc38] ;  /* 0x00030e0000047ab9 */ /* 0x000fe40000000800 */
[----:B------:R-:W-:-:S04]  /*17780*/  IMAD.U32 R5, RZ, RZ, UR4 ;  /* 0x00000004ff057e24 */ /* 0x000fc8000f8e00ff */
[----:B---3--:R-:W-:-:S04]  /*17790*/  IMAD R14, R14, R5, RZ ;  /* 0x000000050e0e7224 */ /* 0x008fc800078e02ff */
[----:B------:R-:W-:-:S05]  /*177a0*/  IMAD.IADD R7, R14, 0x1, R7 ;  /* 0x000000010e077824 */ /* 0x000fca00078e0207 */
[----:B------:R-:W-:-:S13]  /*177b0*/  ISETP.GT.AND P6, PT, R7, R0, PT ;  /* 0x000000000700720c */ /* 0x000fda0003fc4270 */
[----:B------:R-:W-:Y:S05]  /*177c0*/  @!P6 BRA `(.L_x_11714) ;  /* 0xfffffffc005ce947 */ /* 0x000fea000383ffff */
.L_x_11711:
[----:B------:R-:W-:Y:S01]  /*177d0*/  IMAD.IADD R7, R7, 0x1, -R14 ;  /* 0x0000000107077824 */ /* 0x000fe200078e0a0e */
[----:B------:R-:W-:-:S03]  /*177e0*/  UMOV UR4, 0xffffffff ;  /* 0xffffffff00047882 */ /* 0x000fc60000000000 */
[----:B------:R-:W-:-:S05]  /*177f0*/  IMAD R3, R2, R5, R7 ;  /* 0x0000000502037224 */ /* 0x000fca00078e0207 */
[----:B------:R-:W-:Y:S01]  /*17800*/  ISETP.GT.AND P6, PT, R3, R0, PT ;  /* 0x000000000300720c */ /* 0x000fe20003fc4270 */
[----:B------:R-:W-:-:S12]  /*17810*/  BRA.DIV UR4, `(.L_x_11715) ;  /* 0x0000004204fc7947 */ /* 0x000fd8000b800000 */
[----:B------:R-:W-:-:S04]  /*17820*/  VOTE.ANY R3, PT, !P6 ;  /* 0x0000000000037806 */ /* 0x000fc800070e0100 */
[----:B------:R-:W3:Y:S02]  /*17830*/  POPC R12, R3 ;  /* 0x00000003000c7309 */ /* 0x000ee40000000000 */
[----:B---3--:R3:W4:Y:S01]  /*17840*/  SHFL.IDX PT, R25, R25, R12, 0x1f ;  /* 0x00001f0c19197589 */ /* 0x00872200000e0000 */
[----:B------:R-:W-:-:S03]  /*17850*/  IMAD.IADD R27, R12, 0x1, R27 ;  /* 0x000000010c1b7824 */ /* 0x000fc600078e021b */
[----:B------:R3:W0:Y:S04]  /*17860*/  SHFL.IDX PT, R4, R4, R12, 0x1f ;  /* 0x00001f0c04047589 */ /* 0x00062800000e0000 */
.L_x_11839:
[----:B------:R-:W-:-:S13]  /*17870*/  ISETP.NE.AND P0, PT, R3, RZ, PT ;  /* 0x000000ff0300720c */ /* 0x000fda0003f05270 */
[----:B------:R-:W-:Y:S05]  /*17880*/  @!P0 BRA `(.L_x_11716) ;  /* 0x0000000000108947 */ /* 0x000fea0003800000 */
[----:B------:R-:W-:Y:S01]  /*17890*/  UMOV UR4, 0xffffffff ;  /* 0xffffffff00047882 */ /* 0x000fe20000000000 */
[----:B---3--:R-:W-:Y:S02]  /*178a0*/  VIADD R12, R12, 0xffffffff ;  /* 0xffffffff0c0c7836 */ /* 0x008fe40000000000 */
[----:B------:R-:W-:Y:S05]  /*178b0*/  BRA.DIV UR4, `(.L_x_11717) ;  /* 0x0000004604307947 */ /* 0x000fea000b800000 */
[----:B------:R3:W0:Y:S02]  /*178c0*/  SHFL.IDX PT, R6, R2, R12, 0x1f ;  /* 0x00001f0c02067589 */ /* 0x00062400000e0000 */
.L_x_11716:
[----:B0-----:R-:W-:Y:S01]  /*178d0*/  ISETP.NE.AND P0, PT, R4, 0x1, PT ;  /* 0x000000010400780c */ /* 0x001fe20003f05270 */
[----:B------:R-:W-:-:S04]  /*178e0*/  IMAD R24, R6, R5, R7 ;  /* 0x0000000506187224 */ /* 0x000fc800078e0207 */
[----:B------:R-:W-:-:S08]  /*178f0*/  IMAD.IADD R0, R0, 0x1, -R24 ;  /* 0x0000000100007824 */ /* 0x000fd000078e0a18 */
[----:B------:R-:W-:Y:S05]  /*17900*/  @!P0 BRA `(.L_x_11718) ;  /* 0x0000000000dc8947 */ /* 0x000fea0003800000 */
[-C--:B----4-:R-:W-:Y:S02]  /*17910*/  IABS R6, R25.reuse ;  /* 0x0000001900067213 */ /* 0x090fe40000000000 */
[----:B------:R-:W-:Y:S02]  /*17920*/  IABS R5, R4 ;  /* 0x0000000400057213 */ /* 0x000fe40000000000 */
[----:B------:R-:W0:Y:S08]  /*17930*/  I2F.RP R7, R6 ;  /* 0x0000000600077306 */ /* 0x000e300000209400 */
[----:B------:R-:W4:Y:S08]  /*17940*/  I2F.RP R8, R5 ;  /* 0x0000000500087306 */ /* 0x000f300000209400 */
[----:B0-----:R-:W2:Y:S08]  /*17950*/  MUFU.RCP R7, R7 ;  /* 0x0000000700077308 */ /* 0x001eb00000001000 */
[----:B----4-:R-:W-:Y:S01]  /*17960*/  MUFU.RCP R8, R8 ;  /* 0x0000000800087308 */ /* 0x010fe20000001000 */
[----:B--23--:R-:W-:Y:S01]  /*17970*/  VIADD R2, R7, 0xffffffe ;  /* 0x0ffffffe07027836 */ /* 0x00cfe20000000000 */
[----:B------:R-:W-:-:S06]  /*17980*/  IABS R7, R25 ;  /* 0x0000001900077213 */ /* 0x000fcc0000000000 */
[----:B------:R0:W2:Y:S02]  /*17990*/  F2I.FTZ.U32.TRUNC.NTZ R3, R2 ;  /* 0x0000000200037305 */ /* 0x0000a4000021f000 */
[----:B0-----:R-:W-:Y:S02]  /*179a0*/  IMAD.MOV.U32 R2, RZ, RZ, RZ ;  /* 0x000000ffff027224 */ /* 0x001fe400078e00ff */
[----:B--2---:R-:W-:-:S04]  /*179b0*/  IMAD.MOV R9, RZ, RZ, -R3 ;  /* 0x000000ffff097224 */ /* 0x004fc800078e0a03 */
        /* <DEDUP_REMOVED lines=44> */
.L_x_11718:
[----:B--23--:R-:W0:Y:S02]  /*17c80*/  LDC.64 R2, c[0x0][0xc90] ;  /* 0x00032400ff027b82 */ /* 0x00ce240000000a00 */
[----:B0-----:R-:W-:-:S05]  /*17c90*/  IMAD.WIDE R2, R27, 0x4, R2 ;  /* 0x000000041b027825 */ /* 0x001fca00078e0202 */
[----:B------:R0:W4:Y:S02]  /*17ca0*/  LDG.E R6, desc[UR48][R2.64] ;  /* 0x0000003002067981 */ /* 0x000124000c1e1900 */
[----:B0-----:R-:W-:Y:S02]  /*17cb0*/  IMAD.MOV.U32 R2, RZ, RZ, RZ ;  /* 0x000000ffff027224 */ /* 0x001fe400078e00ff */
[----:B----4-:R-:W-:-:S05]  /*17cc0*/  IMAD R7, R25, R6, RZ ;  /* 0x0000000619077224 */ /* 0x010fca00078e02ff */
        /* <DEDUP_REMOVED lines=55> */
.L_x_11719:
[----:B------:R-:W-:-:S05]  /*18040*/  LOP3.LUT R2, RZ, R2, RZ, 0x33, !PT ;  /* 0x00000002ff027212 */ /* 0x000fca00078e33ff */
[----:B------:R-:W-:Y:S01]  /*18050*/  IMAD.IADD R25, R25, 0x1, R2 ;  /* 0x0000000119197824 */ /* 0x000fe200078e0202 */
[----:B------:R-:W-:Y:S06]  /*18060*/  BRA `(.L_x_11720) ;  /* 0x00000000001c7947 */ /* 0x000fec0003800000 */
.L_x_11712:
[----:B------:R-:W-:Y:S01]  /*18070*/  UMOV UR4, URZ ;  /* 0x0000003f00047c82 */ /* 0x000fe20008000000 */
[----:B------:R-:W-:Y:S01]  /*18080*/  UMOV UR5, URZ ;  /* 0x0000003f00057c82 */ /* 0x000fe20008000000 */
[----:B------:R-:W-:Y:S01]  /*18090*/  ULDC UR6, c[0x0][0xc3c] ;  /* 0x00030f0000067ab9 */ /* 0x000fe20000000800 */
[----:B------:R-:W-:Y:S02]  /*180a0*/  IMAD.MOV.U32 R24, RZ, RZ, R0 ;  /* 0x000000ffff187224 */ /* 0x000fe400078e0000 */
[----:B------:R-:W-:Y:S02]  /*180b0*/  IMAD.U32 R25, RZ, RZ, UR4 ;  /* 0x00000004ff197e24 */ /* 0x000fe4000f8e00ff */
[----:B------:R-:W-:Y:S02]  /*180c0*/  IMAD.U32 R26, RZ, RZ, UR5 ;  /* 0x00000005ff1a7e24 */ /* 0x000fe4000f8e00ff */
[----:B------:R-:W-:-:S07]  /*180d0*/  IMAD.U32 R27, RZ, RZ, UR6 ;  /* 0x00000006ff1b7e24 */ /* 0x000fce000f8e00ff */
.L_x_11720:
        /* <DEDUP_REMOVED lines=10> */
.L_x_11709:
[----:B------:R-:W-:Y:S02]  /*18180*/  ULDC UR4, c[0x0][0xc3c] ;  /* 0x00030f0000047ab9 */ /* 0x000fe40000000800 */
[----:B---3--:R-:W-:-:S13]  /*18190*/  ISETP.GE.AND P0, PT, R27, UR4, PT ;  /* 0x000000041b007c0c */ /* 0x008fda000bf06270 */
[----:B------:R-:W-:Y:S05]  /*181a0*/  @!P0 BRA `(.L_x_11721) ;  /* 0xffffffb000288947 */ /* 0x000fea000383ffff */
[----:B------:R-:W-:Y:S05]  /*181b0*/  BSYNC B8 ;  /* 0x0000000000087941 */ /* 0x000fea0003800000 */
.L_x_11650:
        /* <DEDUP_REMOVED lines=12> */
.L_x_11842:
[----:B------:R-:W-:Y:S05]  /*18280*/  BSYNC B0 ;  /* 0x0000000000007941 */ /* 0x000fea0003800000 */
.L_x_11722:
[----:B------:R-:W-:-:S03]  /*18290*/  UMOV UR4, 0xffffffff ;  /* 0xffffffff00047882 */ /* 0x000fc60000000000 */
[----:B------:R-:W-:Y:S05]  /*182a0*/  BRA.DIV UR4, `(.L_x_11724) ;  /* 0x0000003a04f07947 */ /* 0x000fea000b800000 */
[----:B-1----:R-:W1:Y:S02]  /*182b0*/  S2R R0, SR_TID.X ;  /* 0x0000000000007919 */ /* 0x002e640000002100 */
[----:B-1----:R-:W-:-:S04]  /*182c0*/  SHF.R.U32.HI R0, RZ, 0x5, R0 ;  /* 0x00000005ff007819 */ /* 0x002fc80000011600 */
[----:B------:R-:W-:-:S05]  /*182d0*/  LOP3.LUT R0, R0, 0x3, RZ, 0xc0, !PT ;  /* 0x0000000300007812 */ /* 0x000fca00078ec0ff */
[----:B------:R1:W3:Y:S02]  /*182e0*/  SHFL.IDX PT, R14, R0, RZ, 0x1f ;  /* 0x00001fff000e7589 */ /* 0x0002e400000e0000 */
.L_x_11845:
[----:B---3--:R-:W-:Y:S01]  /*182f0*/  ISETP.NE.AND P0, PT, R14, RZ, PT ;  /* 0x000000ff0e00720c */ /* 0x008fe20003f05270 */
[----:B------:R-:W-:-:S12]  /*18300*/  BSSY B0, `(.L_x_11725) ;  /* 0x0000024000007945 */ /* 0x000fd80003800000 */
[----:B------:R-:W-:Y:S05]  /*18310*/  @P0 BRA `(.L_x_11726) ;  /* 0x0000000000880947 */ /* 0x000fea0003800000 */
[----:B------:R-:W-:-:S03]  /*18320*/  UMOV UR4, 0xffffffff ;  /* 0xffffffff00047882 */ /* 0x000fc60000000000 */
[----:B------:R-:W-:Y:S05]  /*18330*/  BRA.DIV UR4, `(.L_x_11727) ;  /* 0x0000003e04007947 */ /* 0x000fea000b800000 */
[----:B------:R-:W-:-:S13]  /*18340*/  ELECT P6, URZ, PT ;  /* 0x00000000003f782f */ /* 0x000fda00038c0000 */
.L_x_11848:
[----:B------:R-:W-:Y:S05]  /*18350*/  @!P6 BRA `(.L_x_11726) ;  /* 0x000000000078e947 */ /* 0x000fea0003800000 */
[----:B------:R-:W-:-:S06]  /*18360*/  ULOP3.LUT UR4, UR39, 0x2, URZ, 0xfc, !UPT ;  /* 0x0000000227047892 */ /* 0x000fcc000f8efc3f */
[----:B-1----:R-:W-:-:S05]  /*18370*/  IMAD.U32 R0, RZ, RZ, UR4 ;  /* 0x00000004ff007e24 */ /* 0x002fca000f8e00ff */
[----:B------:R-:W-:-:S13]  /*18380*/  ISETP.NE.AND P0, PT, R0, 0x3, PT ;  /* 0x000000030000780c */ /* 0x000fda0003f05270 */
[----:B------:R-:W-:Y:S05]  /*18390*/  @!P0 BRA `(.L_x_11728) ;  /* 0x0000000000048947 */ /* 0x000fea0003800000 */
[----:B------:R-:W-:Y:S01]  /*183a0*/  BPT.TRAP 0x1 ;  /* 0x000000040000795c */ /* 0x000fe20000300000 */
.L_x_11728:
[C---:B------:R-:W-:Y:S01]  /*183b0*/  IMAD R3, R18.reuse, 0x8, R5 ;  /* 0x0000000812037824 */ /* 0x040fe200078e0205 */
[----:B------:R-:W-:Y:S01]  /*183c0*/  SHF.L.U32 R2, R23, 0x1f, RZ ;  /* 0x0000001f17027819 */ /* 0x000fe200000006ff */
[----:B------:R-:W-:-:S03]  /*183d0*/  VIADD R18, R18, 0x1 ;  /* 0x0000000112127836 */ /* 0x000fc60000000000 */
[----:B------:R-:W1:Y:S02]  /*183e0*/  SYNCS.PHASECHK.TRANS64.TRYWAIT P1, [R3+URZ+0x22840], R2 ;  /* 0x02284002030075a7 */ /* 0x000e64000802017f */
[----:B------:R-:W-:-:S04]  /*183f0*/  ISETP.NE.AND P2, PT, R18, 0x2, PT ;  /* 0x000000021200780c */ /* 0x000fc80003f45270 */
[----:B------:R-:W-:Y:S01]  /*18400*/  SEL R0, RZ, 0x1, P2 ;  /* 0x00000001ff007807 */ /* 0x000fe20001000000 */
[----:B-1----:R-:W-:Y:S08]  /*18410*/  @!P1 BRA `(.L_x_11729) ;  /* 0x0000003800e89947 */ /* 0x002ff00003800000 */
.L_x_11849:
[----:B------:R-:W-:Y:S02]  /*18420*/  SEL R18, R18, RZ, P2 ;  /* 0x000000ff12127207 */ /* 0x000fe40001000000 */
[----:B------:R-:W-:Y:S01]  /*18430*/  LOP3.LUT R0, R23, R0, RZ, 0x3c, !PT ;  /* 0x0000000017007212 */ /* 0x000fe200078e3cff */
[----:B------:R-:W-:Y:S06]  /*18440*/  @!P0 BRA `(.L_x_11730) ;  /* 0x0000000000048947 */ /* 0x000fec0003800000 */
[----:B------:R-:W-:Y:S01]  /*18450*/  BPT.TRAP 0x1 ;  /* 0x000000040000795c */ /* 0x000fe20000300000 */
.L_x_11730:
[----:B------:R-:W-:Y:S01]  /*18460*/  IMAD R5, R18, 0x8, R5 ;  /* 0x0000000812057824 */ /* 0x000fe200078e0205 */
[----:B------:R-:W-:-:S04]  /*18470*/  SHF.L.U32 R0, R0, 0x1f, RZ ;  /* 0x0000001f00007819 */ /* 0x000fc800000006ff */
[----:B------:R-:W3:Y:S02]  /*18480*/  SYNCS.PHASECHK.TRANS64.TRYWAIT P1, [R5+URZ+0x22840], R0 ;  /* 0x02284000050075a7 */ /* 0x000ee4000802017f */
[----:B---3--:R-:W-:Y:S05]  /*18490*/  @!P1 BRA `(.L_x_11731) ;  /* 0x0000003800dc9947 */ /* 0x008fea0003800000 */
.L_x_11850:
[----:B------:R-:W-:Y:S05]  /*184a0*/  @!P0 BRA `(.L_x_11732) ;  /* 0x0000000000048947 */ /* 0x000fea0003800000 */
[----:B------:R-:W-:Y:S01]  /*184b0*/  BPT.TRAP 0x1 ;  /* 0x000000040000795c */ /* 0x000fe20000300000 */
.L_x_11732:
[----:B------:R-:W5:Y:S02]  /*184c0*/  SYNCS.PHASECHK.TRANS64.TRYWAIT P1, [R3+URZ+0x22860], R2 ;  /* 0x02286002030075a7 */ /* 0x000f64000802017f */
[----:B-----5:R-:W-:Y:S05]  /*184d0*/  @!P1 BRA `(.L_x_11733) ;  /* 0x0000003800e09947 */ /* 0x020fea0003800000 */
.L_x_11851:
[----:B------:R-:W-:Y:S05]  /*184e0*/  @!P0 BRA `(.L_x_11734) ;  /* 0x0000000000048947 */ /* 0x000fea0003800000 */
[----:B------:R-:W-:Y:S01]  /*184f0*/  BPT.TRAP 0x1 ;  /* 0x000000040000795c */ /* 0x000fe20000300000 */
.L_x_11734:
[----:B------:R0:W0:Y:S02]  /*18500*/  SYNCS.PHASECHK.TRANS64.TRYWAIT P0, [R5+URZ+0x22860], R0 ;  /* 0x02286000050075a7 */ /* 0x000024000800017f */
[----:B0-----:R-:W-:Y:S05]  /*18510*/  @!P0 NANOSLEEP.SYNCS 0x989680 ;  /* 0x009896800000895d */ /* 0x001fea0003900000 */
[----:B------:R-:W0:Y:S02]  /*18520*/  @!P0 SYNCS.PHASECHK.TRANS64 P0, [R5+URZ+0x22860], R0 ;  /* 0x02286000050085a7 */ /* 0x000e24000800007f */
[----:B0-----:R-:W-:Y:S05]  /*18530*/  @!P0 BRA `(.L_x_11734) ;  /* 0xfffffffc00f08947 */ /* 0x001fea000383ffff */
.L_x_11726:
[----:B------:R-:W-:Y:S05]  /*18540*/  BSYNC B0 ;  /* 0x0000000000007941 */ /* 0x000fea0003800000 */
.L_x_11725:
[----:B------:R-:W-:Y:S05]  /*18550*/  EXIT ;  /* 0x000000000000794d */ /* 0x000fea0003800000 */
.L_x_11541:
[----:B0-----:R0:W1:Y:S02]  /*18560*/  SYNCS.PHASECHK.TRANS64.TRYWAIT P0, [R6+URZ+0x22800], R3 ;  /* 0x02280003060075a7 */ /* 0x001064000800017f */
[----:B-1----:R-:W-:Y:S05]  /*18570*/  @!P0 NANOSLEEP.SYNCS 0x989680 ;  /* 0x009896800000895d */ /* 0x002fea0003900000 */
[----:B------:R-:W1:Y:S02]  /*18580*/  @!P0 SYNCS.PHASECHK.TRANS64 P0, [R6+URZ+0x22800], R3 ;  /* 0x02280003060085a7 */ /* 0x000e64000800007f */
[----:B-1----:R-:W-:Y:S05]  /*18590*/  @!P0 BRA `(.L_x_11541) ;  /* 0xfffffffc00f08947 */ /* 0x002fea000383ffff */
[----:B------:R-:W-:Y:S05]  /*185a0*/  BRA `(.L_x_11735) ;  /* 0xfffffe9c00807947 */ /* 0x000fea000383ffff */
.L_x_11545:
[----:B0-----:R-:W-:-:S04]  /*185b0*/  IMAD.U32 R3, RZ, RZ, UR22 ;  /* 0x00000016ff037e24 */ /* 0x001fc8000f8e00ff */
[----:B------:R0:W2:Y:S03]  /*185c0*/  SYNCS.PHASECHK.TRANS64.TRYWAIT P1, [R3+URZ+0x22830], R8 ;  /* 0x02283008030075a7 */ /* 0x0000a6000802017f */
[----:B--2---:R-:W-:Y:S05]  /*185d0*/  @!P1 NANOSLEEP.SYNCS 0x989680 ;  /* 0x009896800000995d */ /* 0x004fea0003900000 */
[----:B------:R-:W2:Y:S02]  /*185e0*/  @!P1 SYNCS.PHASECHK.TRANS64 P1, [R3+URZ+0x22830], R8 ;  /* 0x02283008030095a7 */ /* 0x000ea4000802007f */
[----:B--2---:R-:W-:Y:S05]  /*185f0*/  @!P1 BRA `(.L_x_11545) ;  /* 0xfffffffc00ec9947 */ /* 0x004fea000383ffff */
[----:B------:R-:W-:Y:S05]  /*18600*/  BRA `(.L_x_11544) ;  /* 0xfffffe9c00a87947 */ /* 0x000fea000383ffff */
.L_x_11558:
[----:B-1----:R-:W-:-:S04]  /*18610*/  IMAD.U32 R9, RZ, RZ, UR22 ;  /* 0x00000016ff097e24 */ /* 0x002fc8000f8e00ff */
[----:B------:R1:W2:Y:S03]  /*18620*/  SYNCS.PHASECHK.TRANS64.TRYWAIT P1, [R9+URZ+0x22850], R8 ;  /* 0x02285008090075a7 */ /* 0x0002a6000802017f */
[----:B--2---:R-:W-:Y:S05]  /*18630*/  @!P1 NANOSLEEP.SYNCS 0x989680 ;  /* 0x009896800000995d */ /* 0x004fea0003900000 */
[----:B------:R-:W2:Y:S02]  /*18640*/  @!P1 SYNCS.PHASECHK.TRANS64 P1, [R9+URZ+0x22850], R8 ;  /* 0x02285008090095a7 */ /* 0x000ea4000802007f */
[----:B--2---:R-:W-:Y:S05]  /*18650*/  @!P1 BRA `(.L_x_11558) ;  /* 0xfffffffc00ec9947 */ /* 0x004fea000383ffff */
[----:B------:R-:W-:Y:S05]  /*18660*/  BRA `(.L_x_11557) ;  /* 0xfffffec000587947 */ /* 0x000fea000383ffff */
.L_x_11567:
[----:B-1----:R-:W-:-:S04]  /*18670*/  IMAD.U32 R4, RZ, RZ, UR26 ;  /* 0x0000001aff047e24 */ /* 0x002fc8000f8e00ff */
[----:B------:R1:W2:Y:S03]  /*18680*/  SYNCS.PHASECHK.TRANS64.TRYWAIT P1, [R4+URZ+0x22830], R7 ;  /* 0x02283007040075a7 */ /* 0x0002a6000802017f */
[----:B--2---:R-:W-:Y:S05]  /*18690*/  @!P1 NANOSLEEP.SYNCS 0x989680 ;  /* 0x009896800000995d */ /* 0x004fea0003900000 */
[----:B------:R-:W2:Y:S02]  /*186a0*/  @!P1 SYNCS.PHASECHK.TRANS64 P1, [R4+URZ+0x22830], R7 ;  /* 0x02283007040095a7 */ /* 0x000ea4000802007f */
[----:B--2---:R-:W-:Y:S05]  /*186b0*/  @!P1 BRA `(.L_x_11567) ;  /* 0xfffffffc00ec9947 */ /* 0x004fea000383ffff */
[----:B------:R-:W-:Y:S05]  /*186c0*/  BRA `(.L_x_11566) ;  /* 0xfffffec8000c7947 */ /* 0x000fea000383ffff */
.L_x_11580:
[----:B---3--:R-:W-:-:S04]  /*186d0*/  IMAD.U32 R8, RZ, RZ, UR26 ;  /* 0x0000001aff087e24 */ /* 0x008fc8000f8e00ff */
[----:B------:R3:W4:Y:S03]  /*186e0*/  SYNCS.PHASECHK.TRANS64.TRYWAIT P1, [R8+URZ+0x22850], R7 ;  /* 0x02285007080075a7 */ /* 0x000726000802017f */
[----:B----4-:R-:W-:Y:S05]  /*186f0*/  @!P1 NANOSLEEP.SYNCS 0x989680 ;  /* 0x009896800000995d */ /* 0x010fea0003900000 */
[----:B------:R-:W4:Y:S02]  /*18700*/  @!P1 SYNCS.PHASECHK.TRANS64 P1, [R8+URZ+0x22850], R7 ;  /* 0x02285007080095a7 */ /* 0x000f24000802007f */
[----:B----4-:R-:W-:Y:S05]  /*18710*/  @!P1 BRA `(.L_x_11580) ;  /* 0xfffffffc00ec9947 */ /* 0x010fea000383ffff */
[----:B------:R-:W-:Y:S05]  /*18720*/  BRA `(.L_x_11579) ;  /* 0xfffffef000dc7947 */ /* 0x000fea000383ffff */
.L_x_11590:
[----:B-12---:R-:W-:-:S04]  /*18730*/  IMAD.U32 R3, RZ, RZ, UR24 ;  /* 0x00000018ff037e24 */ /* 0x006fc8000f8e00ff */
[----:B------:R1:W2:Y:S03]  /*18740*/  SYNCS.PHASECHK.TRANS64.TRYWAIT P2, [R3+URZ+0x22830], R6 ;  /* 0x02283006030075a7 */ /* 0x0002a6000804017f */
[----:B--2---:R-:W-:Y:S05]  /*18750*/  @!P2 NANOSLEEP.SYNCS 0x989680 ;  /* 0x009896800000a95d */ /* 0x004fea0003900000 */
[----:B------:R-:W2:Y:S02]  /*18760*/  @!P2 SYNCS.PHASECHK.TRANS64 P2, [R3+URZ+0x22830], R6 ;  /* 0x022830060300a5a7 */ /* 0x000ea4000804007f */
[----:B--2---:R-:W-:Y:S05]  /*18770*/  @!P2 BRA `(.L_x_11590) ;  /* 0xfffffffc00eca947 */ /* 0x004fea000383ffff */
[----:B------:R-:W-:Y:S05]  /*18780*/  BRA `(.L_x_11589) ;  /* 0xfffffef8009c7947 */ /* 0x000fea000383ffff */
.L_x_11595:
[----:B---3--:R-:W-:-:S04]  /*18790*/  IMAD.U32 R9, RZ, RZ, UR24 ;  /* 0x00000018ff097e24 */ /* 0x008fc8000f8e00ff */
[----:B------:R3:W4:Y:S03]  /*187a0*/  SYNCS.PHASECHK.TRANS64.TRYWAIT P2, [R9+URZ+0x22850], R6 ;  /* 0x02285006090075a7 */ /* 0x000726000804017f */
[----:B----4-:R-:W-:Y:S05]  /*187b0*/  @!P2 NANOSLEEP.SYNCS 0x989680 ;  /* 0x009896800000a95d */ /* 0x010fea0003900000 */
[----:B------:R-:W4:Y:S02]  /*187c0*/  @!P2 SYNCS.PHASECHK.TRANS64 P2, [R9+URZ+0x22850], R6 ;  /* 0x022850060900a5a7 */ /* 0x000f24000804007f */
[----:B----4-:R-:W-:Y:S05]  /*187d0*/  @!P2 BRA `(.L_x_11595) ;  /* 0xfffffffc00eca947 */ /* 0x010fea000383ffff */
[----:B------:R-:W-:Y:S05]  /*187e0*/  BRA `(.L_x_11594) ;  /* 0xffffff1000bc7947 */ /* 0x000fea000383ffff */
.L_x_11602:
[----:B---3--:R-:W-:-:S04]  /*187f0*/  IMAD.U32 R4, RZ, RZ, UR23 ;  /* 0x00000017ff047e24 */ /* 0x008fc8000f8e00ff */
[----:B------:R3:W4:Y:S03]  /*18800*/  SYNCS.PHASECHK.TRANS64.TRYWAIT P1, [R4+URZ+0x22830], R7 ;  /* 0x02283007040075a7 */ /* 0x000726000802017f */
[----:B----4-:R-:W-:Y:S05]  /*18810*/  @!P1 NANOSLEEP.SYNCS 0x989680 ;  /* 0x009896800000995d */ /* 0x010fea0003900000 */
[----:B------:R-:W4:Y:S02]  /*18820*/  @!P1 SYNCS.PHASECHK.TRANS64 P1, [R4+URZ+0x22830], R7 ;  /* 0x02283007040095a7 */ /* 0x000f24000802007f */
[----:B----4-:R-:W-:Y:S05]  /*18830*/  @!P1 BRA `(.L_x_11602) ;  /* 0xfffffffc00ec9947 */ /* 0x010fea000383ffff */
[----:B------:R-:W-:Y:S05]  /*18840*/  BRA `(.L_x_11601) ;  /* 0xffffff1400d47947 */ /* 0x000fea000383ffff */
.L_x_11615:
[----:B---3--:R-:W-:-:S04]  /*18850*/  IMAD.U32 R8, RZ, RZ, UR23 ;  /* 0x00000017ff087e24 */ /* 0x008fc8000f8e00ff */
[----:B------:R3:W4:Y:S03]  /*18860*/  SYNCS.PHASECHK.TRANS64.TRYWAIT P1, [R8+URZ+0x22850], R7 ;  /* 0x02285007080075a7 */ /* 0x000726000802017f */
[----:B----4-:R-:W-:Y:S05]  /*18870*/  @!P1 NANOSLEEP.SYNCS 0x989680 ;  /* 0x009896800000995d */ /* 0x010fea0003900000 */
[----:B------:R-:W4:Y:S02]  /*18880*/  @!P1 SYNCS.PHASECHK.TRANS64 P1, [R8+URZ+0x22850], R7 ;  /* 0x02285007080095a7 */ /* 0x000f24000802007f */
[----:B----4-:R-:W-:Y:S05]  /*18890*/  @!P1 BRA `(.L_x_11615) ;  /* 0xfffffffc00ec9947 */ /* 0x010fea000383ffff */
[----:B------:R-:W-:Y:S05]  /*188a0*/  BRA `(.L_x_11614) ;  /* 0xffffff4000a47947 */ /* 0x000fea000383ffff */
.L_x_11672:
        /* <DEDUP_REMOVED lines=11> */
.L_x_11737:
[----:B------:R-:W-:Y:S05]  /*18960*/  BSYNC B0 ;  /* 0x0000000000007941 */ /* 0x000fea0003800000 */
.L_x_11736:
[----:B------:R-:W-:Y:S05]  /*18970*/  BRA `(.L_x_11738) ;  /* 0xffffffb800b87947 */ /* 0x000fea000383ffff */
.L_x_11675:
[----:B0-----:R0:W1:Y:S02]  /*18980*/  SYNCS.PHASECHK.TRANS64.TRYWAIT P0, [R19+URZ+0x22840], R0 ;  /* 0x02284000130075a7 */ /* 0x001064000800017f */
[----:B-1----:R-:W-:Y:S05]  /*18990*/  @!P0 NANOSLEEP.SYNCS 0x989680 ;  /* 0x009896800000895d */ /* 0x002fea0003900000 */
[----:B------:R-:W1:Y:S02]  /*189a0*/  @!P0 SYNCS.PHASECHK.TRANS64 P0, [R19+URZ+0x22840], R0 ;  /* 0x02284000130085a7 */ /* 0x000e64000800007f */
[----:B-1----:R-:W-:Y:S05]  /*189b0*/  @!P0 BRA `(.L_x_11675) ;  /* 0xfffffffc00f08947 */ /* 0x002fea000383ffff */
[----:B------:R-:W-:Y:S05]  /*189c0*/  BRA `(.L_x_11739) ;  /* 0xffffffbc00547947 */ /* 0x000fea000383ffff */
.L_x_11676:
        /* <DEDUP_REMOVED lines=8> */
.L_x_11741:
[----:B------:R-:W-:Y:S05]  /*18a50*/  BSYNC B0 ;  /* 0x0000000000007941 */ /* 0x000fea0003800000 */
.L_x_11740:
        /* <DEDUP_REMOVED lines=9> */
.L_x_11742:
[----:B------:R-:W-:Y:S02]  /*18af0*/  IMAD.MOV.U32 R13, RZ, RZ, R4 ;  /* 0x000000ffff0d7224 */ /* 0x000fe400078e0004 */
[----:B------:R-:W-:Y:S02]  /*18b00*/  IMAD.MOV.U32 R12, RZ, RZ, 0x1 ;  /* 0x00000001ff0c7424 */ /* 0x000fe400078e00ff */
[----:B------:R-:W-:-:S07]  /*18b10*/  IMAD.MOV.U32 R3, RZ, RZ, R14 ;  /* 0x000000ffff037224 */ /* 0x000fce00078e000e */
[----:B------:R-:W-:Y:S05]  /*18b20*/  WARPSYNC.COLLECTIVE R15, `(.L_x_11743) ;  /* 0x000000000f087348 */ /* 0x000fea0003c00000 */
[----:B------:R0:W1:Y:S02]  /*18b30*/  SHFL.IDX P6, R14, R13, R12, R11 ;  /* 0x0000000c0d0e7389 */ /* 0x00006400000c000b */
[----:B01----:R-:W-:Y:S01]  /*18b40*/  ENDCOLLECTIVE ;  /* 0x000000000000791b */ /* 0x003fe20003800000 */
.L_x_11743:
        /* <DEDUP_REMOVED lines=15> */
.L_x_11744:
[----:B------:R-:W-:Y:S02]  /*18c40*/  @P0 IMAD R6, R5, 0x2, R17 ;  /* 0x0000000205060824 */ /* 0x000fe400078e0211 */
[----:B------:R-:W-:Y:S02]  /*18c50*/  IMAD.MOV.U32 R13, RZ, RZ, R4 ;  /* 0x000000ffff0d7224 */ /* 0x000fe400078e0004 */
[----:B------:R-:W-:Y:S02]  /*18c60*/  IMAD.MOV.U32 R12, RZ, RZ, 0x2 ;  /* 0x00000002ff0c7424 */ /* 0x000fe400078e00ff */
[----:B------:R-:W-:-:S07]  /*18c70*/  IMAD.MOV.U32 R3, RZ, RZ, R14 ;  /* 0x000000ffff037224 */ /* 0x000fce00078e000e */
[----:B------:R-:W-:Y:S05]  /*18c80*/  WARPSYNC.COLLECTIVE R15, `(.L_x_11745) ;  /* 0x000000000f087348 */ /* 0x000fea0003c00000 */
[----:B------:R0:W1:Y:S02]  /*18c90*/  SHFL.IDX P6, R14, R13, R12, R11 ;  /* 0x0000000c0d0e7389 */ /* 0x00006400000c000b */
[----:B01----:R-:W-:Y:S01]  /*18ca0*/  ENDCOLLECTIVE ;  /* 0x000000000000791b */ /* 0x003fe20003800000 */
.L_x_11745:
        /* <DEDUP_REMOVED lines=15> */
.L_x_11746:
[----:B------:R-:W-:Y:S02]  /*18da0*/  @P0 IMAD R6, R5, 0x2, R17 ;  /* 0x0000000205060824 */ /* 0x000fe400078e0211 */
[----:B------:R-:W-:Y:S02]  /*18db0*/  IMAD.MOV.U32 R13, RZ, RZ, R4 ;  /* 0x000000ffff0d7224 */ /* 0x000fe400078e0004 */
[----:B------:R-:W-:Y:S02]  /*18dc0*/  IMAD.MOV.U32 R12, RZ, RZ, 0x3 ;  /* 0x00000003ff0c7424 */ /* 0x000fe400078e00ff */
[----:B------:R-:W-:-:S07]  /*18dd0*/  IMAD.MOV.U32 R3, RZ, RZ, R14 ;  /* 0x000000ffff037224 */ /* 0x000fce00078e000e */
[----:B------:R-:W-:Y:S05]  /*18de0*/  WARPSYNC.COLLECTIVE R15, `(.L_x_11747) ;  /* 0x000000000f087348 */ /* 0x000fea0003c00000 */
[----:B------:R0:W1:Y:S02]  /*18df0*/  SHFL.IDX P6, R14, R13, R12, R11 ;  /* 0x0000000c0d0e7389 */ /* 0x00006400000c000b */
[----:B01----:R-:W-:Y:S01]  /*18e00*/  ENDCOLLECTIVE ;  /* 0x000000000000791b */ /* 0x003fe20003800000 */
.L_x_11747:
        /* <DEDUP_REMOVED lines=15> */
.L_x_11748:
[----:B------:R-:W-:Y:S02]  /*18f00*/  @P0 IMAD R6, R5, 0x2, R17 ;  /* 0x0000000205060824 */ /* 0x000fe400078e0211 */
[----:B------:R-:W-:Y:S02]  /*18f10*/  IMAD.MOV.U32 R13, RZ, RZ, R4 ;  /* 0x000000ffff0d7224 */ /* 0x000fe400078e0004 */
[----:B------:R-:W-:Y:S02]  /*18f20*/  IMAD.MOV.U32 R12, RZ, RZ, 0x4 ;  /* 0x00000004ff0c7424 */ /* 0x000fe400078e00ff */
[----:B------:R-:W-:-:S07]  /*18f30*/  IMAD.MOV.U32 R3, RZ, RZ, R14 ;  /* 0x000000ffff037224 */ /* 0x000fce00078e000e */
[----:B------:R-:W-:Y:S05]  /*18f40*/  WARPSYNC.COLLECTIVE R15, `(.L_x_11749) ;  /* 0x000000000f087348 */ /* 0x000fea0003c00000 */
[----:B------:R0:W1:Y:S02]  /*18f50*/  SHFL.IDX P6, R14, R13, R12, R11 ;  /* 0x0000000c0d0e7389 */ /* 0x00006400000c000b */
[----:B01----:R-:W-:Y:S01]  /*18f60*/  ENDCOLLECTIVE ;  /* 0x000000000000791b */ /* 0x003fe20003800000 */
.L_x_11749:
        /* <DEDUP_REMOVED lines=15> */
.L_x_11750:
[----:B------:R-:W-:Y:S02]  /*19060*/  @P0 IMAD R6, R5, 0x2, R17 ;  /* 0x0000000205060824 */ /* 0x000fe400078e0211 */
[----:B------:R-:W-:Y:S02]  /*19070*/  IMAD.MOV.U32 R13, RZ, RZ, R4 ;  /* 0x000000ffff0d7224 */ /* 0x000fe400078e0004 */
[----:B------:R-:W-:Y:S02]  /*19080*/  IMAD.MOV.U32 R12, RZ, RZ, 0x5 ;  /* 0x00000005ff0c7424 */ /* 0x000fe400078e00ff */
[----:B------:R-:W-:-:S07]  /*19090*/  IMAD.MOV.U32 R3, RZ, RZ, R14 ;  /* 0x000000ffff037224 */ /* 0x000fce00078e000e */
[----:B------:R-:W-:Y:S05]  /*190a0*/  WARPSYNC.COLLECTIVE R15, `(.L_x_11751) ;  /* 0x000000000f087348 */ /* 0x000fea0003c00000 */
[----:B------:R0:W1:Y:S02]  /*190b0*/  SHFL.IDX P6, R14, R13, R12, R11 ;  /* 0x0000000c0d0e7389 */ /* 0x00006400000c000b */
[----:B01----:R-:W-:Y:S01]  /*190c0*/  ENDCOLLECTIVE ;  /* 0x000000000000791b */ /* 0x003fe20003800000 */
.L_x_11751:
        /* <DEDUP_REMOVED lines=10> */
.L_x_11752:
[----:B------:R-:W-:Y:S01]  /*19170*/  @!PT LDS RZ, [RZ] ;  /* 0x00000000fffff984 */ /* 0x000fe20000000800 */
[----:B------:R-:W-:Y:S01]  /*19180*/  @!PT LDS RZ, [RZ] ;  /* 0x00000000fffff984 */ /* 0x000fe20000000800 */
[----:B------:R-:W-:Y:S01]  /*19190*/  @!PT LDS RZ, [RZ] ;  /* 0x00000000fffff984 */ /* 0x000fe20000000800 */
[----:B------:R1:W-:Y:S01]  /*191a0*/  @P0 LDGSTS.E.BYPASS.LTC128B.128 [R6+0x1e400], desc[UR48][R2.64], !P2 ;  /* 0x1e40000002060fae */ /* 0x0003e2000d101d70 */
[----:B------:R-:W-:Y:S01]  /*191b0*/  IMAD.MOV.U32 R0, RZ, RZ, R14 ;  /* 0x000000ffff007224 */ /* 0x000fe200078e000e */
[----:B------:R-:W-:Y:S06]  /*191c0*/  BRA `(.L_x_11753) ;  /* 0xffffffb800b47947 */ /* 0x000fec000383ffff */
.L_x_11681:
[----:B------:R-:W-:Y:S02]  /*191d0*/  IMAD.MOV.U32 R13, RZ, RZ, R4 ;  /* 0x000000ffff0d7224 */ /* 0x000fe400078e0004 */
[----:B------:R-:W-:Y:S02]  /*191e0*/  IMAD.MOV.U32 R12, RZ, RZ, RZ ;  /* 0x000000ffff0c7224 */ /* 0x000fe400078e00ff */
[----:B------:R-:W-:Y:S02]  /*191f0*/  IMAD.MOV.U32 R11, RZ, RZ, 0x181f ;  /* 0x0000181fff0b7424 */ /* 0x000fe400078e00ff */
[----:B------:R-:W-:Y:S02]  /*19200*/  IMAD.MOV.U32 R15, RZ, RZ, -0x1 ;  /* 0xffffffffff0f7424 */ /* 0x000fe400078e00ff */
[----:B------:R-:W-:Y:S02]  /*19210*/  IMAD R35, R35, R6, RZ ;  /* 0x0000000623237224 */ /* 0x000fe400078e02ff */
[----:B------:R-:W-:-:S07]  /*19220*/  IMAD.IADD R33, R8, 0x1, R33 ;  /* 0x0000000108217824 */ /* 0x000fce00078e0221 */
[----:B-1----:R-:W-:Y:S05]  /*19230*/  WARPSYNC.COLLECTIVE R15, `(.L_x_11754) ;  /* 0x000000000f087348 */ /* 0x002fea0003c00000 */
[----:B------:R0:W2:Y:S02]  /*19240*/  SHFL.IDX P6, R14, R13, R12, R11 ;  /* 0x0000000c0d0e7389 */ /* 0x0000a400000c000b */
[----:B012---:R-:W-:Y:S01]  /*19250*/  ENDCOLLECTIVE ;  /* 0x000000000000791b */ /* 0x007fe20003800000 */
.L_x_11754:
[C---:B------:R-:W-:Y:S01]  /*19260*/  VIADD R6, R33.reuse, 0x10 ;  /* 0x0000001021067836 */ /* 0x040fe20000000000 */
[----:B------:R-:W-:Y:S01]  /*19270*/  ISETP.GE.AND P0, PT, R33, R35, PT ;  /* 0x000000232100720c */ /* 0x000fe20003f06270 */
[----:B------:R-:W-:Y:S02]  /*19280*/  IMAD.MOV.U32 R13, RZ, RZ, R0 ;  /* 0x000000ffff0d7224 */ /* 0x000fe400078e0000 */
[----:B------:R-:W-:-:S10]  /*19290*/  IMAD.MOV.U32 R2, RZ, RZ, R14 ;  /* 0x000000ffff027224 */ /* 0x000fd400078e000e */
[----:B------:R-:W-:Y:S05]  /*192a0*/  WARPSYNC.COLLECTIVE R15, `(.L_x_11755) ;  /* 0x000000000f087348 */ /* 0x000fea0003c00000 */
[----:B------:R0:W1:Y:S02]  /*192b0*/  SHFL.IDX P6, R14, R13, R12, R11 ;  /* 0x0000000c0d0e7389 */ /* 0x00006400000c000b */
[----:B01----:R-:W-:Y:S01]  /*192c0*/  ENDCOLLECTIVE ;  /* 0x000000000000791b */ /* 0x003fe20003800000 */
.L_x_11755:
[----:B------:R-:W-:Y:S02]  /*192d0*/  IMAD.MOV.U32 R13, RZ, RZ, R4 ;  /* 0x000000ffff0d7224 */ /* 0x000fe400078e0004 */
[----:B------:R-:W-:Y:S02]  /*192e0*/  IMAD.MOV.U32 R12, RZ, RZ, 0x1 ;  /* 0x00000001ff0c7424 */ /* 0x000fe400078e00ff */
[----:B------:R-:W-:-:S07]  /*192f0*/  IMAD.MOV.U32 R3, RZ, RZ, R14 ;  /* 0x000000ffff037224 */ /* 0x000fce00078e000e */
[----:B------:R-:W-:Y:S05]  /*19300*/  WARPSYNC.COLLECTIVE R15, `(.L_x_11756) ;  /* 0x000000000f087348 */ /* 0x000fea0003c00000 */
[----:B------:R0:W1:Y:S02]  /*19310*/  SHFL.IDX P6, R14, R13, R12, R11 ;  /* 0x0000000c0d0e7389 */ /* 0x00006400000c000b */
[----:B01----:R-:W-:Y:S01]  /*19320*/  ENDCOLLECTIVE ;  /* 0x000000000000791b */ /* 0x003fe20003800000 */
.L_x_11756:
        /* <DEDUP_REMOVED lines=15> */
.L_x_11757:
[----:B------:R-:W-:Y:S02]  /*19420*/  IMAD.MOV.U32 R13, RZ, RZ, R4 ;  /* 0x000000ffff0d7224 */ /* 0x000fe400078e0004 */
[----:B------:R-:W-:Y:S02]  /*19430*/  IMAD.MOV.U32 R12, RZ, RZ, 0x2 ;  /* 0x00000002ff0c7424 */ /* 0x000fe400078e00ff */
[----:B------:R-:W-:-:S07]  /*19440*/  IMAD.MOV.U32 R3, RZ, RZ, R14 ;  /* 0x000000ffff037224 */ /* 0x000fce00078e000e */
[----:B------:R-:W-:Y:S05]  /*19450*/  WARPSYNC.COLLECTIVE R15, `(.L_x_11758) ;  /* 0x000000000f087348 */ /* 0x000fea0003c00000 */
[----:B------:R0:W1:Y:S02]  /*19460*/  SHFL.IDX P6, R14, R13, R12, R11 ;  /* 0x0000000c0d0e7389 */ /* 0x00006400000c000b */
[----:B01----:R-:W-:Y:S01]  /*19470*/  ENDCOLLECTIVE ;  /* 0x000000000000791b */ /* 0x003fe20003800000 */
.L_x_11758:
        /* <DEDUP_REMOVED lines=16> */
.L_x_11759:
[----:B------:R-:W-:Y:S02]  /*19580*/  IMAD.MOV.U32 R13, RZ, RZ, R4 ;  /* 0x000000ffff0d7224 */ /* 0x000fe400078e0004 */
[----:B------:R-:W-:Y:S02]  /*19590*/  IMAD.MOV.U32 R12, RZ, RZ, 0x3 ;  /* 0x00000003ff0c7424 */ /* 0x000fe400078e00ff */
[----:B------:R-:W-:-:S07]  /*195a0*/  IMAD.MOV.U32 R3, RZ, RZ, R14 ;  /* 0x000000ffff037224 */ /* 0x000fce00078e000e */
[----:B------:R-:W-:Y:S05]  /*195b0*/  WARPSYNC.COLLECTIVE R15, `(.L_x_11760) ;  /* 0x000000000f087348 */ /* 0x000fea0003c00000 */
[----:B------:R0:W1:Y:S02]  /*195c0*/  SHFL.IDX P6, R14, R13, R12, R11 ;  /* 0x0000000c0d0e7389 */ /* 0x00006400000c000b */
[----:B01----:R-:W-:Y:S01]  /*195d0*/  ENDCOLLECTIVE ;  /* 0x000000000000791b */ /* 0x003fe20003800000 */
.L_x_11760:
        /* <DEDUP_REMOVED lines=16> */
.L_x_11761:
[----:B------:R-:W-:Y:S02]  /*196e0*/  IMAD.MOV.U32 R13, RZ, RZ, R4 ;  /* 0x000000ffff0d7224 */ /* 0x000fe400078e0004 */
[----:B------:R-:W-:Y:S02]  /*196f0*/  IMAD.MOV.U32 R12, RZ, RZ, 0x4 ;  /* 0x00000004ff0c7424 */ /* 0x000fe400078e00ff */
[----:B------:R-:W-:-:S07]  /*19700*/  IMAD.MOV.U32 R3, RZ, RZ, R14 ;  /* 0x000000ffff037224 */ /* 0x000fce00078e000e */
[----:B------:R-:W-:Y:S05]  /*19710*/  WARPSYNC.COLLECTIVE R15, `(.L_x_11762) ;  /* 0x000000000f087348 */ /* 0x000fea0003c00000 */
[----:B------:R0:W1:Y:S02]  /*19720*/  SHFL.IDX P6, R14, R13, R12, R11 ;  /* 0x0000000c0d0e7389 */ /* 0x00006400000c000b */
[----:B01----:R-:W-:Y:S01]  /*19730*/  ENDCOLLECTIVE ;  /* 0x000000000000791b */ /* 0x003fe20003800000 */
.L_x_11762:
        /* <DEDUP_REMOVED lines=16> */
.L_x_11763:
[----:B------:R-:W-:Y:S02]  /*19840*/  IMAD.MOV.U32 R13, RZ, RZ, R4 ;  /* 0x000000ffff0d7224 */ /* 0x000fe400078e0004 */
[----:B------:R-:W-:Y:S02]  /*19850*/  IMAD.MOV.U32 R12, RZ, RZ, 0x5 ;  /* 0x00000005ff0c7424 */ /* 0x000fe400078e00ff */
[----:B------:R-:W-:-:S07]  /*19860*/  IMAD.MOV.U32 R3, RZ, RZ, R14 ;  /* 0x000000ffff037224 */ /* 0x000fce00078e000e */
[----:B------:R-:W-:Y:S05]  /*19870*/  WARPSYNC.COLLECTIVE R15, `(.L_x_11764) ;  /* 0x000000000f087348 */ /* 0x000fea0003c00000 */
[----:B------:R0:W1:Y:S02]  /*19880*/  SHFL.IDX P6, R14, R13, R12, R11 ;  /* 0x0000000c0d0e7389 */ /* 0x00006400000c000b */
[----:B01----:R-:W-:Y:S01]  /*19890*/  ENDCOLLECTIVE ;  /* 0x000000000000791b */ /* 0x003fe20003800000 */
.L_x_11764:
        /* <DEDUP_REMOVED lines=16> */
.L_x_11765:
[----:B------:R-:W-:Y:S02]  /*199a0*/  IMAD.MOV.U32 R13, RZ, RZ, R4 ;  /* 0x000000ffff0d7224 */ /* 0x000fe400078e0004 */
[----:B------:R-:W-:Y:S02]  /*199b0*/  IMAD.MOV.U32 R12, RZ, RZ, 0x6 ;  /* 0x00000006ff0c7424 */ /* 0x000fe400078e00ff */
[----:B------:R-:W-:-:S07]  /*199c0*/  IMAD.MOV.U32 R3, RZ, RZ, R14 ;  /* 0x000000ffff037224 */ /* 0x000fce00078e000e */
[----:B------:R-:W-:Y:S05]  /*199d0*/  WARPSYNC.COLLECTIVE R15, `(.L_x_11766) ;  /* 0x000000000f087348 */ /* 0x000fea0003c00000 */
[----:B------:R0:W1:Y:S02]  /*199e0*/  SHFL.IDX P6, R14, R13, R12, R11 ;  /* 0x0000000c0d0e7389 */ /* 0x00006400000c000b */
[----:B01----:R-:W-:Y:S01]  /*199f0*/  ENDCOLLECTIVE ;  /* 0x000000000000791b */ /* 0x003fe20003800000 */
.L_x_11766:
        /* <DEDUP_REMOVED lines=16> */
.L_x_11767:
[----:B------:R-:W-:Y:S02]  /*19b00*/  IMAD.MOV.U32 R13, RZ, RZ, R4 ;  /* 0x000000ffff0d7224 */ /* 0x000fe400078e0004 */
[----:B------:R-:W-:Y:S02]  /*19b10*/  IMAD.MOV.U32 R12, RZ, RZ, 0x7 ;  /* 0x00000007ff0c7424 */ /* 0x000fe400078e00ff */
[----:B------:R-:W-:-:S07]  /*19b20*/  IMAD.MOV.U32 R3, RZ, RZ, R14 ;  /* 0x000000ffff037224 */ /* 0x000fce00078e000e */
[----:B------:R-:W-:Y:S05]  /*19b30*/  WARPSYNC.COLLECTIVE R15, `(.L_x_11768) ;  /* 0x000000000f087348 */ /* 0x000fea0003c00000 */
[----:B------:R0:W1:Y:S02]  /*19b40*/  SHFL.IDX P6, R14, R13, R12, R11 ;  /* 0x0000000c0d0e7389 */ /* 0x00006400000c000b */
[----:B01----:R-:W-:Y:S01]  /*19b50*/  ENDCOLLECTIVE ;  /* 0x000000000000791b */ /* 0x003fe20003800000 */
.L_x_11768:
        /* <DEDUP_REMOVED lines=14> */
.L_x_11769:
[----:B------:R-:W-:Y:S05]  /*19c40*/  BRA `(.L_x_11770) ;  /* 0xffffffb800dc7947 */ /* 0x000fea000383ffff */
.L_x_11684:
[----:B0-----:R0:W2:Y:S02]  /*19c50*/  SYNCS.PHASECHK.TRANS64.TRYWAIT P0, [R17+URZ+0x22820], R0 ;  /* 0x02282000110075a7 */ /* 0x0010a4000800017f */
[----:B--2---:R-:W-:Y:S05]  /*19c60*/  @!P0 NANOSLEEP.SYNCS 0x989680 ;  /* 0x009896800000895d */ /* 0x004fea0003900000 */
[----:B------:R-:W2:Y:S02]  /*19c70*/  @!P0 SYNCS.PHASECHK.TRANS64 P0, [R17+URZ+0x22820], R0 ;  /* 0x02282000110085a7 */ /* 0x000ea4000800007f */
[----:B--2---:R-:W-:Y:S05]  /*19c80*/  @!P0 BRA `(.L_x_11684) ;  /* 0xfffffffc00f08947 */ /* 0x004fea000383ffff */
[----:B------:R-:W-:Y:S05]  /*19c90*/  BRA `(.L_x_11771) ;  /* 0xffffffbc00387947 */ /* 0x000fea000383ffff */
.L_x_11687:
[----:B0-----:R0:W2:Y:S02]  /*19ca0*/  SYNCS.PHASECHK.TRANS64.TRYWAIT P0, [R19+URZ+0x22860], R0 ;  /* 0x02286000130075a7 */ /* 0x0010a4000800017f */
[----:B--2---:R-:W-:Y:S05]  /*19cb0*/  @!P0 NANOSLEEP.SYNCS 0x989680 ;  /* 0x009896800000895d */ /* 0x004fea0003900000 */
[----:B------:R-:W2:Y:S02]  /*19cc0*/  @!P0 SYNCS.PHASECHK.TRANS64 P0, [R19+URZ+0x22860], R0 ;  /* 0x02286000130085a7 */ /* 0x000ea4000800007f */
[----:B--2---:R-:W-:Y:S05]  /*19cd0*/  @!P0 BRA `(.L_x_11687) ;  /* 0xfffffffc00f08947 */ /* 0x004fea000383ffff */
[----:B------:R-:W-:Y:S05]  /*19ce0*/  BRA `(.L_x_11772) ;  /* 0xffffffbc00487947 */ /* 0x000fea000383ffff */
.L_x_11688:
        /* <DEDUP_REMOVED lines=8> */
.L_x_11774:
[----:B------:R-:W-:Y:S05]  /*19d70*/  BSYNC B0 ;  /* 0x0000000000007941 */ /* 0x000fea0003800000 */
.L_x_11773:
        /* <DEDUP_REMOVED lines=13> */
.L_x_11775:
        /* <DEDUP_REMOVED lines=9> */
.L_x_11776:
        /* <DEDUP_REMOVED lines=17> */
.L_x_11777:
[----:B------:R-:W-:Y:S02]  /*19ff0*/  IMAD.MOV.U32 R13, RZ, RZ, R6 ;  /* 0x000000ffff0d7224 */ /* 0x000fe400078e0006 */
[----:B------:R-:W-:Y:S01]  /*1a000*/  IMAD.MOV.U32 R12, RZ, RZ, 0x2 ;  /* 0x00000002ff0c7424 */ /* 0x000fe200078e00ff */
[----:B------:R-:W-:-:S13]  /*1a010*/  IADD3 R2, P3, R14, R0, RZ ;  /* 0x000000000e027210 */ /* 0x000fda0007f7e0ff */
[----:B------:R-:W-:Y:S05]  /*1a020*/  WARPSYNC.COLLECTIVE R15, `(.L_x_11778) ;  /* 0x000000000f087348 */ /* 0x000fea0003c00000 */
[----:B------:R0:W1:Y:S02]  /*1a030*/  SHFL.IDX P6, R14, R13, R12, R11 ;  /* 0x0000000c0d0e7389 */ /* 0x00006400000c000b */
[----:B01----:R-:W-:Y:S01]  /*1a040*/  ENDCOLLECTIVE ;  /* 0x000000000000791b */ /* 0x003fe20003800000 */
.L_x_11778:
        /* <DEDUP_REMOVED lines=17> */
.L_x_11779:
[----:B------:R-:W-:Y:S02]  /*1a160*/  IMAD.MOV.U32 R13, RZ, RZ, R6 ;  /* 0x000000ffff0d7224 */ /* 0x000fe400078e0006 */
[----:B------:R-:W-:Y:S01]  /*1a170*/  IMAD.MOV.U32 R12, RZ, RZ, 0x3 ;  /* 0x00000003ff0c7424 */ /* 0x000fe200078e00ff */
[----:B------:R-:W-:-:S13]  /*1a180*/  IADD3 R2, P3, R14, R0, RZ ;  /* 0x000000000e027210 */ /* 0x000fda0007f7e0ff */
[----:B------:R-:W-:Y:S05]  /*1a190*/  WARPSYNC.COLLECTIVE R15, `(.L_x_11780) ;  /* 0x000000000f087348 */ /* 0x000fea0003c00000 */
[----:B------:R0:W1:Y:S02]  /*1a1a0*/  SHFL.IDX P6, R14, R13, R12, R11 ;  /* 0x0000000c0d0e7389 */ /* 0x00006400000c000b */
[----:B01----:R-:W-:Y:S01]  /*1a1b0*/  ENDCOLLECTIVE ;  /* 0x000000000000791b */ /* 0x003fe20003800000 */
.L_x_11780:
        /* <DEDUP_REMOVED lines=17> */
.L_x_11781:
[----:B------:R-:W-:Y:S02]  /*1a2d0*/  IMAD.MOV.U32 R13, RZ, RZ, R6 ;  /* 0x000000ffff0d7224 */ /* 0x000fe400078e0006 */
[----:B------:R-:W-:Y:S01]  /*1a2e0*/  IMAD.MOV.U32 R12, RZ, RZ, 0x4 ;  /* 0x00000004ff0c7424 */ /* 0x000fe200078e00ff */
[----:B------:R-:W-:-:S13]  /*1a2f0*/  IADD3 R2, P3, R14, R0, RZ ;  /* 0x000000000e027210 */ /* 0x000fda0007f7e0ff */
[----:B------:R-:W-:Y:S05]  /*1a300*/  WARPSYNC.COLLECTIVE R15, `(.L_x_11782) ;  /* 0x000000000f087348 */ /* 0x000fea0003c00000 */
[----:B------:R0:W1:Y:S02]  /*1a310*/  SHFL.IDX P6, R14, R13, R12, R11 ;  /* 0x0000000c0d0e7389 */ /* 0x00006400000c000b */
[----:B01----:R-:W-:Y:S01]  /*1a320*/  ENDCOLLECTIVE ;  /* 0x000000000000791b */ /* 0x003fe20003800000 */
.L_x_11782:
        /* <DEDUP_REMOVED lines=17> */
.L_x_11783:
[----:B------:R-:W-:Y:S02]  /*1a440*/  IMAD.MOV.U32 R13, RZ, RZ, R6 ;  /* 0x000000ffff0d7224 */ /* 0x000fe400078e0006 */
[----:B------:R-:W-:Y:S01]  /*1a450*/  IMAD.MOV.U32 R12, RZ, RZ, 0x5 ;  /* 0x00000005ff0c7424 */ /* 0x000fe200078e00ff */
[----:B------:R-:W-:-:S13]  /*1a460*/  IADD3 R2, P3, R14, R0, RZ ;  /* 0x000000000e027210 */ /* 0x000fda0007f7e0ff */
[----:B------:R-:W-:Y:S05]  /*1a470*/  WARPSYNC.COLLECTIVE R15, `(.L_x_11784) ;  /* 0x000000000f087348 */ /* 0x000fea0003c00000 */
[----:B------:R0:W1:Y:S02]  /*1a480*/  SHFL.IDX P6, R14, R13, R12, R11 ;  /* 0x0000000c0d0e7389 */ /* 0x00006400000c000b */
[----:B01----:R-:W-:Y:S01]  /*1a490*/  ENDCOLLECTIVE ;  /* 0x000000000000791b */ /* 0x003fe20003800000 */
.L_x_11784:
        /* <DEDUP_REMOVED lines=12> */
.L_x_11785:
        /* <DEDUP_REMOVED lines=9> */
.L_x_11695:
[----:B0-----:R0:W2:Y:S02]  /*1a5f0*/  SYNCS.PHASECHK.TRANS64.TRYWAIT P0, [R10+URZ+0x22840], R20 ;  /* 0x022840140a0075a7 */ /* 0x0010a4000800017f */
[----:B--2---:R-:W-:Y:S05]  /*1a600*/  @!P0 NANOSLEEP.SYNCS 0x989680 ;  /* 0x009896800000895d */ /* 0x004fea0003900000 */
[----:B------:R-:W2:Y:S02]  /*1a610*/  @!P0 SYNCS.PHASECHK.TRANS64 P0, [R10+URZ+0x22840], R20 ;  /* 0x022840140a0085a7 */ /* 0x000ea4000800007f */
[----:B--2---:R-:W-:Y:S05]  /*1a620*/  @!P0 BRA `(.L_x_11695) ;  /* 0xfffffffc00f08947 */ /* 0x004fea000383ffff */
[----:B------:R-:W-:Y:S05]  /*1a630*/  BRA `(.L_x_11787) ;  /* 0xffffffbc00d47947 */ /* 0x000fea000383ffff */
.L_x_11696:
        /* <DEDUP_REMOVED lines=8> */
.L_x_11789:
[----:B------:R-:W-:Y:S05]  /*1a6c0*/  BSYNC B1 ;  /* 0x0000000000017941 */ /* 0x000fea0003800000 */
.L_x_11788:
        /* <DEDUP_REMOVED lines=9> */
.L_x_11790:
[----:B------:R-:W-:Y:S02]  /*1a760*/  IMAD.MOV.U32 R13, RZ, RZ, R8 ;  /* 0x000000ffff0d7224 */ /* 0x000fe400078e0008 */
[----:B------:R-:W-:Y:S02]  /*1a770*/  IMAD.MOV.U32 R12, RZ, RZ, 0x1 ;  /* 0x00000001ff0c7424 */ /* 0x000fe400078e00ff */
[----:B------:R-:W-:-:S07]  /*1a780*/  IMAD.MOV.U32 R2, RZ, RZ, R14 ;  /* 0x000000ffff027224 */ /* 0x000fce00078e000e */
[----:B------:R-:W-:Y:S05]  /*1a790*/  WARPSYNC.COLLECTIVE R15, `(.L_x_11791) ;  /* 0x000000000f087348 */ /* 0x000fea0003c00000 */
[----:B------:R0:W1:Y:S02]  /*1a7a0*/  SHFL.IDX P6, R14, R13, R12, R11 ;  /* 0x0000000c0d0e7389 */ /* 0x00006400000c000b */
[----:B01----:R-:W-:Y:S01]  /*1a7b0*/  ENDCOLLECTIVE ;  /* 0x000000000000791b */ /* 0x003fe20003800000 */
.L_x_11791:
        /* <DEDUP_REMOVED lines=11> */
.L_x_11792:
[----:B------:R-:W-:Y:S02]  /*1a870*/  IMAD.MOV.U32 R13, RZ, RZ, R8 ;  /* 0x000000ffff0d7224 */ /* 0x000fe400078e0008 */
[----:B------:R-:W-:Y:S02]  /*1a880*/  IMAD.MOV.U32 R12, RZ, RZ, 0x2 ;  /* 0x00000002ff0c7424 */ /* 0x000fe400078e00ff */
[----:B------:R-:W-:-:S07]  /*1a890*/  IMAD.MOV.U32 R2, RZ, RZ, R14 ;  /* 0x000000ffff027224 */ /* 0x000fce00078e000e */
[----:B------:R-:W-:Y:S05]  /*1a8a0*/  WARPSYNC.COLLECTIVE R15, `(.L_x_11793) ;  /* 0x000000000f087348 */ /* 0x000fea0003c00000 */
[----:B------:R0:W1:Y:S02]  /*1a8b0*/  SHFL.IDX P6, R14, R13, R12, R11 ;  /* 0x0000000c0d0e7389 */ /* 0x00006400000c000b */
[----:B01----:R-:W-:Y:S01]  /*1a8c0*/  ENDCOLLECTIVE ;  /* 0x000000000000791b */ /* 0x003fe20003800000 */
.L_x_11793:
        /* <DEDUP_REMOVED lines=11> */
.L_x_11794:
[----:B------:R-:W-:Y:S02]  /*1a980*/  IMAD.MOV.U32 R13, RZ, RZ, R8 ;  /* 0x000000ffff0d7224 */ /* 0x000fe400078e0008 */
[----:B------:R-:W-:Y:S02]  /*1a990*/  IMAD.MOV.U32 R12, RZ, RZ, 0x3 ;  /* 0x00000003ff0c7424 */ /* 0x000fe400078e00ff */
[----:B------:R-:W-:-:S07]  /*1a9a0*/  IMAD.MOV.U32 R2, RZ, RZ, R14 ;  /* 0x000000ffff027224 */ /* 0x000fce00078e000e */
[----:B------:R-:W-:Y:S05]  /*1a9b0*/  WARPSYNC.COLLECTIVE R15, `(.L_x_11795) ;  /* 0x000000000f087348 */ /* 0x000fea0003c00000 */
[----:B------:R0:W1:Y:S02]  /*1a9c0*/  SHFL.IDX P6, R14, R13, R12, R11 ;  /* 0x0000000c0d0e7389 */ /* 0x00006400000c000b */
[----:B01----:R-:W-:Y:S01]  /*1a9d0*/  ENDCOLLECTIVE ;  /* 0x000000000000791b */ /* 0x003fe20003800000 */
.L_x_11795:
        /* <DEDUP_REMOVED lines=11> */
.L_x_11796:
[----:B------:R-:W-:Y:S02]  /*1aa90*/  IMAD.MOV.U32 R13, RZ, RZ, R8 ;  /* 0x000000ffff0d7224 */ /* 0x000fe400078e0008 */
[----:B------:R-:W-:Y:S02]  /*1aaa0*/  IMAD.MOV.U32 R12, RZ, RZ, 0x4 ;  /* 0x00000004ff0c7424 */ /* 0x000fe400078e00ff */
[----:B------:R-:W-:-:S07]  /*1aab0*/  IMAD.MOV.U32 R2, RZ, RZ, R14 ;  /* 0x000000ffff027224 */ /* 0x000fce00078e000e */
[----:B------:R-:W-:Y:S05]  /*1aac0*/  WARPSYNC.COLLECTIVE R15, `(.L_x_11797) ;  /* 0x000000000f087348 */ /* 0x000fea0003c00000 */
[----:B------:R0:W1:Y:S02]  /*1aad0*/  SHFL.IDX P6, R14, R13, R12, R11 ;  /* 0x0000000c0d0e7389 */ /* 0x00006400000c000b */
[----:B01----:R-:W-:Y:S01]  /*1aae0*/  ENDCOLLECTIVE ;  /* 0x000000000000791b */ /* 0x003fe20003800000 */
.L_x_11797:
        /* <DEDUP_REMOVED lines=11> */
.L_x_11798:
[----:B------:R-:W-:Y:S02]  /*1aba0*/  IMAD.MOV.U32 R13, RZ, RZ, R8 ;  /* 0x000000ffff0d7224 */ /* 0x000fe400078e0008 */
[----:B------:R-:W-:Y:S02]  /*1abb0*/  IMAD.MOV.U32 R12, RZ, RZ, 0x5 ;  /* 0x00000005ff0c7424 */ /* 0x000fe400078e00ff */
[----:B------:R-:W-:-:S07]  /*1abc0*/  IMAD.MOV.U32 R2, RZ, RZ, R14 ;  /* 0x000000ffff027224 */ /* 0x000fce00078e000e */
[----:B------:R-:W-:Y:S05]  /*1abd0*/  WARPSYNC.COLLECTIVE R15, `(.L_x_11799) ;  /* 0x000000000f087348 */ /* 0x000fea0003c00000 */
[----:B------:R0:W1:Y:S02]  /*1abe0*/  SHFL.IDX P6, R14, R13, R12, R11 ;  /* 0x0000000c0d0e7389 */ /* 0x00006400000c000b */
[----:B01----:R-:W-:Y:S01]  /*1abf0*/  ENDCOLLECTIVE ;  /* 0x000000000000791b */ /* 0x003fe20003800000 */
.L_x_11799:
        /* <DEDUP_REMOVED lines=11> */
.L_x_11800:
[----:B------:R-:W-:Y:S05]  /*1acb0*/  BRA `(.L_x_11801) ;  /* 0xffffffb800fc7947 */ /* 0x000fea000383ffff */
.L_x_11701:
[----:B--2---:R2:W3:Y:S02]  /*1acc0*/  SYNCS.PHASECHK.TRANS64.TRYWAIT P0, [R10+URZ+0x22860], R20 ;  /* 0x022860140a0075a7 */ /* 0x0044e4000800017f */
[----:B---3--:R-:W-:Y:S05]  /*1acd0*/  @!P0 NANOSLEEP.SYNCS 0x989680 ;  /* 0x009896800000895d */ /* 0x008fea0003900000 */
[----:B------:R-:W3:Y:S02]  /*1ace0*/  @!P0 SYNCS.PHASECHK.TRANS64 P0, [R10+URZ+0x22860], R20 ;  /* 0x022860140a0085a7 */ /* 0x000ee4000800007f */
[----:B---3--:R-:W-:Y:S05]  /*1acf0*/  @!P0 BRA `(.L_x_11701) ;  /* 0xfffffffc00f08947 */ /* 0x008fea000383ffff */
[----:B------:R-:W-:Y:S05]  /*1ad00*/  BRA `(.L_x_11802) ;  /* 0xffffffbc004c7947 */ /* 0x000fea000383ffff */
.L_x_11702:
        /* <DEDUP_REMOVED lines=8> */
.L_x_11804:
[----:B------:R-:W-:Y:S05]  /*1ad90*/  BSYNC B1 ;  /* 0x0000000000017941 */ /* 0x000fea0003800000 */
.L_x_11803:
        /* <DEDUP_REMOVED lines=9> */
.L_x_11805:
[----:B------:R-:W-:Y:S02]  /*1ae30*/  IMAD.MOV.U32 R13, RZ, RZ, R22 ;  /* 0x000000ffff0d7224 */ /* 0x000fe400078e0016 */
[----:B------:R-:W-:Y:S01]  /*1ae40*/  IMAD.MOV.U32 R12, RZ, RZ, 0x1 ;  /* 0x00000001ff0c7424 */ /* 0x000fe200078e00ff */
[----:B------:R-:W-:-:S13]  /*1ae50*/  IADD3 R2, P0, R14, R0, RZ ;  /* 0x000000000e027210 */ /* 0x000fda0007f1e0ff */
[----:B------:R-:W-:Y:S05]  /*1ae60*/  WARPSYNC.COLLECTIVE R15, `(.L_x_11806) ;  /* 0x000000000f087348 */ /* 0x000fea0003c00000 */
[----:B------:R0:W1:Y:S02]  /*1ae70*/  SHFL.IDX P6, R14, R13, R12, R11 ;  /* 0x0000000c0d0e7389 */ /* 0x00006400000c000b */
[----:B01----:R-:W-:Y:S01]  /*1ae80*/  ENDCOLLECTIVE ;  /* 0x000000000000791b */ /* 0x003fe20003800000 */
.L_x_11806:
        /* <DEDUP_REMOVED lines=13> */
.L_x_11807:
[----:B------:R-:W-:Y:S02]  /*1af60*/  IMAD.MOV.U32 R13, RZ, RZ, R22 ;  /* 0x000000ffff0d7224 */ /* 0x000fe400078e0016 */
[----:B------:R-:W-:Y:S01]  /*1af70*/  IMAD.MOV.U32 R12, RZ, RZ, 0x2 ;  /* 0x00000002ff0c7424 */ /* 0x000fe200078e00ff */
[----:B------:R-:W-:-:S13]  /*1af80*/  IADD3 R2, P0, R14, R0, RZ ;  /* 0x000000000e027210 */ /* 0x000fda0007f1e0ff */
[----:B------:R-:W-:Y:S05]  /*1af90*/  WARPSYNC.COLLECTIVE R15, `(.L_x_11808) ;  /* 0x000000000f087348 */ /* 0x000fea0003c00000 */
[----:B------:R0:W1:Y:S02]  /*1afa0*/  SHFL.IDX P6, R14, R13, R12, R11 ;  /* 0x0000000c0d0e7389 */ /* 0x00006400000c000b */
[----:B01----:R-:W-:Y:S01]  /*1afb0*/  ENDCOLLECTIVE ;  /* 0x000000000000791b */ /* 0x003fe20003800000 */
.L_x_11808:
        /* <DEDUP_REMOVED lines=13> */
.L_x_11809:
[----:B------:R-:W-:Y:S02]  /*1b090*/  IMAD.MOV.U32 R13, RZ, RZ, R22 ;  /* 0x000000ffff0d7224 */ /* 0x000fe400078e0016 */
[----:B------:R-:W-:Y:S02]  /*1b0a0*/  IMAD.MOV.U32 R12, RZ, RZ, 0x3 ;  /* 0x00000003ff0c7424 */ /* 0x000fe400078e00ff */
[----:B------:R-:W-:-:S07]  /*1b0b0*/  IMAD.MOV.U32 R8, RZ, RZ, R14 ;  /* 0x000000ffff087224 */ /* 0x000fce00078e000e */
[----:B------:R-:W-:Y:S05]  /*1b0c0*/  WARPSYNC.COLLECTIVE R15, `(.L_x_11810) ;  /* 0x000000000f087348 */ /* 0x000fea0003c00000 */
[----:B------:R0:W1:Y:S02]  /*1b0d0*/  SHFL.IDX P6, R14, R13, R12, R11 ;  /* 0x0000000c0d0e7389 */ /* 0x00006400000c000b */
[----:B01----:R-:W-:Y:S01]  /*1b0e0*/  ENDCOLLECTIVE ;  /* 0x000000000000791b */ /* 0x003fe20003800000 */
.L_x_11810:
        /* <DEDUP_REMOVED lines=14> */
.L_x_11811:
[----:B------:R-:W-:Y:S02]  /*1b1d0*/  IMAD.MOV.U32 R13, RZ, RZ, R22 ;  /* 0x000000ffff0d7224 */ /* 0x000fe400078e0016 */
[----:B------:R-:W-:Y:S01]  /*1b1e0*/  IMAD.MOV.U32 R12, RZ, RZ, 0x4 ;  /* 0x00000004ff0c7424 */ /* 0x000fe200078e00ff */
[----:B------:R-:W-:-:S13]  /*1b1f0*/  IADD3 R2, P0, R14, R0, RZ ;  /* 0x000000000e027210 */ /* 0x000fda0007f1e0ff */
[----:B------:R-:W-:Y:S05]  /*1b200*/  WARPSYNC.COLLECTIVE R15, `(.L_x_11812) ;  /* 0x000000000f087348 */ /* 0x000fea0003c00000 */
[----:B------:R0:W1:Y:S02]  /*1b210*/  SHFL.IDX P6, R14, R13, R12, R11 ;  /* 0x0000000c0d0e7389 */ /* 0x00006400000c000b */
[----:B01----:R-:W-:Y:S01]  /*1b220*/  ENDCOLLECTIVE ;  /* 0x000000000000791b */ /* 0x003fe20003800000 */
.L_x_11812:
        /* <DEDUP_REMOVED lines=13> */
.L_x_11813:
[----:B------:R-:W-:Y:S02]  /*1b300*/  IMAD.MOV.U32 R13, RZ, RZ, R22 ;  /* 0x000000ffff0d7224 */ /* 0x000fe400078e0016 */
[----:B------:R-:W-:Y:S01]  /*1b310*/  IMAD.MOV.U32 R12, RZ, RZ, 0x5 ;  /* 0x00000005ff0c7424 */ /* 0x000fe200078e00ff */
[----:B------:R-:W-:-:S13]  /*1b320*/  IADD3 R2, P0, R14, R0, RZ ;  /* 0x000000000e027210 */ /* 0x000fda0007f1e0ff */
[----:B------:R-:W-:Y:S05]  /*1b330*/  WARPSYNC.COLLECTIVE R15, `(.L_x_11814) ;  /* 0x000000000f087348 */ /* 0x000fea0003c00000 */
[----:B------:R0:W1:Y:S02]  /*1b340*/  SHFL.IDX P6, R14, R13, R12, R11 ;  /* 0x0000000c0d0e7389 */ /* 0x00006400000c000b */
[----:B01----:R-:W-:Y:S01]  /*1b350*/  ENDCOLLECTIVE ;  /* 0x000000000000791b */ /* 0x003fe20003800000 */
.L_x_11814:
        /* <DEDUP_REMOVED lines=13> */
.L_x_11815:
[----:B------:R-:W-:Y:S05]  /*1b430*/  BRA `(.L_x_11816) ;  /* 0xffffffb8008c7947 */ /* 0x000fea000383ffff */
.L_x_11710:
        /* <DEDUP_REMOVED lines=8> */
.L_x_11818:
[----:B------:R-:W-:Y:S05]  /*1b4c0*/  BSYNC B0 ;  /* 0x0000000000007941 */ /* 0x000fea0003800000 */
.L_x_11817:
        /* <DEDUP_REMOVED lines=9> */
.L_x_11819:
        /* <DEDUP_REMOVED lines=24> */
.L_x_11820:
[----:B------:R-:W-:Y:S01]  /*1b6e0*/  IMAD.MOV.U32 R12, RZ, RZ, 0x2 ;  /* 0x00000002ff0c7424 */ /* 0x000fe200078e00ff */
[----:B------:R-:W-:-:S05]  /*1b6f0*/  SEL R14, R14, RZ, P1 ;  /* 0x000000ff0e0e7207 */ /* 0x000fca0000800000 */
[----:B------:R-:W-:-:S04]  /*1b700*/  IMAD.IADD R5, R13, 0x1, R14 ;  /* 0x000000010d057824 */ /* 0x000fc800078e020e */
[----:B------:R-:W-:-:S07]  /*1b710*/  IMAD.MOV.U32 R13, RZ, RZ, R5 ;  /* 0x000000ffff0d7224 */ /* 0x000fce00078e0005 */
[----:B------:R-:W-:Y:S05]  /*1b720*/  WARPSYNC.COLLECTIVE R15, `(.L_x_11821) ;  /* 0x000000000f087348 */ /* 0x000fea0003c00000 */
[----:B------:R0:W1:Y:S02]  /*1b730*/  SHFL.UP P6, R14, R13, R12, R11 ;  /* 0x0400000c0d0e7389 */ /* 0x00006400000c000b */
[----:B01----:R-:W-:Y:S01]  /*1b740*/  ENDCOLLECTIVE ;  /* 0x000000000000791b */ /* 0x003fe20003800000 */
.L_x_11821:
[----:B------:R-:W-:Y:S01]  /*1b750*/  IMAD.MOV.U32 R12, RZ, RZ, 0x4 ;  /* 0x00000004ff0c7424 */ /* 0x000fe200078e00ff */
[----:B------:R-:W-:-:S05]  /*1b760*/  SEL R2, R14, RZ, P2 ;  /* 0x000000ff0e027207 */ /* 0x000fca0001000000 */
[----:B------:R-:W-:-:S04]  /*1b770*/  IMAD.IADD R2, R5, 0x1, R2 ;  /* 0x0000000105027824 */ /* 0x000fc800078e0202 */
[----:B------:R-:W-:-:S07]  /*1b780*/  IMAD.MOV.U32 R13, RZ, RZ, R2 ;  /* 0x000000ffff0d7224 */ /* 0x000fce00078e0002 */
[----:B------:R-:W-:Y:S05]  /*1b790*/  WARPSYNC.COLLECTIVE R15, `(.L_x_11822) ;  /* 0x000000000f087348 */ /* 0x000fea0003c00000 */
[----:B------:R0:W1:Y:S02]  /*1b7a0*/  SHFL.UP P6, R14, R13, R12, R11 ;  /* 0x0400000c0d0e7389 */ /* 0x00006400000c000b */
[----:B01----:R-:W-:Y:S01]  /*1b7b0*/  ENDCOLLECTIVE ;  /* 0x000000000000791b */ /* 0x003fe20003800000 */
.L_x_11822:
[----:B------:R-:W-:Y:S01]  /*1b7c0*/  IMAD.MOV.U32 R12, RZ, RZ, 0x8 ;  /* 0x00000008ff0c7424 */ /* 0x000fe200078e00ff */
[----:B------:R-:W-:-:S05]  /*1b7d0*/  SEL R3, R14, RZ, P3 ;  /* 0x000000ff0e037207 */ /* 0x000fca0001800000 */
[----:B------:R-:W-:-:S04]  /*1b7e0*/  IMAD.IADD R3, R2, 0x1, R3 ;  /* 0x0000000102037824 */ /* 0x000fc800078e0203 */
[----:B------:R-:W-:-:S07]  /*1b7f0*/  IMAD.MOV.U32 R13, RZ, RZ, R3 ;  /* 0x000000ffff0d7224 */ /* 0x000fce00078e0003 */
[----:B------:R-:W-:Y:S05]  /*1b800*/  WARPSYNC.COLLECTIVE R15, `(.L_x_11823) ;  /* 0x000000000f087348 */ /* 0x000fea0003c00000 */
[----:B------:R0:W1:Y:S02]  /*1b810*/  SHFL.UP P6, R14, R13, R12, R11 ;  /* 0x0400000c0d0e7389 */ /* 0x00006400000c000b */
[----:B01----:R-:W-:Y:S01]  /*1b820*/  ENDCOLLECTIVE ;  /* 0x000000000000791b */ /* 0x003fe20003800000 */
.L_x_11823:
[----:B------:R-:W-:Y:S01]  /*1b830*/  IMAD.MOV.U32 R12, RZ, RZ, 0x10 ;  /* 0x00000010ff0c7424 */ /* 0x000fe200078e00ff */
[----:B------:R-:W-:-:S05]  /*1b840*/  SEL R14, R14, RZ, P4 ;  /* 0x000000ff0e0e7207 */ /* 0x000fca0002000000 */
[----:B------:R-:W-:-:S04]  /*1b850*/  IMAD.IADD R5, R3, 0x1, R14 ;  /* 0x0000000103057824 */ /* 0x000fc800078e020e */
[----:B------:R-:W-:-:S07]  /*1b860*/  IMAD.MOV.U32 R13, RZ, RZ, R5 ;  /* 0x000000ffff0d7224 */ /* 0x000fce00078e0005 */
[----:B------:R-:W-:Y:S05]  /*1b870*/  WARPSYNC.COLLECTIVE R15, `(.L_x_11824) ;  /* 0x000000000f087348 */ /* 0x000fea0003c00000 */
[----:B------:R0:W1:Y:S02]  /*1b880*/  SHFL.UP P6, R14, R13, R12, R11 ;  /* 0x0400000c0d0e7389 */ /* 0x00006400000c000b */
[----:B01----:R-:W-:Y:S01]  /*1b890*/  ENDCOLLECTIVE ;  /* 0x000000000000791b */ /* 0x003fe20003800000 */
.L_x_11824:
        /* <DEDUP_REMOVED lines=8> */
.L_x_11825:
[----:B------:R-:W-:Y:S05]  /*1b920*/  BRA `(.L_x_11826) ;  /* 0xffffffb800ec7947 */ /* 0x000fea000383ffff */
.L_x_11713:
[----:B------:R-:W-:Y:S01]  /*1b930*/  BSSY B0, `(.L_x_11827) ;  /* 0x0000007000007945 */ /* 0x000fe20003800000 */
[----:B------:R-:W-:Y:S02]  /*1b940*/  IMAD.MOV.U32 R12, RZ, RZ, 0x1 ;  /* 0x00000001ff0c7424 */ /* 0x000fe400078e00ff */
[----:B------:R-:W-:Y:S02]  /*1b950*/  IMAD.MOV.U32 R11, RZ, RZ, RZ ;  /* 0x000000ffff0b7224 */ /* 0x000fe400078e00ff */
[----:B------:R-:W-:-:S07]  /*1b960*/  IMAD.MOV.U32 R15, RZ, RZ, -0x1 ;  /* 0xffffffffff0f7424 */ /* 0x000fce00078e00ff */
[----:B01----:R-:W-:Y:S05]  /*1b970*/  WARPSYNC.COLLECTIVE R15, `(.L_x_11828) ;  /* 0x000000000f087348 */ /* 0x003fea0003c00000 */
[----:B------:R2:W3:Y:S02]  /*1b980*/  SHFL.UP P6, R14, R13, R12, R11 ;  /* 0x0400000c0d0e7389 */ /* 0x0004e400000c000b */
[----:B0123--:R-:W-:Y:S01]  /*1b990*/  ENDCOLLECTIVE ;  /* 0x000000000000791b */ /* 0x00ffe20003800000 */
.L_x_11828:
[----:B------:R-:W-:Y:S05]  /*1b9a0*/  BSYNC B0 ;  /* 0x0000000000007941 */ /* 0x000fea0003800000 */
.L_x_11827:
        /* <DEDUP_REMOVED lines=8> */
.L_x_11829:
[----:B------:R-:W-:Y:S01]  /*1ba30*/  IMAD.MOV.U32 R12, RZ, RZ, 0x4 ;  /* 0x00000004ff0c7424 */ /* 0x000fe200078e00ff */
[----:B------:R-:W-:-:S05]  /*1ba40*/  SEL R2, R14, RZ, P2 ;  /* 0x000000ff0e027207 */ /* 0x000fca0001000000 */
[----:B------:R-:W-:-:S04]  /*1ba50*/  IMAD.IADD R2, R13, 0x1, R2 ;  /* 0x000000010d027824 */ /* 0x000fc800078e0202 */
[----:B------:R-:W-:-:S07]  /*1ba60*/  IMAD.MOV.U32 R13, RZ, RZ, R2 ;  /* 0x000000ffff0d7224 */ /* 0x000fce00078e0002 */
[----:B------:R-:W-:Y:S05]  /*1ba70*/  WARPSYNC.COLLECTIVE R15, `(.L_x_11830) ;  /* 0x000000000f087348 */ /* 0x000fea0003c00000 */
[----:B------:R0:W1:Y:S02]  /*1ba80*/  SHFL.UP P6, R14, R13, R12, R11 ;  /* 0x0400000c0d0e7389 */ /* 0x00006400000c000b */
[----:B01----:R-:W-:Y:S01]  /*1ba90*/  ENDCOLLECTIVE ;  /* 0x000000000000791b */ /* 0x003fe20003800000 */
.L_x_11830:
[----:B------:R-:W-:Y:S01]  /*1baa0*/  IMAD.MOV.U32 R12, RZ, RZ, 0x8 ;  /* 0x00000008ff0c7424 */ /* 0x000fe200078e00ff */
[----:B------:R-:W-:-:S05]  /*1bab0*/  SEL R3, R14, RZ, P3 ;  /* 0x000000ff0e037207 */ /* 0x000fca0001800000 */
[----:B------:R-:W-:-:S04]  /*1bac0*/  IMAD.IADD R3, R2, 0x1, R3 ;  /* 0x0000000102037824 */ /* 0x000fc800078e0203 */
[----:B------:R-:W-:-:S07]  /*1bad0*/  IMAD.MOV.U32 R13, RZ, RZ, R3 ;  /* 0x000000ffff0d7224 */ /* 0x000fce00078e0003 */
[----:B------:R-:W-:Y:S05]  /*1bae0*/  WARPSYNC.COLLECTIVE R15, `(.L_x_11831) ;  /* 0x000000000f087348 */ /* 0x000fea0003c00000 */
[----:B------:R0:W1:Y:S02]  /*1baf0*/  SHFL.UP P6, R14, R13, R12, R11 ;  /* 0x0400000c0d0e7389 */ /* 0x00006400000c000b */
[----:B01----:R-:W-:Y:S01]  /*1bb00*/  ENDCOLLECTIVE ;  /* 0x000000000000791b */ /* 0x003fe20003800000 */
.L_x_11831:
[----:B------:R-:W-:Y:S01]  /*1bb10*/  IMAD.MOV.U32 R12, RZ, RZ, 0x10 ;  /* 0x00000010ff0c7424 */ /* 0x000fe200078e00ff */
[----:B------:R-:W-:-:S05]  /*1bb20*/  SEL R14, R14, RZ, P4 ;  /* 0x000000ff0e0e7207 */ /* 0x000fca0002000000 */
[----:B------:R-:W-:-:S04]  /*1bb30*/  IMAD.IADD R5, R3, 0x1, R14 ;  /* 0x0000000103057824 */ /* 0x000fc800078e020e */
[----:B------:R-:W-:-:S07]  /*1bb40*/  IMAD.MOV.U32 R13, RZ, RZ, R5 ;  /* 0x000000ffff0d7224 */ /* 0x000fce00078e0005 */
[----:B------:R-:W-:Y:S05]  /*1bb50*/  WARPSYNC.COLLECTIVE R15, `(.L_x_11832) ;  /* 0x000000000f087348 */ /* 0x000fea0003c00000 */
[----:B------:R0:W1:Y:S02]  /*1bb60*/  SHFL.UP P6, R14, R13, R12, R11 ;  /* 0x0400000c0d0e7389 */ /* 0x00006400000c000b */
[----:B01----:R-:W-:Y:S01]  /*1bb70*/  ENDCOLLECTIVE ;  /* 0x000000000000791b */ /* 0x003fe20003800000 */
.L_x_11832:
        /* <DEDUP_REMOVED lines=8> */
.L_x_11833:
[----:B------:R-:W-:Y:S05]  /*1bc00*/  BRA `(.L_x_11834) ;  /* 0xffffffb800d87947 */ /* 0x000fea000383ffff */
.L_x_11715:
[----:B------:R-:W-:Y:S01]  /*1bc10*/  BSSY B0, `(.L_x_11835) ;  /* 0x0000006000007945 */ /* 0x000fe20003800000 */
[----:B------:R-:W-:Y:S01]  /*1bc20*/  PLOP3.LUT P6, PT, P6, PT, PT, 0x8, 0x0 ;  /* 0x000000000000781c */ /* 0x000fe200037ce170 */
[----:B------:R-:W-:-:S12]  /*1bc30*/  IMAD.MOV.U32 R15, RZ, RZ, -0x1 ;  /* 0xffffffffff0f7424 */ /* 0x000fd800078e00ff */
[----:B012---:R-:W-:Y:S05]  /*1bc40*/  WARPSYNC.COLLECTIVE R15, `(.L_x_11836) ;  /* 0x000000000f087348 */ /* 0x007fea0003c00000 */
[----:B------:R-:W-:Y:S01]  /*1bc50*/  VOTE.ANY R14, PT, P6 ;  /* 0x00000000000e7806 */ /* 0x000fe200030e0100 */
[----:B012---:R-:W-:Y:S06]  /*1bc60*/  ENDCOLLECTIVE ;  /* 0x000000000000791b */ /* 0x007fec0003800000 */
.L_x_11836:
[----:B------:R-:W-:Y:S05]  /*1bc70*/  BSYNC B0 ;  /* 0x0000000000007941 */ /* 0x000fea0003800000 */
.L_x_11835:
        /* <DEDUP_REMOVED lines=8> */
.L_x_11837:
[----:B------:R-:W-:Y:S02]  /*1bd00*/  IMAD.IADD R27, R12, 0x1, R27 ;  /* 0x000000010c1b7824 */ /* 0x000fe400078e021b */
[----:B------:R-:W-:Y:S02]  /*1bd10*/  IMAD.MOV.U32 R13, RZ, RZ, R4 ;  /* 0x000000ffff0d7224 */ /* 0x000fe400078e0004 */
[----:B------:R-:W-:-:S07]  /*1bd20*/  IMAD.MOV.U32 R25, RZ, RZ, R14 ;  /* 0x000000ffff197224 */ /* 0x000fce00078e000e */
[----:B------:R-:W-:Y:S05]  /*1bd30*/  WARPSYNC.COLLECTIVE R15, `(.L_x_11838) ;  /* 0x000000000f087348 */ /* 0x000fea0003c00000 */
[----:B------:R0:W1:Y:S02]  /*1bd40*/  SHFL.IDX P6, R14, R13, R12, R11 ;  /* 0x0000000c0d0e7389 */ /* 0x00006400000c000b */
[----:B01----:R-:W-:Y:S01]  /*1bd50*/  ENDCOLLECTIVE ;  /* 0x000000000000791b */ /* 0x003fe20003800000 */
.L_x_11838:
[----:B------:R-:W-:Y:S01]  /*1bd60*/  IMAD.MOV.U32 R4, RZ, RZ, R14 ;  /* 0x000000ffff047224 */ /* 0x000fe200078e000e */
[----:B------:R-:W-:Y:S06]  /*1bd70*/  BRA `(.L_x_11839) ;  /* 0xffffffb800bc7947 */ /* 0x000fec000383ffff */
.L_x_11717:
[----:B------:R-:W-:Y:S01]  /*1bd80*/  BSSY B0, `(.L_x_11840) ;  /* 0x0000007000007945 */ /* 0x000fe20003800000 */
[----:B------:R-:W-:Y:S02]  /*1bd90*/  IMAD.MOV.U32 R13, RZ, RZ, R2 ;  /* 0x000000ffff0d7224 */ /* 0x000fe400078e0002 */
[----:B------:R-:W-:Y:S02]  /*1bda0*/  IMAD.MOV.U32 R11, RZ, RZ, 0x1f ;  /* 0x0000001fff0b7424 */ /* 0x000fe400078e00ff */
[----:B------:R-:W-:-:S07]  /*1bdb0*/  IMAD.MOV.U32 R15, RZ, RZ, -0x1 ;  /* 0xffffffffff0f7424 */ /* 0x000fce00078e00ff */
[----:B012-4-:R-:W-:Y:S05]  /*1bdc0*/  WARPSYNC.COLLECTIVE R15, `(.L_x_11841) ;  /* 0x000000000f087348 */ /* 0x017fea0003c00000 */
[----:B------:R3:W0:Y:S02]  /*1bdd0*/  SHFL.IDX P6, R14, R13, R12, R11 ;  /* 0x0000000c0d0e7389 */ /* 0x00062400000c000b */
[----:B01234-:R-:W-:Y:S01]  /*1bde0*/  ENDCOLLECTIVE ;  /* 0x000000000000791b */ /* 0x01ffe20003800000 */
.L_x_11841:
[----:B------:R-:W-:Y:S05]  /*1bdf0*/  BSYNC B0 ;  /* 0x0000000000007941 */ /* 0x000fea0003800000 */
.L_x_11840:
[----:B------:R-:W-:Y:S01]  /*1be00*/  IMAD.MOV.U32 R6, RZ, RZ, R14 ;  /* 0x000000ffff067224 */ /* 0x000fe200078e000e */
[----:B------:R-:W-:Y:S06]  /*1be10*/  BRA `(.L_x_11716) ;  /* 0xffffffb800ac7947 */ /* 0x000fec000383ffff */
.L_x_11723:
[----:B-1----:R1:W3:Y:S02]  /*1be20*/  SYNCS.PHASECHK.TRANS64.TRYWAIT P0, [R5+URZ+0x22820], R0 ;  /* 0x02282000050075a7 */ /* 0x0022e4000800017f */
[----:B---3--:R-:W-:Y:S05]  /*1be30*/  @!P0 NANOSLEEP.SYNCS 0x989680 ;  /* 0x009896800000895d */ /* 0x008fea0003900000 */
[----:B------:R-:W3:Y:S02]  /*1be40*/  @!P0 SYNCS.PHASECHK.TRANS64 P0, [R5+URZ+0x22820], R0 ;  /* 0x02282000050085a7 */ /* 0x000ee4000800007f */
[----:B---3--:R-:W-:Y:S05]  /*1be50*/  @!P0 BRA `(.L_x_11723) ;  /* 0xfffffffc00f08947 */ /* 0x008fea000383ffff */
[----:B------:R-:W-:Y:S05]  /*1be60*/  BRA `(.L_x_11842) ;  /* 0xffffffc400047947 */ /* 0x000fea000383ffff */
.L_x_11724:
        /* <DEDUP_REMOVED lines=11> */
.L_x_11844:
[----:B------:R-:W-:Y:S05]  /*1bf20*/  BSYNC B0 ;  /* 0x0000000000007941 */ /* 0x000fea0003800000 */
.L_x_11843:
[----:B------:R-:W-:Y:S05]  /*1bf30*/  BRA `(.L_x_11845) ;  /* 0xffffffc000ec7947 */ /* 0x000fea000383ffff */
.L_x_11727:
[----:B------:R-:W-:Y:S01]  /*1bf40*/  BSSY B1, `(.L_x_11846) ;  /* 0x0000006000017945 */ /* 0x000fe20003800000 */
[----:B------:R-:W-:-:S07]  /*1bf50*/  IMAD.MOV.U32 R15, RZ, RZ, -0x1 ;  /* 0xffffffffff0f7424 */ /* 0x000fce00078e00ff */
[----:B012-4-:R-:W-:Y:S05]  /*1bf60*/  WARPSYNC.COLLECTIVE R15, `(.L_x_11847) ;  /* 0x000000000f0c7348 */ /* 0x017fea0003c00000 */
[----:B------:R-:W-:Y:S02]  /*1bf70*/  ELECT P6, UR62, PT ;  /* 0x00000000003e782f */ /* 0x000fe400038c0000 */
[----:B------:R-:W-:Y:S01]  /*1bf80*/  MOV R14, UR62 ;  /* 0x0000003e000e7c02 */ /* 0x000fe20008000f00 */
[----:B012-4-:R-:W-:Y:S10]  /*1bf90*/  ENDCOLLECTIVE ;  /* 0x000000000000791b */ /* 0x017ff40003800000 */
.L_x_11847:
[----:B------:R-:W-:Y:S05]  /*1bfa0*/  BSYNC B1 ;  /* 0x0000000000017941 */ /* 0x000fea0003800000 */
.L_x_11846:
[----:B------:R-:W-:Y:S05]  /*1bfb0*/  BRA `(.L_x_11848) ;  /* 0xffffffc000e47947 */ /* 0x000fea000383ffff */
.L_x_11729:
[----:B-1----:R1:W3:Y:S02]  /*1bfc0*/  SYNCS.PHASECHK.TRANS64.TRYWAIT P1, [R3+URZ+0x22840], R2 ;  /* 0x02284002030075a7 */ /* 0x0022e4000802017f */
[----:B---3--:R-:W-:Y:S05]  /*1bfd0*/  @!P1 NANOSLEEP.SYNCS 0x989680 ;  /* 0x009896800000995d */ /* 0x008fea0003900000 */
[----:B------:R-:W3:Y:S02]  /*1bfe0*/  @!P1 SYNCS.PHASECHK.TRANS64 P1, [R3+URZ+0x22840], R2 ;  /* 0x02284002030095a7 */ /* 0x000ee4000802007f */
[----:B---3--:R-:W-:Y:S05]  /*1bff0*/  @!P1 BRA `(.L_x_11729) ;  /* 0xfffffffc00f09947 */ /* 0x008fea000383ffff */
[----:B------:R-:W-:Y:S05]  /*1c000*/  BRA `(.L_x_11849) ;  /* 0xffffffc400047947 */ /* 0x000fea000383ffff */
.L_x_11731:
[----:B---3--:R3:W0:Y:S02]  /*1c010*/  SYNCS.PHASECHK.TRANS64.TRYWAIT P1, [R5+URZ+0x22840], R0 ;  /* 0x02284000050075a7 */ /* 0x008624000802017f */
[----:B0-----:R-:W-:Y:S05]  /*1c020*/  @!P1 NANOSLEEP.SYNCS 0x989680 ;  /* 0x009896800000995d */ /* 0x001fea0003900000 */
[----:B------:R-:W0:Y:S02]  /*1c030*/  @!P1 SYNCS.PHASECHK.TRANS64 P1, [R5+URZ+0x22840], R0 ;  /* 0x02284000050095a7 */ /* 0x000e24000802007f */
[----:B0-----:R-:W-:Y:S05]  /*1c040*/  @!P1 BRA `(.L_x_11731) ;  /* 0xfffffffc00f09947 */ /* 0x001fea000383ffff */
[----:B------:R-:W-:Y:S05]  /*1c050*/  BRA `(.L_x_11850) ;  /* 0xffffffc400107947 */ /* 0x000fea000383ffff */
.L_x_11733:
[----:B------:R0:W0:Y:S02]  /*1c060*/  SYNCS.PHASECHK.TRANS64.TRYWAIT P1, [R3+URZ+0x22860], R2 ;  /* 0x02286002030075a7 */ /* 0x000024000802017f */
[----:B0-----:R-:W-:Y:S05]  /*1c070*/  @!P1 NANOSLEEP.SYNCS 0x989680 ;  /* 0x009896800000995d */ /* 0x001fea0003900000 */
[----:B------:R-:W0:Y:S02]  /*1c080*/  @!P1 SYNCS.PHASECHK.TRANS64 P1, [R3+URZ+0x22860], R2 ;  /* 0x02286002030095a7 */ /* 0x000e24000802007f */
[----:B0-----:R-:W-:Y:S05]  /*1c090*/  @!P1 BRA `(.L_x_11733) ;  /* 0xfffffffc00f09947 */ /* 0x001fea000383ffff */
[----:B------:R-:W-:Y:S05]  /*1c0a0*/  BRA `(.L_x_11851) ;  /* 0xffffffc4000c7947 */ /* 0x000fea000383ffff */
.L_x_11852:
        /* <DEDUP_REMOVED lines=13> */
.L_x_15670:


//--------------------- .text._ZN7cutlass13device_kernelIN5flash11enable_sm90INS1_16FlashAttnFwdSm90INS1_25CollectiveMainloopFwdSm90ILi2EN4cute5tupleIJNS5_1CILi1EEES8_S8_EEENS6_IJNS7_ILi128EEENS7_ILi96EEENS7_ILi64EEEEEELi256ENS_10bfloat16_tEfNS_4arch4Sm90ELb0ELb1ELb0ELb1ELb1ELb1ELb0ELb1ELb0ELb1ELb1ELb0EEENS1_21CollectiveEpilogueFwdINS6_IJSA_NS7_ILi256EEESB_EEES9_SE_SG_Li256ELb1ELb1ELb1ELb0EEENS1_36VarlenDynamicPersistentTileSchedulerILi128ELi96ELi256ELi128ELb1ELb1ELb1ELb1ELb0ELb1EEEEEEEEEvNT_6ParamsE --------------------------
	.section	.text._ZN7cutlass13device_kernelIN5flash11enable_sm90INS1_16FlashAttnFwdSm90INS1_25CollectiveMainloopFwdSm90ILi2EN4cute5tupleIJNS5_1CILi1EEES8_S8_EEENS6_IJNS7_ILi128EEENS7_ILi96EEENS7_ILi64EEEEEELi256ENS_10bfloat16_tEfNS_4arch4Sm90ELb0ELb1ELb0ELb1ELb1ELb1ELb0ELb1ELb0ELb1ELb1ELb0EEENS1_21CollectiveEpilogueFwdINS6_IJSA_NS7_ILi256EEESB_EEES9_SE_SG_Li256ELb1ELb1ELb1ELb0EEENS1_36VarlenDynamicPersistentTileSchedulerILi128ELi96ELi256ELi128ELb1ELb1ELb1ELb1ELb0ELb1EEEEEEEEEvNT_6ParamsE,"ax",@progbits
	.align	128
.text._ZN7cutlass13device_kernelIN5flash11enable_sm90INS1_16FlashAttnFwdSm90INS1_25CollectiveMainloopFwdSm90ILi2EN4cute5tupleIJNS5_1CILi1EEES8_S8_EEENS6_IJNS7_ILi128EEENS7_ILi96EEENS7_ILi64EEEEEELi256ENS_10bfloat16_tEfNS_4arch4Sm90ELb0ELb1ELb0ELb1ELb1ELb1ELb0ELb1ELb0ELb1ELb1ELb0EEENS1_21CollectiveEpilogueFwdINS6_IJSA_NS7_ILi256EEESB_EEES9_SE_SG_Li256ELb1ELb1ELb1ELb0EEENS1_36VarlenDynamicPersistentTileSchedulerILi128ELi96ELi256ELi128ELb1ELb1ELb1ELb1ELb0ELb1EEEEEEEEEvNT_6ParamsE:
        .type           _ZN7cutlass13device_kernelIN5flash11enable_sm90INS1_16FlashAttnFwdSm90INS1_25CollectiveMainloopFwdSm90ILi2EN4cute5tupleIJNS5_1CILi1EEES8_S8_EEENS6_IJNS7_ILi128EEENS7_ILi96EEENS7_ILi64EEEEEELi256ENS_10bfloat16_tEfNS_4arch4Sm90ELb0ELb1ELb0ELb1ELb1ELb1ELb0ELb1ELb0ELb1ELb1ELb0EEENS1_21CollectiveEpilogueFwdINS6_IJSA_NS7_ILi256EEESB_EEES9_SE_SG_Li256ELb1ELb1ELb1ELb0EEENS1_36VarlenDynamicPersistentTileSchedulerILi128ELi96ELi256ELi128ELb1ELb1ELb1ELb1ELb0ELb1EEEEEEEEEvNT_6ParamsE,@function
        .size           _ZN7cutlass13device_kernelIN5flash11enable_sm90INS1_16FlashAttnFwdSm90INS1_25CollectiveMainloopFwdSm90ILi2EN4cute5tupleIJNS5_1CILi1EEES8_S8_EEENS6_IJNS7_ILi128EEENS7_ILi96EEENS7_ILi64EEEEEELi256ENS_10bfloat16_tEfNS_4arch4Sm90ELb0ELb1ELb0ELb1ELb1ELb1ELb0ELb1ELb0ELb1ELb1ELb0EEENS1_21CollectiveEpilogueFwdINS6_IJSA_NS7_ILi256EEESB_EEES9_SE_SG_Li256ELb1ELb1ELb1ELb0EEENS1_36VarlenDynamicPersistentTileSchedulerILi128ELi96ELi256ELi128ELb1ELb1ELb1ELb1ELb0ELb1EEEEEEEEEvNT_6ParamsE,(.L_x_15671 - _ZN7cutlass13device_kernelIN5flash11enable_sm90INS1_16FlashAttnFwdSm90INS1_25CollectiveMainloopFwdSm90ILi2EN4cute5tupleIJNS5_1CILi1EEES8_S8_EEENS6_IJNS7_ILi128EEENS7_ILi96EEENS7_ILi64EEEEEELi256ENS_10bfloat16_tEfNS_4arch4Sm90ELb0ELb1ELb0ELb1ELb1ELb1ELb0ELb1ELb0ELb1ELb1ELb0EEENS1_21CollectiveEpilogueFwdINS6_IJSA_NS7_ILi256EEESB_EEES9_SE_SG_Li256ELb1ELb1ELb1ELb0EEENS1_36VarlenDynamicPersistentTileSchedulerILi128ELi96ELi256ELi128ELb1ELb1ELb1ELb1ELb0ELb1EEEEEEEEEvNT_6ParamsE)
        .other          _ZN7cutlass13device_kernelIN5flash11enable_sm90INS1_16FlashAttnFwdSm90INS1_25CollectiveMainloopFwdSm90ILi2EN4cute5tupleIJNS5_1CILi1EEES8_S8_EEENS6_IJNS7_ILi128EEENS7_ILi96EEENS7_ILi64EEEEEELi256ENS_10bfloat16_tEfNS_4arch4Sm90ELb0ELb1ELb0ELb1ELb1ELb1ELb0ELb1ELb0ELb1ELb1ELb0EEENS1_21CollectiveEpilogueFwdINS6_IJSA_NS7_ILi256EEESB_EEES9_SE_SG_Li256ELb1ELb1ELb1ELb0EEENS1_36VarlenDynamicPersistentTileSchedulerILi128ELi96ELi256ELi128ELb1ELb1ELb1ELb1ELb0ELb1EEEEEEEEEvNT_6ParamsE,@"STO_CUDA_ENTRY STV_DEFAULT"
_ZN7cutlass13device_kernelIN5flash11enable_sm90INS1_16FlashAttnFwdSm90INS1_25CollectiveMainloopFwdSm90ILi2EN4cute5tupleIJNS5_1CILi1EEES8_S8_EEENS6_IJNS7_ILi128EEENS7_ILi96EEENS7_ILi64EEEEEELi256ENS_10bfloat16_tEfNS_4arch4Sm90ELb0ELb1ELb0ELb1ELb1ELb1ELb0ELb1ELb0ELb1ELb1ELb0EEENS1_21CollectiveEpilogueFwdINS6_IJSA_NS7_ILi256EEESB_EEES9_SE_SG_Li256ELb1ELb1ELb1ELb0EEENS1_36VarlenDynamicPersistentTileSchedulerILi128ELi96ELi256ELi128ELb1ELb1ELb1ELb1ELb0ELb1EEEEEEEEEvNT_6ParamsE:
        /* <DEDUP_REMOVED lines=23> */
.L_x_11854:
[----:B------:R-:W-:Y:S05]  /*0170*/  BSYNC B0 ;  /* 0x0000000000007941 */ /* 0x000fea0003800000 */
.L_x_11853:
        /* <DEDUP_REMOVED lines=41> */
.L_x_11855:
        /* <DEDUP_REMOVED lines=22> */
.L_x_11856:
        /* <DEDUP_REMOVED lines=18> */
.L_x_11857:
        /* <DEDUP_REMOVED lines=22> */
.L_x_11858:
        /* <DEDUP_REMOVED lines=22> */
.L_x_11859:
        /* <DEDUP_REMOVED lines=8> */
.L_x_11862:
[----:B------:R-:W-:-:S08]  /*09d0*/  NOP ;  /* 0x0000000000007918 */ /* 0x000fd00000000000 */
[----:B------:R-:W0:Y:S02]  /*09e0*/  USETMAXREG.TRY_ALLOC.CTAPOOL UP0, 0xe8 ;  /* 0x000000e8000079c8 */ /* 0x000e240008000600 */
[----:B0-----:R-:W-:-:S13]  /*09f0*/  PLOP3.LUT P0, PT, PT, PT, UP0, 0x80, 0x0 ;  /* 0x000000000000781c */ /* 0x001fda0003f0f008 */
[----:B------:R-:W-:Y:S05]  /*0a00*/  @!P0 BRA `(.L_x_11862) ;  /* 0xfffffffc00f08947 */ /* 0x000fea000383ffff */
[----:B------:R-:W0:Y:S01]  /*0a10*/  S2R R0, SR_TID.X ;  /* 0x0000000000007919 */ /* 0x000e220000002100 */
[----:B------:R-:W1:Y:S01]  /*0a20*/  S2UR UR4, SR_CgaCtaId ;  /* 0x00000000000479c3 */ /* 0x000e620000008800 */
[----:B------:R-:W-:-:S07]  /*0a30*/  MOV R2, 0x400 ;  /* 0x0000040000027802 */ /* 0x000fce0000000f00 */
[----:B------:R-:W-:Y:S06]  /*0a40*/  BAR.ARV 0x8, 0x180 ;  /* 0x0206000000007b1d */ /* 0x000fec0000002000 */
[----:B------:R-:W-:Y:S04]  /*0a50*/  STL.64 [R1+0x1b8], RZ ;  /* 0x0001b8ff01007387 */ /* 0x000fe80000100a00 */
[----:B------:R-:W-:Y:S01]  /*0a60*/  STL [R1+0x1c0], RZ ;  /* 0x0001c0ff01007387 */ /* 0x000fe20000100800 */
[----:B-1----:R-:W-:Y:S01]  /*0a70*/  IMAD.U32 R27, RZ, RZ, UR4 ;  /* 0x00000004ff1b7e24 */ /* 0x002fe2000f8e00ff */
[----:B------:R-:W-:-:S04]  /*0a80*/  ULDC UR4, c[0x0][0xc3c] ;  /* 0x00030f0000047ab9 */ /* 0x000fc80000000800 */
[----:B------:R-:W-:Y:S02]  /*0a90*/  LEA R2, R27, R2, 0x18 ;  /* 0x000000021b027211 */ /* 0x000fe400078ec0ff */
[----:B0-----:R-:W-:-:S04]  /*0aa0*/  SHF.R.U32.HI R0, RZ, 0x7, R0 ;  /* 0x00000007ff007819 */ /* 0x001fc80000011600 */
[----:B------:R-:W-:-:S13]  /*0ab0*/  ISETP.NE.AND P0, PT, R0, 0x1, PT ;  /* 0x000000010000780c */ /* 0x000fda0003f05270 */
[----:B------:R-:W-:Y:S08]  /*0ac0*/  @!P0 BAR.ARV 0x9, 0x100 ;  /* 0x0244000000008b1d */ /* 0x000ff00000002000 */
[----:B------:R-:W-:Y:S06]  /*0ad0*/  BAR.SYNC.DEFER_BLOCKING 0x5, 0x180 ;  /* 0x0146000000007b1d */ /* 0x000fec0000010000 */
[----:B------:R-:W0:Y:S02]  /*0ae0*/  LDS.128 R100, [R2+0x228d0] ;  /* 0x0228d00002647984 */ /* 0x000e240000000c00 */
[----:B------:R-:W-:Y:S06]  /*0af0*/  BAR.ARV 0x4, 0x180 ;  /* 0x0106000000007b1d */ /* 0x000fec0000002000 */
[----:B0-----:R-:W-:-:S13]  /*0b00*/  ISETP.GE.AND P0, PT, R103, UR4, PT ;  /* 0x0000000467007c0c */ /* 0x001fda000bf06270 */
[----:B------:R-:W-:Y:S05]  /*0b10*/  @P0 BRA `(.L_x_11863) ;  /* 0x000002c400800947 */ /* 0x000fea0003800000 */
[----:B------:R-:W0:Y:S01]  /*0b20*/  S2R R0, SR_TID.X ;  /* 0x0000000000007919 */ /* 0x000e220000002100 */
[----:B------:R-:W-:Y:S01]  /*0b30*/  IMAD.MOV.U32 R19, RZ, RZ, RZ ;  /* 0x000000ffff137224 */ /* 0x000fe200078e00ff */
[----:B------:R-:W-:Y:S01]  /*0b40*/  UMOV UR37, URZ ;  /* 0x0000003f00257c82 */ /* 0x000fe20008000000 */
[----:B------:R-:W-:Y:S02]  /*0b50*/  IMAD.MOV.U32 R185, RZ, RZ, RZ ;  /* 0x000000ffffb97224 */ /* 0x000fe400078e00ff */
        /* <DEDUP_REMOVED lines=8> */
[----:B------:R-:W-:-:S02]  /*0be0*/  LEA.HI R10, R8, R9, RZ, 0x1 ;  /* 0x00000009080a7211 */ /* 0x000fc400078f08ff */
[----:B------:R-:W-:Y:S02]  /*0bf0*/  LEA.HI R3, R3, R12, RZ, 0x1 ;  /* 0x0000000c03037211 */ /* 0x000fe400078f08ff */
[----:B------:R-:W-:Y:S01]  /*0c00*/  SHF.R.S32.HI R4, RZ, 0x1f, R11 ;  /* 0x0000001fff047819 */ /* 0x000fe2000001140b */
[----:B------:R-:W-:Y:S01]  /*0c10*/  STL [R1+0x428], R11 ;  /* 0x0004280b01007387 */ /* 0x000fe20000100800 */
        /* <DEDUP_REMOVED lines=10> */
[----:B------:R-:W-:Y:S01]  /*0cc0*/  LOP3.LUT R8, R8, 0x3fffff0, RZ, 0xc0, !PT ;  /* 0x03fffff008087812 */ /* 0x000fe200078ec0ff */
[----:B------:R-:W-:Y:S01]  /*0cd0*/  IMAD.IADD R3, R12, 0x1, -R3 ;  /* 0x000000010c037824 */ /* 0x000fe200078e0a03 */
[-C--:B------:R-:W-:Y:S01]  /*0ce0*/  LEA.HI R198, R0, R205.reuse, RZ, 0x5 ;  /* 0x000000cd00c67211 */ /* 0x080fe200078f28ff */
[----:B------:R-:W-:Y:S01]  /*0cf0*/  IMAD.IADD R7, R6, 0x1, -R7 ;  /* 0x0000000106077824 */ /* 0x000fe200078e0a07 */
[----:B------:R-:W-:-:S02]  /*0d00*/  LEA.HI R6, R0, R205, RZ, 0x2 ;  /* 0x000000cd00067211 */ /* 0x000fc400078f10ff */
[----:B------:R-:W-:Y:S01]  /*0d10*/  LEA.HI R9, R0, R205, RZ, 0x3 ;  /* 0x000000cd00097211 */ /* 0x000fe200078f18ff */
[----:B------:R-:W-:Y:S01]  /*0d20*/  IMAD R4, R4, 0x10, R7 ;  /* 0x0000001004047824 */ /* 0x000fe200078e0207 */
[----:B------:R-:W-:Y:S01]  /*0d30*/  SHF.R.S32.HI R157, RZ, 0x2, R6 ;  /* 0x00000002ff9d7819 */ /* 0x000fe20000011406 */
[----:B------:R-:W-:Y:S01]  /*0d40*/  IMAD.IADD R7, R205, 0x1, -R8 ;  /* 0x00000001cd077824 */ /* 0x000fe200078e0a08 */
[----:B------:R-:W-:Y:S01]  /*0d50*/  LOP3.LUT R0, R6, 0xfffffffc, RZ, 0xc0, !PT ;  /* 0xfffffffc06007812 */ /* 0x000fe200078ec0ff */
[----:B------:R-:W-:Y:S01]  /*0d60*/  IMAD R196, R3, 0x40, R4 ;  /* 0x0000004003c47824 */ /* 0x000fe200078e0204 */
[----:B------:R-:W-:Y:S01]  /*0d70*/  SHF.R.S32.HI R6, RZ, 0x1f, R6 ;  /* 0x0000001fff067819 */ /* 0x000fe20000011406 */
[----:B------:R-:W-:Y:S01]  /*0d80*/  VIADD R13, R157, 0x40 ;  /* 0x000000409d0d7836 */ /* 0x000fe20000000000 */
[----:B------:R-:W-:Y:S01]  /*0d90*/  LOP3.LUT R8, R9, 0xfffffff8, RZ, 0xc0, !PT ;  /* 0xfffffff809087812 */ /* 0x000fe200078ec0ff */
[----:B------:R-:W-:Y:S01]  /*0da0*/  IMAD.IADD R12, R205, 0x1, -R0 ;  /* 0x00000001cd0c7824 */ /* 0x000fe200078e0a00 */
[----:B------:R-:W-:Y:S01]  /*0db0*/  LEA.HI R6, R6, R157, RZ, 0x3 ;  /* 0x0000009d06067211 */ /* 0x000fe200078f18ff */
[----:B------:R-:W-:Y:S01]  /*0dc0*/  IMAD.SHL.U32 R194, R13, 0x40, RZ ;  /* 0x000000400dc27824 */ /* 0x000fe200078e00ff */
[----:B------:R-:W-:Y:S01]  /*0dd0*/  SHF.R.S32.HI R3, RZ, 0x3, R9 ;  /* 0x00000003ff037819 */ /* 0x000fe20000011409 */
[----:B------:R-:W-:Y:S01]  /*0de0*/  IMAD.IADD R205, R205, 0x1, -R8 ;  /* 0x00000001cdcd7824 */ /* 0x000fe200078e0a08 */
[----:B------:R-:W-:Y:S01]  /*0df0*/  SHF.R.S32.HI R3, RZ, 0x1f, R13 ;  /* 0x0000001fff037819 */ /* 0x000fe2000001140d */
[----:B------:R-:W-:Y:S01]  /*0e00*/  IMAD.SHL.U32 R22, R12, 0x4, RZ ;  /* 0x000000040c167824 */ /* 0x000fe200078e00ff */
[----:B------:R-:W-:Y:S01]  /*0e10*/  SHF.R.S32.HI R198, RZ, 0x5, R198 ;  /* 0x00000005ffc67819 */ /* 0x000fe200000114c6 */
[----:B------:R-:W-:Y:S01]  /*0e20*/  IMAD.SHL.U32 R187, R205, 0x8, RZ ;  /* 0x00000008cdbb7824 */ /* 0x000fe200078e00ff */
[----:B------:R-:W-:Y:S01]  /*0e30*/  LOP3.LUT R6, R6, 0xfffffff8, RZ, 0xc0, !PT ;  /* 0xfffffff806067812 */ /* 0x000fe200078ec0ff */
[----:B------:R-:W-:Y:S01]  /*0e40*/  VIADD R186, R22, 0x10 ;  /* 0x0000001016ba7836 */ /* 0x000fe20000000000 */
[----:B------:R-:W-:Y:S01]  /*0e50*/  LEA.HI R0, R12, R12, RZ, 0x1 ;  /* 0x0000000c0c007211 */ /* 0x000fe200078f08ff */
[----:B------:R-:W-:Y:S01]  /*0e60*/  IMAD R7, R198, 0x10, R7 ;  /* 0x00000010c6077824 */ /* 0x000fe200078e0207 */
[----:B------:R-:W-:Y:S01]  /*0e70*/  LEA.HI R4, R3, R13, RZ, 0x3 ;  /* 0x0000000d03047211 */ /* 0x000fe200078f18ff */
[----:B------:R-:W-:Y:S01]  /*0e80*/  IMAD.IADD R6, R157, 0x1, -R6 ;  /* 0x000000019d067824 */ /* 0x000fe200078e0a06 */
[----:B------:R-:W-:Y:S01]  /*0e90*/  LOP3.LUT R0, R0, 0x1ffffffe, RZ, 0xc0, !PT ;  /* 0x1ffffffe00007812 */ /* 0x000fe200078ec0ff */
[----:B------:R-:W-:Y:S01]  /*0ea0*/  IMAD.SHL.U32 R16, R12, 0x8, RZ ;  /* 0x000000080c107824 */ /* 0x000fe200078e00ff */
[----:B------:R-:W-:Y:S01]  /*0eb0*/  LOP3.LUT R194, R194, 0x1c0, RZ, 0xc0, !PT ;  /* 0x000001c0c2c27812 */ /* 0x000fe200078ec0ff */
[----:B------:R-:W-:Y:S01]  /*0ec0*/  IMAD.SHL.U32 R4, R4, 0x40, RZ ;  /* 0x0000004004047824 */ /* 0x000fe200078e00ff */
[----:B------:R-:W-:Y:S01]  /*0ed0*/  SHF.R.S32.HI R3, RZ, 0x1f, R187 ;  /* 0x0000001fff037819 */ /* 0x000fe200000114bb */
[----:B------:R-:W-:Y:S01]  /*0ee0*/  IMAD R10, R7, 0x8, R10 ;  /* 0x00000008070a7824 */ /* 0x000fe200078e020a */
[----:B------:R-:W-:Y:S01]  /*0ef0*/  SHF.R.S32.HI R7, RZ, 0x1f, R186 ;  /* 0x0000001fff077819 */ /* 0x000fe200000114ba */
[----:B------:R0:W-:Y:S01]  /*0f00*/  STL [R1+0x41c], R6 ;  /* 0x00041c0601007387 */ /* 0x0001e20000100800 */
[----:B------:R-:W-:Y:S01]  /*0f10*/  IMAD.IADD R3, R12, 0x1, -R0 ;  /* 0x000000010c037824 */ /* 0x000fe200078e0a00 */
[--C-:B------:R-:W-:Y:S01]  /*0f20*/  LOP3.LUT R0, R194, 0x38, R16.reuse, 0xf8, !PT ;  /* 0x00000038c2007812 */ /* 0x100fe200078ef810 */
[----:B------:R-:W-:Y:S01]  /*0f30*/  VIADD R202, R187, 0xc0 ;  /* 0x000000c0bbca7836 */ /* 0x000fe20000000000 */
[----:B------:R-:W-:Y:S01]  /*0f40*/  LOP3.LUT R199, R4, 0xfffffe00, RZ, 0xc0, !PT ;  /* 0xfffffe0004c77812 */ /* 0x000fe200078ec0ff */
[----:B------:R1:W-:Y:S01]  /*0f50*/  STL [R1+0x424], R7 ;  /* 0x0004240701007387 */ /* 0x0003e20000100800 */
[----:B------:R-:W-:Y:S01]  /*0f60*/  LOP3.LUT R5, R5, 0x7ffffffc, RZ, 0xc0, !PT ;  /* 0x7ffffffc05057812 */ /* 0x000fe200078ec0ff */
[----:B------:R-:W-:Y:S01]  /*0f70*/  VIADD R200, R187, 0x80 ;  /* 0x00000080bbc87836 */ /* 0x000fe20000000000 */
[----:B------:R-:W-:Y:S01]  /*0f80*/  SHF.R.S32.HI R17, RZ, 0x1f, R16 ;  /* 0x0000001fff117819 */ /* 0x000fe20000011410 */
[----:B------:R-:W-:Y:S01]  /*0f90*/  STL [R1+0x420], R12 ;  /* 0x0004200c01007387 */ /* 0x000fe20000100800 */
[----:B0-----:R-:W-:Y:S01]  /*0fa0*/  SHF.R.U32.HI R6, RZ, 0x3, R194 ;  /* 0x00000003ff067819 */ /* 0x001fe200000116c2 */
[----:B------:R-:W-:Y:S01]  /*0fb0*/  IMAD.IADD R5, R11, 0x1, -R5 ;  /* 0x000000010b057824 */ /* 0x000fe200078e0a05 */
[----:B------:R-:W-:Y:S01]  /*0fc0*/  SHF.R.S32.HI R4, RZ, 0x1f, R200 ;  /* 0x0000001fff047819 */ /* 0x000fe200000114c8 */
[----:B------:R-:W-:Y:S01]  /*0fd0*/  VIADD R201, R187, 0x40 ;  /* 0x00000040bbc97836 */ /* 0x000fe20000000000 */
[----:B-1----:R-:W-:Y:S01]  /*0fe0*/  LOP3.LUT R7, R199, R0, R6, 0xf6, !PT ;  /* 0x00000000c7077212 */ /* 0x002fe200078ef606 */
[----:B------:R-:W-:Y:S01]  /*0ff0*/  IMAD.SHL.U32 R197, R5, 0x2, RZ ;  /* 0x0000000205c57824 */ /* 0x000fe200078e00ff */
[----:B------:R-:W-:Y:S01]  /*1000*/  SHF.R.S32.HI R5, RZ, 0x1f, R202 ;  /* 0x0000001fff057819 */ /* 0x000fe200000114ca */
[----:B------:R-:W-:Y:S01]  /*1010*/  IMAD.SHL.U32 R4, R10, 0x8, RZ ;  /* 0x000000080a047824 */ /* 0x000fe200078e00ff */
[----:B------:R-:W-:Y:S01]  /*1020*/  SHF.R.S32.HI R8, RZ, 0x1f, R201 ;  /* 0x0000001fff087819 */ /* 0x000fe200000114c9 */
[----:B------:R-:W-:-:S02]  /*1030*/  IMAD R0, R7, 0x2, R2 ;  /* 0x0000000207007824 */ /* 0x000fc400078e0202 */
[C---:B------:R-:W-:Y:S01]  /*1040*/  VIADD R5, R197.reuse, 0x50 ;  /* 0x00000050c5057836 */ /* 0x040fe20000000000 */
[----:B------:R-:W-:Y:S01]  /*1050*/  STL [R1+0x438], R4 ;  /* 0x0004380401007387 */ /* 0x000fe20000100800 */
[C---:B------:R-:W-:Y:S02]  /*1060*/  VIADD R228, R197.reuse, 0x70 ;  /* 0x00000070c5e47836 */ /* 0x040fe40000000000 */
[C---:B------:R-:W-:Y:S01]  /*1070*/  VIADD R225, R197.reuse, 0x88 ;  /* 0x00000088c5e17836 */ /* 0x040fe20000000000 */
[----:B------:R0:W-:Y:S01]  /*1080*/  STL [R1+0x430], R0 ;  /* 0x0004300001007387 */ /* 0x0001e20000100800 */
[C---:B------:R-:W-:Y:S01]  /*1090*/  VIADD R222, R197.reuse, 0xa0 ;  /* 0x000000a0c5de7836 */ /* 0x040fe20000000000 */
[----:B------:R-:W-:Y:S01]  /*10a0*/  SHF.R.S32.HI R7, RZ, 0x1f, R5 ;  /* 0x0000001fff077819 */ /* 0x000fe20000011405 */
[C---:B------:R-:W-:Y:S02]  /*10b0*/  VIADD R219, R197.reuse, 0xb8 ;  /* 0x000000b8c5db7836 */ /* 0x040fe40000000000 */
[----:B------:R-:W-:-:S02]  /*10c0*/  VIADD R216, R197, 0xd0 ;  /* 0x000000d0c5d87836 */ /* 0x000fc40000000000 */
[C---:B------:R-:W-:Y:S02]  /*10d0*/  VIADD R213, R197.reuse, 0xe8 ;  /* 0x000000e8c5d57836 */ /* 0x040fe40000000000 */
[C---:B------:R-:W-:Y:S02]  /*10e0*/  VIADD R8, R197.reuse, 0x40 ;  /* 0x00000040c5087836 */ /* 0x040fe40000000000 */
[C---:B0-----:R-:W-:Y:S02]  /*10f0*/  VIADD R0, R197.reuse, 0x60 ;  /* 0x00000060c5007836 */ /* 0x041fe40000000000 */
        /* <DEDUP_REMOVED lines=44> */
[----:B------:R-:W-:Y:S01]  /*13c0*/  VIADD R211, R197, 0xf8 ;  /* 0x000000f8c5d37836 */ /* 0x000fe20000000000 */
        /* <DEDUP_REMOVED lines=8> */
[----:B0-----:R-:W-:-:S07]  /*1450*/  SHF.R.S32.HI R4, RZ, 0x1f, R211 ;  /* 0x0000001fff047819 */ /* 0x001fce00000114d3 */
.L_x_12108:
[----:B------:R-:W-:Y:S05]  /*1460*/  YIELD ;  /* 0x0000000000007946 */ /* 0x000fea0003800000 */
[----:B------:R-:W-:Y:S01]  /*1470*/  ULDC.64 UR4, c[0x0][0xa28] ;  /* 0x00028a0000047ab9 */ /* 0x000fe20000000a00 */
[----:B-12-4-:R-:W0:Y:S01]  /*1480*/  LDC.64 R4, c[0x0][0xa08] ;  /* 0x00028200ff047b82 */ /* 0x016e220000000a00 */
[----:B------:R-:W-:Y:S01]  /*1490*/  ISETP.NE.U32.AND P1, PT, RZ, UR4, PT ;  /* 0x00000004ff007c0c */ /* 0x000fe2000bf25070 */
[----:B---3--:R-:W-:Y:S02]  /*14a0*/  IMAD.MOV.U32 R10, RZ, RZ, RZ ;  /* 0x000000ffff0a7224 */ /* 0x008fe400078e00ff */
[----:B------:R-:W-:Y:S01]  /*14b0*/  IMAD.MOV.U32 R24, RZ, RZ, RZ ;  /* 0x000000ffff187224 */ /* 0x000fe200078e00ff */
[----:B------:R-:W-:Y:S01]  /*14c0*/  ISETP.NE.AND.EX P1, PT, RZ, UR5, PT, P1 ;  /* 0x00000005ff007c0c */ /* 0x000fe2000bf25310 */
[----:B------:R-:W-:-:S02]  /*14d0*/  ULDC.64 UR4, c[0x0][0xa18] ;  /* 0x0002860000047ab9 */ /* 0x000fc40000000a00 */
        /* <DEDUP_REMOVED lines=25> */
[----:B--2---:R-:W-:Y:S06]  /*1670*/  @P2 BRA `(.L_x_11864) ;  /* 0x0000000000242947 */ /* 0x004fec0003800000 */
        /* <DEDUP_REMOVED lines=9> */
.L_x_11864:
[----:B------:R-:W-:Y:S01]  /*1710*/  ULDC.64 UR4, c[0x0][0xa20] ;  /* 0x0002880000047ab9 */ /* 0x000fe20000000a00 */
[C---:B------:R-:W-:Y:S01]  /*1720*/  LOP3.LUT R3, R102.reuse, 0xff000000, RZ, 0xc0, !PT ;  /* 0xff00000066037812 */ /* 0x040fe200078ec0ff */
[----:B------:R-:W-:Y:S01]  /*1730*/  IMAD.MOV.U32 R208, RZ, RZ, R103 ;  /* 0x000000ffffd07224 */ /* 0x000fe200078e0067 */
[----:B------:R-:W-:Y:S02]  /*1740*/  ISETP.NE.U32.AND P1, PT, RZ, UR4, PT ;  /* 0x00000004ff007c0c */ /* 0x000fe4000bf25070 */
[C---:B------:R-:W-:Y:S02]  /*1750*/  LOP3.LUT R0, R102.reuse, 0xff0000, RZ, 0xc0, !PT ;  /* 0x00ff000066007812 */ /* 0x040fe400078ec0ff */
[----:B------:R-:W-:Y:S02]  /*1760*/  ISETP.NE.AND.EX P1, PT, RZ, UR5, PT, P1 ;  /* 0x00000005ff007c0c */ /* 0x000fe4000bf25310 */
[----:B------:R-:W-:Y:S02]  /*1770*/  SHF.R.U32.HI R3, RZ, 0x8, R3 ;  /* 0x00000008ff037819 */ /* 0x000fe40000011603 */
[----:B------:R-:W-:-:S02]  /*1780*/  LOP3.LUT R156, R102, 0xffff, RZ, 0xc0, !PT ;  /* 0x0000ffff669c7812 */ /* 0x000fc400078ec0ff */
[----:B------:R-:W-:-:S07]  /*1790*/  LEA.HI R204, R0, R3, RZ, 0x10 ;  /* 0x0000000300cc7211 */ /* 0x000fce00078f80ff */
[----:B------:R-:W-:Y:S05]  /*17a0*/  @!P1 BRA `(.L_x_11865) ;  /* 0x0000000000109947 */ /* 0x000fea0003800000 */
[----:B------:R-:W0:Y:S02]  /*17b0*/  LDC.64 R4, c[0x0][0xa20] ;  /* 0x00028800ff047b82 */ /* 0x000e240000000a00 */
[----:B0-----:R-:W-:-:S05]  /*17c0*/  IMAD.WIDE R4, R103, 0x4, R4 ;  /* 0x0000000467047825 */ /* 0x001fca00078e0204 */
[----:B------:R0:W5:Y:S01]  /*17d0*/  LDG.E R25, desc[UR42][R4.64] ;  /* 0x0000002a04197981 */ /* 0x000162000c1e1900 */
[----:B------:R-:W-:Y:S05]  /*17e0*/  BRA `(.L_x_11866) ;  /* 0x0000000000107947 */ /* 0x000fea0003800000 */
.L_x_11865:
[----:B------:R-:W-:Y:S05]  /*17f0*/  @!P0 BRA `(.L_x_11866) ;  /* 0x00000000000c8947 */ /* 0x000fea0003800000 */
[----:B------:R-:W2:Y:S04]  /*1800*/  LDG.E R0, desc[UR42][R4.64] ;  /* 0x0000002a04007981 */ /* 0x000ea8000c1e1900 */
[----:B------:R-:W2:Y:S02]  /*1810*/  LDG.E R25, desc[UR42][R4.64+0x4] ;  /* 0x0000042a04197981 */ /* 0x000ea4000c1e1900 */
[----:B--2---:R-:W-:-:S07]  /*1820*/  IMAD.IADD R25, R25, 0x1, -R0 ;  /* 0x0000000119197824 */ /* 0x004fce00078e0a00 */
.L_x_11866:
[----:B------:R-:W-:Y:S01]  /*1830*/  ULDC.64 UR4, c[0x0][0xa10] ;  /* 0x0002840000047ab9 */ /* 0x000fe20000000a00 */
[----:B0-----:R-:W0:Y:S01]  /*1840*/  LDC R4, c[0x0][0x448] ;  /* 0x00011200ff047b82 */ /* 0x001e220000000800 */
[----:B------:R-:W-:-:S04]  /*1850*/  ISETP.NE.U32.AND P0, PT, RZ, UR4, PT ;  /* 0x00000004ff007c0c */ /* 0x000fc8000bf05070 */
[----:B------:R-:W-:Y:S01]  /*1860*/  ISETP.NE.AND.EX P0, PT, RZ, UR5, PT, P0 ;  /* 0x00000005ff007c0c */ /* 0x000fe2000bf05300 */
[----:B------:R-:W-:Y:S02]  /*1870*/  ULDC.64 UR4, c[0x0][0xa30] ;  /* 0x00028c0000047ab9 */ /* 0x000fe40000000a00 */
[----:B------:R-:W-:-:S04]  /*1880*/  ISETP.NE.U32.AND P1, PT, RZ, UR4, PT ;  /* 0x00000004ff007c0c */ /* 0x000fc8000bf25070 */
[----:B------:R-:W-:-:S06]  /*1890*/  ISETP.NE.AND.EX P1, PT, RZ, UR5, PT, P1 ;  /* 0x00000005ff007c0c */ /* 0x000fcc000bf25310 */
[----:B------:R-:W1:Y:S08]  /*18a0*/  @P0 LDC.64 R6, c[0x0][0xa10] ;  /* 0x00028400ff060b82 */ /* 0x000e700000000a00 */
[----:B------:R-:W2:Y:S01]  /*18b0*/  @P1 LDC.64 R8, c[0x0][0xa30] ;  /* 0x00028c00ff081b82 */ /* 0x000ea20000000a00 */
[----:B-1----:R-:W-:-:S05]  /*18c0*/  @P0 IMAD.WIDE R6, R103, 0x4, R6 ;  /* 0x0000000467060825 */ /* 0x002fca00078e0206 */
[----:B------:R-:W3:Y:S04]  /*18d0*/  @P0 LDG.E R0, desc[UR42][R6.64] ;  /* 0x0000002a06000981 */ /* 0x000ee8000c1e1900 */
[----:B------:R-:W3:Y:S01]  /*18e0*/  @P0 LDG.E R3, desc[UR42][R6.64+0x4] ;  /* 0x0000042a06030981 */ /* 0x000ee2000c1e1900 */
[----:B-----5:R-:W-:Y:S02]  /*18f0*/  IMAD.MOV.U32 R46, RZ, RZ, R25 ;  /* 0x000000ffff2e7224 */ /* 0x020fe400078e0019 */
[----:B--2---:R-:W-:-:S05]  /*1900*/  @P1 IMAD.WIDE R8, R103, 0x4, R8 ;  /* 0x0000000467081825 */ /* 0x004fca00078e0208 */
[----:B------:R1:W5:Y:S01]  /*1910*/  @P1 LDG.E R46, desc[UR42][R8.64] ;  /* 0x0000002a082e1981 */ /* 0x000362000c1e1900 */
[----:B0-----:R-:W-:Y:S01]  /*1920*/  ISETP.NE.AND P1, PT, R4, 0x1, PT ;  /* 0x000000010400780c */ /* 0x001fe20003f25270 */
[----:B------:R-:W-:Y:S01]  /*1930*/  IMAD.SHL.U32 R203, R101, 0x80, RZ ;  /* 0x0000008065cb7824 */ /* 0x000fe200078e00ff */
[----:B------:R-:W0:Y:S01]  /*1940*/  LDC.64 R4, c[0x0][0x9e0] ;  /* 0x00027800ff047b82 */ /* 0x000e220000000a00 */
[----:B------:R-:W-:-:S10]  /*1950*/  IMAD.IADD R13, R25, 0x1, -R10 ;  /* 0x00000001190d7824 */ /* 0x000fd400078e0a0a */
[----:B------:R-:W2:Y:S08]  /*1960*/  @P1 LDC R12, c[0x0][0x44c] ;  /* 0x00011300ff0c1b82 */ /* 0x000eb00000000800 */
[----:B------:R-:W4:Y:S01]  /*1970*/  @P1 LDC R11, c[0x0][0x450] ;  /* 0x00011400ff0b1b82 */ /* 0x000f220000000800 */
[----:B0-----:R-:W-:Y:S01]  /*1980*/  ISETP.GE.AND P2, PT, R5, 0x1, PT ;  /* 0x000000010500780c */ /* 0x001fe20003f46270 */
[----:B---3--:R-:W-:-:S02]  /*1990*/  @P0 IMAD.IADD R26, R3, 0x1, -R0 ;  /* 0x00000001031a0824 */ /* 0x008fc400078e0a00 */
[----:B------:R-:W-:Y:S02]  /*19a0*/  VIADD R3, R203, 0x7f ;  /* 0x0000007fcb037836 */ /* 0x000fe40000000000 */
[----:B------:R-:W-:Y:S02]  /*19b0*/  IMAD.IADD R29, R13, 0x1, R26 ;  /* 0x000000010d1d7824 */ /* 0x000fe400078e021a */
[----:B--2---:R-:W-:-:S03]  /*19c0*/  @P1 IMAD.HI.U32 R6, R3, R12, RZ ;  /* 0x0000000c03061227 */ /* 0x004fc600078e00ff */
[C---:B------:R-:W-:Y:S01]  /*19d0*/  IADD3 R210, R29.reuse, 0x1, -R28 ;  /* 0x000000011dd27810 */ /* 0x040fe20007ffe81c */
[----:B------:R-:W-:Y:S01]  /*19e0*/  VIADD R0, R29, 0x5f ;  /* 0x0000005f1d007836 */ /* 0x000fe20000000000 */
[----:B----4-:R-:W-:-:S03]  /*19f0*/  @P1 SHF.R.U32.HI R3, RZ, R11, R6 ;  /* 0x0000000bff031219 */ /* 0x010fc60000011606 */
[----:B------:R-:W-:-:S04]  /*1a00*/  IMAD.HI R0, R0, 0x2aaaaaab, RZ ;  /* 0x2aaaaaab00007827 */ /* 0x000fc800078e02ff */
[----:B------:R-:W-:Y:S01]  /*1a10*/  IMAD.IADD R3, R210, 0x1, R3 ;  /* 0x00000001d2037824 */ /* 0x000fe200078e0203 */
[----:B------:R-:W-:-:S03]  /*1a20*/  SHF.R.U32.HI R47, RZ, 0x1f, R0 ;  /* 0x0000001fff2f7819 */ /* 0x000fc60000011600 */
[----:B------:R-:W-:Y:S01]  /*1a30*/  IMAD.IADD R4, R3, 0x1, R4 ;  /* 0x0000000103047824 */ /* 0x000fe200078e0204 */
[----:B------:R-:W-:Y:S01]  /*1a40*/  LEA.HI.SX32 R47, R0, R47, 0x1c ;  /* 0x0000002f002f7211 */ /* 0x000fe200078fe2ff */
[----:B-1----:R-:W-:Y:S06]  /*1a50*/  @!P2 BRA `(.L_x_11867) ;  /* 0x000000000048a947 */ /* 0x002fec0003800000 */
        /* <DEDUP_REMOVED lines=11> */
.L_x_11869:
[----:B------:R-:W-:-:S13]  /*1b10*/  ISETP.NE.AND P0, PT, R5, 0x1, PT ;  /* 0x000000010500780c */ /* 0x000fda0003f05270 */
[----:B------:R-:W0:Y:S02]  /*1b20*/  @P0 LDC.64 R6, c[0x0][0x9e8] ;  /* 0x00027a00ff060b82 */ /* 0x000e240000000a00 */
[----:B0-----:R-:W-:-:S05]  /*1b30*/  @P0 IMAD.HI.U32 R6, R0, R6, RZ ;  /* 0x0000000600060227 */ /* 0x001fca00078e00ff */
[----:B------:R-:W-:-:S07]  /*1b40*/  @P0 SHF.R.U32.HI R0, RZ, R7, R6 ;  /* 0x00000007ff000219 */ /* 0x000fce0000011606 */
.L_x_11870:
[----:B------:R-:W-:Y:S05]  /*1b50*/  BSYNC B0 ;  /* 0x0000000000007941 */ /* 0x000fea0003800000 */
.L_x_11868:
[----:B------:R-:W-:-:S05]  /*1b60*/  IMAD R3, R0, R5, R5 ;  /* 0x0000000500037224 */ /* 0x000fca00078e0205 */
[----:B------:R-:W-:-:S07]  /*1b70*/  VIMNMX R4, R4, R3, PT ;  /* 0x0000000304047248 */ /* 0x000fce0003fe0100 */
.L_x_11867:
[----:B------:R-:W0:Y:S01]  /*1b80*/  @P1 LDC R6, c[0x0][0x44c] ;  /* 0x00011300ff061b82 */ /* 0x000e220000000800 */
[----:B------:R-:W-:Y:S01]  /*1b90*/  VIADD R4, R4, 0x5f ;  /* 0x0000005f04047836 */ /* 0x000fe20000000000 */
[----:B------:R-:W-:Y:S01]  /*1ba0*/  ULDC UR4, c[0x0][0x9dc] ;  /* 0x0002770000047ab9 */ /* 0x000fe20000000800 */
[----:B------:R-:W-:Y:S02]  /*1bb0*/  IMAD.MOV.U32 R0, RZ, RZ, R203 ;  /* 0x000000ffff007224 */ /* 0x000fe400078e00cb */
[----:B------:R-:W-:-:S03]  /*1bc0*/  IMAD.HI R4, R4, 0x2aaaaaab, RZ ;  /* 0x2aaaaaab04047827 */ /* 0x000fc600078e02ff */
[----:B------:R-:W1:Y:S01]  /*1bd0*/  @P1 LDC R7, c[0x0][0x450] ;  /* 0x00011400ff071b82 */ /* 0x000e620000000800 */
[----:B------:R-:W-:Y:S01]  /*1be0*/  IMAD.IADD R207, R29, 0x1, -R28 ;  /* 0x000000011dcf7824 */ /* 0x000fe200078e0a1c */
[----:B------:R-:W-:-:S04]  /*1bf0*/  SHF.R.U32.HI R3, RZ, 0x1f, R4 ;  /* 0x0000001fff037819 */ /* 0x000fc80000011604 */
[----:B------:R-:W-:-:S04]  /*1c00*/  LEA.HI.SX32 R4, R4, R3, 0x1c ;  /* 0x0000000304047211 */ /* 0x000fc800078fe2ff */
        /* <DEDUP_REMOVED lines=16> */
.L_x_11873:
[----:B------:R-:W-:-:S13]  /*1d10*/  ISETP.NE.AND P0, PT, R5, 0x1, PT ;  /* 0x000000010500780c */ /* 0x000fda0003f05270 */
[----:B------:R-:W0:Y:S02]  /*1d20*/  @P0 LDC.64 R6, c[0x0][0x9e8] ;  /* 0x00027a00ff060b82 */ /* 0x000e240000000a00 */
[----:B0-----:R-:W-:-:S05]  /*1d30*/  @P0 IMAD.HI.U32 R6, R0, R6, RZ ;  /* 0x0000000600060227 */ /* 0x001fca00078e00ff */
[----:B------:R-:W-:-:S07]  /*1d40*/  @P0 SHF.R.U32.HI R0, RZ, R7, R6 ;  /* 0x00000007ff000219 */ /* 0x000fce0000011606 */
.L_x_11874:
[----:B------:R-:W-:Y:S05]  /*1d50*/  BSYNC B0 ;  /* 0x0000000000007941 */ /* 0x000fea0003800000 */
.L_x_11872:
[----:B------:R-:W-:-:S05]  /*1d60*/  IMAD R0, R0, R5, RZ ;  /* 0x0000000500007224 */ /* 0x000fca00078e02ff */
[----:B------:R-:W-:-:S07]  /*1d70*/  VIMNMX R3, R3, R0, !PT ;  /* 0x0000000003037248 */ /* 0x000fce0007fe0100 */
.L_x_11871:
        /* <DEDUP_REMOVED lines=41> */
.L_x_11876:
[----:B------:R-:W-:Y:S05]  /*2010*/  BSYNC B0 ;  /* 0x0000000000007941 */ /* 0x000fea0003800000 */
.L_x_11875:
        /* <DEDUP_REMOVED lines=37> */
.L_x_11879:
[----:B------:R-:W-:Y:S05]  /*2270*/  BSYNC B6 ;  /* 0x0000000000067941 */ /* 0x000fea0003800000 */
.L_x_11878:
        /* <DEDUP_REMOVED lines=20> */
.L_x_11881:
[----:B------:R-:W-:Y:S05]  /*23c0*/  BSYNC B6 ;  /* 0x0000000000067941 */ /* 0x000fea0003800000 */
.L_x_11880:
[----:B------:R-:W-:Y:S01]  /*23d0*/  ULDC.64 UR4, c[0x0][0x9f8] ;  /* 0x00027e0000047ab9 */ /* 0x000fe20000000a00 */
[----:B------:R-:W2:Y:S01]  /*23e0*/  LDL R34, [R1+0x41c] ;  /* 0x00041c0001227983 */ /* 0x000ea20000100800 */
[----:B------:R-:W-:Y:S01]  /*23f0*/  ISETP.NE.U32.AND P0, PT, RZ, UR4, PT ;  /* 0x00000004ff007c0c */ /* 0x000fe2000bf05070 */
[----:B------:R-:W-:Y:S02]  /*2400*/  IMAD.MOV.U32 R0, RZ, RZ, R103 ;  /* 0x000000ffff007224 */ /* 0x000fe400078e0067 */
[----:B------:R-:W3:Y:S01]  /*2410*/  LDL R32, [R1+0x420] ;  /* 0x0004200001207983 */ /* 0x000ee20000100800 */
[----:B------:R-:W-:Y:S01]  /*2420*/  ISETP.NE.AND.EX P0, PT, RZ, UR5, PT, P0 ;  /* 0x00000005ff007c0c */ /* 0x000fe2000bf05300 */
[----:B------:R-:W0:Y:S01]  /*2430*/  LDC R13, c[0x0][0x3f4] ;  /* 0x0000fd00ff0d7b82 */ /* 0x000e220000000800 */
[----:B------:R-:W-:Y:S01]  /*2440*/  SHF.R.S32.HI R6, RZ, 0x1f, R157 ;  /* 0x0000001fff067819 */ /* 0x000fe2000001149d */
[----:B------:R-:W1:Y:S01]  /*2450*/  S2R R33, SR_TID.X ;  /* 0x0000000000217919 */ /* 0x000e620000002100 */
[----:B------:R-:W-:Y:S01]  /*2460*/  ULDC.64 UR4, c[0x0][0x3f8] ;  /* 0x0000fe0000047ab9 */ /* 0x000fe20000000a00 */
[----:B------:R-:W-:-:S08]  /*2470*/  ULDC.64 UR6, c[0x0][0x408] ;  /* 0x0001020000067ab9 */ /* 0x000fd00000000a00 */
[----:B------:R-:W4:Y:S02]  /*2480*/  @P0 LDC.64 R4, c[0x0][0x9f8] ;  /* 0x00027e00ff040b82 */ /* 0x000f240000000a00 */
[----:B----4-:R-:W-:-:S05]  /*2490*/  @P0 IMAD.WIDE R4, R103, 0x4, R4 ;  /* 0x0000000467040825 */ /* 0x010fca00078e0204 */
[----:B------:R4:W3:Y:S01]  /*24a0*/  @P0 LDG.E R0, desc[UR42][R4.64] ;  /* 0x0000002a04000981 */ /* 0x0008e2000c1e1900 */
[--C-:B------:R-:W-:Y:S01]  /*24b0*/  SHF.R.S32.HI R23, RZ, 0x1f, R22.reuse ;  /* 0x0000001fff177819 */ /* 0x100fe20000011416 */
[C---:B------:R-:W-:Y:S01]  /*24c0*/  IMAD R8, R6.reuse, UR4, RZ ;  /* 0x0000000406087c24 */ /* 0x040fe2000f8e02ff */
[----:B-1----:R-:W-:Y:S01]  /*24d0*/  SHF.R.U32.HI R33, RZ, 0x7, R33 ;  /* 0x00000007ff217819 */ /* 0x002fe20000011621 */
[----:B------:R-:W-:Y:S01]  /*24e0*/  IMAD R6, R6, UR6, RZ ;  /* 0x0000000606067c24 */ /* 0x000fe2000f8e02ff */
[----:B0-----:R-:W-:Y:S01]  /*24f0*/  ISETP.GE.AND P1, PT, R16, R13, PT ;  /* 0x0000000d1000720c */ /* 0x001fe20003f26270 */
[----:B------:R-:W-:Y:S01]  /*2500*/  IMAD.WIDE.U32 R30, R157, UR6, R22 ;  /* 0x000000069d1e7c25 */ /* 0x000fe2000f8e0016 */
[----:B------:R-:W-:-:S03]  /*2510*/  ISETP.NE.AND P6, PT, R33, 0x1, PT ;  /* 0x000000012100780c */ /* 0x000fc60003fc5270 */
[C---:B----4-:R-:W-:Y:S01]  /*2520*/  IMAD R5, R157.reuse, UR7, R6 ;  /* 0x000000079d057c24 */ /* 0x050fe2000f8e0206 */
[----:B-----5:R-:W-:Y:S01]  /*2530*/  SHF.R.S32.HI R4, RZ, 0x1f, R46 ;  /* 0x0000001fff047819 */ /* 0x020fe2000001142e */
[----:B------:R-:W-:Y:S01]  /*2540*/  IMAD.WIDE.U32 R44, R157, UR6, R16 ;  /* 0x000000069d2c7c25 */ /* 0x000fe2000f8e0010 */
[----:B------:R-:W-:-:S03]  /*2550*/  SHF.R.U32.HI R6, RZ, 0x3, R194 ;  /* 0x00000003ff067819 */ /* 0x000fc600000116c2 */
[----:B------:R-:W-:Y:S02]  /*2560*/  IMAD.IADD R31, R31, 0x1, R5 ;  /* 0x000000011f1f7824 */ /* 0x000fe400078e0205 */
[----:B------:R-:W-:Y:S02]  /*2570*/  IMAD.IADD R45, R5, 0x1, R45 ;  /* 0x00000001052d7824 */ /* 0x000fe400078e022d */
[----:B------:R-:W-:Y:S02]  /*2580*/  IMAD.IADD R3, R24, 0x1, R25 ;  /* 0x0000000118037824 */ /* 0x000fe400078e0219 */
[----:B------:R-:W-:Y:S02]  /*2590*/  IMAD R5, R4, UR4, RZ ;  /* 0x0000000404057c24 */ /* 0x000fe4000f8e02ff */
[C---:B------:R-:W-:Y:S02]  /*25a0*/  IMAD R7, R157.reuse, UR5, R8 ;  /* 0x000000059d077c24 */ /* 0x040fe4000f8e0208 */
[----:B------:R-:W-:-:S04]  /*25b0*/  IMAD.WIDE.U32 R20, R157, UR4, R22 ;  /* 0x000000049d147c25 */ /* 0x000fc8000f8e0016 */
[----:B------:R-:W-:-:S04]  /*25c0*/  IMAD.WIDE.U32 R24, R157, UR4, R16 ;  /* 0x000000049d187c25 */ /* 0x000fc8000f8e0010 */
[----:B------:R-:W-:Y:S02]  /*25d0*/  IMAD R9, R46, UR5, R5 ;  /* 0x000000052e097c24 */ /* 0x000fe4000f8e0205 */
[----:B------:R-:W-:Y:S02]  /*25e0*/  IMAD.IADD R21, R21, 0x1, R7 ;  /* 0x0000000115157824 */ /* 0x000fe400078e0207 */
[----:B------:R-:W-:Y:S02]  /*25f0*/  IMAD.IADD R25, R7, 0x1, R25 ;  /* 0x0000000107197824 */ /* 0x000fe400078e0219 */
[----:B------:R-:W-:Y:S02]  /*2600*/  IMAD R5, R4, UR6, RZ ;  /* 0x0000000604057c24 */ /* 0x000fe4000f8e02ff */
[----:B------:R-:W-:-:S04]  /*2610*/  IMAD.WIDE.U32 R20, R46, UR4, R20 ;  /* 0x000000042e147c25 */ /* 0x000fc8000f8e0014 */
[----:B------:R-:W-:-:S04]  /*2620*/  IMAD.WIDE.U32 R24, R46, UR4, R24 ;  /* 0x000000042e187c25 */ /* 0x000fc8000f8e0018 */
[C---:B------:R-:W-:Y:S01]  /*2630*/  IMAD R11, R46.reuse, UR7, R5 ;  /* 0x000000072e0b7c24 */ /* 0x040fe2000f8e0205 */
[----:B------:R-:W-:Y:S01]  /*2640*/  SEL R5, R13, RZ, P1 ;  /* 0x000000ff0d057207 */ /* 0x000fe20000800000 */
[----:B------:R-:W-:-:S04]  /*2650*/  IMAD.WIDE.U32 R30, R46, UR6, R30 ;  /* 0x000000062e1e7c25 */ /* 0x000fc8000f8e001e */
[----:B------:R-:W-:Y:S01]  /*2660*/  IMAD.WIDE.U32 R44, R46, UR6, R44 ;  /* 0x000000062e2c7c25 */ /* 0x000fe2000f8e002c */
[----:B------:R-:W-:Y:S05]  /*2670*/  @!P6 WARPSYNC.ALL ;  /* 0x000000000000e948 */ /* 0x000fea0003800000 */
[----:B------:R-:W-:Y:S01]  /*2680*/  ULDC UR4, c[0x0][0x2f4] ;  /* 0x0000bd0000047ab9 */ /* 0x000fe20000000800 */
[----:B------:R-:W-:Y:S01]  /*2690*/  IMAD.IADD R5, R16, 0x1, R5 ;  /* 0x0000000110057824 */ /* 0x000fe200078e0205 */
[----:B------:R-:W-:Y:S01]  /*26a0*/  ISETP.GE.AND P2, PT, R18, UR4, PT ;  /* 0x0000000412007c0c */ /* 0x000fe2000bf46270 */
[----:B------:R-:W-:Y:S02]  /*26b0*/  IMAD.MOV.U32 R53, RZ, RZ, 0x20 ;  /* 0x00000020ff357424 */ /* 0x000fe400078e00ff */
[----:B------:R-:W-:Y:S01]  /*26c0*/  IMAD.IADD R59, R21, 0x1, R9 ;  /* 0x00000001153b7824 */ /* 0x000fe200078e0209 */
[----:B------:R-:W-:Y:S01]  /*26d0*/  SEL R4, RZ, 0xffffffff, P2 ;  /* 0xffffffffff047807 */ /* 0x000fe20001000000 */
[----:B------:R-:W-:-:S02]  /*26e0*/  IMAD.IADD R60, R9, 0x1, R25 ;  /* 0x00000001093c7824 */ /* 0x000fc400078e0219 */
[----:B------:R-:W-:Y:S02]  /*26f0*/  IMAD.IADD R61, R31, 0x1, R11 ;  /* 0x000000011f3d7824 */ /* 0x000fe400078e020b */
[----:B------:R-:W-:Y:S01]  /*2700*/  IMAD.SHL.U32 R13, R4, 0x2, RZ ;  /* 0x00000002040d7824 */ /* 0x000fe200078e00ff */
[----:B------:R-:W-:Y:S01]  /*2710*/  SHF.R.S32.HI R4, RZ, 0x1f, R5 ;  /* 0x0000001fff047819 */ /* 0x000fe20000011405 */
[----:B------:R-:W-:-:S03]  /*2720*/  IMAD.IADD R62, R11, 0x1, R45 ;  /* 0x000000010b3e7824 */ /* 0x000fc600078e022d */
[----:B------:R-:W-:-:S04]  /*2730*/  LEA.HI R5, R4, R5, RZ, 0x3 ;  /* 0x0000000504057211 */ /* 0x000fc800078f18ff */
[--C-:B------:R-:W-:Y:S02]  /*2740*/  LOP3.LUT R4, R194, 0x38, R5.reuse, 0xf8, !PT ;  /* 0x00000038c2047812 */ /* 0x100fe400078ef805 */
[----:B------:R-:W-:Y:S02]  /*2750*/  SHF.R.S32.HI R64, RZ, 0x3, R5 ;  /* 0x00000003ff407819 */ /* 0x000fe40000011405 */
[----:B------:R-:W-:-:S05]  /*2760*/  LOP3.LUT R4, R4, R6, RZ, 0x3c, !PT ;  /* 0x0000000604047212 */ /* 0x000fca00078e3cff */
[----:B------:R-:W-:Y:S02]  /*2770*/  IMAD.IADD R66, R199, 0x1, R4 ;  /* 0x00000001c7427824 */ /* 0x000fe400078e0204 */
[C---:B--2---:R-:W-:Y:S01]  /*2780*/  IMAD.SHL.U32 R52, R34.reuse, 0x40, RZ ;  /* 0x0000004022347824 */ /* 0x044fe200078e00ff */
[----:B------:R-:W-:Y:S01]  /*2790*/  @!P6 BAR.SYNC.DEFER_BLOCKING 0x9, 0x100 ;  /* 0x024400000000eb1d */ /* 0x000fe20000010000 */
[----:B------:R-:W-:Y:S01]  /*27a0*/  LOP3.LUT P0, RZ, R34, 0x4, RZ, 0xc0, !PT ;  /* 0x0000000422ff7812 */ /* 0x000fe2000780c0ff */
[----:B---3--:R-:W-:Y:S02]  /*27b0*/  IMAD R57, R32, 0x40, R157 ;  /* 0x0000004020397824 */ /* 0x008fe400078e029d */
[----:B------:R-:W-:Y:S02]  /*27c0*/  LOP3.LUT R52, R52, 0x1c0, RZ, 0xc0, !PT ;  /* 0x000001c034347812 */ /* 0x000fe400078ec0ff */
[----:B------:R-:W-:Y:S02]  /*27d0*/  SEL R53, R53, 0xffffffe0, !P0 ;  /* 0xffffffe035357807 */ /* 0x000fe40004000000 */
[----:B------:R-:W-:-:S02]  /*27e0*/  SHF.R.U32.HI R54, RZ, 0x3, R52 ;  /* 0x00000003ff367819 */ /* 0x000fc40000011634 */
[----:B------:R-:W-:Y:S02]  /*27f0*/  LOP3.LUT R7, R52, 0x18, R16, 0xf8, !PT ;  /* 0x0000001834077812 */ /* 0x000fe400078ef810 */
[----:B------:R-:W-:Y:S02]  /*2800*/  ISETP.GE.AND P0, PT, R16, UR4, PT ;  /* 0x0000000410007c0c */ /* 0x000fe4000bf06270 */
[----:B------:R-:W-:Y:S02]  /*2810*/  LOP3.LUT R7, R7, R54, RZ, 0x3c, !PT ;  /* 0x0000003607077212 */ /* 0x000fe400078e3cff */
[----:B------:R-:W-:-:S03]  /*2820*/  SEL R56, RZ, 0x1, P0 ;  /* 0x00000001ff387807 */ /* 0x000fc60000000000 */
[----:B------:R-:W-:Y:S01]  /*2830*/  IMAD R55, R198, 0x200, R7 ;  /* 0x00000200c6377824 */ /* 0x000fe200078e0207 */
[----:B------:R-:W-:Y:S02]  /*2840*/  LOP3.LUT R7, R52, 0x38, R5, 0xf8, !PT ;  /* 0x0000003834077812 */ /* 0x000fe400078ef805 */
[----:B------:R-:W-:Y:S01]  /*2850*/  LOP3.LUT R56, R13, 0x2, R56, 0xe2, !PT ;  /* 0x000000020d387812 */ /* 0x000fe200078ee238 */
[----:B------:R-:W-:Y:S01]  /*2860*/  IMAD.IADD R58, R53, 0x1, R55 ;  /* 0x00000001353a7824 */ /* 0x000fe200078e0237 */
[----:B------:R-:W-:-:S05]  /*2870*/  LOP3.LUT R7, R7, R54, RZ, 0x3c, !PT ;  /* 0x0000003607077212 */ /* 0x000fca00078e3cff */
[----:B------:R-:W-:Y:S01]  /*2880*/  IMAD R65, R198, 0x200, R7 ;  /* 0x00000200c6417824 */ /* 0x000fe200078e0207 */
[----:B------:R-:W-:-:S07]  /*2890*/  SHF.R.S32.HI R63, RZ, 0x1f, R0 ;  /* 0x0000001fff3f7819 */ /* 0x000fce0000011400 */
.L_x_11937:
        /* <DEDUP_REMOVED lines=13> */
[----:B----4-:R-:W4:Y:S01]  /*2970*/  @P2 LDC R10, c[0x0][0x438] ;  /* 0x00010e00ff0a2b82 */ /* 0x010f220000000800 */
        /* <DEDUP_REMOVED lines=12> */
[----:B------:R-:W-:Y:S05]  /*2a40*/  YIELD ;  /* 0x0000000000007946 */ /* 0x000fea0003800000 */
[----:B------:R-:W-:Y:S01]  /*2a50*/  IMAD R73, R73, R6, R12 ;  /* 0x0000000649497224 */ /* 0x000fe200078e020c */
[----:B------:R-:W-:Y:S01]  /*2a60*/  BSSY B0, `(.L_x_11882) ;  /* 0x0000332000007945 */ /* 0x000fe20003800000 */
[C---:B------:R-:W-:Y:S01]  /*2a70*/  IMAD R82, R19.reuse, 0x1800, R55 ;  /* 0x0000180013527824 */ /* 0x040fe200078e0237 */
[----:B------:R-:W-:Y:S01]  /*2a80*/  ISETP.GT.AND P2, PT, R50, R51, PT ;  /* 0x000000333200720c */ /* 0x000fe20003f44270 */
[----:B------:R-:W-:-:S02]  /*2a90*/  IMAD R6, R19, 0x1800, R58 ;  /* 0x0000180013067824 */ /* 0x000fc400078e023a */
[--C-:B------:R-:W-:Y:S02]  /*2aa0*/  IMAD R82, R82, 0x2, R49.reuse ;  /* 0x0000000252527824 */ /* 0x100fe400078e0231 */
[----:B------:R-:W-:Y:S01]  /*2ab0*/  IMAD R81, R6, 0x2, R49 ;  /* 0x0000000206517824 */ /* 0x000fe200078e0231 */
[----:B0-----:R-:W-:Y:S07]  /*2ac0*/  @!P0 BRA `(.L_x_11883) ;  /* 0x0000002c009c8947 */ /* 0x001fee0003800000 */
[----:B------:R-:W-:Y:S01]  /*2ad0*/  SHF.R.S32.HI R74, RZ, 0x1f, R73 ;  /* 0x0000001fff4a7819 */ /* 0x000fe20000011449 */
[----:B------:R-:W-:Y:S01]  /*2ae0*/  ULDC.64 UR4, c[0x0][0x300] ;  /* 0x0000c00000047ab9 */ /* 0x000fe20000000a00 */
[----:B------:R-:W0:Y:S01]  /*2af0*/  LDC.64 R10, c[0x0][0x3f8] ;  /* 0x0000fe00ff0a7b82 */ /* 0x000e220000000a00 */
[C---:B------:R-:W-:Y:S01]  /*2b00*/  IMAD.WIDE.U32 R4, R73.reuse, UR4, RZ ;  /* 0x0000000449047c25 */ /* 0x040fe2000f8e00ff */
[----:B-----5:R-:W-:Y:S01]  /*2b10*/  SHF.R.S32.HI R75, RZ, 0x1f, R72 ;  /* 0x0000001fff4b7819 */ /* 0x020fe20000011448 */
[----:B------:R-:W-:Y:S02]  /*2b20*/  ULDC.U8 UR6, c[0x0][0x410] ;  /* 0x0001040000067ab9 */ /* 0x000fe40000000000 */
[----:B------:R-:W-:Y:S01]  /*2b30*/  IMAD R6, R74, UR4, RZ ;  /* 0x000000044a067c24 */ /* 0x000fe2000f8e02ff */
[----:B------:R-:W-:Y:S02]  /*2b40*/  ISETP.NE.AND P0, PT, RZ, UR6, PT ;  /* 0x00000006ff007c0c */ /* 0x000fe4000bf05270 */
[----:B------:R-:W1:Y:S01]  /*2b50*/  LDC.64 R12, c[0x0][0x408] ;  /* 0x00010200ff0c7b82 */ /* 0x000e620000000a00 */
[----:B------:R-:W-:Y:S01]  /*2b60*/  IMAD R7, R73, UR5, R6 ;  /* 0x0000000549077c24 */ /* 0x000fe2000f8e0206 */
[----:B------:R-:W-:-:S03]  /*2b70*/  ULDC.64 UR4, c[0x0][0x310] ;  /* 0x0000c40000047ab9 */ /* 0x000fc60000000a00 */
[----:B------:R-:W-:Y:S02]  /*2b80*/  IMAD.IADD R5, R5, 0x1, R7 ;  /* 0x0000000105057824 */ /* 0x000fe400078e0207 */
[----:B------:R-:W-:Y:S02]  /*2b90*/  IMAD R7, R75, UR4, RZ ;  /* 0x000000044b077c24 */ /* 0x000fe4000f8e02ff */
[----:B------:R-:W-:-:S04]  /*2ba0*/  IMAD.WIDE.U32 R4, R72, UR4, R4 ;  /* 0x0000000448047c25 */ /* 0x000fc8000f8e0004 */
[----:B------:R-:W-:Y:S01]  /*2bb0*/  IMAD R7, R72, UR5, R7 ;  /* 0x0000000548077c24 */ /* 0x000fe2000f8e0207 */
[----:B------:R-:W-:Y:S01]  /*2bc0*/  ULDC.64 UR4, c[0x0][0x308] ;  /* 0x0000c20000047ab9 */ /* 0x000fe20000000a00 */
[----:B0-----:R-:W-:-:S04]  /*2bd0*/  IMAD.WIDE.U32 R14, R50, R10, RZ ;  /* 0x0000000a320e7225 */ /* 0x001fc800078e00ff */
[----:B------:R-:W-:Y:S01]  /*2be0*/  IMAD.IADD R5, R5, 0x1, R7 ;  /* 0x0000000105057824 */ /* 0x000fe200078e0207 */
[----:B------:R-:W-:Y:S01]  /*2bf0*/  SHF.R.S32.HI R7, RZ, 0x1f, R50 ;  /* 0x0000001fff077819 */ /* 0x000fe20000011432 */
[----:B------:R-:W-:-:S04]  /*2c00*/  IMAD.WIDE.U32 R4, R156, UR4, R4 ;  /* 0x000000049c047c25 */ /* 0x000fc8000f8e0004 */
[----:B------:R-:W-:Y:S01]  /*2c10*/  IMAD R5, R156, UR5, R5 ;  /* 0x000000059c057c24 */ /* 0x000fe2000f8e0205 */
[----:B------:R-:W-:Y:S01]  /*2c20*/  ULDC.64 UR4, c[0x0][0x2e8] ;  /* 0x0000ba0000047ab9 */ /* 0x000fe20000000a00 */
[C---:B------:R-:W-:Y:S01]  /*2c30*/  IMAD R6, R7.reuse, R10, RZ ;  /* 0x0000000a07067224 */ /* 0x040fe200078e02ff */
[----:B------:R-:W-:Y:S01]  /*2c40*/  LEA R77, P3, R4, UR4, 0x1 ;  /* 0x00000004044d7c11 */ /* 0x000fe2000f8608ff */
[-C--:B-1----:R-:W-:Y:S02]  /*2c50*/  IMAD R7, R7, R12.reuse, RZ ;  /* 0x0000000c07077224 */ /* 0x082fe400078e02ff */
[----:B------:R-:W-:Y:S01]  /*2c60*/  IMAD.WIDE.U32 R68, R50, R12, RZ ;  /* 0x0000000c32447225 */ /* 0x000fe200078e00ff */
[----:B------:R-:W-:-:S03]  /*2c70*/  LEA.HI.X R78, R4, UR5, R5, 0x1, P3 ;  /* 0x00000005044e7c11 */ /* 0x000fc600098f0c05 */
[C---:B------:R-:W-:Y:S02]  /*2c80*/  IMAD R67, R50.reuse, R11, R6 ;  /* 0x0000000b32437224 */ /* 0x040fe400078e0206 */
[----:B------:R-:W-:Y:S02]  /*2c90*/  IMAD R7, R50, R13, R7 ;  /* 0x0000000d32077224 */ /* 0x000fe400078e0207 */
[----:B------:R-:W-:Y:S02]  /*2ca0*/  IMAD.IADD R67, R15, 0x1, R67 ;  /* 0x000000010f437824 */ /* 0x000fe400078e0243 */
        /* <DEDUP_REMOVED lines=9> */
[----:B------:R-:W-:Y:S02]  /*2d40*/  CS2R R70, SRZ ;  /* 0x0000000000467805 */ /* 0x000fe4000001ff00 */
[----:B------:R-:W-:-:S13]  /*2d50*/  ISETP.GE.AND P0, PT, R157, R76, PT ;  /* 0x0000004c9d00720c */ /* 0x000fda0003f06270 */
[----:B------:R-:W-:Y:S05]  /*2d60*/  @P0 BRA `(.L_x_11886) ;  /* 0x0000000000680947 */ /* 0x000fea0003800000 */
[----:B------:R-:W-:Y:S01]  /*2d70*/  IMAD.MOV.U32 R4, RZ, RZ, R20 ;  /* 0x000000ffff047224 */ /* 0x000fe200078e0014 */
[----:B------:R-:W-:Y:S01]  /*2d80*/  ULDC.64 UR4, c[0x0][0x3e8] ;  /* 0x0000fa0000047ab9 */ /* 0x000fe20000000a00 */
[----:B------:R-:W-:Y:S01]  /*2d90*/  IMAD.MOV.U32 R5, RZ, RZ, R59 ;  /* 0x000000ffff057224 */ /* 0x000fe200078e003b */
[----:B------:R-:W-:Y:S01]  /*2da0*/  ISETP.GE.AND P4, PT, R186, R79, PT ;  /* 0x0000004fba00720c */ /* 0x000fe20003f86270 */
[----:B------:R-:W-:Y:S01]  /*2db0*/  IMAD R33, R67, 0x60, RZ ;  /* 0x0000006043217824 */ /* 0x000fe200078e02ff */
[----:B------:R-:W-:Y:S01]  /*2dc0*/  CS2R R42, SRZ ;  /* 0x00000000002a7805 */ /* 0x000fe2000001ff00 */
[----:B------:R-:W-:Y:S01]  /*2dd0*/  IMAD.WIDE.U32 R6, R14, 0x60, R4 ;  /* 0x000000600e067825 */ /* 0x000fe200078e0004 */
[----:B------:R-:W-:Y:S02]  /*2de0*/  CS2R R38, SRZ ;  /* 0x0000000000267805 */ /* 0x000fe4000001ff00 */
[----:B------:R-:W-:Y:S02]  /*2df0*/  CS2R R70, SRZ ;  /* 0x0000000000467805 */ /* 0x000fe4000001ff00 */
[----:B------:R-:W-:Y:S01]  /*2e00*/  CS2R R40, SRZ ;  /* 0x0000000000287805 */ /* 0x000fe2000001ff00 */
[----:B------:R-:W-:Y:S01]  /*2e10*/  IMAD.IADD R5, R7, 0x1, R33 ;  /* 0x0000000107057824 */ /* 0x000fe200078e0221 */
[----:B------:R-:W-:Y:S01]  /*2e20*/  LEA R4, P3, R6, UR4, 0x1 ;  /* 0x0000000406047c11 */ /* 0x000fe2000f8608ff */
[----:B------:R-:W-:-:S02]  /*2e30*/  IMAD.MOV.U32 R32, RZ, RZ, R30 ;  /* 0x000000ffff207224 */ /* 0x000fc400078e001e */
[----:B------:R-:W-:Y:S01]  /*2e40*/  IMAD.MOV.U32 R33, RZ, RZ, R61 ;  /* 0x000000ffff217224 */ /* 0x000fe200078e003d */
[----:B------:R-:W-:Y:S01]  /*2e50*/  LEA.HI.X R5, R6, UR5, R5, 0x1, P3 ;  /* 0x0000000506057c11 */ /* 0x000fe200098f0c05 */
[----:B------:R-:W-:Y:S01]  /*2e60*/  IMAD R7, R80, 0x60, RZ ;  /* 0x0000006050077824 */ /* 0x000fe200078e02ff */
[----:B------:R-:W-:Y:S01]  /*2e70*/  ISETP.GE.AND P3, PT, R22, R79, PT ;  /* 0x0000004f1600720c */ /* 0x000fe20003f66270 */
[----:B------:R-:W-:Y:S01]  /*2e80*/  IMAD.WIDE.U32 R32, R68, 0x60, R32 ;  /* 0x0000006044207825 */ /* 0x000fe200078e0020 */
[----:B------:R-:W-:Y:S01]  /*2e90*/  ULDC.64 UR4, c[0x0][0x400] ;  /* 0x0001000000047ab9 */ /* 0x000fe20000000a00 */
[----:B------:R0:W5:Y:S02]  /*2ea0*/  @!P4 LDG.E.64 R38, desc[UR42][R4.64+0x20] ;  /* 0x0000202a0426c981 */ /* 0x000164000c1e1b00 */
[----:B------:R-:W-:Y:S01]  /*2eb0*/  IMAD.IADD R7, R33, 0x1, R7 ;  /* 0x0000000121077824 */ /* 0x000fe200078e0207 */
[----:B------:R-:W-:-:S04]  /*2ec0*/  LEA R6, P5, R32, UR4, 0x1 ;  /* 0x0000000420067c11 */ /* 0x000fc8000f8a08ff */
[----:B------:R-:W-:-:S03]  /*2ed0*/  LEA.HI.X R7, R32, UR5, R7, 0x1, P5 ;  /* 0x0000000520077c11 */ /* 0x000fc6000a8f0c07 */
[----:B------:R0:W5:Y:S04]  /*2ee0*/  @!P3 LDG.E.64 R42, desc[UR42][R4.64] ;  /* 0x0000002a042ab981 */ /* 0x000168000c1e1b00 */
[----:B------:R0:W5:Y:S04]  /*2ef0*/  @!P3 LDG.E.64 R70, desc[UR42][R6.64] ;  /* 0x0000002a0646b981 */ /* 0x000168000c1e1b00 */
[----:B------:R0:W5:Y:S02]  /*2f00*/  @!P4 LDG.E.64 R40, desc[UR42][R6.64+0x20] ;  /* 0x0000202a0628c981 */ /* 0x000164000c1e1b00 */
.L_x_11886:
[----:B------:R-:W-:Y:S05]  /*2f10*/  BSYNC B1 ;  /* 0x0000000000017941 */ /* 0x000fea0003800000 */
.L_x_11885:
[----:B0-----:R-:W-:Y:S01]  /*2f20*/  VIADD R4, R157, 0x40 ;  /* 0x000000409d047836 */ /* 0x001fe20000000000 */
[----:B------:R-:W-:Y:S01]  /*2f30*/  BSSY B1, `(.L_x_11887) ;  /* 0x0000024000017945 */ /* 0x000fe20003800000 */
[----:B------:R-:W-:Y:S02]  /*2f40*/  CS2R R34, SRZ ;  /* 0x0000000000227805 */ /* 0x000fe4000001ff00 */
[----:B------:R-:W-:Y:S01]  /*2f50*/  CS2R R32, SRZ ;  /* 0x0000000000207805 */ /* 0x000fe2000001ff00 */
[----:B-----5:R-:W-:Y:S01]  /*2f60*/  IMAD.MOV.U32 R83, RZ, RZ, R38 ;  /* 0x000000ffff537224 */ /* 0x020fe200078e0026 */
[----:B------:R-:W-:Y:S01]  /*2f70*/  ISETP.GE.AND P4, PT, R4, R76, PT ;  /* 0x0000004c0400720c */ /* 0x000fe20003f86270 */
[----:B------:R-:W-:Y:S01]  /*2f80*/  IMAD.MOV.U32 R84, RZ, RZ, R39 ;  /* 0x000000ffff547224 */ /* 0x000fe200078e0027 */
[----:B------:R-:W-:-:S11]  /*2f90*/  CS2R R36, SRZ ;  /* 0x0000000000247805 */ /* 0x000fd6000001ff00 */
[----:B------:R-:W-:Y:S05]  /*2fa0*/  @P4 BRA `(.L_x_11888) ;  /* 0x0000000000704947 */ /* 0x000fea0003800000 */
[C---:B------:R-:W-:Y:S01]  /*2fb0*/  SHF.L.U64.HI R5, R10.reuse, 0x6, R11 ;  /* 0x000000060a057819 */ /* 0x040fe2000001020b */
[----:B------:R-:W-:Y:S01]  /*2fc0*/  IMAD.SHL.U32 R4, R10, 0x40, RZ ;  /* 0x000000400a047824 */ /* 0x000fe200078e00ff */
[C---:B------:R-:W-:Y:S01]  /*2fd0*/  SHF.L.U64.HI R7, R12.reuse, 0x6, R13 ;  /* 0x000000060c077819 */ /* 0x040fe2000001020d */
[----:B------:R-:W-:Y:S01]  /*2fe0*/  IMAD.SHL.U32 R6, R12, 0x40, RZ ;  /* 0x000000400c067824 */ /* 0x000fe200078e00ff */
[----:B------:R-:W-:Y:S01]  /*2ff0*/  ULDC.64 UR4, c[0x0][0x3e8] ;  /* 0x0000fa0000047ab9 */ /* 0x000fe20000000a00 */
[----:B------:R-:W-:Y:S01]  /*3000*/  IMAD.WIDE.U32 R4, R14, 0x60, R4 ;  /* 0x000000600e047825 */ /* 0x000fe200078e0004 */
[----:B------:R-:W-:Y:S01]  /*3010*/  ULDC.64 UR6, c[0x0][0x400] ;  /* 0x0001000000067ab9 */ /* 0x000fe20000000a00 */
[----:B------:R-:W-:Y:S02]  /*3020*/  CS2R R34, SRZ ;  /* 0x0000000000227805 */ /* 0x000fe4000001ff00 */
[----:B------:R-:W-:Y:S01]  /*3030*/  CS2R R36, SRZ ;  /* 0x0000000000247805 */ /* 0x000fe2000001ff00 */
[----:B------:R-:W-:Y:S01]  /*3040*/  IMAD.WIDE.U32 R6, R68, 0x60, R6 ;  /* 0x0000006044067825 */ /* 0x000fe200078e0006 */
[----:B------:R-:W-:-:S02]  /*3050*/  IADD3 R9, P3, R20, R4, RZ ;  /* 0x0000000414097210 */ /* 0x000fc40007f7e0ff */
[----:B------:R-:W-:Y:S01]  /*3060*/  CS2R R32, SRZ ;  /* 0x0000000000207805 */ /* 0x000fe2000001ff00 */
[----:B------:R-:W-:Y:S01]  /*3070*/  IMAD R10, R67, 0x60, RZ ;  /* 0x00000060430a7824 */ /* 0x000fe200078e02ff */
[----:B------:R-:W-:Y:S01]  /*3080*/  IADD3 R8, P5, R30, R6, RZ ;  /* 0x000000061e087210 */ /* 0x000fe20007fbe0ff */
[----:B------:R-:W-:-:S03]  /*3090*/  IMAD R80, R80, 0x60, RZ ;  /* 0x0000006050507824 */ /* 0x000fc600078e02ff */
[----:B------:R-:W-:Y:S02]  /*30a0*/  IADD3.X R10, R59, R10, R5, P3, !PT ;  /* 0x0000000a3b0a7210 */ /* 0x000fe40001ffe405 */
[----:B------:R-:W-:Y:S02]  /*30b0*/  IADD3.X R7, R61, R80, R7, P5, !PT ;  /* 0x000000503d077210 */ /* 0x000fe40002ffe407 */
[C---:B------:R-:W-:Y:S02]  /*30c0*/  LEA R4, P3, R9.reuse, UR4, 0x1 ;  /* 0x0000000409047c11 */ /* 0x040fe4000f8608ff */
[C---:B------:R-:W-:Y:S02]  /*30d0*/  LEA R6, P5, R8.reuse, UR6, 0x1 ;  /* 0x0000000608067c11 */ /* 0x040fe4000f8a08ff */
[----:B------:R-:W-:Y:S02]  /*30e0*/  LEA.HI.X R5, R9, UR5, R10, 0x1, P3 ;  /* 0x0000000509057c11 */ /* 0x000fe400098f0c0a */
[----:B------:R-:W-:-:S02]  /*30f0*/  LEA.HI.X R7, R8, UR7, R7, 0x1, P5 ;  /* 0x0000000708077c11 */ /* 0x000fc4000a8f0c07 */
[----:B------:R-:W-:Y:S02]  /*3100*/  CS2R R8, SRZ ;  /* 0x0000000000087805 */ /* 0x000fe4000001ff00 */
[-C--:B------:R-:W-:Y:S02]  /*3110*/  ISETP.GE.AND P3, PT, R22, R79.reuse, PT ;  /* 0x0000004f1600720c */ /* 0x080fe40003f66270 */
[----:B------:R-:W-:-:S11]  /*3120*/  ISETP.GE.AND P5, PT, R186, R79, PT ;  /* 0x0000004fba00720c */ /* 0x000fd60003fa6270 */
[----:B------:R0:W5:Y:S04]  /*3130*/  @!P3 LDG.E.64 R34, desc[UR42][R4.64] ;  /* 0x0000002a0422b981 */ /* 0x000168000c1e1b00 */
[----:B------:R0:W5:Y:S04]  /*3140*/  @!P5 LDG.E.64 R8, desc[UR42][R4.64+0x20] ;  /* 0x0000202a0408d981 */ /* 0x000168000c1e1b00 */
[----:B------:R0:W5:Y:S04]  /*3150*/  @!P3 LDG.E.64 R36, desc[UR42][R6.64] ;  /* 0x0000002a0624b981 */ /* 0x000168000c1e1b00 */
[----:B------:R0:W5:Y:S02]  /*3160*/  @!P5 LDG.E.64 R32, desc[UR42][R6.64+0x20] ;  /* 0x0000202a0620d981 */ /* 0x000164000c1e1b00 */
.L_x_11888:
[----:B------:R-:W-:Y:S05]  /*3170*/  BSYNC B1 ;  /* 0x0000000000017941 */ /* 0x000fea0003800000 */
.L_x_11887:
[----:B------:R-:W-:Y:S01]  /*3180*/  ULOP3.LUT UR4, UR36, 0x1, URZ, 0xfc, !UPT ;  /* 0x0000000124047892 */ /* 0x000fe2000f8efc3f */
[----:B0-----:R-:W-:Y:S01]  /*3190*/  IMAD.MOV.U32 R4, RZ, RZ, R42 ;  /* 0x000000ffff047224 */ /* 0x001fe200078e002a */
[C---:B------:R-:W-:Y:S01]  /*31a0*/  PRMT R90, R83.reuse, 0x7610, R90 ;  /* 0x00007610535a7816 */ /* 0x040fe2000000005a */
[----:B------:R-:W-:Y:S01]  /*31b0*/  IMAD.MOV.U32 R5, RZ, RZ, R43 ;  /* 0x000000ffff057224 */ /* 0x000fe200078e002b */
[----:B------:R-:W-:Y:S01]  /*31c0*/  UISETP.NE.AND UP0, UPT, UR4, 0x3, UPT ;  /* 0x000000030400788c */ /* 0x000fe2000bf05270 */
[----:B------:R-:W-:Y:S01]  /*31d0*/  IMAD.MOV.U32 R6, RZ, RZ, R40 ;  /* 0x000000ffff067224 */ /* 0x000fe200078e0028 */
[----:B------:R-:W-:Y:S01]  /*31e0*/  PRMT R68, R68, 0x5410, R4 ;  /* 0x0000541044447816 */ /* 0x000fe20000000004 */
[----:B------:R-:W-:Y:S01]  /*31f0*/  IMAD.MOV.U32 R4, RZ, RZ, R41 ;  /* 0x000000ffff047224 */ /* 0x000fe200078e0029 */
[----:B------:R-:W-:Y:S01]  /*3200*/  PRMT R83, R83, 0x5410, R5 ;  /* 0x0000541053537816 */ /* 0x000fe20000000005 */
[----:B------:R-:W-:Y:S01]  /*3210*/  IMAD.MOV.U32 R5, RZ, RZ, R70 ;  /* 0x000000ffff057224 */ /* 0x000fe200078e0046 */
[----:B------:R-:W-:Y:S01]  /*3220*/  PRMT R92, R6, 0x7610, R92 ;  /* 0x00007610065c7816 */ /* 0x000fe2000000005c */
[----:B------:R-:W-:Y:S01]  /*3230*/  IMAD.MOV.U32 R6, RZ, RZ, R71 ;  /* 0x000000ffff067224 */ /* 0x000fe200078e0047 */
[----:B------:R-:W-:Y:S01]  /*3240*/  PLOP3.LUT P3, PT, PT, PT, UP0, 0x80, 0x0 ;  /* 0x000000000000781c */ /* 0x000fe20003f6f008 */
        /* <DEDUP_REMOVED lines=18> */
[----:B------:R-:W-:Y:S02]  /*3370*/  PRMT R88, R6, 0x7610, R88 ;  /* 0x0000761006587816 */ /* 0x000fe40000000058 */
[----:B------:R-:W-:Y:S01]  /*3380*/  PRMT R89, R7, 0x7610, R89 ;  /* 0x0000761007597816 */ /* 0x000fe20000000059 */
[----:B------:R-:W-:Y:S06]  /*3390*/  @!P3 BRA `(.L_x_11889) ;  /* 0x000000000004b947 */ /* 0x000fec0003800000 */
[----:B------:R-:W-:Y:S01]  /*33a0*/  BPT.TRAP 0x1 ;  /* 0x000000040000795c */ /* 0x000fe20000300000 */
.L_x_11889:
[----:B------:R-:W-:Y:S01]  /*33b0*/  IMAD R67, R19, 0x8, R2 ;  /* 0x0000000813437824 */ /* 0x000fe200078e0202 */
[----:B------:R-:W-:Y:S01]  /*33c0*/  SHF.L.U32 R80, R185, 0x1f, RZ ;  /* 0x0000001fb9507819 */ /* 0x000fe200000006ff */
[----:B------:R-:W-:Y:S03]  /*33d0*/  BSSY B1, `(.L_x_11890) ;  /* 0x0000003000017945 */ /* 0x000fe60003800000 */
[----:B------:R-:W0:Y:S02]  /*33e0*/  SYNCS.PHASECHK.TRANS64.TRYWAIT P5, [R67+URZ+0x22890], R80 ;  /* 0x02289050430075a7 */ /* 0x000e2400080a017f */
[----:B0-----:R-:W-:Y:S05]  /*33f0*/  @!P5 BRA `(.L_x_11891) ;  /* 0x0000029c0050d947 */ /* 0x001fea0003800000 */
.L_x_12249:
[----:B------:R-:W-:Y:S05]  /*3400*/  BSYNC B1 ;  /* 0x0000000000017941 */ /* 0x000fea0003800000 */
.L_x_11890:
[----:B------:R-:W-:-:S03]  /*3410*/  UMOV UR4, 0xffffffff ;  /* 0xffffffff00047882 */ /* 0x000fc60000000000 */
[----:B------:R-:W-:Y:S05]  /*3420*/  BRA.DIV UR4, `(.L_x_11892) ;  /* 0x0000029e04587947 */ /* 0x000fea000b800000 */
[----:B------:R1:W2:Y:S04]  /*3430*/  SHFL.IDX PT, R69, R78, RZ, 0x1c1f ;  /* 0x001c1fff4e457589 */ /* 0x0002a800000e0000 */
[----:B------:R1:W3:Y:S02]  /*3440*/  SHFL.IDX PT, R14, R77, RZ, 0x1c1f ;  /* 0x001c1fff4d0e7589 */ /* 0x0002e400000e0000 */
.L_x_12253:
[----:B------:R-:W-:Y:S04]  /*3450*/  BSSY B1, `(.L_x_11893) ;  /* 0x0000075000017945 */ /* 0x000fe80003800000 */
[----:B------:R-:W-:Y:S05]  /*3460*/  @P0 BRA `(.L_x_11894) ;  /* 0x0000000400cc0947 */ /* 0x000fea0003800000 */
[----:B------:R-:W-:Y:S01]  /*3470*/  LOP3.LUT R4, R56, 0x1, RZ, 0xc0, !PT ;  /* 0x0000000138047812 */ /* 0x000fe200078ec0ff */
[----:B------:R-:W-:Y:S03]  /*3480*/  BSSY B2, `(.L_x_11895) ;  /* 0x0000039000027945 */ /* 0x000fe60003800000 */
[----:B------:R-:W-:-:S13]  /*3490*/  ISETP.NE.U32.AND P0, PT, R4, 0x1, PT ;  /* 0x000000010400780c */ /* 0x000fda0003f05070 */
[----:B------:R-:W-:Y:S05]  /*34a0*/  @P0 BRA `(.L_x_11896) ;  /* 0x0000000000d80947 */ /* 0x000fea0003800000 */
[----:B------:R4:W0:Y:S01]  /*34b0*/  LDS.128 R4, [R82] ;  /* 0x0000000052047984 */ /* 0x0008220000000c00 */
[----:B------:R-:W-:Y:S01]  /*34c0*/  ISETP.GE.AND P5, PT, R22, R79, PT ;  /* 0x0000004f1600720c */ /* 0x000fe20003fa6270 */
[----:B------:R-:W-:Y:S01]  /*34d0*/  BSSY B3, `(.L_x_11897) ;  /* 0x0000032000037945 */ /* 0x000fe20003800000 */
[----:B---3--:R-:W-:-:S04]  /*34e0*/  LEA R10, P0, R16, R14, 0x1 ;  /* 0x0000000e100a7211 */ /* 0x008fc800078008ff */
[----:B--2---:R-:W-:-:S07]  /*34f0*/  LEA.HI.X R11, R16, R69, R17, 0x1, P0 ;  /* 0x00000045100b7211 */ /* 0x004fce00000f0c11 */
[----:B----4-:R-:W-:Y:S05]  /*3500*/  @P5 BRA `(.L_x_11898) ;  /* 0x0000000000b85947 */ /* 0x010fea0003800000 */
[----:B------:R-:W-:Y:S01]  /*3510*/  SHF.R.U64 R95, R70, 0x10, R71 ;  /* 0x00000010465f7819 */ /* 0x000fe20000001247 */
[----:B0-----:R-:W-:Y:S01]  /*3520*/  IMAD.U32 R15, R7, 0x10000, RZ ;  /* 0x00010000070f7824 */ /* 0x001fe200078e00ff */
[----:B------:R-:W-:Y:S01]  /*3530*/  SHF.R.U64 R96, R42, 0x10, R43 ;  /* 0x000000102a607819 */ /* 0x000fe2000000122b */
[----:B------:R-:W-:Y:S01]  /*3540*/  IMAD.U32 R12, R6, 0x10000, RZ ;  /* 0x00010000060c7824 */ /* 0x000fe200078e00ff */
[----:B------:R-:W-:Y:S02]  /*3550*/  SHF.R.U32.HI R97, RZ, 0x10, R71 ;  /* 0x00000010ff617819 */ /* 0x000fe40000011647 */
[----:B------:R-:W-:Y:S02]  /*3560*/  SHF.R.U32.HI R94, RZ, 0x10, R43 ;  /* 0x00000010ff5e7819 */ /* 0x000fe4000001162b */
[----:B------:R-:W-:Y:S02]  /*3570*/  PRMT R95, R98, 0x5410, R95 ;  /* 0x00005410625f7816 */ /* 0x000fe4000000005f */
[----:B------:R-:W-:-:S02]  /*3580*/  PRMT R43, R68, 0x5432, R96 ;  /* 0x00005432442b7816 */ /* 0x000fc40000000060 */
[----:B------:R-:W-:Y:S02]  /*3590*/  PRMT R97, R99, 0x5410, R97 ;  /* 0x0000541063617816 */ /* 0x000fe40000000061 */
[----:B------:R-:W-:Y:S02]  /*35a0*/  LOP3.LUT R42, R7, 0xffff0000, RZ, 0xc0, !PT ;  /* 0xffff0000072a7812 */ /* 0x000fe400078ec0ff */
[----:B------:R-:W-:Y:S01]  /*35b0*/  PRMT R71, R83, 0x5432, R94 ;  /* 0x0000543253477816 */ /* 0x000fe2000000005e */
[----:B------:R-:W-:Y:S01]  /*35c0*/  IMAD.U32 R98, R97, 0x10000, RZ ;  /* 0x0001000061627824 */ /* 0x000fe200078e00ff */
[----:B------:R-:W-:Y:S02]  /*35d0*/  LOP3.LUT R7, R5, 0xffff0000, RZ, 0xc0, !PT ;  /* 0xffff000005077812 */ /* 0x000fe400078ec0ff */
[----:B------:R-:W-:Y:S01]  /*35e0*/  LOP3.LUT R96, R95, 0xffff0000, RZ, 0xc0, !PT ;  /* 0xffff00005f607812 */ /* 0x000fe200078ec0ff */
[----:B------:R-:W-:Y:S01]  /*35f0*/  IMAD.U32 R94, R71, 0x10000, RZ ;  /* 0x00010000475e7824 */ /* 0x000fe200078e00ff */
[----:B------:R-:W-:Y:S01]  /*3600*/  LOP3.LUT R70, R43, 0xffff0000, RZ, 0xc0, !PT ;  /* 0xffff00002b467812 */ /* 0x000fe200078ec0ff */
[----:B------:R-:W-:Y:S01]  /*3610*/  IMAD.U32 R95, R95, 0x10000, RZ ;  /* 0x000100005f5f7824 */ /* 0x000fe200078e00ff */
[----:B------:R-:W-:Y:S01]  /*3620*/  LOP3.LUT R13, R6, 0xffff0000, RZ, 0xc0, !PT ;  /* 0xffff0000060d7812 */ /* 0x000fe200078ec0ff */
[----:B------:R-:W-:-:S02]  /*3630*/  IMAD.U32 R6, R5, 0x10000, RZ ;  /* 0x0001000005067824 */ /* 0x000fc400078e00ff */
[C---:B------:R-:W-:Y:S01]  /*3640*/  FMUL.FTZ R99, R7.reuse, R96 ;  /* 0x0000006007637220 */ /* 0x040fe20000410000 */
[C---:B------:R-:W-:Y:S02]  /*3650*/  IMAD.U32 R5, R4.reuse, 0x10000, RZ ;  /* 0x0001000004057824 */ /* 0x040fe400078e00ff */
[----:B------:R-:W-:Y:S01]  /*3660*/  FMUL.FTZ R7, R7, R70 ;  /* 0x0000004607077220 */ /* 0x000fe20000410000 */
[----:B------:R-:W-:Y:S01]  /*3670*/  LOP3.LUT R4, R4, 0xffff0000, RZ, 0xc0, !PT ;  /* 0xffff000004047812 */ /* 0x000fe200078ec0ff */
[----:B------:R-:W-:Y:S01]  /*3680*/  FMUL.FTZ R103, R13, R98 ;  /* 0x000000620d677220 */ /* 0x000fe20000410000 */
[----:B------:R-:W-:Y:S01]  /*3690*/  LOP3.LUT R97, R97, 0xffff0000, RZ, 0xc0, !PT ;  /* 0xffff000061617812 */ /* 0x000fe200078ec0ff */
[----:B------:R-:W-:Y:S01]  /*36a0*/  FMUL.FTZ R13, R13, R94 ;  /* 0x0000005e0d0d7220 */ /* 0x000fe20000410000 */
[----:B------:R-:W-:Y:S01]  /*36b0*/  LOP3.LUT R71, R71, 0xffff0000, RZ, 0xc0, !PT ;  /* 0xffff000047477812 */ /* 0x000fe200078ec0ff */
[----:B------:R-:W-:Y:S02]  /*36c0*/  IMAD.U32 R43, R43, 0x10000, RZ ;  /* 0x000100002b2b7824 */ /* 0x000fe400078e00ff */
[C---:B------:R-:W-:Y:S01]  /*36d0*/  FFMA.FTZ R99, R6.reuse, R70, -R99 ;  /* 0x0000004606637223 */ /* 0x040fe20000010863 */
[----:B------:R-:W-:Y:S01]  /*36e0*/  FFMA.FTZ R96, R6, R96, R7 ;  /* 0x0000006006607223 */ /* 0x000fe20000010007 */
[----:B------:R-:W-:Y:S01]  /*36f0*/  FFMA.FTZ R103, R12, R94, -R103 ;  /* 0x0000005e0c677223 */ /* 0x000fe20000010867 */
[----:B------:R-:W-:Y:S01]  /*3700*/  FMUL.FTZ R6, R4, R95 ;  /* 0x0000005f04067220 */ /* 0x000fe20000410000 */
[----:B------:R-:W-:Y:S01]  /*3710*/  FFMA.FTZ R12, R12, R98, R13 ;  /* 0x000000620c0c7223 */ /* 0x000fe2000001000d */
        /* <DEDUP_REMOVED lines=9> */
[----:B------:R-:W-:Y:S01]  /*37b0*/  F2FP.BF16.F32.PACK_AB R4, R5, R6 ;  /* 0x000000060504723e */ /* 0x000fe200000010ff */
[----:B------:R-:W-:Y:S01]  /*37c0*/  IMAD.MOV.U32 R5, RZ, RZ, R96 ;  /* 0x000000ffff057224 */ /* 0x000fe200078e0060 */
[----:B------:R-:W-:Y:S01]  /*37d0*/  F2FP.BF16.F32.PACK_AB R7, R15, R70 ;  /* 0x000000460f07723e */ /* 0x000fe200000010ff */
[----:B------:R-:W-:-:S07]  /*37e0*/  IMAD.MOV.U32 R6, RZ, RZ, R12 ;  /* 0x000000ffff067224 */ /* 0x000fce00078e000c */
.L_x_11898:
[----:B------:R-:W-:Y:S05]  /*37f0*/  BSYNC B3 ;  /* 0x0000000000037941 */ /* 0x000fea0003800000 */
.L_x_11897:
[----:B0-----:R4:W-:Y:S02]  /*3800*/  ST.E.128 desc[UR42][R10.64], R4 ;  /* 0x000000040a007985 */ /* 0x0019e4000c101d2a */
.L_x_11896:
[----:B------:R-:W-:Y:S05]  /*3810*/  BSYNC B2 ;  /* 0x0000000000027941 */ /* 0x000fea0003800000 */
.L_x_11895:
[----:B------:R-:W-:-:S13]  /*3820*/  LOP3.LUT P0, RZ, R56, 0x2, RZ, 0xc0, !PT ;  /* 0x0000000238ff7812 */ /* 0x000fda000780c0ff */
[----:B------:R-:W-:Y:S05]  /*3830*/  @!P0 BRA `(.L_x_11894) ;  /* 0x0000000000d88947 */ /* 0x000fea0003800000 */
[----:B----4-:R4:W0:Y:S01]  /*3840*/  LDS.128 R4, [R81] ;  /* 0x0000000051047984 */ /* 0x0108220000000c00 */
[----:B------:R-:W-:Y:S01]  /*3850*/  ISETP.GE.AND P5, PT, R186, R79, PT ;  /* 0x0000004fba00720c */ /* 0x000fe20003fa6270 */
[----:B------:R-:W-:Y:S01]  /*3860*/  BSSY B2, `(.L_x_11899) ;  /* 0x0000032000027945 */ /* 0x000fe20003800000 */
[----:B---3--:R-:W-:-:S04]  /*3870*/  LEA R10, P0, R18, R14, 0x1 ;  /* 0x0000000e120a7211 */ /* 0x008fc800078008ff */
[----:B--2---:R-:W-:-:S07]  /*3880*/  LEA.HI.X R11, R18, R69, R184, 0x1, P0 ;  /* 0x00000045120b7211 */ /* 0x004fce00000f0cb8 */
[----:B----4-:R-:W-:Y:S05]  /*3890*/  @P5 BRA `(.L_x_11900) ;  /* 0x0000000000b85947 */ /* 0x010fea0003800000 */
[--C-:B------:R-:W-:Y:S01]  /*38a0*/  SHF.R.U64 R43, R38, 0x10, R39.reuse ;  /* 0x00000010262b7819 */ /* 0x100fe20000001227 */
[----:B0-----:R-:W-:Y:S01]  /*38b0*/  IMAD.U32 R14, R7, 0x10000, RZ ;  /* 0x00010000070e7824 */ /* 0x001fe200078e00ff */
[----:B------:R-:W-:Y:S01]  /*38c0*/  SHF.R.U32.HI R38, RZ, 0x10, R39 ;  /* 0x00000010ff267819 */ /* 0x000fe20000011627 */
[----:B------:R-:W-:Y:S01]  /*38d0*/  IMAD.U32 R12, R6, 0x10000, RZ ;  /* 0x00010000060c7824 */ /* 0x000fe200078e00ff */
[--C-:B------:R-:W-:Y:S02]  /*38e0*/  SHF.R.U64 R39, R40, 0x10, R41.reuse ;  /* 0x0000001028277819 */ /* 0x100fe40000001229 */
[----:B------:R-:W-:Y:S02]  /*38f0*/  SHF.R.U32.HI R40, RZ, 0x10, R41 ;  /* 0x00000010ff287819 */ /* 0x000fe40000011629 */
[----:B------:R-:W-:Y:S02]  /*3900*/  PRMT R91, R91, 0x5410, R38 ;  /* 0x000054105b5b7816 */ /* 0x000fe40000000026 */
[----:B------:R-:W-:-:S02]  /*3910*/  PRMT R93, R93, 0x5410, R40 ;  /* 0x000054105d5d7816 */ /* 0x000fc40000000028 */
[----:B------:R-:W-:Y:S01]  /*3920*/  PRMT R92, R92, 0x5410, R39 ;  /* 0x000054105c5c7816 */ /* 0x000fe20000000027 */
[----:B------:R-:W-:Y:S01]  /*3930*/  IMAD.U32 R39, R91, 0x10000, RZ ;  /* 0x000100005b277824 */ /* 0x000fe200078e00ff */
[----:B------:R-:W-:Y:S01]  /*3940*/  LOP3.LUT R13, R6, 0xffff0000, RZ, 0xc0, !PT ;  /* 0xffff0000060d7812 */ /* 0x000fe200078ec0ff */
[----:B------:R-:W-:Y:S01]  /*3950*/  IMAD.U32 R41, R93, 0x10000, RZ ;  /* 0x000100005d297824 */ /* 0x000fe200078e00ff */
[----:B------:R-:W-:Y:S01]  /*3960*/  LOP3.LUT R15, R7, 0xffff0000, RZ, 0xc0, !PT ;  /* 0xffff0000070f7812 */ /* 0x000fe200078ec0ff */
[----:B------:R-:W-:Y:S01]  /*3970*/  IMAD.U32 R6, R5, 0x10000, RZ ;  /* 0x0001000005067824 */ /* 0x000fe200078e00ff */
[----:B------:R-:W-:Y:S01]  /*3980*/  PRMT R90, R90, 0x5410, R43 ;  /* 0x000054105a5a7816 */ /* 0x000fe2000000002b */
[----:B------:R-:W-:Y:S01]  /*3990*/  FMUL.FTZ R69, R13, R41 ;  /* 0x000000290d457220 */ /* 0x000fe20000410000 */
[----:B------:R-:W-:Y:S01]  /*39a0*/  LOP3.LUT R7, R5, 0xffff0000, RZ, 0xc0, !PT ;  /* 0xffff000005077812 */ /* 0x000fe200078ec0ff */
[-C--:B------:R-:W-:Y:S01]  /*39b0*/  FMUL.FTZ R13, R13, R39.reuse ;  /* 0x000000270d0d7220 */ /* 0x080fe20000410000 */
[----:B------:R-:W-:Y:S01]  /*39c0*/  LOP3.LUT R40, R92, 0xffff0000, RZ, 0xc0, !PT ;  /* 0xffff00005c287812 */ /* 0x000fe200078ec0ff */
[----:B------:R-:W-:Y:S01]  /*39d0*/  IMAD.U32 R5, R4, 0x10000, RZ ;  /* 0x0001000004057824 */ /* 0x000fe200078e00ff */
[----:B------:R-:W-:Y:S01]  /*39e0*/  LOP3.LUT R38, R90, 0xffff0000, RZ, 0xc0, !PT ;  /* 0xffff00005a267812 */ /* 0x000fe200078ec0ff */
[----:B------:R-:W-:Y:S01]  /*39f0*/  FFMA.FTZ R69, R12, R39, -R69 ;  /* 0x000000270c457223 */ /* 0x000fe20000010845 */
[----:B------:R-:W-:Y:S01]  /*3a00*/  LOP3.LUT R93, R93, 0xffff0000, RZ, 0xc0, !PT ;  /* 0xffff00005d5d7812 */ /* 0x000fe200078ec0ff */
[----:B------:R-:W-:Y:S01]  /*3a10*/  FMUL.FTZ R43, R7, R40 ;  /* 0x00000028072b7220 */ /* 0x000fe20000410000 */
[----:B------:R-:W-:Y:S01]  /*3a20*/  LOP3.LUT R91, R91, 0xffff0000, RZ, 0xc0, !PT ;  /* 0xffff00005b5b7812 */ /* 0x000fe200078ec0ff */
[-C--:B------:R-:W-:Y:S01]  /*3a30*/  FMUL.FTZ R7, R7, R38.reuse ;  /* 0x0000002607077220 */ /* 0x080fe20000410000 */
[----:B------:R-:W-:Y:S01]  /*3a40*/  LOP3.LUT R4, R4, 0xffff0000, RZ, 0xc0, !PT ;  /* 0xffff000004047812 */ /* 0x000fe200078ec0ff */
[----:B------:R-:W-:Y:S01]  /*3a50*/  FFMA.FTZ R43, R6, R38, -R43 ;  /* 0x00000026062b7223 */ /* 0x000fe2000001082b */
[----:B------:R-:W-:Y:S01]  /*3a60*/  FFMA.FTZ R12, R12, R41, R13 ;  /* 0x000000290c0c7223 */ /* 0x000fe2000001000d */
[----:B------:R-:W-:-:S02]  /*3a70*/  IMAD.U32 R92, R92, 0x10000, RZ ;  /* 0x000100005c5c7824 */ /* 0x000fc400078e00ff */
[C---:B------:R-:W-:Y:S01]  /*3a80*/  FMUL.FTZ R13, R15.reuse, R93 ;  /* 0x0000005d0f0d7220 */ /* 0x040fe20000410000 */
        /* <DEDUP_REMOVED lines=15> */
.L_x_11900:
[----:B------:R-:W-:Y:S05]  /*3b80*/  BSYNC B2 ;  /* 0x0000000000027941 */ /* 0x000fea0003800000 */
.L_x_11899:
[----:B0-----:R0:W-:Y:S02]  /*3b90*/  ST.E.128 desc[UR42][R10.64], R4 ;  /* 0x000000040a007985 */ /* 0x0011e4000c101d2a */
.L_x_11894:
[----:B------:R-:W-:Y:S05]  /*3ba0*/  BSYNC B1 ;  /* 0x0000000000017941 */ /* 0x000fea0003800000 */
.L_x_11893:
[----:B------:R-:W-:-:S03]  /*3bb0*/  UMOV UR4, 0xffffffff ;  /* 0xffffffff00047882 */ /* 0x000fc60000000000 */
[----:B------:R-:W-:Y:S05]  /*3bc0*/  BRA.DIV UR4, `(.L_x_11901) ;  /* 0x0000029604b87947 */ /* 0x000fea000b800000 */
[----:B------:R0:W0:Y:S04]  /*3bd0*/  SHFL.IDX PT, R39, R78, 0x1, 0x1c1f ;  /* 0x003c1f004e277f89 */ /* 0x00002800000e0000 */
[----:B---3--:R3:W0:Y:S02]  /*3be0*/  SHFL.IDX PT, R14, R77, 0x1, 0x1c1f ;  /* 0x003c1f004d0e7f89 */ /* 0x00862400000e0000 */
.L_x_12257:
[----:B------:R-:W-:Y:S05]  /*3bf0*/  @P4 BRA `(.L_x_11902) ;  /* 0x0000002000604947 */ /* 0x000fea0003800000 */
[----:B0---4-:R-:W-:Y:S01]  /*3c00*/  LOP3.LUT R4, R56, 0x1, RZ, 0xc0, !PT ;  /* 0x0000000138047812 */ /* 0x011fe200078ec0ff */
[----:B------:R-:W-:Y:S03]  /*3c10*/  BSSY B1, `(.L_x_11903) ;  /* 0x0000039000017945 */ /* 0x000fe60003800000 */
[----:B------:R-:W-:-:S13]  /*3c20*/  ISETP.NE.U32.AND P0, PT, R4, 0x1, PT ;  /* 0x000000010400780c */ /* 0x000fda0003f05070 */
[----:B------:R-:W-:Y:S05]  /*3c30*/  @P0 BRA `(.L_x_11904) ;  /* 0x0000000000d80947 */ /* 0x000fea0003800000 */
[----:B------:R0:W4:Y:S01]  /*3c40*/  LDS.128 R4, [R82+0x2000] ;  /* 0x0020000052047984 */ /* 0x0001220000000c00 */
[----:B------:R-:W-:Y:S01]  /*3c50*/  ISETP.GE.AND P4, PT, R22, R79, PT ;  /* 0x0000004f1600720c */ /* 0x000fe20003f86270 */
[----:B------:R-:W-:Y:S01]  /*3c60*/  BSSY B2, `(.L_x_11905) ;  /* 0x0000032000027945 */ /* 0x000fe20003800000 */
[----:B------:R-:W-:-:S04]  /*3c70*/  LEA R10, P0, R16, R14, 0x1 ;  /* 0x0000000e100a7211 */ /* 0x000fc800078008ff */
[----:B------:R-:W-:-:S07]  /*3c80*/  LEA.HI.X R11, R16, R39, R17, 0x1, P0 ;  /* 0x00000027100b7211 */ /* 0x000fce00000f0c11 */
        /* <DEDUP_REMOVED lines=23> */
[----:B------:R-:W-:Y:S01]  /*3e00*/  LOP3.LUT R87, R87, 0xffff0000, RZ, 0xc0, !PT ;  /* 0xffff000057577812 */ /* 0x000fe200078ec0ff */
[C---:B------:R-:W-:Y:S01]  /*3e10*/  FMUL.FTZ R7, R13.reuse, R38 ;  /* 0x000000260d077220 */ /* 0x040fe20000410000 */
[----:B------:R-:W-:Y:S01]  /*3e20*/  FMUL.FTZ R13, R13, R36 ;  /* 0x000000240d0d7220 */ /* 0x000fe20000410000 */
[----:B------:R-:W-:-:S02]  /*3e30*/  IMAD.U32 R6, R5, 0x10000, RZ ;  /* 0x0001000005067824 */ /* 0x000fc400078e00ff */
[----:B------:R-:W-:Y:S02]  /*3e40*/  IMAD.U32 R5, R4, 0x10000, RZ ;  /* 0x0001000004057824 */ /* 0x000fe400078e00ff */
[C---:B------:R-:W-:Y:S01]  /*3e50*/  FFMA.FTZ R36, R12.reuse, R36, -R7 ;  /* 0x000000240c247223 */ /* 0x040fe20000010807 */
[----:B------:R-:W-:Y:S01]  /*3e60*/  FFMA.FTZ R13, R12, R38, R13 ;  /* 0x000000260c0d7223 */ /* 0x000fe2000001000d */
[----:B------:R-:W-:Y:S01]  /*3e70*/  LOP3.LUT R4, R4, 0xffff0000, RZ, 0xc0, !PT ;  /* 0xffff000004047812 */ /* 0x000fe200078ec0ff */
[C---:B------:R-:W-:Y:S01]  /*3e80*/  FMUL.FTZ R12, R34.reuse, R89 ;  /* 0x00000059220c7220 */ /* 0x040fe20000410000 */
[----:B------:R-:W-:Y:S01]  /*3e90*/  FMUL.FTZ R34, R34, R87 ;  /* 0x0000005722227220 */ /* 0x000fe20000410000 */
        /* <DEDUP_REMOVED lines=14> */
.L_x_11906:
[----:B------:R-:W-:Y:S05]  /*3f80*/  BSYNC B2 ;  /* 0x0000000000027941 */ /* 0x000fea0003800000 */
.L_x_11905:
[----:B----4-:R0:W-:Y:S02]  /*3f90*/  ST.E.128 desc[UR42][R10.64], R4 ;  /* 0x000000040a007985 */ /* 0x0101e4000c101d2a */
.L_x_11904:
[----:B------:R-:W-:Y:S05]  /*3fa0*/  BSYNC B1 ;  /* 0x0000000000017941 */ /* 0x000fea0003800000 */
.L_x_11903:
[----:B------:R-:W-:-:S13]  /*3fb0*/  LOP3.LUT P0, RZ, R56, 0x2, RZ, 0xc0, !PT ;  /* 0x0000000238ff7812 */ /* 0x000fda000780c0ff */
[----:B------:R-:W-:Y:S05]  /*3fc0*/  @!P0 BRA `(.L_x_11902) ;  /* 0x0000001c006c8947 */ /* 0x000fea0003800000 */
[----:B0-----:R0:W4:Y:S01]  /*3fd0*/  LDS.128 R4, [R81+0x2000] ;  /* 0x0020000051047984 */ /* 0x0011220000000c00 */
[----:B------:R-:W-:Y:S01]  /*3fe0*/  ISETP.GE.AND P4, PT, R186, R79, PT ;  /* 0x0000004fba00720c */ /* 0x000fe20003f86270 */
[----:B------:R-:W-:Y:S01]  /*3ff0*/  BSSY B1, `(.L_x_11907) ;  /* 0x0000032000017945 */ /* 0x000fe20003800000 */
[----:B------:R-:W-:-:S04]  /*4000*/  LEA R10, P0, R18, R14, 0x1 ;  /* 0x0000000e120a7211 */ /* 0x000fc800078008ff */
[----:B------:R-:W-:-:S07]  /*4010*/  LEA.HI.X R11, R18, R39, R184, 0x1, P0 ;  /* 0x00000027120b7211 */ /* 0x000fce00000f0cb8 */
[----:B0-----:R-:W-:Y:S05]  /*4020*/  @P4 BRA `(.L_x_11908) ;  /* 0x0000000000b84947 */ /* 0x001fea0003800000 */
[--C-:B------:R-:W-:Y:S01]  /*4030*/  SHF.R.U64 R15, R32, 0x10, R33.reuse ;  /* 0x00000010200f7819 */ /* 0x100fe20000001221 */
[----:B----4-:R-:W-:Y:S01]  /*4040*/  IMAD.U32 R12, R7, 0x10000, RZ ;  /* 0x00010000070c7824 */ /* 0x010fe200078e00ff */
[----:B------:R-:W-:Y:S02]  /*4050*/  SHF.R.U32.HI R32, RZ, 0x10, R33 ;  /* 0x00000010ff207819 */ /* 0x000fe40000011621 */
[--C-:B------:R-:W-:Y:S02]  /*4060*/  SHF.R.U32.HI R14, RZ, 0x10, R9.reuse ;  /* 0x00000010ff0e7819 */ /* 0x100fe40000011609 */
[----:B------:R-:W-:Y:S02]  /*4070*/  PRMT R85, R85, 0x5410, R32 ;  /* 0x0000541055557816 */ /* 0x000fe40000000020 */
[----:B------:R-:W-:Y:S01]  /*4080*/  SHF.R.U64 R35, R8, 0x10, R9 ;  /* 0x0000001008237819 */ /* 0x000fe20000001209 */
[----:B------:R-:W-:Y:S01]  /*4090*/  IMAD.U32 R8, R6, 0x10000, RZ ;  /* 0x0001000006087824 */ /* 0x000fe200078e00ff */
[----:B------:R-:W-:Y:S01]  /*40a0*/  PRMT R83, R83, 0x5410, R14 ;  /* 0x0000541053537816 */ /* 0x000fe2000000000e */
[----:B------:R-:W-:Y:S01]  /*40b0*/  IMAD.U32 R33, R85, 0x10000, RZ ;  /* 0x0001000055217824 */ /* 0x000fe200078e00ff */
[----:B------:R-:W-:-:S02]  /*40c0*/  PRMT R84, R84, 0x5410, R15 ;  /* 0x0000541054547816 */ /* 0x000fc4000000000f */
        /* <DEDUP_REMOVED lines=36> */
.L_x_11908:
[----:B------:R-:W-:Y:S05]  /*4310*/  BSYNC B1 ;  /* 0x0000000000017941 */ /* 0x000fea0003800000 */
.L_x_11907:
[----:B----4-:R0:W-:Y:S01]  /*4320*/  ST.E.128 desc[UR42][R10.64], R4 ;  /* 0x000000040a007985 */ /* 0x0101e2000c101d2a */
[----:B------:R-:W-:Y:S05]  /*4330*/  BRA `(.L_x_11902) ;  /* 0x0000001800907947 */ /* 0x000fea0003800000 */
.L_x_11884:
[----:B------:R-:W-:Y:S02]  /*4340*/  IMAD R76, R50, -0x60, R26 ;  /* 0xffffffa0324c7824 */ /* 0x000fe400078e021a */
[----:B------:R-:W-:-:S03]  /*4350*/  VIADD R38, R157, 0x40 ;  /* 0x000000409d267836 */ /* 0x000fc60000000000 */
[----:B------:R-:W-:-:S04]  /*4360*/  VIMNMX R76, R76, 0x60, PT ;  /* 0x000000604c4c7848 */ /* 0x000fc80003fe0100 */
[----:B------:R-:W-:-:S04]  /*4370*/  ISETP.GE.AND P0, PT, R157, R76, PT ;  /* 0x0000004c9d00720c */ /* 0x000fc80003f06270 */
[----:B------:R-:W-:-:S13]  /*4380*/  ISETP.GE.OR P0, PT, R16, R79, P0 ;  /* 0x0000004f1000720c */ /* 0x000fda0000706670 */
[----:B------:R-:W0:Y:S01]  /*4390*/  @!P0 LDC.64 R36, c[0x0][0x3e8] ;  /* 0x0000fa00ff248b82 */ /* 0x000e220000000a00 */
[----:B------:R-:W-:Y:S02]  /*43a0*/  @!P0 IMAD.MOV.U32 R4, RZ, RZ, R24 ;  /* 0x000000ffff048224 */ /* 0x000fe400078e0018 */
[----:B------:R-:W-:Y:S02]  /*43b0*/  @!P0 IMAD.MOV.U32 R5, RZ, RZ, R60 ;  /* 0x000000ffff058224 */ /* 0x000fe400078e003c */
[----:B------:R-:W-:Y:S02]  /*43c0*/  @!P0 IMAD R33, R67, 0x60, RZ ;  /* 0x0000006043218824 */ /* 0x000fe400078e02ff */
[----:B------:R-:W-:Y:S01]  /*43d0*/  @!P0 IMAD.WIDE.U32 R6, R14, 0x60, R4 ;  /* 0x000000600e068825 */ /* 0x000fe200078e0004 */
[----:B------:R-:W1:Y:S03]  /*43e0*/  @!P0 LDC.64 R8, c[0x0][0x400] ;  /* 0x00010000ff088b82 */ /* 0x000e660000000a00 */
[----:B------:R-:W-:-:S02]  /*43f0*/  @!P0 IMAD.MOV.U32 R4, RZ, RZ, R44 ;  /* 0x000000ffff048224 */ /* 0x000fc400078e002c */
[----:B------:R-:W-:Y:S02]  /*4400*/  @!P0 IMAD.MOV.U32 R5, RZ, RZ, R62 ;  /* 0x000000ffff058224 */ /* 0x000fe400078e003e */
[----:B------:R-:W-:Y:S02]  /*4410*/  @!P0 IMAD R35, R80, 0x60, RZ ;  /* 0x0000006050238824 */ /* 0x000fe400078e02ff */
[----:B------:R-:W-:-:S04]  /*4420*/  @!P0 IMAD.WIDE.U32 R4, R68, 0x60, R4 ;  /* 0x0000006044048825 */ /* 0x000fc800078e0004 */
[----:B------:R-:W-:Y:S01]  /*4430*/  @!P0 IMAD.IADD R7, R33, 0x1, R7 ;  /* 0x0000000121078824 */ /* 0x000fe200078e0207 */
[----:B------:R-:W-:Y:S01]  /*4440*/  CS2R R32, SRZ ;  /* 0x0000000000207805 */ /* 0x000fe2000001ff00 */
[----:B------:R-:W-:Y:S01]  /*4450*/  @!P0 IMAD.IADD R5, R35, 0x1, R5 ;  /* 0x0000000123058824 */ /* 0x000fe200078e0205 */
[C---:B0-----:R-:W-:Y:S02]  /*4460*/  @!P0 LEA R36, P3, R6.reuse, R36, 0x1 ;  /* 0x0000002406248211 */ /* 0x041fe400078608ff */
[----:B------:R-:W-:Y:S02]  /*4470*/  CS2R R34, SRZ ;  /* 0x0000000000227805 */ /* 0x000fe4000001ff00 */
[----:B------:R-:W-:Y:S02]  /*4480*/  @!P0 LEA.HI.X R37, R6, R37, R7, 0x1, P3 ;  /* 0x0000002506258211 */ /* 0x000fe400018f0c07 */
[----:B------:R-:W-:Y:S02]  /*4490*/  CS2R R6, SRZ ;  /* 0x0000000000067805 */ /* 0x000fe4000001ff00 */
[----:B-1----:R-:W-:-:S04]  /*44a0*/  @!P0 LEA R8, P4, R4, R8, 0x1 ;  /* 0x0000000804088211 */ /* 0x002fc800078808ff */
[----:B------:R-:W-:Y:S02]  /*44b0*/  @!P0 LEA.HI.X R9, R4, R9, R5, 0x1, P4 ;  /* 0x0000000904098211 */ /* 0x000fe400020f0c05 */
[----:B------:R-:W-:-:S03]  /*44c0*/  CS2R R4, SRZ ;  /* 0x0000000000047805 */ /* 0x000fc6000001ff00 */
[----:B------:R-:W5:Y:S04]  /*44d0*/  @!P0 LDG.E.128 R32, desc[UR42][R8.64] ;  /* 0x0000002a08208981 */ /* 0x000f68000c1e1d00 */
[----:B------:R0:W5:Y:S01]  /*44e0*/  @!P0 LDG.E.128 R4, desc[UR42][R36.64] ;  /* 0x0000002a24048981 */ /* 0x000162000c1e1d00 */
[----:B------:R-:W-:-:S04]  /*44f0*/  ISETP.GE.AND P0, PT, R38, R76, PT ;  /* 0x0000004c2600720c */ /* 0x000fc80003f06270 */
[----:B------:R-:W-:Y:S01]  /*4500*/  ISETP.GE.OR P0, PT, R16, R79, P0 ;  /* 0x0000004f1000720c */ /* 0x000fe20000706670 */
[----:B------:R-:W-:Y:S01]  /*4510*/  BSSY B1, `(.L_x_11909) ;  /* 0x000001a000017945 */ /* 0x000fe20003800000 */
[----:B------:R-:W-:Y:S02]  /*4520*/  CS2R R38, SRZ ;  /* 0x0000000000267805 */ /* 0x000fe4000001ff00 */
[----:B------:R-:W-:Y:S02]  /*4530*/  CS2R R42, SRZ ;  /* 0x00000000002a7805 */ /* 0x000fe4000001ff00 */
[----:B------:R-:W-:Y:S02]  /*4540*/  CS2R R40, SRZ ;  /* 0x0000000000287805 */ /* 0x000fe4000001ff00 */
[----:B0-----:R-:W-:-:S05]  /*4550*/  CS2R R36, SRZ ;  /* 0x0000000000247805 */ /* 0x001fca000001ff00 */
[----:B------:R-:W-:Y:S05]  /*4560*/  @P0 BRA `(.L_x_11910) ;  /* 0x0000000000500947 */ /* 0x000fea0003800000 */
[C---:B------:R-:W-:Y:S01]  /*4570*/  SHF.L.U64.HI R9, R10.reuse, 0x6, R11 ;  /* 0x000000060a097819 */ /* 0x040fe2000001020b */
[----:B------:R-:W-:Y:S01]  /*4580*/  IMAD.SHL.U32 R8, R10, 0x40, RZ ;  /* 0x000000400a087824 */ /* 0x000fe200078e00ff */
[C---:B------:R-:W-:Y:S01]  /*4590*/  SHF.L.U64.HI R11, R12.reuse, 0x6, R13 ;  /* 0x000000060c0b7819 */ /* 0x040fe2000001020d */
[----:B------:R-:W-:Y:S01]  /*45a0*/  IMAD.SHL.U32 R10, R12, 0x40, RZ ;  /* 0x000000400c0a7824 */ /* 0x000fe200078e00ff */
[----:B------:R-:W-:Y:S01]  /*45b0*/  ULDC.64 UR4, c[0x0][0x3e8] ;  /* 0x0000fa0000047ab9 */ /* 0x000fe20000000a00 */
[----:B------:R-:W-:Y:S01]  /*45c0*/  IMAD.WIDE.U32 R8, R14, 0x60, R8 ;  /* 0x000000600e087825 */ /* 0x000fe200078e0008 */
[----:B------:R-:W-:-:S03]  /*45d0*/  ULDC.64 UR6, c[0x0][0x400] ;  /* 0x0001000000067ab9 */ /* 0x000fc60000000a00 */
[----:B------:R-:W-:Y:S01]  /*45e0*/  IMAD.WIDE.U32 R10, R68, 0x60, R10 ;  /* 0x00000060440a7825 */ /* 0x000fe200078e000a */
[----:B------:R-:W-:-:S03]  /*45f0*/  IADD3 R12, P0, R24, R8, RZ ;  /* 0x00000008180c7210 */ /* 0x000fc60007f1e0ff */
[----:B------:R-:W-:Y:S01]  /*4600*/  IMAD R67, R67, 0x60, RZ ;  /* 0x0000006043437824 */ /* 0x000fe200078e02ff */
[----:B------:R-:W-:Y:S01]  /*4610*/  IADD3 R8, P3, R44, R10, RZ ;  /* 0x0000000a2c087210 */ /* 0x000fe20007f7e0ff */
[----:B------:R-:W-:-:S03]  /*4620*/  IMAD R13, R80, 0x60, RZ ;  /* 0x00000060500d7824 */ /* 0x000fc600078e02ff */
[----:B------:R-:W-:Y:S02]  /*4630*/  IADD3.X R9, R60, R67, R9, P0, !PT ;  /* 0x000000433c097210 */ /* 0x000fe400007fe409 */
[----:B------:R-:W-:Y:S02]  /*4640*/  IADD3.X R11, R62, R13, R11, P3, !PT ;  /* 0x0000000d3e0b7210 */ /* 0x000fe40001ffe40b */
[----:B------:R-:W-:Y:S02]  /*4650*/  LEA R36, P0, R12, UR4, 0x1 ;  /* 0x000000040c247c11 */ /* 0x000fe4000f8008ff */
[----:B------:R-:W-:Y:S02]  /*4660*/  LEA R40, P3, R8, UR6, 0x1 ;  /* 0x0000000608287c11 */ /* 0x000fe4000f8608ff */
[----:B------:R-:W-:Y:S02]  /*4670*/  LEA.HI.X R37, R12, UR5, R9, 0x1, P0 ;  /* 0x000000050c257c11 */ /* 0x000fe400080f0c09 */
[----:B------:R-:W-:-:S04]  /*4680*/  LEA.HI.X R41, R8, UR7, R11, 0x1, P3 ;  /* 0x0000000708297c11 */ /* 0x000fc800098f0c0b */
[----:B------:R-:W5:Y:S04]  /*4690*/  LDG.E.128 R36, desc[UR42][R36.64] ;  /* 0x0000002a24247981 */ /* 0x000f68000c1e1d00 */
[----:B------:R-:W5:Y:S02]  /*46a0*/  LDG.E.128 R40, desc[UR42][R40.64] ;  /* 0x0000002a28287981 */ /* 0x000f64000c1e1d00 */
.L_x_11910:
[----:B------:R-:W-:Y:S05]  /*46b0*/  BSYNC B1 ;  /* 0x0000000000017941 */ /* 0x000fea0003800000 */
.L_x_11909:
[----:B-----5:R-:W-:Y:S01]  /*46c0*/  IMAD.MOV.U32 R8, RZ, RZ, R38 ;  /* 0x000000ffff087224 */ /* 0x020fe200078e0026 */
[----:B------:R-:W-:Y:S01]  /*46d0*/  ULOP3.LUT UR4, UR36, 0x1, URZ, 0xfc, !UPT ;  /* 0x0000000124047892 */ /* 0x000fe2000f8efc3f */
[----:B------:R-:W-:Y:S01]  /*46e0*/  IMAD.MOV.U32 R9, RZ, RZ, R36 ;  /* 0x000000ffff097224 */ /* 0x000fe200078e0024 */
[----:B------:R-:W-:Y:S01]  /*46f0*/  ISETP.GE.AND P4, PT, R16, R79, PT ;  /* 0x0000004f1000720c */ /* 0x000fe20003f86270 */
[----:B------:R-:W-:Y:S01]  /*4700*/  IMAD.MOV.U32 R10, RZ, RZ, R37 ;  /* 0x000000ffff0a7224 */ /* 0x000fe200078e0025 */
[----:B------:R-:W-:Y:S01]  /*4710*/  PRMT R81, R8, 0x7610, R81 ;  /* 0x0000761008517816 */ /* 0x000fe20000000051 */
[----:B------:R-:W-:Y:S01]  /*4720*/  IMAD.MOV.U32 R8, RZ, RZ, R39 ;  /* 0x000000ffff087224 */ /* 0x000fe200078e0027 */
[----:B------:R-:W-:Y:S01]  /*4730*/  UISETP.NE.AND UP0, UPT, UR4, 0x3, UPT ;  /* 0x000000030400788c */ /* 0x000fe2000bf05270 */
[----:B------:R-:W-:Y:S01]  /*4740*/  PRMT R83, R9, 0x7610, R83 ;  /* 0x0000761009537816 */ /* 0x000fe20000000053 */
[----:B------:R-:W-:Y:S01]  /*4750*/  IMAD.MOV.U32 R11, RZ, RZ, R42 ;  /* 0x000000ffff0b7224 */ /* 0x000fe200078e002a */
        /* <DEDUP_REMOVED lines=28> */
.L_x_11911:
[----:B------:R-:W-:Y:S01]  /*4920*/  IMAD R67, R19, 0x8, R2 ;  /* 0x0000000813437824 */ /* 0x000fe200078e0202 */
[----:B------:R-:W-:Y:S01]  /*4930*/  SHF.L.U32 R80, R185, 0x1f, RZ ;  /* 0x0000001fb9507819 */ /* 0x000fe200000006ff */
[----:B------:R-:W-:Y:S01]  /*4940*/  BSSY B1, `(.L_x_11912) ;  /* 0x0000005000017945 */ /* 0x000fe20003800000 */
[----:B------:R-:W-:Y:S02]  /*4950*/  LOP3.LUT R8, R56, 0x1, RZ, 0xc0, !PT ;  /* 0x0000000138087812 */ /* 0x000fe400078ec0ff */
[----:B------:R-:W0:Y:S02]  /*4960*/  SYNCS.PHASECHK.TRANS64.TRYWAIT P5, [R67+URZ+0x22890], R80 ;  /* 0x02289050430075a7 */ /* 0x000e2400080a017f */
[----:B------:R-:W-:Y:S01]  /*4970*/  ISETP.NE.U32.AND P0, PT, R8, 0x1, PT ;  /* 0x000000010800780c */ /* 0x000fe20003f05070 */
[----:B0-----:R-:W-:-:S12]  /*4980*/  @!P5 BRA `(.L_x_11913) ;  /* 0x000002880090d947 */ /* 0x001fd80003800000 */
.L_x_12258:
[----:B------:R-:W-:Y:S05]  /*4990*/  BSYNC B1 ;  /* 0x0000000000017941 */ /* 0x000fea0003800000 */
.L_x_11912:
[----:B------:R-:W-:-:S03]  /*49a0*/  UMOV UR4, 0xffffffff ;  /* 0xffffffff00047882 */ /* 0x000fc60000000000 */
[----:B------:R-:W-:Y:S05]  /*49b0*/  BRA.DIV UR4, `(.L_x_11914) ;  /* 0x0000028a04987947 */ /* 0x000fea000b800000 */
[----:B------:R1:W2:Y:S04]  /*49c0*/  SHFL.IDX PT, R71, R78, RZ, 0x1c1f ;  /* 0x001c1fff4e477589 */ /* 0x0002a800000e0000 */
[----:B------:R1:W3:Y:S02]  /*49d0*/  SHFL.IDX PT, R70, R77, RZ, 0x1c1f ;  /* 0x001c1fff4d467589 */ /* 0x0002e400000e0000 */
.L_x_12262:
[----:B------:R-:W-:Y:S01]  /*49e0*/  ISETP.GE.OR P5, PT, R157, R76, P0 ;  /* 0x0000004c9d00720c */ /* 0x000fe200007a6670 */
[----:B------:R-:W-:Y:S01]  /*49f0*/  BSSY B1, `(.L_x_11915) ;  /* 0x0000075000017945 */ /* 0x000fe20003800000 */
[----:B------:R-:W-:-:S11]  /*4a00*/  IMAD.SHL.U32 R79, R79, 0x2, RZ ;  /* 0x000000024f4f7824 */ /* 0x000fd600078e00ff */
[----:B------:R-:W-:Y:S05]  /*4a10*/  @P5 BRA `(.L_x_11916) ;  /* 0x0000000400c85947 */ /* 0x000fea0003800000 */
[----:B------:R-:W4:Y:S01]  /*4a20*/  LDC R10, c[0x0][0x2f4] ;  /* 0x0000bd00ff0a7b82 */ /* 0x000f220000000800 */
[----:B------:R-:W-:Y:S01]  /*4a30*/  IMAD.SHL.U32 R69, R64, 0x8, RZ ;  /* 0x0000000840457824 */ /* 0x000fe200078e00ff */
[----:B------:R-:W-:Y:S03]  /*4a40*/  BSSY B2, `(.L_x_11917) ;  /* 0x000006d000027945 */ /* 0x000fe60003800000 */
[----:B--23--:R-:W-:-:S04]  /*4a50*/  IMAD.WIDE R68, R69, 0x2, R70 ;  /* 0x0000000245447825 */ /* 0x00cfc800078e0246 */
[----:B----4-:R-:W-:-:S05]  /*4a60*/  IMAD.IADD R8, R10, 0x1, -R79 ;  /* 0x000000010a087824 */ /* 0x010fca00078e0a4f */
[----:B------:R-:W-:-:S04]  /*4a70*/  SEL R8, R79, R8, !P1 ;  /* 0x000000084f087207 */ /* 0x000fc80004800000 */
[----:B------:R-:W-:-:S04]  /*4a80*/  SHF.R.S32.HI R9, RZ, 0x1f, R8 ;  /* 0x0000001fff097819 */ /* 0x000fc80000011408 */
[----:B------:R-:W-:-:S04]  /*4a90*/  LEA.HI R9, R9, R8, RZ, 0x4 ;  /* 0x0000000809097211 */ /* 0x000fc800078f20ff */
[----:B------:R-:W-:-:S05]  /*4aa0*/  LEA.HI.SX32 R9, R9, R64, 0x1c ;  /* 0x0000004009097211 */ /* 0x000fca00078fe2ff */
[----:B------:R-:W-:-:S05]  /*4ab0*/  IMAD.SHL.U32 R89, R9, 0x8, RZ ;  /* 0x0000000809597824 */ /* 0x000fca00078e00ff */
[----:B------:R-:W-:Y:S02]  /*4ac0*/  LOP3.LUT R9, R52, 0x38, R89, 0xf8, !PT ;  /* 0x0000003834097812 */ /* 0x000fe400078ef859 */
[----:B------:R-:W-:Y:S02]  /*4ad0*/  ISETP.GE.AND P5, PT, R89, R10, PT ;  /* 0x0000000a5900720c */ /* 0x000fe40003fa6270 */
[----:B------:R-:W-:-:S05]  /*4ae0*/  LOP3.LUT R9, R9, R54, RZ, 0x3c, !PT ;  /* 0x0000003609097212 */ /* 0x000fca00078e3cff */
[----:B------:R-:W-:Y:S02]  /*4af0*/  IMAD R8, R198, 0x200, R9 ;  /* 0x00000200c6087824 */ /* 0x000fe400078e0209 */
[C---:B------:R-:W-:Y:S02]  /*4b00*/  IMAD R9, R19.reuse, 0x1800, R65 ;  /* 0x0000180013097824 */ /* 0x040fe400078e0241 */
[----:B------:R-:W-:Y:S02]  /*4b10*/  IMAD R11, R19, 0x1800, R8 ;  /* 0x00001800130b7824 */ /* 0x000fe400078e0208 */
[--C-:B------:R-:W-:Y:S02]  /*4b20*/  IMAD R9, R9, 0x2, R2.reuse ;  /* 0x0000000209097824 */ /* 0x100fe400078e0202 */
[----:B------:R-:W-:Y:S02]  /*4b30*/  IMAD R12, R11, 0x2, R2 ;  /* 0x000000020b0c7824 */ /* 0x000fe400078e0202 */
[----:B------:R-:W-:-:S02]  /*4b40*/  @!P5 IMAD.WIDE R70, R89, 0x2, R70 ;  /* 0x000000025946d825 */ /* 0x000fc400078e0246 */
[----:B------:R-:W2:Y:S04]  /*4b50*/  LDS.128 R8, [R9+0x1c400] ;  /* 0x01c4000009087984 */ /* 0x000ea80000000c00 */
[----:B------:R-:W3:Y:S01]  /*4b60*/  LDS.128 R12, [R12+0x1c400] ;  /* 0x01c400000c0c7984 */ /* 0x000ee20000000c00 */
[----:B------:R-:W-:Y:S05]  /*4b70*/  @P4 BRA `(.L_x_11918) ;  /* 0x0000000400644947 */ /* 0x000fea0003800000 */
[----:B------:R-:W-:Y:S01]  /*4b80*/  SHF.R.U32.HI R96, RZ, 0x10, R33 ;  /* 0x00000010ff607819 */ /* 0x000fe20000011621 */
[----:B--2---:R-:W-:Y:S01]  /*4b90*/  IMAD.U32 R90, R11, 0x10000, RZ ;  /* 0x000100000b5a7824 */ /* 0x004fe200078e00ff */
[--C-:B------:R-:W-:Y:S01]  /*4ba0*/  SHF.R.U32.HI R92, RZ, 0x10, R5.reuse ;  /* 0x00000010ff5c7819 */ /* 0x100fe20000011605 */
[----:B---3--:R-:W-:Y:S01]  /*4bb0*/  IMAD.U32 R91, R15, 0x10000, RZ ;  /* 0x000100000f5b7824 */ /* 0x008fe200078e00ff */
[----:B------:R-:W-:Y:S01]  /*4bc0*/  SHF.R.U64 R97, R4, 0x10, R5 ;  /* 0x0000001004617819 */ /* 0x000fe20000001205 */
[----:B------:R-:W-:Y:S01]  /*4bd0*/  IMAD.U32 R5, R14, 0x10000, RZ ;  /* 0x000100000e057824 */ /* 0x000fe200078e00ff */
[----:B------:R-:W-:Y:S01]  /*4be0*/  PRMT R96, R84, 0x5432, R96 ;  /* 0x0000543254607816 */ /* 0x000fe20000000060 */
[----:B------:R-:W-:Y:S01]  /*4bf0*/  IMAD.U32 R4, R10, 0x10000, RZ ;  /* 0x000100000a047824 */ /* 0x000fe200078e00ff */
[----:B------:R-:W-:Y:S01]  /*4c00*/  SHF.R.U64 R93, R6, 0x10, R7 ;  /* 0x00000010065d7819 */ /* 0x000fe20000001207 */
[----:B------:R-:W-:Y:S01]  /*4c10*/  IMAD.U32 R6, R13, 0x10000, RZ ;  /* 0x000100000d067824 */ /* 0x000fe200078e00ff */
[----:B------:R-:W-:-:S02]  /*4c20*/  SHF.R.U64 R99, R34, 0x10, R35 ;  /* 0x0000001022637819 */ /* 0x000fc40000001223 */
[----:B------:R-:W-:Y:S02]  /*4c30*/  SHF.R.U32.HI R98, RZ, 0x10, R35 ;  /* 0x00000010ff627819 */ /* 0x000fe40000011623 */
[----:B------:R-:W-:Y:S02]  /*4c40*/  PRMT R92, R82, 0x5432, R92 ;  /* 0x00005432525c7816 */ /* 0x000fe4000000005c */
[----:B------:R-:W-:Y:S01]  /*4c50*/  PRMT R35, R102, 0x5410, R97 ;  /* 0x0000541066237816 */ /* 0x000fe20000000061 */
[----:B------:R-:W-:Y:S01]  /*4c60*/  IMAD.U32 R97, R96, 0x10000, RZ ;  /* 0x0001000060617824 */ /* 0x000fe200078e00ff */
[----:B------:R-:W-:Y:S01]  /*4c70*/  SHF.R.U32.HI R94, RZ, 0x10, R7 ;  /* 0x00000010ff5e7819 */ /* 0x000fe20000011607 */
[----:B------:R-:W-:Y:S01]  /*4c80*/  IMAD.U32 R7, R9, 0x10000, RZ ;  /* 0x0001000009077824 */ /* 0x000fe200078e00ff */
[----:B------:R-:W-:Y:S02]  /*4c90*/  LOP3.LUT R34, R11, 0xffff0000, RZ, 0xc0, !PT ;  /* 0xffff00000b227812 */ /* 0x000fe400078ec0ff */
[----:B------:R-:W-:Y:S01]  /*4ca0*/  PRMT R11, R100, 0x5410, R93 ;  /* 0x00005410640b7816 */ /* 0x000fe2000000005d */
[----:B------:R-:W-:Y:S01]  /*4cb0*/  IMAD.U32 R93, R92, 0x10000, RZ ;  /* 0x000100005c5d7824 */ /* 0x000fe200078e00ff */
[----:B------:R-:W-:Y:S01]  /*4cc0*/  LOP3.LUT R13, R13, 0xffff0000, RZ, 0xc0, !PT ;  /* 0xffff00000d0d7812 */ /* 0x000fe200078ec0ff */
[----:B------:R-:W-:Y:S01]  /*4cd0*/  FMUL.FTZ R100, R6, R97 ;  /* 0x0000006106647220 */ /* 0x000fe20000410000 */
        /* <DEDUP_REMOVED lines=10> */
[----:B------:R-:W-:Y:S01]  /*4d80*/  SHF.R.U64 R95, R32, 0x10, R33 ;  /* 0x00000010205f7819 */ /* 0x000fe20000001221 */
[C---:B------:R-:W-:Y:S01]  /*4d90*/  IMAD.U32 R33, R12.reuse, 0x10000, RZ ;  /* 0x000100000c217824 */ /* 0x040fe200078e00ff */
[----:B------:R-:W-:Y:S01]  /*4da0*/  LOP3.LUT R32, R12, 0xffff0000, RZ, 0xc0, !PT ;  /* 0xffff00000c207812 */ /* 0x000fe200078ec0ff */
[----:B------:R-:W-:Y:S01]  /*4db0*/  FMUL.FTZ R102, R13, R92 ;  /* 0x0000005c0d667220 */ /* 0x000fe20000410000 */
[----:B------:R-:W-:Y:S01]  /*4dc0*/  PRMT R12, R103, 0x5410, R99 ;  /* 0x00005410670c7816 */ /* 0x000fe20000000063 */
[----:B------:R-:W-:-:S02]  /*4dd0*/  IMAD.U32 R99, R98, 0x10000, RZ ;  /* 0x0001000062637824 */ /* 0x000fc400078e00ff */
[----:B------:R-:W-:Y:S01]  /*4de0*/  FFMA.FTZ R13, R89, R92, -R100 ;  /* 0x0000005c590d7223 */ /* 0x000fe20000010864 */
[----:B------:R-:W-:Y:S01]  /*4df0*/  LOP3.LUT R15, R15, 0xffff0000, RZ, 0xc0, !PT ;  /* 0xffff00000f0f7812 */ /* 0x000fe200078ec0ff */
[C---:B------:R-:W-:Y:S01]  /*4e00*/  FMUL.FTZ R92, R91.reuse, R93 ;  /* 0x0000005d5b5c7220 */ /* 0x040fe20000410000 */
[----:B------:R-:W-:Y:S01]  /*4e10*/  PRMT R95, R104, 0x5410, R95 ;  /* 0x00005410685f7816 */ /* 0x000fe2000000005f */
[-C--:B------:R-:W-:Y:S01]  /*4e20*/  FMUL.FTZ R97, R91, R99.reuse ;  /* 0x000000635b617220 */ /* 0x080fe20000410000 */
[----:B------:R-:W-:Y:S01]  /*4e30*/  LOP3.LUT R98, R98, 0xffff0000, RZ, 0xc0, !PT ;  /* 0xffff000062627812 */ /* 0x000fe200078ec0ff */
[----:B------:R-:W-:Y:S01]  /*4e40*/  FFMA.FTZ R102, R89, R96, R102 ;  /* 0x0000006059667223 */ /* 0x000fe20000010066 */
[----:B------:R-:W-:Y:S01]  /*4e50*/  LOP3.LUT R94, R94, 0xffff0000, RZ, 0xc0, !PT ;  /* 0xffff00005e5e7812 */ /* 0x000fe200078ec0ff */
[C---:B------:R-:W-:Y:S01]  /*4e60*/  FFMA.FTZ R99, R90.reuse, R99, R92 ;  /* 0x000000635a637223 */ /* 0x040fe2000001005c */
[----:B------:R-:W-:Y:S02]  /*4e70*/  IMAD.U32 R92, R95, 0x10000, RZ ;  /* 0x000100005f5c7824 */ /* 0x000fe400078e00ff */
[C---:B------:R-:W-:Y:S01]  /*4e80*/  FMUL.FTZ R89, R15.reuse, R98 ;  /* 0x000000620f597220 */ /* 0x040fe20000410000 */
[----:B------:R-:W-:Y:S01]  /*4e90*/  FFMA.FTZ R97, R90, R93, -R97 ;  /* 0x0000005d5a617223 */ /* 0x000fe20000010861 */
[----:B------:R-:W-:Y:S01]  /*4ea0*/  FMUL.FTZ R15, R15, R94 ;  /* 0x0000005e0f0f7220 */ /* 0x000fe20000410000 */
[----:B------:R-:W-:Y:S01]  /*4eb0*/  LOP3.LUT R95, R95, 0xffff0000, RZ, 0xc0, !PT ;  /* 0xffff00005f5f7812 */ /* 0x000fe200078ec0ff */
[----:B------:R-:W-:-:S02]  /*4ec0*/  IMAD.U32 R90, R35, 0x10000, RZ ;  /* 0x00010000235a7824 */ /* 0x000fc400078e00ff */
[----:B------:R-:W-:Y:S01]  /*4ed0*/  FFMA.FTZ R96, R34, R94, -R89 ;  /* 0x0000005e22607223 */ /* 0x000fe20000010859 */
[C---:B------:R-:W-:Y:S01]  /*4ee0*/  IMAD.U32 R9, R8.reuse, 0x10000, RZ ;  /* 0x0001000008097824 */ /* 0x040fe200078e00ff */
[----:B------:R-:W-:Y:S01]  /*4ef0*/  LOP3.LUT R35, R35, 0xffff0000, RZ, 0xc0, !PT ;  /* 0xffff000023237812 */ /* 0x000fe200078ec0ff */
[C---:B------:R-:W-:Y:S01]  /*4f00*/  FMUL.FTZ R94, R33.reuse, R92 ;  /* 0x0000005c215e7220 */ /* 0x040fe20000410000 */
[----:B------:R-:W-:Y:S01]  /*4f10*/  LOP3.LUT R8, R8, 0xffff0000, RZ, 0xc0, !PT ;  /* 0xffff000008087812 */ /* 0x000fe200078ec0ff */
[----:B------:R-:W-:Y:S01]  /*4f20*/  FFMA.FTZ R34, R34, R98, R15 ;  /* 0x0000006222227223 */ /* 0x000fe2000001000f */
[-C--:B------:R-:W-:Y:S01]  /*4f30*/  FMUL.FTZ R33, R33, R90.reuse ;  /* 0x0000005a21217220 */ /* 0x080fe20000410000 */
[C---:B------:R-:W-:Y:S01]  /*4f40*/  FMUL.FTZ R15, R32.reuse, R95 ;  /* 0x0000005f200f7220 */ /* 0x040fe20000410000 */
[-C--:B------:R-:W-:Y:S01]  /*4f50*/  FMUL.FTZ R89, R32, R35.reuse ;  /* 0x0000002320597220 */ /* 0x080fe20000410000 */
[C---:B------:R-:W-:Y:S01]  /*4f60*/  FFMA.FTZ R94, R9.reuse, R90, -R94 ;  /* 0x0000005a095e7223 */ /* 0x040fe2000001085e */
        /* <DEDUP_REMOVED lines=21> */
[----:B------:R-:W-:Y:S02]  /*50c0*/  F2FP.BF16.F32.PACK_AB R11, R96, R97 ;  /* 0x00000061600b723e */ /* 0x000fe400000010ff */
[----:B------:R-:W-:Y:S02]  /*50d0*/  F2FP.BF16.F32.PACK_AB R13, R102, R7 ;  /* 0x00000007660d723e */ /* 0x000fe400000010ff */
[----:B------:R-:W-:Y:S02]  /*50e0*/  F2FP.BF16.F32.PACK_AB R15, R34, R99 ;  /* 0x00000063220f723e */ /* 0x000fe400000010ff */
[----:B------:R-:W-:-:S02]  /*50f0*/  F2FP.BF16.F32.PACK_AB R12, R89, R92 ;  /* 0x0000005c590c723e */ /* 0x000fc400000010ff */
[----:B------:R-:W-:-:S07]  /*5100*/  F2FP.BF16.F32.PACK_AB R10, R4, R91 ;  /* 0x0000005b040a723e */ /* 0x000fce00000010ff */
.L_x_11918:
[----:B------:R-:W-:Y:S05]  /*5110*/  BSYNC B2 ;  /* 0x0000000000027941 */ /* 0x000fea0003800000 */
.L_x_11917:
[----:B--2---:R4:W-:Y:S04]  /*5120*/  ST.E.128 desc[UR42][R68.64], R8 ;  /* 0x0000000844007985 */ /* 0x0049e8000c101d2a */
[----:B---3--:R4:W-:Y:S02]  /*5130*/  @!P5 ST.E.128 desc[UR42][R70.64], R12 ;  /* 0x0000000c4600d985 */ /* 0x0089e4000c101d2a */
.L_x_11916:
[----:B------:R-:W-:Y:S05]  /*5140*/  BSYNC B1 ;  /* 0x0000000000017941 */ /* 0x000fea0003800000 */
.L_x_11915:
[----:B------:R-:W-:-:S03]  /*5150*/  UMOV UR4, 0xffffffff ;  /* 0xffffffff00047882 */ /* 0x000fc60000000000 */
[----:B------:R-:W-:Y:S05]  /*5160*/  BRA.DIV UR4, `(.L_x_11919) ;  /* 0x0000028204f87947 */ /* 0x000fea000b800000 */
[----:B-1----:R-:W1:Y:S04]  /*5170*/  SHFL.IDX PT, R78, R78, 0x1, 0x1c1f ;  /* 0x003c1f004e4e7f89 */ /* 0x002e6800000e0000 */
[----:B----4-:R4:W0:Y:S02]  /*5180*/  SHFL.IDX PT, R14, R77, 0x1, 0x1c1f ;  /* 0x003c1f004d0e7f89 */ /* 0x01082400000e0000 */
.L_x_12266:
[----:B------:R-:W-:Y:S02]  /*5190*/  VIADD R4, R157, 0x40 ;  /* 0x000000409d047836 */ /* 0x000fe40000000000 */
[----:B0-----:R-:W-:Y:S02]  /*51a0*/  IMAD.MOV.U32 R12, RZ, RZ, R14 ;  /* 0x000000ffff0c7224 */ /* 0x001fe400078e000e */
[----:B-1----:R-:W-:Y:S01]  /*51b0*/  IMAD.MOV.U32 R13, RZ, RZ, R78 ;  /* 0x000000ffff0d7224 */ /* 0x002fe200078e004e */
[----:B------:R-:W-:-:S13]  /*51c0*/  ISETP.GE.OR P0, PT, R4, R76, P0 ;  /* 0x0000004c0400720c */ /* 0x000fda0000706670 */
[----:B------:R-:W-:Y:S05]  /*51d0*/  @P0 BRA `(.L_x_11902) ;  /* 0x0000000800e80947 */ /* 0x000fea0003800000 */
[----:B------:R-:W0:Y:S01]  /*51e0*/  LDC R32, c[0x0][0x2f4] ;  /* 0x0000bd00ff207b82 */ /* 0x000e220000000800 */
[----:B------:R-:W-:Y:S01]  /*51f0*/  SHF.R.U32.HI R5, RZ, 0x3, R194 ;  /* 0x00000003ff057819 */ /* 0x000fe200000116c2 */
[----:B------:R-:W-:Y:S01]  /*5200*/  IMAD.SHL.U32 R15, R64, 0x8, RZ ;  /* 0x00000008400f7824 */ /* 0x000fe200078e00ff */
[----:B------:R-:W-:Y:S03]  /*5210*/  BSSY B1, `(.L_x_11920) ;  /* 0x000006c000017945 */ /* 0x000fe60003800000 */
[----:B------:R-:W-:-:S04]  /*5220*/  IMAD.WIDE R14, R15, 0x2, R12 ;  /* 0x000000020f0e7825 */ /* 0x000fc800078e020c */
[----:B0-----:R-:W-:-:S05]  /*5230*/  @P1 IMAD.IADD R79, R32, 0x1, -R79 ;  /* 0x00000001204f1824 */ /* 0x001fca00078e0a4f */
[----:B------:R-:W-:-:S04]  /*5240*/  SHF.R.S32.HI R4, RZ, 0x1f, R79 ;  /* 0x0000001fff047819 */ /* 0x000fc8000001144f */
[----:B------:R-:W-:-:S04]  /*5250*/  LEA.HI R79, R4, R79, RZ, 0x4 ;  /* 0x0000004f044f7211 */ /* 0x000fc800078f20ff */
[----:B------:R-:W-:-:S05]  /*5260*/  LEA.HI.SX32 R33, R79, R64, 0x1c ;  /* 0x000000404f217211 */ /* 0x000fca00078fe2ff */
[----:B------:R-:W-:-:S05]  /*5270*/  IMAD.SHL.U32 R33, R33, 0x8, RZ ;  /* 0x0000000821217824 */ /* 0x000fca00078e00ff */
[----:B------:R-:W-:-:S04]  /*5280*/  LOP3.LUT R4, R194, 0x38, R33, 0xf8, !PT ;  /* 0x00000038c2047812 */ /* 0x000fc800078ef821 */
[----:B------:R-:W-:Y:S01]  /*5290*/  LOP3.LUT R4, R4, R5, RZ, 0x3c, !PT ;  /* 0x0000000504047212 */ /* 0x000fe200078e3cff */
[----:B------:R-:W-:-:S04]  /*52a0*/  IMAD R5, R19, 0x1800, R66 ;  /* 0x0000180013057824 */ /* 0x000fc800078e0242 */
[----:B------:R-:W-:Y:S02]  /*52b0*/  IMAD.IADD R4, R199, 0x1, R4 ;  /* 0x00000001c7047824 */ /* 0x000fe400078e0204 */
[----:B------:R-:W-:Y:S02]  /*52c0*/  IMAD R5, R5, 0x2, R2 ;  /* 0x0000000205057824 */ /* 0x000fe400078e0202 */
[----:B------:R-:W-:-:S04]  /*52d0*/  IMAD R7, R19, 0x1800, R4 ;  /* 0x0000180013077824 */ /* 0x000fc800078e0204 */
[----:B------:R-:W-:Y:S02]  /*52e0*/  IMAD R8, R7, 0x2, R2 ;  /* 0x0000000207087824 */ /* 0x000fe400078e0202 */
[----:B------:R-:W0:Y:S04]  /*52f0*/  LDS.128 R4, [R5+0x1c400] ;  /* 0x01c4000005047984 */ /* 0x000e280000000c00 */
[----:B------:R-:W1:Y:S01]  /*5300*/  LDS.128 R8, [R8+0x1c400] ;  /* 0x01c4000008087984 */ /* 0x000e620000000c00 */
[----:B------:R-:W-:Y:S05]  /*5310*/  @P4 BRA `(.L_x_11921) ;  /* 0x00000004006c4947 */ /* 0x000fea0003800000 */
[----:B------:R-:W-:Y:S01]  /*5320*/  SHF.R.U32.HI R69, RZ, 0x10, R41 ;  /* 0x00000010ff457819 */ /* 0x000fe20000011629 */
[----:B0-----:R-:W-:Y:S01]  /*5330*/  IMAD.U32 R35, R5, 0x10000, RZ ;  /* 0x0001000005237824 */ /* 0x001fe200078e00ff */
[----:B----4-:R-:W-:Y:S01]  /*5340*/  SHF.R.U32.HI R77, RZ, 0x10, R37 ;  /* 0x00000010ff4d7819 */ /* 0x010fe20000011625 */
[----:B------:R-:W-:Y:S01]  /*5350*/  IMAD.U32 R34, R4, 0x10000, RZ ;  /* 0x0001000004227824 */ /* 0x000fe200078e00ff */
[----:B------:R-:W-:Y:S01]  /*5360*/  SHF.R.U64 R68, R38, 0x10, R39 ;  /* 0x0000001026447819 */ /* 0x000fe20000001227 */
[----:B-1----:R-:W-:Y:S01]  /*5370*/  IMAD.U32 R38, R8, 0x10000, RZ ;  /* 0x0001000008267824 */ /* 0x002fe200078e00ff */
[----:B------:R-:W-:Y:S02]  /*5380*/  PRMT R88, R88, 0x5410, R69 ;  /* 0x0000541058587816 */ /* 0x000fe40000000045 */
[----:B------:R-:W-:Y:S02]  /*5390*/  PRMT R84, R84, 0x5410, R77 ;  /* 0x0000541054547816 */ /* 0x000fe4000000004d */
[----:B--2---:R-:W-:Y:S01]  /*53a0*/  SHF.R.U32.HI R71, RZ, 0x10, R39 ;  /* 0x00000010ff477819 */ /* 0x004fe20000011627 */
[----:B------:R-:W-:Y:S01]  /*53b0*/  IMAD.U32 R39, R9, 0x10000, RZ ;  /* 0x0001000009277824 */ /* 0x000fe200078e00ff */
[--C-:B---3--:R-:W-:Y:S01]  /*53c0*/  SHF.R.U64 R70, R42, 0x10, R43.reuse ;  /* 0x000000102a467819 */ /* 0x108fe2000000122b */
[----:B------:R-:W-:Y:S01]  /*53d0*/  IMAD.U32 R42, R84, 0x10000, RZ ;  /* 0x00010000542a7824 */ /* 0x000fe200078e00ff */
[----:B------:R-:W-:Y:S01]  /*53e0*/  PRMT R81, R81, 0x5410, R68 ;  /* 0x0000541051517816 */ /* 0x000fe20000000044 */
[----:B------:R-:W-:Y:S01]  /*53f0*/  IMAD.U32 R68, R88, 0x10000, RZ ;  /* 0x0001000058447824 */ /* 0x000fe200078e00ff */
[----:B------:R-:W-:-:S02]  /*5400*/  SHF.R.U32.HI R43, RZ, 0x10, R43 ;  /* 0x00000010ff2b7819 */ /* 0x000fc4000001162b */
[----:B------:R-:W-:Y:S01]  /*5410*/  SHF.R.U64 R78, R40, 0x10, R41 ;  /* 0x00000010284e7819 */ /* 0x000fe20000001229 */
[----:B------:R-:W-:Y:S01]  /*5420*/  IMAD.U32 R41, R11, 0x10000, RZ ;  /* 0x000100000b297824 */ /* 0x000fe200078e00ff */
[----:B------:R-:W-:Y:S01]  /*5430*/  PRMT R85, R85, 0x5410, R70 ;  /* 0x0000541055557816 */ /* 0x000fe20000000046 */
[----:B------:R-:W-:Y:S01]  /*5440*/  FMUL.FTZ R70, R39, R68 ;  /* 0x0000004427467220 */ /* 0x000fe20000410000 */
[----:B------:R-:W-:Y:S02]  /*5450*/  PRMT R86, R86, 0x5410, R43 ;  /* 0x0000541056567816 */ /* 0x000fe4000000002b */
[----:B------:R-:W-:Y:S01]  /*5460*/  PRMT R82, R82, 0x5410, R71 ;  /* 0x0000541052527816 */ /* 0x000fe20000000047 */
[-C--:B------:R-:W-:Y:S01]  /*5470*/  FFMA.FTZ R69, R35, R42.reuse, -R70 ;  /* 0x0000002a23457223 */ /* 0x080fe20000010846 */
[----:B------:R-:W-:Y:S01]  /*5480*/  PRMT R87, R87, 0x5410, R78 ;  /* 0x0000541057577816 */ /* 0x000fe2000000004e */
[----:B------:R-:W-:Y:S01]  /*5490*/  FMUL.FTZ R78, R39, R42 ;  /* 0x0000002a274e7220 */ /* 0x000fe20000410000 */
[----:B------:R-:W-:Y:S01]  /*54a0*/  LOP3.LUT R40, R9, 0xffff0000, RZ, 0xc0, !PT ;  /* 0xffff000009287812 */ /* 0x000fe200078ec0ff */
[----:B------:R-:W-:Y:S01]  /*54b0*/  IMAD.U32 R70, R86, 0x10000, RZ ;  /* 0x0001000056467824 */ /* 0x000fe200078e00ff */
[----:B------:R-:W-:Y:S01]  /*54c0*/  LOP3.LUT R39, R84, 0xffff0000, RZ, 0xc0, !PT ;  /* 0xffff000054277812 */ /* 0x000fe200078ec0ff */
[----:B------:R-:W-:Y:S01]  /*54d0*/  IMAD.U32 R42, R82, 0x10000, RZ ;  /* 0x00010000522a7824 */ /* 0x000fe200078e00ff */
[----:B------:R-:W-:Y:S01]  /*54e0*/  SHF.R.U64 R90, R36, 0x10, R37 ;  /* 0x00000010245a7819 */ /* 0x000fe20000001225 */
[----:B------:R-:W-:Y:S01]  /*54f0*/  FFMA.FTZ R78, R35, R68, R78 ;  /* 0x00000044234e7223 */ /* 0x000fe2000001004e */
[----:B------:R-:W-:Y:S01]  /*5500*/  LOP3.LUT R43, R88, 0xffff0000, RZ, 0xc0, !PT ;  /* 0xffff0000582b7812 */ /* 0x000fe200078ec0ff */
[C---:B------:R-:W-:Y:S01]  /*5510*/  FMUL.FTZ R35, R40.reuse, R39 ;  /* 0x0000002728237220 */ /* 0x040fe20000410000 */
[----:B------:R-:W-:Y:S01]  /*5520*/  LOP3.LUT R36, R5, 0xffff0000, RZ, 0xc0, !PT ;  /* 0xffff000005247812 */ /* 0x000fe200078ec0ff */
[----:B------:R-:W-:Y:S01]  /*5530*/  FMUL.FTZ R68, R41, R70 ;  /* 0x0000004629447220 */ /* 0x000fe20000410000 */
[----:B------:R-:W-:Y:S01]  /*5540*/  IMAD.U32 R9, R7, 0x10000, RZ ;  /* 0x0001000007097824 */ /* 0x000fe200078e00ff */
[----:B------:R-:W-:Y:S01]  /*5550*/  PRMT R83, R83, 0x5410, R90 ;  /* 0x0000541053537816 */ /* 0x000fe2000000005a */
[-C--:B------:R-:W-:Y:S01]  /*5560*/  FMUL.FTZ R41, R41, R42.reuse ;  /* 0x0000002a29297220 */ /* 0x080fe20000410000 */
[----:B------:R-:W-:Y:S01]  /*5570*/  LOP3.LUT R11, R11, 0xffff0000, RZ, 0xc0, !PT ;  /* 0xffff00000b0b7812 */ /* 0x000fe200078ec0ff */
[-C--:B------:R-:W-:Y:S01]  /*5580*/  FMUL.FTZ R71, R40, R43.reuse ;  /* 0x0000002b28477220 */ /* 0x080fe20000410000 */
[----:B------:R-:W-:Y:S01]  /*5590*/  LOP3.LUT R86, R86, 0xffff0000, RZ, 0xc0, !PT ;  /* 0xffff000056567812 */ /* 0x000fe200078ec0ff */
[----:B------:R-:W-:Y:S01]  /*55a0*/  FFMA.FTZ R43, R36, R43, R35 ;  /* 0x0000002b242b7223 */ /* 0x000fe20000010023 */
[----:B------:R-:W-:Y:S01]  /*55b0*/  LOP3.LUT R82, R82, 0xffff0000, RZ, 0xc0, !PT ;  /* 0xffff000052527812 */ /* 0x000fe200078ec0ff */
[C---:B------:R-:W-:Y:S01]  /*55c0*/  FFMA.FTZ R68, R9.reuse, R42, -R68 ;  /* 0x0000002a09447223 */ /* 0x040fe20000010844 */
[----:B------:R-:W-:Y:S01]  /*55d0*/  FFMA.FTZ R41, R9, R70, R41 ;  /* 0x0000004609297223 */ /* 0x000fe20000010029 */
[----:B------:R-:W-:-:S02]  /*55e0*/  IMAD.U32 R35, R87, 0x10000, RZ ;  /* 0x0001000057237824 */ /* 0x000fc400078e00ff */
[----:B------:R-:W-:Y:S01]  /*55f0*/  FFMA.FTZ R40, R36, R39, -R71 ;  /* 0x0000002724287223 */ /* 0x000fe20000010847 */
[----:B------:R-:W-:Y:S01]  /*5600*/  IMAD.U32 R9, R83, 0x10000, RZ ;  /* 0x0001000053097824 */ /* 0x000fe200078e00ff */
[----:B------:R-:W-:Y:S01]  /*5610*/  LOP3.LUT R37, R7, 0xffff0000, RZ, 0xc0, !PT ;  /* 0xffff000007257812 */ /* 0x000fe200078ec0ff */
[C---:B------:R-:W-:Y:S01]  /*5620*/  FMUL.FTZ R36, R11.reuse, R86 ;  /* 0x000000560b247220 */ /* 0x040fe20000410000 */
[-C--:B------:R-:W-:Y:S01]  /*5630*/  FMUL.FTZ R42, R11, R82.reuse ;  /* 0x000000520b2a7220 */ /* 0x080fe20000410000 */
[----:B------:R-:W-:Y:S01]  /*5640*/  LOP3.LUT R8, R8, 0xffff0000, RZ, 0xc0, !PT ;  /* 0xffff000008087812 */ /* 0x000fe200078ec0ff */
[C---:B------:R-:W-:Y:S01]  /*5650*/  FMUL.FTZ R11, R38.reuse, R35 ;  /* 0x00000023260b7220 */ /* 0x040fe20000410000 */
[----:B------:R-:W-:Y:S01]  /*5660*/  LOP3.LUT R87, R87, 0xffff0000, RZ, 0xc0, !PT ;  /* 0xffff000057577812 */ /* 0x000fe200078ec0ff */
[----:B------:R-:W-:Y:S01]  /*5670*/  FMUL.FTZ R38, R38, R9 ;  /* 0x0000000926267220 */ /* 0x000fe20000410000 */
[----:B------:R-:W-:Y:S01]  /*5680*/  LOP3.LUT R83, R83, 0xffff0000, RZ, 0xc0, !PT ;  /* 0xffff000053537812 */ /* 0x000fe200078ec0ff */
[----:B------:R-:W-:Y:S01]  /*5690*/  FFMA.FTZ R39, R37, R82, -R36 ;  /* 0x0000005225277223 */ /* 0x000fe20000010824 */
[----:B------:R-:W-:Y:S01]  /*56a0*/  LOP3.LUT R5, R4, 0xffff0000, RZ, 0xc0, !PT ;  /* 0xffff000004057812 */ /* 0x000fe200078ec0ff */
[----:B------:R-:W-:Y:S01]  /*56b0*/  FMUL.FTZ R36, R8, R87 ;  /* 0x0000005708247220 */ /* 0x000fe20000410000 */
[C---:B------:R-:W-:Y:S01]  /*56c0*/  FFMA.FTZ R11, R34.reuse, R9, -R11 ;  /* 0x00000009220b7223 */ /* 0x040fe2000001080b */
        /* <DEDUP_REMOVED lines=9> */
[C---:B------:R-:W-:Y:S02]  /*5760*/  IMAD.U32 R4, R6.reuse, 0x10000, RZ ;  /* 0x0001000006047824 */ /* 0x040fe400078e00ff */
[----:B------:R-:W-:Y:S01]  /*5770*/  FFMA.FTZ R5, R5, R87, R34 ;  /* 0x0000005705057223 */ /* 0x000fe20000010022 */
[----:B------:R-:W-:Y:S01]  /*5780*/  LOP3.LUT R6, R6, 0xffff0000, RZ, 0xc0, !PT ;  /* 0xffff000006067812 */ /* 0x000fe200078ec0ff */
[C---:B------:R-:W-:Y:S01]  /*5790*/  FMUL.FTZ R35, R7.reuse, R9 ;  /* 0x0000000907237220 */ /* 0x040fe20000410000 */
[----:B------:R-:W-:Y:S01]  /*57a0*/  FMUL.FTZ R34, R7, R8 ;  /* 0x0000000807227220 */ /* 0x000fe20000410000 */
[C---:B------:R-:W-:Y:S01]  /*57b0*/  FMUL.FTZ R7, R10.reuse, R85 ;  /* 0x000000550a077220 */ /* 0x040fe20000410000 */
[----:B------:R-:W-:Y:S01]  /*57c0*/  FFMA.FTZ R42, R37, R86, R42 ;  /* 0x00000056252a7223 */ /* 0x000fe2000001002a */
[----:B------:R-:W-:Y:S01]  /*57d0*/  FMUL.FTZ R10, R10, R81 ;  /* 0x000000510a0a7220 */ /* 0x000fe20000410000 */
[C---:B------:R-:W-:Y:S01]  /*57e0*/  FFMA.FTZ R35, R4.reuse, R8, -R35 ;  /* 0x0000000804237223 */ /* 0x040fe20000010823 */
        /* <DEDUP_REMOVED lines=8> */
[----:B------:R-:W-:Y:S01]  /*5870*/  F2FP.BF16.F32.PACK_AB R8, R5, R38 ;  /* 0x000000260508723e */ /* 0x000fe200000010ff */
[----:B------:R-:W-:Y:S01]  /*5880*/  IMAD.MOV.U32 R5, RZ, RZ, R40 ;  /* 0x000000ffff057224 */ /* 0x000fe200078e0028 */
[----:B------:R-:W-:Y:S01]  /*5890*/  F2FP.BF16.F32.PACK_AB R7, R39, R68 ;  /* 0x000000442707723e */ /* 0x000fe200000010ff */
[----:B------:R-:W-:Y:S01]  /*58a0*/  IMAD.MOV.U32 R11, RZ, RZ, R41 ;  /* 0x000000ffff0b7224 */ /* 0x000fe200078e0029 */
[----:B------:R-:W-:Y:S02]  /*58b0*/  F2FP.BF16.F32.PACK_AB R9, R43, R78 ;  /* 0x0000004e2b09723e */ /* 0x000fe400000010ff */
[----:B------:R-:W-:-:S07]  /*58c0*/  F2FP.BF16.F32.PACK_AB R10, R85, R34 ;  /* 0x00000022550a723e */ /* 0x000fce00000010ff */
.L_x_11921:
[----:B------:R-:W-:Y:S05]  /*58d0*/  BSYNC B1 ;  /* 0x0000000000017941 */ /* 0x000fea0003800000 */
.L_x_11920:
[----:B0-----:R0:W-:Y:S01]  /*58e0*/  ST.E.128 desc[UR42][R14.64], R4 ;  /* 0x000000040e007985 */ /* 0x0011e2000c101d2a */
[----:B------:R-:W-:-:S13]  /*58f0*/  ISETP.GE.AND P0, PT, R33, R32, PT ;  /* 0x000000202100720c */ /* 0x000fda0003f06270 */
[----:B------:R-:W-:Y:S05]  /*5900*/  @P0 BRA `(.L_x_11902) ;  /* 0x00000004001c0947 */ /* 0x000fea0003800000 */
[----:B------:R-:W-:-:S05]  /*5910*/  IMAD.WIDE R12, R33, 0x2, R12 ;  /* 0x00000002210c7825 */ /* 0x000fca00078e020c */
[----:B-1----:R1:W-:Y:S01]  /*5920*/  ST.E.128 desc[UR42][R12.64], R8 ;  /* 0x000000080c007985 */ /* 0x0023e2000c101d2a */
[----:B------:R-:W-:Y:S05]  /*5930*/  BRA `(.L_x_11902) ;  /* 0x0000000400107947 */ /* 0x000fea0003800000 */
.L_x_11883:
[----:B------:R-:W-:-:S04]  /*5940*/  ULOP3.LUT UR4, UR36, 0x1, URZ, 0xfc, !UPT ;  /* 0x0000000124047892 */ /* 0x000fc8000f8efc3f */
[----:B------:R-:W-:-:S06]  /*5950*/  UISETP.NE.AND UP0, UPT, UR4, 0x3, UPT ;  /* 0x000000030400788c */ /* 0x000fcc000bf05270 */
[----:B------:R-:W-:-:S13]  /*5960*/  PLOP3.LUT P3, PT, PT, PT, UP0, 0x80, 0x0 ;  /* 0x000000000000781c */ /* 0x000fda0003f6f008 */
[----:B------:R-:W-:Y:S05]  /*5970*/  @!P3 BRA `(.L_x_11922) ;  /* 0x000000000004b947 */ /* 0x000fea0003800000 */
[----:B------:R-:W-:Y:S01]  /*5980*/  BPT.TRAP 0x1 ;  /* 0x000000040000795c */ /* 0x000fe20000300000 */
.L_x_11922:
[----:B------:R-:W-:Y:S01]  /*5990*/  IMAD R67, R19, 0x8, R2 ;  /* 0x0000000813437824 */ /* 0x000fe200078e0202 */
[----:B------:R-:W-:Y:S01]  /*59a0*/  SHF.L.U32 R80, R185, 0x1f, RZ ;  /* 0x0000001fb9507819 */ /* 0x000fe200000006ff */
[----:B------:R-:W-:Y:S01]  /*59b0*/  BSSY B1, `(.L_x_11923) ;  /* 0x0000004000017945 */ /* 0x000fe20003800000 */
[----:B------:R-:W-:Y:S02]  /*59c0*/  SHF.R.S32.HI R74, RZ, 0x1f, R73 ;  /* 0x0000001fff4a7819 */ /* 0x000fe40000011449 */
[----:B------:R-:W0:Y:S02]  /*59d0*/  SYNCS.PHASECHK.TRANS64.TRYWAIT P0, [R67+URZ+0x22890], R80 ;  /* 0x02289050430075a7 */ /* 0x000e24000800017f */
[----:B0-----:R-:W-:Y:S05]  /*59e0*/  @!P0 BRA `(.L_x_11924) ;  /* 0x0000027c00208947 */ /* 0x001fea0003800000 */
.L_x_12267:
[----:B------:R-:W-:Y:S05]  /*59f0*/  BSYNC B1 ;  /* 0x0000000000017941 */ /* 0x000fea0003800000 */
.L_x_11923:
        /* <DEDUP_REMOVED lines=17> */
[----:B------:R-:W-:Y:S02]  /*5b10*/  UMOV UR4, 0xffffffff ;  /* 0xffffffff00047882 */ /* 0x000fe40000000000 */
[----:B------:R-:W-:Y:S01]  /*5b20*/  ISETP.GE.AND P0, PT, R34, 0x1, PT ;  /* 0x000000012200780c */ /* 0x000fe20003f06270 */
[----:B------:R-:W-:Y:S01]  /*5b30*/  IMAD R5, R156, UR5, R5 ;  /* 0x000000059c057c24 */ /* 0x000fe2000f8e0205 */
[----:B------:R-:W-:-:S04]  /*5b40*/  LEA R10, P4, R4, UR6, 0x1 ;  /* 0x00000006040a7c11 */ /* 0x000fc8000f8808ff */
[----:B------:R-:W-:Y:S01]  /*5b50*/  LEA.HI.X R32, R4, UR7, R5, 0x1, P4 ;  /* 0x0000000704207c11 */ /* 0x000fe2000a0f0c05 */
[----:B------:R-:W-:Y:S08]  /*5b60*/  BRA.DIV UR4, `(.L_x_11925) ;  /* 0x0000027a04d47947 */ /* 0x000ff0000b800000 */
[----:B------:R1:W2:Y:S04]  /*5b70*/  SHFL.IDX PT, R33, R32, RZ, 0x1c1f ;  /* 0x001c1fff20217589 */ /* 0x0002a800000e0000 */
[----:B------:R1:W3:Y:S02]  /*5b80*/  SHFL.IDX PT, R14, R10, RZ, 0x1c1f ;  /* 0x001c1fff0a0e7589 */ /* 0x0002e400000e0000 */
.L_x_12271:
[----:B------:R-:W-:Y:S04]  /*5b90*/  BSSY B1, `(.L_x_11926) ;  /* 0x000000d000017945 */ /* 0x000fe80003800000 */
[----:B------:R-:W-:Y:S05]  /*5ba0*/  @!P0 BRA `(.L_x_11927) ;  /* 0x00000000002c8947 */ /* 0x000fea0003800000 */
[----:B------:R-:W-:Y:S02]  /*5bb0*/  ULDC UR4, c[0x0][0x2f4] ;  /* 0x0000bd0000047ab9 */ /* 0x000fe40000000800 */
[----:B------:R-:W-:Y:S02]  /*5bc0*/  ISETP.GE.AND P4, PT, R16, UR4, PT ;  /* 0x0000000410007c0c */ /* 0x000fe4000bf86270 */
[----:B------:R-:W-:-:S11]  /*5bd0*/  ISETP.GE.AND P0, PT, R18, UR4, PT ;  /* 0x0000000412007c0c */ /* 0x000fd6000bf06270 */
[----:B------:R-:W4:Y:S01]  /*5be0*/  @!P4 LDS.128 R4, [R82] ;  /* 0x000000005204c984 */ /* 0x000f220000000c00 */
[----:B---3--:R-:W-:-:S04]  /*5bf0*/  @!P4 LEA R8, P5, R16, R14, 0x1 ;  /* 0x0000000e1008c211 */ /* 0x008fc800078a08ff */
[----:B--2---:R-:W-:-:S05]  /*5c00*/  @!P4 LEA.HI.X R9, R16, R33, R17, 0x1, P5 ;  /* 0x000000211009c211 */ /* 0x004fca00028f0c11 */
[----:B----4-:R2:W-:Y:S04]  /*5c10*/  @!P4 ST.E.128 desc[UR42][R8.64], R4 ;  /* 0x000000040800c985 */ /* 0x0105e8000c101d2a */
[----:B------:R-:W3:Y:S01]  /*5c20*/  @!P0 LDS.128 R4, [R81] ;  /* 0x0000000051048984 */ /* 0x000ee20000000c00 */
[----:B--2---:R-:W-:-:S04]  /*5c30*/  @!P0 LEA R8, P4, R18, R14, 0x1 ;  /* 0x0000000e12088211 */ /* 0x004fc800078808ff */
[----:B------:R-:W-:-:S05]  /*5c40*/  @!P0 LEA.HI.X R9, R18, R33, R184, 0x1, P4 ;  /* 0x0000002112098211 */ /* 0x000fca00020f0cb8 */
[----:B---3--:R4:W-:Y:S04]  /*5c50*/  @!P0 ST.E.128 desc[UR42][R8.64], R4 ;  /* 0x0000000408008985 */ /* 0x0089e8000c101d2a */
.L_x_11927:
[----:B------:R-:W-:Y:S05]  /*5c60*/  BSYNC B1 ;  /* 0x0000000000017941 */ /* 0x000fea0003800000 */
.L_x_11926:
[----:B------:R-:W-:-:S03]  /*5c70*/  UMOV UR4, 0xffffffff ;  /* 0xffffffff00047882 */ /* 0x000fc60000000000 */
[----:B------:R-:W-:Y:S05]  /*5c80*/  BRA.DIV UR4, `(.L_x_11928) ;  /* 0x0000027a04d47947 */ /* 0x000fea000b800000 */
[----:B--2---:R2:W0:Y:S04]  /*5c90*/  SHFL.IDX PT, R33, R32, 0x1, 0x1c1f ;  /* 0x003c1f0020217f89 */ /* 0x00442800000e0000 */
[----:B---3--:R2:W3:Y:S02]  /*5ca0*/  SHFL.IDX PT, R14, R10, 0x1, 0x1c1f ;  /* 0x003c1f000a0e7f89 */ /* 0x0084e400000e0000 */
.L_x_12275:
[----:B------:R-:W-:-:S13]  /*5cb0*/  ISETP.GE.AND P0, PT, R34, 0x41, PT ;  /* 0x000000412200780c */ /* 0x000fda0003f06270 */
[----:B------:R-:W-:Y:S05]  /*5cc0*/  @!P0 BRA `(.L_x_11902) ;  /* 0x00000000002c8947 */ /* 0x000fea0003800000 */
[----:B------:R-:W-:Y:S02]  /*5cd0*/  ULDC UR4, c[0x0][0x2f4] ;  /* 0x0000bd0000047ab9 */ /* 0x000fe40000000800 */
[----:B------:R-:W-:Y:S02]  /*5ce0*/  ISETP.GE.AND P5, PT, R16, UR4, PT ;  /* 0x0000000410007c0c */ /* 0x000fe4000bfa6270 */
[----:B------:R-:W-:-:S11]  /*5cf0*/  ISETP.GE.AND P0, PT, R18, UR4, PT ;  /* 0x0000000412007c0c */ /* 0x000fd6000bf06270 */
[----:B----4-:R-:W4:Y:S01]  /*5d00*/  @!P5 LDS.128 R4, [R82+0x2000] ;  /* 0x002000005204d984 */ /* 0x010f220000000c00 */
[----:B---3--:R-:W-:-:S04]  /*5d10*/  @!P5 LEA R8, P4, R16, R14, 0x1 ;  /* 0x0000000e1008d211 */ /* 0x008fc800078808ff */
[----:B0-----:R-:W-:-:S05]  /*5d20*/  @!P5 LEA.HI.X R9, R16, R33, R17, 0x1, P4 ;  /* 0x000000211009d211 */ /* 0x001fca00020f0c11 */
[----:B----4-:R0:W-:Y:S04]  /*5d30*/  @!P5 ST.E.128 desc[UR42][R8.64], R4 ;  /* 0x000000040800d985 */ /* 0x0101e8000c101d2a */
[----:B------:R-:W3:Y:S01]  /*5d40*/  @!P0 LDS.128 R4, [R81+0x2000] ;  /* 0x0020000051048984 */ /* 0x000ee20000000c00 */
[----:B0-----:R-:W-:-:S04]  /*5d50*/  @!P0 LEA R8, P4, R18, R14, 0x1 ;  /* 0x0000000e12088211 */ /* 0x001fc800078808ff */
[----:B------:R-:W-:-:S05]  /*5d60*/  @!P0 LEA.HI.X R9, R18, R33, R184, 0x1, P4 ;  /* 0x0000002112098211 */ /* 0x000fca00020f0cb8 */
[----:B---3--:R0:W-:Y:S04]  /*5d70*/  @!P0 ST.E.128 desc[UR42][R8.64], R4 ;  /* 0x0000000408008985 */ /* 0x0081e8000c101d2a */
.L_x_11902:
[----:B------:R-:W-:Y:S05]  /*5d80*/  BSYNC B0 ;  /* 0x0000000000007941 */ /* 0x000fea0003800000 */
.L_x_11882:
[----:B0---4-:R-:W0:Y:S01]  /*5d90*/  S2R R4, SR_TID.X ;  /* 0x0000000000047919 */ /* 0x011e220000002100 */
        /* <DEDUP_REMOVED lines=8> */
[----:B0-----:R-:W-:-:S02]  /*5e20*/  SHF.R.U32.HI R5, RZ, 0x7, R4 ;  /* 0x00000007ff057819 */ /* 0x001fc40000011604 */
[----:B------:R-:W-:-:S03]  /*5e30*/  LOP3.LUT P0, RZ, R4, 0x7f, RZ, 0xc0, !PT ;  /* 0x0000007f04ff7812 */ /* 0x000fc6000780c0ff */
[----:B-12---:R-:W-:-:S10]  /*5e40*/  VIADD R10, R5, 0x8 ;  /* 0x00000008050a7836 */ /* 0x006fd40000000000 */
[----:B------:R-:W-:-:S05]  /*5e50*/  @!P0 VIADD R4, R67, 0x228a0 ;  /* 0x000228a043048836 */ /* 0x000fca0000000000 */
[----:B------:R-:W-:Y:S01]  /*5e60*/  @!P0 PRMT R4, RZ, 0x654, R4 ;  /* 0x00000654ff048816 */ /* 0x000fe20000000004 */
[----:B----4-:R0:W-:Y:S06]  /*5e70*/  BAR.SYNC.DEFER_BLOCKING R10, 0x80 ;  /* 0x0002000a0000751d */ /* 0x0101ec0000010000 */
[----:B------:R0:W-:Y:S01]  /*5e80*/  @!P0 SYNCS.ARRIVE.TRANS64.RED.A1T0 RZ, [R4+URZ], RZ ;  /* 0x000000ff04ff89a7 */ /* 0x0001e2000810043f */
[----:B------:R-:W-:Y:S05]  /*5e90*/  @!P3 BRA `(.L_x_11930) ;  /* 0x000000000004b947 */ /* 0x000fea0003800000 */
[----:B------:R-:W-:Y:S01]  /*5ea0*/  BPT.TRAP 0x1 ;  /* 0x000000040000795c */ /* 0x000fe20000300000 */
.L_x_11930:
[----:B------:R-:W-:Y:S05]  /*5eb0*/  BSYNC B0 ;  /* 0x0000000000007941 */ /* 0x000fea0003800000 */
.L_x_11929:
[----:B------:R-:W1:Y:S01]  /*5ec0*/  SYNCS.PHASECHK.TRANS64.TRYWAIT P3, [R67+URZ+0x228b0], R80 ;  /* 0x0228b050430075a7 */ /* 0x000e62000806017f */
[----:B------:R-:W-:Y:S01]  /*5ed0*/  ULDC UR38, c[0x0][0x320] ;  /* 0x0000c80000267ab9 */ /* 0x000fe20000000800 */
[----:B------:R-:W-:Y:S04]  /*5ee0*/  BSSY B0, `(.L_x_11931) ;  /* 0x0000002000007945 */ /* 0x000fe80003800000 */
[----:B-1----:R-:W-:Y:S05]  /*5ef0*/  @!P3 BRA `(.L_x_11932) ;  /* 0x000002780080b947 */ /* 0x002fea0003800000 */
.L_x_12276:
[----:B------:R-:W-:Y:S05]  /*5f00*/  BSYNC B0 ;  /* 0x0000000000007941 */ /* 0x000fea0003800000 */
.L_x_11931:
[----:B------:R-:W-:Y:S01]  /*5f10*/  ULDC.64 UR4, c[0x0][0x328] ;  /* 0x0000ca0000047ab9 */ /* 0x000fe20000000a00 */
[----:B------:R-:W-:Y:S01]  /*5f20*/  IMAD.IADD R76, R76, 0x1, -R157 ;  /* 0x000000014c4c7824 */ /* 0x000fe200078e0a9d */
[----:B------:R-:W-:Y:S01]  /*5f30*/  ULDC.64 UR6, c[0x0][0x318] ;  /* 0x0000c60000067ab9 */ /* 0x000fe20000000a00 */
[----:B------:R-:W-:Y:S01]  /*5f40*/  IMAD R74, R74, UR4, RZ ;  /* 0x000000044a4a7c24 */ /* 0x000fe2000f8e02ff */
[----:B------:R-:W-:Y:S01]  /*5f50*/  BSSY B0, `(.L_x_11933) ;  /* 0x0000057000007945 */ /* 0x000fe20003800000 */
[----:B0-----:R-:W-:Y:S01]  /*5f60*/  IMAD.WIDE.U32 R4, R73, UR4, RZ ;  /* 0x0000000449047c25 */ /* 0x001fe2000f8e00ff */
[----:B------:R-:W-:-:S03]  /*5f70*/  ISETP.GE.AND P3, PT, R76, 0x1, PT ;  /* 0x000000014c00780c */ /* 0x000fc60003f66270 */
        /* <DEDUP_REMOVED lines=9> */
[----:B------:R-:W-:Y:S02]  /*6010*/  IMAD.IADD R11, R53, 0x1, R12 ;  /* 0x00000001350b7824 */ /* 0x000fe400078e020c */
[----:B------:R-:W-:-:S04]  /*6020*/  IMAD.WIDE.U32 R4, R156, UR4, R4 ;  /* 0x000000049c047c25 */ /* 0x000fc8000f8e0004 */
[----:B------:R-:W-:Y:S01]  /*6030*/  IMAD R5, R156, UR5, R5 ;  /* 0x000000059c057c24 */ /* 0x000fe2000f8e0205 */
[----:B------:R-:W-:Y:S01]  /*6040*/  LEA R35, P4, R4, UR6, 0x1 ;  /* 0x0000000604237c11 */ /* 0x000fe2000f8808ff */
[--C-:B------:R-:W-:Y:S02]  /*6050*/  IMAD R12, R12, 0x2, R48.reuse ;  /* 0x000000020c0c7824 */ /* 0x100fe400078e0230 */
[----:B------:R-:W-:Y:S01]  /*6060*/  IMAD R11, R11, 0x2, R48 ;  /* 0x000000020b0b7824 */ /* 0x000fe200078e0230 */
[----:B------:R-:W-:Y:S01]  /*6070*/  LEA.HI.X R36, R4, UR7, R5, 0x1, P4 ;  /* 0x0000000704247c11 */ /* 0x000fe2000a0f0c05 */
[----:B------:R0:W2:Y:S04]  /*6080*/  SHFL.IDX PT, R39, R35, RZ, 0x1c1f ;  /* 0x001c1fff23277589 */ /* 0x0000a800000e0000 */
[----:B------:R0:W4:Y:S01]  /*6090*/  SHFL.IDX PT, R37, R36, RZ, 0x1c1f ;  /* 0x001c1fff24257589 */ /* 0x00012200000e0000 */
[----:B------:R-:W-:Y:S05]  /*60a0*/  @!P3 BRA `(.L_x_11934) ;  /* 0x000000040004b947 */ /* 0x000fea0003800000 */
[----:B------:R-:W-:Y:S02]  /*60b0*/  ISETP.GE.AND P3, PT, R16, UR38, PT ;  /* 0x0000002610007c0c */ /* 0x000fe4000bf66270 */
[----:B------:R-:W-:-:S11]  /*60c0*/  ISETP.GE.AND P5, PT, R18, UR38, PT ;  /* 0x0000002612007c0c */ /* 0x000fd6000bfa6270 */
[----:B------:R-:W5:Y:S01]  /*60d0*/  @!P3 LDS.128 R4, [R12] ;  /* 0x000000000c04b984 */ /* 0x000f620000000c00 */
[----:B--2---:R-:W-:-:S04]  /*60e0*/  @!P3 LEA R8, P4, R16, R39, 0x1 ;  /* 0x000000271008b211 */ /* 0x004fc800078808ff */
[----:B----4-:R-:W-:-:S05]  /*60f0*/  @!P3 LEA.HI.X R9, R16, R37, R17, 0x1, P4 ;  /* 0x000000251009b211 */ /* 0x010fca00020f0c11 */
[----:B-----5:R2:W-:Y:S01]  /*6100*/  @!P3 ST.E.128 desc[UR42][R8.64], R4 ;  /* 0x000000040800b985 */ /* 0x0205e2000c101d2a */
[----:B------:R-:W-:-:S03]  /*6110*/  ISETP.GE.AND P3, PT, R162, UR38, PT ;  /* 0x00000026a2007c0c */ /* 0x000fc6000bf66270 */
[----:B------:R-:W4:Y:S01]  /*6120*/  @!P5 LDS.128 R4, [R11] ;  /* 0x000000000b04d984 */ /* 0x000f220000000c00 */
[----:B------:R-:W-:Y:S02]  /*6130*/  SEL R13, RZ, 0x3fffc, P3 ;  /* 0x0003fffcff0d7807 */ /* 0x000fe40001800000 */
[----:B------:R-:W-:Y:S02]  /*6140*/  SEL R32, RZ, 0x4, P3 ;  /* 0x00000004ff207807 */ /* 0x000fe40001800000 */
[----:B------:R-:W-:-:S04]  /*6150*/  ISETP.GE.AND P3, PT, R16, UR38, PT ;  /* 0x0000002610007c0c */ /* 0x000fc8000bf66270 */
[----:B------:R-:W-:Y:S02]  /*6160*/  SEL R33, RZ, 0x1, P3 ;  /* 0x00000001ff217807 */ /* 0x000fe40001800000 */
[----:B--2---:R-:W-:-:S04]  /*6170*/  @!P5 LEA R8, P4, R18, R39, 0x1 ;  /* 0x000000271208d211 */ /* 0x004fc800078808ff */
[----:B------:R-:W-:Y:S02]  /*6180*/  @!P5 LEA.HI.X R9, R18, R37, R184, 0x1, P4 ;  /* 0x000000251209d211 */ /* 0x000fe400020f0cb8 */
[----:B------:R-:W-:Y:S02]  /*6190*/  LOP3.LUT P4, RZ, R13, 0x4, RZ, 0xc0, !PT ;  /* 0x000000040dff7812 */ /* 0x000fe4000788c0ff */
[----:B------:R-:W-:-:S04]  /*61a0*/  SEL R13, RZ, 0x2, P5 ;  /* 0x00000002ff0d7807 */ /* 0x000fc80002800000 */
[----:B------:R-:W-:Y:S01]  /*61b0*/  IADD3 R32, R32, R13, R33 ;  /* 0x0000000d20207210 */ /* 0x000fe20007ffe021 */
[----:B----4-:R2:W-:Y:S06]  /*61c0*/  @!P5 ST.E.128 desc[UR42][R8.64], R4 ;  /* 0x000000040800d985 */ /* 0x0105ec000c101d2a */
[----:B------:R-:W4:Y:S01]  /*61d0*/  @P4 LDS.128 R4, [R12+0x3000] ;  /* 0x003000000c044984 */ /* 0x000f220000000c00 */
[----:B--2---:R-:W-:-:S04]  /*61e0*/  @P4 LEA R8, P5, R162, R39, 0x1 ;  /* 0x00000027a2084211 */ /* 0x004fc800078a08ff */
[----:B------:R-:W-:Y:S02]  /*61f0*/  @P4 LEA.HI.X R9, R162, R37, R193, 0x1, P5 ;  /* 0x00000025a2094211 */ /* 0x000fe400028f0cc1 */
[----:B------:R-:W-:-:S04]  /*6200*/  ISETP.GE.AND P5, PT, R161, UR38, PT ;  /* 0x00000026a1007c0c */ /* 0x000fc8000bfa6270 */
[----:B---3--:R-:W-:Y:S02]  /*6210*/  SEL R14, RZ, 0x7fff8, P5 ;  /* 0x0007fff8ff0e7807 */ /* 0x008fe40002800000 */
[----:B------:R-:W-:Y:S01]  /*6220*/  SEL R15, RZ, 0x8, P5 ;  /* 0x00000008ff0f7807 */ /* 0x000fe20002800000 */
[----:B----4-:R2:W-:Y:S01]  /*6230*/  @P4 ST.E.128 desc[UR42][R8.64], R4 ;  /* 0x0000000408004985 */ /* 0x0105e2000c101d2a */
[----:B------:R-:W-:-:S13]  /*6240*/  LOP3.LUT P4, RZ, R14, 0x8, RZ, 0xc0, !PT ;  /* 0x000000080eff7812 */ /* 0x000fda000788c0ff */
[----:B------:R-:W3:Y:S01]  /*6250*/  @P4 LDS.128 R4, [R11+0x3000] ;  /* 0x003000000b044984 */ /* 0x000ee20000000c00 */
[----:B--2---:R-:W-:-:S04]  /*6260*/  @P4 LEA R8, P3, R161, R39, 0x1 ;  /* 0x00000027a1084211 */ /* 0x004fc800078608ff */
[----:B------:R-:W-:Y:S02]  /*6270*/  @P4 LEA.HI.X R9, R161, R37, R192, 0x1, P3 ;  /* 0x00000025a1094211 */ /* 0x000fe400018f0cc0 */
[----:B------:R-:W-:-:S04]  /*6280*/  ISETP.GE.AND P3, PT, R160, UR38, PT ;  /* 0x00000026a0007c0c */ /* 0x000fc8000bf66270 */
[----:B------:R-:W-:Y:S02]  /*6290*/  SEL R14, RZ, 0xffff0, P3 ;  /* 0x000ffff0ff0e7807 */ /* 0x000fe40001800000 */
[----:B------:R-:W-:-:S04]  /*62a0*/  SEL R34, RZ, 0x10, P3 ;  /* 0x00000010ff227807 */ /* 0x000fc80001800000 */
[----:B------:R-:W-:Y:S01]  /*62b0*/  IADD3 R15, R34, R32, R15 ;  /* 0x00000020220f7210 */ /* 0x000fe20007ffe00f */
[----:B---3--:R2:W-:Y:S01]  /*62c0*/  @P4 ST.E.128 desc[UR42][R8.64], R4 ;  /* 0x0000000408004985 */ /* 0x0085e2000c101d2a */
[----:B------:R-:W-:-:S13]  /*62d0*/  LOP3.LUT P4, RZ, R14, 0x10, RZ, 0xc0, !PT ;  /* 0x000000100eff7812 */ /* 0x000fda000788c0ff */
[----:B------:R-:W3:Y:S01]  /*62e0*/  @P4 LDS.128 R4, [R12+0x6000] ;  /* 0x006000000c044984 */ /* 0x000ee20000000c00 */
[----:B--2---:R-:W-:-:S04]  /*62f0*/  @P4 LEA R8, P5, R160, R39, 0x1 ;  /* 0x00000027a0084211 */ /* 0x004fc800078a08ff */
[----:B------:R-:W-:Y:S02]  /*6300*/  @P4 LEA.HI.X R9, R160, R37, R191, 0x1, P5 ;  /* 0x00000025a0094211 */ /* 0x000fe400028f0cbf */
[----:B------:R-:W-:-:S04]  /*6310*/  ISETP.GE.AND P5, PT, R159, UR38, PT ;  /* 0x000000269f007c0c */ /* 0x000fc8000bfa6270 */
[----:B------:R-:W-:Y:S02]  /*6320*/  SEL R14, RZ, 0x1fffe0, P5 ;  /* 0x001fffe0ff0e7807 */ /* 0x000fe40002800000 */
[----:B------:R-:W-:Y:S02]  /*6330*/  SEL R13, RZ, 0x20, P5 ;  /* 0x00000020ff0d7807 */ /* 0x000fe40002800000 */
[----:B------:R-:W-:-:S04]  /*6340*/  ISETP.GE.AND P5, PT, R163, UR38, PT ;  /* 0x00000026a3007c0c */ /* 0x000fc8000bfa6270 */
[----:B------:R-:W-:Y:S01]  /*6350*/  SEL R32, RZ, 0x7fff80, P5 ;  /* 0x007fff80ff207807 */ /* 0x000fe20002800000 */
[----:B---3--:R2:W-:Y:S01]  /*6360*/  @P4 ST.E.128 desc[UR42][R8.64], R4 ;  /* 0x0000000408004985 */ /* 0x0085e2000c101d2a */
[----:B------:R-:W-:-:S13]  /*6370*/  LOP3.LUT P4, RZ, R14, 0x20, RZ, 0xc0, !PT ;  /* 0x000000200eff7812 */ /* 0x000fda000788c0ff */
[----:B------:R-:W3:Y:S01]  /*6380*/  @P4 LDS.128 R4, [R11+0x6000] ;  /* 0x006000000b044984 */ /* 0x000ee20000000c00 */
[----:B--2---:R-:W-:-:S04]  /*6390*/  @P4 LEA R8, P3, R159, R39, 0x1 ;  /* 0x000000279f084211 */ /* 0x004fc800078608ff */
[----:B------:R-:W-:Y:S02]  /*63a0*/  @P4 LEA.HI.X R9, R159, R37, R190, 0x1, P3 ;  /* 0x000000259f094211 */ /* 0x000fe400018f0cbe */
[----:B------:R-:W-:-:S04]  /*63b0*/  ISETP.GE.AND P3, PT, R158, UR38, PT ;  /* 0x000000269e007c0c */ /* 0x000fc8000bf66270 */
[----:B------:R-:W-:Y:S01]  /*63c0*/  SEL R14, RZ, 0x3fffc0, P3 ;  /* 0x003fffc0ff0e7807 */ /* 0x000fe20001800000 */
[----:B---3--:R2:W-:Y:S03]  /*63d0*/  @P4 ST.E.128 desc[UR42][R8.64], R4 ;  /* 0x0000000408004985 */ /* 0x0085e6000c101d2a */
[----:B------:R-:W-:Y:S02]  /*63e0*/  LOP3.LUT P4, RZ, R14, 0x40, RZ, 0xc0, !PT ;  /* 0x000000400eff7812 */ /* 0x000fe4000788c0ff */
[----:B------:R-:W-:-:S04]  /*63f0*/  SEL R14, RZ, 0x40, P3 ;  /* 0x00000040ff0e7807 */ /* 0x000fc80001800000 */
[----:B------:R-:W-:-:S05]  /*6400*/  IADD3 R13, R14, R15, R13 ;  /* 0x0000000f0e0d7210 */ /* 0x000fca0007ffe00d */
[----:B------:R-:W-:Y:S02]  /*6410*/  IMAD.IADD R13, R13, 0x1, R32 ;  /* 0x000000010d0d7824 */ /* 0x000fe400078e0220 */
[----:B------:R-:W3:Y:S03]  /*6420*/  @P4 LDS.128 R4, [R12+0x9000] ;  /* 0x009000000c044984 */ /* 0x000ee60000000c00 */
[----:B--2---:R-:W-:-:S04]  /*6430*/  PRMT R8, R13, 0x8880, RZ ;  /* 0x000088800d087816 */ /* 0x004fc800000000ff */
[----:B------:R-:W-:Y:S02]  /*6440*/  ISETP.GT.AND P3, PT, R8, -0x1, PT ;  /* 0xffffffff0800780c */ /* 0x000fe40003f64270 */
[----:B------:R-:W-:-:S04]  /*6450*/  @P4 LEA R8, P5, R158, R39, 0x1 ;  /* 0x000000279e084211 */ /* 0x000fc800078a08ff */
[----:B------:R-:W-:-:S05]  /*6460*/  @P4 LEA.HI.X R9, R158, R37, R189, 0x1, P5 ;  /* 0x000000259e094211 */ /* 0x000fca00028f0cbd */
[----:B---3--:R2:W-:Y:S04]  /*6470*/  @P4 ST.E.128 desc[UR42][R8.64], R4 ;  /* 0x0000000408004985 */ /* 0x0085e8000c101d2a */
[----:B------:R-:W3:Y:S01]  /*6480*/  @!P3 LDS.128 R4, [R11+0x9000] ;  /* 0x009000000b04b984 */ /* 0x000ee20000000c00 */
[----:B--2---:R-:W-:-:S04]  /*6490*/  @!P3 LEA R8, P4, R163, R39, 0x1 ;  /* 0x00000027a308b211 */ /* 0x004fc800078808ff */
[----:B------:R-:W-:-:S05]  /*64a0*/  @!P3 LEA.HI.X R9, R163, R37, R188, 0x1, P4 ;  /* 0x00000025a309b211 */ /* 0x000fca00020f0cbc */
[----:B---3--:R2:W-:Y:S04]  /*64b0*/  @!P3 ST.E.128 desc[UR42][R8.64], R4 ;  /* 0x000000040800b985 */ /* 0x0085e8000c101d2a */
.L_x_11934:
[----:B------:R-:W-:Y:S05]  /*64c0*/  BSYNC B0 ;  /* 0x0000000000007941 */ /* 0x000fea0003800000 */
.L_x_11933:
[----:B------:R-:W-:Y:S01]  /*64d0*/  ISETP.GE.AND P3, PT, R76, 0x41, PT ;  /* 0x000000414c00780c */ /* 0x000fe20003f66270 */
[----:B------:R1:W1:Y:S01]  /*64e0*/  SHFL.IDX PT, R13, R36, 0x1, 0x1c1f ;  /* 0x003c1f00240d7f89 */ /* 0x00026200000e0000 */
[----:B------:R-:W-:Y:S03]  /*64f0*/  BSSY B0, `(.L_x_11935) ;  /* 0x0000044000007945 */ /* 0x000fe60003800000 */
[----:B0-----:R-:W0:Y:S08]  /*6500*/  SHFL.IDX PT, R35, R35, 0x1, 0x1c1f ;  /* 0x003c1f0023237f89 */ /* 0x001e3000000e0000 */
[----:B------:R-:W-:Y:S05]  /*6510*/  @!P3 BRA `(.L_x_11936) ;  /* 0x000000040004b947 */ /* 0x000fea0003800000 */
[----:B------:R-:W-:Y:S02]  /*6520*/  ISETP.GE.AND P4, PT, R16, UR38, PT ;  /* 0x0000002610007c0c */ /* 0x000fe4000bf86270 */
[----:B------:R-:W-:-:S11]  /*6530*/  ISETP.GE.AND P5, PT, R18, UR38, PT ;  /* 0x0000002612007c0c */ /* 0x000fd6000bfa6270 */
[----:B--2---:R-:W2:Y:S01]  /*6540*/  @!P4 LDS.128 R4, [R12+0x2000] ;  /* 0x002000000c04c984 */ /* 0x004ea20000000c00 */
[----:B0-----:R-:W-:-:S04]  /*6550*/  @!P4 LEA R8, P3, R16, R35, 0x1 ;  /* 0x000000231008c211 */ /* 0x001fc800078608ff */
[----:B-1----:R-:W-:Y:S02]  /*6560*/  @!P4 LEA.HI.X R9, R16, R13, R17, 0x1, P3 ;  /* 0x0000000d1009c211 */ /* 0x002fe400018f0c11 */
[----:B------:R-:W-:-:S04]  /*6570*/  ISETP.GE.AND P3, PT, R162, UR38, PT ;  /* 0x00000026a2007c0c */ /* 0x000fc8000bf66270 */
[----:B---3--:R-:W-:Y:S02]  /*6580*/  SEL R14, RZ, 0x3fffc, P3 ;  /* 0x0003fffcff0e7807 */ /* 0x008fe40001800000 */
[----:B------:R-:W-:Y:S02]  /*6590*/  SEL R33, RZ, 0x4, P3 ;  /* 0x00000004ff217807 */ /* 0x000fe40001800000 */
[----:B------:R-:W-:-:S04]  /*65a0*/  ISETP.GE.AND P3, PT, R16, UR38, PT ;  /* 0x0000002610007c0c */ /* 0x000fc8000bf66270 */
[----:B------:R-:W-:Y:S01]  /*65b0*/  SEL R34, RZ, 0x1, P3 ;  /* 0x00000001ff227807 */ /* 0x000fe20001800000 */
[----:B--2---:R0:W-:Y:S04]  /*65c0*/  @!P4 ST.E.128 desc[UR42][R8.64], R4 ;  /* 0x000000040800c985 */ /* 0x0041e8000c101d2a */
[----:B------:R-:W1:Y:S01]  /*65d0*/  @!P5 LDS.128 R4, [R11+0x2000] ;  /* 0x002000000b04d984 */ /* 0x000e620000000c00 */
[----:B0-----:R-:W-:-:S04]  /*65e0*/  @!P5 LEA R8, P4, R18, R35, 0x1 ;  /* 0x000000231208d211 */ /* 0x001fc800078808ff */
[----:B------:R-:W-:Y:S02]  /*65f0*/  @!P5 LEA.HI.X R9, R18, R13, R184, 0x1, P4 ;  /* 0x0000000d1209d211 */ /* 0x000fe400020f0cb8 */
[----:B------:R-:W-:Y:S02]  /*6600*/  LOP3.LUT P4, RZ, R14, 0x4, RZ, 0xc0, !PT ;  /* 0x000000040eff7812 */ /* 0x000fe4000788c0ff */
[----:B------:R-:W-:-:S04]  /*6610*/  SEL R14, RZ, 0x2, P5 ;  /* 0x00000002ff0e7807 */ /* 0x000fc80002800000 */
[----:B------:R-:W-:Y:S01]  /*6620*/  IADD3 R33, R33, R14, R34 ;  /* 0x0000000e21217210 */ /* 0x000fe20007ffe022 */
[----:B-1----:R0:W-:Y:S06]  /*6630*/  @!P5 ST.E.128 desc[UR42][R8.64], R4 ;  /* 0x000000040800d985 */ /* 0x0021ec000c101d2a */
[----:B------:R-:W1:Y:S01]  /*6640*/  @P4 LDS.128 R4, [R12+0x5000] ;  /* 0x005000000c044984 */ /* 0x000e620000000c00 */
[----:B0-----:R-:W-:-:S04]  /*6650*/  @P4 LEA R8, P5, R162, R35, 0x1 ;  /* 0x00000023a2084211 */ /* 0x001fc800078a08ff */
[----:B------:R-:W-:Y:S02]  /*6660*/  @P4 LEA.HI.X R9, R162, R13, R193, 0x1, P5 ;  /* 0x0000000da2094211 */ /* 0x000fe400028f0cc1 */
[----:B------:R-:W-:-:S04]  /*6670*/  ISETP.GE.AND P5, PT, R161, UR38, PT ;  /* 0x00000026a1007c0c */ /* 0x000fc8000bfa6270 */
[----:B------:R-:W-:Y:S02]  /*6680*/  SEL R15, RZ, 0x7fff8, P5 ;  /* 0x0007fff8ff0f7807 */ /* 0x000fe40002800000 */
[----:B------:R-:W-:Y:S01]  /*6690*/  SEL R32, RZ, 0x8, P5 ;  /* 0x00000008ff207807 */ /* 0x000fe20002800000 */
[----:B-1----:R0:W-:Y:S01]  /*66a0*/  @P4 ST.E.128 desc[UR42][R8.64], R4 ;  /* 0x0000000408004985 */ /* 0x0021e2000c101d2a */
[----:B------:R-:W-:-:S13]  /*66b0*/  LOP3.LUT P4, RZ, R15, 0x8, RZ, 0xc0, !PT ;  /* 0x000000080fff7812 */ /* 0x000fda000788c0ff */
[----:B------:R-:W1:Y:S01]  /*66c0*/  @P4 LDS.128 R4, [R11+0x5000] ;  /* 0x005000000b044984 */ /* 0x000e620000000c00 */
[----:B0-----:R-:W-:-:S04]  /*66d0*/  @P4 LEA R8, P3, R161, R35, 0x1 ;  /* 0x00000023a1084211 */ /* 0x001fc800078608ff */
[----:B------:R-:W-:Y:S02]  /*66e0*/  @P4 LEA.HI.X R9, R161, R13, R192, 0x1, P3 ;  /* 0x0000000da1094211 */ /* 0x000fe400018f0cc0 */
[----:B------:R-:W-:-:S04]  /*66f0*/  ISETP.GE.AND P3, PT, R160, UR38, PT ;  /* 0x00000026a0007c0c */ /* 0x000fc8000bf66270 */
[----:B------:R-:W-:Y:S02]  /*6700*/  SEL R15, RZ, 0xffff0, P3 ;  /* 0x000ffff0ff0f7807 */ /* 0x000fe40001800000 */
[----:B----4-:R-:W-:-:S04]  /*6710*/  SEL R37, RZ, 0x10, P3 ;  /* 0x00000010ff257807 */ /* 0x010fc80001800000 */
[----:B------:R-:W-:Y:S01]  /*6720*/  IADD3 R32, R37, R33, R32 ;  /* 0x0000002125207210 */ /* 0x000fe20007ffe020 */
[----:B-1----:R0:W-:Y:S01]  /*6730*/  @P4 ST.E.128 desc[UR42][R8.64], R4 ;  /* 0x0000000408004985 */ /* 0x0021e2000c101d2a */
[----:B------:R-:W-:-:S13]  /*6740*/  LOP3.LUT P4, RZ, R15, 0x10, RZ, 0xc0, !PT ;  /* 0x000000100fff7812 */ /* 0x000fda000788c0ff */
[----:B------:R-:W1:Y:S01]  /*6750*/  @P4 LDS.128 R4, [R12+0x8000] ;  /* 0x008000000c044984 */ /* 0x000e620000000c00 */
[----:B0-----:R-:W-:-:S04]  /*6760*/  @P4 LEA R8, P5, R160, R35, 0x1 ;  /* 0x00000023a0084211 */ /* 0x001fc800078a08ff */
[----:B------:R-:W-:Y:S02]  /*6770*/  @P4 LEA.HI.X R9, R160, R13, R191, 0x1, P5 ;  /* 0x0000000da0094211 */ /* 0x000fe400028f0cbf */
[----:B------:R-:W-:-:S04]  /*6780*/  ISETP.GE.AND P5, PT, R159, UR38, PT ;  /* 0x000000269f007c0c */ /* 0x000fc8000bfa6270 */
[----:B------:R-:W-:Y:S02]  /*6790*/  SEL R15, RZ, 0x1fffe0, P5 ;  /* 0x001fffe0ff0f7807 */ /* 0x000fe40002800000 */
[----:B------:R-:W-:Y:S02]  /*67a0*/  SEL R14, RZ, 0x20, P5 ;  /* 0x00000020ff0e7807 */ /* 0x000fe40002800000 */
[----:B------:R-:W-:-:S04]  /*67b0*/  ISETP.GE.AND P5, PT, R163, UR38, PT ;  /* 0x00000026a3007c0c */ /* 0x000fc8000bfa6270 */
[----:B------:R-:W-:Y:S01]  /*67c0*/  SEL R33, RZ, 0x7fff80, P5 ;  /* 0x007fff80ff217807 */ /* 0x000fe20002800000 */
[----:B-1----:R0:W-:Y:S01]  /*67d0*/  @P4 ST.E.128 desc[UR42][R8.64], R4 ;  /* 0x0000000408004985 */ /* 0x0021e2000c101d2a */
[----:B------:R-:W-:-:S13]  /*67e0*/  LOP3.LUT P4, RZ, R15, 0x20, RZ, 0xc0, !PT ;  /* 0x000000200fff7812 */ /* 0x000fda000788c0ff */
[----:B------:R-:W1:Y:S01]  /*67f0*/  @P4 LDS.128 R4, [R11+0x8000] ;  /* 0x008000000b044984 */ /* 0x000e620000000c00 */
[----:B0-----:R-:W-:-:S04]  /*6800*/  @P4 LEA R8, P3, R159, R35, 0x1 ;  /* 0x000000239f084211 */ /* 0x001fc800078608ff */
[----:B------:R-:W-:Y:S02]  /*6810*/  @P4 LEA.HI.X R9, R159, R13, R190, 0x1, P3 ;  /* 0x0000000d9f094211 */ /* 0x000fe400018f0cbe */
[----:B------:R-:W-:-:S04]  /*6820*/  ISETP.GE.AND P3, PT, R158, UR38, PT ;  /* 0x000000269e007c0c */ /* 0x000fc8000bf66270 */
[----:B------:R-:W-:Y:S01]  /*6830*/  SEL R15, RZ, 0x3fffc0, P3 ;  /* 0x003fffc0ff0f7807 */ /* 0x000fe20001800000 */
[----:B-1----:R0:W-:Y:S03]  /*6840*/  @P4 ST.E.128 desc[UR42][R8.64], R4 ;  /* 0x0000000408004985 */ /* 0x0021e6000c101d2a */
[----:B------:R-:W-:Y:S02]  /*6850*/  LOP3.LUT P4, RZ, R15, 0x40, RZ, 0xc0, !PT ;  /* 0x000000400fff7812 */ /* 0x000fe4000788c0ff */
[----:B------:R-:W-:-:S04]  /*6860*/  SEL R15, RZ, 0x40, P3 ;  /* 0x00000040ff0f7807 */ /* 0x000fc80001800000 */
[----:B------:R-:W-:-:S05]  /*6870*/  IADD3 R14, R15, R32, R14 ;  /* 0x000000200f0e7210 */ /* 0x000fca0007ffe00e */
[----:B------:R-:W-:Y:S02]  /*6880*/  IMAD.IADD R14, R14, 0x1, R33 ;  /* 0x000000010e0e7824 */ /* 0x000fe400078e0221 */
[----:B------:R-:W1:Y:S03]  /*6890*/  @P4 LDS.128 R4, [R12+0xb000] ;  /* 0x00b000000c044984 */ /* 0x000e660000000c00 */
[----:B0-----:R-:W-:-:S04]  /*68a0*/  PRMT R8, R14, 0x8880, RZ ;  /* 0x000088800e087816 */ /* 0x001fc800000000ff */
[----:B------:R-:W-:Y:S02]  /*68b0*/  ISETP.GT.AND P3, PT, R8, -0x1, PT ;  /* 0xffffffff0800780c */ /* 0x000fe40003f64270 */
[----:B------:R-:W-:-:S04]  /*68c0*/  @P4 LEA R8, P5, R158, R35, 0x1 ;  /* 0x000000239e084211 */ /* 0x000fc800078a08ff */
[----:B------:R-:W-:-:S05]  /*68d0*/  @P4 LEA.HI.X R9, R158, R13, R189, 0x1, P5 ;  /* 0x0000000d9e094211 */ /* 0x000fca00028f0cbd */
[----:B-1----:R0:W-:Y:S04]  /*68e0*/  @P4 ST.E.128 desc[UR42][R8.64], R4 ;  /* 0x0000000408004985 */ /* 0x0021e8000c101d2a */
[----:B------:R-:W1:Y:S01]  /*68f0*/  @!P3 LDS.128 R4, [R11+0xb000] ;  /* 0x00b000000b04b984 */ /* 0x000e620000000c00 */
[----:B0-----:R-:W-:-:S04]  /*6900*/  @!P3 LEA R8, P4, R163, R35, 0x1 ;  /* 0x00000023a308b211 */ /* 0x001fc800078808ff */
[----:B------:R-:W-:-:S05]  /*6910*/  @!P3 LEA.HI.X R9, R163, R13, R188, 0x1, P4 ;  /* 0x0000000da309b211 */ /* 0x000fca00020f0cbc */
[----:B-1----:R0:W-:Y:S04]  /*6920*/  @!P3 ST.E.128 desc[UR42][R8.64], R4 ;  /* 0x000000040800b985 */ /* 0x0021e8000c101d2a */
.L_x_11936:
[----:B------:R-:W-:Y:S05]  /*6930*/  BSYNC B0 ;  /* 0x0000000000007941 */ /* 0x000fea0003800000 */
.L_x_11935:
[----:B------:R-:W-:Y:S01]  /*6940*/  @!PT LDS RZ, [RZ] ;  /* 0x00000000fffff984 */ /* 0x000fe20000000800 */
[----:B------:R-:W-:Y:S01]  /*6950*/  @!PT LDS RZ, [RZ] ;  /* 0x00000000fffff984 */ /* 0x000fe20000000800 */
[----:B------:R-:W-:Y:S01]  /*6960*/  @!PT LDS RZ, [RZ] ;  /* 0x00000000fffff984 */ /* 0x000fe20000000800 */
[----:B------:R-:W-:Y:S01]  /*6970*/  @!PT LDS RZ, [RZ] ;  /* 0x00000000fffff984 */ /* 0x000fe20000000800 */
[----:B------:R5:W-:Y:S06]  /*6980*/  MEMBAR.ALL.CTA ;  /* 0x0000000000007992 */ /* 0x000bec0000008000 */
[----:B-----5:R-:W5:Y:S01]  /*6990*/  FENCE.VIEW.ASYNC.S ;  /* 0x00000000000073c6 */ /* 0x020f620000000000 */
[----:B-1----:R-:W-:Y:S02]  /*69a0*/  @!P0 VIADD R67, R67, 0x228c0 ;  /* 0x000228c043438836 */ /* 0x002fe40000000000 */
[----:B------:R-:W-:-:S03]  /*69b0*/  VIADD R19, R19, 0x1 ;  /* 0x0000000113137836 */ /* 0x000fc60000000000 */
[----:B------:R-:W-:Y:S01]  /*69c0*/  @!P0 PRMT R67, RZ, 0x654, R67 ;  /* 0x00000654ff438816 */ /* 0x000fe20000000043 */
[----:B-----5:R1:W-:Y:S06]  /*69d0*/  BAR.SYNC.DEFER_BLOCKING R10, 0x80 ;  /* 0x0002000a0000751d */ /* 0x0203ec0000010000 */
[----:B------:R1:W-:Y:S01]  /*69e0*/  @!P0 SYNCS.ARRIVE.TRANS64.RED.A1T0 RZ, [R67+URZ], RZ ;  /* 0x000000ff43ff89a7 */ /* 0x0003e2000810043f */
[----:B------:R-:W-:-:S04]  /*69f0*/  ISETP.NE.AND P0, PT, R19, 0x2, PT ;  /* 0x000000021300780c */ /* 0x000fc80003f05270 */
[----:B0-2---:R-:W-:Y:S02]  /*6a00*/  SEL R4, RZ, 0x1, P0 ;  /* 0x00000001ff047807 */ /* 0x005fe40000000000 */
[----:B------:R-:W-:Y:S02]  /*6a10*/  SEL R19, R19, RZ, P0 ;  /* 0x000000ff13137207 */ /* 0x000fe40000000000 */
[----:B------:R-:W-:Y:S01]  /*6a20*/  LOP3.LUT R185, R185, R4, RZ, 0x3c, !PT ;  /* 0x00000004b9b97212 */ /* 0x000fe200078e3cff */
[----:B-1----:R-:W-:Y:S06]  /*6a30*/  @P2 BRA `(.L_x_11937) ;  /* 0xffffffbc00982947 */ /* 0x002fec000383ffff */
[----:B------:R-:W0:Y:S01]  /*6a40*/  S2R R5, SR_TID.X ;  /* 0x0000000000057919 */ /* 0x000e220000002100 */
[----:B------:R-:W-:Y:S02]  /*6a50*/  PLOP3.LUT P0, PT, PT, PT, PT, 0x8, 0x0 ;  /* 0x000000000000781c */ /* 0x000fe40003f0e170 */
[----:B0-----:R-:W-:-:S04]  /*6a60*/  SHF.R.U32.HI R5, RZ, 0x7, R5 ;  /* 0x00000007ff057819 */ /* 0x001fc80000011605 */
[----:B------:R-:W-:-:S13]  /*6a70*/  ISETP.NE.AND P3, PT, R5, 0x1, PT ;  /* 0x000000010500780c */ /* 0x000fda0003f65270 */
[----:B------:R-:W-:Y:S05]  /*6a80*/  @!P3 WARPSYNC.ALL ;  /* 0x000000000000b948 */ /* 0x000fea0003800000 */
[----:B------:R-:W-:Y:S06]  /*6a90*/  @!P3 BAR.ARV 0x9, 0x100 ;  /* 0x024400000000bb1d */ /* 0x000fec0000002000 */
.L_x_11877:
[----:B------:R-:W0:Y:S01]  /*6aa0*/  S2R R3, SR_SWINHI ;  /* 0x0000000000037919 */ /* 0x000e220000002f00 */
[----:B------:R-:W1:Y:S01]  /*6ab0*/  LDC R13, c[0x0][0x448] ;  /* 0x00011200ff0d7b82 */ /* 0x000e620000000800 */
[----:B---3--:R-:W-:Y:S02]  /*6ac0*/  IMAD.U32 R14, RZ, RZ, UR36 ;  /* 0x00000024ff0e7e24 */ /* 0x008fe4000f8e00ff */
[----:B------:R-:W-:Y:S01]  /*6ad0*/  IMAD.MOV.U32 R15, RZ, RZ, 0x80 ;  /* 0x00000080ff0f7424 */ /* 0x000fe200078e00ff */
[----:B------:R-:W-:Y:S01]  /*6ae0*/  STL [R1+0x50], R101 ;  /* 0x0000506501007387 */ /* 0x000fe20000100800 */
[----:B------:R-:W-:Y:S02]  /*6af0*/  IMAD.MOV.U32 R26, RZ, RZ, 0x100 ;  /* 0x00000100ff1a7424 */ /* 0x000fe400078e00ff */
[----:B------:R-:W-:Y:S01]  /*6b00*/  IMAD.U32 R24, RZ, RZ, UR36 ;  /* 0x00000024ff187e24 */ /* 0x000fe2000f8e00ff */
[----:B------:R-:W2:Y:S01]  /*6b10*/  LDC R12, c[0x0][0x988] ;  /* 0x00026200ff0c7b82 */ /* 0x000ea20000000800 */
[----:B------:R-:W-:Y:S01]  /*6b20*/  IMAD.MOV.U32 R25, RZ, RZ, 0x80 ;  /* 0x00000080ff197424 */ /* 0x000fe200078e00ff */
[----:B------:R-:W-:Y:S01]  /*6b30*/  STL.64 [R1+0x28], R14 ;  /* 0x0000280e01007387 */ /* 0x000fe20000100a00 */
[----:B------:R-:W-:-:S02]  /*6b40*/  IMAD.U32 R38, RZ, RZ, UR44 ;  /* 0x0000002cff267e24 */ /* 0x000fc4000f8e00ff */
[----:B------:R-:W-:Y:S01]  /*6b50*/  IMAD.U32 R35, RZ, RZ, UR44 ;  /* 0x0000002cff237e24 */ /* 0x000fe2000f8e00ff */
[----:B------:R-:W-:Y:S01]  /*6b60*/  STL.64 [R1+0x30], R26 ;  /* 0x0000301a01007387 */ /* 0x000fe20000100a00 */
[----:B------:R-:W-:Y:S02]  /*6b70*/  IMAD.U32 R34, RZ, RZ, UR44 ;  /* 0x0000002cff227e24 */ /* 0x000fe4000f8e00ff */
[----:B------:R-:W-:Y:S01]  /*6b80*/  IMAD.U32 R72, RZ, RZ, UR44 ;  /* 0x0000002cff487e24 */ /* 0x000fe2000f8e00ff */
[----:B------:R-:W-:Y:S04]  /*6b90*/  STL.128 [R1], R24 ;  /* 0x0000001801007387 */ /* 0x000fe80000100c00 */
[----:B------:R-:W-:Y:S01]  /*6ba0*/  STL.128 [R1+0x1d0], RZ ;  /* 0x0001d0ff01007387 */ /* 0x000fe20000100c00 */
[----:B------:R-:W-:-:S03]  /*6bb0*/  IADD3 R72, P5, R72, 0x50, RZ ;  /* 0x0000005048487810 */ /* 0x000fc60007fbe0ff */
[----:B------:R-:W-:Y:S04]  /*6bc0*/  STL.128 [R1+0x1e0], RZ ;  /* 0x0001e0ff01007387 */ /* 0x000fe80000100c00 */
[----:B------:R-:W-:Y:S01]  /*6bd0*/  STL.128 [R1+0x200], RZ ;  /* 0x000200ff01007387 */ /* 0x000fe20000100c00 */
[----:B------:R-:W-:Y:S02]  /*6be0*/  MOV R4, R2 ;  /* 0x0000000200047202 */ /* 0x000fe40000000f00 */
[----:B0-----:R-:W-:Y:S01]  /*6bf0*/  MOV R5, R3 ;  /* 0x0000000300057202 */ /* 0x001fe20000000f00 */
[----:B--2---:R-:W-:Y:S01]  /*6c00*/  STL [R1+0x1f0], R12 ;  /* 0x0001f00c01007387 */ /* 0x004fe20000100800 */
[C---:B------:R-:W-:Y:S02]  /*6c10*/  IADD3 R8, P1, R4.reuse, 0x22830, RZ ;  /* 0x0002283004087810 */ /* 0x040fe40007f3e0ff */
[C---:B------:R-:W-:Y:S01]  /*6c20*/  IADD3 R0, P3, R4.reuse, 0x22850, RZ ;  /* 0x0002285004007810 */ /* 0x040fe20007f7e0ff */
[----:B------:R-:W-:Y:S01]  /*6c30*/  STL.128 [R1+0x210], RZ ;  /* 0x000210ff01007387 */ /* 0x000fe20000100c00 */
[C---:B------:R-:W-:Y:S01]  /*6c40*/  IADD3 R6, P4, R4.reuse, 0x22860, RZ ;  /* 0x0002286004067810 */ /* 0x040fe20007f9e0ff */
[--C-:B------:R-:W-:Y:S01]  /*6c50*/  IMAD.X R9, RZ, RZ, R5.reuse, P1 ;  /* 0x000000ffff097224 */ /* 0x100fe200008e0605 */
[----:B-1----:R-:W-:Y:S01]  /*6c60*/  ISETP.NE.AND P1, PT, R13, 0x1, PT ;  /* 0x000000010d00780c */ /* 0x002fe20003f25270 */
[--C-:B------:R-:W-:Y:S01]  /*6c70*/  IMAD.X R3, RZ, RZ, R5.reuse, P3 ;  /* 0x000000ffff037224 */ /* 0x100fe200018e0605 */
[----:B------:R-:W-:Y:S01]  /*6c80*/  IADD3 R10, P2, R4, 0x22840, RZ ;  /* 0x00022840040a7810 */ /* 0x000fe20007f5e0ff */
[--C-:B------:R-:W-:Y:S01]  /*6c90*/  IMAD.X R7, RZ, RZ, R5.reuse, P4 ;  /* 0x000000ffff077224 */ /* 0x100fe200020e0605 */
[----:B------:R-:W-:Y:S01]  /*6ca0*/  STL.64 [R1+0x18], R8 ;  /* 0x0000180801007387 */ /* 0x000fe20000100a00 */
[----:B------:R-:W-:Y:S01]  /*6cb0*/  IMAD.MOV.U32 R4, RZ, RZ, R0 ;  /* 0x000000ffff047224 */ /* 0x000fe200078e0000 */
[----:B------:R-:W-:Y:S01]  /*6cc0*/  IADD3 R35, P3, R35, 0x200, RZ ;  /* 0x0000020023237810 */ /* 0x000fe20007f7e0ff */
[----:B------:R-:W-:Y:S01]  /*6cd0*/  IMAD.X R11, RZ, RZ, R5, P2 ;  /* 0x000000ffff0b7224 */ /* 0x000fe200010e0605 */
[----:B------:R-:W-:Y:S01]  /*6ce0*/  STL.128 [R1+0x220], RZ ;  /* 0x000220ff01007387 */ /* 0x000fe20000100c00 */
[----:B------:R-:W-:Y:S01]  /*6cf0*/  IMAD.MOV.U32 R5, RZ, RZ, R3 ;  /* 0x000000ffff057224 */ /* 0x000fe200078e0003 */
[----:B------:R-:W-:Y:S01]  /*6d00*/  IADD3 R38, P2, R38, 0x1d0, RZ ;  /* 0x000001d026267810 */ /* 0x000fe20007f5e0ff */
[----:B------:R-:W-:Y:S01]  /*6d10*/  VIADD R3, R203, 0x7f ;  /* 0x0000007fcb037836 */ /* 0x000fe20000000000 */
[----:B------:R-:W-:Y:S01]  /*6d20*/  STL.64 [R1+0x20], R10 ;  /* 0x0000200a01007387 */ /* 0x000fe20000100a00 */
[----:B------:R-:W0:Y:S01]  /*6d30*/  @P1 LDC R0, c[0x0][0x44c] ;  /* 0x00011300ff001b82 */ /* 0x000e220000000800 */
[----:B------:R-:W-:-:S02]  /*6d40*/  IADD3 R34, P4, R34, 0x28, RZ ;  /* 0x0000002822227810 */ /* 0x000fc40007f9e0ff */
[----:B------:R1:W-:Y:S04]  /*6d50*/  STL.128 [R1+0x40], R4 ;  /* 0x0000400401007387 */ /* 0x0003e80000100c00 */
[----:B------:R2:W-:Y:S04]  /*6d60*/  STL.128 [R1+0x230], RZ ;  /* 0x000230ff01007387 */ /* 0x0005e80000100c00 */
[----:B------:R2:W-:Y:S04]  /*6d70*/  STL.128 [R1+0x240], RZ ;  /* 0x000240ff01007387 */ /* 0x0005e80000100c00 */
[----:B------:R2:W-:Y:S01]  /*6d80*/  STL.128 [R1+0x250], RZ ;  /* 0x000250ff01007387 */ /* 0x0005e20000100c00 */
[----:B-1----:R-:W1:Y:S03]  /*6d90*/  @P1 LDC R7, c[0x0][0x450] ;  /* 0x00011400ff071b82 */ /* 0x002e660000000800 */
[----:B------:R2:W-:Y:S04]  /*6da0*/  STL.128 [R1+0x260], RZ ;  /* 0x000260ff01007387 */ /* 0x0005e80000100c00 */
[----:B------:R2:W-:Y:S01]  /*6db0*/  STL.128 [R1+0x270], RZ ;  /* 0x000270ff01007387 */ /* 0x0005e20000100c00 */
[----:B0-----:R-:W-:Y:S01]  /*6dc0*/  @P1 IMAD.HI.U32 R0, R3, R0, RZ ;  /* 0x0000000003001227 */ /* 0x001fe200078e00ff */
[----:B------:R-:W0:Y:S02]  /*6dd0*/  LDC.64 R4, c[0x0][0x9e0] ;  /* 0x00027800ff047b82 */ /* 0x000e240000000a00 */
[----:B------:R2:W-:Y:S04]  /*6de0*/  STL.128 [R1+0x280], RZ ;  /* 0x000280ff01007387 */ /* 0x0005e80000100c00 */
[----:B------:R2:W-:Y:S04]  /*6df0*/  STL.128 [R1+0x290], RZ ;  /* 0x000290ff01007387 */ /* 0x0005e80000100c00 */
[----:B------:R2:W-:Y:S04]  /*6e00*/  STL.128 [R1+0x2a0], RZ ;  /* 0x0002a0ff01007387 */ /* 0x0005e80000100c00 */
[----:B------:R2:W-:Y:S01]  /*6e10*/  STL.128 [R1+0x2b0], RZ ;  /* 0x0002b0ff01007387 */ /* 0x0005e20000100c00 */
[----:B-1----:R-:W-:-:S03]  /*6e20*/  @P1 SHF.R.U32.HI R3, RZ, R7, R0 ;  /* 0x00000007ff031219 */ /* 0x002fc60000011600 */
[----:B------:R2:W-:Y:S04]  /*6e30*/  STL.128 [R1+0x2c0], RZ ;  /* 0x0002c0ff01007387 */ /* 0x0005e80000100c00 */
[----:B------:R2:W-:Y:S01]  /*6e40*/  STL.128 [R1+0x2d0], RZ ;  /* 0x0002d0ff01007387 */ /* 0x0005e20000100c00 */
[----:B0-----:R-:W-:-:S03]  /*6e50*/  ISETP.GE.AND P6, PT, R5, 0x1, PT ;  /* 0x000000010500780c */ /* 0x001fc60003fc6270 */
        /* <DEDUP_REMOVED lines=21> */
[----:B------:R-:W0:Y:S01]  /*6fb0*/  FENCE.VIEW.ASYNC.G ;  /* 0x00000000000073c6 */ /* 0x000e220000000100 */
[----:B------:R-:W-:Y:S05]  /*6fc0*/  WARPSYNC.ALL ;  /* 0x0000000000007948 */ /* 0x000fea0003800000 */
[----:B0-----:R-:W-:Y:S06]  /*6fd0*/  BAR.ARV 0xc, 0x180 ;  /* 0x0306000000007b1d */ /* 0x001fec0000002000 */
.L_x_11938:
[----:B------:R-:W-:Y:S02]  /*6fe0*/  IMAD.IADD R3, R210, 0x1, R3 ;  /* 0x00000001d2037824 */ /* 0x000fe400078e0203 */
[----:B------:R-:W-:Y:S02]  /*6ff0*/  IMAD.X R48, RZ, RZ, UR45, P2 ;  /* 0x0000002dff307e24 */ /* 0x000fe400090e06ff */
[----:B------:R-:W-:Y:S02]  /*7000*/  IMAD.X R44, RZ, RZ, UR45, P3 ;  /* 0x0000002dff2c7e24 */ /* 0x000fe400098e06ff */
[----:B------:R-:W-:Y:S02]  /*7010*/  IMAD.X R43, RZ, RZ, UR45, P4 ;  /* 0x0000002dff2b7e24 */ /* 0x000fe4000a0e06ff */
[----:B------:R-:W-:Y:S02]  /*7020*/  IMAD.X R73, RZ, RZ, UR45, P5 ;  /* 0x0000002dff497e24 */ /* 0x000fe4000a8e06ff */
        /* <DEDUP_REMOVED lines=13> */
.L_x_11941:
[----:B------:R-:W-:-:S13]  /*7100*/  ISETP.NE.AND P0, PT, R5, 0x1, PT ;  /* 0x000000010500780c */ /* 0x000fda0003f05270 */
[----:B------:R-:W0:Y:S02]  /*7110*/  @P0 LDC.64 R6, c[0x0][0x9e8] ;  /* 0x00027a00ff060b82 */ /* 0x000e240000000a00 */
[----:B0-----:R-:W-:-:S05]  /*7120*/  @P0 IMAD.HI.U32 R6, R0, R6, RZ ;  /* 0x0000000600060227 */ /* 0x001fca00078e00ff */
[----:B------:R-:W-:-:S07]  /*7130*/  @P0 SHF.R.U32.HI R0, RZ, R7, R6 ;  /* 0x00000007ff000219 */ /* 0x000fce0000011606 */
.L_x_11942:
[----:B------:R-:W-:Y:S05]  /*7140*/  BSYNC B0 ;  /* 0x0000000000007941 */ /* 0x000fea0003800000 */
.L_x_11940:
[----:B------:R-:W-:-:S05]  /*7150*/  IMAD R3, R0, R5, R5 ;  /* 0x0000000500037224 */ /* 0x000fca00078e0205 */
[----:B------:R-:W-:-:S07]  /*7160*/  VIMNMX R4, R4, R3, PT ;  /* 0x0000000304047248 */ /* 0x000fce0003fe0100 */
.L_x_11939:
[----:B------:R-:W0:Y:S01]  /*7170*/  @P1 LDC R0, c[0x0][0x44c] ;  /* 0x00011300ff001b82 */ /* 0x000e220000000800 */
[----:B------:R-:W-:Y:S01]  /*7180*/  VIADD R4, R4, 0x5f ;  /* 0x0000005f04047836 */ /* 0x000fe20000000000 */
[----:B------:R-:W-:-:S03]  /*7190*/  ULDC UR4, c[0x0][0x9dc] ;  /* 0x0002770000047ab9 */ /* 0x000fc60000000800 */
[----:B------:R-:W-:-:S03]  /*71a0*/  IMAD.HI R4, R4, 0x2aaaaaab, RZ ;  /* 0x2aaaaaab04047827 */ /* 0x000fc600078e02ff */
[----:B------:R-:W1:Y:S02]  /*71b0*/  @P1 LDC R7, c[0x0][0x450] ;  /* 0x00011400ff071b82 */ /* 0x000e640000000800 */
[----:B------:R-:W-:-:S04]  /*71c0*/  SHF.R.U32.HI R3, RZ, 0x1f, R4 ;  /* 0x0000001fff037819 */ /* 0x000fc80000011604 */
[----:B------:R-:W-:-:S04]  /*71d0*/  LEA.HI.SX32 R4, R4, R3, 0x1c ;  /* 0x0000000304047211 */ /* 0x000fc800078fe2ff */
[----:B------:R-:W-:Y:S01]  /*71e0*/  VIMNMX R47, R47, R4, PT ;  /* 0x000000042f2f7248 */ /* 0x000fe20003fe0100 */
[----:B0-----:R-:W-:-:S04]  /*71f0*/  @P1 IMAD.HI.U32 R6, R203, R0, RZ ;  /* 0x00000000cb061227 */ /* 0x001fc800078e00ff */
[----:B------:R-:W-:Y:S01]  /*7200*/  IMAD.MOV.U32 R0, RZ, RZ, R203 ;  /* 0x000000ffff007224 */ /* 0x000fe200078e00cb */
        /* <DEDUP_REMOVED lines=14> */
.L_x_11945:
[----:B------:R-:W-:-:S13]  /*72f0*/  ISETP.NE.AND P0, PT, R5, 0x1, PT ;  /* 0x000000010500780c */ /* 0x000fda0003f05270 */
[----:B------:R-:W0:Y:S02]  /*7300*/  @P0 LDC.64 R6, c[0x0][0x9e8] ;  /* 0x00027a00ff060b82 */ /* 0x000e240000000a00 */
[----:B0-----:R-:W-:-:S05]  /*7310*/  @P0 IMAD.HI.U32 R6, R0, R6, RZ ;  /* 0x0000000600060227 */ /* 0x001fca00078e00ff */
[----:B------:R-:W-:-:S07]  /*7320*/  @P0 SHF.R.U32.HI R0, RZ, R7, R6 ;  /* 0x00000007ff000219 */ /* 0x000fce0000011606 */
.L_x_11946:
[----:B------:R-:W-:Y:S05]  /*7330*/  BSYNC B0 ;  /* 0x0000000000007941 */ /* 0x000fea0003800000 */
.L_x_11944:
[----:B------:R-:W-:-:S05]  /*7340*/  IMAD R0, R0, R5, RZ ;  /* 0x0000000500007224 */ /* 0x000fca00078e02ff */
[----:B------:R-:W-:-:S07]  /*7350*/  VIMNMX R3, R3, R0, !PT ;  /* 0x0000000003037248 */ /* 0x000fce0007fe0100 */
.L_x_11943:
        /* <DEDUP_REMOVED lines=39> */
.L_x_11948:
[----:B------:R-:W-:Y:S05]  /*75d0*/  BSYNC B0 ;  /* 0x0000000000007941 */ /* 0x000fea0003800000 */
.L_x_11947:
[----:B------:R-:W-:Y:S01]  /*75e0*/  IMAD R195, R209, R206, R195 ;  /* 0x000000ced1c37224 */ /* 0x000fe200078e02c3 */
[----:B------:R-:W-:-:S04]  /*75f0*/  PLOP3.LUT P0, PT, PT, PT, PT, 0x80, 0x0 ;  /* 0x000000000000781c */ /* 0x000fc80003f0f070 */
[----:B------:R-:W-:-:S04]  /*7600*/  VIADDMNMX R206, R195, R206, R47, PT ;  /* 0x000000cec3ce7246 */ /* 0x000fc8000380012f */
[----:B------:R-:W-:-:S13]  /*7610*/  ISETP.GT.AND P1, PT, R206, R195, PT ;  /* 0x000000c3ce00720c */ /* 0x000fda0003f24270 */
[----:B------:R-:W-:Y:S05]  /*7620*/  @!P1 BRA `(.L_x_11949) ;  /* 0x0000018800949947 */ /* 0x000fea0003800000 */
[----:B------:R0:W-:Y:S01]  /*7630*/  STL.64 [R1+0x58], RZ ;  /* 0x000058ff01007387 */ /* 0x0001e20000100a00 */
[----:B------:R-:W-:Y:S01]  /*7640*/  IMAD.U32 R39, RZ, RZ, UR44 ;  /* 0x0000002cff277e24 */ /* 0x000fe2000f8e00ff */
[----:B------:R-:W-:Y:S01]  /*7650*/  UMOV UR4, 0xffffffff ;  /* 0xffffffff00047882 */ /* 0x000fe20000000000 */
[----:B------:R-:W-:Y:S02]  /*7660*/  IMAD.U32 R40, RZ, RZ, UR44 ;  /* 0x0000002cff287e24 */ /* 0x000fe4000f8e00ff */
[----:B------:R-:W-:Y:S01]  /*7670*/  IMAD.U32 R33, RZ, RZ, UR44 ;  /* 0x0000002cff217e24 */ /* 0x000fe2000f8e00ff */
[----:B------:R-:W-:Y:S01]  /*7680*/  IADD3 R39, P0, R39, 0x78, RZ ;  /* 0x0000007827277810 */ /* 0x000fe20007f1e0ff */
[----:B------:R-:W-:Y:S01]  /*7690*/  IMAD.U32 R32, RZ, RZ, UR44 ;  /* 0x0000002cff207e24 */ /* 0x000fe2000f8e00ff */
[----:B------:R-:W-:Y:S01]  /*76a0*/  IADD3 R40, P1, R40, 0x70, RZ ;  /* 0x0000007028287810 */ /* 0x000fe20007f3e0ff */
[----:B------:R-:W-:Y:S01]  /*76b0*/  IMAD.U32 R24, RZ, RZ, UR44 ;  /* 0x0000002cff187e24 */ /* 0x000fe2000f8e00ff */
[----:B------:R-:W-:Y:S01]  /*76c0*/  IADD3 R33, P2, R33, 0x68, RZ ;  /* 0x0000006821217810 */ /* 0x000fe20007f5e0ff */
[----:B------:R-:W-:Y:S01]  /*76d0*/  IMAD.X R50, RZ, RZ, UR45, P0 ;  /* 0x0000002dff327e24 */ /* 0x000fe200080e06ff */
[----:B------:R-:W-:Y:S01]  /*76e0*/  IADD3 R32, P3, R32, 0x60, RZ ;  /* 0x0000006020207810 */ /* 0x000fe20007f7e0ff */
[----:B------:R-:W-:Y:S01]  /*76f0*/  IMAD.X R51, RZ, RZ, UR45, P1 ;  /* 0x0000002dff337e24 */ /* 0x000fe200088e06ff */
[----:B------:R-:W-:Y:S01]  /*7700*/  IADD3 R24, P4, R24, 0x58, RZ ;  /* 0x0000005818187810 */ /* 0x000fe20007f9e0ff */
[----:B------:R-:W-:-:S02]  /*7710*/  IMAD.X R42, RZ, RZ, UR45, P2 ;  /* 0x0000002dff2a7e24 */ /* 0x000fc400090e06ff */
[----:B------:R-:W-:Y:S02]  /*7720*/  IMAD.X R41, RZ, RZ, UR45, P3 ;  /* 0x0000002dff297e24 */ /* 0x000fe400098e06ff */
[----:B------:R-:W-:Y:S01]  /*7730*/  IMAD.X R25, RZ, RZ, UR45, P4 ;  /* 0x0000002dff197e24 */ /* 0x000fe2000a0e06ff */
[----:B0-----:R-:W-:Y:S07]  /*7740*/  BRA.DIV UR4, `(.L_x_11950) ;  /* 0x0000026204807947 */ /* 0x001fee000b800000 */
[----:B------:R-:W0:Y:S02]  /*7750*/  S2R R0, SR_TID.X ;  /* 0x0000000000007919 */ /* 0x000e240000002100 */
[C---:B0-----:R-:W-:Y:S02]  /*7760*/  VIADD R3, R0.reuse, 0xffffff80 ;  /* 0xffffff8000037836 */ /* 0x041fe40000000000 */
[----:B------:R-:W-:-:S05]  /*7770*/  VIADD R0, R0, 0xffffff80 ;  /* 0xffffff8000007836 */ /* 0x000fca0000000000 */
[----:B------:R-:W-:-:S04]  /*7780*/  SHF.R.S32.HI R0, RZ, 0x1f, R0 ;  /* 0x0000001fff007819 */ /* 0x000fc80000011400 */
[----:B------:R-:W-:-:S04]  /*7790*/  LEA.HI R0, R0, R3, RZ, 0x7 ;  /* 0x0000000300007211 */ /* 0x000fc800078f38ff */
[----:B------:R-:W-:-:S05]  /*77a0*/  SHF.R.S32.HI R0, RZ, 0x7, R0 ;  /* 0x00000007ff007819 */ /* 0x000fca0000011400 */
[----:B------:R0:W1:Y:S02]  /*77b0*/  SHFL.IDX PT, R14, R0, RZ, 0x1f ;  /* 0x00001fff000e7589 */ /* 0x00006400000e0000 */
.L_x_12279:
[----:B01----:R-:W-:Y:S01]  /*77c0*/  LEA.HI R0, R14, R14, RZ, 0x1 ;  /* 0x0000000e0e007211 */ /* 0x003fe200078f08ff */
[C---:B------:R-:W-:Y:S01]  /*77d0*/  VIADD R26, R2.reuse, 0x18400 ;  /* 0x00018400021a7836 */ /* 0x040fe20000000000 */
[----:B------:R-:W-:Y:S01]  /*77e0*/  STL.128 [R1+0x90], RZ ;  /* 0x000090ff01007387 */ /* 0x000fe20000100c00 */
[----:B------:R-:W-:Y:S01]  /*77f0*/  VIADD R7, R2, 0x400 ;  /* 0x0000040002077836 */ /* 0x000fe20000000000 */
[----:B------:R-:W-:Y:S01]  /*7800*/  LOP3.LUT R3, R0, 0x1e, RZ, 0xc0, !PT ;  /* 0x0000001e00037812 */ /* 0x000fe200078ec0ff */
[----:B------:R-:W-:Y:S01]  /*7810*/  VIADD R0, R2, 0x1c400 ;  /* 0x0001c40002007836 */ /* 0x000fe20000000000 */
[----:B------:R-:W-:Y:S01]  /*7820*/  STL.128 [R1+0xa0], RZ ;  /* 0x0000a0ff01007387 */ /* 0x000fe20000100c00 */
[----:B------:R-:W-:Y:S01]  /*7830*/  IMAD.MOV.U32 R4, RZ, RZ, 0x1 ;  /* 0x00000001ff047424 */ /* 0x000fe200078e00ff */
[----:B------:R-:W-:Y:S01]  /*7840*/  SHF.R.U32.HI R7, RZ, 0x4, R7 ;  /* 0x00000004ff077819 */ /* 0x000fe20000011607 */
[----:B------:R-:W-:Y:S01]  /*7850*/  IMAD.IADD R3, R14, 0x1, -R3 ;  /* 0x000000010e037824 */ /* 0x000fe200078e0a03 */
[----:B------:R-:W-:Y:S01]  /*7860*/  SHF.R.U32.HI R0, RZ, 0x4, R0 ;  /* 0x00000004ff007819 */ /* 0x000fe20000011600 */
[----:B------:R-:W-:Y:S01]  /*7870*/  IMAD.MOV.U32 R5, RZ, RZ, RZ ;  /* 0x000000ffff057224 */ /* 0x000fe200078e00ff */
[----:B------:R-:W-:Y:S01]  /*7880*/  LOP3.LUT R8, R7, 0x3fff, RZ, 0xc0, !PT ;  /* 0x00003fff07087812 */ /* 0x000fe200078ec0ff */
[----:B------:R-:W-:Y:S01]  /*7890*/  IMAD R3, R3, 0x2000, R26 ;  /* 0x0000200003037824 */ /* 0x000fe200078e021a */
[----:B------:R-:W-:Y:S01]  /*78a0*/  LOP3.LUT R0, R0, 0x3fff, RZ, 0xc0, !PT ;  /* 0x00003fff00007812 */ /* 0x000fe200078ec0ff */
[----:B------:R-:W-:Y:S01]  /*78b0*/  IMAD.MOV.U32 R6, RZ, RZ, 0x1 ;  /* 0x00000001ff067424 */ /* 0x000fe200078e00ff */
[----:B------:R-:W-:Y:S01]  /*78c0*/  LOP3.LUT R8, R8, 0x3000000, RZ, 0xfc, !PT ;  /* 0x0300000008087812 */ /* 0x000fe200078efcff */
[----:B------:R-:W-:Y:S01]  /*78d0*/  IMAD.MOV.U32 R7, RZ, RZ, RZ ;  /* 0x000000ffff077224 */ /* 0x000fe200078e00ff */
[----:B------:R-:W-:Y:S01]  /*78e0*/  SHF.R.U32.HI R3, RZ, 0x4, R3 ;  /* 0x00000004ff037819 */ /* 0x000fe20000011603 */
[----:B------:R-:W-:Y:S01]  /*78f0*/  IMAD.MOV.U32 R9, RZ, RZ, 0x40000040 ;  /* 0x40000040ff097424 */ /* 0x000fe200078e00ff */
[----:B------:R-:W-:Y:S01]  /*7900*/  LOP3.LUT R0, R0, 0x10000, RZ, 0xfc, !PT ;  /* 0x0001000000007812 */ /* 0x000fe200078efcff */
[----:B------:R-:W-:Y:S01]  /*7910*/  STL.128 [R1+0xb0], RZ ;  /* 0x0000b0ff01007387 */ /* 0x000fe20000100c00 */
[----:B------:R-:W-:Y:S01]  /*7920*/  LOP3.LUT R3, R3, 0x3fff, RZ, 0xc0, !PT ;  /* 0x00003fff03037812 */ /* 0x000fe200078ec0ff */
[----:B----4-:R-:W-:Y:S01]  /*7930*/  IMAD.U32 R37, RZ, RZ, UR44 ;  /* 0x0000002cff257e24 */ /* 0x010fe2000f8e00ff */
[----:B------:R-:W-:Y:S01]  /*7940*/  LOP3.LUT P0, RZ, R26, 0x1bf, RZ, 0xc0, !PT ;  /* 0x000001bf1aff7812 */ /* 0x000fe2000780c0ff */
[----:B------:R0:W-:Y:S01]  /*7950*/  STL.128 [R1+0x60], R4 ;  /* 0x0000600401007387 */ /* 0x0001e20000100c00 */
[----:B------:R-:W-:Y:S01]  /*7960*/  LOP3.LUT R3, R3, 0x10000, RZ, 0xfc, !PT ;  /* 0x0001000003037812 */ /* 0x000fe200078efcff */
[----:B------:R-:W-:Y:S01]  /*7970*/  BSSY B6, `(.L_x_11951) ;  /* 0x000001d000067945 */ /* 0x000fe20003800000 */
[----:B------:R-:W-:Y:S01]  /*7980*/  IADD3 R37, P1, R37, 0x90, RZ ;  /* 0x0000009025257810 */ /* 0x000fe20007f3e0ff */
[----:B------:R1:W-:Y:S04]  /*7990*/  STL.64 [R1+0x80], R8 ;  /* 0x0000800801007387 */ /* 0x0003e80000100a00 */
[----:B------:R1:W-:Y:S01]  /*79a0*/  STL.128 [R1+0xc0], RZ ;  /* 0x0000c0ff01007387 */ /* 0x0003e20000100c00 */
[----:B------:R-:W-:-:S03]  /*79b0*/  IMAD.X R36, RZ, RZ, UR45, P1 ;  /* 0x0000002dff247e24 */ /* 0x000fc600088e06ff */
[----:B------:R1:W-:Y:S01]  /*79c0*/  STL.128 [R1+0xd0], RZ ;  /* 0x0000d0ff01007387 */ /* 0x0003e20000100c00 */
[----:B0-----:R-:W-:-:S03]  /*79d0*/  IMAD.MOV.U32 R6, RZ, RZ, R0 ;  /* 0x000000ffff067224 */ /* 0x001fc600078e0000 */
[----:B------:R1:W-:Y:S01]  /*79e0*/  STL.128 [R1+0xe0], RZ ;  /* 0x0000e0ff01007387 */ /* 0x0003e20000100c00 */
[----:B------:R-:W-:Y:S02]  /*79f0*/  IMAD.MOV.U32 R7, RZ, RZ, 0x40000040 ;  /* 0x40000040ff077424 */ /* 0x000fe400078e00ff */
[----:B------:R-:W-:Y:S02]  /*7a00*/  IMAD.MOV.U32 R4, RZ, RZ, R3 ;  /* 0x000000ffff047224 */ /* 0x000fe400078e0003 */
[----:B------:R-:W-:-:S05]  /*7a10*/  IMAD.MOV.U32 R5, RZ, RZ, 0x40000040 ;  /* 0x40000040ff057424 */ /* 0x000fca00078e00ff */
[----:B------:R1:W-:Y:S01]  /*7a20*/  STL.128 [R1+0x70], R4 ;  /* 0x0000700401007387 */ /* 0x0003e20000100c00 */
[----:B------:R-:W-:Y:S05]  /*7a30*/  @!P0 BRA `(.L_x_11952) ;  /* 0x0000000000408947 */ /* 0x000fea0003800000 */
[----:B------:R-:W-:Y:S01]  /*7a40*/  MOV R14, 0x0 ;  /* 0x00000000000e7802 */ /* 0x000fe20000000f00 */
[----:B------:R-:W-:Y:S01]  /*7a50*/  ULDC.64 UR4, c[0x4][0xf0] ;  /* 0x01003c0000047ab9 */ /* 0x000fe20000000a00 */
[----:B------:R-:W-:Y:S01]  /*7a60*/  ULDC.64 UR6, c[0x4][0xf8] ;  /* 0x01003e0000067ab9 */ /* 0x000fe20000000a00 */
[----:B-1----:R-:W-:Y:S02]  /*7a70*/  IMAD.U32 R4, RZ, RZ, UR4 ;  /* 0x00000004ff047e24 */ /* 0x002fe4000f8e00ff */
        /* <DEDUP_REMOVED lines=11> */
[----:B0-2--5:R-:W-:Y:S05]  /*7b30*/  CALL.ABS.NOINC R14 ;  /* 0x000000000e007343 */ /* 0x025fea0003c00000 */
.L_x_11952:
[----:B------:R-:W-:Y:S05]  /*7b40*/  BSYNC B6 ;  /* 0x0000000000067941 */ /* 0x000fea0003800000 */
.L_x_11951:
[----:B-1----:R-:W0:Y:S01]  /*7b50*/  LDC.64 R6, c[0x0][0x9e0] ;  /* 0x00027800ff067b82 */ /* 0x002e220000000a00 */
[----:B------:R-:W1:Y:S01]  /*7b60*/  S2R R20, SR_TID.X ;  /* 0x0000000000147919 */ /* 0x000e620000002100 */
[----:B------:R-:W-:Y:S01]  /*7b70*/  UIADD3 UR4, UP0, UR44, 0xf0, URZ ;  /* 0x000000f02c047890 */ /* 0x000fe2000ff1e03f */
[----:B------:R-:W-:Y:S01]  /*7b80*/  IMAD.MOV.U32 R4, RZ, RZ, RZ ;  /* 0x000000ffff047224 */ /* 0x000fe200078e00ff */
[----:B------:R-:W-:Y:S02]  /*7b90*/  STL.64 [R1+0x100], R24 ;  /* 0x0001001801007387 */ /* 0x000fe40000100a00 */
[----:B------:R-:W-:Y:S01]  /*7ba0*/  UIADD3.X UR5, URZ, UR45, URZ, UP0, !UPT ;  /* 0x0000002d3f057290 */ /* 0x000fe200087fe43f */
[----:B------:R-:W-:Y:S01]  /*7bb0*/  IMAD.U32 R3, RZ, RZ, UR44 ;  /* 0x0000002cff037e24 */ /* 0x000fe2000f8e00ff */
[----:B------:R-:W3:Y:S01]  /*7bc0*/  LDC.64 R12, c[0x0][0x9e8] ;  /* 0x00027a00ff0c7b82 */ /* 0x000ee20000000a00 */
[----:B------:R-:W-:Y:S01]  /*7bd0*/  IMAD.U32 R10, RZ, RZ, UR4 ;  /* 0x00000004ff0a7e24 */ /* 0x000fe2000f8e00ff */
[----:B------:R-:W-:Y:S01]  /*7be0*/  STL.64 [R1+0xf0], R196 ;  /* 0x0000f0c401007387 */ /* 0x000fe20000100a00 */
[----:B------:R-:W-:Y:S01]  /*7bf0*/  ULDC UR4, c[0x0][0x3f4] ;  /* 0x0000fd0000047ab9 */ /* 0x000fe20000000800 */
[----:B------:R-:W-:Y:S01]  /*7c00*/  IMAD.U32 R11, RZ, RZ, UR5 ;  /* 0x00000005ff0b7e24 */ /* 0x000fe2000f8e00ff */
[----:B------:R-:W-:Y:S01]  /*7c10*/  ISETP.LT.AND P0, PT, RZ, UR4, PT ;  /* 0x00000004ff007c0c */ /* 0x000fe2000bf01270 */
[----:B------:R-:W-:Y:S01]  /*7c20*/  STL.U8 [R1+0x108], RZ ;  /* 0x000108ff01007387 */ /* 0x000fe20000100000 */
[----:B------:R-:W-:Y:S01]  /*7c30*/  IMAD.U32 R52, RZ, RZ, UR44 ;  /* 0x0000002cff347e24 */ /* 0x000fe2000f8e00ff */
[----:B------:R-:W4:Y:S02]  /*7c40*/  LDC.64 R8, c[0x0][0x448] ;  /* 0x00011200ff087b82 */ /* 0x000f240000000a00 */
[----:B------:R-:W-:Y:S02]  /*7c50*/  STL.64 [R1+0xf8], R10 ;  /* 0x0000f80a01007387 */ /* 0x000fe40000100a00 */
[----:B------:R-:W-:-:S02]  /*7c60*/  IADD3 R52, P3, R52, 0x108, RZ ;  /* 0x0000010834347810 */ /* 0x000fc40007f7e0ff */
[----:B------:R-:W-:Y:S02]  /*7c70*/  STL.U8 [R1+0x13c], RZ ;  /* 0x00013cff01007387 */ /* 0x000fe40000100000 */
[----:B------:R-:W2:Y:S01]  /*7c80*/  LDC R14, c[0x0][0x450] ;  /* 0x00011400ff0e7b82 */ /* 0x000ea20000000800 */
[----:B0-----:R-:W-:Y:S02]  /*7c90*/  IMAD.MOV.U32 R31, RZ, RZ, R6 ;  /* 0x000000ffff1f7224 */ /* 0x001fe400078e0006 */
[----:B------:R-:W-:Y:S02]  /*7ca0*/  IMAD.MOV.U32 R5, RZ, RZ, R7 ;  /* 0x000000ffff057224 */ /* 0x000fe400078e0007 */
[----:B------:R-:W-:-:S03]  /*7cb0*/  IMAD.X R54, RZ, RZ, UR45, P3 ;  /* 0x0000002dff367e24 */ /* 0x000fc600098e06ff */
[----:B------:R-:W0:Y:S01]  /*7cc0*/  LDC R30, c[0x0][0x9dc] ;  /* 0x00027700ff1e7b82 */ /* 0x000e220000000800 */
[----:B---3--:R-:W-:Y:S02]  /*7cd0*/  IMAD.MOV.U32 R6, RZ, RZ, R12 ;  /* 0x000000ffff067224 */ /* 0x008fe400078e000c */
[----:B------:R-:W-:Y:S02]  /*7ce0*/  IMAD.MOV.U32 R7, RZ, RZ, R13 ;  /* 0x000000ffff077224 */ /* 0x000fe400078e000d */
[----:B-1----:R-:W-:-:S03]  /*7cf0*/  VIADD R0, R20, 0xffffff80 ;  /* 0xffffff8014007836 */ /* 0x002fc60000000000 */
[----:B------:R-:W-:Y:S04]  /*7d00*/  STL.128 [R1+0x120], R4 ;  /* 0x0001200401007387 */ /* 0x000fe80000100c00 */
[----:B----4-:R-:W-:Y:S04]  /*7d10*/  STL.64 [R1+0x130], R8 ;  /* 0x0001300801007387 */ /* 0x010fe80000100a00 */
[----:B--2---:R-:W-:Y:S04]  /*7d20*/  STL [R1+0x138], R14 ;  /* 0x0001380e01007387 */ /* 0x004fe80000100800 */
[----:B------:R1:W-:Y:S04]  /*7d30*/  STL [R1+0x10c], R0 ;  /* 0x00010c0001007387 */ /* 0x0003e80000100800 */
[----:B0-----:R0:W-:Y:S01]  /*7d40*/  STL.128 [R1+0x110], R28 ;  /* 0x0001101c01007387 */ /* 0x0011e20000100c00 */
[----:B-1----:R-:W-:-:S02]  /*7d50*/  IMAD.U32 R0, RZ, RZ, UR44 ;  /* 0x0000002cff007e24 */ /* 0x002fc4000f8e00ff */
[----:B0-----:R-:W-:Y:S01]  /*7d60*/  IMAD.U32 R31, RZ, RZ, UR44 ;  /* 0x0000002cff1f7e24 */ /* 0x001fe2000f8e00ff */
[----:B------:R-:W-:Y:S02]  /*7d70*/  IADD3 R30, P1, R3, 0x13c, RZ ;  /* 0x0000013c031e7810 */ /* 0x000fe40007f3e0ff */
[----:B------:R-:W-:Y:S02]  /*7d80*/  IADD3 R29, P2, R0, 0x10c, RZ ;  /* 0x0000010c001d7810 */ /* 0x000fe40007f5e0ff */
[----:B------:R-:W-:Y:S01]  /*7d90*/  IADD3 R31, P4, R31, 0xf8, RZ ;  /* 0x000000f81f1f7810 */ /* 0x000fe20007f9e0ff */
[----:B------:R-:W-:Y:S02]  /*7da0*/  IMAD.X R49, RZ, RZ, UR45, P1 ;  /* 0x0000002dff317e24 */ /* 0x000fe400088e06ff */
[----:B------:R-:W-:Y:S02]  /*7db0*/  IMAD.X R45, RZ, RZ, UR45, P2 ;  /* 0x0000002dff2d7e24 */ /* 0x000fe400090e06ff */
[----:B------:R-:W-:Y:S01]  /*7dc0*/  IMAD.X R53, RZ, RZ, UR45, P4 ;  /* 0x0000002dff357e24 */ /* 0x000fe2000a0e06ff */
[----:B------:R-:W-:Y:S07]  /*7dd0*/  @P0 BRA `(.L_x_11953) ;  /* 0x0000000000400947 */ /* 0x000fee0003800000 */
[----:B------:R-:W-:-:S04]  /*7de0*/  ULEA.HI UR4, UR37, UR37, URZ, 0x1 ;  /* 0x0000002525047291 */ /* 0x000fc8000f8f083f */
[----:B------:R-:W-:-:S04]  /*7df0*/  ULOP3.LUT UR4, UR4, 0xfffffffe, URZ, 0xc0, !UPT ;  /* 0xfffffffe04047892 */ /* 0x000fc8000f8ec03f */
[----:B------:R-:W-:-:S06]  /*7e00*/  UIADD3 UR4, UR37, -UR4, URZ ;  /* 0x8000000425047290 */ /* 0x000fcc000fffe03f */
[----:B------:R-:W-:-:S05]  /*7e10*/  IMAD.U32 R3, RZ, RZ, UR4 ;  /* 0x00000004ff037e24 */ /* 0x000fca000f8e00ff */
[----:B------:R-:W-:-:S04]  /*7e20*/  SHF.L.U32 R3, R3, 0x1f, RZ ;  /* 0x0000001f03037819 */ /* 0x000fc800000006ff */
[----:B------:R0:W1:Y:S03]  /*7e30*/  SYNCS.PHASECHK.TRANS64.TRYWAIT P0, [R2+URZ+0x22800], R3 ;  /* 0x02280003020075a7 */ /* 0x000066000800017f */
[----:B-1----:R-:W-:Y:S05]  /*7e40*/  @!P0 NANOSLEEP.SYNCS 0x989680 ;  /* 0x009896800000895d */ /* 0x002fea0003900000 */
[----:B------:R-:W1:Y:S01]  /*7e50*/  @!P0 SYNCS.PHASECHK.TRANS64 P0, [R2+URZ+0x22800], R3 ;  /* 0x02280003020085a7 */ /* 0x000e62000800007f */
[----:B------:R-:W-:Y:S04]  /*7e60*/  BSSY B0, `(.L_x_11954) ;  /* 0x0000006000007945 */ /* 0x000fe80003800000 */
[----:B-1----:R-:W-:Y:S05]  /*7e70*/  @P0 BRA `(.L_x_11955) ;  /* 0x0000000000100947 */ /* 0x002fea0003800000 */
.L_x_11956:
[----:B-1----:R1:W2:Y:S02]  /*7e80*/  SYNCS.PHASECHK.TRANS64.TRYWAIT P0, [R2+URZ+0x22800], R3 ;  /* 0x02280003020075a7 */ /* 0x0022a4000800017f */
[----:B--2---:R-:W-:Y:S05]  /*7e90*/  @!P0 NANOSLEEP.SYNCS 0x989680 ;  /* 0x009896800000895d */ /* 0x004fea0003900000 */
[----:B------:R-:W2:Y:S02]  /*7ea0*/  @!P0 SYNCS.PHASECHK.TRANS64 P0, [R2+URZ+0x22800], R3 ;  /* 0x02280003020085a7 */ /* 0x000ea4000800007f */
[----:B--2---:R-:W-:Y:S05]  /*7eb0*/  @!P0 BRA `(.L_x_11956) ;  /* 0xfffffffc00f08947 */ /* 0x004fea000383ffff */
.L_x_11955:
[----:B------:R-:W-:Y:S05]  /*7ec0*/  BSYNC B0 ;  /* 0x0000000000007941 */ /* 0x000fea0003800000 */
.L_x_11954:
[----:B------:R-:W-:Y:S05]  /*7ed0*/  BRA `(.L_x_11957) ;  /* 0x0000002c00ac7947 */ /* 0x000fea0003800000 */
.L_x_11953:
[----:B------:R-:W-:Y:S01]  /*7ee0*/  LOP3.LUT P0, RZ, R26, 0x3ff, RZ, 0xc0, !PT ;  /* 0x000003ff1aff7812 */ /* 0x000fe2000780c0ff */
[----:B------:R-:W-:Y:S01]  /*7ef0*/  ULDC.64 UR4, c[0x0][0x3f8] ;  /* 0x0000fe0000047ab9 */ /* 0x000fe20000000a00 */
[----:B-----5:R-:W-:Y:S01]  /*7f00*/  SHF.R.S32.HI R0, RZ, 0x1f, R46 ;  /* 0x0000001fff007819 */ /* 0x020fe2000001142e */
[----:B------:R-:W-:Y:S01]  /*7f10*/  ULDC.64 UR6, c[0x0][0x408] ;  /* 0x0001020000067ab9 */ /* 0x000fe20000000a00 */
[----:B------:R-:W-:Y:S01]  /*7f20*/  IMAD.WIDE.U32 R24, R46, UR4, RZ ;  /* 0x000000042e187c25 */ /* 0x000fe2000f8e00ff */
[----:B------:R-:W-:Y:S03]  /*7f30*/  BSSY B6, `(.L_x_11958) ;  /* 0x0000019000067945 */ /* 0x000fe60003800000 */
        /* <DEDUP_REMOVED lines=24> */
.L_x_11959:
[----:B------:R-:W-:Y:S05]  /*80c0*/  BSYNC B6 ;  /* 0x0000000000067941 */ /* 0x000fea0003800000 */
.L_x_11958:
        /* <DEDUP_REMOVED lines=39> */
.L_x_12285:
        /* <DEDUP_REMOVED lines=31> */
.L_x_11964:
[----:B------:R-:W-:Y:S05]  /*8530*/  BSYNC B1 ;  /* 0x0000000000017941 */ /* 0x000fea0003800000 */
.L_x_11963:
[----:B-1---5:R-:W-:Y:S01]  /*8540*/  IMAD.MOV.U32 R3, RZ, RZ, R24 ;  /* 0x000000ffff037224 */ /* 0x022fe200078e0018 */
[----:B------:R-:W-:Y:S01]  /*8550*/  UMOV UR4, 0xffffffff ;  /* 0xffffffff00047882 */ /* 0x000fe20000000000 */
[----:B------:R-:W-:Y:S01]  /*8560*/  IMAD.MOV.U32 R4, RZ, RZ, R25 ;  /* 0x000000ffff047224 */ /* 0x000fe200078e0019 */
[----:B----4-:R-:W-:Y:S01]  /*8570*/  CS2R R8, SRZ ;  /* 0x0000000000087805 */ /* 0x010fe2000001ff00 */
[----:B------:R-:W-:Y:S01]  /*8580*/  IMAD.MOV.U32 R5, RZ, RZ, R26 ;  /* 0x000000ffff057224 */ /* 0x000fe200078e001a */
[----:B------:R-:W-:Y:S01]  /*8590*/  PRMT R65, R3, 0x7610, R65 ;  /* 0x0000761003417816 */ /* 0x000fe20000000041 */
[----:B--2---:R-:W-:Y:S01]  /*85a0*/  IMAD.MOV.U32 R6, RZ, RZ, R27 ;  /* 0x000000ffff067224 */ /* 0x004fe200078e001b */
        /* <DEDUP_REMOVED lines=13> */
[----:B------:R1:W4:Y:S04]  /*8680*/  SHFL.IDX PT, R6, R10, 0x1, 0x1c1f ;  /* 0x003c1f000a067f89 */ /* 0x00032800000e0000 */
[----:B---3--:R1:W3:Y:S04]  /*8690*/  SHFL.IDX PT, R7, R57, 0x1, 0x1c1f ;  /* 0x003c1f0039077f89 */ /* 0x0082e800000e0000 */
[----:B------:R1:W0:Y:S02]  /*86a0*/  SHFL.IDX PT, R28, R56, 0x1, 0x1c1f ;  /* 0x003c1f00381c7f89 */ /* 0x00022400000e0000 */
.L_x_12291:
[----:B------:R-:W-:Y:S01]  /*86b0*/  VIADD R0, R0, 0x40 ;  /* 0x0000004000007836 */ /* 0x000fe20000000000 */
[----:B------:R-:W-:Y:S01]  /*86c0*/  BSSY B1, `(.L_x_11966) ;  /* 0x000001e000017945 */ /* 0x000fe20003800000 */
[----:B------:R-:W-:Y:S02]  /*86d0*/  CS2R R12, SRZ ;  /* 0x00000000000c7805 */ /* 0x000fe4000001ff00 */
[----:B01----:R-:W-:Y:S02]  /*86e0*/  CS2R R10, SRZ ;  /* 0x00000000000a7805 */ /* 0x003fe4000001ff00 */
[----:B------:R-:W-:Y:S02]  /*86f0*/  CS2R R14, SRZ ;  /* 0x00000000000e7805 */ /* 0x000fe4000001ff00 */
[----:B------:R-:W-:-:S13]  /*8700*/  ISETP.GE.AND P0, PT, R0, R59, PT ;  /* 0x0000003b0000720c */ /* 0x000fda0003f06270 */
[----:B------:R-:W-:Y:S05]  /*8710*/  @P0 BRA `(.L_x_11967) ;  /* 0x0000000000600947 */ /* 0x000fea0003800000 */
[----:B------:R-:W3:Y:S01]  /*8720*/  LDL R55, [R1+0x424] ;  /* 0x0004240001377983 */ /* 0x000ee20000100800 */
[----:B------:R-:W-:Y:S01]  /*8730*/  ULDC UR4, c[0x0][0x3f4] ;  /* 0x0000fd0000047ab9 */ /* 0x000fe20000000800 */
[----:B----4-:R-:W-:Y:S01]  /*8740*/  IMAD.MOV.U32 R4, RZ, RZ, R6 ;  /* 0x000000ffff047224 */ /* 0x010fe200078e0006 */
[----:B------:R-:W-:Y:S01]  /*8750*/  ISETP.GE.AND P2, PT, R22, UR4, PT ;  /* 0x0000000416007c0c */ /* 0x000fe2000bf46270 */
[----:B--2---:R-:W-:Y:S01]  /*8760*/  IMAD.MOV.U32 R5, RZ, RZ, R3 ;  /* 0x000000ffff057224 */ /* 0x004fe200078e0003 */
[----:B------:R-:W-:Y:S02]  /*8770*/  ISETP.GE.AND P3, PT, R186, UR4, PT ;  /* 0x00000004ba007c0c */ /* 0x000fe4000bf66270 */
[----:B------:R-:W-:Y:S01]  /*8780*/  CS2R R12, SRZ ;  /* 0x00000000000c7805 */ /* 0x000fe2000001ff00 */
[----:B------:R-:W-:-:S08]  /*8790*/  IMAD.MOV.U32 R8, RZ, RZ, R28 ;  /* 0x000000ffff087224 */ /* 0x000fd000078e001c */
[----:B------:R-:W-:-:S04]  /*87a0*/  @!P2 IMAD.WIDE R4, R22, 0x2, R4 ;  /* 0x000000021604a825 */ /* 0x000fc800078e0204 */
[----:B------:R-:W-:Y:S01]  /*87b0*/  @!P3 IMAD.SHL.U32 R9, R186, 0x2, RZ ;  /* 0x00000002ba09b824 */ /* 0x000fe200078e00ff */
[----:B------:R0:W5:Y:S01]  /*87c0*/  @!P2 LD.E.64 R12, desc[UR42][R4.64] ;  /* 0x0000002a040ca980 */ /* 0x000162000c101b00 */
[----:B------:R-:W-:Y:S02]  /*87d0*/  CS2R R14, SRZ ;  /* 0x00000000000e7805 */ /* 0x000fe4000001ff00 */
[----:B------:R-:W-:Y:S02]  /*87e0*/  CS2R R10, SRZ ;  /* 0x00000000000a7805 */ /* 0x000fe4000001ff00 */
[-C--:B0-----:R-:W-:Y:S02]  /*87f0*/  @!P3 IADD3 R4, P0, R6, R9.reuse, RZ ;  /* 0x000000090604b210 */ /* 0x081fe40007f1e0ff */
[----:B------:R-:W-:Y:S01]  /*8800*/  @!P3 IADD3 R6, P1, R28, R9, RZ ;  /* 0x000000091c06b210 */ /* 0x000fe20007f3e0ff */
[----:B---3--:R-:W-:Y:S02]  /*8810*/  IMAD.MOV.U32 R9, RZ, RZ, R7 ;  /* 0x000000ffff097224 */ /* 0x008fe400078e0007 */
[----:B------:R-:W-:Y:S01]  /*8820*/  @!P2 IMAD.WIDE R56, R22, 0x2, R8 ;  /* 0x000000021638a825 */ /* 0x000fe200078e0208 */
[----:B------:R-:W-:-:S04]  /*8830*/  CS2R R8, SRZ ;  /* 0x0000000000087805 */ /* 0x000fc8000001ff00 */
[----:B------:R0:W5:Y:S01]  /*8840*/  @!P2 LD.E.64 R14, desc[UR42][R56.64] ;  /* 0x0000002a380ea980 */ /* 0x000162000c101b00 */
[----:B------:R-:W-:-:S05]  /*8850*/  @!P3 SHF.L.U64.HI R0, R186, 0x1, R55 ;  /* 0x00000001ba00b819 */ /* 0x000fca0000010237 */
[--C-:B------:R-:W-:Y:S02]  /*8860*/  @!P3 IMAD.X R5, R3, 0x1, R0.reuse, P0 ;  /* 0x000000010305b824 */ /* 0x100fe400000e0600 */
[----:B------:R-:W-:-:S03]  /*8870*/  @!P3 IMAD.X R7, R7, 0x1, R0, P1 ;  /* 0x000000010707b824 */ /* 0x000fc600008e0600 */
[----:B------:R0:W5:Y:S04]  /*8880*/  @!P3 LD.E.64 R8, desc[UR42][R4.64] ;  /* 0x0000002a0408b980 */ /* 0x000168000c101b00 */
[----:B------:R0:W5:Y:S02]  /*8890*/  @!P3 LD.E.64 R10, desc[UR42][R6.64] ;  /* 0x0000002a060ab980 */ /* 0x000164000c101b00 */
.L_x_11967:
[----:B------:R-:W-:Y:S05]  /*88a0*/  BSYNC B1 ;  /* 0x0000000000017941 */ /* 0x000fea0003800000 */
.L_x_11966:
[----:B------:R-:W-:Y:S01]  /*88b0*/  ULEA.HI UR4, UR37, UR37, URZ, 0x1 ;  /* 0x0000002525047291 */ /* 0x000fe2000f8f083f */
[----:B------:R-:W-:Y:S03]  /*88c0*/  BSSY B1, `(.L_x_11968) ;  /* 0x0000007000017945 */ /* 0x000fe60003800000 */
[----:B------:R-:W-:-:S04]  /*88d0*/  ULOP3.LUT UR4, UR4, 0xfffffffe, URZ, 0xc0, !UPT ;  /* 0xfffffffe04047892 */ /* 0x000fc8000f8ec03f */
[----:B------:R-:W-:-:S06]  /*88e0*/  UIADD3 UR4, UR37, -UR4, URZ ;  /* 0x8000000425047290 */ /* 0x000fcc000fffe03f */
[----:B--2---:R-:W-:-:S05]  /*88f0*/  IMAD.U32 R3, RZ, RZ, UR4 ;  /* 0x00000004ff037e24 */ /* 0x004fca000f8e00ff */
[----:B------:R-:W-:-:S04]  /*8900*/  SHF.L.U32 R3, R3, 0x1f, RZ ;  /* 0x0000001f03037819 */ /* 0x000fc800000006ff */
[----:B------:R-:W1:Y:S02]  /*8910*/  SYNCS.PHASECHK.TRANS64.TRYWAIT P0, [R2+URZ+0x22800], R3 ;  /* 0x02280003020075a7 */ /* 0x000e64000800017f */
[----:B-1----:R-:W-:Y:S05]  /*8920*/  @!P0 BRA `(.L_x_11969) ;  /* 0x0000025400308947 */ /* 0x002fea0003800000 */
.L_x_12292:
[----:B------:R-:W-:Y:S05]  /*8930*/  BSYNC B1 ;  /* 0x0000000000017941 */ /* 0x000fea0003800000 */
.L_x_11968:
[----:B0--3--:R-:W2:Y:S04]  /*8940*/  LDL R7, [R1+0x41c] ;  /* 0x00041c0001077983 */ /* 0x009ea80000100800 */
[----:B------:R-:W3:Y:S01]  /*8950*/  LDL R5, [R1+0x50] ;  /* 0x0000500001057983 */ /* 0x000ee20000100800 */
[----:B-----5:R-:W-:Y:S01]  /*8960*/  IMAD.MOV.U32 R4, RZ, RZ, R9 ;  /* 0x000000ffff047224 */ /* 0x020fe200078e0009 */
[----:B------:R-:W-:Y:S01]  /*8970*/  BSSY B1, `(.L_x_11970) ;  /* 0x0000081000017945 */ /* 0x000fe20003800000 */
[----:B----4-:R-:W-:-:S03]  /*8980*/  IMAD.MOV.U32 R6, RZ, RZ, R10 ;  /* 0x000000ffff067224 */ /* 0x010fc600078e000a */
[----:B------:R-:W-:Y:S01]  /*8990*/  PRMT R55, R4, 0x7610, R55 ;  /* 0x0000761004377816 */ /* 0x000fe20000000037 */
[----:B------:R-:W-:Y:S01]  /*89a0*/  IMAD.MOV.U32 R4, RZ, RZ, R13 ;  /* 0x000000ffff047224 */ /* 0x000fe200078e000d */
[----:B------:R-:W-:Y:S01]  /*89b0*/  PRMT R56, R6, 0x7610, R56 ;  /* 0x0000761006387816 */ /* 0x000fe20000000038 */
[----:B------:R-:W-:-:S05]  /*89c0*/  IMAD.MOV.U32 R6, RZ, RZ, R15 ;  /* 0x000000ffff067224 */ /* 0x000fca00078e000f */
[----:B------:R-:W-:Y:S01]  /*89d0*/  PRMT R58, R6, 0x7610, R58 ;  /* 0x00007610063a7816 */ /* 0x000fe2000000003a */
[C---:B--2---:R-:W-:Y:S01]  /*89e0*/  IMAD.SHL.U32 R0, R7.reuse, 0x40, RZ ;  /* 0x0000004007007824 */ /* 0x044fe200078e00ff */
[----:B------:R-:W-:Y:S01]  /*89f0*/  LOP3.LUT P1, RZ, R7, 0x4, RZ, 0xc0, !PT ;  /* 0x0000000407ff7812 */ /* 0x000fe2000782c0ff */
[----:B---3--:R-:W-:-:S03]  /*8a00*/  IMAD R5, R5, -0x80, R59 ;  /* 0xffffff8005057824 */ /* 0x008fc600078e023b */
[----:B-1----:R-:W-:Y:S02]  /*8a10*/  LOP3.LUT R3, R0, 0x1c0, RZ, 0xc0, !PT ;  /* 0x000001c000037812 */ /* 0x002fe400078ec0ff */
[----:B------:R-:W-:Y:S01]  /*8a20*/  PRMT R59, R4, 0x7610, R59 ;  /* 0x00007610043b7816 */ /* 0x000fe2000000003b */
[----:B------:R-:W-:Y:S01]  /*8a30*/  IMAD.MOV.U32 R4, RZ, RZ, R11 ;  /* 0x000000ffff047224 */ /* 0x000fe200078e000b */
[----:B------:R-:W-:Y:S02]  /*8a40*/  LOP3.LUT R0, R3, 0x18, R16, 0xf8, !PT ;  /* 0x0000001803007812 */ /* 0x000fe400078ef810 */
[----:B------:R-:W-:Y:S02]  /*8a50*/  SHF.R.U32.HI R3, RZ, 0x3, R3 ;  /* 0x00000003ff037819 */ /* 0x000fe40000011603 */
[----:B------:R-:W-:Y:S01]  /*8a60*/  VIMNMX R28, R5, 0x80, PT ;  /* 0x00000080051c7848 */ /* 0x000fe20003fe0100 */
[----:B------:R-:W-:Y:S01]  /*8a70*/  IMAD.MOV.U32 R5, RZ, RZ, R14 ;  /* 0x000000ffff057224 */ /* 0x000fe200078e000e */
[----:B------:R-:W-:Y:S01]  /*8a80*/  LOP3.LUT R3, R0, R3, RZ, 0x3c, !PT ;  /* 0x0000000300037212 */ /* 0x000fe200078e3cff */
[----:B------:R-:W-:Y:S01]  /*8a90*/  IMAD.MOV.U32 R0, RZ, RZ, R8 ;  /* 0x000000ffff007224 */ /* 0x000fe200078e0008 */
[----:B------:R-:W-:-:S02]  /*8aa0*/  ISETP.GE.AND P0, PT, R157, R28, PT ;  /* 0x0000001c9d00720c */ /* 0x000fc40003f06270 */
[----:B------:R-:W-:Y:S01]  /*8ab0*/  PRMT R57, R4, 0x7610, R57 ;  /* 0x0000761004397816 */ /* 0x000fe20000000039 */
[----:B------:R-:W-:Y:S01]  /*8ac0*/  IMAD R3, R198, 0x200, R3 ;  /* 0x00000200c6037824 */ /* 0x000fe200078e0203 */
[----:B------:R-:W-:-:S03]  /*8ad0*/  PRMT R60, R5, 0x7610, R60 ;  /* 0x00007610053c7816 */ /* 0x000fc6000000003c */
[----:B------:R-:W-:Y:S02]  /*8ae0*/  IMAD R2, R3, 0x2, R2 ;  /* 0x0000000203027824 */ /* 0x000fe400078e0202 */
[----:B------:R-:W-:Y:S02]  /*8af0*/  IMAD.MOV.U32 R3, RZ, RZ, R12 ;  /* 0x000000ffff037224 */ /* 0x000fe400078e000c */
[----:B------:R-:W-:-:S03]  /*8b00*/  VIADD R7, R2, 0x18400 ;  /* 0x0001840002077836 */ /* 0x000fc60000000000 */
[----:B------:R-:W-:Y:S01]  /*8b10*/  PRMT R61, R3, 0x7610, R61 ;  /* 0x00007610033d7816 */ /* 0x000fe2000000003d */
[----:B------:R-:W-:Y:S02]  /*8b20*/  VIADD R3, R2, 0x18440 ;  /* 0x0001844002037836 */ /* 0x000fe40000000000 */
[----:B------:R-:W-:Y:S01]  /*8b30*/  @P1 VIADD R3, R7, 0xffffffc0 ;  /* 0xffffffc007031836 */ /* 0x000fe20000000000 */
[----:B------:R-:W-:Y:S06]  /*8b40*/  @P0 BRA `(.L_x_11971) ;  /* 0x00000004008c0947 */ /* 0x000fec0003800000 */
        /* <DEDUP_REMOVED lines=51> */
.L_x_11973:
[----:B------:R-:W-:Y:S05]  /*8e80*/  BSYNC B2 ;  /* 0x0000000000027941 */ /* 0x000fea0003800000 */
.L_x_11972:
        /* <DEDUP_REMOVED lines=47> */
.L_x_11971:
[----:B------:R-:W-:Y:S05]  /*9180*/  BSYNC B1 ;  /* 0x0000000000017941 */ /* 0x000fea0003800000 */
.L_x_11970:
        /* <DEDUP_REMOVED lines=17> */
[C---:B------:R-:W-:Y:S01]  /*92a0*/  IMAD.U32 R20, R59.reuse, 0x10000, RZ ;  /* 0x000100003b147824 */ /* 0x040fe200078e00ff */
[----:B------:R-:W-:Y:S01]  /*92b0*/  LOP3.LUT R59, R59, 0xffff0000, RZ, 0xc0, !PT ;  /* 0xffff00003b3b7812 */ /* 0x000fe200078ec0ff */
[C---:B------:R-:W-:Y:S01]  /*92c0*/  IMAD.U32 R21, R58.reuse, 0x10000, RZ ;  /* 0x000100003a157824 */ /* 0x040fe200078e00ff */
        /* <DEDUP_REMOVED lines=9> */
[C---:B------:R-:W-:Y:S01]  /*9360*/  FFMA.FTZ R27, R12.reuse, R21, R26 ;  /* 0x000000150c1b7223 */ /* 0x040fe2000001001a */
[-C--:B------:R-:W-:Y:S01]  /*9370*/  FMUL.FTZ R21, R15, R59.reuse ;  /* 0x0000003b0f157220 */ /* 0x080fe20000410000 */
        /* <DEDUP_REMOVED lines=23> */
.L_x_11976:
[----:B------:R-:W-:Y:S05]  /*94f0*/  BSYNC B1 ;  /* 0x0000000000017941 */ /* 0x000fea0003800000 */
.L_x_11975:
[----:B------:R-:W-:Y:S05]  /*9500*/  @P1 BRA `(.L_x_11974) ;  /* 0x0000001400fc1947 */ /* 0x000fea0003800000 */
[----:B0-----:R-:W0:Y:S01]  /*9510*/  LDS.128 R4, [R3+0x2000] ;  /* 0x0020000003047984 */ /* 0x001e220000000c00 */
[--C-:B------:R-:W-:Y:S02]  /*9520*/  SHF.R.U64 R13, R8, 0x10, R9.reuse ;  /* 0x00000010080d7819 */ /* 0x100fe40000001209 */
[----:B------:R-:W-:Y:S02]  /*9530*/  SHF.R.U32.HI R8, RZ, 0x10, R9 ;  /* 0x00000010ff087819 */ /* 0x000fe40000011609 */
[--C-:B------:R-:W-:Y:S02]  /*9540*/  SHF.R.U32.HI R2, RZ, 0x10, R11.reuse ;  /* 0x00000010ff027819 */ /* 0x100fe4000001160b */
[----:B------:R-:W-:Y:S02]  /*9550*/  PRMT R55, R55, 0x5410, R8 ;  /* 0x0000541037377816 */ /* 0x000fe40000000008 */
[----:B------:R-:W-:Y:S02]  /*9560*/  PRMT R57, R57, 0x5410, R2 ;  /* 0x0000541039397816 */ /* 0x000fe40000000002 */
[----:B------:R-:W-:Y:S01]  /*9570*/  SHF.R.U64 R9, R10, 0x10, R11 ;  /* 0x000000100a097819 */ /* 0x000fe2000000120b */
[----:B------:R-:W-:Y:S01]  /*9580*/  IMAD.U32 R11, R55, 0x10000, RZ ;  /* 0x00010000370b7824 */ /* 0x000fe200078e00ff */
[----:B------:R-:W-:Y:S01]  /*9590*/  PRMT R10, R0, 0x5410, R13 ;  /* 0x00005410000a7816 */ /* 0x000fe2000000000d */
[----:B------:R-:W-:Y:S01]  /*95a0*/  IMAD.U32 R13, R57, 0x10000, RZ ;  /* 0x00010000390d7824 */ /* 0x000fe200078e00ff */
[----:B------:R-:W-:-:S02]  /*95b0*/  PRMT R56, R56, 0x5410, R9 ;  /* 0x0000541038387816 */ /* 0x000fc40000000009 */
        /* <DEDUP_REMOVED lines=36> */
.L_x_11961:
        /* <DEDUP_REMOVED lines=40> */
[----:B--2---:R-:W-:-:S06]  /*9a80*/  @!P1 IMAD.X R9, R3, 0x1, R6, P2 ;  /* 0x0000000103099824 */ /* 0x004fcc00010e0606 */
[----:B------:R-:W2:Y:S01]  /*9a90*/  @!P1 LD.E.128 R8, desc[UR42][R8.64] ;  /* 0x0000002a08089980 */ /* 0x000ea2000c101d00 */
[----:B---3--:R-:W-:-:S05]  /*9aa0*/  @!P1 IADD3 R4, P2, R14, R7, RZ ;  /* 0x000000070e049210 */ /* 0x008fca0007f5e0ff */
[----:B----4-:R-:W-:-:S06]  /*9ab0*/  @!P1 IMAD.X R5, R5, 0x1, R6, P2 ;  /* 0x0000000105059824 */ /* 0x010fcc00010e0606 */
[----:B------:R-:W3:Y:S01]  /*9ac0*/  @!P1 LD.E.128 R4, desc[UR42][R4.64] ;  /* 0x0000002a04049980 */ /* 0x000ee2000c101d00 */
[----:B------:R-:W-:Y:S02]  /*9ad0*/  CS2R R20, SRZ ;  /* 0x0000000000147805 */ /* 0x000fe4000001ff00 */
[----:B------:R-:W-:Y:S02]  /*9ae0*/  CS2R R46, SRZ ;  /* 0x00000000002e7805 */ /* 0x000fe4000001ff00 */
[----:B------:R-:W-:Y:S01]  /*9af0*/  CS2R R58, SRZ ;  /* 0x00000000003a7805 */ /* 0x000fe2000001ff00 */
[----:B------:R-:W0:Y:S01]  /*9b00*/  SHFL.IDX PT, R24, R26, 0x1, 0x1c1f ;  /* 0x003c1f001a187f89 */ /* 0x000e2200000e0000 */
[----:B------:R-:W-:-:S03]  /*9b10*/  CS2R R56, SRZ ;  /* 0x0000000000387805 */ /* 0x000fc6000001ff00 */
[----:B------:R-:W1:Y:S04]  /*9b20*/  SHFL.IDX PT, R25, R25, 0x1, 0x1c1f ;  /* 0x003c1f0019197f89 */ /* 0x000e6800000e0000 */
[----:B------:R4:W0:Y:S01]  /*9b30*/  SHFL.IDX PT, R14, R55, 0x1, 0x1c1f ;  /* 0x003c1f00370e7f89 */ /* 0x00082200000e0000 */
[----:B--2---:R-:W-:Y:S02]  /*9b40*/  @!P1 IMAD.MOV.U32 R20, RZ, RZ, R10 ;  /* 0x000000ffff149224 */ /* 0x004fe400078e000a */
[----:B------:R-:W-:Y:S02]  /*9b50*/  @!P1 IMAD.MOV.U32 R47, RZ, RZ, R9 ;  /* 0x000000ffff2f9224 */ /* 0x000fe400078e0009 */
[----:B------:R-:W-:Y:S02]  /*9b60*/  IMAD.MOV.U32 R3, RZ, RZ, R20 ;  /* 0x000000ffff037224 */ /* 0x000fe400078e0014 */
[----:B------:R-:W-:-:S02]  /*9b70*/  @!P1 IMAD.MOV.U32 R21, RZ, RZ, R11 ;  /* 0x000000ffff159224 */ /* 0x000fc400078e000b */
[----:B------:R-:W-:Y:S01]  /*9b80*/  @!P1 IMAD.MOV.U32 R46, RZ, RZ, R8 ;  /* 0x000000ffff2e9224 */ /* 0x000fe200078e0008 */
[----:B------:R-:W-:Y:S01]  /*9b90*/  PRMT R28, R28, 0x5410, R3 ;  /* 0x000054101c1c7816 */ /* 0x000fe20000000003 */
[----:B------:R-:W-:Y:S01]  /*9ba0*/  IMAD.MOV.U32 R9, RZ, RZ, R47 ;  /* 0x000000ffff097224 */ /* 0x000fe200078e002f */
[----:B------:R2:W0:Y:S01]  /*9bb0*/  SHFL.IDX PT, R3, R27, 0x1, 0x1c1f ;  /* 0x003c1f001b037f89 */ /* 0x00042200000e0000 */
[----:B---3--:R-:W-:Y:S02]  /*9bc0*/  @!P1 IMAD.MOV.U32 R58, RZ, RZ, R4 ;  /* 0x000000ffff3a9224 */ /* 0x008fe400078e0004 */
[----:B------:R-:W-:Y:S01]  /*9bd0*/  @!P1 IMAD.MOV.U32 R59, RZ, RZ, R5 ;  /* 0x000000ffff3b9224 */ /* 0x000fe200078e0005 */
[----:B------:R-:W-:Y:S01]  /*9be0*/  PRMT R60, R9, 0x7610, R60 ;  /* 0x00007610093c7816 */ /* 0x000fe2000000003c */
[----:B------:R-:W-:Y:S02]  /*9bf0*/  @!P1 IMAD.MOV.U32 R56, RZ, RZ, R6 ;  /* 0x000000ffff389224 */ /* 0x000fe400078e0006 */
[----:B------:R-:W-:-:S02]  /*9c00*/  @!P1 IMAD.MOV.U32 R57, RZ, RZ, R7 ;  /* 0x000000ffff399224 */ /* 0x000fc400078e0007 */
        /* <DEDUP_REMOVED lines=11> */
[----:B----4-:R-:W-:Y:S02]  /*9cc0*/  PRMT R55, R55, 0x5410, R4 ;  /* 0x0000541037377816 */ /* 0x010fe40000000004 */
[----:B012---:R-:W-:-:S07]  /*9cd0*/  PRMT R60, R60, 0x5410, R5 ;  /* 0x000054103c3c7816 */ /* 0x007fce0000000005 */
.L_x_12302:
[----:B------:R-:W-:Y:S01]  /*9ce0*/  VIADD R0, R0, 0x40 ;  /* 0x0000004000007836 */ /* 0x000fe20000000000 */
[----:B------:R-:W-:Y:S01]  /*9cf0*/  BSSY B1, `(.L_x_11978) ;  /* 0x0000012000017945 */ /* 0x000fe20003800000 */
[----:B------:R-:W-:Y:S02]  /*9d00*/  CS2R R4, SRZ ;  /* 0x0000000000047805 */ /* 0x000fe4000001ff00 */
[----:B------:R-:W-:Y:S02]  /*9d10*/  CS2R R10, SRZ ;  /* 0x00000000000a7805 */ /* 0x000fe4000001ff00 */
[----:B------:R-:W-:Y:S02]  /*9d20*/  CS2R R8, SRZ ;  /* 0x0000000000087805 */ /* 0x000fe4000001ff00 */
[----:B------:R-:W-:-:S13]  /*9d30*/  ISETP.GE.AND P1, PT, R0, R61, PT ;  /* 0x0000003d0000720c */ /* 0x000fda0003f26270 */
[----:B------:R-:W-:Y:S05]  /*9d40*/  @P1 BRA `(.L_x_11979) ;  /* 0x0000000000301947 */ /* 0x000fea0003800000 */
        /* <DEDUP_REMOVED lines=12> */
.L_x_11979:
[----:B------:R-:W-:Y:S05]  /*9e10*/  BSYNC B1 ;  /* 0x0000000000017941 */ /* 0x000fea0003800000 */
.L_x_11978:
[----:B------:R-:W-:Y:S01]  /*9e20*/  ULEA.HI UR4, UR37, UR37, URZ, 0x1 ;  /* 0x0000002525047291 */ /* 0x000fe2000f8f083f */
[----:B------:R-:W-:Y:S03]  /*9e30*/  BSSY B1, `(.L_x_11980) ;  /* 0x0000007000017945 */ /* 0x000fe60003800000 */
[----:B------:R-:W-:-:S04]  /*9e40*/  ULOP3.LUT UR4, UR4, 0xfffffffe, URZ, 0xc0, !UPT ;  /* 0xfffffffe04047892 */ /* 0x000fc8000f8ec03f */
[----:B------:R-:W-:-:S06]  /*9e50*/  UIADD3 UR4, UR37, -UR4, URZ ;  /* 0x8000000425047290 */ /* 0x000fcc000fffe03f */
[----:B------:R-:W-:-:S05]  /*9e60*/  IMAD.U32 R3, RZ, RZ, UR4 ;  /* 0x00000004ff037e24 */ /* 0x000fca000f8e00ff */
[----:B------:R-:W-:-:S04]  /*9e70*/  SHF.L.U32 R3, R3, 0x1f, RZ ;  /* 0x0000001f03037819 */ /* 0x000fc800000006ff */
[----:B------:R-:W0:Y:S02]  /*9e80*/  SYNCS.PHASECHK.TRANS64.TRYWAIT P1, [R2+URZ+0x22800], R3 ;  /* 0x02280003020075a7 */ /* 0x000e24000802017f */
[----:B0-----:R-:W-:Y:S05]  /*9e90*/  @!P1 BRA `(.L_x_11981) ;  /* 0x0000024400509947 */ /* 0x001fea0003800000 */
.L_x_12303:
[----:B------:R-:W-:Y:S05]  /*9ea0*/  BSYNC B1 ;  /* 0x0000000000017941 */ /* 0x000fea0003800000 */
.L_x_11980:
[----:B------:R-:W2:Y:S01]  /*9eb0*/  LDL R0, [R1+0x50] ;  /* 0x0000500001007983 */ /* 0x000ea20000100800 */
[----:B------:R-:W-:Y:S01]  /*9ec0*/  VIADD R13, R157, 0x40 ;  /* 0x000000409d0d7836 */ /* 0x000fe20000000000 */
[----:B------:R-:W-:Y:S01]  /*9ed0*/  BSSY B1, `(.L_x_11982) ;  /* 0x000007c000017945 */ /* 0x000fe20003800000 */
[----:B-----5:R-:W-:Y:S02]  /*9ee0*/  IMAD.MOV.U32 R12, RZ, RZ, R7 ;  /* 0x000000ffff0c7224 */ /* 0x020fe400078e0007 */
[----:B------:R-:W-:Y:S02]  /*9ef0*/  IMAD.MOV.U32 R14, RZ, RZ, R11 ;  /* 0x000000ffff0e7224 */ /* 0x000fe400078e000b */
[----:B0-----:R-:W-:Y:S01]  /*9f00*/  IMAD.MOV.U32 R3, RZ, RZ, R6 ;  /* 0x000000ffff037224 */ /* 0x001fe200078e0006 */
        /* <DEDUP_REMOVED lines=15> */
[----:B------:R-:W2:Y:S01]  /*a000*/  LDL R15, [R1+0x41c] ;  /* 0x00041c00010f7983 */ /* 0x000ea20000100800 */
[----:B------:R-:W-:Y:S01]  /*a010*/  IMAD.IADD R14, R16, 0x1, R63 ;  /* 0x00000001100e7824 */ /* 0x000fe200078e023f */
[----:B------:R-:W-:Y:S02]  /*a020*/  SHF.R.U64 R74, R58, 0x10, R59 ;  /* 0x000000103a4a7819 */ /* 0x000fe4000000123b */
[----:B------:R-:W-:Y:S02]  /*a030*/  SHF.R.U64 R69, R46, 0x10, R47 ;  /* 0x000000102e457819 */ /* 0x000fe4000000122f */
[--C-:B------:R-:W-:Y:S02]  /*a040*/  SHF.R.U64 R20, R20, 0x10, R21.reuse ;  /* 0x0000001014147819 */ /* 0x100fe40000001215 */
[----:B------:R-:W-:Y:S02]  /*a050*/  PRMT R74, R65, 0x5432, R74 ;  /* 0x00005432414a7816 */ /* 0x000fe4000000004a */
[----:B------:R-:W-:-:S02]  /*a060*/  SHF.R.U32.HI R21, RZ, 0x10, R21 ;  /* 0x00000010ff157819 */ /* 0x000fc40000011615 */
[----:B------:R-:W-:Y:S01]  /*a070*/  PRMT R69, R28, 0x5410, R69 ;  /* 0x000054101c457816 */ /* 0x000fe20000000045 */
[----:B------:R-:W-:Y:S01]  /*a080*/  IMAD.U32 R75, R74, 0x10000, RZ ;  /* 0x000100004a4b7824 */ /* 0x000fe200078e00ff */
[--C-:B------:R-:W-:Y:S02]  /*a090*/  SHF.R.U64 R78, R56, 0x10, R57.reuse ;  /* 0x00000010384e7819 */ /* 0x100fe40000001239 */
[----:B------:R-:W-:Y:S02]  /*a0a0*/  SHF.R.U32.HI R80, RZ, 0x10, R57 ;  /* 0x00000010ff507819 */ /* 0x000fe40000011639 */
[----:B------:R-:W-:Y:S01]  /*a0b0*/  PRMT R21, R70, 0x5410, R21 ;  /* 0x0000541046157816 */ /* 0x000fe20000000015 */
[----:B------:R-:W-:Y:S01]  /*a0c0*/  IMAD.U32 R70, R69, 0x10000, RZ ;  /* 0x0001000045467824 */ /* 0x000fe200078e00ff */
[----:B------:R-:W-:Y:S02]  /*a0d0*/  SHF.R.U32.HI R71, RZ, 0x10, R47 ;  /* 0x00000010ff477819 */ /* 0x000fe4000001162f */
[----:B------:R-:W-:-:S02]  /*a0e0*/  SHF.R.U32.HI R76, RZ, 0x10, R59 ;  /* 0x00000010ff4c7819 */ /* 0x000fc4000001163b */
[----:B------:R-:W-:Y:S02]  /*a0f0*/  PRMT R20, R28, 0x5432, R20 ;  /* 0x000054321c147816 */ /* 0x000fe40000000014 */
[----:B------:R-:W-:Y:S02]  /*a100*/  LOP3.LUT R77, R74, 0xffff0000, RZ, 0xc0, !PT ;  /* 0xffff00004a4d7812 */ /* 0x000fe400078ec0ff */
[----:B------:R-:W-:Y:S02]  /*a110*/  PRMT R71, R60, 0x5410, R71 ;  /* 0x000054103c477816 */ /* 0x000fe40000000047 */
[----:B------:R-:W-:Y:S02]  /*a120*/  PRMT R76, R66, 0x5432, R76 ;  /* 0x00005432424c7816 */ /* 0x000fe4000000004c */
[----:B------:R-:W-:Y:S02]  /*a130*/  LOP3.LUT R69, R69, 0xffff0000, RZ, 0xc0, !PT ;  /* 0xffff000045457812 */ /* 0x000fe400078ec0ff */
[----:B------:R-:W-:-:S02]  /*a140*/  PRMT R78, R55, 0x5432, R78 ;  /* 0x00005432374e7816 */ /* 0x000fc4000000004e */
[----:B------:R-:W-:Y:S01]  /*a150*/  PRMT R80, R60, 0x5432, R80 ;  /* 0x000054323c507816 */ /* 0x000fe20000000050 */
[----:B--2---:R-:W-:-:S05]  /*a160*/  IMAD.SHL.U32 R12, R15, 0x40, RZ ;  /* 0x000000400f0c7824 */ /* 0x004fca00078e00ff */
[----:B------:R-:W-:-:S04]  /*a170*/  LOP3.LUT R15, R12, 0x1c0, RZ, 0xc0, !PT ;  /* 0x000001c00c0f7812 */ /* 0x000fc800078ec0ff */
[----:B------:R-:W-:Y:S02]  /*a180*/  SHF.R.U32.HI R25, RZ, 0x3, R15 ;  /* 0x00000003ff197819 */ /* 0x000fe4000001160f */
[C---:B------:R-:W-:Y:S02]  /*a190*/  LOP3.LUT R14, R15.reuse, 0x38, R14, 0xf8, !PT ;  /* 0x000000380f0e7812 */ /* 0x040fe400078ef80e */
[----:B------:R-:W-:Y:S02]  /*a1a0*/  LOP3.LUT R12, R15, 0x38, R16, 0xf8, !PT ;  /* 0x000000380f0c7812 */ /* 0x000fe400078ef810 */
[-C--:B------:R-:W-:Y:S02]  /*a1b0*/  LOP3.LUT R15, R14, R25.reuse, RZ, 0x3c, !PT ;  /* 0x000000190e0f7212 */ /* 0x080fe400078e3cff */
[----:B------:R-:W-:-:S03]  /*a1c0*/  LOP3.LUT R13, R12, R25, RZ, 0x3c, !PT ;  /* 0x000000190c0d7212 */ /* 0x000fc600078e3cff */
[C---:B------:R-:W-:Y:S02]  /*a1d0*/  IMAD R25, R198.reuse, 0x200, R15 ;  /* 0x00000200c6197824 */ /* 0x040fe400078e020f */
        /* <DEDUP_REMOVED lines=9> */
[----:B------:R-:W-:Y:S01]  /*a270*/  FMUL.FTZ R79, R57, R75 ;  /* 0x0000004b394f7220 */ /* 0x000fe20000410000 */
[----:B-1----:R-:W-:-:S02]  /*a280*/  IMAD.U32 R28, R12, 0x10000, RZ ;  /* 0x000100000c1c7824 */ /* 0x002fc400078e00ff */
[-C--:B------:R-:W-:Y:S01]  /*a290*/  FMUL.FTZ R57, R57, R70.reuse ;  /* 0x0000004639397220 */ /* 0x080fe20000410000 */
[----:B------:R-:W-:Y:S01]  /*a2a0*/  LOP3.LUT R12, R12, 0xffff0000, RZ, 0xc0, !PT ;  /* 0xffff00000c0c7812 */ /* 0x000fe200078ec0ff */
[----:B------:R-:W-:Y:S01]  /*a2b0*/  FMUL.FTZ R81, R24, R77 ;  /* 0x0000004d18517220 */ /* 0x000fe20000410000 */
[C---:B------:R-:W-:Y:S01]  /*a2c0*/  FFMA.FTZ R70, R28.reuse, R70, -R79 ;  /* 0x000000461c467223 */ /* 0x040fe2000001084f */
[----:B------:R-:W-:Y:S01]  /*a2d0*/  FFMA.FTZ R75, R28, R75, R57 ;  /* 0x0000004b1c4b7223 */ /* 0x000fe20000010039 */
[----:B------:R-:W-:Y:S02]  /*a2e0*/  IMAD.U32 R79, R76, 0x10000, RZ ;  /* 0x000100004c4f7824 */ /* 0x000fe400078e00ff */
[-C--:B------:R-:W-:Y:S01]  /*a2f0*/  FMUL.FTZ R83, R24, R69.reuse ;  /* 0x0000004518537220 */ /* 0x080fe20000410000 */
[----:B------:R-:W-:Y:S02]  /*a300*/  IMAD.U32 R57, R71, 0x10000, RZ ;  /* 0x0001000047397824 */ /* 0x000fe400078e00ff */
[----:B------:R-:W-:Y:S01]  /*a310*/  FFMA.FTZ R81, R12, R69, -R81 ;  /* 0x000000450c517223 */ /* 0x000fe20000010851 */
[----:B------:R-:W-:-:S02]  /*a320*/  IMAD.U32 R46, R13, 0x10000, RZ ;  /* 0x000100000d2e7824 */ /* 0x000fc400078e00ff */
[----:B------:R-:W-:Y:S01]  /*a330*/  FMUL.FTZ R69, R58, R79 ;  /* 0x0000004f3a457220 */ /* 0x000fe20000410000 */
[----:B------:R-:W-:Y:S01]  /*a340*/  LOP3.LUT R76, R76, 0xffff0000, RZ, 0xc0, !PT ;  /* 0xffff00004c4c7812 */ /* 0x000fe200078ec0ff */
[----:B------:R-:W-:Y:S01]  /*a350*/  FMUL.FTZ R24, R58, R57 ;  /* 0x000000393a187220 */ /* 0x000fe20000410000 */
[----:B------:R-:W-:Y:S01]  /*a360*/  FFMA.FTZ R58, R12, R77, R83 ;  /* 0x0000004d0c3a7223 */ /* 0x000fe20000010053 */
[----:B------:R-:W-:Y:S01]  /*a370*/  LOP3.LUT R12, R71, 0xffff0000, RZ, 0xc0, !PT ;  /* 0xffff0000470c7812 */ /* 0x000fe200078ec0ff */
[C---:B------:R-:W-:Y:S01]  /*a380*/  FFMA.FTZ R69, R46.reuse, R57, -R69 ;  /* 0x000000392e457223 */ /* 0x040fe20000010845 */
[----:B------:R-:W-:Y:S01]  /*a390*/  LOP3.LUT R13, R13, 0xffff0000, RZ, 0xc0, !PT ;  /* 0xffff00000d0d7812 */ /* 0x000fe200078ec0ff */
[----:B------:R-:W-:Y:S01]  /*a3a0*/  FFMA.FTZ R46, R46, R79, R24 ;  /* 0x0000004f2e2e7223 */ /* 0x000fe20000010018 */
[C---:B------:R-:W-:Y:S01]  /*a3b0*/  FMUL.FTZ R74, R25.reuse, R76 ;  /* 0x0000004c194a7220 */ /* 0x040fe20000410000 */
[----:B------:R-:W-:Y:S02]  /*a3c0*/  IMAD.U32 R59, R26, 0x10000, RZ ;  /* 0x000100001a3b7824 */ /* 0x000fe400078e00ff */
[----:B------:R-:W-:Y:S01]  /*a3d0*/  FMUL.FTZ R82, R25, R12 ;  /* 0x0000000c19527220 */ /* 0x000fe20000410000 */
[----:B------:R-:W-:-:S02]  /*a3e0*/  IMAD.U32 R24, R20, 0x10000, RZ ;  /* 0x0001000014187824 */ /* 0x000fc400078e00ff */
[----:B------:R-:W-:Y:S01]  /*a3f0*/  FFMA.FTZ R74, R13, R12, -R74 ;  /* 0x0000000c0d4a7223 */ /* 0x000fe2000001084a */
[----:B------:R-:W-:Y:S01]  /*a400*/  IMAD.U32 R28, R78, 0x10000, RZ ;  /* 0x000100004e1c7824 */ /* 0x000fe200078e00ff */
[----:B------:R-:W-:Y:S01]  /*a410*/  LOP3.LUT R26, R26, 0xffff0000, RZ, 0xc0, !PT ;  /* 0xffff00001a1a7812 */ /* 0x000fe200078ec0ff */
[----:B------:R-:W-:Y:S02]  /*a420*/  IMAD.U32 R60, R27, 0x10000, RZ ;  /* 0x000100001b3c7824 */ /* 0x000fe400078e00ff */
[C---:B------:R-:W-:Y:S01]  /*a430*/  FMUL.FTZ R77, R59.reuse, R24 ;  /* 0x000000183b4d7220 */ /* 0x040fe20000410000 */
[----:B------:R-:W-:Y:S02]  /*a440*/  IMAD.U32 R57, R80, 0x10000, RZ ;  /* 0x0001000050397824 */ /* 0x000fe400078e00ff */
[----:B------:R-:W-:Y:S01]  /*a450*/  FMUL.FTZ R12, R59, R28 ;  /* 0x0000001c3b0c7220 */ /* 0x000fe20000410000 */
[----:B------:R-:W-:Y:S02]  /*a460*/  IMAD.U32 R47, R14, 0x10000, RZ ;  /* 0x000100000e2f7824 */ /* 0x000fe400078e00ff */
[----:B------:R-:W-:Y:S01]  /*a470*/  FFMA.FTZ R59, R13, R76, R82 ;  /* 0x0000004c0d3b7223 */ /* 0x000fe20000010052 */
[----:B------:R-:W-:-:S02]  /*a480*/  IMAD.U32 R56, R15, 0x10000, RZ ;  /* 0x000100000f387824 */ /* 0x000fc400078e00ff */
[C---:B------:R-:W-:Y:S01]  /*a490*/  FMUL.FTZ R13, R60.reuse, R57 ;  /* 0x000000393c0d7220 */ /* 0x040fe20000410000 */
[----:B------:R-:W-:Y:S02]  /*a4a0*/  IMAD.U32 R25, R21, 0x10000, RZ ;  /* 0x0001000015197824 */ /* 0x000fe400078e00ff */
[C---:B------:R-:W-:Y:S01]  /*a4b0*/  FFMA.FTZ R71, R47.reuse, R24, -R12 ;  /* 0x000000182f477223 */ /* 0x040fe2000001080c */
[----:B------:R-:W-:Y:S01]  /*a4c0*/  FFMA.FTZ R77, R47, R28, R77 ;  /* 0x0000001c2f4d7223 */ /* 0x000fe2000001004d */
[----:B------:R-:W-:Y:S01]  /*a4d0*/  LOP3.LUT R27, R27, 0xffff0000, RZ, 0xc0, !PT ;  /* 0xffff00001b1b7812 */ /* 0x000fe200078ec0ff */
[-C--:B------:R-:W-:Y:S01]  /*a4e0*/  FMUL.FTZ R47, R60, R25.reuse ;  /* 0x000000193c2f7220 */ /* 0x080fe20000410000 */
[----:B------:R-:W-:Y:S01]  /*a4f0*/  FFMA.FTZ R28, R56, R25, -R13 ;  /* 0x00000019381c7223 */ /* 0x000fe2000001080d */
[----:B------:R-:W-:Y:S02]  /*a500*/  LOP3.LUT R25, R78, 0xffff0000, RZ, 0xc0, !PT ;  /* 0xffff00004e197812 */ /* 0x000fe400078ec0ff */
        /* <DEDUP_REMOVED lines=24> */
.L_x_11983:
[----:B------:R-:W-:Y:S05]  /*a690*/  BSYNC B1 ;  /* 0x0000000000017941 */ /* 0x000fea0003800000 */
.L_x_11982:
[----:B------:R-:W-:Y:S02]  /*a6a0*/  PRMT R3, R3, 0x5410, R0 ;  /* 0x0000541003037816 */ /* 0x000fe40000000000 */
[----:B------:R-:W-:Y:S01]  /*a6b0*/  PRMT R47, R47, 0x5410, R61 ;  /* 0x000054102f2f7816 */ /* 0x000fe2000000003d */
[----:B------:R-:W-:Y:S06]  /*a6c0*/  @P0 BRA `(.L_x_11974) ;  /* 0x00000004008c0947 */ /* 0x000fec0003800000 */
[----:B------:R-:W2:Y:S01]  /*a6d0*/  LDL R56, [R1+0x430] ;  /* 0x0004300001387983 */ /* 0x000ea20000100800 */
[----:B------:R-:W-:Y:S01]  /*a6e0*/  IMAD.IADD R63, R16, 0x1, R63 ;  /* 0x00000001103f7824 */ /* 0x000fe200078e023f */
[----:B0-----:R-:W-:-:S04]  /*a6f0*/  SHF.R.U32.HI R12, RZ, 0x3, R194 ;  /* 0x00000003ff0c7819 */ /* 0x001fc800000116c2 */
[----:B------:R-:W-:-:S04]  /*a700*/  LOP3.LUT R0, R194, 0x38, R63, 0xf8, !PT ;  /* 0x00000038c2007812 */ /* 0x000fc800078ef83f */
[----:B------:R-:W-:-:S05]  /*a710*/  LOP3.LUT R0, R0, R12, RZ, 0x3c, !PT ;  /* 0x0000000c00007212 */ /* 0x000fca00078e3cff */
[----:B------:R-:W-:-:S04]  /*a720*/  IMAD.IADD R21, R199, 0x1, R0 ;  /* 0x00000001c7157824 */ /* 0x000fc800078e0200 */
[----:B------:R-:W-:-:S05]  /*a730*/  IMAD R2, R21, 0x2, R2 ;  /* 0x0000000215027824 */ /* 0x000fca00078e0202 */
[----:B------:R-:W0:Y:S01]  /*a740*/  LDS.128 R24, [R2+0x18400] ;  /* 0x0184000002187984 */ /* 0x000e220000000c00 */
[----:B------:R-:W-:Y:S02]  /*a750*/  SHF.R.U64 R28, R8, 0x10, R9 ;  /* 0x00000010081c7819 */ /* 0x000fe40000001209 */
[----:B------:R-:W-:Y:S02]  /*a760*/  SHF.R.U64 R4, R4, 0x10, R5 ;  /* 0x0000001004047819 */ /* 0x000fe40000001205 */
[----:B------:R-:W-:Y:S02]  /*a770*/  PRMT R28, R3, 0x5432, R28 ;  /* 0x00005432031c7816 */ /* 0x000fe4000000001c */
[----:B------:R-:W-:Y:S02]  /*a780*/  SHF.R.U32.HI R46, RZ, 0x10, R9 ;  /* 0x00000010ff2e7819 */ /* 0x000fe40000011609 */
[----:B------:R-:W-:Y:S02]  /*a790*/  PRMT R65, R65, 0x5410, R4 ;  /* 0x0000541041417816 */ /* 0x000fe40000000004 */
[----:B------:R-:W-:-:S02]  /*a7a0*/  SHF.R.U64 R0, R10, 0x10, R11 ;  /* 0x000000100a007819 */ /* 0x000fc4000000120b */
[----:B------:R-:W-:Y:S02]  /*a7b0*/  SHF.R.U32.HI R5, RZ, 0x10, R5 ;  /* 0x00000010ff057819 */ /* 0x000fe40000011605 */
        /* <DEDUP_REMOVED lines=8> */
[----:B------:R-:W-:Y:S02]  /*a840*/  PRMT R55, R55, 0x5410, R6 ;  /* 0x0000541037377816 */ /* 0x000fe40000000006 */
[----:B------:R-:W-:Y:S01]  /*a850*/  PRMT R68, R68, 0x5410, R11 ;  /* 0x0000541044447816 */ /* 0x000fe2000000000b */
[C---:B0-----:R-:W-:Y:S01]  /*a860*/  IMAD.U32 R8, R24.reuse, 0x10000, RZ ;  /* 0x0001000018087824 */ /* 0x041fe200078e00ff */
[----:B------:R-:W-:Y:S01]  /*a870*/  LOP3.LUT R9, R24, 0xffff0000, RZ, 0xc0, !PT ;  /* 0xffff000018097812 */ /* 0x000fe200078ec0ff */
[C---:B------:R-:W-:Y:S01]  /*a880*/  IMAD.U32 R10, R25.reuse, 0x10000, RZ ;  /* 0x00010000190a7824 */ /* 0x040fe200078e00ff */
[----:B------:R-:W-:Y:S01]  /*a890*/  LOP3.LUT R24, R25, 0xffff0000, RZ, 0xc0, !PT ;  /* 0xffff000019187812 */ /* 0x000fe200078ec0ff */
[----:B------:R-:W-:-:S02]  /*a8a0*/  IMAD.U32 R25, R28, 0x10000, RZ ;  /* 0x000100001c197824 */ /* 0x000fc400078e00ff */
[C---:B------:R-:W-:Y:S02]  /*a8b0*/  FMUL.FTZ R57, R8.reuse, R21 ;  /* 0x0000001508397220 */ /* 0x040fe40000410000 */
[----:B------:R-:W-:Y:S01]  /*a8c0*/  FMUL.FTZ R47, R8, R25 ;  /* 0x00000019082f7220 */ /* 0x000fe20000410000 */
[----:B------:R-:W-:Y:S02]  /*a8d0*/  IMAD.U32 R11, R26, 0x10000, RZ ;  /* 0x000100001a0b7824 */ /* 0x000fe400078e00ff */
[----:B------:R-:W-:Y:S01]  /*a8e0*/  IMAD.U32 R8, R68, 0x10000, RZ ;  /* 0x0001000044087824 */ /* 0x000fe200078e00ff */
[----:B------:R-:W-:Y:S01]  /*a8f0*/  LOP3.LUT R28, R28, 0xffff0000, RZ, 0xc0, !PT ;  /* 0xffff00001c1c7812 */ /* 0x000fe200078ec0ff */
        /* <DEDUP_REMOVED lines=11> */
[----:B------:R-:W-:Y:S01]  /*a9b0*/  FFMA.FTZ R47, R0, R21, -R47 ;  /* 0x00000015002f7223 */ /* 0x000fe2000001082f */
[----:B------:R-:W-:Y:S01]  /*a9c0*/  LOP3.LUT R26, R27, 0xffff0000, RZ, 0xc0, !PT ;  /* 0xffff00001b1a7812 */ /* 0x000fe200078ec0ff */
[----:B------:R-:W-:-:S02]  /*a9d0*/  IMAD.U32 R27, R46, 0x10000, RZ ;  /* 0x000100002e1b7824 */ /* 0x000fc400078e00ff */
[----:B------:R-:W-:Y:S01]  /*a9e0*/  FFMA.FTZ R57, R0, R25, R57 ;  /* 0x0000001900397223 */ /* 0x000fe20000010039 */
[----:B------:R-:W-:Y:S02]  /*a9f0*/  IMAD.U32 R21, R66, 0x10000, RZ ;  /* 0x0001000042157824 */ /* 0x000fe400078e00ff */
[----:B------:R-:W-:Y:S02]  /*aa00*/  IMAD.U32 R0, R55, 0x10000, RZ ;  /* 0x0001000037007824 */ /* 0x000fe400078e00ff */
[C---:B------:R-:W-:Y:S01]  /*aa10*/  FMUL.FTZ R59, R10.reuse, R27 ;  /* 0x0000001b0a3b7220 */ /* 0x040fe20000410000 */
[-C--:B------:R-:W-:Y:S01]  /*aa20*/  FMUL.FTZ R25, R10, R21.reuse ;  /* 0x000000150a197220 */ /* 0x080fe20000410000 */
[C---:B------:R-:W-:Y:S01]  /*aa30*/  FMUL.FTZ R10, R15.reuse, R8 ;  /* 0x000000080f0a7220 */ /* 0x040fe20000410000 */
[-C--:B------:R-:W-:Y:S01]  /*aa40*/  FMUL.FTZ R15, R15, R0.reuse ;  /* 0x000000000f0f7220 */ /* 0x080fe20000410000 */
[C---:B------:R-:W-:Y:S01]  /*aa50*/  FFMA.FTZ R59, R4.reuse, R21, -R59 ;  /* 0x00000015043b7223 */ /* 0x040fe2000001083b */
[----:B------:R-:W-:Y:S01]  /*aa60*/  FFMA.FTZ R25, R4, R27, R25 ;  /* 0x0000001b04197223 */ /* 0x000fe20000010019 */
[----:B------:R-:W-:Y:S01]  /*aa70*/  FFMA.FTZ R21, R7, R0, -R10 ;  /* 0x0000000007157223 */ /* 0x000fe2000001080a */
[----:B------:R-:W-:Y:S01]  /*aa80*/  LOP3.LUT R0, R65, 0xffff0000, RZ, 0xc0, !PT ;  /* 0xffff000041007812 */ /* 0x000fe200078ec0ff */
[----:B------:R-:W-:Y:S01]  /*aa90*/  FFMA.FTZ R27, R7, R8, R15 ;  /* 0x00000008071b7223 */ /* 0x000fe2000001000f */
[----:B------:R-:W-:Y:S01]  /*aaa0*/  LOP3.LUT R7, R66, 0xffff0000, RZ, 0xc0, !PT ;  /* 0xffff000042077812 */ /* 0x000fe200078ec0ff */
[C---:B------:R-:W-:Y:S01]  /*aab0*/  FMUL.FTZ R4, R9.reuse, R28 ;  /* 0x0000001c09047220 */ /* 0x040fe20000410000 */
[----:B------:R-:W-:Y:S01]  /*aac0*/  LOP3.LUT R15, R46, 0xffff0000, RZ, 0xc0, !PT ;  /* 0xffff00002e0f7812 */ /* 0x000fe200078ec0ff */
[----:B------:R-:W-:-:S02]  /*aad0*/  FMUL.FTZ R10, R9, R0 ;  /* 0x00000000090a7220 */ /* 0x000fc40000410000 */
[----:B------:R-:W-:Y:S01]  /*aae0*/  FFMA.FTZ R8, R3, R0, -R4 ;  /* 0x0000000003087223 */ /* 0x000fe20000010804 */
[C---:B------:R-:W-:Y:S01]  /*aaf0*/  FMUL.FTZ R46, R24.reuse, R7 ;  /* 0x00000007182e7220 */ /* 0x040fe20000410000 */
[----:B------:R-:W-:Y:S01]  /*ab00*/  FMUL.FTZ R9, R24, R15 ;  /* 0x0000000f18097220 */ /* 0x000fe20000410000 */
[----:B------:R-:W-:Y:S02]  /*ab10*/  IMAD.U32 R4, R67, 0x10000, RZ ;  /* 0x0001000043047824 */ /* 0x000fe400078e00ff */
[----:B------:R-:W-:Y:S02]  /*ab20*/  IMAD.U32 R0, R20, 0x10000, RZ ;  /* 0x0001000014007824 */ /* 0x000fe400078e00ff */
[----:B------:R-:W-:Y:S01]  /*ab30*/  FFMA.FTZ R10, R3, R28, R10 ;  /* 0x0000001c030a7223 */ /* 0x000fe2000001000a */
[C---:B------:R-:W-:Y:S01]  /*ab40*/  FFMA.FTZ R24, R12.reuse, R7, -R9 ;  /* 0x000000070c187223 */ /* 0x040fe20000010809 */
[----:B------:R-:W-:Y:S01]  /*ab50*/  FFMA.FTZ R46, R12, R15, R46 ;  /* 0x0000000f0c2e7223 */ /* 0x000fe2000001002e */
[C---:B------:R-:W-:Y:S01]  /*ab60*/  FMUL.FTZ R28, R11.reuse, R4 ;  /* 0x000000040b1c7220 */ /* 0x040fe20000410000 */
[----:B------:R-:W-:Y:S01]  /*ab70*/  FMUL.FTZ R12, R11, R0 ;  /* 0x000000000b0c7220 */ /* 0x000fe20000410000 */
[----:B------:R-:W-:-:S02]  /*ab80*/  LOP3.LUT R67, R67, 0xffff0000, RZ, 0xc0, !PT ;  /* 0xffff000043437812 */ /* 0x000fc400078ec0ff */
[----:B------:R-:W-:Y:S02]  /*ab90*/  LOP3.LUT R20, R20, 0xffff0000, RZ, 0xc0, !PT ;  /* 0xffff000014147812 */ /* 0x000fe400078ec0ff */
[----:B------:R-:W-:Y:S02]  /*aba0*/  LOP3.LUT R3, R68, 0xffff0000, RZ, 0xc0, !PT ;  /* 0xffff000044037812 */ /* 0x000fe400078ec0ff */
[----:B------:R-:W-:Y:S01]  /*abb0*/  LOP3.LUT R55, R55, 0xffff0000, RZ, 0xc0, !PT ;  /* 0xffff000037377812 */ /* 0x000fe200078ec0ff */
        /* <DEDUP_REMOVED lines=20> */
.L_x_11974:
[----:B------:R-:W-:Y:S05]  /*ad00*/  BSYNC B0 ;  /* 0x0000000000007941 */ /* 0x000fea0003800000 */
.L_x_11960:
        /* <DEDUP_REMOVED lines=8> */
.L_x_11957:
[----:B------:R-:W3:Y:S01]  /*ad90*/  S2R R0, SR_TID.X ;  /* 0x0000000000007919 */ /* 0x000ee20000002100 */
[----:B012---:R-:W-:Y:S02]  /*ada0*/  IMAD.MOV.U32 R4, RZ, RZ, R40 ;  /* 0x000000ffff047224 */ /* 0x007fe400078e0028 */
[----:B------:R-:W-:Y:S02]  /*adb0*/  IMAD.MOV.U32 R5, RZ, RZ, R51 ;  /* 0x000000ffff057224 */ /* 0x000fe400078e0033 */
[----:B------:R-:W-:Y:S02]  /*adc0*/  IMAD.MOV.U32 R6, RZ, RZ, R39 ;  /* 0x000000ffff067224 */ /* 0x000fe400078e0027 */
[----:B------:R-:W-:Y:S02]  /*add0*/  IMAD.MOV.U32 R7, RZ, RZ, R50 ;  /* 0x000000ffff077224 */ /* 0x000fe400078e0032 */
[----:B------:R-:W-:Y:S02]  /*ade0*/  IMAD.U32 R10, RZ, RZ, UR44 ;  /* 0x0000002cff0a7e24 */ /* 0x000fe4000f8e00ff */
[----:B------:R-:W-:Y:S01]  /*adf0*/  IMAD.U32 R11, RZ, RZ, UR45 ;  /* 0x0000002dff0b7e24 */ /* 0x000fe2000f8e00ff */
[----:B------:R0:W-:Y:S01]  /*ae00*/  STL.128 [R1+0x160], R4 ;  /* 0x0001600401007387 */ /* 0x0001e20000100c00 */
[----:B------:R-:W-:Y:S01]  /*ae10*/  IMAD.MOV.U32 R8, RZ, RZ, R52 ;  /* 0x000000ffff087224 */ /* 0x000fe200078e0034 */
[----:B------:R-:W-:Y:S05]  /*ae20*/  WARPSYNC.ALL ;  /* 0x0000000000007948 */ /* 0x000fea0003800000 */
[----:B------:R-:W-:Y:S01]  /*ae30*/  IMAD.MOV.U32 R9, RZ, RZ, R54 ;  /* 0x000000ffff097224 */ /* 0x000fe200078e0036 */
[----:B------:R-:W-:-:S02]  /*ae40*/  UIADD3 UR4, UP0, UR44, 0x1c4, URZ ;  /* 0x000001c42c047890 */ /* 0x000fc4000ff1e03f */
[----:B------:R-:W-:Y:S02]  /*ae50*/  IMAD.U32 R2, RZ, RZ, UR44 ;  /* 0x0000002cff027e24 */ /* 0x000fe4000f8e00ff */
[----:B------:R1:W-:Y:S01]  /*ae60*/  STL.128 [R1+0x150], R8 ;  /* 0x0001500801007387 */ /* 0x0003e20000100c00 */
[----:B------:R-:W-:Y:S02]  /*ae70*/  UIADD3.X UR5, URZ, UR45, URZ, UP0, !UPT ;  /* 0x0000002d3f057290 */ /* 0x000fe400087fe43f */
[----:B------:R-:W-:Y:S01]  /*ae80*/  IADD3 R2, P0, R2, 0x80, RZ ;  /* 0x0000008002027810 */ /* 0x000fe20007f1e0ff */
[----:B0-----:R-:W-:Y:S02]  /*ae90*/  IMAD.MOV.U32 R4, RZ, RZ, R35 ;  /* 0x000000ffff047224 */ /* 0x001fe400078e0023 */
[----:B------:R-:W-:Y:S01]  /*aea0*/  IMAD.MOV.U32 R5, RZ, RZ, R44 ;  /* 0x000000ffff057224 */ /* 0x000fe200078e002c */
[----:B---3--:R-:W-:Y:S01]  /*aeb0*/  SHF.R.U32.HI R3, RZ, 0x7, R0 ;  /* 0x00000007ff037819 */ /* 0x008fe20000011600 */
[----:B------:R-:W-:-:S02]  /*aec0*/  IMAD.U32 R0, RZ, RZ, UR44 ;  /* 0x0000002cff007e24 */ /* 0x000fc4000f8e00ff */
[----:B------:R-:W-:Y:S02]  /*aed0*/  IMAD.MOV.U32 R6, RZ, RZ, R34 ;  /* 0x000000ffff067224 */ /* 0x000fe400078e0022 */
[----:B------:R-:W-:Y:S01]  /*aee0*/  IMAD.MOV.U32 R7, RZ, RZ, R43 ;  /* 0x000000ffff077224 */ /* 0x000fe200078e002b */
[----:B------:R-:W-:Y:S01]  /*aef0*/  IADD3 R0, P1, R0, 0x1b8, RZ ;  /* 0x000001b800007810 */ /* 0x000fe20007f3e0ff */
[----:B------:R-:W-:Y:S02]  /*af00*/  VIADD R12, R3, 0x8 ;  /* 0x00000008030c7836 */ /* 0x000fe40000000000 */
[----:B-1----:R-:W-:Y:S01]  /*af10*/  IMAD.MOV.U32 R8, RZ, RZ, R38 ;  /* 0x000000ffff087224 */ /* 0x002fe200078e0026 */
[----:B------:R0:W-:Y:S01]  /*af20*/  STL.128 [R1+0x190], R4 ;  /* 0x0001900401007387 */ /* 0x0001e20000100c00 */
[----:B------:R-:W-:Y:S02]  /*af30*/  IMAD.MOV.U32 R9, RZ, RZ, R48 ;  /* 0x000000ffff097224 */ /* 0x000fe400078e0030 */
[----:B------:R-:W-:-:S02]  /*af40*/  IMAD.MOV.U32 R10, RZ, RZ, R31 ;  /* 0x000000ffff0a7224 */ /* 0x000fc400078e001f */
[----:B------:R-:W-:Y:S02]  /*af50*/  IMAD.MOV.U32 R11, RZ, RZ, R53 ;  /* 0x000000ffff0b7224 */ /* 0x000fe400078e0035 */
[----:B------:R-:W-:-:S03]  /*af60*/  IMAD.X R3, RZ, RZ, UR45, P0 ;  /* 0x0000002dff037e24 */ /* 0x000fc600080e06ff */
[----:B------:R1:W-:Y:S04]  /*af70*/  STL.128 [R1+0x180], R8 ;  /* 0x0001800801007387 */ /* 0x0003e80000100c00 */
[----:B------:R-:W-:Y:S01]  /*af80*/  STL.64 [R1+0x1b0], R2 ;  /* 0x0001b00201007387 */ /* 0x000fe20000100a00 */
[----:B0-----:R-:W-:Y:S02]  /*af90*/  IMAD.MOV.U32 R4, RZ, RZ, R33 ;  /* 0x000000ffff047224 */ /* 0x001fe400078e0021 */
[----:B------:R-:W-:Y:S02]  /*afa0*/  IMAD.MOV.U32 R5, RZ, RZ, R42 ;  /* 0x000000ffff057224 */ /* 0x000fe400078e002a */
[----:B------:R-:W-:Y:S02]  /*afb0*/  IMAD.MOV.U32 R6, RZ, RZ, R37 ;  /* 0x000000ffff067224 */ /* 0x000fe400078e0025 */
[----:B------:R-:W-:-:S02]  /*afc0*/  IMAD.MOV.U32 R7, RZ, RZ, R36 ;  /* 0x000000ffff077224 */ /* 0x000fc400078e0024 */
[----:B-1----:R-:W-:-:S03]  /*afd0*/  IMAD.X R9, RZ, RZ, UR45, P1 ;  /* 0x0000002dff097e24 */ /* 0x002fc600088e06ff */
[----:B------:R0:W-:Y:S01]  /*afe0*/  STL.128 [R1+0x1a0], R4 ;  /* 0x0001a00401007387 */ /* 0x0001e20000100c00 */
[----:B------:R-:W-:Y:S02]  /*aff0*/  IMAD.U32 R8, RZ, RZ, UR4 ;  /* 0x00000004ff087e24 */ /* 0x000fe4000f8e00ff */
[----:B------:R-:W-:Y:S02]  /*b000*/  IMAD.U32 R11, RZ, RZ, UR5 ;  /* 0x00000005ff0b7e24 */ /* 0x000fe4000f8e00ff */
[----:B0-----:R-:W-:Y:S02]  /*b010*/  IMAD.MOV.U32 R6, RZ, RZ, R32 ;  /* 0x000000ffff067224 */ /* 0x001fe400078e0020 */
[----:B------:R-:W-:Y:S02]  /*b020*/  IMAD.MOV.U32 R7, RZ, RZ, R41 ;  /* 0x000000ffff077224 */ /* 0x000fe400078e0029 */
[----:B------:R-:W-:Y:S02]  /*b030*/  IMAD.MOV.U32 R4, RZ, RZ, R0 ;  /* 0x000000ffff047224 */ /* 0x000fe400078e0000 */
[----:B------:R-:W-:-:S02]  /*b040*/  IMAD.MOV.U32 R5, RZ, RZ, R9 ;  /* 0x000000ffff057224 */ /* 0x000fc400078e0009 */
[----:B------:R-:W-:-:S03]  /*b050*/  VIADD R0, R206, 0xffffffff ;  /* 0xffffffffce007836 */ /* 0x000fc60000000000 */
[----:B------:R0:W-:Y:S02]  /*b060*/  STL.128 [R1+0x140], R4 ;  /* 0x0001400401007387 */ /* 0x0001e40000100c00 */
[----:B0-----:R-:W-:Y:S02]  /*b070*/  IMAD.MOV.U32 R6, RZ, RZ, R30 ;  /* 0x000000ffff067224 */ /* 0x001fe400078e001e */
[----:B------:R-:W-:Y:S02]  /*b080*/  IMAD.MOV.U32 R7, RZ, RZ, R49 ;  /* 0x000000ffff077224 */ /* 0x000fe400078e0031 */
[----:B------:R-:W-:Y:S02]  /*b090*/  IMAD.MOV.U32 R4, RZ, RZ, R8 ;  /* 0x000000ffff047224 */ /* 0x000fe400078e0008 */
[----:B------:R-:W-:Y:S02]  /*b0a0*/  IMAD.MOV.U32 R5, RZ, RZ, R11 ;  /* 0x000000ffff057224 */ /* 0x000fe400078e000b */
[----:B------:R-:W-:-:S03]  /*b0b0*/  IMAD.U32 R8, RZ, RZ, UR44 ;  /* 0x0000002cff087e24 */ /* 0x000fc6000f8e00ff */
[----:B------:R0:W-:Y:S01]  /*b0c0*/  STL.128 [R1+0x170], R4 ;  /* 0x0001700401007387 */ /* 0x0001e20000100c00 */
[----:B------:R-:W-:Y:S01]  /*b0d0*/  VIADD R8, R8, 0x140 ;  /* 0x0000014008087836 */ /* 0x000fe20000000000 */
[----:B------:R0:W-:Y:S06]  /*b0e0*/  BAR.SYNC.DEFER_BLOCKING R12, 0x100 ;  /* 0x0004000c0000751d */ /* 0x0001ec0000010000 */
[----:B0----5:R-:W-:Y:S05]  /*b0f0*/  CALL.REL.NOINC `($_ZN7cutlass13device_kernelIN5flash11enable_sm90INS1_16FlashAttnFwdSm90INS1_25CollectiveMainloopFwdSm90ILi2EN4cute5tupleIJNS5_1CILi1EEES8_S8_EEENS6_IJNS7_ILi128EEENS7_ILi96EEENS7_ILi64EEEEEELi256ENS_10bfloat16_tEfNS_4arch4Sm90ELb0ELb1ELb0ELb1ELb1ELb1ELb0ELb1ELb0ELb1ELb1ELb0EEENS1_21CollectiveEpilogueFwdINS6_IJSA_NS7_ILi256EEESB_EEES9_SE_SG_Li256ELb1ELb1ELb1ELb0EEENS1_36VarlenDynamicPersistentTileSchedulerILi128ELi96ELi256ELi128ELb1ELb1ELb1ELb1ELb0ELb1EEEEEEEEEvNT_6ParamsE$_ZZN5flash25CollectiveMainloopFwdSm90ILi2EN4cute5tupleIJNS1_1CILi1EEES4_S4_EEENS2_IJNS3_ILi128EEENS3_ILi96EEENS3_ILi64EEEEEELi256EN7cutlass10bfloat16_tEfNSA_4arch4Sm90ELb0ELb1ELb0ELb1ELb1ELb1ELb0ELb1ELb0ELb1ELb1ELb0EE3mmaINS_16FlashAttnFwdSm90ISE_NS_21CollectiveEpilogueFwdINS2_IJS6_NS3_ILi256EEES7_EEES5_SB_SD_Li256ELb1ELb1ELb1ELb0EEENS_36VarlenDynamicPersistentTileSchedulerILi128ELi96ELi256ELi128ELb1ELb1ELb1ELb1ELb0ELb1EEEE13SharedStorageENS1_6TensorINS1_11ArrayEngineIfLm128EEENS1_6LayoutINS2_IJNS2_IJNS3_ILi2EEEST_NS3_ILi32EEEEEES4_S4_EEENS2_IJNS2_IJS4_ST_NS3_ILi4EEEEEENS3_ILi0EEESZ_EEEEEEENS_7SoftmaxILi2ELi0EEEEEbRKNSE_6ParamsENSA_13PipelineAsyncILi2EEES19_RNSA_13PipelineStateILj2EEERT0_RT1_iRiRKNS_16SeqlenInfoQKNewKILb1ELb1EEENS2_IJiiiiEEERT_ENKUliT_T0_T1_E_clIZSF_ISO_S12_S14_EbS17_S19_S19_S1C_S1E_S1G_iS1H_S1L_S1M_S1O_EUlRS1P_iE0_NS3_ILb1EEES1W_EEDaiS1P_S1Q_S1R_) ;  /* 0x00000278009c7944 */ /* 0x021fea0003c00000 */
        /* <DEDUP_REMOVED lines=9> */
[----:B---3--:R-:W-:Y:S02]  /*b190*/  @P0 SHF.R.U32.HI R0, RZ, R6, R5 ;  /* 0x00000006ff000219 */ /* 0x008fe40000011605 */
[----:B-1----:R-:W-:-:S03]  /*b1a0*/  ISETP.GE.AND P0, PT, R3, 0x1, PT ;  /* 0x000000010300780c */ /* 0x002fc60003f06270 */
[----:B------:R-:W-:Y:S02]  /*b1b0*/  IMAD.IADD R207, R207, 0x1, R0 ;  /* 0x00000001cfcf7824 */ /* 0x000fe400078e0200 */
[----:B------:R-:W-:Y:S02]  /*b1c0*/  VIADD R0, R206, 0xfffffffe ;  /* 0xfffffffece007836 */ /* 0x000fe40000000000 */
        /* <DEDUP_REMOVED lines=13> */
.L_x_11986:
[----:B------:R-:W-:-:S13]  /*b2a0*/  ISETP.NE.AND P0, PT, R3, 0x1, PT ;  /* 0x000000010300780c */ /* 0x000fda0003f05270 */
[----:B------:R-:W0:Y:S02]  /*b2b0*/  @P0 LDC.64 R6, c[0x0][0x9e8] ;  /* 0x00027a00ff060b82 */ /* 0x000e240000000a00 */
[----:B0-----:R-:W-:-:S05]  /*b2c0*/  @P0 IMAD.HI.U32 R6, R5, R6, RZ ;  /* 0x0000000605060227 */ /* 0x001fca00078e00ff */
[----:B------:R-:W-:-:S07]  /*b2d0*/  @P0 SHF.R.U32.HI R5, RZ, R7, R6 ;  /* 0x00000007ff050219 */ /* 0x000fce0000011606 */
.L_x_11987:
[----:B------:R-:W-:Y:S05]  /*b2e0*/  BSYNC B0 ;  /* 0x0000000000007941 */ /* 0x000fea0003800000 */
.L_x_11985:
[----:B------:R-:W-:-:S05]  /*b2f0*/  IMAD R3, R5, R3, R3 ;  /* 0x0000000305037224 */ /* 0x000fca00078e0203 */
[----:B------:R-:W-:-:S07]  /*b300*/  VIMNMX R2, R2, R3, PT ;  /* 0x0000000302027248 */ /* 0x000fce0003fe0100 */
.L_x_11984:
[----:B------:R-:W-:-:S05]  /*b310*/  IMAD.HI R2, R2, 0x2aaaaaab, RZ ;  /* 0x2aaaaaab02027827 */ /* 0x000fca00078e02ff */
[----:B------:R-:W-:-:S04]  /*b320*/  SHF.R.U32.HI R3, RZ, 0x1f, R2 ;  /* 0x0000001fff037819 */ /* 0x000fc80000011602 */
[----:B------:R-:W-:-:S04]  /*b330*/  LEA.HI.SX32 R2, R2, R3, 0x1c ;  /* 0x0000000302027211 */ /* 0x000fc800078fe2ff */
[----:B------:R-:W-:-:S04]  /*b340*/  VIMNMX R3, R195, R2, !PT ;  /* 0x00000002c3037248 */ /* 0x000fc80007fe0100 */
[----:B------:R-:W-:-:S13]  /*b350*/  ISETP.GE.AND P0, PT, R0, R3, PT ;  /* 0x000000030000720c */ /* 0x000fda0003f06270 */
[----:B------:R-:W-:Y:S05]  /*b360*/  @!P0 BRA `(.L_x_11988) ;  /* 0x0000006c00888947 */ /* 0x000fea0003800000 */
.L_x_12017:
[----:B------:R-:W2:Y:S04]  /*b370*/  LDL R4, [R1+0x1b8] ;  /* 0x0001b80001047983 */ /* 0x000ea80000100800 */
[----:B0-----:R-:W3:Y:S01]  /*b380*/  LDL R2, [R1+0x1c0] ;  /* 0x0001c00001027983 */ /* 0x001ee20000100800 */
[----:B--2---:R-:W-:-:S05]  /*b390*/  VIADD R4, R4, 0x1 ;  /* 0x0000000104047836 */ /* 0x004fca0000000000 */
[----:B------:R-:W-:-:S13]  /*b3a0*/  ISETP.NE.AND P0, PT, R4, 0x2, PT ;  /* 0x000000020400780c */ /* 0x000fda0003f05270 */
[----:B------:R0:W5:Y:S04]  /*b3b0*/  @P0 LDL R6, [R1+0x1bc] ;  /* 0x0001bc0001060983 */ /* 0x0001680000100800 */
[----:B------:R-:W2:Y:S01]  /*b3c0*/  @!P0 LDL R5, [R1+0x1bc] ;  /* 0x0001bc0001058983 */ /* 0x000ea20000100800 */
[----:B---3--:R-:W-:Y:S02]  /*b3d0*/  VIADD R2, R2, 0x1 ;  /* 0x0000000102027836 */ /* 0x008fe40000000000 */
[----:B------:R-:W-:Y:S02]  /*b3e0*/  IMAD.U32 R8, RZ, RZ, UR44 ;  /* 0x0000002cff087e24 */ /* 0x000fe4000f8e00ff */
[----:B------:R-:W-:Y:S01]  /*b3f0*/  IMAD.U32 R9, RZ, RZ, UR45 ;  /* 0x0000002dff097e24 */ /* 0x000fe2000f8e00ff */
[----:B------:R1:W-:Y:S04]  /*b400*/  STL [R1+0x1b8], R4 ;  /* 0x0001b80401007387 */ /* 0x0003e80000100800 */
[----:B------:R0:W-:Y:S04]  /*b410*/  STL [R1+0x1c0], R2 ;  /* 0x0001c00201007387 */ /* 0x0001e80000100800 */
[----:B------:R0:W-:Y:S01]  /*b420*/  @!P0 STL [R1+0x1b8], RZ ;  /* 0x0001b8ff01008387 */ /* 0x0001e20000100800 */
[----:B--2---:R-:W-:-:S05]  /*b430*/  @!P0 LOP3.LUT R6, R5, 0x1, RZ, 0x3c, !PT ;  /* 0x0000000105068812 */ /* 0x004fca00078e3cff */
[----:B------:R0:W-:Y:S04]  /*b440*/  @!P0 STL [R1+0x1bc], R6 ;  /* 0x0001bc0601008387 */ /* 0x0001e80000100800 */
[----:B------:R-:W2:Y:S01]  /*b450*/  LD.E R5, desc[UR42][R8.64] ;  /* 0x0000002a08057980 */ /* 0x000ea2000c101900 */
[----:B------:R-:W-:Y:S05]  /*b460*/  YIELD ;  /* 0x0000000000007946 */ /* 0x000fea0003800000 */
[----:B------:R-:W-:Y:S01]  /*b470*/  BSSY B0, `(.L_x_11989) ;  /* 0x0000006000007945 */ /* 0x000fe20003800000 */
[----:B-1----:R-:W-:Y:S01]  /*b480*/  @!P0 IMAD.MOV.U32 R4, RZ, RZ, RZ ;  /* 0x000000ffff048224 */ /* 0x002fe200078e00ff */
[----:B--2---:R-:W-:-:S04]  /*b490*/  LOP3.LUT R5, R5, 0x1, RZ, 0xfc, !PT ;  /* 0x0000000105057812 */ /* 0x004fc800078efcff */
[----:B------:R-:W-:-:S13]  /*b4a0*/  ISETP.NE.AND P1, PT, R5, 0x3, PT ;  /* 0x000000030500780c */ /* 0x000fda0003f25270 */
[----:B0-----:R-:W-:Y:S05]  /*b4b0*/  @!P1 BRA `(.L_x_11990) ;  /* 0x0000000000049947 */ /* 0x001fea0003800000 */
[----:B------:R-:W-:Y:S01]  /*b4c0*/  BPT.TRAP 0x1 ;  /* 0x000000040000795c */ /* 0x000fe20000300000 */
.L_x_11990:
[----:B------:R-:W-:Y:S05]  /*b4d0*/  BSYNC B0 ;  /* 0x0000000000007941 */ /* 0x000fea0003800000 */
.L_x_11989:
[----:B------:R-:W-:Y:S02]  /*b4e0*/  IMAD.U32 R8, RZ, RZ, UR44 ;  /* 0x0000002cff087e24 */ /* 0x000fe4000f8e00ff */
[----:B------:R-:W-:-:S06]  /*b4f0*/  IMAD.U32 R9, RZ, RZ, UR45 ;  /* 0x0000002dff097e24 */ /* 0x000fcc000f8e00ff */
[----:B------:R-:W2:Y:S01]  /*b500*/  LD.E.64 R8, desc[UR42][R8.64+0x18] ;  /* 0x0000182a08087980 */ /* 0x000ea2000c101b00 */
[----:B-----5:R-:W-:Y:S01]  /*b510*/  SHF.L.U32 R11, R6, 0x1f, RZ ;  /* 0x0000001f060b7819 */ /* 0x020fe200000006ff */
[----:B------:R-:W-:Y:S02]  /*b520*/  IMAD.U32 R6, RZ, RZ, UR44 ;  /* 0x0000002cff067e24 */ /* 0x000fe4000f8e00ff */
[----:B------:R-:W-:Y:S01]  /*b530*/  IMAD.U32 R7, RZ, RZ, UR45 ;  /* 0x0000002dff077e24 */ /* 0x000fe2000f8e00ff */
[----:B--2---:R-:W-:-:S05]  /*b540*/  MOV R5, R8 ;  /* 0x0000000800057202 */ /* 0x004fca0000000f00 */
[----:B------:R-:W-:-:S04]  /*b550*/  IMAD R4, R4, 0x8, R5 ;  /* 0x0000000804047824 */ /* 0x000fc800078e0205 */
[----:B------:R0:W1:Y:S01]  /*b560*/  SYNCS.PHASECHK.TRANS64.TRYWAIT P0, [R4+URZ], R11 ;  /* 0x0000000b040075a7 */ /* 0x000062000800017f */
[----:B------:R-:W2:Y:S04]  /*b570*/  LD.E R2, desc[UR42][R6.64] ;  /* 0x0000002a06027980 */ /* 0x000ea8000c101900 */
[----:B------:R0:W5:Y:S01]  /*b580*/  LDL.64 R12, [R1+0x1b8] ;  /* 0x0001b800010c7983 */ /* 0x0001620000100a00 */
[----:B------:R-:W-:Y:S01]  /*b590*/  BSSY B0, `(.L_x_11991) ;  /* 0x0000005000007945 */ /* 0x000fe20003800000 */
[----:B--2---:R-:W-:-:S04]  /*b5a0*/  LOP3.LUT R2, R2, 0x1, RZ, 0xfc, !PT ;  /* 0x0000000102027812 */ /* 0x004fc800078efcff */
[----:B------:R-:W-:-:S13]  /*b5b0*/  ISETP.NE.AND P1, PT, R2, 0x3, PT ;  /* 0x000000030200780c */ /* 0x000fda0003f25270 */
[----:B01----:R-:W-:Y:S05]  /*b5c0*/  @!P1 BRA `(.L_x_11992) ;  /* 0x0000000000049947 */ /* 0x003fea0003800000 */
[----:B------:R-:W-:Y:S01]  /*b5d0*/  BPT.TRAP 0x1 ;  /* 0x000000040000795c */ /* 0x000fe20000300000 */
.L_x_11992:
[----:B------:R-:W-:Y:S05]  /*b5e0*/  BSYNC B0 ;  /* 0x0000000000007941 */ /* 0x000fea0003800000 */
.L_x_11991:
[----:B------:R-:W-:Y:S04]  /*b5f0*/  BSSY B0, `(.L_x_11993) ;  /* 0x000000a000007945 */ /* 0x000fe80003800000 */
[----:B------:R-:W-:Y:S05]  /*b600*/  @P0 BRA `(.L_x_11994) ;  /* 0x0000000000200947 */ /* 0x000fea0003800000 */
[----:B------:R-:W-:Y:S02]  /*b610*/  IMAD.U32 R4, RZ, RZ, UR44 ;  /* 0x0000002cff047e24 */ /* 0x000fe4000f8e00ff */
[----:B------:R-:W-:-:S06]  /*b620*/  IMAD.U32 R5, RZ, RZ, UR45 ;  /* 0x0000002dff057e24 */ /* 0x000fcc000f8e00ff */
[----:B------:R-:W2:Y:S01]  /*b630*/  LD.E.64 R4, desc[UR42][R4.64+0x18] ;  /* 0x0000182a04047980 */ /* 0x000ea2000c101b00 */
[----:B-----5:R-:W-:Y:S02]  /*b640*/  SHF.L.U32 R9, R13, 0x1f, RZ ;  /* 0x0000001f0d097819 */ /* 0x020fe400000006ff */
[----:B--2---:R-:W-:-:S05]  /*b650*/  MOV R7, R4 ;  /* 0x0000000400077202 */ /* 0x004fca0000000f00 */
[----:B------:R-:W-:-:S04]  /*b660*/  IMAD R2, R12, 0x8, R7 ;  /* 0x000000080c027824 */ /* 0x000fc800078e0207 */
[----:B------:R-:W0:Y:S02]  /*b670*/  SYNCS.PHASECHK.TRANS64.TRYWAIT P0, [R2+URZ], R9 ;  /* 0x00000009020075a7 */ /* 0x000e24000800017f */
[----:B0-----:R-:W-:Y:S05]  /*b680*/  @!P0 BRA `(.L_x_11995) ;  /* 0x0000022c00688947 */ /* 0x001fea0003800000 */
.L_x_11994:
[----:B------:R-:W-:Y:S05]  /*b690*/  BSYNC B0 ;  /* 0x0000000000007941 */ /* 0x000fea0003800000 */
.L_x_11993:
[----:B-----5:R-:W2:Y:S04]  /*b6a0*/  LDL R13, [R1+0x1b8] ;  /* 0x0001b800010d7983 */ /* 0x020ea80000100800 */
[----:B------:R-:W2:Y:S01]  /*b6b0*/  LDL.64 R4, [R1+0x78] ;  /* 0x0000780001047983 */ /* 0x000ea20000100a00 */
[----:B------:R-:W-:Y:S05]  /*b6c0*/  WARPSYNC.ALL ;  /* 0x0000000000007948 */ /* 0x000fea0003800000 */
[----:B------:R-:W3:Y:S04]  /*b6d0*/  LDL.64 R14, [R1+0x70] ;  /* 0x00007000010e7983 */ /* 0x000ee80000100a00 */
[----:B------:R-:W4:Y:S04]  /*b6e0*/  LDL.64 R6, [R1+0x70] ;  /* 0x0000700001067983 */ /* 0x000f280000100a00 */
[----:B0-----:R-:W4:Y:S01]  /*b6f0*/  LDL.64 R8, [R1+0x70] ;  /* 0x0000700001087983 */ /* 0x001f220000100a00 */
[----:B--2---:R-:W-:-:S03]  /*b700*/  IMAD R4, R13, 0x300, R4 ;  /* 0x000003000d047824 */ /* 0x004fc600078e0204 */
[----:B------:R-:W2:Y:S01]  /*b710*/  LDL.64 R10, [R1+0x70] ;  /* 0x00007000010a7983 */ /* 0x000ea20000100a00 */
[----:B------:R-:W-:Y:S01]  /*b720*/  R2UR UR7, R5 ;  /* 0x00000000050772ca */ /* 0x000fe200000e0000 */
[----:B------:R-:W-:Y:S01]  /*b730*/  WARPGROUP.ARRIVE ;  /* 0x00000000000079c5 */ /* 0x000fe20000000000 */
[C---:B------:R-:W-:Y:S01]  /*b740*/  R2UR UR6, R4.reuse ;  /* 0x00000000040672ca */ /* 0x040fe200000e0000 */
[----:B------:R-:W-:-:S04]  /*b750*/  VIADD R12, R4, 0x2 ;  /* 0x00000002040c7836 */ /* 0x000fc80000000000 */
[----:B------:R-:W0:Y:S01]  /*b760*/  S2R R20, SR_TID.X ;  /* 0x0000000000147919 */ /* 0x000e220000002100 */
[----:B------:R-:W-:Y:S02]  /*b770*/  IMAD.MOV.U32 R13, RZ, RZ, R5 ;  /* 0x000000ffff0d7224 */ /* 0x000fe400078e0005 */
[----:B------:R-:W-:Y:S01]  /*b780*/  IMAD.MOV.U32 R2, RZ, RZ, 0x1 ;  /* 0x00000001ff027424 */ /* 0x000fe200078e00ff */
[----:B------:R1:W-:Y:S04]  /*b790*/  STL [R1+0x60], RZ ;  /* 0x000060ff01007387 */ /* 0x0003e80000100800 */
[----:B------:R1:W-:Y:S04]  /*b7a0*/  STL [R1+0x60], R2 ;  /* 0x0000600201007387 */ /* 0x0003e80000100800 */
[----:B------:R1:W-:Y:S04]  /*b7b0*/  STL [R1+0x60], R2 ;  /* 0x0000600201007387 */ /* 0x0003e80000100800 */
[----:B------:R1:W-:Y:S04]  /*b7c0*/  STL [R1+0x60], R2 ;  /* 0x0000600201007387 */ /* 0x0003e80000100800 */
[----:B------:R1:W-:Y:S01]  /*b7d0*/  STL [R1+0x60], R2 ;  /* 0x0000600201007387 */ /* 0x0003e20000100800 */
[----:B0-----:R-:W-:-:S02]  /*b7e0*/  SHF.R.U32.HI R20, RZ, 0x7, R20 ;  /* 0x00000007ff147819 */ /* 0x001fc40000011614 */
[----:B---3--:R-:W-:Y:S02]  /*b7f0*/  R2UR UR4, R14 ;  /* 0x000000000e0472ca */ /* 0x008fe400000e0000 */
[----:B------:R-:W-:Y:S01]  /*b800*/  R2UR UR5, R15 ;  /* 0x000000000f0572ca */ /* 0x000fe200000e0000 */
[----:B----4-:R-:W-:Y:S02]  /*b810*/  VIADD R6, R6, 0x2 ;  /* 0x0000000206067836 */ /* 0x010fe40000000000 */
[----:B------:R-:W-:Y:S02]  /*b820*/  VIADD R8, R8, 0x4 ;  /* 0x0000000408087836 */ /* 0x000fe40000000000 */
[----:B--2---:R-:W-:-:S08]  /*b830*/  VIADD R10, R10, 0x6 ;  /* 0x000000060a0a7836 */ /* 0x004fd00000000000 */
[----:B------:R-:W-:Y:S01]  /*b840*/  HGMMA.64x96x16.F32.BF16 R24, gdesc[UR4], RZ, !UPT, gsb0 ;  /* 0x01600000041879f0 */ /* 0x000fe2000c0018ff */
[----:B------:R-:W-:Y:S02]  /*b850*/  R2UR UR6, R12 ;  /* 0x000000000c0672ca */ /* 0x000fe400000e0000 */
[----:B------:R-:W-:Y:S02]  /*b860*/  R2UR UR7, R13 ;  /* 0x000000000d0772ca */ /* 0x000fe400000e0000 */
[----:B------:R-:W-:Y:S01]  /*b870*/  R2UR UR4, R6 ;  /* 0x00000000060472ca */ /* 0x000fe200000e0000 */
[C---:B------:R-:W-:Y:S01]  /*b880*/  VIADD R6, R4.reuse, 0x4 ;  /* 0x0000000404067836 */ /* 0x040fe20000000000 */
[----:B------:R-:W-:Y:S01]  /*b890*/  R2UR UR5, R7 ;  /* 0x00000000070572ca */ /* 0x000fe200000e0000 */
[----:B------:R-:W-:Y:S02]  /*b8a0*/  IMAD.MOV.U32 R7, RZ, RZ, R5 ;  /* 0x000000ffff077224 */ /* 0x000fe400078e0005 */
        /* <DEDUP_REMOVED lines=8> */
[----:B------:R1:W5:Y:S01]  /*b930*/  LDL R8, [R1+0x1b8] ;  /* 0x0001b80001087983 */ /* 0x0003620000100800 */
[----:B------:R-:W-:Y:S01]  /*b940*/  IADD3 R6, -R20, 0xb, RZ ;  /* 0x0000000b14067810 */ /* 0x000fe20007ffe1ff */
[----:B------:R-:W-:-:S02]  /*b950*/  WARPGROUP.DEPBAR.LE gsb0, 0x0 ;  /* 0x00008000000079c5 */ /* 0x000fc40000010000 */
[----:B------:R-:W-:-:S08]  /*b960*/  WARPGROUP.ARRIVE ;  /* 0x00000000000079c5 */ /* 0x000fd00000000000 */
[----:B------:R-:W-:Y:S01]  /*b970*/  HGMMA.64x96x16.F32.BF16 R24, gdesc[UR4], R24, gsb0 ;  /* 0x01600000041879f0 */ /* 0x000fe20008001818 */
[----:B------:R-:W-:Y:S01]  /*b980*/  R2UR UR6, R4 ;  /* 0x00000000040672ca */ /* 0x000fe200000e0000 */
[----:B------:R-:W-:Y:S01]  /*b990*/  IMAD.U32 R4, RZ, RZ, UR44 ;  /* 0x0000002cff047e24 */ /* 0x000fe2000f8e00ff */
[----:B------:R-:W-:Y:S01]  /*b9a0*/  R2UR UR7, R5 ;  /* 0x00000000050772ca */ /* 0x000fe200000e0000 */
[----:B------:R-:W-:Y:S01]  /*b9b0*/  IMAD.U32 R5, RZ, RZ, UR45 ;  /* 0x0000002dff057e24 */ /* 0x000fe2000f8e00ff */
[----:B------:R-:W-:Y:S02]  /*b9c0*/  R2UR UR4, R10 ;  /* 0x000000000a0472ca */ /* 0x000fe400000e0000 */
[----:B------:R-:W-:Y:S01]  /*b9d0*/  R2UR UR5, R11 ;  /* 0x000000000b0572ca */ /* 0x000fe200000e0000 */
[----:B------:R-:W-:Y:S02]  /*b9e0*/  WARPGROUP.DEPBAR.LE gsb0, 0x0 ;  /* 0x00008000000079c5 */ /* 0x000fe40000010000 */
[----:B------:R-:W-:-:S10]  /*b9f0*/  WARPGROUP.ARRIVE ;  /* 0x00000000000079c5 */ /* 0x000fd40000000000 */
[----:B------:R-:W-:Y:S03]  /*ba00*/  HGMMA.64x96x16.F32.BF16 R24, gdesc[UR4], R24, gsb0 ;  /* 0x01600000041879f0 */ /* 0x000fe60008001818 */
[----:B------:R-:W-:Y:S02]  /*ba10*/  WARPGROUP.DEPBAR.LE gsb0, 0x0 ;  /* 0x00008000000079c5 */ /* 0x000fe40000010000 */
[----:B------:R1:W-:Y:S06]  /*ba20*/  BAR.ARV R6, 0x100 ;  /* 0x000400060000751d */ /* 0x0003ec0000002000 */
[----:B------:R-:W2:Y:S01]  /*ba30*/  LD.E R4, desc[UR42][R4.64] ;  /* 0x0000002a04047980 */ /* 0x000ea2000c101900 */
[----:B------:R-:W-:Y:S01]  /*ba40*/  BSSY B0, `(.L_x_11996) ;  /* 0x0000005000007945 */ /* 0x000fe20003800000 */
[----:B--2---:R-:W-:-:S04]  /*ba50*/  LOP3.LUT R7, R4, 0x1, RZ, 0xfc, !PT ;  /* 0x0000000104077812 */ /* 0x004fc800078efcff */
[----:B------:R-:W-:-:S13]  /*ba60*/  ISETP.NE.AND P0, PT, R7, 0x3, PT ;  /* 0x000000030700780c */ /* 0x000fda0003f05270 */
[----:B-1----:R-:W-:Y:S05]  /*ba70*/  @!P0 BRA `(.L_x_11997) ;  /* 0x0000000000048947 */ /* 0x002fea0003800000 */
[----:B------:R-:W-:Y:S01]  /*ba80*/  BPT.TRAP 0x1 ;  /* 0x000000040000795c */ /* 0x000fe20000300000 */
.L_x_11997:
[----:B------:R-:W-:Y:S05]  /*ba90*/  BSYNC B0 ;  /* 0x0000000000007941 */ /* 0x000fea0003800000 */
.L_x_11996:
[----:B------:R-:W-:Y:S02]  /*baa0*/  IMAD.U32 R4, RZ, RZ, UR44 ;  /* 0x0000002cff047e24 */ /* 0x000fe4000f8e00ff */
[----:B------:R-:W-:Y:S02]  /*bab0*/  IMAD.U32 R5, RZ, RZ, UR45 ;  /* 0x0000002dff057e24 */ /* 0x000fe4000f8e00ff */
[----:B------:R-:W-:-:S04]  /*bac0*/  IMAD.U32 R6, RZ, RZ, UR44 ;  /* 0x0000002cff067e24 */ /* 0x000fc8000f8e00ff */
[----:B------:R-:W2:Y:S01]  /*bad0*/  LD.E.64 R4, desc[UR42][R4.64+0x20] ;  /* 0x0000202a04047980 */ /* 0x000ea2000c101b00 */
[----:B------:R-:W-:-:S05]  /*bae0*/  IMAD.U32 R7, RZ, RZ, UR45 ;  /* 0x0000002dff077e24 */ /* 0x000fca000f8e00ff */
[----:B------:R-:W3:Y:S01]  /*baf0*/  LD.E R6, desc[UR42][R6.64+0xc] ;  /* 0x00000c2a06067980 */ /* 0x000ee2000c101900 */
[----:B--2---:R-:W-:-:S05]  /*bb00*/  MOV R9, R4 ;  /* 0x0000000400097202 */ /* 0x004fca0000000f00 */
[----:B-----5:R-:W-:-:S05]  /*bb10*/  IMAD R9, R8, 0x8, R9 ;  /* 0x0000000808097824 */ /* 0x020fca00078e0209 */
[----:B---3--:R-:W-:-:S04]  /*bb20*/  PRMT R9, R6, 0x654, R9 ;  /* 0x0000065406097816 */ /* 0x008fc80000000009 */
[----:B------:R0:W-:Y:S01]  /*bb30*/  SYNCS.ARRIVE.TRANS64.RED.A1T0 RZ, [R9+URZ], RZ ;  /* 0x000000ff09ff79a7 */ /* 0x0001e2000810043f */
[----:B------:R-:W2:Y:S04]  /*bb40*/  LDL R77, [R1+0x10c] ;  /* 0x00010c00014d7983 */ /* 0x000ea80000100800 */
[----:B------:R-:W3:Y:S04]  /*bb50*/  LDL R75, [R1+0x50] ;  /* 0x00005000014b7983 */ /* 0x000ee80000100800 */
[----:B------:R-:W4:Y:S04]  /*bb60*/  LDL.64 R12, [R1+0x130] ;  /* 0x00013000010c7983 */ /* 0x000f280000100a00 */
[----:B------:R-:W4:Y:S04]  /*bb70*/  LDL R76, [R1+0x138] ;  /* 0x00013800014c7983 */ /* 0x000f280000100800 */
[----:B0-----:R-:W4:Y:S04]  /*bb80*/  LDL.128 R8, [R1+0x120] ;  /* 0x0001200001087983 */ /* 0x001f280000100c00 */
[----:B------:R-:W4:Y:S01]  /*bb90*/  LDL.128 R4, [R1+0x110] ;  /* 0x0001100001047983 */ /* 0x000f220000100c00 */
[----:B------:R-:W-:Y:S01]  /*bba0*/  BSSY B0, `(.L_x_11998) ;  /* 0x0000040000007945 */ /* 0x000fe20003800000 */
[----:B--2---:R-:W-:-:S04]  /*bbb0*/  SHF.R.S32.HI R14, RZ, 0x1f, R77 ;  /* 0x0000001fff0e7819 */ /* 0x004fc8000001144d */
[----:B------:R-:W-:-:S04]  /*bbc0*/  LEA.HI R15, R14, R77, RZ, 0x7 ;  /* 0x0000004d0e0f7211 */ /* 0x000fc800078f38ff */
[----:B------:R-:W-:-:S05]  /*bbd0*/  LOP3.LUT R20, R15, 0xffffff80, RZ, 0xc0, !PT ;  /* 0xffffff800f147812 */ /* 0x000fca00078ec0ff */
[----:B------:R-:W-:-:S05]  /*bbe0*/  IMAD.IADD R20, R77, 0x1, -R20 ;  /* 0x000000014d147824 */ /* 0x000fca00078e0a14 */
[----:B------:R-:W-:Y:S02]  /*bbf0*/  SHF.R.S32.HI R21, RZ, 0x1f, R20 ;  /* 0x0000001fff157819 */ /* 0x000fe40000011414 */
[----:B------:R-:W-:Y:S02]  /*bc00*/  LEA.HI R14, R14, R77, RZ, 0x2 ;  /* 0x0000004d0e0e7211 */ /* 0x000fe400078f10ff */
[CC--:B------:R-:W-:Y:S02]  /*bc10*/  LEA.HI R72, R21.reuse, R20.reuse, RZ, 0x2 ;  /* 0x0000001415487211 */ /* 0x0c0fe400078f10ff */
[----:B------:R-:W-:Y:S02]  /*bc20*/  LEA.HI R21, R21, R20, RZ, 0x5 ;  /* 0x0000001415157211 */ /* 0x000fe400078f28ff */
[--C-:B------:R-:W-:Y:S02]  /*bc30*/  SHF.R.S32.HI R73, RZ, 0x2, R72.reuse ;  /* 0x00000002ff497819 */ /* 0x100fe40000011448 */
[----:B------:R-:W-:-:S02]  /*bc40*/  SHF.R.S32.HI R74, RZ, 0x1f, R72 ;  /* 0x0000001fff4a7819 */ /* 0x000fc40000011448 */
[----:B------:R-:W-:Y:S02]  /*bc50*/  LOP3.LUT R80, R14, 0xfffffffc, RZ, 0xc0, !PT ;  /* 0xfffffffc0e507812 */ /* 0x000fe400078ec0ff */
[----:B------:R-:W-:Y:S02]  /*bc60*/  LEA.HI R74, R74, R73, RZ, 0x3 ;  /* 0x000000494a4a7211 */ /* 0x000fe400078f18ff */
[----:B------:R-:W-:Y:S01]  /*bc70*/  SHF.R.S32.HI R78, RZ, 0x7, R15 ;  /* 0x00000007ff4e7819 */ /* 0x000fe2000001140f */
[----:B------:R-:W-:Y:S01]  /*bc80*/  IMAD.IADD R80, R77, 0x1, -R80 ;  /* 0x000000014d507824 */ /* 0x000fe200078e0a50 */
[----:B------:R-:W-:Y:S02]  /*bc90*/  SHF.R.S32.HI R14, RZ, 0x5, R21 ;  /* 0x00000005ff0e7819 */ /* 0x000fe40000011415 */
[----:B------:R-:W-:Y:S02]  /*bca0*/  LOP3.LUT R74, R74, 0xfffffff8, RZ, 0xc0, !PT ;  /* 0xfffffff84a4a7812 */ /* 0x000fe400078ec0ff */
[----:B------:R-:W-:Y:S01]  /*bcb0*/  LEA.HI R15, R15, R78, RZ, 0x1 ;  /* 0x0000004e0f0f7211 */ /* 0x000fe200078f08ff */
[----:B---3--:R-:W-:Y:S01]  /*bcc0*/  IMAD R75, R75, 0x8, R14 ;  /* 0x000000084b4b7824 */ /* 0x008fe200078e020e */
[----:B------:R-:W-:Y:S01]  /*bcd0*/  LEA.HI R14, R80, R80, RZ, 0x1 ;  /* 0x00000050500e7211 */ /* 0x000fe200078f08ff */
[----:B------:R-:W-:Y:S01]  /*bce0*/  IMAD.IADD R74, R73, 0x1, -R74 ;  /* 0x00000001494a7824 */ /* 0x000fe200078e0a4a */
[----:B------:R-:W-:-:S02]  /*bcf0*/  LOP3.LUT R15, R15, 0x3fffffe, RZ, 0xc0, !PT ;  /* 0x03fffffe0f0f7812 */ /* 0x000fc400078ec0ff */
[----:B------:R-:W-:Y:S01]  /*bd00*/  LOP3.LUT R21, R14, 0x1ffffffe, RZ, 0xc0, !PT ;  /* 0x1ffffffe0e157812 */ /* 0x000fe200078ec0ff */
[----:B------:R-:W-:Y:S01]  /*bd10*/  IMAD.U32 R74, R75, 0x10, R74 ;  /* 0x000000104b4a7824 */ /* 0x000fe200078e004a */
[----:B----4-:R-:W-:Y:S01]  /*bd20*/  ISETP.NE.AND P0, PT, R12, 0x1, PT ;  /* 0x000000010c00780c */ /* 0x010fe20003f05270 */
[----:B------:R-:W-:Y:S02]  /*bd30*/  IMAD.IADD R15, R78, 0x1, -R15 ;  /* 0x000000014e0f7824 */ /* 0x000fe400078e0a0f */
[----:B------:R-:W-:Y:S02]  /*bd40*/  IMAD.IADD R21, R80, 0x1, -R21 ;  /* 0x0000000150157824 */ /* 0x000fe400078e0a15 */
[----:B------:R-:W-:-:S04]  /*bd50*/  IMAD R74, R15, 0x40, R74 ;  /* 0x000000400f4a7824 */ /* 0x000fc800078e024a */
[----:B------:R-:W-:-:S04]  /*bd60*/  IMAD R74, R21, 0x8, R74 ;  /* 0x00000008154a7824 */ /* 0x000fc800078e024a */
[----:B------:R-:W-:-:S05]  /*bd70*/  @P0 IMAD.HI.U32 R13, R74, R13, RZ ;  /* 0x0000000d4a0d0227 */ /* 0x000fca00078e00ff */
[----:B------:R-:W-:Y:S01]  /*bd80*/  @P0 SHF.R.U32.HI R74, RZ, R76, R13 ;  /* 0x0000004cff4a0219 */ /* 0x000fe2000001160d */
[----:B------:R-:W-:Y:S01]  /*bd90*/  IMAD.MOV.U32 R15, RZ, RZ, -0x60 ;  /* 0xffffffa0ff0f7424 */ /* 0x000fe200078e00ff */
[----:B------:R-:W-:-:S03]  /*bda0*/  LOP3.LUT R13, R72, 0x7ffffffc, RZ, 0xc0, !PT ;  /* 0x7ffffffc480d7812 */ /* 0x000fc600078ec0ff */
[----:B------:R-:W0:Y:S01]  /*bdb0*/  SHFL.IDX PT, R75, R74, RZ, 0x1c1f ;  /* 0x001c1fff4a4b7589 */ /* 0x000e2200000e0000 */
[----:B------:R-:W-:Y:S02]  /*bdc0*/  IMAD R12, R0, R15, 0x1 ;  /* 0x00000001000c7424 */ /* 0x000fe400078e020f */
[----:B------:R-:W-:Y:S01]  /*bdd0*/  IMAD.IADD R13, R20, 0x1, -R13 ;  /* 0x00000001140d7824 */ /* 0x000fe200078e0a0d */
[----:B------:R-:W-:-:S03]  /*bde0*/  ISETP.GE.AND P1, PT, R9, 0x1, PT ;  /* 0x000000010900780c */ /* 0x000fc60003f26270 */
[----:B------:R-:W-:Y:S01]  /*bdf0*/  IMAD R12, R13, -0x2, R12 ;  /* 0xfffffffe0d0c7824 */ /* 0x000fe200078e020c */
[----:B------:R-:W-:-:S04]  /*be00*/  LOP3.LUT R13, RZ, R6, RZ, 0x33, !PT ;  /* 0x00000006ff0d7212 */ /* 0x000fc800078e33ff */
[----:B------:R-:W-:Y:S01]  /*be10*/  IADD3 R14, -R4, R12, R5 ;  /* 0x0000000c040e7210 */ /* 0x000fe20007ffe105 */
[----:B------:R-:W-:-:S04]  /*be20*/  IMAD R21, R0, -0x60, R8 ;  /* 0xffffffa000157824 */ /* 0x000fc800078e0208 */
[C---:B------:R-:W-:Y:S02]  /*be30*/  IMAD.IADD R15, R14.reuse, 0x1, R7 ;  /* 0x000000010e0f7824 */ /* 0x040fe400078e0207 */
[----:B------:R-:W-:Y:S02]  /*be40*/  IMAD.IADD R20, R14, 0x1, R13 ;  /* 0x000000010e147824 */ /* 0x000fe400078e020d */
[----:B------:R-:W-:Y:S02]  /*be50*/  VIADD R73, R12, 0xffffffff ;  /* 0xffffffff0c497836 */ /* 0x000fe40000000000 */
        /* <DEDUP_REMOVED lines=13> */
.L_x_12001:
[----:B------:R-:W-:-:S13]  /*bf30*/  ISETP.NE.AND P0, PT, R9, 0x1, PT ;  /* 0x000000010900780c */ /* 0x000fda0003f05270 */
[----:B------:R-:W-:-:S05]  /*bf40*/  @P0 IMAD.HI.U32 R12, R8, R10, RZ ;  /* 0x0000000a080c0227 */ /* 0x000fca00078e00ff */
[----:B------:R-:W-:-:S07]  /*bf50*/  @P0 SHF.R.U32.HI R8, RZ, R11, R12 ;  /* 0x0000000bff080219 */ /* 0x000fce000001160c */
.L_x_12002:
[----:B------:R-:W-:Y:S05]  /*bf60*/  BSYNC B1 ;  /* 0x0000000000017941 */ /* 0x000fea0003800000 */
.L_x_12000:
[----:B------:R-:W-:-:S05]  /*bf70*/  IMAD R8, R8, R9, R73 ;  /* 0x0000000908087224 */ /* 0x000fca00078e0249 */
[----:B------:R-:W-:Y:S02]  /*bf80*/  VIMNMX R7, R7, R8, !PT ;  /* 0x0000000807077248 */ /* 0x000fe40007fe0100 */
[----:B------:R-:W-:-:S07]  /*bf90*/  VIADDMNMX R6, R8, R9, R6, PT ;  /* 0x0000000908067246 */ /* 0x000fce0003800106 */
.L_x_11999:
[----:B------:R-:W-:Y:S05]  /*bfa0*/  BSYNC B0 ;  /* 0x0000000000007941 */ /* 0x000fea0003800000 */
.L_x_11998:
[C---:B------:R-:W-:Y:S01]  /*bfb0*/  ISETP.GE.AND P0, PT, R21.reuse, 0x2, PT ;  /* 0x000000021500780c */ /* 0x040fe20003f06270 */
[----:B------:R-:W0:Y:S01]  /*bfc0*/  SHFL.IDX PT, R74, R74, 0x1, 0x1c1f ;  /* 0x003c1f004a4a7f89 */ /* 0x000e2200000e0000 */
[----:B------:R-:W-:Y:S01]  /*bfd0*/  ISETP.GE.AND P4, PT, R21, 0xa, PT ;  /* 0x0000000a1500780c */ /* 0x000fe20003f86270 */
[----:B------:R-:W-:Y:S01]  /*bfe0*/  BSSY B0, `(.L_x_12003) ;  /* 0x0000086000007945 */ /* 0x000fe20003800000 */
        /* <DEDUP_REMOVED lines=10> */
[----:B------:R-:W-:Y:S02]  /*c090*/  ISETP.LT.OR P3, PT, R6, 0x9, P3 ;  /* 0x000000090600780c */ /* 0x000fe40001f61670 */
        /* <DEDUP_REMOVED lines=17> */
[C---:B------:R-:W-:Y:S02]  /*c1b0*/  ISETP.LT.OR P2, PT, R6.reuse, 0x1a, P2 ;  /* 0x0000001a0600780c */ /* 0x040fe40001741670 */
        /* <DEDUP_REMOVED lines=97> */
.L_x_12006:
[----:B------:R-:W-:-:S13]  /*c7d0*/  ISETP.NE.AND P6, PT, R9, 0x1, PT ;  /* 0x000000010900780c */ /* 0x000fda0003fc5270 */
[----:B------:R-:W-:-:S05]  /*c7e0*/  @P6 IMAD.HI.U32 R10, R4, R10, RZ ;  /* 0x0000000a040a6227 */ /* 0x000fca00078e00ff */
[----:B------:R-:W-:-:S07]  /*c7f0*/  @P6 SHF.R.U32.HI R4, RZ, R11, R10 ;  /* 0x0000000bff046219 */ /* 0x000fce000001160a */
.L_x_12007:
[----:B------:R-:W-:Y:S05]  /*c800*/  BSYNC B1 ;  /* 0x0000000000017941 */ /* 0x000fea0003800000 */
.L_x_12005:
[----:B------:R-:W-:-:S05]  /*c810*/  IMAD R4, R4, R9, R73 ;  /* 0x0000000904047224 */ /* 0x000fca00078e0249 */
[----:B------:R-:W-:Y:S02]  /*c820*/  VIADDMNMX R6, R4, R9, R6, PT ;  /* 0x0000000904067246 */ /* 0x000fe40003800106 */
[----:B------:R-:W-:-:S07]  /*c830*/  VIMNMX R7, R7, R4, !PT ;  /* 0x0000000407077248 */ /* 0x000fce0007fe0100 */
.L_x_12004:
[----:B------:R-:W-:Y:S05]  /*c840*/  BSYNC B0 ;  /* 0x0000000000007941 */ /* 0x000fea0003800000 */
.L_x_12003:
[----:B------:R-:W-:Y:S01]  /*c850*/  ISETP.GT.AND P0, PT, R7, 0x1, !P0 ;  /* 0x000000010700780c */ /* 0x000fe20004704270 */
[----:B------:R-:W2:Y:S01]  /*c860*/  LDL R114, [R1+0x1f0] ;  /* 0x0001f00001727983 */ /* 0x000ea20000100800 */
[----:B------:R-:W-:Y:S02]  /*c870*/  ISETP.NE.AND P6, PT, R79, RZ, PT ;  /* 0x000000ff4f00720c */ /* 0x000fe40003fc5270 */
[----:B------:R-:W-:Y:S01]  /*c880*/  ISETP.LT.OR P0, PT, R6, 0x2, P0 ;  /* 0x000000020600780c */ /* 0x000fe20000701670 */
[----:B------:R-:W3:Y:S01]  /*c890*/  LDL.64 R68, [R1+0x210] ;  /* 0x0002100001447983 */ /* 0x000ee20000100a00 */
[----:B------:R-:W-:Y:S02]  /*c8a0*/  ISETP.GT.AND P1, PT, R7, 0x8, !P1 ;  /* 0x000000080700780c */ /* 0x000fe40004f24270 */
[----:B------:R-:W-:Y:S02]  /*c8b0*/  FSEL R24, R27, -INF , !P0 ;  /* 0xff8000001b187808 */ /* 0x000fe40004000000 */
[----:B------:R-:W-:-:S02]  /*c8c0*/  ISETP.NE.AND P0, PT, R75, RZ, PT ;  /* 0x000000ff4b00720c */ /* 0x000fc40003f05270 */
[----:B------:R-:W-:Y:S01]  /*c8d0*/  ISETP.LT.OR P1, PT, R6, 0x9, P1 ;  /* 0x000000090600780c */ /* 0x000fe20000f21670 */
[----:B------:R-:W4:Y:S01]  /*c8e0*/  LDL.64 R74, [R1+0x1e0] ;  /* 0x0001e000014a7983 */ /* 0x000f220000100a00 */
[----:B------:R-:W-:Y:S02]  /*c8f0*/  ISETP.GT.AND P0, PT, R7, 0x9, !P0 ;  /* 0x000000090700780c */ /* 0x000fe40004704270 */
[----:B------:R-:W-:Y:S02]  /*c900*/  FSEL R20, R30, -INF , !P1 ;  /* 0xff8000001e147808 */ /* 0x000fe40004800000 */
[----:B------:R-:W-:Y:S02]  /*c910*/  ISETP.LT.OR P0, PT, R6, 0xa, P0 ;  /* 0x0000000a0600780c */ /* 0x000fe40000701670 */
[----:B------:R-:W-:Y:S02]  /*c920*/  ISETP.NE.AND P1, PT, R33, RZ, PT ;  /* 0x000000ff2100720c */ /* 0x000fe40003f25270 */
[----:B------:R-:W-:-:S02]  /*c930*/  FSEL R21, R31, -INF , !P0 ;  /* 0xff8000001f157808 */ /* 0x000fc40004000000 */
[----:B------:R-:W-:-:S04]  /*c940*/  ISETP.NE.AND P0, PT, R77, RZ, PT ;  /* 0x000000ff4d00720c */ /* 0x000fc80003f05270 */
[----:B------:R-:W-:-:S04]  /*c950*/  ISETP.GT.AND P0, PT, R7, 0x10, !P0 ;  /* 0x000000100700780c */ /* 0x000fc80004704270 */
[----:B------:R-:W-:-:S04]  /*c960*/  ISETP.LT.OR P0, PT, R6, 0x11, P0 ;  /* 0x000000110600780c */ /* 0x000fc80000701670 */
[----:B------:R-:W-:Y:S02]  /*c970*/  FSEL R64, R34, -INF , !P0 ;  /* 0xff80000022407808 */ /* 0x000fe40004000000 */
[----:B------:R-:W-:Y:S02]  /*c980*/  ISETP.NE.AND P0, PT, R78, RZ, PT ;  /* 0x000000ff4e00720c */ /* 0x000fe40003f05270 */
[----:B------:R-:W2:Y:S02]  /*c990*/  LDL.64 R78, [R1+0x1d0] ;  /* 0x0001d000014e7983 */ /* 0x000ea40000100a00 */
[----:B------:R-:W-:-:S04]  /*c9a0*/  ISETP.GT.AND P0, PT, R7, 0x11, !P0 ;  /* 0x000000110700780c */ /* 0x000fc80004704270 */
[----:B------:R-:W-:-:S04]  /*c9b0*/  ISETP.LT.OR P0, PT, R6, 0x12, P0 ;  /* 0x000000120600780c */ /* 0x000fc80000701670 */
[----:B------:R-:W-:Y:S02]  /*c9c0*/  FSEL R92, R35, -INF , !P0 ;  /* 0xff800000235c7808 */ /* 0x000fe40004000000 */
[----:B------:R-:W-:Y:S01]  /*c9d0*/  ISETP.GT.AND P0, PT, R7, 0x18, !P1 ;  /* 0x000000180700780c */ /* 0x000fe20004f04270 */
[----:B------:R-:W3:Y:S01]  /*c9e0*/  LDL.64 R34, [R1+0x2e0] ;  /* 0x0002e00001227983 */ /* 0x000ee20000100a00 */
[----:B------:R-:W-:Y:S02]  /*c9f0*/  ISETP.NE.AND P1, PT, R82, RZ, PT ;  /* 0x000000ff5200720c */ /* 0x000fe40003f25270 */
[----:B------:R-:W-:-:S04]  /*ca00*/  ISETP.LT.OR P0, PT, R6, 0x19, P0 ;  /* 0x000000190600780c */ /* 0x000fc80000701670 */
[----:B------:R-:W-:Y:S02]  /*ca10*/  FSEL R81, R38, -INF , !P0 ;  /* 0xff80000026517808 */ /* 0x000fe40004000000 */
[----:B------:R-:W-:Y:S02]  /*ca20*/  ISETP.GT.AND P0, PT, R7, 0x19, !P6 ;  /* 0x000000190700780c */ /* 0x000fe40007704270 */
[----:B------:R-:W-:Y:S02]  /*ca30*/  ISETP.NE.AND P6, PT, R13, RZ, PT ;  /* 0x000000ff0d00720c */ /* 0x000fe40003fc5270 */
[----:B------:R-:W-:-:S04]  /*ca40*/  ISETP.LT.OR P0, PT, R6, 0x1a, P0 ;  /* 0x0000001a0600780c */ /* 0x000fc80000701670 */
[----:B------:R-:W-:Y:S02]  /*ca50*/  FSEL R91, R39, -INF , !P0 ;  /* 0xff800000275b7808 */ /* 0x000fe40004000000 */
[----:B------:R-:W-:Y:S01]  /*ca60*/  ISETP.NE.AND P0, PT, R37, RZ, PT ;  /* 0x000000ff2500720c */ /* 0x000fe20003f05270 */
[----:B------:R-:W3:Y:S03]  /*ca70*/  LDL.64 R38, [R1+0x300] ;  /* 0x0003000001267983 */ /* 0x000ee60000100a00 */
[----:B------:R-:W-:-:S04]  /*ca80*/  ISETP.GT.AND P0, PT, R7, 0x20, !P0 ;  /* 0x000000200700780c */ /* 0x000fc80004704270 */
[----:B------:R-:W-:-:S04]  /*ca90*/  ISETP.LT.OR P0, PT, R6, 0x21, P0 ;  /* 0x000000210600780c */ /* 0x000fc80000701670 */
[----:B------:R-:W-:Y:S02]  /*caa0*/  FSEL R82, R42, -INF , !P0 ;  /* 0xff8000002a527808 */ /* 0x000fe40004000000 */
[----:B------:R-:W-:-:S04]  /*cab0*/  ISETP.NE.AND P0, PT, R80, RZ, PT ;  /* 0x000000ff5000720c */ /* 0x000fc80003f05270 */
[----:B------:R-:W-:-:S04]  /*cac0*/  ISETP.GT.AND P0, PT, R7, 0x21, !P0 ;  /* 0x000000210700780c */ /* 0x000fc80004704270 */
        /* <DEDUP_REMOVED lines=34> */
[----:B------:R-:W-:Y:S02]  /*ccf0*/  ISETP.GT.AND P0, PT, R7, 0x41, !P1 ;  /* 0x000000410700780c */ /* 0x000fe40004f04270 */
[----:B------:R-:W-:Y:S02]  /*cd00*/  ISETP.NE.AND P1, PT, R57, RZ, PT ;  /* 0x000000ff3900720c */ /* 0x000fe40003f25270 */
[----:B------:R-:W-:-:S04]  /*cd10*/  ISETP.LT.OR P0, PT, R6, 0x42, P0 ;  /* 0x000000420600780c */ /* 0x000fc80000701670 */
[----:B------:R-:W-:Y:S02]  /*cd20*/  FSEL R95, R59, -INF , !P0 ;  /* 0xff8000003b5f7808 */ /* 0x000fe40004000000 */
[C---:B------:R-:W-:Y:S02]  /*cd30*/  ISETP.GT.AND P0, PT, R7.reuse, RZ, !P6 ;  /* 0x000000ff0700720c */ /* 0x040fe40007704270 */
[C---:B------:R-:W-:Y:S02]  /*cd40*/  ISETP.GT.AND P2, PT, R7.reuse, 0x49, !P2 ;  /* 0x000000490700780c */ /* 0x040fe40005744270 */
[----:B------:R-:W-:Y:S02]  /*cd50*/  ISETP.LT.OR P0, PT, R6, 0x1, P0 ;  /* 0x000000010600780c */ /* 0x000fe40000701670 */
[----:B------:R-:W-:Y:S02]  /*cd60*/  ISETP.GT.AND P3, PT, R7, 0x50, !P3 ;  /* 0x000000500700780c */ /* 0x000fe40005f64270 */
[----:B------:R-:W-:-:S02]  /*cd70*/  FSEL R30, R26, -INF , !P0 ;  /* 0xff8000001a1e7808 */ /* 0x000fc40004000000 */
[C---:B------:R-:W-:Y:S02]  /*cd80*/  ISETP.GT.AND P0, PT, R7.reuse, 0x48, !P1 ;  /* 0x000000480700780c */ /* 0x040fe40004f04270 */
[----:B------:R-:W-:Y:S02]  /*cd90*/  ISETP.GT.AND P4, PT, R7, 0x51, !P4 ;  /* 0x000000510700780c */ /* 0x000fe40006784270 */
[----:B------:R-:W-:Y:S02]  /*cda0*/  ISETP.LT.OR P0, PT, R6, 0x49, P0 ;  /* 0x000000490600780c */ /* 0x000fe40000701670 */
[----:B--2---:R-:W-:Y:S02]  /*cdb0*/  FMNMX.FTZ R4, R152, R78, !PT ;  /* 0x0000004e98047209 */ /* 0x004fe40007810000 */
        /* <DEDUP_REMOVED lines=38> */
[----:B------:R-:W0:Y:S01]  /*d020*/  SHFL.BFLY PT, R9, R4, 0x2, 0x1f ;  /* 0x0c401f0004097f89 */ /* 0x000e2200000e0000 */
[----:B------:R-:W-:-:S04]  /*d030*/  FMNMX.FTZ R10, R94, R5, !PT ;  /* 0x000000055e0a7209 */ /* 0x000fc80007810000 */
[----:B------:R-:W-:-:S04]  /*d040*/  FMNMX.FTZ R5, R107, R10, !PT ;  /* 0x0000000a6b057209 */ /* 0x000fc80007810000 */
[----:B------:R-:W-:Y:S02]  /*d050*/  FMNMX.FTZ R10, R58, R5, !PT ;  /* 0x000000053a0a7209 */ /* 0x000fe40007810000 */
[----:B------:R-:W-:Y:S02]  /*d060*/  ISETP.LT.OR P2, PT, R6, 0x4a, P2 ;  /* 0x0000004a0600780c */ /* 0x000fe40001741670 */
[----:B------:R-:W-:Y:S02]  /*d070*/  FSEL R108, R62, -INF , !P0 ;  /* 0xff8000003e6c7808 */ /* 0x000fe40004000000 */
[----:B------:R-:W-:Y:S02]  /*d080*/  FMNMX.FTZ R5, R95, R10, !PT ;  /* 0x0000000a5f057209 */ /* 0x000fe40007810000 */
[----:B------:R-:W-:Y:S02]  /*d090*/  ISETP.LT.OR P3, PT, R6, 0x51, P3 ;  /* 0x000000510600780c */ /* 0x000fe40001f61670 */
[----:B------:R-:W-:-:S02]  /*d0a0*/  FSEL R109, R63, -INF , !P2 ;  /* 0xff8000003f6d7808 */ /* 0x000fc40005000000 */
[----:B------:R-:W-:Y:S01]  /*d0b0*/  FMNMX.FTZ R10, R108, R5, !PT ;  /* 0x000000056c0a7209 */ /* 0x000fe20007810000 */
[----:B------:R-:W2:Y:S01]  /*d0c0*/  LDL.64 R62, [R1+0x280] ;  /* 0x00028000013e7983 */ /* 0x000ea20000100a00 */
[----:B------:R-:W-:Y:S02]  /*d0d0*/  ISETP.GT.AND P5, PT, R7, 0x58, !P5 ;  /* 0x000000580700780c */ /* 0x000fe40006fa4270 */
[----:B------:R-:W-:Y:S02]  /*d0e0*/  ISETP.LT.OR P4, PT, R6, 0x52, P4 ;  /* 0x000000520600780c */ /* 0x000fe40002781670 */
[----:B------:R-:W-:Y:S02]  /*d0f0*/  FSEL R110, R66, -INF , !P3 ;  /* 0xff800000426e7808 */ /* 0x000fe40005800000 */
[----:B------:R-:W-:Y:S02]  /*d100*/  FMNMX.FTZ R5, R109, R10, !PT ;  /* 0x0000000a6d057209 */ /* 0x000fe40007810000 */
[----:B------:R-:W-:-:S02]  /*d110*/  ISETP.GT.AND P0, PT, R7, 0x59, !P6 ;  /* 0x000000590700780c */ /* 0x000fc40007704270 */
[----:B------:R-:W-:Y:S02]  /*d120*/  ISETP.LT.OR P5, PT, R6, 0x59, P5 ;  /* 0x000000590600780c */ /* 0x000fe40002fa1670 */
[----:B------:R-:W-:Y:S02]  /*d130*/  FSEL R111, R67, -INF , !P4 ;  /* 0xff800000436f7808 */ /* 0x000fe40006000000 */
[----:B------:R-:W-:Y:S02]  /*d140*/  FMNMX.FTZ R10, R110, R5, !PT ;  /* 0x000000056e0a7209 */ /* 0x000fe40007810000 */
[----:B0-----:R-:W-:Y:S02]  /*d150*/  FMNMX.FTZ R9, R4, R9, !PT ;  /* 0x0000000904097209 */ /* 0x001fe40007810000 */
[----:B------:R-:W-:Y:S02]  /*d160*/  ISETP.LT.OR P0, PT, R6, 0x5a, P0 ;  /* 0x0000005a0600780c */ /* 0x000fe40000701670 */
[----:B------:R-:W-:-:S02]  /*d170*/  FSEL R112, R70, -INF , !P5 ;  /* 0xff80000046707808 */ /* 0x000fc40006800000 */
[----:B------:R-:W-:Y:S01]  /*d180*/  FMNMX.FTZ R5, R111, R10, !PT ;  /* 0x0000000a6f057209 */ /* 0x000fe20007810000 */
[----:B------:R-:W0:Y:S01]  /*d190*/  SHFL.BFLY PT, R26, R9, 0x1, 0x1f ;  /* 0x0c201f00091a7f89 */ /* 0x000e2200000e0000 */
[----:B------:R-:W-:Y:S02]  /*d1a0*/  FSEL R113, R71, -INF , !P0 ;  /* 0xff80000047717808 */ /* 0x000fe40004000000 */
[----:B------:R-:W-:Y:S01]  /*d1b0*/  FMNMX.FTZ R6, R112, R5, !PT ;  /* 0x0000000570067209 */ /* 0x000fe20007810000 */
[----:B------:R-:W2:Y:S03]  /*d1c0*/  LDL.64 R70, [R1+0x220] ;  /* 0x0002200001467983 */ /* 0x000ea60000100a00 */
[----:B------:R-:W-:Y:S01]  /*d1d0*/  FMNMX.FTZ R5, R113, R6, !PT ;  /* 0x0000000671057209 */ /* 0x000fe20007810000 */
[----:B------:R-:W2:Y:S04]  /*d1e0*/  LDL.64 R10, [R1+0x250] ;  /* 0x00025000010a7983 */ /* 0x000ea80000100a00 */
[----:B------:R1:W-:Y:S04]  /*d1f0*/  STL.64 [R1+0x1d0], R4 ;  /* 0x0001d00401007387 */ /* 0x0003e80000100a00 */
[----:B------:R-:W4:Y:S01]  /*d200*/  LDL R99, [R1+0x1d4] ;  /* 0x0001d40001637983 */ /* 0x000f220000100800 */
[----:B0-----:R-:W-:-:S03]  /*d210*/  FMNMX.FTZ R6, R9, R26, !PT ;  /* 0x0000001a09067209 */ /* 0x001fc60007810000 */
[----:B-1----:R-:W2:Y:S04]  /*d220*/  LDL.64 R4, [R1+0x240] ;  /* 0x0002400001047983 */ /* 0x002ea80000100a00 */
[----:B------:R0:W-:Y:S04]  /*d230*/  STL [R1+0x1d0], R6 ;  /* 0x0001d00601007387 */ /* 0x0001e80000100800 */
[----:B------:R-:W3:Y:S04]  /*d240*/  LDL R31, [R1+0x1d0] ;  /* 0x0001d000011f7983 */ /* 0x000ee80000100800 */
[----:B0-----:R-:W2:Y:S04]  /*d250*/  LDL.64 R6, [R1+0x3f8] ;  /* 0x0003f80001067983 */ /* 0x001ea80000100a00 */
[----:B----4-:R-:W0:Y:S01]  /*d260*/  SHFL.BFLY PT, R26, R99, 0x2, 0x1f ;  /* 0x0c401f00631a7f89 */ /* 0x010e2200000e0000 */
[----:B---3--:R-:W-:Y:S01]  /*d270*/  FMUL.FTZ R33, R114, R31 ;  /* 0x0000001f72217220 */ /* 0x008fe20000410000 */
[----:B------:R-:W-:-:S04]  /*d280*/  FSETP.NEU.FTZ.AND P0, PT, R31, -INF , PT ;  /* 0xff8000001f00780b */ /* 0x000fc80003f1d000 */
[----:B------:R-:W-:Y:S02]  /*d290*/  FSEL R33, R33, RZ, P0 ;  /* 0x000000ff21217208 */ /* 0x000fe40000000000 */
[----:B0-----:R-:W-:Y:S02]  /*d2a0*/  FMNMX.FTZ R99, R26, R99, !PT ;  /* 0x000000631a637209 */ /* 0x001fe40007810000 */
[----:B------:R-:W-:Y:S01]  /*d2b0*/  FSEL R31, R31, RZ, P0 ;  /* 0x000000ff1f1f7208 */ /* 0x000fe20000000000 */
[-CC-:B------:R-:W-:Y:S01]  /*d2c0*/  FFMA.FTZ R100, R44, R114.reuse, -R33.reuse ;  /* 0x000000722c647223 */ /* 0x180fe20000010821 */
[-CC-:B------:R-:W-:Y:S01]  /*d2d0*/  FFMA.FTZ R178, R60, R114.reuse, -R33.reuse ;  /* 0x000000723cb27223 */ /* 0x180fe20000010821 */
[----:B------:R-:W0:Y:S04]  /*d2e0*/  SHFL.BFLY PT, R44, R99, 0x1, 0x1f ;  /* 0x0c201f00632c7f89 */ /* 0x000e2800000e0000 */
[----:B------:R-:W3:Y:S01]  /*d2f0*/  LDL.64 R60, [R1+0x2d0] ;  /* 0x0002d000013c7983 */ /* 0x000ee20000100a00 */
[-CC-:B------:R-:W-:Y:S01]  /*d300*/  FFMA.FTZ R101, R40, R114.reuse, -R33.reuse ;  /* 0x0000007228657223 */ /* 0x180fe20000010821 */
[-CC-:B------:R-:W-:Y:S01]  /*d310*/  FFMA.FTZ R174, R52, R114.reuse, -R33.reuse ;  /* 0x0000007234ae7223 */ /* 0x180fe20000010821 */
[----:B------:R-:W-:Y:S01]  /*d320*/  FFMA.FTZ R176, R56, R114, -R33 ;  /* 0x0000007238b07223 */ /* 0x000fe20000010821 */
[----:B------:R-:W4:Y:S01]  /*d330*/  LDL.64 R40, [R1+0x2a0] ;  /* 0x0002a00001287983 */ /* 0x000f220000100a00 */
[----:B------:R-:W-:-:S03]  /*d340*/  FADD.FTZ R31, R78, -R31 ;  /* 0x8000001f4e1f7221 */ /* 0x000fc60000010000 */
[----:B------:R-:W4:Y:S04]  /*d350*/  LDL.64 R56, [R1+0x2c0] ;  /* 0x0002c00001387983 */ /* 0x000f280000100a00 */
[----:B------:R-:W4:Y:S01]  /*d360*/  LDL.64 R52, [R1+0x330] ;  /* 0x0003300001347983 */ /* 0x000f220000100a00 */
[-CC-:B------:R-:W-:Y:S01]  /*d370*/  FFMA.FTZ R102, R84, R114.reuse, -R33.reuse ;  /* 0x0000007254667223 */ /* 0x180fe20000010821 */
[-CC-:B------:R-:W-:Y:S01]  /*d380*/  FFMA.FTZ R168, R86, R114.reuse, -R33.reuse ;  /* 0x0000007256a87223 */ /* 0x180fe20000010821 */
[-CC-:B------:R-:W-:Y:S01]  /*d390*/  FFMA.FTZ R152, R152, R114.reuse, -R33.reuse ;  /* 0x0000007298987223 */ /* 0x180fe20000010821 */
[-CC-:B------:R-:W-:Y:S01]  /*d3a0*/  FFMA.FTZ R98, R98, R114.reuse, -R33.reuse ;  /* 0x0000007262627223 */ /* 0x180fe20000010821 */
[-CC-:B------:R-:W-:Y:S01]  /*d3b0*/  FFMA.FTZ R154, R154, R114.reuse, -R33.reuse ;  /* 0x000000729a9a7223 */ /* 0x180fe20000010821 */
[-CC-:B------:R-:W-:Y:S01]  /*d3c0*/  FFMA.FTZ R104, R104, R114.reuse, -R33.reuse ;  /* 0x0000007268687223 */ /* 0x180fe20000010821 */
[--C-:B------:R-:W-:Y:S01]  /*d3d0*/  FFMA.FTZ R103, R8, R114, -R33.reuse ;  /* 0x0000007208677223 */ /* 0x100fe20000010821 */
[----:B0-----:R-:W-:Y:S01]  /*d3e0*/  FMNMX.FTZ R99, R99, R44, !PT ;  /* 0x0000002c63637209 */ /* 0x001fe20007810000 */
[-CC-:B------:R-:W-:Y:S01]  /*d3f0*/  FFMA.FTZ R164, R72, R114.reuse, -R33.reuse ;  /* 0x0000007248a47223 */ /* 0x180fe20000010821 */
[-CC-:B------:R-:W-:Y:S01]  /*d400*/  FFMA.FTZ R166, R76, R114.reuse, -R33.reuse ;  /* 0x000000724ca67223 */ /* 0x180fe20000010821 */
[-CC-:B------:R-:W-:Y:S01]  /*d410*/  FFMA.FTZ R170, R170, R114.reuse, -R33.reuse ;  /* 0x00000072aaaa7223 */ /* 0x180fe20000010821 */
[C---:B------:R-:W-:Y:S01]  /*d420*/  FSETP.NEU.FTZ.AND P0, PT, R99.reuse, -INF , PT ;  /* 0xff8000006300780b */ /* 0x040fe20003f1d000 */
[-C--:B------:R-:W-:Y:S01]  /*d430*/  FMUL.FTZ R115, R99, R114.reuse ;  /* 0x0000007263737220 */ /* 0x080fe20000410000 */
[-CC-:B------:R-:W-:Y:S01]  /*d440*/  FFMA.FTZ R172, R48, R114.reuse, -R33.reuse ;  /* 0x0000007230ac7223 */ /* 0x180fe20000010821 */
[-CC-:B------:R-:W-:Y:S01]  /*d450*/  FFMA.FTZ R88, R88, R114.reuse, -R33.reuse ;  /* 0x0000007258587223 */ /* 0x180fe20000010821 */
[-CC-:B------:R-:W-:Y:S01]  /*d460*/  FFMA.FTZ R87, R14, R114.reuse, -R33.reuse ;  /* 0x000000720e577223 */ /* 0x180fe20000010821 */
[-CC-:B------:R-:W-:Y:S01]  /*d470*/  FFMA.FTZ R86, R12, R114.reuse, -R33.reuse ;  /* 0x000000720c567223 */ /* 0x180fe20000010821 */
[----:B------:R-:W-:Y:S01]  /*d480*/  FSEL R115, R115, RZ, P0 ;  /* 0x000000ff73737208 */ /* 0x000fe20000000000 */
[-CC-:B------:R-:W-:Y:S01]  /*d490*/  FFMA.FTZ R85, R36, R114.reuse, -R33.reuse ;  /* 0x0000007224557223 */ /* 0x180fe20000010821 */
[-CC-:B------:R-:W-:Y:S01]  /*d4a0*/  FFMA.FTZ R180, R28, R114.reuse, -R33.reuse ;  /* 0x000000721cb47223 */ /* 0x180fe20000010821 */
[-CC-:B------:R-:W-:Y:S01]  /*d4b0*/  FFMA.FTZ R84, R32, R114.reuse, -R33.reuse ;  /* 0x0000007220547223 */ /* 0x180fe20000010821 */
[-CC-:B------:R-:W-:Y:S01]  /*d4c0*/  FFMA.FTZ R182, R25, R114.reuse, -R33.reuse ;  /* 0x0000007219b67223 */ /* 0x180fe20000010821 */
[-C--:B------:R-:W-:Y:S01]  /*d4d0*/  FFMA.FTZ R67, R29, R114.reuse, -R33 ;  /* 0x000000721d437223 */ /* 0x080fe20000010821 */
[-C--:B------:R-:W-:Y:S01]  /*d4e0*/  FMUL.FTZ R106, R31, R114.reuse ;  /* 0x000000721f6a7220 */ /* 0x080fe20000410000 */
        /* <DEDUP_REMOVED lines=15> */
[-CC-:B------:R-:W-:Y:S01]  /*d5e0*/  FFMA.FTZ R65, R20, R114.reuse, -R115.reuse ;  /* 0x0000007214417223 */ /* 0x180fe20000010873 */
[----:B------:R-:W-:-:S02]  /*d5f0*/  FFMA.FTZ R155, R21, R114, -R115 ;  /* 0x00000072159b7223 */ /* 0x000fc40000010873 */
[----:B------:R-:W4:Y:S01]  /*d600*/  LDL.64 R20, [R1+0x3a0] ;  /* 0x0003a00001147983 */ /* 0x000f220000100a00 */
[-CC-:B------:R-:W-:Y:S01]  /*d610*/  FFMA.FTZ R59, R91, R114.reuse, -R115.reuse ;  /* 0x000000725b3b7223 */ /* 0x180fe20000010873 */
[----:B------:R-:W-:Y:S02]  /*d620*/  FFMA.FTZ R97, R90, R114, -R115 ;  /* 0x000000725a617223 */ /* 0x000fe40000010873 */
[----:B------:R-:W4:Y:S01]  /*d630*/  LDL.64 R90, [R1+0x3c0] ;  /* 0x0003c000015a7983 */ /* 0x000f220000100a00 */
[----:B------:R-:W-:-:S05]  /*d640*/  FSEL R78, R99, RZ, P0 ;  /* 0x000000ff634e7208 */ /* 0x000fca0000000000 */
[----:B------:R-:W-:-:S04]  /*d650*/  FADD.FTZ R79, R79, -R78 ;  /* 0x8000004e4f4f7221 */ /* 0x000fc80000010000 */
[----:B------:R-:W-:Y:S01]  /*d660*/  FMUL.FTZ R79, R114, R79 ;  /* 0x0000004f724f7220 */ /* 0x000fe20000410000 */
[----:B------:R-:W-:Y:S08]  /*d670*/  MUFU.EX2 R152, R152 ;  /* 0x0000009800987308 */ /* 0x000ff00000000800 */
[----:B------:R-:W0:Y:S08]  /*d680*/  MUFU.EX2 R106, R106 ;  /* 0x0000006a006a7308 */ /* 0x000e300000000800 */
[----:B------:R-:W-:Y:S08]  /*d690*/  MUFU.EX2 R153, R153 ;  /* 0x0000009900997308 */ /* 0x000ff00000000800 */
[----:B------:R0:W1:Y:S01]  /*d6a0*/  MUFU.EX2 R105, R79 ;  /* 0x0000004f00697308 */ /* 0x0000620000000800 */
[----:B------:R-:W-:-:S07]  /*d6b0*/  FFMA.FTZ R64, R64, R114, -R115 ;  /* 0x0000007240407223 */ /* 0x000fce0000010873 */
[----:B------:R-:W2:Y:S08]  /*d6c0*/  MUFU.EX2 R98, R98 ;  /* 0x0000006200627308 */ /* 0x000eb00000000800 */
[----:B------:R-:W2:Y:S01]  /*d6d0*/  MUFU.EX2 R66, R66 ;  /* 0x0000004200427308 */ /* 0x000ea20000000800 */
[----:B------:R-:W-:-:S07]  /*d6e0*/  FFMA.FTZ R165, R92, R114, -R115 ;  /* 0x000000725ca57223 */ /* 0x000fce0000010873 */
[----:B------:R-:W2:Y:S08]  /*d6f0*/  MUFU.EX2 R154, R154 ;  /* 0x0000009a009a7308 */ /* 0x000eb00000000800 */
[----:B------:R-:W2:Y:S01]  /*d700*/  MUFU.EX2 R65, R65 ;  /* 0x0000004100417308 */ /* 0x000ea20000000800 */
[----:B0-----:R-:W-:Y:S01]  /*d710*/  FFMA.FTZ R79, R106, R74, R152 ;  /* 0x0000004a6a4f7223 */ /* 0x001fe20000010098 */
[----:B-1----:R-:W-:-:S06]  /*d720*/  FFMA.FTZ R75, R75, R105, R153 ;  /* 0x000000694b4b7223 */ /* 0x002fcc0000010099 */
[----:B------:R-:W0:Y:S01]  /*d730*/  MUFU.EX2 R104, R104 ;  /* 0x0000006800687308 */ /* 0x000e220000000800 */
[----:B------:R-:W-:-:S07]  /*d740*/  FFMA.FTZ R167, R81, R114, -R115 ;  /* 0x0000007251a77223 */ /* 0x000fce0000010873 */
[----:B------:R-:W1:Y:S01]  /*d750*/  MUFU.EX2 R155, R155 ;  /* 0x0000009b009b7308 */ /* 0x000e620000000800 */
[----:B--2---:R-:W-:Y:S01]  /*d760*/  FADD.FTZ R79, R98, R79 ;  /* 0x0000004f624f7221 */ /* 0x004fe20000010000 */
[----:B------:R-:W-:-:S06]  /*d770*/  FADD.FTZ R74, R66, R75 ;  /* 0x0000004b424a7221 */ /* 0x000fcc0000010000 */
[----:B------:R-:W2:Y:S08]  /*d780*/  MUFU.EX2 R103, R103 ;  /* 0x0000006700677308 */ /* 0x000eb00000000800 */
[----:B------:R-:W2:Y:S01]  /*d790*/  MUFU.EX2 R64, R64 ;  /* 0x0000004000407308 */ /* 0x000ea20000000800 */
[----:B------:R-:W-:Y:S01]  /*d7a0*/  FADD.FTZ R79, R154, R79 ;  /* 0x0000004f9a4f7221 */ /* 0x000fe20000010000 */
[----:B------:R-:W-:-:S06]  /*d7b0*/  FADD.FTZ R74, R65, R74 ;  /* 0x0000004a414a7221 */ /* 0x000fcc0000010000 */
[----:B------:R-:W2:Y:S01]  /*d7c0*/  MUFU.EX2 R164, R164 ;  /* 0x000000a400a47308 */ /* 0x000ea20000000800 */
[----:B------:R-:W-:-:S07]  /*d7d0*/  FFMA.FTZ R169, R82, R114, -R115 ;  /* 0x0000007252a97223 */ /* 0x000fce0000010873 */
[----:B------:R-:W2:Y:S01]  /*d7e0*/  MUFU.EX2 R165, R165 ;  /* 0x000000a500a57308 */ /* 0x000ea20000000800 */
[----:B------:R-:W-:Y:S01]  /*d7f0*/  FFMA.FTZ R173, R80, R114, -R115 ;  /* 0x0000007250ad7223 */ /* 0x000fe20000010873 */
[----:B0-----:R-:W-:Y:S01]  /*d800*/  FADD.FTZ R80, R104, R79 ;  /* 0x0000004f68507221 */ /* 0x001fe20000010000 */
[----:B-1----:R-:W-:-:S05]  /*d810*/  FADD.FTZ R75, R155, R74 ;  /* 0x0000004a9b4b7221 */ /* 0x002fca0000010000 */
[----:B------:R-:W0:Y:S08]  /*d820*/  MUFU.EX2 R166, R166 ;  /* 0x000000a600a67308 */ /* 0x000e300000000800 */
[----:B------:R-:W1:Y:S01]  /*d830*/  MUFU.EX2 R167, R167 ;  /* 0x000000a700a77308 */ /* 0x000e620000000800 */
[----:B--2---:R-:W-:Y:S01]  /*d840*/  FADD.FTZ R79, R103, R80 ;  /* 0x00000050674f7221 */ /* 0x004fe20000010000 */
[----:B------:R-:W-:-:S06]  /*d850*/  FADD.FTZ R74, R64, R75 ;  /* 0x0000004b404a7221 */ /* 0x000fcc0000010000 */
[----:B------:R-:W-:Y:S01]  /*d860*/  MUFU.EX2 R102, R102 ;  /* 0x0000006600667308 */ /* 0x000fe20000000800 */
[----:B------:R-:W-:-:S07]  /*d870*/  FFMA.FTZ R171, R83, R114, -R115 ;  /* 0x0000007253ab7223 */ /* 0x000fce0000010873 */
[----:B------:R-:W2:Y:S01]  /*d880*/  MUFU.EX2 R59, R59 ;  /* 0x0000003b003b7308 */ /* 0x000ea20000000800 */
[----:B------:R-:W-:Y:S01]  /*d890*/  FADD.FTZ R79, R164, R79 ;  /* 0x0000004fa44f7221 */ /* 0x000fe20000010000 */
[----:B------:R-:W-:-:S06]  /*d8a0*/  FADD.FTZ R74, R165, R74 ;  /* 0x0000004aa54a7221 */ /* 0x000fcc0000010000 */
[----:B------:R-:W-:Y:S01]  /*d8b0*/  MUFU.EX2 R101, R101 ;  /* 0x0000006500657308 */ /* 0x000fe20000000800 */
[----:B------:R-:W-:-:S07]  /*d8c0*/  FFMA.FTZ R96, R89, R114, -R115 ;  /* 0x0000007259607223 */ /* 0x000fce0000010873 */
[----:B------:R-:W4:Y:S01]  /*d8d0*/  MUFU.EX2 R169, R169 ;  /* 0x000000a900a97308 */ /* 0x000f220000000800 */
[----:B------:R-:W-:Y:S01]  /*d8e0*/  FFMA.FTZ R78, R93, R114, -R115 ;  /* 0x000000725d4e7223 */ /* 0x000fe20000010873 */
[----:B0-----:R-:W-:Y:S01]  /*d8f0*/  FADD.FTZ R79, R166, R79 ;  /* 0x0000004fa64f7221 */ /* 0x001fe20000010000 */
[----:B-1----:R-:W-:-:S05]  /*d900*/  FADD.FTZ R74, R167, R74 ;  /* 0x0000004aa74a7221 */ /* 0x002fca0000010000 */
[----:B------:R-:W-:Y:S01]  /*d910*/  MUFU.EX2 R168, R168 ;  /* 0x000000a800a87308 */ /* 0x000fe20000000800 */
[----:B------:R-:W-:-:S07]  /*d920*/  FFMA.FTZ R177, R58, R114, -R115 ;  /* 0x000000723ab17223 */ /* 0x000fce0000010873 */
[----:B------:R-:W0:Y:S01]  /*d930*/  MUFU.EX2 R97, R97 ;  /* 0x0000006100617308 */ /* 0x000e220000000800 */
[----:B--2---:R-:W-:-:S07]  /*d940*/  FADD.FTZ R74, R59, R74 ;  /* 0x0000004a3b4a7221 */ /* 0x004fce0000010000 */
[----:B------:R-:W-:Y:S01]  /*d950*/  MUFU.EX2 R100, R100 ;  /* 0x0000006400647308 */ /* 0x000fe20000000800 */
[----:B------:R-:W-:-:S07]  /*d960*/  FFMA.FTZ R175, R94, R114, -R115 ;  /* 0x000000725eaf7223 */ /* 0x000fce0000010873 */
[----:B------:R-:W-:Y:S08]  /*d970*/  MUFU.EX2 R170, R170 ;  /* 0x000000aa00aa7308 */ /* 0x000ff00000000800 */
        /* <DEDUP_REMOVED lines=15> */
[----:B------:R-:W-:Y:S08]  /*da70*/  MUFU.EX2 R182, R182 ;  /* 0x000000b600b67308 */ /* 0x000ff00000000800 */
[----:B------:R-:W-:Y:S01]  /*da80*/  MUFU.EX2 R67, R67 ;  /* 0x0000004300437308 */ /* 0x000fe20000000800 */
[C---:B---3--:R-:W-:Y:S01]  /*da90*/  FMUL.FTZ R61, R106.reuse, R61 ;  /* 0x0000003d6a3d7220 */ /* 0x048fe20000410000 */
[C---:B------:R-:W-:Y:S01]  /*daa0*/  FMUL.FTZ R60, R106.reuse, R60 ;  /* 0x0000003c6a3c7220 */ /* 0x040fe20000410000 */
[C---:B------:R-:W-:Y:S01]  /*dab0*/  FMUL.FTZ R69, R106.reuse, R69 ;  /* 0x000000456a457220 */ /* 0x040fe20000410000 */
[C---:B------:R-:W-:Y:S01]  /*dac0*/  FMUL.FTZ R68, R106.reuse, R68 ;  /* 0x000000446a447220 */ /* 0x040fe20000410000 */
[C---:B------:R-:W-:Y:S01]  /*dad0*/  FMUL.FTZ R63, R106.reuse, R63 ;  /* 0x0000003f6a3f7220 */ /* 0x040fe20000410000 */
[C---:B------:R-:W-:Y:S01]  /*dae0*/  FMUL.FTZ R62, R106.reuse, R62 ;  /* 0x0000003e6a3e7220 */ /* 0x040fe20000410000 */
[C---:B----4-:R-:W-:Y:S01]  /*daf0*/  FMUL.FTZ R41, R106.reuse, R41 ;  /* 0x000000296a297220 */ /* 0x050fe20000410000 */
[----:B------:R-:W1:Y:S01]  /*db00*/  MUFU.EX2 R171, R171 ;  /* 0x000000ab00ab7308 */ /* 0x000e620000000800 */
[----:B------:R-:W-:Y:S01]  /*db10*/  FADD.FTZ R74, R169, R74 ;  /* 0x0000004aa94a7221 */ /* 0x000fe20000010000 */
[C---:B------:R-:W-:Y:S01]  /*db20*/  FMUL.FTZ R40, R106.reuse, R40 ;  /* 0x000000286a287220 */ /* 0x040fe20000410000 */
[C---:B------:R-:W-:Y:S01]  /*db30*/  FMUL.FTZ R43, R106.reuse, R43 ;  /* 0x0000002b6a2b7220 */ /* 0x040fe20000410000 */
[C---:B------:R-:W-:Y:S01]  /*db40*/  FMUL.FTZ R42, R106.reuse, R42 ;  /* 0x0000002a6a2a7220 */ /* 0x040fe20000410000 */
[C---:B------:R-:W-:Y:S01]  /*db50*/  FMUL.FTZ R57, R106.reuse, R57 ;  /* 0x000000396a397220 */ /* 0x040fe20000410000 */
[C---:B------:R-:W-:Y:S01]  /*db60*/  FMUL.FTZ R56, R106.reuse, R56 ;  /* 0x000000386a387220 */ /* 0x040fe20000410000 */
[C---:B------:R-:W-:Y:S01]  /*db70*/  FMUL.FTZ R7, R105.reuse, R7 ;  /* 0x0000000769077220 */ /* 0x040fe20000410000 */
[----:B------:R-:W2:Y:S01]  /*db80*/  MUFU.EX2 R96, R96 ;  /* 0x0000006000607308 */ /* 0x000ea20000000800 */
[----:B------:R-:W-:Y:S01]  /*db90*/  FMUL.FTZ R6, R105, R6 ;  /* 0x0000000669067220 */ /* 0x000fe20000410000 */
[C---:B------:R-:W-:Y:S01]  /*dba0*/  FMUL.FTZ R9, R106.reuse, R9 ;  /* 0x000000096a097220 */ /* 0x040fe20000410000 */
[C---:B------:R-:W-:Y:S01]  /*dbb0*/  FMUL.FTZ R8, R106.reuse, R8 ;  /* 0x000000086a087220 */ /* 0x040fe20000410000 */
[C---:B------:R-:W-:Y:S01]  /*dbc0*/  FMUL.FTZ R71, R106.reuse, R71 ;  /* 0x000000476a477220 */ /* 0x040fe20000410000 */
[C---:B------:R-:W-:Y:S01]  /*dbd0*/  FMUL.FTZ R70, R106.reuse, R70 ;  /* 0x000000466a467220 */ /* 0x040fe20000410000 */
[C---:B------:R-:W-:Y:S01]  /*dbe0*/  FMUL.FTZ R73, R106.reuse, R73 ;  /* 0x000000496a497220 */ /* 0x040fe20000410000 */
[C---:B------:R-:W-:Y:S01]  /*dbf0*/  FMUL.FTZ R72, R106.reuse, R72 ;  /* 0x000000486a487220 */ /* 0x040fe20000410000 */
[----:B------:R3:W-:Y:S01]  /*dc00*/  MUFU.EX2 R58, R78 ;  /* 0x0000004e003a7308 */ /* 0x0007e20000000800 */
[----:B0-----:R-:W-:Y:S01]  /*dc10*/  FADD.FTZ R74, R97, R74 ;  /* 0x0000004a614a7221 */ /* 0x001fe20000010000 */
[C---:B------:R-:W-:Y:S01]  /*dc20*/  FMUL.FTZ R5, R106.reuse, R5 ;  /* 0x000000056a057220 */ /* 0x040fe20000410000 */
[C---:B------:R-:W-:Y:S01]  /*dc30*/  FMUL.FTZ R4, R106.reuse, R4 ;  /* 0x000000046a047220 */ /* 0x040fe20000410000 */
[C---:B------:R-:W-:Y:S01]  /*dc40*/  FMUL.FTZ R11, R106.reuse, R11 ;  /* 0x0000000b6a0b7220 */ /* 0x040fe20000410000 */
[C---:B------:R-:W-:Y:S01]  /*dc50*/  FMUL.FTZ R10, R106.reuse, R10 ;  /* 0x0000000a6a0a7220 */ /* 0x040fe20000410000 */
[C---:B------:R-:W-:Y:S01]  /*dc60*/  FMUL.FTZ R13, R106.reuse, R13 ;  /* 0x0000000d6a0d7220 */ /* 0x040fe20000410000 */
[----:B------:R-:W-:Y:S01]  /*dc70*/  FMUL.FTZ R12, R106, R12 ;  /* 0x0000000c6a0c7220 */ /* 0x000fe20000410000 */
[----:B------:R-:W0:Y:S01]  /*dc80*/  MUFU.EX2 R173, R173 ;  /* 0x000000ad00ad7308 */ /* 0x000e220000000800 */
[----:B---3--:R-:W-:Y:S01]  /*dc90*/  FADD.FTZ R78, R102, R79 ;  /* 0x0000004f664e7221 */ /* 0x008fe20000010000 */
[C---:B------:R-:W-:Y:S01]  /*dca0*/  FMUL.FTZ R15, R106.reuse, R15 ;  /* 0x0000000f6a0f7220 */ /* 0x040fe20000410000 */
[C---:B------:R-:W-:Y:S01]  /*dcb0*/  FMUL.FTZ R14, R106.reuse, R14 ;  /* 0x0000000e6a0e7220 */ /* 0x040fe20000410000 */
[C---:B------:R-:W-:Y:S01]  /*dcc0*/  FMUL.FTZ R27, R106.reuse, R27 ;  /* 0x0000001b6a1b7220 */ /* 0x040fe20000410000 */
[----:B------:R-:W-:Y:S01]  /*dcd0*/  FADD.FTZ R75, R101, R78 ;  /* 0x0000004e654b7221 */ /* 0x000fe20000010000 */
[C---:B------:R-:W-:Y:S01]  /*dce0*/  FMUL.FTZ R26, R106.reuse, R26 ;  /* 0x0000001a6a1a7220 */ /* 0x040fe20000410000 */
[C---:B------:R-:W-:Y:S01]  /*dcf0*/  FMUL.FTZ R39, R106.reuse, R39 ;  /* 0x000000276a277220 */ /* 0x040fe20000410000 */
[----:B------:R-:W-:Y:S01]  /*dd00*/  FMUL.FTZ R38, R106, R38 ;  /* 0x000000266a267220 */ /* 0x000fe20000410000 */
[----:B------:R-:W-:Y:S01]  /*dd10*/  FADD.FTZ R75, R168, R75 ;  /* 0x0000004ba84b7221 */ /* 0x000fe20000010000 */
[----:B------:R-:W3:Y:S01]  /*dd20*/  MUFU.EX2 R175, R175 ;  /* 0x000000af00af7308 */ /* 0x000ee20000000800 */
[----:B-1----:R-:W-:Y:S01]  /*dd30*/  FADD.FTZ R79, R171, R74 ;  /* 0x0000004aab4f7221 */ /* 0x002fe20000010000 */
[----:B------:R-:W-:Y:S01]  /*dd40*/  FMUL.FTZ R55, R106, R55 ;  /* 0x000000376a377220 */ /* 0x000fe20000410000 */
[----:B------:R-:W-:Y:S01]  /*dd50*/  FADD.FTZ R75, R100, R75 ;  /* 0x0000004b644b7221 */ /* 0x000fe20000010000 */
[----:B------:R-:W-:Y:S01]  /*dd60*/  FFMA.FTZ R94, R95, R114, -R115 ;  /* 0x000000725f5e7223 */ /* 0x000fe20000010873 */
[----:B--2---:R-:W-:Y:S01]  /*dd70*/  FADD.FTZ R74, R96, R79 ;  /* 0x0000004f604a7221 */ /* 0x004fe20000010000 */
[----:B------:R-:W-:Y:S01]  /*dd80*/  FMUL.FTZ R54, R106, R54 ;  /* 0x000000366a367220 */ /* 0x000fe20000410000 */
[----:B------:R-:W-:Y:S01]  /*dd90*/  FADD.FTZ R75, R170, R75 ;  /* 0x0000004baa4b7221 */ /* 0x000fe20000010000 */
[----:B------:R-:W1:Y:S01]  /*dda0*/  MUFU.EX2 R95, R107 ;  /* 0x0000006b005f7308 */ /* 0x000e620000000800 */
[----:B0-----:R-:W-:Y:S01]  /*ddb0*/  FADD.FTZ R79, R173, R74 ;  /* 0x0000004aad4f7221 */ /* 0x001fe20000010000 */
[----:B------:R-:W-:Y:S01]  /*ddc0*/  FMUL.FTZ R47, R106, R47 ;  /* 0x0000002f6a2f7220 */ /* 0x000fe20000410000 */
[----:B------:R-:W-:Y:S01]  /*ddd0*/  FADD.FTZ R75, R172, R75 ;  /* 0x0000004bac4b7221 */ /* 0x000fe20000010000 */
[C---:B------:R-:W-:Y:S01]  /*dde0*/  FMUL.FTZ R46, R106.reuse, R46 ;  /* 0x0000002e6a2e7220 */ /* 0x040fe20000410000 */
[C---:B------:R-:W-:Y:S01]  /*ddf0*/  FMUL.FTZ R49, R106.reuse, R49 ;  /* 0x000000316a317220 */ /* 0x040fe20000410000 */
[C---:B------:R-:W-:Y:S01]  /*de00*/  FMUL.FTZ R48, R106.reuse, R48 ;  /* 0x000000306a307220 */ /* 0x040fe20000410000 */
[----:B------:R-:W-:Y:S01]  /*de10*/  FMUL.FTZ R29, R106, R29 ;  /* 0x0000001d6a1d7220 */ /* 0x000fe20000410000 */
[----:B------:R-:W0:Y:S01]  /*de20*/  MUFU.EX2 R177, R177 ;  /* 0x000000b100b17308 */ /* 0x000e220000000800 */
[----:B------:R-:W-:Y:S01]  /*de30*/  FADD.FTZ R75, R88, R75 ;  /* 0x0000004b584b7221 */ /* 0x000fe20000010000 */
[----:B------:R-:W-:Y:S01]  /*de40*/  FADD.FTZ R74, R58, R79 ;  /* 0x0000004f3a4a7221 */ /* 0x000fe20000010000 */
[----:B------:R-:W-:Y:S01]  /*de50*/  FFMA.FTZ R93, R109, R114, -R115 ;  /* 0x000000726d5d7223 */ /* 0x000fe20000010873 */
[C---:B------:R-:W-:Y:S01]  /*de60*/  FMUL.FTZ R28, R106.reuse, R28 ;  /* 0x0000001c6a1c7220 */ /* 0x040fe20000410000 */
[C---:B------:R-:W-:Y:S01]  /*de70*/  FMUL.FTZ R33, R106.reuse, R33 ;  /* 0x000000216a217220 */ /* 0x040fe20000410000 */
[----:B------:R-:W-:Y:S01]  /*de80*/  FMUL.FTZ R32, R106, R32 ;  /* 0x000000206a207220 */ /* 0x000fe20000410000 */
[----:B------:R-:W2:Y:S01]  /*de90*/  LDL.64 R82, [R1+0x3e8] ;  /* 0x0003e80001527983 */ /* 0x000ea20000100a00 */
[----:B------:R-:W4:Y:S01]  /*dea0*/  MUFU.EX2 R94, R94 ;  /* 0x0000005e005e7308 */ /* 0x000f220000000800 */
[----:B------:R-:W-:Y:S01]  /*deb0*/  FADD.FTZ R78, R174, R75 ;  /* 0x0000004bae4e7221 */ /* 0x000fe20000010000 */
[----:B---3--:R-:W-:-:S06]  /*dec0*/  FADD.FTZ R74, R175, R74 ;  /* 0x0000004aaf4a7221 */ /* 0x008fcc0000010000 */
[----:B------:R-:W3:Y:S01]  /*ded0*/  MUFU.EX2 R179, R179 ;  /* 0x000000b300b37308 */ /* 0x000ee20000000800 */
[----:B------:R-:W-:Y:S01]  /*dee0*/  FADD.FTZ R75, R87, R78 ;  /* 0x0000004e574b7221 */ /* 0x000fe20000010000 */
[----:B-1----:R-:W-:-:S06]  /*def0*/  FADD.FTZ R74, R95, R74 ;  /* 0x0000004a5f4a7221 */ /* 0x002fcc0000010000 */
[----:B------:R-:W-:Y:S01]  /*df00*/  MUFU.EX2 R181, R181 ;  /* 0x000000b500b57308 */ /* 0x000fe20000000800 */
[----:B------:R-:W-:Y:S01]  /*df10*/  FADD.FTZ R75, R176, R75 ;  /* 0x0000004bb04b7221 */ /* 0x000fe20000010000 */
[----:B0-----:R-:W-:Y:S01]  /*df20*/  FADD.FTZ R79, R177, R74 ;  /* 0x0000004ab14f7221 */ /* 0x001fe20000010000 */
[----:B------:R-:W-:-:S05]  /*df30*/  FFMA.FTZ R89, R113, R114, -R115 ;  /* 0x0000007271597223 */ /* 0x000fca0000010873 */
[----:B------:R-:W-:Y:S08]  /*df40*/  MUFU.EX2 R92, R92 ;  /* 0x0000005c005c7308 */ /* 0x000ff00000000800 */
[----:B------:R-:W-:Y:S01]  /*df50*/  MUFU.EX2 R183, R183 ;  /* 0x000000b700b77308 */ /* 0x000fe20000000800 */
[----:B------:R0:W-:Y:S04]  /*df60*/  STL.64 [R1+0x2d0], R60 ;  /* 0x0002d03c01007387 */ /* 0x0001e80000100a00 */
[----:B------:R-:W-:Y:S03]  /*df70*/  STL.64 [R1+0x210], R68 ;  /* 0x0002104401007387 */ /* 0x000fe60000100a00 */
[----:B------:R-:W1:Y:S01]  /*df80*/  MUFU.EX2 R93, R93 ;  /* 0x0000005d005d7308 */ /* 0x000e620000000800 */
[----:B------:R-:W-:Y:S01]  /*df90*/  FADD.FTZ R75, R86, R75 ;  /* 0x0000004b564b7221 */ /* 0x000fe20000010000 */
[----:B----4-:R-:W-:Y:S01]  /*dfa0*/  FADD.FTZ R74, R94, R79 ;  /* 0x0000004f5e4a7221 */ /* 0x010fe20000010000 */
[----:B------:R-:W-:Y:S02]  /*dfb0*/  STL.64 [R1+0x280], R62 ;  /* 0x0002803e01007387 */ /* 0x000fe40000100a00 */
[----:B------:R-:W-:Y:S01]  /*dfc0*/  FADD.FTZ R78, R178, R75 ;  /* 0x0000004bb24e7221 */ /* 0x000fe20000010000 */
[----:B---3--:R-:W-:Y:S01]  /*dfd0*/  FADD.FTZ R74, R179, R74 ;  /* 0x0000004ab34a7221 */ /* 0x008fe20000010000 */
[----:B------:R3:W-:Y:S01]  /*dfe0*/  STL.64 [R1+0x2a0], R40 ;  /* 0x0002a02801007387 */ /* 0x0007e20000100a00 */
[----:B------:R-:W4:Y:S01]  /*dff0*/  MUFU.EX2 R89, R89 ;  /* 0x0000005900597308 */ /* 0x000f220000000800 */
[----:B------:R-:W-:-:S02]  /*e000*/  FADD.FTZ R75, R85, R78 ;  /* 0x0000004e554b7221 */ /* 0x000fc40000010000 */
[----:B------:R3:W-:Y:S02]  /*e010*/  STL.64 [R1+0x2b0], R42 ;  /* 0x0002b02a01007387 */ /* 0x0007e40000100a00 */
[----:B------:R-:W-:Y:S02]  /*e020*/  FADD.FTZ R75, R180, R75 ;  /* 0x0000004bb44b7221 */ /* 0x000fe40000010000 */
[----:B------:R3:W-:Y:S01]  /*e030*/  STL.64 [R1+0x2c0], R56 ;  /* 0x0002c03801007387 */ /* 0x0007e20000100a00 */
[----:B-1----:R-:W-:-:S03]  /*e040*/  FADD.FTZ R74, R93, R74 ;  /* 0x0000004a5d4a7221 */ /* 0x002fc60000010000 */
[----:B------:R-:W-:Y:S01]  /*e050*/  STL.64 [R1+0x3f8], R6 ;  /* 0x0003f80601007387 */ /* 0x000fe20000100a00 */
[----:B------:R-:W-:Y:S01]  /*e060*/  FADD.FTZ R79, R181, R74 ;  /* 0x0000004ab54f7221 */ /* 0x000fe20000010000 */
[----:B------:R-:W-:Y:S02]  /*e070*/  FADD.FTZ R75, R84, R75 ;  /* 0x0000004b544b7221 */ /* 0x000fe40000010000 */
[----:B------:R-:W-:Y:S01]  /*e080*/  STL.64 [R1+0x200], R8 ;  /* 0x0002000801007387 */ /* 0x000fe20000100a00 */
[----:B------:R-:W-:Y:S01]  /*e090*/  FADD.FTZ R74, R92, R79 ;  /* 0x0000004f5c4a7221 */ /* 0x000fe20000010000 */
[----:B------:R-:W-:Y:S02]  /*e0a0*/  FADD.FTZ R78, R182, R75 ;  /* 0x0000004bb64e7221 */ /* 0x000fe40000010000 */
[----:B------:R-:W-:Y:S01]  /*e0b0*/  STL.64 [R1+0x220], R70 ;  /* 0x0002204601007387 */ /* 0x000fe20000100a00 */
[----:B------:R-:W-:Y:S01]  /*e0c0*/  FADD.FTZ R80, R183, R74 ;  /* 0x0000004ab7507221 */ /* 0x000fe20000010000 */
[----:B------:R-:W-:Y:S01]  /*e0d0*/  FADD.FTZ R74, R67, R78 ;  /* 0x0000004e434a7221 */ /* 0x000fe20000010000 */
[C---:B0-----:R-:W-:Y:S01]  /*e0e0*/  FMUL.FTZ R61, R106.reuse, R53 ;  /* 0x000000356a3d7220 */ /* 0x041fe20000410000 */
[C---:B------:R-:W-:Y:S01]  /*e0f0*/  FMUL.FTZ R60, R106.reuse, R52 ;  /* 0x000000346a3c7220 */ /* 0x040fe20000410000 */
[----:B----4-:R-:W-:Y:S01]  /*e100*/  FADD.FTZ R75, R89, R80 ;  /* 0x00000050594b7221 */ /* 0x010fe20000010000 */
[C---:B---3--:R-:W-:Y:S01]  /*e110*/  FMUL.FTZ R41, R106.reuse, R35 ;  /* 0x000000236a297220 */ /* 0x048fe20000410000 */
[C---:B------:R-:W-:Y:S01]  /*e120*/  FMUL.FTZ R40, R106.reuse, R34 ;  /* 0x000000226a287220 */ /* 0x040fe20000410000 */
[C---:B------:R-:W-:Y:S01]  /*e130*/  FMUL.FTZ R43, R106.reuse, R37 ;  /* 0x000000256a2b7220 */ /* 0x040fe20000410000 */
[----:B------:R0:W-:Y:S01]  /*e140*/  STL.64 [R1+0x330], R60 ;  /* 0x0003303c01007387 */ /* 0x0001e20000100a00 */
        /* <DEDUP_REMOVED lines=8> */
[----:B------:R-:W-:Y:S01]  /*e1d0*/  STL.64 [R1+0x230], R72 ;  /* 0x0002304801007387 */ /* 0x000fe20000100a00 */
[C---:B0-----:R-:W-:Y:S01]  /*e1e0*/  FMUL.FTZ R61, R106.reuse, R45 ;  /* 0x0000002d6a3d7220 */ /* 0x041fe20000410000 */
[----:B------:R-:W-:-:S02]  /*e1f0*/  FMUL.FTZ R60, R106, R44 ;  /* 0x0000002c6a3c7220 */ /* 0x000fc40000410000 */
[----:B------:R0:W-:Y:S01]  /*e200*/  STL.64 [R1+0x240], R4 ;  /* 0x0002400401007387 */ /* 0x0001e20000100a00 */
[C---:B-1----:R-:W-:Y:S01]  /*e210*/  FMUL.FTZ R75, R106.reuse, R77 ;  /* 0x0000004d6a4b7220 */ /* 0x042fe20000410000 */
[C---:B------:R-:W-:Y:S02]  /*e220*/  FMUL.FTZ R74, R106.reuse, R76 ;  /* 0x0000004c6a4a7220 */ /* 0x040fe40000410000 */
[----:B------:R1:W-:Y:S04]  /*e230*/  STL.64 [R1+0x250], R10 ;  /* 0x0002500a01007387 */ /* 0x0003e80000100a00 */
        /* <DEDUP_REMOVED lines=16> */
[----:B------:R-:W2:Y:S04]  /*e340*/  LDL.64 R8, [R1+0x3d0] ;  /* 0x0003d00001087983 */ /* 0x000ea80000100a00 */
[----:B------:R-:W2:Y:S04]  /*e350*/  LDL.64 R6, [R1+0x3e0] ;  /* 0x0003e00001067983 */ /* 0x000ea80000100a00 */
[----:B0-----:R-:W2:Y:S04]  /*e360*/  LDL.64 R4, [R1+0x208] ;  /* 0x0002080001047983 */ /* 0x001ea80000100a00 */
[----:B-1----:R-:W2:Y:S04]  /*e370*/  LDL.64 R10, [R1+0x218] ;  /* 0x00021800010a7983 */ /* 0x002ea80000100a00 */
[----:B---3--:R-:W3:Y:S04]  /*e380*/  LDL.64 R12, [R1+0x228] ;  /* 0x00022800010c7983 */ /* 0x008ee80000100a00 */
[----:B----4-:R-:W4:Y:S04]  /*e390*/  LDL.64 R14, [R1+0x238] ;  /* 0x00023800010e7983 */ /* 0x010f280000100a00 */
        /* <DEDUP_REMOVED lines=27> */
[C---:B------:R-:W-:Y:S01]  /*e550*/  FMUL.FTZ R21, R106.reuse, R21 ;  /* 0x000000156a157220 */ /* 0x040fe20000410000 */
[----:B------:R-:W-:-:S05]  /*e560*/  FMUL.FTZ R20, R106, R20 ;  /* 0x000000146a147220 */ /* 0x000fca0000410000 */
[----:B------:R0:W-:Y:S02]  /*e570*/  STL.64 [R1+0x3a0], R20 ;  /* 0x0003a01401007387 */ /* 0x0001e40000100a00 */
[C---:B0-----:R-:W-:Y:S01]  /*e580*/  FMUL.FTZ R21, R106.reuse, R91 ;  /* 0x0000005b6a157220 */ /* 0x041fe20000410000 */
[----:B------:R-:W-:-:S05]  /*e590*/  FMUL.FTZ R20, R106, R90 ;  /* 0x0000005a6a147220 */ /* 0x000fca0000410000 */
[----:B------:R0:W-:Y:S04]  /*e5a0*/  STL.64 [R1+0x3c0], R20 ;  /* 0x0003c01401007387 */ /* 0x0001e80000100a00 */
[----:B0-----:R0:W5:Y:S01]  /*e5b0*/  LDL.64 R20, [R1+0x1b8] ;  /* 0x0001b80001147983 */ /* 0x0011620000100a00 */
[C---:B--2---:R-:W-:Y:S01]  /*e5c0*/  FMUL.FTZ R83, R105.reuse, R83 ;  /* 0x0000005369537220 */ /* 0x044fe20000410000 */
[----:B------:R-:W-:Y:S02]  /*e5d0*/  FMUL.FTZ R82, R105, R82 ;  /* 0x0000005269527220 */ /* 0x000fe40000410000 */
[----:B------:R0:W-:Y:S04]  /*e5e0*/  STL [R1+0x1d4], R99 ;  /* 0x0001d46301007387 */ /* 0x0001e80000100800 */
[----:B------:R0:W-:Y:S01]  /*e5f0*/  STL.64 [R1+0x3e8], R82 ;  /* 0x0003e85201007387 */ /* 0x0001e20000100a00 */
[----:B------:R-:W-:Y:S01]  /*e600*/  BSSY B0, `(.L_x_12008) ;  /* 0x000007d000007945 */ /* 0x000fe20003800000 */
        /* <DEDUP_REMOVED lines=88> */
[----:B------:R0:W-:Y:S01]  /*eb90*/  STL.64 [R1+0x3d0], R8 ;  /* 0x0003d00801007387 */ /* 0x0001e20000100a00 */
[----:B------:R-:W-:-:S03]  /*eba0*/  LOP3.LUT R107, R107, 0x1, RZ, 0xfc, !PT ;  /* 0x000000016b6b7812 */ /* 0x000fc600078efcff */
        /* <DEDUP_REMOVED lines=31> */
[----:B------:R-:W-:-:S13]  /*eda0*/  ISETP.NE.AND P1, PT, R107, 0x3, PT ;  /* 0x000000036b00780c */ /* 0x000fda0003f25270 */
[----:B0-----:R-:W-:Y:S05]  /*edb0*/  @!P1 BRA `(.L_x_12009) ;  /* 0x0000000000049947 */ /* 0x001fea0003800000 */
[----:B------:R-:W-:Y:S01]  /*edc0*/  BPT.TRAP 0x1 ;  /* 0x000000040000795c */ /* 0x000fe20000300000 */
.L_x_12009:
[----:B------:R-:W-:Y:S05]  /*edd0*/  BSYNC B0 ;  /* 0x0000000000007941 */ /* 0x000fea0003800000 */
.L_x_12008:
        /* <DEDUP_REMOVED lines=8> */
.L_x_12011:
[----:B------:R-:W-:Y:S05]  /*ee60*/  BSYNC B0 ;  /* 0x0000000000007941 */ /* 0x000fea0003800000 */
.L_x_12010:
[----:B------:R-:W-:Y:S04]  /*ee70*/  BSSY B0, `(.L_x_12012) ;  /* 0x0000004000007945 */ /* 0x000fe80003800000 */
[----:B-1----:R-:W-:Y:S05]  /*ee80*/  @P0 BRA `(.L_x_12013) ;  /* 0x0000000000080947 */ /* 0x002fea0003800000 */
[----:B------:R-:W1:Y:S02]  /*ee90*/  SYNCS.PHASECHK.TRANS64.TRYWAIT P0, [R20+URZ], R21 ;  /* 0x00000015140075a7 */ /* 0x000e64000800017f */
[----:B-1----:R-:W-:Y:S05]  /*eea0*/  @!P0 BRA `(.L_x_12014) ;  /* 0x000001f400748947 */ /* 0x002fea0003800000 */
.L_x_12013:
[----:B------:R-:W-:Y:S05]  /*eeb0*/  BSYNC B0 ;  /* 0x0000000000007941 */ /* 0x000fea0003800000 */
.L_x_12012:
        /* <DEDUP_REMOVED lines=10> */
[----:B01----:R-:W4:Y:S04]  /*ef60*/  LDL R20, [R1+0x228] ;  /* 0x0002280001147983 */ /* 0x003f280000100800 */
        /* <DEDUP_REMOVED lines=117> */
[----:B------:R-:W0:Y:S01]  /*f6c0*/  S2R R4, SR_TID.X ;  /* 0x0000000000047919 */ /* 0x000e220000002100 */
[----:B------:R-:W-:Y:S05]  /*f6d0*/  WARPSYNC.ALL ;  /* 0x0000000000007948 */ /* 0x000fea0003800000 */
[----:B0-----:R-:W-:-:S05]  /*f6e0*/  SHF.R.U32.HI R4, RZ, 0x7, R4 ;  /* 0x00000007ff047819 */ /* 0x001fca0000011604 */
[----:B------:R-:W-:-:S05]  /*f6f0*/  VIADD R4, R4, 0x8 ;  /* 0x0000000804047836 */ /* 0x000fca0000000000 */
[----:B------:R0:W-:Y:S01]  /*f700*/  BAR.SYNC.DEFER_BLOCKING R4, 0x100 ;  /* 0x000400040000751d */ /* 0x0001e20000010000 */
[----:B------:R-:W-:Y:S02]  /*f710*/  IMAD.U32 R5, RZ, RZ, UR45 ;  /* 0x0000002dff057e24 */ /* 0x000fe4000f8e00ff */
[----:B0-----:R-:W-:-:S06]  /*f720*/  IMAD.U32 R4, RZ, RZ, UR44 ;  /* 0x0000002cff047e24 */ /* 0x001fcc000f8e00ff */
[----:B------:R-:W4:Y:S04]  /*f730*/  LD.E.64 R4, desc[UR42][R4.64+0x80] ;  /* 0x0000802a04047980 */ /* 0x000f28000c101b00 */
[----:B--2---:R0:W-:Y:S04]  /*f740*/  STL [R1+0x200], R6 ;  /* 0x0002000601007387 */ /* 0x0041e80000100800 */
[----:B---3--:R1:W-:Y:S04]  /*f750*/  STL [R1+0x204], R7 ;  /* 0x0002040701007387 */ /* 0x0083e80000100800 */
[----:B0-----:R-:W2:Y:S04]  /*f760*/  LDL R6, [R1+0x68] ;  /* 0x0000680001067983 */ /* 0x001ea80000100800 */
[----:B-1----:R-:W3:Y:S04]  /*f770*/  LDL R7, [R1+0x1b8] ;  /* 0x0001b80001077983 */ /* 0x002ee80000100800 */
        /* <DEDUP_REMOVED lines=126> */
[----:B0-----:R-:W3:Y:S04]  /*ff60*/  LDL.128 R24, [R1+0x200] ;  /* 0x0002000001187983 */ /* 0x001ee80000100c00 */
[----:B-1----:R-:W3:Y:S04]  /*ff70*/  LDL.128 R28, [R1+0x210] ;  /* 0x00021000011c7983 */ /* 0x002ee80000100c00 */
[----:B----4-:R-:W4:Y:S04]  /*ff80*/  LDL.128 R32, [R1+0x220] ;  /* 0x0002200001207983 */ /* 0x010f280000100c00 */
        /* <DEDUP_REMOVED lines=9> */
[----:B--2---:R-:W4:Y:S04]  /*10020*/  LDL.128 R72, [R1+0x2c0] ;  /* 0x0002c00001487983 */ /* 0x004f280000100c00 */
[----:B------:R-:W4:Y:S04]  /*10030*/  LDL.128 R76, [R1+0x2d0] ;  /* 0x0002d000014c7983 */ /* 0x000f280000100c00 */
[----:B------:R-:W4:Y:S04]  /*10040*/  LDL.128 R80, [R1+0x2e0] ;  /* 0x0002e00001507983 */ /* 0x000f280000100c00 */
[----:B---3--:R-:W4:Y:S04]  /*10050*/  LDL.128 R84, [R1+0x2f0] ;  /* 0x0002f00001547983 */ /* 0x008f280000100c00 */
        /* <DEDUP_REMOVED lines=15> */
[----:B------:R-:W4:Y:S01]  /*10150*/  LDL.128 R148, [R1+0x3f0] ;  /* 0x0003f00001947983 */ /* 0x000f220000100c00 */
[----:B------:R-:W-:Y:S01]  /*10160*/  IMAD R4, R7, 0xc00, R4 ;  /* 0x00000c0007047824 */ /* 0x000fe200078e0204 */
[----:B------:R-:W-:-:S02]  /*10170*/  ISETP.NE.U32.AND P0, PT, R6, RZ, PT ;  /* 0x000000ff0600720c */ /* 0x000fc40003f05070 */
[----:B------:R-:W-:Y:S02]  /*10180*/  R2UR UR7, R5 ;  /* 0x00000000050772ca */ /* 0x000fe400000e0000 */
[----:B------:R-:W-:-:S09]  /*10190*/  R2UR UR6, R4 ;  /* 0x00000000040672ca */ /* 0x000fd200000e0000 */
[----:B------:R-:W-:Y:S01]  /*101a0*/  VOTEU.ANY UP0, P0 ;  /* 0x00000000003f7886 */ /* 0x000fe20000000100 */
[----:B------:R-:W-:Y:S02]  /*101b0*/  VIADD R6, R4, 0x80 ;  /* 0x0000008004067836 */ /* 0x000fe40000000000 */
[----:B------:R-:W-:Y:S01]  /*101c0*/  IMAD.MOV.U32 R7, RZ, RZ, R5 ;  /* 0x000000ffff077224 */ /* 0x000fe200078e0005 */
[----:B----4-:R-:W-:-:S06]  /*101d0*/  WARPGROUP.ARRIVE ;  /* 0x00000000000079c5 */ /* 0x010fcc0000000000 */
[----:B------:R-:W-:Y:S01]  /*101e0*/  HGMMA.64x256x16.F32.BF16 R24, R152, gdesc[UR4].tnspB, R24, UP0, gsb0 ;  /* 0x43e0000498187df0 */ /* 0x000fe2000b801818 */
        /* <DEDUP_REMOVED lines=494> */
.L_x_12016:
[----:B------:R-:W-:Y:S05]  /*120d0*/  BSYNC B0 ;  /* 0x0000000000007941 */ /* 0x000fea0003800000 */
.L_x_12015:
        /* <DEDUP_REMOVED lines=11> */
.L_x_11988:
[----:B0-----:R-:W0:Y:S01]  /*12190*/  LDC R2, c[0x0][0x448] ;  /* 0x00011200ff027b82 */ /* 0x001e220000000800 */
[----:B------:R-:W-:Y:S01]  /*121a0*/  VIADD R3, R4, 0x7f ;  /* 0x0000007f04037836 */ /* 0x000fe20000000000 */
[----:B------:R-:W-:-:S06]  /*121b0*/  ULDC UR4, c[0x0][0x9dc] ;  /* 0x0002770000047ab9 */ /* 0x000fcc0000000800 */
[----:B------:R-:W1:Y:S01]  /*121c0*/  LDC R6, c[0x0][0x9e4] ;  /* 0x00027900ff067b82 */ /* 0x000e620000000800 */
[----:B0-----:R-:W-:-:S13]  /*121d0*/  ISETP.NE.AND P0, PT, R2, 0x1, PT ;  /* 0x000000010200780c */ /* 0x001fda0003f05270 */
[----:B------:R-:W0:Y:S08]  /*121e0*/  @P0 LDC R2, c[0x0][0x44c] ;  /* 0x00011300ff020b82 */ /* 0x000e300000000800 */
[----:B------:R-:W2:Y:S01]  /*121f0*/  @P0 LDC R5, c[0x0][0x450] ;  /* 0x00011400ff050b82 */ /* 0x000ea20000000800 */
[----:B0-----:R-:W-:-:S05]  /*12200*/  @P0 IMAD.HI.U32 R2, R3, R2, RZ ;  /* 0x0000000203020227 */ /* 0x001fca00078e00ff */
[----:B--2---:R-:W-:Y:S02]  /*12210*/  @P0 SHF.R.U32.HI R3, RZ, R5, R2 ;  /* 0x00000005ff030219 */ /* 0x004fe40000011602 */
[----:B-1----:R-:W-:-:S03]  /*12220*/  ISETP.GE.AND P0, PT, R6, 0x1, PT ;  /* 0x000000010600780c */ /* 0x002fc60003f06270 */
[----:B------:R-:W-:-:S04]  /*12230*/  IMAD.IADD R3, R210, 0x1, R3 ;  /* 0x00000001d2037824 */ /* 0x000fc800078e0203 */
[----:B------:R-:W-:-:S06]  /*12240*/  VIADD R2, R3, -UR4 ;  /* 0x8000000403027c36 */ /* 0x000fcc0008000000 */
[----:B------:R-:W-:Y:S05]  /*12250*/  @!P0 BRA `(.L_x_12018) ;  /* 0x0000000000448947 */ /* 0x000fea0003800000 */
        /* <DEDUP_REMOVED lines=10> */
.L_x_12020:
[----:B------:R-:W-:-:S13]  /*12300*/  ISETP.NE.AND P0, PT, R6, 0x1, PT ;  /* 0x000000010600780c */ /* 0x000fda0003f05270 */
[----:B------:R-:W0:Y:S02]  /*12310*/  @P0 LDC.64 R4, c[0x0][0x9e8] ;  /* 0x00027a00ff040b82 */ /* 0x000e240000000a00 */
[----:B0-----:R-:W-:-:S05]  /*12320*/  @P0 IMAD.HI.U32 R4, R3, R4, RZ ;  /* 0x0000000403040227 */ /* 0x001fca00078e00ff */
[----:B------:R-:W-:-:S07]  /*12330*/  @P0 SHF.R.U32.HI R3, RZ, R5, R4 ;  /* 0x00000005ff030219 */ /* 0x000fce0000011604 */
.L_x_12021:
[----:B------:R-:W-:Y:S05]  /*12340*/  BSYNC B0 ;  /* 0x0000000000007941 */ /* 0x000fea0003800000 */
.L_x_12019:
[----:B------:R-:W-:-:S05]  /*12350*/  IMAD R3, R3, R6, RZ ;  /* 0x0000000603037224 */ /* 0x000fca00078e02ff */
[----:B------:R-:W-:-:S07]  /*12360*/  VIMNMX R2, R2, R3, !PT ;  /* 0x0000000302027248 */ /* 0x000fce0007fe0100 */
.L_x_12018:
[----:B------:R-:W-:-:S04]  /*12370*/  VIADD R2, R2, 0x5f ;  /* 0x0000005f02027836 */ /* 0x000fc80000000000 */
[----:B------:R-:W-:-:S05]  /*12380*/  IMAD.HI R2, R2, 0x2aaaaaab, RZ ;  /* 0x2aaaaaab02027827 */ /* 0x000fca00078e02ff */
[----:B------:R-:W-:-:S04]  /*12390*/  SHF.R.U32.HI R3, RZ, 0x1f, R2 ;  /* 0x0000001fff037819 */ /* 0x000fc80000011602 */
[----:B------:R-:W-:-:S04]  /*123a0*/  LEA.HI.SX32 R2, R2, R3, 0x1c ;  /* 0x0000000302027211 */ /* 0x000fc800078fe2ff */
[----:B------:R-:W-:-:S04]  /*123b0*/  VIMNMX R3, R195, R2, !PT ;  /* 0x00000002c3037248 */ /* 0x000fc80007fe0100 */
[----:B------:R-:W-:-:S13]  /*123c0*/  ISETP.GE.AND P0, PT, R0, R3, PT ;  /* 0x000000030000720c */ /* 0x000fda0003f06270 */
[----:B------:R-:W-:Y:S05]  /*123d0*/  @!P0 BRA `(.L_x_12022) ;  /* 0x0000005800bc8947 */ /* 0x000fea0003800000 */
.L_x_12041:
        /* <DEDUP_REMOVED lines=22> */
.L_x_12024:
[----:B------:R-:W-:Y:S05]  /*12540*/  BSYNC B0 ;  /* 0x0000000000007941 */ /* 0x000fea0003800000 */
.L_x_12023:
        /* <DEDUP_REMOVED lines=16> */
.L_x_12026:
[----:B------:R-:W-:Y:S05]  /*12650*/  BSYNC B0 ;  /* 0x0000000000007941 */ /* 0x000fea0003800000 */
.L_x_12025:
        /* <DEDUP_REMOVED lines=10> */
.L_x_12028:
[----:B------:R-:W-:Y:S05]  /*12700*/  BSYNC B0 ;  /* 0x0000000000007941 */ /* 0x000fea0003800000 */
.L_x_12027:
[----:B------:R-:W1:Y:S01]  /*12710*/  S2R R4, SR_TID.X ;  /* 0x0000000000047919 */ /* 0x000e620000002100 */
[----:B-----5:R-:W2:Y:S01]  /*12720*/  LDL R13, [R1+0x1b8] ;  /* 0x0001b800010d7983 */ /* 0x020ea20000100800 */
[----:B-1----:R-:W-:-:S03]  /*12730*/  SHF.R.U32.HI R6, RZ, 0x7, R4 ;  /* 0x00000007ff067819 */ /* 0x002fc60000011604 */
[----:B------:R-:W2:Y:S01]  /*12740*/  LDL.64 R4, [R1+0x78] ;  /* 0x0000780001047983 */ /* 0x000ea20000100a00 */
[----:B------:R-:W-:Y:S05]  /*12750*/  WARPSYNC.ALL ;  /* 0x0000000000007948 */ /* 0x000fea0003800000 */
[----:B------:R-:W-:Y:S01]  /*12760*/  IADD3 R14, -R6, 0xb, RZ ;  /* 0x0000000b060e7810 */ /* 0x000fe20007ffe1ff */
        /* <DEDUP_REMOVED lines=8> */
[----:B------:R-:W-:Y:S01]  /*127f0*/  VIADD R12, R4, 0x2 ;  /* 0x00000002040c7836 */ /* 0x000fe20000000000 */
[----:B------:R0:W-:Y:S01]  /*12800*/  STL [R1+0x60], RZ ;  /* 0x000060ff01007387 */ /* 0x0001e20000100800 */
[----:B------:R-:W-:Y:S02]  /*12810*/  IMAD.MOV.U32 R13, RZ, RZ, R5 ;  /* 0x000000ffff0d7224 */ /* 0x000fe400078e0005 */
[----:B------:R-:W-:-:S05]  /*12820*/  IMAD.MOV.U32 R2, RZ, RZ, 0x1 ;  /* 0x00000001ff027424 */ /* 0x000fca00078e00ff */
[----:B------:R0:W-:Y:S04]  /*12830*/  STL [R1+0x60], R2 ;  /* 0x0000600201007387 */ /* 0x0001e80000100800 */
[----:B------:R0:W-:Y:S04]  /*12840*/  STL [R1+0x60], R2 ;  /* 0x0000600201007387 */ /* 0x0001e80000100800 */
[----:B------:R0:W-:Y:S04]  /*12850*/  STL [R1+0x60], R2 ;  /* 0x0000600201007387 */ /* 0x0001e80000100800 */
[----:B------:R0:W-:Y:S01]  /*12860*/  STL [R1+0x60], R2 ;  /* 0x0000600201007387 */ /* 0x0001e20000100800 */
[----:B---3--:R-:W-:-:S02]  /*12870*/  R2UR UR4, R20 ;  /* 0x00000000140472ca */ /* 0x008fc400000e0000 */
        /* <DEDUP_REMOVED lines=20> */
[----:B------:R-:W-:Y:S02]  /*129c0*/  WARPGROUP.DEPBAR.LE gsb0, 0x0 ;  /* 0x00008000000079c5 */ /* 0x000fe40000010000 */
[----:B------:R-:W-:-:S09]  /*129d0*/  WARPGROUP.ARRIVE ;  /* 0x00000000000079c5 */ /* 0x000fd20000000000 */
        /* <DEDUP_REMOVED lines=16> */
[----:B0-----:R-:W-:Y:S05]  /*12ae0*/  @!P0 BRA `(.L_x_12031) ;  /* 0x0000000000048947 */ /* 0x001fea0003800000 */
[----:B------:R-:W-:Y:S01]  /*12af0*/  BPT.TRAP 0x1 ;  /* 0x000000040000795c */ /* 0x000fe20000300000 */
.L_x_12031:
[----:B------:R-:W-:Y:S05]  /*12b00*/  BSYNC B0 ;  /* 0x0000000000007941 */ /* 0x000fea0003800000 */
.L_x_12030:
        /* <DEDUP_REMOVED lines=10> */
[----:B------:R-:W2:Y:S04]  /*12bb0*/  LDL.64 R4, [R1+0x1d0] ;  /* 0x0001d00001047983 */ /* 0x000ea80000100a00 */
[----:B------:R-:W3:Y:S04]  /*12bc0*/  LDL R115, [R1+0x1f0] ;  /* 0x0001f00001737983 */ /* 0x000ee80000100800 */
        /* <DEDUP_REMOVED lines=16> */
[----:B--2---:R-:W-:-:S04]  /*12cd0*/  FMNMX.FTZ R8, R24, R4, !PT ;  /* 0x0000000418087209 */ /* 0x004fc80007810000 */
[----:B0-----:R-:W-:-:S04]  /*12ce0*/  FMNMX.FTZ R9, R25, R8, !PT ;  /* 0x0000000819097209 */ /* 0x001fc80007810000 */
        /* <DEDUP_REMOVED lines=49> */
[----:B0-----:R-:W-:-:S03]  /*13000*/  FMNMX.FTZ R8, R9, R10, !PT ;  /* 0x0000000a09087209 */ /* 0x001fc60007810000 */
[----:B------:R-:W-:Y:S04]  /*13010*/  STL.64 [R1+0x1d0], R6 ;  /* 0x0001d00601007387 */ /* 0x000fe80000100a00 */
[----:B------:R-:W2:Y:S04]  /*13020*/  LDL R9, [R1+0x1d4] ;  /* 0x0001d40001097983 */ /* 0x000ea80000100800 */
[----:B------:R-:W-:Y:S04]  /*13030*/  STL [R1+0x1d0], R8 ;  /* 0x0001d00801007387 */ /* 0x000fe80000100800 */
[----:B------:R-:W3:Y:S04]  /*13040*/  LDL R10, [R1+0x1d0] ;  /* 0x0001d000010a7983 */ /* 0x000ee80000100800 */
[----:B--2---:R-:W0:Y:S02]  /*13050*/  SHFL.BFLY PT, R6, R9, 0x2, 0x1f ;  /* 0x0c401f0009067f89 */ /* 0x004e2400000e0000 */
[----:B0-----:R-:W-:Y:S01]  /*13060*/  FMNMX.FTZ R6, R6, R9, !PT ;  /* 0x0000000906067209 */ /* 0x001fe20007810000 */
[----:B---3--:R-:W-:Y:S01]  /*13070*/  FADD.FTZ R4, R4, -R10 ;  /* 0x8000000a04047221 */ /* 0x008fe20000010000 */
[----:B------:R-:W2:Y:S04]  /*13080*/  LDL.64 R8, [R1+0x370] ;  /* 0x0003700001087983 */ /* 0x000ea80000100a00 */
[----:B------:R-:W0:Y:S01]  /*13090*/  SHFL.BFLY PT, R93, R6, 0x1, 0x1f ;  /* 0x0c201f00065d7f89 */ /* 0x000e2200000e0000 */
[----:B------:R-:W-:Y:S01]  /*130a0*/  FMUL.FTZ R92, R4, R115 ;  /* 0x00000073045c7220 */ /* 0x000fe20000410000 */
[----:B------:R-:W-:-:S02]  /*130b0*/  FMUL.FTZ R4, R115, R10 ;  /* 0x0000000a73047220 */ /* 0x000fc40000410000 */
[----:B------:R-:W3:Y:S02]  /*130c0*/  LDL.64 R10, [R1+0x360] ;  /* 0x00036000010a7983 */ /* 0x000ee40000100a00 */
        /* <DEDUP_REMOVED lines=25> */
[----:B------:R-:W-:Y:S01]  /*13260*/  FADD.FTZ R4, R5, -R93 ;  /* 0x8000005d05047221 */ /* 0x000fe20000010000 */
[----:B------:R-:W2:Y:S03]  /*13270*/  LDL.64 R64, [R1+0x2d0] ;  /* 0x0002d00001407983 */ /* 0x000ea60000100a00 */
[----:B------:R-:W-:Y:S01]  /*13280*/  FMUL.FTZ R4, R115, R4 ;  /* 0x0000000473047220 */ /* 0x000fe20000410000 */
[----:B------:R-:W2:Y:S03]  /*13290*/  LDL.64 R44, [R1+0x3f8] ;  /* 0x0003f800012c7983 */ /* 0x000ea60000100a00 */
[----:B------:R0:W-:Y:S01]  /*132a0*/  MUFU.EX2 R69, R4 ;  /* 0x0000000400457308 */ /* 0x0001e20000000800 */
[----:B------:R-:W2:Y:S04]  /*132b0*/  LDL.64 R48, [R1+0x280] ;  /* 0x0002800001307983 */ /* 0x000ea80000100a00 */
[----:B------:R-:W2:Y:S04]  /*132c0*/  LDL.64 R52, [R1+0x290] ;  /* 0x0002900001347983 */ /* 0x000ea80000100a00 */
[----:B0-----:R-:W2:Y:S04]  /*132d0*/  LDL.64 R4, [R1+0x380] ;  /* 0x0003800001047983 */ /* 0x001ea80000100a00 */
[----:B------:R-:W2:Y:S04]  /*132e0*/  LDL.64 R56, [R1+0x2a0] ;  /* 0x0002a00001387983 */ /* 0x000ea80000100a00 */
[----:B------:R-:W2:Y:S04]  /*132f0*/  LDL.64 R60, [R1+0x2b0] ;  /* 0x0002b000013c7983 */ /* 0x000ea80000100a00 */
[----:B------:R-:W2:Y:S04]  /*13300*/  LDL.64 R24, [R1+0x300] ;  /* 0x0003000001187983 */ /* 0x000ea80000100a00 */
[----:B------:R-:W2:Y:S04]  /*13310*/  LDL.64 R28, [R1+0x310] ;  /* 0x00031000011c7983 */ /* 0x000ea80000100a00 */
[----:B------:R-:W2:Y:S04]  /*13320*/  LDL.64 R32, [R1+0x320] ;  /* 0x0003200001207983 */ /* 0x000ea80000100a00 */
[----:B------:R-:W2:Y:S04]  /*13330*/  LDL.64 R36, [R1+0x330] ;  /* 0x0003300001247983 */ /* 0x000ea80000100a00 */
[----:B------:R-:W2:Y:S04]  /*13340*/  LDL.64 R40, [R1+0x340] ;  /* 0x0003400001287983 */ /* 0x000ea80000100a00 */
[----:B------:R-:W2:Y:S01]  /*13350*/  LDL.64 R6, [R1+0x350] ;  /* 0x0003500001067983 */ /* 0x000ea20000100a00 */
[----:B------:R-:W-:-:S04]  /*13360*/  FMUL.FTZ R118, R93, R115 ;  /* 0x000000735d767220 */ /* 0x000fc80000410000 */
[-CC-:B------:R-:W-:Y:S01]  /*13370*/  FFMA.FTZ R153, R26, R115.reuse, -R118.reuse ;  /* 0x000000731a997223 */ /* 0x180fe20000010876 */
[-CC-:B------:R-:W-:Y:S01]  /*13380*/  FFMA.FTZ R104, R27, R115.reuse, -R118.reuse ;  /* 0x000000731b687223 */ /* 0x180fe20000010876 */
[----:B------:R-:W-:Y:S01]  /*13390*/  MUFU.EX2 R92, R92 ;  /* 0x0000005c005c7308 */ /* 0x000fe20000000800 */
[-CC-:B------:R-:W-:Y:S01]  /*133a0*/  FFMA.FTZ R155, R30, R115.reuse, -R118.reuse ;  /* 0x000000731e9b7223 */ /* 0x180fe20000010876 */
        /* <DEDUP_REMOVED lines=24> */
[-CC-:B------:R-:W-:Y:S01]  /*13530*/  FFMA.FTZ R175, R55, R115.reuse, -R118.reuse ;  /* 0x0000007337af7223 */ /* 0x180fe20000010876 */
[-CC-:B------:R-:W-:Y:S01]  /*13540*/  FFMA.FTZ R121, R58, R115.reuse, -R118.reuse ;  /* 0x000000733a797223 */ /* 0x180fe20000010876 */
[----:B------:R-:W-:-:S05]  /*13550*/  FFMA.FTZ R177, R59, R115, -R118 ;  /* 0x000000733bb17223 */ /* 0x000fca0000010876 */
[----:B------:R-:W-:Y:S01]  /*13560*/  MUFU.EX2 R172, R172 ;  /* 0x000000ac00ac7308 */ /* 0x000fe20000000800 */
[-CC-:B------:R-:W-:Y:S01]  /*13570*/  FFMA.FTZ R179, R62, R115.reuse, -R118.reuse ;  /* 0x000000733eb37223 */ /* 0x180fe20000010876 */
[-CC-:B------:R-:W-:Y:S01]  /*13580*/  FFMA.FTZ R120, R63, R115.reuse, -R118.reuse ;  /* 0x000000733f787223 */ /* 0x180fe20000010876 */
[-CC-:B------:R-:W-:Y:S01]  /*13590*/  FFMA.FTZ R181, R66, R115.reuse, -R118.reuse ;  /* 0x0000007342b57223 */ /* 0x180fe20000010876 */
[-CC-:B------:R-:W-:Y:S01]  /*135a0*/  FFMA.FTZ R119, R67, R115.reuse, -R118.reuse ;  /* 0x0000007343777223 */ /* 0x180fe20000010876 */
[----:B------:R-:W-:Y:S01]  /*135b0*/  FFMA.FTZ R183, R70, R115, -R118 ;  /* 0x0000007346b77223 */ /* 0x000fe20000010876 */
[----:B------:R-:W2:Y:S02]  /*135c0*/  LDL.64 R26, [R1+0x3d0] ;  /* 0x0003d000011a7983 */ /* 0x000ea40000100a00 */
[----:B------:R-:W4:Y:S08]  /*135d0*/  MUFU.EX2 R153, R153 ;  /* 0x0000009900997308 */ /* 0x000f300000000800 */
[----:B------:R-:W0:Y:S08]  /*135e0*/  MUFU.EX2 R104, R104 ;  /* 0x0000006800687308 */ /* 0x000e300000000800 */
[----:B------:R-:W1:Y:S01]  /*135f0*/  MUFU.EX2 R155, R155 ;  /* 0x0000009b009b7308 */ /* 0x000e620000000800 */
[----:B----4-:R-:W-:Y:S01]  /*13600*/  FFMA.FTZ R73, R73, R69, R153 ;  /* 0x0000004549497223 */ /* 0x010fe20000010099 */
[----:B------:R-:W-:-:S06]  /*13610*/  FFMA.FTZ R72, R92, R72, R152 ;  /* 0x000000485c487223 */ /* 0x000fcc0000010098 */
[----:B------:R-:W-:Y:S08]  /*13620*/  MUFU.EX2 R86, R86 ;  /* 0x0000005600567308 */ /* 0x000ff00000000800 */
        /* <DEDUP_REMOVED lines=21> */
[C---:B---3--:R-:W-:Y:S01]  /*13780*/  FMUL.FTZ R11, R92.reuse, R11 ;  /* 0x0000000b5c0b7220 */ /* 0x048fe20000410000 */
[C---:B------:R-:W-:Y:S01]  /*13790*/  FMUL.FTZ R10, R92.reuse, R10 ;  /* 0x0000000a5c0a7220 */ /* 0x040fe20000410000 */
[C---:B--2---:R-:W-:Y:S01]  /*137a0*/  FMUL.FTZ R9, R92.reuse, R9 ;  /* 0x000000095c097220 */ /* 0x044fe20000410000 */
[----:B------:R-:W-:Y:S01]  /*137b0*/  FMUL.FTZ R8, R92, R8 ;  /* 0x000000085c087220 */ /* 0x000fe20000410000 */
[----:B------:R-:W0:Y:S01]  /*137c0*/  MUFU.EX2 R165, R165 ;  /* 0x000000a500a57308 */ /* 0x000e220000000800 */
[----:B-1----:R-:W-:Y:S01]  /*137d0*/  FADD.FTZ R38, R155, R34 ;  /* 0x000000229b267221 */ /* 0x002fe20000010000 */
[----:B------:R-:W-:Y:S01]  /*137e0*/  FADD.FTZ R34, R154, R35 ;  /* 0x000000239a227221 */ /* 0x000fe20000010000 */
[C---:B------:R-:W-:Y:S01]  /*137f0*/  FMUL.FTZ R21, R92.reuse, R21 ;  /* 0x000000155c157220 */ /* 0x040fe20000410000 */
[C---:B------:R-:W-:Y:S01]  /*13800*/  FMUL.FTZ R20, R92.reuse, R20 ;  /* 0x000000145c147220 */ /* 0x040fe20000410000 */
[----:B------:R-:W2:Y:S03]  /*13810*/  LDL.64 R30, [R1+0x3e0] ;  /* 0x0003e000011e7983 */ /* 0x000ea60000100a00 */
[----:B------:R-:W1:Y:S01]  /*13820*/  MUFU.EX2 R106, R106 ;  /* 0x0000006a006a7308 */ /* 0x000e620000000800 */
[----:B----4-:R-:W-:Y:S01]  /*13830*/  FADD.FTZ R38, R105, R38 ;  /* 0x0000002669267221 */ /* 0x010fe20000010000 */
[----:B------:R-:W-:Y:S01]  /*13840*/  FADD.FTZ R35, R111, R34 ;  /* 0x000000226f237221 */ /* 0x000fe20000010000 */
[----:B------:R-:W-:Y:S01]  /*13850*/  FMUL.FTZ R83, R92, R83 ;  /* 0x000000535c537220 */ /* 0x000fe20000410000 */
[----:B------:R-:W-:-:S04]  /*13860*/  FMUL.FTZ R45, R69, R45 ;  /* 0x0000002d452d7220 */ /* 0x000fc80000410000 */
[----:B------:R-:W3:Y:S01]  /*13870*/  MUFU.EX2 R167, R167 ;  /* 0x000000a700a77308 */ /* 0x000ee20000000800 */
[----:B0-----:R-:W-:Y:S01]  /*13880*/  FADD.FTZ R39, R165, R38 ;  /* 0x00000026a5277221 */ /* 0x001fe20000010000 */
[----:B------:R-:W-:Y:S01]  /*13890*/  FADD.FTZ R35, R164, R35 ;  /* 0x00000023a4237221 */ /* 0x000fe20000010000 */
[C---:B------:R-:W-:Y:S01]  /*138a0*/  FMUL.FTZ R65, R92.reuse, R65 ;  /* 0x000000415c417220 */ /* 0x040fe20000410000 */
[----:B------:R-:W-:Y:S01]  /*138b0*/  FMUL.FTZ R64, R92, R64 ;  /* 0x000000405c407220 */ /* 0x000fe20000410000 */
[----:B------:R-:W-:-:S03]  /*138c0*/  FMUL.FTZ R44, R69, R44 ;  /* 0x0000002c452c7220 */ /* 0x000fc60000410000 */
[----:B------:R-:W0:Y:S01]  /*138d0*/  MUFU.EX2 R107, R107 ;  /* 0x0000006b006b7308 */ /* 0x000e220000000800 */
[----:B-1----:R-:W-:Y:S01]  /*138e0*/  FADD.FTZ R34, R106, R39 ;  /* 0x000000276a227221 */ /* 0x002fe20000010000 */
[----:B------:R-:W-:Y:S01]  /*138f0*/  FADD.FTZ R35, R112, R35 ;  /* 0x0000002370237221 */ /* 0x000fe20000010000 */
[C---:B------:R-:W-:Y:S01]  /*13900*/  FMUL.FTZ R5, R92.reuse, R5 ;  /* 0x000000055c057220 */ /* 0x040fe20000410000 */
[C---:B------:R-:W-:Y:S01]  /*13910*/  FMUL.FTZ R4, R92.reuse, R4 ;  /* 0x000000045c047220 */ /* 0x040fe20000410000 */
[C---:B------:R-:W-:Y:S01]  /*13920*/  FMUL.FTZ R49, R92.reuse, R49 ;  /* 0x000000315c317220 */ /* 0x040fe20000410000 */
[C---:B------:R-:W-:Y:S01]  /*13930*/  FMUL.FTZ R48, R92.reuse, R48 ;  /* 0x000000305c307220 */ /* 0x040fe20000410000 */
[----:B------:R-:W-:Y:S01]  /*13940*/  FMUL.FTZ R53, R92, R53 ;  /* 0x000000355c357220 */ /* 0x000fe20000410000 */
[----:B------:R-:W1:Y:S01]  /*13950*/  MUFU.EX2 R169, R169 ;  /* 0x000000a900a97308 */ /* 0x000e620000000800 */
[----:B---3--:R-:W-:Y:S01]  /*13960*/  FADD.FTZ R38, R167, R34 ;  /* 0x00000022a7267221 */ /* 0x008fe20000010000 */
[----:B------:R-:W-:Y:S01]  /*13970*/  FADD.FTZ R34, R166, R35 ;  /* 0x00000023a6227221 */ /* 0x000fe20000010000 */
[C---:B------:R-:W-:Y:S01]  /*13980*/  FMUL.FTZ R52, R92.reuse, R52 ;  /* 0x000000345c347220 */ /* 0x040fe20000410000 */
[C---:B------:R-:W-:Y:S01]  /*13990*/  FMUL.FTZ R57, R92.reuse, R57 ;  /* 0x000000395c397220 */ /* 0x040fe20000410000 */
[----:B------:R-:W-:-:S03]  /*139a0*/  FMUL.FTZ R56, R92, R56 ;  /* 0x000000385c387220 */ /* 0x000fc60000410000 */
[----:B------:R-:W3:Y:S01]  /*139b0*/  MUFU.EX2 R116, R116 ;  /* 0x0000007400747308 */ /* 0x000ee20000000800 */
[----:B0-----:R-:W-:Y:S01]  /*139c0*/  FADD.FTZ R38, R107, R38 ;  /* 0x000000266b267221 */ /* 0x001fe20000010000 */
[----:B------:R-:W-:Y:S01]  /*139d0*/  FADD.FTZ R35, R113, R34 ;  /* 0x0000002271237221 */ /* 0x000fe20000010000 */
[C---:B------:R-:W-:Y:S01]  /*139e0*/  FMUL.FTZ R61, R92.reuse, R61 ;  /* 0x0000003d5c3d7220 */ /* 0x040fe20000410000 */
[C---:B------:R-:W-:Y:S01]  /*139f0*/  FMUL.FTZ R60, R92.reuse, R60 ;  /* 0x0000003c5c3c7220 */ /* 0x040fe20000410000 */
[C---:B------:R-:W-:Y:S01]  /*13a00*/  FMUL.FTZ R25, R92.reuse, R25 ;  /* 0x000000195c197220 */ /* 0x040fe20000410000 */
[C---:B------:R-:W-:Y:S01]  /*13a10*/  FMUL.FTZ R24, R92.reuse, R24 ;  /* 0x000000185c187220 */ /* 0x040fe20000410000 */
[----:B------:R-:W-:Y:S01]  /*13a20*/  FMUL.FTZ R29, R92, R29 ;  /* 0x0000001d5c1d7220 */ /* 0x000fe20000410000 */
        /* <DEDUP_REMOVED lines=13> */
[C---:B------:R-:W-:Y:S01]  /*13b00*/  FMUL.FTZ R7, R92.reuse, R7 ;  /* 0x000000075c077220 */ /* 0x040fe20000410000 */
[C---:B------:R-:W-:Y:S01]  /*13b10*/  FMUL.FTZ R6, R92.reuse, R6 ;  /* 0x000000065c067220 */ /* 0x040fe20000410000 */
[----:B------:R-:W-:Y:S01]  /*13b20*/  FMUL.FTZ R82, R92, R82 ;  /* 0x000000525c527220 */ /* 0x000fe20000410000 */
[----:B------:R-:W3:Y:S01]  /*13b30*/  MUFU.EX2 R173, R173 ;  /* 0x000000ad00ad7308 */ /* 0x000ee20000000800 */
[----:B------:R-:W-:Y:S01]  /*13b40*/  FFMA.FTZ R118, R71, R115, -R118 ;  /* 0x0000007347767223 */ /* 0x000fe20000010876 */
[----:B0-----:R-:W-:Y:S01]  /*13b50*/  FADD.FTZ R34, R171, R34 ;  /* 0x00000022ab227221 */ /* 0x001fe20000010000 */
[----:B------:R-:W4:Y:S04]  /*13b60*/  LDL.64 R46, [R1+0x248] ;  /* 0x00024800012e7983 */ /* 0x000f280000100a00 */
[----:B------:R-:W4:Y:S01]  /*13b70*/  LDL.64 R50, [R1+0x268] ;  /* 0x0002680001327983 */ /* 0x000f220000100a00 */
[----:B------:R-:W0:Y:S01]  /*13b80*/  MUFU.EX2 R122, R122 ;  /* 0x0000007a007a7308 */ /* 0x000e220000000800 */
[----:B------:R-:W-:Y:S01]  /*13b90*/  FADD.FTZ R35, R110, R35 ;  /* 0x000000236e237221 */ /* 0x000fe20000010000 */
[----:B-1----:R-:W-:Y:S01]  /*13ba0*/  FADD.FTZ R34, R117, R34 ;  /* 0x0000002275227221 */ /* 0x002fe20000010000 */
[----:B------:R-:W2:Y:S04]  /*13bb0*/  LDL.64 R66, [R1+0x3c0] ;  /* 0x0003c00001427983 */ /* 0x000ea80000100a00 */
[----:B------:R-:W4:Y:S01]  /*13bc0*/  LDL.64 R58, [R1+0x2a8] ;  /* 0x0002a800013a7983 */ /* 0x000f220000100a00 */
[----:B------:R-:W1:Y:S01]  /*13bd0*/  MUFU.EX2 R115, R54 ;  /* 0x0000003600737308 */ /* 0x000e620000000800 */
[----:B------:R-:W-:Y:S01]  /*13be0*/  FADD.FTZ R35, R170, R35 ;  /* 0x00000023aa237221 */ /* 0x000fe20000010000 */
[----:B---3--:R-:W-:Y:S01]  /*13bf0*/  FADD.FTZ R39, R173, R34 ;  /* 0x00000022ad277221 */ /* 0x008fe20000010000 */
[----:B------:R-:W3:Y:S05]  /*13c00*/  LDL.64 R62, [R1+0x348] ;  /* 0x00034800013e7983 */ /* 0x000eea0000100a00 */
[----:B------:R-:W1:Y:S01]  /*13c10*/  MUFU.EX2 R175, R175 ;  /* 0x000000af00af7308 */ /* 0x000e620000000800 */
[----:B------:R-:W-:Y:S01]  /*13c20*/  FADD.FTZ R35, R172, R35 ;  /* 0x00000023ac237221 */ /* 0x000fe20000010000 */
[----:B0-----:R-:W-:-:S06]  /*13c30*/  FADD.FTZ R34, R122, R39 ;  /* 0x000000277a227221 */ /* 0x001fcc0000010000 */
[----:B------:R-:W0:Y:S01]  /*13c40*/  MUFU.EX2 R121, R121 ;  /* 0x0000007900797308 */ /* 0x000e220000000800 */
[----:B------:R-:W-:Y:S01]  /*13c50*/  FADD.FTZ R35, R86, R35 ;  /* 0x0000002356237221 */ /* 0x000fe20000010000 */
[----:B-1----:R-:W-:-:S06]  /*13c60*/  FADD.FTZ R38, R115, R34 ;  /* 0x0000002273267221 */ /* 0x002fcc0000010000 */
[----:B------:R-:W1:Y:S01]  /*13c70*/  MUFU.EX2 R177, R177 ;  /* 0x000000b100b17308 */ /* 0x000e620000000800 */
[----:B------:R-:W-:Y:S01]  /*13c80*/  FADD.FTZ R34, R174, R35 ;  /* 0x00000023ae227221 */ /* 0x000fe20000010000 */
[----:B------:R-:W-:-:S06]  /*13c90*/  FADD.FTZ R38, R175, R38 ;  /* 0x00000026af267221 */ /* 0x000fcc0000010000 */
        /* <DEDUP_REMOVED lines=14> */
[----:B-1----:R-:W-:Y:S01]  /*13d80*/  FADD.FTZ R38, R181, R38 ;  /* 0x00000026b5267221 */ /* 0x002fe20000010000 */
[----:B------:R1:W-:Y:S04]  /*13d90*/  STL.64 [R1+0x2d0], R64 ;  /* 0x0002d04001007387 */ /* 0x0003e80000100a00 */
[----:B------:R1:W-:Y:S01]  /*13da0*/  STL.64 [R1+0x380], R4 ;  /* 0x0003800401007387 */ /* 0x0003e20000100a00 */
[----:B------:R-:W1:Y:S01]  /*13db0*/  MUFU.EX2 R118, R118 ;  /* 0x0000007600767308 */ /* 0x000e620000000800 */
[----:B------:R-:W-:Y:S01]  /*13dc0*/  FADD.FTZ R35, R180, R35 ;  /* 0x00000023b4237221 */ /* 0x000fe20000010000 */
[----:B------:R-:W-:Y:S01]  /*13dd0*/  FADD.FTZ R38, R119, R38 ;  /* 0x0000002677267221 */ /* 0x000fe20000010000 */
[----:B------:R-:W-:Y:S02]  /*13de0*/  STL.64 [R1+0x3f8], R44 ;  /* 0x0003f82c01007387 */ /* 0x000fe40000100a00 */
[----:B------:R-:W-:-:S02]  /*13df0*/  FADD.FTZ R35, R90, R35 ;  /* 0x000000235a237221 */ /* 0x000fc40000010000 */
[----:B------:R-:W-:Y:S01]  /*13e00*/  STL.64 [R1+0x200], R74 ;  /* 0x0002004a01007387 */ /* 0x000fe20000100a00 */
[----:B0-----:R-:W-:Y:S01]  /*13e10*/  FADD.FTZ R43, R183, R38 ;  /* 0x00000026b72b7221 */ /* 0x001fe20000010000 */
[----:B------:R-:W-:Y:S01]  /*13e20*/  FADD.FTZ R39, R182, R35 ;  /* 0x00000023b6277221 */ /* 0x000fe20000010000 */
[C---:B-1----:R-:W-:Y:S01]  /*13e30*/  FMUL.FTZ R65, R92.reuse, R13 ;  /* 0x0000000d5c417220 */ /* 0x042fe20000410000 */
[----:B------:R-:W-:Y:S01]  /*13e40*/  FMUL.FTZ R64, R92, R12 ;  /* 0x0000000c5c407220 */ /* 0x000fe20000410000 */
[----:B------:R-:W-:Y:S01]  /*13e50*/  STL.64 [R1+0x210], R76 ;  /* 0x0002104c01007387 */ /* 0x000fe20000100a00 */
[----:B------:R-:W-:Y:S01]  /*13e60*/  FADD.FTZ R34, R68, R39 ;  /* 0x0000002744227221 */ /* 0x000fe20000010000 */
[----:B------:R-:W-:Y:S02]  /*13e70*/  FADD.FTZ R35, R118, R43 ;  /* 0x0000002b76237221 */ /* 0x000fe40000010000 */
[----:B------:R-:W-:Y:S01]  /*13e80*/  STL.64 [R1+0x220], R78 ;  /* 0x0002204e01007387 */ /* 0x000fe20000100a00 */
[C---:B------:R-:W-:Y:S01]  /*13e90*/  FMUL.FTZ R5, R92.reuse, R15 ;  /* 0x0000000f5c057220 */ /* 0x040fe20000410000 */
[----:B------:R-:W-:-:S02]  /*13ea0*/  FMUL.FTZ R4, R92, R14 ;  /* 0x0000000e5c047220 */ /* 0x000fc40000410000 */
[----:B------:R0:W-:Y:S04]  /*13eb0*/  STL.64 [R1+0x1e0], R34 ;  /* 0x0001e02201007387 */ /* 0x0001e80000100a00 */
[----:B------:R1:W-:Y:S04]  /*13ec0*/  STL.64 [R1+0x280], R48 ;  /* 0x0002803001007387 */ /* 0x0003e80000100a00 */
        /* <DEDUP_REMOVED lines=14> */
[----:B0-----:R-:W3:Y:S04]  /*13fb0*/  LDL.64 R34, [R1+0x208] ;  /* 0x0002080001227983 */ /* 0x001ee80000100a00 */
[----:B------:R-:W3:Y:S04]  /*13fc0*/  LDL.64 R38, [R1+0x218] ;  /* 0x0002180001267983 */ /* 0x000ee80000100a00 */
[----:B------:R-:W3:Y:S04]  /*13fd0*/  LDL.64 R42, [R1+0x228] ;  /* 0x00022800012a7983 */ /* 0x000ee80000100a00 */
[----:B------:R-:W3:Y:S04]  /*13fe0*/  LDL.64 R44, [R1+0x238] ;  /* 0x00023800012c7983 */ /* 0x000ee80000100a00 */
[----:B-1----:R-:W3:Y:S04]  /*13ff0*/  LDL.64 R48, [R1+0x258] ;  /* 0x0002580001307983 */ /* 0x002ee80000100a00 */
        /* <DEDUP_REMOVED lines=22> */
[----:B------:R0:W-:Y:S04]  /*14160*/  STL.64 [R1+0x2e0], R82 ;  /* 0x0002e05201007387 */ /* 0x0001e80000100a00 */
[----:B0-----:R-:W3:Y:S04]  /*14170*/  LDL R82, [R1+0x28] ;  /* 0x0000280001527983 */ /* 0x001ee80000100800 */
[----:B------:R0:W-:Y:S04]  /*14180*/  STL.64 [R1+0x390], R4 ;  /* 0x0003900401007387 */ /* 0x0001e80000100a00 */
[----:B0-----:R0:W5:Y:S01]  /*14190*/  LDL.64 R4, [R1+0x1b8] ;  /* 0x0001b80001047983 */ /* 0x0011620000100a00 */
        /* <DEDUP_REMOVED lines=20> */
[C---:B----4-:R-:W-:Y:S01]  /*142e0*/  FMUL.FTZ R47, R69.reuse, R47 ;  /* 0x0000002f452f7220 */ /* 0x050fe20000410000 */
[C---:B------:R-:W-:Y:S01]  /*142f0*/  FMUL.FTZ R46, R69.reuse, R46 ;  /* 0x0000002e452e7220 */ /* 0x040fe20000410000 */
[C---:B------:R-:W-:Y:S01]  /*14300*/  FMUL.FTZ R51, R69.reuse, R51 ;  /* 0x0000003345337220 */ /* 0x040fe20000410000 */
[C---:B------:R-:W-:Y:S01]  /*14310*/  FMUL.FTZ R50, R69.reuse, R50 ;  /* 0x0000003245327220 */ /* 0x040fe20000410000 */
[C---:B------:R-:W-:Y:S01]  /*14320*/  FMUL.FTZ R59, R69.reuse, R59 ;  /* 0x0000003b453b7220 */ /* 0x040fe20000410000 */
        /* <DEDUP_REMOVED lines=14> */
[----:B------:R0:W-:Y:S04]  /*14410*/  STL.64 [R1+0x248], R46 ;  /* 0x0002482e01007387 */ /* 0x0001e80000100a00 */
[----:B------:R0:W-:Y:S04]  /*14420*/  STL.64 [R1+0x268], R50 ;  /* 0x0002683201007387 */ /* 0x0001e80000100a00 */
[----:B------:R0:W-:Y:S04]  /*14430*/  STL.64 [R1+0x2a8], R58 ;  /* 0x0002a83a01007387 */ /* 0x0001e80000100a00 */
        /* <DEDUP_REMOVED lines=111> */
.L_x_12033:
[----:B------:R-:W-:Y:S05]  /*14b30*/  BSYNC B0 ;  /* 0x0000000000007941 */ /* 0x000fea0003800000 */
.L_x_12032:
        /* <DEDUP_REMOVED lines=8> */
.L_x_12035:
[----:B------:R-:W-:Y:S05]  /*14bc0*/  BSYNC B0 ;  /* 0x0000000000007941 */ /* 0x000fea0003800000 */
.L_x_12034:
[----:B------:R-:W-:Y:S04]  /*14bd0*/  BSSY B0, `(.L_x_12036) ;  /* 0x0000004000007945 */ /* 0x000fe80003800000 */
[----:B-1----:R-:W-:Y:S05]  /*14be0*/  @P0 BRA `(.L_x_12037) ;  /* 0x0000000000080947 */ /* 0x002fea0003800000 */
[----:B------:R-:W1:Y:S02]  /*14bf0*/  SYNCS.PHASECHK.TRANS64.TRYWAIT P0, [R4+URZ], R5 ;  /* 0x00000005040075a7 */ /* 0x000e64000800017f */
[----:B-1----:R-:W-:Y:S05]  /*14c00*/  @!P0 BRA `(.L_x_12038) ;  /* 0x0000019800448947 */ /* 0x002fea0003800000 */
.L_x_12037:
[----:B------:R-:W-:Y:S05]  /*14c10*/  BSYNC B0 ;  /* 0x0000000000007941 */ /* 0x000fea0003800000 */
.L_x_12036:
[----:B------:R-:W2:Y:S01]  /*14c20*/  S2R R137, SR_TID.X ;  /* 0x0000000000897919 */ /* 0x000ea20000002100 */
[----:B------:R-:W3:Y:S04]  /*14c30*/  LDL R6, [R1+0x200] ;  /* 0x0002000001067983 */ /* 0x000ee80000100800 */
[----:B------:R-:W4:Y:S04]  /*14c40*/  LDL R7, [R1+0x204] ;  /* 0x0002040001077983 */ /* 0x000f280000100800 */
[----:B------:R-:W4:Y:S04]  /*14c50*/  LDL R8, [R1+0x208] ;  /* 0x0002080001087983 */ /* 0x000f280000100800 */
[----:B------:R-:W4:Y:S04]  /*14c60*/  LDL R9, [R1+0x20c] ;  /* 0x00020c0001097983 */ /* 0x000f280000100800 */
[----:B------:R-:W4:Y:S04]  /*14c70*/  LDL R10, [R1+0x210] ;  /* 0x00021000010a7983 */ /* 0x000f280000100800 */
[----:B------:R-:W4:Y:S04]  /*14c80*/  LDL R11, [R1+0x214] ;  /* 0x00021400010b7983 */ /* 0x000f280000100800 */
[----:B------:R-:W4:Y:S01]  /*14c90*/  LDL R12, [R1+0x218] ;  /* 0x00021800010c7983 */ /* 0x000f220000100800 */
[----:B--2---:R-:W-:-:S03]  /*14ca0*/  SHF.R.U32.HI R140, RZ, 0x7, R137 ;  /* 0x00000007ff8c7819 */ /* 0x004fc60000011689 */
        /* <DEDUP_REMOVED lines=121> */
[----:B01----:R-:W-:Y:S01]  /*15440*/  VIADD R4, R140, 0x8 ;  /* 0x000000088c047836 */ /* 0x003fe20000000000 */
[----:B------:R-:W-:Y:S05]  /*15450*/  WARPSYNC.ALL ;  /* 0x0000000000007948 */ /* 0x000fea0003800000 */
[----:B------:R0:W-:Y:S01]  /*15460*/  BAR.SYNC.DEFER_BLOCKING R4, 0x100 ;  /* 0x000400040000751d */ /* 0x0001e20000010000 */
[----:B------:R-:W-:-:S02]  /*15470*/  IMAD.U32 R5, RZ, RZ, UR45 ;  /* 0x0000002dff057e24 */ /* 0x000fc4000f8e00ff */
[----:B0-----:R-:W-:-:S06]  /*15480*/  IMAD.U32 R4, RZ, RZ, UR44 ;  /* 0x0000002cff047e24 */ /* 0x001fcc000f8e00ff */
[----:B------:R-:W2:Y:S04]  /*15490*/  LD.E.64 R4, desc[UR42][R4.64+0x80] ;  /* 0x0000802a04047980 */ /* 0x000ea8000c101b00 */
[----:B---3--:R0:W-:Y:S04]  /*154a0*/  STL [R1+0x200], R6 ;  /* 0x0002000601007387 */ /* 0x0081e80000100800 */
[----:B----4-:R1:W-:Y:S04]  /*154b0*/  STL [R1+0x204], R7 ;  /* 0x0002040701007387 */ /* 0x0103e80000100800 */
[----:B------:R-:W-:Y:S04]  /*154c0*/  STL [R1+0x208], R8 ;  /* 0x0002080801007387 */ /* 0x000fe80000100800 */
[----:B0-----:R-:W3:Y:S04]  /*154d0*/  LDL R6, [R1+0x68] ;  /* 0x0000680001067983 */ /* 0x001ee80000100800 */
[----:B-1----:R-:W4:Y:S04]  /*154e0*/  LDL R7, [R1+0x1b8] ;  /* 0x0001b80001077983 */ /* 0x002f280000100800 */
        /* <DEDUP_REMOVED lines=158> */
[----:B------:R-:W-:-:S02]  /*15ed0*/  ISETP.NE.U32.AND P0, PT, R6, RZ, PT ;  /* 0x000000ff0600720c */ /* 0x000fc40003f05070 */
[----:B------:R-:W-:Y:S02]  /*15ee0*/  R2UR UR7, R5 ;  /* 0x00000000050772ca */ /* 0x000fe400000e0000 */
[----:B------:R-:W-:-:S09]  /*15ef0*/  R2UR UR6, R4 ;  /* 0x00000000040672ca */ /* 0x000fd200000e0000 */
[----:B------:R-:W-:Y:S01]  /*15f00*/  VOTEU.ANY UP0, P0 ;  /* 0x00000000003f7886 */ /* 0x000fe20000000100 */
[----:B------:R-:W-:Y:S02]  /*15f10*/  VIADD R6, R4, 0x80 ;  /* 0x0000008004067836 */ /* 0x000fe40000000000 */
        /* <DEDUP_REMOVED lines=497> */
.L_x_12040:
[----:B------:R-:W-:Y:S05]  /*17e30*/  BSYNC B0 ;  /* 0x0000000000007941 */ /* 0x000fea0003800000 */
.L_x_12039:
        /* <DEDUP_REMOVED lines=9> */
.L_x_12022:
[----:B------:R-:W-:-:S13]  /*17ed0*/  ISETP.GE.AND P0, PT, R0, R195, PT ;  /* 0x000000c30000720c */ /* 0x000fda0003f06270 */
[----:B------:R-:W-:Y:S05]  /*17ee0*/  @!P0 BRA `(.L_x_12042) ;  /* 0x0000006c00808947 */ /* 0x000fea0003800000 */
.L_x_12071:
[----:B------:R-:W2:Y:S04]  /*17ef0*/  LDL R4, [R1+0x1b8] ;  /* 0x0001b80001047983 */ /* 0x000ea80000100800 */
[----:B01----:R-:W3:Y:S01]  /*17f00*/  LDL R2, [R1+0x1c0] ;  /* 0x0001c00001027983 */ /* 0x003ee20000100800 */
        /* <DEDUP_REMOVED lines=20> */
.L_x_12044:
[----:B------:R-:W-:Y:S05]  /*18050*/  BSYNC B0 ;  /* 0x0000000000007941 */ /* 0x000fea0003800000 */
.L_x_12043:
[----:B------:R-:W-:Y:S02]  /*18060*/  IMAD.U32 R8, RZ, RZ, UR44 ;  /* 0x0000002cff087e24 */ /* 0x000fe4000f8e00ff */
[----:B------:R-:W-:-:S05]  /*18070*/  IMAD.U32 R9, RZ, RZ, UR45 ;  /* 0x0000002dff097e24 */ /* 0x000fca000f8e00ff */
        /* <DEDUP_REMOVED lines=14> */
.L_x_12046:
[----:B------:R-:W-:Y:S05]  /*18160*/  BSYNC B0 ;  /* 0x0000000000007941 */ /* 0x000fea0003800000 */
.L_x_12045:
        /* <DEDUP_REMOVED lines=10> */
.L_x_12048:
[----:B------:R-:W-:Y:S05]  /*18210*/  BSYNC B0 ;  /* 0x0000000000007941 */ /* 0x000fea0003800000 */
.L_x_12047:
[----:B-----5:R-:W2:Y:S04]  /*18220*/  LDL R11, [R1+0x1b8] ;  /* 0x0001b800010b7983 */ /* 0x020ea80000100800 */
[----:B------:R-:W2:Y:S01]  /*18230*/  LDL.64 R2, [R1+0x78] ;  /* 0x0000780001027983 */ /* 0x000ea20000100a00 */
[----:B------:R-:W-:Y:S05]  /*18240*/  WARPSYNC.ALL ;  /* 0x0000000000007948 */ /* 0x000fea0003800000 */
[----:B------:R-:W3:Y:S04]  /*18250*/  LDL.64 R12, [R1+0x70] ;  /* 0x00007000010c7983 */ /* 0x000ee80000100a00 */
[----:B0-----:R-:W4:Y:S04]  /*18260*/  LDL.64 R4, [R1+0x70] ;  /* 0x0000700001047983 */ /* 0x001f280000100a00 */
[----:B------:R-:W4:Y:S01]  /*18270*/  LDL.64 R6, [R1+0x70] ;  /* 0x0000700001067983 */ /* 0x000f220000100a00 */
[----:B--2---:R-:W-:-:S03]  /*18280*/  IMAD R2, R11, 0x300, R2 ;  /* 0x000003000b027824 */ /* 0x004fc600078e0202 */
[----:B------:R-:W2:Y:S01]  /*18290*/  LDL.64 R8, [R1+0x70] ;  /* 0x0000700001087983 */ /* 0x000ea20000100a00 */
[----:B------:R-:W-:Y:S01]  /*182a0*/  R2UR UR7, R3 ;  /* 0x00000000030772ca */ /* 0x000fe200000e0000 */
[----:B------:R-:W-:Y:S01]  /*182b0*/  WARPGROUP.ARRIVE ;  /* 0x00000000000079c5 */ /* 0x000fe20000000000 */
[C---:B------:R-:W-:Y:S01]  /*182c0*/  R2UR UR6, R2.reuse ;  /* 0x00000000020672ca */ /* 0x040fe200000e0000 */
[----:B------:R-:W-:-:S04]  /*182d0*/  VIADD R10, R2, 0x2 ;  /* 0x00000002020a7836 */ /* 0x000fc80000000000 */
[----:B------:R-:W0:Y:S01]  /*182e0*/  S2R R14, SR_TID.X ;  /* 0x00000000000e7919 */ /* 0x000e220000002100 */
[----:B------:R-:W-:Y:S01]  /*182f0*/  IMAD.MOV.U32 R11, RZ, RZ, R3 ;  /* 0x000000ffff0b7224 */ /* 0x000fe200078e0003 */
[----:B------:R1:W-:Y:S01]  /*18300*/  STL [R1+0x60], RZ ;  /* 0x000060ff01007387 */ /* 0x0003e20000100800 */
[----:B0-----:R-:W-:Y:S02]  /*18310*/  SHF.R.U32.HI R14, RZ, 0x7, R14 ;  /* 0x00000007ff0e7819 */ /* 0x001fe4000001160e */
[----:B---3--:R-:W-:Y:S02]  /*18320*/  R2UR UR4, R12 ;  /* 0x000000000c0472ca */ /* 0x008fe400000e0000 */
[----:B------:R-:W-:Y:S01]  /*18330*/  R2UR UR5, R13 ;  /* 0x000000000d0572ca */ /* 0x000fe200000e0000 */
[----:B----4-:R-:W-:Y:S02]  /*18340*/  VIADD R4, R4, 0x2 ;  /* 0x0000000204047836 */ /* 0x010fe40000000000 */
[----:B------:R-:W-:-:S02]  /*18350*/  VIADD R6, R6, 0x4 ;  /* 0x0000000406067836 */ /* 0x000fc40000000000 */
        /* <DEDUP_REMOVED lines=12> */
[----:B------:R-:W-:Y:S01]  /*18420*/  R2UR UR6, R4 ;  /* 0x00000000040672ca */ /* 0x000fe200000e0000 */
[----:B------:R-:W-:Y:S01]  /*18430*/  IMAD.U32 R4, RZ, RZ, UR44 ;  /* 0x0000002cff047e24 */ /* 0x000fe2000f8e00ff */
[----:B------:R-:W-:Y:S01]  /*18440*/  R2UR UR7, R5 ;  /* 0x00000000050772ca */ /* 0x000fe200000e0000 */
[----:B------:R-:W-:Y:S01]  /*18450*/  IMAD.U32 R5, RZ, RZ, UR45 ;  /* 0x0000002dff057e24 */ /* 0x000fe2000f8e00ff */
[----:B------:R-:W-:Y:S02]  /*18460*/  R2UR UR4, R6 ;  /* 0x00000000060472ca */ /* 0x000fe400000e0000 */
[----:B------:R-:W-:Y:S02]  /*18470*/  R2UR UR5, R7 ;  /* 0x00000000070572ca */ /* 0x000fe400000e0000 */
[----:B------:R-:W-:Y:S01]  /*18480*/  IADD3 R7, -R14, 0xb, RZ ;  /* 0x0000000b0e077810 */ /* 0x000fe20007ffe1ff */
[----:B------:R-:W-:-:S02]  /*18490*/  WARPGROUP.DEPBAR.LE gsb0, 0x0 ;  /* 0x00008000000079c5 */ /* 0x000fc40000010000 */
[----:B------:R-:W-:-:S08]  /*184a0*/  WARPGROUP.ARRIVE ;  /* 0x00000000000079c5 */ /* 0x000fd00000000000 */
[----:B------:R-:W-:Y:S01]  /*184b0*/  HGMMA.64x96x16.F32.BF16 R24, gdesc[UR4], R24, gsb0 ;  /* 0x01600000041879f0 */ /* 0x000fe20008001818 */
[----:B------:R-:W-:Y:S01]  /*184c0*/  R2UR UR6, R2 ;  /* 0x00000000020672ca */ /* 0x000fe200000e0000 */
[----:B------:R-:W-:Y:S01]  /*184d0*/  IMAD.MOV.U32 R2, RZ, RZ, 0x1 ;  /* 0x00000001ff027424 */ /* 0x000fe200078e00ff */
[----:B------:R-:W-:Y:S02]  /*184e0*/  R2UR UR7, R3 ;  /* 0x00000000030772ca */ /* 0x000fe400000e0000 */
[----:B------:R-:W-:Y:S01]  /*184f0*/  R2UR UR4, R8 ;  /* 0x00000000080472ca */ /* 0x000fe200000e0000 */
[----:B------:R1:W5:Y:S01]  /*18500*/  LDL R3, [R1+0x1b8] ;  /* 0x0001b80001037983 */ /* 0x0003620000100800 */
[----:B------:R-:W-:-:S03]  /*18510*/  R2UR UR5, R9 ;  /* 0x00000000090572ca */ /* 0x000fc600000e0000 */
[----:B------:R1:W-:Y:S04]  /*18520*/  STL [R1+0x60], R2 ;  /* 0x0000600201007387 */ /* 0x0003e80000100800 */
[----:B------:R1:W-:Y:S04]  /*18530*/  STL [R1+0x60], R2 ;  /* 0x0000600201007387 */ /* 0x0003e80000100800 */
[----:B------:R1:W-:Y:S04]  /*18540*/  STL [R1+0x60], R2 ;  /* 0x0000600201007387 */ /* 0x0003e80000100800 */
[----:B------:R1:W-:Y:S01]  /*18550*/  STL [R1+0x60], R2 ;  /* 0x0000600201007387 */ /* 0x0003e20000100800 */
[----:B------:R-:W-:-:S02]  /*18560*/  WARPGROUP.DEPBAR.LE gsb0, 0x0 ;  /* 0x00008000000079c5 */ /* 0x000fc40000010000 */
[----:B------:R-:W-:-:S06]  /*18570*/  WARPGROUP.ARRIVE ;  /* 0x00000000000079c5 */ /* 0x000fcc0000000000 */
        /* <DEDUP_REMOVED lines=9> */
.L_x_12051:
[----:B------:R-:W-:Y:S05]  /*18610*/  BSYNC B0 ;  /* 0x0000000000007941 */ /* 0x000fea0003800000 */
.L_x_12050:
        /* <DEDUP_REMOVED lines=10> */
[----:B------:R-:W0:Y:S04]  /*186c0*/  LDL R76, [R1+0x10c] ;  /* 0x00010c00014c7983 */ /* 0x000e280000100800 */
[----:B------:R-:W2:Y:S04]  /*186d0*/  LDL R74, [R1+0x50] ;  /* 0x00005000014a7983 */ /* 0x000ea80000100800 */
[----:B------:R-:W3:Y:S04]  /*186e0*/  LDL.64 R12, [R1+0x130] ;  /* 0x00013000010c7983 */ /* 0x000ee80000100a00 */
[----:B------:R-:W4:Y:S04]  /*186f0*/  LDL R75, [R1+0x138] ;  /* 0x00013800014b7983 */ /* 0x000f280000100800 */
[----:B------:R-:W4:Y:S04]  /*18700*/  LDL.128 R8, [R1+0x120] ;  /* 0x0001200001087983 */ /* 0x000f280000100c00 */
[----:B------:R-:W4:Y:S01]  /*18710*/  LDL.128 R4, [R1+0x110] ;  /* 0x0001100001047983 */ /* 0x000f220000100c00 */
[----:B------:R-:W-:Y:S01]  /*18720*/  BSSY B0, `(.L_x_12052) ;  /* 0x0000040000007945 */ /* 0x000fe20003800000 */
[----:B0-----:R-:W-:-:S04]  /*18730*/  SHF.R.S32.HI R3, RZ, 0x1f, R76 ;  /* 0x0000001fff037819 */ /* 0x001fc8000001144c */
        /* <DEDUP_REMOVED lines=16> */
[----:B--2---:R-:W-:Y:S01]  /*18840*/  IMAD R74, R74, 0x8, R3 ;  /* 0x000000084a4a7824 */ /* 0x004fe200078e0203 */
[----:B------:R-:W-:Y:S01]  /*18850*/  LEA.HI R3, R79, R79, RZ, 0x1 ;  /* 0x0000004f4f037211 */ /* 0x000fe200078f08ff */
[----:B------:R-:W-:Y:S01]  /*18860*/  IMAD.IADD R73, R72, 0x1, -R73 ;  /* 0x0000000148497824 */ /* 0x000fe200078e0a49 */
[----:B------:R-:W-:-:S02]  /*18870*/  LOP3.LUT R14, R14, 0x3fffffe, RZ, 0xc0, !PT ;  /* 0x03fffffe0e0e7812 */ /* 0x000fc400078ec0ff */
[----:B------:R-:W-:Y:S01]  /*18880*/  LOP3.LUT R20, R3, 0x1ffffffe, RZ, 0xc0, !PT ;  /* 0x1ffffffe03147812 */ /* 0x000fe200078ec0ff */
[----:B------:R-:W-:Y:S01]  /*18890*/  IMAD.U32 R73, R74, 0x10, R73 ;  /* 0x000000104a497824 */ /* 0x000fe200078e0049 */
[----:B---3--:R-:W-:Y:S01]  /*188a0*/  ISETP.NE.AND P0, PT, R12, 0x1, PT ;  /* 0x000000010c00780c */ /* 0x008fe20003f05270 */
[----:B------:R-:W-:Y:S02]  /*188b0*/  IMAD.IADD R14, R77, 0x1, -R14 ;  /* 0x000000014d0e7824 */ /* 0x000fe400078e0a0e */
[----:B------:R-:W-:Y:S02]  /*188c0*/  IMAD.IADD R20, R79, 0x1, -R20 ;  /* 0x000000014f147824 */ /* 0x000fe400078e0a14 */
[----:B------:R-:W-:-:S04]  /*188d0*/  IMAD R73, R14, 0x40, R73 ;  /* 0x000000400e497824 */ /* 0x000fc800078e0249 */
[----:B------:R-:W-:-:S04]  /*188e0*/  IMAD R20, R20, 0x8, R73 ;  /* 0x0000000814147824 */ /* 0x000fc800078e0249 */
[----:B------:R-:W-:-:S05]  /*188f0*/  @P0 IMAD.HI.U32 R12, R20, R13, RZ ;  /* 0x0000000d140c0227 */ /* 0x000fca00078e00ff */
[----:B----4-:R-:W-:Y:S01]  /*18900*/  @P0 SHF.R.U32.HI R20, RZ, R75, R12 ;  /* 0x0000004bff140219 */ /* 0x010fe2000001160c */
        /* <DEDUP_REMOVED lines=26> */
.L_x_12055:
[----:B------:R-:W-:-:S13]  /*18ab0*/  ISETP.NE.AND P0, PT, R9, 0x1, PT ;  /* 0x000000010900780c */ /* 0x000fda0003f05270 */
[----:B------:R-:W-:-:S05]  /*18ac0*/  @P0 IMAD.HI.U32 R8, R7, R10, RZ ;  /* 0x0000000a07080227 */ /* 0x000fca00078e00ff */
[----:B------:R-:W-:-:S07]  /*18ad0*/  @P0 SHF.R.U32.HI R7, RZ, R11, R8 ;  /* 0x0000000bff070219 */ /* 0x000fce0000011608 */
.L_x_12056:
[----:B------:R-:W-:Y:S05]  /*18ae0*/  BSYNC B1 ;  /* 0x0000000000017941 */ /* 0x000fea0003800000 */
.L_x_12054:
[----:B------:R-:W-:-:S05]  /*18af0*/  IMAD R8, R7, R9, R74 ;  /* 0x0000000907087224 */ /* 0x000fca00078e024a */
[----:B------:R-:W-:Y:S02]  /*18b00*/  VIMNMX R3, R3, R8, !PT ;  /* 0x0000000803037248 */ /* 0x000fe40007fe0100 */
[----:B------:R-:W-:-:S07]  /*18b10*/  VIADDMNMX R6, R8, R9, R6, PT ;  /* 0x0000000908067246 */ /* 0x000fce0003800106 */
.L_x_12053:
[----:B------:R-:W-:Y:S05]  /*18b20*/  BSYNC B0 ;  /* 0x0000000000007941 */ /* 0x000fea0003800000 */
.L_x_12052:
[C---:B------:R-:W-:Y:S01]  /*18b30*/  ISETP.GE.AND P0, PT, R72.reuse, 0x2, PT ;  /* 0x000000024800780c */ /* 0x040fe20003f06270 */
[----:B------:R-:W-:Y:S01]  /*18b40*/  BSSY B0, `(.L_x_12057) ;  /* 0x0000088000007945 */ /* 0x000fe20003800000 */
[C---:B------:R-:W-:Y:S02]  /*18b50*/  ISETP.GE.AND P4, PT, R72.reuse, 0xa, PT ;  /* 0x0000000a4800780c */ /* 0x040fe40003f86270 */
        /* <DEDUP_REMOVED lines=109> */
[----:B------:R-:W-:Y:S02]  /*19230*/  ISETP.GT.AND P6, PT, R3, 0x59, !P6 ;  /* 0x000000590300780c */ /* 0x000fe400077c4270 */
[----:B------:R-:W0:Y:S02]  /*19240*/  SHFL.IDX PT, R3, R20, 0x1, 0x1c1f ;  /* 0x003c1f0014037f89 */ /* 0x000e2400000e0000 */
[----:B------:R-:W-:-:S04]  /*19250*/  ISETP.LT.OR P6, PT, R6, 0x5a, P6 ;  /* 0x0000005a0600780c */ /* 0x000fc800037c1670 */
[----:B------:R-:W-:Y:S02]  /*19260*/  FSEL R29, R69, -INF , !P6 ;  /* 0xff800000451d7808 */ /* 0x000fe40007000000 */
[----:B------:R-:W-:Y:S01]  /*19270*/  ISETP.GE.AND P6, PT, R9, 0x1, PT ;  /* 0x000000010900780c */ /* 0x000fe20003fc6270 */
[--C-:B0-----:R-:W-:Y:S02]  /*19280*/  IMAD.IADD R6, R14, 0x1, R3.reuse ;  /* 0x000000010e067824 */ /* 0x101fe400078e0203 */
[----:B------:R-:W-:-:S10]  /*19290*/  IMAD.IADD R8, R12, 0x1, R3 ;  /* 0x000000010c087824 */ /* 0x000fd400078e0203 */
        /* <DEDUP_REMOVED lines=11> */
.L_x_12060:
[----:B------:R-:W-:-:S13]  /*19350*/  ISETP.NE.AND P6, PT, R9, 0x1, PT ;  /* 0x000000010900780c */ /* 0x000fda0003fc5270 */
[----:B------:R-:W-:-:S05]  /*19360*/  @P6 IMAD.HI.U32 R10, R4, R10, RZ ;  /* 0x0000000a040a6227 */ /* 0x000fca00078e00ff */
[----:B------:R-:W-:-:S07]  /*19370*/  @P6 SHF.R.U32.HI R4, RZ, R11, R10 ;  /* 0x0000000bff046219 */ /* 0x000fce000001160a */
.L_x_12061:
[----:B------:R-:W-:Y:S05]  /*19380*/  BSYNC B1 ;  /* 0x0000000000017941 */ /* 0x000fea0003800000 */
.L_x_12059:
[----:B------:R-:W-:-:S05]  /*19390*/  IMAD R3, R4, R9, R74 ;  /* 0x0000000904037224 */ /* 0x000fca00078e024a */
[----:B------:R-:W-:Y:S02]  /*193a0*/  VIADDMNMX R6, R3, R9, R6, PT ;  /* 0x0000000903067246 */ /* 0x000fe40003800106 */
[----:B------:R-:W-:-:S07]  /*193b0*/  VIMNMX R8, R8, R3, !PT ;  /* 0x0000000308087248 */ /* 0x000fce0007fe0100 */
.L_x_12058:
[----:B------:R-:W-:Y:S05]  /*193c0*/  BSYNC B0 ;  /* 0x0000000000007941 */ /* 0x000fea0003800000 */
.L_x_12057:
[C---:B------:R-:W-:Y:S01]  /*193d0*/  ISETP.GT.AND P0, PT, R8.reuse, 0x1, !P0 ;  /* 0x000000010800780c */ /* 0x040fe20004704270 */
[----:B------:R-:W2:Y:S01]  /*193e0*/  LDL R111, [R1+0x1f0] ;  /* 0x0001f000016f7983 */ /* 0x000ea20000100800 */
[----:B------:R-:W-:Y:S02]  /*193f0*/  ISETP.GT.AND P1, PT, R8, 0x8, !P1 ;  /* 0x000000080800780c */ /* 0x000fe40004f24270 */
[C---:B------:R-:W-:Y:S01]  /*19400*/  ISETP.LT.OR P0, PT, R6.reuse, 0x2, P0 ;  /* 0x000000020600780c */ /* 0x040fe20000701670 */
[----:B------:R-:W3:Y:S01]  /*19410*/  LDL.64 R64, [R1+0x210] ;  /* 0x0002100001407983 */ /* 0x000ee20000100a00 */
[----:B------:R-:W-:Y:S02]  /*19420*/  ISETP.LT.OR P1, PT, R6, 0x9, P1 ;  /* 0x000000090600780c */ /* 0x000fe40000f21670 */
[----:B------:R-:W-:Y:S01]  /*19430*/  FSEL R27, R27, -INF , !P0 ;  /* 0xff8000001b1b7808 */ /* 0x000fe20004000000 */
[----:B------:R-:W4:Y:S01]  /*19440*/  LDL.64 R68, [R1+0x3f0] ;  /* 0x0003f00001447983 */ /* 0x000f220000100a00 */
[----:B------:R-:W-:-:S02]  /*19450*/  ISETP.NE.AND P0, PT, R73, RZ, PT ;  /* 0x000000ff4900720c */ /* 0x000fc40003f05270 */
[----:B------:R-:W-:Y:S01]  /*19460*/  FSEL R95, R30, -INF , !P1 ;  /* 0xff8000001e5f7808 */ /* 0x000fe20004800000 */
[----:B------:R-:W2:Y:S01]  /*19470*/  LDL.64 R72, [R1+0x1d0] ;  /* 0x0001d00001487983 */ /* 0x000ea20000100a00 */
[----:B------:R-:W-:Y:S02]  /*19480*/  ISETP.GT.AND P0, PT, R8, 0x9, !P0 ;  /* 0x000000090800780c */ /* 0x000fe40004704270 */
[----:B------:R-:W-:Y:S02]  /*19490*/  ISETP.NE.AND P1, PT, R77, RZ, PT ;  /* 0x000000ff4d00720c */ /* 0x000fe40003f25270 */
[----:B------:R-:W-:Y:S02]  /*194a0*/  ISETP.LT.OR P0, PT, R6, 0xa, P0 ;  /* 0x0000000a0600780c */ /* 0x000fe40000701670 */
[----:B------:R-:W-:Y:S02]  /*194b0*/  ISETP.NE.AND P6, PT, R36, RZ, PT ;  /* 0x000000ff2400720c */ /* 0x000fe40003fc5270 */
[----:B------:R-:W-:-:S02]  /*194c0*/  FSEL R80, R31, -INF , !P0 ;  /* 0xff8000001f507808 */ /* 0x000fc40004000000 */
        /* <DEDUP_REMOVED lines=8> */
[----:B------:R-:W-:Y:S01]  /*19550*/  ISETP.GT.AND P0, PT, R8, 0x18, !P1 ;  /* 0x000000180800780c */ /* 0x000fe20004f04270 */
[----:B------:R-:W4:Y:S01]  /*19560*/  LDL.64 R34, [R1+0x2f0] ;  /* 0x0002f00001227983 */ /* 0x000f220000100a00 */
        /* <DEDUP_REMOVED lines=8> */
[----:B------:R-:W4:Y:S03]  /*195f0*/  LDL.64 R38, [R1+0x2c0] ;  /* 0x0002c00001267983 */ /* 0x000f260000100a00 */
        /* <DEDUP_REMOVED lines=38> */
[----:B------:R-:W-:Y:S02]  /*19860*/  ISETP.GT.AND P0, PT, R8, 0x41, !P1 ;  /* 0x000000410800780c */ /* 0x000fe40004f04270 */
[----:B------:R-:W-:Y:S02]  /*19870*/  ISETP.NE.AND P1, PT, R86, RZ, PT ;  /* 0x000000ff5600720c */ /* 0x000fe40003f25270 */
[----:B------:R-:W-:-:S04]  /*19880*/  ISETP.LT.OR P0, PT, R6, 0x42, P0 ;  /* 0x000000420600780c */ /* 0x000fc80000701670 */
[----:B------:R-:W-:Y:S02]  /*19890*/  FSEL R98, R59, -INF , !P0 ;  /* 0xff8000003b627808 */ /* 0x000fe40004000000 */
[C---:B------:R-:W-:Y:S01]  /*198a0*/  ISETP.GT.AND P0, PT, R8.reuse, RZ, !P6 ;  /* 0x000000ff0800720c */ /* 0x040fe20007704270 */
[----:B------:R-:W4:Y:S01]  /*198b0*/  LDL.64 R58, [R1+0x340] ;  /* 0x00034000013a7983 */ /* 0x000f220000100a00 */
[----:B------:R-:W-:Y:S02]  /*198c0*/  ISETP.GT.AND P2, PT, R8, 0x49, !P2 ;  /* 0x000000490800780c */ /* 0x000fe40005744270 */
[----:B------:R-:W-:Y:S02]  /*198d0*/  ISETP.LT.OR P0, PT, R6, 0x1, P0 ;  /* 0x000000010600780c */ /* 0x000fe40000701670 */
[----:B------:R-:W-:Y:S02]  /*198e0*/  ISETP.GT.AND P3, PT, R8, 0x50, !P3 ;  /* 0x000000500800780c */ /* 0x000fe40005f64270 */
[----:B------:R-:W-:-:S02]  /*198f0*/  FSEL R49, R26, -INF , !P0 ;  /* 0xff8000001a317808 */ /* 0x000fc40004000000 */
[----:B--2---:R-:W-:Y:S02]  /*19900*/  FMNMX.FTZ R4, R61, R72, !PT ;  /* 0x000000483d047209 */ /* 0x004fe40007810000 */
[----:B------:R-:W-:Y:S02]  /*19910*/  ISETP.GT.AND P4, PT, R8, 0x51, !P4 ;  /* 0x000000510800780c */ /* 0x000fe40006784270 */
[----:B------:R-:W-:Y:S02]  /*19920*/  FMNMX.FTZ R4, R89, R4, !PT ;  /* 0x0000000459047209 */ /* 0x000fe40007810000 */
        /* <DEDUP_REMOVED lines=30> */
[----:B------:R-:W-:-:S04]  /*19b10*/  FMNMX.FTZ R10, R90, R5, !PT ;  /* 0x000000055a0a7209 */ /* 0x000fc80007810000 */
        /* <DEDUP_REMOVED lines=12> */
[----:B------:R-:W-:Y:S02]  /*19be0*/  FMNMX.FTZ R4, R28, R9, !PT ;  /* 0x000000091c047209 */ /* 0x000fe40007810000 */
[----:B------:R-:W-:Y:S02]  /*19bf0*/  ISETP.LT.OR P3, PT, R6, 0x51, P3 ;  /* 0x000000510600780c */ /* 0x000fe40001f61670 */
[----:B------:R-:W-:Y:S02]  /*19c00*/  FSEL R108, R63, -INF , !P2 ;  /* 0xff8000003f6c7808 */ /* 0x000fe40005000000 */
[----:B------:R-:W-:Y:S01]  /*19c10*/  FMNMX.FTZ R5, R99, R10, !PT ;  /* 0x0000000a63057209 */ /* 0x000fe20007810000 */
[----:B------:R-:W2:Y:S01]  /*19c20*/  LDL.64 R62, [R1+0x200] ;  /* 0x00020000013e7983 */ /* 0x000ea20000100a00 */
[----:B------:R-:W-:-:S02]  /*19c30*/  FMNMX.FTZ R4, R29, R4, !PT ;  /* 0x000000041d047209 */ /* 0x000fc40007810000 */
[----:B------:R-:W-:Y:S02]  /*19c40*/  ISETP.GT.AND P5, PT, R8, 0x58, !P5 ;  /* 0x000000580800780c */ /* 0x000fe40006fa4270 */
[----:B------:R-:W-:Y:S02]  /*19c50*/  ISETP.LT.OR P4, PT, R6, 0x52, P4 ;  /* 0x000000520600780c */ /* 0x000fe40002781670 */
[----:B------:R-:W-:Y:S02]  /*19c60*/  FSEL R109, R66, -INF , !P3 ;  /* 0xff800000426d7808 */ /* 0x000fe40005800000 */
[----:B------:R-:W-:Y:S01]  /*19c70*/  FMNMX.FTZ R10, R108, R5, !PT ;  /* 0x000000056c0a7209 */ /* 0x000fe20007810000 */
[----:B------:R-:W0:Y:S01]  /*19c80*/  SHFL.BFLY PT, R9, R4, 0x2, 0x1f ;  /* 0x0c401f0004097f89 */ /* 0x000e2200000e0000 */
[----:B------:R-:W-:Y:S02]  /*19c90*/  ISETP.GT.AND P0, PT, R8, 0x59, !P6 ;  /* 0x000000590800780c */ /* 0x000fe40007704270 */
[----:B------:R-:W-:-:S02]  /*19ca0*/  ISETP.LT.OR P5, PT, R6, 0x59, P5 ;  /* 0x000000590600780c */ /* 0x000fc40002fa1670 */
[----:B------:R-:W-:Y:S02]  /*19cb0*/  FSEL R110, R67, -INF , !P4 ;  /* 0xff800000436e7808 */ /* 0x000fe40006000000 */
[----:B------:R-:W-:Y:S01]  /*19cc0*/  FMNMX.FTZ R5, R109, R10, !PT ;  /* 0x0000000a6d057209 */ /* 0x000fe20007810000 */
[----:B------:R-:W3:Y:S01]  /*19cd0*/  LDL.64 R66, [R1+0x1e0] ;  /* 0x0001e00001427983 */ /* 0x000ee20000100a00 */
[----:B------:R-:W-:Y:S02]  /*19ce0*/  ISETP.LT.OR P0, PT, R6, 0x5a, P0 ;  /* 0x0000005a0600780c */ /* 0x000fe40000701670 */
[----:B------:R-:W-:Y:S01]  /*19cf0*/  FSEL R70, R70, -INF , !P5 ;  /* 0xff80000046467808 */ /* 0x000fe20006800000 */
[----:B------:R-:W4:Y:S01]  /*19d00*/  LDL.64 R10, [R1+0x3f8] ;  /* 0x0003f800010a7983 */ /* 0x000f220000100a00 */
[----:B------:R-:W-:Y:S02]  /*19d10*/  FMNMX.FTZ R5, R110, R5, !PT ;  /* 0x000000056e057209 */ /* 0x000fe40007810000 */
[----:B------:R-:W-:-:S02]  /*19d20*/  FSEL R71, R71, -INF , !P0 ;  /* 0xff80000047477808 */ /* 0x000fc40004000000 */
[----:B------:R-:W-:-:S04]  /*19d30*/  FMNMX.FTZ R6, R70, R5, !PT ;  /* 0x0000000546067209 */ /* 0x000fc80007810000 */
[----:B------:R-:W-:-:S05]  /*19d40*/  FMNMX.FTZ R5, R71, R6, !PT ;  /* 0x0000000647057209 */ /* 0x000fca0007810000 */
[----:B------:R1:W-:Y:S04]  /*19d50*/  STL.64 [R1+0x1d0], R4 ;  /* 0x0001d00401007387 */ /* 0x0003e80000100a00 */
[----:B------:R-:W2:Y:S01]  /*19d60*/  LDL R30, [R1+0x1d4] ;  /* 0x0001d400011e7983 */ /* 0x000ea20000100800 */
[----:B0-----:R-:W-:-:S05]  /*19d70*/  FMNMX.FTZ R9, R4, R9, !PT ;  /* 0x0000000904097209 */ /* 0x001fca0007810000 */
[----:B------:R-:W0:Y:S04]  /*19d80*/  SHFL.BFLY PT, R12, R9, 0x1, 0x1f ;  /* 0x0c201f00090c7f89 */ /* 0x000e2800000e0000 */
[----:B-1----:R-:W4:Y:S01]  /*19d90*/  LDL.64 R4, [R1+0x220] ;  /* 0x0002200001047983 */ /* 0x002f220000100a00 */
[----:B0-----:R-:W-:-:S03]  /*19da0*/  FMNMX.FTZ R6, R9, R12, !PT ;  /* 0x0000000c09067209 */ /* 0x001fc60007810000 */
[----:B------:R-:W4:Y:S04]  /*19db0*/  LDL.64 R8, [R1+0x240] ;  /* 0x0002400001087983 */ /* 0x000f280000100a00 */
[----:B------:R-:W-:Y:S04]  /*19dc0*/  STL [R1+0x1d0], R6 ;  /* 0x0001d00601007387 */ /* 0x000fe80000100800 */
[----:B------:R-:W3:Y:S04]  /*19dd0*/  LDL R48, [R1+0x1d0] ;  /* 0x0001d00001307983 */ /* 0x000ee80000100800 */
[----:B--2---:R-:W0:Y:S02]  /*19de0*/  SHFL.BFLY PT, R31, R30, 0x2, 0x1f ;  /* 0x0c401f001e1f7f89 */ /* 0x004e2400000e0000 */
[----:B0-----:R-:W-:-:S02]  /*19df0*/  FMNMX.FTZ R92, R31, R30, !PT ;  /* 0x0000001e1f5c7209 */ /* 0x001fc40007810000 */
[----:B------:R-:W2:Y:S04]  /*19e00*/  LDL.64 R30, [R1+0x2d0] ;  /* 0x0002d000011e7983 */ /* 0x000ea80000100a00 */
[----:B------:R-:W0:Y:S01]  /*19e10*/  SHFL.BFLY PT, R51, R92, 0x1, 0x1f ;  /* 0x0c201f005c337f89 */ /* 0x000e2200000e0000 */
[----:B---3--:R-:W-:Y:S01]  /*19e20*/  FMUL.FTZ R26, R111, R48 ;  /* 0x000000306f1a7220 */ /* 0x008fe20000410000 */
[----:B------:R-:W-:-:S04]  /*19e30*/  FSETP.NEU.FTZ.AND P0, PT, R48, -INF , PT ;  /* 0xff8000003000780b */ /* 0x000fc80003f1d000 */
[----:B------:R-:W-:-:S05]  /*19e40*/  FSEL R26, R26, RZ, P0 ;  /* 0x000000ff1a1a7208 */ /* 0x000fca0000000000 */
[-CC-:B------:R-:W-:Y:S01]  /*19e50*/  FFMA.FTZ R84, R53, R111.reuse, -R26.reuse ;  /* 0x0000006f35547223 */ /* 0x180fe2000001081a */
[----:B------:R-:W-:Y:S01]  /*19e60*/  FSEL R53, R48, RZ, P0 ;  /* 0x000000ff30357208 */ /* 0x000fe20000000000 */
        /* <DEDUP_REMOVED lines=25> */
[CC--:B------:R-:W-:Y:S01]  /*1a000*/  FMUL.FTZ R26, R92.reuse, R111.reuse ;  /* 0x0000006f5c1a7220 */ /* 0x0c0fe20000410000 */
[----:B------:R-:W-:Y:S01]  /*1a010*/  FSETP.NEU.FTZ.AND P0, PT, R92, -INF , PT ;  /* 0xff8000005c00780b */ /* 0x000fe20003f1d000 */
[----:B------:R-:W3:Y:S01]  /*1a020*/  LDL.64 R60, [R1+0x280] ;  /* 0x00028000013c7983 */ /* 0x000ee20000100a00 */
[----:B------:R-:W-:-:S02]  /*1a030*/  FMUL.FTZ R107, R72, R111 ;  /* 0x0000006f486b7220 */ /* 0x000fc40000410000 */
[----:B------:R-:W-:Y:S01]  /*1a040*/  FSEL R72, R26, RZ, P0 ;  /* 0x000000ff1a487208 */ /* 0x000fe20000000000 */
[----:B------:R-:W4:Y:S04]  /*1a050*/  LDL.64 R36, [R1+0x2b0] ;  /* 0x0002b00001247983 */ /* 0x000f280000100a00 */
        /* <DEDUP_REMOVED lines=14> */
[----:B------:R-:W-:-:S03]  /*1a140*/  FFMA.FTZ R153, R27, R111, -R72 ;  /* 0x0000006f1b997223 */ /* 0x000fc60000010848 */
[----:B------:R-:W2:Y:S01]  /*1a150*/  LDL.64 R26, [R1+0x390] ;  /* 0x00039000011a7983 */ /* 0x000ea20000100a00 */
[-CC-:B------:R-:W-:Y:S01]  /*1a160*/  FFMA.FTZ R102, R91, R111.reuse, -R72.reuse ;  /* 0x0000006f5b667223 */ /* 0x180fe20000010848 */
[-CC-:B------:R-:W-:Y:S02]  /*1a170*/  FFMA.FTZ R101, R90, R111.reuse, -R72.reuse ;  /* 0x0000006f5a657223 */ /* 0x180fe40000010848 */
[----:B------:R-:W2:Y:S01]  /*1a180*/  LDL.64 R90, [R1+0x3b0] ;  /* 0x0003b000015a7983 */ /* 0x000ea20000100a00 */
[-CC-:B------:R-:W-:Y:S01]  /*1a190*/  FFMA.FTZ R169, R78, R111.reuse, -R72.reuse ;  /* 0x0000006f4ea97223 */ /* 0x180fe20000010848 */
[----:B------:R-:W-:Y:S01]  /*1a1a0*/  FSEL R78, R92, RZ, P0 ;  /* 0x000000ff5c4e7208 */ /* 0x000fe20000000000 */
[-CC-:B------:R-:W-:Y:S01]  /*1a1b0*/  FFMA.FTZ R165, R3, R111.reuse, -R72.reuse ;  /* 0x0000006f03a57223 */ /* 0x180fe20000010848 */
[----:B------:R-:W-:-:S03]  /*1a1c0*/  FFMA.FTZ R3, R93, R111, -R72 ;  /* 0x0000006f5d037223 */ /* 0x000fc60000010848 */
[----:B------:R-:W-:-:S04]  /*1a1d0*/  FADD.FTZ R78, R73, -R78 ;  /* 0x8000004e494e7221 */ /* 0x000fc80000010000 */
[----:B------:R-:W-:Y:S01]  /*1a1e0*/  FMUL.FTZ R93, R111, R78 ;  /* 0x0000004e6f5d7220 */ /* 0x000fe20000410000 */
[----:B------:R-:W-:Y:S01]  /*1a1f0*/  MUFU.EX2 R152, R152 ;  /* 0x0000009800987308 */ /* 0x000fe20000000800 */
[----:B------:R-:W-:-:S07]  /*1a200*/  FFMA.FTZ R155, R95, R111, -R72 ;  /* 0x0000006f5f9b7223 */ /* 0x000fce0000010848 */
[----:B------:R-:W0:Y:S01]  /*1a210*/  MUFU.EX2 R107, R107 ;  /* 0x0000006b006b7308 */ /* 0x000e220000000800 */
[----:B------:R-:W-:-:S07]  /*1a220*/  FFMA.FTZ R80, R80, R111, -R72 ;  /* 0x0000006f50507223 */ /* 0x000fce0000010848 */
[----:B------:R-:W-:Y:S08]  /*1a230*/  MUFU.EX2 R81, R81 ;  /* 0x0000005100517308 */ /* 0x000ff00000000800 */
[----:B------:R-:W1:Y:S08]  /*1a240*/  MUFU.EX2 R93, R93 ;  /* 0x0000005d005d7308 */ /* 0x000e700000000800 */
[----:B------:R-:W1:Y:S08]  /*1a250*/  MUFU.EX2 R89, R89 ;  /* 0x0000005900597308 */ /* 0x000e700000000800 */
[----:B------:R-:W1:Y:S08]  /*1a260*/  MUFU.EX2 R153, R153 ;  /* 0x0000009900997308 */ /* 0x000e700000000800 */
[----:B------:R-:W1:Y:S08]  /*1a270*/  MUFU.EX2 R154, R154 ;  /* 0x0000009a009a7308 */ /* 0x000e700000000800 */
[----:B------:R-:W1:Y:S01]  /*1a280*/  MUFU.EX2 R155, R155 ;  /* 0x0000009b009b7308 */ /* 0x000e620000000800 */
[----:B------:R-:W-:Y:S01]  /*1a290*/  FFMA.FTZ R183, R70, R111, -R72 ;  /* 0x0000006f46b77223 */ /* 0x000fe20000010848 */
[----:B0-----:R-:W-:-:S06]  /*1a2a0*/  FFMA.FTZ R66, R107, R66, R152 ;  /* 0x000000426b427223 */ /* 0x001fcc0000010098 */
[----:B------:R-:W0:Y:S01]  /*1a2b0*/  MUFU.EX2 R106, R106 ;  /* 0x0000006a006a7308 */ /* 0x000e220000000800 */
[----:B-1----:R-:W-:Y:S01]  /*1a2c0*/  FFMA.FTZ R70, R67, R93, R81 ;  /* 0x0000005d43467223 */ /* 0x002fe20000010051 */
[----:B------:R-:W-:-:S06]  /*1a2d0*/  FFMA.FTZ R167, R77, R111, -R72 ;  /* 0x0000006f4da77223 */ /* 0x000fcc0000010848 */
[----:B------:R-:W1:Y:S01]  /*1a2e0*/  MUFU.EX2 R80, R80 ;  /* 0x0000005000507308 */ /* 0x000e620000000800 */
[----:B------:R-:W-:Y:S01]  /*1a2f0*/  FADD.FTZ R67, R89, R66 ;  /* 0x0000004259437221 */ /* 0x000fe20000010000 */
[----:B------:R-:W-:-:S06]  /*1a300*/  FADD.FTZ R70, R153, R70 ;  /* 0x0000004699467221 */ /* 0x000fcc0000010000 */
[----:B------:R-:W1:Y:S08]  /*1a310*/  MUFU.EX2 R164, R164 ;  /* 0x000000a400a47308 */ /* 0x000e700000000800 */
[----:B------:R-:W1:Y:S01]  /*1a320*/  MUFU.EX2 R165, R165 ;  /* 0x000000a500a57308 */ /* 0x000e620000000800 */
[----:B------:R-:W-:Y:S01]  /*1a330*/  FADD.FTZ R67, R154, R67 ;  /* 0x000000439a437221 */ /* 0x000fe20000010000 */
[----:B------:R-:W-:-:S06]  /*1a340*/  FADD.FTZ R73, R155, R70 ;  /* 0x000000469b497221 */ /* 0x000fcc0000010000 */
[----:B------:R-:W1:Y:S08]  /*1a350*/  MUFU.EX2 R105, R105 ;  /* 0x0000006900697308 */ /* 0x000e700000000800 */
[----:B------:R-:W1:Y:S01]  /*1a360*/  MUFU.EX2 R3, R3 ;  /* 0x0000000300037308 */ /* 0x000e620000000800 */
[----:B0-----:R-:W-:Y:S01]  /*1a370*/  FADD.FTZ R67, R106, R67 ;  /* 0x000000436a437221 */ /* 0x001fe20000010000 */
[----:B-1----:R-:W-:-:S06]  /*1a380*/  FADD.FTZ R66, R80, R73 ;  /* 0x0000004950427221 */ /* 0x002fcc0000010000 */
[----:B------:R-:W0:Y:S08]  /*1a390*/  MUFU.EX2 R166, R166 ;  /* 0x000000a600a67308 */ /* 0x000e300000000800 */
[----:B------:R-:W1:Y:S01]  /*1a3a0*/  MUFU.EX2 R167, R167 ;  /* 0x000000a700a77308 */ /* 0x000e620000000800 */
[----:B------:R-:W-:Y:S01]  /*1a3b0*/  FADD.FTZ R70, R164, R67 ;  /* 0x00000043a4467221 */ /* 0x000fe20000010000 */
[----:B------:R-:W-:-:S06]  /*1a3c0*/  FADD.FTZ R66, R165, R66 ;  /* 0x00000042a5427221 */ /* 0x000fcc0000010000 */
[----:B------:R-:W1:Y:S01]  /*1a3d0*/  MUFU.EX2 R104, R104 ;  /* 0x0000006800687308 */ /* 0x000e620000000800 */
[----:B------:R-:W-:-:S07]  /*1a3e0*/  FFMA.FTZ R171, R79, R111, -R72 ;  /* 0x0000006f4fab7223 */ /* 0x000fce0000010848 */
[----:B------:R-:W1:Y:S01]  /*1a3f0*/  MUFU.EX2 R102, R102 ;  /* 0x0000006600667308 */ /* 0x000e620000000800 */
[----:B------:R-:W-:Y:S01]  /*1a400*/  FADD.FTZ R67, R105, R70 ;  /* 0x0000004669437221 */ /* 0x000fe20000010000 */
        /* <DEDUP_REMOVED lines=9> */
[----:B------:R-:W-:Y:S01]  /*1a4a0*/  FADD.FTZ R67, R104, R67 ;  /* 0x0000004368437221 */ /* 0x000fe20000010000 */
[----:B------:R-:W-:-:S06]  /*1a4b0*/  FADD.FTZ R66, R102, R73 ;  /* 0x0000004966427221 */ /* 0x000fcc0000010000 */
[----:B------:R-:W2:Y:S01]  /*1a4c0*/  MUFU.EX2 R170, R170 ;  /* 0x000000aa00aa7308 */ /* 0x000ea20000000800 */
[----:B------:R-:W-:-:S07]  /*1a4d0*/  FFMA.FTZ R75, R75, R111, -R72 ;  /* 0x0000006f4b4b7223 */ /* 0x000fce0000010848 */
[----:B------:R-:W-:Y:S01]  /*1a4e0*/  MUFU.EX2 R88, R88 ;  /* 0x0000005800587308 */ /* 0x000fe20000000800 */
[-CC-:B------:R-:W-:Y:S01]  /*1a4f0*/  FFMA.FTZ R175, R76, R111.reuse, -R72.reuse ;  /* 0x0000006f4caf7223 */ /* 0x180fe20000010848 */
[----:B------:R-:W-:-:S06]  /*1a500*/  FFMA.FTZ R179, R99, R111, -R72 ;  /* 0x0000006f63b37223 */ /* 0x000fcc0000010848 */
[----:B------:R-:W-:Y:S01]  /*1a510*/  MUFU.EX2 R172, R172 ;  /* 0x000000ac00ac7308 */ /* 0x000fe20000000800 */
[----:B------:R-:W-:-:S07]  /*1a520*/  FFMA.FTZ R94, R94, R111, -R72 ;  /* 0x0000006f5e5e7223 */ /* 0x000fce0000010848 */
[----:B------:R-:W-:Y:S01]  /*1a530*/  MUFU.EX2 R87, R87 ;  /* 0x0000005700577308 */ /* 0x000fe20000000800 */
[----:B------:R-:W-:-:S07]  /*1a540*/  FFMA.FTZ R177, R97, R111, -R72 ;  /* 0x0000006f61b17223 */ /* 0x000fce0000010848 */
[----:B------:R-:W-:Y:S08]  /*1a550*/  MUFU.EX2 R174, R174 ;  /* 0x000000ae00ae7308 */ /* 0x000ff00000000800 */
[----:B------:R-:W-:Y:S08]  /*1a560*/  MUFU.EX2 R86, R86 ;  /* 0x0000005600567308 */ /* 0x000ff00000000800 */
        /* <DEDUP_REMOVED lines=8> */
[----:B------:R-:W-:Y:S08]  /*1a5f0*/  MUFU.EX2 R180, R180 ;  /* 0x000000b400b47308 */ /* 0x000ff00000000800 */
[----:B------:R-:W-:Y:S01]  /*1a600*/  MUFU.EX2 R82, R82 ;  /* 0x0000005200527308 */ /* 0x000fe20000000800 */
[C---:B------:R-:W-:Y:S01]  /*1a610*/  FMUL.FTZ R63, R107.reuse, R63 ;  /* 0x0000003f6b3f7220 */ /* 0x040fe20000410000 */
[----:B------:R-:W-:-:S06]  /*1a620*/  FMUL.FTZ R62, R107, R62 ;  /* 0x0000003e6b3e7220 */ /* 0x000fcc0000410000 */
[----:B------:R-:W-:Y:S01]  /*1a630*/  MUFU.EX2 R182, R182 ;  /* 0x000000b600b67308 */ /* 0x000fe20000000800 */
[C---:B------:R-:W-:Y:S01]  /*1a640*/  FMUL.FTZ R65, R107.reuse, R65 ;  /* 0x000000416b417220 */ /* 0x040fe20000410000 */
[C---:B------:R-:W-:Y:S01]  /*1a650*/  FMUL.FTZ R64, R107.reuse, R64 ;  /* 0x000000406b407220 */ /* 0x040fe20000410000 */
[C---:B---3--:R-:W-:Y:S01]  /*1a660*/  FMUL.FTZ R61, R107.reuse, R61 ;  /* 0x0000003d6b3d7220 */ /* 0x048fe20000410000 */
[C---:B------:R-:W-:Y:S01]  /*1a670*/  FMUL.FTZ R60, R107.reuse, R60 ;  /* 0x0000003c6b3c7220 */ /* 0x040fe20000410000 */
[C---:B----4-:R-:W-:Y:S01]  /*1a680*/  FMUL.FTZ R37, R107.reuse, R37 ;  /* 0x000000256b257220 */ /* 0x050fe20000410000 */
[C---:B------:R-:W-:Y:S01]  /*1a690*/  FMUL.FTZ R36, R107.reuse, R36 ;  /* 0x000000246b247220 */ /* 0x040fe20000410000 */
[----:B------:R-:W-:Y:S01]  /*1a6a0*/  FMUL.FTZ R39, R107, R39 ;  /* 0x000000276b277220 */ /* 0x000fe20000410000 */
[----:B------:R-:W3:Y:S01]  /*1a6b0*/  MUFU.EX2 R171, R171 ;  /* 0x000000ab00ab7308 */ /* 0x000ee20000000800 */
[----:B------:R-:W-:Y:S01]  /*1a6c0*/  FADD.FTZ R70, R168, R67 ;  /* 0x00000043a8467221 */ /* 0x000fe20000010000 */
[----:B------:R-:W-:Y:S01]  /*1a6d0*/  FADD.FTZ R66, R169, R66 ;  /* 0x00000042a9427221 */ /* 0x000fe20000010000 */
[----:B------:R-:W-:Y:S01]  /*1a6e0*/  FFMA.FTZ R96, R108, R111, -R72 ;  /* 0x0000006f6c607223 */ /* 0x000fe20000010848 */
[C---:B------:R-:W-:Y:S01]  /*1a6f0*/  FMUL.FTZ R38, R107.reuse, R38 ;  /* 0x000000266b267220 */ /* 0x040fe20000410000 */
[C---:B------:R-:W-:Y:S01]  /*1a700*/  FMUL.FTZ R69, R107.reuse, R69 ;  /* 0x000000456b457220 */ /* 0x040fe20000410000 */
[----:B------:R-:W-:Y:S01]  /*1a710*/  FMUL.FTZ R68, R107, R68 ;  /* 0x000000446b447220 */ /* 0x000fe20000410000 */
[----:B------:R-:W-:Y:S01]  /*1a720*/  FMUL.FTZ R11, R93, R11 ;  /* 0x0000000b5d0b7220 */ /* 0x000fe20000410000 */
[----:B------:R-:W4:Y:S01]  /*1a730*/  MUFU.EX2 R100, R100 ;  /* 0x0000006400647308 */ /* 0x000f220000000800 */
[----:B0-----:R-:W-:Y:S01]  /*1a740*/  FADD.FTZ R67, R103, R70 ;  /* 0x0000004667437221 */ /* 0x001fe20000010000 */
[----:B-1----:R-:W-:Y:S01]  /*1a750*/  FADD.FTZ R66, R101, R66 ;  /* 0x0000004265427221 */ /* 0x002fe20000010000 */
[----:B------:R-:W-:Y:S01]  /*1a760*/  FMUL.FTZ R10, R93, R10 ;  /* 0x0000000a5d0a7220 */ /* 0x000fe20000410000 */
[C---:B------:R-:W-:Y:S01]  /*1a770*/  FMUL.FTZ R5, R107.reuse, R5 ;  /* 0x000000056b057220 */ /* 0x040fe20000410000 */
[C---:B------:R-:W-:Y:S01]  /*1a780*/  FMUL.FTZ R4, R107.reuse, R4 ;  /* 0x000000046b047220 */ /* 0x040fe20000410000 */
[C---:B--2---:R-:W-:Y:S01]  /*1a790*/  FMUL.FTZ R7, R107.reuse, R7 ;  /* 0x000000076b077220 */ /* 0x044fe20000410000 */
[----:B------:R-:W-:Y:S01]  /*1a7a0*/  FMUL.FTZ R6, R107, R6 ;  /* 0x000000066b067220 */ /* 0x000fe20000410000 */
[----:B------:R-:W0:Y:S01]  /*1a7b0*/  MUFU.EX2 R173, R173 ;  /* 0x000000ad00ad7308 */ /* 0x000e220000000800 */
[----:B------:R-:W-:Y:S01]  /*1a7c0*/  FADD.FTZ R67, R170, R67 ;  /* 0x00000043aa437221 */ /* 0x000fe20000010000 */
[----:B---3--:R-:W-:Y:S01]  /*1a7d0*/  FADD.FTZ R73, R171, R66 ;  /* 0x00000042ab497221 */ /* 0x008fe20000010000 */
[C---:B------:R-:W-:Y:S01]  /*1a7e0*/  FMUL.FTZ R13, R107.reuse, R13 ;  /* 0x0000000d6b0d7220 */ /* 0x040fe20000410000 */
[C---:B------:R-:W-:Y:S01]  /*1a7f0*/  FMUL.FTZ R12, R107.reuse, R12 ;  /* 0x0000000c6b0c7220 */ /* 0x040fe20000410000 */
[C---:B------:R-:W-:Y:S01]  /*1a800*/  FMUL.FTZ R15, R107.reuse, R15 ;  /* 0x0000000f6b0f7220 */ /* 0x040fe20000410000 */
[C---:B------:R-:W-:Y:S01]  /*1a810*/  FMUL.FTZ R14, R107.reuse, R14 ;  /* 0x0000000e6b0e7220 */ /* 0x040fe20000410000 */
[C---:B------:R-:W-:Y:S01]  /*1a820*/  FMUL.FTZ R47, R107.reuse, R47 ;  /* 0x0000002f6b2f7220 */ /* 0x040fe20000410000 */
[----:B------:R-:W1:Y:S01]  /*1a830*/  MUFU.EX2 R99, R75 ;  /* 0x0000004b00637308 */ /* 0x000e620000000800 */
[----:B------:R-:W-:Y:S01]  /*1a840*/  FFMA.FTZ R97, R98, R111, -R72 ;  /* 0x0000006f62617223 */ /* 0x000fe20000010848 */
[----:B------:R-:W-:Y:S01]  /*1a850*/  FADD.FTZ R67, R88, R67 ;  /* 0x0000004358437221 */ /* 0x000fe20000010000 */
[----:B----4-:R-:W-:Y:S01]  /*1a860*/  FADD.FTZ R66, R100, R73 ;  /* 0x0000004964427221 */ /* 0x010fe20000010000 */
[C---:B------:R-:W-:Y:S01]  /*1a870*/  FMUL.FTZ R46, R107.reuse, R46 ;  /* 0x0000002e6b2e7220 */ /* 0x040fe20000410000 */
[C---:B------:R-:W-:Y:S01]  /*1a880*/  FMUL.FTZ R21, R107.reuse, R21 ;  /* 0x000000156b157220 */ /* 0x040fe20000410000 */
[C---:B------:R-:W-:Y:S01]  /*1a890*/  FMUL.FTZ R20, R107.reuse, R20 ;  /* 0x000000146b147220 */ /* 0x040fe20000410000 */
[----:B------:R-:W-:Y:S01]  /*1a8a0*/  FMUL.FTZ R25, R107, R25 ;  /* 0x000000196b197220 */ /* 0x000fe20000410000 */
[----:B------:R-:W2:Y:S01]  /*1a8b0*/  MUFU.EX2 R175, R175 ;  /* 0x000000af00af7308 */ /* 0x000ea20000000800 */
[----:B------:R-:W-:Y:S01]  /*1a8c0*/  FADD.FTZ R70, R172, R67 ;  /* 0x00000043ac467221 */ /* 0x000fe20000010000 */
[----:B0-----:R-:W-:Y:S01]  /*1a8d0*/  FADD.FTZ R66, R173, R66 ;  /* 0x00000042ad427221 */ /* 0x001fe20000010000 */
[C---:B------:R-:W-:Y:S01]  /*1a8e0*/  FMUL.FTZ R24, R107.reuse, R24 ;  /* 0x000000186b187220 */ /* 0x040fe20000410000 */
[C---:B------:R-:W-:Y:S01]  /*1a8f0*/  FMUL.FTZ R35, R107.reuse, R35 ;  /* 0x000000236b237220 */ /* 0x040fe20000410000 */
[C---:B------:R-:W-:Y:S01]  /*1a900*/  FMUL.FTZ R34, R107.reuse, R34 ;  /* 0x000000226b227220 */ /* 0x040fe20000410000 */
[C---:B------:R-:W-:Y:S01]  /*1a910*/  FMUL.FTZ R41, R107.reuse, R41 ;  /* 0x000000296b297220 */ /* 0x040fe20000410000 */
[----:B------:R-:W-:Y:S01]  /*1a920*/  FMUL.FTZ R40, R107, R40 ;  /* 0x000000286b287220 */ /* 0x000fe20000410000 */
[----:B------:R-:W0:Y:S01]  /*1a930*/  MUFU.EX2 R98, R94 ;  /* 0x0000005e00627308 */ /* 0x000e220000000800 */
[----:B------:R-:W-:Y:S01]  /*1a940*/  FADD.FTZ R67, R87, R70 ;  /* 0x0000004657437221 */ /* 0x000fe20000010000 */
[----:B-1----:R-:W-:Y:S01]  /*1a950*/  FADD.FTZ R66, R99, R66 ;  /* 0x0000004263427221 */ /* 0x002fe20000010000 */
[C---:B------:R-:W-:Y:S01]  /*1a960*/  FMUL.FTZ R43, R107.reuse, R43 ;  /* 0x0000002b6b2b7220 */ /* 0x040fe20000410000 */
[C---:B------:R-:W-:Y:S01]  /*1a970*/  FMUL.FTZ R42, R107.reuse, R42 ;  /* 0x0000002a6b2a7220 */ /* 0x040fe20000410000 */
[C---:B------:R-:W-:Y:S01]  /*1a980*/  FMUL.FTZ R45, R107.reuse, R45 ;  /* 0x0000002d6b2d7220 */ /* 0x040fe20000410000 */
[C---:B------:R-:W-:Y:S01]  /*1a990*/  FMUL.FTZ R44, R107.reuse, R44 ;  /* 0x0000002c6b2c7220 */ /* 0x040fe20000410000 */
[----:B------:R-:W-:Y:S01]  /*1a9a0*/  FMUL.FTZ R57, R107, R57 ;  /* 0x000000396b397220 */ /* 0x000fe20000410000 */
[----:B------:R-:W1:Y:S01]  /*1a9b0*/  MUFU.EX2 R177, R177 ;  /* 0x000000b100b17308 */ /* 0x000e620000000800 */
[----:B------:R-:W-:Y:S01]  /*1a9c0*/  FADD.FTZ R67, R174, R67 ;  /* 0x00000043ae437221 */ /* 0x000fe20000010000 */
[----:B--2---:R-:W-:Y:S01]  /*1a9d0*/  FADD.FTZ R73, R175, R66 ;  /* 0x00000042af497221 */ /* 0x004fe20000010000 */
[C---:B------:R-:W-:Y:S01]  /*1a9e0*/  FMUL.FTZ R56, R107.reuse, R56 ;  /* 0x000000386b387220 */ /* 0x040fe20000410000 */
[C---:B------:R-:W-:Y:S01]  /*1a9f0*/  FMUL.FTZ R59, R107.reuse, R59 ;  /* 0x0000003b6b3b7220 */ /* 0x040fe20000410000 */
[C---:B------:R-:W-:Y:S01]  /*1aa00*/  FMUL.FTZ R58, R107.reuse, R58 ;  /* 0x0000003a6b3a7220 */ /* 0x040fe20000410000 */
[C---:B------:R-:W-:Y:S01]  /*1aa10*/  FMUL.FTZ R49, R107.reuse, R49 ;  /* 0x000000316b317220 */ /* 0x040fe20000410000 */
[C---:B------:R-:W-:Y:S01]  /*1aa20*/  FMUL.FTZ R48, R107.reuse, R48 ;  /* 0x000000306b307220 */ /* 0x040fe20000410000 */
[----:B------:R-:W2:Y:S01]  /*1aa30*/  MUFU.EX2 R97, R97 ;  /* 0x0000006100617308 */ /* 0x000ea20000000800 */
[----:B------:R-:W-:Y:S01]  /*1aa40*/  FADD.FTZ R67, R86, R67 ;  /* 0x0000004356437221 */ /* 0x000fe20000010000 */
[----:B0-----:R-:W-:Y:S01]  /*1aa50*/  FADD.FTZ R66, R98, R73 ;  /* 0x0000004962427221 */ /* 0x001fe20000010000 */
[C---:B------:R-:W-:Y:S01]  /*1aa60*/  FMUL.FTZ R53, R107.reuse, R53 ;  /* 0x000000356b357220 */ /* 0x040fe20000410000 */
[----:B------:R-:W-:Y:S01]  /*1aa70*/  FMUL.FTZ R52, R107, R52 ;  /* 0x000000346b347220 */ /* 0x000fe20000410000 */
[----:B------:R-:W3:Y:S03]  /*1aa80*/  LDL.64 R76, [R1+0x3d8] ;  /* 0x0003d800014c7983 */ /* 0x000ee60000100a00 */
[----:B------:R-:W0:Y:S01]  /*1aa90*/  MUFU.EX2 R179, R179 ;  /* 0x000000b300b37308 */ /* 0x000e220000000800 */
[----:B------:R-:W-:Y:S01]  /*1aaa0*/  FADD.FTZ R70, R176, R67 ;  /* 0x00000043b0467221 */ /* 0x000fe20000010000 */
[----:B-1----:R-:W-:Y:S01]  /*1aab0*/  FADD.FTZ R66, R177, R66 ;  /* 0x00000042b1427221 */ /* 0x002fe20000010000 */
[----:B------:R-:W4:Y:S05]  /*1aac0*/  LDL.64 R78, [R1+0x3e8] ;  /* 0x0003e800014e7983 */ /* 0x000f2a0000100a00 */
[----:B------:R-:W-:Y:S08]  /*1aad0*/  MUFU.EX2 R181, R181 ;  /* 0x000000b500b57308 */ /* 0x000ff00000000800 */
[----:B------:R-:W-:Y:S08]  /*1aae0*/  MUFU.EX2 R95, R95 ;  /* 0x0000005f005f7308 */ /* 0x000ff00000000800 */
[----:B------:R-:W-:Y:S01]  /*1aaf0*/  MUFU.EX2 R183, R183 ;  /* 0x000000b700b77308 */ /* 0x000fe20000000800 */
[----:B------:R1:W-:Y:S04]  /*1ab00*/  STL.64 [R1+0x200], R62 ;  /* 0x0002003e01007387 */ /* 0x0003e80000100a00 */
[----:B------:R-:W-:Y:S03]  /*1ab10*/  STL.64 [R1+0x210], R64 ;  /* 0x0002104001007387 */ /* 0x000fe60000100a00 */
[----:B------:R-:W1:Y:S01]  /*1ab20*/  MUFU.EX2 R96, R96 ;  /* 0x0000006000607308 */ /* 0x000e620000000800 */
[----:B------:R-:W-:Y:S01]  /*1ab30*/  FADD.FTZ R67, R85, R70 ;  /* 0x0000004655437221 */ /* 0x000fe20000010000 */
[----:B--2---:R-:W-:Y:S01]  /*1ab40*/  FADD.FTZ R66, R97, R66 ;  /* 0x0000004261427221 */ /* 0x004fe20000010000 */
[----:B------:R-:W-:Y:S02]  /*1ab50*/  STL.64 [R1+0x280], R60 ;  /* 0x0002803c01007387 */ /* 0x000fe40000100a00 */
[----:B------:R-:W-:Y:S01]  /*1ab60*/  FADD.FTZ R67, R84, R67 ;  /* 0x0000004354437221 */ /* 0x000fe20000010000 */
[----:B0-----:R-:W-:Y:S01]  /*1ab70*/  FADD.FTZ R73, R179, R66 ;  /* 0x00000042b3497221 */ /* 0x001fe20000010000 */
[----:B------:R0:W-:Y:S01]  /*1ab80*/  STL.64 [R1+0x2b0], R36 ;  /* 0x0002b02401007387 */ /* 0x0001e20000100a00 */
[----:B------:R-:W2:Y:S01]  /*1ab90*/  MUFU.EX2 R94, R71 ;  /* 0x00000047005e7308 */ /* 0x000ea20000000800 */
[----:B------:R-:W-:-:S02]  /*1aba0*/  FADD.FTZ R66, R178, R67 ;  /* 0x00000043b2427221 */ /* 0x000fc40000010000 */
[----:B------:R2:W-:Y:S02]  /*1abb0*/  STL.64 [R1+0x2c0], R38 ;  /* 0x0002c02601007387 */ /* 0x0005e40000100a00 */
[----:B------:R-:W-:Y:S02]  /*1abc0*/  FADD.FTZ R67, R83, R66 ;  /* 0x0000004253437221 */ /* 0x000fe40000010000 */
[----:B------:R-:W-:Y:S01]  /*1abd0*/  STL.64 [R1+0x3f0], R68 ;  /* 0x0003f04401007387 */ /* 0x000fe20000100a00 */
[----:B-1----:R-:W-:Y:S01]  /*1abe0*/  FADD.FTZ R70, R96, R73 ;  /* 0x0000004960467221 */ /* 0x002fe20000010000 */
[----:B------:R-:W-:Y:S02]  /*1abf0*/  FADD.FTZ R67, R180, R67 ;  /* 0x00000043b4437221 */ /* 0x000fe40000010000 */
[----:B------:R-:W-:Y:S01]  /*1ac00*/  STL.64 [R1+0x3f8], R10 ;  /* 0x0003f80a01007387 */ /* 0x000fe20000100a00 */
[----:B------:R-:W-:Y:S01]  /*1ac10*/  FADD.FTZ R70, R181, R70 ;  /* 0x00000046b5467221 */ /* 0x000fe20000010000 */
[C---:B------:R-:W-:Y:S01]  /*1ac20*/  FMUL.FTZ R63, R107.reuse, R9 ;  /* 0x000000096b3f7220 */ /* 0x040fe20000410000 */
[----:B------:R-:W-:Y:S01]  /*1ac30*/  FMUL.FTZ R62, R107, R8 ;  /* 0x000000086b3e7220 */ /* 0x000fe20000410000 */
[----:B------:R-:W-:Y:S01]  /*1ac40*/  STL.64 [R1+0x220], R4 ;  /* 0x0002200401007387 */ /* 0x000fe20000100a00 */
[----:B------:R-:W-:Y:S01]  /*1ac50*/  FADD.FTZ R70, R95, R70 ;  /* 0x000000465f467221 */ /* 0x000fe20000010000 */
[----:B------:R-:W-:Y:S01]  /*1ac60*/  FADD.FTZ R67, R82, R67 ;  /* 0x0000004352437221 */ /* 0x000fe20000010000 */
[C---:B0-----:R-:W-:Y:S01]  /*1ac70*/  FMUL.FTZ R37, R107.reuse, R31 ;  /* 0x0000001f6b257220 */ /* 0x041fe20000410000 */
[----:B------:R-:W-:Y:S01]  /*1ac80*/  FMUL.FTZ R36, R107, R30 ;  /* 0x0000001e6b247220 */ /* 0x000fe20000410000 */
[----:B------:R-:W-:Y:S01]  /*1ac90*/  FADD.FTZ R73, R183, R70 ;  /* 0x00000046b7497221 */ /* 0x000fe20000010000 */
[----:B------:R-:W-:Y:S01]  /*1aca0*/  FADD.FTZ R66, R182, R67 ;  /* 0x00000043b6427221 */ /* 0x000fe20000010000 */
[----:B------:R0:W-:Y:S01]  /*1acb0*/  STL.64 [R1+0x240], R62 ;  /* 0x0002403e01007387 */ /* 0x0001e20000100a00 */
[C---:B--2---:R-:W-:Y:S01]  /*1acc0*/  FMUL.FTZ R39, R107.reuse, R33 ;  /* 0x000000216b277220 */ /* 0x044fe20000410000 */
[----:B------:R-:W-:Y:S01]  /*1acd0*/  FADD.FTZ R67, R94, R73 ;  /* 0x000000495e437221 */ /* 0x000fe20000010000 */
[C---:B------:R-:W-:Y:S01]  /*1ace0*/  FMUL.FTZ R38, R107.reuse, R32 ;  /* 0x000000206b267220 */ /* 0x040fe20000410000 */
[C---:B------:R-:W-:Y:S01]  /*1acf0*/  FMUL.FTZ R61, R107.reuse, R55 ;  /* 0x000000376b3d7220 */ /* 0x040fe20000410000 */
[C---:B------:R-:W-:Y:S01]  /*1ad00*/  FMUL.FTZ R60, R107.reuse, R54 ;  /* 0x000000366b3c7220 */ /* 0x040fe20000410000 */
[C---:B------:R-:W-:Y:S01]  /*1ad10*/  FMUL.FTZ R65, R107.reuse, R29 ;  /* 0x0000001d6b417220 */ /* 0x040fe20000410000 */
[C---:B------:R-:W-:Y:S01]  /*1ad20*/  FMUL.FTZ R64, R107.reuse, R28 ;  /* 0x0000001c6b407220 */ /* 0x040fe20000410000 */
[----:B------:R1:W-:Y:S01]  /*1ad30*/  STL.64 [R1+0x230], R6 ;  /* 0x0002300601007387 */ /* 0x0003e20000100a00 */
[C---:B0-----:R-:W-:Y:S01]  /*1ad40*/  FMUL.FTZ R63, R107.reuse, R51 ;  /* 0x000000336b3f7220 */ /* 0x041fe20000410000 */
[----:B------:R-:W-:-:S02]  /*1ad50*/  FMUL.FTZ R62, R107, R50 ;  /* 0x000000326b3e7220 */ /* 0x000fc40000410000 */
[----:B------:R-:W-:Y:S04]  /*1ad60*/  STL.64 [R1+0x1e0], R66 ;  /* 0x0001e04201007387 */ /* 0x000fe80000100a00 */
[----:B------:R0:W-:Y:S04]  /*1ad70*/  STL.64 [R1+0x250], R12 ;  /* 0x0002500c01007387 */ /* 0x0001e80000100a00 */
[----:B------:R2:W-:Y:S04]  /*1ad80*/  STL.64 [R1+0x260], R14 ;  /* 0x0002600e01007387 */ /* 0x0005e80000100a00 */
[----:B------:R-:W-:Y:S04]  /*1ad90*/  STL.64 [R1+0x270], R46 ;  /* 0x0002702e01007387 */ /* 0x000fe80000100a00 */
        /* <DEDUP_REMOVED lines=15> */
[----:B------:R-:W4:Y:S04]  /*1ae90*/  LDL.64 R10, [R1+0x3c0] ;  /* 0x0003c000010a7983 */ /* 0x000f280000100a00 */
[----:B------:R-:W4:Y:S04]  /*1aea0*/  LDL.64 R8, [R1+0x3d0] ;  /* 0x0003d00001087983 */ /* 0x000f280000100a00 */
[----:B-1----:R-:W4:Y:S04]  /*1aeb0*/  LDL.64 R6, [R1+0x3e0] ;  /* 0x0003e00001067983 */ /* 0x002f280000100a00 */
[----:B------:R-:W4:Y:S04]  /*1aec0*/  LDL.64 R4, [R1+0x208] ;  /* 0x0002080001047983 */ /* 0x000f280000100a00 */
[----:B0-----:R-:W4:Y:S04]  /*1aed0*/  LDL.64 R12, [R1+0x218] ;  /* 0x00021800010c7983 */ /* 0x001f280000100a00 */
[----:B--2---:R-:W2:Y:S04]  /*1aee0*/  LDL.64 R14, [R1+0x228] ;  /* 0x00022800010e7983 */ /* 0x004ea80000100a00 */
        /* <DEDUP_REMOVED lines=26> */
[----:B------:R-:W2:Y:S01]  /*1b090*/  LDL R108, [R1+0x28] ;  /* 0x00002800016c7983 */ /* 0x000ea20000100800 */
[C---:B------:R-:W-:Y:S01]  /*1b0a0*/  FMUL.FTZ R27, R107.reuse, R27 ;  /* 0x0000001b6b1b7220 */ /* 0x040fe20000410000 */
[----:B------:R-:W-:-:S05]  /*1b0b0*/  FMUL.FTZ R26, R107, R26 ;  /* 0x0000001a6b1a7220 */ /* 0x000fca0000410000 */
[----:B------:R0:W-:Y:S02]  /*1b0c0*/  STL.64 [R1+0x390], R26 ;  /* 0x0003901a01007387 */ /* 0x0001e40000100a00 */
[C---:B0-----:R-:W-:Y:S01]  /*1b0d0*/  FMUL.FTZ R27, R107.reuse, R91 ;  /* 0x0000005b6b1b7220 */ /* 0x041fe20000410000 */
[----:B------:R-:W-:-:S05]  /*1b0e0*/  FMUL.FTZ R26, R107, R90 ;  /* 0x0000005a6b1a7220 */ /* 0x000fca0000410000 */
[----:B------:R0:W-:Y:S04]  /*1b0f0*/  STL.64 [R1+0x3b0], R26 ;  /* 0x0003b01a01007387 */ /* 0x0001e80000100a00 */
[----:B0-----:R0:W5:Y:S01]  /*1b100*/  LDL.64 R26, [R1+0x1b8] ;  /* 0x0001b800011a7983 */ /* 0x0011620000100a00 */
[C---:B---3--:R-:W-:Y:S01]  /*1b110*/  FMUL.FTZ R77, R93.reuse, R77 ;  /* 0x0000004d5d4d7220 */ /* 0x048fe20000410000 */
[C---:B------:R-:W-:Y:S01]  /*1b120*/  FMUL.FTZ R76, R93.reuse, R76 ;  /* 0x0000004c5d4c7220 */ /* 0x040fe20000410000 */
[C---:B----4-:R-:W-:Y:S01]  /*1b130*/  FMUL.FTZ R79, R93.reuse, R79 ;  /* 0x0000004f5d4f7220 */ /* 0x050fe20000410000 */
[----:B------:R-:W-:Y:S01]  /*1b140*/  FMUL.FTZ R78, R93, R78 ;  /* 0x0000004e5d4e7220 */ /* 0x000fe20000410000 */
[----:B------:R0:W-:Y:S04]  /*1b150*/  STL [R1+0x1d4], R92 ;  /* 0x0001d45c01007387 */ /* 0x0001e80000100800 */
        /* <DEDUP_REMOVED lines=127> */
.L_x_12063:
[----:B------:R-:W-:Y:S05]  /*1b950*/  BSYNC B0 ;  /* 0x0000000000007941 */ /* 0x000fea0003800000 */
.L_x_12062:
        /* <DEDUP_REMOVED lines=8> */
.L_x_12065:
[----:B------:R-:W-:Y:S05]  /*1b9e0*/  BSYNC B0 ;  /* 0x0000000000007941 */ /* 0x000fea0003800000 */
.L_x_12064:
[----:B------:R-:W-:Y:S04]  /*1b9f0*/  BSSY B0, `(.L_x_12066) ;  /* 0x0000004000007945 */ /* 0x000fe80003800000 */
[----:B-1----:R-:W-:Y:S05]  /*1ba00*/  @P0 BRA `(.L_x_12067) ;  /* 0x0000000000080947 */ /* 0x002fea0003800000 */
[----:B------:R-:W1:Y:S02]  /*1ba10*/  SYNCS.PHASECHK.TRANS64.TRYWAIT P0, [R26+URZ], R27 ;  /* 0x0000001b1a0075a7 */ /* 0x000e64000800017f */
[----:B-1----:R-:W-:Y:S05]  /*1ba20*/  @!P0 BRA `(.L_x_12068) ;  /* 0x0000012800e48947 */ /* 0x002fea0003800000 */
.L_x_12067:
[----:B------:R-:W-:Y:S05]  /*1ba30*/  BSYNC B0 ;  /* 0x0000000000007941 */ /* 0x000fea0003800000 */
.L_x_12066:
        /* <DEDUP_REMOVED lines=300> */
[----:B------:R-:W-:Y:S01]  /*1cd00*/  R2UR UR7, R5 ;  /* 0x00000000050772ca */ /* 0x000fe200000e0000 */
[C---:B------:R-:W-:Y:S01]  /*1cd10*/  VIADD R6, R4.reuse, 0x80 ;  /* 0x0000008004067836 */ /* 0x040fe20000000000 */
[----:B------:R-:W-:Y:S01]  /*1cd20*/  R2UR UR6, R4 ;  /* 0x00000000040672ca */ /* 0x000fe200000e0000 */
[----:B------:R-:W-:Y:S01]  /*1cd30*/  IMAD.MOV.U32 R7, RZ, RZ, R5 ;  /* 0x000000ffff077224 */ /* 0x000fe200078e0005 */
[----:B------:R0:W5:Y:S07]  /*1cd40*/  LDL R3, [R1+0x1b8] ;  /* 0x0001b80001037983 */ /* 0x00016e0000100800 */
[----:B------:R-:W-:Y:S01]  /*1cd50*/  VOTEU.ANY UP0, P0 ;  /* 0x00000000003f7886 */ /* 0x000fe20000000100 */
        /* <DEDUP_REMOVED lines=495> */
.L_x_12070:
[----:B------:R-:W-:Y:S05]  /*1ec50*/  BSYNC B0 ;  /* 0x0000000000007941 */ /* 0x000fea0003800000 */
.L_x_12069:
        /* <DEDUP_REMOVED lines=9> */
.L_x_12042:
[----:B------:R-:W2:Y:S01]  /*1ecf0*/  LDL R5, [R1+0x1e0] ;  /* 0x0001e00001057983 */ /* 0x000ea20000100800 */
[----:B------:R-:W-:Y:S05]  /*1ed00*/  WARPSYNC.ALL ;  /* 0x0000000000007948 */ /* 0x000fea0003800000 */
[----:B------:R-:W3:Y:S04]  /*1ed10*/  LDL R4, [R1+0x1e4] ;  /* 0x0001e40001047983 */ /* 0x000ee80000100800 */
[----:B------:R-:W4:Y:S04]  /*1ed20*/  LDL.64 R8, [R1+0x210] ;  /* 0x0002100001087983 */ /* 0x000f280000100a00 */
[----:B------:R-:W5:Y:S04]  /*1ed30*/  LDL.64 R6, [R1+0x220] ;  /* 0x0002200001067983 */ /* 0x000f680000100a00 */
[----:B------:R-:W5:Y:S04]  /*1ed40*/  LDL.64 R10, [R1+0x200] ;  /* 0x00020000010a7983 */ /* 0x000f680000100a00 */
[----:B------:R-:W5:Y:S01]  /*1ed50*/  LDL.64 R114, [R1+0x2a0] ;  /* 0x0002a00001727983 */ /* 0x000f620000100a00 */
[----:B------:R-:W-:-:S02]  /*1ed60*/  IMAD.MOV.U32 R129, RZ, RZ, -0x800000 ;  /* 0xff800000ff817424 */ /* 0x000fc400078e00ff */
[----:B------:R-:W-:Y:S01]  /*1ed70*/  IMAD.MOV.U32 R130, RZ, RZ, -0x800000 ;  /* 0xff800000ff827424 */ /* 0x000fe200078e00ff */
        /* <DEDUP_REMOVED lines=50> */
[----:B------:R-:W5:Y:S04]  /*1f0a0*/  LDL R126, [R1+0x1b8] ;  /* 0x0001b800017e7983 */ /* 0x000f680000100800 */
[----:B--2---:R-:W2:Y:S02]  /*1f0b0*/  SHFL.BFLY PT, R0, R5, 0x2, 0x1f ;  /* 0x0c401f0005007f89 */ /* 0x004ea400000e0000 */
[----:B--2---:R-:W-:-:S05]  /*1f0c0*/  FADD.FTZ R0, R5, R0 ;  /* 0x0000000005007221 */ /* 0x004fca0000010000 */
[----:B------:R-:W0:Y:S02]  /*1f0d0*/  SHFL.BFLY PT, R3, R0, 0x1, 0x1f ;  /* 0x0c201f0000037f89 */ /* 0x000e2400000e0000 */
[----:B01----:R-:W-:-:S05]  /*1f0e0*/  FADD.FTZ R2, R0, R3 ;  /* 0x0000000300027221 */ /* 0x003fca0000010000 */
[----:B------:R-:W-:Y:S04]  /*1f0f0*/  STL [R1+0x1e0], R2 ;  /* 0x0001e00201007387 */ /* 0x000fe80000100800 */
[----:B------:R-:W2:Y:S04]  /*1f100*/  LDL R25, [R1+0x1e0] ;  /* 0x0001e00001197983 */ /* 0x000ea80000100800 */
[----:B---3--:R-:W0:Y:S02]  /*1f110*/  SHFL.BFLY PT, R3, R4, 0x2, 0x1f ;  /* 0x0c401f0004037f89 */ /* 0x008e2400000e0000 */
[----:B0-----:R-:W-:-:S02]  /*1f120*/  FADD.FTZ R3, R3, R4 ;  /* 0x0000000403037221 */ /* 0x001fc40000010000 */
[----:B------:R-:W3:Y:S04]  /*1f130*/  LDL.64 R4, [R1+0x230] ;  /* 0x0002300001047983 */ /* 0x000ee80000100a00 */
[----:B------:R-:W0:Y:S02]  /*1f140*/  SHFL.BFLY PT, R128, R3, 0x1, 0x1f ;  /* 0x0c201f0003807f89 */ /* 0x000e2400000e0000 */
[----:B0-----:R-:W-:Y:S02]  /*1f150*/  FADD.FTZ R128, R3, R128 ;  /* 0x0000008003807221 */ /* 0x001fe40000010000 */
[----:B------:R-:W3:Y:S03]  /*1f160*/  LDL.64 R2, [R1+0x240] ;  /* 0x0002400001027983 */ /* 0x000ee60000100a00 */
[----:B------:R-:W-:-:S13]  /*1f170*/  FSETP.NE.FTZ.AND P1, PT, R128, RZ, PT ;  /* 0x000000ff8000720b */ /* 0x000fda0003f35000 */
[----:B------:R-:W3:Y:S04]  /*1f180*/  @P1 LDL R20, [R1+0x1f0] ;  /* 0x0001f00001141983 */ /* 0x000ee80000100800 */
[----:B------:R-:W3:Y:S01]  /*1f190*/  @P1 LDL R21, [R1+0x1d4] ;  /* 0x0001d40001151983 */ /* 0x000ee20000100800 */
[----:B--2---:R-:W-:-:S13]  /*1f1a0*/  FSETP.NE.FTZ.AND P0, PT, R25, RZ, PT ;  /* 0x000000ff1900720b */ /* 0x004fda0003f15000 */
[----:B------:R-:W2:Y:S04]  /*1f1b0*/  @P0 LDL R12, [R1+0x1f0] ;  /* 0x0001f000010c0983 */ /* 0x000ea80000100800 */
[----:B------:R-:W2:Y:S01]  /*1f1c0*/  @P0 LDL R13, [R1+0x1d0] ;  /* 0x0001d000010d0983 */ /* 0x000ea20000100800 */
[----:B------:R-:W-:Y:S01]  /*1f1d0*/  IMAD.MOV.U32 R0, RZ, RZ, RZ ;  /* 0x000000ffff007224 */ /* 0x000fe200078e00ff */
[----:B------:R-:W0:Y:S08]  /*1f1e0*/  @P0 MUFU.LG2 R14, R25 ;  /* 0x00000019000e0308 */ /* 0x000e300000000c00 */
[----:B------:R-:W-:Y:S08]  /*1f1f0*/  @P1 MUFU.LG2 R24, R128 ;  /* 0x0000008000181308 */ /* 0x000ff00000000c00 */
[----:B------:R-:W4:Y:S01]  /*1f200*/  @P0 MUFU.RCP R0, R25 ;  /* 0x0000001900000308 */ /* 0x000f220000001000 */
[----:B0-----:R-:W-:Y:S01]  /*1f210*/  @P0 FMUL.FTZ R15, R14, 0.69314718246459960938 ;  /* 0x3f3172180e0f0820 */ /* 0x001fe20000410000 */
[-C--:B----4-:R-:W-:Y:S01]  /*1f220*/  FMUL.FTZ R9, R9, R0.reuse ;  /* 0x0000000009097220 */ /* 0x090fe20000410000 */
[-C--:B------:R-:W-:Y:S01]  /*1f230*/  FMUL.FTZ R8, R8, R0.reuse ;  /* 0x0000000008087220 */ /* 0x080fe20000410000 */
[-C--:B-----5:R-:W-:Y:S01]  /*1f240*/  FMUL.FTZ R7, R7, R0.reuse ;  /* 0x0000000007077220 */ /* 0x0a0fe20000410000 */
[-C--:B------:R-:W-:Y:S01]  /*1f250*/  FMUL.FTZ R6, R6, R0.reuse ;  /* 0x0000000006067220 */ /* 0x080fe20000410000 */
[-C--:B---3--:R-:W-:Y:S01]  /*1f260*/  FMUL.FTZ R5, R5, R0.reuse ;  /* 0x0000000005057220 */ /* 0x088fe20000410000 */
[-C--:B------:R-:W-:Y:S01]  /*1f270*/  FMUL.FTZ R4, R4, R0.reuse ;  /* 0x0000000004047220 */ /* 0x080fe20000410000 */
[-C--:B------:R-:W-:Y:S01]  /*1f280*/  FMUL.FTZ R3, R3, R0.reuse ;  /* 0x0000000003037220 */ /* 0x080fe20000410000 */
[----:B------:R-:W-:Y:S01]  /*1f290*/  FMUL.FTZ R2, R2, R0 ;  /* 0x0000000002027220 */ /* 0x000fe20000410000 */
[----:B------:R-:W-:Y:S04]  /*1f2a0*/  STL.64 [R1+0x210], R8 ;  /* 0x0002100801007387 */ /* 0x000fe80000100a00 */
[----:B------:R0:W-:Y:S04]  /*1f2b0*/  STL.64 [R1+0x220], R6 ;  /* 0x0002200601007387 */ /* 0x0001e80000100a00 */
[----:B------:R1:W-:Y:S01]  /*1f2c0*/  STL.64 [R1+0x230], R4 ;  /* 0x0002300401007387 */ /* 0x0003e20000100a00 */
[----:B------:R-:W-:-:S03]  /*1f2d0*/  @P1 FMUL.FTZ R20, R20, 0.69314718246459960938 ;  /* 0x3f31721814141820 */ /* 0x000fc60000410000 */
[----:B------:R3:W-:Y:S04]  /*1f2e0*/  STL.64 [R1+0x240], R2 ;  /* 0x0002400201007387 */ /* 0x0007e80000100a00 */
[----:B0-----:R-:W4:Y:S04]  /*1f2f0*/  LDL.64 R6, [R1+0x3d8] ;  /* 0x0003d80001067983 */ /* 0x001f280000100a00 */
[----:B-1----:R-:W5:Y:S04]  /*1f300*/  LDL.64 R4, [R1+0x3e8] ;  /* 0x0003e80001047983 */ /* 0x002f680000100a00 */
[----:B---3--:R-:W3:Y:S04]  /*1f310*/  LDL.64 R2, [R1+0x3c8] ;  /* 0x0003c80001027983 */ /* 0x008ee80000100a00 */
[----:B------:R-:W5:Y:S01]  /*1f320*/  LDL.64 R8, [R1+0x3f8] ;  /* 0x0003f80001087983 */ /* 0x000f620000100a00 */
[-C--:B------:R-:W-:Y:S01]  /*1f330*/  FMUL.FTZ R11, R11, R0.reuse ;  /* 0x000000000b0b7220 */ /* 0x080fe20000410000 */
[----:B------:R-:W-:-:S05]  /*1f340*/  FMUL.FTZ R10, R10, R0 ;  /* 0x000000000a0a7220 */ /* 0x000fca0000410000 */
[----:B------:R0:W-:Y:S04]  /*1f350*/  STL.64 [R1+0x200], R10 ;  /* 0x0002000a01007387 */ /* 0x0001e80000100a00 */
[----:B0-----:R-:W5:Y:S01]  /*1f360*/  LDL.64 R10, [R1+0x378] ;  /* 0x00037800010a7983 */ /* 0x001f620000100a00 */
[----:B--2---:R-:W-:-:S04]  /*1f370*/  @P0 FMUL.FTZ R12, R12, 0.69314718246459960938 ;  /* 0x3f3172180c0c0820 */ /* 0x004fc80000410000 */
[----:B------:R-:W-:Y:S01]  /*1f380*/  @P0 FFMA.FTZ R129, R12, R13, R15 ;  /* 0x0000000d0c810223 */ /* 0x000fe2000001000f */
[----:B------:R-:W-:Y:S01]  /*1f390*/  @P1 FMUL.FTZ R13, R24, 0.69314718246459960938 ;  /* 0x3f317218180d1820 */ /* 0x000fe20000410000 */
[----:B------:R-:W2:Y:S03]  /*1f3a0*/  LDL.64 R14, [R1+0x3a8] ;  /* 0x0003a800010e7983 */ /* 0x000ea60000100a00 */
[----:B------:R-:W-:Y:S01]  /*1f3b0*/  @P1 FFMA.FTZ R130, R20, R21, R13 ;  /* 0x0000001514821223 */ /* 0x000fe2000001000d */
[----:B------:R-:W2:Y:S04]  /*1f3c0*/  LDL.64 R24, [R1+0x388] ;  /* 0x0003880001187983 */ /* 0x000ea80000100a00 */
[----:B------:R-:W2:Y:S04]  /*1f3d0*/  LDL.64 R20, [R1+0x398] ;  /* 0x0003980001147983 */ /* 0x000ea80000100a00 */
[----:B------:R-:W2:Y:S01]  /*1f3e0*/  LDL.64 R12, [R1+0x3b8] ;  /* 0x0003b800010c7983 */ /* 0x000ea20000100a00 */
[-C--:B------:R-:W-:Y:S01]  /*1f3f0*/  FMUL.FTZ R115, R115, R0.reuse ;  /* 0x0000000073737220 */ /* 0x080fe20000410000 */
[----:B------:R-:W-:-:S05]  /*1f400*/  FMUL.FTZ R114, R114, R0 ;  /* 0x0000000072727220 */ /* 0x000fca0000410000 */
[----:B------:R0:W-:Y:S01]  /*1f410*/  STL.64 [R1+0x2a0], R114 ;  /* 0x0002a07201007387 */ /* 0x0001e20000100a00 */
[----:B------:R-:W1:Y:S01]  /*1f420*/  S2R R131, SR_TID.X ;  /* 0x0000000000837919 */ /* 0x000e620000002100 */
[----:B0-----:R-:W-:-:S06]  /*1f430*/  IMAD.MOV.U32 R114, RZ, RZ, RZ ;  /* 0x000000ffff727224 */ /* 0x001fcc00078e00ff */
        /* <DEDUP_REMOVED lines=103> */
[-C--:B-----5:R-:W-:Y:S01]  /*1fab0*/  FMUL.FTZ R5, R5, R114.reuse ;  /* 0x0000007205057220 */ /* 0x0a0fe20000410000 */
        /* <DEDUP_REMOVED lines=11> */
[----:B------:R-:W-:Y:S04]  /*1fb70*/  STL [R1+0x1e0], R129 ;  /* 0x0001e08101007387 */ /* 0x000fe80000100800 */
        /* <DEDUP_REMOVED lines=63> */
[-C--:B------:R-:W-:Y:S01]  /*1ff70*/  FMUL.FTZ R11, R11, R114.reuse ;  /* 0x000000720b0b7220 */ /* 0x080fe20000410000 */
[----:B------:R-:W-:Y:S01]  /*1ff80*/  FMUL.FTZ R10, R10, R114 ;  /* 0x000000720a0a7220 */ /* 0x000fe20000410000 */
[----:B------:R-:W-:-:S02]  /*1ff90*/  ISETP.NE.AND P1, PT, R126, 0x2, PT ;  /* 0x000000027e00780c */ /* 0x000fc40003f25270 */
[----:B-1----:R-:W-:Y:S02]  /*1ffa0*/  SHF.R.U32.HI R131, RZ, 0x7, R131 ;  /* 0x00000007ff837819 */ /* 0x002fe40000011683 */
[----:B------:R0:W-:Y:S01]  /*1ffb0*/  STL.64 [R1+0x378], R10 ;  /* 0x0003780a01007387 */ /* 0x0001e20000100a00 */
[----:B------:R-:W-:Y:S01]  /*1ffc0*/  BSSY B0, `(.L_x_12072) ;  /* 0x000000a000007945 */ /* 0x000fe20003800000 */
[----:B------:R-:W-:Y:S02]  /*1ffd0*/  PLOP3.LUT P0, PT, PT, PT, PT, 0x8, 0x0 ;  /* 0x000000000000781c */ /* 0x000fe40003f0e170 */
[----:B0-----:R-:W-:-:S05]  /*1ffe0*/  IADD3 R10, -R131, 0xb, RZ ;  /* 0x0000000b830a7810 */ /* 0x001fca0007ffe1ff */
[----:B------:R0:W-:Y:S08]  /*1fff0*/  BAR.ARV R10, 0x100 ;  /* 0x0004000a0000751d */ /* 0x0001f00000002000 */
[----:B------:R-:W-:Y:S06]  /*20000*/  BAR.ARV 0x8, 0x180 ;  /* 0x0206000000007b1d */ /* 0x000fec0000002000 */
[----:B------:R-:W-:Y:S05]  /*20010*/  @P1 BRA `(.L_x_12073) ;  /* 0x0000000000101947 */ /* 0x000fea0003800000 */
[----:B------:R-:W2:Y:S04]  /*20020*/  LDL R0, [R1+0x1bc] ;  /* 0x0001bc0001007983 */ /* 0x000ea80000100800 */
[----:B------:R1:W-:Y:S01]  /*20030*/  STL [R1+0x1b8], RZ ;  /* 0x0001b8ff01007387 */ /* 0x0003e20000100800 */
[----:B--2---:R-:W-:-:S05]  /*20040*/  LOP3.LUT R0, R0, 0x1, RZ, 0x3c, !PT ;  /* 0x0000000100007812 */ /* 0x004fca00078e3cff */
[----:B------:R1:W-:Y:S02]  /*20050*/  STL [R1+0x1bc], R0 ;  /* 0x0001bc0001007387 */ /* 0x0003e40000100800 */
.L_x_12073:
[----:B------:R-:W-:Y:S05]  /*20060*/  BSYNC B0 ;  /* 0x0000000000007941 */ /* 0x000fea0003800000 */
.L_x_12072:
[----:B------:R-:W-:-:S12]  /*20070*/  UIADD3 UR37, UR37, 0x1, URZ ;  /* 0x0000000125257890 */ /* 0x000fd8000fffe03f */
.L_x_11949:
[----:B------:R-:W-:Y:S05]  /*20080*/  WARPSYNC.ALL ;  /* 0x0000000000007948 */ /* 0x000fea0003800000 */
[----:B------:R-:W3:Y:S08]  /*20090*/  S2UR UR4, SR_CgaCtaId ;  /* 0x00000000000479c3 */ /* 0x000ef00000008800 */
[----:B------:R-:W-:Y:S01]  /*200a0*/  BAR.SYNC.DEFER_BLOCKING 0x5, 0x180 ;  /* 0x0146000000007b1d */ /* 0x000fe20000010000 */
[----:B------:R-:W-:-:S05]  /*200b0*/  MOV R2, 0x400 ;  /* 0x0000040000027802 */ /* 0x000fca0000000f00 */
[----:B------:R-:W-:Y:S01]  /*200c0*/  BSSY B0, `(.L_x_12074) ;  /* 0x000050c000007945 */ /* 0x000fe20003800000 */
[----:B---3--:R-:W-:-:S05]  /*200d0*/  IMAD.U32 R27, RZ, RZ, UR4 ;  /* 0x00000004ff1b7e24 */ /* 0x008fca000f8e00ff */
[----:B------:R-:W-:-:S05]  /*200e0*/  LEA R2, R27, R2, 0x18 ;  /* 0x000000021b027211 */ /* 0x000fca00078ec0ff */
[----:B------:R3:W0:Y:S01]  /*200f0*/  LDS.128 R100, [R2+0x228d0] ;  /* 0x0228d00002647984 */ /* 0x0006220000000c00 */
[----:B------:R-:W-:Y:S06]  /*20100*/  BAR.ARV 0x4, 0x180 ;  /* 0x0106000000007b1d */ /* 0x000fec0000002000 */
[----:B------:R-:W-:Y:S05]  /*20110*/  @P0 BRA `(.L_x_12075) ;  /* 0x0000004000440947 */ /* 0x000fea0003800000 */
[----:B-1----:R-:W2:Y:S01]  /*20120*/  LDL R0, [R1+0x438] ;  /* 0x0004380001007983 */ /* 0x002ea20000100800 */
[----:B------:R-:W-:-:S03]  /*20130*/  ULDC UR4, c[0x0][0xad4] ;  /* 0x0002b50000047ab9 */ /* 0x000fc60000000800 */
[----:B------:R-:W4:Y:S04]  /*20140*/  LDL.128 R52, [R1+0x200] ;  /* 0x0002000001347983 */ /* 0x000f280000100c00 */
[----:B------:R-:W3:Y:S04]  /*20150*/  LDL.128 R4, [R1+0x210] ;  /* 0x0002100001047983 */ /* 0x000ee80000100c00 */
[----:B------:R-:W3:Y:S04]  /*20160*/  LDL.128 R56, [R1+0x220] ;  /* 0x0002200001387983 */ /* 0x000ee80000100c00 */
[----:B------:R-:W3:Y:S04]  /*20170*/  LDL.128 R32, [R1+0x230] ;  /* 0x0002300001207983 */ /* 0x000ee80000100c00 */
[----:B------:R-:W3:Y:S04]  /*20180*/  LDL.128 R92, [R1+0x240] ;  /* 0x00024000015c7983 */ /* 0x000ee80000100c00 */
[----:B------:R-:W3:Y:S01]  /*20190*/  LDL.128 R72, [R1+0x250] ;  /* 0x0002500001487983 */ /* 0x000ee20000100c00 */
[----:B------:R-:W1:Y:S03]  /*201a0*/  S2R R3, SR_SWINHI ;  /* 0x0000000000037919 */ /* 0x000e660000002f00 */
[----:B------:R-:W3:Y:S04]  /*201b0*/  LDL.128 R120, [R1+0x260] ;  /* 0x0002600001787983 */ /* 0x000ee80000100c00 */
[----:B-----5:R-:W3:Y:S04]  /*201c0*/  LDL.128 R44, [R1+0x2e0] ;  /* 0x0002e000012c7983 */ /* 0x020ee80000100c00 */
[----:B------:R-:W3:Y:S04]  /*201d0*/  LDL.128 R40, [R1+0x2d0] ;  /* 0x0002d00001287983 */ /* 0x000ee80000100c00 */
[----:B------:R-:W3:Y:S04]  /*201e0*/  LDL.128 R48, [R1+0x2f0] ;  /* 0x0002f00001307983 */ /* 0x000ee80000100c00 */
[----:B------:R-:W3:Y:S04]  /*201f0*/  LDL.128 R60, [R1+0x320] ;  /* 0x00032000013c7983 */ /* 0x000ee80000100c00 */
[----:B------:R-:W3:Y:S04]  /*20200*/  LDL.128 R68, [R1+0x340] ;  /* 0x0003400001447983 */ /* 0x000ee80000100c00 */
[----:B------:R-:W3:Y:S01]  /*20210*/  LDL.128 R64, [R1+0x330] ;  /* 0x0003300001407983 */ /* 0x000ee20000100c00 */
[----:B------:R-:W-:-:S02]  /*20220*/  MOV R20, R2 ;  /* 0x0000000200147202 */ /* 0x000fc40000000f00 */
[----:B-1----:R-:W-:Y:S01]  /*20230*/  MOV R21, R3 ;  /* 0x0000000300157202 */ /* 0x002fe20000000f00 */
[----:B------:R-:W3:Y:S04]  /*20240*/  LDL.128 R84, [R1+0x380] ;  /* 0x0003800001547983 */ /* 0x000ee80000100c00 */
[----:B------:R-:W3:Y:S04]  /*20250*/  LDL.128 R88, [R1+0x390] ;  /* 0x0003900001587983 */ /* 0x000ee80000100c00 */
[----:B------:R-:W3:Y:S04]  /*20260*/  LDL.128 R112, [R1+0x3e0] ;  /* 0x0003e00001707983 */ /* 0x000ee80000100c00 */
[----:B------:R-:W3:Y:S01]  /*20270*/  LDL.128 R116, [R1+0x3f0] ;  /* 0x0003f00001747983 */ /* 0x000ee20000100c00 */
[----:B--2---:R-:W-:Y:S01]  /*20280*/  IMAD.WIDE R108, R0, 0x2, R20 ;  /* 0x00000002006c7825 */ /* 0x004fe200078e0214 */
[----:B----4-:R-:W-:-:S02]  /*20290*/  F2FP.BF16.F32.PACK_AB R52, R53, R52 ;  /* 0x000000343534723e */ /* 0x010fc400000010ff */
        /* <DEDUP_REMOVED lines=8> */
[C---:B------:R-:W-:Y:S02]  /*20320*/  IADD3 R13, P3, R108.reuse, 0x8020, RZ ;  /* 0x000080206c0d7810 */ /* 0x040fe40007f7e0ff */
[----:B------:R-:W-:Y:S02]  /*20330*/  IADD3 R37, P4, R108, 0x4000, RZ ;  /* 0x000040006c257810 */ /* 0x000fe40007f9e0ff */
[----:B------:R-:W-:Y:S02]  /*20340*/  LOP3.LUT R12, R13, 0x380, RZ, 0xc0, !PT ;  /* 0x000003800d0c7812 */ /* 0x000fe400078ec0ff */
[----:B------:R-:W-:Y:S02]  /*20350*/  LOP3.LUT R8, R9, 0x380, RZ, 0xc0, !PT ;  /* 0x0000038009087812 */ /* 0x000fe400078ec0ff */
[----:B------:R-:W-:-:S02]  /*20360*/  SHF.R.U64 R12, R12, 0x3, RZ ;  /* 0x000000030c0c7819 */ /* 0x000fc400000012ff */
[----:B------:R-:W-:Y:S02]  /*20370*/  SHF.R.U64 R110, R110, 0x3, RZ ;  /* 0x000000036e6e7819 */ /* 0x000fe400000012ff */
[----:B------:R-:W-:Y:S02]  /*20380*/  LOP3.LUT R36, R37, 0x380, RZ, 0xc0, !PT ;  /* 0x0000038025247812 */ /* 0x000fe400078ec0ff */
[----:B------:R-:W-:Y:S01]  /*20390*/  LOP3.LUT R12, R12, R13, RZ, 0x3c, !PT ;  /* 0x0000000d0c0c7212 */ /* 0x000fe200078e3cff */
[--C-:B------:R-:W-:Y:S01]  /*203a0*/  IMAD.X R13, RZ, RZ, R109.reuse, P3 ;  /* 0x000000ffff0d7224 */ /* 0x100fe200018e066d */
[----:B------:R-:W-:Y:S02]  /*203b0*/  SHF.R.U64 R8, R8, 0x3, RZ ;  /* 0x0000000308087819 */ /* 0x000fe400000012ff */
[----:B------:R-:W-:Y:S02]  /*203c0*/  ISETP.NE.AND P3, PT, R204, RZ, PT ;  /* 0x000000ffcc00720c */ /* 0x000fe40003f65270 */
[----:B------:R-:W-:Y:S01]  /*203d0*/  LOP3.LUT R110, R110, R111, RZ, 0x3c, !PT ;  /* 0x0000006f6e6e7212 */ /* 0x000fe200078e3cff */
[----:B------:R-:W-:Y:S01]  /*203e0*/  IMAD.X R111, RZ, RZ, R109, P2 ;  /* 0x000000ffff6f7224 */ /* 0x000fe200010e066d */
[----:B------:R-:W-:-:S02]  /*203f0*/  SHF.R.U64 R36, R36, 0x3, RZ ;  /* 0x0000000324247819 */ /* 0x000fc400000012ff */
[----:B------:R-:W-:Y:S01]  /*20400*/  LOP3.LUT R8, R8, R9, RZ, 0x3c, !PT ;  /* 0x0000000908087212 */ /* 0x000fe200078e3cff */
[--C-:B------:R-:W-:Y:S01]  /*20410*/  IMAD.X R9, RZ, RZ, R109.reuse, P1 ;  /* 0x000000ffff097224 */ /* 0x100fe200008e066d */
[C---:B------:R-:W-:Y:S02]  /*20420*/  IADD3 R31, P5, R108.reuse, 0x4020, RZ ;  /* 0x000040206c1f7810 */ /* 0x040fe40007fbe0ff */
[----:B------:R-:W-:Y:S02]  /*20430*/  IADD3 R15, P2, R108, 0x8000, RZ ;  /* 0x000080006c0f7810 */ /* 0x000fe40007f5e0ff */
[----:B------:R-:W-:Y:S01]  /*20440*/  SEL R204, R204, UR4, P3 ;  /* 0x00000004cccc7c07 */ /* 0x000fe20009800000 */
[----:B------:R-:W-:Y:S05]  /*20450*/  WARPSYNC.ALL ;  /* 0x0000000000007948 */ /* 0x000fea0003800000 */
[C---:B------:R-:W-:Y:S01]  /*20460*/  IADD3 R125, P0, R108.reuse, 0x4040, RZ ;  /* 0x000040406c7d7810 */ /* 0x040fe20007f1e0ff */
[----:B------:R-:W-:Y:S01]  /*20470*/  ULDC.64 UR6, c[0x0][0xc08] ;  /* 0x0003020000067ab9 */ /* 0x000fe20000000a00 */
[----:B------:R-:W-:Y:S01]  /*20480*/  IADD3 R29, P1, R108, 0x4060, RZ ;  /* 0x000040606c1d7810 */ /* 0x000fe20007f3e0ff */
[----:B------:R-:W-:Y:S01]  /*20490*/  ULDC.64 UR4, c[0x0][0xc00] ;  /* 0x0003000000047ab9 */ /* 0x000fe20000000a00 */
[----:B------:R-:W-:Y:S01]  /*204a0*/  LOP3.LUT R36, R36, R37, RZ, 0x3c, !PT ;  /* 0x0000002524247212 */ /* 0x000fe200078e3cff */
[----:B------:R-:W-:Y:S01]  /*204b0*/  IMAD.X R37, RZ, RZ, R109, P4 ;  /* 0x000000ffff257224 */ /* 0x000fe200020e066d */
[----:B------:R-:W-:-:S02]  /*204c0*/  LOP3.LUT R30, R31, 0x380, RZ, 0xc0, !PT ;  /* 0x000003801f1e7812 */ /* 0x000fc400078ec0ff */
[C---:B------:R-:W-:Y:S02]  /*204d0*/  IADD3 R11, P4, R108.reuse, 0x8040, RZ ;  /* 0x000080406c0b7810 */ /* 0x040fe40007f9e0ff */
[----:B------:R-:W-:Y:S02]  /*204e0*/  LOP3.LUT R14, R15, 0x380, RZ, 0xc0, !PT ;  /* 0x000003800f0e7812 */ /* 0x000fe400078ec0ff */
[----:B------:R-:W-:Y:S02]  /*204f0*/  LOP3.LUT R124, R125, 0x380, RZ, 0xc0, !PT ;  /* 0x000003807d7c7812 */ /* 0x000fe400078ec0ff */
[----:B------:R-:W-:Y:S02]  /*20500*/  LOP3.LUT R28, R29, 0x380, RZ, 0xc0, !PT ;  /* 0x000003801d1c7812 */ /* 0x000fe400078ec0ff */
[----:B------:R-:W-:Y:S02]  /*20510*/  LOP3.LUT R39, R108, 0x380, RZ, 0xc0, !PT ;  /* 0x000003806c277812 */ /* 0x000fe400078ec0ff */
[----:B------:R-:W-:-:S02]  /*20520*/  SHF.R.U64 R30, R30, 0x3, RZ ;  /* 0x000000031e1e7819 */ /* 0x000fc400000012ff */
[----:B0-----:R-:W-:Y:S02]  /*20530*/  LOP3.LUT R10, R11, 0x380, RZ, 0xc0, !PT ;  /* 0x000003800b0a7812 */ /* 0x001fe400078ec0ff */
[----:B------:R-:W-:Y:S02]  /*20540*/  SHF.R.U64 R14, R14, 0x3, RZ ;  /* 0x000000030e0e7819 */ /* 0x000fe400000012ff */
[----:B------:R-:W-:Y:S02]  /*20550*/  SHF.R.U64 R124, R124, 0x3, RZ ;  /* 0x000000037c7c7819 */ /* 0x000fe400000012ff */
[----:B------:R-:W-:Y:S02]  /*20560*/  SHF.R.U64 R28, R28, 0x3, RZ ;  /* 0x000000031c1c7819 */ /* 0x000fe400000012ff */
[----:B------:R-:W-:Y:S02]  /*20570*/  SHF.R.U64 R39, R39, 0x3, RZ ;  /* 0x0000000327277819 */ /* 0x000fe400000012ff */
[----:B------:R-:W-:Y:S01]  /*20580*/  LOP3.LUT R30, R30, R31, RZ, 0x3c, !PT ;  /* 0x0000001f1e1e7212 */ /* 0x000fe200078e3cff */
[----:B------:R-:W-:Y:S01]  /*20590*/  IMAD.X R31, RZ, RZ, R109, P5 ;  /* 0x000000ffff1f7224 */ /* 0x000fe200028e066d */
[----:B------:R-:W-:-:S02]  /*205a0*/  SHF.R.U64 R10, R10, 0x3, RZ ;  /* 0x000000030a0a7819 */ /* 0x000fc400000012ff */
[----:B------:R-:W-:Y:S01]  /*205b0*/  LOP3.LUT R14, R14, R15, RZ, 0x3c, !PT ;  /* 0x0000000f0e0e7212 */ /* 0x000fe200078e3cff */
[--C-:B------:R-:W-:Y:S01]  /*205c0*/  IMAD.X R15, RZ, RZ, R109.reuse, P2 ;  /* 0x000000ffff0f7224 */ /* 0x100fe200010e066d */
[----:B------:R-:W-:Y:S01]  /*205d0*/  LOP3.LUT R124, R124, R125, RZ, 0x3c, !PT ;  /* 0x0000007d7c7c7212 */ /* 0x000fe200078e3cff */
[--C-:B------:R-:W-:Y:S01]  /*205e0*/  IMAD.X R125, RZ, RZ, R109.reuse, P0 ;  /* 0x000000ffff7d7224 */ /* 0x100fe200000e066d */
[----:B------:R-:W-:Y:S01]  /*205f0*/  LOP3.LUT R28, R28, R29, RZ, 0x3c, !PT ;  /* 0x0000001d1c1c7212 */ /* 0x000fe200078e3cff */
[----:B------:R-:W-:Y:S01]  /*20600*/  IMAD.X R29, RZ, RZ, R109, P1 ;  /* 0x000000ffff1d7224 */ /* 0x000fe200008e066d */
[C---:B------:R-:W-:Y:S02]  /*20610*/  IADD3 R107, P5, R108.reuse, 0x8060, RZ ;  /* 0x000080606c6b7810 */ /* 0x040fe40007fbe0ff */
[C---:B------:R-:W-:Y:S02]  /*20620*/  IADD3 R105, P2, R108.reuse, 0xc040, RZ ;  /* 0x0000c0406c697810 */ /* 0x040fe40007f5e0ff */
[----:B------:R-:W-:-:S02]  /*20630*/  IADD3 R99, P0, R108, 0xc000, RZ ;  /* 0x0000c0006c637810 */ /* 0x000fc40007f1e0ff */
[----:B------:R-:W-:Y:S02]  /*20640*/  IADD3 R97, P1, R108, 0xc020, RZ ;  /* 0x0000c0206c617810 */ /* 0x000fe40007f3e0ff */
[----:B------:R-:W-:Y:S01]  /*20650*/  LOP3.LUT R38, R39, R108, RZ, 0x3c, !PT ;  /* 0x0000006c27267212 */ /* 0x000fe200078e3cff */
[--C-:B------:R-:W-:Y:S01]  /*20660*/  IMAD.MOV.U32 R39, RZ, RZ, R109.reuse ;  /* 0x000000ffff277224 */ /* 0x100fe200078e006d */
[----:B------:R-:W-:Y:S01]  /*20670*/  LOP3.LUT R10, R10, R11, RZ, 0x3c, !PT ;  /* 0x0000000b0a0a7212 */ /* 0x000fe200078e3cff */
[----:B------:R-:W-:Y:S01]  /*20680*/  IMAD.X R11, RZ, RZ, R109, P4 ;  /* 0x000000ffff0b7224 */ /* 0x000fe200020e066d */
[----:B------:R-:W-:Y:S02]  /*20690*/  LOP3.LUT R106, R107, 0x380, RZ, 0xc0, !PT ;  /* 0x000003806b6a7812 */ /* 0x000fe400078ec0ff */
[----:B------:R-:W-:Y:S02]  /*206a0*/  LOP3.LUT R104, R105, 0x380, RZ, 0xc0, !PT ;  /* 0x0000038069687812 */ /* 0x000fe400078ec0ff */
[----:B------:R-:W-:-:S02]  /*206b0*/  LOP3.LUT R98, R99, 0x380, RZ, 0xc0, !PT ;  /* 0x0000038063627812 */ /* 0x000fc400078ec0ff */
[----:B------:R-:W-:Y:S02]  /*206c0*/  LOP3.LUT R96, R97, 0x380, RZ, 0xc0, !PT ;  /* 0x0000038061607812 */ /* 0x000fe400078ec0ff */
[----:B------:R-:W-:Y:S02]  /*206d0*/  F2FP.BF16.F32.PACK_AB R53, R55, R54 ;  /* 0x000000363735723e */ /* 0x000fe400000010ff */
[----:B------:R-:W-:Y:S02]  /*206e0*/  MOV R76, R38 ;  /* 0x00000026004c7202 */ /* 0x000fe40000000f00 */
[----:B------:R-:W-:Y:S02]  /*206f0*/  MOV R25, R24 ;  /* 0x0000001800197202 */ /* 0x000fe40000000f00 */
[----:B---3--:R-:W-:Y:S02]  /*20700*/  F2FP.BF16.F32.PACK_AB R54, R5, R4 ;  /* 0x000000040536723e */ /* 0x008fe400000010ff */
[----:B------:R-:W-:Y:S01]  /*20710*/  F2FP.BF16.F32.PACK_AB R55, R7, R6 ;  /* 0x000000060737723e */ /* 0x000fe200000010ff */
[----:B------:R-:W-:Y:S01]  /*20720*/  BAR.SYNC.DEFER_BLOCKING 0x1, 0x100 ;  /* 0x0044000000007b1d */ /* 0x000fe20000010000 */
[----:B------:R-:W-:-:S02]  /*20730*/  F2FP.BF16.F32.PACK_AB R56, R57, R56 ;  /* 0x000000383938723e */ /* 0x000fc400000010ff */
[----:B------:R-:W-:Y:S02]  /*20740*/  SHF.R.U64 R106, R106, 0x3, RZ ;  /* 0x000000036a6a7819 */ /* 0x000fe400000012ff */
[----:B------:R-:W-:Y:S02]  /*20750*/  SHF.R.U64 R104, R104, 0x3, RZ ;  /* 0x0000000368687819 */ /* 0x000fe400000012ff */
[----:B------:R-:W-:Y:S01]  /*20760*/  MOV R80, R8 ;  /* 0x0000000800507202 */ /* 0x000fe20000000f00 */
[----:B------:R-:W2:Y:S01]  /*20770*/  LDL.128 R4, [R1+0x270] ;  /* 0x0002700001047983 */ /* 0x000ea20000100c00 */
[----:B------:R-:W-:Y:S02]  /*20780*/  MOV R124, R124 ;  /* 0x0000007c007c7202 */ /* 0x000fe40000000f00 */
[----:B------:R-:W-:Y:S02]  /*20790*/  MOV R24, R10 ;  /* 0x0000000a00187202 */ /* 0x000fe40000000f00 */
[----:B------:R-:W-:Y:S01]  /*207a0*/  F2FP.BF16.F32.PACK_AB R57, R59, R58 ;  /* 0x0000003a3b39723e */ /* 0x000fe200000010ff */
[----:B------:R-:W3:Y:S01]  /*207b0*/  LDL.128 R8, [R1+0x280] ;  /* 0x0002800001087983 */ /* 0x000ee20000100c00 */
[----:B------:R-:W-:-:S02]  /*207c0*/  SHF.R.U64 R98, R98, 0x3, RZ ;  /* 0x0000000362627819 */ /* 0x000fc400000012ff */
[----:B------:R-:W-:Y:S02]  /*207d0*/  SHF.R.U64 R96, R96, 0x3, RZ ;  /* 0x0000000360607819 */ /* 0x000fe400000012ff */
[----:B------:R-:W-:Y:S02]  /*207e0*/  MOV R100, R30 ;  /* 0x0000001e00647202 */ /* 0x000fe40000000f00 */
[----:B------:R-:W-:Y:S02]  /*207f0*/  MOV R125, R28 ;  /* 0x0000001c007d7202 */ /* 0x000fe40000000f00 */
[----:B------:R-:W-:Y:S01]  /*20800*/  F2FP.BF16.F32.PACK_AB R58, R33, R32 ;  /* 0x00000020213a723e */ /* 0x000fe200000010ff */
[----:B------:R-:W4:Y:S01]  /*20810*/  LDL.128 R28, [R1+0x2a0] ;  /* 0x0002a000011c7983 */ /* 0x000f220000100c00 */
[----:B------:R-:W-:Y:S02]  /*20820*/  F2FP.BF16.F32.PACK_AB R59, R35, R34 ;  /* 0x00000022233b723e */ /* 0x000fe400000010ff */
[----:B------:R-:W-:Y:S01]  /*20830*/  MOV R26, R36 ;  /* 0x00000024001a7202 */ /* 0x000fe20000000f00 */
[----:B------:R-:W4:Y:S01]  /*20840*/  LDL.128 R32, [R1+0x2b0] ;  /* 0x0002b00001207983 */ /* 0x000f220000100c00 */
[----:B------:R-:W-:-:S02]  /*20850*/  MOV R0, R14 ;  /* 0x0000000e00007202 */ /* 0x000fc40000000f00 */
[----:B------:R-:W-:Y:S01]  /*20860*/  MOV R3, R12 ;  /* 0x0000000c00037202 */ /* 0x000fe20000000f00 */
[----:B------:R-:W4:Y:S01]  /*20870*/  LDL.128 R36, [R1+0x2c0] ;  /* 0x0002c00001247983 */ /* 0x000f220000100c00 */
[----:B------:R-:W-:Y:S02]  /*20880*/  F2FP.BF16.F32.PACK_AB R92, R93, R92 ;  /* 0x0000005c5d5c723e */ /* 0x000fe400000010ff */
[----:B------:R-:W-:Y:S01]  /*20890*/  F2FP.BF16.F32.PACK_AB R93, R95, R94 ;  /* 0x0000005e5f5d723e */ /* 0x000fe200000010ff */
[----:B------:R-:W4:Y:S01]  /*208a0*/  LDL.128 R12, [R1+0x290] ;  /* 0x00029000010c7983 */ /* 0x000f220000100c00 */
[----:B------:R-:W-:Y:S01]  /*208b0*/  LOP3.LUT R106, R106, R107, RZ, 0x3c, !PT ;  /* 0x0000006b6a6a7212 */ /* 0x000fe200078e3cff */
[--C-:B------:R-:W-:Y:S01]  /*208c0*/  IMAD.X R107, RZ, RZ, R109.reuse, P5 ;  /* 0x000000ffff6b7224 */ /* 0x100fe200028e066d */
[----:B------:R-:W-:Y:S01]  /*208d0*/  LOP3.LUT R104, R104, R105, RZ, 0x3c, !PT ;  /* 0x0000006968687212 */ /* 0x000fe200078e3cff */
[----:B------:R0:W-:Y:S01]  /*208e0*/  STSM.16.M88.4 [R76], R52 ;  /* 0x000000344c007844 */ /* 0x0001e20000000200 */
[----:B------:R-:W-:Y:S01]  /*208f0*/  MOV R110, R110 ;  /* 0x0000006e006e7202 */ /* 0x000fe20000000f00 */
[----:B------:R-:W-:Y:S01]  /*20900*/  IMAD.X R105, RZ, RZ, R109, P2 ;  /* 0x000000ffff697224 */ /* 0x000fe200010e066d */
[----:B------:R-:W-:-:S02]  /*20910*/  F2FP.BF16.F32.PACK_AB R94, R73, R72 ;  /* 0x00000048495e723e */ /* 0x000fc400000010ff */
[----:B------:R-:W-:Y:S01]  /*20920*/  F2FP.BF16.F32.PACK_AB R95, R75, R74 ;  /* 0x0000004a4b5f723e */ /* 0x000fe200000010ff */
[----:B------:R1:W-:Y:S01]  /*20930*/  STSM.16.M88.4 [R80], R56 ;  /* 0x0000003850007844 */ /* 0x0003e20000000200 */
[----:B------:R-:W-:Y:S01]  /*20940*/  LOP3.LUT R98, R98, R99, RZ, 0x3c, !PT ;  /* 0x0000006362627212 */ /* 0x000fe200078e3cff */
[--C-:B------:R-:W-:Y:S01]  /*20950*/  IMAD.X R99, RZ, RZ, R109.reuse, P0 ;  /* 0x000000ffff637224 */ /* 0x100fe200000e066d */
[----:B------:R-:W-:Y:S01]  /*20960*/  LOP3.LUT R96, R96, R97, RZ, 0x3c, !PT ;  /* 0x0000006160607212 */ /* 0x000fe200078e3cff */
[----:B------:R-:W-:Y:S01]  /*20970*/  IMAD.X R97, RZ, RZ, R109, P1 ;  /* 0x000000ffff617224 */ /* 0x000fe200008e066d */
[----:B------:R-:W-:Y:S01]  /*20980*/  IADD3 R126, P3, R108, 0xc060, RZ ;  /* 0x0000c0606c7e7810 */ /* 0x000fe20007f7e0ff */
[----:B------:R-:W4:Y:S04]  /*20990*/  LDL.128 R72, [R1+0x350] ;  /* 0x0003500001487983 */ /* 0x000f280000100c00 */
[----:B0-----:R-:W4:Y:S01]  /*209a0*/  LDL.128 R52, [R1+0x300] ;  /* 0x0003000001347983 */ /* 0x001f220000100c00 */
[----:B------:R-:W-:-:S03]  /*209b0*/  MOV R130, R106 ;  /* 0x0000006a00827202 */ /* 0x000fc60000000f00 */
[----:B------:R-:W4:Y:S01]  /*209c0*/  LDL.128 R76, [R1+0x360] ;  /* 0x00036000014c7983 */ /* 0x000f220000100c00 */
[----:B------:R-:W-:-:S03]  /*209d0*/  MOV R129, R104 ;  /* 0x0000006800817202 */ /* 0x000fc60000000f00 */
[----:B-1----:R-:W4:Y:S01]  /*209e0*/  LDL.128 R56, [R1+0x310] ;  /* 0x0003100001387983 */ /* 0x002f220000100c00 */
[----:B------:R-:W-:-:S03]  /*209f0*/  MOV R131, R98 ;  /* 0x0000006200837202 */ /* 0x000fc60000000f00 */
[----:B------:R0:W-:Y:S01]  /*20a00*/  STSM.16.M88.4 [R110], R92 ;  /* 0x0000005c6e007844 */ /* 0x0001e20000000200 */
[----:B------:R-:W-:Y:S01]  /*20a10*/  MOV R128, R96 ;  /* 0x0000006000807202 */ /* 0x000fe20000000f00 */
[----:B------:R-:W-:Y:S02]  /*20a20*/  IMAD.X R127, RZ, RZ, R109, P3 ;  /* 0x000000ffff7f7224 */ /* 0x000fe400018e066d */
[----:B------:R-:W4:Y:S04]  /*20a30*/  LDL.128 R80, [R1+0x370] ;  /* 0x0003700001507983 */ /* 0x000f280000100c00 */
[----:B------:R-:W4:Y:S04]  /*20a40*/  LDL.128 R104, [R1+0x3c0] ;  /* 0x0003c00001687983 */ /* 0x000f280000100c00 */
[----:B------:R-:W4:Y:S04]  /*20a50*/  LDL.128 R96, [R1+0x3b0] ;  /* 0x0003b00001607983 */ /* 0x000f280000100c00 */
[----:B0-----:R-:W4:Y:S04]  /*20a60*/  LDL.128 R92, [R1+0x3a0] ;  /* 0x0003a000015c7983 */ /* 0x001f280000100c00 */
[----:B------:R-:W4:Y:S01]  /*20a70*/  LDL.128 R108, [R1+0x3d0] ;  /* 0x0003d000016c7983 */ /* 0x000f220000100c00 */
[----:B------:R-:W-:-:S02]  /*20a80*/  ISETP.NE.U32.AND P0, PT, RZ, UR6, PT ;  /* 0x00000006ff007c0c */ /* 0x000fc4000bf05070 */
[----:B------:R-:W-:Y:S02]  /*20a90*/  F2FP.BF16.F32.PACK_AB R120, R121, R120 ;  /* 0x000000787978723e */ /* 0x000fe400000010ff */
[----:B------:R-:W-:Y:S02]  /*20aa0*/  F2FP.BF16.F32.PACK_AB R121, R123, R122 ;  /* 0x0000007a7b79723e */ /* 0x000fe400000010ff */
[----:B------:R-:W-:Y:S02]  /*20ab0*/  LOP3.LUT R133, R126, 0x380, RZ, 0xc0, !PT ;  /* 0x000003807e857812 */ /* 0x000fe400078ec0ff */
[----:B------:R-:W-:Y:S02]  /*20ac0*/  ISETP.NE.AND.EX P0, PT, RZ, UR7, PT, P0 ;  /* 0x00000007ff007c0c */ /* 0x000fe4000bf05300 */
[----:B------:R-:W-:Y:S02]  /*20ad0*/  F2FP.BF16.F32.PACK_AB R44, R45, R44 ;  /* 0x0000002c2d2c723e */ /* 0x000fe400000010ff */
[----:B------:R-:W-:-:S02]  /*20ae0*/  F2FP.BF16.F32.PACK_AB R45, R47, R46 ;  /* 0x0000002e2f2d723e */ /* 0x000fc400000010ff */
[----:B------:R-:W-:Y:S02]  /*20af0*/  SHF.R.U64 R133, R133, 0x3, RZ ;  /* 0x0000000385857819 */ /* 0x000fe400000012ff */
        /* <DEDUP_REMOVED lines=9> */
[----:B------:R-:W-:Y:S02]  /*20b90*/  LOP3.LUT R126, R133, R126, RZ, 0x3c, !PT ;  /* 0x0000007e857e7212 */ /* 0x000fe400078e3cff */
[----:B------:R-:W-:-:S02]  /*20ba0*/  F2FP.BF16.F32.PACK_AB R85, R87, R86 ;  /* 0x000000565755723e */ /* 0x000fc400000010ff */
[----:B------:R-:W-:Y:S02]  /*20bb0*/  F2FP.BF16.F32.PACK_AB R86, R89, R88 ;  /* 0x000000585956723e */ /* 0x000fe400000010ff */
[----:B------:R-:W-:Y:S02]  /*20bc0*/  F2FP.BF16.F32.PACK_AB R87, R91, R90 ;  /* 0x0000005a5b57723e */ /* 0x000fe400000010ff */
[----:B------:R-:W-:Y:S02]  /*20bd0*/  F2FP.BF16.F32.PACK_AB R112, R113, R112 ;  /* 0x000000707170723e */ /* 0x000fe400000010ff */
[----:B------:R-:W-:Y:S02]  /*20be0*/  F2FP.BF16.F32.PACK_AB R113, R115, R114 ;  /* 0x000000727371723e */ /* 0x000fe400000010ff */
[----:B------:R-:W-:Y:S02]  /*20bf0*/  MOV R126, R126 ;  /* 0x0000007e007e7202 */ /* 0x000fe40000000f00 */
[----:B------:R-:W-:-:S02]  /*20c00*/  F2FP.BF16.F32.PACK_AB R114, R117, R116 ;  /* 0x000000747572723e */ /* 0x000fc400000010ff */
[----:B------:R-:W-:Y:S02]  /*20c10*/  F2FP.BF16.F32.PACK_AB R115, R119, R118 ;  /* 0x000000767773723e */ /* 0x000fe400000010ff */
[----:B------:R-:W-:-:S04]  /*20c20*/  ISETP.NE.U32.AND P1, PT, RZ, UR4, PT ;  /* 0x00000004ff007c0c */ /* 0x000fc8000bf25070 */
[----:B------:R-:W-:Y:S01]  /*20c30*/  ISETP.NE.AND.EX P1, PT, RZ, UR5, PT, P1 ;  /* 0x00000005ff007c0c */ /* 0x000fe2000bf25310 */
[----:B------:R-:W-:Y:S01]  /*20c40*/  ULDC UR6, c[0x0][0xa88] ;  /* 0x0002a20000067ab9 */ /* 0x000fe20000000800 */
[----:B--2---:R-:W-:Y:S02]  /*20c50*/  F2FP.BF16.F32.PACK_AB R122, R5, R4 ;  /* 0x00000004057a723e */ /* 0x004fe400000010ff */
[----:B------:R-:W-:Y:S01]  /*20c60*/  F2FP.BF16.F32.PACK_AB R123, R7, R6 ;  /* 0x00000006077b723e */ /* 0x000fe200000010ff */
[----:B------:R-:W0:Y:S01]  /*20c70*/  LDC.64 R4, c[0x0][0xc00] ;  /* 0x00030000ff047b82 */ /* 0x000e220000000a00 */
[----:B---3--:R-:W-:Y:S02]  /*20c80*/  F2FP.BF16.F32.PACK_AB R8, R9, R8 ;  /* 0x000000080908723e */ /* 0x008fe400000010ff */
[----:B------:R-:W-:Y:S01]  /*20c90*/  F2FP.BF16.F32.PACK_AB R9, R11, R10 ;  /* 0x0000000a0b09723e */ /* 0x000fe200000010ff */
[----:B------:R-:W-:Y:S04]  /*20ca0*/  STSM.16.M88.4 [R25], R120 ;  /* 0x0000007819007844 */ /* 0x000fe80000000200 */
[----:B------:R-:W1:Y:S01]  /*20cb0*/  @P0 LDC.64 R6, c[0x0][0xc08] ;  /* 0x00030200ff060b82 */ /* 0x000e620000000a00 */
[----:B----4-:R-:W-:-:S02]  /*20cc0*/  F2FP.BF16.F32.PACK_AB R28, R29, R28 ;  /* 0x0000001c1d1c723e */ /* 0x010fc400000010ff */
        /* <DEDUP_REMOVED lines=11> */
[----:B------:R-:W-:Y:S01]  /*20d80*/  STSM.16.M88.4 [R124], R36 ;  /* 0x000000247c007844 */ /* 0x000fe20000000200 */
        /* <DEDUP_REMOVED lines=13> */
[----:B------:R-:W-:Y:S01]  /*20e60*/  F2FP.BF16.F32.PACK_AB R105, R107, R106 ;  /* 0x0000006a6b69723e */ /* 0x000fe200000010ff */
[----:B------:R3:W-:Y:S01]  /*20e70*/  STSM.16.M88.4 [R3], R60 ;  /* 0x0000003c03007844 */ /* 0x0007e20000000200 */
[----:B------:R-:W-:-:S02]  /*20e80*/  F2FP.BF16.F32.PACK_AB R92, R93, R92 ;  /* 0x0000005c5d5c723e */ /* 0x000fc400000010ff */
[----:B------:R-:W-:Y:S02]  /*20e90*/  F2FP.BF16.F32.PACK_AB R93, R95, R94 ;  /* 0x0000005e5f5d723e */ /* 0x000fe400000010ff */
[----:B------:R-:W-:Y:S02]  /*20ea0*/  F2FP.BF16.F32.PACK_AB R94, R97, R96 ;  /* 0x00000060615e723e */ /* 0x000fe400000010ff */
[----:B------:R-:W-:Y:S01]  /*20eb0*/  F2FP.BF16.F32.PACK_AB R95, R99, R98 ;  /* 0x00000062635f723e */ /* 0x000fe200000010ff */
[----:B------:R4:W-:Y:S01]  /*20ec0*/  STSM.16.M88.4 [R24], R68 ;  /* 0x0000004418007844 */ /* 0x0009e20000000200 */
[----:B------:R-:W-:Y:S02]  /*20ed0*/  F2FP.BF16.F32.PACK_AB R106, R109, R108 ;  /* 0x0000006c6d6a723e */ /* 0x000fe400000010ff */
[----:B------:R-:W-:Y:S01]  /*20ee0*/  F2FP.BF16.F32.PACK_AB R107, R111, R110 ;  /* 0x0000006e6f6b723e */ /* 0x000fe200000010ff */
[----:B------:R4:W-:Y:S01]  /*20ef0*/  STSM.16.M88.4 [R130], R76 ;  /* 0x0000004c82007844 */ /* 0x0009e20000000200 */
[----:B--2---:R-:W-:Y:S01]  /*20f00*/  IMAD.MOV.U32 R8, RZ, RZ, RZ ;  /* 0x000000ffff087224 */ /* 0x004fe200078e00ff */
[----:B---3--:R-:W2:Y:S02]  /*20f10*/  LDC R3, c[0x0][0xbe8] ;  /* 0x0002fa00ff037b82 */ /* 0x008ea40000000800 */
[----:B------:R4:W-:Y:S04]  /*20f20*/  STSM.16.M88.4 [R131], R84 ;  /* 0x0000005483007844 */ /* 0x0009e80000000200 */
[----:B------:R4:W-:Y:S04]  /*20f30*/  STSM.16.M88.4 [R128], R92 ;  /* 0x0000005c80007844 */ /* 0x0009e80000000200 */
[----:B------:R4:W-:Y:S04]  /*20f40*/  STSM.16.M88.4 [R129], R104 ;  /* 0x0000006881007844 */ /* 0x0009e80000000200 */
[----:B------:R4:W-:Y:S01]  /*20f50*/  STSM.16.M88.4 [R126], R112 ;  /* 0x000000707e007844 */ /* 0x0009e20000000200 */
[----:B------:R-:W-:-:S02]  /*20f60*/  IMAD.U32 R0, RZ, RZ, UR6 ;  /* 0x00000006ff007e24 */ /* 0x000fc4000f8e00ff */
[C---:B0-----:R-:W-:Y:S01]  /*20f70*/  IMAD.WIDE R4, R208.reuse, 0x4, R4 ;  /* 0x00000004d0047825 */ /* 0x041fe200078e0204 */
[----:B------:R-:W-:Y:S03]  /*20f80*/  BAR.SYNC.DEFER_BLOCKING 0x1, 0x100 ;  /* 0x0044000000007b1d */ /* 0x000fe60000010000 */
[----:B-1----:R-:W-:-:S03]  /*20f90*/  @P0 IMAD.WIDE R6, R208, 0x4, R6 ;  /* 0x00000004d0060825 */ /* 0x002fc600078e0206 */
[----:B------:R4:W5:Y:S04]  /*20fa0*/  @P1 LDG.E R8, desc[UR42][R4.64] ;  /* 0x0000002a04081981 */ /* 0x000968000c1e1900 */
[----:B------:R4:W5:Y:S01]  /*20fb0*/  @P0 LDG.E R0, desc[UR42][R6.64] ;  /* 0x0000002a06000981 */ /* 0x000962000c1e1900 */
[----:B------:R-:W-:Y:S05]  /*20fc0*/  @P0 BRA `(.L_x_12076) ;  /* 0x0000000000100947 */ /* 0x000fea0003800000 */
[----:B------:R-:W-:Y:S05]  /*20fd0*/  @!P1 BRA `(.L_x_12076) ;  /* 0x00000000000c9947 */ /* 0x000fea0003800000 */
[----:B----4-:R-:W3:Y:S04]  /*20fe0*/  LDG.E R7, desc[UR42][R4.64] ;  /* 0x0000002a04077981 */ /* 0x010ee8000c1e1900 */
[----:B-----5:R-:W3:Y:S02]  /*20ff0*/  LDG.E R0, desc[UR42][R4.64+0x4] ;  /* 0x0000042a04007981 */ /* 0x020ee4000c1e1900 */
[----:B---3--:R-:W-:-:S07]  /*21000*/  IMAD.IADD R0, R0, 0x1, -R7 ;  /* 0x0000000100007824 */ /* 0x008fce00078e0a07 */
.L_x_12076:
[----:B----4-:R-:W3:Y:S04]  /*21010*/  LDL R4, [R1+0x428] ;  /* 0x0004280001047983 */ /* 0x010ee80000100800 */
[----:B------:R-:W4:Y:S01]  /*21020*/  LDL R28, [R1+0x434] ;  /* 0x00043400011c7983 */ /* 0x000f220000100800 */
[----:B--2--5:R-:W-:Y:S02]  /*21030*/  IMAD R0, R0, R3, RZ ;  /* 0x0000000300007224 */ /* 0x024fe400078e02ff */
[----:B------:R-:W-:Y:S01]  /*21040*/  IMAD.IADD R37, R196, 0x1, R203 ;  /* 0x00000001c4257824 */ /* 0x000fe200078e02cb */
[----:B------:R-:W-:Y:S01]  /*21050*/  ISETP.GT.AND P3, PT, R204, 0x1, PT ;  /* 0x00000001cc00780c */ /* 0x000fe20003f64270 */
[----:B------:R-:W-:Y:S01]  /*21060*/  IMAD.MOV.U32 R9, RZ, RZ, 0x9b8 ;  /* 0x000009b8ff097424 */ /* 0x000fe200078e00ff */
[----:B------:R-:W-:Y:S01]  /*21070*/  ISETP.NE.AND P2, PT, R3, 0x1, PT ;  /* 0x000000010300780c */ /* 0x000fe20003f45270 */
[----:B------:R-:W0:Y:S03]  /*21080*/  LDC.64 R24, c[0x0][0xba8] ;  /* 0x0002ea00ff187b82 */ /* 0x000e260000000a00 */
[----:B------:R-:W-:-:S05]  /*21090*/  SEL R9, R9, 0x978, P3 ;  /* 0x0000097809097807 */ /* 0x000fca0001800000 */
[----:B------:R-:W1:Y:S08]  /*210a0*/  LDC.64 R6, c[0x0][R9+0x220] ;  /* 0x0000880009067b82 */ /* 0x000e700000000a00 */
[----:B------:R2:W2:Y:S08]  /*210b0*/  LDC.64 R12, c[0x0][R9+0x218] ;  /* 0x00008600090c7b82 */ /* 0x0004b00000000a00 */
[----:B------:R2:W2:Y:S01]  /*210c0*/  LDC.64 R10, c[0x0][R9+0x210] ;  /* 0x00008400090a7b82 */ /* 0x0004a20000000a00 */
[----:B------:R-:W-:-:S07]  /*210d0*/  ISETP.NE.U32.AND P1, PT, RZ, UR4, PT ;  /* 0x00000004ff007c0c */ /* 0x000fce000bf25070 */
[----:B------:R-:W2:Y:S01]  /*210e0*/  @P2 LDC R14, c[0x0][0xbec] ;  /* 0x0002fb00ff0e2b82 */ /* 0x000ea20000000800 */
[----:B------:R-:W-:-:S07]  /*210f0*/  ISETP.NE.AND.EX P1, PT, RZ, UR5, PT, P1 ;  /* 0x00000005ff007c0c */ /* 0x000fce000bf25310 */
[----:B------:R-:W2:Y:S01]  /*21100*/  @P2 LDC R39, c[0x0][0xbf0] ;  /* 0x0002fc00ff272b82 */ /* 0x000ea20000000800 */
[----:B------:R-:W-:Y:S02]  /*21110*/  SHF.R.S32.HI R26, RZ, 0x1f, R208 ;  /* 0x0000001fff1a7819 */ /* 0x000fe400000114d0 */
[----:B------:R-:W-:Y:S02]  /*21120*/  SEL R15, R208, RZ, !P1 ;  /* 0x000000ffd00f7207 */ /* 0x000fe40004800000 */
[----:B---3--:R-:W-:-:S03]  /*21130*/  LOP3.LUT P0, RZ, R4, 0x3, RZ, 0xc0, !PT ;  /* 0x0000000304ff7812 */ /* 0x008fc6000780c0ff */
[----:B0-----:R-:W0:Y:S01]  /*21140*/  @!P3 LDC R24, c[0x0][0xb50] ;  /* 0x0002d400ff18bb82 */ /* 0x001e220000000800 */
[----:B------:R-:W-:Y:S01]  /*21150*/  ISETP.GE.OR P4, PT, R37, R0, P0 ;  /* 0x000000002500720c */ /* 0x000fe20000786670 */
[----:B----4-:R-:W-:-:S06]  /*21160*/  IMAD.IADD R41, R28, 0x1, R203 ;  /* 0x000000011c297824 */ /* 0x010fcc00078e02cb */
[----:B------:R-:W3:Y:S06]  /*21170*/  @!P3 LDC R25, c[0x0][0xb54] ;  /* 0x0002d500ff19bb82 */ /* 0x000eec0000000800 */
[----:B------:R-:W4:Y:S02]  /*21180*/  @!P4 LDL R31, [R1+0x1e0] ;  /* 0x0001e000011fc983 */ /* 0x000f240000100800 */
[----:B------:R2:W0:Y:S01]  /*21190*/  LDC.64 R4, c[0x0][R9+0x228] ;  /* 0x00008a0009047b82 */ /* 0x0004220000000a00 */
[----:B------:R-:W-:Y:S01]  /*211a0*/  SEL R29, R26, RZ, !P1 ;  /* 0x000000ff1a1d7207 */ /* 0x000fe20004800000 */
[----:B-1----:R-:W-:-:S02]  /*211b0*/  IMAD R7, R7, R15, RZ ;  /* 0x0000000f07077224 */ /* 0x002fc400078e02ff */
[----:B--2---:R-:W-:-:S04]  /*211c0*/  @P2 IMAD.HI.U32 R14, R41, R14, RZ ;  /* 0x0000000e290e2227 */ /* 0x004fc800078e00ff */
[C---:B------:R-:W-:Y:S01]  /*211d0*/  IMAD R35, R6.reuse, R29, R7 ;  /* 0x0000001d06237224 */ /* 0x040fe200078e0207 */
[----:B------:R-:W-:Y:S01]  /*211e0*/  SEL R29, R209, RZ, P3 ;  /* 0x000000ffd11d7207 */ /* 0x000fe20001800000 */
[----:B------:R-:W-:Y:S01]  /*211f0*/  IMAD.WIDE.U32 R6, R6, R15, RZ ;  /* 0x0000000f06067225 */ /* 0x000fe200078e00ff */
[----:B------:R-:W-:-:S03]  /*21200*/  SHF.R.S32.HI R9, RZ, 0x1f, R8 ;  /* 0x0000001fff097819 */ /* 0x000fc60000011408 */
[-C--:B------:R-:W-:Y:S02]  /*21210*/  IMAD R33, R13, R156.reuse, RZ ;  /* 0x0000009c0d217224 */ /* 0x080fe400078e02ff */
[----:B------:R-:W-:-:S04]  /*21220*/  IMAD.WIDE.U32 R12, R12, R156, RZ ;  /* 0x0000009c0c0c7225 */ /* 0x000fc800078e00ff */
[----:B------:R-:W-:Y:S01]  /*21230*/  IMAD.IADD R35, R7, 0x1, R35 ;  /* 0x0000000107237824 */ /* 0x000fe200078e0223 */
[----:B------:R-:W-:Y:S01]  /*21240*/  IADD3 R6, P1, P5, R6, R12, R8 ;  /* 0x0000000c06067210 */ /* 0x000fe20007d3e008 */
[----:B------:R-:W-:Y:S01]  /*21250*/  IMAD.MOV.U32 R7, RZ, RZ, R41 ;  /* 0x000000ffff077224 */ /* 0x000fe200078e0029 */
[----:B------:R-:W-:Y:S01]  /*21260*/  @P2 SHF.R.U32.HI R7, RZ, R39, R14 ;  /* 0x00000027ff072219 */ /* 0x000fe2000001160e */
[----:B------:R-:W-:-:S04]  /*21270*/  IMAD.IADD R26, R13, 0x1, R33 ;  /* 0x000000010d1a7824 */ /* 0x000fc800078e0221 */
[----:B------:R-:W-:Y:S01]  /*21280*/  IMAD.MOV R14, RZ, RZ, -R7 ;  /* 0x000000ffff0e7224 */ /* 0x000fe200078e0a07 */
[----:B------:R-:W-:Y:S01]  /*21290*/  IADD3.X R12, R35, R26, R9, P1, P5 ;  /* 0x0000001a230c7210 */ /* 0x000fe20000fea409 */
[-C--:B0-----:R-:W-:Y:S02]  /*212a0*/  IMAD R13, R5, R29.reuse, RZ ;  /* 0x0000001d050d7224 */ /* 0x081fe400078e02ff */
[----:B------:R-:W-:-:S04]  /*212b0*/  IMAD.WIDE.U32 R4, R4, R29, RZ ;  /* 0x0000001d04047225 */ /* 0x000fc800078e00ff */
[----:B------:R-:W-:Y:S01]  /*212c0*/  IMAD.IADD R13, R5, 0x1, R13 ;  /* 0x00000001050d7824 */ /* 0x000fe200078e020d */
        /* <DEDUP_REMOVED lines=8> */
[C---:B------:R-:W-:Y:S01]  /*21350*/  LEA R24, P1, R4.reuse, R24, 0x2 ;  /* 0x0000001804187211 */ /* 0x040fe200078210ff */
[----:B------:R-:W-:Y:S02]  /*21360*/  VIADD R7, R37, 0x8 ;  /* 0x0000000825077836 */ /* 0x000fe40000000000 */
[----:B------:R-:W-:Y:S02]  /*21370*/  IMAD.IADD R5, R5, 0x1, R13 ;  /* 0x0000000105057824 */ /* 0x000fe400078e020d */
[----:B------:R-:W-:Y:S01]  /*21380*/  SHFL.IDX PT, R10, R24, RZ, 0x1c1f ;  /* 0x001c1fff180a7589 */ /* 0x000fe200000e0000 */
[----:B------:R-:W-:Y:S02]  /*21390*/  ISETP.GE.OR P0, PT, R7, R0, P0 ;  /* 0x000000000700720c */ /* 0x000fe40000706670 */
[----:B---3--:R-:W-:-:S05]  /*213a0*/  LEA.HI.X R25, R4, R25, R5, 0x2, P1 ;  /* 0x0000001904197211 */ /* 0x008fca00008f1405 */
[----:B------:R-:W4:Y:S04]  /*213b0*/  SHFL.IDX PT, R11, R25, RZ, 0x1c1f ;  /* 0x001c1fff190b7589 */ /* 0x000f2800000e0000 */
[----:B----4-:R-:W-:Y:S04]  /*213c0*/  @!P4 ST.E desc[UR42][R10.64], R31 ;  /* 0x0000001f0a00c985 */ /* 0x010fe8000c10192a */
[----:B------:R-:W2:Y:S04]  /*213d0*/  @!P0 LDL R13, [R1+0x1e4] ;  /* 0x0001e400010d8983 */ /* 0x000ea80000100800 */
[----:B------:R-:W-:Y:S04]  /*213e0*/  SHFL.IDX PT, R4, R24, 0x1, 0x1c1f ;  /* 0x003c1f0018047f89 */ /* 0x000fe800000e0000 */
[----:B------:R-:W2:Y:S04]  /*213f0*/  SHFL.IDX PT, R5, R25, 0x1, 0x1c1f ;  /* 0x003c1f0019057f89 */ /* 0x000ea800000e0000 */
[----:B--2---:R0:W-:Y:S01]  /*21400*/  @!P0 ST.E desc[UR42][R4.64], R13 ;  /* 0x0000000d04008985 */ /* 0x0041e2000c10192a */
[----:B------:R-:W-:Y:S05]  /*21410*/  @P3 BRA `(.L_x_12077) ;  /* 0x0000001000383947 */ /* 0x000fea0003800000 */
[----:B------:R-:W1:Y:S01]  /*21420*/  S2R R28, SR_TID.X ;  /* 0x00000000001c7919 */ /* 0x000e620000002100 */
[----:B0-----:R-:W0:Y:S01]  /*21430*/  @P2 LDC R13, c[0x0][0xbec] ;  /* 0x0002fb00ff0d2b82 */ /* 0x001e220000000800 */
[----:B------:R-:W-:Y:S01]  /*21440*/  ULDC.64 UR4, c[0x0][0xaa0] ;  /* 0x0002a80000047ab9 */ /* 0x000fe20000000a00 */
[C---:B-1----:R-:W-:Y:S02]  /*21450*/  VIADD R88, R28.reuse, 0xffffff80 ;  /* 0xffffff801c587836 */ /* 0x042fe40000000000 */
[----:B------:R-:W-:-:S03]  /*21460*/  VIADD R89, R28, 0xffffff80 ;  /* 0xffffff801c597836 */ /* 0x000fc60000000000 */
        /* <DEDUP_REMOVED lines=8> */
[----:B------:R-:W-:Y:S02]  /*214f0*/  IADD3 R41, P4, R20, 0x4000, RZ ;  /* 0x0000400014297810 */ /* 0x000fe40007f9e0ff */
[----:B------:R-:W-:Y:S02]  /*21500*/  LOP3.LUT R28, R29, 0x380, RZ, 0xc0, !PT ;  /* 0x000003801d1c7812 */ /* 0x000fe400078ec0ff */
[----:B------:R-:W-:-:S02]  /*21510*/  LOP3.LUT R32, R33, 0x380, RZ, 0xc0, !PT ;  /* 0x0000038021207812 */ /* 0x000fc400078ec0ff */
[----:B------:R-:W-:Y:S02]  /*21520*/  LOP3.LUT R36, R37, 0x380, RZ, 0xc0, !PT ;  /* 0x0000038025247812 */ /* 0x000fe400078ec0ff */
[----:B------:R-:W-:Y:S02]  /*21530*/  LOP3.LUT R40, R41, 0x380, RZ, 0xc0, !PT ;  /* 0x0000038029287812 */ /* 0x000fe400078ec0ff */
[----:B------:R-:W-:Y:S02]  /*21540*/  SHF.R.U64 R28, R28, 0x3, RZ ;  /* 0x000000031c1c7819 */ /* 0x000fe400000012ff */
[----:B------:R-:W-:Y:S02]  /*21550*/  SHF.R.U64 R32, R32, 0x3, RZ ;  /* 0x0000000320207819 */ /* 0x000fe400000012ff */
[----:B------:R-:W-:Y:S02]  /*21560*/  IADD3 R45, P5, R20, 0x5000, RZ ;  /* 0x00005000142d7810 */ /* 0x000fe40007fbe0ff */
[----:B------:R-:W-:-:S02]  /*21570*/  SHF.R.U64 R36, R36, 0x3, RZ ;  /* 0x0000000324247819 */ /* 0x000fc400000012ff */
[----:B------:R-:W-:Y:S02]  /*21580*/  SHF.R.U64 R40, R40, 0x3, RZ ;  /* 0x0000000328287819 */ /* 0x000fe400000012ff */
[----:B------:R-:W-:Y:S01]  /*21590*/  LOP3.LUT R28, R28, R29, RZ, 0x3c, !PT ;  /* 0x0000001d1c1c7212 */ /* 0x000fe200078e3cff */
[--C-:B------:R-:W-:Y:S01]  /*215a0*/  IMAD.X R29, RZ, RZ, R21.reuse, P0 ;  /* 0x000000ffff1d7224 */ /* 0x100fe200000e0615 */
[----:B------:R-:W-:Y:S01]  /*215b0*/  LOP3.LUT R32, R32, R33, RZ, 0x3c, !PT ;  /* 0x0000002120207212 */ /* 0x000fe200078e3cff */
[--C-:B------:R-:W-:Y:S01]  /*215c0*/  IMAD.X R33, RZ, RZ, R21.reuse, P1 ;  /* 0x000000ffff217224 */ /* 0x100fe200008e0615 */
[----:B------:R-:W-:Y:S02]  /*215d0*/  LOP3.LUT R44, R45, 0x380, RZ, 0xc0, !PT ;  /* 0x000003802d2c7812 */ /* 0x000fe400078ec0ff */
[----:B------:R-:W-:Y:S01]  /*215e0*/  LOP3.LUT R36, R36, R37, RZ, 0x3c, !PT ;  /* 0x0000002524247212 */ /* 0x000fe200078e3cff */
[--C-:B------:R-:W-:Y:S01]  /*215f0*/  IMAD.X R37, RZ, RZ, R21.reuse, P3 ;  /* 0x000000ffff257224 */ /* 0x100fe200018e0615 */
[----:B------:R-:W-:Y:S01]  /*21600*/  LOP3.LUT R40, R40, R41, RZ, 0x3c, !PT ;  /* 0x0000002928287212 */ /* 0x000fe200078e3cff */
[----:B------:R-:W-:Y:S01]  /*21610*/  IMAD.X R41, RZ, RZ, R21, P4 ;  /* 0x000000ffff297224 */ /* 0x000fe200020e0615 */
[C---:B------:R-:W-:Y:S01]  /*21620*/  IADD3 R49, P0, R20.reuse, 0x6000, RZ ;  /* 0x0000600014317810 */ /* 0x040fe20007f1e0ff */
[----:B------:R-:W-:Y:S01]  /*21630*/  IMAD R9, R9, UR4, RZ ;  /* 0x0000000409097c24 */ /* 0x000fe2000f8e02ff */
[C---:B------:R-:W-:Y:S01]  /*21640*/  IADD3 R53, P1, R20.reuse, 0x7000, RZ ;  /* 0x0000700014357810 */ /* 0x040fe20007f3e0ff */
[----:B------:R-:W-:Y:S01]  /*21650*/  IMAD R10, R205, 0x20, R88 ;  /* 0x00000020cd0a7824 */ /* 0x000fe200078e0258 */
[C---:B------:R-:W-:Y:S01]  /*21660*/  IADD3 R57, P3, R20.reuse, 0x8000, RZ ;  /* 0x0000800014397810 */ /* 0x040fe20007f7e0ff */
[----:B------:R-:W5:Y:S01]  /*21670*/  LD.E.128 R28, desc[UR42][R28.64] ;  /* 0x0000002a1c1c7980 */ /* 0x000f62000c101d00 */
[----:B------:R-:W-:-:S02]  /*21680*/  IADD3 R61, P4, R20, 0x9000, RZ ;  /* 0x00009000143d7810 */ /* 0x000fc40007f9e0ff */
[----:B------:R-:W-:Y:S01]  /*21690*/  SHF.R.U64 R44, R44, 0x3, RZ ;  /* 0x000000032c2c7819 */ /* 0x000fe200000012ff */
[----:B------:R-:W5:Y:S01]  /*216a0*/  LD.E.128 R32, desc[UR42][R32.64] ;  /* 0x0000002a20207980 */ /* 0x000f62000c101d00 */
[----:B------:R-:W-:Y:S02]  /*216b0*/  LOP3.LUT R48, R49, 0x380, RZ, 0xc0, !PT ;  /* 0x0000038031307812 */ /* 0x000fe400078ec0ff */
[----:B------:R-:W-:Y:S01]  /*216c0*/  LOP3.LUT R52, R53, 0x380, RZ, 0xc0, !PT ;  /* 0x0000038035347812 */ /* 0x000fe200078ec0ff */
[----:B------:R-:W5:Y:S01]  /*216d0*/  LD.E.128 R36, desc[UR42][R36.64] ;  /* 0x0000002a24247980 */ /* 0x000f62000c101d00 */
[----:B------:R-:W-:Y:S02]  /*216e0*/  LOP3.LUT R56, R57, 0x380, RZ, 0xc0, !PT ;  /* 0x0000038039387812 */ /* 0x000fe400078ec0ff */
[----:B------:R-:W-:Y:S01]  /*216f0*/  LOP3.LUT R60, R61, 0x380, RZ, 0xc0, !PT ;  /* 0x000003803d3c7812 */ /* 0x000fe200078ec0ff */
[----:B------:R-:W5:Y:S01]  /*21700*/  LD.E.128 R40, desc[UR42][R40.64] ;  /* 0x0000002a28287980 */ /* 0x000f62000c101d00 */
[----:B------:R-:W-:Y:S01]  /*21710*/  LOP3.LUT R44, R44, R45, RZ, 0x3c, !PT ;  /* 0x0000002d2c2c7212 */ /* 0x000fe200078e3cff */
[----:B------:R-:W-:Y:S01]  /*21720*/  IMAD.X R45, RZ, RZ, R21, P5 ;  /* 0x000000ffff2d7224 */ /* 0x000fe200028e0615 */
[----:B------:R-:W-:-:S02]  /*21730*/  SHF.R.U64 R48, R48, 0x3, RZ ;  /* 0x0000000330307819 */ /* 0x000fc400000012ff */
[----:B------:R-:W-:Y:S02]  /*21740*/  IADD3 R65, P5, R20, 0xa000, RZ ;  /* 0x0000a00014417810 */ /* 0x000fe40007fbe0ff */
[----:B------:R-:W-:Y:S02]  /*21750*/  SHF.R.U64 R52, R52, 0x3, RZ ;  /* 0x0000000334347819 */ /* 0x000fe400000012ff */
[----:B------:R-:W-:Y:S01]  /*21760*/  LOP3.LUT R5, R20, 0x380, RZ, 0xc0, !PT ;  /* 0x0000038014057812 */ /* 0x000fe200078ec0ff */
[----:B------:R-:W-:Y:S01]  /*21770*/  IMAD R11, R8, UR5, R9 ;  /* 0x00000005080b7c24 */ /* 0x000fe2000f8e0209 */
[----:B------:R-:W-:Y:S01]  /*21780*/  SHF.R.U64 R56, R56, 0x3, RZ ;  /* 0x0000000338387819 */ /* 0x000fe200000012ff */
[----:B------:R-:W5:Y:S01]  /*21790*/  LD.E.128 R44, desc[UR42][R44.64] ;  /* 0x0000002a2c2c7980 */ /* 0x000f62000c101d00 */
[----:B------:R-:W-:Y:S02]  /*217a0*/  SHF.R.U64 R60, R60, 0x3, RZ ;  /* 0x000000033c3c7819 */ /* 0x000fe400000012ff */
[----:B------:R-:W-:Y:S01]  /*217b0*/  LOP3.LUT R48, R48, R49, RZ, 0x3c, !PT ;  /* 0x0000003130307212 */ /* 0x000fe200078e3cff */
[----:B------:R-:W-:Y:S01]  /*217c0*/  IMAD.X R49, RZ, RZ, R21, P0 ;  /* 0x000000ffff317224 */ /* 0x000fe200000e0615 */
[----:B------:R-:W-:-:S02]  /*217d0*/  LOP3.LUT R64, R65, 0x380, RZ, 0xc0, !PT ;  /* 0x0000038041407812 */ /* 0x000fc400078ec0ff */
[----:B------:R-:W-:Y:S01]  /*217e0*/  LOP3.LUT R52, R52, R53, RZ, 0x3c, !PT ;  /* 0x0000003534347212 */ /* 0x000fe200078e3cff */
[--C-:B------:R-:W-:Y:S01]  /*217f0*/  IMAD.X R53, RZ, RZ, R21.reuse, P1 ;  /* 0x000000ffff357224 */ /* 0x100fe200008e0615 */
[----:B------:R-:W-:Y:S01]  /*21800*/  LOP3.LUT R56, R56, R57, RZ, 0x3c, !PT ;  /* 0x0000003938387212 */ /* 0x000fe200078e3cff */
[--C-:B------:R-:W-:Y:S01]  /*21810*/  IMAD.X R57, RZ, RZ, R21.reuse, P3 ;  /* 0x000000ffff397224 */ /* 0x100fe200018e0615 */
[----:B------:R-:W-:Y:S01]  /*21820*/  LOP3.LUT R60, R60, R61, RZ, 0x3c, !PT ;  /* 0x0000003d3c3c7212 */ /* 0x000fe200078e3cff */
[----:B------:R-:W-:Y:S01]  /*21830*/  IMAD.X R61, RZ, RZ, R21, P4 ;  /* 0x000000ffff3d7224 */ /* 0x000fe200020e0615 */
[----:B------:R-:W-:Y:S02]  /*21840*/  IADD3 R69, P0, R20, 0xb000, RZ ;  /* 0x0000b00014457810 */ /* 0x000fe40007f1e0ff */
[----:B------:R-:W-:Y:S01]  /*21850*/  SHF.R.U64 R5, R5, 0x3, RZ ;  /* 0x0000000305057819 */ /* 0x000fe200000012ff */
[----:B------:R-:W-:Y:S01]  /*21860*/  IMAD.WIDE.U32 R8, R8, UR4, RZ ;  /* 0x0000000408087c25 */ /* 0x000fe2000f8e00ff */
[C---:B------:R-:W-:Y:S01]  /*21870*/  IADD3 R73, P1, R20.reuse, 0xc000, RZ ;  /* 0x0000c00014497810 */ /* 0x040fe20007f3e0ff */
[----:B------:R-:W5:Y:S01]  /*21880*/  LD.E.128 R48, desc[UR42][R48.64] ;  /* 0x0000002a30307980 */ /* 0x000f62000c101d00 */
[C---:B------:R-:W-:Y:S01]  /*21890*/  IADD3 R77, P3, R20.reuse, 0xd000, RZ ;  /* 0x0000d000144d7810 */ /* 0x040fe20007f7e0ff */
[----:B------:R-:W-:Y:S01]  /*218a0*/  ULDC.64 UR4, c[0x0][0xae8] ;  /* 0x0002ba0000047ab9 */ /* 0x000fe20000000a00 */
        /* <DEDUP_REMOVED lines=9> */
[----:B------:R-:W-:Y:S01]  /*21940*/  LOP3.LUT R64, R64, R65, RZ, 0x3c, !PT ;  /* 0x0000004140407212 */ /* 0x000fe200078e3cff */
[----:B------:R-:W-:Y:S01]  /*21950*/  IMAD.X R65, RZ, RZ, R21, P5 ;  /* 0x000000ffff417224 */ /* 0x000fe200028e0615 */
[----:B------:R-:W-:-:S02]  /*21960*/  SHF.R.U64 R68, R68, 0x3, RZ ;  /* 0x0000000344447819 */ /* 0x000fc400000012ff */
[----:B------:R-:W-:Y:S02]  /*21970*/  SHF.R.U64 R72, R72, 0x3, RZ ;  /* 0x0000000348487819 */ /* 0x000fe400000012ff */
[----:B------:R-:W-:Y:S01]  /*21980*/  SHF.R.U64 R76, R76, 0x3, RZ ;  /* 0x000000034c4c7819 */ /* 0x000fe200000012ff */
[----:B------:R-:W5:Y:S01]  /*21990*/  LD.E.128 R64, desc[UR42][R64.64] ;  /* 0x0000002a40407980 */ /* 0x000f62000c101d00 */
[----:B------:R-:W-:Y:S02]  /*219a0*/  SHF.R.U64 R80, R80, 0x3, RZ ;  /* 0x0000000350507819 */ /* 0x000fe400000012ff */
[----:B------:R-:W-:Y:S02]  /*219b0*/  IADD3 R7, P5, R20, 0xf000, RZ ;  /* 0x0000f00014077810 */ /* 0x000fe40007fbe0ff */
        /* <DEDUP_REMOVED lines=9> */
[--C-:B------:R-:W-:Y:S01]  /*21a50*/  IMAD.X R85, RZ, RZ, R21.reuse, P5 ;  /* 0x000000ffff557224 */ /* 0x100fe200028e0615 */
[----:B------:R-:W-:Y:S01]  /*21a60*/  LOP3.LUT R4, R5, R20, RZ, 0x3c, !PT ;  /* 0x0000001405047212 */ /* 0x000fe200078e3cff */
[----:B------:R-:W-:Y:S01]  /*21a70*/  IMAD.MOV.U32 R5, RZ, RZ, R21 ;  /* 0x000000ffff057224 */ /* 0x000fe200078e0015 */
[----:B------:R-:W-:Y:S01]  /*21a80*/  SHF.R.U64 R6, R6, 0x3, RZ ;  /* 0x0000000306067819 */ /* 0x000fe200000012ff */
[----:B------:R-:W1:Y:S01]  /*21a90*/  @P2 LDC R21, c[0x0][0xbf0] ;  /* 0x0002fc00ff152b82 */ /* 0x000e620000000800 */
[----:B------:R-:W5:Y:S02]  /*21aa0*/  LD.E.128 R68, desc[UR42][R68.64] ;  /* 0x0000002a44447980 */ /* 0x000f64000c101d00 */
[----:B------:R-:W-:-:S02]  /*21ab0*/  LOP3.LUT R84, R6, R7, RZ, 0x3c, !PT ;  /* 0x0000000706547212 */ /* 0x000fc400078e3cff */
[----:B------:R-:W5:Y:S01]  /*21ac0*/  LD.E.128 R4, desc[UR42][R4.64] ;  /* 0x0000002a04047980 */ /* 0x000f62000c101d00 */
[----:B------:R-:W-:-:S03]  /*21ad0*/  IMAD.IADD R9, R9, 0x1, R11 ;  /* 0x0000000109097824 */ /* 0x000fc600078e020b */
[----:B------:R-:W5:Y:S01]  /*21ae0*/  LD.E.128 R72, desc[UR42][R72.64] ;  /* 0x0000002a48487980 */ /* 0x000f62000c101d00 */
[----:B------:R-:W-:-:S03]  /*21af0*/  IMAD.IADD R20, R203, 0x1, R10 ;  /* 0x00000001cb147824 */ /* 0x000fc600078e020a */
        /* <DEDUP_REMOVED lines=8> */
[----:B--2---:R-:W2:Y:S01]  /*21b80*/  FENCE.VIEW.ASYNC.S ;  /* 0x00000000000073c6 */ /* 0x004ea20000000000 */
[----:B------:R-:W-:Y:S01]  /*21b90*/  IMAD.WIDE.U32 R8, R156, UR4, R8 ;  /* 0x000000049c087c25 */ /* 0x000fe2000f8e0008 */
[----:B------:R-:W-:-:S03]  /*21ba0*/  SHF.R.S32.HI R12, RZ, 0x1f, R15 ;  /* 0x0000001fff0c7819 */ /* 0x000fc6000001140f */
[----:B0-----:R-:W-:-:S04]  /*21bb0*/  @P2 IMAD.HI.U32 R10, R20, R13, RZ ;  /* 0x0000000d140a2227 */ /* 0x001fc800078e00ff */
[----:B------:R-:W-:Y:S01]  /*21bc0*/  IMAD R9, R156, UR5, R9 ;  /* 0x000000059c097c24 */ /* 0x000fe2000f8e0209 */
[----:B------:R-:W-:Y:S01]  /*21bd0*/  ULDC.64 UR4, c[0x0][0xaf0] ;  /* 0x0002bc0000047ab9 */ /* 0x000fe20000000a00 */
[----:B------:R-:W-:Y:S01]  /*21be0*/  IMAD.MOV.U32 R11, RZ, RZ, R20 ;  /* 0x000000ffff0b7224 */ /* 0x000fe200078e0014 */
[----:B-1----:R-:W-:Y:S01]  /*21bf0*/  @P2 SHF.R.U32.HI R11, RZ, R21, R10 ;  /* 0x00000015ff0b2219 */ /* 0x002fe2000001160a */
[----:B------:R-:W-:Y:S02]  /*21c00*/  IMAD R12, R12, UR4, RZ ;  /* 0x000000040c0c7c24 */ /* 0x000fe4000f8e02ff */
[----:B------:R-:W-:Y:S02]  /*21c10*/  VIADD R10, R2, 0x22820 ;  /* 0x00022820020a7836 */ /* 0x000fe40000000000 */
[----:B------:R-:W-:Y:S01]  /*21c20*/  IMAD R13, R15, UR5, R12 ;  /* 0x000000050f0d7c24 */ /* 0x000fe2000f8e020c */
[--C-:B------:R-:W-:Y:S01]  /*21c30*/  SHF.R.S32.HI R12, RZ, 0x1f, R11.reuse ;  /* 0x0000001fff0c7819 */ /* 0x100fe2000001140b */
[----:B------:R-:W-:-:S02]  /*21c40*/  IMAD.MOV R14, RZ, RZ, -R11 ;  /* 0x000000ffff0e7224 */ /* 0x000fc400078e0a0b */
[----:B------:R-:W-:Y:S01]  /*21c50*/  IMAD.WIDE.U32 R8, R15, UR4, R8 ;  /* 0x000000040f087c25 */ /* 0x000fe2000f8e0008 */
[----:B------:R-:W-:Y:S01]  /*21c60*/  ULDC.64 UR4, c[0x0][0xae0] ;  /* 0x0002b80000047ab9 */ /* 0x000fe20000000a00 */
[----:B------:R-:W-:Y:S02]  /*21c70*/  PRMT R10, RZ, 0x654, R10 ;  /* 0x00000654ff0a7816 */ /* 0x000fe4000000000a */
[----:B------:R-:W-:Y:S02]  /*21c80*/  IMAD R3, R3, R14, R20 ;  /* 0x0000000e03037224 */ /* 0x000fe400078e0214 */
[----:B------:R-:W-:Y:S01]  /*21c90*/  IMAD.IADD R9, R9, 0x1, R13 ;  /* 0x0000000109097824 */ /* 0x000fe200078e020d */
[----:B--2---:R0:W-:Y:S01]  /*21ca0*/  SYNCS.ARRIVE.TRANS64.RED.A1T0 RZ, [R10+URZ], RZ ;  /* 0x000000ff0aff79a7 */ /* 0x0041e2000810043f */
[----:B------:R-:W-:Y:S02]  /*21cb0*/  IMAD R12, R12, UR4, RZ ;  /* 0x000000040c0c7c24 */ /* 0x000fe4000f8e02ff */
[----:B------:R-:W-:-:S04]  /*21cc0*/  IMAD.WIDE.U32 R8, R11, UR4, R8 ;  /* 0x000000040b087c25 */ /* 0x000fc8000f8e0008 */
[----:B------:R-:W-:Y:S01]  /*21cd0*/  IMAD R13, R11, UR5, R12 ;  /* 0x000000050b0d7c24 */ /* 0x000fe2000f8e020c */
[----:B0-----:R-:W-:Y:S01]  /*21ce0*/  SHF.R.S32.HI R10, RZ, 0x1f, R3 ;  /* 0x0000001fff0a7819 */ /* 0x001fe20000011403 */
        /* <DEDUP_REMOVED lines=13> */
.L_x_12306:
[----:B------:R-:W-:Y:S01]  /*21dc0*/  IMAD.IADD R203, R88, 0x1, R203 ;  /* 0x0000000158cb7824 */ /* 0x000fe200078e02cb */
[----:B------:R-:W-:Y:S04]  /*21dd0*/  BSSY B1, `(.L_x_12079) ;  /* 0x0000018000017945 */ /* 0x000fe80003800000 */
[----:B------:R-:W-:-:S13]  /*21de0*/  ISETP.GE.AND P0, PT, R203, R0, PT ;  /* 0x00000000cb00720c */ /* 0x000fda0003f06270 */
[----:B------:R-:W-:Y:S05]  /*21df0*/  @P0 BRA `(.L_x_12080) ;  /* 0x0000000000540947 */ /* 0x000fea0003800000 */
[----:B------:R-:W-:Y:S01]  /*21e00*/  ULDC UR4, c[0x0][0xac8] ;  /* 0x0002b20000047ab9 */ /* 0x000fe20000000800 */
[----:B------:R-:W-:Y:S02]  /*21e10*/  SHF.R.S32.HI R12, RZ, 0x1f, R187 ;  /* 0x0000001fff0c7819 */ /* 0x000fe400000114bb */
[----:B------:R-:W-:Y:S02]  /*21e20*/  ISETP.GE.AND P3, PT, R187, UR4, PT ;  /* 0x00000004bb007c0c */ /* 0x000fe4000bf66270 */
[----:B------:R-:W-:Y:S02]  /*21e30*/  ISETP.GE.AND P2, PT, R201, UR4, PT ;  /* 0x00000004c9007c0c */ /* 0x000fe4000bf46270 */
[----:B------:R-:W-:Y:S02]  /*21e40*/  ISETP.GE.AND P1, PT, R200, UR4, PT ;  /* 0x00000004c8007c0c */ /* 0x000fe4000bf26270 */
[----:B------:R-:W-:Y:S02]  /*21e50*/  ISETP.GE.AND P0, PT, R202, UR4, PT ;  /* 0x00000004ca007c0c */ /* 0x000fe4000bf06270 */
[----:B------:R-:W-:-:S02]  /*21e60*/  SHF.R.S32.HI R15, RZ, 0x1f, R201 ;  /* 0x0000001fff0f7819 */ /* 0x000fc400000114c9 */
[----:B------:R-:W-:Y:S02]  /*21e70*/  SHF.R.S32.HI R25, RZ, 0x1f, R200 ;  /* 0x0000001fff197819 */ /* 0x000fe400000114c8 */
[----:B------:R-:W-:Y:S02]  /*21e80*/  SHF.R.S32.HI R24, RZ, 0x1f, R202 ;  /* 0x0000001fff187819 */ /* 0x000fe400000114ca */
[-C--:B--2---:R-:W-:Y:S02]  /*21e90*/  @!P3 LEA R8, P5, R187, R14.reuse, 0x1 ;  /* 0x0000000ebb08b211 */ /* 0x084fe400078a08ff */
[-C--:B------:R-:W-:Y:S02]  /*21ea0*/  @!P2 LEA R10, P4, R201, R14.reuse, 0x1 ;  /* 0x0000000ec90aa211 */ /* 0x080fe400078808ff */
[----:B-1----:R-:W-:Y:S02]  /*21eb0*/  @!P3 LEA.HI.X R9, R187, R3, R12, 0x1, P5 ;  /* 0x00000003bb09b211 */ /* 0x002fe400028f0c0c */
[----:B------:R-:W-:-:S02]  /*21ec0*/  @!P1 LEA R12, P5, R200, R14, 0x1 ;  /* 0x0000000ec80c9211 */ /* 0x000fc400078a08ff */
[-C--:B------:R-:W-:Y:S01]  /*21ed0*/  @!P2 LEA.HI.X R11, R201, R3.reuse, R15, 0x1, P4 ;  /* 0x00000003c90ba211 */ /* 0x080fe200020f0c0f */
[----:B-----5:R3:W-:Y:S01]  /*21ee0*/  @!P3 ST.E.128 desc[UR42][R8.64], R4 ;  /* 0x000000040800b985 */ /* 0x0207e2000c101d2a */
[----:B------:R-:W-:Y:S02]  /*21ef0*/  @!P0 LEA R14, P4, R202, R14, 0x1 ;  /* 0x0000000eca0e8211 */ /* 0x000fe400078808ff */
[-C--:B------:R-:W-:Y:S01]  /*21f00*/  @!P1 LEA.HI.X R13, R200, R3.reuse, R25, 0x1, P5 ;  /* 0x00000003c80d9211 */ /* 0x080fe200028f0c19 */
[----:B------:R3:W-:Y:S01]  /*21f10*/  @!P2 ST.E.128 desc[UR42][R10.64], R40 ;  /* 0x000000280a00a985 */ /* 0x0007e2000c101d2a */
[----:B------:R-:W-:-:S03]  /*21f20*/  @!P0 LEA.HI.X R15, R202, R3, R24, 0x1, P4 ;  /* 0x00000003ca0f8211 */ /* 0x000fc600020f0c18 */
[----:B------:R3:W-:Y:S04]  /*21f30*/  @!P1 ST.E.128 desc[UR42][R12.64], R56 ;  /* 0x000000380c009985 */ /* 0x0007e8000c101d2a */
[----:B------:R3:W-:Y:S02]  /*21f40*/  @!P0 ST.E.128 desc[UR42][R14.64], R72 ;  /* 0x000000480e008985 */ /* 0x0007e4000c101d2a */
.L_x_12080:
[----:B------:R-:W-:Y:S05]  /*21f50*/  BSYNC B1 ;  /* 0x0000000000017941 */ /* 0x000fea0003800000 */
.L_x_12079:
[----:B------:R-:W-:-:S03]  /*21f60*/  UMOV UR4, 0xffffffff ;  /* 0xffffffff00047882 */ /* 0x000fc60000000000 */
[----:B------:R-:W-:Y:S05]  /*21f70*/  BRA.DIV UR4, `(.L_x_12081) ;  /* 0x000000c604d87947 */ /* 0x000fea000b800000 */
[----:B-1----:R1:W4:Y:S04]  /*21f80*/  SHFL.IDX PT, R3, R21, 0x1, 0x181f ;  /* 0x00381f0015037f89 */ /* 0x00232800000e0000 */
[----:B--23--:R1:W2:Y:S02]  /*21f90*/  SHFL.IDX PT, R14, R20, 0x1, 0x181f ;  /* 0x00381f00140e7f89 */ /* 0x00c2a400000e0000 */
.L_x_12310:
[----:B-----5:R-:W-:Y:S01]  /*21fa0*/  VIADD R5, R203, 0x20 ;  /* 0x00000020cb057836 */ /* 0x020fe20000000000 */
        /* <DEDUP_REMOVED lines=14> */
[----:B----4-:R-:W-:Y:S02]  /*22090*/  @!P3 LEA.HI.X R5, R187, R3, R8, 0x1, P5 ;  /* 0x00000003bb05b211 */ /* 0x010fe400028f0c08 */
[----:B------:R-:W-:-:S02]  /*220a0*/  @!P1 LEA R8, P5, R200, R14, 0x1 ;  /* 0x0000000ec8089211 */ /* 0x000fc400078a08ff */
[-C--:B------:R-:W-:Y:S01]  /*220b0*/  @!P2 LEA.HI.X R7, R201, R3.reuse, R10, 0x1, P4 ;  /* 0x00000003c907a211 */ /* 0x080fe200020f0c0a */
[----:B------:R3:W-:Y:S01]  /*220c0*/  @!P3 ST.E.128 desc[UR42][R4.64], R28 ;  /* 0x0000001c0400b985 */ /* 0x0007e2000c101d2a */
[----:B------:R-:W-:Y:S02]  /*220d0*/  @!P0 LEA R10, P4, R202, R14, 0x1 ;  /* 0x0000000eca0a8211 */ /* 0x000fe400078808ff */
[-C--:B------:R-:W-:Y:S01]  /*220e0*/  @!P1 LEA.HI.X R9, R200, R3.reuse, R13, 0x1, P5 ;  /* 0x00000003c8099211 */ /* 0x080fe200028f0c0d */
[----:B------:R3:W-:Y:S01]  /*220f0*/  @!P2 ST.E.128 desc[UR42][R6.64], R44 ;  /* 0x0000002c0600a985 */ /* 0x0007e2000c101d2a */
[----:B------:R-:W-:-:S03]  /*22100*/  @!P0 LEA.HI.X R11, R202, R3, R12, 0x1, P4 ;  /* 0x00000003ca0b8211 */ /* 0x000fc600020f0c0c */
[----:B------:R3:W-:Y:S04]  /*22110*/  @!P1 ST.E.128 desc[UR42][R8.64], R60 ;  /* 0x0000003c08009985 */ /* 0x0007e8000c101d2a */
[----:B------:R3:W-:Y:S02]  /*22120*/  @!P0 ST.E.128 desc[UR42][R10.64], R76 ;  /* 0x0000004c0a008985 */ /* 0x0007e4000c101d2a */
.L_x_12083:
[----:B------:R-:W-:Y:S05]  /*22130*/  BSYNC B1 ;  /* 0x0000000000017941 */ /* 0x000fea0003800000 */
.L_x_12082:
[----:B------:R-:W-:-:S03]  /*22140*/  UMOV UR4, 0xffffffff ;  /* 0xffffffff00047882 */ /* 0x000fc60000000000 */
[----:B------:R-:W-:Y:S05]  /*22150*/  BRA.DIV UR4, `(.L_x_12084) ;  /* 0x000000c604a87947 */ /* 0x000fea000b800000 */
[----:B----4-:R4:W0:Y:S04]  /*22160*/  SHFL.IDX PT, R3, R21, 0x2, 0x181f ;  /* 0x00581f0015037f89 */ /* 0x01082800000e0000 */
[----:B--2---:R4:W2:Y:S02]  /*22170*/  SHFL.IDX PT, R14, R20, 0x2, 0x181f ;  /* 0x00581f00140e7f89 */ /* 0x0048a400000e0000 */
.L_x_12314:
[----:B---3--:R-:W-:Y:S01]  /*22180*/  VIADD R5, R203, 0x40 ;  /* 0x00000040cb057836 */ /* 0x008fe20000000000 */
        /* <DEDUP_REMOVED lines=14> */
[----:B0-----:R-:W-:Y:S02]  /*22270*/  @!P3 LEA.HI.X R5, R187, R3, R8, 0x1, P5 ;  /* 0x00000003bb05b211 */ /* 0x001fe400028f0c08 */
        /* <DEDUP_REMOVED lines=9> */
.L_x_12086:
[----:B------:R-:W-:Y:S05]  /*22310*/  BSYNC B1 ;  /* 0x0000000000017941 */ /* 0x000fea0003800000 */
.L_x_12085:
[----:B------:R-:W-:-:S03]  /*22320*/  UMOV UR4, 0xffffffff ;  /* 0xffffffff00047882 */ /* 0x000fc60000000000 */
[----:B------:R-:W-:Y:S05]  /*22330*/  BRA.DIV UR4, `(.L_x_12087) ;  /* 0x000000c604787947 */ /* 0x000fea000b800000 */
[----:B0-----:R0:W0:Y:S04]  /*22340*/  SHFL.IDX PT, R3, R21, 0x3, 0x181f ;  /* 0x00781f0015037f89 */ /* 0x00102800000e0000 */
[----:B--2---:R2:W0:Y:S02]  /*22350*/  SHFL.IDX PT, R14, R20, 0x3, 0x181f ;  /* 0x00781f00140e7f89 */ /* 0x00442400000e0000 */
.L_x_12318:
[----:B---3--:R-:W-:-:S05]  /*22360*/  VIADD R5, R203, 0x60 ;  /* 0x00000060cb057836 */ /* 0x008fca0000000000 */
[----:B------:R-:W-:-:S13]  /*22370*/  ISETP.GE.AND P0, PT, R5, R0, PT ;  /* 0x000000000500720c */ /* 0x000fda0003f06270 */
[----:B------:R-:W-:Y:S05]  /*22380*/  @P0 BRA `(.L_x_12088) ;  /* 0x0000002c007c0947 */ /* 0x000fea0003800000 */
[----:B------:R-:W-:Y:S01]  /*22390*/  ULDC UR4, c[0x0][0xac8] ;  /* 0x0002b20000047ab9 */ /* 0x000fe20000000800 */
[----:B------:R-:W-:Y:S02]  /*223a0*/  SHF.R.S32.HI R12, RZ, 0x1f, R187 ;  /* 0x0000001fff0c7819 */ /* 0x000fe400000114bb */
[----:B------:R-:W-:Y:S02]  /*223b0*/  ISETP.GE.AND P3, PT, R187, UR4, PT ;  /* 0x00000004bb007c0c */ /* 0x000fe4000bf66270 */
[----:B------:R-:W-:Y:S02]  /*223c0*/  ISETP.GE.AND P4, PT, R201, UR4, PT ;  /* 0x00000004c9007c0c */ /* 0x000fe4000bf86270 */
[----:B------:R-:W-:Y:S02]  /*223d0*/  ISETP.GE.AND P5, PT, R200, UR4, PT ;  /* 0x00000004c8007c0c */ /* 0x000fe4000bfa6270 */
[----:B------:R-:W-:Y:S02]  /*223e0*/  SHF.R.S32.HI R11, RZ, 0x1f, R201 ;  /* 0x0000001fff0b7819 */ /* 0x000fe400000114c9 */
[----:B------:R-:W-:-:S05]  /*223f0*/  SHF.R.S32.HI R10, RZ, 0x1f, R200 ;  /* 0x0000001fff0a7819 */ /* 0x000fca00000114c8 */
[-C--:B0-----:R-:W-:Y:S02]  /*22400*/  @!P3 LEA R4, P0, R187, R14.reuse, 0x1 ;  /* 0x0000000ebb04b211 */ /* 0x081fe400078008ff */
[-C--:B------:R-:W-:Y:S02]  /*22410*/  @!P4 LEA R6, P1, R201, R14.reuse, 0x1 ;  /* 0x0000000ec906c211 */ /* 0x080fe400078208ff */
[C---:B------:R-:W-:Y:S02]  /*22420*/  @!P5 LEA R8, P2, R200.reuse, R14, 0x1 ;  /* 0x0000000ec808d211 */ /* 0x040fe400078408ff */
        /* <DEDUP_REMOVED lines=8> */
[----:B------:R-:W-:Y:S02]  /*224b0*/  SHF.R.S32.HI R10, RZ, 0x1f, R202 ;  /* 0x0000001fff0a7819 */ /* 0x000fe400000114ca */
[----:B------:R-:W-:-:S04]  /*224c0*/  LEA R14, P0, R202, R14, 0x1 ;  /* 0x0000000eca0e7211 */ /* 0x000fc800078008ff */
[----:B------:R-:W-:-:S05]  /*224d0*/  LEA.HI.X R15, R202, R3, R10, 0x1, P0 ;  /* 0x00000003ca0f7211 */ /* 0x000fca00000f0c0a */
[----:B------:R3:W-:Y:S01]  /*224e0*/  ST.E.128 desc[UR42][R14.64], R84 ;  /* 0x000000540e007985 */ /* 0x0007e2000c101d2a */
[----:B------:R-:W-:Y:S05]  /*224f0*/  BRA `(.L_x_12088) ;  /* 0x0000002c00207947 */ /* 0x000fea0003800000 */
.L_x_12077:
[----:B------:R-:W1:Y:S01]  /*22500*/  @P2 LDC R10, c[0x0][0xbec] ;  /* 0x0002fb00ff0a2b82 */ /* 0x000e620000000800 */
[----:B------:R-:W-:Y:S01]  /*22510*/  ULDC.64 UR4, c[0x0][0xb08] ;  /* 0x0002c20000047ab9 */ /* 0x000fe20000000a00 */
[----:B------:R-:W-:Y:S01]  /*22520*/  SHF.R.S32.HI R6, RZ, 0x1f, R15 ;  /* 0x0000001fff067819 */ /* 0x000fe2000001140f */
[----:B------:R-:W-:Y:S01]  /*22530*/  IMAD R9, R9, UR4, RZ ;  /* 0x0000000409097c24 */ /* 0x000fe2000f8e02ff */
[----:B------:R-:W-:Y:S01]  /*22540*/  ULDC.64 UR6, c[0x0][0xb30] ;  /* 0x0002cc0000067ab9 */ /* 0x000fe20000000a00 */
[----:B0-----:R-:W-:-:S03]  /*22550*/  IMAD.WIDE.U32 R4, R8, UR4, RZ ;  /* 0x0000000408047c25 */ /* 0x001fc6000f8e00ff */
[----:B------:R-:W0:Y:S01]  /*22560*/  @P2 LDC R13, c[0x0][0xbf0] ;  /* 0x0002fc00ff0d2b82 */ /* 0x000e220000000800 */
[----:B------:R-:W-:Y:S01]  /*22570*/  IMAD R9, R8, UR5, R9 ;  /* 0x0000000508097c24 */ /* 0x000fe2000f8e0209 */
[----:B------:R-:W-:Y:S01]  /*22580*/  ULDC.64 UR4, c[0x0][0xb38] ;  /* 0x0002ce0000047ab9 */ /* 0x000fe20000000a00 */
[----:B------:R-:W-:Y:S02]  /*22590*/  VIADD R20, R197, 0x8 ;  /* 0x00000008c5147836 */ /* 0x000fe40000000000 */
[----:B------:R-:W-:Y:S02]  /*225a0*/  IMAD.IADD R5, R5, 0x1, R9 ;  /* 0x0000000105057824 */ /* 0x000fe400078e0209 */
[----:B------:R-:W-:Y:S01]  /*225b0*/  IMAD.MOV.U32 R9, RZ, RZ, R41 ;  /* 0x000000ffff097224 */ /* 0x000fe200078e0029 */
[----:B------:R-:W-:Y:S01]  /*225c0*/  SHF.R.S32.HI R30, RZ, 0x1f, R20 ;  /* 0x0000001fff1e7819 */ /* 0x000fe20000011414 */
[----:B------:R-:W-:-:S04]  /*225d0*/  IMAD.WIDE.U32 R4, R156, UR4, R4 ;  /* 0x000000049c047c25 */ /* 0x000fc8000f8e0004 */
[----:B------:R-:W-:Y:S01]  /*225e0*/  IMAD R5, R156, UR5, R5 ;  /* 0x000000059c057c24 */ /* 0x000fe2000f8e0205 */
[----:B------:R-:W-:Y:S01]  /*225f0*/  ULDC.64 UR4, c[0x0][0xb40] ;  /* 0x0002d00000047ab9 */ /* 0x000fe20000000a00 */
[----:B------:R-:W-:Y:S02]  /*22600*/  VIADD R21, R197, 0x10 ;  /* 0x00000010c5157836 */ /* 0x000fe40000000000 */
[----:B------:R-:W-:Y:S02]  /*22610*/  IMAD R6, R6, UR4, RZ ;  /* 0x0000000406067c24 */ /* 0x000fe4000f8e02ff */
[----:B-1----:R-:W-:Y:S01]  /*22620*/  @P2 IMAD.HI.U32 R10, R41, R10, RZ ;  /* 0x0000000a290a2227 */ /* 0x002fe200078e00ff */
[----:B------:R-:W-:-:S03]  /*22630*/  SHF.R.S32.HI R31, RZ, 0x1f, R21 ;  /* 0x0000001fff1f7819 */ /* 0x000fc60000011415 */
[C---:B------:R-:W-:Y:S01]  /*22640*/  IMAD R11, R15.reuse, UR5, R6 ;  /* 0x000000050f0b7c24 */ /* 0x040fe2000f8e0206 */
[----:B0-----:R-:W-:Y:S01]  /*22650*/  @P2 SHF.R.U32.HI R9, RZ, R13, R10 ;  /* 0x0000000dff092219 */ /* 0x001fe2000001160a */
[----:B------:R-:W-:Y:S01]  /*22660*/  IMAD.WIDE.U32 R4, R15, UR4, R4 ;  /* 0x000000040f047c25 */ /* 0x000fe2000f8e0004 */
[----:B------:R-:W-:Y:S02]  /*22670*/  ULDC.64 UR4, c[0x0][0xb48] ;  /* 0x0002d20000047ab9 */ /* 0x000fe40000000a00 */
[----:B------:R-:W-:Y:S01]  /*22680*/  SHF.R.S32.HI R6, RZ, 0x1f, R9 ;  /* 0x0000001fff067819 */ /* 0x000fe20000011409 */
[----:B------:R-:W-:Y:S02]  /*22690*/  IMAD.IADD R5, R5, 0x1, R11 ;  /* 0x0000000105057824 */ /* 0x000fe400078e020b */
[----:B------:R-:W-:Y:S02]  /*226a0*/  IMAD.MOV R8, RZ, RZ, -R9 ;  /* 0x000000ffff087224 */ /* 0x000fe400078e0a09 */
        /* <DEDUP_REMOVED lines=10> */
[----:B------:R-:W-:Y:S02]  /*22750*/  VIADD R8, R2, 0x22820 ;  /* 0x0002282002087836 */ /* 0x000fe40000000000 */
[C---:B------:R-:W-:Y:S02]  /*22760*/  IMAD R9, R3.reuse, UR5, R6 ;  /* 0x0000000503097c24 */ /* 0x040fe4000f8e0206 */
[----:B------:R-:W-:Y:S01]  /*22770*/  IMAD.WIDE.U32 R4, R3, UR4, R4 ;  /* 0x0000000403047c25 */ /* 0x000fe2000f8e0004 */
[----:B------:R-:W-:Y:S01]  /*22780*/  ULDC.64 UR4, c[0x0][0xb00] ;  /* 0x0002c00000047ab9 */ /* 0x000fe20000000a00 */
[----:B------:R-:W-:-:S02]  /*22790*/  PRMT R8, RZ, 0x654, R8 ;  /* 0x00000654ff087816 */ /* 0x000fc40000000008 */
[----:B------:R-:W-:Y:S01]  /*227a0*/  IMAD.IADD R5, R5, 0x1, R9 ;  /* 0x0000000105057824 */ /* 0x000fe200078e0209 */
[C---:B------:R-:W-:Y:S01]  /*227b0*/  LEA R3, P0, R4.reuse, UR4, 0x2 ;  /* 0x0000000404037c11 */ /* 0x040fe2000f8010ff */
[C---:B------:R-:W-:Y:S01]  /*227c0*/  VIADD R24, R197.reuse, 0x18 ;  /* 0x00000018c5187836 */ /* 0x040fe20000000000 */
[----:B------:R-:W-:Y:S01]  /*227d0*/  UMOV UR4, 0xffffffff ;  /* 0xffffffff00047882 */ /* 0x000fe20000000000 */
[C---:B------:R-:W-:Y:S01]  /*227e0*/  VIADD R25, R197.reuse, 0x20 ;  /* 0x00000020c5197836 */ /* 0x040fe20000000000 */
[----:B------:R0:W-:Y:S01]  /*227f0*/  SYNCS.ARRIVE.TRANS64.RED.A1T0 RZ, [R8+URZ], RZ ;  /* 0x000000ff08ff79a7 */ /* 0x0001e2000810043f */
[C---:B------:R-:W-:Y:S01]  /*22800*/  VIADD R26, R197.reuse, 0x28 ;  /* 0x00000028c51a7836 */ /* 0x040fe20000000000 */
[----:B------:R-:W-:Y:S01]  /*22810*/  LEA.HI.X R4, R4, UR5, R5, 0x2, P0 ;  /* 0x0000000504047c11 */ /* 0x000fe200080f1405 */
[C---:B------:R-:W-:Y:S01]  /*22820*/  VIADD R28, R197.reuse, 0x30 ;  /* 0x00000030c51c7836 */ /* 0x040fe20000000000 */
[----:B------:R-:W-:Y:S01]  /*22830*/  SHF.R.S32.HI R32, RZ, 0x1f, R24 ;  /* 0x0000001fff207819 */ /* 0x000fe20000011418 */
[----:B------:R-:W-:Y:S01]  /*22840*/  VIADD R29, R197, 0x38 ;  /* 0x00000038c51d7836 */ /* 0x000fe20000000000 */
[----:B------:R-:W-:-:S02]  /*22850*/  SHF.R.S32.HI R33, RZ, 0x1f, R25 ;  /* 0x0000001fff217819 */ /* 0x000fc40000011419 */
[----:B------:R-:W-:Y:S02]  /*22860*/  SHF.R.S32.HI R34, RZ, 0x1f, R26 ;  /* 0x0000001fff227819 */ /* 0x000fe4000001141a */
[----:B------:R-:W-:Y:S02]  /*22870*/  SHF.R.S32.HI R35, RZ, 0x1f, R28 ;  /* 0x0000001fff237819 */ /* 0x000fe4000001141c */
[----:B------:R-:W-:Y:S01]  /*22880*/  SHF.R.S32.HI R36, RZ, 0x1f, R29 ;  /* 0x0000001fff247819 */ /* 0x000fe2000001141d */
[----:B0-----:R-:W-:Y:S06]  /*22890*/  BRA.DIV UR4, `(.L_x_12089) ;  /* 0x000000c204687947 */ /* 0x001fec000b800000 */
[----:B------:R0:W1:Y:S04]  /*228a0*/  SHFL.IDX PT, R5, R4, RZ, 0x1c1f ;  /* 0x001c1fff04057589 */ /* 0x00006800000e0000 */
[----:B------:R0:W2:Y:S02]  /*228b0*/  SHFL.IDX PT, R6, R3, RZ, 0x1c1f ;  /* 0x001c1fff03067589 */ /* 0x0000a400000e0000 */
.L_x_12321:
[----:B------:R-:W-:Y:S01]  /*228c0*/  ISETP.GE.AND P0, PT, R37, R0, PT ;  /* 0x000000002500720c */ /* 0x000fe20003f06270 */
[----:B------:R-:W-:-:S12]  /*228d0*/  BSSY B1, `(.L_x_12090) ;  /* 0x00000c6000017945 */ /* 0x000fd80003800000 */
[----:B------:R-:W-:Y:S05]  /*228e0*/  @P0 BRA `(.L_x_12091) ;  /* 0x0000000c00100947 */ /* 0x000fea0003800000 */
[----:B------:R-:W-:Y:S02]  /*228f0*/  ULDC UR4, c[0x0][0xac8] ;  /* 0x0002b20000047ab9 */ /* 0x000fe40000000800 */
[----:B------:R-:W-:-:S13]  /*22900*/  ISETP.GE.AND P0, PT, R197, UR4, PT ;  /* 0x00000004c5007c0c */ /* 0x000fda000bf06270 */
[----:B------:R-:W3:Y:S01]  /*22910*/  @!P0 LDL.64 R10, [R1+0x200] ;  /* 0x00020000010a8983 */ /* 0x000ee20000100a00 */
[----:B------:R-:W-:Y:S01]  /*22920*/  ISETP.GE.AND P1, PT, R20, UR4, PT ;  /* 0x0000000414007c0c */ /* 0x000fe2000bf26270 */
[----:B--2---:R-:W-:Y:S02]  /*22930*/  @!P0 IMAD.MOV.U32 R8, RZ, RZ, R6 ;  /* 0x000000ffff088224 */ /* 0x004fe400078e0006 */
[----:B-1----:R-:W-:Y:S02]  /*22940*/  @!P0 IMAD.MOV.U32 R9, RZ, RZ, R5 ;  /* 0x000000ffff098224 */ /* 0x002fe400078e0005 */
[----:B------:R-:W-:-:S05]  /*22950*/  @!P0 IMAD.WIDE R8, R197, 0x4, R8 ;  /* 0x00000004c5088825 */ /* 0x000fca00078e0208 */
[----:B---3--:R1:W-:Y:S04]  /*22960*/  @!P0 ST.E.64 desc[UR42][R8.64], R10 ;  /* 0x0000000a08008985 */ /* 0x0083e8000c101b2a */
[----:B-1----:R-:W2:Y:S01]  /*22970*/  @!P1 LDL.64 R8, [R1+0x210] ;  /* 0x0002100001089983 */ /* 0x002ea20000100a00 */
[----:B------:R-:W-:Y:S02]  /*22980*/  ISETP.GE.AND P0, PT, R21, UR4, PT ;  /* 0x0000000415007c0c */ /* 0x000fe4000bf06270 */
[----:B------:R-:W-:-:S04]  /*22990*/  @!P1 LEA R10, P2, R20, R6, 0x2 ;  /* 0x00000006140a9211 */ /* 0x000fc800078410ff */
[----:B------:R-:W-:-:S05]  /*229a0*/  @!P1 LEA.HI.X R11, R20, R5, R30, 0x2, P2 ;  /* 0x00000005140b9211 */ /* 0x000fca00010f141e */
[----:B--2---:R1:W-:Y:S04]  /*229b0*/  @!P1 ST.E.64 desc[UR42][R10.64], R8 ;  /* 0x000000080a009985 */ /* 0x0043e8000c101b2a */
        /* <DEDUP_REMOVED lines=21> */
[----:B------:R-:W-:Y:S01]  /*22b10*/  ISETP.GE.AND P1, PT, R29, UR4, PT ;  /* 0x000000041d007c0c */ /* 0x000fe2000bf26270 */
[----:B------:R-:W-:Y:S01]  /*22b20*/  VIADD R13, R197, 0x40 ;  /* 0x00000040c50d7836 */ /* 0x000fe20000000000 */
[----:B------:R-:W-:-:S04]  /*22b30*/  @!P0 LEA R10, P2, R28, R6, 0x2 ;  /* 0x000000061c0a8211 */ /* 0x000fc800078410ff */
[----:B------:R-:W-:-:S05]  /*22b40*/  @!P0 LEA.HI.X R11, R28, R5, R35, 0x2, P2 ;  /* 0x000000051c0b8211 */ /* 0x000fca00010f1423 */
[----:B--2---:R1:W-:Y:S04]  /*22b50*/  @!P0 ST.E.64 desc[UR42][R10.64], R8 ;  /* 0x000000080a008985 */ /* 0x0043e8000c101b2a */
[----:B-1----:R-:W2:Y:S01]  /*22b60*/  @!P1 LDL.64 R8, [R1+0x270] ;  /* 0x0002700001089983 */ /* 0x002ea20000100a00 */
[----:B------:R-:W-:Y:S01]  /*22b70*/  ISETP.GE.AND P0, PT, R13, UR4, PT ;  /* 0x000000040d007c0c */ /* 0x000fe2000bf06270 */
[----:B------:R-:W-:Y:S01]  /*22b80*/  VIADD R12, R197, 0x48 ;  /* 0x00000048c50c7836 */ /* 0x000fe20000000000 */
[----:B------:R-:W-:-:S04]  /*22b90*/  @!P1 LEA R10, P2, R29, R6, 0x2 ;  /* 0x000000061d0a9211 */ /* 0x000fc800078410ff */
[----:B------:R-:W-:Y:S01]  /*22ba0*/  @!P1 LEA.HI.X R11, R29, R5, R36, 0x2, P2 ;  /* 0x000000051d0b9211 */ /* 0x000fe200010f1424 */
[----:B------:R-:W-:-:S04]  /*22bb0*/  VIADD R15, R197, 0x40 ;  /* 0x00000040c50f7836 */ /* 0x000fc80000000000 */
[----:B--2---:R1:W-:Y:S04]  /*22bc0*/  @!P1 ST.E.64 desc[UR42][R10.64], R8 ;  /* 0x000000080a009985 */ /* 0x0043e8000c101b2a */
[----:B-1----:R-:W2:Y:S01]  /*22bd0*/  @!P0 LDL.64 R8, [R1+0x280] ;  /* 0x0002800001088983 */ /* 0x002ea20000100a00 */
[----:B------:R-:W-:Y:S01]  /*22be0*/  ISETP.GE.AND P1, PT, R12, UR4, PT ;  /* 0x000000040c007c0c */ /* 0x000fe2000bf26270 */
[----:B------:R-:W-:Y:S01]  /*22bf0*/  VIADD R14, R197, 0x50 ;  /* 0x00000050c50e7836 */ /* 0x000fe20000000000 */
[----:B------:R-:W-:Y:S02]  /*22c00*/  SHF.R.S32.HI R15, RZ, 0x1f, R15 ;  /* 0x0000001fff0f7819 */ /* 0x000fe4000001140f */
        /* <DEDUP_REMOVED lines=18> */
[----:B------:R-:W-:-:S05]  /*22d30*/  VIADD R14, R197, 0x58 ;  /* 0x00000058c50e7836 */ /* 0x000fca0000000000 */
[----:B------:R-:W-:Y:S01]  /*22d40*/  SHF.R.S32.HI R14, RZ, 0x1f, R14 ;  /* 0x0000001fff0e7819 */ /* 0x000fe2000001140e */
[----:B--2---:R1:W-:Y:S04]  /*22d50*/  @!P0 ST.E.64 desc[UR42][R10.64], R8 ;  /* 0x000000080a008985 */ /* 0x0043e8000c101b2a */
[----:B-1----:R-:W2:Y:S01]  /*22d60*/  @!P1 LDL.64 R8, [R1+0x2b0] ;  /* 0x0002b00001089983 */ /* 0x002ea20000100a00 */
[----:B------:R-:W-:Y:S02]  /*22d70*/  ISETP.GE.AND P0, PT, R12, UR4, PT ;  /* 0x000000040c007c0c */ /* 0x000fe4000bf06270 */
        /* <DEDUP_REMOVED lines=8> */
[----:B------:R-:W-:Y:S02]  /*22e00*/  @!P0 LEA.HI.X R11, R12, R5, R13, 0x2, P2 ;  /* 0x000000050c0b8211 */ /* 0x000fe400010f140d */
[----:B------:R-:W-:-:S03]  /*22e10*/  SHF.R.S32.HI R12, RZ, 0x1f, R229 ;  /* 0x0000001fff0c7819 */ /* 0x000fc600000114e5 */
        /* <DEDUP_REMOVED lines=110> */
[----:B------:R-:W-:-:S04]  /*23500*/  @!P1 LEA R10, P0, R211, R6, 0x2 ;  /* 0x00000006d30a9211 */ /* 0x000fc800078010ff */
[----:B------:R-:W-:-:S05]  /*23510*/  @!P1 LEA.HI.X R11, R211, R5, R12, 0x2, P0 ;  /* 0x00000005d30b9211 */ /* 0x000fca00000f140c */
[----:B--2---:R3:W-:Y:S04]  /*23520*/  @!P1 ST.E.64 desc[UR42][R10.64], R8 ;  /* 0x000000080a009985 */ /* 0x0047e8000c101b2a */
.L_x_12091:
[----:B------:R-:W-:Y:S05]  /*23530*/  BSYNC B1 ;  /* 0x0000000000017941 */ /* 0x000fea0003800000 */
.L_x_12090:
[----:B------:R-:W-:-:S03]  /*23540*/  UMOV UR4, 0xffffffff ;  /* 0xffffffff00047882 */ /* 0x000fc60000000000 */
[----:B------:R-:W-:Y:S05]  /*23550*/  BRA.DIV UR4, `(.L_x_12092) ;  /* 0x000000b604707947 */ /* 0x000fea000b800000 */
[----:B------:R4:W0:Y:S04]  /*23560*/  SHFL.IDX PT, R37, R4, 0x1, 0x1c1f ;  /* 0x003c1f0004257f89 */ /* 0x00082800000e0000 */
[----:B------:R4:W0:Y:S02]  /*23570*/  SHFL.IDX PT, R14, R3, 0x1, 0x1c1f ;  /* 0x003c1f00030e7f89 */ /* 0x00082400000e0000 */
.L_x_12325:
[----:B------:R-:W-:-:S13]  /*23580*/  ISETP.GE.AND P0, PT, R7, R0, PT ;  /* 0x000000000700720c */ /* 0x000fda0003f06270 */
[----:B------:R-:W-:Y:S05]  /*23590*/  @P0 BRA `(.L_x_12088) ;  /* 0x0000001800f80947 */ /* 0x000fea0003800000 */
[----:B------:R-:W5:Y:S02]  /*235a0*/  LDC R0, c[0x0][0xac8] ;  /* 0x0002b200ff007b82 */ /* 0x000f640000000800 */
[----:B-----5:R-:W-:-:S13]  /*235b0*/  ISETP.GE.AND P0, PT, R197, R0, PT ;  /* 0x00000000c500720c */ /* 0x020fda0003f06270 */
[----:B---3--:R-:W3:Y:S01]  /*235c0*/  @!P0 LDL.64 R10, [R1+0x208] ;  /* 0x00020800010a8983 */ /* 0x008ee20000100a00 */
[-C--:B------:R-:W-:Y:S01]  /*235d0*/  ISETP.GE.AND P1, PT, R20, R0.reuse, PT ;  /* 0x000000001400720c */ /* 0x080fe20003f26270 */
[----:B0---4-:R-:W-:Y:S02]  /*235e0*/  @!P0 IMAD.MOV.U32 R4, RZ, RZ, R14 ;  /* 0x000000ffff048224 */ /* 0x011fe400078e000e */
[----:B-1----:R-:W-:Y:S02]  /*235f0*/  @!P0 IMAD.MOV.U32 R5, RZ, RZ, R37 ;  /* 0x000000ffff058224 */ /* 0x002fe400078e0025 */
[----:B------:R-:W-:Y:S01]  /*23600*/  @!P0 IMAD.WIDE R4, R197, 0x4, R4 ;  /* 0x00000004c5048825 */ /* 0x000fe200078e0204 */
[----:B------:R-:W-:-:S04]  /*23610*/  ISETP.GE.AND P2, PT, R21, R0, PT ;  /* 0x000000001500720c */ /* 0x000fc80003f46270 */
[----:B---3--:R0:W-:Y:S04]  /*23620*/  @!P0 ST.E.64 desc[UR42][R4.64], R10 ;  /* 0x0000000a04008985 */ /* 0x0081e8000c101b2a */
[----:B--2---:R-:W2:Y:S01]  /*23630*/  @!P1 LDL.64 R6, [R1+0x218] ;  /* 0x0002180001069983 */ /* 0x004ea20000100a00 */
[----:B------:R-:W-:-:S04]  /*23640*/  @!P1 LEA R8, P0, R20, R14, 0x2 ;  /* 0x0000000e14089211 */ /* 0x000fc800078010ff */
[----:B------:R-:W-:Y:S02]  /*23650*/  @!P1 LEA.HI.X R9, R20, R37, R30, 0x2, P0 ;  /* 0x0000002514099211 */ /* 0x000fe400000f141e */
[----:B------:R-:W-:-:S03]  /*23660*/  @!P2 LEA R20, P0, R21, R14, 0x2 ;  /* 0x0000000e1514a211 */ /* 0x000fc600078010ff */
[----:B--2---:R1:W-:Y:S04]  /*23670*/  @!P1 ST.E.64 desc[UR42][R8.64], R6 ;  /* 0x0000000608009985 */ /* 0x0043e8000c101b2a */
[----:B------:R-:W2:Y:S01]  /*23680*/  @!P2 LDL.64 R12, [R1+0x228] ;  /* 0x00022800010ca983 */ /* 0x000ea20000100a00 */
[----:B------:R-:W-:Y:S02]  /*23690*/  ISETP.GE.AND P1, PT, R24, R0, PT ;  /* 0x000000001800720c */ /* 0x000fe40003f26270 */
[----:B------:R-:W-:-:S05]  /*236a0*/  @!P2 LEA.HI.X R21, R21, R37, R31, 0x2, P0 ;  /* 0x000000251515a211 */ /* 0x000fca00000f141f */
[----:B--2---:R2:W-:Y:S06]  /*236b0*/  @!P2 ST.E.64 desc[UR42][R20.64], R12 ;  /* 0x0000000c1400a985 */ /* 0x0045ec000c101b2a */
[----:B0-----:R-:W3:Y:S01]  /*236c0*/  @!P1 LDL.64 R4, [R1+0x238] ;  /* 0x0002380001049983 */ /* 0x001ee20000100a00 */
[----:B------:R-:W-:Y:S02]  /*236d0*/  ISETP.GE.AND P2, PT, R25, R0, PT ;  /* 0x000000001900720c */ /* 0x000fe40003f46270 */
[----:B------:R-:W-:-:S04]  /*236e0*/  @!P1 LEA R10, P0, R24, R14, 0x2 ;  /* 0x0000000e180a9211 */ /* 0x000fc800078010ff */
[----:B------:R-:W-:-:S05]  /*236f0*/  @!P1 LEA.HI.X R11, R24, R37, R32, 0x2, P0 ;  /* 0x00000025180b9211 */ /* 0x000fca00000f1420 */
[----:B---3--:R0:W-:Y:S04]  /*23700*/  @!P1 ST.E.64 desc[UR42][R10.64], R4 ;  /* 0x000000040a009985 */ /* 0x0081e8000c101b2a */
[----:B-1----:R-:W3:Y:S01]  /*23710*/  @!P2 LDL.64 R6, [R1+0x248] ;  /* 0x000248000106a983 */ /* 0x002ee20000100a00 */
[----:B------:R-:W-:Y:S02]  /*23720*/  ISETP.GE.AND P1, PT, R26, R0, PT ;  /* 0x000000001a00720c */ /* 0x000fe40003f26270 */
[----:B------:R-:W-:-:S04]  /*23730*/  @!P2 LEA R24, P0, R25, R14, 0x2 ;  /* 0x0000000e1918a211 */ /* 0x000fc800078010ff */
[----:B------:R-:W-:-:S05]  /*23740*/  @!P2 LEA.HI.X R25, R25, R37, R33, 0x2, P0 ;  /* 0x000000251919a211 */ /* 0x000fca00000f1421 */
[----:B---3--:R1:W-:Y:S04]  /*23750*/  @!P2 ST.E.64 desc[UR42][R24.64], R6 ;  /* 0x000000061800a985 */ /* 0x0083e8000c101b2a */
[----:B------:R-:W3:Y:S01]  /*23760*/  @!P1 LDL.64 R8, [R1+0x258] ;  /* 0x0002580001089983 */ /* 0x000ee20000100a00 */
[----:B------:R-:W-:Y:S02]  /*23770*/  ISETP.GE.AND P2, PT, R28, R0, PT ;  /* 0x000000001c00720c */ /* 0x000fe40003f46270 */
[----:B--2---:R-:W-:-:S04]  /*23780*/  @!P1 LEA R12, P0, R26, R14, 0x2 ;  /* 0x0000000e1a0c9211 */ /* 0x004fc800078010ff */
[----:B------:R-:W-:-:S05]  /*23790*/  @!P1 LEA.HI.X R13, R26, R37, R34, 0x2, P0 ;  /* 0x000000251a0d9211 */ /* 0x000fca00000f1422 */
[----:B---3--:R2:W-:Y:S04]  /*237a0*/  @!P1 ST.E.64 desc[UR42][R12.64], R8 ;  /* 0x000000080c009985 */ /* 0x0085e8000c101b2a */
[----:B0-----:R-:W3:Y:S01]  /*237b0*/  @!P2 LDL.64 R4, [R1+0x268] ;  /* 0x000268000104a983 */ /* 0x001ee20000100a00 */
[----:B------:R-:W-:Y:S01]  /*237c0*/  ISETP.GE.AND P1, PT, R29, R0, PT ;  /* 0x000000001d00720c */ /* 0x000fe20003f26270 */
[----:B------:R-:W-:Y:S01]  /*237d0*/  VIADD R15, R197, 0x40 ;  /* 0x00000040c50f7836 */ /* 0x000fe20000000000 */
[----:B------:R-:W-:-:S04]  /*237e0*/  @!P2 LEA R10, P0, R28, R14, 0x2 ;  /* 0x0000000e1c0aa211 */ /* 0x000fc800078010ff */
[----:B------:R-:W-:-:S05]  /*237f0*/  @!P2 LEA.HI.X R11, R28, R37, R35, 0x2, P0 ;  /* 0x000000251c0ba211 */ /* 0x000fca00000f1423 */
[----:B---3--:R0:W-:Y:S04]  /*23800*/  @!P2 ST.E.64 desc[UR42][R10.64], R4 ;  /* 0x000000040a00a985 */ /* 0x0081e8000c101b2a */
[----:B-1----:R-:W3:Y:S01]  /*23810*/  @!P1 LDL.64 R6, [R1+0x278] ;  /* 0x0002780001069983 */ /* 0x002ee20000100a00 */
[----:B------:R-:W-:Y:S01]  /*23820*/  ISETP.GE.AND P2, PT, R15, R0, PT ;  /* 0x000000000f00720c */ /* 0x000fe20003f46270 */
[----:B------:R-:W-:Y:S01]  /*23830*/  VIADD R3, R197, 0x48 ;  /* 0x00000048c5037836 */ /* 0x000fe20000000000 */
[----:B------:R-:W-:-:S04]  /*23840*/  @!P1 LEA R20, P0, R29, R14, 0x2 ;  /* 0x0000000e1d149211 */ /* 0x000fc800078010ff */
[----:B------:R-:W-:Y:S01]  /*23850*/  @!P1 LEA.HI.X R21, R29, R37, R36, 0x2, P0 ;  /* 0x000000251d159211 */ /* 0x000fe200000f1424 */
[----:B------:R-:W-:-:S04]  /*23860*/  VIADD R39, R197, 0x40 ;  /* 0x00000040c5277836 */ /* 0x000fc80000000000 */
[----:B---3--:R1:W-:Y:S04]  /*23870*/  @!P1 ST.E.64 desc[UR42][R20.64], R6 ;  /* 0x0000000614009985 */ /* 0x0083e8000c101b2a */
[----:B--2---:R-:W2:Y:S01]  /*23880*/  @!P2 LDL.64 R8, [R1+0x288] ;  /* 0x000288000108a983 */ /* 0x004ea20000100a00 */
[----:B------:R-:W-:Y:S01]  /*23890*/  ISETP.GE.AND P1, PT, R3, R0, PT ;  /* 0x000000000300720c */ /* 0x000fe20003f26270 */
[----:B------:R-:W-:Y:S01]  /*238a0*/  VIADD R38, R197, 0x50 ;  /* 0x00000050c5267836 */ /* 0x000fe20000000000 */
[----:B------:R-:W-:Y:S02]  /*238b0*/  SHF.R.S32.HI R39, RZ, 0x1f, R39 ;  /* 0x0000001fff277819 */ /* 0x000fe40000011427 */
[----:B------:R-:W-:-:S04]  /*238c0*/  @!P2 LEA R12, P0, R15, R14, 0x2 ;  /* 0x0000000e0f0ca211 */ /* 0x000fc800078010ff */
[----:B------:R-:W-:Y:S01]  /*238d0*/  @!P2 LEA.HI.X R13, R15, R37, R39, 0x2, P0 ;  /* 0x000000250f0da211 */ /* 0x000fe200000f1427 */
[----:B------:R-:W-:-:S04]  /*238e0*/  VIADD R39, R197, 0x48 ;  /* 0x00000048c5277836 */ /* 0x000fc80000000000 */
[----:B--2---:R2:W-:Y:S04]  /*238f0*/  @!P2 ST.E.64 desc[UR42][R12.64], R8 ;  /* 0x000000080c00a985 */ /* 0x0045e8000c101b2a */
[----:B0-----:R-:W3:Y:S01]  /*23900*/  @!P1 LDL.64 R4, [R1+0x298] ;  /* 0x0002980001049983 */ /* 0x001ee20000100a00 */
[----:B------:R-:W-:Y:S01]  /*23910*/  ISETP.GE.AND P2, PT, R38, R0, PT ;  /* 0x000000002600720c */ /* 0x000fe20003f46270 */
[----:B------:R-:W-:Y:S01]  /*23920*/  VIADD R15, R197, 0x58 ;  /* 0x00000058c50f7836 */ /* 0x000fe20000000000 */
[----:B------:R-:W-:Y:S02]  /*23930*/  SHF.R.S32.HI R39, RZ, 0x1f, R39 ;  /* 0x0000001fff277819 */ /* 0x000fe40000011427 */
[----:B------:R-:W-:-:S04]  /*23940*/  @!P1 LEA R10, P0, R3, R14, 0x2 ;  /* 0x0000000e030a9211 */ /* 0x000fc800078010ff */
[----:B------:R-:W-:Y:S01]  /*23950*/  @!P1 LEA.HI.X R11, R3, R37, R39, 0x2, P0 ;  /* 0x00000025030b9211 */ /* 0x000fe200000f1427 */
[----:B------:R-:W-:-:S04]  /*23960*/  VIADD R39, R197, 0x50 ;  /* 0x00000050c5277836 */ /* 0x000fc80000000000 */
[----:B---3--:R0:W-:Y:S04]  /*23970*/  @!P1 ST.E.64 desc[UR42][R10.64], R4 ;  /* 0x000000040a009985 */ /* 0x0081e8000c101b2a */
[----:B-1----:R-:W3:Y:S01]  /*23980*/  @!P2 LDL.64 R6, [R1+0x2a8] ;  /* 0x0002a8000106a983 */ /* 0x002ee20000100a00 */
[----:B------:R-:W-:Y:S01]  /*23990*/  ISETP.GE.AND P1, PT, R15, R0, PT ;  /* 0x000000000f00720c */ /* 0x000fe20003f26270 */
[----:B------:R-:W-:Y:S01]  /*239a0*/  VIADD R3, R197, 0x60 ;  /* 0x00000060c5037836 */ /* 0x000fe20000000000 */
[----:B------:R-:W-:Y:S02]  /*239b0*/  SHF.R.S32.HI R39, RZ, 0x1f, R39 ;  /* 0x0000001fff277819 */ /* 0x000fe40000011427 */
[----:B------:R-:W-:-:S04]  /*239c0*/  @!P2 LEA R20, P0, R38, R14, 0x2 ;  /* 0x0000000e2614a211 */ /* 0x000fc800078010ff */
[----:B------:R-:W-:Y:S01]  /*239d0*/  @!P2 LEA.HI.X R21, R38, R37, R39, 0x2, P0 ;  /* 0x000000252615a211 */ /* 0x000fe200000f1427 */
[----:B------:R-:W-:-:S04]  /*239e0*/  VIADD R38, R197, 0x58 ;  /* 0x00000058c5267836 */ /* 0x000fc80000000000 */
[----:B--2---:R-:W-:Y:S02]  /*239f0*/  @!P1 LEA R12, P0, R15, R14, 0x2 ;  /* 0x0000000e0f0c9211 */ /* 0x004fe400078010ff */
[----:B------:R-:W-:Y:S01]  /*23a00*/  SHF.R.S32.HI R38, RZ, 0x1f, R38 ;  /* 0x0000001fff267819 */ /* 0x000fe20000011426 */
[----:B---3--:R1:W-:Y:S04]  /*23a10*/  @!P2 ST.E.64 desc[UR42][R20.64], R6 ;  /* 0x000000061400a985 */ /* 0x0083e8000c101b2a */
[----:B------:R-:W2:Y:S01]  /*23a20*/  @!P1 LDL.64 R8, [R1+0x2b8] ;  /* 0x0002b80001089983 */ /* 0x000ea20000100a00 */
[----:B------:R-:W-:Y:S02]  /*23a30*/  ISETP.GE.AND P2, PT, R3, R0, PT ;  /* 0x000000000300720c */ /* 0x000fe40003f46270 */
[----:B------:R-:W-:Y:S01]  /*23a40*/  @!P1 LEA.HI.X R13, R15, R37, R38, 0x2, P0 ;  /* 0x000000250f0d9211 */ /* 0x000fe200000f1426 */
[----:B------:R-:W-:-:S05]  /*23a50*/  VIADD R15, R197, 0x60 ;  /* 0x00000060c50f7836 */ /* 0x000fca0000000000 */
[----:B------:R-:W-:Y:S01]  /*23a60*/  SHF.R.S32.HI R15, RZ, 0x1f, R15 ;  /* 0x0000001fff0f7819 */ /* 0x000fe2000001140f */
[----:B--2---:R2:W-:Y:S04]  /*23a70*/  @!P1 ST.E.64 desc[UR42][R12.64], R8 ;  /* 0x000000080c009985 */ /* 0x0045e8000c101b2a */
[----:B0-----:R-:W3:Y:S01]  /*23a80*/  @!P2 LDL.64 R4, [R1+0x2c8] ;  /* 0x0002c8000104a983 */ /* 0x001ee20000100a00 */
[----:B------:R-:W-:Y:S02]  /*23a90*/  ISETP.GE.AND P1, PT, R229, R0, PT ;  /* 0x00000000e500720c */ /* 0x000fe40003f26270 */
[----:B------:R-:W-:-:S04]  /*23aa0*/  @!P2 LEA R10, P0, R3, R14, 0x2 ;  /* 0x0000000e030aa211 */ /* 0x000fc800078010ff */
[----:B------:R-:W-:Y:S02]  /*23ab0*/  @!P2 LEA.HI.X R11, R3, R37, R15, 0x2, P0 ;  /* 0x00000025030ba211 */ /* 0x000fe400000f140f */
[----:B------:R-:W-:-:S03]  /*23ac0*/  SHF.R.S32.HI R3, RZ, 0x1f, R229 ;  /* 0x0000001fff037819 */ /* 0x000fc600000114e5 */
[----:B---3--:R0:W-:Y:S04]  /*23ad0*/  @!P2 ST.E.64 desc[UR42][R10.64], R4 ;  /* 0x000000040a00a985 */ /* 0x0081e8000c101b2a */
[----:B-1----:R-:W3:Y:S01]  /*23ae0*/  @!P1 LDL.64 R6, [R1+0x2d8] ;  /* 0x0002d80001069983 */ /* 0x002ee20000100a00 */
[----:B------:R-:W-:Y:S02]  /*23af0*/  ISETP.GE.AND P2, PT, R228, R0, PT ;  /* 0x00000000e400720c */ /* 0x000fe40003f46270 */
[----:B------:R-:W-:-:S04]  /*23b00*/  @!P1 LEA R20, P0, R229, R14, 0x2 ;  /* 0x0000000ee5149211 */ /* 0x000fc800078010ff */
[----:B------:R-:W-:Y:S02]  /*23b10*/  @!P1 LEA.HI.X R21, R229, R37, R3, 0x2, P0 ;  /* 0x00000025e5159211 */ /* 0x000fe400000f1403 */
[----:B------:R-:W-:-:S03]  /*23b20*/  SHF.R.S32.HI R3, RZ, 0x1f, R228 ;  /* 0x0000001fff037819 */ /* 0x000fc600000114e4 */
[----:B---3--:R1:W-:Y:S04]  /*23b30*/  @!P1 ST.E.64 desc[UR42][R20.64], R6 ;  /* 0x0000000614009985 */ /* 0x0083e8000c101b2a */
[----:B--2---:R-:W2:Y:S01]  /*23b40*/  @!P2 LDL.64 R8, [R1+0x2e8] ;  /* 0x0002e8000108a983 */ /* 0x004ea20000100a00 */
[----:B------:R-:W-:Y:S02]  /*23b50*/  ISETP.GE.AND P1, PT, R227, R0, PT ;  /* 0x00000000e300720c */ /* 0x000fe40003f26270 */
[----:B------:R-:W-:-:S04]  /*23b60*/  @!P2 LEA R12, P0, R228, R14, 0x2 ;  /* 0x0000000ee40ca211 */ /* 0x000fc800078010ff */
[----:B------:R-:W-:Y:S02]  /*23b70*/  @!P2 LEA.HI.X R13, R228, R37, R3, 0x2, P0 ;  /* 0x00000025e40da211 */ /* 0x000fe400000f1403 */
[----:B------:R-:W-:-:S03]  /*23b80*/  SHF.R.S32.HI R3, RZ, 0x1f, R227 ;  /* 0x0000001fff037819 */ /* 0x000fc600000114e3 */
        /* <DEDUP_REMOVED lines=83> */
[----:B------:R-:W-:-:S05]  /*240c0*/  SHF.R.S32.HI R3, RZ, 0x1f, R213 ;  /* 0x0000001fff037819 */ /* 0x000fca00000114d5 */
[C---:B--2---:R-:W-:Y:S01]  /*240d0*/  @!P1 LEA R12, P0, R213.reuse, R14, 0x2 ;  /* 0x0000000ed50c9211 */ /* 0x044fe200078010ff */
[----:B---3--:R0:W-:Y:S04]  /*240e0*/  @!P2 ST.E.64 desc[UR42][R20.64], R6 ;  /* 0x000000061400a985 */ /* 0x0081e8000c101b2a */
[----:B------:R-:W2:Y:S01]  /*240f0*/  @!P1 LDL.64 R8, [R1+0x3d8] ;  /* 0x0003d80001089983 */ /* 0x000ea20000100a00 */
[----:B------:R-:W-:Y:S01]  /*24100*/  @!P1 LEA.HI.X R13, R213, R37, R3, 0x2, P0 ;  /* 0x00000025d50d9211 */ /* 0x000fe200000f1403 */
[----:B------:R-:W-:Y:S01]  /*24110*/  BSSY B1, `(.L_x_12093) ;  /* 0x000000a000017945 */ /* 0x000fe20003800000 */
[----:B------:R-:W-:-:S03]  /*24120*/  ISETP.GE.AND P0, PT, R212, R0, PT ;  /* 0x00000000d400720c */ /* 0x000fc60003f06270 */
[----:B--2---:R0:W-:Y:S01]  /*24130*/  @!P1 ST.E.64 desc[UR42][R12.64], R8 ;  /* 0x000000080c009985 */ /* 0x0041e2000c101b2a */
[----:B------:R-:W-:-:S09]  /*24140*/  ISETP.GE.AND P1, PT, R211, R0, PT ;  /* 0x00000000d300720c */ /* 0x000fd20003f26270 */
[----:B------:R-:W-:Y:S05]  /*24150*/  @P0 BRA `(.L_x_12094) ;  /* 0x0000000000140947 */ /* 0x000fea0003800000 */
[----:B0-----:R-:W2:Y:S01]  /*24160*/  LDL.64 R6, [R1+0x3e8] ;  /* 0x0003e80001067983 */ /* 0x001ea20000100a00 */
[----:B------:R-:W-:Y:S02]  /*24170*/  SHF.R.S32.HI R3, RZ, 0x1f, R212 ;  /* 0x0000001fff037819 */ /* 0x000fe400000114d4 */
[----:B------:R-:W-:-:S04]  /*24180*/  LEA R4, P0, R212, R14, 0x2 ;  /* 0x0000000ed4047211 */ /* 0x000fc800078010ff */
[----:B------:R-:W-:-:S05]  /*24190*/  LEA.HI.X R5, R212, R37, R3, 0x2, P0 ;  /* 0x00000025d4057211 */ /* 0x000fca00000f1403 */
[----:B--2---:R1:W-:Y:S04]  /*241a0*/  ST.E.64 desc[UR42][R4.64], R6 ;  /* 0x0000000604007985 */ /* 0x0043e8000c101b2a */
.L_x_12094:
[----:B------:R-:W-:Y:S05]  /*241b0*/  BSYNC B1 ;  /* 0x0000000000017941 */ /* 0x000fea0003800000 */
.L_x_12093:
[----:B------:R-:W-:Y:S05]  /*241c0*/  @P1 BRA `(.L_x_12088) ;  /* 0x0000000c00ec1947 */ /* 0x000fea0003800000 */
[----:B01----:R-:W2:Y:S01]  /*241d0*/  LDL.64 R4, [R1+0x3f8] ;  /* 0x0003f80001047983 */ /* 0x003ea20000100a00 */
[----:B------:R-:W-:Y:S02]  /*241e0*/  SHF.R.S32.HI R0, RZ, 0x1f, R211 ;  /* 0x0000001fff007819 */ /* 0x000fe400000114d3 */
[----:B------:R-:W-:-:S04]  /*241f0*/  LEA R14, P0, R211, R14, 0x2 ;  /* 0x0000000ed30e7211 */ /* 0x000fc800078010ff */
[----:B------:R-:W-:-:S05]  /*24200*/  LEA.HI.X R15, R211, R37, R0, 0x2, P0 ;  /* 0x00000025d30f7211 */ /* 0x000fca00000f1400 */
[----:B--2---:R0:W-:Y:S01]  /*24210*/  ST.E.64 desc[UR42][R14.64], R4 ;  /* 0x000000040e007985 */ /* 0x0041e2000c101b2a */
[----:B------:R-:W-:Y:S05]  /*24220*/  BRA `(.L_x_12088) ;  /* 0x0000000c00d47947 */ /* 0x000fea0003800000 */
.L_x_12075:
[----:B------:R-:W-:Y:S01]  /*24230*/  ULDC.64 UR4, c[0x0][0xc08] ;  /* 0x0003020000047ab9 */ /* 0x000fe20000000a00 */
[----:B------:R-:W1:Y:S01]  /*24240*/  LDC.64 R4, c[0x0][0xc00] ;  /* 0x00030000ff047b82 */ /* 0x000e620000000a00 */
        /* <DEDUP_REMOVED lines=9> */
[----:B-1----:R-:W-:-:S05]  /*242e0*/  IMAD.WIDE R4, R208, 0x4, R4 ;  /* 0x00000004d0047825 */ /* 0x002fca00078e0204 */
[----:B------:R1:W5:Y:S01]  /*242f0*/  @P0 LDG.E R3, desc[UR42][R4.64] ;  /* 0x0000002a04030981 */ /* 0x000362000c1e1900 */
[----:B------:R-:W4:Y:S01]  /*24300*/  S2R R30, SR_TID.X ;  /* 0x00000000001e7919 */ /* 0x000f220000002100 */
[----:B--2---:R-:W-:-:S05]  /*24310*/  @P1 IMAD.WIDE R6, R208, 0x4, R6 ;  /* 0x00000004d0061825 */ /* 0x004fca00078e0206 */
[----:B------:R1:W5:Y:S01]  /*24320*/  @P1 LDG.E R20, desc[UR42][R6.64] ;  /* 0x0000002a06141981 */ /* 0x000362000c1e1900 */
[----:B------:R-:W-:Y:S02]  /*24330*/  ISETP.NE.AND P2, PT, R204, RZ, PT ;  /* 0x000000ffcc00720c */ /* 0x000fe40003f45270 */
[----:B------:R-:W-:-:S11]  /*24340*/  SHF.R.S32.HI R28, RZ, 0x1f, R208 ;  /* 0x0000001fff1c7819 */ /* 0x000fd600000114d0 */
[----:B------:R-:W2:Y:S01]  /*24350*/  @!P2 LDC R204, c[0x0][0xad4] ;  /* 0x0002b500ffccab82 */ /* 0x000ea20000000800 */
[----:B----4-:R-:W-:-:S05]  /*24360*/  VIADD R0, R30, 0xffffff80 ;  /* 0xffffff801e007836 */ /* 0x010fca0000000000 */
[----:B------:R-:W-:Y:S02]  /*24370*/  ISETP.GT.AND P3, PT, R0, 0x7f, PT ;  /* 0x0000007f0000780c */ /* 0x000fe40003f64270 */
[----:B--2---:R-:W-:Y:S01]  /*24380*/  ISETP.GT.AND P2, PT, R204, 0x1, PT ;  /* 0x00000001cc00780c */ /* 0x004fe20003f44270 */
[----:B-1----:R-:W-:-:S12]  /*24390*/  @P1 BRA `(.L_x_12095) ;  /* 0x0000000000101947 */ /* 0x002fd80003800000 */
[----:B------:R-:W-:Y:S05]  /*243a0*/  @!P0 BRA `(.L_x_12095) ;  /* 0x00000000000c8947 */ /* 0x000fea0003800000 */
[----:B------:R-:W2:Y:S04]  /*243b0*/  LDG.E R7, desc[UR42][R4.64] ;  /* 0x0000002a04077981 */ /* 0x000ea8000c1e1900 */
[----:B-----5:R-:W2:Y:S02]  /*243c0*/  LDG.E R20, desc[UR42][R4.64+0x4] ;  /* 0x0000042a04147981 */ /* 0x020ea4000c1e1900 */
[----:B--2---:R-:W-:-:S07]  /*243d0*/  IMAD.IADD R20, R20, 0x1, -R7 ;  /* 0x0000000114147824 */ /* 0x004fce00078e0a07 */
.L_x_12095:
[----:B------:R-:W-:Y:S01]  /*243e0*/  BSSY B1, `(.L_x_12096) ;  /* 0x0000035000017945 */ /* 0x000fe20003800000 */
[----:B------:R-:W-:Y:S02]  /*243f0*/  SEL R29, R208, RZ, !P0 ;  /* 0x000000ffd01d7207 */ /* 0x000fe40004000000 */
[----:B------:R-:W-:Y:S02]  /*24400*/  SEL R28, R28, RZ, !P0 ;  /* 0x000000ff1c1c7207 */ /* 0x000fe40004000000 */
[----:B-----5:R-:W-:Y:S01]  /*24410*/  SHF.R.S32.HI R26, RZ, 0x1f, R3 ;  /* 0x0000001fff1a7819 */ /* 0x020fe20000011403 */
[----:B------:R-:W-:Y:S06]  /*24420*/  @P3 BRA `(.L_x_12097) ;  /* 0x0000000000c03947 */ /* 0x000fec0003800000 */
[----:B------:R-:W1:Y:S01]  /*24430*/  LDC R33, c[0x0][0xbe8] ;  /* 0x0002fa00ff217b82 */ /* 0x000e620000000800 */
[----:B------:R-:W-:Y:S01]  /*24440*/  IADD3 R31, R203, -0x80, R30 ;  /* 0xffffff80cb1f7810 */ /* 0x000fe20007ffe01e */
[----:B-1----:R-:W-:-:S05]  /*24450*/  IMAD R0, R20, R33, RZ ;  /* 0x0000002114007224 */ /* 0x002fca00078e02ff */
[----:B------:R-:W-:-:S13]  /*24460*/  ISETP.GE.AND P0, PT, R31, R0, PT ;  /* 0x000000001f00720c */ /* 0x000fda0003f06270 */
[----:B------:R-:W-:Y:S05]  /*24470*/  @P0 BRA `(.L_x_12097) ;  /* 0x0000000000ac0947 */ /* 0x000fea0003800000 */
[----:B------:R-:W-:Y:S01]  /*24480*/  IMAD.MOV.U32 R24, RZ, RZ, 0x9b8 ;  /* 0x000009b8ff187424 */ /* 0x000fe200078e00ff */
[----:B------:R-:W-:Y:S01]  /*24490*/  ISETP.GT.AND P0, PT, R204, 0x1, PT ;  /* 0x00000001cc00780c */ /* 0x000fe20003f04270 */
[----:B------:R-:W1:Y:S01]  /*244a0*/  LDC.64 R4, c[0x0][0xba8] ;  /* 0x0002ea00ff047b82 */ /* 0x000e620000000a00 */
[----:B------:R-:W-:Y:S01]  /*244b0*/  ISETP.NE.AND P1, PT, R33, 0x1, PT ;  /* 0x000000012100780c */ /* 0x000fe20003f25270 */
[----:B------:R-:W-:Y:S01]  /*244c0*/  IMAD.MOV.U32 R21, RZ, RZ, R31 ;  /* 0x000000ffff157224 */ /* 0x000fe200078e001f */
[----:B------:R-:W-:Y:S02]  /*244d0*/  SEL R24, R24, 0x978, P0 ;  /* 0x0000097818187807 */ /* 0x000fe40000000000 */
[----:B------:R-:W-:-:S03]  /*244e0*/  SEL R209, R209, RZ, P0 ;  /* 0x000000ffd1d17207 */ /* 0x000fc60000000000 */
[----:B0-----:R-:W0:Y:S08]  /*244f0*/  LDC.64 R10, c[0x0][R24+0x220] ;  /* 0x00008800180a7b82 */ /* 0x001e300000000a00 */
[----:B------:R-:W2:Y:S08]  /*24500*/  LDC.64 R14, c[0x0][R24+0x218] ;  /* 0x00008600180e7b82 */ /* 0x000eb00000000a00 */
[----:B------:R-:W4:Y:S08]  /*24510*/  LDC.64 R8, c[0x0][R24+0x228] ;  /* 0x00008a0018087b82 */ /* 0x000f300000000a00 */
[----:B------:R-:W5:Y:S08]  /*24520*/  LDC.64 R6, c[0x0][R24+0x210] ;  /* 0x0000840018067b82 */ /* 0x000f700000000a00 */
[----:B------:R-:W3:Y:S08]  /*24530*/  @P1 LDC R0, c[0x0][0xbec] ;  /* 0x0002fb00ff001b82 */ /* 0x000ef00000000800 */
[----:B------:R-:W4:Y:S01]  /*24540*/  @P1 LDC R35, c[0x0][0xbf0] ;  /* 0x0002fc00ff231b82 */ /* 0x000f220000000800 */
[----:B0-----:R-:W-:-:S07]  /*24550*/  IMAD R11, R11, R29, RZ ;  /* 0x0000001d0b0b7224 */ /* 0x001fce00078e02ff */
[----:B-1----:R-:W0:Y:S01]  /*24560*/  @!P0 LDC R4, c[0x0][0xb50] ;  /* 0x0002d400ff048b82 */ /* 0x002e220000000800 */
[----:B------:R-:W-:-:S04]  /*24570*/  IMAD.WIDE.U32 R12, R10, R29, RZ ;  /* 0x0000001d0a0c7225 */ /* 0x000fc800078e00ff */
[----:B------:R-:W-:Y:S02]  /*24580*/  IMAD R11, R10, R28, R11 ;  /* 0x0000001c0a0b7224 */ /* 0x000fe400078e020b */
[----:B---3--:R-:W-:Y:S01]  /*24590*/  @P1 IMAD.HI.U32 R0, R31, R0, RZ ;  /* 0x000000001f001227 */ /* 0x008fe200078e00ff */
[----:B------:R-:W1:Y:S03]  /*245a0*/  @!P0 LDC R5, c[0x0][0xb54] ;  /* 0x0002d500ff058b82 */ /* 0x000e660000000800 */
[-C--:B--2---:R-:W-:Y:S02]  /*245b0*/  IMAD R25, R15, R156.reuse, RZ ;  /* 0x0000009c0f197224 */ /* 0x084fe400078e02ff */
[----:B------:R-:W-:Y:S01]  /*245c0*/  IMAD.WIDE.U32 R14, R14, R156, RZ ;  /* 0x0000009c0e0e7225 */ /* 0x000fe200078e00ff */
[----:B----4-:R-:W-:-:S03]  /*245d0*/  @P1 SHF.R.U32.HI R21, RZ, R35, R0 ;  /* 0x00000023ff151219 */ /* 0x010fc60000011600 */
        /* <DEDUP_REMOVED lines=12> */
[-C--:B-----5:R-:W-:Y:S01]  /*246a0*/  IMAD R0, R7, R11.reuse, RZ ;  /* 0x0000000b07007224 */ /* 0x0a0fe200078e02ff */
[----:B------:R-:W-:Y:S01]  /*246b0*/  SHF.R.S32.HI R13, RZ, 0x1f, R11 ;  /* 0x0000001fff0d7819 */ /* 0x000fe2000001140b */
[----:B------:R-:W-:Y:S02]  /*246c0*/  IMAD.MOV.U32 R7, RZ, RZ, -0x800000 ;  /* 0xff800000ff077424 */ /* 0x000fe400078e00ff */
[----:B------:R-:W-:-:S04]  /*246d0*/  IMAD.WIDE.U32 R8, R6, R11, R8 ;  /* 0x0000000b06087225 */ /* 0x000fc800078e0008 */
[----:B------:R-:W-:Y:S01]  /*246e0*/  IMAD R13, R6, R13, R0 ;  /* 0x0000000d060d7224 */ /* 0x000fe200078e0200 */
[----:B0-----:R-:W-:-:S03]  /*246f0*/  LEA R4, P0, R8, R4, 0x2 ;  /* 0x0000000408047211 */ /* 0x001fc600078010ff */
[----:B------:R-:W-:-:S05]  /*24700*/  IMAD.IADD R0, R9, 0x1, R13 ;  /* 0x0000000109007824 */ /* 0x000fca00078e020d */
[----:B-1----:R-:W-:-:S05]  /*24710*/  LEA.HI.X R5, R8, R5, R0, 0x2, P0 ;  /* 0x0000000508057211 */ /* 0x002fca00000f1400 */
[----:B------:R1:W-:Y:S02]  /*24720*/  STG.E desc[UR42][R4.64], R7 ;  /* 0x0000000704007986 */ /* 0x0003e4000c10192a */
.L_x_12097:
[----:B------:R-:W-:Y:S05]  /*24730*/  BSYNC B1 ;  /* 0x0000000000017941 */ /* 0x000fea0003800000 */
.L_x_12096:
[----:B------:R-:W-:Y:S05]  /*24740*/  @P2 BRA `(.L_x_12088) ;  /* 0x00000008008c2947 */ /* 0x000fea0003800000 */
[----:B------:R-:W2:Y:S01]  /*24750*/  LDC R21, c[0x0][0xbe8] ;  /* 0x0002fa00ff157b82 */ /* 0x000ea20000000800 */
[C---:B------:R-:W-:Y:S01]  /*24760*/  VIADD R8, R30.reuse, 0xffffff80 ;  /* 0xffffff801e087836 */ /* 0x040fe20000000000 */
[----:B------:R-:W-:Y:S01]  /*24770*/  ULDC.64 UR4, c[0x0][0xaa0] ;  /* 0x0002a80000047ab9 */ /* 0x000fe20000000a00 */
[----:B0-----:R-:W-:Y:S01]  /*24780*/  VIADD R10, R30, 0xffffff80 ;  /* 0xffffff801e0a7836 */ /* 0x001fe20000000000 */
[----:B------:R-:W-:Y:S01]  /*24790*/  ULDC.64 UR6, c[0x0][0xaf0] ;  /* 0x0002bc0000067ab9 */ /* 0x000fe20000000a00 */
[----:B------:R-:W-:Y:S01]  /*247a0*/  IMAD R0, R26, UR4, RZ ;  /* 0x000000041a007c24 */ /* 0x000fe2000f8e02ff */
[----:B------:R-:W-:Y:S01]  /*247b0*/  SHF.R.S32.HI R8, RZ, 0x1f, R8 ;  /* 0x0000001fff087819 */ /* 0x000fe20000011408 */
[----:B-1----:R-:W-:-:S03]  /*247c0*/  IMAD.WIDE.U32 R4, R3, UR4, RZ ;  /* 0x0000000403047c25 */ /* 0x002fc6000f8e00ff */
[----:B------:R-:W-:Y:S01]  /*247d0*/  LEA.HI R8, R8, R10, RZ, 0x3 ;  /* 0x0000000a08087211 */ /* 0x000fe200078f18ff */
[----:B------:R-:W-:Y:S01]  /*247e0*/  IMAD R7, R3, UR5, R0 ;  /* 0x0000000503077c24 */ /* 0x000fe2000f8e0200 */
[----:B------:R-:W-:Y:S02]  /*247f0*/  ULDC.64 UR4, c[0x0][0xae8] ;  /* 0x0002ba0000047ab9 */ /* 0x000fe40000000a00 */
[----:B------:R-:W-:Y:S01]  /*24800*/  SHF.R.S32.HI R8, RZ, 0x3, R8 ;  /* 0x00000003ff087819 */ /* 0x000fe20000011408 */
[----:B------:R-:W-:-:S04]  /*24810*/  IMAD.IADD R5, R5, 0x1, R7 ;  /* 0x0000000105057824 */ /* 0x000fc800078e0207 */
[----:B------:R-:W-:Y:S02]  /*24820*/  IMAD R0, R205, 0x20, R8 ;  /* 0x00000020cd007824 */ /* 0x000fe400078e0208 */
[----:B------:R-:W-:Y:S01]  /*24830*/  IMAD.WIDE.U32 R4, R156, UR4, R4 ;  /* 0x000000049c047c25 */ /* 0x000fe2000f8e0004 */
[----:B--2---:R-:W-:-:S03]  /*24840*/  ISETP.NE.AND P0, PT, R21, 0x1, PT ;  /* 0x000000011500780c */ /* 0x004fc60003f05270 */
[----:B------:R-:W-:Y:S02]  /*24850*/  IMAD.IADD R9, R203, 0x1, R0 ;  /* 0x00000001cb097824 */ /* 0x000fe400078e0200 */
[----:B------:R-:W-:Y:S01]  /*24860*/  IMAD R5, R156, UR5, R5 ;  /* 0x000000059c057c24 */ /* 0x000fe2000f8e0205 */
[----:B------:R-:W-:Y:S01]  /*24870*/  ULDC.64 UR4, c[0x0][0xae0] ;  /* 0x0002b80000047ab9 */ /* 0x000fe20000000a00 */
[----:B------:R-:W-:Y:S02]  /*24880*/  IMAD.MOV.U32 R3, RZ, RZ, R9 ;  /* 0x000000ffff037224 */ /* 0x000fe400078e0009 */
[----:B------:R-:W-:-:S04]  /*24890*/  IMAD.WIDE.U32 R4, R29, UR6, R4 ;  /* 0x000000061d047c25 */ /* 0x000fc8000f8e0004 */
        /* <DEDUP_REMOVED lines=27> */
.L_x_12328:
[----:B------:R-:W-:Y:S01]  /*24a50*/  IMAD R20, R20, R21, RZ ;  /* 0x0000001514147224 */ /* 0x000fe200078e02ff */
[----:B------:R-:W-:Y:S01]  /*24a60*/  BSSY B1, `(.L_x_12099) ;  /* 0x0000019000017945 */ /* 0x000fe20003800000 */
[----:B------:R-:W-:-:S05]  /*24a70*/  IMAD.IADD R203, R8, 0x1, R203 ;  /* 0x0000000108cb7824 */ /* 0x000fca00078e02cb */
        /* <DEDUP_REMOVED lines=9> */
[----:B------:R-:W-:-:S03]  /*24b10*/  SHF.R.S32.HI R12, RZ, 0x1f, R200 ;  /* 0x0000001fff0c7819 */ /* 0x000fc600000114c8 */
[-C--:B--2---:R-:W-:Y:S02]  /*24b20*/  @!P3 LEA R6, P5, R187, R14.reuse, 0x1 ;  /* 0x0000000ebb06b211 */ /* 0x084fe400078a08ff */
[----:B------:R-:W-:Y:S02]  /*24b30*/  @!P2 LEA R8, P4, R201, R14, 0x1 ;  /* 0x0000000ec908a211 */ /* 0x000fe400078808ff */
[----:B-1----:R-:W-:Y:S02]  /*24b40*/  @!P3 LEA.HI.X R7, R187, R0, R5, 0x1, P5 ;  /* 0x00000000bb07b211 */ /* 0x002fe400028f0c05 */
[----:B------:R-:W-:Y:S02]  /*24b50*/  @!P1 LEA R10, P5, R200, R14, 0x1 ;  /* 0x0000000ec80a9211 */ /* 0x000fe400078a08ff */
[----:B------:R-:W-:Y:S01]  /*24b60*/  @!P2 LEA.HI.X R9, R201, R0, R13, 0x1, P4 ;  /* 0x00000000c909a211 */ /* 0x000fe200020f0c0d */
[----:B------:R4:W-:Y:S01]  /*24b70*/  @!P3 ST.E.128 desc[UR42][R6.64], RZ ;  /* 0x000000ff0600b985 */ /* 0x0009e2000c101d2a */
[----:B------:R-:W-:-:S02]  /*24b80*/  SHF.R.S32.HI R5, RZ, 0x1f, R202 ;  /* 0x0000001fff057819 */ /* 0x000fc400000114ca */
[----:B------:R-:W-:Y:S01]  /*24b90*/  @!P0 LEA R14, P4, R202, R14, 0x1 ;  /* 0x0000000eca0e8211 */ /* 0x000fe200078808ff */
[----:B------:R4:W-:Y:S01]  /*24ba0*/  @!P2 ST.E.128 desc[UR42][R8.64], RZ ;  /* 0x000000ff0800a985 */ /* 0x0009e2000c101d2a */
[-C--:B------:R-:W-:Y:S02]  /*24bb0*/  @!P1 LEA.HI.X R11, R200, R0.reuse, R12, 0x1, P5 ;  /* 0x00000000c80b9211 */ /* 0x080fe400028f0c0c */
[----:B------:R-:W-:-:S03]  /*24bc0*/  @!P0 LEA.HI.X R15, R202, R0, R5, 0x1, P4 ;  /* 0x00000000ca0f8211 */ /* 0x000fc600020f0c05 */
[----:B------:R4:W-:Y:S04]  /*24bd0*/  @!P1 ST.E.128 desc[UR42][R10.64], RZ ;  /* 0x000000ff0a009985 */ /* 0x0009e8000c101d2a */
[----:B------:R4:W-:Y:S02]  /*24be0*/  @!P0 ST.E.128 desc[UR42][R14.64], RZ ;  /* 0x000000ff0e008985 */ /* 0x0009e4000c101d2a */
.L_x_12100:
[----:B------:R-:W-:Y:S05]  /*24bf0*/  BSYNC B1 ;  /* 0x0000000000017941 */ /* 0x000fea0003800000 */
.L_x_12099:
[----:B------:R-:W-:-:S03]  /*24c00*/  UMOV UR4, 0xffffffff ;  /* 0xffffffff00047882 */ /* 0x000fc60000000000 */
[----:B------:R-:W-:Y:S05]  /*24c10*/  BRA.DIV UR4, `(.L_x_12101) ;  /* 0x000000a2043c7947 */ /* 0x000fea000b800000 */
[----:B-1----:R1:W0:Y:S04]  /*24c20*/  SHFL.IDX PT, R0, R4, 0x1, 0x181f ;  /* 0x00381f0004007f89 */ /* 0x00222800000e0000 */
[----:B--2-4-:R1:W2:Y:S02]  /*24c30*/  SHFL.IDX PT, R14, R3, 0x1, 0x181f ;  /* 0x00381f00030e7f89 */ /* 0x0142a400000e0000 */
.L_x_12332:
[----:B------:R-:W-:Y:S01]  /*24c40*/  VIADD R5, R203, 0x20 ;  /* 0x00000020cb057836 */ /* 0x000fe20000000000 */
        /* <DEDUP_REMOVED lines=13> */
[----:B------:R-:W-:Y:S02]  /*24d20*/  @!P2 LEA R8, P4, R201, R14, 0x1 ;  /* 0x0000000ec908a211 */ /* 0x000fe400078808ff */
[----:B0-----:R-:W-:Y:S02]  /*24d30*/  @!P3 LEA.HI.X R7, R187, R0, R10, 0x1, P5 ;  /* 0x00000000bb07b211 */ /* 0x001fe400028f0c0a */
[----:B------:R-:W-:-:S02]  /*24d40*/  @!P1 LEA R10, P5, R200, R14, 0x1 ;  /* 0x0000000ec80a9211 */ /* 0x000fc400078a08ff */
[----:B------:R-:W-:Y:S01]  /*24d50*/  @!P2 LEA.HI.X R9, R201, R0, R15, 0x1, P4 ;  /* 0x00000000c909a211 */ /* 0x000fe200020f0c0f */
[----:B------:R4:W-:Y:S01]  /*24d60*/  @!P3 ST.E.128 desc[UR42][R6.64], RZ ;  /* 0x000000ff0600b985 */ /* 0x0009e2000c101d2a */
[----:B------:R-:W-:Y:S02]  /*24d70*/  @!P0 LEA R14, P4, R202, R14, 0x1 ;  /* 0x0000000eca0e8211 */ /* 0x000fe400078808ff */
[-C--:B------:R-:W-:Y:S01]  /*24d80*/  @!P1 LEA.HI.X R11, R200, R0.reuse, R13, 0x1, P5 ;  /* 0x00000000c80b9211 */ /* 0x080fe200028f0c0d */
[----:B------:R4:W-:Y:S01]  /*24d90*/  @!P2 ST.E.128 desc[UR42][R8.64], RZ ;  /* 0x000000ff0800a985 */ /* 0x0009e2000c101d2a */
[----:B------:R-:W-:-:S03]  /*24da0*/  @!P0 LEA.HI.X R15, R202, R0, R12, 0x1, P4 ;  /* 0x00000000ca0f8211 */ /* 0x000fc600020f0c0c */
[----:B------:R4:W-:Y:S04]  /*24db0*/  @!P1 ST.E.128 desc[UR42][R10.64], RZ ;  /* 0x000000ff0a009985 */ /* 0x0009e8000c101d2a */
[----:B------:R4:W-:Y:S02]  /*24dc0*/  @!P0 ST.E.128 desc[UR42][R14.64], RZ ;  /* 0x000000ff0e008985 */ /* 0x0009e4000c101d2a */
.L_x_12103:
[----:B------:R-:W-:Y:S05]  /*24dd0*/  BSYNC B1 ;  /* 0x0000000000017941 */ /* 0x000fea0003800000 */
.L_x_12102:
[----:B------:R-:W-:-:S03]  /*24de0*/  UMOV UR4, 0xffffffff ;  /* 0xffffffff00047882 */ /* 0x000fc60000000000 */
[----:B------:R-:W-:Y:S05]  /*24df0*/  BRA.DIV UR4, `(.L_x_12104) ;  /* 0x000000a2040c7947 */ /* 0x000fea000b800000 */
[----:B0-----:R0:W0:Y:S04]  /*24e00*/  SHFL.IDX PT, R0, R4, 0x2, 0x181f ;  /* 0x00581f0004007f89 */ /* 0x00102800000e0000 */
[----:B--2-4-:R2:W4:Y:S02]  /*24e10*/  SHFL.IDX PT, R14, R3, 0x2, 0x181f ;  /* 0x00581f00030e7f89 */ /* 0x01452400000e0000 */
.L_x_12336:
        /* <DEDUP_REMOVED lines=13> */
[-C--:B----4-:R-:W-:Y:S02]  /*24ef0*/  @!P3 LEA R6, P5, R187, R14.reuse, 0x1 ;  /* 0x0000000ebb06b211 */ /* 0x090fe400078a08ff */
        /* <DEDUP_REMOVED lines=11> */
.L_x_12106:
[----:B------:R-:W-:Y:S05]  /*24fb0*/  BSYNC B1 ;  /* 0x0000000000017941 */ /* 0x000fea0003800000 */
.L_x_12105:
[----:B------:R-:W-:-:S03]  /*24fc0*/  UMOV UR4, 0xffffffff ;  /* 0xffffffff00047882 */ /* 0x000fc60000000000 */
[----:B------:R-:W-:Y:S05]  /*24fd0*/  BRA.DIV UR4, `(.L_x_12107) ;  /* 0x0000009e04dc7947 */ /* 0x000fea000b800000 */
[----:B0-----:R0:W0:Y:S04]  /*24fe0*/  SHFL.IDX PT, R0, R4, 0x3, 0x181f ;  /* 0x00781f0004007f89 */ /* 0x00102800000e0000 */
[----:B----4-:R4:W0:Y:S02]  /*24ff0*/  SHFL.IDX PT, R14, R3, 0x3, 0x181f ;  /* 0x00781f00030e7f89 */ /* 0x01082400000e0000 */
.L_x_12340:
[----:B-12-4-:R-:W-:-:S05]  /*25000*/  VIADD R3, R203, 0x60 ;  /* 0x00000060cb037836 */ /* 0x016fca0000000000 */
        /* <DEDUP_REMOVED lines=11> */
[-C--:B0-----:R-:W-:Y:S02]  /*250c0*/  @!P3 LEA R4, P5, R187, R14.reuse, 0x1 ;  /* 0x0000000ebb04b211 */ /* 0x081fe400078a08ff */
[----:B------:R-:W-:Y:S02]  /*250d0*/  @!P2 LEA R6, P4, R201, R14, 0x1 ;  /* 0x0000000ec906a211 */ /* 0x000fe400078808ff */
[----:B------:R-:W-:Y:S02]  /*250e0*/  @!P3 LEA.HI.X R5, R187, R0, R8, 0x1, P5 ;  /* 0x00000000bb05b211 */ /* 0x000fe400028f0c08 */
        /* <DEDUP_REMOVED lines=9> */
.L_x_12088:
[----:B------:R-:W-:Y:S05]  /*25180*/  BSYNC B0 ;  /* 0x0000000000007941 */ /* 0x000fea0003800000 */
.L_x_12074:
[----:B------:R-:W-:Y:S02]  /*25190*/  ULDC UR4, c[0x0][0xc3c] ;  /* 0x00030f0000047ab9 */ /* 0x000fe40000000800 */
[----:B0-----:R-:W-:-:S13]  /*251a0*/  ISETP.GE.AND P0, PT, R103, UR4, PT ;  /* 0x0000000467007c0c */ /* 0x001fda000bf06270 */
[----:B------:R-:W-:Y:S05]  /*251b0*/  @!P0 BRA `(.L_x_12108) ;  /* 0xfffffdc000a88947 */ /* 0x000fea000383ffff */
[----:B------:R-:W-:Y:S05]  /*251c0*/  BRA `(.L_x_11863) ;  /* 0x0000007c00d47947 */ /* 0x000fea0003800000 */
.L_x_11861:
        /* <DEDUP_REMOVED lines=16> */
.L_x_12109:
        /* <DEDUP_REMOVED lines=44> */
.L_x_12113:
        /* <DEDUP_REMOVED lines=37> */
.L_x_12111:
        /* <DEDUP_REMOVED lines=13> */
.L_x_12114:
        /* <DEDUP_REMOVED lines=62> */
.L_x_12115:
        /* <DEDUP_REMOVED lines=61> */
.L_x_12116:
[----:B------:R-:W-:-:S05]  /*26060*/  LOP3.LUT R17, RZ, R2, RZ, 0x33, !PT ;  /* 0x00000002ff117212 */ /* 0x000fca00078e33ff */
[----:B------:R-:W-:Y:S01]  /*26070*/  IMAD.IADD R17, R0, 0x1, R17 ;  /* 0x0000000100117824 */ /* 0x000fe200078e0211 */
[----:B------:R-:W-:Y:S06]  /*26080*/  BRA `(.L_x_12117) ;  /* 0x00000000000c7947 */ /* 0x000fec0003800000 */
.L_x_12112:
[----:B------:R-:W-:Y:S02]  /*26090*/  IMAD.MOV.U32 R17, RZ, RZ, RZ ;  /* 0x000000ffff117224 */ /* 0x000fe400078e00ff */
[----:B------:R-:W-:Y:S02]  /*260a0*/  IMAD.U32 R16, RZ, RZ, UR6 ;  /* 0x00000006ff107e24 */ /* 0x000fe4000f8e00ff */
[----:B------:R-:W-:-:S07]  /*260b0*/  IMAD.MOV.U32 R18, RZ, RZ, RZ ;  /* 0x000000ffff127224 */ /* 0x000fce00078e00ff */
.L_x_12117:
[----:B------:R-:W-:-:S13]  /*260c0*/  ISETP.NE.AND P0, PT, R7, RZ, PT ;  /* 0x000000ff0700720c */ /* 0x000fda0003f05270 */
[----:B------:R-:W0:Y:S01]  /*260d0*/  @!P0 S2R R3, SR_CgaCtaId ;  /* 0x0000000000038919 */ /* 0x000e220000008800 */
[----:B------:R-:W-:-:S04]  /*260e0*/  @!P0 MOV R0, 0x400 ;  /* 0x0000040000008802 */ /* 0x000fc80000000f00 */
[----:B0-----:R-:W-:-:S05]  /*260f0*/  @!P0 LEA R0, R3, R0, 0x18 ;  /* 0x0000000003008211 */ /* 0x001fca00078ec0ff */
[----:B------:R0:W-:Y:S01]  /*26100*/  @!P0 STS.128 [R0+0x228d0], R16 ;  /* 0x0228d01000008388 */ /* 0x0001e20000000c00 */
[----:B------:R-:W-:Y:S06]  /*26110*/  BAR.ARV 0x5, 0x180 ;  /* 0x0146000000007b1d */ /* 0x000fec0000002000 */
.L_x_12110:
[----:B------:R2:W-:Y:S01]  /*26120*/  STL [R1+0x420], RZ ;  /* 0x000420ff01007387 */ /* 0x0005e20000100800 */
[----:B------:R-:W-:Y:S01]  /*26130*/  ULDC UR4, c[0x0][0xc3c] ;  /* 0x00030f0000047ab9 */ /* 0x000fe20000000800 */
[----:B------:R-:W-:Y:S01]  /*26140*/  IMAD.MOV.U32 R26, RZ, RZ, 0x1 ;  /* 0x00000001ff1a7424 */ /* 0x000fe200078e00ff */
[----:B-1----:R-:W-:Y:S01]  /*26150*/  ISETP.GE.AND P0, PT, R19, UR4, PT ;  /* 0x0000000413007c0c */ /* 0x002fe2000bf06270 */
[----:B------:R-:W-:-:S12]  /*26160*/  IMAD.MOV.U32 R25, RZ, RZ, RZ ;  /* 0x000000ffff197224 */ /* 0x000fd800078e00ff */
[----:B--2---:R-:W-:Y:S05]  /*26170*/  @P0 BRA `(.L_x_12118) ;  /* 0x0000006c000c0947 */ /* 0x004fea0003800000 */
[----:B------:R-:W1:Y:S01]  /*26180*/  S2R R4, SR_TID.X ;  /* 0x0000000000047919 */ /* 0x000e620000002100 */
[----:B------:R-:W2:Y:S01]  /*26190*/  S2UR UR5, SR_CgaCtaId ;  /* 0x00000000000579c3 */ /* 0x000ea20000008800 */
[----:B------:R-:W-:Y:S01]  /*261a0*/  UMOV UR4, 0x400 ;  /* 0x0000040000047882 */ /* 0x000fe20000000000 */
[----:B------:R-:W-:Y:S01]  /*261b0*/  BSSY B8, `(.L_x_12118) ;  /* 0x00006bf000087945 */ /* 0x000fe20003800000 */
[----:B------:R3:W-:Y:S01]  /*261c0*/  STL [R1+0x420], RZ ;  /* 0x000420ff01007387 */ /* 0x0007e20000100800 */
[----:B------:R-:W-:Y:S01]  /*261d0*/  IMAD.MOV.U32 R27, RZ, RZ, 0x1 ;  /* 0x00000001ff1b7424 */ /* 0x000fe200078e00ff */
[----:B------:R-:W-:Y:S01]  /*261e0*/  CS2R R24, SRZ ;  /* 0x0000000000187805 */ /* 0x000fe2000001ff00 */
[----:B------:R-:W-:Y:S01]  /*261f0*/  IMAD.MOV.U32 R26, RZ, RZ, 0x1 ;  /* 0x00000001ff1a7424 */ /* 0x000fe200078e00ff */
[----:B------:R-:W-:Y:S01]  /*26200*/  ULDC.64 UR40, c[0x0][0x198] ;  /* 0x0000660000287ab9 */ /* 0x000fe20000000a00 */
[----:B------:R-:W-:Y:S01]  /*26210*/  ULOP3.LUT UR38, UR36, 0x2, URZ, 0xfc, !UPT ;  /* 0x0000000224267892 */ /* 0x000fe2000f8efc3f */
[----:B------:R-:W-:Y:S01]  /*26220*/  ULDC UR37, c[0x0][0xc] ;  /* 0x0000030000257ab9 */ /* 0x000fe20000000800 */
[----:B--2---:R-:W-:-:S06]  /*26230*/  ULEA UR4, UR5, UR4, 0x18 ;  /* 0x0000000405047291 */ /* 0x004fcc000f8ec03f */
[----:B------:R-:W-:Y:S01]  /*26240*/  IMAD.U32 R22, RZ, RZ, UR4 ;  /* 0x00000004ff167e24 */ /* 0x000fe2000f8e00ff */
[C---:B-1----:R-:W-:Y:S01]  /*26250*/  LOP3.LUT R3, R4.reuse, 0x7f, RZ, 0xc0, !PT ;  /* 0x0000007f04037812 */ /* 0x042fe200078ec0ff */
[----:B0-----:R-:W-:-:S04]  /*26260*/  IMAD.SHL.U32 R0, R4, 0x8, RZ ;  /* 0x0000000804007824 */ /* 0x001fc800078e00ff */
[----:B------:R-:W-:Y:S01]  /*26270*/  IMAD.SHL.U32 R29, R3, 0x8, RZ ;  /* 0x00000008031d7824 */ /* 0x000fe200078e00ff */
[----:B------:R-:W-:Y:S02]  /*26280*/  LOP3.LUT R2, R0, 0x1f8, RZ, 0xc0, !PT ;  /* 0x000001f800027812 */ /* 0x000fe400078ec0ff */
[----:B------:R-:W-:Y:S02]  /*26290*/  SHF.R.U32.HI R3, RZ, 0x3, R3 ;  /* 0x00000003ff037819 */ /* 0x000fe40000011603 */
[----:B------:R-:W-:Y:S02]  /*262a0*/  LOP3.LUT R2, R2, 0x38, R4, 0x78, !PT ;  /* 0x0000003802027812 */ /* 0x000fe400078e7804 */
[----:B------:R-:W-:Y:S02]  /*262b0*/  LOP3.LUT R0, R0, 0x38, RZ, 0xc0, !PT ;  /* 0x0000003800007812 */ /* 0x000fe400078ec0ff */
[----:B------:R-:W-:Y:S01]  /*262c0*/  LOP3.LUT R29, R2, 0x200, R29, 0xf8, !PT ;  /* 0x00000200021d7812 */ /* 0x000fe200078ef81d */
[----:B------:R-:W-:Y:S01]  /*262d0*/  IMAD.SHL.U32 R2, R4, 0x10, RZ ;  /* 0x0000001004027824 */ /* 0x000fe200078e00ff */
[----:B------:R-:W-:-:S04]  /*262e0*/  LOP3.LUT R4, R0, 0x40, RZ, 0xfc, !PT ;  /* 0x0000004000047812 */ /* 0x000fc800078efcff */
[----:B------:R-:W-:Y:S02]  /*262f0*/  LOP3.LUT R2, R3, 0x70, R2, 0xf8, !PT ;  /* 0x0000007003027812 */ /* 0x000fe400078ef802 */
[C---:B------:R-:W-:Y:S02]  /*26300*/  LOP3.LUT R3, R0.reuse, 0x80, RZ, 0xfc, !PT ;  /* 0x0000008000037812 */ /* 0x040fe400078efcff */
[----:B------:R-:W-:Y:S01]  /*26310*/  LOP3.LUT R2, R0, 0xc0, RZ, 0xfc, !PT ;  /* 0x000000c000027812 */ /* 0x000fe200078efcff */
[----:B------:R-:W-:-:S05]  /*26320*/  IMAD R0, R29, 0x2, R22 ;  /* 0x000000021d007824 */ /* 0x000fca00078e0216 */
[----:B------:R3:W-:Y:S02]  /*26330*/  STL [R1+0x404], R0 ;  /* 0x0004040001007387 */ /* 0x0007e40000100800 */
.L_x_12237:
        /* <DEDUP_REMOVED lines=22> */
[----:B--2---:R-:W1:Y:S08]  /*264a0*/  @P2 LDC.64 R6, c[0x0][0xa18] ;  /* 0x00028600ff062b82 */ /* 0x004e700000000a00 */
[----:B------:R-:W2:Y:S01]  /*264b0*/  @P0 LDG.E R8, desc[UR42][R4.64] ;  /* 0x0000002a04080981 */ /* 0x000ea2000c1e1900 */
[----:B------:R-:W-:Y:S01]  /*264c0*/  ULDC UR4, c[0x0][0x288] ;  /* 0x0000a20000047ab9 */ /* 0x000fe20000000800 */
[----:B0-----:R-:W-:-:S05]  /*264d0*/  IMAD.WIDE R2, R19, 0x4, R2 ;  /* 0x0000000413027825 */ /* 0x001fca00078e0202 */
[----:B------:R-:W5:Y:S01]  /*264e0*/  @P1 LDG.E R0, desc[UR42][R2.64] ;  /* 0x0000002a02001981 */ /* 0x000f62000c1e1900 */
[----:B-1----:R-:W-:-:S03]  /*264f0*/  @P2 IMAD.WIDE R6, R19, 0x4, R6 ;  /* 0x0000000413062825 */ /* 0x002fc600078e0206 */
[----:B--2---:R0:W-:Y:S02]  /*26500*/  STL [R1+0x408], R8 ;  /* 0x0004080801007387 */ /* 0x0041e40000100800 */
[----:B0-----:R-:W-:Y:S01]  /*26510*/  IMAD.U32 R8, RZ, RZ, UR4 ;  /* 0x00000004ff087e24 */ /* 0x001fe2000f8e00ff */
[----:B------:R-:W-:-:S05]  /*26520*/  ULDC.64 UR4, c[0x0][0x418] ;  /* 0x0001060000047ab9 */ /* 0x000fca0000000a00 */
        /* <DEDUP_REMOVED lines=12> */
[----:B------:R-:W-:Y:S06]  /*265f0*/  @P2 BRA `(.L_x_12119) ;  /* 0x0000000000142947 */ /* 0x000fec0003800000 */
[----:B------:R-:W-:Y:S05]  /*26600*/  @!P0 BRA `(.L_x_12119) ;  /* 0x0000000000108947 */ /* 0x000fea0003800000 */
[----:B------:R-:W2:Y:S04]  /*26610*/  LDG.E R9, desc[UR42][R4.64] ;  /* 0x0000002a04097981 */ /* 0x000ea8000c1e1900 */
[----:B------:R-:W2:Y:S02]  /*26620*/  LDG.E R6, desc[UR42][R4.64+0x4] ;  /* 0x0000042a04067981 */ /* 0x000ea4000c1e1900 */
[----:B--2---:R-:W-:-:S05]  /*26630*/  IMAD.IADD R12, R6, 0x1, -R9 ;  /* 0x00000001060c7824 */ /* 0x004fca00078e0a09 */
[----:B------:R1:W-:Y:S02]  /*26640*/  STL [R1+0x400], R12 ;  /* 0x0004000c01007387 */ /* 0x0003e40000100800 */
.L_x_12119:
        /* <DEDUP_REMOVED lines=13> */
.L_x_12120:
[----:B------:R-:W-:Y:S02]  /*26720*/  ULDC.64 UR4, c[0x0][0xa08] ;  /* 0x0002820000047ab9 */ /* 0x000fe40000000a00 */
[----:B------:R-:W-:-:S04]  /*26730*/  ISETP.NE.U32.AND P0, PT, RZ, UR4, PT ;  /* 0x00000004ff007c0c */ /* 0x000fc8000bf05070 */
[----:B------:R-:W-:-:S13]  /*26740*/  ISETP.NE.AND.EX P0, PT, RZ, UR5, PT, P0 ;  /* 0x00000005ff007c0c */ /* 0x000fda000bf05300 */
[----:B------:R-:W-:Y:S05]  /*26750*/  @!P0 BRA `(.L_x_12121) ;  /* 0x0000000000148947 */ /* 0x000fea0003800000 */
[----:B------:R-:W2:Y:S02]  /*26760*/  LDC.64 R4, c[0x0][0xa08] ;  /* 0x00028200ff047b82 */ /* 0x000ea40000000a00 */
[----:B--2---:R-:W-:-:S05]  /*26770*/  IMAD.WIDE R4, R19, 0x4, R4 ;  /* 0x0000000413047825 */ /* 0x004fca00078e0204 */
[----:B------:R-:W2:Y:S04]  /*26780*/  LDG.E R10, desc[UR42][R4.64] ;  /* 0x0000002a040a7981 */ /* 0x000ea8000c1e1900 */
[----:B------:R-:W2:Y:S02]  /*26790*/  LDG.E R9, desc[UR42][R4.64+0x4] ;  /* 0x0000042a04097981 */ /* 0x000ea4000c1e1900 */
[----:B--2---:R-:W-:-:S07]  /*267a0*/  IMAD.IADD R10, R9, 0x1, -R10 ;  /* 0x00000001090a7824 */ /* 0x004fce00078e0a0a */
.L_x_12121:
[----:B--2---:R-:W2:Y:S01]  /*267b0*/  @P1 LDG.E R5, desc[UR42][R2.64] ;  /* 0x0000002a02051981 */ /* 0x004ea2000c1e1900 */
[----:B0-----:R-:W0:Y:S03]  /*267c0*/  LDC R8, c[0x0][0x448] ;  /* 0x00011200ff087b82 */ /* 0x001e260000000800 */
[----:B------:R3:W2:Y:S01]  /*267d0*/  @P1 LDG.E R4, desc[UR42][R2.64+0x4] ;  /* 0x0000042a02041981 */ /* 0x0006a2000c1e1900 */
[----:B------:R-:W-:Y:S02]  /*267e0*/  IMAD.SHL.U32 R35, R17, 0x80, RZ ;  /* 0x0000008011237824 */ /* 0x000fe400078e00ff */
[----:B-----5:R-:W-:Y:S02]  /*267f0*/  IMAD.IADD R10, R10, 0x1, -R31 ;  /* 0x000000010a0a7824 */ /* 0x020fe400078e0a1f */
[----:B---3--:R-:W3:Y:S01]  /*26800*/  LDC.64 R2, c[0x0][0x9e0] ;  /* 0x00027800ff027b82 */ /* 0x008ee20000000a00 */
[----:B0-----:R-:W-:Y:S01]  /*26810*/  ISETP.NE.AND P2, PT, R8, 0x1, PT ;  /* 0x000000010800780c */ /* 0x001fe20003f45270 */
[----:B------:R-:W-:-:S12]  /*26820*/  VIADD R8, R35, 0x7f ;  /* 0x0000007f23087836 */ /* 0x000fd80000000000 */
[----:B------:R-:W0:Y:S01]  /*26830*/  @P2 LDC R9, c[0x0][0x44c] ;  /* 0x00011300ff092b82 */ /* 0x000e220000000800 */
[----:B---3--:R-:W-:-:S07]  /*26840*/  ISETP.GE.AND P3, PT, R3, 0x1, PT ;  /* 0x000000010300780c */ /* 0x008fce0003f66270 */
[----:B------:R-:W3:Y:S01]  /*26850*/  @P2 LDC R11, c[0x0][0x450] ;  /* 0x00011400ff0b2b82 */ /* 0x000ee20000000800 */
[----:B--2---:R-:W-:Y:S02]  /*26860*/  @P1 IMAD.IADD R7, R4, 0x1, -R5 ;  /* 0x0000000104071824 */ /* 0x004fe400078e0a05 */
[----:B0-----:R-:W-:-:S04]  /*26870*/  @P2 IMAD.HI.U32 R4, R8, R9, RZ ;  /* 0x0000000908042227 */ /* 0x001fc800078e00ff */
[----:B------:R-:W-:Y:S01]  /*26880*/  IMAD.IADD R17, R10, 0x1, R7 ;  /* 0x000000010a117824 */ /* 0x000fe200078e0207 */
[----:B---3--:R-:W-:-:S03]  /*26890*/  @P2 SHF.R.U32.HI R8, RZ, R11, R4 ;  /* 0x0000000bff082219 */ /* 0x008fc60000011604 */
[C---:B------:R-:W-:Y:S01]  /*268a0*/  VIADD R4, R17.reuse, 0x5f ;  /* 0x0000005f11047836 */ /* 0x040fe20000000000 */
[----:B------:R-:W-:-:S03]  /*268b0*/  IADD3 R9, R17, 0x1, -R12 ;  /* 0x0000000111097810 */ /* 0x000fc60007ffe80c */
        /* <DEDUP_REMOVED lines=17> */
.L_x_12124:
[----:B------:R-:W-:-:S13]  /*269d0*/  ISETP.NE.AND P0, PT, R3, 0x1, PT ;  /* 0x000000010300780c */ /* 0x000fda0003f05270 */
[----:B------:R-:W0:Y:S02]  /*269e0*/  @P0 LDC.64 R4, c[0x0][0x9e8] ;  /* 0x00027a00ff040b82 */ /* 0x000e240000000a00 */
[----:B0-----:R-:W-:-:S05]  /*269f0*/  @P0 IMAD.HI.U32 R4, R11, R4, RZ ;  /* 0x000000040b040227 */ /* 0x001fca00078e00ff */
[----:B------:R-:W-:-:S07]  /*26a00*/  @P0 SHF.R.U32.HI R11, RZ, R5, R4 ;  /* 0x00000005ff0b0219 */ /* 0x000fce0000011604 */
.L_x_12125:
[----:B------:R-:W-:Y:S05]  /*26a10*/  BSYNC B0 ;  /* 0x0000000000007941 */ /* 0x000fea0003800000 */
.L_x_12123:
[----:B------:R-:W-:-:S05]  /*26a20*/  IMAD R11, R11, R3, R3 ;  /* 0x000000030b0b7224 */ /* 0x000fca00078e0203 */
[----:B------:R-:W-:-:S07]  /*26a30*/  VIMNMX R2, R2, R11, PT ;  /* 0x0000000b02027248 */ /* 0x000fce0003fe0100 */
.L_x_12122:
[----:B------:R-:W0:Y:S01]  /*26a40*/  @P2 LDC R8, c[0x0][0x44c] ;  /* 0x00011300ff082b82 */ /* 0x000e220000000800 */
[----:B------:R-:W-:Y:S01]  /*26a50*/  VIADD R2, R2, 0x5f ;  /* 0x0000005f02027836 */ /* 0x000fe20000000000 */
[----:B------:R-:W-:Y:S01]  /*26a60*/  ULDC UR4, c[0x0][0x9dc] ;  /* 0x0002770000047ab9 */ /* 0x000fe20000000800 */
[----:B------:R-:W-:Y:S02]  /*26a70*/  IMAD.MOV.U32 R5, RZ, RZ, R35 ;  /* 0x000000ffff057224 */ /* 0x000fe400078e0023 */
[----:B------:R-:W-:-:S03]  /*26a80*/  IMAD.HI R2, R2, 0x2aaaaaab, RZ ;  /* 0x2aaaaaab02027827 */ /* 0x000fc600078e02ff */
[----:B------:R-:W2:Y:S01]  /*26a90*/  @P2 LDC R4, c[0x0][0x450] ;  /* 0x00011400ff042b82 */ /* 0x000ea20000000800 */
[----:B0-----:R-:W-:-:S04]  /*26aa0*/  @P2 IMAD.HI.U32 R11, R35, R8, RZ ;  /* 0x00000008230b2227 */ /* 0x001fc800078e00ff */
[----:B------:R-:W-:Y:S01]  /*26ab0*/  IMAD.IADD R8, R17, 0x1, -R12 ;  /* 0x0000000111087824 */ /* 0x000fe200078e0a0c */
[----:B--2---:R-:W-:Y:S02]  /*26ac0*/  @P2 SHF.R.U32.HI R5, RZ, R4, R11 ;  /* 0x00000004ff052219 */ /* 0x004fe4000001160b */
[----:B------:R-:W-:-:S03]  /*26ad0*/  SHF.R.U32.HI R11, RZ, 0x1f, R2 ;  /* 0x0000001fff0b7819 */ /* 0x000fc60000011602 */
[----:B-1----:R-:W-:Y:S01]  /*26ae0*/  IMAD.IADD R12, R8, 0x1, R5 ;  /* 0x00000001080c7824 */ /* 0x002fe200078e0205 */
        /* <DEDUP_REMOVED lines=14> */
.L_x_12128:
[----:B------:R-:W-:-:S13]  /*26bd0*/  ISETP.NE.AND P0, PT, R3, 0x1, PT ;  /* 0x000000010300780c */ /* 0x000fda0003f05270 */
[----:B------:R-:W0:Y:S02]  /*26be0*/  @P0 LDC.64 R4, c[0x0][0x9e8] ;  /* 0x00027a00ff040b82 */ /* 0x000e240000000a00 */
[----:B0-----:R-:W-:-:S05]  /*26bf0*/  @P0 IMAD.HI.U32 R4, R12, R4, RZ ;  /* 0x000000040c040227 */ /* 0x001fca00078e00ff */
[----:B------:R-:W-:-:S07]  /*26c00*/  @P0 SHF.R.U32.HI R12, RZ, R5, R4 ;  /* 0x00000005ff0c0219 */ /* 0x000fce0000011604 */
.L_x_12129:
[----:B------:R-:W-:Y:S05]  /*26c10*/  BSYNC B0 ;  /* 0x0000000000007941 */ /* 0x000fea0003800000 */
.L_x_12127:
[----:B------:R-:W-:-:S05]  /*26c20*/  IMAD R3, R12, R3, RZ ;  /* 0x000000030c037224 */ /* 0x000fca00078e02ff */
[----:B------:R-:W-:-:S07]  /*26c30*/  VIMNMX R2, R2, R3, !PT ;  /* 0x0000000302027248 */ /* 0x000fce0007fe0100 */
.L_x_12126:
        /* <DEDUP_REMOVED lines=39> */
.L_x_12131:
[----:B------:R-:W-:Y:S05]  /*26eb0*/  BSYNC B0 ;  /* 0x0000000000007941 */ /* 0x000fea0003800000 */
.L_x_12130:
[-C--:B------:R-:W-:Y:S01]  /*26ec0*/  IMAD R3, R30, R14.reuse, R4 ;  /* 0x0000000e1e037224 */ /* 0x080fe200078e0204 */
        /* <DEDUP_REMOVED lines=24> */
.L_x_12343:
[----:B-1----:R-:W-:Y:S02]  /*27050*/  ISETP.NE.AND P0, PT, R14, RZ, PT ;  /* 0x000000ff0e00720c */ /* 0x002fe40003f05270 */
[----:B------:R-:W-:-:S11]  /*27060*/  PLOP3.LUT P6, PT, PT, PT, PT, 0x8, 0x0 ;  /* 0x000000000000781c */ /* 0x000fd60003fce170 */
[----:B------:R-:W-:Y:S05]  /*27070*/  @P0 BRA `(.L_x_12135) ;  /* 0x00000000000c0947 */ /* 0x000fea0003800000 */
[----:B------:R-:W-:-:S03]  /*27080*/  UMOV UR4, 0xffffffff ;  /* 0xffffffff00047882 */ /* 0x000fc60000000000 */
[----:B------:R-:W-:Y:S05]  /*27090*/  BRA.DIV UR4, `(.L_x_12136) ;  /* 0x0000008204287947 */ /* 0x000fea000b800000 */
[----:B------:R-:W-:-:S13]  /*270a0*/  ELECT P6, URZ, PT ;  /* 0x00000000003f782f */ /* 0x000fda00038c0000 */
.L_x_12135:
        /* <DEDUP_REMOVED lines=9> */
.L_x_12346:
[----:B------:R-:W-:Y:S05]  /*27140*/  BSYNC B1 ;  /* 0x0000000000017941 */ /* 0x000fea0003800000 */
.L_x_12137:
        /* <DEDUP_REMOVED lines=10> */
.L_x_12347:
[----:B------:R-:W-:Y:S05]  /*271f0*/  BSYNC B2 ;  /* 0x0000000000027941 */ /* 0x000fea0003800000 */
.L_x_12141:
[----:B------:R-:W-:Y:S04]  /*27200*/  BSSY B2, `(.L_x_12143) ;  /* 0x0000009000027945 */ /* 0x000fe80003800000 */
[----:B------:R-:W-:Y:S05]  /*27210*/  @P1 BRA `(.L_x_12144) ;  /* 0x00000000001c1947 */ /* 0x000fea0003800000 */
[----:B0-----:R-:W0:Y:S02]  /*27220*/  S2R R3, SR_TID.X ;  /* 0x0000000000037919 */ /* 0x001e240000002100 */
[----:B0-----:R-:W-:Y:S01]  /*27230*/  LOP3.LUT R7, R3, 0x1f, RZ, 0xc0, !PT ;  /* 0x0000001f03077812 */ /* 0x001fe200078ec0ff */
[----:B------:R-:W-:-:S03]  /*27240*/  IMAD.MOV.U32 R3, RZ, RZ, 0x3000 ;  /* 0x00003000ff037424 */ /* 0x000fc600078e00ff */
[----:B------:R-:W-:Y:S01]  /*27250*/  ISETP.NE.AND P0, PT, R7, RZ, PT ;  /* 0x000000ff0700720c */ /* 0x000fe20003f05270 */
[----:B------:R2:W-:-:S12]  /*27260*/  SYNCS.ARRIVE.TRANS64 RZ, [R12+URZ+0x22890], R3 ;  /* 0x022890030cff79a7 */ /* 0x0005d8000800003f */
[----:B--2---:R-:W-:Y:S05]  /*27270*/  @!P0 BRA `(.L_x_12144) ;  /* 0x0000000000048947 */ /* 0x004fea0003800000 */
[----:B------:R-:W-:Y:S01]  /*27280*/  BPT.TRAP 0x1 ;  /* 0x000000040000795c */ /* 0x000fe20000300000 */
.L_x_12144:
[----:B------:R-:W-:Y:S05]  /*27290*/  BSYNC B2 ;  /* 0x0000000000027941 */ /* 0x000fea0003800000 */
.L_x_12143:
[----:B------:R-:W-:Y:S01]  /*272a0*/  IMAD.MOV.U32 R7, RZ, RZ, RZ ;  /* 0x000000ffff077224 */ /* 0x000fe200078e00ff */
[----:B------:R-:W-:Y:S01]  /*272b0*/  UIADD3 UR4, UP0, UR40, 0x570, URZ ;  /* 0x0000057028047890 */ /* 0x000fe2000ff1e03f */
[----:B0-----:R-:W-:Y:S01]  /*272c0*/  IMAD R3, R2, 0x60, R0 ;  /* 0x0000006002037824 */ /* 0x001fe200078e0200 */
        /* <DEDUP_REMOVED lines=9> */
.L_x_12145:
        /* <DEDUP_REMOVED lines=13> */
.L_x_12348:
[----:B------:R-:W-:Y:S05]  /*27430*/  BSYNC B2 ;  /* 0x0000000000027941 */ /* 0x000fea0003800000 */
.L_x_12146:
        /* <DEDUP_REMOVED lines=11> */
.L_x_12149:
[----:B------:R-:W-:Y:S05]  /*274f0*/  BSYNC B2 ;  /* 0x0000000000027941 */ /* 0x000fea0003800000 */
.L_x_12148:
        /* <DEDUP_REMOVED lines=9> */
.L_x_12150:
        /* <DEDUP_REMOVED lines=15> */
.L_x_12151:
        /* <DEDUP_REMOVED lines=15> */
.L_x_12152:
        /* <DEDUP_REMOVED lines=15> */
.L_x_12153:
        /* <DEDUP_REMOVED lines=10> */
.L_x_12140:
[----:B------:R-:W-:Y:S05]  /*27900*/  BSYNC B1 ;  /* 0x0000000000017941 */ /* 0x000fea0003800000 */
.L_x_12139:
        /* <DEDUP_REMOVED lines=9> */
.L_x_12169:
        /* <DEDUP_REMOVED lines=11> */
.L_x_12349:
[----:B------:R-:W-:Y:S05]  /*27a50*/  BSYNC B2 ;  /* 0x0000000000027941 */ /* 0x000fea0003800000 */
.L_x_12156:
        /* <DEDUP_REMOVED lines=9> */
.L_x_12159:
[----:B------:R-:W-:Y:S05]  /*27af0*/  BSYNC B2 ;  /* 0x0000000000027941 */ /* 0x000fea0003800000 */
.L_x_12158:
        /* <DEDUP_REMOVED lines=11> */
.L_x_12160:
        /* <DEDUP_REMOVED lines=13> */
.L_x_12350:
[----:B------:R-:W-:Y:S05]  /*27c80*/  BSYNC B2 ;  /* 0x0000000000027941 */ /* 0x000fea0003800000 */
.L_x_12161:
        /* <DEDUP_REMOVED lines=11> */
.L_x_12164:
[----:B------:R-:W-:Y:S05]  /*27d40*/  BSYNC B2 ;  /* 0x0000000000027941 */ /* 0x000fea0003800000 */
.L_x_12163:
        /* <DEDUP_REMOVED lines=9> */
.L_x_12165:
        /* <DEDUP_REMOVED lines=15> */
.L_x_12166:
        /* <DEDUP_REMOVED lines=15> */
.L_x_12167:
        /* <DEDUP_REMOVED lines=15> */
.L_x_12168:
        /* <DEDUP_REMOVED lines=10> */
.L_x_12155:
[----:B------:R-:W-:Y:S05]  /*28150*/  BSYNC B1 ;  /* 0x0000000000017941 */ /* 0x000fea0003800000 */
.L_x_12154:
        /* <DEDUP_REMOVED lines=8> */
.L_x_12133:
[----:B------:R-:W-:Y:S05]  /*281e0*/  BSYNC B0 ;  /* 0x0000000000007941 */ /* 0x000fea0003800000 */
.L_x_12132:
[----:B------:R-:W1:Y:S01]  /*281f0*/  LDC R0, c[0x0][0x448] ;  /* 0x00011200ff007b82 */ /* 0x000e620000000800 */
[----:B------:R-:W-:Y:S07]  /*28200*/  @!P0 WARPSYNC.ALL ;  /* 0x0000000000008948 */ /* 0x000fee0003800000 */
[----:B------:R-:W-:Y:S01]  /*28210*/  @!P0 BAR.SYNC.DEFER_BLOCKING 0xc, 0x180 ;  /* 0x0306000000008b1d */ /* 0x000fe20000010000 */
[----:B-1----:R-:W-:Y:S01]  /*28220*/  ISETP.NE.AND P1, PT, R0, 0x1, PT ;  /* 0x000000010000780c */ /* 0x002fe20003f25270 */
[----:B------:R-:W-:-:S12]  /*28230*/  VIADD R0, R35, 0x7f ;  /* 0x0000007f23007836 */ /* 0x000fd80000000000 */
[----:B0-----:R-:W0:Y:S08]  /*28240*/  @P1 LDC R3, c[0x0][0x44c] ;  /* 0x00011300ff031b82 */ /* 0x001e300000000800 */
[----:B------:R-:W1:Y:S01]  /*28250*/  @P1 LDC R2, c[0x0][0x450] ;  /* 0x00011400ff021b82 */ /* 0x000e620000000800 */
[----:B0-----:R-:W-:-:S05]  /*28260*/  @P1 IMAD.HI.U32 R3, R0, R3, RZ ;  /* 0x0000000300031227 */ /* 0x001fca00078e00ff */
[----:B-1----:R-:W-:Y:S02]  /*28270*/  @P1 SHF.R.U32.HI R0, RZ, R2, R3 ;  /* 0x00000002ff001219 */ /* 0x002fe40000011603 */
[----:B------:R-:W0:Y:S03]  /*28280*/  LDC.64 R2, c[0x0][0x9e0] ;  /* 0x00027800ff027b82 */ /* 0x000e260000000a00 */
[----:B------:R-:W-:Y:S01]  /*28290*/  IMAD.IADD R7, R9, 0x1, R0 ;  /* 0x0000000109077824 */ /* 0x000fe200078e0200 */
[----:B0-----:R-:W-:-:S03]  /*282a0*/  ISETP.GE.AND P2, PT, R3, 0x1, PT ;  /* 0x000000010300780c */ /* 0x001fc60003f46270 */
[----:B------:R-:W-:-:S10]  /*282b0*/  IMAD.IADD R2, R7, 0x1, R2 ;  /* 0x0000000107027824 */ /* 0x000fd400078e0202 */
        /* <DEDUP_REMOVED lines=12> */
.L_x_12172:
[----:B------:R-:W-:-:S13]  /*28380*/  ISETP.NE.AND P0, PT, R3, 0x1, PT ;  /* 0x000000010300780c */ /* 0x000fda0003f05270 */
[----:B------:R-:W0:Y:S02]  /*28390*/  @P0 LDC.64 R4, c[0x0][0x9e8] ;  /* 0x00027a00ff040b82 */ /* 0x000e240000000a00 */
[----:B0-----:R-:W-:-:S05]  /*283a0*/  @P0 IMAD.HI.U32 R4, R0, R4, RZ ;  /* 0x0000000400040227 */ /* 0x001fca00078e00ff */
[----:B------:R-:W-:-:S07]  /*283b0*/  @P0 SHF.R.U32.HI R0, RZ, R5, R4 ;  /* 0x00000005ff000219 */ /* 0x000fce0000011604 */
.L_x_12173:
[----:B------:R-:W-:Y:S05]  /*283c0*/  BSYNC B0 ;  /* 0x0000000000007941 */ /* 0x000fea0003800000 */
.L_x_12171:
[----:B------:R-:W-:-:S05]  /*283d0*/  IMAD R5, R0, R3, R3 ;  /* 0x0000000300057224 */ /* 0x000fca00078e0203 */
[----:B------:R-:W-:-:S07]  /*283e0*/  VIMNMX R2, R2, R5, PT ;  /* 0x0000000502027248 */ /* 0x000fce0003fe0100 */
.L_x_12170:
[----:B------:R-:W0:Y:S01]  /*283f0*/  @P1 LDC R4, c[0x0][0x44c] ;  /* 0x00011300ff041b82 */ /* 0x000e220000000800 */
[----:B------:R-:W-:Y:S01]  /*28400*/  VIADD R2, R2, 0x5f ;  /* 0x0000005f02027836 */ /* 0x000fe20000000000 */
[----:B------:R-:W-:Y:S01]  /*28410*/  ULDC UR4, c[0x0][0x9dc] ;  /* 0x0002770000047ab9 */ /* 0x000fe20000000800 */
[----:B------:R-:W-:Y:S02]  /*28420*/  IMAD.MOV.U32 R7, RZ, RZ, R35 ;  /* 0x000000ffff077224 */ /* 0x000fe400078e0023 */
[----:B------:R-:W-:-:S03]  /*28430*/  IMAD.HI R2, R2, 0x2aaaaaab, RZ ;  /* 0x2aaaaaab02027827 */ /* 0x000fc600078e02ff */
[----:B------:R-:W1:Y:S02]  /*28440*/  @P1 LDC R0, c[0x0][0x450] ;  /* 0x00011400ff001b82 */ /* 0x000e640000000800 */
[----:B------:R-:W-:-:S04]  /*28450*/  SHF.R.U32.HI R5, RZ, 0x1f, R2 ;  /* 0x0000001fff057819 */ /* 0x000fc80000011602 */
[----:B------:R-:W-:Y:S01]  /*28460*/  LEA.HI.SX32 R5, R2, R5, 0x1c ;  /* 0x0000000502057211 */ /* 0x000fe200078fe2ff */
[----:B0-----:R-:W-:-:S05]  /*28470*/  @P1 IMAD.HI.U32 R9, R35, R4, RZ ;  /* 0x0000000423091227 */ /* 0x001fca00078e00ff */
[----:B-1----:R-:W-:-:S05]  /*28480*/  @P1 SHF.R.U32.HI R7, RZ, R0, R9 ;  /* 0x00000000ff071219 */ /* 0x002fca0000011609 */
[----:B------:R-:W-:Y:S01]  /*28490*/  IMAD.IADD R8, R8, 0x1, R7 ;  /* 0x0000000108087824 */ /* 0x000fe200078e0207 */
[----:B------:R-:W-:-:S03]  /*284a0*/  VIMNMX R7, R20, R5, PT ;  /* 0x0000000514077248 */ /* 0x000fc60003fe0100 */
        /* <DEDUP_REMOVED lines=12> */
.L_x_12176:
[----:B------:R-:W-:-:S13]  /*28570*/  ISETP.NE.AND P0, PT, R3, 0x1, PT ;  /* 0x000000010300780c */ /* 0x000fda0003f05270 */
[----:B------:R-:W0:Y:S02]  /*28580*/  @P0 LDC.64 R4, c[0x0][0x9e8] ;  /* 0x00027a00ff040b82 */ /* 0x000e240000000a00 */
[----:B0-----:R-:W-:-:S05]  /*28590*/  @P0 IMAD.HI.U32 R4, R8, R4, RZ ;  /* 0x0000000408040227 */ /* 0x001fca00078e00ff */
[----:B------:R-:W-:-:S07]  /*285a0*/  @P0 SHF.R.U32.HI R8, RZ, R5, R4 ;  /* 0x00000005ff080219 */ /* 0x000fce0000011604 */
.L_x_12177:
[----:B------:R-:W-:Y:S05]  /*285b0*/  BSYNC B0 ;  /* 0x0000000000007941 */ /* 0x000fea0003800000 */
.L_x_12175:
[----:B------:R-:W-:-:S05]  /*285c0*/  IMAD R3, R8, R3, RZ ;  /* 0x0000000308037224 */ /* 0x000fca00078e02ff */
[----:B------:R-:W-:-:S07]  /*285d0*/  VIMNMX R0, R0, R3, !PT ;  /* 0x0000000300007248 */ /* 0x000fce0007fe0100 */
.L_x_12174:
[----:B------:R-:W-:Y:S01]  /*285e0*/  ISETP.NE.AND P1, PT, R6, RZ, PT ;  /* 0x000000ff0600720c */ /* 0x000fe20003f25270 */
[----:B------:R-:W-:Y:S01]  /*285f0*/  IMAD.HI R0, R0, 0x2aaaaaab, RZ ;  /* 0x2aaaaaab00007827 */ /* 0x000fe200078e02ff */
[----:B------:R-:W-:Y:S04]  /*28600*/  BSSY B0, `(.L_x_12178) ;  /* 0x0000023000007945 */ /* 0x000fe80003800000 */
[----:B------:R-:W-:-:S04]  /*28610*/  SHF.R.U32.HI R3, RZ, 0x1f, R0 ;  /* 0x0000001fff037819 */ /* 0x000fc80000011600 */
[----:B------:R-:W-:Y:S01]  /*28620*/  LEA.HI.SX32 R0, R0, R3, 0x1c ;  /* 0x0000000300007211 */ /* 0x000fe200078fe2ff */
[----:B------:R-:W-:Y:S02]  /*28630*/  IMAD.MOV.U32 R3, RZ, RZ, RZ ;  /* 0x000000ffff037224 */ /* 0x000fe400078e00ff */
[----:B------:R-:W0:Y:S01]  /*28640*/  @!P1 LDC R6, c[0x0][0x9f0] ;  /* 0x00027c00ff069b82 */ /* 0x000e220000000800 */
[----:B------:R-:W-:-:S04]  /*28650*/  VIMNMX R0, RZ, R0, !PT ;  /* 0x00000000ff007248 */ /* 0x000fc80007fe0100 */
[----:B------:R-:W-:-:S13]  /*28660*/  ISETP.GT.AND P0, PT, R7, R0, PT ;  /* 0x000000000700720c */ /* 0x000fda0003f04270 */
[----:B------:R-:W-:Y:S05]  /*28670*/  @!P0 BRA `(.L_x_12179) ;  /* 0x00000000006c8947 */ /* 0x000fea0003800000 */
[----:B0-----:R-:W-:Y:S01]  /*28680*/  IABS R4, R6 ;  /* 0x0000000600047213 */ /* 0x001fe20000000000 */
[----:B------:R-:W-:-:S03]  /*28690*/  IMAD.MOV.U32 R2, RZ, RZ, RZ ;  /* 0x000000ffff027224 */ /* 0x000fc600078e00ff */
[----:B------:R-:W0:Y:S08]  /*286a0*/  I2F.RP R5, R4 ;  /* 0x0000000400057306 */ /* 0x000e300000209400 */
[----:B0-----:R-:W0:Y:S02]  /*286b0*/  MUFU.RCP R5, R5 ;  /* 0x0000000500057308 */ /* 0x001e240000001000 */
[----:B0-----:R-:W-:-:S06]  /*286c0*/  VIADD R8, R5, 0xffffffe ;  /* 0x0ffffffe05087836 */ /* 0x001fcc0000000000 */
[----:B------:R-:W0:Y:S02]  /*286d0*/  F2I.FTZ.U32.TRUNC.NTZ R3, R8 ;  /* 0x0000000800037305 */ /* 0x000e24000021f000 */
[----:B0-----:R-:W-:-:S04]  /*286e0*/  IMAD.MOV R9, RZ, RZ, -R3 ;  /* 0x000000ffff097224 */ /* 0x001fc800078e0a03 */
[----:B------:R-:W-:-:S04]  /*286f0*/  IMAD R9, R9, R4, RZ ;  /* 0x0000000409097224 */ /* 0x000fc800078e02ff */
[----:B------:R-:W-:Y:S01]  /*28700*/  IMAD.HI.U32 R2, R3, R9, R2 ;  /* 0x0000000903027227 */ /* 0x000fe200078e0002 */
[----:B------:R-:W-:Y:S02]  /*28710*/  IADD3 R3, R6, -0x1, R7 ;  /* 0xffffffff06037810 */ /* 0x000fe40007ffe007 */
[----:B------:R-:W-:-:S03]  /*28720*/  IABS R9, R6 ;  /* 0x0000000600097213 */ /* 0x000fc60000000000 */
[----:B------:R-:W-:Y:S02]  /*28730*/  IMAD.IADD R3, R3, 0x1, -R0 ;  /* 0x0000000103037824 */ /* 0x000fe400078e0a00 */
[----:B------:R-:W-:-:S03]  /*28740*/  IMAD.MOV R8, RZ, RZ, -R9 ;  /* 0x000000ffff087224 */ /* 0x000fc600078e0a09 */
        /* <DEDUP_REMOVED lines=14> */
.L_x_12179:
[----:B------:R-:W-:Y:S05]  /*28830*/  BSYNC B0 ;  /* 0x0000000000007941 */ /* 0x000fea0003800000 */
.L_x_12178:
[-C--:B------:R-:W-:Y:S01]  /*28840*/  IMAD R30, R30, R3.reuse, R0 ;  /* 0x000000031e1e7224 */ /* 0x080fe200078e0200 */
        /* <DEDUP_REMOVED lines=18> */
[----:B------:R-:W1:Y:S01]  /*28970*/  POPC R7, R4 ;  /* 0x0000000400077309 */ /* 0x000e620000000000 */
[----:B--2---:R-:W1:Y:S02]  /*28980*/  SHFL.IDX PT, R0, R3, R0, 0x1f ;  /* 0x00001f0003007589 */ /* 0x004e6400000e0000 */
[----:B-1----:R-:W-:Y:S01]  /*28990*/  IADD3 R16, R0, UR37, R7 ;  /* 0x0000002500107c10 */ /* 0x002fe2000fffe007 */
[----:B------:R-:W-:Y:S06]  /*289a0*/  BRA `(.L_x_12182) ;  /* 0x0000003000ec7947 */ /* 0x000fec0003800000 */
.L_x_12181:
        /* <DEDUP_REMOVED lines=19> */
[----:B-1----:R-:W-:Y:S05]  /*28ae0*/  CALL.ABS.NOINC R2 ;  /* 0x0000000002007343 */ /* 0x002fea0003c00000 */
.L_x_12184:
[----:B------:R-:W-:Y:S05]  /*28af0*/  BSYNC B6 ;  /* 0x0000000000067941 */ /* 0x000fea0003800000 */
.L_x_12183:
        /* <DEDUP_REMOVED lines=11> */
[----:B0-----:R-:W-:Y:S02]  /*28bb0*/  IMAD.U32 R6, RZ, RZ, UR8 ;  /* 0x00000008ff067e24 */ /* 0x001fe4000f8e00ff */
[----:B------:R-:W-:-:S02]  /*28bc0*/  IMAD.U32 R7, RZ, RZ, UR9 ;  /* 0x00000009ff077e24 */ /* 0x000fc4000f8e00ff */
[----:B------:R-:W-:Y:S02]  /*28bd0*/  IMAD.U32 R10, RZ, RZ, UR4 ;  /* 0x00000004ff0a7e24 */ /* 0x000fe4000f8e00ff */
[----:B------:R-:W-:Y:S02]  /*28be0*/  IMAD.U32 R11, RZ, RZ, UR5 ;  /* 0x00000005ff0b7e24 */ /* 0x000fe4000f8e00ff */
[----:B------:R-:W-:Y:S02]  /*28bf0*/  IMAD.MOV.U32 R8, RZ, RZ, 0x70 ;  /* 0x00000070ff087424 */ /* 0x000fe400078e00ff */
[----:B------:R-:W-:Y:S02]  /*28c00*/  IMAD.MOV.U32 R12, RZ, RZ, 0x1 ;  /* 0x00000001ff0c7424 */ /* 0x000fe400078e00ff */
[----:B-1----:R-:W-:-:S07]  /*28c10*/  IMAD.MOV.U32 R13, RZ, RZ, RZ ;  /* 0x000000ffff0d7224 */ /* 0x002fce00078e00ff */
[----:B------:R-:W-:-:S07]  /*28c20*/  LEPC R20, `(.L_x_12187) ;  /* 0x000000001014794e */ /* 0x000fce0000000000 */
[----:B--2---:R-:W-:Y:S05]  /*28c30*/  CALL.ABS.NOINC R2 ;  /* 0x0000000002007343 */ /* 0x004fea0003c00000 */
.L_x_12187:
        /* <DEDUP_REMOVED lines=15> */
.L_x_12186:
[----:B------:R-:W-:Y:S05]  /*28d30*/  BSYNC B6 ;  /* 0x0000000000067941 */ /* 0x000fea0003800000 */
.L_x_12185:
[----:B------:R-:W1:Y:S01]  /*28d40*/  S2R R2, SR_TID.X ;  /* 0x0000000000027919 */ /* 0x000e620000002100 */
[----:B------:R-:W-:Y:S01]  /*28d50*/  ULDC.64 UR4, c[0x0][0x9f8] ;  /* 0x00027e0000047ab9 */ /* 0x000fe20000000a00 */
[----:B------:R-:W-:Y:S01]  /*28d60*/  IMAD.MOV.U32 R28, RZ, RZ, R19 ;  /* 0x000000ffff1c7224 */ /* 0x000fe200078e0013 */
[----:B------:R-:W-:Y:S01]  /*28d70*/  ISETP.NE.U32.AND P0, PT, RZ, UR4, PT ;  /* 0x00000004ff007c0c */ /* 0x000fe2000bf05070 */
[----:B------:R-:W2:Y:S01]  /*28d80*/  S2R R21, SR_TID.X ;  /* 0x0000000000157919 */ /* 0x000ea20000002100 */
[----:B------:R-:W3:Y:S01]  /*28d90*/  LDC R8, c[0x0][0x430] ;  /* 0x00010c00ff087b82 */ /* 0x000ee20000000800 */
[----:B------:R-:W-:Y:S01]  /*28da0*/  VIADD R0, R32, 0xffffffff ;  /* 0xffffffff20007836 */ /* 0x000fe20000000000 */
[----:B------:R-:W-:Y:S01]  /*28db0*/  ISETP.NE.AND.EX P0, PT, RZ, UR5, PT, P0 ;  /* 0x00000005ff007c0c */ /* 0x000fe2000bf05300 */
[----:B------:R-:W4:Y:S01]  /*28dc0*/  S2R R11, SR_TID.X ;  /* 0x00000000000b7919 */ /* 0x000f220000002100 */
[----:B------:R-:W-:Y:S01]  /*28dd0*/  IMAD.U32 R9, RZ, RZ, UR38 ;  /* 0x00000026ff097e24 */ /* 0x000fe2000f8e00ff */
[----:B------:R-:W-:Y:S01]  /*28de0*/  ULDC UR4, c[0x0][0x2f4] ;  /* 0x0000bd0000047ab9 */ /* 0x000fe20000000800 */
[----:B------:R-:W-:Y:S01]  /*28df0*/  LOP3.LUT R23, R23, 0xffffffbf, RZ, 0xc0, !PT ;  /* 0xffffffbf17177812 */ /* 0x000fe200078ec0ff */
[----:B------:R-:W-:Y:S01]  /*28e00*/  ULDC UR5, c[0x0][0x320] ;  /* 0x0000c80000057ab9 */ /* 0x000fe20000000800 */
[----:B-1----:R-:W-:-:S07]  /*28e10*/  LOP3.LUT R20, R2, 0x7f, RZ, 0xc0, !PT ;  /* 0x0000007f02147812 */ /* 0x002fce00078ec0ff */
[----:B------:R-:W1:Y:S01]  /*28e20*/  @P0 LDC.64 R2, c[0x0][0x9f8] ;  /* 0x00027e00ff020b82 */ /* 0x000e620000000a00 */
[----:B------:R-:W-:Y:S01]  /*28e30*/  SHF.R.U32.HI R33, RZ, 0x3, R20 ;  /* 0x00000003ff217819 */ /* 0x000fe20000011614 */
[----:B-1----:R-:W-:-:S05]  /*28e40*/  @P0 IMAD.WIDE R2, R19, 0x4, R2 ;  /* 0x0000000413020825 */ /* 0x002fca00078e0202 */
[----:B------:R1:W4:Y:S01]  /*28e50*/  @P0 LDG.E R28, desc[UR42][R2.64] ;  /* 0x0000002a021c0981 */ /* 0x000322000c1e1900 */
[----:B--2---:R-:W-:Y:S01]  /*28e60*/  IMAD.SHL.U32 R20, R21, 0x10, RZ ;  /* 0x0000001015147824 */ /* 0x004fe200078e00ff */
[----:B---3--:R-:W-:Y:S01]  /*28e70*/  ISETP.NE.AND P1, PT, R8, 0x1, PT ;  /* 0x000000010800780c */ /* 0x008fe20003f25270 */
[----:B------:R-:W-:-:S03]  /*28e80*/  IMAD.MOV.U32 R36, RZ, RZ, RZ ;  /* 0x000000ffff247224 */ /* 0x000fc600078e00ff */
[----:B------:R-:W-:-:S05]  /*28e90*/  LOP3.LUT R20, R33, 0x70, R20, 0xf8, !PT ;  /* 0x0000007021147812 */ /* 0x000fca00078ef814 */
[----:B0-----:R-:W-:-:S04]  /*28ea0*/  IMAD R6, R0, 0x60, R20 ;  /* 0x0000006000067824 */ /* 0x001fc800078e0214 */
[----:B------:R-:W0:Y:S01]  /*28eb0*/  @P1 LDC R10, c[0x0][0x434] ;  /* 0x00010d00ff0a1b82 */ /* 0x000e220000000800 */
[C---:B------:R-:W-:Y:S01]  /*28ec0*/  ISETP.GE.AND P0, PT, R6.reuse, R17, PT ;  /* 0x000000110600720c */ /* 0x040fe20003f06270 */
[----:B------:R-:W-:-:S03]  /*28ed0*/  IMAD.IADD R37, R6, 0x1, R31 ;  /* 0x0000000106257824 */ /* 0x000fc600078e021f */
[----:B------:R-:W-:Y:S01]  /*28ee0*/  ISETP.GT.U32.OR P0, PT, R20, 0x5f, P0 ;  /* 0x0000005f1400780c */ /* 0x000fe20000704470 */
[----:B------:R-:W-:Y:S02]  /*28ef0*/  IMAD.MOV.U32 R6, RZ, RZ, R37 ;  /* 0x000000ffff067224 */ /* 0x000fe400078e0025 */
[----:B------:R-:W2:Y:S10]  /*28f00*/  @P1 LDC R4, c[0x0][0x438] ;  /* 0x00010e00ff041b82 */ /* 0x000eb40000000800 */
[----:B-1----:R-:W1:Y:S01]  /*28f10*/  @!P0 LDC.64 R2, c[0x0][0x428] ;  /* 0x00010a00ff028b82 */ /* 0x002e620000000a00 */
[----:B0-----:R-:W-:-:S05]  /*28f20*/  @P1 IMAD.HI.U32 R5, R37, R10, RZ ;  /* 0x0000000a25051227 */ /* 0x001fca00078e00ff */
[----:B--2---:R-:W-:-:S04]  /*28f30*/  @P1 SHF.R.U32.HI R6, RZ, R4, R5 ;  /* 0x00000004ff061219 */ /* 0x004fc80000011605 */
[--C-:B------:R-:W-:Y:S01]  /*28f40*/  @!P0 SHF.R.S32.HI R5, RZ, 0x1f, R6.reuse ;  /* 0x0000001fff058819 */ /* 0x100fe20000011406 */
[----:B------:R-:W-:Y:S01]  /*28f50*/  @!P0 IMAD.MOV.U32 R4, RZ, RZ, R6 ;  /* 0x000000ffff048224 */ /* 0x000fe200078e0006 */
[----:B------:R-:W-:Y:S01]  /*28f60*/  ISETP.NE.AND P2, PT, R9, 0x3, PT ;  /* 0x000000030900780c */ /* 0x000fe20003f45270 */
[C---:B----4-:R-:W-:Y:S02]  /*28f70*/  IMAD.SHL.U32 R9, R11.reuse, 0x8, RZ ;  /* 0x000000080b097824 */ /* 0x050fe400078e00ff */
[----:B------:R-:W-:-:S03]  /*28f80*/  IMAD.SHL.U32 R33, R11, 0x8, RZ ;  /* 0x000000080b217824 */ /* 0x000fc600078e00ff */
[----:B------:R-:W-:Y:S02]  /*28f90*/  LOP3.LUT R9, R9, 0x38, RZ, 0xc0, !PT ;  /* 0x0000003809097812 */ /* 0x000fe400078ec0ff */
[----:B------:R-:W-:-:S04]  /*28fa0*/  LOP3.LUT R33, R33, 0x38, RZ, 0xc0, !PT ;  /* 0x0000003821217812 */ /* 0x000fc800078ec0ff */
[----:B------:R-:W-:Y:S02]  /*28fb0*/  LOP3.LUT R11, R33, 0x40, RZ, 0xfc, !PT ;  /* 0x00000040210b7812 */ /* 0x000fe400078efcff */
[----:B------:R-:W-:Y:S02]  /*28fc0*/  @P2 LOP3.LUT R23, R23, 0x40, RZ, 0xfc, !PT ;  /* 0x0000004017172812 */ /* 0x000fe400078efcff */
[----:B------:R-:W-:Y:S02]  /*28fd0*/  ISETP.GE.AND P4, PT, R11, UR5, PT ;  /* 0x000000050b007c0c */ /* 0x000fe4000bf86270 */
[----:B------:R-:W-:Y:S02]  /*28fe0*/  LOP3.LUT R23, R23, 0xfffffffe, RZ, 0xc0, !PT ;  /* 0xfffffffe17177812 */ /* 0x000fe400078ec0ff */
[----:B------:R-:W-:-:S04]  /*28ff0*/  LOP3.LUT R11, R9, 0x80, RZ, 0xfc, !PT ;  /* 0x00000080090b7812 */ /* 0x000fc800078efcff */
[----:B------:R-:W-:Y:S01]  /*29000*/  ISETP.GE.AND P3, PT, R11, UR5, PT ;  /* 0x000000050b007c0c */ /* 0x000fe2000bf66270 */
[----:B------:R-:W-:Y:S01]  /*29010*/  UMOV UR6, 0xffffffff ;  /* 0xffffffff00067882 */ /* 0x000fe20000000000 */
[----:B------:R-:W-:Y:S01]  /*29020*/  SHF.R.S32.HI R32, RZ, 0x1f, R28 ;  /* 0x0000001fff207819 */ /* 0x000fe2000001141c */
[----:B-1----:R-:W-:-:S04]  /*29030*/  @!P0 IMAD.WIDE.U32 R4, R28, R2, R4 ;  /* 0x000000021c048225 */ /* 0x002fc800078e0004 */
[----:B------:R-:W-:-:S04]  /*29040*/  @!P0 IMAD R7, R32, R2, RZ ;  /* 0x0000000220078224 */ /* 0x000fc800078e02ff */
[----:B------:R-:W-:Y:S02]  /*29050*/  @!P0 IMAD R7, R28, R3, R7 ;  /* 0x000000031c078224 */ /* 0x000fe400078e0207 */
[----:B------:R-:W0:Y:S02]  /*29060*/  @!P0 LDC.64 R2, c[0x0][0x418] ;  /* 0x00010600ff028b82 */ /* 0x000e240000000a00 */
[----:B------:R-:W-:Y:S01]  /*29070*/  @!P0 IMAD.IADD R7, R5, 0x1, R7 ;  /* 0x0000000105078824 */ /* 0x000fe200078e0207 */
[----:B0-----:R-:W-:-:S04]  /*29080*/  @!P0 LEA R2, P1, R4, R2, 0x2 ;  /* 0x0000000204028211 */ /* 0x001fc800078210ff */
[----:B------:R-:W-:Y:S02]  /*29090*/  @!P0 LEA.HI.X R3, R4, R3, R7, 0x2, P1 ;  /* 0x0000000304038211 */ /* 0x000fe400008f1407 */
[----:B------:R-:W-:-:S03]  /*290a0*/  ISETP.GE.AND P1, PT, R9, UR4, PT ;  /* 0x0000000409007c0c */ /* 0x000fc6000bf26270 */
[----:B------:R0:W5:Y:S01]  /*290b0*/  @!P0 LDG.E R36, desc[UR42][R2.64] ;  /* 0x0000002a02248981 */ /* 0x000162000c1e1900 */
[C---:B------:R-:W-:Y:S01]  /*290c0*/  ISETP.GE.AND P0, PT, R9.reuse, UR5, PT ;  /* 0x0000000509007c0c */ /* 0x040fe2000bf06270 */
[----:B------:R-:W-:Y:S01]  /*290d0*/  IMAD.MOV R4, RZ, RZ, -R6 ;  /* 0x000000ffff047224 */ /* 0x000fe200078e0a06 */
[----:B------:R-:W-:-:S03]  /*290e0*/  LOP3.LUT R9, R9, 0xc0, RZ, 0xfc, !PT ;  /* 0x000000c009097812 */ /* 0x000fc600078efcff */
[----:B------:R-:W-:-:S04]  /*290f0*/  IMAD R37, R8, R4, R37 ;  /* 0x0000000408257224 */ /* 0x000fc800078e0225 */
[----:B------:R-:W-:Y:S02]  /*29100*/  @P1 LOP3.LUT R23, R23, 0x1, RZ, 0xfc, !PT ;  /* 0x0000000117171812 */ /* 0x000fe400078efcff */
[----:B------:R-:W-:Y:S02]  /*29110*/  ISETP.GE.AND P1, PT, R9, UR5, PT ;  /* 0x0000000509007c0c */ /* 0x000fe4000bf26270 */
[----:B------:R-:W-:-:S04]  /*29120*/  LOP3.LUT R23, R23, 0xfffffff7, RZ, 0xc0, !PT ;  /* 0xfffffff717177812 */ /* 0x000fc800078ec0ff */
        /* <DEDUP_REMOVED lines=8> */
.L_x_12353:
[----:B------:R-:W-:Y:S02]  /*291b0*/  SEL R6, RZ, 0x1, P0 ;  /* 0x00000001ff067807 */ /* 0x000fe40000000000 */
[----:B------:R-:W-:Y:S02]  /*291c0*/  ISETP.GT.U32.AND P0, PT, R20, 0x5f, PT ;  /* 0x0000005f1400780c */ /* 0x000fe40003f04070 */
[----:B------:R-:W-:-:S11]  /*291d0*/  LOP3.LUT R23, R23, 0xffffffdf, RZ, 0xc0, !PT ;  /* 0xffffffdf17177812 */ /* 0x000fd600078ec0ff */
[----:B------:R-:W-:Y:S01]  /*291e0*/  @P0 LOP3.LUT R23, R23, 0x20, RZ, 0xfc, !PT ;  /* 0x0000002017170812 */ /* 0x000fe200078efcff */
[----:B------:R-:W-:Y:S06]  /*291f0*/  @!P2 BRA `(.L_x_12189) ;  /* 0x000000000004a947 */ /* 0x000fec0003800000 */
[----:B------:R-:W-:Y:S01]  /*29200*/  BPT.TRAP 0x1 ;  /* 0x000000040000795c */ /* 0x000fe20000300000 */
.L_x_12189:
[----:B------:R-:W-:Y:S01]  /*29210*/  IMAD R17, R0, -0x60, R17 ;  /* 0xffffffa000117824 */ /* 0x000fe200078e0211 */
[----:B------:R-:W-:Y:S01]  /*29220*/  SHF.L.U32 R0, R26, 0x1f, RZ ;  /* 0x0000001f1a007819 */ /* 0x000fe200000006ff */
[----:B------:R-:W-:Y:S01]  /*29230*/  IMAD R33, R25, 0x8, R22 ;  /* 0x0000000819217824 */ /* 0x000fe200078e0216 */
[----:B------:R-:W-:Y:S03]  /*29240*/  BSSY B0, `(.L_x_12190) ;  /* 0x0000003000007945 */ /* 0x000fe60003800000 */
[----:B------:R-:W0:Y:S02]  /*29250*/  SYNCS.PHASECHK.TRANS64.TRYWAIT P0, [R33+URZ+0x22840], R0 ;  /* 0x02284000210075a7 */ /* 0x000e24000800017f */
[----:B0-----:R-:W-:Y:S05]  /*29260*/  @!P0 BRA `(.L_x_12191) ;  /* 0x0000006000688947 */ /* 0x001fea0003800000 */
.L_x_12354:
[----:B------:R-:W-:Y:S05]  /*29270*/  BSYNC B0 ;  /* 0x0000000000007941 */ /* 0x000fea0003800000 */
.L_x_12190:
[----:B0-----:R-:W-:Y:S01]  /*29280*/  SHF.R.S32.HI R0, RZ, 0x1f, R37 ;  /* 0x0000001fff007819 */ /* 0x001fe20000011425 */
[----:B------:R-:W-:Y:S01]  /*29290*/  ULDC.64 UR4, c[0x0][0x300] ;  /* 0x0000c00000047ab9 */ /* 0x000fe20000000a00 */
[----:B-----5:R-:W-:Y:S01]  /*292a0*/  SHF.R.S32.HI R4, RZ, 0x1f, R36 ;  /* 0x0000001fff047819 */ /* 0x020fe20000011424 */
[----:B------:R-:W-:Y:S01]  /*292b0*/  IMAD.WIDE.U32 R2, R37, UR4, RZ ;  /* 0x0000000425027c25 */ /* 0x000fe2000f8e00ff */
[----:B------:R-:W0:Y:S01]  /*292c0*/  S2R R7, SR_TID.X ;  /* 0x0000000000077919 */ /* 0x000e220000002100 */
[----:B------:R-:W-:Y:S01]  /*292d0*/  ULDC.64 UR6, c[0x0][0x2e8] ;  /* 0x0000ba0000067ab9 */ /* 0x000fe20000000a00 */
[----:B------:R-:W-:Y:S01]  /*292e0*/  LOP3.LUT P2, RZ, R23, 0x1, RZ, 0xc0, !PT ;  /* 0x0000000117ff7812 */ /* 0x000fe2000784c0ff */
[----:B------:R1:W-:Y:S04]  /*292f0*/  STL [R1+0x424], R0 ;  /* 0x0004240001007387 */ /* 0x0003e80000100800 */
        /* <DEDUP_REMOVED lines=14> */
[----:B------:R-:W-:Y:S02]  /*293e0*/  UMOV UR4, 0xffffffff ;  /* 0xffffffff00047882 */ /* 0x000fe40000000000 */
[----:B------:R-:W-:Y:S02]  /*293f0*/  LEA R0, P0, R2, UR6, 0x1 ;  /* 0x0000000602007c11 */ /* 0x000fe4000f8008ff */
[----:B-1----:R-:W-:Y:S01]  /*29400*/  LOP3.LUT R5, R4, 0x7f, RZ, 0xc0, !PT ;  /* 0x0000007f04057812 */ /* 0x002fe200078ec0ff */
[----:B------:R-:W-:-:S03]  /*29410*/  IMAD R4, R18, UR5, R3 ;  /* 0x0000000512047c24 */ /* 0x000fc6000f8e0203 */
[----:B------:R-:W-:Y:S02]  /*29420*/  SHF.R.U32.HI R5, RZ, 0x3, R5 ;  /* 0x00000003ff057819 */ /* 0x000fe40000011605 */
[----:B------:R-:W-:-:S03]  /*29430*/  LEA.HI.X R4, R2, UR7, R4, 0x1, P0 ;  /* 0x0000000702047c11 */ /* 0x000fc600080f0c04 */
[----:B------:R-:W-:Y:S02]  /*29440*/  IMAD.IADD R17, R17, 0x1, -R5 ;  /* 0x0000000111117824 */ /* 0x000fe400078e0a05 */
        /* <DEDUP_REMOVED lines=55> */
.L_x_12368:
        /* <DEDUP_REMOVED lines=10> */
.L_x_12193:
        /* <DEDUP_REMOVED lines=11> */
.L_x_12194:
[----:B0-----:R0:W5:Y:S01]  /*29910*/  LDL.LU R3, [R1+0x408] ;  /* 0x0004080001037983 */ /* 0x0011620000300800 */
        /* <DEDUP_REMOVED lines=9> */
[----:B------:R-:W-:Y:S01]  /*299b0*/  SEL R34, RZ, 0x8, P0 ;  /* 0x00000008ff227807 */ /* 0x000fe20000000000 */
[----:B------:R-:W-:Y:S01]  /*299c0*/  BSSY B6, `(.L_x_12195) ;  /* 0x0000025000067945 */ /* 0x000fe20003800000 */
[----:B------:R-:W-:-:S02]  /*299d0*/  IADD3 R0, R2, R0, R6 ;  /* 0x0000000002007210 */ /* 0x000fc40007ffe006 */
[----:B------:R-:W-:-:S03]  /*299e0*/  ISETP.NE.U32.AND P0, PT, RZ, UR4, PT ;  /* 0x00000004ff007c0c */ /* 0x000fc6000bf05070 */
[----:B------:R-:W-:Y:S01]  /*299f0*/  IMAD.IADD R34, R0, 0x1, R34 ;  /* 0x0000000100227824 */ /* 0x000fe200078e0222 */
[----:B------:R-:W-:Y:S01]  /*29a00*/  ISETP.NE.AND.EX P0, PT, RZ, UR5, PT, P0 ;  /* 0x00000005ff007c0c */ /* 0x000fe2000bf05300 */
[----:B------:R-:W-:Y:S01]  /*29a10*/  VIADD R0, R22, 0x18400 ;  /* 0x0001840016007836 */ /* 0x000fe20000000000 */
[----:B------:R-:W-:Y:S02]  /*29a20*/  ULDC.64 UR4, c[0x0][0x298] ;  /* 0x0000a60000047ab9 */ /* 0x000fe40000000a00 */
[----:B------:R-:W-:Y:S02]  /*29a30*/  SEL R2, R19, RZ, !P0 ;  /* 0x000000ff13027207 */ /* 0x000fe40004000000 */
[----:B------:R-:W-:Y:S02]  /*29a40*/  LOP3.LUT P1, RZ, R0, 0x3ff, RZ, 0xc0, !PT ;  /* 0x000003ff00ff7812 */ /* 0x000fe4000782c0ff */
[----:B------:R-:W-:Y:S01]  /*29a50*/  SHF.R.S32.HI R0, RZ, 0x1f, R19 ;  /* 0x0000001fff007819 */ /* 0x000fe20000011413 */
[----:B------:R-:W-:Y:S03]  /*29a60*/  STL [R1+0x418], R2 ;  /* 0x0004180201007387 */ /* 0x000fe60000100800 */
[----:B------:R-:W-:-:S05]  /*29a70*/  SEL R0, R0, RZ, !P0 ;  /* 0x000000ff00007207 */ /* 0x000fca0004000000 */
[----:B------:R1:W-:Y:S02]  /*29a80*/  STL [R1+0x42c], R0 ;  /* 0x00042c0001007387 */ /* 0x0003e40000100800 */
[----:B-1---5:R-:W-:-:S05]  /*29a90*/  SHF.R.S32.HI R0, RZ, 0x1f, R3 ;  /* 0x0000001fff007819 */ /* 0x022fca0000011403 */
[----:B------:R-:W-:-:S04]  /*29aa0*/  IMAD R0, R0, UR4, RZ ;  /* 0x0000000400007c24 */ /* 0x000fc8000f8e02ff */
[C---:B------:R-:W-:Y:S02]  /*29ab0*/  IMAD R0, R3.reuse, UR5, R0 ;  /* 0x0000000503007c24 */ /* 0x040fe4000f8e0200 */
[----:B------:R-:W-:-:S04]  /*29ac0*/  IMAD.WIDE.U32 R2, R3, UR4, RZ ;  /* 0x0000000403027c25 */ /* 0x000fc8000f8e00ff */
[----:B------:R-:W-:Y:S01]  /*29ad0*/  IMAD.IADD R0, R3, 0x1, R0 ;  /* 0x0000000103007824 */ /* 0x000fe200078e0200 */
[----:B------:R1:W-:Y:S04]  /*29ae0*/  STL.64 [R1+0x410], R2 ;  /* 0x0004100201007387 */ /* 0x0003e80000100a00 */
[----:B------:R1:W-:Y:S01]  /*29af0*/  STL [R1+0x408], R0 ;  /* 0x0004080001007387 */ /* 0x0003e20000100800 */
[----:B------:R-:W-:Y:S05]  /*29b00*/  @!P1 BRA `(.L_x_12196) ;  /* 0x0000000000409947 */ /* 0x000fea0003800000 */
        /* <DEDUP_REMOVED lines=16> */
.L_x_12196:
[----:B------:R-:W-:Y:S05]  /*29c10*/  BSYNC B6 ;  /* 0x0000000000067941 */ /* 0x000fea0003800000 */
.L_x_12195:
[----:B------:R-:W2:Y:S01]  /*29c20*/  LDL.LU R21, [R1+0x408] ;  /* 0x0004080001157983 */ /* 0x000ea20000300800 */
[----:B------:R-:W-:Y:S01]  /*29c30*/  ULDC.64 UR4, c[0x0][0x2d8] ;  /* 0x0000b60000047ab9 */ /* 0x000fe20000000a00 */
[----:B------:R-:W3:Y:S02]  /*29c40*/  LDC R7, c[0x0][0x448] ;  /* 0x00011200ff077b82 */ /* 0x000ee40000000800 */
[----:B-1----:R-:W2:Y:S04]  /*29c50*/  LDL.LU.64 R2, [R1+0x410] ;  /* 0x0004100001027983 */ /* 0x002ea80000300a00 */
[----:B------:R-:W4:Y:S04]  /*29c60*/  LDL.LU R0, [R1+0x42c] ;  /* 0x00042c0001007983 */ /* 0x000f280000300800 */
[----:B------:R-:W4:Y:S04]  /*29c70*/  LDL.LU R20, [R1+0x418] ;  /* 0x0004180001147983 */ /* 0x000f280000300800 */
[----:B------:R1:W5:Y:S01]  /*29c80*/  LDL R8, [R1+0x404] ;  /* 0x0004040001087983 */ /* 0x0003620000100800 */
[----:B---3--:R-:W-:-:S13]  /*29c90*/  ISETP.NE.AND P0, PT, R7, 0x1, PT ;  /* 0x000000010700780c */ /* 0x008fda0003f05270 */
[----:B------:R-:W3:Y:S01]  /*29ca0*/  @P0 LDC R6, c[0x0][0x44c] ;  /* 0x00011300ff060b82 */ /* 0x000ee20000000800 */
[----:B--2---:R-:W-:Y:S02]  /*29cb0*/  IMAD.MOV.U32 R3, RZ, RZ, R21 ;  /* 0x000000ffff037224 */ /* 0x004fe400078e0015 */
[----:B------:R-:W2:Y:S01]  /*29cc0*/  S2R R21, SR_TID.X ;  /* 0x0000000000157919 */ /* 0x000ea20000002100 */
[----:B------:R-:W-:-:S04]  /*29cd0*/  IMAD.WIDE.U32 R2, R18, UR4, R2 ;  /* 0x0000000412027c25 */ /* 0x000fc8000f8e0002 */
[----:B------:R-:W-:Y:S01]  /*29ce0*/  IMAD R3, R18, UR5, R3 ;  /* 0x0000000512037c24 */ /* 0x000fe2000f8e0203 */
[----:B------:R-:W-:Y:S02]  /*29cf0*/  ULDC.64 UR4, c[0x0][0x2e0] ;  /* 0x0000b80000047ab9 */ /* 0x000fe40000000a00 */
[----:B----4-:R-:W-:Y:S02]  /*29d00*/  IMAD R0, R0, UR4, RZ ;  /* 0x0000000400007c24 */ /* 0x010fe4000f8e02ff */
[----:B------:R-:W-:-:S04]  /*29d10*/  IMAD.WIDE.U32 R2, R20, UR4, R2 ;  /* 0x0000000414027c25 */ /* 0x000fc8000f8e0002 */
[----:B------:R-:W-:Y:S01]  /*29d20*/  IMAD R0, R20, UR5, R0 ;  /* 0x0000000514007c24 */ /* 0x000fe2000f8e0200 */
[----:B------:R-:W4:Y:S01]  /*29d30*/  S2R R10, SR_TID.X ;  /* 0x00000000000a7919 */ /* 0x000f220000002100 */
[----:B------:R-:W-:Y:S02]  /*29d40*/  ULDC.64 UR4, c[0x0][0x2d0] ;  /* 0x0000b40000047ab9 */ /* 0x000fe40000000a00 */
[----:B------:R-:W-:Y:S01]  /*29d50*/  IMAD.IADD R3, R3, 0x1, R0 ;  /* 0x0000000103037824 */ /* 0x000fe200078e0200 */
[----:B------:R-:W0:Y:S01]  /*29d60*/  S2R R20, SR_TID.X ;  /* 0x0000000000147919 */ /* 0x000e220000002100 */
[----:B------:R-:W1:Y:S01]  /*29d70*/  @P0 LDC R0, c[0x0][0x450] ;  /* 0x00011400ff000b82 */ /* 0x000e620000000800 */
[----:B--2---:R-:W-:-:S04]  /*29d80*/  LOP3.LUT R21, R21, 0x7f, RZ, 0xc0, !PT ;  /* 0x0000007f15157812 */ /* 0x004fc800078ec0ff */
[----:B------:R-:W-:Y:S01]  /*29d90*/  SHF.R.U32.HI R21, RZ, 0x3, R21 ;  /* 0x00000003ff157819 */ /* 0x000fe20000011615 */
[----:B0-----:R-:W-:-:S05]  /*29da0*/  IMAD.SHL.U32 R20, R20, 0x10, RZ ;  /* 0x0000001014147824 */ /* 0x001fca00078e00ff */
[----:B------:R-:W-:-:S05]  /*29db0*/  LOP3.LUT R20, R21, 0x70, R20, 0xf8, !PT ;  /* 0x0000007015147812 */ /* 0x000fca00078ef814 */
[----:B------:R-:W-:Y:S02]  /*29dc0*/  IMAD.IADD R5, R20, 0x1, R35 ;  /* 0x0000000114057824 */ /* 0x000fe400078e0223 */
[----:B------:R0:W5:Y:S02]  /*29dd0*/  LDL R20, [R1+0x400] ;  /* 0x0004000001147983 */ /* 0x0001640000100800 */
[----:B---3--:R-:W-:-:S04]  /*29de0*/  @P0 IMAD.HI.U32 R6, R5, R6, RZ ;  /* 0x0000000605060227 */ /* 0x008fc800078e00ff */
[----:B------:R-:W-:Y:S01]  /*29df0*/  IMAD.MOV.U32 R4, RZ, RZ, R5 ;  /* 0x000000ffff047224 */ /* 0x000fe200078e0005 */
[----:B-1----:R-:W-:-:S05]  /*29e00*/  @P0 SHF.R.U32.HI R4, RZ, R0, R6 ;  /* 0x00000000ff040219 */ /* 0x002fca0000011606 */
        /* <DEDUP_REMOVED lines=13> */
[----:B----4-:R-:W-:Y:S01]  /*29ee0*/  IMAD.SHL.U32 R9, R10, 0x8, RZ ;  /* 0x000000080a097824 */ /* 0x010fe200078e00ff */
[C---:B------:R-:W-:Y:S01]  /*29ef0*/  LEA R0, P0, R2.reuse, UR4, 0x1 ;  /* 0x0000000402007c11 */ /* 0x040fe2000f8008ff */
[----:B------:R-:W-:Y:S01]  /*29f00*/  IMAD.IADD R4, R3, 0x1, R4 ;  /* 0x0000000103047824 */ /* 0x000fe200078e0204 */
[----:B------:R-:W-:Y:S02]  /*29f10*/  ULDC UR4, c[0x0][0x2b8] ;  /* 0x0000ae0000047ab9 */ /* 0x000fe40000000800 */
[----:B------:R-:W-:Y:S02]  /*29f20*/  LOP3.LUT R9, R9, 0x38, RZ, 0xc0, !PT ;  /* 0x0000003809097812 */ /* 0x000fe400078ec0ff */
[----:B------:R-:W-:Y:S01]  /*29f30*/  LEA.HI.X R4, R2, UR5, R4, 0x1, P0 ;  /* 0x0000000502047c11 */ /* 0x000fe200080f0c04 */
[----:B------:R-:W-:Y:S01]  /*29f40*/  UMOV UR5, 0xffffffff ;  /* 0xffffffff00057882 */ /* 0x000fe20000000000 */
[----:B------:R-:W-:-:S02]  /*29f50*/  LOP3.LUT R21, R10, 0x7f, RZ, 0xc0, !PT ;  /* 0x0000007f0a157812 */ /* 0x000fc400078ec0ff */
[----:B------:R-:W-:Y:S02]  /*29f60*/  ISETP.GE.AND P1, PT, R9, UR4, PT ;  /* 0x0000000409007c0c */ /* 0x000fe4000bf26270 */
[----:B------:R-:W-:Y:S01]  /*29f70*/  SHF.R.U32.HI R10, RZ, 0x3, R21 ;  /* 0x00000003ff0a7819 */ /* 0x000fe20000011615 */
[----:B0-----:R-:W-:Y:S10]  /*29f80*/  BRA.DIV UR5, `(.L_x_12197) ;  /* 0x0000005e05347947 */ /* 0x001ff4000b800000 */
        /* <DEDUP_REMOVED lines=74> */
.L_x_12385:
        /* <DEDUP_REMOVED lines=10> */
.L_x_12198:
        /* <DEDUP_REMOVED lines=18> */
.L_x_12386:
[----:B------:R-:W-:Y:S05]  /*2a5f0*/  BSYNC B0 ;  /* 0x0000000000007941 */ /* 0x000fea0003800000 */
.L_x_12199:
[----:B------:R-:W-:-:S05]  /*2a600*/  IMAD.U32 R0, RZ, RZ, UR38 ;  /* 0x00000026ff007e24 */ /* 0x000fca000f8e00ff */
[----:B------:R-:W-:-:S13]  /*2a610*/  ISETP.NE.AND P0, PT, R0, 0x3, PT ;  /* 0x000000030000780c */ /* 0x000fda0003f05270 */
[----:B------:R-:W-:Y:S05]  /*2a620*/  @!P0 BRA `(.L_x_12201) ;  /* 0x0000000000048947 */ /* 0x000fea0003800000 */
[----:B------:R-:W-:Y:S01]  /*2a630*/  BPT.TRAP 0x1 ;  /* 0x000000040000795c */ /* 0x000fe20000300000 */
.L_x_12201:
[----:B------:R-:W-:Y:S01]  /*2a640*/  SHF.L.U32 R0, R26, 0x1f, RZ ;  /* 0x0000001f1a007819 */ /* 0x000fe200000006ff */
[----:B------:R-:W-:Y:S03]  /*2a650*/  BSSY B0, `(.L_x_12202) ;  /* 0x0000003000007945 */ /* 0x000fe60003800000 */
[----:B------:R-:W1:Y:S02]  /*2a660*/  SYNCS.PHASECHK.TRANS64.TRYWAIT P0, [R33+URZ+0x22860], R0 ;  /* 0x02286000210075a7 */ /* 0x000e64000800017f */
[----:B-1----:R-:W-:Y:S05]  /*2a670*/  @!P0 BRA `(.L_x_12203) ;  /* 0x0000006000308947 */ /* 0x002fea0003800000 */
.L_x_12387:
[----:B------:R-:W-:Y:S05]  /*2a680*/  BSYNC B0 ;  /* 0x0000000000007941 */ /* 0x000fea0003800000 */
.L_x_12202:
        /* <DEDUP_REMOVED lines=93> */
.L_x_12401:
[C---:B------:R-:W-:Y:S02]  /*2ac60*/  ISETP.LT.OR P3, PT, R17.reuse, 0x51, P3 ;  /* 0x000000511100780c */ /* 0x040fe40001f61670 */
[C---:B------:R-:W-:Y:S02]  /*2ac70*/  ISETP.LT.OR P2, PT, R17.reuse, 0x51, !P2 ;  /* 0x000000511100780c */ /* 0x040fe40005741670 */
[C---:B------:R-:W-:Y:S02]  /*2ac80*/  ISETP.LT.OR P1, PT, R17.reuse, 0x51, !P1 ;  /* 0x000000511100780c */ /* 0x040fe40004f21670 */
        /* <DEDUP_REMOVED lines=12> */
.L_x_12205:
        /* <DEDUP_REMOVED lines=11> */
.L_x_12206:
[----:B------:R-:W2:Y:S01]  /*2ae00*/  LDL.LU R2, [R1+0x41c] ;  /* 0x00041c0001027983 */ /* 0x000ea20000300800 */
[----:B------:R0:W-:Y:S01]  /*2ae10*/  SYNCS.ARRIVE.TRANS64.A1T0 RZ, [R33+URZ+0x22850], RZ ;  /* 0x022850ff21ff79a7 */ /* 0x0001e2000810003f */
[----:B------:R-:W-:Y:S01]  /*2ae20*/  BSSY B0, `(.L_x_12207) ;  /* 0x00000dc000007945 */ /* 0x000fe20003800000 */
[----:B--2---:R-:W-:-:S05]  /*2ae30*/  VIADD R10, R2, 0xfffffffe ;  /* 0xfffffffe020a7836 */ /* 0x004fca0000000000 */
[----:B------:R-:W-:-:S13]  /*2ae40*/  ISETP.GE.AND P0, PT, R10, R30, PT ;  /* 0x0000001e0a00720c */ /* 0x000fda0003f06270 */
[----:B0-----:R-:W-:Y:S05]  /*2ae50*/  @!P0 BRA `(.L_x_12208) ;  /* 0x0000000c00608947 */ /* 0x001fea0003800000 */
.L_x_12221:
[----:B0-----:R-:W0:Y:S01]  /*2ae60*/  S2R R2, SR_TID.X ;  /* 0x0000000000027919 */ /* 0x001e220000002100 */
[----:B------:R-:W1:Y:S01]  /*2ae70*/  LDC R8, c[0x0][0x430] ;  /* 0x00010c00ff087b82 */ /* 0x000e620000000800 */
[----:B------:R-:W-:Y:S01]  /*2ae80*/  IMAD R9, R10, 0x60, R31 ;  /* 0x000000600a097824 */ /* 0x000fe200078e021f */
[----:B--2---:R-:W2:Y:S01]  /*2ae90*/  S2R R3, SR_TID.X ;  /* 0x0000000000037919 */ /* 0x004ea20000002100 */
        /* <DEDUP_REMOVED lines=12> */
[----:B---3--:R-:W3:Y:S01]  /*2af60*/  @!P1 LDC.64 R6, c[0x0][0x418] ;  /* 0x00010600ff069b82 */ /* 0x008ee20000000a00 */
[----:B-1----:R-:W-:-:S05]  /*2af70*/  @P0 IMAD.HI.U32 R2, R9, R2, RZ ;  /* 0x0000000209020227 */ /* 0x002fca00078e00ff */
[----:B0-----:R-:W-:-:S04]  /*2af80*/  @P0 SHF.R.U32.HI R11, RZ, R3, R2 ;  /* 0x00000003ff0b0219 */ /* 0x001fc80000011602 */
[----:B------:R-:W-:Y:S01]  /*2af90*/  @!P1 SHF.R.S32.HI R3, RZ, 0x1f, R11 ;  /* 0x0000001fff039819 */ /* 0x000fe2000001140b */
[----:B--2---:R-:W-:-:S04]  /*2afa0*/  @!P1 IMAD R2, R32, R4, RZ ;  /* 0x0000000420029224 */ /* 0x004fc800078e02ff */
[----:B------:R-:W-:Y:S02]  /*2afb0*/  @!P1 IMAD R5, R28, R5, R2 ;  /* 0x000000051c059224 */ /* 0x000fe400078e0202 */
[----:B------:R-:W-:-:S04]  /*2afc0*/  @!P1 IMAD.MOV.U32 R2, RZ, RZ, R11 ;  /* 0x000000ffff029224 */ /* 0x000fc800078e000b */
[----:B------:R-:W-:-:S04]  /*2afd0*/  @!P1 IMAD.WIDE.U32 R2, R28, R4, R2 ;  /* 0x000000041c029225 */ /* 0x000fc800078e0002 */
[----:B------:R-:W-:Y:S01]  /*2afe0*/  @!P1 IMAD.IADD R5, R5, 0x1, R3 ;  /* 0x0000000105059824 */ /* 0x000fe200078e0203 */
[C---:B---3--:R-:W-:Y:S01]  /*2aff0*/  @!P1 LEA R6, P0, R2.reuse, R6, 0x2 ;  /* 0x0000000602069211 */ /* 0x048fe200078010ff */
[----:B------:R-:W-:Y:S02]  /*2b000*/  IMAD.MOV.U32 R4, RZ, RZ, RZ ;  /* 0x000000ffff047224 */ /* 0x000fe400078e00ff */
[----:B------:R-:W-:Y:S01]  /*2b010*/  IMAD.U32 R12, RZ, RZ, UR38 ;  /* 0x00000026ff0c7e24 */ /* 0x000fe2000f8e00ff */
        /* <DEDUP_REMOVED lines=8> */
[----:B------:R-:W-:Y:S01]  /*2b0a0*/  IMAD.MOV.U32 R3, RZ, RZ, R10 ;  /* 0x000000ffff037224 */ /* 0x000fe200078e000a */
[----:B------:R-:W-:Y:S01]  /*2b0b0*/  SEL R25, R25, RZ, P0 ;  /* 0x000000ff19197207 */ /* 0x000fe20000000000 */
[----:B------:R-:W-:-:S02]  /*2b0c0*/  IMAD R5, R8, R5, R9 ;  /* 0x0000000508057224 */ /* 0x000fc400078e0209 */
[----:B------:R-:W-:Y:S01]  /*2b0d0*/  VIADD R10, R10, 0xffffffff ;  /* 0xffffffff0a0a7836 */ /* 0x000fe20000000000 */
[----:B------:R-:W-:Y:S01]  /*2b0e0*/  ISETP.GT.AND P2, PT, R3, R30, PT ;  /* 0x0000001e0300720c */ /* 0x000fe20003f44270 */
[----:B0-----:R-:W-:-:S12]  /*2b0f0*/  @!P1 BRA `(.L_x_12209) ;  /* 0x0000000000049947 */ /* 0x001fd80003800000 */
[----:B------:R-:W-:Y:S01]  /*2b100*/  BPT.TRAP 0x1 ;  /* 0x000000040000795c */ /* 0x000fe20000300000 */
.L_x_12209:
[----:B------:R-:W-:Y:S01]  /*2b110*/  IMAD R6, R25, 0x8, R22 ;  /* 0x0000000819067824 */ /* 0x000fe200078e0216 */
[----:B------:R-:W-:Y:S01]  /*2b120*/  SHF.L.U32 R21, R26, 0x1f, RZ ;  /* 0x0000001f1a157819 */ /* 0x000fe200000006ff */
[----:B------:R-:W-:Y:S01]  /*2b130*/  BSSY B1, `(.L_x_12210) ;  /* 0x0000004000017945 */ /* 0x000fe20003800000 */
[----:B------:R-:W-:Y:S02]  /*2b140*/  SHF.R.S32.HI R17, RZ, 0x1f, R5 ;  /* 0x0000001fff117819 */ /* 0x000fe40000011405 */
[----:B------:R-:W0:Y:S02]  /*2b150*/  SYNCS.PHASECHK.TRANS64.TRYWAIT P0, [R6+URZ+0x22840], R21 ;  /* 0x02284015060075a7 */ /* 0x000e24000800017f */
[----:B0-----:R-:W-:Y:S05]  /*2b160*/  @!P0 BRA `(.L_x_12211) ;  /* 0x0000005c00d08947 */ /* 0x001fea0003800000 */
.L_x_12402:
[----:B------:R-:W-:Y:S05]  /*2b170*/  BSYNC B1 ;  /* 0x0000000000017941 */ /* 0x000fea0003800000 */
.L_x_12210:
        /* <DEDUP_REMOVED lines=50> */
.L_x_12416:
        /* <DEDUP_REMOVED lines=8> */
.L_x_12213:
        /* <DEDUP_REMOVED lines=11> */
.L_x_12214:
[----:B------:R2:W-:Y:S01]  /*2b5d0*/  SYNCS.ARRIVE.TRANS64.A1T0 RZ, [R6+URZ+0x22830], RZ ;  /* 0x022830ff06ff79a7 */ /* 0x0005e2000810003f */
[----:B------:R-:W-:Y:S05]  /*2b5e0*/  @!P3 BRA `(.L_x_12215) ;  /* 0x000000000004b947 */ /* 0x000fea0003800000 */
[----:B------:R-:W-:Y:S01]  /*2b5f0*/  BPT.TRAP 0x1 ;  /* 0x000000040000795c */ /* 0x000fe20000300000 */
.L_x_12215:
[----:B------:R-:W3:Y:S01]  /*2b600*/  SYNCS.PHASECHK.TRANS64.TRYWAIT P0, [R6+URZ+0x22860], R21 ;  /* 0x02286015060075a7 */ /* 0x000ee2000800017f */
[----:B------:R-:W-:Y:S04]  /*2b610*/  BSSY B1, `(.L_x_12216) ;  /* 0x0000002000017945 */ /* 0x000fe80003800000 */
[----:B---3--:R-:W-:Y:S05]  /*2b620*/  @!P0 BRA `(.L_x_12217) ;  /* 0x0000006000588947 */ /* 0x008fea0003800000 */
.L_x_12417:
[----:B------:R-:W-:Y:S05]  /*2b630*/  BSYNC B1 ;  /* 0x0000000000017941 */ /* 0x000fea0003800000 */
.L_x_12216:
[----:B------:R-:W-:Y:S01]  /*2b640*/  ULDC.64 UR4, c[0x0][0x328] ;  /* 0x0000ca0000047ab9 */ /* 0x000fe20000000a00 */
[----:B------:R-:W-:Y:S01]  /*2b650*/  ULDC.64 UR6, c[0x0][0x318] ;  /* 0x0000c60000067ab9 */ /* 0x000fe20000000a00 */
[----:B------:R-:W-:Y:S01]  /*2b660*/  IMAD R2, R17, UR4, RZ ;  /* 0x0000000411027c24 */ /* 0x000fe2000f8e02ff */
[C---:B------:R-:W-:Y:S02]  /*2b670*/  LOP3.LUT P5, RZ, R23.reuse, 0x10, RZ, 0xc0, !PT ;  /* 0x0000001017ff7812 */ /* 0x040fe400078ac0ff */
        /* <DEDUP_REMOVED lines=16> */
[----:B-1----:R-:W-:-:S04]  /*2b780*/  LEA R8, P0, R2, UR6, 0x1 ;  /* 0x0000000602087c11 */ /* 0x002fc8000f8008ff */
[----:B------:R-:W-:Y:S01]  /*2b790*/  LEA.HI.X R9, R2, UR7, R9, 0x1, P0 ;  /* 0x0000000702097c11 */ /* 0x000fe200080f0c09 */
[----:B------:R-:W-:Y:S08]  /*2b7a0*/  BRA.DIV UR4, `(.L_x_12218) ;  /* 0x00000062040c7947 */ /* 0x000ff0000b800000 */
[----:B------:R-:W1:Y:S01]  /*2b7b0*/  SHFL.IDX PT, R14, R8, RZ, 0x181f ;  /* 0x00181fff080e7589 */ /* 0x000e6200000e0000 */
[----:B------:R-:W-:-:S03]  /*2b7c0*/  IMAD R7, R7, 0x2, R22 ;  /* 0x0000000207077824 */ /* 0x000fc600078e0216 */
[----:B------:R-:W4:Y:S04]  /*2b7d0*/  SHFL.IDX PT, R3, R9, RZ, 0x181f ;  /* 0x00181fff09037589 */ /* 0x000f2800000e0000 */
[----:B------:R-:W-:Y:S04]  /*2b7e0*/  SHFL.IDX PT, R5, R9, 0x1, 0x181f ;  /* 0x00381f0009057f89 */ /* 0x000fe800000e0000 */
[----:B------:R-:W-:Y:S01]  /*2b7f0*/  SHFL.IDX PT, R17, R9, 0x2, 0x181f ;  /* 0x00581f0009117f89 */ /* 0x000fe200000e0000 */
[----:B-1----:R-:W-:-:S03]  /*2b800*/  IADD3 R2, P0, R14, R0, RZ ;  /* 0x000000000e027210 */ /* 0x002fc60007f1e0ff */
[----:B------:R-:W1:Y:S02]  /*2b810*/  SHFL.IDX PT, R14, R8, 0x1, 0x181f ;  /* 0x00381f00080e7f89 */ /* 0x000e6400000e0000 */
[----:B----4-:R-:W-:-:S05]  /*2b820*/  IMAD.X R3, RZ, RZ, R3, P0 ;  /* 0x000000ffff037224 */ /* 0x010fca00000e0603 */
[----:B------:R-:W-:Y:S04]  /*2b830*/  LDGSTS.E.BYPASS.LTC128B.128 [R7+0x400], desc[UR42][R2.64], !P5 ;  /* 0x0040000002077fae */ /* 0x000fe8000e901d6a */
[----:B------:R-:W-:Y:S04]  /*2b840*/  LDGSTS.E.BYPASS.LTC128B.128 [R7+0x3400], desc[UR42][R2.64+0x80], !P4 ;  /* 0x0340008002077fae */ /* 0x000fe8000e101d6a */
[----:B------:R-:W-:Y:S04]  /*2b850*/  LDGSTS.E.BYPASS.LTC128B.128 [R7+0x6400], desc[UR42][R2.64+0x100], !P3 ;  /* 0x0640010002077fae */ /* 0x000fe8000d901d6a */
[----:B------:R4:W-:Y:S01]  /*2b860*/  LDGSTS.E.BYPASS.LTC128B.128 [R7+0x9400], desc[UR42][R2.64+0x180], !P1 ;  /* 0x0940018002077fae */ /* 0x0009e2000c901d6a */
[----:B-1----:R-:W-:-:S03]  /*2b870*/  IADD3 R4, P0, R14, R0, RZ ;  /* 0x000000000e047210 */ /* 0x002fc60007f1e0ff */
[----:B------:R-:W4:Y:S02]  /*2b880*/  SHFL.IDX PT, R14, R8, 0x2, 0x181f ;  /* 0x00581f00080e7f89 */ /* 0x000f2400000e0000 */
[----:B------:R-:W-:-:S05]  /*2b890*/  IMAD.X R5, RZ, RZ, R5, P0 ;  /* 0x000000ffff057224 */ /* 0x000fca00000e0605 */
[----:B------:R-:W-:Y:S04]  /*2b8a0*/  LDGSTS.E.BYPASS.LTC128B.128 [R7+0xc00], desc[UR42][R4.64], !P5 ;  /* 0x00c0000004077fae */ /* 0x000fe8000e901d6a */
[----:B------:R-:W-:Y:S04]  /*2b8b0*/  LDGSTS.E.BYPASS.LTC128B.128 [R7+0x3c00], desc[UR42][R4.64+0x80], !P4 ;  /* 0x03c0008004077fae */ /* 0x000fe8000e101d6a */
[----:B------:R-:W-:Y:S04]  /*2b8c0*/  LDGSTS.E.BYPASS.LTC128B.128 [R7+0x6c00], desc[UR42][R4.64+0x100], !P3 ;  /* 0x06c0010004077fae */ /* 0x000fe8000d901d6a */
[----:B------:R1:W-:Y:S01]  /*2b8d0*/  LDGSTS.E.BYPASS.LTC128B.128 [R7+0x9c00], desc[UR42][R4.64+0x180], !P1 ;  /* 0x09c0018004077fae */ /* 0x0003e2000c901d6a */
[----:B----4-:R-:W-:-:S03]  /*2b8e0*/  IADD3 R2, P0, R14, R0, RZ ;  /* 0x000000000e027210 */ /* 0x010fc60007f1e0ff */
[----:B------:R-:W4:Y:S02]  /*2b8f0*/  SHFL.IDX PT, R14, R8, 0x3, 0x181f ;  /* 0x00781f00080e7f89 */ /* 0x000f2400000e0000 */
[----:B------:R-:W-:Y:S02]  /*2b900*/  IMAD.X R3, RZ, RZ, R17, P0 ;  /* 0x000000ffff037224 */ /* 0x000fe400000e0611 */
[----:B------:R-:W-:Y:S04]  /*2b910*/  SHFL.IDX PT, R17, R9, 0x4, 0x181f ;  /* 0x00981f0009117f89 */ /* 0x000fe800000e0000 */
[----:B-1----:R-:W1:Y:S04]  /*2b920*/  SHFL.IDX PT, R5, R9, 0x3, 0x181f ;  /* 0x00781f0009057f89 */ /* 0x002e6800000e0000 */
[----:B------:R-:W-:Y:S04]  /*2b930*/  LDGSTS.E.BYPASS.LTC128B.128 [R7+0x1400], desc[UR42][R2.64], !P5 ;  /* 0x0140000002077fae */ /* 0x000fe8000e901d6a */
[----:B------:R-:W-:Y:S04]  /*2b940*/  LDGSTS.E.BYPASS.LTC128B.128 [R7+0x4400], desc[UR42][R2.64+0x80], !P4 ;  /* 0x0440008002077fae */ /* 0x000fe8000e101d6a */
[----:B------:R-:W-:Y:S01]  /*2b950*/  LDGSTS.E.BYPASS.LTC128B.128 [R7+0x7400], desc[UR42][R2.64+0x100], !P3 ;  /* 0x0740010002077fae */ /* 0x000fe2000d901d6a */
[----:B----4-:R-:W-:-:S03]  /*2b960*/  IADD3 R4, P0, R14, R0, RZ ;  /* 0x000000000e047210 */ /* 0x010fc60007f1e0ff */
[----:B------:R4:W-:Y:S04]  /*2b970*/  LDGSTS.E.BYPASS.LTC128B.128 [R7+0xa400], desc[UR42][R2.64+0x180], !P1 ;  /* 0x0a40018002077fae */ /* 0x0009e8000c901d6a */
[----:B------:R-:W4:Y:S01]  /*2b980*/  SHFL.IDX PT, R14, R8, 0x4, 0x181f ;  /* 0x00981f00080e7f89 */ /* 0x000f2200000e0000 */
[----:B-1----:R-:W-:-:S03]  /*2b990*/  IMAD.X R5, RZ, RZ, R5, P0 ;  /* 0x000000ffff057224 */ /* 0x002fc600000e0605 */
[----:B------:R-:W1:Y:S04]  /*2b9a0*/  SHFL.IDX PT, R9, R9, 0x5, 0x181f ;  /* 0x00b81f0009097f89 */ /* 0x000e6800000e0000 */
[----:B------:R0:W-:Y:S04]  /*2b9b0*/  LDGSTS.E.BYPASS.LTC128B.128 [R7+0x1c00], desc[UR42][R4.64], !P5 ;  /* 0x01c0000004077fae */ /* 0x0001e8000e901d6a */
[----:B------:R0:W-:Y:S04]  /*2b9c0*/  LDGSTS.E.BYPASS.LTC128B.128 [R7+0x4c00], desc[UR42][R4.64+0x80], !P4 ;  /* 0x04c0008004077fae */ /* 0x0001e8000e101d6a */
[----:B------:R0:W-:Y:S04]  /*2b9d0*/  LDGSTS.E.BYPASS.LTC128B.128 [R7+0x7c00], desc[UR42][R4.64+0x100], !P3 ;  /* 0x07c0010004077fae */ /* 0x0001e8000d901d6a */
[----:B------:R0:W-:Y:S01]  /*2b9e0*/  LDGSTS.E.BYPASS.LTC128B.128 [R7+0xac00], desc[UR42][R4.64+0x180], !P1 ;  /* 0x0ac0018004077fae */ /* 0x0001e2000c901d6a */
[----:B----4-:R-:W-:-:S03]  /*2b9f0*/  IADD3 R2, P0, R14, R0, RZ ;  /* 0x000000000e027210 */ /* 0x010fc60007f1e0ff */
[----:B------:R0:W4:Y:S02]  /*2ba00*/  SHFL.IDX PT, R14, R8, 0x5, 0x181f ;  /* 0x00b81f00080e7f89 */ /* 0x00012400000e0000 */
[----:B------:R-:W-:-:S05]  /*2ba10*/  IMAD.X R3, RZ, RZ, R17, P0 ;  /* 0x000000ffff037224 */ /* 0x000fca00000e0611 */
[----:B------:R0:W-:Y:S04]  /*2ba20*/  LDGSTS.E.BYPASS.LTC128B.128 [R7+0x2400], desc[UR42][R2.64], !P5 ;  /* 0x0240000002077fae */ /* 0x0001e8000e901d6a */
[----:B------:R0:W-:Y:S04]  /*2ba30*/  LDGSTS.E.BYPASS.LTC128B.128 [R7+0x5400], desc[UR42][R2.64+0x80], !P4 ;  /* 0x0540008002077fae */ /* 0x0001e8000e101d6a */
[----:B------:R0:W-:Y:S04]  /*2ba40*/  LDGSTS.E.BYPASS.LTC128B.128 [R7+0x8400], desc[UR42][R2.64+0x100], !P3 ;  /* 0x0840010002077fae */ /* 0x0001e8000d901d6a */
[----:B-1----:R0:W-:Y:S02]  /*2ba50*/  LDGSTS.E.BYPASS.LTC128B.128 [R7+0xb400], desc[UR42][R2.64+0x180], !P1 ;  /* 0x0b40018002077fae */ /* 0x0021e4000c901d6a */
.L_x_12431:
        /* <DEDUP_REMOVED lines=11> */
.L_x_12219:
        /* <DEDUP_REMOVED lines=11> */
.L_x_12220:
[----:B------:R0:W-:Y:S01]  /*2bbc0*/  SYNCS.ARRIVE.TRANS64.A1T0 RZ, [R6+URZ+0x22850], RZ ;  /* 0x022850ff06ff79a7 */ /* 0x0001e2000810003f */
[----:B------:R-:W-:Y:S05]  /*2bbd0*/  @P2 BRA `(.L_x_12221) ;  /* 0xfffffff000a02947 */ /* 0x000fea000383ffff */
.L_x_12208:
[----:B------:R-:W-:Y:S05]  /*2bbe0*/  BSYNC B0 ;  /* 0x0000000000007941 */ /* 0x000fea0003800000 */
.L_x_12207:
[----:B------:R-:W1:Y:S01]  /*2bbf0*/  S2R R2, SR_TID.X ;  /* 0x0000000000027919 */ /* 0x000e620000002100 */
[----:B------:R-:W-:Y:S01]  /*2bc00*/  VIADD R25, R25, 0x1 ;  /* 0x0000000119197836 */ /* 0x000fe20000000000 */
[----:B------:R-:W-:Y:S04]  /*2bc10*/  BSSY B0, `(.L_x_12222) ;  /* 0x0000012000007945 */ /* 0x000fe80003800000 */
[----:B------:R-:W-:-:S04]  /*2bc20*/  ISETP.NE.AND P0, PT, R25, 0x2, PT ;  /* 0x000000021900780c */ /* 0x000fc80003f05270 */
[----:B------:R-:W-:Y:S02]  /*2bc30*/  SEL R5, RZ, 0x1, P0 ;  /* 0x00000001ff057807 */ /* 0x000fe40000000000 */
        /* <DEDUP_REMOVED lines=10> */
[----:B------:R-:W1:Y:S02]  /*2bce0*/  S2R R4, SR_LTMASK ;  /* 0x0000000000047919 */ /* 0x000e640000003900 */
[----:B-1----:R-:W-:-:S04]  /*2bcf0*/  LOP3.LUT R4, R4, UR4, RZ, 0xc0, !PT ;  /* 0x0000000404047c12 */ /* 0x002fc8000f8ec0ff */
[----:B------:R-:W1:Y:S01]  /*2bd00*/  POPC R9, R4 ;  /* 0x0000000400097309 */ /* 0x000e620000000000 */
[----:B----4-:R-:W1:Y:S02]  /*2bd10*/  SHFL.IDX PT, R0, R3, R0, 0x1f ;  /* 0x00001f0003007589 */ /* 0x010e6400000e0000 */
[----:B-1----:R-:W-:-:S07]  /*2bd20*/  IADD3 R16, R0, UR37, R9 ;  /* 0x0000002500107c10 */ /* 0x002fce000fffe009 */
.L_x_12223:
[----:B------:R-:W-:Y:S05]  /*2bd30*/  BSYNC B0 ;  /* 0x0000000000007941 */ /* 0x000fea0003800000 */
.L_x_12222:
[----:B------:R-:W-:Y:S02]  /*2bd40*/  LOP3.LUT R26, R26, R5, RZ, 0x3c, !PT ;  /* 0x000000051a1a7212 */ /* 0x000fe400078e3cff */
[----:B------:R-:W-:-:S07]  /*2bd50*/  SEL R25, R25, RZ, P0 ;  /* 0x000000ff19197207 */ /* 0x000fce0000000000 */
.L_x_12182:
[----:B------:R-:W-:Y:S05]  /*2bd60*/  BSYNC B7 ;  /* 0x0000000000077941 */ /* 0x000fea0003800000 */
.L_x_12180:
[----:B------:R-:W-:-:S13]  /*2bd70*/  LOP3.LUT P0, RZ, R23, 0x80, RZ, 0xc0, !PT ;  /* 0x0000008017ff7812 */ /* 0x000fda000780c0ff */
[----:B------:R-:W-:Y:S05]  /*2bd80*/  @!P0 BRA `(.L_x_12224) ;  /* 0x0000000000248947 */ /* 0x000fea0003800000 */
[----:B------:R-:W-:Y:S05]  /*2bd90*/  WARPSYNC.ALL ;  /* 0x0000000000007948 */ /* 0x000fea0003800000 */
[----:B------:R-:W1:Y:S08]  /*2bda0*/  S2UR UR5, SR_CgaCtaId ;  /* 0x00000000000579c3 */ /* 0x000e700000008800 */
[----:B------:R-:W-:Y:S06]  /*2bdb0*/  BAR.SYNC.DEFER_BLOCKING 0x5, 0x180 ;  /* 0x0146000000007b1d */ /* 0x000fec0000010000 */
[----:B------:R-:W-:-:S02]  /*2bdc0*/  UMOV UR4, 0x400 ;  /* 0x0000040000047882 */ /* 0x000fc40000000000 */
[----:B-1----:R-:W-:-:S06]  /*2bdd0*/  ULEA UR4, UR5, UR4, 0x18 ;  /* 0x0000000405047291 */ /* 0x002fcc000f8ec03f */
[----:B------:R-:W-:-:S05]  /*2bde0*/  IMAD.U32 R22, RZ, RZ, UR4 ;  /* 0x00000004ff167e24 */ /* 0x000fca000f8e00ff */
[----:B------:R1:W4:Y:S01]  /*2bdf0*/  LDS.128 R16, [R22+0x228d0] ;  /* 0x0228d00016107984 */ /* 0x0003220000000c00 */
[----:B------:R-:W-:Y:S06]  /*2be00*/  BAR.ARV 0x4, 0x180 ;  /* 0x0106000000007b1d */ /* 0x000fec0000002000 */
[----:B------:R-:W-:Y:S05]  /*2be10*/  BRA `(.L_x_12225) ;  /* 0x0000000c00d47947 */ /* 0x000fea0003800000 */
.L_x_12224:
        /* <DEDUP_REMOVED lines=8> */
[----:B------:R-:W1:Y:S08]  /*2bea0*/  @!P1 LDC.64 R2, c[0x0][0xc80] ;  /* 0x00032000ff029b82 */ /* 0x000e700000000a00 */
[----:B------:R-:W4:Y:S01]  /*2beb0*/  @!P1 LDC.64 R4, c[0x0][0xc78] ;  /* 0x00031e00ff049b82 */ /* 0x000f220000000a00 */
[----:B-1----:R-:W-:-:S05]  /*2bec0*/  @!P1 IMAD.WIDE R2, R7, 0x4, R2 ;  /* 0x0000000407029825 */ /* 0x002fca00078e0202 */
[----:B0-23--:R4:W2:Y:S02]  /*2bed0*/  @!P1 LDG.E R6, desc[UR42][R2.64] ;  /* 0x0000002a02069981 */ /* 0x00d8a4000c1e1900 */
[----:B----4-:R-:W-:-:S05]  /*2bee0*/  @!P1 IMAD.WIDE R2, R7, 0x4, R4 ;  /* 0x0000000407029825 */ /* 0x010fca00078e0204 */
        /* <DEDUP_REMOVED lines=30> */
.L_x_12441:
[----:B------:R-:W-:Y:S02]  /*2c0d0*/  ULDC UR4, c[0x0][0xc38] ;  /* 0x00030e0000047ab9 */ /* 0x000fe40000000800 */
[----:B------:R-:W-:-:S04]  /*2c0e0*/  IMAD.U32 R5, RZ, RZ, UR4 ;  /* 0x00000004ff057e24 */ /* 0x000fc8000f8e00ff */
[----:B-1----:R-:W-:-:S04]  /*2c0f0*/  IMAD R14, R14, R5, RZ ;  /* 0x000000050e0e7224 */ /* 0x002fc800078e02ff */
[----:B------:R-:W-:-:S05]  /*2c100*/  IMAD.IADD R7, R7, 0x1, R14 ;  /* 0x0000000107077824 */ /* 0x000fca00078e020e */
[----:B------:R-:W-:-:S13]  /*2c110*/  ISETP.GT.AND P6, PT, R7, R0, PT ;  /* 0x000000000700720c */ /* 0x000fda0003fc4270 */
[----:B------:R-:W-:Y:S05]  /*2c120*/  @P6 BRA `(.L_x_12227) ;  /* 0x0000000000a46947 */ /* 0x000fea0003800000 */
.L_x_12230:
        /* <DEDUP_REMOVED lines=35> */
.L_x_12449:
[----:B------:R-:W-:Y:S02]  /*2c360*/  ULDC UR4, c[0x0][0xc38] ;  /* 0x00030e0000047ab9 */ /* 0x000fe40000000800 */
[----:B------:R-:W-:-:S04]  /*2c370*/  IMAD.U32 R5, RZ, RZ, UR4 ;  /* 0x00000004ff057e24 */ /* 0x000fc8000f8e00ff */
[----:B-1----:R-:W-:-:S04]  /*2c380*/  IMAD R14, R14, R5, RZ ;  /* 0x000000050e0e7224 */ /* 0x002fc800078e02ff */
[----:B------:R-:W-:-:S05]  /*2c390*/  IMAD.IADD R7, R14, 0x1, R7 ;  /* 0x000000010e077824 */ /* 0x000fca00078e0207 */
[----:B------:R-:W-:-:S13]  /*2c3a0*/  ISETP.GT.AND P6, PT, R7, R0, PT ;  /* 0x000000000700720c */ /* 0x000fda0003fc4270 */
[----:B------:R-:W-:Y:S05]  /*2c3b0*/  @!P6 BRA `(.L_x_12230) ;  /* 0xfffffffc005ce947 */ /* 0x000fea000383ffff */
.L_x_12227:
        /* <DEDUP_REMOVED lines=10> */
.L_x_12454:
[----:B------:R-:W-:-:S13]  /*2c460*/  ISETP.NE.AND P0, PT, R3, RZ, PT ;  /* 0x000000ff0300720c */ /* 0x000fda0003f05270 */
[----:B------:R-:W-:Y:S05]  /*2c470*/  @!P0 BRA `(.L_x_12232) ;  /* 0x0000000000108947 */ /* 0x000fea0003800000 */
[----:B------:R-:W-:Y:S01]  /*2c480*/  UMOV UR4, 0xffffffff ;  /* 0xffffffff00047882 */ /* 0x000fe20000000000 */
[----:B-1----:R-:W-:Y:S02]  /*2c490*/  VIADD R12, R12, 0xffffffff ;  /* 0xffffffff0c0c7836 */ /* 0x002fe40000000000 */
[----:B------:R-:W-:Y:S05]  /*2c4a0*/  BRA.DIV UR4, `(.L_x_12233) ;  /* 0x0000006204e47947 */ /* 0x000fea000b800000 */
[----:B------:R4:W1:Y:S02]  /*2c4b0*/  SHFL.IDX PT, R6, R2, R12, 0x1f ;  /* 0x00001f0c02067589 */ /* 0x00086400000e0000 */
.L_x_12232:
        /* <DEDUP_REMOVED lines=59> */
.L_x_12234:
        /* <DEDUP_REMOVED lines=60> */
.L_x_12235:
[----:B------:R-:W-:-:S05]  /*2cc30*/  LOP3.LUT R2, RZ, R2, RZ, 0x33, !PT ;  /* 0x00000002ff027212 */ /* 0x000fca00078e33ff */
[----:B------:R-:W-:Y:S01]  /*2cc40*/  IMAD.IADD R17, R17, 0x1, R2 ;  /* 0x0000000111117824 */ /* 0x000fe200078e0202 */
[----:B------:R-:W-:Y:S06]  /*2cc50*/  BRA `(.L_x_12236) ;  /* 0x00000000001c7947 */ /* 0x000fec0003800000 */
.L_x_12228:
[----:B------:R-:W-:Y:S01]  /*2cc60*/  UMOV UR4, URZ ;  /* 0x0000003f00047c82 */ /* 0x000fe20008000000 */
[----:B------:R-:W-:Y:S01]  /*2cc70*/  UMOV UR5, URZ ;  /* 0x0000003f00057c82 */ /* 0x000fe20008000000 */
[----:B------:R-:W-:Y:S01]  /*2cc80*/  ULDC UR6, c[0x0][0xc3c] ;  /* 0x00030f0000067ab9 */ /* 0x000fe20000000800 */
[----:B------:R-:W-:Y:S02]  /*2cc90*/  IMAD.MOV.U32 R16, RZ, RZ, R0 ;  /* 0x000000ffff107224 */ /* 0x000fe400078e0000 */
[----:B------:R-:W-:Y:S02]  /*2cca0*/  IMAD.U32 R17, RZ, RZ, UR4 ;  /* 0x00000004ff117e24 */ /* 0x000fe4000f8e00ff */
[----:B------:R-:W-:Y:S02]  /*2ccb0*/  IMAD.U32 R18, RZ, RZ, UR5 ;  /* 0x00000005ff127e24 */ /* 0x000fe4000f8e00ff */
[----:B------:R-:W-:-:S07]  /*2ccc0*/  IMAD.U32 R19, RZ, RZ, UR6 ;  /* 0x00000006ff137e24 */ /* 0x000fce000f8e00ff */
.L_x_12236:
        /* <DEDUP_REMOVED lines=10> */
.L_x_12225:
[----:B------:R-:W-:Y:S02]  /*2cd70*/  ULDC UR4, c[0x0][0xc3c] ;  /* 0x00030f0000047ab9 */ /* 0x000fe40000000800 */
[----:B----4-:R-:W-:-:S13]  /*2cd80*/  ISETP.GE.AND P0, PT, R19, UR4, PT ;  /* 0x0000000413007c0c */ /* 0x010fda000bf06270 */
[----:B------:R-:W-:Y:S05]  /*2cd90*/  @!P0 BRA `(.L_x_12237) ;  /* 0xffffff9400688947 */ /* 0x000fea000383ffff */
[----:B------:R-:W-:Y:S05]  /*2cda0*/  BSYNC B8 ;  /* 0x0000000000087941 */ /* 0x000fea0003800000 */
.L_x_12118:
[----:B0-----:R-:W4:Y:S01]  /*2cdb0*/  LDL.LU R0, [R1+0x420] ;  /* 0x0004200001007983 */ /* 0x001f220000300800 */
[----:B------:R-:W-:Y:S01]  /*2cdc0*/  BSSY B0, `(.L_x_12238) ;  /* 0x000000b000007945 */ /* 0x000fe20003800000 */
[----:B------:R-:W0:Y:S01]  /*2cdd0*/  S2R R5, SR_CgaCtaId ;  /* 0x0000000000057919 */ /* 0x000e220000008800 */
[----:B----4-:R-:W-:-:S05]  /*2cde0*/  VIADD R0, R0, 0x1 ;  /* 0x0000000100007836 */ /* 0x010fca0000000000 */
        /* <DEDUP_REMOVED lines=8> */
.L_x_12457:
[----:B------:R-:W-:Y:S05]  /*2ce70*/  BSYNC B0 ;  /* 0x0000000000007941 */ /* 0x000fea0003800000 */
.L_x_12238:
[----:B------:R-:W-:-:S03]  /*2ce80*/  UMOV UR4, 0xffffffff ;  /* 0xffffffff00047882 */ /* 0x000fc60000000000 */
[----:B------:R-:W-:Y:S05]  /*2ce90*/  BRA.DIV UR4, `(.L_x_12240) ;  /* 0x0000005a04a47947 */ /* 0x000fea000b800000 */
[----:B0-----:R-:W0:Y:S02]  /*2cea0*/  S2R R0, SR_TID.X ;  /* 0x0000000000007919 */ /* 0x001e240000002100 */
[----:B0-----:R-:W-:-:S04]  /*2ceb0*/  SHF.R.U32.HI R0, RZ, 0x5, R0 ;  /* 0x00000005ff007819 */ /* 0x001fc80000011600 */
[----:B------:R-:W-:-:S05]  /*2cec0*/  LOP3.LUT R0, R0, 0x3, RZ, 0xc0, !PT ;  /* 0x0000000300007812 */ /* 0x000fca00078ec0ff */
[----:B------:R0:W4:Y:S02]  /*2ced0*/  SHFL.IDX PT, R14, R0, RZ, 0x1f ;  /* 0x00001fff000e7589 */ /* 0x00012400000e0000 */
.L_x_12460:
[----:B----4-:R-:W-:-:S13]  /*2cee0*/  ISETP.NE.AND P0, PT, R14, RZ, PT ;  /* 0x000000ff0e00720c */ /* 0x010fda0003f05270 */
[----:B------:R-:W-:Y:S05]  /*2cef0*/  @P0 BRA `(.L_x_11863) ;  /* 0x0000000000880947 */ /* 0x000fea0003800000 */
[----:B------:R-:W-:-:S03]  /*2cf00*/  UMOV UR4, 0xffffffff ;  /* 0xffffffff00047882 */ /* 0x000fc60000000000 */
[----:B------:R-:W-:Y:S05]  /*2cf10*/  BRA.DIV UR4, `(.L_x_12241) ;  /* 0x0000005a04b87947 */ /* 0x000fea000b800000 */
[----:B------:R-:W-:-:S13]  /*2cf20*/  ELECT P6, URZ, PT ;  /* 0x00000000003f782f */ /* 0x000fda00038c0000 */
.L_x_12463:
[----:B------:R-:W-:Y:S05]  /*2cf30*/  @!P6 BRA `(.L_x_11863) ;  /* 0x000000000078e947 */ /* 0x000fea0003800000 */
[----:B------:R-:W-:-:S06]  /*2cf40*/  ULOP3.LUT UR4, UR36, 0x2, URZ, 0xfc, !UPT ;  /* 0x0000000224047892 */ /* 0x000fcc000f8efc3f */
[----:B0-----:R-:W-:-:S05]  /*2cf50*/  IMAD.U32 R0, RZ, RZ, UR4 ;  /* 0x00000004ff007e24 */ /* 0x001fca000f8e00ff */
[----:B------:R-:W-:-:S13]  /*2cf60*/  ISETP.NE.AND P0, PT, R0, 0x3, PT ;  /* 0x000000030000780c */ /* 0x000fda0003f05270 */
[----:B------:R-:W-:Y:S05]  /*2cf70*/  @!P0 BRA `(.L_x_12242) ;  /* 0x0000000000048947 */ /* 0x000fea0003800000 */
[----:B------:R-:W-:Y:S01]  /*2cf80*/  BPT.TRAP 0x1 ;  /* 0x000000040000795c */ /* 0x000fe20000300000 */
.L_x_12242:
[C---:B------:R-:W-:Y:S01]  /*2cf90*/  IMAD R5, R25.reuse, 0x8, R4 ;  /* 0x0000000819057824 */ /* 0x040fe200078e0204 */
[----:B------:R-:W-:Y:S01]  /*2cfa0*/  SHF.L.U32 R0, R26, 0x1f, RZ ;  /* 0x0000001f1a007819 */ /* 0x000fe200000006ff */
[----:B------:R-:W-:-:S03]  /*2cfb0*/  VIADD R25, R25, 0x1 ;  /* 0x0000000119197836 */ /* 0x000fc60000000000 */
[----:B------:R-:W0:Y:S02]  /*2cfc0*/  SYNCS.PHASECHK.TRANS64.TRYWAIT P1, [R5+URZ+0x22840], R0 ;  /* 0x02284000050075a7 */ /* 0x000e24000802017f */
[----:B------:R-:W-:-:S04]  /*2cfd0*/  ISETP.NE.AND P2, PT, R25, 0x2, PT ;  /* 0x000000021900780c */ /* 0x000fc80003f45270 */
[----:B------:R-:W-:Y:S01]  /*2cfe0*/  SEL R3, RZ, 0x1, P2 ;  /* 0x00000001ff037807 */ /* 0x000fe20001000000 */
[----:B0-----:R-:W-:Y:S08]  /*2cff0*/  @!P1 BRA `(.L_x_12243) ;  /* 0x0000005800a09947 */ /* 0x001ff00003800000 */
.L_x_12464:
[----:B------:R-:W-:Y:S02]  /*2d000*/  SEL R25, R25, RZ, P2 ;  /* 0x000000ff19197207 */ /* 0x000fe40001000000 */
[----:B------:R-:W-:Y:S01]  /*2d010*/  LOP3.LUT R2, R26, R3, RZ, 0x3c, !PT ;  /* 0x000000031a027212 */ /* 0x000fe200078e3cff */
[----:B------:R-:W-:Y:S06]  /*2d020*/  @!P0 BRA `(.L_x_12244) ;  /* 0x0000000000048947 */ /* 0x000fec0003800000 */
[----:B------:R-:W-:Y:S01]  /*2d030*/  BPT.TRAP 0x1 ;  /* 0x000000040000795c */ /* 0x000fe20000300000 */
.L_x_12244:
[----:B------:R-:W-:Y:S01]  /*2d040*/  IMAD R25, R25, 0x8, R4 ;  /* 0x0000000819197824 */ /* 0x000fe200078e0204 */
[----:B------:R-:W-:-:S04]  /*2d050*/  SHF.L.U32 R2, R2, 0x1f, RZ ;  /* 0x0000001f02027819 */ /* 0x000fc800000006ff */
[----:B------:R-:W4:Y:S02]  /*2d060*/  SYNCS.PHASECHK.TRANS64.TRYWAIT P1, [R25+URZ+0x22840], R2 ;  /* 0x02284002190075a7 */ /* 0x000f24000802017f */
[----:B----4-:R-:W-:Y:S05]  /*2d070*/  @!P1 BRA `(.L_x_12245) ;  /* 0x0000005800949947 */ /* 0x010fea0003800000 */
.L_x_12465:
[----:B------:R-:W-:Y:S05]  /*2d080*/  @!P0 BRA `(.L_x_12246) ;  /* 0x0000000000048947 */ /* 0x000fea0003800000 */
[----:B------:R-:W-:Y:S01]  /*2d090*/  BPT.TRAP 0x1 ;  /* 0x000000040000795c */ /* 0x000fe20000300000 */
.L_x_12246:
[----:B------:R-:W5:Y:S02]  /*2d0a0*/  SYNCS.PHASECHK.TRANS64.TRYWAIT P1, [R5+URZ+0x22860], R0 ;  /* 0x02286000050075a7 */ /* 0x000f64000802017f */
[----:B-----5:R-:W-:Y:S05]  /*2d0b0*/  @!P1 BRA `(.L_x_12247) ;  /* 0x0000005800989947 */ /* 0x020fea0003800000 */
.L_x_12466:
[----:B------:R-:W-:Y:S05]  /*2d0c0*/  @!P0 BRA `(.L_x_12248) ;  /* 0x0000000000048947 */ /* 0x000fea0003800000 */
[----:B------:R-:W-:Y:S01]  /*2d0d0*/  BPT.TRAP 0x1 ;  /* 0x000000040000795c */ /* 0x000fe20000300000 */
.L_x_12248:
[----:B------:R0:W0:Y:S02]  /*2d0e0*/  SYNCS.PHASECHK.TRANS64.TRYWAIT P0, [R25+URZ+0x22860], R2 ;  /* 0x02286002190075a7 */ /* 0x000024000800017f */
[----:B0-----:R-:W-:Y:S05]  /*2d0f0*/  @!P0 NANOSLEEP.SYNCS 0x989680 ;  /* 0x009896800000895d */ /* 0x001fea0003900000 */
[----:B------:R-:W0:Y:S02]  /*2d100*/  @!P0 SYNCS.PHASECHK.TRANS64 P0, [R25+URZ+0x22860], R2 ;  /* 0x02286002190085a7 */ /* 0x000e24000800007f */
[----:B0-----:R-:W-:Y:S05]  /*2d110*/  @!P0 BRA `(.L_x_12248) ;  /* 0xfffffffc00f08947 */ /* 0x001fea000383ffff */
.L_x_11863:
[----:B------:R-:W-:Y:S05]  /*2d120*/  BSYNC B9 ;  /* 0x0000000000097941 */ /* 0x000fea0003800000 */
.L_x_11860:
[----:B------:R-:W-:Y:S05]  /*2d130*/  EXIT ;  /* 0x000000000000794d */ /* 0x000fea0003800000 */
.L_x_11891:
[----:B0-----:R0:W1:Y:S02]  /*2d140*/  SYNCS.PHASECHK.TRANS64.TRYWAIT P5, [R67+URZ+0x22890], R80 ;  /* 0x02289050430075a7 */ /* 0x00106400080a017f */
[----:B-1----:R-:W-:Y:S05]  /*2d150*/  @!P5 NANOSLEEP.SYNCS 0x989680 ;  /* 0x009896800000d95d */ /* 0x002fea0003900000 */
[----:B------:R-:W1:Y:S02]  /*2d160*/  @!P5 SYNCS.PHASECHK.TRANS64 P5, [R67+URZ+0x22890], R80 ;  /* 0x022890504300d5a7 */ /* 0x000e6400080a007f */
[----:B-1----:R-:W-:Y:S05]  /*2d170*/  @!P5 BRA `(.L_x_11891) ;  /* 0xfffffffc00f0d947 */ /* 0x002fea000383ffff */
[----:B------:R-:W-:Y:S05]  /*2d180*/  BRA `(.L_x_12249) ;  /* 0xfffffd60009c7947 */ /* 0x000fea000383ffff */
.L_x_11892:
        /* <DEDUP_REMOVED lines=8> */
.L_x_12251:
[----:B------:R-:W-:Y:S05]  /*2d210*/  BSYNC B1 ;  /* 0x0000000000017941 */ /* 0x000fea0003800000 */
.L_x_12250:
        /* <DEDUP_REMOVED lines=8> */
.L_x_12252:
[----:B------:R-:W-:Y:S05]  /*2d2a0*/  BRA `(.L_x_12253) ;  /* 0xfffffd6000687947 */ /* 0x000fea000383ffff */
.L_x_11901:
[----:B------:R-:W-:Y:S01]  /*2d2b0*/  BSSY B1, `(.L_x_12254) ;  /* 0x0000008000017945 */ /* 0x000fe20003800000 */
[----:B------:R-:W-:Y:S02]  /*2d2c0*/  IMAD.MOV.U32 R13, RZ, RZ, R78 ;  /* 0x000000ffff0d7224 */ /* 0x000fe400078e004e */
[----:B------:R-:W-:Y:S02]  /*2d2d0*/  IMAD.MOV.U32 R12, RZ, RZ, 0x1 ;  /* 0x00000001ff0c7424 */ /* 0x000fe400078e00ff */
[----:B0---4-:R-:W-:Y:S02]  /*2d2e0*/  IMAD.MOV.U32 R11, RZ, RZ, 0x1c1f ;  /* 0x00001c1fff0b7424 */ /* 0x011fe400078e00ff */
[----:B------:R-:W-:-:S07]  /*2d2f0*/  IMAD.MOV.U32 R15, RZ, RZ, -0x1 ;  /* 0xffffffffff0f7424 */ /* 0x000fce00078e00ff */
[----:B-123--:R-:W-:Y:S05]  /*2d300*/  WARPSYNC.COLLECTIVE R15, `(.L_x_12255) ;  /* 0x000000000f087348 */ /* 0x00efea0003c00000 */
[----:B---3--:R0:W3:Y:S02]  /*2d310*/  SHFL.IDX P6, R14, R13, R12, R11 ;  /* 0x0000000c0d0e7389 */ /* 0x0080e400000c000b */
[----:B0123--:R-:W-:Y:S01]  /*2d320*/  ENDCOLLECTIVE ;  /* 0x000000000000791b */ /* 0x00ffe20003800000 */
.L_x_12255:
[----:B------:R-:W-:Y:S05]  /*2d330*/  BSYNC B1 ;  /* 0x0000000000017941 */ /* 0x000fea0003800000 */
.L_x_12254:
        /* <DEDUP_REMOVED lines=8> */
.L_x_12256:
[----:B------:R-:W-:Y:S05]  /*2d3c0*/  BRA `(.L_x_12257) ;  /* 0xfffffd6800087947 */ /* 0x000fea000383ffff */
.L_x_11913:
[----:B0-----:R0:W1:Y:S02]  /*2d3d0*/  SYNCS.PHASECHK.TRANS64.TRYWAIT P5, [R67+URZ+0x22890], R80 ;  /* 0x02289050430075a7 */ /* 0x00106400080a017f */
[----:B-1----:R-:W-:Y:S05]  /*2d3e0*/  @!P5 NANOSLEEP.SYNCS 0x989680 ;  /* 0x009896800000d95d */ /* 0x002fea0003900000 */
[----:B------:R-:W1:Y:S02]  /*2d3f0*/  @!P5 SYNCS.PHASECHK.TRANS64 P5, [R67+URZ+0x22890], R80 ;  /* 0x022890504300d5a7 */ /* 0x000e6400080a007f */
[----:B-1----:R-:W-:Y:S05]  /*2d400*/  @!P5 BRA `(.L_x_11913) ;  /* 0xfffffffc00f0d947 */ /* 0x002fea000383ffff */
[----:B------:R-:W-:Y:S05]  /*2d410*/  BRA `(.L_x_12258) ;  /* 0xfffffd74005c7947 */ /* 0x000fea000383ffff */
.L_x_11914:
        /* <DEDUP_REMOVED lines=8> */
.L_x_12260:
[----:B------:R-:W-:Y:S05]  /*2d4a0*/  BSYNC B1 ;  /* 0x0000000000017941 */ /* 0x000fea0003800000 */
.L_x_12259:
        /* <DEDUP_REMOVED lines=8> */
.L_x_12261:
[----:B------:R-:W-:Y:S01]  /*2d530*/  IMAD.MOV.U32 R70, RZ, RZ, R14 ;  /* 0x000000ffff467224 */ /* 0x000fe200078e000e */
[----:B------:R-:W-:Y:S06]  /*2d540*/  BRA `(.L_x_12262) ;  /* 0xfffffd7400247947 */ /* 0x000fec000383ffff */
.L_x_11919:
        /* <DEDUP_REMOVED lines=8> */
.L_x_12264:
[----:B------:R-:W-:Y:S05]  /*2d5d0*/  BSYNC B1 ;  /* 0x0000000000017941 */ /* 0x000fea0003800000 */
.L_x_12263:
        /* <DEDUP_REMOVED lines=8> */
.L_x_12265:
[----:B------:R-:W-:Y:S05]  /*2d660*/  BRA `(.L_x_12266) ;  /* 0xfffffd7800c87947 */ /* 0x000fea000383ffff */
.L_x_11924:
[----:B0-----:R0:W1:Y:S02]  /*2d670*/  SYNCS.PHASECHK.TRANS64.TRYWAIT P0, [R67+URZ+0x22890], R80 ;  /* 0x02289050430075a7 */ /* 0x001064000800017f */
[----:B-1----:R-:W-:Y:S05]  /*2d680*/  @!P0 NANOSLEEP.SYNCS 0x989680 ;  /* 0x009896800000895d */ /* 0x002fea0003900000 */
[----:B------:R-:W1:Y:S02]  /*2d690*/  @!P0 SYNCS.PHASECHK.TRANS64 P0, [R67+URZ+0x22890], R80 ;  /* 0x02289050430085a7 */ /* 0x000e64000800007f */
[----:B-1----:R-:W-:Y:S05]  /*2d6a0*/  @!P0 BRA `(.L_x_11924) ;  /* 0xfffffffc00f08947 */ /* 0x002fea000383ffff */
[----:B------:R-:W-:Y:S05]  /*2d6b0*/  BRA `(.L_x_12267) ;  /* 0xfffffd8000cc7947 */ /* 0x000fea000383ffff */
.L_x_11925:
        /* <DEDUP_REMOVED lines=8> */
.L_x_12269:
[----:B------:R-:W-:Y:S05]  /*2d740*/  BSYNC B1 ;  /* 0x0000000000017941 */ /* 0x000fea0003800000 */
.L_x_12268:
        /* <DEDUP_REMOVED lines=8> */
.L_x_12270:
[----:B------:R-:W-:Y:S05]  /*2d7d0*/  BRA `(.L_x_12271) ;  /* 0xfffffd8000ec7947 */ /* 0x000fea000383ffff */
.L_x_11928:
[----:B------:R-:W-:Y:S01]  /*2d7e0*/  BSSY B1, `(.L_x_12272) ;  /* 0x0000008000017945 */ /* 0x000fe20003800000 */
[----:B------:R-:W-:Y:S02]  /*2d7f0*/  IMAD.MOV.U32 R13, RZ, RZ, R32 ;  /* 0x000000ffff0d7224 */ /* 0x000fe400078e0020 */
[----:B------:R-:W-:Y:S02]  /*2d800*/  IMAD.MOV.U32 R12, RZ, RZ, 0x1 ;  /* 0x00000001ff0c7424 */ /* 0x000fe400078e00ff */
[----:B------:R-:W-:Y:S02]  /*2d810*/  IMAD.MOV.U32 R11, RZ, RZ, 0x1c1f ;  /* 0x00001c1fff0b7424 */ /* 0x000fe400078e00ff */
[----:B------:R-:W-:-:S07]  /*2d820*/  IMAD.MOV.U32 R15, RZ, RZ, -0x1 ;  /* 0xffffffffff0f7424 */ /* 0x000fce00078e00ff */
[----:B01234-:R-:W-:Y:S05]  /*2d830*/  WARPSYNC.COLLECTIVE R15, `(.L_x_12273) ;  /* 0x000000000f087348 */ /* 0x01ffea0003c00000 */
[----:B---3--:R3:W0:Y:S02]  /*2d840*/  SHFL.IDX P6, R14, R13, R12, R11 ;  /* 0x0000000c0d0e7389 */ /* 0x00862400000c000b */
[----:B01234-:R-:W-:Y:S01]  /*2d850*/  ENDCOLLECTIVE ;  /* 0x000000000000791b */ /* 0x01ffe20003800000 */
.L_x_12273:
[----:B------:R-:W-:Y:S05]  /*2d860*/  BSYNC B1 ;  /* 0x0000000000017941 */ /* 0x000fea0003800000 */
.L_x_12272:
        /* <DEDUP_REMOVED lines=8> */
.L_x_12274:
[----:B------:R-:W-:Y:S05]  /*2d8f0*/  BRA `(.L_x_12275) ;  /* 0xfffffd8000ec7947 */ /* 0x000fea000383ffff */
.L_x_11932:
[----:B-1----:R1:W2:Y:S02]  /*2d900*/  SYNCS.PHASECHK.TRANS64.TRYWAIT P3, [R67+URZ+0x228b0], R80 ;  /* 0x0228b050430075a7 */ /* 0x0022a4000806017f */
[----:B--2---:R-:W-:Y:S05]  /*2d910*/  @!P3 NANOSLEEP.SYNCS 0x989680 ;  /* 0x009896800000b95d */ /* 0x004fea0003900000 */
[----:B------:R-:W2:Y:S02]  /*2d920*/  @!P3 SYNCS.PHASECHK.TRANS64 P3, [R67+URZ+0x228b0], R80 ;  /* 0x0228b0504300b5a7 */ /* 0x000ea4000806007f */
[----:B--2---:R-:W-:Y:S05]  /*2d930*/  @!P3 BRA `(.L_x_11932) ;  /* 0xfffffffc00f0b947 */ /* 0x004fea000383ffff */
[----:B------:R-:W-:Y:S05]  /*2d940*/  BRA `(.L_x_12276) ;  /* 0xfffffd84006c7947 */ /* 0x000fea000383ffff */
.L_x_11950:
[----:B------:R-:W0:Y:S01]  /*2d950*/  S2R R0, SR_TID.X ;  /* 0x0000000000007919 */ /* 0x000e220000002100 */
[----:B------:R-:W-:Y:S01]  /*2d960*/  BSSY B0, `(.L_x_12277) ;  /* 0x000000d000007945 */ /* 0x000fe20003800000 */
[----:B------:R-:W-:Y:S02]  /*2d970*/  IMAD.MOV.U32 R12, RZ, RZ, RZ ;  /* 0x000000ffff0c7224 */ /* 0x000fe400078e00ff */
[----:B------:R-:W-:Y:S02]  /*2d980*/  IMAD.MOV.U32 R11, RZ, RZ, 0x1f ;  /* 0x0000001fff0b7424 */ /* 0x000fe400078e00ff */
[----:B------:R-:W-:Y:S02]  /*2d990*/  IMAD.MOV.U32 R15, RZ, RZ, -0x1 ;  /* 0xffffffffff0f7424 */ /* 0x000fe400078e00ff */
[C---:B0-----:R-:W-:Y:S02]  /*2d9a0*/  VIADD R3, R0.reuse, 0xffffff80 ;  /* 0xffffff8000037836 */ /* 0x041fe40000000000 */
[----:B------:R-:W-:-:S05]  /*2d9b0*/  VIADD R0, R0, 0xffffff80 ;  /* 0xffffff8000007836 */ /* 0x000fca0000000000 */
[----:B------:R-:W-:-:S04]  /*2d9c0*/  SHF.R.S32.HI R0, RZ, 0x1f, R0 ;  /* 0x0000001fff007819 */ /* 0x000fc80000011400 */
[----:B------:R-:W-:-:S04]  /*2d9d0*/  LEA.HI R0, R0, R3, RZ, 0x7 ;  /* 0x0000000300007211 */ /* 0x000fc800078f38ff */
[----:B------:R-:W-:-:S05]  /*2d9e0*/  SHF.R.S32.HI R0, RZ, 0x7, R0 ;  /* 0x00000007ff007819 */ /* 0x000fca0000011400 */
[----:B------:R-:W-:-:S07]  /*2d9f0*/  IMAD.MOV.U32 R13, RZ, RZ, R0 ;  /* 0x000000ffff0d7224 */ /* 0x000fce00078e0000 */
[----:B--2-45:R-:W-:Y:S05]  /*2da00*/  WARPSYNC.COLLECTIVE R15, `(.L_x_12278) ;  /* 0x000000000f087348 */ /* 0x034fea0003c00000 */
[----:B------:R0:W1:Y:S02]  /*2da10*/  SHFL.IDX P6, R14, R13, R12, R11 ;  /* 0x0000000c0d0e7389 */ /* 0x00006400000c000b */
[----:B012-45:R-:W-:Y:S01]  /*2da20*/  ENDCOLLECTIVE ;  /* 0x000000000000791b */ /* 0x037fe20003800000 */
.L_x_12278:
[----:B------:R-:W-:Y:S05]  /*2da30*/  BSYNC B0 ;  /* 0x0000000000007941 */ /* 0x000fea0003800000 */
.L_x_12277:
[----:B------:R-:W-:Y:S05]  /*2da40*/  BRA `(.L_x_12279) ;  /* 0xfffffd9c005c7947 */ /* 0x000fea000383ffff */
.L_x_11962:
        /* <DEDUP_REMOVED lines=8> */
.L_x_12281:
[----:B------:R-:W-:Y:S05]  /*2dad0*/  BSYNC B1 ;  /* 0x0000000000017941 */ /* 0x000fea0003800000 */
.L_x_12280:
        /* <DEDUP_REMOVED lines=8> */
.L_x_12282:
[----:B------:R-:W-:Y:S02]  /*2db60*/  IMAD.MOV.U32 R13, RZ, RZ, R57 ;  /* 0x000000ffff0d7224 */ /* 0x000fe400078e0039 */
[----:B------:R-:W-:-:S07]  /*2db70*/  IMAD.MOV.U32 R6, RZ, RZ, R14 ;  /* 0x000000ffff067224 */ /* 0x000fce00078e000e */
[----:B------:R-:W-:Y:S05]  /*2db80*/  WARPSYNC.COLLECTIVE R15, `(.L_x_12283) ;  /* 0x000000000f087348 */ /* 0x000fea0003c00000 */
[----:B------:R0:W1:Y:S02]  /*2db90*/  SHFL.IDX P6, R14, R13, R12, R11 ;  /* 0x0000000c0d0e7389 */ /* 0x00006400000c000b */
[----:B01----:R-:W-:Y:S01]  /*2dba0*/  ENDCOLLECTIVE ;  /* 0x000000000000791b */ /* 0x003fe20003800000 */
.L_x_12283:
[----:B------:R-:W-:Y:S02]  /*2dbb0*/  IMAD.MOV.U32 R13, RZ, RZ, R56 ;  /* 0x000000ffff0d7224 */ /* 0x000fe400078e0038 */
[----:B------:R-:W-:-:S07]  /*2dbc0*/  IMAD.MOV.U32 R7, RZ, RZ, R14 ;  /* 0x000000ffff077224 */ /* 0x000fce00078e000e */
[----:B------:R-:W-:Y:S05]  /*2dbd0*/  WARPSYNC.COLLECTIVE R15, `(.L_x_12284) ;  /* 0x000000000f087348 */ /* 0x000fea0003c00000 */
[----:B------:R0:W1:Y:S02]  /*2dbe0*/  SHFL.IDX P6, R14, R13, R12, R11 ;  /* 0x0000000c0d0e7389 */ /* 0x00006400000c000b */
[----:B01----:R-:W-:Y:S01]  /*2dbf0*/  ENDCOLLECTIVE ;  /* 0x000000000000791b */ /* 0x003fe20003800000 */
.L_x_12284:
[----:B------:R-:W-:Y:S01]  /*2dc00*/  IMAD.MOV.U32 R8, RZ, RZ, R14 ;  /* 0x000000ffff087224 */ /* 0x000fe200078e000e */
[----:B------:R-:W-:Y:S06]  /*2dc10*/  BRA `(.L_x_12285) ;  /* 0xfffffda400c87947 */ /* 0x000fec000383ffff */
.L_x_11965:
[----:B------:R-:W-:Y:S01]  /*2dc20*/  BSSY B1, `(.L_x_12286) ;  /* 0x0000008000017945 */ /* 0x000fe20003800000 */
[----:B------:R-:W-:Y:S02]  /*2dc30*/  IMAD.MOV.U32 R13, RZ, RZ, R55 ;  /* 0x000000ffff0d7224 */ /* 0x000fe400078e0037 */
[----:B------:R-:W-:Y:S02]  /*2dc40*/  IMAD.MOV.U32 R12, RZ, RZ, 0x1 ;  /* 0x00000001ff0c7424 */ /* 0x000fe400078e00ff */
[----:B------:R-:W-:Y:S02]  /*2dc50*/  IMAD.MOV.U32 R11, RZ, RZ, 0x1c1f ;  /* 0x00001c1fff0b7424 */ /* 0x000fe400078e00ff */
[----:B------:R-:W-:-:S07]  /*2dc60*/  IMAD.MOV.U32 R15, RZ, RZ, -0x1 ;  /* 0xffffffffff0f7424 */ /* 0x000fce00078e00ff */
[----:B0--3--:R-:W-:Y:S05]  /*2dc70*/  WARPSYNC.COLLECTIVE R15, `(.L_x_12287) ;  /* 0x000000000f087348 */ /* 0x009fea0003c00000 */
[----:B------:R1:W2:Y:S02]  /*2dc80*/  SHFL.IDX P6, R14, R13, R12, R11 ;  /* 0x0000000c0d0e7389 */ /* 0x0002a400000c000b */
[----:B0123--:R-:W-:Y:S01]  /*2dc90*/  ENDCOLLECTIVE ;  /* 0x000000000000791b */ /* 0x00ffe20003800000 */
.L_x_12287:
[----:B------:R-:W-:Y:S05]  /*2dca0*/  BSYNC B1 ;  /* 0x0000000000017941 */ /* 0x000fea0003800000 */
.L_x_12286:
        /* <DEDUP_REMOVED lines=8> */
.L_x_12288:
[----:B------:R-:W-:Y:S02]  /*2dd30*/  IMAD.MOV.U32 R13, RZ, RZ, R57 ;  /* 0x000000ffff0d7224 */ /* 0x000fe400078e0039 */
[----:B------:R-:W-:-:S07]  /*2dd40*/  IMAD.MOV.U32 R6, RZ, RZ, R14 ;  /* 0x000000ffff067224 */ /* 0x000fce00078e000e */
[----:B------:R-:W-:Y:S05]  /*2dd50*/  WARPSYNC.COLLECTIVE R15, `(.L_x_12289) ;  /* 0x000000000f087348 */ /* 0x000fea0003c00000 */
[----:B------:R0:W1:Y:S02]  /*2dd60*/  SHFL.IDX P6, R14, R13, R12, R11 ;  /* 0x0000000c0d0e7389 */ /* 0x00006400000c000b */
[----:B01----:R-:W-:Y:S01]  /*2dd70*/  ENDCOLLECTIVE ;  /* 0x000000000000791b */ /* 0x003fe20003800000 */
.L_x_12289:
[----:B------:R-:W-:Y:S02]  /*2dd80*/  IMAD.MOV.U32 R13, RZ, RZ, R56 ;  /* 0x000000ffff0d7224 */ /* 0x000fe400078e0038 */
[----:B------:R-:W-:-:S07]  /*2dd90*/  IMAD.MOV.U32 R7, RZ, RZ, R14 ;  /* 0x000000ffff077224 */ /* 0x000fce00078e000e */
[----:B------:R-:W-:Y:S05]  /*2dda0*/  WARPSYNC.COLLECTIVE R15, `(.L_x_12290) ;  /* 0x000000000f087348 */ /* 0x000fea0003c00000 */
[----:B------:R0:W1:Y:S02]  /*2ddb0*/  SHFL.IDX P6, R14, R13, R12, R11 ;  /* 0x0000000c0d0e7389 */ /* 0x00006400000c000b */
[----:B01----:R-:W-:Y:S01]  /*2ddc0*/  ENDCOLLECTIVE ;  /* 0x000000000000791b */ /* 0x003fe20003800000 */
.L_x_12290:
[----:B------:R-:W-:Y:S01]  /*2ddd0*/  IMAD.MOV.U32 R28, RZ, RZ, R14 ;  /* 0x000000ffff1c7224 */ /* 0x000fe200078e000e */
[----:B------:R-:W-:Y:S06]  /*2dde0*/  BRA `(.L_x_12291) ;  /* 0xfffffda800307947 */ /* 0x000fec000383ffff */
.L_x_11969:
[----:B-1----:R1:W2:Y:S02]  /*2ddf0*/  SYNCS.PHASECHK.TRANS64.TRYWAIT P0, [R2+URZ+0x22800], R3 ;  /* 0x02280003020075a7 */ /* 0x0022a4000800017f */
[----:B--2---:R-:W-:Y:S05]  /*2de00*/  @!P0 NANOSLEEP.SYNCS 0x989680 ;  /* 0x009896800000895d */ /* 0x004fea0003900000 */
[----:B------:R-:W2:Y:S02]  /*2de10*/  @!P0 SYNCS.PHASECHK.TRANS64 P0, [R2+URZ+0x22800], R3 ;  /* 0x02280003020085a7 */ /* 0x000ea4000800007f */
[----:B--2---:R-:W-:Y:S05]  /*2de20*/  @!P0 BRA `(.L_x_11969) ;  /* 0xfffffffc00f08947 */ /* 0x004fea000383ffff */
[----:B------:R-:W-:Y:S05]  /*2de30*/  BRA `(.L_x_12292) ;  /* 0xfffffda800bc7947 */ /* 0x000fea000383ffff */
.L_x_11977:
        /* <DEDUP_REMOVED lines=9> */
.L_x_12294:
[----:B------:R-:W-:Y:S05]  /*2ded0*/  BSYNC B1 ;  /* 0x0000000000017941 */ /* 0x000fea0003800000 */
.L_x_12293:
        /* <DEDUP_REMOVED lines=10> */
.L_x_12295:
        /* <DEDUP_REMOVED lines=8> */
.L_x_12296:
[----:B------:R-:W-:-:S05]  /*2e000*/  @!P1 IADD3 R8, P2, R4, R7, RZ ;  /* 0x0000000704089210 */ /* 0x000fca0007f5e0ff */
[----:B------:R-:W-:Y:S02]  /*2e010*/  @!P1 IMAD.X R9, R3, 0x1, R6, P2 ;  /* 0x0000000103099824 */ /* 0x000fe400010e0606 */
[----:B------:R-:W-:Y:S02]  /*2e020*/  IMAD.MOV.U32 R13, RZ, RZ, R55 ;  /* 0x000000ffff0d7224 */ /* 0x000fe400078e0037 */
[----:B------:R-:W-:-:S07]  /*2e030*/  IMAD.MOV.U32 R5, RZ, RZ, R14 ;  /* 0x000000ffff057224 */ /* 0x000fce00078e000e */
[----:B------:R-:W-:Y:S05]  /*2e040*/  WARPSYNC.COLLECTIVE R15, `(.L_x_12297) ;  /* 0x000000000f087348 */ /* 0x000fea0003c00000 */
[----:B------:R0:W1:Y:S02]  /*2e050*/  SHFL.IDX P6, R14, R13, R12, R11 ;  /* 0x0000000c0d0e7389 */ /* 0x00006400000c000b */
[----:B01----:R-:W-:Y:S01]  /*2e060*/  ENDCOLLECTIVE ;  /* 0x000000000000791b */ /* 0x003fe20003800000 */
.L_x_12297:
[----:B------:R-:W2:Y:S01]  /*2e070*/  @!P1 LD.E.128 R8, desc[UR42][R8.64] ;  /* 0x0000002a08089980 */ /* 0x000ea2000c101d00 */
[----:B------:R-:W-:-:S05]  /*2e080*/  @!P1 IADD3 R4, P2, R14, R7, RZ ;  /* 0x000000070e049210 */ /* 0x000fca0007f5e0ff */
[----:B------:R-:W-:-:S06]  /*2e090*/  @!P1 IMAD.X R5, R5, 0x1, R6, P2 ;  /* 0x0000000105059824 */ /* 0x000fcc00010e0606 */
[----:B------:R-:W5:Y:S01]  /*2e0a0*/  @!P1 LD.E.128 R4, desc[UR42][R4.64] ;  /* 0x0000002a04049980 */ /* 0x000f62000c101d00 */
[----:B------:R-:W-:Y:S01]  /*2e0b0*/  CS2R R20, SRZ ;  /* 0x0000000000147805 */ /* 0x000fe2000001ff00 */
[----:B------:R-:W-:Y:S01]  /*2e0c0*/  IMAD.MOV.U32 R13, RZ, RZ, R27 ;  /* 0x000000ffff0d7224 */ /* 0x000fe200078e001b */
[----:B------:R-:W-:Y:S01]  /*2e0d0*/  CS2R R46, SRZ ;  /* 0x00000000002e7805 */ /* 0x000fe2000001ff00 */
[----:B------:R-:W-:Y:S01]  /*2e0e0*/  IMAD.MOV.U32 R12, RZ, RZ, 0x1 ;  /* 0x00000001ff0c7424 */ /* 0x000fe200078e00ff */
[----:B------:R-:W-:Y:S02]  /*2e0f0*/  CS2R R58, SRZ ;  /* 0x00000000003a7805 */ /* 0x000fe4000001ff00 */
[----:B------:R-:W-:Y:S01]  /*2e100*/  CS2R R56, SRZ ;  /* 0x0000000000387805 */ /* 0x000fe2000001ff00 */
[----:B--2---:R-:W-:Y:S02]  /*2e110*/  @!P1 IMAD.MOV.U32 R21, RZ, RZ, R11 ;  /* 0x000000ffff159224 */ /* 0x004fe400078e000b */
[----:B------:R-:W-:-:S02]  /*2e120*/  IMAD.MOV.U32 R11, RZ, RZ, 0x1c1f ;  /* 0x00001c1fff0b7424 */ /* 0x000fc400078e00ff */
[----:B------:R-:W-:Y:S02]  /*2e130*/  @!P1 IMAD.MOV.U32 R20, RZ, RZ, R10 ;  /* 0x000000ffff149224 */ /* 0x000fe400078e000a */
[----:B------:R-:W-:-:S07]  /*2e140*/  @!P1 IMAD.MOV.U32 R47, RZ, RZ, R9 ;  /* 0x000000ffff2f9224 */ /* 0x000fce00078e0009 */
[----:B-----5:R-:W-:Y:S05]  /*2e150*/  WARPSYNC.COLLECTIVE R15, `(.L_x_12298) ;  /* 0x000000000f087348 */ /* 0x020fea0003c00000 */
[----:B------:R0:W1:Y:S02]  /*2e160*/  SHFL.IDX P6, R14, R13, R12, R11 ;  /* 0x0000000c0d0e7389 */ /* 0x00006400000c000b */
[----:B01---5:R-:W-:Y:S01]  /*2e170*/  ENDCOLLECTIVE ;  /* 0x000000000000791b */ /* 0x023fe20003800000 */
.L_x_12298:
[----:B------:R-:W-:Y:S02]  /*2e180*/  IMAD.MOV.U32 R3, RZ, RZ, R20 ;  /* 0x000000ffff037224 */ /* 0x000fe400078e0014 */
[----:B------:R-:W-:Y:S02]  /*2e190*/  @!P1 IMAD.MOV.U32 R46, RZ, RZ, R8 ;  /* 0x000000ffff2e9224 */ /* 0x000fe400078e0008 */
[----:B------:R-:W-:Y:S01]  /*2e1a0*/  IMAD.MOV.U32 R9, RZ, RZ, R47 ;  /* 0x000000ffff097224 */ /* 0x000fe200078e002f */
[----:B------:R-:W-:Y:S01]  /*2e1b0*/  PRMT R28, R28, 0x5410, R3 ;  /* 0x000054101c1c7816 */ /* 0x000fe20000000003 */
[----:B------:R-:W-:Y:S02]  /*2e1c0*/  IMAD.MOV.U32 R10, RZ, RZ, R21 ;  /* 0x000000ffff0a7224 */ /* 0x000fe400078e0015 */
[----:B------:R-:W-:Y:S01]  /*2e1d0*/  IMAD.MOV.U32 R8, RZ, RZ, R46 ;  /* 0x000000ffff087224 */ /* 0x000fe200078e002e */
[----:B------:R-:W-:Y:S02]  /*2e1e0*/  PRMT R60, R9, 0x7610, R60 ;  /* 0x00007610093c7816 */ /* 0x000fe4000000003c */
[----:B------:R-:W-:Y:S01]  /*2e1f0*/  PRMT R70, R10, 0x7610, R70 ;  /* 0x000076100a467816 */ /* 0x000fe20000000046 */
[----:B------:R-:W-:Y:S01]  /*2e200*/  IMAD.MOV.U32 R13, RZ, RZ, R26 ;  /* 0x000000ffff0d7224 */ /* 0x000fe200078e001a */
[----:B------:R-:W-:Y:S01]  /*2e210*/  PRMT R28, R8, 0x7610, R28 ;  /* 0x00007610081c7816 */ /* 0x000fe2000000001c */
[----:B------:R-:W-:-:S02]  /*2e220*/  @!P1 IMAD.MOV.U32 R58, RZ, RZ, R4 ;  /* 0x000000ffff3a9224 */ /* 0x000fc400078e0004 */
[----:B------:R-:W-:Y:S02]  /*2e230*/  @!P1 IMAD.MOV.U32 R59, RZ, RZ, R5 ;  /* 0x000000ffff3b9224 */ /* 0x000fe400078e0005 */
[----:B------:R-:W-:Y:S02]  /*2e240*/  @!P1 IMAD.MOV.U32 R56, RZ, RZ, R6 ;  /* 0x000000ffff389224 */ /* 0x000fe400078e0006 */
[----:B------:R-:W-:Y:S02]  /*2e250*/  @!P1 IMAD.MOV.U32 R57, RZ, RZ, R7 ;  /* 0x000000ffff399224 */ /* 0x000fe400078e0007 */
[----:B------:R-:W-:-:S07]  /*2e260*/  IMAD.MOV.U32 R3, RZ, RZ, R14 ;  /* 0x000000ffff037224 */ /* 0x000fce00078e000e */
[----:B------:R-:W-:Y:S05]  /*2e270*/  WARPSYNC.COLLECTIVE R15, `(.L_x_12299) ;  /* 0x000000000f087348 */ /* 0x000fea0003c00000 */
[----:B------:R0:W1:Y:S02]  /*2e280*/  SHFL.IDX P6, R14, R13, R12, R11 ;  /* 0x0000000c0d0e7389 */ /* 0x00006400000c000b */
[----:B01----:R-:W-:Y:S01]  /*2e290*/  ENDCOLLECTIVE ;  /* 0x000000000000791b */ /* 0x003fe20003800000 */
.L_x_12299:
[----:B------:R-:W-:Y:S02]  /*2e2a0*/  IMAD.MOV.U32 R6, RZ, RZ, R58 ;  /* 0x000000ffff067224 */ /* 0x000fe400078e003a */
[----:B------:R-:W-:Y:S02]  /*2e2b0*/  IMAD.MOV.U32 R7, RZ, RZ, R59 ;  /* 0x000000ffff077224 */ /* 0x000fe400078e003b */
[----:B------:R-:W-:Y:S01]  /*2e2c0*/  IMAD.MOV.U32 R4, RZ, RZ, R56 ;  /* 0x000000ffff047224 */ /* 0x000fe200078e0038 */
[----:B------:R-:W-:Y:S01]  /*2e2d0*/  PRMT R65, R65, 0x5410, R6 ;  /* 0x0000541041417816 */ /* 0x000fe20000000006 */
[----:B------:R-:W-:Y:S01]  /*2e2e0*/  IMAD.MOV.U32 R5, RZ, RZ, R57 ;  /* 0x000000ffff057224 */ /* 0x000fe200078e0039 */
[----:B------:R-:W-:Y:S02]  /*2e2f0*/  PRMT R66, R66, 0x5410, R7 ;  /* 0x0000541042427816 */ /* 0x000fe40000000007 */
[----:B------:R-:W-:Y:S02]  /*2e300*/  CS2R R6, SRZ ;  /* 0x0000000000067805 */ /* 0x000fe4000001ff00 */
[----:B------:R-:W-:Y:S01]  /*2e310*/  PRMT R60, R60, 0x5410, R5 ;  /* 0x000054103c3c7816 */ /* 0x000fe20000000005 */
[----:B------:R-:W-:-:S02]  /*2e320*/  IMAD.MOV.U32 R13, RZ, RZ, R25 ;  /* 0x000000ffff0d7224 */ /* 0x000fc400078e0019 */
[----:B------:R-:W-:-:S07]  /*2e330*/  IMAD.MOV.U32 R24, RZ, RZ, R14 ;  /* 0x000000ffff187224 */ /* 0x000fce00078e000e */
[----:B------:R-:W-:Y:S05]  /*2e340*/  WARPSYNC.COLLECTIVE R15, `(.L_x_12300) ;  /* 0x000000000f087348 */ /* 0x000fea0003c00000 */
[----:B------:R0:W1:Y:S02]  /*2e350*/  SHFL.IDX P6, R14, R13, R12, R11 ;  /* 0x0000000c0d0e7389 */ /* 0x00006400000c000b */
[----:B01----:R-:W-:Y:S01]  /*2e360*/  ENDCOLLECTIVE ;  /* 0x000000000000791b */ /* 0x003fe20003800000 */
.L_x_12300:
[----:B------:R-:W-:Y:S01]  /*2e370*/  IMAD.MOV.U32 R13, RZ, RZ, R55 ;  /* 0x000000ffff0d7224 */ /* 0x000fe200078e0037 */
[----:B------:R-:W-:Y:S01]  /*2e380*/  PRMT R55, R55, 0x5410, R4 ;  /* 0x0000541037377816 */ /* 0x000fe20000000004 */
[----:B------:R-:W-:-:S07]  /*2e390*/  IMAD.MOV.U32 R25, RZ, RZ, R14 ;  /* 0x000000ffff197224 */ /* 0x000fce00078e000e */
[----:B------:R-:W-:Y:S05]  /*2e3a0*/  WARPSYNC.COLLECTIVE R15, `(.L_x_12301) ;  /* 0x000000000f087348 */ /* 0x000fea0003c00000 */
[----:B------:R0:W1:Y:S02]  /*2e3b0*/  SHFL.IDX P6, R14, R13, R12, R11 ;  /* 0x0000000c0d0e7389 */ /* 0x00006400000c000b */
[----:B01----:R-:W-:Y:S01]  /*2e3c0*/  ENDCOLLECTIVE ;  /* 0x000000000000791b */ /* 0x003fe20003800000 */
.L_x_12301:
[----:B------:R-:W-:Y:S05]  /*2e3d0*/  BRA `(.L_x_12302) ;  /* 0xfffffdb800407947 */ /* 0x000fea000383ffff */
.L_x_11981:
[----:B0-----:R0:W1:Y:S02]  /*2e3e0*/  SYNCS.PHASECHK.TRANS64.TRYWAIT P1, [R2+URZ+0x22800], R3 ;  /* 0x02280003020075a7 */ /* 0x001064000802017f */
[----:B-1----:R-:W-:Y:S05]  /*2e3f0*/  @!P1 NANOSLEEP.SYNCS 0x989680 ;  /* 0x009896800000995d */ /* 0x002fea0003900000 */
[----:B------:R-:W1:Y:S02]  /*2e400*/  @!P1 SYNCS.PHASECHK.TRANS64 P1, [R2+URZ+0x22800], R3 ;  /* 0x02280003020095a7 */ /* 0x000e64000802007f */
[----:B-1----:R-:W-:Y:S05]  /*2e410*/  @!P1 BRA `(.L_x_11981) ;  /* 0xfffffffc00f09947 */ /* 0x002fea000383ffff */
[----:B------:R-:W-:Y:S05]  /*2e420*/  BRA `(.L_x_12303) ;  /* 0xfffffdb8009c7947 */ /* 0x000fea000383ffff */
.L_x_11995:
[----:B0-----:R0:W1:Y:S02]  /*2e430*/  SYNCS.PHASECHK.TRANS64.TRYWAIT P0, [R2+URZ], R9 ;  /* 0x00000009020075a7 */ /* 0x001064000800017f */
[----:B-1----:R-:W-:Y:S05]  /*2e440*/  @!P0 NANOSLEEP.SYNCS 0x989680 ;  /* 0x009896800000895d */ /* 0x002fea0003900000 */
[----:B------:R-:W1:Y:S02]  /*2e450*/  @!P0 SYNCS.PHASECHK.TRANS64 P0, [R2+URZ], R9 ;  /* 0x00000009020085a7 */ /* 0x000e64000800007f */
[----:B-1----:R-:W-:Y:S05]  /*2e460*/  @!P0 BRA `(.L_x_11995) ;  /* 0xfffffffc00f08947 */ /* 0x002fea000383ffff */
[----:B------:R-:W-:Y:S05]  /*2e470*/  BRA `(.L_x_11994) ;  /* 0xfffffdd000847947 */ /* 0x000fea000383ffff */
.L_x_12014:
[----:B-1----:R1:W2:Y:S02]  /*2e480*/  SYNCS.PHASECHK.TRANS64.TRYWAIT P0, [R20+URZ], R21 ;  /* 0x00000015140075a7 */ /* 0x0022a4000800017f */
[----:B--2---:R-:W-:Y:S05]  /*2e490*/  @!P0 NANOSLEEP.SYNCS 0x989680 ;  /* 0x009896800000895d */ /* 0x004fea0003900000 */
[----:B------:R-:W2:Y:S02]  /*2e4a0*/  @!P0 SYNCS.PHASECHK.TRANS64 P0, [R20+URZ], R21 ;  /* 0x00000015140085a7 */ /* 0x000ea4000800007f */
[----:B--2---:R-:W-:Y:S05]  /*2e4b0*/  @!P0 BRA `(.L_x_12014) ;  /* 0xfffffffc00f08947 */ /* 0x004fea000383ffff */
[----:B------:R-:W-:Y:S05]  /*2e4c0*/  BRA `(.L_x_12013) ;  /* 0xfffffe0800787947 */ /* 0x000fea000383ffff */
.L_x_12029:
[----:B0-----:R0:W1:Y:S02]  /*2e4d0*/  SYNCS.PHASECHK.TRANS64.TRYWAIT P0, [R2+URZ], R9 ;  /* 0x00000009020075a7 */ /* 0x001064000800017f */
[----:B-1----:R-:W-:Y:S05]  /*2e4e0*/  @!P0 NANOSLEEP.SYNCS 0x989680 ;  /* 0x009896800000895d */ /* 0x002fea0003900000 */
[----:B------:R-:W1:Y:S02]  /*2e4f0*/  @!P0 SYNCS.PHASECHK.TRANS64 P0, [R2+URZ], R9 ;  /* 0x00000009020085a7 */ /* 0x000e64000800007f */
[----:B-1----:R-:W-:Y:S05]  /*2e500*/  @!P0 BRA `(.L_x_12029) ;  /* 0xfffffffc00f08947 */ /* 0x002fea000383ffff */
[----:B------:R-:W-:Y:S05]  /*2e510*/  BRA `(.L_x_12028) ;  /* 0xfffffe4000787947 */ /* 0x000fea000383ffff */
.L_x_12038:
[----:B-1----:R1:W2:Y:S02]  /*2e520*/  SYNCS.PHASECHK.TRANS64.TRYWAIT P0, [R4+URZ], R5 ;  /* 0x00000005040075a7 */ /* 0x0022a4000800017f */
[----:B--2---:R-:W-:Y:S05]  /*2e530*/  @!P0 NANOSLEEP.SYNCS 0x989680 ;  /* 0x009896800000895d */ /* 0x004fea0003900000 */
[----:B------:R-:W2:Y:S02]  /*2e540*/  @!P0 SYNCS.PHASECHK.TRANS64 P0, [R4+URZ], R5 ;  /* 0x00000005040085a7 */ /* 0x000ea4000800007f */
[----:B--2---:R-:W-:Y:S05]  /*2e550*/  @!P0 BRA `(.L_x_12038) ;  /* 0xfffffffc00f08947 */ /* 0x004fea000383ffff */
[----:B------:R-:W-:Y:S05]  /*2e560*/  BRA `(.L_x_12037) ;  /* 0xfffffe6400a87947 */ /* 0x000fea000383ffff */
.L_x_12049:
[----:B0-----:R0:W1:Y:S02]  /*2e570*/  SYNCS.PHASECHK.TRANS64.TRYWAIT P0, [R4+URZ], R7 ;  /* 0x00000007040075a7 */ /* 0x001064000800017f */
[----:B-1----:R-:W-:Y:S05]  /*2e580*/  @!P0 NANOSLEEP.SYNCS 0x989680 ;  /* 0x009896800000895d */ /* 0x002fea0003900000 */
[----:B------:R-:W1:Y:S02]  /*2e590*/  @!P0 SYNCS.PHASECHK.TRANS64 P0, [R4+URZ], R7 ;  /* 0x00000007040085a7 */ /* 0x000e64000800007f */
[----:B-1----:R-:W-:Y:S05]  /*2e5a0*/  @!P0 BRA `(.L_x_12049) ;  /* 0xfffffffc00f08947 */ /* 0x002fea000383ffff */
[----:B------:R-:W-:Y:S05]  /*2e5b0*/  BRA `(.L_x_12048) ;  /* 0xfffffe9c00147947 */ /* 0x000fea000383ffff */
.L_x_12068:
[----:B-1----:R1:W2:Y:S02]  /*2e5c0*/  SYNCS.PHASECHK.TRANS64.TRYWAIT P0, [R26+URZ], R27 ;  /* 0x0000001b1a0075a7 */ /* 0x0022a4000800017f */
[----:B--2---:R-:W-:Y:S05]  /*2e5d0*/  @!P0 NANOSLEEP.SYNCS 0x989680 ;  /* 0x009896800000895d */ /* 0x004fea0003900000 */
[----:B------:R-:W2:Y:S02]  /*2e5e0*/  @!P0 SYNCS.PHASECHK.TRANS64 P0, [R26+URZ], R27 ;  /* 0x0000001b1a0085a7 */ /* 0x000ea4000800007f */
[----:B--2---:R-:W-:Y:S05]  /*2e5f0*/  @!P0 BRA `(.L_x_12068) ;  /* 0xfffffffc00f08947 */ /* 0x004fea000383ffff */
[----:B------:R-:W-:Y:S05]  /*2e600*/  BRA `(.L_x_12067) ;  /* 0xfffffed400087947 */ /* 0x000fea000383ffff */
.L_x_12078:
[----:B------:R-:W-:Y:S02]  /*2e610*/  IMAD.MOV.U32 R13, RZ, RZ, R21 ;  /* 0x000000ffff0d7224 */ /* 0x000fe400078e0015 */
[----:B------:R-:W-:Y:S02]  /*2e620*/  IMAD.MOV.U32 R12, RZ, RZ, RZ ;  /* 0x000000ffff0c7224 */ /* 0x000fe400078e00ff */
[----:B------:R-:W-:Y:S02]  /*2e630*/  IMAD.MOV.U32 R11, RZ, RZ, 0x181f ;  /* 0x0000181fff0b7424 */ /* 0x000fe400078e00ff */
[----:B------:R-:W-:-:S07]  /*2e640*/  IMAD.MOV.U32 R15, RZ, RZ, -0x1 ;  /* 0xffffffffff0f7424 */ /* 0x000fce00078e00ff */
[----:B-----5:R-:W-:Y:S05]  /*2e650*/  WARPSYNC.COLLECTIVE R15, `(.L_x_12304) ;  /* 0x000000000f087348 */ /* 0x020fea0003c00000 */
[----:B------:R0:W1:Y:S02]  /*2e660*/  SHFL.IDX P6, R14, R13, R12, R11 ;  /* 0x0000000c0d0e7389 */ /* 0x00006400000c000b */
[----:B01---5:R-:W-:Y:S01]  /*2e670*/  ENDCOLLECTIVE ;  /* 0x000000000000791b */ /* 0x023fe20003800000 */
.L_x_12304:
[----:B------:R-:W-:Y:S02]  /*2e680*/  IMAD.MOV.U32 R13, RZ, RZ, R20 ;  /* 0x000000ffff0d7224 */ /* 0x000fe400078e0014 */
[----:B------:R-:W-:-:S07]  /*2e690*/  IMAD.MOV.U32 R3, RZ, RZ, R14 ;  /* 0x000000ffff037224 */ /* 0x000fce00078e000e */
[----:B------:R-:W-:Y:S05]  /*2e6a0*/  WARPSYNC.COLLECTIVE R15, `(.L_x_12305) ;  /* 0x000000000f087348 */ /* 0x000fea0003c00000 */
[----:B------:R0:W1:Y:S02]  /*2e6b0*/  SHFL.IDX P6, R14, R13, R12, R11 ;  /* 0x0000000c0d0e7389 */ /* 0x00006400000c000b */
[----:B01----:R-:W-:Y:S01]  /*2e6c0*/  ENDCOLLECTIVE ;  /* 0x000000000000791b */ /* 0x003fe20003800000 */
.L_x_12305:
[----:B------:R-:W-:Y:S05]  /*2e6d0*/  BRA `(.L_x_12306) ;  /* 0xffffff3400b87947 */ /* 0x000fea000383ffff */
.L_x_12081:
        /* <DEDUP_REMOVED lines=8> */
.L_x_12308:
[----:B------:R-:W-:Y:S05]  /*2e760*/  BSYNC B1 ;  /* 0x0000000000017941 */ /* 0x000fea0003800000 */
.L_x_12307:
        /* <DEDUP_REMOVED lines=8> */
.L_x_12309:
[----:B------:R-:W-:Y:S05]  /*2e7f0*/  BRA `(.L_x_12310) ;  /* 0xffffff3400e87947 */ /* 0x000fea000383ffff */
.L_x_12084:
        /* <DEDUP_REMOVED lines=8> */
.L_x_12312:
[----:B------:R-:W-:Y:S05]  /*2e880*/  BSYNC B1 ;  /* 0x0000000000017941 */ /* 0x000fea0003800000 */
.L_x_12311:
        /* <DEDUP_REMOVED lines=8> */
.L_x_12313:
[----:B------:R-:W-:Y:S05]  /*2e910*/  BRA `(.L_x_12314) ;  /* 0xffffff3800187947 */ /* 0x000fea000383ffff */
.L_x_12087:
        /* <DEDUP_REMOVED lines=8> */
.L_x_12316:
[----:B------:R-:W-:Y:S05]  /*2e9a0*/  BSYNC B1 ;  /* 0x0000000000017941 */ /* 0x000fea0003800000 */
.L_x_12315:
        /* <DEDUP_REMOVED lines=8> */
.L_x_12317:
[----:B------:R-:W-:Y:S05]  /*2ea30*/  BRA `(.L_x_12318) ;  /* 0xffffff3800487947 */ /* 0x000fea000383ffff */
.L_x_12089:
[----:B------:R-:W-:Y:S02]  /*2ea40*/  IMAD.MOV.U32 R13, RZ, RZ, R4 ;  /* 0x000000ffff0d7224 */ /* 0x000fe400078e0004 */
[----:B------:R-:W-:Y:S02]  /*2ea50*/  IMAD.MOV.U32 R12, RZ, RZ, RZ ;  /* 0x000000ffff0c7224 */ /* 0x000fe400078e00ff */
[----:B------:R-:W-:Y:S02]  /*2ea60*/  IMAD.MOV.U32 R11, RZ, RZ, 0x1c1f ;  /* 0x00001c1fff0b7424 */ /* 0x000fe400078e00ff */
[----:B------:R-:W-:-:S07]  /*2ea70*/  IMAD.MOV.U32 R15, RZ, RZ, -0x1 ;  /* 0xffffffffff0f7424 */ /* 0x000fce00078e00ff */
[----:B------:R-:W-:Y:S05]  /*2ea80*/  WARPSYNC.COLLECTIVE R15, `(.L_x_12319) ;  /* 0x000000000f087348 */ /* 0x000fea0003c00000 */
[----:B------:R0:W1:Y:S02]  /*2ea90*/  SHFL.IDX P6, R14, R13, R12, R11 ;  /* 0x0000000c0d0e7389 */ /* 0x00006400000c000b */
[----:B01----:R-:W-:Y:S01]  /*2eaa0*/  ENDCOLLECTIVE ;  /* 0x000000000000791b */ /* 0x003fe20003800000 */
.L_x_12319:
[----:B------:R-:W-:Y:S02]  /*2eab0*/  IMAD.MOV.U32 R13, RZ, RZ, R3 ;  /* 0x000000ffff0d7224 */ /* 0x000fe400078e0003 */
[----:B------:R-:W-:-:S07]  /*2eac0*/  IMAD.MOV.U32 R5, RZ, RZ, R14 ;  /* 0x000000ffff057224 */ /* 0x000fce00078e000e */
[----:B------:R-:W-:Y:S05]  /*2ead0*/  WARPSYNC.COLLECTIVE R15, `(.L_x_12320) ;  /* 0x000000000f087348 */ /* 0x000fea0003c00000 */
[----:B------:R0:W1:Y:S02]  /*2eae0*/  SHFL.IDX P6, R14, R13, R12, R11 ;  /* 0x0000000c0d0e7389 */ /* 0x00006400000c000b */
[----:B01----:R-:W-:Y:S01]  /*2eaf0*/  ENDCOLLECTIVE ;  /* 0x000000000000791b */ /* 0x003fe20003800000 */
.L_x_12320:
[----:B------:R-:W-:Y:S01]  /*2eb00*/  IMAD.MOV.U32 R6, RZ, RZ, R14 ;  /* 0x000000ffff067224 */ /* 0x000fe200078e000e */
[----:B------:R-:W-:Y:S06]  /*2eb10*/  BRA `(.L_x_12321) ;  /* 0xffffff3c00687947 */ /* 0x000fec000383ffff */
.L_x_12092:
[----:B------:R-:W-:Y:S01]  /*2eb20*/  BSSY B1, `(.L_x_12322) ;  /* 0x0000008000017945 */ /* 0x000fe20003800000 */
[----:B------:R-:W-:Y:S02]  /*2eb30*/  IMAD.MOV.U32 R13, RZ, RZ, R4 ;  /* 0x000000ffff0d7224 */ /* 0x000fe400078e0004 */
[----:B------:R-:W-:Y:S02]  /*2eb40*/  IMAD.MOV.U32 R12, RZ, RZ, 0x1 ;  /* 0x00000001ff0c7424 */ /* 0x000fe400078e00ff */
[----:B---3--:R-:W-:Y:S02]  /*2eb50*/  IMAD.MOV.U32 R11, RZ, RZ, 0x1c1f ;  /* 0x00001c1fff0b7424 */ /* 0x008fe400078e00ff */
[----:B------:R-:W-:-:S07]  /*2eb60*/  IMAD.MOV.U32 R15, RZ, RZ, -0x1 ;  /* 0xffffffffff0f7424 */ /* 0x000fce00078e00ff */
[----:B012---:R-:W-:Y:S05]  /*2eb70*/  WARPSYNC.COLLECTIVE R15, `(.L_x_12323) ;  /* 0x000000000f087348 */ /* 0x007fea0003c00000 */
[----:B------:R3:W4:Y:S02]  /*2eb80*/  SHFL.IDX P6, R14, R13, R12, R11 ;  /* 0x0000000c0d0e7389 */ /* 0x00072400000c000b */
[----:B01234-:R-:W-:Y:S01]  /*2eb90*/  ENDCOLLECTIVE ;  /* 0x000000000000791b */ /* 0x01ffe20003800000 */
.L_x_12323:
[----:B------:R-:W-:Y:S05]  /*2eba0*/  BSYNC B1 ;  /* 0x0000000000017941 */ /* 0x000fea0003800000 */
.L_x_12322:
        /* <DEDUP_REMOVED lines=8> */
.L_x_12324:
[----:B------:R-:W-:Y:S05]  /*2ec30*/  BRA `(.L_x_12325) ;  /* 0xffffff4800507947 */ /* 0x000fea000383ffff */
.L_x_12098:
[----:B------:R-:W-:Y:S02]  /*2ec40*/  IMAD.MOV.U32 R13, RZ, RZ, R4 ;  /* 0x000000ffff0d7224 */ /* 0x000fe400078e0004 */
[----:B------:R-:W-:Y:S02]  /*2ec50*/  IMAD.MOV.U32 R12, RZ, RZ, RZ ;  /* 0x000000ffff0c7224 */ /* 0x000fe400078e00ff */
[----:B------:R-:W-:Y:S02]  /*2ec60*/  IMAD.MOV.U32 R11, RZ, RZ, 0x181f ;  /* 0x0000181fff0b7424 */ /* 0x000fe400078e00ff */
[----:B------:R-:W-:-:S07]  /*2ec70*/  IMAD.MOV.U32 R15, RZ, RZ, -0x1 ;  /* 0xffffffffff0f7424 */ /* 0x000fce00078e00ff */
[----:B---3--:R-:W-:Y:S05]  /*2ec80*/  WARPSYNC.COLLECTIVE R15, `(.L_x_12326) ;  /* 0x000000000f087348 */ /* 0x008fea0003c00000 */
[----:B------:R0:W1:Y:S02]  /*2ec90*/  SHFL.IDX P6, R14, R13, R12, R11 ;  /* 0x0000000c0d0e7389 */ /* 0x00006400000c000b */
[----:B01-3--:R-:W-:Y:S01]  /*2eca0*/  ENDCOLLECTIVE ;  /* 0x000000000000791b */ /* 0x00bfe20003800000 */
.L_x_12326:
[----:B------:R-:W-:Y:S02]  /*2ecb0*/  IMAD.MOV.U32 R13, RZ, RZ, R3 ;  /* 0x000000ffff0d7224 */ /* 0x000fe400078e0003 */
[----:B------:R-:W-:-:S07]  /*2ecc0*/  IMAD.MOV.U32 R0, RZ, RZ, R14 ;  /* 0x000000ffff007224 */ /* 0x000fce00078e000e */
[----:B------:R-:W-:Y:S05]  /*2ecd0*/  WARPSYNC.COLLECTIVE R15, `(.L_x_12327) ;  /* 0x000000000f087348 */ /* 0x000fea0003c00000 */
[----:B------:R0:W1:Y:S02]  /*2ece0*/  SHFL.IDX P6, R14, R13, R12, R11 ;  /* 0x0000000c0d0e7389 */ /* 0x00006400000c000b */
[----:B01----:R-:W-:Y:S01]  /*2ecf0*/  ENDCOLLECTIVE ;  /* 0x000000000000791b */ /* 0x003fe20003800000 */
.L_x_12327:
[----:B------:R-:W-:Y:S05]  /*2ed00*/  BRA `(.L_x_12328) ;  /* 0xffffff5c00507947 */ /* 0x000fea000383ffff */
.L_x_12101:
[----:B------:R-:W-:Y:S01]  /*2ed10*/  BSSY B1, `(.L_x_12329) ;  /* 0x0000008000017945 */ /* 0x000fe20003800000 */
[----:B------:R-:W-:Y:S02]  /*2ed20*/  IMAD.MOV.U32 R13, RZ, RZ, R4 ;  /* 0x000000ffff0d7224 */ /* 0x000fe400078e0004 */
[----:B------:R-:W-:Y:S02]  /*2ed30*/  IMAD.MOV.U32 R12, RZ, RZ, 0x1 ;  /* 0x00000001ff0c7424 */ /* 0x000fe400078e00ff */
[----:B----4-:R-:W-:Y:S02]  /*2ed40*/  IMAD.MOV.U32 R11, RZ, RZ, 0x181f ;  /* 0x0000181fff0b7424 */ /* 0x010fe400078e00ff */
[----:B------:R-:W-:-:S07]  /*2ed50*/  IMAD.MOV.U32 R15, RZ, RZ, -0x1 ;  /* 0xffffffffff0f7424 */ /* 0x000fce00078e00ff */
[----:B0123--:R-:W-:Y:S05]  /*2ed60*/  WARPSYNC.COLLECTIVE R15, `(.L_x_12330) ;  /* 0x000000000f087348 */ /* 0x00ffea0003c00000 */
[----:B--2---:R2:W4:Y:S02]  /*2ed70*/  SHFL.IDX P6, R14, R13, R12, R11 ;  /* 0x0000000c0d0e7389 */ /* 0x00452400000c000b */
[----:B01234-:R-:W-:Y:S01]  /*2ed80*/  ENDCOLLECTIVE ;  /* 0x000000000000791b */ /* 0x01ffe20003800000 */
.L_x_12330:
[----:B------:R-:W-:Y:S05]  /*2ed90*/  BSYNC B1 ;  /* 0x0000000000017941 */ /* 0x000fea0003800000 */
.L_x_12329:
        /* <DEDUP_REMOVED lines=8> */
.L_x_12331:
[----:B------:R-:W-:Y:S05]  /*2ee20*/  BRA `(.L_x_12332) ;  /* 0xffffff5c00847947 */ /* 0x000fea000383ffff */
.L_x_12104:
        /* <DEDUP_REMOVED lines=8> */
.L_x_12334:
[----:B------:R-:W-:Y:S05]  /*2eeb0*/  BSYNC B1 ;  /* 0x0000000000017941 */ /* 0x000fea0003800000 */
.L_x_12333:
        /* <DEDUP_REMOVED lines=8> */
.L_x_12335:
[----:B------:R-:W-:Y:S05]  /*2ef40*/  BRA `(.L_x_12336) ;  /* 0xffffff5c00b47947 */ /* 0x000fea000383ffff */
.L_x_12107:
        /* <DEDUP_REMOVED lines=8> */
.L_x_12338:
[----:B------:R-:W-:Y:S05]  /*2efd0*/  BSYNC B1 ;  /* 0x0000000000017941 */ /* 0x000fea0003800000 */
.L_x_12337:
        /* <DEDUP_REMOVED lines=8> */
.L_x_12339:
[----:B------:R-:W-:Y:S05]  /*2f060*/  BRA `(.L_x_12340) ;  /* 0xffffff5c00e47947 */ /* 0x000fea000383ffff */
.L_x_12134:
        /* <DEDUP_REMOVED lines=11> */
.L_x_12342:
[----:B------:R-:W-:Y:S05]  /*2f120*/  BSYNC B1 ;  /* 0x0000000000017941 */ /* 0x000fea0003800000 */
.L_x_12341:
[----:B------:R-:W-:Y:S05]  /*2f130*/  BRA `(.L_x_12343) ;  /* 0xffffff7c00c47947 */ /* 0x000fea000383ffff */
.L_x_12136:
[----:B------:R-:W-:Y:S01]  /*2f140*/  BSSY B1, `(.L_x_12344) ;  /* 0x0000006000017945 */ /* 0x000fe20003800000 */
[----:B------:R-:W-:-:S07]  /*2f150*/  IMAD.MOV.U32 R15, RZ, RZ, -0x1 ;  /* 0xffffffffff0f7424 */ /* 0x000fce00078e00ff */
[----:B0-----:R-:W-:Y:S05]  /*2f160*/  WARPSYNC.COLLECTIVE R15, `(.L_x_12345) ;  /* 0x000000000f0c7348 */ /* 0x001fea0003c00000 */
[----:B------:R-:W-:Y:S02]  /*2f170*/  ELECT P6, UR62, PT ;  /* 0x00000000003e782f */ /* 0x000fe400038c0000 */
[----:B------:R-:W-:Y:S01]  /*2f180*/  MOV R14, UR62 ;  /* 0x0000003e000e7c02 */ /* 0x000fe20008000f00 */
[----:B0-----:R-:W-:Y:S10]  /*2f190*/  ENDCOLLECTIVE ;  /* 0x000000000000791b */ /* 0x001ff40003800000 */
.L_x_12345:
[----:B------:R-:W-:Y:S05]  /*2f1a0*/  BSYNC B1 ;  /* 0x0000000000017941 */ /* 0x000fea0003800000 */
.L_x_12344:
[----:B------:R-:W-:Y:S05]  /*2f1b0*/  BRA `(.L_x_12135) ;  /* 0xffffff7c00bc7947 */ /* 0x000fea000383ffff */
.L_x_12138:
[----:B0-----:R0:W1:Y:S02]  /*2f1c0*/  SYNCS.PHASECHK.TRANS64.TRYWAIT P0, [R22+URZ+0x22820], R3 ;  /* 0x02282003160075a7 */ /* 0x001064000800017f */
[----:B-1----:R-:W-:Y:S05]  /*2f1d0*/  @!P0 NANOSLEEP.SYNCS 0x989680 ;  /* 0x009896800000895d */ /* 0x002fea0003900000 */
[----:B------:R-:W1:Y:S02]  /*2f1e0*/  @!P0 SYNCS.PHASECHK.TRANS64 P0, [R22+URZ+0x22820], R3 ;  /* 0x02282003160085a7 */ /* 0x000e64000800007f */
[----:B-1----:R-:W-:Y:S05]  /*2f1f0*/  @!P0 BRA `(.L_x_12138) ;  /* 0xfffffffc00f08947 */ /* 0x002fea000383ffff */
[----:B------:R-:W-:Y:S05]  /*2f200*/  BRA `(.L_x_12346) ;  /* 0xffffff7c00cc7947 */ /* 0x000fea000383ffff */
.L_x_12142:
[----:B-1----:R1:W2:Y:S02]  /*2f210*/  SYNCS.PHASECHK.TRANS64.TRYWAIT P0, [R12+URZ+0x228a0], R10 ;  /* 0x0228a00a0c0075a7 */ /* 0x0022a4000800017f */
[----:B--2---:R-:W-:Y:S05]  /*2f220*/  @!P0 NANOSLEEP.SYNCS 0x989680 ;  /* 0x009896800000895d */ /* 0x004fea0003900000 */
[----:B------:R-:W2:Y:S02]  /*2f230*/  @!P0 SYNCS.PHASECHK.TRANS64 P0, [R12+URZ+0x228a0], R10 ;  /* 0x0228a00a0c0085a7 */ /* 0x000ea4000800007f */
[----:B--2---:R-:W-:Y:S05]  /*2f240*/  @!P0 BRA `(.L_x_12142) ;  /* 0xfffffffc00f08947 */ /* 0x004fea000383ffff */
[----:B------:R-:W-:Y:S05]  /*2f250*/  BRA `(.L_x_12347) ;  /* 0xffffff7c00e47947 */ /* 0x000fea000383ffff */
.L_x_12147:
[----:B0-----:R0:W2:Y:S02]  /*2f260*/  SYNCS.PHASECHK.TRANS64.TRYWAIT P0, [R12+URZ+0x228c0], R10 ;  /* 0x0228c00a0c0075a7 */ /* 0x0010a4000800017f */
[----:B--2---:R-:W-:Y:S05]  /*2f270*/  @!P0 NANOSLEEP.SYNCS 0x989680 ;  /* 0x009896800000895d */ /* 0x004fea0003900000 */
[----:B------:R-:W2:Y:S02]  /*2f280*/  @!P0 SYNCS.PHASECHK.TRANS64 P0, [R12+URZ+0x228c0], R10 ;  /* 0x0228c00a0c0085a7 */ /* 0x000ea4000800007f */
[----:B--2---:R-:W-:Y:S05]  /*2f290*/  @!P0 BRA `(.L_x_12147) ;  /* 0xfffffffc00f08947 */ /* 0x004fea000383ffff */
[----:B------:R-:W-:Y:S05]  /*2f2a0*/  BRA `(.L_x_12348) ;  /* 0xffffff8000607947 */ /* 0x000fea000383ffff */
.L_x_12157:
[----:B0-----:R0:W1:Y:S02]  /*2f2b0*/  SYNCS.PHASECHK.TRANS64.TRYWAIT P1, [R10+URZ+0x228a0], R2 ;  /* 0x0228a0020a0075a7 */ /* 0x001064000802017f */
[----:B-1----:R-:W-:Y:S05]  /*2f2c0*/  @!P1 NANOSLEEP.SYNCS 0x989680 ;  /* 0x009896800000995d */ /* 0x002fea0003900000 */
[----:B------:R-:W1:Y:S02]  /*2f2d0*/  @!P1 SYNCS.PHASECHK.TRANS64 P1, [R10+URZ+0x228a0], R2 ;  /* 0x0228a0020a0095a7 */ /* 0x000e64000802007f */
[----:B-1----:R-:W-:Y:S05]  /*2f2e0*/  @!P1 BRA `(.L_x_12157) ;  /* 0xfffffffc00f09947 */ /* 0x002fea000383ffff */
[----:B------:R-:W-:Y:S05]  /*2f2f0*/  BRA `(.L_x_12349) ;  /* 0xffffff8400d47947 */ /* 0x000fea000383ffff */
.L_x_12162:
[----:B-1----:R1:W2:Y:S02]  /*2f300*/  SYNCS.PHASECHK.TRANS64.TRYWAIT P1, [R10+URZ+0x228c0], R2 ;  /* 0x0228c0020a0075a7 */ /* 0x0022a4000802017f */
[----:B--2---:R-:W-:Y:S05]  /*2f310*/  @!P1 NANOSLEEP.SYNCS 0x989680 ;  /* 0x009896800000995d */ /* 0x004fea0003900000 */
[----:B------:R-:W2:Y:S02]  /*2f320*/  @!P1 SYNCS.PHASECHK.TRANS64 P1, [R10+URZ+0x228c0], R2 ;  /* 0x0228c0020a0095a7 */ /* 0x000ea4000802007f */
[----:B--2---:R-:W-:Y:S05]  /*2f330*/  @!P1 BRA `(.L_x_12162) ;  /* 0xfffffffc00f09947 */ /* 0x004fea000383ffff */
[----:B------:R-:W-:Y:S05]  /*2f340*/  BRA `(.L_x_12350) ;  /* 0xffffff88004c7947 */ /* 0x000fea000383ffff */
.L_x_12188:
        /* <DEDUP_REMOVED lines=10> */
.L_x_12352:
[----:B------:R-:W-:Y:S05]  /*2f3f0*/  BSYNC B0 ;  /* 0x0000000000007941 */ /* 0x000fea0003800000 */
.L_x_12351:
[----:B------:R-:W-:Y:S05]  /*2f400*/  BRA `(.L_x_12353) ;  /* 0xffffff9c00687947 */ /* 0x000fea000383ffff */
.L_x_12191:
[----:B0-----:R0:W1:Y:S02]  /*2f410*/  SYNCS.PHASECHK.TRANS64.TRYWAIT P0, [R33+URZ+0x22840], R0 ;  /* 0x02284000210075a7 */ /* 0x001064000800017f */
[----:B-1----:R-:W-:Y:S05]  /*2f420*/  @!P0 NANOSLEEP.SYNCS 0x989680 ;  /* 0x009896800000895d */ /* 0x002fea0003900000 */
[----:B------:R-:W1:Y:S02]  /*2f430*/  @!P0 SYNCS.PHASECHK.TRANS64 P0, [R33+URZ+0x22840], R0 ;  /* 0x02284000210085a7 */ /* 0x000e64000800007f */
[----:B-1----:R-:W-:Y:S05]  /*2f440*/  @!P0 BRA `(.L_x_12191) ;  /* 0xfffffffc00f08947 */ /* 0x002fea000383ffff */
[----:B------:R-:W-:Y:S05]  /*2f450*/  BRA `(.L_x_12354) ;  /* 0xffffff9c00847947 */ /* 0x000fea000383ffff */
.L_x_12192:
        /* <DEDUP_REMOVED lines=8> */
.L_x_12356:
[----:B------:R-:W-:Y:S05]  /*2f4e0*/  BSYNC B0 ;  /* 0x0000000000007941 */ /* 0x000fea0003800000 */
.L_x_12355:
        /* <DEDUP_REMOVED lines=9> */
.L_x_12357:
[----:B------:R-:W-:Y:S02]  /*2f580*/  IMAD.MOV.U32 R13, RZ, RZ, R4 ;  /* 0x000000ffff0d7224 */ /* 0x000fe400078e0004 */
[----:B------:R-:W-:Y:S02]  /*2f590*/  IMAD.MOV.U32 R12, RZ, RZ, 0x1 ;  /* 0x00000001ff0c7424 */ /* 0x000fe400078e00ff */
[----:B------:R-:W-:-:S07]  /*2f5a0*/  IMAD.MOV.U32 R3, RZ, RZ, R14 ;  /* 0x000000ffff037224 */ /* 0x000fce00078e000e */
[----:B------:R-:W-:Y:S05]  /*2f5b0*/  WARPSYNC.COLLECTIVE R15, `(.L_x_12358) ;  /* 0x000000000f087348 */ /* 0x000fea0003c00000 */
[----:B------:R0:W1:Y:S02]  /*2f5c0*/  SHFL.IDX P6, R14, R13, R12, R11 ;  /* 0x0000000c0d0e7389 */ /* 0x00006400000c000b */
[----:B01----:R-:W-:Y:S01]  /*2f5d0*/  ENDCOLLECTIVE ;  /* 0x000000000000791b */ /* 0x003fe20003800000 */
.L_x_12358:
        /* <DEDUP_REMOVED lines=15> */
.L_x_12359:
[----:B------:R-:W-:Y:S02]  /*2f6d0*/  @P0 IMAD R7, R5, 0x2, R22 ;  /* 0x0000000205070824 */ /* 0x000fe400078e0216 */
[----:B------:R-:W-:Y:S02]  /*2f6e0*/  IMAD.MOV.U32 R13, RZ, RZ, R4 ;  /* 0x000000ffff0d7224 */ /* 0x000fe400078e0004 */
[----:B------:R-:W-:Y:S02]  /*2f6f0*/  IMAD.MOV.U32 R12, RZ, RZ, 0x2 ;  /* 0x00000002ff0c7424 */ /* 0x000fe400078e00ff */
[----:B------:R-:W-:-:S07]  /*2f700*/  IMAD.MOV.U32 R3, RZ, RZ, R14 ;  /* 0x000000ffff037224 */ /* 0x000fce00078e000e */
[----:B------:R-:W-:Y:S05]  /*2f710*/  WARPSYNC.COLLECTIVE R15, `(.L_x_12360) ;  /* 0x000000000f087348 */ /* 0x000fea0003c00000 */
[----:B------:R0:W1:Y:S02]  /*2f720*/  SHFL.IDX P6, R14, R13, R12, R11 ;  /* 0x0000000c0d0e7389 */ /* 0x00006400000c000b */
[----:B01----:R-:W-:Y:S01]  /*2f730*/  ENDCOLLECTIVE ;  /* 0x000000000000791b */ /* 0x003fe20003800000 */
.L_x_12360:
        /* <DEDUP_REMOVED lines=15> */
.L_x_12361:
[----:B------:R-:W-:Y:S02]  /*2f830*/  @P0 IMAD R7, R5, 0x2, R22 ;  /* 0x0000000205070824 */ /* 0x000fe400078e0216 */
[----:B------:R-:W-:Y:S02]  /*2f840*/  IMAD.MOV.U32 R13, RZ, RZ, R4 ;  /* 0x000000ffff0d7224 */ /* 0x000fe400078e0004 */
[----:B------:R-:W-:Y:S02]  /*2f850*/  IMAD.MOV.U32 R12, RZ, RZ, 0x3 ;  /* 0x00000003ff0c7424 */ /* 0x000fe400078e00ff */
[----:B------:R-:W-:-:S07]  /*2f860*/  IMAD.MOV.U32 R3, RZ, RZ, R14 ;  /* 0x000000ffff037224 */ /* 0x000fce00078e000e */
[----:B------:R-:W-:Y:S05]  /*2f870*/  WARPSYNC.COLLECTIVE R15, `(.L_x_12362) ;  /* 0x000000000f087348 */ /* 0x000fea0003c00000 */
[----:B------:R0:W1:Y:S02]  /*2f880*/  SHFL.IDX P6, R14, R13, R12, R11 ;  /* 0x0000000c0d0e7389 */ /* 0x00006400000c000b */
[----:B01----:R-:W-:Y:S01]  /*2f890*/  ENDCOLLECTIVE ;  /* 0x000000000000791b */ /* 0x003fe20003800000 */
.L_x_12362:
        /* <DEDUP_REMOVED lines=15> */
.L_x_12363:
[----:B------:R-:W-:Y:S02]  /*2f990*/  @P0 IMAD R7, R5, 0x2, R22 ;  /* 0x0000000205070824 */ /* 0x000fe400078e0216 */
[----:B------:R-:W-:Y:S02]  /*2f9a0*/  IMAD.MOV.U32 R13, RZ, RZ, R4 ;  /* 0x000000ffff0d7224 */ /* 0x000fe400078e0004 */
[----:B------:R-:W-:Y:S02]  /*2f9b0*/  IMAD.MOV.U32 R12, RZ, RZ, 0x4 ;  /* 0x00000004ff0c7424 */ /* 0x000fe400078e00ff */
[----:B------:R-:W-:-:S07]  /*2f9c0*/  IMAD.MOV.U32 R3, RZ, RZ, R14 ;  /* 0x000000ffff037224 */ /* 0x000fce00078e000e */
[----:B------:R-:W-:Y:S05]  /*2f9d0*/  WARPSYNC.COLLECTIVE R15, `(.L_x_12364) ;  /* 0x000000000f087348 */ /* 0x000fea0003c00000 */
[----:B------:R0:W1:Y:S02]  /*2f9e0*/  SHFL.IDX P6, R14, R13, R12, R11 ;  /* 0x0000000c0d0e7389 */ /* 0x00006400000c000b */
[----:B01----:R-:W-:Y:S01]  /*2f9f0*/  ENDCOLLECTIVE ;  /* 0x000000000000791b */ /* 0x003fe20003800000 */
.L_x_12364:
        /* <DEDUP_REMOVED lines=15> */
.L_x_12365:
[----:B------:R-:W-:Y:S02]  /*2faf0*/  @P0 IMAD R7, R5, 0x2, R22 ;  /* 0x0000000205070824 */ /* 0x000fe400078e0216 */
[----:B------:R-:W-:Y:S02]  /*2fb00*/  IMAD.MOV.U32 R13, RZ, RZ, R4 ;  /* 0x000000ffff0d7224 */ /* 0x000fe400078e0004 */
[----:B------:R-:W-:Y:S02]  /*2fb10*/  IMAD.MOV.U32 R12, RZ, RZ, 0x5 ;  /* 0x00000005ff0c7424 */ /* 0x000fe400078e00ff */
[----:B------:R-:W-:-:S07]  /*2fb20*/  IMAD.MOV.U32 R3, RZ, RZ, R14 ;  /* 0x000000ffff037224 */ /* 0x000fce00078e000e */
[----:B------:R-:W-:Y:S05]  /*2fb30*/  WARPSYNC.COLLECTIVE R15, `(.L_x_12366) ;  /* 0x000000000f087348 */ /* 0x000fea0003c00000 */
[----:B------:R0:W1:Y:S02]  /*2fb40*/  SHFL.IDX P6, R14, R13, R12, R11 ;  /* 0x0000000c0d0e7389 */ /* 0x00006400000c000b */
[----:B01----:R-:W-:Y:S01]  /*2fb50*/  ENDCOLLECTIVE ;  /* 0x000000000000791b */ /* 0x003fe20003800000 */
.L_x_12366:
        /* <DEDUP_REMOVED lines=10> */
.L_x_12367:
[----:B------:R-:W-:Y:S01]  /*2fc00*/  @!PT LDS RZ, [RZ] ;  /* 0x00000000fffff984 */ /* 0x000fe20000000800 */
[----:B------:R-:W-:Y:S01]  /*2fc10*/  @!PT LDS RZ, [RZ] ;  /* 0x00000000fffff984 */ /* 0x000fe20000000800 */
[----:B------:R-:W-:Y:S01]  /*2fc20*/  @!PT LDS RZ, [RZ] ;  /* 0x00000000fffff984 */ /* 0x000fe20000000800 */
[----:B------:R0:W-:Y:S01]  /*2fc30*/  @P0 LDGSTS.E.BYPASS.LTC128B.128 [R7+0x1e400], desc[UR42][R2.64], !P2 ;  /* 0x1e40000002070fae */ /* 0x0001e2000d101d6a */
[----:B------:R-:W-:Y:S01]  /*2fc40*/  IMAD.MOV.U32 R0, RZ, RZ, R14 ;  /* 0x000000ffff007224 */ /* 0x000fe200078e000e */
[----:B------:R-:W-:Y:S06]  /*2fc50*/  BRA `(.L_x_12368) ;  /* 0xffffff9800d87947 */ /* 0x000fec000383ffff */
.L_x_12197:
        /* <DEDUP_REMOVED lines=9> */
.L_x_12369:
[C---:B------:R-:W-:Y:S01]  /*2fcf0*/  VIADD R6, R35.reuse, 0x10 ;  /* 0x0000001023067836 */ /* 0x040fe20000000000 */
[----:B------:R-:W-:Y:S01]  /*2fd00*/  ISETP.GE.AND P0, PT, R35, R5, PT ;  /* 0x000000052300720c */ /* 0x000fe20003f06270 */
[----:B------:R-:W-:Y:S02]  /*2fd10*/  IMAD.MOV.U32 R13, RZ, RZ, R0 ;  /* 0x000000ffff0d7224 */ /* 0x000fe400078e0000 */
[----:B------:R-:W-:-:S10]  /*2fd20*/  IMAD.MOV.U32 R2, RZ, RZ, R14 ;  /* 0x000000ffff027224 */ /* 0x000fd400078e000e */
[----:B------:R-:W-:Y:S05]  /*2fd30*/  WARPSYNC.COLLECTIVE R15, `(.L_x_12370) ;  /* 0x000000000f087348 */ /* 0x000fea0003c00000 */
[----:B------:R0:W1:Y:S02]  /*2fd40*/  SHFL.IDX P6, R14, R13, R12, R11 ;  /* 0x0000000c0d0e7389 */ /* 0x00006400000c000b */
[----:B01----:R-:W-:Y:S01]  /*2fd50*/  ENDCOLLECTIVE ;  /* 0x000000000000791b */ /* 0x003fe20003800000 */
.L_x_12370:
[----:B------:R-:W-:Y:S02]  /*2fd60*/  IMAD.MOV.U32 R13, RZ, RZ, R4 ;  /* 0x000000ffff0d7224 */ /* 0x000fe400078e0004 */
[----:B------:R-:W-:Y:S02]  /*2fd70*/  IMAD.MOV.U32 R12, RZ, RZ, 0x1 ;  /* 0x00000001ff0c7424 */ /* 0x000fe400078e00ff */
[----:B------:R-:W-:-:S07]  /*2fd80*/  IMAD.MOV.U32 R3, RZ, RZ, R14 ;  /* 0x000000ffff037224 */ /* 0x000fce00078e000e */
[----:B------:R-:W-:Y:S05]  /*2fd90*/  WARPSYNC.COLLECTIVE R15, `(.L_x_12371) ;  /* 0x000000000f087348 */ /* 0x000fea0003c00000 */
[----:B------:R0:W1:Y:S02]  /*2fda0*/  SHFL.IDX P6, R14, R13, R12, R11 ;  /* 0x0000000c0d0e7389 */ /* 0x00006400000c000b */
[----:B01----:R-:W-:Y:S01]  /*2fdb0*/  ENDCOLLECTIVE ;  /* 0x000000000000791b */ /* 0x003fe20003800000 */
.L_x_12371:
        /* <DEDUP_REMOVED lines=15> */
.L_x_12372:
[----:B------:R-:W-:Y:S02]  /*2feb0*/  IMAD.MOV.U32 R13, RZ, RZ, R4 ;  /* 0x000000ffff0d7224 */ /* 0x000fe400078e0004 */
[----:B------:R-:W-:Y:S02]  /*2fec0*/  IMAD.MOV.U32 R12, RZ, RZ, 0x2 ;  /* 0x00000002ff0c7424 */ /* 0x000fe400078e00ff */
[----:B------:R-:W-:-:S07]  /*2fed0*/  IMAD.MOV.U32 R3, RZ, RZ, R14 ;  /* 0x000000ffff037224 */ /* 0x000fce00078e000e */
[----:B------:R-:W-:Y:S05]  /*2fee0*/  WARPSYNC.COLLECTIVE R15, `(.L_x_12373) ;  /* 0x000000000f087348 */ /* 0x000fea0003c00000 */
[----:B------:R0:W1:Y:S02]  /*2fef0*/  SHFL.IDX P6, R14, R13, R12, R11 ;  /* 0x0000000c0d0e7389 */ /* 0x00006400000c000b */
[----:B01----:R-:W-:Y:S01]  /*2ff00*/  ENDCOLLECTIVE ;  /* 0x000000000000791b */ /* 0x003fe20003800000 */
.L_x_12373:
        /* <DEDUP_REMOVED lines=16> */
.L_x_12374:
[----:B------:R-:W-:Y:S02]  /*30010*/  IMAD.MOV.U32 R13, RZ, RZ, R4 ;  /* 0x000000ffff0d7224 */ /* 0x000fe400078e0004 */
[----:B------:R-:W-:Y:S02]  /*30020*/  IMAD.MOV.U32 R12, RZ, RZ, 0x3 ;  /* 0x00000003ff0c7424 */ /* 0x000fe400078e00ff */
[----:B------:R-:W-:-:S07]  /*30030*/  IMAD.MOV.U32 R3, RZ, RZ, R14 ;  /* 0x000000ffff037224 */ /* 0x000fce00078e000e */
[----:B------:R-:W-:Y:S05]  /*30040*/  WARPSYNC.COLLECTIVE R15, `(.L_x_12375) ;  /* 0x000000000f087348 */ /* 0x000fea0003c00000 */
[----:B------:R0:W1:Y:S02]  /*30050*/  SHFL.IDX P6, R14, R13, R12, R11 ;  /* 0x0000000c0d0e7389 */ /* 0x00006400000c000b */
[----:B01----:R-:W-:Y:S01]  /*30060*/  ENDCOLLECTIVE ;  /* 0x000000000000791b */ /* 0x003fe20003800000 */
.L_x_12375:
        /* <DEDUP_REMOVED lines=16> */
.L_x_12376:
[----:B------:R-:W-:Y:S02]  /*30170*/  IMAD.MOV.U32 R13, RZ, RZ, R4 ;  /* 0x000000ffff0d7224 */ /* 0x000fe400078e0004 */
[----:B------:R-:W-:Y:S02]  /*30180*/  IMAD.MOV.U32 R12, RZ, RZ, 0x4 ;  /* 0x00000004ff0c7424 */ /* 0x000fe400078e00ff */
[----:B------:R-:W-:-:S07]  /*30190*/  IMAD.MOV.U32 R3, RZ, RZ, R14 ;  /* 0x000000ffff037224 */ /* 0x000fce00078e000e */
[----:B------:R-:W-:Y:S05]  /*301a0*/  WARPSYNC.COLLECTIVE R15, `(.L_x_12377) ;  /* 0x000000000f087348 */ /* 0x000fea0003c00000 */
[----:B------:R0:W1:Y:S02]  /*301b0*/  SHFL.IDX P6, R14, R13, R12, R11 ;  /* 0x0000000c0d0e7389 */ /* 0x00006400000c000b */
[----:B01----:R-:W-:Y:S01]  /*301c0*/  ENDCOLLECTIVE ;  /* 0x000000000000791b */ /* 0x003fe20003800000 */
.L_x_12377:
        /* <DEDUP_REMOVED lines=16> */
.L_x_12378:
[----:B------:R-:W-:Y:S02]  /*302d0*/  IMAD.MOV.U32 R13, RZ, RZ, R4 ;  /* 0x000000ffff0d7224 */ /* 0x000fe400078e0004 */
[----:B------:R-:W-:Y:S02]  /*302e0*/  IMAD.MOV.U32 R12, RZ, RZ, 0x5 ;  /* 0x00000005ff0c7424 */ /* 0x000fe400078e00ff */
[----:B------:R-:W-:-:S07]  /*302f0*/  IMAD.MOV.U32 R3, RZ, RZ, R14 ;  /* 0x000000ffff037224 */ /* 0x000fce00078e000e */
[----:B------:R-:W-:Y:S05]  /*30300*/  WARPSYNC.COLLECTIVE R15, `(.L_x_12379) ;  /* 0x000000000f087348 */ /* 0x000fea0003c00000 */
[----:B------:R0:W1:Y:S02]  /*30310*/  SHFL.IDX P6, R14, R13, R12, R11 ;  /* 0x0000000c0d0e7389 */ /* 0x00006400000c000b */
[----:B01----:R-:W-:Y:S01]  /*30320*/  ENDCOLLECTIVE ;  /* 0x000000000000791b */ /* 0x003fe20003800000 */
.L_x_12379:
        /* <DEDUP_REMOVED lines=16> */
.L_x_12380:
[----:B------:R-:W-:Y:S02]  /*30430*/  IMAD.MOV.U32 R13, RZ, RZ, R4 ;  /* 0x000000ffff0d7224 */ /* 0x000fe400078e0004 */
[----:B------:R-:W-:Y:S02]  /*30440*/  IMAD.MOV.U32 R12, RZ, RZ, 0x6 ;  /* 0x00000006ff0c7424 */ /* 0x000fe400078e00ff */
[----:B------:R-:W-:-:S07]  /*30450*/  IMAD.MOV.U32 R3, RZ, RZ, R14 ;  /* 0x000000ffff037224 */ /* 0x000fce00078e000e */
[----:B------:R-:W-:Y:S05]  /*30460*/  WARPSYNC.COLLECTIVE R15, `(.L_x_12381) ;  /* 0x000000000f087348 */ /* 0x000fea0003c00000 */
[----:B------:R0:W1:Y:S02]  /*30470*/  SHFL.IDX P6, R14, R13, R12, R11 ;  /* 0x0000000c0d0e7389 */ /* 0x00006400000c000b */
[----:B01----:R-:W-:Y:S01]  /*30480*/  ENDCOLLECTIVE ;  /* 0x000000000000791b */ /* 0x003fe20003800000 */
.L_x_12381:
        /* <DEDUP_REMOVED lines=16> */
.L_x_12382:
[----:B------:R-:W-:Y:S02]  /*30590*/  IMAD.MOV.U32 R13, RZ, RZ, R4 ;  /* 0x000000ffff0d7224 */ /* 0x000fe400078e0004 */
[----:B------:R-:W-:Y:S02]  /*305a0*/  IMAD.MOV.U32 R12, RZ, RZ, 0x7 ;  /* 0x00000007ff0c7424 */ /* 0x000fe400078e00ff */
[----:B------:R-:W-:-:S07]  /*305b0*/  IMAD.MOV.U32 R3, RZ, RZ, R14 ;  /* 0x000000ffff037224 */ /* 0x000fce00078e000e */
[----:B------:R-:W-:Y:S05]  /*305c0*/  WARPSYNC.COLLECTIVE R15, `(.L_x_12383) ;  /* 0x000000000f087348 */ /* 0x000fea0003c00000 */
[----:B------:R0:W1:Y:S02]  /*305d0*/  SHFL.IDX P6, R14, R13, R12, R11 ;  /* 0x0000000c0d0e7389 */ /* 0x00006400000c000b */
[----:B01----:R-:W-:Y:S01]  /*305e0*/  ENDCOLLECTIVE ;  /* 0x000000000000791b */ /* 0x003fe20003800000 */
.L_x_12383:
        /* <DEDUP_REMOVED lines=10> */
.L_x_12384:
[----:B------:R-:W-:Y:S01]  /*30690*/  @!PT LDS RZ, [RZ] ;  /* 0x00000000fffff984 */ /* 0x000fe20000000800 */
[----:B------:R-:W-:Y:S01]  /*306a0*/  @!PT LDS RZ, [RZ] ;  /* 0x00000000fffff984 */ /* 0x000fe20000000800 */
[----:B------:R-:W-:Y:S01]  /*306b0*/  @!PT LDS RZ, [RZ] ;  /* 0x00000000fffff984 */ /* 0x000fe20000000800 */
[----:B------:R1:W-:Y:S01]  /*306c0*/  @!P0 LDGSTS.E.BYPASS.LTC128B.128 [R8+0x1b400], desc[UR42][R2.64], !P1 ;  /* 0x1b40000002088fae */ /* 0x0003e2000c901d6a */
[----:B------:R-:W-:Y:S01]  /*306d0*/  IMAD.MOV.U32 R0, RZ, RZ, R14 ;  /* 0x000000ffff007224 */ /* 0x000fe200078e000e */
[----:B------:R-:W-:Y:S06]  /*306e0*/  BRA `(.L_x_12385) ;  /* 0xffffff9c00507947 */ /* 0x000fec000383ffff */
.L_x_12200:
[----:B0-----:R0:W1:Y:S02]  /*306f0*/  SYNCS.PHASECHK.TRANS64.TRYWAIT P0, [R22+URZ+0x22820], R3 ;  /* 0x02282003160075a7 */ /* 0x001064000800017f */
[----:B-1----:R-:W-:Y:S05]  /*30700*/  @!P0 NANOSLEEP.SYNCS 0x989680 ;  /* 0x009896800000895d */ /* 0x002fea0003900000 */
[----:B------:R-:W1:Y:S02]  /*30710*/  @!P0 SYNCS.PHASECHK.TRANS64 P0, [R22+URZ+0x22820], R3 ;  /* 0x02282003160085a7 */ /* 0x000e64000800007f */
[----:B-1----:R-:W-:Y:S05]  /*30720*/  @!P0 BRA `(.L_x_12200) ;  /* 0xfffffffc00f08947 */ /* 0x002fea000383ffff */
[----:B------:R-:W-:Y:S05]  /*30730*/  BRA `(.L_x_12386) ;  /* 0xffffff9c00ac7947 */ /* 0x000fea000383ffff */
.L_x_12203:
[----:B-1----:R1:W2:Y:S02]  /*30740*/  SYNCS.PHASECHK.TRANS64.TRYWAIT P0, [R33+URZ+0x22860], R0 ;  /* 0x02286000210075a7 */ /* 0x0022a4000800017f */
[----:B--2---:R-:W-:Y:S05]  /*30750*/  @!P0 NANOSLEEP.SYNCS 0x989680 ;  /* 0x009896800000895d */ /* 0x004fea0003900000 */
[----:B------:R-:W2:Y:S02]  /*30760*/  @!P0 SYNCS.PHASECHK.TRANS64 P0, [R33+URZ+0x22860], R0 ;  /* 0x02286000210085a7 */ /* 0x000ea4000800007f */
[----:B--2---:R-:W-:Y:S05]  /*30770*/  @!P0 BRA `(.L_x_12203) ;  /* 0xfffffffc00f08947 */ /* 0x004fea000383ffff */
[----:B------:R-:W-:Y:S05]  /*30780*/  BRA `(.L_x_12387) ;  /* 0xffffff9c00bc7947 */ /* 0x000fea000383ffff */
.L_x_12204:
        /* <DEDUP_REMOVED lines=8> */
.L_x_12389:
[----:B------:R-:W-:Y:S05]  /*30810*/  BSYNC B0 ;  /* 0x0000000000007941 */ /* 0x000fea0003800000 */
.L_x_12388:
        /* <DEDUP_REMOVED lines=13> */
.L_x_12390:
        /* <DEDUP_REMOVED lines=11> */
.L_x_12391:
        /* <DEDUP_REMOVED lines=17> */
.L_x_12392:
[----:B------:R-:W-:Y:S02]  /*30ab0*/  IMAD.MOV.U32 R13, RZ, RZ, R6 ;  /* 0x000000ffff0d7224 */ /* 0x000fe400078e0006 */
[----:B------:R-:W-:Y:S01]  /*30ac0*/  IMAD.MOV.U32 R12, RZ, RZ, 0x2 ;  /* 0x00000002ff0c7424 */ /* 0x000fe200078e00ff */
[----:B------:R-:W-:-:S13]  /*30ad0*/  IADD3 R2, P4, R14, R0, RZ ;  /* 0x000000000e027210 */ /* 0x000fda0007f9e0ff */
[----:B------:R-:W-:Y:S05]  /*30ae0*/  WARPSYNC.COLLECTIVE R15, `(.L_x_12393) ;  /* 0x000000000f087348 */ /* 0x000fea0003c00000 */
[----:B------:R0:W1:Y:S02]  /*30af0*/  SHFL.IDX P6, R14, R13, R12, R11 ;  /* 0x0000000c0d0e7389 */ /* 0x00006400000c000b */
[----:B01----:R-:W-:Y:S01]  /*30b00*/  ENDCOLLECTIVE ;  /* 0x000000000000791b */ /* 0x003fe20003800000 */
.L_x_12393:
        /* <DEDUP_REMOVED lines=17> */
.L_x_12394:
[----:B------:R-:W-:Y:S02]  /*30c20*/  IMAD.MOV.U32 R13, RZ, RZ, R6 ;  /* 0x000000ffff0d7224 */ /* 0x000fe400078e0006 */
[----:B------:R-:W-:Y:S01]  /*30c30*/  IMAD.MOV.U32 R12, RZ, RZ, 0x3 ;  /* 0x00000003ff0c7424 */ /* 0x000fe200078e00ff */
[----:B------:R-:W-:-:S13]  /*30c40*/  IADD3 R2, P4, R14, R0, RZ ;  /* 0x000000000e027210 */ /* 0x000fda0007f9e0ff */
[----:B------:R-:W-:Y:S05]  /*30c50*/  WARPSYNC.COLLECTIVE R15, `(.L_x_12395) ;  /* 0x000000000f087348 */ /* 0x000fea0003c00000 */
[----:B------:R0:W1:Y:S02]  /*30c60*/  SHFL.IDX P6, R14, R13, R12, R11 ;  /* 0x0000000c0d0e7389 */ /* 0x00006400000c000b */
[----:B01----:R-:W-:Y:S01]  /*30c70*/  ENDCOLLECTIVE ;  /* 0x000000000000791b */ /* 0x003fe20003800000 */
.L_x_12395:
        /* <DEDUP_REMOVED lines=17> */
.L_x_12396:
[----:B------:R-:W-:Y:S02]  /*30d90*/  IMAD.MOV.U32 R13, RZ, RZ, R6 ;  /* 0x000000ffff0d7224 */ /* 0x000fe400078e0006 */
[----:B------:R-:W-:Y:S01]  /*30da0*/  IMAD.MOV.U32 R12, RZ, RZ, 0x4 ;  /* 0x00000004ff0c7424 */ /* 0x000fe200078e00ff */
[----:B------:R-:W-:-:S13]  /*30db0*/  IADD3 R2, P4, R14, R0, RZ ;  /* 0x000000000e027210 */ /* 0x000fda0007f9e0ff */
[----:B------:R-:W-:Y:S05]  /*30dc0*/  WARPSYNC.COLLECTIVE R15, `(.L_x_12397) ;  /* 0x000000000f087348 */ /* 0x000fea0003c00000 */
[----:B------:R0:W1:Y:S02]  /*30dd0*/  SHFL.IDX P6, R14, R13, R12, R11 ;  /* 0x0000000c0d0e7389 */ /* 0x00006400000c000b */
[----:B01----:R-:W-:Y:S01]  /*30de0*/  ENDCOLLECTIVE ;  /* 0x000000000000791b */ /* 0x003fe20003800000 */
.L_x_12397:
        /* <DEDUP_REMOVED lines=17> */
.L_x_12398:
[----:B------:R-:W-:Y:S02]  /*30f00*/  IMAD.MOV.U32 R13, RZ, RZ, R6 ;  /* 0x000000ffff0d7224 */ /* 0x000fe400078e0006 */
[----:B------:R-:W-:Y:S01]  /*30f10*/  IMAD.MOV.U32 R12, RZ, RZ, 0x5 ;  /* 0x00000005ff0c7424 */ /* 0x000fe200078e00ff */
[----:B------:R-:W-:-:S13]  /*30f20*/  IADD3 R2, P4, R14, R0, RZ ;  /* 0x000000000e027210 */ /* 0x000fda0007f9e0ff */
[----:B------:R-:W-:Y:S05]  /*30f30*/  WARPSYNC.COLLECTIVE R15, `(.L_x_12399) ;  /* 0x000000000f087348 */ /* 0x000fea0003c00000 */
[----:B------:R0:W1:Y:S02]  /*30f40*/  SHFL.IDX P6, R14, R13, R12, R11 ;  /* 0x0000000c0d0e7389 */ /* 0x00006400000c000b */
[----:B01----:R-:W-:Y:S01]  /*30f50*/  ENDCOLLECTIVE ;  /* 0x000000000000791b */ /* 0x003fe20003800000 */
.L_x_12399:
        /* <DEDUP_REMOVED lines=12> */
.L_x_12400:
        /* <DEDUP_REMOVED lines=9> */
.L_x_12211:
[----:B0-----:R0:W1:Y:S02]  /*310b0*/  SYNCS.PHASECHK.TRANS64.TRYWAIT P0, [R6+URZ+0x22840], R21 ;  /* 0x02284015060075a7 */ /* 0x001064000800017f */
[----:B-1----:R-:W-:Y:S05]  /*310c0*/  @!P0 NANOSLEEP.SYNCS 0x989680 ;  /* 0x009896800000895d */ /* 0x002fea0003900000 */
[----:B------:R-:W1:Y:S02]  /*310d0*/  @!P0 SYNCS.PHASECHK.TRANS64 P0, [R6+URZ+0x22840], R21 ;  /* 0x02284015060085a7 */ /* 0x000e64000800007f */
[----:B-1----:R-:W-:Y:S05]  /*310e0*/  @!P0 BRA `(.L_x_12211) ;  /* 0xfffffffc00f08947 */ /* 0x002fea000383ffff */
[----:B------:R-:W-:Y:S05]  /*310f0*/  BRA `(.L_x_12402) ;  /* 0xffffffa0001c7947 */ /* 0x000fea000383ffff */
.L_x_12212:
        /* <DEDUP_REMOVED lines=8> */
.L_x_12404:
[----:B------:R-:W-:Y:S05]  /*31180*/  BSYNC B1 ;  /* 0x0000000000017941 */ /* 0x000fea0003800000 */
.L_x_12403:
        /* <DEDUP_REMOVED lines=9> */
.L_x_12405:
[----:B------:R-:W-:Y:S02]  /*31220*/  IMAD.MOV.U32 R13, RZ, RZ, R9 ;  /* 0x000000ffff0d7224 */ /* 0x000fe400078e0009 */
[----:B------:R-:W-:Y:S02]  /*31230*/  IMAD.MOV.U32 R12, RZ, RZ, 0x1 ;  /* 0x00000001ff0c7424 */ /* 0x000fe400078e00ff */
[----:B------:R-:W-:-:S07]  /*31240*/  IMAD.MOV.U32 R2, RZ, RZ, R14 ;  /* 0x000000ffff027224 */ /* 0x000fce00078e000e */
[----:B------:R-:W-:Y:S05]  /*31250*/  WARPSYNC.COLLECTIVE R15, `(.L_x_12406) ;  /* 0x000000000f087348 */ /* 0x000fea0003c00000 */
[----:B------:R0:W1:Y:S02]  /*31260*/  SHFL.IDX P6, R14, R13, R12, R11 ;  /* 0x0000000c0d0e7389 */ /* 0x00006400000c000b */
[----:B01----:R-:W-:Y:S01]  /*31270*/  ENDCOLLECTIVE ;  /* 0x000000000000791b */ /* 0x003fe20003800000 */
.L_x_12406:
        /* <DEDUP_REMOVED lines=11> */
.L_x_12407:
[----:B------:R-:W-:Y:S02]  /*31330*/  IMAD.MOV.U32 R13, RZ, RZ, R9 ;  /* 0x000000ffff0d7224 */ /* 0x000fe400078e0009 */
[----:B------:R-:W-:Y:S02]  /*31340*/  IMAD.MOV.U32 R12, RZ, RZ, 0x2 ;  /* 0x00000002ff0c7424 */ /* 0x000fe400078e00ff */
[----:B------:R-:W-:-:S07]  /*31350*/  IMAD.MOV.U32 R2, RZ, RZ, R14 ;  /* 0x000000ffff027224 */ /* 0x000fce00078e000e */
[----:B------:R-:W-:Y:S05]  /*31360*/  WARPSYNC.COLLECTIVE R15, `(.L_x_12408) ;  /* 0x000000000f087348 */ /* 0x000fea0003c00000 */
[----:B------:R0:W1:Y:S02]  /*31370*/  SHFL.IDX P6, R14, R13, R12, R11 ;  /* 0x0000000c0d0e7389 */ /* 0x00006400000c000b */
[----:B01----:R-:W-:Y:S01]  /*31380*/  ENDCOLLECTIVE ;  /* 0x000000000000791b */ /* 0x003fe20003800000 */
.L_x_12408:
        /* <DEDUP_REMOVED lines=11> */
.L_x_12409:
[----:B------:R-:W-:Y:S02]  /*31440*/  IMAD.MOV.U32 R13, RZ, RZ, R9 ;  /* 0x000000ffff0d7224 */ /* 0x000fe400078e0009 */
[----:B------:R-:W-:Y:S02]  /*31450*/  IMAD.MOV.U32 R12, RZ, RZ, 0x3 ;  /* 0x00000003ff0c7424 */ /* 0x000fe400078e00ff */
[----:B------:R-:W-:-:S07]  /*31460*/  IMAD.MOV.U32 R2, RZ, RZ, R14 ;  /* 0x000000ffff027224 */ /* 0x000fce00078e000e */
[----:B------:R-:W-:Y:S05]  /*31470*/  WARPSYNC.COLLECTIVE R15, `(.L_x_12410) ;  /* 0x000000000f087348 */ /* 0x000fea0003c00000 */
[----:B------:R0:W1:Y:S02]  /*31480*/  SHFL.IDX P6, R14, R13, R12, R11 ;  /* 0x0000000c0d0e7389 */ /* 0x00006400000c000b */
[----:B01----:R-:W-:Y:S01]  /*31490*/  ENDCOLLECTIVE ;  /* 0x000000000000791b */ /* 0x003fe20003800000 */
.L_x_12410:
        /* <DEDUP_REMOVED lines=11> */
.L_x_12411:
[----:B------:R-:W-:Y:S02]  /*31550*/  IMAD.MOV.U32 R13, RZ, RZ, R9 ;  /* 0x000000ffff0d7224 */ /* 0x000fe400078e0009 */
[----:B------:R-:W-:Y:S02]  /*31560*/  IMAD.MOV.U32 R12, RZ, RZ, 0x4 ;  /* 0x00000004ff0c7424 */ /* 0x000fe400078e00ff */
[----:B------:R-:W-:-:S07]  /*31570*/  IMAD.MOV.U32 R2, RZ, RZ, R14 ;  /* 0x000000ffff027224 */ /* 0x000fce00078e000e */
[----:B------:R-:W-:Y:S05]  /*31580*/  WARPSYNC.COLLECTIVE R15, `(.L_x_12412) ;  /* 0x000000000f087348 */ /* 0x000fea0003c00000 */
[----:B------:R0:W1:Y:S02]  /*31590*/  SHFL.IDX P6, R14, R13, R12, R11 ;  /* 0x0000000c0d0e7389 */ /* 0x00006400000c000b */
[----:B01----:R-:W-:Y:S01]  /*315a0*/  ENDCOLLECTIVE ;  /* 0x000000000000791b */ /* 0x003fe20003800000 */
.L_x_12412:
        /* <DEDUP_REMOVED lines=11> */
.L_x_12413:
[----:B------:R-:W-:Y:S02]  /*31660*/  IMAD.MOV.U32 R13, RZ, RZ, R9 ;  /* 0x000000ffff0d7224 */ /* 0x000fe400078e0009 */
[----:B------:R-:W-:Y:S02]  /*31670*/  IMAD.MOV.U32 R12, RZ, RZ, 0x5 ;  /* 0x00000005ff0c7424 */ /* 0x000fe400078e00ff */
[----:B------:R-:W-:-:S07]  /*31680*/  IMAD.MOV.U32 R2, RZ, RZ, R14 ;  /* 0x000000ffff027224 */ /* 0x000fce00078e000e */
[----:B------:R-:W-:Y:S05]  /*31690*/  WARPSYNC.COLLECTIVE R15, `(.L_x_12414) ;  /* 0x000000000f087348 */ /* 0x000fea0003c00000 */
[----:B------:R0:W1:Y:S02]  /*316a0*/  SHFL.IDX P6, R14, R13, R12, R11 ;  /* 0x0000000c0d0e7389 */ /* 0x00006400000c000b */
[----:B01----:R-:W-:Y:S01]  /*316b0*/  ENDCOLLECTIVE ;  /* 0x000000000000791b */ /* 0x003fe20003800000 */
.L_x_12414:
        /* <DEDUP_REMOVED lines=11> */
.L_x_12415:
[----:B------:R-:W-:Y:S01]  /*31770*/  IMAD.MOV.U32 R2, RZ, RZ, R14 ;  /* 0x000000ffff027224 */ /* 0x000fe200078e000e */
[----:B------:R-:W-:Y:S06]  /*31780*/  BRA `(.L_x_12416) ;  /* 0xffffff9c00447947 */ /* 0x000fec000383ffff */
.L_x_12217:
[----:B---3--:R3:W4:Y:S02]  /*31790*/  SYNCS.PHASECHK.TRANS64.TRYWAIT P0, [R6+URZ+0x22860], R21 ;  /* 0x02286015060075a7 */ /* 0x008724000800017f */
[----:B----4-:R-:W-:Y:S05]  /*317a0*/  @!P0 NANOSLEEP.SYNCS 0x989680 ;  /* 0x009896800000895d */ /* 0x010fea0003900000 */
[----:B------:R-:W4:Y:S02]  /*317b0*/  @!P0 SYNCS.PHASECHK.TRANS64 P0, [R6+URZ+0x22860], R21 ;  /* 0x02286015060085a7 */ /* 0x000f24000800007f */
[----:B----4-:R-:W-:Y:S05]  /*317c0*/  @!P0 BRA `(.L_x_12217) ;  /* 0xfffffffc00f08947 */ /* 0x010fea000383ffff */
[----:B------:R-:W-:Y:S05]  /*317d0*/  BRA `(.L_x_12417) ;  /* 0xffffff9c00947947 */ /* 0x000fea000383ffff */
.L_x_12218:
        /* <DEDUP_REMOVED lines=8> */
.L_x_12419:
[----:B------:R-:W-:Y:S05]  /*31860*/  BSYNC B1 ;  /* 0x0000000000017941 */ /* 0x000fea0003800000 */
.L_x_12418:
        /* <DEDUP_REMOVED lines=9> */
.L_x_12420:
[----:B------:R-:W-:Y:S02]  /*31900*/  IMAD.MOV.U32 R13, RZ, RZ, R9 ;  /* 0x000000ffff0d7224 */ /* 0x000fe400078e0009 */
[----:B------:R-:W-:Y:S01]  /*31910*/  IMAD.MOV.U32 R12, RZ, RZ, 0x1 ;  /* 0x00000001ff0c7424 */ /* 0x000fe200078e00ff */
[----:B------:R-:W-:-:S13]  /*31920*/  IADD3 R2, P0, R14, R0, RZ ;  /* 0x000000000e027210 */ /* 0x000fda0007f1e0ff */
[----:B------:R-:W-:Y:S05]  /*31930*/  WARPSYNC.COLLECTIVE R15, `(.L_x_12421) ;  /* 0x000000000f087348 */ /* 0x000fea0003c00000 */
[----:B------:R0:W1:Y:S02]  /*31940*/  SHFL.IDX P6, R14, R13, R12, R11 ;  /* 0x0000000c0d0e7389 */ /* 0x00006400000c000b */
[----:B01----:R-:W-:Y:S01]  /*31950*/  ENDCOLLECTIVE ;  /* 0x000000000000791b */ /* 0x003fe20003800000 */
.L_x_12421:
        /* <DEDUP_REMOVED lines=13> */
.L_x_12422:
[----:B------:R-:W-:Y:S02]  /*31a30*/  IMAD.MOV.U32 R13, RZ, RZ, R9 ;  /* 0x000000ffff0d7224 */ /* 0x000fe400078e0009 */
[----:B------:R-:W-:Y:S01]  /*31a40*/  IMAD.MOV.U32 R12, RZ, RZ, 0x2 ;  /* 0x00000002ff0c7424 */ /* 0x000fe200078e00ff */
[----:B------:R-:W-:-:S13]  /*31a50*/  IADD3 R2, P0, R14, R0, RZ ;  /* 0x000000000e027210 */ /* 0x000fda0007f1e0ff */
[----:B------:R-:W-:Y:S05]  /*31a60*/  WARPSYNC.COLLECTIVE R15, `(.L_x_12423) ;  /* 0x000000000f087348 */ /* 0x000fea0003c00000 */
[----:B------:R0:W1:Y:S02]  /*31a70*/  SHFL.IDX P6, R14, R13, R12, R11 ;  /* 0x0000000c0d0e7389 */ /* 0x00006400000c000b */
[----:B01----:R-:W-:Y:S01]  /*31a80*/  ENDCOLLECTIVE ;  /* 0x000000000000791b */ /* 0x003fe20003800000 */
.L_x_12423:
        /* <DEDUP_REMOVED lines=13> */
.L_x_12424:
[----:B------:R-:W-:Y:S02]  /*31b60*/  IMAD.MOV.U32 R13, RZ, RZ, R9 ;  /* 0x000000ffff0d7224 */ /* 0x000fe400078e0009 */
[----:B------:R-:W-:Y:S01]  /*31b70*/  IMAD.MOV.U32 R12, RZ, RZ, 0x3 ;  /* 0x00000003ff0c7424 */ /* 0x000fe200078e00ff */
[----:B------:R-:W-:-:S13]  /*31b80*/  IADD3 R2, P0, R14, R0, RZ ;  /* 0x000000000e027210 */ /* 0x000fda0007f1e0ff */
[----:B------:R-:W-:Y:S05]  /*31b90*/  WARPSYNC.COLLECTIVE R15, `(.L_x_12425) ;  /* 0x000000000f087348 */ /* 0x000fea0003c00000 */
[----:B------:R0:W1:Y:S02]  /*31ba0*/  SHFL.IDX P6, R14, R13, R12, R11 ;  /* 0x0000000c0d0e7389 */ /* 0x00006400000c000b */
[----:B01----:R-:W-:Y:S01]  /*31bb0*/  ENDCOLLECTIVE ;  /* 0x000000000000791b */ /* 0x003fe20003800000 */
.L_x_12425:
        /* <DEDUP_REMOVED lines=13> */
.L_x_12426:
[----:B------:R-:W-:Y:S02]  /*31c90*/  IMAD.MOV.U32 R13, RZ, RZ, R9 ;  /* 0x000000ffff0d7224 */ /* 0x000fe400078e0009 */
[----:B------:R-:W-:Y:S01]  /*31ca0*/  IMAD.MOV.U32 R12, RZ, RZ, 0x4 ;  /* 0x00000004ff0c7424 */ /* 0x000fe200078e00ff */
[----:B------:R-:W-:-:S13]  /*31cb0*/  IADD3 R2, P0, R14, R0, RZ ;  /* 0x000000000e027210 */ /* 0x000fda0007f1e0ff */
[----:B------:R-:W-:Y:S05]  /*31cc0*/  WARPSYNC.COLLECTIVE R15, `(.L_x_12427) ;  /* 0x000000000f087348 */ /* 0x000fea0003c00000 */
[----:B------:R0:W1:Y:S02]  /*31cd0*/  SHFL.IDX P6, R14, R13, R12, R11 ;  /* 0x0000000c0d0e7389 */ /* 0x00006400000c000b */
[----:B01----:R-:W-:Y:S01]  /*31ce0*/  ENDCOLLECTIVE ;  /* 0x000000000000791b */ /* 0x003fe20003800000 */
.L_x_12427:
        /* <DEDUP_REMOVED lines=13> */
.L_x_12428:
[----:B------:R-:W-:Y:S02]  /*31dc0*/  IMAD.MOV.U32 R13, RZ, RZ, R9 ;  /* 0x000000ffff0d7224 */ /* 0x000fe400078e0009 */
[----:B------:R-:W-:Y:S01]  /*31dd0*/  IMAD.MOV.U32 R12, RZ, RZ, 0x5 ;  /* 0x00000005ff0c7424 */ /* 0x000fe200078e00ff */
[----:B------:R-:W-:-:S13]  /*31de0*/  IADD3 R2, P0, R14, R0, RZ ;  /* 0x000000000e027210 */ /* 0x000fda0007f1e0ff */
[----:B------:R-:W-:Y:S05]  /*31df0*/  WARPSYNC.COLLECTIVE R15, `(.L_x_12429) ;  /* 0x000000000f087348 */ /* 0x000fea0003c00000 */
[----:B------:R0:W1:Y:S02]  /*31e00*/  SHFL.IDX P6, R14, R13, R12, R11 ;  /* 0x0000000c0d0e7389 */ /* 0x00006400000c000b */
[----:B01----:R-:W-:Y:S01]  /*31e10*/  ENDCOLLECTIVE ;  /* 0x000000000000791b */ /* 0x003fe20003800000 */
.L_x_12429:
        /* <DEDUP_REMOVED lines=13> */
.L_x_12430:
[----:B------:R-:W-:Y:S05]  /*31ef0*/  BRA `(.L_x_12431) ;  /* 0xffffff9800d87947 */ /* 0x000fea000383ffff */
.L_x_12226:
        /* <DEDUP_REMOVED lines=8> */
.L_x_12433:
[----:B------:R-:W-:Y:S05]  /*31f80*/  BSYNC B0 ;  /* 0x0000000000007941 */ /* 0x000fea0003800000 */
.L_x_12432:
        /* <DEDUP_REMOVED lines=9> */
.L_x_12434:
        /* <DEDUP_REMOVED lines=24> */
.L_x_12435:
[----:B------:R-:W-:Y:S01]  /*321a0*/  IMAD.MOV.U32 R12, RZ, RZ, 0x2 ;  /* 0x00000002ff0c7424 */ /* 0x000fe200078e00ff */
[----:B------:R-:W-:-:S05]  /*321b0*/  SEL R14, R14, RZ, P1 ;  /* 0x000000ff0e0e7207 */ /* 0x000fca0000800000 */
[----:B------:R-:W-:-:S04]  /*321c0*/  IMAD.IADD R5, R13, 0x1, R14 ;  /* 0x000000010d057824 */ /* 0x000fc800078e020e */
[----:B------:R-:W-:-:S07]  /*321d0*/  IMAD.MOV.U32 R13, RZ, RZ, R5 ;  /* 0x000000ffff0d7224 */ /* 0x000fce00078e0005 */
[----:B------:R-:W-:Y:S05]  /*321e0*/  WARPSYNC.COLLECTIVE R15, `(.L_x_12436) ;  /* 0x000000000f087348 */ /* 0x000fea0003c00000 */
[----:B------:R0:W1:Y:S02]  /*321f0*/  SHFL.UP P6, R14, R13, R12, R11 ;  /* 0x0400000c0d0e7389 */ /* 0x00006400000c000b */
[----:B01----:R-:W-:Y:S01]  /*32200*/  ENDCOLLECTIVE ;  /* 0x000000000000791b */ /* 0x003fe20003800000 */
.L_x_12436:
[----:B------:R-:W-:Y:S01]  /*32210*/  IMAD.MOV.U32 R12, RZ, RZ, 0x4 ;  /* 0x00000004ff0c7424 */ /* 0x000fe200078e00ff */
[----:B------:R-:W-:-:S05]  /*32220*/  SEL R2, R14, RZ, P2 ;  /* 0x000000ff0e027207 */ /* 0x000fca0001000000 */
[----:B------:R-:W-:-:S04]  /*32230*/  IMAD.IADD R2, R5, 0x1, R2 ;  /* 0x0000000105027824 */ /* 0x000fc800078e0202 */
[----:B------:R-:W-:-:S07]  /*32240*/  IMAD.MOV.U32 R13, RZ, RZ, R2 ;  /* 0x000000ffff0d7224 */ /* 0x000fce00078e0002 */
[----:B------:R-:W-:Y:S05]  /*32250*/  WARPSYNC.COLLECTIVE R15, `(.L_x_12437) ;  /* 0x000000000f087348 */ /* 0x000fea0003c00000 */
[----:B------:R0:W1:Y:S02]  /*32260*/  SHFL.UP P6, R14, R13, R12, R11 ;  /* 0x0400000c0d0e7389 */ /* 0x00006400000c000b */
[----:B01----:R-:W-:Y:S01]  /*32270*/  ENDCOLLECTIVE ;  /* 0x000000000000791b */ /* 0x003fe20003800000 */
.L_x_12437:
[----:B------:R-:W-:Y:S01]  /*32280*/  IMAD.MOV.U32 R12, RZ, RZ, 0x8 ;  /* 0x00000008ff0c7424 */ /* 0x000fe200078e00ff */
[----:B------:R-:W-:-:S05]  /*32290*/  SEL R3, R14, RZ, P3 ;  /* 0x000000ff0e037207 */ /* 0x000fca0001800000 */
[----:B------:R-:W-:-:S04]  /*322a0*/  IMAD.IADD R3, R2, 0x1, R3 ;  /* 0x0000000102037824 */ /* 0x000fc800078e0203 */
[----:B------:R-:W-:-:S07]  /*322b0*/  IMAD.MOV.U32 R13, RZ, RZ, R3 ;  /* 0x000000ffff0d7224 */ /* 0x000fce00078e0003 */
[----:B------:R-:W-:Y:S05]  /*322c0*/  WARPSYNC.COLLECTIVE R15, `(.L_x_12438) ;  /* 0x000000000f087348 */ /* 0x000fea0003c00000 */
[----:B------:R0:W1:Y:S02]  /*322d0*/  SHFL.UP P6, R14, R13, R12, R11 ;  /* 0x0400000c0d0e7389 */ /* 0x00006400000c000b */
[----:B01----:R-:W-:Y:S01]  /*322e0*/  ENDCOLLECTIVE ;  /* 0x000000000000791b */ /* 0x003fe20003800000 */
.L_x_12438:
[----:B------:R-:W-:Y:S01]  /*322f0*/  IMAD.MOV.U32 R12, RZ, RZ, 0x10 ;  /* 0x00000010ff0c7424 */ /* 0x000fe200078e00ff */
[----:B------:R-:W-:-:S05]  /*32300*/  SEL R14, R14, RZ, P4 ;  /* 0x000000ff0e0e7207 */ /* 0x000fca0002000000 */
[----:B------:R-:W-:-:S04]  /*32310*/  IMAD.IADD R5, R3, 0x1, R14 ;  /* 0x0000000103057824 */ /* 0x000fc800078e020e */
[----:B------:R-:W-:-:S07]  /*32320*/  IMAD.MOV.U32 R13, RZ, RZ, R5 ;  /* 0x000000ffff0d7224 */ /* 0x000fce00078e0005 */
[----:B------:R-:W-:Y:S05]  /*32330*/  WARPSYNC.COLLECTIVE R15, `(.L_x_12439) ;  /* 0x000000000f087348 */ /* 0x000fea0003c00000 */
[----:B------:R0:W1:Y:S02]  /*32340*/  SHFL.UP P6, R14, R13, R12, R11 ;  /* 0x0400000c0d0e7389 */ /* 0x00006400000c000b */
[----:B01----:R-:W-:Y:S01]  /*32350*/  ENDCOLLECTIVE ;  /* 0x000000000000791b */ /* 0x003fe20003800000 */
.L_x_12439:
        /* <DEDUP_REMOVED lines=8> */
.L_x_12440:
[----:B------:R-:W-:Y:S05]  /*323e0*/  BRA `(.L_x_12441) ;  /* 0xffffff9c00387947 */ /* 0x000fea000383ffff */
.L_x_12229:
[----:B------:R-:W-:Y:S01]  /*323f0*/  BSSY B0, `(.L_x_12442) ;  /* 0x0000007000007945 */ /* 0x000fe20003800000 */
[----:B------:R-:W-:Y:S02]  /*32400*/  IMAD.MOV.U32 R12, RZ, RZ, 0x1 ;  /* 0x00000001ff0c7424 */ /* 0x000fe400078e00ff */
[----:B------:R-:W-:Y:S02]  /*32410*/  IMAD.MOV.U32 R11, RZ, RZ, RZ ;  /* 0x000000ffff0b7224 */ /* 0x000fe400078e00ff */
[----:B------:R-:W-:-:S07]  /*32420*/  IMAD.MOV.U32 R15, RZ, RZ, -0x1 ;  /* 0xffffffffff0f7424 */ /* 0x000fce00078e00ff */
[----:B------:R-:W-:Y:S05]  /*32430*/  WARPSYNC.COLLECTIVE R15, `(.L_x_12443) ;  /* 0x000000000f087348 */ /* 0x000fea0003c00000 */
[----:B------:R0:W1:Y:S02]  /*32440*/  SHFL.UP P6, R14, R13, R12, R11 ;  /* 0x0400000c0d0e7389 */ /* 0x00006400000c000b */
[----:B01----:R-:W-:Y:S01]  /*32450*/  ENDCOLLECTIVE ;  /* 0x000000000000791b */ /* 0x003fe20003800000 */
.L_x_12443:
[----:B------:R-:W-:Y:S05]  /*32460*/  BSYNC B0 ;  /* 0x0000000000007941 */ /* 0x000fea0003800000 */
.L_x_12442:
        /* <DEDUP_REMOVED lines=8> */
.L_x_12444:
[----:B------:R-:W-:Y:S01]  /*324f0*/  IMAD.MOV.U32 R12, RZ, RZ, 0x4 ;  /* 0x00000004ff0c7424 */ /* 0x000fe200078e00ff */
[----:B------:R-:W-:-:S05]  /*32500*/  SEL R2, R14, RZ, P2 ;  /* 0x000000ff0e027207 */ /* 0x000fca0001000000 */
[----:B------:R-:W-:-:S04]  /*32510*/  IMAD.IADD R2, R13, 0x1, R2 ;  /* 0x000000010d027824 */ /* 0x000fc800078e0202 */
[----:B------:R-:W-:-:S07]  /*32520*/  IMAD.MOV.U32 R13, RZ, RZ, R2 ;  /* 0x000000ffff0d7224 */ /* 0x000fce00078e0002 */
[----:B------:R-:W-:Y:S05]  /*32530*/  WARPSYNC.COLLECTIVE R15, `(.L_x_12445) ;  /* 0x000000000f087348 */ /* 0x000fea0003c00000 */
[----:B------:R0:W1:Y:S02]  /*32540*/  SHFL.UP P6, R14, R13, R12, R11 ;  /* 0x0400000c0d0e7389 */ /* 0x00006400000c000b */
[----:B01----:R-:W-:Y:S01]  /*32550*/  ENDCOLLECTIVE ;  /* 0x000000000000791b */ /* 0x003fe20003800000 */
.L_x_12445:
[----:B------:R-:W-:Y:S01]  /*32560*/  IMAD.MOV.U32 R12, RZ, RZ, 0x8 ;  /* 0x00000008ff0c7424 */ /* 0x000fe200078e00ff */
[----:B------:R-:W-:-:S05]  /*32570*/  SEL R3, R14, RZ, P3 ;  /* 0x000000ff0e037207 */ /* 0x000fca0001800000 */
[----:B------:R-:W-:-:S04]  /*32580*/  IMAD.IADD R3, R2, 0x1, R3 ;  /* 0x0000000102037824 */ /* 0x000fc800078e0203 */
[----:B------:R-:W-:-:S07]  /*32590*/  IMAD.MOV.U32 R13, RZ, RZ, R3 ;  /* 0x000000ffff0d7224 */ /* 0x000fce00078e0003 */
[----:B------:R-:W-:Y:S05]  /*325a0*/  WARPSYNC.COLLECTIVE R15, `(.L_x_12446) ;  /* 0x000000000f087348 */ /* 0x000fea0003c00000 */
[----:B------:R0:W1:Y:S02]  /*325b0*/  SHFL.UP P6, R14, R13, R12, R11 ;  /* 0x0400000c0d0e7389 */ /* 0x00006400000c000b */
[----:B01----:R-:W-:Y:S01]  /*325c0*/  ENDCOLLECTIVE ;  /* 0x000000000000791b */ /* 0x003fe20003800000 */
.L_x_12446:
[----:B------:R-:W-:Y:S01]  /*325d0*/  IMAD.MOV.U32 R12, RZ, RZ, 0x10 ;  /* 0x00000010ff0c7424 */ /* 0x000fe200078e00ff */
[----:B------:R-:W-:-:S05]  /*325e0*/  SEL R14, R14, RZ, P4 ;  /* 0x000000ff0e0e7207 */ /* 0x000fca0002000000 */
[----:B------:R-:W-:-:S04]  /*325f0*/  IMAD.IADD R5, R3, 0x1, R14 ;  /* 0x0000000103057824 */ /* 0x000fc800078e020e */
[----:B------:R-:W-:-:S07]  /*32600*/  IMAD.MOV.U32 R13, RZ, RZ, R5 ;  /* 0x000000ffff0d7224 */ /* 0x000fce00078e0005 */
[----:B------:R-:W-:Y:S05]  /*32610*/  WARPSYNC.COLLECTIVE R15, `(.L_x_12447) ;  /* 0x000000000f087348 */ /* 0x000fea0003c00000 */
[----:B------:R0:W1:Y:S02]  /*32620*/  SHFL.UP P6, R14, R13, R12, R11 ;  /* 0x0400000c0d0e7389 */ /* 0x00006400000c000b */
[----:B01----:R-:W-:Y:S01]  /*32630*/  ENDCOLLECTIVE ;  /* 0x000000000000791b */ /* 0x003fe20003800000 */
.L_x_12447:
        /* <DEDUP_REMOVED lines=8> */
.L_x_12448:
[----:B------:R-:W-:Y:S05]  /*326c0*/  BRA `(.L_x_12449) ;  /* 0xffffff9c00247947 */ /* 0x000fea000383ffff */
.L_x_12231:
[----:B------:R-:W-:Y:S01]  /*326d0*/  BSSY B0, `(.L_x_12450) ;  /* 0x0000006000007945 */ /* 0x000fe20003800000 */
[----:B------:R-:W-:Y:S01]  /*326e0*/  PLOP3.LUT P6, PT, P6, PT, PT, 0x8, 0x0 ;  /* 0x000000000000781c */ /* 0x000fe200037ce170 */
[----:B------:R-:W-:-:S12]  /*326f0*/  IMAD.MOV.U32 R15, RZ, RZ, -0x1 ;  /* 0xffffffffff0f7424 */ /* 0x000fd800078e00ff */
[----:B0-----:R-:W-:Y:S05]  /*32700*/  WARPSYNC.COLLECTIVE R15, `(.L_x_12451) ;  /* 0x000000000f087348 */ /* 0x001fea0003c00000 */
[----:B------:R-:W-:Y:S01]  /*32710*/  VOTE.ANY R14, PT, P6 ;  /* 0x00000000000e7806 */ /* 0x000fe200030e0100 */
[----:B0-----:R-:W-:Y:S06]  /*32720*/  ENDCOLLECTIVE ;  /* 0x000000000000791b */ /* 0x001fec0003800000 */
.L_x_12451:
[----:B------:R-:W-:Y:S05]  /*32730*/  BSYNC B0 ;  /* 0x0000000000007941 */ /* 0x000fea0003800000 */
.L_x_12450:
        /* <DEDUP_REMOVED lines=8> */
.L_x_12452:
[----:B------:R-:W-:Y:S02]  /*327c0*/  IMAD.IADD R19, R12, 0x1, R19 ;  /* 0x000000010c137824 */ /* 0x000fe400078e0213 */
[----:B------:R-:W-:Y:S02]  /*327d0*/  IMAD.MOV.U32 R13, RZ, RZ, R4 ;  /* 0x000000ffff0d7224 */ /* 0x000fe400078e0004 */
[----:B------:R-:W-:-:S07]  /*327e0*/  IMAD.MOV.U32 R17, RZ, RZ, R14 ;  /* 0x000000ffff117224 */ /* 0x000fce00078e000e */
[----:B------:R-:W-:Y:S05]  /*327f0*/  WARPSYNC.COLLECTIVE R15, `(.L_x_12453) ;  /* 0x000000000f087348 */ /* 0x000fea0003c00000 */
[----:B------:R0:W1:Y:S02]  /*32800*/  SHFL.IDX P6, R14, R13, R12, R11 ;  /* 0x0000000c0d0e7389 */ /* 0x00006400000c000b */
[----:B01----:R-:W-:Y:S01]  /*32810*/  ENDCOLLECTIVE ;  /* 0x000000000000791b */ /* 0x003fe20003800000 */
.L_x_12453:
[----:B------:R-:W-:Y:S01]  /*32820*/  IMAD.MOV.U32 R4, RZ, RZ, R14 ;  /* 0x000000ffff047224 */ /* 0x000fe200078e000e */
[----:B------:R-:W-:Y:S06]  /*32830*/  BRA `(.L_x_12454) ;  /* 0xffffff9c00087947 */ /* 0x000fec000383ffff */
.L_x_12233:
[----:B------:R-:W-:Y:S01]  /*32840*/  BSSY B0, `(.L_x_12455) ;  /* 0x0000007000007945 */ /* 0x000fe20003800000 */
[----:B------:R-:W-:Y:S02]  /*32850*/  IMAD.MOV.U32 R13, RZ, RZ, R2 ;  /* 0x000000ffff0d7224 */ /* 0x000fe400078e0002 */
[----:B------:R-:W-:Y:S02]  /*32860*/  IMAD.MOV.U32 R11, RZ, RZ, 0x1f ;  /* 0x0000001fff0b7424 */ /* 0x000fe400078e00ff */
[----:B------:R-:W-:-:S07]  /*32870*/  IMAD.MOV.U32 R15, RZ, RZ, -0x1 ;  /* 0xffffffffff0f7424 */ /* 0x000fce00078e00ff */
[----:B0-23--:R-:W-:Y:S05]  /*32880*/  WARPSYNC.COLLECTIVE R15, `(.L_x_12456) ;  /* 0x000000000f087348 */ /* 0x00dfea0003c00000 */
[----:B------:R1:W4:Y:S02]  /*32890*/  SHFL.IDX P6, R14, R13, R12, R11 ;  /* 0x0000000c0d0e7389 */ /* 0x00032400000c000b */
[----:B01234-:R-:W-:Y:S01]  /*328a0*/  ENDCOLLECTIVE ;  /* 0x000000000000791b */ /* 0x01ffe20003800000 */
.L_x_12456:
[----:B------:R-:W-:Y:S05]  /*328b0*/  BSYNC B0 ;  /* 0x0000000000007941 */ /* 0x000fea0003800000 */
.L_x_12455:
[----:B------:R-:W-:Y:S01]  /*328c0*/  IMAD.MOV.U32 R6, RZ, RZ, R14 ;  /* 0x000000ffff067224 */ /* 0x000fe200078e000e */
[----:B------:R-:W-:Y:S06]  /*328d0*/  BRA `(.L_x_12232) ;  /* 0xffffff9800f87947 */ /* 0x000fec000383ffff */
.L_x_12239:
[----:B0-----:R0:W4:Y:S02]  /*328e0*/  SYNCS.PHASECHK.TRANS64.TRYWAIT P0, [R4+URZ+0x22820], R0 ;  /* 0x02282000040075a7 */ /* 0x001124000800017f */
[----:B----4-:R-:W-:Y:S05]  /*328f0*/  @!P0 NANOSLEEP.SYNCS 0x989680 ;  /* 0x009896800000895d */ /* 0x010fea0003900000 */
[----:B------:R-:W4:Y:S02]  /*32900*/  @!P0 SYNCS.PHASECHK.TRANS64 P0, [R4+URZ+0x22820], R0 ;  /* 0x02282000040085a7 */ /* 0x000f24000800007f */
[----:B----4-:R-:W-:Y:S05]  /*32910*/  @!P0 BRA `(.L_x_12239) ;  /* 0xfffffffc00f08947 */ /* 0x010fea000383ffff */
[----:B------:R-:W-:Y:S05]  /*32920*/  BRA `(.L_x_12457) ;  /* 0xffffffa400507947 */ /* 0x000fea000383ffff */
.L_x_12240:
        /* <DEDUP_REMOVED lines=11> */
.L_x_12459:
[----:B------:R-:W-:Y:S05]  /*329e0*/  BSYNC B0 ;  /* 0x0000000000007941 */ /* 0x000fea0003800000 */
.L_x_12458:
[----:B------:R-:W-:Y:S05]  /*329f0*/  BRA `(.L_x_12460) ;  /* 0xffffffa400387947 */ /* 0x000fea000383ffff */
.L_x_12241:
[----:B------:R-:W-:Y:S01]  /*32a00*/  BSSY B0, `(.L_x_12461) ;  /* 0x0000006000007945 */ /* 0x000fe20003800000 */
[----:B------:R-:W-:-:S07]  /*32a10*/  IMAD.MOV.U32 R15, RZ, RZ, -0x1 ;  /* 0xffffffffff0f7424 */ /* 0x000fce00078e00ff */
[----:B0123--:R-:W-:Y:S05]  /*32a20*/  WARPSYNC.COLLECTIVE R15, `(.L_x_12462) ;  /* 0x000000000f0c7348 */ /* 0x00ffea0003c00000 */
[----:B------:R-:W-:Y:S02]  /*32a30*/  ELECT P6, UR62, PT ;  /* 0x00000000003e782f */ /* 0x000fe400038c0000 */
[----:B------:R-:W-:Y:S01]  /*32a40*/  MOV R14, UR62 ;  /* 0x0000003e000e7c02 */ /* 0x000fe20008000f00 */
[----:B0123--:R-:W-:Y:S10]  /*32a50*/  ENDCOLLECTIVE ;  /* 0x000000000000791b */ /* 0x00fff40003800000 */
.L_x_12462:
[----:B------:R-:W-:Y:S05]  /*32a60*/  BSYNC B0 ;  /* 0x0000000000007941 */ /* 0x000fea0003800000 */
.L_x_12461:
[----:B------:R-:W-:Y:S05]  /*32a70*/  BRA `(.L_x_12463) ;  /* 0xffffffa4002c7947 */ /* 0x000fea000383ffff */
.L_x_12243:
[----:B0-----:R0:W4:Y:S02]  /*32a80*/  SYNCS.PHASECHK.TRANS64.TRYWAIT P1, [R5+URZ+0x22840], R0 ;  /* 0x02284000050075a7 */ /* 0x001124000802017f */
[----:B----4-:R-:W-:Y:S05]  /*32a90*/  @!P1 NANOSLEEP.SYNCS 0x989680 ;  /* 0x009896800000995d */ /* 0x010fea0003900000 */
[----:B------:R-:W4:Y:S02]  /*32aa0*/  @!P1 SYNCS.PHASECHK.TRANS64 P1, [R5+URZ+0x22840], R0 ;  /* 0x02284000050095a7 */ /* 0x000f24000802007f */
[----:B----4-:R-:W-:Y:S05]  /*32ab0*/  @!P1 BRA `(.L_x_12243) ;  /* 0xfffffffc00f09947 */ /* 0x010fea000383ffff */
[----:B------:R-:W-:Y:S05]  /*32ac0*/  BRA `(.L_x_12464) ;  /* 0xffffffa4004c7947 */ /* 0x000fea000383ffff */
.L_x_12245:
[----:B----4-:R4:W0:Y:S02]  /*32ad0*/  SYNCS.PHASECHK.TRANS64.TRYWAIT P1, [R25+URZ+0x22840], R2 ;  /* 0x02284002190075a7 */ /* 0x010824000802017f */
[----:B0-----:R-:W-:Y:S05]  /*32ae0*/  @!P1 NANOSLEEP.SYNCS 0x989680 ;  /* 0x009896800000995d */ /* 0x001fea0003900000 */
[----:B------:R-:W0:Y:S02]  /*32af0*/  @!P1 SYNCS.PHASECHK.TRANS64 P1, [R25+URZ+0x22840], R2 ;  /* 0x02284002190095a7 */ /* 0x000e24000802007f */
[----:B0-----:R-:W-:Y:S05]  /*32b00*/  @!P1 BRA `(.L_x_12245) ;  /* 0xfffffffc00f09947 */ /* 0x001fea000383ffff */
[----:B------:R-:W-:Y:S05]  /*32b10*/  BRA `(.L_x_12465) ;  /* 0xffffffa400587947 */ /* 0x000fea000383ffff */
.L_x_12247:
[----:B------:R0:W0:Y:S02]  /*32b20*/  SYNCS.PHASECHK.TRANS64.TRYWAIT P1, [R5+URZ+0x22860], R0 ;  /* 0x02286000050075a7 */ /* 0x000024000802017f */
[----:B0-----:R-:W-:Y:S05]  /*32b30*/  @!P1 NANOSLEEP.SYNCS 0x989680 ;  /* 0x009896800000995d */ /* 0x001fea0003900000 */
[----:B------:R-:W0:Y:S02]  /*32b40*/  @!P1 SYNCS.PHASECHK.TRANS64 P1, [R5+URZ+0x22860], R0 ;  /* 0x02286000050095a7 */ /* 0x000e24000802007f */
[----:B0-----:R-:W-:Y:S05]  /*32b50*/  @!P1 BRA `(.L_x_12247) ;  /* 0xfffffffc00f09947 */ /* 0x001fea000383ffff */
[----:B------:R-:W-:Y:S05]  /*32b60*/  BRA `(.L_x_12466) ;  /* 0xffffffa400547947 */ /* 0x000fea000383ffff */
        .type           $_ZN7cutlass13device_kernelIN5flash11enable_sm90INS1_16FlashAttnFwdSm90INS1_25CollectiveMainloopFwdSm90ILi2EN4cute5tupleIJNS5_1CILi1EEES8_S8_EEENS6_IJNS7_ILi128EEENS7_ILi96EEENS7_ILi64EEEEEELi256ENS_10bfloat16_tEfNS_4arch4Sm90ELb0ELb1ELb0ELb1ELb1ELb1ELb0ELb1ELb0ELb1ELb1ELb0EEENS1_21CollectiveEpilogueFwdINS6_IJSA_NS7_ILi256EEESB_EEES9_SE_SG_Li256ELb1ELb1ELb1ELb0EEENS1_36VarlenDynamicPersistentTileSchedulerILi128ELi96ELi256ELi128ELb1ELb1ELb1ELb1ELb0ELb1EEEEEEEEEvNT_6ParamsE$_ZZN5flash25CollectiveMainloopFwdSm90ILi2EN4cute5tupleIJNS1_1CILi1EEES4_S4_EEENS2_IJNS3_ILi128EEENS3_ILi96EEENS3_ILi64EEEEEELi256EN7cutlass10bfloat16_tEfNSA_4arch4Sm90ELb0ELb1ELb0ELb1ELb1ELb1ELb0ELb1ELb0ELb1ELb1ELb0EE3mmaINS_16FlashAttnFwdSm90ISE_NS_21CollectiveEpilogueFwdINS2_IJS6_NS3_ILi256EEES7_EEES5_SB_SD_Li256ELb1ELb1ELb1ELb0EEENS_36VarlenDynamicPersistentTileSchedulerILi128ELi96ELi256ELi128ELb1ELb1ELb1ELb1ELb0ELb1EEEE13SharedStorageENS1_6TensorINS1_11ArrayEngineIfLm128EEENS1_6LayoutINS2_IJNS2_IJNS3_ILi2EEEST_NS3_ILi32EEEEEES4_S4_EEENS2_IJNS2_IJS4_ST_NS3_ILi4EEEEEENS3_ILi0EEESZ_EEEEEEENS_7SoftmaxILi2ELi0EEEEEbRKNSE_6ParamsENSA_13PipelineAsyncILi2EEES19_RNSA_13PipelineStateILj2EEERT0_RT1_iRiRKNS_16SeqlenInfoQKNewKILb1ELb1EEENS2_IJiiiiEEERT_ENKUliT_T0_T1_E_clIZSF_ISO_S12_S14_EbS17_S19_S19_S1C_S1E_S1G_iS1H_S1L_S1M_S1O_EUlRS1P_iE0_NS3_ILb1EEES1W_EEDaiS1P_S1Q_S1R_,@function
        .size           $_ZN7cutlass13device_kernelIN5flash11enable_sm90INS1_16FlashAttnFwdSm90INS1_25CollectiveMainloopFwdSm90ILi2EN4cute5tupleIJNS5_1CILi1EEES8_S8_EEENS6_IJNS7_ILi128EEENS7_ILi96EEENS7_ILi64EEEEEELi256ENS_10bfloat16_tEfNS_4arch4Sm90ELb0ELb1ELb0ELb1ELb1ELb1ELb0ELb1ELb0ELb1ELb1ELb0EEENS1_21CollectiveEpilogueFwdINS6_IJSA_NS7_ILi256EEESB_EEES9_SE_SG_Li256ELb1ELb1ELb1ELb0EEENS1_36VarlenDynamicPersistentTileSchedulerILi128ELi96ELi256ELi128ELb1ELb1ELb1ELb1ELb0ELb1EEEEEEEEEvNT_6ParamsE$_ZZN5flash25CollectiveMainloopFwdSm90ILi2EN4cute5tupleIJNS1_1CILi1EEES4_S4_EEENS2_IJNS3_ILi128EEENS3_ILi96EEENS3_ILi64EEEEEELi256EN7cutlass10bfloat16_tEfNSA_4arch4Sm90ELb0ELb1ELb0ELb1ELb1ELb1ELb0ELb1ELb0ELb1ELb1ELb0EE3mmaINS_16FlashAttnFwdSm90ISE_NS_21CollectiveEpilogueFwdINS2_IJS6_NS3_ILi256EEES7_EEES5_SB_SD_Li256ELb1ELb1ELb1ELb0EEENS_36VarlenDynamicPersistentTileSchedulerILi128ELi96ELi256ELi128ELb1ELb1ELb1ELb1ELb0ELb1EEEE13SharedStorageENS1_6TensorINS1_11ArrayEngineIfLm128EEENS1_6LayoutINS2_IJNS2_IJNS3_ILi2EEEST_NS3_ILi32EEEEEES4_S4_EEENS2_IJNS2_IJS4_ST_NS3_ILi4EEEEEENS3_ILi0EEESZ_EEEEEEENS_7SoftmaxILi2ELi0EEEEEbRKNSE_6ParamsENSA_13PipelineAsyncILi2EEES19_RNSA_13PipelineStateILj2EEERT0_RT1_iRiRKNS_16SeqlenInfoQKNewKILb1ELb1EEENS2_IJiiiiEEERT_ENKUliT_T0_T1_E_clIZSF_ISO_S12_S14_EbS17_S19_S19_S1C_S1E_S1G_iS1H_S1L_S1M_S1O_EUlRS1P_iE0_NS3_ILb1EEES1W_EEDaiS1P_S1Q_S1R_,(.L_x_15671 - $_ZN7cutlass13device_kernelIN5flash11enable_sm90INS1_16FlashAttnFwdSm90INS1_25CollectiveMainloopFwdSm90ILi2EN4cute5tupleIJNS5_1CILi1EEES8_S8_EEENS6_IJNS7_ILi128EEENS7_ILi96EEENS7_ILi64EEEEEELi256ENS_10bfloat16_tEfNS_4arch4Sm90ELb0ELb1ELb0ELb1ELb1ELb1ELb0ELb1ELb0ELb1ELb1ELb0EEENS1_21CollectiveEpilogueFwdINS6_IJSA_NS7_ILi256EEESB_EEES9_SE_SG_Li256ELb1ELb1ELb1ELb0EEENS1_36VarlenDynamicPersistentTileSchedulerILi128ELi96ELi256ELi128ELb1ELb1ELb1ELb1ELb0ELb1EEEEEEEEEvNT_6ParamsE$_ZZN5flash25CollectiveMainloopFwdSm90ILi2EN4cute5tupleIJNS1_1CILi1EEES4_S4_EEENS2_IJNS3_ILi128EEENS3_ILi96EEENS3_ILi64EEEEEELi256EN7cutlass10bfloat16_tEfNSA_4arch4Sm90ELb0ELb1ELb0ELb1ELb1ELb1ELb0ELb1ELb0ELb1ELb1ELb0EE3mmaINS_16FlashAttnFwdSm90ISE_NS_21CollectiveEpilogueFwdINS2_IJS6_NS3_ILi256EEES7_EEES5_SB_SD_Li256ELb1ELb1ELb1ELb0EEENS_36VarlenDynamicPersistentTileSchedulerILi128ELi96ELi256ELi128ELb1ELb1ELb1ELb1ELb0ELb1EEEE13SharedStorageENS1_6TensorINS1_11ArrayEngineIfLm128EEENS1_6LayoutINS2_IJNS2_IJNS3_ILi2EEEST_NS3_ILi32EEEEEES4_S4_EEENS2_IJNS2_IJS4_ST_NS3_ILi4EEEEEENS3_ILi0EEESZ_EEEEEEENS_7SoftmaxILi2ELi0EEEEEbRKNSE_6ParamsENSA_13PipelineAsyncILi2EEES19_RNSA_13PipelineStateILj2EEERT0_RT1_iRiRKNS_16SeqlenInfoQKNewKILb1ELb1EEENS2_IJiiiiEEERT_ENKUliT_T0_T1_E_clIZSF_ISO_S12_S14_EbS17_S19_S19_S1C_S1E_S1G_iS1H_S1L_S1M_S1O_EUlRS1P_iE0_NS3_ILb1EEES1W_EEDaiS1P_S1Q_S1R_)
$_ZN7cutlass13device_kernelIN5flash11enable_sm90INS1_16FlashAttnFwdSm90INS1_25CollectiveMainloopFwdSm90ILi2EN4cute5tupleIJNS5_1CILi1EEES8_S8_EEENS6_IJNS7_ILi128EEENS7_ILi96EEENS7_ILi64EEEEEELi256ENS_10bfloat16_tEfNS_4arch4Sm90ELb0ELb1ELb0ELb1ELb1ELb1ELb0ELb1ELb0ELb1ELb1ELb0EEENS1_21CollectiveEpilogueFwdINS6_IJSA_NS7_ILi256EEESB_EEES9_SE_SG_Li256ELb1ELb1ELb1ELb0EEENS1_36VarlenDynamicPersistentTileSchedulerILi128ELi96ELi256ELi128ELb1ELb1ELb1ELb1ELb0ELb1EEEEEEEEEvNT_6ParamsE$_ZZN5flash25CollectiveMainloopFwdSm90ILi2EN4cute5tupleIJNS1_1CILi1EEES4_S4_EEENS2_IJNS3_ILi128EEENS3_ILi96EEENS3_ILi64EEEEEELi256EN7cutlass10bfloat16_tEfNSA_4arch4Sm90ELb0ELb1ELb0ELb1ELb1ELb1ELb0ELb1ELb0ELb1ELb1ELb0EE3mmaINS_16FlashAttnFwdSm90ISE_NS_21CollectiveEpilogueFwdINS2_IJS6_NS3_ILi256EEES7_EEES5_SB_SD_Li256ELb1ELb1ELb1ELb0EEENS_36VarlenDynamicPersistentTileSchedulerILi128ELi96ELi256ELi128ELb1ELb1ELb1ELb1ELb0ELb1EEEE13SharedStorageENS1_6TensorINS1_11ArrayEngineIfLm128EEENS1_6LayoutINS2_IJNS2_IJNS3_ILi2EEEST_NS3_ILi32EEEEEES4_S4_EEENS2_IJNS2_IJS4_ST_NS3_ILi4EEEEEENS3_ILi0EEESZ_EEEEEEENS_7SoftmaxILi2ELi0EEEEEbRKNSE_6ParamsENSA_13PipelineAsyncILi2EEES19_RNSA_13PipelineStateILj2EEERT0_RT1_iRiRKNS_16SeqlenInfoQKNewKILb1ELb1EEENS2_IJiiiiEEERT_ENKUliT_T0_T1_E_clIZSF_ISO_S12_S14_EbS17_S19_S19_S1C_S1E_S1G_iS1H_S1L_S1M_S1O_EUlRS1P_iE0_NS3_ILb1EEES1W_EEDaiS1P_S1Q_S1R_:
[----:B------:R-:W-:Y:S01]  /*32b70*/  R2UR UR5, R8 ;  /* 0x00000000080572ca */ /* 0x000fe200000e0000 */
[----:B------:R-:W-:-:S12]  /*32b80*/  ULDC UR4, c[0x0][0x20] ;  /* 0x0000080000047ab9 */ /* 0x000fd80000000800 */
[----:B------:R-:W-:-:S09]  /*32b90*/  UIADD3 UR4, -UR4, UR5, URZ ;  /* 0x0000000504047290 */ /* 0x000fd2000fffe13f */
[----:B------:R-:W2:Y:S04]  /*32ba0*/  LDL.64 R6, [UR4+0x18] ;  /* 0x00001804ff067983 */ /* 0x000ea80008100a00 */
[----:B------:R-:W3:Y:S01]  /*32bb0*/  LDL.64 R2, [UR4] ;  /* 0x00000004ff027983 */ /* 0x000ee20008100a00 */
[----:B------:R-:W-:-:S03]  /*32bc0*/  ULDC.64 UR6, c[0x0][0x208] ;  /* 0x0000820000067ab9 */ /* 0x000fc60000000a00 */
[----:B--2---:R-:W2:Y:S04]  /*32bd0*/  LD.E R4, desc[UR6][R6.64] ;  /* 0x0000000606047980 */ /* 0x004ea8000c101900 */
[----:B---3--:R0:W5:Y:S04]  /*32be0*/  LD.E R10, desc[UR6][R2.64] ;  /* 0x00000006020a7980 */ /* 0x008168000c101900 */
[----:B------:R0:W5:Y:S01]  /*32bf0*/  LD.E R11, desc[UR6][R2.64+0x4] ;  /* 0x00000406020b7980 */ /* 0x000162000c101900 */
[----:B------:R-:W-:Y:S01]  /*32c00*/  BSSY B0, `(.L_x_12467) ;  /* 0x0000007000007945 */ /* 0x000fe20003800000 */
[----:B------:R-:W-:Y:S01]  /*32c10*/  IMAD.MOV.U32 R5, RZ, RZ, R45 ;  /* 0x000000ffff057224 */ /* 0x000fe200078e002d */
[----:B--2---:R-:W-:-:S04]  /*32c20*/  LOP3.LUT R4, R4, 0x1, RZ, 0xfc, !PT ;  /* 0x0000000104047812 */ /* 0x004fc800078efcff */
[----:B------:R-:W-:Y:S01]  /*32c30*/  ISETP.NE.AND P0, PT, R4, 0x3, PT ;  /* 0x000000030400780c */ /* 0x000fe20003f05270 */
[----:B------:R-:W-:-:S12]  /*32c40*/  IMAD.MOV.U32 R4, RZ, RZ, R29 ;  /* 0x000000ffff047224 */ /* 0x000fd800078e001d */
[----:B0-----:R-:W-:Y:S05]  /*32c50*/  @!P0 BRA `(.L_x_12468) ;  /* 0x0000000000048947 */ /* 0x001fea0003800000 */
[----:B------:R-:W-:Y:S01]  /*32c60*/  BPT.TRAP 0x1 ;  /* 0x000000040000795c */ /* 0x000fe20000300000 */
.L_x_12468:
[----:B------:R-:W-:Y:S05]  /*32c70*/  BSYNC B0 ;  /* 0x0000000000007941 */ /* 0x000fea0003800000 */
.L_x_12467:
[----:B------:R-:W2:Y:S01]  /*32c80*/  LD.E.64 R8, desc[UR6][R6.64+0x18] ;  /* 0x0000180606087980 */ /* 0x000ea2000c101b00 */
[----:B-----5:R-:W-:Y:S02]  /*32c90*/  SHF.L.U32 R13, R11, 0x1f, RZ ;  /* 0x0000001f0b0d7819 */ /* 0x020fe400000006ff */
[----:B--2---:R-:W-:-:S05]  /*32ca0*/  MOV R9, R8 ;  /* 0x0000000800097202 */ /* 0x004fca0000000f00 */
[----:B------:R-:W-:-:S04]  /*32cb0*/  IMAD R10, R10, 0x8, R9 ;  /* 0x000000080a0a7824 */ /* 0x000fc800078e0209 */
[----:B------:R0:W1:Y:S01]  /*32cc0*/  SYNCS.PHASECHK.TRANS64.TRYWAIT P0, [R10+URZ], R13 ;  /* 0x0000000d0a0075a7 */ /* 0x000062000800017f */
[----:B------:R-:W2:Y:S04]  /*32cd0*/  LD.E R11, desc[UR6][R6.64] ;  /* 0x00000006060b7980 */ /* 0x000ea8000c101900 */
[----:B------:R0:W5:Y:S04]  /*32ce0*/  LD.E R8, desc[UR6][R2.64] ;  /* 0x0000000602087980 */ /* 0x000168000c101900 */
[----:B------:R0:W5:Y:S01]  /*32cf0*/  LD.E R9, desc[UR6][R2.64+0x4] ;  /* 0x0000040602097980 */ /* 0x000162000c101900 */
[----:B------:R-:W-:Y:S01]  /*32d00*/  BSSY B0, `(.L_x_12469) ;  /* 0x0000005000007945 */ /* 0x000fe20003800000 */
[----:B--2---:R-:W-:-:S04]  /*32d10*/  LOP3.LUT R11, R11, 0x1, RZ, 0xfc, !PT ;  /* 0x000000010b0b7812 */ /* 0x004fc800078efcff */
[----:B------:R-:W-:-:S13]  /*32d20*/  ISETP.NE.AND P1, PT, R11, 0x3, PT ;  /* 0x000000030b00780c */ /* 0x000fda0003f25270 */
[----:B01----:R-:W-:Y:S05]  /*32d30*/  @!P1 BRA `(.L_x_12470) ;  /* 0x0000000000049947 */ /* 0x003fea0003800000 */
[----:B------:R-:W-:Y:S01]  /*32d40*/  BPT.TRAP 0x1 ;  /* 0x000000040000795c */ /* 0x000fe20000300000 */
.L_x_12470:
[----:B------:R-:W-:Y:S05]  /*32d50*/  BSYNC B0 ;  /* 0x0000000000007941 */ /* 0x000fea0003800000 */
.L_x_12469:
[----:B------:R-:W-:Y:S04]  /*32d60*/  BSSY B0, `(.L_x_12471) ;  /* 0x0000008000007945 */ /* 0x000fe80003800000 */
[----:B------:R-:W-:Y:S05]  /*32d70*/  @P0 BRA `(.L_x_12472) ;  /* 0x0000000000180947 */ /* 0x000fea0003800000 */
[----:B------:R-:W2:Y:S01]  /*32d80*/  LD.E.64 R6, desc[UR6][R6.64+0x18] ;  /* 0x0000180606067980 */ /* 0x000ea2000c101b00 */
[----:B-----5:R-:W-:Y:S02]  /*32d90*/  SHF.L.U32 R9, R9, 0x1f, RZ ;  /* 0x0000001f09097819 */ /* 0x020fe400000006ff */
[----:B--2---:R-:W-:-:S05]  /*32da0*/  MOV R3, R6 ;  /* 0x0000000600037202 */ /* 0x004fca0000000f00 */
[----:B------:R-:W-:-:S04]  /*32db0*/  IMAD R8, R8, 0x8, R3 ;  /* 0x0000000808087824 */ /* 0x000fc800078e0203 */
[----:B------:R-:W0:Y:S02]  /*32dc0*/  SYNCS.PHASECHK.TRANS64.TRYWAIT P0, [R8+URZ], R9 ;  /* 0x00000009080075a7 */ /* 0x000e24000800017f */
[----:B0-----:R-:W-:Y:S05]  /*32dd0*/  @!P0 BRA `(.L_x_12473) ;  /* 0x000000a400a88947 */ /* 0x001fea0003800000 */
.L_x_12472:
[----:B------:R-:W-:Y:S05]  /*32de0*/  BSYNC B0 ;  /* 0x0000000000007941 */ /* 0x000fea0003800000 */
.L_x_12471:
[----:B------:R-:W2:Y:S04]  /*32df0*/  LDL.64 R10, [UR4] ;  /* 0x00000004ff0a7983 */ /* 0x000ea80008100a00 */
[----:B------:R-:W3:Y:S04]  /*32e00*/  LDL.64 R2, [UR4+0x28] ;  /* 0x00002804ff027983 */ /* 0x000ee80008100a00 */
[----:B0----5:R-:W4:Y:S04]  /*32e10*/  LDL.64 R8, [UR4+0x20] ;  /* 0x00002004ff087983 */ /* 0x021f280008100a00 */
[----:B------:R-:W4:Y:S04]  /*32e20*/  LDL.64 R6, [UR4+0x8] ;  /* 0x00000804ff067983 */ /* 0x000f280008100a00 */
[----:B--2---:R-:W2:Y:S04]  /*32e30*/  LD.E R13, desc[UR6][R10.64] ;  /* 0x000000060a0d7980 */ /* 0x004ea8000c101900 */
[----:B---3--:R-:W2:Y:S01]  /*32e40*/  LD.E.64 R2, desc[UR6][R2.64] ;  /* 0x0000000602027980 */ /* 0x008ea2000c101b00 */
[----:B------:R-:W-:Y:S05]  /*32e50*/  WARPSYNC.ALL ;  /* 0x0000000000007948 */ /* 0x000fea0003800000 */
[----:B----4-:R-:W-:Y:S04]  /*32e60*/  ST.E desc[UR6][R6.64], RZ ;  /* 0x000000ff06007985 */ /* 0x010fe8000c101906 */
[----:B------:R-:W3:Y:S01]  /*32e70*/  LD.E.64 R10, desc[UR6][R8.64] ;  /* 0x00000006080a7980 */ /* 0x000ee2000c101b00 */
[----:B--2---:R-:W-:Y:S01]  /*32e80*/  IMAD R2, R13, 0x300, R2 ;  /* 0x000003000d027824 */ /* 0x004fe200078e0202 */
[----:B------:R-:W-:Y:S01]  /*32e90*/  R2UR UR11, R3 ;  /* 0x00000000030b72ca */ /* 0x000fe200000e0000 */
[----:B------:R-:W-:Y:S01]  /*32ea0*/  WARPGROUP.ARRIVE ;  /* 0x00000000000079c5 */ /* 0x000fe20000000000 */
[----:B------:R-:W-:-:S02]  /*32eb0*/  IMAD.MOV.U32 R14, RZ, RZ, 0x1 ;  /* 0x00000001ff0e7424 */ /* 0x000fc400078e00ff */
[----:B------:R-:W-:Y:S02]  /*32ec0*/  R2UR UR10, R2 ;  /* 0x00000000020a72ca */ /* 0x000fe400000e0000 */
[----:B---3--:R-:W-:Y:S02]  /*32ed0*/  R2UR UR8, R10 ;  /* 0x000000000a0872ca */ /* 0x008fe400000e0000 */
[----:B------:R-:W-:-:S13]  /*32ee0*/  R2UR UR9, R11 ;  /* 0x000000000b0972ca */ /* 0x000fda00000e0000 */
[----:B------:R-:W-:Y:S03]  /*32ef0*/  HGMMA.64x96x16.F32.BF16 R24, gdesc[UR8], RZ, !UPT, gsb0 ;  /* 0x01600000081879f0 */ /* 0x000fe6000c0018ff */
[----:B------:R-:W-:Y:S02]  /*32f00*/  WARPGROUP.DEPBAR.LE gsb0, 0x0 ;  /* 0x00008000000079c5 */ /* 0x000fe40000010000 */
[----:B------:R-:W-:Y:S04]  /*32f10*/  ST.E desc[UR6][R6.64], R14 ;  /* 0x0000000e06007985 */ /* 0x000fe8000c101906 */
[----:B------:R-:W2:Y:S01]  /*32f20*/  LD.E.64 R10, desc[UR6][R8.64] ;  /* 0x00000006080a7980 */ /* 0x000ea2000c101b00 */
[----:B------:R-:W-:Y:S01]  /*32f30*/  VIADD R12, R2, 0x2 ;  /* 0x00000002020c7836 */ /* 0x000fe20000000000 */
[----:B------:R-:W-:Y:S01]  /*32f40*/  WARPGROUP.ARRIVE ;  /* 0x00000000000079c5 */ /* 0x000fe20000000000 */
[----:B------:R-:W-:-:S03]  /*32f50*/  IMAD.MOV.U32 R13, RZ, RZ, R3 ;  /* 0x000000ffff0d7224 */ /* 0x000fc600078e0003 */
[----:B------:R-:W-:Y:S02]  /*32f60*/  R2UR UR10, R12 ;  /* 0x000000000c0a72ca */ /* 0x000fe400000e0000 */
[----:B------:R-:W-:Y:S01]  /*32f70*/  R2UR UR11, R13 ;  /* 0x000000000d0b72ca */ /* 0x000fe200000e0000 */
[----:B--2---:R-:W-:Y:S01]  /*32f80*/  VIADD R10, R10, 0x2 ;  /* 0x000000020a0a7836 */ /* 0x004fe20000000000 */
[----:B------:R-:W-:-:S04]  /*32f90*/  R2UR UR9, R11 ;  /* 0x000000000b0972ca */ /* 0x000fc800000e0000 */
[----:B------:R-:W-:-:S13]  /*32fa0*/  R2UR UR8, R10 ;  /* 0x000000000a0872ca */ /* 0x000fda00000e0000 */
[----:B------:R-:W-:Y:S03]  /*32fb0*/  HGMMA.64x96x16.F32.BF16 R24, gdesc[UR8], R24, gsb0 ;  /* 0x01600000081879f0 */ /* 0x000fe60008001818 */
        /* <DEDUP_REMOVED lines=16> */
[----:B------:R-:W-:Y:S01]  /*330c0*/  R2UR UR11, R3 ;  /* 0x00000000030b72ca */ /* 0x000fe200000e0000 */
[----:B------:R-:W-:-:S03]  /*330d0*/  WARPGROUP.ARRIVE ;  /* 0x00000000000079c5 */ /* 0x000fc60000000000 */
[----:B------:R-:W-:Y:S01]  /*330e0*/  R2UR UR10, R2 ;  /* 0x00000000020a72ca */ /* 0x000fe200000e0000 */
[----:B--2---:R-:W-:Y:S01]  /*330f0*/  VIADD R8, R8, 0x6 ;  /* 0x0000000608087836 */ /* 0x004fe20000000000 */
[----:B------:R-:W-:-:S04]  /*33100*/  R2UR UR9, R9 ;  /* 0x00000000090972ca */ /* 0x000fc800000e0000 */
[----:B------:R-:W-:-:S13]  /*33110*/  R2UR UR8, R8 ;  /* 0x00000000080872ca */ /* 0x000fda00000e0000 */
[----:B------:R-:W-:Y:S03]  /*33120*/  HGMMA.64x96x16.F32.BF16 R24, gdesc[UR8], R24, gsb0 ;  /* 0x01600000081879f0 */ /* 0x000fe60008001818 */
[----:B------:R-:W-:Y:S02]  /*33130*/  WARPGROUP.DEPBAR.LE gsb0, 0x0 ;  /* 0x00008000000079c5 */ /* 0x000fe40000010000 */
[----:B------:R0:W-:Y:S04]  /*33140*/  ST.E desc[UR6][R6.64], R14 ;  /* 0x0000000e06007985 */ /* 0x0001e8000c101906 */
[----:B------:R-:W2:Y:S04]  /*33150*/  LDL.64 R2, [UR4+0x18] ;  /* 0x00001804ff027983 */ /* 0x000ea80008100a00 */
[----:B0-----:R-:W3:Y:S01]  /*33160*/  LDL.64 R6, [UR4] ;  /* 0x00000004ff067983 */ /* 0x001ee20008100a00 */
[----:B------:R-:W0:Y:S02]  /*33170*/  S2R R8, SR_TID.X ;  /* 0x0000000000087919 */ /* 0x000e240000002100 */
[----:B0-----:R-:W-:-:S04]  /*33180*/  SHF.R.U32.HI R9, RZ, 0x7, R8 ;  /* 0x00000007ff097819 */ /* 0x001fc80000011608 */
[----:B------:R-:W-:-:S05]  /*33190*/  IADD3 R9, -R9, 0xb, RZ ;  /* 0x0000000b09097810 */ /* 0x000fca0007ffe1ff */
[----:B------:R0:W-:Y:S06]  /*331a0*/  BAR.ARV R9, 0x100 ;  /* 0x000400090000751d */ /* 0x0001ec0000002000 */
[----:B--2---:R-:W2:Y:S04]  /*331b0*/  LD.E R11, desc[UR6][R2.64] ;  /* 0x00000006020b7980 */ /* 0x004ea8000c101900 */
[----:B---3--:R0:W5:Y:S01]  /*331c0*/  LD.E R10, desc[UR6][R6.64] ;  /* 0x00000006060a7980 */ /* 0x008162000c101900 */
[----:B------:R-:W-:Y:S01]  /*331d0*/  BSSY B0, `(.L_x_12474) ;  /* 0x0000005000007945 */ /* 0x000fe20003800000 */
[----:B--2---:R-:W-:-:S04]  /*331e0*/  LOP3.LUT R11, R11, 0x1, RZ, 0xfc, !PT ;  /* 0x000000010b0b7812 */ /* 0x004fc800078efcff */
[----:B------:R-:W-:-:S13]  /*331f0*/  ISETP.NE.AND P0, PT, R11, 0x3, PT ;  /* 0x000000030b00780c */ /* 0x000fda0003f05270 */
[----:B0-----:R-:W-:Y:S05]  /*33200*/  @!P0 BRA `(.L_x_12475) ;  /* 0x0000000000048947 */ /* 0x001fea0003800000 */
[----:B------:R-:W-:Y:S01]  /*33210*/  BPT.TRAP 0x1 ;  /* 0x000000040000795c */ /* 0x000fe20000300000 */
.L_x_12475:
[----:B------:R-:W-:Y:S05]  /*33220*/  BSYNC B0 ;  /* 0x0000000000007941 */ /* 0x000fea0003800000 */
.L_x_12474:
        /* <DEDUP_REMOVED lines=8> */
[----:B------:R-:W4:Y:S04]  /*332b0*/  LD.E R72, desc[UR6][R72.64] ;  /* 0x0000000648487980 */ /* 0x000f28000c101900 */
[----:B------:R-:W4:Y:S04]  /*332c0*/  LD.E R2, desc[UR6][R4.64+0x18] ;  /* 0x0000180604027980 */ /* 0x000f28000c101900 */
[----:B------:R-:W4:Y:S04]  /*332d0*/  LD.E R76, desc[UR6][R4.64+0xc] ;  /* 0x00000c06044c7980 */ /* 0x000f28000c101900 */
[----:B------:R-:W4:Y:S04]  /*332e0*/  LD.E R3, desc[UR6][R4.64+0x4] ;  /* 0x0000040604037980 */ /* 0x000f28000c101900 */
[----:B------:R-:W4:Y:S04]  /*332f0*/  LD.E R75, desc[UR6][R4.64+0x10] ;  /* 0x00001006044b7980 */ /* 0x000f28000c101900 */
[----:B------:R-:W4:Y:S01]  /*33300*/  LD.E R77, desc[UR6][R4.64+0x14] ;  /* 0x00001406044d7980 */ /* 0x000f22000c101900 */
[----:B--2---:R-:W-:-:S03]  /*33310*/  ISETP.NE.AND P0, PT, R6, 0x1, PT ;  /* 0x000000010600780c */ /* 0x004fc60003f05270 */
[----:B------:R-:W2:Y:S10]  /*33320*/  LD.E R6, desc[UR6][R4.64+0x8] ;  /* 0x0000080604067980 */ /* 0x000eb4000c101900 */
[----:B------:R-:W2:Y:S04]  /*33330*/  @P0 LD.E R74, desc[UR6][R4.64+0x28] ;  /* 0x00002806044a0980 */ /* 0x000ea8000c101900 */
[----:B------:R-:W2:Y:S01]  /*33340*/  @P0 LD.E R21, desc[UR6][R4.64+0x2c] ;  /* 0x00002c0604150980 */ /* 0x000ea2000c101900 */
[----:B---3--:R-:W-:-:S04]  /*33350*/  SHF.R.S32.HI R10, RZ, 0x1f, R7 ;  /* 0x0000001fff0a7819 */ /* 0x008fc80000011407 */
[----:B0-----:R-:W-:-:S04]  /*33360*/  LEA.HI R9, R10, R7, RZ, 0x7 ;  /* 0x000000070a097211 */ /* 0x001fc800078f38ff */
        /* <DEDUP_REMOVED lines=13> */
[----:B------:R-:W-:Y:S02]  /*33440*/  SHF.R.S32.HI R11, RZ, 0x5, R11 ;  /* 0x00000005ff0b7819 */ /* 0x000fe4000001140b */
[----:B------:R-:W-:-:S02]  /*33450*/  LOP3.LUT R15, R15, 0xfffffff8, RZ, 0xc0, !PT ;  /* 0xfffffff80f0f7812 */ /* 0x000fc400078ec0ff */
[----:B------:R-:W-:Y:S01]  /*33460*/  LOP3.LUT R9, R9, 0x3fffffe, RZ, 0xc0, !PT ;  /* 0x03fffffe09097812 */ /* 0x000fe200078ec0ff */
[----:B----4-:R-:W-:Y:S01]  /*33470*/  IMAD R72, R72, 0x8, R11 ;  /* 0x0000000848487824 */ /* 0x010fe200078e020b */
[----:B------:R-:W-:Y:S01]  /*33480*/  LEA.HI R7, R20, R20, RZ, 0x1 ;  /* 0x0000001414077211 */ /* 0x000fe200078f08ff */
[----:B------:R-:W-:Y:S02]  /*33490*/  IMAD.IADD R15, R14, 0x1, -R15 ;  /* 0x000000010e0f7824 */ /* 0x000fe400078e0a0f */
[----:B------:R-:W-:Y:S01]  /*334a0*/  IMAD.IADD R9, R10, 0x1, -R9 ;  /* 0x000000010a097824 */ /* 0x000fe200078e0a09 */
[----:B------:R-:W-:Y:S01]  /*334b0*/  LOP3.LUT R7, R7, 0x1ffffffe, RZ, 0xc0, !PT ;  /* 0x1ffffffe07077812 */ /* 0x000fe200078ec0ff */
[----:B------:R-:W-:-:S04]  /*334c0*/  IMAD.U32 R10, R72, 0x10, R15 ;  /* 0x00000010480a7824 */ /* 0x000fc800078e000f */
[----:B------:R-:W-:Y:S02]  /*334d0*/  IMAD.IADD R7, R20, 0x1, -R7 ;  /* 0x0000000114077824 */ /* 0x000fe400078e0a07 */
[----:B------:R-:W-:-:S04]  /*334e0*/  IMAD R10, R9, 0x40, R10 ;  /* 0x00000040090a7824 */ /* 0x000fc800078e020a */
[----:B------:R-:W-:Y:S01]  /*334f0*/  IMAD R7, R7, 0x8, R10 ;  /* 0x0000000807077824 */ /* 0x000fe200078e020a */
[----:B------:R-:W-:Y:S02]  /*33500*/  LOP3.LUT R13, R13, 0x7ffffffc, RZ, 0xc0, !PT ;  /* 0x7ffffffc0d0d7812 */ /* 0x000fe400078ec0ff */
[----:B------:R-:W-:-:S03]  /*33510*/  ISETP.GE.AND P1, PT, R2, 0x1, PT ;  /* 0x000000010200780c */ /* 0x000fc60003f26270 */
[----:B------:R-:W-:Y:S01]  /*33520*/  IMAD.IADD R13, R12, 0x1, -R13 ;  /* 0x000000010c0d7824 */ /* 0x000fe200078e0a0d */
[----:B------:R-:W-:Y:S01]  /*33530*/  LOP3.LUT R15, RZ, R76, RZ, 0x33, !PT ;  /* 0x0000004cff0f7212 */ /* 0x000fe200078e33ff */
[----:B------:R-:W-:Y:S02]  /*33540*/  BSSY B0, `(.L_x_12476) ;  /* 0x000002a000007945 */ /* 0x000fe40003800000 */
[----:B------:R-:W-:Y:S02]  /*33550*/  IMAD.SHL.U32 R11, R13, 0x2, RZ ;  /* 0x000000020d0b7824 */ /* 0x000fe400078e00ff */
[C---:B------:R-:W-:Y:S02]  /*33560*/  IMAD R77, R0.reuse, -0x60, R77 ;  /* 0xffffffa0004d7824 */ /* 0x040fe400078e024d */
[----:B------:R-:W-:Y:S02]  /*33570*/  IMAD R11, R0, -0x60, -R11 ;  /* 0xffffffa0000b7824 */ /* 0x000fe400078e0a0b */
[----:B--2---:R-:W-:-:S05]  /*33580*/  @P0 IMAD.HI.U32 R74, R7, R74, RZ ;  /* 0x0000004a074a0227 */ /* 0x004fca00078e00ff */
[----:B------:R-:W-:Y:S01]  /*33590*/  @P0 SHF.R.U32.HI R7, RZ, R21, R74 ;  /* 0x00000015ff070219 */ /* 0x000fe2000001164a */
[----:B------:R-:W-:-:S04]  /*335a0*/  IMAD R14, R0, -0x60, R6 ;  /* 0xffffffa0000e7824 */ /* 0x000fc800078e0206 */
[----:B------:R-:W0:Y:S01]  /*335b0*/  SHFL.IDX PT, R21, R7, RZ, 0x1c1f ;  /* 0x001c1fff07157589 */ /* 0x000e2200000e0000 */
[----:B------:R-:W-:-:S04]  /*335c0*/  VIADD R10, R14, 0x1 ;  /* 0x000000010e0a7836 */ /* 0x000fc80000000000 */
[----:B------:R-:W-:-:S04]  /*335d0*/  IMAD R10, R13, -0x2, R10 ;  /* 0xfffffffe0d0a7824 */ /* 0x000fc800078e020a */
        /* <DEDUP_REMOVED lines=15> */
[----:B------:R-:W2:Y:S04]  /*336d0*/  LD.E R15, desc[UR6][R4.64+0x1c] ;  /* 0x00001c06040f7980 */ /* 0x000ea8000c101900 */
[----:B------:R-:W3:Y:S01]  /*336e0*/  LD.E R21, desc[UR6][R4.64+0x20] ;  /* 0x0000200604157980 */ /* 0x000ee2000c101900 */
[----:B--2---:R-:W-:-:S05]  /*336f0*/  IMAD.HI.U32 R10, R10, R15, RZ ;  /* 0x0000000f0a0a7227 */ /* 0x004fca00078e00ff */
[----:B---3--:R-:W-:-:S07]  /*33700*/  SHF.R.U32.HI R10, RZ, R21, R10 ;  /* 0x00000015ff0a7219 */ /* 0x008fce000001160a */
.L_x_12481:
[----:B------:R-:W-:Y:S05]  /*33710*/  BSYNC B2 ;  /* 0x0000000000027941 */ /* 0x000fea0003800000 */
.L_x_12480:
[----:B------:R-:W-:Y:S01]  /*33720*/  LOP3.LUT R10, RZ, R10, RZ, 0x33, !PT ;  /* 0x0000000aff0a7212 */ /* 0x000fe200078e33ff */
[----:B------:R-:W-:Y:S06]  /*33730*/  BRA `(.L_x_12482) ;  /* 0x0000000000187947 */ /* 0x000fec0003800000 */
.L_x_12479:
[----:B------:R-:W-:-:S13]  /*33740*/  ISETP.NE.AND P0, PT, R2, 0x1, PT ;  /* 0x000000010200780c */ /* 0x000fda0003f05270 */
[----:B------:R-:W-:Y:S05]  /*33750*/  @!P0 BRA `(.L_x_12482) ;  /* 0x0000000000108947 */ /* 0x000fea0003800000 */
[----:B------:R-:W2:Y:S04]  /*33760*/  LD.E R15, desc[UR6][R4.64+0x1c] ;  /* 0x00001c06040f7980 */ /* 0x000ea8000c101900 */
[----:B------:R-:W3:Y:S01]  /*33770*/  LD.E R21, desc[UR6][R4.64+0x20] ;  /* 0x0000200604157980 */ /* 0x000ee2000c101900 */
[----:B--2---:R-:W-:-:S05]  /*33780*/  IMAD.HI.U32 R10, R10, R15, RZ ;  /* 0x0000000f0a0a7227 */ /* 0x004fca00078e00ff */
[----:B---3--:R-:W-:-:S07]  /*33790*/  SHF.R.U32.HI R10, RZ, R21, R10 ;  /* 0x00000015ff0a7219 */ /* 0x008fce000001160a */
.L_x_12482:
[----:B------:R-:W-:Y:S05]  /*337a0*/  BSYNC B1 ;  /* 0x0000000000017941 */ /* 0x000fea0003800000 */
.L_x_12478:
[----:B------:R-:W-:-:S05]  /*337b0*/  IMAD R15, R2, R10, R11 ;  /* 0x0000000a020f7224 */ /* 0x000fca00078e020b */
[----:B------:R-:W-:Y:S02]  /*337c0*/  VIMNMX R0, R0, R15, !PT ;  /* 0x0000000f00007248 */ /* 0x000fe40007fe0100 */
[----:B------:R-:W-:-:S07]  /*337d0*/  VIADDMNMX R13, R15, R2, R13, PT ;  /* 0x000000020f0d7246 */ /* 0x000fce000380010d */
.L_x_12477:
[----:B------:R-:W-:Y:S05]  /*337e0*/  BSYNC B0 ;  /* 0x0000000000007941 */ /* 0x000fea0003800000 */
.L_x_12476:
[C---:B------:R-:W-:Y:S01]  /*337f0*/  ISETP.GE.AND P0, PT, R77.reuse, 0x2, PT ;  /* 0x000000024d00780c */ /* 0x040fe20003f06270 */
[----:B------:R-:W0:Y:S01]  /*33800*/  SHFL.IDX PT, R7, R7, 0x1, 0x1c1f ;  /* 0x003c1f0007077f89 */ /* 0x000e2200000e0000 */
[C---:B------:R-:W-:Y:S01]  /*33810*/  ISETP.GE.AND P4, PT, R77.reuse, 0xa, PT ;  /* 0x0000000a4d00780c */ /* 0x040fe20003f86270 */
        /* <DEDUP_REMOVED lines=11> */
[C---:B------:R-:W-:Y:S02]  /*338d0*/  ISETP.LT.OR P3, PT, R13.reuse, 0x9, P3 ;  /* 0x000000090d00780c */ /* 0x040fe40001f61670 */
[----:B------:R-:W-:Y:S02]  /*338e0*/  ISETP.GT.AND P2, PT, R0, 0x10, !P4 ;  /* 0x000000100000780c */ /* 0x000fe40006744270 */
[----:B------:R-:W-:Y:S02]  /*338f0*/  FSEL R28, R28, -INF , !P3 ;  /* 0xff8000001c1c7808 */ /* 0x000fe40005800000 */
        /* <DEDUP_REMOVED lines=74> */
[----:B0-----:R-:W-:-:S02]  /*33da0*/  VIADDMNMX R9, R7, R12, R9, PT ;  /* 0x0000000c07097246 */ /* 0x001fc40003800109 */
        /* <DEDUP_REMOVED lines=23> */
[----:B------:R-:W-:-:S03]  /*33f20*/  IMAD.IADD R0, R14, 0x1, R7 ;  /* 0x000000010e007824 */ /* 0x000fc600078e0207 */
        /* <DEDUP_REMOVED lines=16> */
.L_x_12488:
[----:B------:R-:W-:Y:S05]  /*34030*/  BSYNC B2 ;  /* 0x0000000000027941 */ /* 0x000fea0003800000 */
.L_x_12487:
[----:B------:R-:W-:Y:S01]  /*34040*/  LOP3.LUT R3, RZ, R3, RZ, 0x33, !PT ;  /* 0x00000003ff037212 */ /* 0x000fe200078e33ff */
[----:B------:R-:W-:Y:S06]  /*34050*/  BRA `(.L_x_12489) ;  /* 0x0000000000187947 */ /* 0x000fec0003800000 */
.L_x_12486:
[----:B------:R-:W-:-:S13]  /*34060*/  ISETP.NE.AND P6, PT, R2, 0x1, PT ;  /* 0x000000010200780c */ /* 0x000fda0003fc5270 */
[----:B------:R-:W-:Y:S05]  /*34070*/  @!P6 BRA `(.L_x_12489) ;  /* 0x000000000010e947 */ /* 0x000fea0003800000 */
[----:B------:R-:W2:Y:S04]  /*34080*/  LD.E R6, desc[UR6][R4.64+0x1c] ;  /* 0x00001c0604067980 */ /* 0x000ea8000c101900 */
[----:B------:R-:W3:Y:S01]  /*34090*/  LD.E R10, desc[UR6][R4.64+0x20] ;  /* 0x00002006040a7980 */ /* 0x000ee2000c101900 */
[----:B--2---:R-:W-:-:S05]  /*340a0*/  IMAD.HI.U32 R3, R3, R6, RZ ;  /* 0x0000000603037227 */ /* 0x004fca00078e00ff */
[----:B---3--:R-:W-:-:S07]  /*340b0*/  SHF.R.U32.HI R3, RZ, R10, R3 ;  /* 0x0000000aff037219 */ /* 0x008fce0000011603 */
.L_x_12489:
[----:B------:R-:W-:Y:S05]  /*340c0*/  BSYNC B1 ;  /* 0x0000000000017941 */ /* 0x000fea0003800000 */
.L_x_12485:
[----:B------:R-:W-:-:S05]  /*340d0*/  IMAD R3, R2, R3, R11 ;  /* 0x0000000302037224 */ /* 0x000fca00078e020b */
[----:B------:R-:W-:Y:S02]  /*340e0*/  VIADDMNMX R9, R3, R2, R9, PT ;  /* 0x0000000203097246 */ /* 0x000fe40003800109 */
[----:B------:R-:W-:-:S07]  /*340f0*/  VIMNMX R0, R0, R3, !PT ;  /* 0x0000000300007248 */ /* 0x000fce0007fe0100 */
.L_x_12484:
[----:B------:R-:W-:Y:S05]  /*34100*/  BSYNC B0 ;  /* 0x0000000000007941 */ /* 0x000fea0003800000 */
.L_x_12483:
[----:B------:R-:W2:Y:S01]  /*34110*/  LDL.64 R2, [UR4+0x40] ;  /* 0x00004004ff027983 */ /* 0x000ea20008100a00 */
        /* <DEDUP_REMOVED lines=68> */
[C---:B------:R-:W-:Y:S02]  /*34560*/  ISETP.GT.AND P0, PT, R0.reuse, RZ, !P6 ;  /* 0x000000ff0000720c */ /* 0x040fe40007704270 */
[C---:B------:R-:W-:Y:S02]  /*34570*/  ISETP.GT.AND P2, PT, R0.reuse, 0x49, !P2 ;  /* 0x000000490000780c */ /* 0x040fe40005744270 */
[----:B------:R-:W-:Y:S02]  /*34580*/  ISETP.LT.OR P0, PT, R9, 0x1, P0 ;  /* 0x000000010900780c */ /* 0x000fe40000701670 */
[----:B------:R-:W-:Y:S02]  /*34590*/  ISETP.GT.AND P3, PT, R0, 0x50, !P3 ;  /* 0x000000500000780c */ /* 0x000fe40005f64270 */
[----:B------:R-:W-:-:S02]  /*345a0*/  FSEL R26, R26, -INF , !P0 ;  /* 0xff8000001a1a7808 */ /* 0x000fc40004000000 */
        /* <DEDUP_REMOVED lines=26> */
[----:B------:R-:W-:-:S02]  /*34750*/  ISETP.GT.AND P5, PT, R0, 0x58, !P5 ;  /* 0x000000580000780c */ /* 0x000fc40006fa4270 */
[----:B------:R-:W-:Y:S02]  /*34760*/  ISETP.LT.OR P4, PT, R9, 0x52, P4 ;  /* 0x000000520900780c */ /* 0x000fe40002781670 */
[----:B------:R-:W-:Y:S02]  /*34770*/  FSEL R66, R66, -INF , !P3 ;  /* 0xff80000042427808 */ /* 0x000fe40005800000 */
[----:B------:R-:W-:Y:S02]  /*34780*/  FMNMX.FTZ R5, R63, R4, !PT ;  /* 0x000000043f057209 */ /* 0x000fe40007810000 */
[----:B------:R-:W-:Y:S02]  /*34790*/  ISETP.GT.AND P0, PT, R0, 0x59, !P6 ;  /* 0x000000590000780c */ /* 0x000fe40007704270 */
[----:B------:R-:W-:Y:S02]  /*347a0*/  ISETP.LT.OR P5, PT, R9, 0x59, P5 ;  /* 0x000000590900780c */ /* 0x000fe40002fa1670 */
[----:B------:R-:W-:-:S02]  /*347b0*/  FSEL R67, R67, -INF , !P4 ;  /* 0xff80000043437808 */ /* 0x000fc40006000000 */
[----:B------:R-:W-:Y:S02]  /*347c0*/  FMNMX.FTZ R0, R66, R5, !PT ;  /* 0x0000000542007209 */ /* 0x000fe40007810000 */
[----:B------:R-:W-:Y:S02]  /*347d0*/  ISETP.LT.OR P0, PT, R9, 0x5a, P0 ;  /* 0x0000005a0900780c */ /* 0x000fe40000701670 */
[----:B------:R-:W-:Y:S02]  /*347e0*/  FSEL R70, R70, -INF , !P5 ;  /* 0xff80000046467808 */ /* 0x000fe40006800000 */
[----:B------:R-:W-:Y:S02]  /*347f0*/  FMNMX.FTZ R5, R67, R0, !PT ;  /* 0x0000000043057209 */ /* 0x000fe40007810000 */
[----:B------:R-:W-:Y:S02]  /*34800*/  FSEL R71, R71, -INF , !P0 ;  /* 0xff80000047477808 */ /* 0x000fe40004000000 */
        /* <DEDUP_REMOVED lines=28> */
[----:B0-----:R-:W-:Y:S02]  /*349d0*/  FMNMX.FTZ R4, R5, R0, !PT ;  /* 0x0000000005047209 */ /* 0x001fe40007810000 */
        /* <DEDUP_REMOVED lines=9> */
[----:B------:R-:W2:Y:S04]  /*34a70*/  LDL.64 R6, [UR4+0x40] ;  /* 0x00004004ff067983 */ /* 0x000ea80008100a00 */
[----:B--2---:R-:W2:Y:S04]  /*34a80*/  LD.E R0, desc[UR6][R6.64+0x20] ;  /* 0x0000200606007980 */ /* 0x004ea8000c101900 */
[----:B------:R-:W2:Y:S04]  /*34a90*/  LD.E R15, desc[UR6][R6.64] ;  /* 0x00000006060f7980 */ /* 0x000ea8000c101900 */
[----:B------:R-:W0:Y:S01]  /*34aa0*/  LD.E R75, desc[UR6][R6.64+0x4] ;  /* 0x00000406064b7980 */ /* 0x000e22000c101900 */
[C---:B--2---:R-:W-:Y:S01]  /*34ab0*/  FMUL.FTZ R4, R15.reuse, R0 ;  /* 0x000000000f047220 */ /* 0x044fe20000410000 */
[----:B------:R-:W-:Y:S01]  /*34ac0*/  FSETP.NEU.FTZ.AND P0, PT, R15, -INF , PT ;  /* 0xff8000000f00780b */ /* 0x000fe20003f1d000 */
[----:B0-----:R-:W-:-:S03]  /*34ad0*/  FMUL.FTZ R3, R0, R75 ;  /* 0x0000004b00037220 */ /* 0x001fc60000410000 */
[----:B------:R-:W-:Y:S02]  /*34ae0*/  FSEL R73, R4, RZ, P0 ;  /* 0x000000ff04497208 */ /* 0x000fe40000000000 */
[----:B------:R-:W-:-:S04]  /*34af0*/  FSETP.NEU.FTZ.AND P0, PT, R75, -INF , PT ;  /* 0xff8000004b00780b */ /* 0x000fc80003f1d000 */
[----:B------:R-:W-:Y:S01]  /*34b00*/  FSEL R3, R3, RZ, P0 ;  /* 0x000000ff03037208 */ /* 0x000fe20000000000 */
[-CC-:B------:R-:W-:Y:S01]  /*34b10*/  FFMA.FTZ R164, R24, R0.reuse, -R73.reuse ;  /* 0x0000000018a47223 */ /* 0x180fe20000010849 */
[----:B------:R-:W-:-:S03]  /*34b20*/  FFMA.FTZ R9, R25, R0, -R73 ;  /* 0x0000000019097223 */ /* 0x000fc60000010849 */
[-CC-:B------:R-:W-:Y:S01]  /*34b30*/  FFMA.FTZ R165, R26, R0.reuse, -R3.reuse ;  /* 0x000000001aa57223 */ /* 0x180fe20000010803 */
[-C--:B------:R-:W-:Y:S01]  /*34b40*/  FFMA.FTZ R10, R27, R0.reuse, -R3 ;  /* 0x000000001b0a7223 */ /* 0x080fe20000010803 */
[-C--:B------:R-:W-:Y:S01]  /*34b50*/  FFMA.FTZ R166, R28, R0.reuse, -R73 ;  /* 0x000000001ca67223 */ /* 0x080fe20000010849 */
[-C--:B------:R-:W-:Y:S01]  /*34b60*/  FFMA.FTZ R167, R30, R0.reuse, -R3 ;  /* 0x000000001ea77223 */ /* 0x080fe20000010803 */
[----:B------:R-:W-:Y:S01]  /*34b70*/  MUFU.EX2 R164, R164 ;  /* 0x000000a400a47308 */ /* 0x000fe20000000800 */
[-C--:B------:R-:W-:Y:S01]  /*34b80*/  FFMA.FTZ R11, R29, R0.reuse, -R73 ;  /* 0x000000001d0b7223 */ /* 0x080fe20000010849 */
[----:B------:R-:W-:-:S06]  /*34b90*/  FFMA.FTZ R12, R31, R0, -R3 ;  /* 0x000000001f0c7223 */ /* 0x000fcc0000010803 */
[----:B------:R-:W0:Y:S01]  /*34ba0*/  MUFU.EX2 R9, R9 ;  /* 0x0000000900097308 */ /* 0x000e220000000800 */
[-C--:B------:R-:W-:Y:S01]  /*34bb0*/  FFMA.FTZ R152, R32, R0.reuse, -R73 ;  /* 0x0000000020987223 */ /* 0x080fe20000010849 */
[----:B------:R-:W-:-:S06]  /*34bc0*/  FFMA.FTZ R153, R34, R0, -R3 ;  /* 0x0000000022997223 */ /* 0x000fcc0000010803 */
[----:B------:R-:W-:Y:S08]  /*34bd0*/  MUFU.EX2 R165, R165 ;  /* 0x000000a500a57308 */ /* 0x000ff00000000800 */
[----:B------:R-:W1:Y:S01]  /*34be0*/  MUFU.EX2 R10, R10 ;  /* 0x0000000a000a7308 */ /* 0x000e620000000800 */
[----:B------:R-:W-:-:S07]  /*34bf0*/  FFMA.FTZ R13, R33, R0, -R73 ;  /* 0x00000000210d7223 */ /* 0x000fce0000010849 */
[----:B------:R-:W2:Y:S01]  /*34c00*/  MUFU.EX2 R166, R166 ;  /* 0x000000a600a67308 */ /* 0x000ea20000000800 */
[----:B------:R-:W-:-:S07]  /*34c10*/  FFMA.FTZ R14, R35, R0, -R3 ;  /* 0x00000000230e7223 */ /* 0x000fce0000010803 */
[----:B------:R-:W3:Y:S01]  /*34c20*/  MUFU.EX2 R167, R167 ;  /* 0x000000a700a77308 */ /* 0x000ee20000000800 */
[-C--:B------:R-:W-:Y:S01]  /*34c30*/  FFMA.FTZ R154, R36, R0.reuse, -R73 ;  /* 0x00000000249a7223 */ /* 0x080fe20000010849 */
[----:B------:R-:W-:-:S06]  /*34c40*/  FFMA.FTZ R155, R38, R0, -R3 ;  /* 0x00000000269b7223 */ /* 0x000fcc0000010803 */
[----:B------:R-:W4:Y:S08]  /*34c50*/  MUFU.EX2 R11, R11 ;  /* 0x0000000b000b7308 */ /* 0x000f300000000800 */
[----:B------:R-:W4:Y:S01]  /*34c60*/  MUFU.EX2 R12, R12 ;  /* 0x0000000c000c7308 */ /* 0x000f220000000800 */
[----:B0-----:R-:W-:Y:S01]  /*34c70*/  FADD.FTZ R5, R164, R9 ;  /* 0x00000009a4057221 */ /* 0x001fe20000010000 */
[----:B-1----:R-:W-:-:S06]  /*34c80*/  FADD.FTZ R2, R165, R10 ;  /* 0x0000000aa5027221 */ /* 0x002fcc0000010000 */
[----:B------:R-:W0:Y:S01]  /*34c90*/  MUFU.EX2 R152, R152 ;  /* 0x0000009800987308 */ /* 0x000e220000000800 */
[-C--:B------:R-:W-:Y:S01]  /*34ca0*/  FFMA.FTZ R15, R37, R0.reuse, -R73 ;  /* 0x00000000250f7223 */ /* 0x080fe20000010849 */
[----:B------:R-:W-:-:S06]  /*34cb0*/  FFMA.FTZ R20, R39, R0, -R3 ;  /* 0x0000000027147223 */ /* 0x000fcc0000010803 */
[----:B------:R-:W1:Y:S01]  /*34cc0*/  MUFU.EX2 R153, R153 ;  /* 0x0000009900997308 */ /* 0x000e620000000800 */
[----:B--2---:R-:W-:Y:S01]  /*34cd0*/  FADD.FTZ R4, R166, R5 ;  /* 0x00000005a6047221 */ /* 0x004fe20000010000 */
[----:B---3--:R-:W-:-:S06]  /*34ce0*/  FADD.FTZ R5, R167, R2 ;  /* 0x00000002a7057221 */ /* 0x008fcc0000010000 */
[----:B------:R-:W2:Y:S01]  /*34cf0*/  MUFU.EX2 R13, R13 ;  /* 0x0000000d000d7308 */ /* 0x000ea20000000800 */
[-C--:B------:R-:W-:Y:S01]  /*34d00*/  FFMA.FTZ R168, R40, R0.reuse, -R73 ;  /* 0x0000000028a87223 */ /* 0x080fe20000010849 */
[----:B------:R-:W-:-:S06]  /*34d10*/  FFMA.FTZ R169, R42, R0, -R3 ;  /* 0x000000002aa97223 */ /* 0x000fcc0000010803 */
[----:B------:R-:W3:Y:S01]  /*34d20*/  MUFU.EX2 R14, R14 ;  /* 0x0000000e000e7308 */ /* 0x000ee20000000800 */
[----:B----4-:R-:W-:Y:S01]  /*34d30*/  FADD.FTZ R27, R11, R4 ;  /* 0x000000040b1b7221 */ /* 0x010fe20000010000 */
[----:B------:R-:W-:-:S06]  /*34d40*/  FADD.FTZ R2, R12, R5 ;  /* 0x000000050c027221 */ /* 0x000fcc0000010000 */
[----:B------:R-:W4:Y:S01]  /*34d50*/  MUFU.EX2 R154, R154 ;  /* 0x0000009a009a7308 */ /* 0x000f220000000800 */
[-C--:B------:R-:W-:Y:S01]  /*34d60*/  FFMA.FTZ R21, R41, R0.reuse, -R73 ;  /* 0x0000000029157223 */ /* 0x080fe20000010849 */
[----:B------:R-:W-:-:S06]  /*34d70*/  FFMA.FTZ R24, R43, R0, -R3 ;  /* 0x000000002b187223 */ /* 0x000fcc0000010803 */
        /* <DEDUP_REMOVED lines=58> */
[----:B------:R-:W-:-:S07]  /*35120*/  FFMA.FTZ R41, R61, R0, -R73 ;  /* 0x000000003d297223 */ /* 0x000fce0000010849 */
[----:B------:R-:W1:Y:S01]  /*35130*/  MUFU.EX2 R177, R177 ;  /* 0x000000b100b17308 */ /* 0x000e620000000800 */
[----:B------:R-:W-:Y:S01]  /*35140*/  FFMA.FTZ R63, R63, R0, -R3 ;  /* 0x000000003f3f7223 */ /* 0x000fe20000010803 */
[----:B--2---:R-:W-:Y:S01]  /*35150*/  FADD.FTZ R4, R174, R27 ;  /* 0x0000001bae047221 */ /* 0x004fe20000010000 */
[----:B---3--:R-:W-:-:S05]  /*35160*/  FADD.FTZ R5, R175, R2 ;  /* 0x00000002af057221 */ /* 0x008fca0000010000 */
        /* <DEDUP_REMOVED lines=19> */
[----:B------:R-:W-:-:S07]  /*352a0*/  FFMA.FTZ R49, R69, R0, -R73 ;  /* 0x0000000045317223 */ /* 0x000fce0000010849 */
[----:B------:R-:W3:Y:S01]  /*352b0*/  MUFU.EX2 R66, R66 ;  /* 0x0000004200427308 */ /* 0x000ee20000000800 */
[----:B------:R-:W-:Y:S01]  /*352c0*/  FFMA.FTZ R0, R71, R0, -R3 ;  /* 0x0000000047007223 */ /* 0x000fe20000010803 */
[----:B----4-:R-:W-:Y:S01]  /*352d0*/  FADD.FTZ R4, R178, R27 ;  /* 0x0000001bb2047221 */ /* 0x010fe20000010000 */
[----:B------:R-:W-:-:S05]  /*352e0*/  FADD.FTZ R3, R179, R2 ;  /* 0x00000002b3037221 */ /* 0x000fca0000010000 */
[----:B------:R-:W4:Y:S08]  /*352f0*/  MUFU.EX2 R45, R45 ;  /* 0x0000002d002d7308 */ /* 0x000f300000000800 */
[----:B------:R-:W4:Y:S01]  /*35300*/  MUFU.EX2 R67, R67 ;  /* 0x0000004300437308 */ /* 0x000f220000000800 */
[----:B0-----:R-:W-:Y:S01]  /*35310*/  FADD.FTZ R5, R41, R4 ;  /* 0x0000000429057221 */ /* 0x001fe20000010000 */
[----:B-1----:R-:W-:-:S06]  /*35320*/  FADD.FTZ R3, R34, R3 ;  /* 0x0000000322037221 */ /* 0x002fcc0000010000 */
[----:B------:R-:W0:Y:S08]  /*35330*/  MUFU.EX2 R182, R182 ;  /* 0x000000b600b67308 */ /* 0x000e300000000800 */
[----:B------:R-:W1:Y:S01]  /*35340*/  MUFU.EX2 R70, R70 ;  /* 0x0000004600467308 */ /* 0x000e620000000800 */
[----:B--2---:R-:W-:Y:S01]  /*35350*/  FADD.FTZ R2, R180, R5 ;  /* 0x00000005b4027221 */ /* 0x004fe20000010000 */
[----:B---3--:R-:W-:-:S06]  /*35360*/  FADD.FTZ R4, R66, R3 ;  /* 0x0000000342047221 */ /* 0x008fcc0000010000 */
[----:B------:R-:W2:Y:S08]  /*35370*/  MUFU.EX2 R49, R49 ;  /* 0x0000003100317308 */ /* 0x000eb00000000800 */
[----:B------:R-:W3:Y:S01]  /*35380*/  MUFU.EX2 R183, R0 ;  /* 0x0000000000b77308 */ /* 0x000ee20000000800 */
[----:B----4-:R-:W-:Y:S01]  /*35390*/  FADD.FTZ R3, R45, R2 ;  /* 0x000000022d037221 */ /* 0x010fe20000010000 */
[----:B------:R-:W-:-:S03]  /*353a0*/  FADD.FTZ R5, R67, R4 ;  /* 0x0000000443057221 */ /* 0x000fc60000010000 */
[----:B0-----:R-:W-:Y:S01]  /*353b0*/  FADD.FTZ R2, R182, R3 ;  /* 0x00000003b6027221 */ /* 0x001fe20000010000 */
[----:B-1----:R-:W-:-:S03]  /*353c0*/  FADD.FTZ R4, R70, R5 ;  /* 0x0000000546047221 */ /* 0x002fc60000010000 */
[----:B--2---:R-:W-:Y:S01]  /*353d0*/  FADD.FTZ R27, R49, R2 ;  /* 0x00000002311b7221 */ /* 0x004fe20000010000 */
[----:B---3--:R-:W-:-:S04]  /*353e0*/  FADD.FTZ R31, R183, R4 ;  /* 0x00000004b71f7221 */ /* 0x008fc80000010000 */
[----:B------:R0:W-:Y:S04]  /*353f0*/  ST.E desc[UR6][R6.64+0x10], R27 ;  /* 0x0000101b06007985 */ /* 0x0001e8000c101906 */
[----:B------:R0:W-:Y:S04]  /*35400*/  ST.E desc[UR6][R6.64+0x14], R31 ;  /* 0x0000141f06007985 */ /* 0x0001e8000c101906 */
[----:B------:R-:W2:Y:S04]  /*35410*/  LDL.64 R2, [UR4+0x58] ;  /* 0x00005804ff027983 */ /* 0x000ea80008100a00 */
[----:B------:R-:W3:Y:S04]  /*35420*/  LDL.64 R4, [UR4] ;  /* 0x00000004ff047983 */ /* 0x000ee80008100a00 */
[----:B--2---:R-:W2:Y:S04]  /*35430*/  LD.E R36, desc[UR6][R2.64] ;  /* 0x0000000602247980 */ /* 0x004ea8000c101900 */
[----:B---3--:R0:W5:Y:S04]  /*35440*/  LD.E R0, desc[UR6][R4.64] ;  /* 0x0000000604007980 */ /* 0x008168000c101900 */
[----:B------:R0:W5:Y:S01]  /*35450*/  LD.E R35, desc[UR6][R4.64+0x4] ;  /* 0x0000040604237980 */ /* 0x000162000c101900 */
        /* <DEDUP_REMOVED lines=25> */
[----:B--2---:R-:W-:-:S04]  /*355f0*/  LOP3.LUT R36, R36, 0x1, RZ, 0xfc, !PT ;  /* 0x0000000124247812 */ /* 0x004fc800078efcff */
[----:B------:R-:W-:-:S13]  /*35600*/  ISETP.NE.AND P0, PT, R36, 0x3, PT ;  /* 0x000000032400780c */ /* 0x000fda0003f05270 */
[----:B0-----:R-:W-:Y:S05]  /*35610*/  @!P0 BRA `(.L_x_12491) ;  /* 0x0000000000048947 */ /* 0x001fea0003800000 */
[----:B------:R-:W-:Y:S01]  /*35620*/  BPT.TRAP 0x1 ;  /* 0x000000040000795c */ /* 0x000fe20000300000 */
.L_x_12491:
[----:B------:R-:W-:Y:S05]  /*35630*/  BSYNC B0 ;  /* 0x0000000000007941 */ /* 0x000fea0003800000 */
.L_x_12490:
        /* <DEDUP_REMOVED lines=13> */
.L_x_12493:
[----:B------:R-:W-:Y:S05]  /*35710*/  BSYNC B0 ;  /* 0x0000000000007941 */ /* 0x000fea0003800000 */
.L_x_12492:
        /* <DEDUP_REMOVED lines=8> */
.L_x_12495:
[----:B------:R-:W-:Y:S05]  /*357a0*/  BSYNC B0 ;  /* 0x0000000000007941 */ /* 0x000fea0003800000 */
.L_x_12494:
[----:B------:R-:W2:Y:S04]  /*357b0*/  LDL.64 R4, [UR4] ;  /* 0x00000004ff047983 */ /* 0x000ea80008100a00 */
[----:B0----5:R-:W3:Y:S04]  /*357c0*/  LDL.64 R6, [UR4+0x70] ;  /* 0x00007004ff067983 */ /* 0x021ee80008100a00 */
[----:B------:R-:W4:Y:S01]  /*357d0*/  LDL.64 R2, [UR4+0x50] ;  /* 0x00005004ff027983 */ /* 0x000f220008100a00 */
[----:B------:R-:W-:Y:S01]  /*357e0*/  LEA.HI R8, R8, 0x8, RZ, 0x19 ;  /* 0x0000000808087811 */ /* 0x000fe200078fc8ff */
[----:B------:R-:W-:Y:S05]  /*357f0*/  WARPSYNC.ALL ;  /* 0x0000000000007948 */ /* 0x000fea0003800000 */
[----:B------:R0:W-:Y:S06]  /*35800*/  BAR.SYNC.DEFER_BLOCKING R8, 0x100 ;  /* 0x000400080000751d */ /* 0x0001ec0000010000 */
[----:B--2---:R-:W2:Y:S04]  /*35810*/  LD.E R9, desc[UR6][R4.64] ;  /* 0x0000000604097980 */ /* 0x004ea8000c101900 */
[----:B----4-:R-:W4:Y:S04]  /*35820*/  LD.E R15, desc[UR6][R2.64] ;  /* 0x00000006020f7980 */ /* 0x010f28000c101900 */
[----:B---3--:R-:W2:Y:S04]  /*35830*/  LD.E.64 R4, desc[UR6][R6.64] ;  /* 0x0000000606047980 */ /* 0x008ea8000c101b00 */
[----:B------:R-:W3:Y:S04]  /*35840*/  LD.E R21, desc[UR6][R2.64+0x4] ;  /* 0x0000040602157980 */ /* 0x000ee8000c101900 */
[----:B------:R-:W3:Y:S04]  /*35850*/  LD.E R25, desc[UR6][R2.64+0x8] ;  /* 0x0000080602197980 */ /* 0x000ee8000c101900 */
[----:B------:R-:W3:Y:S04]  /*35860*/  LD.E R27, desc[UR6][R2.64+0xc] ;  /* 0x00000c06021b7980 */ /* 0x000ee8000c101900 */
[----:B------:R-:W3:Y:S04]  /*35870*/  LDL.64 R6, [UR4+0x60] ;  /* 0x00006004ff067983 */ /* 0x000ee80008100a00 */
[----:B------:R-:W3:Y:S04]  /*35880*/  LD.E R0, desc[UR6][R2.64+0x10] ;  /* 0x0000100602007980 */ /* 0x000ee8000c101900 */
[----:B0-----:R-:W3:Y:S04]  /*35890*/  LD.E R8, desc[UR6][R2.64+0x14] ;  /* 0x0000140602087980 */ /* 0x001ee8000c101900 */
        /* <DEDUP_REMOVED lines=67> */
[----:B----4-:R0:W-:Y:S01]  /*35cd0*/  ST.E desc[UR6][R2.64], R15 ;  /* 0x0000000f02007985 */ /* 0x0101e2000c101906 */
[----:B--2---:R-:W-:-:S03]  /*35ce0*/  IMAD R4, R9, 0xc00, R4 ;  /* 0x00000c0009047824 */ /* 0x004fc600078e0204 */
[----:B------:R-:W2:Y:S04]  /*35cf0*/  LD.E R87, desc[UR6][R2.64+0x138] ;  /* 0x0001380602577980 */ /* 0x000ea8000c101900 */
[----:B---3--:R1:W-:Y:S04]  /*35d00*/  ST.E desc[UR6][R2.64+0x4], R21 ;  /* 0x0000041502007985 */ /* 0x0083e8000c101906 */
[----:B------:R3:W-:Y:S04]  /*35d10*/  ST.E desc[UR6][R2.64+0x8], R25 ;  /* 0x0000081902007985 */ /* 0x0007e8000c101906 */
[----:B------:R4:W-:Y:S04]  /*35d20*/  ST.E desc[UR6][R2.64+0xc], R27 ;  /* 0x00000c1b02007985 */ /* 0x0009e8000c101906 */
[----:B------:R-:W2:Y:S04]  /*35d30*/  LD.E R9, desc[UR6][R2.64+0x18] ;  /* 0x0000180602097980 */ /* 0x000ea8000c101900 */
[----:B0-----:R-:W2:Y:S04]  /*35d40*/  LD.E R15, desc[UR6][R2.64+0x30] ;  /* 0x00003006020f7980 */ /* 0x001ea8000c101900 */
[----:B-1----:R-:W2:Y:S04]  /*35d50*/  LD.E R21, desc[UR6][R2.64+0x38] ;  /* 0x0000380602157980 */ /* 0x002ea8000c101900 */
[----:B---3--:R-:W3:Y:S04]  /*35d60*/  LD.E R25, desc[UR6][R2.64+0x40] ;  /* 0x0000400602197980 */ /* 0x008ee8000c101900 */
        /* <DEDUP_REMOVED lines=73> */
[----:B--2---:R-:W-:Y:S04]  /*36200*/  ST.E desc[UR6][R2.64+0x18], R9 ;  /* 0x0000180902007985 */ /* 0x004fe8000c101906 */
[----:B------:R-:W-:Y:S04]  /*36210*/  ST.E desc[UR6][R2.64+0x30], R15 ;  /* 0x0000300f02007985 */ /* 0x000fe8000c101906 */
[----:B------:R-:W-:Y:S04]  /*36220*/  ST.E desc[UR6][R2.64+0x38], R21 ;  /* 0x0000381502007985 */ /* 0x000fe8000c101906 */
        /* <DEDUP_REMOVED lines=100> */
[----:B------:R-:W-:Y:S01]  /*36870*/  ST.E desc[UR6][R6.64], RZ ;  /* 0x000000ff06007985 */ /* 0x000fe2000c101906 */
[----:B0-----:R-:W-:-:S06]  /*36880*/  WARPGROUP.ARRIVE ;  /* 0x00000000000079c5 */ /* 0x001fcc0000000000 */
[----:B------:R-:W-:Y:S01]  /*36890*/  HGMMA.64x256x16.F32.BF16 R24, R164, gdesc[UR8].tnspB, RZ, !UPT, gsb0 ;  /* 0x43e00008a4187df0 */ /* 0x000fe2000c0018ff */
[----:B------:R-:W-:Y:S02]  /*368a0*/  IMAD.MOV.U32 R0, RZ, RZ, 0x1 ;  /* 0x00000001ff007424 */ /* 0x000fe400078e00ff */
[----:B------:R-:W-:Y:S02]  /*368b0*/  WARPGROUP.DEPBAR.LE gsb0, 0x0 ;  /* 0x00008000000079c5 */ /* 0x000fe40000010000 */
        /* <DEDUP_REMOVED lines=128> */
[----:B------:R-:W-:Y:S04]  /*370c0*/  ST.E desc[UR6][R6.64], R0 ;  /* 0x0000000006007985 */ /* 0x000fe8000c101906 */
[----:B0-----:R-:W4:Y:S04]  /*370d0*/  LD.E R24, desc[UR6][R2.64] ;  /* 0x0000000602187980 */ /* 0x001f28000c101900 */
[----:B-1----:R-:W4:Y:S04]  /*370e0*/  LD.E R25, desc[UR6][R2.64+0x4] ;  /* 0x0000040602197980 */ /* 0x002f28000c101900 */
[----:B--2---:R-:W2:Y:S04]  /*370f0*/  LD.E R26, desc[UR6][R2.64+0x8] ;  /* 0x00000806021a7980 */ /* 0x004ea8000c101900 */
[----:B---3--:R-:W2:Y:S04]  /*37100*/  LD.E R27, desc[UR6][R2.64+0xc] ;  /* 0x00000c06021b7980 */ /* 0x008ea8000c101900 */
        /* <DEDUP_REMOVED lines=127> */
[----:B------:R-:W-:Y:S01]  /*37900*/  R2UR UR11, R9 ;  /* 0x00000000090b72ca */ /* 0x000fe200000e0000 */
[----:B--2---:R-:W-:-:S12]  /*37910*/  WARPGROUP.ARRIVE ;  /* 0x00000000000079c5 */ /* 0x004fd80000000000 */
[----:B------:R-:W-:Y:S03]  /*37920*/  HGMMA.64x256x16.F32.BF16 R24, R152, gdesc[UR8].tnspB, R24, gsb0 ;  /* 0x43e0000898187df0 */ /* 0x000fe60008001818 */
        /* <DEDUP_REMOVED lines=1052> */
[----:B------:R-:W-:Y:S01]  /*3baf0*/  R2UR UR10, R4 ;  /* 0x00000000040a72ca */ /* 0x000fe200000e0000 */
[----:B--2---:R-:W-:-:S12]  /*3bb00*/  WARPGROUP.ARRIVE ;  /* 0x00000000000079c5 */ /* 0x004fd80000000000 */
[----:B------:R-:W-:Y:S03]  /*3bb10*/  HGMMA.64x256x16.F32.BF16 R24, R180, gdesc[UR8].tnspB, R24, gsb0 ;  /* 0x43e00008b4187df0 */ /* 0x000fe60008001818 */
        /* <DEDUP_REMOVED lines=130> */
[----:B------:R-:W2:Y:S04]  /*3c340*/  LD.E R4, desc[UR6][R2.64] ;  /* 0x0000000602047980 */ /* 0x000ea8000c101900 */
[----:B------:R-:W3:Y:S04]  /*3c350*/  LD.E R5, desc[UR6][R2.64+0x4] ;  /* 0x0000040602057980 */ /* 0x000ee8000c101900 */
[----:B0-----:R-:W4:Y:S04]  /*3c360*/  LD.E R0, desc[UR6][R2.64+0x1fc] ;  /* 0x0001fc0602007980 */ /* 0x001f28000c101900 */
        /* <DEDUP_REMOVED lines=126> */
[----:B--2---:R-:W-:Y:S04]  /*3cb50*/  ST.E desc[UR6][R2.64], R4 ;  /* 0x0000000402007985 */ /* 0x004fe8000c101906 */
[----:B---3--:R-:W-:Y:S04]  /*3cb60*/  ST.E desc[UR6][R2.64+0x4], R5 ;  /* 0x0000040502007985 */ /* 0x008fe8000c101906 */
        /* <DEDUP_REMOVED lines=125> */
[----:B0-----:R-:W2:Y:S04]  /*3d340*/  LDL.64 R6, [UR4+0x58] ;  /* 0x00005804ff067983 */ /* 0x001ea80008100a00 */
[----:B------:R-:W3:Y:S04]  /*3d350*/  LDL.64 R4, [UR4] ;  /* 0x00000004ff047983 */ /* 0x000ee80008100a00 */
[----:B--2---:R-:W2:Y:S04]  /*3d360*/  LD.E R0, desc[UR6][R6.64] ;  /* 0x0000000606007980 */ /* 0x004ea8000c101900 */
[----:B---3--:R1:W5:Y:S01]  /*3d370*/  LD.E R4, desc[UR6][R4.64] ;  /* 0x0000000604047980 */ /* 0x008362000c101900 */
[----:B------:R-:W-:Y:S01]  /*3d380*/  BSSY B0, `(.L_x_12497) ;  /* 0x0000005000007945 */ /* 0x000fe20003800000 */
[----:B--2---:R-:W-:-:S04]  /*3d390*/  LOP3.LUT R0, R0, 0x1, RZ, 0xfc, !PT ;  /* 0x0000000100007812 */ /* 0x004fc800078efcff */
[----:B------:R-:W-:-:S13]  /*3d3a0*/  ISETP.NE.AND P0, PT, R0, 0x3, PT ;  /* 0x000000030000780c */ /* 0x000fda0003f05270 */
[----:B-1----:R-:W-:Y:S05]  /*3d3b0*/  @!P0 BRA `(.L_x_12498) ;  /* 0x0000000000048947 */ /* 0x002fea0003800000 */
[----:B------:R-:W-:Y:S01]  /*3d3c0*/  BPT.TRAP 0x1 ;  /* 0x000000040000795c */ /* 0x000fe20000300000 */
.L_x_12498:
[----:B------:R-:W-:Y:S05]  /*3d3d0*/  BSYNC B0 ;  /* 0x0000000000007941 */ /* 0x000fea0003800000 */
.L_x_12497:
        /* <DEDUP_REMOVED lines=9> */
[----:B0-----:R-:W-:Y:S05]  /*3d470*/  RET.REL.NODEC R2 `(_ZN7cutlass13device_kernelIN5flash11enable_sm90INS1_16FlashAttnFwdSm90INS1_25CollectiveMainloopFwdSm90ILi2EN4cute5tupleIJNS5_1CILi1EEES8_S8_EEENS6_IJNS7_ILi128EEENS7_ILi96EEENS7_ILi64EEEEEELi256ENS_10bfloat16_tEfNS_4arch4Sm90ELb0ELb1ELb0ELb1ELb1ELb1ELb0ELb1ELb0ELb1ELb1ELb0EEENS1_21CollectiveEpilogueFwdINS6_IJSA_NS7_ILi256EEESB_EEES9_SE_SG_Li256ELb1ELb1ELb1ELb0EEENS1_36VarlenDynamicPersistentTileSchedulerILi128ELi96ELi256ELi128ELb1ELb1ELb1ELb1ELb0ELb1EEEEEEEEEvNT_6ParamsE) ;  /* 0xfffffc2802e07950 */ /* 0x001fea0003c3ffff */
.L_x_12473:
[----:B0-----:R0:W1:Y:S02]  /*3d480*/  SYNCS.PHASECHK.TRANS64.TRYWAIT P0, [R8+URZ], R9 ;  /* 0x00000009080075a7 */ /* 0x001064000800017f */
[----:B-1----:R-:W-:Y:S05]  /*3d490*/  @!P0 NANOSLEEP.SYNCS 0x989680 ;  /* 0x009896800000895d */ /* 0x002fea0003900000 */
[----:B------:R-:W1:Y:S02]  /*3d4a0*/  @!P0 SYNCS.PHASECHK.TRANS64 P0, [R8+URZ], R9 ;  /* 0x00000009080085a7 */ /* 0x000e64000800007f */
[----:B-1----:R-:W-:Y:S05]  /*3d4b0*/  @!P0 BRA `(.L_x_12473) ;  /* 0xfffffffc00f08947 */ /* 0x002fea000383ffff */
[----:B------:R-:W-:Y:S05]  /*3d4c0*/  BRA `(.L_x_12472) ;  /* 0xffffff5800447947 */ /* 0x000fea000383ffff */
.L_x_12496:
[----:B0-----:R0:W1:Y:S02]  /*3d4d0*/  SYNCS.PHASECHK.TRANS64.TRYWAIT P0, [R6+URZ], R7 ;  /* 0x00000007060075a7 */ /* 0x001064000800017f */
[----:B-1----:R-:W-:Y:S05]  /*3d4e0*/  @!P0 NANOSLEEP.SYNCS 0x989680 ;  /* 0x009896800000895d */ /* 0x002fea0003900000 */
[----:B------:R-:W1:Y:S02]  /*3d4f0*/  @!P0 SYNCS.PHASECHK.TRANS64 P0, [R6+URZ], R7 ;  /* 0x00000007060085a7 */ /* 0x000e64000800007f */
[----:B-1----:R-:W-:Y:S05]  /*3d500*/  @!P0 BRA `(.L_x_12496) ;  /* 0xfffffffc00f08947 */ /* 0x002fea000383ffff */
[----:B------:R-:W-:Y:S05]  /*3d510*/  BRA `(.L_x_12495) ;  /* 0xffffff8000a07947 */ /* 0x000fea000383ffff */
.L_x_12499:
        /* <DEDUP_REMOVED lines=14> */
.L_x_15671:


//--------------------- .text._ZN7cutlass13device_kernelIN5flash11enable_sm90INS1_16FlashAttnFwdSm90INS1_25CollectiveMainloopFwdSm90ILi2EN4cute5tupleIJNS5_1CILi1EEES8_S8_EEENS6_IJNS7_ILi128EEENS7_ILi96EEENS7_ILi64EEEEEELi256ENS_10bfloat16_tEfNS_4arch4Sm90ELb0ELb1ELb0ELb1ELb1ELb0ELb1ELb1ELb0ELb1ELb1ELb0EEENS1_21CollectiveEpilogueFwdINS6_IJSA_NS7_ILi256EEESB_EEES9_SE_SG_Li256ELb1ELb1ELb1ELb0EEENS1_36VarlenDynamicPersistentTileSchedulerILi128ELi96ELi256ELi128ELb1ELb1ELb1ELb1ELb0ELb1EEEEEEEEEvNT_6ParamsE --------------------------
	.section	.text._ZN7cutlass13device_kernelIN5flash11enable_sm90INS1_16FlashAttnFwdSm90INS1_25CollectiveMainloopFwdSm90ILi2EN4cute5tupleIJNS5_1CILi1EEES8_S8_EEENS6_IJNS7_ILi128EEENS7_ILi96EEENS7_ILi64EEEEEELi256ENS_10bfloat16_tEfNS_4arch4Sm90ELb0ELb1ELb0ELb1ELb1ELb0ELb1ELb1ELb0ELb1ELb1ELb0EEENS1_21CollectiveEpilogueFwdINS6_IJSA_NS7_ILi256EEESB_EEES9_SE_SG_Li256ELb1ELb1ELb1ELb0EEENS1_36VarlenDynamicPersistentTileSchedulerILi128ELi96ELi256ELi128ELb1ELb1ELb1ELb1ELb0ELb1EEEEEEEEEvNT_6ParamsE,"ax",@progbits
	.align	128
.text._ZN7cutlass13device_kernelIN5flash11enable_sm90INS1_16FlashAttnFwdSm90INS1_25CollectiveMainloopFwdSm90ILi2EN4cute5tupleIJNS5_1CILi1EEES8_S8_EEENS6_IJNS7_ILi128EEENS7_ILi96EEENS7_ILi64EEEEEELi256ENS_10bfloat16_tEfNS_4arch4Sm90ELb0ELb1ELb0ELb1ELb1ELb0ELb1ELb1ELb0ELb1ELb1ELb0EEENS1_21CollectiveEpilogueFwdINS6_IJSA_NS7_ILi256EEESB_EEES9_SE_SG_Li256ELb1ELb1ELb1ELb0EEENS1_36VarlenDynamicPersistentTileSchedulerILi128ELi96ELi256ELi128ELb1ELb1ELb1ELb1ELb0ELb1EEEEEEEEEvNT_6ParamsE:
        .type           _ZN7cutlass13device_kernelIN5flash11enable_sm90INS1_16FlashAttnFwdSm90INS1_25CollectiveMainloopFwdSm90ILi2EN4cute5tupleIJNS5_1CILi1EEES8_S8_EEENS6_IJNS7_ILi128EEENS7_ILi96EEENS7_ILi64EEEEEELi256ENS_10bfloat16_tEfNS_4arch4Sm90ELb0ELb1ELb0ELb1ELb1ELb0ELb1ELb1ELb0ELb1ELb1ELb0EEENS1_21CollectiveEpilogueFwdINS6_IJSA_NS7_ILi256EEESB_EEES9_SE_SG_Li256ELb1ELb1ELb1ELb0EEENS1_36VarlenDynamicPersistentTileSchedulerILi128ELi96ELi256ELi128ELb1ELb1ELb1ELb1ELb0ELb1EEEEEEEEEvNT_6ParamsE,@function
        .size           _ZN7cutlass13device_kernelIN5flash11enable_sm90INS1_16FlashAttnFwdSm90INS1_25CollectiveMainloopFwdSm90ILi2EN4cute5tupleIJNS5_1CILi1EEES8_S8_EEENS6_IJNS7_ILi128EEENS7_ILi96EEENS7_ILi64EEEEEELi256ENS_10bfloat16_tEfNS_4arch4Sm90ELb0ELb1ELb0ELb1ELb1ELb0ELb1ELb1ELb0ELb1ELb1ELb0EEENS1_21CollectiveEpilogueFwdINS6_IJSA_NS7_ILi256EEESB_EEES9_SE_SG_Li256ELb1ELb1ELb1ELb0EEENS1_36VarlenDynamicPersistentTileSchedulerILi128ELi96ELi256ELi128ELb1ELb1ELb1ELb1ELb0ELb1EEEEEEEEEvNT_6ParamsE,(.L_x_15673 - _ZN7cutlass13device_kernelIN5flash11enable_sm90INS1_16FlashAttnFwdSm90INS1_25CollectiveMainloopFwdSm90ILi2EN4cute5tupleIJNS5_1CILi1EEES8_S8_EEENS6_IJNS7_ILi128EEENS7_ILi96EEENS7_ILi64EEEEEELi256ENS_10bfloat16_tEfNS_4arch4Sm90ELb0ELb1ELb0ELb1ELb1ELb0ELb1ELb1ELb0ELb1ELb1ELb0EEENS1_21CollectiveEpilogueFwdINS6_IJSA_NS7_ILi256EEESB_EEES9_SE_SG_Li256ELb1ELb1ELb1ELb0EEENS1_36VarlenDynamicPersistentTileSchedulerILi128ELi96ELi256ELi128ELb1ELb1ELb1ELb1ELb0ELb1EEEEEEEEEvNT_6ParamsE)
        .other          _ZN7cutlass13device_kernelIN5flash11enable_sm90INS1_16FlashAttnFwdSm90INS1_25CollectiveMainloopFwdSm90ILi2EN4cute5tupleIJNS5_1CILi1EEES8_S8_EEENS6_IJNS7_ILi128EEENS7_ILi96EEENS7_ILi64EEEEEELi256ENS_10bfloat16_tEfNS_4arch4Sm90ELb0ELb1ELb0ELb1ELb1ELb0ELb1ELb1ELb0ELb1ELb1ELb0EEENS1_21CollectiveEpilogueFwdINS6_IJSA_NS7_ILi256EEESB_EEES9_SE_SG_Li256ELb1ELb1ELb1ELb0EEENS1_36VarlenDynamicPersistentTileSchedulerILi128ELi96ELi256ELi128ELb1ELb1ELb1ELb1ELb0ELb1EEEEEEEEEvNT_6ParamsE,@"STO_CUDA_ENTRY STV_DEFAULT"
_ZN7cutlass13device_kernelIN5flash11enable_sm90INS1_16FlashAttnFwdSm90INS1_25CollectiveMainloopFwdSm90ILi2EN4cute5tupleIJNS5_1CILi1EEES8_S8_EEENS6_IJNS7_ILi128EEENS7_ILi96EEENS7_ILi64EEEEEELi256ENS_10bfloat16_tEfNS_4arch4Sm90ELb0ELb1ELb0ELb1ELb1ELb0ELb1ELb1ELb0ELb1ELb1ELb0EEENS1_21CollectiveEpilogueFwdINS6_IJSA_NS7_ILi256EEESB_EEES9_SE_SG_Li256ELb1ELb1ELb1ELb0EEENS1_36VarlenDynamicPersistentTileSchedulerILi128ELi96ELi256ELi128ELb1ELb1ELb1ELb1ELb0ELb1EEEEEEEEEvNT_6ParamsE:
        /* <DEDUP_REMOVED lines=47> */
.L_x_12500:
        /* <DEDUP_REMOVED lines=22> */
.L_x_12501:
        /* <DEDUP_REMOVED lines=18> */
.L_x_12502:
        /* <DEDUP_REMOVED lines=22> */
.L_x_12503:
        /* <DEDUP_REMOVED lines=23> */
.L_x_12504:
[----:B------:R-:W-:Y:S01]  /*0840*/  UISETP.NE.AND UP0, UPT, UR9, URZ, UPT ;  /* 0x0000003f0900728c */ /* 0x000fe2000bf05270 */
[----:B------:R-:W-:Y:S01]  /*0850*/  NOP ;  /* 0x0000000000007918 */ /* 0x000fe20000000000 */
[----:B0-----:R-:W-:Y:S01]  /*0860*/  UMOV UR4, 0x1 ;  /* 0x0000000100047882 */ /* 0x001fe20000000000 */
[----:B------:R-:W-:Y:S01]  /*0870*/  ULDC UR5, c[0x0][0x20] ;  /* 0x0000080000057ab9 */ /* 0x000fe20000000800 */
[----:B------:R-:W-:Y:S01]  /*0880*/  USEL UR4, UR4, 0x2, !UP0 ;  /* 0x0000000204047887 */ /* 0x000fe2000c000000 */
[----:B-1234-:R-:W-:Y:S01]  /*0890*/  BAR.SYNC.DEFER_BLOCKING 0x0 ;  /* 0x0000000000007b1d */ /* 0x01efe20000010000 */
[----:B------:R-:W-:Y:S02]  /*08a0*/  PLOP3.LUT P1, PT, PT, PT, UP0, 0x80, 0x0 ;  /* 0x000000000000781c */ /* 0x000fe40003f2f008 */
[----:B------:R-:W-:Y:S02]  /*08b0*/  IADD3 R16, P0, R1, UR5, RZ ;  /* 0x0000000501107c10 */ /* 0x000fe4000ff1e0ff */
[----:B------:R-:W-:Y:S01]  /*08c0*/  IMAD.U32 R2, RZ, RZ, UR4 ;  /* 0x00000004ff027e24 */ /* 0x000fe2000f8e00ff */
[----:B------:R-:W-:Y:S01]  /*08d0*/  ULDC UR6, c[0x0][0x24] ;  /* 0x0000090000067ab9 */ /* 0x000fe20000000800 */
[----:B------:R-:W-:Y:S01]  /*08e0*/  ULDC.64 UR36, c[0x0][0x208] ;  /* 0x0000820000247ab9 */ /* 0x000fe20000000a00 */
[----:B------:R-:W-:-:S02]  /*08f0*/  IMAD.X R17, RZ, RZ, UR6, P0 ;  /* 0x00000006ff117e24 */ /* 0x000fc400080e06ff */
[----:B------:R0:W-:Y:S01]  /*0900*/  STL [R1+0x4c8], R2 ;  /* 0x0004c80201007387 */ /* 0x0001e20000100800 */
[----:B------:R-:W-:Y:S02]  /*0910*/  IMAD.MOV.U32 R22, RZ, RZ, R16 ;  /* 0x000000ffff167224 */ /* 0x000fe400078e0010 */
[----:B------:R-:W-:Y:S01]  /*0920*/  IMAD.MOV.U32 R23, RZ, RZ, R17 ;  /* 0x000000ffff177224 */ /* 0x000fe200078e0011 */
[----:B------:R-:W-:Y:S06]  /*0930*/  @!P1 BRA `(.L_x_12505) ;  /* 0x0000023400c89947 */ /* 0x000fec0003800000 */
.L_x_12506:
[----:B------:R-:W-:-:S08]  /*0940*/  NOP ;  /* 0x0000000000007918 */ /* 0x000fd00000000000 */
[----:B------:R-:W1:Y:S02]  /*0950*/  USETMAXREG.TRY_ALLOC.CTAPOOL UP0, 0xe8 ;  /* 0x000000e8000079c8 */ /* 0x000e640008000600 */
[----:B-1----:R-:W-:-:S13]  /*0960*/  PLOP3.LUT P0, PT, PT, PT, UP0, 0x80, 0x0 ;  /* 0x000000000000781c */ /* 0x002fda0003f0f008 */
[----:B------:R-:W-:Y:S05]  /*0970*/  @!P0 BRA `(.L_x_12506) ;  /* 0xfffffffc00f08947 */ /* 0x000fea000383ffff */
[----:B------:R-:W1:Y:S01]  /*0980*/  S2R R0, SR_TID.X ;  /* 0x0000000000007919 */ /* 0x000e620000002100 */
[----:B------:R-:W-:Y:S06]  /*0990*/  BAR.ARV 0x8, 0x180 ;  /* 0x0206000000007b1d */ /* 0x000fec0000002000 */
[----:B0-----:R-:W-:Y:S01]  /*09a0*/  IADD3 R2, P1, R16, 0x1f0, RZ ;  /* 0x000001f010027810 */ /* 0x001fe20007f3e0ff */
[----:B------:R-:W-:Y:S01]  /*09b0*/  ULDC UR4, c[0x0][0xd3c] ;  /* 0x00034f0000047ab9 */ /* 0x000fe20000000800 */
[----:B------:R-:W0:Y:S03]  /*09c0*/  S2R R7, SR_CgaCtaId ;  /* 0x0000000000077919 */ /* 0x000e260000008800 */
[----:B------:R2:W-:Y:S04]  /*09d0*/  STL [R1+0x4b8], R2 ;  /* 0x0004b80201007387 */ /* 0x0005e80000100800 */
[----:B------:R-:W-:Y:S04]  /*09e0*/  STL.64 [R1+0x1f0], RZ ;  /* 0x0001f0ff01007387 */ /* 0x000fe80000100a00 */
[----:B------:R-:W-:Y:S01]  /*09f0*/  STL [R1+0x1f8], RZ ;  /* 0x0001f8ff01007387 */ /* 0x000fe20000100800 */
[----:B--2---:R-:W-:-:S03]  /*0a00*/  IMAD.X R2, RZ, RZ, R17, P1 ;  /* 0x000000ffff027224 */ /* 0x004fc600008e0611 */
[----:B------:R-:W-:Y:S01]  /*0a10*/  STL [R1+0x1fc], RZ ;  /* 0x0001fcff01007387 */ /* 0x000fe20000100800 */
[----:B-1----:R-:W-:-:S03]  /*0a20*/  SHF.R.U32.HI R0, RZ, 0x7, R0 ;  /* 0x00000007ff007819 */ /* 0x002fc60000011600 */
[----:B------:R-:W-:Y:S01]  /*0a30*/  STL [R1+0x4b4], R2 ;  /* 0x0004b40201007387 */ /* 0x000fe20000100800 */
[----:B------:R-:W-:Y:S02]  /*0a40*/  ISETP.NE.AND P0, PT, R0, 0x1, PT ;  /* 0x000000010000780c */ /* 0x000fe40003f05270 */
[----:B------:R-:W-:-:S04]  /*0a50*/  MOV R0, 0x400 ;  /* 0x0000040000007802 */ /* 0x000fc80000000f00 */
[----:B0-----:R-:W-:-:S07]  /*0a60*/  LEA R0, R7, R0, 0x18 ;  /* 0x0000000007007211 */ /* 0x001fce00078ec0ff */
[----:B------:R-:W-:Y:S08]  /*0a70*/  @!P0 BAR.ARV 0x9, 0x100 ;  /* 0x0244000000008b1d */ /* 0x000ff00000002000 */
[----:B------:R-:W-:Y:S06]  /*0a80*/  BAR.SYNC.DEFER_BLOCKING 0x5, 0x180 ;  /* 0x0146000000007b1d */ /* 0x000fec0000010000 */
[----:B------:R0:W1:Y:S02]  /*0a90*/  LDS.128 R12, [R0+0x324d0] ;  /* 0x0324d000000c7984 */ /* 0x0000640000000c00 */
[----:B------:R-:W-:Y:S06]  /*0aa0*/  BAR.ARV 0x4, 0x180 ;  /* 0x0106000000007b1d */ /* 0x000fec0000002000 */
[----:B0-----:R-:W-:-:S05]  /*0ab0*/  IADD3 R0, P2, R16, 0x1fc, RZ ;  /* 0x000001fc10007810 */ /* 0x001fca0007f5e0ff */
[----:B------:R0:W-:Y:S02]  /*0ac0*/  STL [R1+0x4c0], R0 ;  /* 0x0004c00001007387 */ /* 0x0001e40000100800 */
[----:B0-----:R-:W-:-:S05]  /*0ad0*/  IMAD.X R0, RZ, RZ, R17, P2 ;  /* 0x000000ffff007224 */ /* 0x001fca00010e0611 */
[----:B------:R0:W-:Y:S01]  /*0ae0*/  STL [R1+0x4bc], R0 ;  /* 0x0004bc0001007387 */ /* 0x0001e20000100800 */
[----:B-1----:R-:W-:-:S13]  /*0af0*/  ISETP.GE.AND P0, PT, R15, UR4, PT ;  /* 0x000000040f007c0c */ /* 0x002fda000bf06270 */
[----:B0-----:R-:W-:Y:S05]  /*0b00*/  @P0 EXIT ;  /* 0x000000000000094d */ /* 0x001fea0003800000 */
[----:B------:R-:W0:Y:S01]  /*0b10*/  S2R R2, SR_TID.X ;  /* 0x0000000000027919 */ /* 0x000e220000002100 */
[----:B------:R-:W-:Y:S02]  /*0b20*/  R2UR UR5, R13 ;  /* 0x000000000d0572ca */ /* 0x000fe400000e0000 */
[----:B------:R-:W-:Y:S02]  /*0b30*/  R2UR UR6, R14 ;  /* 0x000000000e0672ca */ /* 0x000fe400000e0000 */
[----:B------:R-:W-:Y:S01]  /*0b40*/  R2UR UR7, R15 ;  /* 0x000000000f0772ca */ /* 0x000fe200000e0000 */
[----:B0-----:R-:W-:-:S05]  /*0b50*/  VIADD R217, R2, 0xffffff80 ;  /* 0xffffff8002d97836 */ /* 0x001fca0000000000 */
[----:B------:R-:W-:-:S04]  /*0b60*/  SHF.R.S32.HI R0, RZ, 0x1f, R217 ;  /* 0x0000001fff007819 */ /* 0x000fc800000114d9 */
[CC--:B------:R-:W-:Y:S02]  /*0b70*/  LEA.HI R2, R0.reuse, R217.reuse, RZ, 0x7 ;  /* 0x000000d900027211 */ /* 0x0c0fe400078f38ff */
[-C--:B------:R-:W-:Y:S02]  /*0b80*/  LEA.HI R5, R0, R217.reuse, RZ, 0x4 ;  /* 0x000000d900057211 */ /* 0x080fe400078f20ff */
[----:B------:R-:W-:Y:S02]  /*0b90*/  LOP3.LUT R4, R2, 0xffffff80, RZ, 0xc0, !PT ;  /* 0xffffff8002047812 */ /* 0x000fe400078ec0ff */
[----:B------:R-:W-:Y:S02]  /*0ba0*/  SHF.R.S32.HI R10, RZ, 0x4, R5 ;  /* 0x00000004ff0a7819 */ /* 0x000fe40000011405 */
[----:B------:R-:W-:Y:S01]  /*0bb0*/  LOP3.LUT R8, R5, 0x3fffff0, RZ, 0xc0, !PT ;  /* 0x03fffff005087812 */ /* 0x000fe200078ec0ff */
[----:B------:R-:W-:Y:S01]  /*0bc0*/  IMAD.IADD R12, R217, 0x1, -R4 ;  /* 0x00000001d90c7824 */ /* 0x000fe200078e0a04 */
[----:B------:R-:W-:-:S02]  /*0bd0*/  LEA.HI R4, R0, R217, RZ, 0x5 ;  /* 0x000000d900047211 */ /* 0x000fc400078f28ff */
[----:B------:R-:W-:Y:S01]  /*0be0*/  LEA.HI R9, R5, R10, RZ, 0x1 ;  /* 0x0000000a05097211 */ /* 0x000fe200078f08ff */
[----:B------:R-:W-:Y:S01]  /*0bf0*/  IMAD.IADD R8, R217, 0x1, -R8 ;  /* 0x00000001d9087824 */ /* 0x000fe200078e0a08 */
[----:B------:R-:W-:Y:S01]  /*0c00*/  SHF.R.S32.HI R3, RZ, 0x1f, R12 ;  /* 0x0000001fff037819 */ /* 0x000fe2000001140c */
[----:B------:R-:W-:Y:S01]  /*0c10*/  IMAD.SHL.U32 R6, R4, 0x20, RZ ;  /* 0x0000002004067824 */ /* 0x000fe200078e00ff */
[----:B------:R-:W-:Y:S01]  /*0c20*/  LOP3.LUT R9, R9, 0x1ffffffe, RZ, 0xc0, !PT ;  /* 0x1ffffffe09097812 */ /* 0x000fe200078ec0ff */
[----:B------:R-:W-:Y:S01]  /*0c30*/  STL [R1+0x4b0], R12 ;  /* 0x0004b00c01007387 */ /* 0x000fe20000100800 */
[----:B------:R-:W-:Y:S02]  /*0c40*/  LEA.HI R4, R3, R12, RZ, 0x2 ;  /* 0x0000000c03047211 */ /* 0x000fe400078f10ff */
[----:B------:R-:W-:Y:S01]  /*0c50*/  LOP3.LUT R11, R6, 0xfffffc00, RZ, 0xc0, !PT ;  /* 0xfffffc00060b7812 */ /* 0x000fe200078ec0ff */
[----:B------:R-:W-:Y:S01]  /*0c60*/  IMAD.IADD R9, R10, 0x1, -R9 ;  /* 0x000000010a097824 */ /* 0x000fe200078e0a09 */
[----:B------:R-:W-:-:S02]  /*0c70*/  SHF.R.S32.HI R5, RZ, 0x2, R4 ;  /* 0x00000002ff057819 */ /* 0x000fc40000011404 */
[----:B------:R-:W-:Y:S01]  /*0c80*/  SHF.R.S32.HI R6, RZ, 0x1f, R4 ;  /* 0x0000001fff067819 */ /* 0x000fe20000011404 */
[----:B------:R-:W-:Y:S01]  /*0c90*/  IMAD R8, R8, 0x40, R11 ;  /* 0x0000004008087824 */ /* 0x000fe200078e020b */
[----:B------:R-:W-:Y:S02]  /*0ca0*/  LOP3.LUT R4, R4, 0x7ffffffc, RZ, 0xc0, !PT ;  /* 0x7ffffffc04047812 */ /* 0x000fe400078ec0ff */
[----:B------:R-:W-:Y:S01]  /*0cb0*/  LEA.HI R11, R0, R217, RZ, 0x2 ;  /* 0x000000d9000b7211 */ /* 0x000fe200078f10ff */
[----:B------:R-:W-:Y:S01]  /*0cc0*/  IMAD R8, R9, 0x8, R8 ;  /* 0x0000000809087824 */ /* 0x000fe200078e0208 */
[----:B------:R-:W-:Y:S01]  /*0cd0*/  LEA.HI R6, R6, R5, RZ, 0x3 ;  /* 0x0000000506067211 */ /* 0x000fe200078f18ff */
[----:B------:R-:W-:Y:S01]  /*0ce0*/  IMAD.IADD R4, R12, 0x1, -R4 ;  /* 0x000000010c047824 */ /* 0x000fe200078e0a04 */
[----:B------:R-:W-:Y:S02]  /*0cf0*/  LOP3.LUT R10, R11, 0xfffffffc, RZ, 0xc0, !PT ;  /* 0xfffffffc0b0a7812 */ /* 0x000fe400078ec0ff */
[----:B------:R-:W-:Y:S01]  /*0d00*/  SHF.R.S32.HI R11, RZ, 0x7, R2 ;  /* 0x00000007ff0b7819 */ /* 0x000fe20000011402 */
[----:B------:R-:W-:Y:S01]  /*0d10*/  IMAD.SHL.U32 R179, R4, 0x2, RZ ;  /* 0x0000000204b37824 */ /* 0x000fe200078e00ff */
[----:B------:R-:W-:Y:S01]  /*0d20*/  LOP3.LUT R6, R6, 0xfffffff8, RZ, 0xc0, !PT ;  /* 0xfffffff806067812 */ /* 0x000fe200078ec0ff */
[----:B------:R-:W-:Y:S01]  /*0d30*/  IMAD.IADD R10, R217, 0x1, -R10 ;  /* 0x00000001d90a7824 */ /* 0x000fe200078e0a0a */
[----:B------:R-:W-:Y:S01]  /*0d40*/  LEA.HI R3, R3, R12, RZ, 0x5 ;  /* 0x0000000c03037211 */ /* 0x000fe200078f28ff */
[----:B------:R-:W-:Y:S01]  /*0d50*/  VIADD R210, R179, 0x18 ;  /* 0x00000018b3d27836 */ /* 0x000fe20000000000 */
[----:B------:R-:W-:Y:S01]  /*0d60*/  LEA.HI R2, R2, R11, RZ, 0x1 ;  /* 0x0000000b02027211 */ /* 0x000fe200078f08ff */
[----:B------:R-:W-:Y:S01]  /*0d70*/  IMAD.IADD R6, R5, 0x1, -R6 ;  /* 0x0000000105067824 */ /* 0x000fe200078e0a06 */
[----:B------:R-:W-:Y:S01]  /*0d80*/  LEA.HI R0, R0, R217, RZ, 0x3 ;  /* 0x000000d900007211 */ /* 0x000fe200078f18ff */
[C---:B------:R-:W-:Y:S01]  /*0d90*/  VIADD R212, R179.reuse, 0x8 ;  /* 0x00000008b3d47836 */ /* 0x040fe20000000000 */
[----:B------:R-:W-:Y:S01]  /*0da0*/  SHF.R.S32.HI R3, RZ, 0x5, R3 ;  /* 0x00000005ff037819 */ /* 0x000fe20000011403 */
[C---:B------:R-:W-:Y:S01]  /*0db0*/  VIADD R211, R179.reuse, 0x10 ;  /* 0x00000010b3d37836 */ /* 0x040fe20000000000 */
[----:B------:R-:W-:Y:S01]  /*0dc0*/  LOP3.LUT R2, R2, 0x3fffffe, RZ, 0xc0, !PT ;  /* 0x03fffffe02027812 */ /* 0x000fe200078ec0ff */
[----:B------:R-:W-:Y:S01]  /*0dd0*/  VIADD R207, R179, 0x30 ;  /* 0x00000030b3cf7836 */ /* 0x000fe20000000000 */
[----:B------:R-:W-:Y:S01]  /*0de0*/  LOP3.LUT R218, R0, 0xfffffff8, RZ, 0xc0, !PT ;  /* 0xfffffff800da7812 */ /* 0x000fe200078ec0ff */
[----:B------:R-:W-:Y:S01]  /*0df0*/  IMAD R3, R3, 0x10, R6 ;  /* 0x0000001003037824 */ /* 0x000fe200078e0206 */
[----:B------:R-:W-:Y:S01]  /*0e00*/  SHF.R.S32.HI R215, RZ, 0x3, R0 ;  /* 0x00000003ffd77819 */ /* 0x000fe20000011400 */
[----:B------:R-:W-:Y:S01]  /*0e10*/  IMAD.IADD R2, R11, 0x1, -R2 ;  /* 0x000000010b027824 */ /* 0x000fe200078e0a02 */
[----:B------:R-:W-:Y:S01]  /*0e20*/  SHF.R.S32.HI R0, RZ, 0x1f, R210 ;  /* 0x0000001fff007819 */ /* 0x000fe200000114d2 */
[C---:B------:R-:W-:Y:S01]  /*0e30*/  VIADD R209, R179.reuse, 0x20 ;  /* 0x00000020b3d17836 */ /* 0x040fe20000000000 */
[----:B------:R-:W-:Y:S01]  /*0e40*/  LEA.HI R5, R10, R10, RZ, 0x1 ;  /* 0x0000000a0a057211 */ /* 0x000fe200078f08ff */
[----:B------:R-:W-:Y:S01]  /*0e50*/  IMAD R178, R2, 0x40, R3 ;  /* 0x0000004002b27824 */ /* 0x000fe200078e0203 */
[----:B------:R-:W-:Y:S01]  /*0e60*/  SHF.R.S32.HI R3, RZ, 0x1f, R212 ;  /* 0x0000001fff037819 */ /* 0x000fe200000114d4 */
[----:B------:R0:W-:Y:S01]  /*0e70*/  STL [R1+0x4a4], R0 ;  /* 0x0004a40001007387 */ /* 0x0001e20000100800 */
[----:B------:R-:W-:Y:S01]  /*0e80*/  SHF.R.S32.HI R2, RZ, 0x1f, R211 ;  /* 0x0000001fff027819 */ /* 0x000fe200000114d3 */
[----:B------:R-:W-:Y:S01]  /*0e90*/  VIADD R208, R179, 0x28 ;  /* 0x00000028b3d07836 */ /* 0x000fe20000000000 */
[----:B------:R-:W-:Y:S01]  /*0ea0*/  LOP3.LUT R5, R5, 0x1ffffffe, RZ, 0xc0, !PT ;  /* 0x1ffffffe05057812 */ /* 0x000fe200078ec0ff */
[C---:B------:R-:W-:Y:S01]  /*0eb0*/  VIADD R204, R179.reuse, 0x48 ;  /* 0x00000048b3cc7836 */ /* 0x040fe20000000000 */
[----:B------:R1:W-:Y:S01]  /*0ec0*/  STL [R1+0x4ac], R3 ;  /* 0x0004ac0301007387 */ /* 0x0003e20000100800 */
[----:B------:R-:W-:-:S02]  /*0ed0*/  VIADD R206, R179, 0x38 ;  /* 0x00000038b3ce7836 */ /* 0x000fc40000000000 */
[C---:B------:R-:W-:Y:S01]  /*0ee0*/  VIADD R205, R179.reuse, 0x40 ;  /* 0x00000040b3cd7836 */ /* 0x040fe20000000000 */
[----:B------:R2:W-:Y:S01]  /*0ef0*/  STL [R1+0x4a8], R2 ;  /* 0x0004a80201007387 */ /* 0x0005e20000100800 */
[----:B0-----:R-:W-:Y:S01]  /*0f00*/  SHF.R.S32.HI R0, RZ, 0x1f, R207 ;  /* 0x0000001fff007819 */ /* 0x001fe200000114cf */
[C---:B------:R-:W-:Y:S02]  /*0f10*/  VIADD R201, R179.reuse, 0x60 ;  /* 0x00000060b3c97836 */ /* 0x040fe40000000000 */
[C---:B------:R-:W-:Y:S01]  /*0f20*/  VIADD R203, R179.reuse, 0x50 ;  /* 0x00000050b3cb7836 */ /* 0x040fe20000000000 */
[----:B------:R-:W-:Y:S01]  /*0f30*/  STL [R1+0x4d0], R8 ;  /* 0x0004d00801007387 */ /* 0x000fe20000100800 */
[----:B-1----:R-:W-:Y:S01]  /*0f40*/  SHF.R.S32.HI R3, RZ, 0x1f, R209 ;  /* 0x0000001fff037819 */ /* 0x002fe200000114d1 */
[C---:B------:R-:W-:Y:S02]  /*0f50*/  VIADD R202, R179.reuse, 0x58 ;  /* 0x00000058b3ca7836 */ /* 0x040fe40000000000 */
[----:B------:R0:W-:Y:S01]  /*0f60*/  STL [R1+0x498], R0 ;  /* 0x0004980001007387 */ /* 0x0001e20000100800 */
[----:B--2---:R-:W-:Y:S01]  /*0f70*/  SHF.R.S32.HI R2, RZ, 0x1f, R208 ;  /* 0x0000001fff027819 */ /* 0x004fe200000114d0 */
[----:B------:R-:W-:-:S02]  /*0f80*/  VIADD R198, R179, 0x78 ;  /* 0x00000078b3c67836 */ /* 0x000fc40000000000 */
[----:B------:R1:W-:Y:S01]  /*0f90*/  STL [R1+0x4a0], R3 ;  /* 0x0004a00301007387 */ /* 0x0003e20000100800 */
[C---:B------:R-:W-:Y:S02]  /*0fa0*/  VIADD R200, R179.reuse, 0x68 ;  /* 0x00000068b3c87836 */ /* 0x040fe40000000000 */
[C---:B------:R-:W-:Y:S01]  /*0fb0*/  VIADD R199, R179.reuse, 0x70 ;  /* 0x00000070b3c77836 */ /* 0x040fe20000000000 */
[----:B------:R2:W-:Y:S01]  /*0fc0*/  STL [R1+0x49c], R2 ;  /* 0x00049c0201007387 */ /* 0x0005e20000100800 */
[C---:B------:R-:W-:Y:S01]  /*0fd0*/  VIADD R195, R179.reuse, 0x90 ;  /* 0x00000090b3c37836 */ /* 0x040fe20000000000 */
[----:B0-----:R-:W-:Y:S01]  /*0fe0*/  SHF.R.S32.HI R0, RZ, 0x1f, R204 ;  /* 0x0000001fff007819 */ /* 0x001fe200000114cc */
[C---:B------:R-:W-:Y:S01]  /*0ff0*/  VIADD R197, R179.reuse, 0x80 ;  /* 0x00000080b3c57836 */ /* 0x040fe20000000000 */
[----:B------:R-:W-:Y:S01]  /*1000*/  STL [R1+0x4c4], R11 ;  /* 0x0004c40b01007387 */ /* 0x000fe20000100800 */
[C---:B------:R-:W-:Y:S01]  /*1010*/  VIADD R196, R179.reuse, 0x88 ;  /* 0x00000088b3c47836 */ /* 0x040fe20000000000 */
[----:B-1----:R-:W-:Y:S01]  /*1020*/  SHF.R.S32.HI R3, RZ, 0x1f, R206 ;  /* 0x0000001fff037819 */ /* 0x002fe200000114ce */
[C---:B------:R-:W-:Y:S01]  /*1030*/  VIADD R192, R179.reuse, 0xa8 ;  /* 0x000000a8b3c07836 */ /* 0x040fe20000000000 */
[----:B------:R0:W-:Y:S01]  /*1040*/  STL [R1+0x48c], R0 ;  /* 0x00048c0001007387 */ /* 0x0001e20000100800 */
[C---:B------:R-:W-:Y:S01]  /*1050*/  VIADD R194, R179.reuse, 0x98 ;  /* 0x00000098b3c27836 */ /* 0x040fe20000000000 */
[----:B--2---:R-:W-:Y:S01]  /*1060*/  SHF.R.S32.HI R2, RZ, 0x1f, R205 ;  /* 0x0000001fff027819 */ /* 0x004fe200000114cd */
[C---:B------:R-:W-:Y:S01]  /*1070*/  VIADD R193, R179.reuse, 0xa0 ;  /* 0x000000a0b3c17836 */ /* 0x040fe20000000000 */
[----:B------:R1:W-:Y:S01]  /*1080*/  STL [R1+0x494], R3 ;  /* 0x0004940301007387 */ /* 0x0003e20000100800 */
[----:B------:R-:W-:-:S02]  /*1090*/  VIADD R189, R179, 0xc0 ;  /* 0x000000c0b3bd7836 */ /* 0x000fc40000000000 */
[C---:B------:R-:W-:Y:S01]  /*10a0*/  VIADD R191, R179.reuse, 0xb0 ;  /* 0x000000b0b3bf7836 */ /* 0x040fe20000000000 */
[----:B------:R2:W-:Y:S01]  /*10b0*/  STL [R1+0x490], R2 ;  /* 0x0004900201007387 */ /* 0x0005e20000100800 */
[C---:B------:R-:W-:Y:S01]  /*10c0*/  VIADD R190, R179.reuse, 0xb8 ;  /* 0x000000b8b3be7836 */ /* 0x040fe20000000000 */
[----:B0-----:R-:W-:Y:S01]  /*10d0*/  SHF.R.S32.HI R0, RZ, 0x1f, R201 ;  /* 0x0000001fff007819 */ /* 0x001fe200000114c9 */
[C---:B------:R-:W-:Y:S02]  /*10e0*/  VIADD R186, R179.reuse, 0xd8 ;  /* 0x000000d8b3ba7836 */ /* 0x040fe40000000000 */
[C---:B------:R-:W-:Y:S01]  /*10f0*/  VIADD R188, R179.reuse, 0xc8 ;  /* 0x000000c8b3bc7836 */ /* 0x040fe20000000000 */
[----:B-1----:R-:W-:Y:S01]  /*1100*/  SHF.R.S32.HI R3, RZ, 0x1f, R203 ;  /* 0x0000001fff037819 */ /* 0x002fe200000114cb */
[----:B------:R0:W-:Y:S01]  /*1110*/  STL [R1+0x480], R0 ;  /* 0x0004800001007387 */ /* 0x0001e20000100800 */
[----:B------:R-:W-:Y:S01]  /*1120*/  VIADD R187, R179, 0xd0 ;  /* 0x000000d0b3bb7836 */ /* 0x000fe20000000000 */
[----:B--2---:R-:W-:-:S02]  /*1130*/  SHF.R.S32.HI R2, RZ, 0x1f, R202 ;  /* 0x0000001fff027819 */ /* 0x004fc400000114ca */
[----:B------:R1:W-:Y:S01]  /*1140*/  STL [R1+0x488], R3 ;  /* 0x0004880301007387 */ /* 0x0003e20000100800 */
[----:B------:R-:W-:Y:S02]  /*1150*/  IMAD.IADD R5, R10, 0x1, -R5 ;  /* 0x000000010a057824 */ /* 0x000fe400078e0a05 */
[----:B------:R-:W-:Y:S01]  /*1160*/  IMAD.IADD R218, R217, 0x1, -R218 ;  /* 0x00000001d9da7824 */ /* 0x000fe200078e0ada */
[----:B------:R2:W-:Y:S01]  /*1170*/  STL [R1+0x484], R2 ;  /* 0x0004840201007387 */ /* 0x0005e20000100800 */
[C---:B------:R-:W-:Y:S01]  /*1180*/  VIADD R185, R179.reuse, 0xe0 ;  /* 0x000000e0b3b97836 */ /* 0x040fe20000000000 */
[----:B0-----:R-:W-:Y:S01]  /*1190*/  SHF.R.S32.HI R0, RZ, 0x1f, R198 ;  /* 0x0000001fff007819 */ /* 0x001fe200000114c6 */
[----:B------:R-:W-:Y:S02]  /*11a0*/  IMAD.SHL.U32 R18, R218, 0x8, RZ ;  /* 0x00000008da127824 */ /* 0x000fe400078e00ff */
[C---:B------:R-:W-:Y:S01]  /*11b0*/  VIADD R184, R179.reuse, 0xe8 ;  /* 0x000000e8b3b87836 */ /* 0x040fe20000000000 */
[----:B-1----:R-:W-:Y:S01]  /*11c0*/  SHF.R.S32.HI R3, RZ, 0x1f, R200 ;  /* 0x0000001fff037819 */ /* 0x002fe200000114c8 */
[----:B------:R0:W-:Y:S01]  /*11d0*/  STL [R1+0x474], R0 ;  /* 0x0004740001007387 */ /* 0x0001e20000100800 */
[C---:B------:R-:W-:Y:S01]  /*11e0*/  VIADD R176, R18.reuse, 0x40 ;  /* 0x0000004012b07836 */ /* 0x040fe20000000000 */
[----:B------:R-:W-:Y:S01]  /*11f0*/  SHF.R.S32.HI R183, RZ, 0x1f, R18 ;  /* 0x0000001fffb77819 */ /* 0x000fe20000011412 */
[C---:B------:R-:W-:Y:S01]  /*1200*/  VIADD R19, R18.reuse, 0x80 ;  /* 0x0000008012137836 */ /* 0x040fe20000000000 */
[----:B--2---:R-:W-:Y:S01]  /*1210*/  SHF.R.S32.HI R2, RZ, 0x1f, R199 ;  /* 0x0000001fff027819 */ /* 0x004fe200000114c7 */
[----:B------:R1:W-:Y:S01]  /*1220*/  STL [R1+0x47c], R3 ;  /* 0x00047c0301007387 */ /* 0x0003e20000100800 */
[----:B------:R-:W-:Y:S01]  /*1230*/  VIADD R177, R18, 0xc0 ;  /* 0x000000c012b17836 */ /* 0x000fe20000000000 */
[----:B------:R-:W-:Y:S01]  /*1240*/  SHF.R.S32.HI R182, RZ, 0x1f, R176 ;  /* 0x0000001fffb67819 */ /* 0x000fe200000114b0 */
[C---:B------:R-:W-:Y:S01]  /*1250*/  VIADD R214, R179.reuse, 0xf0 ;  /* 0x000000f0b3d67836 */ /* 0x040fe20000000000 */
[----:B------:R2:W-:Y:S01]  /*1260*/  STL [R1+0x478], R2 ;  /* 0x0004780201007387 */ /* 0x0005e20000100800 */
[----:B0-----:R-:W-:Y:S01]  /*1270*/  SHF.R.S32.HI R0, RZ, 0x1f, R195 ;  /* 0x0000001fff007819 */ /* 0x001fe200000114c3 */
[----:B------:R-:W-:Y:S01]  /*1280*/  VIADD R213, R179, 0xf8 ;  /* 0x000000f8b3d57836 */ /* 0x000fe20000000000 */
[----:B------:R-:W-:-:S02]  /*1290*/  SHF.R.S32.HI R181, RZ, 0x1f, R19 ;  /* 0x0000001fffb57819 */ /* 0x000fc40000011413 */
[----:B------:R-:W-:Y:S01]  /*12a0*/  SHF.R.S32.HI R180, RZ, 0x1f, R177 ;  /* 0x0000001fffb47819 */ /* 0x000fe200000114b1 */
[----:B------:R0:W-:Y:S01]  /*12b0*/  STL [R1+0x468], R0 ;  /* 0x0004680001007387 */ /* 0x0001e20000100800 */
[----:B-1----:R-:W-:Y:S02]  /*12c0*/  SHF.R.S32.HI R3, RZ, 0x1f, R197 ;  /* 0x0000001fff037819 */ /* 0x002fe400000114c5 */
[----:B------:R-:W-:Y:S02]  /*12d0*/  SHF.R.S32.HI R229, RZ, 0x1f, R185 ;  /* 0x0000001fffe57819 */ /* 0x000fe400000114b9 */
[----:B--2---:R-:W-:Y:S01]  /*12e0*/  SHF.R.S32.HI R2, RZ, 0x1f, R196 ;  /* 0x0000001fff027819 */ /* 0x004fe200000114c4 */
[----:B------:R1:W-:Y:S01]  /*12f0*/  STL [R1+0x470], R3 ;  /* 0x0004700301007387 */ /* 0x0003e20000100800 */
[----:B------:R-:W-:Y:S02]  /*1300*/  SHF.R.S32.HI R228, RZ, 0x1f, R184 ;  /* 0x0000001fffe47819 */ /* 0x000fe400000114b8 */
[----:B------:R-:W-:Y:S01]  /*1310*/  SHF.R.S32.HI R227, RZ, 0x1f, R214 ;  /* 0x0000001fffe37819 */ /* 0x000fe200000114d6 */
[----:B------:R2:W-:Y:S01]  /*1320*/  STL [R1+0x46c], R2 ;  /* 0x00046c0201007387 */ /* 0x0005e20000100800 */
[----:B0-----:R-:W-:-:S02]  /*1330*/  SHF.R.S32.HI R0, RZ, 0x1f, R192 ;  /* 0x0000001fff007819 */ /* 0x001fc400000114c0 */
[----:B------:R-:W-:-:S03]  /*1340*/  SHF.R.S32.HI R219, RZ, 0x1f, R213 ;  /* 0x0000001fffdb7819 */ /* 0x000fc600000114d5 */
[----:B------:R0:W-:Y:S01]  /*1350*/  STL [R1+0x45c], R0 ;  /* 0x00045c0001007387 */ /* 0x0001e20000100800 */
[----:B-1----:R-:W-:Y:S02]  /*1360*/  SHF.R.S32.HI R3, RZ, 0x1f, R194 ;  /* 0x0000001fff037819 */ /* 0x002fe400000114c2 */
[----:B--2---:R-:W-:-:S03]  /*1370*/  SHF.R.S32.HI R2, RZ, 0x1f, R193 ;  /* 0x0000001fff027819 */ /* 0x004fc600000114c1 */
[----:B------:R1:W-:Y:S01]  /*1380*/  STL [R1+0x464], R3 ;  /* 0x0004640301007387 */ /* 0x0003e20000100800 */
[----:B0-----:R-:W-:-:S03]  /*1390*/  SHF.R.S32.HI R0, RZ, 0x1f, R189 ;  /* 0x0000001fff007819 */ /* 0x001fc600000114bd */
[----:B------:R0:W-:Y:S04]  /*13a0*/  STL [R1+0x460], R2 ;  /* 0x0004600201007387 */ /* 0x0001e80000100800 */
[----:B------:R2:W-:Y:S01]  /*13b0*/  STL [R1+0x450], R0 ;  /* 0x0004500001007387 */ /* 0x0005e20000100800 */
[----:B-1----:R-:W-:Y:S02]  /*13c0*/  SHF.R.S32.HI R3, RZ, 0x1f, R191 ;  /* 0x0000001fff037819 */ /* 0x002fe400000114bf */
[----:B0-----:R-:W-:-:S03]  /*13d0*/  SHF.R.S32.HI R2, RZ, 0x1f, R190 ;  /* 0x0000001fff027819 */ /* 0x001fc600000114be */
[----:B------:R0:W-:Y:S01]  /*13e0*/  STL [R1+0x458], R3 ;  /* 0x0004580301007387 */ /* 0x0001e20000100800 */
[----:B--2---:R-:W-:-:S03]  /*13f0*/  SHF.R.S32.HI R0, RZ, 0x1f, R186 ;  /* 0x0000001fff007819 */ /* 0x004fc600000114ba */
[----:B------:R1:W-:Y:S04]  /*1400*/  STL [R1+0x454], R2 ;  /* 0x0004540201007387 */ /* 0x0003e80000100800 */
[----:B------:R2:W-:Y:S01]  /*1410*/  STL [R1+0x444], R0 ;  /* 0x0004440001007387 */ /* 0x0005e20000100800 */
[----:B0-----:R-:W-:Y:S02]  /*1420*/  SHF.R.S32.HI R3, RZ, 0x1f, R188 ;  /* 0x0000001fff037819 */ /* 0x001fe400000114bc */
[----:B-1----:R-:W-:-:S03]  /*1430*/  SHF.R.S32.HI R2, RZ, 0x1f, R187 ;  /* 0x0000001fff027819 */ /* 0x002fc600000114bb */
[----:B------:R0:W-:Y:S01]  /*1440*/  STL [R1+0x44c], R3 ;  /* 0x00044c0301007387 */ /* 0x0001e20000100800 */
[----:B--2---:R-:W-:-:S03]  /*1450*/  IMAD R0, R5, 0x8, R178 ;  /* 0x0000000805007824 */ /* 0x004fc600078e02b2 */
[----:B------:R0:W-:Y:S04]  /*1460*/  STL [R1+0x448], R2 ;  /* 0x0004480201007387 */ /* 0x0001e80000100800 */
[----:B------:R0:W-:Y:S02]  /*1470*/  STL [R1+0x4cc], R0 ;  /* 0x0004cc0001007387 */ /* 0x0001e40000100800 */
.L_x_12637:
[----:B------:R-:W-:Y:S01]  /*1480*/  ULDC.64 UR8, c[0x0][0xb20] ;  /* 0x0002c80000087ab9 */ /* 0x000fe20000000a00 */
[----:B------:R-:W-:Y:S01]  /*1490*/  ULDC.64 UR10, c[0x0][0xb18] ;  /* 0x0002c600000a7ab9 */ /* 0x000fe20000000a00 */
        /* <DEDUP_REMOVED lines=10> */
[----:B01-3--:R-:W-:Y:S02]  /*1540*/  IMAD.U32 R2, RZ, RZ, UR8 ;  /* 0x00000008ff027e24 */ /* 0x00bfe4000f8e00ff */
[----:B------:R-:W-:Y:S01]  /*1550*/  IMAD.U32 R3, RZ, RZ, UR9 ;  /* 0x00000009ff037e24 */ /* 0x000fe2000f8e00ff */
[----:B------:R-:W-:Y:S02]  /*1560*/  @UP1 ULDC.64 UR8, c[0x0][0xb10] ;  /* 0x0002c40000081ab9 */ /* 0x000fe40000000a00 */
[----:B------:R-:W-:Y:S02]  /*1570*/  @UP1 UIMAD.WIDE UR8, UR7, 0x4, UR8 ;  /* 0x00000004070818a5 */ /* 0x000fe4000f8e0208 */
[----:B--2---:R-:W2:Y:S04]  /*1580*/  @P0 LDG.E R2, desc[UR36][R2.64] ;  /* 0x0000002402020981 */ /* 0x004ea8000c1e1900 */
[----:B------:R-:W-:-:S02]  /*1590*/  IMAD.U32 R4, RZ, RZ, UR8 ;  /* 0x00000008ff047e24 */ /* 0x000fc4000f8e00ff */
[----:B------:R-:W-:Y:S01]  /*15a0*/  IMAD.U32 R5, RZ, RZ, UR9 ;  /* 0x00000009ff057e24 */ /* 0x000fe2000f8e00ff */
[----:B------:R-:W-:-:S04]  /*15b0*/  ULDC.64 UR8, c[0x0][0x418] ;  /* 0x0001060000087ab9 */ /* 0x000fc80000000a00 */
[----:B------:R-:W3:Y:S01]  /*15c0*/  @P2 LDG.E R4, desc[UR36][R4.64] ;  /* 0x0000002404042981 */ /* 0x000ee2000c1e1900 */
[----:B------:R-:W-:Y:S01]  /*15d0*/  UISETP.NE.U32.AND UP0, UPT, UR8, URZ, UPT ;  /* 0x0000003f0800728c */ /* 0x000fe2000bf05070 */
[----:B------:R-:W-:Y:S01]  /*15e0*/  ISETP.NE.U32.AND P1, PT, RZ, UR10, PT ;  /* 0x0000000aff007c0c */ /* 0x000fe2000bf25070 */
[----:B------:R-:W-:Y:S01]  /*15f0*/  UMOV UR4, URZ ;  /* 0x0000003f00047c82 */ /* 0x000fe20008000000 */
[----:B------:R-:W-:Y:S01]  /*1600*/  ULDC UR8, c[0x0][0x424] ;  /* 0x0001090000087ab9 */ /* 0x000fe20000000800 */
[----:B------:R-:W-:Y:S01]  /*1610*/  UISETP.NE.AND.EX UP0, UPT, UR9, URZ, UPT, UP0 ;  /* 0x0000003f0900728c */ /* 0x000fe2000bf05300 */
[----:B------:R-:W-:Y:S01]  /*1620*/  ISETP.NE.AND.EX P1, PT, RZ, UR11, PT, P1 ;  /* 0x0000000bff007c0c */ /* 0x000fe2000bf25310 */
[----:B------:R-:W-:Y:S01]  /*1630*/  ULDC UR44, c[0x0][0x288] ;  /* 0x0000a200002c7ab9 */ /* 0x000fe20000000800 */
[----:B------:R-:W-:Y:S02]  /*1640*/  ULOP3.LUT UR60, UR6, 0xffff, URZ, 0xc0, !UPT ;  /* 0x0000ffff063c7892 */ /* 0x000fe4000f8ec03f */
[----:B------:R-:W-:-:S04]  /*1650*/  USEL UR8, UR8, 0x1, UP0 ;  /* 0x0000000108087887 */ /* 0x000fc80008000000 */
[----:B------:R-:W-:Y:S01]  /*1660*/  UIMAD UR45, UR8, UR45, URZ ;  /* 0x0000002d082d72a4 */ /* 0x000fe2000f8e023f */
[----:B--2---:R-:W-:Y:S02]  /*1670*/  @P0 R2UR UR4, R2 ;  /* 0x00000000020402ca */ /* 0x004fe400000e0000 */
        /* <DEDUP_REMOVED lines=15> */
.L_x_12507:
[----:B------:R-:W-:Y:S01]  /*1770*/  IMAD.U32 R216, RZ, RZ, UR7 ;  /* 0x00000007ffd87e24 */ /* 0x000fe2000f8e00ff */
[----:B------:R-:W-:Y:S06]  /*1780*/  @!P1 BRA `(.L_x_12508) ;  /* 0x00000000001c9947 */ /* 0x000fec0003800000 */
[----:B------:R-:W-:Y:S02]  /*1790*/  ULDC.64 UR8, c[0x0][0xb18] ;  /* 0x0002c60000087ab9 */ /* 0x000fe40000000a00 */
[----:B------:R-:W-:-:S06]  /*17a0*/  UIMAD.WIDE UR8, UR7, 0x4, UR8 ;  /* 0x00000004070878a5 */ /* 0x000fcc000f8e0208 */
[----:B------:R-:W-:Y:S02]  /*17b0*/  IMAD.U32 R2, RZ, RZ, UR8 ;  /* 0x00000008ff027e24 */ /* 0x000fe4000f8e00ff */
[----:B------:R-:W-:-:S05]  /*17c0*/  IMAD.U32 R3, RZ, RZ, UR9 ;  /* 0x00000009ff037e24 */ /* 0x000fca000f8e00ff */
[----:B------:R-:W2:Y:S02]  /*17d0*/  LDG.E R2, desc[UR36][R2.64] ;  /* 0x0000002402027981 */ /* 0x000ea4000c1e1900 */
[----:B--2---:R-:W-:Y:S01]  /*17e0*/  R2UR UR45, R2 ;  /* 0x00000000022d72ca */ /* 0x004fe200000e0000 */
[----:B------:R-:W-:-:S14]  /*17f0*/  BRA `(.L_x_12509) ;  /* 0x0000000000347947 */ /* 0x000fdc0003800000 */
.L_x_12508:
        /* <DEDUP_REMOVED lines=13> */
.L_x_12509:
[----:B------:R-:W2:Y:S01]  /*18d0*/  LDL R0, [R1+0x4c8] ;  /* 0x0004c80001007983 */ /* 0x000ea20000100800 */
[----:B------:R-:W-:Y:S01]  /*18e0*/  MOV R72, 0x400 ;  /* 0x0000040000487802 */ /* 0x000fe20000000f00 */
[----:B------:R-:W0:Y:S01]  /*18f0*/  LDC R8, c[0x0][0xa80] ;  /* 0x0002a000ff087b82 */ /* 0x000e220000000800 */
[----:B------:R-:W-:Y:S01]  /*1900*/  IMAD.MOV.U32 R5, RZ, RZ, 0x80 ;  /* 0x00000080ff057424 */ /* 0x000fe200078e00ff */
[----:B------:R-:W1:Y:S01]  /*1910*/  S2R R27, SR_CgaCtaId ;  /* 0x00000000001b7919 */ /* 0x000e620000008800 */
[----:B------:R-:W-:Y:S01]  /*1920*/  IMAD.MOV.U32 R6, RZ, RZ, 0x100 ;  /* 0x00000100ff067424 */ /* 0x000fe200078e00ff */
[----:B------:R-:W-:Y:S01]  /*1930*/  UIADD3 UR45, -UR4, UR45, URZ ;  /* 0x0000002d042d7290 */ /* 0x000fe2000fffe13f */
[----:B------:R-:W-:Y:S01]  /*1940*/  IMAD.MOV.U32 R21, RZ, RZ, 0x80 ;  /* 0x00000080ff157424 */ /* 0x000fe200078e00ff */
[----:B------:R-:W3:Y:S01]  /*1950*/  S2R R3, SR_SWINHI ;  /* 0x0000000000037919 */ /* 0x000ee20000002f00 */
[----:B------:R-:W-:Y:S01]  /*1960*/  ULDC UR4, c[0x0][0x448] ;  /* 0x0001120000047ab9 */ /* 0x000fe20000000800 */
[----:B------:R-:W-:Y:S01]  /*1970*/  IMAD.MOV.U32 R26, RZ, RZ, 0x100 ;  /* 0x00000100ff1a7424 */ /* 0x000fe200078e00ff */
[----:B------:R-:W-:Y:S01]  /*1980*/  UISETP.NE.AND UP1, UPT, UR4, 0x1, UPT ;  /* 0x000000010400788c */ /* 0x000fe2000bf25270 */
[----:B------:R-:W-:Y:S01]  /*1990*/  IMAD.U32 R14, RZ, RZ, UR5 ;  /* 0x00000005ff0e7e24 */ /* 0x000fe2000f8e00ff */
[----:B------:R-:W-:Y:S01]  /*19a0*/  USHF.L.U32 UR58, UR5, 0x7, URZ ;  /* 0x00000007053a7899 */ /* 0x000fe2000800063f */
[----:B------:R-:W-:Y:S01]  /*19b0*/  STL.128 [R1+0x200], RZ ;  /* 0x000200ff01007387 */ /* 0x000fe20000100c00 */
[----:B------:R-:W-:Y:S01]  /*19c0*/  ULOP3.LUT UR8, UR6, 0xff000000, URZ, 0xc0, !UPT ;  /* 0xff00000006087892 */ /* 0x000fe2000f8ec03f */
[----:B------:R-:W-:-:S02]  /*19d0*/  ULDC.64 UR4, c[0x0][0xad8] ;  /* 0x0002b60000047ab9 */ /* 0x000fc40000000a00 */
[----:B------:R-:W-:Y:S01]  /*19e0*/  STL [R1+0x50], R14 ;  /* 0x0000500e01007387 */ /* 0x000fe20000100800 */
[----:B------:R-:W-:Y:S02]  /*19f0*/  UISETP.GE.AND UP0, UPT, UR5, 0x1, UPT ;  /* 0x000000010500788c */ /* 0x000fe4000bf06270 */
[----:B------:R-:W-:Y:S01]  /*1a00*/  UIADD3 UR9, UR58, 0x7f, URZ ;  /* 0x0000007f3a097890 */ /* 0x000fe2000fffe03f */
[----:B------:R-:W-:Y:S01]  /*1a10*/  STL.128 [R1+0x210], RZ ;  /* 0x000210ff01007387 */ /* 0x000fe20000100c00 */
[----:B------:R-:W-:Y:S01]  /*1a20*/  ULOP3.LUT UR59, UR6, 0xff0000, URZ, 0xc0, !UPT ;  /* 0x00ff0000063b7892 */ /* 0x000fe2000f8ec03f */
[----:B------:R-:W-:Y:S02]  /*1a30*/  @UP1 ULDC UR10, c[0x0][0x450] ;  /* 0x00011400000a1ab9 */ /* 0x000fe40000000800 */
[----:B0-----:R-:W-:Y:S01]  /*1a40*/  STL [R1+0x220], R8 ;  /* 0x0002200801007387 */ /* 0x001fe20000100800 */
[----:B------:R-:W-:Y:S01]  /*1a50*/  @UP1 ULDC UR6, c[0x0][0x44c] ;  /* 0x0001130000061ab9 */ /* 0x000fe20000000800 */
[----:B------:R-:W-:-:S02]  /*1a60*/  UIADD3 UR38, UR45, 0x1, -UR44 ;  /* 0x000000012d267890 */ /* 0x000fc4000fffe82c */
[----:B------:R-:W-:Y:S01]  /*1a70*/  STL.128 [R1+0x240], RZ ;  /* 0x000240ff01007387 */ /* 0x000fe20000100c00 */
[----:B------:R-:W-:Y:S02]  /*1a80*/  USHF.R.U32.HI UR8, URZ, 0x8, UR8 ;  /* 0x000000083f087899 */ /* 0x000fe40008011608 */
[----:B------:R-:W-:Y:S01]  /*1a90*/  UP2UR UR39, UPR, URZ, 0x2 ;  /* 0x000000023f277883 */ /* 0x000fe20008000000 */
[----:B------:R-:W-:Y:S01]  /*1aa0*/  STL.128 [R1+0x250], RZ ;  /* 0x000250ff01007387 */ /* 0x000fe20000100c00 */
[----:B------:R-:W-:Y:S01]  /*1ab0*/  UP2UR UR41, UPR, URZ, 0x1 ;  /* 0x000000013f297883 */ /* 0x000fe20008000000 */
[----:B-1----:R-:W-:Y:S01]  /*1ac0*/  LEA R72, R27, R72, 0x18 ;  /* 0x000000481b487211 */ /* 0x002fe200078ec0ff */
[----:B------:R-:W-:Y:S01]  /*1ad0*/  ULEA.HI UR59, UR59, UR8, URZ, 0x10 ;  /* 0x000000083b3b7291 */ /* 0x000fe2000f8f803f */
[----:B------:R-:W-:Y:S02]  /*1ae0*/  STL.64 [R1+0x30], R26 ;  /* 0x0000301a01007387 */ /* 0x000fe40000100a00 */
[----:B------:R-:W-:-:S02]  /*1af0*/  MOV R24, R72 ;  /* 0x0000004800187202 */ /* 0x000fc40000000f00 */
[----:B---3--:R-:W-:Y:S01]  /*1b00*/  MOV R25, R3 ;  /* 0x0000000300197202 */ /* 0x008fe20000000f00 */
[----:B------:R-:W-:Y:S01]  /*1b10*/  STL.128 [R1+0x260], RZ ;  /* 0x000260ff01007387 */ /* 0x000fe20000100c00 */
[C---:B------:R-:W-:Y:S02]  /*1b20*/  IADD3 R2, P2, R24.reuse, 0x32450, RZ ;  /* 0x0003245018027810 */ /* 0x040fe40007f5e0ff */
[C---:B------:R-:W-:Y:S01]  /*1b30*/  IADD3 R10, P0, R24.reuse, 0x32430, RZ ;  /* 0x00032430180a7810 */ /* 0x040fe20007f1e0ff */
[----:B------:R-:W-:Y:S01]  /*1b40*/  STL.128 [R1+0x270], RZ ;  /* 0x000270ff01007387 */ /* 0x000fe20000100c00 */
[----:B------:R-:W-:Y:S01]  /*1b50*/  IADD3 R12, P1, R24, 0x32440, RZ ;  /* 0x00032440180c7810 */ /* 0x000fe20007f3e0ff */
[--C-:B------:R-:W-:Y:S01]  /*1b60*/  IMAD.X R9, RZ, RZ, R25.reuse, P2 ;  /* 0x000000ffff097224 */ /* 0x100fe200010e0619 */
[C---:B------:R-:W-:Y:S01]  /*1b70*/  IADD3 R30, P2, R16.reuse, 0x28, RZ ;  /* 0x00000028101e7810 */ /* 0x040fe20007f5e0ff */
[--C-:B------:R-:W-:Y:S01]  /*1b80*/  IMAD.X R11, RZ, RZ, R25.reuse, P0 ;  /* 0x000000ffff0b7224 */ /* 0x100fe200000e0619 */
[----:B------:R-:W-:Y:S01]  /*1b90*/  STL.128 [R1+0x280], RZ ;  /* 0x000280ff01007387 */ /* 0x000fe20000100c00 */
[----:B------:R-:W-:Y:S01]  /*1ba0*/  IMAD.X R13, RZ, RZ, R25, P1 ;  /* 0x000000ffff0d7224 */ /* 0x000fe200008e0619 */
[C---:B------:R-:W-:Y:S01]  /*1bb0*/  IADD3 R29, P0, R16.reuse, 0x200, RZ ;  /* 0x00000200101d7810 */ /* 0x040fe20007f1e0ff */
[----:B------:R-:W-:Y:S01]  /*1bc0*/  IMAD.X R41, RZ, RZ, R17, P2 ;  /* 0x000000ffff297224 */ /* 0x000fe200010e0611 */
[----:B------:R-:W-:Y:S01]  /*1bd0*/  STL.64 [R1+0x18], R10 ;  /* 0x0000180a01007387 */ /* 0x000fe20000100a00 */
[----:B------:R-:W-:-:S02]  /*1be0*/  IADD3 R28, P1, R16, 0x240, RZ ;  /* 0x00000240101c7810 */ /* 0x000fc40007f3e0ff */
[--C-:B------:R-:W-:Y:S01]  /*1bf0*/  IMAD.X R40, RZ, RZ, R17.reuse, P0 ;  /* 0x000000ffff287224 */ /* 0x100fe200000e0611 */
[----:B------:R-:W-:Y:S02]  /*1c00*/  STL.64 [R1+0x20], R12 ;  /* 0x0000200c01007387 */ /* 0x000fe40000100a00 */
[----:B------:R-:W-:Y:S02]  /*1c10*/  IMAD.X R39, RZ, RZ, R17, P1 ;  /* 0x000000ffff277224 */ /* 0x000fe400008e0611 */
        /* <DEDUP_REMOVED lines=27> */
[----:B------:R-:W-:Y:S04]  /*1dd0*/  STL [R1+0x10], RZ ;  /* 0x000010ff01007387 */ /* 0x000fe80000100800 */
[----:B------:R-:W-:Y:S01]  /*1de0*/  STL [R1+0x38], RZ ;  /* 0x000038ff01007387 */ /* 0x000fe20000100800 */
[----:B--2---:R-:W-:-:S02]  /*1df0*/  R2UR UR7, R0 ;  /* 0x00000000000772ca */ /* 0x004fc400000e0000 */
[----:B------:R-:W-:-:S05]  /*1e00*/  IADD3 R0, P3, R24, 0x32460, RZ ;  /* 0x0003246018007810 */ /* 0x000fca0007f7e0ff */
[----:B------:R-:W-:Y:S01]  /*1e10*/  IMAD.X R3, RZ, RZ, R25, P3 ;  /* 0x000000ffff037224 */ /* 0x000fe200018e0619 */
[----:B------:R-:W-:-:S05]  /*1e20*/  PLOP3.LUT P3, PT, PT, PT, UP0, 0x40, 0x0 ;  /* 0x000000000000781c */ /* 0x000fca0003f6e808 */
[----:B------:R-:W-:Y:S02]  /*1e30*/  IMAD.U32 R4, RZ, RZ, UR7 ;  /* 0x00000007ff047e24 */ /* 0x000fe4000f8e00ff */
[----:B------:R-:W-:Y:S01]  /*1e40*/  IMAD.U32 R20, RZ, RZ, UR7 ;  /* 0x00000007ff147e24 */ /* 0x000fe2000f8e00ff */
[----:B------:R-:W-:Y:S02]  /*1e50*/  UIMAD.WIDE.U32 UR6, UR9, UR6, URZ ;  /* 0x00000006090672a5 */ /* 0x000fe4000f8e003f */
[----:B------:R0:W-:Y:S02]  /*1e60*/  STL.128 [R1], R4 ;  /* 0x0000000401007387 */ /* 0x0001e40000100c00 */
[----:B------:R-:W-:Y:S02]  /*1e70*/  @UP1 USHF.R.U32.HI UR9, URZ, UR10, UR7 ;  /* 0x0000000a3f091299 */ /* 0x000fe40008011607 */
[----:B------:R1:W-:Y:S02]  /*1e80*/  STL.64 [R1+0x28], R20 ;  /* 0x0000281401007387 */ /* 0x0003e40000100a00 */
[----:B------:R-:W-:-:S04]  /*1e90*/  UIADD3 UR9, UR38, UR9, URZ ;  /* 0x0000000926097290 */ /* 0x000fc8000fffe03f */
[----:B------:R-:W-:Y:S01]  /*1ea0*/  UIADD3 UR4, UR9, UR4, URZ ;  /* 0x0000000409047290 */ /* 0x000fe2000fffe03f */
[----:B0-----:R-:W-:Y:S02]  /*1eb0*/  IMAD.MOV.U32 R4, RZ, RZ, R2 ;  /* 0x000000ffff047224 */ /* 0x001fe400078e0002 */
[----:B------:R-:W-:Y:S02]  /*1ec0*/  IMAD.MOV.U32 R5, RZ, RZ, R9 ;  /* 0x000000ffff057224 */ /* 0x000fe400078e0009 */
[----:B------:R-:W-:Y:S02]  /*1ed0*/  IMAD.MOV.U32 R6, RZ, RZ, R0 ;  /* 0x000000ffff067224 */ /* 0x000fe400078e0000 */
[----:B------:R-:W-:-:S05]  /*1ee0*/  IMAD.MOV.U32 R7, RZ, RZ, R3 ;  /* 0x000000ffff077224 */ /* 0x000fca00078e0003 */
[----:B------:R1:W-:Y:S01]  /*1ef0*/  STL.128 [R1+0x40], R4 ;  /* 0x0000400401007387 */ /* 0x0003e20000100c00 */
        /* <DEDUP_REMOVED lines=11> */
.L_x_12511:
[----:B------:R-:W-:-:S11]  /*1fb0*/  UISETP.NE.AND UP0, UPT, UR5, 0x1, UPT ;  /* 0x000000010500788c */ /* 0x000fd6000bf05270 */
[----:B------:R-:W-:Y:S02]  /*1fc0*/  @UP0 ULDC.64 UR10, c[0x0][0xae0] ;  /* 0x0002b800000a0ab9 */ /* 0x000fe40000000a00 */
[----:B------:R-:W-:-:S04]  /*1fd0*/  UIMAD.WIDE.U32 UR6, UR8, UR10, URZ ;  /* 0x0000000a080672a5 */ /* 0x000fc8000f8e003f */
[----:B------:R-:W-:-:S12]  /*1fe0*/  @UP0 USHF.R.U32.HI UR8, URZ, UR11, UR7 ;  /* 0x0000000b3f080299 */ /* 0x000fd80008011607 */
.L_x_12512:
[----:B------:R-:W-:-:S04]  /*1ff0*/  UIMAD UR8, UR8, UR5, UR5 ;  /* 0x00000005080872a4 */ /* 0x000fc8000f8e0205 */
[----:B------:R-:W-:-:S04]  /*2000*/  UISETP.LT.AND UP0, UPT, UR4, UR8, UPT ;  /* 0x000000080400728c */ /* 0x000fc8000bf01270 */
[----:B------:R-:W-:-:S12]  /*2010*/  USEL UR4, UR4, UR8, UP0 ;  /* 0x0000000804047287 */ /* 0x000fd80008000000 */
.L_x_12510:
        /* <DEDUP_REMOVED lines=12> */
[----:B------:R-:W-:Y:S01]  /*20e0*/  UMOV UR12, UR58 ;  /* 0x0000003a000c7c82 */ /* 0x000fe20008000000 */
        /* <DEDUP_REMOVED lines=20> */
.L_x_12514:
[----:B------:R-:W-:-:S11]  /*2230*/  UISETP.NE.AND UP0, UPT, UR5, 0x1, UPT ;  /* 0x000000010500788c */ /* 0x000fd6000bf05270 */
[----:B------:R-:W-:Y:S02]  /*2240*/  @UP0 ULDC.64 UR12, c[0x0][0xae0] ;  /* 0x0002b800000c0ab9 */ /* 0x000fe40000000a00 */
[----:B------:R-:W-:-:S04]  /*2250*/  UIMAD.WIDE.U32 UR8, UR7, UR12, URZ ;  /* 0x0000000c070872a5 */ /* 0x000fc8000f8e003f */
[----:B------:R-:W-:-:S12]  /*2260*/  @UP0 USHF.R.U32.HI UR7, URZ, UR13, UR9 ;  /* 0x0000000d3f070299 */ /* 0x000fd80008011609 */
.L_x_12515:
[----:B------:R-:W-:-:S04]  /*2270*/  UIMAD UR5, UR7, UR5, URZ ;  /* 0x00000005070572a4 */ /* 0x000fc8000f8e023f */
[----:B------:R-:W-:-:S04]  /*2280*/  UISETP.LT.AND UP0, UPT, UR10, UR5, UPT ;  /* 0x000000050a00728c */ /* 0x000fc8000bf01270 */
[----:B------:R-:W-:-:S12]  /*2290*/  USEL UR10, UR10, UR5, !UP0 ;  /* 0x000000050a0a7287 */ /* 0x000fd8000c000000 */
.L_x_12513:
[----:B------:R-:W-:Y:S02]  /*22a0*/  UIMAD.WIDE UR4, UR10, 0x2aaaaaab, URZ ;  /* 0x2aaaaaab0a0478a5 */ /* 0x000fe4000f8e023f */
[----:B------:R-:W-:Y:S02]  /*22b0*/  ULOP3.LUT UR61, UR59, 0xff, URZ, 0xc0, !UPT ;  /* 0x000000ff3b3d7892 */ /* 0x000fe4000f8ec03f */
[----:B------:R-:W-:Y:S02]  /*22c0*/  USHF.R.U32.HI UR4, URZ, 0x1f, UR5 ;  /* 0x0000001f3f047899 */ /* 0x000fe40008011605 */
[----:B------:R-:W-:Y:S02]  /*22d0*/  USHF.R.U32.HI UR59, URZ, 0x10, UR59 ;  /* 0x000000103f3b7899 */ /* 0x000fe4000801163b */
[----:B------:R-:W-:-:S04]  /*22e0*/  ULEA.HI.SX32 UR4, UR5, UR4, 0x1c ;  /* 0x0000000405047291 */ /* 0x000fc8000f8fe23f */
[----:B------:R-:W-:-:S04]  /*22f0*/  UISETP.LT.AND UP0, UPT, URZ, UR4, UPT ;  /* 0x000000043f00728c */ /* 0x000fc8000bf01270 */
[----:B------:R-:W-:-:S03]  /*2300*/  USEL UR40, URZ, UR4, !UP0 ;  /* 0x000000043f287287 */ /* 0x000fc6000c000000 */
[----:B------:R-:W-:Y:S01]  /*2310*/  UMOV UR4, URZ ;  /* 0x0000003f00047c82 */ /* 0x000fe20008000000 */
[----:B------:R-:W-:-:S06]  /*2320*/  UISETP.GT.AND UP0, UPT, UR6, UR40, UPT ;  /* 0x000000280600728c */ /* 0x000fcc000bf04270 */
[----:B------:R-:W-:-:S13]  /*2330*/  PLOP3.LUT P0, PT, PT, PT, UP0, 0x80, 0x0 ;  /* 0x000000000000781c */ /* 0x000fda0003f0f008 */
[----:B------:R-:W-:Y:S05]  /*2340*/  @!P0 BRA `(.L_x_12516) ;  /* 0x0000000000948947 */ /* 0x000fea0003800000 */
[----:B------:R-:W-:Y:S01]  /*2350*/  UISETP.NE.AND UP0, UPT, UR59, URZ, UPT ;  /* 0x0000003f3b00728c */ /* 0x000fe2000bf05270 */
[----:B------:R-:W-:-:S03]  /*2360*/  ULDC UR4, c[0x0][0xae8] ;  /* 0x0002ba0000047ab9 */ /* 0x000fc60000000800 */
[----:B------:R-:W-:-:S04]  /*2370*/  USEL UR10, UR59, UR4, UP0 ;  /* 0x000000043b0a7287 */ /* 0x000fc80008000000 */
[----:B------:R-:W-:Y:S02]  /*2380*/  UIADD3 UR4, UR10, -0x1, UR6 ;  /* 0xffffffff0a047890 */ /* 0x000fe4000fffe006 */
[----:B------:R-:W-:Y:S02]  /*2390*/  IMAD.U32 R3, RZ, RZ, UR10 ;  /* 0x0000000aff037e24 */ /* 0x000fe4000f8e00ff */
[----:B------:R-:W-:-:S03]  /*23a0*/  UIADD3 UR7, -UR40, UR4, URZ ;  /* 0x0000000428077290 */ /* 0x000fc6000fffe13f */
[-C--:B------:R-:W-:Y:S01]  /*23b0*/  IABS R0, R3.reuse ;  /* 0x0000000300007213 */ /* 0x080fe20000000000 */
[----:B------:R-:W-:Y:S01]  /*23c0*/  UMOV UR4, URZ ;  /* 0x0000003f00047c82 */ /* 0x000fe20008000000 */
[----:B-1----:R-:W-:Y:S01]  /*23d0*/  IABS R5, R3 ;  /* 0x0000000300057213 */ /* 0x002fe20000000000 */
        /* <DEDUP_REMOVED lines=28> */
.L_x_12516:
        /* <DEDUP_REMOVED lines=9> */
[----:B------:R-:W2:Y:S01]  /*2630*/  LDL R2, [R1+0x4c4] ;  /* 0x0004c40001027983 */ /* 0x000ea20000100800 */
[----:B------:R-:W-:Y:S01]  /*2640*/  VIADD R8, R72, 0x400 ;  /* 0x0000040048087836 */ /* 0x000fe20000000000 */
[----:B------:R-:W-:Y:S01]  /*2650*/  IADD3 R26, P5, R16, 0x58, RZ ;  /* 0x00000058101a7810 */ /* 0x000fe20007fbe0ff */
[----:B-1----:R-:W-:Y:S01]  /*2660*/  IMAD.MOV.U32 R4, RZ, RZ, 0x1 ;  /* 0x00000001ff047424 */ /* 0x002fe200078e00ff */
[----:B------:R-:W-:Y:S01]  /*2670*/  STL.64 [R1+0x58], RZ ;  /* 0x000058ff01007387 */ /* 0x000fe20000100a00 */
[----:B------:R-:W-:Y:S01]  /*2680*/  IMAD.MOV.U32 R5, RZ, RZ, RZ ;  /* 0x000000ffff057224 */ /* 0x000fe200078e00ff */
[----:B------:R-:W-:Y:S01]  /*2690*/  SHF.R.U32.HI R8, RZ, 0x4, R8 ;  /* 0x00000004ff087819 */ /* 0x000fe20000011608 */
[----:B------:R-:W-:Y:S01]  /*26a0*/  IMAD.MOV.U32 R6, RZ, RZ, 0x1 ;  /* 0x00000001ff067424 */ /* 0x000fe200078e00ff */
[----:B------:R-:W-:Y:S01]  /*26b0*/  STL.128 [R1+0x90], RZ ;  /* 0x000090ff01007387 */ /* 0x000fe20000100c00 */
[----:B------:R-:W-:Y:S01]  /*26c0*/  IMAD.MOV.U32 R7, RZ, RZ, RZ ;  /* 0x000000ffff077224 */ /* 0x000fe200078e00ff */
[----:B------:R-:W-:Y:S01]  /*26d0*/  LOP3.LUT R8, R8, 0x3fff, RZ, 0xc0, !PT ;  /* 0x00003fff08087812 */ /* 0x000fe200078ec0ff */
[----:B------:R-:W-:Y:S01]  /*26e0*/  IMAD.MOV.U32 R10, RZ, RZ, 0x1 ;  /* 0x00000001ff0a7424 */ /* 0x000fe200078e00ff */
[----:B------:R-:W-:Y:S01]  /*26f0*/  STL.128 [R1+0xa0], RZ ;  /* 0x0000a0ff01007387 */ /* 0x000fe20000100c00 */
[----:B------:R-:W-:Y:S01]  /*2700*/  IMAD.MOV.U32 R11, RZ, RZ, RZ ;  /* 0x000000ffff0b7224 */ /* 0x000fe200078e00ff */
[C---:B------:R-:W-:Y:S01]  /*2710*/  IADD3 R37, P6, R16.reuse, 0x60, RZ ;  /* 0x0000006010257810 */ /* 0x040fe20007fde0ff */
[----:B------:R-:W-:Y:S01]  /*2720*/  IMAD.X R27, RZ, RZ, R17, P5 ;  /* 0x000000ffff1b7224 */ /* 0x000fe200028e0611 */
[----:B------:R0:W-:Y:S01]  /*2730*/  STL.128 [R1+0x60], R4 ;  /* 0x0000600401007387 */ /* 0x0001e20000100c00 */
[----:B------:R-:W-:-:S02]  /*2740*/  IADD3 R36, P1, R16, 0x68, RZ ;  /* 0x0000006810247810 */ /* 0x000fc40007f3e0ff */
[C---:B------:R-:W-:Y:S01]  /*2750*/  IADD3 R35, P2, R16.reuse, 0x70, RZ ;  /* 0x0000007010237810 */ /* 0x040fe20007f5e0ff */
[----:B------:R-:W-:Y:S01]  /*2760*/  STL.64 [R1+0x70], R10 ;  /* 0x0000700a01007387 */ /* 0x000fe20000100a00 */
[--C-:B------:R-:W-:Y:S01]  /*2770*/  IMAD.X R38, RZ, RZ, R17.reuse, P6 ;  /* 0x000000ffff267224 */ /* 0x100fe200030e0611 */
[C---:B------:R-:W-:Y:S01]  /*2780*/  IADD3 R34, P3, R16.reuse, 0x78, RZ ;  /* 0x0000007810227810 */ /* 0x040fe20007f7e0ff */
[--C-:B------:R-:W-:Y:S01]  /*2790*/  IMAD.X R51, RZ, RZ, R17.reuse, P1 ;  /* 0x000000ffff337224 */ /* 0x100fe200008e0611 */
[----:B------:R-:W-:Y:S01]  /*27a0*/  STL.128 [R1+0xb0], RZ ;  /* 0x0000b0ff01007387 */ /* 0x000fe20000100c00 */
[--C-:B------:R-:W-:Y:S01]  /*27b0*/  IMAD.X R52, RZ, RZ, R17.reuse, P2 ;  /* 0x000000ffff347224 */ /* 0x100fe200010e0611 */
[C---:B------:R-:W-:Y:S01]  /*27c0*/  IADD3 R31, P4, R16.reuse, 0x80, RZ ;  /* 0x00000080101f7810 */ /* 0x040fe20007f9e0ff */
[----:B------:R-:W-:Y:S01]  /*27d0*/  IMAD.X R49, RZ, RZ, R17, P3 ;  /* 0x000000ffff317224 */ /* 0x000fe200018e0611 */
[----:B------:R-:W-:Y:S01]  /*27e0*/  STL.128 [R1+0xc0], RZ ;  /* 0x0000c0ff01007387 */ /* 0x000fe20000100c00 */
[----:B------:R-:W-:-:S02]  /*27f0*/  IADD3 R33, P5, R16, 0x88, RZ ;  /* 0x0000008810217810 */ /* 0x000fc40007fbe0ff */
[----:B------:R-:W-:Y:S01]  /*2800*/  IADD3 R32, P6, R16, 0x90, RZ ;  /* 0x0000009010207810 */ /* 0x000fe20007fde0ff */
[----:B0-----:R-:W-:Y:S01]  /*2810*/  IMAD.MOV.U32 R5, RZ, RZ, 0x40000040 ;  /* 0x40000040ff057424 */ /* 0x001fe200078e00ff */
[C---:B------:R-:W-:Y:S01]  /*2820*/  LOP3.LUT R6, R8.reuse, 0x3000000, RZ, 0xfc, !PT ;  /* 0x0300000008067812 */ /* 0x040fe200078efcff */
[----:B------:R-:W-:Y:S01]  /*2830*/  IMAD.MOV.U32 R7, RZ, RZ, 0x40000040 ;  /* 0x40000040ff077424 */ /* 0x000fe200078e00ff */
[----:B------:R-:W-:Y:S01]  /*2840*/  LOP3.LUT R8, R8, 0x10000, RZ, 0xfc, !PT ;  /* 0x0001000008087812 */ /* 0x000fe200078efcff */
[----:B------:R-:W-:Y:S01]  /*2850*/  STL.128 [R1+0xd0], RZ ;  /* 0x0000d0ff01007387 */ /* 0x000fe20000100c00 */
[C---:B------:R-:W-:Y:S01]  /*2860*/  IADD3 R45, P1, R16.reuse, 0xf0, RZ ;  /* 0x000000f0102d7810 */ /* 0x040fe20007f3e0ff */
[--C-:B------:R-:W-:Y:S01]  /*2870*/  IMAD.X R50, RZ, RZ, R17.reuse, P4 ;  /* 0x000000ffff327224 */ /* 0x100fe200020e0611 */
[----:B------:R-:W-:Y:S01]  /*2880*/  IADD3 R43, P2, R16, 0xf8, RZ ;  /* 0x000000f8102b7810 */ /* 0x000fe20007f5e0ff */
[----:B------:R-:W-:Y:S01]  /*2890*/  STL.128 [R1+0xe0], RZ ;  /* 0x0000e0ff01007387 */ /* 0x000fe20000100c00 */
[----:B------:R-:W-:-:S02]  /*28a0*/  IMAD.X R48, RZ, RZ, R17, P5 ;  /* 0x000000ffff307224 */ /* 0x000fc400028e0611 */
[--C-:B------:R-:W-:Y:S02]  /*28b0*/  IMAD.X R47, RZ, RZ, R17.reuse, P6 ;  /* 0x000000ffff2f7224 */ /* 0x100fe400030e0611 */
[--C-:B------:R-:W-:Y:S02]  /*28c0*/  IMAD.X R46, RZ, RZ, R17.reuse, P1 ;  /* 0x000000ffff2e7224 */ /* 0x100fe400008e0611 */
[----:B------:R-:W-:Y:S01]  /*28d0*/  IMAD.X R44, RZ, RZ, R17, P2 ;  /* 0x000000ffff2c7224 */ /* 0x000fe200010e0611 */
[----:B--2---:R-:W0:Y:S02]  /*28e0*/  SHFL.IDX PT, R0, R2, RZ, 0x1f ;  /* 0x00001fff02007589 */ /* 0x004e2400000e0000 */
[----:B0-----:R-:W-:-:S04]  /*28f0*/  LEA.HI R2, R0, R0, RZ, 0x1 ;  /* 0x0000000000027211 */ /* 0x001fc800078f08ff */
[----:B------:R-:W-:Y:S01]  /*2900*/  LOP3.LUT R3, R2, 0x7fffe, RZ, 0xc0, !PT ;  /* 0x0007fffe02037812 */ /* 0x000fe200078ec0ff */
[----:B------:R-:W-:-:S04]  /*2910*/  VIADD R2, R72, 0x1c400 ;  /* 0x0001c40048027836 */ /* 0x000fc80000000000 */
[----:B------:R-:W-:Y:S01]  /*2920*/  IMAD.IADD R0, R0, 0x1, -R3 ;  /* 0x0000000100007824 */ /* 0x000fe200078e0a03 */
[----:B------:R-:W-:Y:S01]  /*2930*/  SHF.R.U32.HI R2, RZ, 0x4, R2 ;  /* 0x00000004ff027819 */ /* 0x000fe20000011602 */
[----:B------:R-:W-:-:S03]  /*2940*/  VIADD R3, R72, 0x18400 ;  /* 0x0001840048037836 */ /* 0x000fc60000000000 */
[----:B------:R-:W-:Y:S01]  /*2950*/  LOP3.LUT R2, R2, 0x3fff, RZ, 0xc0, !PT ;  /* 0x00003fff02027812 */ /* 0x000fe200078ec0ff */
[----:B------:R-:W-:Y:S01]  /*2960*/  IMAD R0, R0, 0x2000, R3 ;  /* 0x0000200000007824 */ /* 0x000fe200078e0203 */
[----:B------:R-:W-:Y:S02]  /*2970*/  LOP3.LUT P0, RZ, R3, 0x1bf, RZ, 0xc0, !PT ;  /* 0x000001bf03ff7812 */ /* 0x000fe4000780c0ff */
[----:B------:R-:W-:Y:S01]  /*2980*/  LOP3.LUT R4, R2, 0x10000, RZ, 0xfc, !PT ;  /* 0x0001000002047812 */ /* 0x000fe200078efcff */
[----:B------:R-:W-:Y:S01]  /*2990*/  VIADD R3, R0, 0xa000 ;  /* 0x0000a00000037836 */ /* 0x000fe20000000000 */
[----:B------:R-:W-:-:S03]  /*29a0*/  SHF.R.U32.HI R0, RZ, 0x4, R0 ;  /* 0x00000004ff007819 */ /* 0x000fc60000011600 */
[----:B------:R0:W-:Y:S01]  /*29b0*/  STL.128 [R1+0x80], R4 ;  /* 0x0000800401007387 */ /* 0x0001e20000100c00 */
[----:B------:R-:W-:Y:S02]  /*29c0*/  SHF.R.U32.HI R3, RZ, 0x4, R3 ;  /* 0x00000004ff037819 */ /* 0x000fe40000011603 */
[----:B------:R-:W-:Y:S02]  /*29d0*/  LOP3.LUT R0, R0, 0x3fff, RZ, 0xc0, !PT ;  /* 0x00003fff00007812 */ /* 0x000fe400078ec0ff */
[----:B------:R-:W-:Y:S02]  /*29e0*/  LOP3.LUT R3, R3, 0x3fff, RZ, 0xc0, !PT ;  /* 0x00003fff03037812 */ /* 0x000fe400078ec0ff */
[----:B------:R-:W-:Y:S02]  /*29f0*/  LOP3.LUT R2, R0, 0x10000, RZ, 0xfc, !PT ;  /* 0x0001000000027812 */ /* 0x000fe400078efcff */
[----:B------:R-:W-:Y:S01]  /*2a00*/  LOP3.LUT R0, R3, 0x10000, RZ, 0xfc, !PT ;  /* 0x0001000003007812 */ /* 0x000fe200078efcff */
[----:B------:R-:W-:-:S05]  /*2a10*/  IMAD.MOV.U32 R3, RZ, RZ, 0x40000040 ;  /* 0x40000040ff037424 */ /* 0x000fca00078e00ff */
[----:B------:R1:W-:Y:S01]  /*2a20*/  STL.64 [R1+0x78], R2 ;  /* 0x0000780201007387 */ /* 0x0003e20000100a00 */
[----:B0-----:R-:W-:Y:S02]  /*2a30*/  IMAD.MOV.U32 R6, RZ, RZ, R8 ;  /* 0x000000ffff067224 */ /* 0x001fe400078e0008 */
[----:B------:R-:W-:-:S05]  /*2a40*/  IMAD.MOV.U32 R4, RZ, RZ, R0 ;  /* 0x000000ffff047224 */ /* 0x000fca00078e0000 */
[----:B------:R1:W-:Y:S01]  /*2a50*/  STL.128 [R1+0xf0], R4 ;  /* 0x0000f00401007387 */ /* 0x0003e20000100c00 */
[----:B------:R-:W-:Y:S05]  /*2a60*/  @!P0 BRA `(.L_x_12518) ;  /* 0x0000000000408947 */ /* 0x000fea0003800000 */
[----:B-1----:R-:W-:Y:S01]  /*2a70*/  MOV R2, 0x0 ;  /* 0x0000000000027802 */ /* 0x002fe20000000f00 */
        /* <DEDUP_REMOVED lines=15> */
.L_x_12518:
[----:B------:R-:W2:Y:S01]  /*2b70*/  LDL R42, [R1+0x1fc] ;  /* 0x0001fc00012a7983 */ /* 0x000ea20000100800 */
[----:B-1----:R-:W0:Y:S01]  /*2b80*/  LDC.64 R2, c[0x0][0xad8] ;  /* 0x0002b600ff027b82 */ /* 0x002e220000000a00 */
[----:B------:R-:W-:Y:S01]  /*2b90*/  IADD3 R20, P0, R16, 0x100, RZ ;  /* 0x0000010010147810 */ /* 0x000fe20007f1e0ff */
[----:B------:R-:W-:Y:S01]  /*2ba0*/  IMAD.U32 R9, RZ, RZ, UR45 ;  /* 0x0000002dff097e24 */ /* 0x000fe2000f8e00ff */
[----:B------:R-:W1:Y:S01]  /*2bb0*/  S2R R53, SR_TID.X ;  /* 0x0000000000357919 */ /* 0x000e620000002100 */
[----:B------:R-:W-:Y:S01]  /*2bc0*/  IMAD.U32 R8, RZ, RZ, UR44 ;  /* 0x0000002cff087e24 */ /* 0x000fe2000f8e00ff */
[----:B------:R-:W-:Y:S01]  /*2bd0*/  BSSY B0, `(.L_x_12519) ;  /* 0x000001c000007945 */ /* 0x000fe20003800000 */
[----:B------:R-:W-:Y:S01]  /*2be0*/  IMAD.MOV.U32 R12, RZ, RZ, RZ ;  /* 0x000000ffff0c7224 */ /* 0x000fe200078e00ff */
[----:B------:R3:W-:Y:S01]  /*2bf0*/  STL.64 [R1+0x110], R26 ;  /* 0x0001101a01007387 */ /* 0x0007e20000100a00 */
[----:B------:R-:W4:Y:S01]  /*2c00*/  LDC.64 R4, c[0x0][0xae0] ;  /* 0x0002b800ff047b82 */ /* 0x000f220000000a00 */
[----:B------:R-:W-:-:S02]  /*2c10*/  IMAD.X R21, RZ, RZ, R17, P0 ;  /* 0x000000ffff157224 */ /* 0x000fc400000e0611 */
[----:B------:R0:W-:Y:S04]  /*2c20*/  STL.64 [R1+0x100], R178 ;  /* 0x000100b201007387 */ /* 0x0001e80000100a00 */
[----:B------:R0:W-:Y:S01]  /*2c30*/  STL.64 [R1+0x108], R20 ;  /* 0x0001081401007387 */ /* 0x0001e20000100a00 */
[----:B------:R-:W5:Y:S03]  /*2c40*/  LDC R10, c[0x0][0xad4] ;  /* 0x0002b500ff0a7b82 */ /* 0x000f660000000800 */
[----:B------:R0:W-:Y:S04]  /*2c50*/  STL.U8 [R1+0x118], RZ ;  /* 0x000118ff01007387 */ /* 0x0001e80000100000 */
[----:B------:R0:W-:Y:S01]  /*2c60*/  STL.U8 [R1+0x14c], RZ ;  /* 0x00014cff01007387 */ /* 0x0001e20000100000 */
[----:B------:R-:W3:Y:S01]  /*2c70*/  LDC.64 R6, c[0x0][0x448] ;  /* 0x00011200ff067b82 */ /* 0x000ee20000000a00 */
[----:B0-----:R-:W-:-:S02]  /*2c80*/  IMAD.MOV.U32 R11, RZ, RZ, R2 ;  /* 0x000000ffff0b7224 */ /* 0x001fc400078e0002 */
[----:B------:R-:W-:-:S05]  /*2c90*/  IMAD.MOV.U32 R13, RZ, RZ, R3 ;  /* 0x000000ffff0d7224 */ /* 0x000fca00078e0003 */
[----:B------:R-:W0:Y:S01]  /*2ca0*/  LDC R224, c[0x0][0x450] ;  /* 0x00011400ffe07b82 */ /* 0x000e220000000800 */
[----:B----4-:R-:W-:Y:S02]  /*2cb0*/  IMAD.MOV.U32 R14, RZ, RZ, R4 ;  /* 0x000000ffff0e7224 */ /* 0x010fe400078e0004 */
[----:B------:R-:W-:Y:S02]  /*2cc0*/  IMAD.MOV.U32 R15, RZ, RZ, R5 ;  /* 0x000000ffff0f7224 */ /* 0x000fe400078e0005 */
[----:B-1----:R-:W-:Y:S01]  /*2cd0*/  VIADD R217, R53, 0xffffff80 ;  /* 0xffffff8035d97836 */ /* 0x002fe20000000000 */
[----:B-----5:R1:W-:Y:S04]  /*2ce0*/  STL.128 [R1+0x120], R8 ;  /* 0x0001200801007387 */ /* 0x0203e80000100c00 */
[----:B------:R1:W-:Y:S04]  /*2cf0*/  STL.128 [R1+0x130], R12 ;  /* 0x0001300c01007387 */ /* 0x0003e80000100c00 */
[----:B---3--:R1:W-:Y:S04]  /*2d00*/  STL.64 [R1+0x140], R6 ;  /* 0x0001400601007387 */ /* 0x0083e80000100a00 */
[----:B------:R1:W-:Y:S04]  /*2d10*/  STL [R1+0x11c], R217 ;  /* 0x00011cd901007387 */ /* 0x0003e80000100800 */
[----:B0-----:R1:W-:Y:S01]  /*2d20*/  STL [R1+0x148], R224 ;  /* 0x000148e001007387 */ /* 0x0013e20000100800 */
[----:B--2---:R-:W-:-:S04]  /*2d30*/  LEA.HI R0, R42, R42, RZ, 0x1 ;  /* 0x0000002a2a007211 */ /* 0x004fc800078f08ff */
[----:B------:R-:W-:-:S05]  /*2d40*/  LOP3.LUT R27, R0, 0xfffffffe, RZ, 0xc0, !PT ;  /* 0xfffffffe001b7812 */ /* 0x000fca00078ec0ff */
[----:B------:R-:W-:-:S05]  /*2d50*/  IMAD.IADD R0, R42, 0x1, -R27 ;  /* 0x000000012a007824 */ /* 0x000fca00078e0a1b */
[----:B------:R-:W-:-:S04]  /*2d60*/  SHF.L.U32 R27, R0, 0x1f, RZ ;  /* 0x0000001f001b7819 */ /* 0x000fc800000006ff */
[----:B------:R-:W0:Y:S02]  /*2d70*/  SYNCS.PHASECHK.TRANS64.TRYWAIT P0, [R72+URZ+0x32400], R27 ;  /* 0x0324001b480075a7 */ /* 0x000e24000800017f */
[----:B01----:R-:W-:Y:S05]  /*2d80*/  @!P0 BRA `(.L_x_12520) ;  /* 0x0000028000e88947 */ /* 0x003fea0003800000 */
.L_x_12738:
[----:B------:R-:W-:Y:S05]  /*2d90*/  BSYNC B0 ;  /* 0x0000000000007941 */ /* 0x000fea0003800000 */
.L_x_12519:
[----:B------:R-:W2:Y:S04]  /*2da0*/  LDL R9, [R1+0x4b4] ;  /* 0x0004b40001097983 */ /* 0x000ea80000100800 */
[----:B------:R-:W2:Y:S04]  /*2db0*/  LDL R8, [R1+0x4b8] ;  /* 0x0004b80001087983 */ /* 0x000ea80000100800 */
[----:B------:R-:W3:Y:S04]  /*2dc0*/  LDL R0, [R1+0x4c0] ;  /* 0x0004c00001007983 */ /* 0x000ee80000100800 */
[----:B------:R-:W0:Y:S04]  /*2dd0*/  LDL R6, [R1+0x4bc] ;  /* 0x0004bc0001067983 */ /* 0x000e280000100800 */
[----:B------:R-:W4:Y:S04]  /*2de0*/  LDL R42, [R1] ;  /* 0x00000000012a7983 */ /* 0x000f280000100800 */
[----:B------:R1:W5:Y:S01]  /*2df0*/  LDL.64 R12, [R1+0x1f0] ;  /* 0x0001f000010c7983 */ /* 0x0003620000100a00 */
[----:B------:R-:W-:-:S02]  /*2e00*/  IMAD.MOV.U32 R10, RZ, RZ, R37 ;  /* 0x000000ffff0a7224 */ /* 0x000fc400078e0025 */
[----:B------:R-:W-:Y:S01]  /*2e10*/  IMAD.MOV.U32 R11, RZ, RZ, R38 ;  /* 0x000000ffff0b7224 */ /* 0x000fe200078e0026 */
[C---:B------:R-:W-:Y:S01]  /*2e20*/  IADD3 R14, P0, R16.reuse, 0x14c, RZ ;  /* 0x0000014c100e7810 */ /* 0x040fe20007f1e0ff */
[----:B------:R-:W1:Y:S01]  /*2e30*/  S2R R53, SR_TID.X ;  /* 0x0000000000357919 */ /* 0x000e620000002100 */
[----:B------:R-:W-:Y:S05]  /*2e40*/  WARPSYNC.ALL ;  /* 0x0000000000007948 */ /* 0x000fea0003800000 */
[----:B------:R-:W-:Y:S01]  /*2e50*/  BSSY B0, `(.L_x_12521) ;  /* 0x0000037000007945 */ /* 0x000fe20003800000 */
[----:B-1----:R-:W-:Y:S01]  /*2e60*/  SHF.R.U32.HI R37, RZ, 0x7, R53 ;  /* 0x00000007ff257819 */ /* 0x002fe20000011635 */
[----:B--2---:R1:W-:Y:S01]  /*2e70*/  STL.128 [R1+0x150], R8 ;  /* 0x0001500801007387 */ /* 0x0043e20000100c00 */
[----:B---3--:R-:W-:Y:S01]  /*2e80*/  IMAD.MOV.U32 R26, RZ, RZ, R0 ;  /* 0x000000ffff1a7224 */ /* 0x008fe200078e0000 */
[----:B------:R-:W-:Y:S01]  /*2e90*/  IADD3 R0, P2, R16, 0x230, RZ ;  /* 0x0000023010007810 */ /* 0x000fe20007f5e0ff */
[----:B-1----:R-:W-:-:S02]  /*2ea0*/  IMAD.MOV.U32 R8, RZ, RZ, R34 ;  /* 0x000000ffff087224 */ /* 0x002fc400078e0022 */
[----:B------:R-:W-:Y:S02]  /*2eb0*/  IMAD.MOV.U32 R9, RZ, RZ, R49 ;  /* 0x000000ffff097224 */ /* 0x000fe400078e0031 */
[----:B------:R-:W-:Y:S02]  /*2ec0*/  IMAD.MOV.U32 R10, RZ, RZ, R31 ;  /* 0x000000ffff0a7224 */ /* 0x000fe400078e001f */
[----:B------:R-:W-:-:S05]  /*2ed0*/  IMAD.MOV.U32 R11, RZ, RZ, R50 ;  /* 0x000000ffff0b7224 */ /* 0x000fca00078e0032 */
[----:B------:R1:W-:Y:S01]  /*2ee0*/  STL.128 [R1+0x170], R8 ;  /* 0x0001700801007387 */ /* 0x0003e20000100c00 */
[----:B0-----:R-:W-:Y:S01]  /*2ef0*/  IMAD.MOV.U32 R27, RZ, RZ, R6 ;  /* 0x000000ffff1b7224 */ /* 0x001fe200078e0006 */
[----:B------:R-:W-:Y:S01]  /*2f00*/  IADD3 R6, P1, R16, 0x108, RZ ;  /* 0x0000010810067810 */ /* 0x000fe20007f3e0ff */
[--C-:B------:R-:W-:Y:S02]  /*2f10*/  IMAD.X R31, RZ, RZ, R17.reuse, P0 ;  /* 0x000000ffff1f7224 */ /* 0x100fe400000e0611 */
[----:B------:R-:W-:Y:S02]  /*2f20*/  IMAD.X R15, RZ, RZ, R17, P2 ;  /* 0x000000ffff0f7224 */ /* 0x000fe400010e0611 */
[----:B-1----:R-:W-:Y:S02]  /*2f30*/  IMAD.MOV.U32 R8, RZ, RZ, R30 ;  /* 0x000000ffff087224 */ /* 0x002fe400078e001e */
[----:B------:R-:W-:Y:S02]  /*2f40*/  IMAD.MOV.U32 R9, RZ, RZ, R41 ;  /* 0x000000ffff097224 */ /* 0x000fe400078e0029 */
[----:B------:R-:W-:-:S02]  /*2f50*/  IMAD.MOV.U32 R10, RZ, RZ, R35 ;  /* 0x000000ffff0a7224 */ /* 0x000fc400078e0023 */
[----:B------:R-:W-:-:S05]  /*2f60*/  IMAD.MOV.U32 R11, RZ, RZ, R52 ;  /* 0x000000ffff0b7224 */ /* 0x000fca00078e0034 */
[----:B------:R0:W-:Y:S01]  /*2f70*/  STL.128 [R1+0x190], R8 ;  /* 0x0001900801007387 */ /* 0x0001e20000100c00 */
[----:B------:R-:W-:Y:S02]  /*2f80*/  IMAD.X R21, RZ, RZ, R17, P1 ;  /* 0x000000ffff157224 */ /* 0x000fe400008e0611 */
[----:B0-----:R-:W-:Y:S02]  /*2f90*/  IMAD.MOV.U32 R8, RZ, RZ, R45 ;  /* 0x000000ffff087224 */ /* 0x001fe400078e002d */
[----:B------:R-:W-:Y:S02]  /*2fa0*/  IMAD.MOV.U32 R9, RZ, RZ, R46 ;  /* 0x000000ffff097224 */ /* 0x000fe400078e002e */
[----:B------:R-:W-:Y:S02]  /*2fb0*/  IMAD.MOV.U32 R10, RZ, RZ, R43 ;  /* 0x000000ffff0a7224 */ /* 0x000fe400078e002b */
[----:B------:R-:W-:-:S05]  /*2fc0*/  IMAD.MOV.U32 R11, RZ, RZ, R44 ;  /* 0x000000ffff0b7224 */ /* 0x000fca00078e002c */
        /* <DEDUP_REMOVED lines=12> */
[----:B------:R-:W-:Y:S01]  /*3090*/  IMAD.X R21, RZ, RZ, R17, P0 ;  /* 0x000000ffff157224 */ /* 0x000fe200000e0611 */
[----:B----4-:R-:W-:Y:S02]  /*30a0*/  LOP3.LUT R0, R42, 0x1, RZ, 0xfc, !PT ;  /* 0x000000012a007812 */ /* 0x010fe400078efcff */
[----:B------:R-:W-:Y:S01]  /*30b0*/  STL.128 [R1+0x180], R24 ;  /* 0x0001801801007387 */ /* 0x000fe20000100c00 */
[----:B0-----:R-:W-:Y:S02]  /*30c0*/  IMAD.MOV.U32 R8, RZ, RZ, R28 ;  /* 0x000000ffff087224 */ /* 0x001fe400078e001c */
[----:B------:R-:W-:Y:S02]  /*30d0*/  IMAD.MOV.U32 R9, RZ, RZ, R39 ;  /* 0x000000ffff097224 */ /* 0x000fe400078e0027 */
[----:B------:R-:W-:Y:S02]  /*30e0*/  IMAD.MOV.U32 R10, RZ, RZ, R36 ;  /* 0x000000ffff0a7224 */ /* 0x000fe400078e0024 */
[----:B------:R-:W-:-:S05]  /*30f0*/  IMAD.MOV.U32 R11, RZ, RZ, R51 ;  /* 0x000000ffff0b7224 */ /* 0x000fca00078e0033 */
[----:B------:R0:W-:Y:S04]  /*3100*/  STL.128 [R1+0x1d0], R8 ;  /* 0x0001d00801007387 */ /* 0x0001e80000100c00 */
[----:B------:R1:W-:Y:S01]  /*3110*/  STL.128 [R1+0x160], R20 ;  /* 0x0001601401007387 */ /* 0x0003e20000100c00 */
[----:B------:R-:W-:Y:S01]  /*3120*/  ISETP.NE.AND P1, PT, R0, 0x3, PT ;  /* 0x000000030000780c */ /* 0x000fe20003f25270 */
[----:B0-----:R-:W-:Y:S02]  /*3130*/  IMAD.MOV.U32 R8, RZ, RZ, R32 ;  /* 0x000000ffff087224 */ /* 0x001fe400078e0020 */
[----:B------:R-:W-:Y:S02]  /*3140*/  IMAD.MOV.U32 R9, RZ, RZ, R47 ;  /* 0x000000ffff097224 */ /* 0x000fe400078e002f */
[----:B------:R-:W-:-:S02]  /*3150*/  IMAD.MOV.U32 R10, RZ, RZ, R33 ;  /* 0x000000ffff0a7224 */ /* 0x000fc400078e0021 */
[----:B------:R-:W-:-:S05]  /*3160*/  IMAD.MOV.U32 R11, RZ, RZ, R48 ;  /* 0x000000ffff0b7224 */ /* 0x000fca00078e0030 */
[----:B------:R1:W-:Y:S01]  /*3170*/  STL.128 [R1+0x1e0], R8 ;  /* 0x0001e00801007387 */ /* 0x0003e20000100c00 */
[----:B------:R-:W-:-:S05]  /*3180*/  VIADD R6, R37, 0x8 ;  /* 0x0000000825067836 */ /* 0x000fca0000000000 */
[----:B------:R1:W-:Y:S06]  /*3190*/  BAR.SYNC.DEFER_BLOCKING R6, 0x100 ;  /* 0x000400060000751d */ /* 0x0003ec0000010000 */
[----:B------:R-:W-:Y:S05]  /*31a0*/  @!P1 BRA `(.L_x_12522) ;  /* 0x0000000000049947 */ /* 0x000fea0003800000 */
[----:B------:R-:W-:Y:S01]  /*31b0*/  BPT.TRAP 0x1 ;  /* 0x000000040000795c */ /* 0x000fe20000300000 */
.L_x_12522:
[----:B------:R-:W-:Y:S05]  /*31c0*/  BSYNC B0 ;  /* 0x0000000000007941 */ /* 0x000fea0003800000 */
.L_x_12521:
[----:B-1----:R-:W2:Y:S01]  /*31d0*/  LDL.64 R8, [R1+0x18] ;  /* 0x0000180001087983 */ /* 0x002ea20000100a00 */
[----:B-----5:R-:W-:Y:S01]  /*31e0*/  SHF.L.U32 R13, R13, 0x1f, RZ ;  /* 0x0000001f0d0d7819 */ /* 0x020fe200000006ff */
[----:B------:R-:W-:Y:S01]  /*31f0*/  BSSY B0, `(.L_x_12523) ;  /* 0x0000006000007945 */ /* 0x000fe20003800000 */
[----:B--2---:R-:W-:-:S05]  /*3200*/  MOV R9, R8 ;  /* 0x0000000800097202 */ /* 0x004fca0000000f00 */
[----:B------:R-:W-:-:S04]  /*3210*/  IMAD R12, R12, 0x8, R9 ;  /* 0x000000080c0c7824 */ /* 0x000fc800078e0209 */
[----:B------:R0:W1:Y:S01]  /*3220*/  SYNCS.PHASECHK.TRANS64.TRYWAIT P0, [R12+URZ], R13 ;  /* 0x0000000d0c0075a7 */ /* 0x000062000800017f */
[----:B------:R-:W-:Y:S05]  /*3230*/  @!P1 BRA `(.L_x_12524) ;  /* 0x0000000000049947 */ /* 0x000fea0003800000 */
[----:B------:R-:W-:Y:S01]  /*3240*/  BPT.TRAP 0x1 ;  /* 0x000000040000795c */ /* 0x000fe20000300000 */
.L_x_12524:
[----:B------:R-:W-:Y:S05]  /*3250*/  BSYNC B0 ;  /* 0x0000000000007941 */ /* 0x000fea0003800000 */
.L_x_12523:
[----:B------:R-:W-:Y:S04]  /*3260*/  BSSY B0, `(.L_x_12525) ;  /* 0x0000004000007945 */ /* 0x000fe80003800000 */
[----:B-1----:R-:W-:Y:S05]  /*3270*/  @P0 BRA `(.L_x_12526) ;  /* 0x0000000000080947 */ /* 0x002fea0003800000 */
[----:B------:R-:W1:Y:S02]  /*3280*/  SYNCS.PHASECHK.TRANS64.TRYWAIT P0, [R12+URZ], R13 ;  /* 0x0000000d0c0075a7 */ /* 0x000e64000800017f */
[----:B-1----:R-:W-:Y:S05]  /*3290*/  @!P0 BRA `(.L_x_12527) ;  /* 0x0000027c00b88947 */ /* 0x002fea0003800000 */
.L_x_12526:
[----:B------:R-:W-:Y:S05]  /*32a0*/  BSYNC B0 ;  /* 0x0000000000007941 */ /* 0x000fea0003800000 */
.L_x_12525:
[----:B------:R-:W2:Y:S04]  /*32b0*/  LDL R21, [R1+0x1f0] ;  /* 0x0001f00001157983 */ /* 0x000ea80000100800 */
[----:B------:R-:W2:Y:S01]  /*32c0*/  LDL.64 R8, [R1+0x80] ;  /* 0x0000800001087983 */ /* 0x000ea20000100a00 */
[----:B------:R-:W-:Y:S05]  /*32d0*/  WARPSYNC.ALL ;  /* 0x0000000000007948 */ /* 0x000fea0003800000 */
[----:B------:R-:W3:Y:S04]  /*32e0*/  LDL.64 R24, [R1+0x78] ;  /* 0x0000780001187983 */ /* 0x000ee80000100a00 */
[----:B------:R-:W4:Y:S04]  /*32f0*/  LDL.64 R10, [R1+0x78] ;  /* 0x00007800010a7983 */ /* 0x000f280000100a00 */
[----:B01----:R-:W5:Y:S01]  /*3300*/  LDL.64 R12, [R1+0x78] ;  /* 0x00007800010c7983 */ /* 0x003f620000100a00 */
[----:B--2---:R-:W-:-:S03]  /*3310*/  IMAD R8, R21, 0x300, R8 ;  /* 0x0000030015087824 */ /* 0x004fc600078e0208 */
[----:B------:R-:W2:Y:S01]  /*3320*/  LDL.64 R14, [R1+0x78] ;  /* 0x00007800010e7983 */ /* 0x000ea20000100a00 */
[----:B------:R-:W-:Y:S02]  /*3330*/  R2UR UR7, R9 ;  /* 0x00000000090772ca */ /* 0x000fe400000e0000 */
[C---:B------:R-:W-:Y:S01]  /*3340*/  R2UR UR6, R8.reuse ;  /* 0x00000000080672ca */ /* 0x040fe200000e0000 */
[----:B------:R-:W2:Y:S01]  /*3350*/  LDL R73, [R1+0x1fc] ;  /* 0x0001fc0001497983 */ /* 0x000ea20000100800 */
[----:B------:R-:W-:Y:S01]  /*3360*/  VIADD R20, R8, 0x2 ;  /* 0x0000000208147836 */ /* 0x000fe20000000000 */
[----:B------:R-:W-:Y:S01]  /*3370*/  BSSY B0, `(.L_x_12528) ;  /* 0x000002e000007945 */ /* 0x000fe20003800000 */
[----:B------:R-:W-:Y:S01]  /*3380*/  IMAD.MOV.U32 R21, RZ, RZ, R9 ;  /* 0x000000ffff157224 */ /* 0x000fe200078e0009 */
[----:B------:R0:W-:Y:S01]  /*3390*/  STL [R1+0x60], RZ ;  /* 0x000060ff01007387 */ /* 0x0001e20000100800 */
[----:B---3--:R-:W-:Y:S02]  /*33a0*/  R2UR UR4, R24 ;  /* 0x00000000180472ca */ /* 0x008fe400000e0000 */
[----:B------:R-:W-:-:S02]  /*33b0*/  R2UR UR5, R25 ;  /* 0x00000000190572ca */ /* 0x000fc400000e0000 */
[----:B------:R-:W-:Y:S01]  /*33c0*/  WARPGROUP.ARRIVE ;  /* 0x00000000000079c5 */ /* 0x000fe20000000000 */
[----:B----4-:R-:W-:Y:S02]  /*33d0*/  VIADD R10, R10, 0x2 ;  /* 0x000000020a0a7836 */ /* 0x010fe40000000000 */
[----:B-----5:R-:W-:Y:S02]  /*33e0*/  VIADD R12, R12, 0x4 ;  /* 0x000000040c0c7836 */ /* 0x020fe40000000000 */
[----:B--2---:R-:W-:-:S06]  /*33f0*/  VIADD R14, R14, 0x6 ;  /* 0x000000060e0e7836 */ /* 0x004fcc0000000000 */
[----:B------:R-:W-:Y:S01]  /*3400*/  HGMMA.64x96x16.F32.BF16 R24, gdesc[UR4], RZ, !UPT, gsb0 ;  /* 0x01600000041879f0 */ /* 0x000fe2000c0018ff */
[----:B------:R-:W-:Y:S02]  /*3410*/  R2UR UR6, R20 ;  /* 0x00000000140672ca */ /* 0x000fe400000e0000 */
[----:B------:R-:W-:Y:S02]  /*3420*/  R2UR UR7, R21 ;  /* 0x00000000150772ca */ /* 0x000fe400000e0000 */
[----:B------:R-:W-:Y:S01]  /*3430*/  R2UR UR4, R10 ;  /* 0x000000000a0472ca */ /* 0x000fe200000e0000 */
[C---:B------:R-:W-:Y:S01]  /*3440*/  VIADD R10, R8.reuse, 0x4 ;  /* 0x00000004080a7836 */ /* 0x040fe20000000000 */
        /* <DEDUP_REMOVED lines=28> */
[----:B------:R-:W-:Y:S03]  /*3610*/  HGMMA.64x96x16.F32.BF16 R24, gdesc[UR4], R24, gsb0 ;  /* 0x01600000041879f0 */ /* 0x000fe60008001818 */
[----:B------:R-:W-:Y:S02]  /*3620*/  WARPGROUP.DEPBAR.LE gsb0, 0x0 ;  /* 0x00008000000079c5 */ /* 0x000fe40000010000 */
[----:B------:R-:W1:Y:S02]  /*3630*/  SYNCS.PHASECHK.TRANS64.TRYWAIT P0, [R72+URZ+0x32410], R9 ;  /* 0x03241009480075a7 */ /* 0x000e64000800017f */
[----:B01----:R-:W-:Y:S05]  /*3640*/  @!P0 BRA `(.L_x_12529) ;  /* 0x0000027800e08947 */ /* 0x003fea0003800000 */
.L_x_12739:
[----:B------:R-:W-:Y:S05]  /*3650*/  BSYNC B0 ;  /* 0x0000000000007941 */ /* 0x000fea0003800000 */
.L_x_12528:
[----:B------:R-:W2:Y:S04]  /*3660*/  LDL R10, [R1+0x28] ;  /* 0x00002800010a7983 */ /* 0x000ea80000100800 */
[----:B0-----:R0:W5:Y:S01]  /*3670*/  LDL.64 R8, [R1+0x1f0] ;  /* 0x0001f00001087983 */ /* 0x0011620000100a00 */
[----:B------:R-:W-:Y:S01]  /*3680*/  BSSY B0, `(.L_x_12530) ;  /* 0x0000005000007945 */ /* 0x000fe20003800000 */
[----:B--2---:R-:W-:-:S04]  /*3690*/  LOP3.LUT R10, R10, 0x1, RZ, 0xfc, !PT ;  /* 0x000000010a0a7812 */ /* 0x004fc800078efcff */
[----:B------:R-:W-:-:S13]  /*36a0*/  ISETP.NE.AND P1, PT, R10, 0x3, PT ;  /* 0x000000030a00780c */ /* 0x000fda0003f25270 */
[----:B0-----:R-:W-:Y:S05]  /*36b0*/  @!P1 BRA `(.L_x_12531) ;  /* 0x0000000000049947 */ /* 0x001fea0003800000 */
[----:B------:R-:W-:Y:S01]  /*36c0*/  BPT.TRAP 0x1 ;  /* 0x000000040000795c */ /* 0x000fe20000300000 */
.L_x_12531:
[----:B------:R-:W-:Y:S05]  /*36d0*/  BSYNC B0 ;  /* 0x0000000000007941 */ /* 0x000fea0003800000 */
.L_x_12530:
        /* <DEDUP_REMOVED lines=8> */
.L_x_12533:
[----:B------:R-:W-:Y:S05]  /*3760*/  BSYNC B0 ;  /* 0x0000000000007941 */ /* 0x000fea0003800000 */
.L_x_12532:
[----:B------:R-:W-:Y:S04]  /*3770*/  BSSY B0, `(.L_x_12534) ;  /* 0x0000004000007945 */ /* 0x000fe80003800000 */
[----:B-1----:R-:W-:Y:S05]  /*3780*/  @P0 BRA `(.L_x_12535) ;  /* 0x0000000000080947 */ /* 0x002fea0003800000 */
[----:B------:R-:W1:Y:S02]  /*3790*/  SYNCS.PHASECHK.TRANS64.TRYWAIT P0, [R8+URZ], R9 ;  /* 0x00000009080075a7 */ /* 0x000e64000800017f */
[----:B-1----:R-:W-:Y:S05]  /*37a0*/  @!P0 BRA `(.L_x_12536) ;  /* 0x00000278009c8947 */ /* 0x002fea0003800000 */
.L_x_12535:
[----:B------:R-:W-:Y:S05]  /*37b0*/  BSYNC B0 ;  /* 0x0000000000007941 */ /* 0x000fea0003800000 */
.L_x_12534:
        /* <DEDUP_REMOVED lines=9> */
[----:B------:R0:W5:Y:S01]  /*3850*/  LDL R75, [R1+0xc] ;  /* 0x00000c00014b7983 */ /* 0x0001620000100800 */
[----:B--2---:R-:W-:Y:S01]  /*3860*/  IMAD R8, R73, 0xc00, R8 ;  /* 0x00000c0049087824 */ /* 0x004fe200078e0208 */
[----:B------:R-:W-:-:S02]  /*3870*/  R2UR UR7, R9 ;  /* 0x00000000090772ca */ /* 0x000fc400000e0000 */
[----:B---3--:R-:W-:Y:S02]  /*3880*/  ISETP.NE.U32.AND P0, PT, R72, RZ, PT ;  /* 0x000000ff4800720c */ /* 0x008fe40003f05070 */
[----:B------:R-:W-:Y:S02]  /*3890*/  R2UR UR6, R8 ;  /* 0x00000000080672ca */ /* 0x000fe400000e0000 */
[----:B----4-:R-:W-:Y:S02]  /*38a0*/  R2UR UR4, R10 ;  /* 0x000000000a0472ca */ /* 0x010fe400000e0000 */
[----:B------:R-:W-:Y:S02]  /*38b0*/  R2UR UR5, R11 ;  /* 0x000000000b0572ca */ /* 0x000fe400000e0000 */
[----:B------:R-:W2:Y:S05]  /*38c0*/  LDL.64 R10, [R1+0xf0] ;  /* 0x0000f000010a7983 */ /* 0x000eaa0000100a00 */
        /* <DEDUP_REMOVED lines=130> */
[----:B------:R-:W2:Y:S01]  /*40f0*/  LDL R73, [R1] ;  /* 0x0000000001497983 */ /* 0x000ea20000100800 */
[----:B---3--:R-:W-:Y:S01]  /*4100*/  VIADD R20, R20, 0xc02 ;  /* 0x00000c0214147836 */ /* 0x008fe20000000000 */
[----:B------:R-:W-:Y:S02]  /*4110*/  WARPGROUP.DEPBAR.LE gsb0, 0x0 ;  /* 0x00008000000079c5 */ /* 0x000fe40000010000 */
[----:B------:R-:W-:Y:S01]  /*4120*/  WARPGROUP.ARRIVE ;  /* 0x00000000000079c5 */ /* 0x000fe20000000000 */
[----:B------:R-:W-:Y:S01]  /*4130*/  VIADD R10, R8, 0x902 ;  /* 0x00000902080a7836 */ /* 0x000fe20000000000 */
[----:B------:R0:W5:Y:S06]  /*4140*/  LDL R72, [R1+0x1f0] ;  /* 0x0001f00001487983 */ /* 0x00016c0000100800 */
[----:B------:R-:W-:Y:S01]  /*4150*/  HGMMA.64x96x16.F32.BF16 R24, gdesc[UR4], R24, gsb0 ;  /* 0x01600000041879f0 */ /* 0x000fe20008001818 */
[----:B------:R-:W-:Y:S01]  /*4160*/  IMAD.MOV.U32 R11, RZ, RZ, R9 ;  /* 0x000000ffff0b7224 */ /* 0x000fe200078e0009 */
[----:B------:R-:W-:-:S02]  /*4170*/  R2UR UR6, R10 ;  /* 0x000000000a0672ca */ /* 0x000fc400000e0000 */
[----:B------:R-:W-:Y:S02]  /*4180*/  R2UR UR4, R20 ;  /* 0x00000000140472ca */ /* 0x000fe400000e0000 */
[----:B------:R-:W-:Y:S02]  /*4190*/  R2UR UR7, R11 ;  /* 0x000000000b0772ca */ /* 0x000fe400000e0000 */
[----:B------:R-:W-:Y:S01]  /*41a0*/  R2UR UR5, R21 ;  /* 0x00000000150572ca */ /* 0x000fe200000e0000 */
[----:B----4-:R-:W-:Y:S02]  /*41b0*/  VIADD R14, R14, 0xc04 ;  /* 0x00000c040e0e7836 */ /* 0x010fe40000000000 */
[----:B------:R-:W-:Y:S02]  /*41c0*/  VIADD R10, R8, 0x904 ;  /* 0x00000904080a7836 */ /* 0x000fe40000000000 */
[----:B------:R-:W-:Y:S01]  /*41d0*/  IMAD.MOV.U32 R11, RZ, RZ, R9 ;  /* 0x000000ffff0b7224 */ /* 0x000fe200078e0009 */
[----:B------:R-:W-:-:S02]  /*41e0*/  WARPGROUP.DEPBAR.LE gsb0, 0x0 ;  /* 0x00008000000079c5 */ /* 0x000fc40000010000 */
[----:B------:R-:W-:-:S06]  /*41f0*/  WARPGROUP.ARRIVE ;  /* 0x00000000000079c5 */ /* 0x000fcc0000000000 */
[----:B------:R-:W-:Y:S01]  /*4200*/  HGMMA.64x96x16.F32.BF16 R24, gdesc[UR4], R24, gsb0 ;  /* 0x01600000041879f0 */ /* 0x000fe20008001818 */
        /* <DEDUP_REMOVED lines=13> */
[----:B------:R-:W1:Y:S01]  /*42e0*/  S2R R74, SR_TID.X ;  /* 0x00000000004a7919 */ /* 0x000e620000002100 */
        /* <DEDUP_REMOVED lines=20> */
[----:B------:R-:W-:Y:S02]  /*4430*/  ISETP.NE.AND P0, PT, R73, 0x3, PT ;  /* 0x000000034900780c */ /* 0x000fe40003f05270 */
[----:B-1----:R-:W-:-:S04]  /*4440*/  SHF.R.U32.HI R74, RZ, 0x7, R74 ;  /* 0x00000007ff4a7819 */ /* 0x002fc8000001164a */
[----:B------:R-:W-:Y:S01]  /*4450*/  IADD3 R8, -R74, 0xb, RZ ;  /* 0x0000000b4a087810 */ /* 0x000fe20007ffe1ff */
[----:B------:R-:W-:Y:S01]  /*4460*/  BSSY B0, `(.L_x_12537) ;  /* 0x0000005000007945 */ /* 0x000fe20003800000 */
[----:B------:R-:W-:-:S03]  /*4470*/  WARPGROUP.DEPBAR.LE gsb0, 0x0 ;  /* 0x00008000000079c5 */ /* 0x000fc60000010000 */
[----:B------:R0:W-:Y:S06]  /*4480*/  BAR.ARV R8, 0x100 ;  /* 0x000400080000751d */ /* 0x0001ec0000002000 */
[----:B------:R-:W-:Y:S05]  /*4490*/  @!P0 BRA `(.L_x_12538) ;  /* 0x0000000000048947 */ /* 0x000fea0003800000 */
[----:B------:R-:W-:Y:S01]  /*44a0*/  BPT.TRAP 0x1 ;  /* 0x000000040000795c */ /* 0x000fe20000300000 */
.L_x_12538:
[----:B------:R-:W-:Y:S05]  /*44b0*/  BSYNC B0 ;  /* 0x0000000000007941 */ /* 0x000fea0003800000 */
.L_x_12537:
[----:B0-----:R-:W2:Y:S02]  /*44c0*/  LDL.64 R8, [R1+0x20] ;  /* 0x0000200001087983 */ /* 0x001ea40000100a00 */
[----:B--2---:R-:W-:-:S05]  /*44d0*/  MOV R9, R8 ;  /* 0x0000000800097202 */ /* 0x004fca0000000f00 */
[----:B-----5:R-:W-:-:S05]  /*44e0*/  IMAD R72, R72, 0x8, R9 ;  /* 0x0000000848487824 */ /* 0x020fca00078e0209 */
[----:B------:R-:W-:-:S04]  /*44f0*/  PRMT R72, R75, 0x654, R72 ;  /* 0x000006544b487816 */ /* 0x000fc80000000048 */
[----:B------:R0:W-:Y:S01]  /*4500*/  SYNCS.ARRIVE.TRANS64.RED.A1T0 RZ, [R72+URZ], RZ ;  /* 0x000000ff48ff79a7 */ /* 0x0001e2000810043f */
[----:B------:R-:W2:Y:S04]  /*4510*/  LDL R80, [R1+0x50] ;  /* 0x0000500001507983 */ /* 0x000ea80000100800 */
[----:B------:R-:W3:Y:S04]  /*4520*/  LDL.64 R20, [R1+0x140] ;  /* 0x0001400001147983 */ /* 0x000ee80000100a00 */
[----:B0-----:R-:W4:Y:S04]  /*4530*/  LDL R72, [R1+0x11c] ;  /* 0x00011c0001487983 */ /* 0x001f280000100800 */
        /* <DEDUP_REMOVED lines=38> */
[----:B------:R-:W0:Y:S01]  /*47a0*/  SHFL.IDX PT, R74, R96, RZ, 0x1c1f ;  /* 0x001c1fff604a7589 */ /* 0x000e2200000e0000 */
[----:B------:R-:W-:Y:S02]  /*47b0*/  IMAD R21, R72, -0x60, R9 ;  /* 0xffffffa048157824 */ /* 0x000fe400078e0209 */
[----:B------:R-:W-:Y:S02]  /*47c0*/  IMAD.IADD R20, R75, 0x1, -R20 ;  /* 0x000000014b147824 */ /* 0x000fe400078e0a14 */
[----:B------:R-:W-:Y:S01]  /*47d0*/  VIADD R73, R21, 0x61 ;  /* 0x0000006115497836 */ /* 0x000fe20000000000 */
[----:B------:R-:W-:-:S03]  /*47e0*/  ISETP.GE.AND P1, PT, R13, 0x1, PT ;  /* 0x000000010d00780c */ /* 0x000fc60003f26270 */
[C---:B------:R-:W-:Y:S02]  /*47f0*/  IMAD R73, R20.reuse, -0x2, R73 ;  /* 0xfffffffe14497824 */ /* 0x040fe400078e0249 */
        /* <DEDUP_REMOVED lines=8> */
[----:B0-----:R-:W-:Y:S01]  /*4880*/  VIADDMNMX R10, R74, R98, R75, PT ;  /* 0x000000624a0a7246 */ /* 0x001fe2000380014b */
        /* <DEDUP_REMOVED lines=13> */
.L_x_12542:
[----:B------:R-:W-:-:S13]  /*4960*/  ISETP.NE.AND P0, PT, R13, 0x1, PT ;  /* 0x000000010d00780c */ /* 0x000fda0003f05270 */
[----:B------:R-:W-:-:S05]  /*4970*/  @P0 IMAD.HI.U32 R20, R12, R14, RZ ;  /* 0x0000000e0c140227 */ /* 0x000fca00078e00ff */
[----:B------:R-:W-:-:S07]  /*4980*/  @P0 SHF.R.U32.HI R12, RZ, R15, R20 ;  /* 0x0000000fff0c0219 */ /* 0x000fce0000011614 */
.L_x_12543:
[----:B------:R-:W-:Y:S05]  /*4990*/  BSYNC B1 ;  /* 0x0000000000017941 */ /* 0x000fea0003800000 */
.L_x_12541:
[----:B------:R-:W-:-:S05]  /*49a0*/  IMAD R12, R12, R13, R79 ;  /* 0x0000000d0c0c7224 */ /* 0x000fca00078e024f */
[----:B------:R-:W-:Y:S02]  /*49b0*/  VIMNMX R11, R11, R12, !PT ;  /* 0x0000000c0b0b7248 */ /* 0x000fe40007fe0100 */
[----:B------:R-:W-:-:S07]  /*49c0*/  VIADDMNMX R10, R12, R13, R10, PT ;  /* 0x0000000d0c0a7246 */ /* 0x000fce000380010a */
.L_x_12540:
[----:B------:R-:W-:Y:S05]  /*49d0*/  BSYNC B0 ;  /* 0x0000000000007941 */ /* 0x000fea0003800000 */
.L_x_12539:
        /* <DEDUP_REMOVED lines=130> */
.L_x_12547:
[----:B------:R-:W-:-:S13]  /*5200*/  ISETP.NE.AND P6, PT, R13, 0x1, PT ;  /* 0x000000010d00780c */ /* 0x000fda0003fc5270 */
[----:B------:R-:W-:-:S05]  /*5210*/  @P6 IMAD.HI.U32 R14, R8, R14, RZ ;  /* 0x0000000e080e6227 */ /* 0x000fca00078e00ff */
[----:B------:R-:W-:-:S07]  /*5220*/  @P6 SHF.R.U32.HI R8, RZ, R15, R14 ;  /* 0x0000000fff086219 */ /* 0x000fce000001160e */
.L_x_12548:
[----:B------:R-:W-:Y:S05]  /*5230*/  BSYNC B1 ;  /* 0x0000000000017941 */ /* 0x000fea0003800000 */
.L_x_12546:
[----:B------:R-:W-:-:S05]  /*5240*/  IMAD R8, R8, R13, R79 ;  /* 0x0000000d08087224 */ /* 0x000fca00078e024f */
[----:B------:R-:W-:Y:S02]  /*5250*/  VIADDMNMX R10, R8, R13, R10, PT ;  /* 0x0000000d080a7246 */ /* 0x000fe4000380010a */
[----:B------:R-:W-:-:S07]  /*5260*/  VIMNMX R11, R11, R8, !PT ;  /* 0x000000080b0b7248 */ /* 0x000fce0007fe0100 */
.L_x_12545:
[----:B------:R-:W-:Y:S05]  /*5270*/  BSYNC B0 ;  /* 0x0000000000007941 */ /* 0x000fea0003800000 */
.L_x_12544:
        /* <DEDUP_REMOVED lines=10> */
[----:B------:R-:W2:Y:S01]  /*5320*/  LDL R27, [R1+0x29c] ;  /* 0x00029c00011b7983 */ /* 0x000ea20000100800 */
        /* <DEDUP_REMOVED lines=18> */
[----:B------:R-:W-:Y:S02]  /*5450*/  ISETP.GT.AND P0, PT, R11, 0x11, !P1 ;  /* 0x000000110b00780c */ /* 0x000fe40004f04270 */
[----:B------:R-:W-:Y:S01]  /*5460*/  ISETP.NE.AND P1, PT, R52, RZ, PT ;  /* 0x000000ff3400720c */ /* 0x000fe20003f25270 */
[----:B------:R-:W4:Y:S01]  /*5470*/  LDL R34, [R1+0x294] ;  /* 0x0002940001227983 */ /* 0x000f220000100800 */
[----:B------:R-:W-:Y:S02]  /*5480*/  ISETP.LT.OR P0, PT, R10, 0x12, P0 ;  /* 0x000000120a00780c */ /* 0x000fe40000701670 */
[----:B------:R-:W-:Y:S01]  /*5490*/  FMNMX.FTZ R13, R90, R9, !PT ;  /* 0x000000095a0d7209 */ /* 0x000fe20007810000 */
[----:B------:R-:W4:Y:S01]  /*54a0*/  LDL R52, [R1+0x270] ;  /* 0x0002700001347983 */ /* 0x000f220000100800 */
[----:B------:R-:W-:-:S02]  /*54b0*/  FSEL R138, R35, -INF , !P0 ;  /* 0xff800000238a7808 */ /* 0x000fc40004000000 */
[----:B------:R-:W-:Y:S01]  /*54c0*/  ISETP.GT.AND P0, PT, R11, 0x18, !P6 ;  /* 0x000000180b00780c */ /* 0x000fe20007704270 */
[----:B------:R-:W4:Y:S01]  /*54d0*/  LDL R35, [R1+0x3c4] ;  /* 0x0003c40001237983 */ /* 0x000f220000100800 */
[----:B------:R-:W-:Y:S02]  /*54e0*/  ISETP.NE.AND P6, PT, R12, RZ, PT ;  /* 0x000000ff0c00720c */ /* 0x000fe40003fc5270 */
[----:B------:R-:W-:Y:S01]  /*54f0*/  ISETP.LT.OR P0, PT, R10, 0x19, P0 ;  /* 0x000000190a00780c */ /* 0x000fe20000701670 */
[----:B------:R-:W4:Y:S01]  /*5500*/  LDL R127, [R1+0x2ac] ;  /* 0x0002ac00017f7983 */ /* 0x000f220000100800 */
[----:B------:R-:W-:Y:S02]  /*5510*/  FMNMX.FTZ R13, R150, R13, !PT ;  /* 0x0000000d960d7209 */ /* 0x000fe40007810000 */
[----:B------:R-:W-:Y:S01]  /*5520*/  FSEL R100, R38, -INF , !P0 ;  /* 0xff80000026647808 */ /* 0x000fe20004000000 */
[----:B------:R-:W4:Y:S01]  /*5530*/  LDL R126, [R1+0x2b0] ;  /* 0x0002b000017e7983 */ /* 0x000f220000100800 */
[----:B------:R-:W-:-:S02]  /*5540*/  ISETP.NE.AND P0, PT, R32, RZ, PT ;  /* 0x000000ff2000720c */ /* 0x000fc40003f05270 */
[----:B------:R-:W-:Y:S01]  /*5550*/  FMNMX.FTZ R13, R86, R13, !PT ;  /* 0x0000000d560d7209 */ /* 0x000fe20007810000 */
[----:B------:R-:W4:Y:S01]  /*5560*/  LDL R32, [R1+0x244] ;  /* 0x0002440001207983 */ /* 0x000f220000100800 */
[----:B------:R-:W-:Y:S02]  /*5570*/  ISETP.GT.AND P0, PT, R11, 0x19, !P0 ;  /* 0x000000190b00780c */ /* 0x000fe40004704270 */
[----:B------:R-:W-:Y:S01]  /*5580*/  FMNMX.FTZ R13, R148, R13, !PT ;  /* 0x0000000d940d7209 */ /* 0x000fe20007810000 */
[----:B------:R-:W4:Y:S01]  /*5590*/  LDL R38, [R1+0x274] ;  /* 0x0002740001267983 */ /* 0x000f220000100800 */
[----:B------:R-:W-:Y:S02]  /*55a0*/  ISETP.LT.OR P0, PT, R10, 0x1a, P0 ;  /* 0x0000001a0a00780c */ /* 0x000fe40000701670 */
[----:B------:R-:W-:Y:S01]  /*55b0*/  FMNMX.FTZ R13, R84, R13, !PT ;  /* 0x0000000d540d7209 */ /* 0x000fe20007810000 */
        /* <DEDUP_REMOVED lines=34> */
[----:B------:R-:W-:Y:S02]  /*57e0*/  ISETP.NE.AND P0, PT, R40, RZ, PT ;  /* 0x000000ff2800720c */ /* 0x000fe40003f05270 */
[C---:B------:R-:W-:Y:S01]  /*57f0*/  ISETP.GT.AND P2, PT, R11.reuse, 0x49, !P2 ;  /* 0x000000490b00780c */ /* 0x040fe20005744270 */
[----:B------:R-:W4:Y:S01]  /*5800*/  LDL R40, [R1+0x248] ;  /* 0x0002480001287983 */ /* 0x000f220000100800 */
[----:B------:R-:W-:-:S02]  /*5810*/  ISETP.GT.AND P0, PT, R11, 0x29, !P0 ;  /* 0x000000290b00780c */ /* 0x000fc40004704270 */
[----:B------:R-:W-:Y:S01]  /*5820*/  FMNMX.FTZ R13, R76, R13, !PT ;  /* 0x0000000d4c0d7209 */ /* 0x000fe20007810000 */
[----:B------:R-:W4:Y:S01]  /*5830*/  LDL R46, [R1+0x28c] ;  /* 0x00028c00012e7983 */ /* 0x000f220000100800 */
[C---:B------:R-:W-:Y:S02]  /*5840*/  ISETP.LT.OR P0, PT, R10.reuse, 0x2a, P0 ;  /* 0x0000002a0a00780c */ /* 0x040fe40000701670 */
[----:B------:R-:W-:Y:S01]  /*5850*/  ISETP.GT.AND P3, PT, R11, 0x50, !P3 ;  /* 0x000000500b00780c */ /* 0x000fe20005f64270 */
[----:B------:R-:W4:Y:S01]  /*5860*/  LDL R113, [R1+0x2f0] ;  /* 0x0002f00001717983 */ /* 0x000f220000100800 */
[----:B------:R-:W-:Y:S02]  /*5870*/  FSEL R106, R47, -INF , !P0 ;  /* 0xff8000002f6a7808 */ /* 0x000fe40004000000 */
[----:B------:R-:W-:Y:S01]  /*5880*/  ISETP.NE.AND P0, PT, R41, RZ, PT ;  /* 0x000000ff2900720c */ /* 0x000fe20003f05270 */
[----:B------:R-:W4:Y:S01]  /*5890*/  LDL R111, [R1+0x2f8] ;  /* 0x0002f800016f7983 */ /* 0x000f220000100800 */
[----:B------:R-:W-:-:S02]  /*58a0*/  ISETP.LT.OR P2, PT, R10, 0x4a, P2 ;  /* 0x0000004a0a00780c */ /* 0x000fc40001741670 */
[C---:B------:R-:W-:Y:S01]  /*58b0*/  ISETP.GT.AND P0, PT, R11.reuse, 0x30, !P0 ;  /* 0x000000300b00780c */ /* 0x040fe20004704270 */
[----:B------:R-:W4:Y:S01]  /*58c0*/  LDL R109, [R1+0x304] ;  /* 0x00030400016d7983 */ /* 0x000f220000100800 */
[----:B------:R-:W-:Y:S02]  /*58d0*/  FMNMX.FTZ R13, R164, R13, !PT ;  /* 0x0000000da40d7209 */ /* 0x000fe40007810000 */
[----:B------:R-:W-:Y:S01]  /*58e0*/  ISETP.LT.OR P0, PT, R10, 0x31, P0 ;  /* 0x000000310a00780c */ /* 0x000fe20000701670 */
[----:B------:R-:W4:Y:S01]  /*58f0*/  LDL R107, [R1+0x30c] ;  /* 0x00030c00016b7983 */ /* 0x000f220000100800 */
[----:B------:R-:W-:Y:S02]  /*5900*/  ISETP.GT.AND P4, PT, R11, 0x51, !P4 ;  /* 0x000000510b00780c */ /* 0x000fe40006784270 */
[----:B------:R-:W-:Y:S01]  /*5910*/  FSEL R102, R50, -INF , !P0 ;  /* 0xff80000032667808 */ /* 0x000fe20004000000 */
[----:B------:R-:W4:Y:S01]  /*5920*/  LDL R105, [R1+0x314] ;  /* 0x0003140001697983 */ /* 0x000f220000100800 */
[----:B------:R-:W-:-:S02]  /*5930*/  ISETP.NE.AND P0, PT, R45, RZ, PT ;  /* 0x000000ff2d00720c */ /* 0x000fc40003f05270 */
[C---:B------:R-:W-:Y:S01]  /*5940*/  ISETP.LT.OR P3, PT, R10.reuse, 0x51, P3 ;  /* 0x000000510a00780c */ /* 0x040fe20001f61670 */
[----:B------:R-:W4:Y:S01]  /*5950*/  LDL R45, [R1+0x1f0] ;  /* 0x0001f000012d7983 */ /* 0x000f220000100800 */
[----:B------:R-:W-:Y:S02]  /*5960*/  ISETP.GT.AND P0, PT, R11, 0x31, !P0 ;  /* 0x000000310b00780c */ /* 0x000fe40004704270 */
[----:B------:R-:W-:Y:S01]  /*5970*/  FSEL R116, R63, -INF , !P2 ;  /* 0xff8000003f747808 */ /* 0x000fe20005000000 */
[----:B------:R-:W4:Y:S01]  /*5980*/  LDL R50, [R1+0x27c] ;  /* 0x00027c0001327983 */ /* 0x000f220000100800 */
[----:B------:R-:W-:Y:S02]  /*5990*/  ISETP.LT.OR P0, PT, R10, 0x32, P0 ;  /* 0x000000320a00780c */ /* 0x000fe40000701670 */
[----:B------:R-:W-:Y:S01]  /*59a0*/  FMNMX.FTZ R13, R20, R13, !PT ;  /* 0x0000000d140d7209 */ /* 0x000fe20007810000 */
[----:B------:R-:W4:Y:S01]  /*59b0*/  LDL R103, [R1+0x320] ;  /* 0x0003200001677983 */ /* 0x000f220000100800 */
[----:B------:R-:W-:-:S02]  /*59c0*/  FSEL R220, R51, -INF , !P0 ;  /* 0xff80000033dc7808 */ /* 0x000fc40004000000 */
[----:B------:R-:W-:Y:S01]  /*59d0*/  ISETP.NE.AND P0, PT, R48, RZ, PT ;  /* 0x000000ff3000720c */ /* 0x000fe20003f05270 */
[----:B------:R-:W4:Y:S01]  /*59e0*/  LDL R101, [R1+0x328] ;  /* 0x0003280001657983 */ /* 0x000f220000100800 */
[C---:B------:R-:W-:Y:S02]  /*59f0*/  ISETP.GT.AND P5, PT, R11.reuse, 0x58, !P5 ;  /* 0x000000580b00780c */ /* 0x040fe40006fa4270 */
[----:B------:R-:W-:Y:S01]  /*5a00*/  ISETP.GT.AND P0, PT, R11, 0x38, !P0 ;  /* 0x000000380b00780c */ /* 0x000fe20004704270 */
[----:B------:R-:W4:Y:S01]  /*5a10*/  LDL R48, [R1+0x280] ;  /* 0x0002800001307983 */ /* 0x000f220000100800 */
[C---:B------:R-:W-:Y:S02]  /*5a20*/  ISETP.LT.OR P4, PT, R10.reuse, 0x52, P4 ;  /* 0x000000520a00780c */ /* 0x040fe40002781670 */
[----:B------:R-:W-:Y:S01]  /*5a30*/  ISETP.LT.OR P0, PT, R10, 0x39, P0 ;  /* 0x000000390a00780c */ /* 0x000fe20000701670 */
[----:B------:R-:W4:Y:S01]  /*5a40*/  LDL R99, [R1+0x330] ;  /* 0x0003300001637983 */ /* 0x000f220000100800 */
[----:B------:R-:W-:-:S02]  /*5a50*/  FSEL R118, R66, -INF , !P3 ;  /* 0xff80000042767808 */ /* 0x000fc40005800000 */
[----:B------:R-:W-:Y:S01]  /*5a60*/  FSEL R14, R54, -INF , !P0 ;  /* 0xff800000360e7808 */ /* 0x000fe20004000000 */
[----:B------:R-:W4:Y:S01]  /*5a70*/  LDL R66, [R1+0x260] ;  /* 0x0002600001427983 */ /* 0x000f220000100800 */
[----:B------:R-:W-:Y:S02]  /*5a80*/  ISETP.NE.AND P0, PT, R49, RZ, PT ;  /* 0x000000ff3100720c */ /* 0x000fe40003f05270 */
[----:B------:R-:W-:Y:S01]  /*5a90*/  FMNMX.FTZ R13, R72, R13, !PT ;  /* 0x0000000d480d7209 */ /* 0x000fe20007810000 */
        /* <DEDUP_REMOVED lines=8> */
[C---:B------:R-:W-:Y:S01]  /*5b20*/  ISETP.GT.AND P0, PT, R11.reuse, 0x40, !P1 ;  /* 0x000000400b00780c */ /* 0x040fe20004f04270 */
[----:B------:R-:W4:Y:S01]  /*5b30*/  LDL R93, [R1+0x34c] ;  /* 0x00034c00015d7983 */ /* 0x000f220000100800 */
[----:B------:R-:W-:Y:S02]  /*5b40*/  ISETP.NE.AND P1, PT, R56, RZ, PT ;  /* 0x000000ff3800720c */ /* 0x000fe40003f25270 */
[----:B------:R-:W-:Y:S01]  /*5b50*/  ISETP.LT.OR P0, PT, R10, 0x41, P0 ;  /* 0x000000410a00780c */ /* 0x000fe20000701670 */
[----:B------:R-:W4:Y:S01]  /*5b60*/  LDL R56, [R1+0x24c] ;  /* 0x00024c0001387983 */ /* 0x000f220000100800 */
[----:B------:R-:W-:-:S02]  /*5b70*/  ISETP.GT.AND P1, PT, R11, 0x48, !P1 ;  /* 0x000000480b00780c */ /* 0x000fc40004f24270 */
[----:B------:R-:W-:Y:S01]  /*5b80*/  FSEL R96, R58, -INF , !P0 ;  /* 0xff8000003a607808 */ /* 0x000fe20004000000 */
[----:B------:R-:W4:Y:S01]  /*5b90*/  LDL R91, [R1+0x358] ;  /* 0x00035800015b7983 */ /* 0x000f220000100800 */
[----:B------:R-:W-:Y:S02]  /*5ba0*/  ISETP.GT.AND P0, PT, R11, RZ, !P6 ;  /* 0x000000ff0b00720c */ /* 0x000fe40007704270 */
[C---:B------:R-:W-:Y:S01]  /*5bb0*/  ISETP.LT.OR P1, PT, R10.reuse, 0x49, P1 ;  /* 0x000000490a00780c */ /* 0x040fe20000f21670 */
[----:B------:R-:W4:Y:S01]  /*5bc0*/  LDL R58, [R1+0x250] ;  /* 0x00025000013a7983 */ /* 0x000f220000100800 */
[----:B------:R-:W-:Y:S02]  /*5bd0*/  ISETP.LT.OR P0, PT, R10, 0x1, P0 ;  /* 0x000000010a00780c */ /* 0x000fe40000701670 */
[----:B------:R-:W-:Y:S01]  /*5be0*/  FSEL R114, R62, -INF , !P1 ;  /* 0xff8000003e727808 */ /* 0x000fe20004800000 */
        /* <DEDUP_REMOVED lines=13> */
[----:B------:R-:W-:Y:S02]  /*5cc0*/  FMNMX.FTZ R9, R98, R9, !PT ;  /* 0x0000000962097209 */ /* 0x000fe40007810000 */
[----:B------:R-:W-:Y:S01]  /*5cd0*/  ISETP.NE.AND P6, PT, R24, RZ, PT ;  /* 0x000000ff1800720c */ /* 0x000fe20003fc5270 */
[----:B------:R-:W4:Y:S01]  /*5ce0*/  LDL R83, [R1+0x37c] ;  /* 0x00037c0001537983 */ /* 0x000f220000100800 */
[----:B------:R-:W-:Y:S02]  /*5cf0*/  FMNMX.FTZ R9, R138, R9, !PT ;  /* 0x000000098a097209 */ /* 0x000fe40007810000 */
[----:B------:R-:W-:Y:S01]  /*5d00*/  ISETP.GT.AND P6, PT, R11, 0x59, !P6 ;  /* 0x000000590b00780c */ /* 0x000fe200077c4270 */
[----:B------:R-:W4:Y:S01]  /*5d10*/  LDL.64 R24, [R1+0x88] ;  /* 0x0000880001187983 */ /* 0x000f220000100a00 */
[----:B------:R-:W-:-:S02]  /*5d20*/  FMNMX.FTZ R9, R100, R9, !PT ;  /* 0x0000000964097209 */ /* 0x000fc40007810000 */
[----:B------:R-:W-:Y:S01]  /*5d30*/  FMNMX.FTZ R13, R44, R13, !PT ;  /* 0x0000000d2c0d7209 */ /* 0x000fe20007810000 */
[----:B------:R-:W4:Y:S01]  /*5d40*/  LDL R81, [R1+0x384] ;  /* 0x0003840001517983 */ /* 0x000f220000100800 */
[----:B------:R-:W-:Y:S02]  /*5d50*/  FMNMX.FTZ R9, R132, R9, !PT ;  /* 0x0000000984097209 */ /* 0x000fe40007810000 */
[----:B------:R-:W-:Y:S01]  /*5d60*/  ISETP.LT.OR P6, PT, R10, 0x5a, P6 ;  /* 0x0000005a0a00780c */ /* 0x000fe200037c1670 */
[----:B------:R-:W4:Y:S01]  /*5d70*/  LDL R79, [R1+0x390] ;  /* 0x00039000014f7983 */ /* 0x000f220000100800 */
[----:B------:R-:W-:Y:S02]  /*5d80*/  FMNMX.FTZ R9, R136, R9, !PT ;  /* 0x0000000988097209 */ /* 0x000fe40007810000 */
[----:B------:R-:W-:Y:S01]  /*5d90*/  FSEL R112, R70, -INF , !P5 ;  /* 0xff80000046707808 */ /* 0x000fe20006800000 */
[----:B------:R-:W4:Y:S01]  /*5da0*/  LDL R77, [R1+0x398] ;  /* 0x00039800014d7983 */ /* 0x000f220000100800 */
[----:B------:R-:W-:-:S02]  /*5db0*/  FMNMX.FTZ R9, R104, R9, !PT ;  /* 0x0000000968097209 */ /* 0x000fc40007810000 */
[----:B------:R-:W-:Y:S01]  /*5dc0*/  FMNMX.FTZ R8, R94, R13, !PT ;  /* 0x0000000d5e087209 */ /* 0x000fe20007810000 */
[----:B------:R-:W4:Y:S01]  /*5dd0*/  LDL R70, [R1+0x268] ;  /* 0x0002680001467983 */ /* 0x000f220000100800 */
[----:B------:R-:W-:Y:S02]  /*5de0*/  FMNMX.FTZ R9, R134, R9, !PT ;  /* 0x0000000986097209 */ /* 0x000fe40007810000 */
[----:B------:R-:W-:Y:S01]  /*5df0*/  FSEL R120, R71, -INF , !P6 ;  /* 0xff80000047787808 */ /* 0x000fe20007000000 */
[----:B------:R-:W0:Y:S01]  /*5e00*/  SHFL.BFLY PT, R11, R8, 0x2, 0x1f ;  /* 0x0c401f00080b7f89 */ /* 0x000e2200000e0000 */
[----:B------:R-:W-:-:S03]  /*5e10*/  FMNMX.FTZ R9, R106, R9, !PT ;  /* 0x000000096a097209 */ /* 0x000fc60007810000 */
[----:B------:R-:W4:Y:S01]  /*5e20*/  LDL R75, [R1+0x3a0] ;  /* 0x0003a000014b7983 */ /* 0x000f220000100800 */
        /* <DEDUP_REMOVED lines=23> */
[----:B------:R-:W4:Y:S04]  /*5fa0*/  LDL R51, [R1+0x410] ;  /* 0x0004100001337983 */ /* 0x000f280000100800 */
[----:B------:R-:W-:Y:S04]  /*5fb0*/  STL.64 [R1+0x200], R8 ;  /* 0x0002000801007387 */ /* 0x000fe80000100a00 */
[----:B------:R-:W4:Y:S01]  /*5fc0*/  LDL R13, [R1+0x204] ;  /* 0x00020400010d7983 */ /* 0x000f220000100800 */
[----:B0-----:R-:W-:-:S03]  /*5fd0*/  FMNMX.FTZ R10, R8, R11, !PT ;  /* 0x0000000b080a7209 */ /* 0x001fc60007810000 */
[----:B---3--:R-:W-:Y:S04]  /*5fe0*/  STL [R1+0x254], R60 ;  /* 0x0002543c01007387 */ /* 0x008fe80000100800 */
[----:B------:R-:W0:Y:S04]  /*5ff0*/  SHFL.BFLY PT, R11, R10, 0x1, 0x1f ;  /* 0x0c201f000a0b7f89 */ /* 0x000e2800000e0000 */
[----:B--2---:R1:W-:Y:S04]  /*6000*/  STL [R1+0x29c], R27 ;  /* 0x00029c1b01007387 */ /* 0x0043e80000100800 */
[----:B----4-:R2:W-:Y:S04]  /*6010*/  STL [R1+0x288], R28 ;  /* 0x0002881c01007387 */ /* 0x0105e80000100800 */
[----:B------:R3:W-:Y:S04]  /*6020*/  STL [R1+0x298], R31 ;  /* 0x0002981f01007387 */ /* 0x0007e80000100800 */
[----:B-1----:R-:W4:Y:S04]  /*6030*/  LDL R27, [R1+0x418] ;  /* 0x00041800011b7983 */ /* 0x002f280000100800 */
[----:B--2---:R-:W2:Y:S01]  /*6040*/  LDL R28, [R1+0x3a8] ;  /* 0x0003a800011c7983 */ /* 0x004ea20000100800 */
[----:B0-----:R-:W-:-:S03]  /*6050*/  FMNMX.FTZ R12, R10, R11, !PT ;  /* 0x0000000b0a0c7209 */ /* 0x001fc60007810000 */
[----:B---3--:R-:W3:Y:S04]  /*6060*/  LDL R31, [R1+0x3e0] ;  /* 0x0003e000011f7983 */ /* 0x008ee80000100800 */
[----:B------:R-:W-:Y:S04]  /*6070*/  STL [R1+0x200], R12 ;  /* 0x0002000c01007387 */ /* 0x000fe80000100800 */
[----:B------:R-:W4:Y:S04]  /*6080*/  LDL R122, [R1+0x200] ;  /* 0x00020000017a7983 */ /* 0x000f280000100800 */
[----:B------:R0:W-:Y:S04]  /*6090*/  STL [R1+0x294], R34 ;  /* 0x0002942201007387 */ /* 0x0001e80000100800 */
[----:B------:R1:W-:Y:S04]  /*60a0*/  STL [R1+0x278], R30 ;  /* 0x0002781e01007387 */ /* 0x0003e80000100800 */
[----:B------:R-:W-:Y:S04]  /*60b0*/  STL [R1+0x25c], R64 ;  /* 0x00025c4001007387 */ /* 0x000fe80000100800 */
[----:B0-----:R-:W2:Y:S04]  /*60c0*/  LDL R34, [R1+0x3fc] ;  /* 0x0003fc0001227983 */ /* 0x001ea80000100800 */
[----:B------:R0:W-:Y:S04]  /*60d0*/  STL [R1+0x244], R32 ;  /* 0x0002442001007387 */ /* 0x0001e80000100800 */
[----:B-1----:R-:W3:Y:S04]  /*60e0*/  LDL R30, [R1+0x338] ;  /* 0x00033800011e7983 */ /* 0x002ee80000100800 */
[----:B------:R-:W-:Y:S04]  /*60f0*/  STL [R1+0x264], R68 ;  /* 0x0002644401007387 */ /* 0x000fe80000100800 */
[----:B0-----:R-:W3:Y:S04]  /*6100*/  LDL R32, [R1+0x2cc] ;  /* 0x0002cc0001207983 */ /* 0x001ee80000100800 */
[----:B------:R-:W-:Y:S04]  /*6110*/  STL [R1+0x270], R52 ;  /* 0x0002703401007387 */ /* 0x000fe80000100800 */
[----:B------:R0:W-:Y:S04]  /*6120*/  STL [R1+0x274], R38 ;  /* 0x0002742601007387 */ /* 0x0001e80000100800 */
[----:B------:R1:W-:Y:S04]  /*6130*/  STL [R1+0x284], R36 ;  /* 0x0002842401007387 */ /* 0x0003e80000100800 */
[----:B------:R-:W-:Y:S04]  /*6140*/  STL [R1+0x290], R42 ;  /* 0x0002902a01007387 */ /* 0x000fe80000100800 */
[----:B0-----:R-:W3:Y:S04]  /*6150*/  LDL R38, [R1+0x31c] ;  /* 0x00031c0001267983 */ /* 0x001ee80000100800 */
[----:B-1----:R-:W3:Y:S04]  /*6160*/  LDL R36, [R1+0x38c] ;  /* 0x00038c0001247983 */ /* 0x002ee80000100800 */
[----:B------:R-:W3:Y:S04]  /*6170*/  LDL R68, [R1+0x3c0] ;  /* 0x0003c00001447983 */ /* 0x000ee80000100800 */
[----:B------:R-:W3:Y:S04]  /*6180*/  LDL R64, [R1+0x3d4] ;  /* 0x0003d40001407983 */ /* 0x000ee80000100800 */
[----:B------:R-:W3:Y:S04]  /*6190*/  LDL R60, [R1+0x3e8] ;  /* 0x0003e800013c7983 */ /* 0x000ee80000100800 */
[----:B------:R0:W-:Y:S04]  /*61a0*/  STL [R1+0x248], R40 ;  /* 0x0002482801007387 */ /* 0x0001e80000100800 */
[----:B------:R1:W-:Y:S04]  /*61b0*/  STL [R1+0x28c], R46 ;  /* 0x00028c2e01007387 */ /* 0x0003e80000100800 */
[----:B------:R-:W3:Y:S04]  /*61c0*/  LDL R52, [R1+0x40c] ;  /* 0x00040c0001347983 */ /* 0x000ee80000100800 */
[----:B0-----:R-:W3:Y:S04]  /*61d0*/  LDL R40, [R1+0x2b4] ;  /* 0x0002b40001287983 */ /* 0x001ee80000100800 */
[----:B------:R-:W3:Y:S04]  /*61e0*/  LDL R49, [R1+0x41c] ;  /* 0x00041c0001317983 */ /* 0x000ee80000100800 */
[----:B------:R-:W3:Y:S04]  /*61f0*/  LDL R47, [R1+0x424] ;  /* 0x00042400012f7983 */ /* 0x000ee80000100800 */
[----:B-1----:R-:W3:Y:S04]  /*6200*/  LDL R46, [R1+0x428] ;  /* 0x00042800012e7983 */ /* 0x002ee80000100800 */
[----:B------:R-:W3:Y:S04]  /*6210*/  LDL R43, [R1+0x430] ;  /* 0x00043000012b7983 */ /* 0x000ee80000100800 */
[----:B------:R0:W-:Y:S04]  /*6220*/  STL [R1+0x27c], R50 ;  /* 0x00027c3201007387 */ /* 0x0001e80000100800 */
[----:B------:R-:W3:Y:S04]  /*6230*/  LDL R42, [R1+0x438] ;  /* 0x00043800012a7983 */ /* 0x000ee80000100800 */
[----:B------:R-:W3:Y:S04]  /*6240*/  LDL R41, [R1+0x43c] ;  /* 0x00043c0001297983 */ /* 0x000ee80000100800 */
[----:B------:R1:W-:Y:S04]  /*6250*/  STL [R1+0x280], R48 ;  /* 0x0002803001007387 */ /* 0x0003e80000100800 */
[----:B0-----:R-:W3:Y:S04]  /*6260*/  LDL R50, [R1+0x414] ;  /* 0x0004140001327983 */ /* 0x001ee80000100800 */
[----:B------:R0:W-:Y:S04]  /*6270*/  STL [R1+0x260], R66 ;  /* 0x0002604201007387 */ /* 0x0001e80000100800 */
[----:B------:R0:W-:Y:S04]  /*6280*/  STL [R1+0x26c], R54 ;  /* 0x00026c3601007387 */ /* 0x0001e80000100800 */
[----:B-1----:R-:W3:Y:S04]  /*6290*/  LDL R48, [R1+0x420] ;  /* 0x0004200001307983 */ /* 0x002ee80000100800 */
[----:B0-----:R-:W3:Y:S04]  /*62a0*/  LDL R66, [R1+0x3cc] ;  /* 0x0003cc0001427983 */ /* 0x001ee80000100800 */
[----:B------:R-:W3:Y:S04]  /*62b0*/  LDL R54, [R1+0x404] ;  /* 0x0004040001367983 */ /* 0x000ee80000100800 */
[----:B------:R0:W-:Y:S04]  /*62c0*/  STL [R1+0x240], R26 ;  /* 0x0002401a01007387 */ /* 0x0001e80000100800 */
[----:B0-----:R-:W3:Y:S04]  /*62d0*/  LDL R26, [R1+0x2a0] ;  /* 0x0002a000011a7983 */ /* 0x001ee80000100800 */
[----:B------:R-:W0:Y:S02]  /*62e0*/  SHFL.BFLY PT, R8, R13, 0x2, 0x1f ;  /* 0x0c401f000d087f89 */ /* 0x000e2400000e0000 */
[----:B0-----:R-:W-:-:S05]  /*62f0*/  FMNMX.FTZ R8, R8, R13, !PT ;  /* 0x0000000d08087209 */ /* 0x001fca0007810000 */
[----:B------:R-:W0:Y:S01]  /*6300*/  SHFL.BFLY PT, R9, R8, 0x1, 0x1f ;  /* 0x0c201f0008097f89 */ /* 0x000e2200000e0000 */
[----:B------:R0:W-:Y:S01]  /*6310*/  BAR.SYNC.DEFER_BLOCKING R6, 0x100 ;  /* 0x000400060000751d */ /* 0x0001e20000010000 */
[----:B----4-:R-:W-:Y:S01]  /*6320*/  FMUL.FTZ R10, R15, R122 ;  /* 0x0000007a0f0a7220 */ /* 0x010fe20000410000 */
[----:B------:R-:W-:-:S04]  /*6330*/  FSETP.NEU.FTZ.AND P0, PT, R122, -INF , PT ;  /* 0xff8000007a00780b */ /* 0x000fc80003f1d000 */
[----:B------:R-:W-:Y:S01]  /*6340*/  STL [R1+0x24c], R56 ;  /* 0x00024c3801007387 */ /* 0x000fe20000100800 */
[----:B------:R-:W-:-:S03]  /*6350*/  FSEL R11, R10, RZ, P0 ;  /* 0x000000ff0a0b7208 */ /* 0x000fc60000000000 */
[----:B------:R-:W-:Y:S01]  /*6360*/  STL [R1+0x250], R58 ;  /* 0x0002503a01007387 */ /* 0x000fe20000100800 */
[----:B0-----:R-:W-:-:S03]  /*6370*/  FMNMX.FTZ R6, R8, R9, !PT ;  /* 0x0000000908067209 */ /* 0x001fc60007810000 */
[----:B------:R-:W-:Y:S01]  /*6380*/  STL [R1+0x258], R62 ;  /* 0x0002583e01007387 */ /* 0x000fe20000100800 */
        /* <DEDUP_REMOVED lines=26> */
[----:B------:R-:W-:Y:S01]  /*6530*/  FFMA.FTZ R221, R14, R15, -R29 ;  /* 0x0000000f0edd7223 */ /* 0x000fe2000001081d */
[----:B------:R-:W-:-:S02]  /*6540*/  IMAD R44, R45, 0xc00, R24 ;  /* 0x00000c002d2c7824 */ /* 0x000fc400078e0218 */
        /* <DEDUP_REMOVED lines=23> */
[----:B------:R-:W4:Y:S01]  /*66c0*/  LDL R24, [R1+0x300] ;  /* 0x0003000001187983 */ /* 0x000f220000100800 */
[----:B------:R-:W-:-:S03]  /*66d0*/  FFMA.FTZ R15, R120, R15, -R29 ;  /* 0x0000000f780f7223 */ /* 0x000fc6000001081d */
[----:B------:R-:W4:Y:S04]  /*66e0*/  LDL R29, [R1+0x370] ;  /* 0x00037000011d7983 */ /* 0x000f280000100800 */
[----:B------:R-:W4:Y:S04]  /*66f0*/  LDL R45, [R1+0x42c] ;  /* 0x00042c00012d7983 */ /* 0x000f280000100800 */
[----:B------:R0:W-:Y:S04]  /*6700*/  STL [R1+0x268], R70 ;  /* 0x0002684601007387 */ /* 0x0001e80000100800 */
        /* <DEDUP_REMOVED lines=29> */
[----:B------:R-:W4:Y:S01]  /*68e0*/  LDL R56, [R1+0x3f8] ;  /* 0x0003f80001387983 */ /* 0x000f220000100800 */
[----:B------:R-:W-:Y:S08]  /*68f0*/  MUFU.EX2 R152, R152 ;  /* 0x0000009800987308 */ /* 0x000ff00000000800 */
[----:B------:R-:W0:Y:S08]  /*6900*/  MUFU.EX2 R130, R130 ;  /* 0x0000008200827308 */ /* 0x000e300000000800 */
[----:B------:R-:W1:Y:S08]  /*6910*/  MUFU.EX2 R153, R153 ;  /* 0x0000009900997308 */ /* 0x000e700000000800 */
[----:B------:R-:W3:Y:S01]  /*6920*/  MUFU.EX2 R135, R135 ;  /* 0x0000008700877308 */ /* 0x000ee20000000800 */
[----:B--2---:R0:W-:Y:S07]  /*6930*/  STL [R1+0x3fc], R34 ;  /* 0x0003fc2201007387 */ /* 0x0041ee0000100800 */
[----:B------:R-:W-:Y:S08]  /*6940*/  MUFU.EX2 R143, R143 ;  /* 0x0000008f008f7308 */ /* 0x000ff00000000800 */
[----:B------:R-:W2:Y:S01]  /*6950*/  MUFU.EX2 R142, R142 ;  /* 0x0000008e008e7308 */ /* 0x000ea20000000800 */
[----:B0-----:R-:W-:-:S07]  /*6960*/  FADD.FTZ R34, R152, R130 ;  /* 0x0000008298227221 */ /* 0x001fce0000010000 */
[----:B------:R-:W0:Y:S08]  /*6970*/  MUFU.EX2 R151, R151 ;  /* 0x0000009700977308 */ /* 0x000e300000000800 */
[----:B------:R-:W0:Y:S01]  /*6980*/  MUFU.EX2 R141, R141 ;  /* 0x0000008d008d7308 */ /* 0x000e220000000800 */
[----:B-1----:R-:W-:-:S07]  /*6990*/  FADD.FTZ R34, R153, R34 ;  /* 0x0000002299227221 */ /* 0x002fce0000010000 */
[----:B------:R-:W1:Y:S01]  /*69a0*/  MUFU.EX2 R150, R150 ;  /* 0x0000009600967308 */ /* 0x000e620000000800 */
[----:B---3--:R3:W-:Y:S07]  /*69b0*/  STL [R1+0x38c], R36 ;  /* 0x00038c2401007387 */ /* 0x0087ee0000100800 */
[----:B------:R-:W1:Y:S01]  /*69c0*/  MUFU.EX2 R140, R140 ;  /* 0x0000008c008c7308 */ /* 0x000e620000000800 */
[----:B---3--:R-:W-:-:S07]  /*69d0*/  FADD.FTZ R36, R135, R34 ;  /* 0x0000002287247221 */ /* 0x008fce0000010000 */
[----:B------:R-:W3:Y:S01]  /*69e0*/  MUFU.EX2 R149, R149 ;  /* 0x0000009500957308 */ /* 0x000ee20000000800 */
[----:B--2---:R-:W-:-:S07]  /*69f0*/  FADD.FTZ R34, R143, R142 ;  /* 0x0000008e8f227221 */ /* 0x004fce0000010000 */
[----:B------:R-:W2:Y:S01]  /*6a00*/  MUFU.EX2 R139, R139 ;  /* 0x0000008b008b7308 */ /* 0x000ea20000000800 */
[----:B------:R0:W-:Y:S07]  /*6a10*/  STL [R1+0x354], R37 ;  /* 0x0003542501007387 */ /* 0x0001ee0000100800 */
[----:B------:R-:W2:Y:S01]  /*6a20*/  MUFU.EX2 R148, R148 ;  /* 0x0000009400947308 */ /* 0x000ea20000000800 */
[----:B------:R1:W-:Y:S01]  /*6a30*/  STL [R1+0x3c4], R35 ;  /* 0x0003c42301007387 */ /* 0x0003e20000100800 */
[----:B0-----:R-:W-:-:S06]  /*6a40*/  FADD.FTZ R37, R151, R36 ;  /* 0x0000002497257221 */ /* 0x001fcc0000010000 */
[----:B------:R-:W0:Y:S01]  /*6a50*/  MUFU.EX2 R138, R138 ;  /* 0x0000008a008a7308 */ /* 0x000e220000000800 */
[----:B------:R3:W-:Y:S01]  /*6a60*/  STL [R1+0x3e0], R31 ;  /* 0x0003e01f01007387 */ /* 0x0007e20000100800 */
[----:B-1----:R-:W-:-:S03]  /*6a70*/  FADD.FTZ R35, R141, R34 ;  /* 0x000000228d237221 */ /* 0x002fc60000010000 */
[----:B------:R1:W-:Y:S03]  /*6a80*/  STL [R1+0x418], R27 ;  /* 0x0004181b01007387 */ /* 0x0003e60000100800 */
[----:B------:R-:W0:Y:S01]  /*6a90*/  MUFU.EX2 R147, R147 ;  /* 0x0000009300937308 */ /* 0x000e220000000800 */
[----:B------:R-:W-:Y:S01]  /*6aa0*/  FADD.FTZ R36, R150, R37 ;  /* 0x0000002596247221 */ /* 0x000fe20000010000 */
[----:B---3--:R-:W-:-:S06]  /*6ab0*/  IMAD.MOV.U32 R31, RZ, RZ, R25 ;  /* 0x000000ffff1f7224 */ /* 0x008fcc00078e0019 */
[----:B------:R-:W3:Y:S01]  /*6ac0*/  MUFU.EX2 R137, R137 ;  /* 0x0000008900897308 */ /* 0x000ee20000000800 */
[----:B-1----:R-:W-:Y:S01]  /*6ad0*/  IMAD.MOV.U32 R27, RZ, RZ, R25 ;  /* 0x000000ffff1b7224 */ /* 0x002fe200078e0019 */
[----:B------:R1:W-:Y:S01]  /*6ae0*/  STL [R1+0x3a8], R28 ;  /* 0x0003a81c01007387 */ /* 0x0003e20000100800 */
[----:B------:R-:W-:Y:S01]  /*6af0*/  FADD.FTZ R34, R140, R35 ;  /* 0x000000238c227221 */ /* 0x000fe20000010000 */
[----:B------:R-:W-:-:S04]  /*6b00*/  R2UR UR15, R31 ;  /* 0x000000001f0f72ca */ /* 0x000fc800000e0000 */
[----:B------:R-:W3:Y:S01]  /*6b10*/  MUFU.EX2 R146, R146 ;  /* 0x0000009200927308 */ /* 0x000ee20000000800 */
[----:B------:R2:W-:Y:S01]  /*6b20*/  STL [R1+0x2a0], R26 ;  /* 0x0002a01a01007387 */ /* 0x0005e20000100800 */
[----:B------:R-:W-:Y:S01]  /*6b30*/  R2UR UR11, R27 ;  /* 0x000000001b0b72ca */ /* 0x000fe200000e0000 */
[----:B-1----:R-:W-:-:S05]  /*6b40*/  VIADD R28, R44, 0x180 ;  /* 0x000001802c1c7836 */ /* 0x002fca0000000000 */
[----:B------:R-:W1:Y:S01]  /*6b50*/  MUFU.EX2 R132, R132 ;  /* 0x0000008400847308 */ /* 0x000e620000000800 */
[----:B------:R-:W-:Y:S01]  /*6b60*/  FADD.FTZ R31, R149, R36 ;  /* 0x00000024951f7221 */ /* 0x000fe20000010000 */
[----:B--2---:R-:W-:Y:S02]  /*6b70*/  VIADD R26, R44, 0x80 ;  /* 0x000000802c1a7836 */ /* 0x004fe40000000000 */
[----:B------:R-:W-:-:S04]  /*6b80*/  FADD.FTZ R27, R139, R34 ;  /* 0x000000228b1b7221 */ /* 0x000fc80000010000 */
[----:B------:R-:W2:Y:S01]  /*6b90*/  MUFU.EX2 R145, R145 ;  /* 0x0000009100917308 */ /* 0x000ea20000000800 */
[----:B------:R-:W-:Y:S01]  /*6ba0*/  R2UR UR18, R28 ;  /* 0x000000001c1272ca */ /* 0x000fe200000e0000 */
[----:B------:R-:W-:Y:S01]  /*6bb0*/  FADD.FTZ R28, R148, R31 ;  /* 0x0000001f941c7221 */ /* 0x000fe20000010000 */
[----:B------:R-:W-:-:S05]  /*6bc0*/  R2UR UR10, R26 ;  /* 0x000000001a0a72ca */ /* 0x000fca00000e0000 */
[----:B------:R-:W2:Y:S01]  /*6bd0*/  MUFU.EX2 R136, R136 ;  /* 0x0000008800887308 */ /* 0x000ea20000000800 */
[----:B0-----:R-:W-:Y:S01]  /*6be0*/  FADD.FTZ R26, R138, R27 ;  /* 0x0000001b8a1a7221 */ /* 0x001fe20000010000 */
[----:B------:R0:W-:Y:S01]  /*6bf0*/  STL [R1+0x434], R33 ;  /* 0x0004342101007387 */ /* 0x0001e20000100800 */
[----:B------:R-:W-:Y:S01]  /*6c00*/  R2UR UR23, R25 ;  /* 0x00000000191772ca */ /* 0x000fe200000e0000 */
[----:B------:R-:W-:-:S04]  /*6c10*/  FADD.FTZ R27, R147, R28 ;  /* 0x0000001c931b7221 */ /* 0x000fc80000010000 */
[----:B------:R-:W2:Y:S01]  /*6c20*/  MUFU.EX2 R133, R133 ;  /* 0x0000008500857308 */ /* 0x000ea20000000800 */
[----:B0-----:R-:W-:Y:S01]  /*6c30*/  IMAD.MOV.U32 R33, RZ, RZ, R25 ;  /* 0x000000ffff217224 */ /* 0x001fe200078e0019 */
[----:B----4-:R0:W-:Y:S06]  /*6c40*/  STL [R1+0x300], R24 ;  /* 0x0003001801007387 */ /* 0x0101ec0000100800 */
[----:B------:R-:W4:Y:S01]  /*6c50*/  MUFU.EX2 R134, R134 ;  /* 0x0000008600867308 */ /* 0x000f220000000800 */
[----:B------:R3:W-:Y:S04]  /*6c60*/  STL [R1+0x370], R29 ;  /* 0x0003701d01007387 */ /* 0x0007e80000100800 */
[----:B------:R1:W-:Y:S01]  /*6c70*/  STL [R1+0x42c], R45 ;  /* 0x00042c2d01007387 */ /* 0x0003e20000100800 */
[----:B0-----:R-:W-:-:S02]  /*6c80*/  VIADD R24, R44, 0x200 ;  /* 0x000002002c187836 */ /* 0x001fc40000000000 */
[----:B---3--:R-:W-:-:S03]  /*6c90*/  IMAD.MOV.U32 R29, RZ, RZ, R25 ;  /* 0x000000ffff1d7224 */ /* 0x008fc600078e0019 */
[----:B------:R-:W-:Y:S01]  /*6ca0*/  R2UR UR22, R24 ;  /* 0x00000000181672ca */ /* 0x000fe200000e0000 */
[----:B-1----:R-:W-:Y:S02]  /*6cb0*/  IMAD.MOV.U32 R45, RZ, RZ, R25 ;  /* 0x000000ffff2d7224 */ /* 0x002fe400078e0019 */
[----:B------:R-:W-:Y:S01]  /*6cc0*/  FADD.FTZ R25, R137, R26 ;  /* 0x0000001a89197221 */ /* 0x000fe20000010000 */
[----:B------:R-:W-:Y:S01]  /*6cd0*/  FADD.FTZ R24, R146, R27 ;  /* 0x0000001b92187221 */ /* 0x000fe20000010000 */
[----:B------:R-:W0:Y:S02]  /*6ce0*/  MUFU.EX2 R144, R144 ;  /* 0x0000009000907308 */ /* 0x000e240000000800 */
[----:B------:R-:W-:Y:S01]  /*6cf0*/  FADD.FTZ R25, R132, R25 ;  /* 0x0000001984197221 */ /* 0x000fe20000010000 */
[----:B--2---:R-:W-:-:S05]  /*6d00*/  FADD.FTZ R27, R145, R24 ;  /* 0x00000018911b7221 */ /* 0x004fca0000010000 */
[----:B------:R-:W1:Y:S01]  /*6d10*/  MUFU.EX2 R131, R131 ;  /* 0x0000008300837308 */ /* 0x000e620000000800 */
[----:B------:R-:W-:Y:S01]  /*6d20*/  FADD.FTZ R24, R136, R25 ;  /* 0x0000001988187221 */ /* 0x000fe20000010000 */
[----:B------:R2:W-:Y:S03]  /*6d30*/  STL [R1+0x2cc], R32 ;  /* 0x0002cc2001007387 */ /* 0x0005e60000100800 */
[----:B------:R-:W-:Y:S01]  /*6d40*/  FADD.FTZ R25, R133, R24 ;  /* 0x0000001885197221 */ /* 0x000fe20000010000 */
[----:B------:R3:W-:Y:S01]  /*6d50*/  STL [R1+0x338], R30 ;  /* 0x0003381e01007387 */ /* 0x0007e20000100800 */
[----:B------:R-:W-:Y:S02]  /*6d60*/  R2UR UR6, R44 ;  /* 0x000000002c0672ca */ /* 0x000fe400000e0000 */
[----:B------:R-:W-:Y:S01]  /*6d70*/  R2UR UR7, R45 ;  /* 0x000000002d0772ca */ /* 0x000fe200000e0000 */
[----:B----4-:R-:W-:Y:S01]  /*6d80*/  FADD.FTZ R24, R134, R25 ;  /* 0x0000001986187221 */ /* 0x010fe20000010000 */
[----:B------:R-:W-:Y:S01]  /*6d90*/  F2FP.BF16.F32.PACK_AB R154, R135, R153 ;  /* 0x00000099879a723e */ /* 0x000fe200000010ff */
[----:B--2---:R-:W-:Y:S01]  /*6da0*/  VIADD R32, R44, 0x280 ;  /* 0x000002802c207836 */ /* 0x004fe20000000000 */
[----:B------:R-:W-:Y:S01]  /*6db0*/  F2FP.BF16.F32.PACK_AB R152, R130, R152 ;  /* 0x000000988298723e */ /* 0x000fe200000010ff */
[----:B---3--:R-:W-:Y:S01]  /*6dc0*/  VIADD R30, R44, 0x100 ;  /* 0x000001002c1e7836 */ /* 0x008fe20000000000 */
[----:B------:R-:W-:-:S02]  /*6dd0*/  F2FP.BF16.F32.PACK_AB R153, R142, R143 ;  /* 0x0000008f8e99723e */ /* 0x000fc400000010ff */
[----:B------:R-:W-:Y:S01]  /*6de0*/  F2FP.BF16.F32.PACK_AB R155, R140, R141 ;  /* 0x0000008d8c9b723e */ /* 0x000fe200000010ff */
[----:B------:R-:W-:Y:S01]  /*6df0*/  STL [R1+0x2a4], R129 ;  /* 0x0002a48101007387 */ /* 0x000fe20000100800 */
[----:B------:R-:W-:Y:S01]  /*6e00*/  R2UR UR14, R30 ;  /* 0x000000001e0e72ca */ /* 0x000fe200000e0000 */
[----:B0-----:R-:W-:Y:S01]  /*6e10*/  FADD.FTZ R222, R144, R27 ;  /* 0x0000001b90de7221 */ /* 0x001fe20000010000 */
[----:B------:R-:W-:Y:S01]  /*6e20*/  R2UR UR19, R29 ;  /* 0x000000001d1372ca */ /* 0x000fe200000e0000 */
[----:B------:R-:W-:Y:S01]  /*6e30*/  STL [R1+0x2a8], R128 ;  /* 0x0002a88001007387 */ /* 0x000fe20000100800 */
[----:B------:R-:W-:Y:S01]  /*6e40*/  R2UR UR26, R32 ;  /* 0x00000000201a72ca */ /* 0x000fe200000e0000 */
[----:B-1----:R-:W-:Y:S01]  /*6e50*/  FADD.FTZ R223, R131, R24 ;  /* 0x0000001883df7221 */ /* 0x002fe20000010000 */
[----:B------:R-:W-:Y:S01]  /*6e60*/  R2UR UR27, R33 ;  /* 0x00000000211b72ca */ /* 0x000fe200000e0000 */
[----:B------:R-:W-:Y:S01]  /*6e70*/  STL [R1+0x2ac], R127 ;  /* 0x0002ac7f01007387 */ /* 0x000fe20000100800 */
[----:B------:R-:W-:-:S02]  /*6e80*/  F2FP.BF16.F32.PACK_AB R156, R150, R151 ;  /* 0x00000097969c723e */ /* 0x000fc400000010ff */
        /* <DEDUP_REMOVED lines=95> */
[----:B------:R-:W-:Y:S03]  /*7480*/  HGMMA.64x256x16.F32.BF16 R24, R152, gdesc[UR4].tnspB, RZ, !UPT, gsb0 ;  /* 0x43e0000498187df0 */ /* 0x000fe6000c0018ff */
        /* <DEDUP_REMOVED lines=36> */
[----:B------:R-:W-:Y:S08]  /*76d0*/  MUFU.EX2 R153, R175 ;  /* 0x000000af00997308 */ /* 0x000ff00000000800 */
[----:B------:R-:W-:Y:S08]  /*76e0*/  MUFU.EX2 R172, R172 ;  /* 0x000000ac00ac7308 */ /* 0x000ff00000000800 */
[----:B------:R-:W-:Y:S08]  /*76f0*/  MUFU.EX2 R220, R220 ;  /* 0x000000dc00dc7308 */ /* 0x000ff00000000800 */
[----:B------:R-:W-:Y:S08]  /*7700*/  MUFU.EX2 R173, R173 ;  /* 0x000000ad00ad7308 */ /* 0x000ff00000000800 */
[----:B------:R-:W0:Y:S08]  /*7710*/  MUFU.EX2 R174, R174 ;  /* 0x000000ae00ae7308 */ /* 0x000e300000000800 */
[----:B------:R-:W-:Y:S08]  /*7720*/  MUFU.EX2 R221, R221 ;  /* 0x000000dd00dd7308 */ /* 0x000ff00000000800 */
[----:B------:R-:W1:Y:S01]  /*7730*/  MUFU.EX2 R170, R170 ;  /* 0x000000aa00aa7308 */ /* 0x000e620000000800 */
[----:B0-----:R-:W-:-:S02]  /*7740*/  F2FP.BF16.F32.PACK_AB R154, R174, R173 ;  /* 0x000000adae9a723e */ /* 0x001fc400000010ff */
[----:B-1----:R-:W-:Y:S01]  /*7750*/  F2FP.BF16.F32.PACK_AB R155, R170, R221 ;  /* 0x000000ddaa9b723e */ /* 0x002fe200000010ff */
        /* <DEDUP_REMOVED lines=36> */
[----:B------:R-:W-:Y:S01]  /*79a0*/  FADD.FTZ R157, R153, R223 ;  /* 0x000000df999d7221 */ /* 0x000fe20000010000 */
[----:B------:R-:W-:Y:S02]  /*79b0*/  F2FP.BF16.F32.PACK_AB R152, R172, R152 ;  /* 0x00000098ac98723e */ /* 0x000fe400000010ff */
[----:B------:R-:W-:Y:S01]  /*79c0*/  F2FP.BF16.F32.PACK_AB R153, R220, R153 ;  /* 0x00000099dc99723e */ /* 0x000fe200000010ff */
[----:B------:R-:W-:Y:S01]  /*79d0*/  MUFU.EX2 R165, R165 ;  /* 0x000000a500a57308 */ /* 0x000fe20000000800 */
[----:B------:R-:W-:Y:S01]  /*79e0*/  FADD.FTZ R156, R172, R156 ;  /* 0x0000009cac9c7221 */ /* 0x000fe20000010000 */
[----:B------:R-:W-:-:S06]  /*79f0*/  FADD.FTZ R157, R220, R157 ;  /* 0x0000009ddc9d7221 */ /* 0x000fcc0000010000 */
[----:B------:R-:W-:Y:S08]  /*7a00*/  MUFU.EX2 R21, R21 ;  /* 0x0000001500157308 */ /* 0x000ff00000000800 */
[----:B------:R-:W-:Y:S08]  /*7a10*/  MUFU.EX2 R168, R168 ;  /* 0x000000a800a87308 */ /* 0x000ff00000000800 */
[----:B------:R-:W0:Y:S08]  /*7a20*/  MUFU.EX2 R164, R164 ;  /* 0x000000a400a47308 */ /* 0x000e300000000800 */
[----:B------:R-:W-:Y:S08]  /*7a30*/  MUFU.EX2 R169, R169 ;  /* 0x000000a900a97308 */ /* 0x000ff00000000800 */
[----:B------:R-:W1:Y:S01]  /*7a40*/  MUFU.EX2 R20, R20 ;  /* 0x0000001400147308 */ /* 0x000e620000000800 */
        /* <DEDUP_REMOVED lines=47> */
[----:B------:R-:W-:-:S07]  /*7d40*/  WARPGROUP.DEPBAR.LE gsb0, 0x0 ;  /* 0x00008000000079c5 */ /* 0x000fce0000010000 */
[----:B------:R-:W2:Y:S08]  /*7d50*/  MUFU.EX2 R152, R166 ;  /* 0x000000a600987308 */ /* 0x000eb00000000800 */
[----:B------:R-:W3:Y:S01]  /*7d60*/  MUFU.EX2 R153, R167 ;  /* 0x000000a700997308 */ /* 0x000ee20000000800 */
[----:B0-----:R-:W-:Y:S02]  /*7d70*/  F2FP.BF16.F32.PACK_AB R154, R164, R21 ;  /* 0x00000015a49a723e */ /* 0x001fe400000010ff */
[----:B-1----:R-:W-:Y:S01]  /*7d80*/  F2FP.BF16.F32.PACK_AB R155, R20, R169 ;  /* 0x000000a9149b723e */ /* 0x002fe200000010ff */
[----:B------:R-:W-:Y:S01]  /*7d90*/  STL.128 [R1+0x240], R24 ;  /* 0x0002401801007387 */ /* 0x000fe20000100c00 */
[----:B--2---:R-:W-:Y:S01]  /*7da0*/  FADD.FTZ R156, R152, R156 ;  /* 0x0000009c989c7221 */ /* 0x004fe20000010000 */
[----:B------:R-:W-:-:S02]  /*7db0*/  F2FP.BF16.F32.PACK_AB R152, R165, R152 ;  /* 0x00000098a598723e */ /* 0x000fc400000010ff */
[----:B------:R-:W-:Y:S01]  /*7dc0*/  STL.128 [R1+0x250], R28 ;  /* 0x0002501c01007387 */ /* 0x000fe20000100c00 */
[----:B---3--:R-:W-:Y:S01]  /*7dd0*/  FADD.FTZ R157, R153, R157 ;  /* 0x0000009d999d7221 */ /* 0x008fe20000010000 */
[----:B------:R-:W-:Y:S02]  /*7de0*/  F2FP.BF16.F32.PACK_AB R153, R168, R153 ;  /* 0x00000099a899723e */ /* 0x000fe400000010ff */
        /* <DEDUP_REMOVED lines=39> */
[----:B------:R-:W-:-:S04]  /*8060*/  FADD.FTZ R20, R8, R156 ;  /* 0x0000009c08147221 */ /* 0x000fc80000010000 */
[C---:B------:R-:W-:Y:S01]  /*8070*/  FADD.FTZ R20, R9.reuse, R20 ;  /* 0x0000001409147221 */ /* 0x040fe20000010000 */
[----:B------:R-:W-:Y:S02]  /*8080*/  WARPGROUP.DEPBAR.LE gsb0, 0x0 ;  /* 0x00008000000079c5 */ /* 0x000fe40000010000 */
[----:B------:R-:W-:Y:S02]  /*8090*/  F2FP.BF16.F32.PACK_AB R152, R9, R8 ;  /* 0x000000080998723e */ /* 0x000fe400000010ff */
[----:B------:R-:W-:Y:S02]  /*80a0*/  F2FP.BF16.F32.PACK_AB R153, R13, R12 ;  /* 0x0000000c0d99723e */ /* 0x000fe400000010ff */
        /* <DEDUP_REMOVED lines=34> */
[----:B------:R-:W-:-:S03]  /*82d0*/  FADD.FTZ R8, R13, R21 ;  /* 0x000000150d087221 */ /* 0x000fc60000010000 */
[----:B------:R1:W5:Y:S01]  /*82e0*/  LDL R9, [R1+0x1f0] ;  /* 0x0001f00001097983 */ /* 0x0003620000100800 */
        /* <DEDUP_REMOVED lines=38> */
[----:B0-----:R-:W4:Y:S04]  /*8550*/  LDL R24, [R1+0x24c] ;  /* 0x00024c0001187983 */ /* 0x001f280000100800 */
        /* <DEDUP_REMOVED lines=125> */
[----:B------:R-:W-:Y:S01]  /*8d30*/  FADD.FTZ R20, R10, R20 ;  /* 0x000000140a147221 */ /* 0x000fe20000010000 */
[----:B------:R-:W-:-:S02]  /*8d40*/  FADD.FTZ R8, R14, R8 ;  /* 0x000000080e087221 */ /* 0x000fc40000010000 */
[----:B------:R0:W-:Y:S01]  /*8d50*/  STL [R1+0x68], RZ ;  /* 0x000068ff01007387 */ /* 0x0001e20000100800 */
[----:B------:R-:W-:Y:S01]  /*8d60*/  FADD.FTZ R14, R11, R20 ;  /* 0x000000140b0e7221 */ /* 0x000fe20000010000 */
[----:B------:R-:W-:Y:S02]  /*8d70*/  FADD.FTZ R15, R15, R8 ;  /* 0x000000080f0f7221 */ /* 0x000fe40000010000 */
        /* <DEDUP_REMOVED lines=141> */
.L_x_12550:
[----:B------:R-:W-:Y:S05]  /*9650*/  BSYNC B0 ;  /* 0x0000000000007941 */ /* 0x000fea0003800000 */
.L_x_12549:
        /* <DEDUP_REMOVED lines=31> */
.L_x_12553:
[----:B------:R-:W-:-:S13]  /*9850*/  ISETP.NE.AND P0, PT, R3, 0x1, PT ;  /* 0x000000010300780c */ /* 0x000fda0003f05270 */
[----:B------:R-:W-:-:S05]  /*9860*/  @P0 IMAD.HI.U32 R4, R6, R4, RZ ;  /* 0x0000000406040227 */ /* 0x000fca00078e00ff */
[----:B------:R-:W-:-:S07]  /*9870*/  @P0 SHF.R.U32.HI R6, RZ, R5, R4 ;  /* 0x00000005ff060219 */ /* 0x000fce0000011604 */
.L_x_12554:
[----:B------:R-:W-:Y:S05]  /*9880*/  BSYNC B0 ;  /* 0x0000000000007941 */ /* 0x000fea0003800000 */
.L_x_12552:
[----:B------:R-:W-:-:S05]  /*9890*/  IMAD R3, R6, R3, R3 ;  /* 0x0000000306037224 */ /* 0x000fca00078e0203 */
[----:B------:R-:W-:-:S07]  /*98a0*/  VIMNMX R2, R2, R3, PT ;  /* 0x0000000302027248 */ /* 0x000fce0003fe0100 */
.L_x_12551:
        /* <DEDUP_REMOVED lines=8> */
.L_x_12558:
[C---:B------:R-:W-:Y:S01]  /*9930*/  IADD3 R2, P0, R16.reuse, 0x50, RZ ;  /* 0x0000005010027810 */ /* 0x040fe20007f1e0ff */
[C---:B------:R-:W-:Y:S01]  /*9940*/  VIADD R0, R16.reuse, 0x150 ;  /* 0x0000015010007836 */ /* 0x040fe20000000000 */
[----:B------:R-:W-:Y:S02]  /*9950*/  IADD3 R26, P1, R16, 0x11c, RZ ;  /* 0x0000011c101a7810 */ /* 0x000fe40007f3e0ff */
[----:B------:R-:W-:Y:S01]  /*9960*/  MOV R220, 0x99a0 ;  /* 0x000099a000dc7802 */ /* 0x000fe20000000f00 */
[--C-:B------:R-:W-:Y:S02]  /*9970*/  IMAD.X R3, RZ, RZ, R17.reuse, P0 ;  /* 0x000000ffff037224 */ /* 0x100fe400000e0611 */
[----:B------:R-:W-:-:S08]  /*9980*/  IMAD.X R27, RZ, RZ, R17, P1 ;  /* 0x000000ffff1b7224 */ /* 0x000fd000008e0611 */
[----:B------:R-:W-:Y:S05]  /*9990*/  CALL.REL.NOINC `($_ZN7cutlass13device_kernelIN5flash11enable_sm90INS1_16FlashAttnFwdSm90INS1_25CollectiveMainloopFwdSm90ILi2EN4cute5tupleIJNS5_1CILi1EEES8_S8_EEENS6_IJNS7_ILi128EEENS7_ILi96EEENS7_ILi64EEEEEELi256ENS_10bfloat16_tEfNS_4arch4Sm90ELb0ELb1ELb0ELb1ELb1ELb0ELb1ELb1ELb0ELb1ELb1ELb0EEENS1_21CollectiveEpilogueFwdINS6_IJSA_NS7_ILi256EEESB_EEES9_SE_SG_Li256ELb1ELb1ELb1ELb0EEENS1_36VarlenDynamicPersistentTileSchedulerILi128ELi96ELi256ELi128ELb1ELb1ELb1ELb1ELb0ELb1EEEEEEEEEvNT_6ParamsE$_ZZN5flash25CollectiveMainloopFwdSm90ILi2EN4cute5tupleIJNS1_1CILi1EEES4_S4_EEENS2_IJNS3_ILi128EEENS3_ILi96EEENS3_ILi64EEEEEELi256EN7cutlass10bfloat16_tEfNSA_4arch4Sm90ELb0ELb1ELb0ELb1ELb1ELb0ELb1ELb1ELb0ELb1ELb1ELb0EE3mmaINS_16FlashAttnFwdSm90ISE_NS_21CollectiveEpilogueFwdINS2_IJS6_NS3_ILi256EEES7_EEES5_SB_SD_Li256ELb1ELb1ELb1ELb0EEENS_36VarlenDynamicPersistentTileSchedulerILi128ELi96ELi256ELi128ELb1ELb1ELb1ELb1ELb0ELb1EEEE13SharedStorageENS1_6TensorINS1_11ArrayEngineIfLm128EEENS1_6LayoutINS2_IJNS2_IJNS3_ILi2EEEST_NS3_ILi32EEEEEES4_S4_EEENS2_IJNS2_IJS4_ST_NS3_ILi4EEEEEENS3_ILi0EEESZ_EEEEEEENS_7SoftmaxILi2ELi0EEEEEbRKNSE_6ParamsENSA_13PipelineAsyncILi2EEES19_RNSA_13PipelineStateILj2EEERT0_RT1_iRiRKNS_16SeqlenInfoQKNewKILb1ELb0EEENS2_IJiiiiEEERT_ENKUliT_T0_T1_E_clIZSF_ISO_S12_S14_EbS17_S19_S19_S1C_S1E_S1G_iS1H_S1L_S1M_S1O_EUlRS1P_iE1_NS3_ILb0EEENS3_ILb1EEEEEDaiS1P_S1Q_S1R_) ;  /* 0x0000025c00507944 */ /* 0x000fea0003c00000 */
[C---:B------:R-:W-:Y:S01]  /*99a0*/  ISETP.GT.AND P0, PT, R10.reuse, R11, PT ;  /* 0x0000000b0a00720c */ /* 0x040fe20003f04270 */
[----:B------:R-:W-:-:S12]  /*99b0*/  VIADD R10, R10, 0xffffffff ;  /* 0xffffffff0a0a7836 */ /* 0x000fd80000000000 */
[----:B------:R-:W-:Y:S05]  /*99c0*/  @P0 BRA `(.L_x_12558) ;  /* 0xfffffffc00d80947 */ /* 0x000fea000383ffff */
[----:B------:R-:W-:Y:S05]  /*99d0*/  BSYNC B0 ;  /* 0x0000000000007941 */ /* 0x000fea0003800000 */
.L_x_12557:
[----:B------:R-:W2:Y:S02]  /*99e0*/  LDL R0, [R1+0x50] ;  /* 0x0000500001007983 */ /* 0x000ea40000100800 */
[----:B--2---:R-:W-:-:S07]  /*99f0*/  IMAD.SHL.U32 R0, R0, 0x80, RZ ;  /* 0x0000008000007824 */ /* 0x004fce00078e00ff */
.L_x_12556:
[----:B------:R-:W-:Y:S05]  /*9a00*/  BSYNC B1 ;  /* 0x0000000000017941 */ /* 0x000fea0003800000 */
.L_x_12555:
        /* <DEDUP_REMOVED lines=26> */
.L_x_12561:
[----:B------:R-:W-:Y:S02]  /*9bb0*/  ULDC UR4, c[0x0][0xadc] ;  /* 0x0002b70000047ab9 */ /* 0x000fe40000000800 */
[----:B------:R-:W-:-:S05]  /*9bc0*/  IMAD.U32 R5, RZ, RZ, UR4 ;  /* 0x00000004ff057e24 */ /* 0x000fca000f8e00ff */
[----:B------:R-:W-:-:S13]  /*9bd0*/  ISETP.NE.AND P0, PT, R5, 0x1, PT ;  /* 0x000000010500780c */ /* 0x000fda0003f05270 */
[----:B------:R-:W0:Y:S02]  /*9be0*/  @P0 LDC.64 R6, c[0x0][0xae0] ;  /* 0x0002b800ff060b82 */ /* 0x000e240000000a00 */
[----:B0-----:R-:W-:-:S05]  /*9bf0*/  @P0 IMAD.HI.U32 R4, R0, R6, RZ ;  /* 0x0000000600040227 */ /* 0x001fca00078e00ff */
[----:B------:R-:W-:-:S07]  /*9c00*/  @P0 SHF.R.U32.HI R0, RZ, R7, R4 ;  /* 0x00000007ff000219 */ /* 0x000fce0000011604 */
.L_x_12562:
[----:B------:R-:W-:Y:S05]  /*9c10*/  BSYNC B0 ;  /* 0x0000000000007941 */ /* 0x000fea0003800000 */
.L_x_12560:
[----:B------:R-:W-:-:S05]  /*9c20*/  IMAD R3, R0, R5, RZ ;  /* 0x0000000500037224 */ /* 0x000fca00078e02ff */
[----:B------:R-:W-:-:S07]  /*9c30*/  VIMNMX R2, R2, R3, !PT ;  /* 0x0000000302027248 */ /* 0x000fce0007fe0100 */
.L_x_12559:
[----:B------:R-:W-:-:S04]  /*9c40*/  VIADD R2, R2, 0x5f ;  /* 0x0000005f02027836 */ /* 0x000fc80000000000 */
[----:B------:R-:W-:-:S05]  /*9c50*/  IMAD.HI R2, R2, 0x2aaaaaab, RZ ;  /* 0x2aaaaaab02027827 */ /* 0x000fca00078e02ff */
[----:B------:R-:W-:-:S04]  /*9c60*/  SHF.R.U32.HI R3, RZ, 0x1f, R2 ;  /* 0x0000001fff037819 */ /* 0x000fc80000011602 */
[----:B------:R-:W-:-:S04]  /*9c70*/  LEA.HI.SX32 R2, R2, R3, 0x1c ;  /* 0x0000000302027211 */ /* 0x000fc800078fe2ff */
[----:B------:R-:W-:-:S04]  /*9c80*/  VIMNMX R2, R2, UR40, !PT ;  /* 0x0000002802027c48 */ /* 0x000fc8000ffe0100 */
[----:B------:R-:W-:-:S13]  /*9c90*/  ISETP.GE.AND P0, PT, R10, R2, PT ;  /* 0x000000020a00720c */ /* 0x000fda0003f06270 */
[----:B------:R-:W-:Y:S05]  /*9ca0*/  @!P0 BRA `(.L_x_12563) ;  /* 0x0000009800188947 */ /* 0x000fea0003800000 */
.L_x_12582:
        /* <DEDUP_REMOVED lines=20> */
.L_x_12565:
[----:B------:R-:W-:Y:S05]  /*9df0*/  BSYNC B0 ;  /* 0x0000000000007941 */ /* 0x000fea0003800000 */
.L_x_12564:
[----:B------:R-:W2:Y:S01]  /*9e00*/  LDL.64 R8, [R1+0x18] ;  /* 0x0000180001087983 */ /* 0x000ea20000100a00 */
[----:B-----5:R-:W-:Y:S02]  /*9e10*/  SHF.L.U32 R5, R6, 0x1f, RZ ;  /* 0x0000001f06057819 */ /* 0x020fe400000006ff */
[----:B--2---:R-:W-:-:S05]  /*9e20*/  MOV R3, R8 ;  /* 0x0000000800037202 */ /* 0x004fca0000000f00 */
[----:B------:R-:W-:-:S04]  /*9e30*/  IMAD R4, R4, 0x8, R3 ;  /* 0x0000000804047824 */ /* 0x000fc800078e0203 */
[----:B------:R1:W2:Y:S01]  /*9e40*/  SYNCS.PHASECHK.TRANS64.TRYWAIT P0, [R4+URZ], R5 ;  /* 0x00000005040075a7 */ /* 0x0002a2000800017f */
[----:B0-----:R1:W5:Y:S01]  /*9e50*/  LDL.64 R6, [R1+0x1f0] ;  /* 0x0001f00001067983 */ /* 0x0013620000100a00 */
[----:B------:R-:W-:Y:S04]  /*9e60*/  BSSY B0, `(.L_x_12566) ;  /* 0x0000003000007945 */ /* 0x000fe80003800000 */
[----:B------:R-:W-:Y:S05]  /*9e70*/  @!P1 BRA `(.L_x_12567) ;  /* 0x0000000000049947 */ /* 0x000fea0003800000 */
[----:B------:R-:W-:Y:S01]  /*9e80*/  BPT.TRAP 0x1 ;  /* 0x000000040000795c */ /* 0x000fe20000300000 */
.L_x_12567:
[----:B------:R-:W-:Y:S05]  /*9e90*/  BSYNC B0 ;  /* 0x0000000000007941 */ /* 0x000fea0003800000 */
.L_x_12566:
[----:B------:R-:W-:Y:S04]  /*9ea0*/  BSSY B0, `(.L_x_12568) ;  /* 0x0000006000007945 */ /* 0x000fe80003800000 */
[----:B--2---:R-:W-:Y:S05]  /*9eb0*/  @P0 BRA `(.L_x_12569) ;  /* 0x0000000000100947 */ /* 0x004fea0003800000 */
[----:B-----5:R-:W-:Y:S01]  /*9ec0*/  IMAD R6, R6, 0x8, R3 ;  /* 0x0000000806067824 */ /* 0x020fe200078e0203 */
[----:B------:R-:W-:-:S04]  /*9ed0*/  SHF.L.U32 R7, R7, 0x1f, RZ ;  /* 0x0000001f07077819 */ /* 0x000fc800000006ff */
[----:B------:R-:W0:Y:S02]  /*9ee0*/  SYNCS.PHASECHK.TRANS64.TRYWAIT P0, [R6+URZ], R7 ;  /* 0x00000007060075a7 */ /* 0x000e24000800017f */
[----:B0-----:R-:W-:Y:S05]  /*9ef0*/  @!P0 BRA `(.L_x_12570) ;  /* 0x0000021000dc8947 */ /* 0x001fea0003800000 */
.L_x_12569:
[----:B------:R-:W-:Y:S05]  /*9f00*/  BSYNC B0 ;  /* 0x0000000000007941 */ /* 0x000fea0003800000 */
.L_x_12568:
[----:B------:R-:W2:Y:S04]  /*9f10*/  LDL R3, [R1+0x1f0] ;  /* 0x0001f00001037983 */ /* 0x000ea80000100800 */
[----:B-1----:R-:W2:Y:S01]  /*9f20*/  LDL.64 R4, [R1+0x80] ;  /* 0x0000800001047983 */ /* 0x002ea20000100a00 */
[----:B------:R-:W-:Y:S05]  /*9f30*/  WARPSYNC.ALL ;  /* 0x0000000000007948 */ /* 0x000fea0003800000 */
[----:B0----5:R-:W3:Y:S04]  /*9f40*/  LDL.64 R6, [R1+0x78] ;  /* 0x0000780001067983 */ /* 0x021ee80000100a00 */
[----:B------:R-:W4:Y:S04]  /*9f50*/  LDL.64 R8, [R1+0x78] ;  /* 0x0000780001087983 */ /* 0x000f280000100a00 */
[----:B------:R-:W4:Y:S01]  /*9f60*/  LDL.64 R12, [R1+0x78] ;  /* 0x00007800010c7983 */ /* 0x000f220000100a00 */
[----:B--2---:R-:W-:Y:S01]  /*9f70*/  IMAD R4, R3, 0x300, R4 ;  /* 0x0000030003047824 */ /* 0x004fe200078e0204 */
[----:B------:R-:W-:-:S02]  /*9f80*/  R2UR UR7, R5 ;  /* 0x00000000050772ca */ /* 0x000fc400000e0000 */
[----:B------:R-:W2:Y:S01]  /*9f90*/  LDL.64 R14, [R1+0x78] ;  /* 0x00007800010e7983 */ /* 0x000ea20000100a00 */
        /* <DEDUP_REMOVED lines=10> */
[----:B---3--:R-:W-:Y:S02]  /*a040*/  R2UR UR4, R6 ;  /* 0x00000000060472ca */ /* 0x008fe400000e0000 */
        /* <DEDUP_REMOVED lines=9> */
[----:B------:R-:W3:Y:S01]  /*a0e0*/  LD.E R3, desc[UR36][R22.64+0x28] ;  /* 0x0000282416037980 */ /* 0x000ee2000c101900 */
        /* <DEDUP_REMOVED lines=13> */
[----:B--2---:R-:W-:Y:S01]  /*a1c0*/  VIADD R14, R14, 0x6 ;  /* 0x000000060e0e7836 */ /* 0x004fe20000000000 */
        /* <DEDUP_REMOVED lines=8> */
[----:B---3--:R-:W-:-:S04]  /*a250*/  LOP3.LUT R3, R3, 0x1, RZ, 0xfc, !PT ;  /* 0x0000000103037812 */ /* 0x008fc800078efcff */
[----:B------:R-:W-:Y:S01]  /*a260*/  ISETP.NE.AND P0, PT, R3, 0x3, PT ;  /* 0x000000030300780c */ /* 0x000fe20003f05270 */
[----:B------:R-:W-:-:S12]  /*a270*/  WARPGROUP.DEPBAR.LE gsb0, 0x0 ;  /* 0x00008000000079c5 */ /* 0x000fd80000010000 */
[----:B0-----:R-:W-:Y:S05]  /*a280*/  @!P0 BRA `(.L_x_12572) ;  /* 0x0000000000048947 */ /* 0x001fea0003800000 */
[----:B------:R-:W-:Y:S01]  /*a290*/  BPT.TRAP 0x1 ;  /* 0x000000040000795c */ /* 0x000fe20000300000 */
.L_x_12572:
[----:B------:R-:W-:Y:S05]  /*a2a0*/  BSYNC B0 ;  /* 0x0000000000007941 */ /* 0x000fea0003800000 */
.L_x_12571:
[----:B------:R-:W2:Y:S01]  /*a2b0*/  LD.E.64 R4, desc[UR36][R22.64+0x40] ;  /* 0x0000402416047980 */ /* 0x000ea2000c101b00 */
[----:B-----5:R-:W-:Y:S02]  /*a2c0*/  SHF.L.U32 R7, R7, 0x1f, RZ ;  /* 0x0000001f07077819 */ /* 0x020fe400000006ff */
[----:B--2---:R-:W-:-:S05]  /*a2d0*/  MOV R3, R4 ;  /* 0x0000000400037202 */ /* 0x004fca0000000f00 */
[----:B------:R-:W-:-:S04]  /*a2e0*/  IMAD R3, R6, 0x8, R3 ;  /* 0x0000000806037824 */ /* 0x000fc800078e0203 */
[----:B------:R0:W1:Y:S01]  /*a2f0*/  SYNCS.PHASECHK.TRANS64.TRYWAIT P0, [R3+URZ], R7 ;  /* 0x00000007030075a7 */ /* 0x000062000800017f */
[----:B------:R-:W2:Y:S01]  /*a300*/  LD.E R4, desc[UR36][R22.64+0x28] ;  /* 0x0000282416047980 */ /* 0x000ea2000c101900 */
[----:B------:R-:W-:Y:S01]  /*a310*/  BSSY B0, `(.L_x_12573) ;  /* 0x0000005000007945 */ /* 0x000fe20003800000 */
[----:B--2---:R-:W-:-:S04]  /*a320*/  LOP3.LUT R4, R4, 0x1, RZ, 0xfc, !PT ;  /* 0x0000000104047812 */ /* 0x004fc800078efcff */
[----:B------:R-:W-:-:S13]  /*a330*/  ISETP.NE.AND P1, PT, R4, 0x3, PT ;  /* 0x000000030400780c */ /* 0x000fda0003f25270 */
[----:B01----:R-:W-:Y:S05]  /*a340*/  @!P1 BRA `(.L_x_12574) ;  /* 0x0000000000049947 */ /* 0x003fea0003800000 */
[----:B------:R-:W-:Y:S01]  /*a350*/  BPT.TRAP 0x1 ;  /* 0x000000040000795c */ /* 0x000fe20000300000 */
.L_x_12574:
[----:B------:R-:W-:Y:S05]  /*a360*/  BSYNC B0 ;  /* 0x0000000000007941 */ /* 0x000fea0003800000 */
.L_x_12573:
[----:B------:R-:W-:Y:S04]  /*a370*/  BSSY B0, `(.L_x_12575) ;  /* 0x0000007000007945 */ /* 0x000fe80003800000 */
[----:B------:R-:W-:Y:S05]  /*a380*/  @P0 BRA `(.L_x_12576) ;  /* 0x0000000000140947 */ /* 0x000fea0003800000 */
[----:B------:R-:W2:Y:S02]  /*a390*/  LD.E.64 R4, desc[UR36][R22.64+0x40] ;  /* 0x0000402416047980 */ /* 0x000ea4000c101b00 */
[----:B--2---:R-:W-:-:S05]  /*a3a0*/  MOV R5, R4 ;  /* 0x0000000400057202 */ /* 0x004fca0000000f00 */
[----:B------:R-:W-:-:S04]  /*a3b0*/  IMAD R6, R6, 0x8, R5 ;  /* 0x0000000806067824 */ /* 0x000fc800078e0205 */
[----:B------:R-:W0:Y:S02]  /*a3c0*/  SYNCS.PHASECHK.TRANS64.TRYWAIT P0, [R6+URZ], R7 ;  /* 0x00000007060075a7 */ /* 0x000e24000800017f */
[----:B0-----:R-:W-:Y:S05]  /*a3d0*/  @!P0 BRA `(.L_x_12577) ;  /* 0x0000020c00b88947 */ /* 0x001fea0003800000 */
.L_x_12576:
[----:B------:R-:W-:Y:S05]  /*a3e0*/  BSYNC B0 ;  /* 0x0000000000007941 */ /* 0x000fea0003800000 */
.L_x_12575:
[----:B------:R-:W2:Y:S04]  /*a3f0*/  LDL R11, [R1+0x1f0] ;  /* 0x0001f000010b7983 */ /* 0x000ea80000100800 */
[----:B------:R-:W2:Y:S04]  /*a400*/  LDL.64 R4, [R1+0xf8] ;  /* 0x0000f80001047983 */ /* 0x000ea80000100a00 */
[----:B------:R-:W3:Y:S04]  /*a410*/  LDL R3, [R1+0x70] ;  /* 0x0000700001037983 */ /* 0x000ee80000100800 */
[----:B0-----:R-:W4:Y:S04]  /*a420*/  LDL.64 R6, [R1+0xf0] ;  /* 0x0000f00001067983 */ /* 0x001f280000100a00 */
[----:B------:R-:W4:Y:S04]  /*a430*/  LDL.64 R14, [R1+0xf0] ;  /* 0x0000f000010e7983 */ /* 0x000f280000100a00 */
[----:B------:R-:W4:Y:S04]  /*a440*/  LDL.64 R12, [R1+0xf0] ;  /* 0x0000f000010c7983 */ /* 0x000f280000100a00 */
[----:B------:R-:W4:Y:S01]  /*a450*/  LDL.64 R8, [R1+0xf0] ;  /* 0x0000f00001087983 */ /* 0x000f220000100a00 */
[----:B------:R-:W-:Y:S05]  /*a460*/  WARPSYNC.ALL ;  /* 0x0000000000007948 */ /* 0x000fea0003800000 */
[----:B------:R-:W-:Y:S01]  /*a470*/  WARPGROUP.ARRIVE ;  /* 0x00000000000079c5 */ /* 0x000fe20000000000 */
[----:B--2---:R-:W-:Y:S01]  /*a480*/  IMAD R4, R11, 0xc00, R4 ;  /* 0x00000c000b047824 */ /* 0x004fe200078e0204 */
[----:B------:R-:W-:Y:S01]  /*a490*/  R2UR UR7, R5 ;  /* 0x00000000050772ca */ /* 0x000fe200000e0000 */
[----:B------:R-:W-:Y:S01]  /*a4a0*/  IMAD.MOV.U32 R21, RZ, RZ, R5 ;  /* 0x000000ffff157224 */ /* 0x000fe200078e0005 */
[----:B------:R-:W2:Y:S01]  /*a4b0*/  LDL R11, [R1] ;  /* 0x00000000010b7983 */ /* 0x000ea20000100800 */
[----:B---3--:R-:W-:-:S02]  /*a4c0*/  ISETP.NE.U32.AND P0, PT, R3, RZ, PT ;  /* 0x000000ff0300720c */ /* 0x008fc40003f05070 */
[----:B------:R-:W-:Y:S02]  /*a4d0*/  R2UR UR6, R4 ;  /* 0x00000000040672ca */ /* 0x000fe400000e0000 */
[----:B----4-:R-:W-:Y:S02]  /*a4e0*/  R2UR UR4, R6 ;  /* 0x00000000060472ca */ /* 0x010fe400000e0000 */
[----:B------:R-:W-:Y:S01]  /*a4f0*/  R2UR UR5, R7 ;  /* 0x00000000070572ca */ /* 0x000fe200000e0000 */
[----:B------:R-:W-:Y:S01]  /*a500*/  VIADD R20, R4, 0x2 ;  /* 0x0000000204147836 */ /* 0x000fe20000000000 */
[----:B------:R-:W3:Y:S01]  /*a510*/  LDL.64 R6, [R1+0xf0] ;  /* 0x0000f00001067983 */ /* 0x000ee20000100a00 */
[----:B------:R-:W-:Y:S02]  /*a520*/  VIADD R14, R14, 0x2 ;  /* 0x000000020e0e7836 */ /* 0x000fe40000000000 */
[----:B------:R-:W-:Y:S02]  /*a530*/  VIADD R12, R12, 0x4 ;  /* 0x000000040c0c7836 */ /* 0x000fe40000000000 */
[----:B------:R-:W-:Y:S01]  /*a540*/  VOTEU.ANY UP0, P0 ;  /* 0x00000000003f7886 */ /* 0x000fe20000000100 */
[----:B------:R0:W5:Y:S05]  /*a550*/  LDL R3, [R1+0x1f0] ;  /* 0x0001f00001037983 */ /* 0x00016a0000100800 */
[----:B------:R-:W-:Y:S01]  /*a560*/  HGMMA.64x96x16.F32.BF16 R24, gdesc[UR4], R24, UP0, gsb0 ;  /* 0x01600000041879f0 */ /* 0x000fe2000b801818 */
[----:B------:R-:W-:-:S02]  /*a570*/  R2UR UR6, R20 ;  /* 0x00000000140672ca */ /* 0x000fc400000e0000 */
[----:B------:R-:W-:Y:S02]  /*a580*/  R2UR UR7, R21 ;  /* 0x00000000150772ca */ /* 0x000fe400000e0000 */
[----:B------:R-:W-:Y:S02]  /*a590*/  R2UR UR4, R14 ;  /* 0x000000000e0472ca */ /* 0x000fe400000e0000 */
[----:B------:R-:W-:Y:S02]  /*a5a0*/  R2UR UR5, R15 ;  /* 0x000000000f0572ca */ /* 0x000fe400000e0000 */
[----:B------:R-:W4:Y:S01]  /*a5b0*/  LDL.64 R14, [R1+0xf0] ;  /* 0x0000f000010e7983 */ /* 0x000f220000100a00 */
        /* <DEDUP_REMOVED lines=8> */
[----:B------:R-:W-:Y:S02]  /*a640*/  R2UR UR5, R13 ;  /* 0x000000000d0572ca */ /* 0x000fe400000e0000 */
[----:B------:R-:W2:Y:S01]  /*a650*/  LDL.64 R12, [R1+0xf0] ;  /* 0x0000f000010c7983 */ /* 0x000ea20000100a00 */
[----:B------:R-:W-:-:S02]  /*a660*/  VIADD R8, R8, 0x6 ;  /* 0x0000000608087836 */ /* 0x000fc40000000000 */
[----:B------:R-:W-:Y:S02]  /*a670*/  VIADD R20, R4, 0x6 ;  /* 0x0000000604147836 */ /* 0x000fe40000000000 */
[----:B------:R-:W-:Y:S01]  /*a680*/  IMAD.MOV.U32 R21, RZ, RZ, R5 ;  /* 0x000000ffff157224 */ /* 0x000fe200078e0005 */
[----:B------:R-:W-:Y:S02]  /*a690*/  WARPGROUP.DEPBAR.LE gsb0, 0x0 ;  /* 0x00008000000079c5 */ /* 0x000fe40000010000 */
        /* <DEDUP_REMOVED lines=8> */
[----:B------:R-:W-:Y:S01]  /*a720*/  IMAD.MOV.U32 R21, RZ, RZ, R5 ;  /* 0x000000ffff157224 */ /* 0x000fe200078e0005 */
[----:B------:R-:W-:Y:S02]  /*a730*/  WARPGROUP.DEPBAR.LE gsb0, 0x0 ;  /* 0x00008000000079c5 */ /* 0x000fe40000010000 */
[----:B------:R-:W-:-:S06]  /*a740*/  WARPGROUP.ARRIVE ;  /* 0x00000000000079c5 */ /* 0x000fcc0000000000 */
[----:B------:R-:W-:Y:S01]  /*a750*/  HGMMA.64x96x16.F32.BF16 R24, gdesc[UR4], R24, gsb0 ;  /* 0x01600000041879f0 */ /* 0x000fe20008001818 */
[----:B---3--:R-:W-:Y:S01]  /*a760*/  VIADD R6, R6, 0x400 ;  /* 0x0000040006067836 */ /* 0x008fe20000000000 */
[----:B------:R-:W-:Y:S02]  /*a770*/  R2UR UR6, R20 ;  /* 0x00000000140672ca */ /* 0x000fe400000e0000 */
[----:B------:R-:W-:Y:S02]  /*a780*/  R2UR UR7, R21 ;  /* 0x00000000150772ca */ /* 0x000fe400000e0000 */
[----:B------:R-:W-:Y:S02]  /*a790*/  R2UR UR4, R6 ;  /* 0x00000000060472ca */ /* 0x000fe400000e0000 */
[----:B------:R-:W-:Y:S02]  /*a7a0*/  R2UR UR5, R7 ;  /* 0x00000000070572ca */ /* 0x000fe400000e0000 */
[----:B------:R-:W3:Y:S01]  /*a7b0*/  LDL.64 R6, [R1+0xf0] ;  /* 0x0000f00001067983 */ /* 0x000ee20000100a00 */
[----:B----4-:R-:W-:-:S02]  /*a7c0*/  VIADD R14, R14, 0x402 ;  /* 0x000004020e0e7836 */ /* 0x010fc40000000000 */
[----:B------:R-:W-:Y:S01]  /*a7d0*/  VIADD R20, R4, 0x302 ;  /* 0x0000030204147836 */ /* 0x000fe20000000000 */
[----:B------:R-:W-:Y:S02]  /*a7e0*/  WARPGROUP.DEPBAR.LE gsb0, 0x0 ;  /* 0x00008000000079c5 */ /* 0x000fe40000010000 */
[----:B------:R-:W-:-:S06]  /*a7f0*/  WARPGROUP.ARRIVE ;  /* 0x00000000000079c5 */ /* 0x000fcc0000000000 */
[----:B------:R-:W-:Y:S01]  /*a800*/  HGMMA.64x96x16.F32.BF16 R24, gdesc[UR4], R24, gsb0 ;  /* 0x01600000041879f0 */ /* 0x000fe20008001818 */
[----:B------:R-:W-:Y:S01]  /*a810*/  IMAD.MOV.U32 R21, RZ, RZ, R5 ;  /* 0x000000ffff157224 */ /* 0x000fe200078e0005 */
[----:B------:R-:W-:Y:S02]  /*a820*/  R2UR UR6, R20 ;  /* 0x00000000140672ca */ /* 0x000fe400000e0000 */
[----:B------:R-:W-:Y:S02]  /*a830*/  R2UR UR4, R14 ;  /* 0x000000000e0472ca */ /* 0x000fe400000e0000 */
[----:B------:R-:W-:Y:S02]  /*a840*/  R2UR UR7, R21 ;  /* 0x00000000150772ca */ /* 0x000fe400000e0000 */
[----:B------:R-:W-:Y:S02]  /*a850*/  R2UR UR5, R15 ;  /* 0x000000000f0572ca */ /* 0x000fe400000e0000 */
[----:B------:R-:W4:Y:S01]  /*a860*/  LDL.64 R14, [R1+0xf0] ;  /* 0x0000f000010e7983 */ /* 0x000f220000100a00 */
[----:B--2---:R-:W-:-:S02]  /*a870*/  VIADD R12, R12, 0x404 ;  /* 0x000004040c0c7836 */ /* 0x004fc40000000000 */
        /* <DEDUP_REMOVED lines=9> */
[----:B------:R-:W2:Y:S01]  /*a910*/  LDL.64 R12, [R1+0xf0] ;  /* 0x0000f000010c7983 */ /* 0x000ea20000100a00 */
[----:B------:R-:W-:-:S02]  /*a920*/  VIADD R8, R8, 0x406 ;  /* 0x0000040608087836 */ /* 0x000fc40000000000 */
        /* <DEDUP_REMOVED lines=10> */
[----:B---3--:R-:W-:-:S02]  /*a9d0*/  VIADD R6, R6, 0x800 ;  /* 0x0000080006067836 */ /* 0x008fc40000000000 */
        /* <DEDUP_REMOVED lines=52> */
[----:B------:R-:W-:Y:S01]  /*ad20*/  R2UR UR5, R7 ;  /* 0x00000000070572ca */ /* 0x000fe200000e0000 */
[----:B----4-:R-:W-:Y:S01]  /*ad30*/  VIADD R14, R14, 0xc02 ;  /* 0x00000c020e0e7836 */ /* 0x010fe20000000000 */
[----:B------:R0:W5:Y:S01]  /*ad40*/  LDL R20, [R1+0xc] ;  /* 0x00000c0001147983 */ /* 0x0001620000100800 */
        /* <DEDUP_REMOVED lines=9> */
[----:B--2---:R-:W-:Y:S02]  /*ade0*/  VIADD R12, R12, 0xc04 ;  /* 0x00000c040c0c7836 */ /* 0x004fe40000000000 */
        /* <DEDUP_REMOVED lines=47> */
.L_x_12579:
[----:B------:R-:W-:Y:S05]  /*b0e0*/  BSYNC B0 ;  /* 0x0000000000007941 */ /* 0x000fea0003800000 */
.L_x_12578:
[----:B0-----:R-:W2:Y:S02]  /*b0f0*/  LDL.64 R4, [R1+0x20] ;  /* 0x0000200001047983 */ /* 0x001ea40000100a00 */
[----:B--2---:R-:W-:-:S05]  /*b100*/  MOV R4, R4 ;  /* 0x0000000400047202 */ /* 0x004fca0000000f00 */
[----:B-----5:R-:W-:-:S05]  /*b110*/  IMAD R3, R3, 0x8, R4 ;  /* 0x0000000803037824 */ /* 0x020fca00078e0204 */
[----:B------:R-:W-:-:S04]  /*b120*/  PRMT R3, R20, 0x654, R3 ;  /* 0x0000065414037816 */ /* 0x000fc80000000003 */
[----:B------:R0:W-:Y:S01]  /*b130*/  SYNCS.ARRIVE.TRANS64.RED.A1T0 RZ, [R3+URZ], RZ ;  /* 0x000000ff03ff79a7 */ /* 0x0001e2000810043f */
[----:B------:R-:W2:Y:S02]  /*b140*/  LD.E.64 R4, desc[UR36][R22.64+0x200] ;  /* 0x0002002416047980 */ /* 0x000ea4000c101b00 */
        /* <DEDUP_REMOVED lines=36> */
[----:B------:R-:W-:-:S03]  /*b390*/  FMNMX.FTZ R3, R47, R6, !PT ;  /* 0x000000062f037209 */ /* 0x000fc60007810000 */
[----:B------:R-:W-:Y:S01]  /*b3a0*/  ST.E desc[UR36][R22.64+0x200], R9 ;  /* 0x0002000916007985 */ /* 0x000fe2000c101924 */
        /* <DEDUP_REMOVED lines=11> */
[----:B------:R-:W-:Y:S02]  /*b460*/  FMNMX.FTZ R3, R67, R6, !PT ;  /* 0x0000000643037209 */ /* 0x000fe40007810000 */
[----:B------:R-:W-:Y:S02]  /*b470*/  IADD3 R6, P0, R16, 0x200, RZ ;  /* 0x0000020010067810 */ /* 0x000fe40007f1e0ff */
[----:B------:R-:W-:Y:S02]  /*b480*/  FMNMX.FTZ R8, R70, R3, !PT ;  /* 0x0000000346087209 */ /* 0x000fe40007810000 */
[----:B------:R-:W-:Y:S01]  /*b490*/  LOP3.LUT R6, R6, 0x4, RZ, 0xfc, !PT ;  /* 0x0000000406067812 */ /* 0x000fe200078efcff */
[----:B------:R-:W-:Y:S01]  /*b4a0*/  IMAD.X R7, RZ, RZ, R17, P0 ;  /* 0x000000ffff077224 */ /* 0x000fe200000e0611 */
[----:B------:R-:W-:Y:S02]  /*b4b0*/  FMNMX.FTZ R3, R71, R8, !PT ;  /* 0x0000000847037209 */ /* 0x000fe40007810000 */
[----:B0-----:R-:W-:-:S03]  /*b4c0*/  FMNMX.FTZ R13, R11, R12, !PT ;  /* 0x0000000c0b0d7209 */ /* 0x001fc60007810000 */
[----:B------:R-:W-:Y:S04]  /*b4d0*/  ST.E desc[UR36][R6.64], R3 ;  /* 0x0000000306007985 */ /* 0x000fe8000c101924 */
[----:B------:R-:W-:Y:S04]  /*b4e0*/  ST.E desc[UR36][R22.64+0x200], R13 ;  /* 0x0002000d16007985 */ /* 0x000fe8000c101924 */
[----:B------:R-:W2:Y:S04]  /*b4f0*/  LD.E R8, desc[UR36][R6.64] ;  /* 0x0000002406087980 */ /* 0x000ea8000c101900 */
[----:B--2---:R-:W0:Y:S02]  /*b500*/  SHFL.BFLY PT, R11, R8, 0x2, 0x1f ;  /* 0x0c401f00080b7f89 */ /* 0x004e2400000e0000 */
[----:B0-----:R-:W-:-:S05]  /*b510*/  FMNMX.FTZ R11, R8, R11, !PT ;  /* 0x0000000b080b7209 */ /* 0x001fca0007810000 */
[----:B------:R-:W0:Y:S02]  /*b520*/  SHFL.BFLY PT, R12, R11, 0x1, 0x1f ;  /* 0x0c201f000b0c7f89 */ /* 0x000e2400000e0000 */
[----:B0-----:R-:W-:-:S05]  /*b530*/  FMNMX.FTZ R21, R11, R12, !PT ;  /* 0x0000000c0b157209 */ /* 0x001fca0007810000 */
[----:B------:R0:W-:Y:S04]  /*b540*/  ST.E desc[UR36][R6.64], R21 ;  /* 0x0000001506007985 */ /* 0x0001e8000c101924 */
[----:B------:R-:W2:Y:S04]  /*b550*/  LD.E R82, desc[UR36][R22.64+0x220] ;  /* 0x0002202416527980 */ /* 0x000ea8000c101900 */
[----:B------:R-:W3:Y:S04]  /*b560*/  LD.E R15, desc[UR36][R22.64+0x200] ;  /* 0x00020024160f7980 */ /* 0x000ee8000c101900 */
[----:B------:R-:W4:Y:S04]  /*b570*/  LD.E R81, desc[UR36][R22.64+0x210] ;  /* 0x0002102416517980 */ /* 0x000f28000c101900 */
[----:B------:R-:W4:Y:S01]  /*b580*/  LD.E R80, desc[UR36][R22.64+0x214] ;  /* 0x0002142416507980 */ /* 0x000f22000c101900 */
[----:B------:R-:W-:-:S03]  /*b590*/  FADD.FTZ R5, R5, -R21 ;  /* 0x8000001505057221 */ /* 0x000fc60000010000 */
        /* <DEDUP_REMOVED lines=56> */
[-C--:B--2---:R-:W-:Y:S01]  /*b920*/  FMUL.FTZ R165, R21, R82.reuse ;  /* 0x0000005215a57220 */ /* 0x084fe20000410000 */
[----:B------:R-:W-:Y:S01]  /*b930*/  FMUL.FTZ R5, R82, R5 ;  /* 0x0000000552057220 */ /* 0x000fe20000410000 */
[-C--:B---3--:R-:W-:Y:S01]  /*b940*/  FMUL.FTZ R83, R15, R82.reuse ;  /* 0x000000520f537220 */ /* 0x088fe20000410000 */
[----:B------:R-:W-:Y:S01]  /*b950*/  FADD.FTZ R3, R4, -R15 ;  /* 0x8000000f04037221 */ /* 0x000fe20000010000 */
[----:B------:R-:W-:-:S03]  /*b960*/  FFMA.FTZ R153, R26, R82, -R165 ;  /* 0x000000521a997223 */ /* 0x000fc600000108a5 */
[----:B------:R-:W-:Y:S01]  /*b970*/  MUFU.EX2 R5, R5 ;  /* 0x0000000500057308 */ /* 0x000fe20000000800 */
[-CC-:B------:R-:W-:Y:S01]  /*b980*/  FFMA.FTZ R72, R25, R82.reuse, -R83.reuse ;  /* 0x0000005219487223 */ /* 0x180fe20000010853 */
[-CC-:B------:R-:W-:Y:S01]  /*b990*/  FFMA.FTZ R158, R36, R82.reuse, -R83.reuse ;  /* 0x00000052249e7223 */ /* 0x180fe20000010853 */
[----:B------:R-:W2:Y:S01]  /*b9a0*/  LD.E R25, desc[UR36][R22.64+0x43c] ;  /* 0x00043c2416197980 */ /* 0x000ea2000c101900 */
[-CC-:B------:R-:W-:Y:S01]  /*b9b0*/  FFMA.FTZ R162, R44, R82.reuse, -R83.reuse ;  /* 0x000000522ca27223 */ /* 0x180fe20000010853 */
[-CC-:B------:R-:W-:Y:S01]  /*b9c0*/  FFMA.FTZ R156, R32, R82.reuse, -R83.reuse ;  /* 0x00000052209c7223 */ /* 0x180fe20000010853 */
[-CC-:B------:R-:W-:Y:S01]  /*b9d0*/  FFMA.FTZ R11, R48, R82.reuse, -R83.reuse ;  /* 0x00000052300b7223 */ /* 0x180fe20000010853 */
[----:B------:R-:W3:Y:S01]  /*b9e0*/  LD.E R36, desc[UR36][R22.64+0x244] ;  /* 0x0002442416247980 */ /* 0x000ee2000c101900 */
        /* <DEDUP_REMOVED lines=13> */
[-C--:B------:R-:W-:Y:S01]  /*bac0*/  FMUL.FTZ R3, R3, R82.reuse ;  /* 0x0000005203037220 */ /* 0x080fe20000410000 */
[-CC-:B0-----:R-:W-:Y:S01]  /*bad0*/  FFMA.FTZ R7, R56, R82.reuse, -R83.reuse ;  /* 0x0000005238077223 */ /* 0x181fe20000010853 */
[----:B------:R-:W3:Y:S01]  /*bae0*/  LD.E R40, desc[UR36][R22.64+0x254] ;  /* 0x0002542416287980 */ /* 0x000ee2000c101900 */
[----:B------:R-:W-:Y:S03]  /*baf0*/  MUFU.EX2 R153, R153 ;  /* 0x0000009900997308 */ /* 0x000fe60000000800 */
[----:B------:R-:W3:Y:S01]  /*bb00*/  LD.E R52, desc[UR36][R22.64+0x2a4] ;  /* 0x0002a42416347980 */ /* 0x000ee2000c101900 */
[-CC-:B------:R-:W-:Y:S01]  /*bb10*/  FFMA.FTZ R33, R41, R82.reuse, -R83.reuse ;  /* 0x0000005229217223 */ /* 0x180fe20000010853 */
[----:B------:R-:W-:-:S02]  /*bb20*/  FFMA.FTZ R28, R45, R82, -R83 ;  /* 0x000000522d1c7223 */ /* 0x000fc40000010853 */
[----:B------:R-:W3:Y:S01]  /*bb30*/  LD.E R24, desc[UR36][R22.64+0x434] ;  /* 0x0004342416187980 */ /* 0x000ee2000c101900 */
[----:B------:R-:W-:Y:S03]  /*bb40*/  MUFU.EX2 R4, R3 ;  /* 0x0000000300047308 */ /* 0x000fe60000000800 */
[----:B------:R-:W3:Y:S04]  /*bb50*/  LD.E R41, desc[UR36][R22.64+0x270] ;  /* 0x0002702416297980 */ /* 0x000ee8000c101900 */
[----:B------:R-:W3:Y:S01]  /*bb60*/  LD.E R45, desc[UR36][R22.64+0x280] ;  /* 0x00028024162d7980 */ /* 0x000ee2000c101900 */
[----:B------:R-:W4:Y:S03]  /*bb70*/  MUFU.EX2 R152, R152 ;  /* 0x0000009800987308 */ /* 0x000f260000000800 */
[----:B------:R-:W3:Y:S04]  /*bb80*/  LD.E R49, desc[UR36][R22.64+0x2b0] ;  /* 0x0002b02416317980 */ /* 0x000ee8000c101900 */
[----:B------:R-:W3:Y:S01]  /*bb90*/  LD.E R53, desc[UR36][R22.64+0x2b4] ;  /* 0x0002b42416357980 */ /* 0x000ee2000c101900 */
[----:B------:R-:W0:Y:S03]  /*bba0*/  MUFU.EX2 R72, R72 ;  /* 0x0000004800487308 */ /* 0x000e260000000800 */
[----:B------:R-:W3:Y:S01]  /*bbb0*/  LD.E R60, desc[UR36][R22.64+0x2c0] ;  /* 0x0002c024163c7980 */ /* 0x000ee2000c101900 */
[-CC-:B------:R-:W-:Y:S01]  /*bbc0*/  FFMA.FTZ R56, R27, R82.reuse, -R165.reuse ;  /* 0x000000521b387223 */ /* 0x180fe200000108a5 */
[-C--:B------:R-:W-:Y:S01]  /*bbd0*/  FFMA.FTZ R155, R30, R82.reuse, -R165 ;  /* 0x000000521e9b7223 */ /* 0x080fe200000108a5 */
[-C--:B------:R-:W-:Y:S01]  /*bbe0*/  FFMA.FTZ R14, R57, R82.reuse, -R83 ;  /* 0x00000052390e7223 */ /* 0x080fe20000010853 */
[-CC-:B------:R-:W-:Y:S01]  /*bbf0*/  FFMA.FTZ R57, R31, R82.reuse, -R165.reuse ;  /* 0x000000521f397223 */ /* 0x180fe200000108a5 */
[----:B------:R-:W-:Y:S01]  /*bc00*/  MUFU.EX2 R154, R154 ;  /* 0x0000009a009a7308 */ /* 0x000fe20000000800 */
[-CC-:B------:R-:W-:Y:S01]  /*bc10*/  FFMA.FTZ R157, R34, R82.reuse, -R165.reuse ;  /* 0x00000052229d7223 */ /* 0x180fe200000108a5 */
[----:B----4-:R-:W-:Y:S01]  /*bc20*/  FFMA.FTZ R81, R4, R81, R152 ;  /* 0x0000005104517223 */ /* 0x010fe20000010098 */
[-CC-:B------:R-:W-:Y:S01]  /*bc30*/  FFMA.FTZ R169, R63, R82.reuse, -R165.reuse ;  /* 0x000000523fa97223 */ /* 0x180fe200000108a5 */
[-CC-:B------:R-:W-:Y:S01]  /*bc40*/  FFMA.FTZ R159, R38, R82.reuse, -R165.reuse ;  /* 0x00000052269f7223 */ /* 0x180fe200000108a5 */
[-CC-:B------:R-:W-:Y:S01]  /*bc50*/  FFMA.FTZ R166, R66, R82.reuse, -R165.reuse ;  /* 0x0000005242a67223 */ /* 0x180fe200000108a5 */
[-CC-:B------:R-:W-:Y:S01]  /*bc60*/  FFMA.FTZ R161, R42, R82.reuse, -R165.reuse ;  /* 0x000000522aa17223 */ /* 0x180fe200000108a5 */
[-CC-:B------:R-:W-:Y:S01]  /*bc70*/  FFMA.FTZ R163, R46, R82.reuse, -R165.reuse ;  /* 0x000000522ea37223 */ /* 0x180fe200000108a5 */
[----:B------:R-:W1:Y:S01]  /*bc80*/  MUFU.EX2 R56, R56 ;  /* 0x0000003800387308 */ /* 0x000e620000000800 */
[-CC-:B------:R-:W-:Y:S01]  /*bc90*/  FFMA.FTZ R31, R35, R82.reuse, -R165.reuse ;  /* 0x00000052231f7223 */ /* 0x180fe200000108a5 */
[-C--:B------:R-:W-:Y:S01]  /*bca0*/  FFMA.FTZ R220, R47, R82.reuse, -R165 ;  /* 0x000000522fdc7223 */ /* 0x080fe200000108a5 */
[-C--:B------:R-:W-:Y:S01]  /*bcb0*/  FFMA.FTZ R20, R65, R82.reuse, -R83 ;  /* 0x0000005241147223 */ /* 0x080fe20000010853 */
[-CC-:B------:R-:W-:Y:S01]  /*bcc0*/  FFMA.FTZ R174, R50, R82.reuse, -R165.reuse ;  /* 0x0000005232ae7223 */ /* 0x180fe200000108a5 */
[-CC-:B------:R-:W-:Y:S01]  /*bcd0*/  FFMA.FTZ R175, R51, R82.reuse, -R165.reuse ;  /* 0x0000005233af7223 */ /* 0x180fe200000108a5 */
[-CC-:B------:R-:W-:Y:S01]  /*bce0*/  FFMA.FTZ R172, R54, R82.reuse, -R165.reuse ;  /* 0x0000005236ac7223 */ /* 0x180fe200000108a5 */
[-CC-:B------:R-:W-:Y:S01]  /*bcf0*/  FFMA.FTZ R173, R55, R82.reuse, -R165.reuse ;  /* 0x0000005237ad7223 */ /* 0x180fe200000108a5 */
[----:B------:R-:W4:Y:S01]  /*bd00*/  MUFU.EX2 R155, R155 ;  /* 0x0000009b009b7308 */ /* 0x000f220000000800 */
[-CC-:B------:R-:W-:Y:S01]  /*bd10*/  FFMA.FTZ R170, R58, R82.reuse, -R165.reuse ;  /* 0x000000523aaa7223 */ /* 0x180fe200000108a5 */
[-CC-:B------:R-:W-:Y:S01]  /*bd20*/  FFMA.FTZ R171, R59, R82.reuse, -R165.reuse ;  /* 0x000000523bab7223 */ /* 0x180fe200000108a5 */
[-C--:B------:R-:W-:Y:S01]  /*bd30*/  FFMA.FTZ R168, R62, R82.reuse, -R165 ;  /* 0x000000523ea87223 */ /* 0x080fe200000108a5 */
[-C--:B------:R-:W-:Y:S01]  /*bd40*/  FFMA.FTZ R15, R61, R82.reuse, -R83 ;  /* 0x000000523d0f7223 */ /* 0x080fe20000010853 */
[-C--:B------:R-:W-:Y:S01]  /*bd50*/  FFMA.FTZ R167, R67, R82.reuse, -R165 ;  /* 0x0000005243a77223 */ /* 0x080fe200000108a5 */
[-CC-:B------:R-:W-:Y:S01]  /*bd60*/  FFMA.FTZ R6, R68, R82.reuse, -R83.reuse ;  /* 0x0000005244067223 */ /* 0x180fe20000010853 */
[----:B------:R-:W-:Y:S01]  /*bd70*/  FFMA.FTZ R69, R69, R82, -R83 ;  /* 0x0000005245457223 */ /* 0x000fe20000010853 */
[----:B------:R-:W4:Y:S01]  /*bd80*/  MUFU.EX2 R73, R73 ;  /* 0x0000004900497308 */ /* 0x000f220000000800 */
[----:B------:R-:W-:Y:S01]  /*bd90*/  FFMA.FTZ R63, R5, R80, R153 ;  /* 0x00000050053f7223 */ /* 0x000fe20000010099 */
[----:B0-----:R-:W-:Y:S01]  /*bda0*/  FADD.FTZ R81, R72, R81 ;  /* 0x0000005148517221 */ /* 0x001fe20000010000 */
[-C--:B------:R-:W-:Y:S01]  /*bdb0*/  FFMA.FTZ R164, R70, R82.reuse, -R165 ;  /* 0x0000005246a47223 */ /* 0x080fe200000108a5 */
[----:B------:R-:W3:Y:S04]  /*bdc0*/  LD.E R26, desc[UR36][R22.64+0x2c4] ;  /* 0x0002c424161a7980 */ /* 0x000ee8000c101900 */
[----:B------:R-:W0:Y:S01]  /*bdd0*/  MUFU.EX2 R57, R57 ;  /* 0x0000003900397308 */ /* 0x000e220000000800 */
[----:B------:R-:W-:-:S07]  /*bde0*/  FFMA.FTZ R3, R64, R82, -R83 ;  /* 0x0000005240037223 */ /* 0x000fce0000010853 */
[----:B------:R-:W0:Y:S01]  /*bdf0*/  MUFU.EX2 R156, R156 ;  /* 0x0000009c009c7308 */ /* 0x000e220000000800 */
[----:B-1----:R-:W-:Y:S01]  /*be00*/  FADD.FTZ R64, R56, R63 ;  /* 0x0000003f38407221 */ /* 0x002fe20000010000 */
[----:B------:R-:W-:Y:S01]  /*be10*/  FFMA.FTZ R34, R39, R82, -R165 ;  /* 0x0000005227227223 */ /* 0x000fe200000108a5 */
[----:B------:R-:W3:Y:S05]  /*be20*/  LD.E R27, desc[UR36][R22.64+0x2e0] ;  /* 0x0002e024161b7980 */ /* 0x000eea000c101900 */
[----:B------:R-:W1:Y:S01]  /*be30*/  MUFU.EX2 R157, R157 ;  /* 0x0000009d009d7308 */ /* 0x000e620000000800 */
[----:B------:R-:W-:-:S07]  /*be40*/  FADD.FTZ R66, R154, R81 ;  /* 0x000000519a427221 */ /* 0x000fce0000010000 */
[----:B------:R-:W1:Y:S01]  /*be50*/  MUFU.EX2 R29, R29 ;  /* 0x0000001d001d7308 */ /* 0x000e620000000800 */
[----:B----4-:R-:W-:Y:S01]  /*be60*/  FADD.FTZ R64, R155, R64 ;  /* 0x000000409b407221 */ /* 0x010fe20000010000 */
[----:B------:R-:W-:-:S06]  /*be70*/  FADD.FTZ R63, R73, R66 ;  /* 0x00000042493f7221 */ /* 0x000fcc0000010000 */
[----:B------:R-:W-:Y:S01]  /*be80*/  MUFU.EX2 R158, R158 ;  /* 0x0000009e009e7308 */ /* 0x000fe20000000800 */
[----:B------:R-:W-:Y:S01]  /*be90*/  FFMA.FTZ R30, R43, R82, -R165 ;  /* 0x000000522b1e7223 */ /* 0x000fe200000108a5 */
[----:B------:R-:W4:Y:S06]  /*bea0*/  LD.E R35, desc[UR36][R22.64+0x2d0] ;  /* 0x0002d02416237980 */ /* 0x000f2c000c101900 */
        /* <DEDUP_REMOVED lines=15> */
[----:B------:R-:W-:Y:S01]  /*bfa0*/  FMUL.FTZ R79, R4, R79 ;  /* 0x0000004f044f7220 */ /* 0x000fe20000410000 */
[----:B------:R-:W4:Y:S02]  /*bfb0*/  LD.E R38, desc[UR36][R22.64+0x2d4] ;  /* 0x0002d42416267980 */ /* 0x000f24000c101900 */
[----:B------:R-:W1:Y:S01]  /*bfc0*/  MUFU.EX2 R31, R31 ;  /* 0x0000001f001f7308 */ /* 0x000e620000000800 */
[----:B0-----:R-:W-:Y:S01]  /*bfd0*/  FADD.FTZ R64, R57, R64 ;  /* 0x0000004039407221 */ /* 0x001fe20000010000 */
[----:B------:R-:W-:Y:S01]  /*bfe0*/  FADD.FTZ R66, R156, R63 ;  /* 0x0000003f9c427221 */ /* 0x000fe20000010000 */
[----:B------:R-:W4:Y:S04]  /*bff0*/  LD.E R39, desc[UR36][R22.64+0x2f0] ;  /* 0x0002f02416277980 */ /* 0x000f28000c101900 */
[----:B------:R-:W4:Y:S01]  /*c000*/  LD.E R70, desc[UR36][R22.64+0x248] ;  /* 0x0002482416467980 */ /* 0x000f22000c101900 */
[----:B------:R-:W0:Y:S01]  /*c010*/  MUFU.EX2 R159, R159 ;  /* 0x0000009f009f7308 */ /* 0x000e220000000800 */
[----:B-1----:R-:W-:Y:S01]  /*c020*/  FADD.FTZ R64, R157, R64 ;  /* 0x000000409d407221 */ /* 0x002fe20000010000 */
[----:B------:R-:W-:Y:S01]  /*c030*/  FADD.FTZ R63, R29, R66 ;  /* 0x000000421d3f7221 */ /* 0x000fe20000010000 */
[----:B------:R-:W4:Y:S04]  /*c040*/  LD.E R43, desc[UR36][R22.64+0x2e4] ;  /* 0x0002e424162b7980 */ /* 0x000f28000c101900 */
[----:B------:R-:W4:Y:S01]  /*c050*/  LD.E R47, desc[UR36][R22.64+0x300] ;  /* 0x00030024162f7980 */ /* 0x000f22000c101900 */
[----:B------:R-:W1:Y:S01]  /*c060*/  MUFU.EX2 R34, R34 ;  /* 0x0000002200227308 */ /* 0x000e620000000800 */
[----:B------:R-:W-:Y:S01]  /*c070*/  FADD.FTZ R64, R31, R64 ;  /* 0x000000401f407221 */ /* 0x000fe20000010000 */
[----:B------:R-:W-:Y:S01]  /*c080*/  FADD.FTZ R63, R158, R63 ;  /* 0x0000003f9e3f7221 */ /* 0x000fe20000010000 */
[----:B------:R-:W4:Y:S04]  /*c090*/  LD.E R80, desc[UR36][R22.64+0x258] ;  /* 0x0002582416507980 */ /* 0x000f28000c101900 */
[----:B------:R-:W4:Y:S01]  /*c0a0*/  LD.E R68, desc[UR36][R22.64+0x278] ;  /* 0x0002782416447980 */ /* 0x000f22000c101900 */
        /* <DEDUP_REMOVED lines=8> */
[----:B------:R-:W4:Y:S05]  /*c130*/  LD.E R42, desc[UR36][R22.64+0x310] ;  /* 0x00031024162a7980 */ /* 0x000f2a000c101900 */
        /* <DEDUP_REMOVED lines=17> */
[----:B------:R-:W4:Y:S05]  /*c250*/  LD.E R62, desc[UR36][R22.64+0x340] ;  /* 0x00034024163e7980 */ /* 0x000f2a000c101900 */
[----:B------:R-:W2:Y:S01]  /*c260*/  MUFU.EX2 R172, R172 ;  /* 0x000000ac00ac7308 */ /* 0x000ea20000000800 */
[----:B0-----:R-:W-:Y:S01]  /*c270*/  FADD.FTZ R64, R174, R63 ;  /* 0x0000003fae407221 */ /* 0x001fe20000010000 */
[----:B------:R-:W-:Y:S01]  /*c280*/  FADD.FTZ R66, R12, R65 ;  /* 0x000000410c427221 */ /* 0x000fe20000010000 */
[----:B------:R-:W4:Y:S05]  /*c290*/  LD.E R59, desc[UR36][R22.64+0x344] ;  /* 0x00034424163b7980 */ /* 0x000f2a000c101900 */
[----:B------:R-:W0:Y:S01]  /*c2a0*/  MUFU.EX2 R173, R173 ;  /* 0x000000ad00ad7308 */ /* 0x000e220000000800 */
[----:B-1----:R-:W-:Y:S01]  /*c2b0*/  FADD.FTZ R63, R175, R64 ;  /* 0x00000040af3f7221 */ /* 0x002fe20000010000 */
[----:B------:R-:W-:Y:S01]  /*c2c0*/  FADD.FTZ R66, R9, R66 ;  /* 0x0000004209427221 */ /* 0x000fe20000010000 */
[----:B------:R-:W4:Y:S05]  /*c2d0*/  LD.E R83, desc[UR36][R22.64+0x410] ;  /* 0x0004102416537980 */ /* 0x000f2a000c101900 */
[----:B------:R-:W1:Y:S08]  /*c2e0*/  MUFU.EX2 R170, R170 ;  /* 0x000000aa00aa7308 */ /* 0x000e700000000800 */
[----:B------:R-:W1:Y:S01]  /*c2f0*/  MUFU.EX2 R14, R14 ;  /* 0x0000000e000e7308 */ /* 0x000e620000000800 */
[----:B--2---:R-:W-:Y:S01]  /*c300*/  FADD.FTZ R64, R172, R63 ;  /* 0x0000003fac407221 */ /* 0x004fe20000010000 */
[----:B------:R-:W-:Y:S01]  /*c310*/  FADD.FTZ R66, R13, R66 ;  /* 0x000000420d427221 */ /* 0x000fe20000010000 */
[----:B------:R-:W-:Y:S01]  /*c320*/  FMUL.FTZ R119, R5, R25 ;  /* 0x0000001905777220 */ /* 0x000fe20000410000 */
[----:B---3--:R-:W-:-:S04]  /*c330*/  FMUL.FTZ R123, R4, R36 ;  /* 0x00000024047b7220 */ /* 0x008fc80000410000 */
[----:B------:R-:W2:Y:S01]  /*c340*/  MUFU.EX2 R171, R171 ;  /* 0x000000ab00ab7308 */ /* 0x000ea20000000800 */
[----:B0-----:R-:W-:Y:S01]  /*c350*/  FADD.FTZ R63, R173, R64 ;  /* 0x00000040ad3f7221 */ /* 0x001fe20000010000 */
[----:B------:R-:W-:Y:S01]  /*c360*/  FADD.FTZ R65, R7, R66 ;  /* 0x0000004207417221 */ /* 0x000fe20000010000 */
[C---:B------:R-:W-:Y:S01]  /*c370*/  FMUL.FTZ R44, R4.reuse, R44 ;  /* 0x0000002c042c7220 */ /* 0x040fe20000410000 */
[C---:B------:R-:W-:Y:S01]  /*c380*/  FMUL.FTZ R125, R4.reuse, R37 ;  /* 0x00000025047d7220 */ /* 0x040fe20000410000 */
[C---:B------:R-:W-:Y:S01]  /*c390*/  FMUL.FTZ R48, R4.reuse, R48 ;  /* 0x0000003004307220 */ /* 0x040fe20000410000 */
[C---:B------:R-:W-:Y:S01]  /*c3a0*/  FMUL.FTZ R127, R4.reuse, R40 ;  /* 0x00000028047f7220 */ /* 0x040fe20000410000 */
[----:B------:R-:W-:Y:S01]  /*c3b0*/  FMUL.FTZ R128, R4, R52 ;  /* 0x0000003404807220 */ /* 0x000fe20000410000 */
[----:B------:R-:W0:Y:S08]  /*c3c0*/  MUFU.EX2 R168, R168 ;  /* 0x000000a800a87308 */ /* 0x000e300000000800 */
[----:B------:R-:W3:Y:S01]  /*c3d0*/  MUFU.EX2 R15, R15 ;  /* 0x0000000f000f7308 */ /* 0x000ee20000000800 */
[----:B-1----:R-:W-:Y:S01]  /*c3e0*/  FADD.FTZ R64, R170, R63 ;  /* 0x0000003faa407221 */ /* 0x002fe20000010000 */
[----:B------:R-:W-:Y:S01]  /*c3f0*/  FADD.FTZ R65, R14, R65 ;  /* 0x000000410e417221 */ /* 0x000fe20000010000 */
[C---:B------:R-:W-:Y:S01]  /*c400*/  FMUL.FTZ R117, R4.reuse, R24 ;  /* 0x0000001804757220 */ /* 0x040fe20000410000 */
[C---:B------:R-:W-:Y:S01]  /*c410*/  FMUL.FTZ R41, R4.reuse, R41 ;  /* 0x0000002904297220 */ /* 0x040fe20000410000 */
[----:B------:R-:W-:Y:S01]  /*c420*/  FMUL.FTZ R45, R4, R45 ;  /* 0x0000002d042d7220 */ /* 0x000fe20000410000 */
[----:B------:R-:W4:Y:S02]  /*c430*/  LD.E R67, desc[UR36][R22.64+0x27c] ;  /* 0x00027c2416437980 */ /* 0x000f24000c101900 */
[----:B------:R-:W1:Y:S08]  /*c440*/  MUFU.EX2 R169, R169 ;  /* 0x000000a900a97308 */ /* 0x000e700000000800 */
[----:B------:R-:W1:Y:S01]  /*c450*/  MUFU.EX2 R3, R3 ;  /* 0x0000000300037308 */ /* 0x000e620000000800 */
[----:B--2---:R-:W-:Y:S01]  /*c460*/  FADD.FTZ R63, R171, R64 ;  /* 0x00000040ab3f7221 */ /* 0x004fe20000010000 */
[----:B------:R-:W-:-:S06]  /*c470*/  FADD.FTZ R64, R8, R65 ;  /* 0x0000004108407221 */ /* 0x000fcc0000010000 */
[----:B------:R-:W2:Y:S08]  /*c480*/  MUFU.EX2 R166, R166 ;  /* 0x000000a600a67308 */ /* 0x000eb00000000800 */
[----:B------:R-:W2:Y:S01]  /*c490*/  MUFU.EX2 R20, R20 ;  /* 0x0000001400147308 */ /* 0x000ea20000000800 */
[----:B0-----:R-:W-:Y:S01]  /*c4a0*/  FADD.FTZ R66, R168, R63 ;  /* 0x0000003fa8427221 */ /* 0x001fe20000010000 */
[----:B---3--:R-:W-:-:S06]  /*c4b0*/  FADD.FTZ R64, R15, R64 ;  /* 0x000000400f407221 */ /* 0x008fcc0000010000 */
[----:B------:R-:W0:Y:S08]  /*c4c0*/  MUFU.EX2 R167, R167 ;  /* 0x000000a700a77308 */ /* 0x000e300000000800 */
[----:B------:R-:W3:Y:S01]  /*c4d0*/  MUFU.EX2 R6, R6 ;  /* 0x0000000600067308 */ /* 0x000ee20000000800 */
[----:B-1----:R-:W-:Y:S01]  /*c4e0*/  FADD.FTZ R63, R169, R66 ;  /* 0x00000042a93f7221 */ /* 0x002fe20000010000 */
[----:B------:R-:W-:-:S06]  /*c4f0*/  FADD.FTZ R65, R3, R64 ;  /* 0x0000004003417221 */ /* 0x000fcc0000010000 */
[----:B------:R-:W1:Y:S01]  /*c500*/  MUFU.EX2 R21, R69 ;  /* 0x0000004500157308 */ /* 0x000e620000000800 */
[----:B--2---:R-:W-:Y:S01]  /*c510*/  FADD.FTZ R64, R166, R63 ;  /* 0x0000003fa6407221 */ /* 0x004fe20000010000 */
[----:B------:R-:W-:Y:S01]  /*c520*/  FADD.FTZ R65, R20, R65 ;  /* 0x0000004114417221 */ /* 0x000fe20000010000 */
[----:B------:R-:W-:Y:S01]  /*c530*/  FFMA.FTZ R165, R71, R82, -R165 ;  /* 0x0000005247a57223 */ /* 0x000fe200000108a5 */
[----:B------:R-:W2:Y:S01]  /*c540*/  LD.E R25, desc[UR36][R22.64+0x2c8] ;  /* 0x0002c82416197980 */ /* 0x000ea2000c101900 */
[----:B0-----:R-:W-:-:S03]  /*c550*/  FADD.FTZ R63, R167, R64 ;  /* 0x00000040a73f7221 */ /* 0x001fc60000010000 */
[----:B------:R-:W2:Y:S01]  /*c560*/  LD.E R82, desc[UR36][R22.64+0x430] ;  /* 0x0004302416527980 */ /* 0x000ea2000c101900 */
[----:B---3--:R-:W-:Y:S01]  /*c570*/  FADD.FTZ R64, R6, R65 ;  /* 0x0000004106407221 */ /* 0x008fe20000010000 */
[----:B------:R-:W0:Y:S02]  /*c580*/  MUFU.EX2 R164, R164 ;  /* 0x000000a400a47308 */ /* 0x000e240000000800 */
[----:B------:R-:W3:Y:S04]  /*c590*/  LD.E R36, desc[UR36][R22.64+0x2e8] ;  /* 0x0002e82416247980 */ /* 0x000ee8000c101900 */
[----:B------:R0:W-:Y:S01]  /*c5a0*/  ST.E desc[UR36][R22.64+0x274], R44 ;  /* 0x0002742c16007985 */ /* 0x0001e2000c101924 */
[----:B-1----:R-:W-:Y:S01]  /*c5b0*/  FADD.FTZ R111, R21, R64 ;  /* 0x00000040156f7221 */ /* 0x002fe20000010000 */
[----:B------:R-:W1:Y:S02]  /*c5c0*/  MUFU.EX2 R165, R165 ;  /* 0x000000a500a57308 */ /* 0x000e640000000800 */
[----:B------:R-:W3:Y:S04]  /*c5d0*/  LD.E R64, desc[UR36][R22.64+0x28c] ;  /* 0x00028c2416407980 */ /* 0x000ee8000c101900 */
[----:B------:R-:W3:Y:S01]  /*c5e0*/  LD.E R37, desc[UR36][R22.64+0x2dc] ;  /* 0x0002dc2416257980 */ /* 0x000ee2000c101900 */
[----:B0-----:R-:W-:-:S03]  /*c5f0*/  FADD.FTZ R66, R164, R63 ;  /* 0x0000003fa4427221 */ /* 0x001fc60000010000 */
[----:B------:R-:W3:Y:S04]  /*c600*/  LD.E R44, desc[UR36][R22.64+0x32c] ;  /* 0x00032c24162c7980 */ /* 0x000ee8000c101900 */
[----:B------:R0:W-:Y:S01]  /*c610*/  ST.E desc[UR36][R22.64+0x294], R48 ;  /* 0x0002943016007985 */ /* 0x0001e2000c101924 */
[----:B-1----:R-:W-:-:S03]  /*c620*/  FADD.FTZ R115, R165, R66 ;  /* 0x00000042a5737221 */ /* 0x002fc60000010000 */
[----:B------:R1:W-:Y:S04]  /*c630*/  ST.E desc[UR36][R22.64+0x2a0], R78 ;  /* 0x0002a04e16007985 */ /* 0x0003e8000c101924 */
[----:B------:R-:W3:Y:S04]  /*c640*/  LD.E R66, desc[UR36][R22.64+0x288] ;  /* 0x0002882416427980 */ /* 0x000ee8000c101900 */
[----:B------:R-:W3:Y:S04]  /*c650*/  LD.E R40, desc[UR36][R22.64+0x30c] ;  /* 0x00030c2416287980 */ /* 0x000ee8000c101900 */
[----:B0-----:R-:W3:Y:S04]  /*c660*/  LD.E R48, desc[UR36][R22.64+0x388] ;  /* 0x0003882416307980 */ /* 0x001ee8000c101900 */
[----:B-1----:R-:W3:Y:S01]  /*c670*/  LD.E R78, desc[UR36][R22.64+0x398] ;  /* 0x00039824164e7980 */ /* 0x002ee2000c101900 */
[C---:B------:R-:W-:Y:S01]  /*c680*/  FMUL.FTZ R49, R4.reuse, R49 ;  /* 0x0000003104317220 */ /* 0x040fe20000410000 */
[C---:B------:R-:W-:Y:S01]  /*c690*/  FMUL.FTZ R53, R4.reuse, R53 ;  /* 0x0000003504357220 */ /* 0x040fe20000410000 */
[C---:B------:R-:W-:Y:S01]  /*c6a0*/  FMUL.FTZ R60, R4.reuse, R60 ;  /* 0x0000003c043c7220 */ /* 0x040fe20000410000 */
[----:B------:R0:W-:Y:S04]  /*c6b0*/  ST.E desc[UR36][R22.64+0x240], R121 ;  /* 0x0002407916007985 */ /* 0x0001e8000c101924 */
[----:B------:R1:W-:Y:S04]  /*c6c0*/  ST.E desc[UR36][R22.64+0x2a4], R128 ;  /* 0x0002a48016007985 */ /* 0x0003e8000c101924 */
[----:B------:R-:W3:Y:S04]  /*c6d0*/  LD.E R24, desc[UR36][R22.64+0x2bc] ;  /* 0x0002bc2416187980 */ /* 0x000ee8000c101900 */
[----:B------:R-:W3:Y:S01]  /*c6e0*/  LD.E R74, desc[UR36][R22.64+0x2d8] ;  /* 0x0002d824164a7980 */ /* 0x000ee2000c101900 */
[----:B0-----:R-:W-:-:S03]  /*c6f0*/  FMUL.FTZ R121, R4, R76 ;  /* 0x0000004c04797220 */ /* 0x001fc60000410000 */
[----:B------:R-:W3:Y:S04]  /*c700*/  LD.E R52, desc[UR36][R22.64+0x39c] ;  /* 0x00039c2416347980 */ /* 0x000ee8000c101900 */
[----:B-1----:R-:W3:Y:S04]  /*c710*/  LD.E R128, desc[UR36][R22.64+0x3ec] ;  /* 0x0003ec2416807980 */ /* 0x002ee8000c101900 */
[----:B------:R0:W-:Y:S04]  /*c720*/  ST.E desc[UR36][R22.64+0x210], R111 ;  /* 0x0002106f16007985 */ /* 0x0001e8000c101924 */
        /* <DEDUP_REMOVED lines=15> */
[----:B------:R-:W3:Y:S04]  /*c820*/  LD.E R81, desc[UR36][R22.64+0x24c] ;  /* 0x00024c2416517980 */ /* 0x000ee8000c101900 */
[----:B------:R-:W3:Y:S04]  /*c830*/  LD.E R71, desc[UR36][R22.64+0x25c] ;  /* 0x00025c2416477980 */ /* 0x000ee8000c101900 */
[----:B------:R-:W3:Y:S04]  /*c840*/  LD.E R69, desc[UR36][R22.64+0x268] ;  /* 0x0002682416457980 */ /* 0x000ee8000c101900 */
[----:B------:R-:W3:Y:S04]  /*c850*/  LD.E R65, desc[UR36][R22.64+0x26c] ;  /* 0x00026c2416417980 */ /* 0x000ee8000c101900 */
[----:B------:R-:W3:Y:S04]  /*c860*/  LD.E R63, desc[UR36][R22.64+0x298] ;  /* 0x00029824163f7980 */ /* 0x000ee8000c101900 */
[----:B0-----:R-:W3:Y:S04]  /*c870*/  LD.E R111, desc[UR36][R22.64+0x2b8] ;  /* 0x0002b824166f7980 */ /* 0x001ee8000c101900 */
[----:B-1----:R-:W3:Y:S04]  /*c880*/  LD.E R115, desc[UR36][R22.64+0x2cc] ;  /* 0x0002cc2416737980 */ /* 0x002ee8000c101900 */
        /* <DEDUP_REMOVED lines=17> */
[----:B------:R-:W-:-:S04]  /*c9a0*/  FMUL.FTZ R27, R4, R27 ;  /* 0x0000001b041b7220 */ /* 0x000fc80000410000 */
[----:B------:R0:W-:Y:S04]  /*c9b0*/  ST.E desc[UR36][R22.64+0x2d0], R35 ;  /* 0x0002d02316007985 */ /* 0x0001e8000c101924 */
[----:B------:R1:W-:Y:S01]  /*c9c0*/  ST.E desc[UR36][R22.64+0x2e0], R27 ;  /* 0x0002e01b16007985 */ /* 0x0003e2000c101924 */
[C---:B------:R-:W-:Y:S01]  /*c9d0*/  FMUL.FTZ R39, R4.reuse, R39 ;  /* 0x0000002704277220 */ /* 0x040fe20000410000 */
[C---:B0-----:R-:W-:Y:S01]  /*c9e0*/  FMUL.FTZ R35, R4.reuse, R98 ;  /* 0x0000006204237220 */ /* 0x041fe20000410000 */
[----:B-1----:R-:W-:-:S04]  /*c9f0*/  FMUL.FTZ R27, R4, R102 ;  /* 0x00000066041b7220 */ /* 0x002fc80000410000 */
[----:B------:R0:W-:Y:S04]  /*ca00*/  ST.E desc[UR36][R22.64+0x394], R35 ;  /* 0x0003942316007985 */ /* 0x0001e8000c101924 */
[----:B------:R1:W-:Y:S01]  /*ca10*/  ST.E desc[UR36][R22.64+0x390], R27 ;  /* 0x0003901b16007985 */ /* 0x0003e2000c101924 */
[C---:B0-----:R-:W-:Y:S01]  /*ca20*/  FMUL.FTZ R35, R4.reuse, R88 ;  /* 0x0000005804237220 */ /* 0x041fe20000410000 */
[C---:B-1----:R-:W-:Y:S02]  /*ca30*/  FMUL.FTZ R27, R4.reuse, R92 ;  /* 0x0000005c041b7220 */ /* 0x042fe40000410000 */
[----:B------:R0:W-:Y:S04]  /*ca40*/  ST.E desc[UR36][R22.64+0x2f0], R39 ;  /* 0x0002f02716007985 */ /* 0x0001e8000c101924 */
[----:B------:R-:W-:Y:S04]  /*ca50*/  ST.E desc[UR36][R22.64+0x3e0], R27 ;  /* 0x0003e01b16007985 */ /* 0x000fe8000c101924 */
[----:B------:R1:W-:Y:S01]  /*ca60*/  ST.E desc[UR36][R22.64+0x3e4], R35 ;  /* 0x0003e42316007985 */ /* 0x0003e2000c101924 */
[C---:B0-----:R-:W-:Y:S01]  /*ca70*/  FMUL.FTZ R39, R4.reuse, R100 ;  /* 0x0000006404277220 */ /* 0x041fe20000410000 */
[C---:B------:R-:W-:Y:S01]  /*ca80*/  FMUL.FTZ R43, R4.reuse, R43 ;  /* 0x0000002b042b7220 */ /* 0x040fe20000410000 */
[----:B------:R-:W-:Y:S01]  /*ca90*/  FMUL.FTZ R47, R4, R47 ;  /* 0x0000002f042f7220 */ /* 0x000fe20000410000 */
[----:B-1----:R-:W-:-:S02]  /*caa0*/  FMUL.FTZ R35, R5, R70 ;  /* 0x0000004605237220 */ /* 0x002fc40000410000 */
[----:B------:R0:W-:Y:S04]  /*cab0*/  ST.E desc[UR36][R22.64+0x3a4], R39 ;  /* 0x0003a42716007985 */ /* 0x0001e8000c101924 */
[----:B------:R1:W-:Y:S01]  /*cac0*/  ST.E desc[UR36][R22.64+0x248], R35 ;  /* 0x0002482316007985 */ /* 0x0003e2000c101924 */
[C---:B--2---:R-:W-:Y:S01]  /*cad0*/  FMUL.FTZ R27, R4.reuse, R82 ;  /* 0x00000052041b7220 */ /* 0x044fe20000410000 */
[----:B0-----:R-:W-:Y:S01]  /*cae0*/  FMUL.FTZ R39, R4, R90 ;  /* 0x0000005a04277220 */ /* 0x001fe20000410000 */
[----:B-1----:R-:W-:-:S03]  /*caf0*/  FMUL.FTZ R35, R5, R114 ;  /* 0x0000007205237220 */ /* 0x002fc60000410000 */
[----:B------:R3:W-:Y:S01]  /*cb00*/  ST.E desc[UR36][R22.64+0x430], R27 ;  /* 0x0004301b16007985 */ /* 0x0007e2000c101924 */
[----:B------:R-:W-:-:S03]  /*cb10*/  FMUL.FTZ R25, R5, R25 ;  /* 0x0000001905197220 */ /* 0x000fc60000410000 */
[----:B------:R0:W-:Y:S01]  /*cb20*/  ST.E desc[UR36][R22.64+0x2e4], R43 ;  /* 0x0002e42b16007985 */ /* 0x0001e2000c101924 */
[----:B---3--:R-:W-:-:S03]  /*cb30*/  FMUL.FTZ R27, R5, R64 ;  /* 0x00000040051b7220 */ /* 0x008fc60000410000 */
[----:B------:R1:W-:Y:S01]  /*cb40*/  ST.E desc[UR36][R22.64+0x300], R47 ;  /* 0x0003002f16007985 */ /* 0x0003e2000c101924 */
[----:B0-----:R-:W-:-:S03]  /*cb50*/  FMUL.FTZ R43, R4, R96 ;  /* 0x00000060042b7220 */ /* 0x001fc60000410000 */
[----:B------:R0:W-:Y:S04]  /*cb60*/  ST.E desc[UR36][R22.64+0x3f4], R39 ;  /* 0x0003f42716007985 */ /* 0x0001e8000c101924 */
[----:B------:R2:W-:Y:S04]  /*cb70*/  ST.E desc[UR36][R22.64+0x28c], R27 ;  /* 0x00028c1b16007985 */ /* 0x0005e8000c101924 */
[----:B------:R3:W-:Y:S01]  /*cb80*/  ST.E desc[UR36][R22.64+0x29c], R35 ;  /* 0x00029c2316007985 */ /* 0x0007e2000c101924 */
[----:B-1----:R-:W-:Y:S01]  /*cb90*/  FMUL.FTZ R47, R4, R94 ;  /* 0x0000005e042f7220 */ /* 0x002fe20000410000 */
[C---:B0-----:R-:W-:Y:S01]  /*cba0*/  FMUL.FTZ R39, R5.reuse, R80 ;  /* 0x0000005005277220 */ /* 0x041fe20000410000 */
[C---:B--2---:R-:W-:Y:S01]  /*cbb0*/  FMUL.FTZ R27, R5.reuse, R36 ;  /* 0x00000024051b7220 */ /* 0x044fe20000410000 */
[C---:B---3--:R-:W-:Y:S01]  /*cbc0*/  FMUL.FTZ R35, R5.reuse, R118 ;  /* 0x0000007605237220 */ /* 0x048fe20000410000 */
[----:B------:R0:W-:Y:S01]  /*cbd0*/  ST.E desc[UR36][R22.64+0x3c4], R43 ;  /* 0x0003c42b16007985 */ /* 0x0001e2000c101924 */
[----:B------:R-:W-:-:S03]  /*cbe0*/  FMUL.FTZ R37, R5, R37 ;  /* 0x0000002505257220 */ /* 0x000fc60000410000 */
[----:B------:R1:W-:Y:S04]  /*cbf0*/  ST.E desc[UR36][R22.64+0x3d4], R47 ;  /* 0x0003d42f16007985 */ /* 0x0003e8000c101924 */
[----:B------:R2:W-:Y:S04]  /*cc00*/  ST.E desc[UR36][R22.64+0x258], R39 ;  /* 0x0002582716007985 */ /* 0x0005e8000c101924 */
[----:B------:R3:W-:Y:S01]  /*cc10*/  ST.E desc[UR36][R22.64+0x2c8], R25 ;  /* 0x0002c81916007985 */ /* 0x0007e2000c101924 */
[----:B0-----:R-:W-:-:S03]  /*cc20*/  FMUL.FTZ R43, R4, R86 ;  /* 0x00000056042b7220 */ /* 0x001fc60000410000 */
[----:B------:R0:W-:Y:S01]  /*cc30*/  ST.E desc[UR36][R22.64+0x2e8], R27 ;  /* 0x0002e81b16007985 */ /* 0x0001e2000c101924 */
[----:B-1----:R-:W-:-:S03]  /*cc40*/  FMUL.FTZ R47, R4, R84 ;  /* 0x00000054042f7220 */ /* 0x002fc60000410000 */
[----:B------:R1:W-:Y:S01]  /*cc50*/  ST.E desc[UR36][R22.64+0x2f8], R35 ;  /* 0x0002f82316007985 */ /* 0x0003e2000c101924 */
[C---:B--2---:R-:W-:Y:S01]  /*cc60*/  FMUL.FTZ R39, R5.reuse, R112 ;  /* 0x0000007005277220 */ /* 0x044fe20000410000 */
[C---:B---3--:R-:W-:Y:S01]  /*cc70*/  FMUL.FTZ R25, R5.reuse, R116 ;  /* 0x0000007405197220 */ /* 0x048fe20000410000 */
[C---:B0-----:R-:W-:Y:S01]  /*cc80*/  FMUL.FTZ R27, R5.reuse, R44 ;  /* 0x0000002c051b7220 */ /* 0x041fe20000410000 */
[C---:B-1----:R-:W-:Y:S01]  /*cc90*/  FMUL.FTZ R35, R5.reuse, R124 ;  /* 0x0000007c05237220 */ /* 0x042fe20000410000 */
[----:B------:R0:W-:Y:S04]  /*cca0*/  ST.E desc[UR36][R22.64+0x414], R43 ;  /* 0x0004142b16007985 */ /* 0x0001e8000c101924 */
[----:B------:R1:W-:Y:S04]  /*ccb0*/  ST.E desc[UR36][R22.64+0x424], R47 ;  /* 0x0004242f16007985 */ /* 0x0003e8000c101924 */
[----:B------:R2:W-:Y:S04]  /*ccc0*/  ST.E desc[UR36][R22.64+0x2ac], R39 ;  /* 0x0002ac2716007985 */ /* 0x0005e8000c101924 */
[----:B------:R3:W-:Y:S01]  /*ccd0*/  ST.E desc[UR36][R22.64+0x2dc], R37 ;  /* 0x0002dc2516007985 */ /* 0x0007e2000c101924 */
[----:B0-----:R-:W-:-:S03]  /*cce0*/  FMUL.FTZ R43, R5, R68 ;  /* 0x00000044052b7220 */ /* 0x001fc60000410000 */
[----:B------:R0:W-:Y:S01]  /*ccf0*/  ST.E desc[UR36][R22.64+0x308], R25 ;  /* 0x0003081916007985 */ /* 0x0001e2000c101924 */
[----:B-1----:R-:W-:-:S03]  /*cd00*/  FMUL.FTZ R47, R5, R66 ;  /* 0x00000042052f7220 */ /* 0x002fc60000410000 */
[----:B------:R1:W-:Y:S01]  /*cd10*/  ST.E desc[UR36][R22.64+0x32c], R27 ;  /* 0x00032c1b16007985 */ /* 0x0003e2000c101924 */
[----:B--2---:R-:W-:-:S03]  /*cd20*/  FMUL.FTZ R39, R5, R40 ;  /* 0x0000002805277220 */ /* 0x004fc60000410000 */
[----:B------:R2:W-:Y:S01]  /*cd30*/  ST.E desc[UR36][R22.64+0x33c], R35 ;  /* 0x00033c2316007985 */ /* 0x0005e2000c101924 */
[C---:B---3--:R-:W-:Y:S01]  /*cd40*/  FMUL.FTZ R37, R5.reuse, R122 ;  /* 0x0000007a05257220 */ /* 0x048fe20000410000 */
[C---:B0-----:R-:W-:Y:S01]  /*cd50*/  FMUL.FTZ R25, R5.reuse, R126 ;  /* 0x0000007e05197220 */ /* 0x041fe20000410000 */
[C---:B-1----:R-:W-:Y:S01]  /*cd60*/  FMUL.FTZ R27, R5.reuse, R48 ;  /* 0x00000030051b7220 */ /* 0x042fe20000410000 */
[C---:B--2---:R-:W-:Y:S01]  /*cd70*/  FMUL.FTZ R35, R5.reuse, R78 ;  /* 0x0000004e05237220 */ /* 0x044fe20000410000 */
        /* <DEDUP_REMOVED lines=14> */
[----:B------:R0:W-:Y:S01]  /*ce60*/  ST.E desc[UR36][R22.64+0x2bc], R43 ;  /* 0x0002bc2b16007985 */ /* 0x0001e2000c101924 */
[C---:B------:R-:W-:Y:S01]  /*ce70*/  FMUL.FTZ R26, R4.reuse, R26 ;  /* 0x0000001a041a7220 */ /* 0x040fe20000410000 */
[C---:B------:R-:W-:Y:S01]  /*ce80*/  FMUL.FTZ R38, R4.reuse, R38 ;  /* 0x0000002604267220 */ /* 0x040fe20000410000 */
[C---:B------:R-:W-:Y:S01]  /*ce90*/  FMUL.FTZ R46, R4.reuse, R46 ;  /* 0x0000002e042e7220 */ /* 0x040fe20000410000 */
[----:B------:R1:W-:Y:S01]  /*cea0*/  ST.E desc[UR36][R22.64+0x2d8], R47 ;  /* 0x0002d82f16007985 */ /* 0x0003e2000c101924 */
[C---:B------:R-:W-:Y:S01]  /*ceb0*/  FMUL.FTZ R51, R4.reuse, R51 ;  /* 0x0000003304337220 */ /* 0x040fe20000410000 */
[C---:B------:R-:W-:Y:S01]  /*cec0*/  FMUL.FTZ R42, R4.reuse, R42 ;  /* 0x0000002a042a7220 */ /* 0x040fe20000410000 */
[C---:B------:R-:W-:Y:S01]  /*ced0*/  FMUL.FTZ R54, R4.reuse, R54 ;  /* 0x0000003604367220 */ /* 0x040fe20000410000 */
[----:B------:R-:W-:Y:S01]  /*cee0*/  ST.E desc[UR36][R22.64+0x39c], R37 ;  /* 0x00039c2516007985 */ /* 0x000fe2000c101924 */
        /* <DEDUP_REMOVED lines=60> */
[C---:B---3--:R-:W-:Y:S01]  /*d2b0*/  FMUL.FTZ R27, R5.reuse, R138 ;  /* 0x0000008a051b7220 */ /* 0x048fe20000410000 */
[C---:B------:R-:W-:Y:S01]  /*d2c0*/  FMUL.FTZ R129, R5.reuse, R129 ;  /* 0x0000008105817220 */ /* 0x040fe20000410000 */
[C---:B------:R-:W-:Y:S01]  /*d2d0*/  FMUL.FTZ R39, R5.reuse, R136 ;  /* 0x0000008805277220 */ /* 0x040fe20000410000 */
[----:B------:R-:W-:Y:S01]  /*d2e0*/  FMUL.FTZ R137, R5, R137 ;  /* 0x0000008905897220 */ /* 0x000fe20000410000 */
[----:B------:R-:W-:-:S02]  /*d2f0*/  VIADD R4, R144, 0x8 ;  /* 0x0000000890047836 */ /* 0x000fc40000000000 */
[----:B----4-:R-:W-:Y:S01]  /*d300*/  FMUL.FTZ R35, R5, R60 ;  /* 0x0000003c05237220 */ /* 0x010fe20000410000 */
        /* <DEDUP_REMOVED lines=63> */
[----:B------:R2:W-:Y:S04]  /*d700*/  ST.E desc[UR36][R22.64+0x41c], R27 ;  /* 0x00041c1b16007985 */ /* 0x0005e8000c101924 */
[----:B------:R3:W-:Y:S04]  /*d710*/  ST.E desc[UR36][R22.64+0x428], R35 ;  /* 0x0004282316007985 */ /* 0x0007e8000c101924 */
[----:B------:R4:W-:Y:S04]  /*d720*/  ST.E desc[UR36][R22.64+0x42c], R39 ;  /* 0x00042c2716007985 */ /* 0x0009e8000c101924 */
[----:B------:R-:W-:Y:S01]  /*d730*/  ST.E desc[UR36][R22.64+0x438], R137 ;  /* 0x0004388916007985 */ /* 0x000fe2000c101924 */
[----:B------:R4:W-:Y:S06]  /*d740*/  BAR.SYNC.DEFER_BLOCKING R4, 0x100 ;  /* 0x000400040000751d */ /* 0x0009ec0000010000 */
[----:B------:R-:W4:Y:S04]  /*d750*/  LDL R24, [R1+0x1f0] ;  /* 0x0001f00001187983 */ /* 0x000f280000100800 */
[----:B------:R-:W4:Y:S04]  /*d760*/  LD.E R5, desc[UR36][R22.64+0x240] ;  /* 0x0002402416057980 */ /* 0x000f28000c101900 */
[----:B0-----:R-:W4:Y:S04]  /*d770*/  LD.E R25, desc[UR36][R22.64+0x244] ;  /* 0x0002442416197980 */ /* 0x001f28000c101900 */
[----:B-1----:R-:W4:Y:S04]  /*d780*/  LD.E R37, desc[UR36][R22.64+0x248] ;  /* 0x0002482416257980 */ /* 0x002f28000c101900 */
[----:B------:R-:W4:Y:S04]  /*d790*/  LD.E R41, desc[UR36][R22.64+0x24c] ;  /* 0x00024c2416297980 */ /* 0x000f28000c101900 */
[----:B------:R-:W4:Y:S04]  /*d7a0*/  LD.E R43, desc[UR36][R22.64+0x250] ;  /* 0x00025024162b7980 */ /* 0x000f28000c101900 */
[----:B------:R-:W4:Y:S04]  /*d7b0*/  LD.E R45, desc[UR36][R22.64+0x254] ;  /* 0x00025424162d7980 */ /* 0x000f28000c101900 */
[----:B--2---:R-:W2:Y:S04]  /*d7c0*/  LD.E R27, desc[UR36][R22.64+0x258] ;  /* 0x00025824161b7980 */ /* 0x004ea8000c101900 */
        /* <DEDUP_REMOVED lines=68> */
[----:B------:R0:W-:Y:S04]  /*dc10*/  ST.E desc[UR36][R22.64+0x240], R5 ;  /* 0x0002400516007985 */ /* 0x0001e8000c101924 */
[----:B------:R-:W-:Y:S04]  /*dc20*/  ST.E desc[UR36][R22.64+0x244], R25 ;  /* 0x0002441916007985 */ /* 0x000fe8000c101924 */
[----:B------:R-:W4:Y:S04]  /*dc30*/  LD.E R111, desc[UR36][R22.64+0x3a4] ;  /* 0x0003a424166f7980 */ /* 0x000f28000c101900 */
[----:B0-----:R-:W4:Y:S04]  /*dc40*/  LD.E R5, desc[UR36][R22.64+0x28c] ;  /* 0x00028c2416057980 */ /* 0x001f28000c101900 */
[----:B------:R-:W-:Y:S04]  /*dc50*/  ST.E desc[UR36][R22.64+0x248], R37 ;  /* 0x0002482516007985 */ /* 0x000fe8000c101924 */
[----:B------:R-:W-:Y:S04]  /*dc60*/  ST.E desc[UR36][R22.64+0x24c], R41 ;  /* 0x00024c2916007985 */ /* 0x000fe8000c101924 */
[----:B------:R-:W-:Y:S04]  /*dc70*/  ST.E desc[UR36][R22.64+0x250], R43 ;  /* 0x0002502b16007985 */ /* 0x000fe8000c101924 */
[----:B------:R-:W-:Y:S04]  /*dc80*/  ST.E desc[UR36][R22.64+0x254], R45 ;  /* 0x0002542d16007985 */ /* 0x000fe8000c101924 */
[----:B--2---:R-:W-:Y:S04]  /*dc90*/  ST.E desc[UR36][R22.64+0x258], R27 ;  /* 0x0002581b16007985 */ /* 0x004fe8000c101924 */
[----:B---3--:R-:W-:Y:S04]  /*dca0*/  ST.E desc[UR36][R22.64+0x25c], R35 ;  /* 0x00025c2316007985 */ /* 0x008fe8000c101924 */
        /* <DEDUP_REMOVED lines=10> */
[----:B0-----:R-:W4:Y:S04]  /*dd50*/  LD.E R39, desc[UR36][R22.64+0x294] ;  /* 0x0002942416277980 */ /* 0x001f28000c101900 */
[----:B------:R-:W4:Y:S04]  /*dd60*/  LD.E R41, desc[UR36][R22.64+0x29c] ;  /* 0x00029c2416297980 */ /* 0x000f28000c101900 */
[----:B------:R-:W4:Y:S04]  /*dd70*/  LD.E R43, desc[UR36][R22.64+0x2a4] ;  /* 0x0002a424162b7980 */ /* 0x000f28000c101900 */
[----:B------:R-:W4:Y:S04]  /*dd80*/  LD.E R45, desc[UR36][R22.64+0x2ac] ;  /* 0x0002ac24162d7980 */ /* 0x000f28000c101900 */
[----:B-1----:R-:W4:Y:S04]  /*dd90*/  LD.E R47, desc[UR36][R22.64+0x2b4] ;  /* 0x0002b424162f7980 */ /* 0x002f28000c101900 */
        /* <DEDUP_REMOVED lines=56> */
[----:B0-----:R-:W4:Y:S04]  /*e120*/  LD.E.64 R4, desc[UR36][R22.64+0x88] ;  /* 0x0000882416047980 */ /* 0x001f28000c101b00 */
        /* <DEDUP_REMOVED lines=100> */
[----:B------:R-:W4:Y:S01]  /*e770*/  LDL R38, [R1+0x68] ;  /* 0x0000680001267983 */ /* 0x000f220000100800 */
[----:B------:R-:W-:-:S02]  /*e780*/  IMAD R4, R24, 0xc00, R4 ;  /* 0x00000c0018047824 */ /* 0x000fc400078e0204 */
[--C-:B0-----:R-:W-:Y:S01]  /*e790*/  IMAD.MOV.U32 R25, RZ, RZ, R5.reuse ;  /* 0x000000ffff197224 */ /* 0x101fe200078e0005 */
[----:B------:R-:W-:Y:S01]  /*e7a0*/  F2FP.BF16.F32.PACK_AB R152, R72, R152 ;  /* 0x000000984898723e */ /* 0x000fe200000010ff */
[----:B------:R-:W-:Y:S01]  /*e7b0*/  VIADD R24, R4, 0x80 ;  /* 0x0000008004187836 */ /* 0x000fe20000000000 */
[----:B------:R-:W-:Y:S01]  /*e7c0*/  F2FP.BF16.F32.PACK_AB R153, R56, R153 ;  /* 0x000000993899723e */ /* 0x000fe200000010ff */
[----:B-1----:R-:W-:Y:S01]  /*e7d0*/  VIADD R26, R4, 0x100 ;  /* 0x00000100041a7836 */ /* 0x002fe20000000000 */
[----:B------:R-:W-:Y:S01]  /*e7e0*/  F2FP.BF16.F32.PACK_AB R154, R73, R154 ;  /* 0x0000009a499a723e */ /* 0x000fe200000010ff */
[----:B--2---:R-:W-:Y:S01]  /*e7f0*/  IMAD.MOV.U32 R27, RZ, RZ, R5 ;  /* 0x000000ffff1b7224 */ /* 0x004fe200078e0005 */
[----:B------:R-:W-:Y:S01]  /*e800*/  R2UR UR10, R24 ;  /* 0x00000000180a72ca */ /* 0x000fe200000e0000 */
[----:B---3--:R-:W2:Y:S01]  /*e810*/  LD.E R35, desc[UR36][R22.64+0x26c] ;  /* 0x00026c2416237980 */ /* 0x008ea2000c101900 */
[----:B------:R-:W-:Y:S02]  /*e820*/  R2UR UR11, R25 ;  /* 0x00000000190b72ca */ /* 0x000fe400000e0000 */
[----:B------:R-:W-:Y:S01]  /*e830*/  R2UR UR14, R26 ;  /* 0x000000001a0e72ca */ /* 0x000fe200000e0000 */
[----:B------:R-:W2:Y:S01]  /*e840*/  LD.E R24, desc[UR36][R22.64+0x240] ;  /* 0x0002402416187980 */ /* 0x000ea2000c101900 */
[----:B------:R-:W-:-:S02]  /*e850*/  R2UR UR15, R27 ;  /* 0x000000001b0f72ca */ /* 0x000fc400000e0000 */
[----:B------:R-:W-:Y:S01]  /*e860*/  F2FP.BF16.F32.PACK_AB R155, R57, R155 ;  /* 0x0000009b399b723e */ /* 0x000fe200000010ff */
[----:B------:R-:W2:Y:S01]  /*e870*/  LD.E R25, desc[UR36][R22.64+0x244] ;  /* 0x0002442416197980 */ /* 0x000ea2000c101900 */
[----:B------:R-:W-:Y:S02]  /*e880*/  F2FP.BF16.F32.PACK_AB R156, R29, R156 ;  /* 0x0000009c1d9c723e */ /* 0x000fe400000010ff */
[----:B------:R-:W-:Y:S01]  /*e890*/  F2FP.BF16.F32.PACK_AB R157, R31, R157 ;  /* 0x0000009d1f9d723e */ /* 0x000fe200000010ff */
[----:B------:R-:W2:Y:S01]  /*e8a0*/  LD.E R26, desc[UR36][R22.64+0x248] ;  /* 0x00024824161a7980 */ /* 0x000ea2000c101900 */
[----:B------:R-:W-:Y:S02]  /*e8b0*/  F2FP.BF16.F32.PACK_AB R158, R32, R158 ;  /* 0x0000009e209e723e */ /* 0x000fe400000010ff */
[----:B------:R-:W-:Y:S01]  /*e8c0*/  F2FP.BF16.F32.PACK_AB R159, R34, R159 ;  /* 0x0000009f229f723e */ /* 0x000fe200000010ff */
[----:B------:R-:W2:Y:S01]  /*e8d0*/  LD.E R27, desc[UR36][R22.64+0x24c] ;  /* 0x00024c24161b7980 */ /* 0x000ea2000c101900 */
[----:B------:R-:W-:-:S02]  /*e8e0*/  F2FP.BF16.F32.PACK_AB R160, R33, R160 ;  /* 0x000000a021a0723e */ /* 0x000fc400000010ff */
[----:B------:R-:W-:Y:S01]  /*e8f0*/  F2FP.BF16.F32.PACK_AB R161, R30, R161 ;  /* 0x000000a11ea1723e */ /* 0x000fe200000010ff */
[----:B------:R-:W2:Y:S01]  /*e900*/  LD.E R29, desc[UR36][R22.64+0x254] ;  /* 0x00025424161d7980 */ /* 0x000ea2000c101900 */
[----:B------:R-:W-:-:S03]  /*e910*/  F2FP.BF16.F32.PACK_AB R162, R28, R162 ;  /* 0x000000a21ca2723e */ /* 0x000fc600000010ff */
[----:B------:R-:W2:Y:S04]  /*e920*/  LD.E R28, desc[UR36][R22.64+0x250] ;  /* 0x00025024161c7980 */ /* 0x000ea8000c101900 */
[----:B------:R-:W2:Y:S04]  /*e930*/  LD.E R30, desc[UR36][R22.64+0x258] ;  /* 0x00025824161e7980 */ /* 0x000ea8000c101900 */
[----:B------:R-:W2:Y:S04]  /*e940*/  LD.E R31, desc[UR36][R22.64+0x25c] ;  /* 0x00025c24161f7980 */ /* 0x000ea8000c101900 */
[----:B------:R-:W2:Y:S04]  /*e950*/  LD.E R32, desc[UR36][R22.64+0x260] ;  /* 0x0002602416207980 */ /* 0x000ea8000c101900 */
[----:B------:R-:W2:Y:S04]  /*e960*/  LD.E R33, desc[UR36][R22.64+0x264] ;  /* 0x0002642416217980 */ /* 0x000ea8000c101900 */
        /* <DEDUP_REMOVED lines=62> */
[----:B------:R-:W-:-:S03]  /*ed50*/  ISETP.NE.U32.AND P0, PT, R38, RZ, PT ;  /* 0x000000ff2600720c */ /* 0x000fc60003f05070 */
        /* <DEDUP_REMOVED lines=55> */
[----:B------:R-:W-:-:S02]  /*f0d0*/  R2UR UR6, R4 ;  /* 0x00000000040672ca */ /* 0x000fc400000e0000 */
[----:B------:R-:W-:Y:S01]  /*f0e0*/  R2UR UR7, R5 ;  /* 0x00000000050772ca */ /* 0x000fe200000e0000 */
[----:B------:R-:W-:Y:S01]  /*f0f0*/  VOTEU.ANY UP0, P0 ;  /* 0x00000000003f7886 */ /* 0x000fe20000000100 */
[----:B--2---:R-:W-:-:S11]  /*f100*/  WARPGROUP.ARRIVE ;  /* 0x00000000000079c5 */ /* 0x004fd60000000000 */
[----:B------:R-:W-:Y:S01]  /*f110*/  HGMMA.64x256x16.F32.BF16 R24, R152, gdesc[UR4].tnspB, R24, UP0, gsb0 ;  /* 0x43e0000498187df0 */ /* 0x000fe2000b801818 */
[----:B------:R-:W-:Y:S02]  /*f120*/  F2FP.BF16.F32.PACK_AB R163, R220, R163 ;  /* 0x000000a3dca3723e */ /* 0x000fe400000010ff */
        /* <DEDUP_REMOVED lines=131> */
[----:B------:R-:W-:Y:S01]  /*f960*/  STL [R1+0x68], R0 ;  /* 0x0000680001007387 */ /* 0x000fe20000100800 */
[----:B------:R-:W-:Y:S02]  /*f970*/  VIADD R152, R4, 0x180 ;  /* 0x0000018004987836 */ /* 0x000fe40000000000 */
[----:B------:R-:W-:-:S03]  /*f980*/  IMAD.MOV.U32 R153, RZ, RZ, R5 ;  /* 0x000000ffff997224 */ /* 0x000fc600078e0005 */
[----:B------:R-:W-:Y:S02]  /*f990*/  R2UR UR6, R152 ;  /* 0x00000000980672ca */ /* 0x000fe400000e0000 */
[----:B------:R-:W-:Y:S02]  /*f9a0*/  R2UR UR7, R153 ;  /* 0x00000000990772ca */ /* 0x000fe400000e0000 */
[----:B------:R-:W-:Y:S02]  /*f9b0*/  F2FP.BF16.F32.PACK_AB R152, R12, R11 ;  /* 0x0000000b0c98723e */ /* 0x000fe400000010ff */
[----:B------:R-:W-:Y:S02]  /*f9c0*/  F2FP.BF16.F32.PACK_AB R153, R175, R174 ;  /* 0x000000aeaf99723e */ /* 0x000fe400000010ff */
[----:B------:R-:W-:Y:S02]  /*f9d0*/  F2FP.BF16.F32.PACK_AB R154, R13, R9 ;  /* 0x000000090d9a723e */ /* 0x000fe400000010ff */
[----:B------:R-:W-:Y:S01]  /*f9e0*/  F2FP.BF16.F32.PACK_AB R155, R173, R172 ;  /* 0x000000acad9b723e */ /* 0x000fe200000010ff */
[----:B------:R-:W-:-:S02]  /*f9f0*/  WARPGROUP.DEPBAR.LE gsb0, 0x0 ;  /* 0x00008000000079c5 */ /* 0x000fc40000010000 */
        /* <DEDUP_REMOVED lines=132> */
[----:B------:R-:W-:Y:S01]  /*10240*/  IMAD.MOV.U32 R13, RZ, RZ, R5 ;  /* 0x000000ffff0d7224 */ /* 0x000fe200078e0005 */
        /* <DEDUP_REMOVED lines=131> */
[----:B------:R-:W-:Y:S02]  /*10a80*/  R2UR UR6, R12 ;  /* 0x000000000c0672ca */ /* 0x000fe400000e0000 */
[----:B------:R-:W-:Y:S01]  /*10a90*/  R2UR UR7, R13 ;  /* 0x000000000d0772ca */ /* 0x000fe200000e0000 */
[----:B------:R-:W-:Y:S01]  /*10aa0*/  STL [R1+0x68], R0 ;  /* 0x0000680001007387 */ /* 0x000fe20000100800 */
[----:B------:R-:W-:Y:S01]  /*10ab0*/  VIADD R4, R4, 0x280 ;  /* 0x0000028004047836 */ /* 0x000fe20000000000 */
[----:B------:R-:W-:Y:S02]  /*10ac0*/  WARPGROUP.DEPBAR.LE gsb0, 0x0 ;  /* 0x00008000000079c5 */ /* 0x000fe40000010000 */
[----:B------:R-:W-:Y:S02]  /*10ad0*/  F2FP.BF16.F32.PACK_AB R152, R14, R7 ;  /* 0x000000070e98723e */ /* 0x000fe400000010ff */
[----:B------:R-:W-:-:S02]  /*10ae0*/  F2FP.BF16.F32.PACK_AB R153, R171, R170 ;  /* 0x000000aaab99723e */ /* 0x000fc400000010ff */
        /* <DEDUP_REMOVED lines=135> */
[----:B------:R-:W-:Y:S02]  /*11360*/  WARPGROUP.DEPBAR.LE gsb0, 0x0 ;  /* 0x00008000000079c5 */ /* 0x000fe40000010000 */
[----:B------:R-:W-:Y:S02]  /*11370*/  F2FP.BF16.F32.PACK_AB R152, R20, R3 ;  /* 0x000000031498723e */ /* 0x000fe400000010ff */
[----:B------:R-:W-:Y:S02]  /*11380*/  F2FP.BF16.F32.PACK_AB R153, R167, R166 ;  /* 0x000000a6a799723e */ /* 0x000fe400000010ff */
        /* <DEDUP_REMOVED lines=262> */
[----:B------:R0:W-:Y:S04]  /*123f0*/  STL [R1+0x68], R0 ;  /* 0x0000680001007387 */ /* 0x0001e80000100800 */
        /* <DEDUP_REMOVED lines=128> */
[----:B----4-:R0:W-:Y:S04]  /*12c00*/  ST.E desc[UR36][R22.64+0x39c], R0 ;  /* 0x00039c0016007985 */ /* 0x0101e8000c101924 */
[----:B0-----:R-:W4:Y:S04]  /*12c10*/  LD.E R0, desc[UR36][R22.64+0x28] ;  /* 0x0000282416007980 */ /* 0x001f28000c101900 */
[----:B--2---:R0:W-:Y:S04]  /*12c20*/  ST.E desc[UR36][R22.64+0x240], R3 ;  /* 0x0002400316007985 */ /* 0x0041e8000c101924 */
[----:B---3--:R1:W-:Y:S04]  /*12c30*/  ST.E desc[UR36][R22.64+0x244], R5 ;  /* 0x0002440516007985 */ /* 0x0083e8000c101924 */
        /* <DEDUP_REMOVED lines=125> */
[----:B0-----:R1:W5:Y:S01]  /*13410*/  LDL R3, [R1+0x1f0] ;  /* 0x0001f00001037983 */ /* 0x0013620000100800 */
[----:B----4-:R-:W-:-:S04]  /*13420*/  LOP3.LUT R0, R0, 0x1, RZ, 0xfc, !PT ;  /* 0x0000000100007812 */ /* 0x010fc800078efcff */
[----:B------:R-:W-:Y:S01]  /*13430*/  ISETP.NE.AND P0, PT, R0, 0x3, PT ;  /* 0x000000030000780c */ /* 0x000fe20003f05270 */
[----:B------:R-:W-:-:S12]  /*13440*/  BSSY B0, `(.L_x_12580) ;  /* 0x0000003000007945 */ /* 0x000fd80003800000 */
[----:B-1----:R-:W-:Y:S05]  /*13450*/  @!P0 BRA `(.L_x_12581) ;  /* 0x0000000000048947 */ /* 0x002fea0003800000 */
[----:B------:R-:W-:Y:S01]  /*13460*/  BPT.TRAP 0x1 ;  /* 0x000000040000795c */ /* 0x000fe20000300000 */
.L_x_12581:
[----:B------:R-:W-:Y:S05]  /*13470*/  BSYNC B0 ;  /* 0x0000000000007941 */ /* 0x000fea0003800000 */
.L_x_12580:
[----:B------:R-:W2:Y:S04]  /*13480*/  LD.E.64 R4, desc[UR36][R22.64+0x48] ;  /* 0x0000482416047980 */ /* 0x000ea8000c101b00 */
[----:B------:R-:W3:Y:S01]  /*13490*/  LD.E R0, desc[UR36][R22.64+0x34] ;  /* 0x0000342416007980 */ /* 0x000ee2000c101900 */
[C---:B------:R-:W-:Y:S01]  /*134a0*/  ISETP.GT.AND P0, PT, R10.reuse, R2, PT ;  /* 0x000000020a00720c */ /* 0x040fe20003f04270 */
[----:B------:R-:W-:Y:S01]  /*134b0*/  VIADD R10, R10, 0xffffffff ;  /* 0xffffffff0a0a7836 */ /* 0x000fe20000000000 */
[----:B--2---:R-:W-:-:S05]  /*134c0*/  MOV R4, R4 ;  /* 0x0000000400047202 */ /* 0x004fca0000000f00 */
[----:B-----5:R-:W-:-:S05]  /*134d0*/  IMAD R3, R3, 0x8, R4 ;  /* 0x0000000803037824 */ /* 0x020fca00078e0204 */
[----:B---3--:R-:W-:-:S04]  /*134e0*/  PRMT R0, R0, 0x654, R3 ;  /* 0x0000065400007816 */ /* 0x008fc80000000003 */
[----:B------:R0:W-:Y:S01]  /*134f0*/  SYNCS.ARRIVE.TRANS64.RED.A1T0 RZ, [R0+URZ], RZ ;  /* 0x000000ff00ff79a7 */ /* 0x0001e2000810043f */
[----:B------:R-:W-:Y:S05]  /*13500*/  @P0 BRA `(.L_x_12582) ;  /* 0xffffff6400e80947 */ /* 0x000fea000383ffff */
.L_x_12563:
[----:B------:R-:W-:-:S13]  /*13510*/  ISETP.GE.AND P0, PT, R10, UR40, PT ;  /* 0x000000280a007c0c */ /* 0x000fda000bf06270 */
[----:B------:R-:W-:Y:S05]  /*13520*/  @!P0 BRA `(.L_x_12583) ;  /* 0x000000a800f88947 */ /* 0x000fea0003800000 */
[----:B------:R-:W-:-:S05]  /*13530*/  IADD3 R20, P0, R16, 0x28, RZ ;  /* 0x0000002810147810 */ /* 0x000fca0007f1e0ff */
[----:B------:R-:W-:-:S08]  /*13540*/  IMAD.X R21, RZ, RZ, R17, P0 ;  /* 0x000000ffff157224 */ /* 0x000fd000000e0611 */
.L_x_12612:
[----:B------:R-:W2:Y:S04]  /*13550*/  LDL R2, [R1+0x1f0] ;  /* 0x0001f00001027983 */ /* 0x000ea80000100800 */
[----:B0-----:R-:W3:Y:S04]  /*13560*/  LDL R0, [R1+0x1f8] ;  /* 0x0001f80001007983 */ /* 0x001ee80000100800 */
[----:B-1----:R-:W4:Y:S01]  /*13570*/  LDL R3, [R1] ;  /* 0x0000000001037983 */ /* 0x002f220000100800 */
        /* <DEDUP_REMOVED lines=17> */
.L_x_12585:
[----:B------:R-:W-:Y:S05]  /*13690*/  BSYNC B0 ;  /* 0x0000000000007941 */ /* 0x000fea0003800000 */
.L_x_12584:
[----:B------:R-:W2:Y:S01]  /*136a0*/  LDL.64 R6, [R1+0x18] ;  /* 0x0000180001067983 */ /* 0x000ea20000100a00 */
[----:B-----5:R-:W-:Y:S02]  /*136b0*/  SHF.L.U32 R5, R4, 0x1f, RZ ;  /* 0x0000001f04057819 */ /* 0x020fe400000006ff */
[----:B--2---:R-:W-:-:S05]  /*136c0*/  MOV R3, R6 ;  /* 0x0000000600037202 */ /* 0x004fca0000000f00 */
[----:B------:R-:W-:-:S04]  /*136d0*/  IMAD R2, R2, 0x8, R3 ;  /* 0x0000000802027824 */ /* 0x000fc800078e0203 */
[----:B------:R1:W2:Y:S01]  /*136e0*/  SYNCS.PHASECHK.TRANS64.TRYWAIT P0, [R2+URZ], R5 ;  /* 0x00000005020075a7 */ /* 0x0002a2000800017f */
[----:B------:R1:W5:Y:S01]  /*136f0*/  LDL.64 R6, [R1+0x1f0] ;  /* 0x0001f00001067983 */ /* 0x0003620000100a00 */
[----:B------:R-:W-:Y:S04]  /*13700*/  BSSY B0, `(.L_x_12586) ;  /* 0x0000003000007945 */ /* 0x000fe80003800000 */
[----:B------:R-:W-:Y:S05]  /*13710*/  @!P1 BRA `(.L_x_12587) ;  /* 0x0000000000049947 */ /* 0x000fea0003800000 */
[----:B------:R-:W-:Y:S01]  /*13720*/  BPT.TRAP 0x1 ;  /* 0x000000040000795c */ /* 0x000fe20000300000 */
.L_x_12587:
[----:B------:R-:W-:Y:S05]  /*13730*/  BSYNC B0 ;  /* 0x0000000000007941 */ /* 0x000fea0003800000 */
.L_x_12586:
[----:B------:R-:W-:Y:S04]  /*13740*/  BSSY B0, `(.L_x_12588) ;  /* 0x0000006000007945 */ /* 0x000fe80003800000 */
[----:B--2---:R-:W-:Y:S05]  /*13750*/  @P0 BRA `(.L_x_12589) ;  /* 0x0000000000100947 */ /* 0x004fea0003800000 */
[----:B-----5:R-:W-:Y:S01]  /*13760*/  IMAD R6, R6, 0x8, R3 ;  /* 0x0000000806067824 */ /* 0x020fe200078e0203 */
[----:B------:R-:W-:-:S04]  /*13770*/  SHF.L.U32 R7, R7, 0x1f, RZ ;  /* 0x0000001f07077819 */ /* 0x000fc800000006ff */
[----:B------:R-:W2:Y:S02]  /*13780*/  SYNCS.PHASECHK.TRANS64.TRYWAIT P0, [R6+URZ], R7 ;  /* 0x00000007060075a7 */ /* 0x000ea4000800017f */
[----:B--2---:R-:W-:Y:S05]  /*13790*/  @!P0 BRA `(.L_x_12590) ;  /* 0x0000017800dc8947 */ /* 0x004fea0003800000 */
.L_x_12589:
[----:B------:R-:W-:Y:S05]  /*137a0*/  BSYNC B0 ;  /* 0x0000000000007941 */ /* 0x000fea0003800000 */
.L_x_12588:
[----:B-1----:R-:W3:Y:S04]  /*137b0*/  LDL R5, [R1+0x1f0] ;  /* 0x0001f00001057983 */ /* 0x002ee80000100800 */
[----:B------:R-:W3:Y:S01]  /*137c0*/  LDL.64 R2, [R1+0x80] ;  /* 0x0000800001027983 */ /* 0x000ee20000100a00 */
[----:B------:R-:W-:Y:S05]  /*137d0*/  WARPSYNC.ALL ;  /* 0x0000000000007948 */ /* 0x000fea0003800000 */
[----:B------:R-:W4:Y:S04]  /*137e0*/  LDL.64 R14, [R1+0x78] ;  /* 0x00007800010e7983 */ /* 0x000f280000100a00 */
[----:B--2--5:R-:W2:Y:S04]  /*137f0*/  LDL.64 R6, [R1+0x78] ;  /* 0x0000780001067983 */ /* 0x024ea80000100a00 */
[----:B------:R-:W2:Y:S01]  /*13800*/  LDL.64 R8, [R1+0x78] ;  /* 0x0000780001087983 */ /* 0x000ea20000100a00 */
[----:B---3--:R-:W-:Y:S01]  /*13810*/  IMAD R2, R5, 0x300, R2 ;  /* 0x0000030005027824 */ /* 0x008fe200078e0202 */
[----:B------:R-:W-:Y:S01]  /*13820*/  R2UR UR7, R3 ;  /* 0x00000000030772ca */ /* 0x000fe200000e0000 */
[----:B------:R-:W-:Y:S01]  /*13830*/  WARPGROUP.ARRIVE ;  /* 0x00000000000079c5 */ /* 0x000fe20000000000 */
[----:B------:R-:W3:Y:S01]  /*13840*/  LDL.64 R12, [R1+0x78] ;  /* 0x00007800010c7983 */ /* 0x000ee20000100a00 */
[----:B0-----:R-:W-:Y:S01]  /*13850*/  IMAD.MOV.U32 R0, RZ, RZ, 0x1 ;  /* 0x00000001ff007424 */ /* 0x001fe200078e00ff */
[----:B------:R-:W-:-:S02]  /*13860*/  R2UR UR6, R2 ;  /* 0x00000000020672ca */ /* 0x000fc400000e0000 */
[----:B------:R0:W-:Y:S04]  /*13870*/  STL [R1+0x60], RZ ;  /* 0x000060ff01007387 */ /* 0x0001e80000100800 */
[----:B------:R0:W-:Y:S04]  /*13880*/  STL [R1+0x60], R0 ;  /* 0x0000600001007387 */ /* 0x0001e80000100800 */
[----:B------:R0:W-:Y:S04]  /*13890*/  STL [R1+0x60], R0 ;  /* 0x0000600001007387 */ /* 0x0001e80000100800 */
[----:B------:R0:W-:Y:S04]  /*138a0*/  STL [R1+0x60], R0 ;  /* 0x0000600001007387 */ /* 0x0001e80000100800 */
[----:B------:R0:W-:Y:S04]  /*138b0*/  STL [R1+0x60], R0 ;  /* 0x0000600001007387 */ /* 0x0001e80000100800 */
[----:B------:R0:W5:Y:S01]  /*138c0*/  LDL.64 R4, [R1+0x1f0] ;  /* 0x0001f00001047983 */ /* 0x0001620000100a00 */
[----:B----4-:R-:W-:-:S02]  /*138d0*/  R2UR UR4, R14 ;  /* 0x000000000e0472ca */ /* 0x010fc400000e0000 */
[----:B------:R-:W-:-:S13]  /*138e0*/  R2UR UR5, R15 ;  /* 0x000000000f0572ca */ /* 0x000fda00000e0000 */
[----:B------:R-:W-:Y:S01]  /*138f0*/  HGMMA.64x96x16.F32.BF16 R24, gdesc[UR4], RZ, !UPT, gsb0 ;  /* 0x01600000041879f0 */ /* 0x000fe2000c0018ff */
[----:B--2---:R-:W-:Y:S02]  /*13900*/  VIADD R6, R6, 0x2 ;  /* 0x0000000206067836 */ /* 0x004fe40000000000 */
[----:B------:R-:W-:Y:S02]  /*13910*/  VIADD R14, R2, 0x2 ;  /* 0x00000002020e7836 */ /* 0x000fe40000000000 */
[----:B------:R-:W-:Y:S01]  /*13920*/  IMAD.MOV.U32 R15, RZ, RZ, R3 ;  /* 0x000000ffff0f7224 */ /* 0x000fe200078e0003 */
[----:B------:R-:W-:Y:S02]  /*13930*/  R2UR UR4, R6 ;  /* 0x00000000060472ca */ /* 0x000fe400000e0000 */
[----:B------:R-:W-:Y:S02]  /*13940*/  R2UR UR6, R14 ;  /* 0x000000000e0672ca */ /* 0x000fe400000e0000 */
[----:B------:R-:W-:-:S02]  /*13950*/  R2UR UR7, R15 ;  /* 0x000000000f0772ca */ /* 0x000fc400000e0000 */
        /* <DEDUP_REMOVED lines=28> */
[----:B0-----:R-:W-:Y:S05]  /*13b20*/  @!P0 BRA `(.L_x_12592) ;  /* 0x0000000000048947 */ /* 0x001fea0003800000 */
[----:B------:R-:W-:Y:S01]  /*13b30*/  BPT.TRAP 0x1 ;  /* 0x000000040000795c */ /* 0x000fe20000300000 */
.L_x_12592:
[----:B------:R-:W-:Y:S05]  /*13b40*/  BSYNC B0 ;  /* 0x0000000000007941 */ /* 0x000fea0003800000 */
.L_x_12591:
        /* <DEDUP_REMOVED lines=11> */
.L_x_12594:
[----:B------:R-:W-:Y:S05]  /*13c00*/  BSYNC B0 ;  /* 0x0000000000007941 */ /* 0x000fea0003800000 */
.L_x_12593:
[----:B------:R-:W-:Y:S04]  /*13c10*/  BSSY B0, `(.L_x_12595) ;  /* 0x0000007000007945 */ /* 0x000fe80003800000 */
[----:B------:R-:W-:Y:S05]  /*13c20*/  @P0 BRA `(.L_x_12596) ;  /* 0x0000000000140947 */ /* 0x000fea0003800000 */
[----:B------:R-:W2:Y:S02]  /*13c30*/  LD.E.64 R20, desc[UR36][R20.64+0x18] ;  /* 0x0000182414147980 */ /* 0x000ea4000c101b00 */
[----:B--2---:R-:W-:-:S05]  /*13c40*/  MOV R3, R20 ;  /* 0x0000001400037202 */ /* 0x004fca0000000f00 */
[----:B------:R-:W-:-:S04]  /*13c50*/  IMAD R4, R4, 0x8, R3 ;  /* 0x0000000804047824 */ /* 0x000fc800078e0203 */
[----:B------:R-:W0:Y:S02]  /*13c60*/  SYNCS.PHASECHK.TRANS64.TRYWAIT P0, [R4+URZ], R5 ;  /* 0x00000005040075a7 */ /* 0x000e24000800017f */
[----:B0-----:R-:W-:Y:S05]  /*13c70*/  @!P0 BRA `(.L_x_12597) ;  /* 0x0000017400b88947 */ /* 0x001fea0003800000 */
.L_x_12596:
[----:B------:R-:W-:Y:S05]  /*13c80*/  BSYNC B0 ;  /* 0x0000000000007941 */ /* 0x000fea0003800000 */
.L_x_12595:
        /* <DEDUP_REMOVED lines=15> */
[----:B------:R-:W-:Y:S01]  /*13d80*/  R2UR UR5, R5 ;  /* 0x00000000050572ca */ /* 0x000fe200000e0000 */
[----:B------:R-:W-:Y:S01]  /*13d90*/  VIADD R14, R2, 0x2 ;  /* 0x00000002020e7836 */ /* 0x000fe20000000000 */
[----:B------:R-:W2:Y:S01]  /*13da0*/  LDL.64 R4, [R1+0xf0] ;  /* 0x0000f00001047983 */ /* 0x000ea20000100a00 */
[----:B------:R-:W-:Y:S02]  /*13db0*/  VIADD R12, R12, 0x2 ;  /* 0x000000020c0c7836 */ /* 0x000fe40000000000 */
[----:B------:R-:W-:Y:S01]  /*13dc0*/  IMAD.MOV.U32 R15, RZ, RZ, R3 ;  /* 0x000000ffff0f7224 */ /* 0x000fe200078e0003 */
[----:B------:R0:W5:Y:S01]  /*13dd0*/  LDL R11, [R1+0x1f0] ;  /* 0x0001f000010b7983 */ /* 0x0001620000100800 */
[----:B------:R-:W-:-:S06]  /*13de0*/  VOTEU.ANY UP0, P0 ;  /* 0x00000000003f7886 */ /* 0x000fcc0000000100 */
[----:B------:R-:W-:Y:S01]  /*13df0*/  HGMMA.64x96x16.F32.BF16 R24, gdesc[UR4], R24, UP0, gsb0 ;  /* 0x01600000041879f0 */ /* 0x000fe2000b801818 */
[----:B------:R-:W-:Y:S02]  /*13e00*/  R2UR UR6, R14 ;  /* 0x000000000e0672ca */ /* 0x000fe400000e0000 */
[----:B------:R-:W-:Y:S02]  /*13e10*/  R2UR UR7, R15 ;  /* 0x000000000f0772ca */ /* 0x000fe400000e0000 */
[----:B------:R-:W-:Y:S02]  /*13e20*/  R2UR UR4, R12 ;  /* 0x000000000c0472ca */ /* 0x000fe400000e0000 */
[----:B------:R-:W-:Y:S02]  /*13e30*/  R2UR UR5, R13 ;  /* 0x000000000d0572ca */ /* 0x000fe400000e0000 */
[----:B------:R-:W3:Y:S01]  /*13e40*/  LDL.64 R12, [R1+0xf0] ;  /* 0x0000f000010c7983 */ /* 0x000ee20000100a00 */
        /* <DEDUP_REMOVED lines=10> */
[----:B------:R-:W4:Y:S01]  /*13ef0*/  LDL.64 R8, [R1+0xf0] ;  /* 0x0000f00001087983 */ /* 0x000f220000100a00 */
        /* <DEDUP_REMOVED lines=12> */
[----:B------:R-:W-:Y:S01]  /*13fc0*/  IMAD.MOV.U32 R15, RZ, RZ, R3 ;  /* 0x000000ffff0f7224 */ /* 0x000fe200078e0003 */
[----:B------:R-:W-:Y:S02]  /*13fd0*/  WARPGROUP.DEPBAR.LE gsb0, 0x0 ;  /* 0x00008000000079c5 */ /* 0x000fe40000010000 */
[----:B------:R-:W-:-:S06]  /*13fe0*/  WARPGROUP.ARRIVE ;  /* 0x00000000000079c5 */ /* 0x000fcc0000000000 */
[----:B------:R-:W-:Y:S01]  /*13ff0*/  HGMMA.64x96x16.F32.BF16 R24, gdesc[UR4], R24, gsb0 ;  /* 0x01600000041879f0 */ /* 0x000fe20008001818 */
[----:B--2---:R-:W-:Y:S01]  /*14000*/  VIADD R4, R4, 0x400 ;  /* 0x0000040004047836 */ /* 0x004fe20000000000 */
        /* <DEDUP_REMOVED lines=89> */
[----:B------:R-:W-:Y:S01]  /*145a0*/  R2UR UR4, R4 ;  /* 0x00000000040472ca */ /* 0x000fe200000e0000 */
[----:B------:R-:W2:Y:S01]  /*145b0*/  LDL R14, [R1] ;  /* 0x00000000010e7983 */ /* 0x000ea20000100800 */
[----:B------:R-:W-:Y:S02]  /*145c0*/  R2UR UR7, R15 ;  /* 0x000000000f0772ca */ /* 0x000fe400000e0000 */
[----:B------:R-:W-:Y:S01]  /*145d0*/  R2UR UR5, R5 ;  /* 0x00000000050572ca */ /* 0x000fe200000e0000 */
[----:B---3--:R-:W-:Y:S02]  /*145e0*/  VIADD R12, R12, 0xc02 ;  /* 0x00000c020c0c7836 */ /* 0x008fe40000000000 */
        /* <DEDUP_REMOVED lines=57> */
.L_x_12599:
[----:B------:R-:W-:Y:S05]  /*14980*/  BSYNC B0 ;  /* 0x0000000000007941 */ /* 0x000fea0003800000 */
.L_x_12598:
[----:B0-----:R-:W2:Y:S02]  /*14990*/  LDL.64 R2, [R1+0x20] ;  /* 0x0000200001027983 */ /* 0x001ea40000100a00 */
[----:B--2---:R-:W-:-:S05]  /*149a0*/  MOV R2, R2 ;  /* 0x0000000200027202 */ /* 0x004fca0000000f00 */
[----:B-----5:R-:W-:-:S05]  /*149b0*/  IMAD R11, R11, 0x8, R2 ;  /* 0x000000080b0b7824 */ /* 0x020fca00078e0202 */
[----:B------:R-:W-:-:S04]  /*149c0*/  PRMT R11, R20, 0x654, R11 ;  /* 0x00000654140b7816 */ /* 0x000fc8000000000b */
[----:B------:R0:W-:Y:S01]  /*149d0*/  SYNCS.ARRIVE.TRANS64.RED.A1T0 RZ, [R11+URZ], RZ ;  /* 0x000000ff0bff79a7 */ /* 0x0001e2000810043f */
[----:B------:R-:W2:Y:S04]  /*149e0*/  LDL R8, [R1+0x11c] ;  /* 0x00011c0001087983 */ /* 0x000ea80000100800 */
[----:B------:R-:W3:Y:S04]  /*149f0*/  LDL R75, [R1+0x50] ;  /* 0x00005000014b7983 */ /* 0x000ee80000100800 */
[----:B------:R-:W4:Y:S04]  /*14a00*/  LDL.64 R2, [R1+0x140] ;  /* 0x0001400001027983 */ /* 0x000f280000100a00 */
[----:B------:R-:W4:Y:S04]  /*14a10*/  LDL R76, [R1+0x148] ;  /* 0x00014800014c7983 */ /* 0x000f280000100800 */
[----:B------:R-:W4:Y:S04]  /*14a20*/  LDL.128 R12, [R1+0x130] ;  /* 0x00013000010c7983 */ /* 0x000f280000100c00 */
[----:B------:R-:W4:Y:S01]  /*14a30*/  LDL.128 R4, [R1+0x120] ;  /* 0x0001200001047983 */ /* 0x000f220000100c00 */
[----:B------:R-:W-:Y:S01]  /*14a40*/  BSSY B0, `(.L_x_12600) ;  /* 0x0000040000007945 */ /* 0x000fe20003800000 */
[----:B--2---:R-:W-:-:S04]  /*14a50*/  SHF.R.S32.HI R9, RZ, 0x1f, R8 ;  /* 0x0000001fff097819 */ /* 0x004fc80000011408 */
        /* <DEDUP_REMOVED lines=19> */
[----:B---3--:R-:W-:Y:S01]  /*14b90*/  IMAD R75, R75, 0x8, R20 ;  /* 0x000000084b4b7824 */ /* 0x008fe200078e0214 */
[----:B----4-:R-:W-:Y:S01]  /*14ba0*/  ISETP.NE.AND P0, PT, R2, 0x1, PT ;  /* 0x000000010200780c */ /* 0x010fe20003f05270 */
        /* <DEDUP_REMOVED lines=34> */
.L_x_12603:
[----:B------:R-:W-:-:S13]  /*14dd0*/  ISETP.NE.AND P0, PT, R13, 0x1, PT ;  /* 0x000000010d00780c */ /* 0x000fda0003f05270 */
[----:B------:R-:W-:-:S05]  /*14de0*/  @P0 IMAD.HI.U32 R12, R6, R14, RZ ;  /* 0x0000000e060c0227 */ /* 0x000fca00078e00ff */
[----:B------:R-:W-:-:S07]  /*14df0*/  @P0 SHF.R.U32.HI R6, RZ, R15, R12 ;  /* 0x0000000fff060219 */ /* 0x000fce000001160c */
.L_x_12604:
[----:B------:R-:W-:Y:S05]  /*14e00*/  BSYNC B1 ;  /* 0x0000000000017941 */ /* 0x000fea0003800000 */
.L_x_12602:
[----:B------:R-:W-:-:S05]  /*14e10*/  IMAD R6, R6, R13, R74 ;  /* 0x0000000d06067224 */ /* 0x000fca00078e024a */
[----:B------:R-:W-:Y:S02]  /*14e20*/  VIMNMX R3, R3, R6, !PT ;  /* 0x0000000603037248 */ /* 0x000fe40007fe0100 */
[----:B------:R-:W-:-:S07]  /*14e30*/  VIADDMNMX R2, R6, R13, R2, PT ;  /* 0x0000000d06027246 */ /* 0x000fce0003800102 */
.L_x_12601:
[----:B------:R-:W-:Y:S05]  /*14e40*/  BSYNC B0 ;  /* 0x0000000000007941 */ /* 0x000fea0003800000 */
.L_x_12600:
[C---:B------:R-:W-:Y:S01]  /*14e50*/  ISETP.GE.AND P0, PT, R72.reuse, 0x9, PT ;  /* 0x000000094800780c */ /* 0x040fe20003f06270 */
[----:B------:R-:W0:Y:S01]  /*14e60*/  SHFL.IDX PT, R8, R8, 0x1, 0x1c1f ;  /* 0x003c1f0008087f89 */ /* 0x000e2200000e0000 */
[----:B------:R-:W-:Y:S01]  /*14e70*/  ISETP.GE.AND P1, PT, R72, 0x2, PT ;  /* 0x000000024800780c */ /* 0x000fe20003f26270 */
[----:B------:R-:W-:Y:S01]  /*14e80*/  BSSY B0, `(.L_x_12605) ;  /* 0x0000086000007945 */ /* 0x000fe20003800000 */
[----:B------:R-:W-:Y:S02]  /*14e90*/  P2R R12, PR, RZ, 0x1 ;  /* 0x00000001ff0c7803 */ /* 0x000fe40000000000 */
[----:B------:R-:W-:Y:S02]  /*14ea0*/  ISETP.GT.AND P0, PT, R3, 0x8, !P0 ;  /* 0x000000080300780c */ /* 0x000fe40004704270 */
[----:B------:R-:W-:Y:S02]  /*14eb0*/  P2R R6, PR, RZ, 0x2 ;  /* 0x00000002ff067803 */ /* 0x000fe40000000000 */
[----:B------:R-:W-:-:S02]  /*14ec0*/  ISETP.LT.OR P0, PT, R2, 0x9, P0 ;  /* 0x000000090200780c */ /* 0x000fc40000701670 */
[C---:B------:R-:W-:Y:S02]  /*14ed0*/  ISETP.GT.AND P1, PT, R3.reuse, 0x1, !P1 ;  /* 0x000000010300780c */ /* 0x040fe40004f24270 */
[----:B------:R-:W-:Y:S02]  /*14ee0*/  ISETP.GE.AND P2, PT, R72, 0x11, PT ;  /* 0x000000114800780c */ /* 0x000fe40003f46270 */
[----:B------:R-:W-:Y:S02]  /*14ef0*/  FSEL R11, R28, -INF , !P0 ;  /* 0xff8000001c0b7808 */ /* 0x000fe40004000000 */
[----:B------:R-:W-:Y:S02]  /*14f00*/  ISETP.LT.OR P1, PT, R2, 0x2, P1 ;  /* 0x000000020200780c */ /* 0x000fe40000f21670 */
[----:B------:R-:W-:Y:S02]  /*14f10*/  ISETP.GT.AND P0, PT, R3, 0x10, !P2 ;  /* 0x000000100300780c */ /* 0x000fe40005704270 */
[----:B------:R-:W-:-:S02]  /*14f20*/  ISETP.GE.AND P3, PT, R72, 0xa, PT ;  /* 0x0000000a4800780c */ /* 0x000fc40003f66270 */
[----:B------:R-:W-:Y:S01]  /*14f30*/  FSEL R25, R25, -INF , !P1 ;  /* 0xff80000019197808 */ /* 0x000fe20004800000 */
[--C-:B0-----:R-:W-:Y:S01]  /*14f40*/  IMAD.IADD R20, R20, 0x1, R8.reuse ;  /* 0x0000000114147824 */ /* 0x101fe200078e0208 */
[----:B------:R-:W-:Y:S01]  /*14f50*/  P2R R78, PR, RZ, 0x4 ;  /* 0x00000004ff4e7803 */ /* 0x000fe20000000000 */
[----:B------:R-:W-:Y:S01]  /*14f60*/  IMAD.IADD R7, R9, 0x1, R8 ;  /* 0x0000000109077824 */ /* 0x000fe200078e0208 */
[----:B------:R-:W-:Y:S02]  /*14f70*/  ISETP.LT.OR P0, PT, R2, 0x11, P0 ;  /* 0x000000110200780c */ /* 0x000fe40000701670 */
[----:B------:R-:W-:Y:S02]  /*14f80*/  ISETP.GT.AND P1, PT, R3, 0x9, !P3 ;  /* 0x000000090300780c */ /* 0x000fe40005f24270 */
        /* <DEDUP_REMOVED lines=66> */
[----:B------:R-:W-:Y:S02]  /*153b0*/  P2R R28, PR, RZ, 0x4 ;  /* 0x00000004ff1c7803 */ /* 0x000fe40000000000 */
[----:B------:R-:W-:-:S02]  /*153c0*/  FSEL R57, R57, -INF , !P0 ;  /* 0xff80000039397808 */ /* 0x000fc40004000000 */
        /* <DEDUP_REMOVED lines=42> */
.L_x_12608:
[----:B------:R-:W-:-:S13]  /*15670*/  ISETP.NE.AND P6, PT, R13, 0x1, PT ;  /* 0x000000010d00780c */ /* 0x000fda0003fc5270 */
[----:B------:R-:W-:-:S05]  /*15680*/  @P6 IMAD.HI.U32 R14, R4, R14, RZ ;  /* 0x0000000e040e6227 */ /* 0x000fca00078e00ff */
[----:B------:R-:W-:-:S07]  /*15690*/  @P6 SHF.R.U32.HI R4, RZ, R15, R14 ;  /* 0x0000000fff046219 */ /* 0x000fce000001160e */
.L_x_12609:
[----:B------:R-:W-:Y:S05]  /*156a0*/  BSYNC B1 ;  /* 0x0000000000017941 */ /* 0x000fea0003800000 */
.L_x_12607:
[----:B------:R-:W-:-:S05]  /*156b0*/  IMAD R4, R4, R13, R74 ;  /* 0x0000000d04047224 */ /* 0x000fca00078e024a */
[----:B------:R-:W-:Y:S02]  /*156c0*/  VIADDMNMX R20, R4, R13, R20, PT ;  /* 0x0000000d04147246 */ /* 0x000fe40003800114 */
[----:B------:R-:W-:-:S07]  /*156d0*/  VIMNMX R7, R7, R4, !PT ;  /* 0x0000000407077248 */ /* 0x000fce0007fe0100 */
.L_x_12606:
[----:B------:R-:W-:Y:S05]  /*156e0*/  BSYNC B0 ;  /* 0x0000000000007941 */ /* 0x000fea0003800000 */
.L_x_12605:
[----:B------:R-:W2:Y:S01]  /*156f0*/  LDL.64 R2, [R1+0x1c0] ;  /* 0x0001c00001027983 */ /* 0x000ea20000100a00 */
[----:B------:R-:W-:Y:S02]  /*15700*/  ISETP.GT.AND P5, PT, R7, RZ, !P5 ;  /* 0x000000ff0700720c */ /* 0x000fe40006fa4270 */
        /* <DEDUP_REMOVED lines=69> */
[C---:B------:R-:W-:Y:S01]  /*15b60*/  ISETP.GT.AND P2, PT, R7.reuse, 0x50, !P2 ;  /* 0x000000500700780c */ /* 0x040fe20005744270 */
[----:B--2---:R-:W2:Y:S01]  /*15b70*/  LD.E.64 R4, desc[UR36][R2.64] ;  /* 0x0000002402047980 */ /* 0x004ea2000c101b00 */
[C---:B------:R-:W-:Y:S02]  /*15b80*/  ISETP.GT.AND P5, PT, R7.reuse, 0x41, !P5 ;  /* 0x000000410700780c */ /* 0x040fe40006fa4270 */
[----:B------:R-:W-:Y:S02]  /*15b90*/  ISETP.GT.AND P3, PT, R7, 0x51, !P3 ;  /* 0x000000510700780c */ /* 0x000fe40005f64270 */
[C---:B------:R-:W-:Y:S02]  /*15ba0*/  ISETP.LT.OR P5, PT, R20.reuse, 0x42, P5 ;  /* 0x000000421400780c */ /* 0x040fe40002fa1670 */
[----:B------:R-:W-:-:S02]  /*15bb0*/  ISETP.LT.OR P0, PT, R20, 0x49, P0 ;  /* 0x000000491400780c */ /* 0x000fc40000701670 */
[----:B------:R-:W-:Y:S02]  /*15bc0*/  FSEL R59, R59, -INF , !P5 ;  /* 0xff8000003b3b7808 */ /* 0x000fe40006800000 */
[----:B------:R-:W-:Y:S02]  /*15bd0*/  ISETP.LT.OR P1, PT, R20, 0x4a, P1 ;  /* 0x0000004a1400780c */ /* 0x000fe40000f21670 */
[----:B------:R-:W-:Y:S02]  /*15be0*/  FSEL R62, R62, -INF , !P0 ;  /* 0xff8000003e3e7808 */ /* 0x000fe40004000000 */
[----:B------:R-:W-:Y:S02]  /*15bf0*/  ISETP.LT.OR P2, PT, R20, 0x51, P2 ;  /* 0x000000511400780c */ /* 0x000fe40001741670 */
[----:B------:R-:W-:Y:S02]  /*15c00*/  FSEL R63, R63, -INF , !P1 ;  /* 0xff8000003f3f7808 */ /* 0x000fe40004800000 */
[----:B------:R-:W-:-:S02]  /*15c10*/  ISETP.NE.AND P6, PT, R24, RZ, PT ;  /* 0x000000ff1800720c */ /* 0x000fc40003fc5270 */
[C---:B------:R-:W-:Y:S02]  /*15c20*/  ISETP.GT.AND P4, PT, R7.reuse, 0x58, !P4 ;  /* 0x000000580700780c */ /* 0x040fe40006784270 */
[----:B------:R-:W-:Y:S02]  /*15c30*/  ISETP.LT.OR P3, PT, R20, 0x52, P3 ;  /* 0x000000521400780c */ /* 0x000fe40001f61670 */
[----:B------:R-:W-:Y:S02]  /*15c40*/  FSEL R66, R66, -INF , !P2 ;  /* 0xff80000042427808 */ /* 0x000fe40005000000 */
[----:B------:R-:W-:Y:S02]  /*15c50*/  ISETP.GT.AND P0, PT, R7, 0x59, !P6 ;  /* 0x000000590700780c */ /* 0x000fe40007704270 */
[----:B------:R-:W-:Y:S02]  /*15c60*/  ISETP.LT.OR P4, PT, R20, 0x59, P4 ;  /* 0x000000591400780c */ /* 0x000fe40002781670 */
[----:B------:R-:W-:-:S02]  /*15c70*/  FSEL R67, R67, -INF , !P3 ;  /* 0xff80000043437808 */ /* 0x000fc40005800000 */
[----:B------:R-:W-:Y:S02]  /*15c80*/  ISETP.LT.OR P0, PT, R20, 0x5a, P0 ;  /* 0x0000005a1400780c */ /* 0x000fe40000701670 */
[----:B------:R-:W-:Y:S02]  /*15c90*/  FSEL R70, R70, -INF , !P4 ;  /* 0xff80000046467808 */ /* 0x000fe40006000000 */
[----:B------:R-:W-:Y:S02]  /*15ca0*/  FSEL R71, R71, -INF , !P0 ;  /* 0xff80000047477808 */ /* 0x000fe40004000000 */
[----:B--2---:R-:W-:-:S04]  /*15cb0*/  FMNMX.FTZ R6, R37, R4, !PT ;  /* 0x0000000425067209 */ /* 0x004fc80007810000 */
        /* <DEDUP_REMOVED lines=49> */
[----:B------:R-:W-:Y:S02]  /*15fd0*/  FMNMX.FTZ R9, R71, R6, !PT ;  /* 0x0000000647097209 */ /* 0x000fe40007810000 */
[----:B------:R-:W2:Y:S04]  /*15fe0*/  LD.E.64 R6, desc[UR36][R2.64+0x10] ;  /* 0x0000102402067980 */ /* 0x000ea8000c101b00 */
[----:B------:R-:W-:Y:S04]  /*15ff0*/  ST.E.64 desc[UR36][R2.64], R8 ;  /* 0x0000000802007985 */ /* 0x000fe8000c101b24 */
[----:B------:R-:W3:Y:S01]  /*16000*/  LD.E R31, desc[UR36][R2.64+0x4] ;  /* 0x00000424021f7980 */ /* 0x000ee2000c101900 */
[----:B0-----:R-:W-:-:S03]  /*16010*/  FMNMX.FTZ R15, R15, R24, !PT ;  /* 0x000000180f0f7209 */ /* 0x001fc60007810000 */
[----:B------:R-:W4:Y:S04]  /*16020*/  LD.E R24, desc[UR36][R2.64+0x20] ;  /* 0x0000202402187980 */ /* 0x000f28000c101900 */
[----:B------:R-:W-:Y:S04]  /*16030*/  ST.E desc[UR36][R2.64], R15 ;  /* 0x0000000f02007985 */ /* 0x000fe8000c101924 */
[----:B------:R-:W4:Y:S04]  /*16040*/  LD.E R79, desc[UR36][R2.64] ;  /* 0x00000024024f7980 */ /* 0x000f28000c101900 */
[----:B---3--:R-:W0:Y:S01]  /*16050*/  SHFL.BFLY PT, R8, R31, 0x2, 0x1f ;  /* 0x0c401f001f087f89 */ /* 0x008e2200000e0000 */
[----:B----4-:R-:W-:Y:S01]  /*16060*/  FMUL.FTZ R20, R24, R79 ;  /* 0x0000004f18147220 */ /* 0x010fe20000410000 */
[----:B------:R-:W-:-:S04]  /*16070*/  FSETP.NEU.FTZ.AND P0, PT, R79, -INF , PT ;  /* 0xff8000004f00780b */ /* 0x000fc80003f1d000 */
[----:B------:R-:W-:Y:S02]  /*16080*/  FSEL R20, R20, RZ, P0 ;  /* 0x000000ff14147208 */ /* 0x000fe40000000000 */
[----:B0-----:R-:W-:-:S03]  /*16090*/  FMNMX.FTZ R8, R8, R31, !PT ;  /* 0x0000001f08087209 */ /* 0x001fc60007810000 */
[-CC-:B------:R-:W-:Y:S01]  /*160a0*/  FFMA.FTZ R152, R37, R24.reuse, -R20.reuse ;  /* 0x0000001825987223 */ /* 0x180fe20000010814 */
[-CC-:B------:R-:W-:Y:S02]  /*160b0*/  FFMA.FTZ R37, R25, R24.reuse, -R20.reuse ;  /* 0x0000001819257223 */ /* 0x180fe40000010814 */
[----:B------:R-:W0:Y:S01]  /*160c0*/  SHFL.BFLY PT, R25, R8, 0x1, 0x1f ;  /* 0x0c201f0008197f89 */ /* 0x000e2200000e0000 */
[----:B------:R-:W-:Y:S01]  /*160d0*/  FSEL R9, R79, RZ, P0 ;  /* 0x000000ff4f097208 */ /* 0x000fe20000000000 */
[----:B------:R-:W-:-:S04]  /*160e0*/  FFMA.FTZ R160, R41, R24, -R20 ;  /* 0x0000001829a07223 */ /* 0x000fc80000010814 */
[----:B------:R-:W-:-:S04]  /*160f0*/  FADD.FTZ R9, R4, -R9 ;  /* 0x8000000904097221 */ /* 0x000fc80000010000 */
[----:B------:R-:W-:Y:S01]  /*16100*/  FMUL.FTZ R9, R9, R24 ;  /* 0x0000001809097220 */ /* 0x000fe20000410000 */
[----:B0-----:R-:W-:-:S04]  /*16110*/  FMNMX.FTZ R25, R8, R25, !PT ;  /* 0x0000001908197209 */ /* 0x001fc80007810000 */
[C---:B------:R-:W-:Y:S01]  /*16120*/  FSETP.NEU.FTZ.AND P0, PT, R25.reuse, -INF , PT ;  /* 0xff8000001900780b */ /* 0x040fe20003f1d000 */
[----:B------:R-:W-:-:S03]  /*16130*/  FMUL.FTZ R41, R25, R24 ;  /* 0x0000001819297220 */ /* 0x000fc60000410000 */
[----:B------:R-:W-:Y:S02]  /*16140*/  FSEL R4, R25, RZ, P0 ;  /* 0x000000ff19047208 */ /* 0x000fe40000000000 */
[----:B------:R-:W-:-:S03]  /*16150*/  FSEL R41, R41, RZ, P0 ;  /* 0x000000ff29297208 */ /* 0x000fc60000000000 */
[----:B------:R-:W-:Y:S02]  /*16160*/  FADD.FTZ R5, R5, -R4 ;  /* 0x8000000405057221 */ /* 0x000fe40000010000 */
[-CC-:B------:R-:W-:Y:S02]  /*16170*/  FFMA.FTZ R31, R26, R24.reuse, -R41.reuse ;  /* 0x000000181a1f7223 */ /* 0x180fe40000010829 */
[----:B------:R-:W-:Y:S01]  /*16180*/  FMUL.FTZ R5, R24, R5 ;  /* 0x0000000518057220 */ /* 0x000fe20000410000 */
[-CC-:B------:R-:W-:Y:S01]  /*16190*/  FFMA.FTZ R153, R27, R24.reuse, -R41.reuse ;  /* 0x000000181b997223 */ /* 0x180fe20000010829 */
[----:B------:R-:W-:Y:S01]  /*161a0*/  MUFU.EX2 R152, R152 ;  /* 0x0000009800987308 */ /* 0x000fe20000000800 */
[-C--:B------:R-:W-:Y:S01]  /*161b0*/  FFMA.FTZ R36, R11, R24.reuse, -R20 ;  /* 0x000000180b247223 */ /* 0x080fe20000010814 */
[----:B------:R-:W-:-:S06]  /*161c0*/  FFMA.FTZ R30, R30, R24, -R41 ;  /* 0x000000181e1e7223 */ /* 0x000fcc0000010829 */
[----:B------:R-:W2:Y:S01]  /*161d0*/  MUFU.EX2 R9, R9 ;  /* 0x0000000900097308 */ /* 0x000ea20000000800 */
[-C--:B------:R-:W-:Y:S01]  /*161e0*/  FFMA.FTZ R154, R29, R24.reuse, -R20 ;  /* 0x000000181d9a7223 */ /* 0x080fe20000010814 */
[----:B------:R-:W-:-:S06]  /*161f0*/  FFMA.FTZ R155, R14, R24, -R41 ;  /* 0x000000180e9b7223 */ /* 0x000fcc0000010829 */
[----:B------:R-:W-:Y:S08]  /*16200*/  MUFU.EX2 R31, R31 ;  /* 0x0000001f001f7308 */ /* 0x000ff00000000800 */
[----:B------:R-:W0:Y:S01]  /*16210*/  MUFU.EX2 R8, R5 ;  /* 0x0000000500087308 */ /* 0x000e220000000800 */
[----:B------:R-:W-:-:S07]  /*16220*/  FFMA.FTZ R35, R73, R24, -R20 ;  /* 0x0000001849237223 */ /* 0x000fce0000010814 */
[----:B------:R-:W1:Y:S01]  /*16230*/  MUFU.EX2 R37, R37 ;  /* 0x0000002500257308 */ /* 0x000e620000000800 */
[----:B------:R-:W-:-:S07]  /*16240*/  FFMA.FTZ R29, R12, R24, -R41 ;  /* 0x000000180c1d7223 */ /* 0x000fce0000010829 */
[----:B------:R-:W3:Y:S01]  /*16250*/  MUFU.EX2 R153, R153 ;  /* 0x0000009900997308 */ /* 0x000ee20000000800 */
[----:B------:R-:W-:-:S07]  /*16260*/  FFMA.FTZ R156, R77, R24, -R20 ;  /* 0x000000184d9c7223 */ /* 0x000fce0000010814 */
[----:B------:R-:W4:Y:S01]  /*16270*/  MUFU.EX2 R36, R36 ;  /* 0x0000002400247308 */ /* 0x000f220000000800 */
[----:B------:R-:W-:-:S07]  /*16280*/  FFMA.FTZ R157, R13, R24, -R41 ;  /* 0x000000180d9d7223 */ /* 0x000fce0000010829 */
[----:B------:R-:W4:Y:S01]  /*16290*/  MUFU.EX2 R30, R30 ;  /* 0x0000001e001e7308 */ /* 0x000f220000000800 */
[----:B--2---:R-:W-:Y:S01]  /*162a0*/  FFMA.FTZ R6, R9, R6, R152 ;  /* 0x0000000609067223 */ /* 0x004fe20000010098 */
[----:B------:R-:W-:-:S06]  /*162b0*/  FFMA.FTZ R34, R33, R24, -R20 ;  /* 0x0000001821227223 */ /* 0x000fcc0000010814 */
[----:B------:R-:W2:Y:S01]  /*162c0*/  MUFU.EX2 R154, R154 ;  /* 0x0000009a009a7308 */ /* 0x000ea20000000800 */
[----:B0-----:R-:W-:Y:S01]  /*162d0*/  FFMA.FTZ R4, R8, R7, R31 ;  /* 0x0000000708047223 */ /* 0x001fe2000001001f */
[----:B------:R-:W-:-:S06]  /*162e0*/  FFMA.FTZ R28, R38, R24, -R41 ;  /* 0x00000018261c7223 */ /* 0x000fcc0000010829 */
[----:B------:R-:W0:Y:S01]  /*162f0*/  MUFU.EX2 R155, R155 ;  /* 0x0000009b009b7308 */ /* 0x000e220000000800 */
[----:B-1----:R-:W-:Y:S01]  /*16300*/  FADD.FTZ R5, R37, R6 ;  /* 0x0000000625057221 */ /* 0x002fe20000010000 */
[----:B------:R-:W-:-:S06]  /*16310*/  FFMA.FTZ R158, R75, R24, -R20 ;  /* 0x000000184b9e7223 */ /* 0x000fcc0000010814 */
[----:B------:R-:W1:Y:S01]  /*16320*/  MUFU.EX2 R35, R35 ;  /* 0x0000002300237308 */ /* 0x000e620000000800 */
[----:B---3--:R-:W-:Y:S01]  /*16330*/  FADD.FTZ R7, R153, R4 ;  /* 0x0000000499077221 */ /* 0x008fe20000010000 */
[----:B------:R-:W-:-:S06]  /*16340*/  FFMA.FTZ R159, R39, R24, -R41 ;  /* 0x00000018279f7223 */ /* 0x000fcc0000010829 */
[----:B------:R-:W3:Y:S01]  /*16350*/  MUFU.EX2 R29, R29 ;  /* 0x0000001d001d7308 */ /* 0x000ee20000000800 */
[----:B----4-:R-:W-:Y:S01]  /*16360*/  FADD.FTZ R5, R36, R5 ;  /* 0x0000000524057221 */ /* 0x010fe20000010000 */
[----:B------:R-:W-:-:S06]  /*16370*/  FFMA.FTZ R33, R21, R24, -R20 ;  /* 0x0000001815217223 */ /* 0x000fcc0000010814 */
[----:B------:R-:W4:Y:S01]  /*16380*/  MUFU.EX2 R156, R156 ;  /* 0x0000009c009c7308 */ /* 0x000f220000000800 */
[----:B------:R-:W-:Y:S01]  /*16390*/  FADD.FTZ R4, R30, R7 ;  /* 0x000000071e047221 */ /* 0x000fe20000010000 */
[----:B------:R-:W-:-:S06]  /*163a0*/  FFMA.FTZ R13, R42, R24, -R41 ;  /* 0x000000182a0d7223 */ /* 0x000fcc0000010829 */
[----:B------:R-:W4:Y:S01]  /*163b0*/  MUFU.EX2 R157, R157 ;  /* 0x0000009d009d7308 */ /* 0x000f220000000800 */
[----:B--2---:R-:W-:Y:S01]  /*163c0*/  FADD.FTZ R6, R154, R5 ;  /* 0x000000059a067221 */ /* 0x004fe20000010000 */
[----:B0-----:R-:W-:-:S06]  /*163d0*/  FADD.FTZ R4, R155, R4 ;  /* 0x000000049b047221 */ /* 0x001fcc0000010000 */
[----:B------:R-:W0:Y:S01]  /*163e0*/  MUFU.EX2 R34, R34 ;  /* 0x0000002200227308 */ /* 0x000e220000000800 */
[----:B------:R-:W-:-:S07]  /*163f0*/  FFMA.FTZ R161, R43, R24, -R41 ;  /* 0x000000182ba17223 */ /* 0x000fce0000010829 */
[----:B------:R-:W2:Y:S01]  /*16400*/  MUFU.EX2 R28, R28 ;  /* 0x0000001c001c7308 */ /* 0x000ea20000000800 */
        /* <DEDUP_REMOVED lines=12> */
[----:B0-----:R-:W-:Y:S01]  /*164d0*/  FADD.FTZ R5, R34, R5 ;  /* 0x0000000522057221 */ /* 0x001fe20000010000 */
[----:B------:R-:W-:-:S06]  /*164e0*/  FFMA.FTZ R225, R48, R24, -R20 ;  /* 0x0000001830e17223 */ /* 0x000fcc0000010814 */
[----:B------:R-:W0:Y:S01]  /*164f0*/  MUFU.EX2 R160, R160 ;  /* 0x000000a000a07308 */ /* 0x000e220000000800 */
[----:B--2---:R-:W-:Y:S01]  /*16500*/  FADD.FTZ R4, R28, R7 ;  /* 0x000000071c047221 */ /* 0x004fe20000010000 */
[----:B------:R-:W-:-:S06]  /*16510*/  FFMA.FTZ R221, R50, R24, -R41 ;  /* 0x0000001832dd7223 */ /* 0x000fcc0000010829 */
        /* <DEDUP_REMOVED lines=52> */
[-CC-:B------:R-:W-:Y:S01]  /*16860*/  FFMA.FTZ R164, R68, R24.reuse, -R20.reuse ;  /* 0x0000001844a47223 */ /* 0x180fe20000010814 */
[----:B------:R-:W-:Y:S01]  /*16870*/  FFMA.FTZ R21, R69, R24, -R20 ;  /* 0x0000001845157223 */ /* 0x000fe20000010814 */
[----:B--2---:R-:W-:-:S05]  /*16880*/  FADD.FTZ R4, R220, R7 ;  /* 0x00000007dc047221 */ /* 0x004fca0000010000 */
[----:B------:R-:W2:Y:S01]  /*16890*/  MUFU.EX2 R167, R167 ;  /* 0x000000a700a77308 */ /* 0x000ea20000000800 */
[----:B------:R-:W-:Y:S01]  /*168a0*/  FFMA.FTZ R20, R67, R24, -R41 ;  /* 0x0000001843147223 */ /* 0x000fe20000010829 */
[----:B-1----:R-:W-:-:S06]  /*168b0*/  FADD.FTZ R6, R174, R5 ;  /* 0x00000005ae067221 */ /* 0x002fcc0000010000 */
[----:B------:R-:W1:Y:S01]  /*168c0*/  MUFU.EX2 R171, R171 ;  /* 0x000000ab00ab7308 */ /* 0x000e620000000800 */
[----:B---3--:R-:W-:Y:S01]  /*168d0*/  FADD.FTZ R5, R169, R4 ;  /* 0x00000004a9057221 */ /* 0x008fe20000010000 */
[----:B------:R-:W-:-:S06]  /*168e0*/  FFMA.FTZ R11, R70, R24, -R41 ;  /* 0x00000018460b7223 */ /* 0x000fcc0000010829 */
[----:B------:R-:W3:Y:S01]  /*168f0*/  MUFU.EX2 R168, R168 ;  /* 0x000000a800a87308 */ /* 0x000ee20000000800 */
[----:B----4-:R-:W-:Y:S01]  /*16900*/  FADD.FTZ R7, R173, R6 ;  /* 0x00000006ad077221 */ /* 0x010fe20000010000 */
[----:B------:R-:W-:-:S06]  /*16910*/  FADD.FTZ R4, R170, R5 ;  /* 0x00000005aa047221 */ /* 0x000fcc0000010000 */
[----:B------:R-:W4:Y:S01]  /*16920*/  MUFU.EX2 R165, R165 ;  /* 0x000000a500a57308 */ /* 0x000f220000000800 */
[----:B------:R-:W-:-:S07]  /*16930*/  FFMA.FTZ R14, R71, R24, -R41 ;  /* 0x00000018470e7223 */ /* 0x000fce0000010829 */
[----:B------:R-:W4:Y:S01]  /*16940*/  MUFU.EX2 R15, R15 ;  /* 0x0000000f000f7308 */ /* 0x000f220000000800 */
[----:B0-----:R-:W-:Y:S01]  /*16950*/  FADD.FTZ R6, R172, R7 ;  /* 0x00000007ac067221 */ /* 0x001fe20000010000 */
[----:B--2---:R-:W-:-:S06]  /*16960*/  FADD.FTZ R5, R167, R4 ;  /* 0x00000004a7057221 */ /* 0x004fcc0000010000 */
[----:B------:R-:W0:Y:S08]  /*16970*/  MUFU.EX2 R166, R166 ;  /* 0x000000a600a67308 */ /* 0x000e300000000800 */
[----:B------:R-:W2:Y:S01]  /*16980*/  MUFU.EX2 R20, R20 ;  /* 0x0000001400147308 */ /* 0x000ea20000000800 */
[----:B-1----:R-:W-:Y:S01]  /*16990*/  FADD.FTZ R6, R171, R6 ;  /* 0x00000006ab067221 */ /* 0x002fe20000010000 */
[----:B---3--:R-:W-:-:S06]  /*169a0*/  FADD.FTZ R4, R168, R5 ;  /* 0x00000005a8047221 */ /* 0x008fcc0000010000 */
[----:B------:R-:W1:Y:S08]  /*169b0*/  MUFU.EX2 R164, R164 ;  /* 0x000000a400a47308 */ /* 0x000e700000000800 */
[----:B------:R-:W3:Y:S01]  /*169c0*/  MUFU.EX2 R11, R11 ;  /* 0x0000000b000b7308 */ /* 0x000ee20000000800 */
[----:B----4-:R-:W-:Y:S01]  /*169d0*/  FADD.FTZ R5, R165, R6 ;  /* 0x00000006a5057221 */ /* 0x010fe20000010000 */
[----:B------:R-:W-:-:S06]  /*169e0*/  FADD.FTZ R7, R15, R4 ;  /* 0x000000040f077221 */ /* 0x000fcc0000010000 */
[----:B------:R-:W4:Y:S08]  /*169f0*/  MUFU.EX2 R21, R21 ;  /* 0x0000001500157308 */ /* 0x000f300000000800 */
[----:B------:R-:W4:Y:S01]  /*16a00*/  MUFU.EX2 R14, R14 ;  /* 0x0000000e000e7308 */ /* 0x000f220000000800 */
[----:B0-----:R-:W-:Y:S01]  /*16a10*/  FADD.FTZ R5, R166, R5 ;  /* 0x00000005a6057221 */ /* 0x001fe20000010000 */
[----:B--2---:R-:W-:-:S03]  /*16a20*/  FADD.FTZ R4, R20, R7 ;  /* 0x0000000714047221 */ /* 0x004fc60000010000 */
[----:B-1----:R-:W-:Y:S01]  /*16a30*/  FADD.FTZ R6, R164, R5 ;  /* 0x00000005a4067221 */ /* 0x002fe20000010000 */
[----:B---3--:R-:W-:-:S03]  /*16a40*/  FADD.FTZ R5, R11, R4 ;  /* 0x000000040b057221 */ /* 0x008fc60000010000 */
[----:B----4-:R-:W-:Y:S01]  /*16a50*/  FADD.FTZ R4, R21, R6 ;  /* 0x0000000615047221 */ /* 0x010fe20000010000 */
[----:B------:R0:W-:Y:S01]  /*16a60*/  ST.E desc[UR36][R2.64+0x4], R25 ;  /* 0x0000041902007985 */ /* 0x0001e2000c101924 */
[----:B------:R-:W-:-:S05]  /*16a70*/  FADD.FTZ R5, R14, R5 ;  /* 0x000000050e057221 */ /* 0x000fca0000010000 */
[----:B------:R1:W-:Y:S04]  /*16a80*/  ST.E.64 desc[UR36][R2.64+0x10], R4 ;  /* 0x0000100402007985 */ /* 0x0003e8000c101b24 */
[----:B------:R-:W2:Y:S01]  /*16a90*/  LD.E R26, desc[UR36][R22.64+0x240] ;  /* 0x00024024161a7980 */ /* 0x000ea2000c101900 */
[----:B------:R-:W-:-:S04]  /*16aa0*/  IADD3 R24, P0, R16, 0x240, RZ ;  /* 0x0000024010187810 */ /* 0x000fc80007f1e0ff */
[----:B------:R-:W-:Y:S01]  /*16ab0*/  LOP3.LUT R6, R24, 0x4, RZ, 0xfc, !PT ;  /* 0x0000000418067812 */ /* 0x000fe200078efcff */
[----:B------:R-:W-:Y:S02]  /*16ac0*/  IMAD.X R7, RZ, RZ, R17, P0 ;  /* 0x000000ffff077224 */ /* 0x000fe400000e0611 */
[----:B--2---:R-:W-:-:S05]  /*16ad0*/  FMUL.FTZ R27, R9, R26 ;  /* 0x0000001a091b7220 */ /* 0x004fca0000410000 */
[----:B------:R-:W-:Y:S04]  /*16ae0*/  ST.E desc[UR36][R22.64+0x240], R27 ;  /* 0x0002401b16007985 */ /* 0x000fe8000c101924 */
[----:B------:R-:W2:Y:S02]  /*16af0*/  LD.E R26, desc[UR36][R6.64] ;  /* 0x00000024061a7980 */ /* 0x000ea4000c101900 */
[----:B--2---:R-:W-:-:S05]  /*16b00*/  FMUL.FTZ R39, R9, R26 ;  /* 0x0000001a09277220 */ /* 0x004fca0000410000 */
[----:B------:R-:W-:Y:S04]  /*16b10*/  ST.E desc[UR36][R6.64], R39 ;  /* 0x0000002706007985 */ /* 0x000fe8000c101924 */
[----:B------:R-:W2:Y:S04]  /*16b20*/  LD.E R114, desc[UR36][R22.64+0x254] ;  /* 0x0002542416727980 */ /* 0x000ea8000c101900 */
[----:B0-----:R-:W3:Y:S04]  /*16b30*/  LD.E R25, desc[UR36][R22.64+0x434] ;  /* 0x0004342416197980 */ /* 0x001ee8000c101900 */
        /* <DEDUP_REMOVED lines=59> */
[----:B------:R-:W4:Y:S01]  /*16ef0*/  LD.E R26, desc[UR36][R22.64+0x430] ;  /* 0x00043024161a7980 */ /* 0x000f22000c101900 */
[C---:B--2---:R-:W-:Y:S01]  /*16f00*/  FMUL.FTZ R5, R9.reuse, R114 ;  /* 0x0000007209057220 */ /* 0x044fe20000410000 */
[----:B---3--:R-:W-:-:S04]  /*16f10*/  FMUL.FTZ R45, R9, R25 ;  /* 0x00000019092d7220 */ /* 0x008fc80000410000 */
[----:B------:R0:W-:Y:S04]  /*16f20*/  ST.E desc[UR36][R22.64+0x254], R5 ;  /* 0x0002540516007985 */ /* 0x0001e8000c101924 */
[----:B------:R1:W-:Y:S01]  /*16f30*/  ST.E desc[UR36][R22.64+0x434], R45 ;  /* 0x0004342d16007985 */ /* 0x0003e2000c101924 */
[C---:B----4-:R-:W-:Y:S01]  /*16f40*/  FMUL.FTZ R3, R9.reuse, R112 ;  /* 0x0000007009037220 */ /* 0x050fe20000410000 */
[C---:B0-----:R-:W-:Y:S01]  /*16f50*/  FMUL.FTZ R5, R9.reuse, R128 ;  /* 0x0000008009057220 */ /* 0x041fe20000410000 */
[C---:B------:R-:W-:Y:S01]  /*16f60*/  FMUL.FTZ R25, R9.reuse, R116 ;  /* 0x0000007409197220 */ /* 0x040fe20000410000 */
[----:B------:R-:W-:-:S03]  /*16f70*/  FMUL.FTZ R27, R9, R118 ;  /* 0x00000076091b7220 */ /* 0x000fc60000410000 */
[----:B------:R0:W-:Y:S01]  /*16f80*/  ST.E desc[UR36][R22.64+0x290], R5 ;  /* 0x0002900516007985 */ /* 0x0001e2000c101924 */
[C---:B------:R-:W-:Y:S01]  /*16f90*/  FMUL.FTZ R39, R9.reuse, R120 ;  /* 0x0000007809277220 */ /* 0x040fe20000410000 */
[C---:B------:R-:W-:Y:S01]  /*16fa0*/  FMUL.FTZ R41, R9.reuse, R122 ;  /* 0x0000007a09297220 */ /* 0x040fe20000410000 */
[C---:B------:R-:W-:Y:S01]  /*16fb0*/  FMUL.FTZ R43, R9.reuse, R124 ;  /* 0x0000007c092b7220 */ /* 0x040fe20000410000 */
[C---:B-1----:R-:W-:Y:S01]  /*16fc0*/  FMUL.FTZ R45, R9.reuse, R130 ;  /* 0x00000082092d7220 */ /* 0x042fe20000410000 */
[C---:B------:R-:W-:Y:S01]  /*16fd0*/  FMUL.FTZ R47, R9.reuse, R132 ;  /* 0x00000084092f7220 */ /* 0x040fe20000410000 */
[----:B------:R1:W-:Y:S01]  /*16fe0*/  ST.E desc[UR36][R22.64+0x250], R3 ;  /* 0x0002500316007985 */ /* 0x0003e2000c101924 */
[----:B0-----:R-:W-:-:S03]  /*16ff0*/  FMUL.FTZ R5, R9, R148 ;  /* 0x0000009409057220 */ /* 0x001fc60000410000 */
[----:B------:R0:W-:Y:S04]  /*17000*/  ST.E desc[UR36][R22.64+0x260], R25 ;  /* 0x0002601916007985 */ /* 0x0001e8000c101924 */
[----:B------:R2:W-:Y:S04]  /*17010*/  ST.E desc[UR36][R22.64+0x264], R27 ;  /* 0x0002641b16007985 */ /* 0x0005e8000c101924 */
[----:B------:R3:W-:Y:S01]  /*17020*/  ST.E desc[UR36][R22.64+0x270], R39 ;  /* 0x0002702716007985 */ /* 0x0007e2000c101924 */
[----:B-1----:R-:W-:-:S03]  /*17030*/  FMUL.FTZ R3, R9, R126 ;  /* 0x0000007e09037220 */ /* 0x002fc60000410000 */
[----:B------:R1:W-:Y:S01]  /*17040*/  ST.E desc[UR36][R22.64+0x274], R41 ;  /* 0x0002742916007985 */ /* 0x0003e2000c101924 */
[----:B0-----:R-:W-:-:S03]  /*17050*/  FMUL.FTZ R25, R9, R136 ;  /* 0x0000008809197220 */ /* 0x001fc60000410000 */
[----:B------:R0:W-:Y:S01]  /*17060*/  ST.E desc[UR36][R22.64+0x280], R43 ;  /* 0x0002802b16007985 */ /* 0x0001e2000c101924 */
[----:B--2---:R-:W-:-:S03]  /*17070*/  FMUL.FTZ R27, R9, R138 ;  /* 0x0000008a091b7220 */ /* 0x004fc60000410000 */
[----:B------:R2:W-:Y:S01]  /*17080*/  ST.E desc[UR36][R22.64+0x294], R45 ;  /* 0x0002942d16007985 */ /* 0x0005e2000c101924 */
[----:B---3--:R-:W-:-:S03]  /*17090*/  FMUL.FTZ R39, R9, R140 ;  /* 0x0000008c09277220 */ /* 0x008fc60000410000 */
[----:B------:R3:W-:Y:S01]  /*170a0*/  ST.E desc[UR36][R22.64+0x2a0], R47 ;  /* 0x0002a02f16007985 */ /* 0x0007e2000c101924 */
[C---:B-1----:R-:W-:Y:S01]  /*170b0*/  FMUL.FTZ R41, R9.reuse, R142 ;  /* 0x0000008e09297220 */ /* 0x042fe20000410000 */
[C---:B0-----:R-:W-:Y:S02]  /*170c0*/  FMUL.FTZ R43, R9.reuse, R144 ;  /* 0x00000090092b7220 */ /* 0x041fe40000410000 */
[----:B------:R0:W-:Y:S01]  /*170d0*/  ST.E desc[UR36][R22.64+0x2e0], R5 ;  /* 0x0002e00516007985 */ /* 0x0001e2000c101924 */
[C---:B--2---:R-:W-:Y:S01]  /*170e0*/  FMUL.FTZ R45, R9.reuse, R150 ;  /* 0x00000096092d7220 */ /* 0x044fe20000410000 */
[C---:B---3--:R-:W-:Y:S02]  /*170f0*/  FMUL.FTZ R47, R9.reuse, R110 ;  /* 0x0000006e092f7220 */ /* 0x048fe40000410000 */
[----:B------:R1:W-:Y:S01]  /*17100*/  ST.E desc[UR36][R22.64+0x284], R3 ;  /* 0x0002840316007985 */ /* 0x0003e2000c101924 */
[----:B0-----:R-:W-:-:S03]  /*17110*/  FMUL.FTZ R5, R9, R90 ;  /* 0x0000005a09057220 */ /* 0x001fc60000410000 */
[----:B------:R0:W-:Y:S01]  /*17120*/  ST.E desc[UR36][R22.64+0x2b0], R25 ;  /* 0x0002b01916007985 */ /* 0x0001e2000c101924 */
[----:B------:R-:W-:-:S03]  /*17130*/  FMUL.FTZ R49, R9, R134 ;  /* 0x0000008609317220 */ /* 0x000fc60000410000 */
[----:B------:R2:W-:Y:S01]  /*17140*/  ST.E desc[UR36][R22.64+0x2b4], R27 ;  /* 0x0002b41b16007985 */ /* 0x0005e2000c101924 */
[----:B-1----:R-:W-:-:S03]  /*17150*/  FMUL.FTZ R3, R9, R146 ;  /* 0x0000009209037220 */ /* 0x002fc60000410000 */
[----:B------:R1:W-:Y:S04]  /*17160*/  ST.E desc[UR36][R22.64+0x2c0], R39 ;  /* 0x0002c02716007985 */ /* 0x0003e8000c101924 */
[----:B------:R3:W-:Y:S01]  /*17170*/  ST.E desc[UR36][R22.64+0x2c4], R41 ;  /* 0x0002c42916007985 */ /* 0x0007e2000c101924 */
[----:B0-----:R-:W-:-:S03]  /*17180*/  FMUL.FTZ R25, R9, R108 ;  /* 0x0000006c09197220 */ /* 0x001fc60000410000 */
[----:B------:R0:W-:Y:S01]  /*17190*/  ST.E desc[UR36][R22.64+0x2d0], R43 ;  /* 0x0002d02b16007985 */ /* 0x0001e2000c101924 */
[----:B--2---:R-:W-:-:S03]  /*171a0*/  FMUL.FTZ R27, R9, R106 ;  /* 0x0000006a091b7220 */ /* 0x004fc60000410000 */
[----:B------:R2:W-:Y:S01]  /*171b0*/  ST.E desc[UR36][R22.64+0x2e4], R45 ;  /* 0x0002e42d16007985 */ /* 0x0005e2000c101924 */
[----:B-1----:R-:W-:-:S03]  /*171c0*/  FMUL.FTZ R39, R9, R104 ;  /* 0x0000006809277220 */ /* 0x002fc60000410000 */
[----:B------:R1:W-:Y:S01]  /*171d0*/  ST.E desc[UR36][R22.64+0x2f4], R47 ;  /* 0x0002f42f16007985 */ /* 0x0003e2000c101924 */
[C---:B---3--:R-:W-:Y:S01]  /*171e0*/  FMUL.FTZ R41, R9.reuse, R102 ;  /* 0x0000006609297220 */ /* 0x048fe20000410000 */
[C---:B0-----:R-:W-:Y:S02]  /*171f0*/  FMUL.FTZ R43, R9.reuse, R100 ;  /* 0x00000064092b7220 */ /* 0x041fe40000410000 */
[----:B------:R0:W-:Y:S01]  /*17200*/  ST.E desc[UR36][R22.64+0x330], R5 ;  /* 0x0003300516007985 */ /* 0x0001e2000c101924 */
[C---:B--2---:R-:W-:Y:S01]  /*17210*/  FMUL.FTZ R45, R9.reuse, R96 ;  /* 0x00000060092d7220 */ /* 0x044fe20000410000 */
[C---:B-1----:R-:W-:Y:S02]  /*17220*/  FMUL.FTZ R47, R9.reuse, R94 ;  /* 0x0000005e092f7220 */ /* 0x042fe40000410000 */
[----:B------:R1:W-:Y:S01]  /*17230*/  ST.E desc[UR36][R22.64+0x2a4], R49 ;  /* 0x0002a43116007985 */ /* 0x0003e2000c101924 */
[----:B0-----:R-:W-:-:S03]  /*17240*/  FMUL.FTZ R5, R9, R70 ;  /* 0x0000004609057220 */ /* 0x001fc60000410000 */
[----:B------:R0:W-:Y:S04]  /*17250*/  ST.E desc[UR36][R22.64+0x2d4], R3 ;  /* 0x0002d40316007985 */ /* 0x0001e8000c101924 */
        /* <DEDUP_REMOVED lines=10> */
[----:B---3--:R-:W-:-:S03]  /*17300*/  FMUL.FTZ R39, R9, R86 ;  /* 0x0000005609277220 */ /* 0x008fc60000410000 */
[----:B------:R3:W-:Y:S01]  /*17310*/  ST.E desc[UR36][R22.64+0x340], R47 ;  /* 0x0003402f16007985 */ /* 0x0007e2000c101924 */
[C---:B0-----:R-:W-:Y:S01]  /*17320*/  FMUL.FTZ R41, R9.reuse, R84 ;  /* 0x0000005409297220 */ /* 0x041fe20000410000 */
[C---:B--2---:R-:W-:Y:S02]  /*17330*/  FMUL.FTZ R43, R9.reuse, R82 ;  /* 0x00000052092b7220 */ /* 0x044fe40000410000 */
[----:B------:R0:W-:Y:S01]  /*17340*/  ST.E desc[UR36][R22.64+0x380], R5 ;  /* 0x0003800516007985 */ /* 0x0001e2000c101924 */
[C---:B-1----:R-:W-:Y:S01]  /*17350*/  FMUL.FTZ R45, R9.reuse, R76 ;  /* 0x0000004c092d7220 */ /* 0x042fe20000410000 */
[C---:B---3--:R-:W-:Y:S02]  /*17360*/  FMUL.FTZ R47, R9.reuse, R74 ;  /* 0x0000004a092f7220 */ /* 0x048fe40000410000 */
        /* <DEDUP_REMOVED lines=40> */
[C---:B---3--:R-:W-:Y:S01]  /*175f0*/  FMUL.FTZ R47, R9.reuse, R4 ;  /* 0x00000004092f7220 */ /* 0x048fe20000410000 */
[----:B------:R-:W-:Y:S01]  /*17600*/  FMUL.FTZ R9, R9, R26 ;  /* 0x0000001a09097220 */ /* 0x000fe20000410000 */
[C---:B------:R-:W-:Y:S01]  /*17610*/  LOP3.LUT R4, R24.reuse, 0x8, RZ, 0xfc, !PT ;  /* 0x0000000818047812 */ /* 0x040fe200078efcff */
[--C-:B0-----:R-:W-:Y:S01]  /*17620*/  IMAD.MOV.U32 R5, RZ, RZ, R7.reuse ;  /* 0x000000ffff057224 */ /* 0x101fe200078e0007 */
[----:B------:R-:W-:Y:S04]  /*17630*/  ST.E desc[UR36][R22.64+0x2f0], R51 ;  /* 0x0002f03316007985 */ /* 0x000fe8000c101924 */
[----:B------:R0:W-:Y:S04]  /*17640*/  ST.E desc[UR36][R22.64+0x3c4], R3 ;  /* 0x0003c40316007985 */ /* 0x0001e8000c101924 */
[----:B------:R-:W-:Y:S04]  /*17650*/  ST.E desc[UR36][R22.64+0x3e4], R49 ;  /* 0x0003e43116007985 */ /* 0x000fe8000c101924 */
[----:B------:R1:W-:Y:S04]  /*17660*/  ST.E desc[UR36][R22.64+0x3f0], R25 ;  /* 0x0003f01916007985 */ /* 0x0003e8000c101924 */
[----:B------:R2:W-:Y:S04]  /*17670*/  ST.E desc[UR36][R22.64+0x3f4], R27 ;  /* 0x0003f41b16007985 */ /* 0x0005e8000c101924 */
[----:B------:R-:W-:Y:S04]  /*17680*/  ST.E desc[UR36][R22.64+0x400], R39 ;  /* 0x0004002716007985 */ /* 0x000fe8000c101924 */
[----:B------:R3:W-:Y:S04]  /*17690*/  ST.E desc[UR36][R22.64+0x404], R41 ;  /* 0x0004042916007985 */ /* 0x0007e8000c101924 */
[----:B------:R-:W-:Y:S04]  /*176a0*/  ST.E desc[UR36][R22.64+0x410], R43 ;  /* 0x0004102b16007985 */ /* 0x000fe8000c101924 */
[----:B------:R-:W-:Y:S04]  /*176b0*/  ST.E desc[UR36][R22.64+0x420], R45 ;  /* 0x0004202d16007985 */ /* 0x000fe8000c101924 */
[----:B------:R4:W-:Y:S04]  /*176c0*/  ST.E desc[UR36][R22.64+0x424], R47 ;  /* 0x0004242f16007985 */ /* 0x0009e8000c101924 */
[----:B------:R4:W-:Y:S04]  /*176d0*/  ST.E desc[UR36][R22.64+0x430], R9 ;  /* 0x0004300916007985 */ /* 0x0009e8000c101924 */
[----:B0-----:R-:W1:Y:S01]  /*176e0*/  LD.E R3, desc[UR36][R4.64] ;  /* 0x0000002404037980 */ /* 0x001e62000c101900 */
[----:B------:R-:W-:Y:S01]  /*176f0*/  LOP3.LUT R2, R24, 0xc, RZ, 0xfc, !PT ;  /* 0x0000000c18027812 */ /* 0x000fe200078efcff */
[----:B-1----:R-:W-:Y:S01]  /*17700*/  FMUL.FTZ R25, R8, R3 ;  /* 0x0000000308197220 */ /* 0x002fe20000410000 */
[----:B------:R-:W-:-:S04]  /*17710*/  IMAD.MOV.U32 R3, RZ, RZ, R7 ;  /* 0x000000ffff037224 */ /* 0x000fc800078e0007 */
[----:B------:R0:W-:Y:S04]  /*17720*/  ST.E desc[UR36][R4.64], R25 ;  /* 0x0000001904007985 */ /* 0x0001e8000c101924 */
[----:B--2---:R-:W2:Y:S01]  /*17730*/  LD.E R27, desc[UR36][R2.64] ;  /* 0x00000024021b7980 */ /* 0x004ea2000c101900 */
[----:B------:R-:W1:Y:S01]  /*17740*/  S2R R112, SR_TID.X ;  /* 0x0000000000707919 */ /* 0x000e620000002100 */
[----:B--2---:R-:W-:-:S05]  /*17750*/  FMUL.FTZ R27, R8, R27 ;  /* 0x0000001b081b7220 */ /* 0x004fca0000410000 */
[----:B------:R2:W-:Y:S04]  /*17760*/  ST.E desc[UR36][R2.64], R27 ;  /* 0x0000001b02007985 */ /* 0x0005e8000c101924 */
        /* <DEDUP_REMOVED lines=54> */
[----:B---3--:R-:W3:Y:S04]  /*17ad0*/  LD.E R41, desc[UR36][R22.64+0x3fc] ;  /* 0x0003fc2416297980 */ /* 0x008ee8000c101900 */
[----:B----4-:R-:W4:Y:S04]  /*17ae0*/  LD.E R47, desc[UR36][R22.64+0x408] ;  /* 0x00040824162f7980 */ /* 0x010f28000c101900 */
[----:B------:R-:W4:Y:S04]  /*17af0*/  LD.E R45, desc[UR36][R22.64+0x40c] ;  /* 0x00040c24162d7980 */ /* 0x000f28000c101900 */
[----:B------:R-:W4:Y:S04]  /*17b00*/  LD.E R43, desc[UR36][R22.64+0x418] ;  /* 0x00041824162b7980 */ /* 0x000f28000c101900 */
[----:B------:R-:W4:Y:S04]  /*17b10*/  LD.E R39, desc[UR36][R22.64+0x41c] ;  /* 0x00041c2416277980 */ /* 0x000f28000c101900 */
[----:B------:R-:W4:Y:S04]  /*17b20*/  LD.E R9, desc[UR36][R22.64+0x428] ;  /* 0x0004282416097980 */ /* 0x000f28000c101900 */
[----:B0-----:R-:W4:Y:S04]  /*17b30*/  LD.E R25, desc[UR36][R22.64+0x42c] ;  /* 0x00042c2416197980 */ /* 0x001f28000c101900 */
[----:B--2---:R-:W2:Y:S01]  /*17b40*/  LD.E R27, desc[UR36][R22.64+0x438] ;  /* 0x00043824161b7980 */ /* 0x004ea2000c101900 */
[----:B-1----:R-:W-:Y:S01]  /*17b50*/  SHF.R.U32.HI R112, RZ, 0x7, R112 ;  /* 0x00000007ff707819 */ /* 0x002fe20000011670 */
[C---:B------:R-:W-:Y:S01]  /*17b60*/  FMUL.FTZ R117, R8.reuse, R117 ;  /* 0x0000007508757220 */ /* 0x040fe20000410000 */
[C---:B------:R-:W-:Y:S01]  /*17b70*/  FMUL.FTZ R51, R8.reuse, R51 ;  /* 0x0000003308337220 */ /* 0x040fe20000410000 */
[C---:B------:R-:W-:Y:S01]  /*17b80*/  FMUL.FTZ R55, R8.reuse, R55 ;  /* 0x0000003708377220 */ /* 0x040fe20000410000 */
[C---:B------:R-:W-:Y:S01]  /*17b90*/  FMUL.FTZ R53, R8.reuse, R53 ;  /* 0x0000003508357220 */ /* 0x040fe20000410000 */
[C---:B------:R-:W-:Y:S01]  /*17ba0*/  FMUL.FTZ R26, R8.reuse, R26 ;  /* 0x0000001a081a7220 */ /* 0x040fe20000410000 */
        /* <DEDUP_REMOVED lines=9> */
[C---:B------:R-:W-:Y:S01]  /*17c40*/  FMUL.FTZ R127, R8.reuse, R127 ;  /* 0x0000007f087f7220 */ /* 0x040fe20000410000 */
[C---:B------:R-:W-:Y:S01]  /*17c50*/  FMUL.FTZ R129, R8.reuse, R129 ;  /* 0x0000008108817220 */ /* 0x040fe20000410000 */
[----:B------:R-:W-:Y:S01]  /*17c60*/  FMUL.FTZ R131, R8, R131 ;  /* 0x0000008308837220 */ /* 0x000fe20000410000 */
[----:B0-----:R-:W-:Y:S02]  /*17c70*/  VIADD R26, R112, 0x8 ;  /* 0x00000008701a7836 */ /* 0x001fe40000000000 */
        /* <DEDUP_REMOVED lines=43> */
[C---:B----4-:R-:W-:Y:S01]  /*17f30*/  FMUL.FTZ R47, R8.reuse, R47 ;  /* 0x0000002f082f7220 */ /* 0x050fe20000410000 */
[C---:B------:R-:W-:Y:S01]  /*17f40*/  FMUL.FTZ R45, R8.reuse, R45 ;  /* 0x0000002d082d7220 */ /* 0x040fe20000410000 */
[C---:B------:R-:W-:Y:S01]  /*17f50*/  FMUL.FTZ R43, R8.reuse, R43 ;  /* 0x0000002b082b7220 */ /* 0x040fe20000410000 */
[C---:B------:R-:W-:Y:S01]  /*17f60*/  FMUL.FTZ R39, R8.reuse, R39 ;  /* 0x0000002708277220 */ /* 0x040fe20000410000 */
[C---:B------:R-:W-:Y:S01]  /*17f70*/  FMUL.FTZ R51, R8.reuse, R9 ;  /* 0x0000000908337220 */ /* 0x040fe20000410000 */
[C---:B------:R-:W-:Y:S01]  /*17f80*/  FMUL.FTZ R53, R8.reuse, R25 ;  /* 0x0000001908357220 */ /* 0x040fe20000410000 */
[----:B--2---:R-:W-:Y:S01]  /*17f90*/  FMUL.FTZ R55, R8, R27 ;  /* 0x0000001b08377220 */ /* 0x004fe20000410000 */
        /* <DEDUP_REMOVED lines=56> */
[----:B------:R-:W-:Y:S01]  /*18320*/  ST.E desc[UR36][R22.64+0x438], R55 ;  /* 0x0004383716007985 */ /* 0x000fe2000c101924 */
[----:B------:R2:W-:Y:S06]  /*18330*/  BAR.SYNC.DEFER_BLOCKING R26, 0x100 ;  /* 0x0004001a0000751d */ /* 0x0005ec0000010000 */
[----:B------:R-:W3:Y:S04]  /*18340*/  LDL R24, [R1+0x1f0] ;  /* 0x0001f00001187983 */ /* 0x000ee80000100800 */
[----:B0-----:R-:W4:Y:S04]  /*18350*/  LD.E R45, desc[UR36][R22.64+0x240] ;  /* 0x00024024162d7980 */ /* 0x001f28000c101900 */
[----:B------:R-:W3:Y:S04]  /*18360*/  LD.E.64 R8, desc[UR36][R22.64+0x88] ;  /* 0x0000882416087980 */ /* 0x000ee8000c101b00 */
[----:B----4-:R0:W-:Y:S04]  /*18370*/  ST.E desc[UR36][R22.64+0x240], R45 ;  /* 0x0002402d16007985 */ /* 0x0101e8000c101924 */
[----:B------:R-:W4:Y:S04]  /*18380*/  LD.E R25, desc[UR36][R6.64] ;  /* 0x0000002406197980 */ /* 0x000f28000c101900 */
[----:B----4-:R4:W-:Y:S04]  /*18390*/  ST.E desc[UR36][R6.64], R25 ;  /* 0x0000001906007985 */ /* 0x0109e8000c101924 */
[----:B------:R-:W2:Y:S04]  /*183a0*/  LD.E R27, desc[UR36][R4.64] ;  /* 0x00000024041b7980 */ /* 0x000ea8000c101900 */
[----:B--2---:R2:W-:Y:S04]  /*183b0*/  ST.E desc[UR36][R4.64], R27 ;  /* 0x0000001b04007985 */ /* 0x0045e8000c101924 */
[----:B-1----:R-:W3:Y:S04]  /*183c0*/  LD.E R39, desc[UR36][R2.64] ;  /* 0x0000002402277980 */ /* 0x002ee8000c101900 */
[----:B---3--:R1:W-:Y:S04]  /*183d0*/  ST.E desc[UR36][R2.64], R39 ;  /* 0x0000002702007985 */ /* 0x0083e8000c101924 */
[----:B------:R-:W3:Y:S04]  /*183e0*/  LD.E R41, desc[UR36][R22.64+0x250] ;  /* 0x0002502416297980 */ /* 0x000ee8000c101900 */
[----:B------:R-:W3:Y:S04]  /*183f0*/  LD.E R43, desc[UR36][R22.64+0x254] ;  /* 0x00025424162b7980 */ /* 0x000ee8000c101900 */
        /* <DEDUP_REMOVED lines=16> */
[----:B--2---:R-:W2:Y:S04]  /*18500*/  LD.E R27, desc[UR36][R22.64+0x298] ;  /* 0x00029824161b7980 */ /* 0x004ea8000c101900 */
        /* <DEDUP_REMOVED lines=56> */
[----:B---3--:R0:W-:Y:S04]  /*18890*/  ST.E desc[UR36][R22.64+0x250], R41 ;  /* 0x0002502916007985 */ /* 0x0081e8000c101924 */
[----:B------:R1:W-:Y:S04]  /*188a0*/  ST.E desc[UR36][R22.64+0x254], R43 ;  /* 0x0002542b16007985 */ /* 0x0003e8000c101924 */
        /* <DEDUP_REMOVED lines=16> */
[----:B---3--:R-:W3:Y:S04]  /*189b0*/  LD.E R45, desc[UR36][R22.64+0x2b8] ;  /* 0x0002b824162d7980 */ /* 0x008ee8000c101900 */
        /* <DEDUP_REMOVED lines=48> */
[----:B--2---:R1:W-:Y:S04]  /*18cc0*/  ST.E desc[UR36][R22.64+0x298], R27 ;  /* 0x0002981b16007985 */ /* 0x0043e8000c101924 */
        /* <DEDUP_REMOVED lines=105> */
[----:B0-----:R-:W4:Y:S01]  /*19360*/  LDL R25, [R1+0x68] ;  /* 0x0000680001197983 */ /* 0x001f220000100800 */
[----:B------:R-:W-:-:S02]  /*19370*/  IMAD R8, R24, 0xc00, R8 ;  /* 0x00000c0018087824 */ /* 0x000fc400078e0208 */
[----:B-1----:R-:W-:Y:S01]  /*19380*/  IMAD.MOV.U32 R27, RZ, RZ, R9 ;  /* 0x000000ffff1b7224 */ /* 0x002fe200078e0009 */
[----:B------:R-:W-:Y:S01]  /*19390*/  F2FP.BF16.F32.PACK_AB R152, R37, R152 ;  /* 0x000000982598723e */ /* 0x000fe200000010ff */
[----:B------:R-:W-:Y:S01]  /*193a0*/  VIADD R24, R8, 0x80 ;  /* 0x0000008008187836 */ /* 0x000fe20000000000 */
[----:B------:R-:W-:Y:S01]  /*193b0*/  F2FP.BF16.F32.PACK_AB R154, R154, R36 ;  /* 0x000000249a9a723e */ /* 0x000fe200000010ff */
[----:B------:R-:W-:Y:S01]  /*193c0*/  VIADD R26, R8, 0x100 ;  /* 0x00000100081a7836 */ /* 0x000fe20000000000 */
[----:B------:R-:W-:Y:S01]  /*193d0*/  R2UR UR15, R27 ;  /* 0x000000001b0f72ca */ /* 0x000fe200000e0000 */
[----:B------:R-:W4:Y:S01]  /*193e0*/  LD.E R36, desc[UR36][R22.64+0x270] ;  /* 0x0002702416247980 */ /* 0x000f22000c101900 */
[----:B------:R-:W-:Y:S02]  /*193f0*/  R2UR UR10, R24 ;  /* 0x00000000180a72ca */ /* 0x000fe400000e0000 */
[----:B------:R-:W-:Y:S01]  /*19400*/  R2UR UR14, R26 ;  /* 0x000000001a0e72ca */ /* 0x000fe200000e0000 */
[----:B------:R-:W4:Y:S01]  /*19410*/  LD.E R24, desc[UR36][R22.64+0x240] ;  /* 0x0002402416187980 */ /* 0x000f22000c101900 */
[----:B------:R-:W-:-:S02]  /*19420*/  F2FP.BF16.F32.PACK_AB R156, R156, R35 ;  /* 0x000000239c9c723e */ /* 0x000fc400000010ff */
[----:B------:R-:W-:Y:S01]  /*19430*/  F2FP.BF16.F32.PACK_AB R158, R158, R34 ;  /* 0x000000229e9e723e */ /* 0x000fe200000010ff */
[----:B------:R-:W4:Y:S01]  /*19440*/  LD.E R35, desc[UR36][R22.64+0x26c] ;  /* 0x00026c2416237980 */ /* 0x000f22000c101900 */
[----:B------:R-:W-:Y:S02]  /*19450*/  F2FP.BF16.F32.PACK_AB R160, R160, R33 ;  /* 0x00000021a0a0723e */ /* 0x000fe400000010ff */
[----:B------:R-:W-:Y:S01]  /*19460*/  F2FP.BF16.F32.PACK_AB R162, R162, R32 ;  /* 0x00000020a2a2723e */ /* 0x000fe200000010ff */
[----:B------:R-:W4:Y:S01]  /*19470*/  LD.E R33, desc[UR36][R22.64+0x264] ;  /* 0x0002642416217980 */ /* 0x000f22000c101900 */
[----:B------:R-:W-:Y:S02]  /*19480*/  F2FP.BF16.F32.PACK_AB R153, R153, R31 ;  /* 0x0000001f9999723e */ /* 0x000fe400000010ff */
[----:B------:R-:W-:Y:S01]  /*19490*/  F2FP.BF16.F32.PACK_AB R155, R155, R30 ;  /* 0x0000001e9b9b723e */ /* 0x000fe200000010ff */
[----:B------:R-:W4:Y:S01]  /*194a0*/  LD.E R31, desc[UR36][R22.64+0x25c] ;  /* 0x00025c24161f7980 */ /* 0x000f22000c101900 */
[----:B------:R-:W-:-:S02]  /*194b0*/  F2FP.BF16.F32.PACK_AB R157, R157, R29 ;  /* 0x0000001d9d9d723e */ /* 0x000fc400000010ff */
[----:B------:R-:W-:Y:S01]  /*194c0*/  F2FP.BF16.F32.PACK_AB R159, R159, R28 ;  /* 0x0000001c9f9f723e */ /* 0x000fe200000010ff */
[----:B------:R-:W4:Y:S04]  /*194d0*/  LD.E R29, desc[UR36][R22.64+0x254] ;  /* 0x00025424161d7980 */ /* 0x000f28000c101900 */
        /* <DEDUP_REMOVED lines=12> */
[----:B---3--:R-:W2:Y:S04]  /*195a0*/  LD.E R45, desc[UR36][R22.64+0x294] ;  /* 0x00029424162d7980 */ /* 0x008ea8000c101900 */
        /* <DEDUP_REMOVED lines=54> */
[----:B------:R-:W-:Y:S01]  /*19910*/  ISETP.NE.U32.AND P0, PT, R25, RZ, PT ;  /* 0x000000ff1900720c */ /* 0x000fe20003f05070 */
[----:B------:R-:W-:-:S02]  /*19920*/  IMAD.MOV.U32 R25, RZ, RZ, R9 ;  /* 0x000000ffff197224 */ /* 0x000fc400078e0009 */
[----:B------:R-:W2:Y:S03]  /*19930*/  LD.E R100, desc[UR36][R22.64+0x370] ;  /* 0x0003702416647980 */ /* 0x000ea6000c101900 */
        /* <DEDUP_REMOVED lines=61> */
[----:B------:R-:W-:Y:S01]  /*19d10*/  F2FP.BF16.F32.PACK_AB R163, R12, R163 ;  /* 0x000000a30ca3723e */ /* 0x000fe200000010ff */
        /* <DEDUP_REMOVED lines=685> */
[----:B------:R0:W-:Y:S04]  /*1c7f0*/  ST.E desc[UR36][R6.64], R25 ;  /* 0x0000001906007985 */ /* 0x0001e8000c101924 */
        /* <DEDUP_REMOVED lines=127> */
[----:B------:R-:W3:Y:S04]  /*1cff0*/  LD.E R9, desc[UR36][R22.64+0x240] ;  /* 0x0002402416097980 */ /* 0x000ee8000c101900 */
[----:B---3--:R3:W-:Y:S04]  /*1d000*/  ST.E desc[UR36][R22.64+0x240], R9 ;  /* 0x0002400916007985 */ /* 0x0087e8000c101924 */
[----:B------:R-:W4:Y:S04]  /*1d010*/  LD.E R11, desc[UR36][R6.64] ;  /* 0x00000024060b7980 */ /* 0x000f28000c101900 */
[----:B----4-:R4:W-:Y:S04]  /*1d020*/  ST.E desc[UR36][R6.64], R11 ;  /* 0x0000000b06007985 */ /* 0x0109e8000c101924 */
[----:B------:R-:W2:Y:S04]  /*1d030*/  LD.E R13, desc[UR36][R4.64] ;  /* 0x00000024040d7980 */ /* 0x000ea8000c101900 */
[----:B--2---:R2:W-:Y:S04]  /*1d040*/  ST.E desc[UR36][R4.64], R13 ;  /* 0x0000000d04007985 */ /* 0x0045e8000c101924 */
[----:B------:R-:W3:Y:S04]  /*1d050*/  LD.E R15, desc[UR36][R2.64] ;  /* 0x00000024020f7980 */ /* 0x000ee8000c101900 */
[----:B---3--:R3:W-:Y:S04]  /*1d060*/  ST.E desc[UR36][R2.64], R15 ;  /* 0x0000000f02007985 */ /* 0x0087e8000c101924 */
[----:B------:R-:W3:Y:S04]  /*1d070*/  LD.E R21, desc[UR36][R22.64+0x250] ;  /* 0x0002502416157980 */ /* 0x000ee8000c101900 */
[----:B0-----:R-:W3:Y:S04]  /*1d080*/  LD.E R25, desc[UR36][R22.64+0x254] ;  /* 0x0002542416197980 */ /* 0x001ee8000c101900 */
[----:B-1----:R-:W3:Y:S04]  /*1d090*/  LD.E R27, desc[UR36][R22.64+0x258] ;  /* 0x00025824161b7980 */ /* 0x002ee8000c101900 */
[----:B------:R-:W3:Y:S04]  /*1d0a0*/  LD.E R29, desc[UR36][R22.64+0x25c] ;  /* 0x00025c24161d7980 */ /* 0x000ee8000c101900 */
[----:B------:R-:W3:Y:S04]  /*1d0b0*/  LD.E R9, desc[UR36][R22.64+0x260] ;  /* 0x0002602416097980 */ /* 0x000ee8000c101900 */
[----:B------:R-:W3:Y:S04]  /*1d0c0*/  LD.E R31, desc[UR36][R22.64+0x264] ;  /* 0x00026424161f7980 */ /* 0x000ee8000c101900 */
[----:B----4-:R-:W4:Y:S04]  /*1d0d0*/  LD.E R7, desc[UR36][R22.64+0x268] ;  /* 0x0002682416077980 */ /* 0x010f28000c101900 */
        /* <DEDUP_REMOVED lines=117> */
[----:B------:R-:W-:Y:S04]  /*1d830*/  ST.E desc[UR36][R22.64+0x250], R21 ;  /* 0x0002501516007985 */ /* 0x000fe8000c101924 */
[----:B------:R-:W-:Y:S04]  /*1d840*/  ST.E desc[UR36][R22.64+0x254], R25 ;  /* 0x0002541916007985 */ /* 0x000fe8000c101924 */
[----:B------:R-:W-:Y:S04]  /*1d850*/  ST.E desc[UR36][R22.64+0x258], R27 ;  /* 0x0002581b16007985 */ /* 0x000fe8000c101924 */
[----:B------:R-:W-:Y:S04]  /*1d860*/  ST.E desc[UR36][R22.64+0x25c], R29 ;  /* 0x00025c1d16007985 */ /* 0x000fe8000c101924 */
[----:B------:R-:W-:Y:S04]  /*1d870*/  ST.E desc[UR36][R22.64+0x260], R9 ;  /* 0x0002600916007985 */ /* 0x000fe8000c101924 */
[----:B------:R-:W-:Y:S04]  /*1d880*/  ST.E desc[UR36][R22.64+0x264], R31 ;  /* 0x0002641f16007985 */ /* 0x000fe8000c101924 */
[----:B----4-:R-:W-:Y:S04]  /*1d890*/  ST.E desc[UR36][R22.64+0x268], R7 ;  /* 0x0002680716007985 */ /* 0x010fe8000c101924 */
        /* <DEDUP_REMOVED lines=118> */
[----:B------:R1:W5:Y:S04]  /*1e000*/  LDL R0, [R1+0x1f0] ;  /* 0x0001f00001007983 */ /* 0x0003680000100800 */
[----:B--2---:R-:W2:Y:S01]  /*1e010*/  LD.E R2, desc[UR36][R20.64] ;  /* 0x0000002414027980 */ /* 0x004ea2000c101900 */
[----:B------:R-:W-:Y:S01]  /*1e020*/  BSSY B0, `(.L_x_12610) ;  /* 0x0000005000007945 */ /* 0x000fe20003800000 */
[----:B--2---:R-:W-:-:S04]  /*1e030*/  LOP3.LUT R2, R2, 0x1, RZ, 0xfc, !PT ;  /* 0x0000000102027812 */ /* 0x004fc800078efcff */
[----:B------:R-:W-:-:S13]  /*1e040*/  ISETP.NE.AND P0, PT, R2, 0x3, PT ;  /* 0x000000030200780c */ /* 0x000fda0003f05270 */
[----:B-1----:R-:W-:Y:S05]  /*1e050*/  @!P0 BRA `(.L_x_12611) ;  /* 0x0000000000048947 */ /* 0x002fea0003800000 */
[----:B------:R-:W-:Y:S01]  /*1e060*/  BPT.TRAP 0x1 ;  /* 0x000000040000795c */ /* 0x000fe20000300000 */
.L_x_12611:
[----:B------:R-:W-:Y:S05]  /*1e070*/  BSYNC B0 ;  /* 0x0000000000007941 */ /* 0x000fea0003800000 */
.L_x_12610:
        /* <DEDUP_REMOVED lines=9> */
.L_x_12583:
[----:B0-----:R-:W0:Y:S01]  /*1e110*/  S2R R0, SR_TID.X ;  /* 0x0000000000007919 */ /* 0x001e220000002100 */
[----:B------:R-:W-:Y:S05]  /*1e120*/  WARPSYNC.ALL ;  /* 0x0000000000007948 */ /* 0x000fea0003800000 */
[----:B0-----:R-:W-:-:S04]  /*1e130*/  SHF.R.U32.HI R0, RZ, 0x7, R0 ;  /* 0x00000007ff007819 */ /* 0x001fc80000011600 */
[----:B------:R-:W-:Y:S01]  /*1e140*/  IADD3 R143, -R0, 0xb, RZ ;  /* 0x0000000b008f7810 */ /* 0x000fe20007ffe1ff */
[----:B------:R-:W2:Y:S04]  /*1e150*/  LDL R5, [R1+0x210] ;  /* 0x0002100001057983 */ /* 0x000ea80000100800 */
[----:B------:R-:W3:Y:S04]  /*1e160*/  LDL R8, [R1+0x214] ;  /* 0x0002140001087983 */ /* 0x000ee80000100800 */
[----:B------:R-:W4:Y:S04]  /*1e170*/  LDL R137, [R1+0x1f0] ;  /* 0x0001f00001897983 */ /* 0x000f280000100800 */
[----:B------:R-:W5:Y:S01]  /*1e180*/  LDL.64 R124, [R1+0x290] ;  /* 0x00029000017c7983 */ /* 0x000f620000100a00 */
[----:B------:R-:W-:-:S02]  /*1e190*/  IMAD.MOV.U32 R142, RZ, RZ, -0x800000 ;  /* 0xff800000ff8e7424 */ /* 0x000fc400078e00ff */
[----:B------:R-:W-:Y:S01]  /*1e1a0*/  IMAD.MOV.U32 R140, RZ, RZ, -0x800000 ;  /* 0xff800000ff8c7424 */ /* 0x000fe200078e00ff */
[----:B------:R-:W5:Y:S01]  /*1e1b0*/  LDL.64 R134, [R1+0x240] ;  /* 0x0002400001867983 */ /* 0x000f620000100a00 */
[----:B------:R-:W-:-:S03]  /*1e1c0*/  IMAD.MOV.U32 R139, RZ, RZ, RZ ;  /* 0x000000ffff8b7224 */ /* 0x000fc600078e00ff */
        /* <DEDUP_REMOVED lines=59> */
[----:B--2---:R-:W0:Y:S02]  /*1e580*/  SHFL.BFLY PT, R0, R5, 0x2, 0x1f ;  /* 0x0c401f0005007f89 */ /* 0x004e2400000e0000 */
[----:B0-----:R-:W-:-:S05]  /*1e590*/  FADD.FTZ R0, R5, R0 ;  /* 0x0000000005007221 */ /* 0x001fca0000010000 */
[----:B-1----:R-:W0:Y:S02]  /*1e5a0*/  SHFL.BFLY PT, R3, R0, 0x1, 0x1f ;  /* 0x0c201f0000037f89 */ /* 0x002e2400000e0000 */
[----:B0-----:R-:W-:-:S05]  /*1e5b0*/  FADD.FTZ R2, R0, R3 ;  /* 0x0000000300027221 */ /* 0x001fca0000010000 */
[----:B------:R-:W-:Y:S04]  /*1e5c0*/  STL [R1+0x210], R2 ;  /* 0x0002100201007387 */ /* 0x000fe80000100800 */
[----:B------:R-:W2:Y:S04]  /*1e5d0*/  LDL R136, [R1+0x210] ;  /* 0x0002100001887983 */ /* 0x000ea80000100800 */
[----:B---3--:R-:W0:Y:S02]  /*1e5e0*/  SHFL.BFLY PT, R3, R8, 0x2, 0x1f ;  /* 0x0c401f0008037f89 */ /* 0x008e2400000e0000 */
[----:B0-----:R-:W-:Y:S01]  /*1e5f0*/  FADD.FTZ R3, R3, R8 ;  /* 0x0000000803037221 */ /* 0x001fe20000010000 */
[----:B----4-:R-:W-:Y:S01]  /*1e600*/  VIADD R137, R137, 0x1 ;  /* 0x0000000189897836 */ /* 0x010fe20000000000 */
[----:B------:R-:W3:Y:S04]  /*1e610*/  LDL.64 R8, [R1+0x3f8] ;  /* 0x0003f80001087983 */ /* 0x000ee80000100a00 */
[----:B------:R-:W0:Y:S02]  /*1e620*/  SHFL.BFLY PT, R4, R3, 0x1, 0x1f ;  /* 0x0c201f0003047f89 */ /* 0x000e2400000e0000 */
[----:B0-----:R-:W-:Y:S01]  /*1e630*/  FADD.FTZ R141, R3, R4 ;  /* 0x00000004038d7221 */ /* 0x001fe20000010000 */
[----:B------:R0:W-:Y:S08]  /*1e640*/  BAR.ARV R143, 0x100 ;  /* 0x0004008f0000751d */ /* 0x0001f00000002000 */
[----:B------:R-:W-:Y:S06]  /*1e650*/  BAR.ARV 0x8, 0x180 ;  /* 0x0206000000007b1d */ /* 0x000fec0000002000 */
[----:B------:R-:W-:-:S13]  /*1e660*/  FSETP.NE.FTZ.AND P1, PT, R141, RZ, PT ;  /* 0x000000ff8d00720b */ /* 0x000fda0003f35000 */
[----:B------:R-:W4:Y:S04]  /*1e670*/  @P1 LDL R6, [R1+0x220] ;  /* 0x0002200001061983 */ /* 0x000f280000100800 */
[----:B------:R-:W5:Y:S01]  /*1e680*/  @P1 LDL R7, [R1+0x204] ;  /* 0x0002040001071983 */ /* 0x000f620000100800 */
[----:B--2---:R-:W-:-:S13]  /*1e690*/  FSETP.NE.FTZ.AND P0, PT, R136, RZ, PT ;  /* 0x000000ff8800720b */ /* 0x004fda0003f15000 */
[----:B------:R-:W2:Y:S04]  /*1e6a0*/  @P0 LDL R4, [R1+0x220] ;  /* 0x0002200001040983 */ /* 0x000ea80000100800 */
[----:B------:R-:W3:Y:S01]  /*1e6b0*/  @P0 LDL R5, [R1+0x200] ;  /* 0x0002000001050983 */ /* 0x000ee20000100800 */
[----:B------:R-:W1:Y:S08]  /*1e6c0*/  @P0 MUFU.LG2 R0, R136 ;  /* 0x0000008800000308 */ /* 0x000e700000000c00 */
[----:B------:R-:W0:Y:S01]  /*1e6d0*/  @P1 MUFU.LG2 R2, R141 ;  /* 0x0000008d00021308 */ /* 0x000e220000000c00 */
[----:B-1----:R-:W-:-:S02]  /*1e6e0*/  @P0 FMUL.FTZ R3, R0, 0.69314718246459960938 ;  /* 0x3f31721800030820 */ /* 0x002fc40000410000 */
[----:B------:R-:W5:Y:S05]  /*1e6f0*/  LDL R0, [R1+0x1fc] ;  /* 0x0001fc0001007983 */ /* 0x000f6a0000100800 */
[----:B------:R1:W1:Y:S01]  /*1e700*/  @P0 MUFU.RCP R139, R136 ;  /* 0x00000088008b0308 */ /* 0x0002620000001000 */
[----:B----4-:R-:W-:Y:S01]  /*1e710*/  @P1 FMUL.FTZ R6, R6, 0.69314718246459960938 ;  /* 0x3f31721806061820 */ /* 0x010fe20000410000 */
[----:B--2---:R-:W-:-:S04]  /*1e720*/  @P0 FMUL.FTZ R4, R4, 0.69314718246459960938 ;  /* 0x3f31721804040820 */ /* 0x004fc80000410000 */
[----:B---3--:R-:W-:Y:S01]  /*1e730*/  @P0 FFMA.FTZ R142, R4, R5, R3 ;  /* 0x00000005048e0223 */ /* 0x008fe20000010003 */
[----:B0-----:R-:W-:Y:S01]  /*1e740*/  @P1 FMUL.FTZ R3, R2, 0.69314718246459960938 ;  /* 0x3f31721802031820 */ /* 0x001fe20000410000 */
[----:B------:R-:W2:Y:S03]  /*1e750*/  LDL.64 R4, [R1+0x408] ;  /* 0x0004080001047983 */ /* 0x000ea60000100a00 */
[----:B-----5:R-:W-:Y:S02]  /*1e760*/  @P1 FFMA.FTZ R140, R6, R7, R3 ;  /* 0x00000007068c1223 */ /* 0x020fe40000010003 */
[----:B------:R-:W3:Y:S04]  /*1e770*/  LDL.64 R2, [R1+0x428] ;  /* 0x0004280001027983 */ /* 0x000ee80000100a00 */
[----:B------:R-:W4:Y:S01]  /*1e780*/  LDL.64 R6, [R1+0x438] ;  /* 0x0004380001067983 */ /* 0x000f220000100a00 */
[----:B------:R-:W-:-:S13]  /*1e790*/  ISETP.NE.AND P0, PT, R137, 0x2, PT ;  /* 0x000000028900780c */ /* 0x000fda0003f05270 */
[----:B-1----:R-:W5:Y:S01]  /*1e7a0*/  @!P0 LDL R136, [R1+0x1f4] ;  /* 0x0001f40001888983 */ /* 0x002f620000100800 */
[-C--:B------:R-:W-:Y:S01]  /*1e7b0*/  FMUL.FTZ R125, R125, R139.reuse ;  /* 0x0000008b7d7d7220 */ /* 0x080fe20000410000 */
[----:B------:R-:W-:-:S05]  /*1e7c0*/  FMUL.FTZ R124, R124, R139 ;  /* 0x0000008b7c7c7220 */ /* 0x000fca0000410000 */
[----:B------:R0:W-:Y:S02]  /*1e7d0*/  STL.64 [R1+0x290], R124 ;  /* 0x0002907c01007387 */ /* 0x0001e40000100a00 */
        /* <DEDUP_REMOVED lines=124> */
[----:B------:R0:W-:Y:S04]  /*1efa0*/  STL [R1+0x214], R141 ;  /* 0x0002148d01007387 */ /* 0x0001e80000100800 */
[----:B------:R0:W-:Y:S04]  /*1efb0*/  STL.64 [R1+0x240], R134 ;  /* 0x0002408601007387 */ /* 0x0001e80000100a00 */
[----:B------:R0:W-:Y:S04]  /*1efc0*/  STL.64 [R1+0x250], R132 ;  /* 0x0002508401007387 */ /* 0x0001e80000100a00 */
[----:B------:R0:W-:Y:S04]  /*1efd0*/  STL.64 [R1+0x260], R130 ;  /* 0x0002608201007387 */ /* 0x0001e80000100a00 */
[----:B------:R0:W-:Y:S04]  /*1efe0*/  STL.64 [R1+0x270], R128 ;  /* 0x0002708001007387 */ /* 0x0001e80000100a00 */
[----:B------:R0:W-:Y:S04]  /*1eff0*/  STL.64 [R1+0x280], R126 ;  /* 0x0002807e01007387 */ /* 0x0001e80000100a00 */
[----:B------:R0:W-:Y:S04]  /*1f000*/  STL [R1+0x210], R142 ;  /* 0x0002108e01007387 */ /* 0x0001e80000100800 */
        /* <DEDUP_REMOVED lines=24> */
[-C--:B--2---:R-:W-:Y:S01]  /*1f190*/  FMUL.FTZ R5, R5, R124.reuse ;  /* 0x0000007c05057220 */ /* 0x084fe20000410000 */
[-C--:B------:R-:W-:Y:S01]  /*1f1a0*/  FMUL.FTZ R4, R4, R124.reuse ;  /* 0x0000007c04047220 */ /* 0x080fe20000410000 */
[-C--:B---3--:R-:W-:Y:S01]  /*1f1b0*/  FMUL.FTZ R3, R3, R124.reuse ;  /* 0x0000007c03037220 */ /* 0x088fe20000410000 */
[-C--:B------:R-:W-:Y:S01]  /*1f1c0*/  FMUL.FTZ R2, R2, R124.reuse ;  /* 0x0000007c02027220 */ /* 0x080fe20000410000 */
[-C--:B----4-:R-:W-:Y:S01]  /*1f1d0*/  FMUL.FTZ R7, R7, R124.reuse ;  /* 0x0000007c07077220 */ /* 0x090fe20000410000 */
        /* <DEDUP_REMOVED lines=38> */
[----:B-----5:R-:W-:-:S03]  /*1f440*/  @!P0 LOP3.LUT R136, R136, 0x1, RZ, 0x3c, !PT ;  /* 0x0000000188888812 */ /* 0x020fc600078e3cff */
[----:B------:R0:W-:Y:S04]  /*1f450*/  STL [R1+0x1f0], R137 ;  /* 0x0001f08901007387 */ /* 0x0001e80000100800 */
[----:B------:R0:W-:Y:S04]  /*1f460*/  @!P0 STL [R1+0x1f4], R136 ;  /* 0x0001f48801008387 */ /* 0x0001e80000100800 */
[----:B------:R0:W-:Y:S01]  /*1f470*/  @!P0 STL [R1+0x1f0], RZ ;  /* 0x0001f0ff01008387 */ /* 0x0001e20000100800 */
[----:B------:R-:W-:-:S13]  /*1f480*/  PLOP3.LUT P0, PT, PT, PT, PT, 0x8, 0x0 ;  /* 0x000000000000781c */ /* 0x000fda0003f0e170 */
.L_x_12517:
[----:B01----:R-:W0:Y:S01]  /*1f490*/  S2R R7, SR_CgaCtaId ;  /* 0x0000000000077919 */ /* 0x003e220000008800 */
        /* <DEDUP_REMOVED lines=10> */
[----:B------:R-:W2:Y:S01]  /*1f540*/  LDL R4, [R1+0x4d0] ;  /* 0x0004d00001047983 */ /* 0x000ea20000100800 */
[----:B------:R-:W-:Y:S01]  /*1f550*/  R2UR UR4, R216 ;  /* 0x00000000d80472ca */ /* 0x000fe200000e0000 */
[----:B------:R-:W-:Y:S01]  /*1f560*/  ULDC.64 UR8, c[0x0][0xd00] ;  /* 0x0003400000087ab9 */ /* 0x000fe20000000a00 */
[----:B------:R-:W-:Y:S01]  /*1f570*/  ULDC.64 UR10, c[0x0][0xd00] ;  /* 0x00034000000a7ab9 */ /* 0x000fe20000000a00 */
[----:B------:R-:W3:Y:S04]  /*1f580*/  LDL.128 R8, [R1+0x240] ;  /* 0x0002400001087983 */ /* 0x000ee80000100c00 */
[----:B------:R-:W4:Y:S04]  /*1f590*/  LDL.128 R12, [R1+0x260] ;  /* 0x00026000010c7983 */ /* 0x000f280000100c00 */
[----:B------:R-:W4:Y:S04]  /*1f5a0*/  LDL.128 R28, [R1+0x250] ;  /* 0x00025000011c7983 */ /* 0x000f280000100c00 */
[----:B------:R-:W4:Y:S01]  /*1f5b0*/  LDL.128 R24, [R1+0x270] ;  /* 0x0002700001187983 */ /* 0x000f220000100c00 */
[----:B------:R-:W0:Y:S03]  /*1f5c0*/  S2R R5, SR_SWINHI ;  /* 0x0000000000057919 */ /* 0x000e260000002f00 */
[----:B------:R-:W4:Y:S04]  /*1f5d0*/  LDL.128 R124, [R1+0x280] ;  /* 0x00028000017c7983 */ /* 0x000f280000100c00 */
[----:B------:R-:W4:Y:S04]  /*1f5e0*/  LDL.128 R116, [R1+0x2a0] ;  /* 0x0002a00001747983 */ /* 0x000f280000100c00 */
[----:B------:R-:W4:Y:S04]  /*1f5f0*/  LDL.128 R120, [R1+0x290] ;  /* 0x0002900001787983 */ /* 0x000f280000100c00 */
[----:B------:R-:W4:Y:S04]  /*1f600*/  LDL.128 R108, [R1+0x2c0] ;  /* 0x0002c000016c7983 */ /* 0x000f280000100c00 */
[----:B------:R-:W4:Y:S04]  /*1f610*/  LDL.128 R112, [R1+0x2b0] ;  /* 0x0002b00001707983 */ /* 0x000f280000100c00 */
[----:B------:R-:W4:Y:S04]  /*1f620*/  LDL.128 R100, [R1+0x2e0] ;  /* 0x0002e00001647983 */ /* 0x000f280000100c00 */
[----:B------:R-:W4:Y:S01]  /*1f630*/  LDL.128 R104, [R1+0x2d0] ;  /* 0x0002d00001687983 */ /* 0x000f220000100c00 */
[----:B------:R-:W-:-:S02]  /*1f640*/  MOV R2, R0 ;  /* 0x0000000000027202 */ /* 0x000fc40000000f00 */
[----:B0-----:R-:W-:Y:S01]  /*1f650*/  MOV R3, R5 ;  /* 0x0000000500037202 */ /* 0x001fe20000000f00 */
        /* <DEDUP_REMOVED lines=16> */
[----:B--2---:R-:W-:-:S03]  /*1f760*/  IMAD.WIDE R4, R4, 0x2, R2 ;  /* 0x0000000204047825 */ /* 0x004fc600078e0202 */
[C---:B------:R-:W-:Y:S02]  /*1f770*/  IADD3 R33, P1, R4.reuse, 0x20, RZ ;  /* 0x0000002004217810 */ /* 0x040fe40007f3e0ff */
[----:B------:R-:W-:Y:S02]  /*1f780*/  LOP3.LUT R35, R4, 0x380, RZ, 0xc0, !PT ;  /* 0x0000038004237812 */ /* 0x000fe400078ec0ff */
[----:B------:R-:W-:Y:S02]  /*1f790*/  LOP3.LUT R32, R33, 0x380, RZ, 0xc0, !PT ;  /* 0x0000038021207812 */ /* 0x000fe400078ec0ff */
[----:B------:R-:W-:Y:S02]  /*1f7a0*/  SHF.R.U64 R35, R35, 0x3, RZ ;  /* 0x0000000323237819 */ /* 0x000fe400000012ff */
[----:B------:R-:W-:Y:S02]  /*1f7b0*/  SHF.R.U64 R32, R32, 0x3, RZ ;  /* 0x0000000320207819 */ /* 0x000fe400000012ff */
[----:B------:R-:W-:Y:S01]  /*1f7c0*/  LOP3.LUT R34, R35, R4, RZ, 0x3c, !PT ;  /* 0x0000000423227212 */ /* 0x000fe200078e3cff */
[--C-:B------:R-:W-:Y:S01]  /*1f7d0*/  IMAD.MOV.U32 R35, RZ, RZ, R5.reuse ;  /* 0x000000ffff237224 */ /* 0x100fe200078e0005 */
[----:B------:R-:W-:Y:S01]  /*1f7e0*/  LOP3.LUT R32, R32, R33, RZ, 0x3c, !PT ;  /* 0x0000002120207212 */ /* 0x000fe200078e3cff */
[----:B------:R-:W-:Y:S01]  /*1f7f0*/  IMAD.X R33, RZ, RZ, R5, P1 ;  /* 0x000000ffff217224 */ /* 0x000fe200008e0605 */
[----:B---3--:R-:W-:-:S02]  /*1f800*/  F2FP.BF16.F32.PACK_AB R8, R9, R8 ;  /* 0x000000080908723e */ /* 0x008fc400000010ff */
[----:B------:R-:W-:Y:S02]  /*1f810*/  F2FP.BF16.F32.PACK_AB R9, R11, R10 ;  /* 0x0000000a0b09723e */ /* 0x000fe400000010ff */
[----:B----4-:R-:W-:Y:S02]  /*1f820*/  F2FP.BF16.F32.PACK_AB R12, R13, R12 ;  /* 0x0000000c0d0c723e */ /* 0x010fe400000010ff */
[----:B------:R-:W-:Y:S02]  /*1f830*/  MOV R34, R34 ;  /* 0x0000002200227202 */ /* 0x000fe40000000f00 */
[----:B------:R-:W-:Y:S02]  /*1f840*/  F2FP.BF16.F32.PACK_AB R10, R29, R28 ;  /* 0x0000001c1d0a723e */ /* 0x000fe400000010ff */
[----:B------:R-:W-:Y:S01]  /*1f850*/  F2FP.BF16.F32.PACK_AB R11, R31, R30 ;  /* 0x0000001e1f0b723e */ /* 0x000fe200000010ff */
[----:B------:R-:W-:Y:S01]  /*1f860*/  BAR.SYNC.DEFER_BLOCKING 0x1, 0x100 ;  /* 0x0044000000007b1d */ /* 0x000fe20000010000 */
[----:B------:R-:W-:-:S02]  /*1f870*/  F2FP.BF16.F32.PACK_AB R13, R15, R14 ;  /* 0x0000000e0f0d723e */ /* 0x000fc400000010ff */
[----:B------:R-:W-:Y:S02]  /*1f880*/  MOV R6, R32 ;  /* 0x0000002000067202 */ /* 0x000fe40000000f00 */
[----:B------:R-:W-:Y:S02]  /*1f890*/  F2FP.BF16.F32.PACK_AB R14, R25, R24 ;  /* 0x00000018190e723e */ /* 0x000fe400000010ff */
[----:B------:R-:W-:Y:S01]  /*1f8a0*/  F2FP.BF16.F32.PACK_AB R15, R27, R26 ;  /* 0x0000001a1b0f723e */ /* 0x000fe200000010ff */
[----:B------:R-:W2:Y:S04]  /*1f8b0*/  LDL.128 R28, [R1+0x400] ;  /* 0x00040000011c7983 */ /* 0x000ea80000100c00 */
[----:B------:R-:W3:Y:S04]  /*1f8c0*/  LDL.128 R24, [R1+0x410] ;  /* 0x0004100001187983 */ /* 0x000ee80000100c00 */
[----:B------:R0:W-:Y:S04]  /*1f8d0*/  STSM.16.M88.4 [R34], R8 ;  /* 0x0000000822007844 */ /* 0x0001e80000000200 */
[----:B------:R1:W-:Y:S04]  /*1f8e0*/  STSM.16.M88.4 [R6], R12 ;  /* 0x0000000c06007844 */ /* 0x0003e80000000200 */
[----:B0-----:R-:W4:Y:S04]  /*1f8f0*/  LDL.128 R32, [R1+0x3f0] ;  /* 0x0003f00001207983 */ /* 0x001f280000100c00 */
[----:B-1----:R-:W4:Y:S04]  /*1f900*/  LDL.128 R12, [R1+0x420] ;  /* 0x00042000010c7983 */ /* 0x002f280000100c00 */
[----:B------:R-:W4:Y:S01]  /*1f910*/  LDL.128 R8, [R1+0x430] ;  /* 0x0004300001087983 */ /* 0x000f220000100c00 */
[----:B------:R-:W-:-:S02]  /*1f920*/  IADD3 R141, P0, R4, 0x40, RZ ;  /* 0x00000040048d7810 */ /* 0x000fc40007f1e0ff */
[C---:B------:R-:W-:Y:S02]  /*1f930*/  IADD3 R143, P4, R4.reuse, 0x60, RZ ;  /* 0x00000060048f7810 */ /* 0x040fe40007f9e0ff */
[C---:B------:R-:W-:Y:S02]  /*1f940*/  IADD3 R21, P3, R4.reuse, 0x4000, RZ ;  /* 0x0000400004157810 */ /* 0x040fe40007f7e0ff */
[C---:B------:R-:W-:Y:S02]  /*1f950*/  IADD3 R129, P6, R4.reuse, 0x4020, RZ ;  /* 0x0000402004817810 */ /* 0x040fe40007fde0ff */
[----:B------:R-:W-:Y:S02]  /*1f960*/  LOP3.LUT R140, R141, 0x380, RZ, 0xc0, !PT ;  /* 0x000003808d8c7812 */ /* 0x000fe400078ec0ff */
[----:B------:R-:W-:Y:S02]  /*1f970*/  IADD3 R131, P5, R4, 0x4040, RZ ;  /* 0x0000404004837810 */ /* 0x000fe40007fbe0ff */
[----:B------:R-:W-:-:S02]  /*1f980*/  LOP3.LUT R142, R143, 0x380, RZ, 0xc0, !PT ;  /* 0x000003808f8e7812 */ /* 0x000fc400078ec0ff */
[----:B------:R-:W-:Y:S02]  /*1f990*/  IADD3 R133, P2, R4, 0x4060, RZ ;  /* 0x0000406004857810 */ /* 0x000fe40007f5e0ff */
[----:B------:R-:W-:Y:S02]  /*1f9a0*/  LOP3.LUT R20, R21, 0x380, RZ, 0xc0, !PT ;  /* 0x0000038015147812 */ /* 0x000fe400078ec0ff */
[----:B------:R-:W-:Y:S02]  /*1f9b0*/  LOP3.LUT R128, R129, 0x380, RZ, 0xc0, !PT ;  /* 0x0000038081807812 */ /* 0x000fe400078ec0ff */
[----:B------:R-:W-:Y:S02]  /*1f9c0*/  SHF.R.U64 R140, R140, 0x3, RZ ;  /* 0x000000038c8c7819 */ /* 0x000fe400000012ff */
[----:B------:R-:W-:Y:S02]  /*1f9d0*/  LOP3.LUT R130, R131, 0x380, RZ, 0xc0, !PT ;  /* 0x0000038083827812 */ /* 0x000fe400078ec0ff */
[----:B------:R-:W-:-:S02]  /*1f9e0*/  IADD3 R135, P1, R4, 0x8000, RZ ;  /* 0x0000800004877810 */ /* 0x000fc40007f3e0ff */
[----:B------:R-:W-:Y:S02]  /*1f9f0*/  SHF.R.U64 R142, R142, 0x3, RZ ;  /* 0x000000038e8e7819 */ /* 0x000fe400000012ff */
[----:B------:R-:W-:Y:S02]  /*1fa00*/  LOP3.LUT R132, R133, 0x380, RZ, 0xc0, !PT ;  /* 0x0000038085847812 */ /* 0x000fe400078ec0ff */
[----:B------:R-:W-:Y:S02]  /*1fa10*/  SHF.R.U64 R20, R20, 0x3, RZ ;  /* 0x0000000314147819 */ /* 0x000fe400000012ff */
[----:B------:R-:W-:Y:S02]  /*1fa20*/  SHF.R.U64 R128, R128, 0x3, RZ ;  /* 0x0000000380807819 */ /* 0x000fe400000012ff */
[----:B------:R-:W-:Y:S01]  /*1fa30*/  LOP3.LUT R140, R140, R141, RZ, 0x3c, !PT ;  /* 0x0000008d8c8c7212 */ /* 0x000fe200078e3cff */
[----:B------:R-:W-:Y:S01]  /*1fa40*/  IMAD.X R141, RZ, RZ, R5, P0 ;  /* 0x000000ffff8d7224 */ /* 0x000fe200000e0605 */
[----:B------:R-:W-:-:S02]  /*1fa50*/  SHF.R.U64 R130, R130, 0x3, RZ ;  /* 0x0000000382827819 */ /* 0x000fc400000012ff */
[----:B------:R-:W-:Y:S02]  /*1fa60*/  LOP3.LUT R134, R135, 0x380, RZ, 0xc0, !PT ;  /* 0x0000038087867812 */ /* 0x000fe400078ec0ff */
[----:B------:R-:W-:Y:S01]  /*1fa70*/  LOP3.LUT R142, R142, R143, RZ, 0x3c, !PT ;  /* 0x0000008f8e8e7212 */ /* 0x000fe200078e3cff */
[--C-:B------:R-:W-:Y:S01]  /*1fa80*/  IMAD.X R143, RZ, RZ, R5.reuse, P4 ;  /* 0x000000ffff8f7224 */ /* 0x100fe200020e0605 */
[----:B------:R-:W-:Y:S02]  /*1fa90*/  SHF.R.U64 R132, R132, 0x3, RZ ;  /* 0x0000000384847819 */ /* 0x000fe400000012ff */
        /* <DEDUP_REMOVED lines=8> */
[----:B------:R-:W-:Y:S02]  /*1fb20*/  SHF.R.U64 R134, R134, 0x3, RZ ;  /* 0x0000000386867819 */ /* 0x000fe400000012ff */
[----:B------:R-:W-:Y:S02]  /*1fb30*/  IADD3 R137, P3, R4, 0x8060, RZ ;  /* 0x0000806004897810 */ /* 0x000fe40007f7e0ff */
[----:B------:R-:W-:Y:S01]  /*1fb40*/  LOP3.LUT R132, R132, R133, RZ, 0x3c, !PT ;  /* 0x0000008584847212 */ /* 0x000fe200078e3cff */
[----:B------:R-:W-:Y:S01]  /*1fb50*/  IMAD.X R133, RZ, RZ, R5, P2 ;  /* 0x000000ffff857224 */ /* 0x000fe200010e0605 */
[----:B------:R-:W-:Y:S02]  /*1fb60*/  IADD3 R139, P6, R4, 0xc000, RZ ;  /* 0x0000c000048b7810 */ /* 0x000fe40007fde0ff */
[----:B------:R-:W-:-:S02]  /*1fb70*/  LOP3.LUT R144, R145, 0x380, RZ, 0xc0, !PT ;  /* 0x0000038091907812 */ /* 0x000fc400078ec0ff */
[C---:B------:R-:W-:Y:S02]  /*1fb80*/  IADD3 R149, P5, R4.reuse, 0xc020, RZ ;  /* 0x0000c02004957810 */ /* 0x040fe40007fbe0ff */
[----:B------:R-:W-:Y:S02]  /*1fb90*/  LOP3.LUT R146, R147, 0x380, RZ, 0xc0, !PT ;  /* 0x0000038093927812 */ /* 0x000fe400078ec0ff */
[----:B------:R-:W-:Y:S02]  /*1fba0*/  IADD3 R151, P2, R4, 0xc040, RZ ;  /* 0x0000c04004977810 */ /* 0x000fe40007f5e0ff */
[----:B------:R-:W-:Y:S01]  /*1fbb0*/  LOP3.LUT R134, R134, R135, RZ, 0x3c, !PT ;  /* 0x0000008786867212 */ /* 0x000fe200078e3cff */
[----:B------:R-:W-:Y:S01]  /*1fbc0*/  IMAD.X R135, RZ, RZ, R5, P1 ;  /* 0x000000ffff877224 */ /* 0x000fe200008e0605 */
[----:B------:R-:W-:Y:S02]  /*1fbd0*/  LOP3.LUT R136, R137, 0x380, RZ, 0xc0, !PT ;  /* 0x0000038089887812 */ /* 0x000fe400078ec0ff */
[----:B------:R-:W-:-:S02]  /*1fbe0*/  LOP3.LUT R138, R139, 0x380, RZ, 0xc0, !PT ;  /* 0x000003808b8a7812 */ /* 0x000fc400078ec0ff */
[----:B------:R-:W-:Y:S02]  /*1fbf0*/  SHF.R.U64 R144, R144, 0x3, RZ ;  /* 0x0000000390907819 */ /* 0x000fe400000012ff */
[----:B------:R-:W-:Y:S02]  /*1fc00*/  LOP3.LUT R148, R149, 0x380, RZ, 0xc0, !PT ;  /* 0x0000038095947812 */ /* 0x000fe400078ec0ff */
[----:B------:R-:W-:Y:S02]  /*1fc10*/  IADD3 R4, P1, R4, 0xc060, RZ ;  /* 0x0000c06004047810 */ /* 0x000fe40007f3e0ff */
[----:B------:R-:W-:Y:S02]  /*1fc20*/  SHF.R.U64 R146, R146, 0x3, RZ ;  /* 0x0000000392927819 */ /* 0x000fe400000012ff */
[----:B------:R-:W-:Y:S02]  /*1fc30*/  LOP3.LUT R150, R151, 0x380, RZ, 0xc0, !PT ;  /* 0x0000038097967812 */ /* 0x000fe400078ec0ff */
[----:B------:R-:W-:-:S02]  /*1fc40*/  F2FP.BF16.F32.PACK_AB R124, R125, R124 ;  /* 0x0000007c7d7c723e */ /* 0x000fc400000010ff */
[----:B------:R-:W-:Y:S02]  /*1fc50*/  SHF.R.U64 R136, R136, 0x3, RZ ;  /* 0x0000000388887819 */ /* 0x000fe400000012ff */
[----:B------:R-:W-:Y:S02]  /*1fc60*/  F2FP.BF16.F32.PACK_AB R125, R127, R126 ;  /* 0x0000007e7f7d723e */ /* 0x000fe400000010ff */
[----:B------:R-:W-:Y:S02]  /*1fc70*/  F2FP.BF16.F32.PACK_AB R116, R117, R116 ;  /* 0x000000747574723e */ /* 0x000fe400000010ff */
[----:B------:R-:W-:Y:S02]  /*1fc80*/  SHF.R.U64 R138, R138, 0x3, RZ ;  /* 0x000000038a8a7819 */ /* 0x000fe400000012ff */
[----:B------:R-:W-:Y:S02]  /*1fc90*/  MOV R140, R140 ;  /* 0x0000008c008c7202 */ /* 0x000fe40000000f00 */
[----:B------:R-:W-:-:S02]  /*1fca0*/  F2FP.BF16.F32.PACK_AB R126, R121, R120 ;  /* 0x00000078797e723e */ /* 0x000fc400000010ff */
[----:B------:R-:W-:Y:S02]  /*1fcb0*/  F2FP.BF16.F32.PACK_AB R127, R123, R122 ;  /* 0x0000007a7b7f723e */ /* 0x000fe400000010ff */
[----:B------:R-:W-:Y:S02]  /*1fcc0*/  F2FP.BF16.F32.PACK_AB R117, R119, R118 ;  /* 0x000000767775723e */ /* 0x000fe400000010ff */
[----:B------:R-:W-:Y:S02]  /*1fcd0*/  F2FP.BF16.F32.PACK_AB R108, R109, R108 ;  /* 0x0000006c6d6c723e */ /* 0x000fe400000010ff */
[----:B------:R-:W-:Y:S01]  /*1fce0*/  LOP3.LUT R144, R144, R145, RZ, 0x3c, !PT ;  /* 0x0000009190907212 */ /* 0x000fe200078e3cff */
[----:B------:R-:W-:Y:S01]  /*1fcf0*/  IMAD.X R145, RZ, RZ, R5, P0 ;  /* 0x000000ffff917224 */ /* 0x000fe200000e0605 */
[----:B------:R-:W-:Y:S02]  /*1fd00*/  SHF.R.U64 R148, R148, 0x3, RZ ;  /* 0x0000000394947819 */ /* 0x000fe400000012ff */
[----:B------:R-:W-:-:S02]  /*1fd10*/  MOV R142, R142 ;  /* 0x0000008e008e7202 */ /* 0x000fc40000000f00 */
[----:B------:R-:W-:Y:S02]  /*1fd20*/  LOP3.LUT R6, R4, 0x380, RZ, 0xc0, !PT ;  /* 0x0000038004067812 */ /* 0x000fe400078ec0ff */
[----:B------:R-:W-:Y:S02]  /*1fd30*/  F2FP.BF16.F32.PACK_AB R118, R113, R112 ;  /* 0x000000707176723e */ /* 0x000fe400000010ff */
[----:B------:R-:W-:Y:S02]  /*1fd40*/  F2FP.BF16.F32.PACK_AB R119, R115, R114 ;  /* 0x000000727377723e */ /* 0x000fe400000010ff */
[----:B------:R-:W-:Y:S02]  /*1fd50*/  F2FP.BF16.F32.PACK_AB R109, R111, R110 ;  /* 0x0000006e6f6d723e */ /* 0x000fe400000010ff */
[----:B------:R-:W-:Y:S02]  /*1fd60*/  F2FP.BF16.F32.PACK_AB R100, R101, R100 ;  /* 0x000000646564723e */ /* 0x000fe400000010ff */
[----:B------:R-:W-:Y:S01]  /*1fd70*/  LOP3.LUT R146, R146, R147, RZ, 0x3c, !PT ;  /* 0x0000009392927212 */ /* 0x000fe200078e3cff */
[----:B------:R-:W-:Y:S01]  /*1fd80*/  IMAD.X R147, RZ, RZ, R5, P4 ;  /* 0x000000ffff937224 */ /* 0x000fe200020e0605 */
[----:B------:R-:W-:-:S02]  /*1fd90*/  SHF.R.U64 R150, R150, 0x3, RZ ;  /* 0x0000000396967819 */ /* 0x000fc400000012ff */
[----:B------:R-:W-:Y:S02]  /*1fda0*/  MOV R20, R20 ;  /* 0x0000001400147202 */ /* 0x000fe40000000f00 */
[----:B------:R-:W-:Y:S02]  /*1fdb0*/  F2FP.BF16.F32.PACK_AB R110, R105, R104 ;  /* 0x00000068696e723e */ /* 0x000fe400000010ff */
[----:B------:R-:W-:Y:S02]  /*1fdc0*/  F2FP.BF16.F32.PACK_AB R111, R107, R106 ;  /* 0x0000006a6b6f723e */ /* 0x000fe400000010ff */
[----:B------:R-:W-:Y:S02]  /*1fdd0*/  F2FP.BF16.F32.PACK_AB R101, R103, R102 ;  /* 0x000000666765723e */ /* 0x000fe400000010ff */
[----:B------:R-:W-:Y:S02]  /*1fde0*/  F2FP.BF16.F32.PACK_AB R92, R93, R92 ;  /* 0x0000005c5d5c723e */ /* 0x000fe400000010ff */
[----:B------:R-:W-:Y:S01]  /*1fdf0*/  LOP3.LUT R136, R136, R137, RZ, 0x3c, !PT ;  /* 0x0000008988887212 */ /* 0x000fe200078e3cff */
[----:B------:R-:W-:Y:S01]  /*1fe00*/  IMAD.X R137, RZ, RZ, R5, P3 ;  /* 0x000000ffff897224 */ /* 0x000fe200018e0605 */
[----:B------:R-:W-:-:S02]  /*1fe10*/  MOV R128, R128 ;  /* 0x0000008000807202 */ /* 0x000fc40000000f00 */
[----:B------:R-:W-:Y:S02]  /*1fe20*/  F2FP.BF16.F32.PACK_AB R102, R97, R96 ;  /* 0x000000606166723e */ /* 0x000fe400000010ff */
[----:B------:R-:W-:Y:S02]  /*1fe30*/  F2FP.BF16.F32.PACK_AB R103, R99, R98 ;  /* 0x000000626367723e */ /* 0x000fe400000010ff */
[----:B------:R-:W-:Y:S02]  /*1fe40*/  F2FP.BF16.F32.PACK_AB R93, R95, R94 ;  /* 0x0000005e5f5d723e */ /* 0x000fe400000010ff */
[----:B------:R-:W-:Y:S01]  /*1fe50*/  F2FP.BF16.F32.PACK_AB R84, R85, R84 ;  /* 0x000000545554723e */ /* 0x000fe200000010ff */
[----:B------:R-:W-:Y:S01]  /*1fe60*/  STSM.16.M88.4 [R140], R124 ;  /* 0x0000007c8c007844 */ /* 0x000fe20000000200 */
        /* <DEDUP_REMOVED lines=10> */
[----:B------:R-:W-:Y:S01]  /*1ff10*/  SHF.R.U64 R6, R6, 0x3, RZ ;  /* 0x0000000306067819 */ /* 0x000fe200000012ff */
[----:B------:R-:W-:Y:S01]  /*1ff20*/  UIMAD.WIDE UR8, UR4, 0x4, UR8 ;  /* 0x00000004040878a5 */ /* 0x000fe2000f8e0208 */
[----:B------:R-:W-:-:S02]  /*1ff30*/  MOV R132, R132 ;  /* 0x0000008400847202 */ /* 0x000fc40000000f00 */
[----:B------:R-:W-:Y:S02]  /*1ff40*/  F2FP.BF16.F32.PACK_AB R86, R81, R80 ;  /* 0x000000505156723e */ /* 0x000fe400000010ff */
[----:B------:R-:W-:Y:S02]  /*1ff50*/  F2FP.BF16.F32.PACK_AB R87, R83, R82 ;  /* 0x000000525357723e */ /* 0x000fe400000010ff */
[----:B------:R-:W-:Y:S02]  /*1ff60*/  F2FP.BF16.F32.PACK_AB R77, R79, R78 ;  /* 0x0000004e4f4d723e */ /* 0x000fe400000010ff */
[----:B------:R-:W-:Y:S01]  /*1ff70*/  F2FP.BF16.F32.PACK_AB R68, R69, R68 ;  /* 0x000000444544723e */ /* 0x000fe200000010ff */
[----:B------:R0:W-:Y:S01]  /*1ff80*/  STSM.16.M88.4 [R20], R108 ;  /* 0x0000006c14007844 */ /* 0x0001e20000000200 */
[----:B------:R-:W-:Y:S01]  /*1ff90*/  LOP3.LUT R150, R150, R151, RZ, 0x3c, !PT ;  /* 0x0000009796967212 */ /* 0x000fe200078e3cff */
[----:B------:R-:W-:Y:S01]  /*1ffa0*/  IMAD.X R151, RZ, RZ, R5, P2 ;  /* 0x000000ffff977224 */ /* 0x000fe200010e0605 */
[----:B------:R-:W-:-:S02]  /*1ffb0*/  MOV R134, R134 ;  /* 0x0000008600867202 */ /* 0x000fc40000000f00 */
[----:B------:R-:W-:Y:S02]  /*1ffc0*/  F2FP.BF16.F32.PACK_AB R78, R73, R72 ;  /* 0x00000048494e723e */ /* 0x000fe400000010ff */
[----:B------:R-:W-:Y:S02]  /*1ffd0*/  F2FP.BF16.F32.PACK_AB R79, R75, R74 ;  /* 0x0000004a4b4f723e */ /* 0x000fe400000010ff */
[----:B------:R-:W-:Y:S02]  /*1ffe0*/  F2FP.BF16.F32.PACK_AB R69, R71, R70 ;  /* 0x000000464745723e */ /* 0x000fe400000010ff */
[----:B------:R-:W-:Y:S01]  /*1fff0*/  F2FP.BF16.F32.PACK_AB R60, R61, R60 ;  /* 0x0000003c3d3c723e */ /* 0x000fe200000010ff */
[----:B------:R-:W-:Y:S01]  /*20000*/  IMAD.X R5, RZ, RZ, R5, P1 ;  /* 0x000000ffff057224 */ /* 0x000fe200008e0605 */
[----:B------:R-:W-:Y:S01]  /*20010*/  MOV R144, R144 ;  /* 0x0000009000907202 */ /* 0x000fe20000000f00 */
[----:B------:R-:W-:Y:S01]  /*20020*/  STSM.16.M88.4 [R128], R100 ;  /* 0x0000006480007844 */ /* 0x000fe20000000200 */
[----:B------:R-:W-:Y:S01]  /*20030*/  F2FP.BF16.F32.PACK_AB R70, R65, R64 ;  /* 0x000000404146723e */ /* 0x000fe200000010ff */
[----:B0-----:R-:W0:Y:S01]  /*20040*/  LDC R20, c[0x0][0xce8] ;  /* 0x00033a00ff147b82 */ /* 0x001e220000000800 */
[----:B------:R-:W-:-:S02]  /*20050*/  F2FP.BF16.F32.PACK_AB R71, R67, R66 ;  /* 0x000000424347723e */ /* 0x000fc400000010ff */
[----:B------:R-:W-:Y:S02]  /*20060*/  F2FP.BF16.F32.PACK_AB R61, R63, R62 ;  /* 0x0000003e3f3d723e */ /* 0x000fe400000010ff */
[----:B------:R-:W-:Y:S01]  /*20070*/  F2FP.BF16.F32.PACK_AB R52, R53, R52 ;  /* 0x000000343534723e */ /* 0x000fe200000010ff */
[----:B------:R-:W-:Y:S01]  /*20080*/  STSM.16.M88.4 [R130], R92 ;  /* 0x0000005c82007844 */ /* 0x000fe20000000200 */
[----:B------:R-:W-:Y:S02]  /*20090*/  MOV R146, R146 ;  /* 0x0000009200927202 */ /* 0x000fe40000000f00 */
[----:B------:R-:W-:Y:S02]  /*200a0*/  F2FP.BF16.F32.PACK_AB R62, R57, R56 ;  /* 0x00000038393e723e */ /* 0x000fe400000010ff */
[----:B------:R-:W-:Y:S02]  /*200b0*/  F2FP.BF16.F32.PACK_AB R63, R59, R58 ;  /* 0x0000003a3b3f723e */ /* 0x000fe400000010ff */
[----:B------:R-:W-:-:S02]  /*200c0*/  F2FP.BF16.F32.PACK_AB R53, R55, R54 ;  /* 0x000000363735723e */ /* 0x000fc400000010ff */
[----:B------:R-:W-:Y:S01]  /*200d0*/  F2FP.BF16.F32.PACK_AB R44, R45, R44 ;  /* 0x0000002c2d2c723e */ /* 0x000fe200000010ff */
[----:B------:R-:W-:Y:S01]  /*200e0*/  STSM.16.M88.4 [R132], R84 ;  /* 0x0000005484007844 */ /* 0x000fe20000000200 */
[----:B------:R-:W-:Y:S02]  /*200f0*/  LOP3.LUT R4, R6, R4, RZ, 0x3c, !PT ;  /* 0x0000000406047212 */ /* 0x000fe400078e3cff */
[----:B------:R-:W-:Y:S02]  /*20100*/  MOV R136, R136 ;  /* 0x0000008800887202 */ /* 0x000fe40000000f00 */
[----:B------:R-:W-:Y:S02]  /*20110*/  F2FP.BF16.F32.PACK_AB R54, R49, R48 ;  /* 0x000000303136723e */ /* 0x000fe400000010ff */
[----:B------:R-:W-:Y:S02]  /*20120*/  F2FP.BF16.F32.PACK_AB R55, R51, R50 ;  /* 0x000000323337723e */ /* 0x000fe400000010ff */
[----:B------:R-:W-:-:S02]  /*20130*/  F2FP.BF16.F32.PACK_AB R45, R47, R46 ;  /* 0x0000002e2f2d723e */ /* 0x000fc400000010ff */
[----:B------:R-:W-:Y:S01]  /*20140*/  F2FP.BF16.F32.PACK_AB R36, R37, R36 ;  /* 0x000000242524723e */ /* 0x000fe200000010ff */
[----:B------:R-:W-:Y:S01]  /*20150*/  STSM.16.M88.4 [R134], R76 ;  /* 0x0000004c86007844 */ /* 0x000fe20000000200 */
[----:B------:R-:W-:Y:S02]  /*20160*/  MOV R138, R138 ;  /* 0x0000008a008a7202 */ /* 0x000fe40000000f00 */
[----:B------:R-:W-:Y:S02]  /*20170*/  F2FP.BF16.F32.PACK_AB R46, R41, R40 ;  /* 0x00000028292e723e */ /* 0x000fe400000010ff */
[----:B------:R-:W-:Y:S02]  /*20180*/  F2FP.BF16.F32.PACK_AB R47, R43, R42 ;  /* 0x0000002a2b2f723e */ /* 0x000fe400000010ff */
[----:B------:R-:W-:Y:S01]  /*20190*/  F2FP.BF16.F32.PACK_AB R37, R39, R38 ;  /* 0x000000262725723e */ /* 0x000fe200000010ff */
[----:B------:R-:W-:Y:S01]  /*201a0*/  STSM.16.M88.4 [R144], R68 ;  /* 0x0000004490007844 */ /* 0x000fe20000000200 */
[----:B------:R-:W-:-:S02]  /*201b0*/  MOV R148, R148 ;  /* 0x0000009400947202 */ /* 0x000fc40000000f00 */
[----:B------:R-:W-:Y:S01]  /*201c0*/  MOV R150, R150 ;  /* 0x0000009600967202 */ /* 0x000fe20000000f00 */
[----:B------:R-:W-:Y:S01]  /*201d0*/  STSM.16.M88.4 [R146], R60 ;  /* 0x0000003c92007844 */ /* 0x000fe20000000200 */
[----:B------:R-:W-:-:S03]  /*201e0*/  MOV R4, R4 ;  /* 0x0000000400047202 */ /* 0x000fc60000000f00 */
[----:B------:R-:W-:Y:S04]  /*201f0*/  STSM.16.M88.4 [R136], R52 ;  /* 0x0000003488007844 */ /* 0x000fe80000000200 */
[----:B------:R-:W-:Y:S01]  /*20200*/  STSM.16.M88.4 [R138], R44 ;  /* 0x0000002c8a007844 */ /* 0x000fe20000000200 */
[----:B------:R-:W-:Y:S02]  /*20210*/  ISETP.NE.U32.AND P1, PT, RZ, UR10, PT ;  /* 0x0000000aff007c0c */ /* 0x000fe4000bf25070 */
[----:B--2---:R-:W-:Y:S02]  /*20220*/  F2FP.BF16.F32.PACK_AB R28, R29, R28 ;  /* 0x0000001c1d1c723e */ /* 0x004fe400000010ff */
[----:B------:R-:W-:Y:S02]  /*20230*/  F2FP.BF16.F32.PACK_AB R29, R31, R30 ;  /* 0x0000001e1f1d723e */ /* 0x000fe400000010ff */
[----:B---3--:R-:W-:-:S02]  /*20240*/  F2FP.BF16.F32.PACK_AB R30, R25, R24 ;  /* 0x00000018191e723e */ /* 0x008fc400000010ff */
[----:B------:R-:W-:Y:S02]  /*20250*/  F2FP.BF16.F32.PACK_AB R31, R27, R26 ;  /* 0x0000001a1b1f723e */ /* 0x000fe400000010ff */
[----:B------:R-:W-:Y:S02]  /*20260*/  ISETP.NE.AND.EX P1, PT, RZ, UR11, PT, P1 ;  /* 0x0000000bff007c0c */ /* 0x000fe4000bf25310 */
[----:B----4-:R-:W-:Y:S02]  /*20270*/  F2FP.BF16.F32.PACK_AB R38, R33, R32 ;  /* 0x000000202126723e */ /* 0x010fe400000010ff */
[----:B------:R-:W-:Y:S02]  /*20280*/  F2FP.BF16.F32.PACK_AB R39, R35, R34 ;  /* 0x000000222327723e */ /* 0x000fe400000010ff */
[----:B------:R-:W-:Y:S02]  /*20290*/  F2FP.BF16.F32.PACK_AB R12, R13, R12 ;  /* 0x0000000c0d0c723e */ /* 0x000fe400000010ff */
[----:B------:R-:W-:-:S02]  /*202a0*/  F2FP.BF16.F32.PACK_AB R13, R15, R14 ;  /* 0x0000000e0f0d723e */ /* 0x000fc400000010ff */
[----:B------:R-:W-:Y:S01]  /*202b0*/  F2FP.BF16.F32.PACK_AB R14, R9, R8 ;  /* 0x00000008090e723e */ /* 0x000fe200000010ff */
[----:B------:R-:W-:Y:S01]  /*202c0*/  IMAD.U32 R8, RZ, RZ, UR8 ;  /* 0x00000008ff087e24 */ /* 0x000fe2000f8e00ff */
[----:B------:R-:W-:Y:S01]  /*202d0*/  F2FP.BF16.F32.PACK_AB R15, R11, R10 ;  /* 0x0000000a0b0f723e */ /* 0x000fe200000010ff */
[----:B------:R-:W-:Y:S01]  /*202e0*/  IMAD.U32 R9, RZ, RZ, UR9 ;  /* 0x00000009ff097e24 */ /* 0x000fe2000f8e00ff */
[----:B------:R-:W-:Y:S01]  /*202f0*/  ULDC.64 UR8, c[0x0][0xd08] ;  /* 0x0003420000087ab9 */ /* 0x000fe20000000a00 */
[----:B------:R-:W-:Y:S01]  /*20300*/  STSM.16.M88.4 [R148], R36 ;  /* 0x0000002494007844 */ /* 0x000fe20000000200 */
[----:B------:R-:W-:-:S03]  /*20310*/  UISETP.NE.U32.AND UP0, UPT, UR8, URZ, UPT ;  /* 0x0000003f0800728c */ /* 0x000fc6000bf05070 */
[----:B------:R-:W-:Y:S01]  /*20320*/  STSM.16.M88.4 [R150], R28 ;  /* 0x0000001c96007844 */ /* 0x000fe20000000200 */
[----:B------:R-:W-:-:S03]  /*20330*/  UISETP.NE.AND.EX UP0, UPT, UR9, URZ, UPT, UP0 ;  /* 0x0000003f0900728c */ /* 0x000fc6000bf05300 */
[----:B------:R1:W-:Y:S01]  /*20340*/  STSM.16.M88.4 [R4], R12 ;  /* 0x0000000c04007844 */ /* 0x0003e20000000200 */
[----:B------:R-:W-:Y:S02]  /*20350*/  BAR.SYNC.DEFER_BLOCKING 0x1, 0x100 ;  /* 0x0044000000007b1d */ /* 0x000fe40000010000 */
[----:B------:R-:W-:-:S05]  /*20360*/  PLOP3.LUT P0, PT, PT, PT, UP0, 0x80, 0x0 ;  /* 0x000000000000781c */ /* 0x000fca0003f0f008 */
[----:B------:R-:W-:Y:S02]  /*20370*/  @UP0 ULDC.64 UR8, c[0x0][0xd08] ;  /* 0x0003420000080ab9 */ /* 0x000fe40000000a00 */
[----:B------:R-:W-:-:S03]  /*20380*/  @UP0 UIMAD.WIDE UR8, UR4, 0x4, UR8 ;  /* 0x00000004040808a5 */ /* 0x000fc6000f8e0208 */
[----:B------:R-:W-:Y:S02]  /*20390*/  ULDC UR4, c[0x0][0xb88] ;  /* 0x0002e20000047ab9 */ /* 0x000fe40000000800 */
[----:B------:R-:W-:Y:S01]  /*203a0*/  IMAD.U32 R11, RZ, RZ, UR4 ;  /* 0x00000004ff0b7e24 */ /* 0x000fe2000f8e00ff */
[----:B------:R2:W5:Y:S01]  /*203b0*/  @P1 LDG.E R10, desc[UR36][R8.64] ;  /* 0x00000024080a1981 */ /* 0x000562000c1e1900 */
[----:B-1----:R-:W-:Y:S01]  /*203c0*/  IMAD.U32 R4, RZ, RZ, UR8 ;  /* 0x00000008ff047e24 */ /* 0x002fe2000f8e00ff */
[----:B------:R-:W-:Y:S01]  /*203d0*/  UISETP.NE.AND UP0, UPT, UR59, URZ, UPT ;  /* 0x0000003f3b00728c */ /* 0x000fe2000bf05270 */
[----:B------:R-:W-:Y:S01]  /*203e0*/  IMAD.U32 R5, RZ, RZ, UR9 ;  /* 0x00000009ff057e24 */ /* 0x000fe2000f8e00ff */
[----:B------:R-:W-:-:S04]  /*203f0*/  ULDC UR4, c[0x0][0xbd4] ;  /* 0x0002f50000047ab9 */ /* 0x000fc80000000800 */
[----:B------:R2:W5:Y:S01]  /*20400*/  @P0 LDG.E R11, desc[UR36][R4.64] ;  /* 0x00000024040b0981 */ /* 0x000562000c1e1900 */
[----:B------:R-:W-:Y:S01]  /*20410*/  USEL UR4, UR59, UR4, UP0 ;  /* 0x000000043b047287 */ /* 0x000fe20008000000 */
[----:B0-----:R-:W-:Y:S11]  /*20420*/  @P0 BRA `(.L_x_12615) ;  /* 0x0000000000100947 */ /* 0x001ff60003800000 */
[----:B------:R-:W-:Y:S05]  /*20430*/  @!P1 BRA `(.L_x_12615) ;  /* 0x00000000000c9947 */ /* 0x000fea0003800000 */
[----:B--2---:R-:W2:Y:S04]  /*20440*/  LDG.E R4, desc[UR36][R8.64] ;  /* 0x0000002408047981 */ /* 0x004ea8000c1e1900 */
[----:B-----5:R-:W2:Y:S02]  /*20450*/  LDG.E R11, desc[UR36][R8.64+0x4] ;  /* 0x00000424080b7981 */ /* 0x020ea4000c1e1900 */
[----:B--2---:R-:W-:-:S07]  /*20460*/  IMAD.IADD R11, R11, 0x1, -R4 ;  /* 0x000000010b0b7824 */ /* 0x004fce00078e0a04 */
.L_x_12615:
[----:B--2---:R-:W2:Y:S04]  /*20470*/  LDL R4, [R1+0x4b0] ;  /* 0x0004b00001047983 */ /* 0x004ea80000100800 */
[----:B------:R-:W3:Y:S01]  /*20480*/  LDL R8, [R1+0x4cc] ;  /* 0x0004cc0001087983 */ /* 0x000ee20000100800 */
[----:B-----5:R-:W-:Y:S01]  /*20490*/  IMAD R6, R11, R20, RZ ;  /* 0x000000140b067224 */ /* 0x020fe200078e02ff */
[----:B------:R-:W-:Y:S01]  /*204a0*/  R2UR UR8, R216 ;  /* 0x00000000d80872ca */ /* 0x000fe200000e0000 */
[----:B------:R-:W-:Y:S01]  /*204b0*/  VIADD R25, R178, UR58 ;  /* 0x0000003ab2197c36 */ /* 0x000fe20008000000 */
[----:B------:R-:W-:Y:S01]  /*204c0*/  ISETP.NE.AND P2, PT, R20, 0x1, PT ;  /* 0x000000011400780c */ /* 0x000fe20003f45270 */
[----:B------:R-:W-:Y:S01]  /*204d0*/  UISETP.GT.AND UP1, UPT, UR4, 0x1, UPT ;  /* 0x000000010400788c */ /* 0x000fe2000bf24270 */
[----:B------:R-:W-:-:S03]  /*204e0*/  UMOV UR19, 0xab8 ;  /* 0x00000ab800137882 */ /* 0x000fc60000000000 */
[----:B------:R-:W-:-:S08]  /*204f0*/  USEL UR19, UR19, 0xa78, UP1 ;  /* 0x00000a7813137887 */ /* 0x000fd00008800000 */
[----:B------:R-:W0:Y:S01]  /*20500*/  @P2 LDC R5, c[0x0][0xcf0] ;  /* 0x00033c00ff052b82 */ /* 0x000e220000000800 */
[----:B------:R-:W-:Y:S01]  /*20510*/  UISETP.NE.U32.AND UP0, UPT, UR10, URZ, UPT ;  /* 0x0000003f0a00728c */ /* 0x000fe2000bf05070 */
[----:B------:R-:W-:Y:S01]  /*20520*/  UMOV UR4, URZ ;  /* 0x0000003f00047c82 */ /* 0x000fe20008000000 */
[----:B------:R-:W-:Y:S01]  /*20530*/  USHF.R.S32.HI UR10, URZ, 0x1f, UR8 ;  /* 0x0000001f3f0a7899 */ /* 0x000fe20008011408 */
[----:B------:R-:W-:Y:S01]  /*20540*/  @P1 R2UR UR4, R10 ;  /* 0x000000000a0412ca */ /* 0x000fe200000e0000 */
[----:B------:R-:W-:Y:S02]  /*20550*/  UISETP.NE.AND.EX UP0, UPT, UR11, URZ, UPT, UP0 ;  /* 0x0000003f0b00728c */ /* 0x000fe4000bf05300 */
[----:B------:R-:W-:Y:S02]  /*20560*/  USEL UR9, UR61, URZ, UP1 ;  /* 0x0000003f3d097287 */ /* 0x000fe40008800000 */
[----:B------:R-:W-:Y:S02]  /*20570*/  USEL UR8, UR8, URZ, !UP0 ;  /* 0x0000003f08087287 */ /* 0x000fe4000c000000 */
[----:B------:R-:W-:Y:S01]  /*20580*/  USEL UR18, UR10, URZ, !UP0 ;  /* 0x0000003f0a127287 */ /* 0x000fe2000c000000 */
[----:B------:R-:W-:-:S02]  /*20590*/  ULDC.64 UR12, c[0x0][UR19+0x220] ;  /* 0x00008800130c7abb */ /* 0x000fc40008000a00 */
[----:B------:R-:W-:Y:S01]  /*205a0*/  ULDC.64 UR10, c[0x0][UR19+0x218] ;  /* 0x00008600130a7abb */ /* 0x000fe20008000a00 */
[----:B------:R-:W-:Y:S01]  /*205b0*/  ULDC.64 UR14, c[0x0][UR19+0x228] ;  /* 0x00008a00130e7abb */ /* 0x000fe20008000a00 */
[----:B------:R-:W-:Y:S02]  /*205c0*/  UIMAD UR13, UR13, UR8, URZ ;  /* 0x000000080d0d72a4 */ /* 0x000fe4000f8e023f */
[----:B------:R-:W-:Y:S02]  /*205d0*/  UIMAD.WIDE.U32 UR16, UR10, UR60, URZ ;  /* 0x0000003c0a1072a5 */ /* 0x000fe4000f8e003f */
[----:B------:R-:W-:Y:S01]  /*205e0*/  UIMAD UR20, UR11, UR60, URZ ;  /* 0x0000003c0b1472a4 */ /* 0x000fe2000f8e023f */
[----:B--2---:R-:W-:Y:S02]  /*205f0*/  LOP3.LUT P0, RZ, R4, 0x3, RZ, 0xc0, !PT ;  /* 0x0000000304ff7812 */ /* 0x004fe4000780c0ff */
[----:B------:R-:W1:Y:S02]  /*20600*/  @P2 LDC R4, c[0x0][0xcec] ;  /* 0x00033b00ff042b82 */ /* 0x000e640000000800 */
[----:B------:R-:W-:-:S13]  /*20610*/  ISETP.GE.OR P3, PT, R25, R6, P0 ;  /* 0x000000061900720c */ /* 0x000fda0000766670 */
[----:B------:R-:W2:Y:S01]  /*20620*/  @!P3 LDL R13, [R1+0x210] ;  /* 0x00021000010db983 */ /* 0x000ea20000100800 */
[----:B---3--:R-:W-:Y:S01]  /*20630*/  VIADD R21, R8, UR58 ;  /* 0x0000003a08157c36 */ /* 0x008fe20008000000 */
[----:B------:R-:W-:Y:S02]  /*20640*/  UIMAD.WIDE.U32 UR10, UR12, UR8, URZ ;  /* 0x000000080c0a72a5 */ /* 0x000fe4000f8e003f */
[----:B------:R-:W-:Y:S01]  /*20650*/  UIMAD.WIDE.U32 UR22, UR14, UR9, URZ ;  /* 0x000000090e1672a5 */ /* 0x000fe2000f8e003f */
[----:B------:R-:W-:Y:S01]  /*20660*/  IMAD.MOV.U32 R9, RZ, RZ, R21 ;  /* 0x000000ffff097224 */ /* 0x000fe200078e0015 */
[----:B------:R-:W-:Y:S02]  /*20670*/  UIMAD UR9, UR15, UR9, URZ ;  /* 0x000000090f0972a4 */ /* 0x000fe4000f8e023f */
[----:B------:R-:W-:Y:S01]  /*20680*/  UIMAD UR13, UR12, UR18, UR13 ;  /* 0x000000120c0d72a4 */ /* 0x000fe2000f8e020d */
[----:B-1----:R-:W-:Y:S01]  /*20690*/  @P2 IMAD.HI.U32 R4, R21, R4, RZ ;  /* 0x0000000415042227 */ /* 0x002fe200078e00ff */
[----:B------:R-:W-:-:S02]  /*206a0*/  UIADD3 UR16, UP0, UP2, UR10, UR16, UR4 ;  /* 0x000000100a107290 */ /* 0x000fc4000fa1e004 */
[----:B------:R-:W-:Y:S02]  /*206b0*/  UIADD3 UR10, UR23, UR9, URZ ;  /* 0x00000009170a7290 */ /* 0x000fe4000fffe03f */
[----:B0-----:R-:W-:Y:S01]  /*206c0*/  @P2 SHF.R.U32.HI R9, RZ, R5, R4 ;  /* 0x00000005ff092219 */ /* 0x001fe20000011604 */
[----:B------:R-:W-:Y:S01]  /*206d0*/  UIADD3 UR20, UR17, UR20, URZ ;  /* 0x0000001411147290 */ /* 0x000fe2000fffe03f */
[----:B------:R-:W-:Y:S01]  /*206e0*/  IMAD.U32 R4, RZ, RZ, UR22 ;  /* 0x00000016ff047e24 */ /* 0x000fe2000f8e00ff */
[----:B------:R-:W-:Y:S01]  /*206f0*/  UIADD3 UR9, UR11, UR13, URZ ;  /* 0x0000000d0b097290 */ /* 0x000fe2000fffe03f */
[----:B------:R-:W-:Y:S01]  /*20700*/  IMAD.U32 R5, RZ, RZ, UR23 ;  /* 0x00000017ff057e24 */ /* 0x000fe2000f8e00ff */
[----:B------:R-:W-:Y:S01]  /*20710*/  USHF.R.S32.HI UR14, URZ, 0x1f, UR4 ;  /* 0x0000001f3f0e7899 */ /* 0x000fe20008011404 */
[----:B------:R-:W-:Y:S01]  /*20720*/  IMAD.MOV R11, RZ, RZ, -R9 ;  /* 0x000000ffff0b7224 */ /* 0x000fe200078e0a09 */
[----:B------:R-:W-:Y:S01]  /*20730*/  IADD3 R4, P1, P4, R9, UR16, R4 ;  /* 0x0000001009047c10 */ /* 0x000fe2000fc3e004 */
[----:B------:R-:W-:Y:S01]  /*20740*/  IMAD.U32 R10, RZ, RZ, UR10 ;  /* 0x0000000aff0a7e24 */ /* 0x000fe2000f8e00ff */
[----:B------:R-:W-:Y:S01]  /*20750*/  UIADD3.X UR9, UR9, UR20, UR14, UP0, UP2 ;  /* 0x0000001409097290 */ /* 0x000fe200087e440e */
[----:B------:R-:W-:Y:S01]  /*20760*/  IMAD R11, R20, R11, R21 ;  /* 0x0000000b140b7224 */ /* 0x000fe200078e0215 */
[----:B------:R-:W-:Y:S01]  /*20770*/  SHF.R.S32.HI R5, RZ, 0x1f, R9 ;  /* 0x0000001fff057819 */ /* 0x000fe20000011409 */
[----:B------:R-:W-:Y:S01]  /*20780*/  ULDC.64 UR10, c[0x0][UR19+0x210] ;  /* 0x00008400130a7abb */ /* 0x000fe20008000a00 */
[----:B------:R-:W-:Y:S01]  /*20790*/  ULDC.64 UR12, c[0x0][0xca8] ;  /* 0x00032a00000c7ab9 */ /* 0x000fe20000000a00 */
[----:B------:R-:W-:Y:S01]  /*207a0*/  IMAD R9, R11, UR11, RZ ;  /* 0x0000000b0b097c24 */ /* 0x000fe2000f8e02ff */
[----:B------:R-:W-:Y:S01]  /*207b0*/  SHF.R.S32.HI R8, RZ, 0x1f, R11 ;  /* 0x0000001fff087819 */ /* 0x000fe2000001140b */
[----:B------:R-:W-:Y:S01]  /*207c0*/  @!UP1 ULDC UR12, c[0x0][0xc50] ;  /* 0x00031400000c9ab9 */ /* 0x000fe20000000800 */
[----:B------:R-:W-:Y:S01]  /*207d0*/  IADD3.X R5, R5, UR9, R10, P1, P4 ;  /* 0x0000000905057c10 */ /* 0x000fe20008fe840a */
[----:B------:R-:W-:-:S02]  /*207e0*/  @!UP1 ULDC UR13, c[0x0][0xc54] ;  /* 0x00031500000d9ab9 */ /* 0x000fc40000000800 */
[----:B------:R-:W-:Y:S02]  /*207f0*/  IMAD R9, R8, UR10, R9 ;  /* 0x0000000a08097c24 */ /* 0x000fe4000f8e0209 */
[----:B------:R-:W-:-:S04]  /*20800*/  IMAD.WIDE.U32 R4, R11, UR10, R4 ;  /* 0x0000000a0b047c25 */ /* 0x000fc8000f8e0004 */
[----:B------:R-:W-:Y:S01]  /*20810*/  IMAD.IADD R5, R5, 0x1, R9 ;  /* 0x0000000105057824 */ /* 0x000fe200078e0209 */
[----:B------:R-:W-:Y:S01]  /*20820*/  LEA R10, P1, R4, UR12, 0x2 ;  /* 0x0000000c040a7c11 */ /* 0x000fe2000f8210ff */
[----:B------:R-:W-:-:S03]  /*20830*/  VIADD R11, R25, 0x8 ;  /* 0x00000008190b7836 */ /* 0x000fc60000000000 */
[----:B------:R-:W-:Y:S01]  /*20840*/  LEA.HI.X R12, R4, UR13, R5, 0x2, P1 ;  /* 0x0000000d040c7c11 */ /* 0x000fe200088f1405 */
[----:B------:R-:W-:Y:S01]  /*20850*/  SHFL.IDX PT, R8, R10, RZ, 0x1c1f ;  /* 0x001c1fff0a087589 */ /* 0x000fe200000e0000 */
[----:B------:R-:W-:-:S03]  /*20860*/  ISETP.GE.OR P0, PT, R11, R6, P0 ;  /* 0x000000060b00720c */ /* 0x000fc60000706670 */
[----:B------:R-:W2:Y:S04]  /*20870*/  SHFL.IDX PT, R9, R12, RZ, 0x1c1f ;  /* 0x001c1fff0c097589 */ /* 0x000ea800000e0000 */
[----:B--2---:R-:W-:Y:S06]  /*20880*/  @!P3 ST.E desc[UR36][R8.64], R13 ;  /* 0x0000000d0800b985 */ /* 0x004fec000c101924 */
[----:B------:R-:W2:Y:S01]  /*20890*/  @!P0 LDL R15, [R1+0x214] ;  /* 0x00021400010f8983 */ /* 0x000ea20000100800 */
[----:B------:R-:W-:-:S02]  /*208a0*/  PLOP3.LUT P1, PT, PT, PT, UP1, 0x80, 0x0 ;  /* 0x000000000000781c */ /* 0x000fc40003f2f018 */
[-C--:B------:R-:W-:Y:S01]  /*208b0*/  ISETP.GE.AND P3, PT, R25, R6.reuse, PT ;  /* 0x000000061900720c */ /* 0x080fe20003f66270 */
[----:B------:R-:W-:Y:S04]  /*208c0*/  SHFL.IDX PT, R4, R10, 0x1, 0x1c1f ;  /* 0x003c1f000a047f89 */ /* 0x000fe800000e0000 */
[----:B------:R-:W2:Y:S04]  /*208d0*/  SHFL.IDX PT, R5, R12, 0x1, 0x1c1f ;  /* 0x003c1f000c057f89 */ /* 0x000ea800000e0000 */
[----:B--2---:R0:W-:Y:S01]  /*208e0*/  @!P0 ST.E desc[UR36][R4.64], R15 ;  /* 0x0000000f04008985 */ /* 0x0041e2000c101924 */
[----:B------:R-:W-:Y:S01]  /*208f0*/  ISETP.GE.AND P0, PT, R11, R6, PT ;  /* 0x000000060b00720c */ /* 0x000fe20003f06270 */
[----:B------:R-:W-:-:S12]  /*20900*/  @P1 BRA `(.L_x_12616) ;  /* 0x0000000c00c81947 */ /* 0x000fd80003800000 */
[----:B0-----:R-:W-:Y:S01]  /*20910*/  IMAD R5, R215, 0x40, R18 ;  /* 0x00000040d7057824 */ /* 0x001fe200078e0212 */
[----:B------:R-:W-:Y:S01]  /*20920*/  ULDC.64 UR12, c[0x0][0xba0] ;  /* 0x0002e800000c7ab9 */ /* 0x000fe20000000a00 */
[----:B------:R-:W0:Y:S02]  /*20930*/  @P2 LDC R21, c[0x0][0xcf0] ;  /* 0x00033c00ff152b82 */ /* 0x000e240000000800 */
        /* <DEDUP_REMOVED lines=12> */
[----:B------:R-:W-:Y:S01]  /*20a00*/  IMAD.X R25, RZ, RZ, R3, P3 ;  /* 0x000000ffff197224 */ /* 0x000fe200018e0603 */
[C---:B------:R-:W-:Y:S02]  /*20a10*/  IADD3 R33, P0, R2.reuse, 0x4000, RZ ;  /* 0x0000400002217810 */ /* 0x040fe40007f1e0ff */
[C---:B------:R-:W-:Y:S01]  /*20a20*/  IADD3 R37, P6, R2.reuse, 0x5000, RZ ;  /* 0x0000500002257810 */ /* 0x040fe20007fde0ff */
[----:B------:R-:W-:Y:S01]  /*20a30*/  UIMAD UR9, UR14, UR12, URZ ;  /* 0x0000000c0e0972a4 */ /* 0x000fe2000f8e023f */
[C---:B------:R-:W-:Y:S01]  /*20a40*/  IADD3 R41, P5, R2.reuse, 0x6000, RZ ;  /* 0x0000600002297810 */ /* 0x040fe20007fbe0ff */
[----:B------:R-:W-:Y:S01]  /*20a50*/  UIMAD.WIDE.U32 UR10, UR4, UR12, URZ ;  /* 0x0000000c040a72a5 */ /* 0x000fe2000f8e003f */
[C---:B------:R-:W-:Y:S01]  /*20a60*/  IADD3 R45, P4, R2.reuse, 0x7000, RZ ;  /* 0x00007000022d7810 */ /* 0x040fe20007f9e0ff */
[----:B------:R-:W5:Y:S01]  /*20a70*/  LD.E.128 R12, desc[UR36][R12.64] ;  /* 0x000000240c0c7980 */ /* 0x000f62000c101d00 */
[----:B------:R-:W-:-:S02]  /*20a80*/  IADD3 R49, P3, R2, 0x8000, RZ ;  /* 0x0000800002317810 */ /* 0x000fc40007f7e0ff */
[----:B------:R-:W-:Y:S01]  /*20a90*/  SHF.R.U64 R28, R28, 0x3, RZ ;  /* 0x000000031c1c7819 */ /* 0x000fe200000012ff */
        /* <DEDUP_REMOVED lines=8> */
[----:B------:R-:W-:Y:S02]  /*20b20*/  IADD3 R53, P1, R2, 0x9000, RZ ;  /* 0x0000900002357810 */ /* 0x000fe40007f3e0ff */
[----:B------:R-:W-:Y:S02]  /*20b30*/  SHF.R.U64 R32, R32, 0x3, RZ ;  /* 0x0000000320207819 */ /* 0x000fe400000012ff */
[----:B------:R-:W-:Y:S02]  /*20b40*/  SHF.R.U64 R36, R36, 0x3, RZ ;  /* 0x0000000324247819 */ /* 0x000fe400000012ff */
[----:B------:R-:W-:Y:S01]  /*20b50*/  LOP3.LUT R9, R2, 0x380, RZ, 0xc0, !PT ;  /* 0x0000038002097812 */ /* 0x000fe200078ec0ff */
[----:B------:R-:W-:Y:S01]  /*20b60*/  UIMAD UR9, UR4, UR13, UR9 ;  /* 0x0000000d040972a4 */ /* 0x000fe2000f8e0209 */
[----:B------:R-:W-:Y:S01]  /*20b70*/  SHF.R.U64 R40, R40, 0x3, RZ ;  /* 0x0000000328287819 */ /* 0x000fe200000012ff */
[----:B------:R-:W5:Y:S01]  /*20b80*/  LD.E.128 R28, desc[UR36][R28.64] ;  /* 0x000000241c1c7980 */ /* 0x000f62000c101d00 */
[----:B------:R-:W-:Y:S01]  /*20b90*/  SHF.R.U64 R44, R44, 0x3, RZ ;  /* 0x000000032c2c7819 */ /* 0x000fe200000012ff */
[----:B------:R-:W-:Y:S01]  /*20ba0*/  ULDC.64 UR12, c[0x0][0xbe8] ;  /* 0x0002fa00000c7ab9 */ /* 0x000fe20000000a00 */
[----:B------:R-:W-:-:S02]  /*20bb0*/  SHF.R.U64 R48, R48, 0x3, RZ ;  /* 0x0000000330307819 */ /* 0x000fc400000012ff */
        /* <DEDUP_REMOVED lines=13> */
[----:B------:R-:W-:Y:S01]  /*20c90*/  UIADD3 UR11, UR11, UR9, URZ ;  /* 0x000000090b0b7290 */ /* 0x000fe2000fffe03f */
[C---:B------:R-:W-:Y:S01]  /*20ca0*/  IADD3 R61, P6, R2.reuse, 0xb000, RZ ;  /* 0x0000b000023d7810 */ /* 0x040fe20007fde0ff */
[----:B------:R-:W-:Y:S01]  /*20cb0*/  USHF.R.S32.HI UR4, URZ, 0x1f, UR8 ;  /* 0x0000001f3f047899 */ /* 0x000fe20008011408 */
[C---:B------:R-:W-:Y:S01]  /*20cc0*/  IADD3 R65, P5, R2.reuse, 0xc000, RZ ;  /* 0x0000c00002417810 */ /* 0x040fe20007fbe0ff */
[----:B------:R-:W5:Y:S01]  /*20cd0*/  LD.E.128 R32, desc[UR36][R32.64] ;  /* 0x0000002420207980 */ /* 0x000f62000c101d00 */
[C---:B------:R-:W-:Y:S02]  /*20ce0*/  IADD3 R69, P4, R2.reuse, 0xd000, RZ ;  /* 0x0000d00002457810 */ /* 0x040fe40007f9e0ff */
        /* <DEDUP_REMOVED lines=13> */
[----:B------:R-:W-:-:S02]  /*20dc0*/  IADD3 R5, P1, R2, 0xf000, RZ ;  /* 0x0000f00002057810 */ /* 0x000fc40007f3e0ff */
[----:B------:R-:W-:Y:S02]  /*20dd0*/  SHF.R.U64 R56, R56, 0x3, RZ ;  /* 0x0000000338387819 */ /* 0x000fe400000012ff */
[----:B------:R-:W-:Y:S01]  /*20de0*/  SHF.R.U64 R60, R60, 0x3, RZ ;  /* 0x000000033c3c7819 */ /* 0x000fe200000012ff */
[----:B------:R-:W-:Y:S01]  /*20df0*/  IMAD.X R77, RZ, RZ, R3, P1 ;  /* 0x000000ffff4d7224 */ /* 0x000fe200008e0603 */
[----:B------:R-:W-:Y:S01]  /*20e00*/  SHF.R.U64 R64, R64, 0x3, RZ ;  /* 0x0000000340407819 */ /* 0x000fe200000012ff */
[----:B------:R-:W-:Y:S01]  /*20e10*/  UIMAD.WIDE.U32 UR10, UR60, UR12, UR10 ;  /* 0x0000000c3c0a72a5 */ /* 0x000fe2000f8e000a */
[----:B------:R-:W-:Y:S01]  /*20e20*/  SHF.R.U64 R68, R68, 0x3, RZ ;  /* 0x0000000344447819 */ /* 0x000fe200000012ff */
[----:B------:R-:W5:Y:S01]  /*20e30*/  LD.E.128 R52, desc[UR36][R52.64] ;  /* 0x0000002434347980 */ /* 0x000f62000c101d00 */
[----:B------:R-:W-:Y:S02]  /*20e40*/  SHF.R.U64 R72, R72, 0x3, RZ ;  /* 0x0000000348487819 */ /* 0x000fe400000012ff */
[----:B------:R-:W-:-:S02]  /*20e50*/  LOP3.LUT R2, R9, R2, RZ, 0x3c, !PT ;  /* 0x0000000209027212 */ /* 0x000fc400078e3cff */
        /* <DEDUP_REMOVED lines=11> */
[----:B------:R-:W-:Y:S01]  /*20f10*/  LOP3.LUT R4, R5, 0x380, RZ, 0xc0, !PT ;  /* 0x0000038005047812 */ /* 0x000fe200078ec0ff */
[----:B------:R-:W-:-:S02]  /*20f20*/  UIMAD UR11, UR60, UR13, UR11 ;  /* 0x0000000d3c0b72a4 */ /* 0x000fc4000f8e020b */
[----:B------:R-:W5:Y:S01]  /*20f30*/  LD.E.128 R56, desc[UR36][R56.64] ;  /* 0x0000002438387980 */ /* 0x000f62000c101d00 */
[----:B------:R-:W-:Y:S01]  /*20f40*/  SHF.R.U64 R4, R4, 0x3, RZ ;  /* 0x0000000304047819 */ /* 0x000fe200000012ff */
[----:B------:R-:W-:Y:S02]  /*20f50*/  ULDC.64 UR12, c[0x0][0xbf0] ;  /* 0x0002fc00000c7ab9 */ /* 0x000fe40000000a00 */
[----:B------:R-:W5:Y:S01]  /*20f60*/  LD.E.128 R60, desc[UR36][R60.64] ;  /* 0x000000243c3c7980 */ /* 0x000f62000c101d00 */
[----:B-1----:R-:W1:Y:S01]  /*20f70*/  @P2 LDC R3, c[0x0][0xcec] ;  /* 0x00033b00ff032b82 */ /* 0x002e620000000800 */
[----:B------:R-:W-:Y:S01]  /*20f80*/  IMAD R2, R218, 0x20, R215 ;  /* 0x00000020da027824 */ /* 0x000fe200078e02d7 */
[----:B------:R-:W-:Y:S01]  /*20f90*/  LOP3.LUT R76, R4, R5, RZ, 0x3c, !PT ;  /* 0x00000005044c7212 */ /* 0x000fe200078e3cff */
[----:B------:R-:W5:Y:S02]  /*20fa0*/  LD.E.128 R64, desc[UR36][R64.64] ;  /* 0x0000002440407980 */ /* 0x000f64000c101d00 */
[----:B------:R-:W-:Y:S01]  /*20fb0*/  VIADD R80, R2, UR58 ;  /* 0x0000003a02507c36 */ /* 0x000fe20008000000 */
[----:B------:R-:W-:Y:S01]  /*20fc0*/  UIMAD UR4, UR4, UR12, URZ ;  /* 0x0000000c040472a4 */ /* 0x000fe2000f8e023f */
[----:B------:R-:W5:Y:S02]  /*20fd0*/  LD.E.128 R68, desc[UR36][R68.64] ;  /* 0x0000002444447980 */ /* 0x000f64000c101d00 */
[----:B------:R-:W-:Y:S01]  /*20fe0*/  IMAD.MOV.U32 R5, RZ, RZ, R80 ;  /* 0x000000ffff057224 */ /* 0x000fe200078e0050 */
[----:B------:R-:W-:Y:S01]  /*20ff0*/  UIMAD UR4, UR8, UR13, UR4 ;  /* 0x0000000d080472a4 */ /* 0x000fe2000f8e0204 */
[----:B------:R-:W5:Y:S01]  /*21000*/  LD.E.128 R72, desc[UR36][R72.64] ;  /* 0x0000002448487980 */ /* 0x000f62000c101d00 */
[----:B------:R-:W-:-:S03]  /*21010*/  UIMAD.WIDE.U32 UR8, UR8, UR12, UR10 ;  /* 0x0000000c080872a5 */ /* 0x000fc6000f8e000a */
[----:B------:R-:W-:Y:S01]  /*21020*/  ULDC.64 UR10, c[0x0][0xbe0] ;  /* 0x0002f800000a7ab9 */ /* 0x000fe20000000a00 */
[----:B------:R-:W5:Y:S01]  /*21030*/  LD.E.128 R76, desc[UR36][R76.64] ;  /* 0x000000244c4c7980 */ /* 0x000f62000c101d00 */
[----:B-1----:R-:W-:Y:S01]  /*21040*/  @P2 IMAD.HI.U32 R2, R80, R3, RZ ;  /* 0x0000000350022227 */ /* 0x002fe200078e00ff */
[----:B------:R-:W-:Y:S01]  /*21050*/  UIADD3 UR4, UR9, UR4, URZ ;  /* 0x0000000409047290 */ /* 0x000fe2000fffe03f */
[----:B------:R-:W-:Y:S01]  /*21060*/  @!PT LDS RZ, [RZ] ;  /* 0x00000000fffff984 */ /* 0x000fe20000000800 */
[----:B------:R-:W-:Y:S01]  /*21070*/  @!PT LDS RZ, [RZ] ;  /* 0x00000000fffff984 */ /* 0x000fe20000000800 */
[----:B------:R-:W-:Y:S01]  /*21080*/  @!PT LDS RZ, [RZ] ;  /* 0x00000000fffff984 */ /* 0x000fe20000000800 */
[----:B------:R-:W-:Y:S01]  /*21090*/  @!PT LDS RZ, [RZ] ;  /* 0x00000000fffff984 */ /* 0x000fe20000000800 */
[----:B------:R1:W-:Y:S06]  /*210a0*/  MEMBAR.ALL.CTA ;  /* 0x0000000000007992 */ /* 0x0003ec0000008000 */
[----:B-1----:R-:W1:Y:S01]  /*210b0*/  FENCE.VIEW.ASYNC.S ;  /* 0x00000000000073c6 */ /* 0x002e620000000000 */
[----:B0-----:R-:W-:-:S04]  /*210c0*/  @P2 SHF.R.U32.HI R5, RZ, R21, R2 ;  /* 0x00000015ff052219 */ /* 0x001fc80000011602 */
[--C-:B------:R-:W-:Y:S01]  /*210d0*/  SHF.R.S32.HI R4, RZ, 0x1f, R5.reuse ;  /* 0x0000001fff047819 */ /* 0x100fe20000011405 */
[----:B------:R-:W-:Y:S02]  /*210e0*/  IMAD.MOV R21, RZ, RZ, -R5 ;  /* 0x000000ffff157224 */ /* 0x000fe400078e0a05 */
[----:B------:R-:W-:Y:S02]  /*210f0*/  IMAD.U32 R3, RZ, RZ, UR9 ;  /* 0x00000009ff037e24 */ /* 0x000fe4000f8e00ff */
[----:B------:R-:W-:Y:S02]  /*21100*/  IMAD R4, R4, UR10, RZ ;  /* 0x0000000a04047c24 */ /* 0x000fe4000f8e02ff */
[----:B------:R-:W-:Y:S02]  /*21110*/  IMAD R21, R20, R21, R80 ;  /* 0x0000001514157224 */ /* 0x000fe400078e0250 */
[----:B------:R-:W-:Y:S01]  /*21120*/  IMAD.U32 R2, RZ, RZ, UR8 ;  /* 0x00000008ff027e24 */ /* 0x000fe2000f8e00ff */
[----:B------:R-:W-:Y:S01]  /*21130*/  ULDC.64 UR8, c[0x0][0xbd8] ;  /* 0x0002f60000087ab9 */ /* 0x000fe20000000a00 */
[----:B------:R-:W-:-:S02]  /*21140*/  IMAD.U32 R3, RZ, RZ, UR4 ;  /* 0x00000004ff037e24 */ /* 0x000fc4000f8e00ff */
[C---:B------:R-:W-:Y:S01]  /*21150*/  IMAD R81, R5.reuse, UR11, R4 ;  /* 0x0000000b05517c24 */ /* 0x040fe2000f8e0204 */
        /* <DEDUP_REMOVED lines=13> */
[----:B------:R-:W-:Y:S02]  /*21230*/  PRMT R0, RZ, 0x654, R0 ;  /* 0x00000654ff007816 */ /* 0x000fe40000000000 */
[----:B------:R-:W-:Y:S02]  /*21240*/  LEA.HI.X R83, R2, UR9, R3, 0x1, P3 ;  /* 0x0000000902537c11 */ /* 0x000fe400098f0c03 */
[-C--:B------:R-:W-:Y:S01]  /*21250*/  ISETP.GE.AND P1, PT, R5, R6.reuse, PT ;  /* 0x000000060500720c */ /* 0x080fe20003f26270 */
[----:B------:R-:W-:Y:S01]  /*21260*/  VIADD R5, R85, 0x40 ;  /* 0x0000004055057836 */ /* 0x000fe20000000000 */
[----:B-1----:R0:W-:Y:S01]  /*21270*/  SYNCS.ARRIVE.TRANS64.RED.A1T0 RZ, [R0+URZ], RZ ;  /* 0x000000ff00ff79a7 */ /* 0x0021e2000810043f */
[----:B------:R1:W2:Y:S01]  /*21280*/  SHFL.IDX PT, R80, R82, RZ, 0x181f ;  /* 0x00181fff52507589 */ /* 0x0002a200000e0000 */
[----:B------:R-:W-:Y:S02]  /*21290*/  BSSY B1, `(.L_x_12617) ;  /* 0x0000015000017945 */ /* 0x000fe40003800000 */
[----:B------:R-:W-:Y:S01]  /*212a0*/  ISETP.GE.AND P0, PT, R5, R6, PT ;  /* 0x000000060500720c */ /* 0x000fe20003f06270 */
[----:B0-----:R1:W0:Y:S01]  /*212b0*/  SHFL.IDX PT, R0, R83, RZ, 0x181f ;  /* 0x00181fff53007589 */ /* 0x00122200000e0000 */
[----:B------:R-:W-:Y:S11]  /*212c0*/  @P2 BRA `(.L_x_12618) ;  /* 0x0000000000442947 */ /* 0x000ff60003800000 */
[----:B------:R-:W-:Y:S02]  /*212d0*/  ULDC UR4, c[0x0][0xbc8] ;  /* 0x0002f20000047ab9 */ /* 0x000fe40000000800 */
[----:B------:R-:W-:Y:S02]  /*212e0*/  ISETP.GE.AND P5, PT, R18, UR4, PT ;  /* 0x0000000412007c0c */ /* 0x000fe4000bfa6270 */
[----:B------:R-:W-:Y:S02]  /*212f0*/  ISETP.GE.AND P4, PT, R176, UR4, PT ;  /* 0x00000004b0007c0c */ /* 0x000fe4000bf86270 */
[----:B------:R-:W-:Y:S02]  /*21300*/  ISETP.GE.AND P3, PT, R19, UR4, PT ;  /* 0x0000000413007c0c */ /* 0x000fe4000bf66270 */
[----:B------:R-:W-:-:S07]  /*21310*/  ISETP.GE.AND P2, PT, R177, UR4, PT ;  /* 0x00000004b1007c0c */ /* 0x000fce000bf46270 */
[----:B--2---:R-:W-:-:S04]  /*21320*/  @!P5 LEA R2, P6, R18, R80, 0x1 ;  /* 0x000000501202d211 */ /* 0x004fc800078c08ff */
[----:B0-----:R-:W-:Y:S02]  /*21330*/  @!P5 LEA.HI.X R3, R18, R0, R183, 0x1, P6 ;  /* 0x000000001203d211 */ /* 0x001fe400030f0cb7 */
        /* <DEDUP_REMOVED lines=10> */
.L_x_12618:
[----:B------:R-:W-:Y:S05]  /*213e0*/  BSYNC B1 ;  /* 0x0000000000017941 */ /* 0x000fea0003800000 */
.L_x_12617:
[----:B0-----:R0:W4:Y:S01]  /*213f0*/  SHFL.IDX PT, R0, R83, 0x1, 0x181f ;  /* 0x00381f0053007f89 */ /* 0x00112200000e0000 */
[----:B------:R-:W-:Y:S03]  /*21400*/  BSSY B1, `(.L_x_12619) ;  /* 0x0000014000017945 */ /* 0x000fe60003800000 */
[----:B---3-5:R0:W3:Y:S01]  /*21410*/  SHFL.IDX PT, R10, R82, 0x1, 0x181f ;  /* 0x00381f00520a7f89 */ /* 0x0280e200000e0000 */
[----:B------:R-:W-:Y:S05]  /*21420*/  @P1 BRA `(.L_x_12620) ;  /* 0x0000000000441947 */ /* 0x000fea0003800000 */
[----:B------:R-:W-:Y:S02]  /*21430*/  ULDC UR4, c[0x0][0xbc8] ;  /* 0x0002f20000047ab9 */ /* 0x000fe40000000800 */
[----:B------:R-:W-:Y:S02]  /*21440*/  ISETP.GE.AND P4, PT, R18, UR4, PT ;  /* 0x0000000412007c0c */ /* 0x000fe4000bf86270 */
[----:B------:R-:W-:Y:S02]  /*21450*/  ISETP.GE.AND P3, PT, R176, UR4, PT ;  /* 0x00000004b0007c0c */ /* 0x000fe4000bf66270 */
[----:B------:R-:W-:Y:S02]  /*21460*/  ISETP.GE.AND P2, PT, R19, UR4, PT ;  /* 0x0000000413007c0c */ /* 0x000fe4000bf46270 */
[----:B------:R-:W-:-:S07]  /*21470*/  ISETP.GE.AND P1, PT, R177, UR4, PT ;  /* 0x00000004b1007c0c */ /* 0x000fce000bf26270 */
[-C--:B---3--:R-:W-:Y:S02]  /*21480*/  @!P4 LEA R2, P6, R18, R10.reuse, 0x1 ;  /* 0x0000000a1202c211 */ /* 0x088fe400078c08ff */
[----:B------:R-:W-:Y:S02]  /*21490*/  @!P3 LEA R4, P5, R176, R10, 0x1 ;  /* 0x0000000ab004b211 */ /* 0x000fe400078a08ff */
[----:B----4-:R-:W-:Y:S02]  /*214a0*/  @!P4 LEA.HI.X R3, R18, R0, R183, 0x1, P6 ;  /* 0x000000001203c211 */ /* 0x010fe400030f0cb7 */
        /* <DEDUP_REMOVED lines=9> */
.L_x_12620:
[----:B------:R-:W-:Y:S05]  /*21540*/  BSYNC B1 ;  /* 0x0000000000017941 */ /* 0x000fea0003800000 */
.L_x_12619:
[----:B----4-:R4:W0:Y:S01]  /*21550*/  SHFL.IDX PT, R0, R83, 0x2, 0x181f ;  /* 0x00581f0053007f89 */ /* 0x01082200000e0000 */
[----:B------:R-:W-:Y:S03]  /*21560*/  BSSY B1, `(.L_x_12621) ;  /* 0x0000014000017945 */ /* 0x000fe60003800000 */
[----:B---3--:R4:W3:Y:S01]  /*21570*/  SHFL.IDX PT, R10, R82, 0x2, 0x181f ;  /* 0x00581f00520a7f89 */ /* 0x0088e200000e0000 */
[----:B------:R-:W-:Y:S05]  /*21580*/  @P0 BRA `(.L_x_12622) ;  /* 0x0000000000440947 */ /* 0x000fea0003800000 */
[----:B------:R-:W-:Y:S02]  /*21590*/  ULDC UR4, c[0x0][0xbc8] ;  /* 0x0002f20000047ab9 */ /* 0x000fe40000000800 */
[----:B------:R-:W-:Y:S02]  /*215a0*/  ISETP.GE.AND P3, PT, R18, UR4, PT ;  /* 0x0000000412007c0c */ /* 0x000fe4000bf66270 */
[----:B------:R-:W-:Y:S02]  /*215b0*/  ISETP.GE.AND P2, PT, R176, UR4, PT ;  /* 0x00000004b0007c0c */ /* 0x000fe4000bf46270 */
[----:B------:R-:W-:Y:S02]  /*215c0*/  ISETP.GE.AND P1, PT, R19, UR4, PT ;  /* 0x0000000413007c0c */ /* 0x000fe4000bf26270 */
[----:B------:R-:W-:-:S07]  /*215d0*/  ISETP.GE.AND P0, PT, R177, UR4, PT ;  /* 0x00000004b1007c0c */ /* 0x000fce000bf06270 */
[-C--:B---3--:R-:W-:Y:S02]  /*215e0*/  @!P3 LEA R2, P6, R18, R10.reuse, 0x1 ;  /* 0x0000000a1202b211 */ /* 0x088fe400078c08ff */
[-C--:B------:R-:W-:Y:S02]  /*215f0*/  @!P2 LEA R4, P5, R176, R10.reuse, 0x1 ;  /* 0x0000000ab004a211 */ /* 0x080fe400078a08ff */
[----:B------:R-:W-:Y:S02]  /*21600*/  @!P1 LEA R8, P4, R19, R10, 0x1 ;  /* 0x0000000a13089211 */ /* 0x000fe400078808ff */
[----:B0-----:R-:W-:Y:S02]  /*21610*/  @!P3 LEA.HI.X R3, R18, R0, R183, 0x1, P6 ;  /* 0x000000001203b211 */ /* 0x001fe400030f0cb7 */
        /* <DEDUP_REMOVED lines=8> */
.L_x_12622:
[----:B------:R-:W-:Y:S05]  /*216a0*/  BSYNC B1 ;  /* 0x0000000000017941 */ /* 0x000fea0003800000 */
.L_x_12621:
[----:B0-----:R-:W-:Y:S01]  /*216b0*/  VIADD R3, R85, 0x60 ;  /* 0x0000006055037836 */ /* 0x001fe20000000000 */
[----:B-1--4-:R-:W0:Y:S04]  /*216c0*/  SHFL.IDX PT, R83, R83, 0x3, 0x181f ;  /* 0x00781f0053537f89 */ /* 0x012e2800000e0000 */
[----:B------:R-:W-:Y:S01]  /*216d0*/  ISETP.GE.AND P0, PT, R3, R6, PT ;  /* 0x000000060300720c */ /* 0x000fe20003f06270 */
[----:B------:R-:W1:-:S12]  /*216e0*/  SHFL.IDX PT, R82, R82, 0x3, 0x181f ;  /* 0x00781f0052527f89 */ /* 0x000e5800000e0000 */
[----:B------:R-:W-:Y:S05]  /*216f0*/  @P0 BRA `(.L_x_12623) ;  /* 0x0000002800400947 */ /* 0x000fea0003800000 */
[----:B------:R-:W-:Y:S02]  /*21700*/  ULDC UR4, c[0x0][0xbc8] ;  /* 0x0002f20000047ab9 */ /* 0x000fe40000000800 */
[----:B------:R-:W-:Y:S02]  /*21710*/  ISETP.GE.AND P3, PT, R18, UR4, PT ;  /* 0x0000000412007c0c */ /* 0x000fe4000bf66270 */
[----:B------:R-:W-:Y:S02]  /*21720*/  ISETP.GE.AND P4, PT, R176, UR4, PT ;  /* 0x00000004b0007c0c */ /* 0x000fe4000bf86270 */
[----:B------:R-:W-:-:S09]  /*21730*/  ISETP.GE.AND P5, PT, R19, UR4, PT ;  /* 0x0000000413007c0c */ /* 0x000fd2000bfa6270 */
[-C--:B-1----:R-:W-:Y:S02]  /*21740*/  @!P3 LEA R2, P0, R18, R82.reuse, 0x1 ;  /* 0x000000521202b211 */ /* 0x082fe400078008ff */
[-C--:B------:R-:W-:Y:S02]  /*21750*/  @!P4 LEA R4, P1, R176, R82.reuse, 0x1 ;  /* 0x00000052b004c211 */ /* 0x080fe400078208ff */
[C---:B------:R-:W-:Y:S02]  /*21760*/  @!P5 LEA R8, P2, R19.reuse, R82, 0x1 ;  /* 0x000000521308d211 */ /* 0x040fe400078408ff */
[-C--:B0-----:R-:W-:Y:S02]  /*21770*/  @!P3 LEA.HI.X R3, R18, R83.reuse, R183, 0x1, P0 ;  /* 0x000000531203b211 */ /* 0x081fe400000f0cb7 */
[-C--:B------:R-:W-:Y:S02]  /*21780*/  @!P4 LEA.HI.X R5, R176, R83.reuse, R182, 0x1, P1 ;  /* 0x00000053b005c211 */ /* 0x080fe400008f0cb6 */
[----:B------:R-:W-:Y:S01]  /*21790*/  @!P5 LEA.HI.X R9, R19, R83, R181, 0x1, P2 ;  /* 0x000000531309d211 */ /* 0x000fe200010f0cb5 */
        /* <DEDUP_REMOVED lines=9> */
.L_x_12616:
[----:B------:R1:W5:Y:S01]  /*21830*/  LDL R50, [R1+0x4ac] ;  /* 0x0004ac0001327983 */ /* 0x0003620000100800 */
[----:B------:R-:W-:Y:S01]  /*21840*/  ULDC.64 UR12, c[0x0][0xc08] ;  /* 0x00030200000c7ab9 */ /* 0x000fe20000000a00 */
[----:B------:R-:W2:Y:S02]  /*21850*/  @P2 LDC R2, c[0x0][0xcec] ;  /* 0x00033b00ff022b82 */ /* 0x000ea40000000800 */
[----:B------:R1:W5:Y:S04]  /*21860*/  LDL R49, [R1+0x4a8] ;  /* 0x0004a80001317983 */ /* 0x0003680000100800 */
        /* <DEDUP_REMOVED lines=24> */
[----:B------:R1:W5:Y:S01]  /*219f0*/  LDL R24, [R1+0x444] ;  /* 0x0004440001187983 */ /* 0x0003620000100800 */
[----:B------:R-:W-:Y:S01]  /*21a00*/  UIMAD UR9, UR14, UR12, URZ ;  /* 0x0000000c0e0972a4 */ /* 0x000fe2000f8e023f */
[----:B------:R-:W3:Y:S01]  /*21a10*/  @P2 LDC R3, c[0x0][0xcf0] ;  /* 0x00033c00ff032b82 */ /* 0x000ee20000000800 */
[----:B------:R-:W-:Y:S01]  /*21a20*/  UIMAD.WIDE.U32 UR10, UR4, UR12, URZ ;  /* 0x0000000c040a72a5 */ /* 0x000fe2000f8e003f */
[----:B--2---:R-:W-:Y:S01]  /*21a30*/  @P2 IMAD.HI.U32 R2, R21, R2, RZ ;  /* 0x0000000215022227 */ /* 0x004fe200078e00ff */
[----:B------:R-:W-:Y:S01]  /*21a40*/  UIMAD UR9, UR4, UR13, UR9 ;  /* 0x0000000d040972a4 */ /* 0x000fe2000f8e0209 */
[----:B------:R-:W-:Y:S01]  /*21a50*/  BSSY B1, `(.L_x_12624) ;  /* 0x00000ca000017945 */ /* 0x000fe20003800000 */
[----:B------:R-:W-:Y:S01]  /*21a60*/  USHF.R.S32.HI UR4, URZ, 0x1f, UR8 ;  /* 0x0000001f3f047899 */ /* 0x000fe20008011408 */
[----:B0-----:R-:W-:Y:S01]  /*21a70*/  IMAD.MOV.U32 R5, RZ, RZ, R21 ;  /* 0x000000ffff057224 */ /* 0x001fe200078e0015 */
[----:B------:R-:W-:Y:S01]  /*21a80*/  UIADD3 UR11, UR11, UR9, URZ ;  /* 0x000000090b0b7290 */ /* 0x000fe2000fffe03f */
[----:B------:R-:W-:-:S03]  /*21a90*/  ULDC.64 UR12, c[0x0][0xc38] ;  /* 0x00030e00000c7ab9 */ /* 0x000fc60000000a00 */
[----:B------:R-:W-:-:S04]  /*21aa0*/  UIMAD.WIDE.U32 UR10, UR60, UR12, UR10 ;  /* 0x0000000c3c0a72a5 */ /* 0x000fc8000f8e000a */
[----:B------:R-:W-:-:S03]  /*21ab0*/  UIMAD UR11, UR60, UR13, UR11 ;  /* 0x0000000d3c0b72a4 */ /* 0x000fc6000f8e020b */
[----:B------:R-:W-:Y:S02]  /*21ac0*/  ULDC.64 UR12, c[0x0][0xc40] ;  /* 0x00031000000c7ab9 */ /* 0x000fe40000000a00 */
[----:B------:R-:W-:-:S04]  /*21ad0*/  UIMAD UR4, UR4, UR12, URZ ;  /* 0x0000000c040472a4 */ /* 0x000fc8000f8e023f */
[----:B------:R-:W-:Y:S01]  /*21ae0*/  UIMAD UR4, UR8, UR13, UR4 ;  /* 0x0000000d080472a4 */ /* 0x000fe2000f8e0204 */
[----:B---3--:R-:W-:Y:S01]  /*21af0*/  @P2 SHF.R.U32.HI R5, RZ, R3, R2 ;  /* 0x00000003ff052219 */ /* 0x008fe20000011602 */
[----:B------:R-:W-:-:S03]  /*21b00*/  UIMAD.WIDE.U32 UR8, UR8, UR12, UR10 ;  /* 0x0000000c080872a5 */ /* 0x000fc6000f8e000a */
[----:B------:R-:W-:Y:S01]  /*21b10*/  ULDC.64 UR10, c[0x0][0xc48] ;  /* 0x00031200000a7ab9 */ /* 0x000fe20000000a00 */
[----:B------:R-:W-:Y:S01]  /*21b20*/  UIADD3 UR9, UR9, UR4, URZ ;  /* 0x0000000409097290 */ /* 0x000fe2000fffe03f */
[--C-:B------:R-:W-:Y:S01]  /*21b30*/  SHF.R.S32.HI R2, RZ, 0x1f, R5.reuse ;  /* 0x0000001fff027819 */ /* 0x100fe20000011405 */
[----:B------:R-:W-:Y:S02]  /*21b40*/  IMAD.MOV R9, RZ, RZ, -R5 ;  /* 0x000000ffff097224 */ /* 0x000fe400078e0a05 */
[----:B------:R-:W-:Y:S02]  /*21b50*/  UIMAD.WIDE.U32 UR8, UR61, UR10, UR8 ;  /* 0x0000000a3d0872a5 */ /* 0x000fe4000f8e0008 */
[----:B------:R-:W-:Y:S02]  /*21b60*/  IMAD R9, R20, R9, R21 ;  /* 0x0000000914097224 */ /* 0x000fe400078e0215 */
[----:B------:R-:W-:Y:S02]  /*21b70*/  UIMAD UR61, UR61, UR11, UR9 ;  /* 0x0000000b3d3d72a4 */ /* 0x000fe4000f8e0209 */
[----:B------:R-:W-:Y:S01]  /*21b80*/  IMAD.U32 R3, RZ, RZ, UR9 ;  /* 0x00000009ff037e24 */ /* 0x000fe2000f8e00ff */
[----:B------:R-:W-:-:S02]  /*21b90*/  ULDC.64 UR10, c[0x0][0xc30] ;  /* 0x00030c00000a7ab9 */ /* 0x000fc40000000a00 */
[----:B------:R-:W-:Y:S02]  /*21ba0*/  IMAD R4, R2, UR10, RZ ;  /* 0x0000000a02047c24 */ /* 0x000fe4000f8e02ff */
        /* <DEDUP_REMOVED lines=14> */
[----:B------:R-:W-:Y:S01]  /*21c90*/  PRMT R4, RZ, 0x654, R4 ;  /* 0x00000654ff047816 */ /* 0x000fe20000000004 */
[----:B------:R1:W0:Y:S01]  /*21ca0*/  SHFL.IDX PT, R10, R0, RZ, 0x1c1f ;  /* 0x001c1fff000a7589 */ /* 0x00022200000e0000 */
[----:B------:R-:W-:Y:S02]  /*21cb0*/  LEA.HI.X R6, R2, UR9, R3, 0x2, P1 ;  /* 0x0000000902067c11 */ /* 0x000fe400088f1403 */
[----:B------:R1:W-:Y:S03]  /*21cc0*/  SYNCS.ARRIVE.TRANS64.RED.A1T0 RZ, [R4+URZ], RZ ;  /* 0x000000ff04ff79a7 */ /* 0x0003e6000810043f */
[----:B------:R1:W2:Y:S01]  /*21cd0*/  SHFL.IDX PT, R11, R6, RZ, 0x1c1f ;  /* 0x001c1fff060b7589 */ /* 0x0002a200000e0000 */
[----:B------:R-:W-:Y:S05]  /*21ce0*/  @P3 BRA `(.L_x_12625) ;  /* 0x0000000800803947 */ /* 0x000fea0003800000 */
[----:B------:R-:W-:Y:S02]  /*21cf0*/  ULDC UR4, c[0x0][0xbc8] ;  /* 0x0002f20000047ab9 */ /* 0x000fe40000000800 */
[----:B------:R-:W-:-:S13]  /*21d00*/  ISETP.GE.AND P1, PT, R179, UR4, PT ;  /* 0x00000004b3007c0c */ /* 0x000fda000bf26270 */
[----:B------:R-:W3:Y:S01]  /*21d10*/  @!P1 LDL.64 R20, [R1+0x240] ;  /* 0x0002400001149983 */ /* 0x000ee20000100a00 */
[----:B------:R-:W-:Y:S01]  /*21d20*/  ISETP.GE.AND P2, PT, R212, UR4, PT ;  /* 0x00000004d4007c0c */ /* 0x000fe2000bf46270 */
[----:B0-2---:R-:W-:-:S05]  /*21d30*/  @!P1 IMAD.WIDE R2, R179, 0x4, R10 ;  /* 0x00000004b3029825 */ /* 0x005fca00078e020a */
[----:B---3--:R0:W-:Y:S07]  /*21d40*/  @!P1 ST.E.64 desc[UR36][R2.64], R20 ;  /* 0x0000001402009985 */ /* 0x0081ee000c101b24 */
[----:B-1----:R-:W2:Y:S01]  /*21d50*/  @!P2 LDL.64 R4, [R1+0x250] ;  /* 0x000250000104a983 */ /* 0x002ea20000100a00 */
[----:B------:R-:W-:Y:S02]  /*21d60*/  ISETP.GE.AND P1, PT, R211, UR4, PT ;  /* 0x00000004d3007c0c */ /* 0x000fe4000bf26270 */
[----:B------:R-:W-:-:S04]  /*21d70*/  @!P2 LEA R12, P3, R212, R10, 0x2 ;  /* 0x0000000ad40ca211 */ /* 0x000fc800078610ff */
[----:B-----5:R-:W-:-:S05]  /*21d80*/  @!P2 LEA.HI.X R13, R212, R11, R50, 0x2, P3 ;  /* 0x0000000bd40da211 */ /* 0x020fca00018f1432 */
[----:B--2---:R1:W-:Y:S04]  /*21d90*/  @!P2 ST.E.64 desc[UR36][R12.64], R4 ;  /* 0x000000040c00a985 */ /* 0x0043e8000c101b24 */
[----:B------:R-:W2:Y:S01]  /*21da0*/  @!P1 LDL.64 R8, [R1+0x260] ;  /* 0x0002600001089983 */ /* 0x000ea20000100a00 */
[----:B------:R-:W-:Y:S02]  /*21db0*/  ISETP.GE.AND P2, PT, R210, UR4, PT ;  /* 0x00000004d2007c0c */ /* 0x000fe4000bf46270 */
[----:B------:R-:W-:-:S04]  /*21dc0*/  @!P1 LEA R14, P3, R211, R10, 0x2 ;  /* 0x0000000ad30e9211 */ /* 0x000fc800078610ff */
[----:B------:R-:W-:-:S05]  /*21dd0*/  @!P1 LEA.HI.X R15, R211, R11, R49, 0x2, P3 ;  /* 0x0000000bd30f9211 */ /* 0x000fca00018f1431 */
[----:B--2---:R2:W-:Y:S04]  /*21de0*/  @!P1 ST.E.64 desc[UR36][R14.64], R8 ;  /* 0x000000080e009985 */ /* 0x0045e8000c101b24 */
[----:B0-----:R-:W3:Y:S01]  /*21df0*/  @!P2 LDL.64 R2, [R1+0x270] ;  /* 0x000270000102a983 */ /* 0x001ee20000100a00 */
[----:B------:R-:W-:Y:S02]  /*21e00*/  ISETP.GE.AND P1, PT, R209, UR4, PT ;  /* 0x00000004d1007c0c */ /* 0x000fe4000bf26270 */
[----:B------:R-:W-:-:S04]  /*21e10*/  @!P2 LEA R20, P3, R210, R10, 0x2 ;  /* 0x0000000ad214a211 */ /* 0x000fc800078610ff */
[----:B------:R-:W-:-:S05]  /*21e20*/  @!P2 LEA.HI.X R21, R210, R11, R48, 0x2, P3 ;  /* 0x0000000bd215a211 */ /* 0x000fca00018f1430 */
[----:B---3--:R0:W-:Y:S04]  /*21e30*/  @!P2 ST.E.64 desc[UR36][R20.64], R2 ;  /* 0x000000021400a985 */ /* 0x0081e8000c101b24 */
[----:B-1----:R-:W3:Y:S01]  /*21e40*/  @!P1 LDL.64 R4, [R1+0x280] ;  /* 0x0002800001049983 */ /* 0x002ee20000100a00 */
[----:B------:R-:W-:Y:S02]  /*21e50*/  ISETP.GE.AND P2, PT, R208, UR4, PT ;  /* 0x00000004d0007c0c */ /* 0x000fe4000bf46270 */
[----:B------:R-:W-:-:S04]  /*21e60*/  @!P1 LEA R12, P3, R209, R10, 0x2 ;  /* 0x0000000ad10c9211 */ /* 0x000fc800078610ff */
[----:B------:R-:W-:-:S05]  /*21e70*/  @!P1 LEA.HI.X R13, R209, R11, R47, 0x2, P3 ;  /* 0x0000000bd10d9211 */ /* 0x000fca00018f142f */
[----:B---3--:R1:W-:Y:S04]  /*21e80*/  @!P1 ST.E.64 desc[UR36][R12.64], R4 ;  /* 0x000000040c009985 */ /* 0x0083e8000c101b24 */
[----:B--2---:R-:W2:Y:S01]  /*21e90*/  @!P2 LDL.64 R8, [R1+0x290] ;  /* 0x000290000108a983 */ /* 0x004ea20000100a00 */
        /* <DEDUP_REMOVED lines=129> */
[----:B-1----:R-:W2:Y:S01]  /*226b0*/  @!P2 LDL.64 R4, [R1+0x430] ;  /* 0x000430000104a983 */ /* 0x002ea20000100a00 */
[----:B------:R-:W-:-:S04]  /*226c0*/  @!P2 LEA R10, P1, R213, R10, 0x2 ;  /* 0x0000000ad50aa211 */ /* 0x000fc800078210ff */
[----:B------:R-:W-:-:S05]  /*226d0*/  @!P2 LEA.HI.X R11, R213, R11, R219, 0x2, P1 ;  /* 0x0000000bd50ba211 */ /* 0x000fca00008f14db */
[----:B--2---:R3:W-:Y:S04]  /*226e0*/  @!P2 ST.E.64 desc[UR36][R10.64], R4 ;  /* 0x000000040a00a985 */ /* 0x0047e8000c101b24 */
.L_x_12625:
[----:B------:R-:W-:Y:S05]  /*226f0*/  BSYNC B1 ;  /* 0x0000000000017941 */ /* 0x000fea0003800000 */
.L_x_12624:
[----:B--23--:R4:W2:Y:S04]  /*22700*/  SHFL.IDX PT, R11, R6, 0x1, 0x1c1f ;  /* 0x003c1f00060b7f89 */ /* 0x00c8a800000e0000 */
[----:B0-----:R4:W0:Y:S01]  /*22710*/  SHFL.IDX PT, R10, R0, 0x1, 0x1c1f ;  /* 0x003c1f00000a7f89 */ /* 0x00182200000e0000 */
[----:B------:R-:W-:Y:S05]  /*22720*/  @P0 BRA `(.L_x_12623) ;  /* 0x0000001800340947 */ /* 0x000fea0003800000 */
[----:B-1--4-:R-:W1:Y:S02]  /*22730*/  LDC R0, c[0x0][0xbc8] ;  /* 0x0002f200ff007b82 */ /* 0x012e640000000800 */
[----:B-1----:R-:W-:-:S13]  /*22740*/  ISETP.GE.AND P0, PT, R179, R0, PT ;  /* 0x00000000b300720c */ /* 0x002fda0003f06270 */
[----:B------:R-:W3:Y:S01]  /*22750*/  @!P0 LDL.64 R20, [R1+0x248] ;  /* 0x0002480001148983 */ /* 0x000ee20000100a00 */
[-C--:B------:R-:W-:Y:S01]  /*22760*/  ISETP.GE.AND P1, PT, R212, R0.reuse, PT ;  /* 0x00000000d400720c */ /* 0x080fe20003f26270 */
[----:B0-2---:R-:W-:Y:S01]  /*22770*/  @!P0 IMAD.WIDE R2, R179, 0x4, R10 ;  /* 0x00000004b3028825 */ /* 0x005fe200078e020a */
[----:B------:R-:W-:-:S04]  /*22780*/  ISETP.GE.AND P2, PT, R211, R0, PT ;  /* 0x00000000d300720c */ /* 0x000fc80003f46270 */
[----:B---3--:R0:W-:Y:S07]  /*22790*/  @!P0 ST.E.64 desc[UR36][R2.64], R20 ;  /* 0x0000001402008985 */ /* 0x0081ee000c101b24 */
[----:B------:R-:W2:Y:S01]  /*227a0*/  @!P1 LDL.64 R4, [R1+0x258] ;  /* 0x0002580001049983 */ /* 0x000ea20000100a00 */
[----:B------:R-:W-:-:S04]  /*227b0*/  @!P1 LEA R12, P0, R212, R10, 0x2 ;  /* 0x0000000ad40c9211 */ /* 0x000fc800078010ff */
[----:B-----5:R-:W-:Y:S02]  /*227c0*/  @!P1 LEA.HI.X R13, R212, R11, R50, 0x2, P0 ;  /* 0x0000000bd40d9211 */ /* 0x020fe400000f1432 */
        /* <DEDUP_REMOVED lines=16> */
[----:B--2---:R-:W2:Y:S01]  /*228d0*/  @!P1 LDL.64 R8, [R1+0x298] ;  /* 0x0002980001089983 */ /* 0x004ea20000100a00 */
[----:B------:R-:W-:Y:S02]  /*228e0*/  ISETP.GE.AND P2, PT, R207, R0, PT ;  /* 0x00000000cf00720c */ /* 0x000fe40003f46270 */
[----:B------:R-:W-:-:S04]  /*228f0*/  @!P1 LEA R14, P0, R208, R10, 0x2 ;  /* 0x0000000ad00e9211 */ /* 0x000fc800078010ff */
[----:B------:R-:W-:-:S05]  /*22900*/  @!P1 LEA.HI.X R15, R208, R11, R46, 0x2, P0 ;  /* 0x0000000bd00f9211 */ /* 0x000fca00000f142e */
[----:B--2---:R2:W-:Y:S04]  /*22910*/  @!P1 ST.E.64 desc[UR36][R14.64], R8 ;  /* 0x000000080e009985 */ /* 0x0045e8000c101b24 */
        /* <DEDUP_REMOVED lines=113> */
[----:B------:R-:W-:-:S07]  /*23030*/  @!P2 LEA.HI.X R13, R185, R11, R229, 0x2, P0 ;  /* 0x0000000bb90da211 */ /* 0x000fce00000f14e5 */
        /* <DEDUP_REMOVED lines=10> */
[----:B------:R-:W-:-:S04]  /*230e0*/  LEA R2, P0, R214, R10, 0x2 ;  /* 0x0000000ad6027211 */ /* 0x000fc800078010ff */
[----:B------:R-:W-:-:S05]  /*230f0*/  LEA.HI.X R3, R214, R11, R227, 0x2, P0 ;  /* 0x0000000bd6037211 */ /* 0x000fca00000f14e3 */
[----:B--2---:R1:W-:Y:S04]  /*23100*/  ST.E.64 desc[UR36][R2.64], R4 ;  /* 0x0000000402007985 */ /* 0x0043e8000c101b24 */
.L_x_12627:
[----:B------:R-:W-:Y:S05]  /*23110*/  BSYNC B1 ;  /* 0x0000000000017941 */ /* 0x000fea0003800000 */
.L_x_12626:
[----:B------:R-:W-:Y:S05]  /*23120*/  @P1 BRA `(.L_x_12623) ;  /* 0x0000000c00b41947 */ /* 0x000fea0003800000 */
[----:B01----:R-:W2:Y:S01]  /*23130*/  LDL.64 R4, [R1+0x438] ;  /* 0x0004380001047983 */ /* 0x003ea20000100a00 */
[----:B------:R-:W-:-:S04]  /*23140*/  LEA R2, P0, R213, R10, 0x2 ;  /* 0x0000000ad5027211 */ /* 0x000fc800078010ff */
[----:B------:R-:W-:-:S05]  /*23150*/  LEA.HI.X R3, R213, R11, R219, 0x2, P0 ;  /* 0x0000000bd5037211 */ /* 0x000fca00000f14db */
[----:B--2---:R0:W-:Y:S01]  /*23160*/  ST.E.64 desc[UR36][R2.64], R4 ;  /* 0x0000000402007985 */ /* 0x0041e2000c101b24 */
[----:B------:R-:W-:Y:S05]  /*23170*/  BRA `(.L_x_12623) ;  /* 0x0000000c00a07947 */ /* 0x000fea0003800000 */
.L_x_12614:
[----:B------:R-:W-:Y:S01]  /*23180*/  R2UR UR4, R216 ;  /* 0x00000000d80472ca */ /* 0x000fe200000e0000 */
[----:B------:R-:W-:Y:S02]  /*23190*/  ULDC.64 UR8, c[0x0][0xd00] ;  /* 0x0003400000087ab9 */ /* 0x000fe40000000a00 */
[----:B------:R-:W-:-:S04]  /*231a0*/  UISETP.NE.U32.AND UP0, UPT, UR8, URZ, UPT ;  /* 0x0000003f0800728c */ /* 0x000fc8000bf05070 */
        /* <DEDUP_REMOVED lines=11> */
[----:B------:R-:W-:Y:S02]  /*23260*/  @UP1 ULDC.64 UR8, c[0x0][0xd08] ;  /* 0x0003420000081ab9 */ /* 0x000fe40000000a00 */
[----:B------:R-:W-:-:S03]  /*23270*/  @UP1 UIMAD.WIDE UR8, UR4, 0x4, UR8 ;  /* 0x00000004040818a5 */ /* 0x000fc6000f8e0208 */
[----:B------:R-:W-:Y:S02]  /*23280*/  ULDC UR4, c[0x0][0xb88] ;  /* 0x0002e20000047ab9 */ /* 0x000fe40000000800 */
[----:B------:R-:W-:Y:S02]  /*23290*/  IMAD.U32 R0, RZ, RZ, UR4 ;  /* 0x00000004ff007e24 */ /* 0x000fe4000f8e00ff */
[----:B------:R-:W-:Y:S02]  /*232a0*/  IMAD.U32 R4, RZ, RZ, UR8 ;  /* 0x00000008ff047e24 */ /* 0x000fe4000f8e00ff */
[----:B------:R-:W-:-:S05]  /*232b0*/  IMAD.U32 R5, RZ, RZ, UR9 ;  /* 0x00000009ff057e24 */ /* 0x000fca000f8e00ff */
[----:B------:R0:W5:Y:S01]  /*232c0*/  @P2 LDG.E R0, desc[UR36][R4.64] ;  /* 0x0000002404002981 */ /* 0x000162000c1e1900 */
[----:B------:R-:W-:Y:S01]  /*232d0*/  UISETP.NE.AND UP1, UPT, UR59, URZ, UPT ;  /* 0x0000003f3b00728c */ /* 0x000fe2000bf25270 */
[----:B------:R-:W-:Y:S01]  /*232e0*/  ISETP.GT.AND P0, PT, R217, 0x7f, PT ;  /* 0x0000007fd900780c */ /* 0x000fe20003f04270 */
[----:B------:R-:W-:-:S09]  /*232f0*/  UMOV UR4, URZ ;  /* 0x0000003f00047c82 */ /* 0x000fd20008000000 */
[----:B------:R-:W-:Y:S01]  /*23300*/  @!UP1 ULDC UR59, c[0x0][0xbd4] ;  /* 0x0002f500003b9ab9 */ /* 0x000fe20000000800 */
[----:B--2---:R-:W-:Y:S01]  /*23310*/  @P1 R2UR UR4, R6 ;  /* 0x00000000060412ca */ /* 0x004fe200000e0000 */
[----:B0-----:R-:W-:-:S14]  /*23320*/  @P2 BRA `(.L_x_12628) ;  /* 0x0000000000102947 */ /* 0x001fdc0003800000 */
[----:B------:R-:W-:Y:S05]  /*23330*/  @!P1 BRA `(.L_x_12628) ;  /* 0x00000000000c9947 */ /* 0x000fea0003800000 */
[----:B------:R-:W2:Y:S04]  /*23340*/  LDG.E R5, desc[UR36][R2.64] ;  /* 0x0000002402057981 */ /* 0x000ea8000c1e1900 */
[----:B-----5:R-:W2:Y:S02]  /*23350*/  LDG.E R0, desc[UR36][R2.64+0x4] ;  /* 0x0000042402007981 */ /* 0x020ea4000c1e1900 */
[----:B--2---:R-:W-:-:S07]  /*23360*/  IMAD.IADD R0, R0, 0x1, -R5 ;  /* 0x0000000100007824 */ /* 0x004fce00078e0a05 */
.L_x_12628:
[----:B------:R-:W-:Y:S01]  /*23370*/  R2UR UR8, R216 ;  /* 0x00000000d80872ca */ /* 0x000fe200000e0000 */
[----:B------:R-:W-:Y:S01]  /*23380*/  USHF.R.S32.HI UR20, URZ, 0x1f, UR4 ;  /* 0x0000001f3f147899 */ /* 0x000fe20008011404 */
[----:B------:R-:W-:Y:S11]  /*23390*/  BSSY B1, `(.L_x_12629) ;  /* 0x000003a000017945 */ /* 0x000ff60003800000 */
[----:B------:R-:W-:-:S02]  /*233a0*/  USHF.R.S32.HI UR21, URZ, 0x1f, UR8 ;  /* 0x0000001f3f157899 */ /* 0x000fc40008011408 */
        /* <DEDUP_REMOVED lines=19> */
[----:B------:R-:W-:Y:S01]  /*234e0*/  ULDC.64 UR14, c[0x0][UR18+0x228] ;  /* 0x00008a00120e7abb */ /* 0x000fe20008000a00 */
[----:B------:R-:W-:Y:S01]  /*234f0*/  UIMAD UR13, UR13, UR8, URZ ;  /* 0x000000080d0d72a4 */ /* 0x000fe2000f8e023f */
[----:B------:R-:W1:Y:S01]  /*23500*/  @P0 LDC R9, c[0x0][0xcf0] ;  /* 0x00033c00ff090b82 */ /* 0x000e620000000800 */
[----:B------:R-:W-:Y:S02]  /*23510*/  UIMAD.WIDE.U32 UR16, UR10, UR60, URZ ;  /* 0x0000003c0a1072a5 */ /* 0x000fe4000f8e003f */
        /* <DEDUP_REMOVED lines=10> */
[----:B------:R-:W-:Y:S02]  /*235c0*/  IMAD.U32 R3, RZ, RZ, UR23 ;  /* 0x00000017ff037e24 */ /* 0x000fe4000f8e00ff */
[----:B------:R-:W-:Y:S01]  /*235d0*/  IMAD.U32 R6, RZ, RZ, UR10 ;  /* 0x0000000aff067e24 */ /* 0x000fe2000f8e00ff */
[----:B------:R-:W-:Y:S01]  /*235e0*/  UIADD3.X UR9, UR9, UR19, UR20, UP1, UP2 ;  /* 0x0000001309097290 */ /* 0x000fe20008fe4414 */
[----:B-1----:R-:W-:Y:S01]  /*235f0*/  @P0 SHF.R.U32.HI R5, RZ, R9, R2 ;  /* 0x00000009ff050219 */ /* 0x002fe20000011602 */
[----:B------:R-:W-:Y:S01]  /*23600*/  IMAD.U32 R2, RZ, RZ, UR22 ;  /* 0x00000016ff027e24 */ /* 0x000fe2000f8e00ff */
[----:B------:R-:W-:Y:S01]  /*23610*/  ULDC.64 UR10, c[0x0][UR18+0x210] ;  /* 0x00008400120a7abb */ /* 0x000fe20008000a00 */
[----:B------:R-:W-:Y:S01]  /*23620*/  ULDC.64 UR12, c[0x0][0xca8] ;  /* 0x00032a00000c7ab9 */ /* 0x000fe20000000a00 */
[----:B------:R-:W-:Y:S01]  /*23630*/  @!UP0 ULDC UR12, c[0x0][0xc50] ;  /* 0x00031400000c8ab9 */ /* 0x000fe20000000800 */
[--C-:B------:R-:W-:Y:S01]  /*23640*/  IMAD.MOV R9, RZ, RZ, -R5.reuse ;  /* 0x000000ffff097224 */ /* 0x100fe200078e0a05 */
[----:B------:R-:W-:Y:S01]  /*23650*/  IADD3 R2, P0, P1, R5, UR16, R2 ;  /* 0x0000001005027c10 */ /* 0x000fe2000f91e002 */
[----:B------:R-:W-:Y:S01]  /*23660*/  @!UP0 ULDC UR13, c[0x0][0xc54] ;  /* 0x00031500000d8ab9 */ /* 0x000fe20000000800 */
[----:B------:R-:W-:Y:S01]  /*23670*/  SHF.R.S32.HI R5, RZ, 0x1f, R5 ;  /* 0x0000001fff057819 */ /* 0x000fe20000011405 */
[----:B------:R-:W-:-:S03]  /*23680*/  IMAD R9, R11, R9, R4 ;  /* 0x000000090b097224 */ /* 0x000fc600078e0204 */
[----:B------:R-:W-:Y:S01]  /*23690*/  IADD3.X R3, R5, UR9, R6, P0, P1 ;  /* 0x0000000905037c10 */ /* 0x000fe200087e2406 */
        /* <DEDUP_REMOVED lines=9> */
.L_x_12630:
[----:B------:R-:W-:Y:S05]  /*23730*/  BSYNC B1 ;  /* 0x0000000000017941 */ /* 0x000fea0003800000 */
.L_x_12629:
[----:B------:R-:W-:-:S06]  /*23740*/  UISETP.GT.AND UP0, UPT, UR59, 0x1, UPT ;  /* 0x000000013b00788c */ /* 0x000fcc000bf04270 */
[----:B------:R-:W-:-:S13]  /*23750*/  PLOP3.LUT P0, PT, PT, PT, UP0, 0x80, 0x0 ;  /* 0x000000000000781c */ /* 0x000fda0003f0f008 */
[----:B------:R-:W-:Y:S05]  /*23760*/  @P0 BRA `(.L_x_12623) ;  /* 0x0000000800240947 */ /* 0x000fea0003800000 */
[----:B------:R-:W1:Y:S01]  /*23770*/  LDC R13, c[0x0][0xce8] ;  /* 0x00033a00ff0d7b82 */ /* 0x000e620000000800 */
[----:B------:R-:W-:Y:S01]  /*23780*/  ULDC.64 UR12, c[0x0][0xba0] ;  /* 0x0002e800000c7ab9 */ /* 0x000fe20000000a00 */
[----:B------:R-:W-:Y:S01]  /*23790*/  IMAD R2, R218, 0x20, R215 ;  /* 0x00000020da027824 */ /* 0x000fe200078e02d7 */
[----:B------:R-:W-:Y:S01]  /*237a0*/  UIMAD UR9, UR20, UR12, URZ ;  /* 0x0000000c140972a4 */ /* 0x000fe2000f8e023f */
[----:B------:R-:W-:Y:S01]  /*237b0*/  BSSY B1, `(.L_x_12631) ;  /* 0x0000042000017945 */ /* 0x000fe20003800000 */
[----:B------:R-:W-:Y:S01]  /*237c0*/  UIMAD.WIDE.U32 UR10, UR4, UR12, URZ ;  /* 0x0000000c040a72a5 */ /* 0x000fe2000f8e003f */
[----:B------:R-:W-:Y:S01]  /*237d0*/  VIADD R6, R2, UR58 ;  /* 0x0000003a02067c36 */ /* 0x000fe20008000000 */
[----:B------:R-:W-:-:S03]  /*237e0*/  UIMAD UR9, UR4, UR13, UR9 ;  /* 0x0000000d040972a4 */ /* 0x000fc6000f8e0209 */
[----:B------:R-:W-:Y:S01]  /*237f0*/  ULDC.64 UR12, c[0x0][0xbe8] ;  /* 0x0002fa00000c7ab9 */ /* 0x000fe20000000a00 */
[----:B------:R-:W-:Y:S01]  /*23800*/  UIADD3 UR11, UR11, UR9, URZ ;  /* 0x000000090b0b7290 */ /* 0x000fe2000fffe03f */
[----:B0-----:R-:W-:-:S03]  /*23810*/  IMAD.MOV.U32 R5, RZ, RZ, R6 ;  /* 0x000000ffff057224 */ /* 0x001fc600078e0006 */
[----:B------:R-:W-:-:S04]  /*23820*/  UIMAD.WIDE.U32 UR10, UR60, UR12, UR10 ;  /* 0x0000000c3c0a72a5 */ /* 0x000fc8000f8e000a */
[----:B------:R-:W-:-:S03]  /*23830*/  UIMAD UR11, UR60, UR13, UR11 ;  /* 0x0000000d3c0b72a4 */ /* 0x000fc6000f8e020b */
[----:B------:R-:W-:Y:S01]  /*23840*/  ULDC.64 UR12, c[0x0][0xbf0] ;  /* 0x0002fc00000c7ab9 */ /* 0x000fe20000000a00 */
[----:B-1----:R-:W-:Y:S01]  /*23850*/  ISETP.NE.AND P0, PT, R13, 0x1, PT ;  /* 0x000000010d00780c */ /* 0x002fe20003f05270 */
[----:B------:R-:W-:-:S04]  /*23860*/  UIMAD UR4, UR21, UR12, URZ ;  /* 0x0000000c150472a4 */ /* 0x000fc8000f8e023f */
[----:B------:R-:W-:Y:S02]  /*23870*/  UIMAD UR4, UR8, UR13, UR4 ;  /* 0x0000000d080472a4 */ /* 0x000fe4000f8e0204 */
[----:B------:R-:W-:-:S03]  /*23880*/  UIMAD.WIDE.U32 UR8, UR8, UR12, UR10 ;  /* 0x0000000c080872a5 */ /* 0x000fc6000f8e000a */
[----:B------:R-:W-:Y:S01]  /*23890*/  ULDC.64 UR10, c[0x0][0xbe0] ;  /* 0x0002f800000a7ab9 */ /* 0x000fe20000000a00 */
[----:B------:R-:W-:Y:S02]  /*238a0*/  UIADD3 UR4, UR9, UR4, URZ ;  /* 0x0000000409047290 */ /* 0x000fe4000fffe03f */
        /* <DEDUP_REMOVED lines=50> */
.L_x_12632:
[----:B------:R-:W-:Y:S05]  /*23bd0*/  BSYNC B1 ;  /* 0x0000000000017941 */ /* 0x000fea0003800000 */
.L_x_12631:
        /* <DEDUP_REMOVED lines=21> */
.L_x_12634:
[----:B------:R-:W-:Y:S05]  /*23d30*/  BSYNC B1 ;  /* 0x0000000000017941 */ /* 0x000fea0003800000 */
.L_x_12633:
        /* <DEDUP_REMOVED lines=21> */
.L_x_12636:
[----:B------:R-:W-:Y:S05]  /*23e90*/  BSYNC B1 ;  /* 0x0000000000017941 */ /* 0x000fea0003800000 */
.L_x_12635:
[----:B0-----:R-:W-:Y:S01]  /*23ea0*/  VIADD R0, R6, 0x60 ;  /* 0x0000006006007836 */ /* 0x001fe20000000000 */
[----:B--2-4-:R-:W2:Y:S04]  /*23eb0*/  SHFL.IDX PT, R5, R5, 0x3, 0x181f ;  /* 0x00781f0005057f89 */ /* 0x014ea800000e0000 */
[----:B------:R-:W-:Y:S01]  /*23ec0*/  ISETP.GE.AND P0, PT, R0, R13, PT ;  /* 0x0000000d0000720c */ /* 0x000fe20003f06270 */
[----:B-1-3--:R1:W3:-:S12]  /*23ed0*/  SHFL.IDX PT, R2, R4, 0x3, 0x181f ;  /* 0x00781f0004027f89 */ /* 0x00a2d800000e0000 */
[----:B-1----:R-:W-:Y:S05]  /*23ee0*/  @P0 BRA `(.L_x_12623) ;  /* 0x0000000000440947 */ /* 0x002fea0003800000 */
[----:B------:R-:W-:Y:S02]  /*23ef0*/  ULDC UR4, c[0x0][0xbc8] ;  /* 0x0002f20000047ab9 */ /* 0x000fe40000000800 */
[----:B------:R-:W-:Y:S02]  /*23f00*/  ISETP.GE.AND P3, PT, R18, UR4, PT ;  /* 0x0000000412007c0c */ /* 0x000fe4000bf66270 */
[----:B------:R-:W-:Y:S02]  /*23f10*/  ISETP.GE.AND P2, PT, R176, UR4, PT ;  /* 0x00000004b0007c0c */ /* 0x000fe4000bf46270 */
[----:B------:R-:W-:Y:S02]  /*23f20*/  ISETP.GE.AND P1, PT, R19, UR4, PT ;  /* 0x0000000413007c0c */ /* 0x000fe4000bf26270 */
[----:B------:R-:W-:-:S07]  /*23f30*/  ISETP.GE.AND P0, PT, R177, UR4, PT ;  /* 0x00000004b1007c0c */ /* 0x000fce000bf06270 */
[-C--:B---3--:R-:W-:Y:S02]  /*23f40*/  @!P3 LEA R8, P6, R18, R2.reuse, 0x1 ;  /* 0x000000021208b211 */ /* 0x088fe400078c08ff */
[-C--:B------:R-:W-:Y:S02]  /*23f50*/  @!P2 LEA R10, P5, R176, R2.reuse, 0x1 ;  /* 0x00000002b00aa211 */ /* 0x080fe400078a08ff */
[-C--:B------:R-:W-:Y:S02]  /*23f60*/  @!P1 LEA R12, P4, R19, R2.reuse, 0x1 ;  /* 0x00000002130c9211 */ /* 0x080fe400078808ff */
[-C--:B--2---:R-:W-:Y:S02]  /*23f70*/  @!P3 LEA.HI.X R9, R18, R5.reuse, R183, 0x1, P6 ;  /* 0x000000051209b211 */ /* 0x084fe400030f0cb7 */
        /* <DEDUP_REMOVED lines=8> */
.L_x_12623:
[----:B------:R-:W-:Y:S05]  /*24000*/  BSYNC B0 ;  /* 0x0000000000007941 */ /* 0x000fea0003800000 */
.L_x_12613:
[----:B------:R-:W-:Y:S02]  /*24010*/  ULDC UR4, c[0x0][0xd3c] ;  /* 0x00034f0000047ab9 */ /* 0x000fe40000000800 */
[----:B------:R-:W-:-:S06]  /*24020*/  UISETP.GE.AND UP0, UPT, UR7, UR4, UPT ;  /* 0x000000040700728c */ /* 0x000fcc000bf06270 */
[----:B------:R-:W-:-:S13]  /*24030*/  PLOP3.LUT P0, PT, PT, PT, UP0, 0x80, 0x0 ;  /* 0x000000000000781c */ /* 0x000fda0003f0f008 */
[----:B------:R-:W-:Y:S05]  /*24040*/  @!P0 BRA `(.L_x_12637) ;  /* 0xfffffdd4000c8947 */ /* 0x000fea000383ffff */
[----:B------:R-:W-:Y:S05]  /*24050*/  EXIT ;  /* 0x000000000000794d */ /* 0x000fea0003800000 */
.L_x_12505:
        /* <DEDUP_REMOVED lines=16> */
.L_x_12638:
        /* <DEDUP_REMOVED lines=44> */
.L_x_12642:
        /* <DEDUP_REMOVED lines=35> */
.L_x_12640:
        /* <DEDUP_REMOVED lines=13> */
.L_x_12643:
        /* <DEDUP_REMOVED lines=62> */
.L_x_12644:
        /* <DEDUP_REMOVED lines=61> */
.L_x_12645:
[----:B------:R-:W-:-:S05]  /*24ed0*/  LOP3.LUT R17, RZ, R2, RZ, 0x33, !PT ;  /* 0x00000002ff117212 */ /* 0x000fca00078e33ff */
[----:B------:R-:W-:Y:S01]  /*24ee0*/  IMAD.IADD R17, R0, 0x1, R17 ;  /* 0x0000000100117824 */ /* 0x000fe200078e0211 */
[----:B------:R-:W-:Y:S06]  /*24ef0*/  BRA `(.L_x_12646) ;  /* 0x0000000000147947 */ /* 0x000fec0003800000 */
.L_x_12641:
[----:B------:R-:W-:Y:S01]  /*24f00*/  ULDC UR4, c[0x0][0xd3c] ;  /* 0x00034f0000047ab9 */ /* 0x000fe20000000800 */
[----:B------:R-:W-:Y:S02]  /*24f10*/  IMAD.MOV.U32 R17, RZ, RZ, RZ ;  /* 0x000000ffff117224 */ /* 0x000fe400078e00ff */
[----:B------:R-:W-:Y:S02]  /*24f20*/  IMAD.U32 R16, RZ, RZ, UR6 ;  /* 0x00000006ff107e24 */ /* 0x000fe4000f8e00ff */
[----:B------:R-:W-:Y:S02]  /*24f30*/  IMAD.MOV.U32 R18, RZ, RZ, RZ ;  /* 0x000000ffff127224 */ /* 0x000fe400078e00ff */
[----:B------:R-:W-:-:S07]  /*24f40*/  IMAD.U32 R19, RZ, RZ, UR4 ;  /* 0x00000004ff137e24 */ /* 0x000fce000f8e00ff */
.L_x_12646:
[----:B------:R-:W-:-:S13]  /*24f50*/  ISETP.NE.AND P0, PT, R7, RZ, PT ;  /* 0x000000ff0700720c */ /* 0x000fda0003f05270 */
[----:B------:R-:W0:Y:S01]  /*24f60*/  @!P0 S2R R3, SR_CgaCtaId ;  /* 0x0000000000038919 */ /* 0x000e220000008800 */
[----:B------:R-:W-:-:S04]  /*24f70*/  @!P0 MOV R0, 0x400 ;  /* 0x0000040000008802 */ /* 0x000fc80000000f00 */
[----:B0-----:R-:W-:-:S05]  /*24f80*/  @!P0 LEA R0, R3, R0, 0x18 ;  /* 0x0000000003008211 */ /* 0x001fca00078ec0ff */
[----:B------:R0:W-:Y:S01]  /*24f90*/  @!P0 STS.128 [R0+0x324d0], R16 ;  /* 0x0324d01000008388 */ /* 0x0001e20000000c00 */
[----:B------:R-:W-:Y:S06]  /*24fa0*/  BAR.ARV 0x5, 0x180 ;  /* 0x0146000000007b1d */ /* 0x000fec0000002000 */
.L_x_12639:
        /* <DEDUP_REMOVED lines=28> */
[C---:B------:R-:W-:Y:S01]  /*25170*/  LOP3.LUT R2, R3.reuse, 0x80, RZ, 0xfc, !PT ;  /* 0x0000008003027812 */ /* 0x040fe200078efcff */
[----:B------:R-:W-:Y:S01]  /*25180*/  IMAD.U32 R22, RZ, RZ, UR4 ;  /* 0x00000004ff167e24 */ /* 0x000fe2000f8e00ff */
[----:B------:R-:W-:-:S03]  /*25190*/  LOP3.LUT R0, R3, 0xc0, RZ, 0xfc, !PT ;  /* 0x000000c003007812 */ /* 0x000fc600078efcff */
[----:B---3--:R-:W-:-:S07]  /*251a0*/  IMAD R26, R29, 0x2, R22 ;  /* 0x000000021d1a7824 */ /* 0x008fce00078e0216 */
.L_x_12724:
        /* <DEDUP_REMOVED lines=31> */
[----:B0-23--:R-:W-:Y:S06]  /*253a0*/  @P1 BRA `(.L_x_12648) ;  /* 0x0000000000181947 */ /* 0x00dfec0003800000 */
[----:B------:R-:W-:Y:S02]  /*253b0*/  ULDC UR4, c[0x0][0x288] ;  /* 0x0000a20000047ab9 */ /* 0x000fe40000000800 */
[----:B-----5:R-:W-:Y:S01]  /*253c0*/  IMAD.U32 R37, RZ, RZ, UR4 ;  /* 0x00000004ff257e24 */ /* 0x020fe2000f8e00ff */
[----:B------:R-:W-:Y:S06]  /*253d0*/  @!P2 BRA `(.L_x_12648) ;  /* 0x00000000000ca947 */ /* 0x000fec0003800000 */
[----:B------:R-:W2:Y:S04]  /*253e0*/  LDG.E R4, desc[UR36][R2.64] ;  /* 0x0000002402047981 */ /* 0x000ea8000c1e1900 */
[----:B------:R-:W2:Y:S02]  /*253f0*/  LDG.E R37, desc[UR36][R2.64+0x4] ;  /* 0x0000042402257981 */ /* 0x000ea4000c1e1900 */
[----:B--2---:R-:W-:-:S07]  /*25400*/  IMAD.IADD R37, R37, 0x1, -R4 ;  /* 0x0000000125257824 */ /* 0x004fce00078e0a04 */
.L_x_12648:
        /* <DEDUP_REMOVED lines=8> */
.L_x_12649:
        /* <DEDUP_REMOVED lines=9> */
.L_x_12650:
[----:B0-----:R-:W0:Y:S01]  /*25520*/  LDC R2, c[0x0][0x448] ;  /* 0x00011200ff027b82 */ /* 0x001e220000000800 */
[----:B------:R-:W-:Y:S01]  /*25530*/  IMAD.SHL.U32 R36, R17, 0x80, RZ ;  /* 0x0000008011247824 */ /* 0x000fe200078e00ff */
[----:B------:R-:W-:Y:S01]  /*25540*/  LOP3.LUT R23, R23, 0xfffeffff, RZ, 0xc0, !PT ;  /* 0xfffeffff17177812 */ /* 0x000fe200078ec0ff */
[----:B-----5:R-:W-:Y:S02]  /*25550*/  IMAD.IADD R17, R0, 0x1, -R31 ;  /* 0x0000000100117824 */ /* 0x020fe400078e0a1f */
[----:B------:R-:W-:Y:S01]  /*25560*/  VIADD R4, R36, 0x7f ;  /* 0x0000007f24047836 */ /* 0x000fe20000000000 */
[----:B0-----:R-:W-:Y:S02]  /*25570*/  ISETP.NE.AND P2, PT, R2, 0x1, PT ;  /* 0x000000010200780c */ /* 0x001fe40003f45270 */
[----:B------:R-:W0:Y:S11]  /*25580*/  LDC.64 R2, c[0x0][0xad8] ;  /* 0x0002b600ff027b82 */ /* 0x000e360000000a00 */
[----:B------:R-:W1:Y:S01]  /*25590*/  @P2 LDC R5, c[0x0][0x44c] ;  /* 0x00011300ff052b82 */ /* 0x000e620000000800 */
[----:B------:R-:W-:-:S07]  /*255a0*/  @P2 LOP3.LUT R23, R23, 0x10000, RZ, 0xfc, !PT ;  /* 0x0001000017172812 */ /* 0x000fce00078efcff */
[----:B------:R-:W2:Y:S01]  /*255b0*/  @P2 LDC R6, c[0x0][0x450] ;  /* 0x00011400ff062b82 */ /* 0x000ea20000000800 */
[----:B0-----:R-:W-:Y:S01]  /*255c0*/  ISETP.GE.AND P1, PT, R3, 0x1, PT ;  /* 0x000000010300780c */ /* 0x001fe20003f26270 */
[----:B-1----:R-:W-:-:S05]  /*255d0*/  @P2 IMAD.HI.U32 R5, R4, R5, RZ ;  /* 0x0000000504052227 */ /* 0x002fca00078e00ff */
[----:B--2---:R-:W-:Y:S02]  /*255e0*/  @P2 SHF.R.U32.HI R4, RZ, R6, R5 ;  /* 0x00000006ff042219 */ /* 0x004fe40000011605 */
[----:B------:R-:W-:-:S05]  /*255f0*/  IADD3 R5, R17, 0x1, -R37 ;  /* 0x0000000111057810 */ /* 0x000fca0007ffe825 */
        /* <DEDUP_REMOVED lines=14> */
.L_x_12653:
[----:B------:R-:W-:-:S13]  /*256e0*/  ISETP.NE.AND P0, PT, R3, 0x1, PT ;  /* 0x000000010300780c */ /* 0x000fda0003f05270 */
[----:B------:R-:W0:Y:S02]  /*256f0*/  @P0 LDC.64 R4, c[0x0][0xae0] ;  /* 0x0002b800ff040b82 */ /* 0x000e240000000a00 */
[----:B0-----:R-:W-:-:S05]  /*25700*/  @P0 IMAD.HI.U32 R4, R0, R4, RZ ;  /* 0x0000000400040227 */ /* 0x001fca00078e00ff */
[----:B------:R-:W-:-:S07]  /*25710*/  @P0 SHF.R.U32.HI R0, RZ, R5, R4 ;  /* 0x00000005ff000219 */ /* 0x000fce0000011604 */
.L_x_12654:
[----:B------:R-:W-:Y:S05]  /*25720*/  BSYNC B0 ;  /* 0x0000000000007941 */ /* 0x000fea0003800000 */
.L_x_12652:
[----:B------:R-:W-:-:S05]  /*25730*/  IMAD R5, R0, R3, R3 ;  /* 0x0000000300057224 */ /* 0x000fca00078e0203 */
[----:B------:R-:W-:-:S07]  /*25740*/  VIMNMX R2, R2, R5, PT ;  /* 0x0000000502027248 */ /* 0x000fce0003fe0100 */
.L_x_12651:
[----:B------:R-:W0:Y:S01]  /*25750*/  @P2 LDC R5, c[0x0][0x44c] ;  /* 0x00011300ff052b82 */ /* 0x000e220000000800 */
[----:B------:R-:W-:Y:S01]  /*25760*/  VIADD R2, R2, 0x5f ;  /* 0x0000005f02027836 */ /* 0x000fe20000000000 */
[----:B------:R-:W-:Y:S01]  /*25770*/  ULDC UR4, c[0x0][0xad4] ;  /* 0x0002b50000047ab9 */ /* 0x000fe20000000800 */
[----:B------:R-:W-:-:S05]  /*25780*/  IMAD.MOV.U32 R0, RZ, RZ, R36 ;  /* 0x000000ffff007224 */ /* 0x000fca00078e0024 */
[----:B------:R-:W1:Y:S01]  /*25790*/  @P2 LDC R7, c[0x0][0x450] ;  /* 0x00011400ff072b82 */ /* 0x000e620000000800 */
[----:B0-----:R-:W-:-:S05]  /*257a0*/  @P2 IMAD.HI.U32 R4, R36, R5, RZ ;  /* 0x0000000524042227 */ /* 0x001fca00078e00ff */
[----:B-1----:R-:W-:Y:S01]  /*257b0*/  @P2 SHF.R.U32.HI R0, RZ, R7, R4 ;  /* 0x00000007ff002219 */ /* 0x002fe20000011604 */
[----:B------:R-:W-:-:S04]  /*257c0*/  IMAD.HI R4, R2, 0x2aaaaaab, RZ ;  /* 0x2aaaaaab02047827 */ /* 0x000fc800078e02ff */
[----:B------:R-:W-:Y:S01]  /*257d0*/  VIADD R2, R17, 0x5f ;  /* 0x0000005f11027836 */ /* 0x000fe20000000000 */
[----:B------:R-:W-:-:S03]  /*257e0*/  SHF.R.U32.HI R5, RZ, 0x1f, R4 ;  /* 0x0000001fff057819 */ /* 0x000fc60000011604 */
[----:B------:R-:W-:Y:S01]  /*257f0*/  IMAD.HI R2, R2, 0x2aaaaaab, RZ ;  /* 0x2aaaaaab02027827 */ /* 0x000fe200078e02ff */
[----:B------:R-:W-:-:S04]  /*25800*/  LEA.HI.SX32 R4, R4, R5, 0x1c ;  /* 0x0000000504047211 */ /* 0x000fc800078fe2ff */
[----:B------:R-:W-:-:S04]  /*25810*/  SHF.R.U32.HI R5, RZ, 0x1f, R2 ;  /* 0x0000001fff057819 */ /* 0x000fc80000011602 */
[----:B------:R-:W-:Y:S02]  /*25820*/  LEA.HI.SX32 R5, R2, R5, 0x1c ;  /* 0x0000000502057211 */ /* 0x000fe400078fe2ff */
[----:B------:R-:W-:Y:S02]  /*25830*/  IADD3 R2, R0, R17, -R37 ;  /* 0x0000001100027210 */ /* 0x000fe40007ffe825 */
        /* <DEDUP_REMOVED lines=13> */
.L_x_12657:
[----:B------:R-:W-:-:S13]  /*25910*/  ISETP.NE.AND P0, PT, R3, 0x1, PT ;  /* 0x000000010300780c */ /* 0x000fda0003f05270 */
[----:B------:R-:W0:Y:S02]  /*25920*/  @P0 LDC.64 R4, c[0x0][0xae0] ;  /* 0x0002b800ff040b82 */ /* 0x000e240000000a00 */
[----:B0-----:R-:W-:-:S05]  /*25930*/  @P0 IMAD.HI.U32 R4, R2, R4, RZ ;  /* 0x0000000402040227 */ /* 0x001fca00078e00ff */
[----:B------:R-:W-:-:S07]  /*25940*/  @P0 SHF.R.U32.HI R2, RZ, R5, R4 ;  /* 0x00000005ff020219 */ /* 0x000fce0000011604 */
.L_x_12658:
[----:B------:R-:W-:Y:S05]  /*25950*/  BSYNC B0 ;  /* 0x0000000000007941 */ /* 0x000fea0003800000 */
.L_x_12656:
[----:B------:R-:W-:-:S05]  /*25960*/  IMAD R3, R2, R3, RZ ;  /* 0x0000000302037224 */ /* 0x000fca00078e02ff */
[----:B------:R-:W-:-:S07]  /*25970*/  VIMNMX R0, R0, R3, !PT ;  /* 0x0000000300007248 */ /* 0x000fce0007fe0100 */
.L_x_12655:
        /* <DEDUP_REMOVED lines=17> */
[----:B0-----:R-:W-:-:S04]  /*25a90*/  IABS R4, R0 ;  /* 0x0000000000047213 */ /* 0x001fc80000000000 */
[----:B------:R-:W0:Y:S08]  /*25aa0*/  I2F.RP R6, R4 ;  /* 0x0000000400067306 */ /* 0x000e300000209400 */
        /* <DEDUP_REMOVED lines=8> */
[----:B------:R-:W-:-:S05]  /*25b30*/  IADD3 R3, R0, -0x1, R7 ;  /* 0xffffffff00037810 */ /* 0x000fca0007ffe007 */
[----:B------:R-:W-:-:S05]  /*25b40*/  IMAD.IADD R3, R3, 0x1, -R30 ;  /* 0x0000000103037824 */ /* 0x000fca00078e0a1e */
[----:B------:R-:W-:Y:S02]  /*25b50*/  LOP3.LUT R9, R3, R0, RZ, 0x3c, !PT ;  /* 0x0000000003097212 */ /* 0x000fe400078e3cff */
[----:B------:R-:W-:Y:S02]  /*25b60*/  IABS R3, R3 ;  /* 0x0000000300037213 */ /* 0x000fe40000000000 */
[----:B------:R-:W-:-:S03]  /*25b70*/  ISETP.GE.AND P2, PT, R9, RZ, PT ;  /* 0x000000ff0900720c */ /* 0x000fc60003f46270 */
        /* <DEDUP_REMOVED lines=11> */
.L_x_12660:
[----:B------:R-:W-:Y:S05]  /*25c30*/  BSYNC B0 ;  /* 0x0000000000007941 */ /* 0x000fea0003800000 */
.L_x_12659:
        /* <DEDUP_REMOVED lines=23> */
.L_x_12662:
        /* <DEDUP_REMOVED lines=20> */
.L_x_12665:
[----:B------:R-:W-:Y:S05]  /*25ef0*/  BSYNC B6 ;  /* 0x0000000000067941 */ /* 0x000fea0003800000 */
.L_x_12664:
        /* <DEDUP_REMOVED lines=20> */
.L_x_12668:
        /* <DEDUP_REMOVED lines=15> */
.L_x_12667:
[----:B------:R-:W-:Y:S05]  /*26130*/  BSYNC B6 ;  /* 0x0000000000067941 */ /* 0x000fea0003800000 */
.L_x_12666:
        /* <DEDUP_REMOVED lines=11> */
[----:B------:R-:W-:Y:S01]  /*261f0*/  LOP3.LUT R32, R21, 0x40, RZ, 0xfc, !PT ;  /* 0x0000004015207812 */ /* 0x000fe200078efcff */
[----:B---3--:R-:W-:Y:S01]  /*26200*/  @P0 IMAD.WIDE R2, R19, 0x4, R2 ;  /* 0x0000000413020825 */ /* 0x008fe200078e0202 */
[----:B------:R-:W-:-:S03]  /*26210*/  LOP3.LUT R21, R21, 0x80, RZ, 0xfc, !PT ;  /* 0x0000008015157812 */ /* 0x000fc600078efcff */
[----:B-1----:R-:W-:Y:S01]  /*26220*/  IMAD.SHL.U32 R25, R20, 0x8, RZ ;  /* 0x0000000814197824 */ /* 0x002fe200078e00ff */
[----:B------:R0:W5:Y:S01]  /*26230*/  @P0 LDG.E R28, desc[UR36][R2.64] ;  /* 0x00000024021c0981 */ /* 0x000162000c1e1900 */
[----:B------:R-:W-:Y:S01]  /*26240*/  ISETP.GE.AND P0, PT, R21, UR4, PT ;  /* 0x0000000415007c0c */ /* 0x000fe2000bf06270 */
[----:B------:R-:W-:Y:S01]  /*26250*/  UMOV UR5, 0xffffffff ;  /* 0xffffffff00057882 */ /* 0x000fe20000000000 */
[----:B------:R-:W-:Y:S01]  /*26260*/  ISETP.GE.AND P1, PT, R32, UR4, PT ;  /* 0x0000000420007c0c */ /* 0x000fe2000bf26270 */
[----:B------:R-:W1:Y:S01]  /*26270*/  S2R R21, SR_TID.X ;  /* 0x0000000000157919 */ /* 0x000e620000002100 */
[----:B------:R-:W-:Y:S01]  /*26280*/  LOP3.LUT R25, R25, 0x38, RZ, 0xc0, !PT ;  /* 0x0000003819197812 */ /* 0x000fe200078ec0ff */
[----:B------:R-:W-:Y:S01]  /*26290*/  VIADD R0, R34, 0xffffffff ;  /* 0xffffffff22007836 */ /* 0x000fe20000000000 */
[----:B------:R-:W-:Y:S02]  /*262a0*/  LOP3.LUT R23, R23, 0xfffffffe, RZ, 0xc0, !PT ;  /* 0xfffffffe17177812 */ /* 0x000fe400078ec0ff */
[----:B------:R-:W-:-:S02]  /*262b0*/  ISETP.GE.AND P2, PT, R25, UR4, PT ;  /* 0x0000000419007c0c */ /* 0x000fc4000bf46270 */
[----:B------:R-:W-:Y:S02]  /*262c0*/  LOP3.LUT R23, R23, 0xffffffef, RZ, 0xc0, !PT ;  /* 0xffffffef17177812 */ /* 0x000fe400078ec0ff */
[----:B------:R-:W-:Y:S02]  /*262d0*/  LOP3.LUT R25, R25, 0xc0, RZ, 0xfc, !PT ;  /* 0x000000c019197812 */ /* 0x000fe400078efcff */
[----:B------:R-:W-:Y:S02]  /*262e0*/  LOP3.LUT R20, R20, 0x7f, RZ, 0xc0, !PT ;  /* 0x0000007f14147812 */ /* 0x000fe400078ec0ff */
[----:B------:R-:W-:Y:S02]  /*262f0*/  @P1 LOP3.LUT R23, R23, 0x10, RZ, 0xfc, !PT ;  /* 0x0000001017171812 */ /* 0x000fe400078efcff */
[----:B------:R-:W-:-:S03]  /*26300*/  SHF.R.U32.HI R32, RZ, 0x3, R20 ;  /* 0x00000003ff207819 */ /* 0x000fc60000011614 */
[----:B------:R-:W-:-:S04]  /*26310*/  @P2 LOP3.LUT R23, R23, 0x1, RZ, 0xfc, !PT ;  /* 0x0000000117172812 */ /* 0x000fc800078efcff */
[----:B------:R-:W-:-:S04]  /*26320*/  LOP3.LUT R23, R23, 0xfffffff7, RZ, 0xc0, !PT ;  /* 0xfffffff717177812 */ /* 0x000fc800078ec0ff */
[----:B------:R-:W-:Y:S02]  /*26330*/  @P0 LOP3.LUT R23, R23, 0x8, RZ, 0xfc, !PT ;  /* 0x0000000817170812 */ /* 0x000fe400078efcff */
[----:B------:R-:W-:Y:S02]  /*26340*/  ISETP.GE.AND P0, PT, R25, UR4, PT ;  /* 0x0000000419007c0c */ /* 0x000fe4000bf06270 */
[----:B------:R-:W-:Y:S01]  /*26350*/  LOP3.LUT R23, R23, 0xfffffffb, RZ, 0xc0, !PT ;  /* 0xfffffffb17177812 */ /* 0x000fe200078ec0ff */
[----:B-1----:R-:W-:-:S05]  /*26360*/  IMAD.SHL.U32 R20, R21, 0x10, RZ ;  /* 0x0000001015147824 */ /* 0x002fca00078e00ff */
[----:B------:R-:W-:-:S05]  /*26370*/  LOP3.LUT R20, R32, 0x70, R20, 0xf8, !PT ;  /* 0x0000007020147812 */ /* 0x000fca00078ef814 */
[----:B------:R-:W-:Y:S01]  /*26380*/  @P0 LOP3.LUT R23, R23, 0x4, RZ, 0xfc, !PT ;  /* 0x0000000417170812 */ /* 0x000fe200078efcff */
[----:B------:R-:W-:Y:S01]  /*26390*/  IMAD R6, R0, 0x60, R20 ;  /* 0x0000006000067824 */ /* 0x000fe200078e0214 */
[----:B0-2---:R-:W-:Y:S06]  /*263a0*/  BRA.DIV UR5, `(.L_x_12669) ;  /* 0x0000005205007947 */ /* 0x005fec000b800000 */
.L_x_12742:
        /* <DEDUP_REMOVED lines=21> */
[----:B------:R-:W-:Y:S01]  /*26500*/  IMAD.MOV R5, RZ, RZ, -R7 ;  /* 0x000000ffff057224 */ /* 0x000fe200078e0a07 */
[----:B0-----:R-:W-:-:S04]  /*26510*/  @!P0 LEA R2, P1, R4, R2, 0x2 ;  /* 0x0000000204028211 */ /* 0x001fc800078210ff */
[----:B------:R-:W-:-:S05]  /*26520*/  @!P0 LEA.HI.X R3, R4, R3, R8, 0x2, P1 ;  /* 0x0000000304038211 */ /* 0x000fca00008f1408 */
[----:B------:R0:W5:Y:S01]  /*26530*/  @!P0 LDG.E R35, desc[UR36][R2.64] ;  /* 0x0000002402238981 */ /* 0x000162000c1e1900 */
[----:B------:R-:W-:Y:S01]  /*26540*/  IMAD.U32 R4, RZ, RZ, UR38 ;  /* 0x00000026ff047e24 */ /* 0x000fe2000f8e00ff */
[----:B------:R-:W-:Y:S02]  /*26550*/  ISETP.GT.U32.AND P1, PT, R20, 0x5f, PT ;  /* 0x0000005f1400780c */ /* 0x000fe40003f24070 */
[----:B------:R-:W-:Y:S02]  /*26560*/  LOP3.LUT R23, R23, 0xfffffbff, RZ, 0xc0, !PT ;  /* 0xfffffbff17177812 */ /* 0x000fe400078ec0ff */
[----:B------:R-:W-:Y:S02]  /*26570*/  ISETP.NE.AND P0, PT, R4, 0x3, PT ;  /* 0x000000030400780c */ /* 0x000fe40003f05270 */
[----:B------:R-:W-:Y:S01]  /*26580*/  LOP3.LUT R18, R18, 0xffff, RZ, 0xc0, !PT ;  /* 0x0000ffff12127812 */ /* 0x000fe200078ec0ff */
[----:B0-----:R-:W-:-:S05]  /*26590*/  IMAD R2, R9, R5, R6 ;  /* 0x0000000509027224 */ /* 0x001fca00078e0206 */
[----:B------:R0:W-:Y:S05]  /*265a0*/  STL [R1+0x440], R2 ;  /* 0x0004400201007387 */ /* 0x0001ea0000100800 */
[----:B------:R-:W-:-:S04]  /*265b0*/  @P0 LOP3.LUT R23, R23, 0x400, RZ, 0xfc, !PT ;  /* 0x0000040017170812 */ /* 0x000fc800078efcff */
[----:B------:R-:W-:Y:S02]  /*265c0*/  LOP3.LUT R23, R23, 0xffffffdf, RZ, 0xc0, !PT ;  /* 0xffffffdf17177812 */ /* 0x000fe400078ec0ff */
[----:B0-----:R-:W-:Y:S02]  /*265d0*/  SEL R2, RZ, 0x1, P2 ;  /* 0x00000001ff027807 */ /* 0x001fe40001000000 */
[----:B------:R-:W-:-:S03]  /*265e0*/  @P1 LOP3.LUT R23, R23, 0x20, RZ, 0xfc, !PT ;  /* 0x0000002017171812 */ /* 0x000fc600078efcff */
[----:B------:R0:W-:Y:S01]  /*265f0*/  STL [R1+0x478], R2 ;  /* 0x0004780201007387 */ /* 0x0001e20000100800 */
[----:B------:R-:W-:Y:S05]  /*26600*/  @!P0 BRA `(.L_x_12670) ;  /* 0x0000000000048947 */ /* 0x000fea0003800000 */
[----:B------:R-:W-:Y:S01]  /*26610*/  BPT.TRAP 0x1 ;  /* 0x000000040000795c */ /* 0x000fe20000300000 */
.L_x_12670:
[----:B------:R-:W-:Y:S01]  /*26620*/  IMAD R25, R0, -0x60, R17 ;  /* 0xffffffa000197824 */ /* 0x000fe200078e0211 */
[----:B------:R-:W-:Y:S01]  /*26630*/  SHF.L.U32 R0, R27, 0x1f, RZ ;  /* 0x0000001f1b007819 */ /* 0x000fe200000006ff */
[----:B------:R-:W-:Y:S01]  /*26640*/  IMAD R17, R24, 0x8, R22 ;  /* 0x0000000818117824 */ /* 0x000fe200078e0216 */
[----:B------:R-:W-:Y:S03]  /*26650*/  BSSY B0, `(.L_x_12671) ;  /* 0x0000003000007945 */ /* 0x000fe60003800000 */
[----:B------:R-:W1:Y:S02]  /*26660*/  SYNCS.PHASECHK.TRANS64.TRYWAIT P0, [R17+URZ+0x32440], R0 ;  /* 0x03244000110075a7 */ /* 0x000e64000800017f */
[----:B-1----:R-:W-:Y:S05]  /*26670*/  @!P0 BRA `(.L_x_12672) ;  /* 0x0000004c007c8947 */ /* 0x002fea0003800000 */
.L_x_12743:
[----:B------:R-:W-:Y:S05]  /*26680*/  BSYNC B0 ;  /* 0x0000000000007941 */ /* 0x000fea0003800000 */
.L_x_12671:
[----:B0-----:R-:W1:Y:S01]  /*26690*/  LDL R2, [R1+0x440] ;  /* 0x0004400001027983 */ /* 0x001e620000100800 */
[----:B------:R-:W-:Y:S01]  /*266a0*/  ULDC.64 UR4, c[0x0][0x300] ;  /* 0x0000c00000047ab9 */ /* 0x000fe20000000a00 */
[----:B-----5:R-:W-:Y:S01]  /*266b0*/  SHF.R.S32.HI R4, RZ, 0x1f, R35 ;  /* 0x0000001fff047819 */ /* 0x020fe20000011423 */
[----:B------:R-:W-:Y:S01]  /*266c0*/  ULDC.64 UR6, c[0x0][0x2e8] ;  /* 0x0000ba0000067ab9 */ /* 0x000fe20000000a00 */
[----:B------:R-:W-:-:S03]  /*266d0*/  LOP3.LUT R23, R23, 0xfffffffd, RZ, 0xc0, !PT ;  /* 0xfffffffd17177812 */ /* 0x000fc600078ec0ff */
[----:B------:R-:W-:Y:S01]  /*266e0*/  STL [R1+0x460], R4 ;  /* 0x0004600401007387 */ /* 0x000fe20000100800 */
[----:B-1----:R-:W-:-:S05]  /*266f0*/  SHF.R.S32.HI R0, RZ, 0x1f, R2 ;  /* 0x0000001fff007819 */ /* 0x002fca0000011402 */
        /* <DEDUP_REMOVED lines=13> */
[----:B------:R-:W-:Y:S02]  /*267d0*/  ULDC UR4, c[0x0][0x2f4] ;  /* 0x0000bd0000047ab9 */ /* 0x000fe40000000800 */
[----:B------:R-:W-:Y:S02]  /*267e0*/  LEA R0, P0, R2, UR6, 0x1 ;  /* 0x0000000602007c11 */ /* 0x000fe4000f8008ff */
[----:B0-----:R-:W-:Y:S01]  /*267f0*/  LOP3.LUT R5, R4, 0x7f, RZ, 0xc0, !PT ;  /* 0x0000007f04057812 */ /* 0x001fe200078ec0ff */
[----:B------:R-:W-:Y:S01]  /*26800*/  IMAD R4, R18, UR5, R3 ;  /* 0x0000000512047c24 */ /* 0x000fe2000f8e0203 */
[----:B------:R-:W-:Y:S02]  /*26810*/  UMOV UR5, 0xffffffff ;  /* 0xffffffff00057882 */ /* 0x000fe40000000000 */
[----:B------:R-:W-:-:S02]  /*26820*/  SHF.R.U32.HI R6, RZ, 0x3, R5 ;  /* 0x00000003ff067819 */ /* 0x000fc40000011605 */
[----:B------:R-:W0:Y:S01]  /*26830*/  S2R R5, SR_TID.X ;  /* 0x0000000000057919 */ /* 0x000e220000002100 */
[----:B------:R-:W-:Y:S02]  /*26840*/  LEA.HI.X R4, R2, UR7, R4, 0x1, P0 ;  /* 0x0000000702047c11 */ /* 0x000fe400080f0c04 */
[----:B------:R-:W-:-:S05]  /*26850*/  IMAD.IADD R25, R25, 0x1, -R6 ;  /* 0x0000000119197824 */ /* 0x000fca00078e0a06 */
        /* <DEDUP_REMOVED lines=59> */
.L_x_12757:
        /* <DEDUP_REMOVED lines=10> */
.L_x_12674:
        /* <DEDUP_REMOVED lines=10> */
.L_x_12675:
        /* <DEDUP_REMOVED lines=31> */
.L_x_12677:
[----:B------:R-:W-:Y:S05]  /*26f40*/  BSYNC B6 ;  /* 0x0000000000067941 */ /* 0x000fea0003800000 */
.L_x_12676:
[----:B------:R-:W3:Y:S01]  /*26f50*/  LDL R20, [R1+0x450] ;  /* 0x0004500001147983 */ /* 0x000ee20000100800 */
[----:B------:R-:W-:Y:S01]  /*26f60*/  IMAD.MOV.U32 R21, RZ, RZ, R34 ;  /* 0x000000ffff157224 */ /* 0x000fe200078e0022 */
[----:B------:R-:W-:Y:S01]  /*26f70*/  ULDC.64 UR4, c[0x0][0x298] ;  /* 0x0000a60000047ab9 */ /* 0x000fe20000000a00 */
[----:B0-----:R-:W0:Y:S01]  /*26f80*/  LDC R5, c[0x0][0x448] ;  /* 0x00011200ff057b82 */ /* 0x001e220000000800 */
[----:B------:R-:W4:Y:S01]  /*26f90*/  S2R R2, SR_TID.X ;  /* 0x0000000000027919 */ /* 0x000f220000002100 */
[----:B------:R-:W5:Y:S01]  /*26fa0*/  S2R R34, SR_TID.X ;  /* 0x0000000000227919 */ /* 0x000f620000002100 */
[----:B----4-:R-:W-:-:S04]  /*26fb0*/  LOP3.LUT R2, R2, 0x7f, RZ, 0xc0, !PT ;  /* 0x0000007f02027812 */ /* 0x010fc800078ec0ff */
[----:B--2---:R-:W-:Y:S02]  /*26fc0*/  SHF.R.U32.HI R0, RZ, 0x3, R2 ;  /* 0x00000003ff007819 */ /* 0x004fe40000011602 */
[----:B------:R-:W2:Y:S01]  /*26fd0*/  LDC R2, c[0x0][0x448] ;  /* 0x00011200ff027b82 */ /* 0x000ea20000000800 */
[----:B---3--:R-:W-:Y:S02]  /*26fe0*/  IMAD.MOV.U32 R4, RZ, RZ, R20 ;  /* 0x000000ffff047224 */ /* 0x008fe400078e0014 */
[----:B------:R-:W3:Y:S01]  /*26ff0*/  LDL R20, [R1+0x448] ;  /* 0x0004480001147983 */ /* 0x000ee20000100800 */
[----:B--2---:R-:W-:Y:S01]  /*27000*/  ISETP.NE.AND P6, PT, R2, 0x1, PT ;  /* 0x000000010200780c */ /* 0x004fe20003fc5270 */
[----:B-----5:R-:W-:Y:S02]  /*27010*/  IMAD.SHL.U32 R34, R34, 0x10, RZ ;  /* 0x0000001022227824 */ /* 0x020fe400078e00ff */
[----:B------:R-:W-:Y:S01]  /*27020*/  IMAD R4, R4, UR4, RZ ;  /* 0x0000000404047c24 */ /* 0x000fe2000f8e02ff */
[----:B------:R-:W2:Y:S02]  /*27030*/  S2R R6, SR_TID.X ;  /* 0x0000000000067919 */ /* 0x000ea40000002100 */
[----:B------:R-:W-:Y:S01]  /*27040*/  LOP3.LUT R34, R0, 0x70, R34, 0xf8, !PT ;  /* 0x0000007000227812 */ /* 0x000fe200078ef822 */
[----:B------:R-:W-:-:S04]  /*27050*/  IMAD R4, R33, UR5, R4 ;  /* 0x0000000521047c24 */ /* 0x000fc8000f8e0204 */
[----:B------:R-:W-:Y:S02]  /*27060*/  IMAD.IADD R34, R34, 0x1, R36 ;  /* 0x0000000122227824 */ /* 0x000fe400078e0224 */
[----:B------:R-:W4:Y:S02]  /*27070*/  @P6 LDC R3, c[0x0][0x44c] ;  /* 0x00011300ff036b82 */ /* 0x000f240000000800 */
[----:B------:R-:W-:-:S06]  /*27080*/  IMAD.MOV.U32 R0, RZ, RZ, R34 ;  /* 0x000000ffff007224 */ /* 0x000fcc00078e0022 */
[----:B------:R-:W5:Y:S01]  /*27090*/  @P6 LDC R2, c[0x0][0x450] ;  /* 0x00011400ff026b82 */ /* 0x000f620000000800 */
[----:B----4-:R-:W-:-:S05]  /*270a0*/  @P6 IMAD.HI.U32 R3, R34, R3, RZ ;  /* 0x0000000322036227 */ /* 0x010fca00078e00ff */
[----:B-----5:R-:W-:Y:S01]  /*270b0*/  @P6 SHF.R.U32.HI R0, RZ, R2, R3 ;  /* 0x00000002ff006219 */ /* 0x020fe20000011603 */
[----:B------:R-:W-:Y:S01]  /*270c0*/  IMAD.WIDE.U32 R2, R33, UR4, RZ ;  /* 0x0000000421027c25 */ /* 0x000fe2000f8e00ff */
[----:B------:R-:W-:-:S03]  /*270d0*/  ULDC.64 UR4, c[0x0][0x2d8] ;  /* 0x0000b60000047ab9 */ /* 0x000fc60000000a00 */
[----:B------:R-:W-:Y:S02]  /*270e0*/  IMAD.IADD R3, R3, 0x1, R4 ;  /* 0x0000000103037824 */ /* 0x000fe400078e0204 */
[----:B------:R-:W-:-:S04]  /*270f0*/  IMAD.WIDE.U32 R2, R18, UR4, R2 ;  /* 0x0000000412027c25 */ /* 0x000fc8000f8e0002 */
[----:B------:R-:W-:Y:S01]  /*27100*/  IMAD R3, R18, UR5, R3 ;  /* 0x0000000512037c24 */ /* 0x000fe2000f8e0203 */
[----:B------:R-:W-:Y:S02]  /*27110*/  ULDC.64 UR4, c[0x0][0x2e0] ;  /* 0x0000b80000047ab9 */ /* 0x000fe40000000a00 */
[----:B------:R-:W-:Y:S01]  /*27120*/  IMAD R4, R21, UR4, RZ ;  /* 0x0000000415047c24 */ /* 0x000fe2000f8e02ff */
[----:B--2---:R-:W-:-:S04]  /*27130*/  LOP3.LUT R21, R6, 0x7f, RZ, 0xc0, !PT ;  /* 0x0000007f06157812 */ /* 0x004fc800078ec0ff */
[----:B------:R-:W-:Y:S01]  /*27140*/  SHF.R.U32.HI R21, RZ, 0x3, R21 ;  /* 0x00000003ff157819 */ /* 0x000fe20000011615 */
[C---:B---3--:R-:W-:Y:S02]  /*27150*/  IMAD R4, R20.reuse, UR5, R4 ;  /* 0x0000000514047c24 */ /* 0x048fe4000f8e0204 */
[----:B------:R-:W-:Y:S01]  /*27160*/  IMAD.WIDE.U32 R2, R20, UR4, R2 ;  /* 0x0000000414027c25 */ /* 0x000fe2000f8e0002 */
[----:B------:R-:W-:-:S03]  /*27170*/  ULDC.64 UR4, c[0x0][0x2d0] ;  /* 0x0000b40000047ab9 */ /* 0x000fc60000000a00 */
[----:B------:R-:W-:Y:S01]  /*27180*/  IMAD.IADD R3, R3, 0x1, R4 ;  /* 0x0000000103037824 */ /* 0x000fe200078e0204 */
[----:B------:R-:W-:Y:S01]  /*27190*/  SHF.R.S32.HI R4, RZ, 0x1f, R0 ;  /* 0x0000001fff047819 */ /* 0x000fe20000011400 */
[----:B------:R-:W-:Y:S02]  /*271a0*/  IMAD.SHL.U32 R20, R6, 0x8, RZ ;  /* 0x0000000806147824 */ /* 0x000fe400078e00ff */
[----:B------:R-:W-:-:S03]  /*271b0*/  IMAD.WIDE.U32 R2, R0, UR4, R2 ;  /* 0x0000000400027c25 */ /* 0x000fc6000f8e0002 */
[----:B------:R-:W-:Y:S01]  /*271c0*/  LOP3.LUT R20, R20, 0x38, RZ, 0xc0, !PT ;  /* 0x0000003814147812 */ /* 0x000fe200078ec0ff */
[----:B------:R-:W-:-:S04]  /*271d0*/  IMAD R4, R4, UR4, RZ ;  /* 0x0000000404047c24 */ /* 0x000fc8000f8e02ff */
[----:B------:R-:W-:Y:S01]  /*271e0*/  IMAD R4, R0, UR5, R4 ;  /* 0x0000000500047c24 */ /* 0x000fe2000f8e0204 */
[----:B------:R-:W-:Y:S01]  /*271f0*/  ULDC.64 UR4, c[0x0][0x2c8] ;  /* 0x0000b20000047ab9 */ /* 0x000fe20000000a00 */
[----:B------:R-:W-:Y:S02]  /*27200*/  IMAD.MOV R0, RZ, RZ, -R0 ;  /* 0x000000ffff007224 */ /* 0x000fe400078e0a00 */
[----:B------:R-:W-:Y:S02]  /*27210*/  IMAD.IADD R3, R3, 0x1, R4 ;  /* 0x0000000103037824 */ /* 0x000fe400078e0204 */
[----:B0-----:R-:W-:-:S04]  /*27220*/  IMAD R0, R5, R0, R34 ;  /* 0x0000000005007224 */ /* 0x001fc800078e0222 */
[----:B------:R-:W-:Y:S01]  /*27230*/  IMAD.WIDE.U32 R2, R0, UR4, R2 ;  /* 0x0000000400027c25 */ /* 0x000fe2000f8e0002 */
[----:B------:R-:W-:-:S05]  /*27240*/  SHF.R.S32.HI R4, RZ, 0x1f, R0 ;  /* 0x0000001fff047819 */ /* 0x000fca0000011400 */
[----:B------:R-:W-:-:S04]  /*27250*/  IMAD R4, R4, UR4, RZ ;  /* 0x0000000404047c24 */ /* 0x000fc8000f8e02ff */
        /* <DEDUP_REMOVED lines=10> */
[----:B------:R-:W-:Y:S01]  /*27300*/  IMAD R37, R37, R5, RZ ;  /* 0x0000000525257224 */ /* 0x000fe200078e02ff */
[----:B------:R-:W-:Y:S01]  /*27310*/  LOP3.LUT R23, R23, 0xffffdfff, RZ, 0xc0, !PT ;  /* 0xffffdfff17177812 */ /* 0x000fe200078ec0ff */
[----:B------:R-:W-:Y:S01]  /*27320*/  IMAD.IADD R36, R21, 0x1, R36 ;  /* 0x0000000115247824 */ /* 0x000fe200078e0224 */
[----:B------:R-:W2:Y:S04]  /*27330*/  SHFL.IDX PT, R2, R4, RZ, 0x181f ;  /* 0x00181fff04027589 */ /* 0x000ea800000e0000 */
[----:B------:R-:W-:Y:S01]  /*27340*/  ISETP.GE.AND P6, PT, R36, R37, PT ;  /* 0x000000252400720c */ /* 0x000fe20003fc6270 */
[----:B------:R-:W3:Y:S04]  /*27350*/  SHFL.IDX PT, R11, R0, 0x1, 0x181f ;  /* 0x00381f00000b7f89 */ /* 0x000ee800000e0000 */
[----:B------:R-:W4:Y:S04]  /*27360*/  SHFL.IDX PT, R6, R4, 0x1, 0x181f ;  /* 0x00381f0004067f89 */ /* 0x000f2800000e0000 */
[----:B------:R-:W5:Y:S04]  /*27370*/  SHFL.IDX PT, R8, R0, 0x2, 0x181f ;  /* 0x00581f0000087f89 */ /* 0x000f6800000e0000 */
[----:B------:R-:W1:Y:S01]  /*27380*/  SHFL.IDX PT, R5, R4, 0x2, 0x181f ;  /* 0x00581f0004057f89 */ /* 0x000e6200000e0000 */
[----:B------:R-:W-:-:S02]  /*27390*/  @P6 LOP3.LUT R23, R23, 0x2000, RZ, 0xfc, !PT ;  /* 0x0000200017176812 */ /* 0x000fc400078efcff */
[----:B0-----:R-:W-:Y:S01]  /*273a0*/  @!P6 LEA R3, P1, R20, R3, 0x1 ;  /* 0x000000031403e211 */ /* 0x001fe200078208ff */
[----:B------:R-:W0:Y:S01]  /*273b0*/  SHFL.IDX PT, R9, R0, 0x3, 0x181f ;  /* 0x00781f0000097f89 */ /* 0x000e2200000e0000 */
[----:B------:R-:W-:-:S03]  /*273c0*/  LOP3.LUT R23, R23, 0xffffefff, RZ, 0xc0, !PT ;  /* 0xffffefff17177812 */ /* 0x000fc600078ec0ff */
[----:B--2---:R-:W-:Y:S02]  /*273d0*/  @!P6 IMAD.X R7, RZ, RZ, R2, P1 ;  /* 0x000000ffff07e224 */ /* 0x004fe400008e0602 */
[----:B------:R-:W-:-:S05]  /*273e0*/  VIADD R2, R36, 0x10 ;  /* 0x0000001024027836 */ /* 0x000fca0000000000 */
[----:B------:R-:W-:Y:S01]  /*273f0*/  ISETP.GE.AND P5, PT, R2, R37, PT ;  /* 0x000000250200720c */ /* 0x000fe20003fa6270 */
[----:B------:R-:W-:-:S05]  /*27400*/  VIADD R2, R36, 0x20 ;  /* 0x0000002024027836 */ /* 0x000fca0000000000 */
[----:B------:R-:W-:Y:S01]  /*27410*/  ISETP.GE.AND P3, PT, R2, R37, PT ;  /* 0x000000250200720c */ /* 0x000fe20003f66270 */
[----:B------:R-:W-:-:S05]  /*27420*/  VIADD R2, R36, 0x30 ;  /* 0x0000003024027836 */ /* 0x000fca0000000000 */
[----:B------:R-:W-:Y:S01]  /*27430*/  ISETP.GE.AND P2, PT, R2, R37, PT ;  /* 0x000000250200720c */ /* 0x000fe20003f46270 */
[----:B------:R-:W-:Y:S01]  /*27440*/  VIADD R2, R36, 0x40 ;  /* 0x0000004024027836 */ /* 0x000fe20000000000 */
[----:B---3--:R-:W-:Y:S02]  /*27450*/  @!P5 LEA R11, P1, R20, R11, 0x1 ;  /* 0x0000000b140bd211 */ /* 0x008fe400078208ff */
[----:B------:R-:W-:Y:S02]  /*27460*/  @P5 LOP3.LUT R23, R23, 0x1000, RZ, 0xfc, !PT ;  /* 0x0000100017175812 */ /* 0x000fe400078efcff */
[----:B------:R-:W-:Y:S01]  /*27470*/  ISETP.GE.AND P4, PT, R2, R37, PT ;  /* 0x000000250200720c */ /* 0x000fe20003f86270 */
[----:B----4-:R-:W-:Y:S01]  /*27480*/  @!P5 IMAD.X R6, RZ, RZ, R6, P1 ;  /* 0x000000ffff06d224 */ /* 0x010fe200008e0606 */
[----:B------:R-:W2:Y:S01]  /*27490*/  SHFL.IDX PT, R2, R4, 0x3, 0x181f ;  /* 0x00781f0004027f89 */ /* 0x000ea200000e0000 */
[----:B-----5:R-:W-:Y:S02]  /*274a0*/  @!P3 LEA R8, P1, R20, R8, 0x1 ;  /* 0x000000081408b211 */ /* 0x020fe400078208ff */
[----:B------:R-:W-:-:S03]  /*274b0*/  LOP3.LUT R23, R23, 0xfffff7ff, RZ, 0xc0, !PT ;  /* 0xfffff7ff17177812 */ /* 0x000fc600078ec0ff */
[----:B-1----:R-:W-:Y:S01]  /*274c0*/  @!P3 IMAD.X R5, RZ, RZ, R5, P1 ;  /* 0x000000ffff05b224 */ /* 0x002fe200008e0605 */
[----:B0-----:R-:W-:Y:S02]  /*274d0*/  @!P2 LEA R12, P1, R20, R9, 0x1 ;  /* 0x00000009140ca211 */ /* 0x001fe400078208ff */
[----:B------:R-:W0:Y:S01]  /*274e0*/  SHFL.IDX PT, R9, R0, 0x4, 0x181f ;  /* 0x00981f0000097f89 */ /* 0x000e2200000e0000 */
[----:B------:R-:W-:-:S04]  /*274f0*/  @P3 LOP3.LUT R23, R23, 0x800, RZ, 0xfc, !PT ;  /* 0x0000080017173812 */ /* 0x000fc800078efcff */
[----:B------:R-:W-:-:S04]  /*27500*/  LOP3.LUT R23, R23, 0xfffffdff, RZ, 0xc0, !PT ;  /* 0xfffffdff17177812 */ /* 0x000fc800078ec0ff */
[----:B------:R-:W-:-:S04]  /*27510*/  @P2 LOP3.LUT R23, R23, 0x200, RZ, 0xfc, !PT ;  /* 0x0000020017172812 */ /* 0x000fc800078efcff */
[----:B------:R-:W-:Y:S01]  /*27520*/  LOP3.LUT R23, R23, 0xfffffeff, RZ, 0xc0, !PT ;  /* 0xfffffeff17177812 */ /* 0x000fe200078ec0ff */
[----:B--2---:R-:W-:Y:S02]  /*27530*/  @!P2 IMAD.X R10, RZ, RZ, R2, P1 ;  /* 0x000000ffff0aa224 */ /* 0x004fe400008e0602 */
[----:B------:R-:W1:Y:S01]  /*27540*/  SHFL.IDX PT, R2, R4, 0x4, 0x181f ;  /* 0x00981f0004027f89 */ /* 0x000e6200000e0000 */
[----:B------:R-:W-:-:S04]  /*27550*/  @P4 LOP3.LUT R23, R23, 0x100, RZ, 0xfc, !PT ;  /* 0x0000010017174812 */ /* 0x000fc800078efcff */
[----:B------:R-:W-:Y:S02]  /*27560*/  LOP3.LUT R23, R23, 0xffffff7f, RZ, 0xc0, !PT ;  /* 0xffffff7f17177812 */ /* 0x000fe400078ec0ff */
[----:B0-----:R-:W-:-:S05]  /*27570*/  @!P4 LEA R13, P1, R20, R9, 0x1 ;  /* 0x00000009140dc211 */ /* 0x001fca00078208ff */
[----:B-1----:R-:W-:Y:S02]  /*27580*/  @!P4 IMAD.X R9, RZ, RZ, R2, P1 ;  /* 0x000000ffff09c224 */ /* 0x002fe400008e0602 */
[----:B------:R-:W-:Y:S02]  /*27590*/  @!P6 IMAD.MOV.U32 R2, RZ, RZ, R3 ;  /* 0x000000ffff02e224 */ /* 0x000fe400078e0003 */
[----:B------:R-:W-:Y:S02]  /*275a0*/  @!P6 IMAD.MOV.U32 R3, RZ, RZ, R7 ;  /* 0x000000ffff03e224 */ /* 0x000fe400078e0007 */
[----:B------:R-:W0:Y:S04]  /*275b0*/  SHFL.IDX PT, R7, R0, 0x5, 0x181f ;  /* 0x00b81f0000077f89 */ /* 0x000e2800000e0000 */
[----:B------:R1:W-:Y:S02]  /*275c0*/  @!P6 LDGSTS.E.BYPASS.LTC128B.128 [R26+0x18400], desc[UR36][R2.64], !P0 ;  /* 0x18400000021aefae */ /* 0x0003e4000c101d64 */
[----:B-1----:R-:W-:-:S02]  /*275d0*/  @!P5 IMAD.MOV.U32 R2, RZ, RZ, R11 ;  /* 0x000000ffff02d224 */ /* 0x002fc400078e000b */
[----:B------:R-:W-:Y:S02]  /*275e0*/  @!P5 IMAD.MOV.U32 R3, RZ, RZ, R6 ;  /* 0x000000ffff03d224 */ /* 0x000fe400078e0006 */
[----:B------:R-:W1:Y:S04]  /*275f0*/  SHFL.IDX PT, R6, R4, 0x5, 0x181f ;  /* 0x00b81f0004067f89 */ /* 0x000e6800000e0000 */
[----:B------:R2:W-:Y:S02]  /*27600*/  @!P5 LDGSTS.E.BYPASS.LTC128B.128 [R26+0x18c00], desc[UR36][R2.64], !P0 ;  /* 0x18c00000021adfae */ /* 0x0005e4000c101d64 */
[----:B--2---:R-:W-:Y:S02]  /*27610*/  @!P3 IMAD.MOV.U32 R2, RZ, RZ, R8 ;  /* 0x000000ffff02b224 */ /* 0x004fe400078e0008 */
[----:B------:R-:W-:-:S02]  /*27620*/  @!P3 IMAD.MOV.U32 R3, RZ, RZ, R5 ;  /* 0x000000ffff03b224 */ /* 0x000fc400078e0005 */
[----:B------:R-:W2:Y:S04]  /*27630*/  SHFL.IDX PT, R5, R0, 0x6, 0x181f ;  /* 0x00d81f0000057f89 */ /* 0x000ea800000e0000 */
[----:B------:R3:W-:Y:S04]  /*27640*/  @!P3 LDGSTS.E.BYPASS.LTC128B.128 [R26+0x19400], desc[UR36][R2.64], !P0 ;  /* 0x19400000021abfae */ /* 0x0007e8000c101d64 */
[----:B------:R-:W-:Y:S01]  /*27650*/  SHFL.IDX PT, R0, R0, 0x7, 0x181f ;  /* 0x00f81f0000007f89 */ /* 0x000fe200000e0000 */
[----:B---3--:R-:W-:Y:S02]  /*27660*/  VIADD R2, R36, 0x50 ;  /* 0x0000005024027836 */ /* 0x008fe40000000000 */
[----:B------:R-:W-:-:S03]  /*27670*/  @!P2 IMAD.MOV.U32 R3, RZ, RZ, R10 ;  /* 0x000000ffff03a224 */ /* 0x000fc600078e000a */
[----:B------:R-:W-:Y:S01]  /*27680*/  ISETP.GE.AND P3, PT, R2, R37, PT ;  /* 0x000000250200720c */ /* 0x000fe20003f66270 */
[----:B------:R-:W-:-:S05]  /*27690*/  @!P2 IMAD.MOV.U32 R2, RZ, RZ, R12 ;  /* 0x000000ffff02a224 */ /* 0x000fca00078e000c */
[----:B------:R3:W-:Y:S07]  /*276a0*/  @!P2 LDGSTS.E.BYPASS.LTC128B.128 [R26+0x19c00], desc[UR36][R2.64], !P0 ;  /* 0x19c00000021aafae */ /* 0x0007ee000c101d64 */
[----:B0-----:R-:W-:Y:S02]  /*276b0*/  @!P3 LEA R7, P1, R20, R7, 0x1 ;  /* 0x000000071407b211 */ /* 0x001fe400078208ff */
[----:B------:R-:W-:Y:S01]  /*276c0*/  @P3 LOP3.LUT R23, R23, 0x80, RZ, 0xfc, !PT ;  /* 0x0000008017173812 */ /* 0x000fe200078efcff */
[----:B---3--:R-:W0:Y:S01]  /*276d0*/  SHFL.IDX PT, R2, R4, 0x6, 0x181f ;  /* 0x00d81f0004027f89 */ /* 0x008e2200000e0000 */
[----:B------:R-:W-:-:S02]  /*276e0*/  VIADD R3, R36, 0x60 ;  /* 0x0000006024037836 */ /* 0x000fc40000000000 */
[----:B------:R-:W-:Y:S01]  /*276f0*/  LOP3.LUT R23, R23, 0xffffffbf, RZ, 0xc0, !PT ;  /* 0xffffffbf17177812 */ /* 0x000fe200078ec0ff */
[----:B-1----:R-:W-:Y:S01]  /*27700*/  @!P3 IMAD.X R6, RZ, RZ, R6, P1 ;  /* 0x000000ffff06b224 */ /* 0x002fe200008e0606 */
[----:B------:R-:W1:Y:S01]  /*27710*/  SHFL.IDX PT, R4, R4, 0x7, 0x181f ;  /* 0x00f81f0004047f89 */ /* 0x000e6200000e0000 */
[----:B------:R-:W-:Y:S01]  /*27720*/  ISETP.GE.AND P2, PT, R3, R37, PT ;  /* 0x000000250300720c */ /* 0x000fe20003f46270 */
[----:B------:R-:W-:-:S12]  /*27730*/  @!P4 IMAD.MOV.U32 R3, RZ, RZ, R9 ;  /* 0x000000ffff03c224 */ /* 0x000fd800078e0009 */
[----:B--2---:R-:W-:Y:S02]  /*27740*/  @!P2 LEA R5, P1, R20, R5, 0x1 ;  /* 0x000000051405a211 */ /* 0x004fe400078208ff */
[----:B------:R-:W-:-:S03]  /*27750*/  @P2 LOP3.LUT R23, R23, 0x40, RZ, 0xfc, !PT ;  /* 0x0000004017172812 */ /* 0x000fc600078efcff */
[----:B0-----:R-:W-:Y:S02]  /*27760*/  @!P2 IMAD.X R8, RZ, RZ, R2, P1 ;  /* 0x000000ffff08a224 */ /* 0x001fe400008e0602 */
[----:B------:R-:W-:-:S05]  /*27770*/  @!P4 IMAD.MOV.U32 R2, RZ, RZ, R13 ;  /* 0x000000ffff02c224 */ /* 0x000fca00078e000d */
[----:B------:R0:W-:Y:S02]  /*27780*/  @!P4 LDGSTS.E.BYPASS.LTC128B.128 [R26+0x1a400], desc[UR36][R2.64], !P0 ;  /* 0x1a400000021acfae */ /* 0x0001e4000c101d64 */
[----:B0-----:R-:W-:Y:S02]  /*27790*/  @!P3 IMAD.MOV.U32 R2, RZ, RZ, R7 ;  /* 0x000000ffff02b224 */ /* 0x001fe400078e0007 */
[----:B------:R-:W-:-:S05]  /*277a0*/  @!P3 IMAD.MOV.U32 R3, RZ, RZ, R6 ;  /* 0x000000ffff03b224 */ /* 0x000fca00078e0006 */
[----:B------:R0:W-:Y:S02]  /*277b0*/  @!P3 LDGSTS.E.BYPASS.LTC128B.128 [R26+0x1ac00], desc[UR36][R2.64], !P0 ;  /* 0x1ac00000021abfae */ /* 0x0001e4000c101d64 */
[----:B0-----:R-:W-:Y:S02]  /*277c0*/  @!P2 IMAD.MOV.U32 R2, RZ, RZ, R5 ;  /* 0x000000ffff02a224 */ /* 0x001fe400078e0005 */
[----:B------:R-:W-:-:S05]  /*277d0*/  @!P2 IMAD.MOV.U32 R3, RZ, RZ, R8 ;  /* 0x000000ffff03a224 */ /* 0x000fca00078e0008 */
[----:B-1----:R0:W-:Y:S02]  /*277e0*/  @!P2 LDGSTS.E.BYPASS.LTC128B.128 [R26+0x1b400], desc[UR36][R2.64], !P0 ;  /* 0x1b400000021aafae */ /* 0x0021e4000c101d64 */
.L_x_12774:
        /* <DEDUP_REMOVED lines=12> */
.L_x_12679:
        /* <DEDUP_REMOVED lines=28> */
.L_x_12681:
[----:B------:R-:W-:Y:S05]  /*27a70*/  BSYNC B6 ;  /* 0x0000000000067941 */ /* 0x000fea0003800000 */
.L_x_12680:
        /* <DEDUP_REMOVED lines=143> */
.L_x_12792:
        /* <DEDUP_REMOVED lines=12> */
.L_x_12684:
[----:B------:R-:W-:Y:S05]  /*28430*/  BSYNC B0 ;  /* 0x0000000000007941 */ /* 0x000fea0003800000 */
.L_x_12683:
[----:B------:R-:W-:Y:S01]  /*28440*/  NOP ;  /* 0x0000000000007918 */ /* 0x000fe20000000000 */
[----:B------:R-:W-:-:S13]  /*28450*/  PLOP3.LUT P0, PT, PT, PT, PT, 0x80, 0x0 ;  /* 0x000000000000781c */ /* 0x000fda0003f0f070 */
.L_x_12685:
        /* <DEDUP_REMOVED lines=18> */
.L_x_12793:
[----:B------:R-:W-:Y:S05]  /*28580*/  BSYNC B0 ;  /* 0x0000000000007941 */ /* 0x000fea0003800000 */
.L_x_12686:
[----:B------:R-:W-:-:S13]  /*28590*/  LOP3.LUT P0, RZ, R23, 0x400, RZ, 0xc0, !PT ;  /* 0x0000040017ff7812 */ /* 0x000fda000780c0ff */
[----:B------:R-:W-:Y:S05]  /*285a0*/  @!P0 BRA `(.L_x_12688) ;  /* 0x0000000000048947 */ /* 0x000fea0003800000 */
[----:B------:R-:W-:Y:S01]  /*285b0*/  BPT.TRAP 0x1 ;  /* 0x000000040000795c */ /* 0x000fe20000300000 */
.L_x_12688:
[----:B------:R-:W-:Y:S01]  /*285c0*/  SHF.L.U32 R0, R27, 0x1f, RZ ;  /* 0x0000001f1b007819 */ /* 0x000fe200000006ff */
[----:B------:R-:W-:Y:S03]  /*285d0*/  BSSY B0, `(.L_x_12689) ;  /* 0x0000003000007945 */ /* 0x000fe60003800000 */
[----:B------:R-:W1:Y:S02]  /*285e0*/  SYNCS.PHASECHK.TRANS64.TRYWAIT P0, [R17+URZ+0x32460], R0 ;  /* 0x03246000110075a7 */ /* 0x000e64000800017f */
[----:B-1----:R-:W-:Y:S05]  /*285f0*/  @!P0 BRA `(.L_x_12690) ;  /* 0x0000004c00348947 */ /* 0x002fea0003800000 */
.L_x_12794:
[----:B------:R-:W-:Y:S05]  /*28600*/  BSYNC B0 ;  /* 0x0000000000007941 */ /* 0x000fea0003800000 */
.L_x_12689:
[----:B0-----:R-:W1:Y:S01]  /*28610*/  LDL.LU R3, [R1+0x45c] ;  /* 0x00045c0001037983 */ /* 0x001e620000300800 */
[----:B------:R-:W-:Y:S01]  /*28620*/  ULDC.64 UR4, c[0x0][0x328] ;  /* 0x0000ca0000047ab9 */ /* 0x000fe20000000a00 */
[----:B------:R-:W-:Y:S02]  /*28630*/  ULDC.64 UR6, c[0x0][0x318] ;  /* 0x0000c60000067ab9 */ /* 0x000fe40000000a00 */
[----:B------:R-:W2:Y:S04]  /*28640*/  LDL.LU R2, [R1+0x440] ;  /* 0x0004400001027983 */ /* 0x000ea80000300800 */
[----:B------:R-:W3:Y:S04]  /*28650*/  LDL.LU R6, [R1+0x460] ;  /* 0x0004600001067983 */ /* 0x000ee80000300800 */
[----:B------:R-:W4:Y:S01]  /*28660*/  LDL.LU R4, [R1+0x478] ;  /* 0x0004780001047983 */ /* 0x000f220000300800 */
[----:B------:R-:W-:-:S02]  /*28670*/  LOP3.LUT P3, RZ, R23, 0x10, RZ, 0xc0, !PT ;  /* 0x0000001017ff7812 */ /* 0x000fc4000786c0ff */
[C---:B------:R-:W-:Y:S02]  /*28680*/  LOP3.LUT P2, RZ, R23.reuse, 0x8, RZ, 0xc0, !PT ;  /* 0x0000000817ff7812 */ /* 0x040fe4000784c0ff */
[C---:B------:R-:W-:Y:S02]  /*28690*/  LOP3.LUT P1, RZ, R23.reuse, 0x4, RZ, 0xc0, !PT ;  /* 0x0000000417ff7812 */ /* 0x040fe4000782c0ff */
[----:B------:R-:W-:Y:S02]  /*286a0*/  LOP3.LUT P4, RZ, R23, 0x1, RZ, 0xc0, !PT ;  /* 0x0000000117ff7812 */ /* 0x000fe4000788c0ff */
[----:B------:R-:W-:Y:S01]  /*286b0*/  SEL R7, RZ, 0x8, P1 ;  /* 0x00000008ff077807 */ /* 0x000fe20000800000 */
[----:B-1----:R-:W-:-:S04]  /*286c0*/  IMAD R0, R3, UR4, RZ ;  /* 0x0000000403007c24 */ /* 0x002fc8000f8e02ff */
[C---:B--2---:R-:W-:Y:S02]  /*286d0*/  IMAD R5, R2.reuse, UR5, R0 ;  /* 0x0000000502057c24 */ /* 0x044fe4000f8e0200 */
[----:B------:R-:W-:Y:S01]  /*286e0*/  IMAD.WIDE.U32 R2, R2, UR4, RZ ;  /* 0x0000000402027c25 */ /* 0x000fe2000f8e00ff */
[----:B------:R-:W-:-:S03]  /*286f0*/  ULDC.64 UR4, c[0x0][0x338] ;  /* 0x0000ce0000047ab9 */ /* 0x000fc60000000a00 */
[----:B------:R-:W-:Y:S02]  /*28700*/  IMAD.IADD R3, R3, 0x1, R5 ;  /* 0x0000000103037824 */ /* 0x000fe400078e0205 */
[----:B---3--:R-:W-:Y:S02]  /*28710*/  IMAD R0, R6, UR4, RZ ;  /* 0x0000000406007c24 */ /* 0x008fe4000f8e02ff */
[----:B------:R-:W-:-:S04]  /*28720*/  IMAD.WIDE.U32 R2, R35, UR4, R2 ;  /* 0x0000000423027c25 */ /* 0x000fc8000f8e0002 */
[----:B------:R-:W-:Y:S01]  /*28730*/  IMAD R5, R35, UR5, R0 ;  /* 0x0000000523057c24 */ /* 0x000fe2000f8e0200 */
[----:B------:R-:W-:Y:S01]  /*28740*/  ULDC.64 UR4, c[0x0][0x330] ;  /* 0x0000cc0000047ab9 */ /* 0x000fe20000000a00 */
[----:B------:R-:W-:Y:S02]  /*28750*/  SEL R0, RZ, 0x2, P3 ;  /* 0x00000002ff007807 */ /* 0x000fe40001800000 */
        /* <DEDUP_REMOVED lines=81> */
.L_x_12808:
        /* <DEDUP_REMOVED lines=15> */
.L_x_12692:
        /* <DEDUP_REMOVED lines=10> */
.L_x_12693:
[----:B0-----:R-:W2:Y:S01]  /*28e00*/  LDL.LU R2, [R1+0x458] ;  /* 0x0004580001027983 */ /* 0x001ea20000300800 */
[----:B------:R0:W-:Y:S01]  /*28e10*/  SYNCS.ARRIVE.TRANS64.A1T0 RZ, [R17+URZ+0x32450], RZ ;  /* 0x032450ff11ff79a7 */ /* 0x0001e2000810003f */
[----:B------:R-:W-:Y:S01]  /*28e20*/  BSSY B0, `(.L_x_12694) ;  /* 0x00000d8000007945 */ /* 0x000fe20003800000 */
[----:B--2---:R-:W-:-:S05]  /*28e30*/  VIADD R21, R2, 0xfffffffe ;  /* 0xfffffffe02157836 */ /* 0x004fca0000000000 */
[----:B------:R-:W-:-:S13]  /*28e40*/  ISETP.GE.AND P0, PT, R21, R30, PT ;  /* 0x0000001e1500720c */ /* 0x000fda0003f06270 */
[----:B0-----:R-:W-:Y:S05]  /*28e50*/  @!P0 BRA `(.L_x_12695) ;  /* 0x0000000c00508947 */ /* 0x001fea0003800000 */
.L_x_12708:
[----:B0-----:R-:W0:Y:S01]  /*28e60*/  S2R R2, SR_TID.X ;  /* 0x0000000000027919 */ /* 0x001e220000002100 */
[----:B------:R-:W-:Y:S01]  /*28e70*/  IMAD R8, R21, 0x60, R31 ;  /* 0x0000006015087824 */ /* 0x000fe200078e021f */
[----:B------:R-:W-:Y:S01]  /*28e80*/  LOP3.LUT P1, RZ, R23, 0x400, RZ, 0xc0, !PT ;  /* 0x0000040017ff7812 */ /* 0x000fe2000782c0ff */
[----:B------:R-:W-:Y:S01]  /*28e90*/  VIADD R24, R24, 0x1 ;  /* 0x0000000118187836 */ /* 0x000fe20000000000 */
[C---:B0-----:R-:W-:Y:S01]  /*28ea0*/  LOP3.LUT R3, R2.reuse, 0x7f, RZ, 0xc0, !PT ;  /* 0x0000007f02037812 */ /* 0x041fe200078ec0ff */
[----:B------:R-:W-:-:S03]  /*28eb0*/  IMAD.SHL.U32 R2, R2, 0x10, RZ ;  /* 0x0000001002027824 */ /* 0x000fc600078e00ff */
[----:B------:R-:W-:Y:S02]  /*28ec0*/  SHF.R.U32.HI R4, RZ, 0x3, R3 ;  /* 0x00000003ff047819 */ /* 0x000fe40000011603 */
[----:B------:R-:W0:Y:S02]  /*28ed0*/  LDC R3, c[0x0][0x430] ;  /* 0x00010c00ff037b82 */ /* 0x000e240000000800 */
[----:B------:R-:W-:-:S04]  /*28ee0*/  LOP3.LUT R2, R4, 0x70, R2, 0xf8, !PT ;  /* 0x0000007004027812 */ /* 0x000fc800078ef802 */
[C---:B------:R-:W-:Y:S01]  /*28ef0*/  ISETP.GT.U32.AND P2, PT, R2.reuse, 0x5f, PT ;  /* 0x0000005f0200780c */ /* 0x040fe20003f44070 */
[----:B------:R-:W-:-:S04]  /*28f00*/  IMAD.IADD R8, R2, 0x1, R8 ;  /* 0x0000000102087824 */ /* 0x000fc800078e0208 */
[----:B------:R-:W-:-:S08]  /*28f10*/  IMAD.MOV.U32 R9, RZ, RZ, R8 ;  /* 0x000000ffff097224 */ /* 0x000fd000078e0008 */
[----:B-1----:R-:W1:Y:S01]  /*28f20*/  @!P2 LDC.64 R4, c[0x0][0x428] ;  /* 0x00010a00ff04ab82 */ /* 0x002e620000000a00 */
[----:B0-----:R-:W-:-:S13]  /*28f30*/  ISETP.NE.AND P0, PT, R3, 0x1, PT ;  /* 0x000000010300780c */ /* 0x001fda0003f05270 */
[----:B------:R-:W0:Y:S08]  /*28f40*/  @P0 LDC R3, c[0x0][0x434] ;  /* 0x00010d00ff030b82 */ /* 0x000e300000000800 */
[----:B--2---:R-:W2:Y:S01]  /*28f50*/  @P0 LDC R7, c[0x0][0x438] ;  /* 0x00010e00ff070b82 */ /* 0x004ea20000000800 */
[----:B0-----:R-:W-:-:S05]  /*28f60*/  @P0 IMAD.HI.U32 R2, R8, R3, RZ ;  /* 0x0000000308020227 */ /* 0x001fca00078e00ff */
[----:B--2---:R-:W-:Y:S01]  /*28f70*/  @P0 SHF.R.U32.HI R9, RZ, R7, R2 ;  /* 0x00000007ff090219 */ /* 0x004fe20000011602 */
[----:B-1----:R-:W-:Y:S01]  /*28f80*/  @!P2 IMAD R2, R32, R4, RZ ;  /* 0x000000042002a224 */ /* 0x002fe200078e02ff */
[----:B------:R-:W0:Y:S02]  /*28f90*/  @!P2 LDC.64 R6, c[0x0][0x418] ;  /* 0x00010600ff06ab82 */ /* 0x000e240000000a00 */
[--C-:B------:R-:W-:Y:S01]  /*28fa0*/  @!P2 SHF.R.S32.HI R3, RZ, 0x1f, R9.reuse ;  /* 0x0000001fff03a819 */ /* 0x100fe20000011409 */
[----:B------:R-:W-:Y:S02]  /*28fb0*/  @!P2 IMAD R5, R28, R5, R2 ;  /* 0x000000051c05a224 */ /* 0x000fe400078e0202 */
[----:B------:R-:W-:-:S04]  /*28fc0*/  @!P2 IMAD.MOV.U32 R2, RZ, RZ, R9 ;  /* 0x000000ffff02a224 */ /* 0x000fc800078e0009 */
[----:B------:R-:W-:-:S04]  /*28fd0*/  @!P2 IMAD.WIDE.U32 R2, R28, R4, R2 ;  /* 0x000000041c02a225 */ /* 0x000fc800078e0002 */
[----:B------:R-:W-:Y:S01]  /*28fe0*/  @!P2 IMAD.IADD R3, R5, 0x1, R3 ;  /* 0x000000010503a824 */ /* 0x000fe200078e0203 */
[----:B------:R-:W-:Y:S05]  /*28ff0*/  YIELD ;  /* 0x0000000000007946 */ /* 0x000fea0003800000 */
[----:B------:R-:W-:Y:S01]  /*29000*/  IMAD.MOV.U32 R4, RZ, RZ, RZ ;  /* 0x000000ffff047224 */ /* 0x000fe200078e00ff */
[----:B------:R-:W-:Y:S01]  /*29010*/  ULDC UR4, c[0x0][0x430] ;  /* 0x00010c0000047ab9 */ /* 0x000fe20000000800 */
[----:B0-----:R-:W-:Y:S01]  /*29020*/  @!P2 LEA R6, P0, R2, R6, 0x2 ;  /* 0x000000060206a211 */ /* 0x001fe200078010ff */
[----:B------:R-:W-:-:S03]  /*29030*/  IMAD.MOV R5, RZ, RZ, -R9 ;  /* 0x000000ffff057224 */ /* 0x000fc600078e0a09 */
[----:B------:R-:W-:Y:S02]  /*29040*/  @!P2 LEA.HI.X R7, R2, R7, R3, 0x2, P0 ;  /* 0x000000070207a211 */ /* 0x000fe400000f1403 */
[C---:B------:R-:W-:Y:S01]  /*29050*/  ISETP.NE.AND P0, PT, R24.reuse, 0x2, PT ;  /* 0x000000021800780c */ /* 0x040fe20003f05270 */
[----:B------:R-:W-:Y:S02]  /*29060*/  IMAD.MOV.U32 R3, RZ, RZ, R21 ;  /* 0x000000ffff037224 */ /* 0x000fe400078e0015 */
[----:B------:R-:W-:Y:S01]  /*29070*/  IMAD R5, R5, UR4, R8 ;  /* 0x0000000405057c24 */ /* 0x000fe2000f8e0208 */
[----:B------:R-:W-:Y:S01]  /*29080*/  SEL R2, RZ, 0x1, P0 ;  /* 0x00000001ff027807 */ /* 0x000fe20000000000 */
[----:B------:R0:W5:Y:S01]  /*29090*/  @!P2 LDG.E R4, desc[UR36][R6.64] ;  /* 0x000000240604a981 */ /* 0x000162000c1e1900 */
[----:B------:R-:W-:Y:S01]  /*290a0*/  SEL R24, R24, RZ, P0 ;  /* 0x000000ff18187207 */ /* 0x000fe20000000000 */
[----:B------:R-:W-:Y:S01]  /*290b0*/  VIADD R21, R21, 0xffffffff ;  /* 0xffffffff15157836 */ /* 0x000fe20000000000 */
[----:B------:R-:W-:-:S02]  /*290c0*/  LOP3.LUT R27, R27, R2, RZ, 0x3c, !PT ;  /* 0x000000021b1b7212 */ /* 0x000fc400078e3cff */
[----:B------:R-:W-:Y:S01]  /*290d0*/  ISETP.GT.AND P2, PT, R3, R30, PT ;  /* 0x0000001e0300720c */ /* 0x000fe20003f44270 */
[----:B------:R-:W-:-:S12]  /*290e0*/  @!P1 BRA `(.L_x_12696) ;  /* 0x0000000000049947 */ /* 0x000fd80003800000 */
[----:B------:R-:W-:Y:S01]  /*290f0*/  BPT.TRAP 0x1 ;  /* 0x000000040000795c */ /* 0x000fe20000300000 */
.L_x_12696:
[----:B------:R-:W-:Y:S01]  /*29100*/  IMAD R10, R24, 0x8, R22 ;  /* 0x00000008180a7824 */ /* 0x000fe200078e0216 */
[----:B------:R-:W-:Y:S01]  /*29110*/  SHF.L.U32 R20, R27, 0x1f, RZ ;  /* 0x0000001f1b147819 */ /* 0x000fe200000006ff */
[----:B------:R-:W-:Y:S01]  /*29120*/  BSSY B1, `(.L_x_12697) ;  /* 0x0000004000017945 */ /* 0x000fe20003800000 */
[----:B------:R-:W-:Y:S02]  /*29130*/  SHF.R.S32.HI R9, RZ, 0x1f, R5 ;  /* 0x0000001fff097819 */ /* 0x000fe40000011405 */
[----:B------:R-:W1:Y:S02]  /*29140*/  SYNCS.PHASECHK.TRANS64.TRYWAIT P0, [R10+URZ+0x32440], R20 ;  /* 0x032440140a0075a7 */ /* 0x000e64000800017f */
[----:B-1----:R-:W-:Y:S05]  /*29150*/  @!P0 BRA `(.L_x_12698) ;  /* 0x0000004800b08947 */ /* 0x002fea0003800000 */
.L_x_12809:
[----:B------:R-:W-:Y:S05]  /*29160*/  BSYNC B1 ;  /* 0x0000000000017941 */ /* 0x000fea0003800000 */
.L_x_12697:
        /* <DEDUP_REMOVED lines=49> */
.L_x_12823:
        /* <DEDUP_REMOVED lines=8> */
.L_x_12700:
        /* <DEDUP_REMOVED lines=10> */
.L_x_12701:
[----:B------:R2:W-:Y:S01]  /*295a0*/  SYNCS.ARRIVE.TRANS64.A1T0 RZ, [R10+URZ+0x32430], RZ ;  /* 0x032430ff0aff79a7 */ /* 0x0005e2000810003f */
[----:B------:R-:W-:Y:S05]  /*295b0*/  @!P3 BRA `(.L_x_12702) ;  /* 0x000000000004b947 */ /* 0x000fea0003800000 */
[----:B------:R-:W-:Y:S01]  /*295c0*/  BPT.TRAP 0x1 ;  /* 0x000000040000795c */ /* 0x000fe20000300000 */
.L_x_12702:
[----:B------:R-:W3:Y:S01]  /*295d0*/  SYNCS.PHASECHK.TRANS64.TRYWAIT P0, [R10+URZ+0x32460], R20 ;  /* 0x032460140a0075a7 */ /* 0x000ee2000800017f */
[----:B------:R-:W-:Y:S04]  /*295e0*/  BSSY B1, `(.L_x_12703) ;  /* 0x0000002000017945 */ /* 0x000fe80003800000 */
[----:B---3--:R-:W-:Y:S05]  /*295f0*/  @!P0 BRA `(.L_x_12704) ;  /* 0x0000004c003c8947 */ /* 0x008fea0003800000 */
.L_x_12824:
[----:B------:R-:W-:Y:S05]  /*29600*/  BSYNC B1 ;  /* 0x0000000000017941 */ /* 0x000fea0003800000 */
.L_x_12703:
        /* <DEDUP_REMOVED lines=66> */
.L_x_12838:
        /* <DEDUP_REMOVED lines=11> */
.L_x_12706:
        /* <DEDUP_REMOVED lines=10> */
.L_x_12707:
[----:B------:R1:W-:Y:S01]  /*29b80*/  SYNCS.ARRIVE.TRANS64.A1T0 RZ, [R10+URZ+0x32450], RZ ;  /* 0x032450ff0aff79a7 */ /* 0x0003e2000810003f */
[----:B------:R-:W-:Y:S05]  /*29b90*/  @P2 BRA `(.L_x_12708) ;  /* 0xfffffff000b02947 */ /* 0x000fea000383ffff */
.L_x_12695:
[----:B------:R-:W-:Y:S05]  /*29ba0*/  BSYNC B0 ;  /* 0x0000000000007941 */ /* 0x000fea0003800000 */
.L_x_12694:
        /* <DEDUP_REMOVED lines=20> */
.L_x_12710:
[----:B------:R-:W-:Y:S05]  /*29cf0*/  BSYNC B0 ;  /* 0x0000000000007941 */ /* 0x000fea0003800000 */
.L_x_12709:
[----:B------:R-:W-:Y:S02]  /*29d00*/  SEL R24, R24, RZ, P0 ;  /* 0x000000ff18187207 */ /* 0x000fe40000000000 */
[----:B------:R-:W-:-:S07]  /*29d10*/  LOP3.LUT R27, R27, R0, RZ, 0x3c, !PT ;  /* 0x000000001b1b7212 */ /* 0x000fce00078e3cff */
.L_x_12663:
[----:B------:R-:W-:Y:S05]  /*29d20*/  BSYNC B7 ;  /* 0x0000000000077941 */ /* 0x000fea0003800000 */
.L_x_12661:
        /* <DEDUP_REMOVED lines=8> */
[----:B------:R3:W4:Y:S01]  /*29db0*/  LDS.128 R16, [R22+0x324d0] ;  /* 0x0324d00016107984 */ /* 0x0007220000000c00 */
[----:B------:R-:W-:Y:S06]  /*29dc0*/  BAR.ARV 0x4, 0x180 ;  /* 0x0106000000007b1d */ /* 0x000fec0000002000 */
[----:B------:R-:W-:Y:S05]  /*29dd0*/  BRA `(.L_x_12712) ;  /* 0x0000000c00d47947 */ /* 0x000fea0003800000 */
.L_x_12711:
        /* <DEDUP_REMOVED lines=43> */
.L_x_12848:
[----:B------:R-:W-:Y:S02]  /*2a090*/  ULDC UR4, c[0x0][0xd38] ;  /* 0x00034e0000047ab9 */ /* 0x000fe40000000800 */
[----:B------:R-:W-:-:S04]  /*2a0a0*/  IMAD.U32 R5, RZ, RZ, UR4 ;  /* 0x00000004ff057e24 */ /* 0x000fc8000f8e00ff */
[----:B---3--:R-:W-:-:S04]  /*2a0b0*/  IMAD R14, R14, R5, RZ ;  /* 0x000000050e0e7224 */ /* 0x008fc800078e02ff */
[----:B------:R-:W-:-:S05]  /*2a0c0*/  IMAD.IADD R7, R7, 0x1, R14 ;  /* 0x0000000107077824 */ /* 0x000fca00078e020e */
[----:B------:R-:W-:-:S13]  /*2a0d0*/  ISETP.GT.AND P6, PT, R7, R0, PT ;  /* 0x000000000700720c */ /* 0x000fda0003fc4270 */
[----:B------:R-:W-:Y:S05]  /*2a0e0*/  @P6 BRA `(.L_x_12714) ;  /* 0x0000000000a46947 */ /* 0x000fea0003800000 */
.L_x_12717:
        /* <DEDUP_REMOVED lines=35> */
.L_x_12856:
[----:B------:R-:W-:Y:S02]  /*2a320*/  ULDC UR4, c[0x0][0xd38] ;  /* 0x00034e0000047ab9 */ /* 0x000fe40000000800 */
[----:B------:R-:W-:-:S04]  /*2a330*/  IMAD.U32 R5, RZ, RZ, UR4 ;  /* 0x00000004ff057e24 */ /* 0x000fc8000f8e00ff */
[----:B---3--:R-:W-:-:S04]  /*2a340*/  IMAD R14, R14, R5, RZ ;  /* 0x000000050e0e7224 */ /* 0x008fc800078e02ff */
[----:B------:R-:W-:-:S05]  /*2a350*/  IMAD.IADD R7, R14, 0x1, R7 ;  /* 0x000000010e077824 */ /* 0x000fca00078e0207 */
[----:B------:R-:W-:-:S13]  /*2a360*/  ISETP.GT.AND P6, PT, R7, R0, PT ;  /* 0x000000000700720c */ /* 0x000fda0003fc4270 */
[----:B------:R-:W-:Y:S05]  /*2a370*/  @!P6 BRA `(.L_x_12717) ;  /* 0xfffffffc005ce947 */ /* 0x000fea000383ffff */
.L_x_12714:
        /* <DEDUP_REMOVED lines=10> */
.L_x_12861:
[----:B------:R-:W-:-:S13]  /*2a420*/  ISETP.NE.AND P0, PT, R3, RZ, PT ;  /* 0x000000ff0300720c */ /* 0x000fda0003f05270 */
[----:B------:R-:W-:Y:S05]  /*2a430*/  @!P0 BRA `(.L_x_12719) ;  /* 0x0000000000108947 */ /* 0x000fea0003800000 */
[----:B------:R-:W-:Y:S01]  /*2a440*/  UMOV UR4, 0xffffffff ;  /* 0xffffffff00047882 */ /* 0x000fe20000000000 */
[----:B---3--:R-:W-:Y:S02]  /*2a450*/  VIADD R12, R12, 0xffffffff ;  /* 0xffffffff0c0c7836 */ /* 0x008fe40000000000 */
[----:B------:R-:W-:Y:S05]  /*2a460*/  BRA.DIV UR4, `(.L_x_12720) ;  /* 0x0000004e04d07947 */ /* 0x000fea000b800000 */
[----:B------:R3:W0:Y:S02]  /*2a470*/  SHFL.IDX PT, R6, R2, R12, 0x1f ;  /* 0x00001f0c02067589 */ /* 0x00062400000e0000 */
.L_x_12719:
        /* <DEDUP_REMOVED lines=8> */
[----:B0-----:R-:W3:Y:S08]  /*2a500*/  MUFU.RCP R7, R7 ;  /* 0x0000000700077308 */ /* 0x001ef00000001000 */
[----:B----4-:R-:W-:Y:S01]  /*2a510*/  MUFU.RCP R8, R8 ;  /* 0x0000000800087308 */ /* 0x010fe20000001000 */
[----:B---3--:R-:W-:Y:S01]  /*2a520*/  VIADD R2, R7, 0xffffffe ;  /* 0x0ffffffe07027836 */ /* 0x008fe20000000000 */
[----:B------:R-:W-:-:S06]  /*2a530*/  IABS R7, R17 ;  /* 0x0000001100077213 */ /* 0x000fcc0000000000 */
[----:B------:R0:W3:Y:S02]  /*2a540*/  F2I.FTZ.U32.TRUNC.NTZ R3, R2 ;  /* 0x0000000200037305 */ /* 0x0000e4000021f000 */
[----:B0-----:R-:W-:Y:S02]  /*2a550*/  IMAD.MOV.U32 R2, RZ, RZ, RZ ;  /* 0x000000ffff027224 */ /* 0x001fe400078e00ff */
[----:B---3--:R-:W-:-:S04]  /*2a560*/  IMAD.MOV R9, RZ, RZ, -R3 ;  /* 0x000000ffff097224 */ /* 0x008fc800078e0a03 */
        /* <DEDUP_REMOVED lines=44> */
.L_x_12721:
[----:B---3--:R-:W0:Y:S02]  /*2a830*/  LDC.64 R2, c[0x0][0xd90] ;  /* 0x00036400ff027b82 */ /* 0x008e240000000a00 */
        /* <DEDUP_REMOVED lines=59> */
.L_x_12722:
[----:B------:R-:W-:-:S05]  /*2abf0*/  LOP3.LUT R2, RZ, R2, RZ, 0x33, !PT ;  /* 0x00000002ff027212 */ /* 0x000fca00078e33ff */
[----:B------:R-:W-:Y:S01]  /*2ac00*/  IMAD.IADD R17, R17, 0x1, R2 ;  /* 0x0000000111117824 */ /* 0x000fe200078e0202 */
[----:B------:R-:W-:Y:S06]  /*2ac10*/  BRA `(.L_x_12723) ;  /* 0x00000000001c7947 */ /* 0x000fec0003800000 */
.L_x_12715:
[----:B------:R-:W-:Y:S01]  /*2ac20*/  UMOV UR4, URZ ;  /* 0x0000003f00047c82 */ /* 0x000fe20008000000 */
[----:B------:R-:W-:Y:S01]  /*2ac30*/  UMOV UR5, URZ ;  /* 0x0000003f00057c82 */ /* 0x000fe20008000000 */
[----:B------:R-:W-:Y:S01]  /*2ac40*/  ULDC UR6, c[0x0][0xd3c] ;  /* 0x00034f0000067ab9 */ /* 0x000fe20000000800 */
[----:B------:R-:W-:Y:S02]  /*2ac50*/  IMAD.MOV.U32 R16, RZ, RZ, R0 ;  /* 0x000000ffff107224 */ /* 0x000fe400078e0000 */
[----:B------:R-:W-:Y:S02]  /*2ac60*/  IMAD.U32 R17, RZ, RZ, UR4 ;  /* 0x00000004ff117e24 */ /* 0x000fe4000f8e00ff */
[----:B------:R-:W-:Y:S02]  /*2ac70*/  IMAD.U32 R18, RZ, RZ, UR5 ;  /* 0x00000005ff127e24 */ /* 0x000fe4000f8e00ff */
[----:B------:R-:W-:-:S07]  /*2ac80*/  IMAD.U32 R19, RZ, RZ, UR6 ;  /* 0x00000006ff137e24 */ /* 0x000fce000f8e00ff */
.L_x_12723:
        /* <DEDUP_REMOVED lines=10> */
.L_x_12712:
[----:B------:R-:W-:Y:S02]  /*2ad30*/  ULDC UR4, c[0x0][0xd3c] ;  /* 0x00034f0000047ab9 */ /* 0x000fe40000000800 */
[----:B----4-:R-:W-:-:S13]  /*2ad40*/  ISETP.GE.AND P0, PT, R19, UR4, PT ;  /* 0x0000000413007c0c */ /* 0x010fda000bf06270 */
[----:B------:R-:W-:Y:S05]  /*2ad50*/  @!P0 BRA `(.L_x_12724) ;  /* 0xffffffa400148947 */ /* 0x000fea000383ffff */
[----:B------:R-:W-:Y:S05]  /*2ad60*/  BSYNC B8 ;  /* 0x0000000000087941 */ /* 0x000fea0003800000 */
.L_x_12647:
        /* <DEDUP_REMOVED lines=12> */
.L_x_12864:
[----:B------:R-:W-:Y:S05]  /*2ae30*/  BSYNC B0 ;  /* 0x0000000000007941 */ /* 0x000fea0003800000 */
.L_x_12725:
[----:B------:R-:W-:-:S03]  /*2ae40*/  UMOV UR4, 0xffffffff ;  /* 0xffffffff00047882 */ /* 0x000fc60000000000 */
[----:B------:R-:W-:Y:S05]  /*2ae50*/  BRA.DIV UR4, `(.L_x_12727) ;  /* 0x0000004604907947 */ /* 0x000fea000b800000 */
[----:B0-----:R-:W0:Y:S02]  /*2ae60*/  S2R R0, SR_TID.X ;  /* 0x0000000000007919 */ /* 0x001e240000002100 */
[----:B0-----:R-:W-:-:S04]  /*2ae70*/  SHF.R.U32.HI R0, RZ, 0x5, R0 ;  /* 0x00000005ff007819 */ /* 0x001fc80000011600 */
[----:B------:R-:W-:-:S05]  /*2ae80*/  LOP3.LUT R0, R0, 0x3, RZ, 0xc0, !PT ;  /* 0x0000000300007812 */ /* 0x000fca00078ec0ff */
[----:B------:R0:W4:Y:S02]  /*2ae90*/  SHFL.IDX PT, R14, R0, RZ, 0x1f ;  /* 0x00001fff000e7589 */ /* 0x00012400000e0000 */
.L_x_12867:
[----:B----4-:R-:W-:Y:S01]  /*2aea0*/  ISETP.NE.AND P0, PT, R14, RZ, PT ;  /* 0x000000ff0e00720c */ /* 0x010fe20003f05270 */
[----:B------:R-:W-:-:S12]  /*2aeb0*/  BSSY B0, `(.L_x_12728) ;  /* 0x0000026000007945 */ /* 0x000fd80003800000 */
[----:B------:R-:W-:Y:S05]  /*2aec0*/  @P0 BRA `(.L_x_12729) ;  /* 0x0000000000900947 */ /* 0x000fea0003800000 */
[----:B------:R-:W-:-:S03]  /*2aed0*/  UMOV UR4, 0xffffffff ;  /* 0xffffffff00047882 */ /* 0x000fc60000000000 */
[----:B------:R-:W-:Y:S05]  /*2aee0*/  BRA.DIV UR4, `(.L_x_12730) ;  /* 0x0000004604a07947 */ /* 0x000fea000b800000 */
[----:B------:R-:W-:-:S13]  /*2aef0*/  ELECT P6, URZ, PT ;  /* 0x00000000003f782f */ /* 0x000fda00038c0000 */
.L_x_12870:
[----:B------:R-:W-:Y:S05]  /*2af00*/  @!P6 BRA `(.L_x_12729) ;  /* 0x000000000080e947 */ /* 0x000fea0003800000 */
[----:B0-----:R-:W4:Y:S02]  /*2af10*/  LDL R0, [R1+0x4c8] ;  /* 0x0004c80001007983 */ /* 0x001f240000100800 */
[----:B----4-:R-:W-:-:S13]  /*2af20*/  R2UR UR4, R0 ;  /* 0x00000000000472ca */ /* 0x010fda00000e0000 */
[----:B------:R-:W-:-:S06]  /*2af30*/  ULOP3.LUT UR4, UR4, 0x2, URZ, 0xfc, !UPT ;  /* 0x0000000204047892 */ /* 0x000fcc000f8efc3f */
[----:B------:R-:W-:-:S05]  /*2af40*/  IMAD.U32 R0, RZ, RZ, UR4 ;  /* 0x00000004ff007e24 */ /* 0x000fca000f8e00ff */
[----:B------:R-:W-:-:S13]  /*2af50*/  ISETP.NE.AND P0, PT, R0, 0x3, PT ;  /* 0x000000030000780c */ /* 0x000fda0003f05270 */
[----:B------:R-:W-:Y:S05]  /*2af60*/  @!P0 BRA `(.L_x_12731) ;  /* 0x0000000000048947 */ /* 0x000fea0003800000 */
[----:B------:R-:W-:Y:S01]  /*2af70*/  BPT.TRAP 0x1 ;  /* 0x000000040000795c */ /* 0x000fe20000300000 */
.L_x_12731:
[C---:B------:R-:W-:Y:S01]  /*2af80*/  IMAD R3, R24.reuse, 0x8, R5 ;  /* 0x0000000818037824 */ /* 0x040fe200078e0205 */
[----:B------:R-:W-:Y:S01]  /*2af90*/  SHF.L.U32 R2, R27, 0x1f, RZ ;  /* 0x0000001f1b027819 */ /* 0x000fe200000006ff */
[----:B------:R-:W-:-:S03]  /*2afa0*/  VIADD R24, R24, 0x1 ;  /* 0x0000000118187836 */ /* 0x000fc60000000000 */
[----:B------:R-:W0:Y:S02]  /*2afb0*/  SYNCS.PHASECHK.TRANS64.TRYWAIT P1, [R3+URZ+0x32440], R2 ;  /* 0x03244002030075a7 */ /* 0x000e24000802017f */
[----:B------:R-:W-:-:S04]  /*2afc0*/  ISETP.NE.AND P2, PT, R24, 0x2, PT ;  /* 0x000000021800780c */ /* 0x000fc80003f45270 */
[----:B------:R-:W-:Y:S01]  /*2afd0*/  SEL R0, RZ, 0x1, P2 ;  /* 0x00000001ff007807 */ /* 0x000fe20001000000 */
[----:B0-----:R-:W-:Y:S08]  /*2afe0*/  @!P1 BRA `(.L_x_12732) ;  /* 0x0000004400809947 */ /* 0x001ff00003800000 */
.L_x_12871:
[----:B------:R-:W-:Y:S02]  /*2aff0*/  SEL R24, R24, RZ, P2 ;  /* 0x000000ff18187207 */ /* 0x000fe40001000000 */
[----:B------:R-:W-:Y:S01]  /*2b000*/  LOP3.LUT R0, R27, R0, RZ, 0x3c, !PT ;  /* 0x000000001b007212 */ /* 0x000fe200078e3cff */
[----:B------:R-:W-:Y:S06]  /*2b010*/  @!P0 BRA `(.L_x_12733) ;  /* 0x0000000000048947 */ /* 0x000fec0003800000 */
[----:B------:R-:W-:Y:S01]  /*2b020*/  BPT.TRAP 0x1 ;  /* 0x000000040000795c */ /* 0x000fe20000300000 */
.L_x_12733:
[----:B------:R-:W-:Y:S01]  /*2b030*/  IMAD R5, R24, 0x8, R5 ;  /* 0x0000000818057824 */ /* 0x000fe200078e0205 */
[----:B------:R-:W-:-:S04]  /*2b040*/  SHF.L.U32 R0, R0, 0x1f, RZ ;  /* 0x0000001f00007819 */ /* 0x000fc800000006ff */
[----:B------:R-:W4:Y:S02]  /*2b050*/  SYNCS.PHASECHK.TRANS64.TRYWAIT P1, [R5+URZ+0x32440], R0 ;  /* 0x03244000050075a7 */ /* 0x000f24000802017f */
[----:B----4-:R-:W-:Y:S05]  /*2b060*/  @!P1 BRA `(.L_x_12734) ;  /* 0x0000004400749947 */ /* 0x010fea0003800000 */
.L_x_12872:
[----:B------:R-:W-:Y:S05]  /*2b070*/  @!P0 BRA `(.L_x_12735) ;  /* 0x0000000000048947 */ /* 0x000fea0003800000 */
[----:B------:R-:W-:Y:S01]  /*2b080*/  BPT.TRAP 0x1 ;  /* 0x000000040000795c */ /* 0x000fe20000300000 */
.L_x_12735:
[----:B------:R-:W5:Y:S02]  /*2b090*/  SYNCS.PHASECHK.TRANS64.TRYWAIT P1, [R3+URZ+0x32460], R2 ;  /* 0x03246002030075a7 */ /* 0x000f64000802017f */
[----:B-----5:R-:W-:Y:S05]  /*2b0a0*/  @!P1 BRA `(.L_x_12736) ;  /* 0x0000004400789947 */ /* 0x020fea0003800000 */
.L_x_12873:
[----:B------:R-:W-:Y:S05]  /*2b0b0*/  @!P0 BRA `(.L_x_12737) ;  /* 0x0000000000048947 */ /* 0x000fea0003800000 */
[----:B------:R-:W-:Y:S01]  /*2b0c0*/  BPT.TRAP 0x1 ;  /* 0x000000040000795c */ /* 0x000fe20000300000 */
.L_x_12737:
[----:B------:R0:W0:Y:S02]  /*2b0d0*/  SYNCS.PHASECHK.TRANS64.TRYWAIT P0, [R5+URZ+0x32460], R0 ;  /* 0x03246000050075a7 */ /* 0x000024000800017f */
[----:B0-----:R-:W-:Y:S05]  /*2b0e0*/  @!P0 NANOSLEEP.SYNCS 0x989680 ;  /* 0x009896800000895d */ /* 0x001fea0003900000 */
[----:B------:R-:W0:Y:S02]  /*2b0f0*/  @!P0 SYNCS.PHASECHK.TRANS64 P0, [R5+URZ+0x32460], R0 ;  /* 0x03246000050085a7 */ /* 0x000e24000800007f */
[----:B0-----:R-:W-:Y:S05]  /*2b100*/  @!P0 BRA `(.L_x_12737) ;  /* 0xfffffffc00f08947 */ /* 0x001fea000383ffff */
.L_x_12729:
[----:B------:R-:W-:Y:S05]  /*2b110*/  BSYNC B0 ;  /* 0x0000000000007941 */ /* 0x000fea0003800000 */
.L_x_12728:
[----:B------:R-:W-:Y:S05]  /*2b120*/  EXIT ;  /* 0x000000000000794d */ /* 0x000fea0003800000 */
.L_x_12520:
[----:B0-----:R0:W1:Y:S02]  /*2b130*/  SYNCS.PHASECHK.TRANS64.TRYWAIT P0, [R72+URZ+0x32400], R27 ;  /* 0x0324001b480075a7 */ /* 0x001064000800017f */
[----:B-1----:R-:W-:Y:S05]  /*2b140*/  @!P0 NANOSLEEP.SYNCS 0x989680 ;  /* 0x009896800000895d */ /* 0x002fea0003900000 */
[----:B------:R-:W1:Y:S02]  /*2b150*/  @!P0 SYNCS.PHASECHK.TRANS64 P0, [R72+URZ+0x32400], R27 ;  /* 0x0324001b480085a7 */ /* 0x000e64000800007f */
[----:B-1----:R-:W-:Y:S05]  /*2b160*/  @!P0 BRA `(.L_x_12520) ;  /* 0xfffffffc00f08947 */ /* 0x002fea000383ffff */
[----:B------:R-:W-:Y:S05]  /*2b170*/  BRA `(.L_x_12738) ;  /* 0xfffffd7c00047947 */ /* 0x000fea000383ffff */
.L_x_12527:
[----:B-1----:R1:W2:Y:S02]  /*2b180*/  SYNCS.PHASECHK.TRANS64.TRYWAIT P0, [R12+URZ], R13 ;  /* 0x0000000d0c0075a7 */ /* 0x0022a4000800017f */
[----:B--2---:R-:W-:Y:S05]  /*2b190*/  @!P0 NANOSLEEP.SYNCS 0x989680 ;  /* 0x009896800000895d */ /* 0x004fea0003900000 */
[----:B------:R-:W2:Y:S02]  /*2b1a0*/  @!P0 SYNCS.PHASECHK.TRANS64 P0, [R12+URZ], R13 ;  /* 0x0000000d0c0085a7 */ /* 0x000ea4000800007f */
[----:B--2---:R-:W-:Y:S05]  /*2b1b0*/  @!P0 BRA `(.L_x_12527) ;  /* 0xfffffffc00f08947 */ /* 0x004fea000383ffff */
[----:B------:R-:W-:Y:S05]  /*2b1c0*/  BRA `(.L_x_12526) ;  /* 0xfffffd8000347947 */ /* 0x000fea000383ffff */
.L_x_12529:
[----:B0-----:R0:W1:Y:S02]  /*2b1d0*/  SYNCS.PHASECHK.TRANS64.TRYWAIT P0, [R72+URZ+0x32410], R9 ;  /* 0x03241009480075a7 */ /* 0x001064000800017f */
[----:B-1----:R-:W-:Y:S05]  /*2b1e0*/  @!P0 NANOSLEEP.SYNCS 0x989680 ;  /* 0x009896800000895d */ /* 0x002fea0003900000 */
[----:B------:R-:W1:Y:S02]  /*2b1f0*/  @!P0 SYNCS.PHASECHK.TRANS64 P0, [R72+URZ+0x32410], R9 ;  /* 0x03241009480085a7 */ /* 0x000e64000800007f */
[----:B-1----:R-:W-:Y:S05]  /*2b200*/  @!P0 BRA `(.L_x_12529) ;  /* 0xfffffffc00f08947 */ /* 0x002fea000383ffff */
[----:B------:R-:W-:Y:S05]  /*2b210*/  BRA `(.L_x_12739) ;  /* 0xfffffd84000c7947 */ /* 0x000fea000383ffff */
.L_x_12536:
[----:B-1----:R1:W2:Y:S02]  /*2b220*/  SYNCS.PHASECHK.TRANS64.TRYWAIT P0, [R8+URZ], R9 ;  /* 0x00000009080075a7 */ /* 0x0022a4000800017f */
[----:B--2---:R-:W-:Y:S05]  /*2b230*/  @!P0 NANOSLEEP.SYNCS 0x989680 ;  /* 0x009896800000895d */ /* 0x004fea0003900000 */
[----:B------:R-:W2:Y:S02]  /*2b240*/  @!P0 SYNCS.PHASECHK.TRANS64 P0, [R8+URZ], R9 ;  /* 0x00000009080085a7 */ /* 0x000ea4000800007f */
[----:B--2---:R-:W-:Y:S05]  /*2b250*/  @!P0 BRA `(.L_x_12536) ;  /* 0xfffffffc00f08947 */ /* 0x004fea000383ffff */
[----:B------:R-:W-:Y:S05]  /*2b260*/  BRA `(.L_x_12535) ;  /* 0xfffffd8400507947 */ /* 0x000fea000383ffff */
.L_x_12570:
[----:B0-----:R0:W2:Y:S02]  /*2b270*/  SYNCS.PHASECHK.TRANS64.TRYWAIT P0, [R6+URZ], R7 ;  /* 0x00000007060075a7 */ /* 0x0010a4000800017f */
[----:B--2---:R-:W-:Y:S05]  /*2b280*/  @!P0 NANOSLEEP.SYNCS 0x989680 ;  /* 0x009896800000895d */ /* 0x004fea0003900000 */
[----:B------:R-:W2:Y:S02]  /*2b290*/  @!P0 SYNCS.PHASECHK.TRANS64 P0, [R6+URZ], R7 ;  /* 0x00000007060085a7 */ /* 0x000ea4000800007f */
[----:B--2---:R-:W-:Y:S05]  /*2b2a0*/  @!P0 BRA `(.L_x_12570) ;  /* 0xfffffffc00f08947 */ /* 0x004fea000383ffff */
[----:B------:R-:W-:Y:S05]  /*2b2b0*/  BRA `(.L_x_12569) ;  /* 0xfffffdec00107947 */ /* 0x000fea000383ffff */
.L_x_12577:
[----:B0-----:R0:W1:Y:S02]  /*2b2c0*/  SYNCS.PHASECHK.TRANS64.TRYWAIT P0, [R6+URZ], R7 ;  /* 0x00000007060075a7 */ /* 0x001064000800017f */
[----:B-1----:R-:W-:Y:S05]  /*2b2d0*/  @!P0 NANOSLEEP.SYNCS 0x989680 ;  /* 0x009896800000895d */ /* 0x002fea0003900000 */
[----:B------:R-:W1:Y:S02]  /*2b2e0*/  @!P0 SYNCS.PHASECHK.TRANS64 P0, [R6+URZ], R7 ;  /* 0x00000007060085a7 */ /* 0x000e64000800007f */
[----:B-1----:R-:W-:Y:S05]  /*2b2f0*/  @!P0 BRA `(.L_x_12577) ;  /* 0xfffffffc00f08947 */ /* 0x002fea000383ffff */
[----:B------:R-:W-:Y:S05]  /*2b300*/  BRA `(.L_x_12576) ;  /* 0xfffffdf000347947 */ /* 0x000fea000383ffff */
.L_x_12590:
[----:B--2---:R2:W3:Y:S02]  /*2b310*/  SYNCS.PHASECHK.TRANS64.TRYWAIT P0, [R6+URZ], R7 ;  /* 0x00000007060075a7 */ /* 0x0044e4000800017f */
[----:B---3--:R-:W-:Y:S05]  /*2b320*/  @!P0 NANOSLEEP.SYNCS 0x989680 ;  /* 0x009896800000895d */ /* 0x008fea0003900000 */
[----:B------:R-:W3:Y:S02]  /*2b330*/  @!P0 SYNCS.PHASECHK.TRANS64 P0, [R6+URZ], R7 ;  /* 0x00000007060085a7 */ /* 0x000ee4000800007f */
[----:B---3--:R-:W-:Y:S05]  /*2b340*/  @!P0 BRA `(.L_x_12590) ;  /* 0xfffffffc00f08947 */ /* 0x008fea000383ffff */
[----:B------:R-:W-:Y:S05]  /*2b350*/  BRA `(.L_x_12589) ;  /* 0xfffffe8400107947 */ /* 0x000fea000383ffff */
.L_x_12597:
[----:B0-----:R0:W1:Y:S02]  /*2b360*/  SYNCS.PHASECHK.TRANS64.TRYWAIT P0, [R4+URZ], R5 ;  /* 0x00000005040075a7 */ /* 0x001064000800017f */
[----:B-1----:R-:W-:Y:S05]  /*2b370*/  @!P0 NANOSLEEP.SYNCS 0x989680 ;  /* 0x009896800000895d */ /* 0x002fea0003900000 */
[----:B------:R-:W1:Y:S02]  /*2b380*/  @!P0 SYNCS.PHASECHK.TRANS64 P0, [R4+URZ], R5 ;  /* 0x00000005040085a7 */ /* 0x000e64000800007f */
[----:B-1----:R-:W-:Y:S05]  /*2b390*/  @!P0 BRA `(.L_x_12597) ;  /* 0xfffffffc00f08947 */ /* 0x002fea000383ffff */
[----:B------:R-:W-:Y:S05]  /*2b3a0*/  BRA `(.L_x_12596) ;  /* 0xfffffe8800347947 */ /* 0x000fea000383ffff */
.L_x_12669:
        /* <DEDUP_REMOVED lines=10> */
.L_x_12741:
[----:B------:R-:W-:Y:S05]  /*2b450*/  BSYNC B0 ;  /* 0x0000000000007941 */ /* 0x000fea0003800000 */
.L_x_12740:
[----:B------:R-:W-:Y:S05]  /*2b460*/  BRA `(.L_x_12742) ;  /* 0xffffffac00d07947 */ /* 0x000fea000383ffff */
.L_x_12672:
[----:B-1----:R1:W2:Y:S02]  /*2b470*/  SYNCS.PHASECHK.TRANS64.TRYWAIT P0, [R17+URZ+0x32440], R0 ;  /* 0x03244000110075a7 */ /* 0x0022a4000800017f */
[----:B--2---:R-:W-:Y:S05]  /*2b480*/  @!P0 NANOSLEEP.SYNCS 0x989680 ;  /* 0x009896800000895d */ /* 0x004fea0003900000 */
[----:B------:R-:W2:Y:S02]  /*2b490*/  @!P0 SYNCS.PHASECHK.TRANS64 P0, [R17+URZ+0x32440], R0 ;  /* 0x03244000110085a7 */ /* 0x000ea4000800007f */
[----:B--2---:R-:W-:Y:S05]  /*2b4a0*/  @!P0 BRA `(.L_x_12672) ;  /* 0xfffffffc00f08947 */ /* 0x004fea000383ffff */
[----:B------:R-:W-:Y:S05]  /*2b4b0*/  BRA `(.L_x_12743) ;  /* 0xffffffb000707947 */ /* 0x000fea000383ffff */
.L_x_12673:
        /* <DEDUP_REMOVED lines=8> */
.L_x_12745:
[----:B------:R-:W-:Y:S05]  /*2b540*/  BSYNC B0 ;  /* 0x0000000000007941 */ /* 0x000fea0003800000 */
.L_x_12744:
        /* <DEDUP_REMOVED lines=9> */
.L_x_12746:
[----:B------:R-:W-:Y:S02]  /*2b5e0*/  IMAD.MOV.U32 R13, RZ, RZ, R4 ;  /* 0x000000ffff0d7224 */ /* 0x000fe400078e0004 */
[----:B------:R-:W-:Y:S02]  /*2b5f0*/  IMAD.MOV.U32 R12, RZ, RZ, 0x1 ;  /* 0x00000001ff0c7424 */ /* 0x000fe400078e00ff */
[----:B------:R-:W-:-:S07]  /*2b600*/  IMAD.MOV.U32 R3, RZ, RZ, R14 ;  /* 0x000000ffff037224 */ /* 0x000fce00078e000e */
[----:B------:R-:W-:Y:S05]  /*2b610*/  WARPSYNC.COLLECTIVE R15, `(.L_x_12747) ;  /* 0x000000000f087348 */ /* 0x000fea0003c00000 */
[----:B------:R0:W1:Y:S02]  /*2b620*/  SHFL.IDX P6, R14, R13, R12, R11 ;  /* 0x0000000c0d0e7389 */ /* 0x00006400000c000b */
[----:B01----:R-:W-:Y:S01]  /*2b630*/  ENDCOLLECTIVE ;  /* 0x000000000000791b */ /* 0x003fe20003800000 */
.L_x_12747:
        /* <DEDUP_REMOVED lines=15> */
.L_x_12748:
[----:B------:R-:W-:Y:S02]  /*2b730*/  @P0 IMAD R6, R5, 0x2, R22 ;  /* 0x0000000205060824 */ /* 0x000fe400078e0216 */
[----:B------:R-:W-:Y:S02]  /*2b740*/  IMAD.MOV.U32 R13, RZ, RZ, R4 ;  /* 0x000000ffff0d7224 */ /* 0x000fe400078e0004 */
[----:B------:R-:W-:Y:S02]  /*2b750*/  IMAD.MOV.U32 R12, RZ, RZ, 0x2 ;  /* 0x00000002ff0c7424 */ /* 0x000fe400078e00ff */
[----:B------:R-:W-:-:S07]  /*2b760*/  IMAD.MOV.U32 R3, RZ, RZ, R14 ;  /* 0x000000ffff037224 */ /* 0x000fce00078e000e */
[----:B------:R-:W-:Y:S05]  /*2b770*/  WARPSYNC.COLLECTIVE R15, `(.L_x_12749) ;  /* 0x000000000f087348 */ /* 0x000fea0003c00000 */
[----:B------:R0:W1:Y:S02]  /*2b780*/  SHFL.IDX P6, R14, R13, R12, R11 ;  /* 0x0000000c0d0e7389 */ /* 0x00006400000c000b */
[----:B01----:R-:W-:Y:S01]  /*2b790*/  ENDCOLLECTIVE ;  /* 0x000000000000791b */ /* 0x003fe20003800000 */
.L_x_12749:
        /* <DEDUP_REMOVED lines=15> */
.L_x_12750:
[----:B------:R-:W-:Y:S02]  /*2b890*/  @P0 IMAD R6, R5, 0x2, R22 ;  /* 0x0000000205060824 */ /* 0x000fe400078e0216 */
[----:B------:R-:W-:Y:S02]  /*2b8a0*/  IMAD.MOV.U32 R13, RZ, RZ, R4 ;  /* 0x000000ffff0d7224 */ /* 0x000fe400078e0004 */
[----:B------:R-:W-:Y:S02]  /*2b8b0*/  IMAD.MOV.U32 R12, RZ, RZ, 0x3 ;  /* 0x00000003ff0c7424 */ /* 0x000fe400078e00ff */
[----:B------:R-:W-:-:S07]  /*2b8c0*/  IMAD.MOV.U32 R3, RZ, RZ, R14 ;  /* 0x000000ffff037224 */ /* 0x000fce00078e000e */
[----:B------:R-:W-:Y:S05]  /*2b8d0*/  WARPSYNC.COLLECTIVE R15, `(.L_x_12751) ;  /* 0x000000000f087348 */ /* 0x000fea0003c00000 */
[----:B------:R0:W1:Y:S02]  /*2b8e0*/  SHFL.IDX P6, R14, R13, R12, R11 ;  /* 0x0000000c0d0e7389 */ /* 0x00006400000c000b */
[----:B01----:R-:W-:Y:S01]  /*2b8f0*/  ENDCOLLECTIVE ;  /* 0x000000000000791b */ /* 0x003fe20003800000 */
.L_x_12751:
        /* <DEDUP_REMOVED lines=15> */
.L_x_12752:
[----:B------:R-:W-:Y:S02]  /*2b9f0*/  @P0 IMAD R6, R5, 0x2, R22 ;  /* 0x0000000205060824 */ /* 0x000fe400078e0216 */
[----:B------:R-:W-:Y:S02]  /*2ba00*/  IMAD.MOV.U32 R13, RZ, RZ, R4 ;  /* 0x000000ffff0d7224 */ /* 0x000fe400078e0004 */
[----:B------:R-:W-:Y:S02]  /*2ba10*/  IMAD.MOV.U32 R12, RZ, RZ, 0x4 ;  /* 0x00000004ff0c7424 */ /* 0x000fe400078e00ff */
[----:B------:R-:W-:-:S07]  /*2ba20*/  IMAD.MOV.U32 R3, RZ, RZ, R14 ;  /* 0x000000ffff037224 */ /* 0x000fce00078e000e */
[----:B------:R-:W-:Y:S05]  /*2ba30*/  WARPSYNC.COLLECTIVE R15, `(.L_x_12753) ;  /* 0x000000000f087348 */ /* 0x000fea0003c00000 */
[----:B------:R0:W1:Y:S02]  /*2ba40*/  SHFL.IDX P6, R14, R13, R12, R11 ;  /* 0x0000000c0d0e7389 */ /* 0x00006400000c000b */
[----:B01----:R-:W-:Y:S01]  /*2ba50*/  ENDCOLLECTIVE ;  /* 0x000000000000791b */ /* 0x003fe20003800000 */
.L_x_12753:
        /* <DEDUP_REMOVED lines=15> */
.L_x_12754:
[----:B------:R-:W-:Y:S02]  /*2bb50*/  @P0 IMAD R6, R5, 0x2, R22 ;  /* 0x0000000205060824 */ /* 0x000fe400078e0216 */
[----:B------:R-:W-:Y:S02]  /*2bb60*/  IMAD.MOV.U32 R13, RZ, RZ, R4 ;  /* 0x000000ffff0d7224 */ /* 0x000fe400078e0004 */
[----:B------:R-:W-:Y:S02]  /*2bb70*/  IMAD.MOV.U32 R12, RZ, RZ, 0x5 ;  /* 0x00000005ff0c7424 */ /* 0x000fe400078e00ff */
[----:B------:R-:W-:-:S07]  /*2bb80*/  IMAD.MOV.U32 R3, RZ, RZ, R14 ;  /* 0x000000ffff037224 */ /* 0x000fce00078e000e */
[----:B------:R-:W-:Y:S05]  /*2bb90*/  WARPSYNC.COLLECTIVE R15, `(.L_x_12755) ;  /* 0x000000000f087348 */ /* 0x000fea0003c00000 */
[----:B------:R0:W1:Y:S02]  /*2bba0*/  SHFL.IDX P6, R14, R13, R12, R11 ;  /* 0x0000000c0d0e7389 */ /* 0x00006400000c000b */
[----:B01----:R-:W-:Y:S01]  /*2bbb0*/  ENDCOLLECTIVE ;  /* 0x000000000000791b */ /* 0x003fe20003800000 */
.L_x_12755:
        /* <DEDUP_REMOVED lines=10> */
.L_x_12756:
[----:B------:R-:W-:Y:S01]  /*2bc60*/  @!PT LDS RZ, [RZ] ;  /* 0x00000000fffff984 */ /* 0x000fe20000000800 */
[----:B------:R-:W-:Y:S01]  /*2bc70*/  @!PT LDS RZ, [RZ] ;  /* 0x00000000fffff984 */ /* 0x000fe20000000800 */
[----:B------:R-:W-:Y:S01]  /*2bc80*/  @!PT LDS RZ, [RZ] ;  /* 0x00000000fffff984 */ /* 0x000fe20000000800 */
[----:B------:R1:W-:Y:S01]  /*2bc90*/  @P0 LDGSTS.E.BYPASS.LTC128B.128 [R6+0x1e400], desc[UR36][R2.64], !P2 ;  /* 0x1e40000002060fae */ /* 0x0003e2000d101d64 */
[----:B------:R-:W-:Y:S01]  /*2bca0*/  IMAD.MOV.U32 R0, RZ, RZ, R14 ;  /* 0x000000ffff007224 */ /* 0x000fe200078e000e */
[----:B------:R-:W-:Y:S06]  /*2bcb0*/  BRA `(.L_x_12757) ;  /* 0xffffffac00d47947 */ /* 0x000fec000383ffff */
.L_x_12678:
[----:B------:R-:W-:Y:S01]  /*2bcc0*/  IMAD.MOV.U32 R13, RZ, RZ, R4 ;  /* 0x000000ffff0d7224 */ /* 0x000fe200078e0004 */
[----:B------:R-:W-:Y:S01]  /*2bcd0*/  LOP3.LUT R23, R23, 0xffffdfff, RZ, 0xc0, !PT ;  /* 0xffffdfff17177812 */ /* 0x000fe200078ec0ff */
        /* <DEDUP_REMOVED lines=8> */
.L_x_12758:
        /* <DEDUP_REMOVED lines=8> */
.L_x_12759:
[----:B------:R-:W-:Y:S02]  /*2bde0*/  IMAD.MOV.U32 R13, RZ, RZ, R4 ;  /* 0x000000ffff0d7224 */ /* 0x000fe400078e0004 */
[----:B------:R-:W-:Y:S02]  /*2bdf0*/  IMAD.MOV.U32 R12, RZ, RZ, 0x1 ;  /* 0x00000001ff0c7424 */ /* 0x000fe400078e00ff */
[----:B------:R-:W-:-:S07]  /*2be00*/  IMAD.MOV.U32 R3, RZ, RZ, R14 ;  /* 0x000000ffff037224 */ /* 0x000fce00078e000e */
[----:B------:R-:W-:Y:S05]  /*2be10*/  WARPSYNC.COLLECTIVE R15, `(.L_x_12760) ;  /* 0x000000000f087348 */ /* 0x000fea0003c00000 */
[----:B------:R0:W1:Y:S02]  /*2be20*/  SHFL.IDX P6, R14, R13, R12, R11 ;  /* 0x0000000c0d0e7389 */ /* 0x00006400000c000b */
[----:B01----:R-:W-:Y:S01]  /*2be30*/  ENDCOLLECTIVE ;  /* 0x000000000000791b */ /* 0x003fe20003800000 */
.L_x_12760:
        /* <DEDUP_REMOVED lines=13> */
.L_x_12761:
[----:B------:R-:W-:-:S05]  /*2bf10*/  VIADD R2, R36, 0x10 ;  /* 0x0000001024027836 */ /* 0x000fca0000000000 */
[----:B------:R-:W-:Y:S01]  /*2bf20*/  ISETP.GE.AND P2, PT, R2, R37, PT ;  /* 0x000000250200720c */ /* 0x000fe20003f46270 */
[----:B------:R-:W-:Y:S02]  /*2bf30*/  IMAD.MOV.U32 R13, RZ, RZ, R4 ;  /* 0x000000ffff0d7224 */ /* 0x000fe400078e0004 */
[----:B------:R-:W-:-:S10]  /*2bf40*/  IMAD.MOV.U32 R12, RZ, RZ, 0x2 ;  /* 0x00000002ff0c7424 */ /* 0x000fd400078e00ff */
[----:B------:R-:W-:Y:S01]  /*2bf50*/  @P2 LOP3.LUT R23, R23, 0x1000, RZ, 0xfc, !PT ;  /* 0x0000100017172812 */ /* 0x000fe200078efcff */
[----:B------:R-:W-:-:S03]  /*2bf60*/  IMAD.MOV.U32 R11, RZ, RZ, R14 ;  /* 0x000000ffff0b7224 */ /* 0x000fc600078e000e */
[----:B------:R-:W-:Y:S02]  /*2bf70*/  LOP3.LUT R23, R23, 0xfffff7ff, RZ, 0xc0, !PT ;  /* 0xfffff7ff17177812 */ /* 0x000fe400078ec0ff */
[----:B------:R-:W-:-:S05]  /*2bf80*/  @!P2 LEA R11, P1, R20, R11, 0x1 ;  /* 0x0000000b140ba211 */ /* 0x000fca00078208ff */
[----:B------:R-:W-:Y:S02]  /*2bf90*/  @!P2 IMAD.MOV.U32 R2, RZ, RZ, R11 ;  /* 0x000000ffff02a224 */ /* 0x000fe400078e000b */
[----:B------:R-:W-:Y:S02]  /*2bfa0*/  IMAD.MOV.U32 R11, RZ, RZ, 0x181f ;  /* 0x0000181fff0b7424 */ /* 0x000fe400078e00ff */
[----:B------:R-:W-:-:S07]  /*2bfb0*/  @!P2 IMAD.X R6, RZ, RZ, R6, P1 ;  /* 0x000000ffff06a224 */ /* 0x000fce00008e0606 */
[----:B------:R-:W-:Y:S05]  /*2bfc0*/  WARPSYNC.COLLECTIVE R15, `(.L_x_12762) ;  /* 0x000000000f087348 */ /* 0x000fea0003c00000 */
[----:B------:R0:W1:Y:S02]  /*2bfd0*/  SHFL.IDX P6, R14, R13, R12, R11 ;  /* 0x0000000c0d0e7389 */ /* 0x00006400000c000b */
[----:B01----:R-:W-:Y:S01]  /*2bfe0*/  ENDCOLLECTIVE ;  /* 0x000000000000791b */ /* 0x003fe20003800000 */
.L_x_12762:
[----:B------:R-:W-:-:S05]  /*2bff0*/  @!P2 IMAD.MOV.U32 R3, RZ, RZ, R6 ;  /* 0x000000ffff03a224 */ /* 0x000fca00078e0006 */
        /* <DEDUP_REMOVED lines=11> */
.L_x_12763:
        /* <DEDUP_REMOVED lines=8> */
.L_x_12764:
        /* <DEDUP_REMOVED lines=15> */
.L_x_12765:
[----:B------:R-:W-:Y:S01]  /*2c220*/  @P2 LOP3.LUT R23, R23, 0x200, RZ, 0xfc, !PT ;  /* 0x0000020017172812 */ /* 0x000fe200078efcff */
[----:B------:R-:W-:-:S03]  /*2c230*/  IMAD.MOV.U32 R13, RZ, RZ, R4 ;  /* 0x000000ffff0d7224 */ /* 0x000fc600078e0004 */
[----:B------:R-:W-:Y:S01]  /*2c240*/  LOP3.LUT R23, R23, 0xfffffeff, RZ, 0xc0, !PT ;  /* 0xfffffeff17177812 */ /* 0x000fe200078ec0ff */
        /* <DEDUP_REMOVED lines=9> */
.L_x_12766:
        /* <DEDUP_REMOVED lines=11> */
.L_x_12767:
[----:B------:R-:W-:-:S04]  /*2c390*/  @P2 LOP3.LUT R23, R23, 0x100, RZ, 0xfc, !PT ;  /* 0x0000010017172812 */ /* 0x000fc800078efcff */
[----:B------:R-:W-:Y:S01]  /*2c3a0*/  LOP3.LUT R23, R23, 0xffffff7f, RZ, 0xc0, !PT ;  /* 0xffffff7f17177812 */ /* 0x000fe200078ec0ff */
[----:B------:R-:W-:Y:S02]  /*2c3b0*/  IMAD.MOV.U32 R12, RZ, RZ, 0x5 ;  /* 0x00000005ff0c7424 */ /* 0x000fe400078e00ff */
[----:B------:R-:W-:-:S05]  /*2c3c0*/  IMAD.MOV.U32 R9, RZ, RZ, R14 ;  /* 0x000000ffff097224 */ /* 0x000fca00078e000e */
[----:B------:R-:W-:-:S05]  /*2c3d0*/  @!P2 LEA R13, P1, R20, R9, 0x1 ;  /* 0x00000009140da211 */ /* 0x000fca00078208ff */
[----:B------:R-:W-:Y:S02]  /*2c3e0*/  @!P2 IMAD.X R9, RZ, RZ, R2, P1 ;  /* 0x000000ffff09a224 */ /* 0x000fe400008e0602 */
[----:B------:R-:W-:Y:S02]  /*2c3f0*/  @!P2 IMAD.MOV.U32 R2, RZ, RZ, R13 ;  /* 0x000000ffff02a224 */ /* 0x000fe400078e000d */
[----:B------:R-:W-:Y:S02]  /*2c400*/  IMAD.MOV.U32 R13, RZ, RZ, R4 ;  /* 0x000000ffff0d7224 */ /* 0x000fe400078e0004 */
[----:B------:R-:W-:-:S07]  /*2c410*/  @!P2 IMAD.MOV.U32 R3, RZ, RZ, R9 ;  /* 0x000000ffff03a224 */ /* 0x000fce00078e0009 */
[----:B------:R-:W-:Y:S05]  /*2c420*/  WARPSYNC.COLLECTIVE R15, `(.L_x_12768) ;  /* 0x000000000f087348 */ /* 0x000fea0003c00000 */
[----:B------:R0:W1:Y:S02]  /*2c430*/  SHFL.IDX P6, R14, R13, R12, R11 ;  /* 0x0000000c0d0e7389 */ /* 0x00006400000c000b */
[----:B01----:R-:W-:Y:S01]  /*2c440*/  ENDCOLLECTIVE ;  /* 0x000000000000791b */ /* 0x003fe20003800000 */
.L_x_12768:
        /* <DEDUP_REMOVED lines=11> */
.L_x_12769:
        /* <DEDUP_REMOVED lines=8> */
.L_x_12770:
        /* <DEDUP_REMOVED lines=9> */
[----:B------:R0:W-:Y:S04]  /*2c610*/  @!P2 LDGSTS.E.BYPASS.LTC128B.128 [R26+0x1ac00], desc[UR36][R2.64], !P0 ;  /* 0x1ac00000021aafae */ /* 0x0001e8000c101d64 */
[----:B------:R-:W-:Y:S01]  /*2c620*/  ISETP.GE.AND P2, PT, R6, R37, PT ;  /* 0x000000250600720c */ /* 0x000fe20003f46270 */
[----:B0-----:R-:W-:-:S12]  /*2c630*/  IMAD.MOV.U32 R2, RZ, RZ, R14 ;  /* 0x000000ffff027224 */ /* 0x001fd800078e000e */
[----:B------:R-:W-:Y:S05]  /*2c640*/  WARPSYNC.COLLECTIVE R15, `(.L_x_12771) ;  /* 0x000000000f087348 */ /* 0x000fea0003c00000 */
[----:B------:R0:W1:Y:S02]  /*2c650*/  SHFL.IDX P6, R14, R13, R12, R11 ;  /* 0x0000000c0d0e7389 */ /* 0x00006400000c000b */
[----:B01----:R-:W-:Y:S01]  /*2c660*/  ENDCOLLECTIVE ;  /* 0x000000000000791b */ /* 0x003fe20003800000 */
.L_x_12771:
[----:B------:R-:W-:Y:S01]  /*2c670*/  @P2 LOP3.LUT R23, R23, 0x40, RZ, 0xfc, !PT ;  /* 0x0000004017172812 */ /* 0x000fe200078efcff */
[----:B------:R-:W-:Y:S02]  /*2c680*/  IMAD.MOV.U32 R13, RZ, RZ, R4 ;  /* 0x000000ffff0d7224 */ /* 0x000fe400078e0004 */
[----:B------:R-:W-:Y:S02]  /*2c690*/  IMAD.MOV.U32 R12, RZ, RZ, 0x7 ;  /* 0x00000007ff0c7424 */ /* 0x000fe400078e00ff */
[----:B------:R-:W-:-:S07]  /*2c6a0*/  IMAD.MOV.U32 R5, RZ, RZ, R14 ;  /* 0x000000ffff057224 */ /* 0x000fce00078e000e */
[----:B------:R-:W-:Y:S05]  /*2c6b0*/  WARPSYNC.COLLECTIVE R15, `(.L_x_12772) ;  /* 0x000000000f087348 */ /* 0x000fea0003c00000 */
[----:B------:R0:W1:Y:S02]  /*2c6c0*/  SHFL.IDX P6, R14, R13, R12, R11 ;  /* 0x0000000c0d0e7389 */ /* 0x00006400000c000b */
[----:B01----:R-:W-:Y:S01]  /*2c6d0*/  ENDCOLLECTIVE ;  /* 0x000000000000791b */ /* 0x003fe20003800000 */
.L_x_12772:
        /* <DEDUP_REMOVED lines=13> */
.L_x_12773:
[----:B------:R-:W-:Y:S01]  /*2c7b0*/  IMAD.MOV.U32 R0, RZ, RZ, R14 ;  /* 0x000000ffff007224 */ /* 0x000fe200078e000e */
[----:B------:R-:W-:Y:S06]  /*2c7c0*/  BRA `(.L_x_12774) ;  /* 0xffffffb000087947 */ /* 0x000fec000383ffff */
.L_x_12682:
        /* <DEDUP_REMOVED lines=8> */
.L_x_12776:
[----:B------:R-:W-:Y:S05]  /*2c850*/  BSYNC B0 ;  /* 0x0000000000007941 */ /* 0x000fea0003800000 */
.L_x_12775:
        /* <DEDUP_REMOVED lines=9> */
.L_x_12777:
[----:B------:R-:W-:Y:S02]  /*2c8f0*/  IMAD.MOV.U32 R13, RZ, RZ, R4 ;  /* 0x000000ffff0d7224 */ /* 0x000fe400078e0004 */
[----:B------:R-:W-:Y:S01]  /*2c900*/  IMAD.MOV.U32 R12, RZ, RZ, 0x1 ;  /* 0x00000001ff0c7424 */ /* 0x000fe200078e00ff */
[----:B------:R-:W-:-:S13]  /*2c910*/  @!P5 LEA R5, P0, R8, R14, 0x1 ;  /* 0x0000000e0805d211 */ /* 0x000fda00078008ff */
[----:B------:R-:W-:Y:S05]  /*2c920*/  WARPSYNC.COLLECTIVE R15, `(.L_x_12778) ;  /* 0x000000000f087348 */ /* 0x000fea0003c00000 */
[----:B------:R0:W1:Y:S02]  /*2c930*/  SHFL.IDX P6, R14, R13, R12, R11 ;  /* 0x0000000c0d0e7389 */ /* 0x00006400000c000b */
[----:B01----:R-:W-:Y:S01]  /*2c940*/  ENDCOLLECTIVE ;  /* 0x000000000000791b */ /* 0x003fe20003800000 */
.L_x_12778:
        /* <DEDUP_REMOVED lines=15> */
.L_x_12779:
        /* <DEDUP_REMOVED lines=17> */
.L_x_12780:
[----:B------:R-:W-:Y:S02]  /*2cb50*/  IMAD.MOV.U32 R13, RZ, RZ, R0 ;  /* 0x000000ffff0d7224 */ /* 0x000fe400078e0000 */
[----:B------:R-:W-:-:S07]  /*2cb60*/  IMAD.MOV.U32 R5, RZ, RZ, R14 ;  /* 0x000000ffff057224 */ /* 0x000fce00078e000e */
[----:B------:R-:W-:Y:S05]  /*2cb70*/  WARPSYNC.COLLECTIVE R15, `(.L_x_12781) ;  /* 0x000000000f087348 */ /* 0x000fea0003c00000 */
[----:B------:R0:W1:Y:S02]  /*2cb80*/  SHFL.IDX P6, R14, R13, R12, R11 ;  /* 0x0000000c0d0e7389 */ /* 0x00006400000c000b */
[----:B01----:R-:W-:Y:S01]  /*2cb90*/  ENDCOLLECTIVE ;  /* 0x000000000000791b */ /* 0x003fe20003800000 */
.L_x_12781:
[----:B------:R-:W-:Y:S02]  /*2cba0*/  IMAD.MOV.U32 R13, RZ, RZ, R4 ;  /* 0x000000ffff0d7224 */ /* 0x000fe400078e0004 */
[----:B------:R-:W-:Y:S01]  /*2cbb0*/  IMAD.MOV.U32 R12, RZ, RZ, 0x3 ;  /* 0x00000003ff0c7424 */ /* 0x000fe200078e00ff */
[----:B------:R-:W-:-:S13]  /*2cbc0*/  @!P5 LEA R6, P0, R8, R14, 0x1 ;  /* 0x0000000e0806d211 */ /* 0x000fda00078008ff */
[----:B------:R-:W-:Y:S05]  /*2cbd0*/  WARPSYNC.COLLECTIVE R15, `(.L_x_12782) ;  /* 0x000000000f087348 */ /* 0x000fea0003c00000 */
[----:B------:R0:W1:Y:S02]  /*2cbe0*/  SHFL.IDX P6, R14, R13, R12, R11 ;  /* 0x0000000c0d0e7389 */ /* 0x00006400000c000b */
[----:B01----:R-:W-:Y:S01]  /*2cbf0*/  ENDCOLLECTIVE ;  /* 0x000000000000791b */ /* 0x003fe20003800000 */
.L_x_12782:
        /* <DEDUP_REMOVED lines=16> */
.L_x_12783:
        /* <DEDUP_REMOVED lines=17> */
.L_x_12784:
[----:B------:R-:W-:Y:S02]  /*2ce10*/  IMAD.MOV.U32 R13, RZ, RZ, R0 ;  /* 0x000000ffff0d7224 */ /* 0x000fe400078e0000 */
[----:B------:R-:W-:-:S07]  /*2ce20*/  IMAD.MOV.U32 R5, RZ, RZ, R14 ;  /* 0x000000ffff057224 */ /* 0x000fce00078e000e */
[----:B------:R-:W-:Y:S05]  /*2ce30*/  WARPSYNC.COLLECTIVE R15, `(.L_x_12785) ;  /* 0x000000000f087348 */ /* 0x000fea0003c00000 */
[----:B------:R0:W1:Y:S02]  /*2ce40*/  SHFL.IDX P6, R14, R13, R12, R11 ;  /* 0x0000000c0d0e7389 */ /* 0x00006400000c000b */
[----:B01----:R-:W-:Y:S01]  /*2ce50*/  ENDCOLLECTIVE ;  /* 0x000000000000791b */ /* 0x003fe20003800000 */
.L_x_12785:
[----:B------:R-:W-:Y:S02]  /*2ce60*/  IMAD.MOV.U32 R13, RZ, RZ, R4 ;  /* 0x000000ffff0d7224 */ /* 0x000fe400078e0004 */
[----:B------:R-:W-:Y:S01]  /*2ce70*/  IMAD.MOV.U32 R12, RZ, RZ, 0x5 ;  /* 0x00000005ff0c7424 */ /* 0x000fe200078e00ff */
[----:B------:R-:W-:-:S13]  /*2ce80*/  @!P5 LEA R6, P0, R8, R14, 0x1 ;  /* 0x0000000e0806d211 */ /* 0x000fda00078008ff */
[----:B------:R-:W-:Y:S05]  /*2ce90*/  WARPSYNC.COLLECTIVE R15, `(.L_x_12786) ;  /* 0x000000000f087348 */ /* 0x000fea0003c00000 */
[----:B------:R0:W1:Y:S02]  /*2cea0*/  SHFL.IDX P6, R14, R13, R12, R11 ;  /* 0x0000000c0d0e7389 */ /* 0x00006400000c000b */
[----:B01----:R-:W-:Y:S01]  /*2ceb0*/  ENDCOLLECTIVE ;  /* 0x000000000000791b */ /* 0x003fe20003800000 */
.L_x_12786:
        /* <DEDUP_REMOVED lines=16> */
.L_x_12787:
        /* <DEDUP_REMOVED lines=17> */
.L_x_12788:
[----:B------:R-:W-:Y:S02]  /*2d0d0*/  IMAD.MOV.U32 R13, RZ, RZ, R0 ;  /* 0x000000ffff0d7224 */ /* 0x000fe400078e0000 */
[----:B------:R-:W-:-:S07]  /*2d0e0*/  IMAD.MOV.U32 R5, RZ, RZ, R14 ;  /* 0x000000ffff057224 */ /* 0x000fce00078e000e */
[----:B------:R-:W-:Y:S05]  /*2d0f0*/  WARPSYNC.COLLECTIVE R15, `(.L_x_12789) ;  /* 0x000000000f087348 */ /* 0x000fea0003c00000 */
[----:B------:R0:W1:Y:S02]  /*2d100*/  SHFL.IDX P6, R14, R13, R12, R11 ;  /* 0x0000000c0d0e7389 */ /* 0x00006400000c000b */
[----:B01----:R-:W-:Y:S01]  /*2d110*/  ENDCOLLECTIVE ;  /* 0x000000000000791b */ /* 0x003fe20003800000 */
.L_x_12789:
[----:B------:R-:W-:Y:S02]  /*2d120*/  IMAD.MOV.U32 R13, RZ, RZ, R4 ;  /* 0x000000ffff0d7224 */ /* 0x000fe400078e0004 */
[----:B------:R-:W-:Y:S01]  /*2d130*/  IMAD.MOV.U32 R12, RZ, RZ, 0x7 ;  /* 0x00000007ff0c7424 */ /* 0x000fe200078e00ff */
[----:B------:R-:W-:-:S13]  /*2d140*/  @!P5 LEA R6, P0, R8, R14, 0x1 ;  /* 0x0000000e0806d211 */ /* 0x000fda00078008ff */
[----:B------:R-:W-:Y:S05]  /*2d150*/  WARPSYNC.COLLECTIVE R15, `(.L_x_12790) ;  /* 0x000000000f087348 */ /* 0x000fea0003c00000 */
[----:B------:R0:W1:Y:S02]  /*2d160*/  SHFL.IDX P6, R14, R13, R12, R11 ;  /* 0x0000000c0d0e7389 */ /* 0x00006400000c000b */
[----:B01----:R-:W-:Y:S01]  /*2d170*/  ENDCOLLECTIVE ;  /* 0x000000000000791b */ /* 0x003fe20003800000 */
.L_x_12790:
        /* <DEDUP_REMOVED lines=15> */
.L_x_12791:
[----:B------:R-:W-:Y:S05]  /*2d270*/  BRA `(.L_x_12792) ;  /* 0xffffffb0003c7947 */ /* 0x000fea000383ffff */
.L_x_12687:
[----:B0-----:R0:W1:Y:S02]  /*2d280*/  SYNCS.PHASECHK.TRANS64.TRYWAIT P0, [R22+URZ+0x32420], R3 ;  /* 0x03242003160075a7 */ /* 0x001064000800017f */
[----:B-1----:R-:W-:Y:S05]  /*2d290*/  @!P0 NANOSLEEP.SYNCS 0x989680 ;  /* 0x009896800000895d */ /* 0x002fea0003900000 */
[----:B------:R-:W1:Y:S02]  /*2d2a0*/  @!P0 SYNCS.PHASECHK.TRANS64 P0, [R22+URZ+0x32420], R3 ;  /* 0x03242003160085a7 */ /* 0x000e64000800007f */
[----:B-1----:R-:W-:Y:S05]  /*2d2b0*/  @!P0 BRA `(.L_x_12687) ;  /* 0xfffffffc00f08947 */ /* 0x002fea000383ffff */
[----:B------:R-:W-:Y:S05]  /*2d2c0*/  BRA `(.L_x_12793) ;  /* 0xffffffb000ac7947 */ /* 0x000fea000383ffff */
.L_x_12690:
[----:B-1----:R1:W2:Y:S02]  /*2d2d0*/  SYNCS.PHASECHK.TRANS64.TRYWAIT P0, [R17+URZ+0x32460], R0 ;  /* 0x03246000110075a7 */ /* 0x0022a4000800017f */
[----:B--2---:R-:W-:Y:S05]  /*2d2e0*/  @!P0 NANOSLEEP.SYNCS 0x989680 ;  /* 0x009896800000895d */ /* 0x004fea0003900000 */
[----:B------:R-:W2:Y:S02]  /*2d2f0*/  @!P0 SYNCS.PHASECHK.TRANS64 P0, [R17+URZ+0x32460], R0 ;  /* 0x03246000110085a7 */ /* 0x000ea4000800007f */
[----:B--2---:R-:W-:Y:S05]  /*2d300*/  @!P0 BRA `(.L_x_12690) ;  /* 0xfffffffc00f08947 */ /* 0x004fea000383ffff */
[----:B------:R-:W-:Y:S05]  /*2d310*/  BRA `(.L_x_12794) ;  /* 0xffffffb000b87947 */ /* 0x000fea000383ffff */
.L_x_12691:
        /* <DEDUP_REMOVED lines=8> */
.L_x_12796:
[----:B------:R-:W-:Y:S05]  /*2d3a0*/  BSYNC B0 ;  /* 0x0000000000007941 */ /* 0x000fea0003800000 */
.L_x_12795:
        /* <DEDUP_REMOVED lines=13> */
.L_x_12797:
        /* <DEDUP_REMOVED lines=9> */
.L_x_12798:
        /* <DEDUP_REMOVED lines=17> */
.L_x_12799:
[----:B------:R-:W-:Y:S02]  /*2d620*/  IMAD.MOV.U32 R13, RZ, RZ, R6 ;  /* 0x000000ffff0d7224 */ /* 0x000fe400078e0006 */
[----:B------:R-:W-:Y:S01]  /*2d630*/  IMAD.MOV.U32 R12, RZ, RZ, 0x2 ;  /* 0x00000002ff0c7424 */ /* 0x000fe200078e00ff */
[----:B------:R-:W-:-:S13]  /*2d640*/  IADD3 R2, P3, R14, R0, RZ ;  /* 0x000000000e027210 */ /* 0x000fda0007f7e0ff */
[----:B------:R-:W-:Y:S05]  /*2d650*/  WARPSYNC.COLLECTIVE R15, `(.L_x_12800) ;  /* 0x000000000f087348 */ /* 0x000fea0003c00000 */
[----:B------:R0:W1:Y:S02]  /*2d660*/  SHFL.IDX P6, R14, R13, R12, R11 ;  /* 0x0000000c0d0e7389 */ /* 0x00006400000c000b */
[----:B01----:R-:W-:Y:S01]  /*2d670*/  ENDCOLLECTIVE ;  /* 0x000000000000791b */ /* 0x003fe20003800000 */
.L_x_12800:
        /* <DEDUP_REMOVED lines=17> */
.L_x_12801:
[----:B------:R-:W-:Y:S02]  /*2d790*/  IMAD.MOV.U32 R13, RZ, RZ, R6 ;  /* 0x000000ffff0d7224 */ /* 0x000fe400078e0006 */
[----:B------:R-:W-:Y:S01]  /*2d7a0*/  IMAD.MOV.U32 R12, RZ, RZ, 0x3 ;  /* 0x00000003ff0c7424 */ /* 0x000fe200078e00ff */
[----:B------:R-:W-:-:S13]  /*2d7b0*/  IADD3 R2, P3, R14, R0, RZ ;  /* 0x000000000e027210 */ /* 0x000fda0007f7e0ff */
[----:B------:R-:W-:Y:S05]  /*2d7c0*/  WARPSYNC.COLLECTIVE R15, `(.L_x_12802) ;  /* 0x000000000f087348 */ /* 0x000fea0003c00000 */
[----:B------:R0:W1:Y:S02]  /*2d7d0*/  SHFL.IDX P6, R14, R13, R12, R11 ;  /* 0x0000000c0d0e7389 */ /* 0x00006400000c000b */
[----:B01----:R-:W-:Y:S01]  /*2d7e0*/  ENDCOLLECTIVE ;  /* 0x000000000000791b */ /* 0x003fe20003800000 */
.L_x_12802:
        /* <DEDUP_REMOVED lines=17> */
.L_x_12803:
[----:B------:R-:W-:Y:S02]  /*2d900*/  IMAD.MOV.U32 R13, RZ, RZ, R6 ;  /* 0x000000ffff0d7224 */ /* 0x000fe400078e0006 */
[----:B------:R-:W-:Y:S01]  /*2d910*/  IMAD.MOV.U32 R12, RZ, RZ, 0x4 ;  /* 0x00000004ff0c7424 */ /* 0x000fe200078e00ff */
[----:B------:R-:W-:-:S13]  /*2d920*/  IADD3 R2, P3, R14, R0, RZ ;  /* 0x000000000e027210 */ /* 0x000fda0007f7e0ff */
[----:B------:R-:W-:Y:S05]  /*2d930*/  WARPSYNC.COLLECTIVE R15, `(.L_x_12804) ;  /* 0x000000000f087348 */ /* 0x000fea0003c00000 */
[----:B------:R0:W1:Y:S02]  /*2d940*/  SHFL.IDX P6, R14, R13, R12, R11 ;  /* 0x0000000c0d0e7389 */ /* 0x00006400000c000b */
[----:B01----:R-:W-:Y:S01]  /*2d950*/  ENDCOLLECTIVE ;  /* 0x000000000000791b */ /* 0x003fe20003800000 */
.L_x_12804:
        /* <DEDUP_REMOVED lines=17> */
.L_x_12805:
[----:B------:R-:W-:Y:S02]  /*2da70*/  IMAD.MOV.U32 R13, RZ, RZ, R6 ;  /* 0x000000ffff0d7224 */ /* 0x000fe400078e0006 */
[----:B------:R-:W-:Y:S01]  /*2da80*/  IMAD.MOV.U32 R12, RZ, RZ, 0x5 ;  /* 0x00000005ff0c7424 */ /* 0x000fe200078e00ff */
[----:B------:R-:W-:-:S13]  /*2da90*/  IADD3 R2, P3, R14, R0, RZ ;  /* 0x000000000e027210 */ /* 0x000fda0007f7e0ff */
[----:B------:R-:W-:Y:S05]  /*2daa0*/  WARPSYNC.COLLECTIVE R15, `(.L_x_12806) ;  /* 0x000000000f087348 */ /* 0x000fea0003c00000 */
[----:B------:R0:W1:Y:S02]  /*2dab0*/  SHFL.IDX P6, R14, R13, R12, R11 ;  /* 0x0000000c0d0e7389 */ /* 0x00006400000c000b */
[----:B01----:R-:W-:Y:S01]  /*2dac0*/  ENDCOLLECTIVE ;  /* 0x000000000000791b */ /* 0x003fe20003800000 */
.L_x_12806:
        /* <DEDUP_REMOVED lines=12> */
.L_x_12807:
        /* <DEDUP_REMOVED lines=9> */
.L_x_12698:
[----:B-1----:R1:W2:Y:S02]  /*2dc20*/  SYNCS.PHASECHK.TRANS64.TRYWAIT P0, [R10+URZ+0x32440], R20 ;  /* 0x032440140a0075a7 */ /* 0x0022a4000800017f */
[----:B--2---:R-:W-:Y:S05]  /*2dc30*/  @!P0 NANOSLEEP.SYNCS 0x989680 ;  /* 0x009896800000895d */ /* 0x004fea0003900000 */
[----:B------:R-:W2:Y:S02]  /*2dc40*/  @!P0 SYNCS.PHASECHK.TRANS64 P0, [R10+URZ+0x32440], R20 ;  /* 0x032440140a0085a7 */ /* 0x000ea4000800007f */
[----:B--2---:R-:W-:Y:S05]  /*2dc50*/  @!P0 BRA `(.L_x_12698) ;  /* 0xfffffffc00f08947 */ /* 0x004fea000383ffff */
[----:B------:R-:W-:Y:S05]  /*2dc60*/  BRA `(.L_x_12809) ;  /* 0xffffffb4003c7947 */ /* 0x000fea000383ffff */
.L_x_12699:
        /* <DEDUP_REMOVED lines=8> */
.L_x_12811:
[----:B------:R-:W-:Y:S05]  /*2dcf0*/  BSYNC B1 ;  /* 0x0000000000017941 */ /* 0x000fea0003800000 */
.L_x_12810:
        /* <DEDUP_REMOVED lines=9> */
.L_x_12812:
[----:B------:R-:W-:Y:S02]  /*2dd90*/  IMAD.MOV.U32 R13, RZ, RZ, R8 ;  /* 0x000000ffff0d7224 */ /* 0x000fe400078e0008 */
[----:B------:R-:W-:Y:S02]  /*2dda0*/  IMAD.MOV.U32 R12, RZ, RZ, 0x1 ;  /* 0x00000001ff0c7424 */ /* 0x000fe400078e00ff */
[----:B------:R-:W-:-:S07]  /*2ddb0*/  IMAD.MOV.U32 R2, RZ, RZ, R14 ;  /* 0x000000ffff027224 */ /* 0x000fce00078e000e */
[----:B------:R-:W-:Y:S05]  /*2ddc0*/  WARPSYNC.COLLECTIVE R15, `(.L_x_12813) ;  /* 0x000000000f087348 */ /* 0x000fea0003c00000 */
[----:B------:R0:W1:Y:S02]  /*2ddd0*/  SHFL.IDX P6, R14, R13, R12, R11 ;  /* 0x0000000c0d0e7389 */ /* 0x00006400000c000b */
[----:B01----:R-:W-:Y:S01]  /*2dde0*/  ENDCOLLECTIVE ;  /* 0x000000000000791b */ /* 0x003fe20003800000 */
.L_x_12813:
        /* <DEDUP_REMOVED lines=11> */
.L_x_12814:
[----:B------:R-:W-:Y:S02]  /*2dea0*/  IMAD.MOV.U32 R13, RZ, RZ, R8 ;  /* 0x000000ffff0d7224 */ /* 0x000fe400078e0008 */
[----:B------:R-:W-:Y:S02]  /*2deb0*/  IMAD.MOV.U32 R12, RZ, RZ, 0x2 ;  /* 0x00000002ff0c7424 */ /* 0x000fe400078e00ff */
[----:B------:R-:W-:-:S07]  /*2dec0*/  IMAD.MOV.U32 R2, RZ, RZ, R14 ;  /* 0x000000ffff027224 */ /* 0x000fce00078e000e */
[----:B------:R-:W-:Y:S05]  /*2ded0*/  WARPSYNC.COLLECTIVE R15, `(.L_x_12815) ;  /* 0x000000000f087348 */ /* 0x000fea0003c00000 */
[----:B------:R0:W1:Y:S02]  /*2dee0*/  SHFL.IDX P6, R14, R13, R12, R11 ;  /* 0x0000000c0d0e7389 */ /* 0x00006400000c000b */
[----:B01----:R-:W-:Y:S01]  /*2def0*/  ENDCOLLECTIVE ;  /* 0x000000000000791b */ /* 0x003fe20003800000 */
.L_x_12815:
        /* <DEDUP_REMOVED lines=11> */
.L_x_12816:
[----:B------:R-:W-:Y:S02]  /*2dfb0*/  IMAD.MOV.U32 R13, RZ, RZ, R8 ;  /* 0x000000ffff0d7224 */ /* 0x000fe400078e0008 */
[----:B------:R-:W-:Y:S02]  /*2dfc0*/  IMAD.MOV.U32 R12, RZ, RZ, 0x3 ;  /* 0x00000003ff0c7424 */ /* 0x000fe400078e00ff */
[----:B------:R-:W-:-:S07]  /*2dfd0*/  IMAD.MOV.U32 R2, RZ, RZ, R14 ;  /* 0x000000ffff027224 */ /* 0x000fce00078e000e */
[----:B------:R-:W-:Y:S05]  /*2dfe0*/  WARPSYNC.COLLECTIVE R15, `(.L_x_12817) ;  /* 0x000000000f087348 */ /* 0x000fea0003c00000 */
[----:B------:R0:W1:Y:S02]  /*2dff0*/  SHFL.IDX P6, R14, R13, R12, R11 ;  /* 0x0000000c0d0e7389 */ /* 0x00006400000c000b */
[----:B01----:R-:W-:Y:S01]  /*2e000*/  ENDCOLLECTIVE ;  /* 0x000000000000791b */ /* 0x003fe20003800000 */
.L_x_12817:
        /* <DEDUP_REMOVED lines=11> */
.L_x_12818:
[----:B------:R-:W-:Y:S02]  /*2e0c0*/  IMAD.MOV.U32 R13, RZ, RZ, R8 ;  /* 0x000000ffff0d7224 */ /* 0x000fe400078e0008 */
[----:B------:R-:W-:Y:S02]  /*2e0d0*/  IMAD.MOV.U32 R12, RZ, RZ, 0x4 ;  /* 0x00000004ff0c7424 */ /* 0x000fe400078e00ff */
[----:B------:R-:W-:-:S07]  /*2e0e0*/  IMAD.MOV.U32 R2, RZ, RZ, R14 ;  /* 0x000000ffff027224 */ /* 0x000fce00078e000e */
[----:B------:R-:W-:Y:S05]  /*2e0f0*/  WARPSYNC.COLLECTIVE R15, `(.L_x_12819) ;  /* 0x000000000f087348 */ /* 0x000fea0003c00000 */
[----:B------:R0:W1:Y:S02]  /*2e100*/  SHFL.IDX P6, R14, R13, R12, R11 ;  /* 0x0000000c0d0e7389 */ /* 0x00006400000c000b */
[----:B01----:R-:W-:Y:S01]  /*2e110*/  ENDCOLLECTIVE ;  /* 0x000000000000791b */ /* 0x003fe20003800000 */
.L_x_12819:
        /* <DEDUP_REMOVED lines=11> */
.L_x_12820:
[----:B------:R-:W-:Y:S02]  /*2e1d0*/  IMAD.MOV.U32 R13, RZ, RZ, R8 ;  /* 0x000000ffff0d7224 */ /* 0x000fe400078e0008 */
[----:B------:R-:W-:Y:S02]  /*2e1e0*/  IMAD.MOV.U32 R12, RZ, RZ, 0x5 ;  /* 0x00000005ff0c7424 */ /* 0x000fe400078e00ff */
[----:B------:R-:W-:-:S07]  /*2e1f0*/  IMAD.MOV.U32 R2, RZ, RZ, R14 ;  /* 0x000000ffff027224 */ /* 0x000fce00078e000e */
[----:B------:R-:W-:Y:S05]  /*2e200*/  WARPSYNC.COLLECTIVE R15, `(.L_x_12821) ;  /* 0x000000000f087348 */ /* 0x000fea0003c00000 */
[----:B------:R0:W1:Y:S02]  /*2e210*/  SHFL.IDX P6, R14, R13, R12, R11 ;  /* 0x0000000c0d0e7389 */ /* 0x00006400000c000b */
[----:B01----:R-:W-:Y:S01]  /*2e220*/  ENDCOLLECTIVE ;  /* 0x000000000000791b */ /* 0x003fe20003800000 */
.L_x_12821:
        /* <DEDUP_REMOVED lines=11> */
.L_x_12822:
[----:B------:R-:W-:Y:S05]  /*2e2e0*/  BRA `(.L_x_12823) ;  /* 0xffffffb000647947 */ /* 0x000fea000383ffff */
.L_x_12704:
[----:B---3--:R3:W4:Y:S02]  /*2e2f0*/  SYNCS.PHASECHK.TRANS64.TRYWAIT P0, [R10+URZ+0x32460], R20 ;  /* 0x032460140a0075a7 */ /* 0x008724000800017f */
[----:B----4-:R-:W-:Y:S05]  /*2e300*/  @!P0 NANOSLEEP.SYNCS 0x989680 ;  /* 0x009896800000895d */ /* 0x010fea0003900000 */
[----:B------:R-:W4:Y:S02]  /*2e310*/  @!P0 SYNCS.PHASECHK.TRANS64 P0, [R10+URZ+0x32460], R20 ;  /* 0x032460140a0085a7 */ /* 0x000f24000800007f */
[----:B----4-:R-:W-:Y:S05]  /*2e320*/  @!P0 BRA `(.L_x_12704) ;  /* 0xfffffffc00f08947 */ /* 0x010fea000383ffff */
[----:B------:R-:W-:Y:S05]  /*2e330*/  BRA `(.L_x_12824) ;  /* 0xffffffb000b07947 */ /* 0x000fea000383ffff */
.L_x_12705:
        /* <DEDUP_REMOVED lines=8> */
.L_x_12826:
[----:B------:R-:W-:Y:S05]  /*2e3c0*/  BSYNC B1 ;  /* 0x0000000000017941 */ /* 0x000fea0003800000 */
.L_x_12825:
        /* <DEDUP_REMOVED lines=9> */
.L_x_12827:
[----:B------:R-:W-:Y:S02]  /*2e460*/  IMAD.MOV.U32 R13, RZ, RZ, R25 ;  /* 0x000000ffff0d7224 */ /* 0x000fe400078e0019 */
[----:B------:R-:W-:Y:S01]  /*2e470*/  IMAD.MOV.U32 R12, RZ, RZ, 0x1 ;  /* 0x00000001ff0c7424 */ /* 0x000fe200078e00ff */
[----:B------:R-:W-:-:S13]  /*2e480*/  IADD3 R2, P0, R14, R0, RZ ;  /* 0x000000000e027210 */ /* 0x000fda0007f1e0ff */
[----:B------:R-:W-:Y:S05]  /*2e490*/  WARPSYNC.COLLECTIVE R15, `(.L_x_12828) ;  /* 0x000000000f087348 */ /* 0x000fea0003c00000 */
[----:B------:R0:W1:Y:S02]  /*2e4a0*/  SHFL.IDX P6, R14, R13, R12, R11 ;  /* 0x0000000c0d0e7389 */ /* 0x00006400000c000b */
[----:B01----:R-:W-:Y:S01]  /*2e4b0*/  ENDCOLLECTIVE ;  /* 0x000000000000791b */ /* 0x003fe20003800000 */
.L_x_12828:
        /* <DEDUP_REMOVED lines=13> */
.L_x_12829:
[----:B------:R-:W-:Y:S02]  /*2e590*/  IMAD.MOV.U32 R13, RZ, RZ, R25 ;  /* 0x000000ffff0d7224 */ /* 0x000fe400078e0019 */
[----:B------:R-:W-:Y:S01]  /*2e5a0*/  IMAD.MOV.U32 R12, RZ, RZ, 0x2 ;  /* 0x00000002ff0c7424 */ /* 0x000fe200078e00ff */
[----:B------:R-:W-:-:S13]  /*2e5b0*/  IADD3 R2, P0, R14, R0, RZ ;  /* 0x000000000e027210 */ /* 0x000fda0007f1e0ff */
[----:B------:R-:W-:Y:S05]  /*2e5c0*/  WARPSYNC.COLLECTIVE R15, `(.L_x_12830) ;  /* 0x000000000f087348 */ /* 0x000fea0003c00000 */
[----:B------:R0:W1:Y:S02]  /*2e5d0*/  SHFL.IDX P6, R14, R13, R12, R11 ;  /* 0x0000000c0d0e7389 */ /* 0x00006400000c000b */
[----:B01----:R-:W-:Y:S01]  /*2e5e0*/  ENDCOLLECTIVE ;  /* 0x000000000000791b */ /* 0x003fe20003800000 */
.L_x_12830:
        /* <DEDUP_REMOVED lines=13> */
.L_x_12831:
[----:B------:R-:W-:Y:S02]  /*2e6c0*/  IMAD.MOV.U32 R13, RZ, RZ, R25 ;  /* 0x000000ffff0d7224 */ /* 0x000fe400078e0019 */
[----:B------:R-:W-:Y:S02]  /*2e6d0*/  IMAD.MOV.U32 R12, RZ, RZ, 0x3 ;  /* 0x00000003ff0c7424 */ /* 0x000fe400078e00ff */
[----:B------:R-:W-:-:S07]  /*2e6e0*/  IMAD.MOV.U32 R8, RZ, RZ, R14 ;  /* 0x000000ffff087224 */ /* 0x000fce00078e000e */
[----:B------:R-:W-:Y:S05]  /*2e6f0*/  WARPSYNC.COLLECTIVE R15, `(.L_x_12832) ;  /* 0x000000000f087348 */ /* 0x000fea0003c00000 */
[----:B------:R0:W1:Y:S02]  /*2e700*/  SHFL.IDX P6, R14, R13, R12, R11 ;  /* 0x0000000c0d0e7389 */ /* 0x00006400000c000b */
[----:B01----:R-:W-:Y:S01]  /*2e710*/  ENDCOLLECTIVE ;  /* 0x000000000000791b */ /* 0x003fe20003800000 */
.L_x_12832:
        /* <DEDUP_REMOVED lines=14> */
.L_x_12833:
[----:B------:R-:W-:Y:S02]  /*2e800*/  IMAD.MOV.U32 R13, RZ, RZ, R25 ;  /* 0x000000ffff0d7224 */ /* 0x000fe400078e0019 */
[----:B------:R-:W-:Y:S01]  /*2e810*/  IMAD.MOV.U32 R12, RZ, RZ, 0x4 ;  /* 0x00000004ff0c7424 */ /* 0x000fe200078e00ff */
[----:B------:R-:W-:-:S13]  /*2e820*/  IADD3 R2, P0, R14, R0, RZ ;  /* 0x000000000e027210 */ /* 0x000fda0007f1e0ff */
[----:B------:R-:W-:Y:S05]  /*2e830*/  WARPSYNC.COLLECTIVE R15, `(.L_x_12834) ;  /* 0x000000000f087348 */ /* 0x000fea0003c00000 */
[----:B------:R0:W1:Y:S02]  /*2e840*/  SHFL.IDX P6, R14, R13, R12, R11 ;  /* 0x0000000c0d0e7389 */ /* 0x00006400000c000b */
[----:B01----:R-:W-:Y:S01]  /*2e850*/  ENDCOLLECTIVE ;  /* 0x000000000000791b */ /* 0x003fe20003800000 */
.L_x_12834:
        /* <DEDUP_REMOVED lines=13> */
.L_x_12835:
[----:B------:R-:W-:Y:S02]  /*2e930*/  IMAD.MOV.U32 R13, RZ, RZ, R25 ;  /* 0x000000ffff0d7224 */ /* 0x000fe400078e0019 */
[----:B------:R-:W-:Y:S01]  /*2e940*/  IMAD.MOV.U32 R12, RZ, RZ, 0x5 ;  /* 0x00000005ff0c7424 */ /* 0x000fe200078e00ff */
[----:B------:R-:W-:-:S13]  /*2e950*/  IADD3 R2, P0, R14, R0, RZ ;  /* 0x000000000e027210 */ /* 0x000fda0007f1e0ff */
[----:B------:R-:W-:Y:S05]  /*2e960*/  WARPSYNC.COLLECTIVE R15, `(.L_x_12836) ;  /* 0x000000000f087348 */ /* 0x000fea0003c00000 */
[----:B------:R0:W1:Y:S02]  /*2e970*/  SHFL.IDX P6, R14, R13, R12, R11 ;  /* 0x0000000c0d0e7389 */ /* 0x00006400000c000b */
[----:B01----:R-:W-:Y:S01]  /*2e980*/  ENDCOLLECTIVE ;  /* 0x000000000000791b */ /* 0x003fe20003800000 */
.L_x_12836:
        /* <DEDUP_REMOVED lines=13> */
.L_x_12837:
[----:B------:R-:W-:Y:S05]  /*2ea60*/  BRA `(.L_x_12838) ;  /* 0xffffffac00f07947 */ /* 0x000fea000383ffff */
.L_x_12713:
        /* <DEDUP_REMOVED lines=8> */
.L_x_12840:
[----:B------:R-:W-:Y:S05]  /*2eaf0*/  BSYNC B0 ;  /* 0x0000000000007941 */ /* 0x000fea0003800000 */
.L_x_12839:
        /* <DEDUP_REMOVED lines=9> */
.L_x_12841:
        /* <DEDUP_REMOVED lines=24> */
.L_x_12842:
[----:B------:R-:W-:Y:S01]  /*2ed10*/  IMAD.MOV.U32 R12, RZ, RZ, 0x2 ;  /* 0x00000002ff0c7424 */ /* 0x000fe200078e00ff */
[----:B------:R-:W-:-:S05]  /*2ed20*/  SEL R14, R14, RZ, P1 ;  /* 0x000000ff0e0e7207 */ /* 0x000fca0000800000 */
[----:B------:R-:W-:-:S04]  /*2ed30*/  IMAD.IADD R5, R13, 0x1, R14 ;  /* 0x000000010d057824 */ /* 0x000fc800078e020e */
[----:B------:R-:W-:-:S07]  /*2ed40*/  IMAD.MOV.U32 R13, RZ, RZ, R5 ;  /* 0x000000ffff0d7224 */ /* 0x000fce00078e0005 */
[----:B------:R-:W-:Y:S05]  /*2ed50*/  WARPSYNC.COLLECTIVE R15, `(.L_x_12843) ;  /* 0x000000000f087348 */ /* 0x000fea0003c00000 */
[----:B------:R0:W1:Y:S02]  /*2ed60*/  SHFL.UP P6, R14, R13, R12, R11 ;  /* 0x0400000c0d0e7389 */ /* 0x00006400000c000b */
[----:B01----:R-:W-:Y:S01]  /*2ed70*/  ENDCOLLECTIVE ;  /* 0x000000000000791b */ /* 0x003fe20003800000 */
.L_x_12843:
[----:B------:R-:W-:Y:S01]  /*2ed80*/  IMAD.MOV.U32 R12, RZ, RZ, 0x4 ;  /* 0x00000004ff0c7424 */ /* 0x000fe200078e00ff */
[----:B------:R-:W-:-:S05]  /*2ed90*/  SEL R2, R14, RZ, P2 ;  /* 0x000000ff0e027207 */ /* 0x000fca0001000000 */
[----:B------:R-:W-:-:S04]  /*2eda0*/  IMAD.IADD R2, R5, 0x1, R2 ;  /* 0x0000000105027824 */ /* 0x000fc800078e0202 */
[----:B------:R-:W-:-:S07]  /*2edb0*/  IMAD.MOV.U32 R13, RZ, RZ, R2 ;  /* 0x000000ffff0d7224 */ /* 0x000fce00078e0002 */
[----:B------:R-:W-:Y:S05]  /*2edc0*/  WARPSYNC.COLLECTIVE R15, `(.L_x_12844) ;  /* 0x000000000f087348 */ /* 0x000fea0003c00000 */
[----:B------:R0:W1:Y:S02]  /*2edd0*/  SHFL.UP P6, R14, R13, R12, R11 ;  /* 0x0400000c0d0e7389 */ /* 0x00006400000c000b */
[----:B01----:R-:W-:Y:S01]  /*2ede0*/  ENDCOLLECTIVE ;  /* 0x000000000000791b */ /* 0x003fe20003800000 */
.L_x_12844:
[----:B------:R-:W-:Y:S01]  /*2edf0*/  IMAD.MOV.U32 R12, RZ, RZ, 0x8 ;  /* 0x00000008ff0c7424 */ /* 0x000fe200078e00ff */
[----:B------:R-:W-:-:S05]  /*2ee00*/  SEL R3, R14, RZ, P3 ;  /* 0x000000ff0e037207 */ /* 0x000fca0001800000 */
[----:B------:R-:W-:-:S04]  /*2ee10*/  IMAD.IADD R3, R2, 0x1, R3 ;  /* 0x0000000102037824 */ /* 0x000fc800078e0203 */
[----:B------:R-:W-:-:S07]  /*2ee20*/  IMAD.MOV.U32 R13, RZ, RZ, R3 ;  /* 0x000000ffff0d7224 */ /* 0x000fce00078e0003 */
[----:B------:R-:W-:Y:S05]  /*2ee30*/  WARPSYNC.COLLECTIVE R15, `(.L_x_12845) ;  /* 0x000000000f087348 */ /* 0x000fea0003c00000 */
[----:B------:R0:W1:Y:S02]  /*2ee40*/  SHFL.UP P6, R14, R13, R12, R11 ;  /* 0x0400000c0d0e7389 */ /* 0x00006400000c000b */
[----:B01----:R-:W-:Y:S01]  /*2ee50*/  ENDCOLLECTIVE ;  /* 0x000000000000791b */ /* 0x003fe20003800000 */
.L_x_12845:
[----:B------:R-:W-:Y:S01]  /*2ee60*/  IMAD.MOV.U32 R12, RZ, RZ, 0x10 ;  /* 0x00000010ff0c7424 */ /* 0x000fe200078e00ff */
[----:B------:R-:W-:-:S05]  /*2ee70*/  SEL R14, R14, RZ, P4 ;  /* 0x000000ff0e0e7207 */ /* 0x000fca0002000000 */
[----:B------:R-:W-:-:S04]  /*2ee80*/  IMAD.IADD R5, R3, 0x1, R14 ;  /* 0x0000000103057824 */ /* 0x000fc800078e020e */
[----:B------:R-:W-:-:S07]  /*2ee90*/  IMAD.MOV.U32 R13, RZ, RZ, R5 ;  /* 0x000000ffff0d7224 */ /* 0x000fce00078e0005 */
[----:B------:R-:W-:Y:S05]  /*2eea0*/  WARPSYNC.COLLECTIVE R15, `(.L_x_12846) ;  /* 0x000000000f087348 */ /* 0x000fea0003c00000 */
[----:B------:R0:W1:Y:S02]  /*2eeb0*/  SHFL.UP P6, R14, R13, R12, R11 ;  /* 0x0400000c0d0e7389 */ /* 0x00006400000c000b */
[----:B01----:R-:W-:Y:S01]  /*2eec0*/  ENDCOLLECTIVE ;  /* 0x000000000000791b */ /* 0x003fe20003800000 */
.L_x_12846:
        /* <DEDUP_REMOVED lines=8> */
.L_x_12847:
[----:B------:R-:W-:Y:S05]  /*2ef50*/  BRA `(.L_x_12848) ;  /* 0xffffffb0004c7947 */ /* 0x000fea000383ffff */
.L_x_12716:
[----:B------:R-:W-:Y:S01]  /*2ef60*/  BSSY B0, `(.L_x_12849) ;  /* 0x0000007000007945 */ /* 0x000fe20003800000 */
[----:B------:R-:W-:Y:S02]  /*2ef70*/  IMAD.MOV.U32 R12, RZ, RZ, 0x1 ;  /* 0x00000001ff0c7424 */ /* 0x000fe400078e00ff */
[----:B------:R-:W-:Y:S02]  /*2ef80*/  IMAD.MOV.U32 R11, RZ, RZ, RZ ;  /* 0x000000ffff0b7224 */ /* 0x000fe400078e00ff */
[----:B------:R-:W-:-:S07]  /*2ef90*/  IMAD.MOV.U32 R15, RZ, RZ, -0x1 ;  /* 0xffffffffff0f7424 */ /* 0x000fce00078e00ff */
[----:B-12---:R-:W-:Y:S05]  /*2efa0*/  WARPSYNC.COLLECTIVE R15, `(.L_x_12850) ;  /* 0x000000000f087348 */ /* 0x006fea0003c00000 */
[----:B------:R0:W3:Y:S02]  /*2efb0*/  SHFL.UP P6, R14, R13, R12, R11 ;  /* 0x0400000c0d0e7389 */ /* 0x0000e400000c000b */
[----:B0123--:R-:W-:Y:S01]  /*2efc0*/  ENDCOLLECTIVE ;  /* 0x000000000000791b */ /* 0x00ffe20003800000 */
.L_x_12850:
[----:B------:R-:W-:Y:S05]  /*2efd0*/  BSYNC B0 ;  /* 0x0000000000007941 */ /* 0x000fea0003800000 */
.L_x_12849:
        /* <DEDUP_REMOVED lines=8> */
.L_x_12851:
[----:B------:R-:W-:Y:S01]  /*2f060*/  IMAD.MOV.U32 R12, RZ, RZ, 0x4 ;  /* 0x00000004ff0c7424 */ /* 0x000fe200078e00ff */
[----:B------:R-:W-:-:S05]  /*2f070*/  SEL R2, R14, RZ, P2 ;  /* 0x000000ff0e027207 */ /* 0x000fca0001000000 */
[----:B------:R-:W-:-:S04]  /*2f080*/  IMAD.IADD R2, R13, 0x1, R2 ;  /* 0x000000010d027824 */ /* 0x000fc800078e0202 */
[----:B------:R-:W-:-:S07]  /*2f090*/  IMAD.MOV.U32 R13, RZ, RZ, R2 ;  /* 0x000000ffff0d7224 */ /* 0x000fce00078e0002 */
[----:B------:R-:W-:Y:S05]  /*2f0a0*/  WARPSYNC.COLLECTIVE R15, `(.L_x_12852) ;  /* 0x000000000f087348 */ /* 0x000fea0003c00000 */
[----:B------:R0:W1:Y:S02]  /*2f0b0*/  SHFL.UP P6, R14, R13, R12, R11 ;  /* 0x0400000c0d0e7389 */ /* 0x00006400000c000b */
[----:B01----:R-:W-:Y:S01]  /*2f0c0*/  ENDCOLLECTIVE ;  /* 0x000000000000791b */ /* 0x003fe20003800000 */
.L_x_12852:
[----:B------:R-:W-:Y:S01]  /*2f0d0*/  IMAD.MOV.U32 R12, RZ, RZ, 0x8 ;  /* 0x00000008ff0c7424 */ /* 0x000fe200078e00ff */
[----:B------:R-:W-:-:S05]  /*2f0e0*/  SEL R3, R14, RZ, P3 ;  /* 0x000000ff0e037207 */ /* 0x000fca0001800000 */
[----:B------:R-:W-:-:S04]  /*2f0f0*/  IMAD.IADD R3, R2, 0x1, R3 ;  /* 0x0000000102037824 */ /* 0x000fc800078e0203 */
[----:B------:R-:W-:-:S07]  /*2f100*/  IMAD.MOV.U32 R13, RZ, RZ, R3 ;  /* 0x000000ffff0d7224 */ /* 0x000fce00078e0003 */
[----:B------:R-:W-:Y:S05]  /*2f110*/  WARPSYNC.COLLECTIVE R15, `(.L_x_12853) ;  /* 0x000000000f087348 */ /* 0x000fea0003c00000 */
[----:B------:R0:W1:Y:S02]  /*2f120*/  SHFL.UP P6, R14, R13, R12, R11 ;  /* 0x0400000c0d0e7389 */ /* 0x00006400000c000b */
[----:B01----:R-:W-:Y:S01]  /*2f130*/  ENDCOLLECTIVE ;  /* 0x000000000000791b */ /* 0x003fe20003800000 */
.L_x_12853:
[----:B------:R-:W-:Y:S01]  /*2f140*/  IMAD.MOV.U32 R12, RZ, RZ, 0x10 ;  /* 0x00000010ff0c7424 */ /* 0x000fe200078e00ff */
[----:B------:R-:W-:-:S05]  /*2f150*/  SEL R14, R14, RZ, P4 ;  /* 0x000000ff0e0e7207 */ /* 0x000fca0002000000 */
[----:B------:R-:W-:-:S04]  /*2f160*/  IMAD.IADD R5, R3, 0x1, R14 ;  /* 0x0000000103057824 */ /* 0x000fc800078e020e */
[----:B------:R-:W-:-:S07]  /*2f170*/  IMAD.MOV.U32 R13, RZ, RZ, R5 ;  /* 0x000000ffff0d7224 */ /* 0x000fce00078e0005 */
[----:B------:R-:W-:Y:S05]  /*2f180*/  WARPSYNC.COLLECTIVE R15, `(.L_x_12854) ;  /* 0x000000000f087348 */ /* 0x000fea0003c00000 */
[----:B------:R0:W1:Y:S02]  /*2f190*/  SHFL.UP P6, R14, R13, R12, R11 ;  /* 0x0400000c0d0e7389 */ /* 0x00006400000c000b */
[----:B01----:R-:W-:Y:S01]  /*2f1a0*/  ENDCOLLECTIVE ;  /* 0x000000000000791b */ /* 0x003fe20003800000 */
.L_x_12854:
        /* <DEDUP_REMOVED lines=8> */
.L_x_12855:
[----:B------:R-:W-:Y:S05]  /*2f230*/  BRA `(.L_x_12856) ;  /* 0xffffffb000387947 */ /* 0x000fea000383ffff */
.L_x_12718:
[----:B------:R-:W-:Y:S01]  /*2f240*/  BSSY B0, `(.L_x_12857) ;  /* 0x0000006000007945 */ /* 0x000fe20003800000 */
[----:B------:R-:W-:Y:S01]  /*2f250*/  PLOP3.LUT P6, PT, P6, PT, PT, 0x8, 0x0 ;  /* 0x000000000000781c */ /* 0x000fe200037ce170 */
[----:B------:R-:W-:-:S12]  /*2f260*/  IMAD.MOV.U32 R15, RZ, RZ, -0x1 ;  /* 0xffffffffff0f7424 */ /* 0x000fd800078e00ff */
[----:B012---:R-:W-:Y:S05]  /*2f270*/  WARPSYNC.COLLECTIVE R15, `(.L_x_12858) ;  /* 0x000000000f087348 */ /* 0x007fea0003c00000 */
[----:B------:R-:W-:Y:S01]  /*2f280*/  VOTE.ANY R14, PT, P6 ;  /* 0x00000000000e7806 */ /* 0x000fe200030e0100 */
[----:B012---:R-:W-:Y:S06]  /*2f290*/  ENDCOLLECTIVE ;  /* 0x000000000000791b */ /* 0x007fec0003800000 */
.L_x_12858:
[----:B------:R-:W-:Y:S05]  /*2f2a0*/  BSYNC B0 ;  /* 0x0000000000007941 */ /* 0x000fea0003800000 */
.L_x_12857:
        /* <DEDUP_REMOVED lines=8> */
.L_x_12859:
[----:B------:R-:W-:Y:S02]  /*2f330*/  IMAD.IADD R19, R12, 0x1, R19 ;  /* 0x000000010c137824 */ /* 0x000fe400078e0213 */
[----:B------:R-:W-:Y:S02]  /*2f340*/  IMAD.MOV.U32 R13, RZ, RZ, R4 ;  /* 0x000000ffff0d7224 */ /* 0x000fe400078e0004 */
[----:B------:R-:W-:-:S07]  /*2f350*/  IMAD.MOV.U32 R17, RZ, RZ, R14 ;  /* 0x000000ffff117224 */ /* 0x000fce00078e000e */
[----:B------:R-:W-:Y:S05]  /*2f360*/  WARPSYNC.COLLECTIVE R15, `(.L_x_12860) ;  /* 0x000000000f087348 */ /* 0x000fea0003c00000 */
[----:B------:R0:W1:Y:S02]  /*2f370*/  SHFL.IDX P6, R14, R13, R12, R11 ;  /* 0x0000000c0d0e7389 */ /* 0x00006400000c000b */
[----:B01----:R-:W-:Y:S01]  /*2f380*/  ENDCOLLECTIVE ;  /* 0x000000000000791b */ /* 0x003fe20003800000 */
.L_x_12860:
[----:B------:R-:W-:Y:S01]  /*2f390*/  IMAD.MOV.U32 R4, RZ, RZ, R14 ;  /* 0x000000ffff047224 */ /* 0x000fe200078e000e */
[----:B------:R-:W-:Y:S06]  /*2f3a0*/  BRA `(.L_x_12861) ;  /* 0xffffffb0001c7947 */ /* 0x000fec000383ffff */
.L_x_12720:
[----:B------:R-:W-:Y:S01]  /*2f3b0*/  BSSY B0, `(.L_x_12862) ;  /* 0x0000007000007945 */ /* 0x000fe20003800000 */
[----:B------:R-:W-:Y:S02]  /*2f3c0*/  IMAD.MOV.U32 R13, RZ, RZ, R2 ;  /* 0x000000ffff0d7224 */ /* 0x000fe400078e0002 */
[----:B------:R-:W-:Y:S02]  /*2f3d0*/  IMAD.MOV.U32 R11, RZ, RZ, 0x1f ;  /* 0x0000001fff0b7424 */ /* 0x000fe400078e00ff */
[----:B------:R-:W-:-:S07]  /*2f3e0*/  IMAD.MOV.U32 R15, RZ, RZ, -0x1 ;  /* 0xffffffffff0f7424 */ /* 0x000fce00078e00ff */
[----:B012-4-:R-:W-:Y:S05]  /*2f3f0*/  WARPSYNC.COLLECTIVE R15, `(.L_x_12863) ;  /* 0x000000000f087348 */ /* 0x017fea0003c00000 */
[----:B------:R3:W0:Y:S02]  /*2f400*/  SHFL.IDX P6, R14, R13, R12, R11 ;  /* 0x0000000c0d0e7389 */ /* 0x00062400000c000b */
[----:B01234-:R-:W-:Y:S01]  /*2f410*/  ENDCOLLECTIVE ;  /* 0x000000000000791b */ /* 0x01ffe20003800000 */
.L_x_12863:
[----:B------:R-:W-:Y:S05]  /*2f420*/  BSYNC B0 ;  /* 0x0000000000007941 */ /* 0x000fea0003800000 */
.L_x_12862:
[----:B------:R-:W-:Y:S01]  /*2f430*/  IMAD.MOV.U32 R6, RZ, RZ, R14 ;  /* 0x000000ffff067224 */ /* 0x000fe200078e000e */
[----:B------:R-:W-:Y:S06]  /*2f440*/  BRA `(.L_x_12719) ;  /* 0xffffffb0000c7947 */ /* 0x000fec000383ffff */
.L_x_12726:
[----:B0-----:R0:W4:Y:S02]  /*2f450*/  SYNCS.PHASECHK.TRANS64.TRYWAIT P0, [R5+URZ+0x32420], R0 ;  /* 0x03242000050075a7 */ /* 0x001124000800017f */
[----:B----4-:R-:W-:Y:S05]  /*2f460*/  @!P0 NANOSLEEP.SYNCS 0x989680 ;  /* 0x009896800000895d */ /* 0x010fea0003900000 */
[----:B------:R-:W4:Y:S02]  /*2f470*/  @!P0 SYNCS.PHASECHK.TRANS64 P0, [R5+URZ+0x32420], R0 ;  /* 0x03242000050085a7 */ /* 0x000f24000800007f */
[----:B----4-:R-:W-:Y:S05]  /*2f480*/  @!P0 BRA `(.L_x_12726) ;  /* 0xfffffffc00f08947 */ /* 0x010fea000383ffff */
[----:B------:R-:W-:Y:S05]  /*2f490*/  BRA `(.L_x_12864) ;  /* 0xffffffb800647947 */ /* 0x000fea000383ffff */
.L_x_12727:
        /* <DEDUP_REMOVED lines=11> */
.L_x_12866:
[----:B------:R-:W-:Y:S05]  /*2f550*/  BSYNC B0 ;  /* 0x0000000000007941 */ /* 0x000fea0003800000 */
.L_x_12865:
[----:B------:R-:W-:Y:S05]  /*2f560*/  BRA `(.L_x_12867) ;  /* 0xffffffb8004c7947 */ /* 0x000fea000383ffff */
.L_x_12730:
[----:B------:R-:W-:Y:S01]  /*2f570*/  BSSY B1, `(.L_x_12868) ;  /* 0x0000006000017945 */ /* 0x000fe20003800000 */
[----:B------:R-:W-:-:S07]  /*2f580*/  IMAD.MOV.U32 R15, RZ, RZ, -0x1 ;  /* 0xffffffffff0f7424 */ /* 0x000fce00078e00ff */
[----:B0123--:R-:W-:Y:S05]  /*2f590*/  WARPSYNC.COLLECTIVE R15, `(.L_x_12869) ;  /* 0x000000000f0c7348 */ /* 0x00ffea0003c00000 */
[----:B------:R-:W-:Y:S02]  /*2f5a0*/  ELECT P6, UR62, PT ;  /* 0x00000000003e782f */ /* 0x000fe400038c0000 */
[----:B------:R-:W-:Y:S01]  /*2f5b0*/  MOV R14, UR62 ;  /* 0x0000003e000e7c02 */ /* 0x000fe20008000f00 */
[----:B0123--:R-:W-:Y:S10]  /*2f5c0*/  ENDCOLLECTIVE ;  /* 0x000000000000791b */ /* 0x00fff40003800000 */
.L_x_12869:
[----:B------:R-:W-:Y:S05]  /*2f5d0*/  BSYNC B1 ;  /* 0x0000000000017941 */ /* 0x000fea0003800000 */
.L_x_12868:
[----:B------:R-:W-:Y:S05]  /*2f5e0*/  BRA `(.L_x_12870) ;  /* 0xffffffb800447947 */ /* 0x000fea000383ffff */
.L_x_12732:
[----:B0-----:R0:W4:Y:S02]  /*2f5f0*/  SYNCS.PHASECHK.TRANS64.TRYWAIT P1, [R3+URZ+0x32440], R2 ;  /* 0x03244002030075a7 */ /* 0x001124000802017f */
[----:B----4-:R-:W-:Y:S05]  /*2f600*/  @!P1 NANOSLEEP.SYNCS 0x989680 ;  /* 0x009896800000995d */ /* 0x010fea0003900000 */
[----:B------:R-:W4:Y:S02]  /*2f610*/  @!P1 SYNCS.PHASECHK.TRANS64 P1, [R3+URZ+0x32440], R2 ;  /* 0x03244002030095a7 */ /* 0x000f24000802007f */
[----:B----4-:R-:W-:Y:S05]  /*2f620*/  @!P1 BRA `(.L_x_12732) ;  /* 0xfffffffc00f09947 */ /* 0x010fea000383ffff */
[----:B------:R-:W-:Y:S05]  /*2f630*/  BRA `(.L_x_12871) ;  /* 0xffffffb8006c7947 */ /* 0x000fea000383ffff */
.L_x_12734:
[----:B----4-:R4:W0:Y:S02]  /*2f640*/  SYNCS.PHASECHK.TRANS64.TRYWAIT P1, [R5+URZ+0x32440], R0 ;  /* 0x03244000050075a7 */ /* 0x010824000802017f */
[----:B0-----:R-:W-:Y:S05]  /*2f650*/  @!P1 NANOSLEEP.SYNCS 0x989680 ;  /* 0x009896800000995d */ /* 0x001fea0003900000 */
[----:B------:R-:W0:Y:S02]  /*2f660*/  @!P1 SYNCS.PHASECHK.TRANS64 P1, [R5+URZ+0x32440], R0 ;  /* 0x03244000050095a7 */ /* 0x000e24000802007f */
[----:B0-----:R-:W-:Y:S05]  /*2f670*/  @!P1 BRA `(.L_x_12734) ;  /* 0xfffffffc00f09947 */ /* 0x001fea000383ffff */
[----:B------:R-:W-:Y:S05]  /*2f680*/  BRA `(.L_x_12872) ;  /* 0xffffffb800787947 */ /* 0x000fea000383ffff */
.L_x_12736:
[----:B------:R0:W0:Y:S02]  /*2f690*/  SYNCS.PHASECHK.TRANS64.TRYWAIT P1, [R3+URZ+0x32460], R2 ;  /* 0x03246002030075a7 */ /* 0x000024000802017f */
[----:B0-----:R-:W-:Y:S05]  /*2f6a0*/  @!P1 NANOSLEEP.SYNCS 0x989680 ;  /* 0x009896800000995d */ /* 0x001fea0003900000 */
[----:B------:R-:W0:Y:S02]  /*2f6b0*/  @!P1 SYNCS.PHASECHK.TRANS64 P1, [R3+URZ+0x32460], R2 ;  /* 0x03246002030095a7 */ /* 0x000e24000802007f */
[----:B0-----:R-:W-:Y:S05]  /*2f6c0*/  @!P1 BRA `(.L_x_12736) ;  /* 0xfffffffc00f09947 */ /* 0x001fea000383ffff */
[----:B------:R-:W-:Y:S05]  /*2f6d0*/  BRA `(.L_x_12873) ;  /* 0xffffffb800747947 */ /* 0x000fea000383ffff */
        .type           $_ZN7cutlass13device_kernelIN5flash11enable_sm90INS1_16FlashAttnFwdSm90INS1_25CollectiveMainloopFwdSm90ILi2EN4cute5tupleIJNS5_1CILi1EEES8_S8_EEENS6_IJNS7_ILi128EEENS7_ILi96EEENS7_ILi64EEEEEELi256ENS_10bfloat16_tEfNS_4arch4Sm90ELb0ELb1ELb0ELb1ELb1ELb0ELb1ELb1ELb0ELb1ELb1ELb0EEENS1_21CollectiveEpilogueFwdINS6_IJSA_NS7_ILi256EEESB_EEES9_SE_SG_Li256ELb1ELb1ELb1ELb0EEENS1_36VarlenDynamicPersistentTileSchedulerILi128ELi96ELi256ELi128ELb1ELb1ELb1ELb1ELb0ELb1EEEEEEEEEvNT_6ParamsE$_ZZN5flash25CollectiveMainloopFwdSm90ILi2EN4cute5tupleIJNS1_1CILi1EEES4_S4_EEENS2_IJNS3_ILi128EEENS3_ILi96EEENS3_ILi64EEEEEELi256EN7cutlass10bfloat16_tEfNSA_4arch4Sm90ELb0ELb1ELb0ELb1ELb1ELb0ELb1ELb1ELb0ELb1ELb1ELb0EE3mmaINS_16FlashAttnFwdSm90ISE_NS_21CollectiveEpilogueFwdINS2_IJS6_NS3_ILi256EEES7_EEES5_SB_SD_Li256ELb1ELb1ELb1ELb0EEENS_36VarlenDynamicPersistentTileSchedulerILi128ELi96ELi256ELi128ELb1ELb1ELb1ELb1ELb0ELb1EEEE13SharedStorageENS1_6TensorINS1_11ArrayEngineIfLm128EEENS1_6LayoutINS2_IJNS2_IJNS3_ILi2EEEST_NS3_ILi32EEEEEES4_S4_EEENS2_IJNS2_IJS4_ST_NS3_ILi4EEEEEENS3_ILi0EEESZ_EEEEEEENS_7SoftmaxILi2ELi0EEEEEbRKNSE_6ParamsENSA_13PipelineAsyncILi2EEES19_RNSA_13PipelineStateILj2EEERT0_RT1_iRiRKNS_16SeqlenInfoQKNewKILb1ELb0EEENS2_IJiiiiEEERT_ENKUliT_T0_T1_E_clIZSF_ISO_S12_S14_EbS17_S19_S19_S1C_S1E_S1G_iS1H_S1L_S1M_S1O_EUlRS1P_iE1_NS3_ILb0EEENS3_ILb1EEEEEDaiS1P_S1Q_S1R_,@function
        .size           $_ZN7cutlass13device_kernelIN5flash11enable_sm90INS1_16FlashAttnFwdSm90INS1_25CollectiveMainloopFwdSm90ILi2EN4cute5tupleIJNS5_1CILi1EEES8_S8_EEENS6_IJNS7_ILi128EEENS7_ILi96EEENS7_ILi64EEEEEELi256ENS_10bfloat16_tEfNS_4arch4Sm90ELb0ELb1ELb0ELb1ELb1ELb0ELb1ELb1ELb0ELb1ELb1ELb0EEENS1_21CollectiveEpilogueFwdINS6_IJSA_NS7_ILi256EEESB_EEES9_SE_SG_Li256ELb1ELb1ELb1ELb0EEENS1_36VarlenDynamicPersistentTileSchedulerILi128ELi96ELi256ELi128ELb1ELb1ELb1ELb1ELb0ELb1EEEEEEEEEvNT_6ParamsE$_ZZN5flash25CollectiveMainloopFwdSm90ILi2EN4cute5tupleIJNS1_1CILi1EEES4_S4_EEENS2_IJNS3_ILi128EEENS3_ILi96EEENS3_ILi64EEEEEELi256EN7cutlass10bfloat16_tEfNSA_4arch4Sm90ELb0ELb1ELb0ELb1ELb1ELb0ELb1ELb1ELb0ELb1ELb1ELb0EE3mmaINS_16FlashAttnFwdSm90ISE_NS_21CollectiveEpilogueFwdINS2_IJS6_NS3_ILi256EEES7_EEES5_SB_SD_Li256ELb1ELb1ELb1ELb0EEENS_36VarlenDynamicPersistentTileSchedulerILi128ELi96ELi256ELi128ELb1ELb1ELb1ELb1ELb0ELb1EEEE13SharedStorageENS1_6TensorINS1_11ArrayEngineIfLm128EEENS1_6LayoutINS2_IJNS2_IJNS3_ILi2EEEST_NS3_ILi32EEEEEES4_S4_EEENS2_IJNS2_IJS4_ST_NS3_ILi4EEEEEENS3_ILi0EEESZ_EEEEEEENS_7SoftmaxILi2ELi0EEEEEbRKNSE_6ParamsENSA_13PipelineAsyncILi2EEES19_RNSA_13PipelineStateILj2EEERT0_RT1_iRiRKNS_16SeqlenInfoQKNewKILb1ELb0EEENS2_IJiiiiEEERT_ENKUliT_T0_T1_E_clIZSF_ISO_S12_S14_EbS17_S19_S19_S1C_S1E_S1G_iS1H_S1L_S1M_S1O_EUlRS1P_iE1_NS3_ILb0EEENS3_ILb1EEEEEDaiS1P_S1Q_S1R_,(.L_x_15673 - $_ZN7cutlass13device_kernelIN5flash11enable_sm90INS1_16FlashAttnFwdSm90INS1_25CollectiveMainloopFwdSm90ILi2EN4cute5tupleIJNS5_1CILi1EEES8_S8_EEENS6_IJNS7_ILi128EEENS7_ILi96EEENS7_ILi64EEEEEELi256ENS_10bfloat16_tEfNS_4arch4Sm90ELb0ELb1ELb0ELb1ELb1ELb0ELb1ELb1ELb0ELb1ELb1ELb0EEENS1_21CollectiveEpilogueFwdINS6_IJSA_NS7_ILi256EEESB_EEES9_SE_SG_Li256ELb1ELb1ELb1ELb0EEENS1_36VarlenDynamicPersistentTileSchedulerILi128ELi96ELi256ELi128ELb1ELb1ELb1ELb1ELb0ELb1EEEEEEEEEvNT_6ParamsE$_ZZN5flash25CollectiveMainloopFwdSm90ILi2EN4cute5tupleIJNS1_1CILi1EEES4_S4_EEENS2_IJNS3_ILi128EEENS3_ILi96EEENS3_ILi64EEEEEELi256EN7cutlass10bfloat16_tEfNSA_4arch4Sm90ELb0ELb1ELb0ELb1ELb1ELb0ELb1ELb1ELb0ELb1ELb1ELb0EE3mmaINS_16FlashAttnFwdSm90ISE_NS_21CollectiveEpilogueFwdINS2_IJS6_NS3_ILi256EEES7_EEES5_SB_SD_Li256ELb1ELb1ELb1ELb0EEENS_36VarlenDynamicPersistentTileSchedulerILi128ELi96ELi256ELi128ELb1ELb1ELb1ELb1ELb0ELb1EEEE13SharedStorageENS1_6TensorINS1_11ArrayEngineIfLm128EEENS1_6LayoutINS2_IJNS2_IJNS3_ILi2EEEST_NS3_ILi32EEEEEES4_S4_EEENS2_IJNS2_IJS4_ST_NS3_ILi4EEEEEENS3_ILi0EEESZ_EEEEEEENS_7SoftmaxILi2ELi0EEEEEbRKNSE_6ParamsENSA_13PipelineAsyncILi2EEES19_RNSA_13PipelineStateILj2EEERT0_RT1_iRiRKNS_16SeqlenInfoQKNewKILb1ELb0EEENS2_IJiiiiEEERT_ENKUliT_T0_T1_E_clIZSF_ISO_S12_S14_EbS17_S19_S19_S1C_S1E_S1G_iS1H_S1L_S1M_S1O_EUlRS1P_iE1_NS3_ILb0EEENS3_ILb1EEEEEDaiS1P_S1Q_S1R_)
$_ZN7cutlass13device_kernelIN5flash11enable_sm90INS1_16FlashAttnFwdSm90INS1_25CollectiveMainloopFwdSm90ILi2EN4cute5tupleIJNS5_1CILi1EEES8_S8_EEENS6_IJNS7_ILi128EEENS7_ILi96EEENS7_ILi64EEEEEELi256ENS_10bfloat16_tEfNS_4arch4Sm90ELb0ELb1ELb0ELb1ELb1ELb0ELb1ELb1ELb0ELb1ELb1ELb0EEENS1_21CollectiveEpilogueFwdINS6_IJSA_NS7_ILi256EEESB_EEES9_SE_SG_Li256ELb1ELb1ELb1ELb0EEENS1_36VarlenDynamicPersistentTileSchedulerILi128ELi96ELi256ELi128ELb1ELb1ELb1ELb1ELb0ELb1EEEEEEEEEvNT_6ParamsE$_ZZN5flash25CollectiveMainloopFwdSm90ILi2EN4cute5tupleIJNS1_1CILi1EEES4_S4_EEENS2_IJNS3_ILi128EEENS3_ILi96EEENS3_ILi64EEEEEELi256EN7cutlass10bfloat16_tEfNSA_4arch4Sm90ELb0ELb1ELb0ELb1ELb1ELb0ELb1ELb1ELb0ELb1ELb1ELb0EE3mmaINS_16FlashAttnFwdSm90ISE_NS_21CollectiveEpilogueFwdINS2_IJS6_NS3_ILi256EEES7_EEES5_SB_SD_Li256ELb1ELb1ELb1ELb0EEENS_36VarlenDynamicPersistentTileSchedulerILi128ELi96ELi256ELi128ELb1ELb1ELb1ELb1ELb0ELb1EEEE13SharedStorageENS1_6TensorINS1_11ArrayEngineIfLm128EEENS1_6LayoutINS2_IJNS2_IJNS3_ILi2EEEST_NS3_ILi32EEEEEES4_S4_EEENS2_IJNS2_IJS4_ST_NS3_ILi4EEEEEENS3_ILi0EEESZ_EEEEEEENS_7SoftmaxILi2ELi0EEEEEbRKNSE_6ParamsENSA_13PipelineAsyncILi2EEES19_RNSA_13PipelineStateILj2EEERT0_RT1_iRiRKNS_16SeqlenInfoQKNewKILb1ELb0EEENS2_IJiiiiEEERT_ENKUliT_T0_T1_E_clIZSF_ISO_S12_S14_EbS17_S19_S19_S1C_S1E_S1G_iS1H_S1L_S1M_S1O_EUlRS1P_iE1_NS3_ILb0EEENS3_ILb1EEEEEDaiS1P_S1Q_S1R_:
        /* <DEDUP_REMOVED lines=24> */
[----:B------:R0:W-:Y:S08]  /*2f860*/  ST.E desc[UR4][R6.64], R9 ;  /* 0x0000000906007985 */ /* 0x0001f0000c101904 */
[----:B------:R1:W-:Y:S01]  /*2f870*/  @!P0 ST.E desc[UR8][R6.64], RZ ;  /* 0x000000ff06008985 */ /* 0x0003e2000c101908 */
[----:B--2---:R-:W-:-:S05]  /*2f880*/  VIADD R21, R8, 0x1 ;  /* 0x0000000108157836 */ /* 0x004fca0000000000 */
[----:B------:R1:W-:Y:S01]  /*2f890*/  ST.E desc[UR6][R6.64+0x8], R21 ;  /* 0x0000081506007985 */ /* 0x0003e2000c101906 */
        /* <DEDUP_REMOVED lines=12> */
[----:B0-----:R-:W-:-:S07]  /*2f960*/  IMAD.MOV.U32 R9, RZ, RZ, R27 ;  /* 0x000000ffff097224 */ /* 0x001fce00078e001b */
[----:B---3--:R1:W5:Y:S04]  /*2f970*/  LD.E R20, desc[UR4][R12.64] ;  /* 0x000000040c147980 */ /* 0x008368000c101900 */
[----:B------:R1:W5:Y:S01]  /*2f980*/  LD.E R24, desc[UR6][R12.64+0x4] ;  /* 0x000004060c187980 */ /* 0x000362000c101900 */
[----:B--2---:R-:W-:-:S04]  /*2f990*/  LOP3.LUT R8, R8, 0x1, RZ, 0xfc, !PT ;  /* 0x0000000108087812 */ /* 0x004fc800078efcff */
[----:B------:R-:W-:Y:S01]  /*2f9a0*/  ISETP.NE.AND P0, PT, R8, 0x3, PT ;  /* 0x000000030800780c */ /* 0x000fe20003f05270 */
[----:B------:R-:W-:-:S12]  /*2f9b0*/  IMAD.MOV.U32 R8, RZ, RZ, R26 ;  /* 0x000000ffff087224 */ /* 0x000fd800078e001a */
[----:B-1----:R-:W-:Y:S05]  /*2f9c0*/  @!P0 BRA `(.L_x_12875) ;  /* 0x0000000000048947 */ /* 0x002fea0003800000 */
[----:B------:R-:W-:Y:S01]  /*2f9d0*/  BPT.TRAP 0x1 ;  /* 0x000000040000795c */ /* 0x000fe20000300000 */
.L_x_12875:
[----:B------:R-:W-:Y:S05]  /*2f9e0*/  BSYNC B2 ;  /* 0x0000000000027941 */ /* 0x000fea0003800000 */
.L_x_12874:
        /* <DEDUP_REMOVED lines=17> */
.L_x_12877:
[----:B------:R-:W-:Y:S05]  /*2fb00*/  BSYNC B2 ;  /* 0x0000000000027941 */ /* 0x000fea0003800000 */
.L_x_12876:
        /* <DEDUP_REMOVED lines=10> */
.L_x_12879:
[----:B------:R-:W-:Y:S05]  /*2fbb0*/  BSYNC B2 ;  /* 0x0000000000027941 */ /* 0x000fea0003800000 */
.L_x_12878:
[----:B------:R-:W2:Y:S04]  /*2fbc0*/  LDL.64 R12, [R0] ;  /* 0x00000000000c7983 */ /* 0x000ea80000100a00 */
[----:B0----5:R-:W3:Y:S01]  /*2fbd0*/  LDL.64 R6, [R0+0x28] ;  /* 0x0000280000067983 */ /* 0x021ee20000100a00 */
        /* <DEDUP_REMOVED lines=17> */
[----:B------:R-:W-:Y:S01]  /*2fcf0*/  WARPGROUP.ARRIVE ;  /* 0x00000000000079c5 */ /* 0x000fe20000000000 */
[----:B------:R-:W-:Y:S02]  /*2fd00*/  R2UR UR8, R4 ;  /* 0x00000000040872ca */ /* 0x000fe400000e0000 */
[----:B------:R-:W-:-:S02]  /*2fd10*/  R2UR UR6, R6 ;  /* 0x00000000060672ca */ /* 0x000fc400000e0000 */
[C---:B------:R-:W-:Y:S02]  /*2fd20*/  R2UR UR9, R5.reuse ;  /* 0x00000000050972ca */ /* 0x040fe400000e0000 */
[----:B------:R-:W-:Y:S02]  /*2fd30*/  R2UR UR10, R4 ;  /* 0x00000000040a72ca */ /* 0x000fe400000e0000 */
[----:B------:R-:W-:Y:S02]  /*2fd40*/  R2UR UR11, R5 ;  /* 0x00000000050b72ca */ /* 0x000fe400000e0000 */
[----:B---3--:R-:W-:Y:S01]  /*2fd50*/  R2UR UR4, R12 ;  /* 0x000000000c0472ca */ /* 0x008fe200000e0000 */
[----:B------:R-:W-:Y:S01]  /*2fd60*/  IMAD.MOV.U32 R12, RZ, RZ, 0x1 ;  /* 0x00000001ff0c7424 */ /* 0x000fe200078e00ff */
[----:B------:R-:W-:-:S13]  /*2fd70*/  R2UR UR5, R13 ;  /* 0x000000000d0572ca */ /* 0x000fda00000e0000 */
[----:B------:R-:W-:Y:S03]  /*2fd80*/  HGMMA.64x96x16.F32.BF16 R24, gdesc[UR4], RZ, !UPT, gsb0 ;  /* 0x01600000041879f0 */ /* 0x000fe6000c0018ff */
        /* <DEDUP_REMOVED lines=63> */
.L_x_12882:
[----:B------:R-:W-:Y:S05]  /*30180*/  BSYNC B2 ;  /* 0x0000000000027941 */ /* 0x000fea0003800000 */
.L_x_12881:
        /* <DEDUP_REMOVED lines=17> */
.L_x_12884:
[----:B------:R-:W-:Y:S05]  /*302a0*/  BSYNC B2 ;  /* 0x0000000000027941 */ /* 0x000fea0003800000 */
.L_x_12883:
        /* <DEDUP_REMOVED lines=10> */
.L_x_12886:
[----:B------:R-:W-:Y:S05]  /*30350*/  BSYNC B2 ;  /* 0x0000000000027941 */ /* 0x000fea0003800000 */
.L_x_12885:
        /* <DEDUP_REMOVED lines=29> */
[----:B------:R-:W-:Y:S03]  /*30530*/  HGMMA.64x96x16.F32.BF16 R24, gdesc[UR4], R24, UP0, gsb0 ;  /* 0x01600000041879f0 */ /* 0x000fe6000b801818 */
        /* <DEDUP_REMOVED lines=238> */
[----:B------:R0:W-:Y:S01]  /*31420*/  ST.E desc[UR8][R14.64], R12 ;  /* 0x0000000c0e007985 */ /* 0x0001e2000c101908 */
[----:B------:R-:W1:Y:S01]  /*31430*/  S2R R6, SR_TID.X ;  /* 0x0000000000067919 */ /* 0x000e620000002100 */
[----:B------:R-:W-:Y:S02]  /*31440*/  R2UR UR4, R4 ;  /* 0x00000000040472ca */ /* 0x000fe400000e0000 */
[----:B------:R-:W-:Y:S01]  /*31450*/  R2UR UR5, R5 ;  /* 0x00000000050572ca */ /* 0x000fe200000e0000 */
[----:B------:R-:W2:Y:S04]  /*31460*/  LDL.64 R20, [R0] ;  /* 0x0000000000147983 */ /* 0x000ea80000100a00 */
[----:B0-----:R-:W3:Y:S01]  /*31470*/  LDL.64 R14, [R0+0x18] ;  /* 0x00001800000e7983 */ /* 0x001ee20000100a00 */
[----:B-1----:R-:W-:-:S04]  /*31480*/  SHF.R.U32.HI R7, RZ, 0x7, R6 ;  /* 0x00000007ff077819 */ /* 0x002fc80000011606 */
[----:B------:R-:W-:-:S05]  /*31490*/  IADD3 R7, -R7, 0xb, RZ ;  /* 0x0000000b07077810 */ /* 0x000fca0007ffe1ff */
[----:B------:R0:W-:Y:S06]  /*314a0*/  BAR.ARV R7, 0x100 ;  /* 0x000400070000751d */ /* 0x0001ec0000002000 */
[----:B---3--:R-:W3:Y:S01]  /*314b0*/  LD.E R72, desc[UR4][R14.64] ;  /* 0x000000040e487980 */ /* 0x008ee2000c101900 */
[----:B------:R-:W-:Y:S02]  /*314c0*/  R2UR UR4, R4 ;  /* 0x00000000040472ca */ /* 0x000fe400000e0000 */
[----:B------:R-:W-:Y:S01]  /*314d0*/  R2UR UR5, R5 ;  /* 0x00000000050572ca */ /* 0x000fe200000e0000 */
[----:B------:R-:W-:-:S12]  /*314e0*/  BSSY B2, `(.L_x_12888) ;  /* 0x0000006000027945 */ /* 0x000fd80003800000 */
[----:B--2---:R0:W5:Y:S01]  /*314f0*/  LD.E R13, desc[UR4][R20.64] ;  /* 0x00000004140d7980 */ /* 0x004162000c101900 */
[----:B---3--:R-:W-:-:S04]  /*31500*/  LOP3.LUT R72, R72, 0x1, RZ, 0xfc, !PT ;  /* 0x0000000148487812 */ /* 0x008fc800078efcff */
[----:B------:R-:W-:-:S13]  /*31510*/  ISETP.NE.AND P0, PT, R72, 0x3, PT ;  /* 0x000000034800780c */ /* 0x000fda0003f05270 */
[----:B0-----:R-:W-:Y:S05]  /*31520*/  @!P0 BRA `(.L_x_12889) ;  /* 0x0000000000048947 */ /* 0x001fea0003800000 */
[----:B------:R-:W-:Y:S01]  /*31530*/  BPT.TRAP 0x1 ;  /* 0x000000040000795c */ /* 0x000fe20000300000 */
.L_x_12889:
[----:B------:R-:W-:Y:S05]  /*31540*/  BSYNC B2 ;  /* 0x0000000000027941 */ /* 0x000fea0003800000 */
.L_x_12888:
        /* <DEDUP_REMOVED lines=48> */
[----:B------:R-:W-:Y:S02]  /*31850*/  LEA.HI R15, R15, R72, RZ, 0x5 ;  /* 0x000000480f0f7211 */ /* 0x000fe400078f28ff */
[----:B------:R-:W-:Y:S02]  /*31860*/  SHF.R.S32.HI R20, RZ, 0x7, R13 ;  /* 0x00000007ff147819 */ /* 0x000fe4000001140d */
[----:B------:R-:W-:Y:S01]  /*31870*/  LEA.HI R74, R74, R73, RZ, 0x3 ;  /* 0x000000494a4a7211 */ /* 0x000fe200078f18ff */
[----:B------:R-:W-:Y:S01]  /*31880*/  IMAD.IADD R78, R7, 0x1, -R78 ;  /* 0x00000001074e7824 */ /* 0x000fe200078e0a4e */
[----:B------:R-:W-:Y:S02]  /*31890*/  SHF.R.S32.HI R15, RZ, 0x5, R15 ;  /* 0x00000005ff0f7819 */ /* 0x000fe4000001140f */
[----:B------:R-:W-:Y:S02]  /*318a0*/  LEA.HI R13, R13, R20, RZ, 0x1 ;  /* 0x000000140d0d7211 */ /* 0x000fe400078f08ff */
[----:B------:R-:W-:Y:S01]  /*318b0*/  LOP3.LUT R74, R74, 0xfffffff8, RZ, 0xc0, !PT ;  /* 0xfffffff84a4a7812 */ /* 0x000fe200078ec0ff */
[----:B---3--:R-:W-:Y:S01]  /*318c0*/  IMAD R15, R76, 0x8, R15 ;  /* 0x000000084c0f7824 */ /* 0x008fe200078e020f */
[----:B------:R-:W-:-:S02]  /*318d0*/  LOP3.LUT R13, R13, 0x3fffffe, RZ, 0xc0, !PT ;  /* 0x03fffffe0d0d7812 */ /* 0x000fc400078ec0ff */
        /* <DEDUP_REMOVED lines=8> */
[----:B------:R-:W-:Y:S01]  /*31960*/  LOP3.LUT R21, R21, 0x7ffffffc, RZ, 0xc0, !PT ;  /* 0x7ffffffc15157812 */ /* 0x000fe200078ec0ff */
[----:B------:R-:W-:Y:S01]  /*31970*/  IMAD.MOV.U32 R7, RZ, RZ, -0x60 ;  /* 0xffffffa0ff077424 */ /* 0x000fe200078e00ff */
[----:B------:R-:W-:-:S03]  /*31980*/  ISETP.GE.AND P1, PT, R2, 0x1, PT ;  /* 0x000000010200780c */ /* 0x000fc60003f26270 */
[----:B------:R-:W-:Y:S02]  /*31990*/  IMAD.IADD R21, R72, 0x1, -R21 ;  /* 0x0000000148157824 */ /* 0x000fe400078e0a15 */
[----:B------:R-:W-:-:S04]  /*319a0*/  IMAD R20, R10, R7, 0x1 ;  /* 0x000000010a147424 */ /* 0x000fc800078e0207 */
[----:B------:R-:W-:Y:S01]  /*319b0*/  IMAD R20, R21, -0x2, R20 ;  /* 0xfffffffe15147824 */ /* 0x000fe200078e0214 */
[----:B------:R-:W-:Y:S01]  /*319c0*/  LOP3.LUT R72, RZ, R79, RZ, 0x33, !PT ;  /* 0x0000004fff487212 */ /* 0x000fe200078e33ff */
[----:B------:R-:W-:Y:S01]  /*319d0*/  BSSY B2, `(.L_x_12890) ;  /* 0x000002d000027945 */ /* 0x000fe20003800000 */
[----:B------:R-:W-:Y:S02]  /*319e0*/  IMAD R81, R10, -0x60, R81 ;  /* 0xffffffa00a517824 */ /* 0x000fe400078e0251 */
[----:B------:R-:W-:Y:S02]  /*319f0*/  VIADD R73, R20, 0xffffffff ;  /* 0xffffffff14497836 */ /* 0x000fe40000000000 */
        /* <DEDUP_REMOVED lines=25> */
.L_x_12895:
[----:B------:R-:W-:Y:S05]  /*31b90*/  BSYNC B4 ;  /* 0x0000000000047941 */ /* 0x000fea0003800000 */
.L_x_12894:
[----:B------:R-:W-:Y:S01]  /*31ba0*/  LOP3.LUT R13, RZ, R13, RZ, 0x33, !PT ;  /* 0x0000000dff0d7212 */ /* 0x000fe200078e33ff */
[----:B------:R-:W-:Y:S06]  /*31bb0*/  BRA `(.L_x_12896) ;  /* 0x0000000000287947 */ /* 0x000fec0003800000 */
.L_x_12893:
        /* <DEDUP_REMOVED lines=10> */
.L_x_12896:
[----:B------:R-:W-:Y:S05]  /*31c60*/  BSYNC B3 ;  /* 0x0000000000037941 */ /* 0x000fea0003800000 */
.L_x_12892:
[----:B------:R-:W-:-:S05]  /*31c70*/  IMAD R20, R2, R13, R73 ;  /* 0x0000000d02147224 */ /* 0x000fca00078e0249 */
[----:B------:R-:W-:Y:S02]  /*31c80*/  VIMNMX R15, R15, R20, !PT ;  /* 0x000000140f0f7248 */ /* 0x000fe40007fe0100 */
[----:B------:R-:W-:-:S07]  /*31c90*/  VIADDMNMX R7, R20, R2, R7, PT ;  /* 0x0000000214077246 */ /* 0x000fce0003800107 */
.L_x_12891:
[----:B------:R-:W-:Y:S05]  /*31ca0*/  BSYNC B2 ;  /* 0x0000000000027941 */ /* 0x000fea0003800000 */
.L_x_12890:
        /* <DEDUP_REMOVED lines=38> */
[----:B------:R-:W-:Y:S01]  /*31f10*/  FSEL R13, R40, -INF , !P2 ;  /* 0xff800000280d7808 */ /* 0x000fe20005000000 */
[----:B0-----:R-:W-:Y:S01]  /*31f20*/  IMAD.IADD R40, R21, 0x1, R74 ;  /* 0x0000000115287824 */ /* 0x001fe200078e024a */
        /* <DEDUP_REMOVED lines=96> */
.L_x_12902:
[----:B------:R-:W-:Y:S05]  /*32530*/  BSYNC B4 ;  /* 0x0000000000047941 */ /* 0x000fea0003800000 */
.L_x_12901:
[----:B------:R-:W-:Y:S01]  /*32540*/  LOP3.LUT R3, RZ, R3, RZ, 0x33, !PT ;  /* 0x00000003ff037212 */ /* 0x000fe200078e33ff */
[----:B------:R-:W-:Y:S06]  /*32550*/  BRA `(.L_x_12903) ;  /* 0x0000000000287947 */ /* 0x000fec0003800000 */
.L_x_12900:
        /* <DEDUP_REMOVED lines=10> */
.L_x_12903:
[----:B------:R-:W-:Y:S05]  /*32600*/  BSYNC B3 ;  /* 0x0000000000037941 */ /* 0x000fea0003800000 */
.L_x_12899:
[----:B------:R-:W-:-:S05]  /*32610*/  IMAD R3, R2, R3, R73 ;  /* 0x0000000302037224 */ /* 0x000fca00078e0249 */
[----:B------:R-:W-:Y:S02]  /*32620*/  VIADDMNMX R7, R3, R2, R7, PT ;  /* 0x0000000203077246 */ /* 0x000fe40003800107 */
[----:B------:R-:W-:-:S07]  /*32630*/  VIMNMX R40, R40, R3, !PT ;  /* 0x0000000328287248 */ /* 0x000fce0007fe0100 */
.L_x_12898:
[----:B------:R-:W-:Y:S05]  /*32640*/  BSYNC B2 ;  /* 0x0000000000027941 */ /* 0x000fea0003800000 */
.L_x_12897:
        /* <DEDUP_REMOVED lines=68> */
[----:B--2---:R-:W2:Y:S03]  /*32a90*/  LD.E.64 R2, desc[UR4][R14.64] ;  /* 0x000000040e027980 */ /* 0x004ea6000c101b00 */
[----:B------:R-:W-:Y:S02]  /*32aa0*/  ISETP.LT.OR P0, PT, R7, 0x1, P0 ;  /* 0x000000010700780c */ /* 0x000fe40000701670 */
[----:B------:R-:W-:Y:S01]  /*32ab0*/  ISETP.GT.AND P1, PT, R40, 0x48, !P1 ;  /* 0x000000482800780c */ /* 0x000fe20004f24270 */
[----:B------:R-:W3:Y:S01]  /*32ac0*/  LD.E R35, desc[UR4][R14.64+0x10] ;  /* 0x000010040e237980 */ /* 0x000ee2000c101900 */
[----:B------:R-:W-:-:S02]  /*32ad0*/  FSEL R26, R26, -INF , !P0 ;  /* 0xff8000001a1a7808 */ /* 0x000fc40004000000 */
[----:B------:R-:W-:Y:S02]  /*32ae0*/  ISETP.NE.AND P0, PT, R91, RZ, PT ;  /* 0x000000ff5b00720c */ /* 0x000fe40003f05270 */
[C---:B------:R-:W-:Y:S02]  /*32af0*/  ISETP.GT.AND P2, PT, R40.reuse, 0x49, !P2 ;  /* 0x000000492800780c */ /* 0x040fe40005744270 */
[----:B------:R-:W-:Y:S02]  /*32b00*/  ISETP.GT.AND P0, PT, R40, 0x41, !P0 ;  /* 0x000000412800780c */ /* 0x000fe40004704270 */
[----:B------:R-:W-:Y:S02]  /*32b10*/  ISETP.NE.AND P6, PT, R81, RZ, PT ;  /* 0x000000ff5100720c */ /* 0x000fe40003fc5270 */
[C---:B------:R-:W-:Y:S02]  /*32b20*/  ISETP.LT.OR P0, PT, R7.reuse, 0x42, P0 ;  /* 0x000000420700780c */ /* 0x040fe40000701670 */
[----:B------:R-:W-:-:S02]  /*32b30*/  ISETP.LT.OR P1, PT, R7, 0x49, P1 ;  /* 0x000000490700780c */ /* 0x000fc40000f21670 */
[----:B------:R-:W-:Y:S02]  /*32b40*/  FSEL R59, R59, -INF , !P0 ;  /* 0xff8000003b3b7808 */ /* 0x000fe40004000000 */
[----:B------:R-:W-:Y:S02]  /*32b50*/  ISETP.GT.AND P3, PT, R40, 0x50, !P3 ;  /* 0x000000502800780c */ /* 0x000fe40005f64270 */
[----:B------:R-:W-:Y:S02]  /*32b60*/  ISETP.LT.OR P2, PT, R7, 0x4a, P2 ;  /* 0x0000004a0700780c */ /* 0x000fe40001741670 */
[----:B------:R-:W-:Y:S02]  /*32b70*/  FSEL R62, R62, -INF , !P1 ;  /* 0xff8000003e3e7808 */ /* 0x000fe40004800000 */
[C---:B------:R-:W-:Y:S02]  /*32b80*/  ISETP.GT.AND P4, PT, R40.reuse, 0x51, !P4 ;  /* 0x000000512800780c */ /* 0x040fe40006784270 */
[----:B------:R-:W-:-:S02]  /*32b90*/  ISETP.GT.AND P5, PT, R40, 0x58, !P5 ;  /* 0x000000582800780c */ /* 0x000fc40006fa4270 */
[----:B------:R-:W-:Y:S02]  /*32ba0*/  ISETP.GT.AND P6, PT, R40, 0x59, !P6 ;  /* 0x000000592800780c */ /* 0x000fe400077c4270 */
[----:B------:R-:W-:Y:S02]  /*32bb0*/  ISETP.LT.OR P3, PT, R7, 0x51, P3 ;  /* 0x000000510700780c */ /* 0x000fe40001f61670 */
[----:B------:R-:W-:Y:S02]  /*32bc0*/  FSEL R63, R63, -INF , !P2 ;  /* 0xff8000003f3f7808 */ /* 0x000fe40005000000 */
[C---:B------:R-:W-:Y:S02]  /*32bd0*/  ISETP.LT.OR P4, PT, R7.reuse, 0x52, P4 ;  /* 0x000000520700780c */ /* 0x040fe40002781670 */
[C---:B------:R-:W-:Y:S02]  /*32be0*/  ISETP.LT.OR P5, PT, R7.reuse, 0x59, P5 ;  /* 0x000000590700780c */ /* 0x040fe40002fa1670 */
[----:B------:R-:W-:-:S02]  /*32bf0*/  ISETP.LT.OR P6, PT, R7, 0x5a, P6 ;  /* 0x0000005a0700780c */ /* 0x000fc400037c1670 */
[----:B------:R-:W-:Y:S02]  /*32c00*/  FSEL R66, R66, -INF , !P3 ;  /* 0xff80000042427808 */ /* 0x000fe40005800000 */
[----:B------:R-:W-:Y:S02]  /*32c10*/  FSEL R67, R67, -INF , !P4 ;  /* 0xff80000043437808 */ /* 0x000fe40006000000 */
[----:B------:R-:W-:Y:S02]  /*32c20*/  FSEL R70, R70, -INF , !P5 ;  /* 0xff80000046467808 */ /* 0x000fe40006800000 */
[----:B------:R-:W-:Y:S02]  /*32c30*/  R2UR UR6, R4 ;  /* 0x00000000040672ca */ /* 0x000fe400000e0000 */
        /* <DEDUP_REMOVED lines=52> */
[----:B------:R-:W-:Y:S04]  /*32f80*/  ST.E.64 desc[UR4][R14.64], R8 ;  /* 0x000000080e007985 */ /* 0x000fe8000c101b04 */
[----:B------:R-:W2:Y:S01]  /*32f90*/  LD.E R34, desc[UR6][R14.64+0x4] ;  /* 0x000004060e227980 */ /* 0x000ea2000c101900 */
[----:B0-----:R-:W-:-:S05]  /*32fa0*/  FMNMX.FTZ R7, R8, R7, !PT ;  /* 0x0000000708077209 */ /* 0x001fca0007810000 */
[----:B------:R-:W0:Y:S02]  /*32fb0*/  SHFL.BFLY PT, R30, R7, 0x1, 0x1f ;  /* 0x0c201f00071e7f89 */ /* 0x000e2400000e0000 */
[----:B0-----:R-:W-:Y:S02]  /*32fc0*/  FMNMX.FTZ R31, R7, R30, !PT ;  /* 0x0000001e071f7209 */ /* 0x001fe40007810000 */
[----:B------:R-:W3:Y:S04]  /*32fd0*/  LD.E R30, desc[UR4][R14.64+0x20] ;  /* 0x000020040e1e7980 */ /* 0x000ee8000c101900 */
[----:B------:R-:W-:Y:S04]  /*32fe0*/  ST.E desc[UR4][R14.64], R31 ;  /* 0x0000001f0e007985 */ /* 0x000fe8000c101904 */
[----:B------:R-:W4:Y:S01]  /*32ff0*/  LD.E R38, desc[UR6][R14.64] ;  /* 0x000000060e267980 */ /* 0x000f22000c101900 */
[----:B------:R-:W-:-:S02]  /*33000*/  R2UR UR8, R4 ;  /* 0x00000000040872ca */ /* 0x000fc400000e0000 */
[----:B------:R-:W-:Y:S01]  /*33010*/  R2UR UR9, R5 ;  /* 0x00000000050972ca */ /* 0x000fe200000e0000 */
[----:B--2---:R-:W0:Y:S02]  /*33020*/  SHFL.BFLY PT, R7, R34, 0x2, 0x1f ;  /* 0x0c401f0022077f89 */ /* 0x004e2400000e0000 */
[----:B0-----:R-:W-:-:S05]  /*33030*/  FMNMX.FTZ R7, R7, R34, !PT ;  /* 0x0000002207077209 */ /* 0x001fca0007810000 */
[----:B------:R-:W0:Y:S01]  /*33040*/  SHFL.BFLY PT, R8, R7, 0x1, 0x1f ;  /* 0x0c201f0007087f89 */ /* 0x000e2200000e0000 */
[C---:B----4-:R-:W-:Y:S02]  /*33050*/  FSETP.NEU.FTZ.AND P0, PT, R38.reuse, -INF , PT ;  /* 0xff8000002600780b */ /* 0x050fe40003f1d000 */
[----:B0-----:R-:W-:Y:S02]  /*33060*/  FMNMX.FTZ R9, R7, R8, !PT ;  /* 0x0000000807097209 */ /* 0x001fe40007810000 */
[----:B------:R-:W-:Y:S02]  /*33070*/  FSEL R31, R38, RZ, P0 ;  /* 0x000000ff261f7208 */ /* 0x000fe40000000000 */
[----:B------:R-:W-:-:S03]  /*33080*/  FSETP.NEU.FTZ.AND P0, PT, R9, -INF , PT ;  /* 0xff8000000900780b */ /* 0x000fc60003f1d000 */
[----:B------:R-:W-:Y:S01]  /*33090*/  FADD.FTZ R31, R2, -R31 ;  /* 0x8000001f021f7221 */ /* 0x000fe20000010000 */
[----:B------:R-:W-:-:S03]  /*330a0*/  FSEL R2, R9, RZ, P0 ;  /* 0x000000ff09027208 */ /* 0x000fc60000000000 */
[----:B---3--:R-:W-:Y:S02]  /*330b0*/  FMUL.FTZ R8, R31, R30 ;  /* 0x0000001e1f087220 */ /* 0x008fe40000410000 */
[----:B------:R-:W-:-:S04]  /*330c0*/  FADD.FTZ R3, R3, -R2 ;  /* 0x8000000203037221 */ /* 0x000fc80000010000 */
[----:B------:R-:W-:Y:S01]  /*330d0*/  FMUL.FTZ R30, R30, R3 ;  /* 0x000000031e1e7220 */ /* 0x000fe20000410000 */
[----:B------:R-:W0:Y:S08]  /*330e0*/  MUFU.EX2 R8, R8 ;  /* 0x0000000800087308 */ /* 0x000e300000000800 */
[----:B------:R-:W1:Y:S01]  /*330f0*/  MUFU.EX2 R7, R30 ;  /* 0x0000001e00077308 */ /* 0x000e620000000800 */
[----:B------:R2:W-:Y:S01]  /*33100*/  ST.E desc[UR4][R14.64+0x4], R9 ;  /* 0x000004090e007985 */ /* 0x0005e2000c101904 */
[----:B0-----:R-:W-:Y:S01]  /*33110*/  FMUL.FTZ R35, R8, R35 ;  /* 0x0000002308237220 */ /* 0x001fe20000410000 */
[----:B-1----:R-:W-:-:S04]  /*33120*/  FMUL.FTZ R31, R7, R40 ;  /* 0x00000028071f7220 */ /* 0x002fc80000410000 */
[----:B------:R-:W-:Y:S04]  /*33130*/  ST.E desc[UR6][R14.64+0x10], R35 ;  /* 0x000010230e007985 */ /* 0x000fe8000c101906 */
[----:B------:R0:W-:Y:S04]  /*33140*/  ST.E desc[UR8][R14.64+0x14], R31 ;  /* 0x0000141f0e007985 */ /* 0x0001e8000c101908 */
[----:B------:R-:W3:Y:S04]  /*33150*/  LDL.64 R2, [R0+0x70] ;  /* 0x0000700000027983 */ /* 0x000ee80000100a00 */
[----:B---3--:R-:W0:Y:S04]  /*33160*/  LD.E R78, desc[UR6][R2.64+0x20] ;  /* 0x00002006024e7980 */ /* 0x008e28000c101900 */
[----:B------:R-:W0:Y:S04]  /*33170*/  LD.E R39, desc[UR4][R2.64] ;  /* 0x0000000402277980 */ /* 0x000e28000c101900 */
[----:B------:R-:W3:Y:S04]  /*33180*/  LD.E R79, desc[UR4][R2.64+0x4] ;  /* 0x00000404024f7980 */ /* 0x000ee8000c101900 */
[----:B------:R-:W4:Y:S04]  /*33190*/  LD.E R77, desc[UR4][R2.64+0x10] ;  /* 0x00001004024d7980 */ /* 0x000f28000c101900 */
[----:B--2---:R-:W2:Y:S01]  /*331a0*/  LD.E R9, desc[UR6][R2.64+0x14] ;  /* 0x0000140602097980 */ /* 0x004ea2000c101900 */
[C---:B0-----:R-:W-:Y:S01]  /*331b0*/  FMUL.FTZ R14, R39.reuse, R78 ;  /* 0x0000004e270e7220 */ /* 0x041fe20000410000 */
[----:B------:R-:W-:-:S04]  /*331c0*/  FSETP.NEU.FTZ.AND P0, PT, R39, -INF , PT ;  /* 0xff8000002700780b */ /* 0x000fc80003f1d000 */
[----:B------:R-:W-:Y:S02]  /*331d0*/  FSEL R15, R14, RZ, P0 ;  /* 0x000000ff0e0f7208 */ /* 0x000fe40000000000 */
[----:B---3--:R-:W-:-:S03]  /*331e0*/  FSETP.NEU.FTZ.AND P0, PT, R79, -INF , PT ;  /* 0xff8000004f00780b */ /* 0x008fc60003f1d000 */
[----:B------:R-:W-:Y:S01]  /*331f0*/  FFMA.FTZ R158, R45, R78, -R15 ;  /* 0x0000004e2d9e7223 */ /* 0x000fe2000001080f */
[----:B------:R-:W-:-:S05]  /*33200*/  FMUL.FTZ R45, R78, R79 ;  /* 0x0000004f4e2d7220 */ /* 0x000fca0000410000 */
[----:B------:R-:W-:Y:S01]  /*33210*/  FSEL R45, R45, RZ, P0 ;  /* 0x000000ff2d2d7208 */ /* 0x000fe20000000000 */
[----:B------:R-:W-:-:S04]  /*33220*/  FFMA.FTZ R172, R41, R78, -R15 ;  /* 0x0000004e29ac7223 */ /* 0x000fc8000001080f */
[-C--:B------:R-:W-:Y:S01]  /*33230*/  FFMA.FTZ R30, R26, R78.reuse, -R45 ;  /* 0x0000004e1a1e7223 */ /* 0x080fe2000001082d */
[-C--:B------:R-:W-:Y:S01]  /*33240*/  FFMA.FTZ R42, R25, R78.reuse, -R15 ;  /* 0x0000004e192a7223 */ /* 0x080fe2000001080f */
[-C--:B------:R-:W-:Y:S01]  /*33250*/  FFMA.FTZ R173, R76, R78.reuse, -R45 ;  /* 0x0000004e4cad7223 */ /* 0x080fe2000001082d */
[----:B------:R-:W4:Y:S01]  /*33260*/  MUFU.EX2 R172, R172 ;  /* 0x000000ac00ac7308 */ /* 0x000f220000000800 */
[-CC-:B------:R-:W-:Y:S01]  /*33270*/  FFMA.FTZ R174, R29, R78.reuse, -R15.reuse ;  /* 0x0000004e1dae7223 */ /* 0x180fe2000001080f */
[-C--:B------:R-:W-:Y:S01]  /*33280*/  FFMA.FTZ R41, R28, R78.reuse, -R15 ;  /* 0x0000004e1c297223 */ /* 0x080fe2000001080f */
[----:B------:R-:W-:-:S05]  /*33290*/  FFMA.FTZ R29, R21, R78, -R45 ;  /* 0x0000004e151d7223 */ /* 0x000fca000001082d */
[----:B------:R-:W2:Y:S01]  /*332a0*/  MUFU.EX2 R30, R30 ;  /* 0x0000001e001e7308 */ /* 0x000ea20000000800 */
[-C--:B------:R-:W-:Y:S01]  /*332b0*/  FFMA.FTZ R175, R75, R78.reuse, -R45 ;  /* 0x0000004e4baf7223 */ /* 0x080fe2000001082d */
[----:B------:R-:W-:-:S06]  /*332c0*/  FFMA.FTZ R40, R32, R78, -R15 ;  /* 0x0000004e20287223 */ /* 0x000fcc000001080f */
[----:B------:R-:W0:Y:S01]  /*332d0*/  MUFU.EX2 R42, R42 ;  /* 0x0000002a002a7308 */ /* 0x000e220000000800 */
[----:B------:R-:W-:-:S07]  /*332e0*/  FFMA.FTZ R28, R27, R78, -R45 ;  /* 0x0000004e1b1c7223 */ /* 0x000fce000001082d */
[----:B------:R-:W1:Y:S01]  /*332f0*/  MUFU.EX2 R173, R173 ;  /* 0x000000ad00ad7308 */ /* 0x000e620000000800 */
[-C--:B------:R-:W-:Y:S01]  /*33300*/  FFMA.FTZ R152, R33, R78.reuse, -R15 ;  /* 0x0000004e21987223 */ /* 0x080fe2000001080f */
[----:B------:R-:W-:-:S06]  /*33310*/  FFMA.FTZ R153, R74, R78, -R45 ;  /* 0x0000004e4a997223 */ /* 0x000fcc000001082d */
[----:B------:R-:W3:Y:S08]  /*33320*/  MUFU.EX2 R41, R41 ;  /* 0x0000002900297308 */ /* 0x000ef00000000800 */
[----:B------:R-:W3:Y:S01]  /*33330*/  MUFU.EX2 R29, R29 ;  /* 0x0000001d001d7308 */ /* 0x000ee20000000800 */
[----:B----4-:R-:W-:Y:S01]  /*33340*/  FADD.FTZ R77, R172, R77 ;  /* 0x0000004dac4d7221 */ /* 0x010fe20000010000 */
[----:B--2---:R-:W-:-:S06]  /*33350*/  FADD.FTZ R14, R30, R9 ;  /* 0x000000091e0e7221 */ /* 0x004fcc0000010000 */
[----:B------:R-:W2:Y:S01]  /*33360*/  MUFU.EX2 R174, R174 ;  /* 0x000000ae00ae7308 */ /* 0x000ea20000000800 */
[-C--:B------:R-:W-:Y:S01]  /*33370*/  FFMA.FTZ R39, R36, R78.reuse, -R15 ;  /* 0x0000004e24277223 */ /* 0x080fe2000001080f */
[----:B------:R-:W-:-:S06]  /*33380*/  FFMA.FTZ R27, R24, R78, -R45 ;  /* 0x0000004e181b7223 */ /* 0x000fcc000001082d */
[----:B------:R-:W4:Y:S01]  /*33390*/  MUFU.EX2 R175, R175 ;  /* 0x000000af00af7308 */ /* 0x000f220000000800 */
[----:B------:R-:W-:Y:S01]  /*333a0*/  FFMA.FTZ R156, R20, R78, -R15 ;  /* 0x0000004e149c7223 */ /* 0x000fe2000001080f */
[----:B0-----:R-:W-:Y:S01]  /*333b0*/  FADD.FTZ R20, R42, R77 ;  /* 0x0000004d2a147221 */ /* 0x001fe20000010000 */
[----:B-1----:R-:W-:-:S05]  /*333c0*/  FADD.FTZ R14, R173, R14 ;  /* 0x0000000ead0e7221 */ /* 0x002fca0000010000 */
[----:B------:R-:W0:Y:S01]  /*333d0*/  MUFU.EX2 R40, R40 ;  /* 0x0000002800287308 */ /* 0x000e220000000800 */
[-C--:B------:R-:W-:Y:S01]  /*333e0*/  FFMA.FTZ R154, R37, R78.reuse, -R15 ;  /* 0x0000004e259a7223 */ /* 0x080fe2000001080f */
[----:B------:R-:W-:-:S06]  /*333f0*/  FFMA.FTZ R155, R73, R78, -R45 ;  /* 0x0000004e499b7223 */ /* 0x000fcc000001082d */
[----:B------:R-:W1:Y:S01]  /*33400*/  MUFU.EX2 R28, R28 ;  /* 0x0000001c001c7308 */ /* 0x000e620000000800 */
[----:B---3--:R-:W-:Y:S01]  /*33410*/  FADD.FTZ R9, R41, R20 ;  /* 0x0000001429097221 */ /* 0x008fe20000010000 */
[----:B------:R-:W-:-:S06]  /*33420*/  FADD.FTZ R14, R29, R14 ;  /* 0x0000000e1d0e7221 */ /* 0x000fcc0000010000 */
[----:B------:R-:W3:Y:S01]  /*33430*/  MUFU.EX2 R152, R152 ;  /* 0x0000009800987308 */ /* 0x000ee20000000800 */
[-C--:B------:R-:W-:Y:S01]  /*33440*/  FFMA.FTZ R38, R13, R78.reuse, -R15 ;  /* 0x0000004e0d267223 */ /* 0x080fe2000001080f */
[----:B------:R-:W-:-:S06]  /*33450*/  FFMA.FTZ R26, R72, R78, -R45 ;  /* 0x0000004e481a7223 */ /* 0x000fcc000001082d */
[----:B------:R-:W3:Y:S01]  /*33460*/  MUFU.EX2 R153, R153 ;  /* 0x0000009900997308 */ /* 0x000ee20000000800 */
[----:B--2---:R-:W-:Y:S01]  /*33470*/  FADD.FTZ R9, R174, R9 ;  /* 0x00000009ae097221 */ /* 0x004fe20000010000 */
[----:B----4-:R-:W-:-:S06]  /*33480*/  FADD.FTZ R13, R175, R14 ;  /* 0x0000000eaf0d7221 */ /* 0x010fcc0000010000 */
[----:B------:R-:W2:Y:S01]  /*33490*/  MUFU.EX2 R39, R39 ;  /* 0x0000002700277308 */ /* 0x000ea20000000800 */
[----:B------:R-:W-:-:S07]  /*334a0*/  FFMA.FTZ R157, R43, R78, -R45 ;  /* 0x0000004e2b9d7223 */ /* 0x000fce000001082d */
[----:B------:R-:W4:Y:S01]  /*334b0*/  MUFU.EX2 R27, R27 ;  /* 0x0000001b001b7308 */ /* 0x000f220000000800 */
[----:B0-----:R-:W-:Y:S01]  /*334c0*/  FADD.FTZ R9, R40, R9 ;  /* 0x0000000928097221 */ /* 0x001fe20000010000 */
[----:B-1----:R-:W-:-:S06]  /*334d0*/  FADD.FTZ R14, R28, R13 ;  /* 0x0000000d1c0e7221 */ /* 0x002fcc0000010000 */
[----:B------:R-:W0:Y:S01]  /*334e0*/  MUFU.EX2 R154, R154 ;  /* 0x0000009a009a7308 */ /* 0x000e220000000800 */
[-C--:B------:R-:W-:Y:S01]  /*334f0*/  FFMA.FTZ R37, R44, R78.reuse, -R15 ;  /* 0x0000004e2c257223 */ /* 0x080fe2000001080f */
[----:B------:R-:W-:-:S06]  /*33500*/  FFMA.FTZ R25, R46, R78, -R45 ;  /* 0x0000004e2e197223 */ /* 0x000fcc000001082d */
[----:B------:R-:W1:Y:S01]  /*33510*/  MUFU.EX2 R155, R155 ;  /* 0x0000009b009b7308 */ /* 0x000e620000000800 */
[----:B---3--:R-:W-:Y:S01]  /*33520*/  FADD.FTZ R44, R152, R9 ;  /* 0x00000009982c7221 */ /* 0x008fe20000010000 */
[----:B------:R-:W-:-:S06]  /*33530*/  FADD.FTZ R14, R153, R14 ;  /* 0x0000000e990e7221 */ /* 0x000fcc0000010000 */
[----:B------:R-:W3:Y:S01]  /*33540*/  MUFU.EX2 R38, R38 ;  /* 0x0000002600267308 */ /* 0x000ee20000000800 */
[----:B------:R-:W-:-:S07]  /*33550*/  FFMA.FTZ R159, R47, R78, -R45 ;  /* 0x0000004e2f9f7223 */ /* 0x000fce000001082d */
[----:B------:R-:W3:Y:S01]  /*33560*/  MUFU.EX2 R26, R26 ;  /* 0x0000001a001a7308 */ /* 0x000ee20000000800 */
[----:B--2---:R-:W-:Y:S01]  /*33570*/  FADD.FTZ R9, R39, R44 ;  /* 0x0000002c27097221 */ /* 0x004fe20000010000 */
[----:B----4-:R-:W-:-:S06]  /*33580*/  FADD.FTZ R14, R27, R14 ;  /* 0x0000000e1b0e7221 */ /* 0x010fcc0000010000 */
[----:B------:R-:W2:Y:S01]  /*33590*/  MUFU.EX2 R156, R156 ;  /* 0x0000009c009c7308 */ /* 0x000ea20000000800 */
        /* <DEDUP_REMOVED lines=33> */
[-CC-:B------:R-:W-:Y:S01]  /*337b0*/  FFMA.FTZ R33, R60, R78.reuse, -R15.reuse ;  /* 0x0000004e3c217223 */ /* 0x180fe2000001080f */
[-CC-:B------:R-:W-:Y:S01]  /*337c0*/  FFMA.FTZ R166, R61, R78.reuse, -R15.reuse ;  /* 0x0000004e3da67223 */ /* 0x180fe2000001080f */
[----:B------:R-:W-:-:S05]  /*337d0*/  FFMA.FTZ R32, R64, R78, -R15 ;  /* 0x0000004e40207223 */ /* 0x000fca000001080f */
[----:B------:R-:W3:Y:S01]  /*337e0*/  MUFU.EX2 R162, R162 ;  /* 0x000000a200a27308 */ /* 0x000ee20000000800 */
[-CC-:B------:R-:W-:Y:S01]  /*337f0*/  FFMA.FTZ R168, R65, R78.reuse, -R15.reuse ;  /* 0x0000004e41a87223 */ /* 0x180fe2000001080f */
[-CC-:B------:R-:W-:Y:S01]  /*33800*/  FFMA.FTZ R31, R68, R78.reuse, -R15.reuse ;  /* 0x0000004e441f7223 */ /* 0x180fe2000001080f */
[----:B------:R-:W-:-:S05]  /*33810*/  FFMA.FTZ R170, R69, R78, -R15 ;  /* 0x0000004e45aa7223 */ /* 0x000fca000001080f */
[----:B------:R-:W3:Y:S01]  /*33820*/  MUFU.EX2 R163, R163 ;  /* 0x000000a300a37308 */ /* 0x000ee20000000800 */
[----:B--2---:R-:W-:Y:S01]  /*33830*/  FADD.FTZ R9, R36, R9 ;  /* 0x0000000924097221 */ /* 0x004fe20000010000 */
[----:B----4-:R-:W-:Y:S01]  /*33840*/  FADD.FTZ R44, R24, R13 ;  /* 0x0000000d182c7221 */ /* 0x010fe20000010000 */
[----:B------:R-:W-:-:S05]  /*33850*/  FFMA.FTZ R15, R62, R78, -R45 ;  /* 0x0000004e3e0f7223 */ /* 0x000fca000001082d */
[----:B------:R-:W2:Y:S01]  /*33860*/  MUFU.EX2 R34, R34 ;  /* 0x0000002200227308 */ /* 0x000ea20000000800 */
[----:B0-----:R-:W-:Y:S01]  /*33870*/  FADD.FTZ R46, R160, R9 ;  /* 0x00000009a02e7221 */ /* 0x001fe20000010000 */
[----:B-1----:R-:W-:-:S06]  /*33880*/  FADD.FTZ R44, R161, R44 ;  /* 0x0000002ca12c7221 */ /* 0x002fcc0000010000 */
[----:B------:R-:W0:Y:S01]  /*33890*/  MUFU.EX2 R20, R20 ;  /* 0x0000001400147308 */ /* 0x000e220000000800 */
[----:B------:R-:W-:Y:S01]  /*338a0*/  FFMA.FTZ R167, R63, R78, -R45 ;  /* 0x0000004e3fa77223 */ /* 0x000fe2000001082d */
[----:B---3--:R-:W-:Y:S01]  /*338b0*/  FADD.FTZ R9, R35, R46 ;  /* 0x0000002e23097221 */ /* 0x008fe20000010000 */
[----:B------:R-:W-:-:S05]  /*338c0*/  FADD.FTZ R44, R21, R44 ;  /* 0x0000002c152c7221 */ /* 0x000fca0000010000 */
[----:B------:R-:W1:Y:S01]  /*338d0*/  MUFU.EX2 R164, R164 ;  /* 0x000000a400a47308 */ /* 0x000e620000000800 */
[----:B------:R-:W-:-:S07]  /*338e0*/  FFMA.FTZ R14, R66, R78, -R45 ;  /* 0x0000004e420e7223 */ /* 0x000fce000001082d */
[----:B------:R-:W3:Y:S01]  /*338f0*/  MUFU.EX2 R165, R165 ;  /* 0x000000a500a57308 */ /* 0x000ee20000000800 */
[----:B------:R-:W-:Y:S01]  /*33900*/  FADD.FTZ R9, R162, R9 ;  /* 0x00000009a2097221 */ /* 0x000fe20000010000 */
[----:B------:R-:W-:-:S06]  /*33910*/  FADD.FTZ R43, R163, R44 ;  /* 0x0000002ca32b7221 */ /* 0x000fcc0000010000 */
[----:B------:R-:W4:Y:S01]  /*33920*/  MUFU.EX2 R33, R33 ;  /* 0x0000002100217308 */ /* 0x000f220000000800 */
[----:B------:R-:W-:-:S07]  /*33930*/  FFMA.FTZ R169, R67, R78, -R45 ;  /* 0x0000004e43a97223 */ /* 0x000fce000001082d */
[----:B------:R-:W4:Y:S01]  /*33940*/  MUFU.EX2 R15, R15 ;  /* 0x0000000f000f7308 */ /* 0x000f220000000800 */
[----:B--2---:R-:W-:Y:S01]  /*33950*/  FADD.FTZ R9, R34, R9 ;  /* 0x0000000922097221 */ /* 0x004fe20000010000 */
[----:B0-----:R-:W-:-:S06]  /*33960*/  FADD.FTZ R44, R20, R43 ;  /* 0x0000002b142c7221 */ /* 0x001fcc0000010000 */
[----:B------:R-:W0:Y:S01]  /*33970*/  MUFU.EX2 R166, R166 ;  /* 0x000000a600a67308 */ /* 0x000e220000000800 */
[----:B------:R-:W-:-:S07]  /*33980*/  FFMA.FTZ R13, R70, R78, -R45 ;  /* 0x0000004e460d7223 */ /* 0x000fce000001082d */
[----:B------:R-:W2:Y:S01]  /*33990*/  MUFU.EX2 R167, R167 ;  /* 0x000000a700a77308 */ /* 0x000ea20000000800 */
[----:B-1----:R-:W-:Y:S01]  /*339a0*/  FADD.FTZ R46, R164, R9 ;  /* 0x00000009a42e7221 */ /* 0x002fe20000010000 */
[----:B---3--:R-:W-:-:S06]  /*339b0*/  FADD.FTZ R44, R165, R44 ;  /* 0x0000002ca52c7221 */ /* 0x008fcc0000010000 */
[----:B------:R-:W1:Y:S01]  /*339c0*/  MUFU.EX2 R32, R32 ;  /* 0x0000002000207308 */ /* 0x000e620000000800 */
[----:B------:R-:W-:-:S07]  /*339d0*/  FFMA.FTZ R171, R71, R78, -R45 ;  /* 0x0000004e47ab7223 */ /* 0x000fce000001082d */
[----:B------:R-:W3:Y:S01]  /*339e0*/  MUFU.EX2 R14, R14 ;  /* 0x0000000e000e7308 */ /* 0x000ee20000000800 */
[----:B----4-:R-:W-:Y:S01]  /*339f0*/  FADD.FTZ R9, R33, R46 ;  /* 0x0000002e21097221 */ /* 0x010fe20000010000 */
[----:B------:R-:W-:-:S06]  /*33a00*/  FADD.FTZ R44, R15, R44 ;  /* 0x0000002c0f2c7221 */ /* 0x000fcc0000010000 */
[----:B------:R-:W4:Y:S08]  /*33a10*/  MUFU.EX2 R168, R168 ;  /* 0x000000a800a87308 */ /* 0x000f300000000800 */
        /* <DEDUP_REMOVED lines=10> */
[----:B------:R-:W-:-:S03]  /*33ac0*/  FADD.FTZ R44, R169, R44 ;  /* 0x0000002ca92c7221 */ /* 0x000fc60000010000 */
[----:B0-----:R-:W-:Y:S01]  /*33ad0*/  FADD.FTZ R9, R31, R46 ;  /* 0x0000002e1f097221 */ /* 0x001fe20000010000 */
[----:B--2---:R-:W-:-:S03]  /*33ae0*/  FADD.FTZ R44, R13, R44 ;  /* 0x0000002c0d2c7221 */ /* 0x004fc60000010000 */
[----:B-1----:R-:W-:Y:S01]  /*33af0*/  FADD.FTZ R9, R170, R9 ;  /* 0x00000009aa097221 */ /* 0x002fe20000010000 */
[----:B---3--:R-:W-:-:S04]  /*33b00*/  FADD.FTZ R43, R171, R44 ;  /* 0x0000002cab2b7221 */ /* 0x008fc80000010000 */
[----:B------:R-:W-:Y:S04]  /*33b10*/  ST.E desc[UR4][R2.64+0x10], R9 ;  /* 0x0000100902007985 */ /* 0x000fe8000c101904 */
[----:B------:R0:W-:Y:S04]  /*33b20*/  ST.E desc[UR6][R2.64+0x14], R43 ;  /* 0x0000142b02007985 */ /* 0x0001e8000c101906 */
[----:B0-----:R-:W2:Y:S01]  /*33b30*/  LDL.64 R2, [R0+0x80] ;  /* 0x0000800000027983 */ /* 0x001ea20000100a00 */
        /* <DEDUP_REMOVED lines=94> */
[----:B------:R-:W2:Y:S01]  /*34120*/  LD.E R95, desc[UR22][R2.64+0x5c] ;  /* 0x00005c16025f7980 */ /* 0x000ea2000c101900 */
[----:B---3--:R-:W-:-:S03]  /*34130*/  FMUL.FTZ R91, R8, R91 ;  /* 0x0000005b085b7220 */ /* 0x008fc60000410000 */
[----:B------:R0:W-:Y:S01]  /*34140*/  ST.E desc[UR10][R2.64+0x60], R93 ;  /* 0x0000605d02007985 */ /* 0x0001e2000c10190a */
[----:B----4-:R-:W-:-:S03]  /*34150*/  FMUL.FTZ R87, R8, R87 ;  /* 0x0000005708577220 */ /* 0x010fc60000410000 */
[----:B------:R1:W-:Y:S01]  /*34160*/  ST.E desc[UR8][R2.64+0x54], R91 ;  /* 0x0000545b02007985 */ /* 0x0003e2000c101908 */
[----:B------:R-:W-:-:S03]  /*34170*/  FMUL.FTZ R89, R8, R89 ;  /* 0x0000005908597220 */ /* 0x000fc60000410000 */
[----:B------:R-:W3:Y:S04]  /*34180*/  LD.E R92, desc[UR14][R2.64+0x6c] ;  /* 0x00006c0e025c7980 */ /* 0x000ee8000c101900 */
[----:B0-----:R-:W4:Y:S01]  /*34190*/  LD.E R93, desc[UR12][R2.64+0x68] ;  /* 0x0000680c025d7980 */ /* 0x001f22000c101900 */
[C---:B------:R-:W-:Y:S01]  /*341a0*/  FMUL.FTZ R85, R8.reuse, R85 ;  /* 0x0000005508557220 */ /* 0x040fe20000410000 */
[C---:B------:R-:W-:Y:S02]  /*341b0*/  FMUL.FTZ R81, R8.reuse, R81 ;  /* 0x0000005108517220 */ /* 0x040fe40000410000 */
[----:B------:R0:W-:Y:S04]  /*341c0*/  ST.E desc[UR4][R2.64+0x44], R87 ;  /* 0x0000445702007985 */ /* 0x0001e8000c101904 */
[----:B-1----:R-:W3:Y:S01]  /*341d0*/  LD.E R91, desc[UR24][R2.64+0x78] ;  /* 0x00007818025b7980 */ /* 0x002ee2000c101900 */
[----:B------:R-:W-:-:S03]  /*341e0*/  FMUL.FTZ R83, R8, R83 ;  /* 0x0000005308537220 */ /* 0x000fc60000410000 */
[----:B------:R1:W-:Y:S04]  /*341f0*/  ST.E desc[UR6][R2.64+0x50], R89 ;  /* 0x0000505902007985 */ /* 0x0003e8000c101906 */
[----:B0-----:R-:W3:Y:S04]  /*34200*/  LD.E R87, desc[UR26][R2.64+0x7c] ;  /* 0x00007c1a02577980 */ /* 0x001ee8000c101900 */
[----:B------:R-:W3:Y:S01]  /*34210*/  LD.E R90, desc[UR16][R2.64+0x88] ;  /* 0x00008810025a7980 */ /* 0x000ee2000c101900 */
[----:B------:R-:W-:-:S03]  /*34220*/  FMUL.FTZ R79, R8, R79 ;  /* 0x0000004f084f7220 */ /* 0x000fc60000410000 */
[----:B-1----:R-:W3:Y:S04]  /*34230*/  LD.E R89, desc[UR18][R2.64+0x8c] ;  /* 0x00008c1202597980 */ /* 0x002ee8000c101900 */
[----:B------:R-:W3:Y:S04]  /*34240*/  LD.E R88, desc[UR20][R2.64+0x98] ;  /* 0x0000981402587980 */ /* 0x000ee8000c101900 */
[----:B------:R0:W-:Y:S04]  /*34250*/  ST.E desc[UR8][R2.64+0x40], R85 ;  /* 0x0000405502007985 */ /* 0x0001e8000c101908 */
[----:B------:R-:W3:Y:S01]  /*34260*/  LD.E R86, desc[UR6][R2.64+0x9c] ;  /* 0x00009c0602567980 */ /* 0x000ee2000c101900 */
[----:B------:R-:W-:-:S03]  /*34270*/  FMUL.FTZ R75, R8, R75 ;  /* 0x0000004b084b7220 */ /* 0x000fc60000410000 */
[----:B------:R1:W-:Y:S04]  /*34280*/  ST.E desc[UR4][R2.64+0x30], R81 ;  /* 0x0000305102007985 */ /* 0x0003e8000c101904 */
[----:B0-----:R-:W3:Y:S01]  /*34290*/  LD.E R85, desc[UR10][R2.64+0xa8] ;  /* 0x0000a80a02557980 */ /* 0x001ee2000c101900 */
[----:B------:R-:W-:-:S03]  /*342a0*/  FMUL.FTZ R77, R8, R77 ;  /* 0x0000004d084d7220 */ /* 0x000fc60000410000 */
[----:B------:R0:W-:Y:S04]  /*342b0*/  ST.E desc[UR6][R2.64+0x34], R83 ;  /* 0x0000345302007985 */ /* 0x0001e8000c101906 */
[----:B-1----:R-:W3:Y:S04]  /*342c0*/  LD.E R81, desc[UR12][R2.64+0xac] ;  /* 0x0000ac0c02517980 */ /* 0x002ee8000c101900 */
[----:B------:R-:W3:Y:S04]  /*342d0*/  LD.E R84, desc[UR14][R2.64+0xb8] ;  /* 0x0000b80e02547980 */ /* 0x000ee8000c101900 */
[----:B0-----:R-:W3:Y:S04]  /*342e0*/  LD.E R83, desc[UR16][R2.64+0xbc] ;  /* 0x0000bc1002537980 */ /* 0x001ee8000c101900 */
[----:B------:R-:W3:Y:S01]  /*342f0*/  LD.E R82, desc[UR18][R2.64+0xc8] ;  /* 0x0000c81202527980 */ /* 0x000ee2000c101900 */
[----:B------:R-:W-:-:S03]  /*34300*/  FMUL.FTZ R73, R8, R73 ;  /* 0x0000004908497220 */ /* 0x000fc60000410000 */
[----:B------:R0:W-:Y:S04]  /*34310*/  ST.E desc[UR10][R2.64+0x24], R79 ;  /* 0x0000244f02007985 */ /* 0x0001e8000c10190a */
[----:B------:R-:W3:Y:S01]  /*34320*/  LD.E R80, desc[UR20][R2.64+0xcc] ;  /* 0x0000cc1402507980 */ /* 0x000ee2000c101900 */
[----:B------:R-:W-:-:S03]  /*34330*/  FMUL.FTZ R71, R8, R71 ;  /* 0x0000004708477220 */ /* 0x000fc60000410000 */
[----:B------:R1:W-:Y:S04]  /*34340*/  ST.E desc[UR6][R2.64+0x14], R75 ;  /* 0x0000144b02007985 */ /* 0x0003e8000c101906 */
[----:B0-----:R-:W3:Y:S04]  /*34350*/  LD.E R79, desc[UR22][R2.64+0xd8] ;  /* 0x0000d816024f7980 */ /* 0x001ee8000c101900 */
[----:B------:R-:W3:Y:S01]  /*34360*/  LD.E R78, desc[UR24][R2.64+0xdc] ;  /* 0x0000dc18024e7980 */ /* 0x000ee2000c101900 */
[----:B------:R-:W-:-:S03]  /*34370*/  FMUL.FTZ R69, R8, R69 ;  /* 0x0000004508457220 */ /* 0x000fc60000410000 */
[----:B------:R0:W-:Y:S04]  /*34380*/  ST.E desc[UR8][R2.64+0x20], R77 ;  /* 0x0000204d02007985 */ /* 0x0001e8000c101908 */
[----:B-1----:R-:W3:Y:S04]  /*34390*/  LD.E R75, desc[UR10][R2.64+0xe8] ;  /* 0x0000e80a024b7980 */ /* 0x002ee8000c101900 */
[----:B------:R-:W3:Y:S04]  /*343a0*/  LD.E R76, desc[UR14][R2.64+0xf8] ;  /* 0x0000f80e024c7980 */ /* 0x000ee8000c101900 */
[----:B0-----:R-:W3:Y:S01]  /*343b0*/  LD.E R77, desc[UR12][R2.64+0xec] ;  /* 0x0000ec0c024d7980 */ /* 0x001ee2000c101900 */
[----:B------:R-:W-:-:S03]  /*343c0*/  FMUL.FTZ R65, R8, R65 ;  /* 0x0000004108417220 */ /* 0x000fc60000410000 */
[----:B------:R-:W3:Y:S01]  /*343d0*/  LD.E R74, desc[UR16][R2.64+0xfc] ;  /* 0x0000fc10024a7980 */ /* 0x000ee2000c101900 */
[----:B------:R-:W-:-:S03]  /*343e0*/  FMUL.FTZ R67, R8, R67 ;  /* 0x0000004308437220 */ /* 0x000fc60000410000 */
[----:B------:R0:W-:Y:S04]  /*343f0*/  ST.E desc[UR4][R2.64+0x10], R73 ;  /* 0x0000104902007985 */ /* 0x0001e8000c101904 */
[----:B------:R-:W3:Y:S04]  /*34400*/  LD.E R72, desc[UR18][R2.64+0x108] ;  /* 0x0001081202487980 */ /* 0x000ee8000c101900 */
[----:B------:R1:W-:Y:S04]  /*34410*/  ST.E desc[UR6][R2.64+0x4], R71 ;  /* 0x0000044702007985 */ /* 0x0003e8000c101906 */
[----:B0-----:R-:W3:Y:S01]  /*34420*/  LD.E R73, desc[UR20][R2.64+0x10c] ;  /* 0x00010c1402497980 */ /* 0x001ee2000c101900 */
[----:B------:R-:W-:-:S03]  /*34430*/  FMUL.FTZ R63, R8, R63 ;  /* 0x0000003f083f7220 */ /* 0x000fc60000410000 */
[----:B------:R0:W-:Y:S04]  /*34440*/  ST.E desc[UR4][R2.64], R69 ;  /* 0x0000004502007985 */ /* 0x0001e8000c101904 */
[----:B-1----:R-:W3:Y:S04]  /*34450*/  LD.E R71, desc[UR12][R2.64+0x118] ;  /* 0x0001180c02477980 */ /* 0x002ee8000c101900 */
[----:B------:R-:W3:Y:S04]  /*34460*/  LD.E R70, desc[UR22][R2.64+0x128] ;  /* 0x0001281602467980 */ /* 0x000ee8000c101900 */
[----:B0-----:R-:W3:Y:S01]  /*34470*/  LD.E R69, desc[UR14][R2.64+0x11c] ;  /* 0x00011c0e02457980 */ /* 0x001ee2000c101900 */
[----:B------:R-:W-:-:S03]  /*34480*/  FMUL.FTZ R61, R8, R61 ;  /* 0x0000003d083d7220 */ /* 0x000fc60000410000 */
[----:B------:R0:W-:Y:S04]  /*34490*/  ST.E desc[UR8][R2.64+0x74], R65 ;  /* 0x0000744102007985 */ /* 0x0001e8000c101908 */
[----:B------:R-:W3:Y:S04]  /*344a0*/  LD.E R68, desc[UR16][R2.64+0x12c] ;  /* 0x00012c1002447980 */ /* 0x000ee8000c101900 */
[----:B------:R1:W-:Y:S04]  /*344b0*/  ST.E desc[UR10][R2.64+0x80], R67 ;  /* 0x0000804302007985 */ /* 0x0003e8000c10190a */
[----:B0-----:R-:W3:Y:S01]  /*344c0*/  LD.E R65, desc[UR18][R2.64+0x138] ;  /* 0x0001381202417980 */ /* 0x001ee2000c101900 */
[----:B------:R-:W-:-:S03]  /*344d0*/  FMUL.FTZ R59, R8, R59 ;  /* 0x0000003b083b7220 */ /* 0x000fc60000410000 */
[----:B------:R-:W3:Y:S04]  /*344e0*/  LD.E R66, desc[UR24][R2.64+0x148] ;  /* 0x0001481802427980 */ /* 0x000ee8000c101900 */
[----:B-1----:R-:W3:Y:S04]  /*344f0*/  LD.E R67, desc[UR20][R2.64+0x13c] ;  /* 0x00013c1402437980 */ /* 0x002ee8000c101900 */
[----:B------:R0:W-:Y:S04]  /*34500*/  ST.E desc[UR6][R2.64+0x70], R63 ;  /* 0x0000703f02007985 */ /* 0x0001e8000c101906 */
[----:B------:R-:W3:Y:S01]  /*34510*/  LD.E R64, desc[UR6][R2.64+0x14c] ;  /* 0x00014c0602407980 */ /* 0x000ee2000c101900 */
[----:B------:R-:W-:-:S03]  /*34520*/  FMUL.FTZ R57, R8, R57 ;  /* 0x0000003908397220 */ /* 0x000fc60000410000 */
[----:B------:R-:W3:Y:S04]  /*34530*/  LD.E R62, desc[UR12][R2.64+0x15c] ;  /* 0x00015c0c023e7980 */ /* 0x000ee8000c101900 */
[----:B0-----:R-:W3:Y:S04]  /*34540*/  LD.E R63, desc[UR8][R2.64+0x158] ;  /* 0x00015808023f7980 */ /* 0x001ee8000c101900 */
[----:B------:R0:W-:Y:S04]  /*34550*/  ST.E desc[UR4][R2.64+0x64], R61 ;  /* 0x0000643d02007985 */ /* 0x0001e8000c101904 */
[----:B------:R-:W3:Y:S01]  /*34560*/  LD.E R58, desc[UR14][R2.64+0x168] ;  /* 0x0001680e023a7980 */ /* 0x000ee2000c101900 */
[----:B------:R-:W-:-:S03]  /*34570*/  FMUL.FTZ R55, R8, R55 ;  /* 0x0000003708377220 */ /* 0x000fc60000410000 */
[----:B------:R1:W-:Y:S04]  /*34580*/  ST.E desc[UR4][R2.64+0x84], R59 ;  /* 0x0000843b02007985 */ /* 0x0003e8000c101904 */
[----:B0-----:R-:W3:Y:S04]  /*34590*/  LD.E R61, desc[UR16][R2.64+0x16c] ;  /* 0x00016c10023d7980 */ /* 0x001ee8000c101900 */
[----:B------:R-:W3:Y:S01]  /*345a0*/  LD.E R60, desc[UR18][R2.64+0x178] ;  /* 0x00017812023c7980 */ /* 0x000ee2000c101900 */
[----:B------:R-:W-:-:S03]  /*345b0*/  FMUL.FTZ R53, R8, R53 ;  /* 0x0000003508357220 */ /* 0x000fc60000410000 */
[----:B-1----:R-:W3:Y:S04]  /*345c0*/  LD.E R59, desc[UR20][R2.64+0x17c] ;  /* 0x00017c14023b7980 */ /* 0x002ee8000c101900 */
[----:B------:R0:W-:Y:S01]  /*345d0*/  ST.E desc[UR8][R2.64+0xa0], R57 ;  /* 0x0000a03902007985 */ /* 0x0001e2000c101908 */
[----:B------:R-:W-:-:S03]  /*345e0*/  FMUL.FTZ R49, R8, R49 ;  /* 0x0000003108317220 */ /* 0x000fc60000410000 */
[----:B------:R-:W3:Y:S01]  /*345f0*/  LD.E R56, desc[UR24][R2.64+0x18c] ;  /* 0x00018c1802387980 */ /* 0x000ee2000c101900 */
[----:B------:R-:W-:-:S03]  /*34600*/  FMUL.FTZ R47, R8, R47 ;  /* 0x0000002f082f7220 */ /* 0x000fc60000410000 */
[----:B------:R1:W-:Y:S04]  /*34610*/  ST.E desc[UR6][R2.64+0x94], R55 ;  /* 0x0000943702007985 */ /* 0x0003e8000c101906 */
[----:B0-----:R-:W3:Y:S01]  /*34620*/  LD.E R57, desc[UR22][R2.64+0x188] ;  /* 0x0001881602397980 */ /* 0x001ee2000c101900 */
[----:B------:R-:W-:-:S03]  /*34630*/  FMUL.FTZ R48, R8, R51 ;  /* 0x0000003308307220 */ /* 0x000fc60000410000 */
[----:B------:R-:W3:Y:S01]  /*34640*/  LD.E R52, desc[UR26][R2.64+0x198] ;  /* 0x0001981a02347980 */ /* 0x000ee2000c101900 */
[----:B------:R-:W-:-:S03]  /*34650*/  FMUL.FTZ R46, R8, R46 ;  /* 0x0000002e082e7220 */ /* 0x000fc60000410000 */
[----:B-1----:R-:W3:Y:S01]  /*34660*/  LD.E R55, desc[UR12][R2.64+0x19c] ;  /* 0x00019c0c02377980 */ /* 0x002ee2000c101900 */
[----:B------:R-:W-:-:S03]  /*34670*/  FMUL.FTZ R9, R8, R9 ;  /* 0x0000000908097220 */ /* 0x000fc60000410000 */
[----:B------:R0:W-:Y:S04]  /*34680*/  ST.E desc[UR4][R2.64+0x90], R53 ;  /* 0x0000903502007985 */ /* 0x0001e8000c101904 */
[----:B------:R-:W3:Y:S01]  /*34690*/  LD.E R54, desc[UR14][R2.64+0x1a8] ;  /* 0x0001a80e02367980 */ /* 0x000ee2000c101900 */
[----:B------:R-:W-:-:S03]  /*346a0*/  FMUL.FTZ R45, R8, R45 ;  /* 0x0000002d082d7220 */ /* 0x000fc60000410000 */
[----:B------:R-:W3:Y:S04]  /*346b0*/  LD.E R51, desc[UR4][R2.64+0x1b8] ;  /* 0x0001b80402337980 */ /* 0x000ee8000c101900 */
[----:B0-----:R-:W3:Y:S01]  /*346c0*/  LD.E R53, desc[UR16][R2.64+0x1ac] ;  /* 0x0001ac1002357980 */ /* 0x001ee2000c101900 */
[C---:B------:R-:W-:Y:S01]  /*346d0*/  FMUL.FTZ R44, R8.reuse, R44 ;  /* 0x0000002c082c7220 */ /* 0x040fe20000410000 */
[C---:B------:R-:W-:Y:S02]  /*346e0*/  FMUL.FTZ R43, R8.reuse, R43 ;  /* 0x0000002b082b7220 */ /* 0x040fe40000410000 */
[----:B------:R0:W-:Y:S04]  /*346f0*/  ST.E desc[UR8][R2.64+0xb4], R49 ;  /* 0x0000b43102007985 */ /* 0x0001e8000c101908 */
[----:B------:R-:W3:Y:S04]  /*34700*/  LD.E R50, desc[UR6][R2.64+0x1bc] ;  /* 0x0001bc0602327980 */ /* 0x000ee8000c101900 */
[----:B------:R1:W-:Y:S04]  /*34710*/  ST.E desc[UR4][R2.64+0xa4], R47 ;  /* 0x0000a42f02007985 */ /* 0x0003e8000c101904 */
[----:B0-----:R-:W3:Y:S04]  /*34720*/  LD.E R49, desc[UR8][R2.64+0x1c8] ;  /* 0x0001c80802317980 */ /* 0x001ee8000c101900 */
[----:B------:R0:W-:Y:S04]  /*34730*/  ST.E desc[UR6][R2.64+0xb0], R48 ;  /* 0x0000b03002007985 */ /* 0x0001e8000c101906 */
[----:B-1----:R-:W3:Y:S04]  /*34740*/  LD.E R47, desc[UR10][R2.64+0x1cc] ;  /* 0x0001cc0a022f7980 */ /* 0x002ee8000c101900 */
        /* <DEDUP_REMOVED lines=10> */
[----:B-1----:R-:W3:Y:S01]  /*347f0*/  LD.E R43, desc[UR22][R2.64+0x1fc] ;  /* 0x0001fc16022b7980 */ /* 0x002ee2000c101900 */
[C---:B------:R-:W-:Y:S01]  /*34800*/  FMUL.FTZ R138, R8.reuse, R138 ;  /* 0x0000008a088a7220 */ /* 0x040fe20000410000 */
[C---:B------:R-:W-:Y:S01]  /*34810*/  FMUL.FTZ R140, R8.reuse, R140 ;  /* 0x0000008c088c7220 */ /* 0x040fe20000410000 */
[C---:B------:R-:W-:Y:S01]  /*34820*/  FMUL.FTZ R139, R8.reuse, R139 ;  /* 0x0000008b088b7220 */ /* 0x040fe20000410000 */
[C---:B------:R-:W-:Y:S01]  /*34830*/  FMUL.FTZ R137, R8.reuse, R137 ;  /* 0x0000008908897220 */ /* 0x040fe20000410000 */
[C---:B------:R-:W-:Y:S01]  /*34840*/  FMUL.FTZ R136, R8.reuse, R136 ;  /* 0x0000008808887220 */ /* 0x040fe20000410000 */
[----:B------:R-:W-:Y:S01]  /*34850*/  ST.E desc[UR4][R2.64+0xe4], R138 ;  /* 0x0000e48a02007985 */ /* 0x000fe2000c101904 */
[C---:B------:R-:W-:Y:S01]  /*34860*/  FMUL.FTZ R135, R8.reuse, R135 ;  /* 0x0000008708877220 */ /* 0x040fe20000410000 */
[C---:B------:R-:W-:Y:S01]  /*34870*/  FMUL.FTZ R134, R8.reuse, R134 ;  /* 0x0000008608867220 */ /* 0x040fe20000410000 */
[C---:B------:R-:W-:Y:S01]  /*34880*/  FMUL.FTZ R133, R8.reuse, R133 ;  /* 0x0000008508857220 */ /* 0x040fe20000410000 */
        /* <DEDUP_REMOVED lines=33> */
[----:B------:R-:W-:Y:S04]  /*34aa0*/  ST.E desc[UR16][R2.64+0x170], R124 ;  /* 0x0001707c02007985 */ /* 0x000fe8000c101910 */
[----:B------:R-:W-:Y:S04]  /*34ab0*/  ST.E desc[UR6][R2.64+0x174], R122 ;  /* 0x0001747a02007985 */ /* 0x000fe8000c101906 */
[----:B------:R0:W-:Y:S01]  /*34ac0*/  ST.E desc[UR8][R2.64+0x180], R121 ;  /* 0x0001807902007985 */ /* 0x0001e2000c101908 */
[----:B------:R-:W-:-:S03]  /*34ad0*/  FMUL.FTZ R115, R8, R115 ;  /* 0x0000007308737220 */ /* 0x000fc60000410000 */
[----:B------:R-:W-:Y:S04]  /*34ae0*/  ST.E desc[UR4][R2.64+0x184], R120 ;  /* 0x0001847802007985 */ /* 0x000fe8000c101904 */
[----:B------:R-:W-:Y:S04]  /*34af0*/  ST.E desc[UR10][R2.64+0x190], R116 ;  /* 0x0001907402007985 */ /* 0x000fe8000c10190a */
[----:B------:R1:W-:Y:S01]  /*34b00*/  ST.E desc[UR12][R2.64+0x194], R119 ;  /* 0x0001947702007985 */ /* 0x0003e2000c10190c */
[----:B------:R-:W-:-:S03]  /*34b10*/  FMUL.FTZ R113, R8, R113 ;  /* 0x0000007108717220 */ /* 0x000fc60000410000 */
[----:B------:R-:W-:Y:S01]  /*34b20*/  ST.E desc[UR14][R2.64+0x1a0], R118 ;  /* 0x0001a07602007985 */ /* 0x000fe2000c10190e */
[----:B0-----:R-:W-:-:S03]  /*34b30*/  FMUL.FTZ R121, R8, R112 ;  /* 0x0000007008797220 */ /* 0x001fc60000410000 */
[----:B------:R0:W-:Y:S01]  /*34b40*/  ST.E desc[UR16][R2.64+0x1a4], R117 ;  /* 0x0001a47502007985 */ /* 0x0001e2000c101910 */
[----:B-1----:R-:W-:-:S03]  /*34b50*/  FMUL.FTZ R119, R8, R114 ;  /* 0x0000007208777220 */ /* 0x002fc60000410000 */
[----:B------:R1:W-:Y:S01]  /*34b60*/  ST.E desc[UR6][R2.64+0x1b0], R115 ;  /* 0x0001b07302007985 */ /* 0x0003e2000c101906 */
[C---:B------:R-:W-:Y:S01]  /*34b70*/  FMUL.FTZ R111, R8.reuse, R111 ;  /* 0x0000006f086f7220 */ /* 0x040fe20000410000 */
[C---:B------:R-:W-:Y:S01]  /*34b80*/  FMUL.FTZ R109, R8.reuse, R109 ;  /* 0x0000006d086d7220 */ /* 0x040fe20000410000 */
[C---:B0-----:R-:W-:Y:S01]  /*34b90*/  FMUL.FTZ R117, R8.reuse, R110 ;  /* 0x0000006e08757220 */ /* 0x041fe20000410000 */
[----:B------:R-:W-:Y:S01]  /*34ba0*/  ST.E desc[UR4][R2.64+0x1b4], R119 ;  /* 0x0001b47702007985 */ /* 0x000fe2000c101904 */
[----:B------:R-:W-:-:S03]  /*34bb0*/  FMUL.FTZ R107, R8, R107 ;  /* 0x0000006b086b7220 */ /* 0x000fc60000410000 */
[----:B------:R-:W-:Y:S01]  /*34bc0*/  ST.E desc[UR8][R2.64+0x1c0], R117 ;  /* 0x0001c07502007985 */ /* 0x000fe2000c101908 */
[----:B-1----:R-:W-:-:S03]  /*34bd0*/  FMUL.FTZ R115, R8, R108 ;  /* 0x0000006c08737220 */ /* 0x002fc60000410000 */
[----:B------:R0:W-:Y:S01]  /*34be0*/  ST.E desc[UR10][R2.64+0x1c4], R113 ;  /* 0x0001c47102007985 */ /* 0x0001e2000c10190a */
[----:B------:R-:W-:-:S03]  /*34bf0*/  FMUL.FTZ R105, R7, R105 ;  /* 0x0000006907697220 */ /* 0x000fc60000410000 */
[----:B------:R-:W-:Y:S04]  /*34c00*/  ST.E desc[UR12][R2.64+0x1d0], R121 ;  /* 0x0001d07902007985 */ /* 0x000fe8000c10190c */
[----:B------:R1:W-:Y:S01]  /*34c10*/  ST.E desc[UR14][R2.64+0x1d4], R111 ;  /* 0x0001d46f02007985 */ /* 0x0003e2000c10190e */
[----:B0-----:R-:W-:-:S03]  /*34c20*/  FMUL.FTZ R113, R8, R104 ;  /* 0x0000006808717220 */ /* 0x001fc60000410000 */
[----:B------:R0:W-:Y:S01]  /*34c30*/  ST.E desc[UR6][R2.64+0x1e0], R109 ;  /* 0x0001e06d02007985 */ /* 0x0001e2000c101906 */
[----:B------:R-:W-:-:S03]  /*34c40*/  FMUL.FTZ R103, R7, R103 ;  /* 0x0000006707677220 */ /* 0x000fc60000410000 */
[----:B------:R-:W-:Y:S01]  /*34c50*/  ST.E desc[UR16][R2.64+0x1e4], R115 ;  /* 0x0001e47302007985 */ /* 0x000fe2000c101910 */
[----:B-1----:R-:W-:-:S03]  /*34c60*/  FMUL.FTZ R111, R7, R106 ;  /* 0x0000006a076f7220 */ /* 0x002fc60000410000 */
[----:B------:R1:W-:Y:S01]  /*34c70*/  ST.E desc[UR4][R2.64+0x1f0], R107 ;  /* 0x0001f06b02007985 */ /* 0x0003e2000c101904 */
[----:B------:R-:W-:-:S03]  /*34c80*/  FMUL.FTZ R101, R7, R101 ;  /* 0x0000006507657220 */ /* 0x000fc60000410000 */
[----:B------:R-:W-:Y:S01]  /*34c90*/  ST.E desc[UR8][R2.64+0x1f4], R113 ;  /* 0x0001f47102007985 */ /* 0x000fe2000c101908 */
[----:B0-----:R-:W-:-:S03]  /*34ca0*/  FMUL.FTZ R109, R7, R102 ;  /* 0x00000066076d7220 */ /* 0x001fc60000410000 */
[----:B------:R-:W-:Y:S01]  /*34cb0*/  ST.E desc[UR10][R2.64+0x8], R111 ;  /* 0x0000086f02007985 */ /* 0x000fe2000c10190a */
[----:B------:R-:W-:-:S03]  /*34cc0*/  FMUL.FTZ R99, R7, R99 ;  /* 0x0000006307637220 */ /* 0x000fc60000410000 */
[----:B------:R0:W-:Y:S01]  /*34cd0*/  ST.E desc[UR12][R2.64+0xc], R105 ;  /* 0x00000c6902007985 */ /* 0x0001e2000c10190c */
[C---:B-1----:R-:W-:Y:S01]  /*34ce0*/  FMUL.FTZ R107, R7.reuse, R98 ;  /* 0x00000062076b7220 */ /* 0x042fe20000410000 */
[C---:B------:R-:W-:Y:S02]  /*34cf0*/  FMUL.FTZ R97, R7.reuse, R97 ;  /* 0x0000006107617220 */ /* 0x040fe40000410000 */
[----:B------:R1:W-:Y:S01]  /*34d00*/  ST.E desc[UR6][R2.64+0x18], R103 ;  /* 0x0000186702007985 */ /* 0x0003e2000c101906 */
[----:B--2---:R-:W-:-:S03]  /*34d10*/  FMUL.FTZ R95, R7, R95 ;  /* 0x0000005f075f7220 */ /* 0x004fc60000410000 */
[----:B------:R2:W-:Y:S01]  /*34d20*/  ST.E desc[UR14][R2.64+0x1c], R101 ;  /* 0x00001c6502007985 */ /* 0x0005e2000c10190e */
[----:B0-----:R-:W-:-:S03]  /*34d30*/  FMUL.FTZ R105, R7, R100 ;  /* 0x0000006407697220 */ /* 0x001fc60000410000 */
[----:B------:R-:W-:Y:S01]  /*34d40*/  ST.E desc[UR16][R2.64+0x28], R109 ;  /* 0x0000286d02007985 */ /* 0x000fe2000c101910 */
[----:B-1----:R-:W-:-:S03]  /*34d50*/  FMUL.FTZ R103, R7, R96 ;  /* 0x0000006007677220 */ /* 0x002fc60000410000 */
[----:B------:R-:W-:Y:S01]  /*34d60*/  ST.E desc[UR4][R2.64+0x2c], R105 ;  /* 0x00002c6902007985 */ /* 0x000fe2000c101904 */
[----:B--2---:R-:W-:-:S03]  /*34d70*/  FMUL.FTZ R101, R7, R94 ;  /* 0x0000005e07657220 */ /* 0x004fc60000410000 */
[----:B------:R-:W-:Y:S01]  /*34d80*/  ST.E desc[UR8][R2.64+0x38], R107 ;  /* 0x0000386b02007985 */ /* 0x000fe2000c101908 */
[----:B----4-:R-:W-:-:S03]  /*34d90*/  FMUL.FTZ R93, R7, R93 ;  /* 0x0000005d075d7220 */ /* 0x010fc60000410000 */
[----:B------:R0:W-:Y:S01]  /*34da0*/  ST.E desc[UR10][R2.64+0x3c], R99 ;  /* 0x00003c6302007985 */ /* 0x0001e2000c10190a */
[----:B---3--:R-:W-:-:S03]  /*34db0*/  FMUL.FTZ R91, R7, R91 ;  /* 0x0000005b075b7220 */ /* 0x008fc60000410000 */
[----:B------:R1:W-:Y:S01]  /*34dc0*/  ST.E desc[UR6][R2.64+0x48], R97 ;  /* 0x0000486102007985 */ /* 0x0003e2000c101906 */
[----:B------:R-:W-:-:S03]  /*34dd0*/  FMUL.FTZ R87, R7, R87 ;  /* 0x0000005707577220 */ /* 0x000fc60000410000 */
[----:B------:R-:W-:Y:S01]  /*34de0*/  ST.E desc[UR12][R2.64+0x4c], R101 ;  /* 0x00004c6502007985 */ /* 0x000fe2000c10190c */
[----:B0-----:R-:W-:-:S03]  /*34df0*/  FMUL.FTZ R99, R7, R92 ;  /* 0x0000005c07637220 */ /* 0x001fc60000410000 */
[----:B------:R-:W-:Y:S01]  /*34e00*/  ST.E desc[UR14][R2.64+0x58], R103 ;  /* 0x0000586702007985 */ /* 0x000fe2000c10190e */
[----:B------:R-:W-:-:S03]  /*34e10*/  FMUL.FTZ R89, R7, R89 ;  /* 0x0000005907597220 */ /* 0x000fc60000410000 */
[----:B------:R0:W-:Y:S01]  /*34e20*/  ST.E desc[UR16][R2.64+0x5c], R95 ;  /* 0x00005c5f02007985 */ /* 0x0001e2000c101910 */
[----:B-1----:R-:W-:-:S03]  /*34e30*/  FMUL.FTZ R97, R7, R88 ;  /* 0x0000005807617220 */ /* 0x002fc60000410000 */
[----:B------:R1:W-:Y:S01]  /*34e40*/  ST.E desc[UR4][R2.64+0x68], R93 ;  /* 0x0000685d02007985 */ /* 0x0003e2000c101904 */
[----:B------:R-:W-:-:S03]  /*34e50*/  FMUL.FTZ R85, R7, R85 ;  /* 0x0000005507557220 */ /* 0x000fc60000410000 */
[----:B------:R-:W-:Y:S01]  /*34e60*/  ST.E desc[UR8][R2.64+0x6c], R99 ;  /* 0x00006c6302007985 */ /* 0x000fe2000c101908 */
[----:B0-----:R-:W-:-:S03]  /*34e70*/  FMUL.FTZ R95, R7, R90 ;  /* 0x0000005a075f7220 */ /* 0x001fc60000410000 */
[----:B------:R0:W-:Y:S01]  /*34e80*/  ST.E desc[UR6][R2.64+0x78], R91 ;  /* 0x0000785b02007985 */ /* 0x0001e2000c101906 */
[C---:B------:R-:W-:Y:S01]  /*34e90*/  FMUL.FTZ R81, R7.reuse, R81 ;  /* 0x0000005107517220 */ /* 0x040fe20000410000 */
[C---:B-1----:R-:W-:Y:S02]  /*34ea0*/  FMUL.FTZ R93, R7.reuse, R86 ;  /* 0x00000056075d7220 */ /* 0x042fe40000410000 */
[----:B------:R1:W-:Y:S01]  /*34eb0*/  ST.E desc[UR10][R2.64+0x7c], R87 ;  /* 0x00007c5702007985 */ /* 0x0003e2000c10190a */
[----:B------:R-:W-:-:S03]  /*34ec0*/  FMUL.FTZ R83, R7, R83 ;  /* 0x0000005307537220 */ /* 0x000fc60000410000 */
[----:B------:R-:W-:Y:S04]  /*34ed0*/  ST.E desc[UR12][R2.64+0x88], R95 ;  /* 0x0000885f02007985 */ /* 0x000fe8000c10190c */
[----:B------:R2:W-:Y:S01]  /*34ee0*/  ST.E desc[UR14][R2.64+0x8c], R89 ;  /* 0x00008c5902007985 */ /* 0x0005e2000c10190e */
[C---:B0-----:R-:W-:Y:S01]  /*34ef0*/  FMUL.FTZ R91, R7.reuse, R80 ;  /* 0x00000050075b7220 */ /* 0x041fe20000410000 */
[C---:B-1----:R-:W-:Y:S02]  /*34f00*/  FMUL.FTZ R87, R7.reuse, R84 ;  /* 0x0000005407577220 */ /* 0x042fe40000410000 */
[----:B------:R-:W-:Y:S01]  /*34f10*/  ST.E desc[UR16][R2.64+0x98], R97 ;  /* 0x0000986102007985 */ /* 0x000fe2000c101910 */
[----:B------:R-:W-:-:S03]  /*34f20*/  FMUL.FTZ R79, R7, R79 ;  /* 0x0000004f074f7220 */ /* 0x000fc60000410000 */
[----:B------:R-:W-:Y:S01]  /*34f30*/  ST.E desc[UR4][R2.64+0x9c], R93 ;  /* 0x00009c5d02007985 */ /* 0x000fe2000c101904 */
[----:B--2---:R-:W-:-:S03]  /*34f40*/  FMUL.FTZ R89, R7, R82 ;  /* 0x0000005207597220 */ /* 0x004fc60000410000 */
[----:B------:R-:W-:Y:S01]  /*34f50*/  ST.E desc[UR6][R2.64+0xa8], R85 ;  /* 0x0000a85502007985 */ /* 0x000fe2000c101906 */
[----:B------:R-:W-:-:S03]  /*34f60*/  FMUL.FTZ R75, R7, R75 ;  /* 0x0000004b074b7220 */ /* 0x000fc60000410000 */
[----:B------:R0:W-:Y:S01]  /*34f70*/  ST.E desc[UR8][R2.64+0xac], R81 ;  /* 0x0000ac5102007985 */ /* 0x0001e2000c101908 */
[----:B------:R-:W-:-:S03]  /*34f80*/  FMUL.FTZ R77, R7, R77 ;  /* 0x0000004d074d7220 */ /* 0x000fc60000410000 */
[----:B------:R-:W-:Y:S04]  /*34f90*/  ST.E desc[UR10][R2.64+0xb8], R87 ;  /* 0x0000b85702007985 */ /* 0x000fe8000c10190a */
[----:B------:R1:W-:Y:S01]  /*34fa0*/  ST.E desc[UR12][R2.64+0xbc], R83 ;  /* 0x0000bc5302007985 */ /* 0x0003e2000c10190c */
[----:B0-----:R-:W-:-:S03]  /*34fb0*/  FMUL.FTZ R81, R7, R78 ;  /* 0x0000004e07517220 */ /* 0x001fc60000410000 */
[----:B------:R-:W-:Y:S01]  /*34fc0*/  ST.E desc[UR14][R2.64+0xc8], R89 ;  /* 0x0000c85902007985 */ /* 0x000fe2000c10190e */
[----:B------:R-:W-:-:S03]  /*34fd0*/  FMUL.FTZ R85, R7, R72 ;  /* 0x0000004807557220 */ /* 0x000fc60000410000 */
[----:B------:R-:W-:Y:S01]  /*34fe0*/  ST.E desc[UR4][R2.64+0xcc], R91 ;  /* 0x0000cc5b02007985 */ /* 0x000fe2000c101904 */
[----:B-1----:R-:W-:-:S03]  /*34ff0*/  FMUL.FTZ R83, R7, R76 ;  /* 0x0000004c07537220 */ /* 0x002fc60000410000 */
[----:B------:R0:W-:Y:S01]  /*35000*/  ST.E desc[UR16][R2.64+0xd8], R79 ;  /* 0x0000d84f02007985 */ /* 0x0001e2000c101910 */
[----:B------:R-:W-:-:S03]  /*35010*/  FMUL.FTZ R73, R7, R73 ;  /* 0x0000004907497220 */ /* 0x000fc60000410000 */
[----:B------:R-:W-:Y:S01]  /*35020*/  ST.E desc[UR6][R2.64+0xdc], R81 ;  /* 0x0000dc5102007985 */ /* 0x000fe2000c101906 */
[----:B------:R-:W-:-:S03]  /*35030*/  FMUL.FTZ R71, R7, R71 ;  /* 0x0000004707477220 */ /* 0x000fc60000410000 */
[----:B------:R1:W-:Y:S01]  /*35040*/  ST.E desc[UR8][R2.64+0xe8], R75 ;  /* 0x0000e84b02007985 */ /* 0x0003e2000c101908 */
[----:B0-----:R-:W-:-:S03]  /*35050*/  FMUL.FTZ R79, R7, R74 ;  /* 0x0000004a074f7220 */ /* 0x001fc60000410000 */
[----:B------:R0:W-:Y:S01]  /*35060*/  ST.E desc[UR10][R2.64+0xec], R77 ;  /* 0x0000ec4d02007985 */ /* 0x0001e2000c10190a */
[----:B------:R-:W-:-:S03]  /*35070*/  FMUL.FTZ R69, R7, R69 ;  /* 0x0000004507457220 */ /* 0x000fc60000410000 */
[----:B------:R-:W-:Y:S04]  /*35080*/  ST.E desc[UR12][R2.64+0xf8], R83 ;  /* 0x0000f85302007985 */ /* 0x000fe8000c10190c */
[----:B------:R-:W-:Y:S01]  /*35090*/  ST.E desc[UR4][R2.64+0xfc], R79 ;  /* 0x0000fc4f02007985 */ /* 0x000fe2000c101904 */
[----:B-1----:R-:W-:-:S03]  /*350a0*/  FMUL.FTZ R75, R7, R70 ;  /* 0x00000046074b7220 */ /* 0x002fc60000410000 */
[----:B------:R-:W-:Y:S01]  /*350b0*/  ST.E desc[UR14][R2.64+0x108], R85 ;  /* 0x0001085502007985 */ /* 0x000fe2000c10190e */
[----:B------:R-:W-:-:S03]  /*350c0*/  FMUL.FTZ R65, R7, R65 ;  /* 0x0000004107417220 */ /* 0x000fc60000410000 */
[----:B------:R1:W-:Y:S01]  /*350d0*/  ST.E desc[UR16][R2.64+0x10c], R73 ;  /* 0x00010c4902007985 */ /* 0x0003e2000c101910 */
[C---:B------:R-:W-:Y:S01]  /*350e0*/  FMUL.FTZ R67, R7.reuse, R67 ;  /* 0x0000004307437220 */ /* 0x040fe20000410000 */
[C---:B0-----:R-:W-:Y:S02]  /*350f0*/  FMUL.FTZ R77, R7.reuse, R66 ;  /* 0x00000042074d7220 */ /* 0x041fe40000410000 */
[----:B------:R-:W-:Y:S01]  /*35100*/  ST.E desc[UR6][R2.64+0x118], R71 ;  /* 0x0001184702007985 */ /* 0x000fe2000c101906 */
[----:B------:R-:W-:-:S03]  /*35110*/  FMUL.FTZ R63, R7, R63 ;  /* 0x0000003f073f7220 */ /* 0x000fc60000410000 */
[----:B------:R0:W-:Y:S01]  /*35120*/  ST.E desc[UR8][R2.64+0x11c], R69 ;  /* 0x00011c4502007985 */ /* 0x0001e2000c101908 */
[----:B-1----:R-:W-:-:S03]  /*35130*/  FMUL.FTZ R73, R7, R68 ;  /* 0x0000004407497220 */ /* 0x002fc60000410000 */
[----:B------:R-:W-:Y:S04]  /*35140*/  ST.E desc[UR10][R2.64+0x128], R75 ;  /* 0x0001284b02007985 */ /* 0x000fe8000c10190a */
[----:B------:R-:W-:Y:S01]  /*35150*/  ST.E desc[UR4][R2.64+0x12c], R73 ;  /* 0x00012c4902007985 */ /* 0x000fe2000c101904 */
[----:B0-----:R-:W-:-:S03]  /*35160*/  FMUL.FTZ R69, R7, R64 ;  /* 0x0000004007457220 */ /* 0x001fc60000410000 */
[----:B------:R0:W-:Y:S01]  /*35170*/  ST.E desc[UR12][R2.64+0x138], R65 ;  /* 0x0001384102007985 */ /* 0x0001e2000c10190c */
[----:B------:R-:W-:-:S03]  /*35180*/  FMUL.FTZ R61, R7, R61 ;  /* 0x0000003d073d7220 */ /* 0x000fc60000410000 */
[----:B------:R1:W-:Y:S01]  /*35190*/  ST.E desc[UR14][R2.64+0x13c], R67 ;  /* 0x00013c4302007985 */ /* 0x0003e2000c10190e */
[C---:B------:R-:W-:Y:S01]  /*351a0*/  FMUL.FTZ R71, R7.reuse, R60 ;  /* 0x0000003c07477220 */ /* 0x040fe20000410000 */
[C---:B------:R-:W-:Y:S02]  /*351b0*/  FMUL.FTZ R59, R7.reuse, R59 ;  /* 0x0000003b073b7220 */ /* 0x040fe40000410000 */
[----:B------:R-:W-:Y:S01]  /*351c0*/  ST.E desc[UR16][R2.64+0x148], R77 ;  /* 0x0001484d02007985 */ /* 0x000fe2000c101910 */
[----:B0-----:R-:W-:-:S03]  /*351d0*/  FMUL.FTZ R65, R7, R62 ;  /* 0x0000003e07417220 */ /* 0x001fc60000410000 */
[----:B------:R-:W-:Y:S01]  /*351e0*/  ST.E desc[UR6][R2.64+0x14c], R69 ;  /* 0x00014c4502007985 */ /* 0x000fe2000c101906 */
[----:B-1----:R-:W-:-:S03]  /*351f0*/  FMUL.FTZ R67, R7, R58 ;  /* 0x0000003a07437220 */ /* 0x002fc60000410000 */
        /* <DEDUP_REMOVED lines=17> */
[C---:B-1----:R-:W-:Y:S01]  /*35310*/  FMUL.FTZ R57, R7.reuse, R50 ;  /* 0x0000003207397220 */ /* 0x042fe20000410000 */
[C---:B------:R-:W-:Y:S02]  /*35320*/  FMUL.FTZ R47, R7.reuse, R47 ;  /* 0x0000002f072f7220 */ /* 0x040fe40000410000 */
[----:B------:R0:W-:Y:S04]  /*35330*/  ST.E desc[UR10][R2.64+0x19c], R55 ;  /* 0x00019c3702007985 */ /* 0x0001e8000c10190a */
[----:B------:R-:W-:Y:S04]  /*35340*/  ST.E desc[UR12][R2.64+0x1a8], R63 ;  /* 0x0001a83f02007985 */ /* 0x000fe8000c10190c */
[----:B------:R1:W-:Y:S01]  /*35350*/  ST.E desc[UR14][R2.64+0x1ac], R53 ;  /* 0x0001ac3502007985 */ /* 0x0003e2000c10190e */
[----:B------:R-:W-:-:S03]  /*35360*/  FMUL.FTZ R45, R7, R45 ;  /* 0x0000002d072d7220 */ /* 0x000fc60000410000 */
[----:B------:R2:W-:Y:S01]  /*35370*/  ST.E desc[UR6][R2.64+0x1b8], R51 ;  /* 0x0001b83302007985 */ /* 0x0005e2000c101906 */
[----:B0-----:R-:W-:-:S03]  /*35380*/  FMUL.FTZ R55, R7, R9 ;  /* 0x0000000907377220 */ /* 0x001fc60000410000 */
[----:B------:R0:W-:Y:S01]  /*35390*/  ST.E desc[UR16][R2.64+0x1bc], R57 ;  /* 0x0001bc3902007985 */ /* 0x0001e2000c101910 */
[----:B-1----:R-:W-:-:S03]  /*353a0*/  FMUL.FTZ R53, R7, R48 ;  /* 0x0000003007357220 */ /* 0x002fc60000410000 */
[----:B------:R-:W-:Y:S01]  /*353b0*/  ST.E desc[UR4][R2.64+0x1c8], R49 ;  /* 0x0001c83102007985 */ /* 0x000fe2000c101904 */
[----:B--2---:R-:W-:-:S03]  /*353c0*/  FMUL.FTZ R51, R7, R46 ;  /* 0x0000002e07337220 */ /* 0x004fc60000410000 */
[----:B------:R-:W-:Y:S01]  /*353d0*/  ST.E desc[UR8][R2.64+0x1cc], R47 ;  /* 0x0001cc2f02007985 */ /* 0x000fe2000c101908 */
[C---:B------:R-:W-:Y:S01]  /*353e0*/  FMUL.FTZ R43, R7.reuse, R43 ;  /* 0x0000002b072b7220 */ /* 0x040fe20000410000 */
[----:B0-----:R-:W-:Y:S02]  /*353f0*/  FMUL.FTZ R57, R7, R44 ;  /* 0x0000002c07397220 */ /* 0x001fe40000410000 */
[----:B------:R-:W-:Y:S04]  /*35400*/  ST.E desc[UR10][R2.64+0x1d8], R53 ;  /* 0x0001d83502007985 */ /* 0x000fe8000c10190a */
[----:B------:R-:W-:Y:S04]  /*35410*/  ST.E desc[UR6][R2.64+0x1dc], R51 ;  /* 0x0001dc3302007985 */ /* 0x000fe8000c101906 */
[----:B------:R-:W-:Y:S04]  /*35420*/  ST.E desc[UR12][R2.64+0x1e8], R55 ;  /* 0x0001e83702007985 */ /* 0x000fe8000c10190c */
[----:B------:R-:W-:Y:S04]  /*35430*/  ST.E desc[UR14][R2.64+0x1ec], R45 ;  /* 0x0001ec2d02007985 */ /* 0x000fe8000c10190e */
[----:B------:R-:W-:Y:S04]  /*35440*/  ST.E desc[UR16][R2.64+0x1f8], R57 ;  /* 0x0001f83902007985 */ /* 0x000fe8000c101910 */
[----:B------:R0:W-:Y:S01]  /*35450*/  ST.E desc[UR18][R2.64+0x1fc], R43 ;  /* 0x0001fc2b02007985 */ /* 0x0001e2000c101912 */
[----:B------:R-:W-:-:S03]  /*35460*/  LEA.HI R44, R6, 0x8, RZ, 0x19 ;  /* 0x00000008062c7811 */ /* 0x000fc600078fc8ff */
[----:B------:R-:W2:Y:S02]  /*35470*/  LDL.64 R8, [R0] ;  /* 0x0000000000087983 */ /* 0x000ea40000100a00 */
[----:B------:R1:W-:Y:S06]  /*35480*/  BAR.SYNC.DEFER_BLOCKING R44, 0x100 ;  /* 0x0004002c0000751d */ /* 0x0003ec0000010000 */
[----:B0-----:R-:W3:Y:S01]  /*35490*/  LDL.64 R2, [R0+0x80] ;  /* 0x0000800000027983 */ /* 0x001ee20000100a00 */
[C---:B------:R-:W-:Y:S02]  /*354a0*/  R2UR UR28, R4.reuse ;  /* 0x00000000041c72ca */ /* 0x040fe400000e0000 */
[----:B------:R-:W-:Y:S01]  /*354b0*/  R2UR UR29, R5 ;  /* 0x00000000051d72ca */ /* 0x000fe200000e0000 */
[----:B------:R-:W4:Y:S04]  /*354c0*/  LDL.64 R6, [R0+0x98] ;  /* 0x0000980000067983 */ /* 0x000f280000100a00 */
[----:B--2---:R-:W2:Y:S04]  /*354d0*/  LD.E R43, desc[UR6][R8.64] ;  /* 0x00000006082b7980 */ /* 0x004ea8000c101900 */
[----:B------:R-:W2:Y:S04]  /*354e0*/  LDL.64 R8, [R0+0x88] ;  /* 0x0000880000087983 */ /* 0x000ea80000100a00 */
[----:B---3--:R-:W3:Y:S04]  /*354f0*/  LD.E R47, desc[UR4][R2.64] ;  /* 0x00000004022f7980 */ /* 0x008ee8000c101900 */
        /* <DEDUP_REMOVED lines=64> */
[----:B----4-:R-:W4:Y:S04]  /*35900*/  LD.E.64 R6, desc[UR4][R6.64] ;  /* 0x0000000406067980 */ /* 0x010f28000c101b00 */
[----:B---3--:R-:W-:Y:S04]  /*35910*/  ST.E desc[UR8][R2.64], R47 ;  /* 0x0000002f02007985 */ /* 0x008fe8000c101908 */
[----:B--2---:R0:W-:Y:S04]  /*35920*/  ST.E desc[UR4][R2.64+0x4], R45 ;  /* 0x0000042d02007985 */ /* 0x0041e8000c101904 */
        /* <DEDUP_REMOVED lines=63> */
[----:B0-----:R-:W3:Y:S04]  /*35d20*/  LD.E R45, desc[UR28][R2.64+0x104] ;  /* 0x0001041c022d7980 */ /* 0x001ee8000c101900 */
[----:B---3--:R0:W-:Y:S04]  /*35d30*/  ST.E desc[UR4][R2.64+0x104], R45 ;  /* 0x0001042d02007985 */ /* 0x0081e8000c101904 */
[----:B------:R-:W3:Y:S04]  /*35d40*/  LD.E R47, desc[UR6][R2.64+0x108] ;  /* 0x00010806022f7980 */ /* 0x000ee8000c101900 */
[----:B-1----:R-:W4:Y:S04]  /*35d50*/  LD.E R49, desc[UR8][R2.64+0x10c] ;  /* 0x00010c0802317980 */ /* 0x002f28000c101900 */
        /* <DEDUP_REMOVED lines=122> */
[----:B0-----:R-:W4:Y:S01]  /*36500*/  LD.E R45, desc[UR28][R8.64] ;  /* 0x0000001c082d7980 */ /* 0x001f22000c101900 */
        /* <DEDUP_REMOVED lines=22> */
[----:B------:R-:W-:Y:S01]  /*36670*/  IMAD R6, R43, 0xc00, R6 ;  /* 0x00000c002b067824 */ /* 0x000fe200078e0206 */
[----:B------:R-:W-:Y:S01]  /*36680*/  F2FP.BF16.F32.PACK_AB R172, R42, R172 ;  /* 0x000000ac2aac723e */ /* 0x000fe200000010ff */
[----:B------:R-:W4:Y:S01]  /*36690*/  LD.E R43, desc[UR34][R2.64+0x4c] ;  /* 0x00004c22022b7980 */ /* 0x000f22000c101900 */
[----:B------:R-:W-:Y:S02]  /*366a0*/  F2FP.BF16.F32.PACK_AB R174, R174, R41 ;  /* 0x00000029aeae723e */ /* 0x000fe400000010ff */
[----:B------:R-:W-:Y:S01]  /*366b0*/  F2FP.BF16.F32.PACK_AB R152, R152, R40 ;  /* 0x000000289898723e */ /* 0x000fe200000010ff */
        /* <DEDUP_REMOVED lines=199> */
[----:B------:R-:W-:Y:S02]  /*37330*/  R2UR UR4, R4 ;  /* 0x00000000040472ca */ /* 0x000fe400000e0000 */
[----:B------:R-:W-:-:S13]  /*37340*/  R2UR UR5, R5 ;  /* 0x00000000050572ca */ /* 0x000fda00000e0000 */
        /* <DEDUP_REMOVED lines=720> */
[----:B------:R-:W-:Y:S01]  /*3a050*/  F2FP.BF16.F32.PACK_AB R167, R167, R15 ;  /* 0x0000000fa7a7723e */ /* 0x000fe200000010ff */
[----:B------:R-:W-:Y:S01]  /*3a060*/  IMAD.MOV.U32 R15, RZ, RZ, R7 ;  /* 0x000000ffff0f7224 */ /* 0x000fe200078e0007 */
[----:B------:R-:W-:Y:S01]  /*3a070*/  F2FP.BF16.F32.PACK_AB R169, R169, R14 ;  /* 0x0000000ea9a9723e */ /* 0x000fe200000010ff */
[----:B------:R-:W-:-:S03]  /*3a080*/  VIADD R14, R6, 0x80 ;  /* 0x00000080060e7836 */ /* 0x000fc60000000000 */
[----:B------:R-:W-:Y:S02]  /*3a090*/  R2UR UR7, R15 ;  /* 0x000000000f0772ca */ /* 0x000fe400000e0000 */
[----:B------:R-:W-:Y:S02]  /*3a0a0*/  R2UR UR6, R14 ;  /* 0x000000000e0672ca */ /* 0x000fe400000e0000 */
        /* <DEDUP_REMOVED lines=3549> */
[----:B---3--:R-:W3:Y:S01]  /*47e80*/  LD.E R31, desc[UR22][R2.64+0x1c] ;  /* 0x00001c16021f7980 */ /* 0x008ee2000c101900 */
[C---:B------:R-:W-:Y:S02]  /*47e90*/  R2UR UR20, R4.reuse ;  /* 0x00000000041472ca */ /* 0x040fe400000e0000 */
[C---:B------:R-:W-:Y:S01]  /*47ea0*/  R2UR UR21, R5.reuse ;  /* 0x00000000051572ca */ /* 0x040fe200000e0000 */
[----:B----4-:R-:W4:Y:S01]  /*47eb0*/  LD.E R33, desc[UR24][R2.64+0x20] ;  /* 0x0000201802217980 */ /* 0x010f22000c101900 */
        /* <DEDUP_REMOVED lines=719> */
[----:B0-----:R-:W1:Y:S01]  /*4abb0*/  LDL.64 R8, [R0+0x40] ;  /* 0x0000400000087983 */ /* 0x001e620000100a00 */
[----:B------:R-:W-:-:S02]  /*4abc0*/  R2UR UR4, R4 ;  /* 0x00000000040472ca */ /* 0x000fc400000e0000 */
[----:B------:R-:W-:Y:S01]  /*4abd0*/  R2UR UR5, R5 ;  /* 0x00000000050572ca */ /* 0x000fe200000e0000 */
[----:B------:R-:W3:-:S12]  /*4abe0*/  LDL.64 R6, [R0] ;  /* 0x0000000000067983 */ /* 0x000ed80000100a00 */
[----:B-1----:R-:W4:Y:S01]  /*4abf0*/  LD.E R12, desc[UR4][R8.64] ;  /* 0x00000004080c7980 */ /* 0x002f22000c101900 */
[----:B------:R-:W-:Y:S02]  /*4ac00*/  R2UR UR4, R4 ;  /* 0x00000000040472ca */ /* 0x000fe400000e0000 */
[----:B------:R-:W-:Y:S01]  /*4ac10*/  R2UR UR5, R5 ;  /* 0x00000000050572ca */ /* 0x000fe200000e0000 */
[----:B------:R-:W-:-:S12]  /*4ac20*/  BSSY B2, `(.L_x_12904) ;  /* 0x0000006000027945 */ /* 0x000fd80003800000 */
[----:B---3--:R2:W5:Y:S01]  /*4ac30*/  LD.E R6, desc[UR4][R6.64] ;  /* 0x0000000406067980 */ /* 0x008562000c101900 */
[----:B----4-:R-:W-:-:S04]  /*4ac40*/  LOP3.LUT R12, R12, 0x1, RZ, 0xfc, !PT ;  /* 0x000000010c0c7812 */ /* 0x010fc800078efcff */
[----:B------:R-:W-:-:S13]  /*4ac50*/  ISETP.NE.AND P0, PT, R12, 0x3, PT ;  /* 0x000000030c00780c */ /* 0x000fda0003f05270 */
[----:B--2---:R-:W-:Y:S05]  /*4ac60*/  @!P0 BRA `(.L_x_12905) ;  /* 0x0000000000048947 */ /* 0x004fea0003800000 */
[----:B------:R-:W-:Y:S01]  /*4ac70*/  BPT.TRAP 0x1 ;  /* 0x000000040000795c */ /* 0x000fe20000300000 */
.L_x_12905:
[----:B------:R-:W-:Y:S05]  /*4ac80*/  BSYNC B2 ;  /* 0x0000000000027941 */ /* 0x000fea0003800000 */
.L_x_12904:
        /* <DEDUP_REMOVED lines=11> */
[----:B0-----:R-:W-:Y:S05]  /*4ad40*/  RET.REL.NODEC R220 `(_ZN7cutlass13device_kernelIN5flash11enable_sm90INS1_16FlashAttnFwdSm90INS1_25CollectiveMainloopFwdSm90ILi2EN4cute5tupleIJNS5_1CILi1EEES8_S8_EEENS6_IJNS7_ILi128EEENS7_ILi96EEENS7_ILi64EEEEEELi256ENS_10bfloat16_tEfNS_4arch4Sm90ELb0ELb1ELb0ELb1ELb1ELb0ELb1ELb1ELb0ELb1ELb1ELb0EEENS1_21CollectiveEpilogueFwdINS6_IJSA_NS7_ILi256EEESB_EEES9_SE_SG_Li256ELb1ELb1ELb1ELb0EEENS1_36VarlenDynamicPersistentTileSchedulerILi128ELi96ELi256ELi128ELb1ELb1ELb1ELb1ELb0ELb1EEEEEEEEEvNT_6ParamsE) ;  /* 0xfffffb50dcac7950 */ /* 0x001fea0003c3ffff */
.L_x_12880:
[----:B0-----:R0:W1:Y:S02]  /*4ad50*/  SYNCS.PHASECHK.TRANS64.TRYWAIT P0, [R6+URZ], R7 ;  /* 0x00000007060075a7 */ /* 0x001064000800017f */
[----:B-1----:R-:W-:Y:S05]  /*4ad60*/  @!P0 NANOSLEEP.SYNCS 0x989680 ;  /* 0x009896800000895d */ /* 0x002fea0003900000 */
[----:B------:R-:W1:Y:S02]  /*4ad70*/  @!P0 SYNCS.PHASECHK.TRANS64 P0, [R6+URZ], R7 ;  /* 0x00000007060085a7 */ /* 0x000e64000800007f */
[----:B-1----:R-:W-:Y:S05]  /*4ad80*/  @!P0 BRA `(.L_x_12880) ;  /* 0xfffffffc00f08947 */ /* 0x002fea000383ffff */
[----:B------:R-:W-:Y:S05]  /*4ad90*/  BRA `(.L_x_12879) ;  /* 0xfffffe4c00847947 */ /* 0x000fea000383ffff */
.L_x_12887:
[----:B0-----:R0:W1:Y:S02]  /*4ada0*/  SYNCS.PHASECHK.TRANS64.TRYWAIT P0, [R20+URZ], R21 ;  /* 0x00000015140075a7 */ /* 0x001064000800017f */
[----:B-1----:R-:W-:Y:S05]  /*4adb0*/  @!P0 NANOSLEEP.SYNCS 0x989680 ;  /* 0x009896800000895d */ /* 0x002fea0003900000 */
[----:B------:R-:W1:Y:S02]  /*4adc0*/  @!P0 SYNCS.PHASECHK.TRANS64 P0, [R20+URZ], R21 ;  /* 0x00000015140085a7 */ /* 0x000e64000800007f */
[----:B-1----:R-:W-:Y:S05]  /*4add0*/  @!P0 BRA `(.L_x_12887) ;  /* 0xfffffffc00f08947 */ /* 0x002fea000383ffff */
[----:B------:R-:W-:Y:S05]  /*4ade0*/  BRA `(.L_x_12886) ;  /* 0xfffffe5400587947 */ /* 0x000fea000383ffff */
.L_x_12906:
        /* <DEDUP_REMOVED lines=9> */
.L_x_15673:


//--------------------- .text._ZN7cutlass13device_kernelIN5flash11enable_sm90INS1_16FlashAttnFwdSm90INS1_25CollectiveMainloopFwdSm90ILi2EN4cute5tupleIJNS5_1CILi1EEES8_S8_EEENS6_IJNS7_ILi128EEENS7_ILi96EEENS7_ILi64EEEEEELi256ENS_10bfloat16_tEfNS_4arch4Sm90ELb0ELb1ELb0ELb1ELb1ELb1ELb1ELb1ELb0ELb1ELb1ELb0EEENS1_21CollectiveEpilogueFwdINS6_IJSA_NS7_ILi256EEESB_EEES9_SE_SG_Li256ELb1ELb1ELb1ELb0EEENS1_36VarlenDynamicPersistentTileSchedulerILi128ELi96ELi256ELi128ELb1ELb1ELb1ELb1ELb0ELb1EEEEEEEEEvNT_6ParamsE --------------------------
	.section	.text._ZN7cutlass13device_kernelIN5flash11enable_sm90INS1_16FlashAttnFwdSm90INS1_25CollectiveMainloopFwdSm90ILi2EN4cute5tupleIJNS5_1CILi1EEES8_S8_EEENS6_IJNS7_ILi128EEENS7_ILi96EEENS7_ILi64EEEEEELi256ENS_10bfloat16_tEfNS_4arch4Sm90ELb0ELb1ELb0ELb1ELb1ELb1ELb1ELb1ELb0ELb1ELb1ELb0EEENS1_21CollectiveEpilogueFwdINS6_IJSA_NS7_ILi256EEESB_EEES9_SE_SG_Li256ELb1ELb1ELb1ELb0EEENS1_36VarlenDynamicPersistentTileSchedulerILi128ELi96ELi256ELi128ELb1ELb1ELb1ELb1ELb0ELb1EEEEEEEEEvNT_6ParamsE,"ax",@progbits
	.align	128
.text._ZN7cutlass13device_kernelIN5flash11enable_sm90INS1_16FlashAttnFwdSm90INS1_25CollectiveMainloopFwdSm90ILi2EN4cute5tupleIJNS5_1CILi1EEES8_S8_EEENS6_IJNS7_ILi128EEENS7_ILi96EEENS7_ILi64EEEEEELi256ENS_10bfloat16_tEfNS_4arch4Sm90ELb0ELb1ELb0ELb1ELb1ELb1ELb1ELb1ELb0ELb1ELb1ELb0EEENS1_21CollectiveEpilogueFwdINS6_IJSA_NS7_ILi256EEESB_EEES9_SE_SG_Li256ELb1ELb1ELb1ELb0EEENS1_36VarlenDynamicPersistentTileSchedulerILi128ELi96ELi256ELi128ELb1ELb1ELb1ELb1ELb0ELb1EEEEEEEEEvNT_6ParamsE:
        .type           _ZN7cutlass13device_kernelIN5flash11enable_sm90INS1_16FlashAttnFwdSm90INS1_25CollectiveMainloopFwdSm90ILi2EN4cute5tupleIJNS5_1CILi1EEES8_S8_EEENS6_IJNS7_ILi128EEENS7_ILi96EEENS7_ILi64EEEEEELi256ENS_10bfloat16_tEfNS_4arch4Sm90ELb0ELb1ELb0ELb1ELb1ELb1ELb1ELb1ELb0ELb1ELb1ELb0EEENS1_21CollectiveEpilogueFwdINS6_IJSA_NS7_ILi256EEESB_EEES9_SE_SG_Li256ELb1ELb1ELb1ELb0EEENS1_36VarlenDynamicPersistentTileSchedulerILi128ELi96ELi256ELi128ELb1ELb1ELb1ELb1ELb0ELb1EEEEEEEEEvNT_6ParamsE,@function
        .size           _ZN7cutlass13device_kernelIN5flash11enable_sm90INS1_16FlashAttnFwdSm90INS1_25CollectiveMainloopFwdSm90ILi2EN4cute5tupleIJNS5_1CILi1EEES8_S8_EEENS6_IJNS7_ILi128EEENS7_ILi96EEENS7_ILi64EEEEEELi256ENS_10bfloat16_tEfNS_4arch4Sm90ELb0ELb1ELb0ELb1ELb1ELb1ELb1ELb1ELb0ELb1ELb1ELb0EEENS1_21CollectiveEpilogueFwdINS6_IJSA_NS7_ILi256EEESB_EEES9_SE_SG_Li256ELb1ELb1ELb1ELb0EEENS1_36VarlenDynamicPersistentTileSchedulerILi128ELi96ELi256ELi128ELb1ELb1ELb1ELb1ELb0ELb1EEEEEEEEEvNT_6ParamsE,(.L_x_15675 - _ZN7cutlass13device_kernelIN5flash11enable_sm90INS1_16FlashAttnFwdSm90INS1_25CollectiveMainloopFwdSm90ILi2EN4cute5tupleIJNS5_1CILi1EEES8_S8_EEENS6_IJNS7_ILi128EEENS7_ILi96EEENS7_ILi64EEEEEELi256ENS_10bfloat16_tEfNS_4arch4Sm90ELb0ELb1ELb0ELb1ELb1ELb1ELb1ELb1ELb0ELb1ELb1ELb0EEENS1_21CollectiveEpilogueFwdINS6_IJSA_NS7_ILi256EEESB_EEES9_SE_SG_Li256ELb1ELb1ELb1ELb0EEENS1_36VarlenDynamicPersistentTileSchedulerILi128ELi96ELi256ELi128ELb1ELb1ELb1ELb1ELb0ELb1EEEEEEEEEvNT_6ParamsE)
        .other          _ZN7cutlass13device_kernelIN5flash11enable_sm90INS1_16FlashAttnFwdSm90INS1_25CollectiveMainloopFwdSm90ILi2EN4cute5tupleIJNS5_1CILi1EEES8_S8_EEENS6_IJNS7_ILi128EEENS7_ILi96EEENS7_ILi64EEEEEELi256ENS_10bfloat16_tEfNS_4arch4Sm90ELb0ELb1ELb0ELb1ELb1ELb1ELb1ELb1ELb0ELb1ELb1ELb0EEENS1_21CollectiveEpilogueFwdINS6_IJSA_NS7_ILi256EEESB_EEES9_SE_SG_Li256ELb1ELb1ELb1ELb0EEENS1_36VarlenDynamicPersistentTileSchedulerILi128ELi96ELi256ELi128ELb1ELb1ELb1ELb1ELb0ELb1EEEEEEEEEvNT_6ParamsE,@"STO_CUDA_ENTRY STV_DEFAULT"
_ZN7cutlass13device_kernelIN5flash11enable_sm90INS1_16FlashAttnFwdSm90INS1_25CollectiveMainloopFwdSm90ILi2EN4cute5tupleIJNS5_1CILi1EEES8_S8_EEENS6_IJNS7_ILi128EEENS7_ILi96EEENS7_ILi64EEEEEELi256ENS_10bfloat16_tEfNS_4arch4Sm90ELb0ELb1ELb0ELb1ELb1ELb1ELb1ELb1ELb0ELb1ELb1ELb0EEENS1_21CollectiveEpilogueFwdINS6_IJSA_NS7_ILi256EEESB_EEES9_SE_SG_Li256ELb1ELb1ELb1ELb0EEENS1_36VarlenDynamicPersistentTileSchedulerILi128ELi96ELi256ELi128ELb1ELb1ELb1ELb1ELb0ELb1EEEEEEEEEvNT_6ParamsE:
        /* <DEDUP_REMOVED lines=23> */
.L_x_12908:
[----:B------:R-:W-:Y:S05]  /*0170*/  BSYNC B0 ;  /* 0x0000000000007941 */ /* 0x000fea0003800000 */
.L_x_12907:
        /* <DEDUP_REMOVED lines=43> */
.L_x_12909:
        /* <DEDUP_REMOVED lines=22> */
.L_x_12910:
        /* <DEDUP_REMOVED lines=18> */
.L_x_12911:
        /* <DEDUP_REMOVED lines=22> */
.L_x_12912:
        /* <DEDUP_REMOVED lines=22> */
.L_x_12913:
[----:B------:R-:W-:Y:S01]  /*0970*/  PLOP3.LUT P0, PT, PT, PT, UP0, 0x80, 0x0 ;  /* 0x000000000000781c */ /* 0x000fe20003f0f008 */
[----:B------:R-:W-:Y:S01]  /*0980*/  UMOV UR38, 0x1 ;  /* 0x0000000100267882 */ /* 0x000fe20000000000 */
[----:B------:R-:W-:Y:S01]  /*0990*/  NOP ;  /* 0x0000000000007918 */ /* 0x000fe20000000000 */
[----:B------:R-:W-:Y:S01]  /*09a0*/  USEL UR38, UR38, 0x2, !UP0 ;  /* 0x0000000226267887 */ /* 0x000fe2000c000000 */
[----:B------:R-:W-:Y:S01]  /*09b0*/  BSSY B9, `(.L_x_12914) ;  /* 0x0003927000097945 */ /* 0x000fe20003800000 */
[----:B------:R-:W-:Y:S01]  /*09c0*/  ULDC.64 UR44, c[0x0][0x208] ;  /* 0x00008200002c7ab9 */ /* 0x000fe20000000a00 */
[----:B------:R-:W-:Y:S02]  /*09d0*/  IMAD.U32 R18, RZ, RZ, UR37 ;  /* 0x00000025ff127e24 */ /* 0x000fe4000f8e00ff */
[----:B------:R-:W-:Y:S01]  /*09e0*/  IMAD.U32 R19, RZ, RZ, UR36 ;  /* 0x00000024ff137e24 */ /* 0x000fe2000f8e00ff */
[----:B0123--:R-:W-:Y:S06]  /*09f0*/  BAR.SYNC.DEFER_BLOCKING 0x0 ;  /* 0x0000000000007b1d */ /* 0x00ffec0000010000 */
[----:B------:R-:W-:Y:S05]  /*0a00*/  @!P0 BRA `(.L_x_12915) ;  /* 0x0000030400c48947 */ /* 0x000fea0003800000 */
.L_x_12916:
[----:B------:R-:W-:-:S08]  /*0a10*/  NOP ;  /* 0x0000000000007918 */ /* 0x000fd00000000000 */
[----:B------:R-:W0:Y:S02]  /*0a20*/  USETMAXREG.TRY_ALLOC.CTAPOOL UP0, 0xe8 ;  /* 0x000000e8000079c8 */ /* 0x000e240008000600 */
[----:B0-----:R-:W-:-:S13]  /*0a30*/  PLOP3.LUT P0, PT, PT, PT, UP0, 0x80, 0x0 ;  /* 0x000000000000781c */ /* 0x001fda0003f0f008 */
[----:B------:R-:W-:Y:S05]  /*0a40*/  @!P0 BRA `(.L_x_12916) ;  /* 0xfffffffc00f08947 */ /* 0x000fea000383ffff */
[----:B------:R-:W0:Y:S01]  /*0a50*/  S2R R0, SR_TID.X ;  /* 0x0000000000007919 */ /* 0x000e220000002100 */
[----:B------:R-:W1:Y:S01]  /*0a60*/  S2UR UR4, SR_CgaCtaId ;  /* 0x00000000000479c3 */ /* 0x000e620000008800 */
[----:B------:R-:W-:Y:S01]  /*0a70*/  MOV R2, 0x400 ;  /* 0x0000040000027802 */ /* 0x000fe20000000f00 */
[----:B------:R-:W-:-:S06]  /*0a80*/  UIADD3 URZ, UP0, UR37, 0x1f0, URZ ;  /* 0x000001f0253f7890 */ /* 0x000fcc000ff1e03f */
[----:B------:R-:W-:Y:S06]  /*0a90*/  BAR.ARV 0x8, 0x180 ;  /* 0x0206000000007b1d */ /* 0x000fec0000002000 */
[----:B------:R-:W-:Y:S01]  /*0aa0*/  UIADD3 URZ, UP1, UR37, 0x1fc, URZ ;  /* 0x000001fc253f7890 */ /* 0x000fe2000ff3e03f */
[----:B------:R-:W-:Y:S01]  /*0ab0*/  STL.64 [R1+0x1f0], RZ ;  /* 0x0001f0ff01007387 */ /* 0x000fe20000100a00 */
[----:B------:R-:W-:Y:S02]  /*0ac0*/  UIADD3.X UR39, URZ, UR36, URZ, UP0, !UPT ;  /* 0x000000243f277290 */ /* 0x000fe400087fe43f */
[----:B------:R-:W-:Y:S01]  /*0ad0*/  UIADD3.X UR40, URZ, UR36, URZ, UP1, !UPT ;  /* 0x000000243f287290 */ /* 0x000fe20008ffe43f */
[----:B------:R-:W-:Y:S04]  /*0ae0*/  STL [R1+0x1f8], RZ ;  /* 0x0001f8ff01007387 */ /* 0x000fe80000100800 */
        /* <DEDUP_REMOVED lines=13> */
[----:B------:R-:W-:Y:S02]  /*0bc0*/  IMAD.MOV.U32 R153, RZ, RZ, RZ ;  /* 0x000000ffff997224 */ /* 0x000fe400078e00ff */
[----:B------:R-:W-:Y:S02]  /*0bd0*/  IMAD.MOV.U32 R159, RZ, RZ, RZ ;  /* 0x000000ffff9f7224 */ /* 0x000fe400078e00ff */
[----:B0-----:R-:W-:-:S05]  /*0be0*/  VIADD R11, R0, 0xffffff80 ;  /* 0xffffff80000b7836 */ /* 0x001fca0000000000 */
[----:B------:R-:W-:Y:S01]  /*0bf0*/  SHF.R.S32.HI R0, RZ, 0x1f, R11 ;  /* 0x0000001fff007819 */ /* 0x000fe2000001140b */
[----:B------:R-:W-:Y:S03]  /*0c00*/  STL [R1+0x49c], R11 ;  /* 0x00049c0b01007387 */ /* 0x000fe60000100800 */
[CC--:B------:R-:W-:Y:S02]  /*0c10*/  LEA.HI R3, R0.reuse, R11.reuse, RZ, 0x7 ;  /* 0x0000000b00037211 */ /* 0x0c0fe400078f38ff */
[----:B------:R-:W-:Y:S02]  /*0c20*/  LEA.HI R8, R0, R11, RZ, 0x4 ;  /* 0x0000000b00087211 */ /* 0x000fe400078f20ff */
[----:B------:R-:W-:Y:S02]  /*0c30*/  LOP3.LUT R4, R3, 0xffffff80, RZ, 0xc0, !PT ;  /* 0xffffff8003047812 */ /* 0x000fe400078ec0ff */
[----:B------:R-:W-:-:S02]  /*0c40*/  SHF.R.S32.HI R12, RZ, 0x7, R3 ;  /* 0x00000007ff0c7819 */ /* 0x000fc40000011403 */
[----:B------:R-:W-:Y:S01]  /*0c50*/  SHF.R.S32.HI R9, RZ, 0x4, R8 ;  /* 0x00000004ff097819 */ /* 0x000fe20000011408 */
[----:B------:R-:W-:Y:S01]  /*0c60*/  IMAD.IADD R10, R11, 0x1, -R4 ;  /* 0x000000010b0a7824 */ /* 0x000fe200078e0a04 */
[----:B------:R-:W-:Y:S01]  /*0c70*/  LEA.HI R3, R3, R12, RZ, 0x1 ;  /* 0x0000000c03037211 */ /* 0x000fe200078f08ff */
[----:B------:R-:W-:Y:S01]  /*0c80*/  STL [R1+0x518], R12 ;  /* 0x0005180c01007387 */ /* 0x000fe20000100800 */
[----:B------:R-:W-:Y:S02]  /*0c90*/  LEA.HI R203, R0, R11, RZ, 0x5 ;  /* 0x0000000b00cb7211 */ /* 0x000fe400078f28ff */
[----:B------:R-:W-:Y:S01]  /*0ca0*/  SHF.R.S32.HI R4, RZ, 0x1f, R10 ;  /* 0x0000001fff047819 */ /* 0x000fe2000001140a */
[----:B------:R-:W-:Y:S01]  /*0cb0*/  STL [R1+0x514], R10 ;  /* 0x0005140a01007387 */ /* 0x000fe20000100800 */
[----:B------:R-:W-:Y:S02]  /*0cc0*/  LOP3.LUT R3, R3, 0x3fffffe, RZ, 0xc0, !PT ;  /* 0x03fffffe03037812 */ /* 0x000fe400078ec0ff */
[----:B------:R-:W-:-:S02]  /*0cd0*/  LEA.HI R5, R4, R10, RZ, 0x2 ;  /* 0x0000000a04057211 */ /* 0x000fc400078f10ff */
[----:B------:R-:W-:Y:S01]  /*0ce0*/  LEA.HI R4, R4, R10, RZ, 0x5 ;  /* 0x0000000a04047211 */ /* 0x000fe200078f28ff */
[----:B------:R-:W-:Y:S01]  /*0cf0*/  IMAD.IADD R3, R12, 0x1, -R3 ;  /* 0x000000010c037824 */ /* 0x000fe200078e0a03 */
[--C-:B------:R-:W-:Y:S02]  /*0d00*/  SHF.R.S32.HI R6, RZ, 0x2, R5.reuse ;  /* 0x00000002ff067819 */ /* 0x100fe40000011405 */
[----:B------:R-:W-:Y:S02]  /*0d10*/  SHF.R.S32.HI R7, RZ, 0x1f, R5 ;  /* 0x0000001fff077819 */ /* 0x000fe40000011405 */
[----:B------:R-:W-:Y:S02]  /*0d20*/  SHF.R.S32.HI R4, RZ, 0x5, R4 ;  /* 0x00000005ff047819 */ /* 0x000fe40000011404 */
[----:B------:R-:W-:Y:S02]  /*0d30*/  LEA.HI R7, R7, R6, RZ, 0x3 ;  /* 0x0000000607077211 */ /* 0x000fe400078f18ff */
[----:B------:R-:W-:-:S02]  /*0d40*/  SHF.R.S32.HI R203, RZ, 0x5, R203 ;  /* 0x00000005ffcb7819 */ /* 0x000fc400000114cb */
[----:B------:R-:W-:Y:S02]  /*0d50*/  LOP3.LUT R7, R7, 0xfffffff8, RZ, 0xc0, !PT ;  /* 0xfffffff807077812 */ /* 0x000fe400078ec0ff */
[----:B------:R-:W-:-:S03]  /*0d60*/  LOP3.LUT R5, R5, 0x7ffffffc, RZ, 0xc0, !PT ;  /* 0x7ffffffc05057812 */ /* 0x000fc600078ec0ff */
[----:B------:R-:W-:Y:S01]  /*0d70*/  IMAD.IADD R7, R6, 0x1, -R7 ;  /* 0x0000000106077824 */ /* 0x000fe200078e0a07 */
[----:B------:R-:W-:Y:S01]  /*0d80*/  LOP3.LUT R6, R8, 0x3fffff0, RZ, 0xc0, !PT ;  /* 0x03fffff008067812 */ /* 0x000fe200078ec0ff */
[----:B------:R-:W-:Y:S01]  /*0d90*/  IMAD.IADD R5, R10, 0x1, -R5 ;  /* 0x000000010a057824 */ /* 0x000fe200078e0a05 */
[----:B------:R-:W-:Y:S01]  /*0da0*/  LEA.HI R8, R8, R9, RZ, 0x1 ;  /* 0x0000000908087211 */ /* 0x000fe200078f08ff */
[----:B------:R-:W-:Y:S02]  /*0db0*/  IMAD R4, R4, 0x10, R7 ;  /* 0x0000001004047824 */ /* 0x000fe400078e0207 */
[----:B------:R-:W-:Y:S01]  /*0dc0*/  IMAD.IADD R6, R11, 0x1, -R6 ;  /* 0x000000010b067824 */ /* 0x000fe200078e0a06 */
[----:B------:R-:W-:Y:S01]  /*0dd0*/  LOP3.LUT R8, R8, 0x1ffffffe, RZ, 0xc0, !PT ;  /* 0x1ffffffe08087812 */ /* 0x000fe200078ec0ff */
[----:B------:R-:W-:Y:S01]  /*0de0*/  IMAD R204, R3, 0x40, R4 ;  /* 0x0000004003cc7824 */ /* 0x000fe200078e0204 */
[CC--:B------:R-:W-:Y:S01]  /*0df0*/  LEA.HI R3, R0.reuse, R11.reuse, RZ, 0x2 ;  /* 0x0000000b00037211 */ /* 0x0c0fe200078f10ff */
[----:B------:R-:W-:Y:S01]  /*0e00*/  IMAD.SHL.U32 R205, R5, 0x2, RZ ;  /* 0x0000000205cd7824 */ /* 0x000fe200078e00ff */
[----:B------:R-:W-:Y:S01]  /*0e10*/  LEA.HI R0, R0, R11, RZ, 0x3 ;  /* 0x0000000b00007211 */ /* 0x000fe200078f18ff */
[----:B------:R-:W-:Y:S01]  /*0e20*/  IMAD.IADD R8, R9, 0x1, -R8 ;  /* 0x0000000109087824 */ /* 0x000fe200078e0a08 */
[--C-:B------:R-:W-:Y:S01]  /*0e30*/  SHF.R.S32.HI R158, RZ, 0x2, R3.reuse ;  /* 0x00000002ff9e7819 */ /* 0x100fe20000011403 */
[----:B------:R-:W-:Y:S01]  /*0e40*/  IMAD R9, R203, 0x10, R6 ;  /* 0x00000010cb097824 */ /* 0x000fe200078e0206 */
[----:B------:R-:W-:Y:S01]  /*0e50*/  SHF.R.S32.HI R7, RZ, 0x1f, R3 ;  /* 0x0000001fff077819 */ /* 0x000fe20000011403 */
[----:B------:R-:W-:Y:S01]  /*0e60*/  VIADD R26, R205, 0x40 ;  /* 0x00000040cd1a7836 */ /* 0x000fe20000000000 */
[----:B------:R-:W-:Y:S01]  /*0e70*/  LOP3.LUT R3, R3, 0xfffffffc, RZ, 0xc0, !PT ;  /* 0xfffffffc03037812 */ /* 0x000fe200078ec0ff */
[----:B------:R-:W-:Y:S01]  /*0e80*/  VIADD R175, R158, 0x40 ;  /* 0x000000409eaf7836 */ /* 0x000fe20000000000 */
[----:B------:R-:W-:Y:S01]  /*0e90*/  SHF.R.S32.HI R4, RZ, 0x3, R0 ;  /* 0x00000003ff047819 */ /* 0x000fe20000011400 */
[----:B------:R-:W-:Y:S01]  /*0ea0*/  VIADD R24, R205, 0x50 ;  /* 0x00000050cd187836 */ /* 0x000fe20000000000 */
[----:B------:R-:W-:Y:S01]  /*0eb0*/  LOP3.LUT R0, R0, 0xfffffff8, RZ, 0xc0, !PT ;  /* 0xfffffff800007812 */ /* 0x000fe200078ec0ff */
[----:B------:R-:W-:Y:S01]  /*0ec0*/  IMAD.IADD R3, R11, 0x1, -R3 ;  /* 0x000000010b037824 */ /* 0x000fe200078e0a03 */
[----:B------:R-:W-:Y:S01]  /*0ed0*/  LEA.HI R7, R7, R158, RZ, 0x3 ;  /* 0x0000009e07077211 */ /* 0x000fe200078f18ff */
[----:B------:R0:W-:Y:S01]  /*0ee0*/  STL [R1+0x498], R4 ;  /* 0x0004980401007387 */ /* 0x0001e20000100800 */
[----:B------:R-:W-:-:S02]  /*0ef0*/  IMAD.SHL.U32 R206, R175, 0x40, RZ ;  /* 0x00000040afce7824 */ /* 0x000fc400078e00ff */
[----:B------:R-:W-:Y:S01]  /*0f00*/  IMAD.IADD R6, R11, 0x1, -R0 ;  /* 0x000000010b067824 */ /* 0x000fe200078e0a00 */
[C---:B------:R-:W-:Y:S01]  /*0f10*/  LEA.HI R0, R3.reuse, R3, RZ, 0x1 ;  /* 0x0000000303007211 */ /* 0x040fe200078f08ff */
[C---:B------:R-:W-:Y:S01]  /*0f20*/  IMAD.SHL.U32 R22, R3.reuse, 0x8, RZ ;  /* 0x0000000803167824 */ /* 0x040fe200078e00ff */
[----:B------:R-:W-:Y:S01]  /*0f30*/  LOP3.LUT R206, R206, 0x1c0, RZ, 0xc0, !PT ;  /* 0x000001c0cece7812 */ /* 0x000fe200078ec0ff */
[----:B------:R1:W-:Y:S01]  /*0f40*/  STL [R1+0x4a0], R3 ;  /* 0x0004a00301007387 */ /* 0x0003e20000100800 */
[----:B------:R-:W-:Y:S01]  /*0f50*/  LOP3.LUT R0, R0, 0x1ffffffe, RZ, 0xc0, !PT ;  /* 0x1ffffffe00007812 */ /* 0x000fe200078ec0ff */
[----:B------:R-:W-:Y:S01]  /*0f60*/  IMAD.SHL.U32 R154, R3, 0x4, RZ ;  /* 0x00000004039a7824 */ /* 0x000fe200078e00ff */
[----:B0-----:R-:W-:Y:S01]  /*0f70*/  SHF.R.S32.HI R4, RZ, 0x1f, R175 ;  /* 0x0000001fff047819 */ /* 0x001fe200000114af */
[----:B------:R0:W-:Y:S01]  /*0f80*/  STL [R1+0x4a8], R6 ;  /* 0x0004a80601007387 */ /* 0x0001e20000100800 */
[----:B------:R-:W-:Y:S01]  /*0f90*/  LOP3.LUT R7, R7, 0xfffffff8, RZ, 0xc0, !PT ;  /* 0xfffffff807077812 */ /* 0x000fe200078ec0ff */
[----:B------:R-:W-:Y:S01]  /*0fa0*/  IMAD.SHL.U32 R198, R6, 0x8, RZ ;  /* 0x0000000806c67824 */ /* 0x000fe200078e00ff */
[----:B------:R-:W-:Y:S01]  /*0fb0*/  LEA.HI R4, R4, R175, RZ, 0x3 ;  /* 0x000000af04047211 */ /* 0x000fe200078f18ff */
[----:B------:R-:W-:Y:S01]  /*0fc0*/  VIADD R17, R205, 0x68 ;  /* 0x00000068cd117836 */ /* 0x000fe20000000000 */
[----:B------:R-:W-:Y:S01]  /*0fd0*/  SHF.R.U32.HI R207, RZ, 0x3, R206 ;  /* 0x00000003ffcf7819 */ /* 0x000fe200000116ce */
[----:B-1----:R-:W-:Y:S01]  /*0fe0*/  IMAD.IADD R3, R3, 0x1, -R0 ;  /* 0x0000000103037824 */ /* 0x002fe200078e0a00 */
[--C-:B------:R-:W-:Y:S01]  /*0ff0*/  LOP3.LUT R0, R206, 0x38, R22.reuse, 0xf8, !PT ;  /* 0x00000038ce007812 */ /* 0x100fe200078ef816 */
[----:B------:R-:W-:Y:S01]  /*1000*/  IMAD.SHL.U32 R4, R4, 0x40, RZ ;  /* 0x0000004004047824 */ /* 0x000fe200078e00ff */
[----:B------:R-:W-:Y:S01]  /*1010*/  STL [R1+0x484], R26 ;  /* 0x0004841a01007387 */ /* 0x000fe20000100800 */
[----:B0-----:R-:W-:Y:S01]  /*1020*/  IMAD.IADD R6, R158, 0x1, -R7 ;  /* 0x000000019e067824 */ /* 0x001fe200078e0a07 */
[----:B------:R-:W-:Y:S01]  /*1030*/  SHF.R.S32.HI R23, RZ, 0x1f, R22 ;  /* 0x0000001fff177819 */ /* 0x000fe20000011416 */
[----:B------:R-:W-:Y:S01]  /*1040*/  VIADD R164, R154, 0x10 ;  /* 0x000000109aa47836 */ /* 0x000fe20000000000 */
[----:B------:R-:W-:Y:S01]  /*1050*/  LOP3.LUT R208, R4, 0xfffffe00, RZ, 0xc0, !PT ;  /* 0xfffffe0004d07812 */ /* 0x000fe200078ec0ff */
[C---:B------:R-:W-:Y:S01]  /*1060*/  VIADD R14, R205.reuse, 0x80 ;  /* 0x00000080cd0e7836 */ /* 0x040fe20000000000 */
[----:B------:R0:W-:Y:S01]  /*1070*/  STL [R1+0x494], R6 ;  /* 0x0004940601007387 */ /* 0x0001e20000100800 */
[----:B------:R-:W-:Y:S01]  /*1080*/  VIADD R11, R205, 0x98 ;  /* 0x00000098cd0b7836 */ /* 0x000fe20000000000 */
[----:B------:R-:W-:Y:S01]  /*1090*/  LOP3.LUT R7, R208, R0, R207, 0xf6, !PT ;  /* 0x00000000d0077212 */ /* 0x000fe200078ef6cf */
[----:B------:R-:W-:Y:S01]  /*10a0*/  IMAD R8, R9, 0x8, R8 ;  /* 0x0000000809087824 */ /* 0x000fe200078e0208 */
[----:B------:R-:W-:Y:S01]  /*10b0*/  STL [R1+0x47c], R24 ;  /* 0x00047c1801007387 */ /* 0x000fe20000100800 */
[----:B------:R-:W-:Y:S01]  /*10c0*/  VIADD R5, R205, 0xc0 ;  /* 0x000000c0cd057836 */ /* 0x000fe20000000000 */
[----:B------:R-:W-:Y:S01]  /*10d0*/  SHF.R.S32.HI R222, RZ, 0x1f, R198 ;  /* 0x0000001fffde7819 */ /* 0x000fe200000114c6 */
[----:B------:R-:W-:Y:S01]  /*10e0*/  IMAD R0, R7, 0x2, R2 ;  /* 0x0000000207007824 */ /* 0x000fe200078e0202 */
[----:B------:R-:W-:Y:S01]  /*10f0*/  SHF.R.S32.HI R7, RZ, 0x1f, R26 ;  /* 0x0000001fff077819 */ /* 0x000fe2000001141a */
[----:B------:R-:W-:Y:S01]  /*1100*/  IMAD.SHL.U32 R4, R8, 0x8, RZ ;  /* 0x0000000808047824 */ /* 0x000fe200078e00ff */
[----:B0-----:R-:W-:Y:S01]  /*1110*/  SHF.R.S32.HI R6, RZ, 0x1f, R164 ;  /* 0x0000001fff067819 */ /* 0x001fe200000114a4 */
[C---:B------:R-:W-:Y:S01]  /*1120*/  VIADD R8, R205.reuse, 0xb0 ;  /* 0x000000b0cd087836 */ /* 0x040fe20000000000 */
[----:B------:R0:W-:Y:S01]  /*1130*/  STL [R1+0x444], R5 ;  /* 0x0004440501007387 */ /* 0x0001e20000100800 */
[----:B------:R-:W-:-:S02]  /*1140*/  VIADD R227, R205, 0xd8 ;  /* 0x000000d8cde37836 */ /* 0x000fc40000000000 */
[C---:B------:R-:W-:Y:S01]  /*1150*/  VIADD R229, R205.reuse, 0xc8 ;  /* 0x000000c8cde57836 */ /* 0x040fe20000000000 */
[----:B------:R1:W-:Y:S01]  /*1160*/  STL [R1+0x508], R7 ;  /* 0x0005080701007387 */ /* 0x0003e20000100800 */
[C---:B------:R-:W-:Y:S02]  /*1170*/  VIADD R228, R205.reuse, 0xd0 ;  /* 0x000000d0cde47836 */ /* 0x040fe40000000000 */
[C---:B------:R-:W-:Y:S01]  /*1180*/  VIADD R28, R205.reuse, 0x38 ;  /* 0x00000038cd1c7836 */ /* 0x040fe20000000000 */
[----:B------:R2:W-:Y:S01]  /*1190*/  STL [R1+0x4a4], R6 ;  /* 0x0004a40601007387 */ /* 0x0005e20000100800 */
[C---:B------:R-:W-:Y:S01]  /*11a0*/  VIADD R25, R205.reuse, 0x48 ;  /* 0x00000048cd197836 */ /* 0x040fe20000000000 */
[----:B0-----:R-:W-:Y:S01]  /*11b0*/  SHF.R.S32.HI R5, RZ, 0x1f, R5 ;  /* 0x0000001fff057819 */ /* 0x001fe20000011405 */
[C---:B------:R-:W-:Y:S01]  /*11c0*/  VIADD R21, R205.reuse, 0x58 ;  /* 0x00000058cd157836 */ /* 0x040fe20000000000 */
[----:B------:R0:W-:Y:S01]  /*11d0*/  STL [R1+0x520], R4 ;  /* 0x0005200401007387 */ /* 0x0001e20000100800 */
[C---:B------:R-:W-:Y:S01]  /*11e0*/  VIADD R20, R205.reuse, 0x60 ;  /* 0x00000060cd147836 */ /* 0x040fe20000000000 */
[----:B-1----:R-:W-:Y:S01]  /*11f0*/  SHF.R.S32.HI R7, RZ, 0x1f, R24 ;  /* 0x0000001fff077819 */ /* 0x002fe20000011418 */
[C---:B------:R-:W-:Y:S01]  /*1200*/  VIADD R16, R205.reuse, 0x70 ;  /* 0x00000070cd107836 */ /* 0x040fe20000000000 */
[----:B------:R1:W-:Y:S01]  /*1210*/  STL [R1+0x4c8], R5 ;  /* 0x0004c80501007387 */ /* 0x0003e20000100800 */
[----:B------:R-:W-:-:S02]  /*1220*/  VIADD R15, R205, 0x78 ;  /* 0x00000078cd0f7836 */ /* 0x000fc40000000000 */
[C---:B--2---:R-:W-:Y:S01]  /*1230*/  VIADD R6, R205.reuse, 0xb8 ;  /* 0x000000b8cd067836 */ /* 0x044fe20000000000 */
[----:B------:R2:W-:Y:S01]  /*1240*/  STL [R1+0x500], R7 ;  /* 0x0005000701007387 */ /* 0x0005e20000100800 */
[C---:B------:R-:W-:Y:S02]  /*1250*/  VIADD R13, R205.reuse, 0x88 ;  /* 0x00000088cd0d7836 */ /* 0x040fe40000000000 */
[C---:B0-----:R-:W-:Y:S01]  /*1260*/  VIADD R4, R205.reuse, 0xf0 ;  /* 0x000000f0cd047836 */ /* 0x041fe20000000000 */
        /* <DEDUP_REMOVED lines=9> */
[----:B------:R-:W-:Y:S01]  /*1300*/  VIADD R225, R205, 0xe8 ;  /* 0x000000e8cde17836 */ /* 0x000fe20000000000 */
[----:B0-----:R-:W-:Y:S01]  /*1310*/  SHF.R.S32.HI R6, RZ, 0x1f, R6 ;  /* 0x0000001fff067819 */ /* 0x001fe20000011406 */
[C---:B------:R-:W-:Y:S01]  /*1320*/  VIADD R152, R22.reuse, 0x20 ;  /* 0x0000002016987836 */ /* 0x040fe20000000000 */
[----:B------:R0:W-:Y:S01]  /*1330*/  STL [R1+0x4f4], R7 ;  /* 0x0004f40701007387 */ /* 0x0001e20000100800 */
[----:B------:R-:W-:-:S02]  /*1340*/  VIADD R172, R22, 0x40 ;  /* 0x0000004016ac7836 */ /* 0x000fc40000000000 */
[C---:B-1----:R-:W-:Y:S01]  /*1350*/  VIADD R0, R205.reuse, 0xf8 ;  /* 0x000000f8cd007836 */ /* 0x042fe20000000000 */
[----:B------:R1:W-:Y:S01]  /*1360*/  STL [R1+0x4cc], R6 ;  /* 0x0004cc0601007387 */ /* 0x0003e20000100800 */
[C---:B------:R-:W-:Y:S01]  /*1370*/  VIADD R167, R22.reuse, 0x60 ;  /* 0x0000006016a77836 */ /* 0x040fe20000000000 */
[----:B--2---:R-:W-:Y:S01]  /*1380*/  SHF.R.S32.HI R5, RZ, 0x1f, R4 ;  /* 0x0000001fff057819 */ /* 0x004fe20000011404 */
[C---:B------:R-:W-:Y:S01]  /*1390*/  VIADD R166, R22.reuse, 0x80 ;  /* 0x0000008016a67836 */ /* 0x040fe20000000000 */
[----:B------:R2:W-:Y:S01]  /*13a0*/  STL [R1+0x490], R4 ;  /* 0x0004900401007387 */ /* 0x0005e20000100800 */
[C---:B------:R-:W-:Y:S01]  /*13b0*/  VIADD R165, R22.reuse, 0xa0 ;  /* 0x000000a016a57836 */ /* 0x040fe20000000000 */
[----:B0-----:R-:W-:Y:S01]  /*13c0*/  SHF.R.S32.HI R7, RZ, 0x1f, R14 ;  /* 0x0000001fff077819 */ /* 0x001fe2000001140e */
[C---:B------:R-:W-:Y:S01]  /*13d0*/  VIADD R174, R22.reuse, 0xc0 ;  /* 0x000000c016ae7836 */ /* 0x040fe20000000000 */
[----:B------:R0:W-:Y:S01]  /*13e0*/  STL [R1+0x488], R28 ;  /* 0x0004881c01007387 */ /* 0x0001e20000100800 */
[----:B------:R-:W-:Y:S01]  /*13f0*/  VIADD R173, R22, 0xe0 ;  /* 0x000000e016ad7836 */ /* 0x000fe20000000000 */
[----:B-1----:R-:W-:Y:S01]  /*1400*/  SHF.R.S32.HI R6, RZ, 0x1f, R228 ;  /* 0x0000001fff067819 */ /* 0x002fe200000114e4 */
[C---:B------:R-:W-:Y:S01]  /*1410*/  VIADD R200, R198.reuse, 0x40 ;  /* 0x00000040c6c87836 */ /* 0x040fe20000000000 */
[----:B------:R1:W-:Y:S01]  /*1420*/  STL [R1+0x4e8], R7 ;  /* 0x0004e80701007387 */ /* 0x0003e20000100800 */
[C---:B------:R-:W-:Y:S01]  /*1430*/  VIADD R199, R198.reuse, 0x80 ;  /* 0x00000080c6c77836 */ /* 0x040fe20000000000 */
[----:B--2---:R-:W-:Y:S01]  /*1440*/  SHF.R.S32.HI R4, RZ, 0x1f, R0 ;  /* 0x0000001fff047819 */ /* 0x004fe20000011400 */
[----:B------:R-:W-:Y:S01]  /*1450*/  VIADD R201, R198, 0xc0 ;  /* 0x000000c0c6c97836 */ /* 0x000fe20000000000 */
[----:B------:R2:W-:Y:S01]  /*1460*/  STL [R1+0x480], R25 ;  /* 0x0004801901007387 */ /* 0x0005e20000100800 */
[----:B------:R-:W-:Y:S01]  /*1470*/  SHF.R.S32.HI R157, RZ, 0x1f, R152 ;  /* 0x0000001fff9d7819 */ /* 0x000fe20000011498 */
[----:B------:R-:W-:Y:S01]  /*1480*/  VIADD R223, R205, 0x30 ;  /* 0x00000030cddf7836 */ /* 0x000fe20000000000 */
[----:B0-----:R-:W-:Y:S01]  /*1490*/  SHF.R.S32.HI R28, RZ, 0x1f, R28 ;  /* 0x0000001fff1c7819 */ /* 0x001fe2000001141c */
[----:B------:R0:W-:Y:S01]  /*14a0*/  STL [R1+0x478], R21 ;  /* 0x0004781501007387 */ /* 0x0001e20000100800 */
[----:B------:R-:W-:-:S02]  /*14b0*/  SHF.R.S32.HI R197, RZ, 0x1f, R172 ;  /* 0x0000001fffc57819 */ /* 0x000fc400000114ac */
[----:B-1----:R-:W-:Y:S01]  /*14c0*/  SHF.R.S32.HI R7, RZ, 0x1f, R11 ;  /* 0x0000001fff077819 */ /* 0x002fe2000001140b */
[----:B------:R1:W-:Y:S01]  /*14d0*/  STL [R1+0x474], R20 ;  /* 0x0004741401007387 */ /* 0x0003e20000100800 */
[----:B------:R-:W-:Y:S02]  /*14e0*/  SHF.R.S32.HI R196, RZ, 0x1f, R167 ;  /* 0x0000001fffc47819 */ /* 0x000fe400000114a7 */
[----:B--2---:R-:W-:Y:S01]  /*14f0*/  SHF.R.S32.HI R25, RZ, 0x1f, R25 ;  /* 0x0000001fff197819 */ /* 0x004fe20000011419 */
[----:B------:R2:W-:Y:S01]  /*1500*/  STL [R1+0x4dc], R7 ;  /* 0x0004dc0701007387 */ /* 0x0005e20000100800 */
[----:B------:R-:W-:Y:S02]  /*1510*/  SHF.R.S32.HI R195, RZ, 0x1f, R166 ;  /* 0x0000001fffc37819 */ /* 0x000fe400000114a6 */
        /* <DEDUP_REMOVED lines=20> */
[----:B-1----:R-:W-:-:S03]  /*1660*/  SHF.R.S32.HI R12, RZ, 0x1f, R12 ;  /* 0x0000001fff0c7819 */ /* 0x002fc6000001140c */
[----:B------:R1:W-:Y:S01]  /*1670*/  STL [R1+0x48c], R0 ;  /* 0x00048c0001007387 */ /* 0x0003e20000100800 */
[----:B--2---:R-:W-:-:S03]  /*1680*/  SHF.R.S32.HI R10, RZ, 0x1f, R10 ;  /* 0x0000001fff0a7819 */ /* 0x004fc6000001140a */
[----:B------:R2:W-:Y:S01]  /*1690*/  STL [R1+0x4c4], R7 ;  /* 0x0004c40701007387 */ /* 0x0005e20000100800 */
[----:B0-----:R-:W-:-:S03]  /*16a0*/  SHF.R.S32.HI R9, RZ, 0x1f, R9 ;  /* 0x0000001fff097819 */ /* 0x001fc60000011409 */
[----:B------:R0:W-:Y:S01]  /*16b0*/  STL [R1+0x4c0], R6 ;  /* 0x0004c00601007387 */ /* 0x0001e20000100800 */
[----:B-1----:R-:W-:-:S03]  /*16c0*/  IMAD R0, R3, 0x8, R204 ;  /* 0x0000000803007824 */ /* 0x002fc600078e02cc */
[----:B------:R1:W-:Y:S01]  /*16d0*/  STL [R1+0x470], R17 ;  /* 0x0004701101007387 */ /* 0x0003e20000100800 */
[----:B--2---:R-:W-:-:S03]  /*16e0*/  SHF.R.S32.HI R7, RZ, 0x1f, R226 ;  /* 0x0000001fff077819 */ /* 0x004fc600000114e2 */
[----:B------:R1:W-:Y:S01]  /*16f0*/  STL [R1+0x464], R14 ;  /* 0x0004640e01007387 */ /* 0x0003e20000100800 */
[----:B0-----:R-:W-:-:S03]  /*1700*/  SHF.R.S32.HI R6, RZ, 0x1f, R225 ;  /* 0x0000001fff067819 */ /* 0x001fc600000114e1 */
        /* <DEDUP_REMOVED lines=16> */
[----:B------:R1:W-:Y:S02]  /*1810*/  STL [R1+0x4ac], R4 ;  /* 0x0004ac0401007387 */ /* 0x0003e40000100800 */
.L_x_13160:
[----:B------:R-:W-:Y:S05]  /*1820*/  YIELD ;  /* 0x0000000000007946 */ /* 0x000fea0003800000 */
[----:B------:R-:W-:Y:S01]  /*1830*/  ULDC.64 UR4, c[0x0][0xb20] ;  /* 0x0002c80000047ab9 */ /* 0x000fe20000000a00 */
[----:B012---:R-:W0:Y:S01]  /*1840*/  LDC.64 R4, c[0x0][0xb00] ;  /* 0x0002c000ff047b82 */ /* 0x007e220000000a00 */
[----:B------:R-:W-:Y:S01]  /*1850*/  ISETP.NE.U32.AND P1, PT, RZ, UR4, PT ;  /* 0x00000004ff007c0c */ /* 0x000fe2000bf25070 */
[----:B----4-:R-:W-:Y:S02]  /*1860*/  IMAD.MOV.U32 R10, RZ, RZ, RZ ;  /* 0x000000ffff0a7224 */ /* 0x010fe400078e00ff */
[----:B------:R-:W-:Y:S01]  /*1870*/  IMAD.MOV.U32 R30, RZ, RZ, RZ ;  /* 0x000000ffff1e7224 */ /* 0x000fe200078e00ff */
[----:B------:R-:W-:Y:S01]  /*1880*/  ISETP.NE.AND.EX P1, PT, RZ, UR5, PT, P1 ;  /* 0x00000005ff007c0c */ /* 0x000fe2000bf25310 */
[----:B------:R-:W-:-:S02]  /*1890*/  ULDC.64 UR4, c[0x0][0xb10] ;  /* 0x0002c40000047ab9 */ /* 0x000fc40000000a00 */
[----:B------:R-:W-:-:S04]  /*18a0*/  ISETP.NE.U32.AND P2, PT, RZ, UR4, PT ;  /* 0x00000004ff007c0c */ /* 0x000fc8000bf45070 */
[----:B------:R-:W-:Y:S01]  /*18b0*/  ISETP.NE.AND.EX P2, PT, RZ, UR5, PT, P2 ;  /* 0x00000005ff007c0c */ /* 0x000fe2000bf45320 */
[----:B------:R-:W-:Y:S02]  /*18c0*/  ULDC.64 UR4, c[0x0][0xb00] ;  /* 0x0002c00000047ab9 */ /* 0x000fe40000000a00 */
[----:B------:R-:W-:-:S03]  /*18d0*/  ISETP.NE.U32.AND P0, PT, RZ, UR4, PT ;  /* 0x00000004ff007c0c */ /* 0x000fc6000bf05070 */
[----:B---3--:R-:W1:Y:S01]  /*18e0*/  @P1 LDC.64 R6, c[0x0][0xb20] ;  /* 0x0002c800ff061b82 */ /* 0x008e620000000a00 */
        /* <DEDUP_REMOVED lines=30> */
.L_x_12918:
        /* <DEDUP_REMOVED lines=14> */
.L_x_12919:
[----:B------:R-:W-:Y:S05]  /*1bb0*/  @!P0 BRA `(.L_x_12920) ;  /* 0x00000000000c8947 */ /* 0x000fea0003800000 */
[----:B------:R-:W2:Y:S04]  /*1bc0*/  LDG.E R0, desc[UR44][R4.64] ;  /* 0x0000002c04007981 */ /* 0x000ea8000c1e1900 */
[----:B------:R-:W2:Y:S02]  /*1bd0*/  LDG.E R31, desc[UR44][R4.64+0x4] ;  /* 0x0000042c041f7981 */ /* 0x000ea4000c1e1900 */
[----:B--2---:R-:W-:-:S07]  /*1be0*/  IMAD.IADD R31, R31, 0x1, -R0 ;  /* 0x000000011f1f7824 */ /* 0x004fce00078e0a00 */
.L_x_12920:
[----:B------:R-:W-:Y:S02]  /*1bf0*/  ULDC.64 UR4, c[0x0][0xb08] ;  /* 0x0002c20000047ab9 */ /* 0x000fe40000000a00 */
[----:B------:R-:W-:-:S04]  /*1c00*/  ISETP.NE.U32.AND P0, PT, RZ, UR4, PT ;  /* 0x00000004ff007c0c */ /* 0x000fc8000bf05070 */
[----:B------:R-:W-:Y:S01]  /*1c10*/  ISETP.NE.AND.EX P0, PT, RZ, UR5, PT, P0 ;  /* 0x00000005ff007c0c */ /* 0x000fe2000bf05300 */
[----:B------:R-:W-:Y:S02]  /*1c20*/  ULDC.64 UR4, c[0x0][0xb28] ;  /* 0x0002ca0000047ab9 */ /* 0x000fe40000000a00 */
[----:B------:R-:W-:-:S04]  /*1c30*/  ISETP.NE.U32.AND P1, PT, RZ, UR4, PT ;  /* 0x00000004ff007c0c */ /* 0x000fc8000bf25070 */
[----:B------:R-:W-:-:S06]  /*1c40*/  ISETP.NE.AND.EX P1, PT, RZ, UR5, PT, P1 ;  /* 0x00000005ff007c0c */ /* 0x000fcc000bf25310 */
[----:B------:R-:W1:Y:S08]  /*1c50*/  @P0 LDC.64 R8, c[0x0][0xb08] ;  /* 0x0002c200ff080b82 */ /* 0x000e700000000a00 */
[----:B0-----:R-:W0:Y:S01]  /*1c60*/  @P1 LDC.64 R4, c[0x0][0xb28] ;  /* 0x0002ca00ff041b82 */ /* 0x001e220000000a00 */
[----:B-1----:R-:W-:-:S05]  /*1c70*/  @P0 IMAD.WIDE R8, R99, 0x4, R8 ;  /* 0x0000000463080825 */ /* 0x002fca00078e0208 */
[----:B------:R-:W2:Y:S04]  /*1c80*/  @P0 LDG.E R0, desc[UR44][R8.64] ;  /* 0x0000002c08000981 */ /* 0x000ea8000c1e1900 */
[----:B------:R-:W2:Y:S01]  /*1c90*/  @P0 LDG.E R3, desc[UR44][R8.64+0x4] ;  /* 0x0000042c08030981 */ /* 0x000ea2000c1e1900 */
[----:B0-----:R-:W-:Y:S02]  /*1ca0*/  @P1 IMAD.WIDE R6, R99, 0x4, R4 ;  /* 0x0000000463061825 */ /* 0x001fe400078e0204 */
[----:B------:R-:W0:Y:S02]  /*1cb0*/  LDC R4, c[0x0][0x448] ;  /* 0x00011200ff047b82 */ /* 0x000e240000000800 */
[----:B-----5:R-:W-:-:S06]  /*1cc0*/  IMAD.MOV.U32 R44, RZ, RZ, R31 ;  /* 0x000000ffff2c7224 */ /* 0x020fcc00078e001f */
[----:B------:R1:W5:Y:S01]  /*1cd0*/  @P1 LDG.E R44, desc[UR44][R6.64] ;  /* 0x0000002c062c1981 */ /* 0x000362000c1e1900 */
[----:B------:R-:W-:Y:S02]  /*1ce0*/  IMAD.SHL.U32 R216, R97, 0x80, RZ ;  /* 0x0000008061d87824 */ /* 0x000fe400078e00ff */
[----:B------:R-:W-:Y:S01]  /*1cf0*/  IMAD.IADD R13, R31, 0x1, -R10 ;  /* 0x000000011f0d7824 */ /* 0x000fe200078e0a0a */
[----:B0-----:R-:W-:Y:S02]  /*1d00*/  ISETP.NE.AND P1, PT, R4, 0x1, PT ;  /* 0x000000010400780c */ /* 0x001fe40003f25270 */
[----:B------:R-:W0:Y:S11]  /*1d10*/  LDC.64 R4, c[0x0][0xad8] ;  /* 0x0002b600ff047b82 */ /* 0x000e360000000a00 */
        /* <DEDUP_REMOVED lines=8> */
[----:B------:R-:W-:Y:S01]  /*1da0*/  VIADD R0, R29, 0x5f ;  /* 0x0000005f1d007836 */ /* 0x000fe20000000000 */
[----:B---3--:R-:W-:-:S03]  /*1db0*/  @P1 SHF.R.U32.HI R3, RZ, R11, R6 ;  /* 0x0000000bff031219 */ /* 0x008fc60000011606 */
        /* <DEDUP_REMOVED lines=17> */
.L_x_12923:
[----:B------:R-:W-:-:S13]  /*1ed0*/  ISETP.NE.AND P0, PT, R5, 0x1, PT ;  /* 0x000000010500780c */ /* 0x000fda0003f05270 */
[----:B------:R-:W0:Y:S02]  /*1ee0*/  @P0 LDC.64 R6, c[0x0][0xae0] ;  /* 0x0002b800ff060b82 */ /* 0x000e240000000a00 */
[----:B0-----:R-:W-:-:S05]  /*1ef0*/  @P0 IMAD.HI.U32 R6, R0, R6, RZ ;  /* 0x0000000600060227 */ /* 0x001fca00078e00ff */
[----:B------:R-:W-:-:S07]  /*1f00*/  @P0 SHF.R.U32.HI R0, RZ, R7, R6 ;  /* 0x00000007ff000219 */ /* 0x000fce0000011606 */
.L_x_12924:
[----:B------:R-:W-:Y:S05]  /*1f10*/  BSYNC B0 ;  /* 0x0000000000007941 */ /* 0x000fea0003800000 */
.L_x_12922:
[----:B------:R-:W-:-:S05]  /*1f20*/  IMAD R3, R0, R5, R5 ;  /* 0x0000000500037224 */ /* 0x000fca00078e0205 */
[----:B------:R-:W-:-:S07]  /*1f30*/  VIMNMX R4, R4, R3, PT ;  /* 0x0000000304047248 */ /* 0x000fce0003fe0100 */
.L_x_12921:
        /* <DEDUP_REMOVED lines=25> */
.L_x_12927:
[----:B------:R-:W-:-:S13]  /*20d0*/  ISETP.NE.AND P0, PT, R5, 0x1, PT ;  /* 0x000000010500780c */ /* 0x000fda0003f05270 */
[----:B------:R-:W0:Y:S02]  /*20e0*/  @P0 LDC.64 R6, c[0x0][0xae0] ;  /* 0x0002b800ff060b82 */ /* 0x000e240000000a00 */
[----:B0-----:R-:W-:-:S05]  /*20f0*/  @P0 IMAD.HI.U32 R6, R0, R6, RZ ;  /* 0x0000000600060227 */ /* 0x001fca00078e00ff */
[----:B------:R-:W-:-:S07]  /*2100*/  @P0 SHF.R.U32.HI R0, RZ, R7, R6 ;  /* 0x00000007ff000219 */ /* 0x000fce0000011606 */
.L_x_12928:
[----:B------:R-:W-:Y:S05]  /*2110*/  BSYNC B0 ;  /* 0x0000000000007941 */ /* 0x000fea0003800000 */
.L_x_12926:
[----:B------:R-:W-:-:S05]  /*2120*/  IMAD R0, R0, R5, RZ ;  /* 0x0000000500007224 */ /* 0x000fca00078e02ff */
[----:B------:R-:W-:-:S07]  /*2130*/  VIMNMX R3, R3, R0, !PT ;  /* 0x0000000003037248 */ /* 0x000fce0007fe0100 */
.L_x_12925:
[----:B------:R-:W-:Y:S01]  /*2140*/  IMAD.HI R3, R3, 0x2aaaaaab, RZ ;  /* 0x2aaaaaab03037827 */ /* 0x000fe200078e02ff */
[----:B------:R-:W-:Y:S01]  /*2150*/  BSSY B0, `(.L_x_12929) ;  /* 0x0000028000007945 */ /* 0x000fe20003800000 */
[----:B------:R-:W-:Y:S02]  /*2160*/  LOP3.LUT R224, R217, 0xff, RZ, 0xc0, !PT ;  /* 0x000000ffd9e07812 */ /* 0x000fe400078ec0ff */
[----:B------:R-:W-:Y:S02]  /*2170*/  SHF.R.U32.HI R217, RZ, 0x10, R217 ;  /* 0x00000010ffd97819 */ /* 0x000fe400000116d9 */
[----:B------:R-:W-:-:S04]  /*2180*/  SHF.R.U32.HI R0, RZ, 0x1f, R3 ;  /* 0x0000001fff007819 */ /* 0x000fc80000011603 */
[----:B------:R-:W-:Y:S01]  /*2190*/  LEA.HI.SX32 R0, R3, R0, 0x1c ;  /* 0x0000000003007211 */ /* 0x000fe200078fe2ff */
[----:B------:R-:W-:-:S03]  /*21a0*/  IMAD.MOV.U32 R3, RZ, RZ, RZ ;  /* 0x000000ffff037224 */ /* 0x000fc600078e00ff */
        /* <DEDUP_REMOVED lines=34> */
.L_x_12930:
[----:B------:R-:W-:Y:S05]  /*23d0*/  BSYNC B0 ;  /* 0x0000000000007941 */ /* 0x000fea0003800000 */
.L_x_12929:
        /* <DEDUP_REMOVED lines=37> */
.L_x_12933:
[----:B------:R-:W-:Y:S05]  /*2630*/  BSYNC B6 ;  /* 0x0000000000067941 */ /* 0x000fea0003800000 */
.L_x_12932:
        /* <DEDUP_REMOVED lines=20> */
.L_x_12935:
[----:B------:R-:W-:Y:S05]  /*2780*/  BSYNC B6 ;  /* 0x0000000000067941 */ /* 0x000fea0003800000 */
.L_x_12934:
[----:B------:R-:W-:Y:S01]  /*2790*/  ULDC.64 UR4, c[0x0][0xaf0] ;  /* 0x0002bc0000047ab9 */ /* 0x000fe20000000a00 */
[----:B------:R-:W2:Y:S01]  /*27a0*/  LDL R34, [R1+0x494] ;  /* 0x0004940001227983 */ /* 0x000ea20000100800 */
[----:B------:R-:W-:Y:S01]  /*27b0*/  ISETP.NE.U32.AND P0, PT, RZ, UR4, PT ;  /* 0x00000004ff007c0c */ /* 0x000fe2000bf05070 */
[----:B------:R-:W-:Y:S02]  /*27c0*/  IMAD.MOV.U32 R0, RZ, RZ, R99 ;  /* 0x000000ffff007224 */ /* 0x000fe400078e0063 */
[----:B------:R-:W3:Y:S01]  /*27d0*/  LDL R32, [R1+0x4a0] ;  /* 0x0004a00001207983 */ /* 0x000ee20000100800 */
[----:B------:R-:W-:Y:S01]  /*27e0*/  ISETP.NE.AND.EX P0, PT, RZ, UR5, PT, P0 ;  /* 0x00000005ff007c0c */ /* 0x000fe2000bf05300 */
[----:B------:R-:W-:Y:S01]  /*27f0*/  ULDC UR8, c[0x0][0x320] ;  /* 0x0000c80000087ab9 */ /* 0x000fe20000000800 */
[----:B------:R-:W-:Y:S01]  /*2800*/  SHF.R.S32.HI R3, RZ, 0x1f, R158 ;  /* 0x0000001fff037819 */ /* 0x000fe2000001149e */
[----:B------:R-:W0:Y:S01]  /*2810*/  S2R R33, SR_TID.X ;  /* 0x0000000000217919 */ /* 0x000e220000002100 */
[----:B------:R-:W1:Y:S01]  /*2820*/  LDC R11, c[0x0][0x3f4] ;  /* 0x0000fd00ff0b7b82 */ /* 0x000e620000000800 */
[----:B------:R-:W-:Y:S01]  /*2830*/  ULDC.64 UR4, c[0x0][0x3f8] ;  /* 0x0000fe0000047ab9 */ /* 0x000fe20000000a00 */
[----:B------:R-:W-:Y:S01]  /*2840*/  SHF.R.S32.HI R155, RZ, 0x1f, R154 ;  /* 0x0000001fff9b7819 */ /* 0x000fe2000001149a */
[----:B------:R-:W-:-:S06]  /*2850*/  ULDC.64 UR6, c[0x0][0x408] ;  /* 0x0001020000067ab9 */ /* 0x000fcc0000000a00 */
[----:B------:R-:W4:Y:S02]  /*2860*/  @P0 LDC.64 R4, c[0x0][0xaf0] ;  /* 0x0002bc00ff040b82 */ /* 0x000f240000000a00 */
[----:B----4-:R-:W-:-:S05]  /*2870*/  @P0 IMAD.WIDE R4, R99, 0x4, R4 ;  /* 0x0000000463040825 */ /* 0x010fca00078e0204 */
[----:B------:R4:W3:Y:S01]  /*2880*/  @P0 LDG.E R0, desc[UR44][R4.64] ;  /* 0x0000002c04000981 */ /* 0x0008e2000c1e1900 */
[----:B------:R-:W-:Y:S01]  /*2890*/  ISETP.GE.AND P1, PT, R152, UR8, PT ;  /* 0x0000000898007c0c */ /* 0x000fe2000bf26270 */
[C---:B------:R-:W-:Y:S01]  /*28a0*/  IMAD R7, R3.reuse, UR4, RZ ;  /* 0x0000000403077c24 */ /* 0x040fe2000f8e02ff */
[----:B0-----:R-:W-:Y:S01]  /*28b0*/  SHF.R.U32.HI R33, RZ, 0x7, R33 ;  /* 0x00000007ff217819 */ /* 0x001fe20000011621 */
[----:B------:R-:W-:Y:S01]  /*28c0*/  IMAD R9, R3, UR6, RZ ;  /* 0x0000000603097c24 */ /* 0x000fe2000f8e02ff */
[----:B------:R-:W-:Y:S01]  /*28d0*/  SEL R3, RZ, 0xffffffff, P1 ;  /* 0xffffffffff037807 */ /* 0x000fe20000800000 */
[----:B------:R-:W-:Y:S01]  /*28e0*/  IMAD.WIDE.U32 R16, R158, UR4, R154 ;  /* 0x000000049e107c25 */ /* 0x000fe2000f8e009a */
[----:B------:R-:W-:Y:S02]  /*28f0*/  ISETP.GE.AND P0, PT, R22, UR8, PT ;  /* 0x0000000816007c0c */ /* 0x000fe4000bf06270 */
[----:B------:R-:W-:Y:S01]  /*2900*/  ISETP.NE.AND P6, PT, R33, 0x1, PT ;  /* 0x000000012100780c */ /* 0x000fe20003fc5270 */
[C---:B------:R-:W-:Y:S01]  /*2910*/  IMAD R7, R158.reuse, UR5, R7 ;  /* 0x000000059e077c24 */ /* 0x040fe2000f8e0207 */
[----:B----4-:R-:W-:Y:S01]  /*2920*/  SEL R4, RZ, 0x1, P0 ;  /* 0x00000001ff047807 */ /* 0x010fe20000000000 */
[----:B------:R-:W-:Y:S01]  /*2930*/  IMAD.WIDE.U32 R20, R158, UR4, R22 ;  /* 0x000000049e147c25 */ /* 0x000fe2000f8e0016 */
[----:B------:R-:W-:-:S02]  /*2940*/  ISETP.GE.AND P0, PT, R172, UR8, PT ;  /* 0x00000008ac007c0c */ /* 0x000fc4000bf06270 */
[----:B------:R-:W-:Y:S01]  /*2950*/  ISETP.GE.AND P1, PT, R167, UR8, PT ;  /* 0x00000008a7007c0c */ /* 0x000fe2000bf26270 */
[----:B------:R-:W-:Y:S01]  /*2960*/  IMAD.SHL.U32 R5, R3, 0x2, RZ ;  /* 0x0000000203057824 */ /* 0x000fe200078e00ff */
[----:B------:R-:W-:Y:S01]  /*2970*/  ISETP.GE.AND P2, PT, R173, UR8, PT ;  /* 0x00000008ad007c0c */ /* 0x000fe2000bf46270 */
[----:B------:R-:W-:Y:S01]  /*2980*/  IMAD.IADD R3, R30, 0x1, R31 ;  /* 0x000000011e037824 */ /* 0x000fe200078e021f */
[----:B------:R-:W-:Y:S01]  /*2990*/  SEL R6, RZ, 0x8, P1 ;  /* 0x00000008ff067807 */ /* 0x000fe20000800000 */
[----:B------:R-:W-:Y:S01]  /*29a0*/  IMAD.IADD R17, R17, 0x1, R7 ;  /* 0x0000000111117824 */ /* 0x000fe200078e0207 */
[----:B------:R-:W-:Y:S01]  /*29b0*/  LOP3.LUT R4, R5, 0x2, R4, 0xe2, !PT ;  /* 0x0000000205047812 */ /* 0x000fe200078ee204 */
[----:B------:R-:W-:Y:S01]  /*29c0*/  IMAD.IADD R21, R7, 0x1, R21 ;  /* 0x0000000107157824 */ /* 0x000fe200078e0215 */
[----:B-----5:R-:W-:Y:S01]  /*29d0*/  SHF.R.S32.HI R7, RZ, 0x1f, R44 ;  /* 0x0000001fff077819 */ /* 0x020fe2000001142c */
[----:B------:R-:W-:Y:S01]  /*29e0*/  IMAD.WIDE.U32 R24, R158, UR6, R154 ;  /* 0x000000069e187c25 */ /* 0x000fe2000f8e009a */
[----:B------:R-:W-:-:S02]  /*29f0*/  SEL R5, RZ, 0x4, P0 ;  /* 0x00000004ff057807 */ /* 0x000fc40000000000 */
[----:B------:R-:W-:Y:S01]  /*2a00*/  ISETP.GE.AND P0, PT, R166, UR8, PT ;  /* 0x00000008a6007c0c */ /* 0x000fe2000bf06270 */
[C---:B------:R-:W-:Y:S01]  /*2a10*/  IMAD R9, R158.reuse, UR7, R9 ;  /* 0x000000079e097c24 */ /* 0x040fe2000f8e0209 */
[----:B------:R-:W-:Y:S01]  /*2a20*/  ISETP.GE.AND P1, PT, R165, UR8, PT ;  /* 0x00000008a5007c0c */ /* 0x000fe2000bf26270 */
[----:B------:R-:W-:Y:S01]  /*2a30*/  IMAD.WIDE.U32 R30, R158, UR6, R22 ;  /* 0x000000069e1e7c25 */ /* 0x000fe2000f8e0016 */
[----:B------:R-:W-:Y:S02]  /*2a40*/  LOP3.LUT R4, R6, R4, R5, 0xfe, !PT ;  /* 0x0000000406047212 */ /* 0x000fe400078efe05 */
[----:B------:R-:W-:Y:S01]  /*2a50*/  SEL R5, RZ, 0x10, P0 ;  /* 0x00000010ff057807 */ /* 0x000fe20000000000 */
[----:B------:R-:W-:Y:S01]  /*2a60*/  IMAD.IADD R25, R25, 0x1, R9 ;  /* 0x0000000119197824 */ /* 0x000fe200078e0209 */
[----:B------:R-:W-:Y:S01]  /*2a70*/  ISETP.GE.AND P0, PT, R174, UR8, PT ;  /* 0x00000008ae007c0c */ /* 0x000fe2000bf06270 */
[----:B------:R-:W-:Y:S01]  /*2a80*/  IMAD.IADD R31, R9, 0x1, R31 ;  /* 0x00000001091f7824 */ /* 0x000fe200078e021f */
[----:B------:R-:W-:Y:S01]  /*2a90*/  SEL R6, RZ, 0x20, P1 ;  /* 0x00000020ff067807 */ /* 0x000fe20000800000 */
[C---:B------:R-:W-:Y:S01]  /*2aa0*/  IMAD R9, R7.reuse, UR4, RZ ;  /* 0x0000000407097c24 */ /* 0x040fe2000f8e02ff */
[----:B-1----:R-:W-:Y:S01]  /*2ab0*/  ISETP.GE.AND P1, PT, R22, R11, PT ;  /* 0x0000000b1600720c */ /* 0x002fe20003f26270 */
[----:B------:R-:W-:Y:S01]  /*2ac0*/  IMAD R7, R7, UR6, RZ ;  /* 0x0000000607077c24 */ /* 0x000fe2000f8e02ff */
[----:B------:R-:W-:Y:S01]  /*2ad0*/  LOP3.LUT R4, R6, R4, R5, 0xfe, !PT ;  /* 0x0000000406047212 */ /* 0x000fe200078efe05 */
[C---:B------:R-:W-:Y:S01]  /*2ae0*/  IMAD R9, R44.reuse, UR5, R9 ;  /* 0x000000052c097c24 */ /* 0x040fe2000f8e0209 */
[----:B------:R-:W-:Y:S01]  /*2af0*/  SEL R51, RZ, 0x40, P0 ;  /* 0x00000040ff337807 */ /* 0x000fe20000000000 */
[----:B------:R-:W-:Y:S01]  /*2b00*/  IMAD.WIDE.U32 R16, R44, UR4, R16 ;  /* 0x000000042c107c25 */ /* 0x000fe2000f8e0010 */
[----:B------:R-:W-:-:S03]  /*2b10*/  SEL R5, RZ, 0x7fff80, P2 ;  /* 0x007fff80ff057807 */ /* 0x000fc60001000000 */
[----:B------:R-:W-:Y:S01]  /*2b20*/  IMAD.WIDE.U32 R20, R44, UR4, R20 ;  /* 0x000000042c147c25 */ /* 0x000fe2000f8e0014 */
[----:B------:R-:W-:-:S03]  /*2b30*/  LOP3.LUT R51, R5, R4, R51, 0xfe, !PT ;  /* 0x0000000405337212 */ /* 0x000fc600078efe33 */
[C---:B------:R-:W-:Y:S01]  /*2b40*/  IMAD R63, R44.reuse, UR7, R7 ;  /* 0x000000072c3f7c24 */ /* 0x040fe2000f8e0207 */
[----:B------:R-:W-:Y:S01]  /*2b50*/  SEL R7, R11, RZ, P1 ;  /* 0x000000ff0b077207 */ /* 0x000fe20000800000 */
[----:B------:R-:W-:Y:S01]  /*2b60*/  IMAD.WIDE.U32 R24, R44, UR6, R24 ;  /* 0x000000062c187c25 */ /* 0x000fe2000f8e0018 */
[----:B------:R-:W-:-:S03]  /*2b70*/  PRMT R68, R51, 0x8880, RZ ;  /* 0x0000888033447816 */ /* 0x000fc600000000ff */
[----:B------:R-:W-:Y:S01]  /*2b80*/  IMAD.WIDE.U32 R30, R44, UR6, R30 ;  /* 0x000000062c1e7c25 */ /* 0x000fe2000f8e001e */
[----:B------:R-:W-:Y:S05]  /*2b90*/  @!P6 WARPSYNC.ALL ;  /* 0x000000000000e948 */ /* 0x000fea0003800000 */
[----:B------:R-:W-:Y:S01]  /*2ba0*/  ULDC UR4, c[0x0][0x2f4] ;  /* 0x0000bd0000047ab9 */ /* 0x000fe20000000800 */
[----:B------:R-:W-:Y:S01]  /*2bb0*/  IMAD.IADD R7, R22, 0x1, R7 ;  /* 0x0000000116077824 */ /* 0x000fe200078e0207 */
[----:B------:R-:W-:Y:S01]  /*2bc0*/  ISETP.GE.AND P3, PT, R152, UR4, PT ;  /* 0x0000000498007c0c */ /* 0x000fe2000bf66270 */
[----:B------:R-:W-:Y:S01]  /*2bd0*/  IMAD.MOV.U32 R55, RZ, RZ, 0x20 ;  /* 0x00000020ff377424 */ /* 0x000fe200078e00ff */
[----:B------:R-:W-:Y:S01]  /*2be0*/  ISETP.GE.AND P0, PT, R22, UR4, PT ;  /* 0x0000000416007c0c */ /* 0x000fe2000bf06270 */
[----:B------:R-:W-:Y:S01]  /*2bf0*/  IMAD.U32 R58, RZ, RZ, UR38 ;  /* 0x00000026ff3a7e24 */ /* 0x000fe2000f8e00ff */
[----:B------:R-:W-:Y:S01]  /*2c00*/  SEL R6, RZ, 0xffffffff, P3 ;  /* 0xffffffffff067807 */ /* 0x000fe20001800000 */
[----:B------:R-:W-:Y:S01]  /*2c10*/  IMAD.IADD R62, R25, 0x1, R63 ;  /* 0x00000001193e7824 */ /* 0x000fe200078e023f */
[----:B------:R-:W-:Y:S01]  /*2c20*/  SHF.R.S32.HI R4, RZ, 0x1f, R7 ;  /* 0x0000001fff047819 */ /* 0x000fe20000011407 */
[----:B------:R-:W-:Y:S01]  /*2c30*/  VIADD R54, R33, 0x8 ;  /* 0x0000000821367836 */ /* 0x000fe20000000000 */
[----:B------:R-:W-:Y:S01]  /*2c40*/  SEL R52, RZ, 0x1, P0 ;  /* 0x00000001ff347807 */ /* 0x000fe20000000000 */
[----:B------:R-:W-:Y:S01]  /*2c50*/  IMAD.SHL.U32 R11, R6, 0x2, RZ ;  /* 0x00000002060b7824 */ /* 0x000fe200078e00ff */
[----:B------:R-:W-:Y:S01]  /*2c60*/  LEA.HI R7, R4, R7, RZ, 0x3 ;  /* 0x0000000704077211 */ /* 0x000fe200078f18ff */
[----:B------:R-:W-:Y:S01]  /*2c70*/  IMAD.IADD R60, R17, 0x1, R9 ;  /* 0x00000001113c7824 */ /* 0x000fe200078e0209 */
[----:B------:R-:W-:Y:S01]  /*2c80*/  LOP3.LUT R58, R58, 0x1, RZ, 0xfc, !PT ;  /* 0x000000013a3a7812 */ /* 0x000fe200078efcff */
[----:B------:R-:W-:Y:S01]  /*2c90*/  IMAD.IADD R61, R9, 0x1, R21 ;  /* 0x00000001093d7824 */ /* 0x000fe200078e0215 */
[----:B------:R-:W-:Y:S01]  /*2ca0*/  LOP3.LUT R52, R11, 0x2, R52, 0xe2, !PT ;  /* 0x000000020b347812 */ /* 0x000fe200078ee234 */
[----:B------:R-:W-:Y:S01]  /*2cb0*/  IMAD.IADD R63, R63, 0x1, R31 ;  /* 0x000000013f3f7824 */ /* 0x000fe200078e021f */
[----:B------:R-:W-:-:S02]  /*2cc0*/  SHF.R.S32.HI R65, RZ, 0x3, R7 ;  /* 0x00000003ff417819 */ /* 0x000fc40000011407 */
[----:B------:R-:W-:Y:S01]  /*2cd0*/  PRMT R68, R68, 0x7710, RZ ;  /* 0x0000771044447816 */ /* 0x000fe200000000ff */
[C---:B--2---:R-:W-:Y:S01]  /*2ce0*/  IMAD.SHL.U32 R50, R34.reuse, 0x40, RZ ;  /* 0x0000004022327824 */ /* 0x044fe200078e00ff */
[----:B------:R-:W-:Y:S01]  /*2cf0*/  @!P6 BAR.SYNC.DEFER_BLOCKING 0x9, 0x100 ;  /* 0x024400000000eb1d */ /* 0x000fe20000010000 */
[----:B------:R-:W-:Y:S01]  /*2d00*/  LOP3.LUT P0, RZ, R34, 0x4, RZ, 0xc0, !PT ;  /* 0x0000000422ff7812 */ /* 0x000fe2000780c0ff */
[----:B---3--:R-:W-:Y:S02]  /*2d10*/  IMAD R57, R32, 0x40, R158 ;  /* 0x0000004020397824 */ /* 0x008fe400078e029e */
[----:B------:R-:W-:Y:S02]  /*2d20*/  LOP3.LUT R50, R50, 0x1c0, RZ, 0xc0, !PT ;  /* 0x000001c032327812 */ /* 0x000fe400078ec0ff */
[----:B------:R-:W-:Y:S02]  /*2d30*/  SEL R55, R55, 0xffffffe0, !P0 ;  /* 0xffffffe037377807 */ /* 0x000fe40004000000 */
[----:B------:R-:W-:-:S02]  /*2d40*/  SHF.R.U32.HI R53, RZ, 0x3, R50 ;  /* 0x00000003ff357819 */ /* 0x000fc40000011632 */
[C---:B------:R-:W-:Y:S02]  /*2d50*/  LOP3.LUT R6, R50.reuse, 0x18, R22, 0xf8, !PT ;  /* 0x0000001832067812 */ /* 0x040fe400078ef816 */
[----:B------:R-:W-:Y:S02]  /*2d60*/  LOP3.LUT R4, R50, 0x38, R7, 0xf8, !PT ;  /* 0x0000003832047812 */ /* 0x000fe400078ef807 */
[-C--:B------:R-:W-:Y:S02]  /*2d70*/  LOP3.LUT R6, R6, R53.reuse, RZ, 0x3c, !PT ;  /* 0x0000003506067212 */ /* 0x080fe400078e3cff */
[----:B------:R-:W-:-:S03]  /*2d80*/  LOP3.LUT R4, R4, R53, RZ, 0x3c, !PT ;  /* 0x0000003504047212 */ /* 0x000fc600078e3cff */
[C---:B------:R-:W-:Y:S01]  /*2d90*/  IMAD R56, R203.reuse, 0x200, R6 ;  /* 0x00000200cb387824 */ /* 0x040fe200078e0206 */
[----:B------:R-:W-:Y:S01]  /*2da0*/  LOP3.LUT R6, R206, 0x38, R7, 0xf8, !PT ;  /* 0x00000038ce067812 */ /* 0x000fe200078ef807 */
[----:B------:R-:W-:Y:S02]  /*2db0*/  IMAD R66, R203, 0x200, R4 ;  /* 0x00000200cb427824 */ /* 0x000fe400078e0204 */
[----:B------:R-:W-:Y:S01]  /*2dc0*/  IMAD.IADD R59, R55, 0x1, R56 ;  /* 0x00000001373b7824 */ /* 0x000fe200078e0238 */
[----:B------:R-:W-:-:S05]  /*2dd0*/  LOP3.LUT R67, R6, R207, RZ, 0x3c, !PT ;  /* 0x000000cf06437212 */ /* 0x000fca00078e3cff */
[----:B------:R-:W-:Y:S01]  /*2de0*/  IMAD.IADD R67, R208, 0x1, R67 ;  /* 0x00000001d0437824 */ /* 0x000fe200078e0243 */
[----:B------:R-:W-:-:S07]  /*2df0*/  SHF.R.S32.HI R64, RZ, 0x1f, R0 ;  /* 0x0000001fff407819 */ /* 0x000fce0000011400 */
.L_x_12991:
[----:B------:R-:W0:Y:S01]  /*2e00*/  LDC R75, c[0x0][0x430] ;  /* 0x00010c00ff4b7b82 */ /* 0x000e220000000800 */
        /* <DEDUP_REMOVED lines=102> */
.L_x_12940:
[----:B------:R-:W-:Y:S05]  /*3470*/  BSYNC B1 ;  /* 0x0000000000017941 */ /* 0x000fea0003800000 */
.L_x_12939:
[----:B------:R-:W-:Y:S01]  /*3480*/  ISETP.GE.AND P4, PT, R175, R78, PT ;  /* 0x0000004eaf00720c */ /* 0x000fe20003f86270 */
[----:B------:R-:W-:Y:S01]  /*3490*/  BSSY B1, `(.L_x_12941) ;  /* 0x0000023000017945 */ /* 0x000fe20003800000 */
[----:B------:R-:W-:Y:S02]  /*34a0*/  CS2R R34, SRZ ;  /* 0x0000000000227805 */ /* 0x000fe4000001ff00 */
[----:B------:R-:W-:Y:S01]  /*34b0*/  CS2R R32, SRZ ;  /* 0x0000000000207805 */ /* 0x000fe2000001ff00 */
[----:B-----5:R-:W-:Y:S01]  /*34c0*/  IMAD.MOV.U32 R85, RZ, RZ, R38 ;  /* 0x000000ffff557224 */ /* 0x020fe200078e0026 */
[----:B------:R-:W-:Y:S01]  /*34d0*/  CS2R R36, SRZ ;  /* 0x0000000000247805 */ /* 0x000fe2000001ff00 */
[----:B------:R-:W-:-:S06]  /*34e0*/  IMAD.MOV.U32 R86, RZ, RZ, R39 ;  /* 0x000000ffff567224 */ /* 0x000fcc00078e0027 */
[----:B------:R-:W-:Y:S05]  /*34f0*/  @P4 BRA `(.L_x_12942) ;  /* 0x0000000000704947 */ /* 0x000fea0003800000 */
[C---:B0-----:R-:W-:Y:S01]  /*3500*/  SHF.L.U64.HI R5, R10.reuse, 0x6, R11 ;  /* 0x000000060a057819 */ /* 0x041fe2000001020b */
        /* <DEDUP_REMOVED lines=27> */
.L_x_12942:
[----:B------:R-:W-:Y:S05]  /*36c0*/  BSYNC B1 ;  /* 0x0000000000017941 */ /* 0x000fea0003800000 */
.L_x_12941:
[----:B01----:R-:W-:Y:S01]  /*36d0*/  IMAD.MOV.U32 R4, RZ, RZ, R42 ;  /* 0x000000ffff047224 */ /* 0x003fe200078e002a */
[----:B------:R-:W-:Y:S01]  /*36e0*/  PRMT R70, R70, 0x5410, R85 ;  /* 0x0000541046467816 */ /* 0x000fe20000000055 */
[----:B------:R-:W-:Y:S01]  /*36f0*/  IMAD.MOV.U32 R5, RZ, RZ, R43 ;  /* 0x000000ffff057224 */ /* 0x000fe200078e002b */
[----:B------:R-:W-:Y:S01]  /*3700*/  ISETP.NE.AND P3, PT, R58, 0x3, PT ;  /* 0x000000033a00780c */ /* 0x000fe20003f65270 */
[----:B------:R-:W-:Y:S01]  /*3710*/  IMAD.MOV.U32 R6, RZ, RZ, R72 ;  /* 0x000000ffff067224 */ /* 0x000fe200078e0048 */
[----:B------:R-:W-:Y:S01]  /*3720*/  PRMT R85, R85, 0x5410, R4 ;  /* 0x0000541055557816 */ /* 0x000fe20000000004 */
[----:B------:R-:W-:Y:S01]  /*3730*/  IMAD.MOV.U32 R4, RZ, RZ, R40 ;  /* 0x000000ffff047224 */ /* 0x000fe200078e0028 */
[----:B------:R-:W-:Y:S01]  /*3740*/  PRMT R94, R5, 0x7610, R94 ;  /* 0x00007610055e7816 */ /* 0x000fe2000000005e */
[----:B------:R-:W-:Y:S01]  /*3750*/  IMAD.MOV.U32 R5, RZ, RZ, R41 ;  /* 0x000000ffff057224 */ /* 0x000fe200078e0029 */
[C---:B------:R-:W-:Y:S01]  /*3760*/  PRMT R99, R86.reuse, 0x7610, R99 ;  /* 0x0000761056637816 */ /* 0x040fe20000000063 */
        /* <DEDUP_REMOVED lines=23> */
.L_x_12943:
[----:B------:R-:W-:Y:S01]  /*38e0*/  IMAD R69, R153, 0x8, R2 ;  /* 0x0000000899457824 */ /* 0x000fe200078e0202 */
[----:B------:R-:W-:Y:S01]  /*38f0*/  SHF.L.U32 R82, R159, 0x1f, RZ ;  /* 0x0000001f9f527819 */ /* 0x000fe200000006ff */
[----:B------:R-:W-:Y:S03]  /*3900*/  BSSY B1, `(.L_x_12944) ;  /* 0x0000003000017945 */ /* 0x000fe60003800000 */
[----:B------:R-:W0:Y:S02]  /*3910*/  SYNCS.PHASECHK.TRANS64.TRYWAIT P5, [R69+URZ+0x32490], R82 ;  /* 0x03249052450075a7 */ /* 0x000e2400080a017f */
[----:B0-----:R-:W-:Y:S05]  /*3920*/  @!P5 BRA `(.L_x_12945) ;  /* 0x0000036000c4d947 */ /* 0x001fea0003800000 */
.L_x_13307:
[----:B------:R-:W-:Y:S05]  /*3930*/  BSYNC B1 ;  /* 0x0000000000017941 */ /* 0x000fea0003800000 */
.L_x_12944:
[----:B------:R-:W-:-:S03]  /*3940*/  UMOV UR4, 0xffffffff ;  /* 0xffffffff00047882 */ /* 0x000fc60000000000 */
[----:B------:R-:W-:Y:S05]  /*3950*/  BRA.DIV UR4, `(.L_x_12946) ;  /* 0x0000036204cc7947 */ /* 0x000fea000b800000 */
[----:B------:R1:W2:Y:S04]  /*3960*/  SHFL.IDX PT, R71, R80, RZ, 0x1c1f ;  /* 0x001c1fff50477589 */ /* 0x0002a800000e0000 */
[----:B------:R1:W3:Y:S02]  /*3970*/  SHFL.IDX PT, R14, R79, RZ, 0x1c1f ;  /* 0x001c1fff4f0e7589 */ /* 0x0002e400000e0000 */
.L_x_13311:
        /* <DEDUP_REMOVED lines=19> */
[----:B------:R-:W-:Y:S02]  /*3ab0*/  PRMT R43, R85, 0x5432, R92 ;  /* 0x00005432552b7816 */ /* 0x000fe4000000005c */
[----:B------:R-:W-:Y:S01]  /*3ac0*/  PRMT R73, R94, 0x5410, R15 ;  /* 0x000054105e497816 */ /* 0x000fe2000000000f */
[----:B------:R-:W-:Y:S01]  /*3ad0*/  IMAD.U32 R96, R95, 0x10000, RZ ;  /* 0x000100005f607824 */ /* 0x000fe200078e00ff */
        /* <DEDUP_REMOVED lines=8> */
[----:B------:R-:W-:Y:S01]  /*3b60*/  LOP3.LUT R12, R7, 0xffff0000, RZ, 0xc0, !PT ;  /* 0xffff0000070c7812 */ /* 0x000fe200078ec0ff */
[----:B------:R-:W-:-:S02]  /*3b70*/  IMAD.U32 R7, R5, 0x10000, RZ ;  /* 0x0001000005077824 */ /* 0x000fc400078e00ff */
[C---:B------:R-:W-:Y:S01]  /*3b80*/  FMUL.FTZ R98, R15.reuse, R94 ;  /* 0x0000005e0f627220 */ /* 0x040fe20000410000 */
[C---:B------:R-:W-:Y:S02]  /*3b90*/  IMAD.U32 R5, R4.reuse, 0x10000, RZ ;  /* 0x0001000004057824 */ /* 0x040fe400078e00ff */
[----:B------:R-:W-:Y:S01]  /*3ba0*/  FMUL.FTZ R15, R15, R72 ;  /* 0x000000480f0f7220 */ /* 0x000fe20000410000 */
[----:B------:R-:W-:Y:S01]  /*3bb0*/  LOP3.LUT R95, R95, 0xffff0000, RZ, 0xc0, !PT ;  /* 0xffff00005f5f7812 */ /* 0x000fe200078ec0ff */
[----:B------:R-:W-:Y:S01]  /*3bc0*/  IMAD.U32 R93, R93, 0x10000, RZ ;  /* 0x000100005d5d7824 */ /* 0x000fe200078e00ff */
[----:B------:R-:W-:Y:S01]  /*3bd0*/  LOP3.LUT R73, R73, 0xffff0000, RZ, 0xc0, !PT ;  /* 0xffff000049497812 */ /* 0x000fe200078ec0ff */
[----:B------:R-:W-:Y:S01]  /*3be0*/  FFMA.FTZ R100, R13, R92, -R100 ;  /* 0x0000005c0d647223 */ /* 0x000fe20000010864 */
[----:B------:R-:W-:Y:S01]  /*3bf0*/  LOP3.LUT R4, R4, 0xffff0000, RZ, 0xc0, !PT ;  /* 0xffff000004047812 */ /* 0x000fe200078ec0ff */
[----:B------:R-:W-:Y:S02]  /*3c00*/  IMAD.U32 R43, R43, 0x10000, RZ ;  /* 0x000100002b2b7824 */ /* 0x000fe400078e00ff */
[C---:B------:R-:W-:Y:S01]  /*3c10*/  FFMA.FTZ R98, R7.reuse, R72, -R98 ;  /* 0x0000004807627223 */ /* 0x040fe20000010862 */
[----:B------:R-:W-:Y:S01]  /*3c20*/  FFMA.FTZ R15, R7, R94, R15 ;  /* 0x0000005e070f7223 */ /* 0x000fe2000001000f */
        /* <DEDUP_REMOVED lines=14> */
.L_x_12952:
[----:B------:R-:W-:Y:S05]  /*3d10*/  BSYNC B3 ;  /* 0x0000000000037941 */ /* 0x000fea0003800000 */
.L_x_12951:
[----:B0-----:R4:W-:Y:S02]  /*3d20*/  ST.E.128 desc[UR44][R10.64], R4 ;  /* 0x000000040a007985 */ /* 0x0019e4000c101d2c */
.L_x_12950:
[----:B------:R-:W-:Y:S05]  /*3d30*/  BSYNC B2 ;  /* 0x0000000000027941 */ /* 0x000fea0003800000 */
.L_x_12949:
        /* <DEDUP_REMOVED lines=8> */
[----:B------:R-:W-:Y:S01]  /*3dc0*/  SHF.R.U64 R38, R38, 0x10, R39 ;  /* 0x0000001026267819 */ /* 0x000fe20000001227 */
[----:B0-----:R-:W-:Y:S01]  /*3dd0*/  IMAD.U32 R14, R7, 0x10000, RZ ;  /* 0x00010000070e7824 */ /* 0x001fe200078e00ff */
        /* <DEDUP_REMOVED lines=25> */
[----:B------:R-:W-:Y:S01]  /*3f70*/  FFMA.FTZ R41, R12, R41, -R7 ;  /* 0x000000290c297223 */ /* 0x000fe20000010807 */
[----:B------:R-:W-:Y:S01]  /*3f80*/  LOP3.LUT R4, R4, 0xffff0000, RZ, 0xc0, !PT ;  /* 0xffff000004047812 */ /* 0x000fe200078ec0ff */
[----:B------:R-:W-:Y:S01]  /*3f90*/  FFMA.FTZ R12, R12, R72, R13 ;  /* 0x000000480c0c7223 */ /* 0x000fe2000001000d */
[C---:B------:R-:W-:Y:S01]  /*3fa0*/  FMUL.FTZ R13, R15.reuse, R71 ;  /* 0x000000470f0d7220 */ /* 0x040fe20000410000 */
[----:B------:R-:W-:Y:S01]  /*3fb0*/  FMUL.FTZ R72, R15, R40 ;  /* 0x000000280f487220 */ /* 0x000fe20000410000 */
[C---:B------:R-:W-:Y:S01]  /*3fc0*/  FFMA.FTZ R73, R6.reuse, R39, -R73 ;  /* 0x0000002706497223 */ /* 0x040fe20000010849 */
        /* <DEDUP_REMOVED lines=13> */
.L_x_12954:
[----:B------:R-:W-:Y:S05]  /*40a0*/  BSYNC B2 ;  /* 0x0000000000027941 */ /* 0x000fea0003800000 */
.L_x_12953:
[----:B0-----:R0:W-:Y:S02]  /*40b0*/  ST.E.128 desc[UR44][R10.64], R4 ;  /* 0x000000040a007985 */ /* 0x0011e4000c101d2c */
.L_x_12948:
[----:B------:R-:W-:Y:S05]  /*40c0*/  BSYNC B1 ;  /* 0x0000000000017941 */ /* 0x000fea0003800000 */
.L_x_12947:
[----:B------:R-:W-:-:S03]  /*40d0*/  UMOV UR4, 0xffffffff ;  /* 0xffffffff00047882 */ /* 0x000fc60000000000 */
[----:B------:R-:W-:Y:S05]  /*40e0*/  BRA.DIV UR4, `(.L_x_12955) ;  /* 0x0000035e04307947 */ /* 0x000fea000b800000 */
[----:B------:R0:W0:Y:S04]  /*40f0*/  SHFL.IDX PT, R39, R80, 0x1, 0x1c1f ;  /* 0x003c1f0050277f89 */ /* 0x00002800000e0000 */
[----:B---3--:R3:W0:Y:S02]  /*4100*/  SHFL.IDX PT, R14, R79, 0x1, 0x1c1f ;  /* 0x003c1f004f0e7f89 */ /* 0x00862400000e0000 */
.L_x_13315:
        /* <DEDUP_REMOVED lines=57> */
.L_x_12960:
[----:B------:R-:W-:Y:S05]  /*44a0*/  BSYNC B2 ;  /* 0x0000000000027941 */ /* 0x000fea0003800000 */
.L_x_12959:
[----:B----4-:R0:W-:Y:S02]  /*44b0*/  ST.E.128 desc[UR44][R10.64], R4 ;  /* 0x000000040a007985 */ /* 0x0101e4000c101d2c */
.L_x_12958:
[----:B------:R-:W-:Y:S05]  /*44c0*/  BSYNC B1 ;  /* 0x0000000000017941 */ /* 0x000fea0003800000 */
.L_x_12957:
        /* <DEDUP_REMOVED lines=54> */
.L_x_12962:
[----:B------:R-:W-:Y:S05]  /*4830*/  BSYNC B1 ;  /* 0x0000000000017941 */ /* 0x000fea0003800000 */
.L_x_12961:
[----:B----4-:R0:W-:Y:S01]  /*4840*/  ST.E.128 desc[UR44][R10.64], R4 ;  /* 0x000000040a007985 */ /* 0x0101e2000c101d2c */
[----:B------:R-:W-:Y:S05]  /*4850*/  BRA `(.L_x_12956) ;  /* 0x0000001800907947 */ /* 0x000fea0003800000 */
.L_x_12938:
[----:B------:R-:W-:-:S05]  /*4860*/  IMAD R78, R48, -0x60, R26 ;  /* 0xffffffa0304e7824 */ /* 0x000fca00078e021a */
        /* <DEDUP_REMOVED lines=53> */
.L_x_12964:
[----:B------:R-:W-:Y:S05]  /*4bc0*/  BSYNC B1 ;  /* 0x0000000000017941 */ /* 0x000fea0003800000 */
.L_x_12963:
[----:B-----5:R-:W-:Y:S01]  /*4bd0*/  IMAD.MOV.U32 R8, RZ, RZ, R38 ;  /* 0x000000ffff087224 */ /* 0x020fe200078e0026 */
[----:B------:R-:W-:Y:S01]  /*4be0*/  ISETP.NE.AND P3, PT, R58, 0x3, PT ;  /* 0x000000033a00780c */ /* 0x000fe20003f65270 */
[----:B------:R-:W-:Y:S01]  /*4bf0*/  IMAD.MOV.U32 R9, RZ, RZ, R39 ;  /* 0x000000ffff097224 */ /* 0x000fe200078e0027 */
[----:B------:R-:W-:Y:S01]  /*4c00*/  ISETP.GE.AND P4, PT, R22, R81, PT ;  /* 0x000000511600720c */ /* 0x000fe20003f86270 */
        /* <DEDUP_REMOVED lines=32> */
.L_x_12965:
[----:B------:R-:W-:Y:S01]  /*4e10*/  IMAD R69, R153, 0x8, R2 ;  /* 0x0000000899457824 */ /* 0x000fe200078e0202 */
[----:B------:R-:W-:Y:S01]  /*4e20*/  SHF.L.U32 R82, R159, 0x1f, RZ ;  /* 0x0000001f9f527819 */ /* 0x000fe200000006ff */
[----:B------:R-:W-:Y:S01]  /*4e30*/  BSSY B1, `(.L_x_12966) ;  /* 0x0000005000017945 */ /* 0x000fe20003800000 */
[----:B------:R-:W-:Y:S02]  /*4e40*/  LOP3.LUT R8, R52, 0x1, RZ, 0xc0, !PT ;  /* 0x0000000134087812 */ /* 0x000fe400078ec0ff */
[----:B------:R-:W0:Y:S02]  /*4e50*/  SYNCS.PHASECHK.TRANS64.TRYWAIT P5, [R69+URZ+0x32490], R82 ;  /* 0x03249052450075a7 */ /* 0x000e2400080a017f */
[----:B------:R-:W-:Y:S01]  /*4e60*/  ISETP.NE.U32.AND P0, PT, R8, 0x1, PT ;  /* 0x000000010800780c */ /* 0x000fe20003f05070 */
[----:B0-----:R-:W-:-:S12]  /*4e70*/  @!P5 BRA `(.L_x_12967) ;  /* 0x000003500014d947 */ /* 0x001fd80003800000 */
.L_x_13316:
[----:B------:R-:W-:Y:S05]  /*4e80*/  BSYNC B1 ;  /* 0x0000000000017941 */ /* 0x000fea0003800000 */
.L_x_12966:
[----:B------:R-:W-:-:S03]  /*4e90*/  UMOV UR4, 0xffffffff ;  /* 0xffffffff00047882 */ /* 0x000fc60000000000 */
[----:B------:R-:W-:Y:S05]  /*4ea0*/  BRA.DIV UR4, `(.L_x_12968) ;  /* 0x00000352041c7947 */ /* 0x000fea000b800000 */
[----:B------:R1:W2:Y:S04]  /*4eb0*/  SHFL.IDX PT, R73, R80, RZ, 0x1c1f ;  /* 0x001c1fff50497589 */ /* 0x0002a800000e0000 */
[----:B------:R1:W3:Y:S02]  /*4ec0*/  SHFL.IDX PT, R72, R79, RZ, 0x1c1f ;  /* 0x001c1fff4f487589 */ /* 0x0002e400000e0000 */
.L_x_13320:
        /* <DEDUP_REMOVED lines=11> */
[----:B------:R-:W-:Y:S01]  /*4f80*/  LEA.HI R8, R9, R8, RZ, 0x4 ;  /* 0x0000000809087211 */ /* 0x000fe200078f20ff */
[----:B------:R-:W-:-:S03]  /*4f90*/  IMAD R9, R153, 0x1800, R66 ;  /* 0x0000180099097824 */ /* 0x000fc600078e0242 */
[----:B------:R-:W-:Y:S01]  /*4fa0*/  LEA.HI.SX32 R8, R8, R65, 0x1c ;  /* 0x0000004108087211 */ /* 0x000fe200078fe2ff */
[----:B------:R-:W-:-:S04]  /*4fb0*/  IMAD R9, R9, 0x2, R2 ;  /* 0x0000000209097824 */ /* 0x000fc800078e0202 */
[----:B------:R-:W-:-:S05]  /*4fc0*/  IMAD.SHL.U32 R91, R8, 0x8, RZ ;  /* 0x00000008085b7824 */ /* 0x000fca00078e00ff */
[----:B------:R-:W-:Y:S02]  /*4fd0*/  LOP3.LUT R8, R50, 0x38, R91, 0xf8, !PT ;  /* 0x0000003832087812 */ /* 0x000fe400078ef85b */
[----:B------:R-:W-:Y:S02]  /*4fe0*/  ISETP.GE.AND P5, PT, R91, R10, PT ;  /* 0x0000000a5b00720c */ /* 0x000fe40003fa6270 */
[----:B------:R-:W-:-:S05]  /*4ff0*/  LOP3.LUT R8, R8, R53, RZ, 0x3c, !PT ;  /* 0x0000003508087212 */ /* 0x000fca00078e3cff */
[----:B------:R-:W-:-:S04]  /*5000*/  IMAD R8, R203, 0x200, R8 ;  /* 0x00000200cb087824 */ /* 0x000fc800078e0208 */
[----:B------:R-:W-:Y:S02]  /*5010*/  IMAD R11, R153, 0x1800, R8 ;  /* 0x00001800990b7824 */ /* 0x000fe400078e0208 */
[----:B------:R-:W-:-:S04]  /*5020*/  @!P5 IMAD.WIDE R72, R91, 0x2, R72 ;  /* 0x000000025b48d825 */ /* 0x000fc800078e0248 */
[----:B------:R-:W-:Y:S02]  /*5030*/  IMAD R12, R11, 0x2, R2 ;  /* 0x000000020b0c7824 */ /* 0x000fe400078e0202 */
[----:B------:R-:W2:Y:S04]  /*5040*/  LDS.128 R8, [R9+0x1c400] ;  /* 0x01c4000009087984 */ /* 0x000ea80000000c00 */
[----:B------:R-:W3:Y:S01]  /*5050*/  LDS.128 R12, [R12+0x1c400] ;  /* 0x01c400000c0c7984 */ /* 0x000ee20000000c00 */
[----:B------:R-:W-:Y:S05]  /*5060*/  @P4 BRA `(.L_x_12972) ;  /* 0x0000000400744947 */ /* 0x000fea0003800000 */
[----:B------:R-:W-:Y:S01]  /*5070*/  SHF.R.U32.HI R101, RZ, 0x10, R33 ;  /* 0x00000010ff657819 */ /* 0x000fe20000011621 */
[----:B---3--:R-:W-:Y:S01]  /*5080*/  IMAD.U32 R98, R13, 0x10000, RZ ;  /* 0x000100000d627824 */ /* 0x008fe200078e00ff */
[--C-:B------:R-:W-:Y:S01]  /*5090*/  SHF.R.U32.HI R100, RZ, 0x10, R5.reuse ;  /* 0x00000010ff647819 */ /* 0x100fe20000011605 */
[----:B------:R-:W-:Y:S01]  /*50a0*/  IMAD.U32 R93, R15, 0x10000, RZ ;  /* 0x000100000f5d7824 */ /* 0x000fe200078e00ff */
[----:B------:R-:W-:Y:S01]  /*50b0*/  SHF.R.U64 R103, R4, 0x10, R5 ;  /* 0x0000001004677819 */ /* 0x000fe20000001205 */
[----:B--2---:R-:W-:Y:S01]  /*50c0*/  IMAD.U32 R91, R11, 0x10000, RZ ;  /* 0x000100000b5b7824 */ /* 0x004fe200078e00ff */
[----:B------:R-:W-:Y:S01]  /*50d0*/  PRMT R101, R107, 0x5410, R101 ;  /* 0x000054106b657816 */ /* 0x000fe20000000065 */
[----:B------:R-:W-:Y:S01]  /*50e0*/  IMAD.U32 R5, R12, 0x10000, RZ ;  /* 0x000100000c057824 */ /* 0x000fe200078e00ff */
[--C-:B------:R-:W-:Y:S01]  /*50f0*/  SHF.R.U64 R95, R34, 0x10, R35.reuse ;  /* 0x00000010225f7819 */ /* 0x100fe20000001223 */
[----:B------:R-:W-:Y:S01]  /*5100*/  IMAD.U32 R34, R9, 0x10000, RZ ;  /* 0x0001000009227824 */ /* 0x000fe200078e00ff */
[----:B------:R-:W-:Y:S01]  /*5110*/  PRMT R100, R84, 0x5432, R100 ;  /* 0x0000543254647816 */ /* 0x000fe20000000064 */
[----:B------:R-:W-:Y:S01]  /*5120*/  IMAD.U32 R4, R8, 0x10000, RZ ;  /* 0x0001000008047824 */ /* 0x000fe200078e00ff */
[----:B------:R-:W-:-:S02]  /*5130*/  SHF.R.U32.HI R96, RZ, 0x10, R35 ;  /* 0x00000010ff607819 */ /* 0x000fc40000011623 */
[----:B------:R-:W-:Y:S02]  /*5140*/  SHF.R.U32.HI R99, RZ, 0x10, R7 ;  /* 0x00000010ff637819 */ /* 0x000fe40000011607 */
[----:B------:R-:W-:Y:S01]  /*5150*/  PRMT R35, R105, 0x5410, R103 ;  /* 0x0000541069237816 */ /* 0x000fe20000000067 */
[----:B------:R-:W-:Y:S01]  /*5160*/  IMAD.U32 R103, R101, 0x10000, RZ ;  /* 0x0001000065677824 */ /* 0x000fe200078e00ff */
[----:B------:R-:W-:Y:S02]  /*5170*/  SHF.R.U64 R94, R32, 0x10, R33 ;  /* 0x00000010205e7819 */ /* 0x000fe40000001221 */
[----:B------:R-:W-:Y:S01]  /*5180*/  LOP3.LUT R92, R13, 0xffff0000, RZ, 0xc0, !PT ;  /* 0xffff00000d5c7812 */ /* 0x000fe200078ec0ff */
[----:B------:R-:W-:Y:S01]  /*5190*/  FMUL.FTZ R105, R98, R103 ;  /* 0x0000006762697220 */ /* 0x000fe20000410000 */
[----:B------:R-:W-:Y:S01]  /*51a0*/  SHF.R.U64 R102, R6, 0x10, R7 ;  /* 0x0000001006667819 */ /* 0x000fe20000001207 */
[----:B------:R-:W-:Y:S01]  /*51b0*/  IMAD.U32 R7, R14, 0x10000, RZ ;  /* 0x000100000e077824 */ /* 0x000fe200078e00ff */
[----:B------:R-:W-:Y:S01]  /*51c0*/  LOP3.LUT R32, R15, 0xffff0000, RZ, 0xc0, !PT ;  /* 0xffff00000f207812 */ /* 0x000fe200078ec0ff */
[----:B------:R-:W-:Y:S01]  /*51d0*/  IMAD.U32 R15, R100, 0x10000, RZ ;  /* 0x00010000640f7824 */ /* 0x000fe200078e00ff */
[----:B------:R-:W-:Y:S01]  /*51e0*/  PRMT R13, R106, 0x5410, R95 ;  /* 0x000054106a0d7816 */ /* 0x000fe2000000005f */
[----:B------:R-:W-:Y:S01]  /*51f0*/  IMAD.U32 R6, R10, 0x10000, RZ ;  /* 0x000100000a067824 */ /* 0x000fe200078e00ff */
[----:B------:R-:W-:Y:S01]  /*5200*/  LOP3.LUT R101, R101, 0xffff0000, RZ, 0xc0, !PT ;  /* 0xffff000065657812 */ /* 0x000fe200078ec0ff */
[-C--:B------:R-:W-:Y:S01]  /*5210*/  FMUL.FTZ R107, R98, R15.reuse ;  /* 0x0000000f626b7220 */ /* 0x080fe20000410000 */
[----:B------:R-:W-:Y:S01]  /*5220*/  PRMT R95, R85, 0x5432, R96 ;  /* 0x00005432555f7816 */ /* 0x000fe20000000060 */
[C---:B------:R-:W-:Y:S01]  /*5230*/  FFMA.FTZ R15, R34.reuse, R15, -R105 ;  /* 0x0000000f220f7223 */ /* 0x040fe20000010869 */
[----:B------:R-:W-:Y:S01]  /*5240*/  LOP3.LUT R33, R9, 0xffff0000, RZ, 0xc0, !PT ;  /* 0xffff000009217812 */ /* 0x000fe200078ec0ff */
[----:B------:R-:W-:Y:S01]  /*5250*/  FFMA.FTZ R34, R34, R103, R107 ;  /* 0x0000006722227223 */ /* 0x000fe2000001006b */
[----:B------:R-:W-:Y:S01]  /*5260*/  PRMT R99, R104, 0x5410, R99 ;  /* 0x0000541068637816 */ /* 0x000fe20000000063 */
[----:B------:R-:W-:Y:S01]  /*5270*/  IMAD.U32 R98, R95, 0x10000, RZ ;  /* 0x000100005f627824 */ /* 0x000fe200078e00ff */
[----:B------:R-:W-:-:S02]  /*5280*/  LOP3.LUT R9, R11, 0xffff0000, RZ, 0xc0, !PT ;  /* 0xffff00000b097812 */ /* 0x000fc400078ec0ff */
[----:B------:R-:W-:Y:S01]  /*5290*/  LOP3.LUT R100, R100, 0xffff0000, RZ, 0xc0, !PT ;  /* 0xffff000064647812 */ /* 0x000fe200078ec0ff */
[----:B------:R-:W-:Y:S01]  /*52a0*/  IMAD.U32 R96, R99, 0x10000, RZ ;  /* 0x0001000063607824 */ /* 0x000fe200078e00ff */
[----:B------:R-:W-:Y:S01]  /*52b0*/  PRMT R11, R83, 0x5432, R102 ;  /* 0x00005432530b7816 */ /* 0x000fe20000000066 */
[-C--:B------:R-:W-:Y:S01]  /*52c0*/  FMUL.FTZ R102, R92, R101.reuse ;  /* 0x000000655c667220 */ /* 0x080fe20000410000 */
[----:B------:R-:W-:Y:S01]  /*52d0*/  PRMT R94, R86, 0x5432, R94 ;  /* 0x00005432565e7816 */ /* 0x000fe2000000005e */
[-C--:B------:R-:W-:Y:S01]  /*52e0*/  FMUL.FTZ R104, R92, R100.reuse ;  /* 0x000000645c687220 */ /* 0x080fe20000410000 */
[----:B------:R-:W-:Y:S01]  /*52f0*/  LOP3.LUT R99, R99, 0xffff0000, RZ, 0xc0, !PT ;  /* 0xffff000063637812 */ /* 0x000fe200078ec0ff */
[----:B------:R-:W-:Y:S01]  /*5300*/  FFMA.FTZ R92, R33, R100, -R102 ;  /* 0x00000064215c7223 */ /* 0x000fe20000010866 */
[----:B------:R-:W-:Y:S01]  /*5310*/  FMUL.FTZ R102, R93, R98 ;  /* 0x000000625d667220 */ /* 0x000fe20000410000 */
[----:B------:R-:W-:Y:S01]  /*5320*/  LOP3.LUT R100, R95, 0xffff0000, RZ, 0xc0, !PT ;  /* 0xffff00005f647812 */ /* 0x000fe200078ec0ff */
[-C--:B------:R-:W-:Y:S01]  /*5330*/  FMUL.FTZ R95, R93, R96.reuse ;  /* 0x000000605d5f7220 */ /* 0x080fe20000410000 */
[----:B------:R-:W-:Y:S01]  /*5340*/  FFMA.FTZ R33, R33, R101, R104 ;  /* 0x0000006521217223 */ /* 0x000fe20000010068 */
[----:B------:R-:W-:Y:S01]  /*5350*/  FFMA.FTZ R93, R91, R96, -R102 ;  /* 0x000000605b5d7223 */ /* 0x000fe20000010866 */
[----:B------:R-:W-:-:S02]  /*5360*/  IMAD.U32 R96, R94, 0x10000, RZ ;  /* 0x000100005e607824 */ /* 0x000fc400078e00ff */
[----:B------:R-:W-:Y:S01]  /*5370*/  FFMA.FTZ R91, R91, R98, R95 ;  /* 0x000000625b5b7223 */ /* 0x000fe2000001005f */
[C---:B------:R-:W-:Y:S01]  /*5380*/  FMUL.FTZ R98, R32.reuse, R100 ;  /* 0x0000006420627220 */ /* 0x040fe20000410000 */
[----:B------:R-:W-:Y:S02]  /*5390*/  IMAD.U32 R95, R35, 0x10000, RZ ;  /* 0x00010000235f7824 */ /* 0x000fe400078e00ff */
[-C--:B------:R-:W-:Y:S01]  /*53a0*/  FMUL.FTZ R32, R32, R99.reuse ;  /* 0x0000006320207220 */ /* 0x080fe20000410000 */
[----:B------:R-:W-:Y:S01]  /*53b0*/  FMUL.FTZ R101, R5, R96 ;  /* 0x0000006005657220 */ /* 0x000fe20000410000 */
[----:B------:R-:W-:Y:S01]  /*53c0*/  FFMA.FTZ R98, R9, R99, -R98 ;  /* 0x0000006309627223 */ /* 0x000fe20000010862 */
[----:B------:R-:W-:Y:S01]  /*53d0*/  LOP3.LUT R12, R12, 0xffff0000, RZ, 0xc0, !PT ;  /* 0xffff00000c0c7812 */ /* 0x000fe200078ec0ff */
[-C--:B------:R-:W-:Y:S01]  /*53e0*/  FMUL.FTZ R5, R5, R95.reuse ;  /* 0x0000005f05057220 */ /* 0x080fe20000410000 */
[----:B------:R-:W-:Y:S01]  /*53f0*/  LOP3.LUT R99, R94, 0xffff0000, RZ, 0xc0, !PT ;  /* 0xffff00005e637812 */ /* 0x000fe200078ec0ff */
[----:B------:R-:W-:Y:S01]  /*5400*/  FFMA.FTZ R32, R9, R100, R32 ;  /* 0x0000006409207223 */ /* 0x000fe20000010020 */
[----:B------:R-:W-:Y:S01]  /*5410*/  LOP3.LUT R35, R35, 0xffff0000, RZ, 0xc0, !PT ;  /* 0xffff000023237812 */ /* 0x000fe200078ec0ff */
[----:B------:R-:W-:Y:S01]  /*5420*/  FFMA.FTZ R101, R4, R95, -R101 ;  /* 0x0000005f04657223 */ /* 0x000fe20000010865 */
[----:B------:R-:W-:Y:S01]  /*5430*/  LOP3.LUT R8, R8, 0xffff0000, RZ, 0xc0, !PT ;  /* 0xffff000008087812 */ /* 0x000fe200078ec0ff */
[----:B------:R-:W-:Y:S01]  /*5440*/  FFMA.FTZ R96, R4, R96, R5 ;  /* 0x0000006004607223 */ /* 0x000fe20000010005 */
[C---:B------:R-:W-:Y:S01]  /*5450*/  FMUL.FTZ R9, R12.reuse, R99 ;  /* 0x000000630c097220 */ /* 0x040fe20000410000 */
        /* <DEDUP_REMOVED lines=10> */
[----:B------:R-:W-:Y:S01]  /*5500*/  LOP3.LUT R10, R10, 0xffff0000, RZ, 0xc0, !PT ;  /* 0xffff00000a0a7812 */ /* 0x000fe200078ec0ff */
[C---:B------:R-:W-:Y:S01]  /*5510*/  FMUL.FTZ R7, R14.reuse, R13 ;  /* 0x0000000d0e077220 */ /* 0x040fe20000410000 */
[----:B------:R-:W-:Y:S01]  /*5520*/  FMUL.FTZ R14, R14, R11 ;  /* 0x0000000b0e0e7220 */ /* 0x000fe20000410000 */
        /* <DEDUP_REMOVED lines=17> */
.L_x_12972:
[----:B------:R-:W-:Y:S05]  /*5640*/  BSYNC B2 ;  /* 0x0000000000027941 */ /* 0x000fea0003800000 */
.L_x_12971:
[----:B--2---:R4:W-:Y:S04]  /*5650*/  ST.E.128 desc[UR44][R70.64], R8 ;  /* 0x0000000846007985 */ /* 0x0049e8000c101d2c */
[----:B---3--:R4:W-:Y:S02]  /*5660*/  @!P5 ST.E.128 desc[UR44][R72.64], R12 ;  /* 0x0000000c4800d985 */ /* 0x0089e4000c101d2c */
.L_x_12970:
[----:B------:R-:W-:Y:S05]  /*5670*/  BSYNC B1 ;  /* 0x0000000000017941 */ /* 0x000fea0003800000 */
.L_x_12969:
[----:B------:R-:W-:-:S03]  /*5680*/  UMOV UR4, 0xffffffff ;  /* 0xffffffff00047882 */ /* 0x000fc60000000000 */
[----:B------:R-:W-:Y:S05]  /*5690*/  BRA.DIV UR4, `(.L_x_12973) ;  /* 0x0000034a046c7947 */ /* 0x000fea000b800000 */
[----:B-1----:R-:W1:Y:S04]  /*56a0*/  SHFL.IDX PT, R80, R80, 0x1, 0x1c1f ;  /* 0x003c1f0050507f89 */ /* 0x002e6800000e0000 */
[----:B----4-:R4:W0:Y:S02]  /*56b0*/  SHFL.IDX PT, R14, R79, 0x1, 0x1c1f ;  /* 0x003c1f004f0e7f89 */ /* 0x01082400000e0000 */
.L_x_13324:
[----:B------:R-:W-:Y:S01]  /*56c0*/  ISETP.GE.OR P0, PT, R175, R78, P0 ;  /* 0x0000004eaf00720c */ /* 0x000fe20000706670 */
[----:B0-----:R-:W-:Y:S02]  /*56d0*/  IMAD.MOV.U32 R12, RZ, RZ, R14 ;  /* 0x000000ffff0c7224 */ /* 0x001fe400078e000e */
[----:B-1----:R-:W-:-:S10]  /*56e0*/  IMAD.MOV.U32 R13, RZ, RZ, R80 ;  /* 0x000000ffff0d7224 */ /* 0x002fd400078e0050 */
[----:B------:R-:W-:Y:S05]  /*56f0*/  @P0 BRA `(.L_x_12956) ;  /* 0x0000000800e80947 */ /* 0x000fea0003800000 */
[----:B------:R-:W0:Y:S01]  /*5700*/  LDC R32, c[0x0][0x2f4] ;  /* 0x0000bd00ff207b82 */ /* 0x000e220000000800 */
        /* <DEDUP_REMOVED lines=22> */
[----:B------:R-:W-:Y:S02]  /*5870*/  PRMT R90, R90, 0x5410, R81 ;  /* 0x000054105a5a7816 */ /* 0x000fe40000000051 */
[----:B------:R-:W-:Y:S02]  /*5880*/  PRMT R87, R87, 0x5410, R70 ;  /* 0x0000541057577816 */ /* 0x000fe40000000046 */
[----:B--2---:R-:W-:Y:S01]  /*5890*/  SHF.R.U64 R73, R40, 0x10, R41 ;  /* 0x0000001028497819 */ /* 0x004fe20000001229 */
[----:B------:R-:W-:Y:S01]  /*58a0*/  IMAD.U32 R40, R9, 0x10000, RZ ;  /* 0x0001000009287824 */ /* 0x000fe200078e00ff */
[--C-:B------:R-:W-:Y:S01]  /*58b0*/  SHF.R.U64 R71, R42, 0x10, R43.reuse ;  /* 0x000000102a477819 */ /* 0x100fe2000000122b */
[----:B------:R-:W-:Y:S01]  /*58c0*/  IMAD.U32 R42, R11, 0x10000, RZ ;  /* 0x000100000b2a7824 */ /* 0x000fe200078e00ff */
[----:B---3--:R-:W-:-:S02]  /*58d0*/  SHF.R.U32.HI R72, RZ, 0x10, R43 ;  /* 0x00000010ff487819 */ /* 0x008fc4000001162b */
[----:B------:R-:W-:Y:S01]  /*58e0*/  LOP3.LUT R41, R9, 0xffff0000, RZ, 0xc0, !PT ;  /* 0xffff000009297812 */ /* 0x000fe200078ec0ff */
[----:B------:R-:W-:Y:S01]  /*58f0*/  IMAD.U32 R9, R90, 0x10000, RZ ;  /* 0x000100005a097824 */ /* 0x000fe200078e00ff */
[----:B------:R-:W-:Y:S01]  /*5900*/  LOP3.LUT R43, R11, 0xffff0000, RZ, 0xc0, !PT ;  /* 0xffff00000b2b7812 */ /* 0x000fe200078ec0ff */
[----:B------:R-:W-:Y:S01]  /*5910*/  IMAD.U32 R11, R87, 0x10000, RZ ;  /* 0x00010000570b7824 */ /* 0x000fe200078e00ff */
[----:B------:R-:W-:Y:S02]  /*5920*/  SHF.R.U32.HI R80, RZ, 0x10, R39 ;  /* 0x00000010ff507819 */ /* 0x000fe40000011627 */
[----:B------:R-:W-:Y:S01]  /*5930*/  SHF.R.U64 R92, R36, 0x10, R37 ;  /* 0x00000010245c7819 */ /* 0x000fe20000001225 */
[----:B------:R-:W-:Y:S01]  /*5940*/  IMAD.U32 R37, R5, 0x10000, RZ ;  /* 0x0001000005257824 */ /* 0x000fe200078e00ff */
[----:B------:R-:W-:Y:S01]  /*5950*/  PRMT R85, R85, 0x5410, R72 ;  /* 0x0000541055557816 */ /* 0x000fe20000000048 */
[C---:B------:R-:W-:Y:S01]  /*5960*/  FMUL.FTZ R70, R40.reuse, R11 ;  /* 0x0000000b28467220 */ /* 0x040fe20000410000 */
[----:B------:R-:W-:Y:S01]  /*5970*/  LOP3.LUT R87, R87, 0xffff0000, RZ, 0xc0, !PT ;  /* 0xffff000057577812 */ /* 0x000fe200078ec0ff */
[-C--:B------:R-:W-:Y:S01]  /*5980*/  FMUL.FTZ R72, R40, R9.reuse ;  /* 0x0000000928487220 */ /* 0x080fe20000410000 */
[----:B------:R-:W-:Y:S01]  /*5990*/  PRMT R83, R83, 0x5410, R80 ;  /* 0x0000541053537816 */ /* 0x000fe20000000050 */
[C---:B------:R-:W-:Y:S01]  /*59a0*/  FFMA.FTZ R9, R37.reuse, R9, -R70 ;  /* 0x0000000925097223 */ /* 0x040fe20000010846 */
[----:B----4-:R-:W-:Y:S01]  /*59b0*/  SHF.R.U64 R79, R38, 0x10, R39 ;  /* 0x00000010264f7819 */ /* 0x010fe20000001227 */
[----:B------:R-:W-:Y:S01]  /*59c0*/  FFMA.FTZ R11, R37, R11, R72 ;  /* 0x0000000b250b7223 */ /* 0x000fe20000010048 */
[----:B------:R-:W-:Y:S01]  /*59d0*/  LOP3.LUT R90, R90, 0xffff0000, RZ, 0xc0, !PT ;  /* 0xffff00005a5a7812 */ /* 0x000fe200078ec0ff */
[----:B------:R-:W-:Y:S01]  /*59e0*/  IMAD.U32 R40, R85, 0x10000, RZ ;  /* 0x0001000055287824 */ /* 0x000fe200078e00ff */
[----:B------:R-:W-:Y:S01]  /*59f0*/  LOP3.LUT R38, R5, 0xffff0000, RZ, 0xc0, !PT ;  /* 0xffff000005267812 */ /* 0x000fe200078ec0ff */
[----:B------:R-:W-:Y:S01]  /*5a00*/  IMAD.U32 R37, R83, 0x10000, RZ ;  /* 0x0001000053257824 */ /* 0x000fe200078e00ff */
[----:B------:R-:W-:Y:S01]  /*5a10*/  PRMT R84, R84, 0x5410, R71 ;  /* 0x0000541054547816 */ /* 0x000fe20000000047 */
[C---:B------:R-:W-:Y:S01]  /*5a20*/  FMUL.FTZ R71, R41.reuse, R87 ;  /* 0x0000005729477220 */ /* 0x040fe20000410000 */
[----:B------:R-:W-:Y:S01]  /*5a30*/  FMUL.FTZ R41, R41, R90 ;  /* 0x0000005a29297220 */ /* 0x000fe20000410000 */
[----:B------:R-:W-:-:S02]  /*5a40*/  IMAD.U32 R39, R7, 0x10000, RZ ;  /* 0x0001000007277824 */ /* 0x000fc400078e00ff */
[----:B------:R-:W-:Y:S01]  /*5a50*/  FMUL.FTZ R70, R42, R40 ;  /* 0x000000282a467220 */ /* 0x000fe20000410000 */
[----:B------:R-:W-:Y:S01]  /*5a60*/  FFMA.FTZ R90, R38, R90, -R71 ;  /* 0x0000005a265a7223 */ /* 0x000fe20000010847 */
[----:B------:R-:W-:Y:S01]  /*5a70*/  LOP3.LUT R85, R85, 0xffff0000, RZ, 0xc0, !PT ;  /* 0xffff000055557812 */ /* 0x000fe200078ec0ff */
[-C--:B------:R-:W-:Y:S01]  /*5a80*/  FMUL.FTZ R71, R42, R37.reuse ;  /* 0x000000252a477220 */ /* 0x080fe20000410000 */
[----:B------:R-:W-:Y:S01]  /*5a90*/  PRMT R86, R86, 0x5410, R73 ;  /* 0x0000541056567816 */ /* 0x000fe20000000049 */
[----:B------:R-:W-:Y:S01]  /*5aa0*/  FFMA.FTZ R70, R39, R37, -R70 ;  /* 0x0000002527467223 */ /* 0x000fe20000010846 */
[----:B------:R-:W-:Y:S01]  /*5ab0*/  LOP3.LUT R83, R83, 0xffff0000, RZ, 0xc0, !PT ;  /* 0xffff000053537812 */ /* 0x000fe200078ec0ff */
[----:B------:R-:W-:Y:S01]  /*5ac0*/  FFMA.FTZ R71, R39, R40, R71 ;  /* 0x0000002827477223 */ /* 0x000fe20000010047 */
[----:B------:R-:W-:Y:S01]  /*5ad0*/  LOP3.LUT R36, R7, 0xffff0000, RZ, 0xc0, !PT ;  /* 0xffff000007247812 */ /* 0x000fe200078ec0ff */
[----:B------:R-:W-:Y:S01]  /*5ae0*/  FFMA.FTZ R42, R38, R87, R41 ;  /* 0x00000057262a7223 */ /* 0x000fe20000010029 */
[----:B------:R-:W-:Y:S01]  /*5af0*/  PRMT R89, R89, 0x5410, R92 ;  /* 0x0000541059597816 */ /* 0x000fe2000000005c */
[----:B------:R-:W-:Y:S01]  /*5b00*/  FMUL.FTZ R39, R43, R85 ;  /* 0x000000552b277220 */ /* 0x000fe20000410000 */
[----:B------:R-:W-:-:S02]  /*5b10*/  IMAD.U32 R38, R86, 0x10000, RZ ;  /* 0x0001000056267824 */ /* 0x000fc400078e00ff */
[-C--:B------:R-:W-:Y:S01]  /*5b20*/  FMUL.FTZ R43, R43, R83.reuse ;  /* 0x000000532b2b7220 */ /* 0x080fe20000410000 */
[----:B------:R-:W-:Y:S01]  /*5b30*/  LOP3.LUT R8, R8, 0xffff0000, RZ, 0xc0, !PT ;  /* 0xffff000008087812 */ /* 0x000fe200078ec0ff */
[----:B------:R-:W-:Y:S02]  /*5b40*/  IMAD.U32 R37, R89, 0x10000, RZ ;  /* 0x0001000059257824 */ /* 0x000fe400078e00ff */
[----:B------:R-:W-:Y:S01]  /*5b50*/  FFMA.FTZ R83, R36, R83, -R39 ;  /* 0x0000005324537223 */ /* 0x000fe20000010827 */
[----:B------:R-:W-:Y:S01]  /*5b60*/  LOP3.LUT R39, R86, 0xffff0000, RZ, 0xc0, !PT ;  /* 0xffff000056277812 */ /* 0x000fe200078ec0ff */
[----:B------:R-:W-:Y:S01]  /*5b70*/  FMUL.FTZ R41, R35, R38 ;  /* 0x0000002623297220 */ /* 0x000fe20000410000 */
[----:B------:R-:W-:Y:S01]  /*5b80*/  LOP3.LUT R89, R89, 0xffff0000, RZ, 0xc0, !PT ;  /* 0xffff000059597812 */ /* 0x000fe200078ec0ff */
[----:B------:R-:W-:Y:S01]  /*5b90*/  FMUL.FTZ R35, R35, R37 ;  /* 0x0000002523237220 */ /* 0x000fe20000410000 */
[----:B------:R-:W-:Y:S01]  /*5ba0*/  PRMT R88, R88, 0x5410, R79 ;  /* 0x0000541058587816 */ /* 0x000fe2000000004f */
[----:B------:R-:W-:Y:S01]  /*5bb0*/  FFMA.FTZ R40, R36, R85, R43 ;  /* 0x0000005524287223 */ /* 0x000fe2000001002b */
[----:B------:R-:W-:Y:S01]  /*5bc0*/  FFMA.FTZ R41, R34, R37, -R41 ;  /* 0x0000002522297223 */ /* 0x000fe20000010829 */
[----:B------:R-:W-:Y:S01]  /*5bd0*/  LOP3.LUT R4, R4, 0xffff0000, RZ, 0xc0, !PT ;  /* 0xffff000004047812 */ /* 0x000fe200078ec0ff */
[C---:B------:R-:W-:Y:S01]  /*5be0*/  IMAD.U32 R5, R6.reuse, 0x10000, RZ ;  /* 0x0001000006057824 */ /* 0x040fe200078e00ff */
[----:B------:R-:W-:Y:S01]  /*5bf0*/  LOP3.LUT R7, R6, 0xffff0000, RZ, 0xc0, !PT ;  /* 0xffff000006077812 */ /* 0x000fe200078ec0ff */
[C---:B------:R-:W-:Y:S01]  /*5c00*/  FMUL.FTZ R43, R8.reuse, R39 ;  /* 0x00000027082b7220 */ /* 0x040fe20000410000 */
[----:B------:R-:W-:Y:S01]  /*5c10*/  FMUL.FTZ R37, R8, R89 ;  /* 0x0000005908257220 */ /* 0x000fe20000410000 */
[C---:B------:R-:W-:Y:S01]  /*5c20*/  IMAD.U32 R6, R10.reuse, 0x10000, RZ ;  /* 0x000100000a067824 */ /* 0x040fe200078e00ff */
[----:B------:R-:W-:Y:S01]  /*5c30*/  LOP3.LUT R10, R10, 0xffff0000, RZ, 0xc0, !PT ;  /* 0xffff00000a0a7812 */ /* 0x000fe200078ec0ff */
[----:B------:R-:W-:-:S02]  /*5c40*/  IMAD.U32 R8, R88, 0x10000, RZ ;  /* 0x0001000058087824 */ /* 0x000fc400078e00ff */
[----:B------:R-:W-:Y:S01]  /*5c50*/  FFMA.FTZ R35, R34, R38, R35 ;  /* 0x0000002622237223 */ /* 0x000fe20000010023 */
[----:B------:R-:W-:Y:S01]  /*5c60*/  LOP3.LUT R88, R88, 0xffff0000, RZ, 0xc0, !PT ;  /* 0xffff000058587812 */ /* 0x000fe200078ec0ff */
[C---:B------:R-:W-:Y:S01]  /*5c70*/  IMAD.U32 R34, R84.reuse, 0x10000, RZ ;  /* 0x0001000054227824 */ /* 0x040fe200078e00ff */
[----:B------:R-:W-:Y:S01]  /*5c80*/  LOP3.LUT R84, R84, 0xffff0000, RZ, 0xc0, !PT ;  /* 0xffff000054547812 */ /* 0x000fe200078ec0ff */
[C---:B------:R-:W-:Y:S01]  /*5c90*/  FFMA.FTZ R36, R4.reuse, R89, -R43 ;  /* 0x0000005904247223 */ /* 0x040fe2000001082b */
[----:B------:R-:W-:Y:S01]  /*5ca0*/  FFMA.FTZ R4, R4, R39, R37 ;  /* 0x0000002704047223 */ /* 0x000fe20000010025 */
[----:B------:R-:W-:Y:S01]  /*5cb0*/  FMUL.FTZ R37, R6, R8 ;  /* 0x0000000806257220 */ /* 0x000fe20000410000 */
[----:B------:R-:W-:Y:S01]  /*5cc0*/  FMUL.FTZ R39, R10, R88 ;  /* 0x000000580a277220 */ /* 0x000fe20000410000 */
[----:B------:R-:W-:Y:S01]  /*5cd0*/  FMUL.FTZ R38, R6, R34 ;  /* 0x0000002206267220 */ /* 0x000fe20000410000 */
[----:B------:R-:W-:Y:S01]  /*5ce0*/  FMUL.FTZ R6, R10, R84 ;  /* 0x000000540a067220 */ /* 0x000fe20000410000 */
[----:B------:R-:W-:Y:S01]  /*5cf0*/  FFMA.FTZ R37, R5, R34, R37 ;  /* 0x0000002205257223 */ /* 0x000fe20000010025 */
[----:B------:R-:W-:Y:S01]  /*5d00*/  FFMA.FTZ R84, R7, R84, R39 ;  /* 0x0000005407547223 */ /* 0x000fe20000010027 */
[----:B------:R-:W-:Y:S01]  /*5d10*/  FFMA.FTZ R38, R5, R8, -R38 ;  /* 0x0000000805267223 */ /* 0x000fe20000010826 */
[----:B------:R-:W-:Y:S01]  /*5d20*/  FFMA.FTZ R5, R7, R88, -R6 ;  /* 0x0000005807057223 */ /* 0x000fe20000010806 */
[----:B------:R-:W-:-:S02]  /*5d30*/  F2FP.BF16.F32.PACK_AB R9, R90, R9 ;  /* 0x000000095a09723e */ /* 0x000fc400000010ff */
[----:B------:R-:W-:Y:S02]  /*5d40*/  F2FP.BF16.F32.PACK_AB R8, R36, R41 ;  /* 0x000000292408723e */ /* 0x000fe400000010ff */
        /* <DEDUP_REMOVED lines=11> */
[----:B------:R-:W-:-:S07]  /*5e00*/  IMAD.MOV.U32 R11, RZ, RZ, R40 ;  /* 0x000000ffff0b7224 */ /* 0x000fce00078e0028 */
.L_x_12975:
[----:B------:R-:W-:Y:S05]  /*5e10*/  BSYNC B1 ;  /* 0x0000000000017941 */ /* 0x000fea0003800000 */
.L_x_12974:
[----:B0-----:R0:W-:Y:S01]  /*5e20*/  ST.E.128 desc[UR44][R14.64], R4 ;  /* 0x000000040e007985 */ /* 0x0011e2000c101d2c */
[----:B------:R-:W-:-:S13]  /*5e30*/  ISETP.GE.AND P0, PT, R33, R32, PT ;  /* 0x000000202100720c */ /* 0x000fda0003f06270 */
[----:B------:R-:W-:Y:S05]  /*5e40*/  @P0 BRA `(.L_x_12956) ;  /* 0x0000000400140947 */ /* 0x000fea0003800000 */
[----:B------:R-:W-:-:S05]  /*5e50*/  IMAD.WIDE R12, R33, 0x2, R12 ;  /* 0x00000002210c7825 */ /* 0x000fca00078e020c */
[----:B-1----:R1:W-:Y:S01]  /*5e60*/  ST.E.128 desc[UR44][R12.64], R8 ;  /* 0x000000080c007985 */ /* 0x0023e2000c101d2c */
[----:B------:R-:W-:Y:S05]  /*5e70*/  BRA `(.L_x_12956) ;  /* 0x0000000400087947 */ /* 0x000fea0003800000 */
.L_x_12937:
[----:B------:R-:W-:-:S13]  /*5e80*/  ISETP.NE.AND P3, PT, R58, 0x3, PT ;  /* 0x000000033a00780c */ /* 0x000fda0003f65270 */
[----:B------:R-:W-:Y:S05]  /*5e90*/  @!P3 BRA `(.L_x_12976) ;  /* 0x000000000004b947 */ /* 0x000fea0003800000 */
[----:B------:R-:W-:Y:S01]  /*5ea0*/  BPT.TRAP 0x1 ;  /* 0x000000040000795c */ /* 0x000fe20000300000 */
.L_x_12976:
[----:B------:R-:W-:Y:S01]  /*5eb0*/  IMAD R69, R153, 0x8, R2 ;  /* 0x0000000899457824 */ /* 0x000fe200078e0202 */
[----:B------:R-:W-:Y:S01]  /*5ec0*/  SHF.L.U32 R82, R159, 0x1f, RZ ;  /* 0x0000001f9f527819 */ /* 0x000fe200000006ff */
[----:B------:R-:W-:Y:S01]  /*5ed0*/  BSSY B1, `(.L_x_12977) ;  /* 0x0000004000017945 */ /* 0x000fe20003800000 */
[----:B------:R-:W-:Y:S02]  /*5ee0*/  SHF.R.S32.HI R76, RZ, 0x1f, R75 ;  /* 0x0000001fff4c7819 */ /* 0x000fe4000001144b */
[----:B------:R-:W0:Y:S02]  /*5ef0*/  SYNCS.PHASECHK.TRANS64.TRYWAIT P0, [R69+URZ+0x32490], R82 ;  /* 0x03249052450075a7 */ /* 0x000e24000800017f */
[----:B0-----:R-:W-:Y:S05]  /*5f00*/  @!P0 BRA `(.L_x_12978) ;  /* 0x0000034000988947 */ /* 0x001fea0003800000 */
.L_x_13325:
[----:B------:R-:W-:Y:S05]  /*5f10*/  BSYNC B1 ;  /* 0x0000000000017941 */ /* 0x000fea0003800000 */
.L_x_12977:
        /* <DEDUP_REMOVED lines=25> */
.L_x_13329:
        /* <DEDUP_REMOVED lines=13> */
.L_x_12981:
[----:B------:R-:W-:Y:S05]  /*6180*/  BSYNC B1 ;  /* 0x0000000000017941 */ /* 0x000fea0003800000 */
.L_x_12980:
[----:B------:R-:W-:-:S03]  /*6190*/  UMOV UR4, 0xffffffff ;  /* 0xffffffff00047882 */ /* 0x000fc60000000000 */
[----:B------:R-:W-:Y:S05]  /*61a0*/  BRA.DIV UR4, `(.L_x_12982) ;  /* 0x00000342044c7947 */ /* 0x000fea000b800000 */
[----:B--2---:R2:W0:Y:S04]  /*61b0*/  SHFL.IDX PT, R33, R32, 0x1, 0x1c1f ;  /* 0x003c1f0020217f89 */ /* 0x00442800000e0000 */
[----:B---3--:R2:W3:Y:S02]  /*61c0*/  SHFL.IDX PT, R14, R10, 0x1, 0x1c1f ;  /* 0x003c1f000a0e7f89 */ /* 0x0084e400000e0000 */
.L_x_13333:
        /* <DEDUP_REMOVED lines=13> */
.L_x_12956:
[----:B------:R-:W-:Y:S05]  /*62a0*/  BSYNC B0 ;  /* 0x0000000000007941 */ /* 0x000fea0003800000 */
.L_x_12936:
        /* <DEDUP_REMOVED lines=9> */
[----:B----4-:R4:W-:Y:S01]  /*6340*/  BAR.SYNC.DEFER_BLOCKING R54, 0x80 ;  /* 0x000200360000751d */ /* 0x0109e20000010000 */
[----:B0-----:R-:W-:-:S13]  /*6350*/  LOP3.LUT P0, RZ, R4, 0x7f, RZ, 0xc0, !PT ;  /* 0x0000007f04ff7812 */ /* 0x001fda000780c0ff */
[----:B------:R-:W-:-:S05]  /*6360*/  @!P0 VIADD R4, R69, 0x324a0 ;  /* 0x000324a045048836 */ /* 0x000fca0000000000 */
[----:B------:R-:W-:-:S04]  /*6370*/  @!P0 PRMT R4, RZ, 0x654, R4 ;  /* 0x00000654ff048816 */ /* 0x000fc80000000004 */
[----:B------:R4:W-:Y:S01]  /*6380*/  @!P0 SYNCS.ARRIVE.TRANS64.RED.A1T0 RZ, [R4+URZ], RZ ;  /* 0x000000ff04ff89a7 */ /* 0x0009e2000810043f */
[----:B------:R-:W-:Y:S05]  /*6390*/  @!P3 BRA `(.L_x_12984) ;  /* 0x000000000004b947 */ /* 0x000fea0003800000 */
[----:B------:R-:W-:Y:S01]  /*63a0*/  BPT.TRAP 0x1 ;  /* 0x000000040000795c */ /* 0x000fe20000300000 */
.L_x_12984:
[----:B------:R-:W-:Y:S05]  /*63b0*/  BSYNC B0 ;  /* 0x0000000000007941 */ /* 0x000fea0003800000 */
.L_x_12983:
[----:B------:R-:W0:Y:S01]  /*63c0*/  SYNCS.PHASECHK.TRANS64.TRYWAIT P3, [R69+URZ+0x324b0], R82 ;  /* 0x0324b052450075a7 */ /* 0x000e22000806017f */
[----:B------:R-:W-:Y:S04]  /*63d0*/  BSSY B0, `(.L_x_12985) ;  /* 0x0000002000007945 */ /* 0x000fe80003800000 */
[----:B0-----:R-:W-:Y:S05]  /*63e0*/  @!P3 BRA `(.L_x_12986) ;  /* 0x000003400004b947 */ /* 0x001fea0003800000 */
.L_x_13334:
[----:B------:R-:W-:Y:S05]  /*63f0*/  BSYNC B0 ;  /* 0x0000000000007941 */ /* 0x000fea0003800000 */
.L_x_12985:
[----:B------:R-:W-:Y:S01]  /*6400*/  ULDC.64 UR4, c[0x0][0x328] ;  /* 0x0000ca0000047ab9 */ /* 0x000fe20000000a00 */
[----:B------:R-:W-:Y:S01]  /*6410*/  IMAD.IADD R78, R78, 0x1, -R158 ;  /* 0x000000014e4e7824 */ /* 0x000fe200078e0a9e */
[----:B------:R-:W-:Y:S01]  /*6420*/  ULDC.64 UR6, c[0x0][0x318] ;  /* 0x0000c60000067ab9 */ /* 0x000fe20000000a00 */
[----:B------:R-:W-:Y:S01]  /*6430*/  IMAD R76, R76, UR4, RZ ;  /* 0x000000044c4c7c24 */ /* 0x000fe2000f8e02ff */
[----:B------:R-:W-:Y:S01]  /*6440*/  BSSY B0, `(.L_x_12987) ;  /* 0x0000040000007945 */ /* 0x000fe20003800000 */
[----:B----4-:R-:W-:Y:S01]  /*6450*/  IMAD.WIDE.U32 R4, R75, UR4, RZ ;  /* 0x000000044b047c25 */ /* 0x010fe2000f8e00ff */
[----:B------:R-:W-:-:S03]  /*6460*/  ISETP.GE.AND P3, PT, R78, 0x1, PT ;  /* 0x000000014e00780c */ /* 0x000fc60003f66270 */
[----:B------:R-:W-:Y:S01]  /*6470*/  IMAD R75, R75, UR5, R76 ;  /* 0x000000054b4b7c24 */ /* 0x000fe2000f8e024c */
[----:B------:R-:W-:Y:S01]  /*6480*/  ULDC.64 UR4, c[0x0][0x338] ;  /* 0x0000ce0000047ab9 */ /* 0x000fe20000000a00 */
[----:B-1----:R-:W-:Y:S02]  /*6490*/  IMAD R11, R153, 0x6000, R56 ;  /* 0x00006000990b7824 */ /* 0x002fe400078e0238 */
        /* <DEDUP_REMOVED lines=8> */
[C---:B------:R-:W-:Y:S01]  /*6520*/  LEA R13, P4, R4.reuse, UR6, 0x1 ;  /* 0x00000006040d7c11 */ /* 0x040fe2000f8808ff */
[----:B------:R-:W-:Y:S02]  /*6530*/  IMAD.IADD R5, R55, 0x1, R11 ;  /* 0x0000000137057824 */ /* 0x000fe400078e020b */
[--C-:B------:R-:W-:Y:S01]  /*6540*/  IMAD R11, R11, 0x2, R46.reuse ;  /* 0x000000020b0b7824 */ /* 0x100fe200078e022e */
[----:B---3--:R-:W-:Y:S01]  /*6550*/  LEA.HI.X R14, R4, UR7, R7, 0x1, P4 ;  /* 0x00000007040e7c11 */ /* 0x008fe2000a0f0c07 */
[----:B------:R0:W1:Y:S01]  /*6560*/  SHFL.IDX PT, R33, R13, RZ, 0x1c1f ;  /* 0x001c1fff0d217589 */ /* 0x00006200000e0000 */
[----:B--2---:R-:W-:-:S03]  /*6570*/  IMAD R10, R5, 0x2, R46 ;  /* 0x00000002050a7824 */ /* 0x004fc600078e022e */
[----:B------:R0:W2:Y:S01]  /*6580*/  SHFL.IDX PT, R15, R14, RZ, 0x1c1f ;  /* 0x001c1fff0e0f7589 */ /* 0x0000a200000e0000 */
[----:B------:R-:W-:Y:S05]  /*6590*/  @!P3 BRA `(.L_x_12988) ;  /* 0x0000000000a8b947 */ /* 0x000fea0003800000 */
[C---:B------:R-:W-:Y:S02]  /*65a0*/  LOP3.LUT R4, R68.reuse, 0x1, RZ, 0xc0, !PT ;  /* 0x0000000144047812 */ /* 0x040fe400078ec0ff */
[----:B------:R-:W-:Y:S02]  /*65b0*/  LOP3.LUT P3, RZ, R68, 0x2, RZ, 0xc0, !PT ;  /* 0x0000000244ff7812 */ /* 0x000fe4000786c0ff */
[----:B------:R-:W-:Y:S02]  /*65c0*/  ISETP.NE.U32.AND P4, PT, R4, 0x1, PT ;  /* 0x000000010400780c */ /* 0x000fe40003f85070 */
[----:B------:R-:W-:-:S11]  /*65d0*/  PRMT R12, R51, 0x8880, RZ ;  /* 0x00008880330c7816 */ /* 0x000fd600000000ff */
[----:B------:R-:W3:Y:S01]  /*65e0*/  @!P4 LDS.128 R4, [R11] ;  /* 0x000000000b04c984 */ /* 0x000ee20000000c00 */
[----:B-1----:R-:W-:-:S04]  /*65f0*/  @!P4 LEA R8, P5, R22, R33, 0x1 ;  /* 0x000000211608c211 */ /* 0x002fc800078a08ff */
[----:B--2---:R-:W-:-:S05]  /*6600*/  @!P4 LEA.HI.X R9, R22, R15, R23, 0x1, P5 ;  /* 0x0000000f1609c211 */ /* 0x004fca00028f0c17 */
[----:B---3--:R1:W-:Y:S01]  /*6610*/  @!P4 ST.E.128 desc[UR44][R8.64], R4 ;  /* 0x000000040800c985 */ /* 0x0083e2000c101d2c */
[----:B------:R-:W-:-:S03]  /*6620*/  LOP3.LUT P4, RZ, R68, 0x4, RZ, 0xc0, !PT ;  /* 0x0000000444ff7812 */ /* 0x000fc6000788c0ff */
[----:B------:R-:W2:Y:S01]  /*6630*/  @P3 LDS.128 R4, [R10] ;  /* 0x000000000a043984 */ /* 0x000ea20000000c00 */
[----:B-1----:R-:W-:-:S04]  /*6640*/  @P3 LEA R8, P5, R152, R33, 0x1 ;  /* 0x0000002198083211 */ /* 0x002fc800078a08ff */
[----:B------:R-:W-:-:S05]  /*6650*/  @P3 LEA.HI.X R9, R152, R15, R157, 0x1, P5 ;  /* 0x0000000f98093211 */ /* 0x000fca00028f0c9d */
[----:B--2---:R1:W-:Y:S01]  /*6660*/  @P3 ST.E.128 desc[UR44][R8.64], R4 ;  /* 0x0000000408003985 */ /* 0x0043e2000c101d2c */
[----:B------:R-:W-:-:S03]  /*6670*/  LOP3.LUT P3, RZ, R68, 0x8, RZ, 0xc0, !PT ;  /* 0x0000000844ff7812 */ /* 0x000fc6000786c0ff */
[----:B------:R-:W2:Y:S01]  /*6680*/  @P4 LDS.128 R4, [R11+0x3000] ;  /* 0x003000000b044984 */ /* 0x000ea20000000c00 */
        /* <DEDUP_REMOVED lines=18> */
[----:B------:R-:W-:-:S03]  /*67b0*/  ISETP.GT.AND P3, PT, R12, -0x1, PT ;  /* 0xffffffff0c00780c */ /* 0x000fc60003f64270 */
[----:B------:R-:W2:Y:S01]  /*67c0*/  @P4 LDS.128 R4, [R11+0x9000] ;  /* 0x009000000b044984 */ /* 0x000ea20000000c00 */
[----:B-1----:R-:W-:-:S04]  /*67d0*/  @P4 LEA R8, P5, R174, R33, 0x1 ;  /* 0x00000021ae084211 */ /* 0x002fc800078a08ff */
[----:B------:R-:W-:-:S05]  /*67e0*/  @P4 LEA.HI.X R9, R174, R15, R193, 0x1, P5 ;  /* 0x0000000fae094211 */ /* 0x000fca00028f0cc1 */
[----:B--2---:R1:W-:Y:S04]  /*67f0*/  @P4 ST.E.128 desc[UR44][R8.64], R4 ;  /* 0x0000000408004985 */ /* 0x0043e8000c101d2c */
[----:B------:R-:W2:Y:S01]  /*6800*/  @!P3 LDS.128 R4, [R10+0x9000] ;  /* 0x009000000a04b984 */ /* 0x000ea20000000c00 */
[----:B-1----:R-:W-:-:S04]  /*6810*/  @!P3 LEA R8, P4, R173, R33, 0x1 ;  /* 0x00000021ad08b211 */ /* 0x002fc800078808ff */
[----:B------:R-:W-:-:S05]  /*6820*/  @!P3 LEA.HI.X R9, R173, R15, R192, 0x1, P4 ;  /* 0x0000000fad09b211 */ /* 0x000fca00020f0cc0 */
[----:B--2---:R3:W-:Y:S04]  /*6830*/  @!P3 ST.E.128 desc[UR44][R8.64], R4 ;  /* 0x000000040800b985 */ /* 0x0047e8000c101d2c */
.L_x_12988:
[----:B------:R-:W-:Y:S05]  /*6840*/  BSYNC B0 ;  /* 0x0000000000007941 */ /* 0x000fea0003800000 */
.L_x_12987:
[----:B------:R-:W-:Y:S01]  /*6850*/  ISETP.GE.AND P3, PT, R78, 0x41, PT ;  /* 0x000000414e00780c */ /* 0x000fe20003f66270 */
[----:B--2---:R2:W4:Y:S01]  /*6860*/  SHFL.IDX PT, R15, R14, 0x1, 0x1c1f ;  /* 0x003c1f000e0f7f89 */ /* 0x00452200000e0000 */
[----:B------:R-:W-:Y:S03]  /*6870*/  BSSY B0, `(.L_x_12989) ;  /* 0x000002d000007945 */ /* 0x000fe60003800000 */
[----:B0-----:R-:W0:Y:S08]  /*6880*/  SHFL.IDX PT, R13, R13, 0x1, 0x1c1f ;  /* 0x003c1f000d0d7f89 */ /* 0x001e3000000e0000 */
[----:B--2---:R-:W-:Y:S05]  /*6890*/  @!P3 BRA `(.L_x_12990) ;  /* 0x0000000000a8b947 */ /* 0x004fea0003800000 */
[C---:B---3--:R-:W-:Y:S02]  /*68a0*/  LOP3.LUT R4, R68.reuse, 0x1, RZ, 0xc0, !PT ;  /* 0x0000000144047812 */ /* 0x048fe400078ec0ff */
[----:B------:R-:W-:Y:S02]  /*68b0*/  LOP3.LUT P4, RZ, R68, 0x2, RZ, 0xc0, !PT ;  /* 0x0000000244ff7812 */ /* 0x000fe4000788c0ff */
[----:B------:R-:W-:Y:S02]  /*68c0*/  ISETP.NE.U32.AND P5, PT, R4, 0x1, PT ;  /* 0x000000010400780c */ /* 0x000fe40003fa5070 */
[----:B------:R-:W-:-:S11]  /*68d0*/  PRMT R12, R51, 0x8880, RZ ;  /* 0x00008880330c7816 */ /* 0x000fd600000000ff */
[----:B------:R-:W2:Y:S01]  /*68e0*/  @!P5 LDS.128 R4, [R11+0x2000] ;  /* 0x002000000b04d984 */ /* 0x000ea20000000c00 */
[----:B0-----:R-:W-:-:S04]  /*68f0*/  @!P5 LEA R8, P3, R22, R13, 0x1 ;  /* 0x0000000d1608d211 */ /* 0x001fc800078608ff */
[----:B----4-:R-:W-:Y:S02]  /*6900*/  @!P5 LEA.HI.X R9, R22, R15, R23, 0x1, P3 ;  /* 0x0000000f1609d211 */ /* 0x010fe400018f0c17 */
[----:B------:R-:W-:-:S03]  /*6910*/  LOP3.LUT P3, RZ, R68, 0x4, RZ, 0xc0, !PT ;  /* 0x0000000444ff7812 */ /* 0x000fc6000786c0ff */
[----:B--2---:R0:W-:Y:S04]  /*6920*/  @!P5 ST.E.128 desc[UR44][R8.64], R4 ;  /* 0x000000040800d985 */ /* 0x0041e8000c101d2c */
[----:B------:R-:W2:Y:S01]  /*6930*/  @P4 LDS.128 R4, [R10+0x2000] ;  /* 0x002000000a044984 */ /* 0x000ea20000000c00 */
[----:B0-----:R-:W-:-:S04]  /*6940*/  @P4 LEA R8, P5, R152, R13, 0x1 ;  /* 0x0000000d98084211 */ /* 0x001fc800078a08ff */
[----:B------:R-:W-:-:S05]  /*6950*/  @P4 LEA.HI.X R9, R152, R15, R157, 0x1, P5 ;  /* 0x0000000f98094211 */ /* 0x000fca00028f0c9d */
[----:B--2---:R0:W-:Y:S01]  /*6960*/  @P4 ST.E.128 desc[UR44][R8.64], R4 ;  /* 0x0000000408004985 */ /* 0x0041e2000c101d2c */
[----:B------:R-:W-:-:S03]  /*6970*/  LOP3.LUT P4, RZ, R68, 0x8, RZ, 0xc0, !PT ;  /* 0x0000000844ff7812 */ /* 0x000fc6000788c0ff */
        /* <DEDUP_REMOVED lines=19> */
[----:B------:R-:W-:-:S03]  /*6ab0*/  ISETP.GT.AND P4, PT, R12, -0x1, PT ;  /* 0xffffffff0c00780c */ /* 0x000fc60003f84270 */
[----:B------:R-:W2:Y:S01]  /*6ac0*/  @P3 LDS.128 R4, [R11+0xb000] ;  /* 0x00b000000b043984 */ /* 0x000ea20000000c00 */
[----:B0-----:R-:W-:-:S04]  /*6ad0*/  @P3 LEA R8, P5, R174, R13, 0x1 ;  /* 0x0000000dae083211 */ /* 0x001fc800078a08ff */
[----:B------:R-:W-:-:S05]  /*6ae0*/  @P3 LEA.HI.X R9, R174, R15, R193, 0x1, P5 ;  /* 0x0000000fae093211 */ /* 0x000fca00028f0cc1 */
[----:B--2---:R0:W-:Y:S04]  /*6af0*/  @P3 ST.E.128 desc[UR44][R8.64], R4 ;  /* 0x0000000408003985 */ /* 0x0041e8000c101d2c */
[----:B------:R-:W2:Y:S01]  /*6b00*/  @!P4 LDS.128 R4, [R10+0xb000] ;  /* 0x00b000000a04c984 */ /* 0x000ea20000000c00 */
[----:B0-----:R-:W-:-:S04]  /*6b10*/  @!P4 LEA R8, P3, R173, R13, 0x1 ;  /* 0x0000000dad08c211 */ /* 0x001fc800078608ff */
[----:B------:R-:W-:-:S05]  /*6b20*/  @!P4 LEA.HI.X R9, R173, R15, R192, 0x1, P3 ;  /* 0x0000000fad09c211 */ /* 0x000fca00018f0cc0 */
[----:B--2---:R2:W-:Y:S04]  /*6b30*/  @!P4 ST.E.128 desc[UR44][R8.64], R4 ;  /* 0x000000040800c985 */ /* 0x0045e8000c101d2c */
.L_x_12990:
[----:B------:R-:W-:Y:S05]  /*6b40*/  BSYNC B0 ;  /* 0x0000000000007941 */ /* 0x000fea0003800000 */
.L_x_12989:
[----:B------:R-:W-:Y:S01]  /*6b50*/  @!PT LDS RZ, [RZ] ;  /* 0x00000000fffff984 */ /* 0x000fe20000000800 */
[----:B------:R-:W-:Y:S01]  /*6b60*/  @!PT LDS RZ, [RZ] ;  /* 0x00000000fffff984 */ /* 0x000fe20000000800 */
[----:B------:R-:W-:Y:S01]  /*6b70*/  @!PT LDS RZ, [RZ] ;  /* 0x00000000fffff984 */ /* 0x000fe20000000800 */
[----:B------:R-:W-:Y:S01]  /*6b80*/  @!PT LDS RZ, [RZ] ;  /* 0x00000000fffff984 */ /* 0x000fe20000000800 */
[----:B------:R5:W-:Y:S06]  /*6b90*/  MEMBAR.ALL.CTA ;  /* 0x0000000000007992 */ /* 0x000bec0000008000 */
[----:B-----5:R-:W5:Y:S01]  /*6ba0*/  FENCE.VIEW.ASYNC.S ;  /* 0x00000000000073c6 */ /* 0x020f620000000000 */
[----:B------:R-:W-:Y:S02]  /*6bb0*/  @!P0 VIADD R69, R69, 0x324c0 ;  /* 0x000324c045458836 */ /* 0x000fe40000000000 */
[----:B------:R-:W-:-:S03]  /*6bc0*/  VIADD R153, R153, 0x1 ;  /* 0x0000000199997836 */ /* 0x000fc60000000000 */
[----:B------:R-:W-:Y:S01]  /*6bd0*/  @!P0 PRMT R69, RZ, 0x654, R69 ;  /* 0x00000654ff458816 */ /* 0x000fe20000000045 */
[----:B-----5:R0:W-:Y:S06]  /*6be0*/  BAR.SYNC.DEFER_BLOCKING R54, 0x80 ;  /* 0x000200360000751d */ /* 0x0201ec0000010000 */
[----:B------:R0:W-:Y:S01]  /*6bf0*/  @!P0 SYNCS.ARRIVE.TRANS64.RED.A1T0 RZ, [R69+URZ], RZ ;  /* 0x000000ff45ff89a7 */ /* 0x0001e2000810043f */
[----:B------:R-:W-:-:S04]  /*6c00*/  ISETP.NE.AND P0, PT, R153, 0x2, PT ;  /* 0x000000029900780c */ /* 0x000fc80003f05270 */
[----:B--23--:R-:W-:Y:S02]  /*6c10*/  SEL R4, RZ, 0x1, P0 ;  /* 0x00000001ff047807 */ /* 0x00cfe40000000000 */
[----:B------:R-:W-:Y:S02]  /*6c20*/  SEL R153, R153, RZ, P0 ;  /* 0x000000ff99997207 */ /* 0x000fe40000000000 */
[----:B------:R-:W-:Y:S01]  /*6c30*/  LOP3.LUT R159, R159, R4, RZ, 0x3c, !PT ;  /* 0x000000049f9f7212 */ /* 0x000fe200078e3cff */
[----:B0-----:R-:W-:Y:S06]  /*6c40*/  @P2 BRA `(.L_x_12991) ;  /* 0xffffffc0006c2947 */ /* 0x001fec000383ffff */
[----:B------:R-:W0:Y:S01]  /*6c50*/  S2R R5, SR_TID.X ;  /* 0x0000000000057919 */ /* 0x000e220000002100 */
[----:B------:R-:W-:Y:S02]  /*6c60*/  PLOP3.LUT P0, PT, PT, PT, PT, 0x8, 0x0 ;  /* 0x000000000000781c */ /* 0x000fe40003f0e170 */
[----:B0-----:R-:W-:-:S04]  /*6c70*/  SHF.R.U32.HI R5, RZ, 0x7, R5 ;  /* 0x00000007ff057819 */ /* 0x001fc80000011605 */
[----:B------:R-:W-:-:S13]  /*6c80*/  ISETP.NE.AND P3, PT, R5, 0x1, PT ;  /* 0x000000010500780c */ /* 0x000fda0003f65270 */
[----:B------:R-:W-:Y:S05]  /*6c90*/  @!P3 WARPSYNC.ALL ;  /* 0x000000000000b948 */ /* 0x000fea0003800000 */
[----:B------:R-:W-:Y:S06]  /*6ca0*/  @!P3 BAR.ARV 0x9, 0x100 ;  /* 0x024400000000bb1d */ /* 0x000fec0000002000 */
.L_x_12931:
[----:B------:R-:W0:Y:S01]  /*6cb0*/  S2R R3, SR_SWINHI ;  /* 0x0000000000037919 */ /* 0x000e220000002f00 */
[----:B------:R-:W2:Y:S01]  /*6cc0*/  LDC R13, c[0x0][0x448] ;  /* 0x00011200ff0d7b82 */ /* 0x000ea20000000800 */
[----:B------:R-:W-:Y:S02]  /*6cd0*/  IMAD.U32 R6, RZ, RZ, UR38 ;  /* 0x00000026ff067e24 */ /* 0x000fe4000f8e00ff */
[----:B------:R-:W-:Y:S01]  /*6ce0*/  IMAD.MOV.U32 R7, RZ, RZ, 0x80 ;  /* 0x00000080ff077424 */ /* 0x000fe200078e00ff */
[----:B------:R-:W-:Y:S01]  /*6cf0*/  STL [R1+0x50], R97 ;  /* 0x0000506101007387 */ /* 0x000fe20000100800 */
[----:B------:R-:W-:Y:S02]  /*6d00*/  IMAD.MOV.U32 R26, RZ, RZ, 0x100 ;  /* 0x00000100ff1a7424 */ /* 0x000fe400078e00ff */
[----:B------:R-:W-:Y:S01]  /*6d10*/  IMAD.U32 R24, RZ, RZ, UR38 ;  /* 0x00000026ff187e24 */ /* 0x000fe2000f8e00ff */
[----:B------:R-:W3:Y:S01]  /*6d20*/  LDC R14, c[0x0][0xa80] ;  /* 0x0002a000ff0e7b82 */ /* 0x000ee20000000800 */
[----:B------:R4:W-:Y:S01]  /*6d30*/  STL.64 [R1+0x28], R6 ;  /* 0x0000280601007387 */ /* 0x0009e20000100a00 */
[----:B------:R-:W-:-:S02]  /*6d40*/  IMAD.MOV.U32 R25, RZ, RZ, 0x80 ;  /* 0x00000080ff197424 */ /* 0x000fc400078e00ff */
[----:B-1----:R-:W-:Y:S01]  /*6d50*/  IMAD.U32 R33, RZ, RZ, UR37 ;  /* 0x00000025ff217e24 */ /* 0x002fe2000f8e00ff */
[----:B------:R-:W-:Y:S01]  /*6d60*/  STL.64 [R1+0x30], R26 ;  /* 0x0000301a01007387 */ /* 0x000fe20000100a00 */
[----:B------:R-:W-:-:S03]  /*6d70*/  IMAD.U32 R72, RZ, RZ, UR37 ;  /* 0x00000025ff487e24 */ /* 0x000fc6000f8e00ff */
[----:B------:R-:W-:Y:S04]  /*6d80*/  STL.128 [R1], R24 ;  /* 0x0000001801007387 */ /* 0x000fe80000100c00 */
[----:B------:R-:W-:Y:S04]  /*6d90*/  STL.128 [R1+0x210], RZ ;  /* 0x000210ff01007387 */ /* 0x000fe80000100c00 */
[----:B------:R-:W-:Y:S04]  /*6da0*/  STL.128 [R1+0x220], RZ ;  /* 0x000220ff01007387 */ /* 0x000fe80000100c00 */
[----:B------:R-:W-:Y:S01]  /*6db0*/  STL.128 [R1+0x240], RZ ;  /* 0x000240ff01007387 */ /* 0x000fe20000100c00 */
[----:B------:R-:W-:-:S02]  /*6dc0*/  MOV R4, R2 ;  /* 0x0000000200047202 */ /* 0x000fc40000000f00 */
[----:B0-----:R-:W-:Y:S01]  /*6dd0*/  MOV R5, R3 ;  /* 0x0000000300057202 */ /* 0x001fe20000000f00 */
[----:B---3--:R-:W-:Y:S01]  /*6de0*/  STL [R1+0x230], R14 ;  /* 0x0002300e01007387 */ /* 0x008fe20000100800 */
[C---:B------:R-:W-:Y:S02]  /*6df0*/  IADD3 R8, P1, R4.reuse, 0x32430, RZ ;  /* 0x0003243004087810 */ /* 0x040fe40007f3e0ff */
[C---:B------:R-:W-:Y:S01]  /*6e00*/  IADD3 R3, P3, R4.reuse, 0x32450, RZ ;  /* 0x0003245004037810 */ /* 0x040fe20007f7e0ff */
[----:B------:R-:W-:Y:S01]  /*6e10*/  STL.128 [R1+0x250], RZ ;  /* 0x000250ff01007387 */ /* 0x000fe20000100c00 */
[C---:B------:R-:W-:Y:S01]  /*6e20*/  IADD3 R0, P4, R4.reuse, 0x32460, RZ ;  /* 0x0003246004007810 */ /* 0x040fe20007f9e0ff */
[--C-:B------:R-:W-:Y:S01]  /*6e30*/  IMAD.X R9, RZ, RZ, R5.reuse, P1 ;  /* 0x000000ffff097224 */ /* 0x100fe200008e0605 */
[----:B--2---:R-:W-:Y:S01]  /*6e40*/  ISETP.NE.AND P1, PT, R13, 0x1, PT ;  /* 0x000000010d00780c */ /* 0x004fe20003f25270 */
[--C-:B------:R-:W-:Y:S01]  /*6e50*/  IMAD.X R12, RZ, RZ, R5.reuse, P3 ;  /* 0x000000ffff0c7224 */ /* 0x100fe200018e0605 */
[----:B------:R-:W-:Y:S01]  /*6e60*/  IADD3 R10, P2, R4, 0x32440, RZ ;  /* 0x00032440040a7810 */ /* 0x000fe20007f5e0ff */
[----:B----4-:R-:W-:Y:S01]  /*6e70*/  IMAD.X R7, RZ, RZ, R5, P4 ;  /* 0x000000ffff077224 */ /* 0x010fe200020e0605 */
[----:B------:R-:W-:Y:S01]  /*6e80*/  STL.64 [R1+0x18], R8 ;  /* 0x0000180801007387 */ /* 0x000fe20000100a00 */
[----:B------:R-:W-:Y:S01]  /*6e90*/  IMAD.MOV.U32 R4, RZ, RZ, R3 ;  /* 0x000000ffff047224 */ /* 0x000fe200078e0003 */
[----:B------:R-:W-:Y:S01]  /*6ea0*/  IADD3 R33, P3, R33, 0x210, RZ ;  /* 0x0000021021217810 */ /* 0x000fe20007f7e0ff */
[----:B------:R-:W-:Y:S01]  /*6eb0*/  IMAD.X R11, RZ, RZ, R5, P2 ;  /* 0x000000ffff0b7224 */ /* 0x000fe200010e0605 */
[----:B------:R-:W-:Y:S01]  /*6ec0*/  STL.128 [R1+0x260], RZ ;  /* 0x000260ff01007387 */ /* 0x000fe20000100c00 */
[----:B------:R-:W-:Y:S01]  /*6ed0*/  IMAD.MOV.U32 R5, RZ, RZ, R12 ;  /* 0x000000ffff057224 */ /* 0x000fe200078e000c */
[----:B------:R-:W-:Y:S01]  /*6ee0*/  IADD3 R72, P4, R72, 0x50, RZ ;  /* 0x0000005048487810 */ /* 0x000fe20007f9e0ff */
[----:B------:R-:W-:Y:S01]  /*6ef0*/  IMAD.MOV.U32 R6, RZ, RZ, R0 ;  /* 0x000000ffff067224 */ /* 0x000fe200078e0000 */
[----:B------:R-:W-:Y:S01]  /*6f00*/  STL.64 [R1+0x20], R10 ;  /* 0x0000200a01007387 */ /* 0x000fe20000100a00 */
[----:B------:R-:W0:Y:S01]  /*6f10*/  @P1 LDC R3, c[0x0][0x44c] ;  /* 0x00011300ff031b82 */ /* 0x000e220000000800 */
[----:B------:R-:W-:-:S02]  /*6f20*/  VIADD R0, R216, 0x7f ;  /* 0x0000007fd8007836 */ /* 0x000fc40000000000 */
        /* <DEDUP_REMOVED lines=16> */
[----:B------:R-:W-:Y:S01]  /*7030*/  IMAD.IADD R3, R215, 0x1, R0 ;  /* 0x00000001d7037824 */ /* 0x000fe200078e0200 */
[----:B0-----:R-:W-:Y:S02]  /*7040*/  ISETP.GE.AND P2, PT, R5, 0x1, PT ;  /* 0x000000010500780c */ /* 0x001fe40003f46270 */
        /* <DEDUP_REMOVED lines=24> */
.L_x_12992:
        /* <DEDUP_REMOVED lines=15> */
.L_x_12995:
[----:B------:R-:W-:-:S13]  /*72c0*/  ISETP.NE.AND P0, PT, R5, 0x1, PT ;  /* 0x000000010500780c */ /* 0x000fda0003f05270 */
[----:B------:R-:W0:Y:S02]  /*72d0*/  @P0 LDC.64 R6, c[0x0][0xae0] ;  /* 0x0002b800ff060b82 */ /* 0x000e240000000a00 */
[----:B0-----:R-:W-:-:S05]  /*72e0*/  @P0 IMAD.HI.U32 R6, R0, R6, RZ ;  /* 0x0000000600060227 */ /* 0x001fca00078e00ff */
[----:B------:R-:W-:-:S07]  /*72f0*/  @P0 SHF.R.U32.HI R0, RZ, R7, R6 ;  /* 0x00000007ff000219 */ /* 0x000fce0000011606 */
.L_x_12996:
[----:B------:R-:W-:Y:S05]  /*7300*/  BSYNC B0 ;  /* 0x0000000000007941 */ /* 0x000fea0003800000 */
.L_x_12994:
[----:B------:R-:W-:-:S05]  /*7310*/  IMAD R3, R0, R5, R5 ;  /* 0x0000000500037224 */ /* 0x000fca00078e0205 */
[----:B------:R-:W-:-:S07]  /*7320*/  VIMNMX R4, R4, R3, PT ;  /* 0x0000000304047248 */ /* 0x000fce0003fe0100 */
.L_x_12993:
[----:B------:R-:W0:Y:S01]  /*7330*/  @P1 LDC R3, c[0x0][0x44c] ;  /* 0x00011300ff031b82 */ /* 0x000e220000000800 */
[----:B------:R-:W-:Y:S01]  /*7340*/  VIADD R4, R4, 0x5f ;  /* 0x0000005f04047836 */ /* 0x000fe20000000000 */
[----:B------:R-:W-:Y:S01]  /*7350*/  ULDC UR4, c[0x0][0xad4] ;  /* 0x0002b50000047ab9 */ /* 0x000fe20000000800 */
[----:B------:R-:W-:Y:S02]  /*7360*/  IMAD.MOV.U32 R7, RZ, RZ, R216 ;  /* 0x000000ffff077224 */ /* 0x000fe400078e00d8 */
[----:B------:R-:W-:-:S03]  /*7370*/  IMAD.HI R4, R4, 0x2aaaaaab, RZ ;  /* 0x2aaaaaab04047827 */ /* 0x000fc600078e02ff */
[----:B------:R-:W1:Y:S01]  /*7380*/  @P1 LDC R9, c[0x0][0x450] ;  /* 0x00011400ff091b82 */ /* 0x000e620000000800 */
        /* <DEDUP_REMOVED lines=18> */
.L_x_12999:
[----:B------:R-:W-:-:S13]  /*74b0*/  ISETP.NE.AND P0, PT, R5, 0x1, PT ;  /* 0x000000010500780c */ /* 0x000fda0003f05270 */
[----:B------:R-:W0:Y:S02]  /*74c0*/  @P0 LDC.64 R6, c[0x0][0xae0] ;  /* 0x0002b800ff060b82 */ /* 0x000e240000000a00 */
[----:B0-----:R-:W-:-:S05]  /*74d0*/  @P0 IMAD.HI.U32 R6, R0, R6, RZ ;  /* 0x0000000600060227 */ /* 0x001fca00078e00ff */
[----:B------:R-:W-:-:S07]  /*74e0*/  @P0 SHF.R.U32.HI R0, RZ, R7, R6 ;  /* 0x00000007ff000219 */ /* 0x000fce0000011606 */
.L_x_13000:
[----:B------:R-:W-:Y:S05]  /*74f0*/  BSYNC B0 ;  /* 0x0000000000007941 */ /* 0x000fea0003800000 */
.L_x_12998:
[----:B------:R-:W-:-:S05]  /*7500*/  IMAD R0, R0, R5, RZ ;  /* 0x0000000500007224 */ /* 0x000fca00078e02ff */
[----:B------:R-:W-:-:S07]  /*7510*/  VIMNMX R3, R3, R0, !PT ;  /* 0x0000000003037248 */ /* 0x000fce0007fe0100 */
.L_x_12997:
        /* <DEDUP_REMOVED lines=39> */
.L_x_13002:
[----:B------:R-:W-:Y:S05]  /*7790*/  BSYNC B0 ;  /* 0x0000000000007941 */ /* 0x000fea0003800000 */
.L_x_13001:
        /* <DEDUP_REMOVED lines=12> */
[----:B------:R-:W-:Y:S02]  /*7860*/  IADD3 R37, P1, R37, 0x78, RZ ;  /* 0x0000007825257810 */ /* 0x000fe40007f3e0ff */
[----:B------:R-:W-:Y:S01]  /*7870*/  IADD3 R24, P2, R24, 0x58, RZ ;  /* 0x0000005818187810 */ /* 0x000fe20007f5e0ff */
[----:B------:R-:W-:Y:S01]  /*7880*/  IMAD.X R16, RZ, RZ, UR36, P0 ;  /* 0x00000024ff107e24 */ /* 0x000fe200080e06ff */
[----:B------:R-:W-:Y:S01]  /*7890*/  IADD3 R32, P3, R32, 0x60, RZ ;  /* 0x0000006020207810 */ /* 0x000fe20007f7e0ff */
[----:B------:R-:W-:-:S02]  /*78a0*/  IMAD.X R35, RZ, RZ, UR36, P1 ;  /* 0x00000024ff237e24 */ /* 0x000fc400088e06ff */
[----:B------:R-:W-:Y:S02]  /*78b0*/  IMAD.X R25, RZ, RZ, UR36, P2 ;  /* 0x00000024ff197e24 */ /* 0x000fe400090e06ff */
[----:B------:R-:W-:Y:S01]  /*78c0*/  IMAD.X R36, RZ, RZ, UR36, P3 ;  /* 0x00000024ff247e24 */ /* 0x000fe200098e06ff */
[----:B0-----:R-:W-:Y:S07]  /*78d0*/  BRA.DIV UR4, `(.L_x_13004) ;  /* 0x0000032a04dc7947 */ /* 0x001fee000b800000 */
[----:B------:R-:W3:Y:S04]  /*78e0*/  LDL R0, [R1+0x518] ;  /* 0x0005180001007983 */ /* 0x000ee80000100800 */
[----:B---3--:R0:W1:Y:S02]  /*78f0*/  SHFL.IDX PT, R14, R0, RZ, 0x1f ;  /* 0x00001fff000e7589 */ /* 0x00806400000e0000 */
.L_x_13337:
[----:B01----:R-:W-:Y:S01]  /*7900*/  LEA.HI R0, R14, R14, RZ, 0x1 ;  /* 0x0000000e0e007211 */ /* 0x003fe200078f08ff */
[C---:B------:R-:W-:Y:S01]  /*7910*/  VIADD R26, R2.reuse, 0x18400 ;  /* 0x00018400021a7836 */ /* 0x040fe20000000000 */
[----:B------:R-:W-:Y:S01]  /*7920*/  STL.128 [R1+0x90], RZ ;  /* 0x000090ff01007387 */ /* 0x000fe20000100c00 */
[----:B------:R-:W-:Y:S01]  /*7930*/  VIADD R10, R2, 0x400 ;  /* 0x00000400020a7836 */ /* 0x000fe20000000000 */
[----:B------:R-:W-:Y:S01]  /*7940*/  LOP3.LUT R3, R0, 0x7fffe, RZ, 0xc0, !PT ;  /* 0x0007fffe00037812 */ /* 0x000fe200078ec0ff */
[----:B------:R-:W-:Y:S01]  /*7950*/  IMAD.MOV.U32 R4, RZ, RZ, 0x1 ;  /* 0x00000001ff047424 */ /* 0x000fe200078e00ff */
[----:B------:R-:W-:Y:S01]  /*7960*/  STL.128 [R1+0xa0], RZ ;  /* 0x0000a0ff01007387 */ /* 0x000fe20000100c00 */
[----:B------:R-:W-:Y:S01]  /*7970*/  IMAD.MOV.U32 R5, RZ, RZ, RZ ;  /* 0x000000ffff057224 */ /* 0x000fe200078e00ff */
[----:B------:R-:W-:Y:S01]  /*7980*/  SHF.R.U32.HI R10, RZ, 0x4, R10 ;  /* 0x00000004ff0a7819 */ /* 0x000fe2000001160a */
[----:B------:R-:W-:Y:S01]  /*7990*/  IMAD.IADD R11, R14, 0x1, -R3 ;  /* 0x000000010e0b7824 */ /* 0x000fe200078e0a03 */
[----:B------:R-:W-:Y:S01]  /*79a0*/  STL.128 [R1+0xb0], RZ ;  /* 0x0000b0ff01007387 */ /* 0x000fe20000100c00 */
[----:B------:R-:W-:Y:S01]  /*79b0*/  VIADD R3, R2, 0x1c400 ;  /* 0x0001c40002037836 */ /* 0x000fe20000000000 */
[----:B------:R-:W-:Y:S01]  /*79c0*/  LOP3.LUT R10, R10, 0x3fff, RZ, 0xc0, !PT ;  /* 0x00003fff0a0a7812 */ /* 0x000fe200078ec0ff */
[----:B------:R-:W-:Y:S01]  /*79d0*/  IMAD R0, R11, 0x2000, R26 ;  /* 0x000020000b007824 */ /* 0x000fe200078e021a */
[----:B------:R-:W-:Y:S01]  /*79e0*/  STL.128 [R1+0xc0], RZ ;  /* 0x0000c0ff01007387 */ /* 0x000fe20000100c00 */
[----:B------:R-:W-:Y:S01]  /*79f0*/  IMAD.MOV.U32 R6, RZ, RZ, 0x1 ;  /* 0x00000001ff067424 */ /* 0x000fe200078e00ff */
[----:B------:R-:W-:Y:S01]  /*7a00*/  SHF.R.U32.HI R3, RZ, 0x4, R3 ;  /* 0x00000004ff037819 */ /* 0x000fe20000011603 */
[----:B------:R-:W-:Y:S01]  /*7a10*/  VIADD R11, R0, 0xa000 ;  /* 0x0000a000000b7836 */ /* 0x000fe20000000000 */
[----:B------:R-:W-:Y:S01]  /*7a20*/  SHF.R.U32.HI R0, RZ, 0x4, R0 ;  /* 0x00000004ff007819 */ /* 0x000fe20000011600 */
[----:B------:R-:W-:Y:S01]  /*7a30*/  IMAD.MOV.U32 R7, RZ, RZ, RZ ;  /* 0x000000ffff077224 */ /* 0x000fe200078e00ff */
[----:B------:R-:W-:Y:S01]  /*7a40*/  LOP3.LUT R3, R3, 0x3fff, RZ, 0xc0, !PT ;  /* 0x00003fff03037812 */ /* 0x000fe200078ec0ff */
[----:B------:R-:W-:Y:S01]  /*7a50*/  IMAD.MOV.U32 R8, RZ, RZ, 0x1 ;  /* 0x00000001ff087424 */ /* 0x000fe200078e00ff */
[----:B------:R-:W-:Y:S01]  /*7a60*/  SHF.R.U32.HI R11, RZ, 0x4, R11 ;  /* 0x00000004ff0b7819 */ /* 0x000fe2000001160b */
[----:B------:R-:W-:Y:S01]  /*7a70*/  IMAD.MOV.U32 R9, RZ, RZ, RZ ;  /* 0x000000ffff097224 */ /* 0x000fe200078e00ff */
[----:B------:R-:W-:Y:S01]  /*7a80*/  LOP3.LUT R3, R3, 0x10000, RZ, 0xfc, !PT ;  /* 0x0001000003037812 */ /* 0x000fe200078efcff */
[----:B------:R0:W-:Y:S01]  /*7a90*/  STL.128 [R1+0x60], R4 ;  /* 0x0000600401007387 */ /* 0x0001e20000100c00 */
[----:B------:R-:W-:Y:S01]  /*7aa0*/  LOP3.LUT R11, R11, 0x3fff, RZ, 0xc0, !PT ;  /* 0x00003fff0b0b7812 */ /* 0x000fe200078ec0ff */
[----:B------:R-:W-:Y:S01]  /*7ab0*/  IMAD.U32 R34, RZ, RZ, UR37 ;  /* 0x00000025ff227e24 */ /* 0x000fe2000f8e00ff */
[----:B------:R-:W-:Y:S01]  /*7ac0*/  LOP3.LUT R0, R0, 0x3fff, RZ, 0xc0, !PT ;  /* 0x00003fff00007812 */ /* 0x000fe200078ec0ff */
[----:B------:R1:W-:Y:S01]  /*7ad0*/  STL.64 [R1+0x70], R8 ;  /* 0x0000700801007387 */ /* 0x0003e20000100a00 */
[----:B------:R-:W-:Y:S01]  /*7ae0*/  LOP3.LUT R11, R11, 0x10000, RZ, 0xfc, !PT ;  /* 0x000100000b0b7812 */ /* 0x000fe200078efcff */
[----:B------:R-:W-:Y:S01]  /*7af0*/  IMAD.U32 R38, RZ, RZ, UR37 ;  /* 0x00000025ff267e24 */ /* 0x000fe2000f8e00ff */
[----:B------:R-:W-:Y:S01]  /*7b00*/  LOP3.LUT P0, RZ, R26, 0x1bf, RZ, 0xc0, !PT ;  /* 0x000001bf1aff7812 */ /* 0x000fe2000780c0ff */
[----:B------:R-:W-:Y:S01]  /*7b10*/  STL.128 [R1+0xd0], RZ ;  /* 0x0000d0ff01007387 */ /* 0x000fe20000100c00 */
[----:B------:R-:W-:Y:S01]  /*7b20*/  IADD3 R34, P5, R34, 0x68, RZ ;  /* 0x0000006822227810 */ /* 0x000fe20007fbe0ff */
[----:B------:R-:W-:Y:S01]  /*7b30*/  IMAD.U32 R40, RZ, RZ, UR37 ;  /* 0x00000025ff287e24 */ /* 0x000fe2000f8e00ff */
[----:B------:R-:W-:Y:S01]  /*7b40*/  IADD3 R38, P4, R38, 0x70, RZ ;  /* 0x0000007026267810 */ /* 0x000fe20007f9e0ff */
[----:B------:R-:W-:Y:S01]  /*7b50*/  STL.128 [R1+0xe0], RZ ;  /* 0x0000e0ff01007387 */ /* 0x000fe20000100c00 */
[----:B------:R-:W-:Y:S01]  /*7b60*/  IMAD.U32 R45, RZ, RZ, UR37 ;  /* 0x00000025ff2d7e24 */ /* 0x000fe2000f8e00ff */
[----:B------:R-:W-:Y:S01]  /*7b70*/  BSSY B6, `(.L_x_13005) ;  /* 0x000002a000067945 */ /* 0x000fe20003800000 */
[----:B------:R-:W-:Y:S01]  /*7b80*/  IMAD.U32 R52, RZ, RZ, UR37 ;  /* 0x00000025ff347e24 */ /* 0x000fe2000f8e00ff */
[C---:B0-----:R-:W-:Y:S01]  /*7b90*/  LOP3.LUT R6, R10.reuse, 0x3000000, RZ, 0xfc, !PT ;  /* 0x030000000a067812 */ /* 0x041fe200078efcff */
[----:B------:R-:W-:Y:S01]  /*7ba0*/  IMAD.MOV.U32 R4, RZ, RZ, R3 ;  /* 0x000000ffff047224 */ /* 0x000fe200078e0003 */
[----:B------:R-:W-:Y:S01]  /*7bb0*/  LOP3.LUT R10, R10, 0x10000, RZ, 0xfc, !PT ;  /* 0x000100000a0a7812 */ /* 0x000fe200078efcff */
[----:B------:R-:W-:Y:S01]  /*7bc0*/  IMAD.MOV.U32 R5, RZ, RZ, 0x40000040 ;  /* 0x40000040ff057424 */ /* 0x000fe200078e00ff */
[----:B-1----:R-:W-:Y:S01]  /*7bd0*/  LOP3.LUT R8, R0, 0x10000, RZ, 0xfc, !PT ;  /* 0x0001000000087812 */ /* 0x002fe200078efcff */
[----:B------:R-:W-:Y:S01]  /*7be0*/  IMAD.MOV.U32 R7, RZ, RZ, 0x40000040 ;  /* 0x40000040ff077424 */ /* 0x000fe200078e00ff */
[----:B------:R-:W-:Y:S01]  /*7bf0*/  IADD3 R40, P3, R40, 0x80, RZ ;  /* 0x0000008028287810 */ /* 0x000fe20007f7e0ff */
[----:B------:R-:W-:Y:S01]  /*7c00*/  IMAD.MOV.U32 R9, RZ, RZ, 0x40000040 ;  /* 0x40000040ff097424 */ /* 0x000fe200078e00ff */
[----:B------:R-:W-:Y:S01]  /*7c10*/  IADD3 R45, P2, R45, 0x90, RZ ;  /* 0x000000902d2d7810 */ /* 0x000fe20007f5e0ff */
[----:B------:R-:W-:Y:S01]  /*7c20*/  IMAD.U32 R49, RZ, RZ, UR37 ;  /* 0x00000025ff317e24 */ /* 0x000fe2000f8e00ff */
[----:B------:R0:W-:Y:S01]  /*7c30*/  STL.128 [R1+0x80], R4 ;  /* 0x0000800401007387 */ /* 0x0001e20000100c00 */
[----:B------:R-:W-:Y:S01]  /*7c40*/  IMAD.X R47, RZ, RZ, UR36, P5 ;  /* 0x00000024ff2f7e24 */ /* 0x000fe2000a8e06ff */
[----:B------:R-:W-:Y:S01]  /*7c50*/  IADD3 R52, P1, R52, 0xf0, RZ ;  /* 0x000000f034347810 */ /* 0x000fe20007f3e0ff */
[----:B------:R-:W-:Y:S01]  /*7c60*/  IMAD.X R53, RZ, RZ, UR36, P4 ;  /* 0x00000024ff357e24 */ /* 0x000fe2000a0e06ff */
[----:B------:R1:W-:Y:S01]  /*7c70*/  STL.64 [R1+0x78], R8 ;  /* 0x0000780801007387 */ /* 0x0003e20000100a00 */
[----:B------:R-:W-:Y:S01]  /*7c80*/  IADD3 R49, P5, R49, 0xf8, RZ ;  /* 0x000000f831317810 */ /* 0x000fe20007fbe0ff */
[----:B------:R-:W-:-:S02]  /*7c90*/  IMAD.X R57, RZ, RZ, UR36, P3 ;  /* 0x00000024ff397e24 */ /* 0x000fc400098e06ff */
[----:B------:R-:W-:Y:S02]  /*7ca0*/  IMAD.X R43, RZ, RZ, UR36, P2 ;  /* 0x00000024ff2b7e24 */ /* 0x000fe400090e06ff */
[----:B------:R-:W-:Y:S02]  /*7cb0*/  IMAD.X R51, RZ, RZ, UR36, P1 ;  /* 0x00000024ff337e24 */ /* 0x000fe400088e06ff */
[----:B------:R-:W-:Y:S02]  /*7cc0*/  IMAD.X R50, RZ, RZ, UR36, P5 ;  /* 0x00000024ff327e24 */ /* 0x000fe4000a8e06ff */
[----:B0-----:R-:W-:Y:S02]  /*7cd0*/  IMAD.MOV.U32 R6, RZ, RZ, R10 ;  /* 0x000000ffff067224 */ /* 0x001fe400078e000a */
[----:B------:R-:W-:-:S05]  /*7ce0*/  IMAD.MOV.U32 R4, RZ, RZ, R11 ;  /* 0x000000ffff047224 */ /* 0x000fca00078e000b */
        /* <DEDUP_REMOVED lines=18> */
.L_x_13006:
[----:B------:R-:W-:Y:S05]  /*7e10*/  BSYNC B6 ;  /* 0x0000000000067941 */ /* 0x000fea0003800000 */
.L_x_13005:
        /* <DEDUP_REMOVED lines=14> */
[----:B------:R-:W-:Y:S01]  /*7f00*/  IADD3 R39, P4, R39, 0x108, RZ ;  /* 0x0000010827277810 */ /* 0x000fe20007f9e0ff */
[----:B------:R-:W4:Y:S02]  /*7f10*/  LDC.64 R8, c[0x0][0x448] ;  /* 0x00011200ff087b82 */ /* 0x000f240000000a00 */
[----:B------:R-:W-:Y:S02]  /*7f20*/  STL.64 [R1+0x108], R10 ;  /* 0x0001080a01007387 */ /* 0x000fe40000100a00 */
[----:B------:R-:W-:-:S02]  /*7f30*/  IMAD.X R56, RZ, RZ, UR36, P4 ;  /* 0x00000024ff387e24 */ /* 0x000fc4000a0e06ff */
[----:B------:R-:W-:Y:S02]  /*7f40*/  STL.U8 [R1+0x14c], RZ ;  /* 0x00014cff01007387 */ /* 0x000fe40000100000 */
[----:B------:R-:W2:Y:S01]  /*7f50*/  LDC R0, c[0x0][0x450] ;  /* 0x00011400ff007b82 */ /* 0x000ea20000000800 */
[----:B0-----:R-:W-:Y:S02]  /*7f60*/  IMAD.MOV.U32 R31, RZ, RZ, R6 ;  /* 0x000000ffff1f7224 */ /* 0x001fe400078e0006 */
[----:B------:R-:W-:-:S05]  /*7f70*/  IMAD.MOV.U32 R5, RZ, RZ, R7 ;  /* 0x000000ffff057224 */ /* 0x000fca00078e0007 */
[----:B------:R-:W0:Y:S01]  /*7f80*/  LDC R30, c[0x0][0xad4] ;  /* 0x0002b500ff1e7b82 */ /* 0x000e220000000800 */
[----:B---3--:R-:W-:Y:S02]  /*7f90*/  IMAD.MOV.U32 R6, RZ, RZ, R12 ;  /* 0x000000ffff067224 */ /* 0x008fe400078e000c */
[----:B------:R-:W-:Y:S02]  /*7fa0*/  IMAD.MOV.U32 R7, RZ, RZ, R13 ;  /* 0x000000ffff077224 */ /* 0x000fe400078e000d */
[----:B-1----:R-:W-:-:S03]  /*7fb0*/  VIADD R3, R20, 0xffffff80 ;  /* 0xffffff8014037836 */ /* 0x002fc60000000000 */
[----:B------:R-:W-:Y:S04]  /*7fc0*/  STL.128 [R1+0x130], R4 ;  /* 0x0001300401007387 */ /* 0x000fe80000100c00 */
[----:B----4-:R-:W-:Y:S04]  /*7fd0*/  STL.64 [R1+0x140], R8 ;  /* 0x0001400801007387 */ /* 0x010fe80000100a00 */
[----:B--2---:R-:W-:Y:S04]  /*7fe0*/  STL [R1+0x148], R0 ;  /* 0x0001480001007387 */ /* 0x004fe80000100800 */
[----:B------:R-:W-:Y:S04]  /*7ff0*/  STL [R1+0x49c], R3 ;  /* 0x00049c0301007387 */ /* 0x000fe80000100800 */
[----:B0-----:R-:W-:Y:S04]  /*8000*/  STL.128 [R1+0x120], R28 ;  /* 0x0001201c01007387 */ /* 0x001fe80000100c00 */
[----:B------:R0:W-:Y:S02]  /*8010*/  STL [R1+0x11c], R3 ;  /* 0x00011c0301007387 */ /* 0x0001e40000100800 */
[----:B0-----:R-:W-:-:S02]  /*8020*/  IMAD.U32 R3, RZ, RZ, UR37 ;  /* 0x00000025ff037e24 */ /* 0x001fc4000f8e00ff */
[----:B------:R-:W-:Y:S02]  /*8030*/  IMAD.U32 R29, RZ, RZ, UR37 ;  /* 0x00000025ff1d7e24 */ /* 0x000fe4000f8e00ff */
[----:B------:R-:W-:Y:S01]  /*8040*/  IMAD.U32 R31, RZ, RZ, UR37 ;  /* 0x00000025ff1f7e24 */ /* 0x000fe2000f8e00ff */
[----:B------:R-:W-:Y:S02]  /*8050*/  IADD3 R30, P1, R3, 0x14c, RZ ;  /* 0x0000014c031e7810 */ /* 0x000fe40007f3e0ff */
[----:B------:R-:W-:Y:S02]  /*8060*/  IADD3 R29, P2, R29, 0x11c, RZ ;  /* 0x0000011c1d1d7810 */ /* 0x000fe40007f5e0ff */
[----:B------:R-:W-:Y:S01]  /*8070*/  IADD3 R31, P3, R31, 0x118, RZ ;  /* 0x000001181f1f7810 */ /* 0x000fe20007f7e0ff */
[----:B------:R-:W-:Y:S02]  /*8080*/  IMAD.X R42, RZ, RZ, UR36, P1 ;  /* 0x00000024ff2a7e24 */ /* 0x000fe400088e06ff */
[----:B------:R-:W-:-:S02]  /*8090*/  IMAD.X R41, RZ, RZ, UR36, P2 ;  /* 0x00000024ff297e24 */ /* 0x000fc400090e06ff */
[----:B------:R-:W-:Y:S01]  /*80a0*/  IMAD.X R48, RZ, RZ, UR36, P3 ;  /* 0x00000024ff307e24 */ /* 0x000fe200098e06ff */
[----:B------:R-:W-:Y:S07]  /*80b0*/  @P0 BRA `(.L_x_13007) ;  /* 0x0000000000400947 */ /* 0x000fee0003800000 */
        /* <DEDUP_REMOVED lines=10> */
.L_x_13010:
[----:B-1----:R1:W2:Y:S02]  /*8160*/  SYNCS.PHASECHK.TRANS64.TRYWAIT P0, [R2+URZ+0x32400], R3 ;  /* 0x03240003020075a7 */ /* 0x0022a4000800017f */
[----:B--2---:R-:W-:Y:S05]  /*8170*/  @!P0 NANOSLEEP.SYNCS 0x989680 ;  /* 0x009896800000895d */ /* 0x004fea0003900000 */
[----:B------:R-:W2:Y:S02]  /*8180*/  @!P0 SYNCS.PHASECHK.TRANS64 P0, [R2+URZ+0x32400], R3 ;  /* 0x03240003020085a7 */ /* 0x000ea4000800007f */
[----:B--2---:R-:W-:Y:S05]  /*8190*/  @!P0 BRA `(.L_x_13010) ;  /* 0xfffffffc00f08947 */ /* 0x004fea000383ffff */
.L_x_13009:
[----:B------:R-:W-:Y:S05]  /*81a0*/  BSYNC B0 ;  /* 0x0000000000007941 */ /* 0x000fea0003800000 */
.L_x_13008:
[----:B------:R-:W-:Y:S05]  /*81b0*/  BRA `(.L_x_13011) ;  /* 0x0000002c00a07947 */ /* 0x000fea0003800000 */
.L_x_13007:
        /* <DEDUP_REMOVED lines=30> */
.L_x_13013:
[----:B------:R-:W-:Y:S05]  /*83a0*/  BSYNC B6 ;  /* 0x0000000000067941 */ /* 0x000fea0003800000 */
.L_x_13012:
        /* <DEDUP_REMOVED lines=39> */
.L_x_13343:
        /* <DEDUP_REMOVED lines=31> */
.L_x_13018:
[----:B------:R-:W-:Y:S05]  /*8810*/  BSYNC B1 ;  /* 0x0000000000017941 */ /* 0x000fea0003800000 */
.L_x_13017:
[----:B-1---5:R-:W-:Y:S01]  /*8820*/  IMAD.MOV.U32 R3, RZ, RZ, R26 ;  /* 0x000000ffff037224 */ /* 0x022fe200078e001a */
[----:B------:R-:W-:Y:S01]  /*8830*/  UMOV UR4, 0xffffffff ;  /* 0xffffffff00047882 */ /* 0x000fe20000000000 */
[----:B------:R-:W-:Y:S01]  /*8840*/  IMAD.MOV.U32 R4, RZ, RZ, R27 ;  /* 0x000000ffff047224 */ /* 0x000fe200078e001b */
[----:B------:R-:W-:Y:S01]  /*8850*/  CS2R R20, SRZ ;  /* 0x0000000000147805 */ /* 0x000fe2000001ff00 */
[----:B------:R-:W-:Y:S02]  /*8860*/  IMAD.MOV.U32 R5, RZ, RZ, R54 ;  /* 0x000000ffff057224 */ /* 0x000fe400078e0036 */
        /* <DEDUP_REMOVED lines=14> */
[----:B------:R1:W0:Y:S04]  /*8950*/  SHFL.IDX PT, R6, R10, 0x1, 0x1c1f ;  /* 0x003c1f000a067f89 */ /* 0x00022800000e0000 */
[----:B---3--:R1:W3:Y:S04]  /*8960*/  SHFL.IDX PT, R7, R61, 0x1, 0x1c1f ;  /* 0x003c1f003d077f89 */ /* 0x0082e800000e0000 */
[----:B------:R1:W0:Y:S02]  /*8970*/  SHFL.IDX PT, R14, R60, 0x1, 0x1c1f ;  /* 0x003c1f003c0e7f89 */ /* 0x00022400000e0000 */
.L_x_13349:
[----:B------:R-:W5:Y:S01]  /*8980*/  LDL R5, [R1+0x1fc] ;  /* 0x0001fc0001057983 */ /* 0x000f620000100800 */
[----:B------:R-:W-:Y:S01]  /*8990*/  VIADD R0, R0, 0x40 ;  /* 0x0000004000007836 */ /* 0x000fe20000000000 */
[----:B------:R-:W-:Y:S01]  /*89a0*/  BSSY B1, `(.L_x_13020) ;  /* 0x0000022000017945 */ /* 0x000fe20003800000 */
[----:B01----:R-:W-:Y:S02]  /*89b0*/  CS2R R10, SRZ ;  /* 0x00000000000a7805 */ /* 0x003fe4000001ff00 */
        /* <DEDUP_REMOVED lines=10> */
[----:B------:R-:W-:Y:S01]  /*8a60*/  IMAD.MOV.U32 R4, RZ, RZ, R6 ;  /* 0x000000ffff047224 */ /* 0x000fe200078e0006 */
        /* <DEDUP_REMOVED lines=12> */
[----:B---3--:R-:W-:Y:S01]  /*8b30*/  IMAD.MOV.U32 R9, RZ, RZ, R7 ;  /* 0x000000ffff097224 */ /* 0x008fe200078e0007 */
        /* <DEDUP_REMOVED lines=8> */
.L_x_13021:
[----:B------:R-:W-:Y:S05]  /*8bc0*/  BSYNC B1 ;  /* 0x0000000000017941 */ /* 0x000fea0003800000 */
.L_x_13020:
[----:B------:R-:W1:Y:S01]  /*8bd0*/  SYNCS.PHASECHK.TRANS64.TRYWAIT P0, [R2+URZ+0x32400], R61 ;  /* 0x0324003d020075a7 */ /* 0x000e62000800017f */
[----:B------:R-:W-:Y:S04]  /*8be0*/  BSSY B1, `(.L_x_13022) ;  /* 0x0000002000017945 */ /* 0x000fe80003800000 */
[----:B-1----:R-:W-:Y:S05]  /*8bf0*/  @!P0 BRA `(.L_x_13023) ;  /* 0x0000031c00208947 */ /* 0x002fea0003800000 */
.L_x_13350:
[----:B------:R-:W-:Y:S05]  /*8c00*/  BSYNC B1 ;  /* 0x0000000000017941 */ /* 0x000fea0003800000 */
.L_x_13022:
[----:B0--3--:R-:W3:Y:S04]  /*8c10*/  LDL R7, [R1+0x494] ;  /* 0x0004940001077983 */ /* 0x009ee80000100800 */
[----:B------:R-:W4:Y:S01]  /*8c20*/  LDL R28, [R1+0x50] ;  /* 0x00005000011c7983 */ /* 0x000f220000100800 */
[----:B-----5:R-:W-:Y:S01]  /*8c30*/  IMAD.MOV.U32 R4, RZ, RZ, R20 ;  /* 0x000000ffff047224 */ /* 0x020fe200078e0014 */
[----:B------:R-:W-:Y:S01]  /*8c40*/  BSSY B1, `(.L_x_13024) ;  /* 0x0000082000017945 */ /* 0x000fe20003800000 */
[----:B------:R-:W-:Y:S02]  /*8c50*/  IMAD.MOV.U32 R5, RZ, RZ, R21 ;  /* 0x000000ffff057224 */ /* 0x000fe400078e0015 */
[----:B------:R-:W-:-:S03]  /*8c60*/  IMAD.MOV.U32 R6, RZ, RZ, R10 ;  /* 0x000000ffff067224 */ /* 0x000fc600078e000a */
[----:B------:R-:W-:Y:S01]  /*8c70*/  PRMT R14, R5, 0x7610, R14 ;  /* 0x00007610050e7816 */ /* 0x000fe2000000000e */
[----:B------:R-:W-:Y:S01]  /*8c80*/  IMAD.MOV.U32 R5, RZ, RZ, R8 ;  /* 0x000000ffff057224 */ /* 0x000fe200078e0008 */
[----:B-1----:R-:W-:Y:S01]  /*8c90*/  PRMT R61, R6, 0x7610, R61 ;  /* 0x00007610063d7816 */ /* 0x002fe2000000003d */
[----:B------:R-:W-:-:S03]  /*8ca0*/  IMAD.MOV.U32 R6, RZ, RZ, R13 ;  /* 0x000000ffff067224 */ /* 0x000fc600078e000d */
[----:B------:R-:W-:Y:S01]  /*8cb0*/  PRMT R44, R5, 0x7610, R44 ;  /* 0x00007610052c7816 */ /* 0x000fe2000000002c */
[----:B------:R-:W-:-:S05]  /*8cc0*/  IMAD.MOV.U32 R5, RZ, RZ, R12 ;  /* 0x000000ffff057224 */ /* 0x000fca00078e000c */
[----:B------:R-:W-:Y:S01]  /*8cd0*/  PRMT R78, R5, 0x7610, R78 ;  /* 0x00007610054e7816 */ /* 0x000fe2000000004e */
[C---:B---3--:R-:W-:Y:S01]  /*8ce0*/  IMAD.SHL.U32 R0, R7.reuse, 0x40, RZ ;  /* 0x0000004007007824 */ /* 0x048fe200078e00ff */
[----:B------:R-:W-:Y:S01]  /*8cf0*/  LOP3.LUT P1, RZ, R7, 0x4, RZ, 0xc0, !PT ;  /* 0x0000000407ff7812 */ /* 0x000fe2000782c0ff */
[----:B----4-:R-:W-:-:S03]  /*8d00*/  IMAD R28, R28, -0x80, R63 ;  /* 0xffffff801c1c7824 */ /* 0x010fc600078e023f */
[----:B--2---:R-:W-:-:S04]  /*8d10*/  LOP3.LUT R3, R0, 0x1c0, RZ, 0xc0, !PT ;  /* 0x000001c000037812 */ /* 0x004fc800078ec0ff */
[----:B------:R-:W-:Y:S02]  /*8d20*/  LOP3.LUT R0, R3, 0x18, R22, 0xf8, !PT ;  /* 0x0000001803007812 */ /* 0x000fe400078ef816 */
[----:B------:R-:W-:Y:S02]  /*8d30*/  SHF.R.U32.HI R3, RZ, 0x3, R3 ;  /* 0x00000003ff037819 */ /* 0x000fe40000011603 */
[----:B------:R-:W-:Y:S02]  /*8d40*/  VIMNMX R28, R28, 0x80, PT ;  /* 0x000000801c1c7848 */ /* 0x000fe40003fe0100 */
[----:B------:R-:W-:Y:S02]  /*8d50*/  LOP3.LUT R0, R0, R3, RZ, 0x3c, !PT ;  /* 0x0000000300007212 */ /* 0x000fe400078e3cff */
[----:B------:R-:W-:Y:S02]  /*8d60*/  ISETP.GE.AND P0, PT, R158, R28, PT ;  /* 0x0000001c9e00720c */ /* 0x000fe40003f06270 */
[----:B------:R-:W-:Y:S01]  /*8d70*/  PRMT R3, R4, 0x7610, R3 ;  /* 0x0000761004037816 */ /* 0x000fe20000000003 */
[----:B------:R-:W-:-:S02]  /*8d80*/  IMAD R15, R203, 0x200, R0 ;  /* 0x00000200cb0f7824 */ /* 0x000fc400078e0200 */
[----:B------:R-:W-:Y:S01]  /*8d90*/  IMAD.MOV.U32 R4, RZ, RZ, R11 ;  /* 0x000000ffff047224 */ /* 0x000fe200078e000b */
[----:B------:R-:W-:Y:S01]  /*8da0*/  PRMT R3, R3, 0x5410, R6 ;  /* 0x0000541003037816 */ /* 0x000fe20000000006 */
[----:B------:R-:W-:-:S03]  /*8db0*/  IMAD R15, R15, 0x2, R2 ;  /* 0x000000020f0f7824 */ /* 0x000fc600078e0202 */
[----:B------:R-:W-:Y:S01]  /*8dc0*/  PRMT R63, R4, 0x7610, R63 ;  /* 0x00007610043f7816 */ /* 0x000fe2000000003f */
[----:B------:R-:W-:Y:S02]  /*8dd0*/  IMAD.MOV.U32 R4, RZ, RZ, R9 ;  /* 0x000000ffff047224 */ /* 0x000fe400078e0009 */
[C---:B------:R-:W-:Y:S02]  /*8de0*/  VIADD R7, R15.reuse, 0x18400 ;  /* 0x000184000f077836 */ /* 0x040fe40000000000 */
[----:B------:R-:W-:Y:S01]  /*8df0*/  VIADD R0, R15, 0x18440 ;  /* 0x000184400f007836 */ /* 0x000fe20000000000 */
[----:B------:R-:W-:Y:S01]  /*8e00*/  PRMT R60, R4, 0x7610, R60 ;  /* 0x00007610043c7816 */ /* 0x000fe2000000003c */
        /* <DEDUP_REMOVED lines=10> */
[----:B------:R-:W-:Y:S02]  /*8eb0*/  PRMT R71, R74, 0x5410, R71 ;  /* 0x000054104a477816 */ /* 0x000fe40000000047 */
[----:B------:R-:W-:Y:S02]  /*8ec0*/  SHF.R.U64 R67, R54, 0x10, R55 ;  /* 0x0000001036437819 */ /* 0x000fe40000001237 */
[----:B------:R-:W-:Y:S01]  /*8ed0*/  PRMT R68, R62, 0x5432, R68 ;  /* 0x000054323e447816 */ /* 0x000fe20000000044 */
[----:B------:R-:W-:Y:S01]  /*8ee0*/  IMAD.U32 R74, R71, 0x10000, RZ ;  /* 0x00010000474a7824 */ /* 0x000fe200078e00ff */
[----:B------:R-:W-:-:S02]  /*8ef0*/  SHF.R.U64 R70, R58, 0x10, R59 ;  /* 0x000000103a467819 */ /* 0x000fc4000000123b */
[----:B------:R-:W-:Y:S01]  /*8f00*/  PRMT R67, R69, 0x5410, R67 ;  /* 0x0000541045437816 */ /* 0x000fe20000000043 */
[C---:B------:R-:W-:Y:S01]  /*8f10*/  IMAD.U32 R69, R68.reuse, 0x10000, RZ ;  /* 0x0001000044457824 */ /* 0x040fe200078e00ff */
[----:B------:R-:W-:Y:S02]  /*8f20*/  LOP3.LUT R71, R71, 0xffff0000, RZ, 0xc0, !PT ;  /* 0xffff000047477812 */ /* 0x000fe400078ec0ff */
        /* <DEDUP_REMOVED lines=35> */
.L_x_13027:
[----:B------:R-:W-:Y:S05]  /*9160*/  BSYNC B2 ;  /* 0x0000000000027941 */ /* 0x000fea0003800000 */
.L_x_13026:
        /* <DEDUP_REMOVED lines=30> */
[----:B------:R-:W-:-:S02]  /*9350*/  LOP3.LUT R5, R5, 0xffff0000, RZ, 0xc0, !PT ;  /* 0xffff000005057812 */ /* 0x000fc400078ec0ff */
[----:B------:R-:W-:Y:S01]  /*9360*/  LOP3.LUT R24, R65, 0xffff0000, RZ, 0xc0, !PT ;  /* 0xffff000041187812 */ /* 0x000fe200078ec0ff */
[----:B------:R-:W-:Y:S01]  /*9370*/  FFMA.FTZ R65, R26, R66, R55 ;  /* 0x000000421a417223 */ /* 0x000fe20000010037 */
[----:B------:R-:W-:Y:S01]  /*9380*/  LOP3.LUT R62, R62, 0xffff0000, RZ, 0xc0, !PT ;  /* 0xffff00003e3e7812 */ /* 0x000fe200078ec0ff */
[C---:B------:R-:W-:Y:S01]  /*9390*/  FMUL.FTZ R55, R4.reuse, R27 ;  /* 0x0000001b04377220 */ /* 0x040fe20000410000 */
[-C--:B------:R-:W-:Y:S01]  /*93a0*/  FMUL.FTZ R26, R4, R25.reuse ;  /* 0x00000019041a7220 */ /* 0x080fe20000410000 */
[C---:B------:R-:W-:Y:S02]  /*93b0*/  FMUL.FTZ R54, R5.reuse, R24 ;  /* 0x0000001805367220 */ /* 0x040fe40000410000 */
        /* <DEDUP_REMOVED lines=10> */
.L_x_13025:
[----:B------:R-:W-:Y:S05]  /*9460*/  BSYNC B1 ;  /* 0x0000000000017941 */ /* 0x000fea0003800000 */
.L_x_13024:
[----:B------:R-:W-:-:S13]  /*9470*/  ISETP.GE.AND P0, PT, R175, R28, PT ;  /* 0x0000001caf00720c */ /* 0x000fda0003f06270 */
[----:B------:R-:W-:Y:S05]  /*9480*/  @P0 BRA `(.L_x_13028) ;  /* 0x0000001800c80947 */ /* 0x000fea0003800000 */
[----:B01----:R-:W0:Y:S01]  /*9490*/  LDC R5, c[0x0][0x3f4] ;  /* 0x0000fd00ff057b82 */ /* 0x003e220000000800 */
[----:B------:R-:W-:Y:S01]  /*94a0*/  BSSY B1, `(.L_x_13029) ;  /* 0x0000032000017945 */ /* 0x000fe20003800000 */
[-C--:B0-----:R-:W-:Y:S02]  /*94b0*/  ISETP.GE.AND P0, PT, R154, R5.reuse, PT ;  /* 0x000000059a00720c */ /* 0x081fe40003f06270 */
[----:B------:R-:W-:-:S11]  /*94c0*/  ISETP.GE.AND P1, PT, R164, R5, PT ;  /* 0x00000005a400720c */ /* 0x000fd60003f26270 */
[----:B------:R-:W-:Y:S05]  /*94d0*/  @P0 BRA `(.L_x_13030) ;  /* 0x0000000000b80947 */ /* 0x000fea0003800000 */
[----:B------:R-:W0:Y:S01]  /*94e0*/  LDS.128 R4, [R15+0x1a400] ;  /* 0x01a400000f047984 */ /* 0x000e220000000c00 */
[--C-:B------:R-:W-:Y:S02]  /*94f0*/  SHF.R.U64 R24, R10, 0x10, R11.reuse ;  /* 0x000000100a187819 */ /* 0x100fe4000000120b */
[----:B------:R-:W-:Y:S02]  /*9500*/  SHF.R.U32.HI R10, RZ, 0x10, R11 ;  /* 0x00000010ff0a7819 */ /* 0x000fe4000001160b */
[--C-:B------:R-:W-:Y:S02]  /*9510*/  SHF.R.U32.HI R26, RZ, 0x10, R13.reuse ;  /* 0x00000010ff1a7819 */ /* 0x100fe4000001160d */
[----:B------:R-:W-:Y:S02]  /*9520*/  PRMT R63, R63, 0x5410, R10 ;  /* 0x000054103f3f7816 */ /* 0x000fe4000000000a */
[----:B------:R-:W-:Y:S02]  /*9530*/  PRMT R26, R3, 0x5432, R26 ;  /* 0x00005432031a7816 */ /* 0x000fe4000000001a */
[----:B------:R-:W-:Y:S01]  /*9540*/  PRMT R61, R61, 0x5410, R24 ;  /* 0x000054103d3d7816 */ /* 0x000fe20000000018 */
[----:B------:R-:W-:Y:S01]  /*9550*/  IMAD.U32 R24, R63, 0x10000, RZ ;  /* 0x000100003f187824 */ /* 0x000fe200078e00ff */
[----:B------:R-:W-:Y:S01]  /*9560*/  SHF.R.U64 R25, R12, 0x10, R13 ;  /* 0x000000100c197819 */ /* 0x000fe2000000120d */
[C---:B------:R-:W-:Y:S01]  /*9570*/  IMAD.U32 R27, R26.reuse, 0x10000, RZ ;  /* 0x000100001a1b7824 */ /* 0x040fe200078e00ff */
[----:B------:R-:W-:-:S02]  /*9580*/  LOP3.LUT R26, R26, 0xffff0000, RZ, 0xc0, !PT ;  /* 0xffff00001a1a7812 */ /* 0x000fc400078ec0ff */
[----:B------:R-:W-:Y:S02]  /*9590*/  LOP3.LUT R63, R63, 0xffff0000, RZ, 0xc0, !PT ;  /* 0xffff00003f3f7812 */ /* 0x000fe400078ec0ff */
[----:B------:R-:W-:Y:S02]  /*95a0*/  PRMT R25, R78, 0x5410, R25 ;  /* 0x000054104e197816 */ /* 0x000fe40000000019 */
[C---:B0-----:R-:W-:Y:S01]  /*95b0*/  LOP3.LUT R11, R6.reuse, 0xffff0000, RZ, 0xc0, !PT ;  /* 0xffff0000060b7812 */ /* 0x041fe200078ec0ff */
[----:B------:R-:W-:Y:S01]  /*95c0*/  IMAD.U32 R10, R6, 0x10000, RZ ;  /* 0x00010000060a7824 */ /* 0x000fe200078e00ff */
[C---:B------:R-:W-:Y:S01]  /*95d0*/  LOP3.LUT R13, R7.reuse, 0xffff0000, RZ, 0xc0, !PT ;  /* 0xffff0000070d7812 */ /* 0x040fe200078ec0ff */
[----:B------:R-:W-:Y:S02]  /*95e0*/  IMAD.U32 R12, R7, 0x10000, RZ ;  /* 0x00010000070c7824 */ /* 0x000fe400078e00ff */
[C---:B------:R-:W-:Y:S01]  /*95f0*/  FMUL.FTZ R28, R11.reuse, R24 ;  /* 0x000000180b1c7220 */ /* 0x040fe20000410000 */
[----:B------:R-:W-:Y:S01]  /*9600*/  FMUL.FTZ R55, R11, R27 ;  /* 0x0000001b0b377220 */ /* 0x000fe20000410000 */
[----:B------:R-:W-:Y:S01]  /*9610*/  FMUL.FTZ R11, R13, R26 ;  /* 0x0000001a0d0b7220 */ /* 0x000fe20000410000 */
[----:B------:R-:W-:-:S02]  /*9620*/  IMAD.U32 R6, R4, 0x10000, RZ ;  /* 0x0001000004067824 */ /* 0x000fc400078e00ff */
        /* <DEDUP_REMOVED lines=25> */
.L_x_13030:
[----:B------:R-:W-:Y:S05]  /*97c0*/  BSYNC B1 ;  /* 0x0000000000017941 */ /* 0x000fea0003800000 */
.L_x_13029:
[----:B------:R-:W-:Y:S05]  /*97d0*/  @P1 BRA `(.L_x_13028) ;  /* 0x0000001400f41947 */ /* 0x000fea0003800000 */
[----:B0-----:R-:W0:Y:S01]  /*97e0*/  LDS.128 R4, [R0+0x2000] ;  /* 0x0020000000047984 */ /* 0x001e220000000c00 */
        /* <DEDUP_REMOVED lines=13> */
[C---:B------:R-:W-:Y:S01]  /*98c0*/  IMAD.U32 R10, R7.reuse, 0x10000, RZ ;  /* 0x00010000070a7824 */ /* 0x040fe200078e00ff */
[----:B------:R-:W-:Y:S01]  /*98d0*/  LOP3.LUT R7, R7, 0xffff0000, RZ, 0xc0, !PT ;  /* 0xffff000007077812 */ /* 0x000fe200078ec0ff */
[----:B------:R-:W-:-:S02]  /*98e0*/  IMAD.U32 R8, R6, 0x10000, RZ ;  /* 0x0001000006087824 */ /* 0x000fc400078e00ff */
[C---:B------:R-:W-:Y:S01]  /*98f0*/  FMUL.FTZ R20, R9.reuse, R12 ;  /* 0x0000000c09147220 */ /* 0x040fe20000410000 */
[-C--:B------:R-:W-:Y:S01]  /*9900*/  FMUL.FTZ R15, R9, R13.reuse ;  /* 0x0000000d090f7220 */ /* 0x080fe20000410000 */
[C---:B------:R-:W-:Y:S01]  /*9910*/  FMUL.FTZ R9, R7.reuse, R60 ;  /* 0x0000003c07097220 */ /* 0x040fe20000410000 */
[----:B------:R-:W-:Y:S02]  /*9920*/  IMAD.U32 R3, R4, 0x10000, RZ ;  /* 0x0001000004037824 */ /* 0x000fe400078e00ff */
[C---:B------:R-:W-:Y:S01]  /*9930*/  FFMA.FTZ R21, R8.reuse, R13, R20 ;  /* 0x0000000d08157223 */ /* 0x040fe20000010014 */
[----:B------:R-:W-:Y:S01]  /*9940*/  FFMA.FTZ R12, R8, R12, -R15 ;  /* 0x0000000c080c7223 */ /* 0x000fe2000001080f */
        /* <DEDUP_REMOVED lines=24> */
.L_x_13015:
        /* <DEDUP_REMOVED lines=40> */
[----:B--2---:R-:W-:Y:S01]  /*9d50*/  @!P1 IMAD.X R9, R4, 0x1, R21, P2 ;  /* 0x0000000104099824 */ /* 0x004fe200010e0615 */
[----:B---3--:R-:W-:-:S05]  /*9d60*/  @!P1 IADD3 R4, P2, R14, R7, RZ ;  /* 0x000000070e049210 */ /* 0x008fca0007f5e0ff */
[----:B----4-:R-:W-:Y:S01]  /*9d70*/  @!P1 IMAD.X R5, R6, 0x1, R21, P2 ;  /* 0x0000000106059824 */ /* 0x010fe200010e0615 */
[----:B------:R-:W2:Y:S05]  /*9d80*/  @!P1 LD.E.128 R8, desc[UR44][R8.64] ;  /* 0x0000002c08089980 */ /* 0x000eaa000c101d00 */
        /* <DEDUP_REMOVED lines=11> */
[----:B------:R-:W-:Y:S02]  /*9e40*/  @!P1 IMAD.MOV.U32 R21, RZ, RZ, R11 ;  /* 0x000000ffff159224 */ /* 0x000fe400078e000b */
[----:B---3--:R-:W-:Y:S02]  /*9e50*/  @!P1 IMAD.MOV.U32 R60, RZ, RZ, R4 ;  /* 0x000000ffff3c9224 */ /* 0x008fe400078e0004 */
[----:B------:R-:W-:Y:S02]  /*9e60*/  @!P1 IMAD.MOV.U32 R61, RZ, RZ, R5 ;  /* 0x000000ffff3d9224 */ /* 0x000fe400078e0005 */
[----:B------:R-:W-:Y:S02]  /*9e70*/  @!P1 IMAD.MOV.U32 R54, RZ, RZ, R8 ;  /* 0x000000ffff369224 */ /* 0x000fe400078e0008 */
[----:B------:R-:W-:Y:S02]  /*9e80*/  IMAD.MOV.U32 R9, RZ, RZ, R55 ;  /* 0x000000ffff097224 */ /* 0x000fe400078e0037 */
[----:B------:R-:W-:-:S02]  /*9e90*/  @!P1 IMAD.MOV.U32 R58, RZ, RZ, R6 ;  /* 0x000000ffff3a9224 */ /* 0x000fc400078e0006 */
[----:B------:R-:W-:Y:S01]  /*9ea0*/  @!P1 IMAD.MOV.U32 R59, RZ, RZ, R7 ;  /* 0x000000ffff3b9224 */ /* 0x000fe200078e0007 */
[----:B----4-:R-:W-:Y:S01]  /*9eb0*/  PRMT R44, R9, 0x7610, R44 ;  /* 0x00007610092c7816 */ /* 0x010fe2000000002c */
[----:B------:R-:W-:Y:S02]  /*9ec0*/  IMAD.MOV.U32 R6, RZ, RZ, R60 ;  /* 0x000000ffff067224 */ /* 0x000fe400078e003c */
[----:B------:R-:W-:Y:S02]  /*9ed0*/  IMAD.MOV.U32 R7, RZ, RZ, R61 ;  /* 0x000000ffff077224 */ /* 0x000fe400078e003d */
[----:B------:R-:W-:Y:S01]  /*9ee0*/  IMAD.MOV.U32 R10, RZ, RZ, R20 ;  /* 0x000000ffff0a7224 */ /* 0x000fe200078e0014 */
[----:B-----5:R-:W-:Y:S01]  /*9ef0*/  PRMT R62, R62, 0x5410, R6 ;  /* 0x000054103e3e7816 */ /* 0x020fe20000000006 */
        /* <DEDUP_REMOVED lines=10> */
[----:B01----:R-:W-:-:S07]  /*9fa0*/  PRMT R74, R5, 0x7610, R74 ;  /* 0x00007610054a7816 */ /* 0x003fce000000004a */
.L_x_13360:
        /* <DEDUP_REMOVED lines=24> */
.L_x_13033:
[----:B------:R-:W-:Y:S05]  /*a130*/  BSYNC B1 ;  /* 0x0000000000017941 */ /* 0x000fea0003800000 */
.L_x_13032:
[----:B------:R-:W0:Y:S01]  /*a140*/  SYNCS.PHASECHK.TRANS64.TRYWAIT P1, [R2+URZ+0x32400], R13 ;  /* 0x0324000d020075a7 */ /* 0x000e22000802017f */
[----:B------:R-:W-:Y:S04]  /*a150*/  BSSY B1, `(.L_x_13034) ;  /* 0x0000002000017945 */ /* 0x000fe80003800000 */
[----:B0-----:R-:W-:Y:S05]  /*a160*/  @!P1 BRA `(.L_x_13035) ;  /* 0x0000030c00409947 */ /* 0x001fea0003800000 */
.L_x_13361:
[----:B------:R-:W-:Y:S05]  /*a170*/  BSYNC B1 ;  /* 0x0000000000017941 */ /* 0x000fea0003800000 */
.L_x_13034:
[----:B------:R-:W2:Y:S01]  /*a180*/  LDL R0, [R1+0x50] ;  /* 0x0000500001007983 */ /* 0x000ea20000100800 */
[----:B-----5:R-:W-:Y:S01]  /*a190*/  IMAD.MOV.U32 R12, RZ, RZ, R7 ;  /* 0x000000ffff0c7224 */ /* 0x020fe200078e0007 */
[----:B------:R-:W-:Y:S01]  /*a1a0*/  BSSY B1, `(.L_x_13036) ;  /* 0x000007b000017945 */ /* 0x000fe20003800000 */
[----:B0-----:R-:W-:Y:S02]  /*a1b0*/  IMAD.MOV.U32 R13, RZ, RZ, R10 ;  /* 0x000000ffff0d7224 */ /* 0x001fe400078e000a */
[----:B------:R-:W-:Y:S01]  /*a1c0*/  IMAD.MOV.U32 R14, RZ, RZ, R11 ;  /* 0x000000ffff0e7224 */ /* 0x000fe200078e000b */
[----:B------:R-:W-:Y:S01]  /*a1d0*/  PRMT R62, R12, 0x7610, R62 ;  /* 0x000076100c3e7816 */ /* 0x000fe2000000003e */
[----:B------:R-:W-:Y:S01]  /*a1e0*/  IMAD.MOV.U32 R12, RZ, RZ, R5 ;  /* 0x000000ffff0c7224 */ /* 0x000fe200078e0005 */
[----:B------:R-:W-:Y:S01]  /*a1f0*/  PRMT R68, R13, 0x7610, R68 ;  /* 0x000076100d447816 */ /* 0x000fe20000000044 */
[----:B------:R-:W-:Y:S01]  /*a200*/  IMAD.MOV.U32 R64, RZ, RZ, R9 ;  /* 0x000000ffff407224 */ /* 0x000fe200078e0009 */
[----:B------:R-:W-:-:S02]  /*a210*/  PRMT R67, R14, 0x7610, R67 ;  /* 0x000076100e437816 */ /* 0x000fc40000000043 */
[----:B------:R-:W-:Y:S01]  /*a220*/  PRMT R70, R12, 0x7610, R70 ;  /* 0x000076100c467816 */ /* 0x000fe20000000046 */
[----:B--2---:R-:W-:Y:S02]  /*a230*/  IMAD R3, R0, -0x80, R3 ;  /* 0xffffff8000037824 */ /* 0x004fe400078e0203 */
[----:B------:R-:W-:-:S03]  /*a240*/  IMAD.MOV.U32 R0, RZ, RZ, R6 ;  /* 0x000000ffff007224 */ /* 0x000fc600078e0006 */
[----:B------:R-:W-:-:S04]  /*a250*/  VIMNMX R3, R3, 0x80, PT ;  /* 0x0000008003037848 */ /* 0x000fc80003fe0100 */
[-C--:B------:R-:W-:Y:S02]  /*a260*/  ISETP.GE.OR P1, PT, R158, R3.reuse, P0 ;  /* 0x000000039e00720c */ /* 0x080fe40000726670 */
[----:B------:R-:W-:Y:S01]  /*a270*/  ISETP.GE.OR P0, PT, R175, R3, P0 ;  /* 0x00000003af00720c */ /* 0x000fe20000706670 */
[----:B------:R-:W-:-:S05]  /*a280*/  IMAD.MOV.U32 R3, RZ, RZ, R4 ;  /* 0x000000ffff037224 */ /* 0x000fca00078e0004 */
[----:B------:R-:W-:Y:S01]  /*a290*/  PRMT R69, R3, 0x7610, R69 ;  /* 0x0000761003457816 */ /* 0x000fe20000000045 */
[----:B------:R-:W-:-:S04]  /*a2a0*/  IMAD.MOV.U32 R3, RZ, RZ, R8 ;  /* 0x000000ffff037224 */ /* 0x000fc800078e0008 */
[----:B------:R-:W-:Y:S05]  /*a2b0*/  @P1 BRA `(.L_x_13037) ;  /* 0x0000000400a41947 */ /* 0x000fea0003800000 */
[----:B------:R-:W2:Y:S01]  /*a2c0*/  LDL R15, [R1+0x494] ;  /* 0x00049400010f7983 */ /* 0x000ea20000100800 */
[----:B------:R-:W-:Y:S01]  /*a2d0*/  IMAD.IADD R13, R22, 0x1, R63 ;  /* 0x00000001160d7824 */ /* 0x000fe200078e023f */
[--C-:B------:R-:W-:Y:S02]  /*a2e0*/  SHF.R.U64 R75, R54, 0x10, R55.reuse ;  /* 0x00000010364b7819 */ /* 0x100fe40000001237 */
[----:B------:R-:W-:Y:S02]  /*a2f0*/  SHF.R.U32.HI R77, RZ, 0x10, R55 ;  /* 0x00000010ff4d7819 */ /* 0x000fe40000011637 */
[----:B------:R-:W-:Y:S02]  /*a300*/  SHF.R.U64 R78, R60, 0x10, R61 ;  /* 0x000000103c4e7819 */ /* 0x000fe4000000123d */
[----:B------:R-:W-:Y:S02]  /*a310*/  SHF.R.U64 R55, R20, 0x10, R21 ;  /* 0x0000001014377819 */ /* 0x000fe40000001215 */
[----:B------:R-:W-:-:S02]  /*a320*/  SHF.R.U64 R54, R58, 0x10, R59 ;  /* 0x000000103a367819 */ /* 0x000fc4000000123b */
[----:B------:R-:W-:Y:S02]  /*a330*/  PRMT R75, R28, 0x5410, R75 ;  /* 0x000054101c4b7816 */ /* 0x000fe4000000004b */
[----:B------:R-:W-:Y:S02]  /*a340*/  PRMT R77, R44, 0x5410, R77 ;  /* 0x000054102c4d7816 */ /* 0x000fe4000000004d */
[----:B------:R-:W-:Y:S01]  /*a350*/  PRMT R78, R62, 0x5432, R78 ;  /* 0x000054323e4e7816 */ /* 0x000fe2000000004e */
[----:B------:R-:W-:Y:S01]  /*a360*/  IMAD.U32 R76, R75, 0x10000, RZ ;  /* 0x000100004b4c7824 */ /* 0x000fe200078e00ff */
[----:B------:R-:W-:Y:S02]  /*a370*/  SHF.R.U32.HI R20, RZ, 0x10, R21 ;  /* 0x00000010ff147819 */ /* 0x000fe40000011615 */
[----:B------:R-:W-:Y:S01]  /*a380*/  PRMT R28, R71, 0x5410, R55 ;  /* 0x00005410471c7816 */ /* 0x000fe20000000037 */
[----:B------:R-:W-:Y:S01]  /*a390*/  IMAD.U32 R79, R78, 0x10000, RZ ;  /* 0x000100004e4f7824 */ /* 0x000fe200078e00ff */
[----:B------:R-:W-:-:S02]  /*a3a0*/  PRMT R44, R44, 0x5432, R54 ;  /* 0x000054322c2c7816 */ /* 0x000fc40000000036 */
[----:B------:R-:W-:Y:S02]  /*a3b0*/  SHF.R.U32.HI R21, RZ, 0x10, R59 ;  /* 0x00000010ff157819 */ /* 0x000fe4000001163b */
[----:B------:R-:W-:Y:S02]  /*a3c0*/  SHF.R.U32.HI R80, RZ, 0x10, R61 ;  /* 0x00000010ff507819 */ /* 0x000fe4000001163d */
[----:B------:R-:W-:Y:S02]  /*a3d0*/  LOP3.LUT R78, R78, 0xffff0000, RZ, 0xc0, !PT ;  /* 0xffff00004e4e7812 */ /* 0x000fe400078ec0ff */
[----:B------:R-:W-:Y:S02]  /*a3e0*/  PRMT R80, R68, 0x5432, R80 ;  /* 0x0000543244507816 */ /* 0x000fe40000000050 */
[----:B------:R-:W-:Y:S02]  /*a3f0*/  LOP3.LUT R75, R75, 0xffff0000, RZ, 0xc0, !PT ;  /* 0xffff00004b4b7812 */ /* 0x000fe400078ec0ff */
[----:B------:R-:W-:-:S02]  /*a400*/  PRMT R21, R74, 0x5410, R21 ;  /* 0x000054104a157816 */ /* 0x000fc40000000015 */
[----:B------:R-:W-:Y:S01]  /*a410*/  PRMT R20, R67, 0x5432, R20 ;  /* 0x0000543243147816 */ /* 0x000fe20000000014 */
[----:B--2---:R-:W-:-:S05]  /*a420*/  IMAD.SHL.U32 R12, R15, 0x40, RZ ;  /* 0x000000400f0c7824 */ /* 0x004fca00078e00ff */
[----:B------:R-:W-:-:S04]  /*a430*/  LOP3.LUT R14, R12, 0x1c0, RZ, 0xc0, !PT ;  /* 0x000001c00c0e7812 */ /* 0x000fc800078ec0ff */
[C---:B------:R-:W-:Y:S02]  /*a440*/  LOP3.LUT R12, R14.reuse, 0x38, R22, 0xf8, !PT ;  /* 0x000000380e0c7812 */ /* 0x040fe400078ef816 */
[----:B------:R-:W-:Y:S02]  /*a450*/  SHF.R.U32.HI R15, RZ, 0x3, R14 ;  /* 0x00000003ff0f7819 */ /* 0x000fe4000001160e */
[----:B------:R-:W-:Y:S02]  /*a460*/  LOP3.LUT R13, R14, 0x38, R13, 0xf8, !PT ;  /* 0x000000380e0d7812 */ /* 0x000fe400078ef80d */
[----:B------:R-:W-:-:S05]  /*a470*/  LOP3.LUT R12, R12, R15, RZ, 0x3c, !PT ;  /* 0x0000000f0c0c7212 */ /* 0x000fca00078e3cff */
[----:B------:R-:W-:Y:S01]  /*a480*/  IMAD R65, R203, 0x200, R12 ;  /* 0x00000200cb417824 */ /* 0x000fe200078e020c */
[----:B------:R-:W-:-:S03]  /*a490*/  LOP3.LUT R12, R13, R15, RZ, 0x3c, !PT ;  /* 0x0000000f0d0c7212 */ /* 0x000fc600078e3cff */
[----:B------:R-:W-:Y:S02]  /*a4a0*/  IMAD R65, R65, 0x2, R2 ;  /* 0x0000000241417824 */ /* 0x000fe400078e0202 */
[----:B------:R-:W-:-:S03]  /*a4b0*/  IMAD R25, R203, 0x200, R12 ;  /* 0x00000200cb197824 */ /* 0x000fc600078e020c */
[----:B------:R-:W0:Y:S01]  /*a4c0*/  LDS.128 R12, [R65+0x18400] ;  /* 0x01840000410c7984 */ /* 0x000e220000000c00 */
        /* <DEDUP_REMOVED lines=16> */
[C---:B------:R-:W-:Y:S01]  /*a5d0*/  FMUL.FTZ R82, R24.reuse, R78 ;  /* 0x0000004e18527220 */ /* 0x040fe20000410000 */
[----:B------:R-:W-:Y:S01]  /*a5e0*/  FMUL.FTZ R24, R24, R75 ;  /* 0x0000004b18187220 */ /* 0x000fe20000410000 */
[----:B------:R-:W-:Y:S01]  /*a5f0*/  FFMA.FTZ R15, R54, R76, -R81 ;  /* 0x0000004c360f7223 */ /* 0x000fe20000010851 */
[----:B------:R-:W-:-:S02]  /*a600*/  IMAD.U32 R76, R80, 0x10000, RZ ;  /* 0x00010000504c7824 */ /* 0x000fc400078e00ff */
[----:B------:R-:W-:Y:S01]  /*a610*/  FFMA.FTZ R83, R54, R79, R83 ;  /* 0x0000004f36537223 */ /* 0x000fe20000010053 */
[----:B------:R-:W-:Y:S02]  /*a620*/  IMAD.U32 R54, R77, 0x10000, RZ ;  /* 0x000100004d367824 */ /* 0x000fe400078e00ff */
[----:B------:R-:W-:Y:S01]  /*a630*/  FFMA.FTZ R82, R55, R75, -R82 ;  /* 0x0000004b37527223 */ /* 0x000fe20000010852 */
[C---:B------:R-:W-:Y:S01]  /*a640*/  FMUL.FTZ R75, R61.reuse, R76 ;  /* 0x0000004c3d4b7220 */ /* 0x040fe20000410000 */
[----:B------:R-:W-:Y:S01]  /*a650*/  LOP3.LUT R80, R80, 0xffff0000, RZ, 0xc0, !PT ;  /* 0xffff000050507812 */ /* 0x000fe200078ec0ff */
[----:B------:R-:W-:Y:S01]  /*a660*/  FMUL.FTZ R61, R61, R54 ;  /* 0x000000363d3d7220 */ /* 0x000fe20000410000 */
[----:B------:R-:W-:Y:S01]  /*a670*/  FFMA.FTZ R78, R55, R78, R24 ;  /* 0x0000004e374e7223 */ /* 0x000fe20000010018 */
[C---:B------:R-:W-:Y:S01]  /*a680*/  FFMA.FTZ R75, R58.reuse, R54, -R75 ;  /* 0x000000363a4b7223 */ /* 0x040fe2000001084b */
[----:B------:R-:W-:Y:S01]  /*a690*/  LOP3.LUT R24, R77, 0xffff0000, RZ, 0xc0, !PT ;  /* 0xffff00004d187812 */ /* 0x000fe200078ec0ff */
[----:B------:R-:W-:Y:S01]  /*a6a0*/  FFMA.FTZ R61, R58, R76, R61 ;  /* 0x0000004c3a3d7223 */ /* 0x000fe2000001003d */
[----:B------:R-:W-:Y:S01]  /*a6b0*/  FMUL.FTZ R58, R25, R80 ;  /* 0x00000050193a7220 */ /* 0x000fe20000410000 */
[C---:B------:R-:W-:Y:S01]  /*a6c0*/  IMAD.U32 R71, R26.reuse, 0x10000, RZ ;  /* 0x000100001a477824 */ /* 0x040fe200078e00ff */
[----:B------:R-:W-:Y:S01]  /*a6d0*/  LOP3.LUT R26, R26, 0xffff0000, RZ, 0xc0, !PT ;  /* 0xffff00001a1a7812 */ /* 0x000fe200078ec0ff */
[----:B------:R-:W-:-:S02]  /*a6e0*/  IMAD.U32 R54, R28, 0x10000, RZ ;  /* 0x000100001c367824 */ /* 0x000fc400078e00ff */
[-C--:B------:R-:W-:Y:S01]  /*a6f0*/  FMUL.FTZ R84, R25, R24.reuse ;  /* 0x0000001819547220 */ /* 0x080fe20000410000 */
[----:B------:R-:W-:Y:S02]  /*a700*/  IMAD.U32 R55, R44, 0x10000, RZ ;  /* 0x000100002c377824 */ /* 0x000fe400078e00ff */
[----:B------:R-:W-:Y:S01]  /*a710*/  FFMA.FTZ R76, R59, R24, -R58 ;  /* 0x000000183b4c7223 */ /* 0x000fe2000001083a */
[----:B------:R-:W-:Y:S02]  /*a720*/  IMAD.U32 R74, R27, 0x10000, RZ ;  /* 0x000100001b4a7824 */ /* 0x000fe400078e00ff */
[----:B------:R-:W-:Y:S01]  /*a730*/  FMUL.FTZ R86, R71, R54 ;  /* 0x0000003647567220 */ /* 0x000fe20000410000 */
[----:B------:R-:W-:Y:S02]  /*a740*/  IMAD.U32 R58, R21, 0x10000, RZ ;  /* 0x00010000153a7824 */ /* 0x000fe400078e00ff */
[----:B------:R-:W-:Y:S01]  /*a750*/  FMUL.FTZ R25, R71, R55 ;  /* 0x0000003747197220 */ /* 0x000fe20000410000 */
[----:B------:R-:W-:-:S02]  /*a760*/  IMAD.U32 R24, R20, 0x10000, RZ ;  /* 0x0001000014187824 */ /* 0x000fc400078e00ff */
[----:B------:R-:W-:Y:S01]  /*a770*/  FFMA.FTZ R84, R59, R80, R84 ;  /* 0x000000503b547223 */ /* 0x000fe20000010054 */
[----:B------:R-:W-:Y:S01]  /*a780*/  FMUL.FTZ R80, R74, R58 ;  /* 0x0000003a4a507220 */ /* 0x000fe20000410000 */
[C---:B------:R-:W-:Y:S01]  /*a790*/  FFMA.FTZ R86, R60.reuse, R55, R86 ;  /* 0x000000373c567223 */ /* 0x040fe20000010056 */
[----:B------:R-:W-:Y:S01]  /*a7a0*/  LOP3.LUT R27, R27, 0xffff0000, RZ, 0xc0, !PT ;  /* 0xffff00001b1b7812 */ /* 0x000fe200078ec0ff */
[----:B------:R-:W-:Y:S01]  /*a7b0*/  FFMA.FTZ R54, R60, R54, -R25 ;  /* 0x000000363c367223 */ /* 0x000fe20000010819 */
        /* <DEDUP_REMOVED lines=9> */
[-C--:B------:R-:W-:Y:S02]  /*a850*/  FMUL.FTZ R26, R26, R25.reuse ;  /* 0x000000191a1a7220 */ /* 0x080fe40000410000 */
[-C--:B------:R-:W-:Y:S01]  /*a860*/  FMUL.FTZ R24, R27, R20.reuse ;  /* 0x000000141b187220 */ /* 0x080fe20000410000 */
[----:B------:R-:W-:Y:S01]  /*a870*/  FFMA.FTZ R27, R12, R25, -R13 ;  /* 0x000000190c1b7223 */ /* 0x000fe2000001080d */
[----:B------:R-:W-:Y:S01]  /*a880*/  FFMA.FTZ R59, R14, R20, -R59 ;  /* 0x000000140e3b7223 */ /* 0x000fe2000001083b */
[----:B------:R-:W-:Y:S01]  /*a890*/  FFMA.FTZ R55, R12, R55, R26 ;  /* 0x000000370c377223 */ /* 0x000fe2000001001a */
        /* <DEDUP_REMOVED lines=8> */
[----:B------:R-:W-:Y:S02]  /*a920*/  F2FP.BF16.F32.PACK_AB R26, R55, R86 ;  /* 0x00000056371a723e */ /* 0x000fe400000010ff */
[----:B------:R-:W-:-:S05]  /*a930*/  F2FP.BF16.F32.PACK_AB R27, R21, R74 ;  /* 0x0000004a151b723e */ /* 0x000fca00000010ff */
[----:B------:R0:W-:Y:S02]  /*a940*/  STS.128 [R66+0x18400], R24 ;  /* 0x0184001842007388 */ /* 0x0001e40000000c00 */
.L_x_13037:
[----:B------:R-:W-:Y:S05]  /*a950*/  BSYNC B1 ;  /* 0x0000000000017941 */ /* 0x000fea0003800000 */
.L_x_13036:
[----:B------:R-:W-:Y:S02]  /*a960*/  PRMT R0, R0, 0x5410, R3 ;  /* 0x0000541000007816 */ /* 0x000fe40000000003 */
[----:B------:R-:W-:Y:S01]  /*a970*/  PRMT R20, R64, 0x7610, R20 ;  /* 0x0000761040147816 */ /* 0x000fe20000000014 */
[----:B------:R-:W-:Y:S06]  /*a980*/  @P0 BRA `(.L_x_13028) ;  /* 0x0000000400880947 */ /* 0x000fec0003800000 */
[----:B------:R-:W2:Y:S01]  /*a990*/  LDL R61, [R1+0x510] ;  /* 0x00051000013d7983 */ /* 0x000ea20000100800 */
[----:B------:R-:W-:Y:S01]  /*a9a0*/  IMAD.IADD R63, R22, 0x1, R63 ;  /* 0x00000001163f7824 */ /* 0x000fe200078e023f */
[--C-:B------:R-:W-:Y:S02]  /*a9b0*/  SHF.R.U64 R4, R4, 0x10, R5.reuse ;  /* 0x0000001004047819 */ /* 0x100fe40000001205 */
[----:B------:R-:W-:Y:S02]  /*a9c0*/  SHF.R.U32.HI R59, RZ, 0x10, R5 ;  /* 0x00000010ff3b7819 */ /* 0x000fe40000011605 */
[----:B0-----:R-:W-:Y:S02]  /*a9d0*/  LOP3.LUT R12, R206, 0x38, R63, 0xf8, !PT ;  /* 0x00000038ce0c7812 */ /* 0x001fe400078ef83f */
[----:B------:R-:W-:Y:S02]  /*a9e0*/  SHF.R.U64 R54, R8, 0x10, R9 ;  /* 0x0000001008367819 */ /* 0x000fe40000001209 */
[----:B------:R-:W-:-:S02]  /*a9f0*/  LOP3.LUT R3, R12, R207, RZ, 0x3c, !PT ;  /* 0x000000cf0c037212 */ /* 0x000fc400078e3cff */
[--C-:B------:R-:W-:Y:S02]  /*aa00*/  SHF.R.U64 R5, R10, 0x10, R11.reuse ;  /* 0x000000100a057819 */ /* 0x100fe4000000120b */
[----:B------:R-:W-:Y:S01]  /*aa10*/  SHF.R.U32.HI R10, RZ, 0x10, R11 ;  /* 0x00000010ff0a7819 */ /* 0x000fe2000001160b */
[----:B------:R-:W-:Y:S01]  /*aa20*/  IMAD.IADD R3, R208, 0x1, R3 ;  /* 0x00000001d0037824 */ /* 0x000fe200078e0203 */
[----:B------:R-:W-:Y:S02]  /*aa30*/  PRMT R54, R0, 0x5432, R54 ;  /* 0x0000543200367816 */ /* 0x000fe40000000036 */
[----:B------:R-:W-:Y:S01]  /*aa40*/  SHF.R.U32.HI R55, RZ, 0x10, R9 ;  /* 0x00000010ff377819 */ /* 0x000fe20000011609 */
[----:B------:R-:W-:Y:S01]  /*aa50*/  IMAD R3, R3, 0x2, R2 ;  /* 0x0000000203037824 */ /* 0x000fe200078e0202 */
[----:B------:R-:W-:Y:S02]  /*aa60*/  PRMT R67, R67, 0x5410, R10 ;  /* 0x0000541043437816 */ /* 0x000fe4000000000a */
[----:B------:R-:W-:-:S02]  /*aa70*/  SHF.R.U64 R21, R6, 0x10, R7 ;  /* 0x0000001006157819 */ /* 0x000fc40000001207 */
[----:B------:R-:W0:Y:S01]  /*aa80*/  LDS.128 R24, [R3+0x18400] ;  /* 0x0184000003187984 */ /* 0x000e220000000c00 */
[----:B------:R-:W-:Y:S02]  /*aa90*/  PRMT R69, R69, 0x5410, R4 ;  /* 0x0000541045457816 */ /* 0x000fe40000000004 */
[----:B------:R-:W-:Y:S02]  /*aaa0*/  PRMT R44, R0, 0x5410, R21 ;  /* 0x00005410002c7816 */ /* 0x000fe40000000015 */
[----:B------:R-:W-:Y:S01]  /*aab0*/  SHF.R.U32.HI R7, RZ, 0x10, R7 ;  /* 0x00000010ff077819 */ /* 0x000fe20000011607 */
[----:B------:R-:W-:Y:S01]  /*aac0*/  IMAD.U32 R21, R69, 0x10000, RZ ;  /* 0x0001000045157824 */ /* 0x000fe200078e00ff */
[----:B------:R-:W-:Y:S02]  /*aad0*/  PRMT R70, R70, 0x5410, R59 ;  /* 0x0000541046467816 */ /* 0x000fe4000000003b */
[----:B------:R-:W-:Y:S02]  /*aae0*/  PRMT R55, R20, 0x5410, R55 ;  /* 0x0000541014377816 */ /* 0x000fe40000000037 */
[----:B------:R-:W-:Y:S01]  /*aaf0*/  PRMT R62, R62, 0x5410, R7 ;  /* 0x000054103e3e7816 */ /* 0x000fe20000000007 */
[----:B------:R-:W-:Y:S01]  /*ab00*/  IMAD.U32 R28, R70, 0x10000, RZ ;  /* 0x00010000461c7824 */ /* 0x000fe200078e00ff */
[----:B------:R-:W-:Y:S01]  /*ab10*/  PRMT R68, R68, 0x5410, R5 ;  /* 0x0000541044447816 */ /* 0x000fe20000000005 */
[----:B------:R-:W-:Y:S01]  /*ab20*/  IMAD.U32 R58, R55, 0x10000, RZ ;  /* 0x00010000373a7824 */ /* 0x000fe200078e00ff */
[----:B------:R-:W-:-:S02]  /*ab30*/  LOP3.LUT R69, R69, 0xffff0000, RZ, 0xc0, !PT ;  /* 0xffff000045457812 */ /* 0x000fc400078ec0ff */
[----:B------:R-:W-:Y:S01]  /*ab40*/  LOP3.LUT R55, R55, 0xffff0000, RZ, 0xc0, !PT ;  /* 0xffff000037377812 */ /* 0x000fe200078ec0ff */
[C---:B0-----:R-:W-:Y:S01]  /*ab50*/  IMAD.U32 R9, R24.reuse, 0x10000, RZ ;  /* 0x0001000018097824 */ /* 0x041fe200078e00ff */
[----:B------:R-:W-:Y:S01]  /*ab60*/  LOP3.LUT R10, R24, 0xffff0000, RZ, 0xc0, !PT ;  /* 0xffff0000180a7812 */ /* 0x000fe200078ec0ff */
[C---:B------:R-:W-:Y:S01]  /*ab70*/  IMAD.U32 R11, R25.reuse, 0x10000, RZ ;  /* 0x00010000190b7824 */ /* 0x040fe200078e00ff */
[----:B------:R-:W-:Y:S01]  /*ab80*/  LOP3.LUT R24, R25, 0xffff0000, RZ, 0xc0, !PT ;  /* 0xffff000019187812 */ /* 0x000fe200078ec0ff */
[----:B------:R-:W-:Y:S02]  /*ab90*/  IMAD.U32 R25, R54, 0x10000, RZ ;  /* 0x0001000036197824 */ /* 0x000fe400078e00ff */
[----:B------:R-:W-:Y:S02]  /*aba0*/  IMAD.U32 R20, R27, 0x10000, RZ ;  /* 0x000100001b147824 */ /* 0x000fe400078e00ff */
[----:B------:R-:W-:Y:S01]  /*abb0*/  FMUL.FTZ R60, R11, R58 ;  /* 0x0000003a0b3c7220 */ /* 0x000fe20000410000 */
[C---:B------:R-:W-:Y:S01]  /*abc0*/  FMUL.FTZ R59, R9.reuse, R25 ;  /* 0x00000019093b7220 */ /* 0x040fe20000410000 */
[-C--:B------:R-:W-:Y:S01]  /*abd0*/  FMUL.FTZ R9, R9, R21.reuse ;  /* 0x0000001509097220 */ /* 0x080fe20000410000 */
[----:B--2---:R-:W0:Y:S02]  /*abe0*/  LDS.128 R12, [R61+0x18400] ;  /* 0x018400003d0c7984 */ /* 0x004e240000000c00 */
[C---:B0-----:R-:W-:Y:S01]  /*abf0*/  IMAD.U32 R0, R12.reuse, 0x10000, RZ ;  /* 0x000100000c007824 */ /* 0x041fe200078e00ff */
[----:B------:R-:W-:Y:S01]  /*ac00*/  LOP3.LUT R4, R12, 0xffff0000, RZ, 0xc0, !PT ;  /* 0xffff00000c047812 */ /* 0x000fe200078ec0ff */
[C---:B------:R-:W-:Y:S01]  /*ac10*/  IMAD.U32 R6, R14.reuse, 0x10000, RZ ;  /* 0x000100000e067824 */ /* 0x040fe200078e00ff */
[----:B------:R-:W-:Y:S01]  /*ac20*/  LOP3.LUT R7, R14, 0xffff0000, RZ, 0xc0, !PT ;  /* 0xffff00000e077812 */ /* 0x000fe200078ec0ff */
[----:B------:R-:W-:Y:S01]  /*ac30*/  FFMA.FTZ R59, R0, R21, -R59 ;  /* 0x00000015003b7223 */ /* 0x000fe2000001083b */
[----:B------:R-:W-:Y:S01]  /*ac40*/  IMAD.U32 R21, R67, 0x10000, RZ ;  /* 0x0001000043157824 */ /* 0x000fe200078e00ff */
[C---:B------:R-:W-:Y:S01]  /*ac50*/  LOP3.LUT R12, R13.reuse, 0xffff0000, RZ, 0xc0, !PT ;  /* 0xffff00000d0c7812 */ /* 0x040fe200078ec0ff */
[----:B------:R-:W-:Y:S01]  /*ac60*/  IMAD.U32 R5, R13, 0x10000, RZ ;  /* 0x000100000d057824 */ /* 0x000fe200078e00ff */
[C---:B------:R-:W-:Y:S01]  /*ac70*/  LOP3.LUT R14, R15.reuse, 0xffff0000, RZ, 0xc0, !PT ;  /* 0xffff00000f0e7812 */ /* 0x040fe200078ec0ff */
[----:B------:R-:W-:Y:S01]  /*ac80*/  IMAD.U32 R8, R15, 0x10000, RZ ;  /* 0x000100000f087824 */ /* 0x000fe200078e00ff */
[C---:B------:R-:W-:Y:S01]  /*ac90*/  LOP3.LUT R15, R26.reuse, 0xffff0000, RZ, 0xc0, !PT ;  /* 0xffff00001a0f7812 */ /* 0x040fe200078ec0ff */
[----:B------:R-:W-:-:S02]  /*aca0*/  IMAD.U32 R13, R26, 0x10000, RZ ;  /* 0x000100001a0d7824 */ /* 0x000fc400078e00ff */
[----:B------:R-:W-:Y:S01]  /*acb0*/  FFMA.FTZ R25, R0, R25, R9 ;  /* 0x0000001900197223 */ /* 0x000fe20000010009 */
[----:B------:R-:W-:Y:S01]  /*acc0*/  LOP3.LUT R26, R27, 0xffff0000, RZ, 0xc0, !PT ;  /* 0xffff00001b1a7812 */ /* 0x000fe200078ec0ff */
[----:B------:R-:W-:Y:S02]  /*acd0*/  IMAD.U32 R9, R62, 0x10000, RZ ;  /* 0x000100003e097824 */ /* 0x000fe400078e00ff */
[-C--:B------:R-:W-:Y:S01]  /*ace0*/  FMUL.FTZ R0, R11, R28.reuse ;  /* 0x0000001c0b007220 */ /* 0x080fe20000410000 */
[----:B------:R-:W-:Y:S01]  /*acf0*/  FMUL.FTZ R27, R20, R21 ;  /* 0x00000015141b7220 */ /* 0x000fe20000410000 */
[----:B------:R-:W-:Y:S01]  /*ad00*/  LOP3.LUT R11, R54, 0xffff0000, RZ, 0xc0, !PT ;  /* 0xffff0000360b7812 */ /* 0x000fe200078ec0ff */
[-C--:B------:R-:W-:Y:S01]  /*ad10*/  FMUL.FTZ R20, R20, R9.reuse ;  /* 0x0000000914147220 */ /* 0x080fe20000410000 */
[C---:B------:R-:W-:Y:S01]  /*ad20*/  FFMA.FTZ R60, R5.reuse, R28, -R60 ;  /* 0x0000001c053c7223 */ /* 0x040fe2000001083c */
[----:B------:R-:W-:Y:S01]  /*ad30*/  FFMA.FTZ R27, R8, R9, -R27 ;  /* 0x00000009081b7223 */ /* 0x000fe2000001081b */
[----:B------:R-:W-:Y:S01]  /*ad40*/  FFMA.FTZ R58, R5, R58, R0 ;  /* 0x0000003a053a7223 */ /* 0x000fe20000010000 */
[----:B------:R-:W-:Y:S01]  /*ad50*/  FMUL.FTZ R9, R10, R11 ;  /* 0x0000000b0a097220 */ /* 0x000fe20000410000 */
[----:B------:R-:W-:Y:S01]  /*ad60*/  FFMA.FTZ R28, R8, R21, R20 ;  /* 0x00000015081c7223 */ /* 0x000fe20000010014 */
[-C--:B------:R-:W-:Y:S01]  /*ad70*/  FMUL.FTZ R21, R10, R69.reuse ;  /* 0x000000450a157220 */ /* 0x080fe20000410000 */
[----:B------:R-:W-:Y:S01]  /*ad80*/  LOP3.LUT R5, R70, 0xffff0000, RZ, 0xc0, !PT ;  /* 0xffff000046057812 */ /* 0x000fe200078ec0ff */
[----:B------:R-:W-:Y:S01]  /*ad90*/  FFMA.FTZ R10, R4, R69, -R9 ;  /* 0x00000045040a7223 */ /* 0x000fe20000010809 */
[----:B------:R-:W-:-:S02]  /*ada0*/  IMAD.U32 R8, R68, 0x10000, RZ ;  /* 0x0001000044087824 */ /* 0x000fc400078e00ff */
[----:B------:R-:W-:Y:S01]  /*adb0*/  FMUL.FTZ R9, R24, R55 ;  /* 0x0000003718097220 */ /* 0x000fe20000410000 */
[----:B------:R-:W-:Y:S01]  /*adc0*/  FFMA.FTZ R20, R4, R11, R21 ;  /* 0x0000000b04147223 */ /* 0x000fe20000010015 */
[----:B------:R-:W-:Y:S02]  /*add0*/  IMAD.U32 R0, R44, 0x10000, RZ ;  /* 0x000100002c007824 */ /* 0x000fe400078e00ff */
[-C--:B------:R-:W-:Y:S01]  /*ade0*/  FMUL.FTZ R24, R24, R5.reuse ;  /* 0x0000000518187220 */ /* 0x080fe20000410000 */
[C---:B------:R-:W-:Y:S01]  /*adf0*/  FMUL.FTZ R11, R13.reuse, R8 ;  /* 0x000000080d0b7220 */ /* 0x040fe20000410000 */
[----:B------:R-:W-:Y:S01]  /*ae00*/  FFMA.FTZ R9, R12, R5, -R9 ;  /* 0x000000050c097223 */ /* 0x000fe20000010809 */
[----:B------:R-:W-:Y:S01]  /*ae10*/  LOP3.LUT R68, R68, 0xffff0000, RZ, 0xc0, !PT ;  /* 0xffff000044447812 */ /* 0x000fe200078ec0ff */
[-C--:B------:R-:W-:Y:S01]  /*ae20*/  FMUL.FTZ R13, R13, R0.reuse ;  /* 0x000000000d0d7220 */ /* 0x080fe20000410000 */
[----:B------:R-:W-:Y:S01]  /*ae30*/  LOP3.LUT R67, R67, 0xffff0000, RZ, 0xc0, !PT ;  /* 0xffff000043437812 */ /* 0x000fe200078ec0ff */
[----:B------:R-:W-:Y:S01]  /*ae40*/  FFMA.FTZ R11, R6, R0, -R11 ;  /* 0x00000000060b7223 */ /* 0x000fe2000001080b */
[----:B------:R-:W-:Y:S01]  /*ae50*/  LOP3.LUT R44, R44, 0xffff0000, RZ, 0xc0, !PT ;  /* 0xffff00002c2c7812 */ /* 0x000fe200078ec0ff */
[C---:B------:R-:W-:Y:S01]  /*ae60*/  FMUL.FTZ R0, R15.reuse, R68 ;  /* 0x000000440f007220 */ /* 0x040fe20000410000 */
[----:B------:R-:W-:Y:S01]  /*ae70*/  LOP3.LUT R5, R62, 0xffff0000, RZ, 0xc0, !PT ;  /* 0xffff00003e057812 */ /* 0x000fe200078ec0ff */
[----:B------:R-:W-:Y:S01]  /*ae80*/  FMUL.FTZ R21, R26, R67 ;  /* 0x000000431a157220 */ /* 0x000fe20000410000 */
[----:B------:R-:W-:Y:S01]  /*ae90*/  FFMA.FTZ R55, R12, R55, R24 ;  /* 0x000000370c377223 */ /* 0x000fe20000010018 */
[-C--:B------:R-:W-:Y:S01]  /*aea0*/  FMUL.FTZ R15, R15, R44.reuse ;  /* 0x0000002c0f0f7220 */ /* 0x080fe20000410000 */
[C---:B------:R-:W-:Y:S01]  /*aeb0*/  FFMA.FTZ R0, R7.reuse, R44, -R0 ;  /* 0x0000002c07007223 */ /* 0x040fe20000010800 */
[-C--:B------:R-:W-:Y:S01]  /*aec0*/  FMUL.FTZ R26, R26, R5.reuse ;  /* 0x000000051a1a7220 */ /* 0x080fe20000410000 */
        /* <DEDUP_REMOVED lines=14> */
.L_x_13028:
[----:B------:R-:W-:Y:S05]  /*afb0*/  BSYNC B0 ;  /* 0x0000000000007941 */ /* 0x000fea0003800000 */
.L_x_13014:
        /* <DEDUP_REMOVED lines=8> */
.L_x_13011:
[----:B-12---:R-:W1:Y:S01]  /*b040*/  S2R R0, SR_TID.X ;  /* 0x0000000000007919 */ /* 0x006e620000002100 */
[----:B0-----:R-:W-:Y:S01]  /*b050*/  IMAD.U32 R12, RZ, RZ, UR37 ;  /* 0x00000025ff0c7e24 */ /* 0x001fe2000f8e00ff */
[----:B------:R-:W-:Y:S05]  /*b060*/  WARPSYNC.ALL ;  /* 0x0000000000007948 */ /* 0x000fea0003800000 */
[----:B---3--:R-:W0:Y:S01]  /*b070*/  S2R R3, SR_SWINHI ;  /* 0x0000000000037919 */ /* 0x008e220000002f00 */
[----:B------:R-:W-:Y:S01]  /*b080*/  IADD3 R12, P1, R12, 0x28, RZ ;  /* 0x000000280c0c7810 */ /* 0x000fe20007f3e0ff */
[----:B------:R-:W-:-:S04]  /*b090*/  IMAD.U32 R21, RZ, RZ, UR37 ;  /* 0x00000025ff157e24 */ /* 0x000fc8000f8e00ff */
[----:B------:R-:W-:Y:S02]  /*b0a0*/  VIADD R21, R21, 0x1f0 ;  /* 0x000001f015157836 */ /* 0x000fe40000000000 */
[----:B------:R-:W-:Y:S01]  /*b0b0*/  IMAD.X R13, RZ, RZ, UR36, P1 ;  /* 0x00000024ff0d7e24 */ /* 0x000fe200088e06ff */
[----:B-1----:R-:W-:Y:S01]  /*b0c0*/  SHF.R.U32.HI R4, RZ, 0x7, R0 ;  /* 0x00000007ff047819 */ /* 0x002fe20000011600 */
[----:B------:R-:W-:-:S04]  /*b0d0*/  IMAD.U32 R0, RZ, RZ, UR37 ;  /* 0x00000025ff007e24 */ /* 0x000fc8000f8e00ff */
[----:B------:R-:W-:Y:S01]  /*b0e0*/  VIADD R6, R4, 0x8 ;  /* 0x0000000804067836 */ /* 0x000fe20000000000 */
[----:B------:R-:W-:Y:S02]  /*b0f0*/  IADD3 R0, P0, R0, 0x240, RZ ;  /* 0x0000024000007810 */ /* 0x000fe40007f1e0ff */
[----:B------:R-:W-:Y:S02]  /*b100*/  MOV R4, R2 ;  /* 0x0000000200047202 */ /* 0x000fe40000000f00 */
[----:B0-----:R-:W-:Y:S01]  /*b110*/  MOV R5, R3 ;  /* 0x0000000300057202 */ /* 0x001fe20000000f00 */
[----:B------:R-:W-:Y:S02]  /*b120*/  IMAD.X R3, RZ, RZ, UR36, P0 ;  /* 0x00000024ff037e24 */ /* 0x000fe400080e06ff */
[----:B------:R-:W-:Y:S01]  /*b130*/  IMAD.MOV.U32 R8, RZ, RZ, R37 ;  /* 0x000000ffff087224 */ /* 0x000fe200078e0025 */
[----:B------:R-:W-:Y:S01]  /*b140*/  UIADD3 UR4, UP0, UR37, 0x200, URZ ;  /* 0x0000020025047890 */ /* 0x000fe2000ff1e03f */
[----:B------:R-:W-:Y:S01]  /*b150*/  IMAD.MOV.U32 R9, RZ, RZ, R35 ;  /* 0x000000ffff097224 */ /* 0x000fe200078e0023 */
[----:B------:R-:W-:Y:S01]  /*b160*/  UIADD3 UR6, UR37, 0x1fc, URZ ;  /* 0x000001fc25067890 */ /* 0x000fe2000fffe03f */
[----:B------:R-:W-:Y:S01]  /*b170*/  IMAD.MOV.U32 R10, RZ, RZ, R40 ;  /* 0x000000ffff0a7224 */ /* 0x000fe200078e0028 */
[----:B------:R-:W-:Y:S01]  /*b180*/  UIADD3.X UR5, URZ, UR36, URZ, UP0, !UPT ;  /* 0x000000243f057290 */ /* 0x000fe200087fe43f */
[----:B------:R-:W-:Y:S01]  /*b190*/  IMAD.MOV.U32 R11, RZ, RZ, R57 ;  /* 0x000000ffff0b7224 */ /* 0x000fe200078e0039 */
[----:B------:R0:W-:Y:S01]  /*b1a0*/  BAR.SYNC.DEFER_BLOCKING R6, 0x100 ;  /* 0x000400060000751d */ /* 0x0001e20000010000 */
[----:B------:R-:W-:Y:S01]  /*b1b0*/  IMAD.U32 R7, RZ, RZ, UR40 ;  /* 0x00000028ff077e24 */ /* 0x000fe2000f8e00ff */
[----:B------:R-:W-:Y:S01]  /*b1c0*/  MOV R212, 0xb4a0 ;  /* 0x0000b4a000d47802 */ /* 0x000fe20000000f00 */
[----:B------:R-:W-:-:S02]  /*b1d0*/  IMAD.U32 R2, RZ, RZ, UR4 ;  /* 0x00000004ff027e24 */ /* 0x000fc4000f8e00ff */
[----:B------:R-:W-:Y:S02]  /*b1e0*/  IMAD.MOV.U32 R14, RZ, RZ, R38 ;  /* 0x000000ffff0e7224 */ /* 0x000fe400078e0026 */
[----:B------:R-:W-:Y:S01]  /*b1f0*/  IMAD.MOV.U32 R15, RZ, RZ, R53 ;  /* 0x000000ffff0f7224 */ /* 0x000fe200078e0035 */
[----:B------:R1:W-:Y:S01]  /*b200*/  STL.128 [R1+0x170], R8 ;  /* 0x0001700801007387 */ /* 0x0003e20000100c00 */
[----:B0-----:R-:W-:-:S03]  /*b210*/  IMAD.U32 R6, RZ, RZ, UR6 ;  /* 0x00000006ff067e24 */ /* 0x001fc6000f8e00ff */
[----:B------:R-:W-:Y:S04]  /*b220*/  STL.128 [R1+0x190], R12 ;  /* 0x0001900c01007387 */ /* 0x000fe80000100c00 */
[----:B------:R0:W-:Y:S01]  /*b230*/  STL.128 [R1+0x180], R4 ;  /* 0x0001800401007387 */ /* 0x0001e20000100c00 */
[----:B-1----:R-:W-:Y:S02]  /*b240*/  IMAD.MOV.U32 R8, RZ, RZ, R52 ;  /* 0x000000ffff087224 */ /* 0x002fe400078e0034 */
[----:B------:R-:W-:Y:S02]  /*b250*/  IMAD.MOV.U32 R9, RZ, RZ, R51 ;  /* 0x000000ffff097224 */ /* 0x000fe400078e0033 */
[----:B------:R-:W-:Y:S02]  /*b260*/  IMAD.MOV.U32 R10, RZ, RZ, R49 ;  /* 0x000000ffff0a7224 */ /* 0x000fe400078e0031 */
[----:B------:R-:W-:-:S02]  /*b270*/  IMAD.MOV.U32 R11, RZ, RZ, R50 ;  /* 0x000000ffff0b7224 */ /* 0x000fc400078e0032 */
[----:B0-----:R-:W-:Y:S02]  /*b280*/  IMAD.MOV.U32 R6, RZ, RZ, R30 ;  /* 0x000000ffff067224 */ /* 0x001fe400078e001e */
[----:B------:R-:W-:Y:S01]  /*b290*/  IMAD.MOV.U32 R7, RZ, RZ, R42 ;  /* 0x000000ffff077224 */ /* 0x000fe200078e002a */
[----:B------:R0:W-:Y:S01]  /*b2a0*/  STL.128 [R1+0x1a0], R8 ;  /* 0x0001a00801007387 */ /* 0x0001e20000100c00 */
[----:B------:R-:W-:Y:S02]  /*b2b0*/  IMAD.MOV.U32 R4, RZ, RZ, R2 ;  /* 0x000000ffff047224 */ /* 0x000fe400078e0002 */
[----:B0-----:R-:W-:Y:S02]  /*b2c0*/  IMAD.MOV.U32 R8, RZ, RZ, R33 ;  /* 0x000000ffff087224 */ /* 0x001fe400078e0021 */
[----:B------:R-:W-:Y:S02]  /*b2d0*/  IMAD.MOV.U32 R9, RZ, RZ, R46 ;  /* 0x000000ffff097224 */ /* 0x000fe400078e002e */
[----:B------:R-:W-:-:S02]  /*b2e0*/  IMAD.MOV.U32 R10, RZ, RZ, R39 ;  /* 0x000000ffff0a7224 */ /* 0x000fc400078e0027 */
        /* <DEDUP_REMOVED lines=8> */
[----:B------:R0:W-:Y:S01]  /*b370*/  STL.128 [R1+0x1d0], R8 ;  /* 0x0001d00801007387 */ /* 0x0001e20000100c00 */
[----:B------:R-:W-:Y:S02]  /*b380*/  UIADD3 UR5, UR37, 0x150, URZ ;  /* 0x0000015025057890 */ /* 0x000fe4000fffe03f */
[----:B------:R-:W-:-:S05]  /*b390*/  IMAD.MOV.U32 R5, RZ, RZ, R3 ;  /* 0x000000ffff057224 */ /* 0x000fca00078e0003 */
[----:B------:R-:W-:Y:S01]  /*b3a0*/  STL.128 [R1+0x1b0], R4 ;  /* 0x0001b00401007387 */ /* 0x000fe20000100c00 */
[----:B0-----:R-:W-:Y:S02]  /*b3b0*/  IMAD.MOV.U32 R8, RZ, RZ, R45 ;  /* 0x000000ffff087224 */ /* 0x001fe400078e002d */
[----:B------:R-:W-:Y:S02]  /*b3c0*/  IMAD.MOV.U32 R9, RZ, RZ, R43 ;  /* 0x000000ffff097224 */ /* 0x000fe400078e002b */
[----:B------:R-:W-:Y:S02]  /*b3d0*/  IMAD.MOV.U32 R10, RZ, RZ, R17 ;  /* 0x000000ffff0a7224 */ /* 0x000fe400078e0011 */
[----:B------:R-:W-:Y:S02]  /*b3e0*/  IMAD.MOV.U32 R11, RZ, RZ, R16 ;  /* 0x000000ffff0b7224 */ /* 0x000fe400078e0010 */
[----:B------:R-:W-:Y:S02]  /*b3f0*/  IMAD.MOV.U32 R16, RZ, RZ, R31 ;  /* 0x000000ffff107224 */ /* 0x000fe400078e001f */
[----:B------:R-:W-:Y:S01]  /*b400*/  IMAD.MOV.U32 R17, RZ, RZ, R48 ;  /* 0x000000ffff117224 */ /* 0x000fe200078e0030 */
[----:B------:R0:W-:Y:S04]  /*b410*/  STL.128 [R1+0x1e0], R8 ;  /* 0x0001e00801007387 */ /* 0x0001e80000100c00 */
[----:B------:R1:W-:Y:S01]  /*b420*/  STL.128 [R1+0x160], R16 ;  /* 0x0001601001007387 */ /* 0x0003e20000100c00 */
[----:B0-----:R-:W-:-:S02]  /*b430*/  IMAD.MOV.U32 R10, RZ, RZ, R32 ;  /* 0x000000ffff0a7224 */ /* 0x001fc400078e0020 */
[----:B------:R-:W-:Y:S02]  /*b440*/  IMAD.MOV.U32 R11, RZ, RZ, R36 ;  /* 0x000000ffff0b7224 */ /* 0x000fe400078e0024 */
[----:B------:R-:W-:Y:S02]  /*b450*/  IMAD.MOV.U32 R8, RZ, RZ, R21 ;  /* 0x000000ffff087224 */ /* 0x000fe400078e0015 */
[----:B------:R-:W-:Y:S02]  /*b460*/  IMAD.MOV.U32 R9, RZ, RZ, R0 ;  /* 0x000000ffff097224 */ /* 0x000fe400078e0000 */
[----:B------:R-:W-:-:S03]  /*b470*/  VIADD R0, R209, 0xffffffff ;  /* 0xffffffffd1007836 */ /* 0x000fc60000000000 */
[----:B------:R1:W-:Y:S04]  /*b480*/  STL.128 [R1+0x150], R8 ;  /* 0x0001500801007387 */ /* 0x0003e80000100c00 */
[----:B-1---5:R-:W-:Y:S05]  /*b490*/  CALL.REL.NOINC `($_ZN7cutlass13device_kernelIN5flash11enable_sm90INS1_16FlashAttnFwdSm90INS1_25CollectiveMainloopFwdSm90ILi2EN4cute5tupleIJNS5_1CILi1EEES8_S8_EEENS6_IJNS7_ILi128EEENS7_ILi96EEENS7_ILi64EEEEEELi256ENS_10bfloat16_tEfNS_4arch4Sm90ELb0ELb1ELb0ELb1ELb1ELb1ELb1ELb1ELb0ELb1ELb1ELb0EEENS1_21CollectiveEpilogueFwdINS6_IJSA_NS7_ILi256EEESB_EEES9_SE_SG_Li256ELb1ELb1ELb1ELb0EEENS1_36VarlenDynamicPersistentTileSchedulerILi128ELi96ELi256ELi128ELb1ELb1ELb1ELb1ELb0ELb1EEEEEEEEEvNT_6ParamsE$_ZZN5flash25CollectiveMainloopFwdSm90ILi2EN4cute5tupleIJNS1_1CILi1EEES4_S4_EEENS2_IJNS3_ILi128EEENS3_ILi96EEENS3_ILi64EEEEEELi256EN7cutlass10bfloat16_tEfNSA_4arch4Sm90ELb0ELb1ELb0ELb1ELb1ELb1ELb1ELb1ELb0ELb1ELb1ELb0EE3mmaINS_16FlashAttnFwdSm90ISE_NS_21CollectiveEpilogueFwdINS2_IJS6_NS3_ILi256EEES7_EEES5_SB_SD_Li256ELb1ELb1ELb1ELb0EEENS_36VarlenDynamicPersistentTileSchedulerILi128ELi96ELi256ELi128ELb1ELb1ELb1ELb1ELb0ELb1EEEE13SharedStorageENS1_6TensorINS1_11ArrayEngineIfLm128EEENS1_6LayoutINS2_IJNS2_IJNS3_ILi2EEEST_NS3_ILi32EEEEEES4_S4_EEENS2_IJNS2_IJS4_ST_NS3_ILi4EEEEEENS3_ILi0EEESZ_EEEEEEENS_7SoftmaxILi2ELi0EEEEEbRKNSE_6ParamsENSA_13PipelineAsyncILi2EEES19_RNSA_13PipelineStateILj2EEERT0_RT1_iRiRKNS_16SeqlenInfoQKNewKILb1ELb1EEENS2_IJiiiiEEERT_ENKUliT_T0_T1_E_clIZSF_ISO_S12_S14_EbS17_S19_S19_S1C_S1E_S1G_iS1H_S1L_S1M_S1O_EUlRS1P_iE0_NS3_ILb1EEES1W_EEDaiS1P_S1Q_S1R_) ;  /* 0x0000034c00bc7944 */ /* 0x022fea0003c00000 */
        /* <DEDUP_REMOVED lines=26> */
.L_x_13040:
[----:B------:R-:W-:-:S13]  /*b640*/  ISETP.NE.AND P0, PT, R3, 0x1, PT ;  /* 0x000000010300780c */ /* 0x000fda0003f05270 */
[----:B------:R-:W0:Y:S02]  /*b650*/  @P0 LDC.64 R6, c[0x0][0xae0] ;  /* 0x0002b800ff060b82 */ /* 0x000e240000000a00 */
[----:B0-----:R-:W-:-:S05]  /*b660*/  @P0 IMAD.HI.U32 R6, R5, R6, RZ ;  /* 0x0000000605060227 */ /* 0x001fca00078e00ff */
[----:B------:R-:W-:-:S07]  /*b670*/  @P0 SHF.R.U32.HI R5, RZ, R7, R6 ;  /* 0x00000007ff050219 */ /* 0x000fce0000011606 */
.L_x_13041:
[----:B------:R-:W-:Y:S05]  /*b680*/  BSYNC B0 ;  /* 0x0000000000007941 */ /* 0x000fea0003800000 */
.L_x_13039:
[----:B------:R-:W-:-:S05]  /*b690*/  IMAD R3, R5, R3, R3 ;  /* 0x0000000305037224 */ /* 0x000fca00078e0203 */
[----:B------:R-:W-:-:S07]  /*b6a0*/  VIMNMX R2, R2, R3, PT ;  /* 0x0000000302027248 */ /* 0x000fce0003fe0100 */
.L_x_13038:
[----:B------:R-:W-:-:S05]  /*b6b0*/  IMAD.HI R2, R2, 0x2aaaaaab, RZ ;  /* 0x2aaaaaab02027827 */ /* 0x000fca00078e02ff */
[----:B------:R-:W-:-:S04]  /*b6c0*/  SHF.R.U32.HI R3, RZ, 0x1f, R2 ;  /* 0x0000001fff037819 */ /* 0x000fc80000011602 */
[----:B------:R-:W-:-:S04]  /*b6d0*/  LEA.HI.SX32 R3, R2, R3, 0x1c ;  /* 0x0000000302037211 */ /* 0x000fc800078fe2ff */
[----:B------:R-:W-:-:S04]  /*b6e0*/  VIMNMX R3, R202, R3, !PT ;  /* 0x00000003ca037248 */ /* 0x000fc80007fe0100 */
[----:B------:R-:W-:-:S13]  /*b6f0*/  ISETP.GE.AND P0, PT, R0, R3, PT ;  /* 0x000000030000720c */ /* 0x000fda0003f06270 */
[----:B------:R-:W-:Y:S05]  /*b700*/  @!P0 BRA `(.L_x_13042) ;  /* 0x000000ac000c8947 */ /* 0x000fea0003800000 */
.L_x_13071:
[----:B------:R-:W2:Y:S04]  /*b710*/  LDL R4, [R1+0x1f0] ;  /* 0x0001f00001047983 */ /* 0x000ea80000100800 */
[----:B0-----:R-:W3:Y:S01]  /*b720*/  LDL R2, [R1+0x1f8] ;  /* 0x0001f80001027983 */ /* 0x001ee20000100800 */
[----:B--2---:R-:W-:-:S05]  /*b730*/  VIADD R4, R4, 0x1 ;  /* 0x0000000104047836 */ /* 0x004fca0000000000 */
[----:B------:R-:W-:-:S13]  /*b740*/  ISETP.NE.AND P0, PT, R4, 0x2, PT ;  /* 0x000000020400780c */ /* 0x000fda0003f05270 */
[----:B------:R0:W5:Y:S04]  /*b750*/  @P0 LDL R6, [R1+0x1f4] ;  /* 0x0001f40001060983 */ /* 0x0001680000100800 */
[----:B------:R-:W2:Y:S01]  /*b760*/  @!P0 LDL R5, [R1+0x1f4] ;  /* 0x0001f40001058983 */ /* 0x000ea20000100800 */
[----:B---3--:R-:W-:-:S03]  /*b770*/  VIADD R2, R2, 0x1 ;  /* 0x0000000102027836 */ /* 0x008fc60000000000 */
        /* <DEDUP_REMOVED lines=13> */
.L_x_13044:
[----:B------:R-:W-:Y:S05]  /*b850*/  BSYNC B0 ;  /* 0x0000000000007941 */ /* 0x000fea0003800000 */
.L_x_13043:
[----:B------:R-:W2:Y:S01]  /*b860*/  LD.E.64 R8, desc[UR44][R18.64+0x18] ;  /* 0x0000182c12087980 */ /* 0x000ea2000c101b00 */
[----:B-----5:R-:W-:Y:S02]  /*b870*/  SHF.L.U32 R5, R6, 0x1f, RZ ;  /* 0x0000001f06057819 */ /* 0x020fe400000006ff */
        /* <DEDUP_REMOVED lines=10> */
.L_x_13046:
[----:B------:R-:W-:Y:S05]  /*b920*/  BSYNC B0 ;  /* 0x0000000000007941 */ /* 0x000fea0003800000 */
.L_x_13045:
        /* <DEDUP_REMOVED lines=8> */
.L_x_13048:
[----:B------:R-:W-:Y:S05]  /*b9b0*/  BSYNC B0 ;  /* 0x0000000000007941 */ /* 0x000fea0003800000 */
.L_x_13047:
[----:B------:R-:W2:Y:S04]  /*b9c0*/  LDL R15, [R1+0x1f0] ;  /* 0x0001f000010f7983 */ /* 0x000ea80000100800 */
[----:B------:R-:W2:Y:S01]  /*b9d0*/  LDL.64 R4, [R1+0x80] ;  /* 0x0000800001047983 */ /* 0x000ea20000100a00 */
[----:B------:R-:W-:Y:S05]  /*b9e0*/  WARPSYNC.ALL ;  /* 0x0000000000007948 */ /* 0x000fea0003800000 */
[----:B------:R1:W-:Y:S04]  /*b9f0*/  STL [R1+0x60], RZ ;  /* 0x000060ff01007387 */ /* 0x0003e80000100800 */
[----:B0----5:R-:W3:Y:S01]  /*ba00*/  LD.E.64 R6, desc[UR44][R18.64+0x78] ;  /* 0x0000782c12067980 */ /* 0x021ee2000c101b00 */
[----:B------:R-:W-:-:S05]  /*ba10*/  IMAD.MOV.U32 R2, RZ, RZ, 0x1 ;  /* 0x00000001ff027424 */ /* 0x000fca00078e00ff */
[----:B------:R1:W-:Y:S04]  /*ba20*/  STL [R1+0x60], R2 ;  /* 0x0000600201007387 */ /* 0x0003e80000100800 */
[----:B------:R-:W4:Y:S04]  /*ba30*/  LD.E.64 R8, desc[UR44][R18.64+0x78] ;  /* 0x0000782c12087980 */ /* 0x000f28000c101b00 */
[----:B------:R1:W-:Y:S04]  /*ba40*/  STL [R1+0x60], R2 ;  /* 0x0000600201007387 */ /* 0x0003e80000100800 */
[----:B------:R-:W4:Y:S01]  /*ba50*/  LD.E.64 R10, desc[UR44][R18.64+0x78] ;  /* 0x0000782c120a7980 */ /* 0x000f22000c101b00 */
[----:B--2---:R-:W-:Y:S01]  /*ba60*/  IMAD R4, R15, 0x300, R4 ;  /* 0x000003000f047824 */ /* 0x004fe200078e0204 */
[----:B------:R-:W-:-:S02]  /*ba70*/  R2UR UR7, R5 ;  /* 0x00000000050772ca */ /* 0x000fc400000e0000 */
[----:B------:R1:W-:Y:S02]  /*ba80*/  STL [R1+0x60], R2 ;  /* 0x0000600201007387 */ /* 0x0003e40000100800 */
[----:B------:R-:W-:Y:S02]  /*ba90*/  R2UR UR6, R4 ;  /* 0x00000000040672ca */ /* 0x000fe400000e0000 */
[----:B------:R-:W2:Y:S01]  /*baa0*/  LD.E.64 R12, desc[UR44][R18.64+0x78] ;  /* 0x0000782c120c7980 */ /* 0x000ea2000c101b00 */
[----:B------:R-:W-:-:S03]  /*bab0*/  WARPGROUP.ARRIVE ;  /* 0x00000000000079c5 */ /* 0x000fc60000000000 */
[----:B------:R1:W-:Y:S01]  /*bac0*/  STL [R1+0x60], R2 ;  /* 0x0000600201007387 */ /* 0x0003e20000100800 */
[----:B------:R-:W-:Y:S02]  /*bad0*/  VIADD R14, R4, 0x2 ;  /* 0x00000002040e7836 */ /* 0x000fe40000000000 */
[----:B------:R-:W-:Y:S01]  /*bae0*/  IMAD.MOV.U32 R15, RZ, RZ, R5 ;  /* 0x000000ffff0f7224 */ /* 0x000fe200078e0005 */
[----:B---3--:R-:W-:Y:S02]  /*baf0*/  R2UR UR4, R6 ;  /* 0x00000000060472ca */ /* 0x008fe400000e0000 */
[----:B------:R-:W-:Y:S02]  /*bb00*/  R2UR UR5, R7 ;  /* 0x00000000070572ca */ /* 0x000fe400000e0000 */
[----:B------:R1:W5:Y:S11]  /*bb10*/  LDL.64 R6, [R1+0x1f0] ;  /* 0x0001f00001067983 */ /* 0x0003760000100a00 */
[----:B------:R-:W-:Y:S01]  /*bb20*/  HGMMA.64x96x16.F32.BF16 R24, gdesc[UR4], RZ, !UPT, gsb0 ;  /* 0x01600000041879f0 */ /* 0x000fe2000c0018ff */
[----:B----4-:R-:W-:Y:S01]  /*bb30*/  VIADD R8, R8, 0x2 ;  /* 0x0000000208087836 */ /* 0x010fe20000000000 */
        /* <DEDUP_REMOVED lines=31> */
[----:B-1----:R-:W-:Y:S05]  /*bd30*/  @!P0 BRA `(.L_x_13051) ;  /* 0x0000000000048947 */ /* 0x002fea0003800000 */
[----:B------:R-:W-:Y:S01]  /*bd40*/  BPT.TRAP 0x1 ;  /* 0x000000040000795c */ /* 0x000fe20000300000 */
.L_x_13051:
[----:B------:R-:W-:Y:S05]  /*bd50*/  BSYNC B0 ;  /* 0x0000000000007941 */ /* 0x000fea0003800000 */
.L_x_13050:
        /* <DEDUP_REMOVED lines=11> */
.L_x_13053:
[----:B------:R-:W-:Y:S05]  /*be10*/  BSYNC B0 ;  /* 0x0000000000007941 */ /* 0x000fea0003800000 */
.L_x_13052:
[----:B------:R-:W-:Y:S04]  /*be20*/  BSSY B0, `(.L_x_13054) ;  /* 0x0000007000007945 */ /* 0x000fe80003800000 */
[----:B------:R-:W-:Y:S05]  /*be30*/  @P0 BRA `(.L_x_13055) ;  /* 0x0000000000140947 */ /* 0x000fea0003800000 */
[----:B------:R-:W2:Y:S02]  /*be40*/  LD.E.64 R4, desc[UR44][R18.64+0x40] ;  /* 0x0000402c12047980 */ /* 0x000ea4000c101b00 */
[----:B--2---:R-:W-:-:S05]  /*be50*/  MOV R5, R4 ;  /* 0x0000000400057202 */ /* 0x004fca0000000f00 */
[----:B------:R-:W-:-:S04]  /*be60*/  IMAD R6, R6, 0x8, R5 ;  /* 0x0000000806067824 */ /* 0x000fc800078e0205 */
[----:B------:R-:W0:Y:S02]  /*be70*/  SYNCS.PHASECHK.TRANS64.TRYWAIT P0, [R6+URZ], R7 ;  /* 0x00000007060075a7 */ /* 0x000e24000800017f */
[----:B0-----:R-:W-:Y:S05]  /*be80*/  @!P0 BRA `(.L_x_13056) ;  /* 0x000002f000208947 */ /* 0x001fea0003800000 */
.L_x_13055:
[----:B------:R-:W-:Y:S05]  /*be90*/  BSYNC B0 ;  /* 0x0000000000007941 */ /* 0x000fea0003800000 */
.L_x_13054:
        /* <DEDUP_REMOVED lines=163> */
[----:B------:R-:W-:Y:S01]  /*c8d0*/  R2UR UR4, R10 ;  /* 0x000000000a0472ca */ /* 0x000fe200000e0000 */
[----:B------:R-:W-:Y:S01]  /*c8e0*/  VIADD R8, R8, 0xc06 ;  /* 0x00000c0608087836 */ /* 0x000fe20000000000 */
[----:B------:R-:W-:Y:S01]  /*c8f0*/  R2UR UR7, R7 ;  /* 0x00000000070772ca */ /* 0x000fe200000e0000 */
[----:B------:R-:W-:Y:S01]  /*c900*/  VIADD R4, R4, 0x906 ;  /* 0x0000090604047836 */ /* 0x000fe20000000000 */
[----:B------:R-:W-:Y:S01]  /*c910*/  R2UR UR5, R11 ;  /* 0x000000000b0572ca */ /* 0x000fe200000e0000 */
[----:B------:R-:W0:Y:S01]  /*c920*/  S2R R16, SR_TID.X ;  /* 0x0000000000107919 */ /* 0x000e220000002100 */
[----:B------:R1:W-:Y:S01]  /*c930*/  STL [R1+0x70], R2 ;  /* 0x0000700201007387 */ /* 0x0003e20000100800 */
[----:B------:R-:W-:-:S02]  /*c940*/  WARPGROUP.DEPBAR.LE gsb0, 0x0 ;  /* 0x00008000000079c5 */ /* 0x000fc40000010000 */
[----:B------:R-:W-:Y:S01]  /*c950*/  WARPGROUP.ARRIVE ;  /* 0x00000000000079c5 */ /* 0x000fe20000000000 */
[----:B------:R1:W5:Y:S07]  /*c960*/  LDL R6, [R1+0x1f0] ;  /* 0x0001f00001067983 */ /* 0x00036e0000100800 */
[----:B------:R-:W-:Y:S01]  /*c970*/  HGMMA.64x96x16.F32.BF16 R24, gdesc[UR4], R24, gsb0 ;  /* 0x01600000041879f0 */ /* 0x000fe20008001818 */
[----:B------:R-:W-:Y:S02]  /*c980*/  R2UR UR4, R8 ;  /* 0x00000000080472ca */ /* 0x000fe400000e0000 */
[----:B------:R-:W-:-:S02]  /*c990*/  R2UR UR5, R9 ;  /* 0x00000000090572ca */ /* 0x000fc400000e0000 */
[----:B------:R-:W-:Y:S02]  /*c9a0*/  R2UR UR6, R4 ;  /* 0x00000000040672ca */ /* 0x000fe400000e0000 */
[----:B------:R-:W-:Y:S01]  /*c9b0*/  R2UR UR7, R5 ;  /* 0x00000000050772ca */ /* 0x000fe200000e0000 */
[----:B------:R1:W-:Y:S04]  /*c9c0*/  STL [R1+0x70], R2 ;  /* 0x0000700201007387 */ /* 0x0003e80000100800 */
[----:B------:R1:W-:Y:S01]  /*c9d0*/  STL [R1+0x70], R2 ;  /* 0x0000700201007387 */ /* 0x0003e20000100800 */
[----:B------:R-:W-:Y:S02]  /*c9e0*/  WARPGROUP.DEPBAR.LE gsb0, 0x0 ;  /* 0x00008000000079c5 */ /* 0x000fe40000010000 */
[----:B------:R-:W-:-:S06]  /*c9f0*/  WARPGROUP.ARRIVE ;  /* 0x00000000000079c5 */ /* 0x000fcc0000000000 */
[----:B------:R-:W-:Y:S01]  /*ca00*/  HGMMA.64x96x16.F32.BF16 R24, gdesc[UR4], R24, gsb0 ;  /* 0x01600000041879f0 */ /* 0x000fe20008001818 */
[----:B------:R1:W-:Y:S01]  /*ca10*/  STL [R1+0x70], R2 ;  /* 0x0000700201007387 */ /* 0x0003e20000100800 */
[----:B0-----:R-:W-:-:S03]  /*ca20*/  SHF.R.U32.HI R103, RZ, 0x7, R16 ;  /* 0x00000007ff677819 */ /* 0x001fc60000011610 */
[----:B------:R1:W-:Y:S04]  /*ca30*/  STL [R1+0x70], R2 ;  /* 0x0000700201007387 */ /* 0x0003e80000100800 */
[----:B------:R1:W-:Y:S04]  /*ca40*/  STL [R1+0x70], R2 ;  /* 0x0000700201007387 */ /* 0x0003e80000100800 */
[----:B------:R1:W-:Y:S01]  /*ca50*/  STL [R1+0x70], R2 ;  /* 0x0000700201007387 */ /* 0x0003e20000100800 */
[----:B------:R-:W-:-:S03]  /*ca60*/  IADD3 R5, -R103, 0xb, RZ ;  /* 0x0000000b67057810 */ /* 0x000fc60007ffe1ff */
        /* <DEDUP_REMOVED lines=11> */
[----:B------:R-:W2:Y:S01]  /*cb20*/  LD.E R4, desc[UR44][R18.64] ;  /* 0x0000002c12047980 */ /* 0x000ea2000c101900 */
[----:B------:R-:W-:Y:S01]  /*cb30*/  BSSY B0, `(.L_x_13057) ;  /* 0x0000005000007945 */ /* 0x000fe20003800000 */
[----:B--2---:R-:W-:-:S04]  /*cb40*/  LOP3.LUT R4, R4, 0x1, RZ, 0xfc, !PT ;  /* 0x0000000104047812 */ /* 0x004fc800078efcff */
[----:B------:R-:W-:-:S13]  /*cb50*/  ISETP.NE.AND P0, PT, R4, 0x3, PT ;  /* 0x000000030400780c */ /* 0x000fda0003f05270 */
[----:B-1----:R-:W-:Y:S05]  /*cb60*/  @!P0 BRA `(.L_x_13058) ;  /* 0x0000000000048947 */ /* 0x002fea0003800000 */
[----:B------:R-:W-:Y:S01]  /*cb70*/  BPT.TRAP 0x1 ;  /* 0x000000040000795c */ /* 0x000fe20000300000 */
.L_x_13058:
[----:B------:R-:W-:Y:S05]  /*cb80*/  BSYNC B0 ;  /* 0x0000000000007941 */ /* 0x000fea0003800000 */
.L_x_13057:
[----:B------:R-:W2:Y:S04]  /*cb90*/  LD.E.64 R4, desc[UR44][R18.64+0x20] ;  /* 0x0000202c12047980 */ /* 0x000ea8000c101b00 */
        /* <DEDUP_REMOVED lines=9> */
[----:B------:R-:W4:Y:S04]  /*cc30*/  LDL.128 R8, [R1+0x130] ;  /* 0x0001300001087983 */ /* 0x000f280000100c00 */
[----:B0-----:R-:W4:Y:S01]  /*cc40*/  LDL.128 R4, [R1+0x120] ;  /* 0x0001200001047983 */ /* 0x001f220000100c00 */
        /* <DEDUP_REMOVED lines=57> */
.L_x_13062:
[----:B------:R-:W-:-:S13]  /*cfe0*/  ISETP.NE.AND P0, PT, R9, 0x1, PT ;  /* 0x000000010900780c */ /* 0x000fda0003f05270 */
[----:B------:R-:W-:-:S05]  /*cff0*/  @P0 IMAD.HI.U32 R12, R8, R10, RZ ;  /* 0x0000000a080c0227 */ /* 0x000fca00078e00ff */
[----:B------:R-:W-:-:S07]  /*d000*/  @P0 SHF.R.U32.HI R8, RZ, R11, R12 ;  /* 0x0000000bff080219 */ /* 0x000fce000001160c */
.L_x_13063:
[----:B------:R-:W-:Y:S05]  /*d010*/  BSYNC B1 ;  /* 0x0000000000017941 */ /* 0x000fea0003800000 */
.L_x_13061:
[----:B------:R-:W-:-:S05]  /*d020*/  IMAD R8, R8, R9, R73 ;  /* 0x0000000908087224 */ /* 0x000fca00078e0249 */
[----:B------:R-:W-:Y:S02]  /*d030*/  VIMNMX R7, R7, R8, !PT ;  /* 0x0000000807077248 */ /* 0x000fe40007fe0100 */
[----:B------:R-:W-:-:S07]  /*d040*/  VIADDMNMX R6, R8, R9, R6, PT ;  /* 0x0000000908067246 */ /* 0x000fce0003800106 */
.L_x_13060:
[----:B------:R-:W-:Y:S05]  /*d050*/  BSYNC B0 ;  /* 0x0000000000007941 */ /* 0x000fea0003800000 */
.L_x_13059:
[C---:B------:R-:W-:Y:S01]  /*d060*/  ISETP.GE.AND P0, PT, R21.reuse, 0x2, PT ;  /* 0x000000021500780c */ /* 0x040fe20003f06270 */
[----:B------:R-:W0:Y:S01]  /*d070*/  SHFL.IDX PT, R14, R14, 0x1, 0x1c1f ;  /* 0x003c1f000e0e7f89 */ /* 0x000e2200000e0000 */
[----:B------:R-:W-:Y:S01]  /*d080*/  ISETP.GE.AND P2, PT, R21, 0xa, PT ;  /* 0x0000000a1500780c */ /* 0x000fe20003f46270 */
[----:B------:R-:W-:Y:S01]  /*d090*/  BSSY B0, `(.L_x_13064) ;  /* 0x0000086000007945 */ /* 0x000fe20003800000 */
[----:B------:R-:W-:Y:S02]  /*d0a0*/  P2R R8, PR, RZ, 0x1 ;  /* 0x00000001ff087803 */ /* 0x000fe40000000000 */
[----:B------:R-:W-:Y:S02]  /*d0b0*/  ISETP.GT.AND P0, PT, R7, 0x1, !P0 ;  /* 0x000000010700780c */ /* 0x000fe40004704270 */
[----:B------:R-:W-:Y:S02]  /*d0c0*/  ISETP.GE.AND P1, PT, R21, 0x9, PT ;  /* 0x000000091500780c */ /* 0x000fe40003f26270 */
[----:B------:R-:W-:-:S02]  /*d0d0*/  ISETP.LT.OR P0, PT, R6, 0x2, P0 ;  /* 0x000000020600780c */ /* 0x000fc40000701670 */
[----:B------:R-:W-:Y:S02]  /*d0e0*/  P2R R75, PR, RZ, 0x2 ;  /* 0x00000002ff4b7803 */ /* 0x000fe40000000000 */
[----:B------:R-:W-:Y:S02]  /*d0f0*/  FSEL R88, R25, -INF , !P0 ;  /* 0xff80000019587808 */ /* 0x000fe40004000000 */
[C---:B------:R-:W-:Y:S02]  /*d100*/  ISETP.GT.AND P0, PT, R7.reuse, 0x9, !P2 ;  /* 0x000000090700780c */ /* 0x040fe40005704270 */
[----:B------:R-:W-:Y:S02]  /*d110*/  P2R R25, PR, RZ, 0x4 ;  /* 0x00000004ff197803 */ /* 0x000fe40000000000 */
[----:B------:R-:W-:Y:S02]  /*d120*/  ISETP.LT.OR P0, PT, R6, 0xa, P0 ;  /* 0x0000000a0600780c */ /* 0x000fe40000701670 */
[----:B------:R-:W-:-:S02]  /*d130*/  ISETP.GT.AND P1, PT, R7, 0x8, !P1 ;  /* 0x000000080700780c */ /* 0x000fc40004f24270 */
[----:B------:R-:W-:Y:S01]  /*d140*/  ISETP.GE.AND P2, PT, R21, 0x11, PT ;  /* 0x000000111500780c */ /* 0x000fe20003f46270 */
[--C-:B0-----:R-:W-:Y:S01]  /*d150*/  IMAD.IADD R12, R15, 0x1, R14.reuse ;  /* 0x000000010f0c7824 */ /* 0x101fe200078e020e */
[----:B------:R-:W-:Y:S01]  /*d160*/  FSEL R86, R29, -INF , !P0 ;  /* 0xff8000001d567808 */ /* 0x000fe20004000000 */
[----:B------:R-:W-:Y:S01]  /*d170*/  IMAD.IADD R13, R17, 0x1, R14 ;  /* 0x00000001110d7824 */ /* 0x000fe200078e020e */
[----:B------:R-:W-:Y:S02]  /*d180*/  ISETP.LT.OR P1, PT, R6, 0x9, P1 ;  /* 0x000000090600780c */ /* 0x000fe40000f21670 */
[----:B------:R-:W-:Y:S02]  /*d190*/  ISETP.GT.AND P0, PT, R7, 0x10, !P2 ;  /* 0x000000100700780c */ /* 0x000fe40005704270 */
[----:B------:R-:W-:Y:S02]  /*d1a0*/  FSEL R162, R28, -INF , !P1 ;  /* 0xff8000001ca27808 */ /* 0x000fe40004800000 */
        /* <DEDUP_REMOVED lines=66> */
[----:B------:R-:W-:-:S02]  /*d5d0*/  P2R R29, PR, RZ, 0x4 ;  /* 0x00000004ff1d7803 */ /* 0x000fc40000000000 */
        /* <DEDUP_REMOVED lines=42> */
.L_x_13067:
[----:B------:R-:W-:-:S13]  /*d880*/  ISETP.NE.AND P6, PT, R9, 0x1, PT ;  /* 0x000000010900780c */ /* 0x000fda0003fc5270 */
[----:B------:R-:W-:-:S05]  /*d890*/  @P6 IMAD.HI.U32 R10, R4, R10, RZ ;  /* 0x0000000a040a6227 */ /* 0x000fca00078e00ff */
[----:B------:R-:W-:-:S07]  /*d8a0*/  @P6 SHF.R.U32.HI R4, RZ, R11, R10 ;  /* 0x0000000bff046219 */ /* 0x000fce000001160a */
.L_x_13068:
[----:B------:R-:W-:Y:S05]  /*d8b0*/  BSYNC B1 ;  /* 0x0000000000017941 */ /* 0x000fea0003800000 */
.L_x_13066:
[----:B------:R-:W-:-:S05]  /*d8c0*/  IMAD R4, R4, R9, R73 ;  /* 0x0000000904047224 */ /* 0x000fca00078e0249 */
[----:B------:R-:W-:Y:S02]  /*d8d0*/  VIADDMNMX R12, R4, R9, R12, PT ;  /* 0x00000009040c7246 */ /* 0x000fe4000380010c */
[----:B------:R-:W-:-:S07]  /*d8e0*/  VIMNMX R13, R13, R4, !PT ;  /* 0x000000040d0d7248 */ /* 0x000fce0007fe0100 */
.L_x_13065:
[----:B------:R-:W-:Y:S05]  /*d8f0*/  BSYNC B0 ;  /* 0x0000000000007941 */ /* 0x000fea0003800000 */
.L_x_13064:
        /* <DEDUP_REMOVED lines=41> */
[----:B------:R-:W-:Y:S02]  /*db90*/  ISETP.NE.AND P5, PT, R41, RZ, PT ;  /* 0x000000ff2900720c */ /* 0x000fe40003fa5270 */
[C---:B------:R-:W-:Y:S01]  /*dba0*/  ISETP.GT.AND P0, PT, R13.reuse, 0x48, !P0 ;  /* 0x000000480d00780c */ /* 0x040fe20004704270 */
[----:B------:R-:W3:Y:S01]  /*dbb0*/  LDL R41, [R1+0x230] ;  /* 0x0002300001297983 */ /* 0x000ee20000100800 */
        /* <DEDUP_REMOVED lines=28> */
[----:B--2---:R-:W-:Y:S02]  /*dd80*/  FMNMX.FTZ R4, R160, R6, !PT ;  /* 0x00000006a0047209 */ /* 0x004fe40007810000 */
[----:B------:R-:W-:Y:S02]  /*dd90*/  ISETP.LT.OR P5, PT, R12, 0x42, P5 ;  /* 0x000000420c00780c */ /* 0x000fe40002fa1670 */
[----:B------:R-:W-:Y:S02]  /*dda0*/  FMNMX.FTZ R4, R88, R4, !PT ;  /* 0x0000000458047209 */ /* 0x000fe40007810000 */
[----:B------:R-:W-:-:S02]  /*ddb0*/  FSEL R59, R59, -INF , !P5 ;  /* 0xff8000003b3b7808 */ /* 0x000fc40006800000 */
[----:B------:R-:W-:Y:S02]  /*ddc0*/  FMNMX.FTZ R4, R162, R4, !PT ;  /* 0x00000004a2047209 */ /* 0x000fe40007810000 */
[C---:B------:R-:W-:Y:S02]  /*ddd0*/  ISETP.GT.AND P1, PT, R13.reuse, 0x49, !P1 ;  /* 0x000000490d00780c */ /* 0x040fe40004f24270 */
[----:B------:R-:W-:Y:S02]  /*dde0*/  FMNMX.FTZ R4, R86, R4, !PT ;  /* 0x0000000456047209 */ /* 0x000fe40007810000 */
[----:B------:R-:W-:Y:S02]  /*ddf0*/  ISETP.LT.OR P0, PT, R12, 0x49, P0 ;  /* 0x000000490c00780c */ /* 0x000fe40000701670 */
[----:B------:R-:W-:Y:S02]  /*de00*/  FMNMX.FTZ R4, R76, R4, !PT ;  /* 0x000000044c047209 */ /* 0x000fe40007810000 */
[----:B------:R-:W-:-:S02]  /*de10*/  ISETP.GT.AND P2, PT, R13, 0x50, !P2 ;  /* 0x000000500d00780c */ /* 0x000fc40005744270 */
[----:B------:R-:W-:Y:S02]  /*de20*/  FMNMX.FTZ R4, R20, R4, !PT ;  /* 0x0000000414047209 */ /* 0x000fe40007810000 */
        /* <DEDUP_REMOVED lines=8> */
[----:B------:R-:W-:Y:S02]  /*deb0*/  FMNMX.FTZ R5, R48, R5, !PT ;  /* 0x0000000530057209 */ /* 0x000fe40007810000 */
[----:B------:R-:W-:Y:S02]  /*dec0*/  FMNMX.FTZ R4, R26, R7, !PT ;  /* 0x000000071a047209 */ /* 0x000fe40007810000 */
[----:B------:R-:W-:-:S04]  /*ded0*/  FMNMX.FTZ R5, R40, R5, !PT ;  /* 0x0000000528057209 */ /* 0x000fc80007810000 */
[----:B------:R-:W-:Y:S02]  /*dee0*/  FMNMX.FTZ R9, R52, R5, !PT ;  /* 0x0000000534097209 */ /* 0x000fe40007810000 */
        /* <DEDUP_REMOVED lines=23> */
[----:B------:R-:W-:-:S04]  /*e060*/  FMNMX.FTZ R5, R55, R4, !PT ;  /* 0x0000000437057209 */ /* 0x000fc80007810000 */
[----:B------:R-:W-:Y:S01]  /*e070*/  FMNMX.FTZ R4, R58, R5, !PT ;  /* 0x000000053a047209 */ /* 0x000fe20007810000 */
[----:B------:R-:W0:Y:S01]  /*e080*/  SHFL.BFLY PT, R9, R8, 0x2, 0x1f ;  /* 0x0c401f0008097f89 */ /* 0x000e2200000e0000 */
[----:B------:R-:W-:Y:S02]  /*e090*/  ISETP.LT.OR P1, PT, R12, 0x4a, P1 ;  /* 0x0000004a0c00780c */ /* 0x000fe40000f21670 */
[----:B------:R-:W-:Y:S02]  /*e0a0*/  FSEL R62, R62, -INF , !P0 ;  /* 0xff8000003e3e7808 */ /* 0x000fe40004000000 */
[----:B------:R-:W-:Y:S02]  /*e0b0*/  FMNMX.FTZ R5, R59, R4, !PT ;  /* 0x000000043b057209 */ /* 0x000fe40007810000 */
[----:B------:R-:W-:Y:S02]  /*e0c0*/  ISETP.LT.OR P2, PT, R12, 0x51, P2 ;  /* 0x000000510c00780c */ /* 0x000fe40001741670 */
[----:B------:R-:W-:-:S02]  /*e0d0*/  FSEL R63, R63, -INF , !P1 ;  /* 0xff8000003f3f7808 */ /* 0x000fc40004800000 */
[----:B------:R-:W-:Y:S02]  /*e0e0*/  FMNMX.FTZ R4, R62, R5, !PT ;  /* 0x000000053e047209 */ /* 0x000fe40007810000 */
        /* <DEDUP_REMOVED lines=12> */
[----:B------:R-:W-:Y:S02]  /*e1b0*/  FMNMX.FTZ R4, R70, R5, !PT ;  /* 0x0000000546047209 */ /* 0x000fe40007810000 */
[----:B0-----:R-:W-:Y:S02]  /*e1c0*/  FMNMX.FTZ R10, R8, R9, !PT ;  /* 0x00000009080a7209 */ /* 0x001fe40007810000 */
[----:B------:R-:W-:Y:S02]  /*e1d0*/  FMNMX.FTZ R9, R71, R4, !PT ;  /* 0x0000000447097209 */ /* 0x000fe40007810000 */
[----:B------:R-:W2:Y:S04]  /*e1e0*/  LDL.64 R4, [R1+0x220] ;  /* 0x0002200001047983 */ /* 0x000ea80000100a00 */
[----:B------:R-:W-:Y:S04]  /*e1f0*/  STL.64 [R1+0x210], R8 ;  /* 0x0002100801007387 */ /* 0x000fe80000100a00 */
[----:B------:R-:W4:Y:S04]  /*e200*/  LDL R12, [R1+0x214] ;  /* 0x00021400010c7983 */ /* 0x000f280000100800 */
[----:B------:R-:W0:Y:S02]  /*e210*/  SHFL.BFLY PT, R11, R10, 0x1, 0x1f ;  /* 0x0c201f000a0b7f89 */ /* 0x000e2400000e0000 */
[----:B0-----:R-:W-:-:S05]  /*e220*/  FMNMX.FTZ R10, R10, R11, !PT ;  /* 0x0000000b0a0a7209 */ /* 0x001fca0007810000 */
[----:B------:R-:W-:Y:S04]  /*e230*/  STL [R1+0x210], R10 ;  /* 0x0002100a01007387 */ /* 0x000fe80000100800 */
[----:B------:R-:W3:Y:S04]  /*e240*/  LDL R14, [R1+0x210] ;  /* 0x00021000010e7983 */ /* 0x000ee80000100800 */
[----:B----4-:R-:W0:Y:S02]  /*e250*/  SHFL.BFLY PT, R9, R12, 0x2, 0x1f ;  /* 0x0c401f000c097f89 */ /* 0x010e2400000e0000 */
[----:B0-----:R-:W-:-:S05]  /*e260*/  FMNMX.FTZ R9, R9, R12, !PT ;  /* 0x0000000c09097209 */ /* 0x001fca0007810000 */
[----:B------:R-:W0:Y:S01]  /*e270*/  SHFL.BFLY PT, R8, R9, 0x1, 0x1f ;  /* 0x0c201f0009087f89 */ /* 0x000e2200000e0000 */
[----:B---3--:R-:W-:Y:S01]  /*e280*/  FMUL.FTZ R11, R41, R14 ;  /* 0x0000000e290b7220 */ /* 0x008fe20000410000 */
[----:B------:R-:W-:-:S04]  /*e290*/  FSETP.NEU.FTZ.AND P0, PT, R14, -INF , PT ;  /* 0xff8000000e00780b */ /* 0x000fc80003f1d000 */
[----:B------:R-:W-:Y:S02]  /*e2a0*/  FSEL R29, R14, RZ, P0 ;  /* 0x000000ff0e1d7208 */ /* 0x000fe40000000000 */
[----:B------:R-:W-:Y:S02]  /*e2b0*/  FSEL R11, R11, RZ, P0 ;  /* 0x000000ff0b0b7208 */ /* 0x000fe40000000000 */
[----:B0-----:R-:W-:Y:S01]  /*e2c0*/  FMNMX.FTZ R8, R9, R8, !PT ;  /* 0x0000000809087209 */ /* 0x001fe20007810000 */
[----:B------:R-:W-:-:S03]  /*e2d0*/  FADD.FTZ R6, R6, -R29 ;  /* 0x8000001d06067221 */ /* 0x000fc60000010000 */
[C---:B------:R-:W-:Y:S01]  /*e2e0*/  FSETP.NEU.FTZ.AND P0, PT, R8.reuse, -INF , PT ;  /* 0xff8000000800780b */ /* 0x040fe20003f1d000 */
[-C--:B------:R-:W-:Y:S01]  /*e2f0*/  FMUL.FTZ R9, R8, R41.reuse ;  /* 0x0000002908097220 */ /* 0x080fe20000410000 */
[-CC-:B------:R-:W-:Y:S02]  /*e300*/  FFMA.FTZ R168, R20, R41.reuse, -R11.reuse ;  /* 0x0000002914a87223 */ /* 0x180fe4000001080b */
        /* <DEDUP_REMOVED lines=24> */
[----:B------:R-:W-:Y:S01]  /*e490*/  FMUL.FTZ R11, R6, R41 ;  /* 0x00000029060b7220 */ /* 0x000fe20000410000 */
[----:B------:R-:W-:Y:S01]  /*e4a0*/  FSEL R6, R9, RZ, P0 ;  /* 0x000000ff09067208 */ /* 0x000fe20000000000 */
[----:B------:R-:W-:-:S04]  /*e4b0*/  FADD.FTZ R10, R7, -R10 ;  /* 0x8000000a070a7221 */ /* 0x000fc80000010000 */
[-CC-:B------:R-:W-:Y:S01]  /*e4c0*/  FFMA.FTZ R32, R26, R41.reuse, -R6.reuse ;  /* 0x000000291a207223 */ /* 0x180fe20000010806 */
[----:B------:R-:W-:Y:S01]  /*e4d0*/  FMUL.FTZ R10, R41, R10 ;  /* 0x0000000a290a7220 */ /* 0x000fe20000410000 */
[-CC-:B------:R-:W-:Y:S01]  /*e4e0*/  FFMA.FTZ R161, R27, R41.reuse, -R6.reuse ;  /* 0x000000291ba17223 */ /* 0x180fe20000010806 */
[----:B------:R-:W-:Y:S01]  /*e4f0*/  MUFU.EX2 R160, R160 ;  /* 0x000000a000a07308 */ /* 0x000fe20000000800 */
[----:B------:R-:W-:-:S07]  /*e500*/  FFMA.FTZ R31, R30, R41, -R6 ;  /* 0x000000291e1f7223 */ /* 0x000fce0000010806 */
[----:B------:R-:W2:Y:S01]  /*e510*/  MUFU.EX2 R11, R11 ;  /* 0x0000000b000b7308 */ /* 0x000ea20000000800 */
[----:B------:R-:W-:-:S07]  /*e520*/  FFMA.FTZ R163, R25, R41, -R6 ;  /* 0x0000002919a37223 */ /* 0x000fce0000010806 */
[----:B------:R-:W-:Y:S08]  /*e530*/  MUFU.EX2 R32, R32 ;  /* 0x0000002000207308 */ /* 0x000ff00000000800 */
[----:B------:R-:W0:Y:S01]  /*e540*/  MUFU.EX2 R10, R10 ;  /* 0x0000000a000a7308 */ /* 0x000e220000000800 */
[----:B------:R-:W-:-:S07]  /*e550*/  FFMA.FTZ R30, R15, R41, -R6 ;  /* 0x000000290f1e7223 */ /* 0x000fce0000010806 */
[----:B------:R-:W1:Y:S08]  /*e560*/  MUFU.EX2 R13, R13 ;  /* 0x0000000d000d7308 */ /* 0x000e700000000800 */
[----:B------:R-:W3:Y:S01]  /*e570*/  MUFU.EX2 R161, R161 ;  /* 0x000000a100a17308 */ /* 0x000ee20000000800 */
[----:B------:R-:W-:-:S07]  /*e580*/  FFMA.FTZ R169, R17, R41, -R6 ;  /* 0x0000002911a97223 */ /* 0x000fce0000010806 */
[----:B------:R-:W4:Y:S08]  /*e590*/  MUFU.EX2 R162, R162 ;  /* 0x000000a200a27308 */ /* 0x000f300000000800 */
[----:B------:R-:W4:Y:S01]  /*e5a0*/  MUFU.EX2 R31, R31 ;  /* 0x0000001f001f7308 */ /* 0x000f220000000800 */
[----:B--2---:R-:W-:Y:S01]  /*e5b0*/  FFMA.FTZ R4, R11, R4, R160 ;  /* 0x000000040b047223 */ /* 0x004fe200000100a0 */
[----:B0-----:R-:W-:-:S06]  /*e5c0*/  FFMA.FTZ R14, R5, R10, R32 ;  /* 0x0000000a050e7223 */ /* 0x001fcc0000010020 */
        /* <DEDUP_REMOVED lines=105> */
[----:B------:R-:W-:Y:S01]  /*ec60*/  STL [R1+0x214], R8 ;  /* 0x0002140801007387 */ /* 0x000fe20000100800 */
[----:B------:R-:W-:-:S05]  /*ec70*/  FADD.FTZ R5, R15, R6 ;  /* 0x000000060f057221 */ /* 0x000fca0000010000 */
[----:B------:R0:W-:Y:S04]  /*ec80*/  STL.64 [R1+0x220], R4 ;  /* 0x0002200401007387 */ /* 0x0001e80000100a00 */
[----:B------:R-:W2:Y:S01]  /*ec90*/  LD.E R6, desc[UR44][R18.64+0x240] ;  /* 0x0002402c12067980 */ /* 0x000ea2000c101900 */
[----:B------:R-:W-:-:S04]  /*eca0*/  UIADD3 UR4, UP0, UR37, 0x240, URZ ;  /* 0x0000024025047890 */ /* 0x000fc8000ff1e03f */
[----:B------:R-:W-:Y:S02]  /*ecb0*/  ULOP3.LUT UR5, UR4, 0x4, URZ, 0xfc, !UPT ;  /* 0x0000000404057892 */ /* 0x000fe4000f8efc3f */
[----:B------:R-:W-:-:S04]  /*ecc0*/  UIADD3.X UR6, URZ, UR36, URZ, UP0, !UPT ;  /* 0x000000243f067290 */ /* 0x000fc800087fe43f */
[----:B0-----:R-:W-:Y:S02]  /*ecd0*/  IMAD.U32 R4, RZ, RZ, UR5 ;  /* 0x00000005ff047e24 */ /* 0x001fe4000f8e00ff */
[----:B------:R-:W-:Y:S02]  /*ece0*/  IMAD.U32 R5, RZ, RZ, UR6 ;  /* 0x00000006ff057e24 */ /* 0x000fe4000f8e00ff */
[----:B--2---:R-:W-:-:S05]  /*ecf0*/  FMUL.FTZ R7, R11, R6 ;  /* 0x000000060b077220 */ /* 0x004fca0000410000 */
[----:B------:R-:W-:Y:S04]  /*ed00*/  ST.E desc[UR44][R18.64+0x240], R7 ;  /* 0x0002400712007985 */ /* 0x000fe8000c10192c */
[----:B------:R-:W2:Y:S02]  /*ed10*/  LD.E R6, desc[UR44][R4.64] ;  /* 0x0000002c04067980 */ /* 0x000ea4000c101900 */
[----:B--2---:R-:W-:-:S05]  /*ed20*/  FMUL.FTZ R9, R11, R6 ;  /* 0x000000060b097220 */ /* 0x004fca0000410000 */
[----:B------:R0:W-:Y:S04]  /*ed30*/  ST.E desc[UR44][R4.64], R9 ;  /* 0x0000000904007985 */ /* 0x0001e8000c10192c */
[----:B------:R-:W0:Y:S04]  /*ed40*/  LD.E R150, desc[UR44][R18.64+0x254] ;  /* 0x0002542c12967980 */ /* 0x000e28000c101900 */
[----:B------:R-:W2:Y:S04]  /*ed50*/  LD.E R25, desc[UR44][R18.64+0x434] ;  /* 0x0004342c12197980 */ /* 0x000ea8000c101900 */
        /* <DEDUP_REMOVED lines=60> */
[----:B------:R-:W-:Y:S01]  /*f120*/  ULOP3.LUT UR5, UR4, 0x8, URZ, 0xfc, !UPT ;  /* 0x0000000804057892 */ /* 0x000fe2000f8efc3f */
[C---:B0-----:R-:W-:Y:S01]  /*f130*/  FMUL.FTZ R9, R11.reuse, R150 ;  /* 0x000000960b097220 */ /* 0x041fe20000410000 */
[----:B--2---:R-:W-:-:S04]  /*f140*/  FMUL.FTZ R45, R11, R25 ;  /* 0x000000190b2d7220 */ /* 0x004fc80000410000 */
[----:B------:R0:W-:Y:S01]  /*f150*/  ST.E desc[UR44][R18.64+0x254], R9 ;  /* 0x0002540912007985 */ /* 0x0001e2000c10192c */
[C---:B---3--:R-:W-:Y:S01]  /*f160*/  FMUL.FTZ R7, R11.reuse, R148 ;  /* 0x000000940b077220 */ /* 0x048fe20000410000 */
[C---:B----4-:R-:W-:Y:S01]  /*f170*/  FMUL.FTZ R25, R11.reuse, R146 ;  /* 0x000000920b197220 */ /* 0x050fe20000410000 */
[C---:B------:R-:W-:Y:S01]  /*f180*/  FMUL.FTZ R27, R11.reuse, R144 ;  /* 0x000000900b1b7220 */ /* 0x040fe20000410000 */
[C---:B------:R-:W-:Y:S01]  /*f190*/  FMUL.FTZ R39, R11.reuse, R142 ;  /* 0x0000008e0b277220 */ /* 0x040fe20000410000 */
[----:B------:R-:W-:Y:S01]  /*f1a0*/  ST.E desc[UR44][R18.64+0x434], R45 ;  /* 0x0004342d12007985 */ /* 0x000fe2000c10192c */
[----:B0-----:R-:W-:-:S03]  /*f1b0*/  FMUL.FTZ R9, R11, R134 ;  /* 0x000000860b097220 */ /* 0x001fc60000410000 */
[----:B------:R0:W-:Y:S01]  /*f1c0*/  ST.E desc[UR44][R18.64+0x250], R7 ;  /* 0x0002500712007985 */ /* 0x0001e2000c10192c */
[----:B------:R-:W-:-:S03]  /*f1d0*/  FMUL.FTZ R41, R11, R138 ;  /* 0x0000008a0b297220 */ /* 0x000fc60000410000 */
[----:B------:R1:W-:Y:S01]  /*f1e0*/  ST.E desc[UR44][R18.64+0x260], R25 ;  /* 0x0002601912007985 */ /* 0x0003e2000c10192c */
[----:B------:R-:W-:-:S03]  /*f1f0*/  FMUL.FTZ R43, R11, R140 ;  /* 0x0000008c0b2b7220 */ /* 0x000fc60000410000 */
[----:B------:R2:W-:Y:S04]  /*f200*/  ST.E desc[UR44][R18.64+0x264], R27 ;  /* 0x0002641b12007985 */ /* 0x0005e8000c10192c */
[----:B------:R3:W-:Y:S01]  /*f210*/  ST.E desc[UR44][R18.64+0x270], R39 ;  /* 0x0002702712007985 */ /* 0x0007e2000c10192c */
[C---:B0-----:R-:W-:Y:S01]  /*f220*/  FMUL.FTZ R7, R11.reuse, R136 ;  /* 0x000000880b077220 */ /* 0x041fe20000410000 */
[C---:B------:R-:W-:Y:S02]  /*f230*/  FMUL.FTZ R45, R11.reuse, R120 ;  /* 0x000000780b2d7220 */ /* 0x040fe40000410000 */
[----:B------:R0:W-:Y:S01]  /*f240*/  ST.E desc[UR44][R18.64+0x290], R9 ;  /* 0x0002900912007985 */ /* 0x0001e2000c10192c */
[C---:B------:R-:W-:Y:S01]  /*f250*/  FMUL.FTZ R47, R11.reuse, R130 ;  /* 0x000000820b2f7220 */ /* 0x040fe20000410000 */
[C---:B-1----:R-:W-:Y:S01]  /*f260*/  FMUL.FTZ R25, R11.reuse, R132 ;  /* 0x000000840b197220 */ /* 0x042fe20000410000 */
[C---:B--2---:R-:W-:Y:S01]  /*f270*/  FMUL.FTZ R27, R11.reuse, R128 ;  /* 0x000000800b1b7220 */ /* 0x044fe20000410000 */
[C---:B---3--:R-:W-:Y:S01]  /*f280*/  FMUL.FTZ R39, R11.reuse, R126 ;  /* 0x0000007e0b277220 */ /* 0x048fe20000410000 */
        /* <DEDUP_REMOVED lines=77> */
[----:B------:R1:W-:Y:S01]  /*f760*/  ST.E desc[UR44][R18.64+0x3b4], R43 ;  /* 0x0003b42b12007985 */ /* 0x0003e2000c10192c */
[----:B------:R-:W-:-:S03]  /*f770*/  FMUL.FTZ R49, R11, R8 ;  /* 0x000000080b317220 */ /* 0x000fc60000410000 */
        /* <DEDUP_REMOVED lines=8> */
[----:B------:R-:W-:Y:S02]  /*f800*/  IMAD.U32 R8, RZ, RZ, UR5 ;  /* 0x00000005ff087e24 */ /* 0x000fe4000f8e00ff */
[C---:B0-----:R-:W-:Y:S01]  /*f810*/  FMUL.FTZ R39, R11.reuse, R44 ;  /* 0x0000002c0b277220 */ /* 0x041fe20000410000 */
[----:B------:R0:W-:Y:S01]  /*f820*/  ST.E desc[UR44][R18.64+0x3e4], R9 ;  /* 0x0003e40912007985 */ /* 0x0001e2000c10192c */
[C---:B--2---:R-:W-:Y:S01]  /*f830*/  FMUL.FTZ R45, R11.reuse, R26 ;  /* 0x0000001a0b2d7220 */ /* 0x044fe20000410000 */
[C---:B-1----:R-:W-:Y:S01]  /*f840*/  FMUL.FTZ R47, R11.reuse, R6 ;  /* 0x000000060b2f7220 */ /* 0x042fe20000410000 */
[----:B------:R-:W-:Y:S01]  /*f850*/  FMUL.FTZ R11, R11, R24 ;  /* 0x000000180b0b7220 */ /* 0x000fe20000410000 */
[----:B0-----:R-:W-:Y:S01]  /*f860*/  IMAD.U32 R9, RZ, RZ, UR6 ;  /* 0x00000006ff097e24 */ /* 0x001fe2000f8e00ff */
[----:B------:R-:W-:Y:S04]  /*f870*/  ST.E desc[UR44][R18.64+0x3d0], R7 ;  /* 0x0003d00712007985 */ /* 0x000fe8000c10192c */
[----:B------:R0:W-:Y:S04]  /*f880*/  ST.E desc[UR44][R18.64+0x3f0], R25 ;  /* 0x0003f01912007985 */ /* 0x0001e8000c10192c */
[----:B------:R1:W-:Y:S04]  /*f890*/  ST.E desc[UR44][R18.64+0x3f4], R27 ;  /* 0x0003f41b12007985 */ /* 0x0003e8000c10192c */
[----:B------:R-:W-:Y:S04]  /*f8a0*/  ST.E desc[UR44][R18.64+0x400], R41 ;  /* 0x0004002912007985 */ /* 0x000fe8000c10192c */
[----:B------:R-:W-:Y:S04]  /*f8b0*/  ST.E desc[UR44][R18.64+0x404], R43 ;  /* 0x0004042b12007985 */ /* 0x000fe8000c10192c */
[----:B------:R-:W-:Y:S04]  /*f8c0*/  ST.E desc[UR44][R18.64+0x410], R39 ;  /* 0x0004102712007985 */ /* 0x000fe8000c10192c */
[----:B------:R-:W-:Y:S04]  /*f8d0*/  ST.E desc[UR44][R18.64+0x414], R45 ;  /* 0x0004142d12007985 */ /* 0x000fe8000c10192c */
[----:B------:R2:W-:Y:S04]  /*f8e0*/  ST.E desc[UR44][R18.64+0x420], R47 ;  /* 0x0004202f12007985 */ /* 0x0005e8000c10192c */
[----:B------:R3:W-:Y:S04]  /*f8f0*/  ST.E desc[UR44][R18.64+0x424], R49 ;  /* 0x0004243112007985 */ /* 0x0007e8000c10192c */
[----:B------:R-:W-:Y:S04]  /*f900*/  ST.E desc[UR44][R18.64+0x430], R11 ;  /* 0x0004300b12007985 */ /* 0x000fe8000c10192c */
[----:B0-----:R-:W4:Y:S01]  /*f910*/  LD.E R25, desc[UR44][R8.64] ;  /* 0x0000002c08197980 */ /* 0x001f22000c101900 */
[----:B------:R-:W-:Y:S01]  /*f920*/  ULOP3.LUT UR4, UR4, 0xc, URZ, 0xfc, !UPT ;  /* 0x0000000c04047892 */ /* 0x000fe2000f8efc3f */
[----:B------:R-:W-:-:S05]  /*f930*/  IMAD.U32 R7, RZ, RZ, UR6 ;  /* 0x00000006ff077e24 */ /* 0x000fca000f8e00ff */
[----:B------:R-:W-:Y:S02]  /*f940*/  IMAD.U32 R6, RZ, RZ, UR4 ;  /* 0x00000004ff067e24 */ /* 0x000fe4000f8e00ff */
[----:B----4-:R-:W-:-:S05]  /*f950*/  FMUL.FTZ R25, R10, R25 ;  /* 0x000000190a197220 */ /* 0x010fca0000410000 */
[----:B------:R-:W-:Y:S04]  /*f960*/  ST.E desc[UR44][R8.64], R25 ;  /* 0x0000001908007985 */ /* 0x000fe8000c10192c */
[----:B-1----:R-:W4:Y:S02]  /*f970*/  LD.E R27, desc[UR44][R6.64] ;  /* 0x0000002c061b7980 */ /* 0x002f24000c101900 */
[----:B----4-:R-:W-:-:S05]  /*f980*/  FMUL.FTZ R27, R10, R27 ;  /* 0x0000001b0a1b7220 */ /* 0x010fca0000410000 */
[----:B------:R0:W-:Y:S04]  /*f990*/  ST.E desc[UR44][R6.64], R27 ;  /* 0x0000001b06007985 */ /* 0x0001e8000c10192c */
        /* <DEDUP_REMOVED lines=22> */
[----:B--2---:R-:W2:Y:S04]  /*fb00*/  LD.E R47, desc[UR44][R18.64+0x3ac] ;  /* 0x0003ac2c122f7980 */ /* 0x004ea8000c101900 */
        /* <DEDUP_REMOVED lines=63> */
[C---:B---3--:R-:W-:Y:S01]  /*ff00*/  FMUL.FTZ R49, R10.reuse, R49 ;  /* 0x000000310a317220 */ /* 0x048fe20000410000 */
[C---:B0-----:R-:W-:Y:S01]  /*ff10*/  FMUL.FTZ R53, R10.reuse, R46 ;  /* 0x0000002e0a357220 */ /* 0x041fe20000410000 */
[C---:B------:R-:W-:Y:S01]  /*ff20*/  FMUL.FTZ R45, R10.reuse, R45 ;  /* 0x0000002d0a2d7220 */ /* 0x040fe20000410000 */
[C---:B------:R-:W-:Y:S01]  /*ff30*/  FMUL.FTZ R43, R10.reuse, R43 ;  /* 0x0000002b0a2b7220 */ /* 0x040fe20000410000 */
        /* <DEDUP_REMOVED lines=9> */
[----:B0-----:R-:W-:-:S03]  /*ffd0*/  FMUL.FTZ R93, R10, R86 ;  /* 0x000000560a5d7220 */ /* 0x001fc60000410000 */
[----:B------:R0:W-:Y:S01]  /*ffe0*/  ST.E desc[UR44][R18.64+0x2ac], R83 ;  /* 0x0002ac5312007985 */ /* 0x0001e2000c10192c */
[----:B------:R-:W-:-:S03]  /*fff0*/  FMUL.FTZ R99, R10, R82 ;  /* 0x000000520a637220 */ /* 0x000fc60000410000 */
[----:B------:R-:W-:Y:S01]  /*10000*/  ST.E desc[UR44][R18.64+0x2b8], R81 ;  /* 0x0002b85112007985 */ /* 0x000fe2000c10192c */
[----:B------:R-:W-:-:S03]  /*10010*/  FMUL.FTZ R101, R10, R84 ;  /* 0x000000540a657220 */ /* 0x000fc60000410000 */
[----:B------:R3:W-:Y:S01]  /*10020*/  ST.E desc[UR44][R18.64+0x2bc], R77 ;  /* 0x0002bc4d12007985 */ /* 0x0007e2000c10192c */
[----:B-1----:R-:W-:-:S03]  /*10030*/  FMUL.FTZ R87, R10, R80 ;  /* 0x000000500a577220 */ /* 0x002fc60000410000 */
[----:B------:R1:W-:Y:S01]  /*10040*/  ST.E desc[UR44][R18.64+0x2cc], R79 ;  /* 0x0002cc4f12007985 */ /* 0x0003e2000c10192c */
[----:B--2---:R-:W-:-:S03]  /*10050*/  FMUL.FTZ R89, R10, R78 ;  /* 0x0000004e0a597220 */ /* 0x004fc60000410000 */
[----:B------:R-:W-:Y:S01]  /*10060*/  ST.E desc[UR44][R18.64+0x2ec], R75 ;  /* 0x0002ec4b12007985 */ /* 0x000fe2000c10192c */
[----:B0-----:R-:W-:-:S03]  /*10070*/  FMUL.FTZ R83, R10, R76 ;  /* 0x0000004c0a537220 */ /* 0x001fc60000410000 */
[----:B------:R0:W-:Y:S01]  /*10080*/  ST.E desc[UR44][R18.64+0x2fc], R73 ;  /* 0x0002fc4912007985 */ /* 0x0001e2000c10192c */
[----:B------:R-:W-:-:S03]  /*10090*/  FMUL.FTZ R85, R10, R72 ;  /* 0x000000480a557220 */ /* 0x000fc60000410000 */
[----:B------:R-:W-:Y:S01]  /*100a0*/  ST.E desc[UR44][R18.64+0x308], R71 ;  /* 0x0003084712007985 */ /* 0x000fe2000c10192c */
[----:B------:R-:W-:-:S03]  /*100b0*/  FMUL.FTZ R91, R10, R74 ;  /* 0x0000004a0a5b7220 */ /* 0x000fc60000410000 */
[----:B------:R2:W-:Y:S01]  /*100c0*/  ST.E desc[UR44][R18.64+0x30c], R67 ;  /* 0x00030c4312007985 */ /* 0x0005e2000c10192c */
[----:B---3--:R-:W-:-:S03]  /*100d0*/  FMUL.FTZ R77, R10, R70 ;  /* 0x000000460a4d7220 */ /* 0x008fc60000410000 */
[----:B------:R3:W-:Y:S01]  /*100e0*/  ST.E desc[UR44][R18.64+0x31c], R69 ;  /* 0x00031c4512007985 */ /* 0x0007e2000c10192c */
[----:B-1----:R-:W-:-:S03]  /*100f0*/  FMUL.FTZ R79, R10, R68 ;  /* 0x000000440a4f7220 */ /* 0x002fc60000410000 */
[----:B------:R-:W-:Y:S01]  /*10100*/  ST.E desc[UR44][R18.64+0x33c], R65 ;  /* 0x00033c4112007985 */ /* 0x000fe2000c10192c */
[----:B0-----:R-:W-:-:S03]  /*10110*/  FMUL.FTZ R73, R10, R66 ;  /* 0x000000420a497220 */ /* 0x001fc60000410000 */
[----:B------:R0:W-:Y:S01]  /*10120*/  ST.E desc[UR44][R18.64+0x34c], R63 ;  /* 0x00034c3f12007985 */ /* 0x0001e2000c10192c */
[----:B------:R-:W-:-:S03]  /*10130*/  FMUL.FTZ R75, R10, R62 ;  /* 0x0000003e0a4b7220 */ /* 0x000fc60000410000 */
[----:B------:R-:W-:Y:S01]  /*10140*/  ST.E desc[UR44][R18.64+0x358], R61 ;  /* 0x0003583d12007985 */ /* 0x000fe2000c10192c */
[----:B------:R-:W-:-:S03]  /*10150*/  FMUL.FTZ R81, R10, R64 ;  /* 0x000000400a517220 */ /* 0x000fc60000410000 */
[----:B------:R1:W-:Y:S01]  /*10160*/  ST.E desc[UR44][R18.64+0x35c], R57 ;  /* 0x00035c3912007985 */ /* 0x0003e2000c10192c */
[----:B--2---:R-:W-:-:S03]  /*10170*/  FMUL.FTZ R67, R10, R60 ;  /* 0x0000003c0a437220 */ /* 0x004fc60000410000 */
[----:B------:R2:W-:Y:S01]  /*10180*/  ST.E desc[UR44][R18.64+0x36c], R59 ;  /* 0x00036c3b12007985 */ /* 0x0005e2000c10192c */
[----:B---3--:R-:W-:-:S03]  /*10190*/  FMUL.FTZ R69, R10, R58 ;  /* 0x0000003a0a457220 */ /* 0x008fc60000410000 */
[----:B------:R3:W-:Y:S01]  /*101a0*/  ST.E desc[UR44][R18.64+0x38c], R55 ;  /* 0x00038c3712007985 */ /* 0x0007e2000c10192c */
[----:B0-----:R-:W-:-:S03]  /*101b0*/  FMUL.FTZ R63, R10, R56 ;  /* 0x000000380a3f7220 */ /* 0x001fc60000410000 */
[----:B------:R-:W-:Y:S01]  /*101c0*/  ST.E desc[UR44][R18.64+0x3a8], R51 ;  /* 0x0003a83312007985 */ /* 0x000fe2000c10192c */
[----:B------:R-:W-:-:S03]  /*101d0*/  FMUL.FTZ R65, R10, R52 ;  /* 0x000000340a417220 */ /* 0x000fc60000410000 */
[----:B------:R0:W-:Y:S01]  /*101e0*/  ST.E desc[UR44][R18.64+0x3ac], R47 ;  /* 0x0003ac2f12007985 */ /* 0x0001e2000c10192c */
[----:B------:R-:W-:-:S03]  /*101f0*/  FMUL.FTZ R71, R10, R54 ;  /* 0x000000360a477220 */ /* 0x000fc60000410000 */
[----:B------:R4:W-:Y:S01]  /*10200*/  ST.E desc[UR44][R18.64+0x3bc], R49 ;  /* 0x0003bc3112007985 */ /* 0x0009e2000c10192c */
[----:B-1----:R-:W-:-:S03]  /*10210*/  FMUL.FTZ R57, R10, R50 ;  /* 0x000000320a397220 */ /* 0x002fc60000410000 */
[----:B------:R-:W-:Y:S01]  /*10220*/  ST.E desc[UR44][R18.64+0x3cc], R53 ;  /* 0x0003cc3512007985 */ /* 0x000fe2000c10192c */
[----:B--2---:R-:W-:-:S03]  /*10230*/  FMUL.FTZ R59, R10, R48 ;  /* 0x000000300a3b7220 */ /* 0x004fc60000410000 */
[----:B------:R-:W-:Y:S01]  /*10240*/  ST.E desc[UR44][R18.64+0x3dc], R45 ;  /* 0x0003dc2d12007985 */ /* 0x000fe2000c10192c */
[----:B---3--:R-:W-:-:S03]  /*10250*/  FMUL.FTZ R55, R10, R42 ;  /* 0x0000002a0a377220 */ /* 0x008fc60000410000 */
[----:B------:R1:W-:Y:S01]  /*10260*/  ST.E desc[UR44][R18.64+0x3ec], R43 ;  /* 0x0003ec2b12007985 */ /* 0x0003e2000c10192c */
[C---:B------:R-:W-:Y:S01]  /*10270*/  FMUL.FTZ R61, R10.reuse, R44 ;  /* 0x0000002c0a3d7220 */ /* 0x040fe20000410000 */
[C---:B------:R-:W-:Y:S01]  /*10280*/  FMUL.FTZ R41, R10.reuse, R41 ;  /* 0x000000290a297220 */ /* 0x040fe20000410000 */
[C---:B------:R-:W-:Y:S01]  /*10290*/  FMUL.FTZ R27, R10.reuse, R27 ;  /* 0x0000001b0a1b7220 */ /* 0x040fe20000410000 */
[C---:B0-----:R-:W-:Y:S01]  /*102a0*/  FMUL.FTZ R47, R10.reuse, R40 ;  /* 0x000000280a2f7220 */ /* 0x041fe20000410000 */
[C---:B------:R-:W-:Y:S01]  /*102b0*/  FMUL.FTZ R39, R10.reuse, R39 ;  /* 0x000000270a277220 */ /* 0x040fe20000410000 */
[C---:B----4-:R-:W-:Y:S01]  /*102c0*/  FMUL.FTZ R49, R10.reuse, R38 ;  /* 0x000000260a317220 */ /* 0x050fe20000410000 */
[C---:B-1----:R-:W-:Y:S01]  /*102d0*/  FMUL.FTZ R43, R10.reuse, R26 ;  /* 0x0000001a0a2b7220 */ /* 0x042fe20000410000 */
[----:B------:R-:W-:Y:S02]  /*102e0*/  VIADD R26, R103, 0x8 ;  /* 0x00000008671a7836 */ /* 0x000fe40000000000 */
[C---:B------:R-:W-:Y:S01]  /*102f0*/  FMUL.FTZ R45, R10.reuse, R11 ;  /* 0x0000000b0a2d7220 */ /* 0x040fe20000410000 */
[C---:B------:R-:W-:Y:S01]  /*10300*/  FMUL.FTZ R51, R10.reuse, R24 ;  /* 0x000000180a337220 */ /* 0x040fe20000410000 */
[----:B------:R-:W-:Y:S01]  /*10310*/  FMUL.FTZ R53, R10, R25 ;  /* 0x000000190a357220 */ /* 0x000fe20000410000 */
        /* <DEDUP_REMOVED lines=30> */
[----:B------:R-:W-:Y:S04]  /*10500*/  ST.E desc[UR44][R18.64+0x418], R49 ;  /* 0x0004183112007985 */ /* 0x000fe8000c10192c */
[----:B------:R2:W-:Y:S04]  /*10510*/  ST.E desc[UR44][R18.64+0x41c], R43 ;  /* 0x00041c2b12007985 */ /* 0x0005e8000c10192c */
[----:B------:R3:W-:Y:S04]  /*10520*/  ST.E desc[UR44][R18.64+0x428], R45 ;  /* 0x0004282d12007985 */ /* 0x0007e8000c10192c */
[----:B------:R-:W-:Y:S04]  /*10530*/  ST.E desc[UR44][R18.64+0x42c], R51 ;  /* 0x00042c3312007985 */ /* 0x000fe8000c10192c */
[----:B------:R-:W-:Y:S01]  /*10540*/  ST.E desc[UR44][R18.64+0x438], R53 ;  /* 0x0004383512007985 */ /* 0x000fe2000c10192c */
[----:B------:R4:W-:Y:S06]  /*10550*/  BAR.SYNC.DEFER_BLOCKING R26, 0x100 ;  /* 0x0004001a0000751d */ /* 0x0009ec0000010000 */
[----:B------:R-:W4:Y:S04]  /*10560*/  LDL R24, [R1+0x1f0] ;  /* 0x0001f00001187983 */ /* 0x000f280000100800 */
[----:B0-----:R-:W2:Y:S04]  /*10570*/  LD.E R47, desc[UR44][R18.64+0x240] ;  /* 0x0002402c122f7980 */ /* 0x001ea8000c101900 */
[----:B------:R-:W4:Y:S04]  /*10580*/  LD.E.64 R10, desc[UR44][R18.64+0x88] ;  /* 0x0000882c120a7980 */ /* 0x000f28000c101b00 */
[----:B--2---:R0:W-:Y:S04]  /*10590*/  ST.E desc[UR44][R18.64+0x240], R47 ;  /* 0x0002402f12007985 */ /* 0x0041e8000c10192c */
[----:B------:R-:W2:Y:S04]  /*105a0*/  LD.E R25, desc[UR44][R4.64] ;  /* 0x0000002c04197980 */ /* 0x000ea8000c101900 */
[----:B--2---:R2:W-:Y:S04]  /*105b0*/  ST.E desc[UR44][R4.64], R25 ;  /* 0x0000001904007985 */ /* 0x0045e8000c10192c */
[----:B------:R-:W3:Y:S04]  /*105c0*/  LD.E R27, desc[UR44][R8.64] ;  /* 0x0000002c081b7980 */ /* 0x000ee8000c101900 */
[----:B---3--:R3:W-:Y:S04]  /*105d0*/  ST.E desc[UR44][R8.64], R27 ;  /* 0x0000001b08007985 */ /* 0x0087e8000c10192c */
[----:B-1----:R-:W4:Y:S04]  /*105e0*/  LD.E R39, desc[UR44][R6.64] ;  /* 0x0000002c06277980 */ /* 0x002f28000c101900 */
[----:B----4-:R1:W-:Y:S04]  /*105f0*/  ST.E desc[UR44][R6.64], R39 ;  /* 0x0000002706007985 */ /* 0x0103e8000c10192c */
        /* <DEDUP_REMOVED lines=91> */
[----:B0-----:R-:W3:Y:S04]  /*10bb0*/  LD.E R41, desc[UR44][R18.64+0x2a8] ;  /* 0x0002a82c12297980 */ /* 0x001ee8000c101900 */
[----:B-1----:R-:W3:Y:S04]  /*10bc0*/  LD.E R43, desc[UR44][R18.64+0x2b0] ;  /* 0x0002b02c122b7980 */ /* 0x002ee8000c101900 */
[----:B----4-:R-:W4:Y:S04]  /*10bd0*/  LD.E R45, desc[UR44][R18.64+0x2b8] ;  /* 0x0002b82c122d7980 */ /* 0x010f28000c101900 */
        /* <DEDUP_REMOVED lines=46> */
[----:B------:R0:W-:Y:S04]  /*10ec0*/  ST.E desc[UR44][R18.64+0x290], R25 ;  /* 0x0002901912007985 */ /* 0x0001e8000c10192c */
[----:B------:R-:W-:Y:S04]  /*10ed0*/  ST.E desc[UR44][R18.64+0x294], R26 ;  /* 0x0002941a12007985 */ /* 0x000fe8000c10192c */
[----:B---3--:R1:W-:Y:S04]  /*10ee0*/  ST.E desc[UR44][R18.64+0x298], R27 ;  /* 0x0002981b12007985 */ /* 0x0083e8000c10192c */
        /* <DEDUP_REMOVED lines=105> */
[----:B0-----:R-:W2:Y:S01]  /*11580*/  LDL R25, [R1+0x68] ;  /* 0x0000680001197983 */ /* 0x001ea20000100800 */
[----:B------:R-:W-:-:S02]  /*11590*/  IMAD R10, R24, 0xc00, R10 ;  /* 0x00000c00180a7824 */ /* 0x000fc400078e020a */
[----:B-1----:R-:W-:Y:S01]  /*115a0*/  IMAD.MOV.U32 R27, RZ, RZ, R11 ;  /* 0x000000ffff1b7224 */ /* 0x002fe200078e000b */
[----:B------:R-:W-:Y:S01]  /*115b0*/  F2FP.BF16.F32.PACK_AB R162, R37, R162 ;  /* 0x000000a225a2723e */ /* 0x000fe200000010ff */
[----:B------:R-:W-:Y:S01]  /*115c0*/  VIADD R24, R10, 0x80 ;  /* 0x000000800a187836 */ /* 0x000fe20000000000 */
[----:B------:R-:W-:Y:S01]  /*115d0*/  F2FP.BF16.F32.PACK_AB R168, R168, R36 ;  /* 0x00000024a8a8723e */ /* 0x000fe200000010ff */
[----:B------:R-:W-:Y:S01]  /*115e0*/  VIADD R26, R10, 0x100 ;  /* 0x000001000a1a7836 */ /* 0x000fe20000000000 */
[----:B------:R-:W-:Y:S01]  /*115f0*/  R2UR UR15, R27 ;  /* 0x000000001b0f72ca */ /* 0x000fe200000e0000 */
[----:B------:R-:W2:Y:S01]  /*11600*/  LD.E R36, desc[UR44][R18.64+0x270] ;  /* 0x0002702c12247980 */ /* 0x000ea2000c101900 */
[----:B------:R-:W-:Y:S02]  /*11610*/  R2UR UR10, R24 ;  /* 0x00000000180a72ca */ /* 0x000fe400000e0000 */
[----:B------:R-:W-:Y:S01]  /*11620*/  R2UR UR14, R26 ;  /* 0x000000001a0e72ca */ /* 0x000fe200000e0000 */
[----:B------:R-:W2:Y:S01]  /*11630*/  LD.E R24, desc[UR44][R18.64+0x240] ;  /* 0x0002402c12187980 */ /* 0x000ea2000c101900 */
[----:B------:R-:W-:-:S02]  /*11640*/  F2FP.BF16.F32.PACK_AB R170, R170, R35 ;  /* 0x00000023aaaa723e */ /* 0x000fc400000010ff */
        /* <DEDUP_REMOVED lines=10> */
[----:B------:R-:W2:Y:S04]  /*116f0*/  LD.E R29, desc[UR44][R18.64+0x254] ;  /* 0x0002542c121d7980 */ /* 0x000ea8000c101900 */
[----:B------:R-:W2:Y:S04]  /*11700*/  LD.E R28, desc[UR44][R18.64+0x250] ;  /* 0x0002502c121c7980 */ /* 0x000ea8000c101900 */
[----:B------:R-:W2:Y:S04]  /*11710*/  LD.E R30, desc[UR44][R18.64+0x258] ;  /* 0x0002582c121e7980 */ /* 0x000ea8000c101900 */
[----:B------:R-:W2:Y:S04]  /*11720*/  LD.E R32, desc[UR44][R18.64+0x260] ;  /* 0x0002602c12207980 */ /* 0x000ea8000c101900 */
[----:B------:R-:W2:Y:S04]  /*11730*/  LD.E R34, desc[UR44][R18.64+0x268] ;  /* 0x0002682c12227980 */ /* 0x000ea8000c101900 */
        /* <DEDUP_REMOVED lines=8> */
[----:B----4-:R-:W3:Y:S04]  /*117c0*/  LD.E R45, desc[UR44][R18.64+0x294] ;  /* 0x0002942c122d7980 */ /* 0x010ee8000c101900 */
        /* <DEDUP_REMOVED lines=11> */
[----:B--2---:R-:W3:Y:S04]  /*11880*/  LD.E R57, desc[UR44][R18.64+0x2c4] ;  /* 0x0002c42c12397980 */ /* 0x004ee8000c101900 */
        /* <DEDUP_REMOVED lines=42> */
[----:B------:R-:W-:Y:S01]  /*11b30*/  ISETP.NE.U32.AND P0, PT, R25, RZ, PT ;  /* 0x000000ff1900720c */ /* 0x000fe20003f05070 */
[----:B------:R-:W-:-:S02]  /*11b40*/  IMAD.MOV.U32 R25, RZ, RZ, R11 ;  /* 0x000000ffff197224 */ /* 0x000fc400078e000b */
[----:B------:R-:W3:Y:S03]  /*11b50*/  LD.E R100, desc[UR44][R18.64+0x370] ;  /* 0x0003702c12647980 */ /* 0x000ee6000c101900 */
[----:B------:R-:W-:Y:S01]  /*11b60*/  R2UR UR11, R25 ;  /* 0x00000000190b72ca */ /* 0x000fe200000e0000 */
        /* <DEDUP_REMOVED lines=54> */
[----:B------:R-:W-:-:S02]  /*11ed0*/  R2UR UR6, R10 ;  /* 0x000000000a0672ca */ /* 0x000fc400000e0000 */
[----:B------:R-:W-:Y:S02]  /*11ee0*/  R2UR UR7, R11 ;  /* 0x000000000b0772ca */ /* 0x000fe400000e0000 */
[----:B------:R-:W-:Y:S01]  /*11ef0*/  F2FP.BF16.F32.PACK_AB R160, R13, R160 ;  /* 0x000000a00da0723e */ /* 0x000fe200000010ff */
[----:B------:R-:W-:-:S03]  /*11f00*/  VOTEU.ANY UP0, P0 ;  /* 0x00000000003f7886 */ /* 0x000fc60000000100 */
[----:B---3--:R-:W-:-:S07]  /*11f10*/  WARPGROUP.ARRIVE ;  /* 0x00000000000079c5 */ /* 0x008fce0000000000 */
        /* <DEDUP_REMOVED lines=816> */
[----:B--2---:R-:W-:Y:S04]  /*15220*/  ST.E desc[UR44][R18.64+0x240], R11 ;  /* 0x0002400b12007985 */ /* 0x004fe8000c10192c */
[----:B------:R-:W2:Y:S04]  /*15230*/  LD.E R13, desc[UR44][R4.64] ;  /* 0x0000002c040d7980 */ /* 0x000ea8000c101900 */
[----:B--2---:R1:W-:Y:S04]  /*15240*/  ST.E desc[UR44][R4.64], R13 ;  /* 0x0000000d04007985 */ /* 0x0043e8000c10192c */
[----:B------:R-:W2:Y:S04]  /*15250*/  LD.E R15, desc[UR44][R8.64] ;  /* 0x0000002c080f7980 */ /* 0x000ea8000c101900 */
[----:B--2---:R-:W-:Y:S04]  /*15260*/  ST.E desc[UR44][R8.64], R15 ;  /* 0x0000000f08007985 */ /* 0x004fe8000c10192c */
[----:B------:R-:W2:Y:S04]  /*15270*/  LD.E R17, desc[UR44][R6.64] ;  /* 0x0000002c06117980 */ /* 0x000ea8000c101900 */
[----:B--2---:R2:W-:Y:S04]  /*15280*/  ST.E desc[UR44][R6.64], R17 ;  /* 0x0000001106007985 */ /* 0x0045e8000c10192c */
[----:B0-----:R-:W3:Y:S04]  /*15290*/  LD.E R2, desc[UR44][R18.64+0x250] ;  /* 0x0002502c12027980 */ /* 0x001ee8000c101900 */
        /* <DEDUP_REMOVED lines=124> */
[----:B0-----:R-:W3:Y:S04]  /*15a60*/  LD.E R2, desc[UR44][R18.64+0x28] ;  /* 0x0000282c12027980 */ /* 0x001ee8000c101900 */
[----:B----4-:R-:W-:Y:S04]  /*15a70*/  ST.E desc[UR44][R18.64+0x254], R4 ;  /* 0x0002540412007985 */ /* 0x010fe8000c10192c */
[----:B------:R-:W-:Y:S04]  /*15a80*/  ST.E desc[UR44][R18.64+0x258], R5 ;  /* 0x0002580512007985 */ /* 0x000fe8000c10192c */
        /* <DEDUP_REMOVED lines=122> */
[----:B---3--:R-:W-:-:S04]  /*16230*/  LOP3.LUT R2, R2, 0x1, RZ, 0xfc, !PT ;  /* 0x0000000102027812 */ /* 0x008fc800078efcff */
[----:B------:R-:W-:Y:S01]  /*16240*/  ISETP.NE.AND P0, PT, R2, 0x3, PT ;  /* 0x000000030200780c */ /* 0x000fe20003f05270 */
[----:B------:R-:W-:-:S12]  /*16250*/  BSSY B0, `(.L_x_13069) ;  /* 0x0000003000007945 */ /* 0x000fd80003800000 */
[----:B-1----:R-:W-:Y:S05]  /*16260*/  @!P0 BRA `(.L_x_13070) ;  /* 0x0000000000048947 */ /* 0x002fea0003800000 */
[----:B------:R-:W-:Y:S01]  /*16270*/  BPT.TRAP 0x1 ;  /* 0x000000040000795c */ /* 0x000fe20000300000 */
.L_x_13070:
[----:B------:R-:W-:Y:S05]  /*16280*/  BSYNC B0 ;  /* 0x0000000000007941 */ /* 0x000fea0003800000 */
.L_x_13069:
        /* <DEDUP_REMOVED lines=11> */
.L_x_13042:
        /* <DEDUP_REMOVED lines=23> */
.L_x_13074:
[----:B------:R-:W-:-:S13]  /*164b0*/  ISETP.NE.AND P0, PT, R7, 0x1, PT ;  /* 0x000000010700780c */ /* 0x000fda0003f05270 */
[----:B------:R-:W0:Y:S02]  /*164c0*/  @P0 LDC.64 R8, c[0x0][0xae0] ;  /* 0x0002b800ff080b82 */ /* 0x000e240000000a00 */
[----:B0-----:R-:W-:-:S05]  /*164d0*/  @P0 IMAD.HI.U32 R6, R4, R8, RZ ;  /* 0x0000000804060227 */ /* 0x001fca00078e00ff */
[----:B------:R-:W-:-:S07]  /*164e0*/  @P0 SHF.R.U32.HI R4, RZ, R9, R6 ;  /* 0x00000009ff040219 */ /* 0x000fce0000011606 */
.L_x_13075:
[----:B------:R-:W-:Y:S05]  /*164f0*/  BSYNC B0 ;  /* 0x0000000000007941 */ /* 0x000fea0003800000 */
.L_x_13073:
[----:B------:R-:W-:-:S05]  /*16500*/  IMAD R3, R4, R7, RZ ;  /* 0x0000000704037224 */ /* 0x000fca00078e02ff */
[----:B------:R-:W-:-:S07]  /*16510*/  VIMNMX R2, R2, R3, !PT ;  /* 0x0000000302027248 */ /* 0x000fce0007fe0100 */
.L_x_13072:
[----:B------:R-:W-:Y:S01]  /*16520*/  VIADD R2, R2, 0x5f ;  /* 0x0000005f02027836 */ /* 0x000fe20000000000 */
[----:B------:R-:W-:-:S03]  /*16530*/  UIADD3 UR4, UP0, UR37, 0x28, URZ ;  /* 0x0000002825047890 */ /* 0x000fc6000ff1e03f */
[----:B------:R-:W-:Y:S01]  /*16540*/  IMAD.HI R2, R2, 0x2aaaaaab, RZ ;  /* 0x2aaaaaab02027827 */ /* 0x000fe200078e02ff */
[----:B------:R-:W-:-:S03]  /*16550*/  UIADD3.X UR5, URZ, UR36, URZ, UP0, !UPT ;  /* 0x000000243f057290 */ /* 0x000fc600087fe43f */
[----:B------:R-:W-:Y:S01]  /*16560*/  IMAD.U32 R6, RZ, RZ, UR4 ;  /* 0x00000004ff067e24 */ /* 0x000fe2000f8e00ff */
[----:B------:R-:W-:Y:S02]  /*16570*/  SHF.R.U32.HI R3, RZ, 0x1f, R2 ;  /* 0x0000001fff037819 */ /* 0x000fe40000011602 */
[----:B------:R-:W-:Y:S02]  /*16580*/  IMAD.U32 R7, RZ, RZ, UR5 ;  /* 0x00000005ff077e24 */ /* 0x000fe4000f8e00ff */
[----:B------:R-:W-:-:S04]  /*16590*/  LEA.HI.SX32 R3, R2, R3, 0x1c ;  /* 0x0000000302037211 */ /* 0x000fc800078fe2ff */
[----:B------:R-:W-:-:S04]  /*165a0*/  VIMNMX R4, R202, R3, !PT ;  /* 0x00000003ca047248 */ /* 0x000fc80007fe0100 */
[----:B------:R-:W-:-:S13]  /*165b0*/  ISETP.GE.AND P0, PT, R0, R4, PT ;  /* 0x000000040000720c */ /* 0x000fda0003f06270 */
[----:B------:R-:W-:Y:S05]  /*165c0*/  @!P0 BRA `(.L_x_13076) ;  /* 0x0000009800648947 */ /* 0x000fea0003800000 */
[----:B------:R0:W5:Y:S02]  /*165d0*/  LDL.64 R2, [R1+0x150] ;  /* 0x0001500001027983 */ /* 0x0001640000100a00 */
.L_x_13095:
[----:B-1---5:R-:W2:Y:S04]  /*165e0*/  LD.E R5, desc[UR44][R2.64] ;  /* 0x0000002c02057980 */ /* 0x022ea8000c101900 */
[----:B------:R-:W3:Y:S01]  /*165f0*/  LD.E R8, desc[UR44][R2.64+0x8] ;  /* 0x0000082c02087980 */ /* 0x000ee2000c101900 */
[----:B--2---:R-:W-:-:S05]  /*16600*/  VIADD R5, R5, 0x1 ;  /* 0x0000000105057836 */ /* 0x004fca0000000000 */
[----:B------:R-:W-:-:S13]  /*16610*/  ISETP.NE.AND P0, PT, R5, 0x2, PT ;  /* 0x000000020500780c */ /* 0x000fda0003f05270 */
[----:B------:R1:W5:Y:S04]  /*16620*/  @P0 LD.E R11, desc[UR44][R2.64+0x4] ;  /* 0x0000042c020b0980 */ /* 0x000368000c101900 */
[----:B------:R-:W2:Y:S01]  /*16630*/  @!P0 LD.E R10, desc[UR44][R2.64+0x4] ;  /* 0x0000042c020a8980 */ /* 0x000ea2000c101900 */
[----:B---3--:R-:W-:-:S03]  /*16640*/  VIADD R9, R8, 0x1 ;  /* 0x0000000108097836 */ /* 0x008fc60000000000 */
[----:B------:R3:W-:Y:S04]  /*16650*/  ST.E desc[UR44][R2.64], R5 ;  /* 0x0000000502007985 */ /* 0x0007e8000c10192c */
[----:B------:R1:W-:Y:S04]  /*16660*/  ST.E desc[UR44][R2.64+0x8], R9 ;  /* 0x0000080902007985 */ /* 0x0003e8000c10192c */
[----:B------:R1:W-:Y:S01]  /*16670*/  @!P0 ST.E desc[UR44][R2.64], RZ ;  /* 0x000000ff02008985 */ /* 0x0003e2000c10192c */
[----:B--2---:R-:W-:-:S05]  /*16680*/  @!P0 LOP3.LUT R11, R10, 0x1, RZ, 0x3c, !PT ;  /* 0x000000010a0b8812 */ /* 0x004fca00078e3cff */
[----:B------:R1:W-:Y:S04]  /*16690*/  @!P0 ST.E desc[UR44][R2.64+0x4], R11 ;  /* 0x0000040b02008985 */ /* 0x0003e8000c10192c */
[----:B------:R-:W2:Y:S04]  /*166a0*/  LDL.64 R16, [R1+0x168] ;  /* 0x0001680001107983 */ /* 0x000ea80000100a00 */
[----:B--2---:R-:W2:Y:S01]  /*166b0*/  LD.E R8, desc[UR44][R16.64] ;  /* 0x0000002c10087980 */ /* 0x004ea2000c101900 */
[----:B------:R-:W-:Y:S05]  /*166c0*/  YIELD ;  /* 0x0000000000007946 */ /* 0x000fea0003800000 */
[----:B------:R-:W-:Y:S01]  /*166d0*/  BSSY B0, `(.L_x_13077) ;  /* 0x0000006000007945 */ /* 0x000fe20003800000 */
[----:B---3--:R-:W-:Y:S01]  /*166e0*/  @!P0 IMAD.MOV.U32 R5, RZ, RZ, RZ ;  /* 0x000000ffff058224 */ /* 0x008fe200078e00ff */
[----:B--2---:R-:W-:-:S04]  /*166f0*/  LOP3.LUT R8, R8, 0x1, RZ, 0xfc, !PT ;  /* 0x0000000108087812 */ /* 0x004fc800078efcff */
[----:B------:R-:W-:-:S13]  /*16700*/  ISETP.NE.AND P1, PT, R8, 0x3, PT ;  /* 0x000000030800780c */ /* 0x000fda0003f25270 */
[----:B-1----:R-:W-:Y:S05]  /*16710*/  @!P1 BRA `(.L_x_13078) ;  /* 0x0000000000049947 */ /* 0x002fea0003800000 */
[----:B------:R-:W-:Y:S01]  /*16720*/  BPT.TRAP 0x1 ;  /* 0x000000040000795c */ /* 0x000fe20000300000 */
.L_x_13078:
[----:B------:R-:W-:Y:S05]  /*16730*/  BSYNC B0 ;  /* 0x0000000000007941 */ /* 0x000fea0003800000 */
.L_x_13077:
        /* <DEDUP_REMOVED lines=13> */
.L_x_13080:
[----:B------:R-:W-:Y:S05]  /*16810*/  BSYNC B0 ;  /* 0x0000000000007941 */ /* 0x000fea0003800000 */
.L_x_13079:
        /* <DEDUP_REMOVED lines=8> */
.L_x_13082:
[----:B------:R-:W-:Y:S05]  /*168a0*/  BSYNC B0 ;  /* 0x0000000000007941 */ /* 0x000fea0003800000 */
.L_x_13081:
[----:B------:R-:W2:Y:S04]  /*168b0*/  LD.E R25, desc[UR44][R2.64] ;  /* 0x0000002c02197980 */ /* 0x000ea8000c101900 */
[----:B------:R-:W2:Y:S01]  /*168c0*/  LDL.64 R14, [R1+0x80] ;  /* 0x00008000010e7983 */ /* 0x000ea20000100a00 */
[----:B------:R-:W-:Y:S05]  /*168d0*/  WARPSYNC.ALL ;  /* 0x0000000000007948 */ /* 0x000fea0003800000 */
[----:B------:R3:W-:Y:S04]  /*168e0*/  STL [R1+0x60], RZ ;  /* 0x000060ff01007387 */ /* 0x0007e80000100800 */
[----:B------:R-:W4:Y:S01]  /*168f0*/  LD.E.64 R20, desc[UR44][R18.64+0x78] ;  /* 0x0000782c12147980 */ /* 0x000f22000c101b00 */
[----:B------:R-:W-:-:S05]  /*16900*/  IMAD.MOV.U32 R5, RZ, RZ, 0x1 ;  /* 0x00000001ff057424 */ /* 0x000fca00078e00ff */
[----:B------:R3:W-:Y:S04]  /*16910*/  STL [R1+0x60], R5 ;  /* 0x0000600501007387 */ /* 0x0007e80000100800 */
[----:B------:R-:W3:Y:S04]  /*16920*/  LD.E.64 R8, desc[UR44][R18.64+0x78] ;  /* 0x0000782c12087980 */ /* 0x000ee8000c101b00 */
[----:B------:R0:W-:Y:S04]  /*16930*/  STL [R1+0x60], R5 ;  /* 0x0000600501007387 */ /* 0x0001e80000100800 */
[----:B-1---5:R-:W3:Y:S01]  /*16940*/  LD.E.64 R10, desc[UR44][R18.64+0x78] ;  /* 0x0000782c120a7980 */ /* 0x022ee2000c101b00 */
[----:B--2---:R-:W-:Y:S01]  /*16950*/  IMAD R14, R25, 0x300, R14 ;  /* 0x00000300190e7824 */ /* 0x004fe200078e020e */
[----:B------:R-:W-:-:S02]  /*16960*/  R2UR UR7, R15 ;  /* 0x000000000f0772ca */ /* 0x000fc400000e0000 */
[----:B------:R0:W-:Y:S02]  /*16970*/  STL [R1+0x60], R5 ;  /* 0x0000600501007387 */ /* 0x0001e40000100800 */
[----:B------:R-:W-:Y:S02]  /*16980*/  R2UR UR6, R14 ;  /* 0x000000000e0672ca */ /* 0x000fe400000e0000 */
[----:B------:R-:W2:Y:S01]  /*16990*/  LD.E.64 R12, desc[UR44][R18.64+0x78] ;  /* 0x0000782c120c7980 */ /* 0x000ea2000c101b00 */
[----:B------:R-:W-:-:S03]  /*169a0*/  WARPGROUP.ARRIVE ;  /* 0x00000000000079c5 */ /* 0x000fc60000000000 */
[----:B------:R0:W-:Y:S01]  /*169b0*/  STL [R1+0x60], R5 ;  /* 0x0000600501007387 */ /* 0x0001e20000100800 */
[----:B----4-:R-:W-:Y:S02]  /*169c0*/  R2UR UR4, R20 ;  /* 0x00000000140472ca */ /* 0x010fe400000e0000 */
[----:B------:R-:W-:-:S13]  /*169d0*/  R2UR UR5, R21 ;  /* 0x00000000150572ca */ /* 0x000fda00000e0000 */
[----:B------:R-:W-:Y:S01]  /*169e0*/  HGMMA.64x96x16.F32.BF16 R24, gdesc[UR4], RZ, !UPT, gsb0 ;  /* 0x01600000041879f0 */ /* 0x000fe2000c0018ff */
[----:B---3--:R-:W-:Y:S02]  /*169f0*/  VIADD R8, R8, 0x2 ;  /* 0x0000000208087836 */ /* 0x008fe40000000000 */
        /* <DEDUP_REMOVED lines=36> */
[----:B0-----:R-:W-:Y:S05]  /*16c40*/  @!P0 BRA `(.L_x_13085) ;  /* 0x0000000000048947 */ /* 0x001fea0003800000 */
[----:B------:R-:W-:Y:S01]  /*16c50*/  BPT.TRAP 0x1 ;  /* 0x000000040000795c */ /* 0x000fe20000300000 */
.L_x_13085:
[----:B------:R-:W-:Y:S05]  /*16c60*/  BSYNC B0 ;  /* 0x0000000000007941 */ /* 0x000fea0003800000 */
.L_x_13084:
        /* <DEDUP_REMOVED lines=13> */
.L_x_13087:
[----:B------:R-:W-:Y:S05]  /*16d40*/  BSYNC B0 ;  /* 0x0000000000007941 */ /* 0x000fea0003800000 */
.L_x_13086:
        /* <DEDUP_REMOVED lines=8> */
.L_x_13089:
[----:B------:R-:W-:Y:S05]  /*16dd0*/  BSYNC B0 ;  /* 0x0000000000007941 */ /* 0x000fea0003800000 */
.L_x_13088:
[----:B------:R-:W2:Y:S04]  /*16de0*/  LD.E R21, desc[UR44][R2.64] ;  /* 0x0000002c02157980 */ /* 0x000ea8000c101900 */
[----:B------:R-:W2:Y:S04]  /*16df0*/  LDL.64 R6, [R1+0xf8] ;  /* 0x0000f80001067983 */ /* 0x000ea80000100a00 */
[----:B------:R-:W3:Y:S04]  /*16e00*/  LDL R20, [R1+0x70] ;  /* 0x0000700001147983 */ /* 0x000ee80000100800 */
[----:B0----5:R-:W4:Y:S04]  /*16e10*/  LDL.64 R8, [R1+0xf0] ;  /* 0x0000f00001087983 */ /* 0x021f280000100a00 */
        /* <DEDUP_REMOVED lines=171> */
[----:B------:R-:W0:Y:S01]  /*178d0*/  S2R R72, SR_TID.X ;  /* 0x0000000000487919 */ /* 0x000e220000002100 */
[----:B------:R1:W-:Y:S04]  /*178e0*/  STL [R1+0x70], R5 ;  /* 0x0000700501007387 */ /* 0x0003e80000100800 */
[----:B------:R1:W-:Y:S01]  /*178f0*/  STL [R1+0x70], R5 ;  /* 0x0000700501007387 */ /* 0x0003e20000100800 */
[----:B------:R-:W-:-:S02]  /*17900*/  WARPGROUP.DEPBAR.LE gsb0, 0x0 ;  /* 0x00008000000079c5 */ /* 0x000fc40000010000 */
[----:B------:R-:W-:-:S06]  /*17910*/  WARPGROUP.ARRIVE ;  /* 0x00000000000079c5 */ /* 0x000fcc0000000000 */
[----:B------:R-:W-:Y:S01]  /*17920*/  HGMMA.64x96x16.F32.BF16 R24, gdesc[UR4], R24, gsb0 ;  /* 0x01600000041879f0 */ /* 0x000fe20008001818 */
[----:B------:R1:W-:Y:S01]  /*17930*/  STL [R1+0x70], R5 ;  /* 0x0000700501007387 */ /* 0x0003e20000100800 */
[----:B0-----:R-:W-:-:S03]  /*17940*/  SHF.R.U32.HI R103, RZ, 0x7, R72 ;  /* 0x00000007ff677819 */ /* 0x001fc60000011648 */
[----:B------:R1:W-:Y:S04]  /*17950*/  STL [R1+0x70], R5 ;  /* 0x0000700501007387 */ /* 0x0003e80000100800 */
        /* <DEDUP_REMOVED lines=22> */
.L_x_13092:
[----:B------:R-:W-:Y:S05]  /*17ac0*/  BSYNC B0 ;  /* 0x0000000000007941 */ /* 0x000fea0003800000 */
.L_x_13091:
[----:B------:R-:W2:Y:S04]  /*17ad0*/  LD.E.64 R6, desc[UR44][R16.64+0x20] ;  /* 0x0000202c10067980 */ /* 0x000ea8000c101b00 */
[----:B------:R-:W3:Y:S01]  /*17ae0*/  LD.E R9, desc[UR44][R16.64+0xc] ;  /* 0x00000c2c10097980 */ /* 0x000ee2000c101900 */
[----:B--2---:R-:W-:-:S05]  /*17af0*/  MOV R7, R6 ;  /* 0x0000000600077202 */ /* 0x004fca0000000f00 */
[----:B-----5:R-:W-:-:S05]  /*17b00*/  IMAD R8, R8, 0x8, R7 ;  /* 0x0000000808087824 */ /* 0x020fca00078e0207 */
[----:B---3--:R-:W-:-:S04]  /*17b10*/  PRMT R8, R9, 0x654, R8 ;  /* 0x0000065409087816 */ /* 0x008fc80000000008 */
[----:B------:R0:W-:Y:S01]  /*17b20*/  SYNCS.ARRIVE.TRANS64.RED.A1T0 RZ, [R8+URZ], RZ ;  /* 0x000000ff08ff79a7 */ /* 0x0001e2000810043f */
[----:B------:R-:W2:Y:S04]  /*17b30*/  LDL R16, [R1+0x230] ;  /* 0x0002300001107983 */ /* 0x000ea80000100800 */
[----:B0-----:R-:W3:Y:S02]  /*17b40*/  LDL.64 R8, [R1+0x210] ;  /* 0x0002100001087983 */ /* 0x001ee40000100a00 */
[----:B---3--:R-:W-:-:S04]  /*17b50*/  FMNMX.FTZ R6, R24, R8, !PT ;  /* 0x0000000818067209 */ /* 0x008fc80007810000 */
        /* <DEDUP_REMOVED lines=51> */
[----:B------:R0:W-:Y:S04]  /*17e90*/  STL.64 [R1+0x210], R6 ;  /* 0x0002100601007387 */ /* 0x0001e80000100a00 */
[----:B------:R-:W-:Y:S04]  /*17ea0*/  STL [R1+0x210], R10 ;  /* 0x0002100a01007387 */ /* 0x000fe80000100800 */
[----:B------:R-:W3:Y:S04]  /*17eb0*/  LDL R21, [R1+0x210] ;  /* 0x0002100001157983 */ /* 0x000ee80000100800 */
[----:B------:R-:W4:Y:S04]  /*17ec0*/  LDL R13, [R1+0x214] ;  /* 0x00021400010d7983 */ /* 0x000f280000100800 */
[----:B0-----:R-:W2:Y:S01]  /*17ed0*/  LDL.64 R6, [R1+0x220] ;  /* 0x0002200001067983 */ /* 0x001ea20000100a00 */
[----:B---3--:R-:W-:-:S03]  /*17ee0*/  FADD.FTZ R11, R8, -R21 ;  /* 0x80000015080b7221 */ /* 0x008fc60000010000 */
[----:B----4-:R-:W0:Y:S01]  /*17ef0*/  SHFL.BFLY PT, R8, R13, 0x2, 0x1f ;  /* 0x0c401f000d087f89 */ /* 0x010e2200000e0000 */
[----:B--2---:R-:W-:-:S04]  /*17f00*/  FMUL.FTZ R11, R11, R16 ;  /* 0x000000100b0b7220 */ /* 0x004fc80000410000 */
[----:B------:R1:W-:Y:S01]  /*17f10*/  MUFU.EX2 R17, R11 ;  /* 0x0000000b00117308 */ /* 0x0003e20000000800 */
[----:B0-----:R-:W-:-:S05]  /*17f20*/  FMNMX.FTZ R8, R8, R13, !PT ;  /* 0x0000000d08087209 */ /* 0x001fca0007810000 */
[----:B-1----:R-:W0:Y:S01]  /*17f30*/  SHFL.BFLY PT, R11, R8, 0x1, 0x1f ;  /* 0x0c201f00080b7f89 */ /* 0x002e2200000e0000 */
[----:B------:R-:W-:-:S04]  /*17f40*/  FMUL.FTZ R21, R16, R21 ;  /* 0x0000001510157220 */ /* 0x000fc80000410000 */
[-CC-:B------:R-:W-:Y:S01]  /*17f50*/  FFMA.FTZ R160, R24, R16.reuse, -R21.reuse ;  /* 0x0000001018a07223 */ /* 0x180fe20000010815 */
[-CC-:B------:R-:W-:Y:S01]  /*17f60*/  FFMA.FTZ R168, R32, R16.reuse, -R21.reuse ;  /* 0x0000001020a87223 */ /* 0x180fe20000010815 */
[----:B------:R-:W-:Y:S01]  /*17f70*/  FFMA.FTZ R32, R33, R16, -R21 ;  /* 0x0000001021207223 */ /* 0x000fe20000010815 */
[----:B0-----:R-:W-:-:S05]  /*17f80*/  FMNMX.FTZ R20, R8, R11, !PT ;  /* 0x0000000b08147209 */ /* 0x001fca0007810000 */
[----:B------:R-:W-:-:S04]  /*17f90*/  FADD.FTZ R9, R9, -R20 ;  /* 0x8000001409097221 */ /* 0x000fc80000010000 */
[----:B------:R-:W-:Y:S01]  /*17fa0*/  FMUL.FTZ R8, R16, R9 ;  /* 0x0000000910087220 */ /* 0x000fe20000410000 */
[-C--:B------:R-:W-:Y:S01]  /*17fb0*/  FMUL.FTZ R9, R20, R16.reuse ;  /* 0x0000001014097220 */ /* 0x080fe20000410000 */
[----:B------:R-:W-:-:S03]  /*17fc0*/  FFMA.FTZ R33, R37, R16, -R21 ;  /* 0x0000001025217223 */ /* 0x000fc60000010815 */
[-CC-:B------:R-:W-:Y:S01]  /*17fd0*/  FFMA.FTZ R161, R26, R16.reuse, -R9.reuse ;  /* 0x000000101aa17223 */ /* 0x180fe20000010809 */
[-C--:B------:R-:W-:Y:S01]  /*17fe0*/  FFMA.FTZ R37, R27, R16.reuse, -R9 ;  /* 0x000000101b257223 */ /* 0x080fe20000010809 */
[-C--:B------:R-:W-:Y:S01]  /*17ff0*/  FFMA.FTZ R24, R25, R16.reuse, -R21 ;  /* 0x0000001019187223 */ /* 0x080fe20000010815 */
[----:B------:R-:W-:Y:S01]  /*18000*/  MUFU.EX2 R8, R8 ;  /* 0x0000000800087308 */ /* 0x000fe20000000800 */
[-C--:B------:R-:W-:Y:S01]  /*18010*/  FFMA.FTZ R163, R30, R16.reuse, -R9 ;  /* 0x000000101ea37223 */ /* 0x080fe20000010809 */
[-CC-:B------:R-:W-:Y:S01]  /*18020*/  FFMA.FTZ R162, R28, R16.reuse, -R21.reuse ;  /* 0x000000101ca27223 */ /* 0x180fe20000010815 */
[----:B------:R-:W-:-:S05]  /*18030*/  FFMA.FTZ R176, R40, R16, -R21 ;  /* 0x0000001028b07223 */ /* 0x000fca0000010815 */
[----:B------:R-:W0:Y:S01]  /*18040*/  MUFU.EX2 R161, R161 ;  /* 0x000000a100a17308 */ /* 0x000e220000000800 */
[-C--:B------:R-:W-:Y:S01]  /*18050*/  FFMA.FTZ R40, R31, R16.reuse, -R9 ;  /* 0x000000101f287223 */ /* 0x080fe20000010809 */
[----:B------:R-:W-:-:S06]  /*18060*/  FFMA.FTZ R72, R29, R16, -R21 ;  /* 0x000000101d487223 */ /* 0x000fcc0000010815 */
[----:B------:R-:W1:Y:S01]  /*18070*/  MUFU.EX2 R160, R160 ;  /* 0x000000a000a07308 */ /* 0x000e620000000800 */
[----:B------:R-:W-:-:S07]  /*18080*/  FFMA.FTZ R169, R34, R16, -R9 ;  /* 0x0000001022a97223 */ /* 0x000fce0000010809 */
[----:B------:R-:W2:Y:S08]  /*18090*/  MUFU.EX2 R37, R37 ;  /* 0x0000002500257308 */ /* 0x000eb00000000800 */
[----:B------:R-:W3:Y:S01]  /*180a0*/  MUFU.EX2 R24, R24 ;  /* 0x0000001800187308 */ /* 0x000ee20000000800 */
[----:B------:R-:W-:-:S07]  /*180b0*/  FFMA.FTZ R31, R35, R16, -R9 ;  /* 0x00000010231f7223 */ /* 0x000fce0000010809 */
[----:B------:R-:W4:Y:S08]  /*180c0*/  MUFU.EX2 R163, R163 ;  /* 0x000000a300a37308 */ /* 0x000f300000000800 */
[----:B------:R-:W4:Y:S01]  /*180d0*/  MUFU.EX2 R162, R162 ;  /* 0x000000a200a27308 */ /* 0x000f220000000800 */
[----:B0-----:R-:W-:Y:S01]  /*180e0*/  FFMA.FTZ R26, R7, R8, R161 ;  /* 0x00000008071a7223 */ /* 0x001fe200000100a1 */
[----:B------:R-:W-:-:S06]  /*180f0*/  FFMA.FTZ R171, R38, R16, -R9 ;  /* 0x0000001026ab7223 */ /* 0x000fcc0000010809 */
[----:B------:R-:W0:Y:S01]  /*18100*/  MUFU.EX2 R40, R40 ;  /* 0x0000002800287308 */ /* 0x000e220000000800 */
[----:B-1----:R-:W-:Y:S01]  /*18110*/  FFMA.FTZ R7, R17, R6, R160 ;  /* 0x0000000611077223 */ /* 0x002fe200000100a0 */
[----:B------:R-:W-:-:S06]  /*18120*/  FFMA.FTZ R170, R36, R16, -R21 ;  /* 0x0000001024aa7223 */ /* 0x000fcc0000010815 */
[----:B------:R-:W1:Y:S01]  /*18130*/  MUFU.EX2 R72, R72 ;  /* 0x0000004800487308 */ /* 0x000e620000000800 */
[----:B--2---:R-:W-:Y:S01]  /*18140*/  FADD.FTZ R26, R37, R26 ;  /* 0x0000001a251a7221 */ /* 0x004fe20000010000 */
[----:B------:R-:W-:-:S06]  /*18150*/  FFMA.FTZ R34, R39, R16, -R9 ;  /* 0x0000001027227223 */ /* 0x000fcc0000010809 */
[----:B------:R-:W2:Y:S01]  /*18160*/  MUFU.EX2 R169, R169 ;  /* 0x000000a900a97308 */ /* 0x000ea20000000800 */
[----:B---3--:R-:W-:-:S07]  /*18170*/  FADD.FTZ R7, R24, R7 ;  /* 0x0000000718077221 */ /* 0x008fce0000010000 */
[----:B------:R-:W3:Y:S01]  /*18180*/  MUFU.EX2 R168, R168 ;  /* 0x000000a800a87308 */ /* 0x000ee20000000800 */
[-CC-:B------:R-:W-:Y:S01]  /*18190*/  FFMA.FTZ R36, R41, R16.reuse, -R21.reuse ;  /* 0x0000001029247223 */ /* 0x180fe20000010815 */
[-CC-:B------:R-:W-:Y:S01]  /*181a0*/  FFMA.FTZ R178, R44, R16.reuse, -R21.reuse ;  /* 0x000000102cb27223 */ /* 0x180fe20000010815 */
[-CC-:B------:R-:W-:Y:S01]  /*181b0*/  FFMA.FTZ R25, R45, R16.reuse, -R21.reuse ;  /* 0x000000102d197223 */ /* 0x180fe20000010815 */
[----:B------:R-:W-:-:S04]  /*181c0*/  FFMA.FTZ R14, R48, R16, -R21 ;  /* 0x00000010300e7223 */ /* 0x000fc80000010815 */
[----:B------:R-:W3:Y:S01]  /*181d0*/  MUFU.EX2 R31, R31 ;  /* 0x0000001f001f7308 */ /* 0x000ee20000000800 */
[-CC-:B------:R-:W-:Y:S01]  /*181e0*/  FFMA.FTZ R180, R49, R16.reuse, -R21.reuse ;  /* 0x0000001031b47223 */ /* 0x180fe20000010815 */
[-CC-:B------:R-:W-:Y:S01]  /*181f0*/  FFMA.FTZ R15, R52, R16.reuse, -R21.reuse ;  /* 0x00000010340f7223 */ /* 0x180fe20000010815 */
[-CC-:B------:R-:W-:Y:S01]  /*18200*/  FFMA.FTZ R181, R53, R16.reuse, -R21.reuse ;  /* 0x0000001035b57223 */ /* 0x180fe20000010815 */
[-CC-:B------:R-:W-:Y:S01]  /*18210*/  FFMA.FTZ R12, R56, R16.reuse, -R21.reuse ;  /* 0x00000010380c7223 */ /* 0x180fe20000010815 */
[----:B------:R-:W-:-:S03]  /*18220*/  FFMA.FTZ R182, R57, R16, -R21 ;  /* 0x0000001039b67223 */ /* 0x000fc60000010815 */
[----:B------:R-:W3:Y:S01]  /*18230*/  MUFU.EX2 R32, R32 ;  /* 0x0000002000207308 */ /* 0x000ee20000000800 */
[-CC-:B------:R-:W-:Y:S01]  /*18240*/  FFMA.FTZ R13, R60, R16.reuse, -R21.reuse ;  /* 0x000000103c0d7223 */ /* 0x180fe20000010815 */
[-CC-:B------:R-:W-:Y:S01]  /*18250*/  FFMA.FTZ R183, R61, R16.reuse, -R21.reuse ;  /* 0x000000103db77223 */ /* 0x180fe20000010815 */
[-CC-:B------:R-:W-:Y:S01]  /*18260*/  FFMA.FTZ R10, R64, R16.reuse, -R21.reuse ;  /* 0x00000010400a7223 */ /* 0x180fe20000010815 */
[-CC-:B------:R-:W-:Y:S01]  /*18270*/  FFMA.FTZ R184, R65, R16.reuse, -R21.reuse ;  /* 0x0000001041b87223 */ /* 0x180fe20000010815 */
[-CC-:B------:R-:W-:Y:S01]  /*18280*/  FFMA.FTZ R68, R68, R16.reuse, -R21.reuse ;  /* 0x0000001044447223 */ /* 0x180fe20000010815 */
[-C--:B------:R-:W-:Y:S01]  /*18290*/  FFMA.FTZ R185, R69, R16.reuse, -R21 ;  /* 0x0000001045b97223 */ /* 0x080fe20000010815 */
[----:B----4-:R-:W-:Y:S01]  /*182a0*/  FADD.FTZ R21, R163, R26 ;  /* 0x0000001aa3157221 */ /* 0x010fe20000010000 */
[----:B------:R-:W4:Y:S01]  /*182b0*/  MUFU.EX2 R171, R171 ;  /* 0x000000ab00ab7308 */ /* 0x000f220000000800 */
[----:B------:R-:W-:Y:S01]  /*182c0*/  FFMA.FTZ R177, R42, R16, -R9 ;  /* 0x000000102ab17223 */ /* 0x000fe20000010809 */
[----:B------:R-:W-:Y:S01]  /*182d0*/  FADD.FTZ R7, R162, R7 ;  /* 0x00000007a2077221 */ /* 0x000fe20000010000 */
[----:B0-----:R-:W-:-:S05]  /*182e0*/  FADD.FTZ R6, R40, R21 ;  /* 0x0000001528067221 */ /* 0x001fca0000010000 */
[----:B------:R-:W0:Y:S01]  /*182f0*/  MUFU.EX2 R170, R170 ;  /* 0x000000aa00aa7308 */ /* 0x000e220000000800 */
[----:B------:R-:W-:Y:S01]  /*18300*/  FFMA.FTZ R30, R43, R16, -R9 ;  /* 0x000000102b1e7223 */ /* 0x000fe20000010809 */
[----:B-1----:R-:W-:Y:S01]  /*18310*/  FADD.FTZ R7, R72, R7 ;  /* 0x0000000748077221 */ /* 0x002fe20000010000 */
[----:B--2---:R-:W-:-:S05]  /*18320*/  FADD.FTZ R6, R169, R6 ;  /* 0x00000006a9067221 */ /* 0x004fca0000010000 */
[----:B------:R-:W1:Y:S01]  /*18330*/  MUFU.EX2 R34, R34 ;  /* 0x0000002200227308 */ /* 0x000e620000000800 */
[----:B------:R-:W-:Y:S01]  /*18340*/  FFMA.FTZ R179, R46, R16, -R9 ;  /* 0x000000102eb37223 */ /* 0x000fe20000010809 */
[----:B---3--:R-:W-:-:S06]  /*18350*/  FADD.FTZ R7, R168, R7 ;  /* 0x00000007a8077221 */ /* 0x008fcc0000010000 */
[----:B------:R-:W2:Y:S01]  /*18360*/  MUFU.EX2 R33, R33 ;  /* 0x0000002100217308 */ /* 0x000ea20000000800 */
[----:B------:R-:W-:Y:S01]  /*18370*/  FADD.FTZ R6, R31, R6 ;  /* 0x000000061f067221 */ /* 0x000fe20000010000 */
[----:B------:R-:W-:-:S06]  /*18380*/  FFMA.FTZ R215, R47, R16, -R9 ;  /* 0x000000102fd77223 */ /* 0x000fcc0000010809 */
[----:B------:R-:W3:Y:S01]  /*18390*/  MUFU.EX2 R177, R177 ;  /* 0x000000b100b17308 */ /* 0x000ee20000000800 */
[----:B------:R-:W-:-:S07]  /*183a0*/  FADD.FTZ R7, R32, R7 ;  /* 0x0000000720077221 */ /* 0x000fce0000010000 */
[----:B------:R-:W3:Y:S01]  /*183b0*/  MUFU.EX2 R176, R176 ;  /* 0x000000b000b07308 */ /* 0x000ee20000000800 */
[----:B----4-:R-:W-:Y:S01]  /*183c0*/  FADD.FTZ R21, R171, R6 ;  /* 0x00000006ab157221 */ /* 0x010fe20000010000 */
[----:B------:R-:W-:-:S06]  /*183d0*/  FFMA.FTZ R212, R50, R16, -R9 ;  /* 0x0000001032d47223 */ /* 0x000fcc0000010809 */
[----:B------:R-:W4:Y:S01]  /*183e0*/  MUFU.EX2 R30, R30 ;  /* 0x0000001e001e7308 */ /* 0x000f220000000800 */
[----:B0-----:R-:W-:-:S07]  /*183f0*/  FADD.FTZ R6, R170, R7 ;  /* 0x00000007aa067221 */ /* 0x001fce0000010000 */
[----:B------:R-:W0:Y:S01]  /*18400*/  MUFU.EX2 R36, R36 ;  /* 0x0000002400247308 */ /* 0x000e220000000800 */
[----:B-1----:R-:W-:Y:S01]  /*18410*/  FADD.FTZ R26, R34, R21 ;  /* 0x00000015221a7221 */ /* 0x002fe20000010000 */
[----:B------:R-:W-:-:S06]  /*18420*/  FFMA.FTZ R213, R51, R16, -R9 ;  /* 0x0000001033d57223 */ /* 0x000fcc0000010809 */
[----:B------:R-:W1:Y:S01]  /*18430*/  MUFU.EX2 R179, R179 ;  /* 0x000000b300b37308 */ /* 0x000e620000000800 */
[----:B--2---:R-:W-:-:S07]  /*18440*/  FADD.FTZ R7, R33, R6 ;  /* 0x0000000621077221 */ /* 0x004fce0000010000 */
[----:B------:R-:W2:Y:S01]  /*18450*/  MUFU.EX2 R178, R178 ;  /* 0x000000b200b27308 */ /* 0x000ea20000000800 */
[----:B---3--:R-:W-:Y:S01]  /*18460*/  FADD.FTZ R21, R177, R26 ;  /* 0x0000001ab1157221 */ /* 0x008fe20000010000 */
        /* <DEDUP_REMOVED lines=30> */
[----:B------:R-:W-:-:S06]  /*18650*/  FADD.FTZ R6, R15, R6 ;  /* 0x000000060f067221 */ /* 0x000fcc0000010000 */
[----:B------:R-:W3:Y:S01]  /*18660*/  MUFU.EX2 R209, R209 ;  /* 0x000000d100d17308 */ /* 0x000ee20000000800 */
[----:B------:R-:W-:-:S07]  /*18670*/  FFMA.FTZ R186, R66, R16, -R9 ;  /* 0x0000001042ba7223 */ /* 0x000fce0000010809 */
        /* <DEDUP_REMOVED lines=13> */
[----:B------:R-:W-:Y:S01]  /*18750*/  MUFU.EX2 R10, R10 ;  /* 0x0000000a000a7308 */ /* 0x000fe20000000800 */
[----:B------:R-:W-:-:S07]  /*18760*/  FFMA.FTZ R189, R71, R16, -R9 ;  /* 0x0000001047bd7223 */ /* 0x000fce0000010809 */
[----:B------:R-:W3:Y:S01]  /*18770*/  MUFU.EX2 R186, R186 ;  /* 0x000000ba00ba7308 */ /* 0x000ee20000000800 */
[----:B0-----:R-:W-:Y:S01]  /*18780*/  FADD.FTZ R7, R191, R26 ;  /* 0x0000001abf077221 */ /* 0x001fe20000010000 */
[----:B----4-:R-:W-:-:S06]  /*18790*/  FADD.FTZ R6, R13, R6 ;  /* 0x000000060d067221 */ /* 0x010fcc0000010000 */
[----:B------:R-:W-:Y:S08]  /*187a0*/  MUFU.EX2 R184, R184 ;  /* 0x000000b800b87308 */ /* 0x000ff00000000800 */
[----:B------:R-:W0:Y:S01]  /*187b0*/  MUFU.EX2 R188, R188 ;  /* 0x000000bc00bc7308 */ /* 0x000e220000000800 */
[----:B-1----:R-:W-:Y:S01]  /*187c0*/  FADD.FTZ R9, R210, R7 ;  /* 0x00000007d2097221 */ /* 0x002fe20000010000 */
[----:B--2---:R-:W-:-:S06]  /*187d0*/  FADD.FTZ R7, R183, R6 ;  /* 0x00000006b7077221 */ /* 0x004fcc0000010000 */
[----:B------:R-:W-:Y:S08]  /*187e0*/  MUFU.EX2 R11, R68 ;  /* 0x00000044000b7308 */ /* 0x000ff00000000800 */
[----:B------:R-:W1:Y:S01]  /*187f0*/  MUFU.EX2 R187, R187 ;  /* 0x000000bb00bb7308 */ /* 0x000e620000000800 */
[----:B---3--:R-:W-:Y:S01]  /*18800*/  FADD.FTZ R9, R186, R9 ;  /* 0x00000009ba097221 */ /* 0x008fe20000010000 */
[----:B------:R-:W-:-:S06]  /*18810*/  FADD.FTZ R7, R10, R7 ;  /* 0x000000070a077221 */ /* 0x000fcc0000010000 */
[----:B------:R-:W2:Y:S08]  /*18820*/  MUFU.EX2 R185, R185 ;  /* 0x000000b900b97308 */ /* 0x000eb00000000800 */
[----:B------:R-:W3:Y:S01]  /*18830*/  MUFU.EX2 R189, R189 ;  /* 0x000000bd00bd7308 */ /* 0x000ee20000000800 */
[----:B0-----:R-:W-:Y:S01]  /*18840*/  FADD.FTZ R16, R188, R9 ;  /* 0x00000009bc107221 */ /* 0x001fe20000010000 */
[----:B------:R-:W-:-:S03]  /*18850*/  FADD.FTZ R6, R184, R7 ;  /* 0x00000007b8067221 */ /* 0x000fc60000010000 */
[----:B-1----:R-:W-:Y:S01]  /*18860*/  FADD.FTZ R16, R187, R16 ;  /* 0x00000010bb107221 */ /* 0x002fe20000010000 */
[----:B------:R-:W-:-:S04]  /*18870*/  FADD.FTZ R6, R11, R6 ;  /* 0x000000060b067221 */ /* 0x000fc80000010000 */
[----:B--2---:R-:W-:Y:S01]  /*18880*/  FADD.FTZ R6, R185, R6 ;  /* 0x00000006b9067221 */ /* 0x004fe20000010000 */
[----:B------:R-:W-:Y:S01]  /*18890*/  STL [R1+0x214], R20 ;  /* 0x0002141401007387 */ /* 0x000fe20000100800 */
[----:B---3--:R-:W-:-:S05]  /*188a0*/  FADD.FTZ R7, R189, R16 ;  /* 0x00000010bd077221 */ /* 0x008fca0000010000 */
        /* <DEDUP_REMOVED lines=8> */
[----:B------:R0:W-:Y:S04]  /*18930*/  ST.E desc[UR44][R18.64+0x240], R9 ;  /* 0x0002400912007985 */ /* 0x0001e8000c10192c */
[----:B------:R-:W2:Y:S02]  /*18940*/  LD.E R16, desc[UR44][R6.64] ;  /* 0x0000002c06107980 */ /* 0x000ea4000c101900 */
[----:B--2---:R-:W-:-:S05]  /*18950*/  FMUL.FTZ R21, R17, R16 ;  /* 0x0000001011157220 */ /* 0x004fca0000410000 */
[----:B------:R1:W-:Y:S04]  /*18960*/  ST.E desc[UR44][R6.64], R21 ;  /* 0x0000001506007985 */ /* 0x0003e8000c10192c */
[----:B------:R-:W0:Y:S04]  /*18970*/  LD.E R35, desc[UR44][R18.64+0x434] ;  /* 0x0004342c12237980 */ /* 0x000e28000c101900 */
[----:B------:R-:W2:Y:S04]  /*18980*/  LD.E R27, desc[UR44][R18.64+0x254] ;  /* 0x0002542c121b7980 */ /* 0x000ea8000c101900 */
[----:B------:R-:W3:Y:S04]  /*18990*/  LD.E R29, desc[UR44][R18.64+0x250] ;  /* 0x0002502c121d7980 */ /* 0x000ee8000c101900 */
[----:B------:R-:W1:Y:S04]  /*189a0*/  LD.E R150, desc[UR44][R18.64+0x260] ;  /* 0x0002602c12967980 */ /* 0x000e68000c101900 */
        /* <DEDUP_REMOVED lines=62> */
[----:B---3--:R-:W-:-:S03]  /*18d90*/  FMUL.FTZ R29, R17, R29 ;  /* 0x0000001d111d7220 */ /* 0x008fc60000410000 */
[----:B------:R2:W-:Y:S01]  /*18da0*/  ST.E desc[UR44][R18.64+0x254], R27 ;  /* 0x0002541b12007985 */ /* 0x0005e2000c10192c */
[C---:B-1----:R-:W-:Y:S01]  /*18db0*/  FMUL.FTZ R21, R17.reuse, R150 ;  /* 0x0000009611157220 */ /* 0x042fe20000410000 */
[C---:B----4-:R-:W-:Y:S01]  /*18dc0*/  FMUL.FTZ R35, R17.reuse, R148 ;  /* 0x0000009411237220 */ /* 0x050fe20000410000 */
[C---:B------:R-:W-:Y:S01]  /*18dd0*/  FMUL.FTZ R39, R17.reuse, R134 ;  /* 0x0000008611277220 */ /* 0x040fe20000410000 */
[C---:B0-----:R-:W-:Y:S01]  /*18de0*/  FMUL.FTZ R9, R17.reuse, R142 ;  /* 0x0000008e11097220 */ /* 0x041fe20000410000 */
[C---:B--2---:R-:W-:Y:S01]  /*18df0*/  FMUL.FTZ R27, R17.reuse, R140 ;  /* 0x0000008c111b7220 */ /* 0x044fe20000410000 */
        /* <DEDUP_REMOVED lines=25> */
[----:B---3--:R-:W-:-:S03]  /*18f90*/  FMUL.FTZ R45, R17, R116 ;  /* 0x00000074112d7220 */ /* 0x008fc60000410000 */
[----:B------:R3:W-:Y:S01]  /*18fa0*/  ST.E desc[UR44][R18.64+0x2d0], R9 ;  /* 0x0002d00912007985 */ /* 0x0007e2000c10192c */
[----:B0-----:R-:W-:-:S03]  /*18fb0*/  FMUL.FTZ R21, R17, R120 ;  /* 0x0000007811157220 */ /* 0x001fc60000410000 */
[----:B------:R0:W-:Y:S01]  /*18fc0*/  ST.E desc[UR44][R18.64+0x2d4], R27 ;  /* 0x0002d41b12007985 */ /* 0x0001e2000c10192c */
[C---:B-1----:R-:W-:Y:S01]  /*18fd0*/  FMUL.FTZ R35, R17.reuse, R118 ;  /* 0x0000007611237220 */ /* 0x042fe20000410000 */
[C---:B--2---:R-:W-:Y:S01]  /*18fe0*/  FMUL.FTZ R39, R17.reuse, R112 ;  /* 0x0000007011277220 */ /* 0x044fe20000410000 */
[C---:B---3--:R-:W-:Y:S01]  /*18ff0*/  FMUL.FTZ R9, R17.reuse, R110 ;  /* 0x0000006e11097220 */ /* 0x048fe20000410000 */
[C---:B0-----:R-:W-:Y:S01]  /*19000*/  FMUL.FTZ R27, R17.reuse, R108 ;  /* 0x0000006c111b7220 */ /* 0x041fe20000410000 */
        /* <DEDUP_REMOVED lines=71> */
[----:B0-----:R-:W-:Y:S01]  /*19480*/  FMUL.FTZ R27, R17, R16 ;  /* 0x00000010111b7220 */ /* 0x001fe20000410000 */
[----:B------:R-:W-:Y:S02]  /*19490*/  IMAD.U32 R16, RZ, RZ, UR6 ;  /* 0x00000006ff107e24 */ /* 0x000fe4000f8e00ff */
[----:B------:R-:W-:Y:S01]  /*194a0*/  IMAD.U32 R17, RZ, RZ, UR5 ;  /* 0x00000005ff117e24 */ /* 0x000fe2000f8e00ff */
[----:B------:R-:W-:Y:S04]  /*194b0*/  ST.E desc[UR44][R18.64+0x3f0], R21 ;  /* 0x0003f01512007985 */ /* 0x000fe8000c10192c */
[----:B------:R0:W-:Y:S04]  /*194c0*/  ST.E desc[UR44][R18.64+0x3f4], R29 ;  /* 0x0003f41d12007985 */ /* 0x0001e8000c10192c */
[----:B------:R-:W-:Y:S04]  /*194d0*/  ST.E desc[UR44][R18.64+0x400], R41 ;  /* 0x0004002912007985 */ /* 0x000fe8000c10192c */
[----:B------:R-:W-:Y:S04]  /*194e0*/  ST.E desc[UR44][R18.64+0x404], R43 ;  /* 0x0004042b12007985 */ /* 0x000fe8000c10192c */
[----:B------:R1:W-:Y:S04]  /*194f0*/  ST.E desc[UR44][R18.64+0x410], R35 ;  /* 0x0004102312007985 */ /* 0x0003e8000c10192c */
[----:B------:R-:W-:Y:S04]  /*19500*/  ST.E desc[UR44][R18.64+0x414], R9 ;  /* 0x0004140912007985 */ /* 0x000fe8000c10192c */
[----:B------:R-:W-:Y:S04]  /*19510*/  ST.E desc[UR44][R18.64+0x420], R27 ;  /* 0x0004201b12007985 */ /* 0x000fe8000c10192c */
[----:B------:R-:W-:Y:S04]  /*19520*/  ST.E desc[UR44][R18.64+0x424], R39 ;  /* 0x0004242712007985 */ /* 0x000fe8000c10192c */
[----:B------:R2:W-:Y:S04]  /*19530*/  ST.E desc[UR44][R18.64+0x430], R45 ;  /* 0x0004302d12007985 */ /* 0x0005e8000c10192c */
[----:B0-----:R-:W3:Y:S01]  /*19540*/  LD.E R29, desc[UR44][R16.64] ;  /* 0x0000002c101d7980 */ /* 0x001ee2000c101900 */
[----:B------:R-:W-:Y:S01]  /*19550*/  ULOP3.LUT UR4, UR4, 0xc, URZ, 0xfc, !UPT ;  /* 0x0000000c04047892 */ /* 0x000fe2000f8efc3f */
[----:B------:R-:W-:-:S05]  /*19560*/  IMAD.U32 R21, RZ, RZ, UR5 ;  /* 0x00000005ff157e24 */ /* 0x000fca000f8e00ff */
[----:B------:R-:W-:Y:S02]  /*19570*/  IMAD.U32 R20, RZ, RZ, UR4 ;  /* 0x00000004ff147e24 */ /* 0x000fe4000f8e00ff */
[----:B---3--:R-:W-:-:S05]  /*19580*/  FMUL.FTZ R29, R8, R29 ;  /* 0x0000001d081d7220 */ /* 0x008fca0000410000 */
[----:B------:R0:W-:Y:S04]  /*19590*/  ST.E desc[UR44][R16.64], R29 ;  /* 0x0000001d10007985 */ /* 0x0001e8000c10192c */
[----:B-1----:R-:W3:Y:S02]  /*195a0*/  LD.E R35, desc[UR44][R20.64] ;  /* 0x0000002c14237980 */ /* 0x002ee4000c101900 */
[----:B---3--:R-:W-:-:S05]  /*195b0*/  FMUL.FTZ R35, R8, R35 ;  /* 0x0000002308237220 */ /* 0x008fca0000410000 */
[----:B------:R1:W-:Y:S04]  /*195c0*/  ST.E desc[UR44][R20.64], R35 ;  /* 0x0000002314007985 */ /* 0x0003e8000c10192c */
        /* <DEDUP_REMOVED lines=57> */
[----:B-1----:R-:W2:Y:S04]  /*19960*/  LD.E R35, desc[UR44][R18.64+0x418] ;  /* 0x0004182c12237980 */ /* 0x002ea8000c101900 */
[----:B------:R-:W2:Y:S04]  /*19970*/  LD.E R28, desc[UR44][R18.64+0x41c] ;  /* 0x00041c2c121c7980 */ /* 0x000ea8000c101900 */
[----:B------:R-:W2:Y:S04]  /*19980*/  LD.E R9, desc[UR44][R18.64+0x428] ;  /* 0x0004282c12097980 */ /* 0x000ea8000c101900 */
[----:B------:R-:W2:Y:S04]  /*19990*/  LD.E R26, desc[UR44][R18.64+0x42c] ;  /* 0x00042c2c121a7980 */ /* 0x000ea8000c101900 */
[----:B------:R-:W2:Y:S01]  /*199a0*/  LD.E R27, desc[UR44][R18.64+0x438] ;  /* 0x0004382c121b7980 */ /* 0x000ea2000c101900 */
[C---:B---3--:R-:W-:Y:S01]  /*199b0*/  FMUL.FTZ R93, R8.reuse, R93 ;  /* 0x0000005d085d7220 */ /* 0x048fe20000410000 */
        /* <DEDUP_REMOVED lines=34> */
[----:B0-----:R-:W-:-:S03]  /*19be0*/  FMUL.FTZ R93, R8, R86 ;  /* 0x00000056085d7220 */ /* 0x001fc60000410000 */
[----:B------:R0:W-:Y:S01]  /*19bf0*/  ST.E desc[UR44][R18.64+0x298], R83 ;  /* 0x0002985312007985 */ /* 0x0001e2000c10192c */
[----:B-1----:R-:W-:-:S03]  /*19c00*/  FMUL.FTZ R95, R8, R84 ;  /* 0x00000054085f7220 */ /* 0x002fc60000410000 */
[----:B------:R1:W-:Y:S04]  /*19c10*/  ST.E desc[UR44][R18.64+0x2a8], R85 ;  /* 0x0002a85512007985 */ /* 0x0003e8000c10192c */
[----:B------:R-:W-:Y:S01]  /*19c20*/  ST.E desc[UR44][R18.64+0x2c8], R81 ;  /* 0x0002c85112007985 */ /* 0x000fe2000c10192c */
[C---:B--2---:R-:W-:Y:S01]  /*19c30*/  FMUL.FTZ R89, R8.reuse, R82 ;  /* 0x0000005208597220 */ /* 0x044fe20000410000 */
[C---:B------:R-:W-:Y:S02]  /*19c40*/  FMUL.FTZ R91, R8.reuse, R78 ;  /* 0x0000004e085b7220 */ /* 0x040fe40000410000 */
[----:B------:R2:W-:Y:S01]  /*19c50*/  ST.E desc[UR44][R18.64+0x2d8], R79 ;  /* 0x0002d84f12007985 */ /* 0x0005e2000c10192c */
[----:B------:R-:W-:-:S03]  /*19c60*/  FMUL.FTZ R97, R8, R80 ;  /* 0x0000005008617220 */ /* 0x000fc60000410000 */
[----:B------:R-:W-:Y:S01]  /*19c70*/  ST.E desc[UR44][R18.64+0x2dc], R77 ;  /* 0x0002dc4d12007985 */ /* 0x000fe2000c10192c */
[----:B0-----:R-:W-:-:S03]  /*19c80*/  FMUL.FTZ R83, R8, R76 ;  /* 0x0000004c08537220 */ /* 0x001fc60000410000 */
[----:B------:R0:W-:Y:S01]  /*19c90*/  ST.E desc[UR44][R18.64+0x2e8], R73 ;  /* 0x0002e84912007985 */ /* 0x0001e2000c10192c */
[----:B-1----:R-:W-:-:S03]  /*19ca0*/  FMUL.FTZ R85, R8, R74 ;  /* 0x0000004a08557220 */ /* 0x002fc60000410000 */
[----:B------:R1:W-:Y:S01]  /*19cb0*/  ST.E desc[UR44][R18.64+0x2f8], R75 ;  /* 0x0002f84b12007985 */ /* 0x0003e2000c10192c */
[----:B--2---:R-:W-:-:S03]  /*19cc0*/  FMUL.FTZ R79, R8, R70 ;  /* 0x00000046084f7220 */ /* 0x004fc60000410000 */
[----:B------:R-:W-:Y:S01]  /*19cd0*/  ST.E desc[UR44][R18.64+0x308], R71 ;  /* 0x0003084712007985 */ /* 0x000fe2000c10192c */
[----:B------:R-:W-:-:S03]  /*19ce0*/  FMUL.FTZ R81, R8, R68 ;  /* 0x0000004408517220 */ /* 0x000fc60000410000 */
[----:B------:R2:W-:Y:S01]  /*19cf0*/  ST.E desc[UR44][R18.64+0x30c], R67 ;  /* 0x00030c4312007985 */ /* 0x0005e2000c10192c */
[----:B0-----:R-:W-:-:S03]  /*19d00*/  FMUL.FTZ R73, R8, R66 ;  /* 0x0000004208497220 */ /* 0x001fc60000410000 */
[----:B------:R0:W-:Y:S01]  /*19d10*/  ST.E desc[UR44][R18.64+0x31c], R69 ;  /* 0x00031c4512007985 */ /* 0x0001e2000c10192c */
[----:B-1----:R-:W-:-:S03]  /*19d20*/  FMUL.FTZ R75, R8, R62 ;  /* 0x0000003e084b7220 */ /* 0x002fc60000410000 */
[----:B------:R-:W-:Y:S01]  /*19d30*/  ST.E desc[UR44][R18.64+0x33c], R65 ;  /* 0x00033c4112007985 */ /* 0x000fe2000c10192c */
[----:B------:R-:W-:-:S03]  /*19d40*/  FMUL.FTZ R77, R8, R64 ;  /* 0x00000040084d7220 */ /* 0x000fc60000410000 */
[----:B------:R1:W-:Y:S01]  /*19d50*/  ST.E desc[UR44][R18.64+0x34c], R63 ;  /* 0x00034c3f12007985 */ /* 0x0003e2000c10192c */
[----:B--2---:R-:W-:-:S03]  /*19d60*/  FMUL.FTZ R67, R8, R60 ;  /* 0x0000003c08437220 */ /* 0x004fc60000410000 */
[----:B------:R-:W-:Y:S01]  /*19d70*/  ST.E desc[UR44][R18.64+0x358], R61 ;  /* 0x0003583d12007985 */ /* 0x000fe2000c10192c */
[----:B0-----:R-:W-:-:S03]  /*19d80*/  FMUL.FTZ R69, R8, R58 ;  /* 0x0000003a08457220 */ /* 0x001fc60000410000 */
[----:B------:R0:W-:Y:S04]  /*19d90*/  ST.E desc[UR44][R18.64+0x35c], R57 ;  /* 0x00035c3912007985 */ /* 0x0001e8000c10192c */
[----:B------:R2:W-:Y:S01]  /*19da0*/  ST.E desc[UR44][R18.64+0x36c], R59 ;  /* 0x00036c3b12007985 */ /* 0x0005e2000c10192c */
[C---:B-1----:R-:W-:Y:S01]  /*19db0*/  FMUL.FTZ R63, R8.reuse, R56 ;  /* 0x00000038083f7220 */ /* 0x042fe20000410000 */
[C---:B------:R-:W-:Y:S02]  /*19dc0*/  FMUL.FTZ R65, R8.reuse, R52 ;  /* 0x0000003408417220 */ /* 0x040fe40000410000 */
[----:B------:R-:W-:Y:S01]  /*19dd0*/  ST.E desc[UR44][R18.64+0x38c], R55 ;  /* 0x00038c3712007985 */ /* 0x000fe2000c10192c */
[----:B------:R-:W-:-:S03]  /*19de0*/  FMUL.FTZ R71, R8, R54 ;  /* 0x0000003608477220 */ /* 0x000fc60000410000 */
[----:B------:R1:W-:Y:S01]  /*19df0*/  ST.E desc[UR44][R18.64+0x39c], R53 ;  /* 0x00039c3512007985 */ /* 0x0003e2000c10192c */
[----:B------:R-:W-:-:S03]  /*19e00*/  FMUL.FTZ R51, R8, R51 ;  /* 0x0000003308337220 */ /* 0x000fc60000410000 */
[----:B------:R3:W-:Y:S01]  /*19e10*/  ST.E desc[UR44][R18.64+0x3ac], R47 ;  /* 0x0003ac2f12007985 */ /* 0x0007e2000c10192c */
[----:B0-----:R-:W-:-:S03]  /*19e20*/  FMUL.FTZ R57, R8, R50 ;  /* 0x0000003208397220 */ /* 0x001fc60000410000 */
[----:B------:R-:W-:Y:S01]  /*19e30*/  ST.E desc[UR44][R18.64+0x3bc], R49 ;  /* 0x0003bc3112007985 */ /* 0x000fe2000c10192c */
[----:B--2---:R-:W-:-:S03]  /*19e40*/  FMUL.FTZ R59, R8, R48 ;  /* 0x00000030083b7220 */ /* 0x004fc60000410000 */
[----:B------:R-:W-:Y:S01]  /*19e50*/  ST.E desc[UR44][R18.64+0x3dc], R45 ;  /* 0x0003dc2d12007985 */ /* 0x000fe2000c10192c */
[----:B-1----:R-:W-:-:S03]  /*19e60*/  FMUL.FTZ R53, R8, R46 ;  /* 0x0000002e08357220 */ /* 0x002fc60000410000 */
[----:B------:R0:W-:Y:S01]  /*19e70*/  ST.E desc[UR44][R18.64+0x3ec], R43 ;  /* 0x0003ec2b12007985 */ /* 0x0001e2000c10192c */
[C---:B------:R-:W-:Y:S01]  /*19e80*/  FMUL.FTZ R55, R8.reuse, R42 ;  /* 0x0000002a08377220 */ /* 0x040fe20000410000 */
[C---:B------:R-:W-:Y:S01]  /*19e90*/  FMUL.FTZ R61, R8.reuse, R44 ;  /* 0x0000002c083d7220 */ /* 0x040fe20000410000 */
[C---:B------:R-:W-:Y:S01]  /*19ea0*/  FMUL.FTZ R41, R8.reuse, R41 ;  /* 0x0000002908297220 */ /* 0x040fe20000410000 */
[C---:B------:R-:W-:Y:S01]  /*19eb0*/  FMUL.FTZ R29, R8.reuse, R29 ;  /* 0x0000001d081d7220 */ /* 0x040fe20000410000 */
[C---:B------:R-:W-:Y:S01]  /*19ec0*/  FMUL.FTZ R39, R8.reuse, R39 ;  /* 0x0000002708277220 */ /* 0x040fe20000410000 */
[C---:B---3--:R-:W-:Y:S01]  /*19ed0*/  FMUL.FTZ R47, R8.reuse, R38 ;  /* 0x00000026082f7220 */ /* 0x048fe20000410000 */
[C---:B------:R-:W-:Y:S01]  /*19ee0*/  FMUL.FTZ R35, R8.reuse, R35 ;  /* 0x0000002308237220 */ /* 0x040fe20000410000 */
[C---:B0-----:R-:W-:Y:S01]  /*19ef0*/  FMUL.FTZ R43, R8.reuse, R28 ;  /* 0x0000001c082b7220 */ /* 0x041fe20000410000 */
        /* <DEDUP_REMOVED lines=39> */
[----:B------:R2:W-:Y:S01]  /*1a170*/  ST.E desc[UR44][R18.64+0x438], R27 ;  /* 0x0004381b12007985 */ /* 0x0005e2000c10192c */
[----:B------:R3:W-:Y:S06]  /*1a180*/  BAR.SYNC.DEFER_BLOCKING R28, 0x100 ;  /* 0x0004001c0000751d */ /* 0x0007ec0000010000 */
[----:B0-----:R-:W4:Y:S04]  /*1a190*/  LD.E R29, desc[UR44][R18.64+0x240] ;  /* 0x0002402c121d7980 */ /* 0x001f28000c101900 */
[----:B------:R-:W3:Y:S04]  /*1a1a0*/  LD.E R26, desc[UR44][R2.64] ;  /* 0x0000002c021a7980 */ /* 0x000ee8000c101900 */
[----:B------:R-:W3:Y:S04]  /*1a1b0*/  LD.E.64 R8, desc[UR44][R18.64+0x88] ;  /* 0x0000882c12087980 */ /* 0x000ee8000c101b00 */
[----:B----4-:R0:W-:Y:S04]  /*1a1c0*/  ST.E desc[UR44][R18.64+0x240], R29 ;  /* 0x0002401d12007985 */ /* 0x0101e8000c10192c */
[----:B-1----:R-:W4:Y:S04]  /*1a1d0*/  LD.E R35, desc[UR44][R6.64] ;  /* 0x0000002c06237980 */ /* 0x002f28000c101900 */
[----:B----4-:R1:W-:Y:S04]  /*1a1e0*/  ST.E desc[UR44][R6.64], R35 ;  /* 0x0000002306007985 */ /* 0x0103e8000c10192c */
[----:B------:R-:W4:Y:S04]  /*1a1f0*/  LD.E R39, desc[UR44][R16.64] ;  /* 0x0000002c10277980 */ /* 0x000f28000c101900 */
[----:B----4-:R4:W-:Y:S04]  /*1a200*/  ST.E desc[UR44][R16.64], R39 ;  /* 0x0000002710007985 */ /* 0x0109e8000c10192c */
[----:B------:R-:W2:Y:S04]  /*1a210*/  LD.E R41, desc[UR44][R20.64] ;  /* 0x0000002c14297980 */ /* 0x000ea8000c101900 */
[----:B--2---:R2:W-:Y:S04]  /*1a220*/  ST.E desc[UR44][R20.64], R41 ;  /* 0x0000002914007985 */ /* 0x0045e8000c10192c */
[----:B------:R-:W3:Y:S04]  /*1a230*/  LD.E R27, desc[UR44][R18.64+0x250] ;  /* 0x0002502c121b7980 */ /* 0x000ee8000c101900 */
[----:B------:R-:W3:Y:S04]  /*1a240*/  LD.E R43, desc[UR44][R18.64+0x254] ;  /* 0x0002542c122b7980 */ /* 0x000ee8000c101900 */
[----:B------:R-:W3:Y:S04]  /*1a250*/  LD.E R45, desc[UR44][R18.64+0x258] ;  /* 0x0002582c122d7980 */ /* 0x000ee8000c101900 */
[----:B0-----:R-:W3:Y:S04]  /*1a260*/  LD.E R29, desc[UR44][R18.64+0x25c] ;  /* 0x00025c2c121d7980 */ /* 0x001ee8000c101900 */
[----:B------:R-:W3:Y:S04]  /*1a270*/  LD.E R47, desc[UR44][R18.64+0x260] ;  /* 0x0002602c122f7980 */ /* 0x000ee8000c101900 */
[----:B------:R-:W3:Y:S04]  /*1a280*/  LD.E R49, desc[UR44][R18.64+0x264] ;  /* 0x0002642c12317980 */ /* 0x000ee8000c101900 */
[----:B-1----:R-:W3:Y:S04]  /*1a290*/  LD.E R35, desc[UR44][R18.64+0x268] ;  /* 0x0002682c12237980 */ /* 0x002ee8000c101900 */
[----:B------:R-:W3:Y:S04]  /*1a2a0*/  LD.E R51, desc[UR44][R18.64+0x26c] ;  /* 0x00026c2c12337980 */ /* 0x000ee8000c101900 */
[----:B----4-:R-:W4:Y:S04]  /*1a2b0*/  LD.E R39, desc[UR44][R18.64+0x270] ;  /* 0x0002702c12277980 */ /* 0x010f28000c101900 */
[----:B------:R-:W4:Y:S04]  /*1a2c0*/  LD.E R53, desc[UR44][R18.64+0x274] ;  /* 0x0002742c12357980 */ /* 0x000f28000c101900 */
[----:B--2---:R-:W2:Y:S04]  /*1a2d0*/  LD.E R41, desc[UR44][R18.64+0x278] ;  /* 0x0002782c12297980 */ /* 0x004ea8000c101900 */
        /* <DEDUP_REMOVED lines=64> */
[----:B------:R0:W-:Y:S04]  /*1a6e0*/  ST.E desc[UR44][R18.64+0x250], R27 ;  /* 0x0002501b12007985 */ /* 0x0001e8000c10192c */
[----:B------:R-:W-:Y:S04]  /*1a6f0*/  ST.E desc[UR44][R18.64+0x254], R43 ;  /* 0x0002542b12007985 */ /* 0x000fe8000c10192c */
[----:B------:R-:W-:Y:S04]  /*1a700*/  ST.E desc[UR44][R18.64+0x258], R45 ;  /* 0x0002582d12007985 */ /* 0x000fe8000c10192c */
[----:B------:R1:W-:Y:S04]  /*1a710*/  ST.E desc[UR44][R18.64+0x25c], R29 ;  /* 0x00025c1d12007985 */ /* 0x0003e8000c10192c */
[----:B------:R-:W-:Y:S04]  /*1a720*/  ST.E desc[UR44][R18.64+0x260], R47 ;  /* 0x0002602f12007985 */ /* 0x000fe8000c10192c */
[----:B------:R-:W-:Y:S04]  /*1a730*/  ST.E desc[UR44][R18.64+0x264], R49 ;  /* 0x0002643112007985 */ /* 0x000fe8000c10192c */
[----:B------:R1:W-:Y:S04]  /*1a740*/  ST.E desc[UR44][R18.64+0x268], R35 ;  /* 0x0002682312007985 */ /* 0x0003e8000c10192c */
[----:B------:R-:W-:Y:S04]  /*1a750*/  ST.E desc[UR44][R18.64+0x26c], R51 ;  /* 0x00026c3312007985 */ /* 0x000fe8000c10192c */
[----:B----4-:R4:W-:Y:S04]  /*1a760*/  ST.E desc[UR44][R18.64+0x270], R39 ;  /* 0x0002702712007985 */ /* 0x0109e8000c10192c */
[----:B------:R-:W-:Y:S04]  /*1a770*/  ST.E desc[UR44][R18.64+0x274], R53 ;  /* 0x0002743512007985 */ /* 0x000fe8000c10192c */
[----:B--2---:R2:W-:Y:S04]  /*1a780*/  ST.E desc[UR44][R18.64+0x278], R41 ;  /* 0x0002782912007985 */ /* 0x0045e8000c10192c */
[----:B------:R2:W-:Y:S04]  /*1a790*/  ST.E desc[UR44][R18.64+0x27c], R55 ;  /* 0x00027c3712007985 */ /* 0x0005e8000c10192c */
[----:B------:R2:W-:Y:S04]  /*1a7a0*/  ST.E desc[UR44][R18.64+0x280], R57 ;  /* 0x0002803912007985 */ /* 0x0005e8000c10192c */
[----:B------:R2:W-:Y:S04]  /*1a7b0*/  ST.E desc[UR44][R18.64+0x284], R59 ;  /* 0x0002843b12007985 */ /* 0x0005e8000c10192c */
[----:B------:R2:W-:Y:S04]  /*1a7c0*/  ST.E desc[UR44][R18.64+0x288], R61 ;  /* 0x0002883d12007985 */ /* 0x0005e8000c10192c */
[----:B------:R2:W-:Y:S04]  /*1a7d0*/  ST.E desc[UR44][R18.64+0x28c], R63 ;  /* 0x00028c3f12007985 */ /* 0x0005e8000c10192c */
[----:B0-----:R-:W3:Y:S04]  /*1a7e0*/  LD.E R27, desc[UR44][R18.64+0x290] ;  /* 0x0002902c121b7980 */ /* 0x001ee8000c101900 */
[----:B-1----:R-:W3:Y:S04]  /*1a7f0*/  LD.E R29, desc[UR44][R18.64+0x298] ;  /* 0x0002982c121d7980 */ /* 0x002ee8000c101900 */
[----:B------:R-:W3:Y:S04]  /*1a800*/  LD.E R35, desc[UR44][R18.64+0x29c] ;  /* 0x00029c2c12237980 */ /* 0x000ee8000c101900 */
[----:B----4-:R-:W4:Y:S04]  /*1a810*/  LD.E R39, desc[UR44][R18.64+0x2a4] ;  /* 0x0002a42c12277980 */ /* 0x010f28000c101900 */
        /* <DEDUP_REMOVED lines=74> */
[----:B----4-:R4:W-:Y:S04]  /*1acc0*/  ST.E desc[UR44][R18.64+0x2a4], R39 ;  /* 0x0002a42712007985 */ /* 0x0109e8000c10192c */
        /* <DEDUP_REMOVED lines=82> */
[C---:B------:R-:W-:Y:S01]  /*1b1f0*/  VIADD R26, R8.reuse, 0x80 ;  /* 0x00000080081a7836 */ /* 0x040fe20000000000 */
        /* <DEDUP_REMOVED lines=22> */
[----:B---3--:R-:W3:Y:S04]  /*1b360*/  LD.E R35, desc[UR44][R18.64+0x26c] ;  /* 0x00026c2c12237980 */ /* 0x008ee8000c101900 */
[----:B------:R-:W3:Y:S04]  /*1b370*/  LD.E R36, desc[UR44][R18.64+0x270] ;  /* 0x0002702c12247980 */ /* 0x000ee8000c101900 */
[----:B------:R-:W3:Y:S04]  /*1b380*/  LD.E R37, desc[UR44][R18.64+0x274] ;  /* 0x0002742c12257980 */ /* 0x000ee8000c101900 */
[----:B------:R-:W3:Y:S04]  /*1b390*/  LD.E R38, desc[UR44][R18.64+0x278] ;  /* 0x0002782c12267980 */ /* 0x000ee8000c101900 */
[----:B----4-:R-:W3:Y:S04]  /*1b3a0*/  LD.E R39, desc[UR44][R18.64+0x27c] ;  /* 0x00027c2c12277980 */ /* 0x010ee8000c101900 */
        /* <DEDUP_REMOVED lines=119> */
[----:B------:R-:W-:Y:S01]  /*1bb20*/  R2UR UR7, R9 ;  /* 0x00000000090772ca */ /* 0x000fe200000e0000 */
[----:B------:R-:W-:Y:S01]  /*1bb30*/  VOTEU.ANY UP0, P0 ;  /* 0x00000000003f7886 */ /* 0x000fe20000000100 */
[----:B---3--:R-:W-:-:S11]  /*1bb40*/  WARPGROUP.ARRIVE ;  /* 0x00000000000079c5 */ /* 0x008fd60000000000 */
        /* <DEDUP_REMOVED lines=820> */
[----:B--2---:R2:W-:Y:S04]  /*1ee90*/  ST.E desc[UR44][R16.64], R13 ;  /* 0x0000000d10007985 */ /* 0x0045e8000c10192c */
[----:B------:R-:W3:Y:S04]  /*1eea0*/  LD.E R15, desc[UR44][R20.64] ;  /* 0x0000002c140f7980 */ /* 0x000ee8000c101900 */
[----:B---3--:R3:W-:Y:S04]  /*1eeb0*/  ST.E desc[UR44][R20.64], R15 ;  /* 0x0000000f14007985 */ /* 0x0087e8000c10192c */
[----:B0-----:R-:W4:Y:S04]  /*1eec0*/  LD.E R5, desc[UR44][R18.64+0x250] ;  /* 0x0002502c12057980 */ /* 0x001f28000c101900 */
[----:B-1----:R-:W4:Y:S04]  /*1eed0*/  LD.E R6, desc[UR44][R18.64+0x254] ;  /* 0x0002542c12067980 */ /* 0x002f28000c101900 */
        /* <DEDUP_REMOVED lines=124> */
[----:B------:R0:W-:Y:S04]  /*1f6a0*/  ST.E desc[UR44][R18.64+0x258], R7 ;  /* 0x0002580712007985 */ /* 0x0001e8000c10192c */
[----:B------:R1:W-:Y:S04]  /*1f6b0*/  ST.E desc[UR44][R18.64+0x25c], R8 ;  /* 0x00025c0812007985 */ /* 0x0003e8000c10192c */
[----:B------:R4:W-:Y:S04]  /*1f6c0*/  ST.E desc[UR44][R18.64+0x260], R9 ;  /* 0x0002600912007985 */ /* 0x0009e8000c10192c */
[----:B------:R4:W-:Y:S04]  /*1f6d0*/  ST.E desc[UR44][R18.64+0x264], R10 ;  /* 0x0002640a12007985 */ /* 0x0009e8000c10192c */
[----:B------:R4:W-:Y:S04]  /*1f6e0*/  ST.E desc[UR44][R18.64+0x268], R11 ;  /* 0x0002680b12007985 */ /* 0x0009e8000c10192c */
[----:B------:R4:W-:Y:S04]  /*1f6f0*/  ST.E desc[UR44][R18.64+0x26c], R12 ;  /* 0x00026c0c12007985 */ /* 0x0009e8000c10192c */
        /* <DEDUP_REMOVED lines=116> */
[----:B0-----:R-:W1:Y:S04]  /*1fe40*/  LDL.64 R6, [R1+0x190] ;  /* 0x0001900001067983 */ /* 0x001e680000100a00 */
[----:B------:R4:W5:Y:S04]  /*1fe50*/  LD.E R5, desc[UR44][R2.64] ;  /* 0x0000002c02057980 */ /* 0x000968000c101900 */
[----:B-1----:R-:W2:Y:S01]  /*1fe60*/  LD.E R8, desc[UR44][R6.64] ;  /* 0x0000002c06087980 */ /* 0x002ea2000c101900 */
[----:B------:R-:W-:Y:S01]  /*1fe70*/  BSSY B0, `(.L_x_13093) ;  /* 0x0000005000007945 */ /* 0x000fe20003800000 */
[----:B--2---:R-:W-:-:S04]  /*1fe80*/  LOP3.LUT R8, R8, 0x1, RZ, 0xfc, !PT ;  /* 0x0000000108087812 */ /* 0x004fc800078efcff */
[----:B------:R-:W-:-:S13]  /*1fe90*/  ISETP.NE.AND P0, PT, R8, 0x3, PT ;  /* 0x000000030800780c */ /* 0x000fda0003f05270 */
[----:B----4-:R-:W-:Y:S05]  /*1fea0*/  @!P0 BRA `(.L_x_13094) ;  /* 0x0000000000048947 */ /* 0x010fea0003800000 */
[----:B------:R-:W-:Y:S01]  /*1feb0*/  BPT.TRAP 0x1 ;  /* 0x000000040000795c */ /* 0x000fe20000300000 */
.L_x_13094:
[----:B------:R-:W-:Y:S05]  /*1fec0*/  BSYNC B0 ;  /* 0x0000000000007941 */ /* 0x000fea0003800000 */
.L_x_13093:
        /* <DEDUP_REMOVED lines=9> */
.L_x_13076:
[----:B------:R-:W-:-:S13]  /*1ff60*/  ISETP.GE.AND P0, PT, R0, R202, PT ;  /* 0x000000ca0000720c */ /* 0x000fda0003f06270 */
[----:B------:R-:W-:Y:S05]  /*1ff70*/  @!P0 BRA `(.L_x_13096) ;  /* 0x000000ac00288947 */ /* 0x000fea0003800000 */
[----:B------:R0:W5:Y:S02]  /*1ff80*/  LDL.64 R2, [R1+0x150] ;  /* 0x0001500001027983 */ /* 0x0001640000100a00 */
.L_x_13125:
[----:B-12--5:R-:W2:Y:S04]  /*1ff90*/  LD.E R5, desc[UR44][R2.64] ;  /* 0x0000002c02057980 */ /* 0x026ea8000c101900 */
        /* <DEDUP_REMOVED lines=20> */
.L_x_13098:
[----:B------:R-:W-:Y:S05]  /*200e0*/  BSYNC B0 ;  /* 0x0000000000007941 */ /* 0x000fea0003800000 */
.L_x_13097:
        /* <DEDUP_REMOVED lines=13> */
.L_x_13100:
[----:B------:R-:W-:Y:S05]  /*201c0*/  BSYNC B0 ;  /* 0x0000000000007941 */ /* 0x000fea0003800000 */
.L_x_13099:
        /* <DEDUP_REMOVED lines=8> */
.L_x_13102:
[----:B------:R-:W-:Y:S05]  /*20250*/  BSYNC B0 ;  /* 0x0000000000007941 */ /* 0x000fea0003800000 */
.L_x_13101:
[----:B------:R-:W2:Y:S04]  /*20260*/  LD.E R5, desc[UR44][R2.64] ;  /* 0x0000002c02057980 */ /* 0x000ea8000c101900 */
[----:B------:R-:W2:Y:S01]  /*20270*/  LDL.64 R14, [R1+0x80] ;  /* 0x00008000010e7983 */ /* 0x000ea20000100a00 */
[----:B------:R-:W-:Y:S05]  /*20280*/  WARPSYNC.ALL ;  /* 0x0000000000007948 */ /* 0x000fea0003800000 */
[----:B------:R3:W-:Y:S04]  /*20290*/  STL [R1+0x60], RZ ;  /* 0x000060ff01007387 */ /* 0x0007e80000100800 */
[----:B------:R-:W4:Y:S01]  /*202a0*/  LD.E.64 R20, desc[UR44][R18.64+0x78] ;  /* 0x0000782c12147980 */ /* 0x000f22000c101b00 */
[----:B------:R-:W-:-:S05]  /*202b0*/  IMAD.MOV.U32 R4, RZ, RZ, 0x1 ;  /* 0x00000001ff047424 */ /* 0x000fca00078e00ff */
[----:B------:R3:W-:Y:S04]  /*202c0*/  STL [R1+0x60], R4 ;  /* 0x0000600401007387 */ /* 0x0007e80000100800 */
[----:B-1---5:R-:W3:Y:S04]  /*202d0*/  LD.E.64 R8, desc[UR44][R18.64+0x78] ;  /* 0x0000782c12087980 */ /* 0x022ee8000c101b00 */
[----:B------:R1:W-:Y:S04]  /*202e0*/  STL [R1+0x60], R4 ;  /* 0x0000600401007387 */ /* 0x0003e80000100800 */
[----:B------:R-:W3:Y:S01]  /*202f0*/  LD.E.64 R10, desc[UR44][R18.64+0x78] ;  /* 0x0000782c120a7980 */ /* 0x000ee2000c101b00 */
        /* <DEDUP_REMOVED lines=49> */
.L_x_13105:
[----:B------:R-:W-:Y:S05]  /*20610*/  BSYNC B0 ;  /* 0x0000000000007941 */ /* 0x000fea0003800000 */
.L_x_13104:
        /* <DEDUP_REMOVED lines=13> */
.L_x_13107:
[----:B------:R-:W-:Y:S05]  /*206f0*/  BSYNC B0 ;  /* 0x0000000000007941 */ /* 0x000fea0003800000 */
.L_x_13106:
        /* <DEDUP_REMOVED lines=8> */
.L_x_13109:
[----:B------:R-:W-:Y:S05]  /*20780*/  BSYNC B0 ;  /* 0x0000000000007941 */ /* 0x000fea0003800000 */
.L_x_13108:
[----:B------:R-:W2:Y:S04]  /*20790*/  LD.E R21, desc[UR44][R2.64] ;  /* 0x0000002c02157980 */ /* 0x000ea8000c101900 */
[----:B------:R-:W2:Y:S04]  /*207a0*/  LDL.64 R6, [R1+0xf8] ;  /* 0x0000f80001067983 */ /* 0x000ea80000100a00 */
[----:B------:R-:W3:Y:S04]  /*207b0*/  LDL R5, [R1+0x70] ;  /* 0x0000700001057983 */ /* 0x000ee80000100800 */
[----:B-1---5:R-:W4:Y:S04]  /*207c0*/  LDL.64 R8, [R1+0xf0] ;  /* 0x0000f00001087983 */ /* 0x022f280000100a00 */
        /* <DEDUP_REMOVED lines=173> */
[----:B------:R2:W-:Y:S01]  /*212a0*/  STL [R1+0x70], R4 ;  /* 0x0000700401007387 */ /* 0x0005e20000100800 */
[----:B------:R-:W-:-:S02]  /*212b0*/  WARPGROUP.DEPBAR.LE gsb0, 0x0 ;  /* 0x00008000000079c5 */ /* 0x000fc40000010000 */
[----:B------:R-:W-:-:S06]  /*212c0*/  WARPGROUP.ARRIVE ;  /* 0x00000000000079c5 */ /* 0x000fcc0000000000 */
[----:B------:R-:W-:Y:S01]  /*212d0*/  HGMMA.64x96x16.F32.BF16 R24, gdesc[UR4], R24, gsb0 ;  /* 0x01600000041879f0 */ /* 0x000fe20008001818 */
[----:B------:R2:W-:Y:S01]  /*212e0*/  STL [R1+0x70], R4 ;  /* 0x0000700401007387 */ /* 0x0005e20000100800 */
[----:B-1----:R-:W-:-:S03]  /*212f0*/  SHF.R.U32.HI R103, RZ, 0x7, R72 ;  /* 0x00000007ff677819 */ /* 0x002fc60000011648 */
        /* <DEDUP_REMOVED lines=16> */
[----:B------:R-:W3:Y:S04]  /*21400*/  LD.E R6, desc[UR44][R16.64] ;  /* 0x0000002c10067980 */ /* 0x000ee8000c101900 */
[----:B------:R2:W5:Y:S01]  /*21410*/  LD.E R5, desc[UR44][R2.64] ;  /* 0x0000002c02057980 */ /* 0x000562000c101900 */
[----:B------:R-:W-:Y:S01]  /*21420*/  BSSY B0, `(.L_x_13111) ;  /* 0x0000005000007945 */ /* 0x000fe20003800000 */
[----:B---3--:R-:W-:-:S04]  /*21430*/  LOP3.LUT R6, R6, 0x1, RZ, 0xfc, !PT ;  /* 0x0000000106067812 */ /* 0x008fc800078efcff */
[----:B------:R-:W-:-:S13]  /*21440*/  ISETP.NE.AND P0, PT, R6, 0x3, PT ;  /* 0x000000030600780c */ /* 0x000fda0003f05270 */
[----:B--2---:R-:W-:Y:S05]  /*21450*/  @!P0 BRA `(.L_x_13112) ;  /* 0x0000000000048947 */ /* 0x004fea0003800000 */
[----:B------:R-:W-:Y:S01]  /*21460*/  BPT.TRAP 0x1 ;  /* 0x000000040000795c */ /* 0x000fe20000300000 */
.L_x_13112:
[----:B------:R-:W-:Y:S05]  /*21470*/  BSYNC B0 ;  /* 0x0000000000007941 */ /* 0x000fea0003800000 */
.L_x_13111:
        /* <DEDUP_REMOVED lines=69> */
.L_x_13116:
[----:B------:R-:W-:-:S13]  /*218d0*/  ISETP.NE.AND P0, PT, R13, 0x1, PT ;  /* 0x000000010d00780c */ /* 0x000fda0003f05270 */
[----:B------:R-:W-:-:S05]  /*218e0*/  @P0 IMAD.HI.U32 R10, R7, R14, RZ ;  /* 0x0000000e070a0227 */ /* 0x000fca00078e00ff */
[----:B------:R-:W-:-:S07]  /*218f0*/  @P0 SHF.R.U32.HI R7, RZ, R15, R10 ;  /* 0x0000000fff070219 */ /* 0x000fce000001160a */
.L_x_13117:
[----:B------:R-:W-:Y:S05]  /*21900*/  BSYNC B1 ;  /* 0x0000000000017941 */ /* 0x000fea0003800000 */
.L_x_13115:
[----:B------:R-:W-:-:S05]  /*21910*/  IMAD R10, R7, R13, R92 ;  /* 0x0000000d070a7224 */ /* 0x000fca00078e025c */
[----:B------:R-:W-:Y:S02]  /*21920*/  VIMNMX R5, R5, R10, !PT ;  /* 0x0000000a05057248 */ /* 0x000fe40007fe0100 */
[----:B------:R-:W-:-:S07]  /*21930*/  VIADDMNMX R6, R10, R13, R6, PT ;  /* 0x0000000d0a067246 */ /* 0x000fce0003800106 */
.L_x_13114:
[----:B------:R-:W-:Y:S05]  /*21940*/  BSYNC B0 ;  /* 0x0000000000007941 */ /* 0x000fea0003800000 */
.L_x_13113:
[C---:B------:R-:W-:Y:S01]  /*21950*/  ISETP.GE.AND P0, PT, R12.reuse, 0x2, PT ;  /* 0x000000020c00780c */ /* 0x040fe20003f06270 */
[----:B------:R-:W1:Y:S01]  /*21960*/  SHFL.IDX PT, R90, R90, 0x1, 0x1c1f ;  /* 0x003c1f005a5a7f89 */ /* 0x000e6200000e0000 */
[C---:B------:R-:W-:Y:S01]  /*21970*/  ISETP.GE.AND P2, PT, R12.reuse, 0xa, PT ;  /* 0x0000000a0c00780c */ /* 0x040fe20003f46270 */
        /* <DEDUP_REMOVED lines=12> */
[----:B-1----:R-:W-:Y:S01]  /*21a40*/  IMAD.IADD R7, R17, 0x1, R90 ;  /* 0x0000000111077824 */ /* 0x002fe200078e025a */
[----:B------:R-:W-:Y:S02]  /*21a50*/  FSEL R86, R29, -INF , !P0 ;  /* 0xff8000001d567808 */ /* 0x000fe40004000000 */
        /* <DEDUP_REMOVED lines=113> */
.L_x_13121:
[----:B------:R-:W-:-:S13]  /*22170*/  ISETP.NE.AND P6, PT, R13, 0x1, PT ;  /* 0x000000010d00780c */ /* 0x000fda0003fc5270 */
[----:B------:R-:W-:-:S05]  /*22180*/  @P6 IMAD.HI.U32 R14, R8, R14, RZ ;  /* 0x0000000e080e6227 */ /* 0x000fca00078e00ff */
[----:B------:R-:W-:-:S07]  /*22190*/  @P6 SHF.R.U32.HI R8, RZ, R15, R14 ;  /* 0x0000000fff086219 */ /* 0x000fce000001160e */
.L_x_13122:
[----:B------:R-:W-:Y:S05]  /*221a0*/  BSYNC B1 ;  /* 0x0000000000017941 */ /* 0x000fea0003800000 */
.L_x_13120:
[----:B------:R-:W-:-:S05]  /*221b0*/  IMAD R8, R8, R13, R92 ;  /* 0x0000000d08087224 */ /* 0x000fca00078e025c */
[----:B------:R-:W-:Y:S02]  /*221c0*/  VIADDMNMX R6, R8, R13, R6, PT ;  /* 0x0000000d08067246 */ /* 0x000fe40003800106 */
[----:B------:R-:W-:-:S07]  /*221d0*/  VIMNMX R7, R7, R8, !PT ;  /* 0x0000000807077248 */ /* 0x000fce0007fe0100 */
.L_x_13119:
[----:B------:R-:W-:Y:S05]  /*221e0*/  BSYNC B0 ;  /* 0x0000000000007941 */ /* 0x000fea0003800000 */
.L_x_13118:
        /* <DEDUP_REMOVED lines=74> */
[----:B--2---:R-:W-:Y:S02]  /*22690*/  FMNMX.FTZ R5, R160, R8, !PT ;  /* 0x00000008a0057209 */ /* 0x004fe40007810000 */
[----:B------:R-:W-:-:S02]  /*226a0*/  FMNMX.FTZ R10, R26, R9, !PT ;  /* 0x000000091a0a7209 */ /* 0x000fc40007810000 */
[----:B------:R-:W-:Y:S02]  /*226b0*/  FMNMX.FTZ R5, R88, R5, !PT ;  /* 0x0000000558057209 */ /* 0x000fe40007810000 */
[----:B------:R-:W-:Y:S02]  /*226c0*/  FSEL R59, R59, -INF , !P5 ;  /* 0xff8000003b3b7808 */ /* 0x000fe40006800000 */
        /* <DEDUP_REMOVED lines=32> */
[----:B------:R-:W1:Y:S01]  /*228d0*/  SHFL.BFLY PT, R11, R10, 0x2, 0x1f ;  /* 0x0c401f000a0b7f89 */ /* 0x000e6200000e0000 */
[----:B------:R-:W-:-:S04]  /*228e0*/  FMNMX.FTZ R5, R47, R12, !PT ;  /* 0x0000000c2f057209 */ /* 0x000fc80007810000 */
[----:B------:R-:W-:-:S04]  /*228f0*/  FMNMX.FTZ R12, R50, R5, !PT ;  /* 0x00000005320c7209 */ /* 0x000fc80007810000 */
[----:B------:R-:W-:-:S04]  /*22900*/  FMNMX.FTZ R5, R51, R12, !PT ;  /* 0x0000000c33057209 */ /* 0x000fc80007810000 */
[----:B------:R-:W-:-:S04]  /*22910*/  FMNMX.FTZ R12, R54, R5, !PT ;  /* 0x00000005360c7209 */ /* 0x000fc80007810000 */
[----:B------:R-:W-:Y:S02]  /*22920*/  FMNMX.FTZ R5, R55, R12, !PT ;  /* 0x0000000c37057209 */ /* 0x000fe40007810000 */
[C---:B------:R-:W-:Y:S02]  /*22930*/  ISETP.GT.AND P1, PT, R7.reuse, 0x49, !P1 ;  /* 0x000000490700780c */ /* 0x040fe40004f24270 */
[----:B------:R-:W-:Y:S02]  /*22940*/  ISETP.LT.OR P0, PT, R6, 0x49, P0 ;  /* 0x000000490600780c */ /* 0x000fe40000701670 */
[----:B------:R-:W-:Y:S02]  /*22950*/  FMNMX.FTZ R12, R58, R5, !PT ;  /* 0x000000053a0c7209 */ /* 0x000fe40007810000 */
[----:B------:R-:W-:Y:S02]  /*22960*/  ISETP.GT.AND P2, PT, R7, 0x50, !P2 ;  /* 0x000000500700780c */ /* 0x000fe40005744270 */
[----:B-1----:R-:W-:-:S02]  /*22970*/  FMNMX.FTZ R13, R10, R11, !PT ;  /* 0x0000000b0a0d7209 */ /* 0x002fc40007810000 */
[----:B------:R-:W-:Y:S02]  /*22980*/  ISETP.LT.OR P1, PT, R6, 0x4a, P1 ;  /* 0x0000004a0600780c */ /* 0x000fe40000f21670 */
[----:B------:R-:W-:Y:S02]  /*22990*/  FSEL R62, R62, -INF , !P0 ;  /* 0xff8000003e3e7808 */ /* 0x000fe40004000000 */
[----:B------:R-:W-:Y:S01]  /*229a0*/  FMNMX.FTZ R5, R59, R12, !PT ;  /* 0x0000000c3b057209 */ /* 0x000fe20007810000 */
[----:B------:R-:W1:Y:S01]  /*229b0*/  SHFL.BFLY PT, R14, R13, 0x1, 0x1f ;  /* 0x0c201f000d0e7f89 */ /* 0x000e6200000e0000 */
[----:B------:R-:W-:Y:S02]  /*229c0*/  ISETP.GT.AND P3, PT, R7, 0x51, !P3 ;  /* 0x000000510700780c */ /* 0x000fe40005f64270 */
        /* <DEDUP_REMOVED lines=16> */
[----:B------:R-:W-:Y:S02]  /*22ad0*/  FMNMX.FTZ R11, R71, R6, !PT ;  /* 0x00000006470b7209 */ /* 0x000fe40007810000 */
[----:B-1----:R-:W-:Y:S01]  /*22ae0*/  FMNMX.FTZ R12, R13, R14, !PT ;  /* 0x0000000e0d0c7209 */ /* 0x002fe20007810000 */
[----:B------:R-:W2:Y:S04]  /*22af0*/  LDL.64 R6, [R1+0x220] ;  /* 0x0002200001067983 */ /* 0x000ea80000100a00 */
[----:B------:R-:W-:Y:S04]  /*22b00*/  STL.64 [R1+0x210], R10 ;  /* 0x0002100a01007387 */ /* 0x000fe80000100a00 */
[----:B------:R-:W4:Y:S04]  /*22b10*/  LDL R13, [R1+0x214] ;  /* 0x00021400010d7983 */ /* 0x000f280000100800 */
[----:B------:R-:W-:Y:S04]  /*22b20*/  STL [R1+0x210], R12 ;  /* 0x0002100c01007387 */ /* 0x000fe80000100800 */
[----:B------:R-:W3:Y:S04]  /*22b30*/  LDL R14, [R1+0x210] ;  /* 0x00021000010e7983 */ /* 0x000ee80000100800 */
[----:B----4-:R-:W1:Y:S02]  /*22b40*/  SHFL.BFLY PT, R10, R13, 0x2, 0x1f ;  /* 0x0c401f000d0a7f89 */ /* 0x010e6400000e0000 */
[----:B-1----:R-:W-:-:S05]  /*22b50*/  FMNMX.FTZ R10, R10, R13, !PT ;  /* 0x0000000d0a0a7209 */ /* 0x002fca0007810000 */
[----:B------:R-:W1:Y:S01]  /*22b60*/  SHFL.BFLY PT, R11, R10, 0x1, 0x1f ;  /* 0x0c201f000a0b7f89 */ /* 0x000e6200000e0000 */
[----:B---3--:R-:W-:Y:S01]  /*22b70*/  FMUL.FTZ R5, R41, R14 ;  /* 0x0000000e29057220 */ /* 0x008fe20000410000 */
[----:B------:R-:W-:-:S04]  /*22b80*/  FSETP.NEU.FTZ.AND P0, PT, R14, -INF , PT ;  /* 0xff8000000e00780b */ /* 0x000fc80003f1d000 */
[----:B------:R-:W-:Y:S02]  /*22b90*/  FSEL R5, R5, RZ, P0 ;  /* 0x000000ff05057208 */ /* 0x000fe40000000000 */
[----:B------:R-:W-:-:S03]  /*22ba0*/  FSEL R13, R14, RZ, P0 ;  /* 0x000000ff0e0d7208 */ /* 0x000fc60000000000 */
        /* <DEDUP_REMOVED lines=8> */
[----:B-1----:R-:W-:Y:S01]  /*22c30*/  FMNMX.FTZ R10, R10, R11, !PT ;  /* 0x0000000b0a0a7209 */ /* 0x002fe20007810000 */
[-CC-:B------:R-:W-:Y:S01]  /*22c40*/  FFMA.FTZ R34, R72, R41.reuse, -R5.reuse ;  /* 0x0000002948227223 */ /* 0x180fe20000010805 */
[----:B------:R-:W-:-:S02]  /*22c50*/  FFMA.FTZ R176, R82, R41, -R5 ;  /* 0x0000002952b07223 */ /* 0x000fc40000010805 */
        /* <DEDUP_REMOVED lines=16> */
[C---:B------:R-:W-:Y:S01]  /*22d60*/  FMUL.FTZ R5, R10.reuse, R41 ;  /* 0x000000290a057220 */ /* 0x040fe20000410000 */
[----:B------:R-:W-:-:S02]  /*22d70*/  FSEL R12, R10, RZ, P0 ;  /* 0x000000ff0a0c7208 */ /* 0x000fc40000000000 */
[----:B------:R-:W-:Y:S02]  /*22d80*/  FMUL.FTZ R13, R8, R41 ;  /* 0x00000029080d7220 */ /* 0x000fe40000410000 */
        /* <DEDUP_REMOVED lines=10> */
[----:B------:R-:W1:Y:S01]  /*22e30*/  MUFU.EX2 R12, R12 ;  /* 0x0000000c000c7308 */ /* 0x000e620000000800 */
[----:B------:R-:W-:-:S07]  /*22e40*/  FFMA.FTZ R30, R17, R41, -R8 ;  /* 0x00000029111e7223 */ /* 0x000fce0000010808 */
[----:B------:R-:W3:Y:S08]  /*22e50*/  MUFU.EX2 R15, R15 ;  /* 0x0000000f000f7308 */ /* 0x000ef00000000800 */
[----:B------:R-:W4:Y:S01]  /*22e60*/  MUFU.EX2 R161, R161 ;  /* 0x000000a100a17308 */ /* 0x000f220000000800 */
[----:B------:R-:W-:-:S07]  /*22e70*/  FFMA.FTZ R169, R25, R41, -R8 ;  /* 0x0000002919a97223 */ /* 0x000fce0000010808 */
[----:B------:R-:W0:Y:S08]  /*22e80*/  MUFU.EX2 R162, R162 ;  /* 0x000000a200a27308 */ /* 0x000e300000000800 */
[----:B------:R-:W0:Y:S01]  /*22e90*/  MUFU.EX2 R31, R31 ;  /* 0x0000001f001f7308 */ /* 0x000e220000000800 */
[----:B--2---:R-:W-:Y:S01]  /*22ea0*/  FFMA.FTZ R6, R13, R6, R160 ;  /* 0x000000060d067223 */ /* 0x004fe200000100a0 */
[----:B-1----:R-:W-:-:S06]  /*22eb0*/  FFMA.FTZ R16, R7, R12, R32 ;  /* 0x0000000c07107223 */ /* 0x002fcc0000010020 */
[----:B------:R-:W1:Y:S01]  /*22ec0*/  MUFU.EX2 R37, R37 ;  /* 0x0000002500257308 */ /* 0x000e620000000800 */
[----:B------:R-:W-:-:S07]  /*22ed0*/  FFMA.FTZ R29, R38, R41, -R8 ;  /* 0x00000029261d7223 */ /* 0x000fce0000010808 */
[----:B------:R-:W2:Y:S01]  /*22ee0*/  MUFU.EX2 R163, R163 ;  /* 0x000000a300a37308 */ /* 0x000ea20000000800 */
[----:B---3--:R-:W-:Y:S01]  /*22ef0*/  FADD.FTZ R5, R15, R6 ;  /* 0x000000060f057221 */ /* 0x008fe20000010000 */
[----:B----4-:R-:W-:-:S06]  /*22f00*/  FADD.FTZ R16, R161, R16 ;  /* 0x00000010a1107221 */ /* 0x010fcc0000010000 */
[----:B------:R-:W3:Y:S01]  /*22f10*/  MUFU.EX2 R36, R36 ;  /* 0x0000002400247308 */ /* 0x000ee20000000800 */
[----:B------:R-:W-:-:S07]  /*22f20*/  FFMA.FTZ R171, R39, R41, -R8 ;  /* 0x0000002927ab7223 */ /* 0x000fce0000010808 */
[----:B------:R-:W4:Y:S01]  /*22f30*/  MUFU.EX2 R30, R30 ;  /* 0x0000001e001e7308 */ /* 0x000f220000000800 */
[----:B0-----:R-:W-:Y:S01]  /*22f40*/  FADD.FTZ R6, R162, R5 ;  /* 0x00000005a2067221 */ /* 0x001fe20000010000 */
[----:B------:R-:W-:-:S06]  /*22f50*/  FADD.FTZ R16, R31, R16 ;  /* 0x000000101f107221 */ /* 0x000fcc0000010000 */
[----:B------:R-:W0:Y:S01]  /*22f60*/  MUFU.EX2 R168, R168 ;  /* 0x000000a800a87308 */ /* 0x000e220000000800 */
[----:B------:R-:W-:-:S07]  /*22f70*/  FFMA.FTZ R28, R42, R41, -R8 ;  /* 0x000000292a1c7223 */ /* 0x000fce0000010808 */
[----:B------:R-:W0:Y:S01]  /*22f80*/  MUFU.EX2 R169, R169 ;  /* 0x000000a900a97308 */ /* 0x000e220000000800 */
[----:B-1----:R-:W-:Y:S01]  /*22f90*/  FADD.FTZ R5, R37, R6 ;  /* 0x0000000625057221 */ /* 0x002fe20000010000 */
[----:B--2---:R-:W-:-:S06]  /*22fa0*/  FADD.FTZ R7, R163, R16 ;  /* 0x00000010a3077221 */ /* 0x004fcc0000010000 */
        /* <DEDUP_REMOVED lines=75> */
[----:B------:R-:W1:Y:S08]  /*23460*/  MUFU.EX2 R182, R182 ;  /* 0x000000b600b67308 */ /* 0x000e700000000800 */
[----:B------:R-:W2:Y:S01]  /*23470*/  MUFU.EX2 R20, R20 ;  /* 0x0000001400147308 */ /* 0x000ea20000000800 */
[----:B---3--:R-:W-:Y:S01]  /*23480*/  FADD.FTZ R8, R187, R8 ;  /* 0x00000008bb087221 */ /* 0x008fe20000010000 */
[----:B----4-:R-:W-:-:S06]  /*23490*/  FADD.FTZ R6, R184, R7 ;  /* 0x00000007b8067221 */ /* 0x010fcc0000010000 */
[----:B------:R-:W3:Y:S08]  /*234a0*/  MUFU.EX2 R180, R180 ;  /* 0x000000b400b47308 */ /* 0x000ef00000000800 */
[----:B------:R-:W4:Y:S01]  /*234b0*/  MUFU.EX2 R5, R5 ;  /* 0x0000000500057308 */ /* 0x000f220000000800 */
[----:B0-----:R-:W-:Y:S01]  /*234c0*/  FADD.FTZ R7, R181, R8 ;  /* 0x00000008b5077221 */ /* 0x001fe20000010000 */
[----:B------:R-:W-:-:S06]  /*234d0*/  FADD.FTZ R9, R17, R6 ;  /* 0x0000000611097221 */ /* 0x000fcc0000010000 */
[----:B------:R-:W0:Y:S08]  /*234e0*/  MUFU.EX2 R21, R21 ;  /* 0x0000001500157308 */ /* 0x000e300000000800 */
[----:B------:R-:W0:Y:S01]  /*234f0*/  MUFU.EX2 R16, R16 ;  /* 0x0000001000107308 */ /* 0x000e220000000800 */
[----:B-1----:R-:W-:Y:S01]  /*23500*/  FADD.FTZ R7, R182, R7 ;  /* 0x00000007b6077221 */ /* 0x002fe20000010000 */
[----:B--2---:R-:W-:-:S03]  /*23510*/  FADD.FTZ R6, R20, R9 ;  /* 0x0000000914067221 */ /* 0x004fc60000010000 */
[----:B---3--:R-:W-:Y:S01]  /*23520*/  FADD.FTZ R8, R180, R7 ;  /* 0x00000007b4087221 */ /* 0x008fe20000010000 */
[----:B----4-:R-:W-:-:S03]  /*23530*/  FADD.FTZ R7, R5, R6 ;  /* 0x0000000605077221 */ /* 0x010fc60000010000 */
[----:B0-----:R-:W-:Y:S01]  /*23540*/  FADD.FTZ R6, R21, R8 ;  /* 0x0000000815067221 */ /* 0x001fe20000010000 */
        /* <DEDUP_REMOVED lines=351> */
[C---:B------:R-:W-:Y:S01]  /*24b40*/  FMUL.FTZ R55, R12.reuse, R42 ;  /* 0x0000002a0c377220 */ /* 0x040fe20000410000 */
[C---:B------:R-:W-:Y:S01]  /*24b50*/  FMUL.FTZ R61, R12.reuse, R44 ;  /* 0x0000002c0c3d7220 */ /* 0x040fe20000410000 */
[C---:B------:R-:W-:Y:S01]  /*24b60*/  FMUL.FTZ R41, R12.reuse, R41 ;  /* 0x000000290c297220 */ /* 0x040fe20000410000 */
[C---:B------:R-:W-:Y:S01]  /*24b70*/  FMUL.FTZ R27, R12.reuse, R27 ;  /* 0x0000001b0c1b7220 */ /* 0x040fe20000410000 */
[C---:B---3--:R-:W-:Y:S01]  /*24b80*/  FMUL.FTZ R47, R12.reuse, R40 ;  /* 0x000000280c2f7220 */ /* 0x048fe20000410000 */
[C---:B------:R-:W-:Y:S01]  /*24b90*/  FMUL.FTZ R39, R12.reuse, R39 ;  /* 0x000000270c277220 */ /* 0x040fe20000410000 */
[C---:B-1----:R-:W-:Y:S01]  /*24ba0*/  FMUL.FTZ R49, R12.reuse, R38 ;  /* 0x000000260c317220 */ /* 0x042fe20000410000 */
        /* <DEDUP_REMOVED lines=40> */
[----:B------:R3:W-:Y:S01]  /*24e30*/  ST.E desc[UR44][R18.64+0x438], R25 ;  /* 0x0004381912007985 */ /* 0x0007e2000c10192c */
[----:B------:R4:W-:Y:S06]  /*24e40*/  BAR.SYNC.DEFER_BLOCKING R26, 0x100 ;  /* 0x0004001a0000751d */ /* 0x0009ec0000010000 */
[----:B0-----:R-:W2:Y:S04]  /*24e50*/  LD.E R27, desc[UR44][R18.64+0x240] ;  /* 0x0002402c121b7980 */ /* 0x001ea8000c101900 */
[----:B------:R-:W4:Y:S04]  /*24e60*/  LD.E R24, desc[UR44][R2.64] ;  /* 0x0000002c02187980 */ /* 0x000f28000c101900 */
[----:B------:R-:W4:Y:S04]  /*24e70*/  LD.E.64 R12, desc[UR44][R18.64+0x88] ;  /* 0x0000882c120c7980 */ /* 0x000f28000c101b00 */
[----:B--2---:R0:W-:Y:S04]  /*24e80*/  ST.E desc[UR44][R18.64+0x240], R27 ;  /* 0x0002401b12007985 */ /* 0x0041e8000c10192c */
[----:B-1----:R-:W2:Y:S04]  /*24e90*/  LD.E R39, desc[UR44][R6.64] ;  /* 0x0000002c06277980 */ /* 0x002ea8000c101900 */
[----:B--2---:R1:W-:Y:S04]  /*24ea0*/  ST.E desc[UR44][R6.64], R39 ;  /* 0x0000002706007985 */ /* 0x0043e8000c10192c */
[----:B------:R-:W2:Y:S04]  /*24eb0*/  LD.E R41, desc[UR44][R10.64] ;  /* 0x0000002c0a297980 */ /* 0x000ea8000c101900 */
[----:B--2---:R2:W-:Y:S04]  /*24ec0*/  ST.E desc[UR44][R10.64], R41 ;  /* 0x000000290a007985 */ /* 0x0045e8000c10192c */
[----:B------:R-:W3:Y:S04]  /*24ed0*/  LD.E R43, desc[UR44][R8.64] ;  /* 0x0000002c082b7980 */ /* 0x000ee8000c101900 */
[----:B---3--:R3:W-:Y:S04]  /*24ee0*/  ST.E desc[UR44][R8.64], R43 ;  /* 0x0000002b08007985 */ /* 0x0087e8000c10192c */
[----:B------:R-:W4:Y:S04]  /*24ef0*/  LD.E R25, desc[UR44][R18.64+0x250] ;  /* 0x0002502c12197980 */ /* 0x000f28000c101900 */
[----:B------:R-:W4:Y:S04]  /*24f00*/  LD.E R45, desc[UR44][R18.64+0x254] ;  /* 0x0002542c122d7980 */ /* 0x000f28000c101900 */
[----:B------:R-:W4:Y:S04]  /*24f10*/  LD.E R47, desc[UR44][R18.64+0x258] ;  /* 0x0002582c122f7980 */ /* 0x000f28000c101900 */
[----:B0-----:R-:W4:Y:S04]  /*24f20*/  LD.E R27, desc[UR44][R18.64+0x25c] ;  /* 0x00025c2c121b7980 */ /* 0x001f28000c101900 */
[----:B------:R-:W4:Y:S04]  /*24f30*/  LD.E R49, desc[UR44][R18.64+0x260] ;  /* 0x0002602c12317980 */ /* 0x000f28000c101900 */
[----:B------:R-:W4:Y:S04]  /*24f40*/  LD.E R51, desc[UR44][R18.64+0x264] ;  /* 0x0002642c12337980 */ /* 0x000f28000c101900 */
[----:B-1----:R-:W4:Y:S04]  /*24f50*/  LD.E R39, desc[UR44][R18.64+0x268] ;  /* 0x0002682c12277980 */ /* 0x002f28000c101900 */
        /* <DEDUP_REMOVED lines=76> */
[----:B--2---:R2:W-:Y:S04]  /*25420*/  ST.E desc[UR44][R18.64+0x270], R41 ;  /* 0x0002702912007985 */ /* 0x0045e8000c10192c */
[----:B------:R-:W-:Y:S04]  /*25430*/  ST.E desc[UR44][R18.64+0x274], R55 ;  /* 0x0002743712007985 */ /* 0x000fe8000c10192c */
[----:B---3--:R3:W-:Y:S04]  /*25440*/  ST.E desc[UR44][R18.64+0x278], R43 ;  /* 0x0002782b12007985 */ /* 0x0087e8000c10192c */
[----:B------:R3:W-:Y:S04]  /*25450*/  ST.E desc[UR44][R18.64+0x27c], R57 ;  /* 0x00027c3912007985 */ /* 0x0007e8000c10192c */
[----:B------:R3:W-:Y:S04]  /*25460*/  ST.E desc[UR44][R18.64+0x280], R59 ;  /* 0x0002803b12007985 */ /* 0x0007e8000c10192c */
[----:B------:R3:W-:Y:S04]  /*25470*/  ST.E desc[UR44][R18.64+0x284], R61 ;  /* 0x0002843d12007985 */ /* 0x0007e8000c10192c */
[----:B------:R3:W-:Y:S04]  /*25480*/  ST.E desc[UR44][R18.64+0x288], R63 ;  /* 0x0002883f12007985 */ /* 0x0007e8000c10192c */
[----:B------:R3:W-:Y:S04]  /*25490*/  ST.E desc[UR44][R18.64+0x28c], R65 ;  /* 0x00028c4112007985 */ /* 0x0007e8000c10192c */
[----:B0-----:R-:W4:Y:S04]  /*254a0*/  LD.E R25, desc[UR44][R18.64+0x290] ;  /* 0x0002902c12197980 */ /* 0x001f28000c101900 */
[----:B-1----:R-:W4:Y:S04]  /*254b0*/  LD.E R27, desc[UR44][R18.64+0x298] ;  /* 0x0002982c121b7980 */ /* 0x002f28000c101900 */
        /* <DEDUP_REMOVED lines=155> */
[----:B0-----:R-:W3:Y:S01]  /*25e70*/  LDL R25, [R1+0x68] ;  /* 0x0000680001197983 */ /* 0x001ee20000100800 */
[----:B------:R-:W-:-:S02]  /*25e80*/  IMAD R12, R24, 0xc00, R12 ;  /* 0x00000c00180c7824 */ /* 0x000fc400078e020c */
[----:B-1----:R-:W-:Y:S01]  /*25e90*/  IMAD.MOV.U32 R27, RZ, RZ, R13 ;  /* 0x000000ffff1b7224 */ /* 0x002fe200078e000d */
[----:B------:R-:W-:Y:S01]  /*25ea0*/  F2FP.BF16.F32.PACK_AB R162, R37, R162 ;  /* 0x000000a225a2723e */ /* 0x000fe200000010ff */
[----:B------:R-:W-:Y:S01]  /*25eb0*/  VIADD R24, R12, 0x80 ;  /* 0x000000800c187836 */ /* 0x000fe20000000000 */
[----:B------:R-:W-:Y:S01]  /*25ec0*/  F2FP.BF16.F32.PACK_AB R168, R168, R36 ;  /* 0x00000024a8a8723e */ /* 0x000fe200000010ff */
[----:B------:R-:W-:Y:S01]  /*25ed0*/  VIADD R26, R12, 0x100 ;  /* 0x000001000c1a7836 */ /* 0x000fe20000000000 */
[----:B------:R-:W-:Y:S01]  /*25ee0*/  R2UR UR15, R27 ;  /* 0x000000001b0f72ca */ /* 0x000fe200000e0000 */
[----:B------:R-:W3:Y:S01]  /*25ef0*/  LD.E R36, desc[UR44][R18.64+0x270] ;  /* 0x0002702c12247980 */ /* 0x000ee2000c101900 */
[----:B------:R-:W-:Y:S02]  /*25f00*/  R2UR UR10, R24 ;  /* 0x00000000180a72ca */ /* 0x000fe400000e0000 */
[----:B------:R-:W-:Y:S01]  /*25f10*/  R2UR UR14, R26 ;  /* 0x000000001a0e72ca */ /* 0x000fe200000e0000 */
[----:B------:R-:W3:Y:S01]  /*25f20*/  LD.E R24, desc[UR44][R18.64+0x240] ;  /* 0x0002402c12187980 */ /* 0x000ee2000c101900 */
[----:B------:R-:W-:-:S02]  /*25f30*/  F2FP.BF16.F32.PACK_AB R170, R170, R35 ;  /* 0x00000023aaaa723e */ /* 0x000fc400000010ff */
[----:B------:R-:W-:Y:S01]  /*25f40*/  F2FP.BF16.F32.PACK_AB R176, R176, R34 ;  /* 0x00000022b0b0723e */ /* 0x000fe200000010ff */
[----:B------:R-:W3:Y:S01]  /*25f50*/  LD.E R35, desc[UR44][R18.64+0x26c] ;  /* 0x00026c2c12237980 */ /* 0x000ee2000c101900 */
[----:B------:R-:W-:Y:S02]  /*25f60*/  F2FP.BF16.F32.PACK_AB R178, R178, R33 ;  /* 0x00000021b2b2723e */ /* 0x000fe400000010ff */
[----:B------:R-:W-:Y:S01]  /*25f70*/  F2FP.BF16.F32.PACK_AB R161, R161, R32 ;  /* 0x00000020a1a1723e */ /* 0x000fe200000010ff */
[----:B------:R-:W3:Y:S01]  /*25f80*/  LD.E R33, desc[UR44][R18.64+0x264] ;  /* 0x0002642c12217980 */ /* 0x000ee2000c101900 */
[----:B------:R-:W-:Y:S02]  /*25f90*/  F2FP.BF16.F32.PACK_AB R163, R163, R31 ;  /* 0x0000001fa3a3723e */ /* 0x000fe400000010ff */
[----:B------:R-:W-:Y:S01]  /*25fa0*/  F2FP.BF16.F32.PACK_AB R169, R169, R30 ;  /* 0x0000001ea9a9723e */ /* 0x000fe200000010ff */
[----:B------:R-:W3:Y:S01]  /*25fb0*/  LD.E R31, desc[UR44][R18.64+0x25c] ;  /* 0x00025c2c121f7980 */ /* 0x000ee2000c101900 */
[----:B------:R-:W-:-:S02]  /*25fc0*/  F2FP.BF16.F32.PACK_AB R171, R171, R29 ;  /* 0x0000001dabab723e */ /* 0x000fc400000010ff */
[----:B------:R-:W-:Y:S01]  /*25fd0*/  F2FP.BF16.F32.PACK_AB R177, R177, R28 ;  /* 0x0000001cb1b1723e */ /* 0x000fe200000010ff */
        /* <DEDUP_REMOVED lines=9> */
[----:B--2---:R-:W4:Y:S04]  /*26070*/  LD.E R41, desc[UR44][R18.64+0x284] ;  /* 0x0002842c12297980 */ /* 0x004f28000c101900 */
[----:B------:R-:W4:Y:S04]  /*26080*/  LD.E R42, desc[UR44][R18.64+0x288] ;  /* 0x0002882c122a7980 */ /* 0x000f28000c101900 */
[----:B---3--:R-:W4:Y:S04]  /*26090*/  LD.E R43, desc[UR44][R18.64+0x28c] ;  /* 0x00028c2c122b7980 */ /* 0x008f28000c101900 */
        /* <DEDUP_REMOVED lines=56> */
[----:B------:R-:W-:Y:S01]  /*26420*/  ISETP.NE.U32.AND P0, PT, R25, RZ, PT ;  /* 0x000000ff1900720c */ /* 0x000fe20003f05070 */
[----:B------:R-:W-:-:S02]  /*26430*/  IMAD.MOV.U32 R25, RZ, RZ, R13 ;  /* 0x000000ffff197224 */ /* 0x000fc400078e000d */
[----:B------:R-:W4:Y:S03]  /*26440*/  LD.E R100, desc[UR44][R18.64+0x370] ;  /* 0x0003702c12647980 */ /* 0x000f26000c101900 */
        /* <DEDUP_REMOVED lines=56> */
[----:B------:R-:W-:Y:S02]  /*267d0*/  R2UR UR7, R13 ;  /* 0x000000000d0772ca */ /* 0x000fe400000e0000 */
[----:B------:R-:W-:Y:S01]  /*267e0*/  F2FP.BF16.F32.PACK_AB R160, R15, R160 ;  /* 0x000000a00fa0723e */ /* 0x000fe200000010ff */
[----:B------:R-:W-:-:S03]  /*267f0*/  VOTEU.ANY UP0, P0 ;  /* 0x00000000003f7886 */ /* 0x000fc60000000100 */
[----:B----4-:R-:W-:-:S07]  /*26800*/  WARPGROUP.ARRIVE ;  /* 0x00000000000079c5 */ /* 0x010fce0000000000 */
        /* <DEDUP_REMOVED lines=1072> */
[----:B------:R1:W5:Y:S04]  /*2ab10*/  LD.E R4, desc[UR44][R2.64] ;  /* 0x0000002c02047980 */ /* 0x000368000c101900 */
[----:B--2---:R-:W2:Y:S01]  /*2ab20*/  LD.E R5, desc[UR44][R6.64] ;  /* 0x0000002c06057980 */ /* 0x004ea2000c101900 */
[----:B------:R-:W-:Y:S01]  /*2ab30*/  BSSY B0, `(.L_x_13123) ;  /* 0x0000005000007945 */ /* 0x000fe20003800000 */
[----:B--2---:R-:W-:-:S04]  /*2ab40*/  LOP3.LUT R5, R5, 0x1, RZ, 0xfc, !PT ;  /* 0x0000000105057812 */ /* 0x004fc800078efcff */
[----:B------:R-:W-:-:S13]  /*2ab50*/  ISETP.NE.AND P0, PT, R5, 0x3, PT ;  /* 0x000000030500780c */ /* 0x000fda0003f05270 */
[----:B-1----:R-:W-:Y:S05]  /*2ab60*/  @!P0 BRA `(.L_x_13124) ;  /* 0x0000000000048947 */ /* 0x002fea0003800000 */
[----:B------:R-:W-:Y:S01]  /*2ab70*/  BPT.TRAP 0x1 ;  /* 0x000000040000795c */ /* 0x000fe20000300000 */
.L_x_13124:
[----:B------:R-:W-:Y:S05]  /*2ab80*/  BSYNC B0 ;  /* 0x0000000000007941 */ /* 0x000fea0003800000 */
.L_x_13123:
        /* <DEDUP_REMOVED lines=9> */
.L_x_13096:
[----:B------:R-:W3:Y:S01]  /*2ac20*/  LDL R7, [R1+0x220] ;  /* 0x0002200001077983 */ /* 0x000ee20000100800 */
[----:B------:R-:W-:Y:S05]  /*2ac30*/  WARPSYNC.ALL ;  /* 0x0000000000007948 */ /* 0x000fea0003800000 */
[----:B-1----:R-:W4:Y:S04]  /*2ac40*/  LDL R5, [R1+0x224] ;  /* 0x0002240001057983 */ /* 0x002f280000100800 */
[----:B------:R-:W5:Y:S04]  /*2ac50*/  LDL.64 R16, [R1+0x240] ;  /* 0x0002400001107983 */ /* 0x000f680000100a00 */
[----:B------:R-:W5:Y:S04]  /*2ac60*/  LDL.64 R20, [R1+0x250] ;  /* 0x0002500001147983 */ /* 0x000f680000100a00 */
[----:B------:R-:W5:Y:S04]  /*2ac70*/  LDL.64 R14, [R1+0x260] ;  /* 0x00026000010e7983 */ /* 0x000f680000100a00 */
[----:B------:R-:W5:Y:S04]  /*2ac80*/  LDL.64 R12, [R1+0x270] ;  /* 0x00027000010c7983 */ /* 0x000f680000100a00 */
[----:B------:R-:W5:Y:S04]  /*2ac90*/  LDL.64 R10, [R1+0x280] ;  /* 0x00028000010a7983 */ /* 0x000f680000100a00 */
[----:B------:R-:W5:Y:S04]  /*2aca0*/  LDL.64 R8, [R1+0x290] ;  /* 0x0002900001087983 */ /* 0x000f680000100a00 */
[----:B------:R-:W5:Y:S01]  /*2acb0*/  LDL R121, [R1+0x1f0] ;  /* 0x0001f00001797983 */ /* 0x000f620000100800 */
[----:B------:R-:W-:-:S03]  /*2acc0*/  IMAD.MOV.U32 R116, RZ, RZ, RZ ;  /* 0x000000ffff747224 */ /* 0x000fc600078e00ff */
[----:B------:R-:W5:Y:S01]  /*2acd0*/  LDL.64 R104, [R1+0x320] ;  /* 0x0003200001687983 */ /* 0x000f620000100a00 */
[----:B------:R-:W-:Y:S02]  /*2ace0*/  IMAD.MOV.U32 R117, RZ, RZ, -0x800000 ;  /* 0xff800000ff757424 */ /* 0x000fe400078e00ff */
        /* <DEDUP_REMOVED lines=44> */
[----:B---3--:R-:W0:Y:S02]  /*2afb0*/  SHFL.BFLY PT, R0, R7, 0x2, 0x1f ;  /* 0x0c401f0007007f89 */ /* 0x008e2400000e0000 */
[----:B0-----:R-:W-:-:S02]  /*2afc0*/  FADD.FTZ R2, R7, R0 ;  /* 0x0000000007027221 */ /* 0x001fc40000010000 */
[----:B------:R-:W3:Y:S04]  /*2afd0*/  LDL.64 R6, [R1+0x2c0] ;  /* 0x0002c00001067983 */ /* 0x000ee80000100a00 */
[----:B------:R-:W2:Y:S02]  /*2afe0*/  SHFL.BFLY PT, R3, R2, 0x1, 0x1f ;  /* 0x0c201f0002037f89 */ /* 0x000ea400000e0000 */
[----:B--2---:R-:W-:-:S05]  /*2aff0*/  FADD.FTZ R4, R2, R3 ;  /* 0x0000000302047221 */ /* 0x004fca0000010000 */
[----:B------:R-:W-:Y:S04]  /*2b000*/  STL [R1+0x220], R4 ;  /* 0x0002200401007387 */ /* 0x000fe80000100800 */
[----:B------:R-:W2:Y:S04]  /*2b010*/  LDL R30, [R1+0x220] ;  /* 0x00022000011e7983 */ /* 0x000ea80000100800 */
[----:B----4-:R-:W0:Y:S02]  /*2b020*/  SHFL.BFLY PT, R0, R5, 0x2, 0x1f ;  /* 0x0c401f0005007f89 */ /* 0x010e2400000e0000 */
[----:B0-----:R-:W-:-:S02]  /*2b030*/  FADD.FTZ R3, R0, R5 ;  /* 0x0000000500037221 */ /* 0x001fc40000010000 */
[----:B------:R-:W4:Y:S04]  /*2b040*/  LDL.64 R4, [R1+0x2b0] ;  /* 0x0002b00001047983 */ /* 0x000f280000100a00 */
[----:B------:R-:W0:Y:S02]  /*2b050*/  SHFL.BFLY PT, R0, R3, 0x1, 0x1f ;  /* 0x0c201f0003007f89 */ /* 0x000e2400000e0000 */
[----:B0-----:R-:W-:Y:S02]  /*2b060*/  FADD.FTZ R0, R3, R0 ;  /* 0x0000000003007221 */ /* 0x001fe40000010000 */
[----:B------:R-:W3:Y:S03]  /*2b070*/  LDL.64 R2, [R1+0x2a0] ;  /* 0x0002a00001027983 */ /* 0x000ee60000100a00 */
[----:B------:R-:W-:-:S13]  /*2b080*/  FSETP.NE.FTZ.AND P1, PT, R0, RZ, PT ;  /* 0x000000ff0000720b */ /* 0x000fda0003f35000 */
[----:B------:R-:W4:Y:S04]  /*2b090*/  @P1 LDL R28, [R1+0x230] ;  /* 0x00023000011c1983 */ /* 0x000f280000100800 */
[----:B------:R-:W4:Y:S01]  /*2b0a0*/  @P1 LDL R29, [R1+0x214] ;  /* 0x00021400011d1983 */ /* 0x000f220000100800 */
[----:B--2---:R-:W-:-:S13]  /*2b0b0*/  FSETP.NE.FTZ.AND P0, PT, R30, RZ, PT ;  /* 0x000000ff1e00720b */ /* 0x004fda0003f15000 */
[----:B------:R-:W2:Y:S04]  /*2b0c0*/  @P0 LDL R24, [R1+0x230] ;  /* 0x0002300001180983 */ /* 0x000ea80000100800 */
[----:B------:R-:W2:Y:S01]  /*2b0d0*/  @P0 LDL R25, [R1+0x210] ;  /* 0x0002100001190983 */ /* 0x000ea20000100800 */
[----:B------:R-:W0:Y:S08]  /*2b0e0*/  @P1 MUFU.LG2 R27, R0 ;  /* 0x00000000001b1308 */ /* 0x000e300000000c00 */
[----:B------:R-:W1:Y:S08]  /*2b0f0*/  @P0 MUFU.LG2 R26, R30 ;  /* 0x0000001e001a0308 */ /* 0x000e700000000c00 */
[----:B------:R-:W1:Y:S01]  /*2b100*/  @P0 MUFU.RCP R116, R30 ;  /* 0x0000001e00740308 */ /* 0x000e620000001000 */
[----:B0-----:R-:W-:Y:S01]  /*2b110*/  @P1 FMUL.FTZ R31, R27, 0.69314718246459960938 ;  /* 0x3f3172181b1f1820 */ /* 0x001fe20000410000 */
[----:B-----5:R-:W-:-:S02]  /*2b120*/  VIADD R121, R121, 0x1 ;  /* 0x0000000179797836 */ /* 0x020fc40000000000 */
[----:B-1----:R-:W-:Y:S01]  /*2b130*/  @P0 FMUL.FTZ R27, R26, 0.69314718246459960938 ;  /* 0x3f3172181a1b0820 */ /* 0x002fe20000410000 */
        /* <DEDUP_REMOVED lines=17> */
[----:B------:R-:W-:Y:S01]  /*2b250*/  FMUL.FTZ R6, R6, R116 ;  /* 0x0000007406067220 */ /* 0x000fe20000410000 */
[----:B------:R-:W-:Y:S01]  /*2b260*/  STL.64 [R1+0x240], R16 ;  /* 0x0002401001007387 */ /* 0x000fe20000100a00 */
[----:B------:R-:W-:-:S03]  /*2b270*/  @P1 FMUL.FTZ R28, R28, 0.69314718246459960938 ;  /* 0x3f3172181c1c1820 */ /* 0x000fc60000410000 */
[----:B------:R-:W-:Y:S01]  /*2b280*/  STL.64 [R1+0x250], R20 ;  /* 0x0002501401007387 */ /* 0x000fe20000100a00 */
[----:B------:R-:W-:-:S03]  /*2b290*/  @P1 FFMA.FTZ R118, R28, R29, R31 ;  /* 0x0000001d1c761223 */ /* 0x000fc6000001001f */
[----:B------:R-:W-:Y:S04]  /*2b2a0*/  STL.64 [R1+0x260], R14 ;  /* 0x0002600e01007387 */ /* 0x000fe80000100a00 */
[----:B------:R0:W-:Y:S04]  /*2b2b0*/  STL.64 [R1+0x270], R12 ;  /* 0x0002700c01007387 */ /* 0x0001e80000100a00 */
[----:B------:R-:W-:Y:S04]  /*2b2c0*/  STL.64 [R1+0x280], R10 ;  /* 0x0002800a01007387 */ /* 0x000fe80000100a00 */
[----:B------:R1:W-:Y:S04]  /*2b2d0*/  STL.64 [R1+0x290], R8 ;  /* 0x0002900801007387 */ /* 0x0003e80000100a00 */
[----:B------:R-:W-:Y:S04]  /*2b2e0*/  STL.64 [R1+0x2a0], R2 ;  /* 0x0002a00201007387 */ /* 0x000fe80000100a00 */
[----:B------:R3:W-:Y:S04]  /*2b2f0*/  STL.64 [R1+0x2b0], R4 ;  /* 0x0002b00401007387 */ /* 0x0007e80000100a00 */
[----:B------:R4:W-:Y:S04]  /*2b300*/  STL.64 [R1+0x2c0], R6 ;  /* 0x0002c00601007387 */ /* 0x0009e80000100a00 */
[----:B------:R-:W5:Y:S04]  /*2b310*/  LDL.64 R30, [R1+0x388] ;  /* 0x00038800011e7983 */ /* 0x000f680000100a00 */
[----:B------:R-:W5:Y:S04]  /*2b320*/  LDL.64 R28, [R1+0x398] ;  /* 0x00039800011c7983 */ /* 0x000f680000100a00 */
[----:B0-----:R-:W5:Y:S04]  /*2b330*/  LDL.64 R12, [R1+0x3a8] ;  /* 0x0003a800010c7983 */ /* 0x001f680000100a00 */
[----:B------:R-:W5:Y:S04]  /*2b340*/  LDL.64 R20, [R1+0x3c8] ;  /* 0x0003c80001147983 */ /* 0x000f680000100a00 */
[----:B------:R-:W5:Y:S04]  /*2b350*/  LDL.64 R16, [R1+0x3d8] ;  /* 0x0003d80001107983 */ /* 0x000f680000100a00 */
[----:B------:R-:W5:Y:S04]  /*2b360*/  LDL.64 R14, [R1+0x3e8] ;  /* 0x0003e800010e7983 */ /* 0x000f680000100a00 */
[----:B-1----:R-:W5:Y:S04]  /*2b370*/  LDL.64 R8, [R1+0x3f8] ;  /* 0x0003f80001087983 */ /* 0x002f680000100a00 */
[----:B---3--:R-:W3:Y:S04]  /*2b380*/  LDL.64 R4, [R1+0x408] ;  /* 0x0004080001047983 */ /* 0x008ee80000100a00 */
[----:B------:R-:W3:Y:S04]  /*2b390*/  LDL.64 R10, [R1+0x418] ;  /* 0x00041800010a7983 */ /* 0x000ee80000100a00 */
[----:B------:R-:W3:Y:S04]  /*2b3a0*/  LDL.64 R2, [R1+0x428] ;  /* 0x0004280001027983 */ /* 0x000ee80000100a00 */
[----:B----4-:R-:W4:Y:S01]  /*2b3b0*/  LDL.64 R6, [R1+0x438] ;  /* 0x0004380001067983 */ /* 0x010f220000100a00 */
[----:B--2---:R-:W-:-:S04]  /*2b3c0*/  @P0 FMUL.FTZ R24, R24, 0.69314718246459960938 ;  /* 0x3f31721818180820 */ /* 0x004fc80000410000 */
[----:B------:R-:W-:Y:S02]  /*2b3d0*/  @P0 FFMA.FTZ R117, R24, R25, R27 ;  /* 0x0000001918750223 */ /* 0x000fe4000001001b */
[----:B------:R-:W2:Y:S04]  /*2b3e0*/  LDL.64 R26, [R1+0x358] ;  /* 0x00035800011a7983 */ /* 0x000ea80000100a00 */
[----:B------:R-:W2:Y:S01]  /*2b3f0*/  LDL.64 R24, [R1+0x3b8] ;  /* 0x0003b80001187983 */ /* 0x000ea20000100a00 */
[----:B------:R-:W-:-:S13]  /*2b400*/  ISETP.NE.AND P0, PT, R121, 0x2, PT ;  /* 0x000000027900780c */ /* 0x000fda0003f05270 */
[----:B------:R-:W2:Y:S01]  /*2b410*/  @!P0 LDL R120, [R1+0x1f4] ;  /* 0x0001f40001788983 */ /* 0x000ea20000100800 */
[----:B------:R-:W0:Y:S01]  /*2b420*/  S2R R123, SR_TID.X ;  /* 0x00000000007b7919 */ /* 0x000e220000002100 */
[-C--:B------:R-:W-:Y:S01]  /*2b430*/  FMUL.FTZ R105, R105, R116.reuse ;  /* 0x0000007469697220 */ /* 0x080fe20000410000 */
[----:B------:R-:W-:-:S05]  /*2b440*/  FMUL.FTZ R104, R104, R116 ;  /* 0x0000007468687220 */ /* 0x000fca0000410000 */
[----:B------:R1:W-:Y:S02]  /*2b450*/  STL.64 [R1+0x320], R104 ;  /* 0x0003206801007387 */ /* 0x0003e40000100a00 */
[----:B-1----:R-:W-:-:S06]  /*2b460*/  IMAD.MOV.U32 R104, RZ, RZ, RZ ;  /* 0x000000ffff687224 */ /* 0x002fcc00078e00ff */
[----:B------:R-:W1:Y:S01]  /*2b470*/  @P1 MUFU.RCP R104, R0 ;  /* 0x0000000000681308 */ /* 0x000e620000001000 */
[----:B------:R4:W-:Y:S01]  /*2b480*/  STL [R1+0x224], R0 ;  /* 0x0002240001007387 */ /* 0x0009e20000100800 */
[-C--:B------:R-:W-:Y:S01]  /*2b490*/  FMUL.FTZ R115, R115, R116.reuse ;  /* 0x0000007473737220 */ /* 0x080fe20000410000 */
[----:B0-----:R-:W-:Y:S01]  /*2b4a0*/  SHF.R.U32.HI R123, RZ, 0x7, R123 ;  /* 0x00000007ff7b7819 */ /* 0x001fe2000001167b */
[-C--:B------:R-:W-:Y:S01]  /*2b4b0*/  FMUL.FTZ R114, R114, R116.reuse ;  /* 0x0000007472727220 */ /* 0x080fe20000410000 */
[-C--:B------:R-:W-:Y:S01]  /*2b4c0*/  FMUL.FTZ R113, R113, R116.reuse ;  /* 0x0000007471717220 */ /* 0x080fe20000410000 */
[-C--:B------:R-:W-:Y:S01]  /*2b4d0*/  FMUL.FTZ R112, R112, R116.reuse ;  /* 0x0000007470707220 */ /* 0x080fe20000410000 */
[----:B------:R-:W-:Y:S01]  /*2b4e0*/  IADD3 R105, -R123, 0xb, RZ ;  /* 0x0000000b7b697810 */ /* 0x000fe20007ffe1ff */
        /* <DEDUP_REMOVED lines=94> */
[-C--:B------:R-:W-:Y:S01]  /*2bad0*/  FMUL.FTZ R11, R11, R104.reuse ;  /* 0x000000680b0b7220 */ /* 0x080fe20000410000 */
[-C--:B------:R-:W-:Y:S01]  /*2bae0*/  FMUL.FTZ R10, R10, R104.reuse ;  /* 0x000000680a0a7220 */ /* 0x080fe20000410000 */
[-C--:B------:R-:W-:Y:S01]  /*2baf0*/  FMUL.FTZ R3, R3, R104.reuse ;  /* 0x0000006803037220 */ /* 0x080fe20000410000 */
[-C--:B------:R-:W-:Y:S01]  /*2bb00*/  FMUL.FTZ R2, R2, R104.reuse ;  /* 0x0000006802027220 */ /* 0x080fe20000410000 */
[-C--:B----4-:R-:W-:Y:S01]  /*2bb10*/  FMUL.FTZ R7, R7, R104.reuse ;  /* 0x0000006807077220 */ /* 0x090fe20000410000 */
        /* <DEDUP_REMOVED lines=39> */
[-C--:B------:R-:W-:Y:S01]  /*2bd90*/  FMUL.FTZ R25, R25, R104.reuse ;  /* 0x0000006819197220 */ /* 0x080fe20000410000 */
        /* <DEDUP_REMOVED lines=25> */
[----:B------:R-:W-:-:S03]  /*2bf30*/  @!P0 LOP3.LUT R120, R120, 0x1, RZ, 0x3c, !PT ;  /* 0x0000000178788812 */ /* 0x000fc600078e3cff */
[----:B------:R0:W-:Y:S04]  /*2bf40*/  STL [R1+0x1f0], R121 ;  /* 0x0001f07901007387 */ /* 0x0001e80000100800 */
[----:B------:R0:W-:Y:S04]  /*2bf50*/  @!P0 STL [R1+0x1f4], R120 ;  /* 0x0001f47801008387 */ /* 0x0001e80000100800 */
[----:B------:R0:W-:Y:S01]  /*2bf60*/  @!P0 STL [R1+0x1f0], RZ ;  /* 0x0001f0ff01008387 */ /* 0x0001e20000100800 */
[----:B------:R0:W-:Y:S08]  /*2bf70*/  BAR.ARV R105, 0x100 ;  /* 0x000400690000751d */ /* 0x0001f00000002000 */
[----:B------:R-:W-:Y:S06]  /*2bf80*/  BAR.ARV 0x8, 0x180 ;  /* 0x0206000000007b1d */ /* 0x000fec0000002000 */
[----:B------:R-:W-:-:S13]  /*2bf90*/  PLOP3.LUT P0, PT, PT, PT, PT, 0x8, 0x0 ;  /* 0x000000000000781c */ /* 0x000fda0003f0e170 */
.L_x_13003:
[----:B------:R-:W-:Y:S05]  /*2bfa0*/  WARPSYNC.ALL ;  /* 0x0000000000007948 */ /* 0x000fea0003800000 */
[----:B------:R-:W1:Y:S08]  /*2bfb0*/  S2UR UR4, SR_CgaCtaId ;  /* 0x00000000000479c3 */ /* 0x000e700000008800 */
[----:B------:R-:W-:Y:S01]  /*2bfc0*/  BAR.SYNC.DEFER_BLOCKING 0x5, 0x180 ;  /* 0x0146000000007b1d */ /* 0x000fe20000010000 */
[----:B0-----:R-:W-:-:S05]  /*2bfd0*/  MOV R2, 0x400 ;  /* 0x0000040000027802 */ /* 0x001fca0000000f00 */
[----:B------:R-:W-:Y:S01]  /*2bfe0*/  BSSY B0, `(.L_x_13126) ;  /* 0x000050f000007945 */ /* 0x000fe20003800000 */
[----:B-1----:R-:W-:-:S05]  /*2bff0*/  IMAD.U32 R27, RZ, RZ, UR4 ;  /* 0x00000004ff1b7e24 */ /* 0x002fca000f8e00ff */
[----:B------:R-:W-:-:S05]  /*2c000*/  LEA R2, R27, R2, 0x18 ;  /* 0x000000021b027211 */ /* 0x000fca00078ec0ff */
[----:B------:R0:W1:Y:S01]  /*2c010*/  LDS.128 R96, [R2+0x324d0] ;  /* 0x0324d00002607984 */ /* 0x0000620000000c00 */
[----:B------:R-:W-:Y:S06]  /*2c020*/  BAR.ARV 0x4, 0x180 ;  /* 0x0106000000007b1d */ /* 0x000fec0000002000 */
[----:B------:R-:W-:Y:S05]  /*2c030*/  @P0 BRA `(.L_x_13127) ;  /* 0x00000040009c0947 */ /* 0x000fea0003800000 */
[----:B------:R-:W3:Y:S01]  /*2c040*/  LDL R0, [R1+0x520] ;  /* 0x0005200001007983 */ /* 0x000ee20000100800 */
[----:B------:R-:W-:-:S03]  /*2c050*/  ULDC UR4, c[0x0][0xbd4] ;  /* 0x0002f50000047ab9 */ /* 0x000fc60000000800 */
[----:B------:R-:W4:Y:S04]  /*2c060*/  LDL.128 R56, [R1+0x240] ;  /* 0x0002400001387983 */ /* 0x000f280000100c00 */
[----:B------:R-:W2:Y:S04]  /*2c070*/  LDL.128 R52, [R1+0x260] ;  /* 0x0002600001347983 */ /* 0x000ea80000100c00 */
[----:B------:R-:W2:Y:S04]  /*2c080*/  LDL.128 R8, [R1+0x250] ;  /* 0x0002500001087983 */ /* 0x000ea80000100c00 */
[----:B------:R-:W2:Y:S04]  /*2c090*/  LDL.128 R4, [R1+0x270] ;  /* 0x0002700001047983 */ /* 0x000ea80000100c00 */
[----:B-----5:R-:W2:Y:S04]  /*2c0a0*/  LDL.128 R44, [R1+0x280] ;  /* 0x00028000012c7983 */ /* 0x020ea80000100c00 */
[----:B------:R-:W2:Y:S04]  /*2c0b0*/  LDL.128 R48, [R1+0x290] ;  /* 0x0002900001307983 */ /* 0x000ea80000100c00 */
[----:B------:R-:W2:Y:S04]  /*2c0c0*/  LDL.128 R88, [R1+0x2a0] ;  /* 0x0002a00001587983 */ /* 0x000ea80000100c00 */
[----:B------:R-:W2:Y:S01]  /*2c0d0*/  LDL.128 R40, [R1+0x2b0] ;  /* 0x0002b00001287983 */ /* 0x000ea20000100c00 */
[----:B------:R-:W0:Y:S03]  /*2c0e0*/  S2R R3, SR_SWINHI ;  /* 0x0000000000037919 */ /* 0x000e260000002f00 */
[----:B------:R-:W2:Y:S04]  /*2c0f0*/  LDL.128 R112, [R1+0x2c0] ;  /* 0x0002c00001707983 */ /* 0x000ea80000100c00 */
[----:B------:R-:W2:Y:S04]  /*2c100*/  LDL.128 R116, [R1+0x2d0] ;  /* 0x0002d00001747983 */ /* 0x000ea80000100c00 */
[----:B------:R-:W2:Y:S04]  /*2c110*/  LDL.128 R84, [R1+0x340] ;  /* 0x0003400001547983 */ /* 0x000ea80000100c00 */
[----:B------:R-:W2:Y:S04]  /*2c120*/  LDL.128 R76, [R1+0x360] ;  /* 0x00036000014c7983 */ /* 0x000ea80000100c00 */
[----:B------:R-:W2:Y:S04]  /*2c130*/  LDL.128 R80, [R1+0x350] ;  /* 0x0003500001507983 */ /* 0x000ea80000100c00 */
[----:B------:R-:W2:Y:S04]  /*2c140*/  LDL.128 R68, [R1+0x380] ;  /* 0x0003800001447983 */ /* 0x000ea80000100c00 */
[----:B------:R-:W2:Y:S01]  /*2c150*/  LDL.128 R72, [R1+0x370] ;  /* 0x0003700001487983 */ /* 0x000ea20000100c00 */
[----:B------:R-:W-:-:S02]  /*2c160*/  MOV R16, R2 ;  /* 0x0000000200107202 */ /* 0x000fc40000000f00 */
[----:B0-----:R-:W-:Y:S01]  /*2c170*/  MOV R17, R3 ;  /* 0x0000000300117202 */ /* 0x001fe20000000f00 */
[----:B------:R-:W2:Y:S04]  /*2c180*/  LDL.128 R64, [R1+0x390] ;  /* 0x0003900001407983 */ /* 0x000ea80000100c00 */
[----:B------:R-:W2:Y:S04]  /*2c190*/  LDL.128 R104, [R1+0x420] ;  /* 0x0004200001687983 */ /* 0x000ea80000100c00 */
[----:B------:R-:W2:Y:S01]  /*2c1a0*/  LDL.128 R108, [R1+0x430] ;  /* 0x00043000016c7983 */ /* 0x000ea20000100c00 */
[----:B---3--:R-:W-:-:S03]  /*2c1b0*/  IMAD.WIDE R100, R0, 0x2, R16 ;  /* 0x0000000200647825 */ /* 0x008fc600078e0210 */
[----:B------:R-:W-:-:S04]  /*2c1c0*/  IADD3 R123, P0, R100, 0x4040, RZ ;  /* 0x00004040647b7810 */ /* 0x000fc80007f1e0ff */
[----:B------:R-:W-:-:S04]  /*2c1d0*/  LOP3.LUT R122, R123, 0x380, RZ, 0xc0, !PT ;  /* 0x000003807b7a7812 */ /* 0x000fc800078ec0ff */
[----:B------:R-:W-:-:S04]  /*2c1e0*/  SHF.R.U64 R122, R122, 0x3, RZ ;  /* 0x000000037a7a7819 */ /* 0x000fc800000012ff */
[----:B------:R-:W-:Y:S01]  /*2c1f0*/  LOP3.LUT R122, R122, R123, RZ, 0x3c, !PT ;  /* 0x0000007b7a7a7212 */ /* 0x000fe200078e3cff */
[----:B------:R-:W-:Y:S01]  /*2c200*/  IMAD.X R123, RZ, RZ, R101, P0 ;  /* 0x000000ffff7b7224 */ /* 0x000fe200000e0665 */
[C---:B------:R-:W-:Y:S02]  /*2c210*/  IADD3 R15, P0, R100.reuse, 0xc000, RZ ;  /* 0x0000c000640f7810 */ /* 0x040fe40007f1e0ff */
[C---:B------:R-:W-:Y:S02]  /*2c220*/  IADD3 R13, P1, R100.reuse, 0x20, RZ ;  /* 0x00000020640d7810 */ /* 0x040fe40007f3e0ff */
[----:B------:R-:W-:Y:S02]  /*2c230*/  IADD3 R103, P2, R100, 0x40, RZ ;  /* 0x0000004064677810 */ /* 0x000fe40007f5e0ff */
[----:B------:R-:W-:Y:S02]  /*2c240*/  LOP3.LUT R14, R15, 0x380, RZ, 0xc0, !PT ;  /* 0x000003800f0e7812 */ /* 0x000fe400078ec0ff */
[----:B------:R-:W-:-:S02]  /*2c250*/  LOP3.LUT R12, R13, 0x380, RZ, 0xc0, !PT ;  /* 0x000003800d0c7812 */ /* 0x000fc400078ec0ff */
[----:B------:R-:W-:Y:S02]  /*2c260*/  LOP3.LUT R102, R103, 0x380, RZ, 0xc0, !PT ;  /* 0x0000038067667812 */ /* 0x000fe400078ec0ff */
[C---:B------:R-:W-:Y:S02]  /*2c270*/  IADD3 R39, P4, R100.reuse, 0x4000, RZ ;  /* 0x0000400064277810 */ /* 0x040fe40007f9e0ff */
[C---:B------:R-:W-:Y:S02]  /*2c280*/  IADD3 R25, P3, R100.reuse, 0x60, RZ ;  /* 0x0000006064197810 */ /* 0x040fe40007f7e0ff */
[----:B------:R-:W-:Y:S02]  /*2c290*/  IADD3 R37, P5, R100, 0x4020, RZ ;  /* 0x0000402064257810 */ /* 0x000fe40007fbe0ff */
[----:B------:R-:W-:Y:S02]  /*2c2a0*/  SHF.R.U64 R14, R14, 0x3, RZ ;  /* 0x000000030e0e7819 */ /* 0x000fe400000012ff */
[----:B------:R-:W-:-:S02]  /*2c2b0*/  SHF.R.U64 R12, R12, 0x3, RZ ;  /* 0x000000030c0c7819 */ /* 0x000fc400000012ff */
[----:B------:R-:W-:Y:S02]  /*2c2c0*/  SHF.R.U64 R102, R102, 0x3, RZ ;  /* 0x0000000366667819 */ /* 0x000fe400000012ff */
[----:B------:R-:W-:Y:S02]  /*2c2d0*/  LOP3.LUT R38, R39, 0x380, RZ, 0xc0, !PT ;  /* 0x0000038027267812 */ /* 0x000fe400078ec0ff */
[----:B------:R-:W-:Y:S02]  /*2c2e0*/  LOP3.LUT R24, R25, 0x380, RZ, 0xc0, !PT ;  /* 0x0000038019187812 */ /* 0x000fe400078ec0ff */
[----:B------:R-:W-:Y:S02]  /*2c2f0*/  LOP3.LUT R36, R37, 0x380, RZ, 0xc0, !PT ;  /* 0x0000038025247812 */ /* 0x000fe400078ec0ff */
[----:B------:R-:W-:Y:S01]  /*2c300*/  LOP3.LUT R14, R14, R15, RZ, 0x3c, !PT ;  /* 0x0000000f0e0e7212 */ /* 0x000fe200078e3cff */
[--C-:B------:R-:W-:Y:S01]  /*2c310*/  IMAD.X R15, RZ, RZ, R101.reuse, P0 ;  /* 0x000000ffff0f7224 */ /* 0x100fe200000e0665 */
[----:B------:R-:W-:Y:S01]  /*2c320*/  LOP3.LUT R12, R12, R13, RZ, 0x3c, !PT ;  /* 0x0000000d0c0c7212 */ /* 0x000fe200078e3cff */
[--C-:B------:R-:W-:Y:S01]  /*2c330*/  IMAD.X R13, RZ, RZ, R101.reuse, P1 ;  /* 0x000000ffff0d7224 */ /* 0x100fe200008e0665 */
[----:B------:R-:W-:Y:S01]  /*2c340*/  LOP3.LUT R102, R102, R103, RZ, 0x3c, !PT ;  /* 0x0000006766667212 */ /* 0x000fe200078e3cff */
[----:B------:R-:W-:Y:S01]  /*2c350*/  IMAD.X R103, RZ, RZ, R101, P2 ;  /* 0x000000ffff677224 */ /* 0x000fe200010e0665 */
[----:B------:R-:W-:-:S02]  /*2c360*/  ISETP.NE.AND P0, PT, R217, RZ, PT ;  /* 0x000000ffd900720c */ /* 0x000fc40003f05270 */
[----:B------:R-:W-:Y:S02]  /*2c370*/  SHF.R.U64 R38, R38, 0x3, RZ ;  /* 0x0000000326267819 */ /* 0x000fe400000012ff */
[----:B------:R-:W-:Y:S02]  /*2c380*/  SHF.R.U64 R24, R24, 0x3, RZ ;  /* 0x0000000318187819 */ /* 0x000fe400000012ff */
[----:B------:R-:W-:Y:S02]  /*2c390*/  SHF.R.U64 R36, R36, 0x3, RZ ;  /* 0x0000000324247819 */ /* 0x000fe400000012ff */
[C---:B------:R-:W-:Y:S02]  /*2c3a0*/  IADD3 R35, P1, R100.reuse, 0x4060, RZ ;  /* 0x0000406064237810 */ /* 0x040fe40007f3e0ff */
[----:B------:R-:W-:Y:S02]  /*2c3b0*/  IADD3 R33, P2, R100, 0x8000, RZ ;  /* 0x0000800064217810 */ /* 0x000fe40007f5e0ff */
[----:B------:R-:W-:Y:S01]  /*2c3c0*/  SEL R217, R217, UR4, P0 ;  /* 0x00000004d9d97c07 */ /* 0x000fe20008000000 */
[----:B------:R-:W-:Y:S05]  /*2c3d0*/  WARPSYNC.ALL ;  /* 0x0000000000007948 */ /* 0x000fea0003800000 */
[----:B------:R-:W-:Y:S01]  /*2c3e0*/  LOP3.LUT R38, R38, R39, RZ, 0x3c, !PT ;  /* 0x0000002726267212 */ /* 0x000fe200078e3cff */
[--C-:B------:R-:W-:Y:S01]  /*2c3f0*/  IMAD.X R39, RZ, RZ, R101.reuse, P4 ;  /* 0x000000ffff277224 */ /* 0x100fe200020e0665 */
[----:B------:R-:W-:Y:S01]  /*2c400*/  LOP3.LUT R24, R24, R25, RZ, 0x3c, !PT ;  /* 0x0000001918187212 */ /* 0x000fe200078e3cff */
[--C-:B------:R-:W-:Y:S01]  /*2c410*/  IMAD.X R25, RZ, RZ, R101.reuse, P3 ;  /* 0x000000ffff197224 */ /* 0x100fe200018e0665 */
[----:B------:R-:W-:Y:S01]  /*2c420*/  LOP3.LUT R36, R36, R37, RZ, 0x3c, !PT ;  /* 0x0000002524247212 */ /* 0x000fe200078e3cff */
[----:B------:R-:W-:Y:S01]  /*2c430*/  IMAD.X R37, RZ, RZ, R101, P5 ;  /* 0x000000ffff257224 */ /* 0x000fe200028e0665 */
[----:B------:R-:W-:Y:S01]  /*2c440*/  LOP3.LUT R34, R35, 0x380, RZ, 0xc0, !PT ;  /* 0x0000038023227812 */ /* 0x000fe200078ec0ff */
[----:B------:R-:W-:Y:S01]  /*2c450*/  ULDC.64 UR6, c[0x0][0xd08] ;  /* 0x0003420000067ab9 */ /* 0x000fe20000000a00 */
[----:B------:R-:W-:Y:S01]  /*2c460*/  LOP3.LUT R32, R33, 0x380, RZ, 0xc0, !PT ;  /* 0x0000038021207812 */ /* 0x000fe200078ec0ff */
[----:B------:R-:W-:Y:S01]  /*2c470*/  ULDC.64 UR4, c[0x0][0xd00] ;  /* 0x0003400000047ab9 */ /* 0x000fe20000000a00 */
[----:B------:R-:W-:-:S02]  /*2c480*/  IADD3 R21, P4, R100, 0x8040, RZ ;  /* 0x0000804064157810 */ /* 0x000fc40007f9e0ff */
[C---:B------:R-:W-:Y:S02]  /*2c490*/  IADD3 R31, P3, R100.reuse, 0x8020, RZ ;  /* 0x00008020641f7810 */ /* 0x040fe40007f7e0ff */
[----:B------:R-:W-:Y:S02]  /*2c4a0*/  IADD3 R29, P5, R100, 0x8060, RZ ;  /* 0x00008060641d7810 */ /* 0x000fe40007fbe0ff */
[----:B------:R-:W-:Y:S02]  /*2c4b0*/  SHF.R.U64 R34, R34, 0x3, RZ ;  /* 0x0000000322227819 */ /* 0x000fe400000012ff */
[----:B------:R-:W-:Y:S02]  /*2c4c0*/  SHF.R.U64 R32, R32, 0x3, RZ ;  /* 0x0000000320207819 */ /* 0x000fe400000012ff */
[----:B------:R-:W-:Y:S02]  /*2c4d0*/  LOP3.LUT R20, R21, 0x380, RZ, 0xc0, !PT ;  /* 0x0000038015147812 */ /* 0x000fe400078ec0ff */
[----:B------:R-:W-:-:S02]  /*2c4e0*/  LOP3.LUT R61, R100, 0x380, RZ, 0xc0, !PT ;  /* 0x00000380643d7812 */ /* 0x000fc400078ec0ff */
[----:B------:R-:W-:Y:S02]  /*2c4f0*/  LOP3.LUT R30, R31, 0x380, RZ, 0xc0, !PT ;  /* 0x000003801f1e7812 */ /* 0x000fe400078ec0ff */
[----:B------:R-:W-:Y:S02]  /*2c500*/  LOP3.LUT R28, R29, 0x380, RZ, 0xc0, !PT ;  /* 0x000003801d1c7812 */ /* 0x000fe400078ec0ff */
[----:B------:R-:W-:Y:S01]  /*2c510*/  LOP3.LUT R34, R34, R35, RZ, 0x3c, !PT ;  /* 0x0000002322227212 */ /* 0x000fe200078e3cff */
[--C-:B------:R-:W-:Y:S01]  /*2c520*/  IMAD.X R35, RZ, RZ, R101.reuse, P1 ;  /* 0x000000ffff237224 */ /* 0x100fe200008e0665 */
[----:B------:R-:W-:Y:S01]  /*2c530*/  LOP3.LUT R32, R32, R33, RZ, 0x3c, !PT ;  /* 0x0000002120207212 */ /* 0x000fe200078e3cff */
[----:B------:R-:W-:Y:S01]  /*2c540*/  IMAD.X R33, RZ, RZ, R101, P2 ;  /* 0x000000ffff217224 */ /* 0x000fe200010e0665 */
[----:B------:R-:W-:Y:S02]  /*2c550*/  SHF.R.U64 R20, R20, 0x3, RZ ;  /* 0x0000000314147819 */ /* 0x000fe400000012ff */
[----:B------:R-:W-:-:S02]  /*2c560*/  SHF.R.U64 R61, R61, 0x3, RZ ;  /* 0x000000033d3d7819 */ /* 0x000fc400000012ff */
[----:B------:R-:W-:Y:S02]  /*2c570*/  SHF.R.U64 R30, R30, 0x3, RZ ;  /* 0x000000031e1e7819 */ /* 0x000fe400000012ff */
[C---:B------:R-:W-:Y:S02]  /*2c580*/  IADD3 R95, P1, R100.reuse, 0xc020, RZ ;  /* 0x0000c020645f7810 */ /* 0x040fe40007f3e0ff */
[----:B------:R-:W-:Y:S02]  /*2c590*/  IADD3 R93, P2, R100, 0xc040, RZ ;  /* 0x0000c040645d7810 */ /* 0x000fe40007f5e0ff */
[----:B------:R-:W-:Y:S02]  /*2c5a0*/  SHF.R.U64 R28, R28, 0x3, RZ ;  /* 0x000000031c1c7819 */ /* 0x000fe400000012ff */
[----:B------:R-:W-:Y:S01]  /*2c5b0*/  LOP3.LUT R20, R20, R21, RZ, 0x3c, !PT ;  /* 0x0000001514147212 */ /* 0x000fe200078e3cff */
[--C-:B------:R-:W-:Y:S01]  /*2c5c0*/  IMAD.X R21, RZ, RZ, R101.reuse, P4 ;  /* 0x000000ffff157224 */ /* 0x100fe200020e0665 */
[----:B------:R-:W-:Y:S01]  /*2c5d0*/  LOP3.LUT R60, R61, R100, RZ, 0x3c, !PT ;  /* 0x000000643d3c7212 */ /* 0x000fe200078e3cff */
[--C-:B------:R-:W-:Y:S01]  /*2c5e0*/  IMAD.MOV.U32 R61, RZ, RZ, R101.reuse ;  /* 0x000000ffff3d7224 */ /* 0x100fe200078e0065 */
[----:B------:R-:W-:Y:S01]  /*2c5f0*/  LOP3.LUT R30, R30, R31, RZ, 0x3c, !PT ;  /* 0x0000001f1e1e7212 */ /* 0x000fe200078e3cff */
[----:B------:R-:W-:Y:S01]  /*2c600*/  IMAD.X R31, RZ, RZ, R101, P3 ;  /* 0x000000ffff1f7224 */ /* 0x000fe200018e0665 */
[----:B------:R-:W-:-:S02]  /*2c610*/  LOP3.LUT R94, R95, 0x380, RZ, 0xc0, !PT ;  /* 0x000003805f5e7812 */ /* 0x000fc400078ec0ff */
[----:B------:R-:W-:Y:S02]  /*2c620*/  LOP3.LUT R92, R93, 0x380, RZ, 0xc0, !PT ;  /* 0x000003805d5c7812 */ /* 0x000fe400078ec0ff */
[----:B------:R-:W-:Y:S01]  /*2c630*/  LOP3.LUT R28, R28, R29, RZ, 0x3c, !PT ;  /* 0x0000001d1c1c7212 */ /* 0x000fe200078e3cff */
[----:B------:R-:W-:Y:S01]  /*2c640*/  IMAD.X R29, RZ, RZ, R101, P5 ;  /* 0x000000ffff1d7224 */ /* 0x000fe200028e0665 */
[----:B----4-:R-:W-:Y:S02]  /*2c650*/  F2FP.BF16.F32.PACK_AB R56, R57, R56 ;  /* 0x000000383938723e */ /* 0x010fe400000010ff */
[----:B------:R-:W-:Y:S02]  /*2c660*/  SHF.R.U64 R94, R94, 0x3, RZ ;  /* 0x000000035e5e7819 */ /* 0x000fe400000012ff */
[----:B------:R-:W-:Y:S02]  /*2c670*/  SHF.R.U64 R92, R92, 0x3, RZ ;  /* 0x000000035c5c7819 */ /* 0x000fe400000012ff */
[----:B------:R-:W-:-:S02]  /*2c680*/  F2FP.BF16.F32.PACK_AB R57, R59, R58 ;  /* 0x0000003a3b39723e */ /* 0x000fc400000010ff */
[----:B--2---:R-:W-:Y:S02]  /*2c690*/  F2FP.BF16.F32.PACK_AB R52, R53, R52 ;  /* 0x000000343534723e */ /* 0x004fe400000010ff */
[----:B------:R-:W-:Y:S02]  /*2c6a0*/  MOV R61, R60 ;  /* 0x0000003c003d7202 */ /* 0x000fe40000000f00 */
[----:B------:R-:W-:Y:S02]  /*2c6b0*/  MOV R26, R38 ;  /* 0x00000026001a7202 */ /* 0x000fe40000000f00 */
[----:B-1----:R-:W-:Y:S02]  /*2c6c0*/  MOV R96, R36 ;  /* 0x0000002400607202 */ /* 0x002fe40000000f00 */
[----:B------:R-:W-:Y:S01]  /*2c6d0*/  MOV R20, R20 ;  /* 0x0000001400147202 */ /* 0x000fe20000000f00 */
[----:B------:R-:W2:Y:S01]  /*2c6e0*/  LDL.128 R36, [R1+0x2e0] ;  /* 0x0002e00001247983 */ /* 0x000ea20000100c00 */
[----:B------:R-:W-:-:S02]  /*2c6f0*/  F2FP.BF16.F32.PACK_AB R58, R9, R8 ;  /* 0x00000008093a723e */ /* 0x000fc400000010ff */
[----:B------:R-:W-:Y:S01]  /*2c700*/  F2FP.BF16.F32.PACK_AB R59, R11, R10 ;  /* 0x0000000a0b3b723e */ /* 0x000fe200000010ff */
[----:B------:R-:W-:Y:S01]  /*2c710*/  BAR.SYNC.DEFER_BLOCKING 0x1, 0x100 ;  /* 0x0044000000007b1d */ /* 0x000fe20000010000 */
[----:B------:R-:W-:Y:S02]  /*2c720*/  F2FP.BF16.F32.PACK_AB R53, R55, R54 ;  /* 0x000000363735723e */ /* 0x000fe400000010ff */
[----:B------:R-:W-:Y:S02]  /*2c730*/  MOV R60, R12 ;  /* 0x0000000c003c7202 */ /* 0x000fe40000000f00 */
[----:B------:R-:W-:Y:S02]  /*2c740*/  MOV R3, R30 ;  /* 0x0000001e00037202 */ /* 0x000fe40000000f00 */
[----:B------:R-:W-:Y:S01]  /*2c750*/  MOV R21, R28 ;  /* 0x0000001c00157202 */ /* 0x000fe20000000f00 */
[----:B------:R-:W3:Y:S01]  /*2c760*/  LDL.128 R8, [R1+0x320] ;  /* 0x0003200001087983 */ /* 0x000ee20000100c00 */
[----:B------:R-:W-:-:S02]  /*2c770*/  F2FP.BF16.F32.PACK_AB R54, R5, R4 ;  /* 0x000000040536723e */ /* 0x000fc400000010ff */
[----:B------:R-:W-:Y:S01]  /*2c780*/  F2FP.BF16.F32.PACK_AB R55, R7, R6 ;  /* 0x000000060737723e */ /* 0x000fe200000010ff */
[----:B------:R-:W4:Y:S01]  /*2c790*/  LDL.128 R28, [R1+0x300] ;  /* 0x00030000011c7983 */ /* 0x000f220000100c00 */
[----:B------:R-:W-:Y:S02]  /*2c7a0*/  F2FP.BF16.F32.PACK_AB R44, R45, R44 ;  /* 0x0000002c2d2c723e */ /* 0x000fe400000010ff */
[----:B------:R-:W-:Y:S01]  /*2c7b0*/  MOV R122, R122 ;  /* 0x0000007a007a7202 */ /* 0x000fe20000000f00 */
[----:B------:R-:W4:Y:S01]  /*2c7c0*/  LDL.128 R4, [R1+0x2f0] ;  /* 0x0002f00001047983 */ /* 0x000f220000100c00 */
[----:B------:R-:W-:Y:S02]  /*2c7d0*/  F2FP.BF16.F32.PACK_AB R45, R47, R46 ;  /* 0x0000002e2f2d723e */ /* 0x000fe400000010ff */
        /* <DEDUP_REMOVED lines=8> */
[----:B------:R-:W-:Y:S01]  /*2c860*/  F2FP.BF16.F32.PACK_AB R46, R49, R48 ;  /* 0x00000030312e723e */ /* 0x000fe200000010ff */
[----:B------:R-:W4:Y:S01]  /*2c870*/  LDL.128 R32, [R1+0x310] ;  /* 0x0003100001207983 */ /* 0x000f220000100c00 */
[----:B------:R-:W-:Y:S02]  /*2c880*/  F2FP.BF16.F32.PACK_AB R47, R51, R50 ;  /* 0x00000032332f723e */ /* 0x000fe400000010ff */
[----:B------:R-:W-:Y:S01]  /*2c890*/  MOV R24, R14 ;  /* 0x0000000e00187202 */ /* 0x000fe20000000f00 */
[----:B------:R0:W-:Y:S01]  /*2c8a0*/  STSM.16.M88.4 [R61], R56 ;  /* 0x000000383d007844 */ /* 0x0001e20000000200 */
[----:B------:R-:W-:-:S03]  /*2c8b0*/  IADD3 R120, P0, R100, 0xc060, RZ ;  /* 0x0000c06064787810 */ /* 0x000fc60007f1e0ff */
[----:B------:R-:W4:Y:S01]  /*2c8c0*/  LDL.128 R12, [R1+0x330] ;  /* 0x00033000010c7983 */ /* 0x000f220000100c00 */
[----:B------:R-:W-:-:S03]  /*2c8d0*/  F2FP.BF16.F32.PACK_AB R88, R89, R88 ;  /* 0x000000585958723e */ /* 0x000fc600000010ff */
[----:B------:R1:W-:Y:S01]  /*2c8e0*/  STSM.16.M88.4 [R60], R52 ;  /* 0x000000343c007844 */ /* 0x0003e20000000200 */
[----:B------:R-:W-:Y:S02]  /*2c8f0*/  MOV R124, R94 ;  /* 0x0000005e007c7202 */ /* 0x000fe40000000f00 */
[----:B------:R-:W-:Y:S01]  /*2c900*/  MOV R125, R92 ;  /* 0x0000005c007d7202 */ /* 0x000fe20000000f00 */
[----:B------:R1:W-:Y:S01]  /*2c910*/  STSM.16.M88.4 [R102], R44 ;  /* 0x0000002c66007844 */ /* 0x0003e20000000200 */
[----:B------:R-:W-:Y:S01]  /*2c920*/  F2FP.BF16.F32.PACK_AB R89, R91, R90 ;  /* 0x0000005a5b59723e */ /* 0x000fe200000010ff */
[----:B------:R-:W-:Y:S01]  /*2c930*/  IMAD.X R121, RZ, RZ, R101, P0 ;  /* 0x000000ffff797224 */ /* 0x000fe200000e0665 */
[----:B------:R-:W-:Y:S01]  /*2c940*/  F2FP.BF16.F32.PACK_AB R90, R41, R40 ;  /* 0x00000028295a723e */ /* 0x000fe200000010ff */
[----:B0-----:R-:W4:Y:S01]  /*2c950*/  LDL.128 R56, [R1+0x3b0] ;  /* 0x0003b00001387983 */ /* 0x001f220000100c00 */
[----:B------:R-:W-:-:S03]  /*2c960*/  F2FP.BF16.F32.PACK_AB R91, R43, R42 ;  /* 0x0000002a2b5b723e */ /* 0x000fc600000010ff */
[----:B------:R-:W4:Y:S04]  /*2c970*/  LDL.128 R48, [R1+0x3d0] ;  /* 0x0003d00001307983 */ /* 0x000f280000100c00 */
[----:B-1----:R-:W4:Y:S04]  /*2c980*/  LDL.128 R60, [R1+0x3a0] ;  /* 0x0003a000013c7983 */ /* 0x002f280000100c00 */
[----:B------:R-:W4:Y:S04]  /*2c990*/  LDL.128 R52, [R1+0x3c0] ;  /* 0x0003c00001347983 */ /* 0x000f280000100c00 */
[----:B------:R-:W4:Y:S04]  /*2c9a0*/  LDL.128 R44, [R1+0x3e0] ;  /* 0x0003e000012c7983 */ /* 0x000f280000100c00 */
[----:B------:R-:W4:Y:S04]  /*2c9b0*/  LDL.128 R92, [R1+0x400] ;  /* 0x00040000015c7983 */ /* 0x000f280000100c00 */
[----:B------:R-:W4:Y:S04]  /*2c9c0*/  LDL.128 R40, [R1+0x3f0] ;  /* 0x0003f00001287983 */ /* 0x000f280000100c00 */
[----:B------:R-:W4:Y:S01]  /*2c9d0*/  LDL.128 R100, [R1+0x410] ;  /* 0x0004100001647983 */ /* 0x000f220000100c00 */
[----:B------:R-:W-:-:S02]  /*2c9e0*/  F2FP.BF16.F32.PACK_AB R112, R113, R112 ;  /* 0x000000707170723e */ /* 0x000fc400000010ff */
[----:B------:R-:W-:Y:S02]  /*2c9f0*/  LOP3.LUT R113, R120, 0x380, RZ, 0xc0, !PT ;  /* 0x0000038078717812 */ /* 0x000fe400078ec0ff */
[----:B------:R-:W-:Y:S02]  /*2ca00*/  ISETP.NE.U32.AND P0, PT, RZ, UR6, PT ;  /* 0x00000006ff007c0c */ /* 0x000fe4000bf05070 */
[----:B------:R-:W-:Y:S02]  /*2ca10*/  SHF.R.U64 R113, R113, 0x3, RZ ;  /* 0x0000000371717819 */ /* 0x000fe400000012ff */
[----:B------:R-:W-:Y:S02]  /*2ca20*/  ISETP.NE.AND.EX P0, PT, RZ, UR7, PT, P0 ;  /* 0x00000007ff007c0c */ /* 0x000fe4000bf05300 */
[----:B------:R-:W-:Y:S02]  /*2ca30*/  LOP3.LUT R120, R113, R120, RZ, 0x3c, !PT ;  /* 0x0000007871787212 */ /* 0x000fe400078e3cff */
[----:B------:R-:W-:-:S02]  /*2ca40*/  F2FP.BF16.F32.PACK_AB R113, R115, R114 ;  /* 0x000000727371723e */ /* 0x000fc400000010ff */
[----:B------:R-:W-:Y:S02]  /*2ca50*/  F2FP.BF16.F32.PACK_AB R114, R117, R116 ;  /* 0x000000747572723e */ /* 0x000fe400000010ff */
[----:B------:R-:W-:Y:S02]  /*2ca60*/  F2FP.BF16.F32.PACK_AB R115, R119, R118 ;  /* 0x000000767773723e */ /* 0x000fe400000010ff */
[----:B------:R-:W-:Y:S01]  /*2ca70*/  F2FP.BF16.F32.PACK_AB R84, R85, R84 ;  /* 0x000000545554723e */ /* 0x000fe200000010ff */
[----:B------:R-:W-:Y:S01]  /*2ca80*/  STSM.16.M88.4 [R25], R88 ;  /* 0x0000005819007844 */ /* 0x000fe20000000200 */
[----:B------:R-:W-:Y:S02]  /*2ca90*/  F2FP.BF16.F32.PACK_AB R85, R87, R86 ;  /* 0x000000565755723e */ /* 0x000fe400000010ff */
[----:B------:R-:W-:Y:S01]  /*2caa0*/  F2FP.BF16.F32.PACK_AB R76, R77, R76 ;  /* 0x0000004c4d4c723e */ /* 0x000fe200000010ff */
        /* <DEDUP_REMOVED lines=19> */
[----:B------:R-:W-:Y:S02]  /*2cbe0*/  F2FP.BF16.F32.PACK_AB R37, R39, R38 ;  /* 0x000000262725723e */ /* 0x000fe400000010ff */
[----:B---3--:R-:W-:Y:S02]  /*2cbf0*/  F2FP.BF16.F32.PACK_AB R8, R9, R8 ;  /* 0x000000080908723e */ /* 0x008fe400000010ff */
[----:B------:R-:W-:Y:S02]  /*2cc00*/  F2FP.BF16.F32.PACK_AB R9, R11, R10 ;  /* 0x0000000a0b09723e */ /* 0x000fe400000010ff */
[----:B----4-:R-:W-:-:S02]  /*2cc10*/  F2FP.BF16.F32.PACK_AB R28, R29, R28 ;  /* 0x0000001c1d1c723e */ /* 0x010fc400000010ff */
[----:B------:R-:W-:Y:S02]  /*2cc20*/  F2FP.BF16.F32.PACK_AB R29, R31, R30 ;  /* 0x0000001e1f1d723e */ /* 0x000fe400000010ff */
[----:B------:R-:W-:Y:S02]  /*2cc30*/  F2FP.BF16.F32.PACK_AB R38, R5, R4 ;  /* 0x000000040526723e */ /* 0x000fe400000010ff */
[----:B------:R-:W-:Y:S01]  /*2cc40*/  F2FP.BF16.F32.PACK_AB R39, R7, R6 ;  /* 0x000000060727723e */ /* 0x000fe200000010ff */
[----:B------:R-:W0:Y:S04]  /*2cc50*/  LDC.64 R4, c[0x0][0xd00] ;  /* 0x00034000ff047b82 */ /* 0x000e280000000a00 */
[----:B------:R-:W-:Y:S04]  /*2cc60*/  STSM.16.M88.4 [R96], R36 ;  /* 0x0000002460007844 */ /* 0x000fe80000000200 */
[----:B------:R-:W1:Y:S01]  /*2cc70*/  @P0 LDC.64 R6, c[0x0][0xd08] ;  /* 0x00034200ff060b82 */ /* 0x000e620000000a00 */
[----:B------:R-:W-:-:S02]  /*2cc80*/  F2FP.BF16.F32.PACK_AB R30, R33, R32 ;  /* 0x00000020211e723e */ /* 0x000fc400000010ff */
[----:B------:R-:W-:Y:S02]  /*2cc90*/  F2FP.BF16.F32.PACK_AB R31, R35, R34 ;  /* 0x00000022231f723e */ /* 0x000fe400000010ff */
[----:B------:R-:W-:Y:S02]  /*2cca0*/  F2FP.BF16.F32.PACK_AB R10, R13, R12 ;  /* 0x0000000c0d0a723e */ /* 0x000fe400000010ff */
[----:B------:R-:W-:Y:S01]  /*2ccb0*/  F2FP.BF16.F32.PACK_AB R11, R15, R14 ;  /* 0x0000000e0f0b723e */ /* 0x000fe200000010ff */
[----:B------:R-:W-:Y:S04]  /*2ccc0*/  STSM.16.M88.4 [R122], R28 ;  /* 0x0000001c7a007844 */ /* 0x000fe80000000200 */
[----:B------:R2:W-:Y:S04]  /*2ccd0*/  STSM.16.M88.4 [R123], R8 ;  /* 0x000000087b007844 */ /* 0x0005e80000000200 */
[----:B------:R3:W-:Y:S04]  /*2cce0*/  STSM.16.M88.4 [R0], R84 ;  /* 0x0000005400007844 */ /* 0x0007e80000000200 */
[----:B------:R4:W-:Y:S01]  /*2ccf0*/  STSM.16.M88.4 [R3], R76 ;  /* 0x0000004c03007844 */ /* 0x0009e20000000200 */
        /* <DEDUP_REMOVED lines=8> */
[----:B--2---:R-:W-:Y:S01]  /*2cd80*/  IMAD.MOV.U32 R8, RZ, RZ, RZ ;  /* 0x000000ffff087224 */ /* 0x004fe200078e00ff */
[----:B------:R-:W-:Y:S01]  /*2cd90*/  F2FP.BF16.F32.PACK_AB R54, R49, R48 ;  /* 0x000000303136723e */ /* 0x000fe200000010ff */
[----:B---3--:R-:W-:Y:S01]  /*2cda0*/  IMAD.U32 R0, RZ, RZ, UR6 ;  /* 0x00000006ff007e24 */ /* 0x008fe2000f8e00ff */
[----:B------:R-:W-:Y:S01]  /*2cdb0*/  F2FP.BF16.F32.PACK_AB R55, R51, R50 ;  /* 0x000000323337723e */ /* 0x000fe200000010ff */
[----:B0-----:R-:W-:Y:S01]  /*2cdc0*/  IMAD.WIDE R4, R218, 0x4, R4 ;  /* 0x00000004da047825 */ /* 0x001fe200078e0204 */
[----:B------:R-:W-:Y:S01]  /*2cdd0*/  F2FP.BF16.F32.PACK_AB R45, R47, R46 ;  /* 0x0000002e2f2d723e */ /* 0x000fe200000010ff */
[----:B----4-:R-:W0:Y:S01]  /*2cde0*/  LDC R3, c[0x0][0xce8] ;  /* 0x00033a00ff037b82 */ /* 0x010e220000000800 */
[----:B------:R-:W-:Y:S02]  /*2cdf0*/  F2FP.BF16.F32.PACK_AB R46, R41, R40 ;  /* 0x00000028292e723e */ /* 0x000fe400000010ff */
[----:B------:R-:W-:-:S02]  /*2ce00*/  F2FP.BF16.F32.PACK_AB R47, R43, R42 ;  /* 0x0000002a2b2f723e */ /* 0x000fc400000010ff */
[----:B------:R-:W-:Y:S01]  /*2ce10*/  F2FP.BF16.F32.PACK_AB R93, R95, R94 ;  /* 0x0000005e5f5d723e */ /* 0x000fe200000010ff */
[----:B------:R2:W-:Y:S01]  /*2ce20*/  STSM.16.M88.4 [R20], R68 ;  /* 0x0000004414007844 */ /* 0x0005e20000000200 */
[----:B------:R-:W-:Y:S02]  /*2ce30*/  F2FP.BF16.F32.PACK_AB R94, R101, R100 ;  /* 0x00000064655e723e */ /* 0x000fe400000010ff */
[----:B------:R-:W-:Y:S01]  /*2ce40*/  F2FP.BF16.F32.PACK_AB R95, R103, R102 ;  /* 0x00000066675f723e */ /* 0x000fe200000010ff */
[----:B------:R2:W-:Y:S04]  /*2ce50*/  STSM.16.M88.4 [R21], R60 ;  /* 0x0000003c15007844 */ /* 0x0005e80000000200 */
[----:B------:R2:W-:Y:S04]  /*2ce60*/  STSM.16.M88.4 [R24], R52 ;  /* 0x0000003418007844 */ /* 0x0005e80000000200 */
[----:B------:R2:W-:Y:S04]  /*2ce70*/  STSM.16.M88.4 [R124], R44 ;  /* 0x0000002c7c007844 */ /* 0x0005e80000000200 */
[----:B------:R2:W-:Y:S04]  /*2ce80*/  STSM.16.M88.4 [R125], R92 ;  /* 0x0000005c7d007844 */ /* 0x0005e80000000200 */
[----:B------:R2:W-:Y:S01]  /*2ce90*/  STSM.16.M88.4 [R120], R104 ;  /* 0x0000006878007844 */ /* 0x0005e20000000200 */
[----:B------:R-:W-:Y:S01]  /*2cea0*/  BAR.SYNC.DEFER_BLOCKING 0x1, 0x100 ;  /* 0x0044000000007b1d */ /* 0x000fe20000010000 */
[----:B-1----:R-:W-:-:S05]  /*2ceb0*/  @P0 IMAD.WIDE R6, R218, 0x4, R6 ;  /* 0x00000004da060825 */ /* 0x002fca00078e0206 */
[----:B------:R2:W5:Y:S04]  /*2cec0*/  @P1 LDG.E R8, desc[UR44][R4.64] ;  /* 0x0000002c04081981 */ /* 0x000568000c1e1900 */
[----:B------:R2:W5:Y:S01]  /*2ced0*/  @P0 LDG.E R0, desc[UR44][R6.64] ;  /* 0x0000002c06000981 */ /* 0x000562000c1e1900 */
[----:B------:R-:W-:Y:S05]  /*2cee0*/  @P0 BRA `(.L_x_13128) ;  /* 0x0000000000100947 */ /* 0x000fea0003800000 */
[----:B------:R-:W-:Y:S05]  /*2cef0*/  @!P1 BRA `(.L_x_13128) ;  /* 0x00000000000c9947 */ /* 0x000fea0003800000 */
[----:B--2---:R-:W2:Y:S04]  /*2cf00*/  LDG.E R7, desc[UR44][R4.64] ;  /* 0x0000002c04077981 */ /* 0x004ea8000c1e1900 */
[----:B-----5:R-:W2:Y:S02]  /*2cf10*/  LDG.E R0, desc[UR44][R4.64+0x4] ;  /* 0x0000042c04007981 */ /* 0x020ea4000c1e1900 */
[----:B--2---:R-:W-:-:S07]  /*2cf20*/  IMAD.IADD R0, R0, 0x1, -R7 ;  /* 0x0000000100007824 */ /* 0x004fce00078e0a07 */
.L_x_13128:
[----:B--2---:R-:W2:Y:S04]  /*2cf30*/  LDL R4, [R1+0x514] ;  /* 0x0005140001047983 */ /* 0x004ea80000100800 */
[----:B------:R-:W3:Y:S01]  /*2cf40*/  LDL R28, [R1+0x51c] ;  /* 0x00051c00011c7983 */ /* 0x000ee20000100800 */
[----:B0----5:R-:W-:Y:S02]  /*2cf50*/  IMAD R0, R0, R3, RZ ;  /* 0x0000000300007224 */ /* 0x021fe400078e02ff */
[----:B------:R-:W-:Y:S01]  /*2cf60*/  IMAD.IADD R33, R204, 0x1, R216 ;  /* 0x00000001cc217824 */ /* 0x000fe200078e02d8 */
[----:B------:R-:W-:Y:S01]  /*2cf70*/  ISETP.GT.AND P3, PT, R217, 0x1, PT ;  /* 0x00000001d900780c */ /* 0x000fe20003f64270 */
[----:B------:R-:W-:Y:S01]  /*2cf80*/  IMAD.MOV.U32 R9, RZ, RZ, 0xab8 ;  /* 0x00000ab8ff097424 */ /* 0x000fe200078e00ff */
[----:B------:R-:W-:Y:S01]  /*2cf90*/  ISETP.NE.AND P2, PT, R3, 0x1, PT ;  /* 0x000000010300780c */ /* 0x000fe20003f45270 */
[----:B------:R-:W0:Y:S03]  /*2cfa0*/  LDC.64 R20, c[0x0][0xca8] ;  /* 0x00032a00ff147b82 */ /* 0x000e260000000a00 */
[----:B------:R-:W-:-:S05]  /*2cfb0*/  SEL R9, R9, 0xa78, P3 ;  /* 0x00000a7809097807 */ /* 0x000fca0001800000 */
[----:B------:R-:W1:Y:S08]  /*2cfc0*/  LDC.64 R6, c[0x0][R9+0x220] ;  /* 0x0000880009067b82 */ /* 0x000e700000000a00 */
[----:B------:R-:W4:Y:S08]  /*2cfd0*/  LDC.64 R10, c[0x0][R9+0x218] ;  /* 0x00008600090a7b82 */ /* 0x000f300000000a00 */
[----:B------:R4:W4:Y:S01]  /*2cfe0*/  LDC.64 R14, c[0x0][R9+0x228] ;  /* 0x00008a00090e7b82 */ /* 0x0009220000000a00 */
[----:B------:R-:W-:-:S07]  /*2cff0*/  ISETP.NE.U32.AND P1, PT, RZ, UR4, PT ;  /* 0x00000004ff007c0c */ /* 0x000fce000bf25070 */
[----:B------:R-:W4:Y:S01]  /*2d000*/  @P2 LDC R13, c[0x0][0xcec] ;  /* 0x00033b00ff0d2b82 */ /* 0x000f220000000800 */
[----:B------:R-:W-:-:S07]  /*2d010*/  ISETP.NE.AND.EX P1, PT, RZ, UR5, PT, P1 ;  /* 0x00000005ff007c0c */ /* 0x000fce000bf25310 */
[----:B------:R-:W4:Y:S01]  /*2d020*/  @P2 LDC R26, c[0x0][0xcf0] ;  /* 0x00033c00ff1a2b82 */ /* 0x000f220000000800 */
[----:B------:R-:W-:Y:S02]  /*2d030*/  SHF.R.S32.HI R24, RZ, 0x1f, R218 ;  /* 0x0000001fff187819 */ /* 0x000fe400000114da */
[----:B------:R-:W-:Y:S02]  /*2d040*/  SEL R12, R218, RZ, !P1 ;  /* 0x000000ffda0c7207 */ /* 0x000fe40004800000 */
[----:B--2---:R-:W-:-:S03]  /*2d050*/  LOP3.LUT P0, RZ, R4, 0x3, RZ, 0xc0, !PT ;  /* 0x0000000304ff7812 */ /* 0x004fc6000780c0ff */
[----:B0-----:R-:W0:Y:S01]  /*2d060*/  @!P3 LDC R20, c[0x0][0xc50] ;  /* 0x00031400ff14bb82 */ /* 0x001e220000000800 */
[----:B------:R-:W-:Y:S01]  /*2d070*/  ISETP.GE.OR P4, PT, R33, R0, P0 ;  /* 0x000000002100720c */ /* 0x000fe20000786670 */
[----:B---3--:R-:W-:-:S06]  /*2d080*/  IMAD.IADD R28, R28, 0x1, R216 ;  /* 0x000000011c1c7824 */ /* 0x008fcc00078e02d8 */
[----:B------:R-:W2:Y:S06]  /*2d090*/  @!P3 LDC R21, c[0x0][0xc54] ;  /* 0x00031500ff15bb82 */ /* 0x000eac0000000800 */
[----:B------:R-:W3:Y:S02]  /*2d0a0*/  @!P4 LDL R29, [R1+0x220] ;  /* 0x00022000011dc983 */ /* 0x000ee40000100800 */
[----:B------:R4:W0:Y:S01]  /*2d0b0*/  LDC.64 R4, c[0x0][R9+0x210] ;  /* 0x0000840009047b82 */ /* 0x0008220000000a00 */
[----:B------:R-:W-:Y:S01]  /*2d0c0*/  SEL R25, R24, RZ, !P1 ;  /* 0x000000ff18197207 */ /* 0x000fe20004800000 */
[----:B-1----:R-:W-:-:S02]  /*2d0d0*/  IMAD R7, R7, R12, RZ ;  /* 0x0000000c07077224 */ /* 0x002fc400078e02ff */
[-C--:B----4-:R-:W-:Y:S02]  /*2d0e0*/  IMAD R31, R11, R156.reuse, RZ ;  /* 0x0000009c0b1f7224 */ /* 0x090fe400078e02ff */
[----:B------:R-:W-:Y:S01]  /*2d0f0*/  IMAD R35, R6, R25, R7 ;  /* 0x0000001906237224 */ /* 0x000fe200078e0207 */
[----:B------:R-:W-:Y:S01]  /*2d100*/  SEL R25, R224, RZ, P3 ;  /* 0x000000ffe0197207 */ /* 0x000fe20001800000 */
[----:B------:R-:W-:Y:S01]  /*2d110*/  IMAD.WIDE.U32 R10, R10, R156, RZ ;  /* 0x0000009c0a0a7225 */ /* 0x000fe200078e00ff */
[----:B------:R-:W-:-:S03]  /*2d120*/  SHF.R.S32.HI R9, RZ, 0x1f, R8 ;  /* 0x0000001fff097819 */ /* 0x000fc60000011408 */
[----:B------:R-:W-:-:S04]  /*2d130*/  IMAD.WIDE.U32 R6, R6, R12, RZ ;  /* 0x0000000c06067225 */ /* 0x000fc800078e00ff */
[----:B------:R-:W-:Y:S01]  /*2d140*/  @P2 IMAD.HI.U32 R13, R28, R13, RZ ;  /* 0x0000000d1c0d2227 */ /* 0x000fe200078e00ff */
[----:B------:R-:W-:-:S03]  /*2d150*/  IADD3 R6, P1, P5, R6, R10, R8 ;  /* 0x0000000a06067210 */ /* 0x000fc60007d3e008 */
[----:B------:R-:W-:Y:S02]  /*2d160*/  IMAD.IADD R24, R11, 0x1, R31 ;  /* 0x000000010b187824 */ /* 0x000fe400078e021f */
[----:B------:R-:W-:Y:S02]  /*2d170*/  IMAD.IADD R11, R7, 0x1, R35 ;  /* 0x00000001070b7824 */ /* 0x000fe400078e0223 */
[----:B------:R-:W-:Y:S01]  /*2d180*/  IMAD.MOV.U32 R7, RZ, RZ, R28 ;  /* 0x000000ffff077224 */ /* 0x000fe200078e001c */
[----:B------:R-:W-:Y:S01]  /*2d190*/  @P2 SHF.R.U32.HI R7, RZ, R26, R13 ;  /* 0x0000001aff072219 */ /* 0x000fe2000001160d */
[-C--:B------:R-:W-:Y:S01]  /*2d1a0*/  IMAD R31, R15, R25.reuse, RZ ;  /* 0x000000190f1f7224 */ /* 0x080fe200078e02ff */
[----:B------:R-:W-:Y:S01]  /*2d1b0*/  IADD3.X R11, R11, R24, R9, P1, P5 ;  /* 0x000000180b0b7210 */ /* 0x000fe20000fea409 */
[----:B------:R-:W-:-:S04]  /*2d1c0*/  IMAD.WIDE.U32 R14, R14, R25, RZ ;  /* 0x000000190e0e7225 */ /* 0x000fc800078e00ff */
[----:B------:R-:W-:Y:S01]  /*2d1d0*/  IMAD.MOV R10, RZ, RZ, -R7 ;  /* 0x000000ffff0a7224 */ /* 0x000fe200078e0a07 */
[----:B------:R-:W-:Y:S01]  /*2d1e0*/  IADD3 R14, P1, P5, R7, R6, R14 ;  /* 0x00000006070e7210 */ /* 0x000fe20007d3e00e */
[----:B------:R-:W-:Y:S01]  /*2d1f0*/  IMAD.IADD R31, R15, 0x1, R31 ;  /* 0x000000010f1f7824 */ /* 0x000fe200078e021f */
[----:B------:R-:W-:Y:S01]  /*2d200*/  SHF.R.S32.HI R6, RZ, 0x1f, R7 ;  /* 0x0000001fff067819 */ /* 0x000fe20000011407 */
[----:B------:R-:W-:-:S03]  /*2d210*/  IMAD R7, R3, R10, R28 ;  /* 0x0000000a03077224 */ /* 0x000fc600078e021c */
[----:B------:R-:W-:Y:S02]  /*2d220*/  IADD3.X R15, R6, R11, R31, P1, P5 ;  /* 0x0000000b060f7210 */ /* 0x000fe40000fea41f */
[----:B------:R-:W-:Y:S01]  /*2d230*/  SHF.R.S32.HI R11, RZ, 0x1f, R7 ;  /* 0x0000001fff0b7819 */ /* 0x000fe20000011407 */
[-C--:B0-----:R-:W-:Y:S02]  /*2d240*/  IMAD R5, R5, R7.reuse, RZ ;  /* 0x0000000705057224 */ /* 0x081fe400078e02ff */
[----:B------:R-:W-:-:S04]  /*2d250*/  IMAD.WIDE.U32 R14, R4, R7, R14 ;  /* 0x00000007040e7225 */ /* 0x000fc800078e000e */
[----:B------:R-:W-:Y:S01]  /*2d260*/  IMAD R5, R4, R11, R5 ;  /* 0x0000000b04057224 */ /* 0x000fe200078e0205 */
[C---:B------:R-:W-:Y:S01]  /*2d270*/  LEA R20, P1, R14.reuse, R20, 0x2 ;  /* 0x000000140e147211 */ /* 0x040fe200078210ff */
[----:B------:R-:W-:Y:S02]  /*2d280*/  VIADD R7, R33, 0x8 ;  /* 0x0000000821077836 */ /* 0x000fe40000000000 */
[----:B------:R-:W-:Y:S02]  /*2d290*/  IMAD.IADD R4, R15, 0x1, R5 ;  /* 0x000000010f047824 */ /* 0x000fe400078e0205 */
[----:B------:R-:W-:Y:S01]  /*2d2a0*/  SHFL.IDX PT, R10, R20, RZ, 0x1c1f ;  /* 0x001c1fff140a7589 */ /* 0x000fe200000e0000 */
[----:B------:R-:W-:Y:S02]  /*2d2b0*/  ISETP.GE.OR P0, PT, R7, R0, P0 ;  /* 0x000000000700720c */ /* 0x000fe40000706670 */
[----:B--2---:R-:W-:-:S05]  /*2d2c0*/  LEA.HI.X R21, R14, R21, R4, 0x2, P1 ;  /* 0x000000150e157211 */ /* 0x004fca00008f1404 */
[----:B------:R-:W3:Y:S04]  /*2d2d0*/  SHFL.IDX PT, R11, R21, RZ, 0x1c1f ;  /* 0x001c1fff150b7589 */ /* 0x000ee800000e0000 */
[----:B---3--:R-:W-:Y:S04]  /*2d2e0*/  @!P4 ST.E desc[UR44][R10.64], R29 ;  /* 0x0000001d0a00c985 */ /* 0x008fe8000c10192c */
[----:B------:R-:W2:Y:S04]  /*2d2f0*/  @!P0 LDL R13, [R1+0x224] ;  /* 0x00022400010d8983 */ /* 0x000ea80000100800 */
[----:B------:R-:W-:Y:S04]  /*2d300*/  SHFL.IDX PT, R4, R20, 0x1, 0x1c1f ;  /* 0x003c1f0014047f89 */ /* 0x000fe800000e0000 */
[----:B------:R-:W2:Y:S04]  /*2d310*/  SHFL.IDX PT, R5, R21, 0x1, 0x1c1f ;  /* 0x003c1f0015057f89 */ /* 0x000ea800000e0000 */
[----:B--2---:R0:W-:Y:S01]  /*2d320*/  @!P0 ST.E desc[UR44][R4.64], R13 ;  /* 0x0000000d04008985 */ /* 0x0041e2000c10192c */
[----:B------:R-:W-:Y:S05]  /*2d330*/  @P3 BRA `(.L_x_13129) ;  /* 0x0000000c00e83947 */ /* 0x000fea0003800000 */
[----:B------:R-:W2:Y:S01]  /*2d340*/  LDL R88, [R1+0x498] ;  /* 0x0004980001587983 */ /* 0x000ea20000100800 */
[----:B------:R-:W1:Y:S01]  /*2d350*/  @P2 LDC R10, c[0x0][0xcec] ;  /* 0x00033b00ff0a2b82 */ /* 0x000e620000000800 */
[----:B------:R-:W-:Y:S02]  /*2d360*/  ULDC.64 UR4, c[0x0][0xba0] ;  /* 0x0002e80000047ab9 */ /* 0x000fe40000000a00 */
[----:B------:R-:W3:Y:S01]  /*2d370*/  LDL R89, [R1+0x4a8] ;  /* 0x0004a80001597983 */ /* 0x000ee20000100800 */
[----:B------:R-:W-:-:S04]  /*2d380*/  IMAD R9, R9, UR4, RZ ;  /* 0x0000000409097c24 */ /* 0x000fc8000f8e02ff */
[C---:B------:R-:W-:Y:S02]  /*2d390*/  IMAD R11, R8.reuse, UR5, R9 ;  /* 0x00000005080b7c24 */ /* 0x040fe4000f8e0209 */
[----:B------:R-:W-:Y:S01]  /*2d3a0*/  IMAD.WIDE.U32 R8, R8, UR4, RZ ;  /* 0x0000000408087c25 */ /* 0x000fe2000f8e00ff */
[----:B------:R-:W-:-:S03]  /*2d3b0*/  ULDC.64 UR4, c[0x0][0xbe8] ;  /* 0x0002fa0000047ab9 */ /* 0x000fc60000000a00 */
[----:B------:R-:W-:Y:S01]  /*2d3c0*/  IMAD.IADD R9, R9, 0x1, R11 ;  /* 0x0000000109097824 */ /* 0x000fe200078e020b */
[----:B0-----:R-:W-:Y:S01]  /*2d3d0*/  SHF.R.S32.HI R13, RZ, 0x1f, R12 ;  /* 0x0000001fff0d7819 */ /* 0x001fe2000001140c */
[----:B------:R-:W-:-:S04]  /*2d3e0*/  IMAD.WIDE.U32 R8, R156, UR4, R8 ;  /* 0x000000049c087c25 */ /* 0x000fc8000f8e0008 */
[----:B------:R-:W-:Y:S01]  /*2d3f0*/  IMAD R9, R156, UR5, R9 ;  /* 0x000000059c097c24 */ /* 0x000fe2000f8e0209 */
[----:B------:R-:W-:Y:S02]  /*2d400*/  ULDC.64 UR4, c[0x0][0xbf0] ;  /* 0x0002fc0000047ab9 */ /* 0x000fe40000000a00 */
[----:B------:R-:W-:Y:S02]  /*2d410*/  IMAD R13, R13, UR4, RZ ;  /* 0x000000040d0d7c24 */ /* 0x000fe4000f8e02ff */
[----:B------:R-:W-:-:S04]  /*2d420*/  IMAD.WIDE.U32 R8, R12, UR4, R8 ;  /* 0x000000040c087c25 */ /* 0x000fc8000f8e0008 */
[----:B------:R-:W-:Y:S01]  /*2d430*/  IMAD R13, R12, UR5, R13 ;  /* 0x000000050c0d7c24 */ /* 0x000fe2000f8e020d */
[----:B------:R-:W-:-:S03]  /*2d440*/  ULDC.64 UR4, c[0x0][0xbe0] ;  /* 0x0002f80000047ab9 */ /* 0x000fc60000000a00 */
[----:B------:R-:W-:Y:S02]  /*2d450*/  IMAD.IADD R9, R9, 0x1, R13 ;  /* 0x0000000109097824 */ /* 0x000fe400078e020d */
[----:B--2---:R-:W-:-:S04]  /*2d460*/  IMAD R5, R88, 0x40, R198 ;  /* 0x0000004058057824 */ /* 0x004fc800078e02c6 */
        /* <DEDUP_REMOVED lines=24> */
[----:B---3--:R-:W-:Y:S01]  /*2d5f0*/  IMAD R11, R89, 0x20, R88 ;  /* 0x00000020590b7824 */ /* 0x008fe200078e0258 */
[C---:B------:R-:W-:Y:S01]  /*2d600*/  IADD3 R53, P1, R16.reuse, 0x7000, RZ ;  /* 0x0000700010357810 */ /* 0x040fe20007f3e0ff */
[----:B------:R-:W5:Y:S01]  /*2d610*/  LD.E.128 R28, desc[UR44][R28.64] ;  /* 0x0000002c1c1c7980 */ /* 0x000f62000c101d00 */
[----:B------:R-:W-:-:S02]  /*2d620*/  IADD3 R57, P3, R16, 0x8000, RZ ;  /* 0x0000800010397810 */ /* 0x000fc40007f7e0ff */
[----:B------:R-:W-:Y:S01]  /*2d630*/  IADD3 R61, P4, R16, 0x9000, RZ ;  /* 0x00009000103d7810 */ /* 0x000fe20007f9e0ff */
[----:B------:R-:W5:Y:S01]  /*2d640*/  LD.E.128 R32, desc[UR44][R32.64] ;  /* 0x0000002c20207980 */ /* 0x000f62000c101d00 */
[----:B------:R-:W-:Y:S02]  /*2d650*/  SHF.R.U64 R44, R44, 0x3, RZ ;  /* 0x000000032c2c7819 */ /* 0x000fe400000012ff */
[----:B------:R-:W-:Y:S01]  /*2d660*/  LOP3.LUT R48, R49, 0x380, RZ, 0xc0, !PT ;  /* 0x0000038031307812 */ /* 0x000fe200078ec0ff */
        /* <DEDUP_REMOVED lines=8> */
[----:B------:R-:W-:Y:S02]  /*2d6f0*/  IADD3 R65, P5, R16, 0xa000, RZ ;  /* 0x0000a00010417810 */ /* 0x000fe40007fbe0ff */
[----:B------:R-:W-:Y:S01]  /*2d700*/  SHF.R.U64 R52, R52, 0x3, RZ ;  /* 0x0000000334347819 */ /* 0x000fe200000012ff */
[----:B------:R-:W5:Y:S01]  /*2d710*/  LD.E.128 R44, desc[UR44][R44.64] ;  /* 0x0000002c2c2c7980 */ /* 0x000f62000c101d00 */
[----:B------:R-:W-:Y:S02]  /*2d720*/  SHF.R.U64 R56, R56, 0x3, RZ ;  /* 0x0000000338387819 */ /* 0x000fe400000012ff */
[----:B------:R-:W-:-:S02]  /*2d730*/  SHF.R.U64 R60, R60, 0x3, RZ ;  /* 0x000000033c3c7819 */ /* 0x000fc400000012ff */
[----:B------:R-:W-:Y:S01]  /*2d740*/  LOP3.LUT R48, R48, R49, RZ, 0x3c, !PT ;  /* 0x0000003130307212 */ /* 0x000fe200078e3cff */
[--C-:B------:R-:W-:Y:S01]  /*2d750*/  IMAD.X R49, RZ, RZ, R17.reuse, P0 ;  /* 0x000000ffff317224 */ /* 0x100fe200000e0611 */
[----:B------:R-:W-:Y:S02]  /*2d760*/  LOP3.LUT R64, R65, 0x380, RZ, 0xc0, !PT ;  /* 0x0000038041407812 */ /* 0x000fe400078ec0ff */
        /* <DEDUP_REMOVED lines=19> */
[----:B------:R-:W-:Y:S02]  /*2d8a0*/  LOP3.LUT R5, R16, 0x380, RZ, 0xc0, !PT ;  /* 0x0000038010057812 */ /* 0x000fe400078ec0ff */
[----:B------:R-:W-:Y:S01]  /*2d8b0*/  LOP3.LUT R64, R64, R65, RZ, 0x3c, !PT ;  /* 0x0000004140407212 */ /* 0x000fe200078e3cff */
[----:B------:R-:W-:Y:S01]  /*2d8c0*/  IMAD.X R65, RZ, RZ, R17, P5 ;  /* 0x000000ffff417224 */ /* 0x000fe200028e0611 */
[----:B------:R-:W-:Y:S02]  /*2d8d0*/  SHF.R.U64 R68, R68, 0x3, RZ ;  /* 0x0000000344447819 */ /* 0x000fe400000012ff */
[----:B------:R-:W-:Y:S02]  /*2d8e0*/  SHF.R.U64 R72, R72, 0x3, RZ ;  /* 0x0000000348487819 */ /* 0x000fe400000012ff */
[----:B------:R-:W-:Y:S01]  /*2d8f0*/  SHF.R.U64 R76, R76, 0x3, RZ ;  /* 0x000000034c4c7819 */ /* 0x000fe200000012ff */
[----:B------:R-:W5:Y:S01]  /*2d900*/  LD.E.128 R64, desc[UR44][R64.64] ;  /* 0x0000002c40407980 */ /* 0x000f62000c101d00 */
        /* <DEDUP_REMOVED lines=15> */
[----:B------:R-:W5:Y:S01]  /*2da00*/  LD.E.128 R68, desc[UR44][R68.64] ;  /* 0x0000002c44447980 */ /* 0x000f62000c101d00 */
[----:B------:R-:W0:Y:S01]  /*2da10*/  @P2 LDC R17, c[0x0][0xcf0] ;  /* 0x00033c00ff112b82 */ /* 0x000e220000000800 */
[----:B------:R-:W-:-:S02]  /*2da20*/  SHF.R.U64 R6, R6, 0x3, RZ ;  /* 0x0000000306067819 */ /* 0x000fc400000012ff */
[----:B------:R-:W5:Y:S02]  /*2da30*/  LD.E.128 R72, desc[UR44][R72.64] ;  /* 0x0000002c48487980 */ /* 0x000f64000c101d00 */
[----:B------:R-:W-:Y:S02]  /*2da40*/  LOP3.LUT R84, R6, R7, RZ, 0x3c, !PT ;  /* 0x0000000706547212 */ /* 0x000fe400078e3cff */
        /* <DEDUP_REMOVED lines=11> */
[----:B-1----:R-:W-:-:S04]  /*2db00*/  @P2 IMAD.HI.U32 R10, R15, R10, RZ ;  /* 0x0000000a0f0a2227 */ /* 0x002fc800078e00ff */
[----:B------:R-:W-:Y:S01]  /*2db10*/  IMAD.MOV.U32 R11, RZ, RZ, R15 ;  /* 0x000000ffff0b7224 */ /* 0x000fe200078e000f */
[----:B0-----:R-:W-:Y:S01]  /*2db20*/  @P2 SHF.R.U32.HI R11, RZ, R17, R10 ;  /* 0x00000011ff0b2219 */ /* 0x001fe2000001160a */
[----:B------:R-:W-:-:S03]  /*2db30*/  VIADD R10, R2, 0x32420 ;  /* 0x00032420020a7836 */ /* 0x000fc60000000000 */
[--C-:B------:R-:W-:Y:S01]  /*2db40*/  SHF.R.S32.HI R12, RZ, 0x1f, R11.reuse ;  /* 0x0000001fff0c7819 */ /* 0x100fe2000001140b */
[----:B------:R-:W-:Y:S01]  /*2db50*/  IMAD.MOV R14, RZ, RZ, -R11 ;  /* 0x000000ffff0e7224 */ /* 0x000fe200078e0a0b */
[----:B------:R-:W-:-:S03]  /*2db60*/  PRMT R10, RZ, 0x654, R10 ;  /* 0x00000654ff0a7816 */ /* 0x000fc6000000000a */
[----:B------:R-:W-:Y:S02]  /*2db70*/  IMAD R3, R3, R14, R15 ;  /* 0x0000000e03037224 */ /* 0x000fe400078e020f */
[----:B------:R-:W-:Y:S02]  /*2db80*/  IMAD R12, R12, UR4, RZ ;  /* 0x000000040c0c7c24 */ /* 0x000fe4000f8e02ff */
[C---:B------:R-:W-:Y:S01]  /*2db90*/  IMAD.WIDE.U32 R8, R11.reuse, UR4, R8 ;  /* 0x000000040b087c25 */ /* 0x040fe2000f8e0008 */
[----:B--2---:R0:W-:Y:S03]  /*2dba0*/  SYNCS.ARRIVE.TRANS64.RED.A1T0 RZ, [R10+URZ], RZ ;  /* 0x000000ff0aff79a7 */ /* 0x0041e6000810043f */
[----:B------:R-:W-:Y:S01]  /*2dbb0*/  IMAD R13, R11, UR5, R12 ;  /* 0x000000050b0d7c24 */ /* 0x000fe2000f8e020c */
[----:B------:R-:W-:Y:S01]  /*2dbc0*/  ULDC.64 UR4, c[0x0][0xbd8] ;  /* 0x0002f60000047ab9 */ /* 0x000fe20000000a00 */
[----:B0-----:R-:W-:-:S02]  /*2dbd0*/  SHF.R.S32.HI R10, RZ, 0x1f, R3 ;  /* 0x0000001fff0a7819 */ /* 0x001fc40000011403 */
[----:B------:R-:W-:-:S03]  /*2dbe0*/  IMAD.IADD R9, R9, 0x1, R13 ;  /* 0x0000000109097824 */ /* 0x000fc600078e020d */
        /* <DEDUP_REMOVED lines=11> */
.L_x_13364:
[----:B------:R-:W-:Y:S01]  /*2dca0*/  IMAD.IADD R21, R88, 0x1, R216 ;  /* 0x0000000158157824 */ /* 0x000fe200078e02d8 */
[----:B------:R-:W-:Y:S04]  /*2dcb0*/  BSSY B1, `(.L_x_13131) ;  /* 0x0000014000017945 */ /* 0x000fe80003800000 */
[----:B------:R-:W-:-:S13]  /*2dcc0*/  ISETP.GE.AND P0, PT, R21, R0, PT ;  /* 0x000000001500720c */ /* 0x000fda0003f06270 */
[----:B------:R-:W-:Y:S05]  /*2dcd0*/  @P0 BRA `(.L_x_13132) ;  /* 0x0000000000440947 */ /* 0x000fea0003800000 */
[----:B------:R-:W-:Y:S02]  /*2dce0*/  ULDC UR4, c[0x0][0xbc8] ;  /* 0x0002f20000047ab9 */ /* 0x000fe40000000800 */
[----:B------:R-:W-:Y:S02]  /*2dcf0*/  ISETP.GE.AND P3, PT, R198, UR4, PT ;  /* 0x00000004c6007c0c */ /* 0x000fe4000bf66270 */
[----:B------:R-:W-:Y:S02]  /*2dd00*/  ISETP.GE.AND P2, PT, R200, UR4, PT ;  /* 0x00000004c8007c0c */ /* 0x000fe4000bf46270 */
[----:B------:R-:W-:Y:S02]  /*2dd10*/  ISETP.GE.AND P1, PT, R199, UR4, PT ;  /* 0x00000004c7007c0c */ /* 0x000fe4000bf26270 */
[----:B------:R-:W-:-:S07]  /*2dd20*/  ISETP.GE.AND P0, PT, R201, UR4, PT ;  /* 0x00000004c9007c0c */ /* 0x000fce000bf06270 */
[-C--:B--2---:R-:W-:Y:S02]  /*2dd30*/  @!P3 LEA R8, P5, R198, R14.reuse, 0x1 ;  /* 0x0000000ec608b211 */ /* 0x084fe400078a08ff */
[-C--:B------:R-:W-:Y:S02]  /*2dd40*/  @!P2 LEA R10, P4, R200, R14.reuse, 0x1 ;  /* 0x0000000ec80aa211 */ /* 0x080fe400078808ff */
[-C--:B-1----:R-:W-:Y:S02]  /*2dd50*/  @!P3 LEA.HI.X R9, R198, R3.reuse, R222, 0x1, P5 ;  /* 0x00000003c609b211 */ /* 0x082fe400028f0cde */
[-C--:B------:R-:W-:Y:S02]  /*2dd60*/  @!P1 LEA R12, P5, R199, R14.reuse, 0x1 ;  /* 0x0000000ec70c9211 */ /* 0x080fe400078a08ff */
[----:B------:R-:W-:Y:S01]  /*2dd70*/  @!P2 LEA.HI.X R11, R200, R3, R221, 0x1, P4 ;  /* 0x00000003c80ba211 */ /* 0x000fe200020f0cdd */
[----:B-----5:R3:W-:Y:S01]  /*2dd80*/  @!P3 ST.E.128 desc[UR44][R8.64], R4 ;  /* 0x000000040800b985 */ /* 0x0207e2000c101d2c */
[----:B------:R-:W-:-:S02]  /*2dd90*/  @!P0 LEA R14, P4, R201, R14, 0x1 ;  /* 0x0000000ec90e8211 */ /* 0x000fc400078808ff */
[-C--:B------:R-:W-:Y:S01]  /*2dda0*/  @!P1 LEA.HI.X R13, R199, R3.reuse, R220, 0x1, P5 ;  /* 0x00000003c70d9211 */ /* 0x080fe200028f0cdc */
[----:B------:R3:W-:Y:S01]  /*2ddb0*/  @!P2 ST.E.128 desc[UR44][R10.64], R40 ;  /* 0x000000280a00a985 */ /* 0x0007e2000c101d2c */
[----:B------:R-:W-:-:S03]  /*2ddc0*/  @!P0 LEA.HI.X R15, R201, R3, R219, 0x1, P4 ;  /* 0x00000003c90f8211 */ /* 0x000fc600020f0cdb */
[----:B------:R3:W-:Y:S04]  /*2ddd0*/  @!P1 ST.E.128 desc[UR44][R12.64], R56 ;  /* 0x000000380c009985 */ /* 0x0007e8000c101d2c */
[----:B------:R3:W-:Y:S02]  /*2dde0*/  @!P0 ST.E.128 desc[UR44][R14.64], R72 ;  /* 0x000000480e008985 */ /* 0x0007e4000c101d2c */
.L_x_13132:
[----:B------:R-:W-:Y:S05]  /*2ddf0*/  BSYNC B1 ;  /* 0x0000000000017941 */ /* 0x000fea0003800000 */
.L_x_13131:
[----:B------:R-:W-:-:S03]  /*2de00*/  UMOV UR4, 0xffffffff ;  /* 0xffffffff00047882 */ /* 0x000fc60000000000 */
[----:B------:R-:W-:Y:S05]  /*2de10*/  BRA.DIV UR4, `(.L_x_13133) ;  /* 0x000000d204d47947 */ /* 0x000fea000b800000 */
[----:B-1----:R1:W4:Y:S04]  /*2de20*/  SHFL.IDX PT, R3, R17, 0x1, 0x181f ;  /* 0x00381f0011037f89 */ /* 0x00232800000e0000 */
[----:B--23--:R1:W2:Y:S02]  /*2de30*/  SHFL.IDX PT, R14, R16, 0x1, 0x181f ;  /* 0x00381f00100e7f89 */ /* 0x00c2a400000e0000 */
.L_x_13368:
[----:B-----5:R-:W-:Y:S01]  /*2de40*/  VIADD R5, R21, 0x20 ;  /* 0x0000002015057836 */ /* 0x020fe20000000000 */
        /* <DEDUP_REMOVED lines=10> */
[-C--:B----4-:R-:W-:Y:S02]  /*2def0*/  @!P3 LEA.HI.X R5, R198, R3.reuse, R222, 0x1, P5 ;  /* 0x00000003c605b211 */ /* 0x090fe400028f0cde */
[-C--:B------:R-:W-:Y:S02]  /*2df00*/  @!P1 LEA R8, P5, R199, R14.reuse, 0x1 ;  /* 0x0000000ec7089211 */ /* 0x080fe400078a08ff */
        /* <DEDUP_REMOVED lines=8> */
.L_x_13135:
[----:B------:R-:W-:Y:S05]  /*2df90*/  BSYNC B1 ;  /* 0x0000000000017941 */ /* 0x000fea0003800000 */
.L_x_13134:
[----:B------:R-:W-:-:S03]  /*2dfa0*/  UMOV UR4, 0xffffffff ;  /* 0xffffffff00047882 */ /* 0x000fc60000000000 */
[----:B------:R-:W-:Y:S05]  /*2dfb0*/  BRA.DIV UR4, `(.L_x_13136) ;  /* 0x000000d204b47947 */ /* 0x000fea000b800000 */
[----:B----4-:R4:W0:Y:S04]  /*2dfc0*/  SHFL.IDX PT, R3, R17, 0x2, 0x181f ;  /* 0x00581f0011037f89 */ /* 0x01082800000e0000 */
[----:B--2---:R4:W2:Y:S02]  /*2dfd0*/  SHFL.IDX PT, R14, R16, 0x2, 0x181f ;  /* 0x00581f00100e7f89 */ /* 0x0048a400000e0000 */
.L_x_13372:
[----:B---3--:R-:W-:Y:S01]  /*2dfe0*/  VIADD R5, R21, 0x40 ;  /* 0x0000004015057836 */ /* 0x008fe20000000000 */
        /* <DEDUP_REMOVED lines=10> */
[-C--:B0-----:R-:W-:Y:S02]  /*2e090*/  @!P3 LEA.HI.X R5, R198, R3.reuse, R222, 0x1, P5 ;  /* 0x00000003c605b211 */ /* 0x081fe400028f0cde */
        /* <DEDUP_REMOVED lines=9> */
.L_x_13138:
[----:B------:R-:W-:Y:S05]  /*2e130*/  BSYNC B1 ;  /* 0x0000000000017941 */ /* 0x000fea0003800000 */
.L_x_13137:
[----:B------:R-:W-:-:S03]  /*2e140*/  UMOV UR4, 0xffffffff ;  /* 0xffffffff00047882 */ /* 0x000fc60000000000 */
[----:B------:R-:W-:Y:S05]  /*2e150*/  BRA.DIV UR4, `(.L_x_13139) ;  /* 0x000000d204947947 */ /* 0x000fea000b800000 */
[----:B0-----:R0:W0:Y:S04]  /*2e160*/  SHFL.IDX PT, R3, R17, 0x3, 0x181f ;  /* 0x00781f0011037f89 */ /* 0x00102800000e0000 */
[----:B--2---:R2:W0:Y:S02]  /*2e170*/  SHFL.IDX PT, R14, R16, 0x3, 0x181f ;  /* 0x00781f00100e7f89 */ /* 0x00442400000e0000 */
.L_x_13376:
[----:B---3--:R-:W-:-:S05]  /*2e180*/  VIADD R5, R21, 0x60 ;  /* 0x0000006015057836 */ /* 0x008fca0000000000 */
[----:B------:R-:W-:-:S13]  /*2e190*/  ISETP.GE.AND P0, PT, R5, R0, PT ;  /* 0x000000000500720c */ /* 0x000fda0003f06270 */
[----:B------:R-:W-:Y:S05]  /*2e1a0*/  @P0 BRA `(.L_x_13140) ;  /* 0x0000002c00c80947 */ /* 0x000fea0003800000 */
[----:B------:R-:W-:Y:S02]  /*2e1b0*/  ULDC UR4, c[0x0][0xbc8] ;  /* 0x0002f20000047ab9 */ /* 0x000fe40000000800 */
[----:B------:R-:W-:Y:S02]  /*2e1c0*/  ISETP.GE.AND P3, PT, R198, UR4, PT ;  /* 0x00000004c6007c0c */ /* 0x000fe4000bf66270 */
[----:B------:R-:W-:Y:S02]  /*2e1d0*/  ISETP.GE.AND P4, PT, R200, UR4, PT ;  /* 0x00000004c8007c0c */ /* 0x000fe4000bf86270 */
[----:B------:R-:W-:-:S09]  /*2e1e0*/  ISETP.GE.AND P5, PT, R199, UR4, PT ;  /* 0x00000004c7007c0c */ /* 0x000fd2000bfa6270 */
        /* <DEDUP_REMOVED lines=11> */
[----:B------:R-:W-:-:S04]  /*2e2a0*/  LEA R14, P0, R201, R14, 0x1 ;  /* 0x0000000ec90e7211 */ /* 0x000fc800078008ff */
[----:B------:R-:W-:-:S05]  /*2e2b0*/  LEA.HI.X R15, R201, R3, R219, 0x1, P0 ;  /* 0x00000003c90f7211 */ /* 0x000fca00000f0cdb */
[----:B------:R3:W-:Y:S01]  /*2e2c0*/  ST.E.128 desc[UR44][R14.64], R84 ;  /* 0x000000540e007985 */ /* 0x0007e2000c101d2c */
[----:B------:R-:W-:Y:S05]  /*2e2d0*/  BRA `(.L_x_13140) ;  /* 0x0000002c007c7947 */ /* 0x000fea0003800000 */
.L_x_13129:
[----:B0-----:R-:W0:Y:S01]  /*2e2e0*/  @P2 LDC R13, c[0x0][0xcec] ;  /* 0x00033b00ff0d2b82 */ /* 0x001e220000000800 */
[----:B------:R-:W-:Y:S01]  /*2e2f0*/  ULDC.64 UR4, c[0x0][0xc08] ;  /* 0x0003020000047ab9 */ /* 0x000fe20000000a00 */
[----:B------:R-:W-:Y:S01]  /*2e300*/  ULDC.64 UR6, c[0x0][0xc30] ;  /* 0x00030c0000067ab9 */ /* 0x000fe20000000a00 */
[----:B------:R-:W-:Y:S01]  /*2e310*/  IMAD R9, R9, UR4, RZ ;  /* 0x0000000409097c24 */ /* 0x000fe2000f8e02ff */
[----:B------:R-:W-:Y:S01]  /*2e320*/  SHF.R.S32.HI R25, RZ, 0x1f, R223 ;  /* 0x0000001fff197819 */ /* 0x000fe200000114df */
[----:B------:R-:W-:-:S03]  /*2e330*/  IMAD.WIDE.U32 R4, R8, UR4, RZ ;  /* 0x0000000408047c25 */ /* 0x000fc6000f8e00ff */
[----:B------:R-:W1:Y:S01]  /*2e340*/  @P2 LDC R6, c[0x0][0xcf0] ;  /* 0x00033c00ff062b82 */ /* 0x000e620000000800 */
[----:B------:R-:W-:Y:S01]  /*2e350*/  IMAD R9, R8, UR5, R9 ;  /* 0x0000000508097c24 */ /* 0x000fe2000f8e0209 */
[----:B------:R-:W-:Y:S01]  /*2e360*/  ULDC.64 UR4, c[0x0][0xc38] ;  /* 0x00030e0000047ab9 */ /* 0x000fe20000000a00 */
[----:B------:R-:W-:Y:S02]  /*2e370*/  VIADD R16, R205, 0x8 ;  /* 0x00000008cd107836 */ /* 0x000fe40000000000 */
[----:B------:R-:W-:Y:S01]  /*2e380*/  IMAD.IADD R5, R5, 0x1, R9 ;  /* 0x0000000105057824 */ /* 0x000fe200078e0209 */
[----:B------:R-:W-:Y:S01]  /*2e390*/  SHF.R.S32.HI R9, RZ, 0x1f, R12 ;  /* 0x0000001fff097819 */ /* 0x000fe2000001140c */
[----:B------:R-:W-:Y:S01]  /*2e3a0*/  VIADD R17, R205, 0x10 ;  /* 0x00000010cd117836 */ /* 0x000fe20000000000 */
[----:B------:R-:W-:Y:S01]  /*2e3b0*/  SHF.R.S32.HI R26, RZ, 0x1f, R16 ;  /* 0x0000001fff1a7819 */ /* 0x000fe20000011410 */
[----:B------:R-:W-:-:S04]  /*2e3c0*/  IMAD.WIDE.U32 R4, R156, UR4, R4 ;  /* 0x000000049c047c25 */ /* 0x000fc8000f8e0004 */
[----:B------:R-:W-:Y:S01]  /*2e3d0*/  IMAD R5, R156, UR5, R5 ;  /* 0x000000059c057c24 */ /* 0x000fe2000f8e0205 */
[----:B------:R-:W-:Y:S01]  /*2e3e0*/  ULDC.64 UR4, c[0x0][0xc40] ;  /* 0x0003100000047ab9 */ /* 0x000fe20000000a00 */
[----:B------:R-:W-:Y:S02]  /*2e3f0*/  VIADD R20, R205, 0x18 ;  /* 0x00000018cd147836 */ /* 0x000fe40000000000 */
[----:B------:R-:W-:Y:S02]  /*2e400*/  IMAD R9, R9, UR4, RZ ;  /* 0x0000000409097c24 */ /* 0x000fe4000f8e02ff */
[----:B0-----:R-:W-:Y:S01]  /*2e410*/  @P2 IMAD.HI.U32 R13, R28, R13, RZ ;  /* 0x0000000d1c0d2227 */ /* 0x001fe200078e00ff */
[----:B------:R-:W-:-:S03]  /*2e420*/  SHF.R.S32.HI R29, RZ, 0x1f, R20 ;  /* 0x0000001fff1d7819 */ /* 0x000fc60000011414 */
[C---:B------:R-:W-:Y:S02]  /*2e430*/  IMAD R11, R12.reuse, UR5, R9 ;  /* 0x000000050c0b7c24 */ /* 0x040fe4000f8e0209 */
[----:B------:R-:W-:Y:S01]  /*2e440*/  IMAD.WIDE.U32 R4, R12, UR4, R4 ;  /* 0x000000040c047c25 */ /* 0x000fe2000f8e0004 */
[----:B------:R-:W-:-:S03]  /*2e450*/  ULDC.64 UR4, c[0x0][0xc48] ;  /* 0x0003120000047ab9 */ /* 0x000fc60000000a00 */
[----:B------:R-:W-:Y:S01]  /*2e460*/  IMAD.MOV.U32 R9, RZ, RZ, R28 ;  /* 0x000000ffff097224 */ /* 0x000fe200078e001c */
[----:B-1----:R-:W-:Y:S01]  /*2e470*/  @P2 SHF.R.U32.HI R9, RZ, R6, R13 ;  /* 0x00000006ff092219 */ /* 0x002fe2000001160d */
[----:B------:R-:W-:Y:S02]  /*2e480*/  IMAD.IADD R5, R5, 0x1, R11 ;  /* 0x0000000105057824 */ /* 0x000fe400078e020b */
[----:B------:R-:W-:Y:S01]  /*2e490*/  VIADD R21, R205, 0x20 ;  /* 0x00000020cd157836 */ /* 0x000fe20000000000 */
[--C-:B------:R-:W-:Y:S01]  /*2e4a0*/  SHF.R.S32.HI R6, RZ, 0x1f, R9.reuse ;  /* 0x0000001fff067819 */ /* 0x100fe20000011409 */
[----:B------:R-:W-:Y:S02]  /*2e4b0*/  IMAD.MOV R8, RZ, RZ, -R9 ;  /* 0x000000ffff087224 */ /* 0x000fe400078e0a09 */
[----:B------:R-:W-:Y:S01]  /*2e4c0*/  IMAD.WIDE.U32 R4, R224, UR4, R4 ;  /* 0x00000004e0047c25 */ /* 0x000fe2000f8e0004 */
[----:B------:R-:W-:-:S03]  /*2e4d0*/  SHF.R.S32.HI R30, RZ, 0x1f, R21 ;  /* 0x0000001fff1e7819 */ /* 0x000fc60000011415 */
[----:B------:R-:W-:Y:S01]  /*2e4e0*/  IMAD R3, R3, R8, R28 ;  /* 0x0000000803037224 */ /* 0x000fe200078e021c */
[----:B------:R-:W-:Y:S01]  /*2e4f0*/  SHF.R.S32.HI R28, RZ, 0x1f, R17 ;  /* 0x0000001fff1c7819 */ /* 0x000fe20000011411 */
        /* <DEDUP_REMOVED lines=15> */
[----:B------:R-:W-:Y:S01]  /*2e5f0*/  VIADD R24, R205, 0x28 ;  /* 0x00000028cd187836 */ /* 0x000fe20000000000 */
[----:B------:R-:W-:Y:S01]  /*2e600*/  UMOV UR4, 0xffffffff ;  /* 0xffffffff00047882 */ /* 0x000fe20000000000 */
[----:B------:R0:W-:Y:S01]  /*2e610*/  SYNCS.ARRIVE.TRANS64.RED.A1T0 RZ, [R8+URZ], RZ ;  /* 0x000000ff08ff79a7 */ /* 0x0001e2000810043f */
[----:B------:R-:W-:Y:S02]  /*2e620*/  LEA.HI.X R4, R4, UR5, R5, 0x2, P0 ;  /* 0x0000000504047c11 */ /* 0x000fe400080f1405 */
[----:B------:R-:W-:Y:S01]  /*2e630*/  SHF.R.S32.HI R31, RZ, 0x1f, R24 ;  /* 0x0000001fff1f7819 */ /* 0x000fe20000011418 */
[----:B------:R-:W-:Y:S06]  /*2e640*/  BRA.DIV UR4, `(.L_x_13141) ;  /* 0x000000ce04a07947 */ /* 0x000fec000b800000 */
[----:B------:R1:W2:Y:S04]  /*2e650*/  SHFL.IDX PT, R5, R4, RZ, 0x1c1f ;  /* 0x001c1fff04057589 */ /* 0x0002a800000e0000 */
[----:B------:R1:W3:Y:S02]  /*2e660*/  SHFL.IDX PT, R6, R3, RZ, 0x1c1f ;  /* 0x001c1fff03067589 */ /* 0x0002e400000e0000 */
.L_x_13379:
[----:B------:R-:W-:Y:S01]  /*2e670*/  ISETP.GE.AND P0, PT, R33, R0, PT ;  /* 0x000000002100720c */ /* 0x000fe20003f06270 */
[----:B------:R-:W-:-:S12]  /*2e680*/  BSSY B1, `(.L_x_13142) ;  /* 0x00000d1000017945 */ /* 0x000fd80003800000 */
[----:B------:R-:W-:Y:S05]  /*2e690*/  @P0 BRA `(.L_x_13143) ;  /* 0x0000000c003c0947 */ /* 0x000fea0003800000 */
[----:B------:R-:W-:Y:S01]  /*2e6a0*/  ULDC UR4, c[0x0][0xbc8] ;  /* 0x0002f20000047ab9 */ /* 0x000fe20000000800 */
[----:B------:R-:W4:Y:S01]  /*2e6b0*/  LDL R15, [R1+0x488] ;  /* 0x00048800010f7983 */ /* 0x000f220000100800 */
[----:B------:R-:W-:-:S03]  /*2e6c0*/  ISETP.GE.AND P0, PT, R205, UR4, PT ;  /* 0x00000004cd007c0c */ /* 0x000fc6000bf06270 */
[----:B------:R-:W5:Y:S04]  /*2e6d0*/  LDL R34, [R1+0x484] ;  /* 0x0004840001227983 */ /* 0x000f680000100800 */
[----:B------:R-:W5:Y:S04]  /*2e6e0*/  LDL R38, [R1+0x50c] ;  /* 0x00050c0001267983 */ /* 0x000f680000100800 */
[----:B------:R-:W5:Y:S04]  /*2e6f0*/  LDL R32, [R1+0x480] ;  /* 0x0004800001207983 */ /* 0x000f680000100800 */
[----:B------:R-:W4:Y:S01]  /*2e700*/  @!P0 LDL.64 R10, [R1+0x240] ;  /* 0x00024000010a8983 */ /* 0x000f220000100a00 */
[----:B------:R-:W-:Y:S01]  /*2e710*/  ISETP.GE.AND P1, PT, R16, UR4, PT ;  /* 0x0000000410007c0c */ /* 0x000fe2000bf26270 */
[----:B0--3--:R-:W-:-:S02]  /*2e720*/  @!P0 IMAD.MOV.U32 R8, RZ, RZ, R6 ;  /* 0x000000ffff088224 */ /* 0x009fc400078e0006 */
[----:B--2---:R-:W-:Y:S01]  /*2e730*/  @!P0 IMAD.MOV.U32 R9, RZ, RZ, R5 ;  /* 0x000000ffff098224 */ /* 0x004fe200078e0005 */
[----:B------:R-:W2:Y:S01]  /*2e740*/  LDL R37, [R1+0x508] ;  /* 0x0005080001257983 */ /* 0x000ea20000100800 */
[----:B------:R-:W-:-:S03]  /*2e750*/  @!P0 IMAD.WIDE R8, R205, 0x4, R8 ;  /* 0x00000004cd088825 */ /* 0x000fc600078e0208 */
        /* <DEDUP_REMOVED lines=8> */
[----:B----4-:R0:W-:Y:S04]  /*2e7e0*/  @!P0 ST.E.64 desc[UR44][R8.64], R10 ;  /* 0x0000000a08008985 */ /* 0x0101e8000c101b2c */
[----:B0-----:R-:W4:Y:S01]  /*2e7f0*/  @!P1 LDL.64 R8, [R1+0x250] ;  /* 0x0002500001089983 */ /* 0x001f220000100a00 */
[----:B------:R-:W-:-:S02]  /*2e800*/  ISETP.GE.AND P0, PT, R17, UR4, PT ;  /* 0x0000000411007c0c */ /* 0x000fc4000bf06270 */
[----:B------:R-:W-:-:S04]  /*2e810*/  @!P1 LEA R10, P2, R16, R6, 0x2 ;  /* 0x00000006100a9211 */ /* 0x000fc800078410ff */
[----:B------:R-:W-:-:S05]  /*2e820*/  @!P1 LEA.HI.X R11, R16, R5, R26, 0x2, P2 ;  /* 0x00000005100b9211 */ /* 0x000fca00010f141a */
[----:B----4-:R0:W-:Y:S04]  /*2e830*/  @!P1 ST.E.64 desc[UR44][R10.64], R8 ;  /* 0x000000080a009985 */ /* 0x0101e8000c101b2c */
[----:B0-----:R-:W4:Y:S01]  /*2e840*/  @!P0 LDL.64 R8, [R1+0x260] ;  /* 0x0002600001088983 */ /* 0x001f220000100a00 */
[----:B------:R-:W-:Y:S02]  /*2e850*/  ISETP.GE.AND P1, PT, R20, UR4, PT ;  /* 0x0000000414007c0c */ /* 0x000fe4000bf26270 */
        /* <DEDUP_REMOVED lines=24> */
[----:B-----5:R-:W-:Y:S02]  /*2e9e0*/  ISETP.GE.AND P0, PT, R34, UR4, PT ;  /* 0x0000000422007c0c */ /* 0x020fe4000bf06270 */
[----:B------:R-:W-:-:S04]  /*2e9f0*/  @!P1 LEA R10, P2, R15, R6, 0x2 ;  /* 0x000000060f0a9211 */ /* 0x000fc800078410ff */
[----:B------:R-:W-:Y:S02]  /*2ea00*/  @!P1 LEA.HI.X R11, R15, R5, R38, 0x2, P2 ;  /* 0x000000050f0b9211 */ /* 0x000fe400010f1426 */
[----:B------:R-:W5:Y:S04]  /*2ea10*/  LDL R15, [R1+0x470] ;  /* 0x00047000010f7983 */ /* 0x000f680000100800 */
[----:B------:R-:W5:Y:S04]  /*2ea20*/  LDL R38, [R1+0x4f8] ;  /* 0x0004f80001267983 */ /* 0x000f680000100800 */
[----:B----4-:R0:W-:Y:S04]  /*2ea30*/  @!P1 ST.E.64 desc[UR44][R10.64], R8 ;  /* 0x000000080a009985 */ /* 0x0101e8000c101b2c */
[----:B0-----:R-:W4:Y:S01]  /*2ea40*/  @!P0 LDL.64 R8, [R1+0x2c0] ;  /* 0x0002c00001088983 */ /* 0x001f220000100a00 */
[----:B------:R-:W-:-:S02]  /*2ea50*/  ISETP.GE.AND P1, PT, R32, UR4, PT ;  /* 0x0000000420007c0c */ /* 0x000fc4000bf26270 */
[----:B------:R-:W-:-:S04]  /*2ea60*/  @!P0 LEA R10, P2, R34, R6, 0x2 ;  /* 0x00000006220a8211 */ /* 0x000fc800078410ff */
[----:B--2---:R-:W-:Y:S02]  /*2ea70*/  @!P0 LEA.HI.X R11, R34, R5, R37, 0x2, P2 ;  /* 0x00000005220b8211 */ /* 0x004fe400010f1425 */
[----:B------:R-:W2:Y:S04]  /*2ea80*/  LDL R34, [R1+0x46c] ;  /* 0x00046c0001227983 */ /* 0x000ea80000100800 */
[----:B------:R-:W2:Y:S04]  /*2ea90*/  LDL R37, [R1+0x4f4] ;  /* 0x0004f40001257983 */ /* 0x000ea80000100800 */
[----:B----4-:R0:W-:Y:S04]  /*2eaa0*/  @!P0 ST.E.64 desc[UR44][R10.64], R8 ;  /* 0x000000080a008985 */ /* 0x0101e8000c101b2c */
[----:B0-----:R-:W4:Y:S01]  /*2eab0*/  @!P1 LDL.64 R8, [R1+0x2d0] ;  /* 0x0002d00001089983 */ /* 0x001f220000100a00 */
[----:B---3--:R-:W-:-:S02]  /*2eac0*/  ISETP.GE.AND P0, PT, R12, UR4, PT ;  /* 0x000000040c007c0c */ /* 0x008fc4000bf06270 */
[----:B------:R-:W-:-:S04]  /*2ead0*/  @!P1 LEA R10, P2, R32, R6, 0x2 ;  /* 0x00000006200a9211 */ /* 0x000fc800078410ff */
[----:B------:R-:W-:Y:S02]  /*2eae0*/  @!P1 LEA.HI.X R11, R32, R5, R36, 0x2, P2 ;  /* 0x00000005200b9211 */ /* 0x000fe400010f1424 */
[----:B------:R-:W3:Y:S04]  /*2eaf0*/  LDL R32, [R1+0x468] ;  /* 0x0004680001207983 */ /* 0x000ee80000100800 */
[----:B------:R-:W3:Y:S04]  /*2eb00*/  LDL R36, [R1+0x4f0] ;  /* 0x0004f00001247983 */ /* 0x000ee80000100800 */
[----:B----4-:R0:W-:Y:S04]  /*2eb10*/  @!P1 ST.E.64 desc[UR44][R10.64], R8 ;  /* 0x000000080a009985 */ /* 0x0101e8000c101b2c */
[----:B0-----:R-:W4:Y:S01]  /*2eb20*/  @!P0 LDL.64 R8, [R1+0x2e0] ;  /* 0x0002e00001088983 */ /* 0x001f220000100a00 */
[----:B------:R-:W-:-:S02]  /*2eb30*/  ISETP.GE.AND P1, PT, R13, UR4, PT ;  /* 0x000000040d007c0c */ /* 0x000fc4000bf26270 */
        /* <DEDUP_REMOVED lines=13> */
[----:B-----5:R-:W-:-:S02]  /*2ec10*/  ISETP.GE.AND P1, PT, R15, UR4, PT ;  /* 0x000000040f007c0c */ /* 0x020fc4000bf26270 */
[----:B------:R-:W-:-:S04]  /*2ec20*/  @!P0 LEA R10, P2, R14, R6, 0x2 ;  /* 0x000000060e0a8211 */ /* 0x000fc800078410ff */
[----:B------:R-:W-:Y:S02]  /*2ec30*/  @!P0 LEA.HI.X R11, R14, R5, R38, 0x2, P2 ;  /* 0x000000050e0b8211 */ /* 0x000fe400010f1426 */
[----:B------:R-:W5:Y:S04]  /*2ec40*/  LDL R14, [R1+0x4e4] ;  /* 0x0004e400010e7983 */ /* 0x000f680000100800 */
[----:B------:R-:W5:Y:S04]  /*2ec50*/  LDL R38, [R1+0x4dc] ;  /* 0x0004dc0001267983 */ /* 0x000f680000100800 */
[----:B----4-:R0:W-:Y:S04]  /*2ec60*/  @!P0 ST.E.64 desc[UR44][R10.64], R8 ;  /* 0x000000080a008985 */ /* 0x0101e8000c101b2c */
[----:B0-----:R-:W4:Y:S01]  /*2ec70*/  @!P1 LDL.64 R8, [R1+0x310] ;  /* 0x0003100001089983 */ /* 0x001f220000100a00 */
[----:B--2---:R-:W-:-:S02]  /*2ec80*/  ISETP.GE.AND P0, PT, R34, UR4, PT ;  /* 0x0000000422007c0c */ /* 0x004fc4000bf06270 */
[----:B------:R-:W-:-:S04]  /*2ec90*/  @!P1 LEA R10, P2, R15, R6, 0x2 ;  /* 0x000000060f0a9211 */ /* 0x000fc800078410ff */
[----:B------:R-:W-:Y:S02]  /*2eca0*/  @!P1 LEA.HI.X R11, R15, R5, R37, 0x2, P2 ;  /* 0x000000050f0b9211 */ /* 0x000fe400010f1425 */
        /* <DEDUP_REMOVED lines=27> */
[----:B-----5:R-:W-:Y:S02]  /*2ee60*/  @!P1 LEA.HI.X R11, R13, R5, R14, 0x2, P2 ;  /* 0x000000050d0b9211 */ /* 0x020fe400010f140e */
[----:B------:R-:W5:Y:S04]  /*2ee70*/  LDL R13, [R1+0x444] ;  /* 0x00044400010d7983 */ /* 0x000f680000100800 */
[----:B------:R-:W5:Y:S04]  /*2ee80*/  LDL R14, [R1+0x4cc] ;  /* 0x0004cc00010e7983 */ /* 0x000f680000100800 */
[----:B----4-:R0:W-:Y:S04]  /*2ee90*/  @!P1 ST.E.64 desc[UR44][R10.64], R8 ;  /* 0x000000080a009985 */ /* 0x0101e8000c101b2c */
[----:B0-----:R-:W4:Y:S01]  /*2eea0*/  @!P0 LDL.64 R8, [R1+0x360] ;  /* 0x0003600001088983 */ /* 0x001f220000100a00 */
[----:B--2---:R-:W-:-:S02]  /*2eeb0*/  ISETP.GE.AND P1, PT, R15, UR4, PT ;  /* 0x000000040f007c0c */ /* 0x004fc4000bf26270 */
[----:B------:R-:W-:-:S04]  /*2eec0*/  @!P0 LEA R10, P2, R39, R6, 0x2 ;  /* 0x00000006270a8211 */ /* 0x000fc800078410ff */
[----:B------:R-:W-:-:S05]  /*2eed0*/  @!P0 LEA.HI.X R11, R39, R5, R40, 0x2, P2 ;  /* 0x00000005270b8211 */ /* 0x000fca00010f1428 */
[----:B----4-:R0:W-:Y:S04]  /*2eee0*/  @!P0 ST.E.64 desc[UR44][R10.64], R8 ;  /* 0x000000080a008985 */ /* 0x0101e8000c101b2c */
[----:B0-----:R-:W2:Y:S01]  /*2eef0*/  @!P1 LDL.64 R8, [R1+0x370] ;  /* 0x0003700001089983 */ /* 0x001ea20000100a00 */
[----:B---3--:R-:W-:Y:S02]  /*2ef00*/  ISETP.GE.AND P0, PT, R36, UR4, PT ;  /* 0x0000000424007c0c */ /* 0x008fe4000bf06270 */
[----:B------:R-:W-:-:S04]  /*2ef10*/  @!P1 LEA R10, P2, R15, R6, 0x2 ;  /* 0x000000060f0a9211 */ /* 0x000fc800078410ff */
[----:B------:R-:W-:Y:S02]  /*2ef20*/  @!P1 LEA.HI.X R11, R15, R5, R38, 0x2, P2 ;  /* 0x000000050f0b9211 */ /* 0x000fe400010f1426 */
[----:B------:R-:W3:Y:S04]  /*2ef30*/  LDL R15, [R1+0x4c8] ;  /* 0x0004c800010f7983 */ /* 0x000ee80000100800 */
[----:B--2---:R0:W-:Y:S04]  /*2ef40*/  @!P1 ST.E.64 desc[UR44][R10.64], R8 ;  /* 0x000000080a009985 */ /* 0x0041e8000c101b2c */
[----:B0-----:R-:W2:Y:S01]  /*2ef50*/  @!P0 LDL.64 R8, [R1+0x380] ;  /* 0x0003800001088983 */ /* 0x001ea20000100a00 */
[----:B------:R-:W-:-:S02]  /*2ef60*/  ISETP.GE.AND P1, PT, R34, UR4, PT ;  /* 0x0000000422007c0c */ /* 0x000fc4000bf26270 */
[----:B------:R-:W-:-:S04]  /*2ef70*/  @!P0 LEA R10, P2, R36, R6, 0x2 ;  /* 0x00000006240a8211 */ /* 0x000fc800078410ff */
[----:B------:R-:W-:Y:S02]  /*2ef80*/  @!P0 LEA.HI.X R11, R36, R5, R37, 0x2, P2 ;  /* 0x00000005240b8211 */ /* 0x000fe400010f1425 */
[----:B------:R-:W4:Y:S04]  /*2ef90*/  LDL R36, [R1+0x4c4] ;  /* 0x0004c40001247983 */ /* 0x000f280000100800 */
[----:B--2---:R0:W-:Y:S04]  /*2efa0*/  @!P0 ST.E.64 desc[UR44][R10.64], R8 ;  /* 0x000000080a008985 */ /* 0x0041e8000c101b2c */
[----:B0-----:R-:W2:Y:S01]  /*2efb0*/  @!P1 LDL.64 R8, [R1+0x390] ;  /* 0x0003900001089983 */ /* 0x001ea20000100a00 */
[----:B------:R-:W-:-:S02]  /*2efc0*/  ISETP.GE.AND P0, PT, R32, UR4, PT ;  /* 0x0000000420007c0c */ /* 0x000fc4000bf06270 */
[----:B------:R-:W-:-:S04]  /*2efd0*/  @!P1 LEA R10, P2, R34, R6, 0x2 ;  /* 0x00000006220a9211 */ /* 0x000fc800078410ff */
[----:B------:R-:W-:Y:S02]  /*2efe0*/  @!P1 LEA.HI.X R11, R34, R5, R35, 0x2, P2 ;  /* 0x00000005220b9211 */ /* 0x000fe400010f1423 */
[----:B------:R-:W4:Y:S04]  /*2eff0*/  LDL R35, [R1+0x4c0] ;  /* 0x0004c00001237983 */ /* 0x000f280000100800 */
        /* <DEDUP_REMOVED lines=10> */
[----:B-----5:R-:W-:-:S02]  /*2f0a0*/  ISETP.GE.AND P0, PT, R13, UR4, PT ;  /* 0x000000040d007c0c */ /* 0x020fc4000bf06270 */
[----:B------:R-:W-:-:S04]  /*2f0b0*/  @!P1 LEA R10, P2, R12, R6, 0x2 ;  /* 0x000000060c0a9211 */ /* 0x000fc800078410ff */
[----:B------:R-:W-:Y:S02]  /*2f0c0*/  @!P1 LEA.HI.X R11, R12, R5, R14, 0x2, P2 ;  /* 0x000000050c0b9211 */ /* 0x000fe400010f140e */
[----:B------:R-:W5:Y:S04]  /*2f0d0*/  LDL R14, [R1+0x490] ;  /* 0x00049000010e7983 */ /* 0x000f680000100800 */
[----:B------:R-:W5:Y:S04]  /*2f0e0*/  LDL R12, [R1+0x48c] ;  /* 0x00048c00010c7983 */ /* 0x000f680000100800 */
[----:B--2---:R0:W-:Y:S04]  /*2f0f0*/  @!P1 ST.E.64 desc[UR44][R10.64], R8 ;  /* 0x000000080a009985 */ /* 0x0041e8000c101b2c */
[----:B0-----:R-:W2:Y:S01]  /*2f100*/  @!P0 LDL.64 R8, [R1+0x3c0] ;  /* 0x0003c00001088983 */ /* 0x001ea20000100a00 */
[----:B------:R-:W-:-:S02]  /*2f110*/  ISETP.GE.AND P1, PT, R229, UR4, PT ;  /* 0x00000004e5007c0c */ /* 0x000fc4000bf26270 */
[----:B------:R-:W-:-:S04]  /*2f120*/  @!P0 LEA R10, P2, R13, R6, 0x2 ;  /* 0x000000060d0a8211 */ /* 0x000fc800078410ff */
[----:B---3--:R-:W-:Y:S02]  /*2f130*/  @!P0 LEA.HI.X R11, R13, R5, R15, 0x2, P2 ;  /* 0x000000050d0b8211 */ /* 0x008fe400010f140f */
[----:B------:R-:W3:Y:S04]  /*2f140*/  LDL R15, [R1+0x4b0] ;  /* 0x0004b000010f7983 */ /* 0x000ee80000100800 */
[----:B------:R-:W3:Y:S04]  /*2f150*/  LDL R13, [R1+0x4ac] ;  /* 0x0004ac00010d7983 */ /* 0x000ee80000100800 */
[----:B--2---:R0:W-:Y:S04]  /*2f160*/  @!P0 ST.E.64 desc[UR44][R10.64], R8 ;  /* 0x000000080a008985 */ /* 0x0041e8000c101b2c */
[----:B0-----:R-:W2:Y:S01]  /*2f170*/  @!P1 LDL.64 R8, [R1+0x3d0] ;  /* 0x0003d00001089983 */ /* 0x001ea20000100a00 */
[----:B------:R-:W-:-:S02]  /*2f180*/  ISETP.GE.AND P0, PT, R228, UR4, PT ;  /* 0x00000004e4007c0c */ /* 0x000fc4000bf06270 */
[----:B------:R-:W-:-:S04]  /*2f190*/  @!P1 LEA R10, P2, R229, R6, 0x2 ;  /* 0x00000006e50a9211 */ /* 0x000fc800078410ff */
[----:B----4-:R-:W-:-:S05]  /*2f1a0*/  @!P1 LEA.HI.X R11, R229, R5, R36, 0x2, P2 ;  /* 0x00000005e50b9211 */ /* 0x010fca00010f1424 */
        /* <DEDUP_REMOVED lines=17> */
[----:B-----5:R-:W-:Y:S02]  /*2f2c0*/  ISETP.GE.AND P0, PT, R14, UR4, PT ;  /* 0x000000040e007c0c */ /* 0x020fe4000bf06270 */
[----:B------:R-:W-:-:S04]  /*2f2d0*/  @!P1 LEA R10, P2, R225, R6, 0x2 ;  /* 0x00000006e10a9211 */ /* 0x000fc800078410ff */
[----:B------:R-:W-:-:S05]  /*2f2e0*/  @!P1 LEA.HI.X R11, R225, R5, R32, 0x2, P2 ;  /* 0x00000005e10b9211 */ /* 0x000fca00010f1420 */
[----:B--2---:R0:W-:Y:S04]  /*2f2f0*/  @!P1 ST.E.64 desc[UR44][R10.64], R8 ;  /* 0x000000080a009985 */ /* 0x0041e8000c101b2c */
[----:B0-----:R-:W2:Y:S01]  /*2f300*/  @!P0 LDL.64 R8, [R1+0x420] ;  /* 0x0004200001088983 */ /* 0x001ea20000100a00 */
[----:B------:R-:W-:Y:S02]  /*2f310*/  ISETP.GE.AND P1, PT, R12, UR4, PT ;  /* 0x000000040c007c0c */ /* 0x000fe4000bf26270 */
[----:B------:R-:W-:-:S04]  /*2f320*/  @!P0 LEA R10, P2, R14, R6, 0x2 ;  /* 0x000000060e0a8211 */ /* 0x000fc800078410ff */
[----:B---3--:R-:W-:-:S05]  /*2f330*/  @!P0 LEA.HI.X R11, R14, R5, R15, 0x2, P2 ;  /* 0x000000050e0b8211 */ /* 0x008fca00010f140f */
[----:B--2---:R0:W-:Y:S04]  /*2f340*/  @!P0 ST.E.64 desc[UR44][R10.64], R8 ;  /* 0x000000080a008985 */ /* 0x0041e8000c101b2c */
[----:B0-----:R-:W2:Y:S01]  /*2f350*/  @!P1 LDL.64 R8, [R1+0x430] ;  /* 0x0004300001089983 */ /* 0x001ea20000100a00 */
[----:B------:R-:W-:-:S04]  /*2f360*/  @!P1 LEA R10, P0, R12, R6, 0x2 ;  /* 0x000000060c0a9211 */ /* 0x000fc800078010ff */
[----:B------:R-:W-:-:S05]  /*2f370*/  @!P1 LEA.HI.X R11, R12, R5, R13, 0x2, P0 ;  /* 0x000000050c0b9211 */ /* 0x000fca00000f140d */
[----:B--2---:R4:W-:Y:S04]  /*2f380*/  @!P1 ST.E.64 desc[UR44][R10.64], R8 ;  /* 0x000000080a009985 */ /* 0x0049e8000c101b2c */
.L_x_13143:
[----:B------:R-:W-:Y:S05]  /*2f390*/  BSYNC B1 ;  /* 0x0000000000017941 */ /* 0x000fea0003800000 */
.L_x_13142:
[----:B------:R-:W-:-:S03]  /*2f3a0*/  UMOV UR4, 0xffffffff ;  /* 0xffffffff00047882 */ /* 0x000fc60000000000 */
[----:B------:R-:W-:Y:S05]  /*2f3b0*/  BRA.DIV UR4, `(.L_x_13144) ;  /* 0x000000c2047c7947 */ /* 0x000fea000b800000 */
[----:B------:R0:W0:Y:S04]  /*2f3c0*/  SHFL.IDX PT, R32, R4, 0x1, 0x1c1f ;  /* 0x003c1f0004207f89 */ /* 0x00002800000e0000 */
[----:B------:R0:W0:Y:S02]  /*2f3d0*/  SHFL.IDX PT, R14, R3, 0x1, 0x1c1f ;  /* 0x003c1f00030e7f89 */ /* 0x00002400000e0000 */
.L_x_13383:
[----:B------:R-:W-:-:S13]  /*2f3e0*/  ISETP.GE.AND P0, PT, R7, R0, PT ;  /* 0x000000000700720c */ /* 0x000fda0003f06270 */
[----:B------:R-:W-:Y:S05]  /*2f3f0*/  @P0 BRA `(.L_x_13140) ;  /* 0x0000001c00340947 */ /* 0x000fea0003800000 */
[----:B------:R-:W5:Y:S01]  /*2f400*/  LDC R0, c[0x0][0xbc8] ;  /* 0x0002f200ff007b82 */ /* 0x000f620000000800 */
[----:B------:R-:W4:Y:S04]  /*2f410*/  LDL R67, [R1+0x488] ;  /* 0x0004880001437983 */ /* 0x000f280000100800 */
[----:B------:R-:W4:Y:S04]  /*2f420*/  LDL R65, [R1+0x484] ;  /* 0x0004840001417983 */ /* 0x000f280000100800 */
[----:B------:R-:W4:Y:S04]  /*2f430*/  LDL R68, [R1+0x50c] ;  /* 0x00050c0001447983 */ /* 0x000f280000100800 */
[----:B------:R-:W4:Y:S04]  /*2f440*/  LDL R63, [R1+0x480] ;  /* 0x00048000013f7983 */ /* 0x000f280000100800 */
[----:B------:R-:W4:Y:S04]  /*2f450*/  LDL R61, [R1+0x508] ;  /* 0x00050800013d7983 */ /* 0x000f280000100800 */
[----:B------:R-:W4:Y:S01]  /*2f460*/  LDL R59, [R1+0x504] ;  /* 0x00050400013b7983 */ /* 0x000f220000100800 */
[----:B-----5:R-:W-:-:S03]  /*2f470*/  ISETP.GE.AND P0, PT, R205, R0, PT ;  /* 0x00000000cd00720c */ /* 0x020fc60003f06270 */
[----:B------:R-:W5:Y:S04]  /*2f480*/  LDL R66, [R1+0x47c] ;  /* 0x00047c0001427983 */ /* 0x000f680000100800 */
[----:B------:R-:W5:Y:S04]  /*2f490*/  LDL R57, [R1+0x500] ;  /* 0x0005000001397983 */ /* 0x000f680000100800 */
[----:B------:R-:W5:Y:S04]  /*2f4a0*/  LDL R64, [R1+0x478] ;  /* 0x0004780001407983 */ /* 0x000f680000100800 */
[----:B---3--:R-:W3:Y:S01]  /*2f4b0*/  @!P0 LDL.64 R6, [R1+0x248] ;  /* 0x0002480001068983 */ /* 0x008ee20000100a00 */
[----:B------:R-:W-:Y:S01]  /*2f4c0*/  ISETP.GE.AND P1, PT, R16, R0, PT ;  /* 0x000000001000720c */ /* 0x000fe20003f26270 */
[----:B01----:R-:W-:-:S02]  /*2f4d0*/  @!P0 IMAD.MOV.U32 R4, RZ, RZ, R14 ;  /* 0x000000ffff048224 */ /* 0x003fc400078e000e */
[----:B--2---:R-:W-:Y:S01]  /*2f4e0*/  @!P0 IMAD.MOV.U32 R5, RZ, RZ, R32 ;  /* 0x000000ffff058224 */ /* 0x004fe200078e0020 */
[----:B------:R-:W2:Y:S01]  /*2f4f0*/  LDL R55, [R1+0x4fc] ;  /* 0x0004fc0001377983 */ /* 0x000ea20000100800 */
[----:B------:R-:W-:Y:S01]  /*2f500*/  @!P0 IMAD.WIDE R4, R205, 0x4, R4 ;  /* 0x00000004cd048825 */ /* 0x000fe200078e0204 */
[----:B------:R-:W-:Y:S02]  /*2f510*/  ISETP.GE.AND P2, PT, R17, R0, PT ;  /* 0x000000001100720c */ /* 0x000fe40003f46270 */
        /* <DEDUP_REMOVED lines=28> */
[----:B---3--:R0:W-:Y:S04]  /*2f6e0*/  @!P0 ST.E.64 desc[UR44][R4.64], R6 ;  /* 0x0000000604008985 */ /* 0x0081e8000c101b2c */
[----:B0-----:R-:W3:Y:S01]  /*2f6f0*/  @!P1 LDL.64 R4, [R1+0x258] ;  /* 0x0002580001049983 */ /* 0x001ee20000100a00 */
[----:B------:R-:W-:-:S04]  /*2f700*/  @!P1 LEA R6, P0, R16, R14, 0x2 ;  /* 0x0000000e10069211 */ /* 0x000fc800078010ff */
[----:B------:R-:W-:Y:S02]  /*2f710*/  @!P1 LEA.HI.X R7, R16, R32, R26, 0x2, P0 ;  /* 0x0000002010079211 */ /* 0x000fe400000f141a */
[----:B----4-:R-:W-:-:S03]  /*2f720*/  @!P2 LEA R10, P0, R17, R14, 0x2 ;  /* 0x0000000e110aa211 */ /* 0x010fc600078010ff */
[----:B---3--:R0:W-:Y:S04]  /*2f730*/  @!P1 ST.E.64 desc[UR44][R6.64], R4 ;  /* 0x0000000406009985 */ /* 0x0081e8000c101b2c */
[----:B------:R-:W3:Y:S01]  /*2f740*/  @!P2 LDL.64 R8, [R1+0x268] ;  /* 0x000268000108a983 */ /* 0x000ee20000100a00 */
[----:B------:R-:W-:Y:S02]  /*2f750*/  ISETP.GE.AND P1, PT, R20, R0, PT ;  /* 0x000000001400720c */ /* 0x000fe40003f26270 */
[----:B------:R-:W-:-:S05]  /*2f760*/  @!P2 LEA.HI.X R11, R17, R32, R28, 0x2, P0 ;  /* 0x00000020110ba211 */ /* 0x000fca00000f141c */
[----:B---3--:R1:W-:Y:S06]  /*2f770*/  @!P2 ST.E.64 desc[UR44][R10.64], R8 ;  /* 0x000000080a00a985 */ /* 0x0083ec000c101b2c */
[----:B------:R-:W3:Y:S01]  /*2f780*/  @!P1 LDL.64 R12, [R1+0x278] ;  /* 0x00027800010c9983 */ /* 0x000ee20000100a00 */
[----:B------:R-:W-:Y:S02]  /*2f790*/  ISETP.GE.AND P2, PT, R21, R0, PT ;  /* 0x000000001500720c */ /* 0x000fe40003f46270 */
[----:B------:R-:W-:-:S04]  /*2f7a0*/  @!P1 LEA R16, P0, R20, R14, 0x2 ;  /* 0x0000000e14109211 */ /* 0x000fc800078010ff */
[----:B------:R-:W-:-:S05]  /*2f7b0*/  @!P1 LEA.HI.X R17, R20, R32, R29, 0x2, P0 ;  /* 0x0000002014119211 */ /* 0x000fca00000f141d */
[----:B---3--:R3:W-:Y:S04]  /*2f7c0*/  @!P1 ST.E.64 desc[UR44][R16.64], R12 ;  /* 0x0000000c10009985 */ /* 0x0087e8000c101b2c */
[----:B0-----:R-:W4:Y:S01]  /*2f7d0*/  @!P2 LDL.64 R4, [R1+0x288] ;  /* 0x000288000104a983 */ /* 0x001f220000100a00 */
[----:B------:R-:W-:Y:S02]  /*2f7e0*/  ISETP.GE.AND P1, PT, R24, R0, PT ;  /* 0x000000001800720c */ /* 0x000fe40003f26270 */
[----:B------:R-:W-:-:S04]  /*2f7f0*/  @!P2 LEA R20, P0, R21, R14, 0x2 ;  /* 0x0000000e1514a211 */ /* 0x000fc800078010ff */
[----:B------:R-:W-:-:S05]  /*2f800*/  @!P2 LEA.HI.X R21, R21, R32, R30, 0x2, P0 ;  /* 0x000000201515a211 */ /* 0x000fca00000f141e */
[----:B----4-:R0:W-:Y:S04]  /*2f810*/  @!P2 ST.E.64 desc[UR44][R20.64], R4 ;  /* 0x000000041400a985 */ /* 0x0101e8000c101b2c */
[----:B------:R-:W4:Y:S01]  /*2f820*/  @!P1 LDL.64 R6, [R1+0x298] ;  /* 0x0002980001069983 */ /* 0x000f220000100a00 */
[----:B------:R-:W-:Y:S02]  /*2f830*/  ISETP.GE.AND P2, PT, R223, R0, PT ;  /* 0x00000000df00720c */ /* 0x000fe40003f46270 */
[----:B-1----:R-:W-:-:S04]  /*2f840*/  @!P1 LEA R10, P0, R24, R14, 0x2 ;  /* 0x0000000e180a9211 */ /* 0x002fc800078010ff */
[----:B------:R-:W-:-:S05]  /*2f850*/  @!P1 LEA.HI.X R11, R24, R32, R31, 0x2, P0 ;  /* 0x00000020180b9211 */ /* 0x000fca00000f141f */
[----:B----4-:R1:W-:Y:S04]  /*2f860*/  @!P1 ST.E.64 desc[UR44][R10.64], R6 ;  /* 0x000000060a009985 */ /* 0x0103e8000c101b2c */
[----:B------:R-:W4:Y:S01]  /*2f870*/  @!P2 LDL.64 R8, [R1+0x2a8] ;  /* 0x0002a8000108a983 */ /* 0x000f220000100a00 */
[----:B------:R-:W-:Y:S02]  /*2f880*/  ISETP.GE.AND P1, PT, R67, R0, PT ;  /* 0x000000004300720c */ /* 0x000fe40003f26270 */
[----:B---3--:R-:W-:-:S04]  /*2f890*/  @!P2 LEA R12, P0, R223, R14, 0x2 ;  /* 0x0000000edf0ca211 */ /* 0x008fc800078010ff */
[----:B------:R-:W-:-:S05]  /*2f8a0*/  @!P2 LEA.HI.X R13, R223, R32, R25, 0x2, P0 ;  /* 0x00000020df0da211 */ /* 0x000fca00000f1419 */
[----:B----4-:R3:W-:Y:S04]  /*2f8b0*/  @!P2 ST.E.64 desc[UR44][R12.64], R8 ;  /* 0x000000080c00a985 */ /* 0x0107e8000c101b2c */
[----:B0-----:R-:W4:Y:S01]  /*2f8c0*/  @!P1 LDL.64 R4, [R1+0x2b8] ;  /* 0x0002b80001049983 */ /* 0x001f220000100a00 */
[----:B------:R-:W-:Y:S02]  /*2f8d0*/  ISETP.GE.AND P2, PT, R65, R0, PT ;  /* 0x000000004100720c */ /* 0x000fe40003f46270 */
[----:B------:R-:W-:-:S04]  /*2f8e0*/  @!P1 LEA R16, P0, R67, R14, 0x2 ;  /* 0x0000000e43109211 */ /* 0x000fc800078010ff */
[----:B------:R-:W-:Y:S01]  /*2f8f0*/  @!P1 LEA.HI.X R17, R67, R32, R68, 0x2, P0 ;  /* 0x0000002043119211 */ /* 0x000fe200000f1444 */
[----:B------:R-:W-:-:S04]  /*2f900*/  IMAD.MOV.U32 R67, RZ, RZ, R61 ;  /* 0x000000ffff437224 */ /* 0x000fc800078e003d */
[----:B----4-:R0:W-:Y:S04]  /*2f910*/  @!P1 ST.E.64 desc[UR44][R16.64], R4 ;  /* 0x0000000410009985 */ /* 0x0101e8000c101b2c */
[----:B-1----:R-:W4:Y:S01]  /*2f920*/  @!P2 LDL.64 R6, [R1+0x2c8] ;  /* 0x0002c8000106a983 */ /* 0x002f220000100a00 */
[----:B------:R-:W-:Y:S02]  /*2f930*/  ISETP.GE.AND P1, PT, R63, R0, PT ;  /* 0x000000003f00720c */ /* 0x000fe40003f26270 */
[----:B------:R-:W-:-:S04]  /*2f940*/  @!P2 LEA R10, P0, R65, R14, 0x2 ;  /* 0x0000000e410aa211 */ /* 0x000fc800078010ff */
[----:B------:R-:W-:Y:S01]  /*2f950*/  @!P2 LEA.HI.X R11, R65, R32, R67, 0x2, P0 ;  /* 0x00000020410ba211 */ /* 0x000fe200000f1443 */
[----:B------:R-:W-:-:S04]  /*2f960*/  IMAD.MOV.U32 R61, RZ, RZ, R59 ;  /* 0x000000ffff3d7224 */ /* 0x000fc800078e003b */
[----:B----4-:R1:W-:Y:S04]  /*2f970*/  @!P2 ST.E.64 desc[UR44][R10.64], R6 ;  /* 0x000000060a00a985 */ /* 0x0103e8000c101b2c */
[----:B---3--:R-:W3:Y:S01]  /*2f980*/  @!P1 LDL.64 R8, [R1+0x2d8] ;  /* 0x0002d80001089983 */ /* 0x008ee20000100a00 */
[----:B-----5:R-:W-:Y:S01]  /*2f990*/  ISETP.GE.AND P2, PT, R66, R0, PT ;  /* 0x000000004200720c */ /* 0x020fe20003f46270 */
[----:B------:R-:W-:Y:S01]  /*2f9a0*/  IMAD.MOV.U32 R65, RZ, RZ, R61 ;  /* 0x000000ffff417224 */ /* 0x000fe200078e003d */
[----:B------:R-:W-:-:S04]  /*2f9b0*/  @!P1 LEA R12, P0, R63, R14, 0x2 ;  /* 0x0000000e3f0c9211 */ /* 0x000fc800078010ff */
[----:B------:R-:W-:Y:S01]  /*2f9c0*/  @!P1 LEA.HI.X R13, R63, R32, R65, 0x2, P0 ;  /* 0x000000203f0d9211 */ /* 0x000fe200000f1441 */
[----:B------:R-:W-:-:S04]  /*2f9d0*/  IMAD.MOV.U32 R59, RZ, RZ, R57 ;  /* 0x000000ffff3b7224 */ /* 0x000fc800078e0039 */
[----:B------:R-:W-:Y:S01]  /*2f9e0*/  IMAD.MOV.U32 R61, RZ, RZ, R59 ;  /* 0x000000ffff3d7224 */ /* 0x000fe200078e003b */
[----:B---3--:R3:W-:Y:S04]  /*2f9f0*/  @!P1 ST.E.64 desc[UR44][R12.64], R8 ;  /* 0x000000080c009985 */ /* 0x0087e8000c101b2c */
[----:B0-----:R-:W4:Y:S01]  /*2fa00*/  @!P2 LDL.64 R4, [R1+0x2e8] ;  /* 0x0002e8000104a983 */ /* 0x001f220000100a00 */
[----:B------:R-:W-:Y:S01]  /*2fa10*/  ISETP.GE.AND P1, PT, R64, R0, PT ;  /* 0x000000004000720c */ /* 0x000fe20003f26270 */
[----:B------:R-:W-:Y:S01]  /*2fa20*/  IMAD.MOV.U32 R67, RZ, RZ, R61 ;  /* 0x000000ffff437224 */ /* 0x000fe200078e003d */
[----:B------:R-:W-:-:S04]  /*2fa30*/  @!P2 LEA R16, P0, R66, R14, 0x2 ;  /* 0x0000000e4210a211 */ /* 0x000fc800078010ff */
[----:B------:R-:W-:Y:S01]  /*2fa40*/  @!P2 LEA.HI.X R17, R66, R32, R67, 0x2, P0 ;  /* 0x000000204211a211 */ /* 0x000fe200000f1443 */
[----:B--2---:R-:W-:-:S04]  /*2fa50*/  IMAD.MOV.U32 R57, RZ, RZ, R55 ;  /* 0x000000ffff397224 */ /* 0x004fc800078e0037 */
[----:B------:R-:W-:Y:S01]  /*2fa60*/  IMAD.MOV.U32 R59, RZ, RZ, R57 ;  /* 0x000000ffff3b7224 */ /* 0x000fe200078e0039 */
[----:B----4-:R0:W-:Y:S04]  /*2fa70*/  @!P2 ST.E.64 desc[UR44][R16.64], R4 ;  /* 0x000000041000a985 */ /* 0x0101e8000c101b2c */
[----:B-1----:R-:W2:Y:S01]  /*2fa80*/  @!P1 LDL.64 R6, [R1+0x2f8] ;  /* 0x0002f80001069983 */ /* 0x002ea20000100a00 */
[----:B------:R-:W-:Y:S01]  /*2fa90*/  ISETP.GE.AND P2, PT, R62, R0, PT ;  /* 0x000000003e00720c */ /* 0x000fe20003f46270 */
[----:B------:R-:W-:Y:S01]  /*2faa0*/  IMAD.MOV.U32 R65, RZ, RZ, R59 ;  /* 0x000000ffff417224 */ /* 0x000fe200078e003b */
[C---:B------:R-:W-:Y:S01]  /*2fab0*/  @!P1 LEA R10, P0, R64.reuse, R14, 0x2 ;  /* 0x0000000e400a9211 */ /* 0x040fe200078010ff */
[----:B------:R-:W-:Y:S01]  /*2fac0*/  IMAD.MOV.U32 R55, RZ, RZ, R52 ;  /* 0x000000ffff377224 */ /* 0x000fe200078e0034 */
[----:B------:R-:W4:Y:S02]  /*2fad0*/  LDL R59, [R1+0x4f0] ;  /* 0x0004f000013b7983 */ /* 0x000f240000100800 */
[----:B------:R-:W-:Y:S01]  /*2fae0*/  @!P1 LEA.HI.X R11, R64, R32, R65, 0x2, P0 ;  /* 0x00000020400b9211 */ /* 0x000fe200000f1441 */
[----:B------:R-:W-:-:S04]  /*2faf0*/  IMAD.MOV.U32 R57, RZ, RZ, R55 ;  /* 0x000000ffff397224 */ /* 0x000fc800078e0037 */
[----:B--2---:R1:W-:Y:S04]  /*2fb00*/  @!P1 ST.E.64 desc[UR44][R10.64], R6 ;  /* 0x000000060a009985 */ /* 0x0043e8000c101b2c */
[----:B---3--:R-:W2:Y:S01]  /*2fb10*/  @!P2 LDL.64 R8, [R1+0x308] ;  /* 0x000308000108a983 */ /* 0x008ea20000100a00 */
[----:B------:R-:W-:Y:S01]  /*2fb20*/  ISETP.GE.AND P1, PT, R60, R0, PT ;  /* 0x000000003c00720c */ /* 0x000fe20003f26270 */
[----:B------:R-:W-:Y:S01]  /*2fb30*/  IMAD.MOV.U32 R63, RZ, RZ, R57 ;  /* 0x000000ffff3f7224 */ /* 0x000fe200078e0039 */
[----:B------:R-:W-:-:S04]  /*2fb40*/  @!P2 LEA R12, P0, R62, R14, 0x2 ;  /* 0x0000000e3e0ca211 */ /* 0x000fc800078010ff */
[----:B------:R-:W-:Y:S01]  /*2fb50*/  @!P2 LEA.HI.X R13, R62, R32, R63, 0x2, P0 ;  /* 0x000000203e0da211 */ /* 0x000fe200000f143f */
[----:B------:R-:W-:-:S04]  /*2fb60*/  IMAD.MOV.U32 R52, RZ, RZ, R51 ;  /* 0x000000ffff347224 */ /* 0x000fc800078e0033 */
[----:B------:R-:W-:Y:S01]  /*2fb70*/  IMAD.MOV.U32 R55, RZ, RZ, R52 ;  /* 0x000000ffff377224 */ /* 0x000fe200078e0034 */
[----:B--2---:R2:W-:Y:S04]  /*2fb80*/  @!P2 ST.E.64 desc[UR44][R12.64], R8 ;  /* 0x000000080c00a985 */ /* 0x0045e8000c101b2c */
[----:B0-----:R-:W3:Y:S01]  /*2fb90*/  @!P1 LDL.64 R4, [R1+0x318] ;  /* 0x0003180001049983 */ /* 0x001ee20000100a00 */
[----:B------:R-:W-:Y:S01]  /*2fba0*/  ISETP.GE.AND P2, PT, R58, R0, PT ;  /* 0x000000003a00720c */ /* 0x000fe20003f46270 */
[----:B------:R-:W-:Y:S01]  /*2fbb0*/  IMAD.MOV.U32 R61, RZ, RZ, R55 ;  /* 0x000000ffff3d7224 */ /* 0x000fe200078e0037 */
[C---:B------:R-:W-:Y:S01]  /*2fbc0*/  @!P1 LEA R16, P0, R60.reuse, R14, 0x2 ;  /* 0x0000000e3c109211 */ /* 0x040fe200078010ff */
[----:B------:R-:W-:Y:S01]  /*2fbd0*/  IMAD.MOV.U32 R51, RZ, RZ, R46 ;  /* 0x000000ffff337224 */ /* 0x000fe200078e002e */
[----:B------:R-:W5:Y:S02]  /*2fbe0*/  LDL R55, [R1+0x4e8] ;  /* 0x0004e80001377983 */ /* 0x000f640000100800 */
[----:B------:R-:W-:-:S05]  /*2fbf0*/  @!P1 LEA.HI.X R17, R60, R32, R61, 0x2, P0 ;  /* 0x000000203c119211 */ /* 0x000fca00000f143d */
[----:B---3--:R0:W-:Y:S04]  /*2fc00*/  @!P1 ST.E.64 desc[UR44][R16.64], R4 ;  /* 0x0000000410009985 */ /* 0x0081e8000c101b2c */
[----:B-1----:R-:W3:Y:S01]  /*2fc10*/  @!P2 LDL.64 R6, [R1+0x328] ;  /* 0x000328000106a983 */ /* 0x002ee20000100a00 */
[----:B------:R-:W-:Y:S02]  /*2fc20*/  ISETP.GE.AND P1, PT, R56, R0, PT ;  /* 0x000000003800720c */ /* 0x000fe40003f26270 */
[----:B------:R-:W-:-:S04]  /*2fc30*/  @!P2 LEA R10, P0, R58, R14, 0x2 ;  /* 0x0000000e3a0aa211 */ /* 0x000fc800078010ff */
[----:B----4-:R-:W-:Y:S01]  /*2fc40*/  @!P2 LEA.HI.X R11, R58, R32, R59, 0x2, P0 ;  /* 0x000000203a0ba211 */ /* 0x010fe200000f143b */
[----:B------:R-:W-:-:S04]  /*2fc50*/  IMAD.MOV.U32 R52, RZ, RZ, R51 ;  /* 0x000000ffff347224 */ /* 0x000fc800078e0033 */
[----:B---3--:R1:W-:Y:S04]  /*2fc60*/  @!P2 ST.E.64 desc[UR44][R10.64], R6 ;  /* 0x000000060a00a985 */ /* 0x0083e8000c101b2c */
[----:B--2---:R-:W2:Y:S01]  /*2fc70*/  @!P1 LDL.64 R8, [R1+0x338] ;  /* 0x0003380001089983 */ /* 0x004ea20000100a00 */
[----:B------:R-:W-:Y:S01]  /*2fc80*/  ISETP.GE.AND P2, PT, R54, R0, PT ;  /* 0x000000003600720c */ /* 0x000fe20003f46270 */
[----:B------:R-:W-:Y:S01]  /*2fc90*/  IMAD.MOV.U32 R57, RZ, RZ, R52 ;  /* 0x000000ffff397224 */ /* 0x000fe200078e0034 */
[----:B------:R-:W-:-:S04]  /*2fca0*/  @!P1 LEA R12, P0, R56, R14, 0x2 ;  /* 0x0000000e380c9211 */ /* 0x000fc800078010ff */
[----:B------:R-:W-:Y:S01]  /*2fcb0*/  @!P1 LEA.HI.X R13, R56, R32, R57, 0x2, P0 ;  /* 0x00000020380d9211 */ /* 0x000fe200000f1439 */
[----:B------:R-:W-:-:S04]  /*2fcc0*/  IMAD.MOV.U32 R52, RZ, RZ, R45 ;  /* 0x000000ffff347224 */ /* 0x000fc800078e002d */
[----:B--2---:R2:W-:Y:S04]  /*2fcd0*/  @!P1 ST.E.64 desc[UR44][R12.64], R8 ;  /* 0x000000080c009985 */ /* 0x0045e8000c101b2c */
[----:B0-----:R-:W3:Y:S01]  /*2fce0*/  @!P2 LDL.64 R4, [R1+0x348] ;  /* 0x000348000104a983 */ /* 0x001ee20000100a00 */
[----:B------:R-:W-:Y:S02]  /*2fcf0*/  ISETP.GE.AND P1, PT, R52, R0, PT ;  /* 0x000000003400720c */ /* 0x000fe40003f26270 */
[----:B------:R-:W-:-:S04]  /*2fd00*/  @!P2 LEA R16, P0, R54, R14, 0x2 ;  /* 0x0000000e3610a211 */ /* 0x000fc800078010ff */
[----:B-----5:R-:W-:Y:S01]  /*2fd10*/  @!P2 LEA.HI.X R17, R54, R32, R55, 0x2, P0 ;  /* 0x000000203611a211 */ /* 0x020fe200000f1437 */
[----:B------:R-:W-:Y:S02]  /*2fd20*/  IMAD.MOV.U32 R46, RZ, RZ, R41 ;  /* 0x000000ffff2e7224 */ /* 0x000fe400078e0029 */
[----:B------:R-:W4:Y:S04]  /*2fd30*/  LDL R41, [R1+0x4e0] ;  /* 0x0004e00001297983 */ /* 0x000f280000100800 */
[----:B---3--:R0:W-:Y:S04]  /*2fd40*/  @!P2 ST.E.64 desc[UR44][R16.64], R4 ;  /* 0x000000041000a985 */ /* 0x0081e8000c101b2c */
[----:B-1----:R-:W3:Y:S01]  /*2fd50*/  @!P1 LDL.64 R6, [R1+0x358] ;  /* 0x0003580001069983 */ /* 0x002ee20000100a00 */
[----:B------:R-:W-:-:S02]  /*2fd60*/  ISETP.GE.AND P2, PT, R50, R0, PT ;  /* 0x000000003200720c */ /* 0x000fc40003f46270 */
[----:B------:R-:W-:-:S04]  /*2fd70*/  @!P1 LEA R10, P0, R52, R14, 0x2 ;  /* 0x0000000e340a9211 */ /* 0x000fc800078010ff */
[----:B------:R-:W-:Y:S01]  /*2fd80*/  @!P1 LEA.HI.X R11, R52, R32, R53, 0x2, P0 ;  /* 0x00000020340b9211 */ /* 0x000fe200000f1435 */
[----:B----4-:R-:W-:-:S04]  /*2fd90*/  IMAD.MOV.U32 R51, RZ, RZ, R41 ;  /* 0x000000ffff337224 */ /* 0x010fc800078e0029 */
        /* <DEDUP_REMOVED lines=9> */
[----:B------:R-:W-:Y:S01]  /*2fe30*/  @!P1 LEA.HI.X R17, R48, R32, R49, 0x2, P0 ;  /* 0x0000002030119211 */ /* 0x000fe200000f1431 */
[----:B------:R-:W-:Y:S02]  /*2fe40*/  IMAD.MOV.U32 R45, RZ, RZ, R42 ;  /* 0x000000ffff2d7224 */ /* 0x000fe400078e002a */
[----:B------:R-:W4:Y:S04]  /*2fe50*/  LDL R42, [R1+0x44c] ;  /* 0x00044c00012a7983 */ /* 0x000f280000100800 */
[----:B---3--:R0:W-:Y:S04]  /*2fe60*/  @!P1 ST.E.64 desc[UR44][R16.64], R4 ;  /* 0x0000000410009985 */ /* 0x0081e8000c101b2c */
[----:B-1----:R-:W3:Y:S01]  /*2fe70*/  @!P2 LDL.64 R6, [R1+0x388] ;  /* 0x000388000106a983 */ /* 0x002ee20000100a00 */
[----:B------:R-:W-:-:S02]  /*2fe80*/  ISETP.GE.AND P1, PT, R44, R0, PT ;  /* 0x000000002c00720c */ /* 0x000fc40003f26270 */
[----:B------:R-:W-:-:S04]  /*2fe90*/  @!P2 LEA R10, P0, R46, R14, 0x2 ;  /* 0x0000000e2e0aa211 */ /* 0x000fc800078010ff */
[----:B------:R-:W-:-:S05]  /*2fea0*/  @!P2 LEA.HI.X R11, R46, R32, R47, 0x2, P0 ;  /* 0x000000202e0ba211 */ /* 0x000fca00000f142f */
[----:B---3--:R1:W-:Y:S04]  /*2feb0*/  @!P2 ST.E.64 desc[UR44][R10.64], R6 ;  /* 0x000000060a00a985 */ /* 0x0083e8000c101b2c */
[----:B--2---:R-:W2:Y:S01]  /*2fec0*/  @!P1 LDL.64 R8, [R1+0x398] ;  /* 0x0003980001089983 */ /* 0x004ea20000100a00 */
[----:B----4-:R-:W-:Y:S02]  /*2fed0*/  ISETP.GE.AND P2, PT, R42, R0, PT ;  /* 0x000000002a00720c */ /* 0x010fe40003f46270 */
        /* <DEDUP_REMOVED lines=16> */
[----:B------:R-:W-:Y:S02]  /*2ffe0*/  ISETP.GE.AND P1, PT, R229, R0, PT ;  /* 0x00000000e500720c */ /* 0x000fe40003f26270 */
[----:B------:R-:W-:-:S04]  /*2fff0*/  @!P2 LEA R12, P0, R38, R14, 0x2 ;  /* 0x0000000e260ca211 */ /* 0x000fc800078010ff */
[----:B----4-:R-:W-:-:S05]  /*30000*/  @!P2 LEA.HI.X R13, R38, R32, R39, 0x2, P0 ;  /* 0x00000020260da211 */ /* 0x010fca00000f1427 */
        /* <DEDUP_REMOVED lines=19> */
[----:B------:R-:W-:-:S07]  /*30140*/  @!P2 LEA.HI.X R17, R226, R32, R34, 0x2, P0 ;  /* 0x00000020e211a211 */ /* 0x000fce00000f1422 */
[C---:B-1----:R-:W-:Y:S01]  /*30150*/  @!P1 LEA R10, P0, R225.reuse, R14, 0x2 ;  /* 0x0000000ee10a9211 */ /* 0x042fe200078010ff */
[----:B---3--:R2:W-:Y:S04]  /*30160*/  @!P2 ST.E.64 desc[UR44][R16.64], R4 ;  /* 0x000000041000a985 */ /* 0x0085e8000c101b2c */
[----:B------:R-:W3:Y:S01]  /*30170*/  @!P1 LDL.64 R6, [R1+0x418] ;  /* 0x0004180001069983 */ /* 0x000ee20000100a00 */
[----:B------:R-:W-:Y:S02]  /*30180*/  @!P1 LEA.HI.X R11, R225, R32, R33, 0x2, P0 ;  /* 0x00000020e10b9211 */ /* 0x000fe400000f1421 */
[-C--:B------:R-:W-:Y:S01]  /*30190*/  ISETP.GE.AND P0, PT, R15, R0.reuse, PT ;  /* 0x000000000f00720c */ /* 0x080fe20003f06270 */
[----:B------:R-:W-:Y:S02]  /*301a0*/  BSSY B1, `(.L_x_13145) ;  /* 0x0000009000017945 */ /* 0x000fe40003800000 */
[----:B---3--:R2:W-:Y:S01]  /*301b0*/  @!P1 ST.E.64 desc[UR44][R10.64], R6 ;  /* 0x000000060a009985 */ /* 0x0085e2000c101b2c */
[----:B------:R-:W-:-:S09]  /*301c0*/  ISETP.GE.AND P1, PT, R3, R0, PT ;  /* 0x000000000300720c */ /* 0x000fd20003f26270 */
[----:B------:R-:W-:Y:S05]  /*301d0*/  @P0 BRA `(.L_x_13146) ;  /* 0x0000000000140947 */ /* 0x000fea0003800000 */
[----:B------:R-:W3:Y:S04]  /*301e0*/  LDL R33, [R1+0x4b0] ;  /* 0x0004b00001217983 */ /* 0x000ee80000100800 */
[----:B--2---:R-:W2:Y:S01]  /*301f0*/  LDL.64 R6, [R1+0x428] ;  /* 0x0004280001067983 */ /* 0x004ea20000100a00 */
[----:B------:R-:W-:-:S04]  /*30200*/  LEA R4, P0, R15, R14, 0x2 ;  /* 0x0000000e0f047211 */ /* 0x000fc800078010ff */
[----:B---3--:R-:W-:-:S05]  /*30210*/  LEA.HI.X R5, R15, R32, R33, 0x2, P0 ;  /* 0x000000200f057211 */ /* 0x008fca00000f1421 */
[----:B--2---:R0:W-:Y:S04]  /*30220*/  ST.E.64 desc[UR44][R4.64], R6 ;  /* 0x0000000604007985 */ /* 0x0041e8000c101b2c */
.L_x_13146:
[----:B------:R-:W-:Y:S05]  /*30230*/  BSYNC B1 ;  /* 0x0000000000017941 */ /* 0x000fea0003800000 */
.L_x_13145:
[----:B------:R-:W-:Y:S05]  /*30240*/  @P1 BRA `(.L_x_13140) ;  /* 0x0000000c00a01947 */ /* 0x000fea0003800000 */
[----:B------:R-:W3:Y:S04]  /*30250*/  LDL R0, [R1+0x4ac] ;  /* 0x0004ac0001007983 */ /* 0x000ee80000100800 */
[----:B0-2---:R-:W2:Y:S01]  /*30260*/  LDL.64 R4, [R1+0x438] ;  /* 0x0004380001047983 */ /* 0x005ea20000100a00 */
[----:B------:R-:W-:-:S04]  /*30270*/  LEA R14, P0, R3, R14, 0x2 ;  /* 0x0000000e030e7211 */ /* 0x000fc800078010ff */
[----:B---3--:R-:W-:-:S05]  /*30280*/  LEA.HI.X R15, R3, R32, R0, 0x2, P0 ;  /* 0x00000020030f7211 */ /* 0x008fca00000f1400 */
[----:B--2---:R0:W-:Y:S01]  /*30290*/  ST.E.64 desc[UR44][R14.64], R4 ;  /* 0x000000040e007985 */ /* 0x0041e2000c101b2c */
[----:B------:R-:W-:Y:S05]  /*302a0*/  BRA `(.L_x_13140) ;  /* 0x0000000c00887947 */ /* 0x000fea0003800000 */
.L_x_13127:
[----:B------:R-:W-:Y:S01]  /*302b0*/  ULDC.64 UR4, c[0x0][0xd08] ;  /* 0x0003420000047ab9 */ /* 0x000fe20000000a00 */
[----:B------:R-:W3:Y:S01]  /*302c0*/  LDC.64 R4, c[0x0][0xd00] ;  /* 0x00034000ff047b82 */ /* 0x000ee20000000a00 */
[----:B------:R-:W-:Y:S01]  /*302d0*/  ISETP.NE.U32.AND P0, PT, RZ, UR4, PT ;  /* 0x00000004ff007c0c */ /* 0x000fe2000bf05070 */
[----:B------:R-:W4:Y:S01]  /*302e0*/  LDL R0, [R1+0x49c] ;  /* 0x00049c0001007983 */ /* 0x000f220000100800 */
[----:B------:R-:W-:Y:S02]  /*302f0*/  IMAD.MOV.U32 R3, RZ, RZ, RZ ;  /* 0x000000ffff037224 */ /* 0x000fe400078e00ff */
[----:B------:R-:W-:Y:S01]  /*30300*/  ISETP.NE.AND.EX P1, PT, RZ, UR5, PT, P0 ;  /* 0x00000005ff007c0c */ /* 0x000fe2000bf25300 */
[----:B------:R-:W-:Y:S02]  /*30310*/  ULDC.64 UR4, c[0x0][0xd00] ;  /* 0x0003400000047ab9 */ /* 0x000fe40000000a00 */
[----:B------:R-:W-:-:S04]  /*30320*/  ISETP.NE.U32.AND P0, PT, RZ, UR4, PT ;  /* 0x00000004ff007c0c */ /* 0x000fc8000bf05070 */
[----:B------:R-:W-:-:S06]  /*30330*/  ISETP.NE.AND.EX P0, PT, RZ, UR5, PT, P0 ;  /* 0x00000005ff007c0c */ /* 0x000fcc000bf05300 */
[----:B------:R-:W2:Y:S01]  /*30340*/  @P1 LDC.64 R6, c[0x0][0xd08] ;  /* 0x00034200ff061b82 */ /* 0x000ea20000000a00 */
[----:B------:R-:W-:Y:S02]  /*30350*/  ULDC UR4, c[0x0][0xb88] ;  /* 0x0002e20000047ab9 */ /* 0x000fe40000000800 */
[----:B------:R-:W-:Y:S02]  /*30360*/  IMAD.U32 R16, RZ, RZ, UR4 ;  /* 0x00000004ff107e24 */ /* 0x000fe4000f8e00ff */
[----:B---3--:R-:W-:-:S05]  /*30370*/  IMAD.WIDE R4, R218, 0x4, R4 ;  /* 0x00000004da047825 */ /* 0x008fca00078e0204 */
[----:B------:R3:W5:Y:S01]  /*30380*/  @P0 LDG.E R3, desc[UR44][R4.64] ;  /* 0x0000002c04030981 */ /* 0x000762000c1e1900 */
[----:B--2---:R-:W-:-:S05]  /*30390*/  @P1 IMAD.WIDE R6, R218, 0x4, R6 ;  /* 0x00000004da061825 */ /* 0x004fca00078e0206 */
[----:B------:R3:W5:Y:S01]  /*303a0*/  @P1 LDG.E R16, desc[UR44][R6.64] ;  /* 0x0000002c06101981 */ /* 0x000762000c1e1900 */
[----:B------:R-:W-:Y:S02]  /*303b0*/  ISETP.NE.AND P2, PT, R217, RZ, PT ;  /* 0x000000ffd900720c */ /* 0x000fe40003f45270 */
[----:B------:R-:W-:-:S11]  /*303c0*/  SHF.R.S32.HI R26, RZ, 0x1f, R218 ;  /* 0x0000001fff1a7819 */ /* 0x000fd600000114da */
[----:B------:R-:W2:Y:S02]  /*303d0*/  @!P2 LDC R217, c[0x0][0xbd4] ;  /* 0x0002f500ffd9ab82 */ /* 0x000ea40000000800 */
[----:B--2---:R-:W-:Y:S02]  /*303e0*/  ISETP.GT.AND P2, PT, R217, 0x1, PT ;  /* 0x00000001d900780c */ /* 0x004fe40003f44270 */
[----:B----4-:R-:W-:Y:S01]  /*303f0*/  ISETP.GT.AND P3, PT, R0, 0x7f, PT ;  /* 0x0000007f0000780c */ /* 0x010fe20003f64270 */
[----:B---3--:R-:W-:-:S12]  /*30400*/  @P1 BRA `(.L_x_13147) ;  /* 0x0000000000101947 */ /* 0x008fd80003800000 */
[----:B------:R-:W-:Y:S05]  /*30410*/  @!P0 BRA `(.L_x_13147) ;  /* 0x00000000000c8947 */ /* 0x000fea0003800000 */
[----:B------:R-:W2:Y:S04]  /*30420*/  LDG.E R7, desc[UR44][R4.64] ;  /* 0x0000002c04077981 */ /* 0x000ea8000c1e1900 */
[----:B-----5:R-:W2:Y:S02]  /*30430*/  LDG.E R16, desc[UR44][R4.64+0x4] ;  /* 0x0000042c04107981 */ /* 0x020ea4000c1e1900 */
[----:B--2---:R-:W-:-:S07]  /*30440*/  IMAD.IADD R16, R16, 0x1, -R7 ;  /* 0x0000000110107824 */ /* 0x004fce00078e0a07 */
.L_x_13147:
[----:B------:R-:W-:Y:S01]  /*30450*/  BSSY B1, `(.L_x_13148) ;  /* 0x0000036000017945 */ /* 0x000fe20003800000 */
[----:B------:R-:W-:Y:S02]  /*30460*/  SEL R29, R218, RZ, !P0 ;  /* 0x000000ffda1d7207 */ /* 0x000fe40004000000 */
[----:B------:R-:W-:Y:S02]  /*30470*/  SEL R26, R26, RZ, !P0 ;  /* 0x000000ff1a1a7207 */ /* 0x000fe40004000000 */
[----:B-----5:R-:W-:Y:S01]  /*30480*/  SHF.R.S32.HI R24, RZ, 0x1f, R3 ;  /* 0x0000001fff187819 */ /* 0x020fe20000011403 */
[----:B------:R-:W-:Y:S06]  /*30490*/  @P3 BRA `(.L_x_13149) ;  /* 0x0000000000c43947 */ /* 0x000fec0003800000 */
[----:B------:R-:W2:Y:S01]  /*304a0*/  S2R R4, SR_TID.X ;  /* 0x0000000000047919 */ /* 0x000ea20000002100 */
[----:B------:R-:W3:Y:S02]  /*304b0*/  LDC R33, c[0x0][0xce8] ;  /* 0x00033a00ff217b82 */ /* 0x000ee40000000800 */
[----:B---3--:R-:W-:Y:S01]  /*304c0*/  IMAD R0, R16, R33, RZ ;  /* 0x0000002110007224 */ /* 0x008fe200078e02ff */
[----:B--2---:R-:W-:-:S04]  /*304d0*/  IADD3 R31, R216, -0x80, R4 ;  /* 0xffffff80d81f7810 */ /* 0x004fc80007ffe004 */
        /* <DEDUP_REMOVED lines=38> */
[----:B------:R-:W-:Y:S02]  /*30740*/  IMAD.MOV.U32 R7, RZ, RZ, -0x800000 ;  /* 0xff800000ff077424 */ /* 0x000fe400078e00ff */
[----:B------:R-:W-:-:S04]  /*30750*/  IMAD.WIDE.U32 R8, R6, R11, R8 ;  /* 0x0000000b06087225 */ /* 0x000fc800078e0008 */
[----:B------:R-:W-:Y:S01]  /*30760*/  IMAD R13, R6, R13, R0 ;  /* 0x0000000d060d7224 */ /* 0x000fe200078e0200 */
[----:B0-----:R-:W-:-:S03]  /*30770*/  LEA R4, P0, R8, R4, 0x2 ;  /* 0x0000000408047211 */ /* 0x001fc600078010ff */
[----:B------:R-:W-:-:S05]  /*30780*/  IMAD.IADD R0, R9, 0x1, R13 ;  /* 0x0000000109007824 */ /* 0x000fca00078e020d */
[----:B--2---:R-:W-:-:S05]  /*30790*/  LEA.HI.X R5, R8, R5, R0, 0x2, P0 ;  /* 0x0000000508057211 */ /* 0x004fca00000f1400 */
[----:B------:R2:W-:Y:S02]  /*307a0*/  STG.E desc[UR44][R4.64], R7 ;  /* 0x0000000704007986 */ /* 0x0005e4000c10192c */
.L_x_13149:
[----:B------:R-:W-:Y:S05]  /*307b0*/  BSYNC B1 ;  /* 0x0000000000017941 */ /* 0x000fea0003800000 */
.L_x_13148:
[----:B------:R-:W-:Y:S05]  /*307c0*/  @P2 BRA `(.L_x_13140) ;  /* 0x0000000800402947 */ /* 0x000fea0003800000 */
[----:B------:R-:W3:Y:S01]  /*307d0*/  LDL R9, [R1+0x4a8] ;  /* 0x0004a80001097983 */ /* 0x000ee20000100800 */
[----:B------:R-:W4:Y:S01]  /*307e0*/  LDC R17, c[0x0][0xce8] ;  /* 0x00033a00ff117b82 */ /* 0x000f220000000800 */
[----:B------:R-:W-:Y:S01]  /*307f0*/  ULDC.64 UR4, c[0x0][0xba0] ;  /* 0x0002e80000047ab9 */ /* 0x000fe20000000a00 */
[----:B------:R-:W-:Y:S01]  /*30800*/  ULDC.64 UR6, c[0x0][0xbf0] ;  /* 0x0002fc0000067ab9 */ /* 0x000fe20000000a00 */
[----:B------:R-:W3:Y:S01]  /*30810*/  LDL R8, [R1+0x498] ;  /* 0x0004980001087983 */ /* 0x000ee20000100800 */
[----:B------:R-:W-:Y:S02]  /*30820*/  IMAD R0, R24, UR4, RZ ;  /* 0x0000000418007c24 */ /* 0x000fe4000f8e02ff */
[----:B--2---:R-:W-:-:S04]  /*30830*/  IMAD.WIDE.U32 R4, R3, UR4, RZ ;  /* 0x0000000403047c25 */ /* 0x004fc8000f8e00ff */
[----:B------:R-:W-:Y:S01]  /*30840*/  IMAD R7, R3, UR5, R0 ;  /* 0x0000000503077c24 */ /* 0x000fe2000f8e0200 */
[----:B------:R-:W-:-:S03]  /*30850*/  ULDC.64 UR4, c[0x0][0xbe8] ;  /* 0x0002fa0000047ab9 */ /* 0x000fc60000000a00 */
[----:B------:R-:W-:Y:S02]  /*30860*/  IMAD.IADD R5, R5, 0x1, R7 ;  /* 0x0000000105057824 */ /* 0x000fe400078e0207 */
[----:B------:R-:W-:-:S04]  /*30870*/  IMAD.WIDE.U32 R4, R156, UR4, R4 ;  /* 0x000000049c047c25 */ /* 0x000fc8000f8e0004 */
[----:B------:R-:W-:Y:S01]  /*30880*/  IMAD R5, R156, UR5, R5 ;  /* 0x000000059c057c24 */ /* 0x000fe2000f8e0205 */
[----:B------:R-:W-:Y:S01]  /*30890*/  ULDC.64 UR4, c[0x0][0xbe0] ;  /* 0x0002f80000047ab9 */ /* 0x000fe20000000a00 */
[----:B----4-:R-:W-:Y:S01]  /*308a0*/  ISETP.NE.AND P0, PT, R17, 0x1, PT ;  /* 0x000000011100780c */ /* 0x010fe20003f05270 */
[----:B------:R-:W-:-:S12]  /*308b0*/  IMAD.WIDE.U32 R4, R29, UR6, R4 ;  /* 0x000000061d047c25 */ /* 0x000fd8000f8e0004 */
[----:B------:R-:W2:Y:S08]  /*308c0*/  @P0 LDC R6, c[0x0][0xcec] ;  /* 0x00033b00ff060b82 */ /* 0x000eb00000000800 */
[----:B------:R-:W4:Y:S01]  /*308d0*/  @P0 LDC R11, c[0x0][0xcf0] ;  /* 0x00033c00ff0b0b82 */ /* 0x000f220000000800 */
[----:B---3--:R-:W-:-:S04]  /*308e0*/  IMAD R3, R9, 0x20, R8 ;  /* 0x0000002009037824 */ /* 0x008fc800078e0208 */
[----:B------:R-:W-:-:S04]  /*308f0*/  IMAD.IADD R9, R216, 0x1, R3 ;  /* 0x00000001d8097824 */ /* 0x000fc800078e0203 */
[----:B--2---:R-:W-:-:S04]  /*30900*/  @P0 IMAD.HI.U32 R0, R9, R6, RZ ;  /* 0x0000000609000227 */ /* 0x004fc800078e00ff */
[----:B------:R-:W-:Y:S01]  /*30910*/  IMAD.MOV.U32 R3, RZ, RZ, R9 ;  /* 0x000000ffff037224 */ /* 0x000fe200078e0009 */
[----:B----4-:R-:W-:Y:S01]  /*30920*/  @P0 SHF.R.U32.HI R3, RZ, R11, R0 ;  /* 0x0000000bff030219 */ /* 0x010fe20000011600 */
[----:B------:R-:W-:-:S03]  /*30930*/  IMAD R6, R26, UR6, RZ ;  /* 0x000000061a067c24 */ /* 0x000fc6000f8e02ff */
[--C-:B------:R-:W-:Y:S01]  /*30940*/  SHF.R.S32.HI R0, RZ, 0x1f, R3.reuse ;  /* 0x0000001fff007819 */ /* 0x100fe20000011403 */
[----:B------:R-:W-:Y:S02]  /*30950*/  IMAD R7, R29, UR7, R6 ;  /* 0x000000071d077c24 */ /* 0x000fe4000f8e0206 */
        /* <DEDUP_REMOVED lines=20> */
.L_x_13386:
[----:B------:R-:W-:Y:S01]  /*30aa0*/  IMAD R16, R16, R17, RZ ;  /* 0x0000001110107224 */ /* 0x000fe200078e02ff */
[----:B------:R-:W-:Y:S01]  /*30ab0*/  BSSY B1, `(.L_x_13151) ;  /* 0x0000015000017945 */ /* 0x000fe20003800000 */
[----:B------:R-:W-:-:S05]  /*30ac0*/  IMAD.IADD R7, R8, 0x1, R216 ;  /* 0x0000000108077824 */ /* 0x000fca00078e02d8 */
[----:B------:R-:W-:-:S13]  /*30ad0*/  ISETP.GE.AND P0, PT, R7, R16, PT ;  /* 0x000000100700720c */ /* 0x000fda0003f06270 */
        /* <DEDUP_REMOVED lines=18> */
.L_x_13152:
[----:B------:R-:W-:Y:S05]  /*30c00*/  BSYNC B1 ;  /* 0x0000000000017941 */ /* 0x000fea0003800000 */
.L_x_13151:
[----:B------:R-:W-:-:S03]  /*30c10*/  UMOV UR4, 0xffffffff ;  /* 0xffffffff00047882 */ /* 0x000fc60000000000 */
[----:B------:R-:W-:Y:S05]  /*30c20*/  BRA.DIV UR4, `(.L_x_13153) ;  /* 0x000000aa04dc7947 */ /* 0x000fea000b800000 */
[----:B---3--:R3:W0:Y:S04]  /*30c30*/  SHFL.IDX PT, R0, R4, 0x1, 0x181f ;  /* 0x00381f0004007f89 */ /* 0x00862800000e0000 */
[----:B----4-:R3:W4:Y:S02]  /*30c40*/  SHFL.IDX PT, R14, R3, 0x1, 0x181f ;  /* 0x00381f00030e7f89 */ /* 0x01072400000e0000 */
.L_x_13390:
[----:B------:R-:W-:Y:S01]  /*30c50*/  VIADD R5, R7, 0x20 ;  /* 0x0000002007057836 */ /* 0x000fe20000000000 */
        /* <DEDUP_REMOVED lines=10> */
[----:B0-----:R-:W-:Y:S02]  /*30d00*/  @!P3 LEA.HI.X R9, R198, R0, R222, 0x1, P5 ;  /* 0x00000000c609b211 */ /* 0x001fe400028f0cde */
        /* <DEDUP_REMOVED lines=9> */
.L_x_13155:
[----:B------:R-:W-:Y:S05]  /*30da0*/  BSYNC B1 ;  /* 0x0000000000017941 */ /* 0x000fea0003800000 */
.L_x_13154:
[----:B------:R-:W-:-:S03]  /*30db0*/  UMOV UR4, 0xffffffff ;  /* 0xffffffff00047882 */ /* 0x000fc60000000000 */
[----:B------:R-:W-:Y:S05]  /*30dc0*/  BRA.DIV UR4, `(.L_x_13156) ;  /* 0x000000aa04bc7947 */ /* 0x000fea000b800000 */
[----:B0-----:R0:W0:Y:S04]  /*30dd0*/  SHFL.IDX PT, R0, R4, 0x2, 0x181f ;  /* 0x00581f0004007f89 */ /* 0x00102800000e0000 */
[----:B----4-:R4:W0:Y:S02]  /*30de0*/  SHFL.IDX PT, R14, R3, 0x2, 0x181f ;  /* 0x00581f00030e7f89 */ /* 0x01082400000e0000 */
.L_x_13394:
        /* <DEDUP_REMOVED lines=9> */
[-C--:B0-----:R-:W-:Y:S02]  /*30e80*/  @!P3 LEA R8, P5, R198, R14.reuse, 0x1 ;  /* 0x0000000ec608b211 */ /* 0x081fe400078a08ff */
[----:B------:R-:W-:Y:S02]  /*30e90*/  @!P2 LEA R10, P4, R200, R14, 0x1 ;  /* 0x0000000ec80aa211 */ /* 0x000fe400078808ff */
[----:B------:R-:W-:Y:S02]  /*30ea0*/  @!P3 LEA.HI.X R9, R198, R0, R222, 0x1, P5 ;  /* 0x00000000c609b211 */ /* 0x000fe400028f0cde */
        /* <DEDUP_REMOVED lines=9> */
.L_x_13158:
[----:B------:R-:W-:Y:S05]  /*30f40*/  BSYNC B1 ;  /* 0x0000000000017941 */ /* 0x000fea0003800000 */
.L_x_13157:
[----:B------:R-:W-:-:S03]  /*30f50*/  UMOV UR4, 0xffffffff ;  /* 0xffffffff00047882 */ /* 0x000fc60000000000 */
[----:B------:R-:W-:Y:S05]  /*30f60*/  BRA.DIV UR4, `(.L_x_13159) ;  /* 0x000000aa049c7947 */ /* 0x000fea000b800000 */
[----:B0-----:R0:W0:Y:S04]  /*30f70*/  SHFL.IDX PT, R0, R4, 0x3, 0x181f ;  /* 0x00781f0004007f89 */ /* 0x00102800000e0000 */
[----:B------:R0:W0:Y:S02]  /*30f80*/  SHFL.IDX PT, R14, R3, 0x3, 0x181f ;  /* 0x00781f00030e7f89 */ /* 0x00002400000e0000 */
.L_x_13398:
[----:B0-234-:R-:W-:-:S05]  /*30f90*/  VIADD R3, R7, 0x60 ;  /* 0x0000006007037836 */ /* 0x01dfca0000000000 */
[----:B------:R-:W-:-:S13]  /*30fa0*/  ISETP.GE.AND P0, PT, R3, R16, PT ;  /* 0x000000100300720c */ /* 0x000fda0003f06270 */
[----:B------:R-:W-:Y:S05]  /*30fb0*/  @P0 BRA `(.L_x_13140) ;  /* 0x0000000000440947 */ /* 0x000fea0003800000 */
[----:B------:R-:W-:Y:S02]  /*30fc0*/  ULDC UR4, c[0x0][0xbc8] ;  /* 0x0002f20000047ab9 */ /* 0x000fe40000000800 */
[----:B------:R-:W-:Y:S02]  /*30fd0*/  ISETP.GE.AND P3, PT, R198, UR4, PT ;  /* 0x00000004c6007c0c */ /* 0x000fe4000bf66270 */
[----:B------:R-:W-:Y:S02]  /*30fe0*/  ISETP.GE.AND P2, PT, R200, UR4, PT ;  /* 0x00000004c8007c0c */ /* 0x000fe4000bf46270 */
[----:B------:R-:W-:Y:S02]  /*30ff0*/  ISETP.GE.AND P1, PT, R199, UR4, PT ;  /* 0x00000004c7007c0c */ /* 0x000fe4000bf26270 */
[----:B------:R-:W-:-:S07]  /*31000*/  ISETP.GE.AND P0, PT, R201, UR4, PT ;  /* 0x00000004c9007c0c */ /* 0x000fce000bf06270 */
[-C--:B------:R-:W-:Y:S02]  /*31010*/  @!P3 LEA R4, P5, R198, R14.reuse, 0x1 ;  /* 0x0000000ec604b211 */ /* 0x080fe400078a08ff */
        /* <DEDUP_REMOVED lines=11> */
.L_x_13140:
[----:B------:R-:W-:Y:S05]  /*310d0*/  BSYNC B0 ;  /* 0x0000000000007941 */ /* 0x000fea0003800000 */
.L_x_13126:
[----:B------:R-:W-:Y:S02]  /*310e0*/  ULDC UR4, c[0x0][0xd3c] ;  /* 0x00034f0000047ab9 */ /* 0x000fe40000000800 */
[----:B-1----:R-:W-:-:S13]  /*310f0*/  ISETP.GE.AND P0, PT, R99, UR4, PT ;  /* 0x0000000463007c0c */ /* 0x002fda000bf06270 */
[----:B------:R-:W-:Y:S05]  /*31100*/  @!P0 BRA `(.L_x_13160) ;  /* 0xfffffd0400c48947 */ /* 0x000fea000383ffff */
[----:B------:R-:W-:Y:S05]  /*31110*/  BRA `(.L_x_12917) ;  /* 0x0000008800c07947 */ /* 0x000fea0003800000 */
.L_x_12915:
        /* <DEDUP_REMOVED lines=16> */
.L_x_13161:
        /* <DEDUP_REMOVED lines=44> */
.L_x_13165:
        /* <DEDUP_REMOVED lines=37> */
.L_x_13163:
        /* <DEDUP_REMOVED lines=13> */
.L_x_13166:
        /* <DEDUP_REMOVED lines=62> */
.L_x_13167:
        /* <DEDUP_REMOVED lines=61> */
.L_x_13168:
[----:B------:R-:W-:-:S05]  /*31fb0*/  LOP3.LUT R17, RZ, R2, RZ, 0x33, !PT ;  /* 0x00000002ff117212 */ /* 0x000fca00078e33ff */
[----:B------:R-:W-:Y:S01]  /*31fc0*/  IMAD.IADD R17, R0, 0x1, R17 ;  /* 0x0000000100117824 */ /* 0x000fe200078e0211 */
[----:B------:R-:W-:Y:S06]  /*31fd0*/  BRA `(.L_x_13169) ;  /* 0x00000000000c7947 */ /* 0x000fec0003800000 */
.L_x_13164:
[----:B------:R-:W-:Y:S02]  /*31fe0*/  IMAD.MOV.U32 R17, RZ, RZ, RZ ;  /* 0x000000ffff117224 */ /* 0x000fe400078e00ff */
[----:B------:R-:W-:Y:S02]  /*31ff0*/  IMAD.U32 R16, RZ, RZ, UR6 ;  /* 0x00000006ff107e24 */ /* 0x000fe4000f8e00ff */
[----:B------:R-:W-:-:S07]  /*32000*/  IMAD.MOV.U32 R18, RZ, RZ, RZ ;  /* 0x000000ffff127224 */ /* 0x000fce00078e00ff */
.L_x_13169:
[----:B------:R-:W-:-:S13]  /*32010*/  ISETP.NE.AND P0, PT, R7, RZ, PT ;  /* 0x000000ff0700720c */ /* 0x000fda0003f05270 */
[----:B------:R-:W0:Y:S01]  /*32020*/  @!P0 S2R R3, SR_CgaCtaId ;  /* 0x0000000000038919 */ /* 0x000e220000008800 */
[----:B------:R-:W-:-:S04]  /*32030*/  @!P0 MOV R0, 0x400 ;  /* 0x0000040000008802 */ /* 0x000fc80000000f00 */
[----:B0-----:R-:W-:-:S05]  /*32040*/  @!P0 LEA R0, R3, R0, 0x18 ;  /* 0x0000000003008211 */ /* 0x001fca00078ec0ff */
[----:B------:R1:W-:Y:S01]  /*32050*/  @!P0 STS.128 [R0+0x324d0], R16 ;  /* 0x0324d01000008388 */ /* 0x0003e20000000c00 */
[----:B------:R-:W-:Y:S06]  /*32060*/  BAR.ARV 0x5, 0x180 ;  /* 0x0146000000007b1d */ /* 0x000fec0000002000 */
.L_x_13162:
        /* <DEDUP_REMOVED lines=27> */
[----:B------:R-:W-:-:S03]  /*32220*/  SHF.R.U32.HI R3, RZ, 0x3, R4 ;  /* 0x00000003ff037819 */ /* 0x000fc60000011604 */
[----:B------:R-:W-:Y:S01]  /*32230*/  IMAD R26, R30, 0x2, R23 ;  /* 0x000000021e1a7824 */ /* 0x000fe200078e0217 */
[----:B------:R-:W-:Y:S02]  /*32240*/  LOP3.LUT R2, R3, 0x70, R2, 0xf8, !PT ;  /* 0x0000007003027812 */ /* 0x000fe400078ef802 */
[C---:B------:R-:W-:Y:S02]  /*32250*/  LOP3.LUT R3, R0.reuse, 0x40, RZ, 0xfc, !PT ;  /* 0x0000004000037812 */ /* 0x040fe400078efcff */
[C---:B------:R-:W-:Y:S02]  /*32260*/  LOP3.LUT R2, R0.reuse, 0x80, RZ, 0xfc, !PT ;  /* 0x0000008000027812 */ /* 0x040fe400078efcff */
[----:B---3--:R-:W-:-:S07]  /*32270*/  LOP3.LUT R0, R0, 0xc0, RZ, 0xfc, !PT ;  /* 0x000000c000007812 */ /* 0x008fce00078efcff */
.L_x_13295:
        /* <DEDUP_REMOVED lines=8> */
[----:B-1----:R-:W1:Y:S02]  /*32300*/  @P0 LDC.64 R2, c[0x0][0xb20] ;  /* 0x0002c800ff020b82 */ /* 0x002e640000000a00 */
[----:B-1----:R-:W-:-:S05]  /*32310*/  @P0 IMAD.WIDE R2, R19, 0x4, R2 ;  /* 0x0000000413020825 */ /* 0x002fca00078e0202 */
[----:B------:R1:W5:Y:S01]  /*32320*/  @P0 LDG.E R33, desc[UR44][R2.64] ;  /* 0x0000002c02210981 */ /* 0x000362000c1e1900 */
[----:B------:R-:W-:Y:S01]  /*32330*/  ISETP.NE.U32.AND P0, PT, RZ, UR4, PT ;  /* 0x00000004ff007c0c */ /* 0x000fe2000bf05070 */
[----:B------:R-:W-:Y:S01]  /*32340*/  IMAD.MOV.U32 R37, RZ, RZ, RZ ;  /* 0x000000ffff257224 */ /* 0x000fe200078e00ff */
[----:B------:R-:W-:Y:S01]  /*32350*/  ISETP.NE.U32.AND P1, PT, RZ, UR6, PT ;  /* 0x00000006ff007c0c */ /* 0x000fe2000bf25070 */
[----:B------:R-:W-:Y:S01]  /*32360*/  IMAD.MOV.U32 R0, RZ, RZ, RZ ;  /* 0x000000ffff007224 */ /* 0x000fe200078e00ff */
[----:B------:R-:W-:Y:S01]  /*32370*/  ISETP.NE.AND.EX P2, PT, RZ, UR5, PT, P0 ;  /* 0x00000005ff007c0c */ /* 0x000fe2000bf45300 */
[----:B------:R-:W-:Y:S01]  /*32380*/  ULDC.64 UR4, c[0x0][0xaf8] ;  /* 0x0002be0000047ab9 */ /* 0x000fe20000000a00 */
[----:B------:R-:W-:Y:S01]  /*32390*/  ISETP.NE.AND.EX P1, PT, RZ, UR7, PT, P1 ;  /* 0x00000007ff007c0c */ /* 0x000fe2000bf25310 */
[----:B0-----:R-:W-:Y:S01]  /*323a0*/  IMAD.WIDE R4, R19, 0x4, R4 ;  /* 0x0000000413047825 */ /* 0x001fe200078e0204 */
[----:B------:R-:W-:Y:S01]  /*323b0*/  ISETP.NE.U32.AND P0, PT, RZ, UR4, PT ;  /* 0x00000004ff007c0c */ /* 0x000fe2000bf05070 */
[----:B-1----:R-:W0:Y:S08]  /*323c0*/  LDC.64 R2, c[0x0][0xb08] ;  /* 0x0002c200ff027b82 */ /* 0x002e300000000a00 */
[----:B--23--:R-:W1:Y:S01]  /*323d0*/  @P2 LDC.64 R6, c[0x0][0xb10] ;  /* 0x0002c400ff062b82 */ /* 0x00ce620000000a00 */
        /* <DEDUP_REMOVED lines=17> */
[----:B--2---:R0:W-:Y:S01]  /*324f0*/  STL [R1+0x440], R8 ;  /* 0x0004400801007387 */ /* 0x0041e20000100800 */
[----:B------:R-:W-:Y:S02]  /*32500*/  IMAD.MOV.U32 R12, RZ, RZ, R8 ;  /* 0x000000ffff0c7224 */ /* 0x000fe400078e0008 */
[----:B0-----:R-:W-:Y:S01]  /*32510*/  IMAD.U32 R8, RZ, RZ, UR4 ;  /* 0x00000004ff087e24 */ /* 0x001fe2000f8e00ff */
[----:B----4-:R-:W-:Y:S06]  /*32520*/  @P2 BRA `(.L_x_13171) ;  /* 0x0000000000142947 */ /* 0x010fec0003800000 */
[----:B------:R-:W-:Y:S05]  /*32530*/  @!P0 BRA `(.L_x_13171) ;  /* 0x0000000000108947 */ /* 0x000fea0003800000 */
[----:B------:R-:W2:Y:S04]  /*32540*/  LDG.E R9, desc[UR44][R4.64] ;  /* 0x0000002c04097981 */ /* 0x000ea8000c1e1900 */
[----:B------:R-:W2:Y:S02]  /*32550*/  LDG.E R6, desc[UR44][R4.64+0x4] ;  /* 0x0000042c04067981 */ /* 0x000ea4000c1e1900 */
[----:B--2---:R-:W-:-:S05]  /*32560*/  IMAD.IADD R12, R6, 0x1, -R9 ;  /* 0x00000001060c7824 */ /* 0x004fca00078e0a09 */
[----:B------:R0:W-:Y:S02]  /*32570*/  STL [R1+0x440], R12 ;  /* 0x0004400c01007387 */ /* 0x0001e40000100800 */
.L_x_13171:
        /* <DEDUP_REMOVED lines=13> */
.L_x_13172:
        /* <DEDUP_REMOVED lines=9> */
.L_x_13173:
[----:B-1----:R-:W2:Y:S01]  /*326e0*/  @P1 LDG.E R5, desc[UR44][R2.64] ;  /* 0x0000002c02051981 */ /* 0x002ea2000c1e1900 */
[----:B------:R-:W1:Y:S03]  /*326f0*/  LDC R9, c[0x0][0x448] ;  /* 0x00011200ff097b82 */ /* 0x000e660000000800 */
[----:B------:R3:W2:Y:S01]  /*32700*/  @P1 LDG.E R4, desc[UR44][R2.64+0x4] ;  /* 0x0000042c02041981 */ /* 0x0006a2000c1e1900 */
[----:B------:R-:W-:-:S04]  /*32710*/  IMAD.SHL.U32 R35, R17, 0x80, RZ ;  /* 0x0000008011237824 */ /* 0x000fc800078e00ff */
[----:B---3--:R-:W3:Y:S01]  /*32720*/  LDC.64 R2, c[0x0][0xad8] ;  /* 0x0002b600ff027b82 */ /* 0x008ee20000000a00 */
[----:B-1----:R-:W-:-:S13]  /*32730*/  ISETP.NE.AND P2, PT, R9, 0x1, PT ;  /* 0x000000010900780c */ /* 0x002fda0003f45270 */
[----:B------:R-:W1:Y:S01]  /*32740*/  @P2 LDC R10, c[0x0][0x44c] ;  /* 0x00011300ff0a2b82 */ /* 0x000e620000000800 */
[----:B---3--:R-:W-:-:S07]  /*32750*/  ISETP.GE.AND P3, PT, R3, 0x1, PT ;  /* 0x000000010300780c */ /* 0x008fce0003f66270 */
[----:B------:R-:W3:Y:S01]  /*32760*/  @P2 LDC R9, c[0x0][0x450] ;  /* 0x00011400ff092b82 */ /* 0x000ee20000000800 */
[----:B--2---:R-:W-:Y:S02]  /*32770*/  @P1 IMAD.IADD R7, R4, 0x1, -R5 ;  /* 0x0000000104071824 */ /* 0x004fe400078e0a05 */
[----:B------:R-:W-:-:S04]  /*32780*/  VIADD R5, R35, 0x7f ;  /* 0x0000007f23057836 */ /* 0x000fc80000000000 */
[----:B-1----:R-:W-:-:S05]  /*32790*/  @P2 IMAD.HI.U32 R4, R5, R10, RZ ;  /* 0x0000000a05042227 */ /* 0x002fca00078e00ff */
[----:B---3--:R-:W-:Y:S01]  /*327a0*/  @P2 SHF.R.U32.HI R5, RZ, R9, R4 ;  /* 0x00000009ff052219 */ /* 0x008fe20000011604 */
[----:B-----5:R-:W-:-:S04]  /*327b0*/  IMAD.IADD R9, R8, 0x1, -R33 ;  /* 0x0000000108097824 */ /* 0x020fc800078e0a21 */
[----:B------:R-:W-:-:S04]  /*327c0*/  IMAD.IADD R17, R9, 0x1, R7 ;  /* 0x0000000109117824 */ /* 0x000fc800078e0207 */
        /* <DEDUP_REMOVED lines=19> */
.L_x_13176:
[----:B------:R-:W-:-:S13]  /*32900*/  ISETP.NE.AND P0, PT, R3, 0x1, PT ;  /* 0x000000010300780c */ /* 0x000fda0003f05270 */
[----:B------:R-:W1:Y:S02]  /*32910*/  @P0 LDC.64 R4, c[0x0][0xae0] ;  /* 0x0002b800ff040b82 */ /* 0x000e640000000a00 */
[----:B-1----:R-:W-:-:S05]  /*32920*/  @P0 IMAD.HI.U32 R4, R11, R4, RZ ;  /* 0x000000040b040227 */ /* 0x002fca00078e00ff */
[----:B------:R-:W-:-:S07]  /*32930*/  @P0 SHF.R.U32.HI R11, RZ, R5, R4 ;  /* 0x00000005ff0b0219 */ /* 0x000fce0000011604 */
.L_x_13177:
[----:B------:R-:W-:Y:S05]  /*32940*/  BSYNC B0 ;  /* 0x0000000000007941 */ /* 0x000fea0003800000 */
.L_x_13175:
[----:B------:R-:W-:-:S05]  /*32950*/  IMAD R11, R11, R3, R3 ;  /* 0x000000030b0b7224 */ /* 0x000fca00078e0203 */
[----:B------:R-:W-:-:S07]  /*32960*/  VIMNMX R2, R2, R11, PT ;  /* 0x0000000b02027248 */ /* 0x000fce0003fe0100 */
.L_x_13174:
        /* <DEDUP_REMOVED lines=9> */
[----:B------:R-:W-:-:S03]  /*32a00*/  SHF.R.U32.HI R11, RZ, 0x1f, R2 ;  /* 0x0000001fff0b7819 */ /* 0x000fc60000011602 */
[----:B0-----:R-:W-:Y:S01]  /*32a10*/  IMAD.IADD R12, R8, 0x1, R5 ;  /* 0x00000001080c7824 */ /* 0x001fe200078e0205 */
        /* <DEDUP_REMOVED lines=14> */
.L_x_13180:
[----:B------:R-:W-:-:S13]  /*32b00*/  ISETP.NE.AND P0, PT, R3, 0x1, PT ;  /* 0x000000010300780c */ /* 0x000fda0003f05270 */
[----:B------:R-:W0:Y:S02]  /*32b10*/  @P0 LDC.64 R4, c[0x0][0xae0] ;  /* 0x0002b800ff040b82 */ /* 0x000e240000000a00 */
[----:B0-----:R-:W-:-:S05]  /*32b20*/  @P0 IMAD.HI.U32 R4, R12, R4, RZ ;  /* 0x000000040c040227 */ /* 0x001fca00078e00ff */
[----:B------:R-:W-:-:S07]  /*32b30*/  @P0 SHF.R.U32.HI R12, RZ, R5, R4 ;  /* 0x00000005ff0c0219 */ /* 0x000fce0000011604 */
.L_x_13181:
[----:B------:R-:W-:Y:S05]  /*32b40*/  BSYNC B0 ;  /* 0x0000000000007941 */ /* 0x000fea0003800000 */
.L_x_13179:
[----:B------:R-:W-:-:S05]  /*32b50*/  IMAD R3, R12, R3, RZ ;  /* 0x000000030c037224 */ /* 0x000fca00078e02ff */
[----:B------:R-:W-:-:S07]  /*32b60*/  VIMNMX R2, R2, R3, !PT ;  /* 0x0000000302027248 */ /* 0x000fce0007fe0100 */
.L_x_13178:
        /* <DEDUP_REMOVED lines=39> */
.L_x_13183:
[----:B------:R-:W-:Y:S05]  /*32de0*/  BSYNC B0 ;  /* 0x0000000000007941 */ /* 0x000fea0003800000 */
.L_x_13182:
[-C--:B------:R-:W-:Y:S01]  /*32df0*/  IMAD R4, R32, R14.reuse, R4 ;  /* 0x0000000e20047224 */ /* 0x080fe200078e0204 */
[----:B------:R-:W-:Y:S04]  /*32e00*/  BSSY B0, `(.L_x_13184) ;  /* 0x0000131000007945 */ /* 0x000fe80003800000 */
        /* <DEDUP_REMOVED lines=23> */
.L_x_13401:
[----:B-1----:R-:W-:Y:S02]  /*32f80*/  ISETP.NE.AND P0, PT, R14, RZ, PT ;  /* 0x000000ff0e00720c */ /* 0x002fe40003f05270 */
[----:B------:R-:W-:-:S11]  /*32f90*/  PLOP3.LUT P6, PT, PT, PT, PT, 0x8, 0x0 ;  /* 0x000000000000781c */ /* 0x000fd60003fce170 */
[----:B------:R-:W-:Y:S05]  /*32fa0*/  @P0 BRA `(.L_x_13187) ;  /* 0x00000000000c0947 */ /* 0x000fea0003800000 */
[----:B------:R-:W-:-:S03]  /*32fb0*/  UMOV UR4, 0xffffffff ;  /* 0xffffffff00047882 */ /* 0x000fc60000000000 */
[----:B------:R-:W-:Y:S05]  /*32fc0*/  BRA.DIV UR4, `(.L_x_13188) ;  /* 0x0000008e04007947 */ /* 0x000fea000b800000 */
[----:B------:R-:W-:-:S13]  /*32fd0*/  ELECT P6, URZ, PT ;  /* 0x00000000003f782f */ /* 0x000fda00038c0000 */
.L_x_13187:
        /* <DEDUP_REMOVED lines=9> */
.L_x_13404:
[----:B------:R-:W-:Y:S05]  /*33070*/  BSYNC B1 ;  /* 0x0000000000017941 */ /* 0x000fea0003800000 */
.L_x_13189:
[----:B------:R-:W-:Y:S04]  /*33080*/  BSSY B1, `(.L_x_13191) ;  /* 0x000007b000017945 */ /* 0x000fe80003800000 */
[----:B------:R-:W-:Y:S05]  /*33090*/  @!P6 BRA `(.L_x_13192) ;  /* 0x0000000400e4e947 */ /* 0x000fea0003800000 */
[----:B------:R-:W1:Y:S01]  /*330a0*/  S2R R3, SR_TID.X ;  /* 0x0000000000037919 */ /* 0x000e620000002100 */
[----:B------:R-:W-:Y:S01]  /*330b0*/  SHF.L.U32 R7, R28, 0x1f, RZ ;  /* 0x0000001f1c077819 */ /* 0x000fe200000006ff */
[----:B------:R-:W-:Y:S01]  /*330c0*/  BSSY B2, `(.L_x_13193) ;  /* 0x0000006000027945 */ /* 0x000fe20003800000 */
[----:B-1----:R-:W-:Y:S01]  /*330d0*/  LOP3.LUT R9, R3, 0x7f, RZ, 0xc0, !PT ;  /* 0x0000007f03097812 */ /* 0x002fe200078ec0ff */
[----:B------:R-:W-:-:S03]  /*330e0*/  IMAD R3, R24, 0x8, R23 ;  /* 0x0000000818037824 */ /* 0x000fc600078e0217 */
[----:B------:R-:W-:Y:S01]  /*330f0*/  ISETP.NE.AND P1, PT, R9, RZ, PT ;  /* 0x000000ff0900720c */ /* 0x000fe20003f25270 */
[----:B------:R-:W1:Y:S02]  /*33100*/  SYNCS.PHASECHK.TRANS64.TRYWAIT P0, [R3+URZ+0x324a0], R7 ;  /* 0x0324a007030075a7 */ /* 0x000e64000800017f */
[----:B-1----:R-:W-:Y:S10]  /*33110*/  @!P0 BRA `(.L_x_13194) ;  /* 0x0000008800e08947 */ /* 0x002ff40003800000 */
.L_x_13405:
[----:B------:R-:W-:Y:S05]  /*33120*/  BSYNC B2 ;  /* 0x0000000000027941 */ /* 0x000fea0003800000 */
.L_x_13193:
[----:B------:R-:W-:Y:S04]  /*33130*/  BSSY B2, `(.L_x_13195) ;  /* 0x0000009000027945 */ /* 0x000fe80003800000 */
[----:B------:R-:W-:Y:S05]  /*33140*/  @P1 BRA `(.L_x_13196) ;  /* 0x00000000001c1947 */ /* 0x000fea0003800000 */
[----:B------:R-:W2:Y:S02]  /*33150*/  S2R R9, SR_TID.X ;  /* 0x0000000000097919 */ /* 0x000ea40000002100 */
[----:B--2---:R-:W-:Y:S01]  /*33160*/  LOP3.LUT R11, R9, 0x1f, RZ, 0xc0, !PT ;  /* 0x0000001f090b7812 */ /* 0x004fe200078ec0ff */
[----:B------:R-:W-:-:S03]  /*33170*/  IMAD.MOV.U32 R9, RZ, RZ, 0x3000 ;  /* 0x00003000ff097424 */ /* 0x000fc600078e00ff */
[----:B------:R-:W-:Y:S01]  /*33180*/  ISETP.NE.AND P0, PT, R11, RZ, PT ;  /* 0x000000ff0b00720c */ /* 0x000fe20003f05270 */
[----:B------:R2:W-:-:S12]  /*33190*/  SYNCS.ARRIVE.TRANS64 RZ, [R3+URZ+0x32490], R9 ;  /* 0x0324900903ff79a7 */ /* 0x0005d8000800003f */
[----:B--2---:R-:W-:Y:S05]  /*331a0*/  @!P0 BRA `(.L_x_13196) ;  /* 0x0000000000048947 */ /* 0x004fea0003800000 */
[----:B------:R-:W-:Y:S01]  /*331b0*/  BPT.TRAP 0x1 ;  /* 0x000000040000795c */ /* 0x000fe20000300000 */
.L_x_13196:
[----:B------:R-:W-:Y:S05]  /*331c0*/  BSYNC B2 ;  /* 0x0000000000027941 */ /* 0x000fea0003800000 */
.L_x_13195:
        /* <DEDUP_REMOVED lines=10> */
[----:B0-----:R-:W-:Y:S01]  /*33270*/  VIADD R12, R3, 0x32490 ;  /* 0x00032490030c7836 */ /* 0x001fe20000000000 */
[----:B------:R-:W-:-:S09]  /*33280*/  UMOV UR7, 0x12f00000 ;  /* 0x12f0000000077882 */ /* 0x000fd20000000000 */
.L_x_13197:
        /* <DEDUP_REMOVED lines=13> */
.L_x_13406:
[----:B------:R-:W-:Y:S05]  /*33360*/  BSYNC B2 ;  /* 0x0000000000027941 */ /* 0x000fea0003800000 */
.L_x_13198:
        /* <DEDUP_REMOVED lines=11> */
.L_x_13201:
[----:B------:R-:W-:Y:S05]  /*33420*/  BSYNC B2 ;  /* 0x0000000000027941 */ /* 0x000fea0003800000 */
.L_x_13200:
        /* <DEDUP_REMOVED lines=9> */
.L_x_13202:
        /* <DEDUP_REMOVED lines=15> */
.L_x_13203:
        /* <DEDUP_REMOVED lines=15> */
.L_x_13204:
        /* <DEDUP_REMOVED lines=15> */
.L_x_13205:
        /* <DEDUP_REMOVED lines=10> */
.L_x_13192:
[----:B------:R-:W-:Y:S05]  /*33830*/  BSYNC B1 ;  /* 0x0000000000017941 */ /* 0x000fea0003800000 */
.L_x_13191:
        /* <DEDUP_REMOVED lines=9> */
.L_x_13221:
[----:B------:R-:W-:Y:S05]  /*338d0*/  YIELD ;  /* 0x0000000000007946 */ /* 0x000fea0003800000 */
[----:B------:R-:W-:Y:S04]  /*338e0*/  BSSY B1, `(.L_x_13206) ;  /* 0x000007a000017945 */ /* 0x000fe80003800000 */
[----:B------:R-:W-:Y:S05]  /*338f0*/  @!P6 BRA `(.L_x_13207) ;  /* 0x0000000400e0e947 */ /* 0x000fea0003800000 */
[----:B------:R-:W1:Y:S01]  /*33900*/  S2R R2, SR_TID.X ;  /* 0x0000000000027919 */ /* 0x000e620000002100 */
[----:B------:R-:W-:Y:S01]  /*33910*/  IMAD R9, R24, 0x8, R23 ;  /* 0x0000000818097824 */ /* 0x000fe200078e0217 */
[----:B------:R-:W-:Y:S01]  /*33920*/  BSSY B2, `(.L_x_13208) ;  /* 0x0000006000027945 */ /* 0x000fe20003800000 */
[----:B-1----:R-:W-:Y:S02]  /*33930*/  LOP3.LUT R3, R2, 0x7f, RZ, 0xc0, !PT ;  /* 0x0000007f02037812 */ /* 0x002fe400078ec0ff */
[----:B------:R-:W-:Y:S02]  /*33940*/  SHF.L.U32 R2, R28, 0x1f, RZ ;  /* 0x0000001f1c027819 */ /* 0x000fe400000006ff */
[----:B------:R-:W-:Y:S02]  /*33950*/  ISETP.NE.AND P2, PT, R3, RZ, PT ;  /* 0x000000ff0300720c */ /* 0x000fe40003f45270 */
[----:B------:R-:W1:Y:S02]  /*33960*/  SYNCS.PHASECHK.TRANS64.TRYWAIT P1, [R9+URZ+0x324a0], R2 ;  /* 0x0324a002090075a7 */ /* 0x000e64000802017f */
[----:B-1----:R-:W-:Y:S09]  /*33970*/  @!P1 BRA `(.L_x_13209) ;  /* 0x0000008000f09947 */ /* 0x002ff20003800000 */
.L_x_13407:
[----:B------:R-:W-:Y:S05]  /*33980*/  BSYNC B2 ;  /* 0x0000000000027941 */ /* 0x000fea0003800000 */
.L_x_13208:
        /* <DEDUP_REMOVED lines=9> */
.L_x_13211:
[----:B------:R-:W-:Y:S05]  /*33a20*/  BSYNC B2 ;  /* 0x0000000000027941 */ /* 0x000fea0003800000 */
.L_x_13210:
        /* <DEDUP_REMOVED lines=11> */
.L_x_13212:
        /* <DEDUP_REMOVED lines=13> */
.L_x_13408:
[----:B------:R-:W-:Y:S05]  /*33bb0*/  BSYNC B2 ;  /* 0x0000000000027941 */ /* 0x000fea0003800000 */
.L_x_13213:
        /* <DEDUP_REMOVED lines=11> */
.L_x_13216:
[----:B------:R-:W-:Y:S05]  /*33c70*/  BSYNC B2 ;  /* 0x0000000000027941 */ /* 0x000fea0003800000 */
.L_x_13215:
        /* <DEDUP_REMOVED lines=9> */
.L_x_13217:
        /* <DEDUP_REMOVED lines=15> */
.L_x_13218:
        /* <DEDUP_REMOVED lines=15> */
.L_x_13219:
        /* <DEDUP_REMOVED lines=15> */
.L_x_13220:
        /* <DEDUP_REMOVED lines=10> */
.L_x_13207:
[----:B------:R-:W-:Y:S05]  /*34080*/  BSYNC B1 ;  /* 0x0000000000017941 */ /* 0x000fea0003800000 */
.L_x_13206:
        /* <DEDUP_REMOVED lines=8> */
.L_x_13185:
[----:B------:R-:W-:Y:S05]  /*34110*/  BSYNC B0 ;  /* 0x0000000000007941 */ /* 0x000fea0003800000 */
.L_x_13184:
[----:B------:R-:W1:Y:S01]  /*34120*/  LDC R0, c[0x0][0x448] ;  /* 0x00011200ff007b82 */ /* 0x000e620000000800 */
[----:B------:R-:W-:Y:S01]  /*34130*/  VIADD R5, R35, 0x7f ;  /* 0x0000007f23057836 */ /* 0x000fe20000000000 */
[----:B------:R-:W-:Y:S06]  /*34140*/  @!P0 WARPSYNC.ALL ;  /* 0x0000000000008948 */ /* 0x000fec0003800000 */
[----:B------:R-:W-:Y:S01]  /*34150*/  @!P0 BAR.SYNC.DEFER_BLOCKING 0xc, 0x180 ;  /* 0x0306000000008b1d */ /* 0x000fe20000010000 */
[----:B-1----:R-:W-:-:S13]  /*34160*/  ISETP.NE.AND P1, PT, R0, 0x1, PT ;  /* 0x000000010000780c */ /* 0x002fda0003f25270 */
[----:B------:R-:W1:Y:S08]  /*34170*/  @P1 LDC R0, c[0x0][0x44c] ;  /* 0x00011300ff001b82 */ /* 0x000e700000000800 */
[----:B------:R-:W2:Y:S01]  /*34180*/  @P1 LDC R3, c[0x0][0x450] ;  /* 0x00011400ff031b82 */ /* 0x000ea20000000800 */
[----:B-1----:R-:W-:-:S05]  /*34190*/  @P1 IMAD.HI.U32 R0, R5, R0, RZ ;  /* 0x0000000005001227 */ /* 0x002fca00078e00ff */
[----:B--2---:R-:W-:Y:S02]  /*341a0*/  @P1 SHF.R.U32.HI R5, RZ, R3, R0 ;  /* 0x00000003ff051219 */ /* 0x004fe40000011600 */
[----:B------:R-:W1:Y:S03]  /*341b0*/  LDC.64 R2, c[0x0][0xad8] ;  /* 0x0002b600ff027b82 */ /* 0x000e660000000a00 */
[----:B------:R-:W-:Y:S01]  /*341c0*/  IMAD.IADD R7, R10, 0x1, R5 ;  /* 0x000000010a077824 */ /* 0x000fe200078e0205 */
[----:B-1----:R-:W-:-:S03]  /*341d0*/  ISETP.GE.AND P2, PT, R3, 0x1, PT ;  /* 0x000000010300780c */ /* 0x002fc60003f46270 */
        /* <DEDUP_REMOVED lines=13> */
.L_x_13224:
[----:B------:R-:W-:-:S13]  /*342b0*/  ISETP.NE.AND P0, PT, R3, 0x1, PT ;  /* 0x000000010300780c */ /* 0x000fda0003f05270 */
[----:B------:R-:W1:Y:S02]  /*342c0*/  @P0 LDC.64 R4, c[0x0][0xae0] ;  /* 0x0002b800ff040b82 */ /* 0x000e640000000a00 */
[----:B-1----:R-:W-:-:S05]  /*342d0*/  @P0 IMAD.HI.U32 R4, R0, R4, RZ ;  /* 0x0000000400040227 */ /* 0x002fca00078e00ff */
[----:B------:R-:W-:-:S07]  /*342e0*/  @P0 SHF.R.U32.HI R0, RZ, R5, R4 ;  /* 0x00000005ff000219 */ /* 0x000fce0000011604 */
.L_x_13225:
[----:B------:R-:W-:Y:S05]  /*342f0*/  BSYNC B0 ;  /* 0x0000000000007941 */ /* 0x000fea0003800000 */
.L_x_13223:
[----:B------:R-:W-:-:S05]  /*34300*/  IMAD R5, R0, R3, R3 ;  /* 0x0000000300057224 */ /* 0x000fca00078e0203 */
[----:B------:R-:W-:-:S07]  /*34310*/  VIMNMX R2, R2, R5, PT ;  /* 0x0000000502027248 */ /* 0x000fce0003fe0100 */
.L_x_13222:
[----:B------:R-:W1:Y:S01]  /*34320*/  @P1 LDC R4, c[0x0][0x44c] ;  /* 0x00011300ff041b82 */ /* 0x000e620000000800 */
[----:B------:R-:W-:Y:S01]  /*34330*/  VIADD R2, R2, 0x5f ;  /* 0x0000005f02027836 */ /* 0x000fe20000000000 */
[----:B------:R-:W-:Y:S01]  /*34340*/  ULDC UR4, c[0x0][0xad4] ;  /* 0x0002b50000047ab9 */ /* 0x000fe20000000800 */
[----:B------:R-:W-:Y:S02]  /*34350*/  IMAD.MOV.U32 R7, RZ, RZ, R35 ;  /* 0x000000ffff077224 */ /* 0x000fe400078e0023 */
[----:B------:R-:W-:-:S03]  /*34360*/  IMAD.HI R2, R2, 0x2aaaaaab, RZ ;  /* 0x2aaaaaab02027827 */ /* 0x000fc600078e02ff */
[----:B------:R-:W2:Y:S02]  /*34370*/  @P1 LDC R0, c[0x0][0x450] ;  /* 0x00011400ff001b82 */ /* 0x000ea40000000800 */
[----:B------:R-:W-:-:S04]  /*34380*/  SHF.R.U32.HI R5, RZ, 0x1f, R2 ;  /* 0x0000001fff057819 */ /* 0x000fc80000011602 */
[----:B------:R-:W-:Y:S01]  /*34390*/  LEA.HI.SX32 R5, R2, R5, 0x1c ;  /* 0x0000000502057211 */ /* 0x000fe200078fe2ff */
[----:B-1----:R-:W-:-:S05]  /*343a0*/  @P1 IMAD.HI.U32 R9, R35, R4, RZ ;  /* 0x0000000423091227 */ /* 0x002fca00078e00ff */
[----:B--2---:R-:W-:-:S05]  /*343b0*/  @P1 SHF.R.U32.HI R7, RZ, R0, R9 ;  /* 0x00000000ff071219 */ /* 0x004fca0000011609 */
        /* <DEDUP_REMOVED lines=14> */
.L_x_13228:
[----:B------:R-:W-:-:S13]  /*344a0*/  ISETP.NE.AND P0, PT, R3, 0x1, PT ;  /* 0x000000010300780c */ /* 0x000fda0003f05270 */
[----:B------:R-:W1:Y:S02]  /*344b0*/  @P0 LDC.64 R4, c[0x0][0xae0] ;  /* 0x0002b800ff040b82 */ /* 0x000e640000000a00 */
[----:B-1----:R-:W-:-:S05]  /*344c0*/  @P0 IMAD.HI.U32 R4, R8, R4, RZ ;  /* 0x0000000408040227 */ /* 0x002fca00078e00ff */
[----:B------:R-:W-:-:S07]  /*344d0*/  @P0 SHF.R.U32.HI R8, RZ, R5, R4 ;  /* 0x00000005ff080219 */ /* 0x000fce0000011604 */
.L_x_13229:
[----:B------:R-:W-:Y:S05]  /*344e0*/  BSYNC B0 ;  /* 0x0000000000007941 */ /* 0x000fea0003800000 */
.L_x_13227:
[----:B------:R-:W-:-:S05]  /*344f0*/  IMAD R3, R8, R3, RZ ;  /* 0x0000000308037224 */ /* 0x000fca00078e02ff */
[----:B------:R-:W-:-:S07]  /*34500*/  VIMNMX R0, R0, R3, !PT ;  /* 0x0000000300007248 */ /* 0x000fce0007fe0100 */
.L_x_13226:
[----:B------:R-:W-:Y:S01]  /*34510*/  ISETP.NE.AND P1, PT, R6, RZ, PT ;  /* 0x000000ff0600720c */ /* 0x000fe20003f25270 */
[----:B------:R-:W-:Y:S01]  /*34520*/  IMAD.HI R0, R0, 0x2aaaaaab, RZ ;  /* 0x2aaaaaab00007827 */ /* 0x000fe200078e02ff */
[----:B------:R-:W-:Y:S04]  /*34530*/  BSSY B0, `(.L_x_13230) ;  /* 0x0000023000007945 */ /* 0x000fe80003800000 */
[----:B------:R-:W-:-:S04]  /*34540*/  SHF.R.U32.HI R3, RZ, 0x1f, R0 ;  /* 0x0000001fff037819 */ /* 0x000fc80000011600 */
[----:B------:R-:W-:Y:S01]  /*34550*/  LEA.HI.SX32 R0, R0, R3, 0x1c ;  /* 0x0000000300007211 */ /* 0x000fe200078fe2ff */
[----:B------:R-:W-:Y:S02]  /*34560*/  IMAD.MOV.U32 R3, RZ, RZ, RZ ;  /* 0x000000ffff037224 */ /* 0x000fe400078e00ff */
[----:B------:R-:W1:Y:S01]  /*34570*/  @!P1 LDC R6, c[0x0][0xae8] ;  /* 0x0002ba00ff069b82 */ /* 0x000e620000000800 */
[----:B------:R-:W-:-:S04]  /*34580*/  VIMNMX R0, RZ, R0, !PT ;  /* 0x00000000ff007248 */ /* 0x000fc80007fe0100 */
[----:B------:R-:W-:-:S13]  /*34590*/  ISETP.GT.AND P0, PT, R7, R0, PT ;  /* 0x000000000700720c */ /* 0x000fda0003f04270 */
[----:B------:R-:W-:Y:S05]  /*345a0*/  @!P0 BRA `(.L_x_13231) ;  /* 0x00000000006c8947 */ /* 0x000fea0003800000 */
[----:B-1----:R-:W-:Y:S01]  /*345b0*/  IABS R4, R6 ;  /* 0x0000000600047213 */ /* 0x002fe20000000000 */
[----:B------:R-:W-:-:S03]  /*345c0*/  IMAD.MOV.U32 R2, RZ, RZ, RZ ;  /* 0x000000ffff027224 */ /* 0x000fc600078e00ff */
[----:B------:R-:W1:Y:S08]  /*345d0*/  I2F.RP R5, R4 ;  /* 0x0000000400057306 */ /* 0x000e700000209400 */
[----:B-1----:R-:W1:Y:S02]  /*345e0*/  MUFU.RCP R5, R5 ;  /* 0x0000000500057308 */ /* 0x002e640000001000 */
[----:B-1----:R-:W-:-:S06]  /*345f0*/  VIADD R8, R5, 0xffffffe ;  /* 0x0ffffffe05087836 */ /* 0x002fcc0000000000 */
[----:B------:R-:W1:Y:S02]  /*34600*/  F2I.FTZ.U32.TRUNC.NTZ R3, R8 ;  /* 0x0000000800037305 */ /* 0x000e64000021f000 */
[----:B-1----:R-:W-:-:S04]  /*34610*/  IMAD.MOV R9, RZ, RZ, -R3 ;  /* 0x000000ffff097224 */ /* 0x002fc800078e0a03 */
        /* <DEDUP_REMOVED lines=20> */
.L_x_13231:
[----:B------:R-:W-:Y:S05]  /*34760*/  BSYNC B0 ;  /* 0x0000000000007941 */ /* 0x000fea0003800000 */
.L_x_13230:
        /* <DEDUP_REMOVED lines=23> */
.L_x_13233:
        /* <DEDUP_REMOVED lines=13> */
[----:B------:R-:W-:Y:S02]  /*349b0*/  IMAD.U32 R10, RZ, RZ, UR4 ;  /* 0x00000004ff0a7e24 */ /* 0x000fe4000f8e00ff */
[----:B------:R-:W-:Y:S02]  /*349c0*/  IMAD.U32 R11, RZ, RZ, UR5 ;  /* 0x00000005ff0b7e24 */ /* 0x000fe4000f8e00ff */
[----:B------:R-:W-:Y:S02]  /*349d0*/  IMAD.MOV.U32 R8, RZ, RZ, 0x70 ;  /* 0x00000070ff087424 */ /* 0x000fe400078e00ff */
[----:B0-----:R-:W-:Y:S02]  /*349e0*/  IMAD.MOV.U32 R12, RZ, RZ, 0x1 ;  /* 0x00000001ff0c7424 */ /* 0x001fe400078e00ff */
[----:B------:R-:W-:-:S07]  /*349f0*/  IMAD.MOV.U32 R13, RZ, RZ, RZ ;  /* 0x000000ffff0d7224 */ /* 0x000fce00078e00ff */
[----:B------:R-:W-:-:S07]  /*34a00*/  LEPC R20, `(.L_x_13236) ;  /* 0x000000001014794e */ /* 0x000fce0000000000 */
[----:B--2---:R-:W-:Y:S05]  /*34a10*/  CALL.ABS.NOINC R2 ;  /* 0x0000000002007343 */ /* 0x004fea0003c00000 */
.L_x_13236:
[----:B------:R-:W-:Y:S05]  /*34a20*/  BSYNC B6 ;  /* 0x0000000000067941 */ /* 0x000fea0003800000 */
.L_x_13235:
        /* <DEDUP_REMOVED lines=13> */
[----:B------:R-:W-:Y:S02]  /*34b00*/  IMAD.U32 R10, RZ, RZ, UR4 ;  /* 0x00000004ff0a7e24 */ /* 0x000fe4000f8e00ff */
[----:B------:R-:W-:Y:S02]  /*34b10*/  IMAD.U32 R11, RZ, RZ, UR5 ;  /* 0x00000005ff0b7e24 */ /* 0x000fe4000f8e00ff */
[----:B------:R-:W-:Y:S02]  /*34b20*/  IMAD.MOV.U32 R8, RZ, RZ, 0x70 ;  /* 0x00000070ff087424 */ /* 0x000fe400078e00ff */
[----:B0-----:R-:W-:Y:S02]  /*34b30*/  IMAD.MOV.U32 R12, RZ, RZ, 0x1 ;  /* 0x00000001ff0c7424 */ /* 0x001fe400078e00ff */
[----:B--2---:R-:W-:-:S07]  /*34b40*/  IMAD.MOV.U32 R13, RZ, RZ, RZ ;  /* 0x000000ffff0d7224 */ /* 0x004fce00078e00ff */
[----:B------:R-:W-:-:S07]  /*34b50*/  LEPC R20, `(.L_x_13239) ;  /* 0x000000001014794e */ /* 0x000fce0000000000 */
[----:B---3--:R-:W-:Y:S05]  /*34b60*/  CALL.ABS.NOINC R2 ;  /* 0x0000000002007343 */ /* 0x008fea0003c00000 */
.L_x_13239:
        /* <DEDUP_REMOVED lines=15> */
.L_x_13238:
[----:B------:R-:W-:Y:S05]  /*34c60*/  BSYNC B6 ;  /* 0x0000000000067941 */ /* 0x000fea0003800000 */
.L_x_13237:
[----:B------:R-:W2:Y:S01]  /*34c70*/  S2R R2, SR_TID.X ;  /* 0x0000000000027919 */ /* 0x000ea20000002100 */
[----:B------:R-:W-:Y:S01]  /*34c80*/  ULDC.64 UR4, c[0x0][0xaf0] ;  /* 0x0002bc0000047ab9 */ /* 0x000fe20000000a00 */
[----:B------:R-:W-:Y:S01]  /*34c90*/  IMAD.MOV.U32 R29, RZ, RZ, R19 ;  /* 0x000000ffff1d7224 */ /* 0x000fe200078e0013 */
[----:B------:R-:W-:Y:S01]  /*34ca0*/  ISETP.NE.U32.AND P0, PT, RZ, UR4, PT ;  /* 0x00000004ff007c0c */ /* 0x000fe2000bf05070 */
[----:B------:R-:W3:Y:S01]  /*34cb0*/  S2R R21, SR_TID.X ;  /* 0x0000000000157919 */ /* 0x000ee20000002100 */
[----:B------:R-:W4:Y:S01]  /*34cc0*/  LDC R9, c[0x0][0x430] ;  /* 0x00010c00ff097b82 */ /* 0x000f220000000800 */
[----:B------:R-:W-:Y:S01]  /*34cd0*/  VIADD R0, R31, 0xffffffff ;  /* 0xffffffff1f007836 */ /* 0x000fe20000000000 */
[----:B------:R-:W-:Y:S01]  /*34ce0*/  ISETP.NE.AND.EX P0, PT, RZ, UR5, PT, P0 ;  /* 0x00000005ff007c0c */ /* 0x000fe2000bf05300 */
[----:B------:R-:W-:Y:S01]  /*34cf0*/  IMAD.MOV.U32 R10, RZ, RZ, RZ ;  /* 0x000000ffff0a7224 */ /* 0x000fe200078e00ff */
[----:B------:R-:W5:Y:S01]  /*34d00*/  S2R R11, SR_TID.X ;  /* 0x00000000000b7919 */ /* 0x000f620000002100 */
[----:B------:R-:W-:Y:S01]  /*34d10*/  ULDC UR4, c[0x0][0x2f4] ;  /* 0x0000bd0000047ab9 */ /* 0x000fe20000000800 */
[----:B------:R-:W-:Y:S01]  /*34d20*/  LOP3.LUT R22, R22, 0xfffff7ff, RZ, 0xc0, !PT ;  /* 0xfffff7ff16167812 */ /* 0x000fe200078ec0ff */
[----:B------:R-:W-:Y:S01]  /*34d30*/  ULDC UR5, c[0x0][0x320] ;  /* 0x0000c80000057ab9 */ /* 0x000fe20000000800 */
[----:B--2---:R-:W-:-:S07]  /*34d40*/  LOP3.LUT R20, R2, 0x7f, RZ, 0xc0, !PT ;  /* 0x0000007f02147812 */ /* 0x004fce00078ec0ff */
[----:B------:R-:W2:Y:S01]  /*34d50*/  @P0 LDC.64 R2, c[0x0][0xaf0] ;  /* 0x0002bc00ff020b82 */ /* 0x000ea20000000a00 */
[----:B------:R-:W-:Y:S01]  /*34d60*/  SHF.R.U32.HI R34, RZ, 0x3, R20 ;  /* 0x00000003ff227819 */ /* 0x000fe20000011614 */
[----:B--2---:R-:W-:-:S05]  /*34d70*/  @P0 IMAD.WIDE R2, R19, 0x4, R2 ;  /* 0x0000000413020825 */ /* 0x004fca00078e0202 */
[----:B------:R2:W5:Y:S01]  /*34d80*/  @P0 LDG.E R29, desc[UR44][R2.64] ;  /* 0x0000002c021d0981 */ /* 0x000562000c1e1900 */
[----:B---3--:R-:W-:Y:S01]  /*34d90*/  IMAD.SHL.U32 R20, R21, 0x10, RZ ;  /* 0x0000001015147824 */ /* 0x008fe200078e00ff */
[----:B----4-:R-:W-:-:S04]  /*34da0*/  ISETP.NE.AND P1, PT, R9, 0x1, PT ;  /* 0x000000010900780c */ /* 0x010fc80003f25270 */
[----:B------:R-:W-:-:S05]  /*34db0*/  LOP3.LUT R20, R34, 0x70, R20, 0xf8, !PT ;  /* 0x0000007022147812 */ /* 0x000fca00078ef814 */
[----:B-1----:R-:W-:-:S04]  /*34dc0*/  IMAD R6, R0, 0x60, R20 ;  /* 0x0000006000067824 */ /* 0x002fc800078e0214 */
[----:B------:R-:W1:Y:S01]  /*34dd0*/  @P1 LDC R5, c[0x0][0x434] ;  /* 0x00010d00ff051b82 */ /* 0x000e620000000800 */
[C---:B------:R-:W-:Y:S01]  /*34de0*/  ISETP.GE.AND P0, PT, R6.reuse, R17, PT ;  /* 0x000000110600720c */ /* 0x040fe20003f06270 */
[----:B------:R-:W-:-:S03]  /*34df0*/  IMAD.IADD R6, R6, 0x1, R33 ;  /* 0x0000000106067824 */ /* 0x000fc600078e0221 */
[----:B------:R-:W-:Y:S01]  /*34e00*/  ISETP.GT.U32.OR P0, PT, R20, 0x5f, P0 ;  /* 0x0000005f1400780c */ /* 0x000fe20000704470 */
[----:B------:R-:W-:Y:S02]  /*34e10*/  IMAD.MOV.U32 R7, RZ, RZ, R6 ;  /* 0x000000ffff077224 */ /* 0x000fe400078e0006 */
[----:B------:R-:W3:Y:S10]  /*34e20*/  @P1 LDC R4, c[0x0][0x438] ;  /* 0x00010e00ff041b82 */ /* 0x000ef40000000800 */
[----:B--2---:R-:W2:Y:S01]  /*34e30*/  @!P0 LDC.64 R2, c[0x0][0x428] ;  /* 0x00010a00ff028b82 */ /* 0x004ea20000000a00 */
[----:B-1----:R-:W-:-:S05]  /*34e40*/  @P1 IMAD.HI.U32 R5, R6, R5, RZ ;  /* 0x0000000506051227 */ /* 0x002fca00078e00ff */
[----:B---3--:R-:W-:-:S04]  /*34e50*/  @P1 SHF.R.U32.HI R7, RZ, R4, R5 ;  /* 0x00000004ff071219 */ /* 0x008fc80000011605 */
[--C-:B------:R-:W-:Y:S01]  /*34e60*/  @!P0 SHF.R.S32.HI R5, RZ, 0x1f, R7.reuse ;  /* 0x0000001fff058819 */ /* 0x100fe20000011407 */
[----:B------:R-:W-:Y:S01]  /*34e70*/  @!P0 IMAD.MOV.U32 R4, RZ, RZ, R7 ;  /* 0x000000ffff048224 */ /* 0x000fe200078e0007 */
[----:B-----5:R-:W-:-:S03]  /*34e80*/  SHF.R.S32.HI R34, RZ, 0x1f, R29 ;  /* 0x0000001fff227819 */ /* 0x020fc6000001141d */
[----:B--2---:R-:W-:-:S04]  /*34e90*/  @!P0 IMAD.WIDE.U32 R4, R29, R2, R4 ;  /* 0x000000021d048225 */ /* 0x004fc800078e0004 */
[----:B------:R-:W-:-:S04]  /*34ea0*/  @!P0 IMAD R8, R34, R2, RZ ;  /* 0x0000000222088224 */ /* 0x000fc800078e02ff */
[----:B------:R-:W-:Y:S02]  /*34eb0*/  @!P0 IMAD R8, R29, R3, R8 ;  /* 0x000000031d088224 */ /* 0x000fe400078e0208 */
[----:B------:R-:W1:Y:S02]  /*34ec0*/  @!P0 LDC.64 R2, c[0x0][0x418] ;  /* 0x00010600ff028b82 */ /* 0x000e640000000a00 */
[----:B------:R-:W-:Y:S01]  /*34ed0*/  @!P0 IMAD.IADD R8, R5, 0x1, R8 ;  /* 0x0000000105088824 */ /* 0x000fe200078e0208 */
[----:B-1----:R-:W-:-:S04]  /*34ee0*/  @!P0 LEA R2, P1, R4, R2, 0x2 ;  /* 0x0000000204028211 */ /* 0x002fc800078210ff */
[----:B------:R-:W-:-:S05]  /*34ef0*/  @!P0 LEA.HI.X R3, R4, R3, R8, 0x2, P1 ;  /* 0x0000000304038211 */ /* 0x000fca00008f1408 */
[----:B------:R1:W2:Y:S01]  /*34f00*/  @!P0 LDG.E R10, desc[UR44][R2.64] ;  /* 0x0000002c020a8981 */ /* 0x0002a2000c1e1900 */
[----:B------:R-:W-:Y:S01]  /*34f10*/  IMAD.SHL.U32 R31, R11, 0x8, RZ ;  /* 0x000000080b1f7824 */ /* 0x000fe200078e00ff */
[----:B------:R-:W-:Y:S01]  /*34f20*/  UMOV UR6, 0xffffffff ;  /* 0xffffffff00067882 */ /* 0x000fe20000000000 */
[----:B------:R-:W-:-:S03]  /*34f30*/  IMAD.MOV R4, RZ, RZ, -R7 ;  /* 0x000000ffff047224 */ /* 0x000fc600078e0a07 */
[----:B------:R-:W-:Y:S01]  /*34f40*/  LOP3.LUT R31, R31, 0x38, RZ, 0xc0, !PT ;  /* 0x000000381f1f7812 */ /* 0x000fe200078ec0ff */
[----:B-1----:R-:W-:Y:S02]  /*34f50*/  IMAD.U32 R2, RZ, RZ, UR40 ;  /* 0x00000028ff027e24 */ /* 0x002fe4000f8e00ff */
[----:B------:R-:W-:-:S03]  /*34f60*/  IMAD R3, R9, R4, R6 ;  /* 0x0000000409037224 */ /* 0x000fc600078e0206 */
[----:B------:R-:W-:Y:S02]  /*34f70*/  ISETP.NE.AND P2, PT, R2, 0x3, PT ;  /* 0x000000030200780c */ /* 0x000fe40003f45270 */
[----:B------:R-:W-:Y:S11]  /*34f80*/  STL [R1+0x448], R3 ;  /* 0x0004480301007387 */ /* 0x000ff60000100800 */
[----:B------:R-:W-:-:S04]  /*34f90*/  @P2 LOP3.LUT R22, R22, 0x800, RZ, 0xfc, !PT ;  /* 0x0000080016162812 */ /* 0x000fc800078efcff */
[----:B------:R-:W-:Y:S01]  /*34fa0*/  LOP3.LUT R22, R22, 0xfffffffd, RZ, 0xc0, !PT ;  /* 0xfffffffd16167812 */ /* 0x000fe200078ec0ff */
[----:B--2---:R1:W-:Y:S02]  /*34fb0*/  STL [R1+0x444], R10 ;  /* 0x0004440a01007387 */ /* 0x0043e40000100800 */
[----:B-1----:R-:W-:Y:S01]  /*34fc0*/  IMAD.SHL.U32 R10, R11, 0x8, RZ ;  /* 0x000000080b0a7824 */ /* 0x002fe200078e00ff */
[----:B------:R-:W-:-:S04]  /*34fd0*/  LOP3.LUT R11, R31, 0x40, RZ, 0xfc, !PT ;  /* 0x000000401f0b7812 */ /* 0x000fc800078efcff */
[----:B------:R-:W-:Y:S02]  /*34fe0*/  LOP3.LUT R10, R10, 0x38, RZ, 0xc0, !PT ;  /* 0x000000380a0a7812 */ /* 0x000fe400078ec0ff */
[----:B------:R-:W-:Y:S02]  /*34ff0*/  ISETP.GE.AND P4, PT, R11, UR5, PT ;  /* 0x000000050b007c0c */ /* 0x000fe4000bf86270 */
[C---:B------:R-:W-:Y:S02]  /*35000*/  ISETP.GE.AND P1, PT, R10.reuse, UR4, PT ;  /* 0x000000040a007c0c */ /* 0x040fe4000bf26270 */
[C---:B------:R-:W-:Y:S02]  /*35010*/  LOP3.LUT R11, R10.reuse, 0x80, RZ, 0xfc, !PT ;  /* 0x000000800a0b7812 */ /* 0x040fe400078efcff */
[----:B------:R-:W-:Y:S02]  /*35020*/  ISETP.GE.AND P0, PT, R10, UR5, PT ;  /* 0x000000050a007c0c */ /* 0x000fe4000bf06270 */
[----:B------:R-:W-:-:S02]  /*35030*/  ISETP.GE.AND P3, PT, R11, UR5, PT ;  /* 0x000000050b007c0c */ /* 0x000fc4000bf66270 */
[----:B------:R-:W-:-:S05]  /*35040*/  LOP3.LUT R10, R10, 0xc0, RZ, 0xfc, !PT ;  /* 0x000000c00a0a7812 */ /* 0x000fca00078efcff */
        /* <DEDUP_REMOVED lines=10> */
[----:B------:R-:W-:Y:S06]  /*350f0*/  BRA.DIV UR6, `(.L_x_13240) ;  /* 0x0000006e06387947 */ /* 0x000fec000b800000 */
.L_x_13411:
[----:B------:R-:W-:Y:S02]  /*35100*/  SEL R2, RZ, 0x1, P0 ;  /* 0x00000001ff027807 */ /* 0x000fe40000000000 */
[----:B------:R-:W-:Y:S02]  /*35110*/  ISETP.GT.U32.AND P0, PT, R20, 0x5f, PT ;  /* 0x0000005f1400780c */ /* 0x000fe40003f04070 */
[----:B------:R-:W-:Y:S01]  /*35120*/  LOP3.LUT R22, R22, 0xffffffdf, RZ, 0xc0, !PT ;  /* 0xffffffdf16167812 */ /* 0x000fe200078ec0ff */
[----:B------:R1:W-:Y:S10]  /*35130*/  STL [R1+0x49c], R2 ;  /* 0x00049c0201007387 */ /* 0x0003f40000100800 */
[----:B------:R-:W-:Y:S01]  /*35140*/  @P0 LOP3.LUT R22, R22, 0x20, RZ, 0xfc, !PT ;  /* 0x0000002016160812 */ /* 0x000fe200078efcff */
[----:B-1----:R-:W-:Y:S06]  /*35150*/  @!P2 BRA `(.L_x_13241) ;  /* 0x000000000004a947 */ /* 0x002fec0003800000 */
[----:B------:R-:W-:Y:S01]  /*35160*/  BPT.TRAP 0x1 ;  /* 0x000000040000795c */ /* 0x000fe20000300000 */
.L_x_13241:
[----:B------:R-:W-:Y:S01]  /*35170*/  IMAD R31, R0, -0x60, R17 ;  /* 0xffffffa0001f7824 */ /* 0x000fe200078e0211 */
[----:B------:R-:W-:Y:S01]  /*35180*/  SHF.L.U32 R0, R27, 0x1f, RZ ;  /* 0x0000001f1b007819 */ /* 0x000fe200000006ff */
[----:B------:R-:W-:Y:S01]  /*35190*/  IMAD R17, R25, 0x8, R23 ;  /* 0x0000000819117824 */ /* 0x000fe200078e0217 */
[----:B------:R-:W-:Y:S03]  /*351a0*/  BSSY B0, `(.L_x_13242) ;  /* 0x0000003000007945 */ /* 0x000fe60003800000 */
[----:B------:R-:W1:Y:S02]  /*351b0*/  SYNCS.PHASECHK.TRANS64.TRYWAIT P0, [R17+URZ+0x32440], R0 ;  /* 0x03244000110075a7 */ /* 0x000e64000800017f */
[----:B-1----:R-:W-:Y:S05]  /*351c0*/  @!P0 BRA `(.L_x_13243) ;  /* 0x0000006c00348947 */ /* 0x002fea0003800000 */
.L_x_13412:
[----:B------:R-:W-:Y:S05]  /*351d0*/  BSYNC B0 ;  /* 0x0000000000007941 */ /* 0x000fea0003800000 */
.L_x_13242:
[----:B------:R-:W1:Y:S01]  /*351e0*/  LDL R2, [R1+0x448] ;  /* 0x0004480001027983 */ /* 0x000e620000100800 */
[----:B------:R-:W-:Y:S01]  /*351f0*/  ULDC.64 UR4, c[0x0][0x300] ;  /* 0x0000c00000047ab9 */ /* 0x000fe20000000a00 */
[----:B------:R-:W-:Y:S02]  /*35200*/  ULDC.64 UR6, c[0x0][0x2e8] ;  /* 0x0000ba0000067ab9 */ /* 0x000fe40000000a00 */
[----:B------:R-:W2:Y:S01]  /*35210*/  LDL R4, [R1+0x444] ;  /* 0x0004440001047983 */ /* 0x000ea20000100800 */
[----:B------:R-:W-:Y:S01]  /*35220*/  LOP3.LUT P2, RZ, R22, 0x2, RZ, 0xc0, !PT ;  /* 0x0000000216ff7812 */ /* 0x000fe2000784c0ff */
[----:B------:R-:W3:Y:S02]  /*35230*/  S2R R6, SR_TID.X ;  /* 0x0000000000067919 */ /* 0x000ee40000002100 */
[----:B---3--:R-:W-:-:S05]  /*35240*/  IMAD.SHL.U32 R7, R6, 0x8, RZ ;  /* 0x0000000806077824 */ /* 0x008fca00078e00ff */
[----:B------:R-:W-:Y:S02]  /*35250*/  LOP3.LUT R7, R7, 0x38, RZ, 0xc0, !PT ;  /* 0x0000003807077812 */ /* 0x000fe400078ec0ff */
[----:B-1----:R-:W-:Y:S02]  /*35260*/  SHF.R.S32.HI R0, RZ, 0x1f, R2 ;  /* 0x0000001fff007819 */ /* 0x002fe40000011402 */
[----:B--2---:R-:W-:-:S03]  /*35270*/  SHF.R.S32.HI R5, RZ, 0x1f, R4 ;  /* 0x0000001fff057819 */ /* 0x004fc60000011404 */
[----:B------:R1:W-:Y:S04]  /*35280*/  STL [R1+0x484], R0 ;  /* 0x0004840001007387 */ /* 0x0003e80000100800 */
[----:B------:R2:W-:Y:S01]  /*35290*/  STL [R1+0x488], R5 ;  /* 0x0004880501007387 */ /* 0x0005e20000100800 */
[----:B-1----:R-:W-:-:S04]  /*352a0*/  IMAD R0, R0, UR4, RZ ;  /* 0x0000000400007c24 */ /* 0x002fc8000f8e02ff */
        /* <DEDUP_REMOVED lines=8> */
[----:B------:R-:W2:Y:S02]  /*35330*/  S2R R4, SR_TID.X ;  /* 0x0000000000047919 */ /* 0x000ea40000002100 */
[----:B------:R-:W-:Y:S02]  /*35340*/  IMAD.IADD R3, R3, 0x1, R0 ;  /* 0x0000000103037824 */ /* 0x000fe400078e0200 */
[----:B------:R-:W-:Y:S01]  /*35350*/  IMAD.WIDE.U32 R2, R18, UR4, R2 ;  /* 0x0000000412027c25 */ /* 0x000fe2000f8e0002 */
[----:B------:R-:W-:Y:S02]  /*35360*/  UMOV UR4, 0xffffffff ;  /* 0xffffffff00047882 */ /* 0x000fe40000000000 */
[----:B------:R-:W-:Y:S02]  /*35370*/  LEA R0, P0, R2, UR6, 0x1 ;  /* 0x0000000602007c11 */ /* 0x000fe4000f8008ff */
[----:B--2---:R-:W-:Y:S01]  /*35380*/  LOP3.LUT R5, R4, 0x7f, RZ, 0xc0, !PT ;  /* 0x0000007f04057812 */ /* 0x004fe200078ec0ff */
[----:B------:R-:W-:-:S03]  /*35390*/  IMAD R4, R18, UR5, R3 ;  /* 0x0000000512047c24 */ /* 0x000fc6000f8e0203 */
[----:B------:R-:W-:Y:S02]  /*353a0*/  SHF.R.U32.HI R5, RZ, 0x3, R5 ;  /* 0x00000003ff057819 */ /* 0x000fe40000011605 */
[----:B------:R-:W-:-:S03]  /*353b0*/  LEA.HI.X R4, R2, UR7, R4, 0x1, P0 ;  /* 0x0000000702047c11 */ /* 0x000fc600080f0c04 */
[----:B------:R-:W-:Y:S02]  /*353c0*/  IMAD.IADD R31, R31, 0x1, -R5 ;  /* 0x000000011f1f7824 */ /* 0x000fe400078e0a05 */
[----:B------:R-:W-:-:S03]  /*353d0*/  IMAD R5, R25, 0x1800, R30 ;  /* 0x0000180019057824 */ /* 0x000fc600078e021e */
[----:B------:R-:W-:Y:S01]  /*353e0*/  ISETP.GE.AND P0, PT, R31, 0x1, PT ;  /* 0x000000011f00780c */ /* 0x000fe20003f06270 */
[----:B------:R-:W-:-:S12]  /*353f0*/  BRA.DIV UR4, `(.L_x_13244) ;  /* 0x0000006a04bc7947 */ /* 0x000fd8000b800000 */
[----:B------:R-:W1:Y:S01]  /*35400*/  SHFL.IDX PT, R3, R0, RZ, 0x181f ;  /* 0x00181fff00037589 */ /* 0x000e6200000e0000 */
[----:B------:R-:W-:-:S03]  /*35410*/  @P0 IMAD R6, R5, 0x2, R23 ;  /* 0x0000000205060824 */ /* 0x000fc600078e0217 */
[----:B------:R-:W2:Y:S01]  /*35420*/  SHFL.IDX PT, R2, R4, RZ, 0x181f ;  /* 0x00181fff04027589 */ /* 0x000ea200000e0000 */
[----:B-1----:R-:W-:-:S05]  /*35430*/  @P0 LEA R3, P1, R7, R3, 0x1 ;  /* 0x0000000307030211 */ /* 0x002fca00078208ff */
[----:B--2---:R-:W-:-:S05]  /*35440*/  @P0 IMAD.X R2, RZ, RZ, R2, P1 ;  /* 0x000000ffff020224 */ /* 0x004fca00008e0602 */
[----:B------:R-:W-:-:S04]  /*35450*/  @P0 LOP3.LUT R3, R3, R2, RZ, 0x3c, !PT ;  /* 0x0000000203030212 */ /* 0x000fc800078e3cff */
[----:B------:R-:W-:-:S04]  /*35460*/  @P0 LOP3.LUT R2, R3, R2, RZ, 0x3c, !PT ;  /* 0x0000000203020212 */ /* 0x000fc800078e3cff */
[----:B------:R-:W-:-:S05]  /*35470*/  @P0 LOP3.LUT R3, R3, R2, RZ, 0x3c, !PT ;  /* 0x0000000203030212 */ /* 0x000fca00078e3cff */
[----:B------:R-:W-:Y:S01]  /*35480*/  @!PT LDS RZ, [RZ] ;  /* 0x00000000fffff984 */ /* 0x000fe20000000800 */
[----:B------:R1:W-:Y:S01]  /*35490*/  @P0 LDGSTS.E.BYPASS.LTC128B.128 [R6+0x1c400], desc[UR44][R2.64], !P2 ;  /* 0x1c40000002060fae */ /* 0x0003e2000d101d6c */
[----:B------:R-:W-:-:S03]  /*354a0*/  ISETP.GE.AND P0, PT, R31, 0x11, PT ;  /* 0x000000111f00780c */ /* 0x000fc60003f06270 */
[----:B-1----:R-:W1:Y:S10]  /*354b0*/  SHFL.IDX PT, R3, R0, 0x1, 0x181f ;  /* 0x00381f0000037f89 */ /* 0x002e7400000e0000 */
[----:B------:R-:W-:Y:S01]  /*354c0*/  @P0 IMAD R6, R5, 0x2, R23 ;  /* 0x0000000205060824 */ /* 0x000fe200078e0217 */
[----:B------:R-:W2:Y:S01]  /*354d0*/  SHFL.IDX PT, R2, R4, 0x1, 0x181f ;  /* 0x00381f0004027f89 */ /* 0x000ea200000e0000 */
[----:B-1----:R-:W-:-:S05]  /*354e0*/  @P0 LEA R3, P1, R7, R3, 0x1 ;  /* 0x0000000307030211 */ /* 0x002fca00078208ff */
[----:B--2---:R-:W-:-:S05]  /*354f0*/  @P0 IMAD.X R2, RZ, RZ, R2, P1 ;  /* 0x000000ffff020224 */ /* 0x004fca00008e0602 */
[----:B------:R-:W-:-:S04]  /*35500*/  @P0 LOP3.LUT R3, R3, R2, RZ, 0x3c, !PT ;  /* 0x0000000203030212 */ /* 0x000fc800078e3cff */
[----:B------:R-:W-:-:S04]  /*35510*/  @P0 LOP3.LUT R2, R3, R2, RZ, 0x3c, !PT ;  /* 0x0000000203020212 */ /* 0x000fc800078e3cff */
[----:B------:R-:W-:-:S05]  /*35520*/  @P0 LOP3.LUT R3, R3, R2, RZ, 0x3c, !PT ;  /* 0x0000000203030212 */ /* 0x000fca00078e3cff */
        /* <DEDUP_REMOVED lines=24> */
[----:B------:R-:W2:Y:S04]  /*356b0*/  SHFL.IDX PT, R2, R4, 0x4, 0x181f ;  /* 0x00981f0004027f89 */ /* 0x000ea800000e0000 */
[----:B------:R-:W3:Y:S04]  /*356c0*/  SHFL.IDX PT, R4, R4, 0x5, 0x181f ;  /* 0x00b81f0004047f89 */ /* 0x000ee800000e0000 */
[----:B------:R-:W4:Y:S01]  /*356d0*/  SHFL.IDX PT, R0, R0, 0x5, 0x181f ;  /* 0x00b81f0000007f89 */ /* 0x000f2200000e0000 */
[----:B-1----:R-:W-:-:S05]  /*356e0*/  @P0 LEA R3, P1, R7, R3, 0x1 ;  /* 0x0000000307030211 */ /* 0x002fca00078208ff */
[----:B--2---:R-:W-:-:S05]  /*356f0*/  @P0 IMAD.X R2, RZ, RZ, R2, P1 ;  /* 0x000000ffff020224 */ /* 0x004fca00008e0602 */
[----:B------:R-:W-:-:S04]  /*35700*/  @P0 LOP3.LUT R3, R3, R2, RZ, 0x3c, !PT ;  /* 0x0000000203030212 */ /* 0x000fc800078e3cff */
[----:B------:R-:W-:-:S04]  /*35710*/  @P0 LOP3.LUT R2, R3, R2, RZ, 0x3c, !PT ;  /* 0x0000000203020212 */ /* 0x000fc800078e3cff */
[----:B------:R-:W-:-:S05]  /*35720*/  @P0 LOP3.LUT R3, R3, R2, RZ, 0x3c, !PT ;  /* 0x0000000203030212 */ /* 0x000fca00078e3cff */
[----:B---34-:R1:W-:Y:S02]  /*35730*/  @P0 LDGSTS.E.BYPASS.LTC128B.128 [R6+0x1e400], desc[UR44][R2.64], !P2 ;  /* 0x1e40000002060fae */ /* 0x0183e4000d101d6c */
.L_x_13426:
[----:B------:R-:W-:-:S13]  /*35740*/  ISETP.GE.AND P0, PT, R31, 0x51, PT ;  /* 0x000000511f00780c */ /* 0x000fda0003f06270 */
[----:B-12---:R-:W-:Y:S01]  /*35750*/  @P0 LEA R2, P1, R7, R0, 0x1 ;  /* 0x0000000007020211 */ /* 0x006fe200078208ff */
        /* <DEDUP_REMOVED lines=8> */
.L_x_13245:
        /* <DEDUP_REMOVED lines=11> */
.L_x_13246:
        /* <DEDUP_REMOVED lines=10> */
[----:B-1----:R-:W-:Y:S02]  /*35930*/  SEL R2, R19, RZ, !P0 ;  /* 0x000000ff13027207 */ /* 0x002fe40004000000 */
[----:B------:R-:W-:-:S03]  /*35940*/  SEL R0, R0, RZ, !P0 ;  /* 0x000000ff00007207 */ /* 0x000fc60004000000 */
[----:B------:R-:W-:Y:S04]  /*35950*/  STL [R1+0x44c], R2 ;  /* 0x00044c0201007387 */ /* 0x000fe80000100800 */
[----:B------:R1:W-:Y:S02]  /*35960*/  STL [R1+0x474], R0 ;  /* 0x0004740001007387 */ /* 0x0003e40000100800 */
[----:B-1----:R-:W-:-:S05]  /*35970*/  SHF.R.S32.HI R0, RZ, 0x1f, R37 ;  /* 0x0000001fff007819 */ /* 0x002fca0000011425 */
[----:B------:R1:W-:Y:S01]  /*35980*/  STL [R1+0x468], R0 ;  /* 0x0004680001007387 */ /* 0x0003e20000100800 */
[----:B------:R-:W-:Y:S05]  /*35990*/  @!P1 BRA `(.L_x_13248) ;  /* 0x0000000000409947 */ /* 0x000fea0003800000 */
[----:B------:R-:W-:Y:S01]  /*359a0*/  MOV R2, 0x0 ;  /* 0x0000000000027802 */ /* 0x000fe20000000f00 */
[----:B------:R-:W-:Y:S01]  /*359b0*/  ULDC.64 UR4, c[0x4][0xf0] ;  /* 0x01003c0000047ab9 */ /* 0x000fe20000000a00 */
[----:B------:R-:W-:Y:S01]  /*359c0*/  ULDC.64 UR6, c[0x4][0xf8] ;  /* 0x01003e0000067ab9 */ /* 0x000fe20000000a00 */
[----:B------:R-:W-:Y:S01]  /*359d0*/  ULDC.64 UR8, c[0x4][0x20] ;  /* 0x0100080000087ab9 */ /* 0x000fe20000000a00 */
[----:B------:R-:W-:Y:S02]  /*359e0*/  IMAD.U32 R4, RZ, RZ, UR4 ;  /* 0x00000004ff047e24 */ /* 0x000fe4000f8e00ff */
[----:B------:R-:W3:Y:S01]  /*359f0*/  LDC.64 R2, c[0x4][R2] ;  /* 0x0100000002027b82 */ /* 0x000ee20000000a00 */
[----:B------:R-:W-:Y:S02]  /*35a00*/  IMAD.U32 R5, RZ, RZ, UR5 ;  /* 0x00000005ff057e24 */ /* 0x000fe4000f8e00ff */
[----:B------:R-:W-:Y:S02]  /*35a10*/  IMAD.U32 R6, RZ, RZ, UR6 ;  /* 0x00000006ff067e24 */ /* 0x000fe4000f8e00ff */
[----:B------:R-:W-:-:S02]  /*35a20*/  IMAD.U32 R7, RZ, RZ, UR7 ;  /* 0x00000007ff077e24 */ /* 0x000fc4000f8e00ff */
[----:B------:R-:W-:Y:S02]  /*35a30*/  IMAD.U32 R10, RZ, RZ, UR8 ;  /* 0x00000008ff0a7e24 */ /* 0x000fe4000f8e00ff */
[----:B------:R-:W-:Y:S02]  /*35a40*/  IMAD.U32 R11, RZ, RZ, UR9 ;  /* 0x00000009ff0b7e24 */ /* 0x000fe4000f8e00ff */
[----:B------:R-:W-:Y:S02]  /*35a50*/  IMAD.MOV.U32 R8, RZ, RZ, 0x70 ;  /* 0x00000070ff087424 */ /* 0x000fe400078e00ff */
[----:B0-----:R-:W-:Y:S02]  /*35a60*/  IMAD.MOV.U32 R12, RZ, RZ, 0x1 ;  /* 0x00000001ff0c7424 */ /* 0x001fe400078e00ff */
[----:B------:R-:W-:-:S07]  /*35a70*/  IMAD.MOV.U32 R13, RZ, RZ, RZ ;  /* 0x000000ffff0d7224 */ /* 0x000fce00078e00ff */
[----:B------:R-:W-:-:S07]  /*35a80*/  LEPC R20, `(.L_x_13248) ;  /* 0x000000001014794e */ /* 0x000fce0000000000 */
[----:B-123--:R-:W-:Y:S05]  /*35a90*/  CALL.ABS.NOINC R2 ;  /* 0x0000000002007343 */ /* 0x00efea0003c00000 */
.L_x_13248:
[----:B------:R-:W-:Y:S05]  /*35aa0*/  BSYNC B6 ;  /* 0x0000000000067941 */ /* 0x000fea0003800000 */
.L_x_13247:
[----:B-1----:R-:W3:Y:S01]  /*35ab0*/  LDL R0, [R1+0x468] ;  /* 0x0004680001007983 */ /* 0x002ee20000100800 */
[----:B------:R-:W1:Y:S01]  /*35ac0*/  LDC R6, c[0x0][0x448] ;  /* 0x00011200ff067b82 */ /* 0x000e620000000800 */
[----:B------:R-:W-:Y:S02]  /*35ad0*/  ULDC.64 UR4, c[0x0][0x298] ;  /* 0x0000a60000047ab9 */ /* 0x000fe40000000a00 */
[----:B------:R-:W4:Y:S04]  /*35ae0*/  LDL R21, [R1+0x474] ;  /* 0x0004740001157983 */ /* 0x000f280000100800 */
[----:B------:R-:W2:Y:S04]  /*35af0*/  LDL R20, [R1+0x44c] ;  /* 0x00044c0001147983 */ /* 0x000ea80000100800 */
[----:B------:R0:W5:Y:S01]  /*35b00*/  LDL R9, [R1+0x440] ;  /* 0x0004400001097983 */ /* 0x0001620000100800 */
[----:B------:R-:W0:Y:S01]  /*35b10*/  S2R R2, SR_TID.X ;  /* 0x0000000000027919 */ /* 0x000e220000002100 */
[----:B------:R-:W0:Y:S01]  /*35b20*/  S2R R5, SR_TID.X ;  /* 0x0000000000057919 */ /* 0x000e220000002100 */
[----:B-1----:R-:W-:-:S13]  /*35b30*/  ISETP.NE.AND P0, PT, R6, 0x1, PT ;  /* 0x000000010600780c */ /* 0x002fda0003f05270 */
[----:B------:R-:W1:Y:S01]  /*35b40*/  @P0 LDC R3, c[0x0][0x44c] ;  /* 0x00011300ff030b82 */ /* 0x000e620000000800 */
[----:B0-----:R-:W-:-:S04]  /*35b50*/  LOP3.LUT R2, R2, 0x7f, RZ, 0xc0, !PT ;  /* 0x0000007f02027812 */ /* 0x001fc800078ec0ff */
[----:B------:R-:W-:Y:S01]  /*35b60*/  SHF.R.U32.HI R2, RZ, 0x3, R2 ;  /* 0x00000003ff027819 */ /* 0x000fe20000011602 */
[----:B------:R-:W-:-:S05]  /*35b70*/  IMAD.SHL.U32 R7, R5, 0x8, RZ ;  /* 0x0000000805077824 */ /* 0x000fca00078e00ff */
[----:B------:R-:W-:Y:S01]  /*35b80*/  LOP3.LUT R7, R7, 0x38, RZ, 0xc0, !PT ;  /* 0x0000003807077812 */ /* 0x000fe200078ec0ff */
[----:B---3--:R-:W-:Y:S02]  /*35b90*/  IMAD.MOV.U32 R4, RZ, RZ, R0 ;  /* 0x000000ffff047224 */ /* 0x008fe400078e0000 */
[----:B------:R-:W0:Y:S02]  /*35ba0*/  S2R R0, SR_TID.X ;  /* 0x0000000000007919 */ /* 0x000e240000002100 */
[----:B------:R-:W-:-:S04]  /*35bb0*/  IMAD R4, R4, UR4, RZ ;  /* 0x0000000404047c24 */ /* 0x000fc8000f8e02ff */
[----:B------:R-:W-:Y:S02]  /*35bc0*/  IMAD R4, R37, UR5, R4 ;  /* 0x0000000525047c24 */ /* 0x000fe4000f8e0204 */
[----:B0-----:R-:W-:-:S05]  /*35bd0*/  IMAD.SHL.U32 R0, R0, 0x10, RZ ;  /* 0x0000001000007824 */ /* 0x001fca00078e00ff */
[----:B------:R-:W-:Y:S02]  /*35be0*/  LOP3.LUT R0, R2, 0x70, R0, 0xf8, !PT ;  /* 0x0000007002007812 */ /* 0x000fe400078ef800 */
[----:B------:R-:W0:Y:S03]  /*35bf0*/  @P0 LDC R2, c[0x0][0x450] ;  /* 0x00011400ff020b82 */ /* 0x000e260000000800 */
[----:B------:R-:W-:-:S04]  /*35c00*/  IMAD.IADD R36, R0, 0x1, R35 ;  /* 0x0000000100247824 */ /* 0x000fc800078e0223 */
[----:B-1----:R-:W-:-:S04]  /*35c10*/  @P0 IMAD.HI.U32 R3, R36, R3, RZ ;  /* 0x0000000324030227 */ /* 0x002fc800078e00ff */
        /* <DEDUP_REMOVED lines=8> */
[----:B----4-:R-:W-:Y:S02]  /*35ca0*/  IMAD R4, R21, UR4, RZ ;  /* 0x0000000415047c24 */ /* 0x010fe4000f8e02ff */
[----:B--2---:R-:W-:-:S04]  /*35cb0*/  IMAD.WIDE.U32 R2, R20, UR4, R2 ;  /* 0x0000000414027c25 */ /* 0x004fc8000f8e0002 */
        /* <DEDUP_REMOVED lines=8> */
[----:B------:R-:W-:Y:S02]  /*35d40*/  IMAD.MOV R0, RZ, RZ, -R0 ;  /* 0x000000ffff007224 */ /* 0x000fe400078e0a00 */
[----:B------:R-:W-:Y:S02]  /*35d50*/  IMAD.IADD R3, R3, 0x1, R4 ;  /* 0x0000000103037824 */ /* 0x000fe400078e0204 */
[----:B------:R-:W-:-:S04]  /*35d60*/  IMAD R0, R6, R0, R36 ;  /* 0x0000000006007224 */ /* 0x000fc800078e0224 */
[----:B------:R-:W-:Y:S01]  /*35d70*/  IMAD.WIDE.U32 R2, R0, UR4, R2 ;  /* 0x0000000400027c25 */ /* 0x000fe2000f8e0002 */
[----:B------:R-:W-:-:S05]  /*35d80*/  SHF.R.S32.HI R4, RZ, 0x1f, R0 ;  /* 0x0000001fff047819 */ /* 0x000fca0000011400 */
        /* <DEDUP_REMOVED lines=19> */
[----:B------:R2:W-:Y:S04]  /*35ec0*/  STL [R1+0x458], R6 ;  /* 0x0004580601007387 */ /* 0x0005e80000100800 */
[----:B------:R-:W-:Y:S05]  /*35ed0*/  STL [R1+0x464], R8 ;  /* 0x0004640801007387 */ /* 0x000fea0000100800 */
        /* <DEDUP_REMOVED lines=71> */
.L_x_13443:
[----:B0-2---:R-:W-:-:S05]  /*36350*/  VIADD R4, R35, 0x70 ;  /* 0x0000007023047836 */ /* 0x005fca0000000000 */
        /* <DEDUP_REMOVED lines=10> */
.L_x_13250:
        /* <DEDUP_REMOVED lines=28> */
.L_x_13252:
[----:B------:R-:W-:Y:S05]  /*365c0*/  BSYNC B6 ;  /* 0x0000000000067941 */ /* 0x000fea0003800000 */
.L_x_13251:
        /* <DEDUP_REMOVED lines=23> */
[----:B------:R-:W-:Y:S02]  /*36740*/  IMAD.SHL.U32 R20, R8, 0x8, RZ ;  /* 0x0000000808147824 */ /* 0x000fe400078e00ff */
[----:B------:R-:W-:Y:S02]  /*36750*/  IMAD.IADD R3, R3, 0x1, R0 ;  /* 0x0000000103037824 */ /* 0x000fe400078e0200 */
[----:B------:R-:W1:Y:S01]  /*36760*/  @P0 LDC R0, c[0x0][0x44c] ;  /* 0x00011300ff000b82 */ /* 0x000e620000000800 */
[----:B------:R-:W-:-:S04]  /*36770*/  LOP3.LUT R20, R20, 0x38, RZ, 0xc0, !PT ;  /* 0x0000003814147812 */ /* 0x000fc800078ec0ff */
[C---:B------:R-:W-:Y:S02]  /*36780*/  LOP3.LUT R10, R20.reuse, 0x40, RZ, 0xfc, !PT ;  /* 0x00000040140a7812 */ /* 0x040fe400078efcff */
[C---:B------:R-:W-:Y:S02]  /*36790*/  LOP3.LUT R9, R20.reuse, 0x80, RZ, 0xfc, !PT ;  /* 0x0000008014097812 */ /* 0x040fe400078efcff */
[----:B------:R-:W-:Y:S01]  /*367a0*/  LOP3.LUT R8, R20, 0xc0, RZ, 0xfc, !PT ;  /* 0x000000c014087812 */ /* 0x000fe200078efcff */
[----:B-1----:R-:W-:-:S05]  /*367b0*/  @P0 IMAD.HI.U32 R0, R36, R0, RZ ;  /* 0x0000000024000227 */ /* 0x002fca00078e00ff */
[----:B0-----:R-:W-:-:S04]  /*367c0*/  @P0 SHF.R.U32.HI R4, RZ, R5, R0 ;  /* 0x00000005ff040219 */ /* 0x001fc80000011600 */
        /* <DEDUP_REMOVED lines=27> */
[----:B------:R-:W5:Y:S04]  /*36980*/  LDL.LU R8, [R1+0x45c] ;  /* 0x00045c0001087983 */ /* 0x000f680000300800 */
[----:B------:R-:W-:Y:S01]  /*36990*/  SHFL.IDX PT, R2, R0, RZ, 0x181f ;  /* 0x00181fff00027589 */ /* 0x000fe200000e0000 */
[----:B--2---:R-:W-:-:S02]  /*369a0*/  IMAD R5, R11, R6, RZ ;  /* 0x000000060b057224 */ /* 0x004fc400078e02ff */
[----:B---3--:R-:W-:Y:S02]  /*369b0*/  IMAD.MOV.U32 R11, RZ, RZ, R3 ;  /* 0x000000ffff0b7224 */ /* 0x008fe400078e0003 */
[----:B------:R-:W0:Y:S01]  /*369c0*/  SHFL.IDX PT, R3, R4, RZ, 0x181f ;  /* 0x00181fff04037589 */ /* 0x000e2200000e0000 */
[----:B------:R-:W-:-:S13]  /*369d0*/  ISETP.GE.AND P0, PT, R35, R5, PT ;  /* 0x000000052300720c */ /* 0x000fda0003f06270 */
[----:B0-----:R-:W-:-:S05]  /*369e0*/  @!P0 LEA R3, P6, R7, R3, 0x1 ;  /* 0x0000000307038211 */ /* 0x001fca00078c08ff */
[----:B------:R-:W-:-:S05]  /*369f0*/  @!P0 IMAD.X R2, RZ, RZ, R2, P6 ;  /* 0x000000ffff028224 */ /* 0x000fca00030e0602 */
[----:B------:R-:W-:-:S04]  /*36a00*/  @!P0 LOP3.LUT R3, R3, R2, RZ, 0x3c, !PT ;  /* 0x0000000203038212 */ /* 0x000fc800078e3cff */
[----:B------:R-:W-:-:S04]  /*36a10*/  @!P0 LOP3.LUT R2, R3, R2, RZ, 0x3c, !PT ;  /* 0x0000000203028212 */ /* 0x000fc800078e3cff */
[----:B------:R-:W-:-:S05]  /*36a20*/  @!P0 LOP3.LUT R3, R3, R2, RZ, 0x3c, !PT ;  /* 0x0000000203038212 */ /* 0x000fca00078e3cff */
[----:B------:R-:W-:Y:S01]  /*36a30*/  @!PT LDS RZ, [RZ] ;  /* 0x00000000fffff984 */ /* 0x000fe20000000800 */
[----:B------:R-:W-:Y:S04]  /*36a40*/  @!P0 LDGSTS.E.BYPASS.LTC128B.128 [R26+0x22400], desc[UR44][R2.64], !P4 ;  /* 0x22400000021a8fae */ /* 0x000fe8000e101d6c */
[----:B------:R-:W-:Y:S04]  /*36a50*/  @!P0 LDGSTS.E.BYPASS.LTC128B.128 [R26+0x26400], desc[UR44][R2.64+0x80], !P3 ;  /* 0x26400080021a8fae */ /* 0x000fe8000d901d6c */
[----:B------:R-:W-:Y:S04]  /*36a60*/  @!P0 LDGSTS.E.BYPASS.LTC128B.128 [R26+0x2a400], desc[UR44][R2.64+0x100], !P2 ;  /* 0x2a400100021a8fae */ /* 0x000fe8000d101d6c */
[----:B------:R0:W-:Y:S01]  /*36a70*/  @!P0 LDGSTS.E.BYPASS.LTC128B.128 [R26+0x2e400], desc[UR44][R2.64+0x180], !P1 ;  /* 0x2e400180021a8fae */ /* 0x0001e2000c901d6c */
[----:B----4-:R-:W-:Y:S01]  /*36a80*/  ISETP.GE.AND P0, PT, R10, R5, PT ;  /* 0x000000050a00720c */ /* 0x010fe20003f06270 */
[----:B-----5:R-:W-:-:S02]  /*36a90*/  IMAD.MOV.U32 R10, RZ, RZ, R9 ;  /* 0x000000ffff0a7224 */ /* 0x020fc400078e0009 */
[----:B------:R-:W2:Y:S04]  /*36aa0*/  LDL.LU R9, [R1+0x46c] ;  /* 0x00046c0001097983 */ /* 0x000ea80000300800 */
[----:B0-----:R-:W0:Y:S04]  /*36ab0*/  SHFL.IDX PT, R2, R4, 0x1, 0x181f ;  /* 0x00381f0004027f89 */ /* 0x001e2800000e0000 */
[----:B------:R-:W1:Y:S02]  /*36ac0*/  SHFL.IDX PT, R6, R0, 0x1, 0x181f ;  /* 0x00381f0000067f89 */ /* 0x000e6400000e0000 */
[----:B0-----:R-:W-:-:S05]  /*36ad0*/  @!P0 LEA R2, P6, R7, R2, 0x1 ;  /* 0x0000000207028211 */ /* 0x001fca00078c08ff */
[----:B-1----:R-:W-:-:S05]  /*36ae0*/  @!P0 IMAD.X R3, RZ, RZ, R6, P6 ;  /* 0x000000ffff038224 */ /* 0x002fca00030e0606 */
[----:B------:R-:W-:Y:S04]  /*36af0*/  @!P0 LDGSTS.E.BYPASS.LTC128B.128 [R26+0x22c00], desc[UR44][R2.64], !P4 ;  /* 0x22c00000021a8fae */ /* 0x000fe8000e101d6c */
[----:B------:R-:W-:Y:S04]  /*36b00*/  @!P0 LDGSTS.E.BYPASS.LTC128B.128 [R26+0x26c00], desc[UR44][R2.64+0x80], !P3 ;  /* 0x26c00080021a8fae */ /* 0x000fe8000d901d6c */
[----:B------:R-:W-:Y:S04]  /*36b10*/  @!P0 LDGSTS.E.BYPASS.LTC128B.128 [R26+0x2ac00], desc[UR44][R2.64+0x100], !P2 ;  /* 0x2ac00100021a8fae */ /* 0x000fe8000d101d6c */
[----:B------:R0:W-:Y:S01]  /*36b20*/  @!P0 LDGSTS.E.BYPASS.LTC128B.128 [R26+0x2ec00], desc[UR44][R2.64+0x180], !P1 ;  /* 0x2ec00180021a8fae */ /* 0x0001e2000c901d6c */
[----:B------:R-:W-:-:S03]  /*36b30*/  ISETP.GE.AND P0, PT, R8, R5, PT ;  /* 0x000000050800720c */ /* 0x000fc60003f06270 */
[----:B------:R-:W3:Y:S04]  /*36b40*/  LDL.LU R8, [R1+0x470] ;  /* 0x0004700001087983 */ /* 0x000ee80000300800 */
[----:B0-----:R-:W0:Y:S04]  /*36b50*/  SHFL.IDX PT, R2, R4, 0x2, 0x181f ;  /* 0x00581f0004027f89 */ /* 0x001e2800000e0000 */
[----:B------:R-:W1:Y:S02]  /*36b60*/  SHFL.IDX PT, R6, R0, 0x2, 0x181f ;  /* 0x00581f0000067f89 */ /* 0x000e6400000e0000 */
[----:B0-----:R-:W-:-:S05]  /*36b70*/  @!P0 LEA R2, P6, R7, R2, 0x1 ;  /* 0x0000000207028211 */ /* 0x001fca00078c08ff */
[----:B-1----:R-:W-:-:S05]  /*36b80*/  @!P0 IMAD.X R3, RZ, RZ, R6, P6 ;  /* 0x000000ffff038224 */ /* 0x002fca00030e0606 */
        /* <DEDUP_REMOVED lines=42> */
.L_x_13461:
        /* <DEDUP_REMOVED lines=13> */
.L_x_13255:
[----:B------:R-:W-:Y:S05]  /*36f00*/  BSYNC B0 ;  /* 0x0000000000007941 */ /* 0x000fea0003800000 */
.L_x_13254:
[----:B------:R-:W-:Y:S01]  /*36f10*/  NOP ;  /* 0x0000000000007918 */ /* 0x000fe20000000000 */
[----:B------:R-:W-:-:S13]  /*36f20*/  PLOP3.LUT P0, PT, PT, PT, PT, 0x80, 0x0 ;  /* 0x000000000000781c */ /* 0x000fda0003f0f070 */
.L_x_13256:
        /* <DEDUP_REMOVED lines=18> */
.L_x_13462:
[----:B------:R-:W-:Y:S05]  /*37050*/  BSYNC B0 ;  /* 0x0000000000007941 */ /* 0x000fea0003800000 */
.L_x_13257:
[----:B------:R-:W-:-:S05]  /*37060*/  IMAD.U32 R2, RZ, RZ, UR40 ;  /* 0x00000028ff027e24 */ /* 0x000fca000f8e00ff */
[----:B------:R-:W-:-:S13]  /*37070*/  ISETP.NE.AND P0, PT, R2, 0x3, PT ;  /* 0x000000030200780c */ /* 0x000fda0003f05270 */
[----:B------:R-:W-:Y:S05]  /*37080*/  @!P0 BRA `(.L_x_13259) ;  /* 0x0000000000048947 */ /* 0x000fea0003800000 */
[----:B------:R-:W-:Y:S01]  /*37090*/  BPT.TRAP 0x1 ;  /* 0x000000040000795c */ /* 0x000fe20000300000 */
.L_x_13259:
[----:B0-----:R-:W-:Y:S01]  /*370a0*/  SHF.L.U32 R0, R27, 0x1f, RZ ;  /* 0x0000001f1b007819 */ /* 0x001fe200000006ff */
[----:B------:R-:W-:Y:S03]  /*370b0*/  BSSY B0, `(.L_x_13260) ;  /* 0x0000003000007945 */ /* 0x000fe60003800000 */
[----:B------:R-:W0:Y:S02]  /*370c0*/  SYNCS.PHASECHK.TRANS64.TRYWAIT P0, [R17+URZ+0x32460], R0 ;  /* 0x03246000110075a7 */ /* 0x000e24000800017f */
[----:B0-----:R-:W-:Y:S05]  /*370d0*/  @!P0 BRA `(.L_x_13261) ;  /* 0x0000006c00a88947 */ /* 0x001fea0003800000 */
.L_x_13463:
[----:B------:R-:W-:Y:S05]  /*370e0*/  BSYNC B0 ;  /* 0x0000000000007941 */ /* 0x000fea0003800000 */
.L_x_13260:
[----:B------:R-:W0:Y:S01]  /*370f0*/  LDL.LU R3, [R1+0x484] ;  /* 0x0004840001037983 */ /* 0x000e220000300800 */
[----:B------:R-:W-:Y:S01]  /*37100*/  ULDC.64 UR4, c[0x0][0x328] ;  /* 0x0000ca0000047ab9 */ /* 0x000fe20000000a00 */
[----:B------:R-:W-:Y:S02]  /*37110*/  ULDC.64 UR6, c[0x0][0x318] ;  /* 0x0000c60000067ab9 */ /* 0x000fe40000000a00 */
[----:B------:R-:W3:Y:S04]  /*37120*/  LDL.LU R2, [R1+0x448] ;  /* 0x0004480001027983 */ /* 0x000ee80000300800 */
[----:B------:R-:W4:Y:S04]  /*37130*/  LDL.LU R7, [R1+0x488] ;  /* 0x0004880001077983 */ /* 0x000f280000300800 */
[----:B--2---:R-:W2:Y:S04]  /*37140*/  LDL.LU R6, [R1+0x444] ;  /* 0x0004440001067983 */ /* 0x004ea80000300800 */
[----:B------:R-:W5:Y:S01]  /*37150*/  LDL.LU R4, [R1+0x49c] ;  /* 0x00049c0001047983 */ /* 0x000f620000300800 */
[----:B------:R-:W-:-:S02]  /*37160*/  LOP3.LUT P3, RZ, R22, 0x10, RZ, 0xc0, !PT ;  /* 0x0000001016ff7812 */ /* 0x000fc4000786c0ff */
[C---:B------:R-:W-:Y:S02]  /*37170*/  LOP3.LUT P2, RZ, R22.reuse, 0x8, RZ, 0xc0, !PT ;  /* 0x0000000816ff7812 */ /* 0x040fe4000784c0ff */
[C---:B------:R-:W-:Y:S02]  /*37180*/  LOP3.LUT P1, RZ, R22.reuse, 0x4, RZ, 0xc0, !PT ;  /* 0x0000000416ff7812 */ /* 0x040fe4000782c0ff */
[----:B------:R-:W-:Y:S01]  /*37190*/  LOP3.LUT P4, RZ, R22, 0x1, RZ, 0xc0, !PT ;  /* 0x0000000116ff7812 */ /* 0x000fe2000788c0ff */
[----:B0-----:R-:W-:-:S04]  /*371a0*/  IMAD R0, R3, UR4, RZ ;  /* 0x0000000403007c24 */ /* 0x001fc8000f8e02ff */
[C---:B---3--:R-:W-:Y:S02]  /*371b0*/  IMAD R5, R2.reuse, UR5, R0 ;  /* 0x0000000502057c24 */ /* 0x048fe4000f8e0200 */
[----:B------:R-:W-:Y:S01]  /*371c0*/  IMAD.WIDE.U32 R2, R2, UR4, RZ ;  /* 0x0000000402027c25 */ /* 0x000fe2000f8e00ff */
[----:B------:R-:W-:-:S03]  /*371d0*/  ULDC.64 UR4, c[0x0][0x338] ;  /* 0x0000ce0000047ab9 */ /* 0x000fc60000000a00 */
[----:B------:R-:W-:Y:S02]  /*371e0*/  IMAD.IADD R3, R3, 0x1, R5 ;  /* 0x0000000103037824 */ /* 0x000fe400078e0205 */
[----:B----4-:R-:W-:Y:S01]  /*371f0*/  IMAD R0, R7, UR4, RZ ;  /* 0x0000000407007c24 */ /* 0x010fe2000f8e02ff */
[----:B------:R-:W-:Y:S01]  /*37200*/  SEL R7, RZ, 0x8, P1 ;  /* 0x00000008ff077807 */ /* 0x000fe20000800000 */
[----:B--2---:R-:W-:-:S04]  /*37210*/  IMAD.WIDE.U32 R2, R6, UR4, R2 ;  /* 0x0000000406027c25 */ /* 0x004fc8000f8e0002 */
        /* <DEDUP_REMOVED lines=84> */
.L_x_13477:
        /* <DEDUP_REMOVED lines=15> */
.L_x_13263:
        /* <DEDUP_REMOVED lines=11> */
.L_x_13264:
[----:B------:R-:W2:Y:S01]  /*37900*/  LDL.LU R2, [R1+0x47c] ;  /* 0x00047c0001027983 */ /* 0x000ea20000300800 */
[----:B------:R0:W-:Y:S01]  /*37910*/  SYNCS.ARRIVE.TRANS64.A1T0 RZ, [R17+URZ+0x32450], RZ ;  /* 0x032450ff11ff79a7 */ /* 0x0001e2000810003f */
[----:B------:R-:W-:Y:S01]  /*37920*/  BSSY B0, `(.L_x_13265) ;  /* 0x00000dc000007945 */ /* 0x000fe20003800000 */
[----:B--2---:R-:W-:-:S05]  /*37930*/  VIADD R10, R2, 0xfffffffe ;  /* 0xfffffffe020a7836 */ /* 0x004fca0000000000 */
[----:B------:R-:W-:-:S13]  /*37940*/  ISETP.GE.AND P0, PT, R10, R32, PT ;  /* 0x000000200a00720c */ /* 0x000fda0003f06270 */
[----:B0-----:R-:W-:Y:S05]  /*37950*/  @!P0 BRA `(.L_x_13266) ;  /* 0x0000000c00608947 */ /* 0x001fea0003800000 */
.L_x_13279:
        /* <DEDUP_REMOVED lines=31> */
[----:B------:R-:W-:Y:S01]  /*37b50*/  ISETP.NE.AND P1, PT, R12, 0x3, PT ;  /* 0x000000030c00780c */ /* 0x000fe20003f25270 */
[----:B------:R-:W-:Y:S01]  /*37b60*/  IMAD.MOV.U32 R3, RZ, RZ, R10 ;  /* 0x000000ffff037224 */ /* 0x000fe200078e000a */
[----:B------:R-:W-:Y:S01]  /*37b70*/  SEL R2, RZ, 0x1, P0 ;  /* 0x00000001ff027807 */ /* 0x000fe20000000000 */
[----:B------:R-:W-:Y:S01]  /*37b80*/  IMAD.MOV R5, RZ, RZ, -R11 ;  /* 0x000000ffff057224 */ /* 0x000fe200078e0a0b */
[----:B------:R-:W-:Y:S05]  /*37b90*/  YIELD ;  /* 0x0000000000007946 */ /* 0x000fea0003800000 */
[----:B------:R-:W-:Y:S01]  /*37ba0*/  SEL R25, R25, RZ, P0 ;  /* 0x000000ff19197207 */ /* 0x000fe20000000000 */
[----:B------:R-:W-:Y:S01]  /*37bb0*/  IMAD R5, R8, R5, R9 ;  /* 0x0000000508057224 */ /* 0x000fe200078e0209 */
[----:B------:R-:W-:Y:S01]  /*37bc0*/  LOP3.LUT R27, R27, R2, RZ, 0x3c, !PT ;  /* 0x000000021b1b7212 */ /* 0x000fe200078e3cff */
[----:B------:R-:W-:Y:S01]  /*37bd0*/  VIADD R10, R10, 0xffffffff ;  /* 0xffffffff0a0a7836 */ /* 0x000fe20000000000 */
[----:B------:R-:W-:Y:S01]  /*37be0*/  ISETP.GT.AND P2, PT, R3, R32, PT ;  /* 0x000000200300720c */ /* 0x000fe20003f44270 */
[----:B0-----:R-:W-:-:S12]  /*37bf0*/  @!P1 BRA `(.L_x_13267) ;  /* 0x0000000000049947 */ /* 0x001fd80003800000 */
[----:B------:R-:W-:Y:S01]  /*37c00*/  BPT.TRAP 0x1 ;  /* 0x000000040000795c */ /* 0x000fe20000300000 */
.L_x_13267:
[----:B------:R-:W-:Y:S01]  /*37c10*/  IMAD R6, R25, 0x8, R23 ;  /* 0x0000000819067824 */ /* 0x000fe200078e0217 */
[----:B------:R-:W-:Y:S01]  /*37c20*/  SHF.L.U32 R21, R27, 0x1f, RZ ;  /* 0x0000001f1b157819 */ /* 0x000fe200000006ff */
[----:B------:R-:W-:Y:S01]  /*37c30*/  BSSY B1, `(.L_x_13268) ;  /* 0x0000004000017945 */ /* 0x000fe20003800000 */
[----:B------:R-:W-:Y:S02]  /*37c40*/  SHF.R.S32.HI R17, RZ, 0x1f, R5 ;  /* 0x0000001fff117819 */ /* 0x000fe40000011405 */
[----:B------:R-:W0:Y:S02]  /*37c50*/  SYNCS.PHASECHK.TRANS64.TRYWAIT P0, [R6+URZ+0x32440], R21 ;  /* 0x03244015060075a7 */ /* 0x000e24000800017f */
[----:B0-----:R-:W-:Y:S05]  /*37c60*/  @!P0 BRA `(.L_x_13269) ;  /* 0x0000006c00188947 */ /* 0x001fea0003800000 */
.L_x_13478:
[----:B------:R-:W-:Y:S05]  /*37c70*/  BSYNC B1 ;  /* 0x0000000000017941 */ /* 0x000fea0003800000 */
.L_x_13268:
        /* <DEDUP_REMOVED lines=50> */
.L_x_13492:
        /* <DEDUP_REMOVED lines=8> */
.L_x_13271:
        /* <DEDUP_REMOVED lines=11> */
.L_x_13272:
[----:B------:R2:W-:Y:S01]  /*380d0*/  SYNCS.ARRIVE.TRANS64.A1T0 RZ, [R6+URZ+0x32430], RZ ;  /* 0x032430ff06ff79a7 */ /* 0x0005e2000810003f */
[----:B------:R-:W-:Y:S05]  /*380e0*/  @!P3 BRA `(.L_x_13273) ;  /* 0x000000000004b947 */ /* 0x000fea0003800000 */
[----:B------:R-:W-:Y:S01]  /*380f0*/  BPT.TRAP 0x1 ;  /* 0x000000040000795c */ /* 0x000fe20000300000 */
.L_x_13273:
[----:B------:R-:W3:Y:S01]  /*38100*/  SYNCS.PHASECHK.TRANS64.TRYWAIT P0, [R6+URZ+0x32460], R21 ;  /* 0x03246015060075a7 */ /* 0x000ee2000800017f */
[----:B------:R-:W-:Y:S04]  /*38110*/  BSSY B1, `(.L_x_13274) ;  /* 0x0000002000017945 */ /* 0x000fe80003800000 */
[----:B---3--:R-:W-:Y:S05]  /*38120*/  @!P0 BRA `(.L_x_13275) ;  /* 0x0000006c00a08947 */ /* 0x008fea0003800000 */
.L_x_13493:
[----:B------:R-:W-:Y:S05]  /*38130*/  BSYNC B1 ;  /* 0x0000000000017941 */ /* 0x000fea0003800000 */
.L_x_13274:
[----:B------:R-:W-:Y:S01]  /*38140*/  ULDC.64 UR4, c[0x0][0x328] ;  /* 0x0000ca0000047ab9 */ /* 0x000fe20000000a00 */
[----:B------:R-:W-:Y:S01]  /*38150*/  ULDC.64 UR6, c[0x0][0x318] ;  /* 0x0000c60000067ab9 */ /* 0x000fe20000000a00 */
[----:B------:R-:W-:Y:S01]  /*38160*/  IMAD R2, R17, UR4, RZ ;  /* 0x0000000411027c24 */ /* 0x000fe2000f8e02ff */
[C---:B------:R-:W-:Y:S01]  /*38170*/  LOP3.LUT P5, RZ, R22.reuse, 0x1, RZ, 0xc0, !PT ;  /* 0x0000000116ff7812 */ /* 0x040fe200078ac0ff */
[----:B-1----:R-:W-:Y:S01]  /*38180*/  IMAD R8, R25, 0x6000, R30 ;  /* 0x0000600019087824 */ /* 0x002fe200078e021e */
        /* <DEDUP_REMOVED lines=61> */
.L_x_13507:
        /* <DEDUP_REMOVED lines=11> */
.L_x_13277:
        /* <DEDUP_REMOVED lines=11> */
.L_x_13278:
[----:B------:R0:W-:Y:S01]  /*386c0*/  SYNCS.ARRIVE.TRANS64.A1T0 RZ, [R6+URZ+0x32450], RZ ;  /* 0x032450ff06ff79a7 */ /* 0x0001e2000810003f */
[----:B------:R-:W-:Y:S05]  /*386d0*/  @P2 BRA `(.L_x_13279) ;  /* 0xfffffff000a02947 */ /* 0x000fea000383ffff */
.L_x_13266:
[----:B------:R-:W-:Y:S05]  /*386e0*/  BSYNC B0 ;  /* 0x0000000000007941 */ /* 0x000fea0003800000 */
.L_x_13265:
        /* <DEDUP_REMOVED lines=20> */
.L_x_13281:
[----:B------:R-:W-:Y:S05]  /*38830*/  BSYNC B0 ;  /* 0x0000000000007941 */ /* 0x000fea0003800000 */
.L_x_13280:
[----:B------:R-:W-:Y:S02]  /*38840*/  LOP3.LUT R27, R27, R0, RZ, 0x3c, !PT ;  /* 0x000000001b1b7212 */ /* 0x000fe400078e3cff */
[----:B------:R-:W-:-:S07]  /*38850*/  SEL R25, R25, RZ, P0 ;  /* 0x000000ff19197207 */ /* 0x000fce0000000000 */
.L_x_13234:
[----:B------:R-:W-:Y:S05]  /*38860*/  BSYNC B7 ;  /* 0x0000000000077941 */ /* 0x000fea0003800000 */
.L_x_13232:
        /* <DEDUP_REMOVED lines=8> */
[----:B------:R4:W0:Y:S01]  /*388f0*/  LDS.128 R16, [R23+0x324d0] ;  /* 0x0324d00017107984 */ /* 0x0008220000000c00 */
[----:B------:R-:W-:Y:S06]  /*38900*/  BAR.ARV 0x4, 0x180 ;  /* 0x0106000000007b1d */ /* 0x000fec0000002000 */
[----:B------:R-:W-:Y:S05]  /*38910*/  BRA `(.L_x_13283) ;  /* 0x0000000c00d47947 */ /* 0x000fea0003800000 */
.L_x_13282:
        /* <DEDUP_REMOVED lines=9> */
[----:B------:R-:W5:Y:S01]  /*389b0*/  @!P1 LDC.64 R4, c[0x0][0xd78] ;  /* 0x00035e00ff049b82 */ /* 0x000f620000000a00 */
[----:B----4-:R-:W-:-:S05]  /*389c0*/  @!P1 IMAD.WIDE R2, R7, 0x4, R2 ;  /* 0x0000000407029825 */ /* 0x010fca00078e0202 */
[----:B0123--:R5:W2:Y:S02]  /*389d0*/  @!P1 LDG.E R6, desc[UR44][R2.64] ;  /* 0x0000002c02069981 */ /* 0x00faa4000c1e1900 */
[----:B-----5:R-:W-:-:S05]  /*389e0*/  @!P1 IMAD.WIDE R2, R7, 0x4, R4 ;  /* 0x0000000407029825 */ /* 0x020fca00078e0204 */
        /* <DEDUP_REMOVED lines=30> */
.L_x_13517:
[----:B------:R-:W-:Y:S02]  /*38bd0*/  ULDC UR4, c[0x0][0xd38] ;  /* 0x00034e0000047ab9 */ /* 0x000fe40000000800 */
[----:B------:R-:W-:-:S04]  /*38be0*/  IMAD.U32 R5, RZ, RZ, UR4 ;  /* 0x00000004ff057e24 */ /* 0x000fc8000f8e00ff */
[----:B-1----:R-:W-:-:S04]  /*38bf0*/  IMAD R14, R14, R5, RZ ;  /* 0x000000050e0e7224 */ /* 0x002fc800078e02ff */
[----:B------:R-:W-:-:S05]  /*38c00*/  IMAD.IADD R7, R7, 0x1, R14 ;  /* 0x0000000107077824 */ /* 0x000fca00078e020e */
[----:B------:R-:W-:-:S13]  /*38c10*/  ISETP.GT.AND P6, PT, R7, R0, PT ;  /* 0x000000000700720c */ /* 0x000fda0003fc4270 */
[----:B------:R-:W-:Y:S05]  /*38c20*/  @P6 BRA `(.L_x_13285) ;  /* 0x0000000000a46947 */ /* 0x000fea0003800000 */
.L_x_13288:
        /* <DEDUP_REMOVED lines=35> */
.L_x_13525:
[----:B------:R-:W-:Y:S02]  /*38e60*/  ULDC UR4, c[0x0][0xd38] ;  /* 0x00034e0000047ab9 */ /* 0x000fe40000000800 */
[----:B------:R-:W-:-:S04]  /*38e70*/  IMAD.U32 R5, RZ, RZ, UR4 ;  /* 0x00000004ff057e24 */ /* 0x000fc8000f8e00ff */
[----:B-1----:R-:W-:-:S04]  /*38e80*/  IMAD R14, R14, R5, RZ ;  /* 0x000000050e0e7224 */ /* 0x002fc800078e02ff */
[----:B------:R-:W-:-:S05]  /*38e90*/  IMAD.IADD R7, R14, 0x1, R7 ;  /* 0x000000010e077824 */ /* 0x000fca00078e0207 */
[----:B------:R-:W-:-:S13]  /*38ea0*/  ISETP.GT.AND P6, PT, R7, R0, PT ;  /* 0x000000000700720c */ /* 0x000fda0003fc4270 */
[----:B------:R-:W-:Y:S05]  /*38eb0*/  @!P6 BRA `(.L_x_13288) ;  /* 0xfffffffc005ce947 */ /* 0x000fea000383ffff */
.L_x_13285:
        /* <DEDUP_REMOVED lines=10> */
.L_x_13530:
[----:B------:R-:W-:-:S13]  /*38f60*/  ISETP.NE.AND P0, PT, R3, RZ, PT ;  /* 0x000000ff0300720c */ /* 0x000fda0003f05270 */
[----:B------:R-:W-:Y:S05]  /*38f70*/  @!P0 BRA `(.L_x_13290) ;  /* 0x0000000000108947 */ /* 0x000fea0003800000 */
[----:B------:R-:W-:Y:S01]  /*38f80*/  UMOV UR4, 0xffffffff ;  /* 0xffffffff00047882 */ /* 0x000fe20000000000 */
[----:B-1----:R-:W-:Y:S02]  /*38f90*/  VIADD R12, R12, 0xffffffff ;  /* 0xffffffff0c0c7836 */ /* 0x002fe40000000000 */
[----:B------:R-:W-:Y:S05]  /*38fa0*/  BRA.DIV UR4, `(.L_x_13291) ;  /* 0x00000072042c7947 */ /* 0x000fea000b800000 */
[----:B------:R4:W1:Y:S02]  /*38fb0*/  SHFL.IDX PT, R6, R2, R12, 0x1f ;  /* 0x00001f0c02067589 */ /* 0x00086400000e0000 */
.L_x_13290:
        /* <DEDUP_REMOVED lines=59> */
.L_x_13292:
        /* <DEDUP_REMOVED lines=60> */
.L_x_13293:
[----:B------:R-:W-:-:S05]  /*39730*/  LOP3.LUT R2, RZ, R2, RZ, 0x33, !PT ;  /* 0x00000002ff027212 */ /* 0x000fca00078e33ff */
[----:B------:R-:W-:Y:S01]  /*39740*/  IMAD.IADD R17, R17, 0x1, R2 ;  /* 0x0000000111117824 */ /* 0x000fe200078e0202 */
[----:B------:R-:W-:Y:S06]  /*39750*/  BRA `(.L_x_13294) ;  /* 0x00000000001c7947 */ /* 0x000fec0003800000 */
.L_x_13286:
[----:B------:R-:W-:Y:S01]  /*39760*/  UMOV UR4, URZ ;  /* 0x0000003f00047c82 */ /* 0x000fe20008000000 */
[----:B------:R-:W-:Y:S01]  /*39770*/  UMOV UR5, URZ ;  /* 0x0000003f00057c82 */ /* 0x000fe20008000000 */
[----:B------:R-:W-:Y:S01]  /*39780*/  ULDC UR6, c[0x0][0xd3c] ;  /* 0x00034f0000067ab9 */ /* 0x000fe20000000800 */
[----:B------:R-:W-:Y:S02]  /*39790*/  IMAD.MOV.U32 R16, RZ, RZ, R0 ;  /* 0x000000ffff107224 */ /* 0x000fe400078e0000 */
[----:B------:R-:W-:Y:S02]  /*397a0*/  IMAD.U32 R17, RZ, RZ, UR4 ;  /* 0x00000004ff117e24 */ /* 0x000fe4000f8e00ff */
[----:B------:R-:W-:Y:S02]  /*397b0*/  IMAD.U32 R18, RZ, RZ, UR5 ;  /* 0x00000005ff127e24 */ /* 0x000fe4000f8e00ff */
[----:B------:R-:W-:-:S07]  /*397c0*/  IMAD.U32 R19, RZ, RZ, UR6 ;  /* 0x00000006ff137e24 */ /* 0x000fce000f8e00ff */
.L_x_13294:
        /* <DEDUP_REMOVED lines=10> */
.L_x_13283:
[----:B------:R-:W-:Y:S02]  /*39870*/  ULDC UR4, c[0x0][0xd3c] ;  /* 0x00034f0000047ab9 */ /* 0x000fe40000000800 */
[----:B0-----:R-:W-:-:S13]  /*39880*/  ISETP.GE.AND P0, PT, R19, UR4, PT ;  /* 0x0000000413007c0c */ /* 0x001fda000bf06270 */
[----:B------:R-:W-:Y:S05]  /*39890*/  @!P0 BRA `(.L_x_13295) ;  /* 0xffffff8800788947 */ /* 0x000fea000383ffff */
[----:B------:R-:W-:Y:S05]  /*398a0*/  BSYNC B8 ;  /* 0x0000000000087941 */ /* 0x000fea0003800000 */
.L_x_13170:
        /* <DEDUP_REMOVED lines=12> */
.L_x_13533:
[----:B------:R-:W-:Y:S05]  /*39970*/  BSYNC B0 ;  /* 0x0000000000007941 */ /* 0x000fea0003800000 */
.L_x_13296:
[----:B------:R-:W-:-:S03]  /*39980*/  UMOV UR4, 0xffffffff ;  /* 0xffffffff00047882 */ /* 0x000fc60000000000 */
[----:B------:R-:W-:Y:S05]  /*39990*/  BRA.DIV UR4, `(.L_x_13298) ;  /* 0x0000006604ec7947 */ /* 0x000fea000b800000 */
[----:B0-----:R-:W0:Y:S02]  /*399a0*/  S2R R0, SR_TID.X ;  /* 0x0000000000007919 */ /* 0x001e240000002100 */
[----:B0-----:R-:W-:-:S04]  /*399b0*/  SHF.R.U32.HI R0, RZ, 0x5, R0 ;  /* 0x00000005ff007819 */ /* 0x001fc80000011600 */
[----:B------:R-:W-:-:S05]  /*399c0*/  LOP3.LUT R0, R0, 0x3, RZ, 0xc0, !PT ;  /* 0x0000000300007812 */ /* 0x000fca00078ec0ff */
[----:B------:R0:W1:Y:S02]  /*399d0*/  SHFL.IDX PT, R14, R0, RZ, 0x1f ;  /* 0x00001fff000e7589 */ /* 0x00006400000e0000 */
.L_x_13536:
[----:B-1----:R-:W-:-:S13]  /*399e0*/  ISETP.NE.AND P0, PT, R14, RZ, PT ;  /* 0x000000ff0e00720c */ /* 0x002fda0003f05270 */
[----:B------:R-:W-:Y:S05]  /*399f0*/  @P0 BRA `(.L_x_12917) ;  /* 0x0000000000880947 */ /* 0x000fea0003800000 */
[----:B------:R-:W-:-:S03]  /*39a00*/  UMOV UR4, 0xffffffff ;  /* 0xffffffff00047882 */ /* 0x000fc60000000000 */
[----:B------:R-:W-:Y:S05]  /*39a10*/  BRA.DIV UR4, `(.L_x_13299) ;  /* 0x0000006a04007947 */ /* 0x000fea000b800000 */
[----:B------:R-:W-:-:S13]  /*39a20*/  ELECT P6, URZ, PT ;  /* 0x00000000003f782f */ /* 0x000fda00038c0000 */
.L_x_13539:
[----:B------:R-:W-:Y:S05]  /*39a30*/  @!P6 BRA `(.L_x_12917) ;  /* 0x000000000078e947 */ /* 0x000fea0003800000 */
[----:B------:R-:W-:-:S06]  /*39a40*/  ULOP3.LUT UR4, UR38, 0x2, URZ, 0xfc, !UPT ;  /* 0x0000000226047892 */ /* 0x000fcc000f8efc3f */
[----:B0-----:R-:W-:-:S05]  /*39a50*/  IMAD.U32 R0, RZ, RZ, UR4 ;  /* 0x00000004ff007e24 */ /* 0x001fca000f8e00ff */
[----:B------:R-:W-:-:S13]  /*39a60*/  ISETP.NE.AND P0, PT, R0, 0x3, PT ;  /* 0x000000030000780c */ /* 0x000fda0003f05270 */
[----:B------:R-:W-:Y:S05]  /*39a70*/  @!P0 BRA `(.L_x_13300) ;  /* 0x0000000000048947 */ /* 0x000fea0003800000 */
[----:B------:R-:W-:Y:S01]  /*39a80*/  BPT.TRAP 0x1 ;  /* 0x000000040000795c */ /* 0x000fe20000300000 */
.L_x_13300:
[----:B------:R-:W-:Y:S01]  /*39a90*/  IMAD R3, R25, 0x8, R5 ;  /* 0x0000000819037824 */ /* 0x000fe200078e0205 */
[----:B------:R-:W-:Y:S01]  /*39aa0*/  SHF.L.U32 R2, R27, 0x1f, RZ ;  /* 0x0000001f1b027819 */ /* 0x000fe200000006ff */
[----:B------:R-:W-:-:S03]  /*39ab0*/  VIADD R25, R25, 0x1 ;  /* 0x0000000119197836 */ /* 0x000fc60000000000 */
[----:B------:R-:W0:Y:S02]  /*39ac0*/  SYNCS.PHASECHK.TRANS64.TRYWAIT P1, [R3+URZ+0x32440], R2 ;  /* 0x03244002030075a7 */ /* 0x000e24000802017f */
[----:B------:R-:W-:-:S04]  /*39ad0*/  ISETP.NE.AND P2, PT, R25, 0x2, PT ;  /* 0x000000021900780c */ /* 0x000fc80003f45270 */
[----:B------:R-:W-:Y:S01]  /*39ae0*/  SEL R0, RZ, 0x1, P2 ;  /* 0x00000001ff007807 */ /* 0x000fe20001000000 */
[----:B0-----:R-:W-:Y:S08]  /*39af0*/  @!P1 BRA `(.L_x_13301) ;  /* 0x0000006400e89947 */ /* 0x001ff00003800000 */
.L_x_13540:
[----:B------:R-:W-:Y:S02]  /*39b00*/  SEL R25, R25, RZ, P2 ;  /* 0x000000ff19197207 */ /* 0x000fe40001000000 */
[----:B------:R-:W-:Y:S01]  /*39b10*/  LOP3.LUT R0, R27, R0, RZ, 0x3c, !PT ;  /* 0x000000001b007212 */ /* 0x000fe200078e3cff */
[----:B------:R-:W-:Y:S06]  /*39b20*/  @!P0 BRA `(.L_x_13302) ;  /* 0x0000000000048947 */ /* 0x000fec0003800000 */
[----:B------:R-:W-:Y:S01]  /*39b30*/  BPT.TRAP 0x1 ;  /* 0x000000040000795c */ /* 0x000fe20000300000 */
.L_x_13302:
[----:B------:R-:W-:Y:S01]  /*39b40*/  IMAD R25, R25, 0x8, R5 ;  /* 0x0000000819197824 */ /* 0x000fe200078e0205 */
[----:B------:R-:W-:-:S04]  /*39b50*/  SHF.L.U32 R0, R0, 0x1f, RZ ;  /* 0x0000001f00007819 */ /* 0x000fc800000006ff */
[----:B------:R-:W1:Y:S02]  /*39b60*/  SYNCS.PHASECHK.TRANS64.TRYWAIT P1, [R25+URZ+0x32440], R0 ;  /* 0x03244000190075a7 */ /* 0x000e64000802017f */
[----:B-1----:R-:W-:Y:S05]  /*39b70*/  @!P1 BRA `(.L_x_13303) ;  /* 0x0000006400dc9947 */ /* 0x002fea0003800000 */
.L_x_13541:
[----:B------:R-:W-:Y:S05]  /*39b80*/  @!P0 BRA `(.L_x_13304) ;  /* 0x0000000000048947 */ /* 0x000fea0003800000 */
[----:B------:R-:W-:Y:S01]  /*39b90*/  BPT.TRAP 0x1 ;  /* 0x000000040000795c */ /* 0x000fe20000300000 */
.L_x_13304:
[----:B------:R-:W5:Y:S02]  /*39ba0*/  SYNCS.PHASECHK.TRANS64.TRYWAIT P1, [R3+URZ+0x32460], R2 ;  /* 0x03246002030075a7 */ /* 0x000f64000802017f */
[----:B-----5:R-:W-:Y:S05]  /*39bb0*/  @!P1 BRA `(.L_x_13305) ;  /* 0x0000006400e09947 */ /* 0x020fea0003800000 */
.L_x_13542:
[----:B------:R-:W-:Y:S05]  /*39bc0*/  @!P0 BRA `(.L_x_13306) ;  /* 0x0000000000048947 */ /* 0x000fea0003800000 */
[----:B------:R-:W-:Y:S01]  /*39bd0*/  BPT.TRAP 0x1 ;  /* 0x000000040000795c */ /* 0x000fe20000300000 */
.L_x_13306:
[----:B------:R0:W0:Y:S02]  /*39be0*/  SYNCS.PHASECHK.TRANS64.TRYWAIT P0, [R25+URZ+0x32460], R0 ;  /* 0x03246000190075a7 */ /* 0x000024000800017f */
[----:B0-----:R-:W-:Y:S05]  /*39bf0*/  @!P0 NANOSLEEP.SYNCS 0x989680 ;  /* 0x009896800000895d */ /* 0x001fea0003900000 */
[----:B------:R-:W0:Y:S02]  /*39c00*/  @!P0 SYNCS.PHASECHK.TRANS64 P0, [R25+URZ+0x32460], R0 ;  /* 0x03246000190085a7 */ /* 0x000e24000800007f */
[----:B0-----:R-:W-:Y:S05]  /*39c10*/  @!P0 BRA `(.L_x_13306) ;  /* 0xfffffffc00f08947 */ /* 0x001fea000383ffff */
.L_x_12917:
[----:B------:R-:W-:Y:S05]  /*39c20*/  BSYNC B9 ;  /* 0x0000000000097941 */ /* 0x000fea0003800000 */
.L_x_12914:
[----:B------:R-:W-:Y:S05]  /*39c30*/  EXIT ;  /* 0x000000000000794d */ /* 0x000fea0003800000 */
.L_x_12945:
[----:B0-----:R0:W1:Y:S02]  /*39c40*/  SYNCS.PHASECHK.TRANS64.TRYWAIT P5, [R69+URZ+0x32490], R82 ;  /* 0x03249052450075a7 */ /* 0x00106400080a017f */
[----:B-1----:R-:W-:Y:S05]  /*39c50*/  @!P5 NANOSLEEP.SYNCS 0x989680 ;  /* 0x009896800000d95d */ /* 0x002fea0003900000 */
[----:B------:R-:W1:Y:S02]  /*39c60*/  @!P5 SYNCS.PHASECHK.TRANS64 P5, [R69+URZ+0x32490], R82 ;  /* 0x032490524500d5a7 */ /* 0x000e6400080a007f */
[----:B-1----:R-:W-:Y:S05]  /*39c70*/  @!P5 BRA `(.L_x_12945) ;  /* 0xfffffffc00f0d947 */ /* 0x002fea000383ffff */
[----:B------:R-:W-:Y:S05]  /*39c80*/  BRA `(.L_x_13307) ;  /* 0xfffffc9c00287947 */ /* 0x000fea000383ffff */
.L_x_12946:
        /* <DEDUP_REMOVED lines=8> */
.L_x_13309:
[----:B------:R-:W-:Y:S05]  /*39d10*/  BSYNC B1 ;  /* 0x0000000000017941 */ /* 0x000fea0003800000 */
.L_x_13308:
        /* <DEDUP_REMOVED lines=8> */
.L_x_13310:
[----:B------:R-:W-:Y:S05]  /*39da0*/  BRA `(.L_x_13311) ;  /* 0xfffffc9800f47947 */ /* 0x000fea000383ffff */
.L_x_12955:
        /* <DEDUP_REMOVED lines=8> */
.L_x_13313:
[----:B------:R-:W-:Y:S05]  /*39e30*/  BSYNC B1 ;  /* 0x0000000000017941 */ /* 0x000fea0003800000 */
.L_x_13312:
        /* <DEDUP_REMOVED lines=8> */
.L_x_13314:
[----:B------:R-:W-:Y:S05]  /*39ec0*/  BRA `(.L_x_13315) ;  /* 0xfffffca000907947 */ /* 0x000fea000383ffff */
.L_x_12967:
[----:B0-----:R0:W1:Y:S02]  /*39ed0*/  SYNCS.PHASECHK.TRANS64.TRYWAIT P5, [R69+URZ+0x32490], R82 ;  /* 0x03249052450075a7 */ /* 0x00106400080a017f */
[----:B-1----:R-:W-:Y:S05]  /*39ee0*/  @!P5 NANOSLEEP.SYNCS 0x989680 ;  /* 0x009896800000d95d */ /* 0x002fea0003900000 */
[----:B------:R-:W1:Y:S02]  /*39ef0*/  @!P5 SYNCS.PHASECHK.TRANS64 P5, [R69+URZ+0x32490], R82 ;  /* 0x032490524500d5a7 */ /* 0x000e6400080a007f */
[----:B-1----:R-:W-:Y:S05]  /*39f00*/  @!P5 BRA `(.L_x_12967) ;  /* 0xfffffffc00f0d947 */ /* 0x002fea000383ffff */
[----:B------:R-:W-:Y:S05]  /*39f10*/  BRA `(.L_x_13316) ;  /* 0xfffffcac00d87947 */ /* 0x000fea000383ffff */
.L_x_12968:
        /* <DEDUP_REMOVED lines=8> */
.L_x_13318:
[----:B------:R-:W-:Y:S05]  /*39fa0*/  BSYNC B1 ;  /* 0x0000000000017941 */ /* 0x000fea0003800000 */
.L_x_13317:
        /* <DEDUP_REMOVED lines=8> */
.L_x_13319:
[----:B------:R-:W-:Y:S01]  /*3a030*/  IMAD.MOV.U32 R72, RZ, RZ, R14 ;  /* 0x000000ffff487224 */ /* 0x000fe200078e000e */
[----:B------:R-:W-:Y:S06]  /*3a040*/  BRA `(.L_x_13320) ;  /* 0xfffffcac00a07947 */ /* 0x000fec000383ffff */
.L_x_12973:
        /* <DEDUP_REMOVED lines=8> */
.L_x_13322:
[----:B------:R-:W-:Y:S05]  /*3a0d0*/  BSYNC B1 ;  /* 0x0000000000017941 */ /* 0x000fea0003800000 */
.L_x_13321:
        /* <DEDUP_REMOVED lines=8> */
.L_x_13323:
[----:B------:R-:W-:Y:S05]  /*3a160*/  BRA `(.L_x_13324) ;  /* 0xfffffcb400547947 */ /* 0x000fea000383ffff */
.L_x_12978:
[----:B0-----:R0:W1:Y:S02]  /*3a170*/  SYNCS.PHASECHK.TRANS64.TRYWAIT P0, [R69+URZ+0x32490], R82 ;  /* 0x03249052450075a7 */ /* 0x001064000800017f */
[----:B-1----:R-:W-:Y:S05]  /*3a180*/  @!P0 NANOSLEEP.SYNCS 0x989680 ;  /* 0x009896800000895d */ /* 0x002fea0003900000 */
[----:B------:R-:W1:Y:S02]  /*3a190*/  @!P0 SYNCS.PHASECHK.TRANS64 P0, [R69+URZ+0x32490], R82 ;  /* 0x03249052450085a7 */ /* 0x000e64000800007f */
[----:B-1----:R-:W-:Y:S05]  /*3a1a0*/  @!P0 BRA `(.L_x_12978) ;  /* 0xfffffffc00f08947 */ /* 0x002fea000383ffff */
[----:B------:R-:W-:Y:S05]  /*3a1b0*/  BRA `(.L_x_13325) ;  /* 0xfffffcbc00547947 */ /* 0x000fea000383ffff */
.L_x_12979:
        /* <DEDUP_REMOVED lines=8> */
.L_x_13327:
[----:B------:R-:W-:Y:S05]  /*3a240*/  BSYNC B1 ;  /* 0x0000000000017941 */ /* 0x000fea0003800000 */
.L_x_13326:
        /* <DEDUP_REMOVED lines=8> */
.L_x_13328:
[----:B------:R-:W-:Y:S05]  /*3a2d0*/  BRA `(.L_x_13329) ;  /* 0xfffffcbc00747947 */ /* 0x000fea000383ffff */
.L_x_12982:
        /* <DEDUP_REMOVED lines=8> */
.L_x_13331:
[----:B------:R-:W-:Y:S05]  /*3a360*/  BSYNC B1 ;  /* 0x0000000000017941 */ /* 0x000fea0003800000 */
.L_x_13330:
        /* <DEDUP_REMOVED lines=8> */
.L_x_13332:
[----:B------:R-:W-:Y:S05]  /*3a3f0*/  BRA `(.L_x_13333) ;  /* 0xfffffcbc00747947 */ /* 0x000fea000383ffff */
.L_x_12986:
[----:B------:R0:W0:Y:S02]  /*3a400*/  SYNCS.PHASECHK.TRANS64.TRYWAIT P3, [R69+URZ+0x324b0], R82 ;  /* 0x0324b052450075a7 */ /* 0x000024000806017f */
[----:B0-----:R-:W-:Y:S05]  /*3a410*/  @!P3 NANOSLEEP.SYNCS 0x989680 ;  /* 0x009896800000b95d */ /* 0x001fea0003900000 */
[----:B------:R-:W0:Y:S02]  /*3a420*/  @!P3 SYNCS.PHASECHK.TRANS64 P3, [R69+URZ+0x324b0], R82 ;  /* 0x0324b0524500b5a7 */ /* 0x000e24000806007f */
[----:B0-----:R-:W-:Y:S05]  /*3a430*/  @!P3 BRA `(.L_x_12986) ;  /* 0xfffffffc00f0b947 */ /* 0x001fea000383ffff */
[----:B------:R-:W-:Y:S05]  /*3a440*/  BRA `(.L_x_13334) ;  /* 0xfffffcbc00e87947 */ /* 0x000fea000383ffff */
.L_x_13004:
[----:B------:R0:W5:Y:S01]  /*3a450*/  LDL R13, [R1+0x518] ;  /* 0x00051800010d7983 */ /* 0x0001620000100800 */
[----:B------:R-:W-:Y:S01]  /*3a460*/  BSSY B0, `(.L_x_13335) ;  /* 0x0000007000007945 */ /* 0x000fe20003800000 */
[----:B------:R-:W-:Y:S02]  /*3a470*/  IMAD.MOV.U32 R12, RZ, RZ, RZ ;  /* 0x000000ffff0c7224 */ /* 0x000fe400078e00ff */
[----:B------:R-:W-:Y:S02]  /*3a480*/  IMAD.MOV.U32 R11, RZ, RZ, 0x1f ;  /* 0x0000001fff0b7424 */ /* 0x000fe400078e00ff */
[----:B------:R-:W-:-:S07]  /*3a490*/  IMAD.MOV.U32 R15, RZ, RZ, -0x1 ;  /* 0xffffffffff0f7424 */ /* 0x000fce00078e00ff */
[----:B0-2--5:R-:W-:Y:S05]  /*3a4a0*/  WARPSYNC.COLLECTIVE R15, `(.L_x_13336) ;  /* 0x000000000f087348 */ /* 0x025fea0003c00000 */
[----:B-----5:R1:W3:Y:S02]  /*3a4b0*/  SHFL.IDX P6, R14, R13, R12, R11 ;  /* 0x0000000c0d0e7389 */ /* 0x0202e400000c000b */
[----:B0123--:R-:W-:Y:S01]  /*3a4c0*/  ENDCOLLECTIVE ;  /* 0x000000000000791b */ /* 0x00ffe20003800000 */
.L_x_13336:
[----:B------:R-:W-:Y:S05]  /*3a4d0*/  BSYNC B0 ;  /* 0x0000000000007941 */ /* 0x000fea0003800000 */
.L_x_13335:
[----:B------:R-:W-:Y:S05]  /*3a4e0*/  BRA `(.L_x_13337) ;  /* 0xfffffcd400047947 */ /* 0x000fea000383ffff */
.L_x_13016:
        /* <DEDUP_REMOVED lines=8> */
.L_x_13339:
[----:B------:R-:W-:Y:S05]  /*3a570*/  BSYNC B1 ;  /* 0x0000000000017941 */ /* 0x000fea0003800000 */
.L_x_13338:
        /* <DEDUP_REMOVED lines=8> */
.L_x_13340:
[----:B------:R-:W-:Y:S02]  /*3a600*/  IMAD.MOV.U32 R13, RZ, RZ, R61 ;  /* 0x000000ffff0d7224 */ /* 0x000fe400078e003d */
[----:B------:R-:W-:-:S07]  /*3a610*/  IMAD.MOV.U32 R6, RZ, RZ, R14 ;  /* 0x000000ffff067224 */ /* 0x000fce00078e000e */
[----:B------:R-:W-:Y:S05]  /*3a620*/  WARPSYNC.COLLECTIVE R15, `(.L_x_13341) ;  /* 0x000000000f087348 */ /* 0x000fea0003c00000 */
[----:B------:R0:W1:Y:S02]  /*3a630*/  SHFL.IDX P6, R14, R13, R12, R11 ;  /* 0x0000000c0d0e7389 */ /* 0x00006400000c000b */
[----:B01----:R-:W-:Y:S01]  /*3a640*/  ENDCOLLECTIVE ;  /* 0x000000000000791b */ /* 0x003fe20003800000 */
.L_x_13341:
[----:B------:R-:W-:Y:S02]  /*3a650*/  IMAD.MOV.U32 R13, RZ, RZ, R60 ;  /* 0x000000ffff0d7224 */ /* 0x000fe400078e003c */
[----:B------:R-:W-:-:S07]  /*3a660*/  IMAD.MOV.U32 R7, RZ, RZ, R14 ;  /* 0x000000ffff077224 */ /* 0x000fce00078e000e */
[----:B------:R-:W-:Y:S05]  /*3a670*/  WARPSYNC.COLLECTIVE R15, `(.L_x_13342) ;  /* 0x000000000f087348 */ /* 0x000fea0003c00000 */
[----:B------:R0:W1:Y:S02]  /*3a680*/  SHFL.IDX P6, R14, R13, R12, R11 ;  /* 0x0000000c0d0e7389 */ /* 0x00006400000c000b */
[----:B01----:R-:W-:Y:S01]  /*3a690*/  ENDCOLLECTIVE ;  /* 0x000000000000791b */ /* 0x003fe20003800000 */
.L_x_13342:
[----:B------:R-:W-:Y:S01]  /*3a6a0*/  IMAD.MOV.U32 R8, RZ, RZ, R14 ;  /* 0x000000ffff087224 */ /* 0x000fe200078e000e */
[----:B------:R-:W-:Y:S06]  /*3a6b0*/  BRA `(.L_x_13343) ;  /* 0xfffffcdc00d87947 */ /* 0x000fec000383ffff */
.L_x_13019:
[----:B------:R-:W-:Y:S01]  /*3a6c0*/  BSSY B1, `(.L_x_13344) ;  /* 0x0000008000017945 */ /* 0x000fe20003800000 */
[----:B------:R-:W-:Y:S02]  /*3a6d0*/  IMAD.MOV.U32 R13, RZ, RZ, R44 ;  /* 0x000000ffff0d7224 */ /* 0x000fe400078e002c */
[----:B------:R-:W-:Y:S02]  /*3a6e0*/  IMAD.MOV.U32 R12, RZ, RZ, 0x1 ;  /* 0x00000001ff0c7424 */ /* 0x000fe400078e00ff */
[----:B------:R-:W-:Y:S02]  /*3a6f0*/  IMAD.MOV.U32 R11, RZ, RZ, 0x1c1f ;  /* 0x00001c1fff0b7424 */ /* 0x000fe400078e00ff */
[----:B------:R-:W-:-:S07]  /*3a700*/  IMAD.MOV.U32 R15, RZ, RZ, -0x1 ;  /* 0xffffffffff0f7424 */ /* 0x000fce00078e00ff */
[----:B0--34-:R-:W-:Y:S05]  /*3a710*/  WARPSYNC.COLLECTIVE R15, `(.L_x_13345) ;  /* 0x000000000f087348 */ /* 0x019fea0003c00000 */
[----:B------:R1:W2:Y:S02]  /*3a720*/  SHFL.IDX P6, R14, R13, R12, R11 ;  /* 0x0000000c0d0e7389 */ /* 0x0002a400000c000b */
[----:B01234-:R-:W-:Y:S01]  /*3a730*/  ENDCOLLECTIVE ;  /* 0x000000000000791b */ /* 0x01ffe20003800000 */
.L_x_13345:
[----:B------:R-:W-:Y:S05]  /*3a740*/  BSYNC B1 ;  /* 0x0000000000017941 */ /* 0x000fea0003800000 */
.L_x_13344:
        /* <DEDUP_REMOVED lines=8> */
.L_x_13346:
[----:B------:R-:W-:Y:S02]  /*3a7d0*/  IMAD.MOV.U32 R13, RZ, RZ, R61 ;  /* 0x000000ffff0d7224 */ /* 0x000fe400078e003d */
[----:B------:R-:W-:-:S07]  /*3a7e0*/  IMAD.MOV.U32 R6, RZ, RZ, R14 ;  /* 0x000000ffff067224 */ /* 0x000fce00078e000e */
[----:B------:R-:W-:Y:S05]  /*3a7f0*/  WARPSYNC.COLLECTIVE R15, `(.L_x_13347) ;  /* 0x000000000f087348 */ /* 0x000fea0003c00000 */
[----:B------:R0:W1:Y:S02]  /*3a800*/  SHFL.IDX P6, R14, R13, R12, R11 ;  /* 0x0000000c0d0e7389 */ /* 0x00006400000c000b */
[----:B01----:R-:W-:Y:S01]  /*3a810*/  ENDCOLLECTIVE ;  /* 0x000000000000791b */ /* 0x003fe20003800000 */
.L_x_13347:
[----:B------:R-:W-:Y:S02]  /*3a820*/  IMAD.MOV.U32 R13, RZ, RZ, R60 ;  /* 0x000000ffff0d7224 */ /* 0x000fe400078e003c */
[----:B------:R-:W-:-:S07]  /*3a830*/  IMAD.MOV.U32 R7, RZ, RZ, R14 ;  /* 0x000000ffff077224 */ /* 0x000fce00078e000e */
[----:B------:R-:W-:Y:S05]  /*3a840*/  WARPSYNC.COLLECTIVE R15, `(.L_x_13348) ;  /* 0x000000000f087348 */ /* 0x000fea0003c00000 */
[----:B------:R0:W1:Y:S02]  /*3a850*/  SHFL.IDX P6, R14, R13, R12, R11 ;  /* 0x0000000c0d0e7389 */ /* 0x00006400000c000b */
[----:B01----:R-:W-:Y:S01]  /*3a860*/  ENDCOLLECTIVE ;  /* 0x000000000000791b */ /* 0x003fe20003800000 */
.L_x_13348:
[----:B------:R-:W-:Y:S05]  /*3a870*/  BRA `(.L_x_13349) ;  /* 0xfffffce000407947 */ /* 0x000fea000383ffff */
.L_x_13023:
[----:B-1----:R1:W4:Y:S02]  /*3a880*/  SYNCS.PHASECHK.TRANS64.TRYWAIT P0, [R2+URZ+0x32400], R61 ;  /* 0x0324003d020075a7 */ /* 0x002324000800017f */
[----:B----4-:R-:W-:Y:S05]  /*3a890*/  @!P0 NANOSLEEP.SYNCS 0x989680 ;  /* 0x009896800000895d */ /* 0x010fea0003900000 */
[----:B------:R-:W4:Y:S02]  /*3a8a0*/  @!P0 SYNCS.PHASECHK.TRANS64 P0, [R2+URZ+0x32400], R61 ;  /* 0x0324003d020085a7 */ /* 0x000f24000800007f */
[----:B----4-:R-:W-:Y:S05]  /*3a8b0*/  @!P0 BRA `(.L_x_13023) ;  /* 0xfffffffc00f08947 */ /* 0x010fea000383ffff */
[----:B------:R-:W-:Y:S05]  /*3a8c0*/  BRA `(.L_x_13350) ;  /* 0xfffffce000cc7947 */ /* 0x000fea000383ffff */
.L_x_13031:
        /* <DEDUP_REMOVED lines=9> */
.L_x_13352:
[----:B------:R-:W-:Y:S05]  /*3a960*/  BSYNC B1 ;  /* 0x0000000000017941 */ /* 0x000fea0003800000 */
.L_x_13351:
        /* <DEDUP_REMOVED lines=10> */
.L_x_13353:
        /* <DEDUP_REMOVED lines=8> */
.L_x_13354:
[----:B------:R-:W-:-:S05]  /*3aa90*/  @!P1 IADD3 R8, P2, R5, R7, RZ ;  /* 0x0000000705089210 */ /* 0x000fca0007f5e0ff */
[----:B------:R-:W-:Y:S02]  /*3aaa0*/  @!P1 IMAD.X R9, R4, 0x1, R21, P2 ;  /* 0x0000000104099824 */ /* 0x000fe400010e0615 */
[----:B------:R-:W-:Y:S02]  /*3aab0*/  IMAD.MOV.U32 R13, RZ, RZ, R62 ;  /* 0x000000ffff0d7224 */ /* 0x000fe400078e003e */
[----:B------:R-:W-:-:S07]  /*3aac0*/  IMAD.MOV.U32 R6, RZ, RZ, R14 ;  /* 0x000000ffff067224 */ /* 0x000fce00078e000e */
[----:B------:R-:W-:Y:S05]  /*3aad0*/  WARPSYNC.COLLECTIVE R15, `(.L_x_13355) ;  /* 0x000000000f087348 */ /* 0x000fea0003c00000 */
[----:B------:R0:W1:Y:S02]  /*3aae0*/  SHFL.IDX P6, R14, R13, R12, R11 ;  /* 0x0000000c0d0e7389 */ /* 0x00006400000c000b */
[----:B01----:R-:W-:Y:S01]  /*3aaf0*/  ENDCOLLECTIVE ;  /* 0x000000000000791b */ /* 0x003fe20003800000 */
.L_x_13355:
        /* <DEDUP_REMOVED lines=11> */
[----:B------:R-:W-:-:S02]  /*3abb0*/  @!P1 IMAD.MOV.U32 R55, RZ, RZ, R9 ;  /* 0x000000ffff379224 */ /* 0x000fc400078e0009 */
[----:B------:R-:W-:Y:S02]  /*3abc0*/  IMAD.MOV.U32 R11, RZ, RZ, R21 ;  /* 0x000000ffff0b7224 */ /* 0x000fe400078e0015 */
[----:B------:R-:W-:Y:S02]  /*3abd0*/  @!P1 IMAD.MOV.U32 R20, RZ, RZ, R10 ;  /* 0x000000ffff149224 */ /* 0x000fe400078e000a */
[----:B------:R-:W-:Y:S01]  /*3abe0*/  @!P1 IMAD.MOV.U32 R54, RZ, RZ, R8 ;  /* 0x000000ffff369224 */ /* 0x000fe200078e0008 */
[----:B------:R-:W-:Y:S01]  /*3abf0*/  PRMT R67, R67, 0x5410, R11 ;  /* 0x0000541043437816 */ /* 0x000fe2000000000b */
[----:B------:R-:W-:Y:S02]  /*3ac00*/  IMAD.MOV.U32 R11, RZ, RZ, 0x1c1f ;  /* 0x00001c1fff0b7424 */ /* 0x000fe400078e00ff */
[----:B------:R-:W-:Y:S02]  /*3ac10*/  IMAD.MOV.U32 R9, RZ, RZ, R55 ;  /* 0x000000ffff097224 */ /* 0x000fe400078e0037 */
[----:B------:R-:W-:-:S07]  /*3ac20*/  IMAD.MOV.U32 R10, RZ, RZ, R20 ;  /* 0x000000ffff0a7224 */ /* 0x000fce00078e0014 */
[----:B-----5:R-:W-:Y:S05]  /*3ac30*/  WARPSYNC.COLLECTIVE R15, `(.L_x_13356) ;  /* 0x000000000f087348 */ /* 0x020fea0003c00000 */
[----:B------:R0:W1:Y:S02]  /*3ac40*/  SHFL.IDX P6, R14, R13, R12, R11 ;  /* 0x0000000c0d0e7389 */ /* 0x00006400000c000b */
[----:B01---5:R-:W-:Y:S01]  /*3ac50*/  ENDCOLLECTIVE ;  /* 0x000000000000791b */ /* 0x023fe20003800000 */
.L_x_13356:
[----:B------:R-:W-:Y:S01]  /*3ac60*/  IMAD.MOV.U32 R8, RZ, RZ, R54 ;  /* 0x000000ffff087224 */ /* 0x000fe200078e0036 */
[----:B------:R-:W-:Y:S01]  /*3ac70*/  PRMT R71, R10, 0x7610, R71 ;  /* 0x000076100a477816 */ /* 0x000fe20000000047 */
[----:B------:R-:W-:-:S03]  /*3ac80*/  @!P1 IMAD.MOV.U32 R60, RZ, RZ, R4 ;  /* 0x000000ffff3c9224 */ /* 0x000fc600078e0004 */
[----:B------:R-:W-:Y:S01]  /*3ac90*/  PRMT R28, R8, 0x7610, R28 ;  /* 0x00007610081c7816 */ /* 0x000fe2000000001c */
[----:B------:R-:W-:Y:S02]  /*3aca0*/  @!P1 IMAD.MOV.U32 R61, RZ, RZ, R5 ;  /* 0x000000ffff3d9224 */ /* 0x000fe400078e0005 */
[----:B------:R-:W-:Y:S02]  /*3acb0*/  @!P1 IMAD.MOV.U32 R58, RZ, RZ, R6 ;  /* 0x000000ffff3a9224 */ /* 0x000fe400078e0006 */
[----:B------:R-:W-:Y:S02]  /*3acc0*/  @!P1 IMAD.MOV.U32 R59, RZ, RZ, R7 ;  /* 0x000000ffff3b9224 */ /* 0x000fe400078e0007 */
[--C-:B------:R-:W-:Y:S01]  /*3acd0*/  IMAD.MOV.U32 R13, RZ, RZ, R44.reuse ;  /* 0x000000ffff0d7224 */ /* 0x100fe200078e002c */
[----:B------:R-:W-:Y:S01]  /*3ace0*/  PRMT R44, R9, 0x7610, R44 ;  /* 0x00007610092c7816 */ /* 0x000fe2000000002c */
[----:B------:R-:W-:Y:S02]  /*3acf0*/  IMAD.MOV.U32 R6, RZ, RZ, R60 ;  /* 0x000000ffff067224 */ /* 0x000fe400078e003c */
[----:B------:R-:W-:-:S02]  /*3ad00*/  IMAD.MOV.U32 R7, RZ, RZ, R61 ;  /* 0x000000ffff077224 */ /* 0x000fc400078e003d */
        /* <DEDUP_REMOVED lines=8> */
.L_x_13357:
[----:B------:R-:W-:Y:S01]  /*3ad90*/  PRMT R74, R5, 0x7610, R74 ;  /* 0x00007610054a7816 */ /* 0x000fe2000000004a */
[----:B------:R-:W-:Y:S02]  /*3ada0*/  IMAD.MOV.U32 R13, RZ, RZ, R26 ;  /* 0x000000ffff0d7224 */ /* 0x000fe400078e001a */
[----:B------:R-:W-:-:S07]  /*3adb0*/  IMAD.MOV.U32 R25, RZ, RZ, R14 ;  /* 0x000000ffff197224 */ /* 0x000fce00078e000e */
[----:B------:R-:W-:Y:S05]  /*3adc0*/  WARPSYNC.COLLECTIVE R15, `(.L_x_13358) ;  /* 0x000000000f087348 */ /* 0x000fea0003c00000 */
[----:B------:R0:W1:Y:S02]  /*3add0*/  SHFL.IDX P6, R14, R13, R12, R11 ;  /* 0x0000000c0d0e7389 */ /* 0x00006400000c000b */
[----:B01----:R-:W-:Y:S01]  /*3ade0*/  ENDCOLLECTIVE ;  /* 0x000000000000791b */ /* 0x003fe20003800000 */
.L_x_13358:
[----:B------:R-:W-:Y:S01]  /*3adf0*/  IMAD.MOV.U32 R13, RZ, RZ, R62 ;  /* 0x000000ffff0d7224 */ /* 0x000fe200078e003e */
[----:B------:R-:W-:Y:S02]  /*3ae00*/  PRMT R62, R62, 0x5410, R6 ;  /* 0x000054103e3e7816 */ /* 0x000fe40000000006 */
[----:B------:R-:W-:Y:S01]  /*3ae10*/  CS2R R6, SRZ ;  /* 0x0000000000067805 */ /* 0x000fe2000001ff00 */
[----:B------:R-:W-:-:S07]  /*3ae20*/  IMAD.MOV.U32 R26, RZ, RZ, R14 ;  /* 0x000000ffff1a7224 */ /* 0x000fce00078e000e */
[----:B------:R-:W-:Y:S05]  /*3ae30*/  WARPSYNC.COLLECTIVE R15, `(.L_x_13359) ;  /* 0x000000000f087348 */ /* 0x000fea0003c00000 */
[----:B------:R0:W1:Y:S02]  /*3ae40*/  SHFL.IDX P6, R14, R13, R12, R11 ;  /* 0x0000000c0d0e7389 */ /* 0x00006400000c000b */
[----:B01----:R-:W-:Y:S01]  /*3ae50*/  ENDCOLLECTIVE ;  /* 0x000000000000791b */ /* 0x003fe20003800000 */
.L_x_13359:
[----:B------:R-:W-:Y:S05]  /*3ae60*/  BRA `(.L_x_13360) ;  /* 0xfffffcf000507947 */ /* 0x000fea000383ffff */
.L_x_13035:
[----:B0-----:R0:W1:Y:S02]  /*3ae70*/  SYNCS.PHASECHK.TRANS64.TRYWAIT P1, [R2+URZ+0x32400], R13 ;  /* 0x0324000d020075a7 */ /* 0x001064000802017f */
[----:B-1----:R-:W-:Y:S05]  /*3ae80*/  @!P1 NANOSLEEP.SYNCS 0x989680 ;  /* 0x009896800000995d */ /* 0x002fea0003900000 */
[----:B------:R-:W1:Y:S02]  /*3ae90*/  @!P1 SYNCS.PHASECHK.TRANS64 P1, [R2+URZ+0x32400], R13 ;  /* 0x0324000d020095a7 */ /* 0x000e64000802007f */
[----:B-1----:R-:W-:Y:S05]  /*3aea0*/  @!P1 BRA `(.L_x_13035) ;  /* 0xfffffffc00f09947 */ /* 0x002fea000383ffff */
[----:B------:R-:W-:Y:S05]  /*3aeb0*/  BRA `(.L_x_13361) ;  /* 0xfffffcf000ac7947 */ /* 0x000fea000383ffff */
.L_x_13049:
[----:B0-----:R0:W1:Y:S02]  /*3aec0*/  SYNCS.PHASECHK.TRANS64.TRYWAIT P0, [R2+URZ], R7 ;  /* 0x00000007020075a7 */ /* 0x001064000800017f */
[----:B-1----:R-:W-:Y:S05]  /*3aed0*/  @!P0 NANOSLEEP.SYNCS 0x989680 ;  /* 0x009896800000895d */ /* 0x002fea0003900000 */
[----:B------:R-:W1:Y:S02]  /*3aee0*/  @!P0 SYNCS.PHASECHK.TRANS64 P0, [R2+URZ], R7 ;  /* 0x00000007020085a7 */ /* 0x000e64000800007f */
[----:B-1----:R-:W-:Y:S05]  /*3aef0*/  @!P0 BRA `(.L_x_13049) ;  /* 0xfffffffc00f08947 */ /* 0x002fea000383ffff */
[----:B------:R-:W-:Y:S05]  /*3af00*/  BRA `(.L_x_13048) ;  /* 0xfffffd0800a87947 */ /* 0x000fea000383ffff */
.L_x_13056:
[----:B0-----:R0:W1:Y:S02]  /*3af10*/  SYNCS.PHASECHK.TRANS64.TRYWAIT P0, [R6+URZ], R7 ;  /* 0x00000007060075a7 */ /* 0x001064000800017f */
[----:B-1----:R-:W-:Y:S05]  /*3af20*/  @!P0 NANOSLEEP.SYNCS 0x989680 ;  /* 0x009896800000895d */ /* 0x002fea0003900000 */
[----:B------:R-:W1:Y:S02]  /*3af30*/  @!P0 SYNCS.PHASECHK.TRANS64 P0, [R6+URZ], R7 ;  /* 0x00000007060085a7 */ /* 0x000e64000800007f */
[----:B-1----:R-:W-:Y:S05]  /*3af40*/  @!P0 BRA `(.L_x_13056) ;  /* 0xfffffffc00f08947 */ /* 0x002fea000383ffff */
[----:B------:R-:W-:Y:S05]  /*3af50*/  BRA `(.L_x_13055) ;  /* 0xfffffd0c00cc7947 */ /* 0x000fea000383ffff */
.L_x_13083:
[----:B-1----:R1:W2:Y:S02]  /*3af60*/  SYNCS.PHASECHK.TRANS64.TRYWAIT P0, [R10+URZ], R11 ;  /* 0x0000000b0a0075a7 */ /* 0x0022a4000800017f */
[----:B--2---:R-:W-:Y:S05]  /*3af70*/  @!P0 NANOSLEEP.SYNCS 0x989680 ;  /* 0x009896800000895d */ /* 0x004fea0003900000 */
[----:B------:R-:W2:Y:S02]  /*3af80*/  @!P0 SYNCS.PHASECHK.TRANS64 P0, [R10+URZ], R11 ;  /* 0x0000000b0a0085a7 */ /* 0x000ea4000800007f */
[----:B--2---:R-:W-:Y:S05]  /*3af90*/  @!P0 BRA `(.L_x_13083) ;  /* 0xfffffffc00f08947 */ /* 0x004fea000383ffff */
[----:B------:R-:W-:Y:S05]  /*3afa0*/  BRA `(.L_x_13082) ;  /* 0xfffffdb8003c7947 */ /* 0x000fea000383ffff */
.L_x_13090:
[----:B0-----:R0:W1:Y:S02]  /*3afb0*/  SYNCS.PHASECHK.TRANS64.TRYWAIT P0, [R8+URZ], R9 ;  /* 0x00000009080075a7 */ /* 0x001064000800017f */
[----:B-1----:R-:W-:Y:S05]  /*3afc0*/  @!P0 NANOSLEEP.SYNCS 0x989680 ;  /* 0x009896800000895d */ /* 0x002fea0003900000 */
[----:B------:R-:W1:Y:S02]  /*3afd0*/  @!P0 SYNCS.PHASECHK.TRANS64 P0, [R8+URZ], R9 ;  /* 0x00000009080085a7 */ /* 0x000e64000800007f */
[----:B-1----:R-:W-:Y:S05]  /*3afe0*/  @!P0 BRA `(.L_x_13090) ;  /* 0xfffffffc00f08947 */ /* 0x002fea000383ffff */
[----:B------:R-:W-:Y:S05]  /*3aff0*/  BRA `(.L_x_13089) ;  /* 0xfffffdbc00747947 */ /* 0x000fea000383ffff */
.L_x_13103:
[----:B-1----:R1:W2:Y:S02]  /*3b000*/  SYNCS.PHASECHK.TRANS64.TRYWAIT P0, [R8+URZ], R9 ;  /* 0x00000009080075a7 */ /* 0x0022a4000800017f */
[----:B--2---:R-:W-:Y:S05]  /*3b010*/  @!P0 NANOSLEEP.SYNCS 0x989680 ;  /* 0x009896800000895d */ /* 0x004fea0003900000 */
[----:B------:R-:W2:Y:S02]  /*3b020*/  @!P0 SYNCS.PHASECHK.TRANS64 P0, [R8+URZ], R9 ;  /* 0x00000009080085a7 */ /* 0x000ea4000800007f */
[----:B--2---:R-:W-:Y:S05]  /*3b030*/  @!P0 BRA `(.L_x_13103) ;  /* 0xfffffffc00f08947 */ /* 0x004fea000383ffff */
[----:B------:R-:W-:Y:S05]  /*3b040*/  BRA `(.L_x_13102) ;  /* 0xfffffe5000807947 */ /* 0x000fea000383ffff */
.L_x_13110:
[----:B-1----:R1:W2:Y:S02]  /*3b050*/  SYNCS.PHASECHK.TRANS64.TRYWAIT P0, [R8+URZ], R9 ;  /* 0x00000009080075a7 */ /* 0x0022a4000800017f */
[----:B--2---:R-:W-:Y:S05]  /*3b060*/  @!P0 NANOSLEEP.SYNCS 0x989680 ;  /* 0x009896800000895d */ /* 0x004fea0003900000 */
[----:B------:R-:W2:Y:S02]  /*3b070*/  @!P0 SYNCS.PHASECHK.TRANS64 P0, [R8+URZ], R9 ;  /* 0x00000009080085a7 */ /* 0x000ea4000800007f */
[----:B--2---:R-:W-:Y:S05]  /*3b080*/  @!P0 BRA `(.L_x_13110) ;  /* 0xfffffffc00f08947 */ /* 0x004fea000383ffff */
[----:B------:R-:W-:Y:S05]  /*3b090*/  BRA `(.L_x_13109) ;  /* 0xfffffe5400b87947 */ /* 0x000fea000383ffff */
.L_x_13130:
[----:B------:R-:W-:Y:S02]  /*3b0a0*/  IMAD.MOV.U32 R13, RZ, RZ, R17 ;  /* 0x000000ffff0d7224 */ /* 0x000fe400078e0011 */
[----:B------:R-:W-:Y:S02]  /*3b0b0*/  IMAD.MOV.U32 R12, RZ, RZ, RZ ;  /* 0x000000ffff0c7224 */ /* 0x000fe400078e00ff */
[----:B------:R-:W-:Y:S02]  /*3b0c0*/  IMAD.MOV.U32 R11, RZ, RZ, 0x181f ;  /* 0x0000181fff0b7424 */ /* 0x000fe400078e00ff */
[----:B------:R-:W-:-:S07]  /*3b0d0*/  IMAD.MOV.U32 R15, RZ, RZ, -0x1 ;  /* 0xffffffffff0f7424 */ /* 0x000fce00078e00ff */
[----:B-----5:R-:W-:Y:S05]  /*3b0e0*/  WARPSYNC.COLLECTIVE R15, `(.L_x_13362) ;  /* 0x000000000f087348 */ /* 0x020fea0003c00000 */
[----:B------:R0:W1:Y:S02]  /*3b0f0*/  SHFL.IDX P6, R14, R13, R12, R11 ;  /* 0x0000000c0d0e7389 */ /* 0x00006400000c000b */
[----:B01---5:R-:W-:Y:S01]  /*3b100*/  ENDCOLLECTIVE ;  /* 0x000000000000791b */ /* 0x023fe20003800000 */
.L_x_13362:
[----:B------:R-:W-:Y:S02]  /*3b110*/  IMAD.MOV.U32 R13, RZ, RZ, R16 ;  /* 0x000000ffff0d7224 */ /* 0x000fe400078e0010 */
[----:B------:R-:W-:-:S07]  /*3b120*/  IMAD.MOV.U32 R3, RZ, RZ, R14 ;  /* 0x000000ffff037224 */ /* 0x000fce00078e000e */
[----:B------:R-:W-:Y:S05]  /*3b130*/  WARPSYNC.COLLECTIVE R15, `(.L_x_13363) ;  /* 0x000000000f087348 */ /* 0x000fea0003c00000 */
[----:B------:R0:W1:Y:S02]  /*3b140*/  SHFL.IDX P6, R14, R13, R12, R11 ;  /* 0x0000000c0d0e7389 */ /* 0x00006400000c000b */
[----:B01----:R-:W-:Y:S01]  /*3b150*/  ENDCOLLECTIVE ;  /* 0x000000000000791b */ /* 0x003fe20003800000 */
.L_x_13363:
[----:B------:R-:W-:Y:S05]  /*3b160*/  BRA `(.L_x_13364) ;  /* 0xffffff2800cc7947 */ /* 0x000fea000383ffff */
.L_x_13133:
        /* <DEDUP_REMOVED lines=8> */
.L_x_13366:
[----:B------:R-:W-:Y:S05]  /*3b1f0*/  BSYNC B1 ;  /* 0x0000000000017941 */ /* 0x000fea0003800000 */
.L_x_13365:
        /* <DEDUP_REMOVED lines=8> */
.L_x_13367:
[----:B------:R-:W-:Y:S05]  /*3b280*/  BRA `(.L_x_13368) ;  /* 0xffffff2800ec7947 */ /* 0x000fea000383ffff */
.L_x_13136:
        /* <DEDUP_REMOVED lines=8> */
.L_x_13370:
[----:B------:R-:W-:Y:S05]  /*3b310*/  BSYNC B1 ;  /* 0x0000000000017941 */ /* 0x000fea0003800000 */
.L_x_13369:
        /* <DEDUP_REMOVED lines=8> */
.L_x_13371:
[----:B------:R-:W-:Y:S05]  /*3b3a0*/  BRA `(.L_x_13372) ;  /* 0xffffff2c000c7947 */ /* 0x000fea000383ffff */
.L_x_13139:
        /* <DEDUP_REMOVED lines=8> */
.L_x_13374:
[----:B------:R-:W-:Y:S05]  /*3b430*/  BSYNC B1 ;  /* 0x0000000000017941 */ /* 0x000fea0003800000 */
.L_x_13373:
        /* <DEDUP_REMOVED lines=8> */
.L_x_13375:
[----:B------:R-:W-:Y:S05]  /*3b4c0*/  BRA `(.L_x_13376) ;  /* 0xffffff2c002c7947 */ /* 0x000fea000383ffff */
.L_x_13141:
[----:B------:R-:W-:Y:S02]  /*3b4d0*/  IMAD.MOV.U32 R13, RZ, RZ, R4 ;  /* 0x000000ffff0d7224 */ /* 0x000fe400078e0004 */
[----:B------:R-:W-:Y:S02]  /*3b4e0*/  IMAD.MOV.U32 R12, RZ, RZ, RZ ;  /* 0x000000ffff0c7224 */ /* 0x000fe400078e00ff */
[----:B------:R-:W-:Y:S02]  /*3b4f0*/  IMAD.MOV.U32 R11, RZ, RZ, 0x1c1f ;  /* 0x00001c1fff0b7424 */ /* 0x000fe400078e00ff */
[----:B------:R-:W-:-:S07]  /*3b500*/  IMAD.MOV.U32 R15, RZ, RZ, -0x1 ;  /* 0xffffffffff0f7424 */ /* 0x000fce00078e00ff */
[----:B0-----:R-:W-:Y:S05]  /*3b510*/  WARPSYNC.COLLECTIVE R15, `(.L_x_13377) ;  /* 0x000000000f087348 */ /* 0x001fea0003c00000 */
[----:B------:R1:W2:Y:S02]  /*3b520*/  SHFL.IDX P6, R14, R13, R12, R11 ;  /* 0x0000000c0d0e7389 */ /* 0x0002a400000c000b */
[----:B012---:R-:W-:Y:S01]  /*3b530*/  ENDCOLLECTIVE ;  /* 0x000000000000791b */ /* 0x007fe20003800000 */
.L_x_13377:
[----:B------:R-:W-:Y:S02]  /*3b540*/  IMAD.MOV.U32 R13, RZ, RZ, R3 ;  /* 0x000000ffff0d7224 */ /* 0x000fe400078e0003 */
[----:B------:R-:W-:-:S07]  /*3b550*/  IMAD.MOV.U32 R5, RZ, RZ, R14 ;  /* 0x000000ffff057224 */ /* 0x000fce00078e000e */
[----:B------:R-:W-:Y:S05]  /*3b560*/  WARPSYNC.COLLECTIVE R15, `(.L_x_13378) ;  /* 0x000000000f087348 */ /* 0x000fea0003c00000 */
[----:B------:R0:W1:Y:S02]  /*3b570*/  SHFL.IDX P6, R14, R13, R12, R11 ;  /* 0x0000000c0d0e7389 */ /* 0x00006400000c000b */
[----:B01----:R-:W-:Y:S01]  /*3b580*/  ENDCOLLECTIVE ;  /* 0x000000000000791b */ /* 0x003fe20003800000 */
.L_x_13378:
[----:B------:R-:W-:Y:S01]  /*3b590*/  IMAD.MOV.U32 R6, RZ, RZ, R14 ;  /* 0x000000ffff067224 */ /* 0x000fe200078e000e */
[----:B------:R-:W-:Y:S06]  /*3b5a0*/  BRA `(.L_x_13379) ;  /* 0xffffff3000307947 */ /* 0x000fec000383ffff */
.L_x_13144:
[----:B------:R-:W-:Y:S01]  /*3b5b0*/  BSSY B1, `(.L_x_13380) ;  /* 0x0000008000017945 */ /* 0x000fe20003800000 */
[----:B------:R-:W-:Y:S02]  /*3b5c0*/  IMAD.MOV.U32 R13, RZ, RZ, R4 ;  /* 0x000000ffff0d7224 */ /* 0x000fe400078e0004 */
[----:B------:R-:W-:Y:S02]  /*3b5d0*/  IMAD.MOV.U32 R12, RZ, RZ, 0x1 ;  /* 0x00000001ff0c7424 */ /* 0x000fe400078e00ff */
[----:B----4-:R-:W-:Y:S02]  /*3b5e0*/  IMAD.MOV.U32 R11, RZ, RZ, 0x1c1f ;  /* 0x00001c1fff0b7424 */ /* 0x010fe400078e00ff */
[----:B------:R-:W-:-:S07]  /*3b5f0*/  IMAD.MOV.U32 R15, RZ, RZ, -0x1 ;  /* 0xffffffffff0f7424 */ /* 0x000fce00078e00ff */
[----:B0123--:R-:W-:Y:S05]  /*3b600*/  WARPSYNC.COLLECTIVE R15, `(.L_x_13381) ;  /* 0x000000000f087348 */ /* 0x00ffea0003c00000 */
[----:B------:R4:W0:Y:S02]  /*3b610*/  SHFL.IDX P6, R14, R13, R12, R11 ;  /* 0x0000000c0d0e7389 */ /* 0x00082400000c000b */
[----:B01234-:R-:W-:Y:S01]  /*3b620*/  ENDCOLLECTIVE ;  /* 0x000000000000791b */ /* 0x01ffe20003800000 */
.L_x_13381:
[----:B------:R-:W-:Y:S05]  /*3b630*/  BSYNC B1 ;  /* 0x0000000000017941 */ /* 0x000fea0003800000 */
.L_x_13380:
        /* <DEDUP_REMOVED lines=8> */
.L_x_13382:
[----:B------:R-:W-:Y:S05]  /*3b6c0*/  BRA `(.L_x_13383) ;  /* 0xffffff3c00447947 */ /* 0x000fea000383ffff */
.L_x_13150:
[----:B------:R-:W-:Y:S02]  /*3b6d0*/  IMAD.MOV.U32 R13, RZ, RZ, R4 ;  /* 0x000000ffff0d7224 */ /* 0x000fe400078e0004 */
[----:B------:R-:W-:Y:S02]  /*3b6e0*/  IMAD.MOV.U32 R12, RZ, RZ, RZ ;  /* 0x000000ffff0c7224 */ /* 0x000fe400078e00ff */
[----:B------:R-:W-:Y:S02]  /*3b6f0*/  IMAD.MOV.U32 R11, RZ, RZ, 0x181f ;  /* 0x0000181fff0b7424 */ /* 0x000fe400078e00ff */
[----:B------:R-:W-:-:S07]  /*3b700*/  IMAD.MOV.U32 R15, RZ, RZ, -0x1 ;  /* 0xffffffffff0f7424 */ /* 0x000fce00078e00ff */
[----:B01----:R-:W-:Y:S05]  /*3b710*/  WARPSYNC.COLLECTIVE R15, `(.L_x_13384) ;  /* 0x000000000f087348 */ /* 0x003fea0003c00000 */
[----:B------:R2:W3:Y:S02]  /*3b720*/  SHFL.IDX P6, R14, R13, R12, R11 ;  /* 0x0000000c0d0e7389 */ /* 0x0004e400000c000b */
[----:B0123--:R-:W-:Y:S01]  /*3b730*/  ENDCOLLECTIVE ;  /* 0x000000000000791b */ /* 0x00ffe20003800000 */
.L_x_13384:
[----:B------:R-:W-:Y:S02]  /*3b740*/  IMAD.MOV.U32 R13, RZ, RZ, R3 ;  /* 0x000000ffff0d7224 */ /* 0x000fe400078e0003 */
[----:B------:R-:W-:-:S07]  /*3b750*/  IMAD.MOV.U32 R0, RZ, RZ, R14 ;  /* 0x000000ffff007224 */ /* 0x000fce00078e000e */
[----:B------:R-:W-:Y:S05]  /*3b760*/  WARPSYNC.COLLECTIVE R15, `(.L_x_13385) ;  /* 0x000000000f087348 */ /* 0x000fea0003c00000 */
[----:B------:R0:W1:Y:S02]  /*3b770*/  SHFL.IDX P6, R14, R13, R12, R11 ;  /* 0x0000000c0d0e7389 */ /* 0x00006400000c000b */
[----:B01----:R-:W-:Y:S01]  /*3b780*/  ENDCOLLECTIVE ;  /* 0x000000000000791b */ /* 0x003fe20003800000 */
.L_x_13385:
[----:B------:R-:W-:Y:S05]  /*3b790*/  BRA `(.L_x_13386) ;  /* 0xffffff5000c07947 */ /* 0x000fea000383ffff */
.L_x_13153:
[----:B------:R-:W-:Y:S01]  /*3b7a0*/  BSSY B1, `(.L_x_13387) ;  /* 0x0000008000017945 */ /* 0x000fe20003800000 */
[----:B---3--:R-:W-:Y:S02]  /*3b7b0*/  IMAD.MOV.U32 R13, RZ, RZ, R4 ;  /* 0x000000ffff0d7224 */ /* 0x008fe400078e0004 */
[----:B------:R-:W-:Y:S02]  /*3b7c0*/  IMAD.MOV.U32 R12, RZ, RZ, 0x1 ;  /* 0x00000001ff0c7424 */ /* 0x000fe400078e00ff */
[----:B------:R-:W-:Y:S02]  /*3b7d0*/  IMAD.MOV.U32 R11, RZ, RZ, 0x181f ;  /* 0x0000181fff0b7424 */ /* 0x000fe400078e00ff */
[----:B------:R-:W-:-:S07]  /*3b7e0*/  IMAD.MOV.U32 R15, RZ, RZ, -0x1 ;  /* 0xffffffffff0f7424 */ /* 0x000fce00078e00ff */
[----:B012-4-:R-:W-:Y:S05]  /*3b7f0*/  WARPSYNC.COLLECTIVE R15, `(.L_x_13388) ;  /* 0x000000000f087348 */ /* 0x017fea0003c00000 */
[----:B----4-:R3:W4:Y:S02]  /*3b800*/  SHFL.IDX P6, R14, R13, R12, R11 ;  /* 0x0000000c0d0e7389 */ /* 0x01072400000c000b */
[----:B01234-:R-:W-:Y:S01]  /*3b810*/  ENDCOLLECTIVE ;  /* 0x000000000000791b */ /* 0x01ffe20003800000 */
.L_x_13388:
[----:B------:R-:W-:Y:S05]  /*3b820*/  BSYNC B1 ;  /* 0x0000000000017941 */ /* 0x000fea0003800000 */
.L_x_13387:
        /* <DEDUP_REMOVED lines=8> */
.L_x_13389:
[----:B------:R-:W-:Y:S05]  /*3b8b0*/  BRA `(.L_x_13390) ;  /* 0xffffff5000e47947 */ /* 0x000fea000383ffff */
.L_x_13156:
[----:B------:R-:W-:Y:S01]  /*3b8c0*/  BSSY B1, `(.L_x_13391) ;  /* 0x0000008000017945 */ /* 0x000fe20003800000 */
[----:B0-----:R-:W-:Y:S02]  /*3b8d0*/  IMAD.MOV.U32 R13, RZ, RZ, R4 ;  /* 0x000000ffff0d7224 */ /* 0x001fe400078e0004 */
[----:B------:R-:W-:Y:S02]  /*3b8e0*/  IMAD.MOV.U32 R12, RZ, RZ, 0x2 ;  /* 0x00000002ff0c7424 */ /* 0x000fe400078e00ff */
[----:B------:R-:W-:Y:S02]  /*3b8f0*/  IMAD.MOV.U32 R11, RZ, RZ, 0x181f ;  /* 0x0000181fff0b7424 */ /* 0x000fe400078e00ff */
[----:B------:R-:W-:-:S07]  /*3b900*/  IMAD.MOV.U32 R15, RZ, RZ, -0x1 ;  /* 0xffffffffff0f7424 */ /* 0x000fce00078e00ff */
[----:B-1234-:R-:W-:Y:S05]  /*3b910*/  WARPSYNC.COLLECTIVE R15, `(.L_x_13392) ;  /* 0x000000000f087348 */ /* 0x01efea0003c00000 */
[----:B----4-:R0:W4:Y:S02]  /*3b920*/  SHFL.IDX P6, R14, R13, R12, R11 ;  /* 0x0000000c0d0e7389 */ /* 0x01012400000c000b */
[----:B01234-:R-:W-:Y:S01]  /*3b930*/  ENDCOLLECTIVE ;  /* 0x000000000000791b */ /* 0x01ffe20003800000 */
.L_x_13392:
[----:B------:R-:W-:Y:S05]  /*3b940*/  BSYNC B1 ;  /* 0x0000000000017941 */ /* 0x000fea0003800000 */
.L_x_13391:
        /* <DEDUP_REMOVED lines=8> */
.L_x_13393:
[----:B------:R-:W-:Y:S05]  /*3b9d0*/  BRA `(.L_x_13394) ;  /* 0xffffff5400047947 */ /* 0x000fea000383ffff */
.L_x_13159:
[----:B------:R-:W-:Y:S01]  /*3b9e0*/  BSSY B1, `(.L_x_13395) ;  /* 0x0000008000017945 */ /* 0x000fe20003800000 */
[----:B0-----:R-:W-:Y:S02]  /*3b9f0*/  IMAD.MOV.U32 R13, RZ, RZ, R4 ;  /* 0x000000ffff0d7224 */ /* 0x001fe400078e0004 */
[----:B------:R-:W-:Y:S02]  /*3ba00*/  IMAD.MOV.U32 R12, RZ, RZ, 0x3 ;  /* 0x00000003ff0c7424 */ /* 0x000fe400078e00ff */
[----:B------:R-:W-:Y:S02]  /*3ba10*/  IMAD.MOV.U32 R11, RZ, RZ, 0x181f ;  /* 0x0000181fff0b7424 */ /* 0x000fe400078e00ff */
[----:B------:R-:W-:-:S07]  /*3ba20*/  IMAD.MOV.U32 R15, RZ, RZ, -0x1 ;  /* 0xffffffffff0f7424 */ /* 0x000fce00078e00ff */
[----:B-1234-:R-:W-:Y:S05]  /*3ba30*/  WARPSYNC.COLLECTIVE R15, `(.L_x_13396) ;  /* 0x000000000f087348 */ /* 0x01efea0003c00000 */
[----:B------:R0:W0:Y:S02]  /*3ba40*/  SHFL.IDX P6, R14, R13, R12, R11 ;  /* 0x0000000c0d0e7389 */ /* 0x00002400000c000b */
[----:B01234-:R-:W-:Y:S01]  /*3ba50*/  ENDCOLLECTIVE ;  /* 0x000000000000791b */ /* 0x01ffe20003800000 */
.L_x_13396:
[----:B------:R-:W-:Y:S05]  /*3ba60*/  BSYNC B1 ;  /* 0x0000000000017941 */ /* 0x000fea0003800000 */
.L_x_13395:
        /* <DEDUP_REMOVED lines=8> */
.L_x_13397:
[----:B------:R-:W-:Y:S05]  /*3baf0*/  BRA `(.L_x_13398) ;  /* 0xffffff5400247947 */ /* 0x000fea000383ffff */
.L_x_13186:
        /* <DEDUP_REMOVED lines=11> */
.L_x_13400:
[----:B------:R-:W-:Y:S05]  /*3bbb0*/  BSYNC B1 ;  /* 0x0000000000017941 */ /* 0x000fea0003800000 */
.L_x_13399:
[----:B------:R-:W-:Y:S05]  /*3bbc0*/  BRA `(.L_x_13401) ;  /* 0xffffff7000ec7947 */ /* 0x000fea000383ffff */
.L_x_13188:
[----:B------:R-:W-:Y:S01]  /*3bbd0*/  BSSY B1, `(.L_x_13402) ;  /* 0x0000006000017945 */ /* 0x000fe20003800000 */
[----:B------:R-:W-:-:S07]  /*3bbe0*/  IMAD.MOV.U32 R15, RZ, RZ, -0x1 ;  /* 0xffffffffff0f7424 */ /* 0x000fce00078e00ff */
[----:B0-----:R-:W-:Y:S05]  /*3bbf0*/  WARPSYNC.COLLECTIVE R15, `(.L_x_13403) ;  /* 0x000000000f0c7348 */ /* 0x001fea0003c00000 */
[----:B------:R-:W-:Y:S02]  /*3bc00*/  ELECT P6, UR62, PT ;  /* 0x00000000003e782f */ /* 0x000fe400038c0000 */
[----:B------:R-:W-:Y:S01]  /*3bc10*/  MOV R14, UR62 ;  /* 0x0000003e000e7c02 */ /* 0x000fe20008000f00 */
[----:B0-----:R-:W-:Y:S10]  /*3bc20*/  ENDCOLLECTIVE ;  /* 0x000000000000791b */ /* 0x001ff40003800000 */
.L_x_13403:
[----:B------:R-:W-:Y:S05]  /*3bc30*/  BSYNC B1 ;  /* 0x0000000000017941 */ /* 0x000fea0003800000 */
.L_x_13402:
[----:B------:R-:W-:Y:S05]  /*3bc40*/  BRA `(.L_x_13187) ;  /* 0xffffff7000e47947 */ /* 0x000fea000383ffff */
.L_x_13190:
[----:B0-----:R0:W1:Y:S02]  /*3bc50*/  SYNCS.PHASECHK.TRANS64.TRYWAIT P0, [R23+URZ+0x32420], R12 ;  /* 0x0324200c170075a7 */ /* 0x001064000800017f */
[----:B-1----:R-:W-:Y:S05]  /*3bc60*/  @!P0 NANOSLEEP.SYNCS 0x989680 ;  /* 0x009896800000895d */ /* 0x002fea0003900000 */
[----:B------:R-:W1:Y:S02]  /*3bc70*/  @!P0 SYNCS.PHASECHK.TRANS64 P0, [R23+URZ+0x32420], R12 ;  /* 0x0324200c170085a7 */ /* 0x000e64000800007f */
[----:B-1----:R-:W-:Y:S05]  /*3bc80*/  @!P0 BRA `(.L_x_13190) ;  /* 0xfffffffc00f08947 */ /* 0x002fea000383ffff */
[----:B------:R-:W-:Y:S05]  /*3bc90*/  BRA `(.L_x_13404) ;  /* 0xffffff7000f47947 */ /* 0x000fea000383ffff */
.L_x_13194:
[----:B-1----:R1:W2:Y:S02]  /*3bca0*/  SYNCS.PHASECHK.TRANS64.TRYWAIT P0, [R3+URZ+0x324a0], R7 ;  /* 0x0324a007030075a7 */ /* 0x0022a4000800017f */
[----:B--2---:R-:W-:Y:S05]  /*3bcb0*/  @!P0 NANOSLEEP.SYNCS 0x989680 ;  /* 0x009896800000895d */ /* 0x004fea0003900000 */
[----:B------:R-:W2:Y:S02]  /*3bcc0*/  @!P0 SYNCS.PHASECHK.TRANS64 P0, [R3+URZ+0x324a0], R7 ;  /* 0x0324a007030085a7 */ /* 0x000ea4000800007f */
[----:B--2---:R-:W-:Y:S05]  /*3bcd0*/  @!P0 BRA `(.L_x_13194) ;  /* 0xfffffffc00f08947 */ /* 0x004fea000383ffff */
[----:B------:R-:W-:Y:S05]  /*3bce0*/  BRA `(.L_x_13405) ;  /* 0xffffff74000c7947 */ /* 0x000fea000383ffff */
.L_x_13199:
[----:B0-----:R0:W2:Y:S02]  /*3bcf0*/  SYNCS.PHASECHK.TRANS64.TRYWAIT P0, [R3+URZ+0x324c0], R7 ;  /* 0x0324c007030075a7 */ /* 0x0010a4000800017f */
[----:B--2---:R-:W-:Y:S05]  /*3bd00*/  @!P0 NANOSLEEP.SYNCS 0x989680 ;  /* 0x009896800000895d */ /* 0x004fea0003900000 */
[----:B------:R-:W2:Y:S02]  /*3bd10*/  @!P0 SYNCS.PHASECHK.TRANS64 P0, [R3+URZ+0x324c0], R7 ;  /* 0x0324c007030085a7 */ /* 0x000ea4000800007f */
[----:B--2---:R-:W-:Y:S05]  /*3bd20*/  @!P0 BRA `(.L_x_13199) ;  /* 0xfffffffc00f08947 */ /* 0x004fea000383ffff */
[----:B------:R-:W-:Y:S05]  /*3bd30*/  BRA `(.L_x_13406) ;  /* 0xffffff7400887947 */ /* 0x000fea000383ffff */
.L_x_13209:
[----:B-1----:R1:W2:Y:S02]  /*3bd40*/  SYNCS.PHASECHK.TRANS64.TRYWAIT P1, [R9+URZ+0x324a0], R2 ;  /* 0x0324a002090075a7 */ /* 0x0022a4000802017f */
[----:B--2---:R-:W-:Y:S05]  /*3bd50*/  @!P1 NANOSLEEP.SYNCS 0x989680 ;  /* 0x009896800000995d */ /* 0x004fea0003900000 */
[----:B------:R-:W2:Y:S02]  /*3bd60*/  @!P1 SYNCS.PHASECHK.TRANS64 P1, [R9+URZ+0x324a0], R2 ;  /* 0x0324a002090095a7 */ /* 0x000ea4000802007f */
[----:B--2---:R-:W-:Y:S05]  /*3bd70*/  @!P1 BRA `(.L_x_13209) ;  /* 0xfffffffc00f09947 */ /* 0x004fea000383ffff */
[----:B------:R-:W-:Y:S05]  /*3bd80*/  BRA `(.L_x_13407) ;  /* 0xffffff7800fc7947 */ /* 0x000fea000383ffff */
.L_x_13214:
[----:B0-----:R0:W2:Y:S02]  /*3bd90*/  SYNCS.PHASECHK.TRANS64.TRYWAIT P1, [R9+URZ+0x324c0], R2 ;  /* 0x0324c002090075a7 */ /* 0x0010a4000802017f */
[----:B--2---:R-:W-:Y:S05]  /*3bda0*/  @!P1 NANOSLEEP.SYNCS 0x989680 ;  /* 0x009896800000995d */ /* 0x004fea0003900000 */
[----:B------:R-:W2:Y:S02]  /*3bdb0*/  @!P1 SYNCS.PHASECHK.TRANS64 P1, [R9+URZ+0x324c0], R2 ;  /* 0x0324c002090095a7 */ /* 0x000ea4000802007f */
[----:B--2---:R-:W-:Y:S05]  /*3bdc0*/  @!P1 BRA `(.L_x_13214) ;  /* 0xfffffffc00f09947 */ /* 0x004fea000383ffff */
[----:B------:R-:W-:Y:S05]  /*3bdd0*/  BRA `(.L_x_13408) ;  /* 0xffffff7c00747947 */ /* 0x000fea000383ffff */
.L_x_13240:
[----:B------:R-:W-:Y:S01]  /*3bde0*/  SHF.R.U32.HI R10, RZ, 0x5, R21 ;  /* 0x00000005ff0a7819 */ /* 0x000fe20000011615 */
[----:B------:R-:W-:Y:S01]  /*3bdf0*/  BSSY B0, `(.L_x_13409) ;  /* 0x0000009000007945 */ /* 0x000fe20003800000 */
[----:B0-----:R-:W-:Y:S02]  /*3be00*/  IMAD.MOV.U32 R12, RZ, RZ, RZ ;  /* 0x000000ffff0c7224 */ /* 0x001fe400078e00ff */
[----:B------:R-:W-:Y:S01]  /*3be10*/  LOP3.LUT R10, R10, 0x3, RZ, 0xc0, !PT ;  /* 0x000000030a0a7812 */ /* 0x000fe200078ec0ff */
[----:B------:R-:W-:Y:S02]  /*3be20*/  IMAD.MOV.U32 R11, RZ, RZ, 0x1f ;  /* 0x0000001fff0b7424 */ /* 0x000fe400078e00ff */
[----:B------:R-:W-:Y:S02]  /*3be30*/  IMAD.MOV.U32 R15, RZ, RZ, -0x1 ;  /* 0xffffffffff0f7424 */ /* 0x000fe400078e00ff */
[----:B------:R-:W-:-:S07]  /*3be40*/  IMAD.MOV.U32 R13, RZ, RZ, R10 ;  /* 0x000000ffff0d7224 */ /* 0x000fce00078e000a */
[----:B------:R-:W-:Y:S05]  /*3be50*/  WARPSYNC.COLLECTIVE R15, `(.L_x_13410) ;  /* 0x000000000f087348 */ /* 0x000fea0003c00000 */
[----:B------:R0:W1:Y:S02]  /*3be60*/  SHFL.IDX P6, R14, R13, R12, R11 ;  /* 0x0000000c0d0e7389 */ /* 0x00006400000c000b */
[----:B01----:R-:W-:Y:S01]  /*3be70*/  ENDCOLLECTIVE ;  /* 0x000000000000791b */ /* 0x003fe20003800000 */
.L_x_13410:
[----:B------:R-:W-:Y:S05]  /*3be80*/  BSYNC B0 ;  /* 0x0000000000007941 */ /* 0x000fea0003800000 */
.L_x_13409:
[----:B------:R-:W-:Y:S05]  /*3be90*/  BRA `(.L_x_13411) ;  /* 0xffffff9000987947 */ /* 0x000fea000383ffff */
.L_x_13243:
[----:B-1----:R1:W2:Y:S02]  /*3bea0*/  SYNCS.PHASECHK.TRANS64.TRYWAIT P0, [R17+URZ+0x32440], R0 ;  /* 0x03244000110075a7 */ /* 0x0022a4000800017f */
[----:B--2---:R-:W-:Y:S05]  /*3beb0*/  @!P0 NANOSLEEP.SYNCS 0x989680 ;  /* 0x009896800000895d */ /* 0x004fea0003900000 */
[----:B------:R-:W2:Y:S02]  /*3bec0*/  @!P0 SYNCS.PHASECHK.TRANS64 P0, [R17+URZ+0x32440], R0 ;  /* 0x03244000110085a7 */ /* 0x000ea4000800007f */
[----:B--2---:R-:W-:Y:S05]  /*3bed0*/  @!P0 BRA `(.L_x_13243) ;  /* 0xfffffffc00f08947 */ /* 0x004fea000383ffff */
[----:B------:R-:W-:Y:S05]  /*3bee0*/  BRA `(.L_x_13412) ;  /* 0xffffff9000b87947 */ /* 0x000fea000383ffff */
.L_x_13244:
[----:B------:R-:W-:Y:S01]  /*3bef0*/  BSSY B0, `(.L_x_13413) ;  /* 0x0000008000007945 */ /* 0x000fe20003800000 */
[----:B------:R-:W-:Y:S02]  /*3bf00*/  IMAD.MOV.U32 R13, RZ, RZ, R4 ;  /* 0x000000ffff0d7224 */ /* 0x000fe400078e0004 */
[----:B0-----:R-:W-:Y:S02]  /*3bf10*/  IMAD.MOV.U32 R12, RZ, RZ, RZ ;  /* 0x000000ffff0c7224 */ /* 0x001fe400078e00ff */
[----:B------:R-:W-:Y:S02]  /*3bf20*/  IMAD.MOV.U32 R11, RZ, RZ, 0x181f ;  /* 0x0000181fff0b7424 */ /* 0x000fe400078e00ff */
[----:B------:R-:W-:-:S07]  /*3bf30*/  IMAD.MOV.U32 R15, RZ, RZ, -0x1 ;  /* 0xffffffffff0f7424 */ /* 0x000fce00078e00ff */
[----:B------:R-:W-:Y:S05]  /*3bf40*/  WARPSYNC.COLLECTIVE R15, `(.L_x_13414) ;  /* 0x000000000f087348 */ /* 0x000fea0003c00000 */
[----:B------:R0:W1:Y:S02]  /*3bf50*/  SHFL.IDX P6, R14, R13, R12, R11 ;  /* 0x0000000c0d0e7389 */ /* 0x00006400000c000b */
[----:B01----:R-:W-:Y:S01]  /*3bf60*/  ENDCOLLECTIVE ;  /* 0x000000000000791b */ /* 0x003fe20003800000 */
.L_x_13414:
[----:B------:R-:W-:Y:S05]  /*3bf70*/  BSYNC B0 ;  /* 0x0000000000007941 */ /* 0x000fea0003800000 */
.L_x_13413:
        /* <DEDUP_REMOVED lines=9> */
.L_x_13415:
[----:B------:R-:W-:Y:S02]  /*3c010*/  IMAD.MOV.U32 R13, RZ, RZ, R4 ;  /* 0x000000ffff0d7224 */ /* 0x000fe400078e0004 */
[----:B------:R-:W-:Y:S02]  /*3c020*/  IMAD.MOV.U32 R12, RZ, RZ, 0x1 ;  /* 0x00000001ff0c7424 */ /* 0x000fe400078e00ff */
[----:B------:R-:W-:-:S07]  /*3c030*/  IMAD.MOV.U32 R3, RZ, RZ, R14 ;  /* 0x000000ffff037224 */ /* 0x000fce00078e000e */
[----:B------:R-:W-:Y:S05]  /*3c040*/  WARPSYNC.COLLECTIVE R15, `(.L_x_13416) ;  /* 0x000000000f087348 */ /* 0x000fea0003c00000 */
[----:B------:R0:W1:Y:S02]  /*3c050*/  SHFL.IDX P6, R14, R13, R12, R11 ;  /* 0x0000000c0d0e7389 */ /* 0x00006400000c000b */
[----:B01----:R-:W-:Y:S01]  /*3c060*/  ENDCOLLECTIVE ;  /* 0x000000000000791b */ /* 0x003fe20003800000 */
.L_x_13416:
        /* <DEDUP_REMOVED lines=15> */
.L_x_13417:
[----:B------:R-:W-:Y:S02]  /*3c160*/  @P0 IMAD R6, R5, 0x2, R23 ;  /* 0x0000000205060824 */ /* 0x000fe400078e0217 */
[----:B------:R-:W-:Y:S02]  /*3c170*/  IMAD.MOV.U32 R13, RZ, RZ, R4 ;  /* 0x000000ffff0d7224 */ /* 0x000fe400078e0004 */
[----:B------:R-:W-:Y:S02]  /*3c180*/  IMAD.MOV.U32 R12, RZ, RZ, 0x2 ;  /* 0x00000002ff0c7424 */ /* 0x000fe400078e00ff */
[----:B------:R-:W-:-:S07]  /*3c190*/  IMAD.MOV.U32 R3, RZ, RZ, R14 ;  /* 0x000000ffff037224 */ /* 0x000fce00078e000e */
[----:B------:R-:W-:Y:S05]  /*3c1a0*/  WARPSYNC.COLLECTIVE R15, `(.L_x_13418) ;  /* 0x000000000f087348 */ /* 0x000fea0003c00000 */
[----:B------:R0:W1:Y:S02]  /*3c1b0*/  SHFL.IDX P6, R14, R13, R12, R11 ;  /* 0x0000000c0d0e7389 */ /* 0x00006400000c000b */
[----:B01----:R-:W-:Y:S01]  /*3c1c0*/  ENDCOLLECTIVE ;  /* 0x000000000000791b */ /* 0x003fe20003800000 */
.L_x_13418:
        /* <DEDUP_REMOVED lines=15> */
.L_x_13419:
[----:B------:R-:W-:Y:S02]  /*3c2c0*/  @P0 IMAD R6, R5, 0x2, R23 ;  /* 0x0000000205060824 */ /* 0x000fe400078e0217 */
[----:B------:R-:W-:Y:S02]  /*3c2d0*/  IMAD.MOV.U32 R13, RZ, RZ, R4 ;  /* 0x000000ffff0d7224 */ /* 0x000fe400078e0004 */
[----:B------:R-:W-:Y:S02]  /*3c2e0*/  IMAD.MOV.U32 R12, RZ, RZ, 0x3 ;  /* 0x00000003ff0c7424 */ /* 0x000fe400078e00ff */
[----:B------:R-:W-:-:S07]  /*3c2f0*/  IMAD.MOV.U32 R3, RZ, RZ, R14 ;  /* 0x000000ffff037224 */ /* 0x000fce00078e000e */
[----:B------:R-:W-:Y:S05]  /*3c300*/  WARPSYNC.COLLECTIVE R15, `(.L_x_13420) ;  /* 0x000000000f087348 */ /* 0x000fea0003c00000 */
[----:B------:R0:W1:Y:S02]  /*3c310*/  SHFL.IDX P6, R14, R13, R12, R11 ;  /* 0x0000000c0d0e7389 */ /* 0x00006400000c000b */
[----:B01----:R-:W-:Y:S01]  /*3c320*/  ENDCOLLECTIVE ;  /* 0x000000000000791b */ /* 0x003fe20003800000 */
.L_x_13420:
        /* <DEDUP_REMOVED lines=15> */
.L_x_13421:
[----:B------:R-:W-:Y:S02]  /*3c420*/  @P0 IMAD R6, R5, 0x2, R23 ;  /* 0x0000000205060824 */ /* 0x000fe400078e0217 */
[----:B------:R-:W-:Y:S02]  /*3c430*/  IMAD.MOV.U32 R13, RZ, RZ, R4 ;  /* 0x000000ffff0d7224 */ /* 0x000fe400078e0004 */
[----:B------:R-:W-:Y:S02]  /*3c440*/  IMAD.MOV.U32 R12, RZ, RZ, 0x4 ;  /* 0x00000004ff0c7424 */ /* 0x000fe400078e00ff */
[----:B------:R-:W-:-:S07]  /*3c450*/  IMAD.MOV.U32 R3, RZ, RZ, R14 ;  /* 0x000000ffff037224 */ /* 0x000fce00078e000e */
[----:B------:R-:W-:Y:S05]  /*3c460*/  WARPSYNC.COLLECTIVE R15, `(.L_x_13422) ;  /* 0x000000000f087348 */ /* 0x000fea0003c00000 */
[----:B------:R0:W1:Y:S02]  /*3c470*/  SHFL.IDX P6, R14, R13, R12, R11 ;  /* 0x0000000c0d0e7389 */ /* 0x00006400000c000b */
[----:B01----:R-:W-:Y:S01]  /*3c480*/  ENDCOLLECTIVE ;  /* 0x000000000000791b */ /* 0x003fe20003800000 */
.L_x_13422:
        /* <DEDUP_REMOVED lines=15> */
.L_x_13423:
[----:B------:R-:W-:Y:S02]  /*3c580*/  @P0 IMAD R6, R5, 0x2, R23 ;  /* 0x0000000205060824 */ /* 0x000fe400078e0217 */
[----:B------:R-:W-:Y:S02]  /*3c590*/  IMAD.MOV.U32 R13, RZ, RZ, R4 ;  /* 0x000000ffff0d7224 */ /* 0x000fe400078e0004 */
[----:B------:R-:W-:Y:S02]  /*3c5a0*/  IMAD.MOV.U32 R12, RZ, RZ, 0x5 ;  /* 0x00000005ff0c7424 */ /* 0x000fe400078e00ff */
[----:B------:R-:W-:-:S07]  /*3c5b0*/  IMAD.MOV.U32 R3, RZ, RZ, R14 ;  /* 0x000000ffff037224 */ /* 0x000fce00078e000e */
[----:B------:R-:W-:Y:S05]  /*3c5c0*/  WARPSYNC.COLLECTIVE R15, `(.L_x_13424) ;  /* 0x000000000f087348 */ /* 0x000fea0003c00000 */
[----:B------:R0:W1:Y:S02]  /*3c5d0*/  SHFL.IDX P6, R14, R13, R12, R11 ;  /* 0x0000000c0d0e7389 */ /* 0x00006400000c000b */
[----:B01----:R-:W-:Y:S01]  /*3c5e0*/  ENDCOLLECTIVE ;  /* 0x000000000000791b */ /* 0x003fe20003800000 */
.L_x_13424:
        /* <DEDUP_REMOVED lines=10> */
.L_x_13425:
[----:B------:R-:W-:Y:S01]  /*3c690*/  @!PT LDS RZ, [RZ] ;  /* 0x00000000fffff984 */ /* 0x000fe20000000800 */
[----:B------:R-:W-:Y:S01]  /*3c6a0*/  @!PT LDS RZ, [RZ] ;  /* 0x00000000fffff984 */ /* 0x000fe20000000800 */
[----:B------:R-:W-:Y:S01]  /*3c6b0*/  @!PT LDS RZ, [RZ] ;  /* 0x00000000fffff984 */ /* 0x000fe20000000800 */
[----:B------:R2:W-:Y:S01]  /*3c6c0*/  @P0 LDGSTS.E.BYPASS.LTC128B.128 [R6+0x1e400], desc[UR44][R2.64], !P2 ;  /* 0x1e40000002060fae */ /* 0x0005e2000d101d6c */
[----:B------:R-:W-:Y:S01]  /*3c6d0*/  IMAD.MOV.U32 R0, RZ, RZ, R14 ;  /* 0x000000ffff007224 */ /* 0x000fe200078e000e */
[----:B------:R-:W-:Y:S06]  /*3c6e0*/  BRA `(.L_x_13426) ;  /* 0xffffff9000147947 */ /* 0x000fec000383ffff */
.L_x_13249:
        /* <DEDUP_REMOVED lines=9> */
.L_x_13427:
        /* <DEDUP_REMOVED lines=12> */
.L_x_13428:
[----:B------:R-:W-:Y:S02]  /*3c840*/  IMAD.MOV.U32 R13, RZ, RZ, R3 ;  /* 0x000000ffff0d7224 */ /* 0x000fe400078e0003 */
[----:B------:R-:W-:Y:S02]  /*3c850*/  IMAD.MOV.U32 R12, RZ, RZ, 0x1 ;  /* 0x00000001ff0c7424 */ /* 0x000fe400078e00ff */
[----:B------:R-:W-:-:S07]  /*3c860*/  IMAD.MOV.U32 R5, RZ, RZ, R14 ;  /* 0x000000ffff057224 */ /* 0x000fce00078e000e */
[----:B------:R-:W-:Y:S05]  /*3c870*/  WARPSYNC.COLLECTIVE R15, `(.L_x_13429) ;  /* 0x000000000f087348 */ /* 0x000fea0003c00000 */
[----:B------:R0:W1:Y:S02]  /*3c880*/  SHFL.IDX P6, R14, R13, R12, R11 ;  /* 0x0000000c0d0e7389 */ /* 0x00006400000c000b */
[----:B01----:R-:W-:Y:S01]  /*3c890*/  ENDCOLLECTIVE ;  /* 0x000000000000791b */ /* 0x003fe20003800000 */
.L_x_13429:
        /* <DEDUP_REMOVED lines=15> */
.L_x_13430:
[----:B------:R-:W-:Y:S02]  /*3c990*/  IMAD.MOV.U32 R13, RZ, RZ, R3 ;  /* 0x000000ffff0d7224 */ /* 0x000fe400078e0003 */
[----:B------:R-:W-:Y:S02]  /*3c9a0*/  IMAD.MOV.U32 R12, RZ, RZ, 0x2 ;  /* 0x00000002ff0c7424 */ /* 0x000fe400078e00ff */
[----:B------:R-:W-:-:S07]  /*3c9b0*/  IMAD.MOV.U32 R5, RZ, RZ, R14 ;  /* 0x000000ffff057224 */ /* 0x000fce00078e000e */
[----:B------:R-:W-:Y:S05]  /*3c9c0*/  WARPSYNC.COLLECTIVE R15, `(.L_x_13431) ;  /* 0x000000000f087348 */ /* 0x000fea0003c00000 */
[----:B------:R0:W1:Y:S02]  /*3c9d0*/  SHFL.IDX P6, R14, R13, R12, R11 ;  /* 0x0000000c0d0e7389 */ /* 0x00006400000c000b */
[----:B01----:R-:W-:Y:S01]  /*3c9e0*/  ENDCOLLECTIVE ;  /* 0x000000000000791b */ /* 0x003fe20003800000 */
.L_x_13431:
        /* <DEDUP_REMOVED lines=11> */
[----:B------:R-:W-:-:S05]  /*3caa0*/  VIADD R6, R35, 0x30 ;  /* 0x0000003023067836 */ /* 0x000fca0000000000 */
[----:B------:R1:W-:Y:S01]  /*3cab0*/  STL [R1+0x460], R6 ;  /* 0x0004600601007387 */ /* 0x0003e20000100800 */
[----:B0-----:R-:W-:-:S07]  /*3cac0*/  IMAD.MOV.U32 R4, RZ, RZ, R14 ;  /* 0x000000ffff047224 */ /* 0x001fce00078e000e */
[----:B-1----:R-:W-:Y:S05]  /*3cad0*/  WARPSYNC.COLLECTIVE R15, `(.L_x_13432) ;  /* 0x000000000f087348 */ /* 0x002fea0003c00000 */
[----:B------:R0:W2:Y:S02]  /*3cae0*/  SHFL.IDX P6, R14, R13, R12, R11 ;  /* 0x0000000c0d0e7389 */ /* 0x0000a400000c000b */
[----:B012---:R-:W-:Y:S01]  /*3caf0*/  ENDCOLLECTIVE ;  /* 0x000000000000791b */ /* 0x007fe20003800000 */
.L_x_13432:
[----:B------:R-:W-:Y:S02]  /*3cb00*/  IMAD.MOV.U32 R13, RZ, RZ, R3 ;  /* 0x000000ffff0d7224 */ /* 0x000fe400078e0003 */
[----:B------:R-:W-:Y:S02]  /*3cb10*/  IMAD.MOV.U32 R12, RZ, RZ, 0x3 ;  /* 0x00000003ff0c7424 */ /* 0x000fe400078e00ff */
[----:B------:R-:W-:-:S07]  /*3cb20*/  IMAD.MOV.U32 R5, RZ, RZ, R14 ;  /* 0x000000ffff057224 */ /* 0x000fce00078e000e */
[----:B------:R-:W-:Y:S05]  /*3cb30*/  WARPSYNC.COLLECTIVE R15, `(.L_x_13433) ;  /* 0x000000000f087348 */ /* 0x000fea0003c00000 */
[----:B------:R0:W1:Y:S02]  /*3cb40*/  SHFL.IDX P6, R14, R13, R12, R11 ;  /* 0x0000000c0d0e7389 */ /* 0x00006400000c000b */
[----:B01----:R-:W-:Y:S01]  /*3cb50*/  ENDCOLLECTIVE ;  /* 0x000000000000791b */ /* 0x003fe20003800000 */
.L_x_13433:
        /* <DEDUP_REMOVED lines=15> */
.L_x_13434:
[----:B------:R-:W-:Y:S02]  /*3cc50*/  IMAD.MOV.U32 R13, RZ, RZ, R3 ;  /* 0x000000ffff0d7224 */ /* 0x000fe400078e0003 */
[----:B------:R-:W-:Y:S02]  /*3cc60*/  IMAD.MOV.U32 R12, RZ, RZ, 0x4 ;  /* 0x00000004ff0c7424 */ /* 0x000fe400078e00ff */
[----:B------:R-:W-:-:S07]  /*3cc70*/  IMAD.MOV.U32 R5, RZ, RZ, R14 ;  /* 0x000000ffff057224 */ /* 0x000fce00078e000e */
[----:B------:R-:W-:Y:S05]  /*3cc80*/  WARPSYNC.COLLECTIVE R15, `(.L_x_13435) ;  /* 0x000000000f087348 */ /* 0x000fea0003c00000 */
[----:B------:R0:W1:Y:S02]  /*3cc90*/  SHFL.IDX P6, R14, R13, R12, R11 ;  /* 0x0000000c0d0e7389 */ /* 0x00006400000c000b */
[----:B01----:R-:W-:Y:S01]  /*3cca0*/  ENDCOLLECTIVE ;  /* 0x000000000000791b */ /* 0x003fe20003800000 */
.L_x_13435:
        /* <DEDUP_REMOVED lines=10> */
.L_x_13436:
        /* <DEDUP_REMOVED lines=13> */
.L_x_13437:
        /* <DEDUP_REMOVED lines=10> */
.L_x_13438:
        /* <DEDUP_REMOVED lines=13> */
.L_x_13439:
        /* <DEDUP_REMOVED lines=10> */
.L_x_13440:
        /* <DEDUP_REMOVED lines=11> */
.L_x_13441:
        /* <DEDUP_REMOVED lines=10> */
.L_x_13442:
[----:B------:R-:W-:Y:S01]  /*3d180*/  @!PT LDS RZ, [RZ] ;  /* 0x00000000fffff984 */ /* 0x000fe20000000800 */
[----:B------:R-:W-:Y:S01]  /*3d190*/  @!PT LDS RZ, [RZ] ;  /* 0x00000000fffff984 */ /* 0x000fe20000000800 */
[----:B------:R-:W-:Y:S01]  /*3d1a0*/  @!PT LDS RZ, [RZ] ;  /* 0x00000000fffff984 */ /* 0x000fe20000000800 */
[----:B------:R0:W-:Y:S01]  /*3d1b0*/  @!P0 LDGSTS.E.BYPASS.LTC128B.128 [R26+0x1b400], desc[UR44][R4.64], !P1 ;  /* 0x1b400000041a8fae */ /* 0x0001e2000c901d6c */
[----:B------:R-:W-:Y:S01]  /*3d1c0*/  IMAD.MOV.U32 R0, RZ, RZ, R14 ;  /* 0x000000ffff007224 */ /* 0x000fe200078e000e */
[----:B------:R-:W-:Y:S06]  /*3d1d0*/  BRA `(.L_x_13443) ;  /* 0xffffff90005c7947 */ /* 0x000fec000383ffff */
.L_x_13253:
[----:B------:R-:W2:Y:S04]  /*3d1e0*/  LDL.LU R14, [R1+0x440] ;  /* 0x00044000010e7983 */ /* 0x000ea80000300800 */
[----:B------:R-:W3:Y:S04]  /*3d1f0*/  LDL.LU R13, [R1+0x458] ;  /* 0x00045800010d7983 */ /* 0x000ee80000300800 */
[----:B------:R-:W4:Y:S04]  /*3d200*/  LDL.LU R12, [R1+0x45c] ;  /* 0x00045c00010c7983 */ /* 0x000f280000300800 */
[----:B------:R-:W5:Y:S04]  /*3d210*/  LDL.LU R11, [R1+0x460] ;  /* 0x00046000010b7983 */ /* 0x000f680000300800 */
[----:B------:R-:W5:Y:S04]  /*3d220*/  LDL.LU R10, [R1+0x464] ;  /* 0x00046400010a7983 */ /* 0x000f680000300800 */
[----:B------:R-:W5:Y:S04]  /*3d230*/  LDL.LU R9, [R1+0x46c] ;  /* 0x00046c0001097983 */ /* 0x000f680000300800 */
[----:B------:R-:W5:Y:S01]  /*3d240*/  LDL.LU R8, [R1+0x470] ;  /* 0x0004700001087983 */ /* 0x000f620000300800 */
[----:B------:R-:W-:Y:S01]  /*3d250*/  LOP3.LUT R22, R22, 0xfffffbff, RZ, 0xc0, !PT ;  /* 0xfffffbff16167812 */ /* 0x000fe200078ec0ff */
[----:B------:R-:W-:Y:S01]  /*3d260*/  BSSY B0, `(.L_x_13444) ;  /* 0x0000019000007945 */ /* 0x000fe20003800000 */
[----:B------:R-:W-:-:S02]  /*3d270*/  IMAD.MOV.U32 R15, RZ, RZ, -0x1 ;  /* 0xffffffffff0f7424 */ /* 0x000fc400078e00ff */
[----:B--2---:R-:W-:-:S05]  /*3d280*/  IMAD R5, R14, R6, RZ ;  /* 0x000000060e057224 */ /* 0x004fca00078e02ff */
[-C--:B------:R-:W-:Y:S02]  /*3d290*/  ISETP.GE.AND P0, PT, R35, R5.reuse, PT ;  /* 0x000000052300720c */ /* 0x080fe40003f06270 */
[-C--:B---3--:R-:W-:Y:S01]  /*3d2a0*/  ISETP.GE.AND P6, PT, R13, R5.reuse, PT ;  /* 0x000000050d00720c */ /* 0x088fe20003fc6270 */
[----:B------:R-:W-:Y:S01]  /*3d2b0*/  IMAD.MOV.U32 R13, RZ, RZ, R0 ;  /* 0x000000ffff0d7224 */ /* 0x000fe200078e0000 */
[----:B----4-:R-:W-:Y:S01]  /*3d2c0*/  ISETP.GE.AND P5, PT, R12, R5, PT ;  /* 0x000000050c00720c */ /* 0x010fe20003fa6270 */
[----:B------:R-:W-:-:S08]  /*3d2d0*/  IMAD.MOV.U32 R12, RZ, RZ, RZ ;  /* 0x000000ffff0c7224 */ /* 0x000fd000078e00ff */
[----:B------:R-:W-:Y:S02]  /*3d2e0*/  @P0 LOP3.LUT R22, R22, 0x400, RZ, 0xfc, !PT ;  /* 0x0000040016160812 */ /* 0x000fe400078efcff */
[----:B-----5:R-:W-:Y:S01]  /*3d2f0*/  ISETP.GE.AND P0, PT, R11, R5, PT ;  /* 0x000000050b00720c */ /* 0x020fe20003f06270 */
        /* <DEDUP_REMOVED lines=8> */
[----:B------:R-:W-:Y:S02]  /*3d380*/  @P0 LOP3.LUT R22, R22, 0x80, RZ, 0xfc, !PT ;  /* 0x0000008016160812 */ /* 0x000fe400078efcff */
[----:B------:R-:W-:Y:S02]  /*3d390*/  ISETP.GE.AND P0, PT, R8, R5, PT ;  /* 0x000000050800720c */ /* 0x000fe40003f06270 */
[----:B------:R-:W-:-:S04]  /*3d3a0*/  LOP3.LUT R22, R22, 0xffffffbf, RZ, 0xc0, !PT ;  /* 0xffffffbf16167812 */ /* 0x000fc800078ec0ff */
[----:B------:R-:W-:-:S07]  /*3d3b0*/  @P6 LOP3.LUT R22, R22, 0x40, RZ, 0xfc, !PT ;  /* 0x0000004016166812 */ /* 0x000fce00078efcff */
[----:B------:R-:W-:Y:S05]  /*3d3c0*/  WARPSYNC.COLLECTIVE R15, `(.L_x_13445) ;  /* 0x000000000f087348 */ /* 0x000fea0003c00000 */
[----:B------:R0:W1:Y:S02]  /*3d3d0*/  SHFL.IDX P6, R14, R13, R12, R11 ;  /* 0x0000000c0d0e7389 */ /* 0x00006400000c000b */
[----:B01----:R-:W-:Y:S01]  /*3d3e0*/  ENDCOLLECTIVE ;  /* 0x000000000000791b */ /* 0x003fe20003800000 */
.L_x_13445:
[----:B------:R-:W-:Y:S05]  /*3d3f0*/  BSYNC B0 ;  /* 0x0000000000007941 */ /* 0x000fea0003800000 */
.L_x_13444:
        /* <DEDUP_REMOVED lines=11> */
.L_x_13446:
[----:B------:R-:W-:-:S04]  /*3d4b0*/  LOP3.LUT R22, R22, 0xffefffff, RZ, 0xc0, !PT ;  /* 0xffefffff16167812 */ /* 0x000fc800078ec0ff */
[----:B------:R-:W-:-:S04]  /*3d4c0*/  @P0 LOP3.LUT R22, R22, 0x100000, RZ, 0xfc, !PT ;  /* 0x0010000016160812 */ /* 0x000fc800078efcff */
[----:B------:R-:W-:Y:S01]  /*3d4d0*/  LOP3.LUT P0, RZ, R22, 0x400, RZ, 0xc0, !PT ;  /* 0x0000040016ff7812 */ /* 0x000fe2000780c0ff */
[----:B------:R-:W-:Y:S02]  /*3d4e0*/  IMAD.MOV.U32 R13, RZ, RZ, R0 ;  /* 0x000000ffff0d7224 */ /* 0x000fe400078e0000 */
[----:B------:R-:W-:Y:S02]  /*3d4f0*/  IMAD.MOV.U32 R12, RZ, RZ, 0x1 ;  /* 0x00000001ff0c7424 */ /* 0x000fe400078e00ff */
[----:B------:R-:W-:-:S08]  /*3d500*/  IMAD.MOV.U32 R3, RZ, RZ, R14 ;  /* 0x000000ffff037224 */ /* 0x000fd000078e000e */
[----:B------:R-:W-:-:S05]  /*3d510*/  @!P0 LEA R3, P6, R7, R3, 0x1 ;  /* 0x0000000307038211 */ /* 0x000fca00078c08ff */
[----:B------:R-:W-:-:S05]  /*3d520*/  @!P0 IMAD.X R2, RZ, RZ, R2, P6 ;  /* 0x000000ffff028224 */ /* 0x000fca00030e0602 */
[----:B------:R-:W-:-:S07]  /*3d530*/  @!P0 LOP3.LUT R3, R3, R2, RZ, 0x3c, !PT ;  /* 0x0000000203038212 */ /* 0x000fce00078e3cff */
[----:B------:R-:W-:Y:S05]  /*3d540*/  WARPSYNC.COLLECTIVE R15, `(.L_x_13447) ;  /* 0x000000000f087348 */ /* 0x000fea0003c00000 */
[----:B------:R0:W1:Y:S02]  /*3d550*/  SHFL.IDX P6, R14, R13, R12, R11 ;  /* 0x0000000c0d0e7389 */ /* 0x00006400000c000b */
[----:B01----:R-:W-:Y:S01]  /*3d560*/  ENDCOLLECTIVE ;  /* 0x000000000000791b */ /* 0x003fe20003800000 */
.L_x_13447:
        /* <DEDUP_REMOVED lines=15> */
.L_x_13448:
        /* <DEDUP_REMOVED lines=12> */
.L_x_13449:
        /* <DEDUP_REMOVED lines=12> */
.L_x_13450:
        /* <DEDUP_REMOVED lines=12> */
.L_x_13451:
        /* <DEDUP_REMOVED lines=12> */
.L_x_13452:
        /* <DEDUP_REMOVED lines=12> */
.L_x_13453:
        /* <DEDUP_REMOVED lines=12> */
.L_x_13454:
        /* <DEDUP_REMOVED lines=12> */
.L_x_13455:
        /* <DEDUP_REMOVED lines=12> */
.L_x_13456:
        /* <DEDUP_REMOVED lines=12> */
.L_x_13457:
        /* <DEDUP_REMOVED lines=11> */
.L_x_13458:
[----:B------:R-:W-:Y:S02]  /*3ddd0*/  IMAD.MOV.U32 R13, RZ, RZ, R0 ;  /* 0x000000ffff0d7224 */ /* 0x000fe400078e0000 */
[----:B------:R-:W-:Y:S02]  /*3dde0*/  IMAD.MOV.U32 R12, RZ, RZ, 0x7 ;  /* 0x00000007ff0c7424 */ /* 0x000fe400078e00ff */
[----:B------:R-:W-:-:S07]  /*3ddf0*/  IMAD.MOV.U32 R2, RZ, RZ, R14 ;  /* 0x000000ffff027224 */ /* 0x000fce00078e000e */
[----:B------:R-:W-:Y:S05]  /*3de00*/  WARPSYNC.COLLECTIVE R15, `(.L_x_13459) ;  /* 0x000000000f087348 */ /* 0x000fea0003c00000 */
[----:B------:R0:W1:Y:S02]  /*3de10*/  SHFL.IDX P6, R14, R13, R12, R11 ;  /* 0x0000000c0d0e7389 */ /* 0x00006400000c000b */
[----:B01----:R-:W-:Y:S01]  /*3de20*/  ENDCOLLECTIVE ;  /* 0x000000000000791b */ /* 0x003fe20003800000 */
.L_x_13459:
        /* <DEDUP_REMOVED lines=14> */
.L_x_13460:
[----:B------:R-:W-:Y:S01]  /*3df10*/  IMAD.MOV.U32 R2, RZ, RZ, R14 ;  /* 0x000000ffff027224 */ /* 0x000fe200078e000e */
[----:B------:R-:W-:Y:S06]  /*3df20*/  BRA `(.L_x_13461) ;  /* 0xffffff8c00c07947 */ /* 0x000fec000383ffff */
.L_x_13258:
[----:B0-----:R0:W1:Y:S02]  /*3df30*/  SYNCS.PHASECHK.TRANS64.TRYWAIT P0, [R23+URZ+0x32420], R0 ;  /* 0x03242000170075a7 */ /* 0x001064000800017f */
[----:B-1----:R-:W-:Y:S05]  /*3df40*/  @!P0 NANOSLEEP.SYNCS 0x989680 ;  /* 0x009896800000895d */ /* 0x002fea0003900000 */
[----:B------:R-:W1:Y:S02]  /*3df50*/  @!P0 SYNCS.PHASECHK.TRANS64 P0, [R23+URZ+0x32420], R0 ;  /* 0x03242000170085a7 */ /* 0x000e64000800007f */
[----:B-1----:R-:W-:Y:S05]  /*3df60*/  @!P0 BRA `(.L_x_13258) ;  /* 0xfffffffc00f08947 */ /* 0x002fea000383ffff */
[----:B------:R-:W-:Y:S05]  /*3df70*/  BRA `(.L_x_13462) ;  /* 0xffffff9000347947 */ /* 0x000fea000383ffff */
.L_x_13261:
[----:B0-----:R0:W1:Y:S02]  /*3df80*/  SYNCS.PHASECHK.TRANS64.TRYWAIT P0, [R17+URZ+0x32460], R0 ;  /* 0x03246000110075a7 */ /* 0x001064000800017f */
[----:B-1----:R-:W-:Y:S05]  /*3df90*/  @!P0 NANOSLEEP.SYNCS 0x989680 ;  /* 0x009896800000895d */ /* 0x002fea0003900000 */
[----:B------:R-:W1:Y:S02]  /*3dfa0*/  @!P0 SYNCS.PHASECHK.TRANS64 P0, [R17+URZ+0x32460], R0 ;  /* 0x03246000110085a7 */ /* 0x000e64000800007f */
[----:B-1----:R-:W-:Y:S05]  /*3dfb0*/  @!P0 BRA `(.L_x_13261) ;  /* 0xfffffffc00f08947 */ /* 0x002fea000383ffff */
[----:B------:R-:W-:Y:S05]  /*3dfc0*/  BRA `(.L_x_13463) ;  /* 0xffffff9000447947 */ /* 0x000fea000383ffff */
.L_x_13262:
        /* <DEDUP_REMOVED lines=8> */
.L_x_13465:
[----:B------:R-:W-:Y:S05]  /*3e050*/  BSYNC B0 ;  /* 0x0000000000007941 */ /* 0x000fea0003800000 */
.L_x_13464:
        /* <DEDUP_REMOVED lines=13> */
.L_x_13466:
        /* <DEDUP_REMOVED lines=9> */
.L_x_13467:
        /* <DEDUP_REMOVED lines=17> */
.L_x_13468:
[----:B------:R-:W-:Y:S02]  /*3e2d0*/  IMAD.MOV.U32 R13, RZ, RZ, R6 ;  /* 0x000000ffff0d7224 */ /* 0x000fe400078e0006 */
[----:B------:R-:W-:Y:S01]  /*3e2e0*/  IMAD.MOV.U32 R12, RZ, RZ, 0x2 ;  /* 0x00000002ff0c7424 */ /* 0x000fe200078e00ff */
[----:B------:R-:W-:-:S13]  /*3e2f0*/  IADD3 R2, P3, R14, R0, RZ ;  /* 0x000000000e027210 */ /* 0x000fda0007f7e0ff */
[----:B------:R-:W-:Y:S05]  /*3e300*/  WARPSYNC.COLLECTIVE R15, `(.L_x_13469) ;  /* 0x000000000f087348 */ /* 0x000fea0003c00000 */
[----:B------:R0:W1:Y:S02]  /*3e310*/  SHFL.IDX P6, R14, R13, R12, R11 ;  /* 0x0000000c0d0e7389 */ /* 0x00006400000c000b */
[----:B01----:R-:W-:Y:S01]  /*3e320*/  ENDCOLLECTIVE ;  /* 0x000000000000791b */ /* 0x003fe20003800000 */
.L_x_13469:
        /* <DEDUP_REMOVED lines=17> */
.L_x_13470:
[----:B------:R-:W-:Y:S02]  /*3e440*/  IMAD.MOV.U32 R13, RZ, RZ, R6 ;  /* 0x000000ffff0d7224 */ /* 0x000fe400078e0006 */
[----:B------:R-:W-:Y:S01]  /*3e450*/  IMAD.MOV.U32 R12, RZ, RZ, 0x3 ;  /* 0x00000003ff0c7424 */ /* 0x000fe200078e00ff */
[----:B------:R-:W-:-:S13]  /*3e460*/  IADD3 R2, P3, R14, R0, RZ ;  /* 0x000000000e027210 */ /* 0x000fda0007f7e0ff */
[----:B------:R-:W-:Y:S05]  /*3e470*/  WARPSYNC.COLLECTIVE R15, `(.L_x_13471) ;  /* 0x000000000f087348 */ /* 0x000fea0003c00000 */
[----:B------:R0:W1:Y:S02]  /*3e480*/  SHFL.IDX P6, R14, R13, R12, R11 ;  /* 0x0000000c0d0e7389 */ /* 0x00006400000c000b */
[----:B01----:R-:W-:Y:S01]  /*3e490*/  ENDCOLLECTIVE ;  /* 0x000000000000791b */ /* 0x003fe20003800000 */
.L_x_13471:
        /* <DEDUP_REMOVED lines=17> */
.L_x_13472:
[----:B------:R-:W-:Y:S02]  /*3e5b0*/  IMAD.MOV.U32 R13, RZ, RZ, R6 ;  /* 0x000000ffff0d7224 */ /* 0x000fe400078e0006 */
[----:B------:R-:W-:Y:S01]  /*3e5c0*/  IMAD.MOV.U32 R12, RZ, RZ, 0x4 ;  /* 0x00000004ff0c7424 */ /* 0x000fe200078e00ff */
[----:B------:R-:W-:-:S13]  /*3e5d0*/  IADD3 R2, P3, R14, R0, RZ ;  /* 0x000000000e027210 */ /* 0x000fda0007f7e0ff */
[----:B------:R-:W-:Y:S05]  /*3e5e0*/  WARPSYNC.COLLECTIVE R15, `(.L_x_13473) ;  /* 0x000000000f087348 */ /* 0x000fea0003c00000 */
[----:B------:R0:W1:Y:S02]  /*3e5f0*/  SHFL.IDX P6, R14, R13, R12, R11 ;  /* 0x0000000c0d0e7389 */ /* 0x00006400000c000b */
[----:B01----:R-:W-:Y:S01]  /*3e600*/  ENDCOLLECTIVE ;  /* 0x000000000000791b */ /* 0x003fe20003800000 */
.L_x_13473:
        /* <DEDUP_REMOVED lines=17> */
.L_x_13474:
[----:B------:R-:W-:Y:S02]  /*3e720*/  IMAD.MOV.U32 R13, RZ, RZ, R6 ;  /* 0x000000ffff0d7224 */ /* 0x000fe400078e0006 */
[----:B------:R-:W-:Y:S01]  /*3e730*/  IMAD.MOV.U32 R12, RZ, RZ, 0x5 ;  /* 0x00000005ff0c7424 */ /* 0x000fe200078e00ff */
[----:B------:R-:W-:-:S13]  /*3e740*/  IADD3 R2, P3, R14, R0, RZ ;  /* 0x000000000e027210 */ /* 0x000fda0007f7e0ff */
[----:B------:R-:W-:Y:S05]  /*3e750*/  WARPSYNC.COLLECTIVE R15, `(.L_x_13475) ;  /* 0x000000000f087348 */ /* 0x000fea0003c00000 */
[----:B------:R0:W1:Y:S02]  /*3e760*/  SHFL.IDX P6, R14, R13, R12, R11 ;  /* 0x0000000c0d0e7389 */ /* 0x00006400000c000b */
[----:B01----:R-:W-:Y:S01]  /*3e770*/  ENDCOLLECTIVE ;  /* 0x000000000000791b */ /* 0x003fe20003800000 */
.L_x_13475:
        /* <DEDUP_REMOVED lines=12> */
.L_x_13476:
        /* <DEDUP_REMOVED lines=9> */
.L_x_13269:
[----:B0-----:R0:W1:Y:S02]  /*3e8d0*/  SYNCS.PHASECHK.TRANS64.TRYWAIT P0, [R6+URZ+0x32440], R21 ;  /* 0x03244015060075a7 */ /* 0x001064000800017f */
[----:B-1----:R-:W-:Y:S05]  /*3e8e0*/  @!P0 NANOSLEEP.SYNCS 0x989680 ;  /* 0x009896800000895d */ /* 0x002fea0003900000 */
[----:B------:R-:W1:Y:S02]  /*3e8f0*/  @!P0 SYNCS.PHASECHK.TRANS64 P0, [R6+URZ+0x32440], R21 ;  /* 0x03244015060085a7 */ /* 0x000e64000800007f */
[----:B-1----:R-:W-:Y:S05]  /*3e900*/  @!P0 BRA `(.L_x_13269) ;  /* 0xfffffffc00f08947 */ /* 0x002fea000383ffff */
[----:B------:R-:W-:Y:S05]  /*3e910*/  BRA `(.L_x_13478) ;  /* 0xffffff9000d47947 */ /* 0x000fea000383ffff */
.L_x_13270:
        /* <DEDUP_REMOVED lines=8> */
.L_x_13480:
[----:B------:R-:W-:Y:S05]  /*3e9a0*/  BSYNC B1 ;  /* 0x0000000000017941 */ /* 0x000fea0003800000 */
.L_x_13479:
        /* <DEDUP_REMOVED lines=9> */
.L_x_13481:
[----:B------:R-:W-:Y:S02]  /*3ea40*/  IMAD.MOV.U32 R13, RZ, RZ, R9 ;  /* 0x000000ffff0d7224 */ /* 0x000fe400078e0009 */
[----:B------:R-:W-:Y:S02]  /*3ea50*/  IMAD.MOV.U32 R12, RZ, RZ, 0x1 ;  /* 0x00000001ff0c7424 */ /* 0x000fe400078e00ff */
[----:B------:R-:W-:-:S07]  /*3ea60*/  IMAD.MOV.U32 R2, RZ, RZ, R14 ;  /* 0x000000ffff027224 */ /* 0x000fce00078e000e */
[----:B------:R-:W-:Y:S05]  /*3ea70*/  WARPSYNC.COLLECTIVE R15, `(.L_x_13482) ;  /* 0x000000000f087348 */ /* 0x000fea0003c00000 */
[----:B------:R0:W1:Y:S02]  /*3ea80*/  SHFL.IDX P6, R14, R13, R12, R11 ;  /* 0x0000000c0d0e7389 */ /* 0x00006400000c000b */
[----:B01----:R-:W-:Y:S01]  /*3ea90*/  ENDCOLLECTIVE ;  /* 0x000000000000791b */ /* 0x003fe20003800000 */
.L_x_13482:
        /* <DEDUP_REMOVED lines=11> */
.L_x_13483:
[----:B------:R-:W-:Y:S02]  /*3eb50*/  IMAD.MOV.U32 R13, RZ, RZ, R9 ;  /* 0x000000ffff0d7224 */ /* 0x000fe400078e0009 */
[----:B------:R-:W-:Y:S02]  /*3eb60*/  IMAD.MOV.U32 R12, RZ, RZ, 0x2 ;  /* 0x00000002ff0c7424 */ /* 0x000fe400078e00ff */
[----:B------:R-:W-:-:S07]  /*3eb70*/  IMAD.MOV.U32 R2, RZ, RZ, R14 ;  /* 0x000000ffff027224 */ /* 0x000fce00078e000e */
[----:B------:R-:W-:Y:S05]  /*3eb80*/  WARPSYNC.COLLECTIVE R15, `(.L_x_13484) ;  /* 0x000000000f087348 */ /* 0x000fea0003c00000 */
[----:B------:R0:W1:Y:S02]  /*3eb90*/  SHFL.IDX P6, R14, R13, R12, R11 ;  /* 0x0000000c0d0e7389 */ /* 0x00006400000c000b */
[----:B01----:R-:W-:Y:S01]  /*3eba0*/  ENDCOLLECTIVE ;  /* 0x000000000000791b */ /* 0x003fe20003800000 */
.L_x_13484:
        /* <DEDUP_REMOVED lines=11> */
.L_x_13485:
[----:B------:R-:W-:Y:S02]  /*3ec60*/  IMAD.MOV.U32 R13, RZ, RZ, R9 ;  /* 0x000000ffff0d7224 */ /* 0x000fe400078e0009 */
[----:B------:R-:W-:Y:S02]  /*3ec70*/  IMAD.MOV.U32 R12, RZ, RZ, 0x3 ;  /* 0x00000003ff0c7424 */ /* 0x000fe400078e00ff */
[----:B------:R-:W-:-:S07]  /*3ec80*/  IMAD.MOV.U32 R2, RZ, RZ, R14 ;  /* 0x000000ffff027224 */ /* 0x000fce00078e000e */
[----:B------:R-:W-:Y:S05]  /*3ec90*/  WARPSYNC.COLLECTIVE R15, `(.L_x_13486) ;  /* 0x000000000f087348 */ /* 0x000fea0003c00000 */
[----:B------:R0:W1:Y:S02]  /*3eca0*/  SHFL.IDX P6, R14, R13, R12, R11 ;  /* 0x0000000c0d0e7389 */ /* 0x00006400000c000b */
[----:B01----:R-:W-:Y:S01]  /*3ecb0*/  ENDCOLLECTIVE ;  /* 0x000000000000791b */ /* 0x003fe20003800000 */
.L_x_13486:
        /* <DEDUP_REMOVED lines=11> */
.L_x_13487:
[----:B------:R-:W-:Y:S02]  /*3ed70*/  IMAD.MOV.U32 R13, RZ, RZ, R9 ;  /* 0x000000ffff0d7224 */ /* 0x000fe400078e0009 */
[----:B------:R-:W-:Y:S02]  /*3ed80*/  IMAD.MOV.U32 R12, RZ, RZ, 0x4 ;  /* 0x00000004ff0c7424 */ /* 0x000fe400078e00ff */
[----:B------:R-:W-:-:S07]  /*3ed90*/  IMAD.MOV.U32 R2, RZ, RZ, R14 ;  /* 0x000000ffff027224 */ /* 0x000fce00078e000e */
[----:B------:R-:W-:Y:S05]  /*3eda0*/  WARPSYNC.COLLECTIVE R15, `(.L_x_13488) ;  /* 0x000000000f087348 */ /* 0x000fea0003c00000 */
[----:B------:R0:W1:Y:S02]  /*3edb0*/  SHFL.IDX P6, R14, R13, R12, R11 ;  /* 0x0000000c0d0e7389 */ /* 0x00006400000c000b */
[----:B01----:R-:W-:Y:S01]  /*3edc0*/  ENDCOLLECTIVE ;  /* 0x000000000000791b */ /* 0x003fe20003800000 */
.L_x_13488:
        /* <DEDUP_REMOVED lines=11> */
.L_x_13489:
[----:B------:R-:W-:Y:S02]  /*3ee80*/  IMAD.MOV.U32 R13, RZ, RZ, R9 ;  /* 0x000000ffff0d7224 */ /* 0x000fe400078e0009 */
[----:B------:R-:W-:Y:S02]  /*3ee90*/  IMAD.MOV.U32 R12, RZ, RZ, 0x5 ;  /* 0x00000005ff0c7424 */ /* 0x000fe400078e00ff */
[----:B------:R-:W-:-:S07]  /*3eea0*/  IMAD.MOV.U32 R2, RZ, RZ, R14 ;  /* 0x000000ffff027224 */ /* 0x000fce00078e000e */
[----:B------:R-:W-:Y:S05]  /*3eeb0*/  WARPSYNC.COLLECTIVE R15, `(.L_x_13490) ;  /* 0x000000000f087348 */ /* 0x000fea0003c00000 */
[----:B------:R0:W1:Y:S02]  /*3eec0*/  SHFL.IDX P6, R14, R13, R12, R11 ;  /* 0x0000000c0d0e7389 */ /* 0x00006400000c000b */
[----:B01----:R-:W-:Y:S01]  /*3eed0*/  ENDCOLLECTIVE ;  /* 0x000000000000791b */ /* 0x003fe20003800000 */
.L_x_13490:
        /* <DEDUP_REMOVED lines=11> */
.L_x_13491:
[----:B------:R-:W-:Y:S01]  /*3ef90*/  IMAD.MOV.U32 R2, RZ, RZ, R14 ;  /* 0x000000ffff027224 */ /* 0x000fe200078e000e */
[----:B------:R-:W-:Y:S06]  /*3efa0*/  BRA `(.L_x_13492) ;  /* 0xffffff8c00fc7947 */ /* 0x000fec000383ffff */
.L_x_13275:
[----:B---3--:R3:W4:Y:S02]  /*3efb0*/  SYNCS.PHASECHK.TRANS64.TRYWAIT P0, [R6+URZ+0x32460], R21 ;  /* 0x03246015060075a7 */ /* 0x008724000800017f */
[----:B----4-:R-:W-:Y:S05]  /*3efc0*/  @!P0 NANOSLEEP.SYNCS 0x989680 ;  /* 0x009896800000895d */ /* 0x010fea0003900000 */
[----:B------:R-:W4:Y:S02]  /*3efd0*/  @!P0 SYNCS.PHASECHK.TRANS64 P0, [R6+URZ+0x32460], R21 ;  /* 0x03246015060085a7 */ /* 0x000f24000800007f */
[----:B----4-:R-:W-:Y:S05]  /*3efe0*/  @!P0 BRA `(.L_x_13275) ;  /* 0xfffffffc00f08947 */ /* 0x010fea000383ffff */
[----:B------:R-:W-:Y:S05]  /*3eff0*/  BRA `(.L_x_13493) ;  /* 0xffffff90004c7947 */ /* 0x000fea000383ffff */
.L_x_13276:
        /* <DEDUP_REMOVED lines=8> */
.L_x_13495:
[----:B------:R-:W-:Y:S05]  /*3f080*/  BSYNC B1 ;  /* 0x0000000000017941 */ /* 0x000fea0003800000 */
.L_x_13494:
        /* <DEDUP_REMOVED lines=9> */
.L_x_13496:
[----:B------:R-:W-:Y:S02]  /*3f120*/  IMAD.MOV.U32 R13, RZ, RZ, R9 ;  /* 0x000000ffff0d7224 */ /* 0x000fe400078e0009 */
[----:B------:R-:W-:Y:S01]  /*3f130*/  IMAD.MOV.U32 R12, RZ, RZ, 0x1 ;  /* 0x00000001ff0c7424 */ /* 0x000fe200078e00ff */
[----:B------:R-:W-:-:S13]  /*3f140*/  IADD3 R2, P0, R14, R0, RZ ;  /* 0x000000000e027210 */ /* 0x000fda0007f1e0ff */
[----:B------:R-:W-:Y:S05]  /*3f150*/  WARPSYNC.COLLECTIVE R15, `(.L_x_13497) ;  /* 0x000000000f087348 */ /* 0x000fea0003c00000 */
[----:B------:R0:W1:Y:S02]  /*3f160*/  SHFL.IDX P6, R14, R13, R12, R11 ;  /* 0x0000000c0d0e7389 */ /* 0x00006400000c000b */
[----:B01----:R-:W-:Y:S01]  /*3f170*/  ENDCOLLECTIVE ;  /* 0x000000000000791b */ /* 0x003fe20003800000 */
.L_x_13497:
        /* <DEDUP_REMOVED lines=13> */
.L_x_13498:
[----:B------:R-:W-:Y:S02]  /*3f250*/  IMAD.MOV.U32 R13, RZ, RZ, R9 ;  /* 0x000000ffff0d7224 */ /* 0x000fe400078e0009 */
[----:B------:R-:W-:Y:S01]  /*3f260*/  IMAD.MOV.U32 R12, RZ, RZ, 0x2 ;  /* 0x00000002ff0c7424 */ /* 0x000fe200078e00ff */
[----:B------:R-:W-:-:S13]  /*3f270*/  IADD3 R2, P0, R14, R0, RZ ;  /* 0x000000000e027210 */ /* 0x000fda0007f1e0ff */
[----:B------:R-:W-:Y:S05]  /*3f280*/  WARPSYNC.COLLECTIVE R15, `(.L_x_13499) ;  /* 0x000000000f087348 */ /* 0x000fea0003c00000 */
[----:B------:R0:W1:Y:S02]  /*3f290*/  SHFL.IDX P6, R14, R13, R12, R11 ;  /* 0x0000000c0d0e7389 */ /* 0x00006400000c000b */
[----:B01----:R-:W-:Y:S01]  /*3f2a0*/  ENDCOLLECTIVE ;  /* 0x000000000000791b */ /* 0x003fe20003800000 */
.L_x_13499:
        /* <DEDUP_REMOVED lines=13> */
.L_x_13500:
[----:B------:R-:W-:Y:S02]  /*3f380*/  IMAD.MOV.U32 R13, RZ, RZ, R9 ;  /* 0x000000ffff0d7224 */ /* 0x000fe400078e0009 */
[----:B------:R-:W-:Y:S01]  /*3f390*/  IMAD.MOV.U32 R12, RZ, RZ, 0x3 ;  /* 0x00000003ff0c7424 */ /* 0x000fe200078e00ff */
[----:B------:R-:W-:-:S13]  /*3f3a0*/  IADD3 R2, P0, R14, R0, RZ ;  /* 0x000000000e027210 */ /* 0x000fda0007f1e0ff */
[----:B------:R-:W-:Y:S05]  /*3f3b0*/  WARPSYNC.COLLECTIVE R15, `(.L_x_13501) ;  /* 0x000000000f087348 */ /* 0x000fea0003c00000 */
[----:B------:R0:W1:Y:S02]  /*3f3c0*/  SHFL.IDX P6, R14, R13, R12, R11 ;  /* 0x0000000c0d0e7389 */ /* 0x00006400000c000b */
[----:B01----:R-:W-:Y:S01]  /*3f3d0*/  ENDCOLLECTIVE ;  /* 0x000000000000791b */ /* 0x003fe20003800000 */
.L_x_13501:
        /* <DEDUP_REMOVED lines=13> */
.L_x_13502:
[----:B------:R-:W-:Y:S02]  /*3f4b0*/  IMAD.MOV.U32 R13, RZ, RZ, R9 ;  /* 0x000000ffff0d7224 */ /* 0x000fe400078e0009 */
[----:B------:R-:W-:Y:S01]  /*3f4c0*/  IMAD.MOV.U32 R12, RZ, RZ, 0x4 ;  /* 0x00000004ff0c7424 */ /* 0x000fe200078e00ff */
[----:B------:R-:W-:-:S13]  /*3f4d0*/  IADD3 R2, P0, R14, R0, RZ ;  /* 0x000000000e027210 */ /* 0x000fda0007f1e0ff */
[----:B------:R-:W-:Y:S05]  /*3f4e0*/  WARPSYNC.COLLECTIVE R15, `(.L_x_13503) ;  /* 0x000000000f087348 */ /* 0x000fea0003c00000 */
[----:B------:R0:W1:Y:S02]  /*3f4f0*/  SHFL.IDX P6, R14, R13, R12, R11 ;  /* 0x0000000c0d0e7389 */ /* 0x00006400000c000b */
[----:B01----:R-:W-:Y:S01]  /*3f500*/  ENDCOLLECTIVE ;  /* 0x000000000000791b */ /* 0x003fe20003800000 */
.L_x_13503:
        /* <DEDUP_REMOVED lines=13> */
.L_x_13504:
[----:B------:R-:W-:Y:S02]  /*3f5e0*/  IMAD.MOV.U32 R13, RZ, RZ, R9 ;  /* 0x000000ffff0d7224 */ /* 0x000fe400078e0009 */
[----:B------:R-:W-:Y:S01]  /*3f5f0*/  IMAD.MOV.U32 R12, RZ, RZ, 0x5 ;  /* 0x00000005ff0c7424 */ /* 0x000fe200078e00ff */
[----:B------:R-:W-:-:S13]  /*3f600*/  IADD3 R2, P0, R14, R0, RZ ;  /* 0x000000000e027210 */ /* 0x000fda0007f1e0ff */
[----:B------:R-:W-:Y:S05]  /*3f610*/  WARPSYNC.COLLECTIVE R15, `(.L_x_13505) ;  /* 0x000000000f087348 */ /* 0x000fea0003c00000 */
[----:B------:R0:W1:Y:S02]  /*3f620*/  SHFL.IDX P6, R14, R13, R12, R11 ;  /* 0x0000000c0d0e7389 */ /* 0x00006400000c000b */
[----:B01----:R-:W-:Y:S01]  /*3f630*/  ENDCOLLECTIVE ;  /* 0x000000000000791b */ /* 0x003fe20003800000 */
.L_x_13505:
        /* <DEDUP_REMOVED lines=13> */
.L_x_13506:
[----:B------:R-:W-:Y:S05]  /*3f710*/  BRA `(.L_x_13507) ;  /* 0xffffff8c00907947 */ /* 0x000fea000383ffff */
.L_x_13284:
[----:B------:R-:W-:Y:S01]  /*3f720*/  BSSY B0, `(.L_x_13508) ;  /* 0x0000008000007945 */ /* 0x000fe20003800000 */
[----:B------:R-:W-:Y:S02]  /*3f730*/  IMAD.MOV.U32 R13, RZ, RZ, R16 ;  /* 0x000000ffff0d7224 */ /* 0x000fe400078e0010 */
[----:B0-----:R-:W-:Y:S02]  /*3f740*/  IMAD.MOV.U32 R12, RZ, RZ, RZ ;  /* 0x000000ffff0c7224 */ /* 0x001fe400078e00ff */
[----:B------:R-:W-:Y:S02]  /*3f750*/  IMAD.MOV.U32 R11, RZ, RZ, 0x1f ;  /* 0x0000001fff0b7424 */ /* 0x000fe400078e00ff */
[----:B------:R-:W-:-:S07]  /*3f760*/  IMAD.MOV.U32 R15, RZ, RZ, -0x1 ;  /* 0xffffffffff0f7424 */ /* 0x000fce00078e00ff */
[----:B-123--:R-:W-:Y:S05]  /*3f770*/  WARPSYNC.COLLECTIVE R15, `(.L_x_13509) ;  /* 0x000000000f087348 */ /* 0x00efea0003c00000 */
[----:B------:R0:W4:Y:S02]  /*3f780*/  SHFL.IDX P6, R14, R13, R12, R11 ;  /* 0x0000000c0d0e7389 */ /* 0x00012400000c000b */
[----:B01234-:R-:W-:Y:S01]  /*3f790*/  ENDCOLLECTIVE ;  /* 0x000000000000791b */ /* 0x01ffe20003800000 */
.L_x_13509:
[----:B------:R-:W-:Y:S05]  /*3f7a0*/  BSYNC B0 ;  /* 0x0000000000007941 */ /* 0x000fea0003800000 */
.L_x_13508:
        /* <DEDUP_REMOVED lines=9> */
.L_x_13510:
        /* <DEDUP_REMOVED lines=24> */
.L_x_13511:
[----:B------:R-:W-:Y:S01]  /*3f9c0*/  IMAD.MOV.U32 R12, RZ, RZ, 0x2 ;  /* 0x00000002ff0c7424 */ /* 0x000fe200078e00ff */
[----:B------:R-:W-:-:S05]  /*3f9d0*/  SEL R14, R14, RZ, P1 ;  /* 0x000000ff0e0e7207 */ /* 0x000fca0000800000 */
[----:B------:R-:W-:-:S04]  /*3f9e0*/  IMAD.IADD R5, R13, 0x1, R14 ;  /* 0x000000010d057824 */ /* 0x000fc800078e020e */
[----:B------:R-:W-:-:S07]  /*3f9f0*/  IMAD.MOV.U32 R13, RZ, RZ, R5 ;  /* 0x000000ffff0d7224 */ /* 0x000fce00078e0005 */
[----:B------:R-:W-:Y:S05]  /*3fa00*/  WARPSYNC.COLLECTIVE R15, `(.L_x_13512) ;  /* 0x000000000f087348 */ /* 0x000fea0003c00000 */
[----:B------:R0:W1:Y:S02]  /*3fa10*/  SHFL.UP P6, R14, R13, R12, R11 ;  /* 0x0400000c0d0e7389 */ /* 0x00006400000c000b */
[----:B01----:R-:W-:Y:S01]  /*3fa20*/  ENDCOLLECTIVE ;  /* 0x000000000000791b */ /* 0x003fe20003800000 */
.L_x_13512:
[----:B------:R-:W-:Y:S01]  /*3fa30*/  IMAD.MOV.U32 R12, RZ, RZ, 0x4 ;  /* 0x00000004ff0c7424 */ /* 0x000fe200078e00ff */
[----:B------:R-:W-:-:S05]  /*3fa40*/  SEL R2, R14, RZ, P2 ;  /* 0x000000ff0e027207 */ /* 0x000fca0001000000 */
[----:B------:R-:W-:-:S04]  /*3fa50*/  IMAD.IADD R2, R5, 0x1, R2 ;  /* 0x0000000105027824 */ /* 0x000fc800078e0202 */
[----:B------:R-:W-:-:S07]  /*3fa60*/  IMAD.MOV.U32 R13, RZ, RZ, R2 ;  /* 0x000000ffff0d7224 */ /* 0x000fce00078e0002 */
[----:B------:R-:W-:Y:S05]  /*3fa70*/  WARPSYNC.COLLECTIVE R15, `(.L_x_13513) ;  /* 0x000000000f087348 */ /* 0x000fea0003c00000 */
[----:B------:R0:W1:Y:S02]  /*3fa80*/  SHFL.UP P6, R14, R13, R12, R11 ;  /* 0x0400000c0d0e7389 */ /* 0x00006400000c000b */
[----:B01----:R-:W-:Y:S01]  /*3fa90*/  ENDCOLLECTIVE ;  /* 0x000000000000791b */ /* 0x003fe20003800000 */
.L_x_13513:
[----:B------:R-:W-:Y:S01]  /*3faa0*/  IMAD.MOV.U32 R12, RZ, RZ, 0x8 ;  /* 0x00000008ff0c7424 */ /* 0x000fe200078e00ff */
[----:B------:R-:W-:-:S05]  /*3fab0*/  SEL R3, R14, RZ, P3 ;  /* 0x000000ff0e037207 */ /* 0x000fca0001800000 */
[----:B------:R-:W-:-:S04]  /*3fac0*/  IMAD.IADD R3, R2, 0x1, R3 ;  /* 0x0000000102037824 */ /* 0x000fc800078e0203 */
[----:B------:R-:W-:-:S07]  /*3fad0*/  IMAD.MOV.U32 R13, RZ, RZ, R3 ;  /* 0x000000ffff0d7224 */ /* 0x000fce00078e0003 */
[----:B------:R-:W-:Y:S05]  /*3fae0*/  WARPSYNC.COLLECTIVE R15, `(.L_x_13514) ;  /* 0x000000000f087348 */ /* 0x000fea0003c00000 */
[----:B------:R0:W1:Y:S02]  /*3faf0*/  SHFL.UP P6, R14, R13, R12, R11 ;  /* 0x0400000c0d0e7389 */ /* 0x00006400000c000b */
[----:B01----:R-:W-:Y:S01]  /*3fb00*/  ENDCOLLECTIVE ;  /* 0x000000000000791b */ /* 0x003fe20003800000 */
.L_x_13514:
[----:B------:R-:W-:Y:S01]  /*3fb10*/  IMAD.MOV.U32 R12, RZ, RZ, 0x10 ;  /* 0x00000010ff0c7424 */ /* 0x000fe200078e00ff */
[----:B------:R-:W-:-:S05]  /*3fb20*/  SEL R14, R14, RZ, P4 ;  /* 0x000000ff0e0e7207 */ /* 0x000fca0002000000 */
[----:B------:R-:W-:-:S04]  /*3fb30*/  IMAD.IADD R5, R3, 0x1, R14 ;  /* 0x0000000103057824 */ /* 0x000fc800078e020e */
[----:B------:R-:W-:-:S07]  /*3fb40*/  IMAD.MOV.U32 R13, RZ, RZ, R5 ;  /* 0x000000ffff0d7224 */ /* 0x000fce00078e0005 */
[----:B------:R-:W-:Y:S05]  /*3fb50*/  WARPSYNC.COLLECTIVE R15, `(.L_x_13515) ;  /* 0x000000000f087348 */ /* 0x000fea0003c00000 */
[----:B------:R0:W1:Y:S02]  /*3fb60*/  SHFL.UP P6, R14, R13, R12, R11 ;  /* 0x0400000c0d0e7389 */ /* 0x00006400000c000b */
[----:B01----:R-:W-:Y:S01]  /*3fb70*/  ENDCOLLECTIVE ;  /* 0x000000000000791b */ /* 0x003fe20003800000 */
.L_x_13515:
        /* <DEDUP_REMOVED lines=8> */
.L_x_13516:
[----:B------:R-:W-:Y:S05]  /*3fc00*/  BRA `(.L_x_13517) ;  /* 0xffffff8c00f07947 */ /* 0x000fea000383ffff */
.L_x_13287:
[----:B------:R-:W-:Y:S01]  /*3fc10*/  BSSY B0, `(.L_x_13518) ;  /* 0x0000007000007945 */ /* 0x000fe20003800000 */
[----:B------:R-:W-:Y:S02]  /*3fc20*/  IMAD.MOV.U32 R12, RZ, RZ, 0x1 ;  /* 0x00000001ff0c7424 */ /* 0x000fe400078e00ff */
[----:B------:R-:W-:Y:S02]  /*3fc30*/  IMAD.MOV.U32 R11, RZ, RZ, RZ ;  /* 0x000000ffff0b7224 */ /* 0x000fe400078e00ff */
[----:B------:R-:W-:-:S07]  /*3fc40*/  IMAD.MOV.U32 R15, RZ, RZ, -0x1 ;  /* 0xffffffffff0f7424 */ /* 0x000fce00078e00ff */
[----:B------:R-:W-:Y:S05]  /*3fc50*/  WARPSYNC.COLLECTIVE R15, `(.L_x_13519) ;  /* 0x000000000f087348 */ /* 0x000fea0003c00000 */
[----:B------:R0:W1:Y:S02]  /*3fc60*/  SHFL.UP P6, R14, R13, R12, R11 ;  /* 0x0400000c0d0e7389 */ /* 0x00006400000c000b */
[----:B01----:R-:W-:Y:S01]  /*3fc70*/  ENDCOLLECTIVE ;  /* 0x000000000000791b */ /* 0x003fe20003800000 */
.L_x_13519:
[----:B------:R-:W-:Y:S05]  /*3fc80*/  BSYNC B0 ;  /* 0x0000000000007941 */ /* 0x000fea0003800000 */
.L_x_13518:
        /* <DEDUP_REMOVED lines=8> */
.L_x_13520:
[----:B------:R-:W-:Y:S01]  /*3fd10*/  IMAD.MOV.U32 R12, RZ, RZ, 0x4 ;  /* 0x00000004ff0c7424 */ /* 0x000fe200078e00ff */
[----:B------:R-:W-:-:S05]  /*3fd20*/  SEL R2, R14, RZ, P2 ;  /* 0x000000ff0e027207 */ /* 0x000fca0001000000 */
[----:B------:R-:W-:-:S04]  /*3fd30*/  IMAD.IADD R2, R13, 0x1, R2 ;  /* 0x000000010d027824 */ /* 0x000fc800078e0202 */
[----:B------:R-:W-:-:S07]  /*3fd40*/  IMAD.MOV.U32 R13, RZ, RZ, R2 ;  /* 0x000000ffff0d7224 */ /* 0x000fce00078e0002 */
[----:B------:R-:W-:Y:S05]  /*3fd50*/  WARPSYNC.COLLECTIVE R15, `(.L_x_13521) ;  /* 0x000000000f087348 */ /* 0x000fea0003c00000 */
[----:B------:R0:W1:Y:S02]  /*3fd60*/  SHFL.UP P6, R14, R13, R12, R11 ;  /* 0x0400000c0d0e7389 */ /* 0x00006400000c000b */
[----:B01----:R-:W-:Y:S01]  /*3fd70*/  ENDCOLLECTIVE ;  /* 0x000000000000791b */ /* 0x003fe20003800000 */
.L_x_13521:
[----:B------:R-:W-:Y:S01]  /*3fd80*/  IMAD.MOV.U32 R12, RZ, RZ, 0x8 ;  /* 0x00000008ff0c7424 */ /* 0x000fe200078e00ff */
[----:B------:R-:W-:-:S05]  /*3fd90*/  SEL R3, R14, RZ, P3 ;  /* 0x000000ff0e037207 */ /* 0x000fca0001800000 */
[----:B------:R-:W-:-:S04]  /*3fda0*/  IMAD.IADD R3, R2, 0x1, R3 ;  /* 0x0000000102037824 */ /* 0x000fc800078e0203 */
[----:B------:R-:W-:-:S07]  /*3fdb0*/  IMAD.MOV.U32 R13, RZ, RZ, R3 ;  /* 0x000000ffff0d7224 */ /* 0x000fce00078e0003 */
[----:B------:R-:W-:Y:S05]  /*3fdc0*/  WARPSYNC.COLLECTIVE R15, `(.L_x_13522) ;  /* 0x000000000f087348 */ /* 0x000fea0003c00000 */
[----:B------:R0:W1:Y:S02]  /*3fdd0*/  SHFL.UP P6, R14, R13, R12, R11 ;  /* 0x0400000c0d0e7389 */ /* 0x00006400000c000b */
[----:B01----:R-:W-:Y:S01]  /*3fde0*/  ENDCOLLECTIVE ;  /* 0x000000000000791b */ /* 0x003fe20003800000 */
.L_x_13522:
[----:B------:R-:W-:Y:S01]  /*3fdf0*/  IMAD.MOV.U32 R12, RZ, RZ, 0x10 ;  /* 0x00000010ff0c7424 */ /* 0x000fe200078e00ff */
[----:B------:R-:W-:-:S05]  /*3fe00*/  SEL R14, R14, RZ, P4 ;  /* 0x000000ff0e0e7207 */ /* 0x000fca0002000000 */
[----:B------:R-:W-:-:S04]  /*3fe10*/  IMAD.IADD R5, R3, 0x1, R14 ;  /* 0x0000000103057824 */ /* 0x000fc800078e020e */
[----:B------:R-:W-:-:S07]  /*3fe20*/  IMAD.MOV.U32 R13, RZ, RZ, R5 ;  /* 0x000000ffff0d7224 */ /* 0x000fce00078e0005 */
[----:B------:R-:W-:Y:S05]  /*3fe30*/  WARPSYNC.COLLECTIVE R15, `(.L_x_13523) ;  /* 0x000000000f087348 */ /* 0x000fea0003c00000 */
[----:B------:R0:W1:Y:S02]  /*3fe40*/  SHFL.UP P6, R14, R13, R12, R11 ;  /* 0x0400000c0d0e7389 */ /* 0x00006400000c000b */
[----:B01----:R-:W-:Y:S01]  /*3fe50*/  ENDCOLLECTIVE ;  /* 0x000000000000791b */ /* 0x003fe20003800000 */
.L_x_13523:
        /* <DEDUP_REMOVED lines=8> */
.L_x_13524:
[----:B------:R-:W-:Y:S05]  /*3fee0*/  BRA `(.L_x_13525) ;  /* 0xffffff8c00dc7947 */ /* 0x000fea000383ffff */
.L_x_13289:
[----:B------:R-:W-:Y:S01]  /*3fef0*/  BSSY B0, `(.L_x_13526) ;  /* 0x0000006000007945 */ /* 0x000fe20003800000 */
[----:B------:R-:W-:Y:S01]  /*3ff00*/  PLOP3.LUT P6, PT, P6, PT, PT, 0x8, 0x0 ;  /* 0x000000000000781c */ /* 0x000fe200037ce170 */
[----:B------:R-:W-:-:S12]  /*3ff10*/  IMAD.MOV.U32 R15, RZ, RZ, -0x1 ;  /* 0xffffffffff0f7424 */ /* 0x000fd800078e00ff */
[----:B0-----:R-:W-:Y:S05]  /*3ff20*/  WARPSYNC.COLLECTIVE R15, `(.L_x_13527) ;  /* 0x000000000f087348 */ /* 0x001fea0003c00000 */
[----:B------:R-:W-:Y:S01]  /*3ff30*/  VOTE.ANY R14, PT, P6 ;  /* 0x00000000000e7806 */ /* 0x000fe200030e0100 */
[----:B0-----:R-:W-:Y:S06]  /*3ff40*/  ENDCOLLECTIVE ;  /* 0x000000000000791b */ /* 0x001fec0003800000 */
.L_x_13527:
[----:B------:R-:W-:Y:S05]  /*3ff50*/  BSYNC B0 ;  /* 0x0000000000007941 */ /* 0x000fea0003800000 */
.L_x_13526:
        /* <DEDUP_REMOVED lines=8> */
.L_x_13528:
[----:B------:R-:W-:Y:S02]  /*3ffe0*/  IMAD.IADD R19, R12, 0x1, R19 ;  /* 0x000000010c137824 */ /* 0x000fe400078e0213 */
[----:B------:R-:W-:Y:S02]  /*3fff0*/  IMAD.MOV.U32 R13, RZ, RZ, R4 ;  /* 0x000000ffff0d7224 */ /* 0x000fe400078e0004 */
[----:B------:R-:W-:-:S07]  /*40000*/  IMAD.MOV.U32 R17, RZ, RZ, R14 ;  /* 0x000000ffff117224 */ /* 0x000fce00078e000e */
[----:B------:R-:W-:Y:S05]  /*40010*/  WARPSYNC.COLLECTIVE R15, `(.L_x_13529) ;  /* 0x000000000f087348 */ /* 0x000fea0003c00000 */
[----:B------:R0:W1:Y:S02]  /*40020*/  SHFL.IDX P6, R14, R13, R12, R11 ;  /* 0x0000000c0d0e7389 */ /* 0x00006400000c000b */
[----:B01----:R-:W-:Y:S01]  /*40030*/  ENDCOLLECTIVE ;  /* 0x000000000000791b */ /* 0x003fe20003800000 */
.L_x_13529:
[----:B------:R-:W-:Y:S01]  /*40040*/  IMAD.MOV.U32 R4, RZ, RZ, R14 ;  /* 0x000000ffff047224 */ /* 0x000fe200078e000e */
[----:B------:R-:W-:Y:S06]  /*40050*/  BRA `(.L_x_13530) ;  /* 0xffffff8c00c07947 */ /* 0x000fec000383ffff */
.L_x_13291:
[----:B------:R-:W-:Y:S01]  /*40060*/  BSSY B0, `(.L_x_13531) ;  /* 0x0000007000007945 */ /* 0x000fe20003800000 */
[----:B------:R-:W-:Y:S02]  /*40070*/  IMAD.MOV.U32 R13, RZ, RZ, R2 ;  /* 0x000000ffff0d7224 */ /* 0x000fe400078e0002 */
[----:B------:R-:W-:Y:S02]  /*40080*/  IMAD.MOV.U32 R11, RZ, RZ, 0x1f ;  /* 0x0000001fff0b7424 */ /* 0x000fe400078e00ff */
[----:B------:R-:W-:-:S07]  /*40090*/  IMAD.MOV.U32 R15, RZ, RZ, -0x1 ;  /* 0xffffffffff0f7424 */ /* 0x000fce00078e00ff */
[----:B0-23--:R-:W-:Y:S05]  /*400a0*/  WARPSYNC.COLLECTIVE R15, `(.L_x_13532) ;  /* 0x000000000f087348 */ /* 0x00dfea0003c00000 */
[----:B------:R1:W4:Y:S02]  /*400b0*/  SHFL.IDX P6, R14, R13, R12, R11 ;  /* 0x0000000c0d0e7389 */ /* 0x00032400000c000b */
[----:B01234-:R-:W-:Y:S01]  /*400c0*/  ENDCOLLECTIVE ;  /* 0x000000000000791b */ /* 0x01ffe20003800000 */
.L_x_13532:
[----:B------:R-:W-:Y:S05]  /*400d0*/  BSYNC B0 ;  /* 0x0000000000007941 */ /* 0x000fea0003800000 */
.L_x_13531:
[----:B------:R-:W-:Y:S01]  /*400e0*/  IMAD.MOV.U32 R6, RZ, RZ, R14 ;  /* 0x000000ffff067224 */ /* 0x000fe200078e000e */
[----:B------:R-:W-:Y:S06]  /*400f0*/  BRA `(.L_x_13290) ;  /* 0xffffff8c00b07947 */ /* 0x000fec000383ffff */
.L_x_13297:
[----:B0-----:R0:W1:Y:S02]  /*40100*/  SYNCS.PHASECHK.TRANS64.TRYWAIT P0, [R5+URZ+0x32420], R0 ;  /* 0x03242000050075a7 */ /* 0x001064000800017f */
[----:B-1----:R-:W-:Y:S05]  /*40110*/  @!P0 NANOSLEEP.SYNCS 0x989680 ;  /* 0x009896800000895d */ /* 0x002fea0003900000 */
[----:B------:R-:W1:Y:S02]  /*40120*/  @!P0 SYNCS.PHASECHK.TRANS64 P0, [R5+URZ+0x32420], R0 ;  /* 0x03242000050085a7 */ /* 0x000e64000800007f */
[----:B-1----:R-:W-:Y:S05]  /*40130*/  @!P0 BRA `(.L_x_13297) ;  /* 0xfffffffc00f08947 */ /* 0x002fea000383ffff */
[----:B------:R-:W-:Y:S05]  /*40140*/  BRA `(.L_x_13533) ;  /* 0xffffff9800087947 */ /* 0x000fea000383ffff */
.L_x_13298:
        /* <DEDUP_REMOVED lines=11> */
.L_x_13535:
[----:B------:R-:W-:Y:S05]  /*40200*/  BSYNC B0 ;  /* 0x0000000000007941 */ /* 0x000fea0003800000 */
.L_x_13534:
[----:B------:R-:W-:Y:S05]  /*40210*/  BRA `(.L_x_13536) ;  /* 0xffffff9400f07947 */ /* 0x000fea000383ffff */
.L_x_13299:
[----:B------:R-:W-:Y:S01]  /*40220*/  BSSY B0, `(.L_x_13537) ;  /* 0x0000006000007945 */ /* 0x000fe20003800000 */
[----:B------:R-:W-:-:S07]  /*40230*/  IMAD.MOV.U32 R15, RZ, RZ, -0x1 ;  /* 0xffffffffff0f7424 */ /* 0x000fce00078e00ff */
[----:B0-234-:R-:W-:Y:S05]  /*40240*/  WARPSYNC.COLLECTIVE R15, `(.L_x_13538) ;  /* 0x000000000f0c7348 */ /* 0x01dfea0003c00000 */
[----:B------:R-:W-:Y:S02]  /*40250*/  ELECT P6, UR62, PT ;  /* 0x00000000003e782f */ /* 0x000fe400038c0000 */
[----:B------:R-:W-:Y:S01]  /*40260*/  MOV R14, UR62 ;  /* 0x0000003e000e7c02 */ /* 0x000fe20008000f00 */
[----:B0-234-:R-:W-:Y:S10]  /*40270*/  ENDCOLLECTIVE ;  /* 0x000000000000791b */ /* 0x01dff40003800000 */
.L_x_13538:
[----:B------:R-:W-:Y:S05]  /*40280*/  BSYNC B0 ;  /* 0x0000000000007941 */ /* 0x000fea0003800000 */
.L_x_13537:
[----:B------:R-:W-:Y:S05]  /*40290*/  BRA `(.L_x_13539) ;  /* 0xffffff9400e47947 */ /* 0x000fea000383ffff */
.L_x_13301:
[----:B0-----:R0:W1:Y:S02]  /*402a0*/  SYNCS.PHASECHK.TRANS64.TRYWAIT P1, [R3+URZ+0x32440], R2 ;  /* 0x03244002030075a7 */ /* 0x001064000802017f */
[----:B-1----:R-:W-:Y:S05]  /*402b0*/  @!P1 NANOSLEEP.SYNCS 0x989680 ;  /* 0x009896800000995d */ /* 0x002fea0003900000 */
[----:B------:R-:W1:Y:S02]  /*402c0*/  @!P1 SYNCS.PHASECHK.TRANS64 P1, [R3+URZ+0x32440], R2 ;  /* 0x03244002030095a7 */ /* 0x000e64000802007f */
[----:B-1----:R-:W-:Y:S05]  /*402d0*/  @!P1 BRA `(.L_x_13301) ;  /* 0xfffffffc00f09947 */ /* 0x002fea000383ffff */
[----:B------:R-:W-:Y:S05]  /*402e0*/  BRA `(.L_x_13540) ;  /* 0xffffff9800047947 */ /* 0x000fea000383ffff */
.L_x_13303:
[----:B-1----:R1:W0:Y:S02]  /*402f0*/  SYNCS.PHASECHK.TRANS64.TRYWAIT P1, [R25+URZ+0x32440], R0 ;  /* 0x03244000190075a7 */ /* 0x002224000802017f */
[----:B0-----:R-:W-:Y:S05]  /*40300*/  @!P1 NANOSLEEP.SYNCS 0x989680 ;  /* 0x009896800000995d */ /* 0x001fea0003900000 */
[----:B------:R-:W0:Y:S02]  /*40310*/  @!P1 SYNCS.PHASECHK.TRANS64 P1, [R25+URZ+0x32440], R0 ;  /* 0x03244000190095a7 */ /* 0x000e24000802007f */
[----:B0-----:R-:W-:Y:S05]  /*40320*/  @!P1 BRA `(.L_x_13303) ;  /* 0xfffffffc00f09947 */ /* 0x001fea000383ffff */
[----:B------:R-:W-:Y:S05]  /*40330*/  BRA `(.L_x_13541) ;  /* 0xffffff9800107947 */ /* 0x000fea000383ffff */
.L_x_13305:
[----:B------:R0:W0:Y:S02]  /*40340*/  SYNCS.PHASECHK.TRANS64.TRYWAIT P1, [R3+URZ+0x32460], R2 ;  /* 0x03246002030075a7 */ /* 0x000024000802017f */
[----:B0-----:R-:W-:Y:S05]  /*40350*/  @!P1 NANOSLEEP.SYNCS 0x989680 ;  /* 0x009896800000995d */ /* 0x001fea0003900000 */
[----:B------:R-:W0:Y:S02]  /*40360*/  @!P1 SYNCS.PHASECHK.TRANS64 P1, [R3+URZ+0x32460], R2 ;  /* 0x03246002030095a7 */ /* 0x000e24000802007f */
[----:B0-----:R-:W-:Y:S05]  /*40370*/  @!P1 BRA `(.L_x_13305) ;  /* 0xfffffffc00f09947 */ /* 0x001fea000383ffff */
[----:B------:R-:W-:Y:S05]  /*40380*/  BRA `(.L_x_13542) ;  /* 0xffffff98000c7947 */ /* 0x000fea000383ffff */
        .type           $_ZN7cutlass13device_kernelIN5flash11enable_sm90INS1_16FlashAttnFwdSm90INS1_25CollectiveMainloopFwdSm90ILi2EN4cute5tupleIJNS5_1CILi1EEES8_S8_EEENS6_IJNS7_ILi128EEENS7_ILi96EEENS7_ILi64EEEEEELi256ENS_10bfloat16_tEfNS_4arch4Sm90ELb0ELb1ELb0ELb1ELb1ELb1ELb1ELb1ELb0ELb1ELb1ELb0EEENS1_21CollectiveEpilogueFwdINS6_IJSA_NS7_ILi256EEESB_EEES9_SE_SG_Li256ELb1ELb1ELb1ELb0EEENS1_36VarlenDynamicPersistentTileSchedulerILi128ELi96ELi256ELi128ELb1ELb1ELb1ELb1ELb0ELb1EEEEEEEEEvNT_6ParamsE$_ZZN5flash25CollectiveMainloopFwdSm90ILi2EN4cute5tupleIJNS1_1CILi1EEES4_S4_EEENS2_IJNS3_ILi128EEENS3_ILi96EEENS3_ILi64EEEEEELi256EN7cutlass10bfloat16_tEfNSA_4arch4Sm90ELb0ELb1ELb0ELb1ELb1ELb1ELb1ELb1ELb0ELb1ELb1ELb0EE3mmaINS_16FlashAttnFwdSm90ISE_NS_21CollectiveEpilogueFwdINS2_IJS6_NS3_ILi256EEES7_EEES5_SB_SD_Li256ELb1ELb1ELb1ELb0EEENS_36VarlenDynamicPersistentTileSchedulerILi128ELi96ELi256ELi128ELb1ELb1ELb1ELb1ELb0ELb1EEEE13SharedStorageENS1_6TensorINS1_11ArrayEngineIfLm128EEENS1_6LayoutINS2_IJNS2_IJNS3_ILi2EEEST_NS3_ILi32EEEEEES4_S4_EEENS2_IJNS2_IJS4_ST_NS3_ILi4EEEEEENS3_ILi0EEESZ_EEEEEEENS_7SoftmaxILi2ELi0EEEEEbRKNSE_6ParamsENSA_13PipelineAsyncILi2EEES19_RNSA_13PipelineStateILj2EEERT0_RT1_iRiRKNS_16SeqlenInfoQKNewKILb1ELb1EEENS2_IJiiiiEEERT_ENKUliT_T0_T1_E_clIZSF_ISO_S12_S14_EbS17_S19_S19_S1C_S1E_S1G_iS1H_S1L_S1M_S1O_EUlRS1P_iE0_NS3_ILb1EEES1W_EEDaiS1P_S1Q_S1R_,@function
        .size           $_ZN7cutlass13device_kernelIN5flash11enable_sm90INS1_16FlashAttnFwdSm90INS1_25CollectiveMainloopFwdSm90ILi2EN4cute5tupleIJNS5_1CILi1EEES8_S8_EEENS6_IJNS7_ILi128EEENS7_ILi96EEENS7_ILi64EEEEEELi256ENS_10bfloat16_tEfNS_4arch4Sm90ELb0ELb1ELb0ELb1ELb1ELb1ELb1ELb1ELb0ELb1ELb1ELb0EEENS1_21CollectiveEpilogueFwdINS6_IJSA_NS7_ILi256EEESB_EEES9_SE_SG_Li256ELb1ELb1ELb1ELb0EEENS1_36VarlenDynamicPersistentTileSchedulerILi128ELi96ELi256ELi128ELb1ELb1ELb1ELb1ELb0ELb1EEEEEEEEEvNT_6ParamsE$_ZZN5flash25CollectiveMainloopFwdSm90ILi2EN4cute5tupleIJNS1_1CILi1EEES4_S4_EEENS2_IJNS3_ILi128EEENS3_ILi96EEENS3_ILi64EEEEEELi256EN7cutlass10bfloat16_tEfNSA_4arch4Sm90ELb0ELb1ELb0ELb1ELb1ELb1ELb1ELb1ELb0ELb1ELb1ELb0EE3mmaINS_16FlashAttnFwdSm90ISE_NS_21CollectiveEpilogueFwdINS2_IJS6_NS3_ILi256EEES7_EEES5_SB_SD_Li256ELb1ELb1ELb1ELb0EEENS_36VarlenDynamicPersistentTileSchedulerILi128ELi96ELi256ELi128ELb1ELb1ELb1ELb1ELb0ELb1EEEE13SharedStorageENS1_6TensorINS1_11ArrayEngineIfLm128EEENS1_6LayoutINS2_IJNS2_IJNS3_ILi2EEEST_NS3_ILi32EEEEEES4_S4_EEENS2_IJNS2_IJS4_ST_NS3_ILi4EEEEEENS3_ILi0EEESZ_EEEEEEENS_7SoftmaxILi2ELi0EEEEEbRKNSE_6ParamsENSA_13PipelineAsyncILi2EEES19_RNSA_13PipelineStateILj2EEERT0_RT1_iRiRKNS_16SeqlenInfoQKNewKILb1ELb1EEENS2_IJiiiiEEERT_ENKUliT_T0_T1_E_clIZSF_ISO_S12_S14_EbS17_S19_S19_S1C_S1E_S1G_iS1H_S1L_S1M_S1O_EUlRS1P_iE0_NS3_ILb1EEES1W_EEDaiS1P_S1Q_S1R_,(.L_x_15675 - $_ZN7cutlass13device_kernelIN5flash11enable_sm90INS1_16FlashAttnFwdSm90INS1_25CollectiveMainloopFwdSm90ILi2EN4cute5tupleIJNS5_1CILi1EEES8_S8_EEENS6_IJNS7_ILi128EEENS7_ILi96EEENS7_ILi64EEEEEELi256ENS_10bfloat16_tEfNS_4arch4Sm90ELb0ELb1ELb0ELb1ELb1ELb1ELb1ELb1ELb0ELb1ELb1ELb0EEENS1_21CollectiveEpilogueFwdINS6_IJSA_NS7_ILi256EEESB_EEES9_SE_SG_Li256ELb1ELb1ELb1ELb0EEENS1_36VarlenDynamicPersistentTileSchedulerILi128ELi96ELi256ELi128ELb1ELb1ELb1ELb1ELb0ELb1EEEEEEEEEvNT_6ParamsE$_ZZN5flash25CollectiveMainloopFwdSm90ILi2EN4cute5tupleIJNS1_1CILi1EEES4_S4_EEENS2_IJNS3_ILi128EEENS3_ILi96EEENS3_ILi64EEEEEELi256EN7cutlass10bfloat16_tEfNSA_4arch4Sm90ELb0ELb1ELb0ELb1ELb1ELb1ELb1ELb1ELb0ELb1ELb1ELb0EE3mmaINS_16FlashAttnFwdSm90ISE_NS_21CollectiveEpilogueFwdINS2_IJS6_NS3_ILi256EEES7_EEES5_SB_SD_Li256ELb1ELb1ELb1ELb0EEENS_36VarlenDynamicPersistentTileSchedulerILi128ELi96ELi256ELi128ELb1ELb1ELb1ELb1ELb0ELb1EEEE13SharedStorageENS1_6TensorINS1_11ArrayEngineIfLm128EEENS1_6LayoutINS2_IJNS2_IJNS3_ILi2EEEST_NS3_ILi32EEEEEES4_S4_EEENS2_IJNS2_IJS4_ST_NS3_ILi4EEEEEENS3_ILi0EEESZ_EEEEEEENS_7SoftmaxILi2ELi0EEEEEbRKNSE_6ParamsENSA_13PipelineAsyncILi2EEES19_RNSA_13PipelineStateILj2EEERT0_RT1_iRiRKNS_16SeqlenInfoQKNewKILb1ELb1EEENS2_IJiiiiEEERT_ENKUliT_T0_T1_E_clIZSF_ISO_S12_S14_EbS17_S19_S19_S1C_S1E_S1G_iS1H_S1L_S1M_S1O_EUlRS1P_iE0_NS3_ILb1EEES1W_EEDaiS1P_S1Q_S1R_)
$_ZN7cutlass13device_kernelIN5flash11enable_sm90INS1_16FlashAttnFwdSm90INS1_25CollectiveMainloopFwdSm90ILi2EN4cute5tupleIJNS5_1CILi1EEES8_S8_EEENS6_IJNS7_ILi128EEENS7_ILi96EEENS7_ILi64EEEEEELi256ENS_10bfloat16_tEfNS_4arch4Sm90ELb0ELb1ELb0ELb1ELb1ELb1ELb1ELb1ELb0ELb1ELb1ELb0EEENS1_21CollectiveEpilogueFwdINS6_IJSA_NS7_ILi256EEESB_EEES9_SE_SG_Li256ELb1ELb1ELb1ELb0EEENS1_36VarlenDynamicPersistentTileSchedulerILi128ELi96ELi256ELi128ELb1ELb1ELb1ELb1ELb0ELb1EEEEEEEEEvNT_6ParamsE$_ZZN5flash25CollectiveMainloopFwdSm90ILi2EN4cute5tupleIJNS1_1CILi1EEES4_S4_EEENS2_IJNS3_ILi128EEENS3_ILi96EEENS3_ILi64EEEEEELi256EN7cutlass10bfloat16_tEfNSA_4arch4Sm90ELb0ELb1ELb0ELb1ELb1ELb1ELb1ELb1ELb0ELb1ELb1ELb0EE3mmaINS_16FlashAttnFwdSm90ISE_NS_21CollectiveEpilogueFwdINS2_IJS6_NS3_ILi256EEES7_EEES5_SB_SD_Li256ELb1ELb1ELb1ELb0EEENS_36VarlenDynamicPersistentTileSchedulerILi128ELi96ELi256ELi128ELb1ELb1ELb1ELb1ELb0ELb1EEEE13SharedStorageENS1_6TensorINS1_11ArrayEngineIfLm128EEENS1_6LayoutINS2_IJNS2_IJNS3_ILi2EEEST_NS3_ILi32EEEEEES4_S4_EEENS2_IJNS2_IJS4_ST_NS3_ILi4EEEEEENS3_ILi0EEESZ_EEEEEEENS_7SoftmaxILi2ELi0EEEEEbRKNSE_6ParamsENSA_13PipelineAsyncILi2EEES19_RNSA_13PipelineStateILj2EEERT0_RT1_iRiRKNS_16SeqlenInfoQKNewKILb1ELb1EEENS2_IJiiiiEEERT_ENKUliT_T0_T1_E_clIZSF_ISO_S12_S14_EbS17_S19_S19_S1C_S1E_S1G_iS1H_S1L_S1M_S1O_EUlRS1P_iE0_NS3_ILb1EEES1W_EEDaiS1P_S1Q_S1R_:
[----:B------:R-:W-:Y:S02]  /*40390*/  ULDC UR4, c[0x0][0x20] ;  /* 0x0000080000047ab9 */ /* 0x000fe40000000800 */
        /* <DEDUP_REMOVED lines=14> */
.L_x_13544:
[----:B------:R-:W-:Y:S05]  /*40480*/  BSYNC B0 ;  /* 0x0000000000007941 */ /* 0x000fea0003800000 */
.L_x_13543:
        /* <DEDUP_REMOVED lines=13> */
.L_x_13546:
[----:B------:R-:W-:Y:S05]  /*40560*/  BSYNC B0 ;  /* 0x0000000000007941 */ /* 0x000fea0003800000 */
.L_x_13545:
        /* <DEDUP_REMOVED lines=8> */
.L_x_13548:
[----:B------:R-:W-:Y:S05]  /*405f0*/  BSYNC B0 ;  /* 0x0000000000007941 */ /* 0x000fea0003800000 */
.L_x_13547:
[----:B------:R-:W2:Y:S04]  /*40600*/  LDL.64 R6, [UR4] ;  /* 0x00000004ff067983 */ /* 0x000ea80008100a00 */
[----:B------:R-:W3:Y:S04]  /*40610*/  LDL.64 R2, [UR4+0x28] ;  /* 0x00002804ff027983 */ /* 0x000ee80008100a00 */
[----:B0----5:R-:W4:Y:S04]  /*40620*/  LDL.64 R8, [UR4+0x20] ;  /* 0x00002004ff087983 */ /* 0x021f280008100a00 */
[----:B--2---:R-:W2:Y:S04]  /*40630*/  LD.E R13, desc[UR6][R6.64] ;  /* 0x00000006060d7980 */ /* 0x004ea8000c101900 */
[----:B---3--:R-:W2:Y:S04]  /*40640*/  LD.E.64 R2, desc[UR6][R2.64] ;  /* 0x0000000602027980 */ /* 0x008ea8000c101b00 */
[----:B------:R-:W3:Y:S01]  /*40650*/  LDL.64 R6, [UR4+0x8] ;  /* 0x00000804ff067983 */ /* 0x000ee20008100a00 */
[----:B------:R-:W-:Y:S05]  /*40660*/  WARPSYNC.ALL ;  /* 0x0000000000007948 */ /* 0x000fea0003800000 */
[----:B---3--:R0:W-:Y:S04]  /*40670*/  ST.E desc[UR6][R6.64], RZ ;  /* 0x000000ff06007985 */ /* 0x0081e8000c101906 */
[----:B----4-:R-:W3:Y:S01]  /*40680*/  LD.E.64 R10, desc[UR6][R8.64] ;  /* 0x00000006080a7980 */ /* 0x010ee2000c101b00 */
        /* <DEDUP_REMOVED lines=46> */
[----:B--2---:R-:W2:Y:S04]  /*40970*/  LD.E R10, desc[UR6][R2.64] ;  /* 0x00000006020a7980 */ /* 0x004ea8000c101900 */
[----:B------:R-:W3:Y:S01]  /*40980*/  LDL.64 R2, [UR4+0x30] ;  /* 0x00003004ff027983 */ /* 0x000ee20008100a00 */
        /* <DEDUP_REMOVED lines=8> */
.L_x_13577:
[----:B------:R-:W-:Y:S05]  /*40a10*/  BSYNC B0 ;  /* 0x0000000000007941 */ /* 0x000fea0003800000 */
.L_x_13550:
[----:B------:R-:W0:Y:S04]  /*40a20*/  LDL.64 R2, [UR4+0x40] ;  /* 0x00004004ff027983 */ /* 0x000e280008100a00 */
[----:B------:R-:W2:Y:S04]  /*40a30*/  LDL.64 R6, [UR4] ;  /* 0x00000004ff067983 */ /* 0x000ea80008100a00 */
[----:B0-----:R-:W3:Y:S04]  /*40a40*/  LD.E R8, desc[UR6][R2.64] ;  /* 0x0000000602087980 */ /* 0x001ee8000c101900 */
[----:B--2---:R0:W5:Y:S04]  /*40a50*/  LD.E R10, desc[UR6][R6.64] ;  /* 0x00000006060a7980 */ /* 0x004168000c101900 */
[----:B------:R0:W5:Y:S01]  /*40a60*/  LD.E R11, desc[UR6][R6.64+0x4] ;  /* 0x00000406060b7980 */ /* 0x000162000c101900 */
[----:B------:R-:W-:Y:S01]  /*40a70*/  BSSY B0, `(.L_x_13552) ;  /* 0x0000005000007945 */ /* 0x000fe20003800000 */
[----:B---3--:R-:W-:-:S04]  /*40a80*/  LOP3.LUT R8, R8, 0x1, RZ, 0xfc, !PT ;  /* 0x0000000108087812 */ /* 0x008fc800078efcff */
[----:B------:R-:W-:-:S13]  /*40a90*/  ISETP.NE.AND P0, PT, R8, 0x3, PT ;  /* 0x000000030800780c */ /* 0x000fda0003f05270 */
[----:B0-----:R-:W-:Y:S05]  /*40aa0*/  @!P0 BRA `(.L_x_13553) ;  /* 0x0000000000048947 */ /* 0x001fea0003800000 */
[----:B------:R-:W-:Y:S01]  /*40ab0*/  BPT.TRAP 0x1 ;  /* 0x000000040000795c */ /* 0x000fe20000300000 */
.L_x_13553:
[----:B------:R-:W-:Y:S05]  /*40ac0*/  BSYNC B0 ;  /* 0x0000000000007941 */ /* 0x000fea0003800000 */
.L_x_13552:
        /* <DEDUP_REMOVED lines=13> */
.L_x_13555:
[----:B------:R-:W-:Y:S05]  /*40ba0*/  BSYNC B0 ;  /* 0x0000000000007941 */ /* 0x000fea0003800000 */
.L_x_13554:
        /* <DEDUP_REMOVED lines=8> */
.L_x_13557:
[----:B------:R-:W-:Y:S05]  /*40c30*/  BSYNC B0 ;  /* 0x0000000000007941 */ /* 0x000fea0003800000 */
.L_x_13556:
[----:B------:R-:W2:Y:S04]  /*40c40*/  LDL.64 R2, [UR4] ;  /* 0x00000004ff027983 */ /* 0x000ea80008100a00 */
[----:B------:R-:W3:Y:S04]  /*40c50*/  LDL.64 R10, [UR4+0x58] ;  /* 0x00005804ff0a7983 */ /* 0x000ee80008100a00 */
[----:B------:R-:W4:Y:S04]  /*40c60*/  LDL.64 R6, [UR4+0x48] ;  /* 0x00004804ff067983 */ /* 0x000f280008100a00 */
[----:B0----5:R-:W3:Y:S04]  /*40c70*/  LDL.64 R8, [UR4+0x50] ;  /* 0x00005004ff087983 */ /* 0x021ee80008100a00 */
[----:B--2---:R-:W2:Y:S04]  /*40c80*/  LD.E R13, desc[UR6][R2.64] ;  /* 0x00000006020d7980 */ /* 0x004ea8000c101900 */
[----:B----4-:R-:W4:Y:S04]  /*40c90*/  LD.E R12, desc[UR6][R6.64] ;  /* 0x00000006060c7980 */ /* 0x010f28000c101900 */
[----:B---3--:R-:W2:Y:S04]  /*40ca0*/  LD.E.64 R2, desc[UR6][R10.64] ;  /* 0x000000060a027980 */ /* 0x008ea8000c101b00 */
[----:B------:R-:W3:Y:S01]  /*40cb0*/  LD.E.64 R10, desc[UR6][R8.64] ;  /* 0x00000006080a7980 */ /* 0x000ee2000c101b00 */
[----:B------:R-:W-:Y:S05]  /*40cc0*/  WARPSYNC.ALL ;  /* 0x0000000000007948 */ /* 0x000fea0003800000 */
[----:B------:R-:W-:Y:S01]  /*40cd0*/  WARPGROUP.ARRIVE ;  /* 0x00000000000079c5 */ /* 0x000fe20000000000 */
[----:B----4-:R-:W-:Y:S01]  /*40ce0*/  ISETP.NE.U32.AND P0, PT, R12, RZ, PT ;  /* 0x000000ff0c00720c */ /* 0x010fe20003f05070 */
[----:B--2---:R-:W-:Y:S01]  /*40cf0*/  IMAD R2, R13, 0xc00, R2 ;  /* 0x00000c000d027824 */ /* 0x004fe200078e0202 */
[----:B------:R-:W-:-:S04]  /*40d00*/  R2UR UR11, R3 ;  /* 0x00000000030b72ca */ /* 0x000fc800000e0000 */
[----:B------:R-:W-:Y:S02]  /*40d10*/  R2UR UR10, R2 ;  /* 0x00000000020a72ca */ /* 0x000fe400000e0000 */
[----:B---3--:R-:W-:Y:S02]  /*40d20*/  R2UR UR8, R10 ;  /* 0x000000000a0872ca */ /* 0x008fe400000e0000 */
[----:B------:R-:W-:-:S03]  /*40d30*/  R2UR UR9, R11 ;  /* 0x000000000b0972ca */ /* 0x000fc600000e0000 */
[----:B------:R-:W-:-:S10]  /*40d40*/  VOTEU.ANY UP0, P0 ;  /* 0x00000000003f7886 */ /* 0x000fd40000000100 */
[----:B------:R-:W-:Y:S03]  /*40d50*/  HGMMA.64x96x16.F32.BF16 R24, gdesc[UR8], R24, UP0, gsb0 ;  /* 0x01600000081879f0 */ /* 0x000fe6000b801818 */
[----:B------:R-:W-:Y:S02]  /*40d60*/  WARPGROUP.DEPBAR.LE gsb0, 0x0 ;  /* 0x00008000000079c5 */ /* 0x000fe40000010000 */
[----:B------:R-:W-:Y:S04]  /*40d70*/  ST.E desc[UR6][R6.64], R211 ;  /* 0x000000d306007985 */ /* 0x000fe8000c101906 */
[----:B------:R-:W2:Y:S01]  /*40d80*/  LD.E.64 R10, desc[UR6][R8.64] ;  /* 0x00000006080a7980 */ /* 0x000ea2000c101b00 */
[----:B------:R-:W-:-:S02]  /*40d90*/  VIADD R12, R2, 0x2 ;  /* 0x00000002020c7836 */ /* 0x000fc40000000000 */
[----:B------:R-:W-:-:S03]  /*40da0*/  IMAD.MOV.U32 R13, RZ, RZ, R3 ;  /* 0x000000ffff0d7224 */ /* 0x000fc600078e0003 */
[----:B------:R-:W-:Y:S02]  /*40db0*/  R2UR UR10, R12 ;  /* 0x000000000c0a72ca */ /* 0x000fe400000e0000 */
[----:B------:R-:W-:Y:S01]  /*40dc0*/  R2UR UR11, R13 ;  /* 0x000000000d0b72ca */ /* 0x000fe200000e0000 */
[----:B------:R-:W-:Y:S01]  /*40dd0*/  WARPGROUP.ARRIVE ;  /* 0x00000000000079c5 */ /* 0x000fe20000000000 */
[----:B--2---:R-:W-:Y:S01]  /*40de0*/  VIADD R10, R10, 0x2 ;  /* 0x000000020a0a7836 */ /* 0x004fe20000000000 */
[----:B------:R-:W-:-:S04]  /*40df0*/  R2UR UR9, R11 ;  /* 0x000000000b0972ca */ /* 0x000fc800000e0000 */
[----:B------:R-:W-:-:S13]  /*40e00*/  R2UR UR8, R10 ;  /* 0x000000000a0872ca */ /* 0x000fda00000e0000 */
[----:B------:R-:W-:Y:S03]  /*40e10*/  HGMMA.64x96x16.F32.BF16 R24, gdesc[UR8], R24, gsb0 ;  /* 0x01600000081879f0 */ /* 0x000fe60008001818 */
        /* <DEDUP_REMOVED lines=160> */
[----:B------:R-:W-:-:S04]  /*41820*/  R2UR UR11, R3 ;  /* 0x00000000030b72ca */ /* 0x000fc800000e0000 */
[----:B------:R-:W-:Y:S01]  /*41830*/  R2UR UR10, R2 ;  /* 0x00000000020a72ca */ /* 0x000fe200000e0000 */
[----:B------:R-:W-:Y:S01]  /*41840*/  WARPGROUP.ARRIVE ;  /* 0x00000000000079c5 */ /* 0x000fe20000000000 */
        /* <DEDUP_REMOVED lines=19> */
.L_x_13560:
[----:B------:R-:W-:Y:S05]  /*41980*/  BSYNC B0 ;  /* 0x0000000000007941 */ /* 0x000fea0003800000 */
.L_x_13559:
[----:B------:R-:W2:Y:S04]  /*41990*/  LD.E.64 R6, desc[UR6][R2.64+0x20] ;  /* 0x0000200602067980 */ /* 0x000ea8000c101b00 */
[----:B------:R-:W3:Y:S01]  /*419a0*/  LD.E R8, desc[UR6][R2.64+0xc] ;  /* 0x00000c0602087980 */ /* 0x000ee2000c101900 */
[----:B--2---:R-:W-:-:S05]  /*419b0*/  MOV R6, R6 ;  /* 0x0000000600067202 */ /* 0x004fca0000000f00 */
[----:B-----5:R-:W-:-:S05]  /*419c0*/  IMAD R9, R9, 0x8, R6 ;  /* 0x0000000809097824 */ /* 0x020fca00078e0206 */
[----:B---3--:R-:W-:-:S04]  /*419d0*/  PRMT R8, R8, 0x654, R9 ;  /* 0x0000065408087816 */ /* 0x008fc80000000009 */
[----:B------:R0:W-:Y:S01]  /*419e0*/  SYNCS.ARRIVE.TRANS64.RED.A1T0 RZ, [R8+URZ], RZ ;  /* 0x000000ff08ff79a7 */ /* 0x0001e2000810043f */
[----:B------:R-:W2:Y:S04]  /*419f0*/  LD.E R6, desc[UR6][R4.64+0x24] ;  /* 0x0000240604067980 */ /* 0x000ea8000c101900 */
[----:B------:R-:W0:Y:S04]  /*41a00*/  LD.E R7, desc[UR6][R4.64] ;  /* 0x0000000604077980 */ /* 0x000e28000c101900 */
[----:B------:R-:W3:Y:S04]  /*41a10*/  LD.E R72, desc[UR6][R72.64] ;  /* 0x0000000648487980 */ /* 0x000ee8000c101900 */
        /* <DEDUP_REMOVED lines=9> */
[----:B0-----:R-:W-:-:S04]  /*41ab0*/  SHF.R.S32.HI R8, RZ, 0x1f, R7 ;  /* 0x0000001fff087819 */ /* 0x001fc80000011407 */
        /* <DEDUP_REMOVED lines=27> */
[----:B----4-:R-:W-:-:S04]  /*41c70*/  IMAD R14, R0, -0x60, R3 ;  /* 0xffffffa0000e7824 */ /* 0x010fc800078e0203 */
[----:B------:R-:W-:Y:S02]  /*41c80*/  IMAD.IADD R9, R10, 0x1, -R9 ;  /* 0x000000010a097824 */ /* 0x000fe400078e0a09 */
[----:B------:R-:W-:-:S04]  /*41c90*/  VIADD R8, R14, 0x1 ;  /* 0x000000010e087836 */ /* 0x000fc80000000000 */
[----:B------:R-:W-:Y:S01]  /*41ca0*/  IMAD R11, R9, -0x2, R8 ;  /* 0xfffffffe090b7824 */ /* 0x000fe200078e0208 */
[----:B------:R-:W-:-:S03]  /*41cb0*/  LOP3.LUT R75, RZ, R75, RZ, 0x33, !PT ;  /* 0x0000004bff4b7212 */ /* 0x000fc600078e33ff */
[----:B------:R-:W-:Y:S02]  /*41cc0*/  IMAD.IADD R10, R11, 0x1, -R2 ;  /* 0x000000010b0a7824 */ /* 0x000fe400078e0a02 */
[C---:B------:R-:W-:Y:S02]  /*41cd0*/  IMAD.SHL.U32 R11, R9.reuse, 0x2, RZ ;  /* 0x00000002090b7824 */ /* 0x040fe400078e00ff */
[----:B------:R-:W-:Y:S02]  /*41ce0*/  IMAD R9, R9, -0x2, R14 ;  /* 0xfffffffe09097824 */ /* 0x000fe400078e020e */
[C---:B------:R-:W-:Y:S01]  /*41cf0*/  IMAD.IADD R8, R10.reuse, 0x1, R21 ;  /* 0x000000010a087824 */ /* 0x040fe200078e0215 */
[----:B------:R-:W-:Y:S01]  /*41d00*/  BSSY B0, `(.L_x_13561) ;  /* 0x0000024000007945 */ /* 0x000fe20003800000 */
[----:B------:R-:W-:Y:S02]  /*41d10*/  IMAD.IADD R10, R10, 0x1, R75 ;  /* 0x000000010a0a7824 */ /* 0x000fe400078e024b */
[----:B------:R-:W-:-:S02]  /*41d20*/  IMAD R11, R0, -0x60, -R11 ;  /* 0xffffffa0000b7824 */ /* 0x000fc400078e0a0b */
[----:B------:R-:W-:Y:S02]  /*41d30*/  IMAD R77, R0, -0x60, R77 ;  /* 0xffffffa0004d7824 */ /* 0x000fe400078e024d */
[----:B--2---:R-:W-:-:S05]  /*41d40*/  @P0 IMAD.HI.U32 R20, R7, R20, RZ ;  /* 0x0000001407140227 */ /* 0x004fca00078e00ff */
[----:B------:R-:W-:-:S05]  /*41d50*/  @P0 SHF.R.U32.HI R7, RZ, R17, R20 ;  /* 0x00000011ff070219 */ /* 0x000fca0000011614 */
[----:B------:R-:W0:Y:S01]  /*41d60*/  SHFL.IDX PT, R15, R7, RZ, 0x1c1f ;  /* 0x001c1fff070f7589 */ /* 0x000e2200000e0000 */
[----:B------:R-:W-:Y:S02]  /*41d70*/  ISETP.GE.AND P1, PT, R6, 0x1, PT ;  /* 0x000000010600780c */ /* 0x000fe40003f26270 */
[----:B0-----:R-:W-:Y:S01]  /*41d80*/  VIADDMNMX R13, R15, R8, R9, PT ;  /* 0x000000080f0d7246 */ /* 0x001fe20003800109 */
[----:B------:R-:W-:-:S10]  /*41d90*/  IMAD.IADD R12, R10, 0x1, R15 ;  /* 0x000000010a0c7824 */ /* 0x000fd400078e020f */
        /* <DEDUP_REMOVED lines=13> */
.L_x_13566:
[----:B------:R-:W-:Y:S05]  /*41e70*/  BSYNC B2 ;  /* 0x0000000000027941 */ /* 0x000fea0003800000 */
.L_x_13565:
[----:B------:R-:W-:Y:S01]  /*41e80*/  LOP3.LUT R0, RZ, R0, RZ, 0x33, !PT ;  /* 0x00000000ff007212 */ /* 0x000fe200078e33ff */
[----:B------:R-:W-:Y:S06]  /*41e90*/  BRA `(.L_x_13567) ;  /* 0x0000000000187947 */ /* 0x000fec0003800000 */
.L_x_13564:
[----:B------:R-:W-:-:S13]  /*41ea0*/  ISETP.NE.AND P0, PT, R6, 0x1, PT ;  /* 0x000000010600780c */ /* 0x000fda0003f05270 */
[----:B------:R-:W-:Y:S05]  /*41eb0*/  @!P0 BRA `(.L_x_13567) ;  /* 0x0000000000108947 */ /* 0x000fea0003800000 */
[----:B------:R-:W2:Y:S04]  /*41ec0*/  LD.E R15, desc[UR6][R4.64+0x1c] ;  /* 0x00001c06040f7980 */ /* 0x000ea8000c101900 */
[----:B------:R-:W3:Y:S01]  /*41ed0*/  LD.E R17, desc[UR6][R4.64+0x20] ;  /* 0x0000200604117980 */ /* 0x000ee2000c101900 */
[----:B--2---:R-:W-:-:S05]  /*41ee0*/  IMAD.HI.U32 R0, R0, R15, RZ ;  /* 0x0000000f00007227 */ /* 0x004fca00078e00ff */
[----:B---3--:R-:W-:-:S07]  /*41ef0*/  SHF.R.U32.HI R0, RZ, R17, R0 ;  /* 0x00000011ff007219 */ /* 0x008fce0000011600 */
.L_x_13567:
[----:B------:R-:W-:Y:S05]  /*41f00*/  BSYNC B1 ;  /* 0x0000000000017941 */ /* 0x000fea0003800000 */
.L_x_13563:
[----:B------:R-:W-:-:S05]  /*41f10*/  IMAD R15, R6, R0, R11 ;  /* 0x00000000060f7224 */ /* 0x000fca00078e020b */
[----:B------:R-:W-:Y:S02]  /*41f20*/  VIMNMX R12, R12, R15, !PT ;  /* 0x0000000f0c0c7248 */ /* 0x000fe40007fe0100 */
[----:B------:R-:W-:-:S07]  /*41f30*/  VIADDMNMX R13, R15, R6, R13, PT ;  /* 0x000000060f0d7246 */ /* 0x000fce000380010d */
.L_x_13562:
[----:B------:R-:W-:Y:S05]  /*41f40*/  BSYNC B0 ;  /* 0x0000000000007941 */ /* 0x000fea0003800000 */
.L_x_13561:
        /* <DEDUP_REMOVED lines=14> */
[C---:B------:R-:W-:Y:S01]  /*42030*/  ISETP.LT.OR P3, PT, R13.reuse, 0x9, P3 ;  /* 0x000000090d00780c */ /* 0x040fe20001f61670 */
[----:B0-----:R-:W-:Y:S01]  /*42040*/  IMAD.IADD R10, R10, 0x1, R7 ;  /* 0x000000010a0a7824 */ /* 0x001fe200078e0207 */
        /* <DEDUP_REMOVED lines=76> */
[----:B------:R-:W-:-:S02]  /*42510*/  VIADDMNMX R9, R7, R8, R9, PT ;  /* 0x0000000807097246 */ /* 0x000fc40003800109 */
        /* <DEDUP_REMOVED lines=39> */
.L_x_13573:
[----:B------:R-:W-:Y:S05]  /*42790*/  BSYNC B2 ;  /* 0x0000000000027941 */ /* 0x000fea0003800000 */
.L_x_13572:
[----:B------:R-:W-:Y:S01]  /*427a0*/  LOP3.LUT R2, RZ, R2, RZ, 0x33, !PT ;  /* 0x00000002ff027212 */ /* 0x000fe200078e33ff */
[----:B------:R-:W-:Y:S06]  /*427b0*/  BRA `(.L_x_13574) ;  /* 0x0000000000187947 */ /* 0x000fec0003800000 */
.L_x_13571:
[----:B------:R-:W-:-:S13]  /*427c0*/  ISETP.NE.AND P6, PT, R6, 0x1, PT ;  /* 0x000000010600780c */ /* 0x000fda0003fc5270 */
[----:B------:R-:W-:Y:S05]  /*427d0*/  @!P6 BRA `(.L_x_13574) ;  /* 0x000000000010e947 */ /* 0x000fea0003800000 */
[----:B------:R-:W2:Y:S04]  /*427e0*/  LD.E R3, desc[UR6][R4.64+0x1c] ;  /* 0x00001c0604037980 */ /* 0x000ea8000c101900 */
[----:B------:R-:W3:Y:S01]  /*427f0*/  LD.E R7, desc[UR6][R4.64+0x20] ;  /* 0x0000200604077980 */ /* 0x000ee2000c101900 */
[----:B--2---:R-:W-:-:S05]  /*42800*/  IMAD.HI.U32 R2, R2, R3, RZ ;  /* 0x0000000302027227 */ /* 0x004fca00078e00ff */
[----:B---3--:R-:W-:-:S07]  /*42810*/  SHF.R.U32.HI R2, RZ, R7, R2 ;  /* 0x00000007ff027219 */ /* 0x008fce0000011602 */
.L_x_13574:
[----:B------:R-:W-:Y:S05]  /*42820*/  BSYNC B1 ;  /* 0x0000000000017941 */ /* 0x000fea0003800000 */
.L_x_13570:
[----:B------:R-:W-:-:S05]  /*42830*/  IMAD R11, R6, R2, R11 ;  /* 0x00000002060b7224 */ /* 0x000fca00078e020b */
[----:B------:R-:W-:Y:S02]  /*42840*/  VIADDMNMX R9, R11, R6, R9, PT ;  /* 0x000000060b097246 */ /* 0x000fe40003800109 */
[----:B------:R-:W-:-:S07]  /*42850*/  VIMNMX R10, R10, R11, !PT ;  /* 0x0000000b0a0a7248 */ /* 0x000fce0007fe0100 */
.L_x_13569:
[----:B------:R-:W-:Y:S05]  /*42860*/  BSYNC B0 ;  /* 0x0000000000007941 */ /* 0x000fea0003800000 */
.L_x_13568:
        /* <DEDUP_REMOVED lines=150> */
[----:B0-----:R-:W2:Y:S04]  /*431d0*/  LDL.64 R2, [UR4+0x70] ;  /* 0x00007004ff027983 */ /* 0x001ea80008100a00 */
[----:B--2---:R-:W2:Y:S04]  /*431e0*/  LD.E R73, desc[UR6][R2.64+0x20] ;  /* 0x0000200602497980 */ /* 0x004ea8000c101900 */
[----:B------:R-:W2:Y:S04]  /*431f0*/  LD.E R12, desc[UR6][R2.64] ;  /* 0x00000006020c7980 */ /* 0x000ea8000c101900 */
[----:B------:R-:W3:Y:S01]  /*43200*/  LD.E R14, desc[UR6][R2.64+0x4] ;  /* 0x00000406020e7980 */ /* 0x000ee2000c101900 */
[C---:B--2---:R-:W-:Y:S01]  /*43210*/  FMUL.FTZ R10, R12.reuse, R73 ;  /* 0x000000490c0a7220 */ /* 0x044fe20000410000 */
[----:B------:R-:W-:-:S04]  /*43220*/  FSETP.NEU.FTZ.AND P0, PT, R12, -INF , PT ;  /* 0xff8000000c00780b */ /* 0x000fc80003f1d000 */
[----:B------:R-:W-:Y:S02]  /*43230*/  FSEL R10, R10, RZ, P0 ;  /* 0x000000ff0a0a7208 */ /* 0x000fe40000000000 */
[----:B---3--:R-:W-:-:S03]  /*43240*/  FSETP.NEU.FTZ.AND P0, PT, R14, -INF , PT ;  /* 0xff8000000e00780b */ /* 0x008fc60003f1d000 */
[-CC-:B------:R-:W-:Y:S01]  /*43250*/  FFMA.FTZ R31, R36, R73.reuse, -R10.reuse ;  /* 0x00000049241f7223 */ /* 0x180fe2000001080a */
[----:B------:R-:W-:Y:S01]  /*43260*/  FMUL.FTZ R36, R73, R14 ;  /* 0x0000000e49247220 */ /* 0x000fe20000410000 */
[----:B------:R-:W-:-:S04]  /*43270*/  FFMA.FTZ R34, R24, R73, -R10 ;  /* 0x0000004918227223 */ /* 0x000fc8000001080a */
[----:B------:R-:W-:Y:S01]  /*43280*/  FSEL R36, R36, RZ, P0 ;  /* 0x000000ff24247208 */ /* 0x000fe20000000000 */
[-CC-:B------:R-:W-:Y:S01]  /*43290*/  FFMA.FTZ R176, R25, R73.reuse, -R10.reuse ;  /* 0x0000004919b07223 */ /* 0x180fe2000001080a */
[----:B------:R-:W-:-:S03]  /*432a0*/  FFMA.FTZ R33, R28, R73, -R10 ;  /* 0x000000491c217223 */ /* 0x000fc6000001080a */
[-CC-:B------:R-:W-:Y:S01]  /*432b0*/  FFMA.FTZ R20, R8, R73.reuse, -R36.reuse ;  /* 0x0000004908147223 */ /* 0x180fe20000010824 */
[-CC-:B------:R-:W-:Y:S01]  /*432c0*/  FFMA.FTZ R177, R7, R73.reuse, -R36.reuse ;  /* 0x0000004907b17223 */ /* 0x180fe20000010824 */
        /* <DEDUP_REMOVED lines=13> */
[----:B------:R-:W-:-:S07]  /*433a0*/  FFMA.FTZ R15, R38, R73, -R36 ;  /* 0x00000049260f7223 */ /* 0x000fce0000010824 */
[----:B------:R-:W4:Y:S08]  /*433b0*/  MUFU.EX2 R178, R178 ;  /* 0x000000b200b27308 */ /* 0x000f300000000800 */
[----:B------:R-:W4:Y:S01]  /*433c0*/  MUFU.EX2 R179, R179 ;  /* 0x000000b300b37308 */ /* 0x000f220000000800 */
[----:B0-----:R-:W-:Y:S01]  /*433d0*/  FADD.FTZ R0, R34, R176 ;  /* 0x000000b022007221 */ /* 0x001fe20000010000 */
[----:B------:R-:W-:-:S06]  /*433e0*/  FFMA.FTZ R162, R37, R73, -R10 ;  /* 0x0000004925a27223 */ /* 0x000fcc000001080a */
[----:B------:R-:W0:Y:S01]  /*433f0*/  MUFU.EX2 R32, R32 ;  /* 0x0000002000207308 */ /* 0x000e220000000800 */
[----:B-1----:R-:W-:Y:S01]  /*43400*/  FADD.FTZ R4, R20, R177 ;  /* 0x000000b114047221 */ /* 0x002fe20000010000 */
[----:B------:R-:W-:-:S06]  /*43410*/  FFMA.FTZ R163, R39, R73, -R36 ;  /* 0x0000004927a37223 */ /* 0x000fcc0000010824 */
[----:B------:R-:W1:Y:S01]  /*43420*/  MUFU.EX2 R16, R16 ;  /* 0x0000001000107308 */ /* 0x000e620000000800 */
[----:B--2---:R-:W-:Y:S01]  /*43430*/  FADD.FTZ R5, R33, R0 ;  /* 0x0000000021057221 */ /* 0x004fe20000010000 */
[----:B------:R-:W-:-:S06]  /*43440*/  FFMA.FTZ R30, R40, R73, -R10 ;  /* 0x00000049281e7223 */ /* 0x000fcc000001080a */
[----:B------:R-:W2:Y:S01]  /*43450*/  MUFU.EX2 R160, R160 ;  /* 0x000000a000a07308 */ /* 0x000ea20000000800 */
        /* <DEDUP_REMOVED lines=49> */
[-CC-:B------:R-:W-:Y:S01]  /*43770*/  FFMA.FTZ R25, R60, R73.reuse, -R10.reuse ;  /* 0x000000493c197223 */ /* 0x180fe2000001080a */
[----:B------:R-:W-:-:S05]  /*43780*/  FFMA.FTZ R186, R61, R73, -R10 ;  /* 0x000000493dba7223 */ /* 0x000fca000001080a */
[----:B------:R-:W0:Y:S01]  /*43790*/  MUFU.EX2 R181, R181 ;  /* 0x000000b500b57308 */ /* 0x000e220000000800 */
[-CC-:B------:R-:W-:Y:S01]  /*437a0*/  FFMA.FTZ R24, R64, R73.reuse, -R10.reuse ;  /* 0x0000004940187223 */ /* 0x180fe2000001080a */
[-CC-:B------:R-:W-:Y:S01]  /*437b0*/  FFMA.FTZ R188, R65, R73.reuse, -R10.reuse ;  /* 0x0000004941bc7223 */ /* 0x180fe2000001080a */
[-CC-:B------:R-:W-:Y:S01]  /*437c0*/  FFMA.FTZ R21, R68, R73.reuse, -R10.reuse ;  /* 0x0000004944157223 */ /* 0x180fe2000001080a */
[----:B------:R-:W-:Y:S01]  /*437d0*/  FFMA.FTZ R190, R69, R73, -R10 ;  /* 0x0000004945be7223 */ /* 0x000fe2000001080a */
[----:B-1----:R-:W-:-:S03]  /*437e0*/  FADD.FTZ R0, R13, R0 ;  /* 0x000000000d007221 */ /* 0x002fc60000010000 */
[----:B------:R-:W1:Y:S01]  /*437f0*/  MUFU.EX2 R27, R27 ;  /* 0x0000001b001b7308 */ /* 0x000e620000000800 */
[----:B------:R-:W-:Y:S01]  /*43800*/  FFMA.FTZ R10, R58, R73, -R36 ;  /* 0x000000493a0a7223 */ /* 0x000fe20000010824 */
[----:B--2---:R-:W-:Y:S01]  /*43810*/  FADD.FTZ R5, R170, R5 ;  /* 0x00000005aa057221 */ /* 0x004fe20000010000 */
[----:B---3--:R-:W-:-:S05]  /*43820*/  FADD.FTZ R7, R171, R0 ;  /* 0x00000000ab077221 */ /* 0x008fca0000010000 */
[----:B------:R-:W2:Y:S01]  /*43830*/  MUFU.EX2 R11, R11 ;  /* 0x0000000b000b7308 */ /* 0x000ea20000000800 */
[----:B------:R-:W-:Y:S01]  /*43840*/  FFMA.FTZ R185, R59, R73, -R36 ;  /* 0x000000493bb97223 */ /* 0x000fe20000010824 */
[----:B----4-:R-:W-:-:S06]  /*43850*/  FADD.FTZ R5, R28, R5 ;  /* 0x000000051c057221 */ /* 0x010fcc0000010000 */
[----:B------:R-:W3:Y:S01]  /*43860*/  MUFU.EX2 R182, R182 ;  /* 0x000000b600b67308 */ /* 0x000ee20000000800 */
[----:B------:R-:W-:Y:S01]  /*43870*/  FADD.FTZ R0, R12, R7 ;  /* 0x000000070c007221 */ /* 0x000fe20000010000 */
[----:B------:R-:W-:-:S06]  /*43880*/  FFMA.FTZ R9, R62, R73, -R36 ;  /* 0x000000493e097223 */ /* 0x000fcc0000010824 */
        /* <DEDUP_REMOVED lines=35> */
[----:B--2---:R-:W-:-:S06]  /*43ac0*/  FADD.FTZ R4, R8, R7 ;  /* 0x0000000708047221 */ /* 0x004fcc0000010000 */
[----:B------:R-:W1:Y:S08]  /*43ad0*/  MUFU.EX2 R190, R190 ;  /* 0x000000be00be7308 */ /* 0x000e700000000800 */
[----:B------:R-:W2:Y:S01]  /*43ae0*/  MUFU.EX2 R191, R191 ;  /* 0x000000bf00bf7308 */ /* 0x000ea20000000800 */
[----:B---3--:R-:W-:Y:S01]  /*43af0*/  FADD.FTZ R6, R188, R5 ;  /* 0x00000005bc067221 */ /* 0x008fe20000010000 */
[----:B----4-:R-:W-:-:S03]  /*43b00*/  FADD.FTZ R5, R189, R4 ;  /* 0x00000004bd057221 */ /* 0x010fc60000010000 */
[----:B0-----:R-:W-:Y:S01]  /*43b10*/  FADD.FTZ R7, R21, R6 ;  /* 0x0000000615077221 */ /* 0x001fe20000010000 */
[----:B------:R-:W-:-:S03]  /*43b20*/  FADD.FTZ R4, R0, R5 ;  /* 0x0000000500047221 */ /* 0x000fc60000010000 */
[----:B-1----:R-:W-:Y:S01]  /*43b30*/  FADD.FTZ R35, R190, R7 ;  /* 0x00000007be237221 */ /* 0x002fe20000010000 */
[----:B--2---:R-:W-:-:S04]  /*43b40*/  FADD.FTZ R37, R191, R4 ;  /* 0x00000004bf257221 */ /* 0x004fc80000010000 */
[----:B------:R-:W-:Y:S04]  /*43b50*/  ST.E desc[UR6][R2.64+0x10], R35 ;  /* 0x0000102302007985 */ /* 0x000fe8000c101906 */
[----:B------:R0:W-:Y:S04]  /*43b60*/  ST.E desc[UR6][R2.64+0x14], R37 ;  /* 0x0000142502007985 */ /* 0x0001e8000c101906 */
[----:B------:R-:W2:Y:S04]  /*43b70*/  LDL.64 R4, [UR4] ;  /* 0x00000004ff047983 */ /* 0x000ea80008100a00 */
[----:B------:R-:W3:Y:S04]  /*43b80*/  LDL.64 R6, [UR4+0x98] ;  /* 0x00009804ff067983 */ /* 0x000ee80008100a00 */
[----:B0-----:R-:W4:Y:S01]  /*43b90*/  LDL.64 R2, [UR4+0x80] ;  /* 0x00008004ff027983 */ /* 0x001f220008100a00 */
[----:B------:R-:W-:-:S05]  /*43ba0*/  LEA.HI R74, R74, 0x8, RZ, 0x19 ;  /* 0x000000084a4a7811 */ /* 0x000fca00078fc8ff */
[----:B------:R0:W-:Y:S06]  /*43bb0*/  BAR.SYNC.DEFER_BLOCKING R74, 0x100 ;  /* 0x0004004a0000751d */ /* 0x0001ec0000010000 */
[----:B--2---:R-:W2:Y:S04]  /*43bc0*/  LD.E R39, desc[UR6][R4.64] ;  /* 0x0000000604277980 */ /* 0x004ea8000c101900 */
[----:B----4-:R-:W4:Y:S04]  /*43bd0*/  LD.E R41, desc[UR6][R2.64] ;  /* 0x0000000602297980 */ /* 0x010f28000c101900 */
[----:B---3--:R-:W2:Y:S04]  /*43be0*/  LD.E.64 R4, desc[UR6][R6.64] ;  /* 0x0000000606047980 */ /* 0x008ea8000c101b00 */
        /* <DEDUP_REMOVED lines=27> */
[----:B------:R-:W3:Y:S04]  /*43da0*/  LDL.64 R6, [UR4+0x88] ;  /* 0x00008804ff067983 */ /* 0x000ee80008100a00 */
        /* <DEDUP_REMOVED lines=45> */
[----:B----4-:R-:W-:Y:S01]  /*44080*/  ST.E desc[UR6][R2.64], R41 ;  /* 0x0000002902007985 */ /* 0x010fe2000c101906 */
[----:B--2---:R-:W-:-:S03]  /*44090*/  IMAD R4, R39, 0xc00, R4 ;  /* 0x00000c0027047824 */ /* 0x004fc600078e0204 */
[----:B------:R-:W2:Y:S04]  /*440a0*/  LD.E R109, desc[UR6][R2.64+0x198] ;  /* 0x00019806026d7980 */ /* 0x000ea8000c101900 */
[----:B---3--:R-:W-:Y:S04]  /*440b0*/  ST.E desc[UR6][R2.64+0x4], R43 ;  /* 0x0000042b02007985 */ /* 0x008fe8000c101906 */
        /* <DEDUP_REMOVED lines=82> */
[----:B------:R-:W-:Y:S02]  /*445e0*/  F2FP.BF16.F32.PACK_AB R176, R176, R34 ;  /* 0x00000022b0b0723e */ /* 0x000fe400000010ff */
[----:B------:R-:W-:Y:S02]  /*445f0*/  F2FP.BF16.F32.PACK_AB R178, R178, R33 ;  /* 0x00000021b2b2723e */ /* 0x000fe400000010ff */
[----:B------:R-:W-:Y:S02]  /*44600*/  F2FP.BF16.F32.PACK_AB R177, R177, R20 ;  /* 0x00000014b1b1723e */ /* 0x000fe400000010ff */
[----:B------:R-:W-:Y:S01]  /*44610*/  F2FP.BF16.F32.PACK_AB R179, R179, R17 ;  /* 0x00000011b3b3723e */ /* 0x000fe200000010ff */
[----:B------:R-:W-:Y:S01]  /*44620*/  ST.E desc[UR6][R2.64+0x74], R36 ;  /* 0x0000742402007985 */ /* 0x000fe2000c101906 */
[----:B------:R-:W-:-:S02]  /*44630*/  F2FP.BF16.F32.PACK_AB R160, R160, R32 ;  /* 0x00000020a0a0723e */ /* 0x000fc400000010ff */
[----:B------:R-:W-:Y:S01]  /*44640*/  F2FP.BF16.F32.PACK_AB R162, R162, R31 ;  /* 0x0000001fa2a2723e */ /* 0x000fe200000010ff */
[----:B------:R-:W-:Y:S01]  /*44650*/  ST.E desc[UR6][R2.64+0x7c], R38 ;  /* 0x00007c2602007985 */ /* 0x000fe2000c101906 */
[----:B------:R-:W-:Y:S02]  /*44660*/  F2FP.BF16.F32.PACK_AB R168, R168, R30 ;  /* 0x0000001ea8a8723e */ /* 0x000fe400000010ff */
[----:B------:R-:W-:Y:S01]  /*44670*/  F2FP.BF16.F32.PACK_AB R170, R170, R29 ;  /* 0x0000001daaaa723e */ /* 0x000fe200000010ff */
[----:B------:R-:W-:Y:S01]  /*44680*/  ST.E desc[UR6][R2.64+0x84], R40 ;  /* 0x0000842802007985 */ /* 0x000fe2000c101906 */
[----:B------:R-:W-:Y:S02]  /*44690*/  F2FP.BF16.F32.PACK_AB R180, R180, R28 ;  /* 0x0000001cb4b4723e */ /* 0x000fe400000010ff */
[----:B------:R-:W-:Y:S01]  /*446a0*/  F2FP.BF16.F32.PACK_AB R182, R182, R27 ;  /* 0x0000001bb6b6723e */ /* 0x000fe200000010ff */
[----:B------:R-:W-:Y:S01]  /*446b0*/  ST.E desc[UR6][R2.64+0x8c], R42 ;  /* 0x00008c2a02007985 */ /* 0x000fe2000c101906 */
[----:B------:R-:W-:-:S02]  /*446c0*/  F2FP.BF16.F32.PACK_AB R184, R184, R26 ;  /* 0x0000001ab8b8723e */ /* 0x000fc400000010ff */
[----:B------:R-:W-:Y:S01]  /*446d0*/  F2FP.BF16.F32.PACK_AB R186, R186, R25 ;  /* 0x00000019baba723e */ /* 0x000fe200000010ff */
[----:B------:R-:W-:Y:S01]  /*446e0*/  ST.E desc[UR6][R2.64+0x94], R44 ;  /* 0x0000942c02007985 */ /* 0x000fe2000c101906 */
[----:B------:R-:W-:-:S03]  /*446f0*/  F2FP.BF16.F32.PACK_AB R188, R188, R24 ;  /* 0x00000018bcbc723e */ /* 0x000fc600000010ff */
        /* <DEDUP_REMOVED lines=97> */
[----:B------:R-:W-:Y:S03]  /*44d10*/  HGMMA.64x256x16.F32.BF16 R24, R176, gdesc[UR8].tnspB, RZ, !UPT, gsb0 ;  /* 0x43e00008b0187df0 */ /* 0x000fe6000c0018ff */
        /* <DEDUP_REMOVED lines=264> */
[----:B------:R-:W-:Y:S02]  /*45da0*/  F2FP.BF16.F32.PACK_AB R161, R161, R16 ;  /* 0x00000010a1a1723e */ /* 0x000fe400000010ff */
[----:B------:R-:W-:-:S04]  /*45db0*/  F2FP.BF16.F32.PACK_AB R163, R163, R15 ;  /* 0x0000000fa3a3723e */ /* 0x000fc800000010ff */
[----:B--2---:R-:W-:-:S06]  /*45dc0*/  WARPGROUP.ARRIVE ;  /* 0x00000000000079c5 */ /* 0x004fcc0000000000 */
        /* <DEDUP_REMOVED lines=795> */
[----:B------:R-:W-:-:S04]  /*48f80*/  F2FP.BF16.F32.PACK_AB R185, R185, R10 ;  /* 0x0000000ab9b9723e */ /* 0x000fc800000010ff */
[----:B--2---:R-:W-:-:S07]  /*48f90*/  WARPGROUP.ARRIVE ;  /* 0x00000000000079c5 */ /* 0x004fce0000000000 */
        /* <DEDUP_REMOVED lines=263> */
[----:B------:R-:W-:-:S04]  /*4a010*/  F2FP.BF16.F32.PACK_AB R191, R191, R0 ;  /* 0x00000000bfbf723e */ /* 0x000fc800000010ff */
[----:B--2---:R-:W-:-:S06]  /*4a020*/  WARPGROUP.ARRIVE ;  /* 0x00000000000079c5 */ /* 0x004fcc0000000000 */
        /* <DEDUP_REMOVED lines=259> */
[----:B--2---:R-:W-:Y:S04]  /*4b060*/  ST.E desc[UR6][R2.64+0x1fc], R0 ;  /* 0x0001fc0002007985 */ /* 0x004fe8000c101906 */
[----:B---3--:R-:W-:Y:S04]  /*4b070*/  ST.E desc[UR6][R2.64], R4 ;  /* 0x0000000402007985 */ /* 0x008fe8000c101906 */
[----:B----4-:R0:W-:Y:S04]  /*4b080*/  ST.E desc[UR6][R2.64+0x4], R5 ;  /* 0x0000040502007985 */ /* 0x0101e8000c101906 */
        /* <DEDUP_REMOVED lines=125> */
[----:B0-----:R-:W3:Y:S04]  /*4b860*/  LDL.64 R4, [UR4+0x40] ;  /* 0x00004004ff047983 */ /* 0x001ee80008100a00 */
[----:B-1----:R-:W4:Y:S04]  /*4b870*/  LDL.64 R6, [UR4] ;  /* 0x00000004ff067983 */ /* 0x002f280008100a00 */
[----:B---3--:R-:W3:Y:S04]  /*4b880*/  LD.E R0, desc[UR6][R4.64] ;  /* 0x0000000604007980 */ /* 0x008ee8000c101900 */
[----:B----4-:R2:W5:Y:S01]  /*4b890*/  LD.E R6, desc[UR6][R6.64] ;  /* 0x0000000606067980 */ /* 0x010562000c101900 */
[----:B------:R-:W-:Y:S01]  /*4b8a0*/  BSSY B0, `(.L_x_13575) ;  /* 0x0000005000007945 */ /* 0x000fe20003800000 */
[----:B---3--:R-:W-:-:S04]  /*4b8b0*/  LOP3.LUT R0, R0, 0x1, RZ, 0xfc, !PT ;  /* 0x0000000100007812 */ /* 0x008fc800078efcff */
[----:B------:R-:W-:-:S13]  /*4b8c0*/  ISETP.NE.AND P0, PT, R0, 0x3, PT ;  /* 0x000000030000780c */ /* 0x000fda0003f05270 */
[----:B--2---:R-:W-:Y:S05]  /*4b8d0*/  @!P0 BRA `(.L_x_13576) ;  /* 0x0000000000048947 */ /* 0x004fea0003800000 */
[----:B------:R-:W-:Y:S01]  /*4b8e0*/  BPT.TRAP 0x1 ;  /* 0x000000040000795c */ /* 0x000fe20000300000 */
.L_x_13576:
[----:B------:R-:W-:Y:S05]  /*4b8f0*/  BSYNC B0 ;  /* 0x0000000000007941 */ /* 0x000fea0003800000 */
.L_x_13575:
[----:B------:R-:W2:Y:S04]  /*4b900*/  LD.E.64 R2, desc[UR6][R4.64+0x20] ;  /* 0x0000200604027980 */ /* 0x000ea8000c101b00 */
[----:B------:R-:W3:Y:S01]  /*4b910*/  LD.E R0, desc[UR6][R4.64+0xc] ;  /* 0x00000c0604007980 */ /* 0x000ee2000c101900 */
[----:B------:R-:W-:Y:S01]  /*4b920*/  IMAD.MOV.U32 R213, RZ, RZ, 0x0 ;  /* 0x00000000ffd57424 */ /* 0x000fe200078e00ff */
[----:B--2---:R-:W-:-:S05]  /*4b930*/  MOV R3, R2 ;  /* 0x0000000200037202 */ /* 0x004fca0000000f00 */
[----:B-----5:R-:W-:-:S05]  /*4b940*/  IMAD R3, R6, 0x8, R3 ;  /* 0x0000000806037824 */ /* 0x020fca00078e0203 */
[----:B---3--:R-:W-:-:S04]  /*4b950*/  PRMT R0, R0, 0x654, R3 ;  /* 0x0000065400007816 */ /* 0x008fc80000000003 */
[----:B------:R0:W-:Y:S02]  /*4b960*/  SYNCS.ARRIVE.TRANS64.RED.A1T0 RZ, [R0+URZ], RZ ;  /* 0x000000ff00ff79a7 */ /* 0x0001e4000810043f */
[----:B0-----:R-:W-:Y:S05]  /*4b970*/  RET.REL.NODEC R212 `(_ZN7cutlass13device_kernelIN5flash11enable_sm90INS1_16FlashAttnFwdSm90INS1_25CollectiveMainloopFwdSm90ILi2EN4cute5tupleIJNS5_1CILi1EEES8_S8_EEENS6_IJNS7_ILi128EEENS7_ILi96EEENS7_ILi64EEEEEELi256ENS_10bfloat16_tEfNS_4arch4Sm90ELb0ELb1ELb0ELb1ELb1ELb1ELb1ELb1ELb0ELb1ELb1ELb0EEENS1_21CollectiveEpilogueFwdINS6_IJSA_NS7_ILi256EEESB_EEES9_SE_SG_Li256ELb1ELb1ELb1ELb0EEENS1_36VarlenDynamicPersistentTileSchedulerILi128ELi96ELi256ELi128ELb1ELb1ELb1ELb1ELb0ELb1EEEEEEEEEvNT_6ParamsE) ;  /* 0xfffffb44d4a07950 */ /* 0x001fea0003c3ffff */
.L_x_13549:
[----:B0-----:R0:W1:Y:S02]  /*4b980*/  SYNCS.PHASECHK.TRANS64.TRYWAIT P0, [R8+URZ], R9 ;  /* 0x00000009080075a7 */ /* 0x001064000800017f */
[----:B-1----:R-:W-:Y:S05]  /*4b990*/  @!P0 NANOSLEEP.SYNCS 0x989680 ;  /* 0x009896800000895d */ /* 0x002fea0003900000 */
[----:B------:R-:W1:Y:S02]  /*4b9a0*/  @!P0 SYNCS.PHASECHK.TRANS64 P0, [R8+URZ], R9 ;  /* 0x00000009080085a7 */ /* 0x000e64000800007f */
[----:B-1----:R-:W-:Y:S05]  /*4b9b0*/  @!P0 BRA `(.L_x_13549) ;  /* 0xfffffffc00f08947 */ /* 0x002fea000383ffff */
[----:B------:R-:W-:Y:S05]  /*4b9c0*/  BRA `(.L_x_13548) ;  /* 0xffffff4c00087947 */ /* 0x000fea000383ffff */
.L_x_13551:
[----:B0-----:R0:W1:Y:S02]  /*4b9d0*/  SYNCS.PHASECHK.TRANS64.TRYWAIT P0, [R8+URZ+0x32410], R9 ;  /* 0x03241009080075a7 */ /* 0x001064000800017f */
[----:B-1----:R-:W-:Y:S05]  /*4b9e0*/  @!P0 NANOSLEEP.SYNCS 0x989680 ;  /* 0x009896800000895d */ /* 0x002fea0003900000 */
[----:B------:R-:W1:Y:S02]  /*4b9f0*/  @!P0 SYNCS.PHASECHK.TRANS64 P0, [R8+URZ+0x32410], R9 ;  /* 0x03241009080085a7 */ /* 0x000e64000800007f */
[----:B-1----:R-:W-:Y:S05]  /*4ba00*/  @!P0 BRA `(.L_x_13551) ;  /* 0xfffffffc00f08947 */ /* 0x002fea000383ffff */
[----:B------:R-:W-:Y:S05]  /*4ba10*/  BRA `(.L_x_13577) ;  /* 0xffffff4c00fc7947 */ /* 0x000fea000383ffff */
.L_x_13558:
[----:B0-----:R0:W1:Y:S02]  /*4ba20*/  SYNCS.PHASECHK.TRANS64.TRYWAIT P0, [R8+URZ], R9 ;  /* 0x00000009080075a7 */ /* 0x001064000800017f */
[----:B-1----:R-:W-:Y:S05]  /*4ba30*/  @!P0 NANOSLEEP.SYNCS 0x989680 ;  /* 0x009896800000895d */ /* 0x002fea0003900000 */
[----:B------:R-:W1:Y:S02]  /*4ba40*/  @!P0 SYNCS.PHASECHK.TRANS64 P0, [R8+URZ], R9 ;  /* 0x00000009080085a7 */ /* 0x000e64000800007f */
[----:B-1----:R-:W-:Y:S05]  /*4ba50*/  @!P0 BRA `(.L_x_13558) ;  /* 0xfffffffc00f08947 */ /* 0x002fea000383ffff */
[----:B------:R-:W-:Y:S05]  /*4ba60*/  BRA `(.L_x_13557) ;  /* 0xffffff5000707947 */ /* 0x000fea000383ffff */
.L_x_13578:
        /* <DEDUP_REMOVED lines=9> */
.L_x_15675:


//--------------------- .text._ZN7cutlass13device_kernelIN5flash11enable_sm90INS1_16FlashAttnFwdSm90INS1_25CollectiveMainloopFwdSm90ILi2EN4cute5tupleIJNS5_1CILi1EEES8_S8_EEENS6_IJNS7_ILi128EEENS7_ILi96EEENS7_ILi64EEEEEELi256ENS_10bfloat16_tEfNS_4arch4Sm90ELb1ELb0ELb0ELb0ELb1ELb0ELb0ELb1ELb0ELb1ELb1ELb0EEENS1_21CollectiveEpilogueFwdINS6_IJSA_NS7_ILi256EEESB_EEES9_SE_SG_Li256ELb0ELb1ELb1ELb0EEENS1_19SingleTileSchedulerILb0ELb1ELb1ELi128EEEEEEEEEvNT_6ParamsE --------------------------
	.section	.text._ZN7cutlass13device_kernelIN5flash11enable_sm90INS1_16FlashAttnFwdSm90INS1_25CollectiveMainloopFwdSm90ILi2EN4cute5tupleIJNS5_1CILi1EEES8_S8_EEENS6_IJNS7_ILi128EEENS7_ILi96EEENS7_ILi64EEEEEELi256ENS_10bfloat16_tEfNS_4arch4Sm90ELb1ELb0ELb0ELb0ELb1ELb0ELb0ELb1ELb0ELb1ELb1ELb0EEENS1_21CollectiveEpilogueFwdINS6_IJSA_NS7_ILi256EEESB_EEES9_SE_SG_Li256ELb0ELb1ELb1ELb0EEENS1_19SingleTileSchedulerILb0ELb1ELb1ELi128EEEEEEEEEvNT_6ParamsE,"ax",@progbits
	.align	128
.text._ZN7cutlass13device_kernelIN5flash11enable_sm90INS1_16FlashAttnFwdSm90INS1_25CollectiveMainloopFwdSm90ILi2EN4cute5tupleIJNS5_1CILi1EEES8_S8_EEENS6_IJNS7_ILi128EEENS7_ILi96EEENS7_ILi64EEEEEELi256ENS_10bfloat16_tEfNS_4arch4Sm90ELb1ELb0ELb0ELb0ELb1ELb0ELb0ELb1ELb0ELb1ELb1ELb0EEENS1_21CollectiveEpilogueFwdINS6_IJSA_NS7_ILi256EEESB_EEES9_SE_SG_Li256ELb0ELb1ELb1ELb0EEENS1_19SingleTileSchedulerILb0ELb1ELb1ELi128EEEEEEEEEvNT_6ParamsE:
        .type           _ZN7cutlass13device_kernelIN5flash11enable_sm90INS1_16FlashAttnFwdSm90INS1_25CollectiveMainloopFwdSm90ILi2EN4cute5tupleIJNS5_1CILi1EEES8_S8_EEENS6_IJNS7_ILi128EEENS7_ILi96EEENS7_ILi64EEEEEELi256ENS_10bfloat16_tEfNS_4arch4Sm90ELb1ELb0ELb0ELb0ELb1ELb0ELb0ELb1ELb0ELb1ELb1ELb0EEENS1_21CollectiveEpilogueFwdINS6_IJSA_NS7_ILi256EEESB_EEES9_SE_SG_Li256ELb0ELb1ELb1ELb0EEENS1_19SingleTileSchedulerILb0ELb1ELb1ELi128EEEEEEEEEvNT_6ParamsE,@function
        .size           _ZN7cutlass13device_kernelIN5flash11enable_sm90INS1_16FlashAttnFwdSm90INS1_25CollectiveMainloopFwdSm90ILi2EN4cute5tupleIJNS5_1CILi1EEES8_S8_EEENS6_IJNS7_ILi128EEENS7_ILi96EEENS7_ILi64EEEEEELi256ENS_10bfloat16_tEfNS_4arch4Sm90ELb1ELb0ELb0ELb0ELb1ELb0ELb0ELb1ELb0ELb1ELb1ELb0EEENS1_21CollectiveEpilogueFwdINS6_IJSA_NS7_ILi256EEESB_EEES9_SE_SG_Li256ELb0ELb1ELb1ELb0EEENS1_19SingleTileSchedulerILb0ELb1ELb1ELi128EEEEEEEEEvNT_6ParamsE,(.L_x_15677 - _ZN7cutlass13device_kernelIN5flash11enable_sm90INS1_16FlashAttnFwdSm90INS1_25CollectiveMainloopFwdSm90ILi2EN4cute5tupleIJNS5_1CILi1EEES8_S8_EEENS6_IJNS7_ILi128EEENS7_ILi96EEENS7_ILi64EEEEEELi256ENS_10bfloat16_tEfNS_4arch4Sm90ELb1ELb0ELb0ELb0ELb1ELb0ELb0ELb1ELb0ELb1ELb1ELb0EEENS1_21CollectiveEpilogueFwdINS6_IJSA_NS7_ILi256EEESB_EEES9_SE_SG_Li256ELb0ELb1ELb1ELb0EEENS1_19SingleTileSchedulerILb0ELb1ELb1ELi128EEEEEEEEEvNT_6ParamsE)
        .other          _ZN7cutlass13device_kernelIN5flash11enable_sm90INS1_16FlashAttnFwdSm90INS1_25CollectiveMainloopFwdSm90ILi2EN4cute5tupleIJNS5_1CILi1EEES8_S8_EEENS6_IJNS7_ILi128EEENS7_ILi96EEENS7_ILi64EEEEEELi256ENS_10bfloat16_tEfNS_4arch4Sm90ELb1ELb0ELb0ELb0ELb1ELb0ELb0ELb1ELb0ELb1ELb1ELb0EEENS1_21CollectiveEpilogueFwdINS6_IJSA_NS7_ILi256EEESB_EEES9_SE_SG_Li256ELb0ELb1ELb1ELb0EEENS1_19SingleTileSchedulerILb0ELb1ELb1ELi128EEEEEEEEEvNT_6ParamsE,@"STO_CUDA_ENTRY STV_DEFAULT"
_ZN7cutlass13device_kernelIN5flash11enable_sm90INS1_16FlashAttnFwdSm90INS1_25CollectiveMainloopFwdSm90ILi2EN4cute5tupleIJNS5_1CILi1EEES8_S8_EEENS6_IJNS7_ILi128EEENS7_ILi96EEENS7_ILi64EEEEEELi256ENS_10bfloat16_tEfNS_4arch4Sm90ELb1ELb0ELb0ELb0ELb1ELb0ELb0ELb1ELb0ELb1ELb1ELb0EEENS1_21CollectiveEpilogueFwdINS6_IJSA_NS7_ILi256EEESB_EEES9_SE_SG_Li256ELb0ELb1ELb1ELb0EEENS1_19SingleTileSchedulerILb0ELb1ELb1ELi128EEEEEEEEEvNT_6ParamsE:
        /* <DEDUP_REMOVED lines=44> */
.L_x_13579:
        /* <DEDUP_REMOVED lines=22> */
.L_x_13580:
        /* <DEDUP_REMOVED lines=18> */
.L_x_13581:
        /* <DEDUP_REMOVED lines=22> */
.L_x_13582:
        /* <DEDUP_REMOVED lines=23> */
.L_x_13583:
        /* <DEDUP_REMOVED lines=9> */
.L_x_13586:
        /* <DEDUP_REMOVED lines=20> */
[----:B------:R-:W0:Y:S01]  /*09e0*/  S2UR UR45, SR_CTAID.X ;  /* 0x00000000002d79c3 */ /* 0x000e220000002500 */
[----:B------:R-:W-:Y:S01]  /*09f0*/  ULDC UR4, c[0x0][0x448] ;  /* 0x0001120000047ab9 */ /* 0x000fe20000000800 */
[----:B------:R-:W-:Y:S01]  /*0a00*/  ULDC UR40, c[0x0][0x424] ;  /* 0x0001090000287ab9 */ /* 0x000fe20000000800 */
[----:B------:R-:W-:Y:S01]  /*0a10*/  UISETP.NE.AND UP1, UPT, UR4, 0x1, UPT ;  /* 0x000000010400788c */ /* 0x000fe2000bf25270 */
[----:B------:R-:W-:Y:S02]  /*0a20*/  ULDC UR44, c[0x0][0x2f0] ;  /* 0x0000bc00002c7ab9 */ /* 0x000fe40000000800 */
[----:B------:R-:W-:Y:S01]  /*0a30*/  ULDC.64 UR4, c[0x0][0x418] ;  /* 0x0001060000047ab9 */ /* 0x000fe20000000a00 */
[----:B------:R-:W-:Y:S01]  /*0a40*/  ULDC UR7, c[0x0][0x288] ;  /* 0x0000a20000077ab9 */ /* 0x000fe20000000800 */
[----:B------:R-:W-:Y:S02]  /*0a50*/  UISETP.NE.U32.AND UP0, UPT, UR4, URZ, UPT ;  /* 0x0000003f0400728c */ /* 0x000fe4000bf05070 */
[----:B------:R-:W-:-:S02]  /*0a60*/  UP2UR UR43, UPR, URZ, 0x2 ;  /* 0x000000023f2b7883 */ /* 0x000fc40008000000 */
[----:B------:R-:W-:Y:S02]  /*0a70*/  UISETP.NE.AND.EX UP0, UPT, UR5, URZ, UPT, UP0 ;  /* 0x0000003f0500728c */ /* 0x000fe4000bf05300 */
[----:B------:R-:W-:Y:S01]  /*0a80*/  @UP1 ULDC UR4, c[0x0][0x44c] ;  /* 0x0001130000041ab9 */ /* 0x000fe20000000800 */
[----:B------:R-:W-:Y:S01]  /*0a90*/  @UP1 ULDC UR8, c[0x0][0x450] ;  /* 0x0001140000081ab9 */ /* 0x000fe20000000800 */
[----:B------:R-:W-:Y:S02]  /*0aa0*/  USEL UR40, UR40, 0x1, UP0 ;  /* 0x0000000128287887 */ /* 0x000fe40008000000 */
[----:B------:R-:W-:Y:S02]  /*0ab0*/  USHF.R.U32.HI UR10, URZ, 0x10, UR41 ;  /* 0x000000103f0a7899 */ /* 0x000fe40008011629 */
[----:B------:R-:W-:Y:S02]  /*0ac0*/  UIMAD UR44, UR40, UR44, URZ ;  /* 0x0000002c282c72a4 */ /* 0x000fe4000f8e023f */
[----:B------:R-:W-:-:S02]  /*0ad0*/  ULOP3.LUT UR41, UR41, 0xffff, URZ, 0xc0, !UPT ;  /* 0x0000ffff29297892 */ /* 0x000fc4000f8ec03f */
[----:B0-----:R-:W-:-:S04]  /*0ae0*/  USHF.L.U32 UR45, UR45, 0x7, URZ ;  /* 0x000000072d2d7899 */ /* 0x001fc8000800063f */
[----:B------:R-:W-:-:S04]  /*0af0*/  UIADD3 UR6, UR45, 0x7f, URZ ;  /* 0x0000007f2d067890 */ /* 0x000fc8000fffe03f */
[----:B------:R-:W-:Y:S02]  /*0b00*/  UIMAD.WIDE.U32 UR4, UR6, UR4, URZ ;  /* 0x00000004060472a5 */ /* 0x000fe4000f8e003f */
[----:B------:R-:W-:Y:S02]  /*0b10*/  UIADD3 UR4, UR44, 0x5f, URZ ;  /* 0x0000005f2c047890 */ /* 0x000fe4000fffe03f */
[----:B------:R-:W-:Y:S02]  /*0b20*/  @UP1 USHF.R.U32.HI UR6, URZ, UR8, UR5 ;  /* 0x000000083f061299 */ /* 0x000fe40008011605 */
[----:B------:R-:W-:-:S04]  /*0b30*/  UIADD3 UR5, UR44, 0x60, -UR7 ;  /* 0x000000602c057890 */ /* 0x000fc8000fffe807 */
[----:B------:R-:W-:Y:S02]  /*0b40*/  UIADD3 UR6, UR5, UR6, URZ ;  /* 0x0000000605067290 */ /* 0x000fe4000fffe03f */
[----:B------:R-:W-:Y:S02]  /*0b50*/  UIMAD.WIDE UR4, UR4, 0x2aaaaaab, URZ ;  /* 0x2aaaaaab040478a5 */ /* 0x000fe4000f8e023f */
[----:B------:R-:W-:Y:S02]  /*0b60*/  UIMAD.WIDE UR6, UR6, 0x2aaaaaab, URZ ;  /* 0x2aaaaaab060678a5 */ /* 0x000fe4000f8e023f */
[----:B------:R-:W-:Y:S02]  /*0b70*/  USHF.R.U32.HI UR4, URZ, 0x1f, UR5 ;  /* 0x0000001f3f047899 */ /* 0x000fe40008011605 */
[----:B------:R-:W-:Y:S02]  /*0b80*/  USHF.R.U32.HI UR6, URZ, 0x1f, UR7 ;  /* 0x0000001f3f067899 */ /* 0x000fe40008011607 */
[----:B------:R-:W-:-:S02]  /*0b90*/  ULEA.HI.SX32 UR4, UR5, UR4, 0x1c ;  /* 0x0000000405047291 */ /* 0x000fc4000f8fe23f */
[----:B------:R-:W-:-:S04]  /*0ba0*/  ULEA.HI.SX32 UR6, UR7, UR6, 0x1c ;  /* 0x0000000607067291 */ /* 0x000fc8000f8fe23f */
[----:B------:R-:W-:-:S04]  /*0bb0*/  UISETP.LT.AND UP0, UPT, UR4, UR6, UPT ;  /* 0x000000060400728c */ /* 0x000fc8000bf01270 */
[----:B------:R-:W-:Y:S02]  /*0bc0*/  USEL UR9, UR4, UR6, UP0 ;  /* 0x0000000604097287 */ /* 0x000fe40008000000 */
[----:B------:R-:W-:Y:S02]  /*0bd0*/  UISETP.NE.AND UP0, UPT, UR10, URZ, UPT ;  /* 0x0000003f0a00728c */ /* 0x000fe4000bf05270 */
[----:B------:R-:W-:Y:S01]  /*0be0*/  UISETP.GE.AND UP1, UPT, UR9, 0x1, UPT ;  /* 0x000000010900788c */ /* 0x000fe2000bf26270 */
[----:B------:R-:W-:-:S05]  /*0bf0*/  UMOV UR4, URZ ;  /* 0x0000003f00047c82 */ /* 0x000fca0008000000 */
[----:B------:R-:W-:-:S03]  /*0c00*/  PLOP3.LUT P0, PT, PT, PT, UP1, 0x80, 0x0 ;  /* 0x000000000000781c */ /* 0x000fc60003f0f018 */
[----:B------:R-:W-:-:S10]  /*0c10*/  @!UP0 ULDC UR10, c[0x0][0x9f0] ;  /* 0x00027c00000a8ab9 */ /* 0x000fd40000000800 */
        /* <DEDUP_REMOVED lines=34> */
.L_x_13588:
        /* <DEDUP_REMOVED lines=110> */
.L_x_13590:
[----:B------:R-:W-:Y:S02]  /*1520*/  SHF.L.U32 R10, RZ, 0x1f, RZ ;  /* 0x0000001fff0a7819 */ /* 0x000fe400000006ff */
[----:B------:R-:W-:Y:S02]  /*1530*/  IADD3 R3, R2, 0x8, RZ ;  /* 0x0000000802037810 */ /* 0x000fe40007ffe0ff */
[----:B------:R-:W0:Y:S02]  /*1540*/  SYNCS.PHASECHK.TRANS64.TRYWAIT P0, [UR42+0x22800], R10 ;  /* 0x0228000aff0075a7 */ /* 0x000e24000800016a */
[----:B0-----:R-:W-:Y:S05]  /*1550*/  @!P0 BRA `(.L_x_13591) ;  /* 0x000000c400f48947 */ /* 0x001fea0003800000 */
.L_x_13675:
[----:B------:R-:W-:Y:S05]  /*1560*/  WARPSYNC.ALL ;  /* 0x0000000000007948 */ /* 0x000fea0003800000 */
[----:B------:R-:W-:Y:S01]  /*1570*/  ULOP3.LUT UR4, UR39, 0x1, URZ, 0xfc, !UPT ;  /* 0x0000000127047892 */ /* 0x000fe2000f8efc3f */
[----:B------:R1:W-:Y:S03]  /*1580*/  BAR.SYNC.DEFER_BLOCKING R3, 0x100 ;  /* 0x000400030000751d */ /* 0x0003e60000010000 */
[----:B------:R-:W-:-:S06]  /*1590*/  UISETP.NE.AND UP0, UPT, UR4, 0x3, UPT ;  /* 0x000000030400788c */ /* 0x000fcc000bf05270 */
[----:B------:R-:W-:-:S13]  /*15a0*/  PLOP3.LUT P0, PT, PT, PT, UP0, 0x80, 0x0 ;  /* 0x000000000000781c */ /* 0x000fda0003f0f008 */
[----:B-1----:R-:W-:Y:S05]  /*15b0*/  @!P0 BRA `(.L_x_13592) ;  /* 0x0000000000048947 */ /* 0x002fea0003800000 */
[----:B------:R-:W-:Y:S01]  /*15c0*/  BPT.TRAP 0x1 ;  /* 0x000000040000795c */ /* 0x000fe20000300000 */
.L_x_13592:
[----:B------:R1:W2:Y:S01]  /*15d0*/  SYNCS.PHASECHK.TRANS64.TRYWAIT P1, [UR42+0x22830], R10 ;  /* 0x0228300aff0075a7 */ /* 0x0002a2000802016a */
[----:B------:R-:W-:Y:S05]  /*15e0*/  @!P0 BRA `(.L_x_13593) ;  /* 0x0000000000048947 */ /* 0x000fea0003800000 */
[----:B------:R-:W-:Y:S01]  /*15f0*/  BPT.TRAP 0x1 ;  /* 0x000000040000795c */ /* 0x000fe20000300000 */
.L_x_13593:
[----:B--2---:R-:W-:Y:S05]  /*1600*/  @P1 BRA `(.L_x_13594) ;  /* 0x0000000000081947 */ /* 0x004fea0003800000 */
[----:B------:R-:W2:Y:S02]  /*1610*/  SYNCS.PHASECHK.TRANS64.TRYWAIT P1, [UR42+0x22830], R10 ;  /* 0x0228300aff0075a7 */ /* 0x000ea4000802016a */
[----:B--2---:R-:W-:Y:S05]  /*1620*/  @!P1 BRA `(.L_x_13595) ;  /* 0x000000c400d89947 */ /* 0x004fea0003800000 */
.L_x_13594:
        /* <DEDUP_REMOVED lines=38> */
.L_x_13596:
[----:B0-----:R-:W-:Y:S01]  /*1890*/  LOP3.LUT R5, R18, 0xffffff80, RZ, 0xc0, !PT ;  /* 0xffffff8012057812 */ /* 0x001fe200078ec0ff */
[----:B------:R-:W-:Y:S01]  /*18a0*/  UISETP.NE.AND UP0, UPT, UR43, URZ, UPT ;  /* 0x0000003f2b00728c */ /* 0x000fe2000bf05270 */
[----:B------:R-:W-:Y:S01]  /*18b0*/  LEA.HI R17, R17, R16, RZ, 0x2 ;  /* 0x0000001011117211 */ /* 0x000fe200078f10ff */
[----:B------:R-:W-:Y:S01]  /*18c0*/  ULDC UR14, c[0x0][0x288] ;  /* 0x0000a200000e7ab9 */ /* 0x000fe20000000800 */
[----:B------:R-:W-:Y:S01]  /*18d0*/  LEA.HI R8, R19, R19, RZ, 0x1 ;  /* 0x0000001313087211 */ /* 0x000fe200078f08ff */
[----:B------:R-:W-:Y:S01]  /*18e0*/  IMAD.IADD R5, R16, 0x1, -R5 ;  /* 0x0000000110057824 */ /* 0x000fe200078e0a05 */
[----:B------:R-:W-:Y:S01]  /*18f0*/  LOP3.LUT R17, R17, 0xfffffffc, RZ, 0xc0, !PT ;  /* 0xfffffffc11117812 */ /* 0x000fe200078ec0ff */
[----:B------:R-:W-:Y:S01]  /*1900*/  ULDC UR7, c[0x0][0x988] ;  /* 0x0002620000077ab9 */ /* 0x000fe20000000800 */
[----:B------:R-:W-:Y:S02]  /*1910*/  LOP3.LUT R8, R8, 0x3fffffe, RZ, 0xc0, !PT ;  /* 0x03fffffe08087812 */ /* 0x000fe400078ec0ff */
[----:B------:R-:W-:Y:S01]  /*1920*/  SHF.R.S32.HI R4, RZ, 0x1f, R5 ;  /* 0x0000001fff047819 */ /* 0x000fe20000011405 */
[----:B------:R-:W-:Y:S01]  /*1930*/  IMAD.IADD R17, R16, 0x1, -R17 ;  /* 0x0000000110117824 */ /* 0x000fe200078e0a11 */
[----:B------:R-:W-:Y:S01]  /*1940*/  PLOP3.LUT P1, PT, PT, PT, UP0, 0x80, 0x0 ;  /* 0x000000000000781c */ /* 0x000fe20003f2f008 */
[----:B------:R-:W-:Y:S01]  /*1950*/  IMAD.IADD R8, R19, 0x1, -R8 ;  /* 0x0000000113087824 */ /* 0x000fe200078e0a08 */
[CC--:B------:R-:W-:Y:S01]  /*1960*/  LEA.HI R7, R4.reuse, R5.reuse, RZ, 0x2 ;  /* 0x0000000504077211 */ /* 0x0c0fe200078f10ff */
[----:B------:R-:W-:Y:S01]  /*1970*/  @UP0 ULDC UR4, c[0x0][0x44c] ;  /* 0x0001130000040ab9 */ /* 0x000fe20000000800 */
[----:B------:R-:W-:-:S02]  /*1980*/  LEA.HI R6, R4, R5, RZ, 0x5 ;  /* 0x0000000504067211 */ /* 0x000fc400078f28ff */
[--C-:B------:R-:W-:Y:S02]  /*1990*/  SHF.R.S32.HI R4, RZ, 0x2, R7.reuse ;  /* 0x00000002ff047819 */ /* 0x100fe40000011407 */
[----:B------:R-:W-:Y:S02]  /*19a0*/  SHF.R.S32.HI R9, RZ, 0x1f, R7 ;  /* 0x0000001fff097819 */ /* 0x000fe40000011407 */
[----:B------:R-:W-:Y:S02]  /*19b0*/  SHF.R.S32.HI R6, RZ, 0x5, R6 ;  /* 0x00000005ff067819 */ /* 0x000fe40000011406 */
[----:B------:R-:W-:Y:S02]  /*19c0*/  LEA.HI R9, R9, R4, RZ, 0x3 ;  /* 0x0000000409097211 */ /* 0x000fe400078f18ff */
[----:B------:R-:W-:Y:S02]  /*19d0*/  LEA.HI R11, R17, R17, RZ, 0x1 ;  /* 0x00000011110b7211 */ /* 0x000fe400078f08ff */
[----:B------:R-:W-:-:S02]  /*19e0*/  LEA R12, R6, UR45, 0x4 ;  /* 0x0000002d060c7c11 */ /* 0x000fc4000f8e20ff */
[----:B------:R-:W-:Y:S02]  /*19f0*/  LOP3.LUT R9, R9, 0xfffffff8, RZ, 0xc0, !PT ;  /* 0xfffffff809097812 */ /* 0x000fe400078ec0ff */
[----:B------:R-:W-:Y:S02]  /*1a00*/  LOP3.LUT R6, R11, 0x1ffffffe, RZ, 0xc0, !PT ;  /* 0x1ffffffe0b067812 */ /* 0x000fe400078ec0ff */
[----:B------:R-:W-:Y:S02]  /*1a10*/  IADD3 R9, R12, R4, -R9 ;  /* 0x000000040c097210 */ /* 0x000fe40007ffe809 */
[----:B------:R-:W-:Y:S01]  /*1a20*/  PLOP3.LUT P2, PT, PT, PT, UP0, 0x80, 0x0 ;  /* 0x000000000000781c */ /* 0x000fe20003f4f008 */
[----:B------:R-:W-:Y:S01]  /*1a30*/  IMAD.IADD R6, R17, 0x1, -R6 ;  /* 0x0000000111067824 */ /* 0x000fe200078e0a06 */
[----:B------:R-:W-:-:S05]  /*1a40*/  LEA R9, R8, R9, 0x6 ;  /* 0x0000000908097211 */ /* 0x000fca00078e30ff */
[----:B------:R-:W-:-:S04]  /*1a50*/  IMAD R6, R6, 0x8, R9 ;  /* 0x0000000806067824 */ /* 0x000fc800078e0209 */
[----:B------:R-:W-:Y:S01]  /*1a60*/  @P1 IMAD.HI.U32 R4, R6, UR4, RZ ;  /* 0x0000000406041c27 */ /* 0x000fe2000f8e00ff */
[----:B------:R-:W-:-:S03]  /*1a70*/  @UP0 ULDC UR4, c[0x0][0x450] ;  /* 0x0001140000040ab9 */ /* 0x000fc60000000800 */
[----:B------:R-:W-:Y:S01]  /*1a80*/  IMAD.MOV.U32 R9, RZ, RZ, R6 ;  /* 0x000000ffff097224 */ /* 0x000fe200078e0006 */
[----:B------:R-:W-:Y:S01]  /*1a90*/  @P2 SHF.R.U32.HI R9, RZ, UR4, R4 ;  /* 0x00000004ff092c19 */ /* 0x000fe20008011604 */
[----:B------:R-:W-:Y:S01]  /*1aa0*/  UIMAD UR4, UR46, -0x60, UR44 ;  /* 0xffffffa02e0478a4 */ /* 0x000fe2000f8e022c */
[----:B------:R-:W-:-:S03]  /*1ab0*/  LOP3.LUT R4, R7, 0x7ffffffc, RZ, 0xc0, !PT ;  /* 0x7ffffffc07047812 */ /* 0x000fc600078ec0ff */
[----:B------:R-:W0:Y:S01]  /*1ac0*/  SHFL.IDX PT, R8, R9, RZ, 0x1c1f ;  /* 0x001c1fff09087589 */ /* 0x000e2200000e0000 */
[----:B------:R-:W-:Y:S01]  /*1ad0*/  UIADD3 UR4, UR4, 0x60, URZ ;  /* 0x0000006004047890 */ /* 0x000fe2000fffe03f */
[----:B------:R-:W-:Y:S01]  /*1ae0*/  IMAD.IADD R7, R5, 0x1, -R4 ;  /* 0x0000000105077824 */ /* 0x000fe200078e0a04 */
[----:B------:R-:W-:-:S04]  /*1af0*/  MOV R5, UR14 ;  /* 0x0000000e00057c02 */ /* 0x000fc80008000f00 */
[----:B------:R-:W-:Y:S01]  /*1b00*/  IMAD.U32 R12, RZ, RZ, UR4 ;  /* 0x00000004ff0c7e24 */ /* 0x000fe2000f8e00ff */
[----:B------:R-:W-:-:S03]  /*1b10*/  UIADD3 UR4, UR42, 0x22840, URZ ;  /* 0x000228402a047890 */ /* 0x000fc6000fffe03f */
[----:B------:R-:W-:Y:S01]  /*1b20*/  IMAD R4, R7, -0x2, R12 ;  /* 0xfffffffe07047824 */ /* 0x000fe200078e020c */
[----:B------:R-:W-:-:S04]  /*1b30*/  UPRMT UR4, UR25, 0x654, UR4 ;  /* 0x0000065419047896 */ /* 0x000fc80008000004 */
[----:B------:R-:W-:-:S05]  /*1b40*/  IADD3 R5, R4, 0x1, -R5 ;  /* 0x0000000104057810 */ /* 0x000fca0007ffe805 */
[----:B------:R-:W-:Y:S01]  /*1b50*/  SYNCS.ARRIVE.TRANS64.RED.A1T0 RZ, [UR4], RZ ;  /* 0x000000ffffff79a7 */ /* 0x000fe20008100404 */
        /* <DEDUP_REMOVED lines=71> */
[----:B------:R-:W-:Y:S02]  /*1fd0*/  FMNMX.FTZ R11, R69, R8, !PT ;  /* 0x00000008450b7209 */ /* 0x000fe40007810000 */
[----:B------:R-:W0:Y:S04]  /*1fe0*/  SHFL.IDX PT, R8, R9, 0x1, 0x1c1f ;  /* 0x003c1f0009087f89 */ /* 0x000e2800000e0000 */
[----:B------:R-:W2:Y:S01]  /*1ff0*/  SHFL.BFLY PT, R12, R11, 0x2, 0x1f ;  /* 0x0c401f000b0c7f89 */ /* 0x000ea200000e0000 */
[----:B0-----:R-:W-:Y:S02]  /*2000*/  VIADDMNMX R4, R8, R5, R4, PT ;  /* 0x0000000508047246 */ /* 0x001fe40003800104 */
[----:B--2---:R-:W-:Y:S02]  /*2010*/  FMNMX.FTZ R12, R11, R12, !PT ;  /* 0x0000000c0b0c7209 */ /* 0x004fe40007810000 */
[----:B------:R-:W-:-:S02]  /*2020*/  ISETP.GT.AND P1, PT, R4, RZ, PT ;  /* 0x000000ff0400720c */ /* 0x000fc40003f24270 */
[C---:B------:R-:W-:Y:S01]  /*2030*/  ISETP.GT.AND P2, PT, R4.reuse, 0x1, PT ;  /* 0x000000010400780c */ /* 0x040fe20003f44270 */
[----:B------:R-:W0:Y:S01]  /*2040*/  SHFL.BFLY PT, R13, R12, 0x1, 0x1f ;  /* 0x0c201f000c0d7f89 */ /* 0x000e2200000e0000 */
[----:B------:R-:W-:Y:S02]  /*2050*/  ISETP.GT.AND P3, PT, R4, 0x8, PT ;  /* 0x000000080400780c */ /* 0x000fe40003f64270 */
[----:B------:R-:W-:Y:S02]  /*2060*/  FSEL R26, R26, -INF , P1 ;  /* 0xff8000001a1a7808 */ /* 0x000fe40000800000 */
[----:B------:R-:W-:Y:S02]  /*2070*/  FSEL R27, R27, -INF , P2 ;  /* 0xff8000001b1b7808 */ /* 0x000fe40001000000 */
[----:B------:R-:W-:Y:S02]  /*2080*/  ISETP.GT.AND P4, PT, R4, 0x9, PT ;  /* 0x000000090400780c */ /* 0x000fe40003f84270 */
[----:B------:R-:W-:-:S02]  /*2090*/  FSEL R30, R30, -INF , P3 ;  /* 0xff8000001e1e7808 */ /* 0x000fc40001800000 */
[----:B------:R-:W-:Y:S02]  /*20a0*/  FMNMX.FTZ R5, R26, R27, !PT ;  /* 0x0000001b1a057209 */ /* 0x000fe40007810000 */
[----:B------:R-:W-:Y:S02]  /*20b0*/  ISETP.GT.AND P1, PT, R4, 0x10, PT ;  /* 0x000000100400780c */ /* 0x000fe40003f24270 */
[----:B------:R-:W-:Y:S02]  /*20c0*/  FSEL R31, R31, -INF , P4 ;  /* 0xff8000001f1f7808 */ /* 0x000fe40002000000 */
[----:B------:R-:W-:Y:S02]  /*20d0*/  FSEL R34, R34, -INF , P1 ;  /* 0xff80000022227808 */ /* 0x000fe40000800000 */
[----:B------:R-:W-:-:S04]  /*20e0*/  ISETP.GT.AND P1, PT, R4, 0x18, PT ;  /* 0x000000180400780c */ /* 0x000fc80003f24270 */
[----:B------:R-:W-:Y:S02]  /*20f0*/  FSEL R38, R38, -INF , P1 ;  /* 0xff80000026267808 */ /* 0x000fe40000800000 */
[----:B0-----:R-:W-:Y:S02]  /*2100*/  FMNMX.FTZ R8, R12, R13, !PT ;  /* 0x0000000d0c087209 */ /* 0x001fe40007810000 */
[----:B------:R-:W-:Y:S02]  /*2110*/  FMNMX.FTZ R12, R30, R5, !PT ;  /* 0x000000051e0c7209 */ /* 0x000fe40007810000 */
[C---:B------:R-:W-:Y:S01]  /*2120*/  FSETP.NEU.FTZ.AND P2, PT, R8.reuse, -INF , PT ;  /* 0xff8000000800780b */ /* 0x040fe20003f5d000 */
[----:B------:R-:W-:Y:S01]  /*2130*/  FMUL.FTZ R9, R8, UR7 ;  /* 0x0000000708097c20 */ /* 0x000fe20008410000 */
[----:B------:R-:W-:Y:S02]  /*2140*/  FMNMX.FTZ R5, R31, R12, !PT ;  /* 0x0000000c1f057209 */ /* 0x000fe40007810000 */
[----:B------:R-:W-:-:S02]  /*2150*/  ISETP.GT.AND P1, PT, R4, 0x20, PT ;  /* 0x000000200400780c */ /* 0x000fc40003f24270 */
[----:B------:R-:W-:Y:S02]  /*2160*/  FSEL R11, R9, RZ, P2 ;  /* 0x000000ff090b7208 */ /* 0x000fe40001000000 */
[----:B------:R-:W-:Y:S02]  /*2170*/  ISETP.GT.AND P2, PT, R4, 0x11, PT ;  /* 0x000000110400780c */ /* 0x000fe40003f44270 */
[----:B------:R-:W-:Y:S01]  /*2180*/  FMNMX.FTZ R12, R34, R5, !PT ;  /* 0x00000005220c7209 */ /* 0x000fe20007810000 */
[--C-:B------:R-:W-:Y:S01]  /*2190*/  FFMA.FTZ R24, R24, UR7, -R11.reuse ;  /* 0x0000000718187c23 */ /* 0x100fe2000801080b */
[----:B------:R-:W-:Y:S01]  /*21a0*/  FSEL R35, R35, -INF , P2 ;  /* 0xff80000023237808 */ /* 0x000fe20001000000 */
[--C-:B------:R-:W-:Y:S01]  /*21b0*/  FFMA.FTZ R25, R25, UR7, -R11.reuse ;  /* 0x0000000719197c23 */ /* 0x100fe2000801080b */
[----:B------:R-:W-:Y:S01]  /*21c0*/  ISETP.GT.AND P2, PT, R4, 0x19, PT ;  /* 0x000000190400780c */ /* 0x000fe20003f44270 */
[--C-:B------:R-:W-:Y:S01]  /*21d0*/  FFMA.FTZ R28, R28, UR7, -R11.reuse ;  /* 0x000000071c1c7c23 */ /* 0x100fe2000801080b */
[----:B------:R-:W-:Y:S01]  /*21e0*/  FMNMX.FTZ R5, R35, R12, !PT ;  /* 0x0000000c23057209 */ /* 0x000fe20007810000 */
        /* <DEDUP_REMOVED lines=8> */
[----:B------:R-:W0:Y:S01]  /*2270*/  MUFU.EX2 R25, R25 ;  /* 0x0000001900197308 */ /* 0x000e220000000800 */
[----:B------:R-:W-:Y:S01]  /*2280*/  FMNMX.FTZ R5, R39, R12, !PT ;  /* 0x0000000c27057209 */ /* 0x000fe20007810000 */
[--C-:B------:R-:W-:Y:S01]  /*2290*/  FFMA.FTZ R36, R36, UR7, -R11.reuse ;  /* 0x0000000724247c23 */ /* 0x100fe2000801080b */
        /* <DEDUP_REMOVED lines=13> */
[----:B------:R-:W2:Y:S01]  /*2370*/  MUFU.EX2 R29, R29 ;  /* 0x0000001d001d7308 */ /* 0x000ea20000000800 */
        /* <DEDUP_REMOVED lines=15> */
[----:B------:R-:W4:Y:S01]  /*2470*/  MUFU.EX2 R33, R33 ;  /* 0x0000002100217308 */ /* 0x000f220000000800 */
        /* <DEDUP_REMOVED lines=15> */
[----:B------:R-:W5:Y:S01]  /*2570*/  MUFU.EX2 R37, R37 ;  /* 0x0000002500257308 */ /* 0x000f620000000800 */
        /* <DEDUP_REMOVED lines=9> */
[----:B------:R-:W1:Y:S01]  /*2610*/  MUFU.EX2 R41, R41 ;  /* 0x0000002900297308 */ /* 0x000e620000000800 */
        /* <DEDUP_REMOVED lines=9> */
[----:B------:R-:W3:Y:S01]  /*26b0*/  MUFU.EX2 R45, R45 ;  /* 0x0000002d002d7308 */ /* 0x000ee20000000800 */
[----:B------:R-:W-:Y:S02]  /*26c0*/  ISETP.GT.AND P2, PT, R4, 0x59, PT ;  /* 0x000000590400780c */ /* 0x000fe40003f44270 */
[----:B------:R-:W-:Y:S02]  /*26d0*/  FSEL R70, R70, -INF , P1 ;  /* 0xff80000046467808 */ /* 0x000fe40000800000 */
[----:B------:R-:W-:-:S02]  /*26e0*/  FMNMX.FTZ R5, R67, R12, !PT ;  /* 0x0000000c43057209 */ /* 0x000fc40007810000 */
[----:B------:R-:W-:Y:S01]  /*26f0*/  FSEL R71, R71, -INF , P2 ;  /* 0xff80000047477808 */ /* 0x000fe20001000000 */
[----:B------:R-:W-:Y:S01]  /*2700*/  MUFU.EX2 R48, R48 ;  /* 0x0000003000307308 */ /* 0x000fe20000000800 */
[----:B------:R-:W-:Y:S02]  /*2710*/  FMNMX.FTZ R4, R70, R5, !PT ;  /* 0x0000000546047209 */ /* 0x000fe40007810000 */
[----:B0-----:R-:W-:Y:S02]  /*2720*/  F2FP.BF16.F32.PACK_AB R168, R25, R24 ;  /* 0x0000001819a8723e */ /* 0x001fe400000010ff */
[----:B------:R-:W-:Y:S02]  /*2730*/  FMNMX.FTZ R4, R71, R4, !PT ;  /* 0x0000000447047209 */ /* 0x000fe40007810000 */
[----:B--2---:R-:W-:Y:S01]  /*2740*/  F2FP.BF16.F32.PACK_AB R170, R29, R28 ;  /* 0x0000001c1daa723e */ /* 0x004fe200000010ff */
[----:B------:R-:W0:Y:S01]  /*2750*/  MUFU.EX2 R49, R49 ;  /* 0x0000003100317308 */ /* 0x000e220000000800 */
[----:B----4-:R-:W-:Y:S01]  /*2760*/  F2FP.BF16.F32.PACK_AB R164, R33, R32 ;  /* 0x0000002021a4723e */ /* 0x010fe200000010ff */
[----:B------:R-:W2:Y:S01]  /*2770*/  SHFL.BFLY PT, R5, R4, 0x2, 0x1f ;  /* 0x0c401f0004057f89 */ /* 0x000ea200000e0000 */
[----:B-----5:R-:W-:-:S02]  /*2780*/  F2FP.BF16.F32.PACK_AB R166, R37, R36 ;  /* 0x0000002425a6723e */ /* 0x020fc400000010ff */
[----:B-1----:R-:W-:Y:S02]  /*2790*/  F2FP.BF16.F32.PACK_AB R160, R41, R40 ;  /* 0x0000002829a0723e */ /* 0x002fe400000010ff */
[----:B---3--:R-:W-:Y:S01]  /*27a0*/  F2FP.BF16.F32.PACK_AB R162, R45, R44 ;  /* 0x0000002c2da2723e */ /* 0x008fe200000010ff */
[----:B------:R-:W-:Y:S08]  /*27b0*/  MUFU.EX2 R52, R52 ;  /* 0x0000003400347308 */ /* 0x000ff00000000800 */
[----:B------:R-:W1:Y:S01]  /*27c0*/  MUFU.EX2 R53, R53 ;  /* 0x0000003500357308 */ /* 0x000e620000000800 */
[----:B0-----:R-:W-:-:S07]  /*27d0*/  F2FP.BF16.F32.PACK_AB R156, R49, R48 ;  /* 0x00000030319c723e */ /* 0x001fce00000010ff */
[----:B------:R-:W-:Y:S01]  /*27e0*/  MUFU.EX2 R56, R56 ;  /* 0x0000003800387308 */ /* 0x000fe20000000800 */
[----:B--2---:R-:W-:-:S05]  /*27f0*/  FMNMX.FTZ R5, R4, R5, !PT ;  /* 0x0000000504057209 */ /* 0x004fca0007810000 */
[----:B------:R-:W0:Y:S02]  /*2800*/  SHFL.BFLY PT, R4, R5, 0x1, 0x1f ;  /* 0x0c201f0005047f89 */ /* 0x000e2400000e0000 */
[----:B------:R-:W2:Y:S01]  /*2810*/  MUFU.EX2 R57, R57 ;  /* 0x0000003900397308 */ /* 0x000ea20000000800 */
[----:B-1----:R-:W-:-:S07]  /*2820*/  F2FP.BF16.F32.PACK_AB R158, R53, R52 ;  /* 0x00000034359e723e */ /* 0x002fce00000010ff */
[----:B------:R-:W-:Y:S08]  /*2830*/  MUFU.EX2 R60, R60 ;  /* 0x0000003c003c7308 */ /* 0x000ff00000000800 */
[----:B------:R-:W1:Y:S01]  /*2840*/  MUFU.EX2 R61, R61 ;  /* 0x0000003d003d7308 */ /* 0x000e620000000800 */
[----:B--2---:R-:W-:Y:S02]  /*2850*/  F2FP.BF16.F32.PACK_AB R152, R57, R56 ;  /* 0x000000383998723e */ /* 0x004fe400000010ff */
[----:B0-----:R-:W-:Y:S01]  /*2860*/  FMNMX.FTZ R9, R5, R4, !PT ;  /* 0x0000000405097209 */ /* 0x001fe20007810000 */
[----:B------:R-:W-:-:S04]  /*2870*/  FADD.FTZ R5, R24, R25 ;  /* 0x0000001918057221 */ /* 0x000fc80000010000 */
[----:B------:R-:W-:Y:S01]  /*2880*/  MUFU.EX2 R64, R64 ;  /* 0x0000004000407308 */ /* 0x000fe20000000800 */
[C---:B------:R-:W-:Y:S01]  /*2890*/  FSETP.NEU.FTZ.AND P1, PT, R9.reuse, -INF , PT ;  /* 0xff8000000900780b */ /* 0x040fe20003f3d000 */
[----:B------:R-:W-:Y:S01]  /*28a0*/  FMUL.FTZ R4, R9, UR7 ;  /* 0x0000000709047c20 */ /* 0x000fe20008410000 */
[----:B------:R-:W-:-:S04]  /*28b0*/  FADD.FTZ R12, R28, R5 ;  /* 0x000000051c0c7221 */ /* 0x000fc80000010000 */
[----:B------:R-:W-:Y:S01]  /*28c0*/  FSEL R4, R4, RZ, P1 ;  /* 0x000000ff04047208 */ /* 0x000fe20000800000 */
[----:B------:R-:W-:Y:S01]  /*28d0*/  FADD.FTZ R5, R29, R12 ;  /* 0x0000000c1d057221 */ /* 0x000fe20000010000 */
[----:B------:R-:W-:Y:S01]  /*28e0*/  MUFU.EX2 R65, R65 ;  /* 0x0000004100417308 */ /* 0x000fe20000000800 */
[----:B-1----:R-:W-:Y:S02]  /*28f0*/  F2FP.BF16.F32.PACK_AB R154, R61, R60 ;  /* 0x0000003c3d9a723e */ /* 0x002fe400000010ff */
        /* <DEDUP_REMOVED lines=12> */
[----:B------:R-:W-:Y:S01]  /*29c0*/  FADD.FTZ R12, R32, R5 ;  /* 0x00000005200c7221 */ /* 0x000fe20000010000 */
[--C-:B------:R-:W-:Y:S01]  /*29d0*/  FFMA.FTZ R47, R47, UR7, -R4.reuse ;  /* 0x000000072f2f7c23 */ /* 0x100fe20008010804 */
[----:B------:R-:W0:Y:S01]  /*29e0*/  MUFU.EX2 R27, R27 ;  /* 0x0000001b001b7308 */ /* 0x000e220000000800 */
[----:B------:R-:W-:Y:S01]  /*29f0*/  FFMA.FTZ R50, R50, UR7, -R4 ;  /* 0x0000000732327c23 */ /* 0x000fe20008010804 */
[----:B------:R-:W-:Y:S01]  /*2a00*/  FADD.FTZ R5, R33, R12 ;  /* 0x0000000c21057221 */ /* 0x000fe20000010000 */
[--C-:B------:R-:W-:Y:S01]  /*2a10*/  FFMA.FTZ R51, R51, UR7, -R4.reuse ;  /* 0x0000000733337c23 */ /* 0x100fe20008010804 */
[--C-:B------:R-:W-:Y:S01]  /*2a20*/  FFMA.FTZ R54, R54, UR7, -R4.reuse ;  /* 0x0000000736367c23 */ /* 0x100fe20008010804 */
[--C-:B------:R-:W-:Y:S01]  /*2a30*/  FFMA.FTZ R55, R55, UR7, -R4.reuse ;  /* 0x0000000737377c23 */ /* 0x100fe20008010804 */
[----:B------:R-:W-:Y:S01]  /*2a40*/  FADD.FTZ R12, R36, R5 ;  /* 0x00000005240c7221 */ /* 0x000fe20000010000 */
[--C-:B------:R-:W-:Y:S01]  /*2a50*/  FFMA.FTZ R58, R58, UR7, -R4.reuse ;  /* 0x000000073a3a7c23 */ /* 0x100fe20008010804 */
[----:B------:R-:W1:Y:S01]  /*2a60*/  MUFU.EX2 R30, R30 ;  /* 0x0000001e001e7308 */ /* 0x000e620000000800 */
[----:B------:R-:W-:Y:S01]  /*2a70*/  FFMA.FTZ R59, R59, UR7, -R4 ;  /* 0x000000073b3b7c23 */ /* 0x000fe20008010804 */
[----:B------:R-:W-:Y:S01]  /*2a80*/  FADD.FTZ R5, R37, R12 ;  /* 0x0000000c25057221 */ /* 0x000fe20000010000 */
[--C-:B------:R-:W-:Y:S01]  /*2a90*/  FFMA.FTZ R62, R62, UR7, -R4.reuse ;  /* 0x000000073e3e7c23 */ /* 0x100fe20008010804 */
[--C-:B------:R-:W-:Y:S01]  /*2aa0*/  FFMA.FTZ R63, R63, UR7, -R4.reuse ;  /* 0x000000073f3f7c23 */ /* 0x100fe20008010804 */
[--C-:B------:R-:W-:Y:S01]  /*2ab0*/  FFMA.FTZ R66, R66, UR7, -R4.reuse ;  /* 0x0000000742427c23 */ /* 0x100fe20008010804 */
[----:B------:R-:W-:Y:S01]  /*2ac0*/  FADD.FTZ R12, R40, R5 ;  /* 0x00000005280c7221 */ /* 0x000fe20000010000 */
[----:B------:R-:W-:Y:S01]  /*2ad0*/  FFMA.FTZ R67, R67, UR7, -R4 ;  /* 0x0000000743437c23 */ /* 0x000fe20008010804 */
[----:B------:R-:W2:Y:S01]  /*2ae0*/  MUFU.EX2 R31, R31 ;  /* 0x0000001f001f7308 */ /* 0x000ea20000000800 */
[----:B0-----:R-:W-:Y:S01]  /*2af0*/  FADD.FTZ R13, R26, R27 ;  /* 0x0000001b1a0d7221 */ /* 0x001fe20000010000 */
[----:B------:R-:W-:Y:S01]  /*2b00*/  FADD.FTZ R5, R41, R12 ;  /* 0x0000000c29057221 */ /* 0x000fe20000010000 */
[--C-:B------:R-:W-:Y:S01]  /*2b10*/  FFMA.FTZ R70, R70, UR7, -R4.reuse ;  /* 0x0000000746467c23 */ /* 0x100fe20008010804 */
[----:B------:R-:W-:Y:S01]  /*2b20*/  FFMA.FTZ R4, R71, UR7, -R4 ;  /* 0x0000000747047c23 */ /* 0x000fe20008010804 */
[----:B------:R-:W-:Y:S01]  /*2b30*/  F2FP.BF16.F32.PACK_AB R169, R27, R26 ;  /* 0x0000001a1ba9723e */ /* 0x000fe200000010ff */
[----:B------:R-:W-:Y:S01]  /*2b40*/  FADD.FTZ R12, R44, R5 ;  /* 0x000000052c0c7221 */ /* 0x000fe20000010000 */
[----:B------:R-:W-:Y:S01]  /*2b50*/  F2FP.BF16.F32.PACK_AB R172, R65, R64 ;  /* 0x0000004041ac723e */ /* 0x000fe200000010ff */
[----:B------:R-:W0:Y:S01]  /*2b60*/  MUFU.EX2 R34, R34 ;  /* 0x0000002200227308 */ /* 0x000e220000000800 */
[----:B-1----:R-:W-:Y:S01]  /*2b70*/  FADD.FTZ R14, R30, R13 ;  /* 0x0000000d1e0e7221 */ /* 0x002fe20000010000 */
[----:B------:R-:W-:-:S04]  /*2b80*/  FADD.FTZ R5, R45, R12 ;  /* 0x0000000c2d057221 */ /* 0x000fc80000010000 */
[----:B------:R-:W-:Y:S02]  /*2b90*/  FADD.FTZ R12, R48, R5 ;  /* 0x00000005300c7221 */ /* 0x000fe40000010000 */
[----:B------:R-:W1:Y:S01]  /*2ba0*/  MUFU.EX2 R35, R35 ;  /* 0x0000002300237308 */ /* 0x000e620000000800 */
[----:B--2---:R-:W-:Y:S01]  /*2bb0*/  FADD.FTZ R13, R31, R14 ;  /* 0x0000000e1f0d7221 */ /* 0x004fe20000010000 */
[----:B------:R-:W-:Y:S01]  /*2bc0*/  FADD.FTZ R5, R49, R12 ;  /* 0x0000000c31057221 */ /* 0x000fe20000010000 */
[----:B------:R-:W-:-:S03]  /*2bd0*/  F2FP.BF16.F32.PACK_AB R171, R31, R30 ;  /* 0x0000001e1fab723e */ /* 0x000fc600000010ff */
[----:B------:R-:W-:Y:S02]  /*2be0*/  FADD.FTZ R12, R52, R5 ;  /* 0x00000005340c7221 */ /* 0x000fe40000010000 */
[----:B------:R-:W2:Y:S01]  /*2bf0*/  MUFU.EX2 R38, R38 ;  /* 0x0000002600267308 */ /* 0x000ea20000000800 */
[----:B0-----:R-:W-:Y:S01]  /*2c00*/  FADD.FTZ R14, R34, R13 ;  /* 0x0000000d220e7221 */ /* 0x001fe20000010000 */
[----:B------:R-:W-:-:S04]  /*2c10*/  FADD.FTZ R5, R53, R12 ;  /* 0x0000000c35057221 */ /* 0x000fc80000010000 */
[----:B------:R-:W-:Y:S02]  /*2c20*/  FADD.FTZ R12, R56, R5 ;  /* 0x00000005380c7221 */ /* 0x000fe40000010000 */
[----:B------:R-:W0:Y:S01]  /*2c30*/  MUFU.EX2 R39, R39 ;  /* 0x0000002700277308 */ /* 0x000e220000000800 */
[----:B-1----:R-:W-:Y:S01]  /*2c40*/  FADD.FTZ R13, R35, R14 ;  /* 0x0000000e230d7221 */ /* 0x002fe20000010000 */
[----:B------:R-:W-:Y:S01]  /*2c50*/  FADD.FTZ R5, R57, R12 ;  /* 0x0000000c39057221 */ /* 0x000fe20000010000 */
[----:B------:R-:W-:-:S03]  /*2c60*/  F2FP.BF16.F32.PACK_AB R165, R35, R34 ;  /* 0x0000002223a5723e */ /* 0x000fc600000010ff */
[----:B------:R-:W-:Y:S02]  /*2c70*/  FADD.FTZ R12, R60, R5 ;  /* 0x000000053c0c7221 */ /* 0x000fe40000010000 */
[----:B------:R-:W1:Y:S01]  /*2c80*/  MUFU.EX2 R42, R42 ;  /* 0x0000002a002a7308 */ /* 0x000e620000000800 */
[----:B--2---:R-:W-:Y:S01]  /*2c90*/  FADD.FTZ R14, R38, R13 ;  /* 0x0000000d260e7221 */ /* 0x004fe20000010000 */
[----:B------:R-:W-:-:S04]  /*2ca0*/  FADD.FTZ R5, R61, R12 ;  /* 0x0000000c3d057221 */ /* 0x000fc80000010000 */
[----:B------:R-:W-:Y:S02]  /*2cb0*/  FADD.FTZ R12, R64, R5 ;  /* 0x00000005400c7221 */ /* 0x000fe40000010000 */
[----:B------:R-:W2:Y:S01]  /*2cc0*/  MUFU.EX2 R43, R43 ;  /* 0x0000002b002b7308 */ /* 0x000ea20000000800 */
[----:B0-----:R-:W-:Y:S01]  /*2cd0*/  FADD.FTZ R13, R39, R14 ;  /* 0x0000000e270d7221 */ /* 0x001fe20000010000 */
        /* <DEDUP_REMOVED lines=37> */
[----:B------:R1:W2:Y:S01]  /*2f30*/  MUFU.EX2 R175, R4 ;  /* 0x0000000400af7308 */ /* 0x0002a20000000800 */
        /* <DEDUP_REMOVED lines=8> */
[----:B------:R-:W-:Y:S01]  /*2fc0*/  BPT.TRAP 0x1 ;  /* 0x000000040000795c */ /* 0x000fe20000300000 */
.L_x_13597:
[----:B------:R0:W1:Y:S01]  /*2fd0*/  SYNCS.PHASECHK.TRANS64.TRYWAIT P1, [UR42+0x22850], R10 ;  /* 0x0228500aff0075a7 */ /* 0x000062000802016a */
[----:B------:R-:W-:Y:S05]  /*2fe0*/  @!P0 BRA `(.L_x_13598) ;  /* 0x0000000000048947 */ /* 0x000fea0003800000 */
[----:B------:R-:W-:Y:S01]  /*2ff0*/  BPT.TRAP 0x1 ;  /* 0x000000040000795c */ /* 0x000fe20000300000 */
.L_x_13598:
[----:B-1----:R-:W-:Y:S05]  /*3000*/  @P1 BRA `(.L_x_13599) ;  /* 0x0000000000081947 */ /* 0x002fea0003800000 */
[----:B------:R-:W1:Y:S02]  /*3010*/  SYNCS.PHASECHK.TRANS64.TRYWAIT P1, [UR42+0x22850], R10 ;  /* 0x0228500aff0075a7 */ /* 0x000e64000802016a */
[----:B-1----:R-:W-:Y:S05]  /*3020*/  @!P1 BRA `(.L_x_13600) ;  /* 0x000000ac00709947 */ /* 0x002fea0003800000 */
.L_x_13599:
        /* <DEDUP_REMOVED lines=47> */
.L_x_13601:
[----:B------:R-:W2:Y:S01]  /*3320*/  S2UR UR4, SR_CTAID.X ;  /* 0x00000000000479c3 */ /* 0x000ea20000002500 */
[----:B------:R-:W-:Y:S02]  /*3330*/  UISETP.NE.AND UP0, UPT, UR43, URZ, UPT ;  /* 0x0000003f2b00728c */ /* 0x000fe4000bf05270 */
[----:B------:R-:W-:-:S09]  /*3340*/  UIADD3 UR27, UR46, -0x2, URZ ;  /* 0xfffffffe2e1b7890 */ /* 0x000fd2000fffe03f */
[----:B------:R-:W-:Y:S01]  /*3350*/  @UP0 ULDC UR11, c[0x0][0x450] ;  /* 0x00011400000b0ab9 */ /* 0x000fe20000000800 */
[----:B--2---:R-:W-:-:S03]  /*3360*/  USHF.L.U32 UR10, UR4, 0x7, URZ ;  /* 0x00000007040a7899 */ /* 0x004fc6000800063f */
[----:B------:R-:W-:Y:S02]  /*3370*/  @UP0 ULDC UR4, c[0x0][0x44c] ;  /* 0x0001130000040ab9 */ /* 0x000fe40000000800 */
[----:B------:R-:W-:-:S04]  /*3380*/  UIMAD.WIDE.U32 UR4, UR10, UR4, URZ ;  /* 0x000000040a0472a5 */ /* 0x000fc8000f8e003f */
[----:B------:R-:W-:-:S04]  /*3390*/  @UP0 USHF.R.U32.HI UR10, URZ, UR11, UR5 ;  /* 0x0000000b3f0a0299 */ /* 0x000fc80008011605 */
[----:B------:R-:W-:Y:S02]  /*33a0*/  UIADD3 UR4, UR10, -UR14, UR44 ;  /* 0x8000000e0a047290 */ /* 0x000fe4000fffe02c */
[----:B------:R-:W-:Y:S02]  /*33b0*/  UIADD3 UR10, UR42, 0x22860, URZ ;  /* 0x000228602a0a7890 */ /* 0x000fe4000fffe03f */
[----:B------:R-:W-:Y:S02]  /*33c0*/  UIMAD.WIDE UR4, UR4, 0x2aaaaaab, URZ ;  /* 0x2aaaaaab040478a5 */ /* 0x000fe4000f8e023f */
[----:B------:R-:W-:Y:S02]  /*33d0*/  UPRMT UR10, UR25, 0x654, UR10 ;  /* 0x00000654190a7896 */ /* 0x000fe4000800000a */
[----:B------:R-:W-:-:S04]  /*33e0*/  USHF.R.U32.HI UR4, URZ, 0x1f, UR5 ;  /* 0x0000001f3f047899 */ /* 0x000fc80008011605 */
[----:B------:R-:W-:-:S03]  /*33f0*/  ULEA.HI.SX32 UR4, UR5, UR4, 0x1c ;  /* 0x0000000405047291 */ /* 0x000fc6000f8fe23f */
[----:B------:R-:W-:Y:S01]  /*3400*/  SYNCS.ARRIVE.TRANS64.RED.A1T0 RZ, [UR10], RZ ;  /* 0x000000ffffff79a7 */ /* 0x000fe2000810040a */
[----:B------:R-:W-:Y:S01]  /*3410*/  UISETP.LT.AND UP0, UPT, UR41, UR4, UPT ;  /* 0x000000042900728c */ /* 0x000fe2000bf01270 */
[----:B------:R-:W-:-:S03]  /*3420*/  UMOV UR5, URZ ;  /* 0x0000003f00057c82 */ /* 0x000fc60008000000 */
[----:B------:R-:W-:-:S03]  /*3430*/  USEL UR26, UR41, UR4, !UP0 ;  /* 0x00000004291a7287 */ /* 0x000fc6000c000000 */
[----:B------:R-:W-:Y:S01]  /*3440*/  UMOV UR4, URZ ;  /* 0x0000003f00047c82 */ /* 0x000fe20008000000 */
[----:B------:R-:W-:-:S06]  /*3450*/  UISETP.GE.AND UP0, UPT, UR27, UR26, UPT ;  /* 0x0000001a1b00728c */ /* 0x000fcc000bf06270 */
[----:B------:R-:W-:-:S13]  /*3460*/  PLOP3.LUT P1, PT, PT, PT, UP0, 0x80, 0x0 ;  /* 0x000000000000781c */ /* 0x000fda0003f2f008 */
[----:B------:R-:W-:Y:S05]  /*3470*/  @!P1 BRA `(.L_x_13602) ;  /* 0x0000002400289947 */ /* 0x000fea0003800000 */
[----:B------:R-:W-:Y:S01]  /*3480*/  IMAD.MOV.U32 R12, RZ, RZ, R9 ;  /* 0x000000ffff0c7224 */ /* 0x000fe200078e0009 */
[----:B------:R-:W-:Y:S01]  /*3490*/  UMOV UR5, URZ ;  /* 0x0000003f00057c82 */ /* 0x000fe20008000000 */
[----:B-1----:R-:W-:Y:S01]  /*34a0*/  IMAD.MOV.U32 R11, RZ, RZ, R8 ;  /* 0x000000ffff0b7224 */ /* 0x002fe200078e0008 */
[----:B------:R-:W-:Y:S01]  /*34b0*/  UMOV UR4, URZ ;  /* 0x0000003f00047c82 */ /* 0x000fe20008000000 */
[----:B------:R-:W-:Y:S01]  /*34c0*/  ULDC UR29, c[0x0][0x288] ;  /* 0x0000a200001d7ab9 */ /* 0x000fe20000000800 */
[----:B------:R-:W-:Y:S01]  /*34d0*/  ULDC UR30, c[0x0][0x2f0] ;  /* 0x0000bc00001e7ab9 */ /* 0x000fe20000000800 */
[----:B------:R-:W-:-:S05]  /*34e0*/  ULDC UR7, c[0x0][0x988] ;  /* 0x0002620000077ab9 */ /* 0x000fca0000000800 */
.L_x_13613:
[----:B------:R-:W-:-:S04]  /*34f0*/  UIADD3 UR4, UR4, 0x1, URZ ;  /* 0x0000000104047890 */ /* 0x000fc8000fffe03f */
[----:B------:R-:W-:-:S04]  /*3500*/  UISETP.NE.AND UP0, UPT, UR4, 0x2, UPT ;  /* 0x000000020400788c */ /* 0x000fc8000bf05270 */
[----:B------:R-:W-:Y:S02]  /*3510*/  USEL UR10, URZ, 0x1, UP0 ;  /* 0x000000013f0a7887 */ /* 0x000fe40008000000 */
[----:B------:R-:W-:Y:S02]  /*3520*/  USEL UR4, UR4, URZ, UP0 ;  /* 0x0000003f04047287 */ /* 0x000fe40008000000 */
[----:B------:R-:W-:Y:S01]  /*3530*/  ULOP3.LUT UR5, UR5, UR10, URZ, 0x3c, !UPT ;  /* 0x0000000a05057292 */ /* 0x000fe2000f8e3c3f */
[----:B-12---:R-:W-:Y:S11]  /*3540*/  @!P0 BRA `(.L_x_13603) ;  /* 0x0000000000048947 */ /* 0x006ff60003800000 */
[----:B------:R-:W-:Y:S01]  /*3550*/  BPT.TRAP 0x1 ;  /* 0x000000040000795c */ /* 0x000fe20000300000 */
.L_x_13603:
[----:B------:R-:W-:Y:S01]  /*3560*/  ULEA UR28, UR4, UR42, 0x3 ;  /* 0x0000002a041c7291 */ /* 0x000fe2000f8e183f */
[----:B0-----:R-:W-:-:S05]  /*3570*/  IMAD.U32 R10, RZ, RZ, UR5 ;  /* 0x00000005ff0a7e24 */ /* 0x001fca000f8e00ff */
[----:B------:R-:W-:-:S04]  /*3580*/  SHF.L.U32 R10, R10, 0x1f, RZ ;  /* 0x0000001f0a0a7819 */ /* 0x000fc800000006ff */
[----:B------:R0:W1:Y:S01]  /*3590*/  SYNCS.PHASECHK.TRANS64.TRYWAIT P1, [UR28+0x22830], R10 ;  /* 0x0228300aff0075a7 */ /* 0x000062000802015c */
[----:B------:R-:W-:Y:S05]  /*35a0*/  @!P0 BRA `(.L_x_13604) ;  /* 0x0000000000048947 */ /* 0x000fea0003800000 */
[----:B------:R-:W-:Y:S01]  /*35b0*/  BPT.TRAP 0x1 ;  /* 0x000000040000795c */ /* 0x000fe20000300000 */
.L_x_13604:
[----:B-1----:R-:W-:Y:S05]  /*35c0*/  @P1 BRA `(.L_x_13605) ;  /* 0x0000000000081947 */ /* 0x002fea0003800000 */
[----:B------:R-:W1:Y:S02]  /*35d0*/  SYNCS.PHASECHK.TRANS64.TRYWAIT P1, [UR28+0x22830], R10 ;  /* 0x0228300aff0075a7 */ /* 0x000e64000802015c */
[----:B-1----:R-:W-:Y:S05]  /*35e0*/  @!P1 BRA `(.L_x_13606) ;  /* 0x000000a800189947 */ /* 0x002fea0003800000 */
.L_x_13605:
[----:B------:R-:W-:Y:S01]  /*35f0*/  UIMAD UR10, UR4, 0x300, UR6 ;  /* 0x00000300040a78a4 */ /* 0x000fe2000f8e0206 */
[----:B------:R-:W-:Y:S01]  /*3600*/  WARPGROUP.ARRIVE ;  /* 0x00000000000079c5 */ /* 0x000fe20000000000 */
[----:B------:R-:W-:Y:S01]  /*3610*/  UMOV UR11, 0x40000040 ;  /* 0x40000040000b7882 */ /* 0x000fe20000000000 */
[----:B------:R-:W-:Y:S01]  /*3620*/  UMOV UR15, 0x40000040 ;  /* 0x40000040000f7882 */ /* 0x000fe20000000000 */
[----:B------:R-:W-:Y:S01]  /*3630*/  UIADD3 UR14, UR10, 0x2, URZ ;  /* 0x000000020a0e7890 */ /* 0x000fe2000fffe03f */
[----:B------:R-:W-:Y:S01]  /*3640*/  IADD3 R0, -R2, 0xb, RZ ;  /* 0x0000000b02007810 */ /* 0x000fe20007ffe1ff */
        /* <DEDUP_REMOVED lines=18> */
.L_x_13607:
[----:B------:R-:W-:Y:S01]  /*3770*/  UISETP.NE.AND UP0, UPT, UR43, URZ, UPT ;  /* 0x0000003f2b00728c */ /* 0x000fe2000bf05270 */
[----:B------:R-:W-:Y:S01]  /*3780*/  IMAD.MOV.U32 R13, RZ, RZ, R6 ;  /* 0x000000ffff0d7224 */ /* 0x000fe200078e0006 */
[----:B------:R-:W-:Y:S01]  /*3790*/  MOV R16, 0xfffffffe ;  /* 0xfffffffe00107802 */ /* 0x000fe20000000f00 */
[----:B------:R-:W-:-:S03]  /*37a0*/  IMAD.U32 R14, RZ, RZ, UR30 ;  /* 0x0000001eff0e7e24 */ /* 0x000fc6000f8e00ff */
[----:B------:R-:W-:Y:S02]  /*37b0*/  PLOP3.LUT P1, PT, PT, PT, UP0, 0x80, 0x0 ;  /* 0x000000000000781c */ /* 0x000fe40003f2f008 */
[----:B------:R-:W-:-:S03]  /*37c0*/  PLOP3.LUT P2, PT, PT, PT, UP0, 0x80, 0x0 ;  /* 0x000000000000781c */ /* 0x000fc60003f4f008 */
[----:B------:R-:W-:-:S08]  /*37d0*/  @UP0 ULDC UR10, c[0x0][0x44c] ;  /* 0x00011300000a0ab9 */ /* 0x000fd00000000800 */
[----:B------:R-:W-:Y:S01]  /*37e0*/  @P1 IMAD.HI.U32 R8, R6, UR10, RZ ;  /* 0x0000000a06081c27 */ /* 0x000fe2000f8e00ff */
[----:B------:R-:W-:-:S04]  /*37f0*/  @UP0 ULDC UR10, c[0x0][0x450] ;  /* 0x00011400000a0ab9 */ /* 0x000fc80000000800 */
[----:B------:R-:W-:Y:S01]  /*3800*/  @P2 SHF.R.U32.HI R13, RZ, UR10, R8 ;  /* 0x0000000aff0d2c19 */ /* 0x000fe20008011608 */
[----:B------:R-:W-:Y:S02]  /*3810*/  UMOV UR10, 0x1 ;  /* 0x00000001000a7882 */ /* 0x000fe40000000000 */
[----:B------:R-:W-:Y:S02]  /*3820*/  UIMAD UR10, UR27, -0x60, UR10 ;  /* 0xffffffa01b0a78a4 */ /* 0x000fe4000f8e020a */
[----:B------:R-:W1:Y:S04]  /*3830*/  SHFL.IDX PT, R8, R13, 0x1, 0x1c1f ;  /* 0x003c1f000d087f89 */ /* 0x000e6800000e0000 */
[----:B------:R-:W-:Y:S01]  /*3840*/  IMAD R19, R7, R16, UR10 ;  /* 0x0000000a07137e24 */ /* 0x000fe2000f8e0210 */
        /* <DEDUP_REMOVED lines=77> */
[----:B------:R-:W1:Y:S04]  /*3d20*/  SHFL.IDX PT, R14, R13, RZ, 0x1c1f ;  /* 0x001c1fff0d0e7589 */ /* 0x000e6800000e0000 */
[----:B------:R-:W3:Y:S01]  /*3d30*/  SHFL.BFLY PT, R18, R9, 0x2, 0x1f ;  /* 0x0c401f0009127f89 */ /* 0x000ee200000e0000 */
[----:B-1----:R-:W-:Y:S02]  /*3d40*/  IADD3 R19, R14, -UR29, R19 ;  /* 0x8000001d0e137c10 */ /* 0x002fe4000fffe013 */
[----:B---3--:R-:W-:Y:S02]  /*3d50*/  FMNMX.FTZ R18, R9, R18, !PT ;  /* 0x0000001209127209 */ /* 0x008fe40007810000 */
[----:B------:R-:W-:-:S02]  /*3d60*/  ISETP.GT.AND P1, PT, R19, RZ, PT ;  /* 0x000000ff1300720c */ /* 0x000fc40003f24270 */
[C---:B------:R-:W-:Y:S01]  /*3d70*/  ISETP.GT.AND P2, PT, R19.reuse, 0x1, PT ;  /* 0x000000011300780c */ /* 0x040fe20003f44270 */
[----:B------:R-:W1:Y:S01]  /*3d80*/  SHFL.BFLY PT, R15, R18, 0x1, 0x1f ;  /* 0x0c201f00120f7f89 */ /* 0x000e6200000e0000 */
[----:B------:R-:W-:Y:S02]  /*3d90*/  FSEL R152, R152, -INF , P1 ;  /* 0xff80000098987808 */ /* 0x000fe40000800000 */
        /* <DEDUP_REMOVED lines=11> */
[----:B-1----:R-:W-:Y:S02]  /*3e50*/  FMNMX.FTZ R9, R18, R15, !PT ;  /* 0x0000000f12097209 */ /* 0x002fe40007810000 */
[----:B------:R-:W-:Y:S02]  /*3e60*/  FMNMX.FTZ R13, R157, R14, !PT ;  /* 0x0000000e9d0d7209 */ /* 0x000fe40007810000 */
[C---:B------:R-:W-:Y:S01]  /*3e70*/  FSETP.NEU.FTZ.AND P1, PT, R9.reuse, -INF , PT ;  /* 0xff8000000900780b */ /* 0x040fe20003f3d000 */
[----:B------:R-:W-:Y:S01]  /*3e80*/  FMUL.FTZ R15, R9, UR7 ;  /* 0x00000007090f7c20 */ /* 0x000fe20008410000 */
[----:B------:R-:W-:Y:S02]  /*3e90*/  ISETP.GT.AND P3, PT, R19, 0x18, PT ;  /* 0x000000181300780c */ /* 0x000fe40003f64270 */
[----:B------:R-:W-:-:S02]  /*3ea0*/  FSEL R161, R161, -INF , P2 ;  /* 0xff800000a1a17808 */ /* 0x000fc40001000000 */
        /* <DEDUP_REMOVED lines=28> */
[----:B------:R1:W-:Y:S01]  /*4070*/  MUFU.EX2 R15, R18 ;  /* 0x00000012000f7308 */ /* 0x0003e20000000800 */
        /* <DEDUP_REMOVED lines=9> */
[--C-:B-1----:R-:W-:Y:S01]  /*4110*/  FFMA.FTZ R18, R8, UR7, -R13.reuse ;  /* 0x0000000708127c23 */ /* 0x102fe2000801080d */
        /* <DEDUP_REMOVED lines=13> */
[----:B------:R-:W-:Y:S01]  /*41f0*/  FFMA.FTZ R175, R198, UR7, -R13 ;  /* 0x00000007c6af7c23 */ /* 0x000fe2000801080d */
[----:B------:R-:W-:Y:S01]  /*4200*/  FMNMX.FTZ R17, R177, R8, !PT ;  /* 0x00000008b1117209 */ /* 0x000fe20007810000 */
[----:B------:R-:W-:Y:S01]  /*4210*/  MUFU.EX2 R16, R16 ;  /* 0x0000001000107308 */ /* 0x000fe20000000800 */
[----:B------:R-:W-:-:S02]  /*4220*/  ISETP.GT.AND P3, PT, R19, 0x40, PT ;  /* 0x000000401300780c */ /* 0x000fc40003f64270 */
[----:B------:R-:W-:Y:S02]  /*4230*/  FSEL R181, R181, -INF , P2 ;  /* 0xff800000b5b57808 */ /* 0x000fe40001000000 */
[----:B------:R-:W-:Y:S02]  /*4240*/  FMNMX.FTZ R8, R180, R17, !PT ;  /* 0x00000011b4087209 */ /* 0x000fe40007810000 */
[----:B------:R-:W-:Y:S01]  /*4250*/  ISETP.GT.AND P2, PT, R19, 0x41, PT ;  /* 0x000000411300780c */ /* 0x000fe20003f44270 */
[----:B------:R-:W-:Y:S01]  /*4260*/  MUFU.EX2 R20, R20 ;  /* 0x0000001400147308 */ /* 0x000fe20000000800 */
[----:B------:R-:W-:Y:S02]  /*4270*/  FSEL R184, R184, -INF , P3 ;  /* 0xff800000b8b87808 */ /* 0x000fe40001800000 */
[----:B------:R-:W-:Y:S02]  /*4280*/  FMNMX.FTZ R17, R181, R8, !PT ;  /* 0x00000008b5117209 */ /* 0x000fe40007810000 */
[----:B------:R-:W-:-:S02]  /*4290*/  ISETP.GT.AND P3, PT, R19, 0x48, PT ;  /* 0x000000481300780c */ /* 0x000fc40003f64270 */
[----:B------:R-:W-:Y:S01]  /*42a0*/  FSEL R185, R185, -INF , P2 ;  /* 0xff800000b9b97808 */ /* 0x000fe20001000000 */
[----:B------:R-:W-:Y:S01]  /*42b0*/  MUFU.EX2 R23, R23 ;  /* 0x0000001700177308 */ /* 0x000fe20000000800 */
[----:B------:R-:W-:Y:S02]  /*42c0*/  FMNMX.FTZ R8, R184, R17, !PT ;  /* 0x00000011b8087209 */ /* 0x000fe40007810000 */
[----:B------:R-:W-:Y:S02]  /*42d0*/  ISETP.GT.AND P2, PT, R19, 0x49, PT ;  /* 0x000000491300780c */ /* 0x000fe40003f44270 */
[----:B------:R-:W-:Y:S02]  /*42e0*/  FSEL R188, R188, -INF , P3 ;  /* 0xff800000bcbc7808 */ /* 0x000fe40001800000 */
[----:B------:R-:W-:Y:S01]  /*42f0*/  FMNMX.FTZ R21, R185, R8, !PT ;  /* 0x00000008b9157209 */ /* 0x000fe20007810000 */
[----:B------:R1:W-:Y:S01]  /*4300*/  MUFU.EX2 R17, R163 ;  /* 0x000000a300117308 */ /* 0x0003e20000000800 */
[----:B------:R-:W-:-:S02]  /*4310*/  ISETP.GT.AND P3, PT, R19, 0x50, PT ;  /* 0x000000501300780c */ /* 0x000fc40003f64270 */
[----:B------:R-:W-:Y:S02]  /*4320*/  FSEL R189, R189, -INF , P2 ;  /* 0xff800000bdbd7808 */ /* 0x000fe40001000000 */
[----:B------:R-:W-:Y:S02]  /*4330*/  FMNMX.FTZ R8, R188, R21, !PT ;  /* 0x00000015bc087209 */ /* 0x000fe40007810000 */
[----:B------:R-:W-:Y:S01]  /*4340*/  ISETP.GT.AND P2, PT, R19, 0x51, PT ;  /* 0x000000511300780c */ /* 0x000fe20003f44270 */
[----:B------:R-:W-:Y:S01]  /*4350*/  MUFU.EX2 R170, R170 ;  /* 0x000000aa00aa7308 */ /* 0x000fe20000000800 */
[----:B------:R-:W-:Y:S01]  /*4360*/  FSEL R192, R192, -INF , P3 ;  /* 0xff800000c0c07808 */ /* 0x000fe20001800000 */
[----:B-1----:R-:W-:Y:S01]  /*4370*/  FFMA.FTZ R163, R190, UR7, -R13 ;  /* 0x00000007bea37c23 */ /* 0x002fe2000801080d */
[----:B------:R-:W-:Y:S02]  /*4380*/  FMNMX.FTZ R21, R189, R8, !PT ;  /* 0x00000008bd157209 */ /* 0x000fe40007810000 */
[----:B------:R-:W-:-:S02]  /*4390*/  ISETP.GT.AND P3, PT, R19, 0x58, PT ;  /* 0x000000581300780c */ /* 0x000fc40003f64270 */
[----:B------:R-:W-:Y:S01]  /*43a0*/  FSEL R193, R193, -INF , P2 ;  /* 0xff800000c1c17808 */ /* 0x000fe20001000000 */
[----:B------:R-:W-:Y:S01]  /*43b0*/  MUFU.EX2 R171, R171 ;  /* 0x000000ab00ab7308 */ /* 0x000fe20000000800 */
[----:B------:R-:W-:Y:S01]  /*43c0*/  FMNMX.FTZ R8, R192, R21, !PT ;  /* 0x00000015c0087209 */ /* 0x000fe20007810000 */
[----:B------:R-:W-:Y:S01]  /*43d0*/  FFMA.FTZ R21, R186, UR7, -R13 ;  /* 0x00000007ba157c23 */ /* 0x000fe2000801080d */
[----:B------:R-:W-:Y:S02]  /*43e0*/  ISETP.GT.AND P2, PT, R19, 0x59, PT ;  /* 0x000000591300780c */ /* 0x000fe40003f44270 */
[----:B------:R-:W-:Y:S02]  /*43f0*/  FSEL R196, R196, -INF , P3 ;  /* 0xff800000c4c47808 */ /* 0x000fe40001800000 */
[----:B------:R-:W-:Y:S01]  /*4400*/  FMNMX.FTZ R19, R193, R8, !PT ;  /* 0x00000008c1137209 */ /* 0x000fe20007810000 */
[----:B------:R-:W-:Y:S01]  /*4410*/  MUFU.EX2 R166, R166 ;  /* 0x000000a600a67308 */ /* 0x000fe20000000800 */
[----:B------:R-:W-:-:S02]  /*4420*/  FSEL R197, R197, -INF , P2 ;  /* 0xff800000c5c57808 */ /* 0x000fc40001000000 */
[----:B------:R-:W-:-:S04]  /*4430*/  FMNMX.FTZ R8, R196, R19, !PT ;  /* 0x00000013c4087209 */ /* 0x000fc80007810000 */
[----:B------:R-:W-:Y:S01]  /*4440*/  FMNMX.FTZ R8, R197, R8, !PT ;  /* 0x00000008c5087209 */ /* 0x000fe20007810000 */
[----:B------:R-:W-:Y:S04]  /*4450*/  MUFU.EX2 R22, R22 ;  /* 0x0000001600167308 */ /* 0x000fe80000000800 */
[----:B------:R-:W1:Y:S04]  /*4460*/  SHFL.BFLY PT, R19, R8, 0x2, 0x1f ;  /* 0x0c401f0008137f89 */ /* 0x000e6800000e0000 */
        /* <DEDUP_REMOVED lines=10> */
[--C-:B------:R-:W-:Y:S01]  /*4510*/  FFMA.FTZ R19, R194, UR7, -R13.reuse ;  /* 0x00000007c2137c23 */ /* 0x100fe2000801080d */
[----:B------:R-:W-:-:S02]  /*4520*/  FFMA.FTZ R13, R199, UR7, -R13 ;  /* 0x00000007c70d7c23 */ /* 0x000fc4000801080d */
[C---:B------:R-:W-:Y:S01]  /*4530*/  FSETP.NEU.FTZ.AND P2, PT, R8.reuse, -INF , PT ;  /* 0xff8000000800780b */ /* 0x040fe20003f5d000 */
[----:B------:R-:W-:Y:S02]  /*4540*/  FMUL.FTZ R154, R8, UR7 ;  /* 0x00000007089a7c20 */ /* 0x000fe40008410000 */
[----:B------:R-:W-:Y:S03]  /*4550*/  MUFU.EX2 R19, R19 ;  /* 0x0000001300137308 */ /* 0x000fe60000000800 */
[----:B------:R-:W-:-:S05]  /*4560*/  FSEL R154, R154, RZ, P2 ;  /* 0x000000ff9a9a7208 */ /* 0x000fca0001000000 */
[--C-:B------:R-:W-:Y:S01]  /*4570*/  FFMA.FTZ R183, R152, UR7, -R154.reuse ;  /* 0x0000000798b77c23 */ /* 0x100fe2000801089a */
[--C-:B------:R-:W-:Y:S01]  /*4580*/  FFMA.FTZ R152, R153, UR7, -R154.reuse ;  /* 0x0000000799987c23 */ /* 0x100fe2000801089a */
[----:B------:R-:W-:Y:S01]  /*4590*/  FSEL R153, R9, RZ, P1 ;  /* 0x000000ff09997208 */ /* 0x000fe20000800000 */
[--C-:B------:R-:W-:Y:S01]  /*45a0*/  FFMA.FTZ R156, R156, UR7, -R154.reuse ;  /* 0x000000079c9c7c23 */ /* 0x100fe2000801089a */
[--C-:B------:R-:W-:Y:S01]  /*45b0*/  FFMA.FTZ R157, R157, UR7, -R154.reuse ;  /* 0x000000079d9d7c23 */ /* 0x100fe2000801089a */
[----:B------:R-:W-:Y:S01]  /*45c0*/  FFMA.FTZ R158, R160, UR7, -R154 ;  /* 0x00000007a09e7c23 */ /* 0x000fe2000801089a */
[----:B------:R-:W-:Y:S01]  /*45d0*/  MUFU.EX2 R183, R183 ;  /* 0x000000b700b77308 */ /* 0x000fe20000000800 */
[----:B------:R-:W-:Y:S01]  /*45e0*/  FADD.FTZ R153, -R153, R12 ;  /* 0x0000000c99997221 */ /* 0x000fe20000010100 */
[----:B------:R-:W-:Y:S01]  /*45f0*/  FSEL R12, R8, RZ, P2 ;  /* 0x000000ff080c7208 */ /* 0x000fe20001000000 */
[--C-:B------:R-:W-:Y:S01]  /*4600*/  FFMA.FTZ R161, R161, UR7, -R154.reuse ;  /* 0x00000007a1a17c23 */ /* 0x100fe2000801089a */
[--C-:B------:R-:W-:Y:S01]  /*4610*/  FFMA.FTZ R160, R164, UR7, -R154.reuse ;  /* 0x00000007a4a07c23 */ /* 0x100fe2000801089a */
[----:B------:R-:W-:Y:S01]  /*4620*/  FMUL.FTZ R153, R153, UR7 ;  /* 0x0000000799997c20 */ /* 0x000fe20008410000 */
[--C-:B------:R-:W-:Y:S01]  /*4630*/  FFMA.FTZ R164, R172, UR7, -R154.reuse ;  /* 0x00000007aca47c23 */ /* 0x100fe2000801089a */
        /* <DEDUP_REMOVED lines=18> */
[----:B------:R-:W-:-:S07]  /*4760*/  FFMA.FTZ R197, R197, UR7, -R154 ;  /* 0x00000007c5c57c23 */ /* 0x000fce000801089a */
[----:B------:R-:W4:Y:S01]  /*4770*/  MUFU.EX2 R156, R156 ;  /* 0x0000009c009c7308 */ /* 0x000f220000000800 */
[-C--:B-1----:R-:W-:Y:S01]  /*4780*/  FMUL.FTZ R26, R26, R11.reuse ;  /* 0x0000000b1a1a7220 */ /* 0x082fe20000410000 */
[-C--:B------:R-:W-:Y:S01]  /*4790*/  FMUL.FTZ R27, R27, R11.reuse ;  /* 0x0000000b1b1b7220 */ /* 0x080fe20000410000 */
[-C--:B------:R-:W-:Y:S01]  /*47a0*/  FMUL.FTZ R30, R30, R11.reuse ;  /* 0x0000000b1e1e7220 */ /* 0x080fe20000410000 */
[-C--:B------:R-:W-:Y:S01]  /*47b0*/  FMUL.FTZ R31, R31, R11.reuse ;  /* 0x0000000b1f1f7220 */ /* 0x080fe20000410000 */
[-C--:B------:R-:W-:Y:S01]  /*47c0*/  FMUL.FTZ R34, R34, R11.reuse ;  /* 0x0000000b22227220 */ /* 0x080fe20000410000 */
[-C--:B------:R-:W-:Y:S01]  /*47d0*/  FMUL.FTZ R35, R35, R11.reuse ;  /* 0x0000000b23237220 */ /* 0x080fe20000410000 */
[----:B------:R-:W-:Y:S01]  /*47e0*/  FMUL.FTZ R38, R38, R11 ;  /* 0x0000000b26267220 */ /* 0x000fe20000410000 */
[----:B------:R-:W1:Y:S01]  /*47f0*/  MUFU.EX2 R157, R157 ;  /* 0x0000009d009d7308 */ /* 0x000e620000000800 */
[----:B---3--:R-:W-:Y:S01]  /*4800*/  FFMA.FTZ R187, R12, R4, R183 ;  /* 0x000000040cbb7223 */ /* 0x008fe200000100b7 */
[----:B------:R-:W-:Y:S01]  /*4810*/  FFMA.FTZ R4, R11, R5, R14 ;  /* 0x000000050b047223 */ /* 0x000fe2000001000e */
[-C--:B------:R-:W-:Y:S01]  /*4820*/  FMUL.FTZ R24, R24, R12.reuse ;  /* 0x0000000c18187220 */ /* 0x080fe20000410000 */
[-C--:B------:R-:W-:Y:S01]  /*4830*/  FMUL.FTZ R25, R25, R12.reuse ;  /* 0x0000000c19197220 */ /* 0x080fe20000410000 */
[----:B------:R-:W-:Y:S01]  /*4840*/  FADD.FTZ R187, R152, R187 ;  /* 0x000000bb98bb7221 */ /* 0x000fe20000010000 */
[----:B------:R-:W-:Y:S01]  /*4850*/  FADD.FTZ R180, R15, R4 ;  /* 0x000000040fb47221 */ /* 0x000fe20000010000 */
[----:B------:R-:W-:Y:S01]  /*4860*/  FFMA.FTZ R4, R184, UR7, -R154 ;  /* 0x00000007b8047c23 */ /* 0x000fe2000801089a */
[----:B------:R-:W3:Y:S01]  /*4870*/  MUFU.EX2 R158, R158 ;  /* 0x0000009e009e7308 */ /* 0x000ee20000000800 */
[----:B----4-:R-:W-:Y:S01]  /*4880*/  FADD.FTZ R186, R156, R187 ;  /* 0x000000bb9cba7221 */ /* 0x010fe20000010000 */
[----:B------:R-:W-:Y:S01]  /*4890*/  FADD.FTZ R153, R155, R180 ;  /* 0x000000b49b997221 */ /* 0x000fe20000010000 */
[----:B------:R-:W-:Y:S01]  /*48a0*/  F2FP.BF16.F32.PACK_AB R155, R18, R155 ;  /* 0x0000009b129b723e */ /* 0x000fe200000010ff */
[----:B------:R-:W-:Y:S01]  /*48b0*/  FFMA.FTZ R180, R188, UR7, -R154 ;  /* 0x00000007bcb47c23 */ /* 0x000fe2000801089a */
[----:B------:R-:W-:Y:S01]  /*48c0*/  F2FP.BF16.F32.PACK_AB R152, R152, R183 ;  /* 0x000000b79898723e */ /* 0x000fe200000010ff */
[----:B------:R-:W-:Y:S01]  /*48d0*/  FADD.FTZ R153, R18, R153 ;  /* 0x0000009912997221 */ /* 0x000fe20000010000 */
[----:B------:R-:W-:Y:S01]  /*48e0*/  FMUL.FTZ R28, R28, R12 ;  /* 0x0000000c1c1c7220 */ /* 0x000fe20000410000 */
[----:B------:R-:W4:Y:S01]  /*48f0*/  MUFU.EX2 R161, R161 ;  /* 0x000000a100a17308 */ /* 0x000f220000000800 */
[C---:B-1----:R-:W-:Y:S01]  /*4900*/  FADD.FTZ R187, R157.reuse, R186 ;  /* 0x000000ba9dbb7221 */ /* 0x042fe20000010000 */
[----:B------:R-:W-:Y:S01]  /*4910*/  FADD.FTZ R186, R16, R153 ;  /* 0x0000009910ba7221 */ /* 0x000fe20000010000 */
[----:B------:R-:W-:Y:S01]  /*4920*/  F2FP.BF16.F32.PACK_AB R154, R157, R156 ;  /* 0x0000009c9d9a723e */ /* 0x000fe200000010ff */
        /* <DEDUP_REMOVED lines=16> */
[----:B------:R-:W-:Y:S01]  /*4a30*/  F2FP.BF16.F32.PACK_AB R161, R174, R21 ;  /* 0x00000015aea1723e */ /* 0x000fe200000010ff */
[-C--:B------:R-:W-:Y:S01]  /*4a40*/  FMUL.FTZ R49, R49, R12.reuse ;  /* 0x0000000c31317220 */ /* 0x080fe20000410000 */
[-C--:B------:R-:W-:Y:S01]  /*4a50*/  FMUL.FTZ R52, R52, R12.reuse ;  /* 0x0000000c34347220 */ /* 0x080fe20000410000 */
[-C--:B------:R-:W-:Y:S01]  /*4a60*/  FMUL.FTZ R53, R53, R12.reuse ;  /* 0x0000000c35357220 */ /* 0x080fe20000410000 */
[----:B------:R-:W4:Y:S01]  /*4a70*/  MUFU.EX2 R168, R168 ;  /* 0x000000a800a87308 */ /* 0x000f220000000800 */
[----:B-1----:R-:W-:Y:S01]  /*4a80*/  FADD.FTZ R184, R160, R153 ;  /* 0x00000099a0b87221 */ /* 0x002fe20000010000 */
[----:B------:R-:W-:Y:S01]  /*4a90*/  FADD.FTZ R153, R159, R186 ;  /* 0x000000ba9f997221 */ /* 0x000fe20000010000 */
[----:B------:R-:W-:Y:S01]  /*4aa0*/  F2FP.BF16.F32.PACK_AB R159, R20, R159 ;  /* 0x0000009f149f723e */ /* 0x000fe200000010ff */
[-C--:B------:R-:W-:Y:S01]  /*4ab0*/  FMUL.FTZ R56, R56, R12.reuse ;  /* 0x0000000c38387220 */ /* 0x080fe20000410000 */
[-C--:B------:R-:W-:Y:S01]  /*4ac0*/  FMUL.FTZ R57, R57, R12.reuse ;  /* 0x0000000c39397220 */ /* 0x080fe20000410000 */
[-C--:B------:R-:W-:Y:S01]  /*4ad0*/  FMUL.FTZ R60, R60, R12.reuse ;  /* 0x0000000c3c3c7220 */ /* 0x080fe20000410000 */
[----:B------:R-:W-:Y:S01]  /*4ae0*/  FMUL.FTZ R61, R61, R12 ;  /* 0x0000000c3d3d7220 */ /* 0x000fe20000410000 */
[----:B------:R-:W1:Y:S01]  /*4af0*/  MUFU.EX2 R169, R169 ;  /* 0x000000a900a97308 */ /* 0x000e620000000800 */
        /* <DEDUP_REMOVED lines=19> */
[----:B------:R-:W-:Y:S01]  /*4c30*/  F2FP.BF16.F32.PACK_AB R169, R170, R23 ;  /* 0x00000017aaa9723e */ /* 0x000fe200000010ff */
        /* <DEDUP_REMOVED lines=12> */
[----:B----4-:R-:W-:Y:S01]  /*4d00*/  FADD.FTZ R157, R173, R18 ;  /* 0x00000012ad9d7221 */ /* 0x010fe20000010000 */
        /* <DEDUP_REMOVED lines=18> */
[----:B------:R-:W-:Y:S01]  /*4e30*/  FMUL.FTZ R129, R129, R12 ;  /* 0x0000000c81817220 */ /* 0x000fe20000410000 */
[----:B------:R-:W-:Y:S01]  /*4e40*/  FADD.FTZ R14, R170, R185 ;  /* 0x000000b9aa0e7221 */ /* 0x000fe20000010000 */
[----:B------:R-:W-:Y:S01]  /*4e50*/  F2FP.BF16.F32.PACK_AB R170, R173, R164 ;  /* 0x000000a4adaa723e */ /* 0x000fe200000010ff */
[----:B------:R-:W-:Y:S01]  /*4e60*/  FMUL.FTZ R132, R132, R12 ;  /* 0x0000000c84847220 */ /* 0x000fe20000410000 */
[----:B------:R-:W3:Y:S01]  /*4e70*/  MUFU.EX2 R176, R176 ;  /* 0x000000b000b07308 */ /* 0x000ee20000000800 */
[----:B------:R-:W-:Y:S01]  /*4e80*/  FADD.FTZ R183, R171, R14 ;  /* 0x0000000eabb77221 */ /* 0x000fe20000010000 */
[----:B-1----:R-:W-:Y:S01]  /*4e90*/  FADD.FTZ R14, R172, R157 ;  /* 0x0000009dac0e7221 */ /* 0x002fe20000010000 */
[----:B------:R-:W-:Y:S01]  /*4ea0*/  F2FP.BF16.F32.PACK_AB R157, R17, R16 ;  /* 0x00000010119d723e */ /* 0x000fe200000010ff */
[-C--:B------:R-:W-:Y:S01]  /*4eb0*/  FMUL.FTZ R133, R133, R12.reuse ;  /* 0x0000000c85857220 */ /* 0x080fe20000410000 */
[C---:B------:R-:W-:Y:S01]  /*4ec0*/  FADD.FTZ R183, R166.reuse, R183 ;  /* 0x000000b7a6b77221 */ /* 0x040fe20000010000 */
[----:B------:R-:W-:Y:S01]  /*4ed0*/  F2FP.BF16.F32.PACK_AB R171, R166, R171 ;  /* 0x000000aba6ab723e */ /* 0x000fe200000010ff */
[----:B------:R-:W-:Y:S01]  /*4ee0*/  FMUL.FTZ R136, R136, R12 ;  /* 0x0000000c88887220 */ /* 0x000fe20000410000 */
[----:B------:R-:W1:Y:S01]  /*4ef0*/  MUFU.EX2 R4, R4 ;  /* 0x0000000400047308 */ /* 0x000e620000000800 */
[----:B------:R-:W-:Y:S01]  /*4f00*/  FADD.FTZ R16, R22, R183 ;  /* 0x000000b716107221 */ /* 0x000fe20000010000 */
[C---:B----4-:R-:W-:Y:S01]  /*4f10*/  FADD.FTZ R17, R177.reuse, R14 ;  /* 0x0000000eb1117221 */ /* 0x050fe20000010000 */
[----:B------:R-:W-:Y:S01]  /*4f20*/  F2FP.BF16.F32.PACK_AB R164, R177, R172 ;  /* 0x000000acb1a4723e */ /* 0x000fe200000010ff */
[-C--:B------:R-:W-:Y:S01]  /*4f30*/  FMUL.FTZ R137, R137, R12.reuse ;  /* 0x0000000c89897220 */ /* 0x080fe20000410000 */
[----:B------:R-:W-:Y:S01]  /*4f40*/  FADD.FTZ R16, R179, R16 ;  /* 0x00000010b3107221 */ /* 0x000fe20000010000 */
[-C--:B------:R-:W-:Y:S01]  /*4f50*/  FMUL.FTZ R140, R140, R12.reuse ;  /* 0x0000000c8c8c7220 */ /* 0x080fe20000410000 */
[----:B------:R-:W-:Y:S01]  /*4f60*/  FMUL.FTZ R141, R141, R12 ;  /* 0x0000000c8d8d7220 */ /* 0x000fe20000410000 */
[----:B------:R-:W4:Y:S01]  /*4f70*/  MUFU.EX2 R180, R180 ;  /* 0x000000b400b47308 */ /* 0x000f220000000800 */
[----:B---3--:R-:W-:Y:S01]  /*4f80*/  FADD.FTZ R14, R176, R17 ;  /* 0x00000011b00e7221 */ /* 0x008fe20000010000 */
[----:B------:R-:W-:Y:S01]  /*4f90*/  FADD.FTZ R17, R167, R16 ;  /* 0x00000010a7117221 */ /* 0x000fe20000010000 */
[C---:B------:R-:W-:Y:S01]  /*4fa0*/  F2FP.BF16.F32.PACK_AB R166, R5.reuse, R176 ;  /* 0x000000b005a6723e */ /* 0x040fe200000010ff */
[----:B------:R-:W-:Y:S01]  /*4fb0*/  FMUL.FTZ R144, R144, R12 ;  /* 0x0000000c90907220 */ /* 0x000fe20000410000 */
[----:B------:R-:W-:Y:S01]  /*4fc0*/  FADD.FTZ R23, R5, R14 ;  /* 0x0000000e05177221 */ /* 0x000fe20000010000 */
[C---:B------:R-:W-:Y:S01]  /*4fd0*/  FADD.FTZ R14, R162.reuse, R17 ;  /* 0x00000011a20e7221 */ /* 0x040fe20000010000 */
[----:B------:R-:W-:Y:S01]  /*4fe0*/  F2FP.BF16.F32.PACK_AB R167, R162, R167 ;  /* 0x000000a7a2a7723e */ /* 0x000fe200000010ff */
[----:B------:R-:W3:Y:S01]  /*4ff0*/  MUFU.EX2 R15, R189 ;  /* 0x000000bd000f7308 */ /* 0x000ee20000000800 */
[----:B-1----:R-:W-:Y:S01]  /*5000*/  FADD.FTZ R16, R4, R23 ;  /* 0x0000001704107221 */ /* 0x002fe20000010000 */
[----:B------:R-:W-:Y:S01]  /*5010*/  FADD.FTZ R17, R21, R14 ;  /* 0x0000000e15117221 */ /* 0x000fe20000010000 */
[----:B------:R-:W-:Y:S01]  /*5020*/  F2FP.BF16.F32.PACK_AB R160, R181, R4 ;  /* 0x00000004b5a0723e */ /* 0x000fe200000010ff */
[-C--:B------:R-:W-:Y:S01]  /*5030*/  FMUL.FTZ R145, R145, R12.reuse ;  /* 0x0000000c91917220 */ /* 0x080fe20000410000 */
[----:B------:R-:W-:Y:S01]  /*5040*/  FADD.FTZ R23, R181, R16 ;  /* 0x00000010b5177221 */ /* 0x000fe20000010000 */
[----:B------:R-:W-:Y:S01]  /*5050*/  FADD.FTZ R14, R174, R17 ;  /* 0x00000011ae0e7221 */ /* 0x000fe20000010000 */
[-C--:B------:R-:W-:Y:S01]  /*5060*/  FMUL.FTZ R148, R148, R12.reuse ;  /* 0x0000000c94947220 */ /* 0x080fe20000410000 */
[----:B------:R-:W1:Y:S01]  /*5070*/  MUFU.EX2 R192, R192 ;  /* 0x000000c000c07308 */ /* 0x000e620000000800 */
[----:B----4-:R-:W-:Y:S01]  /*5080*/  FADD.FTZ R16, R180, R23 ;  /* 0x00000017b4107221 */ /* 0x010fe20000010000 */
[----:B------:R-:W-:Y:S01]  /*5090*/  FADD.FTZ R5, R163, R14 ;  /* 0x0000000ea3057221 */ /* 0x000fe20000010000 */
[----:B------:R-:W-:Y:S01]  /*50a0*/  F2FP.BF16.F32.PACK_AB R163, R178, R163 ;  /* 0x000000a3b2a3723e */ /* 0x000fe200000010ff */
[----:B------:R-:W-:Y:S01]  /*50b0*/  FMUL.FTZ R149, R149, R12 ;  /* 0x0000000c95957220 */ /* 0x000fe20000410000 */
[-C--:B------:R-:W-:Y:S01]  /*50c0*/  FMUL.FTZ R39, R39, R11.reuse ;  /* 0x0000000b27277220 */ /* 0x080fe20000410000 */
[-C--:B------:R-:W-:Y:S01]  /*50d0*/  FMUL.FTZ R42, R42, R11.reuse ;  /* 0x0000000b2a2a7220 */ /* 0x080fe20000410000 */
[-C--:B------:R-:W-:Y:S01]  /*50e0*/  FMUL.FTZ R43, R43, R11.reuse ;  /* 0x0000000b2b2b7220 */ /* 0x080fe20000410000 */
[----:B------:R-:W4:Y:S01]  /*50f0*/  MUFU.EX2 R193, R193 ;  /* 0x000000c100c17308 */ /* 0x000f220000000800 */
[C---:B---3--:R-:W-:Y:S01]  /*5100*/  FADD.FTZ R17, R15.reuse, R16 ;  /* 0x000000100f117221 */ /* 0x048fe20000010000 */
[----:B------:R-:W-:Y:S01]  /*5110*/  FADD.FTZ R16, R178, R5 ;  /* 0x00000005b2107221 */ /* 0x000fe20000010000 */
[----:B------:R-:W-:Y:S01]  /*5120*/  F2FP.BF16.F32.PACK_AB R162, R15, R180 ;  /* 0x000000b40fa2723e */ /* 0x000fe200000010ff */
[-C--:B------:R-:W-:Y:S01]  /*5130*/  FMUL.FTZ R46, R46, R11.reuse ;  /* 0x0000000b2e2e7220 */ /* 0x080fe20000410000 */
[-C--:B------:R-:W-:Y:S01]  /*5140*/  FMUL.FTZ R47, R47, R11.reuse ;  /* 0x0000000b2f2f7220 */ /* 0x080fe20000410000 */
[----:B------:R-:W-:Y:S01]  /*5150*/  FADD.FTZ R5, R19, R16 ;  /* 0x0000001013057221 */ /* 0x000fe20000010000 */
        /* <DEDUP_REMOVED lines=42> */
[C---:B---3--:R-:W-:Y:S01]  /*5400*/  FADD.FTZ R4, R197.reuse, R16 ;  /* 0x00000010c5047221 */ /* 0x048fe20000010000 */
[----:B------:R-:W-:Y:S01]  /*5410*/  F2FP.BF16.F32.PACK_AB R174, R197, R196 ;  /* 0x000000c4c5ae723e */ /* 0x000fe200000010ff */
[-C--:B------:R-:W-:Y:S01]  /*5420*/  FMUL.FTZ R110, R110, R11.reuse ;  /* 0x0000000b6e6e7220 */ /* 0x080fe20000410000 */
[-C--:B------:R-:W-:Y:S01]  /*5430*/  FMUL.FTZ R111, R111, R11.reuse ;  /* 0x0000000b6f6f7220 */ /* 0x080fe20000410000 */
[-C--:B------:R-:W-:Y:S01]  /*5440*/  FMUL.FTZ R114, R114, R11.reuse ;  /* 0x0000000b72727220 */ /* 0x080fe20000410000 */
[-C--:B------:R-:W-:Y:S01]  /*5450*/  FMUL.FTZ R115, R115, R11.reuse ;  /* 0x0000000b73737220 */ /* 0x080fe20000410000 */
[-C--:B------:R-:W-:Y:S01]  /*5460*/  FMUL.FTZ R118, R118, R11.reuse ;  /* 0x0000000b76767220 */ /* 0x080fe20000410000 */
[----:B------:R-:W-:Y:S01]  /*5470*/  FMUL.FTZ R119, R119, R11 ;  /* 0x0000000b77777220 */ /* 0x000fe20000410000 */
        /* <DEDUP_REMOVED lines=20> */
.L_x_13608:
[----:B------:R1:W3:Y:S01]  /*55c0*/  SYNCS.PHASECHK.TRANS64.TRYWAIT P1, [UR28+0x22850], R10 ;  /* 0x0228500aff0075a7 */ /* 0x0002e2000802015c */
[----:B------:R-:W-:Y:S05]  /*55d0*/  @!P0 BRA `(.L_x_13609) ;  /* 0x0000000000048947 */ /* 0x000fea0003800000 */
[----:B------:R-:W-:Y:S01]  /*55e0*/  BPT.TRAP 0x1 ;  /* 0x000000040000795c */ /* 0x000fe20000300000 */
.L_x_13609:
[----:B---3--:R-:W-:Y:S05]  /*55f0*/  @P1 BRA `(.L_x_13610) ;  /* 0x0000000000081947 */ /* 0x008fea0003800000 */
[----:B------:R-:W3:Y:S02]  /*5600*/  SYNCS.PHASECHK.TRANS64.TRYWAIT P1, [UR28+0x22850], R10 ;  /* 0x0228500aff0075a7 */ /* 0x000ee4000802015c */
[----:B---3--:R-:W-:Y:S05]  /*5610*/  @!P1 BRA `(.L_x_13611) ;  /* 0x0000008800249947 */ /* 0x008fea0003800000 */
.L_x_13610:
[----:B------:R4:W-:Y:S01]  /*5620*/  BAR.SYNC.DEFER_BLOCKING R3, 0x100 ;  /* 0x000400030000751d */ /* 0x0009e20000010000 */
[----:B------:R-:W-:-:S05]  /*5630*/  UIMAD UR14, UR4, 0xc00, UR24 ;  /* 0x00000c00040e78a4 */ /* 0x000fca000f8e0218 */
        /* <DEDUP_REMOVED lines=37> */
.L_x_13612:
[----:B------:R-:W-:Y:S01]  /*5890*/  UISETP.GT.AND UP0, UPT, UR27, UR26, UPT ;  /* 0x0000001a1b00728c */ /* 0x000fe2000bf04270 */
[----:B------:R-:W-:Y:S01]  /*58a0*/  IMAD.MOV.U32 R12, RZ, RZ, R9 ;  /* 0x000000ffff0c7224 */ /* 0x000fe200078e0009 */
[----:B------:R-:W-:Y:S01]  /*58b0*/  UIADD3 UR28, UR28, 0x22860, URZ ;  /* 0x000228601c1c7890 */ /* 0x000fe2000fffe03f */
[----:B---3--:R-:W-:Y:S01]  /*58c0*/  IMAD.MOV.U32 R11, RZ, RZ, R8 ;  /* 0x000000ffff0b7224 */ /* 0x008fe200078e0008 */
[----:B------:R-:W-:Y:S02]  /*58d0*/  UIADD3 UR27, UR27, -0x1, URZ ;  /* 0xffffffff1b1b7890 */ /* 0x000fe4000fffe03f */
[----:B------:R-:W-:Y:S01]  /*58e0*/  PLOP3.LUT P1, PT, PT, PT, UP0, 0x80, 0x0 ;  /* 0x000000000000781c */ /* 0x000fe20003f2f008 */
[----:B------:R-:W-:-:S09]  /*58f0*/  UPRMT UR28, UR25, 0x654, UR28 ;  /* 0x00000654191c7896 */ /* 0x000fd2000800001c */
[----:B------:R-:W-:Y:S03]  /*5900*/  SYNCS.ARRIVE.TRANS64.RED.A1T0 RZ, [UR28], RZ ;  /* 0x000000ffffff79a7 */ /* 0x000fe6000810041c */
[----:B------:R-:W-:Y:S05]  /*5910*/  @P1 BRA `(.L_x_13613) ;  /* 0xffffffd800f41947 */ /* 0x000fea000383ffff */
.L_x_13602:
[----:B------:R-:W-:-:S06]  /*5920*/  UISETP.GE.AND UP0, UPT, UR27, UR41, UPT ;  /* 0x000000291b00728c */ /* 0x000fcc000bf06270 */
[----:B------:R-:W-:-:S13]  /*5930*/  PLOP3.LUT P1, PT, PT, PT, UP0, 0x80, 0x0 ;  /* 0x000000000000781c */ /* 0x000fda0003f2f008 */
[----:B------:R-:W-:Y:S05]  /*5940*/  @!P1 BRA `(.L_x_13614) ;  /* 0x0000001c00349947 */ /* 0x000fea0003800000 */
[----:B------:R-:W-:Y:S01]  /*5950*/  IMAD.MOV.U32 R202, RZ, RZ, R9 ;  /* 0x000000ffffca7224 */ /* 0x000fe200078e0009 */
[----:B------:R-:W-:Y:S01]  /*5960*/  MOV R7, R8 ;  /* 0x0000000800077202 */ /* 0x000fe20000000f00 */
[----:B------:R-:W-:-:S06]  /*5970*/  ULDC UR7, c[0x0][0x988] ;  /* 0x0002620000077ab9 */ /* 0x000fcc0000000800 */
.L_x_13625:
[----:B------:R-:W-:-:S04]  /*5980*/  UIADD3 UR4, UR4, 0x1, URZ ;  /* 0x0000000104047890 */ /* 0x000fc8000fffe03f */
[----:B------:R-:W-:-:S04]  /*5990*/  UISETP.NE.AND UP0, UPT, UR4, 0x2, UPT ;  /* 0x000000020400788c */ /* 0x000fc8000bf05270 */
[----:B------:R-:W-:Y:S02]  /*59a0*/  USEL UR10, URZ, 0x1, UP0 ;  /* 0x000000013f0a7887 */ /* 0x000fe40008000000 */
[----:B------:R-:W-:Y:S02]  /*59b0*/  USEL UR4, UR4, URZ, UP0 ;  /* 0x0000003f04047287 */ /* 0x000fe40008000000 */
[----:B------:R-:W-:Y:S01]  /*59c0*/  ULOP3.LUT UR5, UR5, UR10, URZ, 0x3c, !UPT ;  /* 0x0000000a05057292 */ /* 0x000fe2000f8e3c3f */
[----:B0--3--:R-:W-:Y:S11]  /*59d0*/  @!P0 BRA `(.L_x_13615) ;  /* 0x0000000000048947 */ /* 0x009ff60003800000 */
[----:B------:R-:W-:Y:S01]  /*59e0*/  BPT.TRAP 0x1 ;  /* 0x000000040000795c */ /* 0x000fe20000300000 */
.L_x_13615:
[----:B------:R-:W-:Y:S01]  /*59f0*/  ULEA UR26, UR4, UR42, 0x3 ;  /* 0x0000002a041a7291 */ /* 0x000fe2000f8e183f */
[----:B------:R-:W-:-:S05]  /*5a00*/  IMAD.U32 R6, RZ, RZ, UR5 ;  /* 0x00000005ff067e24 */ /* 0x000fca000f8e00ff */
[----:B------:R-:W-:-:S04]  /*5a10*/  SHF.L.U32 R6, R6, 0x1f, RZ ;  /* 0x0000001f06067819 */ /* 0x000fc800000006ff */
[----:B------:R3:W4:Y:S01]  /*5a20*/  SYNCS.PHASECHK.TRANS64.TRYWAIT P1, [UR26+0x22830], R6 ;  /* 0x02283006ff0075a7 */ /* 0x000722000802015a */
[----:B------:R-:W-:Y:S05]  /*5a30*/  @!P0 BRA `(.L_x_13616) ;  /* 0x0000000000048947 */ /* 0x000fea0003800000 */
[----:B------:R-:W-:Y:S01]  /*5a40*/  BPT.TRAP 0x1 ;  /* 0x000000040000795c */ /* 0x000fe20000300000 */
.L_x_13616:
[----:B----4-:R-:W-:Y:S05]  /*5a50*/  @P1 BRA `(.L_x_13617) ;  /* 0x0000000000081947 */ /* 0x010fea0003800000 */
[----:B------:R-:W4:Y:S02]  /*5a60*/  SYNCS.PHASECHK.TRANS64.TRYWAIT P1, [UR26+0x22830], R6 ;  /* 0x02283006ff0075a7 */ /* 0x000f24000802015a */
[----:B----4-:R-:W-:Y:S05]  /*5a70*/  @!P1 BRA `(.L_x_13618) ;  /* 0x0000008400249947 */ /* 0x010fea0003800000 */
.L_x_13617:
[----:B------:R-:W-:Y:S01]  /*5a80*/  UIMAD UR10, UR4, 0x300, UR6 ;  /* 0x00000300040a78a4 */ /* 0x000fe2000f8e0206 */
[----:B------:R-:W-:Y:S01]  /*5a90*/  WARPGROUP.ARRIVE ;  /* 0x00000000000079c5 */ /* 0x000fe20000000000 */
[----:B------:R-:W-:Y:S01]  /*5aa0*/  UMOV UR11, 0x40000040 ;  /* 0x40000040000b7882 */ /* 0x000fe20000000000 */
[----:B------:R-:W-:Y:S01]  /*5ab0*/  UMOV UR15, 0x40000040 ;  /* 0x40000040000f7882 */ /* 0x000fe20000000000 */
[----:B------:R-:W-:Y:S02]  /*5ac0*/  UIADD3 UR14, UR10, 0x2, URZ ;  /* 0x000000020a0e7890 */ /* 0x000fe4000fffe03f */
        /* <DEDUP_REMOVED lines=18> */
.L_x_13619:
[----:B------:R-:W-:Y:S01]  /*5bf0*/  FMNMX.FTZ R8, R152, R7, !PT ;  /* 0x0000000798087209 */ /* 0x000fe20007810000 */
[----:B------:R-:W-:Y:S01]  /*5c00*/  UIADD3 UR10, UR26, 0x22840, URZ ;  /* 0x000228401a0a7890 */ /* 0x000fe2000fffe03f */
[----:B01----:R-:W-:Y:S02]  /*5c10*/  FMNMX.FTZ R10, R154, R202, !PT ;  /* 0x000000ca9a0a7209 */ /* 0x003fe40007810000 */
[----:B----4-:R-:W-:Y:S01]  /*5c20*/  FMNMX.FTZ R9, R153, R8, !PT ;  /* 0x0000000899097209 */ /* 0x010fe20007810000 */
[----:B------:R-:W-:-:S03]  /*5c30*/  UPRMT UR10, UR25, 0x654, UR10 ;  /* 0x00000654190a7896 */ /* 0x000fc6000800000a */
[----:B------:R-:W-:-:S04]  /*5c40*/  FMNMX.FTZ R8, R156, R9, !PT ;  /* 0x000000099c087209 */ /* 0x000fc80007810000 */
[----:B------:R-:W-:Y:S02]  /*5c50*/  FMNMX.FTZ R9, R157, R8, !PT ;  /* 0x000000089d097209 */ /* 0x000fe40007810000 */
[----:B------:R-:W-:Y:S02]  /*5c60*/  SYNCS.ARRIVE.TRANS64.RED.A1T0 RZ, [UR10], RZ ;  /* 0x000000ffffff79a7 */ /* 0x000fe4000810040a */
        /* <DEDUP_REMOVED lines=70> */
[----:B0-----:R-:W-:Y:S01]  /*60d0*/  FFMA.FTZ R164, R7, R4, R16 ;  /* 0x0000000407a47223 */ /* 0x001fe20000010010 */
[--C-:B------:R-:W-:Y:S01]  /*60e0*/  FFMA.FTZ R23, R193, UR7, -R204.reuse ;  /* 0x00000007c1177c23 */ /* 0x100fe200080108cc */
[----:B------:R-:W-:Y:S01]  /*60f0*/  FMNMX.FTZ R9, R191, R10, !PT ;  /* 0x0000000abf097209 */ /* 0x000fe20007810000 */
[--C-:B------:R-:W-:Y:S01]  /*6100*/  FFMA.FTZ R196, R196, UR7, -R204.reuse ;  /* 0x00000007c4c47c23 */ /* 0x100fe200080108cc */
[----:B------:R-:W-:Y:S01]  /*6110*/  FFMA.FTZ R177, R197, UR7, -R204 ;  /* 0x00000007c5b17c23 */ /* 0x000fe200080108cc */
[----:B------:R-:W-:Y:S01]  /*6120*/  FMUL.FTZ R24, R24, R7 ;  /* 0x0000000718187220 */ /* 0x000fe20000410000 */
[----:B------:R-:W-:Y:S01]  /*6130*/  FMNMX.FTZ R10, R194, R9, !PT ;  /* 0x00000009c20a7209 */ /* 0x000fe20007810000 */
[----:B------:R-:W0:Y:S01]  /*6140*/  MUFU.EX2 R203, R203 ;  /* 0x000000cb00cb7308 */ /* 0x000e220000000800 */
[----:B-1----:R-:W-:Y:S01]  /*6150*/  F2FP.BF16.F32.PACK_AB R168, R201, R16 ;  /* 0x00000010c9a8723e */ /* 0x002fe200000010ff */
[-C--:B------:R-:W-:Y:S01]  /*6160*/  FMUL.FTZ R25, R25, R7.reuse ;  /* 0x0000000719197220 */ /* 0x080fe20000410000 */
        /* <DEDUP_REMOVED lines=79> */
[----:B------:R-:W-:Y:S01]  /*6660*/  FMUL.FTZ R145, R145, R7 ;  /* 0x0000000791917220 */ /* 0x000fe20000410000 */
        /* <DEDUP_REMOVED lines=9> */
[----:B------:R-:W-:Y:S01]  /*6700*/  FADD.FTZ R167, R201, R164 ;  /* 0x000000a4c9a77221 */ /* 0x000fe20000010000 */
[--C-:B------:R-:W-:Y:S01]  /*6710*/  FFMA.FTZ R163, R170, UR7, -R161.reuse ;  /* 0x00000007aaa37c23 */ /* 0x100fe200080108a1 */
[--C-:B------:R-:W-:Y:S01]  /*6720*/  FFMA.FTZ R184, R171, UR7, -R161.reuse ;  /* 0x00000007abb87c23 */ /* 0x100fe200080108a1 */
[----:B------:R-:W-:Y:S01]  /*6730*/  FFMA.FTZ R173, R174, UR7, -R161 ;  /* 0x00000007aead7c23 */ /* 0x000fe200080108a1 */
[----:B----4-:R-:W-:Y:S01]  /*6740*/  FADD.FTZ R166, R200, R167 ;  /* 0x000000a7c8a67221 */ /* 0x010fe20000010000 */
[----:B------:R-:W1:Y:S01]  /*6750*/  MUFU.EX2 R169, R169 ;  /* 0x000000a900a97308 */ /* 0x000e620000000800 */
[--C-:B------:R-:W-:Y:S01]  /*6760*/  FFMA.FTZ R188, R175, UR7, -R161.reuse ;  /* 0x00000007afbc7c23 */ /* 0x100fe200080108a1 */
[--C-:B------:R-:W-:Y:S01]  /*6770*/  FFMA.FTZ R174, R178, UR7, -R161.reuse ;  /* 0x00000007b2ae7c23 */ /* 0x100fe200080108a1 */
[----:B0-----:R-:W-:Y:S01]  /*6780*/  FADD.FTZ R166, R203, R166 ;  /* 0x000000a6cba67221 */ /* 0x001fe20000010000 */
        /* <DEDUP_REMOVED lines=10> */
[----:B------:R-:W-:Y:S01]  /*6830*/  FFMA.FTZ R199, R199, UR7, -R161 ;  /* 0x00000007c7c77c23 */ /* 0x000fe200080108a1 */
[----:B------:R-:W-:Y:S01]  /*6840*/  F2FP.BF16.F32.PACK_AB R170, R203, R200 ;  /* 0x000000c8cbaa723e */ /* 0x000fe200000010ff */
[----:B------:R-:W4:Y:S01]  /*6850*/  MUFU.EX2 R155, R155 ;  /* 0x0000009b009b7308 */ /* 0x000f220000000800 */
[----:B-1----:R-:W-:Y:S01]  /*6860*/  FFMA.FTZ R5, R176, R5, R169 ;  /* 0x00000005b0057223 */ /* 0x002fe200000100a9 */
[-C--:B------:R-:W-:Y:S01]  /*6870*/  FMUL.FTZ R148, R148, R7.reuse ;  /* 0x0000000794947220 */ /* 0x080fe20000410000 */
[----:B------:R-:W-:Y:S01]  /*6880*/  FMUL.FTZ R149, R149, R7 ;  /* 0x0000000795957220 */ /* 0x000fe20000410000 */
[-C--:B------:R-:W-:Y:S01]  /*6890*/  FMUL.FTZ R26, R26, R176.reuse ;  /* 0x000000b01a1a7220 */ /* 0x080fe20000410000 */
[-C--:B------:R-:W-:Y:S01]  /*68a0*/  FMUL.FTZ R27, R27, R176.reuse ;  /* 0x000000b01b1b7220 */ /* 0x080fe20000410000 */
[-C--:B------:R-:W-:Y:S01]  /*68b0*/  FMUL.FTZ R30, R30, R176.reuse ;  /* 0x000000b01e1e7220 */ /* 0x080fe20000410000 */
[-C--:B------:R-:W-:Y:S01]  /*68c0*/  FMUL.FTZ R31, R31, R176.reuse ;  /* 0x000000b01f1f7220 */ /* 0x080fe20000410000 */
[----:B------:R-:W1:Y:S01]  /*68d0*/  MUFU.EX2 R158, R158 ;  /* 0x0000009e009e7308 */ /* 0x000e620000000800 */
[C---:B0-----:R-:W-:Y:S01]  /*68e0*/  FADD.FTZ R164, R154.reuse, R5 ;  /* 0x000000059aa47221 */ /* 0x041fe20000010000 */
[----:B------:R-:W-:Y:S01]  /*68f0*/  FFMA.FTZ R5, R183, UR7, -R161 ;  /* 0x00000007b7057c23 */ /* 0x000fe200080108a1 */
[----:B------:R-:W-:Y:S01]  /*6900*/  F2FP.BF16.F32.PACK_AB R169, R154, R169 ;  /* 0x000000a99aa9723e */ /* 0x000fe200000010ff */
        /* <DEDUP_REMOVED lines=21> */
[----:B0-----:R-:W-:Y:S01]  /*6a60*/  FADD.FTZ R171, R165, R164 ;  /* 0x000000a4a5ab7221 */ /* 0x001fe20000010000 */
[----:B------:R-:W-:Y:S01]  /*6a70*/  FADD.FTZ R166, R14, R167 ;  /* 0x000000a70ea67221 */ /* 0x000fe20000010000 */
[-C--:B------:R-:W-:Y:S01]  /*6a80*/  FMUL.FTZ R62, R62, R176.reuse ;  /* 0x000000b03e3e7220 */ /* 0x080fe20000410000 */
[-C--:B------:R-:W-:Y:S01]  /*6a90*/  FMUL.FTZ R63, R63, R176.reuse ;  /* 0x000000b03f3f7220 */ /* 0x080fe20000410000 */
[-C--:B------:R-:W-:Y:S01]  /*6aa0*/  FMUL.FTZ R66, R66, R176.reuse ;  /* 0x000000b042427220 */ /* 0x080fe20000410000 */
[-C--:B------:R-:W-:Y:S01]  /*6ab0*/  FMUL.FTZ R67, R67, R176.reuse ;  /* 0x000000b043437220 */ /* 0x080fe20000410000 */
[-C--:B------:R-:W-:Y:S01]  /*6ac0*/  FMUL.FTZ R70, R70, R176.reuse ;  /* 0x000000b046467220 */ /* 0x080fe20000410000 */
[----:B------:R-:W0:Y:S01]  /*6ad0*/  MUFU.EX2 R180, R180 ;  /* 0x000000b400b47308 */ /* 0x000e220000000800 */
[C---:B----4-:R-:W-:Y:S01]  /*6ae0*/  FADD.FTZ R164, R162.reuse, R171 ;  /* 0x000000aba2a47221 */ /* 0x050fe20000010000 */
[----:B------:R-:W-:Y:S01]  /*6af0*/  FADD.FTZ R171, R157, R166 ;  /* 0x000000a69dab7221 */ /* 0x000fe20000010000 */
[----:B------:R-:W-:Y:S01]  /*6b00*/  F2FP.BF16.F32.PACK_AB R165, R162, R165 ;  /* 0x000000a5a2a5723e */ /* 0x000fe200000010ff */
[----:B------:R-:W-:Y:S01]  /*6b10*/  FMUL.FTZ R71, R71, R176 ;  /* 0x000000b047477220 */ /* 0x000fe20000410000 */
[----:B------:R-:W-:Y:S01]  /*6b20*/  F2FP.BF16.F32.PACK_AB R162, R20, R13 ;  /* 0x0000000d14a2723e */ /* 0x000fe200000010ff */
[----:B------:R-:W-:Y:S01]  /*6b30*/  FADD.FTZ R166, R160, R171 ;  /* 0x000000aba0a67221 */ /* 0x000fe20000010000 */
[----:B------:R-:W-:Y:S01]  /*6b40*/  F2FP.BF16.F32.PACK_AB R171, R158, R155 ;  /* 0x0000009b9eab723e */ /* 0x000fe200000010ff */
[----:B------:R-:W4:Y:S01]  /*6b50*/  MUFU.EX2 R163, R163 ;  /* 0x000000a300a37308 */ /* 0x000f220000000800 */
[----:B-1----:R-:W-:Y:S01]  /*6b60*/  FADD.FTZ R167, R159, R164 ;  /* 0x000000a49fa77221 */ /* 0x002fe20000010000 */
[C---:B------:R-:W-:Y:S01]  /*6b70*/  FADD.FTZ R166, R17.reuse, R166 ;  /* 0x000000a611a67221 */ /* 0x040fe20000010000 */
[----:B------:R-:W-:Y:S01]  /*6b80*/  F2FP.BF16.F32.PACK_AB R160, R17, R160 ;  /* 0x000000a011a0723e */ /* 0x000fe200000010ff */
[-C--:B------:R-:W-:Y:S01]  /*6b90*/  FMUL.FTZ R74, R74, R176.reuse ;  /* 0x000000b04a4a7220 */ /* 0x080fe20000410000 */
[-C--:B------:R-:W-:Y:S01]  /*6ba0*/  FMUL.FTZ R75, R75, R176.reuse ;  /* 0x000000b04b4b7220 */ /* 0x080fe20000410000 */
        /* <DEDUP_REMOVED lines=19> */
[----:B-1----:R-:W-:Y:S01]  /*6ce0*/  FADD.FTZ R164, R184, R161 ;  /* 0x000000a1b8a47221 */ /* 0x002fe20000010000 */
[----:B------:R-:W-:Y:S01]  /*6cf0*/  FADD.FTZ R161, R13, R166 ;  /* 0x000000a60da17221 */ /* 0x000fe20000010000 */
[----:B------:R-:W-:Y:S01]  /*6d00*/  F2FP.BF16.F32.PACK_AB R166, R157, R14 ;  /* 0x0000000e9da6723e */ /* 0x000fe200000010ff */
[-C--:B------:R-:W-:Y:S01]  /*6d10*/  FMUL.FTZ R106, R106, R176.reuse ;  /* 0x000000b06a6a7220 */ /* 0x080fe20000410000 */
[-C--:B------:R-:W-:Y:S01]  /*6d20*/  FMUL.FTZ R107, R107, R176.reuse ;  /* 0x000000b06b6b7220 */ /* 0x080fe20000410000 */
[----:B------:R-:W-:Y:S01]  /*6d30*/  FADD.FTZ R161, R20, R161 ;  /* 0x000000a114a17221 */ /* 0x000fe20000010000 */
[-C--:B------:R-:W-:Y:S01]  /*6d40*/  FMUL.FTZ R110, R110, R176.reuse ;  /* 0x000000b06e6e7220 */ /* 0x080fe20000410000 */
[----:B------:R-:W1:Y:S01]  /*6d50*/  MUFU.EX2 R174, R174 ;  /* 0x000000ae00ae7308 */ /* 0x000e620000000800 */
[----:B0-----:R-:W-:Y:S01]  /*6d60*/  FADD.FTZ R167, R173, R164 ;  /* 0x000000a4ada77221 */ /* 0x001fe20000010000 */
[----:B------:R-:W-:Y:S01]  /*6d70*/  F2FP.BF16.F32.PACK_AB R164, R18, R15 ;  /* 0x0000000f12a4723e */ /* 0x000fe200000010ff */
[----:B------:R-:W-:Y:S01]  /*6d80*/  FADD.FTZ R18, R156, R161 ;  /* 0x000000a19c127221 */ /* 0x000fe20000010000 */
[----:B------:R-:W-:Y:S01]  /*6d90*/  F2FP.BF16.F32.PACK_AB R161, R184, R163 ;  /* 0x000000a3b8a1723e */ /* 0x000fe200000010ff */
[----:B------:R-:W-:Y:S01]  /*6da0*/  FMUL.FTZ R111, R111, R176 ;  /* 0x000000b06f6f7220 */ /* 0x000fe20000410000 */
[C---:B------:R-:W-:Y:S01]  /*6db0*/  F2FP.BF16.F32.PACK_AB R156, R153.reuse, R156 ;  /* 0x0000009c999c723e */ /* 0x040fe200000010ff */
[----:B------:R-:W-:Y:S01]  /*6dc0*/  FADD.FTZ R15, R153, R18 ;  /* 0x00000012990f7221 */ /* 0x000fe20000010000 */
[----:B------:R-:W0:Y:S01]  /*6dd0*/  MUFU.EX2 R175, R175 ;  /* 0x000000af00af7308 */ /* 0x000e220000000800 */
        /* <DEDUP_REMOVED lines=9> */
[----:B------:R-:W-:Y:S01]  /*6e70*/  F2FP.BF16.F32.PACK_AB R167, R180, R159 ;  /* 0x0000009fb4a7723e */ /* 0x000fe200000010ff */
[-C--:B------:R-:W-:Y:S01]  /*6e80*/  FMUL.FTZ R123, R123, R176.reuse ;  /* 0x000000b07b7b7220 */ /* 0x080fe20000410000 */
        /* <DEDUP_REMOVED lines=13> */
[----:B----4-:R-:W-:Y:S01]  /*6f60*/  FADD.FTZ R18, R4, R157 ;  /* 0x0000009d04127221 */ /* 0x010fe20000010000 */
[----:B------:R-:W-:Y:S01]  /*6f70*/  F2FP.BF16.F32.PACK_AB R157, R175, R174 ;  /* 0x000000aeaf9d723e */ /* 0x000fe200000010ff */
[-C--:B------:R-:W-:Y:S01]  /*6f80*/  FMUL.FTZ R146, R146, R176.reuse ;  /* 0x000000b092927220 */ /* 0x080fe20000410000 */
[-C--:B------:R-:W-:Y:S01]  /*6f90*/  FMUL.FTZ R147, R147, R176.reuse ;  /* 0x000000b093937220 */ /* 0x080fe20000410000 */
[-C--:B------:R-:W-:Y:S01]  /*6fa0*/  FMUL.FTZ R150, R150, R176.reuse ;  /* 0x000000b096967220 */ /* 0x080fe20000410000 */
[----:B------:R-:W-:-:S02]  /*6fb0*/  FMUL.FTZ R151, R151, R176 ;  /* 0x000000b097977220 */ /* 0x000fc40000410000 */
[----:B------:R-:W4:Y:S01]  /*6fc0*/  MUFU.EX2 R19, R19 ;  /* 0x0000001300137308 */ /* 0x000f220000000800 */
[----:B-1----:R-:W-:-:S07]  /*6fd0*/  FADD.FTZ R14, R12, R15 ;  /* 0x0000000f0c0e7221 */ /* 0x002fce0000010000 */
[----:B------:R-:W1:Y:S01]  /*6fe0*/  MUFU.EX2 R178, R178 ;  /* 0x000000b200b27308 */ /* 0x000e620000000800 */
[C---:B0-----:R-:W-:Y:S01]  /*6ff0*/  FADD.FTZ R17, R5.reuse, R18 ;  /* 0x0000001205117221 */ /* 0x041fe20000010000 */
[----:B------:R-:W-:-:S06]  /*7000*/  F2FP.BF16.F32.PACK_AB R159, R5, R4 ;  /* 0x00000004059f723e */ /* 0x000fcc00000010ff */
[----:B------:R-:W0:Y:S01]  /*7010*/  MUFU.EX2 R152, R152 ;  /* 0x0000009800987308 */ /* 0x000e220000000800 */
[C---:B----4-:R-:W-:Y:S01]  /*7020*/  FADD.FTZ R15, R19.reuse, R14 ;  /* 0x0000000e130f7221 */ /* 0x050fe20000010000 */
[----:B------:R-:W-:-:S06]  /*7030*/  F2FP.BF16.F32.PACK_AB R158, R19, R12 ;  /* 0x0000000c139e723e */ /* 0x000fcc00000010ff */
[----:B------:R-:W4:Y:S01]  /*7040*/  MUFU.EX2 R179, R179 ;  /* 0x000000b300b37308 */ /* 0x000f220000000800 */
[----:B-1----:R-:W-:-:S07]  /*7050*/  FADD.FTZ R18, R178, R17 ;  /* 0x00000011b2127221 */ /* 0x002fce0000010000 */
[----:B------:R-:W1:Y:S01]  /*7060*/  MUFU.EX2 R21, R21 ;  /* 0x0000001500157308 */ /* 0x000e620000000800 */
[----:B0-----:R-:W-:-:S07]  /*7070*/  FADD.FTZ R14, R152, R15 ;  /* 0x0000000f980e7221 */ /* 0x001fce0000010000 */
[----:B------:R-:W0:Y:S01]  /*7080*/  MUFU.EX2 R16, R190 ;  /* 0x000000be00107308 */ /* 0x000e220000000800 */
[C---:B----4-:R-:W-:Y:S01]  /*7090*/  FADD.FTZ R13, R179.reuse, R18 ;  /* 0x00000012b30d7221 */ /* 0x050fe20000010000 */
[----:B------:R-:W-:-:S06]  /*70a0*/  F2FP.BF16.F32.PACK_AB R153, R179, R178 ;  /* 0x000000b2b399723e */ /* 0x000fcc00000010ff */
[----:B------:R-:W4:Y:S01]  /*70b0*/  MUFU.EX2 R11, R11 ;  /* 0x0000000b000b7308 */ /* 0x000f220000000800 */
[C---:B-1----:R-:W-:Y:S01]  /*70c0*/  FADD.FTZ R14, R21.reuse, R14 ;  /* 0x0000000e150e7221 */ /* 0x042fe20000010000 */
[----:B------:R-:W-:-:S06]  /*70d0*/  F2FP.BF16.F32.PACK_AB R152, R21, R152 ;  /* 0x000000981598723e */ /* 0x000fcc00000010ff */
[----:B------:R-:W1:Y:S01]  /*70e0*/  MUFU.EX2 R155, R191 ;  /* 0x000000bf009b7308 */ /* 0x000e620000000800 */
[----:B0-----:R-:W-:-:S07]  /*70f0*/  FADD.FTZ R12, R16, R13 ;  /* 0x0000000d100c7221 */ /* 0x001fce0000010000 */
[----:B------:R-:W0:Y:S01]  /*7100*/  MUFU.EX2 R22, R22 ;  /* 0x0000001600167308 */ /* 0x000e220000000800 */
[----:B----4-:R-:W-:-:S07]  /*7110*/  FADD.FTZ R15, R11, R14 ;  /* 0x0000000e0b0f7221 */ /* 0x010fce0000010000 */
[----:B------:R-:W4:Y:S01]  /*7120*/  MUFU.EX2 R194, R194 ;  /* 0x000000c200c27308 */ /* 0x000f220000000800 */
[C---:B-1----:R-:W-:Y:S01]  /*7130*/  FADD.FTZ R5, R155.reuse, R12 ;  /* 0x0000000c9b057221 */ /* 0x042fe20000010000 */
[----:B------:R-:W-:-:S06]  /*7140*/  F2FP.BF16.F32.PACK_AB R155, R155, R16 ;  /* 0x000000109b9b723e */ /* 0x000fcc00000010ff */
[----:B------:R-:W1:Y:S01]  /*7150*/  MUFU.EX2 R172, R172 ;  /* 0x000000ac00ac7308 */ /* 0x000e620000000800 */
[C---:B0-----:R-:W-:Y:S01]  /*7160*/  FADD.FTZ R15, R22.reuse, R15 ;  /* 0x0000000f160f7221 */ /* 0x041fe20000010000 */
[----:B------:R-:W-:-:S06]  /*7170*/  F2FP.BF16.F32.PACK_AB R154, R22, R11 ;  /* 0x0000000b169a723e */ /* 0x000fcc00000010ff */
[----:B------:R-:W0:Y:S01]  /*7180*/  MUFU.EX2 R195, R195 ;  /* 0x000000c300c37308 */ /* 0x000e220000000800 */
[----:B----4-:R-:W-:-:S07]  /*7190*/  FADD.FTZ R12, R194, R5 ;  /* 0x00000005c20c7221 */ /* 0x010fce0000010000 */
        /* <DEDUP_REMOVED lines=11> */
[----:B0-----:R-:W-:Y:S01]  /*7250*/  FADD.FTZ R4, R10, R5 ;  /* 0x000000050a047221 */ /* 0x001fe20000010000 */
[C---:B----4-:R-:W-:Y:S01]  /*7260*/  FADD.FTZ R5, R175.reuse, R12 ;  /* 0x0000000caf057221 */ /* 0x050fe20000010000 */
[----:B------:R-:W-:Y:S02]  /*7270*/  F2FP.BF16.F32.PACK_AB R175, R175, R198 ;  /* 0x000000c6afaf723e */ /* 0x000fe400000010ff */
[C---:B-1----:R-:W-:Y:S01]  /*7280*/  FADD.FTZ R4, R177.reuse, R4 ;  /* 0x00000004b1047221 */ /* 0x042fe20000010000 */
[----:B------:R-:W-:Y:S01]  /*7290*/  F2FP.BF16.F32.PACK_AB R174, R177, R10 ;  /* 0x0000000ab1ae723e */ /* 0x000fe200000010ff */
[----:B------:R-:W-:Y:S06]  /*72a0*/  @!P0 BRA `(.L_x_13620) ;  /* 0x0000000000048947 */ /* 0x000fec0003800000 */
[----:B------:R-:W-:Y:S01]  /*72b0*/  BPT.TRAP 0x1 ;  /* 0x000000040000795c */ /* 0x000fe20000300000 */
.L_x_13620:
[----:B------:R0:W1:Y:S01]  /*72c0*/  SYNCS.PHASECHK.TRANS64.TRYWAIT P1, [UR26+0x22850], R6 ;  /* 0x02285006ff0075a7 */ /* 0x000062000802015a */
[----:B------:R-:W-:Y:S05]  /*72d0*/  @!P0 BRA `(.L_x_13621) ;  /* 0x0000000000048947 */ /* 0x000fea0003800000 */
[----:B------:R-:W-:Y:S01]  /*72e0*/  BPT.TRAP 0x1 ;  /* 0x000000040000795c */ /* 0x000fe20000300000 */
.L_x_13621:
[----:B-1----:R-:W-:Y:S05]  /*72f0*/  @P1 BRA `(.L_x_13622) ;  /* 0x0000000000081947 */ /* 0x002fea0003800000 */
[----:B------:R-:W1:Y:S02]  /*7300*/  SYNCS.PHASECHK.TRANS64.TRYWAIT P1, [UR26+0x22850], R6 ;  /* 0x02285006ff0075a7 */ /* 0x000e64000802015a */
[----:B-1----:R-:W-:Y:S05]  /*7310*/  @!P1 BRA `(.L_x_13623) ;  /* 0x0000006c00149947 */ /* 0x002fea0003800000 */
.L_x_13622:
        /* <DEDUP_REMOVED lines=39> */
.L_x_13624:
[----:B------:R-:W-:Y:S01]  /*7590*/  UISETP.GT.AND UP0, UPT, UR27, UR41, UPT ;  /* 0x000000291b00728c */ /* 0x000fe2000bf04270 */
[----:B------:R-:W-:Y:S01]  /*75a0*/  IMAD.MOV.U32 R202, RZ, RZ, R9 ;  /* 0x000000ffffca7224 */ /* 0x000fe200078e0009 */
[----:B------:R-:W-:Y:S01]  /*75b0*/  UIADD3 UR26, UR26, 0x22860, URZ ;  /* 0x000228601a1a7890 */ /* 0x000fe2000fffe03f */
[----:B-1----:R-:W-:Y:S01]  /*75c0*/  IMAD.MOV.U32 R7, RZ, RZ, R8 ;  /* 0x000000ffff077224 */ /* 0x002fe200078e0008 */
[----:B------:R-:W-:Y:S02]  /*75d0*/  UIADD3 UR27, UR27, -0x1, URZ ;  /* 0xffffffff1b1b7890 */ /* 0x000fe4000fffe03f */
[----:B------:R-:W-:Y:S01]  /*75e0*/  PLOP3.LUT P1, PT, PT, PT, UP0, 0x80, 0x0 ;  /* 0x000000000000781c */ /* 0x000fe20003f2f008 */
[----:B------:R-:W-:-:S09]  /*75f0*/  UPRMT UR26, UR25, 0x654, UR26 ;  /* 0x00000654191a7896 */ /* 0x000fd2000800001a */
[----:B------:R-:W-:Y:S03]  /*7600*/  SYNCS.ARRIVE.TRANS64.RED.A1T0 RZ, [UR26], RZ ;  /* 0x000000ffffff79a7 */ /* 0x000fe6000810041a */
[----:B------:R-:W-:Y:S05]  /*7610*/  @P1 BRA `(.L_x_13625) ;  /* 0xffffffe000d81947 */ /* 0x000fea000383ffff */
.L_x_13614:
[----:B------:R-:W4:Y:S01]  /*7620*/  SHFL.BFLY PT, R3, R4, 0x2, 0x1f ;  /* 0x0c401f0004037f89 */ /* 0x000f2200000e0000 */
[----:B------:R-:W-:-:S03]  /*7630*/  PLOP3.LUT P0, PT, PT, PT, PT, 0x8, 0x0 ;  /* 0x000000000000781c */ /* 0x000fc60003f0e170 */
[----:B0--3--:R-:W0:Y:S01]  /*7640*/  SHFL.BFLY PT, R6, R5, 0x2, 0x1f ;  /* 0x0c401f0005067f89 */ /* 0x009e2200000e0000 */
[----:B----4-:R-:W-:Y:S01]  /*7650*/  FADD.FTZ R3, R3, R4 ;  /* 0x0000000403037221 */ /* 0x010fe20000010000 */
[----:B------:R-:W-:Y:S02]  /*7660*/  IMAD.MOV.U32 R4, RZ, RZ, -0x800000 ;  /* 0xff800000ff047424 */ /* 0x000fe400078e00ff */
[----:B0-----:R-:W-:Y:S02]  /*7670*/  FADD.FTZ R6, R6, R5 ;  /* 0x0000000506067221 */ /* 0x001fe40000010000 */
[----:B--2---:R-:W1:Y:S01]  /*7680*/  SHFL.BFLY PT, R0, R3, 0x1, 0x1f ;  /* 0x0c201f0003007f89 */ /* 0x004e6200000e0000 */
[----:B------:R-:W-:-:S03]  /*7690*/  IMAD.U32 R5, RZ, RZ, UR7 ;  /* 0x00000007ff057e24 */ /* 0x000fc6000f8e00ff */
[----:B------:R-:W0:Y:S01]  /*76a0*/  SHFL.BFLY PT, R7, R6, 0x1, 0x1f ;  /* 0x0c201f0006077f89 */ /* 0x000e2200000e0000 */
[----:B-1----:R-:W-:Y:S01]  /*76b0*/  FADD.FTZ R11, R3, R0 ;  /* 0x00000000030b7221 */ /* 0x002fe20000010000 */
[----:B------:R-:W-:Y:S01]  /*76c0*/  IADD3 R3, -R2, 0xb, RZ ;  /* 0x0000000b02037810 */ /* 0x000fe20007ffe1ff */
[----:B------:R-:W-:Y:S02]  /*76d0*/  IMAD.MOV.U32 R0, RZ, RZ, RZ ;  /* 0x000000ffff007224 */ /* 0x000fe400078e00ff */
[----:B0-----:R-:W-:Y:S02]  /*76e0*/  FADD.FTZ R12, R6, R7 ;  /* 0x00000007060c7221 */ /* 0x001fe40000010000 */
[----:B------:R0:W-:Y:S08]  /*76f0*/  BAR.ARV R3, 0x100 ;  /* 0x000400030000751d */ /* 0x0001f00000002000 */
[----:B------:R-:W-:Y:S06]  /*7700*/  BAR.ARV 0x8, 0x180 ;  /* 0x0206000000007b1d */ /* 0x000fec0000002000 */
[----:B------:R-:W-:Y:S01]  /*7710*/  FSETP.NE.FTZ.AND P1, PT, R11, RZ, PT ;  /* 0x000000ff0b00720b */ /* 0x000fe20003f35000 */
[----:B0-----:R-:W-:Y:S01]  /*7720*/  IMAD.MOV.U32 R3, RZ, RZ, -0x800000 ;  /* 0xff800000ff037424 */ /* 0x001fe200078e00ff */
[----:B------:R-:W-:-:S02]  /*7730*/  FSETP.NE.FTZ.AND P2, PT, R12, RZ, PT ;  /* 0x000000ff0c00720b */ /* 0x000fc40003f55000 */
[----:B------:R-:W-:-:S09]  /*7740*/  MOV R7, RZ ;  /* 0x000000ff00077202 */ /* 0x000fd20000000f00 */
[----:B------:R-:W0:Y:S01]  /*7750*/  @P1 MUFU.RCP R7, R11 ;  /* 0x0000000b00071308 */ /* 0x000e220000001000 */
[----:B------:R-:W-:-:S07]  /*7760*/  @P1 FMUL.FTZ R5, R5, 0.69314718246459960938 ;  /* 0x3f31721805051820 */ /* 0x000fce0000410000 */
[----:B------:R-:W1:Y:S08]  /*7770*/  @P1 MUFU.LG2 R10, R11 ;  /* 0x0000000b000a1308 */ /* 0x000e700000000c00 */
[----:B------:R-:W2:Y:S01]  /*7780*/  @P2 MUFU.LG2 R2, R12 ;  /* 0x0000000c00022308 */ /* 0x000ea20000000c00 */
[-C--:B0-----:R-:W-:Y:S01]  /*7790*/  FMUL.FTZ R24, R24, R7.reuse ;  /* 0x0000000718187220 */ /* 0x081fe20000410000 */
[-C--:B------:R-:W-:Y:S01]  /*77a0*/  FMUL.FTZ R25, R25, R7.reuse ;  /* 0x0000000719197220 */ /* 0x080fe20000410000 */
[-C--:B------:R-:W-:Y:S01]  /*77b0*/  FMUL.FTZ R28, R28, R7.reuse ;  /* 0x000000071c1c7220 */ /* 0x080fe20000410000 */
[-C--:B------:R-:W-:Y:S01]  /*77c0*/  FMUL.FTZ R29, R29, R7.reuse ;  /* 0x000000071d1d7220 */ /* 0x080fe20000410000 */
[-C--:B------:R-:W-:Y:S01]  /*77d0*/  FMUL.FTZ R32, R32, R7.reuse ;  /* 0x0000000720207220 */ /* 0x080fe20000410000 */
[-C--:B------:R-:W-:Y:S01]  /*77e0*/  FMUL.FTZ R33, R33, R7.reuse ;  /* 0x0000000721217220 */ /* 0x080fe20000410000 */
[-C--:B------:R-:W-:Y:S01]  /*77f0*/  FMUL.FTZ R36, R36, R7.reuse ;  /* 0x0000000724247220 */ /* 0x080fe20000410000 */
        /* <DEDUP_REMOVED lines=58> */
[----:B------:R-:W-:Y:S01]  /*7ba0*/  MOV R7, UR7 ;  /* 0x0000000700077c02 */ /* 0x000fe20008000f00 */
[----:B-1----:R-:W-:Y:S01]  /*7bb0*/  @P1 FMUL.FTZ R10, R10, 0.69314718246459960938 ;  /* 0x3f3172180a0a1820 */ /* 0x002fe20000410000 */
[----:B--2---:R-:W-:Y:S01]  /*7bc0*/  @P2 FMUL.FTZ R2, R2, 0.69314718246459960938 ;  /* 0x3f31721802022820 */ /* 0x004fe20000410000 */
[-C--:B0-----:R-:W-:Y:S01]  /*7bd0*/  FMUL.FTZ R26, R26, R0.reuse ;  /* 0x000000001a1a7220 */ /* 0x081fe20000410000 */
        /* <DEDUP_REMOVED lines=66> */
.L_x_13589:
        /* <DEDUP_REMOVED lines=32> */
[----:B------:R-:W-:Y:S02]  /*8200*/  IADD3 R13, R5, -R6, RZ ;  /* 0x80000006050d7210 */ /* 0x000fe40007ffe0ff */
[----:B------:R-:W-:Y:S01]  /*8210*/  LEA.HI R10, R9, R0, RZ, 0x2 ;  /* 0x00000000090a7211 */ /* 0x000fe200078f10ff */
[----:B------:R-:W5:Y:S01]  /*8220*/  @P0 LDC R152, c[0x0][0xbec] ;  /* 0x0002fb00ff980b82 */ /* 0x000f620000000800 */
[----:B------:R-:W-:-:S02]  /*8230*/  LEA.HI R6, R13, R13, RZ, 0x1 ;  /* 0x0000000d0d067211 */ /* 0x000fc400078f08ff */
[--C-:B------:R-:W-:Y:S02]  /*8240*/  SHF.R.S32.HI R11, RZ, 0x2, R10.reuse ;  /* 0x00000002ff0b7819 */ /* 0x100fe4000001140a */
[----:B------:R-:W-:Y:S02]  /*8250*/  SHF.R.S32.HI R12, RZ, 0x1f, R10 ;  /* 0x0000001fff0c7819 */ /* 0x000fe4000001140a */
[----:B------:R-:W-:Y:S01]  /*8260*/  LEA.HI R9, R9, R0, RZ, 0x5 ;  /* 0x0000000009097211 */ /* 0x000fe200078f28ff */
[----:B------:R-:W5:Y:S01]  /*8270*/  @P0 LDC R17, c[0x0][0xbf0] ;  /* 0x0002fc00ff110b82 */ /* 0x000f620000000800 */
[----:B------:R-:W-:Y:S02]  /*8280*/  LEA.HI R12, R12, R11, RZ, 0x3 ;  /* 0x0000000b0c0c7211 */ /* 0x000fe400078f18ff */
[----:B------:R-:W-:Y:S02]  /*8290*/  LOP3.LUT R2, R2, 0x3fffffe, RZ, 0xc0, !PT ;  /* 0x03fffffe02027812 */ /* 0x000fe400078ec0ff */
[----:B------:R-:W-:-:S03]  /*82a0*/  LOP3.LUT R12, R12, 0xfffffff8, RZ, 0xc0, !PT ;  /* 0xfffffff80c0c7812 */ /* 0x000fc600078ec0ff */
[----:B------:R-:W-:Y:S01]  /*82b0*/  IMAD.IADD R2, R7, 0x1, -R2 ;  /* 0x0000000107027824 */ /* 0x000fe200078e0a02 */
[----:B------:R-:W5:Y:S01]  /*82c0*/  @P0 LDC R153, c[0x0][0xbf0] ;  /* 0x0002fc00ff990b82 */ /* 0x000f620000000800 */
[----:B------:R-:W-:Y:S01]  /*82d0*/  IMAD.IADD R5, R11, 0x1, -R12 ;  /* 0x000000010b057824 */ /* 0x000fe200078e0a0c */
[----:B------:R-:W-:Y:S01]  /*82e0*/  LOP3.LUT R12, R6, 0x1ffffffe, RZ, 0xc0, !PT ;  /* 0x1ffffffe060c7812 */ /* 0x000fe200078ec0ff */
[----:B------:R-:W-:Y:S01]  /*82f0*/  IMAD.U32 R7, RZ, RZ, UR5 ;  /* 0x00000005ff077e24 */ /* 0x000fe2000f8e00ff */
[----:B------:R-:W-:Y:S01]  /*8300*/  SHF.R.S32.HI R6, RZ, 0x5, R9 ;  /* 0x00000005ff067819 */ /* 0x000fe20000011409 */
[----:B------:R-:W-:Y:S01]  /*8310*/  IMAD.U32 R7, RZ, RZ, UR6 ;  /* 0x00000006ff077e24 */ /* 0x000fe2000f8e00ff */
[----:B------:R-:W-:Y:S01]  /*8320*/  UIMAD UR6, UR38, UR9, UR7 ;  /* 0x00000009260672a4 */ /* 0x000fe2000f8e0207 */
[----:B------:R-:W-:Y:S01]  /*8330*/  IMAD.IADD R16, R13, 0x1, -R12 ;  /* 0x000000010d107824 */ /* 0x000fe200078e0a0c */
[----:B------:R-:W-:Y:S01]  /*8340*/  LEA R5, R6, R5, 0x4 ;  /* 0x0000000506057211 */ /* 0x000fe200078e20ff */
[----:B------:R-:W-:Y:S01]  /*8350*/  IMAD.U32 R6, RZ, RZ, UR4 ;  /* 0x00000004ff067e24 */ /* 0x000fe2000f8e00ff */
[----:B------:R-:W-:Y:S01]  /*8360*/  UIMAD.WIDE.U32 UR4, UR38, UR8, URZ ;  /* 0x00000008260472a5 */ /* 0x000fe2000f8e003f */
[----:B----4-:R-:W-:Y:S01]  /*8370*/  IMAD R12, R18, UR10, RZ ;  /* 0x0000000a120c7c24 */ /* 0x010fe2000f8e02ff */
[----:B------:R-:W-:Y:S01]  /*8380*/  LEA R9, R2, R5, 0x6 ;  /* 0x0000000502097211 */ /* 0x000fe200078e30ff */
[----:B------:R-:W-:Y:S01]  /*8390*/  IMAD.WIDE.U32 R6, R18, UR12, R6 ;  /* 0x0000000c12067c25 */ /* 0x000fe2000f8e0006 */
[----:B------:R-:W-:-:S02]  /*83a0*/  UIADD3 UR6, UR5, UR6, URZ ;  /* 0x0000000605067290 */ /* 0x000fc4000fffe03f */
[----:B------:R-:W-:Y:S01]  /*83b0*/  MOV R13, UR5 ;  /* 0x00000005000d7c02 */ /* 0x000fe20008000f00 */
[----:B------:R-:W-:Y:S01]  /*83c0*/  IMAD R2, R16, 0x8, R9 ;  /* 0x0000000810027824 */ /* 0x000fe200078e0209 */
[----:B------:R-:W-:Y:S01]  /*83d0*/  ULDC.64 UR8, c[0x0][0xb28] ;  /* 0x0002ca0000087ab9 */ /* 0x000fe20000000a00 */
[----:B------:R-:W-:Y:S02]  /*83e0*/  IMAD R16, RZ, RZ, -UR38 ;  /* 0x80000026ff107e24 */ /* 0x000fe4000f8e02ff */
[----:B------:R-:W-:Y:S02]  /*83f0*/  IMAD R15, R19, UR12, R12 ;  /* 0x0000000c130f7c24 */ /* 0x000fe4000f8e020c */
[----:B--2---:R-:W-:Y:S02]  /*8400*/  IMAD R5, R22, 0x80, R2 ;  /* 0x0000008016057824 */ /* 0x004fe400078e0202 */
[----:B-1----:R-:W-:Y:S01]  /*8410*/  IMAD R23, R23, R16, UR11 ;  /* 0x0000000b17177e24 */ /* 0x002fe2000f8e0210 */
[----:B------:R-:W-:Y:S01]  /*8420*/  IADD3 R7, R7, R15, RZ ;  /* 0x0000000f07077210 */ /* 0x000fe20007ffe0ff */
[----:B0-----:R-:W-:-:S03]  /*8430*/  @P0 IMAD.HI.U32 R2, R5, R14, RZ ;  /* 0x0000000e05020227 */ /* 0x001fc600078e00ff */
[----:B------:R-:W-:Y:S01]  /*8440*/  SHF.R.S32.HI R16, RZ, 0x1f, R23 ;  /* 0x0000001fff107819 */ /* 0x000fe20000011417 */
[----:B------:R-:W-:Y:S01]  /*8450*/  IMAD.U32 R12, RZ, RZ, UR4 ;  /* 0x00000004ff0c7e24 */ /* 0x000fe2000f8e00ff */
[----:B------:R-:W-:Y:S01]  /*8460*/  ULDC.64 UR4, c[0x0][0xbe0] ;  /* 0x0002f80000047ab9 */ /* 0x000fe20000000a00 */
[----:B------:R-:W-:Y:S01]  /*8470*/  IMAD.U32 R13, RZ, RZ, UR6 ;  /* 0x00000006ff0d7e24 */ /* 0x000fe2000f8e00ff */
[----:B------:R-:W-:Y:S01]  /*8480*/  ULDC.64 UR6, c[0x0][0xb48] ;  /* 0x0002d20000067ab9 */ /* 0x000fe20000000a00 */
        /* <DEDUP_REMOVED lines=12> */
[----:B------:R-:W-:Y:S01]  /*8550*/  IMAD R16, R16, UR6, RZ ;  /* 0x0000000610107c24 */ /* 0x000fe2000f8e02ff */
[----:B------:R-:W-:Y:S01]  /*8560*/  IADD3 R6, P0, R11, R6, RZ ;  /* 0x000000060b067210 */ /* 0x000fe20007f1e0ff */
[C---:B------:R-:W-:Y:S01]  /*8570*/  IMAD R14, R23.reuse, UR5, R2 ;  /* 0x00000005170e7c24 */ /* 0x040fe2000f8e0202 */
[----:B------:R-:W-:Y:S01]  /*8580*/  SHF.R.S32.HI R2, RZ, 0x1f, R15 ;  /* 0x0000001fff027819 */ /* 0x000fe2000001140f */
[----:B------:R-:W-:Y:S01]  /*8590*/  IMAD.MOV R11, RZ, RZ, -R11 ;  /* 0x000000ffff0b7224 */ /* 0x000fe200078e0a0b */
[----:B------:R-:W-:Y:S01]  /*85a0*/  ULDC.64 UR4, c[0x0][0xb30] ;  /* 0x0002cc0000047ab9 */ /* 0x000fe20000000a00 */
[----:B------:R-:W-:Y:S01]  /*85b0*/  IMAD R19, R23, UR7, R16 ;  /* 0x0000000717137c24 */ /* 0x000fe2000f8e0210 */
[----:B------:R-:W-:Y:S01]  /*85c0*/  IADD3 R16, -R15, RZ, RZ ;  /* 0x000000ff0f107210 */ /* 0x000fe20007ffe1ff */
[----:B------:R-:W-:Y:S01]  /*85d0*/  IMAD R2, R2, UR4, RZ ;  /* 0x0000000402027c24 */ /* 0x000fe2000f8e02ff */
[----:B------:R-:W-:Y:S01]  /*85e0*/  IADD3.X R7, R17, R7, R14, P0, !PT ;  /* 0x0000000711077210 */ /* 0x000fe200007fe40e */
[----:B------:R-:W-:-:S02]  /*85f0*/  IMAD R11, R8, R11, R5 ;  /* 0x0000000b080b7224 */ /* 0x000fc400078e0205 */
        /* <DEDUP_REMOVED lines=23> */
[----:B------:R-:W-:Y:S01]  /*8770*/  SHFL.IDX PT, R14, R16, 0x1, 0x1c1f ;  /* 0x003c1f00100e7f89 */ /* 0x000fe200000e0000 */
[----:B------:R-:W-:Y:S01]  /*8780*/  LEA R2, P1, R12, UR8, 0x2 ;  /* 0x000000080c027c11 */ /* 0x000fe2000f8210ff */
        /* <DEDUP_REMOVED lines=19> */
[----:B------:R-:W-:-:S05]  /*88c0*/  IMAD.IADD R0, R0, 0x1, -R17 ;  /* 0x0000000100007824 */ /* 0x000fca00078e0a11 */
[----:B------:R-:W-:Y:S01]  /*88d0*/  SHF.L.U32 R0, R0, 0x1, RZ ;  /* 0x0000000100007819 */ /* 0x000fe200000006ff */
[----:B0-----:R3:W-:Y:S04]  /*88e0*/  @!P1 ST.E desc[UR36][R12.64], R4 ;  /* 0x000000040c009985 */ /* 0x0017e8000c101924 */
        /* <DEDUP_REMOVED lines=25> */
[--C-:B-1--4-:R-:W-:Y:S01]  /*8a80*/  @!P2 IMAD.WIDE R10, R0, 0x4, R6.reuse ;  /* 0x00000004000aa825 */ /* 0x112fe200078e0206 */
        /* <DEDUP_REMOVED lines=15> */
[----:B------:R-:W-:Y:S02]  /*8b80*/  ISETP.GE.AND P5, PT, R21, UR4, PT ;  /* 0x0000000415007c0c */ /* 0x000fe4000bfa6270 */
[----:B0-----:R-:W-:Y:S02]  /*8b90*/  @!P0 LOP3.LUT R11, R18, 0xfffffffe, RZ, 0xc0, !PT ;  /* 0xfffffffe120b8812 */ /* 0x001fe400078ec0ff */
        /* <DEDUP_REMOVED lines=12> */
[C---:B------:R-:W-:Y:S01]  /*8c60*/  VIADD R4, R0.reuse, 0x70 ;  /* 0x0000007000047836 */ /* 0x040fe20000000000 */
[----:B------:R-:W-:Y:S01]  /*8c70*/  @!P5 LOP3.LUT R21, R21, 0xfffffffe, RZ, 0xc0, !PT ;  /* 0xfffffffe1515d812 */ /* 0x000fe200078ec0ff */
[----:B------:R-:W-:Y:S01]  /*8c80*/  VIADD R20, R0, 0x78 ;  /* 0x0000007800147836 */ /* 0x000fe20000000000 */
[----:B------:R-:W-:Y:S01]  /*8c90*/  @!P6 LOP3.LUT R19, R22, 0xfffffffe, RZ, 0xc0, !PT ;  /* 0xfffffffe1613e812 */ /* 0x000fe200078ec0ff */
[C---:B------:R-:W-:Y:S01]  /*8ca0*/  VIADD R22, R0.reuse, 0x88 ;  /* 0x0000008800167836 */ /* 0x040fe20000000000 */
[----:B------:R-:W-:-:S02]  /*8cb0*/  IADD3 R24, R0, 0x60, RZ ;  /* 0x0000006000187810 */ /* 0x000fc40007ffe0ff */
        /* <DEDUP_REMOVED lines=13> */
[----:B------:R-:W-:Y:S01]  /*8d90*/  @!P6 IMAD.WIDE R18, R19, 0x4, R6 ;  /* 0x000000041312e825 */ /* 0x000fe200078e0206 */
[----:B------:R-:W-:Y:S02]  /*8da0*/  ISETP.GE.AND P5, PT, R20, UR4, PT ;  /* 0x0000000414007c0c */ /* 0x000fe4000bfa6270 */
[----:B------:R-:W-:Y:S02]  /*8db0*/  ISETP.GE.AND P2, PT, R3, UR4, PT ;  /* 0x0000000403007c0c */ /* 0x000fe4000bf46270 */
[----:B------:R4:W-:Y:S01]  /*8dc0*/  @!P6 ST.E.64 desc[UR36][R18.64], R64 ;  /* 0x000000401200e985 */ /* 0x0009e2000c101b24 */
[----:B------:R-:W-:Y:S02]  /*8dd0*/  ISETP.GE.AND P6, PT, R4, UR4, PT ;  /* 0x0000000404007c0c */ /* 0x000fe4000bfc6270 */
[----:B------:R-:W-:-:S02]  /*8de0*/  ISETP.GE.AND P4, PT, R21, UR4, PT ;  /* 0x0000000415007c0c */ /* 0x000fc4000bf86270 */
[----:B------:R-:W-:Y:S02]  /*8df0*/  @!P1 LEA.HI R23, R23, R23, RZ, 0x1 ;  /* 0x0000001717179211 */ /* 0x000fe400078f08ff */
        /* <DEDUP_REMOVED lines=12> */
[----:B------:R-:W-:Y:S02]  /*8ec0*/  @!P2 LOP3.LUT R3, R3, 0xfffffffe, RZ, 0xc0, !PT ;  /* 0xfffffffe0303a812 */ /* 0x000fe400078ec0ff */
[----:B------:R-:W-:Y:S01]  /*8ed0*/  @!P3 LEA.HI R22, R22, R22, RZ, 0x1 ;  /* 0x000000161616b211 */ /* 0x000fe200078f08ff */
[----:B------:R1:W-:Y:S01]  /*8ee0*/  @!P0 ST.E.64 desc[UR36][R12.64], R72 ;  /* 0x000000480c008985 */ /* 0x0003e2000c101b24 */
[----:B--2---:R-:W-:Y:S01]  /*8ef0*/  @!P6 LOP3.LUT R15, R4, 0xfffffffe, RZ, 0xc0, !PT ;  /* 0xfffffffe040fe812 */ /* 0x004fe200078ec0ff */
[----:B------:R-:W-:Y:S01]  /*8f00*/  VIADD R4, R0, 0xa8 ;  /* 0x000000a800047836 */ /* 0x000fe20000000000 */
        /* <DEDUP_REMOVED lines=26> */
[----:B------:R-:W-:Y:S02]  /*90b0*/  @!P2 LEA.HI R3, R3, R3, RZ, 0x1 ;  /* 0x000000030303a211 */ /* 0x000fe400078f08ff */
[----:B0-----:R-:W-:Y:S02]  /*90c0*/  @!P0 LOP3.LUT R11, R23, 0xfffffffe, RZ, 0xc0, !PT ;  /* 0xfffffffe170b8812 */ /* 0x001fe400078ec0ff */
[----:B-1----:R-:W-:-:S02]  /*90d0*/  @!P1 LOP3.LUT R13, R24, 0xfffffffe, RZ, 0xc0, !PT ;  /* 0xfffffffe180d9812 */ /* 0x002fc400078ec0ff */
        /* <DEDUP_REMOVED lines=22> */
[----:B------:R-:W-:Y:S01]  /*9240*/  @!P6 IMAD.WIDE R18, R3, 0x4, R6 ;  /* 0x000000040312e825 */ /* 0x000fe200078e0206 */
[----:B------:R1:W-:Y:S03]  /*9250*/  @!P4 ST.E.64 desc[UR36][R12.64], R112 ;  /* 0x000000700c00c985 */ /* 0x0003e6000c101b24 */
[----:B------:R-:W-:Y:S01]  /*9260*/  @!P1 LEA.HI R4, R4, R4, RZ, 0x1 ;  /* 0x0000000404049211 */ /* 0x000fe200078f08ff */
[----:B------:R-:W-:-:S02]  /*9270*/  VIADD R3, R0, 0xc8 ;  /* 0x000000c800037836 */ /* 0x000fc40000000000 */
[----:B------:R-:W-:Y:S01]  /*9280*/  @!P5 IMAD.WIDE R16, R21, 0x4, R6 ;  /* 0x000000041510d825 */ /* 0x000fe200078e0206 */
[C---:B------:R-:W-:Y:S02]  /*9290*/  IADD3 R21, R0.reuse, 0xe0, RZ ;  /* 0x000000e000157810 */ /* 0x040fe40007ffe0ff */
[----:B------:R-:W-:Y:S01]  /*92a0*/  ISETP.GE.AND P0, PT, R3, UR4, PT ;  /* 0x0000000403007c0c */ /* 0x000fe2000bf06270 */
[C---:B--2---:R-:W-:Y:S01]  /*92b0*/  VIADD R14, R0.reuse, 0xe8 ;  /* 0x000000e8000e7836 */ /* 0x044fe20000000000 */
[----:B------:R2:W-:Y:S01]  /*92c0*/  @!P5 ST.E.64 desc[UR36][R16.64], R116 ;  /* 0x000000741000d985 */ /* 0x0005e2000c101b24 */
[C---:B------:R-:W-:Y:S01]  /*92d0*/  VIADD R15, R0.reuse, 0xf0 ;  /* 0x000000f0000f7836 */ /* 0x040fe20000000000 */
[----:B------:R-:W-:Y:S01]  /*92e0*/  ISETP.GE.AND P3, PT, R21, UR4, PT ;  /* 0x0000000415007c0c */ /* 0x000fe2000bf66270 */
[----:B0-----:R-:W-:Y:S01]  /*92f0*/  VIADD R11, R0, 0xf8 ;  /* 0x000000f8000b7836 */ /* 0x001fe20000000000 */
[----:B------:R0:W-:Y:S01]  /*9300*/  @!P6 ST.E.64 desc[UR36][R18.64], R120 ;  /* 0x000000781200e985 */ /* 0x0001e2000c101b24 */
[----:B------:R-:W-:-:S02]  /*9310*/  ISETP.GE.AND P4, PT, R14, UR4, PT ;  /* 0x000000040e007c0c */ /* 0x000fc4000bf86270 */
[----:B------:R-:W-:Y:S02]  /*9320*/  ISETP.GE.AND P5, PT, R15, UR4, PT ;  /* 0x000000040f007c0c */ /* 0x000fe4000bfa6270 */
[----:B------:R-:W-:Y:S02]  /*9330*/  ISETP.GE.AND P6, PT, R11, UR4, PT ;  /* 0x000000040b007c0c */ /* 0x000fe4000bfc6270 */
[----:B------:R-:W-:Y:S02]  /*9340*/  @!P0 LEA.HI R3, R3, R3, RZ, 0x1 ;  /* 0x0000000303038211 */ /* 0x000fe400078f08ff */
[----:B------:R-:W-:Y:S02]  /*9350*/  @!P2 LEA.HI R20, R20, R20, RZ, 0x1 ;  /* 0x000000141414a211 */ /* 0x000fe400078f08ff */
[----:B------:R-:W-:Y:S02]  /*9360*/  @!P3 LEA.HI R21, R21, R21, RZ, 0x1 ;  /* 0x000000151515b211 */ /* 0x000fe400078f08ff */
[----:B------:R-:W-:-:S02]  /*9370*/  @!P0 LOP3.LUT R3, R3, 0xfffffffe, RZ, 0xc0, !PT ;  /* 0xfffffffe03038812 */ /* 0x000fc400078ec0ff */
[----:B------:R-:W-:Y:S02]  /*9380*/  @!P4 LEA.HI R14, R14, R14, RZ, 0x1 ;  /* 0x0000000e0e0ec211 */ /* 0x000fe400078f08ff */
[----:B------:R-:W-:Y:S02]  /*9390*/  @!P5 LEA.HI R10, R15, R15, RZ, 0x1 ;  /* 0x0000000f0f0ad211 */ /* 0x000fe400078f08ff */
[----:B------:R-:W-:Y:S02]  /*93a0*/  @!P6 LEA.HI R11, R11, R11, RZ, 0x1 ;  /* 0x0000000b0b0be211 */ /* 0x000fe400078f08ff */
[----:B-1----:R-:W-:Y:S02]  /*93b0*/  @!P1 LOP3.LUT R13, R4, 0xfffffffe, RZ, 0xc0, !PT ;  /* 0xfffffffe040d9812 */ /* 0x002fe400078ec0ff */
[----:B------:R-:W-:Y:S02]  /*93c0*/  @!P2 LOP3.LUT R15, R20, 0xfffffffe, RZ, 0xc0, !PT ;  /* 0xfffffffe140fa812 */ /* 0x000fe400078ec0ff */
[----:B--2---:R-:W-:Y:S01]  /*93d0*/  @!P3 LOP3.LUT R17, R21, 0xfffffffe, RZ, 0xc0, !PT ;  /* 0xfffffffe1511b812 */ /* 0x004fe200078ec0ff */
[----:B------:R-:W-:Y:S01]  /*93e0*/  @!P1 IMAD.WIDE R12, R13, 0x4, R6 ;  /* 0x000000040d0c9825 */ /* 0x000fe200078e0206 */
[----:B0-----:R-:W-:-:S02]  /*93f0*/  @!P4 LOP3.LUT R19, R14, 0xfffffffe, RZ, 0xc0, !PT ;  /* 0xfffffffe0e13c812 */ /* 0x001fc400078ec0ff */
[----:B------:R-:W-:Y:S01]  /*9400*/  @!P5 LOP3.LUT R21, R10, 0xfffffffe, RZ, 0xc0, !PT ;  /* 0xfffffffe0a15d812 */ /* 0x000fe200078ec0ff */
[----:B------:R-:W-:Y:S01]  /*9410*/  @!P2 IMAD.WIDE R14, R15, 0x4, R6 ;  /* 0x000000040f0ea825 */ /* 0x000fe200078e0206 */
[----:B------:R-:W-:-:S03]  /*9420*/  @!P6 LOP3.LUT R23, R11, 0xfffffffe, RZ, 0xc0, !PT ;  /* 0xfffffffe0b17e812 */ /* 0x000fc600078ec0ff */
        /* <DEDUP_REMOVED lines=12> */
.L_x_13628:
[----:B------:R-:W-:Y:S05]  /*94f0*/  BSYNC B0 ;  /* 0x0000000000007941 */ /* 0x000fea0003800000 */
.L_x_13627:
[----:B------:R-:W-:Y:S01]  /*9500*/  ISETP.GE.AND P0, PT, R9, R8, PT ;  /* 0x000000080900720c */ /* 0x000fe20003f06270 */
[----:B---3--:R2:W3:Y:S04]  /*9510*/  SHFL.IDX PT, R3, R5, 0x1, 0x1c1f ;  /* 0x003c1f0005037f89 */ /* 0x0084e800000e0000 */
[----:B------:R-:W0:Y:S08]  /*9520*/  SHFL.IDX PT, R2, R2, 0x1, 0x1c1f ;  /* 0x003c1f0002027f89 */ /* 0x000e3000000e0000 */
[----:B--2---:R-:W-:Y:S05]  /*9530*/  @P0 BRA `(.L_x_13587) ;  /* 0x0000004400f40947 */ /* 0x004fea0003800000 */
[C---:B------:R-:W-:Y:S01]  /*9540*/  IADD3 R4, R0.reuse, 0x8, RZ ;  /* 0x0000000800047810 */ /* 0x040fe20007ffe0ff */
[C---:B------:R-:W-:Y:S01]  /*9550*/  VIADD R5, R0.reuse, 0x10 ;  /* 0x0000001000057836 */ /* 0x040fe20000000000 */
[----:B------:R-:W-:Y:S01]  /*9560*/  ULDC UR4, c[0x0][0xac8] ;  /* 0x0002b20000047ab9 */ /* 0x000fe20000000800 */
[----:B0-----:R-:W-:Y:S01]  /*9570*/  VIADD R10, R0, 0x18 ;  /* 0x00000018000a7836 */ /* 0x001fe20000000000 */
[----:B------:R-:W-:Y:S01]  /*9580*/  ISETP.GE.AND P1, PT, R4, UR4, PT ;  /* 0x0000000404007c0c */ /* 0x000fe2000bf26270 */
[C---:B------:R-:W-:Y:S01]  /*9590*/  VIADD R11, R0.reuse, 0x20 ;  /* 0x00000020000b7836 */ /* 0x040fe20000000000 */
[----:B------:R-:W-:Y:S01]  /*95a0*/  ISETP.GE.AND P2, PT, R5, UR4, PT ;  /* 0x0000000405007c0c */ /* 0x000fe2000bf46270 */
[C---:B------:R-:W-:Y:S01]  /*95b0*/  VIADD R13, R0.reuse, 0x30 ;  /* 0x00000030000d7836 */ /* 0x040fe20000000000 */
        /* <DEDUP_REMOVED lines=9> */
[----:B------:R-:W-:Y:S01]  /*9650*/  VIADD R20, R0, 0x80 ;  /* 0x0000008000147836 */ /* 0x000fe20000000000 */
[----:B------:R-:W-:-:S02]  /*9660*/  @!P1 LEA.HI R4, R4, R4, RZ, 0x1 ;  /* 0x0000000404049211 */ /* 0x000fc400078f08ff */
[----:B------:R-:W-:Y:S02]  /*9670*/  @!P2 LEA.HI R5, R5, R5, RZ, 0x1 ;  /* 0x000000050505a211 */ /* 0x000fe400078f08ff */
[----:B-1----:R-:W-:Y:S02]  /*9680*/  @!P1 LOP3.LUT R7, R4, 0xfffffffe, RZ, 0xc0, !PT ;  /* 0xfffffffe04079812 */ /* 0x002fe400078ec0ff */
[----:B------:R-:W-:Y:S01]  /*9690*/  @!P2 LOP3.LUT R9, R5, 0xfffffffe, RZ, 0xc0, !PT ;  /* 0xfffffffe0509a812 */ /* 0x000fe200078ec0ff */
[--C-:B---3--:R-:W-:Y:S01]  /*96a0*/  @!P0 IMAD.WIDE R4, R0, 0x4, R2.reuse ;  /* 0x0000000400048825 */ /* 0x108fe200078e0202 */
[----:B------:R-:W-:Y:S02]  /*96b0*/  ISETP.GE.AND P3, PT, R15, UR4, PT ;  /* 0x000000040f007c0c */ /* 0x000fe4000bf66270 */
[----:B------:R-:W-:Y:S01]  /*96c0*/  ISETP.GE.AND P4, PT, R16, UR4, PT ;  /* 0x0000000410007c0c */ /* 0x000fe2000bf86270 */
[----:B----4-:R-:W-:Y:S01]  /*96d0*/  @!P1 IMAD.WIDE R6, R7, 0x4, R2 ;  /* 0x0000000407069825 */ /* 0x010fe200078e0202 */
        /* <DEDUP_REMOVED lines=72> */
[----:B------:R-:W-:Y:S01]  /*9b60*/  @!P4 ST.E.64 desc[UR36][R4.64], R74 ;  /* 0x0000004a0400c985 */ /* 0x000fe2000c101b24 */
        /* <DEDUP_REMOVED lines=18> */
[----:B------:R-:W-:Y:S01]  /*9c90*/  @!P6 LOP3.LUT R5, R18, 0xfffffffe, RZ, 0xc0, !PT ;  /* 0xfffffffe1205e812 */ /* 0x000fe200078ec0ff */
[----:B------:R-:W-:Y:S01]  /*9ca0*/  VIADD R18, R0, 0xc0 ;  /* 0x000000c000127836 */ /* 0x000fe20000000000 */
[----:B------:R-:W-:Y:S01]  /*9cb0*/  @!P3 LEA.HI R16, R16, R16, RZ, 0x1 ;  /* 0x000000101010b211 */ /* 0x000fe200078f08ff */
[--C-:B------:R-:W-:Y:S01]  /*9cc0*/  @!P5 IMAD.WIDE R6, R7, 0x4, R2.reuse ;  /* 0x000000040706d825 */ /* 0x100fe200078e0202 */
[----:B------:R-:W-:Y:S02]  /*9cd0*/  @!P0 LEA.HI R14, R14, R14, RZ, 0x1 ;  /* 0x0000000e0e0e8211 */ /* 0x000fe400078f08ff */
[----:B------:R-:W-:Y:S01]  /*9ce0*/  @!P4 LEA.HI R15, R15, R15, RZ, 0x1 ;  /* 0x0000000f0f0fc211 */ /* 0x000fe200078f08ff */
[----:B------:R-:W-:Y:S01]  /*9cf0*/  @!P6 IMAD.WIDE R4, R5, 0x4, R2 ;  /* 0x000000040504e825 */ /* 0x000fe200078e0202 */
[----:B------:R-:W-:-:S02]  /*9d00*/  @!P2 LEA.HI R17, R17, R17, RZ, 0x1 ;  /* 0x000000111111a211 */ /* 0x000fc400078f08ff */
[----:B------:R-:W-:Y:S02]  /*9d10*/  @!P1 LEA.HI R20, R20, R20, RZ, 0x1 ;  /* 0x0000001414149211 */ /* 0x000fe400078f08ff */
[----:B-1----:R-:W-:Y:S01]  /*9d20*/  @!P0 LOP3.LUT R9, R14, 0xfffffffe, RZ, 0xc0, !PT ;  /* 0xfffffffe0e098812 */ /* 0x002fe200078ec0ff */
[----:B------:R0:W-:Y:S01]  /*9d30*/  @!P6 ST.E.64 desc[UR36][R4.64], R94 ;  /* 0x0000005e0400e985 */ /* 0x0001e2000c101b24 */
[----:B------:R-:W-:Y:S01]  /*9d40*/  @!P4 LOP3.LUT R15, R15, 0xfffffffe, RZ, 0xc0, !PT ;  /* 0xfffffffe0f0fc812 */ /* 0x000fe200078ec0ff */
[----:B------:R-:W-:Y:S01]  /*9d50*/  VIADD R14, R0, 0xd0 ;  /* 0x000000d0000e7836 */ /* 0x000fe20000000000 */
[----:B--2---:R-:W-:Y:S01]  /*9d60*/  @!P3 LOP3.LUT R11, R16, 0xfffffffe, RZ, 0xc0, !PT ;  /* 0xfffffffe100bb812 */ /* 0x004fe200078ec0ff */
[----:B------:R1:W-:Y:S01]  /*9d70*/  @!P5 ST.E.64 desc[UR36][R6.64], R98 ;  /* 0x000000620600d985 */ /* 0x0003e2000c101b24 */
[----:B------:R-:W-:Y:S01]  /*9d80*/  @!P2 LOP3.LUT R17, R17, 0xfffffffe, RZ, 0xc0, !PT ;  /* 0xfffffffe1111a812 */ /* 0x000fe200078ec0ff */
[----:B------:R-:W-:Y:S01]  /*9d90*/  VIADD R16, R0, 0xe0 ;  /* 0x000000e000107836 */ /* 0x000fe20000000000 */
[----:B---3--:R-:W-:Y:S01]  /*9da0*/  @!P1 LOP3.LUT R13, R20, 0xfffffffe, RZ, 0xc0, !PT ;  /* 0xfffffffe140d9812 */ /* 0x008fe200078ec0ff */
[C---:B------:R-:W-:Y:S01]  /*9db0*/  VIADD R20, R0.reuse, 0xf0 ;  /* 0x000000f000147836 */ /* 0x040fe20000000000 */
[----:B------:R-:W-:-:S02]  /*9dc0*/  IADD3 R19, R0, 0xc8, RZ ;  /* 0x000000c800137810 */ /* 0x000fc40007ffe0ff */
[----:B------:R-:W-:Y:S01]  /*9dd0*/  ISETP.GE.AND P5, PT, R18, UR4, PT ;  /* 0x0000000412007c0c */ /* 0x000fe2000bfa6270 */
[----:B------:R-:W-:Y:S01]  /*9de0*/  @!P1 IMAD.WIDE R12, R13, 0x4, R2 ;  /* 0x000000040d0c9825 */ /* 0x000fe200078e0202 */
[----:B------:R-:W-:-:S03]  /*9df0*/  ISETP.GE.AND P6, PT, R19, UR4, PT ;  /* 0x0000000413007c0c */ /* 0x000fc6000bfc6270 */
        /* <DEDUP_REMOVED lines=12> */
[----:B------:R-:W-:Y:S01]  /*9ec0*/  ISETP.GE.AND P2, PT, R16, UR4, PT ;  /* 0x0000000410007c0c */ /* 0x000fe2000bf46270 */
[----:B------:R-:W-:Y:S01]  /*9ed0*/  VIADD R0, R0, 0xf8 ;  /* 0x000000f800007836 */ /* 0x000fe20000000000 */
[----:B------:R-:W-:Y:S01]  /*9ee0*/  ISETP.GE.AND P3, PT, R17, UR4, PT ;  /* 0x0000000411007c0c */ /* 0x000fe2000bf66270 */
[----:B------:R4:W-:Y:S01]  /*9ef0*/  @!P1 ST.E.64 desc[UR36][R12.64], R118 ;  /* 0x000000760c009985 */ /* 0x0009e2000c101b24 */
[----:B------:R-:W-:Y:S02]  /*9f00*/  ISETP.GE.AND P1, PT, R15, UR4, PT ;  /* 0x000000040f007c0c */ /* 0x000fe4000bf26270 */
[----:B------:R-:W-:Y:S02]  /*9f10*/  @!P5 LEA.HI R18, R18, R18, RZ, 0x1 ;  /* 0x000000121212d211 */ /* 0x000fe400078f08ff */
[----:B------:R-:W-:-:S02]  /*9f20*/  @!P6 LEA.HI R19, R19, R19, RZ, 0x1 ;  /* 0x000000131313e211 */ /* 0x000fc400078f08ff */
        /* <DEDUP_REMOVED lines=33> */
.L_x_13626:
        /* <DEDUP_REMOVED lines=22> */
[----:B------:R-:W-:Y:S01]  /*a2a0*/  MOV R3, UR5 ;  /* 0x0000000500037c02 */ /* 0x000fe20008000f00 */
[----:B------:R-:W-:Y:S01]  /*a2b0*/  IMAD.U32 R2, RZ, RZ, UR4 ;  /* 0x00000004ff027e24 */ /* 0x000fe2000f8e00ff */
[----:B------:R-:W2:Y:S01]  /*a2c0*/  @P0 LDC R7, c[0x0][0xbec] ;  /* 0x0002fb00ff070b82 */ /* 0x000ea20000000800 */
[----:B------:R-:W-:Y:S01]  /*a2d0*/  ULDC.64 UR4, c[0x0][0xbe0] ;  /* 0x0002f80000047ab9 */ /* 0x000fe20000000a00 */
[----:B------:R-:W-:-:S06]  /*a2e0*/  IMAD.U32 R3, RZ, RZ, UR6 ;  /* 0x00000006ff037e24 */ /* 0x000fcc000f8e00ff */
[----:B------:R-:W3:Y:S01]  /*a2f0*/  @P0 LDC R9, c[0x0][0xbf0] ;  /* 0x0002fc00ff090b82 */ /* 0x000ee20000000800 */
[----:B0-----:R-:W-:-:S07]  /*a300*/  USHF.R.S32.HI UR8, URZ, 0x1f, UR7 ;  /* 0x0000001f3f087899 */ /* 0x001fce0008011407 */
[----:B------:R-:W0:Y:S01]  /*a310*/  S2UR UR10, SR_CTAID.Y ;  /* 0x00000000000a79c3 */ /* 0x000e220000002600 */
[C---:B-1----:R-:W-:Y:S02]  /*a320*/  IMAD R12, R10.reuse, UR8, RZ ;  /* 0x000000080a0c7c24 */ /* 0x042fe4000f8e02ff */
[----:B------:R-:W-:-:S04]  /*a330*/  IMAD.WIDE.U32 R2, R10, UR7, R2 ;  /* 0x000000070a027c25 */ /* 0x000fc8000f8e0002 */
[----:B------:R-:W-:Y:S01]  /*a340*/  IMAD R11, R11, UR7, R12 ;  /* 0x000000070b0b7c24 */ /* 0x000fe2000f8e020c */
[----:B------:R-:W0:Y:S01]  /*a350*/  LDC R8, c[0x0][0xc50] ;  /* 0x00031400ff087b82 */ /* 0x000e220000000800 */
[----:B--2---:R-:W-:-:S03]  /*a360*/  @P0 IMAD.HI.U32 R4, R0, R7, RZ ;  /* 0x0000000700040227 */ /* 0x004fc600078e00ff */
[----:B------:R-:W-:Y:S01]  /*a370*/  IADD3 R3, R11, R3, RZ ;  /* 0x000000030b037210 */ /* 0x000fe20007ffe0ff */
[----:B------:R-:W-:Y:S01]  /*a380*/  IMAD R7, RZ, RZ, -UR38 ;  /* 0x80000026ff077e24 */ /* 0x000fe2000f8e02ff */
[----:B---3--:R-:W-:-:S03]  /*a390*/  @P0 SHF.R.U32.HI R5, RZ, R9, R4 ;  /* 0x00000009ff050219 */ /* 0x008fc60000011604 */
[----:B0-----:R-:W-:Y:S02]  /*a3a0*/  IMAD R9, R8, R7, UR10 ;  /* 0x0000000a08097e24 */ /* 0x001fe4000f8e0207 */
        /* <DEDUP_REMOVED lines=21> */
.L_x_13585:
        /* <DEDUP_REMOVED lines=18> */
.L_x_13629:
[----:B------:R-:W-:Y:S01]  /*a620*/  ULDC UR44, c[0x0][0xc50] ;  /* 0x00031400002c7ab9 */ /* 0x000fe20000000800 */
[----:B------:R-:W-:Y:S01]  /*a630*/  UMOV UR40, UR6 ;  /* 0x0000000600287c82 */ /* 0x000fe20008000000 */
[----:B------:R-:W-:-:S11]  /*a640*/  UISETP.NE.AND UP0, UPT, UR44, 0x1, UPT ;  /* 0x000000012c00788c */ /* 0x000fd6000bf05270 */
[----:B------:R-:W-:Y:S01]  /*a650*/  @UP0 ULDC UR4, c[0x0][0xc54] ;  /* 0x0003150000040ab9 */ /* 0x000fe20000000800 */
[----:B------:R-:W-:Y:S01]  /*a660*/  @UP0 ULDC UR7, c[0x0][0xc58] ;  /* 0x0003160000070ab9 */ /* 0x000fe20000000800 */
[----:B------:R-:W-:-:S04]  /*a670*/  UIMAD.WIDE.U32 UR4, UR6, UR4, URZ ;  /* 0x00000004060472a5 */ /* 0x000fc8000f8e003f */
[----:B------:R-:W-:-:S12]  /*a680*/  @UP0 USHF.R.U32.HI UR40, URZ, UR7, UR5 ;  /* 0x000000073f280299 */ /* 0x000fd80008011605 */
.L_x_13630:
        /* <DEDUP_REMOVED lines=25> */
[----:B------:R-:W-:Y:S01]  /*a820*/  @UP1 ULDC UR7, c[0x0][0x450] ;  /* 0x0001140000071ab9 */ /* 0x000fe20000000800 */
[----:B------:R-:W-:Y:S02]  /*a830*/  UIADD3 UR8, UR41, 0x60, -UR8 ;  /* 0x0000006029087890 */ /* 0x000fe4000fffe808 */
[----:B------:R-:W-:-:S04]  /*a840*/  @UP1 USHF.R.U32.HI UR6, URZ, UR7, UR5 ;  /* 0x000000073f061299 */ /* 0x000fc80008011605 */
[----:B------:R-:W0:Y:S01]  /*a850*/  @P0 LDC.64 R4, c[0x0][0xa28] ;  /* 0x00028a00ff040b82 */ /* 0x000e220000000a00 */
[----:B------:R-:W-:Y:S02]  /*a860*/  UIADD3 UR4, UR41, 0x5f, URZ ;  /* 0x0000005f29047890 */ /* 0x000fe4000fffe03f */
[----:B------:R-:W-:Y:S02]  /*a870*/  UIADD3 UR6, UR8, UR6, URZ ;  /* 0x0000000608067290 */ /* 0x000fe4000fffe03f */
[----:B------:R-:W-:Y:S02]  /*a880*/  UIMAD.WIDE UR4, UR4, 0x2aaaaaab, URZ ;  /* 0x2aaaaaab040478a5 */ /* 0x000fe4000f8e023f */
[----:B------:R-:W-:Y:S02]  /*a890*/  UIMAD.WIDE UR6, UR6, 0x2aaaaaab, URZ ;  /* 0x2aaaaaab060678a5 */ /* 0x000fe4000f8e023f */
[----:B------:R-:W-:Y:S02]  /*a8a0*/  USHF.R.U32.HI UR42, URZ, 0x1f, UR5 ;  /* 0x0000001f3f2a7899 */ /* 0x000fe40008011605 */
[----:B------:R-:W-:-:S02]  /*a8b0*/  USHF.R.U32.HI UR43, URZ, 0x1f, UR7 ;  /* 0x0000001f3f2b7899 */ /* 0x000fc40008011607 */
[----:B------:R-:W-:Y:S02]  /*a8c0*/  ULEA.HI.SX32 UR42, UR5, UR42, 0x1c ;  /* 0x0000002a052a7291 */ /* 0x000fe4000f8fe23f */
[----:B------:R-:W-:-:S04]  /*a8d0*/  ULEA.HI.SX32 UR43, UR7, UR43, 0x1c ;  /* 0x0000002b072b7291 */ /* 0x000fc8000f8fe23f */
[----:B------:R-:W-:-:S04]  /*a8e0*/  UISETP.LT.AND UP0, UPT, UR42, UR43, UPT ;  /* 0x0000002b2a00728c */ /* 0x000fc8000bf01270 */
[----:B------:R-:W-:Y:S01]  /*a8f0*/  USEL UR11, UR42, UR43, UP0 ;  /* 0x0000002b2a0b7287 */ /* 0x000fe20008000000 */
[----:B0-----:R-:W-:Y:S01]  /*a900*/  @P0 IMAD.WIDE R4, R33, 0x4, R4 ;  /* 0x0000000421040825 */ /* 0x001fe200078e0204 */
[----:B------:R-:W-:Y:S02]  /*a910*/  UP2UR UR47, UPR, URZ, 0x2 ;  /* 0x000000023f2f7883 */ /* 0x000fe40008000000 */
[----:B------:R-:W-:Y:S02]  /*a920*/  UISETP.GE.AND UP1, UPT, UR11, 0x1, UPT ;  /* 0x000000010b00788c */ /* 0x000fe4000bf26270 */
[----:B------:R-:W-:Y:S01]  /*a930*/  USHF.R.U32.HI UR9, URZ, 0x10, UR44 ;  /* 0x000000103f097899 */ /* 0x000fe2000801162c */
[----:B------:R0:W5:Y:S01]  /*a940*/  @P0 LDG.E R32, desc[UR36][R4.64] ;  /* 0x0000002404200981 */ /* 0x000162000c1e1900 */
        /* <DEDUP_REMOVED lines=36> */
.L_x_13632:
[----:B------:R-:W-:Y:S02]  /*ab90*/  UIMAD UR48, UR44, UR38, URZ ;  /* 0x000000262c3072a4 */ /* 0x000fe4000f8e023f */
[----:B------:R-:W-:Y:S01]  /*aba0*/  IMAD.U32 R0, RZ, RZ, UR38 ;  /* 0x00000026ff007e24 */ /* 0x000fe2000f8e00ff */
[----:B------:R-:W-:Y:S01]  /*abb0*/  MOV R8, 0x1 ;  /* 0x0000000100087802 */ /* 0x000fe20000000f00 */
[----:B------:R-:W-:Y:S02]  /*abc0*/  IMAD.MOV.U32 R21, RZ, RZ, RZ ;  /* 0x000000ffff157224 */ /* 0x000fe400078e00ff */
        /* <DEDUP_REMOVED lines=27> */
.L_x_13633:
        /* <DEDUP_REMOVED lines=19> */
[----:B-1---5:R-:W-:Y:S05]  /*aeb0*/  CALL.ABS.NOINC R14 ;  /* 0x000000000e007343 */ /* 0x022fea0003c00000 */
.L_x_13635:
[----:B------:R0:W1:Y:S01]  /*aec0*/  LDC.64 R14, c[0x4][R17] ;  /* 0x01000000110e7b82 */ /* 0x0000620000000a00 */
[----:B------:R-:W-:Y:S01]  /*aed0*/  ULDC.64 UR4, c[0x4][0xf0] ;  /* 0x01003c0000047ab9 */ /* 0x000fe20000000a00 */
[----:B------:R-:W-:Y:S01]  /*aee0*/  ULDC.64 UR6, c[0x4][0xf8] ;  /* 0x01003e0000067ab9 */ /* 0x000fe20000000a00 */
[----:B------:R-:W-:Y:S01]  /*aef0*/  IMAD.U32 R4, RZ, RZ, UR4 ;  /* 0x00000004ff047e24 */ /* 0x000fe2000f8e00ff */
        /* <DEDUP_REMOVED lines=11> */
.L_x_13634:
[----:B------:R-:W0:Y:S01]  /*afb0*/  LDC.64 R4, c[0x0][0x9f8] ;  /* 0x00027e00ff047b82 */ /* 0x000e220000000a00 */
[----:B------:R-:W-:-:S07]  /*afc0*/  MOV R30, R33 ;  /* 0x00000021001e7202 */ /* 0x000fce0000000f00 */
[----:B------:R-:W1:Y:S01]  /*afd0*/  LDC R29, c[0x0][0x430] ;  /* 0x00010c00ff1d7b82 */ /* 0x000e620000000800 */
[C---:B------:R-:W-:Y:S01]  /*afe0*/  IMAD.SHL.U32 R28, R16.reuse, 0x10, RZ ;  /* 0x00000010101c7824 */ /* 0x040fe200078e00ff */
[C---:B------:R-:W-:Y:S01]  /*aff0*/  LOP3.LUT R7, R16.reuse, 0x7f, RZ, 0xc0, !PT ;  /* 0x0000007f10077812 */ /* 0x040fe200078ec0ff */
        /* <DEDUP_REMOVED lines=22> */
[----:B-1----:R-:W-:Y:S01]  /*b160*/  @P1 IMAD.HI.U32 R0, R22, R3, RZ ;  /* 0x0000000316001227 */ /* 0x002fe200078e00ff */
[----:B------:R-:W-:-:S04]  /*b170*/  MOV R3, R22 ;  /* 0x0000001600037202 */ /* 0x000fc80000000f00 */
[----:B0-----:R-:W-:-:S04]  /*b180*/  @P1 SHF.R.U32.HI R3, RZ, R5, R0 ;  /* 0x00000005ff031219 */ /* 0x001fc80000011600 */
[--C-:B------:R-:W-:Y:S01]  /*b190*/  @!P0 SHF.R.S32.HI R5, RZ, 0x1f, R3.reuse ;  /* 0x0000001fff058819 */ /* 0x100fe20000011403 */
[----:B------:R-:W-:Y:S01]  /*b1a0*/  @!P0 IMAD.MOV.U32 R4, RZ, RZ, R3 ;  /* 0x000000ffff048224 */ /* 0x000fe200078e0003 */
[----:B--2---:R-:W-:-:S05]  /*b1b0*/  SHF.R.S32.HI R25, RZ, 0x1f, R30 ;  /* 0x0000001fff197819 */ /* 0x004fca000001141e */
[----:B---3--:R-:W-:-:S04]  /*b1c0*/  @!P0 IMAD R0, R25, R10, RZ ;  /* 0x0000000a19008224 */ /* 0x008fc800078e02ff */
[C---:B------:R-:W-:Y:S02]  /*b1d0*/  @!P0 IMAD R15, R30.reuse, R11, R0 ;  /* 0x0000000b1e0f8224 */ /* 0x040fe400078e0200 */
        /* <DEDUP_REMOVED lines=23> */
.L_x_13677:
[----:B------:R-:W-:Y:S01]  /*b350*/  ULOP3.LUT UR4, UR39, 0x2, URZ, 0xfc, !UPT ;  /* 0x0000000227047892 */ /* 0x000fe2000f8efc3f */
[----:B-----5:R-:W-:Y:S02]  /*b360*/  @!P0 SHF.R.S32.HI R5, RZ, 0x1f, R4 ;  /* 0x0000001fff058819 */ /* 0x020fe40000011404 */
[----:B------:R-:W-:Y:S02]  /*b370*/  CS2R R36, SRZ ;  /* 0x0000000000247805 */ /* 0x000fe4000001ff00 */
[----:B------:R-:W-:Y:S01]  /*b380*/  LOP3.LUT R23, R23, 0xffffffdf, RZ, 0xc0, !PT ;  /* 0xffffffdf17177812 */ /* 0x000fe200078ec0ff */
[----:B------:R-:W-:Y:S01]  /*b390*/  IMAD.MOV R0, RZ, RZ, -R3 ;  /* 0x000000ffff007224 */ /* 0x000fe200078e0a03 */
[----:B------:R-:W-:Y:S01]  /*b3a0*/  @!P0 MOV R36, R4 ;  /* 0x0000000400248202 */ /* 0x000fe20000000f00 */
[----:B------:R-:W-:Y:S01]  /*b3b0*/  IMAD.U32 R34, RZ, RZ, UR4 ;  /* 0x00000004ff227e24 */ /* 0x000fe2000f8e00ff */
[----:B------:R-:W-:Y:S01]  /*b3c0*/  LOP3.LUT R23, R23, 0xffffff7f, RZ, 0xc0, !PT ;  /* 0xffffff7f17177812 */ /* 0x000fe200078ec0ff */
[----:B------:R-:W-:Y:S01]  /*b3d0*/  @!P0 IMAD.MOV.U32 R37, RZ, RZ, R5 ;  /* 0x000000ffff258224 */ /* 0x000fe200078e0005 */
[----:B------:R-:W-:Y:S01]  /*b3e0*/  ISETP.GT.U32.AND P0, PT, R26, 0x5f, PT ;  /* 0x0000005f1a00780c */ /* 0x000fe20003f04070 */
[----:B------:R-:W-:Y:S01]  /*b3f0*/  IMAD R22, R29, R0, R22 ;  /* 0x000000001d167224 */ /* 0x000fe200078e0216 */
[----:B------:R-:W-:-:S02]  /*b400*/  ISETP.NE.AND P1, PT, R34, 0x3, PT ;  /* 0x000000032200780c */ /* 0x000fc40003f25270 */
[----:B------:R-:W-:Y:S02]  /*b410*/  MOV R19, UR40 ;  /* 0x0000002800137c02 */ /* 0x000fe40008000f00 */
[----:B------:R-:W-:Y:S02]  /*b420*/  SEL R18, RZ, 0x1, P2 ;  /* 0x00000001ff127807 */ /* 0x000fe40001000000 */
[----:B------:R-:W-:-:S05]  /*b430*/  SHF.R.S32.HI R19, RZ, 0x1f, R19 ;  /* 0x0000001fff137819 */ /* 0x000fca0000011413 */
[----:B------:R-:W-:-:S04]  /*b440*/  @P0 LOP3.LUT R23, R23, 0x80, RZ, 0xfc, !PT ;  /* 0x0000008017170812 */ /* 0x000fc800078efcff */
[----:B------:R-:W-:Y:S01]  /*b450*/  @P1 LOP3.LUT R23, R23, 0x20, RZ, 0xfc, !PT ;  /* 0x0000002017171812 */ /* 0x000fe200078efcff */
[----:B------:R-:W-:Y:S06]  /*b460*/  @!P1 BRA `(.L_x_13637) ;  /* 0x0000000000049947 */ /* 0x000fec0003800000 */
[----:B------:R-:W-:Y:S01]  /*b470*/  BPT.TRAP 0x1 ;  /* 0x000000040000795c */ /* 0x000fe20000300000 */
.L_x_13637:
[----:B------:R-:W-:-:S05]  /*b480*/  IMAD.MOV.U32 R0, RZ, RZ, 0x1 ;  /* 0x00000001ff007424 */ /* 0x000fca00078e00ff */
[----:B------:R-:W-:-:S04]  /*b490*/  SHF.L.U32 R0, R0, 0x1f, RZ ;  /* 0x0000001f00007819 */ /* 0x000fc800000006ff */
[----:B------:R-:W0:Y:S02]  /*b4a0*/  SYNCS.PHASECHK.TRANS64.TRYWAIT P0, [UR45+0x22840], R0 ;  /* 0x02284000ff0075a7 */ /* 0x000e24000800016d */
[----:B0-----:R-:W-:Y:S05]  /*b4b0*/  @!P0 BRA `(.L_x_13638) ;  /* 0x0000002800e48947 */ /* 0x001fea0003800000 */
.L_x_13678:
        /* <DEDUP_REMOVED lines=21> */
[----:B------:R-:W-:Y:S01]  /*b610*/  LEA R3, P0, R4, UR6, 0x1 ;  /* 0x0000000604037c11 */ /* 0x000fe2000f8008ff */
[----:B------:R-:W-:Y:S02]  /*b620*/  ULDC UR4, c[0x0][0x2f4] ;  /* 0x0000bd0000047ab9 */ /* 0x000fe40000000800 */
[----:B------:R-:W-:Y:S02]  /*b630*/  ISETP.GE.AND P2, PT, R24, UR4, PT ;  /* 0x0000000418007c0c */ /* 0x000fe4000bf46270 */
[----:B------:R-:W-:Y:S01]  /*b640*/  LEA.HI.X R0, R4, UR7, R5, 0x1, P0 ;  /* 0x0000000704007c11 */ /* 0x000fe200080f0c05 */
[----:B------:R-:W-:Y:S01]  /*b650*/  IMAD.MOV.U32 R4, RZ, RZ, -0x60 ;  /* 0xffffffa0ff047424 */ /* 0x000fe200078e00ff */
[----:B------:R-:W-:-:S03]  /*b660*/  LOP3.LUT R5, R6, 0x1c0, RZ, 0xc0, !PT ;  /* 0x000001c006057812 */ /* 0x000fc600078ec0ff */
[----:B------:R-:W-:Y:S01]  /*b670*/  IMAD R4, R9, R4, UR41 ;  /* 0x0000002909047e24 */ /* 0x000fe2000f8e0204 */
[----:B------:R-:W-:-:S04]  /*b680*/  LOP3.LUT R5, R5, 0x38, R6, 0xf8, !PT ;  /* 0x0000003805057812 */ /* 0x000fc800078ef806 */
[----:B------:R-:W-:Y:S01]  /*b690*/  LOP3.LUT R5, R5, 0x38, R16, 0x78, !PT ;  /* 0x0000003805057812 */ /* 0x000fe200078e7810 */
[----:B------:R-:W-:Y:S01]  /*b6a0*/  IMAD.SHL.U32 R16, R7, 0x8, RZ ;  /* 0x0000000807107824 */ /* 0x000fe200078e00ff */
[----:B------:R-:W-:Y:S02]  /*b6b0*/  IADD3 R35, -R27, R4, RZ ;  /* 0x000000041b237210 */ /* 0x000fe40007ffe1ff */
[----:B------:R-:W-:Y:S02]  /*b6c0*/  @P2 LOP3.LUT R23, R23, 0x2, RZ, 0xfc, !PT ;  /* 0x0000000217172812 */ /* 0x000fe400078efcff */
        /* <DEDUP_REMOVED lines=40> */
.L_x_13692:
        /* <DEDUP_REMOVED lines=15> */
.L_x_13640:
        /* <DEDUP_REMOVED lines=23> */
.L_x_13641:
[----:B------:R-:W-:Y:S01]  /*bbb0*/  UISETP.NE.AND UP0, UPT, UR47, URZ, UPT ;  /* 0x0000003f2f00728c */ /* 0x000fe2000bf05270 */
[----:B------:R-:W-:Y:S01]  /*bbc0*/  IMAD.U32 R3, RZ, RZ, UR46 ;  /* 0x0000002eff037e24 */ /* 0x000fe2000f8e00ff */
[----:B------:R-:W-:Y:S01]  /*bbd0*/  R2UR UR6, R19 ;  /* 0x00000000130672ca */ /* 0x000fe200000e0000 */
[----:B------:R-:W-:Y:S01]  /*bbe0*/  ULDC.64 UR8, c[0x0][0x2d8] ;  /* 0x0000b60000087ab9 */ /* 0x000fe20000000a00 */
[----:B------:R-:W-:Y:S01]  /*bbf0*/  SHF.R.S32.HI R8, RZ, 0x1f, R33 ;  /* 0x0000001fff087819 */ /* 0x000fe20000011421 */
[----:B------:R-:W-:Y:S01]  /*bc00*/  IMAD R0, R3, 0x80, R26 ;  /* 0x0000008003007824 */ /* 0x000fe200078e021a */
[----:B------:R-:W-:-:S03]  /*bc10*/  PLOP3.LUT P0, PT, PT, PT, UP0, 0x80, 0x0 ;  /* 0x000000000000781c */ /* 0x000fc60003f0f008 */
        /* <DEDUP_REMOVED lines=15> */
[----:B------:R-:W-:Y:S01]  /*bd10*/  MOV R7, UR6 ;  /* 0x0000000600077c02 */ /* 0x000fe20008000f00 */
[----:B------:R-:W-:Y:S01]  /*bd20*/  IMAD.MOV.U32 R6, RZ, RZ, R4 ;  /* 0x000000ffff067224 */ /* 0x000fe200078e0004 */
[----:B------:R-:W-:Y:S01]  /*bd30*/  ULDC.64 UR4, c[0x0][0x2d0] ;  /* 0x0000b40000047ab9 */ /* 0x000fe20000000a00 */
[----:B------:R-:W-:-:S02]  /*bd40*/  IMAD R11, R33, UR9, R8 ;  /* 0x00000009210b7c24 */ /* 0x000fc4000f8e0208 */
[----:B------:R-:W-:Y:S01]  /*bd50*/  IMAD.WIDE.U32 R4, R33, UR8, R6 ;  /* 0x0000000821047c25 */ /* 0x000fe2000f8e0006 */
[----:B------:R-:W-:-:S04]  /*bd60*/  SHF.R.S32.HI R6, RZ, 0x1f, R9 ;  /* 0x0000001fff067819 */ /* 0x000fc80000011409 */
[----:B------:R-:W-:Y:S01]  /*bd70*/  IADD3 R5, R5, R11, RZ ;  /* 0x0000000b05057210 */ /* 0x000fe20007ffe0ff */
        /* <DEDUP_REMOVED lines=20> */
[----:B------:R-:W-:Y:S01]  /*bec0*/  MOV R0, UR46 ;  /* 0x0000002e00007c02 */ /* 0x000fe20008000f00 */
[----:B------:R-:W-:Y:S02]  /*bed0*/  ULDC UR4, c[0x0][0x288] ;  /* 0x0000a20000047ab9 */ /* 0x000fe40000000800 */
[----:B------:R-:W1:Y:S01]  /*bee0*/  SHFL.IDX PT, R4, R6, RZ, 0x181f ;  /* 0x00181fff06047589 */ /* 0x000e6200000e0000 */
[----:B------:R-:W-:Y:S02]  /*bef0*/  IMAD R3, R3, UR4, RZ ;  /* 0x0000000403037c24 */ /* 0x000fe4000f8e02ff */
[----:B------:R-:W-:Y:S01]  /*bf00*/  IMAD R0, R0, 0x80, R27 ;  /* 0x0000008000007824 */ /* 0x000fe200078e021b */
[----:B------:R-:W-:Y:S04]  /*bf10*/  SHFL.IDX PT, R8, R6, 0x1, 0x181f ;  /* 0x00381f0006087f89 */ /* 0x000fe800000e0000 */
[----:B------:R-:W-:-:S02]  /*bf20*/  ISETP.GE.AND P0, PT, R0, R3, PT ;  /* 0x000000030000720c */ /* 0x000fc40003f06270 */
[----:B------:R-:W-:-:S11]  /*bf30*/  IADD3 R10, R0, 0x10, RZ ;  /* 0x00000010000a7810 */ /* 0x000fd60007ffe0ff */
[----:B0-----:R-:W-:Y:S02]  /*bf40*/  @!P0 LEA R14, P2, R24, R14, 0x1 ;  /* 0x0000000e180e8211 */ /* 0x001fe400078408ff */
[----:B------:R-:W-:-:S03]  /*bf50*/  @!P0 LEA R9, R16, UR45, 0x1 ;  /* 0x0000002d10098c11 */ /* 0x000fc6000f8e08ff */
        /* <DEDUP_REMOVED lines=51> */
.L_x_13709:
[----:B------:R-:W-:-:S04]  /*c290*/  IADD3 R0, R0, 0x70, RZ ;  /* 0x0000007000007810 */ /* 0x000fc80007ffe0ff */
        /* <DEDUP_REMOVED lines=17> */
.L_x_13710:
[----:B------:R-:W-:-:S13]  /*c3b0*/  ISETP.NE.AND P0, PT, R34, 0x3, PT ;  /* 0x000000032200780c */ /* 0x000fda0003f05270 */
[----:B------:R-:W-:Y:S05]  /*c3c0*/  @!P0 BRA `(.L_x_13644) ;  /* 0x0000000000048947 */ /* 0x000fea0003800000 */
[----:B------:R-:W-:Y:S01]  /*c3d0*/  BPT.TRAP 0x1 ;  /* 0x000000040000795c */ /* 0x000fe20000300000 */
.L_x_13644:
[----:B------:R-:W1:Y:S02]  /*c3e0*/  SYNCS.PHASECHK.TRANS64.TRYWAIT P0, [UR45+0x22860], R0 ;  /* 0x02286000ff0075a7 */ /* 0x000e64000800016d */
[----:B-1----:R-:W-:Y:S05]  /*c3f0*/  @!P0 BRA `(.L_x_13645) ;  /* 0x0000002c004c8947 */ /* 0x002fea0003800000 */
.L_x_13711:
        /* <DEDUP_REMOVED lines=67> */
[----:B------:R-:W1:Y:S01]  /*c830*/  SHFL.IDX PT, R14, R3, 0x4, 0x181f ;  /* 0x00981f00030e7f89 */ /* 0x000e6200000e0000 */
[----:B0-----:R-:W-:Y:S02]  /*c840*/  IADD3.X R7, RZ, R0, RZ, P3, !PT ;  /* 0x00000000ff077210 */ /* 0x001fe40001ffe4ff */
        /* <DEDUP_REMOVED lines=31> */
.L_x_13725:
[----:B01----:R-:W-:Y:S02]  /*ca40*/  IADD3 R4, P3, R14, R24, RZ ;  /* 0x000000180e047210 */ /* 0x003fe40007f7e0ff */
        /* <DEDUP_REMOVED lines=19> */
.L_x_13647:
        /* <DEDUP_REMOVED lines=8> */
[----:B------:R-:W-:Y:S01]  /*cc00*/  IADD3 R27, R28, R32, R27 ;  /* 0x000000201c1b7210 */ /* 0x000fe20007ffe01b */
[----:B------:R-:W-:Y:S01]  /*cc10*/  ULOP3.LUT UR5, URZ, UR43, URZ, 0x33, !UPT ;  /* 0x0000002b3f057292 */ /* 0x000fe2000f8e333f */
[----:B------:R-:W-:Y:S01]  /*cc20*/  LOP3.LUT R3, RZ, UR42, RZ, 0x33, !PT ;  /* 0x0000002aff037c12 */ /* 0x000fe2000f8e33ff */
[----:B------:R-:W-:Y:S01]  /*cc30*/  UIMAD UR4, UR4, UR38, URZ ;  /* 0x00000026040472a4 */ /* 0x000fe2000f8e023f */
[----:B------:R-:W-:Y:S01]  /*cc40*/  IADD3 R36, R27, -0x120, RZ ;  /* 0xfffffee01b247810 */ /* 0x000fe20007ffe0ff */
[----:B------:R-:W-:Y:S02]  /*cc50*/  IMAD.MOV.U32 R20, RZ, RZ, 0x1 ;  /* 0x00000001ff147424 */ /* 0x000fe400078e00ff */
[----:B------:R-:W-:Y:S02]  /*cc60*/  IMAD.MOV.U32 R21, RZ, RZ, 0x1 ;  /* 0x00000001ff157424 */ /* 0x000fe400078e00ff */
[----:B------:R-:W-:-:S04]  /*cc70*/  LOP3.LUT R4, RZ, UR4, RZ, 0x33, !PT ;  /* 0x00000004ff047c12 */ /* 0x000fc8000f8e33ff */
[----:B------:R-:W-:-:S04]  /*cc80*/  VIMNMX3 R3, R3, UR5, R4, !PT ;  /* 0x0000000503037c0f */ /* 0x000fc8000f800104 */
[C---:B------:R-:W-:Y:S01]  /*cc90*/  IADD3 R35, -R3.reuse, -0x2, RZ ;  /* 0xfffffffe03237810 */ /* 0x040fe20007ffe1ff */
[----:B------:R-:W-:-:S07]  /*cca0*/  IMAD R36, R3, -0x60, R36 ;  /* 0xffffffa003247824 */ /* 0x000fce00078e0224 */
.L_x_13663:
[----:B------:R-:W-:Y:S01]  /*ccb0*/  ISETP.NE.AND P1, PT, R29, 0x1, PT ;  /* 0x000000011d00780c */ /* 0x000fe20003f25270 */
[----:B------:R-:W-:Y:S01]  /*ccc0*/  BSSY B1, `(.L_x_13649) ;  /* 0x0000014000017945 */ /* 0x000fe20003800000 */
[----:B------:R-:W-:Y:S02]  /*ccd0*/  ISETP.GT.U32.AND P0, PT, R26, 0x5f, PT ;  /* 0x0000005f1a00780c */ /* 0x000fe40003f04070 */
[----:B------:R-:W-:-:S09]  /*cce0*/  MOV R33, RZ ;  /* 0x000000ff00217202 */ /* 0x000fd20000000f00 */
[----:B0-----:R-:W0:Y:S08]  /*ccf0*/  @P1 LDC R3, c[0x0][0x434] ;  /* 0x00010d00ff031b82 */ /* 0x001e300000000800 */
[----:B------:R-:W1:Y:S01]  /*cd00*/  @P1 LDC R5, c[0x0][0x438] ;  /* 0x00010e00ff051b82 */ /* 0x000e620000000800 */
        /* <DEDUP_REMOVED lines=15> */
.L_x_13650:
[----:B------:R-:W-:Y:S05]  /*ce00*/  BSYNC B1 ;  /* 0x0000000000017941 */ /* 0x000fea0003800000 */
.L_x_13649:
[----:B------:R-:W-:-:S13]  /*ce10*/  ISETP.NE.AND P0, PT, R34, 0x3, PT ;  /* 0x000000032200780c */ /* 0x000fda0003f05270 */
[----:B------:R-:W-:Y:S05]  /*ce20*/  @!P0 BRA `(.L_x_13651) ;  /* 0x0000000000048947 */ /* 0x000fea0003800000 */
[----:B------:R-:W-:Y:S01]  /*ce30*/  BPT.TRAP 0x1 ;  /* 0x000000040000795c */ /* 0x000fe20000300000 */
.L_x_13651:
[----:B------:R-:W-:Y:S01]  /*ce40*/  LEA R32, R21, UR45, 0x3 ;  /* 0x0000002d15207c11 */ /* 0x000fe2000f8e18ff */
[----:B------:R-:W-:Y:S01]  /*ce50*/  BSSY B1, `(.L_x_13652) ;  /* 0x0000004000017945 */ /* 0x000fe20003800000 */
[----:B------:R-:W-:-:S04]  /*ce60*/  SHF.L.U32 R31, R20, 0x1f, RZ ;  /* 0x0000001f141f7819 */ /* 0x000fc800000006ff */
[----:B------:R-:W1:Y:S02]  /*ce70*/  SYNCS.PHASECHK.TRANS64.TRYWAIT P0, [R32+URZ+0x22840], R31 ;  /* 0x0228401f200075a7 */ /* 0x000e64000800017f */
[----:B-1----:R-:W-:Y:S05]  /*ce80*/  @!P0 BRA `(.L_x_13653) ;  /* 0x0000002c002c8947 */ /* 0x002fea0003800000 */
.L_x_13726:
[----:B------:R-:W-:Y:S05]  /*ce90*/  BSYNC B1 ;  /* 0x0000000000017941 */ /* 0x000fea0003800000 */
.L_x_13652:
        /* <DEDUP_REMOVED lines=57> */
.L_x_13740:
[----:B--2---:R-:W-:-:S04]  /*d230*/  IADD3 R4, P0, R37, R24, RZ ;  /* 0x0000001825047210 */ /* 0x004fc80007f1e0ff */
[----:B0-----:R-:W-:Y:S02]  /*d240*/  IADD3.X R5, RZ, R18, RZ, P0, !PT ;  /* 0x00000012ff057210 */ /* 0x001fe400007fe4ff */
[----:B------:R-:W-:-:S03]  /*d250*/  PLOP3.LUT P0, PT, PT, PT, PT, 0x80, 0x0 ;  /* 0x000000000000781c */ /* 0x000fc60003f0f070 */
[----:B------:R-:W-:Y:S01]  /*d260*/  @!PT LDS RZ, [RZ] ;  /* 0x00000000fffff984 */ /* 0x000fe20000000800 */
[----:B------:R-:W-:Y:S01]  /*d270*/  @!PT LDS RZ, [RZ] ;  /* 0x00000000fffff984 */ /* 0x000fe20000000800 */
[----:B------:R-:W-:Y:S01]  /*d280*/  @!PT LDS RZ, [RZ] ;  /* 0x00000000fffff984 */ /* 0x000fe20000000800 */
[----:B------:R0:W-:Y:S01]  /*d290*/  LDGSTS.E.BYPASS.LTC128B.128 [R17+0x1ec00], desc[UR36][R4.64], !P1 ;  /* 0x1ec0000004117fae */ /* 0x0001e2000c901d64 */
[----:B------:R-:W-:-:S09]  /*d2a0*/  NOP ;  /* 0x0000000000007918 */ /* 0x000fd20000000000 */
.L_x_13655:
        /* <DEDUP_REMOVED lines=10> */
.L_x_13656:
[----:B------:R2:W-:Y:S01]  /*d350*/  SYNCS.ARRIVE.TRANS64.A1T0 RZ, [R32+URZ+0x22830], RZ ;  /* 0x022830ff20ff79a7 */ /* 0x0005e2000810003f */
[----:B------:R-:W-:Y:S05]  /*d360*/  @!P2 BRA `(.L_x_13657) ;  /* 0x000000000004a947 */ /* 0x000fea0003800000 */
[----:B------:R-:W-:Y:S01]  /*d370*/  BPT.TRAP 0x1 ;  /* 0x000000040000795c */ /* 0x000fe20000300000 */
.L_x_13657:
[----:B------:R-:W3:Y:S01]  /*d380*/  SYNCS.PHASECHK.TRANS64.TRYWAIT P0, [R32+URZ+0x22860], R31 ;  /* 0x0228601f200075a7 */ /* 0x000ee2000800017f */
[----:B------:R-:W-:Y:S04]  /*d390*/  BSSY B1, `(.L_x_13658) ;  /* 0x0000002000017945 */ /* 0x000fe80003800000 */
[----:B---3--:R-:W-:Y:S05]  /*d3a0*/  @!P0 BRA `(.L_x_13659) ;  /* 0x0000002c00888947 */ /* 0x008fea0003800000 */
.L_x_13741:
[----:B------:R-:W-:Y:S05]  /*d3b0*/  BSYNC B1 ;  /* 0x0000000000017941 */ /* 0x000fea0003800000 */
.L_x_13658:
        /* <DEDUP_REMOVED lines=32> */
[----:B0-----:R-:W-:-:S05]  /*d5c0*/  IADD3 R14, P0, R14, R24, RZ ;  /* 0x000000180e0e7210 */ /* 0x001fca0007f1e0ff */
[----:B----4-:R-:W-:Y:S02]  /*d5d0*/  IMAD.X R15, RZ, RZ, R5, P0 ;  /* 0x000000ffff0f7224 */ /* 0x010fe400000e0605 */
        /* <DEDUP_REMOVED lines=22> */
[----:B------:R-:W0:Y:S01]  /*d740*/  SHFL.IDX PT, R5, R3, 0x4, 0x181f ;  /* 0x00981f0003057f89 */ /* 0x000e2200000e0000 */
[----:B------:R-:W-:-:S03]  /*d750*/  IADD3.X R7, RZ, R7, RZ, P0, !PT ;  /* 0x00000007ff077210 */ /* 0x000fc600007fe4ff */
[----:B------:R-:W1:Y:S01]  /*d760*/  SHFL.IDX PT, R3, R3, 0x5, 0x181f ;  /* 0x00b81f0003037f89 */ /* 0x000e6200000e0000 */
[----:B----4-:R-:W-:-:S03]  /*d770*/  IMAD.MOV.U32 R8, RZ, RZ, RZ ;  /* 0x000000ffff087224 */ /* 0x010fc600078e00ff */
[----:B------:R4:W-:Y:S04]  /*d780*/  LDGSTS.E.BYPASS.LTC128B.128 [R17+0x1800], desc[UR36][R6.64], !P4 ;  /* 0x0180000006117fae */ /* 0x0009e8000e101d64 */
[----:B------:R4:W-:Y:S04]  /*d790*/  LDGSTS.E.BYPASS.LTC128B.128 [R17+0x4800], desc[UR36][R6.64+0x80], !P3 ;  /* 0x0480008006117fae */ /* 0x0009e8000d901d64 */
[----:B------:R4:W-:Y:S04]  /*d7a0*/  LDGSTS.E.BYPASS.LTC128B.128 [R17+0x7800], desc[UR36][R6.64+0x100], !P2 ;  /* 0x0780010006117fae */ /* 0x0009e8000d101d64 */
[----:B------:R4:W-:Y:S01]  /*d7b0*/  LDGSTS.E.BYPASS.LTC128B.128 [R17+0xa800], desc[UR36][R6.64+0x180], !P1 ;  /* 0x0a80018006117fae */ /* 0x0009e2000c901d64 */
[----:B0-----:R-:W-:-:S05]  /*d7c0*/  IADD3 R4, P0, R5, R24, RZ ;  /* 0x0000001805047210 */ /* 0x001fca0007f1e0ff */
[----:B------:R-:W-:-:S05]  /*d7d0*/  IMAD.X R5, RZ, RZ, R22, P0 ;  /* 0x000000ffff057224 */ /* 0x000fca00000e0616 */
[----:B------:R4:W-:Y:S04]  /*d7e0*/  LDGSTS.E.BYPASS.LTC128B.128 [R17+0x2000], desc[UR36][R4.64], !P4 ;  /* 0x0200000004117fae */ /* 0x0009e8000e101d64 */
[----:B------:R4:W-:Y:S04]  /*d7f0*/  LDGSTS.E.BYPASS.LTC128B.128 [R17+0x5000], desc[UR36][R4.64+0x80], !P3 ;  /* 0x0500008004117fae */ /* 0x0009e8000d901d64 */
[----:B------:R4:W-:Y:S04]  /*d800*/  LDGSTS.E.BYPASS.LTC128B.128 [R17+0x8000], desc[UR36][R4.64+0x100], !P2 ;  /* 0x0800010004117fae */ /* 0x0009e8000d101d64 */
[----:B-1----:R4:W-:Y:S02]  /*d810*/  LDGSTS.E.BYPASS.LTC128B.128 [R17+0xb000], desc[UR36][R4.64+0x180], !P1 ;  /* 0x0b00018004117fae */ /* 0x0029e4000c901d64 */
.L_x_13755:
        /* <DEDUP_REMOVED lines=11> */
.L_x_13661:
        /* <DEDUP_REMOVED lines=10> */
.L_x_13662:
[----:B------:R-:W-:Y:S01]  /*d970*/  IADD3 R21, R21, 0x1, RZ ;  /* 0x0000000115157810 */ /* 0x000fe20007ffe0ff */
[----:B------:R-:W-:Y:S01]  /*d980*/  VIADD R35, R35, 0xffffffff ;  /* 0xffffffff23237836 */ /* 0x000fe20000000000 */
[----:B------:R1:W-:Y:S01]  /*d990*/  SYNCS.ARRIVE.TRANS64.A1T0 RZ, [R32+URZ+0x22850], RZ ;  /* 0x022850ff20ff79a7 */ /* 0x0003e2000810003f */
[----:B------:R-:W-:Y:S01]  /*d9a0*/  VIADD R36, R36, 0xffffffa0 ;  /* 0xffffffa024247836 */ /* 0x000fe20000000000 */
[----:B------:R-:W-:-:S04]  /*d9b0*/  ISETP.NE.AND P0, PT, R21, 0x2, PT ;  /* 0x000000021500780c */ /* 0x000fc80003f05270 */
[----:B------:R-:W-:Y:S02]  /*d9c0*/  SEL R21, R21, RZ, P0 ;  /* 0x000000ff15157207 */ /* 0x000fe40000000000 */
[----:B------:R-:W-:Y:S02]  /*d9d0*/  SEL R3, RZ, 0x1, P0 ;  /* 0x00000001ff037807 */ /* 0x000fe40000000000 */
[----:B------:R-:W-:Y:S02]  /*d9e0*/  ISETP.GT.AND P0, PT, R35, UR48, PT ;  /* 0x0000003023007c0c */ /* 0x000fe4000bf04270 */
[----:B------:R-:W-:-:S11]  /*d9f0*/  LOP3.LUT R20, R20, R3, RZ, 0x3c, !PT ;  /* 0x0000000314147212 */ /* 0x000fd600078e3cff */
[----:B-1----:R-:W-:Y:S05]  /*da00*/  @P0 BRA `(.L_x_13663) ;  /* 0xfffffff000a80947 */ /* 0x002fea000383ffff */
.L_x_13648:
[----:B------:R-:W-:Y:S05]  /*da10*/  BSYNC B0 ;  /* 0x0000000000007941 */ /* 0x000fea0003800000 */
.L_x_13631:
[----:B------:R-:W0:Y:S01]  /*da20*/  S2R R3, SR_CgaCtaId ;  /* 0x0000000000037919 */ /* 0x000e220000008800 */
[----:B------:R-:W-:Y:S01]  /*da30*/  MOV R0, 0x400 ;  /* 0x0000040000007802 */ /* 0x000fe20000000f00 */
[----:B------:R-:W-:Y:S01]  /*da40*/  BSSY B0, `(.L_x_13664) ;  /* 0x0000005000007945 */ /* 0x000fe20003800000 */
[----:B------:R-:W-:Y:S02]  /*da50*/  SHF.L.U32 R8, R8, 0x1f, RZ ;  /* 0x0000001f08087819 */ /* 0x000fe400000006ff */
[----:B0-----:R-:W-:-:S04]  /*da60*/  LEA R4, R3, R0, 0x18 ;  /* 0x0000000003047211 */ /* 0x001fc800078ec0ff */
[----:B------:R-:W0:Y:S02]  /*da70*/  SYNCS.PHASECHK.TRANS64.TRYWAIT P0, [R4+URZ+0x22820], R8 ;  /* 0x02282008040075a7 */ /* 0x000e24000800017f */
[----:B0-----:R-:W-:Y:S05]  /*da80*/  @!P0 BRA `(.L_x_13665) ;  /* 0x0000002c00c48947 */ /* 0x001fea0003800000 */
.L_x_13756:
[----:B------:R-:W-:Y:S05]  /*da90*/  BSYNC B0 ;  /* 0x0000000000007941 */ /* 0x000fea0003800000 */
.L_x_13664:
[----:B------:R-:W-:-:S03]  /*daa0*/  UMOV UR4, 0xffffffff ;  /* 0xffffffff00047882 */ /* 0x000fc60000000000 */
[----:B------:R-:W-:Y:S05]  /*dab0*/  BRA.DIV UR4, `(.L_x_13666) ;  /* 0x0000002e04cc7947 */ /* 0x000fea000b800000 */
[----:B------:R1:W4:Y:S02]  /*dac0*/  SHFL.IDX PT, R14, R2, RZ, 0x1f ;  /* 0x00001fff020e7589 */ /* 0x00032400000e0000 */
.L_x_13759:
[----:B----4-:R-:W-:-:S13]  /*dad0*/  ISETP.NE.AND P0, PT, R14, RZ, PT ;  /* 0x000000ff0e00720c */ /* 0x010fda0003f05270 */
[----:B------:R-:W-:Y:S05]  /*dae0*/  @P0 BRA `(.L_x_13587) ;  /* 0x0000000000880947 */ /* 0x000fea0003800000 */
[----:B------:R-:W-:-:S03]  /*daf0*/  UMOV UR4, 0xffffffff ;  /* 0xffffffff00047882 */ /* 0x000fc60000000000 */
[----:B------:R-:W-:Y:S05]  /*db00*/  BRA.DIV UR4, `(.L_x_13667) ;  /* 0x0000002e04e07947 */ /* 0x000fea000b800000 */
[----:B------:R-:W-:-:S13]  /*db10*/  ELECT P6, URZ, PT ;  /* 0x00000000003f782f */ /* 0x000fda00038c0000 */
.L_x_13762:
[----:B------:R-:W-:Y:S05]  /*db20*/  @!P6 BRA `(.L_x_13587) ;  /* 0x000000000078e947 */ /* 0x000fea0003800000 */
[----:B------:R-:W-:-:S06]  /*db30*/  ULOP3.LUT UR4, UR39, 0x2, URZ, 0xfc, !UPT ;  /* 0x0000000227047892 */ /* 0x000fcc000f8efc3f */
[----:B------:R-:W-:-:S05]  /*db40*/  IMAD.U32 R0, RZ, RZ, UR4 ;  /* 0x00000004ff007e24 */ /* 0x000fca000f8e00ff */
[----:B------:R-:W-:-:S13]  /*db50*/  ISETP.NE.AND P0, PT, R0, 0x3, PT ;  /* 0x000000030000780c */ /* 0x000fda0003f05270 */
[----:B------:R-:W-:Y:S05]  /*db60*/  @!P0 BRA `(.L_x_13668) ;  /* 0x0000000000048947 */ /* 0x000fea0003800000 */
[----:B------:R-:W-:Y:S01]  /*db70*/  BPT.TRAP 0x1 ;  /* 0x000000040000795c */ /* 0x000fe20000300000 */
.L_x_13668:
[C---:B------:R-:W-:Y:S01]  /*db80*/  LEA R5, R21.reuse, R4, 0x3 ;  /* 0x0000000415057211 */ /* 0x040fe200078e18ff */
[----:B------:R-:W-:Y:S01]  /*db90*/  VIADD R21, R21, 0x1 ;  /* 0x0000000115157836 */ /* 0x000fe20000000000 */
[----:B------:R-:W-:-:S04]  /*dba0*/  SHF.L.U32 R0, R20, 0x1f, RZ ;  /* 0x0000001f14007819 */ /* 0x000fc800000006ff */
[----:B------:R-:W4:Y:S01]  /*dbb0*/  SYNCS.PHASECHK.TRANS64.TRYWAIT P1, [R5+URZ+0x22840], R0 ;  /* 0x02284000050075a7 */ /* 0x000f22000802017f */
[----:B------:R-:W-:-:S04]  /*dbc0*/  ISETP.NE.AND P2, PT, R21, 0x2, PT ;  /* 0x000000021500780c */ /* 0x000fc80003f45270 */
[----:B------:R-:W-:Y:S01]  /*dbd0*/  SEL R3, RZ, 0x1, P2 ;  /* 0x00000001ff037807 */ /* 0x000fe20001000000 */
[----:B----4-:R-:W-:Y:S08]  /*dbe0*/  @!P1 BRA `(.L_x_13669) ;  /* 0x0000002c00c89947 */ /* 0x010ff00003800000 */
.L_x_13763:
[----:B------:R-:W-:Y:S02]  /*dbf0*/  SEL R21, R21, RZ, P2 ;  /* 0x000000ff15157207 */ /* 0x000fe40001000000 */
[----:B-1----:R-:W-:Y:S01]  /*dc00*/  LOP3.LUT R2, R20, R3, RZ, 0x3c, !PT ;  /* 0x0000000314027212 */ /* 0x002fe200078e3cff */
[----:B------:R-:W-:Y:S06]  /*dc10*/  @!P0 BRA `(.L_x_13670) ;  /* 0x0000000000048947 */ /* 0x000fec0003800000 */
[----:B------:R-:W-:Y:S01]  /*dc20*/  BPT.TRAP 0x1 ;  /* 0x000000040000795c */ /* 0x000fe20000300000 */
.L_x_13670:
[----:B------:R-:W-:Y:S01]  /*dc30*/  IMAD R21, R21, 0x8, R4 ;  /* 0x0000000815157824 */ /* 0x000fe200078e0204 */
[----:B------:R-:W-:-:S04]  /*dc40*/  SHF.L.U32 R2, R2, 0x1f, RZ ;  /* 0x0000001f02027819 */ /* 0x000fc800000006ff */
[----:B------:R-:W1:Y:S02]  /*dc50*/  SYNCS.PHASECHK.TRANS64.TRYWAIT P1, [R21+URZ+0x22840], R2 ;  /* 0x02284002150075a7 */ /* 0x000e64000802017f */
[----:B-1----:R-:W-:Y:S05]  /*dc60*/  @!P1 BRA `(.L_x_13671) ;  /* 0x0000002c00bc9947 */ /* 0x002fea0003800000 */
.L_x_13764:
[----:B------:R-:W-:Y:S05]  /*dc70*/  @!P0 BRA `(.L_x_13672) ;  /* 0x0000000000048947 */ /* 0x000fea0003800000 */
[----:B------:R-:W-:Y:S01]  /*dc80*/  BPT.TRAP 0x1 ;  /* 0x000000040000795c */ /* 0x000fe20000300000 */
.L_x_13672:
[----:B------:R-:W0:Y:S02]  /*dc90*/  SYNCS.PHASECHK.TRANS64.TRYWAIT P1, [R5+URZ+0x22860], R0 ;  /* 0x02286000050075a7 */ /* 0x000e24000802017f */
[----:B0-----:R-:W-:Y:S05]  /*dca0*/  @!P1 BRA `(.L_x_13673) ;  /* 0x0000002c00c09947 */ /* 0x001fea0003800000 */
.L_x_13765:
[----:B------:R-:W-:Y:S05]  /*dcb0*/  @!P0 BRA `(.L_x_13674) ;  /* 0x0000000000048947 */ /* 0x000fea0003800000 */
[----:B------:R-:W-:Y:S01]  /*dcc0*/  BPT.TRAP 0x1 ;  /* 0x000000040000795c */ /* 0x000fe20000300000 */
.L_x_13674:
[----:B------:R0:W0:Y:S02]  /*dcd0*/  SYNCS.PHASECHK.TRANS64.TRYWAIT P0, [R21+URZ+0x22860], R2 ;  /* 0x02286002150075a7 */ /* 0x000024000800017f */
[----:B0-----:R-:W-:Y:S05]  /*dce0*/  @!P0 NANOSLEEP.SYNCS 0x989680 ;  /* 0x009896800000895d */ /* 0x001fea0003900000 */
[----:B------:R-:W0:Y:S02]  /*dcf0*/  @!P0 SYNCS.PHASECHK.TRANS64 P0, [R21+URZ+0x22860], R2 ;  /* 0x02286002150085a7 */ /* 0x000e24000800007f */
[----:B0-----:R-:W-:Y:S05]  /*dd00*/  @!P0 BRA `(.L_x_13674) ;  /* 0xfffffffc00f08947 */ /* 0x001fea000383ffff */
.L_x_13587:
[----:B------:R-:W-:Y:S05]  /*dd10*/  BSYNC B6 ;  /* 0x0000000000067941 */ /* 0x000fea0003800000 */
.L_x_13584:
[----:B------:R-:W-:Y:S05]  /*dd20*/  EXIT ;  /* 0x000000000000794d */ /* 0x000fea0003800000 */
.L_x_13591:
[----:B0-----:R-:W-:-:S04]  /*dd30*/  IMAD.U32 R5, RZ, RZ, UR42 ;  /* 0x0000002aff057e24 */ /* 0x001fc8000f8e00ff */
[----:B------:R0:W1:Y:S03]  /*dd40*/  SYNCS.PHASECHK.TRANS64.TRYWAIT P0, [R5+URZ+0x22800], R10 ;  /* 0x0228000a050075a7 */ /* 0x000066000800017f */
[----:B-1----:R-:W-:Y:S05]  /*dd50*/  @!P0 NANOSLEEP.SYNCS 0x989680 ;  /* 0x009896800000895d */ /* 0x002fea0003900000 */
[----:B------:R-:W1:Y:S02]  /*dd60*/  @!P0 SYNCS.PHASECHK.TRANS64 P0, [R5+URZ+0x22800], R10 ;  /* 0x0228000a050085a7 */ /* 0x000e64000800007f */
[----:B-1----:R-:W-:Y:S05]  /*dd70*/  @!P0 BRA `(.L_x_13591) ;  /* 0xfffffffc00ec8947 */ /* 0x002fea000383ffff */
[----:B------:R-:W-:Y:S05]  /*dd80*/  BRA `(.L_x_13675) ;  /* 0xffffff3400f47947 */ /* 0x000fea000383ffff */
.L_x_13595:
[----:B0-----:R-:W-:-:S04]  /*dd90*/  MOV R5, UR42 ;  /* 0x0000002a00057c02 */ /* 0x001fc80008000f00 */
[----:B------:R0:W2:Y:S03]  /*dda0*/  SYNCS.PHASECHK.TRANS64.TRYWAIT P1, [R5+URZ+0x22830], R10 ;  /* 0x0228300a050075a7 */ /* 0x0000a6000802017f */
[----:B--2---:R-:W-:Y:S05]  /*ddb0*/  @!P1 NANOSLEEP.SYNCS 0x989680 ;  /* 0x009896800000995d */ /* 0x004fea0003900000 */
[----:B------:R-:W2:Y:S02]  /*ddc0*/  @!P1 SYNCS.PHASECHK.TRANS64 P1, [R5+URZ+0x22830], R10 ;  /* 0x0228300a050095a7 */ /* 0x000ea4000802007f */
[----:B--2---:R-:W-:Y:S05]  /*ddd0*/  @!P1 BRA `(.L_x_13595) ;  /* 0xfffffffc00ec9947 */ /* 0x004fea000383ffff */
[----:B------:R-:W-:Y:S05]  /*dde0*/  BRA `(.L_x_13594) ;  /* 0xffffff3800107947 */ /* 0x000fea000383ffff */
.L_x_13600:
[----:B-1----:R-:W-:-:S04]  /*ddf0*/  IMAD.U32 R11, RZ, RZ, UR42 ;  /* 0x0000002aff0b7e24 */ /* 0x002fc8000f8e00ff */
[----:B------:R1:W2:Y:S03]  /*de00*/  SYNCS.PHASECHK.TRANS64.TRYWAIT P1, [R11+URZ+0x22850], R10 ;  /* 0x0228500a0b0075a7 */ /* 0x0002a6000802017f */
[----:B--2---:R-:W-:Y:S05]  /*de10*/  @!P1 NANOSLEEP.SYNCS 0x989680 ;  /* 0x009896800000995d */ /* 0x004fea0003900000 */
[----:B------:R-:W2:Y:S02]  /*de20*/  @!P1 SYNCS.PHASECHK.TRANS64 P1, [R11+URZ+0x22850], R10 ;  /* 0x0228500a0b0095a7 */ /* 0x000ea4000802007f */
[----:B--2---:R-:W-:Y:S05]  /*de30*/  @!P1 BRA `(.L_x_13600) ;  /* 0xfffffffc00ec9947 */ /* 0x004fea000383ffff */
[----:B------:R-:W-:Y:S05]  /*de40*/  BRA `(.L_x_13599) ;  /* 0xffffff5000787947 */ /* 0x000fea000383ffff */
.L_x_13606:
[----:B-1----:R-:W-:-:S04]  /*de50*/  IMAD.U32 R9, RZ, RZ, UR28 ;  /* 0x0000001cff097e24 */ /* 0x002fc8000f8e00ff */
[----:B------:R1:W2:Y:S03]  /*de60*/  SYNCS.PHASECHK.TRANS64.TRYWAIT P1, [R9+URZ+0x22830], R10 ;  /* 0x0228300a090075a7 */ /* 0x0002a6000802017f */
[----:B--2---:R-:W-:Y:S05]  /*de70*/  @!P1 NANOSLEEP.SYNCS 0x989680 ;  /* 0x009896800000995d */ /* 0x004fea0003900000 */
[----:B------:R-:W2:Y:S02]  /*de80*/  @!P1 SYNCS.PHASECHK.TRANS64 P1, [R9+URZ+0x22830], R10 ;  /* 0x0228300a090095a7 */ /* 0x000ea4000802007f */
[----:B--2---:R-:W-:Y:S05]  /*de90*/  @!P1 BRA `(.L_x_13606) ;  /* 0xfffffffc00ec9947 */ /* 0x004fea000383ffff */
[----:B------:R-:W-:Y:S05]  /*dea0*/  BRA `(.L_x_13605) ;  /* 0xffffff5400d07947 */ /* 0x000fea000383ffff */
.L_x_13611:
[----:B---3--:R-:W-:-:S04]  /*deb0*/  IMAD.U32 R11, RZ, RZ, UR28 ;  /* 0x0000001cff0b7e24 */ /* 0x008fc8000f8e00ff */
[----:B------:R3:W4:Y:S03]  /*dec0*/  SYNCS.PHASECHK.TRANS64.TRYWAIT P1, [R11+URZ+0x22850], R10 ;  /* 0x0228500a0b0075a7 */ /* 0x000726000802017f */
[----:B----4-:R-:W-:Y:S05]  /*ded0*/  @!P1 NANOSLEEP.SYNCS 0x989680 ;  /* 0x009896800000995d */ /* 0x010fea0003900000 */
[----:B------:R-:W4:Y:S02]  /*dee0*/  @!P1 SYNCS.PHASECHK.TRANS64 P1, [R11+URZ+0x22850], R10 ;  /* 0x0228500a0b0095a7 */ /* 0x000f24000802007f */
[----:B----4-:R-:W-:Y:S05]  /*def0*/  @!P1 BRA `(.L_x_13611) ;  /* 0xfffffffc00ec9947 */ /* 0x010fea000383ffff */
[----:B------:R-:W-:Y:S05]  /*df00*/  BRA `(.L_x_13610) ;  /* 0xffffff7400c47947 */ /* 0x000fea000383ffff */
.L_x_13618:
[----:B----4-:R-:W-:-:S04]  /*df10*/  MOV R9, UR26 ;  /* 0x0000001a00097c02 */ /* 0x010fc80008000f00 */
[----:B------:R4:W0:Y:S03]  /*df20*/  SYNCS.PHASECHK.TRANS64.TRYWAIT P1, [R9+URZ+0x22830], R6 ;  /* 0x02283006090075a7 */ /* 0x000826000802017f */
[----:B0-----:R-:W-:Y:S05]  /*df30*/  @!P1 NANOSLEEP.SYNCS 0x989680 ;  /* 0x009896800000995d */ /* 0x001fea0003900000 */
[----:B------:R-:W0:Y:S02]  /*df40*/  @!P1 SYNCS.PHASECHK.TRANS64 P1, [R9+URZ+0x22830], R6 ;  /* 0x02283006090095a7 */ /* 0x000e24000802007f */
[----:B0-----:R-:W-:Y:S05]  /*df50*/  @!P1 BRA `(.L_x_13618) ;  /* 0xfffffffc00ec9947 */ /* 0x001fea000383ffff */
[----:B------:R-:W-:Y:S05]  /*df60*/  BRA `(.L_x_13617) ;  /* 0xffffff7800c47947 */ /* 0x000fea000383ffff */
.L_x_13623:
[----:B-1----:R-:W-:-:S04]  /*df70*/  IMAD.U32 R7, RZ, RZ, UR26 ;  /* 0x0000001aff077e24 */ /* 0x002fc8000f8e00ff */
[----:B------:R1:W4:Y:S03]  /*df80*/  SYNCS.PHASECHK.TRANS64.TRYWAIT P1, [R7+URZ+0x22850], R6 ;  /* 0x02285006070075a7 */ /* 0x000326000802017f */
[----:B----4-:R-:W-:Y:S05]  /*df90*/  @!P1 NANOSLEEP.SYNCS 0x989680 ;  /* 0x009896800000995d */ /* 0x010fea0003900000 */
[----:B------:R-:W4:Y:S02]  /*dfa0*/  @!P1 SYNCS.PHASECHK.TRANS64 P1, [R7+URZ+0x22850], R6 ;  /* 0x02285006070095a7 */ /* 0x000f24000802007f */
[----:B----4-:R-:W-:Y:S05]  /*dfb0*/  @!P1 BRA `(.L_x_13623) ;  /* 0xfffffffc00ec9947 */ /* 0x010fea000383ffff */
[----:B------:R-:W-:Y:S05]  /*dfc0*/  BRA `(.L_x_13622) ;  /* 0xffffff9000d47947 */ /* 0x000fea000383ffff */
.L_x_13636:
[----:B------:R-:W-:Y:S01]  /*dfd0*/  IMAD.MOV.U32 R13, RZ, RZ, R2 ;  /* 0x000000ffff0d7224 */ /* 0x000fe200078e0002 */
[----:B------:R-:W-:Y:S01]  /*dfe0*/  MOV R11, 0x1f ;  /* 0x0000001f000b7802 */ /* 0x000fe20000000f00 */
[----:B------:R-:W-:Y:S02]  /*dff0*/  IMAD.MOV.U32 R12, RZ, RZ, RZ ;  /* 0x000000ffff0c7224 */ /* 0x000fe400078e00ff */
[----:B------:R-:W-:-:S07]  /*e000*/  IMAD.MOV.U32 R15, RZ, RZ, -0x1 ;  /* 0xffffffffff0f7424 */ /* 0x000fce00078e00ff */
[----:B-----5:R-:W-:Y:S05]  /*e010*/  WARPSYNC.COLLECTIVE R15, `(.L_x_13676) ;  /* 0x000000000f087348 */ /* 0x020fea0003c00000 */
[----:B------:R0:W1:Y:S02]  /*e020*/  SHFL.IDX P6, R14, R13, R12, R11 ;  /* 0x0000000c0d0e7389 */ /* 0x00006400000c000b */
[----:B01---5:R-:W-:Y:S01]  /*e030*/  ENDCOLLECTIVE ;  /* 0x000000000000791b */ /* 0x023fe20003800000 */
.L_x_13676:
[----:B------:R-:W-:Y:S05]  /*e040*/  BRA `(.L_x_13677) ;  /* 0xffffffd000c07947 */ /* 0x000fea000383ffff */
.L_x_13638:
[----:B0-----:R-:W-:-:S04]  /*e050*/  IMAD.U32 R3, RZ, RZ, UR45 ;  /* 0x0000002dff037e24 */ /* 0x001fc8000f8e00ff */
[----:B------:R0:W1:Y:S03]  /*e060*/  SYNCS.PHASECHK.TRANS64.TRYWAIT P0, [R3+URZ+0x22840], R0 ;  /* 0x02284000030075a7 */ /* 0x000066000800017f */
[----:B-1----:R-:W-:Y:S05]  /*e070*/  @!P0 NANOSLEEP.SYNCS 0x989680 ;  /* 0x009896800000895d */ /* 0x002fea0003900000 */
[----:B------:R-:W1:Y:S02]  /*e080*/  @!P0 SYNCS.PHASECHK.TRANS64 P0, [R3+URZ+0x22840], R0 ;  /* 0x02284000030085a7 */ /* 0x000e64000800007f */
[----:B-1----:R-:W-:Y:S05]  /*e090*/  @!P0 BRA `(.L_x_13638) ;  /* 0xfffffffc00ec8947 */ /* 0x002fea000383ffff */
[----:B------:R-:W-:Y:S05]  /*e0a0*/  BRA `(.L_x_13678) ;  /* 0xffffffd400047947 */ /* 0x000fea000383ffff */
.L_x_13639:
        /* <DEDUP_REMOVED lines=8> */
.L_x_13680:
[----:B------:R-:W-:Y:S05]  /*e130*/  BSYNC B0 ;  /* 0x0000000000007941 */ /* 0x000fea0003800000 */
.L_x_13679:
[----:B------:R-:W-:Y:S01]  /*e140*/  MOV R13, R3 ;  /* 0x00000003000d7202 */ /* 0x000fe20000000f00 */
[----:B------:R-:W-:Y:S01]  /*e150*/  IMAD.MOV.U32 R12, RZ, RZ, RZ ;  /* 0x000000ffff0c7224 */ /* 0x000fe200078e00ff */
[----:B------:R-:W-:Y:S01]  /*e160*/  @P0 LEA R7, R16, UR45, 0x1 ;  /* 0x0000002d10070c11 */ /* 0x000fe2000f8e08ff */
[----:B------:R-:W-:Y:S02]  /*e170*/  IMAD.MOV.U32 R11, RZ, RZ, 0x181f ;  /* 0x0000181fff0b7424 */ /* 0x000fe400078e00ff */
[----:B------:R-:W-:Y:S02]  /*e180*/  IMAD.MOV.U32 R15, RZ, RZ, -0x1 ;  /* 0xffffffffff0f7424 */ /* 0x000fe400078e00ff */
[----:B------:R-:W-:-:S07]  /*e190*/  IMAD.MOV.U32 R4, RZ, RZ, R14 ;  /* 0x000000ffff047224 */ /* 0x000fce00078e000e */
[----:B------:R-:W-:Y:S05]  /*e1a0*/  WARPSYNC.COLLECTIVE R15, `(.L_x_13681) ;  /* 0x000000000f087348 */ /* 0x000fea0003c00000 */
[----:B------:R0:W1:Y:S02]  /*e1b0*/  SHFL.IDX P6, R14, R13, R12, R11 ;  /* 0x0000000c0d0e7389 */ /* 0x00006400000c000b */
[----:B01----:R-:W-:Y:S01]  /*e1c0*/  ENDCOLLECTIVE ;  /* 0x000000000000791b */ /* 0x003fe20003800000 */
.L_x_13681:
[----:B------:R-:W-:Y:S02]  /*e1d0*/  IMAD.MOV.U32 R13, RZ, RZ, R0 ;  /* 0x000000ffff0d7224 */ /* 0x000fe400078e0000 */
[----:B------:R-:W-:Y:S01]  /*e1e0*/  IMAD.MOV.U32 R12, RZ, RZ, 0x1 ;  /* 0x00000001ff0c7424 */ /* 0x000fe200078e00ff */
[----:B------:R-:W-:-:S04]  /*e1f0*/  @P0 LEA R14, P1, R24, R14, 0x1 ;  /* 0x0000000e180e0211 */ /* 0x000fc800078208ff */
[----:B------:R-:W-:Y:S01]  /*e200*/  @P0 IADD3.X R5, RZ, R4, RZ, P1, !PT ;  /* 0x00000004ff050210 */ /* 0x000fe20000ffe4ff */
[----:B------:R-:W-:-:S08]  /*e210*/  @P0 IMAD.MOV.U32 R4, RZ, RZ, R14 ;  /* 0x000000ffff040224 */ /* 0x000fd000078e000e */
[----:B------:R-:W-:Y:S05]  /*e220*/  WARPSYNC.COLLECTIVE R15, `(.L_x_13682) ;  /* 0x000000000f087348 */ /* 0x000fea0003c00000 */
[----:B------:R0:W1:Y:S02]  /*e230*/  SHFL.IDX P6, R14, R13, R12, R11 ;  /* 0x0000000c0d0e7389 */ /* 0x00006400000c000b */
[----:B01----:R-:W-:Y:S01]  /*e240*/  ENDCOLLECTIVE ;  /* 0x000000000000791b */ /* 0x003fe20003800000 */
.L_x_13682:
        /* <DEDUP_REMOVED lines=11> */
.L_x_13683:
[----:B------:R-:W-:Y:S01]  /*e300*/  IMAD.MOV.U32 R13, RZ, RZ, R0 ;  /* 0x000000ffff0d7224 */ /* 0x000fe200078e0000 */
[----:B------:R-:W-:Y:S02]  /*e310*/  MOV R12, 0x2 ;  /* 0x00000002000c7802 */ /* 0x000fe40000000f00 */
[----:B------:R-:W-:-:S13]  /*e320*/  @P0 LEA R4, P1, R24, R14, 0x1 ;  /* 0x0000000e18040211 */ /* 0x000fda00078208ff */
[----:B------:R-:W-:Y:S05]  /*e330*/  WARPSYNC.COLLECTIVE R15, `(.L_x_13684) ;  /* 0x000000000f087348 */ /* 0x000fea0003c00000 */
[----:B------:R0:W1:Y:S02]  /*e340*/  SHFL.IDX P6, R14, R13, R12, R11 ;  /* 0x0000000c0d0e7389 */ /* 0x00006400000c000b */
[----:B01----:R-:W-:Y:S01]  /*e350*/  ENDCOLLECTIVE ;  /* 0x000000000000791b */ /* 0x003fe20003800000 */
.L_x_13684:
        /* <DEDUP_REMOVED lines=12> */
.L_x_13685:
[----:B------:R-:W-:Y:S01]  /*e420*/  MOV R13, R0 ;  /* 0x00000000000d7202 */ /* 0x000fe20000000f00 */
[----:B------:R-:W-:Y:S01]  /*e430*/  IMAD.MOV.U32 R12, RZ, RZ, 0x3 ;  /* 0x00000003ff0c7424 */ /* 0x000fe200078e00ff */
[----:B------:R-:W-:-:S13]  /*e440*/  @P0 LEA R4, P1, R24, R14, 0x1 ;  /* 0x0000000e18040211 */ /* 0x000fda00078208ff */
[----:B------:R-:W-:Y:S05]  /*e450*/  WARPSYNC.COLLECTIVE R15, `(.L_x_13686) ;  /* 0x000000000f087348 */ /* 0x000fea0003c00000 */
[----:B------:R0:W1:Y:S02]  /*e460*/  SHFL.IDX P6, R14, R13, R12, R11 ;  /* 0x0000000c0d0e7389 */ /* 0x00006400000c000b */
[----:B01----:R-:W-:Y:S01]  /*e470*/  ENDCOLLECTIVE ;  /* 0x000000000000791b */ /* 0x003fe20003800000 */
.L_x_13686:
        /* <DEDUP_REMOVED lines=12> */
.L_x_13687:
[----:B------:R-:W-:Y:S02]  /*e540*/  IMAD.MOV.U32 R13, RZ, RZ, R0 ;  /* 0x000000ffff0d7224 */ /* 0x000fe400078e0000 */
[----:B------:R-:W-:Y:S01]  /*e550*/  IMAD.MOV.U32 R12, RZ, RZ, 0x4 ;  /* 0x00000004ff0c7424 */ /* 0x000fe200078e00ff */
[----:B------:R-:W-:-:S13]  /*e560*/  @P0 LEA R4, P1, R24, R14, 0x1 ;  /* 0x0000000e18040211 */ /* 0x000fda00078208ff */
[----:B------:R-:W-:Y:S05]  /*e570*/  WARPSYNC.COLLECTIVE R15, `(.L_x_13688) ;  /* 0x000000000f087348 */ /* 0x000fea0003c00000 */
[----:B------:R0:W1:Y:S02]  /*e580*/  SHFL.IDX P6, R14, R13, R12, R11 ;  /* 0x0000000c0d0e7389 */ /* 0x00006400000c000b */
[----:B01----:R-:W-:Y:S01]  /*e590*/  ENDCOLLECTIVE ;  /* 0x000000000000791b */ /* 0x003fe20003800000 */
.L_x_13688:
        /* <DEDUP_REMOVED lines=12> */
.L_x_13689:
[----:B------:R-:W-:Y:S02]  /*e660*/  IMAD.MOV.U32 R13, RZ, RZ, R0 ;  /* 0x000000ffff0d7224 */ /* 0x000fe400078e0000 */
[----:B------:R-:W-:Y:S01]  /*e670*/  IMAD.MOV.U32 R12, RZ, RZ, 0x5 ;  /* 0x00000005ff0c7424 */ /* 0x000fe200078e00ff */
[----:B------:R-:W-:-:S13]  /*e680*/  @P0 LEA R4, P1, R24, R14, 0x1 ;  /* 0x0000000e18040211 */ /* 0x000fda00078208ff */
[----:B------:R-:W-:Y:S05]  /*e690*/  WARPSYNC.COLLECTIVE R15, `(.L_x_13690) ;  /* 0x000000000f087348 */ /* 0x000fea0003c00000 */
[----:B------:R0:W1:Y:S02]  /*e6a0*/  SHFL.IDX P6, R14, R13, R12, R11 ;  /* 0x0000000c0d0e7389 */ /* 0x00006400000c000b */
[----:B01----:R-:W-:Y:S01]  /*e6b0*/  ENDCOLLECTIVE ;  /* 0x000000000000791b */ /* 0x003fe20003800000 */
.L_x_13690:
        /* <DEDUP_REMOVED lines=10> */
.L_x_13691:
[----:B------:R-:W-:Y:S05]  /*e760*/  BRA `(.L_x_13692) ;  /* 0xffffffd000787947 */ /* 0x000fea000383ffff */
.L_x_13642:
[----:B------:R-:W-:Y:S01]  /*e770*/  IMAD.MOV.U32 R13, RZ, RZ, R6 ;  /* 0x000000ffff0d7224 */ /* 0x000fe200078e0006 */
[----:B------:R-:W-:Y:S01]  /*e780*/  MOV R11, 0x181f ;  /* 0x0000181f000b7802 */ /* 0x000fe20000000f00 */
[----:B------:R-:W-:Y:S01]  /*e790*/  IMAD.MOV.U32 R12, RZ, RZ, RZ ;  /* 0x000000ffff0c7224 */ /* 0x000fe200078e00ff */
[----:B------:R-:W-:Y:S01]  /*e7a0*/  MOV R0, UR46 ;  /* 0x0000002e00007c02 */ /* 0x000fe20008000f00 */
[----:B------:R-:W-:-:S04]  /*e7b0*/  IMAD.MOV.U32 R15, RZ, RZ, -0x1 ;  /* 0xffffffffff0f7424 */ /* 0x000fc800078e00ff */
[----:B------:R-:W-:-:S07]  /*e7c0*/  IMAD R0, R0, 0x80, R27 ;  /* 0x0000008000007824 */ /* 0x000fce00078e021b */
[----:B------:R-:W-:Y:S05]  /*e7d0*/  WARPSYNC.COLLECTIVE R15, `(.L_x_13693) ;  /* 0x000000000f087348 */ /* 0x000fea0003c00000 */
[----:B------:R0:W1:Y:S02]  /*e7e0*/  SHFL.IDX P6, R14, R13, R12, R11 ;  /* 0x0000000c0d0e7389 */ /* 0x00006400000c000b */
[----:B01----:R-:W-:Y:S01]  /*e7f0*/  ENDCOLLECTIVE ;  /* 0x000000000000791b */ /* 0x003fe20003800000 */
.L_x_13693:
[----:B------:R-:W-:Y:S01]  /*e800*/  IADD3 R8, R0, 0x10, RZ ;  /* 0x0000001000087810 */ /* 0x000fe20007ffe0ff */
[----:B------:R-:W-:Y:S02]  /*e810*/  IMAD.MOV.U32 R13, RZ, RZ, R7 ;  /* 0x000000ffff0d7224 */ /* 0x000fe400078e0007 */
[----:B------:R-:W-:-:S07]  /*e820*/  IMAD.MOV.U32 R4, RZ, RZ, R14 ;  /* 0x000000ffff047224 */ /* 0x000fce00078e000e */
[----:B------:R-:W-:Y:S05]  /*e830*/  WARPSYNC.COLLECTIVE R15, `(.L_x_13694) ;  /* 0x000000000f087348 */ /* 0x000fea0003c00000 */
[----:B------:R0:W1:Y:S02]  /*e840*/  SHFL.IDX P6, R14, R13, R12, R11 ;  /* 0x0000000c0d0e7389 */ /* 0x00006400000c000b */
[----:B01----:R-:W-:Y:S01]  /*e850*/  ENDCOLLECTIVE ;  /* 0x000000000000791b */ /* 0x003fe20003800000 */
.L_x_13694:
        /* <DEDUP_REMOVED lines=12> */
.L_x_13695:
        /* <DEDUP_REMOVED lines=11> */
.L_x_13696:
[----:B------:R-:W-:Y:S01]  /*e9d0*/  IMAD.MOV.U32 R13, RZ, RZ, R6 ;  /* 0x000000ffff0d7224 */ /* 0x000fe200078e0006 */
[----:B------:R-:W-:Y:S02]  /*e9e0*/  MOV R12, 0x2 ;  /* 0x00000002000c7802 */ /* 0x000fe40000000f00 */
[----:B------:R-:W-:-:S13]  /*e9f0*/  @!P0 LEA R4, P2, R24, R14, 0x1 ;  /* 0x0000000e18048211 */ /* 0x000fda00078408ff */
[----:B------:R-:W-:Y:S05]  /*ea00*/  WARPSYNC.COLLECTIVE R15, `(.L_x_13697) ;  /* 0x000000000f087348 */ /* 0x000fea0003c00000 */
[----:B------:R0:W1:Y:S02]  /*ea10*/  SHFL.IDX P6, R14, R13, R12, R11 ;  /* 0x0000000c0d0e7389 */ /* 0x00006400000c000b */
[----:B01----:R-:W-:Y:S01]  /*ea20*/  ENDCOLLECTIVE ;  /* 0x000000000000791b */ /* 0x003fe20003800000 */
.L_x_13697:
        /* <DEDUP_REMOVED lines=13> */
.L_x_13698:
[----:B------:R-:W-:Y:S02]  /*eb00*/  IMAD.MOV.U32 R13, RZ, RZ, R6 ;  /* 0x000000ffff0d7224 */ /* 0x000fe400078e0006 */
[----:B------:R-:W-:Y:S01]  /*eb10*/  IMAD.MOV.U32 R12, RZ, RZ, 0x3 ;  /* 0x00000003ff0c7424 */ /* 0x000fe200078e00ff */
[----:B------:R-:W-:-:S13]  /*eb20*/  @!P0 LEA R4, P2, R24, R14, 0x1 ;  /* 0x0000000e18048211 */ /* 0x000fda00078408ff */
[----:B------:R-:W-:Y:S05]  /*eb30*/  WARPSYNC.COLLECTIVE R15, `(.L_x_13699) ;  /* 0x000000000f087348 */ /* 0x000fea0003c00000 */
[----:B------:R0:W1:Y:S02]  /*eb40*/  SHFL.IDX P6, R14, R13, R12, R11 ;  /* 0x0000000c0d0e7389 */ /* 0x00006400000c000b */
[----:B01----:R-:W-:Y:S01]  /*eb50*/  ENDCOLLECTIVE ;  /* 0x000000000000791b */ /* 0x003fe20003800000 */
.L_x_13699:
[----:B------:R-:W-:Y:S01]  /*eb60*/  @!P0 IMAD.X R5, RZ, RZ, R8, P2 ;  /* 0x000000ffff058224 */ /* 0x000fe200010e0608 */
[----:B------:R-:W-:-:S04]  /*eb70*/  IADD3 R8, R0, 0x30, RZ ;  /* 0x0000003000087810 */ /* 0x000fc80007ffe0ff */
        /* <DEDUP_REMOVED lines=11> */
.L_x_13700:
[----:B------:R-:W-:Y:S01]  /*ec30*/  IMAD.MOV.U32 R13, RZ, RZ, R6 ;  /* 0x000000ffff0d7224 */ /* 0x000fe200078e0006 */
[----:B------:R-:W-:Y:S02]  /*ec40*/  MOV R12, 0x4 ;  /* 0x00000004000c7802 */ /* 0x000fe40000000f00 */
[----:B------:R-:W-:-:S13]  /*ec50*/  @!P0 LEA R4, P2, R24, R14, 0x1 ;  /* 0x0000000e18048211 */ /* 0x000fda00078408ff */
[----:B------:R-:W-:Y:S05]  /*ec60*/  WARPSYNC.COLLECTIVE R15, `(.L_x_13701) ;  /* 0x000000000f087348 */ /* 0x000fea0003c00000 */
[----:B------:R0:W1:Y:S02]  /*ec70*/  SHFL.IDX P6, R14, R13, R12, R11 ;  /* 0x0000000c0d0e7389 */ /* 0x00006400000c000b */
[----:B01----:R-:W-:Y:S01]  /*ec80*/  ENDCOLLECTIVE ;  /* 0x000000000000791b */ /* 0x003fe20003800000 */
.L_x_13701:
        /* <DEDUP_REMOVED lines=13> */
.L_x_13702:
[----:B------:R-:W-:Y:S02]  /*ed60*/  IMAD.MOV.U32 R13, RZ, RZ, R6 ;  /* 0x000000ffff0d7224 */ /* 0x000fe400078e0006 */
[----:B------:R-:W-:Y:S01]  /*ed70*/  IMAD.MOV.U32 R12, RZ, RZ, 0x5 ;  /* 0x00000005ff0c7424 */ /* 0x000fe200078e00ff */
[----:B------:R-:W-:-:S13]  /*ed80*/  @!P0 LEA R4, P2, R24, R14, 0x1 ;  /* 0x0000000e18048211 */ /* 0x000fda00078408ff */
[----:B------:R-:W-:Y:S05]  /*ed90*/  WARPSYNC.COLLECTIVE R15, `(.L_x_13703) ;  /* 0x000000000f087348 */ /* 0x000fea0003c00000 */
[----:B------:R0:W1:Y:S02]  /*eda0*/  SHFL.IDX P6, R14, R13, R12, R11 ;  /* 0x0000000c0d0e7389 */ /* 0x00006400000c000b */
[----:B01----:R-:W-:Y:S01]  /*edb0*/  ENDCOLLECTIVE ;  /* 0x000000000000791b */ /* 0x003fe20003800000 */
.L_x_13703:
        /* <DEDUP_REMOVED lines=13> */
.L_x_13704:
[----:B------:R-:W-:Y:S02]  /*ee90*/  IMAD.MOV.U32 R13, RZ, RZ, R6 ;  /* 0x000000ffff0d7224 */ /* 0x000fe400078e0006 */
[----:B------:R-:W-:Y:S01]  /*eea0*/  IMAD.MOV.U32 R12, RZ, RZ, 0x6 ;  /* 0x00000006ff0c7424 */ /* 0x000fe200078e00ff */
[----:B------:R-:W-:-:S13]  /*eeb0*/  @!P0 LEA R4, P2, R24, R14, 0x1 ;  /* 0x0000000e18048211 */ /* 0x000fda00078408ff */
[----:B------:R-:W-:Y:S05]  /*eec0*/  WARPSYNC.COLLECTIVE R15, `(.L_x_13705) ;  /* 0x000000000f087348 */ /* 0x000fea0003c00000 */
[----:B------:R0:W1:Y:S02]  /*eed0*/  SHFL.IDX P6, R14, R13, R12, R11 ;  /* 0x0000000c0d0e7389 */ /* 0x00006400000c000b */
[----:B01----:R-:W-:Y:S01]  /*eee0*/  ENDCOLLECTIVE ;  /* 0x000000000000791b */ /* 0x003fe20003800000 */
.L_x_13705:
        /* <DEDUP_REMOVED lines=11> */
.L_x_13706:
        /* <DEDUP_REMOVED lines=8> */
.L_x_13707:
        /* <DEDUP_REMOVED lines=10> */
.L_x_13708:
[----:B------:R-:W-:Y:S05]  /*f0c0*/  BRA `(.L_x_13709) ;  /* 0xffffffd000707947 */ /* 0x000fea000383ffff */
.L_x_13643:
[----:B0-----:R-:W-:-:S04]  /*f0d0*/  MOV R3, UR45 ;  /* 0x0000002d00037c02 */ /* 0x001fc80008000f00 */
[----:B------:R0:W1:Y:S03]  /*f0e0*/  SYNCS.PHASECHK.TRANS64.TRYWAIT P0, [R3+URZ+0x22820], R0 ;  /* 0x02282000030075a7 */ /* 0x000066000800017f */
[----:B-1----:R-:W-:Y:S05]  /*f0f0*/  @!P0 NANOSLEEP.SYNCS 0x989680 ;  /* 0x009896800000895d */ /* 0x002fea0003900000 */
[----:B------:R-:W1:Y:S02]  /*f100*/  @!P0 SYNCS.PHASECHK.TRANS64 P0, [R3+URZ+0x22820], R0 ;  /* 0x02282000030085a7 */ /* 0x000e64000800007f */
[----:B-1----:R-:W-:Y:S05]  /*f110*/  @!P0 BRA `(.L_x_13643) ;  /* 0xfffffffc00ec8947 */ /* 0x002fea000383ffff */
[----:B------:R-:W-:Y:S05]  /*f120*/  BRA `(.L_x_13710) ;  /* 0xffffffd000a07947 */ /* 0x000fea000383ffff */
.L_x_13645:
[----:B0-----:R-:W-:-:S04]  /*f130*/  IMAD.U32 R3, RZ, RZ, UR45 ;  /* 0x0000002dff037e24 */ /* 0x001fc8000f8e00ff */
[----:B------:R0:W1:Y:S03]  /*f140*/  SYNCS.PHASECHK.TRANS64.TRYWAIT P0, [R3+URZ+0x22860], R0 ;  /* 0x02286000030075a7 */ /* 0x000066000800017f */
[----:B-1----:R-:W-:Y:S05]  /*f150*/  @!P0 NANOSLEEP.SYNCS 0x989680 ;  /* 0x009896800000895d */ /* 0x002fea0003900000 */
[----:B------:R-:W1:Y:S02]  /*f160*/  @!P0 SYNCS.PHASECHK.TRANS64 P0, [R3+URZ+0x22860], R0 ;  /* 0x02286000030085a7 */ /* 0x000e64000800007f */
[----:B-1----:R-:W-:Y:S05]  /*f170*/  @!P0 BRA `(.L_x_13645) ;  /* 0xfffffffc00ec8947 */ /* 0x002fea000383ffff */
[----:B------:R-:W-:Y:S05]  /*f180*/  BRA `(.L_x_13711) ;  /* 0xffffffd0009c7947 */ /* 0x000fea000383ffff */
.L_x_13646:
        /* <DEDUP_REMOVED lines=8> */
.L_x_13713:
[----:B------:R-:W-:Y:S05]  /*f210*/  BSYNC B0 ;  /* 0x0000000000007941 */ /* 0x000fea0003800000 */
.L_x_13712:
        /* <DEDUP_REMOVED lines=12> */
.L_x_13714:
[----:B------:R-:W-:Y:S01]  /*f2e0*/  ISETP.LT.OR P3, PT, R35, 0x1, !P1 ;  /* 0x000000012300780c */ /* 0x000fe20004f61670 */
[----:B------:R-:W-:Y:S02]  /*f2f0*/  IMAD.MOV.U32 R13, RZ, RZ, R10 ;  /* 0x000000ffff0d7224 */ /* 0x000fe400078e000a */
[----:B------:R-:W-:Y:S01]  /*f300*/  IMAD.MOV.U32 R12, RZ, RZ, 0x1 ;  /* 0x00000001ff0c7424 */ /* 0x000fe200078e00ff */
[----:B------:R-:W-:-:S13]  /*f310*/  IADD3 R4, P0, R14, R24, RZ ;  /* 0x000000180e047210 */ /* 0x000fda0007f1e0ff */
[----:B------:R-:W-:Y:S05]  /*f320*/  WARPSYNC.COLLECTIVE R15, `(.L_x_13715) ;  /* 0x000000000f087348 */ /* 0x000fea0003c00000 */
[----:B------:R0:W1:Y:S02]  /*f330*/  SHFL.IDX P6, R14, R13, R12, R11 ;  /* 0x0000000c0d0e7389 */ /* 0x00006400000c000b */
[----:B01----:R-:W-:Y:S01]  /*f340*/  ENDCOLLECTIVE ;  /* 0x000000000000791b */ /* 0x003fe20003800000 */
.L_x_13715:
        /* <DEDUP_REMOVED lines=12> */
.L_x_13716:
        /* <DEDUP_REMOVED lines=15> */
.L_x_13717:
        /* <DEDUP_REMOVED lines=12> */
.L_x_13718:
        /* <DEDUP_REMOVED lines=14> */
.L_x_13719:
        /* <DEDUP_REMOVED lines=12> */
.L_x_13720:
        /* <DEDUP_REMOVED lines=14> */
.L_x_13721:
        /* <DEDUP_REMOVED lines=12> */
.L_x_13722:
        /* <DEDUP_REMOVED lines=14> */
.L_x_13723:
        /* <DEDUP_REMOVED lines=13> */
.L_x_13724:
        /* <DEDUP_REMOVED lines=9> */
.L_x_13653:
[----:B-1----:R1:W2:Y:S02]  /*fb40*/  SYNCS.PHASECHK.TRANS64.TRYWAIT P0, [R32+URZ+0x22840], R31 ;  /* 0x0228401f200075a7 */ /* 0x0022a4000800017f */
[----:B--2---:R-:W-:Y:S05]  /*fb50*/  @!P0 NANOSLEEP.SYNCS 0x989680 ;  /* 0x009896800000895d */ /* 0x004fea0003900000 */
[----:B------:R-:W2:Y:S02]  /*fb60*/  @!P0 SYNCS.PHASECHK.TRANS64 P0, [R32+URZ+0x22840], R31 ;  /* 0x0228401f200085a7 */ /* 0x000ea4000800007f */
[----:B--2---:R-:W-:Y:S05]  /*fb70*/  @!P0 BRA `(.L_x_13653) ;  /* 0xfffffffc00f08947 */ /* 0x004fea000383ffff */
[----:B------:R-:W-:Y:S05]  /*fb80*/  BRA `(.L_x_13726) ;  /* 0xffffffd000c07947 */ /* 0x000fea000383ffff */
.L_x_13654:
        /* <DEDUP_REMOVED lines=8> */
.L_x_13728:
[----:B------:R-:W-:Y:S05]  /*fc10*/  BSYNC B1 ;  /* 0x0000000000017941 */ /* 0x000fea0003800000 */
.L_x_13727:
        /* <DEDUP_REMOVED lines=9> */
.L_x_13729:
[----:B------:R-:W-:Y:S02]  /*fcb0*/  IMAD.MOV.U32 R13, RZ, RZ, R3 ;  /* 0x000000ffff0d7224 */ /* 0x000fe400078e0003 */
[----:B------:R-:W-:Y:S01]  /*fcc0*/  IMAD.MOV.U32 R12, RZ, RZ, 0x1 ;  /* 0x00000001ff0c7424 */ /* 0x000fe200078e00ff */
[----:B------:R-:W-:-:S13]  /*fcd0*/  IADD3 R4, P0, R14, R24, RZ ;  /* 0x000000180e047210 */ /* 0x000fda0007f1e0ff */
[----:B------:R-:W-:Y:S05]  /*fce0*/  WARPSYNC.COLLECTIVE R15, `(.L_x_13730) ;  /* 0x000000000f087348 */ /* 0x000fea0003c00000 */
[----:B------:R0:W1:Y:S02]  /*fcf0*/  SHFL.IDX P6, R14, R13, R12, R11 ;  /* 0x0000000c0d0e7389 */ /* 0x00006400000c000b */
[----:B01----:R-:W-:Y:S01]  /*fd00*/  ENDCOLLECTIVE ;  /* 0x000000000000791b */ /* 0x003fe20003800000 */
.L_x_13730:
        /* <DEDUP_REMOVED lines=10> */
.L_x_13731:
[----:B------:R-:W-:Y:S02]  /*fdb0*/  IMAD.MOV.U32 R13, RZ, RZ, R3 ;  /* 0x000000ffff0d7224 */ /* 0x000fe400078e0003 */
[----:B------:R-:W-:Y:S01]  /*fdc0*/  IMAD.MOV.U32 R12, RZ, RZ, 0x2 ;  /* 0x00000002ff0c7424 */ /* 0x000fe200078e00ff */
[----:B------:R-:W-:-:S13]  /*fdd0*/  IADD3 R6, P0, R14, R24, RZ ;  /* 0x000000180e067210 */ /* 0x000fda0007f1e0ff */
[----:B------:R-:W-:Y:S05]  /*fde0*/  WARPSYNC.COLLECTIVE R15, `(.L_x_13732) ;  /* 0x000000000f087348 */ /* 0x000fea0003c00000 */
[----:B------:R0:W1:Y:S02]  /*fdf0*/  SHFL.IDX P6, R14, R13, R12, R11 ;  /* 0x0000000c0d0e7389 */ /* 0x00006400000c000b */
[----:B01----:R-:W-:Y:S01]  /*fe00*/  ENDCOLLECTIVE ;  /* 0x000000000000791b */ /* 0x003fe20003800000 */
.L_x_13732:
        /* <DEDUP_REMOVED lines=10> */
.L_x_13733:
[----:B------:R-:W-:Y:S01]  /*feb0*/  IMAD.MOV.U32 R13, RZ, RZ, R3 ;  /* 0x000000ffff0d7224 */ /* 0x000fe200078e0003 */
[----:B------:R-:W-:Y:S02]  /*fec0*/  MOV R12, 0x3 ;  /* 0x00000003000c7802 */ /* 0x000fe40000000f00 */
[----:B------:R-:W-:-:S13]  /*fed0*/  IADD3 R6, P0, R14, R24, RZ ;  /* 0x000000180e067210 */ /* 0x000fda0007f1e0ff */
[----:B------:R-:W-:Y:S05]  /*fee0*/  WARPSYNC.COLLECTIVE R15, `(.L_x_13734) ;  /* 0x000000000f087348 */ /* 0x000fea0003c00000 */
[----:B------:R0:W1:Y:S02]  /*fef0*/  SHFL.IDX P6, R14, R13, R12, R11 ;  /* 0x0000000c0d0e7389 */ /* 0x00006400000c000b */
[----:B01----:R-:W-:Y:S01]  /*ff00*/  ENDCOLLECTIVE ;  /* 0x000000000000791b */ /* 0x003fe20003800000 */
.L_x_13734:
        /* <DEDUP_REMOVED lines=10> */
.L_x_13735:
[----:B------:R-:W-:Y:S01]  /*ffb0*/  MOV R13, R3 ;  /* 0x00000003000d7202 */ /* 0x000fe20000000f00 */
[----:B------:R-:W-:Y:S01]  /*ffc0*/  IMAD.MOV.U32 R12, RZ, RZ, 0x4 ;  /* 0x00000004ff0c7424 */ /* 0x000fe200078e00ff */
[----:B------:R-:W-:-:S13]  /*ffd0*/  IADD3 R4, P0, R14, R24, RZ ;  /* 0x000000180e047210 */ /* 0x000fda0007f1e0ff */
[----:B------:R-:W-:Y:S05]  /*ffe0*/  WARPSYNC.COLLECTIVE R15, `(.L_x_13736) ;  /* 0x000000000f087348 */ /* 0x000fea0003c00000 */
[----:B------:R0:W1:Y:S02]  /*fff0*/  SHFL.IDX P6, R14, R13, R12, R11 ;  /* 0x0000000c0d0e7389 */ /* 0x00006400000c000b */
[----:B01----:R-:W-:Y:S01]  /*10000*/  ENDCOLLECTIVE ;  /* 0x000000000000791b */ /* 0x003fe20003800000 */
.L_x_13736:
        /* <DEDUP_REMOVED lines=10> */
.L_x_13737:
[----:B------:R-:W-:Y:S02]  /*100b0*/  IMAD.MOV.U32 R13, RZ, RZ, R3 ;  /* 0x000000ffff0d7224 */ /* 0x000fe400078e0003 */
[----:B------:R-:W-:Y:S01]  /*100c0*/  IMAD.MOV.U32 R12, RZ, RZ, 0x5 ;  /* 0x00000005ff0c7424 */ /* 0x000fe200078e00ff */
[----:B------:R-:W-:-:S13]  /*100d0*/  IADD3 R4, P0, R14, R24, RZ ;  /* 0x000000180e047210 */ /* 0x000fda0007f1e0ff */
[----:B------:R-:W-:Y:S05]  /*100e0*/  WARPSYNC.COLLECTIVE R15, `(.L_x_13738) ;  /* 0x000000000f087348 */ /* 0x000fea0003c00000 */
[----:B------:R0:W1:Y:S02]  /*100f0*/  SHFL.IDX P6, R14, R13, R12, R11 ;  /* 0x0000000c0d0e7389 */ /* 0x00006400000c000b */
[----:B01----:R-:W-:Y:S01]  /*10100*/  ENDCOLLECTIVE ;  /* 0x000000000000791b */ /* 0x003fe20003800000 */
.L_x_13738:
        /* <DEDUP_REMOVED lines=10> */
.L_x_13739:
[----:B------:R-:W-:Y:S01]  /*101b0*/  IMAD.MOV.U32 R37, RZ, RZ, R14 ;  /* 0x000000ffff257224 */ /* 0x000fe200078e000e */
[----:B------:R-:W-:Y:S06]  /*101c0*/  BRA `(.L_x_13740) ;  /* 0xffffffd000187947 */ /* 0x000fec000383ffff */
.L_x_13659:
[----:B---3--:R3:W4:Y:S02]  /*101d0*/  SYNCS.PHASECHK.TRANS64.TRYWAIT P0, [R32+URZ+0x22860], R31 ;  /* 0x0228601f200075a7 */ /* 0x008724000800017f */
[----:B----4-:R-:W-:Y:S05]  /*101e0*/  @!P0 NANOSLEEP.SYNCS 0x989680 ;  /* 0x009896800000895d */ /* 0x010fea0003900000 */
[----:B------:R-:W4:Y:S02]  /*101f0*/  @!P0 SYNCS.PHASECHK.TRANS64 P0, [R32+URZ+0x22860], R31 ;  /* 0x0228601f200085a7 */ /* 0x000f24000800007f */
[----:B----4-:R-:W-:Y:S05]  /*10200*/  @!P0 BRA `(.L_x_13659) ;  /* 0xfffffffc00f08947 */ /* 0x010fea000383ffff */
[----:B------:R-:W-:Y:S05]  /*10210*/  BRA `(.L_x_13741) ;  /* 0xffffffd000647947 */ /* 0x000fea000383ffff */
.L_x_13660:
        /* <DEDUP_REMOVED lines=8> */
.L_x_13743:
[----:B------:R-:W-:Y:S05]  /*102a0*/  BSYNC B1 ;  /* 0x0000000000017941 */ /* 0x000fea0003800000 */
.L_x_13742:
        /* <DEDUP_REMOVED lines=9> */
.L_x_13744:
[----:B------:R-:W-:Y:S01]  /*10340*/  IMAD.MOV.U32 R8, RZ, RZ, RZ ;  /* 0x000000ffff087224 */ /* 0x000fe200078e00ff */
[----:B------:R-:W-:Y:S01]  /*10350*/  MOV R13, R18 ;  /* 0x00000012000d7202 */ /* 0x000fe20000000f00 */
[----:B------:R-:W-:Y:S01]  /*10360*/  IMAD.MOV.U32 R12, RZ, RZ, 0x1 ;  /* 0x00000001ff0c7424 */ /* 0x000fe200078e00ff */
[----:B------:R-:W-:-:S13]  /*10370*/  IADD3 R4, P0, R14, R24, RZ ;  /* 0x000000180e047210 */ /* 0x000fda0007f1e0ff */
[----:B------:R-:W-:Y:S05]  /*10380*/  WARPSYNC.COLLECTIVE R15, `(.L_x_13745) ;  /* 0x000000000f087348 */ /* 0x000fea0003c00000 */
[----:B------:R0:W1:Y:S02]  /*10390*/  SHFL.IDX P6, R14, R13, R12, R11 ;  /* 0x0000000c0d0e7389 */ /* 0x00006400000c000b */
[----:B01----:R-:W-:Y:S01]  /*103a0*/  ENDCOLLECTIVE ;  /* 0x000000000000791b */ /* 0x003fe20003800000 */
.L_x_13745:
        /* <DEDUP_REMOVED lines=13> */
.L_x_13746:
[----:B------:R-:W-:Y:S02]  /*10480*/  IMAD.MOV.U32 R13, RZ, RZ, R18 ;  /* 0x000000ffff0d7224 */ /* 0x000fe400078e0012 */
[----:B------:R-:W-:Y:S01]  /*10490*/  IMAD.MOV.U32 R12, RZ, RZ, 0x2 ;  /* 0x00000002ff0c7424 */ /* 0x000fe200078e00ff */
[----:B------:R-:W-:-:S07]  /*104a0*/  MOV R5, R14 ;  /* 0x0000000e00057202 */ /* 0x000fce0000000f00 */
[----:B------:R-:W-:Y:S05]  /*104b0*/  WARPSYNC.COLLECTIVE R15, `(.L_x_13747) ;  /* 0x000000000f087348 */ /* 0x000fea0003c00000 */
[----:B------:R0:W1:Y:S02]  /*104c0*/  SHFL.IDX P6, R14, R13, R12, R11 ;  /* 0x0000000c0d0e7389 */ /* 0x00006400000c000b */
[----:B01----:R-:W-:Y:S01]  /*104d0*/  ENDCOLLECTIVE ;  /* 0x000000000000791b */ /* 0x003fe20003800000 */
.L_x_13747:
        /* <DEDUP_REMOVED lines=14> */
.L_x_13748:
[----:B------:R-:W-:Y:S01]  /*105c0*/  MOV R13, R18 ;  /* 0x00000012000d7202 */ /* 0x000fe20000000f00 */
[----:B------:R-:W-:Y:S02]  /*105d0*/  IMAD.MOV.U32 R12, RZ, RZ, 0x3 ;  /* 0x00000003ff0c7424 */ /* 0x000fe400078e00ff */
[----:B------:R-:W-:-:S07]  /*105e0*/  IMAD.MOV.U32 R5, RZ, RZ, R14 ;  /* 0x000000ffff057224 */ /* 0x000fce00078e000e */
[----:B------:R-:W-:Y:S05]  /*105f0*/  WARPSYNC.COLLECTIVE R15, `(.L_x_13749) ;  /* 0x000000000f087348 */ /* 0x000fea0003c00000 */
[----:B------:R0:W1:Y:S02]  /*10600*/  SHFL.IDX P6, R14, R13, R12, R11 ;  /* 0x0000000c0d0e7389 */ /* 0x00006400000c000b */
[----:B01----:R-:W-:Y:S01]  /*10610*/  ENDCOLLECTIVE ;  /* 0x000000000000791b */ /* 0x003fe20003800000 */
.L_x_13749:
        /* <DEDUP_REMOVED lines=14> */
.L_x_13750:
[----:B------:R-:W-:Y:S02]  /*10700*/  IMAD.MOV.U32 R13, RZ, RZ, R18 ;  /* 0x000000ffff0d7224 */ /* 0x000fe400078e0012 */
[----:B------:R-:W-:Y:S01]  /*10710*/  IMAD.MOV.U32 R12, RZ, RZ, 0x4 ;  /* 0x00000004ff0c7424 */ /* 0x000fe200078e00ff */
[----:B------:R-:W-:-:S07]  /*10720*/  MOV R5, R14 ;  /* 0x0000000e00057202 */ /* 0x000fce0000000f00 */
[----:B------:R-:W-:Y:S05]  /*10730*/  WARPSYNC.COLLECTIVE R15, `(.L_x_13751) ;  /* 0x000000000f087348 */ /* 0x000fea0003c00000 */
[----:B------:R0:W1:Y:S02]  /*10740*/  SHFL.IDX P6, R14, R13, R12, R11 ;  /* 0x0000000c0d0e7389 */ /* 0x00006400000c000b */
[----:B01----:R-:W-:Y:S01]  /*10750*/  ENDCOLLECTIVE ;  /* 0x000000000000791b */ /* 0x003fe20003800000 */
.L_x_13751:
        /* <DEDUP_REMOVED lines=14> */
.L_x_13752:
[----:B------:R-:W-:Y:S01]  /*10840*/  MOV R13, R18 ;  /* 0x00000012000d7202 */ /* 0x000fe20000000f00 */
[----:B------:R-:W-:Y:S02]  /*10850*/  IMAD.MOV.U32 R12, RZ, RZ, 0x5 ;  /* 0x00000005ff0c7424 */ /* 0x000fe400078e00ff */
[----:B------:R-:W-:-:S07]  /*10860*/  IMAD.MOV.U32 R5, RZ, RZ, R14 ;  /* 0x000000ffff057224 */ /* 0x000fce00078e000e */
[----:B------:R-:W-:Y:S05]  /*10870*/  WARPSYNC.COLLECTIVE R15, `(.L_x_13753) ;  /* 0x000000000f087348 */ /* 0x000fea0003c00000 */
[----:B------:R0:W1:Y:S02]  /*10880*/  SHFL.IDX P6, R14, R13, R12, R11 ;  /* 0x0000000c0d0e7389 */ /* 0x00006400000c000b */
[----:B01----:R-:W-:Y:S01]  /*10890*/  ENDCOLLECTIVE ;  /* 0x000000000000791b */ /* 0x003fe20003800000 */
.L_x_13753:
        /* <DEDUP_REMOVED lines=14> */
.L_x_13754:
[----:B------:R-:W-:Y:S01]  /*10980*/  MOV R3, R14 ;  /* 0x0000000e00037202 */ /* 0x000fe20000000f00 */
[----:B------:R-:W-:Y:S06]  /*10990*/  BRA `(.L_x_13755) ;  /* 0xffffffcc00a07947 */ /* 0x000fec000383ffff */
.L_x_13665:
[----:B0-----:R0:W1:Y:S02]  /*109a0*/  SYNCS.PHASECHK.TRANS64.TRYWAIT P0, [R4+URZ+0x22820], R8 ;  /* 0x02282008040075a7 */ /* 0x001064000800017f */
[----:B-1----:R-:W-:Y:S05]  /*109b0*/  @!P0 NANOSLEEP.SYNCS 0x989680 ;  /* 0x009896800000895d */ /* 0x002fea0003900000 */
[----:B------:R-:W1:Y:S02]  /*109c0*/  @!P0 SYNCS.PHASECHK.TRANS64 P0, [R4+URZ+0x22820], R8 ;  /* 0x02282008040085a7 */ /* 0x000e64000800007f */
[----:B-1----:R-:W-:Y:S05]  /*109d0*/  @!P0 BRA `(.L_x_13665) ;  /* 0xfffffffc00f08947 */ /* 0x002fea000383ffff */
[----:B------:R-:W-:Y:S05]  /*109e0*/  BRA `(.L_x_13756) ;  /* 0xffffffd000287947 */ /* 0x000fea000383ffff */
.L_x_13666:
        /* <DEDUP_REMOVED lines=8> */
.L_x_13758:
[----:B------:R-:W-:Y:S05]  /*10a70*/  BSYNC B0 ;  /* 0x0000000000007941 */ /* 0x000fea0003800000 */
.L_x_13757:
[----:B------:R-:W-:Y:S05]  /*10a80*/  BRA `(.L_x_13759) ;  /* 0xffffffd000107947 */ /* 0x000fea000383ffff */
.L_x_13667:
[----:B------:R-:W-:Y:S01]  /*10a90*/  BSSY B0, `(.L_x_13760) ;  /* 0x0000006000007945 */ /* 0x000fe20003800000 */
[----:B------:R-:W-:-:S07]  /*10aa0*/  IMAD.MOV.U32 R15, RZ, RZ, -0x1 ;  /* 0xffffffffff0f7424 */ /* 0x000fce00078e00ff */
[----:B0123-5:R-:W-:Y:S05]  /*10ab0*/  WARPSYNC.COLLECTIVE R15, `(.L_x_13761) ;  /* 0x000000000f0c7348 */ /* 0x02ffea0003c00000 */
[----:B------:R-:W-:Y:S02]  /*10ac0*/  ELECT P6, UR62, PT ;  /* 0x00000000003e782f */ /* 0x000fe400038c0000 */
[----:B------:R-:W-:Y:S01]  /*10ad0*/  MOV R14, UR62 ;  /* 0x0000003e000e7c02 */ /* 0x000fe20008000f00 */
[----:B0123-5:R-:W-:Y:S10]  /*10ae0*/  ENDCOLLECTIVE ;  /* 0x000000000000791b */ /* 0x02fff40003800000 */
.L_x_13761:
[----:B------:R-:W-:Y:S05]  /*10af0*/  BSYNC B0 ;  /* 0x0000000000007941 */ /* 0x000fea0003800000 */
.L_x_13760:
[----:B------:R-:W-:Y:S05]  /*10b00*/  BRA `(.L_x_13762) ;  /* 0xffffffd000047947 */ /* 0x000fea000383ffff */
.L_x_13669:
[----:B----4-:R4:W0:Y:S02]  /*10b10*/  SYNCS.PHASECHK.TRANS64.TRYWAIT P1, [R5+URZ+0x22840], R0 ;  /* 0x02284000050075a7 */ /* 0x010824000802017f */
[----:B0-----:R-:W-:Y:S05]  /*10b20*/  @!P1 NANOSLEEP.SYNCS 0x989680 ;  /* 0x009896800000995d */ /* 0x001fea0003900000 */
[----:B------:R-:W0:Y:S02]  /*10b30*/  @!P1 SYNCS.PHASECHK.TRANS64 P1, [R5+URZ+0x22840], R0 ;  /* 0x02284000050095a7 */ /* 0x000e24000802007f */
[----:B0-----:R-:W-:Y:S05]  /*10b40*/  @!P1 BRA `(.L_x_13669) ;  /* 0xfffffffc00f09947 */ /* 0x001fea000383ffff */
[----:B------:R-:W-:Y:S05]  /*10b50*/  BRA `(.L_x_13763) ;  /* 0xffffffd000247947 */ /* 0x000fea000383ffff */
.L_x_13671:
[----:B-1----:R1:W0:Y:S02]  /*10b60*/  SYNCS.PHASECHK.TRANS64.TRYWAIT P1, [R21+URZ+0x22840], R2 ;  /* 0x02284002150075a7 */ /* 0x002224000802017f */
[----:B0-----:R-:W-:Y:S05]  /*10b70*/  @!P1 NANOSLEEP.SYNCS 0x989680 ;  /* 0x009896800000995d */ /* 0x001fea0003900000 */
[----:B------:R-:W0:Y:S02]  /*10b80*/  @!P1 SYNCS.PHASECHK.TRANS64 P1, [R21+URZ+0x22840], R2 ;  /* 0x02284002150095a7 */ /* 0x000e24000802007f */
[----:B0-----:R-:W-:Y:S05]  /*10b90*/  @!P1 BRA `(.L_x_13671) ;  /* 0xfffffffc00f09947 */ /* 0x001fea000383ffff */
[----:B------:R-:W-:Y:S05]  /*10ba0*/  BRA `(.L_x_13764) ;  /* 0xffffffd000307947 */ /* 0x000fea000383ffff */
.L_x_13673:
[----:B------:R0:W0:Y:S02]  /*10bb0*/  SYNCS.PHASECHK.TRANS64.TRYWAIT P1, [R5+URZ+0x22860], R0 ;  /* 0x02286000050075a7 */ /* 0x000024000802017f */
[----:B0-----:R-:W-:Y:S05]  /*10bc0*/  @!P1 NANOSLEEP.SYNCS 0x989680 ;  /* 0x009896800000995d */ /* 0x001fea0003900000 */
[----:B------:R-:W0:Y:S02]  /*10bd0*/  @!P1 SYNCS.PHASECHK.TRANS64 P1, [R5+URZ+0x22860], R0 ;  /* 0x02286000050095a7 */ /* 0x000e24000802007f */
[----:B0-----:R-:W-:Y:S05]  /*10be0*/  @!P1 BRA `(.L_x_13673) ;  /* 0xfffffffc00f09947 */ /* 0x001fea000383ffff */
[----:B------:R-:W-:Y:S05]  /*10bf0*/  BRA `(.L_x_13765) ;  /* 0xffffffd0002c7947 */ /* 0x000fea000383ffff */
.L_x_13766:
        /* <DEDUP_REMOVED lines=16> */
.L_x_15677:


//--------------------- .text._ZN7cutlass13device_kernelIN5flash11enable_sm90INS1_16FlashAttnFwdSm90INS1_25CollectiveMainloopFwdSm90ILi2EN4cute5tupleIJNS5_1CILi1EEES8_S8_EEENS6_IJNS7_ILi128EEENS7_ILi96EEENS7_ILi64EEEEEELi256ENS_10bfloat16_tEfNS_4arch4Sm90ELb1ELb0ELb0ELb0ELb1ELb0ELb1ELb1ELb0ELb1ELb1ELb0EEENS1_21CollectiveEpilogueFwdINS6_IJSA_NS7_ILi256EEESB_EEES9_SE_SG_Li256ELb0ELb1ELb1ELb0EEENS1_19SingleTileSchedulerILb0ELb1ELb1ELi128EEEEEEEEEvNT_6ParamsE --------------------------
	.section	.text._ZN7cutlass13device_kernelIN5flash11enable_sm90INS1_16FlashAttnFwdSm90INS1_25CollectiveMainloopFwdSm90ILi2EN4cute5tupleIJNS5_1CILi1EEES8_S8_EEENS6_IJNS7_ILi128EEENS7_ILi96EEENS7_ILi64EEEEEELi256ENS_10bfloat16_tEfNS_4arch4Sm90ELb1ELb0ELb0ELb0ELb1ELb0ELb1ELb1ELb0ELb1ELb1ELb0EEENS1_21CollectiveEpilogueFwdINS6_IJSA_NS7_ILi256EEESB_EEES9_SE_SG_Li256ELb0ELb1ELb1ELb0EEENS1_19SingleTileSchedulerILb0ELb1ELb1ELi128EEEEEEEEEvNT_6ParamsE,"ax",@progbits
	.align	128
.text._ZN7cutlass13device_kernelIN5flash11enable_sm90INS1_16FlashAttnFwdSm90INS1_25CollectiveMainloopFwdSm90ILi2EN4cute5tupleIJNS5_1CILi1EEES8_S8_EEENS6_IJNS7_ILi128EEENS7_ILi96EEENS7_ILi64EEEEEELi256ENS_10bfloat16_tEfNS_4arch4Sm90ELb1ELb0ELb0ELb0ELb1ELb0ELb1ELb1ELb0ELb1ELb1ELb0EEENS1_21CollectiveEpilogueFwdINS6_IJSA_NS7_ILi256EEESB_EEES9_SE_SG_Li256ELb0ELb1ELb1ELb0EEENS1_19SingleTileSchedulerILb0ELb1ELb1ELi128EEEEEEEEEvNT_6ParamsE:
        .type           _ZN7cutlass13device_kernelIN5flash11enable_sm90INS1_16FlashAttnFwdSm90INS1_25CollectiveMainloopFwdSm90ILi2EN4cute5tupleIJNS5_1CILi1EEES8_S8_EEENS6_IJNS7_ILi128EEENS7_ILi96EEENS7_ILi64EEEEEELi256ENS_10bfloat16_tEfNS_4arch4Sm90ELb1ELb0ELb0ELb0ELb1ELb0ELb1ELb1ELb0ELb1ELb1ELb0EEENS1_21CollectiveEpilogueFwdINS6_IJSA_NS7_ILi256EEESB_EEES9_SE_SG_Li256ELb0ELb1ELb1ELb0EEENS1_19SingleTileSchedulerILb0ELb1ELb1ELi128EEEEEEEEEvNT_6ParamsE,@function
        .size           _ZN7cutlass13device_kernelIN5flash11enable_sm90INS1_16FlashAttnFwdSm90INS1_25CollectiveMainloopFwdSm90ILi2EN4cute5tupleIJNS5_1CILi1EEES8_S8_EEENS6_IJNS7_ILi128EEENS7_ILi96EEENS7_ILi64EEEEEELi256ENS_10bfloat16_tEfNS_4arch4Sm90ELb1ELb0ELb0ELb0ELb1ELb0ELb1ELb1ELb0ELb1ELb1ELb0EEENS1_21CollectiveEpilogueFwdINS6_IJSA_NS7_ILi256EEESB_EEES9_SE_SG_Li256ELb0ELb1ELb1ELb0EEENS1_19SingleTileSchedulerILb0ELb1ELb1ELi128EEEEEEEEEvNT_6ParamsE,(.L_x_15678 - _ZN7cutlass13device_kernelIN5flash11enable_sm90INS1_16FlashAttnFwdSm90INS1_25CollectiveMainloopFwdSm90ILi2EN4cute5tupleIJNS5_1CILi1EEES8_S8_EEENS6_IJNS7_ILi128EEENS7_ILi96EEENS7_ILi64EEEEEELi256ENS_10bfloat16_tEfNS_4arch4Sm90ELb1ELb0ELb0ELb0ELb1ELb0ELb1ELb1ELb0ELb1ELb1ELb0EEENS1_21CollectiveEpilogueFwdINS6_IJSA_NS7_ILi256EEESB_EEES9_SE_SG_Li256ELb0ELb1ELb1ELb0EEENS1_19SingleTileSchedulerILb0ELb1ELb1ELi128EEEEEEEEEvNT_6ParamsE)
        .other          _ZN7cutlass13device_kernelIN5flash11enable_sm90INS1_16FlashAttnFwdSm90INS1_25CollectiveMainloopFwdSm90ILi2EN4cute5tupleIJNS5_1CILi1EEES8_S8_EEENS6_IJNS7_ILi128EEENS7_ILi96EEENS7_ILi64EEEEEELi256ENS_10bfloat16_tEfNS_4arch4Sm90ELb1ELb0ELb0ELb0ELb1ELb0ELb1ELb1ELb0ELb1ELb1ELb0EEENS1_21CollectiveEpilogueFwdINS6_IJSA_NS7_ILi256EEESB_EEES9_SE_SG_Li256ELb0ELb1ELb1ELb0EEENS1_19SingleTileSchedulerILb0ELb1ELb1ELi128EEEEEEEEEvNT_6ParamsE,@"STO_CUDA_ENTRY STV_DEFAULT"
_ZN7cutlass13device_kernelIN5flash11enable_sm90INS1_16FlashAttnFwdSm90INS1_25CollectiveMainloopFwdSm90ILi2EN4cute5tupleIJNS5_1CILi1EEES8_S8_EEENS6_IJNS7_ILi128EEENS7_ILi96EEENS7_ILi64EEEEEELi256ENS_10bfloat16_tEfNS_4arch4Sm90ELb1ELb0ELb0ELb0ELb1ELb0ELb1ELb1ELb0ELb1ELb1ELb0EEENS1_21CollectiveEpilogueFwdINS6_IJSA_NS7_ILi256EEESB_EEES9_SE_SG_Li256ELb0ELb1ELb1ELb0EEENS1_19SingleTileSchedulerILb0ELb1ELb1ELi128EEEEEEEEEvNT_6ParamsE:
        /* <DEDUP_REMOVED lines=47> */
.L_x_13767:
        /* <DEDUP_REMOVED lines=22> */
.L_x_13768:
        /* <DEDUP_REMOVED lines=18> */
.L_x_13769:
        /* <DEDUP_REMOVED lines=22> */
.L_x_13770:
        /* <DEDUP_REMOVED lines=23> */
.L_x_13771:
        /* <DEDUP_REMOVED lines=11> */
.L_x_13774:
        /* <DEDUP_REMOVED lines=23> */
[----:B------:R-:W2:Y:S01]  /*0a60*/  S2UR UR39, SR_CTAID.X ;  /* 0x00000000002779c3 */ /* 0x000ea20000002500 */
        /* <DEDUP_REMOVED lines=14> */
[----:B--2---:R-:W-:-:S04]  /*0b50*/  USHF.L.U32 UR39, UR39, 0x7, URZ ;  /* 0x0000000727277899 */ /* 0x004fc8000800063f */
[----:B------:R-:W-:Y:S02]  /*0b60*/  @UP1 UIADD3 UR4, UR39, 0x7f, URZ ;  /* 0x0000007f27041890 */ /* 0x000fe4000fffe03f */
[----:B------:R-:W-:Y:S02]  /*0b70*/  UIADD3 UR6, UR39, 0x7f, URZ ;  /* 0x0000007f27067890 */ /* 0x000fe4000fffe03f */
        /* <DEDUP_REMOVED lines=10> */
[----:B------:R-:W-:Y:S02]  /*0c20*/  ULEA.HI.SX32 UR6, UR7, UR6, 0x1c ;  /* 0x0000000607067291 */ /* 0x000fe4000f8fe23f */
[----:B------:R-:W-:Y:S02]  /*0c30*/  ULOP3.LUT UR7, UR8, 0xffff, URZ, 0xc0, !UPT ;  /* 0x0000ffff08077892 */ /* 0x000fe4000f8ec03f */
        /* <DEDUP_REMOVED lines=41> */
.L_x_13776:
[----:B------:R-:W-:Y:S01]  /*0ed0*/  UIMAD UR5, UR7, UR4, URZ ;  /* 0x00000004070572a4 */ /* 0x000fe2000f8e023f */
[----:B-1----:R-:W-:Y:S01]  /*0ee0*/  IMAD.U32 R0, RZ, RZ, UR10 ;  /* 0x0000000aff007e24 */ /* 0x002fe2000f8e00ff */
[----:B------:R-:W-:Y:S01]  /*0ef0*/  PLOP3.LUT P0, PT, PT, PT, PT, 0x80, 0x0 ;  /* 0x000000000000781c */ /* 0x000fe20003f0f070 */
[----:B------:R-:W-:Y:S01]  /*0f00*/  IMAD.U32 R3, RZ, RZ, UR4 ;  /* 0x00000004ff037e24 */ /* 0x000fe2000f8e00ff */
[----:B------:R-:W-:Y:S01]  /*0f10*/  CS2R R150, SRZ ;  /* 0x0000000000967805 */ /* 0x000fe2000001ff00 */
[----:B------:R-:W-:Y:S01]  /*0f20*/  VIADD R152, R18, 0xffffff80 ;  /* 0xffffff8012987836 */ /* 0x000fe20000000000 */
[----:B------:R-:W-:Y:S01]  /*0f30*/  CS2R R148, SRZ ;  /* 0x0000000000947805 */ /* 0x000fe2000001ff00 */
[----:B------:R-:W-:Y:S01]  /*0f40*/  IMAD.U32 R212, RZ, RZ, UR5 ;  /* 0x00000005ffd47e24 */ /* 0x000fe2000f8e00ff */
[----:B------:R-:W-:Y:S02]  /*0f50*/  VIADDMNMX R0, R3, UR5, R0, PT ;  /* 0x0000000503007c46 */ /* 0x000fe4000b800100 */
[----:B0-----:R-:W-:-:S02]  /*0f60*/  CS2R R2, SRZ ;  /* 0x0000000000027805 */ /* 0x001fc4000001ff00 */
        /* <DEDUP_REMOVED lines=20> */
[----:B------:R-:W-:Y:S02]  /*10b0*/  CS2R R110, SRZ ;  /* 0x00000000006e7805 */ /* 0x000fe4000001ff00 */
[----:B------:R-:W-:Y:S02]  /*10c0*/  PLOP3.LUT P1, PT, PT, PT, UP0, 0x80, 0x0 ;  /* 0x000000000000781c */ /* 0x000fe40003f2f008 */
        /* <DEDUP_REMOVED lines=59> */
[----:B------:R-:W-:Y:S02]  /*1480*/  USHF.R.U32.HI UR4, URZ, 0x4, UR5 ;  /* 0x000000043f047899 */ /* 0x000fe40008011605 */
[----:B------:R-:W-:Y:S02]  /*1490*/  UIADD3 UR5, UR5, 0xa000, URZ ;  /* 0x0000a00005057890 */ /* 0x000fe4000fffe03f */
[----:B------:R-:W-:Y:S02]  /*14a0*/  ULOP3.LUT UR4, UR4, 0x3fff, URZ, 0xc0, !UPT ;  /* 0x00003fff04047892 */ /* 0x000fe4000f8ec03f */
[----:B------:R-:W-:Y:S02]  /*14b0*/  USHF.R.U32.HI UR5, URZ, 0x4, UR5 ;  /* 0x000000043f057899 */ /* 0x000fe40008011605 */
[----:B------:R-:W-:Y:S02]  /*14c0*/  ULOP3.LUT UR40, UR4, 0x10000, URZ, 0xfc, !UPT ;  /* 0x0001000004287892 */ /* 0x000fe4000f8efc3f */
[----:B------:R-:W-:-:S03]  /*14d0*/  ULOP3.LUT UR38, UR5, 0x3fff, URZ, 0xc0, !UPT ;  /* 0x00003fff05267892 */ /* 0x000fc6000f8ec03f */
[----:B------:R-:W-:Y:S02]  /*14e0*/  UMOV UR5, 0x40000040 ;  /* 0x4000004000057882 */ /* 0x000fe40000000000 */
[----:B------:R-:W-:Y:S01]  /*14f0*/  UMOV UR4, UR40 ;  /* 0x0000002800047c82 */ /* 0x000fe20008000000 */
[----:B------:R-:W-:Y:S01]  /*1500*/  MOV R23, UR5 ;  /* 0x0000000500177c02 */ /* 0x000fe20008000f00 */
[----:B------:R-:W-:Y:S01]  /*1510*/  IMAD.U32 R22, RZ, RZ, UR4 ;  /* 0x00000004ff167e24 */ /* 0x000fe2000f8e00ff */
        /* <DEDUP_REMOVED lines=17> */
.L_x_13778:
[----:B------:R-:W-:Y:S01]  /*1630*/  SHF.L.U32 R0, RZ, 0x1f, RZ ;  /* 0x0000001fff007819 */ /* 0x000fe200000006ff */
[----:B------:R-:W-:-:S03]  /*1640*/  VIADD R213, R16, 0x8 ;  /* 0x0000000810d57836 */ /* 0x000fc60000000000 */
[----:B------:R-:W0:Y:S02]  /*1650*/  SYNCS.PHASECHK.TRANS64.TRYWAIT P0, [UR61+0x32400], R0 ;  /* 0x03240000ff0075a7 */ /* 0x000e24000800017d */
[----:B0-----:R-:W-:Y:S05]  /*1660*/  @!P0 BRA `(.L_x_13779) ;  /* 0x000000ec00d48947 */ /* 0x001fea0003800000 */
.L_x_13868:
[----:B------:R-:W-:Y:S05]  /*1670*/  WARPSYNC.ALL ;  /* 0x0000000000007948 */ /* 0x000fea0003800000 */
[----:B------:R-:W2:Y:S01]  /*1680*/  LDL R2, [R1] ;  /* 0x0000000001027983 */ /* 0x000ea20000100800 */
[----:B------:R1:W-:Y:S01]  /*1690*/  BAR.SYNC.DEFER_BLOCKING R213, 0x100 ;  /* 0x000400d50000751d */ /* 0x0003e20000010000 */
[----:B--2---:R-:W-:-:S13]  /*16a0*/  R2UR UR4, R2 ;  /* 0x00000000020472ca */ /* 0x004fda00000e0000 */
[----:B------:R-:W-:-:S04]  /*16b0*/  ULOP3.LUT UR4, UR4, 0x1, URZ, 0xfc, !UPT ;  /* 0x0000000104047892 */ /* 0x000fc8000f8efc3f */
[----:B------:R-:W-:-:S06]  /*16c0*/  UISETP.NE.AND UP0, UPT, UR4, 0x3, UPT ;  /* 0x000000030400788c */ /* 0x000fcc000bf05270 */
[----:B------:R-:W-:-:S13]  /*16d0*/  PLOP3.LUT P0, PT, PT, PT, UP0, 0x80, 0x0 ;  /* 0x000000000000781c */ /* 0x000fda0003f0f008 */
[----:B-1----:R-:W-:Y:S05]  /*16e0*/  @!P0 BRA `(.L_x_13780) ;  /* 0x0000000000048947 */ /* 0x002fea0003800000 */
[----:B------:R-:W-:Y:S01]  /*16f0*/  BPT.TRAP 0x1 ;  /* 0x000000040000795c */ /* 0x000fe20000300000 */
.L_x_13780:
[----:B------:R1:W2:Y:S01]  /*1700*/  SYNCS.PHASECHK.TRANS64.TRYWAIT P1, [UR61+0x32430], R0 ;  /* 0x03243000ff0075a7 */ /* 0x0002a2000802017d */
[----:B------:R-:W-:Y:S05]  /*1710*/  @!P0 BRA `(.L_x_13781) ;  /* 0x0000000000048947 */ /* 0x000fea0003800000 */
[----:B------:R-:W-:Y:S01]  /*1720*/  BPT.TRAP 0x1 ;  /* 0x000000040000795c */ /* 0x000fe20000300000 */
.L_x_13781:
[----:B--2---:R-:W-:Y:S05]  /*1730*/  @P1 BRA `(.L_x_13782) ;  /* 0x0000000000081947 */ /* 0x004fea0003800000 */
[----:B------:R-:W2:Y:S02]  /*1740*/  SYNCS.PHASECHK.TRANS64.TRYWAIT P1, [UR61+0x32430], R0 ;  /* 0x03243000ff0075a7 */ /* 0x000ea4000802017d */
[----:B--2---:R-:W-:Y:S05]  /*1750*/  @!P1 BRA `(.L_x_13783) ;  /* 0x000000ec00b09947 */ /* 0x004fea0003800000 */
.L_x_13782:
[----:B------:R-:W-:Y:S01]  /*1760*/  UIADD3 UR4, UR61, 0x1c400, URZ ;  /* 0x0001c4003d047890 */ /* 0x000fe2000fffe03f */
[----:B------:R-:W-:Y:S01]  /*1770*/  WARPGROUP.ARRIVE ;  /* 0x00000000000079c5 */ /* 0x000fe20000000000 */
[----:B------:R-:W-:Y:S01]  /*1780*/  UMOV UR6, UR40 ;  /* 0x0000002800067c82 */ /* 0x000fe20008000000 */
[----:B------:R-:W-:Y:S01]  /*1790*/  UMOV UR7, 0x40000040 ;  /* 0x4000004000077882 */ /* 0x000fe20000000000 */
[----:B------:R-:W-:Y:S01]  /*17a0*/  USHF.R.U32.HI UR4, URZ, 0x4, UR4 ;  /* 0x000000043f047899 */ /* 0x000fe20008011604 */
[----:B------:R-:W-:Y:S01]  /*17b0*/  UMOV UR5, UR7 ;  /* 0x0000000700057c82 */ /* 0x000fe20008000000 */
[----:B------:R-:W-:Y:S02]  /*17c0*/  UMOV UR11, 0x40000040 ;  /* 0x40000040000b7882 */ /* 0x000fe40000000000 */
[----:B------:R-:W-:Y:S01]  /*17d0*/  ULOP3.LUT UR4, UR4, 0x3fff, URZ, 0xc0, !UPT ;  /* 0x00003fff04047892 */ /* 0x000fe2000f8ec03f */
[----:B------:R-:W-:-:S03]  /*17e0*/  IMAD.U32 R15, RZ, RZ, UR11 ;  /* 0x0000000bff0f7e24 */ /* 0x000fc6000f8e00ff */
[----:B------:R-:W-:-:S03]  /*17f0*/  ULOP3.LUT UR8, UR4, 0x10000, URZ, 0xfc, !UPT ;  /* 0x0001000004087892 */ /* 0x000fc6000f8efc3f */
[----:B------:R-:W-:-:S03]  /*1800*/  UMOV UR4, UR6 ;  /* 0x0000000600047c82 */ /* 0x000fc60008000000 */
[----:B------:R-:W-:Y:S01]  /*1810*/  IMAD.U32 R210, RZ, RZ, UR8 ;  /* 0x00000008ffd27e24 */ /* 0x000fe2000f8e00ff */
[----:B------:R-:W-:Y:S02]  /*1820*/  UMOV UR6, UR8 ;  /* 0x0000000800067c82 */ /* 0x000fe40008000000 */
[----:B------:R-:W-:Y:S01]  /*1830*/  HGMMA.64x96x16.F32.BF16 R24, gdesc[UR4], RZ, !UPT, gsb0 ;  /* 0x01600000041879f0 */ /* 0x000fe2000c0018ff */
[----:B------:R-:W-:Y:S02]  /*1840*/  UIADD3 UR4, UR40, 0x2, URZ ;  /* 0x0000000228047890 */ /* 0x000fe4000fffe03f */
[----:B------:R-:W-:Y:S01]  /*1850*/  UIADD3 UR6, UR8, 0x2, URZ ;  /* 0x0000000208067890 */ /* 0x000fe2000fffe03f */
[----:B------:R-:W-:Y:S01]  /*1860*/  UMOV UR5, UR11 ;  /* 0x0000000b00057c82 */ /* 0x000fe20008000000 */
[----:B------:R-:W-:Y:S01]  /*1870*/  UMOV UR7, 0x40000040 ;  /* 0x4000004000077882 */ /* 0x000fe20000000000 */
[----:B------:R-:W-:Y:S02]  /*1880*/  UMOV UR11, 0x40000040 ;  /* 0x40000040000b7882 */ /* 0x000fe40000000000 */
[----:B------:R-:W-:Y:S01]  /*1890*/  UMOV UR10, UR4 ;  /* 0x00000004000a7c82 */ /* 0x000fe20008000000 */
[----:B------:R-:W-:Y:S01]  /*18a0*/  IMAD.U32 R13, RZ, RZ, UR11 ;  /* 0x0000000bff0d7e24 */ /* 0x000fe2000f8e00ff */
[----:B------:R-:W-:Y:S01]  /*18b0*/  UMOV UR4, UR10 ;  /* 0x0000000a00047c82 */ /* 0x000fe20008000000 */
[----:B------:R-:W-:Y:S01]  /*18c0*/  IMAD.U32 R14, RZ, RZ, UR10 ;  /* 0x0000000aff0e7e24 */ /* 0x000fe2000f8e00ff */
[----:B------:R-:W-:-:S02]  /*18d0*/  WARPGROUP.DEPBAR.LE gsb0, 0x0 ;  /* 0x00008000000079c5 */ /* 0x000fc40000010000 */
        /* <DEDUP_REMOVED lines=8> */
[----:B------:R-:W-:Y:S01]  /*1960*/  MOV R12, UR10 ;  /* 0x0000000a000c7c02 */ /* 0x000fe20008000f00 */
        /* <DEDUP_REMOVED lines=15> */
.L_x_13869:
[----:B------:R-:W-:Y:S05]  /*1a60*/  @!P0 BRA `(.L_x_13785) ;  /* 0x0000000000048947 */ /* 0x000fea0003800000 */
[----:B------:R-:W-:Y:S01]  /*1a70*/  BPT.TRAP 0x1 ;  /* 0x000000040000795c */ /* 0x000fe20000300000 */
.L_x_13785:
[----:B------:R2:W3:Y:S01]  /*1a80*/  SYNCS.PHASECHK.TRANS64.TRYWAIT P1, [UR61+0x32450], R0 ;  /* 0x03245000ff0075a7 */ /* 0x0004e2000802017d */
[----:B------:R-:W-:Y:S05]  /*1a90*/  @!P0 BRA `(.L_x_13786) ;  /* 0x0000000000048947 */ /* 0x000fea0003800000 */
[----:B------:R-:W-:Y:S01]  /*1aa0*/  BPT.TRAP 0x1 ;  /* 0x000000040000795c */ /* 0x000fe20000300000 */
.L_x_13786:
[----:B---3--:R-:W-:Y:S05]  /*1ab0*/  @P1 BRA `(.L_x_13787) ;  /* 0x0000000000081947 */ /* 0x008fea0003800000 */
[----:B------:R-:W3:Y:S02]  /*1ac0*/  SYNCS.PHASECHK.TRANS64.TRYWAIT P1, [UR61+0x32450], R0 ;  /* 0x03245000ff0075a7 */ /* 0x000ee4000802017d */
[----:B---3--:R-:W-:Y:S05]  /*1ad0*/  @!P1 BRA `(.L_x_13788) ;  /* 0x000000ec00009947 */ /* 0x008fea0003800000 */
.L_x_13787:
[----:B------:R-:W-:Y:S01]  /*1ae0*/  UIADD3 UR4, UR61, 0x400, URZ ;  /* 0x000004003d047890 */ /* 0x000fe2000fffe03f */
[----:B------:R-:W-:Y:S01]  /*1af0*/  WARPGROUP.ARRIVE ;  /* 0x00000000000079c5 */ /* 0x000fe20000000000 */
[----:B------:R-:W-:-:S05]  /*1b00*/  ULOP3.LUT UR10, UR38, 0x10000, URZ, 0xfc, !UPT ;  /* 0x00010000260a7892 */ /* 0x000fca000f8efc3f */
[----:B------:R-:W3:Y:S01]  /*1b10*/  S2R R4, SR_TID.X ;  /* 0x0000000000047919 */ /* 0x000ee20000002100 */
[----:B------:R-:W-:Y:S01]  /*1b20*/  USHF.R.U32.HI UR4, URZ, 0x4, UR4 ;  /* 0x000000043f047899 */ /* 0x000fe20008011604 */
[----:B------:R-:W-:Y:S01]  /*1b30*/  UMOV UR7, 0x40000040 ;  /* 0x4000004000077882 */ /* 0x000fe20000000000 */
[----:B------:R-:W-:Y:S02]  /*1b40*/  UMOV UR9, 0x40000040 ;  /* 0x4000004000097882 */ /* 0x000fe40000000000 */
[----:B------:R-:W-:Y:S01]  /*1b50*/  ULOP3.LUT UR60, UR4, 0x3fff, URZ, 0xc0, !UPT ;  /* 0x00003fff043c7892 */ /* 0x000fe2000f8ec03f */
[----:B------:R-:W-:Y:S01]  /*1b60*/  IMAD.U32 R9, RZ, RZ, UR7 ;  /* 0x00000007ff097e24 */ /* 0x000fe2000f8e00ff */
[----:B------:R-:W-:Y:S01]  /*1b70*/  UMOV UR6, UR10 ;  /* 0x0000000a00067c82 */ /* 0x000fe20008000000 */
[----:B------:R-:W-:Y:S01]  /*1b80*/  UMOV UR5, UR7 ;  /* 0x0000000700057c82 */ /* 0x000fe20008000000 */
[----:B------:R-:W-:Y:S01]  /*1b90*/  ULOP3.LUT UR38, UR60, 0x10000, URZ, 0xfc, !UPT ;  /* 0x000100003c267892 */ /* 0x000fe2000f8efc3f */
[----:B------:R-:W-:Y:S01]  /*1ba0*/  IMAD.U32 R8, RZ, RZ, UR6 ;  /* 0x00000006ff087e24 */ /* 0x000fe2000f8e00ff */
[----:B------:R-:W-:Y:S01]  /*1bb0*/  UMOV UR4, UR6 ;  /* 0x0000000600047c82 */ /* 0x000fe20008000000 */
[----:B------:R-:W-:Y:S01]  /*1bc0*/  IMAD.U32 R7, RZ, RZ, UR9 ;  /* 0x00000009ff077e24 */ /* 0x000fe2000f8e00ff */
[----:B------:R-:W-:Y:S01]  /*1bd0*/  UIADD3 UR12, UR10, 0x402, URZ ;  /* 0x000004020a0c7890 */ /* 0x000fe2000fffe03f */
[----:B------:R-:W-:-:S02]  /*1be0*/  UMOV UR13, 0x40000040 ;  /* 0x40000040000d7882 */ /* 0x000fc40000000000 */
[----:B------:R-:W-:Y:S01]  /*1bf0*/  UMOV UR6, UR38 ;  /* 0x0000002600067c82 */ /* 0x000fe20008000000 */
[----:B------:R-:W-:Y:S01]  /*1c00*/  UIADD3 UR16, UR10, 0x404, URZ ;  /* 0x000004040a107890 */ /* 0x000fe2000fffe03f */
[----:B------:R-:W-:Y:S01]  /*1c10*/  HGMMA.64x96x16.F32.BF16 R24, gdesc[UR4], R24, gsb0 ;  /* 0x01600000041879f0 */ /* 0x000fe20008001818 */
[----:B------:R-:W-:Y:S02]  /*1c20*/  UIADD3 UR4, UR10, 0x2, URZ ;  /* 0x000000020a047890 */ /* 0x000fe4000fffe03f */
[----:B------:R-:W-:Y:S01]  /*1c30*/  UIADD3 UR6, UR38, 0x2, URZ ;  /* 0x0000000226067890 */ /* 0x000fe2000fffe03f */
[----:B------:R-:W-:Y:S01]  /*1c40*/  UMOV UR5, UR9 ;  /* 0x0000000900057c82 */ /* 0x000fe20008000000 */
[----:B------:R-:W-:Y:S01]  /*1c50*/  UMOV UR7, 0x40000040 ;  /* 0x4000004000077882 */ /* 0x000fe20000000000 */
[----:B------:R-:W-:Y:S02]  /*1c60*/  UMOV UR9, 0x40000040 ;  /* 0x4000004000097882 */ /* 0x000fe40000000000 */
[----:B------:R-:W-:Y:S01]  /*1c70*/  UMOV UR8, UR4 ;  /* 0x0000000400087c82 */ /* 0x000fe20008000000 */
[----:B0-----:R-:W-:Y:S01]  /*1c80*/  IMAD.U32 R3, RZ, RZ, UR9 ;  /* 0x00000009ff037e24 */ /* 0x001fe2000f8e00ff */
[----:B------:R-:W-:Y:S01]  /*1c90*/  UMOV UR4, UR8 ;  /* 0x0000000800047c82 */ /* 0x000fe20008000000 */
[----:B------:R-:W-:Y:S01]  /*1ca0*/  MOV R6, UR8 ;  /* 0x0000000800067c02 */ /* 0x000fe20008000f00 */
[----:B------:R-:W-:Y:S01]  /*1cb0*/  UMOV UR17, 0x40000040 ;  /* 0x4000004000117882 */ /* 0x000fe20000000000 */
[----:B------:R-:W-:Y:S01]  /*1cc0*/  UIADD3 UR20, UR10, 0x406, URZ ;  /* 0x000004060a147890 */ /* 0x000fe2000fffe03f */
[----:B---3--:R-:W-:Y:S01]  /*1cd0*/  SHF.R.U32.HI R4, RZ, 0x7, R4 ;  /* 0x00000007ff047819 */ /* 0x008fe20000011604 */
[----:B------:R-:W-:Y:S01]  /*1ce0*/  UMOV UR21, 0x40000040 ;  /* 0x4000004000157882 */ /* 0x000fe20000000000 */
[----:B------:R-:W-:Y:S01]  /*1cf0*/  UIADD3 UR24, UR10, 0x800, URZ ;  /* 0x000008000a187890 */ /* 0x000fe2000fffe03f */
[----:B------:R-:W-:Y:S01]  /*1d00*/  UMOV UR25, 0x40000040 ;  /* 0x4000004000197882 */ /* 0x000fe20000000000 */
[----:B------:R-:W-:Y:S01]  /*1d10*/  UIADD3 UR28, UR10, 0x802, URZ ;  /* 0x000008020a1c7890 */ /* 0x000fe2000fffe03f */
[----:B------:R-:W-:Y:S01]  /*1d20*/  IADD3 R20, -R4, 0xb, RZ ;  /* 0x0000000b04147810 */ /* 0x000fe20007ffe1ff */
        /* <DEDUP_REMOVED lines=11> */
[----:B------:R-:W-:-:S02]  /*1de0*/  UMOV UR15, 0x40000040 ;  /* 0x40000040000f7882 */ /* 0x000fc40000000000 */
[----:B------:R-:W-:Y:S01]  /*1df0*/  IMAD.U32 R17, RZ, RZ, UR15 ;  /* 0x0000000fff117e24 */ /* 0x000fe2000f8e00ff */
[----:B------:R-:W-:Y:S02]  /*1e00*/  WARPGROUP.DEPBAR.LE gsb0, 0x0 ;  /* 0x00008000000079c5 */ /* 0x000fe40000010000 */
[----:B------:R-:W-:-:S06]  /*1e10*/  WARPGROUP.ARRIVE ;  /* 0x00000000000079c5 */ /* 0x000fcc0000000000 */
[----:B------:R-:W-:Y:S01]  /*1e20*/  HGMMA.64x96x16.F32.BF16 R24, gdesc[UR4], R24, gsb0 ;  /* 0x01600000041879f0 */ /* 0x000fe20008001818 */
        /* <DEDUP_REMOVED lines=15> */
[----:B------:R-:W-:Y:S01]  /*1f20*/  UMOV UR7, 0x40000040 ;  /* 0x4000004000077882 */ /* 0x000fe20000000000 */
[----:B------:R-:W-:Y:S02]  /*1f30*/  UMOV UR9, 0x40000040 ;  /* 0x4000004000097882 */ /* 0x000fe40000000000 */
[----:B------:R-:W-:Y:S02]  /*1f40*/  UMOV UR8, UR4 ;  /* 0x0000000400087c82 */ /* 0x000fe40008000000 */
[----:B------:R-:W-:Y:S01]  /*1f50*/  UMOV UR4, UR8 ;  /* 0x0000000800047c82 */ /* 0x000fe20008000000 */
[----:B------:R-:W-:Y:S01]  /*1f60*/  IMAD.U32 R18, RZ, RZ, UR8 ;  /* 0x00000008ff127e24 */ /* 0x000fe2000f8e00ff */
[----:B------:R-:W-:Y:S01]  /*1f70*/  UIADD3 UR8, UR10, 0x400, URZ ;  /* 0x000004000a087890 */ /* 0x000fe2000fffe03f */
        /* <DEDUP_REMOVED lines=89> */
[----:B------:R-:W-:Y:S03]  /*2510*/  HGMMA.64x96x16.F32.BF16 R24, gdesc[UR4], R24, gsb0 ;  /* 0x01600000041879f0 */ /* 0x000fe60008001818 */
[----:B------:R-:W-:Y:S02]  /*2520*/  WARPGROUP.DEPBAR.LE gsb0, 0x0 ;  /* 0x00008000000079c5 */ /* 0x000fe40000010000 */
[----:B------:R0:W-:Y:S06]  /*2530*/  BAR.ARV R20, 0x100 ;  /* 0x000400140000751d */ /* 0x0001ec0000002000 */
[----:B------:R-:W-:Y:S05]  /*2540*/  @!P0 BRA `(.L_x_13789) ;  /* 0x0000000000048947 */ /* 0x000fea0003800000 */
[----:B------:R-:W-:Y:S01]  /*2550*/  BPT.TRAP 0x1 ;  /* 0x000000040000795c */ /* 0x000fe20000300000 */
.L_x_13789:
[----:B------:R-:W-:Y:S01]  /*2560*/  LOP3.LUT R5, R72, 0xffffff80, RZ, 0xc0, !PT ;  /* 0xffffff8048057812 */ /* 0x000fe200078ec0ff */
[----:B------:R-:W-:Y:S01]  /*2570*/  UISETP.NE.AND UP0, UPT, UR56, URZ, UPT ;  /* 0x0000003f3800728c */ /* 0x000fe2000bf05270 */
[----:B------:R-:W-:Y:S01]  /*2580*/  LEA.HI R73, R73, R152, RZ, 0x2 ;  /* 0x0000009849497211 */ /* 0x000fe200078f10ff */
[----:B------:R-:W-:Y:S01]  /*2590*/  ULDC UR11, c[0x0][0x288] ;  /* 0x0000a200000b7ab9 */ /* 0x000fe20000000800 */
[----:B------:R-:W-:Y:S01]  /*25a0*/  LEA.HI R72, R74, R74, RZ, 0x1 ;  /* 0x0000004a4a487211 */ /* 0x000fe200078f08ff */
[C---:B------:R-:W-:Y:S01]  /*25b0*/  IMAD.IADD R5, R152.reuse, 0x1, -R5 ;  /* 0x0000000198057824 */ /* 0x040fe200078e0a05 */
[----:B------:R-:W-:Y:S01]  /*25c0*/  LOP3.LUT R75, R73, 0xfffffffc, RZ, 0xc0, !PT ;  /* 0xfffffffc494b7812 */ /* 0x000fe200078ec0ff */
[----:B------:R-:W3:Y:S01]  /*25d0*/  S2UR UR5, SR_CgaCtaId ;  /* 0x00000000000579c3 */ /* 0x000ee20000008800 */
[----:B------:R-:W-:Y:S01]  /*25e0*/  PLOP3.LUT P1, PT, PT, PT, UP0, 0x80, 0x0 ;  /* 0x000000000000781c */ /* 0x000fe20003f2f008 */
[----:B------:R-:W-:Y:S01]  /*25f0*/  ULDC UR10, c[0x0][0xa80] ;  /* 0x0002a000000a7ab9 */ /* 0x000fe20000000800 */
[----:B-12---:R-:W-:Y:S01]  /*2600*/  SHF.R.S32.HI R0, RZ, 0x1f, R5 ;  /* 0x0000001fff007819 */ /* 0x006fe20000011405 */
[----:B------:R-:W-:Y:S01]  /*2610*/  IMAD.IADD R152, R152, 0x1, -R75 ;  /* 0x0000000198987824 */ /* 0x000fe200078e0a4b */
[----:B------:R-:W-:Y:S01]  /*2620*/  LOP3.LUT R75, R72, 0x3fffffe, RZ, 0xc0, !PT ;  /* 0x03fffffe484b7812 */ /* 0x000fe200078ec0ff */
[----:B------:R-:W-:Y:S01]  /*2630*/  @UP0 ULDC UR4, c[0x0][0x44c] ;  /* 0x0001130000040ab9 */ /* 0x000fe20000000800 */
[CC--:B------:R-:W-:Y:S01]  /*2640*/  LEA.HI R4, R0.reuse, R5.reuse, RZ, 0x2 ;  /* 0x0000000500047211 */ /* 0x0c0fe200078f10ff */
[----:B------:R-:W-:Y:S01]  /*2650*/  ULOP3.LUT UR60, UR60, 0x3000000, URZ, 0xfc, !UPT ;  /* 0x030000003c3c7892 */ /* 0x000fe2000f8efc3f */
[----:B------:R-:W-:Y:S01]  /*2660*/  LEA.HI R21, R0, R5, RZ, 0x5 ;  /* 0x0000000500157211 */ /* 0x000fe200078f28ff */
[----:B------:R-:W-:Y:S01]  /*2670*/  IMAD.IADD R75, R74, 0x1, -R75 ;  /* 0x000000014a4b7824 */ /* 0x000fe200078e0a4b */
[--C-:B------:R-:W-:Y:S01]  /*2680*/  SHF.R.S32.HI R0, RZ, 0x2, R4.reuse ;  /* 0x00000002ff007819 */ /* 0x100fe20000011404 */
[----:B------:R-:W-:Y:S01]  /*2690*/  UMOV UR7, 0x40000040 ;  /* 0x4000004000077882 */ /* 0x000fe20000000000 */
[----:B------:R-:W-:-:S02]  /*26a0*/  SHF.R.S32.HI R73, RZ, 0x1f, R4 ;  /* 0x0000001fff497819 */ /* 0x000fc40000011404 */
[----:B------:R-:W-:Y:S01]  /*26b0*/  SHF.R.S32.HI R21, RZ, 0x5, R21 ;  /* 0x00000005ff157819 */ /* 0x000fe20000011415 */
[----:B------:R-:W-:Y:S01]  /*26c0*/  UMOV UR6, UR60 ;  /* 0x0000003c00067c82 */ /* 0x000fe20008000000 */
[----:B------:R-:W-:Y:S02]  /*26d0*/  LEA.HI R73, R73, R0, RZ, 0x3 ;  /* 0x0000000049497211 */ /* 0x000fe400078f18ff */
[----:B------:R-:W-:Y:S02]  /*26e0*/  LEA.HI R72, R152, R152, RZ, 0x1 ;  /* 0x0000009898487211 */ /* 0x000fe400078f08ff */
[----:B------:R-:W-:Y:S02]  /*26f0*/  LEA R76, R21, UR39, 0x4 ;  /* 0x00000027154c7c11 */ /* 0x000fe4000f8e20ff */
[----:B------:R-:W-:Y:S02]  /*2700*/  LOP3.LUT R73, R73, 0xfffffff8, RZ, 0xc0, !PT ;  /* 0xfffffff849497812 */ /* 0x000fe400078ec0ff */
[----:B------:R-:W-:-:S02]  /*2710*/  LOP3.LUT R21, R72, 0x1ffffffe, RZ, 0xc0, !PT ;  /* 0x1ffffffe48157812 */ /* 0x000fc400078ec0ff */
[----:B------:R-:W-:Y:S02]  /*2720*/  IADD3 R76, R76, R0, -R73 ;  /* 0x000000004c4c7210 */ /* 0x000fe40007ffe849 */
[----:B------:R-:W-:Y:S01]  /*2730*/  PLOP3.LUT P2, PT, PT, PT, UP0, 0x80, 0x0 ;  /* 0x000000000000781c */ /* 0x000fe20003f4f008 */
[----:B------:R-:W-:Y:S01]  /*2740*/  IMAD.IADD R21, R152, 0x1, -R21 ;  /* 0x0000000198157824 */ /* 0x000fe200078e0a15 */
[----:B------:R-:W-:Y:S02]  /*2750*/  LEA R76, R75, R76, 0x6 ;  /* 0x0000004c4b4c7211 */ /* 0x000fe400078e30ff */
[----:B------:R-:W-:-:S03]  /*2760*/  LOP3.LUT R4, R4, 0x7ffffffc, RZ, 0xc0, !PT ;  /* 0x7ffffffc04047812 */ /* 0x000fc600078ec0ff */
[----:B------:R-:W-:Y:S02]  /*2770*/  IMAD R21, R21, 0x8, R76 ;  /* 0x0000000815157824 */ /* 0x000fe400078e024c */
[----:B------:R-:W-:Y:S02]  /*2780*/  IMAD.IADD R211, R5, 0x1, -R4 ;  /* 0x0000000105d37824 */ /* 0x000fe400078e0a04 */
[----:B------:R-:W-:Y:S01]  /*2790*/  @P1 IMAD.HI.U32 R72, R21, UR4, RZ ;  /* 0x0000000415481c27 */ /* 0x000fe2000f8e00ff */
[----:B------:R-:W-:-:S03]  /*27a0*/  @UP0 ULDC UR4, c[0x0][0x450] ;  /* 0x0001140000040ab9 */ /* 0x000fc60000000800 */
[----:B------:R-:W-:Y:S01]  /*27b0*/  IMAD.MOV.U32 R0, RZ, RZ, R21 ;  /* 0x000000ffff007224 */ /* 0x000fe200078e0015 */
[----:B------:R-:W-:Y:S01]  /*27c0*/  @P2 SHF.R.U32.HI R0, RZ, UR4, R72 ;  /* 0x00000004ff002c19 */ /* 0x000fe20008011648 */
[----:B------:R-:W-:Y:S01]  /*27d0*/  UIMAD UR4, UR43, -0x60, UR42 ;  /* 0xffffffa02b0478a4 */ /* 0x000fe2000f8e022a */
[----:B------:R-:W-:-:S03]  /*27e0*/  IMAD.U32 R5, RZ, RZ, UR11 ;  /* 0x0000000bff057e24 */ /* 0x000fc6000f8e00ff */
[----:B------:R-:W1:Y:S01]  /*27f0*/  SHFL.IDX PT, R72, R0, RZ, 0x1c1f ;  /* 0x001c1fff00487589 */ /* 0x000e6200000e0000 */
[----:B------:R-:W-:-:S03]  /*2800*/  UIADD3 UR4, UR4, 0x60, URZ ;  /* 0x0000006004047890 */ /* 0x000fc6000fffe03f */
[----:B------:R-:W2:Y:S03]  /*2810*/  SHFL.IDX PT, R73, R0, 0x1, 0x1c1f ;  /* 0x003c1f0000497f89 */ /* 0x000ea600000e0000 */
[----:B------:R-:W-:Y:S01]  /*2820*/  IMAD.U32 R4, RZ, RZ, UR4 ;  /* 0x00000004ff047e24 */ /* 0x000fe2000f8e00ff */
[----:B------:R-:W-:-:S03]  /*2830*/  UIADD3 UR4, UR61, 0x32440, URZ ;  /* 0x000324403d047890 */ /* 0x000fc6000fffe03f */
[----:B------:R-:W-:Y:S01]  /*2840*/  IMAD R4, R211, -0x2, R4 ;  /* 0xfffffffed3047824 */ /* 0x000fe200078e0204 */
[----:B---3--:R-:W-:-:S04]  /*2850*/  UPRMT UR4, UR5, 0x654, UR4 ;  /* 0x0000065405047896 */ /* 0x008fc80008000004 */
[----:B------:R-:W-:-:S05]  /*2860*/  IADD3 R5, R4, 0x1, -R5 ;  /* 0x0000000104057810 */ /* 0x000fca0007ffe805 */
[----:B------:R-:W-:Y:S01]  /*2870*/  SYNCS.ARRIVE.TRANS64.RED.A1T0 RZ, [UR4], RZ ;  /* 0x000000ffffff79a7 */ /* 0x000fe20008100404 */
[-CC-:B-1----:R-:W-:Y:S01]  /*2880*/  VIADDMNMX R72, R72, R5.reuse, R4.reuse, PT ;  /* 0x0000000548487246 */ /* 0x182fe20003800104 */
[----:B------:R1:W-:Y:S03]  /*2890*/  BAR.SYNC.DEFER_BLOCKING R213, 0x100 ;  /* 0x000400d50000751d */ /* 0x0003e60000010000 */
[C---:B------:R-:W-:Y:S02]  /*28a0*/  ISETP.GT.AND P1, PT, R72.reuse, RZ, PT ;  /* 0x000000ff4800720c */ /* 0x040fe40003f24270 */
[C---:B------:R-:W-:Y:S02]  /*28b0*/  ISETP.GT.AND P6, PT, R72.reuse, 0x1, PT ;  /* 0x000000014800780c */ /* 0x040fe40003fc4270 */
[----:B--2---:R-:W-:Y:S02]  /*28c0*/  VIADDMNMX R74, R73, R5, R4, PT ;  /* 0x00000005494a7246 */ /* 0x004fe40003800104 */
[----:B------:R-:W-:-:S02]  /*28d0*/  ISETP.GT.AND P5, PT, R72, 0x8, PT ;  /* 0x000000084800780c */ /* 0x000fc40003fa4270 */
[----:B------:R-:W-:Y:S02]  /*28e0*/  FSEL R73, R24, -INF , P1 ;  /* 0xff80000018497808 */ /* 0x000fe40000800000 */
[----:B------:R-:W-:Y:S02]  /*28f0*/  FSEL R25, R25, -INF , P6 ;  /* 0xff80000019197808 */ /* 0x000fe40003000000 */
[C---:B------:R-:W-:Y:S02]  /*2900*/  ISETP.GT.AND P1, PT, R72.reuse, 0x18, PT ;  /* 0x000000184800780c */ /* 0x040fe40003f24270 */
[C---:B------:R-:W-:Y:S02]  /*2910*/  ISETP.GT.AND P6, PT, R72.reuse, 0x19, PT ;  /* 0x000000194800780c */ /* 0x040fe40003fc4270 */
[----:B------:R-:W-:Y:S02]  /*2920*/  ISETP.GT.AND P3, PT, R72, 0x9, PT ;  /* 0x000000094800780c */ /* 0x000fe40003f64270 */
[----:B------:R-:W-:-:S02]  /*2930*/  FSEL R75, R28, -INF , P5 ;  /* 0xff8000001c4b7808 */ /* 0x000fc40002800000 */
[----:B------:R-:W-:Y:S02]  /*2940*/  ISETP.GT.AND P5, PT, R72, 0x20, PT ;  /* 0x000000204800780c */ /* 0x000fe40003fa4270 */
[----:B------:R-:W-:Y:S02]  /*2950*/  FSEL R164, R36, -INF , P1 ;  /* 0xff80000024a47808 */ /* 0x000fe40000800000 */
[----:B------:R-:W-:Y:S02]  /*2960*/  FSEL R168, R37, -INF , P6 ;  /* 0xff80000025a87808 */ /* 0x000fe40003000000 */
[C---:B------:R-:W-:Y:S02]  /*2970*/  ISETP.GT.AND P1, PT, R72.reuse, 0x30, PT ;  /* 0x000000304800780c */ /* 0x040fe40003f24270 */
[----:B------:R-:W-:Y:S02]  /*2980*/  ISETP.GT.AND P6, PT, R72, 0x31, PT ;  /* 0x000000314800780c */ /* 0x000fe40003fc4270 */
[----:B------:R-:W-:-:S02]  /*2990*/  FMNMX.FTZ R0, R73, R25, !PT ;  /* 0x0000001949007209 */ /* 0x000fc40007810000 */
[----:B------:R-:W-:Y:S02]  /*29a0*/  FSEL R29, R29, -INF , P3 ;  /* 0xff8000001d1d7808 */ /* 0x000fe40001800000 */
[----:B------:R-:W-:Y:S02]  /*29b0*/  ISETP.GT.AND P3, PT, R72, 0x21, PT ;  /* 0x000000214800780c */ /* 0x000fe40003f64270 */
[----:B------:R-:W-:Y:S02]  /*29c0*/  FSEL R5, R40, -INF , P5 ;  /* 0xff80000028057808 */ /* 0x000fe40002800000 */
[C---:B------:R-:W-:Y:S02]  /*29d0*/  ISETP.GT.AND P2, PT, R72.reuse, 0x11, PT ;  /* 0x000000114800780c */ /* 0x040fe40003f44270 */
[----:B------:R-:W-:Y:S02]  /*29e0*/  ISETP.GT.AND P5, PT, R72, 0x38, PT ;  /* 0x000000384800780c */ /* 0x000fe40003fa4270 */
[----:B------:R-:W-:-:S02]  /*29f0*/  FSEL R157, R48, -INF , P1 ;  /* 0xff800000309d7808 */ /* 0x000fc40000800000 */
[----:B------:R-:W-:Y:S02]  /*2a00*/  FSEL R161, R49, -INF , P6 ;  /* 0xff80000031a17808 */ /* 0x000fe40003000000 */
[C---:B------:R-:W-:Y:S02]  /*2a10*/  ISETP.GT.AND P4, PT, R72.reuse, 0x10, PT ;  /* 0x000000104800780c */ /* 0x040fe40003f84270 */
[C---:B------:R-:W-:Y:S02]  /*2a20*/  ISETP.GT.AND P1, PT, R72.reuse, 0x48, PT ;  /* 0x000000484800780c */ /* 0x040fe40003f24270 */
[----:B------:R-:W-:Y:S02]  /*2a30*/  ISETP.GT.AND P6, PT, R72, 0x49, PT ;  /* 0x000000494800780c */ /* 0x000fe40003fc4270 */
[----:B------:R-:W-:Y:S02]  /*2a40*/  FMNMX.FTZ R24, R75, R0, !PT ;  /* 0x000000004b187209 */ /* 0x000fe40007810000 */
[----:B------:R-:W-:-:S02]  /*2a50*/  FSEL R160, R41, -INF , P3 ;  /* 0xff80000029a07808 */ /* 0x000fc40001800000 */
[----:B------:R-:W-:Y:S02]  /*2a60*/  FSEL R159, R33, -INF , P2 ;  /* 0xff800000219f7808 */ /* 0x000fe40001000000 */
[----:B------:R-:W-:Y:S02]  /*2a70*/  ISETP.GT.AND P3, PT, R72, 0x39, PT ;  /* 0x000000394800780c */ /* 0x000fe40003f64270 */
[----:B------:R-:W-:Y:S02]  /*2a80*/  FSEL R166, R52, -INF , P5 ;  /* 0xff80000034a67808 */ /* 0x000fe40002800000 */
[----:B------:R-:W-:Y:S02]  /*2a90*/  FSEL R4, R32, -INF , P4 ;  /* 0xff80000020047808 */ /* 0x000fe40002000000 */
[----:B------:R-:W-:Y:S02]  /*2aa0*/  ISETP.GT.AND P5, PT, R72, 0x50, PT ;  /* 0x000000504800780c */ /* 0x000fe40003fa4270 */
[----:B------:R-:W-:-:S02]  /*2ab0*/  FSEL R167, R60, -INF , P1 ;  /* 0xff8000003ca77808 */ /* 0x000fc40000800000 */
[----:B------:R-:W-:Y:S02]  /*2ac0*/  FSEL R171, R61, -INF , P6 ;  /* 0xff8000003dab7808 */ /* 0x000fe40003000000 */
[----:B------:R-:W-:Y:S02]  /*2ad0*/  FMNMX.FTZ R33, R29, R24, !PT ;  /* 0x000000181d217209 */ /* 0x000fe40007810000 */
[C---:B------:R-:W-:Y:S02]  /*2ae0*/  ISETP.GT.AND P1, PT, R74.reuse, RZ, PT ;  /* 0x000000ff4a00720c */ /* 0x040fe40003f24270 */
[----:B------:R-:W-:Y:S02]  /*2af0*/  ISETP.GT.AND P6, PT, R74, 0x1, PT ;  /* 0x000000014a00780c */ /* 0x000fe40003fc4270 */
[----:B------:R-:W-:Y:S02]  /*2b00*/  FSEL R170, R53, -INF , P3 ;  /* 0xff80000035aa7808 */ /* 0x000fe40001800000 */
[----:B------:R-:W-:-:S02]  /*2b10*/  ISETP.GT.AND P3, PT, R72, 0x51, PT ;  /* 0x000000514800780c */ /* 0x000fc40003f64270 */
[----:B------:R-:W-:Y:S02]  /*2b20*/  FSEL R0, R64, -INF , P5 ;  /* 0xff80000040007808 */ /* 0x000fe40002800000 */
[----:B------:R-:W-:Y:S02]  /*2b30*/  FMNMX.FTZ R24, R4, R33, !PT ;  /* 0x0000002104187209 */ /* 0x000fe40007810000 */
[----:B------:R-:W-:Y:S02]  /*2b40*/  ISETP.GT.AND P5, PT, R74, 0x8, PT ;  /* 0x000000084a00780c */ /* 0x000fe40003fa4270 */
[----:B------:R-:W-:Y:S02]  /*2b50*/  FSEL R33, R26, -INF , P1 ;  /* 0xff8000001a217808 */ /* 0x000fe40000800000 */
[----:B------:R-:W-:Y:S02]  /*2b60*/  FSEL R27, R27, -INF , P6 ;  /* 0xff8000001b1b7808 */ /* 0x000fe40003000000 */
[----:B------:R-:W-:-:S02]  /*2b70*/  FSEL R163, R65, -INF , P3 ;  /* 0xff80000041a37808 */ /* 0x000fc40001800000 */
[----:B------:R-:W-:Y:S02]  /*2b80*/  FMNMX.FTZ R41, R159, R24, !PT ;  /* 0x000000189f297209 */ /* 0x000fe40007810000 */
[----:B------:R-:W-:Y:S02]  /*2b90*/  ISETP.GT.AND P3, PT, R74, 0x9, PT ;  /* 0x000000094a00780c */ /* 0x000fe40003f64270 */
[----:B------:R-:W-:Y:S02]  /*2ba0*/  FSEL R37, R30, -INF , P5 ;  /* 0xff8000001e257808 */ /* 0x000fe40002800000 */
[----:B------:R-:W-:Y:S02]  /*2bb0*/  FMNMX.FTZ R24, R33, R27, !PT ;  /* 0x0000001b21187209 */ /* 0x000fe40007810000 */
[----:B------:R-:W-:Y:S02]  /*2bc0*/  FMNMX.FTZ R41, R164, R41, !PT ;  /* 0x00000029a4297209 */ /* 0x000fe40007810000 */
[----:B------:R-:W-:-:S02]  /*2bd0*/  ISETP.GT.AND P1, PT, R74, 0x10, PT ;  /* 0x000000104a00780c */ /* 0x000fc40003f24270 */
[----:B------:R-:W-:Y:S02]  /*2be0*/  FSEL R31, R31, -INF , P3 ;  /* 0xff8000001f1f7808 */ /* 0x000fe40001800000 */
[----:B------:R-:W-:Y:S02]  /*2bf0*/  FMNMX.FTZ R24, R37, R24, !PT ;  /* 0x0000001825187209 */ /* 0x000fe40007810000 */
        /* <DEDUP_REMOVED lines=11> */
[----:B------:R-:W-:Y:S02]  /*2cb0*/  ISETP.GT.AND P1, PT, R74, 0x20, PT ;  /* 0x000000204a00780c */ /* 0x000fe40003f24270 */
[----:B------:R-:W-:Y:S02]  /*2cc0*/  FSEL R194, R39, -INF , P3 ;  /* 0xff80000027c27808 */ /* 0x000fe40001800000 */
[----:B------:R-:W-:Y:S02]  /*2cd0*/  FMNMX.FTZ R35, R188, R35, !PT ;  /* 0x00000023bc237209 */ /* 0x000fe40007810000 */
[----:B------:R-:W-:Y:S02]  /*2ce0*/  FSEL R169, R45, -INF , P2 ;  /* 0xff8000002da97808 */ /* 0x000fe40001000000 */
[----:B------:R-:W-:-:S02]  /*2cf0*/  ISETP.GT.AND P4, PT, R72, 0x28, PT ;  /* 0x000000284800780c */ /* 0x000fc40003f84270 */
[----:B------:R-:W-:Y:S02]  /*2d00*/  FMNMX.FTZ R45, R5, R26, !PT ;  /* 0x0000001a052d7209 */ /* 0x000fe40007810000 */
[----:B------:R-:W-:Y:S02]  /*2d10*/  ISETP.GT.AND P6, PT, R74, 0x21, PT ;  /* 0x000000214a00780c */ /* 0x000fe40003fc4270 */
[----:B------:R-:W-:Y:S02]  /*2d20*/  FSEL R175, R42, -INF , P1 ;  /* 0xff8000002aaf7808 */ /* 0x000fe40000800000 */
[----:B------:R-:W-:Y:S02]  /*2d30*/  FMNMX.FTZ R24, R194, R35, !PT ;  /* 0x00000023c2187209 */ /* 0x000fe40007810000 */
[----:B------:R-:W-:Y:S02]  /*2d40*/  FSEL R165, R44, -INF , P4 ;  /* 0xff8000002ca57808 */ /* 0x000fe40002000000 */
[----:B------:R-:W-:-:S02]  /*2d50*/  FMNMX.FTZ R26, R160, R45, !PT ;  /* 0x0000002da01a7209 */ /* 0x000fc40007810000 */
[C---:B------:R-:W-:Y:S02]  /*2d60*/  ISETP.GT.AND P5, PT, R74.reuse, 0x28, PT ;  /* 0x000000284a00780c */ /* 0x040fe40003fa4270 */
[----:B------:R-:W-:Y:S02]  /*2d70*/  FSEL R182, R43, -INF , P6 ;  /* 0xff8000002bb67808 */ /* 0x000fe40003000000 */
[----:B------:R-:W-:Y:S02]  /*2d80*/  FMNMX.FTZ R35, R175, R24, !PT ;  /* 0x00000018af237209 */ /* 0x000fe40007810000 */
[----:B------:R-:W-:Y:S02]  /*2d90*/  FMNMX.FTZ R26, R165, R26, !PT ;  /* 0x0000001aa51a7209 */ /* 0x000fe40007810000 */
[----:B------:R-:W-:Y:S02]  /*2da0*/  ISETP.GT.AND P3, PT, R74, 0x29, PT ;  /* 0x000000294a00780c */ /* 0x000fe40003f64270 */
[----:B------:R-:W-:-:S02]  /*2db0*/  FSEL R190, R46, -INF , P5 ;  /* 0xff8000002ebe7808 */ /* 0x000fc40002800000 */
[----:B------:R-:W-:Y:S02]  /*2dc0*/  FMNMX.FTZ R35, R182, R35, !PT ;  /* 0x00000023b6237209 */ /* 0x000fe40007810000 */
[----:B------:R-:W-:Y:S02]  /*2dd0*/  FMNMX.FTZ R26, R169, R26, !PT ;  /* 0x0000001aa91a7209 */ /* 0x000fe40007810000 */
        /* <DEDUP_REMOVED lines=8> */
[----:B------:R-:W-:Y:S02]  /*2e60*/  ISETP.GT.AND P5, PT, R74, 0x38, PT ;  /* 0x000000384a00780c */ /* 0x000fe40003fa4270 */
[----:B------:R-:W-:-:S02]  /*2e70*/  FSEL R183, R51, -INF , P6 ;  /* 0xff80000033b77808 */ /* 0x000fc40003000000 */
[----:B------:R-:W-:Y:S02]  /*2e80*/  FMNMX.FTZ R24, R176, R35, !PT ;  /* 0x00000023b0187209 */ /* 0x000fe40007810000 */
[----:B------:R-:W-:Y:S02]  /*2e90*/  ISETP.GT.AND P4, PT, R72, 0x40, PT ;  /* 0x000000404800780c */ /* 0x000fe40003f84270 */
        /* <DEDUP_REMOVED lines=29> */
[----:B------:R-:W-:Y:S02]  /*3070*/  FMNMX.FTZ R26, R0, R39, !PT ;  /* 0x00000027001a7209 */ /* 0x000fe40007810000 */
[----:B------:R-:W-:Y:S02]  /*3080*/  FSEL R173, R69, -INF , P2 ;  /* 0xff80000045ad7808 */ /* 0x000fe40001000000 */
        /* <DEDUP_REMOVED lines=36> */
[----:B------:R-:W-:Y:S01]  /*32d0*/  FFMA.FTZ R4, R4, UR10, -R202 ;  /* 0x0000000a04047c23 */ /* 0x000fe200080108ca */
[--C-:B------:R-:W-:Y:S01]  /*32e0*/  FFMA.FTZ R184, R33, UR10, -R204.reuse ;  /* 0x0000000a21b87c23 */ /* 0x100fe200080108cc */
[--C-:B------:R-:W-:Y:S01]  /*32f0*/  FFMA.FTZ R187, R27, UR10, -R204.reuse ;  /* 0x0000000a1bbb7c23 */ /* 0x100fe200080108cc */
[--C-:B------:R-:W-:Y:S01]  /*3300*/  FFMA.FTZ R186, R37, UR10, -R204.reuse ;  /* 0x0000000a25ba7c23 */ /* 0x100fe200080108cc */
[--C-:B------:R-:W-:Y:S01]  /*3310*/  FFMA.FTZ R189, R31, UR10, -R204.reuse ;  /* 0x0000000a1fbd7c23 */ /* 0x100fe200080108cc */
[----:B------:R-:W-:Y:S01]  /*3320*/  FFMA.FTZ R168, R174, UR10, -R204 ;  /* 0x0000000aaea87c23 */ /* 0x000fe200080108cc */
[--C-:B------:R-:W-:Y:S01]  /*3330*/  FFMA.FTZ R159, R159, UR10, -R202.reuse ;  /* 0x0000000a9f9f7c23 */ /* 0x100fe200080108ca */
[----:B------:R-:W2:Y:S01]  /*3340*/  MUFU.EX2 R178, R178 ;  /* 0x000000b200b27308 */ /* 0x000ea20000000800 */
[----:B------:R-:W-:Y:S01]  /*3350*/  FFMA.FTZ R164, R164, UR10, -R202 ;  /* 0x0000000aa4a47c23 */ /* 0x000fe200080108ca */
[--C-:B------:R-:W-:Y:S01]  /*3360*/  FFMA.FTZ R181, R181, UR10, -R204.reuse ;  /* 0x0000000ab5b57c23 */ /* 0x100fe200080108cc */
[--C-:B------:R-:W-:Y:S01]  /*3370*/  FFMA.FTZ R174, R188, UR10, -R204.reuse ;  /* 0x0000000abcae7c23 */ /* 0x100fe200080108cc */
[----:B------:R-:W-:Y:S01]  /*3380*/  FFMA.FTZ R207, R194, UR10, -R204 ;  /* 0x0000000ac2cf7c23 */ /* 0x000fe200080108cc */
[----:B------:R-:W-:Y:S01]  /*3390*/  FFMA.FTZ R188, R169, UR10, -R202 ;  /* 0x0000000aa9bc7c23 */ /* 0x000fe200080108ca */
[--C-:B------:R-:W-:Y:S01]  /*33a0*/  FFMA.FTZ R169, R175, UR10, -R204.reuse ;  /* 0x0000000aafa97c23 */ /* 0x100fe200080108cc */
[----:B------:R-:W-:Y:S01]  /*33b0*/  FFMA.FTZ R175, R190, UR10, -R204 ;  /* 0x0000000abeaf7c23 */ /* 0x000fe200080108cc */
[----:B------:R-:W-:Y:S01]  /*33c0*/  MUFU.EX2 R180, R180 ;  /* 0x000000b400b47308 */ /* 0x000fe20000000800 */
[--C-:B------:R-:W-:Y:S01]  /*33d0*/  FFMA.FTZ R5, R5, UR10, -R202.reuse ;  /* 0x0000000a05057c23 */ /* 0x100fe200080108ca */
[--C-:B------:R-:W-:Y:S01]  /*33e0*/  FFMA.FTZ R160, R160, UR10, -R202.reuse ;  /* 0x0000000aa0a07c23 */ /* 0x100fe200080108ca */
[----:B------:R-:W-:Y:S01]  /*33f0*/  FFMA.FTZ R165, R165, UR10, -R202 ;  /* 0x0000000aa5a57c23 */ /* 0x000fe200080108ca */
[--C-:B------:R-:W-:Y:S01]  /*3400*/  FFMA.FTZ R182, R182, UR10, -R204.reuse ;  /* 0x0000000ab6b67c23 */ /* 0x100fe200080108cc */
[----:B------:R-:W-:Y:S01]  /*3410*/  FFMA.FTZ R190, R195, UR10, -R204 ;  /* 0x0000000ac3be7c23 */ /* 0x000fe200080108cc */
[--C-:B------:R-:W-:Y:S01]  /*3420*/  FFMA.FTZ R194, R161, UR10, -R202.reuse ;  /* 0x0000000aa1c27c23 */ /* 0x100fe200080108ca */
[--C-:B------:R-:W-:Y:S01]  /*3430*/  FFMA.FTZ R161, R166, UR10, -R202.reuse ;  /* 0x0000000aa6a17c23 */ /* 0x100fe200080108ca */
[----:B------:R-:W3:Y:S01]  /*3440*/  MUFU.EX2 R185, R185 ;  /* 0x000000b900b97308 */ /* 0x000ee20000000800 */
[----:B--2---:R-:W-:Y:S01]  /*3450*/  F2FP.BF16.F32.PACK_AB R152, R178, R179 ;  /* 0x000000b3b298723e */ /* 0x004fe200000010ff */
[----:B------:R-:W-:Y:S01]  /*3460*/  FFMA.FTZ R166, R170, UR10, -R202 ;  /* 0x0000000aaaa67c23 */ /* 0x000fe200080108ca */
        /* <DEDUP_REMOVED lines=9> */
[----:B------:R-:W-:Y:S01]  /*3500*/  FFMA.FTZ R171, R177, UR10, -R204 ;  /* 0x0000000ab1ab7c23 */ /* 0x000fe200080108cc */
[----:B------:R-:W-:Y:S01]  /*3510*/  FFMA.FTZ R158, R158, UR10, -R202 ;  /* 0x0000000a9e9e7c23 */ /* 0x000fe200080108ca */
[--C-:B------:R-:W-:Y:S01]  /*3520*/  FFMA.FTZ R192, R192, UR10, -R204.reuse ;  /* 0x0000000ac0c07c23 */ /* 0x100fe200080108cc */
[--C-:B------:R-:W-:Y:S01]  /*3530*/  FFMA.FTZ R177, R198, UR10, -R204.reuse ;  /* 0x0000000ac6b17c23 */ /* 0x100fe200080108cc */
[----:B------:R-:W2:Y:S01]  /*3540*/  MUFU.EX2 R187, R187 ;  /* 0x000000bb00bb7308 */ /* 0x000ea20000000800 */
[----:B---3--:R-:W-:Y:S01]  /*3550*/  F2FP.BF16.F32.PACK_AB R154, R185, R180 ;  /* 0x000000b4b99a723e */ /* 0x008fe200000010ff */
[----:B------:R-:W-:Y:S01]  /*3560*/  FFMA.FTZ R196, R201, UR10, -R204 ;  /* 0x0000000ac9c47c23 */ /* 0x000fe200080108cc */
[--C-:B------:R-:W-:Y:S01]  /*3570*/  FFMA.FTZ R0, R0, UR10, -R202.reuse ;  /* 0x0000000a00007c23 */ /* 0x100fe200080108ca */
[--C-:B------:R-:W-:Y:S01]  /*3580*/  FFMA.FTZ R163, R163, UR10, -R202.reuse ;  /* 0x0000000aa3a37c23 */ /* 0x100fe200080108ca */
[--C-:B------:R-:W-:Y:S01]  /*3590*/  FFMA.FTZ R172, R172, UR10, -R202.reuse ;  /* 0x0000000aacac7c23 */ /* 0x100fe200080108ca */
[----:B------:R-:W-:Y:S01]  /*35a0*/  FFMA.FTZ R173, R173, UR10, -R202 ;  /* 0x0000000aadad7c23 */ /* 0x000fe200080108ca */
[--C-:B------:R-:W-:Y:S01]  /*35b0*/  FFMA.FTZ R198, R197, UR10, -R204.reuse ;  /* 0x0000000ac5c67c23 */ /* 0x100fe200080108cc */
[----:B------:R-:W-:Y:S01]  /*35c0*/  MUFU.EX2 R186, R186 ;  /* 0x000000ba00ba7308 */ /* 0x000fe20000000800 */
[--C-:B------:R-:W-:Y:S01]  /*35d0*/  FFMA.FTZ R193, R193, UR10, -R204.reuse ;  /* 0x0000000ac1c17c23 */ /* 0x100fe200080108cc */
[--C-:B------:R-:W-:Y:S01]  /*35e0*/  FFMA.FTZ R197, R199, UR10, -R204.reuse ;  /* 0x0000000ac7c57c23 */ /* 0x100fe200080108cc */
[----:B------:R-:W-:Y:S01]  /*35f0*/  FFMA.FTZ R202, R203, UR10, -R204 ;  /* 0x0000000acbca7c23 */ /* 0x000fe200080108cc */
[----:B------:R-:W-:-:S04]  /*3600*/  FADD.FTZ R179, R179, R178 ;  /* 0x000000b2b3b37221 */ /* 0x000fc80000010000 */
        /* <DEDUP_REMOVED lines=12> */
[----:B------:R-:W-:Y:S01]  /*36d0*/  HGMMA.64x256x16.F32.BF16 R24, R152, gdesc[UR4].tnspB, RZ, !UPT, gsb0 ;  /* 0x43e0000498187df0 */ /* 0x000fe2000c0018ff */
[----:B------:R-:W-:Y:S01]  /*36e0*/  UIADD3 UR6, UR60, 0x80, URZ ;  /* 0x000000803c067890 */ /* 0x000fe2000fffe03f */
[----:B------:R-:W-:-:S03]  /*36f0*/  UMOV UR7, 0x40000040 ;  /* 0x4000004000077882 */ /* 0x000fc60000000000 */
        /* <DEDUP_REMOVED lines=37> */
[----:B---3--:R-:W-:Y:S01]  /*3950*/  F2FP.BF16.F32.PACK_AB R153, R181, R168 ;  /* 0x000000a8b599723e */ /* 0x008fe200000010ff */
        /* <DEDUP_REMOVED lines=85> */
.L_x_13790:
[----:B------:R-:W-:Y:S01]  /*3eb0*/  UISETP.NE.AND UP0, UPT, UR56, URZ, UPT ;  /* 0x0000003f3800728c */ /* 0x000fe2000bf05270 */
[----:B------:R-:W0:Y:S01]  /*3ec0*/  S2UR UR7, SR_CgaCtaId ;  /* 0x00000000000779c3 */ /* 0x000e220000008800 */
[----:B------:R-:W-:Y:S01]  /*3ed0*/  R2UR UR14, R212 ;  /* 0x00000000d40e72ca */ /* 0x000fe200000e0000 */
[----:B------:R-:W-:Y:S01]  /*3ee0*/  UIADD3 UR6, UR61, 0x32460, URZ ;  /* 0x000324603d067890 */ /* 0x000fe2000fffe03f */
[----:B------:R-:W-:-:S07]  /*3ef0*/  MOV R5, RZ ;  /* 0x000000ff00057202 */ /* 0x000fce0000000f00 */
[----:B------:R-:W-:Y:S02]  /*3f00*/  @UP0 ULDC UR4, c[0x0][0x44c] ;  /* 0x0001130000040ab9 */ /* 0x000fe40000000800 */
[----:B------:R-:W-:-:S07]  /*3f10*/  UIMAD.WIDE.U32 UR4, UR39, UR4, URZ ;  /* 0x00000004270472a5 */ /* 0x000fce000f8e003f */
[----:B------:R-:W-:Y:S01]  /*3f20*/  @UP0 UMOV UR4, UR5 ;  /* 0x0000000500040c82 */ /* 0x000fe20008000000 */
[----:B------:R-:W-:Y:S02]  /*3f30*/  @UP0 ULDC UR5, c[0x0][0x450] ;  /* 0x0001140000050ab9 */ /* 0x000fe40000000800 */
[----:B------:R-:W-:Y:S02]  /*3f40*/  @UP0 USHF.R.U32.HI UR39, URZ, UR5, UR4 ;  /* 0x000000053f270299 */ /* 0x000fe40008011604 */
[----:B0-----:R-:W-:Y:S02]  /*3f50*/  UPRMT UR6, UR7, 0x654, UR6 ;  /* 0x0000065407067896 */ /* 0x001fe40008000006 */
[----:B------:R-:W-:Y:S02]  /*3f60*/  UIADD3 UR4, UR39, -UR11, UR42 ;  /* 0x8000000b27047290 */ /* 0x000fe4000fffe02a */
[----:B------:R-:W-:Y:S02]  /*3f70*/  UIADD3 UR7, UR43, -0x2, URZ ;  /* 0xfffffffe2b077890 */ /* 0x000fe4000fffe03f */
[----:B------:R-:W-:-:S03]  /*3f80*/  UIMAD.WIDE UR4, UR4, 0x2aaaaaab, URZ ;  /* 0x2aaaaaab040478a5 */ /* 0x000fc6000f8e023f */
[----:B------:R-:W-:Y:S01]  /*3f90*/  SYNCS.ARRIVE.TRANS64.RED.A1T0 RZ, [UR6], RZ ;  /* 0x000000ffffff79a7 */ /* 0x000fe20008100406 */
[----:B------:R-:W-:-:S04]  /*3fa0*/  USHF.R.U32.HI UR4, URZ, 0x1f, UR5 ;  /* 0x0000001f3f047899 */ /* 0x000fc80008011605 */
[----:B------:R-:W-:-:S04]  /*3fb0*/  ULEA.HI.SX32 UR4, UR5, UR4, 0x1c ;  /* 0x0000000405047291 */ /* 0x000fc8000f8fe23f */
        /* <DEDUP_REMOVED lines=8> */
[----:B------:R-:W-:Y:S02]  /*4040*/  IMAD.MOV.U32 R202, RZ, RZ, R200 ;  /* 0x000000ffffca7224 */ /* 0x000fe400078e00c8 */
[----:B------:R-:W-:-:S07]  /*4050*/  IMAD.MOV.U32 R5, RZ, RZ, RZ ;  /* 0x000000ffff057224 */ /* 0x000fce00078e00ff */
.L_x_13802:
[----:B------:R-:W-:-:S04]  /*4060*/  UIADD3 UR4, UR4, 0x1, URZ ;  /* 0x0000000104047890 */ /* 0x000fc8000fffe03f */
[----:B------:R-:W-:-:S04]  /*4070*/  UISETP.NE.AND UP0, UPT, UR4, 0x2, UPT ;  /* 0x000000020400788c */ /* 0x000fc8000bf05270 */
[----:B------:R-:W-:Y:S02]  /*4080*/  USEL UR5, URZ, 0x1, UP0 ;  /* 0x000000013f057887 */ /* 0x000fe40008000000 */
[----:B------:R-:W-:-:S04]  /*4090*/  USEL UR4, UR4, URZ, UP0 ;  /* 0x0000003f04047287 */ /* 0x000fc80008000000 */
[----:B------:R-:W-:Y:S01]  /*40a0*/  LOP3.LUT R5, R5, UR5, RZ, 0x3c, !PT ;  /* 0x0000000505057c12 */ /* 0x000fe2000f8e3cff */
[----:B------:R-:W-:Y:S07]  /*40b0*/  @!P0 BRA `(.L_x_13792) ;  /* 0x0000000000048947 */ /* 0x000fee0003800000 */
[----:B------:R-:W-:Y:S01]  /*40c0*/  BPT.TRAP 0x1 ;  /* 0x000000040000795c */ /* 0x000fe20000300000 */
.L_x_13792:
[----:B------:R-:W-:Y:S01]  /*40d0*/  ULEA UR5, UR4, UR61, 0x3 ;  /* 0x0000003d04057291 */ /* 0x000fe2000f8e183f */
[----:B------:R-:W-:-:S08]  /*40e0*/  SHF.L.U32 R20, R5, 0x1f, RZ ;  /* 0x0000001f05147819 */ /* 0x000fd000000006ff */
[----:B------:R0:W1:Y:S01]  /*40f0*/  SYNCS.PHASECHK.TRANS64.TRYWAIT P1, [UR5+0x32430], R20 ;  /* 0x03243014ff0075a7 */ /* 0x0000620008020145 */
[----:B------:R-:W-:Y:S05]  /*4100*/  @!P0 BRA `(.L_x_13793) ;  /* 0x0000000000048947 */ /* 0x000fea0003800000 */
[----:B------:R-:W-:Y:S01]  /*4110*/  BPT.TRAP 0x1 ;  /* 0x000000040000795c */ /* 0x000fe20000300000 */
.L_x_13793:
[----:B-1----:R-:W-:Y:S05]  /*4120*/  @P1 BRA `(.L_x_13794) ;  /* 0x0000000000081947 */ /* 0x002fea0003800000 */
[----:B------:R-:W1:Y:S02]  /*4130*/  SYNCS.PHASECHK.TRANS64.TRYWAIT P1, [UR5+0x32430], R20 ;  /* 0x03243014ff0075a7 */ /* 0x000e640008020145 */
[----:B-1----:R-:W-:Y:S05]  /*4140*/  @!P1 BRA `(.L_x_13795) ;  /* 0x000000c4007c9947 */ /* 0x002fea0003800000 */
.L_x_13794:
        /* <DEDUP_REMOVED lines=51> */
.L_x_13796:
[----:B------:R1:W2:Y:S01]  /*4480*/  SYNCS.PHASECHK.TRANS64.TRYWAIT P1, [UR5+0x32450], R20 ;  /* 0x03245014ff0075a7 */ /* 0x0002a20008020145 */
[----:B------:R-:W-:Y:S05]  /*4490*/  @!P0 BRA `(.L_x_13797) ;  /* 0x0000000000048947 */ /* 0x000fea0003800000 */
[----:B------:R-:W-:Y:S01]  /*44a0*/  BPT.TRAP 0x1 ;  /* 0x000000040000795c */ /* 0x000fe20000300000 */
.L_x_13797:
[----:B--2---:R-:W-:Y:S05]  /*44b0*/  @P1 BRA `(.L_x_13798) ;  /* 0x0000000000081947 */ /* 0x004fea0003800000 */
[----:B------:R-:W2:Y:S02]  /*44c0*/  SYNCS.PHASECHK.TRANS64.TRYWAIT P1, [UR5+0x32450], R20 ;  /* 0x03245014ff0075a7 */ /* 0x000ea40008020145 */
[----:B--2---:R-:W-:Y:S05]  /*44d0*/  @!P1 BRA `(.L_x_13799) ;  /* 0x000000c000b09947 */ /* 0x004fea0003800000 */
.L_x_13798:
[----:B012---:R-:W-:Y:S01]  /*44e0*/  MOV R20, UR45 ;  /* 0x0000002d00147c02 */ /* 0x007fe20008000f00 */
[----:B------:R-:W-:Y:S01]  /*44f0*/  UIMAD UR6, UR4, 0xc00, UR38 ;  /* 0x00000c00040678a4 */ /* 0x000fe2000f8e0226 */
[----:B------:R-:W-:Y:S01]  /*4500*/  MOV R200, UR44 ;  /* 0x0000002c00c87c02 */ /* 0x000fe20008000f00 */
[----:B------:R-:W-:Y:S01]  /*4510*/  WARPGROUP.ARRIVE ;  /* 0x00000000000079c5 */ /* 0x000fe20000000000 */
[----:B------:R-:W-:Y:S01]  /*4520*/  R2UR UR44, R8 ;  /* 0x00000000082c72ca */ /* 0x000fe200000e0000 */
[----:B------:R-:W-:Y:S01]  /*4530*/  UMOV UR47, 0x40000040 ;  /* 0x40000040002f7882 */ /* 0x000fe20000000000 */
[----:B------:R-:W-:Y:S01]  /*4540*/  R2UR UR45, R9 ;  /* 0x00000000092d72ca */ /* 0x000fe200000e0000 */
[----:B------:R-:W-:Y:S01]  /*4550*/  UIADD3 UR10, UR6, 0x2, URZ ;  /* 0x00000002060a7890 */ /* 0x000fe2000fffe03f */
[----:B------:R-:W-:Y:S01]  /*4560*/  MOV R203, UR49 ;  /* 0x0000003100cb7c02 */ /* 0x000fe20008000f00 */
[----:B------:R-:W-:Y:S01]  /*4570*/  UMOV UR46, UR6 ;  /* 0x00000006002e7c82 */ /* 0x000fe20008000000 */
[----:B------:R-:W-:Y:S01]  /*4580*/  MOV R204, UR48 ;  /* 0x0000003000cc7c02 */ /* 0x000fe20008000f00 */
[----:B------:R-:W-:Y:S01]  /*4590*/  UMOV UR51, 0x40000040 ;  /* 0x4000004000337882 */ /* 0x000fe20000000000 */
[----:B------:R-:W-:Y:S01]  /*45a0*/  R2UR UR48, R6 ;  /* 0x00000000063072ca */ /* 0x000fe200000e0000 */
[----:B------:R-:W-:Y:S01]  /*45b0*/  UMOV UR55, 0x40000040 ;  /* 0x4000004000377882 */ /* 0x000fe20000000000 */
[----:B------:R-:W-:Y:S01]  /*45c0*/  R2UR UR49, R7 ;  /* 0x00000000073172ca */ /* 0x000fe200000e0000 */
[----:B------:R-:W-:Y:S01]  /*45d0*/  UMOV UR50, UR10 ;  /* 0x0000000a00327c82 */ /* 0x000fe20008000000 */
[----:B------:R-:W-:Y:S01]  /*45e0*/  MOV R205, UR53 ;  /* 0x0000003500cd7c02 */ /* 0x000fe20008000f00 */
[----:B------:R-:W-:Y:S01]  /*45f0*/  UIADD3 UR10, UR6, 0x4, URZ ;  /* 0x00000004060a7890 */ /* 0x000fe2000fffe03f */
[----:B------:R-:W-:Y:S01]  /*4600*/  MOV R206, UR52 ;  /* 0x0000003400ce7c02 */ /* 0x000fe20008000f00 */
[----:B------:R-:W-:Y:S01]  /*4610*/  HGMMA.64x96x16.F32.BF16 R152, gdesc[UR44], R152, gsb0 ;  /* 0x016000002c9879f0 */ /* 0x000fe20008001898 */
[----:B------:R-:W-:Y:S01]  /*4620*/  R2UR UR52, R2 ;  /* 0x00000000023472ca */ /* 0x000fe200000e0000 */
[----:B------:R-:W-:Y:S01]  /*4630*/  UMOV UR59, 0x40000040 ;  /* 0x40000040003b7882 */ /* 0x000fe20000000000 */
[----:B------:R-:W-:Y:S01]  /*4640*/  R2UR UR53, R3 ;  /* 0x00000000033572ca */ /* 0x000fe200000e0000 */
[----:B------:R-:W-:Y:S01]  /*4650*/  UMOV UR11, 0x40000040 ;  /* 0x40000040000b7882 */ /* 0x000fe20000000000 */
[----:B------:R-:W-:Y:S01]  /*4660*/  UMOV UR54, UR10 ;  /* 0x0000000a00367c82 */ /* 0x000fe20008000000 */
[----:B------:R-:W-:Y:S01]  /*4670*/  MOV R207, UR57 ;  /* 0x0000003900cf7c02 */ /* 0x000fe20008000f00 */
[----:B------:R-:W-:Y:S01]  /*4680*/  UIADD3 UR10, UR6, 0x6, URZ ;  /* 0x00000006060a7890 */ /* 0x000fe2000fffe03f */
[----:B------:R-:W-:Y:S01]  /*4690*/  MOV R208, UR56 ;  /* 0x0000003800d07c02 */ /* 0x000fe20008000f00 */
[----:B------:R-:W-:Y:S01]  /*46a0*/  UIADD3 UR14, UR6, 0x302, URZ ;  /* 0x00000302060e7890 */ /* 0x000fe2000fffe03f */
[----:B------:R-:W-:Y:S01]  /*46b0*/  R2UR UR56, R18 ;  /* 0x00000000123872ca */ /* 0x000fe200000e0000 */
[----:B------:R-:W-:Y:S01]  /*46c0*/  UMOV UR15, 0x40000040 ;  /* 0x40000040000f7882 */ /* 0x000fe20000000000 */
[----:B------:R-:W-:Y:S01]  /*46d0*/  R2UR UR57, R19 ;  /* 0x00000000133972ca */ /* 0x000fe200000e0000 */
[----:B------:R-:W-:Y:S01]  /*46e0*/  UIADD3 UR18, UR6, 0x304, URZ ;  /* 0x0000030406127890 */ /* 0x000fe2000fffe03f */
[----:B------:R-:W-:Y:S01]  /*46f0*/  R2UR UR45, R20 ;  /* 0x00000000142d72ca */ /* 0x000fe200000e0000 */
[----:B------:R-:W-:Y:S01]  /*4700*/  UMOV UR58, UR10 ;  /* 0x0000000a003a7c82 */ /* 0x000fe20008000000 */
[----:B------:R-:W-:Y:S01]  /*4710*/  UIADD3 UR10, UR6, 0x300, URZ ;  /* 0x00000300060a7890 */ /* 0x000fe2000fffe03f */
[----:B------:R-:W-:Y:S01]  /*4720*/  R2UR UR44, R200 ;  /* 0x00000000c82c72ca */ /* 0x000fe200000e0000 */
[----:B------:R-:W-:Y:S01]  /*4730*/  UMOV UR19, 0x40000040 ;  /* 0x4000004000137882 */ /* 0x000fe20000000000 */
[----:B------:R-:W-:Y:S01]  /*4740*/  UIADD3 UR22, UR6, 0x306, URZ ;  /* 0x0000030606167890 */ /* 0x000fe2000fffe03f */
[----:B------:R-:W0:Y:S01]  /*4750*/  S2R R209, SR_TID.X ;  /* 0x0000000000d17919 */ /* 0x000e220000002100 */
        /* <DEDUP_REMOVED lines=27> */
[----:B------:R-:W-:Y:S01]  /*4910*/  UIADD3 UR6, UR6, 0x906, URZ ;  /* 0x0000090606067890 */ /* 0x000fe2000fffe03f */
[----:B------:R-:W-:Y:S02]  /*4920*/  WARPGROUP.DEPBAR.LE gsb0, 0x0 ;  /* 0x00008000000079c5 */ /* 0x000fe40000010000 */
[----:B------:R-:W-:-:S06]  /*4930*/  WARPGROUP.ARRIVE ;  /* 0x00000000000079c5 */ /* 0x000fcc0000000000 */
[----:B------:R-:W-:Y:S01]  /*4940*/  HGMMA.64x96x16.F32.BF16 R152, gdesc[UR56], R152, gsb0 ;  /* 0x01600000389879f0 */ /* 0x000fe20008001898 */
[----:B------:R-:W-:Y:S01]  /*4950*/  R2UR UR56, R16 ;  /* 0x00000000103872ca */ /* 0x000fe200000e0000 */
[----:B------:R-:W-:Y:S01]  /*4960*/  UMOV UR58, UR6 ;  /* 0x00000006003a7c82 */ /* 0x000fe20008000000 */
        /* <DEDUP_REMOVED lines=38> */
[----:B------:R-:W-:Y:S02]  /*4bd0*/  R2UR UR57, R207 ;  /* 0x00000000cf3972ca */ /* 0x000fe400000e0000 */
[----:B------:R-:W-:Y:S01]  /*4be0*/  R2UR UR56, R208 ;  /* 0x00000000d03872ca */ /* 0x000fe200000e0000 */
[----:B------:R-:W-:Y:S02]  /*4bf0*/  WARPGROUP.DEPBAR.LE gsb0, 0x0 ;  /* 0x00008000000079c5 */ /* 0x000fe40000010000 */
[----:B------:R0:W-:Y:S06]  /*4c00*/  BAR.ARV R20, 0x100 ;  /* 0x000400140000751d */ /* 0x0001ec0000002000 */
[----:B------:R-:W-:Y:S06]  /*4c10*/  @!P0 BRA `(.L_x_13800) ;  /* 0x0000000000048947 */ /* 0x000fec0003800000 */
[----:B------:R-:W-:Y:S01]  /*4c20*/  BPT.TRAP 0x1 ;  /* 0x000000040000795c */ /* 0x000fe20000300000 */
.L_x_13800:
[----:B------:R-:W-:Y:S01]  /*4c30*/  UISETP.NE.AND UP0, UPT, UR56, URZ, UPT ;  /* 0x0000003f3800728c */ /* 0x000fe2000bf05270 */
[----:B------:R-:W-:Y:S01]  /*4c40*/  IMAD.MOV.U32 R204, RZ, RZ, R21 ;  /* 0x000000ffffcc7224 */ /* 0x000fe200078e0015 */
[----:B------:R-:W-:Y:S01]  /*4c50*/  ULDC UR10, c[0x0][0x2f0] ;  /* 0x0000bc00000a7ab9 */ /* 0x000fe20000000800 */
[----:B------:R-:W1:Y:S01]  /*4c60*/  S2UR UR14, SR_CgaCtaId ;  /* 0x00000000000e79c3 */ /* 0x000e620000008800 */
[----:B------:R-:W-:Y:S01]  /*4c70*/  MOV R207, UR10 ;  /* 0x0000000a00cf7c02 */ /* 0x000fe20008000f00 */
[----:B------:R-:W-:Y:S01]  /*4c80*/  ULDC UR10, c[0x0][0xa80] ;  /* 0x0002a000000a7ab9 */ /* 0x000fe20000000800 */
[----:B------:R-:W-:Y:S01]  /*4c90*/  PLOP3.LUT P1, PT, PT, PT, UP0, 0x80, 0x0 ;  /* 0x000000000000781c */ /* 0x000fe20003f2f008 */
[----:B------:R-:W-:Y:S01]  /*4ca0*/  UIADD3 UR11, UR5, 0x32440, URZ ;  /* 0x00032440050b7890 */ /* 0x000fe2000fffe03f */
[----:B------:R-:W-:Y:S01]  /*4cb0*/  PLOP3.LUT P2, PT, PT, PT, UP0, 0x80, 0x0 ;  /* 0x000000000000781c */ /* 0x000fe20003f4f008 */
[----:B------:R-:W-:Y:S02]  /*4cc0*/  UMOV UR15, 0x40000040 ;  /* 0x40000040000f7882 */ /* 0x000fe40000000000 */
[----:B------:R-:W-:-:S08]  /*4cd0*/  @UP0 ULDC UR6, c[0x0][0x44c] ;  /* 0x0001130000060ab9 */ /* 0x000fd00000000800 */
[----:B------:R-:W-:Y:S01]  /*4ce0*/  @P1 IMAD.HI.U32 R200, R21, UR6, RZ ;  /* 0x0000000615c81c27 */ /* 0x000fe2000f8e00ff */
[----:B------:R-:W-:-:S04]  /*4cf0*/  @UP0 ULDC UR6, c[0x0][0x450] ;  /* 0x0001140000060ab9 */ /* 0x000fc80000000800 */
[----:B------:R-:W-:Y:S01]  /*4d00*/  @P2 SHF.R.U32.HI R204, RZ, UR6, R200 ;  /* 0x00000006ffcc2c19 */ /* 0x000fe200080116c8 */
[----:B------:R-:W-:Y:S01]  /*4d10*/  UMOV UR6, 0x1 ;  /* 0x0000000100067882 */ /* 0x000fe20000000000 */
[----:B------:R-:W-:Y:S01]  /*4d20*/  IMAD.MOV.U32 R200, RZ, RZ, -0x2 ;  /* 0xfffffffeffc87424 */ /* 0x000fe200078e00ff */
[----:B------:R-:W-:Y:S02]  /*4d30*/  UIMAD UR6, UR7, -0x60, UR6 ;  /* 0xffffffa0070678a4 */ /* 0x000fe4000f8e0206 */
[----:B------:R-:W2:Y:S01]  /*4d40*/  SHFL.IDX PT, R203, R204, RZ, 0x1c1f ;  /* 0x001c1fffcccb7589 */ /* 0x000ea200000e0000 */
[----:B-1----:R-:W-:-:S03]  /*4d50*/  UPRMT UR11, UR14, 0x654, UR11 ;  /* 0x000006540e0b7896 */ /* 0x002fc6000800000b */
[----:B------:R-:W1:Y:S01]  /*4d60*/  SHFL.IDX PT, R205, R204, 0x1, 0x1c1f ;  /* 0x003c1f00cccd7f89 */ /* 0x000e6200000e0000 */
[----:B------:R-:W-:Y:S01]  /*4d70*/  IMAD R200, R211, R200, UR6 ;  /* 0x00000006d3c87e24 */ /* 0x000fe2000f8e02c8 */
[----:B------:R-:W-:-:S03]  /*4d80*/  ULDC UR6, c[0x0][0x288] ;  /* 0x0000a20000067ab9 */ /* 0x000fc60000000800 */
[----:B------:R-:W-:Y:S01]  /*4d90*/  IMAD R200, R207, UR57, R200 ;  /* 0x00000039cfc87c24 */ /* 0x000fe2000f8e02c8 */
[----:B------:R-:W-:Y:S04]  /*4da0*/  SYNCS.ARRIVE.TRANS64.RED.A1T0 RZ, [UR11], RZ ;  /* 0x000000ffffff79a7 */ /* 0x000fe8000810040b */
[----:B--2---:R-:W-:Y:S01]  /*4db0*/  IADD3 R203, R203, -UR6, R200 ;  /* 0x80000006cbcb7c10 */ /* 0x004fe2000fffe0c8 */
[----:B------:R2:W-:Y:S03]  /*4dc0*/  BAR.SYNC.DEFER_BLOCKING R213, 0x100 ;  /* 0x000400d50000751d */ /* 0x0005e60000010000 */
[C---:B------:R-:W-:Y:S02]  /*4dd0*/  ISETP.GT.AND P4, PT, R203.reuse, RZ, PT ;  /* 0x000000ffcb00720c */ /* 0x040fe40003f84270 */
[----:B------:R-:W-:-:S02]  /*4de0*/  ISETP.GT.AND P6, PT, R203, 0x11, PT ;  /* 0x00000011cb00780c */ /* 0x000fc40003fc4270 */
[C---:B------:R-:W-:Y:S02]  /*4df0*/  ISETP.GT.AND P3, PT, R203.reuse, 0x1, PT ;  /* 0x00000001cb00780c */ /* 0x040fe40003f64270 */
[----:B------:R-:W-:Y:S02]  /*4e00*/  FSEL R152, R152, -INF , P4 ;  /* 0xff80000098987808 */ /* 0x000fe40002000000 */
[----:B------:R-:W-:Y:S02]  /*4e10*/  ISETP.GT.AND P4, PT, R203, 0x18, PT ;  /* 0x00000018cb00780c */ /* 0x000fe40003f84270 */
[----:B------:R-:W-:Y:S02]  /*4e20*/  FSEL R161, R161, -INF , P6 ;  /* 0xff800000a1a17808 */ /* 0x000fe40003000000 */
[----:B------:R-:W-:Y:S02]  /*4e30*/  ISETP.GT.AND P6, PT, R203, 0x29, PT ;  /* 0x00000029cb00780c */ /* 0x000fe40003fc4270 */
[----:B-1----:R-:W-:Y:S01]  /*4e40*/  IADD3 R200, R205, -UR6, R200 ;  /* 0x80000006cdc87c10 */ /* 0x002fe2000fffe0c8 */
[----:B------:R-:W-:Y:S01]  /*4e50*/  UIMAD UR6, UR4, 0xc00, UR60 ;  /* 0x00000c00040678a4 */ /* 0x000fe2000f8e023c */
[----:B------:R-:W-:-:S02]  /*4e60*/  FSEL R153, R153, -INF , P3 ;  /* 0xff80000099997808 */ /* 0x000fc40001800000 */
[C---:B------:R-:W-:Y:S02]  /*4e70*/  ISETP.GT.AND P3, PT, R203.reuse, 0x19, PT ;  /* 0x00000019cb00780c */ /* 0x040fe40003f64270 */
[----:B------:R-:W-:Y:S02]  /*4e80*/  FSEL R164, R164, -INF , P4 ;  /* 0xff800000a4a47808 */ /* 0x000fe40002000000 */
[----:B------:R-:W-:Y:S01]  /*4e90*/  ISETP.GT.AND P4, PT, R203, 0x30, PT ;  /* 0x00000030cb00780c */ /* 0x000fe20003f84270 */
[----:B------:R-:W-:Y:S01]  /*4ea0*/  UMOV UR14, UR6 ;  /* 0x00000006000e7c82 */ /* 0x000fe20008000000 */
[----:B------:R-:W-:Y:S02]  /*4eb0*/  FSEL R173, R173, -INF , P6 ;  /* 0xff800000adad7808 */ /* 0x000fe40003000000 */
[----:B------:R-:W-:Y:S02]  /*4ec0*/  ISETP.GT.AND P6, PT, R200, RZ, PT ;  /* 0x000000ffc800720c */ /* 0x000fe40003fc4270 */
[----:B------:R-:W-:-:S02]  /*4ed0*/  ISETP.GT.AND P1, PT, R203, 0x8, PT ;  /* 0x00000008cb00780c */ /* 0x000fc40003f24270 */
[----:B------:R-:W-:Y:S02]  /*4ee0*/  FSEL R165, R165, -INF , P3 ;  /* 0xff800000a5a57808 */ /* 0x000fe40001800000 */
        /* <DEDUP_REMOVED lines=8> */
[----:B------:R-:W-:Y:S02]  /*4f70*/  ISETP.GT.AND P3, PT, R200, 0x8, PT ;  /* 0x00000008c800780c */ /* 0x000fe40003f64270 */
[----:B------:R-:W-:Y:S02]  /*4f80*/  FSEL R155, R155, -INF , P4 ;  /* 0xff8000009b9b7808 */ /* 0x000fe40002000000 */
[----:B------:R-:W-:-:S02]  /*4f90*/  FMNMX.FTZ R156, R154, R201, !PT ;  /* 0x000000c99a9c7209 */ /* 0x000fc40007810000 */
[----:B------:R-:W-:Y:S02]  /*4fa0*/  FSEL R157, R157, -INF , P2 ;  /* 0xff8000009d9d7808 */ /* 0x000fe40001000000 */
[C---:B------:R-:W-:Y:S02]  /*4fb0*/  ISETP.GT.AND P2, PT, R203.reuse, 0x21, PT ;  /* 0x00000021cb00780c */ /* 0x040fe40003f44270 */
[----:B------:R-:W-:Y:S02]  /*4fc0*/  FSEL R168, R168, -INF , P1 ;  /* 0xff800000a8a87808 */ /* 0x000fe40000800000 */
[----:B------:R-:W-:Y:S02]  /*4fd0*/  ISETP.GT.AND P1, PT, R203, 0x38, PT ;  /* 0x00000038cb00780c */ /* 0x000fe40003f24270 */
[----:B------:R-:W-:Y:S02]  /*4fe0*/  ISETP.GT.AND P6, PT, R200, 0x9, PT ;  /* 0x00000009c800780c */ /* 0x000fe40003fc4270 */
[----:B------:R-:W-:-:S02]  /*4ff0*/  FSEL R158, R158, -INF , P3 ;  /* 0xff8000009e9e7808 */ /* 0x000fc40001800000 */
[----:B------:R-:W-:Y:S02]  /*5000*/  FMNMX.FTZ R205, R155, R156, !PT ;  /* 0x0000009c9bcd7209 */ /* 0x000fe40007810000 */
[----:B------:R-:W-:Y:S02]  /*5010*/  FSEL R169, R169, -INF , P2 ;  /* 0xff800000a9a97808 */ /* 0x000fe40001000000 */
[----:B------:R-:W-:Y:S02]  /*5020*/  ISETP.GT.AND P2, PT, R203, 0x39, PT ;  /* 0x00000039cb00780c */ /* 0x000fe40003f44270 */
[----:B------:R-:W-:Y:S02]  /*5030*/  FSEL R180, R180, -INF , P1 ;  /* 0xff800000b4b47808 */ /* 0x000fe40000800000 */
[----:B------:R-:W-:Y:S02]  /*5040*/  ISETP.GT.AND P1, PT, R200, 0x10, PT ;  /* 0x00000010c800780c */ /* 0x000fe40003f24270 */
[----:B------:R-:W-:-:S02]  /*5050*/  FSEL R159, R159, -INF , P6 ;  /* 0xff8000009f9f7808 */ /* 0x000fc40003000000 */
[----:B------:R-:W-:Y:S02]  /*5060*/  FMNMX.FTZ R156, R158, R205, !PT ;  /* 0x000000cd9e9c7209 */ /* 0x000fe40007810000 */
[----:B------:R-:W-:Y:S02]  /*5070*/  ISETP.GT.AND P5, PT, R203, 0x10, PT ;  /* 0x00000010cb00780c */ /* 0x000fe40003fa4270 */
[----:B------:R-:W-:Y:S02]  /*5080*/  FSEL R181, R181, -INF , P2 ;  /* 0xff800000b5b57808 */ /* 0x000fe40001000000 */
[----:B------:R-:W-:Y:S02]  /*5090*/  ISETP.GT.AND P2, PT, R200, 0x11, PT ;  /* 0x00000011c800780c */ /* 0x000fe40003f44270 */
[----:B------:R-:W-:Y:S02]  /*50a0*/  FSEL R162, R162, -INF , P1 ;  /* 0xff800000a2a27808 */ /* 0x000fe40000800000 */
[----:B------:R-:W-:-:S02]  /*50b0*/  FMNMX.FTZ R205, R159, R156, !PT ;  /* 0x0000009c9fcd7209 */ /* 0x000fc40007810000 */
[----:B------:R-:W-:Y:S02]  /*50c0*/  FSEL R160, R160, -INF , P5 ;  /* 0xff800000a0a07808 */ /* 0x000fe40002800000 */
[----:B------:R-:W-:Y:S02]  /*50d0*/  ISETP.GT.AND P5, PT, R203, 0x28, PT ;  /* 0x00000028cb00780c */ /* 0x000fe40003fa4270 */
[----:B------:R-:W-:Y:S02]  /*50e0*/  ISETP.GT.AND P3, PT, R200, 0x18, PT ;  /* 0x00000018c800780c */ /* 0x000fe40003f64270 */
[----:B------:R-:W-:Y:S02]  /*50f0*/  FSEL R163, R163, -INF , P2 ;  /* 0xff800000a3a37808 */ /* 0x000fe40001000000 */
[----:B------:R-:W-:Y:S02]  /*5100*/  FMNMX.FTZ R206, R162, R205, !PT ;  /* 0x000000cda2ce7209 */ /* 0x000fe40007810000 */
        /* <DEDUP_REMOVED lines=56> */
[C---:B------:R-:W-:Y:S02]  /*5490*/  ISETP.GT.AND P5, PT, R200.reuse, 0x50, PT ;  /* 0x00000050c800780c */ /* 0x040fe40003fa4270 */
[C---:B------:R-:W-:Y:S02]  /*54a0*/  ISETP.GT.AND P6, PT, R200.reuse, 0x51, PT ;  /* 0x00000051c800780c */ /* 0x040fe40003fc4270 */
[C---:B------:R-:W-:Y:S02]  /*54b0*/  ISETP.GT.AND P1, PT, R200.reuse, 0x58, PT ;  /* 0x00000058c800780c */ /* 0x040fe40003f24270 */
[----:B------:R-:W-:Y:S02]  /*54c0*/  ISETP.GT.AND P2, PT, R200, 0x59, PT ;  /* 0x00000059c800780c */ /* 0x000fe40003f44270 */
[----:B------:R-:W-:-:S02]  /*54d0*/  FSEL R191, R191, -INF , P4 ;  /* 0xff800000bfbf7808 */ /* 0x000fc40002000000 */
[----:B------:R-:W-:Y:S02]  /*54e0*/  FMNMX.FTZ R200, R190, R207, !PT ;  /* 0x000000cfbec87209 */ /* 0x000fe40007810000 */
        /* <DEDUP_REMOVED lines=31> */
[----:B------:R-:W-:Y:S02]  /*56e0*/  FMNMX.FTZ R200, R199, R200, !PT ;  /* 0x000000c8c7c87209 */ /* 0x000fe40007810000 */
[----:B------:R-:W-:-:S03]  /*56f0*/  FMNMX.FTZ R189, R206, R189, !PT ;  /* 0x000000bdcebd7209 */ /* 0x000fc60007810000 */
[----:B------:R-:W1:Y:S04]  /*5700*/  SHFL.BFLY PT, R207, R200, 0x2, 0x1f ;  /* 0x0c401f00c8cf7f89 */ /* 0x000e6800000e0000 */
[----:B------:R-:W3:Y:S01]  /*5710*/  SHFL.BFLY PT, R156, R189, 0x2, 0x1f ;  /* 0x0c401f00bd9c7f89 */ /* 0x000ee200000e0000 */
[----:B-1----:R-:W-:Y:S02]  /*5720*/  FMNMX.FTZ R196, R200, R207, !PT ;  /* 0x000000cfc8c47209 */ /* 0x002fe40007810000 */
[----:B---3--:R-:W-:-:S03]  /*5730*/  FMNMX.FTZ R207, R189, R156, !PT ;  /* 0x0000009cbdcf7209 */ /* 0x008fc60007810000 */
[----:B------:R-:W1:Y:S04]  /*5740*/  SHFL.BFLY PT, R197, R196, 0x1, 0x1f ;  /* 0x0c201f00c4c57f89 */ /* 0x000e6800000e0000 */
[----:B------:R-:W3:Y:S01]  /*5750*/  SHFL.BFLY PT, R200, R207, 0x1, 0x1f ;  /* 0x0c201f00cfc87f89 */ /* 0x000ee200000e0000 */
[----:B-1----:R-:W-:Y:S02]  /*5760*/  FMNMX.FTZ R156, R196, R197, !PT ;  /* 0x000000c5c49c7209 */ /* 0x002fe40007810000 */
[----:B---3--:R-:W-:-:S03]  /*5770*/  FMNMX.FTZ R200, R207, R200, !PT ;  /* 0x000000c8cfc87209 */ /* 0x008fc60007810000 */
[C---:B------:R-:W-:Y:S01]  /*5780*/  FMUL.FTZ R197, R156.reuse, UR10 ;  /* 0x0000000a9cc57c20 */ /* 0x040fe20008410000 */
[----:B------:R-:W-:Y:S02]  /*5790*/  FSETP.NEU.FTZ.AND P2, PT, R156, -INF , PT ;  /* 0xff8000009c00780b */ /* 0x000fe40003f5d000 */
[C---:B------:R-:W-:Y:S01]  /*57a0*/  FSETP.NEU.FTZ.AND P1, PT, R200.reuse, -INF , PT ;  /* 0xff800000c800780b */ /* 0x040fe20003f3d000 */
[----:B------:R-:W-:Y:S01]  /*57b0*/  FMUL.FTZ R209, R200, UR10 ;  /* 0x0000000ac8d17c20 */ /* 0x000fe20008410000 */
[----:B------:R-:W-:-:S04]  /*57c0*/  FSEL R197, R197, RZ, P2 ;  /* 0x000000ffc5c57208 */ /* 0x000fc80001000000 */
[----:B------:R-:W-:Y:S01]  /*57d0*/  FSEL R209, R209, RZ, P1 ;  /* 0x000000ffd1d17208 */ /* 0x000fe20000800000 */
[--C-:B------:R-:W-:Y:S01]  /*57e0*/  FFMA.FTZ R154, R154, UR10, -R197.reuse ;  /* 0x0000000a9a9a7c23 */ /* 0x100fe200080108c5 */
[--C-:B------:R-:W-:Y:S01]  /*57f0*/  FFMA.FTZ R196, R155, UR10, -R197.reuse ;  /* 0x0000000a9bc47c23 */ /* 0x100fe200080108c5 */
[--C-:B------:R-:W-:Y:S01]  /*5800*/  FFMA.FTZ R158, R158, UR10, -R197.reuse ;  /* 0x0000000a9e9e7c23 */ /* 0x100fe200080108c5 */
[----:B------:R-:W-:Y:S01]  /*5810*/  FFMA.FTZ R159, R159, UR10, -R197 ;  /* 0x0000000a9f9f7c23 */ /* 0x000fe200080108c5 */
[--C-:B------:R-:W-:Y:S01]  /*5820*/  FFMA.FTZ R207, R152, UR10, -R209.reuse ;  /* 0x0000000a98cf7c23 */ /* 0x100fe200080108d1 */
[--C-:B------:R-:W-:Y:S01]  /*5830*/  FFMA.FTZ R208, R153, UR10, -R209.reuse ;  /* 0x0000000a99d07c23 */ /* 0x100fe200080108d1 */
[----:B------:R-:W-:Y:S01]  /*5840*/  FSEL R153, R200, RZ, P1 ;  /* 0x000000ffc8997208 */ /* 0x000fe20000800000 */
[----:B------:R1:W-:Y:S01]  /*5850*/  MUFU.EX2 R189, R154 ;  /* 0x0000009a00bd7308 */ /* 0x0003e20000000800 */
[----:B------:R-:W-:Y:S01]  /*5860*/  FSEL R152, R156, RZ, P2 ;  /* 0x000000ff9c987208 */ /* 0x000fe20001000000 */
[----:B------:R-:W-:Y:S01]  /*5870*/  FFMA.FTZ R204, R204, UR10, -R209 ;  /* 0x0000000acccc7c23 */ /* 0x000fe200080108d1 */
[--C-:B------:R-:W-:Y:S01]  /*5880*/  FFMA.FTZ R162, R162, UR10, -R197.reuse ;  /* 0x0000000aa2a27c23 */ /* 0x100fe200080108c5 */
[----:B------:R-:W-:Y:S01]  /*5890*/  FADD.FTZ R153, -R153, R202 ;  /* 0x000000ca99997221 */ /* 0x000fe20000010100 */
[----:B------:R-:W-:Y:S01]  /*58a0*/  FFMA.FTZ R163, R163, UR10, -R197 ;  /* 0x0000000aa3a37c23 */ /* 0x000fe200080108c5 */
[----:B------:R-:W-:Y:S01]  /*58b0*/  FADD.FTZ R152, -R152, R201 ;  /* 0x000000c998987221 */ /* 0x000fe20000010100 */
[----:B------:R-:W-:Y:S01]  /*58c0*/  FFMA.FTZ R166, R166, UR10, -R197 ;  /* 0x0000000aa6a67c23 */ /* 0x000fe200080108c5 */
[----:B------:R-:W3:Y:S01]  /*58d0*/  MUFU.EX2 R196, R196 ;  /* 0x000000c400c47308 */ /* 0x000ee20000000800 */
[--C-:B-1----:R-:W-:Y:S01]  /*58e0*/  FFMA.FTZ R154, R157, UR10, -R209.reuse ;  /* 0x0000000a9d9a7c23 */ /* 0x102fe200080108d1 */
[----:B------:R-:W-:Y:S01]  /*58f0*/  FMUL.FTZ R157, R153, UR10 ;  /* 0x0000000a999d7c20 */ /* 0x000fe20008410000 */
[----:B------:R-:W-:Y:S01]  /*5900*/  FMUL.FTZ R201, R152, UR10 ;  /* 0x0000000a98c97c20 */ /* 0x000fe20008410000 */
[--C-:B------:R-:W-:Y:S01]  /*5910*/  FFMA.FTZ R160, R160, UR10, -R209.reuse ;  /* 0x0000000aa0a07c23 */ /* 0x100fe200080108d1 */
[--C-:B------:R-:W-:Y:S01]  /*5920*/  FFMA.FTZ R161, R161, UR10, -R209.reuse ;  /* 0x0000000aa1a17c23 */ /* 0x100fe200080108d1 */
[--C-:B------:R-:W-:Y:S01]  /*5930*/  FFMA.FTZ R164, R164, UR10, -R209.reuse ;  /* 0x0000000aa4a47c23 */ /* 0x100fe200080108d1 */
[----:B------:R-:W-:Y:S01]  /*5940*/  FFMA.FTZ R165, R165, UR10, -R209 ;  /* 0x0000000aa5a57c23 */ /* 0x000fe200080108d1 */
[----:B------:R-:W1:Y:S01]  /*5950*/  MUFU.EX2 R157, R157 ;  /* 0x0000009d009d7308 */ /* 0x000e620000000800 */
[--C-:B------:R-:W-:Y:S01]  /*5960*/  FFMA.FTZ R167, R167, UR10, -R197.reuse ;  /* 0x0000000aa7a77c23 */ /* 0x100fe200080108c5 */
[--C-:B------:R-:W-:Y:S01]  /*5970*/  FFMA.FTZ R170, R170, UR10, -R197.reuse ;  /* 0x0000000aaaaa7c23 */ /* 0x100fe200080108c5 */
[--C-:B------:R-:W-:Y:S01]  /*5980*/  FFMA.FTZ R171, R171, UR10, -R197.reuse ;  /* 0x0000000aabab7c23 */ /* 0x100fe200080108c5 */
[----:B------:R-:W-:Y:S01]  /*5990*/  FFMA.FTZ R174, R174, UR10, -R197 ;  /* 0x0000000aaeae7c23 */ /* 0x000fe200080108c5 */
[--C-:B------:R-:W-:Y:S01]  /*59a0*/  FFMA.FTZ R168, R168, UR10, -R209.reuse ;  /* 0x0000000aa8a87c23 */ /* 0x100fe200080108d1 */
[--C-:B------:R-:W-:Y:S01]  /*59b0*/  FFMA.FTZ R169, R169, UR10, -R209.reuse ;  /* 0x0000000aa9a97c23 */ /* 0x100fe200080108d1 */
[--C-:B------:R-:W-:Y:S01]  /*59c0*/  FFMA.FTZ R172, R172, UR10, -R209.reuse ;  /* 0x0000000aacac7c23 */ /* 0x100fe200080108d1 */
[----:B------:R-:W4:Y:S01]  /*59d0*/  MUFU.EX2 R201, R201 ;  /* 0x000000c900c97308 */ /* 0x000f220000000800 */
        /* <DEDUP_REMOVED lines=8> */
[-C--:B-1----:R-:W-:Y:S01]  /*5a60*/  FMUL.FTZ R24, R24, R157.reuse ;  /* 0x0000009d18187220 */ /* 0x082fe20000410000 */
        /* <DEDUP_REMOVED lines=68> */
[-C--:B----4-:R-:W-:Y:S01]  /*5eb0*/  FMUL.FTZ R26, R26, R201.reuse ;  /* 0x000000c91a1a7220 */ /* 0x090fe20000410000 */
        /* <DEDUP_REMOVED lines=64> */
[----:B------:R-:W-:Y:S01]  /*62c0*/  MUFU.EX2 R162, R162 ;  /* 0x000000a200a27308 */ /* 0x000fe20000000800 */
[----:B---3--:R-:W-:Y:S01]  /*62d0*/  F2FP.BF16.F32.PACK_AB R152, R208, R207 ;  /* 0x000000cfd098723e */ /* 0x008fe200000010ff */
[--C-:B------:R-:W-:Y:S01]  /*62e0*/  FFMA.FTZ R177, R177, UR10, -R209.reuse ;  /* 0x0000000ab1b17c23 */ /* 0x100fe200080108d1 */
[----:B-----5:R-:W-:Y:S01]  /*62f0*/  F2FP.BF16.F32.PACK_AB R154, R202, R204 ;  /* 0x000000ccca9a723e */ /* 0x020fe200000010ff */
[--C-:B------:R-:W-:Y:S01]  /*6300*/  FFMA.FTZ R180, R180, UR10, -R209.reuse ;  /* 0x0000000ab4b47c23 */ /* 0x100fe200080108d1 */
[----:B------:R-:W-:Y:S01]  /*6310*/  FFMA.FTZ R181, R181, UR10, -R209 ;  /* 0x0000000ab5b57c23 */ /* 0x000fe200080108d1 */
[--C-:B------:R-:W-:Y:S01]  /*6320*/  FFMA.FTZ R183, R183, UR10, -R197.reuse ;  /* 0x0000000ab7b77c23 */ /* 0x100fe200080108c5 */
[----:B------:R-:W-:Y:S01]  /*6330*/  WARPGROUP.ARRIVE ;  /* 0x00000000000079c5 */ /* 0x000fe20000000000 */
[----:B------:R-:W-:Y:S01]  /*6340*/  MUFU.EX2 R163, R163 ;  /* 0x000000a300a37308 */ /* 0x000fe20000000800 */
[--C-:B------:R-:W-:Y:S01]  /*6350*/  FFMA.FTZ R186, R186, UR10, -R197.reuse ;  /* 0x0000000ababa7c23 */ /* 0x100fe200080108c5 */
[--C-:B------:R-:W-:Y:S01]  /*6360*/  FFMA.FTZ R187, R187, UR10, -R197.reuse ;  /* 0x0000000abbbb7c23 */ /* 0x100fe200080108c5 */
[----:B------:R-:W-:Y:S01]  /*6370*/  FFMA.FTZ R190, R190, UR10, -R197 ;  /* 0x0000000abebe7c23 */ /* 0x000fe200080108c5 */
[--C-:B------:R-:W-:Y:S01]  /*6380*/  FFMA.FTZ R184, R184, UR10, -R209.reuse ;  /* 0x0000000ab8b87c23 */ /* 0x100fe200080108d1 */
[----:B------:R-:W-:Y:S01]  /*6390*/  HGMMA.64x256x16.F32.BF16 R24, R152, gdesc[UR12].tnspB, R24, gsb0 ;  /* 0x43e0000c98187df0 */ /* 0x000fe20008001818 */
[----:B------:R-:W-:Y:S01]  /*63a0*/  UIADD3 UR14, UR6, 0x80, URZ ;  /* 0x00000080060e7890 */ /* 0x000fe2000fffe03f */
[--C-:B------:R-:W-:Y:S01]  /*63b0*/  FFMA.FTZ R185, R185, UR10, -R209.reuse ;  /* 0x0000000ab9b97c23 */ /* 0x100fe200080108d1 */
[----:B------:R-:W-:Y:S01]  /*63c0*/  MUFU.EX2 R166, R166 ;  /* 0x000000a600a67308 */ /* 0x000fe20000000800 */
[----:B------:R-:W-:Y:S01]  /*63d0*/  UMOV UR15, 0x40000040 ;  /* 0x40000040000f7882 */ /* 0x000fe20000000000 */
[--C-:B------:R-:W-:Y:S01]  /*63e0*/  FFMA.FTZ R188, R188, UR10, -R209.reuse ;  /* 0x0000000abcbc7c23 */ /* 0x100fe200080108d1 */
[----:B------:R-:W-:Y:S01]  /*63f0*/  FFMA.FTZ R205, R205, UR10, -R209 ;  /* 0x0000000acdcd7c23 */ /* 0x000fe200080108d1 */
[--C-:B------:R-:W-:Y:S01]  /*6400*/  FFMA.FTZ R191, R191, UR10, -R197.reuse ;  /* 0x0000000abfbf7c23 */ /* 0x100fe200080108c5 */
[--C-:B------:R-:W-:Y:S01]  /*6410*/  FFMA.FTZ R194, R194, UR10, -R197.reuse ;  /* 0x0000000ac2c27c23 */ /* 0x100fe200080108c5 */
[--C-:B------:R-:W-:Y:S01]  /*6420*/  FFMA.FTZ R195, R195, UR10, -R197.reuse ;  /* 0x0000000ac3c37c23 */ /* 0x100fe200080108c5 */
[----:B------:R-:W-:Y:S01]  /*6430*/  FFMA.FTZ R198, R198, UR10, -R197 ;  /* 0x0000000ac6c67c23 */ /* 0x000fe200080108c5 */
[----:B------:R-:W-:Y:S01]  /*6440*/  MUFU.EX2 R160, R160 ;  /* 0x000000a000a07308 */ /* 0x000fe20000000800 */
[--C-:B------:R-:W-:Y:S01]  /*6450*/  FFMA.FTZ R192, R192, UR10, -R209.reuse ;  /* 0x0000000ac0c07c23 */ /* 0x100fe200080108d1 */
[--C-:B------:R-:W-:Y:S01]  /*6460*/  FFMA.FTZ R193, R193, UR10, -R209.reuse ;  /* 0x0000000ac1c17c23 */ /* 0x100fe200080108d1 */
[--C-:B------:R-:W-:Y:S01]  /*6470*/  FFMA.FTZ R203, R203, UR10, -R209.reuse ;  /* 0x0000000acbcb7c23 */ /* 0x100fe200080108d1 */
[----:B------:R-:W-:Y:S01]  /*6480*/  FFMA.FTZ R206, R206, UR10, -R209 ;  /* 0x0000000acece7c23 */ /* 0x000fe200080108d1 */
[----:B------:R-:W-:Y:S01]  /*6490*/  FFMA.FTZ R197, R199, UR10, -R197 ;  /* 0x0000000ac7c57c23 */ /* 0x000fe200080108c5 */
[----:B------:R-:W-:Y:S01]  /*64a0*/  FFMA.FTZ R189, R201, R4, R189 ;  /* 0x00000004c9bd7223 */ /* 0x000fe200000100bd */
[----:B------:R-:W-:Y:S01]  /*64b0*/  FFMA.FTZ R157, R157, R0, R207 ;  /* 0x000000009d9d7223 */ /* 0x000fe200000100cf */
[----:B------:R-:W1:Y:S02]  /*64c0*/  MUFU.EX2 R161, R161 ;  /* 0x000000a100a17308 */ /* 0x000e640000000800 */
[----:B------:R-:W-:Y:S01]  /*64d0*/  FADD.FTZ R189, R196, R189 ;  /* 0x000000bdc4bd7221 */ /* 0x000fe20000010000 */
[----:B------:R-:W-:-:S03]  /*64e0*/  FADD.FTZ R157, R208, R157 ;  /* 0x0000009dd09d7221 */ /* 0x000fc60000010000 */
[----:B------:R-:W-:Y:S01]  /*64f0*/  FADD.FTZ R158, R158, R189 ;  /* 0x000000bd9e9e7221 */ /* 0x000fe20000010000 */
[----:B------:R-:W-:Y:S01]  /*6500*/  FADD.FTZ R157, R204, R157 ;  /* 0x0000009dcc9d7221 */ /* 0x000fe20000010000 */
[----:B------:R-:W-:Y:S02]  /*6510*/  MUFU.EX2 R164, R164 ;  /* 0x000000a400a47308 */ /* 0x000fe40000000800 */
[----:B------:R-:W-:Y:S01]  /*6520*/  FADD.FTZ R159, R159, R158 ;  /* 0x0000009e9f9f7221 */ /* 0x000fe20000010000 */
[----:B------:R-:W-:-:S05]  /*6530*/  FADD.FTZ R157, R202, R157 ;  /* 0x0000009dca9d7221 */ /* 0x000fca0000010000 */
[----:B------:R-:W3:Y:S08]  /*6540*/  MUFU.EX2 R165, R165 ;  /* 0x000000a500a57308 */ /* 0x000ef00000000800 */
[----:B------:R-:W4:Y:S08]  /*6550*/  MUFU.EX2 R167, R167 ;  /* 0x000000a700a77308 */ /* 0x000f300000000800 */
[----:B------:R-:W-:Y:S08]  /*6560*/  MUFU.EX2 R170, R170 ;  /* 0x000000aa00aa7308 */ /* 0x000ff00000000800 */
[----:B------:R-:W-:Y:S08]  /*6570*/  MUFU.EX2 R171, R171 ;  /* 0x000000ab00ab7308 */ /* 0x000ff00000000800 */
[----:B------:R-:W-:Y:S08]  /*6580*/  MUFU.EX2 R174, R174 ;  /* 0x000000ae00ae7308 */ /* 0x000ff00000000800 */
[----:B------:R-:W-:Y:S08]  /*6590*/  MUFU.EX2 R168, R168 ;  /* 0x000000a800a87308 */ /* 0x000ff00000000800 */
[----:B------:R-:W5:Y:S08]  /*65a0*/  MUFU.EX2 R169, R169 ;  /* 0x000000a900a97308 */ /* 0x000f700000000800 */
[----:B------:R-:W-:Y:S08]  /*65b0*/  MUFU.EX2 R172, R172 ;  /* 0x000000ac00ac7308 */ /* 0x000ff00000000800 */
[----:B------:R-:W0:Y:S08]  /*65c0*/  MUFU.EX2 R173, R173 ;  /* 0x000000ad00ad7308 */ /* 0x000e300000000800 */
[----:B------:R-:W2:Y:S08]  /*65d0*/  MUFU.EX2 R175, R175 ;  /* 0x000000af00af7308 */ /* 0x000eb00000000800 */
[----:B------:R-:W-:Y:S08]  /*65e0*/  MUFU.EX2 R178, R178 ;  /* 0x000000b200b27308 */ /* 0x000ff00000000800 */
[----:B------:R-:W-:Y:S08]  /*65f0*/  MUFU.EX2 R179, R179 ;  /* 0x000000b300b37308 */ /* 0x000ff00000000800 */
[----:B------:R-:W-:Y:S08]  /*6600*/  MUFU.EX2 R182, R182 ;  /* 0x000000b600b67308 */ /* 0x000ff00000000800 */
[----:B------:R-:W-:Y:S08]  /*6610*/  MUFU.EX2 R176, R176 ;  /* 0x000000b000b07308 */ /* 0x000ff00000000800 */
[----:B------:R-:W2:Y:S08]  /*6620*/  MUFU.EX2 R177, R177 ;  /* 0x000000b100b17308 */ /* 0x000eb00000000800 */
[----:B------:R-:W-:Y:S08]  /*6630*/  MUFU.EX2 R180, R180 ;  /* 0x000000b400b47308 */ /* 0x000ff00000000800 */
[----:B------:R-:W2:Y:S08]  /*6640*/  MUFU.EX2 R181, R181 ;  /* 0x000000b500b57308 */ /* 0x000eb00000000800 */
        /* <DEDUP_REMOVED lines=12> */
[----:B------:R-:W-:Y:S01]  /*6710*/  MUFU.EX2 R192, R192 ;  /* 0x000000c000c07308 */ /* 0x000fe20000000800 */
[----:B------:R-:W-:-:S02]  /*6720*/  WARPGROUP.DEPBAR.LE gsb0, 0x0 ;  /* 0x00008000000079c5 */ /* 0x000fc40000010000 */
[----:B-1----:R-:W-:Y:S01]  /*6730*/  F2FP.BF16.F32.PACK_AB R152, R161, R160 ;  /* 0x000000a0a198723e */ /* 0x002fe200000010ff */
[----:B------:R-:W-:Y:S01]  /*6740*/  FADD.FTZ R160, R160, R157 ;  /* 0x0000009da0a07221 */ /* 0x000fe20000010000 */
[----:B------:R-:W-:-:S03]  /*6750*/  F2FP.BF16.F32.PACK_AB R153, R163, R162 ;  /* 0x000000a2a399723e */ /* 0x000fc600000010ff */
[----:B------:R-:W1:Y:S01]  /*6760*/  MUFU.EX2 R193, R193 ;  /* 0x000000c100c17308 */ /* 0x000e620000000800 */
[----:B---3--:R-:W-:Y:S01]  /*6770*/  F2FP.BF16.F32.PACK_AB R154, R165, R164 ;  /* 0x000000a4a59a723e */ /* 0x008fe200000010ff */
[----:B------:R-:W-:Y:S01]  /*6780*/  FADD.FTZ R162, R162, R159 ;  /* 0x0000009fa2a27221 */ /* 0x000fe20000010000 */
[----:B----4-:R-:W-:Y:S01]  /*6790*/  F2FP.BF16.F32.PACK_AB R155, R167, R166 ;  /* 0x000000a6a79b723e */ /* 0x010fe200000010ff */
[----:B------:R-:W-:Y:S02]  /*67a0*/  FADD.FTZ R161, R161, R160 ;  /* 0x000000a0a1a17221 */ /* 0x000fe40000010000 */
[----:B------:R-:W-:Y:S01]  /*67b0*/  FADD.FTZ R163, R163, R162 ;  /* 0x000000a2a3a37221 */ /* 0x000fe20000010000 */
[----:B------:R-:W-:Y:S01]  /*67c0*/  WARPGROUP.ARRIVE ;  /* 0x00000000000079c5 */ /* 0x000fe20000000000 */
[----:B------:R-:W-:Y:S01]  /*67d0*/  MUFU.EX2 R203, R203 ;  /* 0x000000cb00cb7308 */ /* 0x000fe20000000800 */
[----:B------:R-:W-:Y:S01]  /*67e0*/  FADD.FTZ R164, R164, R161 ;  /* 0x000000a1a4a47221 */ /* 0x000fe20000010000 */
[----:B------:R-:W-:-:S03]  /*67f0*/  FADD.FTZ R166, R166, R163 ;  /* 0x000000a3a6a67221 */ /* 0x000fc60000010000 */
[----:B------:R-:W-:Y:S01]  /*6800*/  HGMMA.64x256x16.F32.BF16 R24, R152, gdesc[UR12].tnspB, R24, gsb0 ;  /* 0x43e0000c98187df0 */ /* 0x000fe20008001818 */
[----:B------:R-:W-:Y:S01]  /*6810*/  UIADD3 UR14, UR6, 0x100, URZ ;  /* 0x00000100060e7890 */ /* 0x000fe2000fffe03f */
[----:B------:R-:W-:Y:S01]  /*6820*/  FADD.FTZ R167, R167, R166 ;  /* 0x000000a6a7a77221 */ /* 0x000fe20000010000 */
[----:B------:R-:W-:Y:S01]  /*6830*/  UMOV UR15, 0x40000040 ;  /* 0x40000040000f7882 */ /* 0x000fe20000000000 */
[----:B------:R-:W3:Y:S01]  /*6840*/  MUFU.EX2 R206, R206 ;  /* 0x000000ce00ce7308 */ /* 0x000ee20000000800 */
[----:B------:R-:W-:-:S07]  /*6850*/  FADD.FTZ R165, R165, R164 ;  /* 0x000000a4a5a57221 */ /* 0x000fce0000010000 */
[----:B------:R-:W4:Y:S01]  /*6860*/  MUFU.EX2 R197, R197 ;  /* 0x000000c500c57308 */ /* 0x000f220000000800 */
[----:B------:R-:W-:Y:S02]  /*6870*/  WARPGROUP.DEPBAR.LE gsb0, 0x0 ;  /* 0x00008000000079c5 */ /* 0x000fe40000010000 */
[----:B-----5:R-:W-:Y:S01]  /*6880*/  F2FP.BF16.F32.PACK_AB R152, R169, R168 ;  /* 0x000000a8a998723e */ /* 0x020fe200000010ff */
[----:B------:R-:W-:Y:S01]  /*6890*/  FADD.FTZ R168, R168, R165 ;  /* 0x000000a5a8a87221 */ /* 0x000fe20000010000 */
[----:B------:R-:W-:Y:S01]  /*68a0*/  F2FP.BF16.F32.PACK_AB R153, R171, R170 ;  /* 0x000000aaab99723e */ /* 0x000fe200000010ff */
[----:B------:R-:W-:Y:S01]  /*68b0*/  FADD.FTZ R170, R170, R167 ;  /* 0x000000a7aaaa7221 */ /* 0x000fe20000010000 */
[----:B0-----:R-:W-:Y:S01]  /*68c0*/  F2FP.BF16.F32.PACK_AB R154, R173, R172 ;  /* 0x000000acad9a723e */ /* 0x001fe200000010ff */
[----:B------:R-:W-:Y:S01]  /*68d0*/  FADD.FTZ R169, R169, R168 ;  /* 0x000000a8a9a97221 */ /* 0x000fe20000010000 */
[----:B--2---:R-:W-:Y:S01]  /*68e0*/  F2FP.BF16.F32.PACK_AB R155, R175, R174 ;  /* 0x000000aeaf9b723e */ /* 0x004fe200000010ff */
[----:B------:R-:W-:-:S02]  /*68f0*/  FADD.FTZ R171, R171, R170 ;  /* 0x000000aaabab7221 */ /* 0x000fc40000010000 */
[----:B------:R-:W-:Y:S01]  /*6900*/  FADD.FTZ R172, R172, R169 ;  /* 0x000000a9acac7221 */ /* 0x000fe20000010000 */
[----:B------:R-:W-:Y:S01]  /*6910*/  WARPGROUP.ARRIVE ;  /* 0x00000000000079c5 */ /* 0x000fe20000000000 */
[----:B------:R-:W-:Y:S02]  /*6920*/  FADD.FTZ R174, R174, R171 ;  /* 0x000000abaeae7221 */ /* 0x000fe40000010000 */
[----:B------:R-:W-:Y:S02]  /*6930*/  FADD.FTZ R173, R173, R172 ;  /* 0x000000acadad7221 */ /* 0x000fe40000010000 */
[----:B------:R-:W-:Y:S01]  /*6940*/  FADD.FTZ R175, R175, R174 ;  /* 0x000000aeafaf7221 */ /* 0x000fe20000010000 */
[----:B------:R-:W-:Y:S01]  /*6950*/  HGMMA.64x256x16.F32.BF16 R24, R152, gdesc[UR12].tnspB, R24, gsb0 ;  /* 0x43e0000c98187df0 */ /* 0x000fe20008001818 */
[----:B------:R-:W-:Y:S01]  /*6960*/  UIADD3 UR14, UR6, 0x180, URZ ;  /* 0x00000180060e7890 */ /* 0x000fe2000fffe03f */
[----:B------:R-:W-:Y:S01]  /*6970*/  UMOV UR15, 0x40000040 ;  /* 0x40000040000f7882 */ /* 0x000fe20000000000 */
[----:B------:R-:W-:-:S02]  /*6980*/  WARPGROUP.DEPBAR.LE gsb0, 0x0 ;  /* 0x00008000000079c5 */ /* 0x000fc40000010000 */
[----:B------:R-:W-:Y:S01]  /*6990*/  F2FP.BF16.F32.PACK_AB R152, R177, R176 ;  /* 0x000000b0b198723e */ /* 0x000fe200000010ff */
[----:B------:R-:W-:Y:S01]  /*69a0*/  FADD.FTZ R176, R176, R173 ;  /* 0x000000adb0b07221 */ /* 0x000fe20000010000 */
[----:B------:R-:W-:Y:S01]  /*69b0*/  F2FP.BF16.F32.PACK_AB R153, R179, R178 ;  /* 0x000000b2b399723e */ /* 0x000fe200000010ff */
[----:B------:R-:W-:Y:S01]  /*69c0*/  FADD.FTZ R178, R178, R175 ;  /* 0x000000afb2b27221 */ /* 0x000fe20000010000 */
[----:B------:R-:W-:Y:S01]  /*69d0*/  F2FP.BF16.F32.PACK_AB R154, R181, R180 ;  /* 0x000000b4b59a723e */ /* 0x000fe200000010ff */
[----:B------:R-:W-:Y:S01]  /*69e0*/  FADD.FTZ R177, R177, R176 ;  /* 0x000000b0b1b17221 */ /* 0x000fe20000010000 */
[----:B------:R-:W-:Y:S01]  /*69f0*/  F2FP.BF16.F32.PACK_AB R155, R183, R182 ;  /* 0x000000b6b79b723e */ /* 0x000fe200000010ff */
[----:B------:R-:W-:Y:S02]  /*6a00*/  FADD.FTZ R179, R179, R178 ;  /* 0x000000b2b3b37221 */ /* 0x000fe40000010000 */
[----:B------:R-:W-:Y:S01]  /*6a10*/  FADD.FTZ R180, R180, R177 ;  /* 0x000000b1b4b47221 */ /* 0x000fe20000010000 */
[----:B------:R-:W-:Y:S01]  /*6a20*/  WARPGROUP.ARRIVE ;  /* 0x00000000000079c5 */ /* 0x000fe20000000000 */
[----:B------:R-:W-:-:S02]  /*6a30*/  FADD.FTZ R182, R182, R179 ;  /* 0x000000b3b6b67221 */ /* 0x000fc40000010000 */
        /* <DEDUP_REMOVED lines=23> */
[----:B-1----:R-:W-:Y:S01]  /*6bb0*/  F2FP.BF16.F32.PACK_AB R152, R193, R192 ;  /* 0x000000c0c198723e */ /* 0x002fe200000010ff */
[----:B------:R-:W-:Y:S01]  /*6bc0*/  FADD.FTZ R192, R192, R205 ;  /* 0x000000cdc0c07221 */ /* 0x000fe20000010000 */
[----:B------:R-:W-:Y:S01]  /*6bd0*/  F2FP.BF16.F32.PACK_AB R153, R195, R194 ;  /* 0x000000c2c399723e */ /* 0x000fe200000010ff */
[----:B------:R-:W-:Y:S01]  /*6be0*/  FADD.FTZ R194, R194, R191 ;  /* 0x000000bfc2c27221 */ /* 0x000fe20000010000 */
[----:B---3--:R-:W-:Y:S01]  /*6bf0*/  F2FP.BF16.F32.PACK_AB R154, R206, R203 ;  /* 0x000000cbce9a723e */ /* 0x008fe200000010ff */
[----:B------:R-:W-:Y:S01]  /*6c00*/  FADD.FTZ R192, R193, R192 ;  /* 0x000000c0c1c07221 */ /* 0x000fe20000010000 */
[----:B----4-:R-:W-:Y:S01]  /*6c10*/  F2FP.BF16.F32.PACK_AB R155, R197, R198 ;  /* 0x000000c6c59b723e */ /* 0x010fe200000010ff */
        /* <DEDUP_REMOVED lines=10> */
.L_x_13801:
[----:B------:R-:W0:Y:S01]  /*6cc0*/  S2UR UR6, SR_CgaCtaId ;  /* 0x00000000000679c3 */ /* 0x000e220000008800 */
[----:B------:R-:W-:Y:S01]  /*6cd0*/  UISETP.GT.AND UP0, UPT, UR7, UR39, UPT ;  /* 0x000000270700728c */ /* 0x000fe2000bf04270 */
[----:B------:R-:W-:Y:S01]  /*6ce0*/  IMAD.MOV.U32 R201, RZ, RZ, R156 ;  /* 0x000000ffffc97224 */ /* 0x000fe200078e009c */
[----:B------:R-:W-:Y:S01]  /*6cf0*/  UIADD3 UR5, UR5, 0x32460, URZ ;  /* 0x0003246005057890 */ /* 0x000fe2000fffe03f */
[----:B------:R-:W-:Y:S01]  /*6d00*/  IMAD.MOV.U32 R202, RZ, RZ, R200 ;  /* 0x000000ffffca7224 */ /* 0x000fe200078e00c8 */
[----:B------:R-:W-:Y:S02]  /*6d10*/  UIADD3 UR7, UR7, -0x1, URZ ;  /* 0xffffffff07077890 */ /* 0x000fe4000fffe03f */
[----:B------:R-:W-:Y:S01]  /*6d20*/  PLOP3.LUT P1, PT, PT, PT, UP0, 0x80, 0x0 ;  /* 0x000000000000781c */ /* 0x000fe20003f2f008 */
[----:B0-----:R-:W-:-:S09]  /*6d30*/  UPRMT UR5, UR6, 0x654, UR5 ;  /* 0x0000065406057896 */ /* 0x001fd20008000005 */
[----:B------:R-:W-:Y:S03]  /*6d40*/  SYNCS.ARRIVE.TRANS64.RED.A1T0 RZ, [UR5], RZ ;  /* 0x000000ffffff79a7 */ /* 0x000fe60008100405 */
[----:B------:R-:W-:Y:S05]  /*6d50*/  @P1 BRA `(.L_x_13802) ;  /* 0xffffffd000c01947 */ /* 0x000fea000383ffff */
.L_x_13791:
[----:B------:R-:W-:-:S13]  /*6d60*/  R2UR UR5, R212 ;  /* 0x00000000d40572ca */ /* 0x000fda00000e0000 */
[----:B------:R-:W-:-:S06]  /*6d70*/  UISETP.GE.AND UP0, UPT, UR7, UR5, UPT ;  /* 0x000000050700728c */ /* 0x000fcc000bf06270 */
[----:B------:R-:W-:-:S13]  /*6d80*/  PLOP3.LUT P1, PT, PT, PT, UP0, 0x80, 0x0 ;  /* 0x000000000000781c */ /* 0x000fda0003f2f008 */
[----:B------:R-:W-:Y:S05]  /*6d90*/  @!P1 BRA `(.L_x_13803) ;  /* 0x0000002000c09947 */ /* 0x000fea0003800000 */
[----:B------:R-:W-:Y:S01]  /*6da0*/  IMAD.MOV.U32 R207, RZ, RZ, R156 ;  /* 0x000000ffffcf7224 */ /* 0x000fe200078e009c */
[----:B------:R-:W-:Y:S01]  /*6db0*/  ULDC UR39, c[0x0][0xa80] ;  /* 0x0002a00000277ab9 */ /* 0x000fe20000000800 */
[----:B------:R-:W-:-:S07]  /*6dc0*/  IMAD.MOV.U32 R21, RZ, RZ, R200 ;  /* 0x000000ffff157224 */ /* 0x000fce00078e00c8 */
.L_x_13814:
[----:B------:R-:W-:-:S04]  /*6dd0*/  UIADD3 UR4, UR4, 0x1, URZ ;  /* 0x0000000104047890 */ /* 0x000fc8000fffe03f */
[----:B------:R-:W-:-:S04]  /*6de0*/  UISETP.NE.AND UP0, UPT, UR4, 0x2, UPT ;  /* 0x000000020400788c */ /* 0x000fc8000bf05270 */
[----:B------:R-:W-:Y:S02]  /*6df0*/  USEL UR5, URZ, 0x1, UP0 ;  /* 0x000000013f057887 */ /* 0x000fe40008000000 */
[----:B------:R-:W-:-:S04]  /*6e00*/  USEL UR4, UR4, URZ, UP0 ;  /* 0x0000003f04047287 */ /* 0x000fc80008000000 */
[----:B------:R-:W-:Y:S01]  /*6e10*/  LOP3.LUT R5, R5, UR5, RZ, 0x3c, !PT ;  /* 0x0000000505057c12 */ /* 0x000fe2000f8e3cff */
[----:B------:R-:W-:Y:S07]  /*6e20*/  @!P0 BRA `(.L_x_13804) ;  /* 0x0000000000048947 */ /* 0x000fee0003800000 */
[----:B------:R-:W-:Y:S01]  /*6e30*/  BPT.TRAP 0x1 ;  /* 0x000000040000795c */ /* 0x000fe20000300000 */
.L_x_13804:
[----:B------:R-:W-:Y:S01]  /*6e40*/  ULEA UR6, UR4, UR61, 0x3 ;  /* 0x0000003d04067291 */ /* 0x000fe2000f8e183f */
[----:B------:R-:W-:-:S08]  /*6e50*/  SHF.L.U32 R200, R5, 0x1f, RZ ;  /* 0x0000001f05c87819 */ /* 0x000fd000000006ff */
[----:B------:R0:W1:Y:S01]  /*6e60*/  SYNCS.PHASECHK.TRANS64.TRYWAIT P1, [UR6+0x32430], R200 ;  /* 0x032430c8ff0075a7 */ /* 0x0000620008020146 */
[----:B------:R-:W-:Y:S05]  /*6e70*/  @!P0 BRA `(.L_x_13805) ;  /* 0x0000000000048947 */ /* 0x000fea0003800000 */
[----:B------:R-:W-:Y:S01]  /*6e80*/  BPT.TRAP 0x1 ;  /* 0x000000040000795c */ /* 0x000fe20000300000 */
.L_x_13805:
[----:B-1----:R-:W-:Y:S05]  /*6e90*/  @P1 BRA `(.L_x_13806) ;  /* 0x0000000000081947 */ /* 0x002fea0003800000 */
[----:B------:R-:W1:Y:S02]  /*6ea0*/  SYNCS.PHASECHK.TRANS64.TRYWAIT P1, [UR6+0x32430], R200 ;  /* 0x032430c8ff0075a7 */ /* 0x000e640008020146 */
[----:B-1----:R-:W-:Y:S05]  /*6eb0*/  @!P1 BRA `(.L_x_13807) ;  /* 0x0000009800509947 */ /* 0x002fea0003800000 */
.L_x_13806:
[----:B------:R-:W-:Y:S01]  /*6ec0*/  R2UR UR5, R210 ;  /* 0x00000000d20572ca */ /* 0x000fe200000e0000 */
[----:B-1----:R-:W-:Y:S01]  /*6ed0*/  WARPGROUP.ARRIVE ;  /* 0x00000000000079c5 */ /* 0x002fe20000000000 */
[----:B------:R-:W-:Y:S01]  /*6ee0*/  R2UR UR56, R22 ;  /* 0x00000000163872ca */ /* 0x000fe200000e0000 */
[----:B------:R-:W-:Y:S01]  /*6ef0*/  UMOV UR59, 0x40000040 ;  /* 0x40000040003b7882 */ /* 0x000fe20000000000 */
[----:B------:R-:W-:-:S09]  /*6f00*/  R2UR UR57, R23 ;  /* 0x00000000173972ca */ /* 0x000fd200000e0000 */
[----:B------:R-:W-:-:S07]  /*6f10*/  UIMAD UR5, UR4, 0x300, UR5 ;  /* 0x00000300040578a4 */ /* 0x000fce000f8e0205 */
[----:B------:R-:W-:Y:S02]  /*6f20*/  UMOV UR58, UR5 ;  /* 0x00000005003a7c82 */ /* 0x000fe40008000000 */
        /* <DEDUP_REMOVED lines=25> */
.L_x_13808:
[----:B------:R1:W2:Y:S01]  /*70c0*/  SYNCS.PHASECHK.TRANS64.TRYWAIT P1, [UR6+0x32450], R200 ;  /* 0x032450c8ff0075a7 */ /* 0x0002a20008020146 */
[----:B------:R-:W-:Y:S05]  /*70d0*/  @!P0 BRA `(.L_x_13809) ;  /* 0x0000000000048947 */ /* 0x000fea0003800000 */
[----:B------:R-:W-:Y:S01]  /*70e0*/  BPT.TRAP 0x1 ;  /* 0x000000040000795c */ /* 0x000fe20000300000 */
.L_x_13809:
[----:B--2---:R-:W-:Y:S05]  /*70f0*/  @P1 BRA `(.L_x_13810) ;  /* 0x0000000000081947 */ /* 0x004fea0003800000 */
[----:B------:R-:W2:Y:S02]  /*7100*/  SYNCS.PHASECHK.TRANS64.TRYWAIT P1, [UR6+0x32450], R200 ;  /* 0x032450c8ff0075a7 */ /* 0x000ea40008020146 */
[----:B--2---:R-:W-:Y:S05]  /*7110*/  @!P1 BRA `(.L_x_13811) ;  /* 0x0000009400d09947 */ /* 0x004fea0003800000 */
.L_x_13810:
[----:B------:R-:W-:Y:S01]  /*7120*/  R2UR UR56, R8 ;  /* 0x00000000083872ca */ /* 0x000fe200000e0000 */
[----:B------:R-:W-:Y:S01]  /*7130*/  UIMAD UR5, UR4, 0xc00, UR38 ;  /* 0x00000c00040578a4 */ /* 0x000fe2000f8e0226 */
[----:B------:R-:W-:Y:S01]  /*7140*/  R2UR UR57, R9 ;  /* 0x00000000093972ca */ /* 0x000fe200000e0000 */
[----:B------:R-:W-:Y:S01]  /*7150*/  WARPGROUP.ARRIVE ;  /* 0x00000000000079c5 */ /* 0x000fe20000000000 */
[----:B------:R-:W-:Y:S01]  /*7160*/  UMOV UR59, 0x40000040 ;  /* 0x40000040003b7882 */ /* 0x000fe20000000000 */
[----:B------:R-:W-:Y:S01]  /*7170*/  UIADD3 UR10, UR5, 0x300, URZ ;  /* 0x00000300050a7890 */ /* 0x000fe2000fffe03f */
[----:B------:R-:W-:Y:S02]  /*7180*/  UMOV UR11, 0x40000040 ;  /* 0x40000040000b7882 */ /* 0x000fe40000000000 */
[----:B------:R-:W-:Y:S01]  /*7190*/  UMOV UR58, UR5 ;  /* 0x00000005003a7c82 */ /* 0x000fe20008000000 */
[----:B------:R-:W-:Y:S01]  /*71a0*/  UIADD3 UR14, UR5, 0x302, URZ ;  /* 0x00000302050e7890 */ /* 0x000fe2000fffe03f */
[----:B------:R-:W-:Y:S01]  /*71b0*/  UMOV UR15, 0x40000040 ;  /* 0x40000040000f7882 */ /* 0x000fe20000000000 */
[----:B------:R-:W-:Y:S01]  /*71c0*/  UIADD3 UR18, UR5, 0x304, URZ ;  /* 0x0000030405127890 */ /* 0x000fe2000fffe03f */
[----:B------:R-:W-:-:S03]  /*71d0*/  UMOV UR19, 0x40000040 ;  /* 0x4000004000137882 */ /* 0x000fc60000000000 */
        /* <DEDUP_REMOVED lines=82> */
.L_x_13812:
[----:B012---:R-:W-:Y:S01]  /*7700*/  FMNMX.FTZ R200, R152, R21, !PT ;  /* 0x0000001598c87209 */ /* 0x007fe20007810000 */
[----:B------:R-:W0:Y:S01]  /*7710*/  S2UR UR11, SR_CgaCtaId ;  /* 0x00000000000b79c3 */ /* 0x000e220000008800 */
[----:B------:R-:W-:Y:S01]  /*7720*/  UMOV UR10, UR39 ;  /* 0x00000027000a7c82 */ /* 0x000fe20008000000 */
[----:B------:R-:W-:Y:S01]  /*7730*/  UIADD3 UR5, UR6, 0x32440, URZ ;  /* 0x0003244006057890 */ /* 0x000fe2000fffe03f */
[----:B------:R-:W-:Y:S01]  /*7740*/  FMNMX.FTZ R201, R153, R200, !PT ;  /* 0x000000c899c97209 */ /* 0x000fe20007810000 */
[----:B------:R-:W-:-:S03]  /*7750*/  UMOV UR15, 0x40000040 ;  /* 0x40000040000f7882 */ /* 0x000fc60000000000 */
[----:B------:R-:W-:-:S04]  /*7760*/  FMNMX.FTZ R200, R156, R201, !PT ;  /* 0x000000c99cc87209 */ /* 0x000fc80007810000 */
[----:B------:R-:W-:-:S04]  /*7770*/  FMNMX.FTZ R201, R157, R200, !PT ;  /* 0x000000c89dc97209 */ /* 0x000fc80007810000 */
[----:B------:R-:W-:-:S04]  /*7780*/  FMNMX.FTZ R200, R160, R201, !PT ;  /* 0x000000c9a0c87209 */ /* 0x000fc80007810000 */
[----:B------:R-:W-:Y:S02]  /*7790*/  FMNMX.FTZ R201, R161, R200, !PT ;  /* 0x000000c8a1c97209 */ /* 0x000fe40007810000 */
[----:B------:R-:W-:Y:S02]  /*77a0*/  FMNMX.FTZ R200, R154, R207, !PT ;  /* 0x000000cf9ac87209 */ /* 0x000fe40007810000 */
[----:B------:R-:W-:Y:S01]  /*77b0*/  FMNMX.FTZ R202, R164, R201, !PT ;  /* 0x000000c9a4ca7209 */ /* 0x000fe20007810000 */
[----:B0-----:R-:W-:Y:S01]  /*77c0*/  UPRMT UR11, UR11, 0x654, UR5 ;  /* 0x000006540b0b7896 */ /* 0x001fe20008000005 */
[----:B------:R-:W-:Y:S01]  /*77d0*/  FMNMX.FTZ R201, R155, R200, !PT ;  /* 0x000000c89bc97209 */ /* 0x000fe20007810000 */
[----:B------:R-:W-:Y:S01]  /*77e0*/  UIMAD UR5, UR4, 0xc00, UR60 ;  /* 0x00000c00040578a4 */ /* 0x000fe2000f8e023c */
[----:B------:R-:W-:Y:S02]  /*77f0*/  FMNMX.FTZ R203, R165, R202, !PT ;  /* 0x000000caa5cb7209 */ /* 0x000fe40007810000 */
[----:B------:R-:W-:-:S02]  /*7800*/  FMNMX.FTZ R200, R158, R201, !PT ;  /* 0x000000c99ec87209 */ /* 0x000fc40007810000 */
[----:B------:R-:W-:Y:S02]  /*7810*/  FMNMX.FTZ R202, R168, R203, !PT ;  /* 0x000000cba8ca7209 */ /* 0x000fe40007810000 */
[----:B------:R-:W-:Y:S01]  /*7820*/  FMNMX.FTZ R201, R159, R200, !PT ;  /* 0x000000c89fc97209 */ /* 0x000fe20007810000 */
[----:B------:R-:W-:Y:S01]  /*7830*/  SYNCS.ARRIVE.TRANS64.RED.A1T0 RZ, [UR11], RZ ;  /* 0x000000ffffff79a7 */ /* 0x000fe2000810040b */
[----:B------:R-:W-:Y:S01]  /*7840*/  FMNMX.FTZ R203, R169, R202, !PT ;  /* 0x000000caa9cb7209 */ /* 0x000fe20007810000 */
[----:B------:R-:W-:Y:S01]  /*7850*/  UMOV UR14, UR5 ;  /* 0x00000005000e7c82 */ /* 0x000fe20008000000 */
        /* <DEDUP_REMOVED lines=29> */
[----:B------:R-:W0:Y:S01]  /*7a30*/  SHFL.BFLY PT, R203, R202, 0x2, 0x1f ;  /* 0x0c401f00cacb7f89 */ /* 0x000e2200000e0000 */
[----:B------:R-:W-:-:S04]  /*7a40*/  FMNMX.FTZ R201, R191, R200, !PT ;  /* 0x000000c8bfc97209 */ /* 0x000fc80007810000 */
[----:B------:R-:W-:-:S04]  /*7a50*/  FMNMX.FTZ R200, R194, R201, !PT ;  /* 0x000000c9c2c87209 */ /* 0x000fc80007810000 */
[----:B------:R-:W-:-:S04]  /*7a60*/  FMNMX.FTZ R201, R195, R200, !PT ;  /* 0x000000c8c3c97209 */ /* 0x000fc80007810000 */
[----:B------:R-:W-:-:S04]  /*7a70*/  FMNMX.FTZ R200, R198, R201, !PT ;  /* 0x000000c9c6c87209 */ /* 0x000fc80007810000 */
[----:B------:R-:W-:-:S05]  /*7a80*/  FMNMX.FTZ R201, R199, R200, !PT ;  /* 0x000000c8c7c97209 */ /* 0x000fca0007810000 */
[----:B------:R-:W1:Y:S01]  /*7a90*/  SHFL.BFLY PT, R204, R201, 0x2, 0x1f ;  /* 0x0c401f00c9cc7f89 */ /* 0x000e6200000e0000 */
[----:B0-----:R-:W-:-:S05]  /*7aa0*/  FMNMX.FTZ R203, R202, R203, !PT ;  /* 0x000000cbcacb7209 */ /* 0x001fca0007810000 */
[----:B------:R-:W0:Y:S01]  /*7ab0*/  SHFL.BFLY PT, R200, R203, 0x1, 0x1f ;  /* 0x0c201f00cbc87f89 */ /* 0x000e2200000e0000 */
[----:B-1----:R-:W-:-:S05]  /*7ac0*/  FMNMX.FTZ R204, R201, R204, !PT ;  /* 0x000000ccc9cc7209 */ /* 0x002fca0007810000 */
[----:B------:R-:W1:Y:S01]  /*7ad0*/  SHFL.BFLY PT, R209, R204, 0x1, 0x1f ;  /* 0x0c201f00ccd17f89 */ /* 0x000e6200000e0000 */
[----:B0-----:R-:W-:-:S05]  /*7ae0*/  FMNMX.FTZ R200, R203, R200, !PT ;  /* 0x000000c8cbc87209 */ /* 0x001fca0007810000 */
[C---:B------:R-:W-:Y:S01]  /*7af0*/  FMUL.FTZ R205, R200.reuse, UR10 ;  /* 0x0000000ac8cd7c20 */ /* 0x040fe20008410000 */
[----:B------:R-:W-:-:S03]  /*7b00*/  FADD.FTZ R21, -R200, R21 ;  /* 0x00000015c8157221 */ /* 0x000fc60000010100 */
[--C-:B------:R-:W-:Y:S01]  /*7b10*/  FFMA.FTZ R203, R156, UR10, -R205.reuse ;  /* 0x0000000a9ccb7c23 */ /* 0x100fe200080108cd */
[--C-:B------:R-:W-:Y:S01]  /*7b20*/  FFMA.FTZ R206, R152, UR10, -R205.reuse ;  /* 0x0000000a98ce7c23 */ /* 0x100fe200080108cd */
[----:B------:R-:W-:Y:S01]  /*7b30*/  FMUL.FTZ R21, R21, UR10 ;  /* 0x0000000a15157c20 */ /* 0x000fe20008410000 */
        /* <DEDUP_REMOVED lines=10> */
[----:B-1----:R-:W-:Y:S01]  /*7be0*/  FMNMX.FTZ R156, R204, R209, !PT ;  /* 0x000000d1cc9c7209 */ /* 0x002fe20007810000 */
[--C-:B------:R-:W-:Y:S01]  /*7bf0*/  FFMA.FTZ R204, R157, UR10, -R205.reuse ;  /* 0x0000000a9dcc7c23 */ /* 0x100fe200080108cd */
[----:B------:R-:W1:Y:S01]  /*7c00*/  MUFU.EX2 R21, R21 ;  /* 0x0000001500157308 */ /* 0x000e620000000800 */
[--C-:B------:R-:W-:Y:S01]  /*7c10*/  FFMA.FTZ R176, R176, UR10, -R205.reuse ;  /* 0x0000000ab0b07c23 */ /* 0x100fe200080108cd */
[----:B------:R-:W-:Y:S01]  /*7c20*/  FFMA.FTZ R177, R177, UR10, -R205 ;  /* 0x0000000ab1b17c23 */ /* 0x000fe200080108cd */
[C---:B------:R-:W-:Y:S01]  /*7c30*/  FADD.FTZ R152, -R156.reuse, R207 ;  /* 0x000000cf9c987221 */ /* 0x040fe20000010100 */
[----:B------:R-:W-:Y:S01]  /*7c40*/  FMUL.FTZ R208, R156, UR10 ;  /* 0x0000000a9cd07c20 */ /* 0x000fe20008410000 */
[--C-:B------:R-:W-:Y:S01]  /*7c50*/  FFMA.FTZ R180, R180, UR10, -R205.reuse ;  /* 0x0000000ab4b47c23 */ /* 0x100fe200080108cd */
[--C-:B------:R-:W-:Y:S01]  /*7c60*/  FFMA.FTZ R181, R181, UR10, -R205.reuse ;  /* 0x0000000ab5b57c23 */ /* 0x100fe200080108cd */
[----:B------:R-:W-:Y:S01]  /*7c70*/  FMUL.FTZ R152, R152, UR10 ;  /* 0x0000000a98987c20 */ /* 0x000fe20008410000 */
[--C-:B0-----:R-:W-:Y:S01]  /*7c80*/  FFMA.FTZ R206, R154, UR10, -R208.reuse ;  /* 0x0000000a9ace7c23 */ /* 0x101fe200080108d0 */
        /* <DEDUP_REMOVED lines=8> */
[-C--:B-1----:R-:W-:Y:S01]  /*7d10*/  FMUL.FTZ R24, R24, R21.reuse ;  /* 0x0000001518187220 */ /* 0x082fe20000410000 */
        /* <DEDUP_REMOVED lines=136> */
[----:B--2---:R-:W-:Y:S01]  /*85a0*/  F2FP.BF16.F32.PACK_AB R154, R204, R203 ;  /* 0x000000cbcc9a723e */ /* 0x004fe200000010ff */
[--C-:B------:R-:W-:Y:S01]  /*85b0*/  FFMA.FTZ R170, R170, UR10, -R208.reuse ;  /* 0x0000000aaaaa7c23 */ /* 0x100fe200080108d0 */
        /* <DEDUP_REMOVED lines=23> */
[----:B------:R-:W-:Y:S01]  /*8730*/  FFMA.FTZ R197, R197, UR10, -R205 ;  /* 0x0000000ac5c57c23 */ /* 0x000fe200080108cd */
[--C-:B------:R-:W-:Y:S01]  /*8740*/  FFMA.FTZ R194, R194, UR10, -R208.reuse ;  /* 0x0000000ac2c27c23 */ /* 0x100fe200080108d0 */
[----:B------:R-:W-:Y:S01]  /*8750*/  MUFU.EX2 R165, R165 ;  /* 0x000000a500a57308 */ /* 0x000fe20000000800 */
[--C-:B------:R-:W-:Y:S01]  /*8760*/  FFMA.FTZ R195, R195, UR10, -R208.reuse ;  /* 0x0000000ac3c37c23 */ /* 0x100fe200080108d0 */
[----:B------:R-:W-:Y:S01]  /*8770*/  WARPGROUP.ARRIVE ;  /* 0x00000000000079c5 */ /* 0x000fe20000000000 */
[--C-:B------:R-:W-:Y:S01]  /*8780*/  FFMA.FTZ R198, R198, UR10, -R208.reuse ;  /* 0x0000000ac6c67c23 */ /* 0x100fe200080108d0 */
[----:B------:R-:W-:Y:S01]  /*8790*/  FFMA.FTZ R199, R199, UR10, -R208 ;  /* 0x0000000ac7c77c23 */ /* 0x000fe200080108d0 */
[----:B------:R-:W-:Y:S01]  /*87a0*/  FFMA.FTZ R21, R21, R0, R201 ;  /* 0x0000000015157223 */ /* 0x000fe200000100c9 */
[----:B------:R-:W-:-:S02]  /*87b0*/  FFMA.FTZ R4, R157, R4, R206 ;  /* 0x000000049d047223 */ /* 0x000fc400000100ce */
[----:B------:R-:W-:Y:S01]  /*87c0*/  HGMMA.64x256x16.F32.BF16 R24, R152, gdesc[UR12].tnspB, R24, gsb0 ;  /* 0x43e0000c98187df0 */ /* 0x000fe20008001818 */
[----:B------:R-:W-:Y:S01]  /*87d0*/  MUFU.EX2 R162, R162 ;  /* 0x000000a200a27308 */ /* 0x000fe20000000800 */
[----:B------:R-:W-:Y:S01]  /*87e0*/  UIADD3 UR14, UR5, 0x80, URZ ;  /* 0x00000080050e7890 */ /* 0x000fe2000fffe03f */
[----:B------:R-:W-:Y:S01]  /*87f0*/  FADD.FTZ R202, R202, R21 ;  /* 0x00000015caca7221 */ /* 0x000fe20000010000 */
[----:B------:R-:W-:Y:S01]  /*8800*/  UMOV UR15, 0x40000040 ;  /* 0x40000040000f7882 */ /* 0x000fe20000000000 */
[----:B------:R-:W-:Y:S02]  /*8810*/  FADD.FTZ R207, R207, R4 ;  /* 0x00000004cfcf7221 */ /* 0x000fe40000010000 */
[----:B------:R-:W-:Y:S02]  /*8820*/  FADD.FTZ R203, R203, R202 ;  /* 0x000000cacbcb7221 */ /* 0x000fe40000010000 */
[----:B------:R-:W2:Y:S01]  /*8830*/  MUFU.EX2 R163, R163 ;  /* 0x000000a300a37308 */ /* 0x000ea20000000800 */
        /* <DEDUP_REMOVED lines=10> */
[----:B------:R-:W3:Y:S08]  /*88e0*/  MUFU.EX2 R171, R171 ;  /* 0x000000ab00ab7308 */ /* 0x000ef00000000800 */
[----:B------:R-:W-:Y:S08]  /*88f0*/  MUFU.EX2 R174, R174 ;  /* 0x000000ae00ae7308 */ /* 0x000ff00000000800 */
[----:B------:R-:W0:Y:S08]  /*8900*/  MUFU.EX2 R175, R175 ;  /* 0x000000af00af7308 */ /* 0x000e300000000800 */
[----:B------:R-:W-:Y:S08]  /*8910*/  MUFU.EX2 R176, R176 ;  /* 0x000000b000b07308 */ /* 0x000ff00000000800 */
[----:B------:R-:W0:Y:S08]  /*8920*/  MUFU.EX2 R177, R177 ;  /* 0x000000b100b17308 */ /* 0x000e300000000800 */
[----:B------:R-:W-:Y:S08]  /*8930*/  MUFU.EX2 R180, R180 ;  /* 0x000000b400b47308 */ /* 0x000ff00000000800 */
[----:B------:R-:W-:Y:S08]  /*8940*/  MUFU.EX2 R181, R181 ;  /* 0x000000b500b57308 */ /* 0x000ff00000000800 */
[----:B------:R-:W-:Y:S08]  /*8950*/  MUFU.EX2 R178, R178 ;  /* 0x000000b200b27308 */ /* 0x000ff00000000800 */
[----:B------:R-:W0:Y:S08]  /*8960*/  MUFU.EX2 R179, R179 ;  /* 0x000000b300b37308 */ /* 0x000e300000000800 */
        /* <DEDUP_REMOVED lines=15> */
[----:B------:R-:W0:Y:S01]  /*8a60*/  MUFU.EX2 R195, R195 ;  /* 0x000000c300c37308 */ /* 0x000e220000000800 */
[----:B------:R-:W-:-:S02]  /*8a70*/  WARPGROUP.DEPBAR.LE gsb0, 0x0 ;  /* 0x00008000000079c5 */ /* 0x000fc40000010000 */
[----:B-1----:R-:W-:-:S05]  /*8a80*/  F2FP.BF16.F32.PACK_AB R152, R161, R160 ;  /* 0x000000a0a198723e */ /* 0x002fca00000010ff */
[----:B------:R-:W-:Y:S01]  /*8a90*/  MUFU.EX2 R198, R198 ;  /* 0x000000c600c67308 */ /* 0x000fe20000000800 */
[----:B--2---:R-:W-:Y:S01]  /*8aa0*/  F2FP.BF16.F32.PACK_AB R153, R163, R162 ;  /* 0x000000a2a399723e */ /* 0x004fe200000010ff */
[----:B------:R-:W-:Y:S01]  /*8ab0*/  FADD.FTZ R160, R160, R203 ;  /* 0x000000cba0a07221 */ /* 0x000fe20000010000 */
[----:B------:R-:W-:Y:S01]  /*8ac0*/  F2FP.BF16.F32.PACK_AB R154, R165, R164 ;  /* 0x000000a4a59a723e */ /* 0x000fe200000010ff */
[----:B------:R-:W-:Y:S01]  /*8ad0*/  FADD.FTZ R162, R162, R159 ;  /* 0x0000009fa2a27221 */ /* 0x000fe20000010000 */
[----:B----4-:R-:W-:Y:S01]  /*8ae0*/  F2FP.BF16.F32.PACK_AB R155, R167, R166 ;  /* 0x000000a6a79b723e */ /* 0x010fe200000010ff */
[----:B------:R-:W-:Y:S02]  /*8af0*/  FADD.FTZ R161, R161, R160 ;  /* 0x000000a0a1a17221 */ /* 0x000fe40000010000 */
[----:B------:R-:W1:Y:S01]  /*8b00*/  MUFU.EX2 R199, R199 ;  /* 0x000000c700c77308 */ /* 0x000e620000000800 */
        /* <DEDUP_REMOVED lines=12> */
[----:B---3--:R-:W-:Y:S01]  /*8bd0*/  F2FP.BF16.F32.PACK_AB R153, R171, R170 ;  /* 0x000000aaab99723e */ /* 0x008fe200000010ff */
[----:B------:R-:W-:Y:S01]  /*8be0*/  FADD.FTZ R170, R170, R167 ;  /* 0x000000a7aaaa7221 */ /* 0x000fe20000010000 */
[----:B------:R-:W-:Y:S01]  /*8bf0*/  F2FP.BF16.F32.PACK_AB R154, R173, R172 ;  /* 0x000000acad9a723e */ /* 0x000fe200000010ff */
[----:B------:R-:W-:Y:S01]  /*8c00*/  FADD.FTZ R169, R169, R168 ;  /* 0x000000a8a9a97221 */ /* 0x000fe20000010000 */
[----:B0-----:R-:W-:Y:S01]  /*8c10*/  F2FP.BF16.F32.PACK_AB R155, R175, R174 ;  /* 0x000000aeaf9b723e */ /* 0x001fe200000010ff */
        /* <DEDUP_REMOVED lines=61> */
.L_x_13813:
[----:B------:R-:W0:Y:S01]  /*8ff0*/  S2UR UR11, SR_CgaCtaId ;  /* 0x00000000000b79c3 */ /* 0x000e220000008800 */
[----:B------:R-:W-:Y:S01]  /*9000*/  R2UR UR5, R212 ;  /* 0x00000000d40572ca */ /* 0x000fe200000e0000 */
[----:B------:R-:W-:Y:S01]  /*9010*/  UIADD3 UR6, UR6, 0x32460, URZ ;  /* 0x0003246006067890 */ /* 0x000fe2000fffe03f */
[----:B------:R-:W-:Y:S01]  /*9020*/  IMAD.MOV.U32 R207, RZ, RZ, R156 ;  /* 0x000000ffffcf7224 */ /* 0x000fe200078e009c */
[----:B------:R-:W-:-:S10]  /*9030*/  MOV R21, R200 ;  /* 0x000000c800157202 */ /* 0x000fd40000000f00 */
[----:B------:R-:W-:Y:S02]  /*9040*/  UISETP.GT.AND UP0, UPT, UR7, UR5, UPT ;  /* 0x000000050700728c */ /* 0x000fe4000bf04270 */
[----:B------:R-:W-:-:S04]  /*9050*/  UIADD3 UR7, UR7, -0x1, URZ ;  /* 0xffffffff07077890 */ /* 0x000fc8000fffe03f */
[----:B------:R-:W-:Y:S01]  /*9060*/  PLOP3.LUT P1, PT, PT, PT, UP0, 0x80, 0x0 ;  /* 0x000000000000781c */ /* 0x000fe20003f2f008 */
[----:B0-----:R-:W-:-:S09]  /*9070*/  UPRMT UR6, UR11, 0x654, UR6 ;  /* 0x000006540b067896 */ /* 0x001fd20008000006 */
[----:B------:R-:W-:Y:S03]  /*9080*/  SYNCS.ARRIVE.TRANS64.RED.A1T0 RZ, [UR6], RZ ;  /* 0x000000ffffff79a7 */ /* 0x000fe60008100406 */
[----:B------:R-:W-:Y:S05]  /*9090*/  @P1 BRA `(.L_x_13814) ;  /* 0xffffffdc004c1947 */ /* 0x000fea000383ffff */
.L_x_13803:
[----:B------:R-:W0:Y:S01]  /*90a0*/  SHFL.BFLY PT, R3, R0, 0x2, 0x1f ;  /* 0x0c401f0000037f89 */ /* 0x000e2200000e0000 */
[----:B------:R-:W-:-:S03]  /*90b0*/  PLOP3.LUT P0, PT, PT, PT, PT, 0x8, 0x0 ;  /* 0x000000000000781c */ /* 0x000fc60003f0e170 */
[----:B------:R-:W1:Y:S01]  /*90c0*/  SHFL.BFLY PT, R5, R4, 0x2, 0x1f ;  /* 0x0c401f0004057f89 */ /* 0x000e6200000e0000 */
[----:B------:R-:W2:Y:S01]  /*90d0*/  S2R R152, SR_TID.X ;  /* 0x0000000000987919 */ /* 0x000ea20000002100 */
[----:B0-----:R-:W-:Y:S01]  /*90e0*/  FADD.FTZ R3, R3, R0 ;  /* 0x0000000003037221 */ /* 0x001fe20000010000 */
[----:B------:R-:W-:Y:S02]  /*90f0*/  IMAD.MOV.U32 R0, RZ, RZ, RZ ;  /* 0x000000ffff007224 */ /* 0x000fe400078e00ff */
[----:B-1----:R-:W-:Y:S02]  /*9100*/  FADD.FTZ R5, R5, R4 ;  /* 0x0000000405057221 */ /* 0x002fe40000010000 */
[----:B------:R-:W0:Y:S04]  /*9110*/  SHFL.BFLY PT, R2, R3, 0x1, 0x1f ;  /* 0x0c201f0003027f89 */ /* 0x000e2800000e0000 */
[----:B------:R-:W1:Y:S01]  /*9120*/  SHFL.BFLY PT, R6, R5, 0x1, 0x1f ;  /* 0x0c201f0005067f89 */ /* 0x000e6200000e0000 */
[----:B--2---:R-:W-:Y:S01]  /*9130*/  SHF.R.U32.HI R152, RZ, 0x7, R152 ;  /* 0x00000007ff987819 */ /* 0x004fe20000011698 */
[----:B0-----:R-:W-:-:S03]  /*9140*/  FADD.FTZ R7, R3, R2 ;  /* 0x0000000203077221 */ /* 0x001fc60000010000 */
[----:B------:R-:W-:Y:S01]  /*9150*/  IADD3 R3, -R152, 0xb, RZ ;  /* 0x0000000b98037810 */ /* 0x000fe20007ffe1ff */
[----:B------:R-:W-:Y:S02]  /*9160*/  IMAD.MOV.U32 R2, RZ, RZ, RZ ;  /* 0x000000ffff027224 */ /* 0x000fe400078e00ff */
[----:B-1----:R-:W-:Y:S02]  /*9170*/  FADD.FTZ R8, R5, R6 ;  /* 0x0000000605087221 */ /* 0x002fe40000010000 */
[----:B------:R0:W-:Y:S08]  /*9180*/  BAR.ARV R3, 0x100 ;  /* 0x000400030000751d */ /* 0x0001f00000002000 */
[----:B------:R-:W-:Y:S06]  /*9190*/  BAR.ARV 0x8, 0x180 ;  /* 0x0206000000007b1d */ /* 0x000fec0000002000 */
[----:B------:R-:W-:Y:S01]  /*91a0*/  FSETP.NE.FTZ.AND P1, PT, R7, RZ, PT ;  /* 0x000000ff0700720b */ /* 0x000fe20003f35000 */
[----:B------:R-:W-:Y:S01]  /*91b0*/  IMAD.U32 R5, RZ, RZ, UR10 ;  /* 0x0000000aff057e24 */ /* 0x000fe2000f8e00ff */
[----:B------:R-:W-:Y:S01]  /*91c0*/  FSETP.NE.FTZ.AND P2, PT, R8, RZ, PT ;  /* 0x000000ff0800720b */ /* 0x000fe20003f55000 */
[----:B0-----:R-:W-:-:S10]  /*91d0*/  IMAD.MOV.U32 R3, RZ, RZ, -0x800000 ;  /* 0xff800000ff037424 */ /* 0x001fd400078e00ff */
[----:B------:R-:W0:Y:S01]  /*91e0*/  @P1 MUFU.LG2 R4, R7 ;  /* 0x0000000700041308 */ /* 0x000e220000000c00 */
[----:B------:R-:W-:-:S07]  /*91f0*/  @P1 FMUL.FTZ R5, R5, 0.69314718246459960938 ;  /* 0x3f31721805051820 */ /* 0x000fce0000410000 */
[----:B------:R-:W1:Y:S08]  /*9200*/  @P2 MUFU.LG2 R6, R8 ;  /* 0x0000000800062308 */ /* 0x000e700000000c00 */
[----:B------:R1:W2:Y:S01]  /*9210*/  @P1 MUFU.RCP R2, R7 ;  /* 0x0000000700021308 */ /* 0x0002a20000001000 */
[----:B0-----:R-:W-:-:S04]  /*9220*/  @P1 FMUL.FTZ R4, R4, 0.69314718246459960938 ;  /* 0x3f31721804041820 */ /* 0x001fc80000410000 */
[----:B------:R-:W-:-:S03]  /*9230*/  @P1 FFMA.FTZ R3, R5, R200, R4 ;  /* 0x000000c805031223 */ /* 0x000fc60000010004 */
[----:B------:R0:W3:Y:S01]  /*9240*/  @P2 MUFU.RCP R0, R8 ;  /* 0x0000000800002308 */ /* 0x0000e20000001000 */
[----:B-1----:R-:W-:Y:S01]  /*9250*/  @P2 FMUL.FTZ R7, R6, 0.69314718246459960938 ;  /* 0x3f31721806072820 */ /* 0x002fe20000410000 */
[----:B0-----:R-:W-:Y:S02]  /*9260*/  IMAD.U32 R8, RZ, RZ, UR10 ;  /* 0x0000000aff087e24 */ /* 0x001fe4000f8e00ff */
[-C--:B--2---:R-:W-:Y:S01]  /*9270*/  FMUL.FTZ R24, R24, R2.reuse ;  /* 0x0000000218187220 */ /* 0x084fe20000410000 */
        /* <DEDUP_REMOVED lines=130> */
.L_x_13777:
[----:B------:R-:W-:Y:S05]  /*9aa0*/  @P0 BRA `(.L_x_13815) ;  /* 0x0000002000540947 */ /* 0x000fea0003800000 */
[----:B------:R-:W2:Y:S01]  /*9ab0*/  LDL R0, [R1+0x4] ;  /* 0x0000040001007983 */ /* 0x000ea20000100800 */
[----:B------:R-:W0:Y:S01]  /*9ac0*/  LDC R8, c[0x0][0xce8] ;  /* 0x00033a00ff087b82 */ /* 0x000e220000000800 */
[----:B------:R-:W-:Y:S01]  /*9ad0*/  ULDC.64 UR8, c[0x0][0xcd0] ;  /* 0x0003340000087ab9 */ /* 0x000fe20000000a00 */
[----:B------:R-:W-:Y:S06]  /*9ae0*/  BSSY B0, `(.L_x_13816) ;  /* 0x000014d000007945 */ /* 0x000fec0003800000 */
[----:B------:R-:W1:Y:S08]  /*9af0*/  S2UR UR12, SR_CTAID.Z ;  /* 0x00000000000c79c3 */ /* 0x000e700000002700 */
[----:B------:R-:W3:Y:S08]  /*9b00*/  LDC.64 R18, c[0x0][0xcd8] ;  /* 0x00033600ff127b82 */ /* 0x000ef00000000a00 */
[----:B------:R-:W-:Y:S01]  /*9b10*/  BAR.SYNC.DEFER_BLOCKING 0x1, 0x100 ;  /* 0x0044000000007b1d */ /* 0x000fe20000010000 */
[----:B0-----:R-:W-:-:S07]  /*9b20*/  ISETP.NE.AND P0, PT, R8, 0x1, PT ;  /* 0x000000010800780c */ /* 0x001fce0003f05270 */
[----:B------:R-:W0:Y:S01]  /*9b30*/  S2UR UR11, SR_CTAID.Y ;  /* 0x00000000000b79c3 */ /* 0x000e220000002600 */
[----:B-1----:R-:W-:-:S07]  /*9b40*/  USHF.R.S32.HI UR10, URZ, 0x1f, UR12 ;  /* 0x0000001f3f0a7899 */ /* 0x002fce000801140c */
[----:B------:R-:W0:Y:S08]  /*9b50*/  LDC R23, c[0x0][0xd50] ;  /* 0x00035400ff177b82 */ /* 0x000e300000000800 */
[----:B------:R-:W1:Y:S08]  /*9b60*/  @P0 LDC R14, c[0x0][0xcec] ;  /* 0x00033b00ff0e0b82 */ /* 0x000e700000000800 */
[----:B------:R-:W4:Y:S08]  /*9b70*/  LDC.64 R20, c[0x0][0xc40] ;  /* 0x00031000ff147b82 */ /* 0x000f300000000a00 */
[----:B------:R-:W5:Y:S08]  /*9b80*/  @P0 LDC R17, c[0x0][0xcf0] ;  /* 0x00033c00ff110b82 */ /* 0x000f700000000800 */
[----:B------:R-:W5:Y:S08]  /*9b90*/  @P0 LDC R22, c[0x0][0xcec] ;  /* 0x00033b00ff160b82 */ /* 0x000f700000000800 */
[----:B------:R-:W5:Y:S01]  /*9ba0*/  @P0 LDC R153, c[0x0][0xcf0] ;  /* 0x00033c00ff990b82 */ /* 0x000f620000000800 */
        /* <DEDUP_REMOVED lines=11> */
[CC--:B------:R-:W-:Y:S02]  /*9c60*/  LEA.HI R6, R4.reuse, R5.reuse, RZ, 0x7 ;  /* 0x0000000504067211 */ /* 0x0c0fe400078f38ff */
[----:B------:R-:W-:Y:S02]  /*9c70*/  LEA.HI R13, R4, R5, RZ, 0x2 ;  /* 0x00000005040d7211 */ /* 0x000fe400078f10ff */
[----:B------:R-:W-:Y:S02]  /*9c80*/  LOP3.LUT R0, R6, 0xffffff80, RZ, 0xc0, !PT ;  /* 0xffffff8006007812 */ /* 0x000fe400078ec0ff */
[----:B------:R-:W-:-:S03]  /*9c90*/  SHF.R.S32.HI R7, RZ, 0x7, R6 ;  /* 0x00000007ff077819 */ /* 0x000fc60000011406 */
[----:B------:R-:W-:Y:S01]  /*9ca0*/  IMAD.IADD R0, R5, 0x1, -R0 ;  /* 0x0000000105007824 */ /* 0x000fe200078e0a00 */
[----:B------:R-:W-:Y:S02]  /*9cb0*/  LEA.HI R4, R6, R7, RZ, 0x1 ;  /* 0x0000000706047211 */ /* 0x000fe400078f08ff */
[----:B------:R-:W-:Y:S02]  /*9cc0*/  LOP3.LUT R6, R13, 0xfffffffc, RZ, 0xc0, !PT ;  /* 0xfffffffc0d067812 */ /* 0x000fe400078ec0ff */
[----:B------:R-:W-:Y:S02]  /*9cd0*/  SHF.R.S32.HI R11, RZ, 0x1f, R0 ;  /* 0x0000001fff0b7819 */ /* 0x000fe40000011400 */
[----:B------:R-:W-:Y:S01]  /*9ce0*/  LOP3.LUT R4, R4, 0x3fffffe, RZ, 0xc0, !PT ;  /* 0x03fffffe04047812 */ /* 0x000fe200078ec0ff */
[----:B------:R-:W-:Y:S01]  /*9cf0*/  IMAD.IADD R5, R5, 0x1, -R6 ;  /* 0x0000000105057824 */ /* 0x000fe200078e0a06 */
[CC--:B------:R-:W-:Y:S02]  /*9d00*/  LEA.HI R10, R11.reuse, R0.reuse, RZ, 0x2 ;  /* 0x000000000b0a7211 */ /* 0x0c0fe400078f10ff */
[----:B------:R-:W-:Y:S01]  /*9d10*/  LEA.HI R11, R11, R0, RZ, 0x5 ;  /* 0x000000000b0b7211 */ /* 0x000fe200078f28ff */
[----:B------:R-:W-:Y:S01]  /*9d20*/  IMAD.IADD R6, R7, 0x1, -R4 ;  /* 0x0000000107067824 */ /* 0x000fe200078e0a04 */
[----:B------:R-:W-:-:S02]  /*9d30*/  SHF.R.S32.HI R9, RZ, 0x2, R10 ;  /* 0x00000002ff097819 */ /* 0x000fc4000001140a */
[----:B------:R-:W-:Y:S02]  /*9d40*/  SHF.R.S32.HI R12, RZ, 0x1f, R10 ;  /* 0x0000001fff0c7819 */ /* 0x000fe4000001140a */
[----:B------:R-:W-:Y:S02]  /*9d50*/  LEA.HI R7, R5, R5, RZ, 0x1 ;  /* 0x0000000505077211 */ /* 0x000fe400078f08ff */
[----:B------:R-:W-:-:S04]  /*9d60*/  LEA.HI R12, R12, R9, RZ, 0x3 ;  /* 0x000000090c0c7211 */ /* 0x000fc800078f18ff */
[----:B------:R-:W-:-:S05]  /*9d70*/  LOP3.LUT R12, R12, 0xfffffff8, RZ, 0xc0, !PT ;  /* 0xfffffff80c0c7812 */ /* 0x000fca00078ec0ff */
[----:B------:R-:W-:Y:S01]  /*9d80*/  IMAD.IADD R4, R9, 0x1, -R12 ;  /* 0x0000000109047824 */ /* 0x000fe200078e0a0c */
[----:B------:R-:W-:Y:S01]  /*9d90*/  LOP3.LUT R12, R7, 0x1ffffffe, RZ, 0xc0, !PT ;  /* 0x1ffffffe070c7812 */ /* 0x000fe200078ec0ff */
[----:B------:R-:W2:Y:S01]  /*9da0*/  S2R R9, SR_CTAID.X ;  /* 0x0000000000097919 */ /* 0x000ea20000002500 */
[----:B------:R-:W-:Y:S02]  /*9db0*/  SHF.R.S32.HI R7, RZ, 0x5, R11 ;  /* 0x00000005ff077819 */ /* 0x000fe4000001140b */
[----:B------:R-:W-:Y:S01]  /*9dc0*/  IADD3 R11, R5, -R12, RZ ;  /* 0x8000000c050b7210 */ /* 0x000fe20007ffe0ff */
[----:B------:R-:W-:Y:S02]  /*9dd0*/  IMAD.U32 R5, RZ, RZ, UR5 ;  /* 0x00000005ff057e24 */ /* 0x000fe4000f8e00ff */
[----:B------:R-:W-:Y:S02]  /*9de0*/  IMAD R7, R7, 0x10, R4 ;  /* 0x0000001007077824 */ /* 0x000fe400078e0204 */
[----:B------:R-:W-:Y:S01]  /*9df0*/  IMAD.U32 R4, RZ, RZ, UR4 ;  /* 0x00000004ff047e24 */ /* 0x000fe2000f8e00ff */
[----:B------:R-:W-:Y:S01]  /*9e00*/  UIMAD.WIDE.U32 UR4, UR13, UR8, URZ ;  /* 0x000000080d0472a5 */ /* 0x000fe2000f8e003f */
[----:B------:R-:W-:-:S02]  /*9e10*/  IMAD R16, R6, 0x40, R7 ;  /* 0x0000004006107824 */ /* 0x000fc400078e0207 */
[----:B------:R-:W-:Y:S01]  /*9e20*/  IMAD.U32 R5, RZ, RZ, UR6 ;  /* 0x00000006ff057e24 */ /* 0x000fe2000f8e00ff */
[----:B------:R-:W-:Y:S01]  /*9e30*/  UIMAD UR6, UR13, UR9, UR7 ;  /* 0x000000090d0672a4 */ /* 0x000fe2000f8e0207 */
[C---:B---3--:R-:W-:Y:S01]  /*9e40*/  IMAD R12, R18.reuse, UR10, RZ ;  /* 0x0000000a120c7c24 */ /* 0x048fe2000f8e02ff */
[----:B------:R-:W-:Y:S01]  /*9e50*/  LEA R6, R11, R16, 0x3 ;  /* 0x000000100b067211 */ /* 0x000fe200078e18ff */
[----:B------:R-:W-:Y:S01]  /*9e60*/  IMAD.WIDE.U32 R4, R18, UR12, R4 ;  /* 0x0000000c12047c25 */ /* 0x000fe2000f8e0004 */
[----:B------:R-:W-:Y:S01]  /*9e70*/  UIADD3 UR6, UR5, UR6, URZ ;  /* 0x0000000605067290 */ /* 0x000fe2000fffe03f */
[----:B------:R-:W-:Y:S02]  /*9e80*/  ULDC.64 UR8, c[0x0][0xc28] ;  /* 0x00030a0000087ab9 */ /* 0x000fe40000000a00 */
[----:B------:R-:W-:Y:S02]  /*9e90*/  IMAD R18, RZ, RZ, -UR13 ;  /* 0x8000000dff127e24 */ /* 0x000fe4000f8e02ff */
[----:B------:R-:W-:-:S02]  /*9ea0*/  IMAD R15, R19, UR12, R12 ;  /* 0x0000000c130f7c24 */ /* 0x000fc4000f8e020c */
[----:B------:R-:W-:Y:S02]  /*9eb0*/  IMAD.U32 R7, RZ, RZ, UR5 ;  /* 0x00000005ff077e24 */ /* 0x000fe4000f8e00ff */
[----:B0-----:R-:W-:Y:S02]  /*9ec0*/  IMAD R23, R23, R18, UR11 ;  /* 0x0000000b17177e24 */ /* 0x001fe4000f8e0212 */
[----:B------:R-:W-:Y:S01]  /*9ed0*/  IMAD.U32 R7, RZ, RZ, UR6 ;  /* 0x00000006ff077e24 */ /* 0x000fe2000f8e00ff */
[----:B------:R-:W-:Y:S01]  /*9ee0*/  ULDC.64 UR6, c[0x0][0xc48] ;  /* 0x0003120000067ab9 */ /* 0x000fe20000000a00 */
[----:B------:R-:W-:Y:S02]  /*9ef0*/  IMAD.IADD R5, R5, 0x1, R15 ;  /* 0x0000000105057824 */ /* 0x000fe400078e020f */
[----:B--2---:R-:W-:Y:S02]  /*9f00*/  IMAD R11, R9, 0x80, R6 ;  /* 0x00000080090b7824 */ /* 0x004fe400078e0206 */
[----:B------:R-:W-:Y:S01]  /*9f10*/  IMAD.U32 R6, RZ, RZ, UR4 ;  /* 0x00000004ff067e24 */ /* 0x000fe2000f8e00ff */
[----:B------:R-:W-:Y:S01]  /*9f20*/  ULDC.64 UR4, c[0x0][0xce0] ;  /* 0x0003380000047ab9 */ /* 0x000fe20000000a00 */
[----:B-1----:R-:W-:Y:S01]  /*9f30*/  @P0 IMAD.HI.U32 R12, R11, R14, RZ ;  /* 0x0000000e0b0c0227 */ /* 0x002fe200078e00ff */
[----:B------:R-:W-:-:S03]  /*9f40*/  MOV R13, R11 ;  /* 0x0000000b000d7202 */ /* 0x000fc60000000f00 */
[C---:B----4-:R-:W-:Y:S01]  /*9f50*/  IMAD R14, R20.reuse, UR10, RZ ;  /* 0x0000000a140e7c24 */ /* 0x050fe2000f8e02ff */
[----:B-----5:R-:W-:Y:S01]  /*9f60*/  @P0 SHF.R.U32.HI R13, RZ, R17, R12 ;  /* 0x00000011ff0d0219 */ /* 0x020fe2000001160c */
[----:B------:R-:W-:-:S04]  /*9f70*/  IMAD.WIDE.U32 R6, R20, UR12, R6 ;  /* 0x0000000c14067c25 */ /* 0x000fc8000f8e0006 */
[----:B------:R-:W-:Y:S01]  /*9f80*/  IMAD R17, R21, UR12, R14 ;  /* 0x0000000c15117c24 */ /* 0x000fe2000f8e020e */
[----:B------:R-:W-:Y:S01]  /*9f90*/  SHF.R.S32.HI R14, RZ, 0x1f, R23 ;  /* 0x0000001fff0e7819 */ /* 0x000fe20000011417 */
[----:B------:R-:W-:-:S04]  /*9fa0*/  @P0 IMAD.HI.U32 R22, R11, R22, RZ ;  /* 0x000000160b160227 */ /* 0x000fc800078e00ff */
[----:B------:R-:W-:Y:S02]  /*9fb0*/  IMAD.IADD R7, R7, 0x1, R17 ;  /* 0x0000000107077824 */ /* 0x000fe400078e0211 */
[----:B------:R-:W-:Y:S01]  /*9fc0*/  IMAD.MOV.U32 R15, RZ, RZ, R11 ;  /* 0x000000ffff0f7224 */ /* 0x000fe200078e000b */
        /* <DEDUP_REMOVED lines=14> */
[----:B------:R-:W-:Y:S01]  /*a0b0*/  IMAD.MOV R18, RZ, RZ, -R15 ;  /* 0x000000ffff127224 */ /* 0x000fe200078e0a0f */
[----:B------:R-:W-:Y:S01]  /*a0c0*/  IADD3 R7, R7, R19, RZ ;  /* 0x0000001307077210 */ /* 0x000fe20007ffe0ff */
[----:B------:R-:W-:-:S02]  /*a0d0*/  IMAD R12, R12, UR4, RZ ;  /* 0x000000040c0c7c24 */ /* 0x000fc4000f8e02ff */
[C-C-:B------:R-:W-:Y:S02]  /*a0e0*/  IMAD R13, R8.reuse, R13, R11.reuse ;  /* 0x0000000d080d7224 */ /* 0x140fe400078e020b */
[----:B------:R-:W-:Y:S02]  /*a0f0*/  IMAD R11, R8, R18, R11 ;  /* 0x00000012080b7224 */ /* 0x000fe400078e020b */
[C---:B------:R-:W-:Y:S01]  /*a100*/  IMAD R17, R15.reuse, UR5, R12 ;  /* 0x000000050f117c24 */ /* 0x040fe2000f8e020c */
[----:B------:R-:W-:Y:S01]  /*a110*/  SHF.R.S32.HI R12, RZ, 0x1f, R13 ;  /* 0x0000001fff0c7819 */ /* 0x000fe2000001140d */
[----:B------:R-:W-:Y:S01]  /*a120*/  IMAD.WIDE.U32 R6, R15, UR4, R6 ;  /* 0x000000040f067c25 */ /* 0x000fe2000f8e0006 */
[----:B------:R-:W-:Y:S01]  /*a130*/  SHF.R.S32.HI R14, RZ, 0x1f, R11 ;  /* 0x0000001fff0e7819 */ /* 0x000fe2000001140b */
[----:B------:R-:W0:Y:S01]  /*a140*/  S2UR UR5, SR_CgaCtaId ;  /* 0x00000000000579c3 */ /* 0x000e220000008800 */
[----:B------:R-:W-:Y:S01]  /*a150*/  UMOV UR4, 0x400 ;  /* 0x0000040000047882 */ /* 0x000fe20000000000 */
[----:B------:R-:W-:-:S02]  /*a160*/  IMAD R12, R12, UR6, RZ ;  /* 0x000000060c0c7c24 */ /* 0x000fc4000f8e02ff */
        /* <DEDUP_REMOVED lines=33> */
[----:B------:R-:W-:-:S05]  /*a380*/  IADD3 R0, R0, -R17, RZ ;  /* 0x8000001100007210 */ /* 0x000fca0007ffe0ff */
        /* <DEDUP_REMOVED lines=21> */
[----:B------:R-:W-:-:S02]  /*a4e0*/  IADD3 R23, R0, 0x58, RZ ;  /* 0x0000005800177810 */ /* 0x000fc40007ffe0ff */
[----:B------:R-:W-:Y:S02]  /*a4f0*/  @!P3 LEA.HI R2, R2, R2, RZ, 0x1 ;  /* 0x000000020202b211 */ /* 0x000fe400078f08ff */
[----:B------:R-:W-:Y:S02]  /*a500*/  @!P4 LEA.HI R3, R3, R3, RZ, 0x1 ;  /* 0x000000030303c211 */ /* 0x000fe400078f08ff */
        /* <DEDUP_REMOVED lines=38> */
[----:B------:R-:W-:Y:S01]  /*a770*/  ISETP.GE.AND P1, PT, R23, UR4, PT ;  /* 0x0000000417007c0c */ /* 0x000fe2000bf26270 */
[--C-:B0-----:R-:W-:Y:S01]  /*a780*/  @!P2 IMAD.WIDE R2, R13, 0x4, R4.reuse ;  /* 0x000000040d02a825 */ /* 0x101fe200078e0204 */
[----:B------:R-:W-:Y:S02]  /*a790*/  ISETP.GE.AND P0, PT, R24, UR4, PT ;  /* 0x0000000418007c0c */ /* 0x000fe4000bf06270 */
[----:B------:R-:W-:Y:S01]  /*a7a0*/  IADD3 R22, R0, 0x88, RZ ;  /* 0x0000008800167810 */ /* 0x000fe20007ffe0ff */
        /* <DEDUP_REMOVED lines=8> */
[----:B------:R-:W-:Y:S02]  /*a830*/  @!P1 LEA.HI R23, R23, R23, RZ, 0x1 ;  /* 0x0000001717179211 */ /* 0x000fe400078f08ff */
        /* <DEDUP_REMOVED lines=77> */
[----:B------:R1:W-:Y:S01]  /*ad10*/  @!P4 ST.E.64 desc[UR36][R10.64], R112 ;  /* 0x000000700a00c985 */ /* 0x0003e2000c101b24 */
[C---:B--2---:R-:W-:Y:S02]  /*ad20*/  IADD3 R12, R0.reuse, 0xe8, RZ ;  /* 0x000000e8000c7810 */ /* 0x044fe40007ffe0ff */
[----:B------:R-:W-:Y:S01]  /*ad30*/  VIADD R19, R0, 0xd0 ;  /* 0x000000d000137836 */ /* 0x000fe20000000000 */
[----:B------:R2:W-:Y:S01]  /*ad40*/  @!P5 ST.E.64 desc[UR36][R14.64], R116 ;  /* 0x000000740e00d985 */ /* 0x0005e2000c101b24 */
[----:B------:R-:W-:Y:S01]  /*ad50*/  @!P6 IMAD.WIDE R16, R17, 0x4, R4 ;  /* 0x000000041110e825 */ /* 0x000fe200078e0204 */
[----:B------:R-:W-:-:S02]  /*ad60*/  ISETP.GE.AND P4, PT, R12, UR4, PT ;  /* 0x000000040c007c0c */ /* 0x000fc4000bf86270 */
[----:B------:R-:W-:Y:S01]  /*ad70*/  ISETP.GE.AND P1, PT, R19, UR4, PT ;  /* 0x0000000413007c0c */ /* 0x000fe2000bf26270 */
[C---:B------:R-:W-:Y:S01]  /*ad80*/  VIADD R21, R0.reuse, 0xe0 ;  /* 0x000000e000157836 */ /* 0x040fe20000000000 */
[----:B------:R3:W-:Y:S01]  /*ad90*/  @!P6 ST.E.64 desc[UR36][R16.64], R120 ;  /* 0x000000781000e985 */ /* 0x0007e2000c101b24 */
[----:B0-----:R-:W-:Y:S01]  /*ada0*/  VIADD R3, R0, 0xf8 ;  /* 0x000000f800037836 */ /* 0x001fe20000000000 */
[----:B------:R-:W-:Y:S01]  /*adb0*/  @!P0 LEA.HI R18, R18, R18, RZ, 0x1 ;  /* 0x0000001212128211 */ /* 0x000fe200078f08ff */
[----:B------:R-:W-:Y:S01]  /*adc0*/  VIADD R13, R0, 0xf0 ;  /* 0x000000f0000d7836 */ /* 0x000fe20000000000 */
[----:B------:R-:W-:Y:S02]  /*add0*/  ISETP.GE.AND P3, PT, R21, UR4, PT ;  /* 0x0000000415007c0c */ /* 0x000fe4000bf66270 */
[----:B------:R-:W-:Y:S02]  /*ade0*/  ISETP.GE.AND P6, PT, R3, UR4, PT ;  /* 0x0000000403007c0c */ /* 0x000fe4000bfc6270 */
[----:B------:R-:W-:-:S02]  /*adf0*/  ISETP.GE.AND P5, PT, R13, UR4, PT ;  /* 0x000000040d007c0c */ /* 0x000fc4000bfa6270 */
[----:B------:R-:W-:Y:S02]  /*ae00*/  @!P2 LEA.HI R20, R20, R20, RZ, 0x1 ;  /* 0x000000141414a211 */ /* 0x000fe400078f08ff */
[----:B------:R-:W-:Y:S02]  /*ae10*/  @!P1 LEA.HI R19, R19, R19, RZ, 0x1 ;  /* 0x0000001313139211 */ /* 0x000fe400078f08ff */
[----:B------:R-:W-:Y:S02]  /*ae20*/  @!P4 LEA.HI R12, R12, R12, RZ, 0x1 ;  /* 0x0000000c0c0cc211 */ /* 0x000fe400078f08ff */
[----:B-1----:R-:W-:Y:S02]  /*ae30*/  @!P1 LOP3.LUT R11, R19, 0xfffffffe, RZ, 0xc0, !PT ;  /* 0xfffffffe130b9812 */ /* 0x002fe400078ec0ff */
[----:B------:R-:W-:Y:S02]  /*ae40*/  @!P3 LEA.HI R21, R21, R21, RZ, 0x1 ;  /* 0x000000151515b211 */ /* 0x000fe400078f08ff */
[----:B------:R-:W-:-:S02]  /*ae50*/  @!P6 LEA.HI R10, R3, R3, RZ, 0x1 ;  /* 0x00000003030ae211 */ /* 0x000fc400078f08ff */
[----:B------:R-:W-:Y:S02]  /*ae60*/  @!P5 LEA.HI R2, R13, R13, RZ, 0x1 ;  /* 0x0000000d0d02d211 */ /* 0x000fe400078f08ff */
[----:B------:R-:W-:Y:S02]  /*ae70*/  @!P0 LOP3.LUT R3, R18, 0xfffffffe, RZ, 0xc0, !PT ;  /* 0xfffffffe12038812 */ /* 0x000fe400078ec0ff */
[----:B------:R-:W-:Y:S02]  /*ae80*/  @!P2 LOP3.LUT R13, R20, 0xfffffffe, RZ, 0xc0, !PT ;  /* 0xfffffffe140da812 */ /* 0x000fe400078ec0ff */
[----:B--2---:R-:W-:Y:S02]  /*ae90*/  @!P3 LOP3.LUT R15, R21, 0xfffffffe, RZ, 0xc0, !PT ;  /* 0xfffffffe150fb812 */ /* 0x004fe400078ec0ff */
[----:B---3--:R-:W-:Y:S01]  /*aea0*/  @!P4 LOP3.LUT R17, R12, 0xfffffffe, RZ, 0xc0, !PT ;  /* 0xfffffffe0c11c812 */ /* 0x008fe200078ec0ff */
        /* <DEDUP_REMOVED lines=16> */
.L_x_13817:
[----:B------:R-:W-:Y:S05]  /*afb0*/  BSYNC B0 ;  /* 0x0000000000007941 */ /* 0x000fea0003800000 */
.L_x_13816:
[----:B------:R-:W-:Y:S01]  /*afc0*/  ISETP.GE.AND P0, PT, R9, R8, PT ;  /* 0x000000080900720c */ /* 0x000fe20003f06270 */
[----:B0--3--:R2:W3:Y:S04]  /*afd0*/  SHFL.IDX PT, R3, R7, 0x1, 0x1c1f ;  /* 0x003c1f0007037f89 */ /* 0x0094e800000e0000 */
[----:B------:R2:W0:Y:S08]  /*afe0*/  SHFL.IDX PT, R2, R6, 0x1, 0x1c1f ;  /* 0x003c1f0006027f89 */ /* 0x00043000000e0000 */
[----:B--2---:R-:W-:Y:S05]  /*aff0*/  @P0 BRA `(.L_x_13775) ;  /* 0x0000005400680947 */ /* 0x004fea0003800000 */
        /* <DEDUP_REMOVED lines=18> */
[----:B------:R-:W-:Y:S02]  /*b120*/  @!P1 LEA.HI R4, R4, R4, RZ, 0x1 ;  /* 0x0000000404049211 */ /* 0x000fe400078f08ff */
[----:B------:R-:W-:Y:S02]  /*b130*/  @!P2 LEA.HI R5, R5, R5, RZ, 0x1 ;  /* 0x000000050505a211 */ /* 0x000fe400078f08ff */
[----:B------:R-:W-:Y:S02]  /*b140*/  @!P1 LOP3.LUT R7, R4, 0xfffffffe, RZ, 0xc0, !PT ;  /* 0xfffffffe04079812 */ /* 0x000fe400078ec0ff */
[----:B------:R-:W-:Y:S01]  /*b150*/  @!P2 LOP3.LUT R9, R5, 0xfffffffe, RZ, 0xc0, !PT ;  /* 0xfffffffe0509a812 */ /* 0x000fe200078ec0ff */
[--C-:B0--3--:R-:W-:Y:S01]  /*b160*/  @!P0 IMAD.WIDE R4, R0, 0x4, R2.reuse ;  /* 0x0000000400048825 */ /* 0x109fe200078e0202 */
        /* <DEDUP_REMOVED lines=131> */
[C---:B------:R-:W-:Y:S01]  /*b9a0*/  VIADD R17, R0.reuse, 0xe8 ;  /* 0x000000e800117836 */ /* 0x040fe20000000000 */
[----:B------:R-:W-:Y:S01]  /*b9b0*/  @!P6 LEA.HI R19, R19, R19, RZ, 0x1 ;  /* 0x000000131313e211 */ /* 0x000fe200078f08ff */
[----:B------:R-:W-:Y:S01]  /*b9c0*/  VIADD R0, R0, 0xf8 ;  /* 0x000000f800007836 */ /* 0x000fe20000000000 */
[----:B------:R-:W-:Y:S02]  /*b9d0*/  ISETP.GE.AND P1, PT, R15, UR4, PT ;  /* 0x000000040f007c0c */ /* 0x000fe4000bf26270 */
        /* <DEDUP_REMOVED lines=13> */
[----:B------:R-:W-:-:S02]  /*bab0*/  @!P1 LOP3.LUT R15, R15, 0xfffffffe, RZ, 0xc0, !PT ;  /* 0xfffffffe0f0f9812 */ /* 0x000fc400078ec0ff */
        /* <DEDUP_REMOVED lines=20> */
.L_x_13815:
        /* <DEDUP_REMOVED lines=31> */
[----:B------:R-:W-:Y:S01]  /*bdf0*/  IADD3 R7, -R5, RZ, RZ ;  /* 0x000000ff05077210 */ /* 0x000fe20007ffe1ff */
        /* <DEDUP_REMOVED lines=8> */
[----:B------:R-:W-:Y:S02]  /*be80*/  IMAD.U32 R3, RZ, RZ, UR6 ;  /* 0x00000006ff037e24 */ /* 0x000fe4000f8e00ff */
[----:B------:R-:W-:Y:S01]  /*be90*/  IMAD R11, R11, UR7, R12 ;  /* 0x000000070b0b7c24 */ /* 0x000fe2000f8e020c */
[----:B------:R-:W-:Y:S01]  /*bea0*/  SHF.R.S32.HI R0, RZ, 0x1f, R7 ;  /* 0x0000001fff007819 */ /* 0x000fe20000011407 */
[----:B------:R-:W-:-:S04]  /*beb0*/  IMAD.WIDE.U32 R2, R10, UR7, R2 ;  /* 0x000000070a027c25 */ /* 0x000fc8000f8e0002 */
[----:B------:R-:W-:Y:S02]  /*bec0*/  IMAD.IADD R3, R11, 0x1, R3 ;  /* 0x000000010b037824 */ /* 0x000fe400078e0203 */
[----:B------:R-:W-:Y:S02]  /*bed0*/  IMAD R4, R4, UR4, RZ ;  /* 0x0000000404047c24 */ /* 0x000fe4000f8e02ff */
[----:B------:R-:W-:-:S04]  /*bee0*/  IMAD.WIDE.U32 R2, R9, UR4, R2 ;  /* 0x0000000409027c25 */ /* 0x000fc8000f8e0002 */
        /* <DEDUP_REMOVED lines=15> */
.L_x_13773:
        /* <DEDUP_REMOVED lines=18> */
.L_x_13818:
[----:B------:R-:W-:Y:S01]  /*c100*/  ULDC UR43, c[0x0][0xd50] ;  /* 0x00035400002b7ab9 */ /* 0x000fe20000000800 */
[----:B------:R-:W-:Y:S01]  /*c110*/  UMOV UR39, UR6 ;  /* 0x0000000600277c82 */ /* 0x000fe20008000000 */
[----:B------:R-:W-:-:S11]  /*c120*/  UISETP.NE.AND UP0, UPT, UR43, 0x1, UPT ;  /* 0x000000012b00788c */ /* 0x000fd6000bf05270 */
[----:B------:R-:W-:Y:S01]  /*c130*/  @UP0 ULDC UR4, c[0x0][0xd54] ;  /* 0x0003550000040ab9 */ /* 0x000fe20000000800 */
[----:B------:R-:W-:Y:S01]  /*c140*/  @UP0 ULDC UR7, c[0x0][0xd58] ;  /* 0x0003560000070ab9 */ /* 0x000fe20000000800 */
[----:B------:R-:W-:-:S04]  /*c150*/  UIMAD.WIDE.U32 UR4, UR6, UR4, URZ ;  /* 0x00000004060472a5 */ /* 0x000fc8000f8e003f */
[----:B------:R-:W-:-:S12]  /*c160*/  @UP0 USHF.R.U32.HI UR39, URZ, UR7, UR5 ;  /* 0x000000073f270299 */ /* 0x000fd80008011605 */
.L_x_13819:
[----:B------:R-:W-:Y:S01]  /*c170*/  ISETP.LE.AND P0, PT, RZ, UR45, PT ;  /* 0x0000002dff007c0c */ /* 0x000fe2000bf03270 */
[----:B------:R-:W-:Y:S01]  /*c180*/  UIADD3 UR4, -UR39, URZ, URZ ;  /* 0x0000003f27047290 */ /* 0x000fe2000fffe13f */
[----:B------:R-:W-:Y:S01]  /*c190*/  IMAD.MOV.U32 R26, RZ, RZ, 0x1 ;  /* 0x00000001ff1a7424 */ /* 0x000fe200078e00ff */
[----:B------:R-:W-:Y:S01]  /*c1a0*/  MOV R6, 0x1 ;  /* 0x0000000100067802 */ /* 0x000fe20000000f00 */
[----:B------:R-:W-:Y:S01]  /*c1b0*/  IMAD.MOV.U32 R0, RZ, RZ, RZ ;  /* 0x000000ffff007224 */ /* 0x000fe200078e00ff */
[----:B------:R-:W-:-:S08]  /*c1c0*/  UIMAD UR43, UR43, UR4, UR6 ;  /* 0x000000042b2b72a4 */ /* 0x000fd0000f8e0206 */
        /* <DEDUP_REMOVED lines=31> */
[----:B------:R-:W-:Y:S02]  /*c3c0*/  UIMAD.WIDE UR4, UR4, 0x2aaaaaab, URZ ;  /* 0x2aaaaaab040478a5 */ /* 0x000fe4000f8e023f */
[----:B------:R-:W-:Y:S02]  /*c3d0*/  UIADD3 UR6, UR7, UR6, URZ ;  /* 0x0000000607067290 */ /* 0x000fe4000fffe03f */
[----:B------:R-:W-:Y:S02]  /*c3e0*/  USHF.R.U32.HI UR41, URZ, 0x1f, UR5 ;  /* 0x0000001f3f297899 */ /* 0x000fe40008011605 */
[----:B------:R-:W-:Y:S02]  /*c3f0*/  UIMAD.WIDE UR6, UR6, 0x2aaaaaab, URZ ;  /* 0x2aaaaaab060678a5 */ /* 0x000fe4000f8e023f */
[----:B------:R-:W-:-:S02]  /*c400*/  ULEA.HI.SX32 UR41, UR5, UR41, 0x1c ;  /* 0x0000002905297291 */ /* 0x000fc4000f8fe23f */
[----:B------:R-:W-:Y:S02]  /*c410*/  USHF.R.U32.HI UR42, URZ, 0x1f, UR7 ;  /* 0x0000001f3f2a7899 */ /* 0x000fe40008011607 */
[----:B------:R-:W-:Y:S02]  /*c420*/  ULOP3.LUT UR43, UR43, 0xffff, URZ, 0xc0, !UPT ;  /* 0x0000ffff2b2b7892 */ /* 0x000fe4000f8ec03f */
[----:B------:R-:W-:Y:S01]  /*c430*/  ULEA.HI.SX32 UR42, UR7, UR42, 0x1c ;  /* 0x0000002a072a7291 */ /* 0x000fe2000f8fe23f */
        /* <DEDUP_REMOVED lines=38> */
.L_x_13821:
[----:B------:R-:W-:Y:S02]  /*c6a0*/  UIMAD UR48, UR43, UR38, URZ ;  /* 0x000000262b3072a4 */ /* 0x000fe4000f8e023f */
[----:B------:R-:W-:Y:S01]  /*c6b0*/  MOV R0, UR38 ;  /* 0x0000002600007c02 */ /* 0x000fe20008000f00 */
[----:B------:R-:W-:-:S03]  /*c6c0*/  IMAD.MOV.U32 R6, RZ, RZ, 0x1 ;  /* 0x00000001ff067424 */ /* 0x000fc600078e00ff */
        /* <DEDUP_REMOVED lines=21> */
[----:B------:R-:W-:Y:S01]  /*c820*/  MOV R13, RZ ;  /* 0x000000ff000d7202 */ /* 0x000fe20000000f00 */
[----:B------:R-:W-:-:S02]  /*c830*/  IMAD.U32 R10, RZ, RZ, UR4 ;  /* 0x00000004ff0a7e24 */ /* 0x000fc4000f8e00ff */
[----:B------:R-:W-:Y:S02]  /*c840*/  IMAD.U32 R11, RZ, RZ, UR5 ;  /* 0x00000005ff0b7e24 */ /* 0x000fe4000f8e00ff */
[----:B------:R-:W-:Y:S02]  /*c850*/  IMAD.MOV.U32 R8, RZ, RZ, 0x70 ;  /* 0x00000070ff087424 */ /* 0x000fe400078e00ff */
[----:B------:R-:W-:-:S07]  /*c860*/  IMAD.MOV.U32 R12, RZ, RZ, 0x1 ;  /* 0x00000001ff0c7424 */ /* 0x000fce00078e00ff */
[----:B------:R-:W-:-:S07]  /*c870*/  LEPC R20, `(.L_x_13822) ;  /* 0x000000001014794e */ /* 0x000fce0000000000 */
[----:B0----5:R-:W-:Y:S05]  /*c880*/  CALL.ABS.NOINC R2 ;  /* 0x0000000002007343 */ /* 0x021fea0003c00000 */
.L_x_13822:
        /* <DEDUP_REMOVED lines=20> */
.L_x_13824:
        /* <DEDUP_REMOVED lines=8> */
[----:B------:R-:W-:Y:S01]  /*ca50*/  MOV R13, RZ ;  /* 0x000000ff000d7202 */ /* 0x000fe20000000f00 */
[----:B------:R-:W-:Y:S02]  /*ca60*/  IMAD.U32 R10, RZ, RZ, UR4 ;  /* 0x00000004ff0a7e24 */ /* 0x000fe4000f8e00ff */
[----:B------:R-:W-:-:S02]  /*ca70*/  IMAD.U32 R11, RZ, RZ, UR5 ;  /* 0x00000005ff0b7e24 */ /* 0x000fc4000f8e00ff */
[----:B------:R-:W-:Y:S02]  /*ca80*/  IMAD.MOV.U32 R8, RZ, RZ, 0x70 ;  /* 0x00000070ff087424 */ /* 0x000fe400078e00ff */
[----:B0-----:R-:W-:-:S07]  /*ca90*/  IMAD.MOV.U32 R12, RZ, RZ, 0x1 ;  /* 0x00000001ff0c7424 */ /* 0x001fce00078e00ff */
[----:B------:R-:W-:-:S07]  /*caa0*/  LEPC R20, `(.L_x_13823) ;  /* 0x000000001014794e */ /* 0x000fce0000000000 */
[----:B-1----:R-:W-:Y:S05]  /*cab0*/  CALL.ABS.NOINC R2 ;  /* 0x0000000002007343 */ /* 0x002fea0003c00000 */
.L_x_13823:
        /* <DEDUP_REMOVED lines=23> */
[----:B------:R-:W-:-:S05]  /*cc30*/  IMAD R4, R0, 0x60, R32 ;  /* 0x0000006000047824 */ /* 0x000fca00078e0220 */
[C---:B------:R-:W-:Y:S01]  /*cc40*/  ISETP.GE.AND P0, PT, R4.reuse, UR40, PT ;  /* 0x0000002804007c0c */ /* 0x040fe2000bf06270 */
[----:B------:R-:W1:Y:S01]  /*cc50*/  @P1 LDC R3, c[0x0][0x438] ;  /* 0x00010e00ff031b82 */ /* 0x000e620000000800 */
[----:B-----5:R-:W-:Y:S02]  /*cc60*/  IADD3 R10, R4, R27, RZ ;  /* 0x0000001b040a7210 */ /* 0x020fe40007ffe0ff */
[----:B------:R-:W-:-:S03]  /*cc70*/  ISETP.GT.U32.OR P0, PT, R32, 0x5f, P0 ;  /* 0x0000005f2000780c */ /* 0x000fc60000704470 */
[----:B------:R-:W-:-:S10]  /*cc80*/  IMAD.MOV.U32 R11, RZ, RZ, R10 ;  /* 0x000000ffff0b7224 */ /* 0x000fd400078e000a */
        /* <DEDUP_REMOVED lines=34> */
.L_x_13871:
[----:B------:R-:W2:Y:S01]  /*ceb0*/  LDL R2, [R1] ;  /* 0x0000000001027983 */ /* 0x000ea20000100800 */
[----:B-----5:R-:W-:Y:S02]  /*cec0*/  @!P0 SHF.R.S32.HI R3, RZ, 0x1f, R4 ;  /* 0x0000001fff038819 */ /* 0x020fe40000011404 */
[----:B------:R-:W-:Y:S02]  /*ced0*/  CS2R R22, SRZ ;  /* 0x0000000000167805 */ /* 0x000fe4000001ff00 */
[----:B------:R-:W-:Y:S01]  /*cee0*/  LOP3.LUT R16, R16, 0xffff7fff, RZ, 0xc0, !PT ;  /* 0xffff7fff10107812 */ /* 0x000fe200078ec0ff */
[----:B------:R-:W-:Y:S01]  /*cef0*/  IMAD.U32 R29, RZ, RZ, UR39 ;  /* 0x00000027ff1d7e24 */ /* 0x000fe2000f8e00ff */
[----:B------:R-:W-:Y:S01]  /*cf00*/  @!P0 MOV R22, R4 ;  /* 0x0000000400168202 */ /* 0x000fe20000000f00 */
        /* <DEDUP_REMOVED lines=13> */
.L_x_13826:
[----:B------:R-:W-:-:S05]  /*cfe0*/  IMAD.MOV.U32 R2, RZ, RZ, 0x1 ;  /* 0x00000001ff027424 */ /* 0x000fca00078e00ff */
[----:B------:R-:W-:-:S04]  /*cff0*/  SHF.L.U32 R2, R2, 0x1f, RZ ;  /* 0x0000001f02027819 */ /* 0x000fc800000006ff */
[----:B------:R-:W0:Y:S02]  /*d000*/  SYNCS.PHASECHK.TRANS64.TRYWAIT P0, [UR44+0x32440], R2 ;  /* 0x03244002ff0075a7 */ /* 0x000e24000800016c */
[----:B0-----:R-:W-:Y:S05]  /*d010*/  @!P0 BRA `(.L_x_13827) ;  /* 0x0000003800488947 */ /* 0x001fea0003800000 */
.L_x_13872:
[----:B------:R-:W-:Y:S01]  /*d020*/  SHF.R.S32.HI R26, RZ, 0x1f, R19 ;  /* 0x0000001fff1a7819 */ /* 0x000fe20000011413 */
[----:B------:R-:W-:Y:S01]  /*d030*/  ULDC.64 UR4, c[0x0][0x300] ;  /* 0x0000c00000047ab9 */ /* 0x000fe20000000a00 */
[----:B------:R-:W-:Y:S01]  /*d040*/  R2UR UR6, R29 ;  /* 0x000000001d0672ca */ /* 0x000fe200000e0000 */
[----:B------:R-:W-:Y:S01]  /*d050*/  IMAD.MOV.U32 R9, RZ, RZ, -0x60 ;  /* 0xffffffa0ff097424 */ /* 0x000fe200078e00ff */
[----:B------:R-:W-:Y:S01]  /*d060*/  LOP3.LUT R16, R16, 0xfffffffd, RZ, 0xc0, !PT ;  /* 0xfffffffd10107812 */ /* 0x000fe200078ec0ff */
[----:B0-----:R-:W-:Y:S02]  /*d070*/  IMAD R2, R26, UR4, RZ ;  /* 0x000000041a027c24 */ /* 0x001fe4000f8e02ff */
[----:B------:R-:W-:Y:S02]  /*d080*/  IMAD.SHL.U32 R28, R7, 0x8, RZ ;  /* 0x00000008071c7824 */ /* 0x000fe400078e00ff */
        /* <DEDUP_REMOVED lines=17> */
[----:B------:R-:W-:Y:S01]  /*d1a0*/  LOP3.LUT R3, R6, 0x1c0, RZ, 0xc0, !PT ;  /* 0x000001c006037812 */ /* 0x000fe200078ec0ff */
[----:B------:R-:W-:Y:S02]  /*d1b0*/  ULDC UR4, c[0x0][0x2f4] ;  /* 0x0000bd0000047ab9 */ /* 0x000fe40000000800 */
[----:B------:R-:W-:-:S02]  /*d1c0*/  ISETP.GE.AND P2, PT, R17, UR4, PT ;  /* 0x0000000411007c0c */ /* 0x000fc4000bf46270 */
[----:B------:R-:W-:Y:S02]  /*d1d0*/  LOP3.LUT R3, R3, 0x38, R6, 0xf8, !PT ;  /* 0x0000003803037812 */ /* 0x000fe400078ef806 */
[----:B------:R-:W-:Y:S02]  /*d1e0*/  LEA.HI.X R5, R2, UR7, R5, 0x1, P0 ;  /* 0x0000000702057c11 */ /* 0x000fe400080f0c05 */
[----:B------:R-:W-:Y:S01]  /*d1f0*/  LOP3.LUT R3, R3, 0x38, R18, 0x78, !PT ;  /* 0x0000003803037812 */ /* 0x000fe200078e7812 */
[----:B------:R-:W-:-:S03]  /*d200*/  IMAD R18, R0, R9, UR40 ;  /* 0x0000002800127e24 */ /* 0x000fc6000f8e0209 */
[----:B------:R-:W-:Y:S01]  /*d210*/  LOP3.LUT R28, R3, 0x200, R28, 0xf8, !PT ;  /* 0x00000200031c7812 */ /* 0x000fe200078ef81c */
[----:B------:R-:W-:Y:S02]  /*d220*/  IMAD.IADD R18, R18, 0x1, -R37 ;  /* 0x0000000112127824 */ /* 0x000fe400078e0a25 */
[----:B------:R-:W-:-:S03]  /*d230*/  @P2 LOP3.LUT R16, R16, 0x2, RZ, 0xfc, !PT ;  /* 0x0000000210102812 */ /* 0x000fc600078efcff */
[----:B------:R-:W-:Y:S01]  /*d240*/  ISETP.GE.AND P0, PT, R18, 0x1, PT ;  /* 0x000000011200780c */ /* 0x000fe20003f06270 */
[----:B------:R-:W-:-:S12]  /*d250*/  BRA.DIV UR5, `(.L_x_13828) ;  /* 0x0000003605d07947 */ /* 0x000fd8000b800000 */
[----:B------:R-:W0:Y:S01]  /*d260*/  SHFL.IDX PT, R14, R4, RZ, 0x181f ;  /* 0x00181fff040e7589 */ /* 0x000e2200000e0000 */
[----:B------:R-:W-:-:S03]  /*d270*/  @P0 LEA R7, R28, UR44, 0x1 ;  /* 0x0000002c1c070c11 */ /* 0x000fc6000f8e08ff */
[----:B------:R-:W1:Y:S01]  /*d280*/  SHFL.IDX PT, R0, R5, RZ, 0x181f ;  /* 0x00181fff05007589 */ /* 0x000e6200000e0000 */
[----:B0-----:R-:W-:-:S03]  /*d290*/  @P0 LEA R2, P1, R17, R14, 0x1 ;  /* 0x0000000e11020211 */ /* 0x001fc600078208ff */
[----:B------:R-:W0:Y:S01]  /*d2a0*/  SHFL.IDX PT, R14, R4, 0x1, 0x181f ;  /* 0x00381f00040e7f89 */ /* 0x000e2200000e0000 */
[----:B-1----:R-:W-:-:S03]  /*d2b0*/  @P0 IADD3.X R3, RZ, R0, RZ, P1, !PT ;  /* 0x00000000ff030210 */ /* 0x002fc60000ffe4ff */
        /* <DEDUP_REMOVED lines=30> */
.L_x_13886:
        /* <DEDUP_REMOVED lines=15> */
.L_x_13829:
        /* <DEDUP_REMOVED lines=24> */
.L_x_13830:
[----:B------:R-:W-:Y:S01]  /*d710*/  UISETP.NE.AND UP0, UPT, UR47, URZ, UPT ;  /* 0x0000003f2f00728c */ /* 0x000fe2000bf05270 */
[----:B------:R-:W-:Y:S01]  /*d720*/  IMAD.U32 R3, RZ, RZ, UR46 ;  /* 0x0000002eff037e24 */ /* 0x000fe2000f8e00ff */
[----:B------:R-:W-:Y:S01]  /*d730*/  R2UR UR6, R29 ;  /* 0x000000001d0672ca */ /* 0x000fe200000e0000 */
[----:B------:R-:W-:Y:S01]  /*d740*/  ULDC.64 UR8, c[0x0][0x2d8] ;  /* 0x0000b60000087ab9 */ /* 0x000fe20000000a00 */
[----:B------:R-:W0:Y:S01]  /*d750*/  LDC R7, c[0x0][0x448] ;  /* 0x00011200ff077b82 */ /* 0x000e220000000800 */
        /* <DEDUP_REMOVED lines=14> */
[----:B------:R-:W-:Y:S02]  /*d840*/  UIMAD UR6, UR49, UR8, URZ ;  /* 0x00000008310672a4 */ /* 0x000fe4000f8e023f */
[----:B------:R-:W-:Y:S02]  /*d850*/  UIMAD.WIDE.U32 UR4, UR45, UR8, UR4 ;  /* 0x000000082d0472a5 */ /* 0x000fe4000f8e0004 */
[----:B------:R-:W-:-:S04]  /*d860*/  UIMAD UR6, UR45, UR9, UR6 ;  /* 0x000000092d0672a4 */ /* 0x000fc8000f8e0206 */
[----:B------:R-:W-:Y:S02]  /*d870*/  UIADD3 UR6, UR5, UR6, URZ ;  /* 0x0000000605067290 */ /* 0x000fe4000fffe03f */
[----:B------:R-:W-:Y:S02]  /*d880*/  IMAD.U32 R5, RZ, RZ, UR5 ;  /* 0x00000005ff057e24 */ /* 0x000fe4000f8e00ff */
[----:B------:R-:W-:Y:S02]  /*d890*/  IMAD.MOV R5, RZ, RZ, -R9 ;  /* 0x000000ffff057224 */ /* 0x000fe400078e0a09 */
[----:B------:R-:W-:Y:S01]  /*d8a0*/  IMAD.U32 R4, RZ, RZ, UR4 ;  /* 0x00000004ff047e24 */ /* 0x000fe2000f8e00ff */
[----:B------:R-:W-:Y:S01]  /*d8b0*/  ULDC.64 UR4, c[0x0][0x2d0] ;  /* 0x0000b40000047ab9 */ /* 0x000fe20000000a00 */
[----:B0-----:R-:W-:Y:S01]  /*d8c0*/  IMAD R5, R7, R5, R24 ;  /* 0x0000000507057224 */ /* 0x001fe200078e0218 */
[----:B------:R-:W-:Y:S01]  /*d8d0*/  MOV R3, UR6 ;  /* 0x0000000600037c02 */ /* 0x000fe20008000f00 */
[----:B------:R-:W-:-:S02]  /*d8e0*/  IMAD R0, R0, UR4, RZ ;  /* 0x0000000400007c24 */ /* 0x000fc4000f8e02ff */
[----:B------:R-:W-:Y:S02]  /*d8f0*/  IMAD.MOV.U32 R2, RZ, RZ, R4 ;  /* 0x000000ffff027224 */ /* 0x000fe400078e0004 */
        /* <DEDUP_REMOVED lines=10> */
[----:B------:R-:W-:Y:S01]  /*d9a0*/  ULDC UR4, c[0x0][0x2b8] ;  /* 0x0000ae0000047ab9 */ /* 0x000fe20000000800 */
[----:B------:R-:W-:-:S04]  /*d9b0*/  IADD3 R3, R3, R9, RZ ;  /* 0x0000000903037210 */ /* 0x000fc80007ffe0ff */
        /* <DEDUP_REMOVED lines=8> */
[----:B------:R-:W-:Y:S01]  /*da40*/  IMAD R5, R7, UR4, RZ ;  /* 0x0000000407057c24 */ /* 0x000fe2000f8e02ff */
[----:B------:R-:W1:Y:S01]  /*da50*/  SHFL.IDX PT, R3, R6, RZ, 0x181f ;  /* 0x00181fff06037589 */ /* 0x000e6200000e0000 */
[----:B------:R-:W-:-:S03]  /*da60*/  IMAD R4, R4, 0x80, R37 ;  /* 0x0000008004047824 */ /* 0x000fc600078e0225 */
[----:B------:R-:W-:Y:S01]  /*da70*/  SHFL.IDX PT, R7, R6, 0x1, 0x181f ;  /* 0x00381f0006077f89 */ /* 0x000fe200000e0000 */
[C---:B------:R-:W-:Y:S01]  /*da80*/  VIADD R2, R4.reuse, 0x10 ;  /* 0x0000001004027836 */ /* 0x040fe20000000000 */
[CC--:B------:R-:W-:Y:S01]  /*da90*/  ISETP.GE.AND P4, PT, R4.reuse, R5.reuse, PT ;  /* 0x000000050400720c */ /* 0x0c0fe20003f86270 */
[C---:B------:R-:W-:Y:S01]  /*daa0*/  VIADD R20, R4.reuse, 0x30 ;  /* 0x0000003004147836 */ /* 0x040fe20000000000 */
[C---:B------:R-:W-:Y:S01]  /*dab0*/  IADD3 R8, R4.reuse, 0x20, RZ ;  /* 0x0000002004087810 */ /* 0x040fe20007ffe0ff */
[----:B------:R-:W-:Y:S01]  /*dac0*/  VIADD R15, R4, 0x40 ;  /* 0x00000040040f7836 */ /* 0x000fe20000000000 */
[-C--:B------:R-:W-:Y:S02]  /*dad0*/  ISETP.GE.AND P3, PT, R2, R5.reuse, PT ;  /* 0x000000050200720c */ /* 0x080fe40003f66270 */
[----:B------:R-:W-:Y:S01]  /*dae0*/  SHFL.IDX PT, R2, R6, 0x2, 0x181f ;  /* 0x00581f0006027f89 */ /* 0x000fe200000e0000 */
[-C--:B------:R-:W-:Y:S02]  /*daf0*/  ISETP.GE.AND P2, PT, R8, R5.reuse, PT ;  /* 0x000000050800720c */ /* 0x080fe40003f46270 */
[----:B------:R-:W-:Y:S01]  /*db00*/  ISETP.GE.AND P5, PT, R20, R5, PT ;  /* 0x000000051400720c */ /* 0x000fe20003fa6270 */
[----:B------:R-:W-:Y:S03]  /*db10*/  SHFL.IDX PT, R8, R6, 0x3, 0x181f ;  /* 0x00781f0006087f89 */ /* 0x000fe600000e0000 */
[----:B0-----:R-:W-:Y:S01]  /*db20*/  @!P4 LEA R10, P1, R17, R14, 0x1 ;  /* 0x0000000e110ac211 */ /* 0x001fe200078208ff */
[----:B------:R-:W-:Y:S01]  /*db30*/  SHFL.IDX PT, R20, R0, 0x4, 0x181f ;  /* 0x00981f0000147f89 */ /* 0x000fe200000e0000 */
[----:B------:R-:W-:-:S02]  /*db40*/  @!P4 LEA R9, R28, UR44, 0x1 ;  /* 0x0000002c1c09cc11 */ /* 0x000fc4000f8e08ff */
[----:B------:R-:W-:Y:S01]  /*db50*/  @P4 LOP3.LUT R16, R16, 0x1000, RZ, 0xfc, !PT ;  /* 0x0000100010104812 */ /* 0x000fe200078efcff */
[----:B------:R-:W0:Y:S01]  /*db60*/  SHFL.IDX PT, R14, R0, 0x1, 0x181f ;  /* 0x00381f00000e7f89 */ /* 0x000e2200000e0000 */
[----:B-1----:R-:W-:Y:S02]  /*db70*/  @!P4 IMAD.X R3, RZ, RZ, R3, P1 ;  /* 0x000000ffff03c224 */ /* 0x002fe400008e0603 */
[----:B------:R-:W-:-:S04]  /*db80*/  LOP3.LUT R16, R16, 0xfffff7ff, RZ, 0xc0, !PT ;  /* 0xfffff7ff10107812 */ /* 0x000fc800078ec0ff */
[----:B------:R-:W-:-:S04]  /*db90*/  @P3 LOP3.LUT R16, R16, 0x800, RZ, 0xfc, !PT ;  /* 0x0000080010103812 */ /* 0x000fc800078efcff */
[----:B------:R-:W-:-:S04]  /*dba0*/  LOP3.LUT R16, R16, 0xfffffbff, RZ, 0xc0, !PT ;  /* 0xfffffbff10107812 */ /* 0x000fc800078ec0ff */
[----:B------:R-:W-:-:S04]  /*dbb0*/  @P2 LOP3.LUT R16, R16, 0x400, RZ, 0xfc, !PT ;  /* 0x0000040010102812 */ /* 0x000fc800078efcff */
[----:B------:R-:W-:-:S04]  /*dbc0*/  LOP3.LUT R16, R16, 0xfffffdff, RZ, 0xc0, !PT ;  /* 0xfffffdff10107812 */ /* 0x000fc800078ec0ff */
[----:B------:R-:W-:Y:S02]  /*dbd0*/  @P5 LOP3.LUT R16, R16, 0x200, RZ, 0xfc, !PT ;  /* 0x0000020010105812 */ /* 0x000fe400078efcff */
[C---:B0-----:R-:W-:Y:S02]  /*dbe0*/  @!P3 LEA R12, P1, R17.reuse, R14, 0x1 ;  /* 0x0000000e110cb211 */ /* 0x041fe400078208ff */
[----:B------:R-:W0:Y:S01]  /*dbf0*/  SHFL.IDX PT, R14, R0, 0x2, 0x181f ;  /* 0x00581f00000e7f89 */ /* 0x000e2200000e0000 */
[----:B------:R-:W-:Y:S02]  /*dc00*/  LOP3.LUT R16, R16, 0xfffffeff, RZ, 0xc0, !PT ;  /* 0xfffffeff10107812 */ /* 0x000fe400078ec0ff */
[----:B------:R-:W-:Y:S01]  /*dc10*/  @!P3 IMAD.X R11, RZ, RZ, R7, P1 ;  /* 0x000000ffff0bb224 */ /* 0x000fe200008e0607 */
[----:B0-----:R-:W-:-:S05]  /*dc20*/  @!P2 LEA R13, P1, R17, R14, 0x1 ;  /* 0x0000000e110da211 */ /* 0x001fca00078208ff */
[----:B------:R-:W-:Y:S02]  /*dc30*/  @!P2 IMAD.X R14, RZ, RZ, R2, P1 ;  /* 0x000000ffff0ea224 */ /* 0x000fe400008e0602 */
[----:B------:R-:W0:Y:S02]  /*dc40*/  SHFL.IDX PT, R2, R0, 0x3, 0x181f ;  /* 0x00781f0000027f89 */ /* 0x000e2400000e0000 */
[----:B0-----:R-:W-:Y:S01]  /*dc50*/  @!P5 LEA R7, P1, R17, R2, 0x1 ;  /* 0x000000021107d211 */ /* 0x001fe200078208ff */
[----:B------:R-:W-:Y:S02]  /*dc60*/  @!P4 IMAD.MOV.U32 R2, RZ, RZ, R10 ;  /* 0x000000ffff02c224 */ /* 0x000fe400078e000a */
[----:B------:R-:W0:Y:S02]  /*dc70*/  SHFL.IDX PT, R10, R6, 0x4, 0x181f ;  /* 0x00981f00060a7f89 */ /* 0x000e2400000e0000 */
[----:B------:R-:W-:Y:S02]  /*dc80*/  @!P5 IMAD.X R8, RZ, RZ, R8, P1 ;  /* 0x000000ffff08d224 */ /* 0x000fe400008e0608 */
[----:B------:R1:W-:Y:S01]  /*dc90*/  @!P4 LDGSTS.E.BYPASS.LTC128B.128 [R9+0x18400], desc[UR36][R2.64], !P0 ;  /* 0x184000000209cfae */ /* 0x0003e2000c101d64 */
[----:B------:R-:W-:-:S02]  /*dca0*/  ISETP.GE.AND P4, PT, R15, R5, PT ;  /* 0x000000050f00720c */ /* 0x000fc40003f86270 */
[----:B------:R-:W-:Y:S01]  /*dcb0*/  @!P3 LEA R15, R28, UR44, 0x1 ;  /* 0x0000002c1c0fbc11 */ /* 0x000fe2000f8e08ff */
[----:B-1----:R-:W-:-:S10]  /*dcc0*/  @!P3 IMAD.MOV.U32 R2, RZ, RZ, R12 ;  /* 0x000000ffff02b224 */ /* 0x002fd400078e000c */
[----:B------:R-:W-:Y:S01]  /*dcd0*/  @!P4 LEA R9, P1, R17, R20, 0x1 ;  /* 0x000000141109c211 */ /* 0x000fe200078208ff */
[----:B------:R-:W-:Y:S01]  /*dce0*/  @!P3 IMAD.MOV.U32 R3, RZ, RZ, R11 ;  /* 0x000000ffff03b224 */ /* 0x000fe200078e000b */
[----:B------:R-:W1:Y:S01]  /*dcf0*/  SHFL.IDX PT, R20, R0, 0x5, 0x181f ;  /* 0x00b81f0000147f89 */ /* 0x000e6200000e0000 */
[----:B------:R-:W-:Y:S01]  /*dd00*/  VIADD R12, R4, 0x50 ;  /* 0x00000050040c7836 */ /* 0x000fe20000000000 */
[----:B------:R-:W-:Y:S02]  /*dd10*/  @P4 LOP3.LUT R16, R16, 0x100, RZ, 0xfc, !PT ;  /* 0x0000010010104812 */ /* 0x000fe400078efcff */
[----:B------:R2:W-:Y:S01]  /*dd20*/  @!P3 LDGSTS.E.BYPASS.LTC128B.128 [R15+0x18c00], desc[UR36][R2.64], !P0 ;  /* 0x18c00000020fbfae */ /* 0x0005e2000c101d64 */
[----:B0-----:R-:W-:Y:S02]  /*dd30*/  @!P4 IADD3.X R10, RZ, R10, RZ, P1, !PT ;  /* 0x0000000aff0ac210 */ /* 0x001fe40000ffe4ff */
[----:B------:R-:W-:Y:S02]  /*dd40*/  ISETP.GE.AND P3, PT, R12, R5, PT ;  /* 0x000000050c00720c */ /* 0x000fe40003f66270 */
[----:B------:R-:W-:Y:S01]  /*dd50*/  LOP3.LUT R16, R16, 0xffffff7f, RZ, 0xc0, !PT ;  /* 0xffffff7f10107812 */ /* 0x000fe200078ec0ff */
[----:B--2---:R-:W0:Y:S01]  /*dd60*/  SHFL.IDX PT, R2, R6, 0x5, 0x181f ;  /* 0x00b81f0006027f89 */ /* 0x004e2200000e0000 */
[----:B------:R-:W-:-:S02]  /*dd70*/  @!P2 LEA R15, R28, UR44, 0x1 ;  /* 0x0000002c1c0fac11 */ /* 0x000fc4000f8e08ff */
[----:B------:R-:W-:Y:S02]  /*dd80*/  @!P2 MOV R3, R14 ;  /* 0x0000000e0003a202 */ /* 0x000fe40000000f00 */
[----:B------:R-:W2:Y:S05]  /*dd90*/  SHFL.IDX PT, R14, R0, 0x6, 0x181f ;  /* 0x00d81f00000e7f89 */ /* 0x000eaa00000e0000 */
[----:B------:R-:W-:Y:S02]  /*dda0*/  @P3 LOP3.LUT R16, R16, 0x80, RZ, 0xfc, !PT ;  /* 0x0000008010103812 */ /* 0x000fe400078efcff */
[----:B-1----:R-:W-:Y:S01]  /*ddb0*/  @!P3 LEA R11, P1, R17, R20, 0x1 ;  /* 0x00000014110bb211 */ /* 0x002fe200078208ff */
[----:B------:R-:W-:Y:S01]  /*ddc0*/  VIADD R20, R4, 0x60 ;  /* 0x0000006004147836 */ /* 0x000fe20000000000 */
[----:B------:R-:W-:-:S03]  /*ddd0*/  LOP3.LUT R16, R16, 0xffffffbf, RZ, 0xc0, !PT ;  /* 0xffffffbf10107812 */ /* 0x000fc600078ec0ff */
[----:B0-----:R-:W-:Y:S02]  /*dde0*/  @!P3 IMAD.X R12, RZ, RZ, R2, P1 ;  /* 0x000000ffff0cb224 */ /* 0x001fe400008e0602 */
[----:B------:R-:W-:-:S05]  /*ddf0*/  @!P2 IMAD.MOV.U32 R2, RZ, RZ, R13 ;  /* 0x000000ffff02a224 */ /* 0x000fca00078e000d */
[----:B------:R0:W-:Y:S01]  /*de00*/  @!P2 LDGSTS.E.BYPASS.LTC128B.128 [R15+0x19400], desc[UR36][R2.64], !P0 ;  /* 0x19400000020fafae */ /* 0x0001e2000c101d64 */
[----:B------:R-:W-:-:S03]  /*de10*/  ISETP.GE.AND P2, PT, R20, R5, PT ;  /* 0x000000051400720c */ /* 0x000fc60003f46270 */
[----:B0-----:R-:W0:Y:S01]  /*de20*/  SHFL.IDX PT, R2, R6, 0x6, 0x181f ;  /* 0x00d81f0006027f89 */ /* 0x001e2200000e0000 */
[----:B------:R-:W-:Y:S01]  /*de30*/  @!P5 LEA R15, R28, UR44, 0x1 ;  /* 0x0000002c1c0fdc11 */ /* 0x000fe2000f8e08ff */
[----:B------:R-:W-:-:S08]  /*de40*/  @!P5 IMAD.MOV.U32 R3, RZ, RZ, R8 ;  /* 0x000000ffff03d224 */ /* 0x000fd000078e0008 */
[----:B--2---:R-:W-:Y:S01]  /*de50*/  @!P2 LEA R13, P1, R17, R14, 0x1 ;  /* 0x0000000e110da211 */ /* 0x004fe200078208ff */
[----:B------:R-:W1:Y:S01]  /*de60*/  SHFL.IDX PT, R6, R6, 0x7, 0x181f ;  /* 0x00f81f0006067f89 */ /* 0x000e6200000e0000 */
[----:B------:R-:W-:Y:S02]  /*de70*/  @!P2 LEA R21, R28, UR44, 0x1 ;  /* 0x0000002c1c15ac11 */ /* 0x000fe4000f8e08ff */
[----:B------:R-:W-:Y:S01]  /*de80*/  @P2 LOP3.LUT R16, R16, 0x40, RZ, 0xfc, !PT ;  /* 0x0000004010102812 */ /* 0x000fe200078efcff */
[----:B0-----:R-:W-:Y:S02]  /*de90*/  @!P2 IMAD.X R14, RZ, RZ, R2, P1 ;  /* 0x000000ffff0ea224 */ /* 0x001fe400008e0602 */
[----:B------:R-:W-:Y:S01]  /*dea0*/  @!P5 IMAD.MOV.U32 R2, RZ, RZ, R7 ;  /* 0x000000ffff02d224 */ /* 0x000fe200078e0007 */
[----:B------:R-:W-:-:S04]  /*deb0*/  @!P4 LEA R7, R28, UR44, 0x1 ;  /* 0x0000002c1c07cc11 */ /* 0x000fc8000f8e08ff */
[----:B------:R0:W-:Y:S02]  /*dec0*/  @!P5 LDGSTS.E.BYPASS.LTC128B.128 [R15+0x19c00], desc[UR36][R2.64], !P0 ;  /* 0x19c00000020fdfae */ /* 0x0001e4000c101d64 */
[----:B0-----:R-:W-:Y:S01]  /*ded0*/  @!P4 IMAD.MOV.U32 R2, RZ, RZ, R9 ;  /* 0x000000ffff02c224 */ /* 0x001fe200078e0009 */
[----:B------:R-:W-:Y:S02]  /*dee0*/  @!P4 MOV R3, R10 ;  /* 0x0000000a0003c202 */ /* 0x000fe40000000f00 */
[----:B------:R-:W-:-:S03]  /*def0*/  @!P3 LEA R9, R28, UR44, 0x1 ;  /* 0x0000002c1c09bc11 */ /* 0x000fc6000f8e08ff */
[----:B------:R0:W-:Y:S02]  /*df00*/  @!P4 LDGSTS.E.BYPASS.LTC128B.128 [R7+0x1a400], desc[UR36][R2.64], !P0 ;  /* 0x1a4000000207cfae */ /* 0x0001e4000c101d64 */
[----:B0-----:R-:W-:Y:S02]  /*df10*/  @!P3 IMAD.MOV.U32 R2, RZ, RZ, R11 ;  /* 0x000000ffff02b224 */ /* 0x001fe400078e000b */
[----:B------:R-:W-:-:S05]  /*df20*/  @!P3 IMAD.MOV.U32 R3, RZ, RZ, R12 ;  /* 0x000000ffff03b224 */ /* 0x000fca00078e000c */
[----:B------:R0:W-:Y:S02]  /*df30*/  @!P3 LDGSTS.E.BYPASS.LTC128B.128 [R9+0x1ac00], desc[UR36][R2.64], !P0 ;  /* 0x1ac000000209bfae */ /* 0x0001e4000c101d64 */
[----:B0-----:R-:W-:Y:S02]  /*df40*/  @!P2 IMAD.MOV.U32 R2, RZ, RZ, R13 ;  /* 0x000000ffff02a224 */ /* 0x001fe400078e000d */
[----:B------:R-:W-:Y:S02]  /*df50*/  @!P2 IMAD.MOV.U32 R3, RZ, RZ, R14 ;  /* 0x000000ffff03a224 */ /* 0x000fe400078e000e */
[----:B------:R0:W2:Y:S04]  /*df60*/  SHFL.IDX PT, R14, R0, 0x7, 0x181f ;  /* 0x00f81f00000e7f89 */ /* 0x0000a800000e0000 */
[----:B-1----:R0:W-:Y:S02]  /*df70*/  @!P2 LDGSTS.E.BYPASS.LTC128B.128 [R21+0x1b400], desc[UR36][R2.64], !P0 ;  /* 0x1b4000000215afae */ /* 0x0021e4000c101d64 */
.L_x_13903:
[----:B------:R-:W-:Y:S01]  /*df80*/  VIADD R4, R4, 0x70 ;  /* 0x0000007004047836 */ /* 0x000fe20000000000 */
[----:B------:R-:W-:-:S04]  /*df90*/  LOP3.LUT R16, R16, 0xffffdfff, RZ, 0xc0, !PT ;  /* 0xffffdfff10107812 */ /* 0x000fc800078ec0ff */
[----:B------:R-:W-:-:S13]  /*dfa0*/  ISETP.GE.AND P2, PT, R4, R5, PT ;  /* 0x000000050400720c */ /* 0x000fda0003f46270 */
[----:B0-2---:R-:W-:Y:S02]  /*dfb0*/  @!P2 LEA R2, P1, R17, R14, 0x1 ;  /* 0x0000000e1102a211 */ /* 0x005fe400078208ff */
        /* <DEDUP_REMOVED lines=32> */
.L_x_13832:
[----:B------:R-:W-:Y:S01]  /*e1c0*/  UISETP.NE.AND UP0, UPT, UR47, URZ, UPT ;  /* 0x0000003f2f00728c */ /* 0x000fe2000bf05270 */
[----:B------:R-:W-:Y:S01]  /*e1d0*/  R2UR UR6, R29 ;  /* 0x000000001d0672ca */ /* 0x000fe200000e0000 */
[----:B------:R-:W-:Y:S01]  /*e1e0*/  ULDC.64 UR8, c[0x0][0x3d8] ;  /* 0x0000f60000087ab9 */ /* 0x000fe20000000a00 */
[----:B------:R-:W-:Y:S01]  /*e1f0*/  IMAD.MOV.U32 R2, RZ, RZ, R24 ;  /* 0x000000ffff027224 */ /* 0x000fe200078e0018 */
[----:B------:R-:W-:Y:S02]  /*e200*/  ULDC UR7, c[0x0][0x448] ;  /* 0x0001120000077ab9 */ /* 0x000fe40000000800 */
[----:B------:R-:W-:-:S05]  /*e210*/  PLOP3.LUT P0, PT, PT, PT, UP0, 0x80, 0x0 ;  /* 0x000000000000781c */ /* 0x000fca0003f0f008 */
[----:B------:R-:W-:-:S03]  /*e220*/  @UP0 ULDC UR4, c[0x0][0x44c] ;  /* 0x0001130000040ab9 */ /* 0x000fc60000000800 */
[----:B------:R-:W-:-:S04]  /*e230*/  UIMAD UR6, UR6, UR8, URZ ;  /* 0x00000008060672a4 */ /* 0x000fc8000f8e023f */
[----:B------:R-:W-:Y:S01]  /*e240*/  UIMAD UR6, UR39, UR9, UR6 ;  /* 0x00000009270672a4 */ /* 0x000fe2000f8e0206 */
        /* <DEDUP_REMOVED lines=16> */
[----:B------:R-:W-:Y:S02]  /*e350*/  MOV R9, UR8 ;  /* 0x0000000800097c02 */ /* 0x000fe40008000f00 */
[----:B------:R-:W-:Y:S01]  /*e360*/  SHF.R.S32.HI R0, RZ, 0x1f, R5 ;  /* 0x0000001fff007819 */ /* 0x000fe20000011405 */
        /* <DEDUP_REMOVED lines=62> */
[----:B0-----:R-:W-:-:S05]  /*e750*/  @!P6 LEA R14, P0, R17, R14, 0x1 ;  /* 0x0000000e110ee211 */ /* 0x001fca00078008ff */
[----:B-1----:R-:W-:Y:S01]  /*e760*/  @!P6 IMAD.X R5, RZ, RZ, R5, P0 ;  /* 0x000000ffff05e224 */ /* 0x002fe200000e0605 */
[----:B--2---:R-:W-:-:S03]  /*e770*/  @!P6 MOV R2, R14 ;  /* 0x0000000e0002e202 */ /* 0x004fc60000000f00 */
[----:B------:R-:W-:Y:S01]  /*e780*/  @!P6 IMAD.MOV.U32 R3, RZ, RZ, R5 ;  /* 0x000000ffff03e224 */ /* 0x000fe200078e0005 */
[----:B------:R-:W0:Y:S01]  /*e790*/  SHFL.IDX PT, R14, R0, 0x4, 0x181f ;  /* 0x00981f00000e7f89 */ /* 0x000e2200000e0000 */
[----:B------:R-:W-:Y:S02]  /*e7a0*/  P2R R7, PR, RZ, 0x20 ;  /* 0x00000020ff077803 */ /* 0x000fe40000000000 */
[----:B------:R-:W-:Y:S01]  /*e7b0*/  LOP3.LUT P5, RZ, R16, 0x100, RZ, 0xc0, !PT ;  /* 0x0000010010ff7812 */ /* 0x000fe200078ac0ff */
[----:B------:R-:W1:Y:S04]  /*e7c0*/  SHFL.IDX PT, R5, R4, 0x4, 0x181f ;  /* 0x00981f0004057f89 */ /* 0x000e6800000e0000 */
[----:B------:R-:W-:Y:S04]  /*e7d0*/  @!P6 LDGSTS.E.BYPASS.LTC128B.128 [R9+0x23c00], desc[UR36][R2.64], !P4 ;  /* 0x23c000000209efae */ /* 0x000fe8000e101d64 */
[----:B------:R-:W-:Y:S04]  /*e7e0*/  @!P6 LDGSTS.E.BYPASS.LTC128B.128 [R9+0x27c00], desc[UR36][R2.64+0x80], !P3 ;  /* 0x27c000800209efae */ /* 0x000fe8000d901d64 */
[----:B------:R-:W-:Y:S01]  /*e7f0*/  @!P6 LDGSTS.E.BYPASS.LTC128B.128 [R9+0x2bc00], desc[UR36][R2.64+0x100], !P2 ;  /* 0x2bc001000209efae */ /* 0x000fe2000d101d64 */
[----:B------:R-:W-:-:S03]  /*e800*/  @!P5 LEA R21, R28, UR44, 0x1 ;  /* 0x0000002c1c15dc11 */ /* 0x000fc6000f8e08ff */
[----:B------:R2:W-:Y:S01]  /*e810*/  @!P6 LDGSTS.E.BYPASS.LTC128B.128 [R9+0x2fc00], desc[UR36][R2.64+0x180], !P1 ;  /* 0x2fc001800209efae */ /* 0x0005e2000c901d64 */
[----:B------:R-:W-:Y:S02]  /*e820*/  ISETP.NE.AND P6, PT, R6, RZ, PT ;  /* 0x000000ff0600720c */ /* 0x000fe40003fc5270 */
        /* <DEDUP_REMOVED lines=13> */
[----:B-1----:R-:W-:Y:S01]  /*e900*/  @!P6 IMAD.X R5, RZ, RZ, R5, P0 ;  /* 0x000000ffff05e224 */ /* 0x002fe200000e0605 */
[----:B--2---:R-:W-:Y:S02]  /*e910*/  @!P6 MOV R2, R14 ;  /* 0x0000000e0002e202 */ /* 0x004fe40000000f00 */
        /* <DEDUP_REMOVED lines=18> */
.L_x_13921:
        /* <DEDUP_REMOVED lines=13> */
.L_x_13835:
[----:B------:R-:W-:Y:S05]  /*eb10*/  BSYNC B0 ;  /* 0x0000000000007941 */ /* 0x000fea0003800000 */
.L_x_13834:
        /* <DEDUP_REMOVED lines=9> */
.L_x_13922:
[----:B------:R-:W-:-:S13]  /*ebb0*/  LOP3.LUT P0, RZ, R16, 0x20, RZ, 0xc0, !PT ;  /* 0x0000002010ff7812 */ /* 0x000fda000780c0ff */
[----:B------:R-:W-:Y:S05]  /*ebc0*/  @!P0 BRA `(.L_x_13837) ;  /* 0x0000000000048947 */ /* 0x000fea0003800000 */
[----:B------:R-:W-:Y:S01]  /*ebd0*/  BPT.TRAP 0x1 ;  /* 0x000000040000795c */ /* 0x000fe20000300000 */
.L_x_13837:
[----:B------:R-:W4:Y:S02]  /*ebe0*/  SYNCS.PHASECHK.TRANS64.TRYWAIT P0, [UR44+0x32460], R0 ;  /* 0x03246000ff0075a7 */ /* 0x000f24000800016c */
[----:B----4-:R-:W-:Y:S05]  /*ebf0*/  @!P0 BRA `(.L_x_13838) ;  /* 0x0000003800d48947 */ /* 0x010fea0003800000 */
.L_x_13923:
        /* <DEDUP_REMOVED lines=33> */
[C---:B------:R-:W-:Y:S01]  /*ee10*/  LOP3.LUT P2, RZ, R5.reuse, 0x2, RZ, 0xc0, !PT ;  /* 0x0000000205ff7812 */ /* 0x040fe2000784c0ff */
[----:B------:R-:W1:Y:S01]  /*ee20*/  SHFL.IDX PT, R0, R19, RZ, 0x181f ;  /* 0x00181fff13007589 */ /* 0x000e6200000e0000 */
[----:B------:R-:W-:-:S03]  /*ee30*/  LOP3.LUT P1, RZ, R5, 0x4, RZ, 0xc0, !PT ;  /* 0x0000000405ff7812 */ /* 0x000fc6000782c0ff */
[----:B------:R-:W-:Y:S04]  /*ee40*/  SHFL.IDX PT, R4, R19, 0x1, 0x181f ;  /* 0x00381f0013047f89 */ /* 0x000fe800000e0000 */
[----:B------:R-:W-:Y:S01]  /*ee50*/  SHFL.IDX PT, R7, R19, 0x3, 0x181f ;  /* 0x00781f0013077f89 */ /* 0x000fe200000e0000 */
[----:B0-----:R-:W-:-:S03]  /*ee60*/  IADD3 R2, P0, R14, R17, RZ ;  /* 0x000000110e027210 */ /* 0x001fc60007f1e0ff */
[----:B------:R-:W0:Y:S02]  /*ee70*/  SHFL.IDX PT, R14, R10, 0x1, 0x181f ;  /* 0x00381f000a0e7f89 */ /* 0x000e2400000e0000 */
[----:B-1----:R-:W-:Y:S01]  /*ee80*/  IMAD.X R3, RZ, RZ, R0, P0 ;  /* 0x000000ffff037224 */ /* 0x002fe200000e0600 */
[----:B------:R-:W-:-:S05]  /*ee90*/  LEA R0, R28, UR44, 0x1 ;  /* 0x0000002c1c007c11 */ /* 0x000fca000f8e08ff */
[----:B------:R-:W-:Y:S01]  /*eea0*/  VIADD R31, R0, 0x400 ;  /* 0x00000400001f7836 */ /* 0x000fe20000000000 */
        /* <DEDUP_REMOVED lines=12> */
[----:B------:R-:W-:Y:S01]  /*ef70*/  LDGSTS.E.BYPASS.LTC128B.128 [R0+0x9400], desc[UR36][R2.64+0x180], !P3 ;  /* 0x0940018002007fae */ /* 0x000fe2000d901d64 */
        /* <DEDUP_REMOVED lines=12> */
[----:B------:R-:W0:Y:S02]  /*f040*/  SHFL.IDX PT, R14, R10, 0x4, 0x181f ;  /* 0x00981f000a0e7f89 */ /* 0x000e2400000e0000 */
[----:B------:R-:W-:Y:S01]  /*f050*/  IMAD.X R7, RZ, RZ, R7, P3 ;  /* 0x000000ffff077224 */ /* 0x000fe200018e0607 */
[C---:B------:R-:W-:Y:S01]  /*f060*/  ISETP.LT.OR P3, PT, R18.reuse, 0x21, P4 ;  /* 0x000000211200780c */ /* 0x040fe20002761670 */
[----:B-1----:R-:W1:Y:S04]  /*f070*/  SHFL.IDX PT, R8, R19, 0x4, 0x181f ;  /* 0x00981f0013087f89 */ /* 0x002e6800000e0000 */
[----:B------:R-:W2:Y:S08]  /*f080*/  SHFL.IDX PT, R19, R19, 0x5, 0x181f ;  /* 0x00b81f0013137f89 */ /* 0x000eb000000e0000 */
[----:B------:R-:W-:Y:S01]  /*f090*/  LDGSTS.E.BYPASS.LTC128B.128 [R0+0x1400], desc[UR36][R4.64], !P3 ;  /* 0x0140000004007fae */ /* 0x000fe2000d901d64 */
[----:B------:R-:W-:-:S13]  /*f0a0*/  ISETP.LT.OR P3, PT, R18, 0x21, !P2 ;  /* 0x000000211200780c */ /* 0x000fda0005761670 */
[----:B------:R-:W-:Y:S01]  /*f0b0*/  LDGSTS.E.BYPASS.LTC128B.128 [R0+0x4400], desc[UR36][R4.64+0x80], !P3 ;  /* 0x0440008004007fae */ /* 0x000fe2000d901d64 */
[----:B------:R-:W-:-:S13]  /*f0c0*/  ISETP.LT.OR P3, PT, R18, 0x21, !P1 ;  /* 0x000000211200780c */ /* 0x000fda0004f61670 */
[----:B------:R-:W-:Y:S01]  /*f0d0*/  LDGSTS.E.BYPASS.LTC128B.128 [R0+0x7400], desc[UR36][R4.64+0x100], !P3 ;  /* 0x0740010004007fae */ /* 0x000fe2000d901d64 */
[----:B------:R-:W-:-:S13]  /*f0e0*/  ISETP.LT.OR P3, PT, R18, 0x21, !P0 ;  /* 0x000000211200780c */ /* 0x000fda0004761670 */
[----:B------:R-:W-:Y:S01]  /*f0f0*/  LDGSTS.E.BYPASS.LTC128B.128 [R0+0xa400], desc[UR36][R4.64+0x180], !P3 ;  /* 0x0a40018004007fae */ /* 0x000fe2000d901d64 */
[----:B0-----:R-:W-:-:S03]  /*f100*/  IADD3 R2, P3, R14, R17, RZ ;  /* 0x000000110e027210 */ /* 0x001fc60007f7e0ff */
[----:B------:R3:W4:Y:S02]  /*f110*/  SHFL.IDX PT, R14, R10, 0x5, 0x181f ;  /* 0x00b81f000a0e7f89 */ /* 0x00072400000e0000 */
        /* <DEDUP_REMOVED lines=17> */
[----:B--2-4-:R3:W-:Y:S02]  /*f230*/  LDGSTS.E.BYPASS.LTC128B.128 [R0+0xb400], desc[UR36][R2.64+0x180], !P3 ;  /* 0x0b40018002007fae */ /* 0x0147e4000d901d64 */
.L_x_13937:
        /* <DEDUP_REMOVED lines=20> */
.L_x_13840:
        /* <DEDUP_REMOVED lines=11> */
[----:B------:R-:W-:Y:S01]  /*f430*/  IMAD.MOV.U32 R26, RZ, RZ, 0x1 ;  /* 0x00000001ff1a7424 */ /* 0x000fe200078e00ff */
[----:B------:R-:W-:-:S06]  /*f440*/  UIMAD UR4, UR4, UR38, URZ ;  /* 0x00000026040472a4 */ /* 0x000fcc000f8e023f */
[----:B------:R-:W-:-:S04]  /*f450*/  LOP3.LUT R3, RZ, UR4, RZ, 0x33, !PT ;  /* 0x00000004ff037c12 */ /* 0x000fc8000f8e33ff */
[----:B------:R-:W-:Y:S01]  /*f460*/  VIMNMX3 R3, R0, UR5, R3, !PT ;  /* 0x0000000500037c0f */ /* 0x000fe2000f800103 */
[----:B------:R-:W-:Y:S01]  /*f470*/  IMAD.MOV.U32 R0, RZ, RZ, 0x1 ;  /* 0x00000001ff007424 */ /* 0x000fe200078e00ff */
[----:B0-----:R-:W-:-:S04]  /*f480*/  SHF.L.U32 R2, R2, 0x4, RZ ;  /* 0x0000000402027819 */ /* 0x001fc800000006ff */
[----:B------:R-:W-:-:S04]  /*f490*/  LOP3.LUT R2, R2, 0x70, RZ, 0xc0, !PT ;  /* 0x0000007002027812 */ /* 0x000fc800078ec0ff */
[----:B------:R-:W-:-:S05]  /*f4a0*/  IADD3 R27, R2, R27, R37 ;  /* 0x0000001b021b7210 */ /* 0x000fca0007ffe025 */
[----:B------:R-:W-:Y:S01]  /*f4b0*/  VIADD R18, R27, 0xfffffee0 ;  /* 0xfffffee01b127836 */ /* 0x000fe20000000000 */
[----:B------:R-:W-:-:S03]  /*f4c0*/  IADD3 R27, -R3, -0x2, RZ ;  /* 0xfffffffe031b7810 */ /* 0x000fc60007ffe1ff */
[----:B------:R-:W-:-:S07]  /*f4d0*/  IMAD R18, R3, -0x60, R18 ;  /* 0xffffffa003127824 */ /* 0x000fce00078e0212 */
.L_x_13856:
        /* <DEDUP_REMOVED lines=22> */
.L_x_13843:
[----:B------:R-:W-:Y:S05]  /*f640*/  BSYNC B1 ;  /* 0x0000000000017941 */ /* 0x000fea0003800000 */
.L_x_13842:
[----:B------:R-:W-:-:S13]  /*f650*/  LOP3.LUT P0, RZ, R16, 0x20, RZ, 0xc0, !PT ;  /* 0x0000002010ff7812 */ /* 0x000fda000780c0ff */
[----:B------:R-:W-:Y:S05]  /*f660*/  @!P0 BRA `(.L_x_13844) ;  /* 0x0000000000048947 */ /* 0x000fea0003800000 */
[----:B------:R-:W-:Y:S01]  /*f670*/  BPT.TRAP 0x1 ;  /* 0x000000040000795c */ /* 0x000fe20000300000 */
.L_x_13844:
[----:B------:R-:W-:Y:S01]  /*f680*/  LEA R19, R0, UR44, 0x3 ;  /* 0x0000002c00137c11 */ /* 0x000fe2000f8e18ff */
[----:B------:R-:W-:Y:S01]  /*f690*/  BSSY B1, `(.L_x_13845) ;  /* 0x0000004000017945 */ /* 0x000fe20003800000 */
[----:B------:R-:W-:-:S04]  /*f6a0*/  SHF.L.U32 R23, R26, 0x1f, RZ ;  /* 0x0000001f1a177819 */ /* 0x000fc800000006ff */
[----:B------:R-:W1:Y:S02]  /*f6b0*/  SYNCS.PHASECHK.TRANS64.TRYWAIT P0, [R19+URZ+0x32440], R23 ;  /* 0x03244017130075a7 */ /* 0x000e64000800017f */
[----:B-1----:R-:W-:Y:S05]  /*f6c0*/  @!P0 BRA `(.L_x_13846) ;  /* 0x0000003800a48947 */ /* 0x002fea0003800000 */
.L_x_13938:
[----:B------:R-:W-:Y:S05]  /*f6d0*/  BSYNC B1 ;  /* 0x0000000000017941 */ /* 0x000fea0003800000 */
.L_x_13845:
        /* <DEDUP_REMOVED lines=35> */
[----:B------:R-:W0:Y:S01]  /*f910*/  SHFL.IDX PT, R14, R21, 0x1, 0x181f ;  /* 0x00381f00150e7f89 */ /* 0x000e2200000e0000 */
[----:B--2---:R-:W-:-:S03]  /*f920*/  IADD3.X R13, RZ, R3, RZ, P0, !PT ;  /* 0x00000003ff0d7210 */ /* 0x004fc600007fe4ff */
        /* <DEDUP_REMOVED lines=20> */
.L_x_13952:
        /* <DEDUP_REMOVED lines=8> */
.L_x_13848:
        /* <DEDUP_REMOVED lines=10> */
.L_x_13849:
[----:B------:R2:W-:Y:S01]  /*fb90*/  SYNCS.ARRIVE.TRANS64.A1T0 RZ, [R19+URZ+0x32430], RZ ;  /* 0x032430ff13ff79a7 */ /* 0x0005e2000810003f */
[----:B------:R-:W-:Y:S05]  /*fba0*/  @!P2 BRA `(.L_x_13850) ;  /* 0x000000000004a947 */ /* 0x000fea0003800000 */
[----:B------:R-:W-:Y:S01]  /*fbb0*/  BPT.TRAP 0x1 ;  /* 0x000000040000795c */ /* 0x000fe20000300000 */
.L_x_13850:
[----:B------:R-:W3:Y:S01]  /*fbc0*/  SYNCS.PHASECHK.TRANS64.TRYWAIT P0, [R19+URZ+0x32460], R23 ;  /* 0x03246017130075a7 */ /* 0x000ee2000800017f */
[----:B------:R-:W-:Y:S04]  /*fbd0*/  BSSY B1, `(.L_x_13851) ;  /* 0x0000002000017945 */ /* 0x000fe80003800000 */
[----:B---3--:R-:W-:Y:S05]  /*fbe0*/  @!P0 BRA `(.L_x_13852) ;  /* 0x0000003800fc8947 */ /* 0x008fea0003800000 */
.L_x_13953:
[----:B------:R-:W-:Y:S05]  /*fbf0*/  BSYNC B1 ;  /* 0x0000000000017941 */ /* 0x000fea0003800000 */
.L_x_13851:
        /* <DEDUP_REMOVED lines=50> */
[----:B-1----:R-:W-:-:S05]  /*ff20*/  IADD3.X R7, RZ, R4, RZ, P0, !PT ;  /* 0x00000004ff077210 */ /* 0x002fca00007fe4ff */
[----:B------:R-:W-:Y:S04]  /*ff30*/  LDGSTS.E.BYPASS.LTC128B.128 [R21+0x1000], desc[UR36][R6.64], !P4 ;  /* 0x0100000006157fae */ /* 0x000fe8000e101d64 */
[----:B------:R-:W-:Y:S04]  /*ff40*/  LDGSTS.E.BYPASS.LTC128B.128 [R21+0x4000], desc[UR36][R6.64+0x80], !P3 ;  /* 0x0400008006157fae */ /* 0x000fe8000d901d64 */
[----:B------:R-:W-:Y:S04]  /*ff50*/  LDGSTS.E.BYPASS.LTC128B.128 [R21+0x7000], desc[UR36][R6.64+0x100], !P2 ;  /* 0x0700010006157fae */ /* 0x000fe8000d101d64 */
[----:B------:R1:W-:Y:S01]  /*ff60*/  LDGSTS.E.BYPASS.LTC128B.128 [R21+0xa000], desc[UR36][R6.64+0x180], !P1 ;  /* 0x0a00018006157fae */ /* 0x0003e2000c901d64 */
[----:B0-----:R-:W-:-:S03]  /*ff70*/  IADD3 R4, P0, R14, R17, RZ ;  /* 0x000000110e047210 */ /* 0x001fc60007f1e0ff */
[----:B------:R-:W0:Y:S02]  /*ff80*/  SHFL.IDX PT, R14, R20, 0x4, 0x181f ;  /* 0x00981f00140e7f89 */ /* 0x000e2400000e0000 */
[----:B------:R-:W-:Y:S02]  /*ff90*/  IMAD.X R5, RZ, RZ, R5, P0 ;  /* 0x000000ffff057224 */ /* 0x000fe400000e0605 */
[----:B-1----:R-:W-:-:S03]  /*ffa0*/  IMAD.MOV.U32 R6, RZ, RZ, RZ ;  /* 0x000000ffff067224 */ /* 0x002fc600078e00ff */
        /* <DEDUP_REMOVED lines=11> */
.L_x_13967:
        /* <DEDUP_REMOVED lines=11> */
.L_x_13854:
        /* <DEDUP_REMOVED lines=10> */
.L_x_13855:
        /* <DEDUP_REMOVED lines=10> */
.L_x_13841:
[----:B------:R-:W-:Y:S05]  /*10250*/  BSYNC B0 ;  /* 0x0000000000007941 */ /* 0x000fea0003800000 */
.L_x_13820:
[----:B------:R-:W0:Y:S01]  /*10260*/  S2R R3, SR_CgaCtaId ;  /* 0x0000000000037919 */ /* 0x000e220000008800 */
[----:B------:R-:W-:Y:S01]  /*10270*/  MOV R2, 0x400 ;  /* 0x0000040000027802 */ /* 0x000fe20000000f00 */
[----:B------:R-:W-:Y:S01]  /*10280*/  BSSY B0, `(.L_x_13857) ;  /* 0x0000005000007945 */ /* 0x000fe20003800000 */
[----:B------:R-:W-:Y:S02]  /*10290*/  SHF.L.U32 R6, R6, 0x1f, RZ ;  /* 0x0000001f06067819 */ /* 0x000fe400000006ff */
[----:B0-----:R-:W-:-:S04]  /*102a0*/  LEA R7, R3, R2, 0x18 ;  /* 0x0000000203077211 */ /* 0x001fc800078ec0ff */
[----:B------:R-:W0:Y:S02]  /*102b0*/  SYNCS.PHASECHK.TRANS64.TRYWAIT P0, [R7+URZ+0x32420], R6 ;  /* 0x03242006070075a7 */ /* 0x000e24000800017f */
[----:B0-----:R-:W-:Y:S05]  /*102c0*/  @!P0 BRA `(.L_x_13858) ;  /* 0x0000003c00248947 */ /* 0x001fea0003800000 */
.L_x_13968:
[----:B------:R-:W-:Y:S05]  /*102d0*/  BSYNC B0 ;  /* 0x0000000000007941 */ /* 0x000fea0003800000 */
.L_x_13857:
[----:B------:R-:W-:-:S03]  /*102e0*/  UMOV UR4, 0xffffffff ;  /* 0xffffffff00047882 */ /* 0x000fc60000000000 */
[----:B------:R-:W-:Y:S05]  /*102f0*/  BRA.DIV UR4, `(.L_x_13859) ;  /* 0x0000003e042c7947 */ /* 0x000fea000b800000 */
[----:B------:R-:W1:Y:S02]  /*10300*/  S2R R2, SR_TID.X ;  /* 0x0000000000027919 */ /* 0x000e640000002100 */
[----:B-1----:R-:W-:-:S04]  /*10310*/  SHF.R.U32.HI R2, RZ, 0x5, R2 ;  /* 0x00000005ff027819 */ /* 0x002fc80000011602 */
[----:B------:R-:W-:-:S05]  /*10320*/  LOP3.LUT R2, R2, 0x3, RZ, 0xc0, !PT ;  /* 0x0000000302027812 */ /* 0x000fca00078ec0ff */
[----:B------:R1:W3:Y:S02]  /*10330*/  SHFL.IDX PT, R14, R2, RZ, 0x1f ;  /* 0x00001fff020e7589 */ /* 0x0002e400000e0000 */
.L_x_13971:
[----:B---3--:R-:W-:-:S13]  /*10340*/  ISETP.NE.AND P0, PT, R14, RZ, PT ;  /* 0x000000ff0e00720c */ /* 0x008fda0003f05270 */
[----:B------:R-:W-:Y:S05]  /*10350*/  @P0 BRA `(.L_x_13775) ;  /* 0x0000000000900947 */ /* 0x000fea0003800000 */
[----:B------:R-:W-:-:S03]  /*10360*/  UMOV UR4, 0xffffffff ;  /* 0xffffffff00047882 */ /* 0x000fc60000000000 */
[----:B------:R-:W-:Y:S05]  /*10370*/  BRA.DIV UR4, `(.L_x_13860) ;  /* 0x0000003e04407947 */ /* 0x000fea000b800000 */
[----:B------:R-:W-:-:S13]  /*10380*/  ELECT P6, URZ, PT ;  /* 0x00000000003f782f */ /* 0x000fda00038c0000 */
.L_x_13974:
        /* <DEDUP_REMOVED lines=8> */
.L_x_13861:
[----:B------:R-:W-:Y:S01]  /*10410*/  IMAD R5, R0, 0x8, R7 ;  /* 0x0000000800057824 */ /* 0x000fe200078e0207 */
[----:B------:R-:W-:Y:S01]  /*10420*/  SHF.L.U32 R2, R26, 0x1f, RZ ;  /* 0x0000001f1a027819 */ /* 0x000fe200000006ff */
[----:B------:R-:W-:-:S03]  /*10430*/  VIADD R0, R0, 0x1 ;  /* 0x0000000100007836 */ /* 0x000fc60000000000 */
[----:B------:R-:W1:Y:S02]  /*10440*/  SYNCS.PHASECHK.TRANS64.TRYWAIT P1, [R5+URZ+0x32440], R2 ;  /* 0x03244002050075a7 */ /* 0x000e64000802017f */
[----:B------:R-:W-:-:S04]  /*10450*/  ISETP.NE.AND P2, PT, R0, 0x2, PT ;  /* 0x000000020000780c */ /* 0x000fc80003f45270 */
[----:B------:R-:W-:Y:S01]  /*10460*/  SEL R3, RZ, 0x1, P2 ;  /* 0x00000001ff037807 */ /* 0x000fe20001000000 */
[----:B-1----:R-:W-:Y:S08]  /*10470*/  @!P1 BRA `(.L_x_13862) ;  /* 0x0000003c00209947 */ /* 0x002ff00003800000 */
.L_x_13975:
[----:B------:R-:W-:Y:S02]  /*10480*/  SEL R0, R0, RZ, P2 ;  /* 0x000000ff00007207 */ /* 0x000fe40001000000 */
[----:B------:R-:W-:Y:S01]  /*10490*/  LOP3.LUT R3, R26, R3, RZ, 0x3c, !PT ;  /* 0x000000031a037212 */ /* 0x000fe200078e3cff */
[----:B------:R-:W-:Y:S06]  /*104a0*/  @!P0 BRA `(.L_x_13863) ;  /* 0x0000000000048947 */ /* 0x000fec0003800000 */
[----:B------:R-:W-:Y:S01]  /*104b0*/  BPT.TRAP 0x1 ;  /* 0x000000040000795c */ /* 0x000fe20000300000 */
.L_x_13863:
[----:B0-----:R-:W-:Y:S01]  /*104c0*/  IMAD R7, R0, 0x8, R7 ;  /* 0x0000000800077824 */ /* 0x001fe200078e0207 */
[----:B------:R-:W-:-:S04]  /*104d0*/  SHF.L.U32 R0, R3, 0x1f, RZ ;  /* 0x0000001f03007819 */ /* 0x000fc800000006ff */
[----:B------:R-:W0:Y:S02]  /*104e0*/  SYNCS.PHASECHK.TRANS64.TRYWAIT P1, [R7+URZ+0x32440], R0 ;  /* 0x03244000070075a7 */ /* 0x000e24000802017f */
[----:B0-----:R-:W-:Y:S05]  /*104f0*/  @!P1 BRA `(.L_x_13864) ;  /* 0x0000003c00149947 */ /* 0x001fea0003800000 */
.L_x_13976:
[----:B------:R-:W-:Y:S05]  /*10500*/  @!P0 BRA `(.L_x_13865) ;  /* 0x0000000000048947 */ /* 0x000fea0003800000 */
[----:B------:R-:W-:Y:S01]  /*10510*/  BPT.TRAP 0x1 ;  /* 0x000000040000795c */ /* 0x000fe20000300000 */
.L_x_13865:
[----:B------:R-:W3:Y:S02]  /*10520*/  SYNCS.PHASECHK.TRANS64.TRYWAIT P1, [R5+URZ+0x32460], R2 ;  /* 0x03246002050075a7 */ /* 0x000ee4000802017f */
[----:B---3--:R-:W-:Y:S05]  /*10530*/  @!P1 BRA `(.L_x_13866) ;  /* 0x0000003c00189947 */ /* 0x008fea0003800000 */
.L_x_13977:
[----:B------:R-:W-:Y:S05]  /*10540*/  @!P0 BRA `(.L_x_13867) ;  /* 0x0000000000048947 */ /* 0x000fea0003800000 */
[----:B------:R-:W-:Y:S01]  /*10550*/  BPT.TRAP 0x1 ;  /* 0x000000040000795c */ /* 0x000fe20000300000 */
.L_x_13867:
[----:B----4-:R4:W0:Y:S02]  /*10560*/  SYNCS.PHASECHK.TRANS64.TRYWAIT P0, [R7+URZ+0x32460], R0 ;  /* 0x03246000070075a7 */ /* 0x010824000800017f */
[----:B0-----:R-:W-:Y:S05]  /*10570*/  @!P0 NANOSLEEP.SYNCS 0x989680 ;  /* 0x009896800000895d */ /* 0x001fea0003900000 */
[----:B------:R-:W0:Y:S02]  /*10580*/  @!P0 SYNCS.PHASECHK.TRANS64 P0, [R7+URZ+0x32460], R0 ;  /* 0x03246000070085a7 */ /* 0x000e24000800007f */
[----:B0-----:R-:W-:Y:S05]  /*10590*/  @!P0 BRA `(.L_x_13867) ;  /* 0xfffffffc00f08947 */ /* 0x001fea000383ffff */
.L_x_13775:
[----:B------:R-:W-:Y:S05]  /*105a0*/  BSYNC B6 ;  /* 0x0000000000067941 */ /* 0x000fea0003800000 */
.L_x_13772:
[----:B------:R-:W-:Y:S05]  /*105b0*/  EXIT ;  /* 0x000000000000794d */ /* 0x000fea0003800000 */
.L_x_13779:
[----:B0-----:R-:W-:-:S04]  /*105c0*/  MOV R3, UR61 ;  /* 0x0000003d00037c02 */ /* 0x001fc80008000f00 */
[----:B------:R0:W1:Y:S03]  /*105d0*/  SYNCS.PHASECHK.TRANS64.TRYWAIT P0, [R3+URZ+0x32400], R0 ;  /* 0x03240000030075a7 */ /* 0x000066000800017f */
[----:B-1----:R-:W-:Y:S05]  /*105e0*/  @!P0 NANOSLEEP.SYNCS 0x989680 ;  /* 0x009896800000895d */ /* 0x002fea0003900000 */
[----:B------:R-:W1:Y:S02]  /*105f0*/  @!P0 SYNCS.PHASECHK.TRANS64 P0, [R3+URZ+0x32400], R0 ;  /* 0x03240000030085a7 */ /* 0x000e64000800007f */
[----:B-1----:R-:W-:Y:S05]  /*10600*/  @!P0 BRA `(.L_x_13779) ;  /* 0xfffffffc00ec8947 */ /* 0x002fea000383ffff */
[----:B------:R-:W-:Y:S05]  /*10610*/  BRA `(.L_x_13868) ;  /* 0xffffff1000147947 */ /* 0x000fea000383ffff */
.L_x_13783:
[----:B0-----:R-:W-:-:S04]  /*10620*/  IMAD.U32 R3, RZ, RZ, UR61 ;  /* 0x0000003dff037e24 */ /* 0x001fc8000f8e00ff */
[----:B------:R0:W2:Y:S03]  /*10630*/  SYNCS.PHASECHK.TRANS64.TRYWAIT P1, [R3+URZ+0x32430], R0 ;  /* 0x03243000030075a7 */ /* 0x0000a6000802017f */
[----:B--2---:R-:W-:Y:S05]  /*10640*/  @!P1 NANOSLEEP.SYNCS 0x989680 ;  /* 0x009896800000995d */ /* 0x004fea0003900000 */
[----:B------:R-:W2:Y:S02]  /*10650*/  @!P1 SYNCS.PHASECHK.TRANS64 P1, [R3+URZ+0x32430], R0 ;  /* 0x03243000030095a7 */ /* 0x000ea4000802007f */
[----:B--2---:R-:W-:Y:S05]  /*10660*/  @!P1 BRA `(.L_x_13783) ;  /* 0xfffffffc00ec9947 */ /* 0x004fea000383ffff */
[----:B------:R-:W-:Y:S05]  /*10670*/  BRA `(.L_x_13782) ;  /* 0xffffff1000387947 */ /* 0x000fea000383ffff */
.L_x_13784:
[----:B0-----:R-:W-:-:S04]  /*10680*/  IMAD.U32 R3, RZ, RZ, UR61 ;  /* 0x0000003dff037e24 */ /* 0x001fc8000f8e00ff */
[----:B------:R0:W2:Y:S03]  /*10690*/  SYNCS.PHASECHK.TRANS64.TRYWAIT P1, [R3+URZ+0x32410], R0 ;  /* 0x03241000030075a7 */ /* 0x0000a6000802017f */
[----:B--2---:R-:W-:Y:S05]  /*106a0*/  @!P1 NANOSLEEP.SYNCS 0x989680 ;  /* 0x009896800000995d */ /* 0x004fea0003900000 */
[----:B------:R-:W2:Y:S02]  /*106b0*/  @!P1 SYNCS.PHASECHK.TRANS64 P1, [R3+URZ+0x32410], R0 ;  /* 0x03241000030095a7 */ /* 0x000ea4000802007f */
[----:B--2---:R-:W-:Y:S05]  /*106c0*/  @!P1 BRA `(.L_x_13784) ;  /* 0xfffffffc00ec9947 */ /* 0x004fea000383ffff */
[----:B------:R-:W-:Y:S05]  /*106d0*/  BRA `(.L_x_13869) ;  /* 0xffffff1000e07947 */ /* 0x000fea000383ffff */
.L_x_13788:
[----:B0-----:R-:W-:-:S04]  /*106e0*/  IMAD.U32 R3, RZ, RZ, UR61 ;  /* 0x0000003dff037e24 */ /* 0x001fc8000f8e00ff */
[----:B------:R0:W3:Y:S03]  /*106f0*/  SYNCS.PHASECHK.TRANS64.TRYWAIT P1, [R3+URZ+0x32450], R0 ;  /* 0x03245000030075a7 */ /* 0x0000e6000802017f */
[----:B---3--:R-:W-:Y:S05]  /*10700*/  @!P1 NANOSLEEP.SYNCS 0x989680 ;  /* 0x009896800000995d */ /* 0x008fea0003900000 */
[----:B------:R-:W3:Y:S02]  /*10710*/  @!P1 SYNCS.PHASECHK.TRANS64 P1, [R3+URZ+0x32450], R0 ;  /* 0x03245000030095a7 */ /* 0x000ee4000802007f */
[----:B---3--:R-:W-:Y:S05]  /*10720*/  @!P1 BRA `(.L_x_13788) ;  /* 0xfffffffc00ec9947 */ /* 0x008fea000383ffff */
[----:B------:R-:W-:Y:S05]  /*10730*/  BRA `(.L_x_13787) ;  /* 0xffffff1000e87947 */ /* 0x000fea000383ffff */
.L_x_13795:
[----:B-1----:R-:W-:-:S04]  /*10740*/  IMAD.U32 R153, RZ, RZ, UR5 ;  /* 0x00000005ff997e24 */ /* 0x002fc8000f8e00ff */
[----:B------:R1:W2:Y:S03]  /*10750*/  SYNCS.PHASECHK.TRANS64.TRYWAIT P1, [R153+URZ+0x32430], R20 ;  /* 0x03243014990075a7 */ /* 0x0002a6000802017f */
[----:B--2---:R-:W-:Y:S05]  /*10760*/  @!P1 NANOSLEEP.SYNCS 0x989680 ;  /* 0x009896800000995d */ /* 0x004fea0003900000 */
[----:B------:R-:W2:Y:S02]  /*10770*/  @!P1 SYNCS.PHASECHK.TRANS64 P1, [R153+URZ+0x32430], R20 ;  /* 0x03243014990095a7 */ /* 0x000ea4000802007f */
[----:B--2---:R-:W-:Y:S05]  /*10780*/  @!P1 BRA `(.L_x_13795) ;  /* 0xfffffffc00ec9947 */ /* 0x004fea000383ffff */
[----:B------:R-:W-:Y:S05]  /*10790*/  BRA `(.L_x_13794) ;  /* 0xffffff38006c7947 */ /* 0x000fea000383ffff */
.L_x_13799:
[----:B--2---:R-:W-:-:S04]  /*107a0*/  IMAD.U32 R203, RZ, RZ, UR5 ;  /* 0x00000005ffcb7e24 */ /* 0x004fc8000f8e00ff */
[----:B------:R2:W3:Y:S03]  /*107b0*/  SYNCS.PHASECHK.TRANS64.TRYWAIT P1, [R203+URZ+0x32450], R20 ;  /* 0x03245014cb0075a7 */ /* 0x0004e6000802017f */
[----:B---3--:R-:W-:Y:S05]  /*107c0*/  @!P1 NANOSLEEP.SYNCS 0x989680 ;  /* 0x009896800000995d */ /* 0x008fea0003900000 */
[----:B------:R-:W3:Y:S02]  /*107d0*/  @!P1 SYNCS.PHASECHK.TRANS64 P1, [R203+URZ+0x32450], R20 ;  /* 0x03245014cb0095a7 */ /* 0x000ee4000802007f */
[----:B---3--:R-:W-:Y:S05]  /*107e0*/  @!P1 BRA `(.L_x_13799) ;  /* 0xfffffffc00ec9947 */ /* 0x008fea000383ffff */
[----:B------:R-:W-:Y:S05]  /*107f0*/  BRA `(.L_x_13798) ;  /* 0xffffff3c00387947 */ /* 0x000fea000383ffff */
.L_x_13807:
[----:B-1----:R-:W-:-:S04]  /*10800*/  MOV R153, UR6 ;  /* 0x0000000600997c02 */ /* 0x002fc80008000f00 */
[----:B------:R1:W2:Y:S03]  /*10810*/  SYNCS.PHASECHK.TRANS64.TRYWAIT P1, [R153+URZ+0x32430], R200 ;  /* 0x032430c8990075a7 */ /* 0x0002a6000802017f */
[----:B--2---:R-:W-:Y:S05]  /*10820*/  @!P1 NANOSLEEP.SYNCS 0x989680 ;  /* 0x009896800000995d */ /* 0x004fea0003900000 */
[----:B------:R-:W2:Y:S02]  /*10830*/  @!P1 SYNCS.PHASECHK.TRANS64 P1, [R153+URZ+0x32430], R200 ;  /* 0x032430c8990095a7 */ /* 0x000ea4000802007f */
[----:B--2---:R-:W-:Y:S05]  /*10840*/  @!P1 BRA `(.L_x_13807) ;  /* 0xfffffffc00ec9947 */ /* 0x004fea000383ffff */
[----:B------:R-:W-:Y:S05]  /*10850*/  BRA `(.L_x_13806) ;  /* 0xffffff6400987947 */ /* 0x000fea000383ffff */
.L_x_13811:
[----:B--2---:R-:W-:-:S04]  /*10860*/  IMAD.U32 R201, RZ, RZ, UR6 ;  /* 0x00000006ffc97e24 */ /* 0x004fc8000f8e00ff */
[----:B------:R2:W3:Y:S03]  /*10870*/  SYNCS.PHASECHK.TRANS64.TRYWAIT P1, [R201+URZ+0x32450], R200 ;  /* 0x032450c8c90075a7 */ /* 0x0004e6000802017f */
[----:B---3--:R-:W-:Y:S05]  /*10880*/  @!P1 NANOSLEEP.SYNCS 0x989680 ;  /* 0x009896800000995d */ /* 0x008fea0003900000 */
[----:B------:R-:W3:Y:S02]  /*10890*/  @!P1 SYNCS.PHASECHK.TRANS64 P1, [R201+URZ+0x32450], R200 ;  /* 0x032450c8c90095a7 */ /* 0x000ee4000802007f */
[----:B---3--:R-:W-:Y:S05]  /*108a0*/  @!P1 BRA `(.L_x_13811) ;  /* 0xfffffffc00ec9947 */ /* 0x008fea000383ffff */
[----:B------:R-:W-:Y:S05]  /*108b0*/  BRA `(.L_x_13810) ;  /* 0xffffff6800187947 */ /* 0x000fea000383ffff */
.L_x_13825:
[----:B------:R-:W-:Y:S02]  /*108c0*/  IMAD.MOV.U32 R13, RZ, RZ, R22 ;  /* 0x000000ffff0d7224 */ /* 0x000fe400078e0016 */
[----:B------:R-:W-:Y:S02]  /*108d0*/  IMAD.MOV.U32 R12, RZ, RZ, RZ ;  /* 0x000000ffff0c7224 */ /* 0x000fe400078e00ff */
[----:B------:R-:W-:Y:S02]  /*108e0*/  IMAD.MOV.U32 R11, RZ, RZ, 0x1f ;  /* 0x0000001fff0b7424 */ /* 0x000fe400078e00ff */
[----:B------:R-:W-:-:S07]  /*108f0*/  IMAD.MOV.U32 R15, RZ, RZ, -0x1 ;  /* 0xffffffffff0f7424 */ /* 0x000fce00078e00ff */
[----:B-----5:R-:W-:Y:S05]  /*10900*/  WARPSYNC.COLLECTIVE R15, `(.L_x_13870) ;  /* 0x000000000f087348 */ /* 0x020fea0003c00000 */
[----:B------:R0:W1:Y:S02]  /*10910*/  SHFL.IDX P6, R14, R13, R12, R11 ;  /* 0x0000000c0d0e7389 */ /* 0x00006400000c000b */
[----:B01---5:R-:W-:Y:S01]  /*10920*/  ENDCOLLECTIVE ;  /* 0x000000000000791b */ /* 0x023fe20003800000 */
.L_x_13870:
[----:B------:R-:W-:Y:S05]  /*10930*/  BRA `(.L_x_13871) ;  /* 0xffffffc4005c7947 */ /* 0x000fea000383ffff */
.L_x_13827:
[----:B0-----:R-:W-:-:S04]  /*10940*/  MOV R3, UR44 ;  /* 0x0000002c00037c02 */ /* 0x001fc80008000f00 */
[----:B------:R0:W1:Y:S03]  /*10950*/  SYNCS.PHASECHK.TRANS64.TRYWAIT P0, [R3+URZ+0x32440], R2 ;  /* 0x03244002030075a7 */ /* 0x000066000800017f */
[----:B-1----:R-:W-:Y:S05]  /*10960*/  @!P0 NANOSLEEP.SYNCS 0x989680 ;  /* 0x009896800000895d */ /* 0x002fea0003900000 */
[----:B------:R-:W1:Y:S02]  /*10970*/  @!P0 SYNCS.PHASECHK.TRANS64 P0, [R3+URZ+0x32440], R2 ;  /* 0x03244002030085a7 */ /* 0x000e64000800007f */
[----:B-1----:R-:W-:Y:S05]  /*10980*/  @!P0 BRA `(.L_x_13827) ;  /* 0xfffffffc00ec8947 */ /* 0x002fea000383ffff */
[----:B------:R-:W-:Y:S05]  /*10990*/  BRA `(.L_x_13872) ;  /* 0xffffffc400a07947 */ /* 0x000fea000383ffff */
.L_x_13828:
        /* <DEDUP_REMOVED lines=8> */
.L_x_13874:
[----:B------:R-:W-:Y:S05]  /*10a20*/  BSYNC B0 ;  /* 0x0000000000007941 */ /* 0x000fea0003800000 */
.L_x_13873:
        /* <DEDUP_REMOVED lines=9> */
.L_x_13875:
[----:B------:R-:W-:Y:S01]  /*10ac0*/  IMAD.MOV.U32 R13, RZ, RZ, R5 ;  /* 0x000000ffff0d7224 */ /* 0x000fe200078e0005 */
[----:B------:R-:W-:Y:S02]  /*10ad0*/  MOV R12, 0x1 ;  /* 0x00000001000c7802 */ /* 0x000fe40000000f00 */
[----:B------:R-:W-:-:S13]  /*10ae0*/  @P0 LEA R2, P1, R17, R14, 0x1 ;  /* 0x0000000e11020211 */ /* 0x000fda00078208ff */
[----:B------:R-:W-:Y:S05]  /*10af0*/  WARPSYNC.COLLECTIVE R15, `(.L_x_13876) ;  /* 0x000000000f087348 */ /* 0x000fea0003c00000 */
[----:B------:R0:W1:Y:S02]  /*10b00*/  SHFL.IDX P6, R14, R13, R12, R11 ;  /* 0x0000000c0d0e7389 */ /* 0x00006400000c000b */
[----:B01----:R-:W-:Y:S01]  /*10b10*/  ENDCOLLECTIVE ;  /* 0x000000000000791b */ /* 0x003fe20003800000 */
.L_x_13876:
        /* <DEDUP_REMOVED lines=12> */
.L_x_13877:
[----:B------:R-:W-:Y:S02]  /*10be0*/  IMAD.MOV.U32 R13, RZ, RZ, R5 ;  /* 0x000000ffff0d7224 */ /* 0x000fe400078e0005 */
[----:B------:R-:W-:Y:S01]  /*10bf0*/  IMAD.MOV.U32 R12, RZ, RZ, 0x2 ;  /* 0x00000002ff0c7424 */ /* 0x000fe200078e00ff */
[----:B------:R-:W-:-:S13]  /*10c00*/  @P0 LEA R2, P1, R17, R14, 0x1 ;  /* 0x0000000e11020211 */ /* 0x000fda00078208ff */
[----:B------:R-:W-:Y:S05]  /*10c10*/  WARPSYNC.COLLECTIVE R15, `(.L_x_13878) ;  /* 0x000000000f087348 */ /* 0x000fea0003c00000 */
[----:B------:R0:W1:Y:S02]  /*10c20*/  SHFL.IDX P6, R14, R13, R12, R11 ;  /* 0x0000000c0d0e7389 */ /* 0x00006400000c000b */
[----:B01----:R-:W-:Y:S01]  /*10c30*/  ENDCOLLECTIVE ;  /* 0x000000000000791b */ /* 0x003fe20003800000 */
.L_x_13878:
        /* <DEDUP_REMOVED lines=12> */
.L_x_13879:
[----:B------:R-:W-:Y:S02]  /*10d00*/  IMAD.MOV.U32 R13, RZ, RZ, R5 ;  /* 0x000000ffff0d7224 */ /* 0x000fe400078e0005 */
[----:B------:R-:W-:Y:S01]  /*10d10*/  IMAD.MOV.U32 R12, RZ, RZ, 0x3 ;  /* 0x00000003ff0c7424 */ /* 0x000fe200078e00ff */
[----:B------:R-:W-:-:S13]  /*10d20*/  @P0 LEA R2, P1, R17, R14, 0x1 ;  /* 0x0000000e11020211 */ /* 0x000fda00078208ff */
[----:B------:R-:W-:Y:S05]  /*10d30*/  WARPSYNC.COLLECTIVE R15, `(.L_x_13880) ;  /* 0x000000000f087348 */ /* 0x000fea0003c00000 */
[----:B------:R0:W1:Y:S02]  /*10d40*/  SHFL.IDX P6, R14, R13, R12, R11 ;  /* 0x0000000c0d0e7389 */ /* 0x00006400000c000b */
[----:B01----:R-:W-:Y:S01]  /*10d50*/  ENDCOLLECTIVE ;  /* 0x000000000000791b */ /* 0x003fe20003800000 */
.L_x_13880:
        /* <DEDUP_REMOVED lines=12> */
.L_x_13881:
[----:B------:R-:W-:Y:S02]  /*10e20*/  IMAD.MOV.U32 R13, RZ, RZ, R5 ;  /* 0x000000ffff0d7224 */ /* 0x000fe400078e0005 */
[----:B------:R-:W-:Y:S01]  /*10e30*/  IMAD.MOV.U32 R12, RZ, RZ, 0x4 ;  /* 0x00000004ff0c7424 */ /* 0x000fe200078e00ff */
[----:B------:R-:W-:-:S13]  /*10e40*/  @P0 LEA R2, P1, R17, R14, 0x1 ;  /* 0x0000000e11020211 */ /* 0x000fda00078208ff */
[----:B------:R-:W-:Y:S05]  /*10e50*/  WARPSYNC.COLLECTIVE R15, `(.L_x_13882) ;  /* 0x000000000f087348 */ /* 0x000fea0003c00000 */
[----:B------:R0:W1:Y:S02]  /*10e60*/  SHFL.IDX P6, R14, R13, R12, R11 ;  /* 0x0000000c0d0e7389 */ /* 0x00006400000c000b */
[----:B01----:R-:W-:Y:S01]  /*10e70*/  ENDCOLLECTIVE ;  /* 0x000000000000791b */ /* 0x003fe20003800000 */
.L_x_13882:
        /* <DEDUP_REMOVED lines=12> */
.L_x_13883:
[----:B------:R-:W-:Y:S02]  /*10f40*/  IMAD.MOV.U32 R13, RZ, RZ, R5 ;  /* 0x000000ffff0d7224 */ /* 0x000fe400078e0005 */
[----:B------:R-:W-:Y:S01]  /*10f50*/  IMAD.MOV.U32 R12, RZ, RZ, 0x5 ;  /* 0x00000005ff0c7424 */ /* 0x000fe200078e00ff */
[----:B------:R-:W-:-:S13]  /*10f60*/  @P0 LEA R2, P1, R17, R14, 0x1 ;  /* 0x0000000e11020211 */ /* 0x000fda00078208ff */
[----:B------:R-:W-:Y:S05]  /*10f70*/  WARPSYNC.COLLECTIVE R15, `(.L_x_13884) ;  /* 0x000000000f087348 */ /* 0x000fea0003c00000 */
[----:B------:R0:W1:Y:S02]  /*10f80*/  SHFL.IDX P6, R14, R13, R12, R11 ;  /* 0x0000000c0d0e7389 */ /* 0x00006400000c000b */
[----:B01----:R-:W-:Y:S01]  /*10f90*/  ENDCOLLECTIVE ;  /* 0x000000000000791b */ /* 0x003fe20003800000 */
.L_x_13884:
[----:B------:R-:W-:-:S05]  /*10fa0*/  @P0 IADD3.X R3, RZ, R0, RZ, P1, !PT ;  /* 0x00000000ff030210 */ /* 0x000fca0000ffe4ff */
        /* <DEDUP_REMOVED lines=9> */
.L_x_13885:
[----:B------:R-:W-:Y:S05]  /*11040*/  BRA `(.L_x_13886) ;  /* 0xffffffc400147947 */ /* 0x000fea000383ffff */
.L_x_13831:
[----:B------:R-:W-:Y:S01]  /*11050*/  IMAD.MOV.U32 R13, RZ, RZ, R6 ;  /* 0x000000ffff0d7224 */ /* 0x000fe200078e0006 */
[----:B------:R-:W-:Y:S01]  /*11060*/  MOV R12, RZ ;  /* 0x000000ff000c7202 */ /* 0x000fe20000000f00 */
[----:B------:R-:W-:Y:S01]  /*11070*/  IMAD.MOV.U32 R11, RZ, RZ, 0x181f ;  /* 0x0000181fff0b7424 */ /* 0x000fe200078e00ff */
[----:B------:R-:W-:Y:S01]  /*11080*/  LOP3.LUT R16, R16, 0xffffefff, RZ, 0xc0, !PT ;  /* 0xffffefff10107812 */ /* 0x000fe200078ec0ff */
[----:B------:R-:W-:Y:S02]  /*11090*/  IMAD.MOV.U32 R15, RZ, RZ, -0x1 ;  /* 0xffffffffff0f7424 */ /* 0x000fe400078e00ff */
[----:B------:R-:W-:-:S07]  /*110a0*/  IMAD.U32 R4, RZ, RZ, UR46 ;  /* 0x0000002eff047e24 */ /* 0x000fce000f8e00ff */
[----:B------:R-:W-:Y:S05]  /*110b0*/  WARPSYNC.COLLECTIVE R15, `(.L_x_13887) ;  /* 0x000000000f087348 */ /* 0x000fea0003c00000 */
[----:B------:R0:W1:Y:S02]  /*110c0*/  SHFL.IDX P6, R14, R13, R12, R11 ;  /* 0x0000000c0d0e7389 */ /* 0x00006400000c000b */
[----:B01----:R-:W-:Y:S01]  /*110d0*/  ENDCOLLECTIVE ;  /* 0x000000000000791b */ /* 0x003fe20003800000 */
.L_x_13887:
[----:B------:R-:W-:-:S05]  /*110e0*/  LEA R4, R4, R37, 0x7 ;  /* 0x0000002504047211 */ /* 0x000fca00078e38ff */
[----:B------:R-:W-:Y:S02]  /*110f0*/  VIADD R8, R4, 0x10 ;  /* 0x0000001004087836 */ /* 0x000fe40000000000 */
[----:B------:R-:W-:Y:S02]  /*11100*/  IMAD.MOV.U32 R13, RZ, RZ, R0 ;  /* 0x000000ffff0d7224 */ /* 0x000fe400078e0000 */
[----:B------:R-:W-:-:S07]  /*11110*/  IMAD.MOV.U32 R3, RZ, RZ, R14 ;  /* 0x000000ffff037224 */ /* 0x000fce00078e000e */
[----:B------:R-:W-:Y:S05]  /*11120*/  WARPSYNC.COLLECTIVE R15, `(.L_x_13888) ;  /* 0x000000000f087348 */ /* 0x000fea0003c00000 */
[----:B------:R0:W1:Y:S02]  /*11130*/  SHFL.IDX P6, R14, R13, R12, R11 ;  /* 0x0000000c0d0e7389 */ /* 0x00006400000c000b */
[----:B01----:R-:W-:Y:S01]  /*11140*/  ENDCOLLECTIVE ;  /* 0x000000000000791b */ /* 0x003fe20003800000 */
.L_x_13888:
        /* <DEDUP_REMOVED lines=11> */
.L_x_13889:
[----:B------:R-:W-:Y:S01]  /*11200*/  LOP3.LUT R16, R16, 0xfffff7ff, RZ, 0xc0, !PT ;  /* 0xfffff7ff10107812 */ /* 0x000fe200078ec0ff */
[----:B------:R-:W-:Y:S02]  /*11210*/  @!P2 IMAD.X R3, RZ, RZ, R3, P1 ;  /* 0x000000ffff03a224 */ /* 0x000fe400008e0603 */
[----:B------:R-:W-:-:S05]  /*11220*/  @!P2 IMAD.MOV.U32 R2, RZ, RZ, R10 ;  /* 0x000000ffff02a224 */ /* 0x000fca00078e000a */
[----:B------:R-:W-:Y:S01]  /*11230*/  @!PT LDS RZ, [RZ] ;  /* 0x00000000fffff984 */ /* 0x000fe20000000800 */
[----:B------:R-:W-:Y:S01]  /*11240*/  @!PT LDS RZ, [RZ] ;  /* 0x00000000fffff984 */ /* 0x000fe20000000800 */
[----:B------:R-:W-:Y:S01]  /*11250*/  @!PT LDS RZ, [RZ] ;  /* 0x00000000fffff984 */ /* 0x000fe20000000800 */
[----:B------:R0:W-:Y:S01]  /*11260*/  @!P2 LDGSTS.E.BYPASS.LTC128B.128 [R9+0x18400], desc[UR36][R2.64], !P0 ;  /* 0x184000000209afae */ /* 0x0001e2000c101d64 */
[----:B------:R-:W-:Y:S01]  /*11270*/  ISETP.GE.AND P2, PT, R8, R5, PT ;  /* 0x000000050800720c */ /* 0x000fe20003f46270 */
[----:B------:R-:W-:Y:S02]  /*11280*/  VIADD R8, R4, 0x20 ;  /* 0x0000002004087836 */ /* 0x000fe40000000000 */
[----:B------:R-:W-:Y:S01]  /*11290*/  IMAD.MOV.U32 R13, RZ, RZ, R0 ;  /* 0x000000ffff0d7224 */ /* 0x000fe200078e0000 */
[----:B------:R-:W-:-:S09]  /*112a0*/  MOV R7, R14 ;  /* 0x0000000e00077202 */ /* 0x000fd20000000f00 */
[----:B0-----:R-:W-:Y:S05]  /*112b0*/  WARPSYNC.COLLECTIVE R15, `(.L_x_13890) ;  /* 0x000000000f087348 */ /* 0x001fea0003c00000 */
[----:B------:R1:W2:Y:S02]  /*112c0*/  SHFL.IDX P6, R14, R13, R12, R11 ;  /* 0x0000000c0d0e7389 */ /* 0x0002a400000c000b */
[----:B012---:R-:W-:Y:S01]  /*112d0*/  ENDCOLLECTIVE ;  /* 0x000000000000791b */ /* 0x007fe20003800000 */
.L_x_13890:
[----:B------:R-:W-:-:S04]  /*112e0*/  @P2 LOP3.LUT R16, R16, 0x800, RZ, 0xfc, !PT ;  /* 0x0000080010102812 */ /* 0x000fc800078efcff */
[----:B------:R-:W-:Y:S02]  /*112f0*/  LOP3.LUT R16, R16, 0xfffffbff, RZ, 0xc0, !PT ;  /* 0xfffffbff10107812 */ /* 0x000fe400078ec0ff */
[----:B------:R-:W-:Y:S02]  /*11300*/  @!P2 LEA R15, R28, UR44, 0x1 ;  /* 0x0000002c1c0fac11 */ /* 0x000fe4000f8e08ff */
[----:B------:R-:W-:Y:S02]  /*11310*/  MOV R13, R6 ;  /* 0x00000006000d7202 */ /* 0x000fe40000000f00 */
        /* <DEDUP_REMOVED lines=11> */
[----:B------:R-:W-:-:S02]  /*113d0*/  VIADD R8, R4, 0x30 ;  /* 0x0000003004087836 */ /* 0x000fc40000000000 */
[----:B0-----:R-:W-:-:S10]  /*113e0*/  IMAD.MOV.U32 R15, RZ, RZ, -0x1 ;  /* 0xffffffffff0f7424 */ /* 0x001fd400078e00ff */
[----:B------:R-:W-:-:S07]  /*113f0*/  @P2 LOP3.LUT R16, R16, 0x400, RZ, 0xfc, !PT ;  /* 0x0000040010102812 */ /* 0x000fce00078efcff */
[----:B------:R-:W-:Y:S05]  /*11400*/  WARPSYNC.COLLECTIVE R15, `(.L_x_13891) ;  /* 0x000000000f087348 */ /* 0x000fea0003c00000 */
[----:B------:R0:W1:Y:S02]  /*11410*/  SHFL.IDX P6, R14, R13, R12, R11 ;  /* 0x0000000c0d0e7389 */ /* 0x00006400000c000b */
[----:B01----:R-:W-:Y:S01]  /*11420*/  ENDCOLLECTIVE ;  /* 0x000000000000791b */ /* 0x003fe20003800000 */
.L_x_13891:
[----:B------:R-:W-:Y:S01]  /*11430*/  LOP3.LUT R16, R16, 0xfffffdff, RZ, 0xc0, !PT ;  /* 0xfffffdff10107812 */ /* 0x000fe200078ec0ff */
[----:B------:R-:W-:Y:S02]  /*11440*/  IMAD.MOV.U32 R13, RZ, RZ, R0 ;  /* 0x000000ffff0d7224 */ /* 0x000fe400078e0000 */
[----:B------:R-:W-:-:S07]  /*11450*/  IMAD.MOV.U32 R2, RZ, RZ, R14 ;  /* 0x000000ffff027224 */ /* 0x000fce00078e000e */
[----:B------:R-:W-:Y:S05]  /*11460*/  WARPSYNC.COLLECTIVE R15, `(.L_x_13892) ;  /* 0x000000000f087348 */ /* 0x000fea0003c00000 */
[----:B------:R0:W1:Y:S02]  /*11470*/  SHFL.IDX P6, R14, R13, R12, R11 ;  /* 0x0000000c0d0e7389 */ /* 0x00006400000c000b */
[----:B01----:R-:W-:Y:S01]  /*11480*/  ENDCOLLECTIVE ;  /* 0x000000000000791b */ /* 0x003fe20003800000 */
.L_x_13892:
[----:B------:R-:W-:Y:S01]  /*11490*/  @!P2 LEA R15, R28, UR44, 0x1 ;  /* 0x0000002c1c0fac11 */ /* 0x000fe2000f8e08ff */
[----:B------:R-:W-:Y:S01]  /*114a0*/  IMAD.MOV.U32 R12, RZ, RZ, 0x3 ;  /* 0x00000003ff0c7424 */ /* 0x000fe200078e00ff */
[----:B------:R-:W-:-:S04]  /*114b0*/  @!P2 LEA R13, P1, R17, R14, 0x1 ;  /* 0x0000000e110da211 */ /* 0x000fc800078208ff */
[----:B------:R-:W-:Y:S01]  /*114c0*/  @!P2 IADD3.X R14, RZ, R2, RZ, P1, !PT ;  /* 0x00000002ff0ea210 */ /* 0x000fe20000ffe4ff */
[----:B------:R-:W-:Y:S02]  /*114d0*/  @!P2 IMAD.MOV.U32 R2, RZ, RZ, R13 ;  /* 0x000000ffff02a224 */ /* 0x000fe400078e000d */
[----:B------:R-:W-:Y:S02]  /*114e0*/  IMAD.MOV.U32 R13, RZ, RZ, R6 ;  /* 0x000000ffff0d7224 */ /* 0x000fe400078e0006 */
[----:B------:R-:W-:-:S05]  /*114f0*/  @!P2 IMAD.MOV.U32 R3, RZ, RZ, R14 ;  /* 0x000000ffff03a224 */ /* 0x000fca00078e000e */
[----:B------:R-:W-:Y:S01]  /*11500*/  @!PT LDS RZ, [RZ] ;  /* 0x00000000fffff984 */ /* 0x000fe20000000800 */
[----:B------:R-:W-:Y:S01]  /*11510*/  @!PT LDS RZ, [RZ] ;  /* 0x00000000fffff984 */ /* 0x000fe20000000800 */
[----:B------:R-:W-:Y:S01]  /*11520*/  @!PT LDS RZ, [RZ] ;  /* 0x00000000fffff984 */ /* 0x000fe20000000800 */
[----:B------:R0:W-:Y:S01]  /*11530*/  @!P2 LDGSTS.E.BYPASS.LTC128B.128 [R15+0x19400], desc[UR36][R2.64], !P0 ;  /* 0x19400000020fafae */ /* 0x0001e2000c101d64 */
[----:B------:R-:W-:Y:S02]  /*11540*/  ISETP.GE.AND P2, PT, R8, R5, PT ;  /* 0x000000050800720c */ /* 0x000fe40003f46270 */
[----:B0-----:R-:W-:-:S11]  /*11550*/  MOV R15, 0xffffffff ;  /* 0xffffffff000f7802 */ /* 0x001fd60000000f00 */
[----:B------:R-:W-:-:S07]  /*11560*/  @P2 LOP3.LUT R16, R16, 0x200, RZ, 0xfc, !PT ;  /* 0x0000020010102812 */ /* 0x000fce00078efcff */
[----:B------:R-:W-:Y:S05]  /*11570*/  WARPSYNC.COLLECTIVE R15, `(.L_x_13893) ;  /* 0x000000000f087348 */ /* 0x000fea0003c00000 */
[----:B------:R0:W1:Y:S02]  /*11580*/  SHFL.IDX P6, R14, R13, R12, R11 ;  /* 0x0000000c0d0e7389 */ /* 0x00006400000c000b */
[----:B01----:R-:W-:Y:S01]  /*11590*/  ENDCOLLECTIVE ;  /* 0x000000000000791b */ /* 0x003fe20003800000 */
.L_x_13893:
[----:B------:R-:W-:Y:S01]  /*115a0*/  LOP3.LUT R16, R16, 0xfffffeff, RZ, 0xc0, !PT ;  /* 0xfffffeff10107812 */ /* 0x000fe200078ec0ff */
[----:B------:R-:W-:Y:S02]  /*115b0*/  IMAD.MOV.U32 R13, RZ, RZ, R0 ;  /* 0x000000ffff0d7224 */ /* 0x000fe400078e0000 */
[----:B------:R-:W-:-:S07]  /*115c0*/  IMAD.MOV.U32 R8, RZ, RZ, R14 ;  /* 0x000000ffff087224 */ /* 0x000fce00078e000e */
[----:B------:R-:W-:Y:S05]  /*115d0*/  WARPSYNC.COLLECTIVE R15, `(.L_x_13894) ;  /* 0x000000000f087348 */ /* 0x000fea0003c00000 */
[----:B------:R0:W1:Y:S02]  /*115e0*/  SHFL.IDX P6, R14, R13, R12, R11 ;  /* 0x0000000c0d0e7389 */ /* 0x00006400000c000b */
[----:B01----:R-:W-:Y:S01]  /*115f0*/  ENDCOLLECTIVE ;  /* 0x000000000000791b */ /* 0x003fe20003800000 */
.L_x_13894:
[----:B------:R-:W-:Y:S01]  /*11600*/  @!P2 LEA R15, R28, UR44, 0x1 ;  /* 0x0000002c1c0fac11 */ /* 0x000fe2000f8e08ff */
[----:B------:R-:W-:Y:S02]  /*11610*/  IMAD.MOV.U32 R13, RZ, RZ, R6 ;  /* 0x000000ffff0d7224 */ /* 0x000fe400078e0006 */
[----:B------:R-:W-:Y:S02]  /*11620*/  IMAD.MOV.U32 R12, RZ, RZ, 0x4 ;  /* 0x00000004ff0c7424 */ /* 0x000fe400078e00ff */
[----:B------:R-:W-:-:S05]  /*11630*/  IMAD.MOV.U32 R2, RZ, RZ, R14 ;  /* 0x000000ffff027224 */ /* 0x000fca00078e000e */
[----:B------:R-:W-:-:S05]  /*11640*/  @!P2 LEA R7, P1, R17, R2, 0x1 ;  /* 0x000000021107a211 */ /* 0x000fca00078208ff */
[----:B------:R-:W-:Y:S02]  /*11650*/  @!P2 IMAD.X R8, RZ, RZ, R8, P1 ;  /* 0x000000ffff08a224 */ /* 0x000fe400008e0608 */
[----:B------:R-:W-:-:S03]  /*11660*/  @!P2 IMAD.MOV.U32 R2, RZ, RZ, R7 ;  /* 0x000000ffff02a224 */ /* 0x000fc600078e0007 */
[----:B------:R-:W-:Y:S01]  /*11670*/  @!P2 MOV R3, R8 ;  /* 0x000000080003a202 */ /* 0x000fe20000000f00 */
[----:B------:R-:W-:-:S04]  /*11680*/  VIADD R8, R4, 0x40 ;  /* 0x0000004004087836 */ /* 0x000fc80000000000 */
[----:B------:R-:W-:Y:S01]  /*11690*/  @!PT LDS RZ, [RZ] ;  /* 0x00000000fffff984 */ /* 0x000fe20000000800 */
[----:B------:R-:W-:Y:S01]  /*116a0*/  @!PT LDS RZ, [RZ] ;  /* 0x00000000fffff984 */ /* 0x000fe20000000800 */
[----:B------:R-:W-:Y:S01]  /*116b0*/  @!PT LDS RZ, [RZ] ;  /* 0x00000000fffff984 */ /* 0x000fe20000000800 */
[----:B------:R0:W-:Y:S01]  /*116c0*/  @!P2 LDGSTS.E.BYPASS.LTC128B.128 [R15+0x19c00], desc[UR36][R2.64], !P0 ;  /* 0x19c00000020fafae */ /* 0x0001e2000c101d64 */
[----:B------:R-:W-:Y:S01]  /*116d0*/  ISETP.GE.AND P2, PT, R8, R5, PT ;  /* 0x000000050800720c */ /* 0x000fe20003f46270 */
[----:B------:R-:W-:Y:S02]  /*116e0*/  VIADD R8, R4, 0x50 ;  /* 0x0000005004087836 */ /* 0x000fe40000000000 */
[----:B0-----:R-:W-:-:S10]  /*116f0*/  IMAD.MOV.U32 R15, RZ, RZ, -0x1 ;  /* 0xffffffffff0f7424 */ /* 0x001fd400078e00ff */
[----:B------:R-:W-:Y:S02]  /*11700*/  @!P2 LEA R7, R28, UR44, 0x1 ;  /* 0x0000002c1c07ac11 */ /* 0x000fe4000f8e08ff */
[----:B------:R-:W-:-:S07]  /*11710*/  @P2 LOP3.LUT R16, R16, 0x100, RZ, 0xfc, !PT ;  /* 0x0000010010102812 */ /* 0x000fce00078efcff */
[----:B------:R-:W-:Y:S05]  /*11720*/  WARPSYNC.COLLECTIVE R15, `(.L_x_13895) ;  /* 0x000000000f087348 */ /* 0x000fea0003c00000 */
[----:B------:R0:W1:Y:S02]  /*11730*/  SHFL.IDX P6, R14, R13, R12, R11 ;  /* 0x0000000c0d0e7389 */ /* 0x00006400000c000b */
[----:B01----:R-:W-:Y:S01]  /*11740*/  ENDCOLLECTIVE ;  /* 0x000000000000791b */ /* 0x003fe20003800000 */
.L_x_13895:
[----:B------:R-:W-:Y:S02]  /*11750*/  LOP3.LUT R16, R16, 0xffffff7f, RZ, 0xc0, !PT ;  /* 0xffffff7f10107812 */ /* 0x000fe400078ec0ff */
[----:B------:R-:W-:Y:S01]  /*11760*/  MOV R13, R0 ;  /* 0x00000000000d7202 */ /* 0x000fe20000000f00 */
[----:B------:R-:W-:-:S07]  /*11770*/  IMAD.MOV.U32 R10, RZ, RZ, R14 ;  /* 0x000000ffff0a7224 */ /* 0x000fce00078e000e */
[----:B------:R-:W-:Y:S05]  /*11780*/  WARPSYNC.COLLECTIVE R15, `(.L_x_13896) ;  /* 0x000000000f087348 */ /* 0x000fea0003c00000 */
[----:B------:R0:W1:Y:S02]  /*11790*/  SHFL.IDX P6, R14, R13, R12, R11 ;  /* 0x0000000c0d0e7389 */ /* 0x00006400000c000b */
[----:B01----:R-:W-:Y:S01]  /*117a0*/  ENDCOLLECTIVE ;  /* 0x000000000000791b */ /* 0x003fe20003800000 */
.L_x_13896:
[----:B------:R-:W-:Y:S01]  /*117b0*/  MOV R13, R6 ;  /* 0x00000006000d7202 */ /* 0x000fe20000000f00 */
[----:B------:R-:W-:Y:S02]  /*117c0*/  IMAD.MOV.U32 R12, RZ, RZ, 0x5 ;  /* 0x00000005ff0c7424 */ /* 0x000fe400078e00ff */
[----:B------:R-:W-:-:S07]  /*117d0*/  IMAD.MOV.U32 R20, RZ, RZ, R14 ;  /* 0x000000ffff147224 */ /* 0x000fce00078e000e */
[----:B------:R-:W-:Y:S05]  /*117e0*/  WARPSYNC.COLLECTIVE R15, `(.L_x_13897) ;  /* 0x000000000f087348 */ /* 0x000fea0003c00000 */
[----:B------:R0:W1:Y:S02]  /*117f0*/  SHFL.IDX P6, R14, R13, R12, R11 ;  /* 0x0000000c0d0e7389 */ /* 0x00006400000c000b */
[----:B01----:R-:W-:Y:S01]  /*11800*/  ENDCOLLECTIVE ;  /* 0x000000000000791b */ /* 0x003fe20003800000 */
.L_x_13897:
        /* <DEDUP_REMOVED lines=15> */
.L_x_13898:
[----:B------:R-:W-:Y:S02]  /*11900*/  @!P2 LEA R9, R28, UR44, 0x1 ;  /* 0x0000002c1c09ac11 */ /* 0x000fe4000f8e08ff */
[----:B------:R-:W-:-:S04]  /*11910*/  @P2 LOP3.LUT R16, R16, 0x80, RZ, 0xfc, !PT ;  /* 0x0000008010102812 */ /* 0x000fc800078efcff */
[----:B------:R-:W-:Y:S01]  /*11920*/  LOP3.LUT R16, R16, 0xffffffbf, RZ, 0xc0, !PT ;  /* 0xffffffbf10107812 */ /* 0x000fe200078ec0ff */
[----:B------:R-:W-:Y:S02]  /*11930*/  IMAD.MOV.U32 R13, RZ, RZ, R6 ;  /* 0x000000ffff0d7224 */ /* 0x000fe400078e0006 */
[----:B------:R-:W-:-:S05]  /*11940*/  IMAD.MOV.U32 R20, RZ, RZ, R14 ;  /* 0x000000ffff147224 */ /* 0x000fca00078e000e */
[----:B------:R-:W-:-:S05]  /*11950*/  @!P2 LEA R11, P1, R17, R20, 0x1 ;  /* 0x00000014110ba211 */ /* 0x000fca00078208ff */
[----:B------:R-:W-:Y:S01]  /*11960*/  @!P2 IMAD.X R12, RZ, RZ, R2, P1 ;  /* 0x000000ffff0ca224 */ /* 0x000fe200008e0602 */
[----:B------:R-:W-:Y:S01]  /*11970*/  @!P2 MOV R2, R11 ;  /* 0x0000000b0002a202 */ /* 0x000fe20000000f00 */
[----:B------:R-:W-:Y:S02]  /*11980*/  IMAD.MOV.U32 R11, RZ, RZ, 0x181f ;  /* 0x0000181fff0b7424 */ /* 0x000fe400078e00ff */
        /* <DEDUP_REMOVED lines=10> */
.L_x_13899:
[----:B------:R-:W-:Y:S02]  /*11a30*/  @!P2 LEA R21, R28, UR44, 0x1 ;  /* 0x0000002c1c15ac11 */ /* 0x000fe4000f8e08ff */
[----:B------:R-:W-:Y:S02]  /*11a40*/  @P2 LOP3.LUT R16, R16, 0x40, RZ, 0xfc, !PT ;  /* 0x0000004010102812 */ /* 0x000fe400078efcff */
[----:B------:R-:W-:Y:S01]  /*11a50*/  MOV R13, R0 ;  /* 0x00000000000d7202 */ /* 0x000fe20000000f00 */
[----:B------:R-:W-:-:S07]  /*11a60*/  IMAD.MOV.U32 R2, RZ, RZ, R14 ;  /* 0x000000ffff027224 */ /* 0x000fce00078e000e */
[----:B------:R-:W-:Y:S05]  /*11a70*/  WARPSYNC.COLLECTIVE R15, `(.L_x_13900) ;  /* 0x000000000f087348 */ /* 0x000fea0003c00000 */
[----:B------:R0:W1:Y:S02]  /*11a80*/  SHFL.IDX P6, R14, R13, R12, R11 ;  /* 0x0000000c0d0e7389 */ /* 0x00006400000c000b */
[----:B01----:R-:W-:Y:S01]  /*11a90*/  ENDCOLLECTIVE ;  /* 0x000000000000791b */ /* 0x003fe20003800000 */
.L_x_13900:
[----:B------:R-:W-:Y:S02]  /*11aa0*/  MOV R12, 0x7 ;  /* 0x00000007000c7802 */ /* 0x000fe40000000f00 */
        /* <DEDUP_REMOVED lines=8> */
.L_x_13901:
        /* <DEDUP_REMOVED lines=9> */
.L_x_13902:
[----:B------:R-:W-:Y:S05]  /*11bc0*/  BRA `(.L_x_13903) ;  /* 0xffffffc000ec7947 */ /* 0x000fea000383ffff */
.L_x_13833:
        /* <DEDUP_REMOVED lines=8> */
.L_x_13905:
[----:B------:R-:W-:Y:S05]  /*11c50*/  BSYNC B0 ;  /* 0x0000000000007941 */ /* 0x000fea0003800000 */
.L_x_13904:
        /* <DEDUP_REMOVED lines=9> */
.L_x_13906:
        /* <DEDUP_REMOVED lines=9> */
.L_x_13907:
        /* <DEDUP_REMOVED lines=13> */
.L_x_13908:
        /* <DEDUP_REMOVED lines=19> */
.L_x_13909:
[----:B------:R-:W-:Y:S01]  /*11f80*/  MOV R13, R0 ;  /* 0x00000000000d7202 */ /* 0x000fe20000000f00 */
[----:B------:R-:W-:-:S07]  /*11f90*/  IMAD.MOV.U32 R5, RZ, RZ, R14 ;  /* 0x000000ffff057224 */ /* 0x000fce00078e000e */
[----:B------:R-:W-:Y:S05]  /*11fa0*/  WARPSYNC.COLLECTIVE R15, `(.L_x_13910) ;  /* 0x000000000f087348 */ /* 0x000fea0003c00000 */
[----:B------:R0:W1:Y:S02]  /*11fb0*/  SHFL.IDX P6, R14, R13, R12, R11 ;  /* 0x0000000c0d0e7389 */ /* 0x00006400000c000b */
[----:B01----:R-:W-:Y:S01]  /*11fc0*/  ENDCOLLECTIVE ;  /* 0x000000000000791b */ /* 0x003fe20003800000 */
.L_x_13910:
[----:B------:R-:W-:Y:S02]  /*11fd0*/  IMAD.MOV.U32 R13, RZ, RZ, R4 ;  /* 0x000000ffff0d7224 */ /* 0x000fe400078e0004 */
[----:B------:R-:W-:Y:S01]  /*11fe0*/  IMAD.MOV.U32 R12, RZ, RZ, 0x3 ;  /* 0x00000003ff0c7424 */ /* 0x000fe200078e00ff */
[----:B------:R-:W-:-:S05]  /*11ff0*/  @!P5 LEA R14, P0, R17, R14, 0x1 ;  /* 0x0000000e110ed211 */ /* 0x000fca00078008ff */
[----:B------:R-:W-:-:S08]  /*12000*/  @!P5 IMAD.MOV.U32 R2, RZ, RZ, R14 ;  /* 0x000000ffff02d224 */ /* 0x000fd000078e000e */
[----:B------:R-:W-:Y:S05]  /*12010*/  WARPSYNC.COLLECTIVE R15, `(.L_x_13911) ;  /* 0x000000000f087348 */ /* 0x000fea0003c00000 */
[----:B------:R0:W1:Y:S02]  /*12020*/  SHFL.IDX P6, R14, R13, R12, R11 ;  /* 0x0000000c0d0e7389 */ /* 0x00006400000c000b */
[----:B01----:R-:W-:Y:S01]  /*12030*/  ENDCOLLECTIVE ;  /* 0x000000000000791b */ /* 0x003fe20003800000 */
.L_x_13911:
        /* <DEDUP_REMOVED lines=15> */
.L_x_13912:
        /* <DEDUP_REMOVED lines=19> */
.L_x_13913:
[----:B------:R-:W-:Y:S02]  /*12260*/  IMAD.MOV.U32 R13, RZ, RZ, R0 ;  /* 0x000000ffff0d7224 */ /* 0x000fe400078e0000 */
[----:B------:R-:W-:-:S07]  /*12270*/  IMAD.MOV.U32 R5, RZ, RZ, R14 ;  /* 0x000000ffff057224 */ /* 0x000fce00078e000e */
[----:B------:R-:W-:Y:S05]  /*12280*/  WARPSYNC.COLLECTIVE R15, `(.L_x_13914) ;  /* 0x000000000f087348 */ /* 0x000fea0003c00000 */
[----:B------:R0:W1:Y:S02]  /*12290*/  SHFL.IDX P6, R14, R13, R12, R11 ;  /* 0x0000000c0d0e7389 */ /* 0x00006400000c000b */
[----:B01----:R-:W-:Y:S01]  /*122a0*/  ENDCOLLECTIVE ;  /* 0x000000000000791b */ /* 0x003fe20003800000 */
.L_x_13914:
[----:B------:R-:W-:Y:S01]  /*122b0*/  MOV R13, R4 ;  /* 0x00000004000d7202 */ /* 0x000fe20000000f00 */
[----:B------:R-:W-:Y:S01]  /*122c0*/  IMAD.MOV.U32 R12, RZ, RZ, 0x5 ;  /* 0x00000005ff0c7424 */ /* 0x000fe200078e00ff */
[----:B------:R-:W-:-:S05]  /*122d0*/  @!P5 LEA R14, P0, R17, R14, 0x1 ;  /* 0x0000000e110ed211 */ /* 0x000fca00078008ff */
[----:B------:R-:W-:-:S08]  /*122e0*/  @!P5 IMAD.MOV.U32 R2, RZ, RZ, R14 ;  /* 0x000000ffff02d224 */ /* 0x000fd000078e000e */
[----:B------:R-:W-:Y:S05]  /*122f0*/  WARPSYNC.COLLECTIVE R15, `(.L_x_13915) ;  /* 0x000000000f087348 */ /* 0x000fea0003c00000 */
[----:B------:R0:W1:Y:S02]  /*12300*/  SHFL.IDX P6, R14, R13, R12, R11 ;  /* 0x0000000c0d0e7389 */ /* 0x00006400000c000b */
[----:B01----:R-:W-:Y:S01]  /*12310*/  ENDCOLLECTIVE ;  /* 0x000000000000791b */ /* 0x003fe20003800000 */
.L_x_13915:
        /* <DEDUP_REMOVED lines=15> */
.L_x_13916:
        /* <DEDUP_REMOVED lines=19> */
.L_x_13917:
[----:B------:R-:W-:Y:S02]  /*12540*/  IMAD.MOV.U32 R13, RZ, RZ, R0 ;  /* 0x000000ffff0d7224 */ /* 0x000fe400078e0000 */
[----:B------:R-:W-:-:S07]  /*12550*/  IMAD.MOV.U32 R5, RZ, RZ, R14 ;  /* 0x000000ffff057224 */ /* 0x000fce00078e000e */
[----:B------:R-:W-:Y:S05]  /*12560*/  WARPSYNC.COLLECTIVE R15, `(.L_x_13918) ;  /* 0x000000000f087348 */ /* 0x000fea0003c00000 */
[----:B------:R0:W1:Y:S02]  /*12570*/  SHFL.IDX P6, R14, R13, R12, R11 ;  /* 0x0000000c0d0e7389 */ /* 0x00006400000c000b */
[----:B01----:R-:W-:Y:S01]  /*12580*/  ENDCOLLECTIVE ;  /* 0x000000000000791b */ /* 0x003fe20003800000 */
.L_x_13918:
        /* <DEDUP_REMOVED lines=8> */
.L_x_13919:
        /* <DEDUP_REMOVED lines=13> */
.L_x_13920:
[----:B------:R-:W-:Y:S05]  /*126e0*/  BRA `(.L_x_13921) ;  /* 0xffffffc000d47947 */ /* 0x000fea000383ffff */
.L_x_13836:
[----:B0--3--:R-:W-:-:S04]  /*126f0*/  MOV R3, UR44 ;  /* 0x0000002c00037c02 */ /* 0x009fc80008000f00 */
[----:B------:R0:W3:Y:S03]  /*12700*/  SYNCS.PHASECHK.TRANS64.TRYWAIT P0, [R3+URZ+0x32420], R0 ;  /* 0x03242000030075a7 */ /* 0x0000e6000800017f */
[----:B---3--:R-:W-:Y:S05]  /*12710*/  @!P0 NANOSLEEP.SYNCS 0x989680 ;  /* 0x009896800000895d */ /* 0x008fea0003900000 */
[----:B------:R-:W3:Y:S02]  /*12720*/  @!P0 SYNCS.PHASECHK.TRANS64 P0, [R3+URZ+0x32420], R0 ;  /* 0x03242000030085a7 */ /* 0x000ee4000800007f */
[----:B---3--:R-:W-:Y:S05]  /*12730*/  @!P0 BRA `(.L_x_13836) ;  /* 0xfffffffc00ec8947 */ /* 0x008fea000383ffff */
[----:B------:R-:W-:Y:S05]  /*12740*/  BRA `(.L_x_13922) ;  /* 0xffffffc400187947 */ /* 0x000fea000383ffff */
.L_x_13838:
[----:B0--3--:R-:W-:-:S04]  /*12750*/  IMAD.U32 R3, RZ, RZ, UR44 ;  /* 0x0000002cff037e24 */ /* 0x009fc8000f8e00ff */
[----:B------:R0:W3:Y:S03]  /*12760*/  SYNCS.PHASECHK.TRANS64.TRYWAIT P0, [R3+URZ+0x32460], R0 ;  /* 0x03246000030075a7 */ /* 0x0000e6000800017f */
[----:B---3--:R-:W-:Y:S05]  /*12770*/  @!P0 NANOSLEEP.SYNCS 0x989680 ;  /* 0x009896800000895d */ /* 0x008fea0003900000 */
[----:B------:R-:W3:Y:S02]  /*12780*/  @!P0 SYNCS.PHASECHK.TRANS64 P0, [R3+URZ+0x32460], R0 ;  /* 0x03246000030085a7 */ /* 0x000ee4000800007f */
[----:B---3--:R-:W-:Y:S05]  /*12790*/  @!P0 BRA `(.L_x_13838) ;  /* 0xfffffffc00ec8947 */ /* 0x008fea000383ffff */
[----:B------:R-:W-:Y:S05]  /*127a0*/  BRA `(.L_x_13923) ;  /* 0xffffffc400147947 */ /* 0x000fea000383ffff */
.L_x_13839:
        /* <DEDUP_REMOVED lines=8> */
.L_x_13925:
[----:B------:R-:W-:Y:S05]  /*12830*/  BSYNC B0 ;  /* 0x0000000000007941 */ /* 0x000fea0003800000 */
.L_x_13924:
[----:B------:R-:W-:Y:S01]  /*12840*/  IMAD.MOV.U32 R13, RZ, RZ, R10 ;  /* 0x000000ffff0d7224 */ /* 0x000fe200078e000a */
[----:B------:R-:W-:Y:S01]  /*12850*/  MOV R0, R14 ;  /* 0x0000000e00007202 */ /* 0x000fe20000000f00 */
[----:B------:R-:W-:Y:S01]  /*12860*/  IMAD.MOV.U32 R12, RZ, RZ, RZ ;  /* 0x000000ffff0c7224 */ /* 0x000fe200078e00ff */
[C---:B------:R-:W-:Y:S01]  /*12870*/  LOP3.LUT P2, RZ, R5.reuse, 0x2, RZ, 0xc0, !PT ;  /* 0x0000000205ff7812 */ /* 0x040fe2000784c0ff */
[----:B------:R-:W-:Y:S01]  /*12880*/  IMAD.MOV.U32 R11, RZ, RZ, 0x181f ;  /* 0x0000181fff0b7424 */ /* 0x000fe200078e00ff */
[----:B------:R-:W-:Y:S01]  /*12890*/  LOP3.LUT P1, RZ, R5, 0x4, RZ, 0xc0, !PT ;  /* 0x0000000405ff7812 */ /* 0x000fe2000782c0ff */
[----:B------:R-:W-:Y:S02]  /*128a0*/  IMAD.MOV.U32 R15, RZ, RZ, -0x1 ;  /* 0xffffffffff0f7424 */ /* 0x000fe400078e00ff */
[----:B------:R-:W-:Y:S01]  /*128b0*/  IMAD.SHL.U32 R17, R17, 0x2, RZ ;  /* 0x0000000211117824 */ /* 0x000fe200078e00ff */
[----:B------:R-:W-:Y:S01]  /*128c0*/  ISETP.LT.OR P3, PT, R18, 0x1, !P1 ;  /* 0x000000011200780c */ /* 0x000fe20004f61670 */
[----:B------:R-:W-:-:S12]  /*128d0*/  IMAD.MOV.U32 R6, RZ, RZ, RZ ;  /* 0x000000ffff067224 */ /* 0x000fd800078e00ff */
[----:B------:R-:W-:Y:S05]  /*128e0*/  WARPSYNC.COLLECTIVE R15, `(.L_x_13926) ;  /* 0x000000000f087348 */ /* 0x000fea0003c00000 */
[----:B------:R0:W1:Y:S02]  /*128f0*/  SHFL.IDX P6, R14, R13, R12, R11 ;  /* 0x0000000c0d0e7389 */ /* 0x00006400000c000b */
[----:B01----:R-:W-:Y:S01]  /*12900*/  ENDCOLLECTIVE ;  /* 0x000000000000791b */ /* 0x003fe20003800000 */
.L_x_13926:
[----:B------:R-:W-:Y:S02]  /*12910*/  IMAD.MOV.U32 R13, RZ, RZ, R19 ;  /* 0x000000ffff0d7224 */ /* 0x000fe400078e0013 */
[----:B------:R-:W-:Y:S01]  /*12920*/  IMAD.MOV.U32 R12, RZ, RZ, 0x1 ;  /* 0x00000001ff0c7424 */ /* 0x000fe200078e00ff */
[----:B------:R-:W-:-:S13]  /*12930*/  IADD3 R2, P0, R14, R17, RZ ;  /* 0x000000110e027210 */ /* 0x000fda0007f1e0ff */
[----:B------:R-:W-:Y:S05]  /*12940*/  WARPSYNC.COLLECTIVE R15, `(.L_x_13927) ;  /* 0x000000000f087348 */ /* 0x000fea0003c00000 */
[----:B------:R0:W1:Y:S02]  /*12950*/  SHFL.IDX P6, R14, R13, R12, R11 ;  /* 0x0000000c0d0e7389 */ /* 0x00006400000c000b */
[----:B01----:R-:W-:Y:S01]  /*12960*/  ENDCOLLECTIVE ;  /* 0x000000000000791b */ /* 0x003fe20003800000 */
.L_x_13927:
[----:B------:R-:W-:Y:S02]  /*12970*/  IADD3.X R3, RZ, R0, RZ, P0, !PT ;  /* 0x00000000ff037210 */ /* 0x000fe400007fe4ff */
[----:B------:R-:W-:Y:S02]  /*12980*/  ISETP.LT.OR P0, PT, R18, 0x1, P4 ;  /* 0x000000011200780c */ /* 0x000fe40002701670 */
[----:B------:R-:W-:-:S05]  /*12990*/  LEA R0, R28, UR44, 0x1 ;  /* 0x0000002c1c007c11 */ /* 0x000fca000f8e08ff */
[----:B------:R-:W-:Y:S02]  /*129a0*/  VIADD R31, R0, 0x400 ;  /* 0x00000400001f7836 */ /* 0x000fe40000000000 */
[----:B------:R-:W-:-:S04]  /*129b0*/  IMAD.MOV.U32 R13, RZ, RZ, R10 ;  /* 0x000000ffff0d7224 */ /* 0x000fc800078e000a */
        /* <DEDUP_REMOVED lines=9> */
.L_x_13928:
        /* <DEDUP_REMOVED lines=14> */
.L_x_13929:
        /* <DEDUP_REMOVED lines=12> */
.L_x_13930:
        /* <DEDUP_REMOVED lines=14> */
.L_x_13931:
        /* <DEDUP_REMOVED lines=12> */
.L_x_13932:
        /* <DEDUP_REMOVED lines=14> */
.L_x_13933:
        /* <DEDUP_REMOVED lines=12> */
.L_x_13934:
        /* <DEDUP_REMOVED lines=14> */
.L_x_13935:
        /* <DEDUP_REMOVED lines=12> */
.L_x_13936:
        /* <DEDUP_REMOVED lines=9> */
.L_x_13846:
[----:B-1----:R1:W2:Y:S02]  /*13160*/  SYNCS.PHASECHK.TRANS64.TRYWAIT P0, [R19+URZ+0x32440], R23 ;  /* 0x03244017130075a7 */ /* 0x0022a4000800017f */
[----:B--2---:R-:W-:Y:S05]  /*13170*/  @!P0 NANOSLEEP.SYNCS 0x989680 ;  /* 0x009896800000895d */ /* 0x004fea0003900000 */
[----:B------:R-:W2:Y:S02]  /*13180*/  @!P0 SYNCS.PHASECHK.TRANS64 P0, [R19+URZ+0x32440], R23 ;  /* 0x03244017130085a7 */ /* 0x000ea4000800007f */
[----:B--2---:R-:W-:Y:S05]  /*13190*/  @!P0 BRA `(.L_x_13846) ;  /* 0xfffffffc00f08947 */ /* 0x004fea000383ffff */
[----:B------:R-:W-:Y:S05]  /*131a0*/  BRA `(.L_x_13938) ;  /* 0xffffffc400487947 */ /* 0x000fea000383ffff */
.L_x_13847:
        /* <DEDUP_REMOVED lines=8> */
.L_x_13940:
[----:B------:R-:W-:Y:S05]  /*13230*/  BSYNC B1 ;  /* 0x0000000000017941 */ /* 0x000fea0003800000 */
.L_x_13939:
        /* <DEDUP_REMOVED lines=9> */
.L_x_13941:
[----:B------:R-:W-:Y:S02]  /*132d0*/  IMAD.MOV.U32 R13, RZ, RZ, R24 ;  /* 0x000000ffff0d7224 */ /* 0x000fe400078e0018 */
[----:B------:R-:W-:Y:S01]  /*132e0*/  IMAD.MOV.U32 R12, RZ, RZ, 0x1 ;  /* 0x00000001ff0c7424 */ /* 0x000fe200078e00ff */
[----:B------:R-:W-:-:S13]  /*132f0*/  IADD3 R2, P0, R14, R17, RZ ;  /* 0x000000110e027210 */ /* 0x000fda0007f1e0ff */
[----:B------:R-:W-:Y:S05]  /*13300*/  WARPSYNC.COLLECTIVE R15, `(.L_x_13942) ;  /* 0x000000000f087348 */ /* 0x000fea0003c00000 */
[----:B------:R0:W1:Y:S02]  /*13310*/  SHFL.IDX P6, R14, R13, R12, R11 ;  /* 0x0000000c0d0e7389 */ /* 0x00006400000c000b */
[----:B01----:R-:W-:Y:S01]  /*13320*/  ENDCOLLECTIVE ;  /* 0x000000000000791b */ /* 0x003fe20003800000 */
.L_x_13942:
        /* <DEDUP_REMOVED lines=10> */
.L_x_13943:
[----:B------:R-:W-:Y:S01]  /*133d0*/  MOV R13, R24 ;  /* 0x00000018000d7202 */ /* 0x000fe20000000f00 */
[----:B------:R-:W-:Y:S01]  /*133e0*/  IMAD.MOV.U32 R12, RZ, RZ, 0x2 ;  /* 0x00000002ff0c7424 */ /* 0x000fe200078e00ff */
[----:B------:R-:W-:-:S13]  /*133f0*/  IADD3 R2, P0, R14, R17, RZ ;  /* 0x000000110e027210 */ /* 0x000fda0007f1e0ff */
[----:B------:R-:W-:Y:S05]  /*13400*/  WARPSYNC.COLLECTIVE R15, `(.L_x_13944) ;  /* 0x000000000f087348 */ /* 0x000fea0003c00000 */
[----:B------:R0:W1:Y:S02]  /*13410*/  SHFL.IDX P6, R14, R13, R12, R11 ;  /* 0x0000000c0d0e7389 */ /* 0x00006400000c000b */
[----:B01----:R-:W-:Y:S01]  /*13420*/  ENDCOLLECTIVE ;  /* 0x000000000000791b */ /* 0x003fe20003800000 */
.L_x_13944:
        /* <DEDUP_REMOVED lines=10> */
.L_x_13945:
[----:B------:R-:W-:Y:S01]  /*134d0*/  IMAD.MOV.U32 R13, RZ, RZ, R24 ;  /* 0x000000ffff0d7224 */ /* 0x000fe200078e0018 */
[----:B------:R-:W-:Y:S02]  /*134e0*/  MOV R12, 0x3 ;  /* 0x00000003000c7802 */ /* 0x000fe40000000f00 */
[----:B------:R-:W-:-:S13]  /*134f0*/  IADD3 R2, P0, R14, R17, RZ ;  /* 0x000000110e027210 */ /* 0x000fda0007f1e0ff */
[----:B------:R-:W-:Y:S05]  /*13500*/  WARPSYNC.COLLECTIVE R15, `(.L_x_13946) ;  /* 0x000000000f087348 */ /* 0x000fea0003c00000 */
[----:B------:R0:W1:Y:S02]  /*13510*/  SHFL.IDX P6, R14, R13, R12, R11 ;  /* 0x0000000c0d0e7389 */ /* 0x00006400000c000b */
[----:B01----:R-:W-:Y:S01]  /*13520*/  ENDCOLLECTIVE ;  /* 0x000000000000791b */ /* 0x003fe20003800000 */
.L_x_13946:
        /* <DEDUP_REMOVED lines=10> */
.L_x_13947:
[----:B------:R-:W-:Y:S02]  /*135d0*/  IMAD.MOV.U32 R13, RZ, RZ, R24 ;  /* 0x000000ffff0d7224 */ /* 0x000fe400078e0018 */
[----:B------:R-:W-:Y:S01]  /*135e0*/  IMAD.MOV.U32 R12, RZ, RZ, 0x4 ;  /* 0x00000004ff0c7424 */ /* 0x000fe200078e00ff */
[----:B------:R-:W-:-:S13]  /*135f0*/  IADD3 R2, P0, R14, R17, RZ ;  /* 0x000000110e027210 */ /* 0x000fda0007f1e0ff */
[----:B------:R-:W-:Y:S05]  /*13600*/  WARPSYNC.COLLECTIVE R15, `(.L_x_13948) ;  /* 0x000000000f087348 */ /* 0x000fea0003c00000 */
[----:B------:R0:W1:Y:S02]  /*13610*/  SHFL.IDX P6, R14, R13, R12, R11 ;  /* 0x0000000c0d0e7389 */ /* 0x00006400000c000b */
[----:B01----:R-:W-:Y:S01]  /*13620*/  ENDCOLLECTIVE ;  /* 0x000000000000791b */ /* 0x003fe20003800000 */
.L_x_13948:
        /* <DEDUP_REMOVED lines=10> */
.L_x_13949:
[----:B------:R-:W-:Y:S02]  /*136d0*/  IMAD.MOV.U32 R13, RZ, RZ, R24 ;  /* 0x000000ffff0d7224 */ /* 0x000fe400078e0018 */
[----:B------:R-:W-:Y:S01]  /*136e0*/  IMAD.MOV.U32 R12, RZ, RZ, 0x5 ;  /* 0x00000005ff0c7424 */ /* 0x000fe200078e00ff */
[----:B------:R-:W-:-:S13]  /*136f0*/  IADD3 R2, P0, R14, R17, RZ ;  /* 0x000000110e027210 */ /* 0x000fda0007f1e0ff */
[----:B------:R-:W-:Y:S05]  /*13700*/  WARPSYNC.COLLECTIVE R15, `(.L_x_13950) ;  /* 0x000000000f087348 */ /* 0x000fea0003c00000 */
[----:B------:R0:W1:Y:S02]  /*13710*/  SHFL.IDX P6, R14, R13, R12, R11 ;  /* 0x0000000c0d0e7389 */ /* 0x00006400000c000b */
[----:B01----:R-:W-:Y:S01]  /*13720*/  ENDCOLLECTIVE ;  /* 0x000000000000791b */ /* 0x003fe20003800000 */
.L_x_13950:
        /* <DEDUP_REMOVED lines=10> */
.L_x_13951:
[----:B------:R-:W-:Y:S05]  /*137d0*/  BRA `(.L_x_13952) ;  /* 0xffffffc000a47947 */ /* 0x000fea000383ffff */
.L_x_13852:
[----:B---3--:R3:W4:Y:S02]  /*137e0*/  SYNCS.PHASECHK.TRANS64.TRYWAIT P0, [R19+URZ+0x32460], R23 ;  /* 0x03246017130075a7 */ /* 0x008724000800017f */
[----:B----4-:R-:W-:Y:S05]  /*137f0*/  @!P0 NANOSLEEP.SYNCS 0x989680 ;  /* 0x009896800000895d */ /* 0x010fea0003900000 */
[----:B------:R-:W4:Y:S02]  /*13800*/  @!P0 SYNCS.PHASECHK.TRANS64 P0, [R19+URZ+0x32460], R23 ;  /* 0x03246017130085a7 */ /* 0x000f24000800007f */
[----:B----4-:R-:W-:Y:S05]  /*13810*/  @!P0 BRA `(.L_x_13852) ;  /* 0xfffffffc00f08947 */ /* 0x010fea000383ffff */
[----:B------:R-:W-:Y:S05]  /*13820*/  BRA `(.L_x_13953) ;  /* 0xffffffc000f07947 */ /* 0x000fea000383ffff */
.L_x_13853:
        /* <DEDUP_REMOVED lines=8> */
.L_x_13955:
[----:B------:R-:W-:Y:S05]  /*138b0*/  BSYNC B1 ;  /* 0x0000000000017941 */ /* 0x000fea0003800000 */
.L_x_13954:
        /* <DEDUP_REMOVED lines=9> */
.L_x_13956:
[----:B------:R-:W-:Y:S02]  /*13950*/  IMAD.MOV.U32 R6, RZ, RZ, RZ ;  /* 0x000000ffff067224 */ /* 0x000fe400078e00ff */
[----:B------:R-:W-:Y:S01]  /*13960*/  IMAD.MOV.U32 R13, RZ, RZ, R22 ;  /* 0x000000ffff0d7224 */ /* 0x000fe200078e0016 */
[----:B------:R-:W-:Y:S02]  /*13970*/  MOV R12, 0x1 ;  /* 0x00000001000c7802 */ /* 0x000fe40000000f00 */
[----:B------:R-:W-:-:S13]  /*13980*/  IADD3 R2, P0, R14, R17, RZ ;  /* 0x000000110e027210 */ /* 0x000fda0007f1e0ff */
[----:B------:R-:W-:Y:S05]  /*13990*/  WARPSYNC.COLLECTIVE R15, `(.L_x_13957) ;  /* 0x000000000f087348 */ /* 0x000fea0003c00000 */
[----:B------:R0:W1:Y:S02]  /*139a0*/  SHFL.IDX P6, R14, R13, R12, R11 ;  /* 0x0000000c0d0e7389 */ /* 0x00006400000c000b */
[----:B01----:R-:W-:Y:S01]  /*139b0*/  ENDCOLLECTIVE ;  /* 0x000000000000791b */ /* 0x003fe20003800000 */
.L_x_13957:
        /* <DEDUP_REMOVED lines=13> */
.L_x_13958:
[----:B------:R-:W-:Y:S02]  /*13a90*/  IMAD.MOV.U32 R13, RZ, RZ, R22 ;  /* 0x000000ffff0d7224 */ /* 0x000fe400078e0016 */
[----:B------:R-:W-:Y:S01]  /*13aa0*/  IMAD.MOV.U32 R12, RZ, RZ, 0x2 ;  /* 0x00000002ff0c7424 */ /* 0x000fe200078e00ff */
[----:B------:R-:W-:-:S13]  /*13ab0*/  IADD3 R2, P0, R14, R17, RZ ;  /* 0x000000110e027210 */ /* 0x000fda0007f1e0ff */
[----:B------:R-:W-:Y:S05]  /*13ac0*/  WARPSYNC.COLLECTIVE R15, `(.L_x_13959) ;  /* 0x000000000f087348 */ /* 0x000fea0003c00000 */
[----:B------:R0:W1:Y:S02]  /*13ad0*/  SHFL.IDX P6, R14, R13, R12, R11 ;  /* 0x0000000c0d0e7389 */ /* 0x00006400000c000b */
[----:B01----:R-:W-:Y:S01]  /*13ae0*/  ENDCOLLECTIVE ;  /* 0x000000000000791b */ /* 0x003fe20003800000 */
.L_x_13959:
        /* <DEDUP_REMOVED lines=13> */
.L_x_13960:
[----:B------:R-:W-:Y:S02]  /*13bc0*/  IMAD.MOV.U32 R13, RZ, RZ, R22 ;  /* 0x000000ffff0d7224 */ /* 0x000fe400078e0016 */
[----:B------:R-:W-:Y:S01]  /*13bd0*/  IMAD.MOV.U32 R12, RZ, RZ, 0x3 ;  /* 0x00000003ff0c7424 */ /* 0x000fe200078e00ff */
[----:B------:R-:W-:-:S13]  /*13be0*/  IADD3 R2, P0, R14, R17, RZ ;  /* 0x000000110e027210 */ /* 0x000fda0007f1e0ff */
[----:B------:R-:W-:Y:S05]  /*13bf0*/  WARPSYNC.COLLECTIVE R15, `(.L_x_13961) ;  /* 0x000000000f087348 */ /* 0x000fea0003c00000 */
[----:B------:R0:W1:Y:S02]  /*13c00*/  SHFL.IDX P6, R14, R13, R12, R11 ;  /* 0x0000000c0d0e7389 */ /* 0x00006400000c000b */
[----:B01----:R-:W-:Y:S01]  /*13c10*/  ENDCOLLECTIVE ;  /* 0x000000000000791b */ /* 0x003fe20003800000 */
.L_x_13961:
        /* <DEDUP_REMOVED lines=13> */
.L_x_13962:
[----:B------:R-:W-:Y:S02]  /*13cf0*/  IMAD.MOV.U32 R13, RZ, RZ, R22 ;  /* 0x000000ffff0d7224 */ /* 0x000fe400078e0016 */
[----:B------:R-:W-:Y:S01]  /*13d00*/  IMAD.MOV.U32 R12, RZ, RZ, 0x4 ;  /* 0x00000004ff0c7424 */ /* 0x000fe200078e00ff */
[----:B------:R-:W-:-:S13]  /*13d10*/  IADD3 R2, P0, R14, R17, RZ ;  /* 0x000000110e027210 */ /* 0x000fda0007f1e0ff */
[----:B------:R-:W-:Y:S05]  /*13d20*/  WARPSYNC.COLLECTIVE R15, `(.L_x_13963) ;  /* 0x000000000f087348 */ /* 0x000fea0003c00000 */
[----:B------:R0:W1:Y:S02]  /*13d30*/  SHFL.IDX P6, R14, R13, R12, R11 ;  /* 0x0000000c0d0e7389 */ /* 0x00006400000c000b */
[----:B01----:R-:W-:Y:S01]  /*13d40*/  ENDCOLLECTIVE ;  /* 0x000000000000791b */ /* 0x003fe20003800000 */
.L_x_13963:
        /* <DEDUP_REMOVED lines=13> */
.L_x_13964:
[----:B------:R-:W-:Y:S02]  /*13e20*/  IMAD.MOV.U32 R13, RZ, RZ, R22 ;  /* 0x000000ffff0d7224 */ /* 0x000fe400078e0016 */
[----:B------:R-:W-:Y:S01]  /*13e30*/  IMAD.MOV.U32 R12, RZ, RZ, 0x5 ;  /* 0x00000005ff0c7424 */ /* 0x000fe200078e00ff */
[----:B------:R-:W-:-:S13]  /*13e40*/  IADD3 R2, P0, R14, R17, RZ ;  /* 0x000000110e027210 */ /* 0x000fda0007f1e0ff */
[----:B------:R-:W-:Y:S05]  /*13e50*/  WARPSYNC.COLLECTIVE R15, `(.L_x_13965) ;  /* 0x000000000f087348 */ /* 0x000fea0003c00000 */
[----:B------:R0:W1:Y:S02]  /*13e60*/  SHFL.IDX P6, R14, R13, R12, R11 ;  /* 0x0000000c0d0e7389 */ /* 0x00006400000c000b */
[----:B01----:R-:W-:Y:S01]  /*13e70*/  ENDCOLLECTIVE ;  /* 0x000000000000791b */ /* 0x003fe20003800000 */
.L_x_13965:
        /* <DEDUP_REMOVED lines=13> */
.L_x_13966:
[----:B------:R-:W-:Y:S05]  /*13f50*/  BRA `(.L_x_13967) ;  /* 0xffffffc000407947 */ /* 0x000fea000383ffff */
.L_x_13858:
[----:B0-----:R0:W1:Y:S02]  /*13f60*/  SYNCS.PHASECHK.TRANS64.TRYWAIT P0, [R7+URZ+0x32420], R6 ;  /* 0x03242006070075a7 */ /* 0x001064000800017f */
[----:B-1----:R-:W-:Y:S05]  /*13f70*/  @!P0 NANOSLEEP.SYNCS 0x989680 ;  /* 0x009896800000895d */ /* 0x002fea0003900000 */
[----:B------:R-:W1:Y:S02]  /*13f80*/  @!P0 SYNCS.PHASECHK.TRANS64 P0, [R7+URZ+0x32420], R6 ;  /* 0x03242006070085a7 */ /* 0x000e64000800007f */
[----:B-1----:R-:W-:Y:S05]  /*13f90*/  @!P0 BRA `(.L_x_13858) ;  /* 0xfffffffc00f08947 */ /* 0x002fea000383ffff */
[----:B------:R-:W-:Y:S05]  /*13fa0*/  BRA `(.L_x_13968) ;  /* 0xffffffc000c87947 */ /* 0x000fea000383ffff */
.L_x_13859:
        /* <DEDUP_REMOVED lines=11> */
.L_x_13970:
[----:B------:R-:W-:Y:S05]  /*14060*/  BSYNC B0 ;  /* 0x0000000000007941 */ /* 0x000fea0003800000 */
.L_x_13969:
[----:B------:R-:W-:Y:S05]  /*14070*/  BRA `(.L_x_13971) ;  /* 0xffffffc000b07947 */ /* 0x000fea000383ffff */
.L_x_13860:
[----:B------:R-:W-:Y:S01]  /*14080*/  BSSY B0, `(.L_x_13972) ;  /* 0x0000006000007945 */ /* 0x000fe20003800000 */
[----:B------:R-:W-:-:S07]  /*14090*/  IMAD.MOV.U32 R15, RZ, RZ, -0x1 ;  /* 0xffffffffff0f7424 */ /* 0x000fce00078e00ff */
[----:B012--5:R-:W-:Y:S05]  /*140a0*/  WARPSYNC.COLLECTIVE R15, `(.L_x_13973) ;  /* 0x000000000f0c7348 */ /* 0x027fea0003c00000 */
[----:B------:R-:W-:Y:S02]  /*140b0*/  ELECT P6, UR62, PT ;  /* 0x00000000003e782f */ /* 0x000fe400038c0000 */
[----:B------:R-:W-:Y:S01]  /*140c0*/  MOV R14, UR62 ;  /* 0x0000003e000e7c02 */ /* 0x000fe20008000f00 */
[----:B012--5:R-:W-:Y:S10]  /*140d0*/  ENDCOLLECTIVE ;  /* 0x000000000000791b */ /* 0x027ff40003800000 */
.L_x_13973:
[----:B------:R-:W-:Y:S05]  /*140e0*/  BSYNC B0 ;  /* 0x0000000000007941 */ /* 0x000fea0003800000 */
.L_x_13972:
[----:B------:R-:W-:Y:S05]  /*140f0*/  BRA `(.L_x_13974) ;  /* 0xffffffc000a47947 */ /* 0x000fea000383ffff */
.L_x_13862:
[----:B-1----:R1:W3:Y:S02]  /*14100*/  SYNCS.PHASECHK.TRANS64.TRYWAIT P1, [R5+URZ+0x32440], R2 ;  /* 0x03244002050075a7 */ /* 0x0022e4000802017f */
[----:B---3--:R-:W-:Y:S05]  /*14110*/  @!P1 NANOSLEEP.SYNCS 0x989680 ;  /* 0x009896800000995d */ /* 0x008fea0003900000 */
[----:B------:R-:W3:Y:S02]  /*14120*/  @!P1 SYNCS.PHASECHK.TRANS64 P1, [R5+URZ+0x32440], R2 ;  /* 0x03244002050095a7 */ /* 0x000ee4000802007f */
[----:B---3--:R-:W-:Y:S05]  /*14130*/  @!P1 BRA `(.L_x_13862) ;  /* 0xfffffffc00f09947 */ /* 0x008fea000383ffff */
[----:B------:R-:W-:Y:S05]  /*14140*/  BRA `(.L_x_13975) ;  /* 0xffffffc000cc7947 */ /* 0x000fea000383ffff */
.L_x_13864:
[----:B0-----:R0:W3:Y:S02]  /*14150*/  SYNCS.PHASECHK.TRANS64.TRYWAIT P1, [R7+URZ+0x32440], R0 ;  /* 0x03244000070075a7 */ /* 0x0010e4000802017f */
[----:B---3--:R-:W-:Y:S05]  /*14160*/  @!P1 NANOSLEEP.SYNCS 0x989680 ;  /* 0x009896800000995d */ /* 0x008fea0003900000 */
[----:B------:R-:W3:Y:S02]  /*14170*/  @!P1 SYNCS.PHASECHK.TRANS64 P1, [R7+URZ+0x32440], R0 ;  /* 0x03244000070095a7 */ /* 0x000ee4000802007f */
[----:B---3--:R-:W-:Y:S05]  /*14180*/  @!P1 BRA `(.L_x_13864) ;  /* 0xfffffffc00f09947 */ /* 0x008fea000383ffff */
[----:B------:R-:W-:Y:S05]  /*14190*/  BRA `(.L_x_13976) ;  /* 0xffffffc000d87947 */ /* 0x000fea000383ffff */
.L_x_13866:
[----:B---3--:R3:W4:Y:S02]  /*141a0*/  SYNCS.PHASECHK.TRANS64.TRYWAIT P1, [R5+URZ+0x32460], R2 ;  /* 0x03246002050075a7 */ /* 0x008724000802017f */
[----:B----4-:R-:W-:Y:S05]  /*141b0*/  @!P1 NANOSLEEP.SYNCS 0x989680 ;  /* 0x009896800000995d */ /* 0x010fea0003900000 */
[----:B------:R-:W4:Y:S02]  /*141c0*/  @!P1 SYNCS.PHASECHK.TRANS64 P1, [R5+URZ+0x32460], R2 ;  /* 0x03246002050095a7 */ /* 0x000f24000802007f */
[----:B----4-:R-:W-:Y:S05]  /*141d0*/  @!P1 BRA `(.L_x_13866) ;  /* 0xfffffffc00f09947 */ /* 0x010fea000383ffff */
[----:B------:R-:W-:Y:S05]  /*141e0*/  BRA `(.L_x_13977) ;  /* 0xffffffc000d47947 */ /* 0x000fea000383ffff */
.L_x_13978:
        /* <DEDUP_REMOVED lines=9> */
.L_x_15678:


//--------------------- .text._ZN7cutlass13device_kernelIN5flash11enable_sm90INS1_16FlashAttnFwdSm90INS1_25CollectiveMainloopFwdSm90ILi2EN4cute5tupleIJNS5_1CILi1EEES8_S8_EEENS6_IJNS7_ILi128EEENS7_ILi96EEENS7_ILi64EEEEEELi256ENS_10bfloat16_tEfNS_4arch4Sm90ELb1ELb0ELb0ELb1ELb1ELb0ELb0ELb1ELb0ELb1ELb1ELb0EEENS1_21CollectiveEpilogueFwdINS6_IJSA_NS7_ILi256EEESB_EEES9_SE_SG_Li256ELb1ELb1ELb1ELb0EEENS1_36VarlenDynamicPersistentTileSchedulerILi128ELi96ELi256ELi128ELb1ELb1ELb1ELb1ELb1ELb1EEEEEEEEEvNT_6ParamsE --------------------------
	.section	.text._ZN7cutlass13device_kernelIN5flash11enable_sm90INS1_16FlashAttnFwdSm90INS1_25CollectiveMainloopFwdSm90ILi2EN4cute5tupleIJNS5_1CILi1EEES8_S8_EEENS6_IJNS7_ILi128EEENS7_ILi96EEENS7_ILi64EEEEEELi256ENS_10bfloat16_tEfNS_4arch4Sm90ELb1ELb0ELb0ELb1ELb1ELb0ELb0ELb1ELb0ELb1ELb1ELb0EEENS1_21CollectiveEpilogueFwdINS6_IJSA_NS7_ILi256EEESB_EEES9_SE_SG_Li256ELb1ELb1ELb1ELb0EEENS1_36VarlenDynamicPersistentTileSchedulerILi128ELi96ELi256ELi128ELb1ELb1ELb1ELb1ELb1ELb1EEEEEEEEEvNT_6ParamsE,"ax",@progbits
	.align	128
.text._ZN7cutlass13device_kernelIN5flash11enable_sm90INS1_16FlashAttnFwdSm90INS1_25CollectiveMainloopFwdSm90ILi2EN4cute5tupleIJNS5_1CILi1EEES8_S8_EEENS6_IJNS7_ILi128EEENS7_ILi96EEENS7_ILi64EEEEEELi256ENS_10bfloat16_tEfNS_4arch4Sm90ELb1ELb0ELb0ELb1ELb1ELb0ELb0ELb1ELb0ELb1ELb1ELb0EEENS1_21CollectiveEpilogueFwdINS6_IJSA_NS7_ILi256EEESB_EEES9_SE_SG_Li256ELb1ELb1ELb1ELb0EEENS1_36VarlenDynamicPersistentTileSchedulerILi128ELi96ELi256ELi128ELb1ELb1ELb1ELb1ELb1ELb1EEEEEEEEEvNT_6ParamsE:
        .type           _ZN7cutlass13device_kernelIN5flash11enable_sm90INS1_16FlashAttnFwdSm90INS1_25CollectiveMainloopFwdSm90ILi2EN4cute5tupleIJNS5_1CILi1EEES8_S8_EEENS6_IJNS7_ILi128EEENS7_ILi96EEENS7_ILi64EEEEEELi256ENS_10bfloat16_tEfNS_4arch4Sm90ELb1ELb0ELb0ELb1ELb1ELb0ELb0ELb1ELb0ELb1ELb1ELb0EEENS1_21CollectiveEpilogueFwdINS6_IJSA_NS7_ILi256EEESB_EEES9_SE_SG_Li256ELb1ELb1ELb1ELb0EEENS1_36VarlenDynamicPersistentTileSchedulerILi128ELi96ELi256ELi128ELb1ELb1ELb1ELb1ELb1ELb1EEEEEEEEEvNT_6ParamsE,@function
        .size           _ZN7cutlass13device_kernelIN5flash11enable_sm90INS1_16FlashAttnFwdSm90INS1_25CollectiveMainloopFwdSm90ILi2EN4cute5tupleIJNS5_1CILi1EEES8_S8_EEENS6_IJNS7_ILi128EEENS7_ILi96EEENS7_ILi64EEEEEELi256ENS_10bfloat16_tEfNS_4arch4Sm90ELb1ELb0ELb0ELb1ELb1ELb0ELb0ELb1ELb0ELb1ELb1ELb0EEENS1_21CollectiveEpilogueFwdINS6_IJSA_NS7_ILi256EEESB_EEES9_SE_SG_Li256ELb1ELb1ELb1ELb0EEENS1_36VarlenDynamicPersistentTileSchedulerILi128ELi96ELi256ELi128ELb1ELb1ELb1ELb1ELb1ELb1EEEEEEEEEvNT_6ParamsE,(.L_x_15679 - _ZN7cutlass13device_kernelIN5flash11enable_sm90INS1_16FlashAttnFwdSm90INS1_25CollectiveMainloopFwdSm90ILi2EN4cute5tupleIJNS5_1CILi1EEES8_S8_EEENS6_IJNS7_ILi128EEENS7_ILi96EEENS7_ILi64EEEEEELi256ENS_10bfloat16_tEfNS_4arch4Sm90ELb1ELb0ELb0ELb1ELb1ELb0ELb0ELb1ELb0ELb1ELb1ELb0EEENS1_21CollectiveEpilogueFwdINS6_IJSA_NS7_ILi256EEESB_EEES9_SE_SG_Li256ELb1ELb1ELb1ELb0EEENS1_36VarlenDynamicPersistentTileSchedulerILi128ELi96ELi256ELi128ELb1ELb1ELb1ELb1ELb1ELb1EEEEEEEEEvNT_6ParamsE)
        .other          _ZN7cutlass13device_kernelIN5flash11enable_sm90INS1_16FlashAttnFwdSm90INS1_25CollectiveMainloopFwdSm90ILi2EN4cute5tupleIJNS5_1CILi1EEES8_S8_EEENS6_IJNS7_ILi128EEENS7_ILi96EEENS7_ILi64EEEEEELi256ENS_10bfloat16_tEfNS_4arch4Sm90ELb1ELb0ELb0ELb1ELb1ELb0ELb0ELb1ELb0ELb1ELb1ELb0EEENS1_21CollectiveEpilogueFwdINS6_IJSA_NS7_ILi256EEESB_EEES9_SE_SG_Li256ELb1ELb1ELb1ELb0EEENS1_36VarlenDynamicPersistentTileSchedulerILi128ELi96ELi256ELi128ELb1ELb1ELb1ELb1ELb1ELb1EEEEEEEEEvNT_6ParamsE,@"STO_CUDA_ENTRY STV_DEFAULT"
_ZN7cutlass13device_kernelIN5flash11enable_sm90INS1_16FlashAttnFwdSm90INS1_25CollectiveMainloopFwdSm90ILi2EN4cute5tupleIJNS5_1CILi1EEES8_S8_EEENS6_IJNS7_ILi128EEENS7_ILi96EEENS7_ILi64EEEEEELi256ENS_10bfloat16_tEfNS_4arch4Sm90ELb1ELb0ELb0ELb1ELb1ELb0ELb0ELb1ELb0ELb1ELb1ELb0EEENS1_21CollectiveEpilogueFwdINS6_IJSA_NS7_ILi256EEESB_EEES9_SE_SG_Li256ELb1ELb1ELb1ELb0EEENS1_36VarlenDynamicPersistentTileSchedulerILi128ELi96ELi256ELi128ELb1ELb1ELb1ELb1ELb1ELb1EEEEEEEEEvNT_6ParamsE:
        /* <DEDUP_REMOVED lines=45> */
.L_x_13979:
        /* <DEDUP_REMOVED lines=22> */
.L_x_13980:
        /* <DEDUP_REMOVED lines=18> */
.L_x_13981:
        /* <DEDUP_REMOVED lines=22> */
.L_x_13982:
        /* <DEDUP_REMOVED lines=23> */
.L_x_13983:
        /* <DEDUP_REMOVED lines=8> */
.L_x_13985:
        /* <DEDUP_REMOVED lines=63> */
[----:B------:R-:W-:-:S02]  /*0c90*/  IMAD.IADD R5, R12, 0x1, -R5 ;  /* 0x000000010c057824 */ /* 0x000fc400078e0a05 */
        /* <DEDUP_REMOVED lines=57> */
.L_x_14049:
[----:B------:R-:W-:Y:S01]  /*1030*/  ULDC.64 UR8, c[0x0][0xc88] ;  /* 0x0003220000087ab9 */ /* 0x000fe20000000a00 */
[----:B------:R-:W-:Y:S01]  /*1040*/  ULDC.64 UR10, c[0x0][0xa18] ;  /* 0x00028600000a7ab9 */ /* 0x000fe20000000a00 */
[----:B------:R-:W-:Y:S02]  /*1050*/  UIMAD.WIDE UR8, UR7, 0x4, UR8 ;  /* 0x00000004070878a5 */ /* 0x000fe4000f8e0208 */
[----:B------:R-:W-:Y:S01]  /*1060*/  UISETP.NE.U32.AND UP1, UPT, UR10, URZ, UPT ;  /* 0x0000003f0a00728c */ /* 0x000fe2000bf25070 */
[----:B------:R-:W-:Y:S01]  /*1070*/  ULDC UR4, c[0x0][0x424] ;  /* 0x0001090000047ab9 */ /* 0x000fe20000000800 */
[----:B------:R-:W-:Y:S02]  /*1080*/  ULDC UR7, c[0x0][0x2f0] ;  /* 0x0000bc0000077ab9 */ /* 0x000fe40000000800 */
[----:B01-34-:R-:W-:Y:S02]  /*1090*/  IMAD.U32 R4, RZ, RZ, UR8 ;  /* 0x00000008ff047e24 */ /* 0x01bfe4000f8e00ff */
[----:B------:R-:W-:Y:S01]  /*10a0*/  IMAD.U32 R5, RZ, RZ, UR9 ;  /* 0x00000009ff057e24 */ /* 0x000fe2000f8e00ff */
[----:B------:R-:W-:-:S04]  /*10b0*/  ULDC.64 UR8, c[0x0][0xa28] ;  /* 0x00028a0000087ab9 */ /* 0x000fc80000000a00 */
[----:B--2---:R-:W2:Y:S01]  /*10c0*/  LDG.E R4, desc[UR52][R4.64] ;  /* 0x0000003404047981 */ /* 0x004ea2000c1e1900 */
        /* <DEDUP_REMOVED lines=16> */
[----:B------:R-:W2:Y:S01]  /*11d0*/  @P0 LDG.E R4, desc[UR52][R4.64] ;  /* 0x0000003404040981 */ /* 0x000ea2000c1e1900 */
[----:B------:R-:W-:Y:S01]  /*11e0*/  UISETP.NE.U32.AND UP0, UPT, UR8, URZ, UPT ;  /* 0x0000003f0800728c */ /* 0x000fe2000bf05070 */
[----:B------:R-:W-:Y:S02]  /*11f0*/  ULDC.64 UR10, c[0x0][0xa20] ;  /* 0x00028800000a7ab9 */ /* 0x000fe40000000a00 */
[----:B------:R-:W3:Y:S01]  /*1200*/  @P2 LDG.E R6, desc[UR52][R6.64] ;  /* 0x0000003406062981 */ /* 0x000ee2000c1e1900 */
[----:B------:R-:W-:Y:S01]  /*1210*/  UISETP.NE.AND.EX UP0, UPT, UR9, URZ, UPT, UP0 ;  /* 0x0000003f0900728c */ /* 0x000fe2000bf05300 */
[----:B------:R-:W-:Y:S01]  /*1220*/  ISETP.NE.U32.AND P1, PT, RZ, UR10, PT ;  /* 0x0000000aff007c0c */ /* 0x000fe2000bf25070 */
[----:B------:R-:W-:Y:S01]  /*1230*/  UMOV UR48, URZ ;  /* 0x0000003f00307c82 */ /* 0x000fe20008000000 */
[----:B------:R-:W-:Y:S02]  /*1240*/  ULOP3.LUT UR41, UR5, 0xffff, URZ, 0xc0, !UPT ;  /* 0x0000ffff05297892 */ /* 0x000fe4000f8ec03f */
[----:B------:R-:W-:Y:S01]  /*1250*/  USEL UR4, UR4, 0x1, UP0 ;  /* 0x0000000104047887 */ /* 0x000fe20008000000 */
[----:B------:R-:W-:-:S03]  /*1260*/  ISETP.NE.AND.EX P1, PT, RZ, UR11, PT, P1 ;  /* 0x0000000bff007c0c */ /* 0x000fc6000bf25310 */
        /* <DEDUP_REMOVED lines=18> */
.L_x_13986:
        /* <DEDUP_REMOVED lines=8> */
.L_x_13987:
        /* <DEDUP_REMOVED lines=13> */
.L_x_13988:
[----:B------:R-:W-:Y:S01]  /*14e0*/  ULDC UR7, c[0x0][0x448] ;  /* 0x0001120000077ab9 */ /* 0x000fe20000000800 */
[----:B------:R-:W-:Y:S02]  /*14f0*/  USHF.L.U32 UR42, UR6, 0x7, URZ ;  /* 0x00000007062a7899 */ /* 0x000fe4000800063f */
[----:B------:R-:W-:Y:S02]  /*1500*/  UISETP.NE.AND UP0, UPT, UR7, 0x1, UPT ;  /* 0x000000010700788c */ /* 0x000fe4000bf05270 */
[----:B------:R-:W-:Y:S02]  /*1510*/  UIADD3 UR8, UR42, 0x7f, URZ ;  /* 0x0000007f2a087890 */ /* 0x000fe4000fffe03f */
[----:B------:R-:W-:Y:S02]  /*1520*/  UIADD3 UR48, -UR48, UR4, URZ ;  /* 0x0000000430307290 */ /* 0x000fe4000fffe13f */
[----:B------:R-:W-:Y:S02]  /*1530*/  UP2UR UR50, UPR, URZ, 0x1 ;  /* 0x000000013f327883 */ /* 0x000fe40008000000 */
[----:B------:R-:W-:-:S03]  /*1540*/  UIADD3 UR4, UR48, 0x60, -UR49 ;  /* 0x0000006030047890 */ /* 0x000fc6000fffe831 */
[----:B------:R-:W-:Y:S01]  /*1550*/  @UP0 ULDC UR6, c[0x0][0x44c] ;  /* 0x0001130000060ab9 */ /* 0x000fe20000000800 */
[----:B------:R-:W-:Y:S01]  /*1560*/  @UP0 ULDC UR9, c[0x0][0x450] ;  /* 0x0001140000090ab9 */ /* 0x000fe20000000800 */
[----:B------:R-:W-:Y:S02]  /*1570*/  UIMAD.WIDE.U32 UR6, UR8, UR6, URZ ;  /* 0x00000006080672a5 */ /* 0x000fe4000f8e003f */
[----:B------:R-:W-:Y:S02]  /*1580*/  UIADD3 UR6, UR48, 0x5f, URZ ;  /* 0x0000005f30067890 */ /* 0x000fe4000fffe03f */
[----:B------:R-:W-:Y:S02]  /*1590*/  @UP0 USHF.R.U32.HI UR8, URZ, UR9, UR7 ;  /* 0x000000093f080299 */ /* 0x000fe40008011607 */
[----:B------:R-:W-:Y:S02]  /*15a0*/  UIMAD.WIDE UR6, UR6, 0x2aaaaaab, URZ ;  /* 0x2aaaaaab060678a5 */ /* 0x000fe4000f8e023f */
[----:B------:R-:W-:-:S02]  /*15b0*/  UIADD3 UR8, UR4, UR8, URZ ;  /* 0x0000000804087290 */ /* 0x000fc4000fffe03f */
[----:B------:R-:W-:Y:S02]  /*15c0*/  USHF.R.U32.HI UR4, URZ, 0x1f, UR7 ;  /* 0x0000001f3f047899 */ /* 0x000fe40008011607 */
[----:B------:R-:W-:Y:S02]  /*15d0*/  UIMAD.WIDE UR8, UR8, 0x2aaaaaab, URZ ;  /* 0x2aaaaaab080878a5 */ /* 0x000fe4000f8e023f */
[----:B------:R-:W-:Y:S02]  /*15e0*/  ULEA.HI.SX32 UR7, UR7, UR4, 0x1c ;  /* 0x0000000407077291 */ /* 0x000fe4000f8fe23f */
[----:B------:R-:W-:Y:S02]  /*15f0*/  USHF.R.U32.HI UR6, URZ, 0x1f, UR9 ;  /* 0x0000001f3f067899 */ /* 0x000fe40008011609 */
[----:B------:R-:W-:Y:S02]  /*1600*/  ULOP3.LUT UR4, UR5, 0xff000000, URZ, 0xc0, !UPT ;  /* 0xff00000005047892 */ /* 0x000fe4000f8ec03f */
[----:B------:R-:W-:-:S02]  /*1610*/  ULEA.HI.SX32 UR6, UR9, UR6, 0x1c ;  /* 0x0000000609067291 */ /* 0x000fc4000f8fe23f */
[----:B------:R-:W-:Y:S02]  /*1620*/  ULOP3.LUT UR5, UR5, 0xff0000, URZ, 0xc0, !UPT ;  /* 0x00ff000005057892 */ /* 0x000fe4000f8ec03f */
[----:B------:R-:W-:Y:S02]  /*1630*/  UISETP.LT.AND UP0, UPT, UR7, UR6, UPT ;  /* 0x000000060700728c */ /* 0x000fe4000bf01270 */
[----:B------:R-:W-:Y:S02]  /*1640*/  USHF.R.U32.HI UR4, URZ, 0x8, UR4 ;  /* 0x000000083f047899 */ /* 0x000fe40008011604 */
[----:B------:R-:W-:Y:S02]  /*1650*/  USEL UR9, UR7, UR6, UP0 ;  /* 0x0000000607097287 */ /* 0x000fe40008000000 */
[----:B------:R-:W-:Y:S02]  /*1660*/  ULEA.HI UR5, UR5, UR4, URZ, 0x10 ;  /* 0x0000000405057291 */ /* 0x000fe4000f8f803f */
[----:B------:R-:W-:-:S02]  /*1670*/  UISETP.GE.AND UP0, UPT, UR9, 0x1, UPT ;  /* 0x000000010900788c */ /* 0x000fc4000bf06270 */
[----:B------:R-:W-:Y:S01]  /*1680*/  ULOP3.LUT UR43, UR5, 0xff, URZ, 0xc0, !UPT ;  /* 0x000000ff052b7892 */ /* 0x000fe2000f8ec03f */
[----:B------:R-:W-:Y:S01]  /*1690*/  UMOV UR4, URZ ;  /* 0x0000003f00047c82 */ /* 0x000fe20008000000 */
[----:B------:R-:W-:Y:S02]  /*16a0*/  USHF.R.U32.HI UR44, URZ, 0x10, UR5 ;  /* 0x000000103f2c7899 */ /* 0x000fe40008011605 */
[----:B------:R-:W-:-:S13]  /*16b0*/  PLOP3.LUT P0, PT, PT, PT, UP0, 0x80, 0x0 ;  /* 0x000000000000781c */ /* 0x000fda0003f0f008 */
[----:B------:R-:W-:Y:S05]  /*16c0*/  @!P0 BRA `(.L_x_13989) ;  /* 0x0000000000908947 */ /* 0x000fea0003800000 */
        /* <DEDUP_REMOVED lines=36> */
.L_x_13989:
        /* <DEDUP_REMOVED lines=111> */
.L_x_13991:
        /* <DEDUP_REMOVED lines=13> */
.L_x_14136:
[----:B0-----:R-:W-:Y:S01]  /*20d0*/  IMAD.U32 R0, RZ, RZ, UR47 ;  /* 0x0000002fff007e24 */ /* 0x001fe2000f8e00ff */
[----:B------:R-:W-:Y:S05]  /*20e0*/  WARPSYNC.ALL ;  /* 0x0000000000007948 */ /* 0x000fea0003800000 */
[----:B------:R0:W-:Y:S01]  /*20f0*/  BAR.SYNC.DEFER_BLOCKING R8, 0x100 ;  /* 0x000400080000751d */ /* 0x0001e20000010000 */
[----:B------:R-:W-:-:S13]  /*2100*/  ISETP.NE.AND P0, PT, R0, 0x3, PT ;  /* 0x000000030000780c */ /* 0x000fda0003f05270 */
[----:B0-----:R-:W-:Y:S05]  /*2110*/  @!P0 BRA `(.L_x_13993) ;  /* 0x0000000000048947 */ /* 0x001fea0003800000 */
[----:B------:R-:W-:Y:S01]  /*2120*/  BPT.TRAP 0x1 ;  /* 0x000000040000795c */ /* 0x000fe20000300000 */
.L_x_13993:
[----:B------:R-:W-:Y:S01]  /*2130*/  R2UR UR22, R7 ;  /* 0x00000000071672ca */ /* 0x000fe200000e0000 */
[----:B------:R-:W-:-:S05]  /*2140*/  IMAD.U32 R9, RZ, RZ, UR36 ;  /* 0x00000024ff097e24 */ /* 0x000fca000f8e00ff */
[----:B------:R-:W-:-:S07]  /*2150*/  SHF.L.U32 R9, R9, 0x1f, RZ ;  /* 0x0000001f09097819 */ /* 0x000fce00000006ff */
[----:B------:R-:W-:-:S09]  /*2160*/  ULEA UR22, UR37, UR22, 0x3 ;  /* 0x0000001625167291 */ /* 0x000fd2000f8e183f */
[----:B------:R0:W1:Y:S01]  /*2170*/  SYNCS.PHASECHK.TRANS64.TRYWAIT P1, [UR22+0x22830], R9 ;  /* 0x02283009ff0075a7 */ /* 0x0000620008020156 */
[----:B------:R-:W-:Y:S05]  /*2180*/  @!P0 BRA `(.L_x_13994) ;  /* 0x0000000000048947 */ /* 0x000fea0003800000 */
[----:B------:R-:W-:Y:S01]  /*2190*/  BPT.TRAP 0x1 ;  /* 0x000000040000795c */ /* 0x000fe20000300000 */
.L_x_13994:
[----:B-1----:R-:W-:Y:S05]  /*21a0*/  @P1 BRA `(.L_x_13995) ;  /* 0x0000000000081947 */ /* 0x002fea0003800000 */
[----:B------:R-:W1:Y:S02]  /*21b0*/  SYNCS.PHASECHK.TRANS64.TRYWAIT P1, [UR22+0x22830], R9 ;  /* 0x02283009ff0075a7 */ /* 0x000e640008020156 */
[----:B-1----:R-:W-:Y:S05]  /*21c0*/  @!P1 BRA `(.L_x_13996) ;  /* 0x0000011400109947 */ /* 0x002fea0003800000 */
.L_x_13995:
        /* <DEDUP_REMOVED lines=39> */
.L_x_13997:
[----:B------:R-:W-:Y:S01]  /*2440*/  UISETP.NE.AND UP0, UPT, UR50, URZ, UPT ;  /* 0x0000003f3200728c */ /* 0x000fe2000bf05270 */
[----:B------:R-:W-:Y:S01]  /*2450*/  VIADD R3, R16, UR42 ;  /* 0x0000002a10037c36 */ /* 0x000fe20008000000 */
[----:B------:R-:W-:Y:S01]  /*2460*/  ULDC UR10, c[0x0][0x988] ;  /* 0x00026200000a7ab9 */ /* 0x000fe20000000800 */
[----:B------:R-:W2:Y:S03]  /*2470*/  S2UR UR7, SR_CgaCtaId ;  /* 0x00000000000779c3 */ /* 0x000ea60000008800 */
[----:B------:R-:W-:Y:S02]  /*2480*/  PLOP3.LUT P1, PT, PT, PT, UP0, 0x80, 0x0 ;  /* 0x000000000000781c */ /* 0x000fe40003f2f008 */
[----:B------:R-:W-:-:S03]  /*2490*/  PLOP3.LUT P2, PT, PT, PT, UP0, 0x80, 0x0 ;  /* 0x000000000000781c */ /* 0x000fc60003f4f008 */
[----:B------:R-:W-:-:S08]  /*24a0*/  @UP0 ULDC UR6, c[0x0][0x44c] ;  /* 0x0001130000060ab9 */ /* 0x000fd00000000800 */
[----:B------:R-:W-:Y:S01]  /*24b0*/  @P1 IMAD.HI.U32 R4, R3, UR6, RZ ;  /* 0x0000000603041c27 */ /* 0x000fe2000f8e00ff */
[----:B------:R-:W-:-:S04]  /*24c0*/  @UP0 ULDC UR6, c[0x0][0x450] ;  /* 0x0001140000060ab9 */ /* 0x000fc80000000800 */
[----:B------:R-:W-:Y:S01]  /*24d0*/  @P2 SHF.R.U32.HI R3, RZ, UR6, R4 ;  /* 0x00000006ff032c19 */ /* 0x000fe20008011604 */
[----:B------:R-:W-:-:S04]  /*24e0*/  UIMAD UR6, UR51, -0x60, UR48 ;  /* 0xffffffa0330678a4 */ /* 0x000fc8000f8e0230 */
[----:B------:R-:W3:Y:S02]  /*24f0*/  SHFL.IDX PT, R6, R3, 0x1, 0x1c1f ;  /* 0x003c1f0003067f89 */ /* 0x000ee400000e0000 */
[----:B------:R-:W-:Y:S01]  /*2500*/  IMAD.U32 R11, RZ, RZ, UR6 ;  /* 0x00000006ff0b7e24 */ /* 0x000fe2000f8e00ff */
[----:B------:R-:W-:Y:S01]  /*2510*/  UIADD3 UR6, UR22, 0x22840, URZ ;  /* 0x0002284016067890 */ /* 0x000fe2000fffe03f */
[----:B------:R-:W4:Y:S03]  /*2520*/  SHFL.IDX PT, R3, R3, RZ, 0x1c1f ;  /* 0x001c1fff03037589 */ /* 0x000f2600000e0000 */
[C-C-:B------:R-:W-:Y:S01]  /*2530*/  IADD3 R5, -R2.reuse, 0x61, R11.reuse ;  /* 0x0000006102057810 */ /* 0x140fe20007ffe10b */
[----:B--2---:R-:W-:Y:S01]  /*2540*/  UPRMT UR6, UR7, 0x654, UR6 ;  /* 0x0000065407067896 */ /* 0x004fe20008000006 */
[----:B------:R-:W-:-:S03]  /*2550*/  IADD3 R4, -R2, 0x60, R11 ;  /* 0x0000006002047810 */ /* 0x000fc60007ffe10b */
[----:B------:R-:W-:-:S05]  /*2560*/  VIADD R5, R5, -UR49 ;  /* 0x8000003105057c36 */ /* 0x000fca0008000000 */
[----:B------:R-:W-:Y:S01]  /*2570*/  SYNCS.ARRIVE.TRANS64.RED.A1T0 RZ, [UR6], RZ ;  /* 0x000000ffffff79a7 */ /* 0x000fe20008100406 */
[----:B---3--:R-:W-:-:S04]  /*2580*/  VIADDMNMX R6, R6, R5, R4, PT ;  /* 0x0000000506067246 */ /* 0x008fc80003800104 */
        /* <DEDUP_REMOVED lines=70> */
[----:B----4-:R-:W-:Y:S02]  /*29f0*/  VIADDMNMX R6, R3, R5, R4, PT ;  /* 0x0000000503067246 */ /* 0x010fe40003800104 */
[----:B------:R-:W-:-:S02]  /*2a00*/  FMNMX.FTZ R10, R71, R10, !PT ;  /* 0x0000000a470a7209 */ /* 0x000fc40007810000 */
[C---:B------:R-:W-:Y:S02]  /*2a10*/  ISETP.GT.AND P1, PT, R6.reuse, RZ, PT ;  /* 0x000000ff0600720c */ /* 0x040fe40003f24270 */
[C---:B------:R-:W-:Y:S01]  /*2a20*/  ISETP.GT.AND P2, PT, R6.reuse, 0x1, PT ;  /* 0x000000010600780c */ /* 0x040fe20003f44270 */
[----:B------:R-:W2:Y:S01]  /*2a30*/  SHFL.BFLY PT, R11, R10, 0x2, 0x1f ;  /* 0x0c401f000a0b7f89 */ /* 0x000ea200000e0000 */
[----:B------:R-:W-:Y:S02]  /*2a40*/  ISETP.GT.AND P3, PT, R6, 0x8, PT ;  /* 0x000000080600780c */ /* 0x000fe40003f64270 */
[----:B------:R-:W-:Y:S02]  /*2a50*/  FSEL R34, R25, -INF , P2 ;  /* 0xff80000019227808 */ /* 0x000fe40001000000 */
[----:B------:R-:W-:Y:S02]  /*2a60*/  FSEL R3, R28, -INF , P3 ;  /* 0xff8000001c037808 */ /* 0x000fe40001800000 */
[----:B------:R-:W-:-:S02]  /*2a70*/  ISETP.GT.AND P2, PT, R6, 0x10, PT ;  /* 0x000000100600780c */ /* 0x000fc40003f44270 */
[----:B------:R-:W-:Y:S02]  /*2a80*/  ISETP.GT.AND P3, PT, R6, 0x18, PT ;  /* 0x000000180600780c */ /* 0x000fe40003f64270 */
[----:B------:R-:W-:Y:S02]  /*2a90*/  FSEL R32, R32, -INF , P2 ;  /* 0xff80000020207808 */ /* 0x000fe40001000000 */
[----:B------:R-:W-:Y:S02]  /*2aa0*/  FSEL R36, R36, -INF , P3 ;  /* 0xff80000024247808 */ /* 0x000fe40001800000 */
[----:B--2---:R-:W-:Y:S02]  /*2ab0*/  FMNMX.FTZ R12, R10, R11, !PT ;  /* 0x0000000b0a0c7209 */ /* 0x004fe40007810000 */
[----:B------:R-:W-:Y:S02]  /*2ac0*/  FSEL R11, R24, -INF , P1 ;  /* 0xff800000180b7808 */ /* 0x000fe40000800000 */
[----:B------:R-:W-:Y:S01]  /*2ad0*/  ISETP.GT.AND P1, PT, R6, 0x9, PT ;  /* 0x000000090600780c */ /* 0x000fe20003f24270 */
[----:B------:R-:W2:Y:S01]  /*2ae0*/  SHFL.BFLY PT, R91, R12, 0x1, 0x1f ;  /* 0x0c201f000c5b7f89 */ /* 0x000ea200000e0000 */
        /* <DEDUP_REMOVED lines=12> */
[----:B--2---:R-:W-:-:S02]  /*2bb0*/  FMNMX.FTZ R5, R12, R91, !PT ;  /* 0x0000005b0c057209 */ /* 0x004fc40007810000 */
[----:B------:R-:W-:Y:S02]  /*2bc0*/  FSEL R41, R41, -INF , P1 ;  /* 0xff80000029297808 */ /* 0x000fe40000800000 */
[C---:B------:R-:W-:Y:S01]  /*2bd0*/  FSETP.NEU.FTZ.AND P2, PT, R5.reuse, -INF , PT ;  /* 0xff8000000500780b */ /* 0x040fe20003f5d000 */
[----:B------:R-:W-:Y:S01]  /*2be0*/  FMUL.FTZ R4, R5, UR10 ;  /* 0x0000000a05047c20 */ /* 0x000fe20008410000 */
[----:B------:R-:W-:-:S04]  /*2bf0*/  ISETP.GT.AND P1, PT, R6, 0x29, PT ;  /* 0x000000290600780c */ /* 0x000fc80003f24270 */
[----:B------:R-:W-:Y:S02]  /*2c00*/  FSEL R4, R4, RZ, P2 ;  /* 0x000000ff04047208 */ /* 0x000fe40001000000 */
[----:B------:R-:W-:Y:S02]  /*2c10*/  ISETP.GT.AND P2, PT, R6, 0x20, PT ;  /* 0x000000200600780c */ /* 0x000fe40003f44270 */
[----:B------:R-:W-:Y:S01]  /*2c20*/  FSEL R45, R45, -INF , P1 ;  /* 0xff8000002d2d7808 */ /* 0x000fe20000800000 */
[--C-:B------:R-:W-:Y:S01]  /*2c30*/  FFMA.FTZ R201, R13, UR10, -R4.reuse ;  /* 0x0000000a0dc97c23 */ /* 0x100fe20008010804 */
[----:B------:R-:W-:Y:S01]  /*2c40*/  FSEL R40, R40, -INF , P2 ;  /* 0xff80000028287808 */ /* 0x000fe20001000000 */
[--C-:B------:R-:W-:Y:S01]  /*2c50*/  FFMA.FTZ R203, R15, UR10, -R4.reuse ;  /* 0x0000000a0fcb7c23 */ /* 0x100fe20008010804 */
[----:B------:R-:W-:Y:S01]  /*2c60*/  FMNMX.FTZ R13, R37, R10, !PT ;  /* 0x0000000a250d7209 */ /* 0x000fe20007810000 */
[--C-:B------:R-:W-:Y:S01]  /*2c70*/  FFMA.FTZ R10, R27, UR10, -R4.reuse ;  /* 0x0000000a1b0a7c23 */ /* 0x100fe20008010804 */
[----:B------:R-:W-:Y:S01]  /*2c80*/  ISETP.GT.AND P2, PT, R6, 0x28, PT ;  /* 0x000000280600780c */ /* 0x000fe20003f44270 */
[----:B------:R-:W-:Y:S01]  /*2c90*/  MUFU.EX2 R201, R201 ;  /* 0x000000c900c97308 */ /* 0x000fe20000000800 */
[----:B------:R-:W-:Y:S01]  /*2ca0*/  FMNMX.FTZ R12, R40, R13, !PT ;  /* 0x0000000d280c7209 */ /* 0x000fe20007810000 */
[--C-:B------:R-:W-:Y:S01]  /*2cb0*/  FFMA.FTZ R153, R21, UR10, -R4.reuse ;  /* 0x0000000a15997c23 */ /* 0x100fe20008010804 */
[----:B------:R-:W-:Y:S01]  /*2cc0*/  FSEL R44, R44, -INF , P2 ;  /* 0xff8000002c2c7808 */ /* 0x000fe20001000000 */
[--C-:B------:R-:W-:Y:S01]  /*2cd0*/  FFMA.FTZ R73, R73, UR10, -R4.reuse ;  /* 0x0000000a49497c23 */ /* 0x100fe20008010804 */
[----:B------:R-:W-:Y:S01]  /*2ce0*/  FMNMX.FTZ R13, R41, R12, !PT ;  /* 0x0000000c290d7209 */ /* 0x000fe20007810000 */
[--C-:B------:R-:W-:Y:S01]  /*2cf0*/  FFMA.FTZ R39, R39, UR10, -R4.reuse ;  /* 0x0000000a27277c23 */ /* 0x100fe20008010804 */
[----:B------:R-:W-:Y:S01]  /*2d00*/  ISETP.GT.AND P2, PT, R6, 0x30, PT ;  /* 0x000000300600780c */ /* 0x000fe20003f44270 */
[----:B------:R-:W2:Y:S01]  /*2d10*/  MUFU.EX2 R10, R10 ;  /* 0x0000000a000a7308 */ /* 0x000ea20000000800 */
        /* <DEDUP_REMOVED lines=9> */
[----:B------:R-:W3:Y:S01]  /*2db0*/  MUFU.EX2 R203, R203 ;  /* 0x000000cb00cb7308 */ /* 0x000ee20000000800 */
[----:B------:R-:W-:Y:S01]  /*2dc0*/  FSEL R49, R49, -INF , P1 ;  /* 0xff80000031317808 */ /* 0x000fe20000800000 */
[--C-:B------:R-:W-:Y:S01]  /*2dd0*/  FFMA.FTZ R47, R47, UR10, -R4.reuse ;  /* 0x0000000a2f2f7c23 */ /* 0x100fe20008010804 */
[----:B------:R-:W-:Y:S01]  /*2de0*/  FMNMX.FTZ R14, R48, R13, !PT ;  /* 0x0000000d300e7209 */ /* 0x000fe20007810000 */
[--C-:B------:R-:W-:Y:S01]  /*2df0*/  FFMA.FTZ R161, R79, UR10, -R4.reuse ;  /* 0x0000000a4fa17c23 */ /* 0x100fe20008010804 */
[----:B------:R-:W-:Y:S01]  /*2e00*/  ISETP.GT.AND P1, PT, R6, 0x39, PT ;  /* 0x000000390600780c */ /* 0x000fe20003f24270 */
[----:B------:R-:W-:Y:S01]  /*2e10*/  FFMA.FTZ R163, R81, UR10, -R4 ;  /* 0x0000000a51a37c23 */ /* 0x000fe20008010804 */
[----:B------:R-:W-:Y:S01]  /*2e20*/  FSEL R52, R52, -INF , P2 ;  /* 0xff80000034347808 */ /* 0x000fe20001000000 */
[----:B------:R-:W4:Y:S01]  /*2e30*/  MUFU.EX2 R12, R12 ;  /* 0x0000000c000c7308 */ /* 0x000f220000000800 */
[----:B------:R-:W-:Y:S01]  /*2e40*/  FMNMX.FTZ R13, R49, R14, !PT ;  /* 0x0000000e310d7209 */ /* 0x000fe20007810000 */
[----:B--2---:R-:W-:Y:S01]  /*2e50*/  FADD.FTZ R58, R201, R10 ;  /* 0x0000000ac93a7221 */ /* 0x004fe20000010000 */
[----:B------:R-:W-:Y:S01]  /*2e60*/  ISETP.GT.AND P2, PT, R6, 0x40, PT ;  /* 0x000000400600780c */ /* 0x000fe20003f44270 */
[--C-:B------:R-:W-:Y:S01]  /*2e70*/  FFMA.FTZ R24, R55, UR10, -R4.reuse ;  /* 0x0000000a37187c23 */ /* 0x100fe20008010804 */
[----:B------:R-:W-:Y:S01]  /*2e80*/  FSEL R53, R53, -INF , P1 ;  /* 0xff80000035357808 */ /* 0x000fe20000800000 */
[----:B------:R-:W-:Y:S01]  /*2e90*/  FFMA.FTZ R165, R83, UR10, -R4 ;  /* 0x0000000a53a57c23 */ /* 0x000fe20008010804 */
[----:B------:R-:W-:Y:S01]  /*2ea0*/  FMNMX.FTZ R14, R52, R13, !PT ;  /* 0x0000000d340e7209 */ /* 0x000fe20007810000 */
[----:B------:R-:W-:Y:S01]  /*2eb0*/  MUFU.EX2 R153, R153 ;  /* 0x0000009900997308 */ /* 0x000fe20000000800 */
[----:B------:R-:W-:Y:S01]  /*2ec0*/  ISETP.GT.AND P1, PT, R6, 0x41, PT ;  /* 0x000000410600780c */ /* 0x000fe20003f24270 */
[----:B---3--:R-:W-:Y:S01]  /*2ed0*/  FADD.FTZ R15, R203, R58 ;  /* 0x0000003acb0f7221 */ /* 0x008fe20000010000 */
        /* <DEDUP_REMOVED lines=17> */
[----:B------:R-:W-:Y:S01]  /*2ff0*/  FFMA.FTZ R171, R89, UR10, -R4 ;  /* 0x0000000a59ab7c23 */ /* 0x000fe20008010804 */
[----:B------:R-:W-:-:S02]  /*3000*/  FSEL R61, R61, -INF , P1 ;  /* 0xff8000003d3d7808 */ /* 0x000fc40000800000 */
[----:B------:R-:W-:Y:S01]  /*3010*/  FMNMX.FTZ R20, R60, R13, !PT ;  /* 0x0000000d3c147209 */ /* 0x000fe20007810000 */
[----:B------:R-:W2:Y:S01]  /*3020*/  MUFU.EX2 R42, R39 ;  /* 0x00000027002a7308 */ /* 0x000ea20000000800 */
[----:B------:R-:W-:Y:S02]  /*3030*/  ISETP.GT.AND P1, PT, R6, 0x51, PT ;  /* 0x000000510600780c */ /* 0x000fe40003f24270 */
[----:B------:R-:W-:Y:S02]  /*3040*/  FSEL R64, R64, -INF , P2 ;  /* 0xff80000040407808 */ /* 0x000fe40001000000 */
[----:B------:R-:W-:Y:S02]  /*3050*/  FMNMX.FTZ R13, R61, R20, !PT ;  /* 0x000000143d0d7209 */ /* 0x000fe40007810000 */
[----:B------:R-:W-:Y:S01]  /*3060*/  ISETP.GT.AND P2, PT, R6, 0x58, PT ;  /* 0x000000580600780c */ /* 0x000fe20003f44270 */
[----:B------:R-:W-:Y:S01]  /*3070*/  MUFU.EX2 R75, R75 ;  /* 0x0000004b004b7308 */ /* 0x000fe20000000800 */
[----:B------:R-:W-:-:S02]  /*3080*/  FSEL R65, R65, -INF , P1 ;  /* 0xff80000041417808 */ /* 0x000fc40000800000 */
[----:B------:R-:W-:Y:S02]  /*3090*/  FMNMX.FTZ R20, R64, R13, !PT ;  /* 0x0000000d40147209 */ /* 0x000fe40007810000 */
[----:B------:R-:W-:Y:S02]  /*30a0*/  ISETP.GT.AND P1, PT, R6, 0x59, PT ;  /* 0x000000590600780c */ /* 0x000fe40003f24270 */
[----:B------:R-:W-:Y:S01]  /*30b0*/  FSEL R68, R68, -INF , P2 ;  /* 0xff80000044447808 */ /* 0x000fe20001000000 */
[----:B------:R-:W3:Y:S01]  /*30c0*/  MUFU.EX2 R46, R43 ;  /* 0x0000002b002e7308 */ /* 0x000ee20000000800 */
[----:B------:R-:W-:Y:S01]  /*30d0*/  FMNMX.FTZ R13, R65, R20, !PT ;  /* 0x00000014410d7209 */ /* 0x000fe20007810000 */
[--C-:B------:R-:W-:Y:S01]  /*30e0*/  FFMA.FTZ R20, R51, UR10, -R4.reuse ;  /* 0x0000000a33147c23 */ /* 0x100fe20008010804 */
[----:B------:R-:W-:Y:S01]  /*30f0*/  FSEL R69, R69, -INF , P1 ;  /* 0xff80000045457808 */ /* 0x000fe20000800000 */
[----:B------:R-:W-:Y:S01]  /*3100*/  FFMA.FTZ R4, R71, UR10, -R4 ;  /* 0x0000000a47047c23 */ /* 0x000fe20008010804 */
[----:B------:R-:W-:-:S02]  /*3110*/  FMNMX.FTZ R6, R68, R13, !PT ;  /* 0x0000000d44067209 */ /* 0x000fc40007810000 */
[----:B------:R-:W-:Y:S01]  /*3120*/  F2FP.BF16.F32.PACK_AB R201, R10, R201 ;  /* 0x000000c90ac9723e */ /* 0x000fe200000010ff */
[----:B------:R-:W-:Y:S01]  /*3130*/  MUFU.EX2 R77, R77 ;  /* 0x0000004d004d7308 */ /* 0x000fe20000000800 */
[----:B------:R-:W-:Y:S02]  /*3140*/  FMNMX.FTZ R6, R69, R6, !PT ;  /* 0x0000000645067209 */ /* 0x000fe40007810000 */
[----:B----4-:R-:W-:Y:S02]  /*3150*/  F2FP.BF16.F32.PACK_AB R203, R12, R203 ;  /* 0x000000cb0ccb723e */ /* 0x010fe400000010ff */
[----:B--2---:R-:W-:Y:S01]  /*3160*/  F2FP.BF16.F32.PACK_AB R155, R42, R73 ;  /* 0x000000492a9b723e */ /* 0x004fe200000010ff */
[----:B------:R-:W2:Y:S02]  /*3170*/  SHFL.BFLY PT, R13, R6, 0x2, 0x1f ;  /* 0x0c401f00060d7f89 */ /* 0x000ea400000e0000 */
[----:B------:R-:W4:Y:S01]  /*3180*/  MUFU.EX2 R50, R47 ;  /* 0x0000002f00327308 */ /* 0x000f220000000800 */
[----:B---3--:R-:W-:-:S07]  /*3190*/  F2FP.BF16.F32.PACK_AB R157, R46, R75 ;  /* 0x0000004b2e9d723e */ /* 0x008fce00000010ff */
[----:B------:R-:W-:Y:S08]  /*31a0*/  MUFU.EX2 R161, R161 ;  /* 0x000000a100a17308 */ /* 0x000ff00000000800 */
[----:B------:R-:W-:Y:S01]  /*31b0*/  MUFU.EX2 R20, R20 ;  /* 0x0000001400147308 */ /* 0x000fe20000000800 */
[----:B----4-:R-:W-:Y:S02]  /*31c0*/  F2FP.BF16.F32.PACK_AB R159, R50, R77 ;  /* 0x0000004d329f723e */ /* 0x010fe400000010ff */
[----:B--2---:R-:W-:-:S05]  /*31d0*/  FMNMX.FTZ R13, R6, R13, !PT ;  /* 0x0000000d060d7209 */ /* 0x004fca0007810000 */
[----:B------:R-:W-:Y:S01]  /*31e0*/  MUFU.EX2 R163, R163 ;  /* 0x000000a300a37308 */ /* 0x000fe20000000800 */
[----:B------:R-:W2:Y:S07]  /*31f0*/  SHFL.BFLY PT, R6, R13, 0x1, 0x1f ;  /* 0x0c201f000d067f89 */ /* 0x000eae00000e0000 */
[----:B------:R-:W-:Y:S08]  /*3200*/  MUFU.EX2 R24, R24 ;  /* 0x0000001800187308 */ /* 0x000ff00000000800 */
[----:B------:R-:W-:Y:S08]  /*3210*/  MUFU.EX2 R165, R165 ;  /* 0x000000a500a57308 */ /* 0x000ff00000000800 */
[----:B------:R-:W-:Y:S01]  /*3220*/  MUFU.EX2 R26, R26 ;  /* 0x0000001a001a7308 */ /* 0x000fe20000000800 */
[----:B--2---:R-:W-:-:S04]  /*3230*/  FMNMX.FTZ R6, R13, R6, !PT ;  /* 0x000000060d067209 */ /* 0x004fc80007810000 */
        /* <DEDUP_REMOVED lines=31> */
[----:B------:R-:W-:-:S05]  /*3430*/  FFMA.FTZ R38, R69, UR10, -R38 ;  /* 0x0000000a45267c23 */ /* 0x000fca0008010826 */
[----:B------:R-:W4:Y:S01]  /*3440*/  MUFU.EX2 R202, R29 ;  /* 0x0000001d00ca7308 */ /* 0x000f220000000800 */
[----:B--2---:R-:W-:Y:S01]  /*3450*/  FADD.FTZ R54, R11, R34 ;  /* 0x000000220b367221 */ /* 0x004fe20000010000 */
[----:B------:R-:W-:-:S06]  /*3460*/  F2FP.BF16.F32.PACK_AB R200, R34, R11 ;  /* 0x0000000b22c8723e */ /* 0x000fcc00000010ff */
[----:B------:R-:W2:Y:S01]  /*3470*/  MUFU.EX2 R32, R32 ;  /* 0x0000002000207308 */ /* 0x000ea20000000800 */
[----:B---3--:R-:W-:Y:S01]  /*3480*/  FADD.FTZ R13, R3, R54 ;  /* 0x00000036030d7221 */ /* 0x008fe20000010000 */
[----:B------:R-:W-:-:S06]  /*3490*/  FADD.FTZ R54, R12, R15 ;  /* 0x0000000f0c367221 */ /* 0x000fcc0000010000 */
[----:B------:R-:W3:Y:S01]  /*34a0*/  MUFU.EX2 R33, R33 ;  /* 0x0000002100217308 */ /* 0x000ee20000000800 */
[C---:B----4-:R-:W-:Y:S01]  /*34b0*/  FADD.FTZ R13, R202.reuse, R13 ;  /* 0x0000000dca0d7221 */ /* 0x050fe20000010000 */
[----:B------:R-:W-:-:S06]  /*34c0*/  F2FP.BF16.F32.PACK_AB R202, R202, R3 ;  /* 0x00000003caca723e */ /* 0x000fcc00000010ff */
[----:B------:R-:W4:Y:S01]  /*34d0*/  MUFU.EX2 R36, R36 ;  /* 0x0000002400247308 */ /* 0x000f220000000800 */
[----:B--2---:R-:W-:Y:S01]  /*34e0*/  FADD.FTZ R58, R32, R13 ;  /* 0x0000000d203a7221 */ /* 0x004fe20000010000 */
[----:B------:R-:W-:Y:S01]  /*34f0*/  FADD.FTZ R13, R153, R54 ;  /* 0x00000036990d7221 */ /* 0x000fe20000010000 */
[----:B------:R-:W-:-:S03]  /*3500*/  F2FP.BF16.F32.PACK_AB R153, R14, R153 ;  /* 0x000000990e99723e */ /* 0x000fc600000010ff */
[----:B------:R-:W-:Y:S02]  /*3510*/  FADD.FTZ R54, R14, R13 ;  /* 0x0000000d0e367221 */ /* 0x000fe40000010000 */
[----:B------:R-:W2:Y:S01]  /*3520*/  MUFU.EX2 R37, R37 ;  /* 0x0000002500257308 */ /* 0x000ea20000000800 */
[----:B---3--:R-:W-:Y:S01]  /*3530*/  FADD.FTZ R15, R33, R58 ;  /* 0x0000003a210f7221 */ /* 0x008fe20000010000 */
[----:B------:R-:W-:Y:S01]  /*3540*/  FADD.FTZ R13, R73, R54 ;  /* 0x00000036490d7221 */ /* 0x000fe20000010000 */
[----:B------:R-:W-:-:S03]  /*3550*/  F2FP.BF16.F32.PACK_AB R152, R33, R32 ;  /* 0x000000202198723e */ /* 0x000fc600000010ff */
[----:B------:R-:W-:Y:S02]  /*3560*/  FADD.FTZ R54, R42, R13 ;  /* 0x0000000d2a367221 */ /* 0x000fe40000010000 */
[----:B------:R-:W3:Y:S01]  /*3570*/  MUFU.EX2 R40, R40 ;  /* 0x0000002800287308 */ /* 0x000ee20000000800 */
[----:B----4-:R-:W-:Y:S01]  /*3580*/  FADD.FTZ R58, R36, R15 ;  /* 0x0000000f243a7221 */ /* 0x010fe20000010000 */
[----:B------:R-:W-:-:S06]  /*3590*/  FADD.FTZ R13, R75, R54 ;  /* 0x000000364b0d7221 */ /* 0x000fcc0000010000 */
[----:B------:R-:W4:Y:S01]  /*35a0*/  MUFU.EX2 R41, R41 ;  /* 0x0000002900297308 */ /* 0x000f220000000800 */
[C---:B--2---:R-:W-:Y:S01]  /*35b0*/  FADD.FTZ R15, R37.reuse, R58 ;  /* 0x0000003a250f7221 */ /* 0x044fe20000010000 */
[----:B------:R-:W-:-:S06]  /*35c0*/  F2FP.BF16.F32.PACK_AB R154, R37, R36 ;  /* 0x00000024259a723e */ /* 0x000fcc00000010ff */
[----:B------:R-:W2:Y:S01]  /*35d0*/  MUFU.EX2 R44, R44 ;  /* 0x0000002c002c7308 */ /* 0x000ea20000000800 */
[----:B---3--:R-:W-:-:S07]  /*35e0*/  FADD.FTZ R10, R40, R15 ;  /* 0x0000000f280a7221 */ /* 0x008fce0000010000 */
[----:B------:R-:W3:Y:S01]  /*35f0*/  MUFU.EX2 R45, R45 ;  /* 0x0000002d002d7308 */ /* 0x000ee20000000800 */
[C---:B----4-:R-:W-:Y:S01]  /*3600*/  FADD.FTZ R15, R41.reuse, R10 ;  /* 0x0000000a290f7221 */ /* 0x050fe20000010000 */
[----:B------:R-:W-:Y:S01]  /*3610*/  FADD.FTZ R10, R46, R13 ;  /* 0x0000000d2e0a7221 */ /* 0x000fe20000010000 */
[----:B------:R-:W-:-:S03]  /*3620*/  F2FP.BF16.F32.PACK_AB R156, R41, R40 ;  /* 0x00000028299c723e */ /* 0x000fc600000010ff */
[----:B------:R-:W-:Y:S02]  /*3630*/  FADD.FTZ R13, R77, R10 ;  /* 0x0000000a4d0d7221 */ /* 0x000fe40000010000 */
[----:B------:R-:W4:Y:S01]  /*3640*/  MUFU.EX2 R48, R48 ;  /* 0x0000003000307308 */ /* 0x000f220000000800 */
[----:B--2---:R-:W-:Y:S01]  /*3650*/  FADD.FTZ R12, R44, R15 ;  /* 0x0000000f2c0c7221 */ /* 0x004fe20000010000 */
[----:B------:R-:W-:-:S04]  /*3660*/  FADD.FTZ R10, R50, R13 ;  /* 0x0000000d320a7221 */ /* 0x000fc80000010000 */
[----:B------:R-:W-:Y:S01]  /*3670*/  FADD.FTZ R3, R161, R10 ;  /* 0x0000000aa1037221 */ /* 0x000fe20000010000 */
[C---:B------:R-:W-:Y:S01]  /*3680*/  F2FP.BF16.F32.PACK_AB R161, R20.reuse, R161 ;  /* 0x000000a114a1723e */ /* 0x040fe200000010ff */
[----:B------:R-:W2:Y:S01]  /*3690*/  MUFU.EX2 R49, R49 ;  /* 0x0000003100317308 */ /* 0x000ea20000000800 */
[C---:B---3--:R-:W-:Y:S01]  /*36a0*/  FADD.FTZ R15, R45.reuse, R12 ;  /* 0x0000000c2d0f7221 */ /* 0x048fe20000010000 */
[----:B------:R-:W-:Y:S01]  /*36b0*/  FADD.FTZ R10, R20, R3 ;  /* 0x00000003140a7221 */ /* 0x000fe20000010000 */
[----:B------:R-:W-:-:S03]  /*36c0*/  F2FP.BF16.F32.PACK_AB R158, R45, R44 ;  /* 0x0000002c2d9e723e */ /* 0x000fc600000010ff */
[----:B------:R-:W-:Y:S01]  /*36d0*/  FADD.FTZ R3, R163, R10 ;  /* 0x0000000aa3037221 */ /* 0x000fe20000010000 */
[----:B------:R-:W-:Y:S01]  /*36e0*/  F2FP.BF16.F32.PACK_AB R163, R24, R163 ;  /* 0x000000a318a3723e */ /* 0x000fe200000010ff */
[----:B------:R-:W3:Y:S01]  /*36f0*/  MUFU.EX2 R52, R52 ;  /* 0x0000003400347308 */ /* 0x000ee20000000800 */
[----:B----4-:R-:W-:Y:S01]  /*3700*/  FADD.FTZ R12, R48, R15 ;  /* 0x0000000f300c7221 */ /* 0x010fe20000010000 */
[----:B------:R-:W-:-:S04]  /*3710*/  FADD.FTZ R10, R24, R3 ;  /* 0x00000003180a7221 */ /* 0x000fc80000010000 */
[----:B------:R-:W-:Y:S01]  /*3720*/  FADD.FTZ R3, R165, R10 ;  /* 0x0000000aa5037221 */ /* 0x000fe20000010000 */
[C---:B------:R-:W-:Y:S01]  /*3730*/  F2FP.BF16.F32.PACK_AB R165, R26.reuse, R165 ;  /* 0x000000a51aa5723e */ /* 0x040fe200000010ff */
[----:B------:R-:W4:Y:S01]  /*3740*/  MUFU.EX2 R53, R53 ;  /* 0x0000003500357308 */ /* 0x000f220000000800 */
[C---:B--2---:R-:W-:Y:S01]  /*3750*/  FADD.FTZ R11, R49.reuse, R12 ;  /* 0x0000000c310b7221 */ /* 0x044fe20000010000 */
[----:B------:R-:W-:Y:S01]  /*3760*/  FADD.FTZ R10, R26, R3 ;  /* 0x000000031a0a7221 */ /* 0x000fe20000010000 */
[----:B------:R-:W-:-:S03]  /*3770*/  F2FP.BF16.F32.PACK_AB R160, R49, R48 ;  /* 0x0000003031a0723e */ /* 0x000fc600000010ff */
[----:B------:R-:W-:Y:S01]  /*3780*/  FADD.FTZ R3, R167, R10 ;  /* 0x0000000aa7037221 */ /* 0x000fe20000010000 */
[----:B------:R-:W-:Y:S01]  /*3790*/  F2FP.BF16.F32.PACK_AB R167, R28, R167 ;  /* 0x000000a71ca7723e */ /* 0x000fe200000010ff */
        /* <DEDUP_REMOVED lines=14> */
[----:B------:R-:W-:Y:S01]  /*3880*/  FADD.FTZ R12, R28, R3 ;  /* 0x000000031c0c7221 */ /* 0x000fe20000010000 */
[----:B------:R-:W-:-:S05]  /*3890*/  F2FP.BF16.F32.PACK_AB R166, R61, R60 ;  /* 0x0000003c3da6723e */ /* 0x000fca00000010ff */
        /* <DEDUP_REMOVED lines=10> */
[----:B------:R-:W3:Y:S08]  /*3940*/  MUFU.EX2 R11, R38 ;  /* 0x00000026000b7308 */ /* 0x000ef00000000800 */
[----:B------:R4:W5:Y:S02]  /*3950*/  MUFU.EX2 R10, R4 ;  /* 0x00000004000a7308 */ /* 0x0009640000000800 */
[----:B----4-:R-:W-:Y:S01]  /*3960*/  FADD.FTZ R4, R68, R13 ;  /* 0x0000000d44047221 */ /* 0x010fe20000010000 */
[----:B--2---:R-:W-:Y:S01]  /*3970*/  FADD.FTZ R13, R171, R12 ;  /* 0x0000000cab0d7221 */ /* 0x004fe20000010000 */
[----:B---3--:R-:W-:-:S02]  /*3980*/  F2FP.BF16.F32.PACK_AB R170, R11, R68 ;  /* 0x000000440baa723e */ /* 0x008fc400000010ff */
[----:B------:R-:W-:Y:S01]  /*3990*/  FADD.FTZ R3, R11, R4 ;  /* 0x000000040b037221 */ /* 0x000fe20000010000 */
[C---:B-----5:R-:W-:Y:S01]  /*39a0*/  FADD.FTZ R4, R10.reuse, R13 ;  /* 0x0000000d0a047221 */ /* 0x060fe20000010000 */
[----:B------:R-:W-:Y:S01]  /*39b0*/  F2FP.BF16.F32.PACK_AB R171, R10, R171 ;  /* 0x000000ab0aab723e */ /* 0x000fe200000010ff */
[----:B------:R-:W-:Y:S06]  /*39c0*/  @!P0 BRA `(.L_x_13998) ;  /* 0x0000000000048947 */ /* 0x000fec0003800000 */
[----:B------:R-:W-:Y:S01]  /*39d0*/  BPT.TRAP 0x1 ;  /* 0x000000040000795c */ /* 0x000fe20000300000 */
.L_x_13998:
[----:B------:R2:W3:Y:S01]  /*39e0*/  SYNCS.PHASECHK.TRANS64.TRYWAIT P1, [UR22+0x22850], R9 ;  /* 0x02285009ff0075a7 */ /* 0x0004e20008020156 */
[----:B------:R-:W-:Y:S05]  /*39f0*/  @!P0 BRA `(.L_x_13999) ;  /* 0x0000000000048947 */ /* 0x000fea0003800000 */
[----:B------:R-:W-:Y:S01]  /*3a00*/  BPT.TRAP 0x1 ;  /* 0x000000040000795c */ /* 0x000fe20000300000 */
.L_x_13999:
[----:B---3--:R-:W-:Y:S05]  /*3a10*/  @P1 BRA `(.L_x_14000) ;  /* 0x0000000000081947 */ /* 0x008fea0003800000 */
[----:B------:R-:W3:Y:S02]  /*3a20*/  SYNCS.PHASECHK.TRANS64.TRYWAIT P1, [UR22+0x22850], R9 ;  /* 0x02285009ff0075a7 */ /* 0x000ee40008020156 */
[----:B---3--:R-:W-:Y:S05]  /*3a30*/  @!P1 BRA `(.L_x_14001) ;  /* 0x000000fc000c9947 */ /* 0x008fea0003800000 */
.L_x_14000:
        /* <DEDUP_REMOVED lines=44> */
.L_x_14002:
[----:B------:R-:W-:Y:S01]  /*3d00*/  UISETP.NE.AND UP0, UPT, UR50, URZ, UPT ;  /* 0x0000003f3200728c */ /* 0x000fe2000bf05270 */
[----:B------:R-:W4:Y:S01]  /*3d10*/  S2UR UR14, SR_CgaCtaId ;  /* 0x00000000000e79c3 */ /* 0x000f220000008800 */
[----:B------:R-:W-:Y:S01]  /*3d20*/  UMOV UR11, UR42 ;  /* 0x0000002a000b7c82 */ /* 0x000fe20008000000 */
[----:B------:R-:W-:Y:S02]  /*3d30*/  UIADD3 UR25, UR51, -0x2, URZ ;  /* 0xfffffffe33197890 */ /* 0x000fe4000fffe03f */
[----:B------:R-:W-:-:S06]  /*3d40*/  UIADD3 UR22, UR22, 0x22860, URZ ;  /* 0x0002286016167890 */ /* 0x000fcc000fffe03f */
[----:B------:R-:W-:Y:S01]  /*3d50*/  @UP0 ULDC UR6, c[0x0][0x44c] ;  /* 0x0001130000060ab9 */ /* 0x000fe20000000800 */
[----:B------:R-:W-:Y:S01]  /*3d60*/  @UP0 ULDC UR15, c[0x0][0x450] ;  /* 0x00011400000f0ab9 */ /* 0x000fe20000000800 */
[----:B------:R-:W-:-:S04]  /*3d70*/  UIMAD.WIDE.U32 UR6, UR42, UR6, URZ ;  /* 0x000000062a0672a5 */ /* 0x000fc8000f8e003f */
[----:B------:R-:W-:-:S04]  /*3d80*/  @UP0 USHF.R.U32.HI UR11, URZ, UR15, UR7 ;  /* 0x0000000f3f0b0299 */ /* 0x000fc80008011607 */
[----:B------:R-:W-:-:S04]  /*3d90*/  UIADD3 UR6, UR11, UR48, -UR49 ;  /* 0x000000300b067290 */ /* 0x000fc8000fffe831 */
[----:B------:R-:W-:Y:S02]  /*3da0*/  UIMAD.WIDE UR6, UR6, 0x2aaaaaab, URZ ;  /* 0x2aaaaaab060678a5 */ /* 0x000fe4000f8e023f */
[----:B----4-:R-:W-:Y:S02]  /*3db0*/  UPRMT UR22, UR14, 0x654, UR22 ;  /* 0x000006540e167896 */ /* 0x010fe40008000016 */
[----:B------:R-:W-:-:S04]  /*3dc0*/  USHF.R.U32.HI UR6, URZ, 0x1f, UR7 ;  /* 0x0000001f3f067899 */ /* 0x000fc80008011607 */
[----:B------:R-:W-:-:S03]  /*3dd0*/  ULEA.HI.SX32 UR6, UR7, UR6, 0x1c ;  /* 0x0000000607067291 */ /* 0x000fc6000f8fe23f */
[----:B------:R-:W-:Y:S01]  /*3de0*/  SYNCS.ARRIVE.TRANS64.RED.A1T0 RZ, [UR22], RZ ;  /* 0x000000ffffff79a7 */ /* 0x000fe20008100416 */
[----:B------:R-:W-:-:S04]  /*3df0*/  UISETP.LT.AND UP0, UPT, UR45, UR6, UPT ;  /* 0x000000062d00728c */ /* 0x000fc8000bf01270 */
[----:B------:R-:W-:-:S04]  /*3e00*/  USEL UR24, UR45, UR6, !UP0 ;  /* 0x000000062d187287 */ /* 0x000fc8000c000000 */
[----:B------:R-:W-:-:S06]  /*3e10*/  UISETP.GE.AND UP0, UPT, UR25, UR24, UPT ;  /* 0x000000181900728c */ /* 0x000fcc000bf06270 */
[----:B------:R-:W-:-:S13]  /*3e20*/  PLOP3.LUT P1, PT, PT, PT, UP0, 0x80, 0x0 ;  /* 0x000000000000781c */ /* 0x000fda0003f2f008 */
[----:B------:R-:W-:Y:S05]  /*3e30*/  @!P1 BRA `(.L_x_14003) ;  /* 0x00000024005c9947 */ /* 0x000fea0003800000 */
[----:B0-23--:R-:W-:Y:S01]  /*3e40*/  IMAD.MOV.U32 R9, RZ, RZ, R5 ;  /* 0x000000ffff097224 */ /* 0x00dfe200078e0005 */
[----:B------:R-:W-:Y:S01]  /*3e50*/  ULDC UR26, c[0x0][0x988] ;  /* 0x00026200001a7ab9 */ /* 0x000fe20000000800 */
[----:B------:R-:W-:-:S07]  /*3e60*/  IMAD.MOV.U32 R8, RZ, RZ, R6 ;  /* 0x000000ffff087224 */ /* 0x000fce00078e0006 */
.L_x_14014:
[----:B------:R-:W-:-:S04]  /*3e70*/  UIADD3 UR37, UR37, 0x1, URZ ;  /* 0x0000000125257890 */ /* 0x000fc8000fffe03f */
[----:B------:R-:W-:-:S04]  /*3e80*/  UISETP.NE.AND UP0, UPT, UR37, 0x2, UPT ;  /* 0x000000022500788c */ /* 0x000fc8000bf05270 */
[----:B------:R-:W-:Y:S02]  /*3e90*/  USEL UR6, URZ, 0x1, UP0 ;  /* 0x000000013f067887 */ /* 0x000fe40008000000 */
[----:B------:R-:W-:Y:S02]  /*3ea0*/  USEL UR37, UR37, URZ, UP0 ;  /* 0x0000003f25257287 */ /* 0x000fe40008000000 */
[----:B------:R-:W-:Y:S01]  /*3eb0*/  ULOP3.LUT UR36, UR36, UR6, URZ, 0x3c, !UPT ;  /* 0x0000000624247292 */ /* 0x000fe2000f8e3c3f */
[----:B------:R-:W-:Y:S11]  /*3ec0*/  @!P0 BRA `(.L_x_14004) ;  /* 0x0000000000048947 */ /* 0x000ff60003800000 */
[----:B------:R-:W-:Y:S01]  /*3ed0*/  BPT.TRAP 0x1 ;  /* 0x000000040000795c */ /* 0x000fe20000300000 */
.L_x_14004:
        /* <DEDUP_REMOVED lines=9> */
.L_x_14005:
[----:B--2---:R-:W-:Y:S05]  /*3f70*/  @P1 BRA `(.L_x_14006) ;  /* 0x0000000000081947 */ /* 0x004fea0003800000 */
[----:B------:R-:W2:Y:S02]  /*3f80*/  SYNCS.PHASECHK.TRANS64.TRYWAIT P1, [UR23+0x22830], R7 ;  /* 0x02283007ff0075a7 */ /* 0x000ea40008020157 */
[----:B--2---:R-:W-:Y:S05]  /*3f90*/  @!P1 BRA `(.L_x_14007) ;  /* 0x000000f400cc9947 */ /* 0x004fea0003800000 */
.L_x_14006:
        /* <DEDUP_REMOVED lines=26> */
.L_x_14008:
[----:B------:R-:W-:Y:S01]  /*4140*/  UISETP.NE.AND UP0, UPT, UR50, URZ, UPT ;  /* 0x0000003f3200728c */ /* 0x000fe2000bf05270 */
[----:B------:R-:W-:Y:S01]  /*4150*/  VIADD R5, R16, UR42 ;  /* 0x0000002a10057c36 */ /* 0x000fe20008000000 */
[----:B------:R-:W-:Y:S01]  /*4160*/  UIMAD UR6, UR25, -0x60, URZ ;  /* 0xffffffa0190678a4 */ /* 0x000fe2000f8e023f */
[----:B------:R-:W-:Y:S01]  /*4170*/  LOP3.LUT R22, R22, 0xfffff7ff, RZ, 0xc0, !PT ;  /* 0xfffff7ff16167812 */ /* 0x000fe200078ec0ff */
[----:B------:R-:W-:Y:S02]  /*4180*/  UMOV UR10, UR26 ;  /* 0x0000001a000a7c82 */ /* 0x000fe40008000000 */
[----:B------:R-:W-:Y:S02]  /*4190*/  PLOP3.LUT P1, PT, PT, PT, UP0, 0x80, 0x0 ;  /* 0x000000000000781c */ /* 0x000fe40003f2f008 */
[----:B------:R-:W-:Y:S01]  /*41a0*/  PLOP3.LUT P2, PT, PT, PT, UP0, 0x80, 0x0 ;  /* 0x000000000000781c */ /* 0x000fe20003f4f008 */
[----:B------:R-:W-:Y:S01]  /*41b0*/  IMAD.U32 R11, RZ, RZ, UR6 ;  /* 0x00000006ff0b7e24 */ /* 0x000fe2000f8e00ff */
[----:B------:R-:W-:Y:S01]  /*41c0*/  @P0 LOP3.LUT R22, R22, 0x800, RZ, 0xfc, !PT ;  /* 0x0000080016160812 */ /* 0x000fe200078efcff */
[----:B------:R-:W-:Y:S01]  /*41d0*/  @UP0 ULDC UR7, c[0x0][0x44c] ;  /* 0x0001130000070ab9 */ /* 0x000fe20000000800 */
[----:B------:R-:W-:-:S02]  /*41e0*/  UIADD3 UR6, UR23, 0x22840, URZ ;  /* 0x0002284017067890 */ /* 0x000fc4000fffe03f */
[----:B------:R-:W-:Y:S02]  /*41f0*/  IADD3 R11, -R2, 0x1, R11 ;  /* 0x00000001020b7810 */ /* 0x000fe40007ffe10b */
[----:B------:R-:W-:Y:S01]  /*4200*/  LOP3.LUT R22, R22, 0xffffefff, RZ, 0xc0, !PT ;  /* 0xffffefff16167812 */ /* 0x000fe200078ec0ff */
[----:B------:R-:W-:Y:S02]  /*4210*/  UPRMT UR6, UR22, 0x654, UR6 ;  /* 0x0000065416067896 */ /* 0x000fe40008000006 */
[----:B------:R-:W-:Y:S01]  /*4220*/  @P1 IMAD.HI.U32 R6, R5, UR7, RZ ;  /* 0x0000000705061c27 */ /* 0x000fe2000f8e00ff */
[----:B------:R-:W-:-:S04]  /*4230*/  @UP0 ULDC UR7, c[0x0][0x450] ;  /* 0x0001140000070ab9 */ /* 0x000fc80000000800 */
[----:B------:R-:W-:Y:S01]  /*4240*/  @P2 SHF.R.U32.HI R5, RZ, UR7, R6 ;  /* 0x00000007ff052c19 */ /* 0x000fe20008011606 */
[----:B------:R-:W-:Y:S01]  /*4250*/  IMAD.U32 R6, RZ, RZ, UR49 ;  /* 0x00000031ff067e24 */ /* 0x000fe2000f8e00ff */
[----:B------:R-:W-:Y:S04]  /*4260*/  SYNCS.ARRIVE.TRANS64.RED.A1T0 RZ, [UR6], RZ ;  /* 0x000000ffffff79a7 */ /* 0x000fe80008100406 */
[----:B------:R-:W-:Y:S02]  /*4270*/  IADD3 R11, -R6, UR48, R11 ;  /* 0x00000030060b7c10 */ /* 0x000fe4000fffe10b */
[----:B------:R-:W2:Y:S04]  /*4280*/  SHFL.IDX PT, R6, R5, RZ, 0x1c1f ;  /* 0x001c1fff05067589 */ /* 0x000ea800000e0000 */
[----:B------:R-:W3:Y:S01]  /*4290*/  SHFL.IDX PT, R5, R5, 0x1, 0x1c1f ;  /* 0x003c1f0005057f89 */ /* 0x000ee200000e0000 */
[----:B--2---:R-:W-:-:S02]  /*42a0*/  IMAD.IADD R6, R11, 0x1, R6 ;  /* 0x000000010b067824 */ /* 0x004fc400078e0206 */
[----:B---3--:R-:W-:-:S03]  /*42b0*/  IMAD.IADD R5, R11, 0x1, R5 ;  /* 0x000000010b057824 */ /* 0x008fc600078e0205 */
[C---:B------:R-:W-:Y:S02]  /*42c0*/  ISETP.GT.AND P6, PT, R6.reuse, 0x8, PT ;  /* 0x000000080600780c */ /* 0x040fe40003fc4270 */
[----:B------:R-:W-:Y:S02]  /*42d0*/  ISETP.GT.AND P2, PT, R6, RZ, PT ;  /* 0x000000ff0600720c */ /* 0x000fe40003f44270 */
[----:B------:R-:W-:Y:S02]  /*42e0*/  FSEL R156, R156, -INF , P6 ;  /* 0xff8000009c9c7808 */ /* 0x000fe40003000000 */
[C---:B------:R-:W-:Y:S02]  /*42f0*/  ISETP.GT.AND P6, PT, R6.reuse, 0x20, PT ;  /* 0x000000200600780c */ /* 0x040fe40003fc4270 */
[----:B------:R-:W-:Y:S02]  /*4300*/  ISETP.GT.AND P1, PT, R6, 0x1, PT ;  /* 0x000000010600780c */ /* 0x000fe40003f24270 */
[----:B------:R-:W-:-:S02]  /*4310*/  FSEL R168, R168, -INF , P6 ;  /* 0xff800000a8a87808 */ /* 0x000fc40003000000 */
[C---:B------:R-:W-:Y:S02]  /*4320*/  ISETP.GT.AND P6, PT, R5.reuse, RZ, PT ;  /* 0x000000ff0500720c */ /* 0x040fe40003fc4270 */
[----:B------:R-:W-:Y:S02]  /*4330*/  FSEL R152, R152, -INF , P2 ;  /* 0xff80000098987808 */ /* 0x000fe40001000000 */
[----:B------:R-:W-:Y:S02]  /*4340*/  FSEL R154, R154, -INF , P6 ;  /* 0xff8000009a9a7808 */ /* 0x000fe40003000000 */
[----:B------:R-:W-:Y:S02]  /*4350*/  ISETP.GT.AND P6, PT, R5, 0x1, PT ;  /* 0x000000010500780c */ /* 0x000fe40003fc4270 */
[----:B------:R-:W-:Y:S02]  /*4360*/  FSEL R10, R153, -INF , P1 ;  /* 0xff800000990a7808 */ /* 0x000fe40000800000 */
[----:B------:R-:W-:-:S02]  /*4370*/  FSEL R155, R155, -INF , P6 ;  /* 0xff8000009b9b7808 */ /* 0x000fc40003000000 */
[C---:B------:R-:W-:Y:S02]  /*4380*/  ISETP.GT.AND P6, PT, R5.reuse, 0x8, PT ;  /* 0x000000080500780c */ /* 0x040fe40003fc4270 */
[----:B------:R-:W-:Y:S02]  /*4390*/  FMNMX.FTZ R12, R152, R8, !PT ;  /* 0x00000008980c7209 */ /* 0x000fe40007810000 */
[----:B------:R-:W-:Y:S02]  /*43a0*/  FSEL R158, R158, -INF , P6 ;  /* 0xff8000009e9e7808 */ /* 0x000fe40003000000 */
[----:B------:R-:W-:Y:S02]  /*43b0*/  ISETP.GT.AND P6, PT, R5, 0x9, PT ;  /* 0x000000090500780c */ /* 0x000fe40003fc4270 */
[----:B------:R-:W-:Y:S02]  /*43c0*/  ISETP.GT.AND P5, PT, R6, 0x9, PT ;  /* 0x000000090600780c */ /* 0x000fe40003fa4270 */
[----:B------:R-:W-:-:S02]  /*43d0*/  FSEL R159, R159, -INF , P6 ;  /* 0xff8000009f9f7808 */ /* 0x000fc40003000000 */
[C---:B------:R-:W-:Y:S02]  /*43e0*/  ISETP.GT.AND P6, PT, R5.reuse, 0x10, PT ;  /* 0x000000100500780c */ /* 0x040fe40003fc4270 */
[----:B------:R-:W-:Y:S02]  /*43f0*/  FMNMX.FTZ R12, R10, R12, !PT ;  /* 0x0000000c0a0c7209 */ /* 0x000fe40007810000 */
        /* <DEDUP_REMOVED lines=8> */
[----:B------:R-:W-:Y:S02]  /*4480*/  FMNMX.FTZ R12, R156, R12, !PT ;  /* 0x0000000c9c0c7209 */ /* 0x000fe40007810000 */
[----:B------:R-:W-:-:S02]  /*4490*/  FSEL R167, R167, -INF , P6 ;  /* 0xff800000a7a77808 */ /* 0x000fc40003000000 */
[C---:B------:R-:W-:Y:S02]  /*44a0*/  ISETP.GT.AND P6, PT, R5.reuse, 0x20, PT ;  /* 0x000000200500780c */ /* 0x040fe40003fc4270 */
[----:B------:R-:W-:Y:S02]  /*44b0*/  ISETP.GT.AND P3, PT, R6, 0x11, PT ;  /* 0x000000110600780c */ /* 0x000fe40003f64270 */
[----:B------:R-:W-:Y:S02]  /*44c0*/  FSEL R170, R170, -INF , P6 ;  /* 0xff800000aaaa7808 */ /* 0x000fe40003000000 */
[----:B------:R-:W-:Y:S02]  /*44d0*/  ISETP.GT.AND P6, PT, R5, 0x21, PT ;  /* 0x000000210500780c */ /* 0x000fe40003fc4270 */
[----:B------:R-:W-:Y:S02]  /*44e0*/  FSEL R160, R160, -INF , P4 ;  /* 0xff800000a0a07808 */ /* 0x000fe40002000000 */
[----:B------:R-:W-:-:S02]  /*44f0*/  FSEL R171, R171, -INF , P6 ;  /* 0xff800000abab7808 */ /* 0x000fc40003000000 */
[----:B------:R-:W-:Y:S02]  /*4500*/  ISETP.GT.AND P6, PT, R5, 0x28, PT ;  /* 0x000000280500780c */ /* 0x000fe40003fc4270 */
        /* <DEDUP_REMOVED lines=30> */
[----:B------:R-:W-:Y:S02]  /*46f0*/  ISETP.GT.AND P5, PT, R6, 0x21, PT ;  /* 0x000000210600780c */ /* 0x000fe40003fa4270 */
        /* <DEDUP_REMOVED lines=8> */
[----:B------:R-:W-:Y:S02]  /*4780*/  FMNMX.FTZ R5, R154, R9, !PT ;  /* 0x000000099a057209 */ /* 0x000fe40007810000 */
[----:B------:R-:W-:-:S02]  /*4790*/  FSEL R199, R199, -INF , P6 ;  /* 0xff800000c7c77808 */ /* 0x000fc40003000000 */
[----:B------:R-:W-:Y:S02]  /*47a0*/  FMNMX.FTZ R5, R155, R5, !PT ;  /* 0x000000059b057209 */ /* 0x000fe40007810000 */
[----:B------:R-:W-:Y:S02]  /*47b0*/  FSEL R169, R169, -INF , P5 ;  /* 0xff800000a9a97808 */ /* 0x000fe40002800000 */
[----:B------:R-:W-:Y:S02]  /*47c0*/  FMNMX.FTZ R5, R158, R5, !PT ;  /* 0x000000059e057209 */ /* 0x000fe40007810000 */
[----:B------:R-:W-:Y:S02]  /*47d0*/  FMNMX.FTZ R12, R168, R12, !PT ;  /* 0x0000000ca80c7209 */ /* 0x000fe40007810000 */
[----:B------:R-:W-:Y:S02]  /*47e0*/  FMNMX.FTZ R5, R159, R5, !PT ;  /* 0x000000059f057209 */ /* 0x000fe40007810000 */
[----:B------:R-:W-:-:S02]  /*47f0*/  ISETP.GT.AND P5, PT, R6, 0x49, PT ;  /* 0x000000490600780c */ /* 0x000fc40003fa4270 */
[----:B------:R-:W-:Y:S02]  /*4800*/  FMNMX.FTZ R5, R162, R5, !PT ;  /* 0x00000005a2057209 */ /* 0x000fe40007810000 */
[----:B------:R-:W-:Y:S02]  /*4810*/  ISETP.GT.AND P3, PT, R6, 0x29, PT ;  /* 0x000000290600780c */ /* 0x000fe40003f64270 */
[----:B------:R-:W-:Y:S02]  /*4820*/  FMNMX.FTZ R5, R163, R5, !PT ;  /* 0x00000005a3057209 */ /* 0x000fe40007810000 */
[----:B------:R-:W-:Y:S02]  /*4830*/  FSEL R172, R172, -INF , P4 ;  /* 0xff800000acac7808 */ /* 0x000fe40002000000 */
[----:B------:R-:W-:Y:S02]  /*4840*/  FMNMX.FTZ R5, R166, R5, !PT ;  /* 0x00000005a6057209 */ /* 0x000fe40007810000 */
[----:B------:R-:W-:-:S02]  /*4850*/  FMNMX.FTZ R12, R169, R12, !PT ;  /* 0x0000000ca90c7209 */ /* 0x000fc40007810000 */
[----:B------:R-:W-:Y:S02]  /*4860*/  FMNMX.FTZ R5, R167, R5, !PT ;  /* 0x00000005a7057209 */ /* 0x000fe40007810000 */
[----:B------:R-:W-:Y:S02]  /*4870*/  @P0 LOP3.LUT R22, R22, 0x1000, RZ, 0xfc, !PT ;  /* 0x0000100016160812 */ /* 0x000fe400078efcff */
[----:B------:R-:W-:Y:S02]  /*4880*/  FMNMX.FTZ R5, R170, R5, !PT ;  /* 0x00000005aa057209 */ /* 0x000fe40007810000 */
[----:B------:R-:W-:Y:S02]  /*4890*/  ISETP.GT.AND P2, PT, R6, 0x30, PT ;  /* 0x000000300600780c */ /* 0x000fe40003f44270 */
[----:B------:R-:W-:Y:S02]  /*48a0*/  FMNMX.FTZ R5, R171, R5, !PT ;  /* 0x00000005ab057209 */ /* 0x000fe40007810000 */
[----:B------:R-:W-:-:S02]  /*48b0*/  FSEL R173, R173, -INF , P3 ;  /* 0xff800000adad7808 */ /* 0x000fc40001800000 */
[----:B------:R-:W-:Y:S02]  /*48c0*/  FMNMX.FTZ R5, R174, R5, !PT ;  /* 0x00000005ae057209 */ /* 0x000fe40007810000 */
[----:B------:R-:W-:Y:S02]  /*48d0*/  FMNMX.FTZ R12, R172, R12, !PT ;  /* 0x0000000cac0c7209 */ /* 0x000fe40007810000 */
[----:B------:R-:W-:Y:S02]  /*48e0*/  FMNMX.FTZ R5, R175, R5, !PT ;  /* 0x00000005af057209 */ /* 0x000fe40007810000 */
[----:B------:R-:W-:Y:S02]  /*48f0*/  LOP3.LUT R22, R22, 0xffffdfff, RZ, 0xc0, !PT ;  /* 0xffffdfff16167812 */ /* 0x000fe400078ec0ff */
[----:B------:R-:W-:Y:S02]  /*4900*/  FMNMX.FTZ R5, R178, R5, !PT ;  /* 0x00000005b2057209 */ /* 0x000fe40007810000 */
[----:B------:R-:W-:-:S02]  /*4910*/  ISETP.GT.AND P1, PT, R6, 0x31, PT ;  /* 0x000000310600780c */ /* 0x000fc40003f24270 */
[----:B------:R-:W-:Y:S02]  /*4920*/  FMNMX.FTZ R5, R179, R5, !PT ;  /* 0x00000005b3057209 */ /* 0x000fe40007810000 */
[----:B------:R-:W-:Y:S02]  /*4930*/  FSEL R176, R176, -INF , P2 ;  /* 0xff800000b0b07808 */ /* 0x000fe40001000000 */
[----:B------:R-:W-:Y:S02]  /*4940*/  FMNMX.FTZ R5, R182, R5, !PT ;  /* 0x00000005b6057209 */ /* 0x000fe40007810000 */
[----:B------:R-:W-:Y:S02]  /*4950*/  FMNMX.FTZ R12, R173, R12, !PT ;  /* 0x0000000cad0c7209 */ /* 0x000fe40007810000 */
[----:B------:R-:W-:Y:S02]  /*4960*/  FMNMX.FTZ R5, R183, R5, !PT ;  /* 0x00000005b7057209 */ /* 0x000fe40007810000 */
[----:B------:R-:W-:-:S02]  /*4970*/  @P5 LOP3.LUT R22, R22, 0x2000, RZ, 0xfc, !PT ;  /* 0x0000200016165812 */ /* 0x000fc400078efcff */
[----:B------:R-:W-:Y:S02]  /*4980*/  FMNMX.FTZ R5, R186, R5, !PT ;  /* 0x00000005ba057209 */ /* 0x000fe40007810000 */
[----:B------:R-:W-:Y:S02]  /*4990*/  FSEL R177, R177, -INF , P1 ;  /* 0xff800000b1b17808 */ /* 0x000fe40000800000 */
[----:B------:R-:W-:Y:S02]  /*49a0*/  FMNMX.FTZ R5, R187, R5, !PT ;  /* 0x00000005bb057209 */ /* 0x000fe40007810000 */
[----:B------:R-:W-:Y:S02]  /*49b0*/  ISETP.GT.AND P5, PT, R6, 0x38, PT ;  /* 0x000000380600780c */ /* 0x000fe40003fa4270 */
[----:B------:R-:W-:Y:S02]  /*49c0*/  FMNMX.FTZ R5, R190, R5, !PT ;  /* 0x00000005be057209 */ /* 0x000fe40007810000 */
[----:B------:R-:W-:-:S02]  /*49d0*/  FMNMX.FTZ R12, R176, R12, !PT ;  /* 0x0000000cb00c7209 */ /* 0x000fc40007810000 */
[----:B------:R-:W-:Y:S02]  /*49e0*/  FMNMX.FTZ R5, R191, R5, !PT ;  /* 0x00000005bf057209 */ /* 0x000fe40007810000 */
[----:B------:R-:W-:Y:S02]  /*49f0*/  ISETP.GT.AND P0, PT, R6, 0x39, PT ;  /* 0x000000390600780c */ /* 0x000fe40003f04270 */
[----:B------:R-:W-:Y:S02]  /*4a00*/  FMNMX.FTZ R5, R194, R5, !PT ;  /* 0x00000005c2057209 */ /* 0x000fe40007810000 */
[----:B------:R-:W-:Y:S02]  /*4a10*/  FSEL R180, R180, -INF , P5 ;  /* 0xff800000b4b47808 */ /* 0x000fe40002800000 */
[----:B------:R-:W-:Y:S02]  /*4a20*/  FMNMX.FTZ R5, R195, R5, !PT ;  /* 0x00000005c3057209 */ /* 0x000fe40007810000 */
[----:B------:R-:W-:-:S02]  /*4a30*/  FMNMX.FTZ R12, R177, R12, !PT ;  /* 0x0000000cb10c7209 */ /* 0x000fc40007810000 */
[----:B------:R-:W-:Y:S02]  /*4a40*/  FMNMX.FTZ R5, R198, R5, !PT ;  /* 0x00000005c6057209 */ /* 0x000fe40007810000 */
[----:B------:R-:W-:Y:S02]  /*4a50*/  FSEL R181, R181, -INF , P0 ;  /* 0xff800000b5b57808 */ /* 0x000fe40000000000 */
[----:B------:R-:W-:Y:S02]  /*4a60*/  FMNMX.FTZ R5, R199, R5, !PT ;  /* 0x00000005c7057209 */ /* 0x000fe40007810000 */
[----:B------:R-:W-:Y:S02]  /*4a70*/  LOP3.LUT P0, RZ, R22, 0x1000, RZ, 0xc0, !PT ;  /* 0x0000100016ff7812 */ /* 0x000fe4000780c0ff */
[----:B------:R-:W-:Y:S01]  /*4a80*/  FMNMX.FTZ R12, R180, R12, !PT ;  /* 0x0000000cb40c7209 */ /* 0x000fe20007810000 */
[----:B------:R-:W2:Y:S01]  /*4a90*/  SHFL.BFLY PT, R11, R5, 0x2, 0x1f ;  /* 0x0c401f00050b7f89 */ /* 0x000ea200000e0000 */
[----:B------:R-:W-:-:S02]  /*4aa0*/  ISETP.GT.AND P4, PT, R6, 0x50, PT ;  /* 0x000000500600780c */ /* 0x000fc40003f84270 */
[C---:B------:R-:W-:Y:S02]  /*4ab0*/  ISETP.GT.AND P3, PT, R6.reuse, 0x51, PT ;  /* 0x000000510600780c */ /* 0x040fe40003f64270 */
[C---:B------:R-:W-:Y:S02]  /*4ac0*/  ISETP.GT.AND P2, PT, R6.reuse, 0x58, PT ;  /* 0x000000580600780c */ /* 0x040fe40003f44270 */
[----:B------:R-:W-:Y:S02]  /*4ad0*/  ISETP.GT.AND P1, PT, R6, 0x59, PT ;  /* 0x000000590600780c */ /* 0x000fe40003f24270 */
[----:B------:R-:W-:Y:S02]  /*4ae0*/  FSEL R184, R184, -INF , P0 ;  /* 0xff800000b8b87808 */ /* 0x000fe40000000000 */
        /* <DEDUP_REMOVED lines=13> */
[----:B------:R-:W-:-:S03]  /*4bc0*/  FMUL.FTZ R11, R5, UR10 ;  /* 0x0000000a050b7c20 */ /* 0x000fc60008410000 */
[----:B------:R-:W-:Y:S02]  /*4bd0*/  FMUL.FTZ R9, R9, UR10 ;  /* 0x0000000a09097c20 */ /* 0x000fe40008410000 */
[----:B------:R-:W-:Y:S02]  /*4be0*/  FSEL R11, R11, RZ, P6 ;  /* 0x000000ff0b0b7208 */ /* 0x000fe40003000000 */
[----:B------:R-:W-:Y:S02]  /*4bf0*/  ISETP.GT.AND P6, PT, R6, 0x41, PT ;  /* 0x000000410600780c */ /* 0x000fe40003fc4270 */
[----:B------:R-:W-:Y:S01]  /*4c00*/  MUFU.EX2 R9, R9 ;  /* 0x0000000900097308 */ /* 0x000fe20000000800 */
[--C-:B------:R-:W-:Y:S01]  /*4c10*/  FFMA.FTZ R154, R154, UR10, -R11.reuse ;  /* 0x0000000a9a9a7c23 */ /* 0x100fe2000801080b */
[----:B------:R-:W-:Y:S01]  /*4c20*/  FSEL R185, R185, -INF , P6 ;  /* 0xff800000b9b97808 */ /* 0x000fe20003000000 */
[--C-:B------:R-:W-:Y:S01]  /*4c30*/  FFMA.FTZ R155, R155, UR10, -R11.reuse ;  /* 0x0000000a9b9b7c23 */ /* 0x100fe2000801080b */
[----:B------:R-:W-:Y:S01]  /*4c40*/  ISETP.GT.AND P6, PT, R6, 0x48, PT ;  /* 0x000000480600780c */ /* 0x000fe20003fc4270 */
[--C-:B------:R-:W-:Y:S01]  /*4c50*/  FFMA.FTZ R158, R158, UR10, -R11.reuse ;  /* 0x0000000a9e9e7c23 */ /* 0x100fe2000801080b */
[----:B------:R-:W-:Y:S01]  /*4c60*/  FMNMX.FTZ R6, R181, R12, !PT ;  /* 0x0000000cb5067209 */ /* 0x000fe20007810000 */
[--C-:B------:R-:W-:Y:S01]  /*4c70*/  FFMA.FTZ R159, R159, UR10, -R11.reuse ;  /* 0x0000000a9f9f7c23 */ /* 0x100fe2000801080b */
[----:B------:R-:W-:Y:S01]  /*4c80*/  FSEL R188, R188, -INF , P6 ;  /* 0xff800000bcbc7808 */ /* 0x000fe20003000000 */
[----:B------:R-:W2:Y:S01]  /*4c90*/  MUFU.EX2 R153, R154 ;  /* 0x0000009a00997308 */ /* 0x000ea20000000800 */
[----:B------:R-:W-:Y:S01]  /*4ca0*/  FMNMX.FTZ R6, R184, R6, !PT ;  /* 0x00000006b8067209 */ /* 0x000fe20007810000 */
[--C-:B------:R-:W-:Y:S01]  /*4cb0*/  FFMA.FTZ R162, R162, UR10, -R11.reuse ;  /* 0x0000000aa2a27c23 */ /* 0x100fe2000801080b */
[--C-:B------:R-:W-:Y:S01]  /*4cc0*/  FFMA.FTZ R163, R163, UR10, -R11.reuse ;  /* 0x0000000aa3a37c23 */ /* 0x100fe2000801080b */
[--C-:B------:R-:W-:Y:S01]  /*4cd0*/  FFMA.FTZ R166, R166, UR10, -R11.reuse ;  /* 0x0000000aa6a67c23 */ /* 0x100fe2000801080b */
[----:B------:R-:W-:Y:S01]  /*4ce0*/  FMNMX.FTZ R6, R185, R6, !PT ;  /* 0x00000006b9067209 */ /* 0x000fe20007810000 */
[--C-:B------:R-:W-:Y:S01]  /*4cf0*/  FFMA.FTZ R167, R167, UR10, -R11.reuse ;  /* 0x0000000aa7a77c23 */ /* 0x100fe2000801080b */
[--C-:B------:R-:W-:Y:S01]  /*4d00*/  FFMA.FTZ R170, R170, UR10, -R11.reuse ;  /* 0x0000000aaaaa7c23 */ /* 0x100fe2000801080b */
[----:B------:R-:W3:Y:S01]  /*4d10*/  MUFU.EX2 R155, R155 ;  /* 0x0000009b009b7308 */ /* 0x000ee20000000800 */
[----:B------:R-:W-:Y:S01]  /*4d20*/  FMNMX.FTZ R6, R188, R6, !PT ;  /* 0x00000006bc067209 */ /* 0x000fe20007810000 */
[--C-:B------:R-:W-:Y:S01]  /*4d30*/  FFMA.FTZ R171, R171, UR10, -R11.reuse ;  /* 0x0000000aabab7c23 */ /* 0x100fe2000801080b */
[--C-:B------:R-:W-:Y:S01]  /*4d40*/  FFMA.FTZ R174, R174, UR10, -R11.reuse ;  /* 0x0000000aaeae7c23 */ /* 0x100fe2000801080b */
[--C-:B------:R-:W-:Y:S01]  /*4d50*/  FFMA.FTZ R175, R175, UR10, -R11.reuse ;  /* 0x0000000aafaf7c23 */ /* 0x100fe2000801080b */
[----:B------:R-:W-:Y:S01]  /*4d60*/  FMNMX.FTZ R6, R189, R6, !PT ;  /* 0x00000006bd067209 */ /* 0x000fe20007810000 */
[--C-:B------:R-:W-:Y:S01]  /*4d70*/  FFMA.FTZ R178, R178, UR10, -R11.reuse ;  /* 0x0000000ab2b27c23 */ /* 0x100fe2000801080b */
[----:B------:R-:W-:Y:S01]  /*4d80*/  FFMA.FTZ R179, R179, UR10, -R11 ;  /* 0x0000000ab3b37c23 */ /* 0x000fe2000801080b */
[----:B------:R-:W-:Y:S01]  /*4d90*/  MUFU.EX2 R159, R159 ;  /* 0x0000009f009f7308 */ /* 0x000fe20000000800 */
[----:B------:R-:W-:Y:S01]  /*4da0*/  FMNMX.FTZ R6, R192, R6, !PT ;  /* 0x00000006c0067209 */ /* 0x000fe20007810000 */
[----:B--2---:R-:W-:Y:S01]  /*4db0*/  FFMA.FTZ R4, R9, R4, R153 ;  /* 0x0000000409047223 */ /* 0x004fe20000010099 */
[--C-:B------:R-:W-:Y:S01]  /*4dc0*/  FFMA.FTZ R182, R182, UR10, -R11.reuse ;  /* 0x0000000ab6b67c23 */ /* 0x100fe2000801080b */
[--C-:B------:R-:W-:Y:S01]  /*4dd0*/  FFMA.FTZ R183, R183, UR10, -R11.reuse ;  /* 0x0000000ab7b77c23 */ /* 0x100fe2000801080b */
[----:B------:R-:W-:Y:S01]  /*4de0*/  FMNMX.FTZ R6, R193, R6, !PT ;  /* 0x00000006c1067209 */ /* 0x000fe20007810000 */
[--C-:B------:R-:W-:Y:S01]  /*4df0*/  FFMA.FTZ R186, R186, UR10, -R11.reuse ;  /* 0x0000000ababa7c23 */ /* 0x100fe2000801080b */
[--C-:B------:R-:W-:Y:S01]  /*4e00*/  FFMA.FTZ R187, R187, UR10, -R11.reuse ;  /* 0x0000000abbbb7c23 */ /* 0x100fe2000801080b */
[----:B------:R-:W-:Y:S01]  /*4e10*/  MUFU.EX2 R162, R162 ;  /* 0x000000a200a27308 */ /* 0x000fe20000000800 */
[----:B------:R-:W-:Y:S01]  /*4e20*/  FMNMX.FTZ R6, R196, R6, !PT ;  /* 0x00000006c4067209 */ /* 0x000fe20007810000 */
[C---:B---3--:R-:W-:Y:S01]  /*4e30*/  FADD.FTZ R4, R155.reuse, R4 ;  /* 0x000000049b047221 */ /* 0x048fe20000010000 */
[----:B------:R-:W-:Y:S01]  /*4e40*/  F2FP.BF16.F32.PACK_AB R153, R155, R153 ;  /* 0x000000999b99723e */ /* 0x000fe200000010ff */
[--C-:B------:R-:W-:Y:S01]  /*4e50*/  FFMA.FTZ R190, R190, UR10, -R11.reuse ;  /* 0x0000000abebe7c23 */ /* 0x100fe2000801080b */
[----:B------:R-:W-:Y:S01]  /*4e60*/  FMNMX.FTZ R6, R197, R6, !PT ;  /* 0x00000006c5067209 */ /* 0x000fe20007810000 */
[--C-:B------:R-:W-:Y:S01]  /*4e70*/  FFMA.FTZ R191, R191, UR10, -R11.reuse ;  /* 0x0000000abfbf7c23 */ /* 0x100fe2000801080b */
[--C-:B------:R-:W-:Y:S01]  /*4e80*/  FFMA.FTZ R194, R194, UR10, -R11.reuse ;  /* 0x0000000ac2c27c23 */ /* 0x100fe2000801080b */
[----:B------:R-:W2:Y:S01]  /*4e90*/  MUFU.EX2 R155, R158 ;  /* 0x0000009e009b7308 */ /* 0x000ea20000000800 */
[--C-:B------:R-:W-:Y:S01]  /*4ea0*/  FFMA.FTZ R195, R195, UR10, -R11.reuse ;  /* 0x0000000ac3c37c23 */ /* 0x100fe2000801080b */
[----:B------:R-:W3:Y:S01]  /*4eb0*/  SHFL.BFLY PT, R12, R6, 0x2, 0x1f ;  /* 0x0c401f00060c7f89 */ /* 0x000ee200000e0000 */
[--C-:B------:R-:W-:Y:S01]  /*4ec0*/  FFMA.FTZ R198, R198, UR10, -R11.reuse ;  /* 0x0000000ac6c67c23 */ /* 0x100fe2000801080b */
[----:B------:R-:W-:Y:S01]  /*4ed0*/  FFMA.FTZ R11, R199, UR10, -R11 ;  /* 0x0000000ac70b7c23 */ /* 0x000fe2000801080b */
        /* <DEDUP_REMOVED lines=12> */
[----:B--2---:R-:W-:Y:S01]  /*4fa0*/  FADD.FTZ R4, R155, R4 ;  /* 0x000000049b047221 */ /* 0x004fe20000010000 */
[----:B------:R-:W-:Y:S01]  /*4fb0*/  F2FP.BF16.F32.PACK_AB R155, R159, R155 ;  /* 0x0000009b9f9b723e */ /* 0x000fe200000010ff */
[-C--:B------:R-:W-:Y:S01]  /*4fc0*/  FMUL.FTZ R46, R46, R9.reuse ;  /* 0x000000092e2e7220 */ /* 0x080fe20000410000 */
[-C--:B------:R-:W-:Y:S01]  /*4fd0*/  FMUL.FTZ R47, R47, R9.reuse ;  /* 0x000000092f2f7220 */ /* 0x080fe20000410000 */
[----:B------:R-:W-:Y:S01]  /*4fe0*/  FADD.FTZ R4, R159, R4 ;  /* 0x000000049f047221 */ /* 0x000fe20000010000 */
[-C--:B------:R-:W-:Y:S01]  /*4ff0*/  FMUL.FTZ R50, R50, R9.reuse ;  /* 0x0000000932327220 */ /* 0x080fe20000410000 */
[-C--:B------:R-:W-:Y:S01]  /*5000*/  FMUL.FTZ R51, R51, R9.reuse ;  /* 0x0000000933337220 */ /* 0x080fe20000410000 */
[----:B------:R-:W2:Y:S01]  /*5010*/  MUFU.EX2 R159, R166 ;  /* 0x000000a6009f7308 */ /* 0x000ea20000000800 */
[----:B------:R-:W-:Y:S01]  /*5020*/  FADD.FTZ R4, R162, R4 ;  /* 0x00000004a2047221 */ /* 0x000fe20000010000 */
[----:B---3--:R-:W-:Y:S01]  /*5030*/  FMNMX.FTZ R6, R6, R12, !PT ;  /* 0x0000000c06067209 */ /* 0x008fe20007810000 */
[-C--:B------:R-:W-:Y:S01]  /*5040*/  FMUL.FTZ R54, R54, R9.reuse ;  /* 0x0000000936367220 */ /* 0x080fe20000410000 */
[-C--:B------:R-:W-:Y:S01]  /*5050*/  FMUL.FTZ R55, R55, R9.reuse ;  /* 0x0000000937377220 */ /* 0x080fe20000410000 */
[----:B----4-:R-:W-:Y:S01]  /*5060*/  FADD.FTZ R4, R13, R4 ;  /* 0x000000040d047221 */ /* 0x010fe20000010000 */
[-C--:B------:R-:W-:Y:S01]  /*5070*/  FMUL.FTZ R58, R58, R9.reuse ;  /* 0x000000093a3a7220 */ /* 0x080fe20000410000 */
[----:B------:R-:W3:Y:S01]  /*5080*/  SHFL.BFLY PT, R14, R6, 0x1, 0x1f ;  /* 0x0c201f00060e7f89 */ /* 0x000ee200000e0000 */
        /* <DEDUP_REMOVED lines=21> */
[----:B------:R-:W-:Y:S01]  /*51e0*/  FADD.FTZ R4, R170, R4 ;  /* 0x00000004aa047221 */ /* 0x000fe20000010000 */
[-C--:B------:R-:W-:Y:S01]  /*51f0*/  FMUL.FTZ R90, R90, R9.reuse ;  /* 0x000000095a5a7220 */ /* 0x080fe20000410000 */
[----:B---3--:R-:W-:Y:S01]  /*5200*/  FMNMX.FTZ R6, R6, R14, !PT ;  /* 0x0000000e06067209 */ /* 0x008fe20007810000 */
[----:B------:R-:W3:Y:S01]  /*5210*/  MUFU.EX2 R175, R175 ;  /* 0x000000af00af7308 */ /* 0x000ee20000000800 */
[----:B-----5:R-:W-:Y:S01]  /*5220*/  FADD.FTZ R4, R171, R4 ;  /* 0x00000004ab047221 */ /* 0x020fe20000010000 */
[-C--:B------:R-:W-:Y:S01]  /*5230*/  FMUL.FTZ R91, R91, R9.reuse ;  /* 0x000000095b5b7220 */ /* 0x080fe20000410000 */
[----:B------:R-:W-:Y:S01]  /*5240*/  FSETP.NEU.FTZ.AND P1, PT, R6, -INF , PT ;  /* 0xff8000000600780b */ /* 0x000fe20003f3d000 */
[-C--:B------:R-:W-:Y:S01]  /*5250*/  FMUL.FTZ R94, R94, R9.reuse ;  /* 0x000000095e5e7220 */ /* 0x080fe20000410000 */
[-C--:B------:R-:W-:Y:S01]  /*5260*/  FMUL.FTZ R95, R95, R9.reuse ;  /* 0x000000095f5f7220 */ /* 0x080fe20000410000 */
[-C--:B------:R-:W-:Y:S01]  /*5270*/  FMUL.FTZ R98, R98, R9.reuse ;  /* 0x0000000962627220 */ /* 0x080fe20000410000 */
[----:B------:R-:W-:Y:S01]  /*5280*/  FSEL R14, R6, RZ, P1 ;  /* 0x000000ff060e7208 */ /* 0x000fe20000800000 */
[----:B------:R-:W4:Y:S01]  /*5290*/  MUFU.EX2 R178, R178 ;  /* 0x000000b200b27308 */ /* 0x000f220000000800 */
[----:B--2---:R-:W-:Y:S01]  /*52a0*/  FADD.FTZ R4, R163, R4 ;  /* 0x00000004a3047221 */ /* 0x004fe20000010000 */
[-C--:B------:R-:W-:Y:S01]  /*52b0*/  FMUL.FTZ R99, R99, R9.reuse ;  /* 0x0000000963637220 */ /* 0x080fe20000410000 */
[-C--:B------:R-:W-:Y:S01]  /*52c0*/  FMUL.FTZ R102, R102, R9.reuse ;  /* 0x0000000966667220 */ /* 0x080fe20000410000 */
[----:B------:R-:W-:Y:S01]  /*52d0*/  FADD.FTZ R8, -R14, R8 ;  /* 0x000000080e087221 */ /* 0x000fe20000010100 */
[----:B------:R-:W-:Y:S01]  /*52e0*/  FMUL.FTZ R14, R6, UR10 ;  /* 0x0000000a060e7c20 */ /* 0x000fe20008410000 */
[-C--:B------:R-:W-:Y:S01]  /*52f0*/  FMUL.FTZ R103, R103, R9.reuse ;  /* 0x0000000967677220 */ /* 0x080fe20000410000 */
[----:B------:R-:W-:Y:S01]  /*5300*/  FMUL.FTZ R106, R106, R9 ;  /* 0x000000096a6a7220 */ /* 0x000fe20000410000 */
[----:B------:R-:W-:Y:S01]  /*5310*/  FMUL.FTZ R8, R8, UR10 ;  /* 0x0000000a08087c20 */ /* 0x000fe20008410000 */
[----:B------:R-:W2:Y:S01]  /*5320*/  MUFU.EX2 R179, R179 ;  /* 0x000000b300b37308 */ /* 0x000ea20000000800 */
[----:B------:R-:W-:Y:S01]  /*5330*/  FSEL R14, R14, RZ, P1 ;  /* 0x000000ff0e0e7208 */ /* 0x000fe20000800000 */
[C---:B---3--:R-:W-:Y:S01]  /*5340*/  FADD.FTZ R4, R175.reuse, R4 ;  /* 0x00000004af047221 */ /* 0x048fe20000010000 */
[----:B------:R-:W-:Y:S01]  /*5350*/  F2FP.BF16.F32.PACK_AB R163, R175, R163 ;  /* 0x000000a3afa3723e */ /* 0x000fe200000010ff */
        /* <DEDUP_REMOVED lines=19> */
[--C-:B------:R-:W-:Y:S01]  /*5490*/  FFMA.FTZ R181, R181, UR10, -R14.reuse ;  /* 0x0000000ab5b57c23 */ /* 0x100fe2000801080e */
[----:B------:R-:W5:Y:S01]  /*54a0*/  MUFU.EX2 R10, R10 ;  /* 0x0000000a000a7308 */ /* 0x000f620000000800 */
[--C-:B------:R-:W-:Y:S01]  /*54b0*/  FFMA.FTZ R184, R184, UR10, -R14.reuse ;  /* 0x0000000ab8b87c23 */ /* 0x100fe2000801080e */
[----:B------:R-:W-:Y:S01]  /*54c0*/  FFMA.FTZ R185, R185, UR10, -R14 ;  /* 0x0000000ab9b97c23 */ /* 0x000fe2000801080e */
[----:B----4-:R-:W-:Y:S01]  /*54d0*/  FADD.FTZ R4, R178, R4 ;  /* 0x00000004b2047221 */ /* 0x010fe20000010000 */
[--C-:B------:R-:W-:Y:S01]  /*54e0*/  FFMA.FTZ R188, R188, UR10, -R14.reuse ;  /* 0x0000000abcbc7c23 */ /* 0x100fe2000801080e */
[--C-:B------:R-:W-:Y:S01]  /*54f0*/  FFMA.FTZ R189, R189, UR10, -R14.reuse ;  /* 0x0000000abdbd7c23 */ /* 0x100fe2000801080e */
[----:B------:R-:W-:Y:S01]  /*5500*/  FFMA.FTZ R192, R192, UR10, -R14 ;  /* 0x0000000ac0c07c23 */ /* 0x000fe2000801080e */
[----:B--2---:R-:W-:Y:S01]  /*5510*/  FADD.FTZ R4, R179, R4 ;  /* 0x00000004b3047221 */ /* 0x004fe20000010000 */
[----:B------:R-:W2:Y:S01]  /*5520*/  MUFU.EX2 R154, R156 ;  /* 0x0000009c009a7308 */ /* 0x000ea20000000800 */
[----:B---3--:R-:W-:Y:S01]  /*5530*/  FFMA.FTZ R3, R8, R3, R152 ;  /* 0x0000000308037223 */ /* 0x008fe20000010098 */
[--C-:B------:R-:W-:Y:S01]  /*5540*/  FFMA.FTZ R193, R193, UR10, -R14.reuse ;  /* 0x0000000ac1c17c23 */ /* 0x100fe2000801080e */
[--C-:B------:R-:W-:Y:S01]  /*5550*/  FFMA.FTZ R196, R196, UR10, -R14.reuse ;  /* 0x0000000ac4c47c23 */ /* 0x100fe2000801080e */
[----:B------:R-:W-:Y:S01]  /*5560*/  FFMA.FTZ R14, R197, UR10, -R14 ;  /* 0x0000000ac50e7c23 */ /* 0x000fe2000801080e */
[-C--:B------:R-:W-:Y:S01]  /*5570*/  FMUL.FTZ R24, R24, R8.reuse ;  /* 0x0000000818187220 */ /* 0x080fe20000410000 */
[-C--:B------:R-:W-:Y:S01]  /*5580*/  FMUL.FTZ R25, R25, R8.reuse ;  /* 0x0000000819197220 */ /* 0x080fe20000410000 */
[----:B------:R-:W-:Y:S01]  /*5590*/  FMUL.FTZ R28, R28, R8 ;  /* 0x000000081c1c7220 */ /* 0x000fe20000410000 */
[----:B------:R3:W4:Y:S01]  /*55a0*/  MUFU.EX2 R15, R157 ;  /* 0x0000009d000f7308 */ /* 0x0007220000000800 */
[C---:B-----5:R-:W-:Y:S01]  /*55b0*/  FADD.FTZ R3, R10.reuse, R3 ;  /* 0x000000030a037221 */ /* 0x060fe20000010000 */
[----:B------:R-:W-:Y:S01]  /*55c0*/  F2FP.BF16.F32.PACK_AB R152, R10, R152 ;  /* 0x000000980a98723e */ /* 0x000fe200000010ff */
[-C--:B------:R-:W-:Y:S01]  /*55d0*/  FMUL.FTZ R29, R29, R8.reuse ;  /* 0x000000081d1d7220 */ /* 0x080fe20000410000 */
[-C--:B------:R-:W-:Y:S01]  /*55e0*/  FMUL.FTZ R32, R32, R8.reuse ;  /* 0x0000000820207220 */ /* 0x080fe20000410000 */
[-C--:B------:R-:W-:Y:S01]  /*55f0*/  FMUL.FTZ R33, R33, R8.reuse ;  /* 0x0000000821217220 */ /* 0x080fe20000410000 */
[-C--:B------:R-:W-:Y:S01]  /*5600*/  FMUL.FTZ R36, R36, R8.reuse ;  /* 0x0000000824247220 */ /* 0x080fe20000410000 */
[----:B------:R-:W-:Y:S01]  /*5610*/  FMUL.FTZ R37, R37, R8 ;  /* 0x0000000825257220 */ /* 0x000fe20000410000 */
[----:B------:R-:W5:Y:S01]  /*5620*/  MUFU.EX2 R156, R160 ;  /* 0x000000a0009c7308 */ /* 0x000f620000000800 */
[----:B--2---:R-:W-:Y:S01]  /*5630*/  FADD.FTZ R3, R154, R3 ;  /* 0x000000039a037221 */ /* 0x004fe20000010000 */
[----:B---3--:R-:W-:Y:S01]  /*5640*/  F2FP.BF16.F32.PACK_AB R157, R13, R162 ;  /* 0x000000a20d9d723e */ /* 0x008fe200000010ff */
        /* <DEDUP_REMOVED lines=82> */
[----:B------:R-:W-:Y:S01]  /*5b70*/  FMUL.FTZ R149, R149, R8 ;  /* 0x0000000895957220 */ /* 0x000fe20000410000 */
        /* <DEDUP_REMOVED lines=30> */
[----:B------:R-:W-:-:S04]  /*5d60*/  FMUL.FTZ R151, R151, R9 ;  /* 0x0000000997977220 */ /* 0x000fc80000410000 */
        /* <DEDUP_REMOVED lines=36> */
[----:B----4-:R-:W-:-:S04]  /*5fb0*/  FADD.FTZ R3, R174, R3 ;  /* 0x00000003ae037221 */ /* 0x010fc80000010000 */
[C---:B--2---:R-:W-:Y:S01]  /*5fc0*/  FADD.FTZ R3, R14.reuse, R3 ;  /* 0x000000030e037221 */ /* 0x044fe20000010000 */
[----:B------:R-:W-:Y:S01]  /*5fd0*/  F2FP.BF16.F32.PACK_AB R174, R14, R174 ;  /* 0x000000ae0eae723e */ /* 0x000fe200000010ff */
[C---:B---3--:R-:W-:Y:S01]  /*5fe0*/  FADD.FTZ R4, R11.reuse, R4 ;  /* 0x000000040b047221 */ /* 0x048fe20000010000 */
[----:B------:R-:W-:Y:S01]  /*5ff0*/  F2FP.BF16.F32.PACK_AB R175, R11, R198 ;  /* 0x000000c60baf723e */ /* 0x000fe200000010ff */
[----:B------:R-:W-:Y:S06]  /*6000*/  @!P0 BRA `(.L_x_14009) ;  /* 0x0000000000048947 */ /* 0x000fec0003800000 */
[----:B------:R-:W-:Y:S01]  /*6010*/  BPT.TRAP 0x1 ;  /* 0x000000040000795c */ /* 0x000fe20000300000 */
.L_x_14009:
[----:B------:R2:W3:Y:S01]  /*6020*/  SYNCS.PHASECHK.TRANS64.TRYWAIT P1, [UR23+0x22850], R7 ;  /* 0x02285007ff0075a7 */ /* 0x0004e20008020157 */
[----:B------:R-:W-:Y:S05]  /*6030*/  @!P0 BRA `(.L_x_14010) ;  /* 0x0000000000048947 */ /* 0x000fea0003800000 */
[----:B------:R-:W-:Y:S01]  /*6040*/  BPT.TRAP 0x1 ;  /* 0x000000040000795c */ /* 0x000fe20000300000 */
.L_x_14010:
[----:B---3--:R-:W-:Y:S05]  /*6050*/  @P1 BRA `(.L_x_14011) ;  /* 0x0000000000081947 */ /* 0x008fea0003800000 */
[----:B------:R-:W3:Y:S02]  /*6060*/  SYNCS.PHASECHK.TRANS64.TRYWAIT P1, [UR23+0x22850], R7 ;  /* 0x02285007ff0075a7 */ /* 0x000ee40008020157 */
[----:B---3--:R-:W-:Y:S05]  /*6070*/  @!P1 BRA `(.L_x_14012) ;  /* 0x000000d400ac9947 */ /* 0x008fea0003800000 */
.L_x_14011:
        /* <DEDUP_REMOVED lines=42> */
.L_x_14013:
[----:B------:R-:W-:Y:S01]  /*6320*/  UISETP.GT.AND UP0, UPT, UR25, UR24, UPT ;  /* 0x000000181900728c */ /* 0x000fe2000bf04270 */
[----:B------:R-:W-:Y:S01]  /*6330*/  IMAD.MOV.U32 R9, RZ, RZ, R5 ;  /* 0x000000ffff097224 */ /* 0x000fe200078e0005 */
[----:B------:R-:W-:Y:S01]  /*6340*/  UIADD3 UR23, UR23, 0x22860, URZ ;  /* 0x0002286017177890 */ /* 0x000fe2000fffe03f */
[----:B------:R-:W-:Y:S01]  /*6350*/  IMAD.MOV.U32 R8, RZ, RZ, R6 ;  /* 0x000000ffff087224 */ /* 0x000fe200078e0006 */
[----:B------:R-:W-:Y:S02]  /*6360*/  UIADD3 UR25, UR25, -0x1, URZ ;  /* 0xffffffff19197890 */ /* 0x000fe4000fffe03f */
[----:B------:R-:W-:Y:S01]  /*6370*/  PLOP3.LUT P1, PT, PT, PT, UP0, 0x80, 0x0 ;  /* 0x000000000000781c */ /* 0x000fe20003f2f008 */
[----:B------:R-:W-:-:S09]  /*6380*/  UPRMT UR23, UR22, 0x654, UR23 ;  /* 0x0000065416177896 */ /* 0x000fd20008000017 */
[----:B------:R-:W-:Y:S03]  /*6390*/  SYNCS.ARRIVE.TRANS64.RED.A1T0 RZ, [UR23], RZ ;  /* 0x000000ffffff79a7 */ /* 0x000fe60008100417 */
[----:B------:R-:W-:Y:S05]  /*63a0*/  @P1 BRA `(.L_x_14014) ;  /* 0xffffffd800b01947 */ /* 0x000fea000383ffff */
.L_x_14003:
[----:B------:R-:W-:-:S06]  /*63b0*/  UISETP.GE.AND UP0, UPT, UR25, UR45, UPT ;  /* 0x0000002d1900728c */ /* 0x000fcc000bf06270 */
[----:B------:R-:W-:-:S13]  /*63c0*/  PLOP3.LUT P1, PT, PT, PT, UP0, 0x80, 0x0 ;  /* 0x000000000000781c */ /* 0x000fda0003f2f008 */
[----:B------:R-:W-:Y:S05]  /*63d0*/  @!P1 BRA `(.L_x_14015) ;  /* 0x0000001c005c9947 */ /* 0x000fea0003800000 */
[----:B0-23--:R-:W-:Y:S01]  /*63e0*/  IMAD.MOV.U32 R9, RZ, RZ, R5 ;  /* 0x000000ffff097224 */ /* 0x00dfe200078e0005 */
[----:B------:R-:W-:Y:S01]  /*63f0*/  ULDC UR24, c[0x0][0x988] ;  /* 0x0002620000187ab9 */ /* 0x000fe20000000800 */
[----:B------:R-:W-:-:S07]  /*6400*/  IMAD.MOV.U32 R8, RZ, RZ, R6 ;  /* 0x000000ffff087224 */ /* 0x000fce00078e0006 */
.L_x_14026:
[----:B------:R-:W-:-:S04]  /*6410*/  UIADD3 UR37, UR37, 0x1, URZ ;  /* 0x0000000125257890 */ /* 0x000fc8000fffe03f */
[----:B------:R-:W-:-:S04]  /*6420*/  UISETP.NE.AND UP0, UPT, UR37, 0x2, UPT ;  /* 0x000000022500788c */ /* 0x000fc8000bf05270 */
[----:B------:R-:W-:Y:S02]  /*6430*/  USEL UR6, URZ, 0x1, UP0 ;  /* 0x000000013f067887 */ /* 0x000fe40008000000 */
[----:B------:R-:W-:Y:S02]  /*6440*/  USEL UR37, UR37, URZ, UP0 ;  /* 0x0000003f25257287 */ /* 0x000fe40008000000 */
[----:B------:R-:W-:Y:S01]  /*6450*/  ULOP3.LUT UR36, UR36, UR6, URZ, 0x3c, !UPT ;  /* 0x0000000624247292 */ /* 0x000fe2000f8e3c3f */
[----:B------:R-:W-:Y:S11]  /*6460*/  @!P0 BRA `(.L_x_14016) ;  /* 0x0000000000048947 */ /* 0x000ff60003800000 */
[----:B------:R-:W-:Y:S01]  /*6470*/  BPT.TRAP 0x1 ;  /* 0x000000040000795c */ /* 0x000fe20000300000 */
.L_x_14016:
        /* <DEDUP_REMOVED lines=9> */
.L_x_14017:
[----:B--2---:R-:W-:Y:S05]  /*6510*/  @P1 BRA `(.L_x_14018) ;  /* 0x0000000000081947 */ /* 0x004fea0003800000 */
[----:B------:R-:W2:Y:S02]  /*6520*/  SYNCS.PHASECHK.TRANS64.TRYWAIT P1, [UR23+0x22830], R7 ;  /* 0x02283007ff0075a7 */ /* 0x000ea40008020157 */
[----:B--2---:R-:W-:Y:S05]  /*6530*/  @!P1 BRA `(.L_x_14019) ;  /* 0x000000d000949947 */ /* 0x004fea0003800000 */
.L_x_14018:
        /* <DEDUP_REMOVED lines=26> */
.L_x_14020:
        /* <DEDUP_REMOVED lines=111> */
[C---:B----4-:R-:W-:Y:S01]  /*6dd0*/  FADD.FTZ R3, R161.reuse, R3 ;  /* 0x00000003a1037221 */ /* 0x050fe20000010000 */
        /* <DEDUP_REMOVED lines=63> */
[----:B------:R-:W3:Y:S08]  /*71d0*/  MUFU.EX2 R10, R164 ;  /* 0x000000a4000a7308 */ /* 0x000ef00000000800 */
[----:B------:R-:W-:Y:S08]  /*71e0*/  MUFU.EX2 R164, R184 ;  /* 0x000000b800a47308 */ /* 0x000ff00000000800 */
[----:B------:R-:W-:Y:S01]  /*71f0*/  MUFU.EX2 R185, R185 ;  /* 0x000000b900b97308 */ /* 0x000fe20000000800 */
[----:B---3--:R-:W-:Y:S01]  /*7200*/  FADD.FTZ R3, R10, R3 ;  /* 0x000000030a037221 */ /* 0x008fe20000010000 */
[----:B--2---:R-:W-:-:S03]  /*7210*/  FMNMX.FTZ R5, R5, R11, !PT ;  /* 0x0000000b05057209 */ /* 0x004fc60007810000 */
[----:B------:R-:W-:-:S03]  /*7220*/  FADD.FTZ R3, R165, R3 ;  /* 0x00000003a5037221 */ /* 0x000fc60000010000 */
[----:B------:R-:W-:Y:S01]  /*7230*/  MUFU.EX2 R189, R189 ;  /* 0x000000bd00bd7308 */ /* 0x000fe20000000800 */
[C---:B------:R-:W-:Y:S01]  /*7240*/  FMUL.FTZ R11, R5.reuse, UR10 ;  /* 0x0000000a050b7c20 */ /* 0x040fe20008410000 */
[----:B------:R-:W-:Y:S01]  /*7250*/  FADD.FTZ R9, -R5, R9 ;  /* 0x0000000905097221 */ /* 0x000fe20000010100 */
[----:B------:R-:W-:Y:S01]  /*7260*/  FADD.FTZ R3, R156, R3 ;  /* 0x000000039c037221 */ /* 0x000fe20000010000 */
[----:B------:R-:W-:Y:S01]  /*7270*/  F2FP.BF16.F32.PACK_AB R156, R169, R156 ;  /* 0x0000009ca99c723e */ /* 0x000fe200000010ff */
        /* <DEDUP_REMOVED lines=16> */
[----:B------:R-:W-:Y:S01]  /*7380*/  FFMA.FTZ R179, R179, UR10, -R11 ;  /* 0x0000000ab3b37c23 */ /* 0x000fe2000801080b */
[----:B------:R-:W-:Y:S01]  /*7390*/  FADD.FTZ R3, R169, R3 ;  /* 0x00000003a9037221 */ /* 0x000fe20000010000 */
[--C-:B------:R-:W-:Y:S01]  /*73a0*/  FFMA.FTZ R182, R182, UR10, -R11.reuse ;  /* 0x0000000ab6b67c23 */ /* 0x100fe2000801080b */
[--C-:B------:R-:W-:Y:S01]  /*73b0*/  FFMA.FTZ R183, R183, UR10, -R11.reuse ;  /* 0x0000000ab7b77c23 */ /* 0x100fe2000801080b */
[----:B------:R-:W-:Y:S01]  /*73c0*/  FFMA.FTZ R186, R186, UR10, -R11 ;  /* 0x0000000ababa7c23 */ /* 0x000fe2000801080b */
[----:B------:R-:W-:Y:S01]  /*73d0*/  FADD.FTZ R3, R172, R3 ;  /* 0x00000003ac037221 */ /* 0x000fe20000010000 */
[----:B------:R-:W3:Y:S01]  /*73e0*/  MUFU.EX2 R155, R155 ;  /* 0x0000009b009b7308 */ /* 0x000ee20000000800 */
[--C-:B------:R-:W-:Y:S01]  /*73f0*/  FFMA.FTZ R187, R187, UR10, -R11.reuse ;  /* 0x0000000abbbb7c23 */ /* 0x100fe2000801080b */
[----:B------:R-:W-:Y:S01]  /*7400*/  FFMA.FTZ R190, R190, UR10, -R11 ;  /* 0x0000000abebe7c23 */ /* 0x000fe2000801080b */
[----:B------:R-:W-:Y:S01]  /*7410*/  FADD.FTZ R3, R173, R3 ;  /* 0x00000003ad037221 */ /* 0x000fe20000010000 */
[--C-:B------:R-:W-:Y:S01]  /*7420*/  FFMA.FTZ R191, R191, UR10, -R11.reuse ;  /* 0x0000000abfbf7c23 */ /* 0x100fe2000801080b */
[--C-:B------:R-:W-:Y:S01]  /*7430*/  FFMA.FTZ R194, R194, UR10, -R11.reuse ;  /* 0x0000000ac2c27c23 */ /* 0x100fe2000801080b */
[----:B------:R-:W-:Y:S01]  /*7440*/  FFMA.FTZ R195, R195, UR10, -R11 ;  /* 0x0000000ac3c37c23 */ /* 0x000fe2000801080b */
[----:B------:R-:W-:Y:S01]  /*7450*/  FADD.FTZ R3, R160, R3 ;  /* 0x00000003a0037221 */ /* 0x000fe20000010000 */
[----:B------:R-:W4:Y:S01]  /*7460*/  MUFU.EX2 R158, R158 ;  /* 0x0000009e009e7308 */ /* 0x000f220000000800 */
[----:B--2---:R-:W-:Y:S01]  /*7470*/  FFMA.FTZ R4, R9, R4, R154 ;  /* 0x0000000409047223 */ /* 0x004fe2000001009a */
[----:B------:R-:W-:Y:S01]  /*7480*/  FFMA.FTZ R198, R198, UR10, -R11 ;  /* 0x0000000ac6c67c23 */ /* 0x000fe2000801080b */
[----:B------:R-:W-:Y:S01]  /*7490*/  FADD.FTZ R3, R177, R3 ;  /* 0x00000003b1037221 */ /* 0x000fe20000010000 */
[----:B------:R-:W-:Y:S01]  /*74a0*/  FFMA.FTZ R11, R199, UR10, -R11 ;  /* 0x0000000ac70b7c23 */ /* 0x000fe2000801080b */
[----:B------:R-:W-:Y:S01]  /*74b0*/  F2FP.BF16.F32.PACK_AB R160, R177, R160 ;  /* 0x000000a0b1a0723e */ /* 0x000fe200000010ff */
[-C--:B------:R-:W-:Y:S01]  /*74c0*/  FMUL.FTZ R26, R26, R9.reuse ;  /* 0x000000091a1a7220 */ /* 0x080fe20000410000 */
[----:B------:R-:W-:Y:S01]  /*74d0*/  FADD.FTZ R3, R180, R3 ;  /* 0x00000003b4037221 */ /* 0x000fe20000010000 */
        /* <DEDUP_REMOVED lines=142> */
.L_x_14021:
[----:B------:R2:W3:Y:S01]  /*7dc0*/  SYNCS.PHASECHK.TRANS64.TRYWAIT P1, [UR23+0x22850], R7 ;  /* 0x02285007ff0075a7 */ /* 0x0004e20008020157 */
[----:B------:R-:W-:Y:S05]  /*7dd0*/  @!P0 BRA `(.L_x_14022) ;  /* 0x0000000000048947 */ /* 0x000fea0003800000 */
[----:B------:R-:W-:Y:S01]  /*7de0*/  BPT.TRAP 0x1 ;  /* 0x000000040000795c */ /* 0x000fe20000300000 */
.L_x_14022:
[----:B---3--:R-:W-:Y:S05]  /*7df0*/  @P1 BRA `(.L_x_14023) ;  /* 0x0000000000081947 */ /* 0x008fea0003800000 */
[----:B------:R-:W3:Y:S02]  /*7e00*/  SYNCS.PHASECHK.TRANS64.TRYWAIT P1, [UR23+0x22850], R7 ;  /* 0x02285007ff0075a7 */ /* 0x000ee40008020157 */
[----:B---3--:R-:W-:Y:S05]  /*7e10*/  @!P1 BRA `(.L_x_14024) ;  /* 0x000000b800749947 */ /* 0x008fea0003800000 */
.L_x_14023:
        /* <DEDUP_REMOVED lines=42> */
.L_x_14025:
        /* <DEDUP_REMOVED lines=9> */
.L_x_14015:
        /* <DEDUP_REMOVED lines=22> */
[----:B-1----:R-:W-:Y:S01]  /*82b0*/  FADD.FTZ R4, R10, R7 ;  /* 0x000000070a047221 */ /* 0x002fe20000010000 */
[----:B------:R-:W-:-:S04]  /*82c0*/  IMAD.U32 R10, RZ, RZ, UR10 ;  /* 0x0000000aff0a7e24 */ /* 0x000fc8000f8e00ff */
[----:B------:R-:W-:Y:S02]  /*82d0*/  FSETP.NE.FTZ.AND P2, PT, R4, RZ, PT ;  /* 0x000000ff0400720b */ /* 0x000fe40003f55000 */
[----:B------:R-:W1:Y:S01]  /*82e0*/  @P1 MUFU.LG2 R7, R11 ;  /* 0x0000000b00071308 */ /* 0x000e620000000c00 */
[----:B------:R-:W-:Y:S01]  /*82f0*/  @P1 FMUL.FTZ R10, R10, 0.69314718246459960938 ;  /* 0x3f3172180a0a1820 */ /* 0x000fe20000410000 */
        /* <DEDUP_REMOVED lines=64> */
[----:B------:R-:W0:Y:S01]  /*8700*/  @P2 MUFU.RCP R3, R4 ;  /* 0x0000000400032308 */ /* 0x000e220000001000 */
[----:B------:R-:W-:Y:S01]  /*8710*/  @P2 FMUL.FTZ R9, R9, 0.69314718246459960938 ;  /* 0x3f31721809092820 */ /* 0x000fe20000410000 */
[----:B-1----:R-:W-:-:S06]  /*8720*/  @P1 FMUL.FTZ R7, R7, 0.69314718246459960938 ;  /* 0x3f31721807071820 */ /* 0x002fcc0000410000 */
[----:B------:R1:W2:Y:S02]  /*8730*/  @P2 MUFU.LG2 R8, R4 ;  /* 0x0000000400082308 */ /* 0x0002a40000000c00 */
[----:B-1----:R-:W-:Y:S02]  /*8740*/  IMAD.MOV.U32 R4, RZ, RZ, -0x800000 ;  /* 0xff800000ff047424 */ /* 0x002fe400078e00ff */
[-C--:B0-----:R-:W-:Y:S01]  /*8750*/  FMUL.FTZ R26, R26, R3.reuse ;  /* 0x000000031a1a7220 */ /* 0x081fe20000410000 */
[-C--:B------:R-:W-:Y:S01]  /*8760*/  FMUL.FTZ R27, R27, R3.reuse ;  /* 0x000000031b1b7220 */ /* 0x080fe20000410000 */
[-C--:B------:R-:W-:Y:S01]  /*8770*/  FMUL.FTZ R30, R30, R3.reuse ;  /* 0x000000031e1e7220 */ /* 0x080fe20000410000 */
[-C--:B------:R-:W-:Y:S01]  /*8780*/  FMUL.FTZ R31, R31, R3.reuse ;  /* 0x000000031f1f7220 */ /* 0x080fe20000410000 */
[-C--:B------:R-:W-:Y:S01]  /*8790*/  FMUL.FTZ R34, R34, R3.reuse ;  /* 0x0000000322227220 */ /* 0x080fe20000410000 */
[-C--:B------:R-:W-:Y:S01]  /*87a0*/  FMUL.FTZ R35, R35, R3.reuse ;  /* 0x0000000323237220 */ /* 0x080fe20000410000 */
[-C--:B------:R-:W-:Y:S01]  /*87b0*/  FMUL.FTZ R38, R38, R3.reuse ;  /* 0x0000000326267220 */ /* 0x080fe20000410000 */
[----:B--2---:R-:W-:Y:S01]  /*87c0*/  @P2 FMUL.FTZ R8, R8, 0.69314718246459960938 ;  /* 0x3f31721808082820 */ /* 0x004fe20000410000 */
        /* <DEDUP_REMOVED lines=59> */
.L_x_13990:
        /* <DEDUP_REMOVED lines=16> */
[----:B------:R-:W-:Y:S01]  /*8c80*/  F2FP.BF16.F32.PACK_AB R11, R31, R30 ;  /* 0x0000001e1f0b723e */ /* 0x000fe200000010ff */
[----:B------:R-:W-:Y:S01]  /*8c90*/  ULDC.64 UR12, c[0x0][0xc00] ;  /* 0x00030000000c7ab9 */ /* 0x000fe20000000a00 */
[----:B------:R-:W-:Y:S01]  /*8ca0*/  F2FP.BF16.F32.PACK_AB R14, R37, R36 ;  /* 0x00000024250e723e */ /* 0x000fe200000010ff */
[----:B------:R-:W-:Y:S01]  /*8cb0*/  UIMAD.WIDE UR12, UR39, 0x4, UR12 ;  /* 0x00000004270c78a5 */ /* 0x000fe2000f8e020c */
[----:B------:R-:W-:Y:S01]  /*8cc0*/  F2FP.BF16.F32.PACK_AB R15, R39, R38 ;  /* 0x00000026270f723e */ /* 0x000fe200000010ff */
[----:B------:R-:W-:Y:S01]  /*8cd0*/  ULDC.64 UR14, c[0x0][0xc08] ;  /* 0x00030200000e7ab9 */ /* 0x000fe20000000a00 */
[----:B------:R-:W-:Y:S01]  /*8ce0*/  ULDC UR9, c[0x0][0xbe8] ;  /* 0x0002fa0000097ab9 */ /* 0x000fe20000000800 */
[----:B------:R-:W-:Y:S01]  /*8cf0*/  UMOV UR10, UR8 ;  /* 0x00000008000a7c82 */ /* 0x000fe20008000000 */
[----:B0-----:R-:W-:Y:S01]  /*8d00*/  UMOV UR11, UR4 ;  /* 0x00000004000b7c82 */ /* 0x001fe20008000000 */
[----:B------:R-:W-:Y:S01]  /*8d10*/  UISETP.NE.U32.AND UP0, UPT, UR14, URZ, UPT ;  /* 0x0000003f0e00728c */ /* 0x000fe2000bf05070 */
[----:B------:R-:W-:-:S03]  /*8d20*/  ULDC UR4, c[0x0][0xad4] ;  /* 0x0002b50000047ab9 */ /* 0x000fc60000000800 */
[----:B------:R-:W-:-:S11]  /*8d30*/  UISETP.NE.AND.EX UP0, UPT, UR15, URZ, UPT, UP0 ;  /* 0x0000003f0f00728c */ /* 0x000fd6000bf05300 */
[----:B------:R-:W-:-:S04]  /*8d40*/  @UP0 ULEA UR14, UP1, UR39, UR14, 0x2 ;  /* 0x0000000e270e0291 */ /* 0x000fc8000f82103f */
[----:B------:R-:W-:Y:S01]  /*8d50*/  @UP0 ULEA.HI.X UR15, UR39, UR15, UR40, 0x2, UP1 ;  /* 0x0000000f270f0291 */ /* 0x000fe200088f1428 */
        /* <DEDUP_REMOVED lines=44> */
[----:B------:R-:W-:Y:S01]  /*9020*/  MOV R3, R12 ;  /* 0x0000000c00037202 */ /* 0x000fe20000000f00 */
[----:B------:R0:W-:Y:S01]  /*9030*/  STSM.16.M88.4 [R5], R8 ;  /* 0x0000000805007844 */ /* 0x0001e20000000200 */
[----:B------:R-:W-:-:S02]  /*9040*/  SHF.R.U64 R154, R154, 0x3, RZ ;  /* 0x000000039a9a7819 */ /* 0x000fc400000012ff */
[----:B------:R-:W-:Y:S01]  /*9050*/  LOP3.LUT R164, R164, R165, RZ, 0x3c, !PT ;  /* 0x000000a5a4a47212 */ /* 0x000fe200078e3cff */
[--C-:B------:R-:W-:Y:S01]  /*9060*/  IMAD.X R165, RZ, RZ, R7.reuse, P4 ;  /* 0x000000ffffa57224 */ /* 0x100fe200020e0607 */
[----:B------:R-:W-:Y:S02]  /*9070*/  F2FP.BF16.F32.PACK_AB R12, R33, R32 ;  /* 0x00000020210c723e */ /* 0x000fe400000010ff */
[----:B------:R-:W-:Y:S02]  /*9080*/  F2FP.BF16.F32.PACK_AB R13, R35, R34 ;  /* 0x00000022230d723e */ /* 0x000fe400000010ff */
[----:B------:R-:W-:Y:S02]  /*9090*/  IADD3 R21, P5, R6, 0xc020, RZ ;  /* 0x0000c02006157810 */ /* 0x000fe40007fbe0ff */
[----:B------:R-:W-:Y:S01]  /*90a0*/  LOP3.LUT R168, R168, R169, RZ, 0x3c, !PT ;  /* 0x000000a9a8a87212 */ /* 0x000fe200078e3cff */
[----:B------:R-:W-:Y:S01]  /*90b0*/  IMAD.X R169, RZ, RZ, R7, P6 ;  /* 0x000000ffffa97224 */ /* 0x000fe200030e0607 */
[C---:B------:R-:W-:Y:S01]  /*90c0*/  IADD3 R159, P3, R6.reuse, 0x8060, RZ ;  /* 0x00008060069f7810 */ /* 0x040fe20007f7e0ff */
[----:B------:R1:W-:Y:S01]  /*90d0*/  STSM.16.M88.4 [R3], R12 ;  /* 0x0000000c03007844 */ /* 0x0003e20000000200 */
[----:B------:R-:W-:-:S02]  /*90e0*/  IADD3 R157, P2, R6, 0xc040, RZ ;  /* 0x0000c040069d7810 */ /* 0x000fc40007f5e0ff */
[----:B------:R-:W-:Y:S02]  /*90f0*/  SHF.R.U64 R172, R172, 0x3, RZ ;  /* 0x00000003acac7819 */ /* 0x000fe400000012ff */
[----:B------:R-:W-:Y:S02]  /*9100*/  IADD3 R175, P4, R6, 0x8040, RZ ;  /* 0x0000804006af7810 */ /* 0x000fe40007f9e0ff */
[----:B------:R-:W-:Y:S01]  /*9110*/  LOP3.LUT R154, R154, R155, RZ, 0x3c, !PT ;  /* 0x0000009b9a9a7212 */ /* 0x000fe200078e3cff */
[----:B------:R-:W-:Y:S01]  /*9120*/  IMAD.X R155, RZ, RZ, R7, P0 ;  /* 0x000000ffff9b7224 */ /* 0x000fe200000e0607 */
[----:B------:R-:W-:Y:S02]  /*9130*/  IADD3 R161, P6, R6, 0xc000, RZ ;  /* 0x0000c00006a17810 */ /* 0x000fe40007fde0ff */
[----:B------:R-:W-:Y:S02]  /*9140*/  LOP3.LUT R20, R21, 0x380, RZ, 0xc0, !PT ;  /* 0x0000038015147812 */ /* 0x000fe400078ec0ff */
[----:B------:R-:W-:-:S02]  /*9150*/  LOP3.LUT R158, R159, 0x380, RZ, 0xc0, !PT ;  /* 0x000003809f9e7812 */ /* 0x000fc400078ec0ff */
[----:B------:R-:W-:Y:S02]  /*9160*/  LOP3.LUT R156, R157, 0x380, RZ, 0xc0, !PT ;  /* 0x000003809d9c7812 */ /* 0x000fe400078ec0ff */
[----:B------:R-:W-:Y:S02]  /*9170*/  MOV R163, R162 ;  /* 0x000000a200a37202 */ /* 0x000fe40000000f00 */
[----:B0-----:R-:W-:Y:S02]  /*9180*/  F2FP.BF16.F32.PACK_AB R8, R41, R40 ;  /* 0x000000282908723e */ /* 0x001fe400000010ff */
[----:B------:R-:W-:Y:S02]  /*9190*/  F2FP.BF16.F32.PACK_AB R9, R43, R42 ;  /* 0x0000002a2b09723e */ /* 0x000fe400000010ff */
[----:B------:R-:W-:Y:S02]  /*91a0*/  F2FP.BF16.F32.PACK_AB R10, R45, R44 ;  /* 0x0000002c2d0a723e */ /* 0x000fe400000010ff */
[----:B------:R-:W-:-:S02]  /*91b0*/  F2FP.BF16.F32.PACK_AB R11, R47, R46 ;  /* 0x0000002e2f0b723e */ /* 0x000fc400000010ff */
[----:B------:R-:W-:Y:S01]  /*91c0*/  LOP3.LUT R172, R172, R173, RZ, 0x3c, !PT ;  /* 0x000000adacac7212 */ /* 0x000fe200078e3cff */
[----:B------:R-:W-:Y:S01]  /*91d0*/  IMAD.X R173, RZ, RZ, R7, P1 ;  /* 0x000000ffffad7224 */ /* 0x000fe200008e0607 */
[----:B------:R-:W-:Y:S01]  /*91e0*/  LOP3.LUT R174, R175, 0x380, RZ, 0xc0, !PT ;  /* 0x00000380afae7812 */ /* 0x000fe200078ec0ff */
[----:B------:R0:W-:Y:S01]  /*91f0*/  STSM.16.M88.4 [R163], R8 ;  /* 0x00000008a3007844 */ /* 0x0001e20000000200 */
[----:B------:R-:W-:Y:S02]  /*9200*/  MOV R164, R164 ;  /* 0x000000a400a47202 */ /* 0x000fe40000000f00 */
[----:B-1----:R-:W-:Y:S02]  /*9210*/  F2FP.BF16.F32.PACK_AB R12, R49, R48 ;  /* 0x00000030310c723e */ /* 0x002fe400000010ff */
[----:B------:R-:W-:Y:S02]  /*9220*/  F2FP.BF16.F32.PACK_AB R13, R51, R50 ;  /* 0x00000032330d723e */ /* 0x000fe400000010ff */
[----:B------:R-:W-:-:S02]  /*9230*/  F2FP.BF16.F32.PACK_AB R14, R53, R52 ;  /* 0x00000034350e723e */ /* 0x000fc400000010ff */
[----:B------:R-:W-:Y:S02]  /*9240*/  F2FP.BF16.F32.PACK_AB R15, R55, R54 ;  /* 0x00000036370f723e */ /* 0x000fe400000010ff */
[----:B------:R-:W-:Y:S02]  /*9250*/  LOP3.LUT R160, R161, 0x380, RZ, 0xc0, !PT ;  /* 0x00000380a1a07812 */ /* 0x000fe400078ec0ff */
[----:B------:R-:W-:Y:S01]  /*9260*/  SHF.R.U64 R20, R20, 0x3, RZ ;  /* 0x0000000314147819 */ /* 0x000fe200000012ff */
[----:B------:R1:W-:Y:S01]  /*9270*/  STSM.16.M88.4 [R164], R12 ;  /* 0x0000000ca4007844 */ /* 0x0003e20000000200 */
[----:B------:R-:W-:Y:S02]  /*9280*/  IADD3 R3, P1, R6, 0xc060, RZ ;  /* 0x0000c06006037810 */ /* 0x000fe40007f3e0ff */
[----:B------:R-:W-:Y:S02]  /*9290*/  SHF.R.U64 R158, R158, 0x3, RZ ;  /* 0x000000039e9e7819 */ /* 0x000fe400000012ff */
[----:B------:R-:W-:-:S02]  /*92a0*/  SHF.R.U64 R156, R156, 0x3, RZ ;  /* 0x000000039c9c7819 */ /* 0x000fc400000012ff */
[----:B------:R-:W-:Y:S02]  /*92b0*/  MOV R162, R152 ;  /* 0x0000009800a27202 */ /* 0x000fe40000000f00 */
[----:B------:R-:W-:Y:S02]  /*92c0*/  MOV R5, R154 ;  /* 0x0000009a00057202 */ /* 0x000fe40000000f00 */
[----:B------:R-:W-:Y:S02]  /*92d0*/  SHF.R.U64 R174, R174, 0x3, RZ ;  /* 0x00000003aeae7819 */ /* 0x000fe400000012ff */
[----:B------:R-:W-:Y:S02]  /*92e0*/  MOV R166, R166 ;  /* 0x000000a600a67202 */ /* 0x000fe40000000f00 */
[----:B------:R-:W-:Y:S02]  /*92f0*/  F2FP.BF16.F32.PACK_AB R152, R57, R56 ;  /* 0x000000383998723e */ /* 0x000fe400000010ff */
[----:B------:R-:W-:-:S02]  /*9300*/  F2FP.BF16.F32.PACK_AB R153, R59, R58 ;  /* 0x0000003a3b99723e */ /* 0x000fc400000010ff */
[----:B------:R-:W-:Y:S02]  /*9310*/  F2FP.BF16.F32.PACK_AB R154, R61, R60 ;  /* 0x0000003c3d9a723e */ /* 0x000fe400000010ff */
[----:B------:R-:W-:Y:S02]  /*9320*/  F2FP.BF16.F32.PACK_AB R155, R63, R62 ;  /* 0x0000003e3f9b723e */ /* 0x000fe400000010ff */
[----:B------:R-:W-:Y:S02]  /*9330*/  SHF.R.U64 R160, R160, 0x3, RZ ;  /* 0x00000003a0a07819 */ /* 0x000fe400000012ff */
[----:B------:R-:W-:Y:S01]  /*9340*/  MOV R168, R168 ;  /* 0x000000a800a87202 */ /* 0x000fe20000000f00 */
[----:B------:R2:W-:Y:S01]  /*9350*/  STSM.16.M88.4 [R166], R152 ;  /* 0x00000098a6007844 */ /* 0x0005e20000000200 */
[----:B0-----:R-:W-:Y:S02]  /*9360*/  F2FP.BF16.F32.PACK_AB R8, R65, R64 ;  /* 0x000000404108723e */ /* 0x001fe400000010ff */
[----:B------:R-:W-:-:S02]  /*9370*/  F2FP.BF16.F32.PACK_AB R9, R67, R66 ;  /* 0x000000424309723e */ /* 0x000fc400000010ff */
[----:B------:R-:W-:Y:S02]  /*9380*/  F2FP.BF16.F32.PACK_AB R10, R69, R68 ;  /* 0x00000044450a723e */ /* 0x000fe400000010ff */
[----:B------:R-:W-:Y:S02]  /*9390*/  F2FP.BF16.F32.PACK_AB R11, R71, R70 ;  /* 0x00000046470b723e */ /* 0x000fe400000010ff */
[----:B------:R-:W-:Y:S01]  /*93a0*/  LOP3.LUT R20, R20, R21, RZ, 0x3c, !PT ;  /* 0x0000001514147212 */ /* 0x000fe200078e3cff */
[----:B------:R-:W-:Y:S01]  /*93b0*/  IMAD.X R21, RZ, RZ, R7, P5 ;  /* 0x000000ffff157224 */ /* 0x000fe200028e0607 */
[----:B------:R-:W-:Y:S01]  /*93c0*/  LOP3.LUT R6, R3, 0x380, RZ, 0xc0, !PT ;  /* 0x0000038003067812 */ /* 0x000fe200078ec0ff */
[----:B------:R0:W-:Y:S01]  /*93d0*/  STSM.16.M88.4 [R168], R8 ;  /* 0x00000008a8007844 */ /* 0x0001e20000000200 */
[----:B------:R-:W-:Y:S02]  /*93e0*/  MOV R170, R170 ;  /* 0x000000aa00aa7202 */ /* 0x000fe40000000f00 */
[----:B-1----:R-:W-:-:S02]  /*93f0*/  F2FP.BF16.F32.PACK_AB R12, R73, R72 ;  /* 0x00000048490c723e */ /* 0x002fc400000010ff */
        /* <DEDUP_REMOVED lines=11> */
[----:B------:R-:W-:Y:S01]  /*94b0*/  SHF.R.U64 R6, R6, 0x3, RZ ;  /* 0x0000000306067819 */ /* 0x000fe200000012ff */
[----:B------:R1:W-:Y:S01]  /*94c0*/  STSM.16.M88.4 [R170], R12 ;  /* 0x0000000caa007844 */ /* 0x0003e20000000200 */
[----:B------:R-:W-:Y:S01]  /*94d0*/  F2FP.BF16.F32.PACK_AB R164, R81, R80 ;  /* 0x0000005051a4723e */ /* 0x000fe200000010ff */
[----:B------:R-:W-:Y:S01]  /*94e0*/  IMAD.X R7, RZ, RZ, R7, P1 ;  /* 0x000000ffff077224 */ /* 0x000fe200008e0607 */
[----:B------:R-:W-:-:S02]  /*94f0*/  F2FP.BF16.F32.PACK_AB R165, R83, R82 ;  /* 0x0000005253a5723e */ /* 0x000fc400000010ff */
[----:B--2---:R-:W-:Y:S02]  /*9500*/  F2FP.BF16.F32.PACK_AB R166, R85, R84 ;  /* 0x0000005455a6723e */ /* 0x004fe400000010ff */
[----:B------:R-:W-:Y:S02]  /*9510*/  F2FP.BF16.F32.PACK_AB R167, R87, R86 ;  /* 0x0000005657a7723e */ /* 0x000fe400000010ff */
[----:B------:R-:W-:Y:S02]  /*9520*/  MOV R172, R172 ;  /* 0x000000ac00ac7202 */ /* 0x000fe40000000f00 */
[----:B0-----:R-:W-:Y:S01]  /*9530*/  F2FP.BF16.F32.PACK_AB R168, R89, R88 ;  /* 0x0000005859a8723e */ /* 0x001fe200000010ff */
[----:B------:R0:W-:Y:S01]  /*9540*/  STSM.16.M88.4 [R162], R164 ;  /* 0x000000a4a2007844 */ /* 0x0001e20000000200 */
[----:B------:R-:W-:Y:S02]  /*9550*/  F2FP.BF16.F32.PACK_AB R169, R91, R90 ;  /* 0x0000005a5ba9723e */ /* 0x000fe400000010ff */
[----:B------:R-:W-:-:S02]  /*9560*/  F2FP.BF16.F32.PACK_AB R171, R95, R94 ;  /* 0x0000005e5fab723e */ /* 0x000fc400000010ff */
[----:B-1----:R-:W-:Y:S02]  /*9570*/  F2FP.BF16.F32.PACK_AB R170, R93, R92 ;  /* 0x0000005c5daa723e */ /* 0x002fe400000010ff */
[----:B------:R-:W-:Y:S02]  /*9580*/  MOV R20, R20 ;  /* 0x0000001400147202 */ /* 0x000fe40000000f00 */
[----:B------:R-:W-:Y:S01]  /*9590*/  MOV R173, R158 ;  /* 0x0000009e00ad7202 */ /* 0x000fe20000000f00 */
[----:B------:R-:W-:Y:S01]  /*95a0*/  STSM.16.M88.4 [R172], R168 ;  /* 0x000000a8ac007844 */ /* 0x000fe20000000200 */
[----:B------:R-:W-:Y:S02]  /*95b0*/  MOV R21, R156 ;  /* 0x0000009c00157202 */ /* 0x000fe40000000f00 */
[----:B------:R-:W-:Y:S02]  /*95c0*/  F2FP.BF16.F32.PACK_AB R152, R97, R96 ;  /* 0x000000606198723e */ /* 0x000fe400000010ff */
[----:B------:R-:W-:-:S02]  /*95d0*/  F2FP.BF16.F32.PACK_AB R153, R99, R98 ;  /* 0x000000626399723e */ /* 0x000fc400000010ff */
[----:B------:R-:W-:Y:S02]  /*95e0*/  F2FP.BF16.F32.PACK_AB R154, R101, R100 ;  /* 0x00000064659a723e */ /* 0x000fe400000010ff */
[----:B------:R-:W-:Y:S02]  /*95f0*/  F2FP.BF16.F32.PACK_AB R155, R103, R102 ;  /* 0x00000066679b723e */ /* 0x000fe400000010ff */
[----:B------:R-:W-:Y:S02]  /*9600*/  LOP3.LUT R6, R6, R3, RZ, 0x3c, !PT ;  /* 0x0000000306067212 */ /* 0x000fe400078e3cff */
        /* <DEDUP_REMOVED lines=10> */
[----:B0-----:R-:W-:-:S02]  /*96b0*/  F2FP.BF16.F32.PACK_AB R162, R117, R116 ;  /* 0x0000007475a2723e */ /* 0x001fc400000010ff */
[----:B------:R-:W-:Y:S02]  /*96c0*/  F2FP.BF16.F32.PACK_AB R163, R119, R118 ;  /* 0x0000007677a3723e */ /* 0x000fe400000010ff */
[----:B------:R-:W-:Y:S02]  /*96d0*/  F2FP.BF16.F32.PACK_AB R8, R121, R120 ;  /* 0x000000787908723e */ /* 0x000fe400000010ff */
        /* <DEDUP_REMOVED lines=9> */
[----:B-1----:R-:W-:Y:S02]  /*9770*/  F2FP.BF16.F32.PACK_AB R152, R137, R136 ;  /* 0x000000888998723e */ /* 0x002fe400000010ff */
[----:B------:R-:W-:Y:S01]  /*9780*/  F2FP.BF16.F32.PACK_AB R153, R139, R138 ;  /* 0x0000008a8b99723e */ /* 0x000fe200000010ff */
[----:B------:R1:W-:Y:S01]  /*9790*/  STSM.16.M88.4 [R20], R12 ;  /* 0x0000000c14007844 */ /* 0x0003e20000000200 */
[----:B------:R-:W-:-:S02]  /*97a0*/  F2FP.BF16.F32.PACK_AB R154, R141, R140 ;  /* 0x0000008c8d9a723e */ /* 0x000fc400000010ff */
[----:B------:R-:W-:Y:S02]  /*97b0*/  F2FP.BF16.F32.PACK_AB R155, R143, R142 ;  /* 0x0000008e8f9b723e */ /* 0x000fe400000010ff */
[----:B------:R-:W-:Y:S01]  /*97c0*/  MOV R164, R6 ;  /* 0x0000000600a47202 */ /* 0x000fe20000000f00 */
[----:B------:R-:W-:Y:S01]  /*97d0*/  IMAD.U32 R6, RZ, RZ, UR12 ;  /* 0x0000000cff067e24 */ /* 0x000fe2000f8e00ff */
[----:B--2---:R-:W-:Y:S01]  /*97e0*/  F2FP.BF16.F32.PACK_AB R156, R145, R144 ;  /* 0x00000090919c723e */ /* 0x004fe200000010ff */
[----:B------:R2:W-:Y:S01]  /*97f0*/  STSM.16.M88.4 [R21], R152 ;  /* 0x0000009815007844 */ /* 0x0005e20000000200 */
[----:B------:R-:W-:Y:S01]  /*9800*/  F2FP.BF16.F32.PACK_AB R157, R147, R146 ;  /* 0x00000092939d723e */ /* 0x000fe200000010ff */
[----:B------:R-:W-:Y:S01]  /*9810*/  IMAD.U32 R7, RZ, RZ, UR13 ;  /* 0x0000000dff077e24 */ /* 0x000fe2000f8e00ff */
[----:B------:R-:W-:Y:S02]  /*9820*/  F2FP.BF16.F32.PACK_AB R158, R149, R148 ;  /* 0x00000094959e723e */ /* 0x000fe400000010ff */
[----:B------:R-:W-:-:S02]  /*9830*/  F2FP.BF16.F32.PACK_AB R159, R151, R150 ;  /* 0x00000096979f723e */ /* 0x000fc400000010ff */
[----:B------:R-:W-:-:S03]  /*9840*/  ISETP.NE.U32.AND P0, PT, RZ, UR16, PT ;  /* 0x00000010ff007c0c */ /* 0x000fc6000bf05070 */
[----:B------:R2:W-:Y:S01]  /*9850*/  STSM.16.M88.4 [R164], R156 ;  /* 0x0000009ca4007844 */ /* 0x0005e20000000200 */
[----:B------:R-:W-:Y:S01]  /*9860*/  BAR.SYNC.DEFER_BLOCKING 0x1, 0x100 ;  /* 0x0044000000007b1d */ /* 0x000fe20000010000 */
[----:B------:R-:W-:-:S13]  /*9870*/  ISETP.NE.AND.EX P0, PT, RZ, UR17, PT, P0 ;  /* 0x00000011ff007c0c */ /* 0x000fda000bf05300 */
[----:B------:R3:W4:Y:S01]  /*9880*/  @P0 LDG.E R5, desc[UR52][R6.64] ;  /* 0x0000003406050981 */ /* 0x000722000c1e1900 */
[----:B------:R-:W-:Y:S01]  /*9890*/  PLOP3.LUT P4, PT, PT, PT, UP0, 0x80, 0x0 ;  /* 0x000000000000781c */ /* 0x000fe20003f8f008 */
[----:B---3--:R-:W-:Y:S02]  /*98a0*/  IMAD.U32 R6, RZ, RZ, UR14 ;  /* 0x0000000eff067e24 */ /* 0x008fe4000f8e00ff */
[----:B------:R-:W-:-:S10]  /*98b0*/  IMAD.U32 R7, RZ, RZ, UR15 ;  /* 0x0000000fff077e24 */ /* 0x000fd4000f8e00ff */
[----:B0-----:R0:W3:Y:S01]  /*98c0*/  @P4 LDG.E R3, desc[UR52][R6.64] ;  /* 0x0000003406034981 */ /* 0x0010e2000c1e1900 */
[----:B------:R-:W-:Y:S01]  /*98d0*/  UISETP.NE.AND UP0, UPT, UR44, URZ, UPT ;  /* 0x0000003f2c00728c */ /* 0x000fe2000bf05270 */
[----:B-1----:R-:W-:Y:S01]  /*98e0*/  VIADD R12, R16, UR42 ;  /* 0x0000002a100c7c36 */ /* 0x002fe20008000000 */
[----:B------:R-:W-:Y:S02]  /*98f0*/  UISETP.NE.AND UP1, UPT, UR9, 0x1, UPT ;  /* 0x000000010900788c */ /* 0x000fe4000bf25270 */
[----:B------:R-:W-:Y:S01]  /*9900*/  USEL UR4, UR44, UR4, UP0 ;  /* 0x000000042c047287 */ /* 0x000fe20008000000 */
[----:B------:R-:W-:Y:S01]  /*9910*/  UMOV UR23, 0x9b8 ;  /* 0x000009b800177882 */ /* 0x000fe20000000000 */
[----:B------:R-:W-:Y:S02]  /*9920*/  UISETP.NE.U32.AND UP0, UPT, UR16, URZ, UPT ;  /* 0x0000003f1000728c */ /* 0x000fe4000bf05070 */
[----:B------:R-:W-:Y:S01]  /*9930*/  PLOP3.LUT P1, PT, PT, PT, UP1, 0x80, 0x0 ;  /* 0x000000000000781c */ /* 0x000fe20003f2f018 */
[----:B------:R-:W-:-:S02]  /*9940*/  UISETP.GT.AND UP2, UPT, UR4, 0x1, UPT ;  /* 0x000000010400788c */ /* 0x000fc4000bf44270 */
[----:B------:R-:W-:Y:S02]  /*9950*/  UISETP.NE.AND.EX UP0, UPT, UR17, URZ, UPT, UP0 ;  /* 0x0000003f1100728c */ /* 0x000fe4000bf05300 */
[----:B------:R-:W-:Y:S01]  /*9960*/  USEL UR23, UR23, 0x978, UP2 ;  /* 0x0000097817177887 */ /* 0x000fe20009000000 */
[----:B------:R-:W-:Y:S01]  /*9970*/  UMOV UR4, URZ ;  /* 0x0000003f00047c82 */ /* 0x000fe20008000000 */
[----:B------:R-:W-:Y:S01]  /*9980*/  USEL UR39, UR39, URZ, !UP0 ;  /* 0x0000003f27277287 */ /* 0x000fe2000c000000 */
[----:B------:R-:W-:Y:S01]  /*9990*/  @UP1 ULDC UR25, c[0x0][0xbec] ;  /* 0x0002fb0000191ab9 */ /* 0x000fe20000000800 */
[----:B------:R-:W-:Y:S02]  /*99a0*/  USEL UR22, UR43, URZ, UP2 ;  /* 0x0000003f2b167287 */ /* 0x000fe40009000000 */
[----:B------:R-:W-:Y:S02]  /*99b0*/  USEL UR40, UR40, URZ, !UP0 ;  /* 0x0000003f28287287 */ /* 0x000fe4000c000000 */
[----:B0-----:R-:W-:Y:S01]  /*99c0*/  @P1 IMAD.HI.U32 R6, R12, UR25, RZ ;  /* 0x000000190c061c27 */ /* 0x001fe2000f8e00ff */
[----:B------:R-:W-:-:S03]  /*99d0*/  @UP1 ULDC UR28, c[0x0][0xbf0] ;  /* 0x0002fc00001c1ab9 */ /* 0x000fc60000000800 */
[----:B------:R-:W-:Y:S01]  /*99e0*/  ULDC.64 UR18, c[0x0][UR23+0x220] ;  /* 0x0000880017127abb */ /* 0x000fe20008000a00 */
[----:B------:R-:W-:Y:S01]  /*99f0*/  ULDC.64 UR16, c[0x0][UR23+0x218] ;  /* 0x0000860017107abb */ /* 0x000fe20008000a00 */
[----:B------:R-:W-:Y:S01]  /*9a00*/  UIMAD UR19, UR19, UR39, URZ ;  /* 0x00000027131372a4 */ /* 0x000fe2000f8e023f */
[----:B------:R-:W-:Y:S01]  /*9a10*/  ULDC.64 UR20, c[0x0][UR23+0x228] ;  /* 0x00008a0017147abb */ /* 0x000fe20008000a00 */
[----:B------:R-:W-:Y:S02]  /*9a20*/  UIMAD.WIDE.U32 UR14, UR16, UR41, URZ ;  /* 0x00000029100e72a5 */ /* 0x000fe4000f8e003f */
[----:B------:R-:W-:Y:S02]  /*9a30*/  UIMAD UR24, UR17, UR41, URZ ;  /* 0x00000029111872a4 */ /* 0x000fe4000f8e023f */
[----:B------:R-:W-:Y:S02]  /*9a40*/  UIMAD.WIDE.U32 UR26, UR20, UR22, URZ ;  /* 0x00000016141a72a5 */ /* 0x000fe4000f8e003f */
[----:B------:R-:W-:-:S02]  /*9a50*/  UIMAD.WIDE.U32 UR16, UR18, UR39, URZ ;  /* 0x00000027121072a5 */ /* 0x000fc4000f8e003f */
[----:B------:R-:W-:Y:S02]  /*9a60*/  UIMAD UR20, UR21, UR22, URZ ;  /* 0x00000016151472a4 */ /* 0x000fe4000f8e023f */
[----:B------:R-:W-:Y:S02]  /*9a70*/  UIMAD UR19, UR18, UR40, UR19 ;  /* 0x00000028121372a4 */ /* 0x000fe4000f8e0213 */
[----:B------:R-:W-:Y:S02]  /*9a80*/  UIADD3 UR20, UR27, UR20, URZ ;  /* 0x000000141b147290 */ /* 0x000fe4000fffe03f */
[----:B------:R-:W-:Y:S02]  /*9a90*/  UIADD3 UR19, UR17, UR19, URZ ;  /* 0x0000001311137290 */ /* 0x000fe4000fffe03f */
[----:B------:R-:W-:Y:S02]  /*9aa0*/  UIADD3 UR24, UR15, UR24, URZ ;  /* 0x000000180f187290 */ /* 0x000fe4000fffe03f */
[----:B------:R-:W-:Y:S01]  /*9ab0*/  IMAD.U32 R10, RZ, RZ, UR20 ;  /* 0x00000014ff0a7e24 */ /* 0x000fe2000f8e00ff */
[----:B----4-:R-:W-:Y:S01]  /*9ac0*/  @P0 R2UR UR4, R5 ;  /* 0x00000000050402ca */ /* 0x010fe200000e0000 */
[----:B------:R-:W-:Y:S01]  /*9ad0*/  IMAD.MOV.U32 R5, RZ, RZ, R12 ;  /* 0x000000ffff057224 */ /* 0x000fe200078e000c */
[----:B------:R-:W-:Y:S01]  /*9ae0*/  @P1 SHF.R.U32.HI R5, RZ, UR28, R6 ;  /* 0x0000001cff051c19 */ /* 0x000fe20008011606 */
[----:B------:R-:W-:-:S03]  /*9af0*/  IMAD.U32 R6, RZ, RZ, UR26 ;  /* 0x0000001aff067e24 */ /* 0x000fc6000f8e00ff */
[--C-:B------:R-:W-:Y:S01]  /*9b00*/  SHF.R.S32.HI R7, RZ, 0x1f, R5.reuse ;  /* 0x0000001fff077819 */ /* 0x100fe20000011405 */
        /* <DEDUP_REMOVED lines=20> */
[----:B--2---:R-:W-:Y:S08]  /*9c50*/  @P4 BRA `(.L_x_14029) ;  /* 0x0000000000284947 */ /* 0x004ff00003800000 */
[----:B------:R-:W-:Y:S05]  /*9c60*/  @!P0 BRA `(.L_x_14029) ;  /* 0x0000000000248947 */ /* 0x000fea0003800000 */
[----:B------:R-:W-:Y:S02]  /*9c70*/  IMAD.U32 R6, RZ, RZ, UR12 ;  /* 0x0000000cff067e24 */ /* 0x000fe4000f8e00ff */
[----:B------:R-:W-:Y:S02]  /*9c80*/  IMAD.U32 R8, RZ, RZ, UR12 ;  /* 0x0000000cff087e24 */ /* 0x000fe4000f8e00ff */
[----:B------:R-:W-:Y:S02]  /*9c90*/  IMAD.U32 R7, RZ, RZ, UR13 ;  /* 0x0000000dff077e24 */ /* 0x000fe4000f8e00ff */
[----:B------:R-:W-:-:S03]  /*9ca0*/  IMAD.U32 R9, RZ, RZ, UR13 ;  /* 0x0000000dff097e24 */ /* 0x000fc6000f8e00ff */
[----:B------:R-:W2:Y:S04]  /*9cb0*/  LDG.E R6, desc[UR52][R6.64] ;  /* 0x0000003406067981 */ /* 0x000ea8000c1e1900 */
[----:B------:R-:W3:Y:S01]  /*9cc0*/  LDG.E R8, desc[UR52][R8.64+0x4] ;  /* 0x0000043408087981 */ /* 0x000ee2000c1e1900 */
[----:B--2---:R-:W-:Y:S02]  /*9cd0*/  R2UR UR12, R6 ;  /* 0x00000000060c72ca */ /* 0x004fe400000e0000 */
[----:B---3--:R-:W-:-:S13]  /*9ce0*/  R2UR UR14, R8 ;  /* 0x00000000080e72ca */ /* 0x008fda00000e0000 */
[----:B------:R-:W-:-:S12]  /*9cf0*/  UIADD3 UR14, -UR12, UR14, URZ ;  /* 0x0000000e0c0e7290 */ /* 0x000fd8000fffe13f */
.L_x_14029:
[----:B------:R-:W2:Y:S01]  /*9d00*/  LDL R3, [R1+0x28] ;  /* 0x0000280001037983 */ /* 0x000ea20000100800 */
[----:B------:R-:W-:Y:S01]  /*9d10*/  UIMAD UR16, UR14, UR9, URZ ;  /* 0x000000090e1072a4 */ /* 0x000fe2000f8e023f */
[----:B------:R-:W-:Y:S02]  /*9d20*/  LOP3.LUT P0, RZ, R227, 0x3, RZ, 0xc0, !PT ;  /* 0x00000003e3ff7812 */ /* 0x000fe4000780c0ff */
[----:B------:R-:W-:Y:S01]  /*9d30*/  SHFL.IDX PT, R6, R10, RZ, 0x1c1f ;  /* 0x001c1fff0a067589 */ /* 0x000fe200000e0000 */
[----:B------:R-:W-:-:S03]  /*9d40*/  PLOP3.LUT P3, PT, PT, PT, UP2, 0x80, 0x0 ;  /* 0x000000000000781c */ /* 0x000fc60003f6f028 */
[----:B------:R-:W0:Y:S04]  /*9d50*/  SHFL.IDX PT, R7, R5, RZ, 0x1c1f ;  /* 0x001c1fff05077589 */ /* 0x000e2800000e0000 */
[----:B------:R-:W-:Y:S04]  /*9d60*/  SHFL.IDX PT, R8, R10, 0x1, 0x1c1f ;  /* 0x003c1f000a087f89 */ /* 0x000fe800000e0000 */
[----:B------:R-:W1:Y:S01]  /*9d70*/  SHFL.IDX PT, R9, R5, 0x1, 0x1c1f ;  /* 0x003c1f0005097f89 */ /* 0x000e6200000e0000 */
[----:B--2---:R-:W-:-:S04]  /*9d80*/  VIADD R11, R3, UR42 ;  /* 0x0000002a030b7c36 */ /* 0x004fc80008000000 */
[C---:B------:R-:W-:Y:S01]  /*9d90*/  VIADD R3, R11.reuse, 0x8 ;  /* 0x000000080b037836 */ /* 0x040fe20000000000 */
[----:B------:R-:W-:-:S04]  /*9da0*/  ISETP.GE.OR P2, PT, R11, UR16, P0 ;  /* 0x000000100b007c0c */ /* 0x000fc80008746670 */
[----:B------:R-:W-:-:S09]  /*9db0*/  ISETP.GE.OR P0, PT, R3, UR16, P0 ;  /* 0x0000001003007c0c */ /* 0x000fd20008706670 */
[----:B0-----:R0:W-:Y:S01]  /*9dc0*/  @!P2 ST.E desc[UR52][R6.64], R4 ;  /* 0x000000040600a985 */ /* 0x0011e2000c101934 */
[----:B------:R-:W-:-:S03]  /*9dd0*/  ISETP.GE.AND P2, PT, R11, UR16, PT ;  /* 0x000000100b007c0c */ /* 0x000fc6000bf46270 */
[----:B-1----:R0:W-:Y:S01]  /*9de0*/  @!P0 ST.E desc[UR52][R8.64], R0 ;  /* 0x0000000008008985 */ /* 0x0021e2000c101934 */
[----:B------:R-:W-:Y:S01]  /*9df0*/  ISETP.GE.AND P0, PT, R3, UR16, PT ;  /* 0x0000001003007c0c */ /* 0x000fe2000bf06270 */
[----:B------:R-:W-:-:S12]  /*9e00*/  @P3 BRA `(.L_x_14030) ;  /* 0x0000001000083947 */ /* 0x000fd80003800000 */
[----:B0-----:R-:W0:Y:S01]  /*9e10*/  S2R R0, SR_TID.X ;  /* 0x0000000000007919 */ /* 0x001e220000002100 */
[----:B------:R-:W-:Y:S01]  /*9e20*/  ULDC.64 UR14, c[0x0][0xaa0] ;  /* 0x0002a800000e7ab9 */ /* 0x000fe20000000a00 */
        /* <DEDUP_REMOVED lines=9> */
[----:B------:R-:W-:-:S03]  /*9ec0*/  IMAD.WIDE R4, R4, R5, UR10 ;  /* 0x0000000a04047e25 */ /* 0x000fc6000f8e0205 */
[C---:B------:R-:W-:Y:S02]  /*9ed0*/  IADD3 R25, P2, R4.reuse, 0x3000, RZ ;  /* 0x0000300004197810 */ /* 0x040fe40007f5e0ff */
[C---:B------:R-:W-:Y:S02]  /*9ee0*/  IADD3 R9, P4, R4.reuse, 0x1000, RZ ;  /* 0x0000100004097810 */ /* 0x040fe40007f9e0ff */
[----:B------:R-:W-:Y:S02]  /*9ef0*/  LOP3.LUT R24, R25, 0x380, RZ, 0xc0, !PT ;  /* 0x0000038019187812 */ /* 0x000fe400078ec0ff */
[----:B------:R-:W-:Y:S02]  /*9f00*/  IADD3 R13, P3, R4, 0x2000, RZ ;  /* 0x00002000040d7810 */ /* 0x000fe40007f7e0ff */
[----:B------:R-:W-:Y:S01]  /*9f10*/  SHF.R.U64 R24, R24, 0x3, RZ ;  /* 0x0000000318187819 */ /* 0x000fe200000012ff */
[----:B------:R-:W-:Y:S01]  /*9f20*/  UIMAD UR12, UR17, UR14, URZ ;  /* 0x0000000e110c72a4 */ /* 0x000fe2000f8e023f */
[----:B------:R-:W-:-:S02]  /*9f30*/  LOP3.LUT R8, R9, 0x380, RZ, 0xc0, !PT ;  /* 0x0000038009087812 */ /* 0x000fc400078ec0ff */
[----:B------:R-:W-:Y:S01]  /*9f40*/  LOP3.LUT R24, R24, R25, RZ, 0x3c, !PT ;  /* 0x0000001918187212 */ /* 0x000fe200078e3cff */
[----:B------:R-:W-:Y:S01]  /*9f50*/  IMAD.X R25, RZ, RZ, R5, P2 ;  /* 0x000000ffff197224 */ /* 0x000fe200010e0605 */
[----:B------:R-:W-:Y:S02]  /*9f60*/  IADD3 R49, P2, R4, 0x9000, RZ ;  /* 0x0000900004317810 */ /* 0x000fe40007f5e0ff */
[----:B------:R-:W-:Y:S02]  /*9f70*/  LOP3.LUT R12, R13, 0x380, RZ, 0xc0, !PT ;  /* 0x000003800d0c7812 */ /* 0x000fe400078ec0ff */
[----:B------:R-:W-:Y:S01]  /*9f80*/  LOP3.LUT R48, R49, 0x380, RZ, 0xc0, !PT ;  /* 0x0000038031307812 */ /* 0x000fe200078ec0ff */
[----:B------:R-:W-:Y:S01]  /*9f90*/  UIMAD UR12, UR4, UR15, UR12 ;  /* 0x0000000f040c72a4 */ /* 0x000fe2000f8e020c */
[----:B------:R-:W-:Y:S01]  /*9fa0*/  SHF.R.U64 R8, R8, 0x3, RZ ;  /* 0x0000000308087819 */ /* 0x000fe200000012ff */
[----:B------:R-:W-:Y:S01]  /*9fb0*/  UIMAD.WIDE.U32 UR10, UR4, UR14, URZ ;  /* 0x0000000e040a72a5 */ /* 0x000fe2000f8e003f */
[----:B------:R-:W-:Y:S01]  /*9fc0*/  SHF.R.U64 R48, R48, 0x3, RZ ;  /* 0x0000000330307819 */ /* 0x000fe200000012ff */
[----:B------:R-:W5:Y:S01]  /*9fd0*/  LD.E.128 R24, desc[UR52][R24.64] ;  /* 0x0000003418187980 */ /* 0x000f62000c101d00 */
[----:B------:R-:W-:-:S02]  /*9fe0*/  SHF.R.U64 R12, R12, 0x3, RZ ;  /* 0x000000030c0c7819 */ /* 0x000fc400000012ff */
[----:B------:R-:W-:Y:S01]  /*9ff0*/  LOP3.LUT R8, R8, R9, RZ, 0x3c, !PT ;  /* 0x0000000908087212 */ /* 0x000fe200078e3cff */
[----:B------:R-:W-:Y:S01]  /*a000*/  UIADD3 UR11, UR11, UR12, URZ ;  /* 0x0000000c0b0b7290 */ /* 0x000fe2000fffe03f */
[----:B------:R-:W-:Y:S01]  /*a010*/  LOP3.LUT R48, R48, R49, RZ, 0x3c, !PT ;  /* 0x0000003130307212 */ /* 0x000fe200078e3cff */
[--C-:B------:R-:W-:Y:S01]  /*a020*/  IMAD.X R49, RZ, RZ, R5.reuse, P2 ;  /* 0x000000ffff317224 */ /* 0x100fe200010e0605 */
[----:B------:R-:W-:Y:S01]  /*a030*/  IADD3 R6, P2, R4, 0xf000, RZ ;  /* 0x0000f00004067810 */ /* 0x000fe20007f5e0ff */
[--C-:B------:R-:W-:Y:S01]  /*a040*/  IMAD.X R9, RZ, RZ, R5.reuse, P4 ;  /* 0x000000ffff097224 */ /* 0x100fe200020e0605 */
[----:B------:R-:W-:Y:S01]  /*a050*/  LOP3.LUT R12, R12, R13, RZ, 0x3c, !PT ;  /* 0x0000000d0c0c7212 */ /* 0x000fe200078e3cff */
[----:B------:R-:W-:Y:S01]  /*a060*/  IMAD.X R13, RZ, RZ, R5, P3 ;  /* 0x000000ffff0d7224 */ /* 0x000fe200018e0605 */
[----:B------:R-:W-:Y:S01]  /*a070*/  LOP3.LUT R3, R6, 0x380, RZ, 0xc0, !PT ;  /* 0x0000038006037812 */ /* 0x000fe200078ec0ff */
[----:B------:R-:W-:Y:S01]  /*a080*/  ULDC.64 UR12, c[0x0][0xae8] ;  /* 0x0002ba00000c7ab9 */ /* 0x000fe20000000a00 */
[----:B------:R-:W-:-:S02]  /*a090*/  IADD3 R29, P0, R4, 0x4000, RZ ;  /* 0x00004000041d7810 */ /* 0x000fc40007f1e0ff */
[C---:B------:R-:W-:Y:S02]  /*a0a0*/  IADD3 R33, P6, R4.reuse, 0x5000, RZ ;  /* 0x0000500004217810 */ /* 0x040fe40007fde0ff */
[C---:B------:R-:W-:Y:S01]  /*a0b0*/  IADD3 R37, P5, R4.reuse, 0x6000, RZ ;  /* 0x0000600004257810 */ /* 0x040fe20007fbe0ff */
[----:B------:R-:W-:Y:S01]  /*a0c0*/  USHF.R.S32.HI UR4, URZ, 0x1f, UR39 ;  /* 0x0000001f3f047899 */ /* 0x000fe20008011427 */
[----:B------:R-:W-:Y:S01]  /*a0d0*/  SHF.R.U64 R3, R3, 0x3, RZ ;  /* 0x0000000303037819 */ /* 0x000fe200000012ff */
[----:B------:R-:W-:Y:S01]  /*a0e0*/  UIMAD.WIDE.U32 UR10, UR41, UR12, UR10 ;  /* 0x0000000c290a72a5 */ /* 0x000fe2000f8e000a */
[----:B------:R-:W-:Y:S01]  /*a0f0*/  IADD3 R41, P4, R4, 0x7000, RZ ;  /* 0x0000700004297810 */ /* 0x000fe20007f9e0ff */
[----:B------:R-:W-:Y:S01]  /*a100*/  @UP1 ULDC UR14, c[0x0][0xbec] ;  /* 0x0002fb00000e1ab9 */ /* 0x000fe20000000800 */
[----:B------:R-:W-:Y:S01]  /*a110*/  LOP3.LUT R72, R3, R6, RZ, 0x3c, !PT ;  /* 0x0000000603487212 */ /* 0x000fe200078e3cff */
[----:B------:R-:W-:Y:S01]  /*a120*/  IMAD R3, R20, 0x20, R81 ;  /* 0x0000002014037824 */ /* 0x000fe200078e0251 */
[----:B------:R-:W-:Y:S01]  /*a130*/  IADD3 R45, P3, R4, 0x8000, RZ ;  /* 0x00008000042d7810 */ /* 0x000fe20007f7e0ff */
[----:B------:R-:W-:Y:S01]  /*a140*/  UIMAD UR11, UR41, UR13, UR11 ;  /* 0x0000000d290b72a4 */ /* 0x000fe2000f8e020b */
[----:B------:R-:W-:Y:S01]  /*a150*/  LOP3.LUT R28, R29, 0x380, RZ, 0xc0, !PT ;  /* 0x000003801d1c7812 */ /* 0x000fe200078ec0ff */
[----:B------:R-:W-:Y:S01]  /*a160*/  VIADD R78, R3, UR42 ;  /* 0x0000002a034e7c36 */ /* 0x000fe20008000000 */
[----:B------:R-:W-:Y:S01]  /*a170*/  LOP3.LUT R32, R33, 0x380, RZ, 0xc0, !PT ;  /* 0x0000038021207812 */ /* 0x000fe200078ec0ff */
[----:B------:R-:W-:Y:S01]  /*a180*/  ULDC.64 UR12, c[0x0][0xaf0] ;  /* 0x0002bc00000c7ab9 */ /* 0x000fe20000000a00 */
[----:B------:R-:W-:Y:S01]  /*a190*/  LOP3.LUT R36, R37, 0x380, RZ, 0xc0, !PT ;  /* 0x0000038025247812 */ /* 0x000fe200078ec0ff */
[--C-:B------:R-:W-:Y:S01]  /*a1a0*/  IMAD.X R73, RZ, RZ, R5.reuse, P2 ;  /* 0x000000ffff497224 */ /* 0x100fe200010e0605 */
[----:B------:R-:W-:Y:S01]  /*a1b0*/  LOP3.LUT R40, R41, 0x380, RZ, 0xc0, !PT ;  /* 0x0000038029287812 */ /* 0x000fe200078ec0ff */
[----:B------:R-:W5:Y:S01]  /*a1c0*/  LD.E.128 R8, desc[UR52][R8.64] ;  /* 0x0000003408087980 */ /* 0x000f62000c101d00 */
[----:B------:R-:W-:Y:S01]  /*a1d0*/  LOP3.LUT R44, R45, 0x380, RZ, 0xc0, !PT ;  /* 0x000003802d2c7812 */ /* 0x000fe200078ec0ff */
[----:B------:R-:W-:Y:S01]  /*a1e0*/  UIMAD UR4, UR4, UR12, URZ ;  /* 0x0000000c040472a4 */ /* 0x000fe2000f8e023f */
[----:B------:R-:W-:Y:S01]  /*a1f0*/  SHF.R.U64 R28, R28, 0x3, RZ ;  /* 0x000000031c1c7819 */ /* 0x000fe200000012ff */
[----:B------:R-:W-:Y:S01]  /*a200*/  @P1 IMAD.HI.U32 R20, R78, UR14, RZ ;  /* 0x0000000e4e141c27 */ /* 0x000fe2000f8e00ff */
[----:B------:R-:W-:Y:S01]  /*a210*/  SHF.R.U64 R32, R32, 0x3, RZ ;  /* 0x0000000320207819 */ /* 0x000fe200000012ff */
[----:B------:R-:W-:Y:S01]  /*a220*/  UIMAD.WIDE.U32 UR10, UR39, UR12, UR10 ;  /* 0x0000000c270a72a5 */ /* 0x000fe2000f8e000a */
[----:B------:R-:W-:Y:S01]  /*a230*/  SHF.R.U64 R36, R36, 0x3, RZ ;  /* 0x0000000324247819 */ /* 0x000fe200000012ff */
[----:B------:R-:W-:Y:S01]  /*a240*/  IMAD.MOV.U32 R3, RZ, RZ, R78 ;  /* 0x000000ffff037224 */ /* 0x000fe200078e004e */
[----:B------:R-:W-:Y:S01]  /*a250*/  SHF.R.U64 R40, R40, 0x3, RZ ;  /* 0x0000000328287819 */ /* 0x000fe200000012ff */
[----:B------:R-:W-:Y:S01]  /*a260*/  @UP1 ULDC UR12, c[0x0][0xbf0] ;  /* 0x0002fc00000c1ab9 */ /* 0x000fe20000000800 */
[----:B------:R-:W-:Y:S01]  /*a270*/  SHF.R.U64 R44, R44, 0x3, RZ ;  /* 0x000000032c2c7819 */ /* 0x000fe200000012ff */
[----:B------:R-:W-:Y:S01]  /*a280*/  UIMAD UR4, UR39, UR13, UR4 ;  /* 0x0000000d270472a4 */ /* 0x000fe2000f8e0204 */
        /* <DEDUP_REMOVED lines=10> */
[----:B------:R-:W-:Y:S01]  /*a330*/  @P1 SHF.R.U32.HI R3, RZ, UR12, R20 ;  /* 0x0000000cff031c19 */ /* 0x000fe20008011614 */
[----:B------:R-:W-:Y:S01]  /*a340*/  UIADD3 UR4, UR11, UR4, URZ ;  /* 0x000000040b047290 */ /* 0x000fe2000fffe03f */
[C---:B------:R-:W-:Y:S01]  /*a350*/  IADD3 R53, P0, R4.reuse, 0xa000, RZ ;  /* 0x0000a00004357810 */ /* 0x040fe20007f1e0ff */
[----:B------:R-:W-:Y:S01]  /*a360*/  IMAD.U32 R21, RZ, RZ, UR11 ;  /* 0x0000000bff157e24 */ /* 0x000fe2000f8e00ff */
[C---:B------:R-:W-:Y:S01]  /*a370*/  IADD3 R57, P6, R4.reuse, 0xb000, RZ ;  /* 0x0000b00004397810 */ /* 0x040fe20007fde0ff */
[----:B------:R-:W5:Y:S01]  /*a380*/  LD.E.128 R12, desc[UR52][R12.64] ;  /* 0x000000340c0c7980 */ /* 0x000f62000c101d00 */
[----:B------:R-:W-:-:S02]  /*a390*/  IADD3 R61, P5, R4, 0xc000, RZ ;  /* 0x0000c000043d7810 */ /* 0x000fc40007fbe0ff */
[C---:B------:R-:W-:Y:S01]  /*a3a0*/  IADD3 R65, P4, R4.reuse, 0xd000, RZ ;  /* 0x0000d00004417810 */ /* 0x040fe20007f9e0ff */
[----:B------:R-:W5:Y:S01]  /*a3b0*/  LD.E.128 R28, desc[UR52][R28.64] ;  /* 0x000000341c1c7980 */ /* 0x000f62000c101d00 */
[----:B------:R-:W-:Y:S01]  /*a3c0*/  IADD3 R69, P3, R4, 0xe000, RZ ;  /* 0x0000e00004457810 */ /* 0x000fe20007f7e0ff */
[--C-:B------:R-:W-:Y:S01]  /*a3d0*/  IMAD.MOV R77, RZ, RZ, -R3.reuse ;  /* 0x000000ffff4d7224 */ /* 0x100fe200078e0a03 */
[----:B------:R-:W-:Y:S01]  /*a3e0*/  SHF.R.S32.HI R76, RZ, 0x1f, R3 ;  /* 0x0000001fff4c7819 */ /* 0x000fe20000011403 */
[----:B------:R-:W-:Y:S01]  /*a3f0*/  IMAD.U32 R20, RZ, RZ, UR10 ;  /* 0x0000000aff147e24 */ /* 0x000fe2000f8e00ff */
[----:B------:R-:W-:Y:S01]  /*a400*/  LOP3.LUT R52, R53, 0x380, RZ, 0xc0, !PT ;  /* 0x0000038035347812 */ /* 0x000fe200078ec0ff */
[----:B------:R-:W-:Y:S01]  /*a410*/  ULDC.64 UR10, c[0x0][0xae0] ;  /* 0x0002b800000a7ab9 */ /* 0x000fe20000000a00 */
[----:B------:R-:W-:Y:S01]  /*a420*/  LOP3.LUT R56, R57, 0x380, RZ, 0xc0, !PT ;  /* 0x0000038039387812 */ /* 0x000fe200078ec0ff */
[----:B------:R-:W5:Y:S01]  /*a430*/  LD.E.128 R32, desc[UR52][R32.64] ;  /* 0x0000003420207980 */ /* 0x000f62000c101d00 */
[----:B------:R-:W-:-:S02]  /*a440*/  LOP3.LUT R60, R61, 0x380, RZ, 0xc0, !PT ;  /* 0x000003803d3c7812 */ /* 0x000fc400078ec0ff */
[----:B------:R-:W-:Y:S01]  /*a450*/  LOP3.LUT R64, R65, 0x380, RZ, 0xc0, !PT ;  /* 0x0000038041407812 */ /* 0x000fe200078ec0ff */
[----:B------:R-:W5:Y:S01]  /*a460*/  LD.E.128 R36, desc[UR52][R36.64] ;  /* 0x0000003424247980 */ /* 0x000f62000c101d00 */
[----:B------:R-:W-:Y:S02]  /*a470*/  LOP3.LUT R68, R69, 0x380, RZ, 0xc0, !PT ;  /* 0x0000038045447812 */ /* 0x000fe400078ec0ff */
[----:B------:R-:W-:Y:S01]  /*a480*/  LOP3.LUT R7, R4, 0x380, RZ, 0xc0, !PT ;  /* 0x0000038004077812 */ /* 0x000fe200078ec0ff */
[----:B------:R-:W-:Y:S01]  /*a490*/  IMAD.U32 R21, RZ, RZ, UR4 ;  /* 0x00000004ff157e24 */ /* 0x000fe2000f8e00ff */
[----:B------:R-:W-:Y:S01]  /*a4a0*/  SHF.R.U64 R52, R52, 0x3, RZ ;  /* 0x0000000334347819 */ /* 0x000fe200000012ff */
[----:B------:R-:W-:Y:S01]  /*a4b0*/  IMAD R76, R76, UR10, RZ ;  /* 0x0000000a4c4c7c24 */ /* 0x000fe2000f8e02ff */
[----:B------:R-:W-:Y:S01]  /*a4c0*/  SHF.R.U64 R56, R56, 0x3, RZ ;  /* 0x0000000338387819 */ /* 0x000fe200000012ff */
[----:B------:R-:W-:Y:S01]  /*a4d0*/  IMAD R77, R77, UR9, R78 ;  /* 0x000000094d4d7c24 */ /* 0x000fe2000f8e024e */
[----:B------:R-:W-:Y:S01]  /*a4e0*/  SHF.R.U64 R60, R60, 0x3, RZ ;  /* 0x000000033c3c7819 */ /* 0x000fe200000012ff */
[----:B------:R-:W5:Y:S01]  /*a4f0*/  LD.E.128 R40, desc[UR52][R40.64] ;  /* 0x0000003428287980 */ /* 0x000f62000c101d00 */
[----:B------:R-:W-:-:S02]  /*a500*/  SHF.R.U64 R64, R64, 0x3, RZ ;  /* 0x0000000340407819 */ /* 0x000fc400000012ff */
[----:B------:R-:W-:Y:S01]  /*a510*/  SHF.R.U64 R68, R68, 0x3, RZ ;  /* 0x0000000344447819 */ /* 0x000fe200000012ff */
[----:B------:R-:W5:Y:S01]  /*a520*/  LD.E.128 R44, desc[UR52][R44.64] ;  /* 0x000000342c2c7980 */ /* 0x000f62000c101d00 */
[----:B------:R-:W-:Y:S01]  /*a530*/  SHF.R.U64 R7, R7, 0x3, RZ ;  /* 0x0000000307077819 */ /* 0x000fe200000012ff */
[C---:B------:R-:W-:Y:S01]  /*a540*/  IMAD.WIDE.U32 R20, R3.reuse, UR10, R20 ;  /* 0x0000000a03147c25 */ /* 0x040fe2000f8e0014 */
[----:B------:R-:W-:Y:S01]  /*a550*/  LOP3.LUT R52, R52, R53, RZ, 0x3c, !PT ;  /* 0x0000003534347212 */ /* 0x000fe200078e3cff */
[----:B------:R-:W5:Y:S01]  /*a560*/  LD.E.128 R48, desc[UR52][R48.64] ;  /* 0x0000003430307980 */ /* 0x000f62000c101d00 */
[----:B------:R-:W-:Y:S01]  /*a570*/  LOP3.LUT R56, R56, R57, RZ, 0x3c, !PT ;  /* 0x0000003938387212 */ /* 0x000fe200078e3cff */
        /* <DEDUP_REMOVED lines=10> */
[----:B------:R-:W-:Y:S01]  /*a620*/  IMAD.X R69, RZ, RZ, R5, P3 ;  /* 0x000000ffff457224 */ /* 0x000fe200018e0605 */
[----:B------:R-:W-:Y:S01]  /*a630*/  ULDC.64 UR10, c[0x0][0xad8] ;  /* 0x0002b600000a7ab9 */ /* 0x000fe20000000a00 */
[----:B------:R-:W-:Y:S01]  /*a640*/  IMAD.IADD R21, R21, 0x1, R79 ;  /* 0x0000000115157824 */ /* 0x000fe200078e024f */
[----:B------:R-:W5:Y:S01]  /*a650*/  LD.E.128 R4, desc[UR52][R4.64] ;  /* 0x0000003404047980 */ /* 0x000f62000c101d00 */
[----:B------:R-:W-:-:S03]  /*a660*/  IMAD R76, R3, UR10, RZ ;  /* 0x0000000a034c7c24 */ /* 0x000fc6000f8e02ff */
        /* <DEDUP_REMOVED lines=17> */
[----:B------:R-:W-:Y:S01]  /*a780*/  VIADD R84, R81, UR42 ;  /* 0x0000002a51547c36 */ /* 0x000fe20008000000 */
[----:B------:R-:W-:-:S02]  /*a790*/  UIADD3 UR8, UR8, 0x22820, URZ ;  /* 0x0002282008087890 */ /* 0x000fc4000fffe03f */
        /* <DEDUP_REMOVED lines=36> */
.L_x_14032:
[----:B------:R-:W-:Y:S05]  /*a9e0*/  BSYNC B1 ;  /* 0x0000000000017941 */ /* 0x000fea0003800000 */
.L_x_14031:
[----:B--2---:R2:W3:Y:S01]  /*a9f0*/  SHFL.IDX PT, R3, R83, 0x1, 0x181f ;  /* 0x00381f0053037f89 */ /* 0x0044e200000e0000 */
[----:B------:R-:W-:Y:S03]  /*aa00*/  BSSY B1, `(.L_x_14033) ;  /* 0x0000014000017945 */ /* 0x000fe60003800000 */
[----:B0----5:R2:W0:Y:S01]  /*aa10*/  SHFL.IDX PT, R29, R82, 0x1, 0x181f ;  /* 0x00381f00521d7f89 */ /* 0x02142200000e0000 */
        /* <DEDUP_REMOVED lines=18> */
.L_x_14034:
[----:B------:R-:W-:Y:S05]  /*ab40*/  BSYNC B1 ;  /* 0x0000000000017941 */ /* 0x000fea0003800000 */
.L_x_14033:
[----:B---3--:R3:W0:Y:S01]  /*ab50*/  SHFL.IDX PT, R3, R83, 0x2, 0x181f ;  /* 0x00581f0053037f89 */ /* 0x00862200000e0000 */
[----:B------:R-:W-:Y:S03]  /*ab60*/  BSSY B1, `(.L_x_14035) ;  /* 0x0000014000017945 */ /* 0x000fe60003800000 */
[----:B----4-:R3:W4:Y:S01]  /*ab70*/  SHFL.IDX PT, R11, R82, 0x2, 0x181f ;  /* 0x00581f00520b7f89 */ /* 0x01072200000e0000 */
[----:B------:R-:W-:Y:S05]  /*ab80*/  @P0 BRA `(.L_x_14036) ;  /* 0x0000000000440947 */ /* 0x000fea0003800000 */
[----:B------:R-:W-:Y:S02]  /*ab90*/  ULDC UR4, c[0x0][0xac8] ;  /* 0x0002b20000047ab9 */ /* 0x000fe40000000800 */
[----:B------:R-:W-:Y:S02]  /*aba0*/  ISETP.GE.AND P3, PT, R0, UR4, PT ;  /* 0x0000000400007c0c */ /* 0x000fe4000bf66270 */
[----:B------:R-:W-:Y:S02]  /*abb0*/  ISETP.GE.AND P2, PT, R86, UR4, PT ;  /* 0x0000000456007c0c */ /* 0x000fe4000bf46270 */
[----:B------:R-:W-:Y:S02]  /*abc0*/  ISETP.GE.AND P1, PT, R88, UR4, PT ;  /* 0x0000000458007c0c */ /* 0x000fe4000bf26270 */
[----:B------:R-:W-:-:S07]  /*abd0*/  ISETP.GE.AND P0, PT, R90, UR4, PT ;  /* 0x000000045a007c0c */ /* 0x000fce000bf06270 */
[-C--:B----4-:R-:W-:Y:S02]  /*abe0*/  @!P3 LEA R4, P6, R0, R11.reuse, 0x1 ;  /* 0x0000000b0004b211 */ /* 0x090fe400078c08ff */
        /* <DEDUP_REMOVED lines=11> */
.L_x_14036:
[----:B------:R-:W-:Y:S05]  /*aca0*/  BSYNC B1 ;  /* 0x0000000000017941 */ /* 0x000fea0003800000 */
.L_x_14035:
[----:B0-----:R-:W-:Y:S01]  /*acb0*/  VIADD R3, R84, 0x60 ;  /* 0x0000006054037836 */ /* 0x001fe20000000000 */
[----:B--23--:R-:W0:Y:S04]  /*acc0*/  SHFL.IDX PT, R83, R83, 0x3, 0x181f ;  /* 0x00781f0053537f89 */ /* 0x00ce2800000e0000 */
[----:B------:R-:W-:Y:S01]  /*acd0*/  ISETP.GE.AND P0, PT, R3, UR16, PT ;  /* 0x0000001003007c0c */ /* 0x000fe2000bf06270 */
[----:B----4-:R4:W2:-:S12]  /*ace0*/  SHFL.IDX PT, R11, R82, 0x3, 0x181f ;  /* 0x00781f00520b7f89 */ /* 0x01089800000e0000 */
[----:B----4-:R-:W-:Y:S05]  /*acf0*/  @P0 BRA `(.L_x_14037) ;  /* 0x0000002400a00947 */ /* 0x010fea0003800000 */
[----:B------:R-:W-:Y:S02]  /*ad00*/  ULDC UR4, c[0x0][0xac8] ;  /* 0x0002b20000047ab9 */ /* 0x000fe40000000800 */
[----:B------:R-:W-:Y:S02]  /*ad10*/  ISETP.GE.AND P3, PT, R0, UR4, PT ;  /* 0x0000000400007c0c */ /* 0x000fe4000bf66270 */
[----:B------:R-:W-:Y:S02]  /*ad20*/  ISETP.GE.AND P4, PT, R86, UR4, PT ;  /* 0x0000000456007c0c */ /* 0x000fe4000bf86270 */
[----:B------:R-:W-:-:S09]  /*ad30*/  ISETP.GE.AND P5, PT, R88, UR4, PT ;  /* 0x0000000458007c0c */ /* 0x000fd2000bfa6270 */
[-C--:B--2---:R-:W-:Y:S02]  /*ad40*/  @!P3 LEA R4, P0, R0, R11.reuse, 0x1 ;  /* 0x0000000b0004b211 */ /* 0x084fe400078008ff */
[-C--:B------:R-:W-:Y:S02]  /*ad50*/  @!P4 LEA R6, P1, R86, R11.reuse, 0x1 ;  /* 0x0000000b5606c211 */ /* 0x080fe400078208ff */
[----:B------:R-:W-:Y:S02]  /*ad60*/  @!P5 LEA R8, P2, R88, R11, 0x1 ;  /* 0x0000000b5808d211 */ /* 0x000fe400078408ff */
        /* <DEDUP_REMOVED lines=8> */
[----:B----4-:R-:W-:-:S04]  /*adf0*/  LEA R4, P0, R90, R11, 0x1 ;  /* 0x0000000b5a047211 */ /* 0x010fc800078008ff */
[----:B------:R-:W-:-:S05]  /*ae00*/  LEA.HI.X R5, R90, R83, R89, 0x1, P0 ;  /* 0x000000535a057211 */ /* 0x000fca00000f0c59 */
[----:B------:R0:W-:Y:S01]  /*ae10*/  ST.E.128 desc[UR52][R4.64], R72 ;  /* 0x0000004804007985 */ /* 0x0001e2000c101d34 */
[----:B------:R-:W-:Y:S05]  /*ae20*/  BRA `(.L_x_14037) ;  /* 0x0000002400547947 */ /* 0x000fea0003800000 */
.L_x_14030:
        /* <DEDUP_REMOVED lines=171> */
[----:B---3--:R-:W-:Y:S01]  /*b8e0*/  @!P4 LEA R8, P5, R204, R4, 0x2 ;  /* 0x00000004cc08c211 */ /* 0x008fe200078a10ff */
[----:B------:R3:W-:Y:S01]  /*b8f0*/  @!P1 ST.E.64 desc[UR52][R6.64], R112 ;  /* 0x0000007006009985 */ /* 0x0007e2000c101b34 */
[----:B------:R-:W-:Y:S02]  /*b900*/  ISETP.GE.AND P1, PT, R18, UR4, PT ;  /* 0x0000000412007c0c */ /* 0x000fe4000bf26270 */
[----:B------:R-:W-:-:S03]  /*b910*/  @!P4 LEA.HI.X R9, R204, R5, R153, 0x2, P5 ;  /* 0x00000005cc09c211 */ /* 0x000fc600028f1499 */
[-C--:B----4-:R-:W-:Y:S02]  /*b920*/  @!P3 LEA R10, P6, R23, R4.reuse, 0x2 ;  /* 0x00000004170ab211 */ /* 0x090fe400078c10ff */
[----:B------:R4:W-:Y:S02]  /*b930*/  @!P4 ST.E.64 desc[UR52][R8.64], R116 ;  /* 0x000000740800c985 */ /* 0x0009e4000c101b34 */
[-C--:B-1----:R-:W-:Y:S02]  /*b940*/  @!P2 LEA R12, P4, R19, R4.reuse, 0x2 ;  /* 0x00000004130ca211 */ /* 0x082fe400078810ff */
        /* <DEDUP_REMOVED lines=32> */
.L_x_14039:
[----:B------:R-:W-:Y:S05]  /*bb50*/  BSYNC B1 ;  /* 0x0000000000017941 */ /* 0x000fea0003800000 */
.L_x_14038:
[----:B--2-4-:R2:W3:Y:S04]  /*bb60*/  SHFL.IDX PT, R5, R3, 0x1, 0x1c1f ;  /* 0x003c1f0003057f89 */ /* 0x0144e800000e0000 */
        /* <DEDUP_REMOVED lines=127> */
[-C--:B------:R-:W-:Y:S01]  /*c360*/  @!P3 LEA.HI.X R9, R3, R5.reuse, R0, 0x2, P5 ;  /* 0x000000050309b211 */ /* 0x080fe200028f1400 */
[----:B------:R-:W-:Y:S01]  /*c370*/  VIADD R3, R2, 0xf8 ;  /* 0x000000f802037836 */ /* 0x000fe20000000000 */
[----:B------:R-:W-:Y:S02]  /*c380*/  SHF.R.S32.HI R0, RZ, 0x1f, R21 ;  /* 0x0000001fff007819 */ /* 0x000fe40000011415 */
        /* <DEDUP_REMOVED lines=11> */
.L_x_14028:
        /* <DEDUP_REMOVED lines=33> */
.L_x_14040:
        /* <DEDUP_REMOVED lines=57> */
.L_x_14042:
[----:B------:R-:W-:Y:S05]  /*c9e0*/  BSYNC B1 ;  /* 0x0000000000017941 */ /* 0x000fea0003800000 */
.L_x_14041:
        /* <DEDUP_REMOVED lines=14> */
[----:B------:R-:W-:-:S03]  /*cad0*/  UIADD3 UR9, UR9, UR10, URZ ;  /* 0x0000000a09097290 */ /* 0x000fc6000fffe03f */
[----:B------:R-:W-:Y:S01]  /*cae0*/  IMAD R3, R10, 0x20, R13 ;  /* 0x000000200a037824 */ /* 0x000fe200078e020d */
[----:B------:R-:W-:Y:S02]  /*caf0*/  ULDC.64 UR10, c[0x0][0xae8] ;  /* 0x0002ba00000a7ab9 */ /* 0x000fe40000000a00 */
[----:B------:R-:W-:Y:S01]  /*cb00*/  UIMAD.WIDE.U32 UR8, UR41, UR10, UR8 ;  /* 0x0000000a290872a5 */ /* 0x000fe2000f8e0008 */
[----:B------:R-:W-:Y:S01]  /*cb10*/  VIADD R8, R3, UR42 ;  /* 0x0000002a03087c36 */ /* 0x000fe20008000000 */
[----:B-1----:R-:W-:Y:S02]  /*cb20*/  ISETP.NE.AND P0, PT, R11, 0x1, PT ;  /* 0x000000010b00780c */ /* 0x002fe40003f05270 */
[----:B------:R-:W-:Y:S01]  /*cb30*/  UIMAD UR9, UR41, UR11, UR9 ;  /* 0x0000000b290972a4 */ /* 0x000fe2000f8e0209 */
[----:B------:R-:W-:Y:S02]  /*cb40*/  IMAD.MOV.U32 R3, RZ, RZ, R8 ;  /* 0x000000ffff037224 */ /* 0x000fe400078e0008 */
[----:B------:R-:W-:-:S02]  /*cb50*/  ULDC.64 UR10, c[0x0][0xaf0] ;  /* 0x0002bc00000a7ab9 */ /* 0x000fc40000000a00 */
        /* <DEDUP_REMOVED lines=21> */
[----:B-----5:R-:W-:Y:S02]  /*ccb0*/  IMAD R11, R0, R11, RZ ;  /* 0x0000000b000b7224 */ /* 0x020fe400078e02ff */
[----:B------:R-:W-:-:S02]  /*ccc0*/  IMAD.IADD R5, R5, 0x1, R9 ;  /* 0x0000000105057824 */ /* 0x000fc400078e0209 */
[----:B------:R-:W-:Y:S02]  /*ccd0*/  IMAD R6, R6, UR8, RZ ;  /* 0x0000000806067c24 */ /* 0x000fe4000f8e02ff */
[----:B------:R-:W-:-:S04]  /*cce0*/  IMAD.WIDE.U32 R4, R7, UR8, R4 ;  /* 0x0000000807047c25 */ /* 0x000fc8000f8e0004 */
[----:B------:R-:W-:Y:S01]  /*ccf0*/  IMAD R9, R7, UR9, R6 ;  /* 0x0000000907097c24 */ /* 0x000fe2000f8e0206 */
[----:B------:R-:W-:Y:S01]  /*cd00*/  ULDC.64 UR8, c[0x0][0xa80] ;  /* 0x0002a00000087ab9 */ /* 0x000fe20000000a00 */
[----:B------:R-:W-:Y:S01]  /*cd10*/  VIADD R3, R8, 0x40 ;  /* 0x0000004008037836 */ /* 0x000fe20000000000 */
[----:B------:R-:W-:Y:S01]  /*cd20*/  LEA R6, P2, R4, UR8, 0x1 ;  /* 0x0000000804067c11 */ /* 0x000fe2000f8408ff */
[----:B------:R-:W-:Y:S02]  /*cd30*/  IMAD.IADD R5, R5, 0x1, R9 ;  /* 0x0000000105057824 */ /* 0x000fe400078e0209 */
        /* <DEDUP_REMOVED lines=33> */
.L_x_14044:
[----:B------:R-:W-:Y:S05]  /*cf50*/  BSYNC B1 ;  /* 0x0000000000017941 */ /* 0x000fea0003800000 */
.L_x_14043:
        /* <DEDUP_REMOVED lines=21> */
.L_x_14046:
[----:B------:R-:W-:Y:S05]  /*d0b0*/  BSYNC B1 ;  /* 0x0000000000017941 */ /* 0x000fea0003800000 */
.L_x_14045:
        /* <DEDUP_REMOVED lines=21> */
.L_x_14048:
[----:B------:R-:W-:Y:S05]  /*d210*/  BSYNC B1 ;  /* 0x0000000000017941 */ /* 0x000fea0003800000 */
.L_x_14047:
        /* <DEDUP_REMOVED lines=10> */
[----:B---3--:R-:W-:-:S04]  /*d2c0*/  @!P3 LEA R6, P4, R7, R4, 0x1 ;  /* 0x000000040706b211 */ /* 0x008fc800078808ff */
[-C--:B--2---:R-:W-:Y:S02]  /*d2d0*/  @!P3 LEA.HI.X R7, R7, R3.reuse, R20, 0x1, P4 ;  /* 0x000000030707b211 */ /* 0x084fe400020f0c14 */
        /* <DEDUP_REMOVED lines=10> */
.L_x_14037:
[----:B------:R-:W-:Y:S05]  /*d380*/  BSYNC B0 ;  /* 0x0000000000007941 */ /* 0x000fea0003800000 */
.L_x_14027:
[----:B------:R-:W-:Y:S02]  /*d390*/  ULDC UR4, c[0x0][0xc3c] ;  /* 0x00030f0000047ab9 */ /* 0x000fe40000000800 */
[----:B------:R-:W-:-:S06]  /*d3a0*/  UISETP.GE.AND UP0, UPT, UR7, UR4, UPT ;  /* 0x000000040700728c */ /* 0x000fcc000bf06270 */
[----:B------:R-:W-:-:S13]  /*d3b0*/  PLOP3.LUT P0, PT, PT, PT, UP0, 0x80, 0x0 ;  /* 0x000000000000781c */ /* 0x000fda0003f0f008 */
[----:B------:R-:W-:Y:S05]  /*d3c0*/  @!P0 BRA `(.L_x_14049) ;  /* 0xffffff3c00188947 */ /* 0x000fea000383ffff */
[----:B------:R-:W-:Y:S05]  /*d3d0*/  EXIT ;  /* 0x000000000000794d */ /* 0x000fea0003800000 */
.L_x_13984:
        /* <DEDUP_REMOVED lines=16> */
.L_x_14050:
        /* <DEDUP_REMOVED lines=43> */
.L_x_14054:
        /* <DEDUP_REMOVED lines=35> */
.L_x_14052:
        /* <DEDUP_REMOVED lines=13> */
.L_x_14055:
        /* <DEDUP_REMOVED lines=62> */
.L_x_14056:
        /* <DEDUP_REMOVED lines=61> */
.L_x_14057:
[----:B------:R-:W-:-:S05]  /*e240*/  LOP3.LUT R17, RZ, R2, RZ, 0x33, !PT ;  /* 0x00000002ff117212 */ /* 0x000fca00078e33ff */
[----:B------:R-:W-:Y:S01]  /*e250*/  IMAD.IADD R17, R6, 0x1, R17 ;  /* 0x0000000106117824 */ /* 0x000fe200078e0211 */
[----:B------:R-:W-:Y:S06]  /*e260*/  BRA `(.L_x_14058) ;  /* 0x0000000000147947 */ /* 0x000fec0003800000 */
.L_x_14053:
[----:B------:R-:W-:Y:S01]  /*e270*/  ULDC UR4, c[0x0][0xc3c] ;  /* 0x00030f0000047ab9 */ /* 0x000fe20000000800 */
[----:B------:R-:W-:Y:S02]  /*e280*/  IMAD.MOV.U32 R17, RZ, RZ, RZ ;  /* 0x000000ffff117224 */ /* 0x000fe400078e00ff */
[----:B------:R-:W-:Y:S02]  /*e290*/  IMAD.U32 R16, RZ, RZ, UR6 ;  /* 0x00000006ff107e24 */ /* 0x000fe4000f8e00ff */
[----:B------:R-:W-:Y:S02]  /*e2a0*/  IMAD.MOV.U32 R18, RZ, RZ, RZ ;  /* 0x000000ffff127224 */ /* 0x000fe400078e00ff */
[----:B------:R-:W-:-:S07]  /*e2b0*/  IMAD.U32 R19, RZ, RZ, UR4 ;  /* 0x00000004ff137e24 */ /* 0x000fce000f8e00ff */
.L_x_14058:
[----:B------:R-:W-:-:S13]  /*e2c0*/  ISETP.NE.AND P0, PT, R7, RZ, PT ;  /* 0x000000ff0700720c */ /* 0x000fda0003f05270 */
[----:B------:R-:W0:Y:S01]  /*e2d0*/  @!P0 S2R R3, SR_CgaCtaId ;  /* 0x0000000000038919 */ /* 0x000e220000008800 */
[----:B------:R-:W-:-:S04]  /*e2e0*/  @!P0 MOV R2, 0x400 ;  /* 0x0000040000028802 */ /* 0x000fc80000000f00 */
[----:B0-----:R-:W-:-:S05]  /*e2f0*/  @!P0 LEA R2, R3, R2, 0x18 ;  /* 0x0000000203028211 */ /* 0x001fca00078ec0ff */
[----:B------:R1:W-:Y:S01]  /*e300*/  @!P0 STS.128 [R2+0x228d0], R16 ;  /* 0x0228d01002008388 */ /* 0x0003e20000000c00 */
[----:B------:R-:W-:Y:S06]  /*e310*/  BAR.ARV 0x5, 0x180 ;  /* 0x0146000000007b1d */ /* 0x000fec0000002000 */
.L_x_14051:
        /* <DEDUP_REMOVED lines=29> */
.L_x_14122:
[----:B0-----:R-:W0:Y:S02]  /*e4f0*/  LDC.64 R2, c[0x0][0xc88] ;  /* 0x00032200ff027b82 */ /* 0x001e240000000a00 */
        /* <DEDUP_REMOVED lines=37> */
[----:B--2---:R1:W-:Y:S01]  /*e750*/  @P0 STL [R1], R0 ;  /* 0x0000000001000387 */ /* 0x0043e20000100800 */
[----:B---3--:R-:W-:Y:S05]  /*e760*/  @P0 BRA `(.L_x_14060) ;  /* 0x0000000000200947 */ /* 0x008fea0003800000 */
[----:B------:R-:W-:Y:S02]  /*e770*/  ULDC UR4, c[0x0][0x288] ;  /* 0x0000a20000047ab9 */ /* 0x000fe40000000800 */
[----:B-1----:R-:W-:-:S05]  /*e780*/  IMAD.U32 R0, RZ, RZ, UR4 ;  /* 0x00000004ff007e24 */ /* 0x002fca000f8e00ff */
[----:B------:R0:W-:Y:S01]  /*e790*/  STL [R1], R0 ;  /* 0x0000000001007387 */ /* 0x0001e20000100800 */
[----:B------:R-:W-:Y:S05]  /*e7a0*/  @!P2 BRA `(.L_x_14060) ;  /* 0x000000000010a947 */ /* 0x000fea0003800000 */
[----:B------:R-:W2:Y:S04]  /*e7b0*/  LDG.E R5, desc[UR52][R2.64] ;  /* 0x0000003402057981 */ /* 0x000ea8000c1e1900 */
[----:B0-----:R-:W2:Y:S02]  /*e7c0*/  LDG.E R0, desc[UR52][R2.64+0x4] ;  /* 0x0000043402007981 */ /* 0x001ea4000c1e1900 */
[----:B--2---:R-:W-:-:S05]  /*e7d0*/  IMAD.IADD R0, R0, 0x1, -R5 ;  /* 0x0000000100007824 */ /* 0x004fca00078e0a05 */
[----:B------:R2:W-:Y:S02]  /*e7e0*/  STL [R1], R0 ;  /* 0x0000000001007387 */ /* 0x0005e40000100800 */
.L_x_14060:
        /* <DEDUP_REMOVED lines=9> */
.L_x_14061:
        /* <DEDUP_REMOVED lines=9> */
.L_x_14062:
[----:B------:R-:W4:Y:S01]  /*e910*/  LDL R4, [R1] ;  /* 0x0000000001047983 */ /* 0x000f220000100800 */
        /* <DEDUP_REMOVED lines=59> */
.L_x_14064:
[----:B------:R-:W-:Y:S05]  /*ecd0*/  BSYNC B0 ;  /* 0x0000000000007941 */ /* 0x000fea0003800000 */
.L_x_14063:
        /* <DEDUP_REMOVED lines=23> */
.L_x_14066:
        /* <DEDUP_REMOVED lines=20> */
.L_x_14069:
[----:B------:R-:W-:Y:S05]  /*ef90*/  BSYNC B6 ;  /* 0x0000000000067941 */ /* 0x000fea0003800000 */
.L_x_14068:
        /* <DEDUP_REMOVED lines=20> */
.L_x_14072:
        /* <DEDUP_REMOVED lines=15> */
.L_x_14071:
[----:B------:R-:W-:Y:S05]  /*f1d0*/  BSYNC B6 ;  /* 0x0000000000067941 */ /* 0x000fea0003800000 */
.L_x_14070:
[----:B------:R-:W0:Y:S01]  /*f1e0*/  S2R R20, SR_TID.X ;  /* 0x0000000000147919 */ /* 0x000e220000002100 */
[----:B------:R-:W-:Y:S01]  /*f1f0*/  ULDC.64 UR4, c[0x0][0x9f8] ;  /* 0x00027e0000047ab9 */ /* 0x000fe20000000a00 */
[----:B------:R-:W1:Y:S01]  /*f200*/  LDC R8, c[0x0][0x430] ;  /* 0x00010c00ff087b82 */ /* 0x000e620000000800 */
[----:B------:R-:W-:-:S04]  /*f210*/  ISETP.NE.U32.AND P0, PT, RZ, UR4, PT ;  /* 0x00000004ff007c0c */ /* 0x000fc8000bf05070 */
[----:B------:R-:W-:-:S13]  /*f220*/  ISETP.NE.AND.EX P0, PT, RZ, UR5, PT, P0 ;  /* 0x00000005ff007c0c */ /* 0x000fda000bf05300 */
[----:B------:R-:W-:Y:S01]  /*f230*/  @P0 IADD3 R2, P1, R31, UR4, RZ ;  /* 0x000000041f020c10 */ /* 0x000fe2000ff3e0ff */
[----:B------:R-:W-:-:S03]  /*f240*/  ULDC UR4, c[0x0][0x320] ;  /* 0x0000c80000047ab9 */ /* 0x000fc60000000800 */
[----:B------:R-:W-:-:S05]  /*f250*/  @P0 IADD3.X R3, R33, UR5, RZ, P1, !PT ;  /* 0x0000000521030c10 */ /* 0x000fca0008ffe4ff */
[----:B------:R2:W5:Y:S01]  /*f260*/  @P0 LDG.E R27, desc[UR52][R2.64] ;  /* 0x00000034021b0981 */ /* 0x000562000c1e1900 */
[----:B------:R-:W-:Y:S01]  /*f270*/  LOP3.LUT R22, R22, 0xffffffef, RZ, 0xc0, !PT ;  /* 0xffffffef16167812 */ /* 0x000fe200078ec0ff */
[----:B------:R-:W-:Y:S01]  /*f280*/  UMOV UR5, 0xffffffff ;  /* 0xffffffff00057882 */ /* 0x000fe20000000000 */
[----:B0-----:R-:W-:Y:S01]  /*f290*/  IMAD.SHL.U32 R20, R20, 0x8, RZ ;  /* 0x0000000814147824 */ /* 0x001fe200078e00ff */
[----:B------:R-:W0:Y:S01]  /*f2a0*/  S2R R21, SR_TID.X ;  /* 0x0000000000157919 */ /* 0x000e220000002100 */
[----:B------:R-:W-:Y:S01]  /*f2b0*/  LOP3.LUT R22, R22, 0xfffffff7, RZ, 0xc0, !PT ;  /* 0xfffffff716167812 */ /* 0x000fe200078ec0ff */
[----:B------:R-:W-:Y:S02]  /*f2c0*/  VIADD R0, R35, 0xffffffff ;  /* 0xffffffff23007836 */ /* 0x000fe40000000000 */
[----:B------:R-:W-:-:S04]  /*f2d0*/  LOP3.LUT R20, R20, 0x38, RZ, 0xc0, !PT ;  /* 0x0000003814147812 */ /* 0x000fc800078ec0ff */
[C---:B------:R-:W-:Y:S02]  /*f2e0*/  LOP3.LUT R34, R20.reuse, 0x40, RZ, 0xfc, !PT ;  /* 0x0000004014227812 */ /* 0x040fe400078efcff */
[----:B------:R-:W-:Y:S02]  /*f2f0*/  LOP3.LUT R20, R20, 0x80, RZ, 0xfc, !PT ;  /* 0x0000008014147812 */ /* 0x000fe400078efcff */
[----:B------:R-:W-:Y:S02]  /*f300*/  ISETP.GE.AND P1, PT, R34, UR4, PT ;  /* 0x0000000422007c0c */ /* 0x000fe4000bf26270 */
[----:B------:R-:W-:Y:S02]  /*f310*/  ISETP.GE.AND P0, PT, R20, UR4, PT ;  /* 0x0000000414007c0c */ /* 0x000fe4000bf06270 */
[----:B------:R-:W3:Y:S09]  /*f320*/  S2R R20, SR_TID.X ;  /* 0x0000000000147919 */ /* 0x000ef20000002100 */
[----:B------:R-:W-:Y:S01]  /*f330*/  @P1 LOP3.LUT R22, R22, 0x8, RZ, 0xfc, !PT ;  /* 0x0000000816161812 */ /* 0x000fe200078efcff */
[----:B0-----:R-:W-:-:S05]  /*f340*/  IMAD.SHL.U32 R21, R21, 0x8, RZ ;  /* 0x0000000815157824 */ /* 0x001fca00078e00ff */
[----:B------:R-:W-:-:S04]  /*f350*/  LOP3.LUT R21, R21, 0x38, RZ, 0xc0, !PT ;  /* 0x0000003815157812 */ /* 0x000fc800078ec0ff */
[C---:B------:R-:W-:Y:S02]  /*f360*/  ISETP.GE.AND P2, PT, R21.reuse, UR4, PT ;  /* 0x0000000415007c0c */ /* 0x040fe4000bf46270 */
[----:B------:R-:W-:Y:S02]  /*f370*/  LOP3.LUT R21, R21, 0xc0, RZ, 0xfc, !PT ;  /* 0x000000c015157812 */ /* 0x000fe400078efcff */
[----:B---3--:R-:W-:-:S04]  /*f380*/  LOP3.LUT R20, R20, 0x7f, RZ, 0xc0, !PT ;  /* 0x0000007f14147812 */ /* 0x008fc800078ec0ff */
[----:B------:R-:W-:Y:S02]  /*f390*/  SHF.R.U32.HI R34, RZ, 0x3, R20 ;  /* 0x00000003ff227819 */ /* 0x000fe40000011614 */
[----:B------:R-:W0:Y:S03]  /*f3a0*/  S2R R20, SR_TID.X ;  /* 0x0000000000147919 */ /* 0x000e260000002100 */
[----:B------:R-:W-:-:S04]  /*f3b0*/  @P2 LOP3.LUT R22, R22, 0x10, RZ, 0xfc, !PT ;  /* 0x0000001016162812 */ /* 0x000fc800078efcff */
[----:B------:R-:W-:-:S04]  /*f3c0*/  LOP3.LUT R22, R22, 0xfffffffb, RZ, 0xc0, !PT ;  /* 0xfffffffb16167812 */ /* 0x000fc800078ec0ff */
[----:B------:R-:W-:Y:S02]  /*f3d0*/  @P0 LOP3.LUT R22, R22, 0x4, RZ, 0xfc, !PT ;  /* 0x0000000416160812 */ /* 0x000fe400078efcff */
[----:B------:R-:W-:Y:S02]  /*f3e0*/  ISETP.GE.AND P0, PT, R21, UR4, PT ;  /* 0x0000000415007c0c */ /* 0x000fe4000bf06270 */
[----:B------:R-:W-:-:S11]  /*f3f0*/  LOP3.LUT R22, R22, 0xfffffffd, RZ, 0xc0, !PT ;  /* 0xfffffffd16167812 */ /* 0x000fd600078ec0ff */
[----:B------:R-:W-:Y:S01]  /*f400*/  @P0 LOP3.LUT R22, R22, 0x2, RZ, 0xfc, !PT ;  /* 0x0000000216160812 */ /* 0x000fe200078efcff */
[----:B0-----:R-:W-:-:S05]  /*f410*/  IMAD.SHL.U32 R20, R20, 0x10, RZ ;  /* 0x0000001014147824 */ /* 0x001fca00078e00ff */
[----:B------:R-:W-:-:S05]  /*f420*/  LOP3.LUT R20, R34, 0x70, R20, 0xf8, !PT ;  /* 0x0000007022147812 */ /* 0x000fca00078ef814 */
[----:B------:R-:W-:Y:S01]  /*f430*/  IMAD R35, R0, 0x60, R20 ;  /* 0x0000006000237824 */ /* 0x000fe200078e0214 */
[----:B-12---:R-:W-:Y:S06]  /*f440*/  BRA.DIV UR5, `(.L_x_14073) ;  /* 0x0000004605007947 */ /* 0x006fec000b800000 */
.L_x_14139:
        /* <DEDUP_REMOVED lines=21> */
[----:B------:R-:W-:Y:S01]  /*f5a0*/  IMAD.U32 R3, RZ, RZ, UR36 ;  /* 0x00000024ff037e24 */ /* 0x000fe2000f8e00ff */
[----:B------:R-:W-:Y:S02]  /*f5b0*/  LOP3.LUT R22, R22, 0xffffffbf, RZ, 0xc0, !PT ;  /* 0xffffffbf16167812 */ /* 0x000fe400078ec0ff */
[----:B0-----:R-:W-:-:S04]  /*f5c0*/  @!P0 LEA R4, P1, R2, R4, 0x2 ;  /* 0x0000000402048211 */ /* 0x001fc800078210ff */
[----:B------:R-:W-:-:S05]  /*f5d0*/  @!P0 LEA.HI.X R5, R2, R5, R7, 0x2, P1 ;  /* 0x0000000502058211 */ /* 0x000fca00008f1407 */
[----:B------:R0:W5:Y:S01]  /*f5e0*/  @!P0 LDG.E R34, desc[UR52][R4.64] ;  /* 0x0000003404228981 */ /* 0x000162000c1e1900 */
[----:B------:R-:W-:Y:S01]  /*f5f0*/  ISETP.NE.AND P0, PT, R3, 0x3, PT ;  /* 0x000000030300780c */ /* 0x000fe20003f05270 */
[----:B------:R-:W-:Y:S01]  /*f600*/  IMAD.MOV R2, RZ, RZ, -R6 ;  /* 0x000000ffff027224 */ /* 0x000fe200078e0a06 */
[----:B------:R-:W-:Y:S02]  /*f610*/  ISETP.GT.U32.AND P1, PT, R20, 0x5f, PT ;  /* 0x0000005f1400780c */ /* 0x000fe40003f24070 */
[----:B------:R-:W-:Y:S01]  /*f620*/  LOP3.LUT R18, R18, 0xffff, RZ, 0xc0, !PT ;  /* 0x0000ffff12127812 */ /* 0x000fe200078ec0ff */
[----:B------:R-:W-:Y:S01]  /*f630*/  IMAD R35, R8, R2, R35 ;  /* 0x0000000208237224 */ /* 0x000fe200078e0223 */
[----:B------:R-:W-:-:S07]  /*f640*/  SEL R6, RZ, 0x1, P2 ;  /* 0x00000001ff067807 */ /* 0x000fce0001000000 */
[----:B------:R-:W-:-:S04]  /*f650*/  @P0 LOP3.LUT R22, R22, 0x40, RZ, 0xfc, !PT ;  /* 0x0000004016160812 */ /* 0x000fc800078efcff */
[----:B------:R-:W-:-:S04]  /*f660*/  LOP3.LUT R22, R22, 0xffffffdf, RZ, 0xc0, !PT ;  /* 0xffffffdf16167812 */ /* 0x000fc800078ec0ff */
[----:B------:R-:W-:Y:S01]  /*f670*/  @P1 LOP3.LUT R22, R22, 0x20, RZ, 0xfc, !PT ;  /* 0x0000002016161812 */ /* 0x000fe200078efcff */
[----:B0-----:R-:W-:Y:S06]  /*f680*/  @!P0 BRA `(.L_x_14074) ;  /* 0x0000000000048947 */ /* 0x001fec0003800000 */
[----:B------:R-:W-:Y:S01]  /*f690*/  BPT.TRAP 0x1 ;  /* 0x000000040000795c */ /* 0x000fe20000300000 */
.L_x_14074:
[----:B------:R-:W-:Y:S01]  /*f6a0*/  IMAD R32, R0, -0x60, R32 ;  /* 0xffffffa000207824 */ /* 0x000fe200078e0220 */
[----:B------:R-:W-:Y:S01]  /*f6b0*/  SHF.L.U32 R0, R26, 0x1f, RZ ;  /* 0x0000001f1a007819 */ /* 0x000fe200000006ff */
[----:B------:R-:W-:Y:S01]  /*f6c0*/  IMAD R33, R24, 0x8, R23 ;  /* 0x0000000818217824 */ /* 0x000fe200078e0217 */
[----:B------:R-:W-:Y:S03]  /*f6d0*/  BSSY B0, `(.L_x_14075) ;  /* 0x0000003000007945 */ /* 0x000fe60003800000 */
[----:B------:R-:W0:Y:S02]  /*f6e0*/  SYNCS.PHASECHK.TRANS64.TRYWAIT P0, [R33+URZ+0x22840], R0 ;  /* 0x02284000210075a7 */ /* 0x000e24000800017f */
[----:B0-----:R-:W-:Y:S05]  /*f6f0*/  @!P0 BRA `(.L_x_14076) ;  /* 0x0000004000888947 */ /* 0x001fea0003800000 */
.L_x_14140:
[----:B------:R-:W-:Y:S05]  /*f700*/  BSYNC B0 ;  /* 0x0000000000007941 */ /* 0x000fea0003800000 */
.L_x_14075:
        /* <DEDUP_REMOVED lines=87> */
.L_x_14154:
        /* <DEDUP_REMOVED lines=10> */
.L_x_14078:
        /* <DEDUP_REMOVED lines=11> */
.L_x_14079:
        /* <DEDUP_REMOVED lines=23> */
[----:B------:R1:W-:Y:S04]  /*ff40*/  STL [R1+0x24], R2 ;  /* 0x0000240201007387 */ /* 0x0003e80000100800 */
        /* <DEDUP_REMOVED lines=20> */
.L_x_14081:
[----:B------:R-:W-:Y:S05]  /*10090*/  BSYNC B6 ;  /* 0x0000000000067941 */ /* 0x000fea0003800000 */
.L_x_14080:
[----:B------:R-:W2:Y:S01]  /*100a0*/  LDL.LU.64 R2, [R1+0x8] ;  /* 0x0000080001027983 */ /* 0x000ea20000300a00 */
[----:B------:R-:W-:Y:S01]  /*100b0*/  ULDC.64 UR4, c[0x0][0x2d8] ;  /* 0x0000b60000047ab9 */ /* 0x000fe20000000a00 */
[----:B------:R-:W1:Y:S02]  /*100c0*/  LDC R4, c[0x0][0x448] ;  /* 0x00011200ff047b82 */ /* 0x000e640000000800 */
[----:B------:R-:W3:Y:S04]  /*100d0*/  LDL.LU R20, [R1+0x24] ;  /* 0x0000240001147983 */ /* 0x000ee80000300800 */
[----:B------:R-:W4:Y:S04]  /*100e0*/  LDL.LU R21, [R1+0x10] ;  /* 0x0000100001157983 */ /* 0x000f280000300800 */
[----:B------:R0:W5:Y:S01]  /*100f0*/  LDL R9, [R1] ;  /* 0x0000000001097983 */ /* 0x0001620000100800 */
[----:B-1----:R-:W-:-:S13]  /*10100*/  ISETP.NE.AND P6, PT, R4, 0x1, PT ;  /* 0x000000010400780c */ /* 0x002fda0003fc5270 */
[----:B------:R-:W1:Y:S08]  /*10110*/  @P6 LDC R6, c[0x0][0x44c] ;  /* 0x00011300ff066b82 */ /* 0x000e700000000800 */
        /* <DEDUP_REMOVED lines=13> */
[----:B------:R-:W-:Y:S01]  /*101f0*/  IMAD.IADD R3, R3, 0x1, R0 ;  /* 0x0000000103037824 */ /* 0x000fe200078e0200 */
[----:B-1----:R-:W-:-:S04]  /*10200*/  LOP3.LUT R20, R20, 0x7f, RZ, 0xc0, !PT ;  /* 0x0000007f14147812 */ /* 0x002fc800078ec0ff */
[----:B------:R-:W-:Y:S02]  /*10210*/  SHF.R.U32.HI R21, RZ, 0x3, R20 ;  /* 0x00000003ff157819 */ /* 0x000fe40000011614 */
[----:B------:R-:W1:Y:S02]  /*10220*/  S2R R20, SR_TID.X ;  /* 0x0000000000147919 */ /* 0x000e640000002100 */
[----:B-1----:R-:W-:-:S05]  /*10230*/  IMAD.SHL.U32 R20, R20, 0x10, RZ ;  /* 0x0000001014147824 */ /* 0x002fca00078e00ff */
[----:B------:R-:W-:-:S05]  /*10240*/  LOP3.LUT R20, R21, 0x70, R20, 0xf8, !PT ;  /* 0x0000007015147812 */ /* 0x000fca00078ef814 */
[----:B------:R-:W-:-:S04]  /*10250*/  IMAD R0, R17, 0x80, R20 ;  /* 0x0000008011007824 */ /* 0x000fc800078e0214 */
[----:B------:R-:W-:-:S04]  /*10260*/  @P6 IMAD.HI.U32 R6, R0, R6, RZ ;  /* 0x0000000600066227 */ /* 0x000fc800078e00ff */
[----:B------:R-:W-:Y:S01]  /*10270*/  IMAD.MOV.U32 R4, RZ, RZ, R0 ;  /* 0x000000ffff047224 */ /* 0x000fe200078e0000 */
[----:B0-----:R-:W-:Y:S02]  /*10280*/  @P6 SHF.R.U32.HI R4, RZ, R5, R6 ;  /* 0x00000005ff046219 */ /* 0x001fe40000011606 */
[----:B------:R-:W0:Y:S03]  /*10290*/  LDC R6, c[0x0][0x448] ;  /* 0x00011200ff067b82 */ /* 0x000e260000000800 */
[----:B------:R-:W-:Y:S01]  /*102a0*/  IMAD.MOV R5, RZ, RZ, -R4 ;  /* 0x000000ffff057224 */ /* 0x000fe200078e0a04 */
[----:B------:R-:W1:Y:S01]  /*102b0*/  S2R R20, SR_TID.X ;  /* 0x0000000000147919 */ /* 0x000e620000002100 */
        /* <DEDUP_REMOVED lines=15> */
[----:B-1----:R-:W-:-:S03]  /*103b0*/  LOP3.LUT R20, R20, 0x7f, RZ, 0xc0, !PT ;  /* 0x0000007f14147812 */ /* 0x002fc600078ec0ff */
        /* <DEDUP_REMOVED lines=78> */
.L_x_14171:
        /* <DEDUP_REMOVED lines=10> */
.L_x_14083:
        /* <DEDUP_REMOVED lines=18> */
.L_x_14172:
[----:B------:R-:W-:Y:S05]  /*10a60*/  BSYNC B0 ;  /* 0x0000000000007941 */ /* 0x000fea0003800000 */
.L_x_14084:
[----:B------:R-:W-:-:S05]  /*10a70*/  IMAD.U32 R2, RZ, RZ, UR36 ;  /* 0x00000024ff027e24 */ /* 0x000fca000f8e00ff */
[----:B------:R-:W-:-:S13]  /*10a80*/  ISETP.NE.AND P0, PT, R2, 0x3, PT ;  /* 0x000000030200780c */ /* 0x000fda0003f05270 */
[----:B------:R-:W-:Y:S05]  /*10a90*/  @!P0 BRA `(.L_x_14086) ;  /* 0x0000000000048947 */ /* 0x000fea0003800000 */
[----:B------:R-:W-:Y:S01]  /*10aa0*/  BPT.TRAP 0x1 ;  /* 0x000000040000795c */ /* 0x000fe20000300000 */
.L_x_14086:
[----:B0-----:R-:W-:Y:S01]  /*10ab0*/  SHF.L.U32 R0, R26, 0x1f, RZ ;  /* 0x0000001f1a007819 */ /* 0x001fe200000006ff */
[----:B------:R-:W-:Y:S03]  /*10ac0*/  BSSY B0, `(.L_x_14087) ;  /* 0x0000003000007945 */ /* 0x000fe60003800000 */
[----:B------:R-:W0:Y:S02]  /*10ad0*/  SYNCS.PHASECHK.TRANS64.TRYWAIT P0, [R33+URZ+0x22860], R0 ;  /* 0x02286000210075a7 */ /* 0x000e24000800017f */
[----:B0-----:R-:W-:Y:S05]  /*10ae0*/  @!P0 BRA `(.L_x_14088) ;  /* 0x0000004000548947 */ /* 0x001fea0003800000 */
.L_x_14173:
[----:B------:R-:W-:Y:S05]  /*10af0*/  BSYNC B0 ;  /* 0x0000000000007941 */ /* 0x000fea0003800000 */
.L_x_14087:
        /* <DEDUP_REMOVED lines=93> */
.L_x_14187:
        /* <DEDUP_REMOVED lines=15> */
.L_x_14090:
        /* <DEDUP_REMOVED lines=11> */
.L_x_14091:
[----:B------:R-:W2:Y:S01]  /*11270*/  LDL.LU R2, [R1+0x14] ;  /* 0x0000140001027983 */ /* 0x000ea20000300800 */
[----:B------:R0:W-:Y:S01]  /*11280*/  SYNCS.ARRIVE.TRANS64.A1T0 RZ, [R33+URZ+0x22850], RZ ;  /* 0x022850ff21ff79a7 */ /* 0x0001e2000810003f */
[----:B------:R-:W-:Y:S01]  /*11290*/  BSSY B0, `(.L_x_14092) ;  /* 0x00000dc000007945 */ /* 0x000fe20003800000 */
[----:B--2---:R-:W-:-:S05]  /*112a0*/  VIADD R21, R2, 0xfffffffe ;  /* 0xfffffffe02157836 */ /* 0x004fca0000000000 */
[----:B------:R-:W-:-:S13]  /*112b0*/  ISETP.GE.AND P0, PT, R21, R29, PT ;  /* 0x0000001d1500720c */ /* 0x000fda0003f06270 */
[----:B0-----:R-:W-:Y:S05]  /*112c0*/  @!P0 BRA `(.L_x_14093) ;  /* 0x0000000c00608947 */ /* 0x001fea0003800000 */
.L_x_14106:
        /* <DEDUP_REMOVED lines=44> */
.L_x_14094:
[----:B------:R-:W-:Y:S01]  /*11590*/  IMAD R10, R24, 0x8, R23 ;  /* 0x00000008180a7824 */ /* 0x000fe200078e0217 */
[----:B------:R-:W-:Y:S01]  /*115a0*/  SHF.L.U32 R20, R26, 0x1f, RZ ;  /* 0x0000001f1a147819 */ /* 0x000fe200000006ff */
[----:B------:R-:W-:Y:S01]  /*115b0*/  BSSY B1, `(.L_x_14095) ;  /* 0x0000004000017945 */ /* 0x000fe20003800000 */
[----:B------:R-:W-:Y:S02]  /*115c0*/  SHF.R.S32.HI R9, RZ, 0x1f, R5 ;  /* 0x0000001fff097819 */ /* 0x000fe40000011405 */
[----:B------:R-:W0:Y:S02]  /*115d0*/  SYNCS.PHASECHK.TRANS64.TRYWAIT P0, [R10+URZ+0x22840], R20 ;  /* 0x022840140a0075a7 */ /* 0x000e24000800017f */
[----:B0-----:R-:W-:Y:S05]  /*115e0*/  @!P0 BRA `(.L_x_14096) ;  /* 0x0000003c00f08947 */ /* 0x001fea0003800000 */
.L_x_14188:
[----:B------:R-:W-:Y:S05]  /*115f0*/  BSYNC B1 ;  /* 0x0000000000017941 */ /* 0x000fea0003800000 */
.L_x_14095:
        /* <DEDUP_REMOVED lines=49> */
.L_x_14202:
        /* <DEDUP_REMOVED lines=8> */
.L_x_14098:
        /* <DEDUP_REMOVED lines=11> */
.L_x_14099:
[----:B------:R1:W-:Y:S01]  /*11a40*/  SYNCS.ARRIVE.TRANS64.A1T0 RZ, [R10+URZ+0x22830], RZ ;  /* 0x022830ff0aff79a7 */ /* 0x0003e2000810003f */
[----:B------:R-:W-:Y:S05]  /*11a50*/  @!P3 BRA `(.L_x_14100) ;  /* 0x000000000004b947 */ /* 0x000fea0003800000 */
[----:B------:R-:W-:Y:S01]  /*11a60*/  BPT.TRAP 0x1 ;  /* 0x000000040000795c */ /* 0x000fe20000300000 */
.L_x_14100:
[----:B------:R-:W2:Y:S01]  /*11a70*/  SYNCS.PHASECHK.TRANS64.TRYWAIT P0, [R10+URZ+0x22860], R20 ;  /* 0x022860140a0075a7 */ /* 0x000ea2000800017f */
[----:B------:R-:W-:Y:S04]  /*11a80*/  BSSY B1, `(.L_x_14101) ;  /* 0x0000002000017945 */ /* 0x000fe80003800000 */
[----:B--2---:R-:W-:Y:S05]  /*11a90*/  @!P0 BRA `(.L_x_14102) ;  /* 0x0000004000788947 */ /* 0x004fea0003800000 */
.L_x_14203:
[----:B------:R-:W-:Y:S05]  /*11aa0*/  BSYNC B1 ;  /* 0x0000000000017941 */ /* 0x000fea0003800000 */
.L_x_14101:
        /* <DEDUP_REMOVED lines=66> */
.L_x_14217:
        /* <DEDUP_REMOVED lines=11> */
.L_x_14104:
        /* <DEDUP_REMOVED lines=11> */
.L_x_14105:
[----:B------:R0:W-:Y:S01]  /*12030*/  SYNCS.ARRIVE.TRANS64.A1T0 RZ, [R10+URZ+0x22850], RZ ;  /* 0x022850ff0aff79a7 */ /* 0x0001e2000810003f */
[----:B------:R-:W-:Y:S05]  /*12040*/  @P2 BRA `(.L_x_14106) ;  /* 0xfffffff000a02947 */ /* 0x000fea000383ffff */
.L_x_14093:
[----:B------:R-:W-:Y:S05]  /*12050*/  BSYNC B0 ;  /* 0x0000000000007941 */ /* 0x000fea0003800000 */
.L_x_14092:
        /* <DEDUP_REMOVED lines=20> */
.L_x_14108:
[----:B------:R-:W-:Y:S05]  /*121a0*/  BSYNC B0 ;  /* 0x0000000000007941 */ /* 0x000fea0003800000 */
.L_x_14107:
[----:B------:R-:W-:Y:S02]  /*121b0*/  SEL R24, R24, RZ, P0 ;  /* 0x000000ff18187207 */ /* 0x000fe40000000000 */
[----:B------:R-:W-:-:S07]  /*121c0*/  LOP3.LUT R26, R26, R5, RZ, 0x3c, !PT ;  /* 0x000000051a1a7212 */ /* 0x000fce00078e3cff */
.L_x_14067:
[----:B------:R-:W-:Y:S05]  /*121d0*/  BSYNC B7 ;  /* 0x0000000000077941 */ /* 0x000fea0003800000 */
.L_x_14065:
        /* <DEDUP_REMOVED lines=8> */
[----:B------:R3:W4:Y:S01]  /*12260*/  LDS.128 R16, [R23+0x228d0] ;  /* 0x0228d00017107984 */ /* 0x0007220000000c00 */
[----:B------:R-:W-:Y:S06]  /*12270*/  BAR.ARV 0x4, 0x180 ;  /* 0x0106000000007b1d */ /* 0x000fec0000002000 */
[----:B------:R-:W-:Y:S05]  /*12280*/  BRA `(.L_x_14110) ;  /* 0x0000000c00d47947 */ /* 0x000fea0003800000 */
.L_x_14109:
        /* <DEDUP_REMOVED lines=43> */
.L_x_14227:
[----:B------:R-:W-:Y:S02]  /*12540*/  ULDC UR4, c[0x0][0xc38] ;  /* 0x00030e0000047ab9 */ /* 0x000fe40000000800 */
[----:B------:R-:W-:-:S04]  /*12550*/  IMAD.U32 R5, RZ, RZ, UR4 ;  /* 0x00000004ff057e24 */ /* 0x000fc8000f8e00ff */
[----:B---3--:R-:W-:-:S04]  /*12560*/  IMAD R14, R14, R5, RZ ;  /* 0x000000050e0e7224 */ /* 0x008fc800078e02ff */
[----:B------:R-:W-:-:S05]  /*12570*/  IMAD.IADD R7, R7, 0x1, R14 ;  /* 0x0000000107077824 */ /* 0x000fca00078e020e */
[----:B------:R-:W-:-:S13]  /*12580*/  ISETP.GT.AND P6, PT, R7, R0, PT ;  /* 0x000000000700720c */ /* 0x000fda0003fc4270 */
[----:B------:R-:W-:Y:S05]  /*12590*/  @P6 BRA `(.L_x_14112) ;  /* 0x0000000000a46947 */ /* 0x000fea0003800000 */
.L_x_14115:
        /* <DEDUP_REMOVED lines=35> */
.L_x_14235:
[----:B------:R-:W-:Y:S02]  /*127d0*/  ULDC UR4, c[0x0][0xc38] ;  /* 0x00030e0000047ab9 */ /* 0x000fe40000000800 */
[----:B------:R-:W-:-:S04]  /*127e0*/  IMAD.U32 R5, RZ, RZ, UR4 ;  /* 0x00000004ff057e24 */ /* 0x000fc8000f8e00ff */
[----:B---3--:R-:W-:-:S04]  /*127f0*/  IMAD R14, R14, R5, RZ ;  /* 0x000000050e0e7224 */ /* 0x008fc800078e02ff */
[----:B------:R-:W-:-:S05]  /*12800*/  IMAD.IADD R7, R14, 0x1, R7 ;  /* 0x000000010e077824 */ /* 0x000fca00078e0207 */
[----:B------:R-:W-:-:S13]  /*12810*/  ISETP.GT.AND P6, PT, R7, R0, PT ;  /* 0x000000000700720c */ /* 0x000fda0003fc4270 */
[----:B------:R-:W-:Y:S05]  /*12820*/  @!P6 BRA `(.L_x_14115) ;  /* 0xfffffffc005ce947 */ /* 0x000fea000383ffff */
.L_x_14112:
        /* <DEDUP_REMOVED lines=10> */
.L_x_14240:
[----:B------:R-:W-:-:S13]  /*128d0*/  ISETP.NE.AND P0, PT, R3, RZ, PT ;  /* 0x000000ff0300720c */ /* 0x000fda0003f05270 */
[----:B------:R-:W-:Y:S05]  /*128e0*/  @!P0 BRA `(.L_x_14117) ;  /* 0x0000000000108947 */ /* 0x000fea0003800000 */
[----:B------:R-:W-:Y:S01]  /*128f0*/  UMOV UR4, 0xffffffff ;  /* 0xffffffff00047882 */ /* 0x000fe20000000000 */
[----:B---3--:R-:W-:Y:S02]  /*12900*/  VIADD R12, R12, 0xffffffff ;  /* 0xffffffff0c0c7836 */ /* 0x008fe40000000000 */
[----:B------:R-:W-:Y:S05]  /*12910*/  BRA.DIV UR4, `(.L_x_14118) ;  /* 0x0000004604087947 */ /* 0x000fea000b800000 */
[----:B------:R3:W0:Y:S02]  /*12920*/  SHFL.IDX PT, R6, R2, R12, 0x1f ;  /* 0x00001f0c02067589 */ /* 0x00062400000e0000 */
.L_x_14117:
        /* <DEDUP_REMOVED lines=59> */
.L_x_14119:
        /* <DEDUP_REMOVED lines=60> */
.L_x_14120:
[----:B------:R-:W-:-:S05]  /*130a0*/  LOP3.LUT R2, RZ, R2, RZ, 0x33, !PT ;  /* 0x00000002ff027212 */ /* 0x000fca00078e33ff */
[----:B------:R-:W-:Y:S01]  /*130b0*/  IMAD.IADD R17, R17, 0x1, R2 ;  /* 0x0000000111117824 */ /* 0x000fe200078e0202 */
[----:B------:R-:W-:Y:S06]  /*130c0*/  BRA `(.L_x_14121) ;  /* 0x00000000001c7947 */ /* 0x000fec0003800000 */
.L_x_14113:
[----:B------:R-:W-:Y:S01]  /*130d0*/  UMOV UR4, URZ ;  /* 0x0000003f00047c82 */ /* 0x000fe20008000000 */
[----:B------:R-:W-:Y:S01]  /*130e0*/  UMOV UR5, URZ ;  /* 0x0000003f00057c82 */ /* 0x000fe20008000000 */
[----:B------:R-:W-:Y:S01]  /*130f0*/  ULDC UR6, c[0x0][0xc3c] ;  /* 0x00030f0000067ab9 */ /* 0x000fe20000000800 */
[----:B------:R-:W-:Y:S02]  /*13100*/  IMAD.MOV.U32 R16, RZ, RZ, R0 ;  /* 0x000000ffff107224 */ /* 0x000fe400078e0000 */
[----:B------:R-:W-:Y:S02]  /*13110*/  IMAD.U32 R17, RZ, RZ, UR4 ;  /* 0x00000004ff117e24 */ /* 0x000fe4000f8e00ff */
[----:B------:R-:W-:Y:S02]  /*13120*/  IMAD.U32 R18, RZ, RZ, UR5 ;  /* 0x00000005ff127e24 */ /* 0x000fe4000f8e00ff */
[----:B------:R-:W-:-:S07]  /*13130*/  IMAD.U32 R19, RZ, RZ, UR6 ;  /* 0x00000006ff137e24 */ /* 0x000fce000f8e00ff */
.L_x_14121:
        /* <DEDUP_REMOVED lines=10> */
.L_x_14110:
[----:B------:R-:W-:Y:S02]  /*131e0*/  ULDC UR4, c[0x0][0xc3c] ;  /* 0x00030f0000047ab9 */ /* 0x000fe40000000800 */
[----:B----4-:R-:W-:-:S13]  /*131f0*/  ISETP.GE.AND P0, PT, R19, UR4, PT ;  /* 0x0000000413007c0c */ /* 0x010fda000bf06270 */
[----:B------:R-:W-:Y:S05]  /*13200*/  @!P0 BRA `(.L_x_14122) ;  /* 0xffffffb000b88947 */ /* 0x000fea000383ffff */
[----:B------:R-:W-:Y:S05]  /*13210*/  BSYNC B8 ;  /* 0x0000000000087941 */ /* 0x000fea0003800000 */
.L_x_14059:
        /* <DEDUP_REMOVED lines=12> */
.L_x_14243:
[----:B------:R-:W-:Y:S05]  /*132e0*/  BSYNC B0 ;  /* 0x0000000000007941 */ /* 0x000fea0003800000 */
.L_x_14123:
[----:B------:R-:W-:-:S03]  /*132f0*/  UMOV UR4, 0xffffffff ;  /* 0xffffffff00047882 */ /* 0x000fc60000000000 */
[----:B------:R-:W-:Y:S05]  /*13300*/  BRA.DIV UR4, `(.L_x_14125) ;  /* 0x0000003a04c87947 */ /* 0x000fea000b800000 */
[----:B-1----:R-:W1:Y:S02]  /*13310*/  S2R R0, SR_TID.X ;  /* 0x0000000000007919 */ /* 0x002e640000002100 */
[----:B-1----:R-:W-:-:S04]  /*13320*/  SHF.R.U32.HI R0, RZ, 0x5, R0 ;  /* 0x00000005ff007819 */ /* 0x002fc80000011600 */
[----:B------:R-:W-:-:S05]  /*13330*/  LOP3.LUT R0, R0, 0x3, RZ, 0xc0, !PT ;  /* 0x0000000300007812 */ /* 0x000fca00078ec0ff */
[----:B------:R1:W4:Y:S02]  /*13340*/  SHFL.IDX PT, R14, R0, RZ, 0x1f ;  /* 0x00001fff000e7589 */ /* 0x00032400000e0000 */
.L_x_14246:
[----:B----4-:R-:W-:Y:S01]  /*13350*/  ISETP.NE.AND P0, PT, R14, RZ, PT ;  /* 0x000000ff0e00720c */ /* 0x010fe20003f05270 */
[----:B------:R-:W-:-:S12]  /*13360*/  BSSY B0, `(.L_x_14126) ;  /* 0x0000024000007945 */ /* 0x000fd80003800000 */
[----:B------:R-:W-:Y:S05]  /*13370*/  @P0 BRA `(.L_x_14127) ;  /* 0x0000000000880947 */ /* 0x000fea0003800000 */
[----:B------:R-:W-:-:S03]  /*13380*/  UMOV UR4, 0xffffffff ;  /* 0xffffffff00047882 */ /* 0x000fc60000000000 */
[----:B------:R-:W-:Y:S05]  /*13390*/  BRA.DIV UR4, `(.L_x_14128) ;  /* 0x0000003a04d87947 */ /* 0x000fea000b800000 */
[----:B------:R-:W-:-:S13]  /*133a0*/  ELECT P6, URZ, PT ;  /* 0x00000000003f782f */ /* 0x000fda00038c0000 */
.L_x_14249:
[----:B------:R-:W-:Y:S05]  /*133b0*/  @!P6 BRA `(.L_x_14127) ;  /* 0x000000000078e947 */ /* 0x000fea0003800000 */
[----:B------:R-:W-:-:S06]  /*133c0*/  ULOP3.LUT UR4, UR38, 0x2, URZ, 0xfc, !UPT ;  /* 0x0000000226047892 */ /* 0x000fcc000f8efc3f */
[----:B-1----:R-:W-:-:S05]  /*133d0*/  IMAD.U32 R0, RZ, RZ, UR4 ;  /* 0x00000004ff007e24 */ /* 0x002fca000f8e00ff */
[----:B------:R-:W-:-:S13]  /*133e0*/  ISETP.NE.AND P0, PT, R0, 0x3, PT ;  /* 0x000000030000780c */ /* 0x000fda0003f05270 */
[----:B------:R-:W-:Y:S05]  /*133f0*/  @!P0 BRA `(.L_x_14129) ;  /* 0x0000000000048947 */ /* 0x000fea0003800000 */
[----:B------:R-:W-:Y:S01]  /*13400*/  BPT.TRAP 0x1 ;  /* 0x000000040000795c */ /* 0x000fe20000300000 */
.L_x_14129:
[----:B------:R-:W-:Y:S01]  /*13410*/  IMAD R5, R24, 0x8, R7 ;  /* 0x0000000818057824 */ /* 0x000fe200078e0207 */
[----:B------:R-:W-:Y:S01]  /*13420*/  SHF.L.U32 R0, R26, 0x1f, RZ ;  /* 0x0000001f1a007819 */ /* 0x000fe200000006ff */
[----:B------:R-:W-:-:S03]  /*13430*/  VIADD R24, R24, 0x1 ;  /* 0x0000000118187836 */ /* 0x000fc60000000000 */
[----:B------:R-:W1:Y:S02]  /*13440*/  SYNCS.PHASECHK.TRANS64.TRYWAIT P1, [R5+URZ+0x22840], R0 ;  /* 0x02284000050075a7 */ /* 0x000e64000802017f */
[----:B------:R-:W-:-:S04]  /*13450*/  ISETP.NE.AND P2, PT, R24, 0x2, PT ;  /* 0x000000021800780c */ /* 0x000fc80003f45270 */
[----:B------:R-:W-:Y:S01]  /*13460*/  SEL R3, RZ, 0x1, P2 ;  /* 0x00000001ff037807 */ /* 0x000fe20001000000 */
[----:B-1----:R-:W-:Y:S08]  /*13470*/  @!P1 BRA `(.L_x_14130) ;  /* 0x0000003800c09947 */ /* 0x002ff00003800000 */
.L_x_14250:
[----:B------:R-:W-:Y:S02]  /*13480*/  SEL R24, R24, RZ, P2 ;  /* 0x000000ff18187207 */ /* 0x000fe40001000000 */
[----:B------:R-:W-:Y:S01]  /*13490*/  LOP3.LUT R2, R26, R3, RZ, 0x3c, !PT ;  /* 0x000000031a027212 */ /* 0x000fe200078e3cff */
[----:B------:R-:W-:Y:S06]  /*134a0*/  @!P0 BRA `(.L_x_14131) ;  /* 0x0000000000048947 */ /* 0x000fec0003800000 */
[----:B------:R-:W-:Y:S01]  /*134b0*/  BPT.TRAP 0x1 ;  /* 0x000000040000795c */ /* 0x000fe20000300000 */
.L_x_14131:
[----:B------:R-:W-:Y:S01]  /*134c0*/  IMAD R3, R24, 0x8, R7 ;  /* 0x0000000818037824 */ /* 0x000fe200078e0207 */
[----:B------:R-:W-:-:S04]  /*134d0*/  SHF.L.U32 R2, R2, 0x1f, RZ ;  /* 0x0000001f02027819 */ /* 0x000fc800000006ff */
[----:B------:R-:W4:Y:S02]  /*134e0*/  SYNCS.PHASECHK.TRANS64.TRYWAIT P1, [R3+URZ+0x22840], R2 ;  /* 0x02284002030075a7 */ /* 0x000f24000802017f */
[----:B----4-:R-:W-:Y:S05]  /*134f0*/  @!P1 BRA `(.L_x_14132) ;  /* 0x0000003800b49947 */ /* 0x010fea0003800000 */
.L_x_14251:
[----:B------:R-:W-:Y:S05]  /*13500*/  @!P0 BRA `(.L_x_14133) ;  /* 0x0000000000048947 */ /* 0x000fea0003800000 */
[----:B------:R-:W-:Y:S01]  /*13510*/  BPT.TRAP 0x1 ;  /* 0x000000040000795c */ /* 0x000fe20000300000 */
.L_x_14133:
[----:B------:R-:W5:Y:S02]  /*13520*/  SYNCS.PHASECHK.TRANS64.TRYWAIT P1, [R5+URZ+0x22860], R0 ;  /* 0x02286000050075a7 */ /* 0x000f64000802017f */
[----:B-----5:R-:W-:Y:S05]  /*13530*/  @!P1 BRA `(.L_x_14134) ;  /* 0x0000003800b89947 */ /* 0x020fea0003800000 */
.L_x_14252:
[----:B------:R-:W-:Y:S05]  /*13540*/  @!P0 BRA `(.L_x_14135) ;  /* 0x0000000000048947 */ /* 0x000fea0003800000 */
[----:B------:R-:W-:Y:S01]  /*13550*/  BPT.TRAP 0x1 ;  /* 0x000000040000795c */ /* 0x000fe20000300000 */
.L_x_14135:
[----:B------:R0:W0:Y:S02]  /*13560*/  SYNCS.PHASECHK.TRANS64.TRYWAIT P0, [R3+URZ+0x22860], R2 ;  /* 0x02286002030075a7 */ /* 0x000024000800017f */
[----:B0-----:R-:W-:Y:S05]  /*13570*/  @!P0 NANOSLEEP.SYNCS 0x989680 ;  /* 0x009896800000895d */ /* 0x001fea0003900000 */
[----:B------:R-:W0:Y:S02]  /*13580*/  @!P0 SYNCS.PHASECHK.TRANS64 P0, [R3+URZ+0x22860], R2 ;  /* 0x02286002030085a7 */ /* 0x000e24000800007f */
[----:B0-----:R-:W-:Y:S05]  /*13590*/  @!P0 BRA `(.L_x_14135) ;  /* 0xfffffffc00f08947 */ /* 0x001fea000383ffff */
.L_x_14127:
[----:B------:R-:W-:Y:S05]  /*135a0*/  BSYNC B0 ;  /* 0x0000000000007941 */ /* 0x000fea0003800000 */
.L_x_14126:
[----:B------:R-:W-:Y:S05]  /*135b0*/  EXIT ;  /* 0x000000000000794d */ /* 0x000fea0003800000 */
.L_x_13992:
[----:B0-----:R0:W1:Y:S02]  /*135c0*/  SYNCS.PHASECHK.TRANS64.TRYWAIT P0, [R7+URZ+0x22800], R0 ;  /* 0x02280000070075a7 */ /* 0x001064000800017f */
[----:B-1----:R-:W-:Y:S05]  /*135d0*/  @!P0 NANOSLEEP.SYNCS 0x989680 ;  /* 0x009896800000895d */ /* 0x002fea0003900000 */
[----:B------:R-:W1:Y:S02]  /*135e0*/  @!P0 SYNCS.PHASECHK.TRANS64 P0, [R7+URZ+0x22800], R0 ;  /* 0x02280000070085a7 */ /* 0x000e64000800007f */
[----:B-1----:R-:W-:Y:S05]  /*135f0*/  @!P0 BRA `(.L_x_13992) ;  /* 0xfffffffc00f08947 */ /* 0x002fea000383ffff */
[----:B------:R-:W-:Y:S05]  /*13600*/  BRA `(.L_x_14136) ;  /* 0xfffffee800b07947 */ /* 0x000fea000383ffff */
.L_x_13996:
[----:B-1----:R-:W-:-:S04]  /*13610*/  IMAD.U32 R0, RZ, RZ, UR22 ;  /* 0x00000016ff007e24 */ /* 0x002fc8000f8e00ff */
[----:B------:R1:W2:Y:S03]  /*13620*/  SYNCS.PHASECHK.TRANS64.TRYWAIT P1, [R0+URZ+0x22830], R9 ;  /* 0x02283009000075a7 */ /* 0x0002a6000802017f */
[----:B--2---:R-:W-:Y:S05]  /*13630*/  @!P1 NANOSLEEP.SYNCS 0x989680 ;  /* 0x009896800000995d */ /* 0x004fea0003900000 */
[----:B------:R-:W2:Y:S02]  /*13640*/  @!P1 SYNCS.PHASECHK.TRANS64 P1, [R0+URZ+0x22830], R9 ;  /* 0x02283009000095a7 */ /* 0x000ea4000802007f */
[----:B--2---:R-:W-:Y:S05]  /*13650*/  @!P1 BRA `(.L_x_13996) ;  /* 0xfffffffc00ec9947 */ /* 0x004fea000383ffff */
[----:B------:R-:W-:Y:S05]  /*13660*/  BRA `(.L_x_13995) ;  /* 0xfffffee800d87947 */ /* 0x000fea000383ffff */
.L_x_14001:
[----:B---3--:R-:W-:-:S04]  /*13670*/  IMAD.U32 R10, RZ, RZ, UR22 ;  /* 0x00000016ff0a7e24 */ /* 0x008fc8000f8e00ff */
[----:B------:R3:W4:Y:S03]  /*13680*/  SYNCS.PHASECHK.TRANS64.TRYWAIT P1, [R10+URZ+0x22850], R9 ;  /* 0x022850090a0075a7 */ /* 0x000726000802017f */
[----:B----4-:R-:W-:Y:S05]  /*13690*/  @!P1 NANOSLEEP.SYNCS 0x989680 ;  /* 0x009896800000995d */ /* 0x010fea0003900000 */
[----:B------:R-:W4:Y:S02]  /*136a0*/  @!P1 SYNCS.PHASECHK.TRANS64 P1, [R10+URZ+0x22850], R9 ;  /* 0x022850090a0095a7 */ /* 0x000f24000802007f */
[----:B----4-:R-:W-:Y:S05]  /*136b0*/  @!P1 BRA `(.L_x_14001) ;  /* 0xfffffffc00ec9947 */ /* 0x010fea000383ffff */
[----:B------:R-:W-:Y:S05]  /*136c0*/  BRA `(.L_x_14000) ;  /* 0xffffff0000dc7947 */ /* 0x000fea000383ffff */
.L_x_14007:
[----:B-1----:R-:W-:-:S04]  /*136d0*/  IMAD.U32 R0, RZ, RZ, UR23 ;  /* 0x00000017ff007e24 */ /* 0x002fc8000f8e00ff */
[----:B------:R1:W2:Y:S03]  /*136e0*/  SYNCS.PHASECHK.TRANS64.TRYWAIT P1, [R0+URZ+0x22830], R7 ;  /* 0x02283007000075a7 */ /* 0x0002a6000802017f */
[----:B--2---:R-:W-:Y:S05]  /*136f0*/  @!P1 NANOSLEEP.SYNCS 0x989680 ;  /* 0x009896800000995d */ /* 0x004fea0003900000 */
[----:B------:R-:W2:Y:S02]  /*13700*/  @!P1 SYNCS.PHASECHK.TRANS64 P1, [R0+URZ+0x22830], R7 ;  /* 0x02283007000095a7 */ /* 0x000ea4000802007f */
[----:B--2---:R-:W-:Y:S05]  /*13710*/  @!P1 BRA `(.L_x_14007) ;  /* 0xfffffffc00ec9947 */ /* 0x004fea000383ffff */
[----:B------:R-:W-:Y:S05]  /*13720*/  BRA `(.L_x_14006) ;  /* 0xffffff08001c7947 */ /* 0x000fea000383ffff */
.L_x_14012:
[----:B---3--:R-:W-:-:S04]  /*13730*/  IMAD.U32 R8, RZ, RZ, UR23 ;  /* 0x00000017ff087e24 */ /* 0x008fc8000f8e00ff */
[----:B------:R3:W4:Y:S03]  /*13740*/  SYNCS.PHASECHK.TRANS64.TRYWAIT P1, [R8+URZ+0x22850], R7 ;  /* 0x02285007080075a7 */ /* 0x000726000802017f */
[----:B----4-:R-:W-:Y:S05]  /*13750*/  @!P1 NANOSLEEP.SYNCS 0x989680 ;  /* 0x009896800000995d */ /* 0x010fea0003900000 */
[----:B------:R-:W4:Y:S02]  /*13760*/  @!P1 SYNCS.PHASECHK.TRANS64 P1, [R8+URZ+0x22850], R7 ;  /* 0x02285007080095a7 */ /* 0x000f24000802007f */
[----:B----4-:R-:W-:Y:S05]  /*13770*/  @!P1 BRA `(.L_x_14012) ;  /* 0xfffffffc00ec9947 */ /* 0x010fea000383ffff */
[----:B------:R-:W-:Y:S05]  /*13780*/  BRA `(.L_x_14011) ;  /* 0xffffff28003c7947 */ /* 0x000fea000383ffff */
.L_x_14019:
[----:B-1----:R-:W-:-:S04]  /*13790*/  IMAD.U32 R0, RZ, RZ, UR23 ;  /* 0x00000017ff007e24 */ /* 0x002fc8000f8e00ff */
[----:B------:R1:W2:Y:S03]  /*137a0*/  SYNCS.PHASECHK.TRANS64.TRYWAIT P1, [R0+URZ+0x22830], R7 ;  /* 0x02283007000075a7 */ /* 0x0002a6000802017f */
[----:B--2---:R-:W-:Y:S05]  /*137b0*/  @!P1 NANOSLEEP.SYNCS 0x989680 ;  /* 0x009896800000995d */ /* 0x004fea0003900000 */
[----:B------:R-:W2:Y:S02]  /*137c0*/  @!P1 SYNCS.PHASECHK.TRANS64 P1, [R0+URZ+0x22830], R7 ;  /* 0x02283007000095a7 */ /* 0x000ea4000802007f */
[----:B--2---:R-:W-:Y:S05]  /*137d0*/  @!P1 BRA `(.L_x_14019) ;  /* 0xfffffffc00ec9947 */ /* 0x004fea000383ffff */
[----:B------:R-:W-:Y:S05]  /*137e0*/  BRA `(.L_x_14018) ;  /* 0xffffff2c00547947 */ /* 0x000fea000383ffff */
.L_x_14024:
[----:B---3--:R-:W-:-:S04]  /*137f0*/  IMAD.U32 R8, RZ, RZ, UR23 ;  /* 0x00000017ff087e24 */ /* 0x008fc8000f8e00ff */
[----:B------:R3:W4:Y:S03]  /*13800*/  SYNCS.PHASECHK.TRANS64.TRYWAIT P1, [R8+URZ+0x22850], R7 ;  /* 0x02285007080075a7 */ /* 0x000726000802017f */
[----:B----4-:R-:W-:Y:S05]  /*13810*/  @!P1 NANOSLEEP.SYNCS 0x989680 ;  /* 0x009896800000995d */ /* 0x010fea0003900000 */
[----:B------:R-:W4:Y:S02]  /*13820*/  @!P1 SYNCS.PHASECHK.TRANS64 P1, [R8+URZ+0x22850], R7 ;  /* 0x02285007080095a7 */ /* 0x000f24000802007f */
[----:B----4-:R-:W-:Y:S05]  /*13830*/  @!P1 BRA `(.L_x_14024) ;  /* 0xfffffffc00ec9947 */ /* 0x010fea000383ffff */
[----:B------:R-:W-:Y:S05]  /*13840*/  BRA `(.L_x_14023) ;  /* 0xffffff4400747947 */ /* 0x000fea000383ffff */
.L_x_14073:
        /* <DEDUP_REMOVED lines=11> */
.L_x_14138:
[----:B------:R-:W-:Y:S05]  /*13900*/  BSYNC B0 ;  /* 0x0000000000007941 */ /* 0x000fea0003800000 */
.L_x_14137:
[----:B------:R-:W-:Y:S05]  /*13910*/  BRA `(.L_x_14139) ;  /* 0xffffffb800cc7947 */ /* 0x000fea000383ffff */
.L_x_14076:
[----:B0-----:R0:W1:Y:S02]  /*13920*/  SYNCS.PHASECHK.TRANS64.TRYWAIT P0, [R33+URZ+0x22840], R0 ;  /* 0x02284000210075a7 */ /* 0x001064000800017f */
[----:B-1----:R-:W-:Y:S05]  /*13930*/  @!P0 NANOSLEEP.SYNCS 0x989680 ;  /* 0x009896800000895d */ /* 0x002fea0003900000 */
[----:B------:R-:W1:Y:S02]  /*13940*/  @!P0 SYNCS.PHASECHK.TRANS64 P0, [R33+URZ+0x22840], R0 ;  /* 0x02284000210085a7 */ /* 0x000e64000800007f */
[----:B-1----:R-:W-:Y:S05]  /*13950*/  @!P0 BRA `(.L_x_14076) ;  /* 0xfffffffc00f08947 */ /* 0x002fea000383ffff */
[----:B------:R-:W-:Y:S05]  /*13960*/  BRA `(.L_x_14140) ;  /* 0xffffffbc00647947 */ /* 0x000fea000383ffff */
.L_x_14077:
        /* <DEDUP_REMOVED lines=8> */
.L_x_14142:
[----:B------:R-:W-:Y:S05]  /*139f0*/  BSYNC B0 ;  /* 0x0000000000007941 */ /* 0x000fea0003800000 */
.L_x_14141:
        /* <DEDUP_REMOVED lines=9> */
.L_x_14143:
[----:B------:R-:W-:Y:S02]  /*13a90*/  IMAD.MOV.U32 R13, RZ, RZ, R4 ;  /* 0x000000ffff0d7224 */ /* 0x000fe400078e0004 */
[----:B------:R-:W-:Y:S02]  /*13aa0*/  IMAD.MOV.U32 R12, RZ, RZ, 0x1 ;  /* 0x00000001ff0c7424 */ /* 0x000fe400078e00ff */
[----:B------:R-:W-:-:S07]  /*13ab0*/  IMAD.MOV.U32 R3, RZ, RZ, R14 ;  /* 0x000000ffff037224 */ /* 0x000fce00078e000e */
[----:B------:R-:W-:Y:S05]  /*13ac0*/  WARPSYNC.COLLECTIVE R15, `(.L_x_14144) ;  /* 0x000000000f087348 */ /* 0x000fea0003c00000 */
[----:B------:R0:W1:Y:S02]  /*13ad0*/  SHFL.IDX P6, R14, R13, R12, R11 ;  /* 0x0000000c0d0e7389 */ /* 0x00006400000c000b */
[----:B01----:R-:W-:Y:S01]  /*13ae0*/  ENDCOLLECTIVE ;  /* 0x000000000000791b */ /* 0x003fe20003800000 */
.L_x_14144:
        /* <DEDUP_REMOVED lines=15> */
.L_x_14145:
[----:B------:R-:W-:Y:S02]  /*13be0*/  @P0 IMAD R7, R5, 0x2, R23 ;  /* 0x0000000205070824 */ /* 0x000fe400078e0217 */
[----:B------:R-:W-:Y:S02]  /*13bf0*/  IMAD.MOV.U32 R13, RZ, RZ, R4 ;  /* 0x000000ffff0d7224 */ /* 0x000fe400078e0004 */
[----:B------:R-:W-:Y:S02]  /*13c00*/  IMAD.MOV.U32 R12, RZ, RZ, 0x2 ;  /* 0x00000002ff0c7424 */ /* 0x000fe400078e00ff */
[----:B------:R-:W-:-:S07]  /*13c10*/  IMAD.MOV.U32 R3, RZ, RZ, R14 ;  /* 0x000000ffff037224 */ /* 0x000fce00078e000e */
[----:B------:R-:W-:Y:S05]  /*13c20*/  WARPSYNC.COLLECTIVE R15, `(.L_x_14146) ;  /* 0x000000000f087348 */ /* 0x000fea0003c00000 */
[----:B------:R0:W1:Y:S02]  /*13c30*/  SHFL.IDX P6, R14, R13, R12, R11 ;  /* 0x0000000c0d0e7389 */ /* 0x00006400000c000b */
[----:B01----:R-:W-:Y:S01]  /*13c40*/  ENDCOLLECTIVE ;  /* 0x000000000000791b */ /* 0x003fe20003800000 */
.L_x_14146:
        /* <DEDUP_REMOVED lines=15> */
.L_x_14147:
[----:B------:R-:W-:Y:S02]  /*13d40*/  @P0 IMAD R7, R5, 0x2, R23 ;  /* 0x0000000205070824 */ /* 0x000fe400078e0217 */
[----:B------:R-:W-:Y:S02]  /*13d50*/  IMAD.MOV.U32 R13, RZ, RZ, R4 ;  /* 0x000000ffff0d7224 */ /* 0x000fe400078e0004 */
[----:B------:R-:W-:Y:S02]  /*13d60*/  IMAD.MOV.U32 R12, RZ, RZ, 0x3 ;  /* 0x00000003ff0c7424 */ /* 0x000fe400078e00ff */
[----:B------:R-:W-:-:S07]  /*13d70*/  IMAD.MOV.U32 R3, RZ, RZ, R14 ;  /* 0x000000ffff037224 */ /* 0x000fce00078e000e */
[----:B------:R-:W-:Y:S05]  /*13d80*/  WARPSYNC.COLLECTIVE R15, `(.L_x_14148) ;  /* 0x000000000f087348 */ /* 0x000fea0003c00000 */
[----:B------:R0:W1:Y:S02]  /*13d90*/  SHFL.IDX P6, R14, R13, R12, R11 ;  /* 0x0000000c0d0e7389 */ /* 0x00006400000c000b */
[----:B01----:R-:W-:Y:S01]  /*13da0*/  ENDCOLLECTIVE ;  /* 0x000000000000791b */ /* 0x003fe20003800000 */
.L_x_14148:
        /* <DEDUP_REMOVED lines=15> */
.L_x_14149:
[----:B------:R-:W-:Y:S02]  /*13ea0*/  @P0 IMAD R7, R5, 0x2, R23 ;  /* 0x0000000205070824 */ /* 0x000fe400078e0217 */
[----:B------:R-:W-:Y:S02]  /*13eb0*/  IMAD.MOV.U32 R13, RZ, RZ, R4 ;  /* 0x000000ffff0d7224 */ /* 0x000fe400078e0004 */
[----:B------:R-:W-:Y:S02]  /*13ec0*/  IMAD.MOV.U32 R12, RZ, RZ, 0x4 ;  /* 0x00000004ff0c7424 */ /* 0x000fe400078e00ff */
[----:B------:R-:W-:-:S07]  /*13ed0*/  IMAD.MOV.U32 R3, RZ, RZ, R14 ;  /* 0x000000ffff037224 */ /* 0x000fce00078e000e */
[----:B------:R-:W-:Y:S05]  /*13ee0*/  WARPSYNC.COLLECTIVE R15, `(.L_x_14150) ;  /* 0x000000000f087348 */ /* 0x000fea0003c00000 */
[----:B------:R0:W1:Y:S02]  /*13ef0*/  SHFL.IDX P6, R14, R13, R12, R11 ;  /* 0x0000000c0d0e7389 */ /* 0x00006400000c000b */
[----:B01----:R-:W-:Y:S01]  /*13f00*/  ENDCOLLECTIVE ;  /* 0x000000000000791b */ /* 0x003fe20003800000 */
.L_x_14150:
        /* <DEDUP_REMOVED lines=15> */
.L_x_14151:
[----:B------:R-:W-:Y:S02]  /*14000*/  @P0 IMAD R7, R5, 0x2, R23 ;  /* 0x0000000205070824 */ /* 0x000fe400078e0217 */
[----:B------:R-:W-:Y:S02]  /*14010*/  IMAD.MOV.U32 R13, RZ, RZ, R4 ;  /* 0x000000ffff0d7224 */ /* 0x000fe400078e0004 */
[----:B------:R-:W-:Y:S02]  /*14020*/  IMAD.MOV.U32 R12, RZ, RZ, 0x5 ;  /* 0x00000005ff0c7424 */ /* 0x000fe400078e00ff */
[----:B------:R-:W-:-:S07]  /*14030*/  IMAD.MOV.U32 R3, RZ, RZ, R14 ;  /* 0x000000ffff037224 */ /* 0x000fce00078e000e */
[----:B------:R-:W-:Y:S05]  /*14040*/  WARPSYNC.COLLECTIVE R15, `(.L_x_14152) ;  /* 0x000000000f087348 */ /* 0x000fea0003c00000 */
[----:B------:R0:W1:Y:S02]  /*14050*/  SHFL.IDX P6, R14, R13, R12, R11 ;  /* 0x0000000c0d0e7389 */ /* 0x00006400000c000b */
[----:B01----:R-:W-:Y:S01]  /*14060*/  ENDCOLLECTIVE ;  /* 0x000000000000791b */ /* 0x003fe20003800000 */
.L_x_14152:
        /* <DEDUP_REMOVED lines=10> */
.L_x_14153:
[----:B------:R-:W-:Y:S01]  /*14110*/  @!PT LDS RZ, [RZ] ;  /* 0x00000000fffff984 */ /* 0x000fe20000000800 */
[----:B------:R-:W-:Y:S01]  /*14120*/  @!PT LDS RZ, [RZ] ;  /* 0x00000000fffff984 */ /* 0x000fe20000000800 */
[----:B------:R-:W-:Y:S01]  /*14130*/  @!PT LDS RZ, [RZ] ;  /* 0x00000000fffff984 */ /* 0x000fe20000000800 */
[----:B------:R0:W-:Y:S01]  /*14140*/  @P0 LDGSTS.E.BYPASS.LTC128B.128 [R7+0x1e400], desc[UR52][R2.64], !P2 ;  /* 0x1e40000002070fae */ /* 0x0001e2000d101d74 */
[----:B------:R-:W-:Y:S01]  /*14150*/  IMAD.MOV.U32 R0, RZ, RZ, R14 ;  /* 0x000000ffff007224 */ /* 0x000fe200078e000e */
[----:B------:R-:W-:Y:S06]  /*14160*/  BRA `(.L_x_14154) ;  /* 0xffffffb800c47947 */ /* 0x000fec000383ffff */
.L_x_14082:
        /* <DEDUP_REMOVED lines=9> */
.L_x_14155:
[C---:B------:R-:W-:Y:S01]  /*14200*/  VIADD R6, R17.reuse, 0x10 ;  /* 0x0000001011067836 */ /* 0x040fe20000000000 */
[----:B------:R-:W-:Y:S01]  /*14210*/  ISETP.GE.AND P0, PT, R17, R5, PT ;  /* 0x000000051100720c */ /* 0x000fe20003f06270 */
[----:B------:R-:W-:Y:S02]  /*14220*/  IMAD.MOV.U32 R13, RZ, RZ, R0 ;  /* 0x000000ffff0d7224 */ /* 0x000fe400078e0000 */
[----:B------:R-:W-:-:S10]  /*14230*/  IMAD.MOV.U32 R2, RZ, RZ, R14 ;  /* 0x000000ffff027224 */ /* 0x000fd400078e000e */
[----:B------:R-:W-:Y:S05]  /*14240*/  WARPSYNC.COLLECTIVE R15, `(.L_x_14156) ;  /* 0x000000000f087348 */ /* 0x000fea0003c00000 */
[----:B------:R0:W1:Y:S02]  /*14250*/  SHFL.IDX P6, R14, R13, R12, R11 ;  /* 0x0000000c0d0e7389 */ /* 0x00006400000c000b */
[----:B01----:R-:W-:Y:S01]  /*14260*/  ENDCOLLECTIVE ;  /* 0x000000000000791b */ /* 0x003fe20003800000 */
.L_x_14156:
[----:B------:R-:W-:Y:S02]  /*14270*/  IMAD.MOV.U32 R13, RZ, RZ, R4 ;  /* 0x000000ffff0d7224 */ /* 0x000fe400078e0004 */
[----:B------:R-:W-:Y:S02]  /*14280*/  IMAD.MOV.U32 R12, RZ, RZ, 0x1 ;  /* 0x00000001ff0c7424 */ /* 0x000fe400078e00ff */
[----:B------:R-:W-:-:S07]  /*14290*/  IMAD.MOV.U32 R3, RZ, RZ, R14 ;  /* 0x000000ffff037224 */ /* 0x000fce00078e000e */
[----:B------:R-:W-:Y:S05]  /*142a0*/  WARPSYNC.COLLECTIVE R15, `(.L_x_14157) ;  /* 0x000000000f087348 */ /* 0x000fea0003c00000 */
[----:B------:R0:W1:Y:S02]  /*142b0*/  SHFL.IDX P6, R14, R13, R12, R11 ;  /* 0x0000000c0d0e7389 */ /* 0x00006400000c000b */
[----:B01----:R-:W-:Y:S01]  /*142c0*/  ENDCOLLECTIVE ;  /* 0x000000000000791b */ /* 0x003fe20003800000 */
.L_x_14157:
        /* <DEDUP_REMOVED lines=15> */
.L_x_14158:
[----:B------:R-:W-:Y:S02]  /*143c0*/  IMAD.MOV.U32 R13, RZ, RZ, R4 ;  /* 0x000000ffff0d7224 */ /* 0x000fe400078e0004 */
[----:B------:R-:W-:Y:S02]  /*143d0*/  IMAD.MOV.U32 R12, RZ, RZ, 0x2 ;  /* 0x00000002ff0c7424 */ /* 0x000fe400078e00ff */
[----:B------:R-:W-:-:S07]  /*143e0*/  IMAD.MOV.U32 R3, RZ, RZ, R14 ;  /* 0x000000ffff037224 */ /* 0x000fce00078e000e */
[----:B------:R-:W-:Y:S05]  /*143f0*/  WARPSYNC.COLLECTIVE R15, `(.L_x_14159) ;  /* 0x000000000f087348 */ /* 0x000fea0003c00000 */
[----:B------:R0:W1:Y:S02]  /*14400*/  SHFL.IDX P6, R14, R13, R12, R11 ;  /* 0x0000000c0d0e7389 */ /* 0x00006400000c000b */
[----:B01----:R-:W-:Y:S01]  /*14410*/  ENDCOLLECTIVE ;  /* 0x000000000000791b */ /* 0x003fe20003800000 */
.L_x_14159:
        /* <DEDUP_REMOVED lines=16> */
.L_x_14160:
[----:B------:R-:W-:Y:S02]  /*14520*/  IMAD.MOV.U32 R13, RZ, RZ, R4 ;  /* 0x000000ffff0d7224 */ /* 0x000fe400078e0004 */
[----:B------:R-:W-:Y:S02]  /*14530*/  IMAD.MOV.U32 R12, RZ, RZ, 0x3 ;  /* 0x00000003ff0c7424 */ /* 0x000fe400078e00ff */
[----:B------:R-:W-:-:S07]  /*14540*/  IMAD.MOV.U32 R3, RZ, RZ, R14 ;  /* 0x000000ffff037224 */ /* 0x000fce00078e000e */
[----:B------:R-:W-:Y:S05]  /*14550*/  WARPSYNC.COLLECTIVE R15, `(.L_x_14161) ;  /* 0x000000000f087348 */ /* 0x000fea0003c00000 */
[----:B------:R0:W1:Y:S02]  /*14560*/  SHFL.IDX P6, R14, R13, R12, R11 ;  /* 0x0000000c0d0e7389 */ /* 0x00006400000c000b */
[----:B01----:R-:W-:Y:S01]  /*14570*/  ENDCOLLECTIVE ;  /* 0x000000000000791b */ /* 0x003fe20003800000 */
.L_x_14161:
        /* <DEDUP_REMOVED lines=16> */
.L_x_14162:
[----:B------:R-:W-:Y:S02]  /*14680*/  IMAD.MOV.U32 R13, RZ, RZ, R4 ;  /* 0x000000ffff0d7224 */ /* 0x000fe400078e0004 */
[----:B------:R-:W-:Y:S02]  /*14690*/  IMAD.MOV.U32 R12, RZ, RZ, 0x4 ;  /* 0x00000004ff0c7424 */ /* 0x000fe400078e00ff */
[----:B------:R-:W-:-:S07]  /*146a0*/  IMAD.MOV.U32 R3, RZ, RZ, R14 ;  /* 0x000000ffff037224 */ /* 0x000fce00078e000e */
[----:B------:R-:W-:Y:S05]  /*146b0*/  WARPSYNC.COLLECTIVE R15, `(.L_x_14163) ;  /* 0x000000000f087348 */ /* 0x000fea0003c00000 */
[----:B------:R0:W1:Y:S02]  /*146c0*/  SHFL.IDX P6, R14, R13, R12, R11 ;  /* 0x0000000c0d0e7389 */ /* 0x00006400000c000b */
[----:B01----:R-:W-:Y:S01]  /*146d0*/  ENDCOLLECTIVE ;  /* 0x000000000000791b */ /* 0x003fe20003800000 */
.L_x_14163:
        /* <DEDUP_REMOVED lines=16> */
.L_x_14164:
[----:B------:R-:W-:Y:S02]  /*147e0*/  IMAD.MOV.U32 R13, RZ, RZ, R4 ;  /* 0x000000ffff0d7224 */ /* 0x000fe400078e0004 */
[----:B------:R-:W-:Y:S02]  /*147f0*/  IMAD.MOV.U32 R12, RZ, RZ, 0x5 ;  /* 0x00000005ff0c7424 */ /* 0x000fe400078e00ff */
[----:B------:R-:W-:-:S07]  /*14800*/  IMAD.MOV.U32 R3, RZ, RZ, R14 ;  /* 0x000000ffff037224 */ /* 0x000fce00078e000e */
[----:B------:R-:W-:Y:S05]  /*14810*/  WARPSYNC.COLLECTIVE R15, `(.L_x_14165) ;  /* 0x000000000f087348 */ /* 0x000fea0003c00000 */
[----:B------:R0:W1:Y:S02]  /*14820*/  SHFL.IDX P6, R14, R13, R12, R11 ;  /* 0x0000000c0d0e7389 */ /* 0x00006400000c000b */
[----:B01----:R-:W-:Y:S01]  /*14830*/  ENDCOLLECTIVE ;  /* 0x000000000000791b */ /* 0x003fe20003800000 */
.L_x_14165:
        /* <DEDUP_REMOVED lines=16> */
.L_x_14166:
[----:B------:R-:W-:Y:S02]  /*14940*/  IMAD.MOV.U32 R13, RZ, RZ, R4 ;  /* 0x000000ffff0d7224 */ /* 0x000fe400078e0004 */
[----:B------:R-:W-:Y:S02]  /*14950*/  IMAD.MOV.U32 R12, RZ, RZ, 0x6 ;  /* 0x00000006ff0c7424 */ /* 0x000fe400078e00ff */
[----:B------:R-:W-:-:S07]  /*14960*/  IMAD.MOV.U32 R3, RZ, RZ, R14 ;  /* 0x000000ffff037224 */ /* 0x000fce00078e000e */
[----:B------:R-:W-:Y:S05]  /*14970*/  WARPSYNC.COLLECTIVE R15, `(.L_x_14167) ;  /* 0x000000000f087348 */ /* 0x000fea0003c00000 */
[----:B------:R0:W1:Y:S02]  /*14980*/  SHFL.IDX P6, R14, R13, R12, R11 ;  /* 0x0000000c0d0e7389 */ /* 0x00006400000c000b */
[----:B01----:R-:W-:Y:S01]  /*14990*/  ENDCOLLECTIVE ;  /* 0x000000000000791b */ /* 0x003fe20003800000 */
.L_x_14167:
        /* <DEDUP_REMOVED lines=16> */
.L_x_14168:
[----:B------:R-:W-:Y:S02]  /*14aa0*/  IMAD.MOV.U32 R13, RZ, RZ, R4 ;  /* 0x000000ffff0d7224 */ /* 0x000fe400078e0004 */
[----:B------:R-:W-:Y:S02]  /*14ab0*/  IMAD.MOV.U32 R12, RZ, RZ, 0x7 ;  /* 0x00000007ff0c7424 */ /* 0x000fe400078e00ff */
[----:B------:R-:W-:-:S07]  /*14ac0*/  IMAD.MOV.U32 R3, RZ, RZ, R14 ;  /* 0x000000ffff037224 */ /* 0x000fce00078e000e */
[----:B------:R-:W-:Y:S05]  /*14ad0*/  WARPSYNC.COLLECTIVE R15, `(.L_x_14169) ;  /* 0x000000000f087348 */ /* 0x000fea0003c00000 */
[----:B------:R0:W1:Y:S02]  /*14ae0*/  SHFL.IDX P6, R14, R13, R12, R11 ;  /* 0x0000000c0d0e7389 */ /* 0x00006400000c000b */
[----:B01----:R-:W-:Y:S01]  /*14af0*/  ENDCOLLECTIVE ;  /* 0x000000000000791b */ /* 0x003fe20003800000 */
.L_x_14169:
        /* <DEDUP_REMOVED lines=14> */
.L_x_14170:
[----:B------:R-:W-:Y:S05]  /*14be0*/  BRA `(.L_x_14171) ;  /* 0xffffffbc002c7947 */ /* 0x000fea000383ffff */
.L_x_14085:
[----:B0-----:R0:W1:Y:S02]  /*14bf0*/  SYNCS.PHASECHK.TRANS64.TRYWAIT P0, [R23+URZ+0x22820], R0 ;  /* 0x02282000170075a7 */ /* 0x001064000800017f */
[----:B-1----:R-:W-:Y:S05]  /*14c00*/  @!P0 NANOSLEEP.SYNCS 0x989680 ;  /* 0x009896800000895d */ /* 0x002fea0003900000 */
[----:B------:R-:W1:Y:S02]  /*14c10*/  @!P0 SYNCS.PHASECHK.TRANS64 P0, [R23+URZ+0x22820], R0 ;  /* 0x02282000170085a7 */ /* 0x000e64000800007f */
[----:B-1----:R-:W-:Y:S05]  /*14c20*/  @!P0 BRA `(.L_x_14085) ;  /* 0xfffffffc00f08947 */ /* 0x002fea000383ffff */
[----:B------:R-:W-:Y:S05]  /*14c30*/  BRA `(.L_x_14172) ;  /* 0xffffffbc00887947 */ /* 0x000fea000383ffff */
.L_x_14088:
[----:B0-----:R0:W1:Y:S02]  /*14c40*/  SYNCS.PHASECHK.TRANS64.TRYWAIT P0, [R33+URZ+0x22860], R0 ;  /* 0x02286000210075a7 */ /* 0x001064000800017f */
[----:B-1----:R-:W-:Y:S05]  /*14c50*/  @!P0 NANOSLEEP.SYNCS 0x989680 ;  /* 0x009896800000895d */ /* 0x002fea0003900000 */
[----:B------:R-:W1:Y:S02]  /*14c60*/  @!P0 SYNCS.PHASECHK.TRANS64 P0, [R33+URZ+0x22860], R0 ;  /* 0x02286000210085a7 */ /* 0x000e64000800007f */
[----:B-1----:R-:W-:Y:S05]  /*14c70*/  @!P0 BRA `(.L_x_14088) ;  /* 0xfffffffc00f08947 */ /* 0x002fea000383ffff */
[----:B------:R-:W-:Y:S05]  /*14c80*/  BRA `(.L_x_14173) ;  /* 0xffffffbc00987947 */ /* 0x000fea000383ffff */
.L_x_14089:
        /* <DEDUP_REMOVED lines=8> */
.L_x_14175:
[----:B------:R-:W-:Y:S05]  /*14d10*/  BSYNC B0 ;  /* 0x0000000000007941 */ /* 0x000fea0003800000 */
.L_x_14174:
        /* <DEDUP_REMOVED lines=13> */
.L_x_14176:
        /* <DEDUP_REMOVED lines=11> */
.L_x_14177:
        /* <DEDUP_REMOVED lines=17> */
.L_x_14178:
[----:B------:R-:W-:Y:S02]  /*14fb0*/  IMAD.MOV.U32 R13, RZ, RZ, R6 ;  /* 0x000000ffff0d7224 */ /* 0x000fe400078e0006 */
[----:B------:R-:W-:Y:S01]  /*14fc0*/  IMAD.MOV.U32 R12, RZ, RZ, 0x2 ;  /* 0x00000002ff0c7424 */ /* 0x000fe200078e00ff */
[----:B------:R-:W-:-:S13]  /*14fd0*/  IADD3 R2, P4, R14, R0, RZ ;  /* 0x000000000e027210 */ /* 0x000fda0007f9e0ff */
[----:B------:R-:W-:Y:S05]  /*14fe0*/  WARPSYNC.COLLECTIVE R15, `(.L_x_14179) ;  /* 0x000000000f087348 */ /* 0x000fea0003c00000 */
[----:B------:R0:W1:Y:S02]  /*14ff0*/  SHFL.IDX P6, R14, R13, R12, R11 ;  /* 0x0000000c0d0e7389 */ /* 0x00006400000c000b */
[----:B01----:R-:W-:Y:S01]  /*15000*/  ENDCOLLECTIVE ;  /* 0x000000000000791b */ /* 0x003fe20003800000 */
.L_x_14179:
        /* <DEDUP_REMOVED lines=17> */
.L_x_14180:
[----:B------:R-:W-:Y:S02]  /*15120*/  IMAD.MOV.U32 R13, RZ, RZ, R6 ;  /* 0x000000ffff0d7224 */ /* 0x000fe400078e0006 */
[----:B------:R-:W-:Y:S01]  /*15130*/  IMAD.MOV.U32 R12, RZ, RZ, 0x3 ;  /* 0x00000003ff0c7424 */ /* 0x000fe200078e00ff */
[----:B------:R-:W-:-:S13]  /*15140*/  IADD3 R2, P4, R14, R0, RZ ;  /* 0x000000000e027210 */ /* 0x000fda0007f9e0ff */
[----:B------:R-:W-:Y:S05]  /*15150*/  WARPSYNC.COLLECTIVE R15, `(.L_x_14181) ;  /* 0x000000000f087348 */ /* 0x000fea0003c00000 */
[----:B------:R0:W1:Y:S02]  /*15160*/  SHFL.IDX P6, R14, R13, R12, R11 ;  /* 0x0000000c0d0e7389 */ /* 0x00006400000c000b */
[----:B01----:R-:W-:Y:S01]  /*15170*/  ENDCOLLECTIVE ;  /* 0x000000000000791b */ /* 0x003fe20003800000 */
.L_x_14181:
        /* <DEDUP_REMOVED lines=17> */
.L_x_14182:
[----:B------:R-:W-:Y:S02]  /*15290*/  IMAD.MOV.U32 R13, RZ, RZ, R6 ;  /* 0x000000ffff0d7224 */ /* 0x000fe400078e0006 */
[----:B------:R-:W-:Y:S01]  /*152a0*/  IMAD.MOV.U32 R12, RZ, RZ, 0x4 ;  /* 0x00000004ff0c7424 */ /* 0x000fe200078e00ff */
[----:B------:R-:W-:-:S13]  /*152b0*/  IADD3 R2, P4, R14, R0, RZ ;  /* 0x000000000e027210 */ /* 0x000fda0007f9e0ff */
[----:B------:R-:W-:Y:S05]  /*152c0*/  WARPSYNC.COLLECTIVE R15, `(.L_x_14183) ;  /* 0x000000000f087348 */ /* 0x000fea0003c00000 */
[----:B------:R0:W1:Y:S02]  /*152d0*/  SHFL.IDX P6, R14, R13, R12, R11 ;  /* 0x0000000c0d0e7389 */ /* 0x00006400000c000b */
[----:B01----:R-:W-:Y:S01]  /*152e0*/  ENDCOLLECTIVE ;  /* 0x000000000000791b */ /* 0x003fe20003800000 */
.L_x_14183:
        /* <DEDUP_REMOVED lines=17> */
.L_x_14184:
[----:B------:R-:W-:Y:S02]  /*15400*/  IMAD.MOV.U32 R13, RZ, RZ, R6 ;  /* 0x000000ffff0d7224 */ /* 0x000fe400078e0006 */
[----:B------:R-:W-:Y:S01]  /*15410*/  IMAD.MOV.U32 R12, RZ, RZ, 0x5 ;  /* 0x00000005ff0c7424 */ /* 0x000fe200078e00ff */
[----:B------:R-:W-:-:S13]  /*15420*/  IADD3 R2, P4, R14, R0, RZ ;  /* 0x000000000e027210 */ /* 0x000fda0007f9e0ff */
[----:B------:R-:W-:Y:S05]  /*15430*/  WARPSYNC.COLLECTIVE R15, `(.L_x_14185) ;  /* 0x000000000f087348 */ /* 0x000fea0003c00000 */
[----:B------:R0:W1:Y:S02]  /*15440*/  SHFL.IDX P6, R14, R13, R12, R11 ;  /* 0x0000000c0d0e7389 */ /* 0x00006400000c000b */
[----:B01----:R-:W-:Y:S01]  /*15450*/  ENDCOLLECTIVE ;  /* 0x000000000000791b */ /* 0x003fe20003800000 */
.L_x_14185:
        /* <DEDUP_REMOVED lines=12> */
.L_x_14186:
        /* <DEDUP_REMOVED lines=9> */
.L_x_14096:
[----:B0-----:R0:W1:Y:S02]  /*155b0*/  SYNCS.PHASECHK.TRANS64.TRYWAIT P0, [R10+URZ+0x22840], R20 ;  /* 0x022840140a0075a7 */ /* 0x001064000800017f */
[----:B-1----:R-:W-:Y:S05]  /*155c0*/  @!P0 NANOSLEEP.SYNCS 0x989680 ;  /* 0x009896800000895d */ /* 0x002fea0003900000 */
[----:B------:R-:W1:Y:S02]  /*155d0*/  @!P0 SYNCS.PHASECHK.TRANS64 P0, [R10+URZ+0x22840], R20 ;  /* 0x022840140a0085a7 */ /* 0x000e64000800007f */
[----:B-1----:R-:W-:Y:S05]  /*155e0*/  @!P0 BRA `(.L_x_14096) ;  /* 0xfffffffc00f08947 */ /* 0x002fea000383ffff */
[----:B------:R-:W-:Y:S05]  /*155f0*/  BRA `(.L_x_14188) ;  /* 0xffffffbc00fc7947 */ /* 0x000fea000383ffff */
.L_x_14097:
        /* <DEDUP_REMOVED lines=8> */
.L_x_14190:
[----:B------:R-:W-:Y:S05]  /*15680*/  BSYNC B1 ;  /* 0x0000000000017941 */ /* 0x000fea0003800000 */
.L_x_14189:
        /* <DEDUP_REMOVED lines=9> */
.L_x_14191:
[----:B------:R-:W-:Y:S02]  /*15720*/  IMAD.MOV.U32 R13, RZ, RZ, R8 ;  /* 0x000000ffff0d7224 */ /* 0x000fe400078e0008 */
[----:B------:R-:W-:Y:S02]  /*15730*/  IMAD.MOV.U32 R12, RZ, RZ, 0x1 ;  /* 0x00000001ff0c7424 */ /* 0x000fe400078e00ff */
[----:B------:R-:W-:-:S07]  /*15740*/  IMAD.MOV.U32 R2, RZ, RZ, R14 ;  /* 0x000000ffff027224 */ /* 0x000fce00078e000e */
[----:B------:R-:W-:Y:S05]  /*15750*/  WARPSYNC.COLLECTIVE R15, `(.L_x_14192) ;  /* 0x000000000f087348 */ /* 0x000fea0003c00000 */
[----:B------:R0:W1:Y:S02]  /*15760*/  SHFL.IDX P6, R14, R13, R12, R11 ;  /* 0x0000000c0d0e7389 */ /* 0x00006400000c000b */
[----:B01----:R-:W-:Y:S01]  /*15770*/  ENDCOLLECTIVE ;  /* 0x000000000000791b */ /* 0x003fe20003800000 */
.L_x_14192:
        /* <DEDUP_REMOVED lines=11> */
.L_x_14193:
[----:B------:R-:W-:Y:S02]  /*15830*/  IMAD.MOV.U32 R13, RZ, RZ, R8 ;  /* 0x000000ffff0d7224 */ /* 0x000fe400078e0008 */
[----:B------:R-:W-:Y:S02]  /*15840*/  IMAD.MOV.U32 R12, RZ, RZ, 0x2 ;  /* 0x00000002ff0c7424 */ /* 0x000fe400078e00ff */
[----:B------:R-:W-:-:S07]  /*15850*/  IMAD.MOV.U32 R2, RZ, RZ, R14 ;  /* 0x000000ffff027224 */ /* 0x000fce00078e000e */
[----:B------:R-:W-:Y:S05]  /*15860*/  WARPSYNC.COLLECTIVE R15, `(.L_x_14194) ;  /* 0x000000000f087348 */ /* 0x000fea0003c00000 */
[----:B------:R0:W1:Y:S02]  /*15870*/  SHFL.IDX P6, R14, R13, R12, R11 ;  /* 0x0000000c0d0e7389 */ /* 0x00006400000c000b */
[----:B01----:R-:W-:Y:S01]  /*15880*/  ENDCOLLECTIVE ;  /* 0x000000000000791b */ /* 0x003fe20003800000 */
.L_x_14194:
        /* <DEDUP_REMOVED lines=11> */
.L_x_14195:
[----:B------:R-:W-:Y:S02]  /*15940*/  IMAD.MOV.U32 R13, RZ, RZ, R8 ;  /* 0x000000ffff0d7224 */ /* 0x000fe400078e0008 */
[----:B------:R-:W-:Y:S02]  /*15950*/  IMAD.MOV.U32 R12, RZ, RZ, 0x3 ;  /* 0x00000003ff0c7424 */ /* 0x000fe400078e00ff */
[----:B------:R-:W-:-:S07]  /*15960*/  IMAD.MOV.U32 R2, RZ, RZ, R14 ;  /* 0x000000ffff027224 */ /* 0x000fce00078e000e */
[----:B------:R-:W-:Y:S05]  /*15970*/  WARPSYNC.COLLECTIVE R15, `(.L_x_14196) ;  /* 0x000000000f087348 */ /* 0x000fea0003c00000 */
[----:B------:R0:W1:Y:S02]  /*15980*/  SHFL.IDX P6, R14, R13, R12, R11 ;  /* 0x0000000c0d0e7389 */ /* 0x00006400000c000b */
[----:B01----:R-:W-:Y:S01]  /*15990*/  ENDCOLLECTIVE ;  /* 0x000000000000791b */ /* 0x003fe20003800000 */
.L_x_14196:
        /* <DEDUP_REMOVED lines=11> */
.L_x_14197:
[----:B------:R-:W-:Y:S02]  /*15a50*/  IMAD.MOV.U32 R13, RZ, RZ, R8 ;  /* 0x000000ffff0d7224 */ /* 0x000fe400078e0008 */
[----:B------:R-:W-:Y:S02]  /*15a60*/  IMAD.MOV.U32 R12, RZ, RZ, 0x4 ;  /* 0x00000004ff0c7424 */ /* 0x000fe400078e00ff */
[----:B------:R-:W-:-:S07]  /*15a70*/  IMAD.MOV.U32 R2, RZ, RZ, R14 ;  /* 0x000000ffff027224 */ /* 0x000fce00078e000e */
[----:B------:R-:W-:Y:S05]  /*15a80*/  WARPSYNC.COLLECTIVE R15, `(.L_x_14198) ;  /* 0x000000000f087348 */ /* 0x000fea0003c00000 */
[----:B------:R0:W1:Y:S02]  /*15a90*/  SHFL.IDX P6, R14, R13, R12, R11 ;  /* 0x0000000c0d0e7389 */ /* 0x00006400000c000b */
[----:B01----:R-:W-:Y:S01]  /*15aa0*/  ENDCOLLECTIVE ;  /* 0x000000000000791b */ /* 0x003fe20003800000 */
.L_x_14198:
        /* <DEDUP_REMOVED lines=11> */
.L_x_14199:
[----:B------:R-:W-:Y:S02]  /*15b60*/  IMAD.MOV.U32 R13, RZ, RZ, R8 ;  /* 0x000000ffff0d7224 */ /* 0x000fe400078e0008 */
[----:B------:R-:W-:Y:S02]  /*15b70*/  IMAD.MOV.U32 R12, RZ, RZ, 0x5 ;  /* 0x00000005ff0c7424 */ /* 0x000fe400078e00ff */
[----:B------:R-:W-:-:S07]  /*15b80*/  IMAD.MOV.U32 R2, RZ, RZ, R14 ;  /* 0x000000ffff027224 */ /* 0x000fce00078e000e */
[----:B------:R-:W-:Y:S05]  /*15b90*/  WARPSYNC.COLLECTIVE R15, `(.L_x_14200) ;  /* 0x000000000f087348 */ /* 0x000fea0003c00000 */
[----:B------:R0:W1:Y:S02]  /*15ba0*/  SHFL.IDX P6, R14, R13, R12, R11 ;  /* 0x0000000c0d0e7389 */ /* 0x00006400000c000b */
[----:B01----:R-:W-:Y:S01]  /*15bb0*/  ENDCOLLECTIVE ;  /* 0x000000000000791b */ /* 0x003fe20003800000 */
.L_x_14200:
        /* <DEDUP_REMOVED lines=11> */
.L_x_14201:
[----:B------:R-:W-:Y:S05]  /*15c70*/  BRA `(.L_x_14202) ;  /* 0xffffffbc00247947 */ /* 0x000fea000383ffff */
.L_x_14102:
[----:B--2---:R2:W3:Y:S02]  /*15c80*/  SYNCS.PHASECHK.TRANS64.TRYWAIT P0, [R10+URZ+0x22860], R20 ;  /* 0x022860140a0075a7 */ /* 0x0044e4000800017f */
[----:B---3--:R-:W-:Y:S05]  /*15c90*/  @!P0 NANOSLEEP.SYNCS 0x989680 ;  /* 0x009896800000895d */ /* 0x008fea0003900000 */
[----:B------:R-:W3:Y:S02]  /*15ca0*/  @!P0 SYNCS.PHASECHK.TRANS64 P0, [R10+URZ+0x22860], R20 ;  /* 0x022860140a0085a7 */ /* 0x000ee4000800007f */
[----:B---3--:R-:W-:Y:S05]  /*15cb0*/  @!P0 BRA `(.L_x_14102) ;  /* 0xfffffffc00f08947 */ /* 0x008fea000383ffff */
[----:B------:R-:W-:Y:S05]  /*15cc0*/  BRA `(.L_x_14203) ;  /* 0xffffffbc00747947 */ /* 0x000fea000383ffff */
.L_x_14103:
        /* <DEDUP_REMOVED lines=8> */
.L_x_14205:
[----:B------:R-:W-:Y:S05]  /*15d50*/  BSYNC B1 ;  /* 0x0000000000017941 */ /* 0x000fea0003800000 */
.L_x_14204:
        /* <DEDUP_REMOVED lines=9> */
.L_x_14206:
[----:B------:R-:W-:Y:S02]  /*15df0*/  IMAD.MOV.U32 R13, RZ, RZ, R25 ;  /* 0x000000ffff0d7224 */ /* 0x000fe400078e0019 */
[----:B------:R-:W-:Y:S01]  /*15e00*/  IMAD.MOV.U32 R12, RZ, RZ, 0x1 ;  /* 0x00000001ff0c7424 */ /* 0x000fe200078e00ff */
[----:B------:R-:W-:-:S13]  /*15e10*/  IADD3 R2, P0, R14, R0, RZ ;  /* 0x000000000e027210 */ /* 0x000fda0007f1e0ff */
[----:B------:R-:W-:Y:S05]  /*15e20*/  WARPSYNC.COLLECTIVE R15, `(.L_x_14207) ;  /* 0x000000000f087348 */ /* 0x000fea0003c00000 */
[----:B------:R0:W1:Y:S02]  /*15e30*/  SHFL.IDX P6, R14, R13, R12, R11 ;  /* 0x0000000c0d0e7389 */ /* 0x00006400000c000b */
[----:B01----:R-:W-:Y:S01]  /*15e40*/  ENDCOLLECTIVE ;  /* 0x000000000000791b */ /* 0x003fe20003800000 */
.L_x_14207:
        /* <DEDUP_REMOVED lines=13> */
.L_x_14208:
[----:B------:R-:W-:Y:S02]  /*15f20*/  IMAD.MOV.U32 R13, RZ, RZ, R25 ;  /* 0x000000ffff0d7224 */ /* 0x000fe400078e0019 */
[----:B------:R-:W-:Y:S01]  /*15f30*/  IMAD.MOV.U32 R12, RZ, RZ, 0x2 ;  /* 0x00000002ff0c7424 */ /* 0x000fe200078e00ff */
[----:B------:R-:W-:-:S13]  /*15f40*/  IADD3 R2, P0, R14, R0, RZ ;  /* 0x000000000e027210 */ /* 0x000fda0007f1e0ff */
[----:B------:R-:W-:Y:S05]  /*15f50*/  WARPSYNC.COLLECTIVE R15, `(.L_x_14209) ;  /* 0x000000000f087348 */ /* 0x000fea0003c00000 */
[----:B------:R0:W1:Y:S02]  /*15f60*/  SHFL.IDX P6, R14, R13, R12, R11 ;  /* 0x0000000c0d0e7389 */ /* 0x00006400000c000b */
[----:B01----:R-:W-:Y:S01]  /*15f70*/  ENDCOLLECTIVE ;  /* 0x000000000000791b */ /* 0x003fe20003800000 */
.L_x_14209:
        /* <DEDUP_REMOVED lines=13> */
.L_x_14210:
[----:B------:R-:W-:Y:S02]  /*16050*/  IMAD.MOV.U32 R13, RZ, RZ, R25 ;  /* 0x000000ffff0d7224 */ /* 0x000fe400078e0019 */
[----:B------:R-:W-:Y:S02]  /*16060*/  IMAD.MOV.U32 R12, RZ, RZ, 0x3 ;  /* 0x00000003ff0c7424 */ /* 0x000fe400078e00ff */
[----:B------:R-:W-:-:S07]  /*16070*/  IMAD.MOV.U32 R8, RZ, RZ, R14 ;  /* 0x000000ffff087224 */ /* 0x000fce00078e000e */
[----:B------:R-:W-:Y:S05]  /*16080*/  WARPSYNC.COLLECTIVE R15, `(.L_x_14211) ;  /* 0x000000000f087348 */ /* 0x000fea0003c00000 */
[----:B------:R0:W1:Y:S02]  /*16090*/  SHFL.IDX P6, R14, R13, R12, R11 ;  /* 0x0000000c0d0e7389 */ /* 0x00006400000c000b */
[----:B01----:R-:W-:Y:S01]  /*160a0*/  ENDCOLLECTIVE ;  /* 0x000000000000791b */ /* 0x003fe20003800000 */
.L_x_14211:
        /* <DEDUP_REMOVED lines=14> */
.L_x_14212:
[----:B------:R-:W-:Y:S02]  /*16190*/  IMAD.MOV.U32 R13, RZ, RZ, R25 ;  /* 0x000000ffff0d7224 */ /* 0x000fe400078e0019 */
[----:B------:R-:W-:Y:S01]  /*161a0*/  IMAD.MOV.U32 R12, RZ, RZ, 0x4 ;  /* 0x00000004ff0c7424 */ /* 0x000fe200078e00ff */
[----:B------:R-:W-:-:S13]  /*161b0*/  IADD3 R2, P0, R14, R0, RZ ;  /* 0x000000000e027210 */ /* 0x000fda0007f1e0ff */
[----:B------:R-:W-:Y:S05]  /*161c0*/  WARPSYNC.COLLECTIVE R15, `(.L_x_14213) ;  /* 0x000000000f087348 */ /* 0x000fea0003c00000 */
[----:B------:R0:W1:Y:S02]  /*161d0*/  SHFL.IDX P6, R14, R13, R12, R11 ;  /* 0x0000000c0d0e7389 */ /* 0x00006400000c000b */
[----:B01----:R-:W-:Y:S01]  /*161e0*/  ENDCOLLECTIVE ;  /* 0x000000000000791b */ /* 0x003fe20003800000 */
.L_x_14213:
        /* <DEDUP_REMOVED lines=13> */
.L_x_14214:
[----:B------:R-:W-:Y:S02]  /*162c0*/  IMAD.MOV.U32 R13, RZ, RZ, R25 ;  /* 0x000000ffff0d7224 */ /* 0x000fe400078e0019 */
[----:B------:R-:W-:Y:S01]  /*162d0*/  IMAD.MOV.U32 R12, RZ, RZ, 0x5 ;  /* 0x00000005ff0c7424 */ /* 0x000fe200078e00ff */
[----:B------:R-:W-:-:S13]  /*162e0*/  IADD3 R2, P0, R14, R0, RZ ;  /* 0x000000000e027210 */ /* 0x000fda0007f1e0ff */
[----:B------:R-:W-:Y:S05]  /*162f0*/  WARPSYNC.COLLECTIVE R15, `(.L_x_14215) ;  /* 0x000000000f087348 */ /* 0x000fea0003c00000 */
[----:B------:R0:W1:Y:S02]  /*16300*/  SHFL.IDX P6, R14, R13, R12, R11 ;  /* 0x0000000c0d0e7389 */ /* 0x00006400000c000b */
[----:B01----:R-:W-:Y:S01]  /*16310*/  ENDCOLLECTIVE ;  /* 0x000000000000791b */ /* 0x003fe20003800000 */
.L_x_14215:
        /* <DEDUP_REMOVED lines=13> */
.L_x_14216:
[----:B------:R-:W-:Y:S05]  /*163f0*/  BRA `(.L_x_14217) ;  /* 0xffffffb800b47947 */ /* 0x000fea000383ffff */
.L_x_14111:
        /* <DEDUP_REMOVED lines=8> */
.L_x_14219:
[----:B------:R-:W-:Y:S05]  /*16480*/  BSYNC B0 ;  /* 0x0000000000007941 */ /* 0x000fea0003800000 */
.L_x_14218:
        /* <DEDUP_REMOVED lines=9> */
.L_x_14220:
        /* <DEDUP_REMOVED lines=24> */
.L_x_14221:
[----:B------:R-:W-:Y:S01]  /*166a0*/  IMAD.MOV.U32 R12, RZ, RZ, 0x2 ;  /* 0x00000002ff0c7424 */ /* 0x000fe200078e00ff */
[----:B------:R-:W-:-:S05]  /*166b0*/  SEL R14, R14, RZ, P1 ;  /* 0x000000ff0e0e7207 */ /* 0x000fca0000800000 */
[----:B------:R-:W-:-:S04]  /*166c0*/  IMAD.IADD R5, R13, 0x1, R14 ;  /* 0x000000010d057824 */ /* 0x000fc800078e020e */
[----:B------:R-:W-:-:S07]  /*166d0*/  IMAD.MOV.U32 R13, RZ, RZ, R5 ;  /* 0x000000ffff0d7224 */ /* 0x000fce00078e0005 */
[----:B------:R-:W-:Y:S05]  /*166e0*/  WARPSYNC.COLLECTIVE R15, `(.L_x_14222) ;  /* 0x000000000f087348 */ /* 0x000fea0003c00000 */
[----:B------:R0:W1:Y:S02]  /*166f0*/  SHFL.UP P6, R14, R13, R12, R11 ;  /* 0x0400000c0d0e7389 */ /* 0x00006400000c000b */
[----:B01----:R-:W-:Y:S01]  /*16700*/  ENDCOLLECTIVE ;  /* 0x000000000000791b */ /* 0x003fe20003800000 */
.L_x_14222:
[----:B------:R-:W-:Y:S01]  /*16710*/  IMAD.MOV.U32 R12, RZ, RZ, 0x4 ;  /* 0x00000004ff0c7424 */ /* 0x000fe200078e00ff */
[----:B------:R-:W-:-:S05]  /*16720*/  SEL R2, R14, RZ, P2 ;  /* 0x000000ff0e027207 */ /* 0x000fca0001000000 */
[----:B------:R-:W-:-:S04]  /*16730*/  IMAD.IADD R2, R5, 0x1, R2 ;  /* 0x0000000105027824 */ /* 0x000fc800078e0202 */
[----:B------:R-:W-:-:S07]  /*16740*/  IMAD.MOV.U32 R13, RZ, RZ, R2 ;  /* 0x000000ffff0d7224 */ /* 0x000fce00078e0002 */
[----:B------:R-:W-:Y:S05]  /*16750*/  WARPSYNC.COLLECTIVE R15, `(.L_x_14223) ;  /* 0x000000000f087348 */ /* 0x000fea0003c00000 */
[----:B------:R0:W1:Y:S02]  /*16760*/  SHFL.UP P6, R14, R13, R12, R11 ;  /* 0x0400000c0d0e7389 */ /* 0x00006400000c000b */
[----:B01----:R-:W-:Y:S01]  /*16770*/  ENDCOLLECTIVE ;  /* 0x000000000000791b */ /* 0x003fe20003800000 */
.L_x_14223:
[----:B------:R-:W-:Y:S01]  /*16780*/  IMAD.MOV.U32 R12, RZ, RZ, 0x8 ;  /* 0x00000008ff0c7424 */ /* 0x000fe200078e00ff */
[----:B------:R-:W-:-:S05]  /*16790*/  SEL R3, R14, RZ, P3 ;  /* 0x000000ff0e037207 */ /* 0x000fca0001800000 */
[----:B------:R-:W-:-:S04]  /*167a0*/  IMAD.IADD R3, R2, 0x1, R3 ;  /* 0x0000000102037824 */ /* 0x000fc800078e0203 */
[----:B------:R-:W-:-:S07]  /*167b0*/  IMAD.MOV.U32 R13, RZ, RZ, R3 ;  /* 0x000000ffff0d7224 */ /* 0x000fce00078e0003 */
[----:B------:R-:W-:Y:S05]  /*167c0*/  WARPSYNC.COLLECTIVE R15, `(.L_x_14224) ;  /* 0x000000000f087348 */ /* 0x000fea0003c00000 */
[----:B------:R0:W1:Y:S02]  /*167d0*/  SHFL.UP P6, R14, R13, R12, R11 ;  /* 0x0400000c0d0e7389 */ /* 0x00006400000c000b */
[----:B01----:R-:W-:Y:S01]  /*167e0*/  ENDCOLLECTIVE ;  /* 0x000000000000791b */ /* 0x003fe20003800000 */
.L_x_14224:
[----:B------:R-:W-:Y:S01]  /*167f0*/  IMAD.MOV.U32 R12, RZ, RZ, 0x10 ;  /* 0x00000010ff0c7424 */ /* 0x000fe200078e00ff */
[----:B------:R-:W-:-:S05]  /*16800*/  SEL R14, R14, RZ, P4 ;  /* 0x000000ff0e0e7207 */ /* 0x000fca0002000000 */
[----:B------:R-:W-:-:S04]  /*16810*/  IMAD.IADD R5, R3, 0x1, R14 ;  /* 0x0000000103057824 */ /* 0x000fc800078e020e */
[----:B------:R-:W-:-:S07]  /*16820*/  IMAD.MOV.U32 R13, RZ, RZ, R5 ;  /* 0x000000ffff0d7224 */ /* 0x000fce00078e0005 */
[----:B------:R-:W-:Y:S05]  /*16830*/  WARPSYNC.COLLECTIVE R15, `(.L_x_14225) ;  /* 0x000000000f087348 */ /* 0x000fea0003c00000 */
[----:B------:R0:W1:Y:S02]  /*16840*/  SHFL.UP P6, R14, R13, R12, R11 ;  /* 0x0400000c0d0e7389 */ /* 0x00006400000c000b */
[----:B01----:R-:W-:Y:S01]  /*16850*/  ENDCOLLECTIVE ;  /* 0x000000000000791b */ /* 0x003fe20003800000 */
.L_x_14225:
        /* <DEDUP_REMOVED lines=8> */
.L_x_14226:
[----:B------:R-:W-:Y:S05]  /*168e0*/  BRA `(.L_x_14227) ;  /* 0xffffffbc00147947 */ /* 0x000fea000383ffff */
.L_x_14114:
[----:B------:R-:W-:Y:S01]  /*168f0*/  BSSY B0, `(.L_x_14228) ;  /* 0x0000007000007945 */ /* 0x000fe20003800000 */
[----:B------:R-:W-:Y:S02]  /*16900*/  IMAD.MOV.U32 R12, RZ, RZ, 0x1 ;  /* 0x00000001ff0c7424 */ /* 0x000fe400078e00ff */
[----:B------:R-:W-:Y:S02]  /*16910*/  IMAD.MOV.U32 R11, RZ, RZ, RZ ;  /* 0x000000ffff0b7224 */ /* 0x000fe400078e00ff */
[----:B------:R-:W-:-:S07]  /*16920*/  IMAD.MOV.U32 R15, RZ, RZ, -0x1 ;  /* 0xffffffffff0f7424 */ /* 0x000fce00078e00ff */
[----:B01----:R-:W-:Y:S05]  /*16930*/  WARPSYNC.COLLECTIVE R15, `(.L_x_14229) ;  /* 0x000000000f087348 */ /* 0x003fea0003c00000 */
[----:B------:R2:W3:Y:S02]  /*16940*/  SHFL.UP P6, R14, R13, R12, R11 ;  /* 0x0400000c0d0e7389 */ /* 0x0004e400000c000b */
[----:B0123--:R-:W-:Y:S01]  /*16950*/  ENDCOLLECTIVE ;  /* 0x000000000000791b */ /* 0x00ffe20003800000 */
.L_x_14229:
[----:B------:R-:W-:Y:S05]  /*16960*/  BSYNC B0 ;  /* 0x0000000000007941 */ /* 0x000fea0003800000 */
.L_x_14228:
        /* <DEDUP_REMOVED lines=8> */
.L_x_14230:
[----:B------:R-:W-:Y:S01]  /*169f0*/  IMAD.MOV.U32 R12, RZ, RZ, 0x4 ;  /* 0x00000004ff0c7424 */ /* 0x000fe200078e00ff */
[----:B------:R-:W-:-:S05]  /*16a00*/  SEL R2, R14, RZ, P2 ;  /* 0x000000ff0e027207 */ /* 0x000fca0001000000 */
[----:B------:R-:W-:-:S04]  /*16a10*/  IMAD.IADD R2, R13, 0x1, R2 ;  /* 0x000000010d027824 */ /* 0x000fc800078e0202 */
[----:B------:R-:W-:-:S07]  /*16a20*/  IMAD.MOV.U32 R13, RZ, RZ, R2 ;  /* 0x000000ffff0d7224 */ /* 0x000fce00078e0002 */
[----:B------:R-:W-:Y:S05]  /*16a30*/  WARPSYNC.COLLECTIVE R15, `(.L_x_14231) ;  /* 0x000000000f087348 */ /* 0x000fea0003c00000 */
[----:B------:R0:W1:Y:S02]  /*16a40*/  SHFL.UP P6, R14, R13, R12, R11 ;  /* 0x0400000c0d0e7389 */ /* 0x00006400000c000b */
[----:B01----:R-:W-:Y:S01]  /*16a50*/  ENDCOLLECTIVE ;  /* 0x000000000000791b */ /* 0x003fe20003800000 */
.L_x_14231:
[----:B------:R-:W-:Y:S01]  /*16a60*/  IMAD.MOV.U32 R12, RZ, RZ, 0x8 ;  /* 0x00000008ff0c7424 */ /* 0x000fe200078e00ff */
[----:B------:R-:W-:-:S05]  /*16a70*/  SEL R3, R14, RZ, P3 ;  /* 0x000000ff0e037207 */ /* 0x000fca0001800000 */
[----:B------:R-:W-:-:S04]  /*16a80*/  IMAD.IADD R3, R2, 0x1, R3 ;  /* 0x0000000102037824 */ /* 0x000fc800078e0203 */
[----:B------:R-:W-:-:S07]  /*16a90*/  IMAD.MOV.U32 R13, RZ, RZ, R3 ;  /* 0x000000ffff0d7224 */ /* 0x000fce00078e0003 */
[----:B------:R-:W-:Y:S05]  /*16aa0*/  WARPSYNC.COLLECTIVE R15, `(.L_x_14232) ;  /* 0x000000000f087348 */ /* 0x000fea0003c00000 */
[----:B------:R0:W1:Y:S02]  /*16ab0*/  SHFL.UP P6, R14, R13, R12, R11 ;  /* 0x0400000c0d0e7389 */ /* 0x00006400000c000b */
[----:B01----:R-:W-:Y:S01]  /*16ac0*/  ENDCOLLECTIVE ;  /* 0x000000000000791b */ /* 0x003fe20003800000 */
.L_x_14232:
[----:B------:R-:W-:Y:S01]  /*16ad0*/  IMAD.MOV.U32 R12, RZ, RZ, 0x10 ;  /* 0x00000010ff0c7424 */ /* 0x000fe200078e00ff */
[----:B------:R-:W-:-:S05]  /*16ae0*/  SEL R14, R14, RZ, P4 ;  /* 0x000000ff0e0e7207 */ /* 0x000fca0002000000 */
[----:B------:R-:W-:-:S04]  /*16af0*/  IMAD.IADD R5, R3, 0x1, R14 ;  /* 0x0000000103057824 */ /* 0x000fc800078e020e */
[----:B------:R-:W-:-:S07]  /*16b00*/  IMAD.MOV.U32 R13, RZ, RZ, R5 ;  /* 0x000000ffff0d7224 */ /* 0x000fce00078e0005 */
[----:B------:R-:W-:Y:S05]  /*16b10*/  WARPSYNC.COLLECTIVE R15, `(.L_x_14233) ;  /* 0x000000000f087348 */ /* 0x000fea0003c00000 */
[----:B------:R0:W1:Y:S02]  /*16b20*/  SHFL.UP P6, R14, R13, R12, R11 ;  /* 0x0400000c0d0e7389 */ /* 0x00006400000c000b */
[----:B01----:R-:W-:Y:S01]  /*16b30*/  ENDCOLLECTIVE ;  /* 0x000000000000791b */ /* 0x003fe20003800000 */
.L_x_14233:
        /* <DEDUP_REMOVED lines=8> */
.L_x_14234:
[----:B------:R-:W-:Y:S05]  /*16bc0*/  BRA `(.L_x_14235) ;  /* 0xffffffbc00007947 */ /* 0x000fea000383ffff */
.L_x_14116:
[----:B------:R-:W-:Y:S01]  /*16bd0*/  BSSY B0, `(.L_x_14236) ;  /* 0x0000006000007945 */ /* 0x000fe20003800000 */
[----:B------:R-:W-:Y:S01]  /*16be0*/  PLOP3.LUT P6, PT, P6, PT, PT, 0x8, 0x0 ;  /* 0x000000000000781c */ /* 0x000fe200037ce170 */
[----:B------:R-:W-:-:S12]  /*16bf0*/  IMAD.MOV.U32 R15, RZ, RZ, -0x1 ;  /* 0xffffffffff0f7424 */ /* 0x000fd800078e00ff */
[----:B012---:R-:W-:Y:S05]  /*16c00*/  WARPSYNC.COLLECTIVE R15, `(.L_x_14237) ;  /* 0x000000000f087348 */ /* 0x007fea0003c00000 */
[----:B------:R-:W-:Y:S01]  /*16c10*/  VOTE.ANY R14, PT, P6 ;  /* 0x00000000000e7806 */ /* 0x000fe200030e0100 */
[----:B012---:R-:W-:Y:S06]  /*16c20*/  ENDCOLLECTIVE ;  /* 0x000000000000791b */ /* 0x007fec0003800000 */
.L_x_14237:
[----:B------:R-:W-:Y:S05]  /*16c30*/  BSYNC B0 ;  /* 0x0000000000007941 */ /* 0x000fea0003800000 */
.L_x_14236:
        /* <DEDUP_REMOVED lines=8> */
.L_x_14238:
[----:B------:R-:W-:Y:S02]  /*16cc0*/  IMAD.IADD R19, R12, 0x1, R19 ;  /* 0x000000010c137824 */ /* 0x000fe400078e0213 */
[----:B------:R-:W-:Y:S02]  /*16cd0*/  IMAD.MOV.U32 R13, RZ, RZ, R4 ;  /* 0x000000ffff0d7224 */ /* 0x000fe400078e0004 */
[----:B------:R-:W-:-:S07]  /*16ce0*/  IMAD.MOV.U32 R17, RZ, RZ, R14 ;  /* 0x000000ffff117224 */ /* 0x000fce00078e000e */
[----:B------:R-:W-:Y:S05]  /*16cf0*/  WARPSYNC.COLLECTIVE R15, `(.L_x_14239) ;  /* 0x000000000f087348 */ /* 0x000fea0003c00000 */
[----:B------:R0:W1:Y:S02]  /*16d00*/  SHFL.IDX P6, R14, R13, R12, R11 ;  /* 0x0000000c0d0e7389 */ /* 0x00006400000c000b */
[----:B01----:R-:W-:Y:S01]  /*16d10*/  ENDCOLLECTIVE ;  /* 0x000000000000791b */ /* 0x003fe20003800000 */
.L_x_14239:
[----:B------:R-:W-:Y:S01]  /*16d20*/  IMAD.MOV.U32 R4, RZ, RZ, R14 ;  /* 0x000000ffff047224 */ /* 0x000fe200078e000e */
[----:B------:R-:W-:Y:S06]  /*16d30*/  BRA `(.L_x_14240) ;  /* 0xffffffb800e47947 */ /* 0x000fec000383ffff */
.L_x_14118:
[----:B------:R-:W-:Y:S01]  /*16d40*/  BSSY B0, `(.L_x_14241) ;  /* 0x0000007000007945 */ /* 0x000fe20003800000 */
[----:B------:R-:W-:Y:S02]  /*16d50*/  IMAD.MOV.U32 R13, RZ, RZ, R2 ;  /* 0x000000ffff0d7224 */ /* 0x000fe400078e0002 */
[----:B------:R-:W-:Y:S02]  /*16d60*/  IMAD.MOV.U32 R11, RZ, RZ, 0x1f ;  /* 0x0000001fff0b7424 */ /* 0x000fe400078e00ff */
[----:B------:R-:W-:-:S07]  /*16d70*/  IMAD.MOV.U32 R15, RZ, RZ, -0x1 ;  /* 0xffffffffff0f7424 */ /* 0x000fce00078e00ff */
[----:B012-4-:R-:W-:Y:S05]  /*16d80*/  WARPSYNC.COLLECTIVE R15, `(.L_x_14242) ;  /* 0x000000000f087348 */ /* 0x017fea0003c00000 */
[----:B------:R3:W0:Y:S02]  /*16d90*/  SHFL.IDX P6, R14, R13, R12, R11 ;  /* 0x0000000c0d0e7389 */ /* 0x00062400000c000b */
[----:B01234-:R-:W-:Y:S01]  /*16da0*/  ENDCOLLECTIVE ;  /* 0x000000000000791b */ /* 0x01ffe20003800000 */
.L_x_14242:
[----:B------:R-:W-:Y:S05]  /*16db0*/  BSYNC B0 ;  /* 0x0000000000007941 */ /* 0x000fea0003800000 */
.L_x_14241:
[----:B------:R-:W-:Y:S01]  /*16dc0*/  IMAD.MOV.U32 R6, RZ, RZ, R14 ;  /* 0x000000ffff067224 */ /* 0x000fe200078e000e */
[----:B------:R-:W-:Y:S06]  /*16dd0*/  BRA `(.L_x_14117) ;  /* 0xffffffb800d47947 */ /* 0x000fec000383ffff */
.L_x_14124:
[----:B-1----:R1:W4:Y:S02]  /*16de0*/  SYNCS.PHASECHK.TRANS64.TRYWAIT P0, [R7+URZ+0x22820], R0 ;  /* 0x02282000070075a7 */ /* 0x002324000800017f */
[----:B----4-:R-:W-:Y:S05]  /*16df0*/  @!P0 NANOSLEEP.SYNCS 0x989680 ;  /* 0x009896800000895d */ /* 0x010fea0003900000 */
[----:B------:R-:W4:Y:S02]  /*16e00*/  @!P0 SYNCS.PHASECHK.TRANS64 P0, [R7+URZ+0x22820], R0 ;  /* 0x02282000070085a7 */ /* 0x000f24000800007f */
[----:B----4-:R-:W-:Y:S05]  /*16e10*/  @!P0 BRA `(.L_x_14124) ;  /* 0xfffffffc00f08947 */ /* 0x010fea000383ffff */
[----:B------:R-:W-:Y:S05]  /*16e20*/  BRA `(.L_x_14243) ;  /* 0xffffffc4002c7947 */ /* 0x000fea000383ffff */
.L_x_14125:
        /* <DEDUP_REMOVED lines=11> */
.L_x_14245:
[----:B------:R-:W-:Y:S05]  /*16ee0*/  BSYNC B0 ;  /* 0x0000000000007941 */ /* 0x000fea0003800000 */
.L_x_14244:
[----:B------:R-:W-:Y:S05]  /*16ef0*/  BRA `(.L_x_14246) ;  /* 0xffffffc400147947 */ /* 0x000fea000383ffff */
.L_x_14128:
[----:B------:R-:W-:Y:S01]  /*16f00*/  BSSY B1, `(.L_x_14247) ;  /* 0x0000006000017945 */ /* 0x000fe20003800000 */
[----:B------:R-:W-:-:S07]  /*16f10*/  IMAD.MOV.U32 R15, RZ, RZ, -0x1 ;  /* 0xffffffffff0f7424 */ /* 0x000fce00078e00ff */
[----:B0123--:R-:W-:Y:S05]  /*16f20*/  WARPSYNC.COLLECTIVE R15, `(.L_x_14248) ;  /* 0x000000000f0c7348 */ /* 0x00ffea0003c00000 */
[----:B------:R-:W-:Y:S02]  /*16f30*/  ELECT P6, UR62, PT ;  /* 0x00000000003e782f */ /* 0x000fe400038c0000 */
[----:B------:R-:W-:Y:S01]  /*16f40*/  MOV R14, UR62 ;  /* 0x0000003e000e7c02 */ /* 0x000fe20008000f00 */
[----:B0123--:R-:W-:Y:S10]  /*16f50*/  ENDCOLLECTIVE ;  /* 0x000000000000791b */ /* 0x00fff40003800000 */
.L_x_14248:
[----:B------:R-:W-:Y:S05]  /*16f60*/  BSYNC B1 ;  /* 0x0000000000017941 */ /* 0x000fea0003800000 */
.L_x_14247:
[----:B------:R-:W-:Y:S05]  /*16f70*/  BRA `(.L_x_14249) ;  /* 0xffffffc4000c7947 */ /* 0x000fea000383ffff */
.L_x_14130:
[----:B-1----:R1:W4:Y:S02]  /*16f80*/  SYNCS.PHASECHK.TRANS64.TRYWAIT P1, [R5+URZ+0x22840], R0 ;  /* 0x02284000050075a7 */ /* 0x002324000802017f */
[----:B----4-:R-:W-:Y:S05]  /*16f90*/  @!P1 NANOSLEEP.SYNCS 0x989680 ;  /* 0x009896800000995d */ /* 0x010fea0003900000 */
[----:B------:R-:W4:Y:S02]  /*16fa0*/  @!P1 SYNCS.PHASECHK.TRANS64 P1, [R5+URZ+0x22840], R0 ;  /* 0x02284000050095a7 */ /* 0x000f24000802007f */
[----:B----4-:R-:W-:Y:S05]  /*16fb0*/  @!P1 BRA `(.L_x_14130) ;  /* 0xfffffffc00f09947 */ /* 0x010fea000383ffff */
[----:B------:R-:W-:Y:S05]  /*16fc0*/  BRA `(.L_x_14250) ;  /* 0xffffffc4002c7947 */ /* 0x000fea000383ffff */
.L_x_14132:
[----:B----4-:R4:W0:Y:S02]  /*16fd0*/  SYNCS.PHASECHK.TRANS64.TRYWAIT P1, [R3+URZ+0x22840], R2 ;  /* 0x02284002030075a7 */ /* 0x010824000802017f */
[----:B0-----:R-:W-:Y:S05]  /*16fe0*/  @!P1 NANOSLEEP.SYNCS 0x989680 ;  /* 0x009896800000995d */ /* 0x001fea0003900000 */
[----:B------:R-:W0:Y:S02]  /*16ff0*/  @!P1 SYNCS.PHASECHK.TRANS64 P1, [R3+URZ+0x22840], R2 ;  /* 0x02284002030095a7 */ /* 0x000e24000802007f */
[----:B0-----:R-:W-:Y:S05]  /*17000*/  @!P1 BRA `(.L_x_14132) ;  /* 0xfffffffc00f09947 */ /* 0x001fea000383ffff */
[----:B------:R-:W-:Y:S05]  /*17010*/  BRA `(.L_x_14251) ;  /* 0xffffffc400387947 */ /* 0x000fea000383ffff */
.L_x_14134:
[----:B------:R0:W0:Y:S02]  /*17020*/  SYNCS.PHASECHK.TRANS64.TRYWAIT P1, [R5+URZ+0x22860], R0 ;  /* 0x02286000050075a7 */ /* 0x000024000802017f */
[----:B0-----:R-:W-:Y:S05]  /*17030*/  @!P1 NANOSLEEP.SYNCS 0x989680 ;  /* 0x009896800000995d */ /* 0x001fea0003900000 */
[----:B------:R-:W0:Y:S02]  /*17040*/  @!P1 SYNCS.PHASECHK.TRANS64 P1, [R5+URZ+0x22860], R0 ;  /* 0x02286000050095a7 */ /* 0x000e24000802007f */
[----:B0-----:R-:W-:Y:S05]  /*17050*/  @!P1 BRA `(.L_x_14134) ;  /* 0xfffffffc00f09947 */ /* 0x001fea000383ffff */
[----:B------:R-:W-:Y:S05]  /*17060*/  BRA `(.L_x_14252) ;  /* 0xffffffc400347947 */ /* 0x000fea000383ffff */
.L_x_14253:
        /* <DEDUP_REMOVED lines=9> */
.L_x_15679:


//--------------------- .text._ZN7cutlass13device_kernelIN5flash11enable_sm90INS1_16FlashAttnFwdSm90INS1_25CollectiveMainloopFwdSm90ILi2EN4cute5tupleIJNS5_1CILi1EEES8_S8_EEENS6_IJNS7_ILi128EEENS7_ILi96EEENS7_ILi64EEEEEELi256ENS_10bfloat16_tEfNS_4arch4Sm90ELb1ELb0ELb0ELb1ELb1ELb1ELb0ELb1ELb0ELb1ELb1ELb0EEENS1_21CollectiveEpilogueFwdINS6_IJSA_NS7_ILi256EEESB_EEES9_SE_SG_Li256ELb1ELb1ELb1ELb0EEENS1_36VarlenDynamicPersistentTileSchedulerILi128ELi96ELi256ELi128ELb1ELb1ELb1ELb1ELb1ELb1EEEEEEEEEvNT_6ParamsE --------------------------
	.section	.text._ZN7cutlass13device_kernelIN5flash11enable_sm90INS1_16FlashAttnFwdSm90INS1_25CollectiveMainloopFwdSm90ILi2EN4cute5tupleIJNS5_1CILi1EEES8_S8_EEENS6_IJNS7_ILi128EEENS7_ILi96EEENS7_ILi64EEEEEELi256ENS_10bfloat16_tEfNS_4arch4Sm90ELb1ELb0ELb0ELb1ELb1ELb1ELb0ELb1ELb0ELb1ELb1ELb0EEENS1_21CollectiveEpilogueFwdINS6_IJSA_NS7_ILi256EEESB_EEES9_SE_SG_Li256ELb1ELb1ELb1ELb0EEENS1_36VarlenDynamicPersistentTileSchedulerILi128ELi96ELi256ELi128ELb1ELb1ELb1ELb1ELb1ELb1EEEEEEEEEvNT_6ParamsE,"ax",@progbits
	.align	128
.text._ZN7cutlass13device_kernelIN5flash11enable_sm90INS1_16FlashAttnFwdSm90INS1_25CollectiveMainloopFwdSm90ILi2EN4cute5tupleIJNS5_1CILi1EEES8_S8_EEENS6_IJNS7_ILi128EEENS7_ILi96EEENS7_ILi64EEEEEELi256ENS_10bfloat16_tEfNS_4arch4Sm90ELb1ELb0ELb0ELb1ELb1ELb1ELb0ELb1ELb0ELb1ELb1ELb0EEENS1_21CollectiveEpilogueFwdINS6_IJSA_NS7_ILi256EEESB_EEES9_SE_SG_Li256ELb1ELb1ELb1ELb0EEENS1_36VarlenDynamicPersistentTileSchedulerILi128ELi96ELi256ELi128ELb1ELb1ELb1ELb1ELb1ELb1EEEEEEEEEvNT_6ParamsE:
        .type           _ZN7cutlass13device_kernelIN5flash11enable_sm90INS1_16FlashAttnFwdSm90INS1_25CollectiveMainloopFwdSm90ILi2EN4cute5tupleIJNS5_1CILi1EEES8_S8_EEENS6_IJNS7_ILi128EEENS7_ILi96EEENS7_ILi64EEEEEELi256ENS_10bfloat16_tEfNS_4arch4Sm90ELb1ELb0ELb0ELb1ELb1ELb1ELb0ELb1ELb0ELb1ELb1ELb0EEENS1_21CollectiveEpilogueFwdINS6_IJSA_NS7_ILi256EEESB_EEES9_SE_SG_Li256ELb1ELb1ELb1ELb0EEENS1_36VarlenDynamicPersistentTileSchedulerILi128ELi96ELi256ELi128ELb1ELb1ELb1ELb1ELb1ELb1EEEEEEEEEvNT_6ParamsE,@function
        .size           _ZN7cutlass13device_kernelIN5flash11enable_sm90INS1_16FlashAttnFwdSm90INS1_25CollectiveMainloopFwdSm90ILi2EN4cute5tupleIJNS5_1CILi1EEES8_S8_EEENS6_IJNS7_ILi128EEENS7_ILi96EEENS7_ILi64EEEEEELi256ENS_10bfloat16_tEfNS_4arch4Sm90ELb1ELb0ELb0ELb1ELb1ELb1ELb0ELb1ELb0ELb1ELb1ELb0EEENS1_21CollectiveEpilogueFwdINS6_IJSA_NS7_ILi256EEESB_EEES9_SE_SG_Li256ELb1ELb1ELb1ELb0EEENS1_36VarlenDynamicPersistentTileSchedulerILi128ELi96ELi256ELi128ELb1ELb1ELb1ELb1ELb1ELb1EEEEEEEEEvNT_6ParamsE,(.L_x_15680 - _ZN7cutlass13device_kernelIN5flash11enable_sm90INS1_16FlashAttnFwdSm90INS1_25CollectiveMainloopFwdSm90ILi2EN4cute5tupleIJNS5_1CILi1EEES8_S8_EEENS6_IJNS7_ILi128EEENS7_ILi96EEENS7_ILi64EEEEEELi256ENS_10bfloat16_tEfNS_4arch4Sm90ELb1ELb0ELb0ELb1ELb1ELb1ELb0ELb1ELb0ELb1ELb1ELb0EEENS1_21CollectiveEpilogueFwdINS6_IJSA_NS7_ILi256EEESB_EEES9_SE_SG_Li256ELb1ELb1ELb1ELb0EEENS1_36VarlenDynamicPersistentTileSchedulerILi128ELi96ELi256ELi128ELb1ELb1ELb1ELb1ELb1ELb1EEEEEEEEEvNT_6ParamsE)
        .other          _ZN7cutlass13device_kernelIN5flash11enable_sm90INS1_16FlashAttnFwdSm90INS1_25CollectiveMainloopFwdSm90ILi2EN4cute5tupleIJNS5_1CILi1EEES8_S8_EEENS6_IJNS7_ILi128EEENS7_ILi96EEENS7_ILi64EEEEEELi256ENS_10bfloat16_tEfNS_4arch4Sm90ELb1ELb0ELb0ELb1ELb1ELb1ELb0ELb1ELb0ELb1ELb1ELb0EEENS1_21CollectiveEpilogueFwdINS6_IJSA_NS7_ILi256EEESB_EEES9_SE_SG_Li256ELb1ELb1ELb1ELb0EEENS1_36VarlenDynamicPersistentTileSchedulerILi128ELi96ELi256ELi128ELb1ELb1ELb1ELb1ELb1ELb1EEEEEEEEEvNT_6ParamsE,@"STO_CUDA_ENTRY STV_DEFAULT"
_ZN7cutlass13device_kernelIN5flash11enable_sm90INS1_16FlashAttnFwdSm90INS1_25CollectiveMainloopFwdSm90ILi2EN4cute5tupleIJNS5_1CILi1EEES8_S8_EEENS6_IJNS7_ILi128EEENS7_ILi96EEENS7_ILi64EEEEEELi256ENS_10bfloat16_tEfNS_4arch4Sm90ELb1ELb0ELb0ELb1ELb1ELb1ELb0ELb1ELb0ELb1ELb1ELb0EEENS1_21CollectiveEpilogueFwdINS6_IJSA_NS7_ILi256EEESB_EEES9_SE_SG_Li256ELb1ELb1ELb1ELb0EEENS1_36VarlenDynamicPersistentTileSchedulerILi128ELi96ELi256ELi128ELb1ELb1ELb1ELb1ELb1ELb1EEEEEEEEEvNT_6ParamsE:
        /* <DEDUP_REMOVED lines=18> */
.L_x_14255:
[----:B------:R-:W-:Y:S05]  /*0120*/  BSYNC B0 ;  /* 0x0000000000007941 */ /* 0x000fea0003800000 */
.L_x_14254:
        /* <DEDUP_REMOVED lines=41> */
.L_x_14256:
        /* <DEDUP_REMOVED lines=22> */
.L_x_14257:
        /* <DEDUP_REMOVED lines=18> */
.L_x_14258:
        /* <DEDUP_REMOVED lines=22> */
.L_x_14259:
        /* <DEDUP_REMOVED lines=22> */
.L_x_14260:
        /* <DEDUP_REMOVED lines=8> */
.L_x_14263:
        /* <DEDUP_REMOVED lines=8> */
[----:B------:R-:W-:Y:S01]  /*0a00*/  UMOV UR4, 0x400 ;  /* 0x0000040000047882 */ /* 0x000fe20000000000 */
[----:B------:R-:W-:-:S11]  /*0a10*/  LOP3.LUT R18, R18, 0xffffffef, RZ, 0xc0, !PT ;  /* 0xffffffef12127812 */ /* 0x000fd600078ec0ff */
[----:B------:R-:W-:Y:S06]  /*0a20*/  @!P0 BAR.ARV 0x9, 0x100 ;  /* 0x0244000000008b1d */ /* 0x000fec0000002000 */
[----:B0-----:R-:W-:Y:S01]  /*0a30*/  ULEA UR4, UR41, UR4, 0x18 ;  /* 0x0000000429047291 */ /* 0x001fe2000f8ec03f */
[----:B------:R-:W-:Y:S01]  /*0a40*/  @P0 LOP3.LUT R18, R18, 0x10, RZ, 0xfc, !PT ;  /* 0x0000001012120812 */ /* 0x000fe200078efcff */
[----:B------:R-:W-:Y:S04]  /*0a50*/  BAR.SYNC.DEFER_BLOCKING 0x5, 0x180 ;  /* 0x0146000000007b1d */ /* 0x000fe80000010000 */
[----:B------:R-:W-:-:S02]  /*0a60*/  IMAD.U32 R22, RZ, RZ, UR4 ;  /* 0x00000004ff167e24 */ /* 0x000fc4000f8e00ff */
[----:B------:R-:W-:-:S03]  /*0a70*/  ULDC UR4, c[0x0][0xc3c] ;  /* 0x00030f0000047ab9 */ /* 0x000fc60000000800 */
[----:B------:R-:W0:Y:S01]  /*0a80*/  LDS.128 R12, [R22+0x228d0] ;  /* 0x0228d000160c7984 */ /* 0x000e220000000c00 */
[----:B------:R-:W-:Y:S06]  /*0a90*/  BAR.ARV 0x4, 0x180 ;  /* 0x0106000000007b1d */ /* 0x000fec0000002000 */
[----:B0-----:R-:W-:-:S13]  /*0aa0*/  ISETP.GE.AND P0, PT, R15, UR4, PT ;  /* 0x000000040f007c0c */ /* 0x001fda000bf06270 */
[----:B------:R-:W-:Y:S05]  /*0ab0*/  @P0 BRA `(.L_x_14264) ;  /* 0x000001d400840947 */ /* 0x000fea0003800000 */
[----:B------:R-:W-:Y:S01]  /*0ac0*/  VIADD R0, R0, 0xffffff80 ;  /* 0xffffff8000007836 */ /* 0x000fe20000000000 */
[----:B------:R-:W-:Y:S01]  /*0ad0*/  ULOP3.LUT UR44, UR36, 0x1, URZ, 0xfc, !UPT ;  /* 0x00000001242c7892 */ /* 0x000fe2000f8efc3f */
        /* <DEDUP_REMOVED lines=16> */
[CC--:B------:R-:W-:Y:S02]  /*0be0*/  LEA.HI R10, R9.reuse, R20.reuse, RZ, 0x2 ;  /* 0x00000014090a7211 */ /* 0x0c0fe400078f10ff */
[----:B------:R-:W-:Y:S02]  /*0bf0*/  LOP3.LUT R2, R2, 0x3fffffe, RZ, 0xc0, !PT ;  /* 0x03fffffe02027812 */ /* 0x000fe400078ec0ff */
[--C-:B------:R-:W-:Y:S02]  /*0c00*/  SHF.R.S32.HI R11, RZ, 0x2, R10.reuse ;  /* 0x00000002ff0b7819 */ /* 0x100fe4000001140a */
[----:B------:R-:W-:Y:S02]  /*0c10*/  SHF.R.S32.HI R8, RZ, 0x1f, R10 ;  /* 0x0000001fff087819 */ /* 0x000fe4000001140a */
[----:B------:R-:W-:Y:S02]  /*0c20*/  LEA.HI R9, R9, R20, RZ, 0x5 ;  /* 0x0000001409097211 */ /* 0x000fe400078f28ff */
[----:B------:R-:W-:-:S02]  /*0c30*/  LEA.HI R8, R8, R11, RZ, 0x3 ;  /* 0x0000000b08087211 */ /* 0x000fc400078f18ff */
[----:B------:R-:W-:Y:S02]  /*0c40*/  LOP3.LUT R6, R6, 0x1ffffffe, RZ, 0xc0, !PT ;  /* 0x1ffffffe06067812 */ /* 0x000fe400078ec0ff */
[----:B------:R-:W-:Y:S01]  /*0c50*/  LOP3.LUT R12, R8, 0xfffffff8, RZ, 0xc0, !PT ;  /* 0xfffffff8080c7812 */ /* 0x000fe200078ec0ff */
[----:B------:R-:W-:Y:S01]  /*0c60*/  IMAD.IADD R8, R5, 0x1, -R2 ;  /* 0x0000000105087824 */ /* 0x000fe200078e0a02 */
[-C--:B------:R-:W-:Y:S01]  /*0c70*/  LEA.HI R2, R3, R0.reuse, RZ, 0x5 ;  /* 0x0000000003027211 */ /* 0x080fe200078f28ff */
[----:B------:R-:W-:Y:S01]  /*0c80*/  IMAD.IADD R6, R7, 0x1, -R6 ;  /* 0x0000000107067824 */ /* 0x000fe200078e0a06 */
[----:B------:R-:W-:Y:S01]  /*0c90*/  LEA.HI R3, R3, R0, RZ, 0x3 ;  /* 0x0000000003037211 */ /* 0x000fe200078f18ff */
[----:B------:R-:W-:Y:S01]  /*0ca0*/  IMAD.IADD R12, R11, 0x1, -R12 ;  /* 0x000000010b0c7824 */ /* 0x000fe200078e0a0c */
[----:B------:R-:W-:Y:S02]  /*0cb0*/  SHF.R.S32.HI R9, RZ, 0x5, R9 ;  /* 0x00000005ff097819 */ /* 0x000fe40000011409 */
[----:B------:R-:W-:-:S02]  /*0cc0*/  LOP3.LUT R7, R3, 0xfffffff8, RZ, 0xc0, !PT ;  /* 0xfffffff803077812 */ /* 0x000fc400078ec0ff */
[----:B------:R-:W-:Y:S01]  /*0cd0*/  LOP3.LUT R3, R206, 0xfffffffc, RZ, 0xc0, !PT ;  /* 0xfffffffcce037812 */ /* 0x000fe200078ec0ff */
[----:B------:R-:W-:Y:S01]  /*0ce0*/  IMAD R9, R9, 0x10, R12 ;  /* 0x0000001009097824 */ /* 0x000fe200078e020c */
[----:B------:R-:W-:Y:S01]  /*0cf0*/  SHF.R.S32.HI R206, RZ, 0x2, R206 ;  /* 0x00000002ffce7819 */ /* 0x000fe200000114ce */
[----:B------:R-:W-:Y:S01]  /*0d00*/  IMAD.IADD R212, R0, 0x1, -R7 ;  /* 0x0000000100d47824 */ /* 0x000fe200078e0a07 */
[----:B------:R-:W-:Y:S01]  /*0d10*/  LOP3.LUT R5, R4, 0x3fffff0, RZ, 0xc0, !PT ;  /* 0x03fffff004057812 */ /* 0x000fe200078ec0ff */
[----:B------:R-:W-:Y:S01]  /*0d20*/  IMAD.IADD R3, R0, 0x1, -R3 ;  /* 0x0000000100037824 */ /* 0x000fe200078e0a03 */
[----:B------:R-:W-:Y:S01]  /*0d30*/  SHF.R.S32.HI R16, RZ, 0x5, R2 ;  /* 0x00000005ff107819 */ /* 0x000fe20000011402 */
[----:B------:R-:W-:Y:S01]  /*0d40*/  IMAD R8, R8, 0x40, R9 ;  /* 0x0000004008087824 */ /* 0x000fe200078e0209 */
[----:B------:R-:W-:Y:S01]  /*0d50*/  LOP3.LUT R10, R10, 0x7ffffffc, RZ, 0xc0, !PT ;  /* 0x7ffffffc0a0a7812 */ /* 0x000fe200078ec0ff */
[----:B------:R-:W-:Y:S02]  /*0d60*/  VIADD R9, R206, 0x40 ;  /* 0x00000040ce097836 */ /* 0x000fe40000000000 */
[----:B------:R-:W-:Y:S01]  /*0d70*/  IMAD.IADD R5, R0, 0x1, -R5 ;  /* 0x0000000100057824 */ /* 0x000fe200078e0a05 */
[----:B------:R-:W-:Y:S01]  /*0d80*/  LEA.HI R0, R3, R3, RZ, 0x1 ;  /* 0x0000000303007211 */ /* 0x000fe200078f08ff */
[----:B------:R-:W-:Y:S01]  /*0d90*/  IMAD.SHL.U32 R2, R9, 0x40, RZ ;  /* 0x0000004009027824 */ /* 0x000fe200078e00ff */
[----:B------:R-:W-:Y:S01]  /*0da0*/  SHF.R.S32.HI R4, RZ, 0x1f, R9 ;  /* 0x0000001fff047819 */ /* 0x000fe20000011409 */
[----:B------:R0:W-:Y:S01]  /*0db0*/  STL [R1+0x14], R16 ;  /* 0x0000141001007387 */ /* 0x0001e20000100800 */
[----:B------:R-:W-:Y:S01]  /*0dc0*/  LOP3.LUT R0, R0, 0x1ffffffe, RZ, 0xc0, !PT ;  /* 0x1ffffffe00007812 */ /* 0x000fe200078ec0ff */
[----:B------:R-:W-:Y:S01]  /*0dd0*/  IMAD R5, R16, 0x10, R5 ;  /* 0x0000001010057824 */ /* 0x000fe200078e0205 */
[----:B------:R-:W-:Y:S01]  /*0de0*/  LEA.HI R4, R4, R9, RZ, 0x3 ;  /* 0x0000000904047211 */ /* 0x000fe200078f18ff */
[C---:B------:R-:W-:Y:S01]  /*0df0*/  IMAD.SHL.U32 R204, R3.reuse, 0x4, RZ ;  /* 0x0000000403cc7824 */ /* 0x040fe200078e00ff */
[----:B------:R-:W-:Y:S01]  /*0e00*/  STL [R1+0x148], R8 ;  /* 0x0001480801007387 */ /* 0x000fe20000100800 */
[----:B------:R-:W-:-:S02]  /*0e10*/  IMAD.IADD R0, R3, 0x1, -R0 ;  /* 0x0000000103007824 */ /* 0x000fc400078e0a00 */
[----:B------:R-:W-:Y:S01]  /*0e20*/  IMAD.SHL.U32 R4, R4, 0x40, RZ ;  /* 0x0000004004047824 */ /* 0x000fe200078e00ff */
[----:B------:R-:W-:Y:S01]  /*0e30*/  STL [R1+0x3c], RZ ;  /* 0x00003cff01007387 */ /* 0x000fe20000100800 */
[----:B0-----:R-:W-:Y:S01]  /*0e40*/  IMAD.SHL.U32 R16, R3, 0x8, RZ ;  /* 0x0000000803107824 */ /* 0x001fe200078e00ff */
[----:B------:R-:W-:Y:S01]  /*0e50*/  LOP3.LUT R3, R2, 0x1c0, RZ, 0xc0, !PT ;  /* 0x000001c002037812 */ /* 0x000fe200078ec0ff */
[----:B------:R-:W-:Y:S01]  /*0e60*/  IMAD.IADD R10, R20, 0x1, -R10 ;  /* 0x00000001140a7824 */ /* 0x000fe200078e0a0a */
[----:B------:R-:W-:Y:S01]  /*0e70*/  LOP3.LUT R4, R4, 0xfffffe00, RZ, 0xc0, !PT ;  /* 0xfffffe0004047812 */ /* 0x000fe200078ec0ff */
[----:B------:R-:W-:Y:S01]  /*0e80*/  IMAD R11, R5, 0x8, R6 ;  /* 0x00000008050b7824 */ /* 0x000fe200078e0206 */
[----:B------:R-:W-:Y:S01]  /*0e90*/  SHF.R.U32.HI R12, RZ, 0x3, R3 ;  /* 0x00000003ff0c7819 */ /* 0x000fe20000011603 */
[----:B------:R-:W-:Y:S01]  /*0ea0*/  IMAD.SHL.U32 R44, R10, 0x2, RZ ;  /* 0x000000020a2c7824 */ /* 0x000fe200078e00ff */
[--C-:B------:R-:W-:Y:S01]  /*0eb0*/  LOP3.LUT R3, R3, 0x38, R16.reuse, 0xf8, !PT ;  /* 0x0000003803037812 */ /* 0x100fe200078ef810 */
[----:B------:R0:W-:Y:S01]  /*0ec0*/  STL [R1+0x18], R4 ;  /* 0x0000180401007387 */ /* 0x0001e20000100800 */
[----:B------:R-:W-:Y:S01]  /*0ed0*/  IMAD.SHL.U32 R212, R212, 0x8, RZ ;  /* 0x00000008d4d47824 */ /* 0x000fe200078e00ff */
[----:B------:R-:W-:Y:S01]  /*0ee0*/  SHF.R.S32.HI R17, RZ, 0x1f, R16 ;  /* 0x0000001fff117819 */ /* 0x000fe20000011410 */
[----:B------:R-:W-:Y:S01]  /*0ef0*/  VIADD R43, R44, 0x8 ;  /* 0x000000082c2b7836 */ /* 0x000fe20000000000 */
[----:B------:R-:W-:Y:S01]  /*0f00*/  LOP3.LUT R3, R4, R3, R12, 0xf6, !PT ;  /* 0x0000000304037212 */ /* 0x000fe200078ef60c */
[C---:B------:R-:W-:Y:S01]  /*0f10*/  VIADD R42, R44.reuse, 0x10 ;  /* 0x000000102c2a7836 */ /* 0x040fe20000000000 */
[----:B------:R-:W-:Y:S01]  /*0f20*/  STL [R1+0xc], R44 ;  /* 0x00000c2c01007387 */ /* 0x000fe20000100800 */
[----:B------:R-:W-:Y:S01]  /*0f30*/  VIADD R41, R44, 0x18 ;  /* 0x000000182c297836 */ /* 0x000fe20000000000 */
[----:B------:R-:W-:Y:S01]  /*0f40*/  SHF.R.S32.HI R9, RZ, 0x1f, R212 ;  /* 0x0000001fff097819 */ /* 0x000fe200000114d4 */
[----:B------:R-:W-:-:S02]  /*0f50*/  IMAD R3, R3, 0x2, R22 ;  /* 0x0000000203037824 */ /* 0x000fc400078e0216 */
[----:B0-----:R-:W-:Y:S02]  /*0f60*/  IMAD.SHL.U32 R4, R11, 0x8, RZ ;  /* 0x000000080b047824 */ /* 0x001fe400078e00ff */
        /* <DEDUP_REMOVED lines=21> */
[----:B------:R-:W-:Y:S01]  /*10c0*/  IMAD.MOV.U32 R6, RZ, RZ, R14 ;  /* 0x000000ffff067224 */ /* 0x000fe200078e000e */
[----:B------:R1:W-:Y:S01]  /*10d0*/  STL [R1+0xac], R39 ;  /* 0x0000ac2701007387 */ /* 0x0003e20000100800 */
[----:B------:R-:W-:Y:S01]  /*10e0*/  VIADD R27, R44, 0x88 ;  /* 0x000000882c1b7836 */ /* 0x000fe20000000000 */
[----:B--2---:R-:W-:Y:S01]  /*10f0*/  SHF.R.S32.HI R41, RZ, 0x1f, R41 ;  /* 0x0000001fff297819 */ /* 0x004fe20000011429 */
[----:B------:R-:W-:Y:S01]  /*1100*/  IMAD.MOV.U32 R5, RZ, RZ, R13 ;  /* 0x000000ffff057224 */ /* 0x000fe200078e000d */
[----:B------:R2:W-:Y:S01]  /*1110*/  STL [R1+0xa8], R38 ;  /* 0x0000a82601007387 */ /* 0x0005e20000100800 */
[----:B------:R-:W-:Y:S01]  /*1120*/  VIADD R14, R212, 0x40 ;  /* 0x00000040d40e7836 */ /* 0x000fe20000000000 */
[----:B0-----:R-:W-:Y:S01]  /*1130*/  SHF.R.S32.HI R40, RZ, 0x1f, R40 ;  /* 0x0000001fff287819 */ /* 0x001fe20000011428 */
[----:B------:R-:W-:Y:S01]  /*1140*/  VIADD R26, R44, 0x90 ;  /* 0x000000902c1a7836 */ /* 0x000fe20000000000 */
[----:B------:R0:W-:Y:S01]  /*1150*/  STL [R1+0xa4], R37 ;  /* 0x0000a42501007387 */ /* 0x0001e20000100800 */
[----:B------:R-:W-:Y:S01]  /*1160*/  VIADD R13, R212, 0x80 ;  /* 0x00000080d40d7836 */ /* 0x000fe20000000000 */
[----:B------:R-:W-:Y:S01]  /*1170*/  SHF.R.S32.HI R14, RZ, 0x1f, R14 ;  /* 0x0000001fff0e7819 */ /* 0x000fe2000001140e */
[C---:B------:R-:W-:Y:S01]  /*1180*/  VIADD R25, R44.reuse, 0x98 ;  /* 0x000000982c197836 */ /* 0x040fe20000000000 */
[----:B------:R3:W-:Y:S01]  /*1190*/  STL [R1+0xa0], R36 ;  /* 0x0000a02401007387 */ /* 0x0007e20000100800 */
[C---:B------:R-:W-:Y:S01]  /*11a0*/  VIADD R24, R44.reuse, 0xa0 ;  /* 0x000000a02c187836 */ /* 0x040fe20000000000 */
[----:B------:R-:W-:Y:S01]  /*11b0*/  SHF.R.S32.HI R13, RZ, 0x1f, R13 ;  /* 0x0000001fff0d7819 */ /* 0x000fe2000001140d */
[C---:B------:R-:W-:Y:S01]  /*11c0*/  VIADD R21, R44.reuse, 0xa8 ;  /* 0x000000a82c157836 */ /* 0x040fe20000000000 */
[----:B------:R4:W-:Y:S01]  /*11d0*/  STL [R1+0x9c], R35 ;  /* 0x00009c2301007387 */ /* 0x0009e20000100800 */
[----:B------:R-:W-:Y:S01]  /*11e0*/  IMAD.MOV.U32 R7, RZ, RZ, R15 ;  /* 0x000000ffff077224 */ /* 0x000fe200078e000f */
[----:B-1----:R-:W-:Y:S01]  /*11f0*/  SHF.R.S32.HI R39, RZ, 0x1f, R39 ;  /* 0x0000001fff277819 */ /* 0x002fe20000011427 */
[----:B------:R-:W-:Y:S01]  /*1200*/  VIADD R20, R44, 0xb0 ;  /* 0x000000b02c147836 */ /* 0x000fe20000000000 */
[----:B------:R1:W-:Y:S01]  /*1210*/  STL [R1+0x98], R34 ;  /* 0x0000982201007387 */ /* 0x0003e20000100800 */
[----:B------:R-:W-:Y:S01]  /*1220*/  VIADD R9, R212, 0xc0 ;  /* 0x000000c0d4097836 */ /* 0x000fe20000000000 */
[----:B--2---:R-:W-:Y:S01]  /*1230*/  SHF.R.S32.HI R38, RZ, 0x1f, R38 ;  /* 0x0000001fff267819 */ /* 0x004fe20000011426 */
[C---:B------:R-:W-:Y:S01]  /*1240*/  VIADD R15, R44.reuse, 0xb8 ;  /* 0x000000b82c0f7836 */ /* 0x040fe20000000000 */
[----:B------:R2:W-:Y:S01]  /*1250*/  STL [R1+0x94], R33 ;  /* 0x0000942101007387 */ /* 0x0005e20000100800 */
[C---:B------:R-:W-:Y:S01]  /*1260*/  VIADD R14, R44.reuse, 0xc0 ;  /* 0x000000c02c0e7836 */ /* 0x040fe20000000000 */
[----:B------:R-:W-:Y:S01]  /*1270*/  SHF.R.S32.HI R9, RZ, 0x1f, R9 ;  /* 0x0000001fff097819 */ /* 0x000fe20000011409 */
[C---:B------:R-:W-:Y:S01]  /*1280*/  VIADD R13, R44.reuse, 0xc8 ;  /* 0x000000c82c0d7836 */ /* 0x040fe20000000000 */
[----:B------:R5:W-:Y:S01]  /*1290*/  STL [R1+0x90], R32 ;  /* 0x0000902001007387 */ /* 0x000be20000100800 */
[C---:B------:R-:W-:Y:S01]  /*12a0*/  VIADD R12, R44.reuse, 0xd0 ;  /* 0x000000d02c0c7836 */ /* 0x040fe20000000000 */
[----:B0-----:R-:W-:Y:S01]  /*12b0*/  SHF.R.S32.HI R37, RZ, 0x1f, R37 ;  /* 0x0000001fff257819 */ /* 0x001fe20000011425 */
[C---:B------:R-:W-:Y:S01]  /*12c0*/  VIADD R11, R44.reuse, 0xd8 ;  /* 0x000000d82c0b7836 */ /* 0x040fe20000000000 */
[----:B------:R0:W-:Y:S01]  /*12d0*/  STL [R1+0x8c], R31 ;  /* 0x00008c1f01007387 */ /* 0x0001e20000100800 */
[C---:B------:R-:W-:Y:S01]  /*12e0*/  VIADD R10, R44.reuse, 0xe0 ;  /* 0x000000e02c0a7836 */ /* 0x040fe20000000000 */
[----:B---3--:R-:W-:Y:S01]  /*12f0*/  SHF.R.S32.HI R36, RZ, 0x1f, R36 ;  /* 0x0000001fff247819 */ /* 0x008fe20000011424 */
[C---:B------:R-:W-:Y:S01]  /*1300*/  VIADD R9, R44.reuse, 0xe8 ;  /* 0x000000e82c097836 */ /* 0x040fe20000000000 */
[----:B------:R3:W-:Y:S01]  /*1310*/  STL [R1+0x88], R30 ;  /* 0x0000881e01007387 */ /* 0x0007e20000100800 */
[C---:B------:R-:W-:Y:S01]  /*1320*/  VIADD R4, R44.reuse, 0xf0 ;  /* 0x000000f02c047836 */ /* 0x040fe20000000000 */
[----:B----4-:R-:W-:Y:S01]  /*1330*/  SHF.R.S32.HI R35, RZ, 0x1f, R35 ;  /* 0x0000001fff237819 */ /* 0x010fe20000011423 */
[----:B------:R-:W-:Y:S01]  /*1340*/  VIADD R3, R44, 0xf8 ;  /* 0x000000f82c037836 */ /* 0x000fe20000000000 */
[----:B------:R4:W-:Y:S01]  /*1350*/  STL [R1+0x84], R29 ;  /* 0x0000841d01007387 */ /* 0x0009e20000100800 */
[----:B-1----:R-:W-:Y:S01]  /*1360*/  SHF.R.S32.HI R34, RZ, 0x1f, R34 ;  /* 0x0000001fff227819 */ /* 0x002fe20000011422 */
[----:B------:R-:W-:Y:S01]  /*1370*/  IMAD R0, R0, 0x8, R8 ;  /* 0x0000000800007824 */ /* 0x000fe200078e0208 */
[----:B--2---:R-:W-:Y:S01]  /*1380*/  SHF.R.S32.HI R33, RZ, 0x1f, R33 ;  /* 0x0000001fff217819 */ /* 0x004fe20000011421 */
[----:B------:R1:W-:Y:S01]  /*1390*/  STL [R1+0x80], R28 ;  /* 0x0000801c01007387 */ /* 0x0003e20000100800 */
[----:B-----5:R-:W-:Y:S01]  /*13a0*/  SHF.R.S32.HI R32, RZ, 0x1f, R32 ;  /* 0x0000001fff207819 */ /* 0x020fe20000011420 */
[C---:B------:R-:W-:Y:S01]  /*13b0*/  VIADD R2, R16.reuse, 0x20 ;  /* 0x0000002010027836 */ /* 0x040fe20000000000 */
[----:B0-----:R-:W-:Y:S01]  /*13c0*/  SHF.R.S32.HI R31, RZ, 0x1f, R31 ;  /* 0x0000001fff1f7819 */ /* 0x001fe2000001141f */
[----:B------:R0:W-:Y:S01]  /*13d0*/  STL [R1+0x7c], R27 ;  /* 0x00007c1b01007387 */ /* 0x0001e20000100800 */
[----:B---3--:R-:W-:Y:S01]  /*13e0*/  SHF.R.S32.HI R30, RZ, 0x1f, R30 ;  /* 0x0000001fff1e7819 */ /* 0x008fe2000001141e */
[C---:B------:R-:W-:Y:S01]  /*13f0*/  VIADD R216, R16.reuse, 0x40 ;  /* 0x0000004010d87836 */ /* 0x040fe20000000000 */
[----:B----4-:R-:W-:Y:S01]  /*1400*/  SHF.R.S32.HI R29, RZ, 0x1f, R29 ;  /* 0x0000001fff1d7819 */ /* 0x010fe2000001141d */
[----:B------:R2:W-:Y:S01]  /*1410*/  STL [R1+0x78], R26 ;  /* 0x0000781a01007387 */ /* 0x0005e20000100800 */
[C---:B------:R-:W-:Y:S01]  /*1420*/  VIADD R215, R16.reuse, 0x60 ;  /* 0x0000006010d77836 */ /* 0x040fe20000000000 */
[----:B-1----:R-:W-:Y:S01]  /*1430*/  SHF.R.S32.HI R28, RZ, 0x1f, R28 ;  /* 0x0000001fff1c7819 */ /* 0x002fe2000001141c */
[C---:B------:R-:W-:Y:S01]  /*1440*/  VIADD R214, R16.reuse, 0x80 ;  /* 0x0000008010d67836 */ /* 0x040fe20000000000 */
[----:B------:R1:W-:Y:S01]  /*1450*/  STL [R1+0x74], R25 ;  /* 0x0000741901007387 */ /* 0x0003e20000100800 */
[C---:B------:R-:W-:Y:S01]  /*1460*/  VIADD R213, R16.reuse, 0xa0 ;  /* 0x000000a010d57836 */ /* 0x040fe20000000000 */
[----:B0-----:R-:W-:Y:S01]  /*1470*/  SHF.R.S32.HI R27, RZ, 0x1f, R27 ;  /* 0x0000001fff1b7819 */ /* 0x001fe2000001141b */
[C---:B------:R-:W-:Y:S01]  /*1480*/  VIADD R218, R16.reuse, 0xc0 ;  /* 0x000000c010da7836 */ /* 0x040fe20000000000 */
[----:B------:R0:W-:Y:S01]  /*1490*/  STL [R1+0x70], R24 ;  /* 0x0000701801007387 */ /* 0x0001e20000100800 */
[----:B------:R-:W-:Y:S01]  /*14a0*/  VIADD R217, R16, 0xe0 ;  /* 0x000000e010d97836 */ /* 0x000fe20000000000 */
[----:B--2---:R-:W-:Y:S01]  /*14b0*/  SHF.R.S32.HI R26, RZ, 0x1f, R26 ;  /* 0x0000001fff1a7819 */ /* 0x004fe2000001141a */
[----:B------:R-:W-:Y:S01]  /*14c0*/  VIADD R211, R204, 0x10 ;  /* 0x00000010ccd37836 */ /* 0x000fe20000000000 */
[----:B------:R2:W-:Y:S01]  /*14d0*/  STL [R1+0x6c], R21 ;  /* 0x00006c1501007387 */ /* 0x0005e20000100800 */
[----:B------:R-:W-:-:S02]  /*14e0*/  SHF.R.S32.HI R209, RZ, 0x1f, R2 ;  /* 0x0000001fffd17819 */ /* 0x000fc40000011402 */
[----:B-1----:R-:W-:Y:S01]  /*14f0*/  SHF.R.S32.HI R25, RZ, 0x1f, R25 ;  /* 0x0000001fff197819 */ /* 0x002fe20000011419 */
[----:B------:R1:W-:Y:S01]  /*1500*/  STL [R1+0x68], R20 ;  /* 0x0000681401007387 */ /* 0x0003e20000100800 */
[----:B------:R-:W-:Y:S02]  /*1510*/  SHF.R.S32.HI R229, RZ, 0x1f, R216 ;  /* 0x0000001fffe57819 */ /* 0x000fe400000114d8 */
[----:B0-----:R-:W-:Y:S01]  /*1520*/  SHF.R.S32.HI R24, RZ, 0x1f, R24 ;  /* 0x0000001fff187819 */ /* 0x001fe20000011418 */
[----:B------:R0:W-:Y:S01]  /*1530*/  STL [R1+0x64], R15 ;  /* 0x0000640f01007387 */ /* 0x0001e20000100800 */
[----:B------:R-:W-:Y:S02]  /*1540*/  SHF.R.S32.HI R228, RZ, 0x1f, R215 ;  /* 0x0000001fffe47819 */ /* 0x000fe400000114d7 */
[----:B--2---:R-:W-:Y:S01]  /*1550*/  SHF.R.S32.HI R21, RZ, 0x1f, R21 ;  /* 0x0000001fff157819 */ /* 0x004fe20000011415 */
        /* <DEDUP_REMOVED lines=13> */
[----:B0-----:R-:W-:-:S03]  /*1630*/  SHF.R.S32.HI R12, RZ, 0x1f, R12 ;  /* 0x0000001fff0c7819 */ /* 0x001fc6000001140c */
[----:B------:R0:W-:Y:S01]  /*1640*/  STL [R1+0x4c], R9 ;  /* 0x00004c0901007387 */ /* 0x0001e20000100800 */
[----:B--2---:R-:W-:-:S03]  /*1650*/  SHF.R.S32.HI R11, RZ, 0x1f, R11 ;  /* 0x0000001fff0b7819 */ /* 0x004fc6000001140b */
[----:B------:R-:W-:Y:S01]  /*1660*/  STL [R1+0x140], R43 ;  /* 0x0001402b01007387 */ /* 0x000fe20000100800 */
[----:B-1----:R-:W-:-:S03]  /*1670*/  SHF.R.S32.HI R10, RZ, 0x1f, R10 ;  /* 0x0000001fff0a7819 */ /* 0x002fc6000001140a */
[----:B------:R1:W-:Y:S01]  /*1680*/  STL [R1+0x48], R4 ;  /* 0x0000480401007387 */ /* 0x0003e20000100800 */
[----:B0-----:R-:W-:-:S03]  /*1690*/  SHF.R.S32.HI R9, RZ, 0x1f, R9 ;  /* 0x0000001fff097819 */ /* 0x001fc60000011409 */
[----:B------:R-:W-:Y:S04]  /*16a0*/  STL [R1+0x13c], R42 ;  /* 0x00013c2a01007387 */ /* 0x000fe80000100800 */
[----:B------:R0:W-:Y:S01]  /*16b0*/  STL [R1+0x44], R3 ;  /* 0x0000440301007387 */ /* 0x0001e20000100800 */
[----:B-1----:R-:W-:-:S03]  /*16c0*/  SHF.R.S32.HI R4, RZ, 0x1f, R4 ;  /* 0x0000001fff047819 */ /* 0x002fc60000011404 */
[----:B------:R1:W-:Y:S04]  /*16d0*/  STL [R1+0x138], R41 ;  /* 0x0001382901007387 */ /* 0x0003e80000100800 */
        /* <DEDUP_REMOVED lines=30> */
.L_x_14436:
[----:B01-3--:R-:W0:Y:S02]  /*18c0*/  LDC.64 R8, c[0x0][0xc88] ;  /* 0x00032200ff087b82 */ /* 0x00be240000000a00 */
[----:B0-----:R-:W-:-:S05]  /*18d0*/  IMAD.WIDE R8, R7, 0x4, R8 ;  /* 0x0000000407087825 */ /* 0x001fca00078e0208 */
[----:B--2--5:R-:W2:Y:S01]  /*18e0*/  LDG.E R34, desc[UR42][R8.64] ;  /* 0x0000002a08227981 */ /* 0x024ea2000c1e1900 */
[----:B------:R-:W-:Y:S05]  /*18f0*/  YIELD ;  /* 0x0000000000007946 */ /* 0x000fea0003800000 */
[----:B------:R-:W-:Y:S01]  /*1900*/  ULDC.64 UR4, c[0x0][0xa28] ;  /* 0x00028a0000047ab9 */ /* 0x000fe20000000a00 */
[----:B------:R-:W-:Y:S01]  /*1910*/  ULDC.64 UR8, c[0x0][0xa18] ;  /* 0x0002860000087ab9 */ /* 0x000fe20000000a00 */
[----:B------:R-:W-:Y:S01]  /*1920*/  ISETP.NE.U32.AND P1, PT, RZ, UR4, PT ;  /* 0x00000004ff007c0c */ /* 0x000fe2000bf25070 */
[----:B------:R-:W-:Y:S01]  /*1930*/  ULDC.64 UR6, c[0x0][0xa08] ;  /* 0x0002820000067ab9 */ /* 0x000fe20000000a00 */
[----:B----4-:R-:W-:Y:S01]  /*1940*/  IMAD.MOV.U32 R4, RZ, RZ, RZ ;  /* 0x000000ffff047224 */ /* 0x010fe200078e00ff */
        /* <DEDUP_REMOVED lines=44> */
.L_x_14265:
[----:B------:R-:W-:Y:S01]  /*1c10*/  ULDC.64 UR4, c[0x0][0xa20] ;  /* 0x0002880000047ab9 */ /* 0x000fe20000000a00 */
[C---:B------:R-:W-:Y:S02]  /*1c20*/  LOP3.LUT R3, R6.reuse, 0xff000000, RZ, 0xc0, !PT ;  /* 0xff00000006037812 */ /* 0x040fe400078ec0ff */
[----:B------:R-:W-:Y:S02]  /*1c30*/  ISETP.NE.U32.AND P1, PT, RZ, UR4, PT ;  /* 0x00000004ff007c0c */ /* 0x000fe4000bf25070 */
[C---:B------:R-:W-:Y:S02]  /*1c40*/  LOP3.LUT R0, R6.reuse, 0xff0000, RZ, 0xc0, !PT ;  /* 0x00ff000006007812 */ /* 0x040fe400078ec0ff */
[----:B------:R-:W-:Y:S02]  /*1c50*/  ISETP.NE.AND.EX P1, PT, RZ, UR5, PT, P1 ;  /* 0x00000005ff007c0c */ /* 0x000fe4000bf25310 */
[----:B------:R-:W-:Y:S02]  /*1c60*/  SHF.R.U32.HI R3, RZ, 0x8, R3 ;  /* 0x00000008ff037819 */ /* 0x000fe40000011603 */
[----:B------:R-:W-:-:S02]  /*1c70*/  LOP3.LUT R207, R6, 0xffff, RZ, 0xc0, !PT ;  /* 0x0000ffff06cf7812 */ /* 0x000fc400078ec0ff */
[----:B------:R-:W-:-:S07]  /*1c80*/  LEA.HI R10, R0, R3, RZ, 0x10 ;  /* 0x00000003000a7211 */ /* 0x000fce00078f80ff */
[----:B------:R-:W-:Y:S05]  /*1c90*/  @!P1 BRA `(.L_x_14266) ;  /* 0x0000000000109947 */ /* 0x000fea0003800000 */
[----:B------:R-:W-:-:S04]  /*1ca0*/  IADD3 R6, P0, R36, UR4, RZ ;  /* 0x0000000424067c10 */ /* 0x000fc8000ff1e0ff */
[----:B------:R-:W-:-:S05]  /*1cb0*/  IADD3.X R7, R35, UR5, RZ, P0, !PT ;  /* 0x0000000523077c10 */ /* 0x000fca00087fe4ff */
[----:B------:R0:W5:Y:S01]  /*1cc0*/  LDG.E R33, desc[UR42][R6.64] ;  /* 0x0000002a06217981 */ /* 0x000162000c1e1900 */
[----:B------:R-:W-:Y:S05]  /*1cd0*/  BRA `(.L_x_14267) ;  /* 0x0000000000107947 */ /* 0x000fea0003800000 */
.L_x_14266:
[----:B------:R-:W-:Y:S05]  /*1ce0*/  @!P0 BRA `(.L_x_14267) ;  /* 0x00000000000c8947 */ /* 0x000fea0003800000 */
[----:B------:R-:W2:Y:S04]  /*1cf0*/  LDG.E R0, desc[UR42][R8.64] ;  /* 0x0000002a08007981 */ /* 0x000ea8000c1e1900 */
[----:B------:R-:W2:Y:S02]  /*1d00*/  LDG.E R33, desc[UR42][R8.64+0x4] ;  /* 0x0000042a08217981 */ /* 0x000ea4000c1e1900 */
[----:B--2---:R-:W-:-:S07]  /*1d10*/  IMAD.IADD R33, R33, 0x1, -R0 ;  /* 0x0000000121217824 */ /* 0x004fce00078e0a00 */
.L_x_14267:
        /* <DEDUP_REMOVED lines=19> */
[----:B------:R-:W-:Y:S01]  /*1e50*/  BSSY B0, `(.L_x_14268) ;  /* 0x0000036000007945 */ /* 0x000fe20003800000 */
[----:B------:R-:W-:Y:S01]  /*1e60*/  VIADD R5, R222, 0x7f ;  /* 0x0000007fde057836 */ /* 0x000fe20000000000 */
[----:B0-----:R-:W-:-:S07]  /*1e70*/  SHF.R.U32.HI R6, RZ, 0x10, R10 ;  /* 0x00000010ff067819 */ /* 0x001fce000001160a */
[----:B------:R-:W0:Y:S08]  /*1e80*/  @P1 LDC R8, c[0x0][0x44c] ;  /* 0x00011300ff081b82 */ /* 0x000e300000000800 */
[----:B------:R-:W1:Y:S01]  /*1e90*/  @P1 LDC R9, c[0x0][0x450] ;  /* 0x00011400ff091b82 */ /* 0x000e620000000800 */
[----:B--2---:R-:W-:Y:S02]  /*1ea0*/  @P0 IMAD.IADD R25, R3, 0x1, -R0 ;  /* 0x0000000103190824 */ /* 0x004fe400078e0a00 */
[----:B0-----:R-:W-:-:S04]  /*1eb0*/  @P1 IMAD.HI.U32 R0, R5, R8, RZ ;  /* 0x0000000805001227 */ /* 0x001fc800078e00ff */
[----:B------:R-:W-:Y:S01]  /*1ec0*/  IMAD.IADD R11, R12, 0x1, R25 ;  /* 0x000000010c0b7824 */ /* 0x000fe200078e0219 */
[----:B-1----:R-:W-:-:S03]  /*1ed0*/  @P1 SHF.R.U32.HI R5, RZ, R9, R0 ;  /* 0x00000009ff051219 */ /* 0x002fc60000011600 */
[C---:B------:R-:W-:Y:S01]  /*1ee0*/  VIADD R0, R11.reuse, 0x5f ;  /* 0x0000005f0b007836 */ /* 0x040fe20000000000 */
[----:B------:R-:W-:Y:S01]  /*1ef0*/  IADD3 R31, R11, 0x60, -R224 ;  /* 0x000000600b1f7810 */ /* 0x000fe20007ffe8e0 */
[----:B------:R0:W-:Y:S02]  /*1f00*/  STL [R1+0x4], R11 ;  /* 0x0000040b01007387 */ /* 0x0001e40000100800 */
[----:B------:R-:W-:Y:S02]  /*1f10*/  IMAD.HI R0, R0, 0x2aaaaaab, RZ ;  /* 0x2aaaaaab00007827 */ /* 0x000fe400078e02ff */
[----:B------:R0:W-:Y:S02]  /*1f20*/  STL [R1+0x40], R13 ;  /* 0x0000400d01007387 */ /* 0x0001e40000100800 */
[----:B------:R-:W-:Y:S01]  /*1f30*/  IMAD.IADD R5, R31, 0x1, R5 ;  /* 0x000000011f057824 */ /* 0x000fe200078e0205 */
[----:B------:R-:W-:Y:S01]  /*1f40*/  SHF.R.U32.HI R3, RZ, 0x1f, R0 ;  /* 0x0000001fff037819 */ /* 0x000fe20000011600 */
[----:B------:R0:W-:Y:S02]  /*1f50*/  STL [R1+0x2c], R6 ;  /* 0x00002c0601007387 */ /* 0x0001e40000100800 */
[----:B------:R-:W-:Y:S01]  /*1f60*/  IMAD.HI R5, R5, 0x2aaaaaab, RZ ;  /* 0x2aaaaaab05057827 */ /* 0x000fe200078e02ff */
[----:B------:R-:W-:-:S03]  /*1f70*/  LEA.HI.SX32 R30, R0, R3, 0x1c ;  /* 0x00000003001e7211 */ /* 0x000fc600078fe2ff */
[----:B------:R-:W-:Y:S01]  /*1f80*/  IMAD.MOV.U32 R0, RZ, RZ, RZ ;  /* 0x000000ffff007224 */ /* 0x000fe200078e00ff */
[----:B------:R-:W-:-:S04]  /*1f90*/  SHF.R.U32.HI R4, RZ, 0x1f, R5 ;  /* 0x0000001fff047819 */ /* 0x000fc80000011605 */
[----:B------:R-:W-:-:S04]  /*1fa0*/  LEA.HI.SX32 R5, R5, R4, 0x1c ;  /* 0x0000000405057211 */ /* 0x000fc800078fe2ff */
        /* <DEDUP_REMOVED lines=32> */
.L_x_14269:
[----:B------:R-:W-:Y:S05]  /*21b0*/  BSYNC B0 ;  /* 0x0000000000007941 */ /* 0x000fea0003800000 */
.L_x_14268:
        /* <DEDUP_REMOVED lines=37> */
.L_x_14272:
[----:B------:R-:W-:Y:S05]  /*2410*/  BSYNC B6 ;  /* 0x0000000000067941 */ /* 0x000fea0003800000 */
.L_x_14271:
        /* <DEDUP_REMOVED lines=20> */
.L_x_14274:
[----:B------:R-:W-:Y:S05]  /*2560*/  BSYNC B6 ;  /* 0x0000000000067941 */ /* 0x000fea0003800000 */
.L_x_14273:
[----:B------:R-:W-:Y:S01]  /*2570*/  ULDC.64 UR4, c[0x0][0x9f8] ;  /* 0x00027e0000047ab9 */ /* 0x000fe20000000a00 */
[----:B------:R-:W0:Y:S01]  /*2580*/  S2R R7, SR_TID.X ;  /* 0x0000000000077919 */ /* 0x000e220000002100 */
[----:B------:R-:W-:Y:S01]  /*2590*/  ISETP.NE.U32.AND P0, PT, RZ, UR4, PT ;  /* 0x00000004ff007c0c */ /* 0x000fe2000bf05070 */
[----:B------:R-:W-:Y:S01]  /*25a0*/  IMAD.MOV.U32 R0, RZ, RZ, R34 ;  /* 0x000000ffff007224 */ /* 0x000fe200078e0022 */
[----:B------:R-:W1:Y:S08]  /*25b0*/  LDC.64 R48, c[0x0][0x3f8] ;  /* 0x0000fe00ff307b82 */ /* 0x000e700000000a00 */
[----:B------:R-:W2:Y:S01]  /*25c0*/  LDC.64 R54, c[0x0][0x408] ;  /* 0x00010200ff367b82 */ /* 0x000ea20000000a00 */
[----:B------:R-:W-:Y:S01]  /*25d0*/  ISETP.NE.AND.EX P0, PT, RZ, UR5, PT, P0 ;  /* 0x00000005ff007c0c */ /* 0x000fe2000bf05300 */
[----:B------:R-:W3:Y:S06]  /*25e0*/  LDL R34, [R1+0x18] ;  /* 0x0000180001227983 */ /* 0x000eec0000100800 */
[----:B------:R-:W4:Y:S06]  /*25f0*/  LDC R61, c[0x0][0x3f4] ;  /* 0x0000fd00ff3d7b82 */ /* 0x000f2c0000000800 */
[----:B------:R-:W-:Y:S01]  /*2600*/  @P0 IADD3 R4, P1, R36, UR4, RZ ;  /* 0x0000000424040c10 */ /* 0x000fe2000ff3e0ff */
[----:B------:R-:W-:-:S03]  /*2610*/  ULDC UR4, c[0x0][0x320] ;  /* 0x0000c80000047ab9 */ /* 0x000fc60000000800 */
[----:B------:R-:W-:Y:S02]  /*2620*/  @P0 IADD3.X R5, R35, UR5, RZ, P1, !PT ;  /* 0x0000000523050c10 */ /* 0x000fe40008ffe4ff */
[----:B------:R-:W-:-:S03]  /*2630*/  ISETP.GE.AND P1, PT, R2, UR4, PT ;  /* 0x0000000402007c0c */ /* 0x000fc6000bf26270 */
[----:B------:R0:W3:Y:S01]  /*2640*/  @P0 LDG.E R0, desc[UR42][R4.64] ;  /* 0x0000002a04000981 */ /* 0x0000e2000c1e1900 */
[----:B------:R-:W-:Y:S02]  /*2650*/  SEL R6, RZ, 0xffffffff, P1 ;  /* 0xffffffffff067807 */ /* 0x000fe40000800000 */
[----:B------:R-:W-:Y:S02]  /*2660*/  ISETP.GE.AND P0, PT, R16, UR4, PT ;  /* 0x0000000410007c0c */ /* 0x000fe4000bf06270 */
[----:B------:R-:W-:Y:S01]  /*2670*/  ISETP.GE.AND P1, PT, R215, UR4, PT ;  /* 0x00000004d7007c0c */ /* 0x000fe2000bf26270 */
[----:B------:R-:W-:Y:S01]  /*2680*/  IMAD.SHL.U32 R6, R6, 0x2, RZ ;  /* 0x0000000206067824 */ /* 0x000fe200078e00ff */
[----:B------:R-:W-:Y:S02]  /*2690*/  SEL R3, RZ, 0x1, P0 ;  /* 0x00000001ff037807 */ /* 0x000fe40000000000 */
[----:B------:R-:W-:Y:S02]  /*26a0*/  ISETP.GE.AND P0, PT, R216, UR4, PT ;  /* 0x00000004d8007c0c */ /* 0x000fe4000bf06270 */
[----:B------:R-:W-:-:S02]  /*26b0*/  LOP3.LUT R3, R6, 0x2, R3, 0xe2, !PT ;  /* 0x0000000206037812 */ /* 0x000fc400078ee203 */
[----:B0-----:R-:W-:Y:S02]  /*26c0*/  SEL R4, RZ, 0x4, P0 ;  /* 0x00000004ff047807 */ /* 0x001fe40000000000 */
[----:B------:R-:W-:Y:S02]  /*26d0*/  SEL R5, RZ, 0x8, P1 ;  /* 0x00000008ff057807 */ /* 0x000fe40000800000 */
[----:B------:R-:W-:Y:S02]  /*26e0*/  ISETP.GE.AND P0, PT, R214, UR4, PT ;  /* 0x00000004d6007c0c */ /* 0x000fe4000bf06270 */
[----:B------:R-:W-:Y:S01]  /*26f0*/  ISETP.GE.AND P1, PT, R213, UR4, PT ;  /* 0x00000004d5007c0c */ /* 0x000fe2000bf26270 */
[----:B------:R-:W-:Y:S01]  /*2700*/  VIADD R12, R7, 0xffffff80 ;  /* 0xffffff80070c7836 */ /* 0x000fe20000000000 */
[----:B------:R-:W-:Y:S02]  /*2710*/  LOP3.LUT R4, R5, R3, R4, 0xfe, !PT ;  /* 0x0000000305047212 */ /* 0x000fe400078efe04 */
[----:B------:R-:W-:-:S02]  /*2720*/  SEL R5, RZ, 0x10, P0 ;  /* 0x00000010ff057807 */ /* 0x000fc40000000000 */
[----:B------:R-:W-:-:S04]  /*2730*/  SEL R6, RZ, 0x20, P1 ;  /* 0x00000020ff067807 */ /* 0x000fc80000800000 */
[----:B------:R-:W-:Y:S02]  /*2740*/  LOP3.LUT R4, R6, R4, R5, 0xfe, !PT ;  /* 0x0000000406047212 */ /* 0x000fe400078efe05 */
[----:B------:R-:W-:Y:S02]  /*2750*/  SHF.R.S32.HI R5, RZ, 0x1f, R12 ;  /* 0x0000001fff057819 */ /* 0x000fe4000001140c */
[----:B------:R-:W-:Y:S02]  /*2760*/  SHF.R.S32.HI R7, RZ, 0x1f, R206 ;  /* 0x0000001fff077819 */ /* 0x000fe400000114ce */
[----:B------:R-:W-:-:S03]  /*2770*/  LEA.HI R14, R5, R12, RZ, 0x2 ;  /* 0x0000000c050e7211 */ /* 0x000fc600078f10ff */
[C---:B-1----:R-:W-:Y:S01]  /*2780*/  IMAD R6, R7.reuse, R48, RZ ;  /* 0x0000003007067224 */ /* 0x042fe200078e02ff */
[----:B------:R-:W-:Y:S01]  /*2790*/  LOP3.LUT R13, R14, 0xfffffffc, RZ, 0xc0, !PT ;  /* 0xfffffffc0e0d7812 */ /* 0x000fe200078ec0ff */
[----:B--2---:R-:W-:Y:S01]  /*27a0*/  IMAD R7, R7, R54, RZ ;  /* 0x0000003607077224 */ /* 0x004fe200078e02ff */
[----:B------:R-:W-:-:S03]  /*27b0*/  SHF.R.S32.HI R205, RZ, 0x1f, R204 ;  /* 0x0000001fffcd7819 */ /* 0x000fc600000114cc */
[----:B------:R-:W-:Y:S02]  /*27c0*/  IMAD.IADD R15, R12, 0x1, -R13 ;  /* 0x000000010c0f7824 */ /* 0x000fe400078e0a0d */
[C---:B------:R-:W-:Y:S01]  /*27d0*/  IMAD R13, R206.reuse, R55, R7 ;  /* 0x00000037ce0d7224 */ /* 0x040fe200078e0207 */
[----:B-----5:R-:W-:Y:S01]  /*27e0*/  SHF.R.S32.HI R7, RZ, 0x1f, R24 ;  /* 0x0000001fff077819 */ /* 0x020fe20000011418 */
[C---:B------:R-:W-:Y:S02]  /*27f0*/  IMAD R11, R206.reuse, R49, R6 ;  /* 0x00000031ce0b7224 */ /* 0x040fe400078e0206 */
[----:B------:R-:W-:-:S04]  /*2800*/  IMAD.WIDE.U32 R8, R206, R48, R204 ;  /* 0x00000030ce087225 */ /* 0x000fc800078e00cc */
[----:B------:R-:W-:-:S04]  /*2810*/  IMAD.WIDE.U32 R20, R206, R48, R16 ;  /* 0x00000030ce147225 */ /* 0x000fc800078e0010 */
[----:B------:R-:W-:Y:S02]  /*2820*/  IMAD R6, R7, R48, RZ ;  /* 0x0000003007067224 */ /* 0x000fe400078e02ff */
[----:B------:R-:W-:Y:S02]  /*2830*/  IMAD.IADD R9, R9, 0x1, R11 ;  /* 0x0000000109097824 */ /* 0x000fe400078e020b */
[----:B------:R-:W-:Y:S02]  /*2840*/  IMAD.IADD R21, R11, 0x1, R21 ;  /* 0x000000010b157824 */ /* 0x000fe400078e0215 */
[----:B------:R-:W-:Y:S02]  /*2850*/  IMAD R11, R24, R49, R6 ;  /* 0x00000031180b7224 */ /* 0x000fe400078e0206 */
[----:B------:R-:W2:Y:S01]  /*2860*/  LDL R6, [R1+0x14] ;  /* 0x0000140001067983 */ /* 0x000ea20000100800 */
[----:B------:R-:W0:Y:S01]  /*2870*/  S2R R35, SR_TID.X ;  /* 0x0000000000237919 */ /* 0x000e220000002100 */
[----:B------:R-:W-:-:S02]  /*2880*/  ISETP.GE.AND P0, PT, R218, UR4, PT ;  /* 0x00000004da007c0c */ /* 0x000fc4000bf06270 */
[----:B------:R-:W-:Y:S02]  /*2890*/  ISETP.GE.AND P1, PT, R217, UR4, PT ;  /* 0x00000004d9007c0c */ /* 0x000fe4000bf26270 */
[----:B------:R-:W-:Y:S02]  /*28a0*/  SEL R5, RZ, 0x40, P0 ;  /* 0x00000040ff057807 */ /* 0x000fe40000000000 */
[----:B------:R-:W-:Y:S02]  /*28b0*/  SEL R10, RZ, 0x7fff80, P1 ;  /* 0x007fff80ff0a7807 */ /* 0x000fe40000800000 */
[----:B----4-:R-:W-:Y:S02]  /*28c0*/  ISETP.GE.AND P0, PT, R16, R61, PT ;  /* 0x0000003d1000720c */ /* 0x010fe40003f06270 */
[----:B------:R-:W-:Y:S02]  /*28d0*/  LOP3.LUT R10, R10, R4, R5, 0xfe, !PT ;  /* 0x000000040a0a7212 */ /* 0x000fe400078efe05 */
[----:B------:R-:W-:-:S05]  /*28e0*/  SEL R5, R61, RZ, P0 ;  /* 0x000000ff3d057207 */ /* 0x000fca0000000000 */
[----:B------:R-:W-:Y:S02]  /*28f0*/  IMAD.IADD R5, R16, 0x1, R5 ;  /* 0x0000000110057824 */ /* 0x000fe400078e0205 */
[----:B------:R-:W-:-:S03]  /*2900*/  IMAD.WIDE.U32 R50, R206, R54, R204 ;  /* 0x00000036ce327225 */ /* 0x000fc600078e00cc */
[----:B------:R-:W-:Y:S01]  /*2910*/  SHF.R.S32.HI R4, RZ, 0x1f, R5 ;  /* 0x0000001fff047819 */ /* 0x000fe20000011405 */
[----:B------:R-:W-:Y:S01]  /*2920*/  IMAD.WIDE.U32 R52, R206, R54, R16 ;  /* 0x00000036ce347225 */ /* 0x000fe200078e0010 */
[----:B0-----:R-:W-:-:S04]  /*2930*/  SHF.R.U32.HI R35, RZ, 0x7, R35 ;  /* 0x00000007ff237819 */ /* 0x001fc80000011623 */
[C---:B------:R-:W-:Y:S01]  /*2940*/  ISETP.NE.AND P6, PT, R35.reuse, 0x1, PT ;  /* 0x000000012300780c */ /* 0x040fe20003fc5270 */
[----:B------:R-:W-:Y:S02]  /*2950*/  VIADD R60, R35, 0x8 ;  /* 0x00000008233c7836 */ /* 0x000fe40000000000 */
[----:B------:R-:W-:Y:S01]  /*2960*/  VIADD R35, R206, 0x40 ;  /* 0x00000040ce237836 */ /* 0x000fe20000000000 */
[----:B------:R-:W-:Y:S01]  /*2970*/  LEA.HI R4, R4, R5, RZ, 0x3 ;  /* 0x0000000504047211 */ /* 0x000fe200078f18ff */
[----:B------:R-:W-:Y:S02]  /*2980*/  IMAD.IADD R51, R51, 0x1, R13 ;  /* 0x0000000133337824 */ /* 0x000fe400078e020d */
[----:B------:R-:W-:Y:S01]  /*2990*/  IMAD.SHL.U32 R35, R35, 0x40, RZ ;  /* 0x0000004023237824 */ /* 0x000fe200078e00ff */
[----:B------:R-:W-:Y:S01]  /*29a0*/  SHF.L.U64.HI R56, R48, 0x6, R49 ;  /* 0x0000000630387819 */ /* 0x000fe20000010231 */
[----:B------:R-:W-:Y:S01]  /*29b0*/  IMAD.IADD R53, R13, 0x1, R53 ;  /* 0x000000010d357824 */ /* 0x000fe200078e0235 */
[----:B------:R-:W-:Y:S01]  /*29c0*/  SHF.R.S32.HI R13, RZ, 0x1f, R14 ;  /* 0x0000001fff0d7819 */ /* 0x000fe2000001140e */
[----:B------:R-:W-:-:S02]  /*29d0*/  IMAD R5, R49, 0x60, RZ ;  /* 0x0000006031057824 */ /* 0x000fc400078e02ff */
[----:B------:R-:W-:Y:S02]  /*29e0*/  IMAD.SHL.U32 R57, R48, 0x40, RZ ;  /* 0x0000004030397824 */ /* 0x000fe400078e00ff */
[----:B------:R-:W-:Y:S01]  /*29f0*/  IMAD.WIDE.U32 R8, R24, R48, R8 ;  /* 0x0000003018087225 */ /* 0x000fe200078e0008 */
[----:B------:R-:W-:-:S03]  /*2a00*/  LOP3.LUT R35, R35, 0x1c0, RZ, 0xc0, !PT ;  /* 0x000001c023237812 */ /* 0x000fc600078ec0ff */
[----:B------:R-:W-:Y:S01]  /*2a10*/  IMAD.WIDE.U32 R20, R24, R48, R20 ;  /* 0x0000003018147225 */ /* 0x000fe200078e0014 */
[----:B------:R-:W-:-:S03]  /*2a20*/  LEA.HI R13, R13, R206, RZ, 0x3 ;  /* 0x000000ce0d0d7211 */ /* 0x000fc600078f18ff */
[----:B------:R-:W-:Y:S01]  /*2a30*/  IMAD.WIDE.U32 R48, R48, 0x60, RZ ;  /* 0x0000006030307825 */ /* 0x000fe200078e00ff */
[----:B------:R-:W-:-:S03]  /*2a40*/  LOP3.LUT R13, R13, 0xfffffff8, RZ, 0xc0, !PT ;  /* 0xfffffff80d0d7812 */ /* 0x000fc600078ec0ff */
[----:B------:R-:W-:Y:S01]  /*2a50*/  IMAD.IADD R62, R49, 0x1, R5 ;  /* 0x00000001313e7824 */ /* 0x000fe200078e0205 */
[----:B------:R-:W-:Y:S01]  /*2a60*/  LOP3.LUT R5, R35, 0x38, R4, 0xf8, !PT ;  /* 0x0000003823057812 */ /* 0x000fe200078ef804 */
[C---:B------:R-:W-:Y:S01]  /*2a70*/  VIADD R35, R206.reuse, 0x40 ;  /* 0x00000040ce237836 */ /* 0x040fe20000000000 */
[----:B------:R-:W-:Y:S05]  /*2a80*/  @!P6 WARPSYNC.ALL ;  /* 0x000000000000e948 */ /* 0x000fea0003800000 */
[----:B------:R-:W-:Y:S01]  /*2a90*/  IMAD.SHL.U32 R35, R35, 0x40, RZ ;  /* 0x0000004023237824 */ /* 0x000fe200078e00ff */
[----:B------:R-:W-:Y:S01]  /*2aa0*/  ULDC UR4, c[0x0][0x2f4] ;  /* 0x0000bd0000047ab9 */ /* 0x000fe20000000800 */
[----:B------:R-:W-:Y:S01]  /*2ab0*/  IMAD.IADD R13, R206, 0x1, -R13 ;  /* 0x00000001ce0d7824 */ /* 0x000fe200078e0a0d */
[----:B------:R-:W-:Y:S01]  /*2ac0*/  ISETP.GE.AND P2, PT, R2, UR4, PT ;  /* 0x0000000402007c0c */ /* 0x000fe2000bf46270 */
[----:B------:R-:W-:Y:S01]  /*2ad0*/  IMAD R7, R7, R54, RZ ;  /* 0x0000003607077224 */ /* 0x000fe200078e02ff */
[----:B------:R-:W-:Y:S01]  /*2ae0*/  LOP3.LUT R35, R35, 0x1c0, RZ, 0xc0, !PT ;  /* 0x000001c023237812 */ /* 0x000fe200078ec0ff */
[----:B------:R-:W-:-:S02]  /*2af0*/  IMAD.SHL.U32 R73, R13, 0x40, RZ ;  /* 0x000000400d497824 */ /* 0x000fc400078e00ff */
[C---:B------:R-:W-:Y:S01]  /*2b00*/  IMAD R7, R24.reuse, R55, R7 ;  /* 0x0000003718077224 */ /* 0x040fe200078e0207 */
[----:B------:R-:W-:Y:S01]  /*2b10*/  SHF.R.U32.HI R35, RZ, 0x3, R35 ;  /* 0x00000003ff237819 */ /* 0x000fe20000011623 */
[----:B------:R-:W-:Y:S01]  /*2b20*/  IMAD.WIDE.U32 R50, R24, R54, R50 ;  /* 0x0000003618327225 */ /* 0x000fe200078e0032 */
[----:B------:R-:W-:-:S03]  /*2b30*/  LOP3.LUT R73, R73, 0x1c0, RZ, 0xc0, !PT ;  /* 0x000001c049497812 */ /* 0x000fc600078ec0ff */
[----:B------:R-:W-:Y:S01]  /*2b40*/  IMAD.WIDE.U32 R52, R24, R54, R52 ;  /* 0x0000003618347225 */ /* 0x000fe200078e0034 */
[----:B------:R-:W-:Y:S02]  /*2b50*/  LOP3.LUT R5, R5, R35, RZ, 0x3c, !PT ;  /* 0x0000002305057212 */ /* 0x000fe400078e3cff */
[----:B------:R-:W-:Y:S01]  /*2b60*/  LOP3.LUT R18, R18, 0xfffffffe, RZ, 0xc0, !PT ;  /* 0xfffffffe12127812 */ /* 0x000fe200078ec0ff */
[----:B------:R-:W-:Y:S01]  /*2b70*/  IMAD.IADD R67, R51, 0x1, R7 ;  /* 0x0000000133437824 */ /* 0x000fe200078e0207 */
[----:B------:R-:W-:Y:S01]  /*2b80*/  SHF.R.U32.HI R76, RZ, 0x3, R73 ;  /* 0x00000003ff4c7819 */ /* 0x000fe20000011649 */
[----:B------:R-:W-:Y:S01]  /*2b90*/  IMAD.IADD R68, R7, 0x1, R53 ;  /* 0x0000000107447824 */ /* 0x000fe200078e0235 */
[----:B------:R-:W-:Y:S01]  /*2ba0*/  LOP3.LUT R7, R73, 0x18, R16, 0xf8, !PT ;  /* 0x0000001849077812 */ /* 0x000fe200078ef810 */
[----:B------:R-:W-:Y:S01]  /*2bb0*/  IMAD.MOV.U32 R75, RZ, RZ, 0x20 ;  /* 0x00000020ff4b7424 */ /* 0x000fe200078e00ff */
[----:B------:R-:W-:Y:S02]  /*2bc0*/  @P2 LOP3.LUT R18, R18, 0x1, RZ, 0xfc, !PT ;  /* 0x0000000112122812 */ /* 0x000fe400078efcff */
[----:B------:R-:W-:-:S02]  /*2bd0*/  LOP3.LUT P2, RZ, R13, 0x4, RZ, 0xc0, !PT ;  /* 0x000000040dff7812 */ /* 0x000fc4000784c0ff */
[----:B------:R-:W-:Y:S02]  /*2be0*/  PRMT R84, R10, 0x8880, RZ ;  /* 0x000088800a547816 */ /* 0x000fe400000000ff */
[----:B------:R-:W-:Y:S01]  /*2bf0*/  LOP3.LUT R7, R7, R76, RZ, 0x3c, !PT ;  /* 0x0000004c07077212 */ /* 0x000fe200078e3cff */
[----:B------:R-:W-:Y:S01]  /*2c00*/  IMAD R63, R55, 0x60, RZ ;  /* 0x00000060373f7824 */ /* 0x000fe200078e02ff */
[C---:B------:R-:W-:Y:S01]  /*2c10*/  SHF.L.U64.HI R58, R54.reuse, 0x6, R55 ;  /* 0x00000006363a7819 */ /* 0x040fe20000010237 */
[----:B------:R-:W-:Y:S01]  /*2c20*/  IMAD.SHL.U32 R59, R54, 0x40, RZ ;  /* 0x00000040363b7824 */ /* 0x000fe200078e00ff */
[----:B------:R-:W-:Y:S01]  /*2c30*/  PRMT R84, R84, 0x7710, RZ ;  /* 0x0000771054547816 */ /* 0x000fe200000000ff */
[----:B------:R-:W-:Y:S01]  /*2c40*/  IMAD.WIDE.U32 R54, R54, 0x60, RZ ;  /* 0x0000006036367825 */ /* 0x000fe200078e00ff */
[----:B------:R-:W-:Y:S02]  /*2c50*/  SEL R75, R75, 0xffffffe0, !P2 ;  /* 0xffffffe04b4b7807 */ /* 0x000fe40005000000 */
[----:B------:R-:W-:Y:S01]  /*2c60*/  LOP3.LUT R70, R4, 0xfffffff8, RZ, 0xc0, !PT ;  /* 0xfffffff804467812 */ /* 0x000fe200078ec0ff */
[----:B------:R-:W-:Y:S01]  /*2c70*/  IMAD.IADD R3, R32, 0x1, R33 ;  /* 0x0000000120037824 */ /* 0x000fe200078e0221 */
[C---:B------:R-:W-:Y:S01]  /*2c80*/  LOP3.LUT R77, R84.reuse, 0x1, RZ, 0xc0, !PT ;  /* 0x00000001544d7812 */ /* 0x040fe200078ec0ff */
[----:B------:R-:W-:Y:S01]  /*2c90*/  IMAD.SHL.U32 R61, R61, 0x2, RZ ;  /* 0x000000023d3d7824 */ /* 0x000fe200078e00ff */
[C---:B------:R-:W-:Y:S01]  /*2ca0*/  LOP3.LUT R78, R84.reuse, 0x2, RZ, 0xc0, !PT ;  /* 0x00000002544e7812 */ /* 0x040fe200078ec0ff */
        /* <DEDUP_REMOVED lines=8> */
[----:B------:R-:W-:Y:S01]  /*2d30*/  SHF.R.S32.HI R69, RZ, 0x3, R4 ;  /* 0x00000003ff457819 */ /* 0x000fe20000011404 */
[----:B------:R-:W-:Y:S01]  /*2d40*/  @!P6 BAR.SYNC.DEFER_BLOCKING 0x9, 0x100 ;  /* 0x024400000000eb1d */ /* 0x000fe20000010000 */
[----:B------:R-:W-:Y:S02]  /*2d50*/  ISETP.GE.AND P1, PT, R16, UR4, PT ;  /* 0x0000000410007c0c */ /* 0x000fe4000bf26270 */
[----:B------:R-:W-:Y:S02]  /*2d60*/  SHF.R.S32.HI R72, RZ, 0x1f, R70 ;  /* 0x0000001fff487819 */ /* 0x000fe40000011446 */
[----:B------:R-:W-:Y:S01]  /*2d70*/  LOP3.LUT R84, R84, 0x40, RZ, 0xc0, !PT ;  /* 0x0000004054547812 */ /* 0x000fe200078ec0ff */
[----:B---3--:R-:W-:Y:S01]  /*2d80*/  IMAD.IADD R74, R34, 0x1, R5 ;  /* 0x00000001224a7824 */ /* 0x008fe200078e0205 */
[----:B------:R-:W-:-:S04]  /*2d90*/  LOP3.LUT R5, R73, 0x38, R4, 0xf8, !PT ;  /* 0x0000003849057812 */ /* 0x000fc800078ef804 */
[----:B------:R-:W-:Y:S02]  /*2da0*/  LOP3.LUT R5, R5, R76, RZ, 0x3c, !PT ;  /* 0x0000004c05057212 */ /* 0x000fe400078e3cff */
[----:B------:R-:W-:Y:S01]  /*2db0*/  SHF.R.S32.HI R71, RZ, 0x1f, R0 ;  /* 0x0000001fff477819 */ /* 0x000fe20000011400 */
[C---:B--2---:R-:W-:Y:S02]  /*2dc0*/  IMAD R82, R6.reuse, 0x200, R7 ;  /* 0x0000020006527824 */ /* 0x044fe400078e0207 */
[----:B------:R-:W-:Y:S02]  /*2dd0*/  IMAD R85, R6, 0x200, R5 ;  /* 0x0000020006557824 */ /* 0x000fe400078e0205 */
[----:B------:R-:W-:-:S07]  /*2de0*/  IMAD.IADD R86, R75, 0x1, R82 ;  /* 0x000000014b567824 */ /* 0x000fce00078e0252 */
.L_x_14328:
[----:B------:R-:W0:Y:S01]  /*2df0*/  LDC R91, c[0x0][0x430] ;  /* 0x00010c00ff5b7b82 */ /* 0x000e220000000800 */
[----:B------:R-:W-:Y:S02]  /*2e00*/  VIADD R28, R28, 0xffffffff ;  /* 0xffffffff1c1c7836 */ /* 0x000fe40000000000 */
[----:B------:R-:W-:Y:S02]  /*2e10*/  IMAD.MOV.U32 R90, RZ, RZ, RZ ;  /* 0x000000ffff5a7224 */ /* 0x000fe400078e00ff */
[----:B------:R-:W-:-:S03]  /*2e20*/  IMAD R4, R28, 0x60, R64 ;  /* 0x000000601c047824 */ /* 0x000fc600078e0240 */
[----:B------:R-:W1:Y:S01]  /*2e30*/  LDC R88, c[0x0][0x3f4] ;  /* 0x0000fd00ff587b82 */ /* 0x000e620000000800 */
[----:B--2---:R-:W-:Y:S01]  /*2e40*/  IMAD.IADD R32, R3, 0x1, R4 ;  /* 0x0000000103207824 */ /* 0x004fe200078e0204 */
        /* <DEDUP_REMOVED lines=16> */
[----:B------:R-:W-:Y:S02]  /*2f50*/  @!P2 LEA.HI.X R5, R6, R5, R7, 0x2, P3 ;  /* 0x000000050605a211 */ /* 0x000fe400018f1407 */
[----:B------:R-:W-:-:S03]  /*2f60*/  ISETP.GT.AND P3, PT, R28, R29, PT ;  /* 0x0000001d1c00720c */ /* 0x000fc60003f64270 */
[----:B------:R0:W5:Y:S01]  /*2f70*/  @!P2 LDG.E R90, desc[UR42][R4.64] ;  /* 0x0000002a045aa981 */ /* 0x000162000c1e1900 */
[----:B-1----:R-:W-:Y:S01]  /*2f80*/  ISETP.GE.AND P2, PT, R88, 0x1, PT ;  /* 0x000000015800780c */ /* 0x002fe20003f46270 */
[----:B------:R-:W-:Y:S01]  /*2f90*/  IMAD.MOV R6, RZ, RZ, -R12 ;  /* 0x000000ffff067224 */ /* 0x000fe200078e0a0c */
[----:B------:R-:W-:Y:S01]  /*2fa0*/  LOP3.LUT R18, R18, 0xfffffffd, RZ, 0xc0, !PT ;  /* 0xfffffffd12127812 */ /* 0x000fe200078ec0ff */
[----:B------:R-:W-:Y:S01]  /*2fb0*/  IMAD R98, R19, 0x1800, R82 ;  /* 0x0000180013627824 */ /* 0x000fe200078e0252 */
[----:B------:R-:W-:Y:S05]  /*2fc0*/  YIELD ;  /* 0x0000000000007946 */ /* 0x000fea0003800000 */
[----:B------:R-:W-:Y:S01]  /*2fd0*/  IMAD R91, R91, R6, R32 ;  /* 0x000000065b5b7224 */ /* 0x000fe200078e0220 */
[----:B------:R-:W-:Y:S01]  /*2fe0*/  BSSY B0, `(.L_x_14275) ;  /* 0x000030b000007945 */ /* 0x000fe20003800000 */
[----:B------:R-:W-:Y:S01]  /*2ff0*/  IMAD R6, R19, 0x1800, R86 ;  /* 0x0000180013067824 */ /* 0x000fe200078e0256 */
[----:B------:R-:W-:Y:S01]  /*3000*/  @P3 LOP3.LUT R18, R18, 0x2, RZ, 0xfc, !PT ;  /* 0x0000000212123812 */ /* 0x000fe200078efcff */
        /* <DEDUP_REMOVED lines=10> */
[-C--:B------:R-:W-:Y:S02]  /*30b0*/  IMAD R14, R63, R28.reuse, RZ ;  /* 0x0000001c3f0e7224 */ /* 0x080fe400078e02ff */
[----:B------:R-:W-:Y:S01]  /*30c0*/  IMAD R7, R91, UR5, R6 ;  /* 0x000000055b077c24 */ /* 0x000fe2000f8e0206 */
[----:B------:R-:W-:Y:S01]  /*30d0*/  ULDC.64 UR4, c[0x0][0x310] ;  /* 0x0000c40000047ab9 */ /* 0x000fe20000000a00 */
[----:B------:R-:W-:-:S02]  /*30e0*/  IMAD R6, R62, R28, RZ ;  /* 0x0000001c3e067224 */ /* 0x000fc400078e02ff */
[----:B------:R-:W-:Y:S02]  /*30f0*/  IMAD R11, R93, UR4, RZ ;  /* 0x000000045d0b7c24 */ /* 0x000fe4000f8e02ff */
[----:B------:R-:W-:Y:S01]  /*3100*/  IMAD.IADD R5, R5, 0x1, R7 ;  /* 0x0000000105057824 */ /* 0x000fe200078e0207 */
[----:B------:R-:W-:Y:S01]  /*3110*/  SHF.R.S32.HI R7, RZ, 0x1f, R28 ;  /* 0x0000001fff077819 */ /* 0x000fe2000001141c */
[C---:B------:R-:W-:Y:S02]  /*3120*/  IMAD R11, R90.reuse, UR5, R11 ;  /* 0x000000055a0b7c24 */ /* 0x040fe4000f8e020b */
[----:B------:R-:W-:Y:S01]  /*3130*/  IMAD.WIDE.U32 R4, R90, UR4, R4 ;  /* 0x000000045a047c25 */ /* 0x000fe2000f8e0004 */
[----:B------:R-:W-:-:S03]  /*3140*/  ULDC.64 UR4, c[0x0][0x308] ;  /* 0x0000c20000047ab9 */ /* 0x000fc60000000a00 */
[----:B------:R-:W-:Y:S02]  /*3150*/  IMAD.IADD R5, R5, 0x1, R11 ;  /* 0x0000000105057824 */ /* 0x000fe400078e020b */
[----:B------:R-:W-:Y:S02]  /*3160*/  IMAD R11, R7, R48, R6 ;  /* 0x00000030070b7224 */ /* 0x000fe400078e0206 */
[----:B------:R-:W-:-:S04]  /*3170*/  IMAD.WIDE.U32 R12, R207, UR4, R4 ;  /* 0x00000004cf0c7c25 */ /* 0x000fc8000f8e0004 */
[----:B------:R-:W-:Y:S01]  /*3180*/  IMAD R97, R207, UR5, R13 ;  /* 0x00000005cf617c24 */ /* 0x000fe2000f8e020d */
[----:B------:R-:W-:Y:S01]  /*3190*/  ULDC.64 UR4, c[0x0][0x2e8] ;  /* 0x0000ba0000047ab9 */ /* 0x000fe20000000a00 */
[----:B------:R-:W-:Y:S01]  /*31a0*/  IMAD R15, R7, R54, R14 ;  /* 0x00000036070f7224 */ /* 0x000fe200078e020e */
[----:B------:R-:W-:Y:S01]  /*31b0*/  LEA R96, P3, R12, UR4, 0x1 ;  /* 0x000000040c607c11 */ /* 0x000fe2000f8608ff */
[----:B------:R-:W-:Y:S02]  /*31c0*/  IMAD R94, R28, -0x60, R25 ;  /* 0xffffffa01c5e7824 */ /* 0x000fe400078e0219 */
[-C--:B------:R-:W-:Y:S01]  /*31d0*/  IMAD.WIDE.U32 R6, R48, R28.reuse, RZ ;  /* 0x0000001c30067225 */ /* 0x080fe200078e00ff */
[----:B------:R-:W-:Y:S02]  /*31e0*/  LEA.HI.X R97, R12, UR5, R97, 0x1, P3 ;  /* 0x000000050c617c11 */ /* 0x000fe400098f0c61 */
[----:B------:R-:W-:Y:S01]  /*31f0*/  VIMNMX R94, R94, 0x60, PT ;  /* 0x000000605e5e7848 */ /* 0x000fe20003fe0100 */
        /* <DEDUP_REMOVED lines=10> */
[----:B------:R-:W-:-:S03]  /*32a0*/  CS2R R46, SRZ ;  /* 0x00000000002e7805 */ /* 0x000fc6000001ff00 */
[----:B------:R-:W-:Y:S05]  /*32b0*/  @P2 BRA `(.L_x_14279) ;  /* 0x0000000000502947 */ /* 0x000fea0003800000 */
        /* <DEDUP_REMOVED lines=20> */
.L_x_14279:
[----:B------:R-:W-:Y:S05]  /*3400*/  BSYNC B1 ;  /* 0x0000000000017941 */ /* 0x000fea0003800000 */
.L_x_14278:
        /* <DEDUP_REMOVED lines=29> */
.L_x_14281:
[----:B------:R-:W-:Y:S05]  /*35e0*/  BSYNC B1 ;  /* 0x0000000000017941 */ /* 0x000fea0003800000 */
.L_x_14280:
[----:B0-----:R-:W-:Y:S01]  /*35f0*/  IMAD.MOV.U32 R4, RZ, RZ, R44 ;  /* 0x000000ffff047224 */ /* 0x001fe200078e002c */
        /* <DEDUP_REMOVED lines=33> */
.L_x_14282:
[----:B------:R-:W-:Y:S01]  /*3810*/  IMAD R87, R19, 0x8, R22 ;  /* 0x0000000813577824 */ /* 0x000fe200078e0216 */
[----:B------:R-:W-:Y:S01]  /*3820*/  SHF.L.U32 R95, R210, 0x1f, RZ ;  /* 0x0000001fd25f7819 */ /* 0x000fe200000006ff */
[----:B------:R-:W-:Y:S03]  /*3830*/  BSSY B1, `(.L_x_14283) ;  /* 0x0000003000017945 */ /* 0x000fe60003800000 */
[----:B------:R-:W0:Y:S02]  /*3840*/  SYNCS.PHASECHK.TRANS64.TRYWAIT P5, [R87+URZ+0x22890], R95 ;  /* 0x0228905f570075a7 */ /* 0x000e2400080a017f */
[----:B0-----:R-:W-:Y:S05]  /*3850*/  @!P5 BRA `(.L_x_14284) ;  /* 0x000001a80024d947 */ /* 0x001fea0003800000 */
.L_x_14561:
[----:B------:R-:W-:Y:S05]  /*3860*/  BSYNC B1 ;  /* 0x0000000000017941 */ /* 0x000fea0003800000 */
.L_x_14283:
[----:B------:R-:W-:-:S03]  /*3870*/  UMOV UR4, 0xffffffff ;  /* 0xffffffff00047882 */ /* 0x000fc60000000000 */
[----:B------:R-:W-:Y:S05]  /*3880*/  BRA.DIV UR4, `(.L_x_14285) ;  /* 0x000001aa042c7947 */ /* 0x000fea000b800000 */
[----:B------:R1:W2:Y:S04]  /*3890*/  SHFL.IDX PT, R99, R97, RZ, 0x1c1f ;  /* 0x001c1fff61637589 */ /* 0x0002a800000e0000 */
[----:B------:R1:W3:Y:S02]  /*38a0*/  SHFL.IDX PT, R14, R96, RZ, 0x1c1f ;  /* 0x001c1fff600e7589 */ /* 0x0002e400000e0000 */
.L_x_14565:
        /* <DEDUP_REMOVED lines=19> */
[----:B------:R-:W-:Y:S02]  /*39e0*/  LOP3.LUT R109, R11, 0xffff0000, RZ, 0xc0, !PT ;  /* 0xffff00000b6d7812 */ /* 0x000fe400078ec0ff */
[----:B------:R-:W-:Y:S01]  /*39f0*/  SHF.R.U32.HI R45, RZ, 0x10, R45 ;  /* 0x00000010ff2d7819 */ /* 0x000fe2000001162d */
[----:B------:R-:W-:Y:S01]  /*3a00*/  FMUL.FTZ R5, R110, R47 ;  /* 0x0000002f6e057220 */ /* 0x000fe20000410000 */
[----:B------:R-:W-:Y:S01]  /*3a10*/  PRMT R46, R102, 0x5432, R46 ;  /* 0x00005432662e7816 */ /* 0x000fe2000000002e */
[-C--:B------:R-:W-:Y:S02]  /*3a20*/  FMUL.FTZ R110, R110, R109.reuse ;  /* 0x0000006d6e6e7220 */ /* 0x080fe40000410000 */
[C---:B------:R-:W-:Y:S02]  /*3a30*/  FFMA.FTZ R44, R108.reuse, R109, -R5 ;  /* 0x0000006d6c2c7223 */ /* 0x040fe40000010805 */
[----:B------:R-:W-:Y:S01]  /*3a40*/  FFMA.FTZ R5, R108, R47, R110 ;  /* 0x0000002f6c057223 */ /* 0x000fe2000001006e */
[----:B------:R-:W-:Y:S01]  /*3a50*/  PRMT R47, R111, 0x5410, R45 ;  /* 0x000054106f2f7816 */ /* 0x000fe2000000002d */
[----:B------:R-:W-:Y:S01]  /*3a60*/  IMAD.U32 R45, R46, 0x10000, RZ ;  /* 0x000100002e2d7824 */ /* 0x000fe200078e00ff */
[C---:B------:R-:W-:Y:S01]  /*3a70*/  LOP3.LUT R110, R6.reuse, 0xffff0000, RZ, 0xc0, !PT ;  /* 0xffff0000066e7812 */ /* 0x040fe200078ec0ff */
[----:B------:R-:W-:Y:S01]  /*3a80*/  IMAD.U32 R108, R6, 0x10000, RZ ;  /* 0x00010000066c7824 */ /* 0x000fe200078e00ff */
[----:B------:R-:W-:Y:S01]  /*3a90*/  LOP3.LUT R46, R46, 0xffff0000, RZ, 0xc0, !PT ;  /* 0xffff00002e2e7812 */ /* 0x000fe200078ec0ff */
[C---:B------:R-:W-:Y:S01]  /*3aa0*/  IMAD.U32 R109, R47.reuse, 0x10000, RZ ;  /* 0x000100002f6d7824 */ /* 0x040fe200078e00ff */
[----:B------:R-:W-:Y:S01]  /*3ab0*/  LOP3.LUT R47, R47, 0xffff0000, RZ, 0xc0, !PT ;  /* 0xffff00002f2f7812 */ /* 0x000fe200078ec0ff */
[C---:B------:R-:W-:Y:S01]  /*3ac0*/  FMUL.FTZ R111, R110.reuse, R45 ;  /* 0x0000002d6e6f7220 */ /* 0x040fe20000410000 */
[----:B------:R-:W-:Y:S01]  /*3ad0*/  F2FP.BF16.F32.PACK_AB R5, R5, R44 ;  /* 0x0000002c0505723e */ /* 0x000fe200000010ff */
[----:B------:R-:W-:-:S02]  /*3ae0*/  FMUL.FTZ R110, R110, R109 ;  /* 0x0000006d6e6e7220 */ /* 0x000fc40000410000 */
[C---:B------:R-:W-:Y:S01]  /*3af0*/  FFMA.FTZ R6, R108.reuse, R109, -R111 ;  /* 0x0000006d6c067223 */ /* 0x040fe2000001086f */
[C---:B------:R-:W-:Y:S01]  /*3b00*/  LOP3.LUT R109, R7.reuse, 0xffff0000, RZ, 0xc0, !PT ;  /* 0xffff0000076d7812 */ /* 0x040fe200078ec0ff */
[----:B------:R-:W-:Y:S01]  /*3b10*/  FFMA.FTZ R45, R108, R45, R110 ;  /* 0x0000002d6c2d7223 */ /* 0x000fe2000001006e */
[----:B------:R-:W-:-:S03]  /*3b20*/  IMAD.U32 R108, R7, 0x10000, RZ ;  /* 0x00010000076c7824 */ /* 0x000fc600078e00ff */
[C---:B------:R-:W-:Y:S01]  /*3b30*/  FMUL.FTZ R7, R109.reuse, R46 ;  /* 0x0000002e6d077220 */ /* 0x040fe20000410000 */
[-C--:B------:R-:W-:Y:S01]  /*3b40*/  FMUL.FTZ R109, R109, R47.reuse ;  /* 0x0000002f6d6d7220 */ /* 0x080fe20000410000 */
[----:B------:R-:W-:Y:S02]  /*3b50*/  F2FP.BF16.F32.PACK_AB R6, R45, R6 ;  /* 0x000000062d06723e */ /* 0x000fe400000010ff */
[----:B------:R-:W-:Y:S01]  /*3b60*/  FFMA.FTZ R7, R108, R47, -R7 ;  /* 0x0000002f6c077223 */ /* 0x000fe20000010807 */
[----:B------:R-:W-:Y:S01]  /*3b70*/  IMAD.U32 R47, R11, 0x10000, RZ ;  /* 0x000100000b2f7824 */ /* 0x000fe200078e00ff */
[----:B------:R-:W-:Y:S01]  /*3b80*/  LOP3.LUT R11, R4, 0xffff0000, RZ, 0xc0, !PT ;  /* 0xffff0000040b7812 */ /* 0x000fe200078ec0ff */
[----:B------:R-:W-:Y:S01]  /*3b90*/  FFMA.FTZ R46, R108, R46, R109 ;  /* 0x0000002e6c2e7223 */ /* 0x000fe2000001006d */
[----:B------:R-:W-:-:S03]  /*3ba0*/  IMAD.U32 R4, R4, 0x10000, RZ ;  /* 0x0001000004047824 */ /* 0x000fc600078e00ff */
[C---:B------:R-:W-:Y:S01]  /*3bb0*/  FMUL.FTZ R109, R11.reuse, R15 ;  /* 0x0000000f0b6d7220 */ /* 0x040fe20000410000 */
[----:B------:R-:W-:Y:S01]  /*3bc0*/  FMUL.FTZ R108, R11, R47 ;  /* 0x0000002f0b6c7220 */ /* 0x000fe20000410000 */
[----:B------:R-:W-:Y:S02]  /*3bd0*/  F2FP.BF16.F32.PACK_AB R7, R46, R7 ;  /* 0x000000072e07723e */ /* 0x000fe400000010ff */
[C---:B------:R-:W-:Y:S01]  /*3be0*/  FFMA.FTZ R109, R4.reuse, R47, -R109 ;  /* 0x0000002f046d7223 */ /* 0x040fe2000001086d */
[----:B------:R-:W-:-:S05]  /*3bf0*/  FFMA.FTZ R108, R4, R15, R108 ;  /* 0x0000000f046c7223 */ /* 0x000fca000001006c */
[----:B------:R-:W-:-:S07]  /*3c00*/  F2FP.BF16.F32.PACK_AB R4, R108, R109 ;  /* 0x0000006d6c04723e */ /* 0x000fce00000010ff */
.L_x_14291:
[----:B------:R-:W-:Y:S05]  /*3c10*/  BSYNC B3 ;  /* 0x0000000000037941 */ /* 0x000fea0003800000 */
.L_x_14290:
[----:B0-----:R4:W-:Y:S02]  /*3c20*/  ST.E.128 desc[UR42][R12.64], R4 ;  /* 0x000000040c007985 */ /* 0x0019e4000c101d2a */
.L_x_14289:
[----:B------:R-:W-:Y:S05]  /*3c30*/  BSYNC B2 ;  /* 0x0000000000027941 */ /* 0x000fea0003800000 */
.L_x_14288:
[----:B------:R-:W-:-:S13]  /*3c40*/  LOP3.LUT P2, RZ, R18, 0x1, RZ, 0xc0, !PT ;  /* 0x0000000112ff7812 */ /* 0x000fda000784c0ff */
[----:B------:R-:W-:Y:S05]  /*3c50*/  @P2 BRA `(.L_x_14287) ;  /* 0x0000000000d02947 */ /* 0x000fea0003800000 */
[----:B----4-:R4:W0:Y:S01]  /*3c60*/  LDS.128 R4, [R89] ;  /* 0x0000000059047984 */ /* 0x0108220000000c00 */
        /* <DEDUP_REMOVED lines=19> */
[----:B------:R-:W-:Y:S01]  /*3da0*/  PRMT R44, R101, 0x5432, R44 ;  /* 0x00005432652c7816 */ /* 0x000fe2000000002c */
[C---:B------:R-:W-:Y:S01]  /*3db0*/  FFMA.FTZ R5, R40.reuse, R41, -R5 ;  /* 0x0000002928057223 */ /* 0x040fe20000010805 */
[----:B------:R-:W-:Y:S01]  /*3dc0*/  PRMT R15, R113, 0x5410, R45 ;  /* 0x00005410710f7816 */ /* 0x000fe2000000002d */
[----:B------:R-:W-:Y:S01]  /*3dd0*/  FFMA.FTZ R40, R40, R42, R43 ;  /* 0x0000002a28287223 */ /* 0x000fe2000001002b */
[----:B------:R-:W-:Y:S01]  /*3de0*/  LOP3.LUT R42, R6, 0xffff0000, RZ, 0xc0, !PT ;  /* 0xffff0000062a7812 */ /* 0x000fe200078ec0ff */
        /* <DEDUP_REMOVED lines=8> */
[----:B------:R-:W-:Y:S01]  /*3e70*/  FFMA.FTZ R6, R41, R43, -R6 ;  /* 0x0000002b29067223 */ /* 0x000fe20000010806 */
[----:B------:R-:W-:Y:S01]  /*3e80*/  LOP3.LUT R43, R7, 0xffff0000, RZ, 0xc0, !PT ;  /* 0xffff0000072b7812 */ /* 0x000fe200078ec0ff */
[----:B------:R-:W-:Y:S01]  /*3e90*/  FFMA.FTZ R41, R41, R45, R42 ;  /* 0x0000002d29297223 */ /* 0x000fe2000001002a */
[----:B------:R-:W-:Y:S02]  /*3ea0*/  IMAD.U32 R42, R7, 0x10000, RZ ;  /* 0x00010000072a7824 */ /* 0x000fe400078e00ff */
[C---:B------:R-:W-:Y:S01]  /*3eb0*/  IMAD.U32 R7, R4.reuse, 0x10000, RZ ;  /* 0x0001000004077824 */ /* 0x040fe200078e00ff */
[----:B------:R-:W-:Y:S01]  /*3ec0*/  LOP3.LUT R4, R4, 0xffff0000, RZ, 0xc0, !PT ;  /* 0xffff000004047812 */ /* 0x000fe200078ec0ff */
[C---:B------:R-:W-:Y:S01]  /*3ed0*/  FMUL.FTZ R45, R43.reuse, R44 ;  /* 0x0000002c2b2d7220 */ /* 0x040fe20000410000 */
[----:B------:R-:W-:Y:S01]  /*3ee0*/  FMUL.FTZ R43, R43, R15 ;  /* 0x0000000f2b2b7220 */ /* 0x000fe20000410000 */
[----:B------:R-:W-:-:S02]  /*3ef0*/  F2FP.BF16.F32.PACK_AB R6, R41, R6 ;  /* 0x000000062906723e */ /* 0x000fc400000010ff */
[----:B------:R-:W-:Y:S01]  /*3f00*/  FFMA.FTZ R45, R42, R15, -R45 ;  /* 0x0000000f2a2d7223 */ /* 0x000fe2000001082d */
[C---:B------:R-:W-:Y:S01]  /*3f10*/  FMUL.FTZ R46, R4.reuse, R14 ;  /* 0x0000000e042e7220 */ /* 0x040fe20000410000 */
[-C--:B------:R-:W-:Y:S01]  /*3f20*/  FMUL.FTZ R15, R4, R11.reuse ;  /* 0x0000000b040f7220 */ /* 0x080fe20000410000 */
[----:B------:R-:W-:Y:S02]  /*3f30*/  FFMA.FTZ R42, R42, R44, R43 ;  /* 0x0000002c2a2a7223 */ /* 0x000fe4000001002b */
[C---:B------:R-:W-:Y:S01]  /*3f40*/  FFMA.FTZ R46, R7.reuse, R11, -R46 ;  /* 0x0000000b072e7223 */ /* 0x040fe2000001082e */
[----:B------:R-:W-:Y:S02]  /*3f50*/  FFMA.FTZ R15, R7, R14, R15 ;  /* 0x0000000e070f7223 */ /* 0x000fe4000001000f */
[----:B------:R-:W-:-:S03]  /*3f60*/  F2FP.BF16.F32.PACK_AB R7, R42, R45 ;  /* 0x0000002d2a07723e */ /* 0x000fc600000010ff */
[----:B------:R-:W-:-:S07]  /*3f70*/  F2FP.BF16.F32.PACK_AB R4, R15, R46 ;  /* 0x0000002e0f04723e */ /* 0x000fce00000010ff */
.L_x_14293:
[----:B------:R-:W-:Y:S05]  /*3f80*/  BSYNC B2 ;  /* 0x0000000000027941 */ /* 0x000fea0003800000 */
.L_x_14292:
[----:B0-----:R0:W-:Y:S02]  /*3f90*/  ST.E.128 desc[UR42][R12.64], R4 ;  /* 0x000000040c007985 */ /* 0x0011e4000c101d2a */
.L_x_14287:
[----:B------:R-:W-:Y:S05]  /*3fa0*/  BSYNC B1 ;  /* 0x0000000000017941 */ /* 0x000fea0003800000 */
.L_x_14286:
[----:B------:R-:W-:-:S03]  /*3fb0*/  UMOV UR4, 0xffffffff ;  /* 0xffffffff00047882 */ /* 0x000fc60000000000 */
[----:B------:R-:W-:Y:S05]  /*3fc0*/  BRA.DIV UR4, `(.L_x_14294) ;  /* 0x000001a204a47947 */ /* 0x000fea000b800000 */
[----:B-1----:R-:W1:Y:S04]  /*3fd0*/  SHFL.IDX PT, R97, R97, 0x1, 0x1c1f ;  /* 0x003c1f0061617f89 */ /* 0x002e6800000e0000 */
[----:B---3--:R3:W0:Y:S02]  /*3fe0*/  SHFL.IDX PT, R14, R96, 0x1, 0x1c1f ;  /* 0x003c1f00600e7f89 */ /* 0x00862400000e0000 */
.L_x_14569:
[----:B------:R-:W-:Y:S05]  /*3ff0*/  @P4 BRA `(.L_x_14295) ;  /* 0x0000002000244947 */ /* 0x000fea0003800000 */
[----:B------:R-:W-:Y:S04]  /*4000*/  BSSY B1, `(.L_x_14296) ;  /* 0x0000037000017945 */ /* 0x000fe80003800000 */
[----:B------:R-:W-:Y:S05]  /*4010*/  @P1 BRA `(.L_x_14297) ;  /* 0x0000000000d41947 */ /* 0x000fea0003800000 */
        /* <DEDUP_REMOVED lines=10> */
[----:B------:R-:W-:Y:S02]  /*40c0*/  SHF.R.U32.HI R38, RZ, 0x10, R39 ;  /* 0x00000010ff267819 */ /* 0x000fe40000011627 */
[----:B------:R-:W-:Y:S01]  /*40d0*/  PRMT R106, R106, 0x5410, R15 ;  /* 0x000054106a6a7816 */ /* 0x000fe2000000000f */
[----:B------:R-:W-:Y:S01]  /*40e0*/  IMAD.U32 R15, R5, 0x10000, RZ ;  /* 0x00010000050f7824 */ /* 0x000fe200078e00ff */
        /* <DEDUP_REMOVED lines=8> */
[----:B------:R-:W-:Y:S01]  /*4170*/  IMAD.U32 R5, R4, 0x10000, RZ ;  /* 0x0001000004057824 */ /* 0x000fe200078e00ff */
[----:B------:R-:W-:Y:S01]  /*4180*/  LOP3.LUT R37, R6, 0xffff0000, RZ, 0xc0, !PT ;  /* 0xffff000006257812 */ /* 0x000fe200078ec0ff */
[CC--:B------:R-:W-:Y:S01]  /*4190*/  FMUL.FTZ R44, R36.reuse, R39.reuse ;  /* 0x00000027242c7220 */ /* 0x0c0fe20000410000 */
[----:B------:R-:W-:Y:S01]  /*41a0*/  LOP3.LUT R6, R7, 0xffff0000, RZ, 0xc0, !PT ;  /* 0xffff000007067812 */ /* 0x000fe200078ec0ff */
[-C--:B------:R-:W-:Y:S01]  /*41b0*/  FMUL.FTZ R36, R36, R38.reuse ;  /* 0x0000002624247220 */ /* 0x080fe20000410000 */
[----:B------:R-:W-:Y:S01]  /*41c0*/  LOP3.LUT R107, R107, 0xffff0000, RZ, 0xc0, !PT ;  /* 0xffff00006b6b7812 */ /* 0x000fe200078ec0ff */
[----:B------:R-:W-:Y:S01]  /*41d0*/  FFMA.FTZ R44, R15, R38, -R44 ;  /* 0x000000260f2c7223 */ /* 0x000fe2000001082c */
[----:B------:R-:W-:Y:S01]  /*41e0*/  LOP3.LUT R105, R105, 0xffff0000, RZ, 0xc0, !PT ;  /* 0xffff000069697812 */ /* 0x000fe200078ec0ff */
[----:B------:R-:W-:Y:S01]  /*41f0*/  FFMA.FTZ R15, R15, R39, R36 ;  /* 0x000000270f0f7223 */ /* 0x000fe20000010024 */
[C---:B------:R-:W-:Y:S01]  /*4200*/  FMUL.FTZ R36, R37.reuse, R40 ;  /* 0x0000002825247220 */ /* 0x040fe20000410000 */
[----:B------:R-:W-:Y:S01]  /*4210*/  LOP3.LUT R4, R4, 0xffff0000, RZ, 0xc0, !PT ;  /* 0xffff000004047812 */ /* 0x000fe200078ec0ff */
[----:B------:R-:W-:Y:S01]  /*4220*/  FMUL.FTZ R46, R37, R42 ;  /* 0x0000002a252e7220 */ /* 0x000fe20000410000 */
[----:B------:R-:W-:-:S02]  /*4230*/  IMAD.U32 R106, R106, 0x10000, RZ ;  /* 0x000100006a6a7824 */ /* 0x000fc400078e00ff */
[C---:B------:R-:W-:Y:S01]  /*4240*/  FFMA.FTZ R37, R11.reuse, R42, R36 ;  /* 0x0000002a0b257223 */ /* 0x040fe20000010024 */
[----:B------:R-:W-:Y:S02]  /*4250*/  IMAD.U32 R104, R104, 0x10000, RZ ;  /* 0x0001000068687824 */ /* 0x000fe400078e00ff */
[----:B------:R-:W-:Y:S01]  /*4260*/  FFMA.FTZ R46, R11, R40, -R46 ;  /* 0x000000280b2e7223 */ /* 0x000fe2000001082e */
[C---:B------:R-:W-:Y:S01]  /*4270*/  FMUL.FTZ R36, R6.reuse, R107 ;  /* 0x0000006b06247220 */ /* 0x040fe20000410000 */
[-C--:B------:R-:W-:Y:S01]  /*4280*/  FMUL.FTZ R38, R6, R105.reuse ;  /* 0x0000006906267220 */ /* 0x080fe20000410000 */
[----:B------:R-:W-:Y:S02]  /*4290*/  IMAD.U32 R7, R7, 0x10000, RZ ;  /* 0x0001000007077824 */ /* 0x000fe400078e00ff */
[C---:B------:R-:W-:Y:S01]  /*42a0*/  FMUL.FTZ R6, R4.reuse, R106 ;  /* 0x0000006a04067220 */ /* 0x040fe20000410000 */
[----:B------:R-:W-:Y:S01]  /*42b0*/  FMUL.FTZ R11, R4, R104 ;  /* 0x00000068040b7220 */ /* 0x000fe20000410000 */
[----:B------:R-:W-:Y:S01]  /*42c0*/  F2FP.BF16.F32.PACK_AB R46, R37, R46 ;  /* 0x0000002e252e723e */ /* 0x000fe200000010ff */
[----:B------:R-:W-:Y:S01]  /*42d0*/  FFMA.FTZ R36, R7, R105, -R36 ;  /* 0x0000006907247223 */ /* 0x000fe20000010824 */
[C---:B------:R-:W-:Y:S01]  /*42e0*/  FFMA.FTZ R6, R5.reuse, R104, -R6 ;  /* 0x0000006805067223 */ /* 0x040fe20000010806 */
[----:B------:R-:W-:Y:S01]  /*42f0*/  FFMA.FTZ R11, R5, R106, R11 ;  /* 0x0000006a050b7223 */ /* 0x000fe2000001000b */
[----:B------:R-:W-:Y:S01]  /*4300*/  FFMA.FTZ R7, R7, R107, R38 ;  /* 0x0000006b07077223 */ /* 0x000fe20000010026 */
[----:B------:R-:W-:-:S03]  /*4310*/  F2FP.BF16.F32.PACK_AB R5, R15, R44 ;  /* 0x0000002c0f05723e */ /* 0x000fc600000010ff */
[----:B------:R-:W-:Y:S01]  /*4320*/  F2FP.BF16.F32.PACK_AB R4, R11, R6 ;  /* 0x000000060b04723e */ /* 0x000fe200000010ff */
[----:B------:R-:W-:Y:S01]  /*4330*/  IMAD.MOV.U32 R6, RZ, RZ, R46 ;  /* 0x000000ffff067224 */ /* 0x000fe200078e002e */
[----:B------:R-:W-:-:S07]  /*4340*/  F2FP.BF16.F32.PACK_AB R7, R7, R36 ;  /* 0x000000240707723e */ /* 0x000fce00000010ff */
.L_x_14299:
[----:B------:R-:W-:Y:S05]  /*4350*/  BSYNC B2 ;  /* 0x0000000000027941 */ /* 0x000fea0003800000 */
.L_x_14298:
[----:B----4-:R0:W-:Y:S02]  /*4360*/  ST.E.128 desc[UR42][R12.64], R4 ;  /* 0x000000040c007985 */ /* 0x0101e4000c101d2a */
.L_x_14297:
[----:B------:R-:W-:Y:S05]  /*4370*/  BSYNC B1 ;  /* 0x0000000000017941 */ /* 0x000fea0003800000 */
.L_x_14296:
[----:B------:R-:W-:-:S13]  /*4380*/  LOP3.LUT P2, RZ, R18, 0x1, RZ, 0xc0, !PT ;  /* 0x0000000112ff7812 */ /* 0x000fda000784c0ff */
[----:B------:R-:W-:Y:S05]  /*4390*/  @P2 BRA `(.L_x_14295) ;  /* 0x0000001c003c2947 */ /* 0x000fea0003800000 */
        /* <DEDUP_REMOVED lines=52> */
.L_x_14301:
[----:B------:R-:W-:Y:S05]  /*46e0*/  BSYNC B1 ;  /* 0x0000000000017941 */ /* 0x000fea0003800000 */
.L_x_14300:
[----:B----4-:R0:W-:Y:S01]  /*46f0*/  ST.E.128 desc[UR42][R12.64], R4 ;  /* 0x000000040c007985 */ /* 0x0101e2000c101d2a */
[----:B------:R-:W-:Y:S05]  /*4700*/  BRA `(.L_x_14295) ;  /* 0x0000001800607947 */ /* 0x000fea0003800000 */
.L_x_14277:
[----:B------:R-:W-:-:S05]  /*4710*/  VIADD R12, R206, 0x40 ;  /* 0x00000040ce0c7836 */ /* 0x000fca0000000000 */
[----:B------:R-:W-:-:S04]  /*4720*/  ISETP.GE.AND P2, PT, R12, R94, PT ;  /* 0x0000005e0c00720c */ /* 0x000fc80003f46270 */
[----:B------:R-:W-:-:S13]  /*4730*/  ISETP.GE.OR P2, PT, R16, R88, P2 ;  /* 0x000000581000720c */ /* 0x000fda0001746670 */
[----:B------:R-:W-:Y:S01]  /*4740*/  @!P2 IADD3 R38, P3, P4, R20, R6, R57 ;  /* 0x000000061426a210 */ /* 0x000fe20007c7e039 */
[----:B------:R-:W0:Y:S03]  /*4750*/  @!P2 LDC.64 R14, c[0x0][0x3e8] ;  /* 0x0000fa00ff0eab82 */ /* 0x000e260000000a00 */
[----:B------:R-:W-:Y:S02]  /*4760*/  @!P2 IADD3.X R39, R66, R87, R56, P3, P4 ;  /* 0x000000574227a210 */ /* 0x000fe40001fe8438 */
[----:B------:R-:W-:-:S03]  /*4770*/  @!P2 IADD3 R40, P3, P4, R52, R4, R59 ;  /* 0x000000043428a210 */ /* 0x000fc60007c7e03b */
[----:B------:R-:W1:Y:S01]  /*4780*/  @!P2 LDC.64 R12, c[0x0][0x400] ;  /* 0x00010000ff0cab82 */ /* 0x000e620000000a00 */
[----:B------:R-:W-:Y:S02]  /*4790*/  @!P2 IADD3.X R41, R68, R11, R58, P3, P4 ;  /* 0x0000000b4429a210 */ /* 0x000fe40001fe843a */
[----:B------:R-:W-:-:S04]  /*47a0*/  ISETP.GE.AND P3, PT, R206, R94, PT ;  /* 0x0000005ece00720c */ /* 0x000fc80003f66270 */
[----:B------:R-:W-:-:S13]  /*47b0*/  ISETP.GE.OR P3, PT, R16, R88, P3 ;  /* 0x000000581000720c */ /* 0x000fda0001f66670 */
[----:B------:R-:W2:Y:S01]  /*47c0*/  @!P3 LDC.64 R32, c[0x0][0x3e8] ;  /* 0x0000fa00ff20bb82 */ /* 0x000ea20000000a00 */
[----:B------:R-:W-:-:S05]  /*47d0*/  @!P3 IADD3 R6, P4, R20, R6, RZ ;  /* 0x000000061406b210 */ /* 0x000fca0007f9e0ff */
[----:B------:R-:W-:Y:S02]  /*47e0*/  @!P3 IMAD.X R5, R87, 0x1, R66, P4 ;  /* 0x000000015705b824 */ /* 0x000fe400020e0642 */
[----:B------:R-:W3:Y:S01]  /*47f0*/  @!P3 LDC.64 R36, c[0x0][0x400] ;  /* 0x00010000ff24bb82 */ /* 0x000ee20000000a00 */
[----:B--2---:R-:W-:-:S04]  /*4800*/  @!P3 LEA R32, P4, R6, R32, 0x1 ;  /* 0x000000200620b211 */ /* 0x004fc800078808ff */
[----:B------:R-:W-:Y:S02]  /*4810*/  @!P3 LEA.HI.X R33, R6, R33, R5, 0x1, P4 ;  /* 0x000000210621b211 */ /* 0x000fe400020f0c05 */
[----:B------:R-:W-:Y:S02]  /*4820*/  CS2R R6, SRZ ;  /* 0x0000000000067805 */ /* 0x000fe4000001ff00 */
[----:B------:R-:W-:-:S05]  /*4830*/  @!P3 IADD3 R4, P4, R52, R4, RZ ;  /* 0x000000043404b210 */ /* 0x000fca0007f9e0ff */
[----:B------:R-:W-:Y:S01]  /*4840*/  @!P3 IMAD.X R11, R11, 0x1, R68, P4 ;  /* 0x000000010b0bb824 */ /* 0x000fe200020e0644 */
[----:B---3--:R-:W-:-:S04]  /*4850*/  @!P3 LEA R36, P4, R4, R36, 0x1 ;  /* 0x000000240424b211 */ /* 0x008fc800078808ff */
[----:B------:R-:W-:Y:S02]  /*4860*/  @!P3 LEA.HI.X R37, R4, R37, R11, 0x1, P4 ;  /* 0x000000250425b211 */ /* 0x000fe400020f0c0b */
[----:B------:R-:W-:Y:S02]  /*4870*/  CS2R R4, SRZ ;  /* 0x0000000000047805 */ /* 0x000fe4000001ff00 */
[----:B------:R-:W-:-:S04]  /*4880*/  CS2R R34, SRZ ;  /* 0x0000000000227805 */ /* 0x000fc8000001ff00 */
[----:B------:R2:W3:Y:S02]  /*4890*/  @!P3 LDG.E.128 R4, desc[UR42][R32.64] ;  /* 0x0000002a2004b981 */ /* 0x0004e4000c1e1d00 */
[----:B--2---:R-:W-:-:S06]  /*48a0*/  CS2R R32, SRZ ;  /* 0x0000000000207805 */ /* 0x004fcc000001ff00 */
[----:B------:R2:W4:Y:S01]  /*48b0*/  @!P3 LDG.E.128 R32, desc[UR42][R36.64] ;  /* 0x0000002a2420b981 */ /* 0x000522000c1e1d00 */
[----:B0-----:R-:W-:-:S04]  /*48c0*/  @!P2 LEA R14, P3, R38, R14, 0x1 ;  /* 0x0000000e260ea211 */ /* 0x001fc800078608ff */
[----:B------:R-:W-:Y:S02]  /*48d0*/  @!P2 LEA.HI.X R15, R38, R15, R39, 0x1, P3 ;  /* 0x0000000f260fa211 */ /* 0x000fe400018f0c27 */
[----:B------:R-:W-:Y:S02]  /*48e0*/  CS2R R38, SRZ ;  /* 0x0000000000267805 */ /* 0x000fe4000001ff00 */
[C---:B-1----:R-:W-:Y:S02]  /*48f0*/  @!P2 LEA R12, P3, R40.reuse, R12, 0x1 ;  /* 0x0000000c280ca211 */ /* 0x042fe400078608ff */
[----:B--2---:R-:W-:Y:S02]  /*4900*/  CS2R R36, SRZ ;  /* 0x0000000000247805 */ /* 0x004fe4000001ff00 */
[----:B------:R-:W-:Y:S02]  /*4910*/  @!P2 LEA.HI.X R13, R40, R13, R41, 0x1, P3 ;  /* 0x0000000d280da211 */ /* 0x000fe400018f0c29 */
[----:B------:R-:W-:-:S02]  /*4920*/  CS2R R42, SRZ ;  /* 0x00000000002a7805 */ /* 0x000fc4000001ff00 */
[----:B------:R-:W-:Y:S01]  /*4930*/  CS2R R40, SRZ ;  /* 0x0000000000287805 */ /* 0x000fe2000001ff00 */
[----:B------:R-:W2:Y:S05]  /*4940*/  @!P2 LDG.E.128 R36, desc[UR42][R14.64] ;  /* 0x0000002a0e24a981 */ /* 0x000eaa000c1e1d00 */
[----:B------:R0:W5:Y:S01]  /*4950*/  @!P2 LDG.E.128 R40, desc[UR42][R12.64] ;  /* 0x0000002a0c28a981 */ /* 0x000162000c1e1d00 */
[----:B------:R-:W-:Y:S01]  /*4960*/  UISETP.NE.AND UP0, UPT, UR44, 0x3, UPT ;  /* 0x000000032c00788c */ /* 0x000fe2000bf05270 */
[----:B------:R-:W-:-:S05]  /*4970*/  ISETP.GE.AND P2, PT, R16, R88, PT ;  /* 0x000000581000720c */ /* 0x000fca0003f46270 */
[----:B------:R-:W-:Y:S01]  /*4980*/  PLOP3.LUT P3, PT, PT, PT, UP0, 0x80, 0x0 ;  /* 0x000000000000781c */ /* 0x000fe20003f6f008 */
[----:B---3--:R-:W-:Y:S02]  /*4990*/  IMAD.MOV.U32 R11, RZ, RZ, R6 ;  /* 0x000000ffff0b7224 */ /* 0x008fe400078e0006 */
[----:B------:R-:W-:Y:S02]  /*49a0*/  IMAD.MOV.U32 R44, RZ, RZ, R7 ;  /* 0x000000ffff2c7224 */ /* 0x000fe400078e0007 */
[----:B------:R-:W-:Y:S01]  /*49b0*/  IMAD.MOV.U32 R46, RZ, RZ, R5 ;  /* 0x000000ffff2e7224 */ /* 0x000fe200078e0005 */
[----:B------:R-:W-:Y:S01]  /*49c0*/  PRMT R109, R109, 0x5410, R11 ;  /* 0x000054106d6d7816 */ /* 0x000fe2000000000b */
[----:B------:R-:W-:Y:S01]  /*49d0*/  IMAD.MOV.U32 R45, RZ, RZ, R4 ;  /* 0x000000ffff2d7224 */ /* 0x000fe200078e0004 */
[----:B------:R-:W-:Y:S02]  /*49e0*/  PRMT R110, R44, 0x7610, R110 ;  /* 0x000076102c6e7816 */ /* 0x000fe4000000006e */
[----:B------:R-:W-:-:S02]  /*49f0*/  PRMT R101, R101, 0x5410, R46 ;  /* 0x0000541065657816 */ /* 0x000fc4000000002e */
[----:B------:R-:W-:Y:S01]  /*4a00*/  PRMT R112, R45, 0x7610, R112 ;  /* 0x000076102d707816 */ /* 0x000fe20000000070 */
[----:B----4-:R-:W-:Y:S02]  /*4a10*/  IMAD.MOV.U32 R11, RZ, RZ, R34 ;  /* 0x000000ffff0b7224 */ /* 0x010fe400078e0022 */
[----:B0-----:R-:W-:Y:S02]  /*4a20*/  IMAD.MOV.U32 R12, RZ, RZ, R35 ;  /* 0x000000ffff0c7224 */ /* 0x001fe400078e0023 */
[----:B------:R-:W-:Y:S01]  /*4a30*/  IMAD.MOV.U32 R13, RZ, RZ, R32 ;  /* 0x000000ffff0d7224 */ /* 0x000fe200078e0020 */
[----:B------:R-:W-:Y:S01]  /*4a40*/  PRMT R111, R111, 0x5410, R11 ;  /* 0x000054106f6f7816 */ /* 0x000fe2000000000b */
[----:B------:R-:W-:Y:S01]  /*4a50*/  IMAD.MOV.U32 R14, RZ, RZ, R33 ;  /* 0x000000ffff0e7224 */ /* 0x000fe200078e0021 */
[----:B------:R-:W-:Y:S02]  /*4a60*/  PRMT R119, R12, 0x7610, R119 ;  /* 0x000076100c777816 */ /* 0x000fe40000000077 */
[----:B------:R-:W-:-:S02]  /*4a70*/  PRMT R110, R110, 0x5410, R13 ;  /* 0x000054106e6e7816 */ /* 0x000fc4000000000d */
[----:B------:R-:W-:Y:S01]  /*4a80*/  PRMT R101, R14, 0x7610, R101 ;  /* 0x000076100e657816 */ /* 0x000fe20000000065 */
[----:B--2---:R-:W-:Y:S02]  /*4a90*/  IMAD.MOV.U32 R11, RZ, RZ, R38 ;  /* 0x000000ffff0b7224 */ /* 0x004fe400078e0026 */
[----:B------:R-:W-:Y:S02]  /*4aa0*/  IMAD.MOV.U32 R12, RZ, RZ, R39 ;  /* 0x000000ffff0c7224 */ /* 0x000fe400078e0027 */
        /* <DEDUP_REMOVED lines=16> */
.L_x_14302:
[----:B------:R-:W-:Y:S01]  /*4bb0*/  IMAD R87, R19, 0x8, R22 ;  /* 0x0000000813577824 */ /* 0x000fe200078e0216 */
[----:B------:R-:W-:Y:S01]  /*4bc0*/  SHF.L.U32 R95, R210, 0x1f, RZ ;  /* 0x0000001fd25f7819 */ /* 0x000fe200000006ff */
[----:B------:R-:W0:Y:S01]  /*4bd0*/  LDC R98, c[0x0][0x2f4] ;  /* 0x0000bd00ff627b82 */ /* 0x000e220000000800 */
[----:B------:R-:W-:Y:S02]  /*4be0*/  BSSY B1, `(.L_x_14303) ;  /* 0x0000003000017945 */ /* 0x000fe40003800000 */
[----:B------:R-:W1:Y:S02]  /*4bf0*/  SYNCS.PHASECHK.TRANS64.TRYWAIT P4, [R87+URZ+0x22890], R95 ;  /* 0x0228905f570075a7 */ /* 0x000e64000808017f */
[----:B-1----:R-:W-:Y:S05]  /*4c00*/  @!P4 BRA `(.L_x_14304) ;  /* 0x0000019400dcc947 */ /* 0x002fea0003800000 */
.L_x_14570:
[----:B------:R-:W-:Y:S05]  /*4c10*/  BSYNC B1 ;  /* 0x0000000000017941 */ /* 0x000fea0003800000 */
.L_x_14303:
[----:B------:R-:W-:Y:S01]  /*4c20*/  UMOV UR4, 0xffffffff ;  /* 0xffffffff00047882 */ /* 0x000fe20000000000 */
[----:B0-----:R-:W-:Y:S02]  /*4c30*/  IMAD.IADD R102, R98, 0x1, -R61 ;  /* 0x0000000162667824 */ /* 0x001fe400078e0a3d */
[----:B------:R-:W-:Y:S05]  /*4c40*/  BRA.DIV UR4, `(.L_x_14305) ;  /* 0x0000019604e07947 */ /* 0x000fea000b800000 */
[----:B------:R0:W2:Y:S04]  /*4c50*/  SHFL.IDX PT, R99, R97, RZ, 0x1c1f ;  /* 0x001c1fff61637589 */ /* 0x0000a800000e0000 */
[----:B------:R0:W3:Y:S02]  /*4c60*/  SHFL.IDX PT, R100, R96, RZ, 0x1c1f ;  /* 0x001c1fff60647589 */ /* 0x0000e400000e0000 */
.L_x_14574:
        /* <DEDUP_REMOVED lines=22> */
[----:B------:R-:W-:Y:S01]  /*4dd0*/  SHF.R.U32.HI R105, RZ, 0x10, R33 ;  /* 0x00000010ff697819 */ /* 0x000fe20000011621 */
[----:B---3--:R-:W-:Y:S01]  /*4de0*/  IMAD.U32 R108, R45, 0x10000, RZ ;  /* 0x000100002d6c7824 */ /* 0x008fe200078e00ff */
[----:B------:R-:W-:Y:S01]  /*4df0*/  SHF.R.U32.HI R104, RZ, 0x10, R5 ;  /* 0x00000010ff687819 */ /* 0x000fe20000011605 */
[----:B--2---:R-:W-:Y:S01]  /*4e00*/  IMAD.U32 R106, R13, 0x10000, RZ ;  /* 0x000100000d6a7824 */ /* 0x004fe200078e00ff */
[C---:B------:R-:W-:Y:S02]  /*4e10*/  PRMT R105, R101.reuse, 0x5410, R105 ;  /* 0x0000541065697816 */ /* 0x040fe40000000069 */
[----:B------:R-:W-:Y:S02]  /*4e20*/  PRMT R104, R101, 0x5432, R104 ;  /* 0x0000543265687816 */ /* 0x000fe40000000068 */
[----:B------:R-:W-:Y:S01]  /*4e30*/  SHF.R.U64 R5, R4, 0x10, R5 ;  /* 0x0000001004057819 */ /* 0x000fe20000001205 */
[C---:B------:R-:W-:Y:S01]  /*4e40*/  IMAD.U32 R101, R105.reuse, 0x10000, RZ ;  /* 0x0001000069657824 */ /* 0x040fe200078e00ff */
[----:B------:R-:W-:Y:S01]  /*4e50*/  SHF.R.U64 R4, R32, 0x10, R33 ;  /* 0x0000001020047819 */ /* 0x000fe20000001221 */
[----:B------:R-:W-:Y:S01]  /*4e60*/  IMAD.U32 R103, R104, 0x10000, RZ ;  /* 0x0001000068677824 */ /* 0x000fe200078e00ff */
[----:B------:R-:W-:Y:S01]  /*4e70*/  LOP3.LUT R32, R105, 0xffff0000, RZ, 0xc0, !PT ;  /* 0xffff000069207812 */ /* 0x000fe200078ec0ff */
[C---:B------:R-:W-:Y:S01]  /*4e80*/  FMUL.FTZ R107, R108.reuse, R101 ;  /* 0x000000656c6b7220 */ /* 0x040fe20000410000 */
[----:B------:R-:W-:Y:S01]  /*4e90*/  LOP3.LUT R33, R45, 0xffff0000, RZ, 0xc0, !PT ;  /* 0xffff00002d217812 */ /* 0x000fe200078ec0ff */
[-C--:B------:R-:W-:Y:S01]  /*4ea0*/  FMUL.FTZ R108, R108, R103.reuse ;  /* 0x000000676c6c7220 */ /* 0x080fe20000410000 */
[----:B------:R-:W-:Y:S01]  /*4eb0*/  LOP3.LUT R104, R104, 0xffff0000, RZ, 0xc0, !PT ;  /* 0xffff000068687812 */ /* 0x000fe200078ec0ff */
[C---:B------:R-:W-:Y:S01]  /*4ec0*/  FFMA.FTZ R103, R106.reuse, R103, -R107 ;  /* 0x000000676a677223 */ /* 0x040fe2000001086b */
[----:B------:R-:W-:Y:S01]  /*4ed0*/  SHF.R.U32.HI R45, RZ, 0x10, R35 ;  /* 0x00000010ff2d7819 */ /* 0x000fe20000011623 */
[----:B------:R-:W-:Y:S01]  /*4ee0*/  FFMA.FTZ R101, R106, R101, R108 ;  /* 0x000000656a657223 */ /* 0x000fe2000001006c */
[----:B------:R-:W-:Y:S01]  /*4ef0*/  SHF.R.U32.HI R105, RZ, 0x10, R7 ;  /* 0x00000010ff697819 */ /* 0x000fe20000011607 */
[----:B------:R-:W-:Y:S01]  /*4f00*/  FMUL.FTZ R106, R33, R32 ;  /* 0x00000020216a7220 */ /* 0x000fe20000410000 */
[----:B------:R-:W-:Y:S01]  /*4f10*/  LOP3.LUT R13, R13, 0xffff0000, RZ, 0xc0, !PT ;  /* 0xffff00000d0d7812 */ /* 0x000fe200078ec0ff */
[----:B------:R-:W-:Y:S01]  /*4f20*/  FMUL.FTZ R33, R33, R104 ;  /* 0x0000006821217220 */ /* 0x000fe20000410000 */
[----:B------:R-:W-:Y:S01]  /*4f30*/  PRMT R45, R119, 0x5410, R45 ;  /* 0x00005410772d7816 */ /* 0x000fe2000000002d */
[----:B------:R-:W-:Y:S01]  /*4f40*/  IMAD.U32 R108, R47, 0x10000, RZ ;  /* 0x000100002f6c7824 */ /* 0x000fe200078e00ff */
[C---:B------:R-:W-:Y:S01]  /*4f50*/  PRMT R105, R110.reuse, 0x5410, R105 ;  /* 0x000054106e697816 */ /* 0x040fe20000000069 */
[C---:B------:R-:W-:Y:S01]  /*4f60*/  FFMA.FTZ R32, R13.reuse, R32, R33 ;  /* 0x000000200d207223 */ /* 0x040fe20000010021 */
[----:B------:R-:W-:Y:S01]  /*4f70*/  FFMA.FTZ R104, R13, R104, -R106 ;  /* 0x000000680d687223 */ /* 0x000fe2000001086a */
[----:B------:R-:W-:Y:S01]  /*4f80*/  IMAD.U32 R33, R45, 0x10000, RZ ;  /* 0x000100002d217824 */ /* 0x000fe200078e00ff */
[----:B------:R-:W-:Y:S01]  /*4f90*/  PRMT R4, R110, 0x5432, R4 ;  /* 0x000054326e047816 */ /* 0x000fe20000000004 */
[----:B------:R-:W-:Y:S01]  /*4fa0*/  IMAD.U32 R13, R105, 0x10000, RZ ;  /* 0x00010000690d7824 */ /* 0x000fe200078e00ff */
[----:B------:R-:W-:Y:S01]  /*4fb0*/  LOP3.LUT R45, R45, 0xffff0000, RZ, 0xc0, !PT ;  /* 0xffff00002d2d7812 */ /* 0x000fe200078ec0ff */
[----:B------:R-:W-:Y:S01]  /*4fc0*/  FMUL.FTZ R107, R108, R33 ;  /* 0x000000216c6b7220 */ /* 0x000fe20000410000 */
[----:B------:R-:W-:-:S02]  /*4fd0*/  IMAD.U32 R106, R15, 0x10000, RZ ;  /* 0x000100000f6a7824 */ /* 0x000fc400078e00ff */
[----:B------:R-:W-:Y:S01]  /*4fe0*/  FMUL.FTZ R108, R108, R13 ;  /* 0x0000000d6c6c7220 */ /* 0x000fe20000410000 */
[----:B------:R-:W-:Y:S02]  /*4ff0*/  LOP3.LUT R110, R47, 0xffff0000, RZ, 0xc0, !PT ;  /* 0xffff00002f6e7812 */ /* 0x000fe400078ec0ff */
[----:B------:R-:W-:Y:S01]  /*5000*/  LOP3.LUT R105, R105, 0xffff0000, RZ, 0xc0, !PT ;  /* 0xffff000069697812 */ /* 0x000fe200078ec0ff */
[----:B------:R-:W-:Y:S01]  /*5010*/  FFMA.FTZ R33, R106, R33, R108 ;  /* 0x000000216a217223 */ /* 0x000fe2000001006c */
[----:B------:R-:W-:Y:S01]  /*5020*/  PRMT R5, R112, 0x5410, R5 ;  /* 0x0000541070057816 */ /* 0x000fe20000000005 */
[----:B------:R-:W-:Y:S01]  /*5030*/  FFMA.FTZ R13, R106, R13, -R107 ;  /* 0x0000000d6a0d7223 */ /* 0x000fe2000001086b */
[----:B------:R-:W-:Y:S01]  /*5040*/  LOP3.LUT R108, R15, 0xffff0000, RZ, 0xc0, !PT ;  /* 0xffff00000f6c7812 */ /* 0x000fe200078ec0ff */
[C---:B------:R-:W-:Y:S01]  /*5050*/  FMUL.FTZ R15, R110.reuse, R45 ;  /* 0x0000002d6e0f7220 */ /* 0x040fe20000410000 */
[-C--:B------:R-:W-:Y:S01]  /*5060*/  FMUL.FTZ R110, R110, R105.reuse ;  /* 0x000000696e6e7220 */ /* 0x080fe20000410000 */
[----:B------:R-:W-:Y:S01]  /*5070*/  IMAD.U32 R112, R44, 0x10000, RZ ;  /* 0x000100002c707824 */ /* 0x000fe200078e00ff */
[----:B------:R-:W-:Y:S01]  /*5080*/  SHF.R.U64 R6, R6, 0x10, R7 ;  /* 0x0000001006067819 */ /* 0x000fe20000001207 */
[----:B------:R-:W-:Y:S01]  /*5090*/  FFMA.FTZ R106, R108, R105, -R15 ;  /* 0x000000696c6a7223 */ /* 0x000fe2000001080f */
[C---:B------:R-:W-:Y:S01]  /*50a0*/  IMAD.U32 R47, R5.reuse, 0x10000, RZ ;  /* 0x00010000052f7824 */ /* 0x040fe200078e00ff */
[----:B------:R-:W-:Y:S01]  /*50b0*/  LOP3.LUT R44, R44, 0xffff0000, RZ, 0xc0, !PT ;  /* 0xffff00002c2c7812 */ /* 0x000fe200078ec0ff */
[----:B------:R-:W-:Y:S01]  /*50c0*/  FFMA.FTZ R108, R108, R45, R110 ;  /* 0x0000002d6c6c7223 */ /* 0x000fe2000001006e */
[C---:B------:R-:W-:Y:S01]  /*50d0*/  LOP3.LUT R7, R4.reuse, 0xffff0000, RZ, 0xc0, !PT ;  /* 0xffff000004077812 */ /* 0x040fe200078ec0ff */
[----:B------:R-:W-:Y:S01]  /*50e0*/  IMAD.U32 R45, R4, 0x10000, RZ ;  /* 0x00010000042d7824 */ /* 0x000fe200078e00ff */
[----:B------:R-:W-:Y:S01]  /*50f0*/  LOP3.LUT R5, R5, 0xffff0000, RZ, 0xc0, !PT ;  /* 0xffff000005057812 */ /* 0x000fe200078ec0ff */
[----:B------:R-:W-:Y:S01]  /*5100*/  IMAD.U32 R110, R12, 0x10000, RZ ;  /* 0x000100000c6e7824 */ /* 0x000fe200078e00ff */
[----:B------:R-:W-:Y:S01]  /*5110*/  SHF.R.U64 R34, R34, 0x10, R35 ;  /* 0x0000001022227819 */ /* 0x000fe20000001223 */
[----:B------:R-:W-:Y:S01]  /*5120*/  FMUL.FTZ R35, R44, R7 ;  /* 0x000000072c237220 */ /* 0x000fe20000410000 */
[----:B------:R-:W-:Y:S01]  /*5130*/  LOP3.LUT R12, R12, 0xffff0000, RZ, 0xc0, !PT ;  /* 0xffff00000c0c7812 */ /* 0x000fe200078ec0ff */
[----:B------:R-:W-:Y:S01]  /*5140*/  FMUL.FTZ R15, R112, R45 ;  /* 0x0000002d700f7220 */ /* 0x000fe20000410000 */
[----:B------:R-:W-:Y:S01]  /*5150*/  FMUL.FTZ R44, R44, R5 ;  /* 0x000000052c2c7220 */ /* 0x000fe20000410000 */
[----:B------:R-:W-:Y:S01]  /*5160*/  PRMT R34, R111, 0x5432, R34 ;  /* 0x000054326f227816 */ /* 0x000fe20000000022 */
[----:B------:R-:W-:Y:S01]  /*5170*/  FMUL.FTZ R112, R112, R47 ;  /* 0x0000002f70707220 */ /* 0x000fe20000410000 */
[----:B------:R-:W-:Y:S01]  /*5180*/  PRMT R6, R109, 0x5432, R6 ;  /* 0x000054326d067816 */ /* 0x000fe20000000006 */
[C---:B------:R-:W-:Y:S01]  /*5190*/  FFMA.FTZ R4, R12.reuse, R5, -R35 ;  /* 0x000000050c047223 */ /* 0x040fe20000010823 */
[----:B------:R-:W-:Y:S01]  /*51a0*/  FFMA.FTZ R12, R12, R7, R44 ;  /* 0x000000070c0c7223 */ /* 0x000fe2000001002c */
[C---:B------:R-:W-:Y:S01]  /*51b0*/  FFMA.FTZ R15, R110.reuse, R47, -R15 ;  /* 0x0000002f6e0f7223 */ /* 0x040fe2000001080f */
[----:B------:R-:W-:Y:S01]  /*51c0*/  FFMA.FTZ R45, R110, R45, R112 ;  /* 0x0000002d6e2d7223 */ /* 0x000fe20000010070 */
[C---:B------:R-:W-:Y:S01]  /*51d0*/  IMAD.U32 R7, R46.reuse, 0x10000, RZ ;  /* 0x000100002e077824 */ /* 0x040fe200078e00ff */
        /* <DEDUP_REMOVED lines=11> */
[----:B------:R-:W-:Y:S01]  /*5290*/  LOP3.LUT R5, R14, 0xffff0000, RZ, 0xc0, !PT ;  /* 0xffff00000e057812 */ /* 0x000fe200078ec0ff */
[C---:B------:R-:W-:Y:S01]  /*52a0*/  FMUL.FTZ R14, R47.reuse, R34 ;  /* 0x000000222f0e7220 */ /* 0x040fe20000410000 */
[-C--:B------:R-:W-:Y:S01]  /*52b0*/  FMUL.FTZ R47, R47, R6.reuse ;  /* 0x000000062f2f7220 */ /* 0x080fe20000410000 */
[----:B------:R-:W-:Y:S01]  /*52c0*/  F2FP.BF16.F32.PACK_AB R106, R106, R13 ;  /* 0x0000000d6a6a723e */ /* 0x000fe200000010ff */
[----:B------:R-:W-:Y:S02]  /*52d0*/  IMAD.MOV.U32 R13, RZ, RZ, R103 ;  /* 0x000000ffff0d7224 */ /* 0x000fe400078e0067 */
[C---:B------:R-:W-:Y:S01]  /*52e0*/  FFMA.FTZ R6, R5.reuse, R6, -R14 ;  /* 0x0000000605067223 */ /* 0x040fe2000001080e */
        /* <DEDUP_REMOVED lines=10> */
.L_x_14309:
[----:B------:R-:W-:Y:S05]  /*5390*/  BSYNC B2 ;  /* 0x0000000000027941 */ /* 0x000fea0003800000 */
.L_x_14308:
[----:B------:R-:W-:Y:S01]  /*53a0*/  ISETP.GE.AND P4, PT, R11, R98, PT ;  /* 0x000000620b00720c */ /* 0x000fe20003f86270 */
[----:B------:R-:W-:Y:S01]  /*53b0*/  IMAD.MOV.U32 R4, RZ, RZ, R100 ;  /* 0x000000ffff047224 */ /* 0x000fe200078e0064 */
[----:B--2---:R4:W-:Y:S01]  /*53c0*/  ST.E.128 desc[UR42][R88.64], R12 ;  /* 0x0000000c58007985 */ /* 0x0049e2000c101d2a */
[----:B------:R-:W-:-:S10]  /*53d0*/  IMAD.MOV.U32 R5, RZ, RZ, R99 ;  /* 0x000000ffff057224 */ /* 0x000fd400078e0063 */
[----:B------:R-:W-:-:S05]  /*53e0*/  @!P4 IMAD.WIDE R4, R11, 0x2, R4 ;  /* 0x000000020b04c825 */ /* 0x000fca00078e0204 */
[----:B---3--:R4:W-:Y:S02]  /*53f0*/  @!P4 ST.E.128 desc[UR42][R4.64], R44 ;  /* 0x0000002c0400c985 */ /* 0x0089e4000c101d2a */
.L_x_14307:
[----:B------:R-:W-:Y:S05]  /*5400*/  BSYNC B1 ;  /* 0x0000000000017941 */ /* 0x000fea0003800000 */
.L_x_14306:
[----:B------:R-:W-:-:S03]  /*5410*/  UMOV UR4, 0xffffffff ;  /* 0xffffffff00047882 */ /* 0x000fc60000000000 */
[----:B------:R-:W-:Y:S05]  /*5420*/  BRA.DIV UR4, `(.L_x_14310) ;  /* 0x0000019204347947 */ /* 0x000fea000b800000 */
[----:B0-----:R-:W0:Y:S04]  /*5430*/  SHFL.IDX PT, R97, R97, 0x1, 0x1c1f ;  /* 0x003c1f0061617f89 */ /* 0x001e2800000e0000 */
[----:B------:R-:W0:Y:S02]  /*5440*/  SHFL.IDX PT, R96, R96, 0x1, 0x1c1f ;  /* 0x003c1f0060607f89 */ /* 0x000e2400000e0000 */
.L_x_14578:
        /* <DEDUP_REMOVED lines=12> */
[----:B------:R-:W-:Y:S01]  /*5510*/  LEA.HI R102, R5, R102, RZ, 0x4 ;  /* 0x0000006605667211 */ /* 0x000fe200078f20ff */
[----:B------:R-:W-:Y:S01]  /*5520*/  IMAD R5, R19, 0x1800, R74 ;  /* 0x0000180013057824 */ /* 0x000fe200078e024a */
[----:B------:R-:W-:-:S02]  /*5530*/  LOP3.LUT R7, R7, 0x1c0, RZ, 0xc0, !PT ;  /* 0x000001c007077812 */ /* 0x000fc400078ec0ff */
[----:B------:R-:W-:Y:S01]  /*5540*/  LEA.HI.SX32 R11, R102, R69, 0x1c ;  /* 0x00000045660b7211 */ /* 0x000fe200078fe2ff */
[----:B------:R-:W-:Y:S01]  /*5550*/  IMAD R5, R5, 0x2, R22 ;  /* 0x0000000205057824 */ /* 0x000fe200078e0216 */
[----:B------:R-:W-:Y:S02]  /*5560*/  LOP3.LUT R4, R4, 0x1c0, RZ, 0xc0, !PT ;  /* 0x000001c004047812 */ /* 0x000fe400078ec0ff */
[----:B------:R-:W-:Y:S01]  /*5570*/  SHF.R.U32.HI R7, RZ, 0x3, R7 ;  /* 0x00000003ff077819 */ /* 0x000fe20000011607 */
[----:B------:R-:W-:Y:S01]  /*5580*/  IMAD.SHL.U32 R11, R11, 0x8, RZ ;  /* 0x000000080b0b7824 */ /* 0x000fe200078e00ff */
[----:B------:R-:W-:-:S04]  /*5590*/  LEA.HI.X R33, R70, R97, R72, 0x1, P4 ;  /* 0x0000006146217211 */ /* 0x000fc800020f0c48 */
[----:B------:R-:W-:-:S04]  /*55a0*/  LOP3.LUT R4, R4, 0x38, R11, 0xf8, !PT ;  /* 0x0000003804047812 */ /* 0x000fc800078ef80b */
[----:B------:R-:W-:-:S05]  /*55b0*/  LOP3.LUT R4, R4, R7, RZ, 0x3c, !PT ;  /* 0x0000000704047212 */ /* 0x000fca00078e3cff */
[----:B----4-:R-:W-:-:S04]  /*55c0*/  IMAD.IADD R4, R6, 0x1, R4 ;  /* 0x0000000106047824 */ /* 0x010fc800078e0204 */
[----:B------:R-:W-:-:S04]  /*55d0*/  IMAD R7, R19, 0x1800, R4 ;  /* 0x0000180013077824 */ /* 0x000fc800078e0204 */
[----:B------:R-:W-:Y:S02]  /*55e0*/  IMAD R12, R7, 0x2, R22 ;  /* 0x00000002070c7824 */ /* 0x000fe400078e0216 */
[----:B------:R-:W0:Y:S04]  /*55f0*/  LDS.128 R4, [R5+0x1c400] ;  /* 0x01c4000005047984 */ /* 0x000e280000000c00 */
[----:B------:R-:W4:Y:S01]  /*5600*/  LDS.128 R12, [R12+0x1c400] ;  /* 0x01c400000c0c7984 */ /* 0x000f220000000c00 */
[----:B------:R-:W-:Y:S05]  /*5610*/  @P2 BRA `(.L_x_14312) ;  /* 0x00000004006c2947 */ /* 0x000fea0003800000 */
[----:B------:R-:W-:Y:S01]  /*5620*/  SHF.R.U64 R34, R36, 0x10, R37 ;  /* 0x0000001024227819 */ /* 0x000fe20000001225 */
[----:B----4-:R-:W-:Y:S01]  /*5630*/  IMAD.U32 R47, R15, 0x10000, RZ ;  /* 0x000100000f2f7824 */ /* 0x010fe200078e00ff */
[----:B------:R-:W-:Y:S01]  /*5640*/  SHF.R.U32.HI R44, RZ, 0x10, R41 ;  /* 0x00000010ff2c7819 */ /* 0x000fe20000011629 */
[----:B0-----:R-:W-:Y:S01]  /*5650*/  IMAD.U32 R45, R7, 0x10000, RZ ;  /* 0x00010000072d7824 */ /* 0x001fe200078e00ff */
[----:B------:R-:W-:Y:S02]  /*5660*/  SHF.R.U64 R35, R42, 0x10, R43 ;  /* 0x000000102a237819 */ /* 0x000fe4000000122b */
[----:B------:R-:W-:Y:S02]  /*5670*/  SHF.R.U32.HI R37, RZ, 0x10, R37 ;  /* 0x00000010ff257819 */ /* 0x000fe40000011625 */
[----:B------:R-:W-:Y:S02]  /*5680*/  SHF.R.U32.HI R42, RZ, 0x10, R43 ;  /* 0x00000010ff2a7819 */ /* 0x000fe4000001162b */
[----:B------:R-:W-:-:S02]  /*5690*/  SHF.R.U64 R36, R38, 0x10, R39 ;  /* 0x0000001026247819 */ /* 0x000fc40000001227 */
[----:B------:R-:W-:Y:S01]  /*56a0*/  SHF.R.U32.HI R38, RZ, 0x10, R39 ;  /* 0x00000010ff267819 */ /* 0x000fe20000011627 */
[----:B------:R-:W-:Y:S01]  /*56b0*/  IMAD.U32 R39, R13, 0x10000, RZ ;  /* 0x000100000d277824 */ /* 0x000fe200078e00ff */
[----:B------:R-:W-:Y:S02]  /*56c0*/  PRMT R117, R117, 0x5410, R44 ;  /* 0x0000541075757816 */ /* 0x000fe4000000002c */
[----:B------:R-:W-:Y:S01]  /*56d0*/  PRMT R118, R118, 0x5410, R37 ;  /* 0x0000541076767816 */ /* 0x000fe20000000025 */
[----:B------:R-:W-:Y:S01]  /*56e0*/  IMAD.U32 R37, R5, 0x10000, RZ ;  /* 0x0001000005257824 */ /* 0x000fe200078e00ff */
[----:B------:R-:W-:Y:S01]  /*56f0*/  PRMT R115, R115, 0x5410, R42 ;  /* 0x0000541073737816 */ /* 0x000fe2000000002a */
[----:B------:R-:W-:Y:S01]  /*5700*/  IMAD.U32 R88, R117, 0x10000, RZ ;  /* 0x0001000075587824 */ /* 0x000fe200078e00ff */
[----:B------:R-:W-:Y:S02]  /*5710*/  PRMT R111, R111, 0x5410, R38 ;  /* 0x000054106f6f7816 */ /* 0x000fe40000000026 */
[----:B------:R-:W-:Y:S01]  /*5720*/  SHF.R.U64 R41, R40, 0x10, R41 ;  /* 0x0000001028297819 */ /* 0x000fe20000001229 */
[C---:B------:R-:W-:Y:S01]  /*5730*/  IMAD.U32 R40, R118.reuse, 0x10000, RZ ;  /* 0x0001000076287824 */ /* 0x040fe200078e00ff */
[----:B------:R-:W-:Y:S01]  /*5740*/  LOP3.LUT R46, R13, 0xffff0000, RZ, 0xc0, !PT ;  /* 0xffff00000d2e7812 */ /* 0x000fe200078ec0ff */
[----:B------:R-:W-:Y:S01]  /*5750*/  IMAD.U32 R42, R115, 0x10000, RZ ;  /* 0x00010000732a7824 */ /* 0x000fe200078e00ff */
[----:B------:R-:W-:Y:S01]  /*5760*/  LOP3.LUT R117, R117, 0xffff0000, RZ, 0xc0, !PT ;  /* 0xffff000075757812 */ /* 0x000fe200078ec0ff */
[----:B------:R-:W-:Y:S01]  /*5770*/  IMAD.U32 R38, R111, 0x10000, RZ ;  /* 0x000100006f267824 */ /* 0x000fe200078e00ff */
[----:B------:R-:W-:Y:S01]  /*5780*/  LOP3.LUT R89, R118, 0xffff0000, RZ, 0xc0, !PT ;  /* 0xffff000076597812 */ /* 0x000fe200078ec0ff */
[----:B---3--:R-:W-:Y:S01]  /*5790*/  FMUL.FTZ R100, R39, R88 ;  /* 0x0000005827647220 */ /* 0x008fe20000410000 */
[----:B------:R-:W-:Y:S01]  /*57a0*/  PRMT R109, R109, 0x5410, R36 ;  /* 0x000054106d6d7816 */ /* 0x000fe20000000024 */
[----:B------:R-:W-:Y:S01]  /*57b0*/  FMUL.FTZ R43, R39, R40 ;  /* 0x00000028272b7220 */ /* 0x000fe20000410000 */
[----:B------:R-:W-:Y:S01]  /*57c0*/  LOP3.LUT R44, R5, 0xffff0000, RZ, 0xc0, !PT ;  /* 0xffff0000052c7812 */ /* 0x000fe200078ec0ff */
[----:B------:R-:W-:Y:S01]  /*57d0*/  FMUL.FTZ R36, R47, R42 ;  /* 0x0000002a2f247220 */ /* 0x000fe20000410000 */
[C---:B--2---:R-:W-:Y:S01]  /*57e0*/  FMUL.FTZ R99, R46.reuse, R117 ;  /* 0x000000752e637220 */ /* 0x044fe20000410000 */
[----:B------:R-:W-:Y:S01]  /*57f0*/  PRMT R113, R113, 0x5410, R34 ;  /* 0x0000541071717816 */ /* 0x000fe20000000022 */
[-C--:B------:R-:W-:Y:S01]  /*5800*/  FMUL.FTZ R46, R46, R89.reuse ;  /* 0x000000592e2e7220 */ /* 0x080fe20000410000 */
[----:B------:R-:W-:Y:S01]  /*5810*/  PRMT R116, R116, 0x5410, R41 ;  /* 0x0000541074747816 */ /* 0x000fe20000000029 */
[----:B------:R-:W-:Y:S01]  /*5820*/  FMUL.FTZ R47, R47, R38 ;  /* 0x000000262f2f7220 */ /* 0x000fe20000410000 */
[C---:B------:R-:W-:Y:S01]  /*5830*/  FFMA.FTZ R39, R37.reuse, R40, -R100 ;  /* 0x0000002825277223 */ /* 0x040fe20000010864 */
[----:B------:R-:W-:Y:S01]  /*5840*/  PRMT R114, R114, 0x5410, R35 ;  /* 0x0000541072727816 */ /* 0x000fe20000000023 */
[----:B------:R-:W-:Y:S01]  /*5850*/  FFMA.FTZ R37, R37, R88, R43 ;  /* 0x0000005825257223 */ /* 0x000fe2000001002b */
[----:B------:R-:W-:Y:S01]  /*5860*/  FFMA.FTZ R35, R45, R38, -R36 ;  /* 0x000000262d237223 */ /* 0x000fe20000010824 */
[----:B------:R-:W-:Y:S01]  /*5870*/  LOP3.LUT R15, R15, 0xffff0000, RZ, 0xc0, !PT ;  /* 0xffff00000f0f7812 */ /* 0x000fe200078ec0ff */
[C---:B------:R-:W-:Y:S01]  /*5880*/  FFMA.FTZ R34, R44.reuse, R89, -R99 ;  /* 0x000000592c227223 */ /* 0x040fe20000010863 */
[----:B------:R-:W-:Y:S01]  /*5890*/  LOP3.LUT R88, R115, 0xffff0000, RZ, 0xc0, !PT ;  /* 0xffff000073587812 */ /* 0x000fe200078ec0ff */
[----:B------:R-:W-:Y:S01]  /*58a0*/  FFMA.FTZ R44, R44, R117, R46 ;  /* 0x000000752c2c7223 */ /* 0x000fe2000001002e */
[----:B------:R-:W-:Y:S01]  /*58b0*/  LOP3.LUT R36, R111, 0xffff0000, RZ, 0xc0, !PT ;  /* 0xffff00006f247812 */ /* 0x000fe200078ec0ff */
[----:B------:R-:W-:Y:S01]  /*58c0*/  FFMA.FTZ R45, R45, R42, R47 ;  /* 0x0000002a2d2d7223 */ /* 0x000fe2000001002f */
[----:B------:R-:W-:Y:S01]  /*58d0*/  IMAD.U32 R13, R12, 0x10000, RZ ;  /* 0x000100000c0d7824 */ /* 0x000fe200078e00ff */
[----:B------:R-:W-:Y:S01]  /*58e0*/  LOP3.LUT R43, R7, 0xffff0000, RZ, 0xc0, !PT ;  /* 0xffff0000072b7812 */ /* 0x000fe200078ec0ff */
[----:B------:R-:W-:-:S02]  /*58f0*/  IMAD.U32 R42, R113, 0x10000, RZ ;  /* 0x00010000712a7824 */ /* 0x000fc400078e00ff */
[C---:B------:R-:W-:Y:S01]  /*5900*/  FMUL.FTZ R38, R15.reuse, R88 ;  /* 0x000000580f267220 */ /* 0x040fe20000410000 */
[----:B------:R-:W-:Y:S02]  /*5910*/  IMAD.U32 R46, R116, 0x10000, RZ ;  /* 0x00010000742e7824 */ /* 0x000fe400078e00ff */
[----:B------:R-:W-:Y:S01]  /*5920*/  FMUL.FTZ R102, R15, R36 ;  /* 0x000000240f667220 */ /* 0x000fe20000410000 */
[----:B------:R-:W-:Y:S01]  /*5930*/  IMAD.U32 R5, R4, 0x10000, RZ ;  /* 0x0001000004057824 */ /* 0x000fe200078e00ff */
[----:B------:R-:W-:Y:S01]  /*5940*/  LOP3.LUT R12, R12, 0xffff0000, RZ, 0xc0, !PT ;  /* 0xffff00000c0c7812 */ /* 0x000fe200078ec0ff */
[C---:B------:R-:W-:Y:S01]  /*5950*/  FMUL.FTZ R100, R13.reuse, R46 ;  /* 0x0000002e0d647220 */ /* 0x040fe20000410000 */
[----:B------:R-:W-:Y:S01]  /*5960*/  LOP3.LUT R15, R116, 0xffff0000, RZ, 0xc0, !PT ;  /* 0xffff0000740f7812 */ /* 0x000fe200078ec0ff */
[----:B------:R-:W-:Y:S01]  /*5970*/  FMUL.FTZ R41, R13, R42 ;  /* 0x0000002a0d297220 */ /* 0x000fe20000410000 */
[----:B------:R-:W-:Y:S01]  /*5980*/  LOP3.LUT R113, R113, 0xffff0000, RZ, 0xc0, !PT ;  /* 0xffff000071717812 */ /* 0x000fe200078ec0ff */
[C---:B------:R-:W-:Y:S01]  /*5990*/  IMAD.U32 R7, R6.reuse, 0x10000, RZ ;  /* 0x0001000006077824 */ /* 0x040fe200078e00ff */
[----:B------:R-:W-:Y:S01]  /*59a0*/  LOP3.LUT R40, R6, 0xffff0000, RZ, 0xc0, !PT ;  /* 0xffff000006287812 */ /* 0x000fe200078ec0ff */
[----:B------:R-:W-:Y:S01]  /*59b0*/  FFMA.FTZ R36, R43, R36, -R38 ;  /* 0x000000242b247223 */ /* 0x000fe20000010826 */
[----:B------:R-:W-:Y:S01]  /*59c0*/  LOP3.LUT R4, R4, 0xffff0000, RZ, 0xc0, !PT ;  /* 0xffff000004047812 */ /* 0x000fe200078ec0ff */
[----:B------:R-:W-:-:S02]  /*59d0*/  IMAD.U32 R6, R14, 0x10000, RZ ;  /* 0x000100000e067824 */ /* 0x000fc400078e00ff */
[----:B------:R-:W-:Y:S01]  /*59e0*/  FFMA.FTZ R38, R43, R88, R102 ;  /* 0x000000582b267223 */ /* 0x000fe20000010066 */
[C---:B------:R-:W-:Y:S01]  /*59f0*/  FFMA.FTZ R13, R5.reuse, R42, -R100 ;  /* 0x0000002a050d7223 */ /* 0x040fe20000010864 */
[----:B------:R-:W-:Y:S01]  /*5a00*/  FFMA.FTZ R46, R5, R46, R41 ;  /* 0x0000002e052e7223 */ /* 0x000fe20000010029 */
[----:B------:R-:W-:Y:S01]  /*5a10*/  LOP3.LUT R14, R14, 0xffff0000, RZ, 0xc0, !PT ;  /* 0xffff00000e0e7812 */ /* 0x000fe200078ec0ff */
[----:B------:R-:W-:Y:S01]  /*5a20*/  FMUL.FTZ R43, R12, R15 ;  /* 0x0000000f0c2b7220 */ /* 0x000fe20000410000 */
[C---:B------:R-:W-:Y:S01]  /*5a30*/  IMAD.U32 R5, R109.reuse, 0x10000, RZ ;  /* 0x000100006d057824 */ /* 0x040fe200078e00ff */
[----:B------:R-:W-:Y:S01]  /*5a40*/  LOP3.LUT R41, R114, 0xffff0000, RZ, 0xc0, !PT ;  /* 0xffff000072297812 */ /* 0x000fe200078ec0ff */
[-C--:B------:R-:W-:Y:S01]  /*5a50*/  FMUL.FTZ R47, R12, R113.reuse ;  /* 0x000000710c2f7220 */ /* 0x080fe20000410000 */
[----:B------:R-:W-:Y:S01]  /*5a60*/  LOP3.LUT R109, R109, 0xffff0000, RZ, 0xc0, !PT ;  /* 0xffff00006d6d7812 */ /* 0x000fe200078ec0ff */
[----:B------:R-:W-:Y:S02]  /*5a70*/  IMAD.U32 R12, R114, 0x10000, RZ ;  /* 0x00010000720c7824 */ /* 0x000fe400078e00ff */
[C---:B------:R-:W-:Y:S01]  /*5a80*/  FFMA.FTZ R42, R4.reuse, R113, -R43 ;  /* 0x00000071042a7223 */ /* 0x040fe2000001082b */
[----:B------:R-:W-:Y:S01]  /*5a90*/  FFMA.FTZ R47, R4, R15, R47 ;  /* 0x0000000f042f7223 */ /* 0x000fe2000001002f */
[----:B------:R-:W-:Y:S01]  /*5aa0*/  FMUL.FTZ R43, R14, R41 ;  /* 0x000000290e2b7220 */ /* 0x000fe20000410000 */
[CC--:B------:R-:W-:Y:S01]  /*5ab0*/  FMUL.FTZ R4, R6.reuse, R12.reuse ;  /* 0x0000000c06047220 */ /* 0x0c0fe20000410000 */
[----:B------:R-:W-:Y:S01]  /*5ac0*/  FMUL.FTZ R15, R6, R5 ;  /* 0x00000005060f7220 */ /* 0x000fe20000410000 */
[-C--:B------:R-:W-:Y:S01]  /*5ad0*/  FMUL.FTZ R14, R14, R109.reuse ;  /* 0x0000006d0e0e7220 */ /* 0x080fe20000410000 */
        /* <DEDUP_REMOVED lines=13> */
[----:B------:R-:W-:-:S02]  /*5bb0*/  F2FP.BF16.F32.PACK_AB R7, R36, R35 ;  /* 0x000000232407723e */ /* 0x000fc400000010ff */
[----:B------:R-:W-:-:S07]  /*5bc0*/  F2FP.BF16.F32.PACK_AB R12, R47, R46 ;  /* 0x0000002e2f0c723e */ /* 0x000fce00000010ff */
.L_x_14312:
[----:B------:R-:W-:Y:S05]  /*5bd0*/  BSYNC B1 ;  /* 0x0000000000017941 */ /* 0x000fea0003800000 */
.L_x_14311:
        /* <DEDUP_REMOVED lines=8> */
.L_x_14276:
[----:B------:R-:W-:-:S06]  /*5c60*/  UISETP.NE.AND UP0, UPT, UR44, 0x3, UPT ;  /* 0x000000032c00788c */ /* 0x000fcc000bf05270 */
[----:B------:R-:W-:-:S13]  /*5c70*/  PLOP3.LUT P3, PT, PT, PT, UP0, 0x80, 0x0 ;  /* 0x000000000000781c */ /* 0x000fda0003f6f008 */
[----:B------:R-:W-:Y:S05]  /*5c80*/  @!P3 BRA `(.L_x_14313) ;  /* 0x000000000004b947 */ /* 0x000fea0003800000 */
[----:B------:R-:W-:Y:S01]  /*5c90*/  BPT.TRAP 0x1 ;  /* 0x000000040000795c */ /* 0x000fe20000300000 */
.L_x_14313:
[----:B------:R-:W-:Y:S01]  /*5ca0*/  IMAD R87, R19, 0x8, R22 ;  /* 0x0000000813577824 */ /* 0x000fe200078e0216 */
[----:B------:R-:W-:Y:S01]  /*5cb0*/  SHF.L.U32 R95, R210, 0x1f, RZ ;  /* 0x0000001fd25f7819 */ /* 0x000fe200000006ff */
[----:B------:R-:W-:Y:S01]  /*5cc0*/  BSSY B1, `(.L_x_14314) ;  /* 0x0000004000017945 */ /* 0x000fe20003800000 */
[----:B------:R-:W-:Y:S02]  /*5cd0*/  SHF.R.S32.HI R92, RZ, 0x1f, R91 ;  /* 0x0000001fff5c7819 */ /* 0x000fe4000001145b */
[----:B------:R-:W0:Y:S02]  /*5ce0*/  SYNCS.PHASECHK.TRANS64.TRYWAIT P2, [R87+URZ+0x22890], R95 ;  /* 0x0228905f570075a7 */ /* 0x000e24000804017f */
[----:B0-----:R-:W-:Y:S05]  /*5cf0*/  @!P2 BRA `(.L_x_14315) ;  /* 0x00000188004ca947 */ /* 0x001fea0003800000 */
.L_x_14579:
[----:B------:R-:W-:Y:S05]  /*5d00*/  BSYNC B1 ;  /* 0x0000000000017941 */ /* 0x000fea0003800000 */
.L_x_14314:
        /* <DEDUP_REMOVED lines=25> */
.L_x_14583:
        /* <DEDUP_REMOVED lines=13> */
.L_x_14318:
[----:B------:R-:W-:Y:S05]  /*5f70*/  BSYNC B1 ;  /* 0x0000000000017941 */ /* 0x000fea0003800000 */
.L_x_14317:
[----:B------:R-:W-:-:S03]  /*5f80*/  UMOV UR4, 0xffffffff ;  /* 0xffffffff00047882 */ /* 0x000fc60000000000 */
[----:B------:R-:W-:Y:S05]  /*5f90*/  BRA.DIV UR4, `(.L_x_14319) ;  /* 0x0000018a04047947 */ /* 0x000fea000b800000 */
[----:B--2-4-:R2:W4:Y:S04]  /*5fa0*/  SHFL.IDX PT, R5, R33, 0x1, 0x1c1f ;  /* 0x003c1f0021057f89 */ /* 0x01452800000e0000 */
[----:B---3--:R2:W3:Y:S02]  /*5fb0*/  SHFL.IDX PT, R7, R32, 0x1, 0x1c1f ;  /* 0x003c1f0020077f89 */ /* 0x0084e400000e0000 */
.L_x_14587:
        /* <DEDUP_REMOVED lines=13> */
.L_x_14295:
[----:B------:R-:W-:Y:S05]  /*6090*/  BSYNC B0 ;  /* 0x0000000000007941 */ /* 0x000fea0003800000 */
.L_x_14275:
        /* <DEDUP_REMOVED lines=17> */
.L_x_14321:
[----:B------:R-:W-:Y:S05]  /*61b0*/  BSYNC B0 ;  /* 0x0000000000007941 */ /* 0x000fea0003800000 */
.L_x_14320:
[----:B------:R-:W3:Y:S01]  /*61c0*/  SYNCS.PHASECHK.TRANS64.TRYWAIT P3, [R87+URZ+0x228b0], R95 ;  /* 0x0228b05f570075a7 */ /* 0x000ee2000806017f */
[----:B------:R-:W-:Y:S04]  /*61d0*/  BSSY B0, `(.L_x_14322) ;  /* 0x0000002000007945 */ /* 0x000fe80003800000 */
[----:B---3--:R-:W-:Y:S05]  /*61e0*/  @!P3 BRA `(.L_x_14323) ;  /* 0x0000018400bcb947 */ /* 0x008fea0003800000 */
.L_x_14588:
[----:B------:R-:W-:Y:S05]  /*61f0*/  BSYNC B0 ;  /* 0x0000000000007941 */ /* 0x000fea0003800000 */
.L_x_14322:
        /* <DEDUP_REMOVED lines=21> */
[----:B------:R0:W4:Y:S01]  /*6350*/  SHFL.IDX PT, R39, R35, RZ, 0x1c1f ;  /* 0x001c1fff23277589 */ /* 0x00012200000e0000 */
[----:B------:R-:W-:Y:S01]  /*6360*/  ISETP.GE.AND P3, PT, R94, 0x1, PT ;  /* 0x000000015e00780c */ /* 0x000fe20003f66270 */
[----:B------:R-:W-:Y:S02]  /*6370*/  IMAD R11, R11, 0x2, R26 ;  /* 0x000000020b0b7824 */ /* 0x000fe400078e021a */
[----:B------:R0:W0:Y:S10]  /*6380*/  SHFL.IDX PT, R38, R36, RZ, 0x1c1f ;  /* 0x001c1fff24267589 */ /* 0x00003400000e0000 */
[----:B------:R-:W-:Y:S05]  /*6390*/  @!P3 BRA `(.L_x_14325) ;  /* 0x0000000000a4b947 */ /* 0x000fea0003800000 */
[----:B------:R-:W-:Y:S02]  /*63a0*/  ISETP.NE.AND P5, PT, R77, RZ, PT ;  /* 0x000000ff4d00720c */ /* 0x000fe40003fa5270 */
[----:B------:R-:W-:Y:S02]  /*63b0*/  ISETP.NE.AND P4, PT, R78, RZ, PT ;  /* 0x000000ff4e00720c */ /* 0x000fe40003f85270 */
[----:B------:R-:W-:-:S09]  /*63c0*/  PRMT R37, R10, 0x8880, RZ ;  /* 0x000088800a257816 */ /* 0x000fd200000000ff */
[----:B------:R-:W5:Y:S01]  /*63d0*/  @P5 LDS.128 R4, [R34] ;  /* 0x0000000022045984 */ /* 0x000f620000000c00 */
[----:B-12-4-:R-:W-:-:S04]  /*63e0*/  @P5 LEA R32, P3, R16, R39, 0x1 ;  /* 0x0000002710205211 */ /* 0x016fc800078608ff */
        /* <DEDUP_REMOVED lines=8> */
[----:B------:R-:W1:Y:S10]  /*6470*/  @P4 LDS.128 R4, [R11] ;  /* 0x000000000b044984 */ /* 0x000e740000000c00 */
        /* <DEDUP_REMOVED lines=27> */
.L_x_14325:
[----:B------:R-:W-:Y:S05]  /*6630*/  BSYNC B0 ;  /* 0x0000000000007941 */ /* 0x000fea0003800000 */
.L_x_14324:
[----:B------:R-:W-:Y:S01]  /*6640*/  ISETP.GE.AND P3, PT, R94, 0x41, PT ;  /* 0x000000415e00780c */ /* 0x000fe20003f66270 */
[----:B0-----:R-:W0:Y:S01]  /*6650*/  SHFL.IDX PT, R36, R36, 0x1, 0x1c1f ;  /* 0x003c1f0024247f89 */ /* 0x001e2200000e0000 */
[----:B------:R-:W-:Y:S03]  /*6660*/  BSSY B0, `(.L_x_14326) ;  /* 0x000002c000007945 */ /* 0x000fe60003800000 */
[----:B------:R-:W0:Y:S08]  /*6670*/  SHFL.IDX PT, R35, R35, 0x1, 0x1c1f ;  /* 0x003c1f0023237f89 */ /* 0x000e3000000e0000 */
[----:B------:R-:W-:Y:S05]  /*6680*/  @!P3 BRA `(.L_x_14327) ;  /* 0x0000000000a4b947 */ /* 0x000fea0003800000 */
[----:B------:R-:W-:Y:S02]  /*6690*/  ISETP.NE.AND P5, PT, R77, RZ, PT ;  /* 0x000000ff4d00720c */ /* 0x000fe40003fa5270 */
[----:B------:R-:W-:Y:S02]  /*66a0*/  ISETP.NE.AND P4, PT, R78, RZ, PT ;  /* 0x000000ff4e00720c */ /* 0x000fe40003f85270 */
[----:B------:R-:W-:-:S09]  /*66b0*/  PRMT R37, R10, 0x8880, RZ ;  /* 0x000088800a257816 */ /* 0x000fd200000000ff */
[----:B------:R-:W5:Y:S01]  /*66c0*/  @P5 LDS.128 R4, [R34+0x2000] ;  /* 0x0020000022045984 */ /* 0x000f620000000c00 */
[----:B012---:R-:W-:-:S04]  /*66d0*/  @P5 LEA R32, P3, R16, R35, 0x1 ;  /* 0x0000002310205211 */ /* 0x007fc800078608ff */
[----:B------:R-:W-:Y:S02]  /*66e0*/  @P5 LEA.HI.X R33, R16, R36, R17, 0x1, P3 ;  /* 0x0000002410215211 */ /* 0x000fe400018f0c11 */
[----:B------:R-:W-:-:S04]  /*66f0*/  @P4 LEA R14, P3, R2, R35, 0x1 ;  /* 0x00000023020e4211 */ /* 0x000fc800078608ff */
[----:B------:R-:W-:Y:S02]  /*6700*/  @P4 LEA.HI.X R15, R2, R36, R209, 0x1, P3 ;  /* 0x00000024020f4211 */ /* 0x000fe400018f0cd1 */
[----:B------:R-:W-:-:S13]  /*6710*/  ISETP.NE.AND P3, PT, R79, RZ, PT ;  /* 0x000000ff4f00720c */ /* 0x000fda0003f65270 */
[----:B------:R-:W-:-:S04]  /*6720*/  @P3 LEA R12, P6, R216, R35, 0x1 ;  /* 0x00000023d80c3211 */ /* 0x000fc800078c08ff */
[----:B------:R-:W-:Y:S01]  /*6730*/  @P3 LEA.HI.X R13, R216, R36, R229, 0x1, P6 ;  /* 0x00000024d80d3211 */ /* 0x000fe200030f0ce5 */
[----:B-----5:R0:W-:Y:S01]  /*6740*/  @P5 ST.E.128 desc[UR42][R32.64], R4 ;  /* 0x0000000420005985 */ /* 0x0201e2000c101d2a */
        /* <DEDUP_REMOVED lines=29> */
.L_x_14327:
[----:B------:R-:W-:Y:S05]  /*6920*/  BSYNC B0 ;  /* 0x0000000000007941 */ /* 0x000fea0003800000 */
.L_x_14326:
[----:B------:R-:W-:Y:S01]  /*6930*/  @!PT LDS RZ, [RZ] ;  /* 0x00000000fffff984 */ /* 0x000fe20000000800 */
[----:B------:R-:W-:Y:S01]  /*6940*/  @!PT LDS RZ, [RZ] ;  /* 0x00000000fffff984 */ /* 0x000fe20000000800 */
[----:B------:R-:W-:Y:S01]  /*6950*/  @!PT LDS RZ, [RZ] ;  /* 0x00000000fffff984 */ /* 0x000fe20000000800 */
[----:B------:R-:W-:Y:S01]  /*6960*/  @!PT LDS RZ, [RZ] ;  /* 0x00000000fffff984 */ /* 0x000fe20000000800 */
[----:B------:R5:W-:Y:S06]  /*6970*/  MEMBAR.ALL.CTA ;  /* 0x0000000000007992 */ /* 0x000bec0000008000 */
[----:B-----5:R-:W5:Y:S01]  /*6980*/  FENCE.VIEW.ASYNC.S ;  /* 0x00000000000073c6 */ /* 0x020f620000000000 */
[----:B-1-3--:R-:W-:Y:S01]  /*6990*/  @!P2 VIADD R87, R87, 0x228c0 ;  /* 0x000228c05757a836 */ /* 0x00afe20000000000 */
[----:B-----5:R1:W-:Y:S01]  /*69a0*/  BAR.SYNC.DEFER_BLOCKING R60, 0x80 ;  /* 0x0002003c0000751d */ /* 0x0203e20000010000 */
[----:B------:R-:W-:Y:S01]  /*69b0*/  LOP3.LUT P3, RZ, R18, 0x2, RZ, 0xc0, !PT ;  /* 0x0000000212ff7812 */ /* 0x000fe2000786c0ff */
[----:B------:R-:W-:-:S02]  /*69c0*/  VIADD R19, R19, 0x1 ;  /* 0x0000000113137836 */ /* 0x000fc40000000000 */
[----:B------:R-:W-:-:S04]  /*69d0*/  @!P2 PRMT R87, RZ, 0x654, R87 ;  /* 0x00000654ff57a816 */ /* 0x000fc80000000057 */
[----:B------:R1:W-:Y:S01]  /*69e0*/  @!P2 SYNCS.ARRIVE.TRANS64.RED.A1T0 RZ, [R87+URZ], RZ ;  /* 0x000000ff57ffa9a7 */ /* 0x0003e2000810043f */
[----:B------:R-:W-:-:S04]  /*69f0*/  ISETP.NE.AND P2, PT, R19, 0x2, PT ;  /* 0x000000021300780c */ /* 0x000fc80003f45270 */
[----:B0-----:R-:W-:Y:S02]  /*6a00*/  SEL R5, RZ, 0x1, P2 ;  /* 0x00000001ff057807 */ /* 0x001fe40001000000 */
        /* <DEDUP_REMOVED lines=9> */
.L_x_14270:
[----:B------:R-:W0:Y:S01]  /*6aa0*/  LDC R0, c[0x0][0x448] ;  /* 0x00011200ff007b82 */ /* 0x000e220000000800 */
[----:B------:R-:W-:Y:S01]  /*6ab0*/  IMAD.MOV.U32 R172, RZ, RZ, RZ ;  /* 0x000000ffffac7224 */ /* 0x000fe200078e00ff */
[----:B0-----:R-:W-:Y:S01]  /*6ac0*/  ISETP.NE.AND P1, PT, R0, 0x1, PT ;  /* 0x000000010000780c */ /* 0x001fe20003f25270 */
[----:B------:R-:W-:-:S12]  /*6ad0*/  VIADD R0, R222, 0x7f ;  /* 0x0000007fde007836 */ /* 0x000fd80000000000 */
[----:B------:R-:W0:Y:S08]  /*6ae0*/  @P1 LDC R3, c[0x0][0x44c] ;  /* 0x00011300ff031b82 */ /* 0x000e300000000800 */
[----:B------:R-:W1:Y:S01]  /*6af0*/  @P1 LDC R4, c[0x0][0x450] ;  /* 0x00011400ff041b82 */ /* 0x000e620000000800 */
[----:B0-----:R-:W-:-:S05]  /*6b00*/  @P1 IMAD.HI.U32 R3, R0, R3, RZ ;  /* 0x0000000300031227 */ /* 0x001fca00078e00ff */
[----:B-1----:R-:W-:-:S05]  /*6b10*/  @P1 SHF.R.U32.HI R0, RZ, R4, R3 ;  /* 0x00000004ff001219 */ /* 0x002fca0000011603 */
[----:B------:R-:W-:-:S04]  /*6b20*/  IMAD.IADD R0, R31, 0x1, R0 ;  /* 0x000000011f007824 */ /* 0x000fc800078e0200 */
[----:B------:R-:W-:-:S05]  /*6b30*/  IMAD.HI R0, R0, 0x2aaaaaab, RZ ;  /* 0x2aaaaaab00007827 */ /* 0x000fca00078e02ff */
[----:B------:R-:W-:-:S04]  /*6b40*/  SHF.R.U32.HI R3, RZ, 0x1f, R0 ;  /* 0x0000001fff037819 */ /* 0x000fc80000011600 */
[----:B------:R-:W-:-:S04]  /*6b50*/  LEA.HI.SX32 R3, R0, R3, 0x1c ;  /* 0x0000000300037211 */ /* 0x000fc800078fe2ff */
[----:B------:R-:W-:-:S04]  /*6b60*/  VIMNMX R9, R30, R3, PT ;  /* 0x000000031e097248 */ /* 0x000fc80003fe0100 */
[----:B------:R-:W-:Y:S01]  /*6b70*/  ISETP.GE.AND P1, PT, R9, 0x1, PT ;  /* 0x000000010900780c */ /* 0x000fe20003f26270 */
[----:B------:R-:W-:-:S12]  /*6b80*/  @P0 BRA `(.L_x_14329) ;  /* 0x00000000000c0947 */ /* 0x000fd80003800000 */
[----:B------:R-:W0:Y:S01]  /*6b90*/  FENCE.VIEW.ASYNC.G ;  /* 0x00000000000073c6 */ /* 0x000e220000000100 */
[----:B------:R-:W-:Y:S05]  /*6ba0*/  WARPSYNC.ALL ;  /* 0x0000000000007948 */ /* 0x000fea0003800000 */
[----:B0-----:R-:W-:Y:S06]  /*6bb0*/  BAR.ARV 0xc, 0x180 ;  /* 0x0306000000007b1d */ /* 0x001fec0000002000 */
.L_x_14329:
[----:B------:R-:W-:Y:S04]  /*6bc0*/  BSSY B0, `(.L_x_14330) ;  /* 0x0000020000007945 */ /* 0x000fe80003800000 */
[----:B------:R-:W-:Y:S05]  /*6bd0*/  @!P1 BRA `(.L_x_14331) ;  /* 0x0000000000789947 */ /* 0x000fea0003800000 */
[----:B------:R-:W3:Y:S01]  /*6be0*/  LDL R0, [R1+0x2c] ;  /* 0x00002c0001007983 */ /* 0x000ee20000100800 */
[----:B------:R-:W-:Y:S01]  /*6bf0*/  ULDC UR4, c[0x0][0x9f0] ;  /* 0x00027c0000047ab9 */ /* 0x000fe20000000800 */
[----:B---3--:R-:W-:-:S04]  /*6c00*/  ISETP.NE.AND P0, PT, R0, RZ, PT ;  /* 0x000000ff0000720c */ /* 0x008fc80003f05270 */
        /* <DEDUP_REMOVED lines=27> */
.L_x_14331:
[----:B------:R-:W-:Y:S05]  /*6dc0*/  BSYNC B0 ;  /* 0x0000000000007941 */ /* 0x000fea0003800000 */
.L_x_14330:
[----:B------:R-:W3:Y:S01]  /*6dd0*/  LDL R0, [R1+0x40] ;  /* 0x0000400001007983 */ /* 0x000ee20000100800 */
        /* <DEDUP_REMOVED lines=28> */
[----:B--2---:R-:W-:Y:S02]  /*6fa0*/  CS2R R98, SRZ ;  /* 0x0000000000627805 */ /* 0x004fe4000001ff00 */
        /* <DEDUP_REMOVED lines=29> */
[----:B----4-:R-:W-:Y:S02]  /*7180*/  CS2R R38, SRZ ;  /* 0x0000000000267805 */ /* 0x010fe4000001ff00 */
[----:B------:R-:W-:-:S02]  /*7190*/  CS2R R36, SRZ ;  /* 0x0000000000247805 */ /* 0x000fc4000001ff00 */
[----:B------:R-:W-:Y:S02]  /*71a0*/  CS2R R34, SRZ ;  /* 0x0000000000227805 */ /* 0x000fe4000001ff00 */
        /* <DEDUP_REMOVED lines=18> */
.L_x_14591:
        /* <DEDUP_REMOVED lines=26> */
.L_x_14335:
[----:B------:R-:W-:Y:S05]  /*7470*/  BSYNC B6 ;  /* 0x0000000000067941 */ /* 0x000fea0003800000 */
.L_x_14334:
        /* <DEDUP_REMOVED lines=13> */
.L_x_14339:
[----:B--2---:R2:W3:Y:S02]  /*7550*/  SYNCS.PHASECHK.TRANS64.TRYWAIT P0, [R22+URZ+0x22800], R3 ;  /* 0x02280003160075a7 */ /* 0x0044e4000800017f */
[----:B---3--:R-:W-:Y:S05]  /*7560*/  @!P0 NANOSLEEP.SYNCS 0x989680 ;  /* 0x009896800000895d */ /* 0x008fea0003900000 */
[----:B------:R-:W3:Y:S02]  /*7570*/  @!P0 SYNCS.PHASECHK.TRANS64 P0, [R22+URZ+0x22800], R3 ;  /* 0x02280003160085a7 */ /* 0x000ee4000800007f */
[----:B---3--:R-:W-:Y:S05]  /*7580*/  @!P0 BRA `(.L_x_14339) ;  /* 0xfffffffc00f08947 */ /* 0x008fea000383ffff */
.L_x_14338:
[----:B------:R-:W-:Y:S05]  /*7590*/  BSYNC B0 ;  /* 0x0000000000007941 */ /* 0x000fea0003800000 */
.L_x_14337:
[----:B------:R-:W-:Y:S05]  /*75a0*/  BRA `(.L_x_14340) ;  /* 0x0000002c00b87947 */ /* 0x000fea0003800000 */
.L_x_14336:
        /* <DEDUP_REMOVED lines=30> */
.L_x_14342:
[----:B------:R-:W-:Y:S05]  /*7790*/  BSYNC B6 ;  /* 0x0000000000067941 */ /* 0x000fea0003800000 */
.L_x_14341:
[----:B------:R-:W-:Y:S01]  /*77a0*/  LEA.HI R33, R33, R28, RZ, 0x2 ;  /* 0x0000001c21217211 */ /* 0x000fe200078f10ff */
[----:B------:R-:W-:Y:S01]  /*77b0*/  ULDC.U8 UR4, c[0x0][0x410] ;  /* 0x0001040000047ab9 */ /* 0x000fe20000000000 */
[----:B------:R-:W-:Y:S01]  /*77c0*/  BSSY B0, `(.L_x_14343) ;  /* 0x00002c4000007945 */ /* 0x000fe20003800000 */
[----:B------:R-:W-:Y:S01]  /*77d0*/  ISETP.NE.AND P0, PT, RZ, UR4, PT ;  /* 0x00000004ff007c0c */ /* 0x000fe2000bf05270 */
[----:B------:R-:W-:Y:S01]  /*77e0*/  IMAD.IADD R40, R206, 0x1, R222 ;  /* 0x00000001ce287824 */ /* 0x000fe200078e02de */
[----:B------:R-:W-:Y:S02]  /*77f0*/  SHF.R.S32.HI R3, RZ, 0x1f, R33 ;  /* 0x0000001fff037819 */ /* 0x000fe40000011421 */
[----:B------:R-:W-:Y:S02]  /*7800*/  LOP3.LUT R33, R33, 0xfffffffc, RZ, 0xc0, !PT ;  /* 0xfffffffc21217812 */ /* 0x000fe400078ec0ff */
[----:B------:R-:W-:-:S03]  /*7810*/  LEA.HI R3, R3, R206, RZ, 0x3 ;  /* 0x000000ce03037211 */ /* 0x000fc600078f18ff */
[----:B------:R-:W-:Y:S01]  /*7820*/  IMAD.IADD R9, R28, 0x1, -R33 ;  /* 0x000000011c097824 */ /* 0x000fe200078e0a21 */
[----:B------:R-:W-:-:S05]  /*7830*/  LOP3.LUT R3, R3, 0xfffffff8, RZ, 0xc0, !PT ;  /* 0xfffffff803037812 */ /* 0x000fca00078ec0ff */
[----:B------:R-:W-:Y:S01]  /*7840*/  IMAD.IADD R33, R206, 0x1, -R3 ;  /* 0x00000001ce217824 */ /* 0x000fe200078e0a03 */
[----:B------:R-:W-:Y:S06]  /*7850*/  @!P0 BRA `(.L_x_14344) ;  /* 0x0000001400988947 */ /* 0x000fec0003800000 */
[----:B------:R-:W1:Y:S01]  /*7860*/  LDC R37, c[0x0][0x448] ;  /* 0x00011200ff257b82 */ /* 0x000e620000000800 */
[----:B------:R-:W-:Y:S01]  /*7870*/  IMAD R3, R9, 0x40, R40 ;  /* 0x0000004009037824 */ /* 0x000fe200078e0228 */
[----:B------:R-:W-:Y:S01]  /*7880*/  ULDC.64 UR4, c[0x0][0x3f8] ;  /* 0x0000fe0000047ab9 */ /* 0x000fe20000000a00 */
[----:B------:R-:W-:Y:S01]  /*7890*/  ULDC.64 UR6, c[0x0][0x408] ;  /* 0x0001020000067ab9 */ /* 0x000fe20000000a00 */
[----:B------:R-:W-:Y:S01]  /*78a0*/  IMAD.MOV.U32 R27, RZ, RZ, R29 ;  /* 0x000000ffff1b7224 */ /* 0x000fe200078e001d */
[----:B------:R-:W-:Y:S01]  /*78b0*/  SHF.R.S32.HI R36, RZ, 0x1f, R211 ;  /* 0x0000001fff247819 */ /* 0x000fe200000114d3 */
[----:B------:R-:W-:Y:S01]  /*78c0*/  IMAD.MOV.U32 R25, RZ, RZ, R31 ;  /* 0x000000ffff197224 */ /* 0x000fe200078e001f */
[----:B-1----:R-:W-:-:S13]  /*78d0*/  ISETP.NE.AND P0, PT, R37, 0x1, PT ;  /* 0x000000012500780c */ /* 0x002fda0003f05270 */
[----:B------:R-:W1:Y:S08]  /*78e0*/  @P0 LDC R0, c[0x0][0x44c] ;  /* 0x00011300ff000b82 */ /* 0x000e700000000800 */
[----:B------:R-:W2:Y:S01]  /*78f0*/  @P0 LDC R5, c[0x0][0x450] ;  /* 0x00011400ff050b82 */ /* 0x000ea20000000800 */
        /* <DEDUP_REMOVED lines=23> */
.L_x_14597:
        /* <DEDUP_REMOVED lines=13> */
[----:B------:R-:W-:Y:S01]  /*7b40*/  CS2R R26, SRZ ;  /* 0x00000000001a7805 */ /* 0x000fe2000001ff00 */
[----:B----4-:R-:W-:-:S08]  /*7b50*/  IMAD.MOV.U32 R9, RZ, RZ, R7 ;  /* 0x000000ffff097224 */ /* 0x010fd000078e0007 */
[----:B------:R-:W-:Y:S02]  /*7b60*/  @!P2 IMAD.WIDE R4, R204, 0x2, R4 ;  /* 0x00000002cc04a825 */ /* 0x000fe400078e0204 */
[C---:B------:R-:W-:Y:S02]  /*7b70*/  @!P3 SHF.L.U64.HI R11, R211.reuse, 0x1, R36 ;  /* 0x00000001d30bb819 */ /* 0x040fe40000010224 */
[----:B------:R-:W-:Y:S01]  /*7b80*/  @!P3 IMAD.SHL.U32 R6, R211, 0x2, RZ ;  /* 0x00000002d306b824 */ /* 0x000fe200078e00ff */
[----:B------:R2:W5:Y:S01]  /*7b90*/  @!P2 LD.E.64 R26, desc[UR42][R4.64] ;  /* 0x0000002a041aa980 */ /* 0x000562000c101b00 */
[----:B------:R-:W-:Y:S02]  /*7ba0*/  CS2R R28, SRZ ;  /* 0x00000000001c7805 */ /* 0x000fe4000001ff00 */
[----:B------:R-:W-:Y:S02]  /*7bb0*/  CS2R R24, SRZ ;  /* 0x0000000000187805 */ /* 0x000fe4000001ff00 */
[----:B------:R-:W-:-:S02]  /*7bc0*/  CS2R R20, SRZ ;  /* 0x0000000000147805 */ /* 0x000fc4000001ff00 */
[-C--:B--2---:R-:W-:Y:S02]  /*7bd0*/  @!P3 IADD3 R4, P0, R3, R6.reuse, RZ ;  /* 0x000000060304b210 */ /* 0x084fe40007f1e0ff */
[----:B0-----:R-:W-:Y:S01]  /*7be0*/  @!P3 IADD3 R6, P1, R8, R6, RZ ;  /* 0x000000060806b210 */ /* 0x001fe20007f3e0ff */
[----:B------:R-:W-:-:S04]  /*7bf0*/  @!P2 IMAD.WIDE R8, R204, 0x2, R8 ;  /* 0x00000002cc08a825 */ /* 0x000fc800078e0208 */
[--C-:B------:R-:W-:Y:S01]  /*7c00*/  @!P3 IMAD.X R5, R0, 0x1, R11.reuse, P0 ;  /* 0x000000010005b824 */ /* 0x100fe200000e060b */
[----:B------:R0:W5:Y:S01]  /*7c10*/  @!P2 LD.E.64 R28, desc[UR42][R8.64] ;  /* 0x0000002a081ca980 */ /* 0x000162000c101b00 */
[----:B------:R-:W-:-:S03]  /*7c20*/  @!P3 IMAD.X R7, R7, 0x1, R11, P1 ;  /* 0x000000010707b824 */ /* 0x000fc600008e060b */
[----:B------:R0:W5:Y:S04]  /*7c30*/  @!P3 LD.E.64 R24, desc[UR42][R4.64] ;  /* 0x0000002a0418b980 */ /* 0x000168000c101b00 */
[----:B------:R0:W5:Y:S02]  /*7c40*/  @!P3 LD.E.64 R20, desc[UR42][R6.64] ;  /* 0x0000002a0614b980 */ /* 0x000164000c101b00 */
.L_x_14347:
[----:B------:R-:W-:Y:S05]  /*7c50*/  BSYNC B1 ;  /* 0x0000000000017941 */ /* 0x000fea0003800000 */
.L_x_14346:
        /* <DEDUP_REMOVED lines=20> */
.L_x_14603:
[----:B------:R-:W5:Y:S01]  /*7da0*/  LDL R5, [R1+0x3c] ;  /* 0x00003c0001057983 */ /* 0x000f620000100800 */
[----:B------:R-:W-:Y:S01]  /*7db0*/  VIADD R40, R40, 0x40 ;  /* 0x0000004028287836 */ /* 0x000fe20000000000 */
[----:B------:R-:W-:Y:S01]  /*7dc0*/  BSSY B1, `(.L_x_14349) ;  /* 0x0000021000017945 */ /* 0x000fe20003800000 */
[----:B------:R-:W-:Y:S02]  /*7dd0*/  CS2R R12, SRZ ;  /* 0x00000000000c7805 */ /* 0x000fe4000001ff00 */
[----:B0-----:R-:W-:Y:S02]  /*7de0*/  CS2R R10, SRZ ;  /* 0x00000000000a7805 */ /* 0x001fe4000001ff00 */
[----:B------:R-:W-:Y:S02]  /*7df0*/  CS2R R14, SRZ ;  /* 0x00000000000e7805 */ /* 0x000fe4000001ff00 */
[----:B------:R-:W-:Y:S02]  /*7e00*/  ISETP.GE.AND P0, PT, R40, R37, PT ;  /* 0x000000252800720c */ /* 0x000fe40003f06270 */
        /* <DEDUP_REMOVED lines=10> */
[----:B------:R-:W-:Y:S01]  /*7eb0*/  CS2R R12, SRZ ;  /* 0x00000000000c7805 */ /* 0x000fe2000001ff00 */
[----:B-1----:R-:W-:-:S08]  /*7ec0*/  IMAD.MOV.U32 R8, RZ, RZ, R30 ;  /* 0x000000ffff087224 */ /* 0x002fd000078e001e */
        /* <DEDUP_REMOVED lines=16> */
.L_x_14350:
[----:B------:R-:W-:Y:S05]  /*7fd0*/  BSYNC B1 ;  /* 0x0000000000017941 */ /* 0x000fea0003800000 */
.L_x_14349:
[----:B0---4-:R-:W4:Y:S01]  /*7fe0*/  LDL R7, [R1+0x14] ;  /* 0x0000140001077983 */ /* 0x011f220000100800 */
[----:B------:R-:W0:Y:S01]  /*7ff0*/  SYNCS.PHASECHK.TRANS64.TRYWAIT P0, [R22+URZ+0x22800], R35 ;  /* 0x02280023160075a7 */ /* 0x000e22000800017f */
[C---:B--2---:R-:W-:Y:S01]  /*8000*/  IMAD.SHL.U32 R0, R33.reuse, 0x40, RZ ;  /* 0x0000004021007824 */ /* 0x044fe200078e00ff */
[----:B------:R-:W-:Y:S01]  /*8010*/  LOP3.LUT P2, RZ, R33, 0x4, RZ, 0xc0, !PT ;  /* 0x0000000421ff7812 */ /* 0x000fe2000784c0ff */
[----:B-----5:R-:W-:Y:S01]  /*8020*/  IMAD.MOV.U32 R4, RZ, RZ, R8 ;  /* 0x000000ffff047224 */ /* 0x020fe200078e0008 */
[----:B------:R-:W-:Y:S01]  /*8030*/  VIADDMNMX R31, R37, -R222, 0x80, PT ;  /* 0x00000080251f7446 */ /* 0x000fe200038009de */
[----:B------:R-:W-:Y:S01]  /*8040*/  IMAD.MOV.U32 R5, RZ, RZ, R13 ;  /* 0x000000ffff057224 */ /* 0x000fe200078e000d */
[----:B---3--:R-:W-:Y:S01]  /*8050*/  LOP3.LUT R3, R0, 0x1c0, RZ, 0xc0, !PT ;  /* 0x000001c000037812 */ /* 0x008fe200078ec0ff */
[----:B------:R-:W-:Y:S01]  /*8060*/  IMAD.MOV.U32 R6, RZ, RZ, R10 ;  /* 0x000000ffff067224 */ /* 0x000fe200078e000a */
[----:B------:R-:W-:Y:S01]  /*8070*/  PRMT R33, R4, 0x7610, R33 ;  /* 0x0000761004217816 */ /* 0x000fe20000000021 */
[----:B------:R-:W-:Y:S01]  /*8080*/  IMAD.MOV.U32 R4, RZ, RZ, R12 ;  /* 0x000000ffff047224 */ /* 0x000fe200078e000c */
[----:B------:R-:W-:Y:S01]  /*8090*/  LOP3.LUT R0, R3, 0x18, R16, 0xf8, !PT ;  /* 0x0000001803007812 */ /* 0x000fe200078ef810 */
[----:B------:R-:W-:Y:S01]  /*80a0*/  BSSY B1, `(.L_x_14351) ;  /* 0x0000012000017945 */ /* 0x000fe20003800000 */
[----:B------:R-:W-:-:S02]  /*80b0*/  SHF.R.U32.HI R3, RZ, 0x3, R3 ;  /* 0x00000003ff037819 */ /* 0x000fc40000011603 */
[----:B------:R-:W-:Y:S01]  /*80c0*/  PRMT R47, R5, 0x7610, R47 ;  /* 0x00007610052f7816 */ /* 0x000fe2000000002f */
[----:B------:R-:W-:Y:S01]  /*80d0*/  IMAD.MOV.U32 R5, RZ, RZ, R15 ;  /* 0x000000ffff057224 */ /* 0x000fe200078e000f */
[----:B------:R-:W-:Y:S01]  /*80e0*/  LOP3.LUT R0, R0, R3, RZ, 0x3c, !PT ;  /* 0x0000000300007212 */ /* 0x000fe200078e3cff */
[----:B------:R-:W-:Y:S01]  /*80f0*/  IMAD.MOV.U32 R3, RZ, RZ, R9 ;  /* 0x000000ffff037224 */ /* 0x000fe200078e0009 */
[----:B------:R-:W-:Y:S02]  /*8100*/  PRMT R34, R6, 0x7610, R34 ;  /* 0x0000761006227816 */ /* 0x000fe40000000022 */
[----:B------:R-:W-:Y:S02]  /*8110*/  ISETP.GE.AND P1, PT, R206, R31, PT ;  /* 0x0000001fce00720c */ /* 0x000fe40003f26270 */
[----:B-1----:R-:W-:Y:S01]  /*8120*/  PRMT R30, R3, 0x5410, R4 ;  /* 0x00005410031e7816 */ /* 0x002fe20000000004 */
[----:B------:R-:W-:-:S05]  /*8130*/  IMAD.MOV.U32 R4, RZ, RZ, R14 ;  /* 0x000000ffff047224 */ /* 0x000fca00078e000e */
[----:B------:R-:W-:Y:S01]  /*8140*/  PRMT R48, R4, 0x7610, R48 ;  /* 0x0000761004307816 */ /* 0x000fe20000000030 */
[----:B----4-:R-:W-:Y:S02]  /*8150*/  IMAD R3, R7, 0x200, R0 ;  /* 0x0000020007037824 */ /* 0x010fe400078e0200 */
[----:B------:R-:W-:Y:S02]  /*8160*/  IMAD.MOV.U32 R0, RZ, RZ, R11 ;  /* 0x000000ffff007224 */ /* 0x000fe400078e000b */
[----:B------:R-:W-:-:S03]  /*8170*/  IMAD R3, R3, 0x2, R22 ;  /* 0x0000000203037824 */ /* 0x000fc600078e0216 */
[----:B------:R-:W-:Y:S01]  /*8180*/  PRMT R45, R45, 0x5410, R0 ;  /* 0x000054102d2d7816 */ /* 0x000fe20000000000 */
[C---:B------:R-:W-:Y:S02]  /*8190*/  VIADD R4, R3.reuse, 0x18400 ;  /* 0x0001840003047836 */ /* 0x040fe40000000000 */
[----:B------:R-:W-:Y:S01]  /*81a0*/  VIADD R0, R3, 0x18440 ;  /* 0x0001844003007836 */ /* 0x000fe20000000000 */
[----:B0-----:R-:W-:Y:S06]  /*81b0*/  @!P0 BRA `(.L_x_14352) ;  /* 0x0000016800e88947 */ /* 0x001fec0003800000 */
.L_x_14604:
[----:B------:R-:W-:Y:S05]  /*81c0*/  BSYNC B1 ;  /* 0x0000000000017941 */ /* 0x000fea0003800000 */
.L_x_14351:
        /* <DEDUP_REMOVED lines=14> */
[----:B0-----:R-:W-:Y:S01]  /*82b0*/  SHF.R.U64 R35, R26, 0x10, R27 ;  /* 0x000000101a237819 */ /* 0x001fe2000000121b */
[----:B------:R-:W-:Y:S01]  /*82c0*/  IMAD.U32 R40, R39, 0x10000, RZ ;  /* 0x0001000027287824 */ /* 0x000fe200078e00ff */
[----:B------:R-:W-:Y:S01]  /*82d0*/  SHF.R.U64 R38, R28, 0x10, R29 ;  /* 0x000000101c267819 */ /* 0x000fe2000000121d */
[----:B------:R-:W-:Y:S01]  /*82e0*/  IMAD.U32 R37, R36, 0x10000, RZ ;  /* 0x0001000024257824 */ /* 0x000fe200078e00ff */
[----:B------:R-:W-:-:S02]  /*82f0*/  PRMT R35, R41, 0x5410, R35 ;  /* 0x0000541029237816 */ /* 0x000fc40000000023 */
[----:B------:R-:W-:Y:S02]  /*8300*/  LOP3.LUT R39, R39, 0xffff0000, RZ, 0xc0, !PT ;  /* 0xffff000027277812 */ /* 0x000fe400078ec0ff */
        /* <DEDUP_REMOVED lines=35> */
.L_x_14356:
[----:B------:R-:W-:Y:S05]  /*8540*/  BSYNC B2 ;  /* 0x0000000000027941 */ /* 0x000fea0003800000 */
.L_x_14355:
        /* <DEDUP_REMOVED lines=47> */
.L_x_14354:
[----:B------:R-:W-:Y:S05]  /*8840*/  BSYNC B1 ;  /* 0x0000000000017941 */ /* 0x000fea0003800000 */
.L_x_14353:
        /* <DEDUP_REMOVED lines=54> */
.L_x_14359:
[----:B------:R-:W-:Y:S05]  /*8bb0*/  BSYNC B1 ;  /* 0x0000000000017941 */ /* 0x000fea0003800000 */
.L_x_14358:
[----:B------:R-:W-:Y:S05]  /*8bc0*/  @P1 BRA `(.L_x_14357) ;  /* 0x00000018000c1947 */ /* 0x000fea0003800000 */
[----:B-1----:R-:W1:Y:S01]  /*8bd0*/  LDS.128 R4, [R0+0x2000] ;  /* 0x0020000000047984 */ /* 0x002e620000000c00 */
[----:B------:R-:W-:Y:S02]  /*8be0*/  SHF.R.U64 R8, R8, 0x10, R9 ;  /* 0x0000001008087819 */ /* 0x000fe40000001209 */
[----:B------:R-:W-:Y:S02]  /*8bf0*/  SHF.R.U32.HI R12, RZ, 0x10, R11 ;  /* 0x00000010ff0c7819 */ /* 0x000fe4000001160b */
[----:B------:R-:W-:Y:S02]  /*8c00*/  SHF.R.U32.HI R9, RZ, 0x10, R9 ;  /* 0x00000010ff097819 */ /* 0x000fe40000011609 */
[----:B------:R-:W-:Y:S02]  /*8c10*/  PRMT R12, R45, 0x5432, R12 ;  /* 0x000054322d0c7816 */ /* 0x000fe4000000000c */
[----:B------:R-:W-:Y:S02]  /*8c20*/  PRMT R30, R30, 0x5410, R9 ;  /* 0x000054101e1e7816 */ /* 0x000fe40000000009 */
[----:B------:R-:W-:Y:S01]  /*8c30*/  SHF.R.U64 R3, R10, 0x10, R11 ;  /* 0x000000100a037819 */ /* 0x000fe2000000120b */
[----:B------:R-:W-:Y:S01]  /*8c40*/  IMAD.U32 R13, R12, 0x10000, RZ ;  /* 0x000100000c0d7824 */ /* 0x000fe200078e00ff */
[----:B------:R-:W-:Y:S01]  /*8c50*/  PRMT R33, R33, 0x5410, R8 ;  /* 0x0000541021217816 */ /* 0x000fe20000000008 */
[----:B------:R-:W-:Y:S01]  /*8c60*/  IMAD.U32 R11, R30, 0x10000, RZ ;  /* 0x000100001e0b7824 */ /* 0x000fe200078e00ff */
[----:B------:R-:W-:-:S02]  /*8c70*/  LOP3.LUT R12, R12, 0xffff0000, RZ, 0xc0, !PT ;  /* 0xffff00000c0c7812 */ /* 0x000fc400078ec0ff */
[----:B------:R-:W-:Y:S02]  /*8c80*/  LOP3.LUT R30, R30, 0xffff0000, RZ, 0xc0, !PT ;  /* 0xffff00001e1e7812 */ /* 0x000fe400078ec0ff */
[----:B------:R-:W-:Y:S02]  /*8c90*/  PRMT R34, R34, 0x5410, R3 ;  /* 0x0000541022227816 */ /* 0x000fe40000000003 */
[C---:B-1----:R-:W-:Y:S01]  /*8ca0*/  LOP3.LUT R9, R6.reuse, 0xffff0000, RZ, 0xc0, !PT ;  /* 0xffff000006097812 */ /* 0x042fe200078ec0ff */
[C---:B------:R-:W-:Y:S01]  /*8cb0*/  IMAD.U32 R10, R7.reuse, 0x10000, RZ ;  /* 0x00010000070a7824 */ /* 0x040fe200078e00ff */
[----:B------:R-:W-:Y:S01]  /*8cc0*/  LOP3.LUT R7, R7, 0xffff0000, RZ, 0xc0, !PT ;  /* 0xffff000007077812 */ /* 0x000fe200078ec0ff */
[----:B------:R-:W-:Y:S02]  /*8cd0*/  IMAD.U32 R8, R6, 0x10000, RZ ;  /* 0x0001000006087824 */ /* 0x000fe400078e00ff */
[C---:B------:R-:W-:Y:S01]  /*8ce0*/  FMUL.FTZ R15, R9.reuse, R13 ;  /* 0x0000000d090f7220 */ /* 0x040fe20000410000 */
[----:B------:R-:W-:Y:S01]  /*8cf0*/  FMUL.FTZ R14, R9, R11 ;  /* 0x0000000b090e7220 */ /* 0x000fe20000410000 */
[----:B------:R-:W-:Y:S01]  /*8d00*/  FMUL.FTZ R9, R7, R12 ;  /* 0x0000000c07097220 */ /* 0x000fe20000410000 */
[----:B------:R-:W-:-:S02]  /*8d10*/  IMAD.U32 R3, R4, 0x10000, RZ ;  /* 0x0001000004037824 */ /* 0x000fc400078e00ff */
        /* <DEDUP_REMOVED lines=26> */
.L_x_14344:
[----:B------:R-:W1:Y:S01]  /*8ec0*/  LDC R7, c[0x0][0x448] ;  /* 0x00011200ff077b82 */ /* 0x000e620000000800 */
[----:B------:R-:W-:Y:S01]  /*8ed0*/  IMAD R3, R9, 0x40, R40 ;  /* 0x0000004009037824 */ /* 0x000fe200078e0228 */
[----:B------:R-:W-:Y:S01]  /*8ee0*/  ULDC.64 UR4, c[0x0][0x3f8] ;  /* 0x0000fe0000047ab9 */ /* 0x000fe20000000a00 */
[----:B------:R-:W-:Y:S01]  /*8ef0*/  ULDC.64 UR6, c[0x0][0x408] ;  /* 0x0001020000067ab9 */ /* 0x000fe20000000a00 */
[----:B------:R-:W-:Y:S02]  /*8f00*/  IMAD.MOV.U32 R27, RZ, RZ, R29 ;  /* 0x000000ffff1b7224 */ /* 0x000fe400078e001d */
        /* <DEDUP_REMOVED lines=26> */
[----:B------:R-:W3:Y:S04]  /*90b0*/  SHFL.IDX PT, R0, R26, RZ, 0x1c1f ;  /* 0x001c1fff1a007589 */ /* 0x000ee800000e0000 */
[----:B------:R-:W4:Y:S04]  /*90c0*/  SHFL.IDX PT, R14, R37, RZ, 0x1c1f ;  /* 0x001c1fff250e7589 */ /* 0x000f2800000e0000 */
[----:B------:R-:W5:Y:S01]  /*90d0*/  SHFL.IDX PT, R4, R24, RZ, 0x1c1f ;  /* 0x001c1fff18047589 */ /* 0x000f6200000e0000 */
[----:B-1----:R-:W-:-:S04]  /*90e0*/  ISETP.GE.AND P0, PT, R16, R39, PT ;  /* 0x000000271000720c */ /* 0x002fc80003f06270 */
[----:B------:R-:W-:-:S13]  /*90f0*/  ISETP.GE.OR P1, PT, R40, R25, P0 ;  /* 0x000000192800720c */ /* 0x000fda0000726670 */
[C---:B------:R-:W-:Y:S01]  /*9100*/  @!P1 IMAD.SHL.U32 R5, R16.reuse, 0x2, RZ ;  /* 0x0000000210059824 */ /* 0x040fe200078e00ff */
[----:B------:R-:W-:-:S04]  /*9110*/  @!P1 SHF.L.U64.HI R7, R16, 0x1, R17 ;  /* 0x0000000110079819 */ /* 0x000fc80000010211 */
[----:B--2---:R-:W-:-:S05]  /*9120*/  @!P1 IADD3 R8, P2, R3, R5, RZ ;  /* 0x0000000503089210 */ /* 0x004fca0007f5e0ff */
[----:B---3--:R-:W-:-:S06]  /*9130*/  @!P1 IMAD.X R9, R0, 0x1, R7, P2 ;  /* 0x0000000100099824 */ /* 0x008fcc00010e0607 */
[----:B------:R-:W2:Y:S01]  /*9140*/  @!P1 LD.E.128 R8, desc[UR42][R8.64] ;  /* 0x0000002a08089980 */ /* 0x000ea2000c101d00 */
[----:B----4-:R-:W-:-:S05]  /*9150*/  @!P1 IADD3 R14, P2, R14, R5, RZ ;  /* 0x000000050e0e9210 */ /* 0x010fca0007f5e0ff */
[----:B-----5:R-:W-:Y:S02]  /*9160*/  @!P1 IMAD.X R5, R4, 0x1, R7, P2 ;  /* 0x0000000104059824 */ /* 0x020fe400010e0607 */
[----:B------:R-:W-:-:S06]  /*9170*/  @!P1 IMAD.MOV.U32 R4, RZ, RZ, R14 ;  /* 0x000000ffff049224 */ /* 0x000fcc00078e000e */
[----:B------:R-:W3:Y:S01]  /*9180*/  @!P1 LD.E.128 R4, desc[UR42][R4.64] ;  /* 0x0000002a04049980 */ /* 0x000ee2000c101d00 */
[----:B------:R-:W-:Y:S02]  /*9190*/  CS2R R20, SRZ ;  /* 0x0000000000147805 */ /* 0x000fe4000001ff00 */
[----:B------:R-:W-:Y:S02]  /*91a0*/  CS2R R34, SRZ ;  /* 0x0000000000227805 */ /* 0x000fe4000001ff00 */
[----:B------:R-:W-:Y:S01]  /*91b0*/  CS2R R28, SRZ ;  /* 0x00000000001c7805 */ /* 0x000fe2000001ff00 */
[----:B------:R-:W1:Y:S01]  /*91c0*/  SHFL.IDX PT, R14, R37, 0x1, 0x1c1f ;  /* 0x003c1f00250e7f89 */ /* 0x000e6200000e0000 */
[----:B------:R-:W-:-:S03]  /*91d0*/  CS2R R30, SRZ ;  /* 0x00000000001e7805 */ /* 0x000fc6000001ff00 */
[----:B------:R-:W4:Y:S01]  /*91e0*/  SHFL.IDX PT, R24, R24, 0x1, 0x1c1f ;  /* 0x003c1f0018187f89 */ /* 0x000f2200000e0000 */
[----:B--2---:R-:W-:Y:S02]  /*91f0*/  @!P1 IMAD.MOV.U32 R20, RZ, RZ, R10 ;  /* 0x000000ffff149224 */ /* 0x004fe400078e000a */
[----:B------:R-:W-:Y:S02]  /*9200*/  @!P1 IMAD.MOV.U32 R21, RZ, RZ, R11 ;  /* 0x000000ffff159224 */ /* 0x000fe400078e000b */
[----:B------:R-:W-:Y:S02]  /*9210*/  IMAD.MOV.U32 R0, RZ, RZ, R20 ;  /* 0x000000ffff007224 */ /* 0x000fe400078e0014 */
[----:B------:R-:W-:Y:S02]  /*9220*/  IMAD.MOV.U32 R3, RZ, RZ, R21 ;  /* 0x000000ffff037224 */ /* 0x000fe400078e0015 */
[----:B------:R-:W-:Y:S01]  /*9230*/  @!P1 IMAD.MOV.U32 R28, RZ, RZ, R8 ;  /* 0x000000ffff1c9224 */ /* 0x000fe200078e0008 */
[----:B------:R-:W-:Y:S01]  /*9240*/  PRMT R45, R45, 0x5410, R0 ;  /* 0x000054102d2d7816 */ /* 0x000fe20000000000 */
[----:B------:R-:W-:Y:S01]  /*9250*/  @!P1 IMAD.MOV.U32 R29, RZ, RZ, R9 ;  /* 0x000000ffff1d9224 */ /* 0x000fe200078e0009 */
[----:B------:R-:W2:Y:S01]  /*9260*/  SHFL.IDX PT, R0, R26, 0x1, 0x1c1f ;  /* 0x003c1f001a007f89 */ /* 0x000ea200000e0000 */
[----:B------:R-:W-:Y:S01]  /*9270*/  PRMT R48, R48, 0x5410, R3 ;  /* 0x0000541030307816 */ /* 0x000fe20000000003 */
[----:B------:R-:W-:-:S02]  /*9280*/  IMAD.MOV.U32 R8, RZ, RZ, R28 ;  /* 0x000000ffff087224 */ /* 0x000fc400078e001c */
[----:B---3--:R-:W-:Y:S01]  /*9290*/  @!P1 IMAD.MOV.U32 R34, RZ, RZ, R4 ;  /* 0x000000ffff229224 */ /* 0x008fe200078e0004 */
[----:B------:R3:W0:Y:S01]  /*92a0*/  SHFL.IDX PT, R3, R36, 0x1, 0x1c1f ;  /* 0x003c1f0024037f89 */ /* 0x00062200000e0000 */
[----:B------:R-:W-:Y:S01]  /*92b0*/  @!P1 IMAD.MOV.U32 R35, RZ, RZ, R5 ;  /* 0x000000ffff239224 */ /* 0x000fe200078e0005 */
[----:B------:R-:W-:Y:S01]  /*92c0*/  PRMT R38, R8, 0x7610, R38 ;  /* 0x0000761008267816 */ /* 0x000fe20000000026 */
        /* <DEDUP_REMOVED lines=8> */
[----:B------:R-:W-:Y:S01]  /*9350*/  IMAD.MOV.U32 R5, RZ, RZ, R31 ;  /* 0x000000ffff057224 */ /* 0x000fe200078e001f */
[----:B---3--:R-:W-:Y:S02]  /*9360*/  PRMT R36, R9, 0x7610, R36 ;  /* 0x0000761009247816 */ /* 0x008fe40000000024 */
[----:B------:R-:W-:Y:S02]  /*9370*/  CS2R R6, SRZ ;  /* 0x0000000000067805 */ /* 0x000fe4000001ff00 */
[----:B------:R-:W-:Y:S02]  /*9380*/  PRMT R49, R49, 0x5410, R4 ;  /* 0x0000541031317816 */ /* 0x000fe40000000004 */
[----:B-12-4-:R-:W-:-:S07]  /*9390*/  PRMT R45, R5, 0x7610, R45 ;  /* 0x00007610052d7816 */ /* 0x016fce000000002d */
.L_x_14614:
        /* <DEDUP_REMOVED lines=8> */
[----:B0-----:R-:W-:Y:S01]  /*9420*/  IMAD.IADD R13, R5, 0x1, -R4 ;  /* 0x00000001050d7824 */ /* 0x001fe200078e0a04 */
        /* <DEDUP_REMOVED lines=15> */
.L_x_14362:
[----:B------:R-:W-:Y:S05]  /*9520*/  BSYNC B1 ;  /* 0x0000000000017941 */ /* 0x000fea0003800000 */
.L_x_14361:
[----:B------:R-:W0:Y:S01]  /*9530*/  SYNCS.PHASECHK.TRANS64.TRYWAIT P1, [R22+URZ+0x22800], R13 ;  /* 0x0228000d160075a7 */ /* 0x000e22000802017f */
[----:B-----5:R-:W-:Y:S01]  /*9540*/  IMAD.MOV.U32 R0, RZ, RZ, R6 ;  /* 0x000000ffff007224 */ /* 0x020fe200078e0006 */
[----:B------:R-:W-:Y:S01]  /*9550*/  VIADDMNMX R25, R25, -R222, 0x80, PT ;  /* 0x0000008019197446 */ /* 0x000fe200038009de */
[----:B------:R-:W-:Y:S01]  /*9560*/  IMAD.MOV.U32 R3, RZ, RZ, R7 ;  /* 0x000000ffff037224 */ /* 0x000fe200078e0007 */
[----:B------:R-:W-:Y:S01]  /*9570*/  BSSY B1, `(.L_x_14363) ;  /* 0x0000010000017945 */ /* 0x000fe20003800000 */
[C---:B------:R-:W-:Y:S01]  /*9580*/  VIADD R12, R206.reuse, 0x40 ;  /* 0x00000040ce0c7836 */ /* 0x040fe20000000000 */
[-C--:B------:R-:W-:Y:S01]  /*9590*/  ISETP.GE.OR P2, PT, R206, R25.reuse, P0 ;  /* 0x00000019ce00720c */ /* 0x080fe20000746670 */
[----:B------:R-:W-:Y:S01]  /*95a0*/  IMAD.MOV.U32 R14, RZ, RZ, R9 ;  /* 0x000000ffff0e7224 */ /* 0x000fe200078e0009 */
[----:B------:R-:W-:Y:S01]  /*95b0*/  PRMT R54, R0, 0x5410, R3 ;  /* 0x0000541000367816 */ /* 0x000fe20000000003 */
[----:B------:R-:W-:Y:S01]  /*95c0*/  IMAD.MOV.U32 R0, RZ, RZ, R4 ;  /* 0x000000ffff007224 */ /* 0x000fe200078e0004 */
[----:B------:R-:W-:Y:S01]  /*95d0*/  ISETP.GE.OR P0, PT, R12, R25, P0 ;  /* 0x000000190c00720c */ /* 0x000fe20000706670 */
        /* <DEDUP_REMOVED lines=9> */
.L_x_14615:
[----:B------:R-:W-:Y:S05]  /*9670*/  BSYNC B1 ;  /* 0x0000000000017941 */ /* 0x000fea0003800000 */
.L_x_14363:
[----:B------:R-:W-:Y:S04]  /*9680*/  BSSY B1, `(.L_x_14365) ;  /* 0x000006b000017945 */ /* 0x000fe80003800000 */
[----:B------:R-:W-:Y:S05]  /*9690*/  @P2 BRA `(.L_x_14366) ;  /* 0x0000000400a42947 */ /* 0x000fea0003800000 */
[----:B------:R-:W2:Y:S01]  /*96a0*/  LDL R15, [R1+0x14] ;  /* 0x00001400010f7983 */ /* 0x000ea20000100800 */
[----:B------:R-:W-:Y:S01]  /*96b0*/  IMAD.SHL.U32 R33, R33, 0x40, RZ ;  /* 0x0000004021217824 */ /* 0x000fe200078e00ff */
[----:B------:R-:W-:Y:S01]  /*96c0*/  SHF.R.U64 R43, R34, 0x10, R35 ;  /* 0x00000010222b7819 */ /* 0x000fe20000001223 */
[----:B0-----:R-:W-:Y:S01]  /*96d0*/  IMAD.IADD R13, R16, 0x1, R39 ;  /* 0x00000001100d7824 */ /* 0x001fe200078e0227 */
[----:B------:R-:W-:Y:S02]  /*96e0*/  SHF.R.U64 R41, R28, 0x10, R29 ;  /* 0x000000101c297819 */ /* 0x000fe4000000121d */
[----:B------:R-:W-:Y:S02]  /*96f0*/  LOP3.LUT R33, R33, 0x1c0, RZ, 0xc0, !PT ;  /* 0x000001c021217812 */ /* 0x000fe400078ec0ff */
[----:B------:R-:W-:Y:S02]  /*9700*/  SHF.R.U64 R40, R20, 0x10, R21 ;  /* 0x0000001014287819 */ /* 0x000fe40000001215 */
[----:B------:R-:W-:-:S02]  /*9710*/  SHF.R.U32.HI R14, RZ, 0x3, R33 ;  /* 0x00000003ff0e7819 */ /* 0x000fc40000011621 */
[C---:B------:R-:W-:Y:S02]  /*9720*/  LOP3.LUT R13, R33.reuse, 0x38, R13, 0xf8, !PT ;  /* 0x00000038210d7812 */ /* 0x040fe400078ef80d */
[----:B------:R-:W-:Y:S02]  /*9730*/  LOP3.LUT R12, R33, 0x38, R16, 0xf8, !PT ;  /* 0x00000038210c7812 */ /* 0x000fe400078ef810 */
[-C--:B------:R-:W-:Y:S02]  /*9740*/  LOP3.LUT R13, R13, R14.reuse, RZ, 0x3c, !PT ;  /* 0x0000000e0d0d7212 */ /* 0x080fe400078e3cff */
[----:B------:R-:W-:Y:S02]  /*9750*/  LOP3.LUT R12, R12, R14, RZ, 0x3c, !PT ;  /* 0x0000000e0c0c7212 */ /* 0x000fe400078e3cff */
[----:B------:R-:W-:Y:S02]  /*9760*/  SHF.R.U32.HI R47, RZ, 0x10, R31 ;  /* 0x00000010ff2f7819 */ /* 0x000fe4000001161f */
[----:B------:R-:W-:-:S02]  /*9770*/  PRMT R43, R48, 0x5410, R43 ;  /* 0x00005410302b7816 */ /* 0x000fc4000000002b */
[----:B------:R-:W-:Y:S02]  /*9780*/  SHF.R.U64 R46, R30, 0x10, R31 ;  /* 0x000000101e2e7819 */ /* 0x000fe4000000121f */
[----:B------:R-:W-:Y:S02]  /*9790*/  PRMT R38, R38, 0x5410, R41 ;  /* 0x0000541026267816 */ /* 0x000fe40000000029 */
[C---:B------:R-:W-:Y:S02]  /*97a0*/  PRMT R40, R45.reuse, 0x5432, R40 ;  /* 0x000054322d287816 */ /* 0x040fe40000000028 */
[----:B------:R-:W-:Y:S01]  /*97b0*/  PRMT R47, R45, 0x5410, R47 ;  /* 0x000054102d2f7816 */ /* 0x000fe2000000002f */
[----:B------:R-:W-:Y:S01]  /*97c0*/  IMAD.U32 R45, R43, 0x10000, RZ ;  /* 0x000100002b2d7824 */ /* 0x000fe200078e00ff */
[----:B------:R-:W-:Y:S01]  /*97d0*/  PRMT R46, R49, 0x5432, R46 ;  /* 0x00005432312e7816 */ /* 0x000fe2000000002e */
[----:B------:R-:W-:Y:S01]  /*97e0*/  IMAD.U32 R41, R38, 0x10000, RZ ;  /* 0x0001000026297824 */ /* 0x000fe200078e00ff */
[----:B------:R-:W-:-:S02]  /*97f0*/  SHF.R.U32.HI R44, RZ, 0x10, R35 ;  /* 0x00000010ff2c7819 */ /* 0x000fc40000011623 */
[----:B------:R-:W-:Y:S02]  /*9800*/  SHF.R.U32.HI R29, RZ, 0x10, R29 ;  /* 0x00000010ff1d7819 */ /* 0x000fe4000001161d */
[----:B------:R-:W-:Y:S02]  /*9810*/  PRMT R44, R50, 0x5432, R44 ;  /* 0x00005432322c7816 */ /* 0x000fe4000000002c */
[----:B------:R-:W-:Y:S02]  /*9820*/  LOP3.LUT R43, R43, 0xffff0000, RZ, 0xc0, !PT ;  /* 0xffff00002b2b7812 */ /* 0x000fe400078ec0ff */
[----:B------:R-:W-:Y:S02]  /*9830*/  SHF.R.U32.HI R42, RZ, 0x10, R21 ;  /* 0x00000010ff2a7819 */ /* 0x000fe40000011615 */
[----:B------:R-:W-:Y:S02]  /*9840*/  PRMT R36, R36, 0x5410, R29 ;  /* 0x0000541024247816 */ /* 0x000fe4000000001d */
[----:B------:R-:W-:Y:S01]  /*9850*/  PRMT R42, R48, 0x5432, R42 ;  /* 0x00005432302a7816 */ /* 0x000fe2000000002a */
        /* <DEDUP_REMOVED lines=14> */
[----:B------:R-:W-:-:S02]  /*9940*/  IMAD.U32 R30, R44, 0x10000, RZ ;  /* 0x000100002c1e7824 */ /* 0x000fc400078e00ff */
[----:B------:R-:W-:Y:S01]  /*9950*/  FFMA.FTZ R49, R20, R41, -R49 ;  /* 0x0000002914317223 */ /* 0x000fe20000010831 */
[----:B------:R-:W-:Y:S01]  /*9960*/  LOP3.LUT R41, R38, 0xffff0000, RZ, 0xc0, !PT ;  /* 0xffff000026297812 */ /* 0x000fe200078ec0ff */
[----:B------:R-:W-:Y:S01]  /*9970*/  FFMA.FTZ R51, R20, R45, R51 ;  /* 0x0000002d14337223 */ /* 0x000fe20000010033 */
[----:B------:R-:W-:Y:S01]  /*9980*/  FMUL.FTZ R53, R24, R43 ;  /* 0x0000002b18357220 */ /* 0x000fe20000410000 */
[----:B------:R-:W-:Y:S02]  /*9990*/  IMAD.U32 R20, R36, 0x10000, RZ ;  /* 0x0001000024147824 */ /* 0x000fe400078e00ff */
[----:B------:R-:W-:Y:S01]  /*99a0*/  FMUL.FTZ R50, R31, R30 ;  /* 0x0000001e1f327220 */ /* 0x000fe20000410000 */
[-C--:B------:R-:W-:Y:S01]  /*99b0*/  FMUL.FTZ R45, R24, R41.reuse ;  /* 0x00000029182d7220 */ /* 0x080fe20000410000 */
[----:B------:R-:W-:Y:S02]  /*99c0*/  IMAD.U32 R21, R13, 0x10000, RZ ;  /* 0x000100000d157824 */ /* 0x000fe400078e00ff */
[----:B------:R-:W-:Y:S01]  /*99d0*/  FFMA.FTZ R38, R12, R41, -R53 ;  /* 0x000000290c267223 */ /* 0x000fe20000010835 */
[----:B------:R-:W-:-:S02]  /*99e0*/  IMAD.U32 R35, R27, 0x10000, RZ ;  /* 0x000100001b237824 */ /* 0x000fc400078e00ff */
[----:B------:R-:W-:Y:S01]  /*99f0*/  FFMA.FTZ R48, R12, R43, R45 ;  /* 0x0000002b0c307223 */ /* 0x000fe2000001002d */
[----:B------:R-:W-:Y:S02]  /*9a00*/  IMAD.U32 R24, R47, 0x10000, RZ ;  /* 0x000100002f187824 */ /* 0x000fe400078e00ff */
[-C--:B------:R-:W-:Y:S01]  /*9a10*/  FMUL.FTZ R31, R31, R20.reuse ;  /* 0x000000141f1f7220 */ /* 0x080fe20000410000 */
[----:B------:R-:W-:Y:S02]  /*9a20*/  IMAD.U32 R12, R42, 0x10000, RZ ;  /* 0x000100002a0c7824 */ /* 0x000fe400078e00ff */
[----:B------:R-:W-:Y:S01]  /*9a30*/  FFMA.FTZ R50, R21, R20, -R50 ;  /* 0x0000001415327223 */ /* 0x000fe20000010832 */
[----:B------:R-:W-:Y:S02]  /*9a40*/  IMAD.U32 R29, R15, 0x10000, RZ ;  /* 0x000100000f1d7824 */ /* 0x000fe400078e00ff */
[----:B------:R-:W-:Y:S01]  /*9a50*/  FFMA.FTZ R30, R21, R30, R31 ;  /* 0x0000001e151e7223 */ /* 0x000fe2000001001f */
[C---:B------:R-:W-:Y:S01]  /*9a60*/  FMUL.FTZ R20, R35.reuse, R24 ;  /* 0x0000001823147220 */ /* 0x040fe20000410000 */
[----:B------:R-:W-:Y:S01]  /*9a70*/  LOP3.LUT R44, R44, 0xffff0000, RZ, 0xc0, !PT ;  /* 0xffff00002c2c7812 */ /* 0x000fe200078ec0ff */
[-C--:B------:R-:W-:Y:S01]  /*9a80*/  FMUL.FTZ R52, R35, R12.reuse ;  /* 0x0000000c23347220 */ /* 0x080fe20000410000 */
[----:B------:R-:W-:Y:S01]  /*9a90*/  IMAD.U32 R34, R26, 0x10000, RZ ;  /* 0x000100001a227824 */ /* 0x000fe200078e00ff */
[----:B------:R-:W-:Y:S01]  /*9aa0*/  LOP3.LUT R36, R36, 0xffff0000, RZ, 0xc0, !PT ;  /* 0xffff000024247812 */ /* 0x000fe200078ec0ff */
[----:B------:R-:W-:Y:S01]  /*9ab0*/  IMAD.U32 R31, R46, 0x10000, RZ ;  /* 0x000100002e1f7824 */ /* 0x000fe200078e00ff */
[----:B------:R-:W-:Y:S01]  /*9ac0*/  LOP3.LUT R13, R13, 0xffff0000, RZ, 0xc0, !PT ;  /* 0xffff00000d0d7812 */ /* 0x000fe200078ec0ff */
[C---:B------:R-:W-:Y:S01]  /*9ad0*/  FFMA.FTZ R43, R29.reuse, R12, -R20 ;  /* 0x0000000c1d2b7223 */ /* 0x040fe20000010814 */
[----:B------:R-:W-:Y:S01]  /*9ae0*/  FFMA.FTZ R52, R29, R24, R52 ;  /* 0x000000181d347223 */ /* 0x000fe20000010034 */
[----:B------:R-:W-:-:S02]  /*9af0*/  IMAD.U32 R28, R14, 0x10000, RZ ;  /* 0x000100000e1c7824 */ /* 0x000fc400078e00ff */
[C---:B------:R-:W-:Y:S01]  /*9b00*/  FMUL.FTZ R12, R25.reuse, R44 ;  /* 0x0000002c190c7220 */ /* 0x040fe20000410000 */
[----:B------:R-:W-:Y:S02]  /*9b10*/  IMAD.U32 R21, R40, 0x10000, RZ ;  /* 0x0001000028157824 */ /* 0x000fe400078e00ff */
[C---:B------:R-:W-:Y:S01]  /*9b20*/  FMUL.FTZ R29, R34.reuse, R31 ;  /* 0x0000001f221d7220 */ /* 0x040fe20000410000 */
[-C--:B------:R-:W-:Y:S01]  /*9b30*/  FMUL.FTZ R35, R25, R36.reuse ;  /* 0x0000002419237220 */ /* 0x080fe20000410000 */
[C---:B------:R-:W-:Y:S01]  /*9b40*/  FFMA.FTZ R25, R13.reuse, R36, -R12 ;  /* 0x000000240d197223 */ /* 0x040fe2000001080c */
[-C--:B------:R-:W-:Y:S01]  /*9b50*/  FMUL.FTZ R41, R34, R21.reuse ;  /* 0x0000001522297220 */ /* 0x080fe20000410000 */
[----:B------:R-:W-:Y:S01]  /*9b60*/  FFMA.FTZ R29, R28, R21, -R29 ;  /* 0x000000151c1d7223 */ /* 0x000fe2000001081d */
[----:B------:R-:W-:Y:S01]  /*9b70*/  LOP3.LUT R26, R26, 0xffff0000, RZ, 0xc0, !PT ;  /* 0xffff00001a1a7812 */ /* 0x000fe200078ec0ff */
[----:B------:R-:W-:Y:S01]  /*9b80*/  FFMA.FTZ R35, R13, R44, R35 ;  /* 0x0000002c0d237223 */ /* 0x000fe20000010023 */
[----:B------:R-:W-:Y:S01]  /*9b90*/  LOP3.LUT R27, R27, 0xffff0000, RZ, 0xc0, !PT ;  /* 0xffff00001b1b7812 */ /* 0x000fe200078ec0ff */
[----:B------:R-:W-:Y:S01]  /*9ba0*/  FFMA.FTZ R41, R28, R31, R41 ;  /* 0x0000001f1c297223 */ /* 0x000fe20000010029 */
[----:B------:R-:W-:-:S02]  /*9bb0*/  LOP3.LUT R21, R46, 0xffff0000, RZ, 0xc0, !PT ;  /* 0xffff00002e157812 */ /* 0x000fc400078ec0ff */
[----:B------:R-:W-:Y:S02]  /*9bc0*/  LOP3.LUT R12, R47, 0xffff0000, RZ, 0xc0, !PT ;  /* 0xffff00002f0c7812 */ /* 0x000fe400078ec0ff */
[----:B------:R-:W-:Y:S01]  /*9bd0*/  LOP3.LUT R13, R40, 0xffff0000, RZ, 0xc0, !PT ;  /* 0xffff0000280d7812 */ /* 0x000fe200078ec0ff */
[----:B------:R-:W-:Y:S01]  /*9be0*/  FMUL.FTZ R31, R26, R21 ;  /* 0x000000151a1f7220 */ /* 0x000fe20000410000 */
[----:B------:R-:W-:Y:S01]  /*9bf0*/  LOP3.LUT R42, R42, 0xffff0000, RZ, 0xc0, !PT ;  /* 0xffff00002a2a7812 */ /* 0x000fe200078ec0ff */
[----:B------:R-:W-:Y:S01]  /*9c00*/  FMUL.FTZ R24, R27, R12 ;  /* 0x0000000c1b187220 */ /* 0x000fe20000410000 */
[----:B------:R-:W-:Y:S01]  /*9c10*/  LOP3.LUT R14, R14, 0xffff0000, RZ, 0xc0, !PT ;  /* 0xffff00000e0e7812 */ /* 0x000fe200078ec0ff */
[-C--:B------:R-:W-:Y:S01]  /*9c20*/  FMUL.FTZ R26, R26, R13.reuse ;  /* 0x0000000d1a1a7220 */ /* 0x080fe20000410000 */
        /* <DEDUP_REMOVED lines=16> */
.L_x_14366:
[----:B------:R-:W-:Y:S05]  /*9d30*/  BSYNC B1 ;  /* 0x0000000000017941 */ /* 0x000fea0003800000 */
.L_x_14365:
[----:B------:R-:W-:Y:S01]  /*9d40*/  PRMT R20, R3, 0x5410, R0 ;  /* 0x0000541003147816 */ /* 0x000fe20000000000 */
[----:B------:R-:W-:Y:S06]  /*9d50*/  @P0 BRA `(.L_x_14357) ;  /* 0x0000000400a80947 */ /* 0x000fec0003800000 */
[----:B-1----:R-:W2:Y:S01]  /*9d60*/  LDL R12, [R1+0x18] ;  /* 0x00001800010c7983 */ /* 0x002ea20000100800 */
[C---:B0-----:R-:W-:Y:S02]  /*9d70*/  VIADD R13, R206.reuse, 0x40 ;  /* 0x00000040ce0d7836 */ /* 0x041fe40000000000 */
        /* <DEDUP_REMOVED lines=10> */
[----:B------:R-:W-:Y:S02]  /*9e20*/  SHF.R.U64 R33, R4, 0x10, R5 ;  /* 0x0000001004217819 */ /* 0x000fe40000001205 */
[----:B------:R-:W-:Y:S02]  /*9e30*/  SHF.R.U64 R21, R8, 0x10, R9 ;  /* 0x0000001008157819 */ /* 0x000fe40000001209 */
[----:B------:R-:W-:Y:S02]  /*9e40*/  PRMT R33, R55, 0x5410, R33 ;  /* 0x0000541037217816 */ /* 0x000fe40000000021 */
[----:B------:R-:W-:Y:S02]  /*9e50*/  SHF.R.U32.HI R29, RZ, 0x10, R9 ;  /* 0x00000010ff1d7819 */ /* 0x000fe40000011609 */
[----:B------:R-:W-:Y:S01]  /*9e60*/  SHF.R.U32.HI R35, RZ, 0x10, R5 ;  /* 0x00000010ff237819 */ /* 0x000fe20000011605 */
[----:B------:R-:W-:Y:S01]  /*9e70*/  IMAD.U32 R34, R33, 0x10000, RZ ;  /* 0x0001000021227824 */ /* 0x000fe200078e00ff */
[----:B------:R-:W-:-:S02]  /*9e80*/  PRMT R21, R57, 0x5410, R21 ;  /* 0x0000541039157816 */ /* 0x000fc40000000015 */
[----:B------:R-:W-:Y:S02]  /*9e90*/  SHF.R.U32.HI R38, RZ, 0x10, R7 ;  /* 0x00000010ff267819 */ /* 0x000fe40000011607 */
[----:B------:R-:W-:Y:S01]  /*9ea0*/  PRMT R35, R56, 0x5410, R35 ;  /* 0x0000541038237816 */ /* 0x000fe20000000023 */
[----:B------:R-:W-:Y:S01]  /*9eb0*/  IMAD.U32 R28, R21, 0x10000, RZ ;  /* 0x00010000151c7824 */ /* 0x000fe200078e00ff */
[----:B------:R-:W-:Y:S02]  /*9ec0*/  SHF.R.U32.HI R31, RZ, 0x10, R11 ;  /* 0x00000010ff1f7819 */ /* 0x000fe4000001160b */
[----:B------:R-:W-:Y:S02]  /*9ed0*/  PRMT R29, R58, 0x5410, R29 ;  /* 0x000054103a1d7816 */ /* 0x000fe4000000001d */
[----:B------:R-:W-:Y:S02]  /*9ee0*/  SHF.R.U64 R30, R10, 0x10, R11 ;  /* 0x000000100a1e7819 */ /* 0x000fe4000000120b */
[----:B------:R-:W-:Y:S01]  /*9ef0*/  PRMT R38, R54, 0x5432, R38 ;  /* 0x0000543236267816 */ /* 0x000fe20000000026 */
[----:B------:R-:W-:Y:S01]  /*9f00*/  IMAD.U32 R36, R35, 0x10000, RZ ;  /* 0x0001000023247824 */ /* 0x000fe200078e00ff */
[----:B------:R-:W-:-:S02]  /*9f10*/  PRMT R31, R20, 0x5410, R31 ;  /* 0x00005410141f7816 */ /* 0x000fc4000000001f */
[----:B------:R-:W-:Y:S02]  /*9f20*/  PRMT R30, R20, 0x5432, R30 ;  /* 0x00005432141e7816 */ /* 0x000fe4000000001e */
[----:B------:R-:W-:Y:S02]  /*9f30*/  SHF.R.U64 R37, R6, 0x10, R7 ;  /* 0x0000001006257819 */ /* 0x000fe40000001207 */
[----:B------:R-:W-:Y:S02]  /*9f40*/  LOP3.LUT R33, R33, 0xffff0000, RZ, 0xc0, !PT ;  /* 0xffff000021217812 */ /* 0x000fe400078ec0ff */
[----:B------:R-:W-:Y:S02]  /*9f50*/  PRMT R37, R54, 0x5410, R37 ;  /* 0x0000541036257816 */ /* 0x000fe40000000025 */
[----:B------:R-:W-:Y:S02]  /*9f60*/  LOP3.LUT R21, R21, 0xffff0000, RZ, 0xc0, !PT ;  /* 0xffff000015157812 */ /* 0x000fe400078ec0ff */
[----:B------:R-:W-:Y:S01]  /*9f70*/  LOP3.LUT R35, R35, 0xffff0000, RZ, 0xc0, !PT ;  /* 0xffff000023237812 */ /* 0x000fe200078ec0ff */
[----:B--2---:R-:W-:-:S04]  /*9f80*/  IMAD.IADD R3, R12, 0x1, R0 ;  /* 0x000000010c037824 */ /* 0x004fc800078e0200 */
[----:B------:R-:W-:Y:S01]  /*9f90*/  IMAD R0, R3, 0x2, R22 ;  /* 0x0000000203007824 */ /* 0x000fe200078e0216 */
[----:B---3--:R-:W0:Y:S04]  /*9fa0*/  LDS.128 R12, [R41+0x18400] ;  /* 0x01840000290c7984 */ /* 0x008e280000000c00 */
[----:B------:R-:W1:Y:S01]  /*9fb0*/  LDS.128 R24, [R0+0x18400] ;  /* 0x0184000000187984 */ /* 0x000e620000000c00 */
[----:B0-----:R-:W-:Y:S02]  /*9fc0*/  IMAD.U32 R3, R12, 0x10000, RZ ;  /* 0x000100000c037824 */ /* 0x001fe400078e00ff */
[----:B-1----:R-:W-:-:S04]  /*9fd0*/  IMAD.U32 R9, R24, 0x10000, RZ ;  /* 0x0001000018097824 */ /* 0x002fc800078e00ff */
[----:B------:R-:W-:Y:S01]  /*9fe0*/  FMUL.FTZ R40, R9, R34 ;  /* 0x0000002209287220 */ /* 0x000fe20000410000 */
[----:B------:R-:W-:Y:S02]  /*9ff0*/  IMAD.U32 R11, R25, 0x10000, RZ ;  /* 0x00010000190b7824 */ /* 0x000fe400078e00ff */
[-C--:B------:R-:W-:Y:S01]  /*a000*/  FMUL.FTZ R42, R9, R28.reuse ;  /* 0x0000001c092a7220 */ /* 0x080fe20000410000 */
[----:B------:R-:W-:Y:S01]  /*a010*/  FFMA.FTZ R40, R3, R28, -R40 ;  /* 0x0000001c03287223 */ /* 0x000fe20000010828 */
[----:B------:R-:W-:Y:S02]  /*a020*/  IMAD.U32 R28, R29, 0x10000, RZ ;  /* 0x000100001d1c7824 */ /* 0x000fe400078e00ff */
[----:B------:R-:W-:Y:S02]  /*a030*/  IMAD.U32 R20, R27, 0x10000, RZ ;  /* 0x000100001b147824 */ /* 0x000fe400078e00ff */
[----:B------:R-:W-:Y:S02]  /*a040*/  IMAD.U32 R9, R38, 0x10000, RZ ;  /* 0x0001000026097824 */ /* 0x000fe400078e00ff */
[----:B------:R-:W-:Y:S01]  /*a050*/  FMUL.FTZ R44, R11, R36 ;  /* 0x000000240b2c7220 */ /* 0x000fe20000410000 */
[----:B------:R-:W-:-:S02]  /*a060*/  IMAD.U32 R5, R13, 0x10000, RZ ;  /* 0x000100000d057824 */ /* 0x000fc400078e00ff */
[----:B------:R-:W-:Y:S01]  /*a070*/  FFMA.FTZ R42, R3, R34, R42 ;  /* 0x00000022032a7223 */ /* 0x000fe2000001002a */
[----:B------:R-:W-:Y:S02]  /*a080*/  IMAD.U32 R3, R31, 0x10000, RZ ;  /* 0x000100001f037824 */ /* 0x000fe400078e00ff */
[-C--:B------:R-:W-:Y:S01]  /*a090*/  FMUL.FTZ R34, R11, R28.reuse ;  /* 0x0000001c0b227220 */ /* 0x080fe20000410000 */
[----:B------:R-:W-:Y:S01]  /*a0a0*/  IMAD.U32 R8, R15, 0x10000, RZ ;  /* 0x000100000f087824 */ /* 0x000fe200078e00ff */
[----:B------:R-:W-:Y:S01]  /*a0b0*/  LOP3.LUT R10, R24, 0xffff0000, RZ, 0xc0, !PT ;  /* 0xffff0000180a7812 */ /* 0x000fe200078ec0ff */
[C---:B------:R-:W-:Y:S01]  /*a0c0*/  FMUL.FTZ R11, R20.reuse, R9 ;  /* 0x00000009140b7220 */ /* 0x040fe20000410000 */
[----:B------:R-:W-:Y:S01]  /*a0d0*/  FFMA.FTZ R44, R5, R28, -R44 ;  /* 0x0000001c052c7223 */ /* 0x000fe2000001082c */
[-C--:B------:R-:W-:Y:S01]  /*a0e0*/  FMUL.FTZ R28, R20, R3.reuse ;  /* 0x00000003141c7220 */ /* 0x080fe20000410000 */
[----:B------:R-:W-:Y:S01]  /*a0f0*/  LOP3.LUT R4, R12, 0xffff0000, RZ, 0xc0, !PT ;  /* 0xffff00000c047812 */ /* 0x000fe200078ec0ff */
[----:B------:R-:W-:Y:S01]  /*a100*/  FFMA.FTZ R20, R8, R3, -R11 ;  /* 0x0000000308147223 */ /* 0x000fe2000001080b */
[----:B------:R-:W-:Y:S01]  /*a110*/  FMUL.FTZ R3, R10, R33 ;  /* 0x000000210a037220 */ /* 0x000fe20000410000 */
[----:B------:R-:W-:Y:S01]  /*a120*/  LOP3.LUT R12, R13, 0xffff0000, RZ, 0xc0, !PT ;  /* 0xffff00000d0c7812 */ /* 0x000fe200078ec0ff */
[----:B------:R-:W-:Y:S01]  /*a130*/  FFMA.FTZ R34, R5, R36, R34 ;  /* 0x0000002405227223 */ /* 0x000fe20000010022 */
[----:B------:R-:W-:-:S02]  /*a140*/  IMAD.U32 R13, R26, 0x10000, RZ ;  /* 0x000100001a0d7824 */ /* 0x000fc400078e00ff */
[----:B------:R-:W-:Y:S01]  /*a150*/  FFMA.FTZ R28, R8, R9, R28 ;  /* 0x00000009081c7223 */ /* 0x000fe2000001001c */
[----:B------:R-:W-:Y:S02]  /*a160*/  IMAD.U32 R5, R37, 0x10000, RZ ;  /* 0x0001000025057824 */ /* 0x000fe400078e00ff */
[-C--:B------:R-:W-:Y:S01]  /*a170*/  FMUL.FTZ R9, R10, R21.reuse ;  /* 0x000000150a097220 */ /* 0x080fe20000410000 */
[----:B------:R-:W-:Y:S01]  /*a180*/  FFMA.FTZ R21, R4, R21, -R3 ;  /* 0x0000001504157223 */ /* 0x000fe20000010803 */
[----:B------:R-:W-:Y:S01]  /*a190*/  LOP3.LUT R24, R25, 0xffff0000, RZ, 0xc0, !PT ;  /* 0xffff000019187812 */ /* 0x000fe200078ec0ff */
[----:B------:R-:W-:Y:S02]  /*a1a0*/  IMAD.U32 R3, R30, 0x10000, RZ ;  /* 0x000100001e037824 */ /* 0x000fe400078e00ff */
[----:B------:R-:W-:Y:S01]  /*a1b0*/  FMUL.FTZ R25, R13, R5 ;  /* 0x000000050d197220 */ /* 0x000fe20000410000 */
[C---:B------:R-:W-:Y:S01]  /*a1c0*/  IMAD.U32 R6, R14.reuse, 0x10000, RZ ;  /* 0x000100000e067824 */ /* 0x040fe200078e00ff */
[----:B------:R-:W-:Y:S01]  /*a1d0*/  LOP3.LUT R7, R14, 0xffff0000, RZ, 0xc0, !PT ;  /* 0xffff00000e077812 */ /* 0x000fe200078ec0ff */
[----:B------:R-:W-:Y:S01]  /*a1e0*/  FFMA.FTZ R9, R4, R33, R9 ;  /* 0x0000002104097223 */ /* 0x000fe20000010009 */
[----:B------:R-:W-:Y:S01]  /*a1f0*/  LOP3.LUT R14, R15, 0xffff0000, RZ, 0xc0, !PT ;  /* 0xffff00000f0e7812 */ /* 0x000fe200078ec0ff */
[-C--:B------:R-:W-:Y:S01]  /*a200*/  FMUL.FTZ R13, R13, R3.reuse ;  /* 0x000000030d0d7220 */ /* 0x080fe20000410000 */
[----:B------:R-:W-:Y:S01]  /*a210*/  LOP3.LUT R15, R26, 0xffff0000, RZ, 0xc0, !PT ;  /* 0xffff00001a0f7812 */ /* 0x000fe200078ec0ff */
[----:B------:R-:W-:Y:S01]  /*a220*/  FFMA.FTZ R25, R6, R3, -R25 ;  /* 0x0000000306197223 */ /* 0x000fe20000010819 */
[----:B------:R-:W-:-:S02]  /*a230*/  LOP3.LUT R4, R37, 0xffff0000, RZ, 0xc0, !PT ;  /* 0xffff000025047812 */ /* 0x000fc400078ec0ff */
[----:B------:R-:W-:Y:S02]  /*a240*/  LOP3.LUT R30, R30, 0xffff0000, RZ, 0xc0, !PT ;  /* 0xffff00001e1e7812 */ /* 0x000fe400078ec0ff */
[----:B------:R-:W-:Y:S02]  /*a250*/  LOP3.LUT R26, R27, 0xffff0000, RZ, 0xc0, !PT ;  /* 0xffff00001b1a7812 */ /* 0x000fe400078ec0ff */
[----:B------:R-:W-:Y:S01]  /*a260*/  LOP3.LUT R3, R38, 0xffff0000, RZ, 0xc0, !PT ;  /* 0xffff000026037812 */ /* 0x000fe200078ec0ff */
[----:B------:R-:W-:Y:S01]  /*a270*/  FFMA.FTZ R10, R6, R5, R13 ;  /* 0x00000005060a7223 */ /* 0x000fe2000001000d */
[----:B------:R-:W-:Y:S02]  /*a280*/  LOP3.LUT R29, R29, 0xffff0000, RZ, 0xc0, !PT ;  /* 0xffff00001d1d7812 */ /* 0x000fe400078ec0ff */
[----:B------:R-:W-:Y:S01]  /*a290*/  LOP3.LUT R31, R31, 0xffff0000, RZ, 0xc0, !PT ;  /* 0xffff00001f1f7812 */ /* 0x000fe200078ec0ff */
[C---:B------:R-:W-:Y:S01]  /*a2a0*/  FMUL.FTZ R6, R15.reuse, R4 ;  /* 0x000000040f067220 */ /* 0x040fe20000410000 */
[-C--:B------:R-:W-:Y:S01]  /*a2b0*/  FMUL.FTZ R15, R15, R30.reuse ;  /* 0x0000001e0f0f7220 */ /* 0x080fe20000410000 */
[----:B------:R-:W-:Y:S01]  /*a2c0*/  FMUL.FTZ R11, R24, R35 ;  /* 0x00000023180b7220 */ /* 0x000fe20000410000 */
[----:B------:R-:W-:Y:S01]  /*a2d0*/  FMUL.FTZ R5, R26, R3 ;  /* 0x000000031a057220 */ /* 0x000fe20000410000 */
[----:B------:R-:W-:Y:S01]  /*a2e0*/  FMUL.FTZ R24, R24, R29 ;  /* 0x0000001d18187220 */ /* 0x000fe20000410000 */
[----:B------:R-:W-:Y:S01]  /*a2f0*/  FMUL.FTZ R26, R26, R31 ;  /* 0x0000001f1a1a7220 */ /* 0x000fe20000410000 */
[C---:B------:R-:W-:Y:S01]  /*a300*/  FFMA.FTZ R6, R7.reuse, R30, -R6 ;  /* 0x0000001e07067223 */ /* 0x040fe20000010806 */
        /* <DEDUP_REMOVED lines=15> */
.L_x_14357:
[----:B------:R-:W-:Y:S05]  /*a400*/  BSYNC B0 ;  /* 0x0000000000007941 */ /* 0x000fea0003800000 */
.L_x_14343:
        /* <DEDUP_REMOVED lines=8> */
.L_x_14340:
[----:B--23--:R-:W2:Y:S01]  /*a490*/  S2R R0, SR_TID.X ;  /* 0x0000000000007919 */ /* 0x00cea20000002100 */
[----:B------:R-:W-:Y:S05]  /*a4a0*/  WARPSYNC.ALL ;  /* 0x0000000000007948 */ /* 0x000fea0003800000 */
[----:B--2---:R-:W-:-:S05]  /*a4b0*/  SHF.R.U32.HI R0, RZ, 0x7, R0 ;  /* 0x00000007ff007819 */ /* 0x004fca0000011600 */
[----:B01----:R-:W-:Y:S02]  /*a4c0*/  VIADD R13, R0, 0x8 ;  /* 0x00000008000d7836 */ /* 0x003fe40000000000 */
[----:B------:R-:W-:-:S03]  /*a4d0*/  IMAD.U32 R0, RZ, RZ, UR44 ;  /* 0x0000002cff007e24 */ /* 0x000fc6000f8e00ff */
[----:B------:R0:W-:Y:S02]  /*a4e0*/  BAR.SYNC.DEFER_BLOCKING R13, 0x100 ;  /* 0x0004000d0000751d */ /* 0x0001e40000010000 */
[----:B------:R-:W-:-:S13]  /*a4f0*/  ISETP.NE.AND P0, PT, R0, 0x3, PT ;  /* 0x000000030000780c */ /* 0x000fda0003f05270 */
[----:B0-----:R-:W-:Y:S05]  /*a500*/  @!P0 BRA `(.L_x_14367) ;  /* 0x0000000000048947 */ /* 0x001fea0003800000 */
[----:B------:R-:W-:Y:S01]  /*a510*/  BPT.TRAP 0x1 ;  /* 0x000000040000795c */ /* 0x000fe20000300000 */
.L_x_14367:
[----:B------:R-:W-:Y:S01]  /*a520*/  IMAD R12, R23, 0x8, R22 ;  /* 0x00000008170c7824 */ /* 0x000fe200078e0216 */
[----:B------:R-:W-:-:S04]  /*a530*/  SHF.L.U32 R73, R208, 0x1f, RZ ;  /* 0x0000001fd0497819 */ /* 0x000fc800000006ff */
[----:B------:R0:W1:Y:S01]  /*a540*/  SYNCS.PHASECHK.TRANS64.TRYWAIT P1, [R12+URZ+0x22830], R73 ;  /* 0x022830490c0075a7 */ /* 0x000062000802017f */
[----:B------:R-:W-:Y:S05]  /*a550*/  @!P0 BRA `(.L_x_14368) ;  /* 0x0000000000048947 */ /* 0x000fea0003800000 */
[----:B------:R-:W-:Y:S01]  /*a560*/  BPT.TRAP 0x1 ;  /* 0x000000040000795c */ /* 0x000fe20000300000 */
.L_x_14368:
[----:B------:R-:W-:Y:S01]  /*a570*/  VIADD R0, R22, 0x1c400 ;  /* 0x0001c40016007836 */ /* 0x000fe20000000000 */
[----:B------:R-:W-:Y:S01]  /*a580*/  LOP3.LUT R4, R32, 0x10000, RZ, 0xfc, !PT ;  /* 0x0001000020047812 */ /* 0x000fe200078efcff */
[----:B------:R-:W-:-:S03]  /*a590*/  IMAD.MOV.U32 R5, RZ, RZ, 0x40000040 ;  /* 0x40000040ff057424 */ /* 0x000fc600078e00ff */
[----:B------:R-:W-:-:S04]  /*a5a0*/  SHF.R.U32.HI R0, RZ, 0x4, R0 ;  /* 0x00000004ff007819 */ /* 0x000fc80000011600 */
[----:B------:R-:W-:-:S04]  /*a5b0*/  LOP3.LUT R0, R0, 0x3fff, RZ, 0xc0, !PT ;  /* 0x00003fff00007812 */ /* 0x000fc800078ec0ff */
[----:B------:R-:W-:Y:S01]  /*a5c0*/  LOP3.LUT R221, R0, 0x10000, RZ, 0xfc, !PT ;  /* 0x0001000000dd7812 */ /* 0x000fe200078efcff */
[----:B-1----:R-:W-:Y:S06]  /*a5d0*/  @P1 BRA `(.L_x_14369) ;  /* 0x0000000000081947 */ /* 0x002fec0003800000 */
[----:B------:R-:W1:Y:S02]  /*a5e0*/  SYNCS.PHASECHK.TRANS64.TRYWAIT P1, [R12+URZ+0x22830], R73 ;  /* 0x022830490c0075a7 */ /* 0x000e64000802017f */
[----:B-1----:R-:W-:Y:S05]  /*a5f0*/  @!P1 BRA `(.L_x_14370) ;  /* 0x0000014c006c9947 */ /* 0x002fea0003800000 */
.L_x_14369:
[----:B------:R-:W-:Y:S01]  /*a600*/  IMAD R6, R23, 0x300, R221 ;  /* 0x0000030017067824 */ /* 0x000fe200078e02dd */
[----:B------:R-:W-:Y:S05]  /*a610*/  WARPSYNC.ALL ;  /* 0x0000000000007948 */ /* 0x000fea0003800000 */
[----:B------:R-:W-:Y:S01]  /*a620*/  IMAD.MOV.U32 R7, RZ, RZ, 0x40000040 ;  /* 0x40000040ff077424 */ /* 0x000fe200078e00ff */
[C---:B------:R-:W-:Y:S01]  /*a630*/  R2UR UR4, R4.reuse ;  /* 0x00000000040472ca */ /* 0x040fe200000e0000 */
[----:B-----5:R-:W-:Y:S01]  /*a640*/  WARPGROUP.ARRIVE ;  /* 0x00000000000079c5 */ /* 0x020fe20000000000 */
[----:B------:R-:W-:Y:S01]  /*a650*/  R2UR UR5, R5 ;  /* 0x00000000050572ca */ /* 0x000fe200000e0000 */
[----:B------:R-:W-:Y:S01]  /*a660*/  VIADD R20, R4, 0x2 ;  /* 0x0000000204147836 */ /* 0x000fe20000000000 */
[C---:B------:R-:W-:Y:S01]  /*a670*/  R2UR UR6, R6.reuse ;  /* 0x00000000060672ca */ /* 0x040fe200000e0000 */
[----:B------:R-:W-:Y:S01]  /*a680*/  VIADD R8, R6, 0x2 ;  /* 0x0000000206087836 */ /* 0x000fe20000000000 */
[----:B------:R-:W-:Y:S01]  /*a690*/  R2UR UR7, R7 ;  /* 0x00000000070772ca */ /* 0x000fe200000e0000 */
[----:B------:R-:W-:Y:S01]  /*a6a0*/  IMAD.MOV.U32 R21, RZ, RZ, 0x40000040 ;  /* 0x40000040ff157424 */ /* 0x000fe200078e00ff */
[----:B------:R-:W2:Y:S01]  /*a6b0*/  S2R R0, SR_TID.X ;  /* 0x0000000000007919 */ /* 0x000ea20000002100 */
[----:B------:R-:W-:-:S02]  /*a6c0*/  IMAD.MOV.U32 R9, RZ, RZ, 0x40000040 ;  /* 0x40000040ff097424 */ /* 0x000fc400078e00ff */
[----:B------:R-:W-:Y:S02]  /*a6d0*/  VIADD R10, R4, 0x4 ;  /* 0x00000004040a7836 */ /* 0x000fe40000000000 */
[----:B------:R-:W-:Y:S02]  /*a6e0*/  IMAD.MOV.U32 R11, RZ, RZ, 0x40000040 ;  /* 0x40000040ff0b7424 */ /* 0x000fe400078e00ff */
[----:B------:R-:W-:-:S04]  /*a6f0*/  IMAD.MOV.U32 R7, RZ, RZ, 0x40000040 ;  /* 0x40000040ff077424 */ /* 0x000fc800078e00ff */
        /* <DEDUP_REMOVED lines=8> */
[----:B--2---:R-:W-:-:S04]  /*a780*/  SHF.R.U32.HI R0, RZ, 0x7, R0 ;  /* 0x00000007ff007819 */ /* 0x004fc80000011600 */
[----:B------:R-:W-:Y:S01]  /*a790*/  IADD3 R15, -R0, 0xb, RZ ;  /* 0x0000000b000f7810 */ /* 0x000fe20007ffe1ff */
[----:B------:R-:W-:Y:S02]  /*a7a0*/  WARPGROUP.DEPBAR.LE gsb0, 0x0 ;  /* 0x00008000000079c5 */ /* 0x000fe40000010000 */
[----:B------:R-:W-:-:S06]  /*a7b0*/  WARPGROUP.ARRIVE ;  /* 0x00000000000079c5 */ /* 0x000fcc0000000000 */
[----:B------:R-:W-:Y:S01]  /*a7c0*/  HGMMA.64x96x16.F32.BF16 R24, gdesc[UR4], R24, gsb0 ;  /* 0x01600000041879f0 */ /* 0x000fe20008001818 */
        /* <DEDUP_REMOVED lines=20> */
.L_x_14371:
[----:B------:R-:W3:Y:S01]  /*a910*/  LDL R0, [R1+0x1c] ;  /* 0x00001c0001007983 */ /* 0x000ee20000100800 */
[----:B------:R-:W4:Y:S03]  /*a920*/  LDC R3, c[0x0][0x448] ;  /* 0x00011200ff037b82 */ /* 0x000f260000000800 */
[----:B------:R-:W5:Y:S04]  /*a930*/  LDL R72, [R1+0x4] ;  /* 0x0000040001487983 */ /* 0x000f680000100800 */
[----:B------:R-:W2:Y:S01]  /*a940*/  LDL R14, [R1+0xc] ;  /* 0x00000c00010e7983 */ /* 0x000ea20000100800 */
[----:B------:R-:W-:Y:S01]  /*a950*/  LOP3.LUT R18, R18, 0xfffffff7, RZ, 0xc0, !PT ;  /* 0xfffffff712127812 */ /* 0x000fe200078ec0ff */
[----:B------:R-:W-:Y:S01]  /*a960*/  ULDC UR37, c[0x0][0x988] ;  /* 0x0002620000257ab9 */ /* 0x000fe20000000800 */
[----:B----4-:R-:W-:-:S13]  /*a970*/  ISETP.NE.AND P1, PT, R3, 0x1, PT ;  /* 0x000000010300780c */ /* 0x010fda0003f25270 */
[----:B------:R-:W4:Y:S01]  /*a980*/  @P1 LDC R3, c[0x0][0x44c] ;  /* 0x00011300ff031b82 */ /* 0x000f220000000800 */
[----:B------:R-:W-:-:S07]  /*a990*/  @P1 LOP3.LUT R18, R18, 0x8, RZ, 0xfc, !PT ;  /* 0x0000000812121812 */ /* 0x000fce00078efcff */
[----:B------:R-:W0:Y:S01]  /*a9a0*/  @P1 LDC R7, c[0x0][0x450] ;  /* 0x00011400ff071b82 */ /* 0x000e220000000800 */
[----:B---3--:R-:W-:-:S04]  /*a9b0*/  IMAD.IADD R6, R0, 0x1, R222 ;  /* 0x0000000100067824 */ /* 0x008fc800078e02de */
[----:B----4-:R-:W-:-:S04]  /*a9c0*/  @P1 IMAD.HI.U32 R0, R6, R3, RZ ;  /* 0x0000000306001227 */ /* 0x010fc800078e00ff */
[----:B-----5:R-:W-:Y:S01]  /*a9d0*/  IMAD R72, R172, -0x60, R72 ;  /* 0xffffffa0ac487824 */ /* 0x020fe200078e0248 */
[----:B0-----:R-:W-:-:S04]  /*a9e0*/  @P1 SHF.R.U32.HI R6, RZ, R7, R0 ;  /* 0x00000007ff061219 */ /* 0x001fc80000011600 */
[C-C-:B--2---:R-:W-:Y:S01]  /*a9f0*/  IADD3 R75, -R14.reuse, 0x61, R72.reuse ;  /* 0x000000610e4b7810 */ /* 0x144fe20007ffe148 */
[----:B------:R-:W0:Y:S01]  /*aa00*/  SHFL.IDX PT, R0, R6, 0x1, 0x1c1f ;  /* 0x003c1f0006007f89 */ /* 0x000e2200000e0000 */
[----:B------:R-:W-:-:S03]  /*aa10*/  IADD3 R72, -R14, 0x60, R72 ;  /* 0x000000600e487810 */ /* 0x000fc60007ffe148 */
[----:B------:R-:W-:Y:S01]  /*aa20*/  IMAD.IADD R75, R75, 0x1, -R224 ;  /* 0x000000014b4b7824 */ /* 0x000fe200078e0ae0 */
[----:B------:R-:W2:Y:S04]  /*aa30*/  SHFL.IDX PT, R6, R6, RZ, 0x1c1f ;  /* 0x001c1fff06067589 */ /* 0x000ea800000e0000 */
        /* <DEDUP_REMOVED lines=88> */
[----:B0-----:R-:W-:Y:S02]  /*afc0*/  FMNMX.FTZ R77, R14, R77, !PT ;  /* 0x0000004d0e4d7209 */ /* 0x001fe40007810000 */
[----:B------:R-:W-:Y:S02]  /*afd0*/  ISETP.GT.AND P1, PT, R72, 0x18, PT ;  /* 0x000000184800780c */ /* 0x000fe40003f24270 */
[----:B------:R-:W-:Y:S01]  /*afe0*/  FSEL R33, R33, -INF , P3 ;  /* 0xff80000021217808 */ /* 0x000fe20001800000 */
[----:B------:R-:W0:Y:S01]  /*aff0*/  SHFL.BFLY PT, R0, R77, 0x1, 0x1f ;  /* 0x0c201f004d007f89 */ /* 0x000e2200000e0000 */
        /* <DEDUP_REMOVED lines=9> */
[C---:B------:R-:W-:Y:S02]  /*b090*/  ISETP.GT.AND P1, PT, R72.reuse, 0x28, PT ;  /* 0x000000284800780c */ /* 0x040fe40003f24270 */
[----:B------:R-:W-:Y:S02]  /*b0a0*/  FSEL R41, R41, -INF , P2 ;  /* 0xff80000029297808 */ /* 0x000fe40001000000 */
[----:B------:R-:W-:Y:S02]  /*b0b0*/  ISETP.GT.AND P2, PT, R72, 0x29, PT ;  /* 0x000000294800780c */ /* 0x000fe40003f44270 */
[----:B0-----:R-:W-:-:S02]  /*b0c0*/  FMNMX.FTZ R0, R77, R0, !PT ;  /* 0x000000004d007209 */ /* 0x001fc40007810000 */
[----:B------:R-:W-:Y:S02]  /*b0d0*/  FSEL R44, R44, -INF , P1 ;  /* 0xff8000002c2c7808 */ /* 0x000fe40000800000 */
[C---:B------:R-:W-:Y:S01]  /*b0e0*/  FSETP.NEU.FTZ.AND P4, PT, R0.reuse, -INF , PT ;  /* 0xff8000000000780b */ /* 0x040fe20003f9d000 */
[----:B------:R-:W-:Y:S01]  /*b0f0*/  FMUL.FTZ R6, R0, UR37 ;  /* 0x0000002500067c20 */ /* 0x000fe20008410000 */
[----:B------:R-:W-:Y:S02]  /*b100*/  ISETP.GT.AND P1, PT, R72, 0x30, PT ;  /* 0x000000304800780c */ /* 0x000fe40003f24270 */
[----:B------:R-:W-:Y:S02]  /*b110*/  FSEL R45, R45, -INF , P2 ;  /* 0xff8000002d2d7808 */ /* 0x000fe40001000000 */
        /* <DEDUP_REMOVED lines=23> */
[----:B------:R-:W0:Y:S01]  /*b290*/  MUFU.EX2 R14, R14 ;  /* 0x0000000e000e7308 */ /* 0x000e220000000800 */
        /* <DEDUP_REMOVED lines=25> */
[----:B------:R-:W-:Y:S01]  /*b430*/  FFMA.FTZ R171, R70, UR37, -R6 ;  /* 0x0000002546ab7c23 */ /* 0x000fe20008010806 */
[----:B------:R-:W-:-:S02]  /*b440*/  ISETP.GT.AND P1, PT, R72, 0x50, PT ;  /* 0x000000504800780c */ /* 0x000fc40003f24270 */
[----:B------:R-:W-:Y:S02]  /*b450*/  FSEL R61, R61, -INF , P2 ;  /* 0xff8000003d3d7808 */ /* 0x000fe40001000000 */
[----:B------:R-:W-:Y:S01]  /*b460*/  FMNMX.FTZ R34, R60, R3, !PT ;  /* 0x000000033c227209 */ /* 0x000fe20007810000 */
[----:B------:R-:W-:Y:S01]  /*b470*/  MUFU.EX2 R30, R30 ;  /* 0x0000001e001e7308 */ /* 0x000fe20000000800 */
[----:B------:R-:W-:Y:S02]  /*b480*/  ISETP.GT.AND P2, PT, R72, 0x51, PT ;  /* 0x000000514800780c */ /* 0x000fe40003f44270 */
[----:B------:R-:W-:Y:S01]  /*b490*/  FSEL R7, R64, -INF , P1 ;  /* 0xff80000040077808 */ /* 0x000fe20000800000 */
[----:B------:R-:W-:Y:S01]  /*b4a0*/  FFMA.FTZ R64, R39, UR37, -R6 ;  /* 0x0000002527407c23 */ /* 0x000fe20008010806 */
[----:B------:R-:W-:Y:S02]  /*b4b0*/  FMNMX.FTZ R34, R61, R34, !PT ;  /* 0x000000223d227209 */ /* 0x000fe40007810000 */
[----:B------:R-:W-:Y:S01]  /*b4c0*/  ISETP.GT.AND P1, PT, R72, 0x58, PT ;  /* 0x000000584800780c */ /* 0x000fe20003f24270 */
[----:B------:R-:W-:Y:S01]  /*b4d0*/  MUFU.EX2 R155, R155 ;  /* 0x0000009b009b7308 */ /* 0x000fe20000000800 */
[----:B------:R-:W-:-:S02]  /*b4e0*/  FSEL R65, R65, -INF , P2 ;  /* 0xff80000041417808 */ /* 0x000fc40001000000 */
[----:B------:R-:W-:Y:S02]  /*b4f0*/  FMNMX.FTZ R34, R7, R34, !PT ;  /* 0x0000002207227209 */ /* 0x000fe40007810000 */
[----:B------:R-:W-:Y:S01]  /*b500*/  ISETP.GT.AND P2, PT, R72, 0x59, PT ;  /* 0x000000594800780c */ /* 0x000fe20003f44270 */
[----:B------:R-:W-:Y:S01]  /*b510*/  FFMA.FTZ R72, R43, UR37, -R6 ;  /* 0x000000252b487c23 */ /* 0x000fe20008010806 */
[----:B------:R-:W-:Y:S01]  /*b520*/  FSEL R68, R68, -INF , P1 ;  /* 0xff80000044447808 */ /* 0x000fe20000800000 */
[----:B------:R-:W-:Y:S01]  /*b530*/  IMAD.U32 R43, RZ, RZ, UR41 ;  /* 0x00000029ff2b7e24 */ /* 0x000fe2000f8e00ff */
[----:B------:R-:W-:Y:S01]  /*b540*/  FMNMX.FTZ R3, R65, R34, !PT ;  /* 0x0000002241037209 */ /* 0x000fe20007810000 */
[----:B------:R-:W-:Y:S01]  /*b550*/  MUFU.EX2 R64, R64 ;  /* 0x0000004000407308 */ /* 0x000fe20000000800 */
[----:B------:R-:W-:Y:S02]  /*b560*/  FSEL R69, R69, -INF , P2 ;  /* 0xff80000045457808 */ /* 0x000fe40001000000 */
[----:B------:R-:W-:-:S04]  /*b570*/  FMNMX.FTZ R34, R68, R3, !PT ;  /* 0x0000000344227209 */ /* 0x000fc80007810000 */
[----:B------:R-:W-:Y:S01]  /*b580*/  FMNMX.FTZ R34, R69, R34, !PT ;  /* 0x0000002245227209 */ /* 0x000fe20007810000 */
[----:B------:R-:W-:Y:S04]  /*b590*/  MUFU.EX2 R157, R157 ;  /* 0x0000009d009d7308 */ /* 0x000fe80000000800 */
[----:B------:R-:W2:Y:S04]  /*b5a0*/  SHFL.BFLY PT, R3, R34, 0x2, 0x1f ;  /* 0x0c401f0022037f89 */ /* 0x000ea800000e0000 */
[----:B------:R-:W-:Y:S08]  /*b5b0*/  MUFU.EX2 R72, R72 ;  /* 0x0000004800487308 */ /* 0x000ff00000000800 */
[----:B------:R-:W-:Y:S08]  /*b5c0*/  MUFU.EX2 R159, R159 ;  /* 0x0000009f009f7308 */ /* 0x000ff00000000800 */
[----:B------:R-:W-:Y:S01]  /*b5d0*/  MUFU.EX2 R74, R74 ;  /* 0x0000004a004a7308 */ /* 0x000fe20000000800 */
[----:B--2---:R-:W-:Y:S01]  /*b5e0*/  FMNMX.FTZ R27, R34, R3, !PT ;  /* 0x00000003221b7209 */ /* 0x004fe20007810000 */
[----:B------:R-:W-:-:S06]  /*b5f0*/  FFMA.FTZ R34, R55, UR37, -R6 ;  /* 0x0000002537227c23 */ /* 0x000fcc0008010806 */
[----:B------:R-:W-:Y:S01]  /*b600*/  MUFU.EX2 R161, R161 ;  /* 0x000000a100a17308 */ /* 0x000fe20000000800 */
[----:B------:R-:W2:Y:S07]  /*b610*/  SHFL.BFLY PT, R46, R27, 0x1, 0x1f ;  /* 0x0c201f001b2e7f89 */ /* 0x000eae00000e0000 */
[----:B------:R-:W-:Y:S08]  /*b620*/  MUFU.EX2 R50, R50 ;  /* 0x0000003200327308 */ /* 0x000ff00000000800 */
[----:B------:R-:W-:Y:S08]  /*b630*/  MUFU.EX2 R163, R163 ;  /* 0x000000a300a37308 */ /* 0x000ff00000000800 */
[----:B------:R-:W-:Y:S01]  /*b640*/  MUFU.EX2 R34, R34 ;  /* 0x0000002200227308 */ /* 0x000fe20000000800 */
[----:B--2---:R-:W-:Y:S01]  /*b650*/  FMNMX.FTZ R3, R27, R46, !PT ;  /* 0x0000002e1b037209 */ /* 0x004fe20007810000 */
        /* <DEDUP_REMOVED lines=15> */
[----:B------:R-:W-:Y:S01]  /*b750*/  FFMA.FTZ R31, R37, UR37, -R54 ;  /* 0x00000025251f7c23 */ /* 0x000fe20008010836 */
[----:B0-----:R-:W-:Y:S01]  /*b760*/  FADD.FTZ R28, R201, R14 ;  /* 0x0000000ec91c7221 */ /* 0x001fe20000010000 */
[----:B------:R-:W-:-:S02]  /*b770*/  VIADD R24, R12, 0x22840 ;  /* 0x000228400c187836 */ /* 0x000fc40000000000 */
[--C-:B------:R-:W-:Y:S01]  /*b780*/  FFMA.FTZ R156, R40, UR37, -R54.reuse ;  /* 0x00000025289c7c23 */ /* 0x100fe20008010836 */
[--C-:B------:R-:W-:Y:S01]  /*b790*/  FFMA.FTZ R158, R44, UR37, -R54.reuse ;  /* 0x000000252c9e7c23 */ /* 0x100fe20008010836 */
[----:B------:R-:W0:Y:S01]  /*b7a0*/  MUFU.EX2 R25, R25 ;  /* 0x0000001900197308 */ /* 0x000e220000000800 */
[----:B------:R-:W-:Y:S01]  /*b7b0*/  FFMA.FTZ R35, R45, UR37, -R54 ;  /* 0x000000252d237c23 */ /* 0x000fe20008010836 */
[----:B------:R-:W-:Y:S01]  /*b7c0*/  PRMT R24, R43, 0x654, R24 ;  /* 0x000006542b187816 */ /* 0x000fe20000000018 */
[--C-:B------:R-:W-:Y:S01]  /*b7d0*/  FFMA.FTZ R160, R48, UR37, -R54.reuse ;  /* 0x0000002530a07c23 */ /* 0x100fe20008010836 */
[--C-:B------:R-:W-:Y:S01]  /*b7e0*/  FFMA.FTZ R37, R49, UR37, -R54.reuse ;  /* 0x0000002531257c23 */ /* 0x100fe20008010836 */
[--C-:B------:R-:W-:Y:S01]  /*b7f0*/  FFMA.FTZ R162, R52, UR37, -R54.reuse ;  /* 0x0000002534a27c23 */ /* 0x100fe20008010836 */
[----:B------:R2:W-:Y:S01]  /*b800*/  SYNCS.ARRIVE.TRANS64.RED.A1T0 RZ, [R24+URZ], RZ ;  /* 0x000000ff18ff79a7 */ /* 0x0005e2000810043f */
[--C-:B------:R-:W-:Y:S01]  /*b810*/  FFMA.FTZ R39, R53, UR37, -R54.reuse ;  /* 0x0000002535277c23 */ /* 0x100fe20008010836 */
[----:B------:R-:W3:Y:S01]  /*b820*/  MUFU.EX2 R202, R202 ;  /* 0x000000ca00ca7308 */ /* 0x000ee20000000800 */
[----:B------:R-:W-:Y:S01]  /*b830*/  F2FP.BF16.F32.PACK_AB R201, R14, R201 ;  /* 0x000000c90ec9723e */ /* 0x000fe200000010ff */
[--C-:B------:R-:W-:Y:S01]  /*b840*/  FFMA.FTZ R164, R56, UR37, -R54.reuse ;  /* 0x0000002538a47c23 */ /* 0x100fe20008010836 */
[--C-:B------:R-:W-:Y:S01]  /*b850*/  FFMA.FTZ R166, R60, UR37, -R54.reuse ;  /* 0x000000253ca67c23 */ /* 0x100fe20008010836 */
[--C-:B------:R-:W-:Y:S01]  /*b860*/  FFMA.FTZ R61, R61, UR37, -R54.reuse ;  /* 0x000000253d3d7c23 */ /* 0x100fe20008010836 */
[--C-:B------:R-:W-:Y:S01]  /*b870*/  FFMA.FTZ R65, R65, UR37, -R54.reuse ;  /* 0x0000002541417c23 */ /* 0x100fe20008010836 */
[----:B------:R-:W-:-:S02]  /*b880*/  FFMA.FTZ R68, R68, UR37, -R54 ;  /* 0x0000002544447c23 */ /* 0x000fc40008010836 */
[----:B------:R-:W4:Y:S01]  /*b890*/  MUFU.EX2 R27, R27 ;  /* 0x0000001b001b7308 */ /* 0x000f220000000800 */
[----:B0-----:R-:W-:Y:S01]  /*b8a0*/  FADD.FTZ R41, R200, R25 ;  /* 0x00000019c8297221 */ /* 0x001fe20000010000 */
[----:B------:R-:W-:-:S06]  /*b8b0*/  F2FP.BF16.F32.PACK_AB R200, R25, R200 ;  /* 0x000000c819c8723e */ /* 0x000fcc00000010ff */
[----:B------:R-:W2:Y:S01]  /*b8c0*/  MUFU.EX2 R152, R152 ;  /* 0x0000009800987308 */ /* 0x000ea20000000800 */
[----:B---3--:R-:W-:Y:S01]  /*b8d0*/  FADD.FTZ R32, R202, R41 ;  /* 0x00000029ca207221 */ /* 0x008fe20000010000 */
[----:B------:R-:W-:Y:S01]  /*b8e0*/  FADD.FTZ R41, R203, R28 ;  /* 0x0000001ccb297221 */ /* 0x000fe20000010000 */
[----:B------:R-:W-:-:S03]  /*b8f0*/  F2FP.BF16.F32.PACK_AB R203, R26, R203 ;  /* 0x000000cb1acb723e */ /* 0x000fc600000010ff */
[----:B------:R-:W-:Y:S01]  /*b900*/  FADD.FTZ R28, R26, R41 ;  /* 0x000000291a1c7221 */ /* 0x000fe20000010000 */
[----:B------:R-:W-:Y:S01]  /*b910*/  FFMA.FTZ R41, R57, UR37, -R54 ;  /* 0x0000002539297c23 */ /* 0x000fe20008010836 */
[----:B------:R-:W0:Y:S01]  /*b920*/  MUFU.EX2 R29, R29 ;  /* 0x0000001d001d7308 */ /* 0x000e220000000800 */
[C---:B----4-:R-:W-:Y:S01]  /*b930*/  FADD.FTZ R43, R27.reuse, R32 ;  /* 0x000000201b2b7221 */ /* 0x050fe20000010000 */
[----:B------:R-:W-:-:S06]  /*b940*/  F2FP.BF16.F32.PACK_AB R202, R27, R202 ;  /* 0x000000ca1bca723e */ /* 0x000fcc00000010ff */
[----:B------:R-:W3:Y:S01]  /*b950*/  MUFU.EX2 R154, R154 ;  /* 0x0000009a009a7308 */ /* 0x000ee20000000800 */
[----:B--2---:R-:W-:Y:S01]  /*b960*/  FADD.FTZ R24, R152, R43 ;  /* 0x0000002b98187221 */ /* 0x004fe20000010000 */
[----:B------:R-:W-:Y:S01]  /*b970*/  FADD.FTZ R43, R153, R28 ;  /* 0x0000001c992b7221 */ /* 0x000fe20000010000 */
[----:B------:R-:W-:-:S05]  /*b980*/  F2FP.BF16.F32.PACK_AB R153, R30, R153 ;  /* 0x000000991e99723e */ /* 0x000fca00000010ff */
[----:B------:R-:W2:Y:S01]  /*b990*/  MUFU.EX2 R31, R31 ;  /* 0x0000001f001f7308 */ /* 0x000ea20000000800 */
[C---:B0-----:R-:W-:Y:S01]  /*b9a0*/  FADD.FTZ R45, R29.reuse, R24 ;  /* 0x000000181d2d7221 */ /* 0x041fe20000010000 */
[----:B------:R-:W-:Y:S01]  /*b9b0*/  FADD.FTZ R24, R30, R43 ;  /* 0x0000002b1e187221 */ /* 0x000fe20000010000 */
[----:B------:R-:W-:-:S03]  /*b9c0*/  F2FP.BF16.F32.PACK_AB R152, R29, R152 ;  /* 0x000000981d98723e */ /* 0x000fc600000010ff */
[----:B------:R-:W-:Y:S01]  /*b9d0*/  FADD.FTZ R43, R155, R24 ;  /* 0x000000189b2b7221 */ /* 0x000fe20000010000 */
[--C-:B------:R-:W-:Y:S01]  /*b9e0*/  FFMA.FTZ R24, R7, UR37, -R54.reuse ;  /* 0x0000002507187c23 */ /* 0x100fe20008010836 */
[----:B------:R-:W0:Y:S01]  /*b9f0*/  MUFU.EX2 R156, R156 ;  /* 0x0000009c009c7308 */ /* 0x000e220000000800 */
[----:B---3--:R-:W-:Y:S01]  /*ba00*/  FADD.FTZ R28, R154, R45 ;  /* 0x0000002d9a1c7221 */ /* 0x008fe20000010000 */
[----:B------:R-:W-:Y:S01]  /*ba10*/  FFMA.FTZ R54, R69, UR37, -R54 ;  /* 0x0000002545367c23 */ /* 0x000fe20008010836 */
[----:B------:R-:W-:-:S05]  /*ba20*/  F2FP.BF16.F32.PACK_AB R155, R64, R155 ;  /* 0x0000009b409b723e */ /* 0x000fca00000010ff */
[----:B------:R-:W3:Y:S01]  /*ba30*/  MUFU.EX2 R33, R33 ;  /* 0x0000002100217308 */ /* 0x000ee20000000800 */
[C---:B--2---:R-:W-:Y:S01]  /*ba40*/  FADD.FTZ R7, R31.reuse, R28 ;  /* 0x0000001c1f077221 */ /* 0x044fe20000010000 */
[----:B------:R-:W-:Y:S01]  /*ba50*/  FADD.FTZ R28, R64, R43 ;  /* 0x0000002b401c7221 */ /* 0x000fe20000010000 */
[----:B------:R-:W-:-:S03]  /*ba60*/  F2FP.BF16.F32.PACK_AB R154, R31, R154 ;  /* 0x0000009a1f9a723e */ /* 0x000fc600000010ff */
[----:B------:R-:W-:Y:S01]  /*ba70*/  FADD.FTZ R43, R157, R28 ;  /* 0x0000001c9d2b7221 */ /* 0x000fe20000010000 */
[----:B------:R-:W-:Y:S01]  /*ba80*/  F2FP.BF16.F32.PACK_AB R157, R72, R157 ;  /* 0x0000009d489d723e */ /* 0x000fe200000010ff */
[----:B------:R-:W2:Y:S01]  /*ba90*/  MUFU.EX2 R158, R158 ;  /* 0x0000009e009e7308 */ /* 0x000ea20000000800 */
[----:B0-----:R-:W-:Y:S01]  /*baa0*/  FADD.FTZ R32, R156, R7 ;  /* 0x000000079c207221 */ /* 0x001fe20000010000 */
[----:B------:R-:W-:-:S04]  /*bab0*/  FADD.FTZ R28, R72, R43 ;  /* 0x0000002b481c7221 */ /* 0x000fc80000010000 */
[----:B------:R-:W-:Y:S01]  /*bac0*/  FADD.FTZ R43, R159, R28 ;  /* 0x0000001c9f2b7221 */ /* 0x000fe20000010000 */
[----:B------:R-:W-:Y:S01]  /*bad0*/  F2FP.BF16.F32.PACK_AB R159, R74, R159 ;  /* 0x0000009f4a9f723e */ /* 0x000fe200000010ff */
[----:B------:R-:W0:Y:S01]  /*bae0*/  MUFU.EX2 R35, R35 ;  /* 0x0000002300237308 */ /* 0x000e220000000800 */
[C---:B---3--:R-:W-:Y:S01]  /*baf0*/  FADD.FTZ R45, R33.reuse, R32 ;  /* 0x00000020212d7221 */ /* 0x048fe20000010000 */
[----:B------:R-:W-:-:S06]  /*bb00*/  F2FP.BF16.F32.PACK_AB R156, R33, R156 ;  /* 0x0000009c219c723e */ /* 0x000fcc00000010ff */
[----:B------:R-:W3:Y:S01]  /*bb10*/  MUFU.EX2 R160, R160 ;  /* 0x000000a000a07308 */ /* 0x000ee20000000800 */
[----:B--2---:R-:W-:-:S07]  /*bb20*/  FADD.FTZ R14, R158, R45 ;  /* 0x0000002d9e0e7221 */ /* 0x004fce0000010000 */
[----:B------:R-:W2:Y:S01]  /*bb30*/  MUFU.EX2 R37, R37 ;  /* 0x0000002500257308 */ /* 0x000ea20000000800 */
[C---:B0-----:R-:W-:Y:S01]  /*bb40*/  FADD.FTZ R45, R35.reuse, R14 ;  /* 0x0000000e232d7221 */ /* 0x041fe20000010000 */
[----:B------:R-:W-:Y:S01]  /*bb50*/  FADD.FTZ R14, R74, R43 ;  /* 0x0000002b4a0e7221 */ /* 0x000fe20000010000 */
[----:B------:R-:W-:-:S03]  /*bb60*/  F2FP.BF16.F32.PACK_AB R158, R35, R158 ;  /* 0x0000009e239e723e */ /* 0x000fc600000010ff */
[----:B------:R-:W-:Y:S01]  /*bb70*/  FADD.FTZ R43, R161, R14 ;  /* 0x0000000ea12b7221 */ /* 0x000fe20000010000 */
[----:B------:R-:W-:Y:S01]  /*bb80*/  F2FP.BF16.F32.PACK_AB R161, R50, R161 ;  /* 0x000000a132a1723e */ /* 0x000fe200000010ff */
[----:B------:R-:W0:Y:S01]  /*bb90*/  MUFU.EX2 R162, R162 ;  /* 0x000000a200a27308 */ /* 0x000e220000000800 */
[----:B---3--:R-:W-:Y:S01]  /*bba0*/  FADD.FTZ R26, R160, R45 ;  /* 0x0000002da01a7221 */ /* 0x008fe20000010000 */
[----:B------:R-:W-:-:S04]  /*bbb0*/  FADD.FTZ R14, R50, R43 ;  /* 0x0000002b320e7221 */ /* 0x000fc80000010000 */
[----:B------:R-:W-:Y:S01]  /*bbc0*/  FADD.FTZ R25, R163, R14 ;  /* 0x0000000ea3197221 */ /* 0x000fe20000010000 */
[C---:B------:R-:W-:Y:S01]  /*bbd0*/  F2FP.BF16.F32.PACK_AB R163, R34.reuse, R163 ;  /* 0x000000a322a3723e */ /* 0x040fe200000010ff */
[----:B------:R-:W3:Y:S01]  /*bbe0*/  MUFU.EX2 R39, R39 ;  /* 0x0000002700277308 */ /* 0x000ee20000000800 */
[C---:B--2---:R-:W-:Y:S01]  /*bbf0*/  FADD.FTZ R45, R37.reuse, R26 ;  /* 0x0000001a252d7221 */ /* 0x044fe20000010000 */
[----:B------:R-:W-:Y:S01]  /*bc00*/  FADD.FTZ R14, R34, R25 ;  /* 0x00000019220e7221 */ /* 0x000fe20000010000 */
[----:B------:R-:W-:-:S05]  /*bc10*/  F2FP.BF16.F32.PACK_AB R160, R37, R160 ;  /* 0x000000a025a0723e */ /* 0x000fca00000010ff */
[----:B------:R-:W2:Y:S01]  /*bc20*/  MUFU.EX2 R164, R164 ;  /* 0x000000a400a47308 */ /* 0x000ea20000000800 */
[----:B0-----:R-:W-:-:S07]  /*bc30*/  FADD.FTZ R26, R162, R45 ;  /* 0x0000002da21a7221 */ /* 0x001fce0000010000 */
[----:B------:R-:W0:Y:S01]  /*bc40*/  MUFU.EX2 R41, R41 ;  /* 0x0000002900297308 */ /* 0x000e220000000800 */
[C---:B---3--:R-:W-:Y:S01]  /*bc50*/  FADD.FTZ R27, R39.reuse, R26 ;  /* 0x0000001a271b7221 */ /* 0x048fe20000010000 */
[----:B------:R-:W-:-:S06]  /*bc60*/  F2FP.BF16.F32.PACK_AB R162, R39, R162 ;  /* 0x000000a227a2723e */ /* 0x000fcc00000010ff */
[----:B------:R-:W3:Y:S01]  /*bc70*/  MUFU.EX2 R38, R38 ;  /* 0x0000002600267308 */ /* 0x000ee20000000800 */
[----:B--2---:R-:W-:Y:S01]  /*bc80*/  FADD.FTZ R26, R164, R27 ;  /* 0x0000001ba41a7221 */ /* 0x004fe20000010000 */
[----:B------:R-:W-:-:S06]  /*bc90*/  FADD.FTZ R27, R165, R14 ;  /* 0x0000000ea51b7221 */ /* 0x000fcc0000010000 */
[----:B------:R-:W2:Y:S01]  /*bca0*/  MUFU.EX2 R166, R166 ;  /* 0x000000a600a67308 */ /* 0x000ea20000000800 */
[C---:B0-----:R-:W-:Y:S01]  /*bcb0*/  FADD.FTZ R29, R41.reuse, R26 ;  /* 0x0000001a291d7221 */ /* 0x041fe20000010000 */
[----:B------:R-:W-:-:S06]  /*bcc0*/  F2FP.BF16.F32.PACK_AB R164, R41, R164 ;  /* 0x000000a429a4723e */ /* 0x000fcc00000010ff */
[----:B------:R-:W0:Y:S01]  /*bcd0*/  MUFU.EX2 R167, R167 ;  /* 0x000000a700a77308 */ /* 0x000e220000000800 */
[C---:B---3--:R-:W-:Y:S01]  /*bce0*/  FADD.FTZ R14, R38.reuse, R27 ;  /* 0x0000001b260e7221 */ /* 0x048fe20000010000 */
[----:B------:R-:W-:-:S06]  /*bcf0*/  F2FP.BF16.F32.PACK_AB R165, R38, R165 ;  /* 0x000000a526a5723e */ /* 0x000fcc00000010ff */
[----:B------:R-:W3:Y:S01]  /*bd00*/  MUFU.EX2 R7, R61 ;  /* 0x0000003d00077308 */ /* 0x000ee20000000800 */
[----:B--2---:R-:W-:-:S07]  /*bd10*/  FADD.FTZ R26, R166, R29 ;  /* 0x0000001da61a7221 */ /* 0x004fce0000010000 */
        /* <DEDUP_REMOVED lines=12> */
[----:B------:R-:W-:Y:S01]  /*bde0*/  MUFU.EX2 R68, R68 ;  /* 0x0000004400447308 */ /* 0x000fe20000000800 */
[C---:B--2---:R-:W-:Y:S01]  /*bdf0*/  FADD.FTZ R29, R65.reuse, R28 ;  /* 0x0000001c411d7221 */ /* 0x044fe20000010000 */
[----:B------:R-:W-:-:S06]  /*be00*/  F2FP.BF16.F32.PACK_AB R168, R65, R24 ;  /* 0x0000001841a8723e */ /* 0x000fcc00000010ff */
[----:B------:R-:W2:Y:S01]  /*be10*/  MUFU.EX2 R171, R171 ;  /* 0x000000ab00ab7308 */ /* 0x000ea20000000800 */
[C---:B0-----:R-:W-:Y:S01]  /*be20*/  FADD.FTZ R26, R46.reuse, R27 ;  /* 0x0000001b2e1a7221 */ /* 0x041fe20000010000 */
[----:B------:R-:W-:-:S06]  /*be30*/  F2FP.BF16.F32.PACK_AB R169, R46, R169 ;  /* 0x000000a92ea9723e */ /* 0x000fcc00000010ff */
[----:B------:R-:W0:Y:S08]  /*be40*/  MUFU.EX2 R25, R54 ;  /* 0x0000003600197308 */ /* 0x000e300000000800 */
[----:B------:R3:W4:Y:S01]  /*be50*/  MUFU.EX2 R14, R6 ;  /* 0x00000006000e7308 */ /* 0x0007220000000800 */
[----:B--2---:R-:W-:Y:S01]  /*be60*/  FADD.FTZ R27, R171, R26 ;  /* 0x0000001aab1b7221 */ /* 0x004fe20000010000 */
[----:B---3--:R-:W-:Y:S01]  /*be70*/  FADD.FTZ R6, R68, R29 ;  /* 0x0000001d44067221 */ /* 0x008fe20000010000 */
[----:B0-----:R-:W-:-:S03]  /*be80*/  F2FP.BF16.F32.PACK_AB R170, R25, R68 ;  /* 0x0000004419aa723e */ /* 0x001fc600000010ff */
[----:B------:R-:W-:Y:S01]  /*be90*/  FADD.FTZ R7, R25, R6 ;  /* 0x0000000619077221 */ /* 0x000fe20000010000 */
[C---:B----4-:R-:W-:Y:S01]  /*bea0*/  FADD.FTZ R6, R14.reuse, R27 ;  /* 0x0000001b0e067221 */ /* 0x050fe20000010000 */
[----:B------:R-:W-:Y:S01]  /*beb0*/  F2FP.BF16.F32.PACK_AB R171, R14, R171 ;  /* 0x000000ab0eab723e */ /* 0x000fe200000010ff */
[----:B------:R-:W-:Y:S06]  /*bec0*/  @!P0 BRA `(.L_x_14372) ;  /* 0x0000000000048947 */ /* 0x000fec0003800000 */
[----:B------:R-:W-:Y:S01]  /*bed0*/  BPT.TRAP 0x1 ;  /* 0x000000040000795c */ /* 0x000fe20000300000 */
.L_x_14372:
[----:B------:R0:W2:Y:S01]  /*bee0*/  SYNCS.PHASECHK.TRANS64.TRYWAIT P1, [R12+URZ+0x22850], R73 ;  /* 0x022850490c0075a7 */ /* 0x0000a2000802017f */
[----:B------:R-:W-:Y:S05]  /*bef0*/  @!P0 BRA `(.L_x_14373) ;  /* 0x0000000000048947 */ /* 0x000fea0003800000 */
[----:B------:R-:W-:Y:S01]  /*bf00*/  BPT.TRAP 0x1 ;  /* 0x000000040000795c */ /* 0x000fe20000300000 */
.L_x_14373:
[----:B------:R-:W-:Y:S04]  /*bf10*/  BSSY B0, `(.L_x_14374) ;  /* 0x0000004000007945 */ /* 0x000fe80003800000 */
[----:B--2---:R-:W-:Y:S05]  /*bf20*/  @P1 BRA `(.L_x_14375) ;  /* 0x0000000000081947 */ /* 0x004fea0003800000 */
[----:B------:R-:W2:Y:S02]  /*bf30*/  SYNCS.PHASECHK.TRANS64.TRYWAIT P1, [R12+URZ+0x22850], R73 ;  /* 0x022850490c0075a7 */ /* 0x000ea4000802017f */
[----:B--2---:R-:W-:Y:S05]  /*bf40*/  @!P1 BRA `(.L_x_14376) ;  /* 0x00000134002c9947 */ /* 0x004fea0003800000 */
.L_x_14375:
[----:B------:R-:W-:Y:S05]  /*bf50*/  BSYNC B0 ;  /* 0x0000000000007941 */ /* 0x000fea0003800000 */
.L_x_14374:
[----:B------:R-:W-:Y:S05]  /*bf60*/  WARPSYNC.ALL ;  /* 0x0000000000007948 */ /* 0x000fea0003800000 */
[----:B------:R-:W-:Y:S01]  /*bf70*/  R2UR UR4, R22 ;  /* 0x00000000160472ca */ /* 0x000fe200000e0000 */
[----:B------:R3:W-:Y:S01]  /*bf80*/  BAR.SYNC.DEFER_BLOCKING R13, 0x100 ;  /* 0x0004000d0000751d */ /* 0x0007e20000010000 */
[----:B------:R-:W-:Y:S02]  /*bf90*/  IMAD.MOV.U32 R24, RZ, RZ, 0xc00 ;  /* 0x00000c00ff187424 */ /* 0x000fe400078e00ff */
[----:B------:R-:W-:Y:S02]  /*bfa0*/  IMAD.MOV.U32 R25, RZ, RZ, 0x40000040 ;  /* 0x40000040ff197424 */ /* 0x000fe400078e00ff */
[----:B------:R-:W-:-:S02]  /*bfb0*/  IMAD.MOV.U32 R29, RZ, RZ, 0x40000040 ;  /* 0x40000040ff1d7424 */ /* 0x000fc400078e00ff */
[----:B------:R-:W-:Y:S01]  /*bfc0*/  IMAD.MOV.U32 R27, RZ, RZ, 0x40000040 ;  /* 0x40000040ff1b7424 */ /* 0x000fe200078e00ff */
[----:B------:R-:W-:Y:S01]  /*bfd0*/  R2UR UR7, R25 ;  /* 0x00000000190772ca */ /* 0x000fe200000e0000 */
[----:B------:R-:W-:Y:S01]  /*bfe0*/  IMAD.MOV.U32 R31, RZ, RZ, 0x40000040 ;  /* 0x40000040ff1f7424 */ /* 0x000fe200078e00ff */
[----:B------:R-:W-:Y:S02]  /*bff0*/  R2UR UR11, R29 ;  /* 0x000000001d0b72ca */ /* 0x000fe400000e0000 */
[----:B------:R-:W-:Y:S01]  /*c000*/  UIADD3 UR4, UR4, 0x400, URZ ;  /* 0x0000040004047890 */ /* 0x000fe2000fffe03f */
[----:B------:R-:W-:Y:S02]  /*c010*/  R2UR UR15, R27 ;  /* 0x000000001b0f72ca */ /* 0x000fe400000e0000 */
[----:B------:R-:W-:Y:S01]  /*c020*/  R2UR UR19, R29 ;  /* 0x000000001d1372ca */ /* 0x000fe200000e0000 */
[----:B------:R-:W-:Y:S01]  /*c030*/  USHF.R.U32.HI UR4, URZ, 0x4, UR4 ;  /* 0x000000043f047899 */ /* 0x000fe20008011604 */
[----:B------:R-:W-:-:S02]  /*c040*/  R2UR UR23, R31 ;  /* 0x000000001f1772ca */ /* 0x000fc400000e0000 */
[----:B------:R-:W-:Y:S01]  /*c050*/  R2UR UR27, R25 ;  /* 0x00000000191b72ca */ /* 0x000fe200000e0000 */
[----:B------:R-:W-:-:S04]  /*c060*/  ULOP3.LUT UR4, UR4, 0x3fff, URZ, 0xc0, !UPT ;  /* 0x00003fff04047892 */ /* 0x000fc8000f8ec03f */
[----:B------:R-:W-:-:S06]  /*c070*/  ULOP3.LUT UR38, UR4, 0x3000000, URZ, 0xfc, !UPT ;  /* 0x0300000004267892 */ /* 0x000fcc000f8efc3f */
[----:B------:R-:W-:-:S04]  /*c080*/  IMAD R24, R23, R24, UR38 ;  /* 0x0000002617187e24 */ /* 0x000fc8000f8e0218 */
        /* <DEDUP_REMOVED lines=11> */
[----:B012---:R-:W-:-:S06]  /*c140*/  WARPGROUP.ARRIVE ;  /* 0x00000000000079c5 */ /* 0x007fcc0000000000 */
        /* <DEDUP_REMOVED lines=22> */
[----:B---3--:R-:W-:Y:S05]  /*c2b0*/  @!P0 BRA `(.L_x_14377) ;  /* 0x0000000000048947 */ /* 0x008fea0003800000 */
[----:B------:R-:W-:Y:S01]  /*c2c0*/  BPT.TRAP 0x1 ;  /* 0x000000040000795c */ /* 0x000fe20000300000 */
.L_x_14377:
[----:B------:R-:W2:Y:S01]  /*c2d0*/  LDL R153, [R1+0x4] ;  /* 0x0000040001997983 */ /* 0x000ea20000100800 */
[----:B------:R-:W0:Y:S03]  /*c2e0*/  LDC R13, c[0x0][0x448] ;  /* 0x00011200ff0d7b82 */ /* 0x000e260000000800 */
[----:B------:R-:W3:Y:S01]  /*c2f0*/  LDL R152, [R1+0x10] ;  /* 0x0000100001987983 */ /* 0x000ee20000100800 */
[----:B------:R-:W-:Y:S01]  /*c300*/  VIADD R12, R12, 0x22860 ;  /* 0x000228600c0c7836 */ /* 0x000fe20000000000 */
[----:B------:R-:W-:Y:S01]  /*c310*/  ULDC UR39, c[0x0][0x988] ;  /* 0x0002620000277ab9 */ /* 0x000fe20000000800 */
[----:B------:R-:W-:Y:S01]  /*c320*/  IMAD.MOV.U32 R14, RZ, RZ, R222 ;  /* 0x000000ffff0e7224 */ /* 0x000fe200078e00de */
[----:B------:R-:W-:Y:S01]  /*c330*/  ULDC UR40, c[0x0][0x988] ;  /* 0x0002620000287ab9 */ /* 0x000fe20000000800 */
[----:B0-----:R-:W-:Y:S01]  /*c340*/  ISETP.NE.AND P1, PT, R13, 0x1, PT ;  /* 0x000000010d00780c */ /* 0x001fe20003f25270 */
[----:B------:R-:W-:-:S05]  /*c350*/  IMAD.U32 R13, RZ, RZ, UR41 ;  /* 0x00000029ff0d7e24 */ /* 0x000fca000f8e00ff */
[----:B------:R-:W-:-:S04]  /*c360*/  PRMT R12, R13, 0x654, R12 ;  /* 0x000006540d0c7816 */ /* 0x000fc8000000000c */
[----:B------:R0:W-:Y:S03]  /*c370*/  SYNCS.ARRIVE.TRANS64.RED.A1T0 RZ, [R12+URZ], RZ ;  /* 0x000000ff0cff79a7 */ /* 0x0001e6000810043f */
[----:B------:R-:W1:Y:S08]  /*c380*/  @P1 LDC R13, c[0x0][0x44c] ;  /* 0x00011300ff0d1b82 */ /* 0x000e700000000800 */
[----:B0-----:R-:W0:Y:S01]  /*c390*/  @P1 LDC R12, c[0x0][0x450] ;  /* 0x00011400ff0c1b82 */ /* 0x001e220000000800 */
[----:B-1----:R-:W-:-:S05]  /*c3a0*/  @P1 IMAD.HI.U32 R13, R222, R13, RZ ;  /* 0x0000000dde0d1227 */ /* 0x002fca00078e00ff */
[----:B0-----:R-:W-:-:S04]  /*c3b0*/  @P1 SHF.R.U32.HI R14, RZ, R12, R13 ;  /* 0x0000000cff0e1219 */ /* 0x001fc8000001160d */
[----:B--2---:R-:W-:-:S05]  /*c3c0*/  IADD3 R12, R14, R153, -R224 ;  /* 0x000000990e0c7210 */ /* 0x004fca0007ffe8e0 */
[----:B------:R-:W-:-:S05]  /*c3d0*/  IMAD.HI R12, R12, 0x2aaaaaab, RZ ;  /* 0x2aaaaaab0c0c7827 */ /* 0x000fca00078e02ff */
[----:B------:R-:W-:-:S04]  /*c3e0*/  SHF.R.U32.HI R13, RZ, 0x1f, R12 ;  /* 0x0000001fff0d7819 */ /* 0x000fc8000001160c */
[----:B------:R-:W-:-:S04]  /*c3f0*/  LEA.HI.SX32 R13, R12, R13, 0x1c ;  /* 0x0000000d0c0d7211 */ /* 0x000fc800078fe2ff */
[----:B---3--:R-:W-:Y:S01]  /*c400*/  VIMNMX R152, R152, R13, !PT ;  /* 0x0000000d98987248 */ /* 0x008fe20007fe0100 */
[----:B------:R-:W-:-:S04]  /*c410*/  VIADD R12, R172, 0xfffffffe ;  /* 0xfffffffeac0c7836 */ /* 0x000fc80000000000 */
[----:B------:R0:W-:Y:S01]  /*c420*/  STL [R1], R152 ;  /* 0x0000009801007387 */ /* 0x0001e20000100800 */
[----:B------:R-:W-:-:S13]  /*c430*/  ISETP.GE.AND P1, PT, R12, R152, PT ;  /* 0x000000980c00720c */ /* 0x000fda0003f26270 */
[----:B0-----:R-:W-:Y:S05]  /*c440*/  @!P1 BRA `(.L_x_14378) ;  /* 0x0000002400c49947 */ /* 0x001fea0003800000 */
[----:B------:R-:W-:Y:S02]  /*c450*/  IMAD.MOV.U32 R201, RZ, RZ, R0 ;  /* 0x000000ffffc97224 */ /* 0x000fe400078e0000 */
[----:B------:R-:W-:-:S07]  /*c460*/  IMAD.MOV.U32 R200, RZ, RZ, R3 ;  /* 0x000000ffffc87224 */ /* 0x000fce00078e0003 */
.L_x_14390:
[----:B------:R-:W-:Y:S01]  /*c470*/  VIADD R23, R23, 0x1 ;  /* 0x0000000117177836 */ /* 0x000fe20000000000 */
[----:B------:R-:W-:Y:S05]  /*c480*/  YIELD ;  /* 0x0000000000007946 */ /* 0x000fea0003800000 */
[----:B------:R-:W-:-:S04]  /*c490*/  ISETP.NE.AND P1, PT, R23, 0x2, PT ;  /* 0x000000021700780c */ /* 0x000fc80003f25270 */
[----:B------:R-:W-:Y:S02]  /*c4a0*/  SEL R0, RZ, 0x1, P1 ;  /* 0x00000001ff007807 */ /* 0x000fe40000800000 */
[----:B------:R-:W-:Y:S02]  /*c4b0*/  SEL R23, R23, RZ, P1 ;  /* 0x000000ff17177207 */ /* 0x000fe40000800000 */
[----:B------:R-:W-:Y:S01]  /*c4c0*/  LOP3.LUT R208, R208, R0, RZ, 0x3c, !PT ;  /* 0x00000000d0d07212 */ /* 0x000fe200078e3cff */
[----:B------:R-:W-:Y:S06]  /*c4d0*/  @!P0 BRA `(.L_x_14379) ;  /* 0x0000000000048947 */ /* 0x000fec0003800000 */
[----:B------:R-:W-:Y:S01]  /*c4e0*/  BPT.TRAP 0x1 ;  /* 0x000000040000795c */ /* 0x000fe20000300000 */
.L_x_14379:
[----:B------:R-:W-:Y:S01]  /*c4f0*/  IMAD R13, R23, 0x8, R22 ;  /* 0x00000008170d7824 */ /* 0x000fe200078e0216 */
[----:B------:R-:W-:-:S04]  /*c500*/  SHF.L.U32 R14, R208, 0x1f, RZ ;  /* 0x0000001fd00e7819 */ /* 0x000fc800000006ff */
[----:B------:R0:W1:Y:S01]  /*c510*/  SYNCS.PHASECHK.TRANS64.TRYWAIT P1, [R13+URZ+0x22830], R14 ;  /* 0x0228300e0d0075a7 */ /* 0x000062000802017f */
[----:B------:R-:W-:Y:S05]  /*c520*/  @!P0 BRA `(.L_x_14380) ;  /* 0x0000000000048947 */ /* 0x000fea0003800000 */
[----:B------:R-:W-:Y:S01]  /*c530*/  BPT.TRAP 0x1 ;  /* 0x000000040000795c */ /* 0x000fe20000300000 */
.L_x_14380:
[----:B------:R-:W-:Y:S02]  /*c540*/  IMAD R156, R23, 0x300, R221 ;  /* 0x00000300179c7824 */ /* 0x000fe400078e02dd */
[----:B------:R-:W-:Y:S01]  /*c550*/  IMAD.MOV.U32 R157, RZ, RZ, 0x40000040 ;  /* 0x40000040ff9d7424 */ /* 0x000fe200078e00ff */
[----:B-1----:R-:W-:Y:S06]  /*c560*/  @P1 BRA `(.L_x_14381) ;  /* 0x0000000000081947 */ /* 0x002fec0003800000 */
[----:B------:R-:W1:Y:S02]  /*c570*/  SYNCS.PHASECHK.TRANS64.TRYWAIT P1, [R13+URZ+0x22830], R14 ;  /* 0x0228300e0d0075a7 */ /* 0x000e64000802017f */
[----:B-1----:R-:W-:Y:S05]  /*c580*/  @!P1 BRA `(.L_x_14382) ;  /* 0x0000012c00b09947 */ /* 0x002fea0003800000 */
.L_x_14381:
        /* <DEDUP_REMOVED lines=41> */
.L_x_14383:
[----:B------:R-:W3:Y:S01]  /*c820*/  LDL R0, [R1+0x1c] ;  /* 0x00001c0001007983 */ /* 0x000ee20000100800 */
[----:B------:R-:W4:Y:S03]  /*c830*/  LDC R3, c[0x0][0x448] ;  /* 0x00011200ff037b82 */ /* 0x000f260000000800 */
[----:B------:R-:W5:Y:S04]  /*c840*/  LDL R219, [R1+0xc] ;  /* 0x00000c0001db7983 */ /* 0x000f680000100800 */
[----:B------:R-:W2:Y:S01]  /*c850*/  LDL R203, [R1+0x4] ;  /* 0x0000040001cb7983 */ /* 0x000ea20000100800 */
[----:B----4-:R-:W-:-:S13]  /*c860*/  ISETP.NE.AND P1, PT, R3, 0x1, PT ;  /* 0x000000010300780c */ /* 0x010fda0003f25270 */
[----:B------:R-:W4:Y:S08]  /*c870*/  @P1 LDC R202, c[0x0][0x44c] ;  /* 0x00011300ffca1b82 */ /* 0x000f300000000800 */
[----:B------:R-:W0:Y:S01]  /*c880*/  @P1 LDC R3, c[0x0][0x450] ;  /* 0x00011400ff031b82 */ /* 0x000e220000000800 */
[----:B------:R-:W-:Y:S01]  /*c890*/  LOP3.LUT R18, R18, 0xfffffeff, RZ, 0xc0, !PT ;  /* 0xfffffeff12127812 */ /* 0x000fe200078ec0ff */
[----:B------:R-:W-:Y:S01]  /*c8a0*/  UMOV UR37, UR40 ;  /* 0x0000002800257c82 */ /* 0x000fe20008000000 */
[----:B---3--:R-:W-:-:S04]  /*c8b0*/  IMAD.IADD R0, R0, 0x1, R222 ;  /* 0x0000000100007824 */ /* 0x008fc800078e02de */
[----:B----4-:R-:W-:-:S05]  /*c8c0*/  @P1 IMAD.HI.U32 R202, R0, R202, RZ ;  /* 0x000000ca00ca1227 */ /* 0x010fca00078e00ff */
[----:B0-----:R-:W-:-:S05]  /*c8d0*/  @P1 SHF.R.U32.HI R0, RZ, R3, R202 ;  /* 0x00000003ff001219 */ /* 0x001fca00000116ca */
[----:B------:R-:W0:Y:S01]  /*c8e0*/  SHFL.IDX PT, R3, R0, RZ, 0x1c1f ;  /* 0x001c1fff00037589 */ /* 0x000e2200000e0000 */
[----:B------:R-:W-:-:S03]  /*c8f0*/  IMAD R202, R12, -0x60, RZ ;  /* 0xffffffa00cca7824 */ /* 0x000fc600078e02ff */
[----:B------:R-:W3:Y:S02]  /*c900*/  SHFL.IDX PT, R0, R0, 0x1, 0x1c1f ;  /* 0x003c1f0000007f89 */ /* 0x000ee400000e0000 */
[----:B-----5:R-:W-:-:S04]  /*c910*/  IADD3 R202, -R219, 0x1, R202 ;  /* 0x00000001dbca7810 */ /* 0x020fc80007ffe1ca */
[----:B--2---:R-:W-:-:S05]  /*c920*/  IADD3 R202, -R224, R202, R203 ;  /* 0x000000cae0ca7210 */ /* 0x004fca0007ffe1cb */
[----:B0-----:R-:W-:-:S05]  /*c930*/  IMAD.IADD R3, R202, 0x1, R3 ;  /* 0x00000001ca037824 */ /* 0x001fca00078e0203 */
[C---:B------:R-:W-:Y:S02]  /*c940*/  ISETP.GT.AND P4, PT, R3.reuse, RZ, PT ;  /* 0x000000ff0300720c */ /* 0x040fe40003f84270 */
[C---:B------:R-:W-:Y:S02]  /*c950*/  ISETP.GT.AND P3, PT, R3.reuse, 0x1, PT ;  /* 0x000000010300780c */ /* 0x040fe40003f64270 */
[C---:B------:R-:W-:Y:S02]  /*c960*/  ISETP.GT.AND P2, PT, R3.reuse, 0x8, PT ;  /* 0x000000080300780c */ /* 0x040fe40003f44270 */
[----:B------:R-:W-:Y:S01]  /*c970*/  ISETP.GT.AND P1, PT, R3, 0x9, PT ;  /* 0x000000090300780c */ /* 0x000fe20003f24270 */
[----:B---3--:R-:W-:Y:S01]  /*c980*/  IMAD.IADD R0, R202, 0x1, R0 ;  /* 0x00000001ca007824 */ /* 0x008fe200078e0200 */
        /* <DEDUP_REMOVED lines=8> */
[----:B------:R-:W-:Y:S02]  /*ca10*/  FSEL R160, R160, -INF , P4 ;  /* 0xff800000a0a07808 */ /* 0x000fe40002000000 */
[----:B------:R-:W-:Y:S02]  /*ca20*/  FSEL R161, R161, -INF , P3 ;  /* 0xff800000a1a17808 */ /* 0x000fe40001800000 */
[----:B------:R-:W-:Y:S02]  /*ca30*/  FSEL R164, R164, -INF , P2 ;  /* 0xff800000a4a47808 */ /* 0x000fe40001000000 */
[----:B------:R-:W-:Y:S02]  /*ca40*/  FSEL R165, R165, -INF , P1 ;  /* 0xff800000a5a57808 */ /* 0x000fe40000800000 */
[C---:B------:R-:W-:Y:S02]  /*ca50*/  ISETP.GT.AND P4, PT, R3.reuse, 0x20, PT ;  /* 0x000000200300780c */ /* 0x040fe40003f84270 */
[----:B------:R-:W-:-:S02]  /*ca60*/  ISETP.GT.AND P3, PT, R3, 0x21, PT ;  /* 0x000000210300780c */ /* 0x000fc40003f64270 */
[C---:B------:R-:W-:Y:S02]  /*ca70*/  ISETP.GT.AND P2, PT, R3.reuse, 0x28, PT ;  /* 0x000000280300780c */ /* 0x040fe40003f44270 */
[----:B------:R-:W-:Y:S02]  /*ca80*/  ISETP.GT.AND P1, PT, R3, 0x29, PT ;  /* 0x000000290300780c */ /* 0x000fe40003f24270 */
[----:B------:R-:W-:Y:S02]  /*ca90*/  FSEL R168, R168, -INF , P4 ;  /* 0xff800000a8a87808 */ /* 0x000fe40002000000 */
[----:B------:R-:W-:Y:S02]  /*caa0*/  FSEL R169, R169, -INF , P3 ;  /* 0xff800000a9a97808 */ /* 0x000fe40001800000 */
[----:B------:R-:W-:Y:S02]  /*cab0*/  FSEL R172, R172, -INF , P2 ;  /* 0xff800000acac7808 */ /* 0x000fe40001000000 */
[----:B------:R-:W-:-:S02]  /*cac0*/  FSEL R173, R173, -INF , P1 ;  /* 0xff800000adad7808 */ /* 0x000fc40000800000 */
[C---:B------:R-:W-:Y:S02]  /*cad0*/  ISETP.GT.AND P4, PT, R3.reuse, 0x30, PT ;  /* 0x000000300300780c */ /* 0x040fe40003f84270 */
[C---:B------:R-:W-:Y:S02]  /*cae0*/  ISETP.GT.AND P3, PT, R3.reuse, 0x31, PT ;  /* 0x000000310300780c */ /* 0x040fe40003f64270 */
[C---:B------:R-:W-:Y:S02]  /*caf0*/  ISETP.GT.AND P2, PT, R3.reuse, 0x38, PT ;  /* 0x000000380300780c */ /* 0x040fe40003f44270 */
[----:B------:R-:W-:Y:S02]  /*cb00*/  ISETP.GT.AND P1, PT, R3, 0x39, PT ;  /* 0x000000390300780c */ /* 0x000fe40003f24270 */
[----:B------:R-:W-:Y:S02]  /*cb10*/  FSEL R176, R176, -INF , P4 ;  /* 0xff800000b0b07808 */ /* 0x000fe40002000000 */
[----:B------:R-:W-:-:S02]  /*cb20*/  FSEL R177, R177, -INF , P3 ;  /* 0xff800000b1b17808 */ /* 0x000fc40001800000 */
[----:B------:R-:W-:Y:S02]  /*cb30*/  FSEL R180, R180, -INF , P2 ;  /* 0xff800000b4b47808 */ /* 0x000fe40001000000 */
[----:B------:R-:W-:Y:S02]  /*cb40*/  FSEL R181, R181, -INF , P1 ;  /* 0xff800000b5b57808 */ /* 0x000fe40000800000 */
[C---:B------:R-:W-:Y:S02]  /*cb50*/  ISETP.GT.AND P4, PT, R0.reuse, RZ, PT ;  /* 0x000000ff0000720c */ /* 0x040fe40003f84270 */
        /* <DEDUP_REMOVED lines=69> */
[----:B------:R-:W-:-:S04]  /*cfb0*/  FMNMX.FTZ R0, R198, R0, !PT ;  /* 0x00000000c6007209 */ /* 0x000fc80007810000 */
[----:B------:R-:W-:-:S05]  /*cfc0*/  FMNMX.FTZ R0, R199, R0, !PT ;  /* 0x00000000c7007209 */ /* 0x000fca0007810000 */
[----:B------:R-:W0:Y:S02]  /*cfd0*/  SHFL.BFLY PT, R153, R0, 0x2, 0x1f ;  /* 0x0c401f0000997f89 */ /* 0x000e2400000e0000 */
[----:B0-----:R-:W-:-:S05]  /*cfe0*/  FMNMX.FTZ R0, R0, R153, !PT ;  /* 0x0000009900007209 */ /* 0x001fca0007810000 */
[----:B------:R-:W0:Y:S01]  /*cff0*/  SHFL.BFLY PT, R153, R0, 0x1, 0x1f ;  /* 0x0c201f0000997f89 */ /* 0x000e2200000e0000 */
[----:B------:R-:W-:Y:S02]  /*d000*/  @P0 LOP3.LUT R18, R18, 0x100, RZ, 0xfc, !PT ;  /* 0x0000010012120812 */ /* 0x000fe400078efcff */
[----:B------:R-:W-:Y:S02]  /*d010*/  ISETP.GT.AND P0, PT, R3, 0x41, PT ;  /* 0x000000410300780c */ /* 0x000fe40003f04270 */
[----:B0-----:R-:W-:-:S04]  /*d020*/  FMNMX.FTZ R0, R0, R153, !PT ;  /* 0x0000009900007209 */ /* 0x001fc80007810000 */
[----:B------:R-:W-:-:S04]  /*d030*/  FSETP.NEU.FTZ.AND P6, PT, R0, -INF , PT ;  /* 0xff8000000000780b */ /* 0x000fc80003fdd000 */
[----:B------:R-:W-:-:S05]  /*d040*/  FSEL R153, R0, RZ, P6 ;  /* 0x000000ff00997208 */ /* 0x000fca0003000000 */
[----:B------:R-:W-:Y:S01]  /*d050*/  FADD.FTZ R201, -R153, R201 ;  /* 0x000000c999c97221 */ /* 0x000fe20000010100 */
[----:B------:R-:W-:Y:S01]  /*d060*/  FMUL.FTZ R153, R0, UR37 ;  /* 0x0000002500997c20 */ /* 0x000fe20008410000 */
[----:B------:R-:W-:-:S04]  /*d070*/  LOP3.LUT R18, R18, 0xfffffdff, RZ, 0xc0, !PT ;  /* 0xfffffdff12127812 */ /* 0x000fc800078ec0ff */
[----:B------:R-:W-:Y:S02]  /*d080*/  FSEL R153, R153, RZ, P6 ;  /* 0x000000ff99997208 */ /* 0x000fe40003000000 */
[----:B------:R-:W-:-:S03]  /*d090*/  @P0 LOP3.LUT R18, R18, 0x200, RZ, 0xfc, !PT ;  /* 0x0000020012120812 */ /* 0x000fc600078efcff */
[--C-:B------:R-:W-:Y:S01]  /*d0a0*/  FFMA.FTZ R154, R154, UR37, -R153.reuse ;  /* 0x000000259a9a7c23 */ /* 0x100fe20008010899 */
[----:B------:R-:W-:Y:S01]  /*d0b0*/  ISETP.GT.AND P1, PT, R3, 0x49, PT ;  /* 0x000000490300780c */ /* 0x000fe20003f24270 */
[--C-:B------:R-:W-:Y:S01]  /*d0c0*/  FFMA.FTZ R155, R155, UR37, -R153.reuse ;  /* 0x000000259b9b7c23 */ /* 0x100fe20008010899 */
[C---:B------:R-:W-:Y:S01]  /*d0d0*/  ISETP.GT.AND P2, PT, R3.reuse, 0x50, PT ;  /* 0x000000500300780c */ /* 0x040fe20003f44270 */
        /* <DEDUP_REMOVED lines=26> */
[----:B------:R-:W-:-:S02]  /*d280*/  FFMA.FTZ R220, R199, UR37, -R153 ;  /* 0x00000025c7dc7c23 */ /* 0x000fc40008010899 */
[----:B------:R0:W-:Y:S02]  /*d290*/  MUFU.EX2 R153, R154 ;  /* 0x0000009a00997308 */ /* 0x0001e40000000800 */
        /* <DEDUP_REMOVED lines=16> */
[----:B------:R-:W-:Y:S02]  /*d3a0*/  LOP3.LUT P0, RZ, R18, 0x200, RZ, 0xc0, !PT ;  /* 0x0000020012ff7812 */ /* 0x000fe4000780c0ff */
        /* <DEDUP_REMOVED lines=14> */
[----:B------:R-:W-:-:S04]  /*d490*/  FMNMX.FTZ R154, R196, R154, !PT ;  /* 0x0000009ac49a7209 */ /* 0x000fc80007810000 */
[----:B------:R-:W-:-:S05]  /*d4a0*/  FMNMX.FTZ R203, R197, R154, !PT ;  /* 0x0000009ac5cb7209 */ /* 0x000fca0007810000 */
[----:B------:R-:W0:Y:S01]  /*d4b0*/  SHFL.BFLY PT, R154, R203, 0x2, 0x1f ;  /* 0x0c401f00cb9a7f89 */ /* 0x000e2200000e0000 */
[----:B------:R-:W-:Y:S01]  /*d4c0*/  FMUL.FTZ R178, R201, UR37 ;  /* 0x00000025c9b27c20 */ /* 0x000fe20008410000 */
[----:B------:R-:W-:Y:S08]  /*d4d0*/  MUFU.EX2 R155, R155 ;  /* 0x0000009b009b7308 */ /* 0x000ff00000000800 */
[----:B------:R-:W2:Y:S01]  /*d4e0*/  MUFU.EX2 R178, R178 ;  /* 0x000000b200b27308 */ /* 0x000ea20000000800 */
[----:B0-----:R-:W-:-:S05]  /*d4f0*/  FMNMX.FTZ R203, R203, R154, !PT ;  /* 0x0000009acbcb7209 */ /* 0x001fca0007810000 */
[----:B------:R-:W0:Y:S01]  /*d500*/  SHFL.BFLY PT, R219, R203, 0x1, 0x1f ;  /* 0x0c201f00cbdb7f89 */ /* 0x000e2200000e0000 */
[----:B--2---:R-:W-:Y:S01]  /*d510*/  FFMA.FTZ R6, R178, R6, R153 ;  /* 0x00000006b2067223 */ /* 0x004fe20000010099 */
[----:B------:R-:W-:-:S03]  /*d520*/  F2FP.BF16.F32.PACK_AB R153, R155, R153 ;  /* 0x000000999b99723e */ /* 0x000fc600000010ff */
[----:B------:R-:W-:Y:S02]  /*d530*/  FADD.FTZ R6, R155, R6 ;  /* 0x000000069b067221 */ /* 0x000fe40000010000 */
[----:B------:R-:W-:Y:S08]  /*d540*/  MUFU.EX2 R155, R158 ;  /* 0x0000009e009b7308 */ /* 0x000ff00000000800 */
[----:B------:R-:W-:Y:S08]  /*d550*/  MUFU.EX2 R158, R166 ;  /* 0x000000a6009e7308 */ /* 0x000ff00000000800 */
[----:B------:R0:W-:Y:S02]  /*d560*/  MUFU.EX2 R166, R3 ;  /* 0x0000000300a67308 */ /* 0x0001e40000000800 */
[----:B0-----:R-:W-:-:S06]  /*d570*/  FMNMX.FTZ R3, R203, R219, !PT ;  /* 0x000000dbcb037209 */ /* 0x001fcc0007810000 */
[----:B------:R-:W-:Y:S01]  /*d580*/  MUFU.EX2 R199, R167 ;  /* 0x000000a700c77308 */ /* 0x000fe20000000800 */
[----:B------:R-:W-:-:S07]  /*d590*/  FSETP.NEU.FTZ.AND P1, PT, R3, -INF , PT ;  /* 0xff8000000300780b */ /* 0x000fce0003f3d000 */
[----:B------:R0:W-:Y:S08]  /*d5a0*/  MUFU.EX2 R167, R182 ;  /* 0x000000b600a77308 */ /* 0x0001f00000000800 */
[----:B------:R-:W-:Y:S01]  /*d5b0*/  MUFU.EX2 R154, R163 ;  /* 0x000000a3009a7308 */ /* 0x000fe20000000800 */
[----:B0-----:R-:W-:-:S07]  /*d5c0*/  FMUL.FTZ R182, R3, UR37 ;  /* 0x0000002503b67c20 */ /* 0x001fce0008410000 */
[----:B------:R0:W-:Y:S01]  /*d5d0*/  MUFU.EX2 R163, R174 ;  /* 0x000000ae00a37308 */ /* 0x0001e20000000800 */
[----:B------:R-:W-:Y:S02]  /*d5e0*/  FSEL R182, R182, RZ, P1 ;  /* 0x000000ffb6b67208 */ /* 0x000fe40000800000 */
[----:B0-----:R-:W-:-:S03]  /*d5f0*/  FSEL R174, R3, RZ, P1 ;  /* 0x000000ff03ae7208 */ /* 0x001fc60000800000 */
[----:B------:R-:W-:Y:S02]  /*d600*/  FFMA.FTZ R152, R152, UR37, -R182 ;  /* 0x0000002598987c23 */ /* 0x000fe400080108b6 */
[----:B------:R-:W-:Y:S01]  /*d610*/  FADD.FTZ R174, -R174, R200 ;  /* 0x000000c8aeae7221 */ /* 0x000fe20000010100 */
[----:B------:R-:W-:Y:S01]  /*d620*/  MUFU.EX2 R201, R171 ;  /* 0x000000ab00c97308 */ /* 0x000fe20000000800 */
[--C-:B------:R-:W-:Y:S02]  /*d630*/  FFMA.FTZ R202, R202, UR37, -R182.reuse ;  /* 0x00000025caca7c23 */ /* 0x100fe400080108b6 */
[----:B------:R-:W-:Y:S01]  /*d640*/  FMUL.FTZ R174, R174, UR37 ;  /* 0x00000025aeae7c20 */ /* 0x000fe20008410000 */
[----:B------:R-:W-:-:S04]  /*d650*/  FFMA.FTZ R156, R156, UR37, -R182 ;  /* 0x000000259c9c7c23 */ /* 0x000fc800080108b6 */
[----:B------:R-:W-:Y:S08]  /*d660*/  MUFU.EX2 R171, R190 ;  /* 0x000000be00ab7308 */ /* 0x000ff00000000800 */
[----:B------:R-:W-:Y:S08]  /*d670*/  MUFU.EX2 R152, R152 ;  /* 0x0000009800987308 */ /* 0x000ff00000000800 */
[----:B------:R-:W0:Y:S01]  /*d680*/  MUFU.EX2 R190, R174 ;  /* 0x000000ae00be7308 */ /* 0x000e220000000800 */
[--C-:B------:R-:W-:Y:S01]  /*d690*/  FFMA.FTZ R157, R157, UR37, -R182.reuse ;  /* 0x000000259d9d7c23 */ /* 0x100fe200080108b6 */
[----:B------:R-:W-:-:S06]  /*d6a0*/  FFMA.FTZ R160, R160, UR37, -R182 ;  /* 0x00000025a0a07c23 */ /* 0x000fcc00080108b6 */
[----:B------:R-:W2:Y:S01]  /*d6b0*/  MUFU.EX2 R202, R202 ;  /* 0x000000ca00ca7308 */ /* 0x000ea20000000800 */
[--C-:B------:R-:W-:Y:S01]  /*d6c0*/  FFMA.FTZ R161, R161, UR37, -R182.reuse ;  /* 0x00000025a1a17c23 */ /* 0x100fe200080108b6 */
[--C-:B------:R-:W-:Y:S01]  /*d6d0*/  FFMA.FTZ R164, R164, UR37, -R182.reuse ;  /* 0x00000025a4a47c23 */ /* 0x100fe200080108b6 */
[--C-:B------:R-:W-:Y:S01]  /*d6e0*/  FFMA.FTZ R165, R165, UR37, -R182.reuse ;  /* 0x00000025a5a57c23 */ /* 0x100fe200080108b6 */
[--C-:B------:R-:W-:Y:S01]  /*d6f0*/  FFMA.FTZ R168, R168, UR37, -R182.reuse ;  /* 0x00000025a8a87c23 */ /* 0x100fe200080108b6 */
[--C-:B------:R-:W-:Y:S01]  /*d700*/  FFMA.FTZ R169, R169, UR37, -R182.reuse ;  /* 0x00000025a9a97c23 */ /* 0x100fe200080108b6 */
[--C-:B------:R-:W-:Y:S02]  /*d710*/  FFMA.FTZ R172, R172, UR37, -R182.reuse ;  /* 0x00000025acac7c23 */ /* 0x100fe400080108b6 */
        /* <DEDUP_REMOVED lines=15> */
[----:B0-----:R-:W-:-:S07]  /*d810*/  FFMA.FTZ R7, R190, R7, R152 ;  /* 0x00000007be077223 */ /* 0x001fce0000010098 */
[----:B------:R-:W0:Y:S01]  /*d820*/  MUFU.EX2 R197, R157 ;  /* 0x0000009d00c57308 */ /* 0x000e220000000800 */
[----:B--2---:R-:W-:-:S07]  /*d830*/  FADD.FTZ R7, R202, R7 ;  /* 0x00000007ca077221 */ /* 0x004fce0000010000 */
[----:B------:R-:W2:Y:S08]  /*d840*/  MUFU.EX2 R160, R160 ;  /* 0x000000a000a07308 */ /* 0x000eb00000000800 */
[----:B------:R-:W4:Y:S01]  /*d850*/  MUFU.EX2 R162, R162 ;  /* 0x000000a200a27308 */ /* 0x000f220000000800 */
[----:B---3--:R-:W-:Y:S01]  /*d860*/  FADD.FTZ R7, R156, R7 ;  /* 0x000000079c077221 */ /* 0x008fe20000010000 */
[----:B------:R-:W-:-:S06]  /*d870*/  FADD.FTZ R6, R155, R6 ;  /* 0x000000069b067221 */ /* 0x000fcc0000010000 */
[----:B------:R-:W3:Y:S01]  /*d880*/  MUFU.EX2 R200, R161 ;  /* 0x000000a100c87308 */ /* 0x000ee20000000800 */
[----:B0-----:R-:W-:Y:S01]  /*d890*/  FADD.FTZ R7, R197, R7 ;  /* 0x00000007c5077221 */ /* 0x001fe20000010000 */
[----:B------:R-:W-:-:S06]  /*d8a0*/  FADD.FTZ R6, R159, R6 ;  /* 0x000000069f067221 */ /* 0x000fcc0000010000 */
[----:B------:R-:W0:Y:S01]  /*d8b0*/  MUFU.EX2 R164, R164 ;  /* 0x000000a400a47308 */ /* 0x000e220000000800 */
[----:B--2---:R-:W-:Y:S01]  /*d8c0*/  FADD.FTZ R7, R160, R7 ;  /* 0x00000007a0077221 */ /* 0x004fe20000010000 */
[----:B----4-:R-:W-:-:S06]  /*d8d0*/  FADD.FTZ R6, R162, R6 ;  /* 0x00000006a2067221 */ /* 0x010fcc0000010000 */
[----:B------:R-:W2:Y:S01]  /*d8e0*/  MUFU.EX2 R165, R165 ;  /* 0x000000a500a57308 */ /* 0x000ea20000000800 */
[----:B---3--:R-:W-:Y:S01]  /*d8f0*/  FADD.FTZ R7, R200, R7 ;  /* 0x00000007c8077221 */ /* 0x008fe20000010000 */
[----:B------:R-:W-:-:S06]  /*d900*/  FADD.FTZ R6, R154, R6 ;  /* 0x000000069a067221 */ /* 0x000fcc0000010000 */
[----:B------:R-:W3:Y:S08]  /*d910*/  MUFU.EX2 R168, R168 ;  /* 0x000000a800a87308 */ /* 0x000ef00000000800 */
[----:B------:R-:W4:Y:S01]  /*d920*/  MUFU.EX2 R170, R170 ;  /* 0x000000aa00aa7308 */ /* 0x000f220000000800 */
[----:B0-----:R-:W-:Y:S01]  /*d930*/  FADD.FTZ R7, R164, R7 ;  /* 0x00000007a4077221 */ /* 0x001fe20000010000 */
[----:B------:R-:W-:-:S06]  /*d940*/  FADD.FTZ R6, R158, R6 ;  /* 0x000000069e067221 */ /* 0x000fcc0000010000 */
[----:B------:R-:W0:Y:S01]  /*d950*/  MUFU.EX2 R169, R169 ;  /* 0x000000a900a97308 */ /* 0x000e220000000800 */
[----:B--2---:R-:W-:Y:S01]  /*d960*/  FADD.FTZ R7, R165, R7 ;  /* 0x00000007a5077221 */ /* 0x004fe20000010000 */
[----:B------:R-:W-:-:S06]  /*d970*/  VIADD R157, R13, 0x22840 ;  /* 0x000228400d9d7836 */ /* 0x000fcc0000000000 */
[----:B------:R-:W2:Y:S01]  /*d980*/  MUFU.EX2 R172, R172 ;  /* 0x000000ac00ac7308 */ /* 0x000ea20000000800 */
[----:B------:R-:W-:Y:S02]  /*d990*/  IMAD.U32 R161, RZ, RZ, UR41 ;  /* 0x00000029ffa17e24 */ /* 0x000fe4000f8e00ff */
[----:B------:R-:W-:Y:S01]  /*d9a0*/  FADD.FTZ R6, R199, R6 ;  /* 0x00000006c7067221 */ /* 0x000fe20000010000 */
[----:B---3--:R-:W-:-:S04]  /*d9b0*/  FADD.FTZ R7, R168, R7 ;  /* 0x00000007a8077221 */ /* 0x008fc80000010000 */
[----:B------:R-:W3:Y:S01]  /*d9c0*/  MUFU.EX2 R173, R173 ;  /* 0x000000ad00ad7308 */ /* 0x000ee20000000800 */
[----:B----4-:R-:W-:Y:S01]  /*d9d0*/  FADD.FTZ R6, R170, R6 ;  /* 0x00000006aa067221 */ /* 0x010fe20000010000 */
[----:B------:R-:W-:-:S06]  /*d9e0*/  PRMT R157, R161, 0x654, R157 ;  /* 0x00000654a19d7816 */ /* 0x000fcc000000009d */
[----:B------:R-:W4:Y:S01]  /*d9f0*/  MUFU.EX2 R175, R175 ;  /* 0x000000af00af7308 */ /* 0x000f220000000800 */
[----:B0-----:R-:W-:Y:S01]  /*da00*/  FADD.FTZ R7, R169, R7 ;  /* 0x00000007a9077221 */ /* 0x001fe20000010000 */
[----:B------:R-:W-:Y:S01]  /*da10*/  FADD.FTZ R6, R201, R6 ;  /* 0x00000006c9067221 */ /* 0x000fe20000010000 */
[----:B------:R0:W-:Y:S05]  /*da20*/  SYNCS.ARRIVE.TRANS64.RED.A1T0 RZ, [R157+URZ], RZ ;  /* 0x000000ff9dff79a7 */ /* 0x0001ea000810043f */
[----:B------:R-:W5:Y:S01]  /*da30*/  MUFU.EX2 R176, R176 ;  /* 0x000000b000b07308 */ /* 0x000f620000000800 */
[----:B0-----:R-:W-:-:S07]  /*da40*/  F2FP.BF16.F32.PACK_AB R157, R154, R162 ;  /* 0x000000a29a9d723e */ /* 0x001fce00000010ff */
[----:B------:R-:W0:Y:S01]  /*da50*/  MUFU.EX2 R177, R177 ;  /* 0x000000b100b17308 */ /* 0x000e220000000800 */
[----:B--2---:R-:W-:Y:S01]  /*da60*/  FADD.FTZ R162, R172, R7 ;  /* 0x00000007aca27221 */ /* 0x004fe20000010000 */
[----:B------:R-:W-:-:S06]  /*da70*/  FADD.FTZ R7, R163, R6 ;  /* 0x00000006a3077221 */ /* 0x000fcc0000010000 */
[----:B------:R-:W2:Y:S01]  /*da80*/  MUFU.EX2 R179, R179 ;  /* 0x000000b300b37308 */ /* 0x000ea20000000800 */
[----:B---3--:R-:W-:Y:S01]  /*da90*/  FADD.FTZ R6, R173, R162 ;  /* 0x000000a2ad067221 */ /* 0x008fe20000010000 */
[----:B----4-:R-:W-:-:S06]  /*daa0*/  FADD.FTZ R7, R175, R7 ;  /* 0x00000007af077221 */ /* 0x010fcc0000010000 */
[----:B------:R-:W3:Y:S01]  /*dab0*/  MUFU.EX2 R180, R180 ;  /* 0x000000b400b47308 */ /* 0x000ee20000000800 */
[----:B-----5:R-:W-:Y:S01]  /*dac0*/  FADD.FTZ R6, R176, R6 ;  /* 0x00000006b0067221 */ /* 0x020fe20000010000 */
[----:B------:R-:W-:-:S06]  /*dad0*/  FADD.FTZ R7, R166, R7 ;  /* 0x00000007a6077221 */ /* 0x000fcc0000010000 */
[----:B------:R-:W4:Y:S08]  /*dae0*/  MUFU.EX2 R181, R181 ;  /* 0x000000b500b57308 */ /* 0x000f300000000800 */
[----:B------:R-:W5:Y:S01]  /*daf0*/  MUFU.EX2 R183, R183 ;  /* 0x000000b700b77308 */ /* 0x000f620000000800 */
[----:B0-----:R-:W-:Y:S01]  /*db00*/  FADD.FTZ R6, R177, R6 ;  /* 0x00000006b1067221 */ /* 0x001fe20000010000 */
[----:B--2---:R-:W-:-:S06]  /*db10*/  FADD.FTZ R7, R179, R7 ;  /* 0x00000007b3077221 */ /* 0x004fcc0000010000 */
[----:B------:R-:W0:Y:S01]  /*db20*/  MUFU.EX2 R184, R184 ;  /* 0x000000b800b87308 */ /* 0x000e220000000800 */
[----:B------:R-:W-:-:S07]  /*db30*/  F2FP.BF16.F32.PACK_AB R161, R201, R170 ;  /* 0x000000aac9a1723e */ /* 0x000fce00000010ff */
[----:B------:R-:W2:Y:S01]  /*db40*/  MUFU.EX2 R186, R186 ;  /* 0x000000ba00ba7308 */ /* 0x000ea20000000800 */
[----:B---3--:R-:W-:Y:S01]  /*db50*/  FADD.FTZ R6, R180, R6 ;  /* 0x00000006b4067221 */ /* 0x008fe20000010000 */
[----:B------:R-:W-:-:S06]  /*db60*/  FADD.FTZ R7, R167, R7 ;  /* 0x00000007a7077221 */ /* 0x000fcc0000010000 */
[----:B------:R-:W3:Y:S08]  /*db70*/  MUFU.EX2 R185, R185 ;  /* 0x000000b900b97308 */ /* 0x000ef00000000800 */
[----:B------:R-:W1:Y:S01]  /*db80*/  MUFU.EX2 R187, R187 ;  /* 0x000000bb00bb7308 */ /* 0x000e620000000800 */
[----:B----4-:R-:W-:Y:S01]  /*db90*/  FADD.FTZ R6, R181, R6 ;  /* 0x00000006b5067221 */ /* 0x010fe20000010000 */
[----:B-----5:R-:W-:-:S06]  /*dba0*/  FADD.FTZ R7, R183, R7 ;  /* 0x00000007b7077221 */ /* 0x020fcc0000010000 */
[----:B------:R-:W4:Y:S01]  /*dbb0*/  MUFU.EX2 R170, R188 ;  /* 0x000000bc00aa7308 */ /* 0x000f220000000800 */
[----:B------:R-:W-:Y:S01]  /*dbc0*/  F2FP.BF16.F32.PACK_AB R162, R173, R172 ;  /* 0x000000acada2723e */ /* 0x000fe200000010ff */
[----:B0-----:R-:W-:-:S06]  /*dbd0*/  FADD.FTZ R6, R184, R6 ;  /* 0x00000006b8067221 */ /* 0x001fcc0000010000 */
[----:B------:R-:W0:Y:S01]  /*dbe0*/  MUFU.EX2 R189, R189 ;  /* 0x000000bd00bd7308 */ /* 0x000e220000000800 */
[----:B--2---:R-:W-:-:S07]  /*dbf0*/  FADD.FTZ R7, R186, R7 ;  /* 0x00000007ba077221 */ /* 0x004fce0000010000 */
[----:B------:R-:W2:Y:S01]  /*dc00*/  MUFU.EX2 R191, R191 ;  /* 0x000000bf00bf7308 */ /* 0x000ea20000000800 */
[----:B---3--:R-:W-:Y:S01]  /*dc10*/  FADD.FTZ R6, R185, R6 ;  /* 0x00000006b9067221 */ /* 0x008fe20000010000 */
[----:B-1----:R-:W-:-:S06]  /*dc20*/  FADD.FTZ R7, R187, R7 ;  /* 0x00000007bb077221 */ /* 0x002fcc0000010000 */
[----:B------:R-:W1:Y:S08]  /*dc30*/  MUFU.EX2 R172, R192 ;  /* 0x000000c000ac7308 */ /* 0x000e700000000800 */
[----:B------:R-:W3:Y:S01]  /*dc40*/  MUFU.EX2 R194, R194 ;  /* 0x000000c200c27308 */ /* 0x000ee20000000800 */
[----:B----4-:R-:W-:Y:S01]  /*dc50*/  FADD.FTZ R6, R170, R6 ;  /* 0x00000006aa067221 */ /* 0x010fe20000010000 */
[----:B------:R-:W-:-:S06]  /*dc60*/  FADD.FTZ R7, R171, R7 ;  /* 0x00000007ab077221 */ /* 0x000fcc0000010000 */
[----:B------:R-:W4:Y:S01]  /*dc70*/  MUFU.EX2 R193, R193 ;  /* 0x000000c100c17308 */ /* 0x000f220000000800 */
[----:B------:R-:W-:-:S07]  /*dc80*/  F2FP.BF16.F32.PACK_AB R163, R175, R163 ;  /* 0x000000a3afa3723e */ /* 0x000fce00000010ff */
[----:B------:R-:W5:Y:S01]  /*dc90*/  MUFU.EX2 R195, R195 ;  /* 0x000000c300c37308 */ /* 0x000f620000000800 */
[----:B0-----:R-:W-:Y:S01]  /*dca0*/  FADD.FTZ R6, R189, R6 ;  /* 0x00000006bd067221 */ /* 0x001fe20000010000 */
[----:B--2---:R-:W-:-:S06]  /*dcb0*/  FADD.FTZ R7, R191, R7 ;  /* 0x00000007bf077221 */ /* 0x004fcc0000010000 */
[----:B------:R-:W0:Y:S01]  /*dcc0*/  MUFU.EX2 R174, R196 ;  /* 0x000000c400ae7308 */ /* 0x000e220000000800 */
[----:B------:R-:W-:-:S07]  /*dcd0*/  LOP3.LUT P0, RZ, R18, 0x100, RZ, 0xc0, !PT ;  /* 0x0000010012ff7812 */ /* 0x000fce000780c0ff */
[----:B------:R-:W2:Y:S01]  /*dce0*/  MUFU.EX2 R198, R198 ;  /* 0x000000c600c67308 */ /* 0x000ea20000000800 */
[----:B-1----:R-:W-:Y:S01]  /*dcf0*/  FADD.FTZ R6, R172, R6 ;  /* 0x00000006ac067221 */ /* 0x002fe20000010000 */
[----:B---3--:R-:W-:-:S06]  /*dd00*/  FADD.FTZ R7, R194, R7 ;  /* 0x00000007c2077221 */ /* 0x008fcc0000010000 */
[----:B------:R-:W1:Y:S01]  /*dd10*/  MUFU.EX2 R175, R220 ;  /* 0x000000dc00af7308 */ /* 0x000e620000000800 */
[----:B----4-:R-:W-:-:S07]  /*dd20*/  FADD.FTZ R6, R193, R6 ;  /* 0x00000006c1067221 */ /* 0x010fce0000010000 */
[----:B------:R-:W3:Y:S01]  /*dd30*/  MUFU.EX2 R182, R182 ;  /* 0x000000b600b67308 */ /* 0x000ee20000000800 */
[----:B-----5:R-:W-:Y:S01]  /*dd40*/  FADD.FTZ R173, R195, R7 ;  /* 0x00000007c3ad7221 */ /* 0x020fe20000010000 */
[----:B0-----:R-:W-:Y:S01]  /*dd50*/  FADD.FTZ R7, R174, R6 ;  /* 0x00000006ae077221 */ /* 0x001fe20000010000 */
[----:B------:R-:W-:Y:S02]  /*dd60*/  F2FP.BF16.F32.PACK_AB R155, R159, R155 ;  /* 0x0000009b9f9b723e */ /* 0x000fe400000010ff */
[----:B--2---:R-:W-:Y:S01]  /*dd70*/  FADD.FTZ R6, R198, R173 ;  /* 0x000000adc6067221 */ /* 0x004fe20000010000 */
[----:B------:R-:W-:Y:S02]  /*dd80*/  F2FP.BF16.F32.PACK_AB R159, R199, R158 ;  /* 0x0000009ec79f723e */ /* 0x000fe400000010ff */
[----:B------:R-:W-:Y:S01]  /*dd90*/  F2FP.BF16.F32.PACK_AB R154, R197, R156 ;  /* 0x0000009cc59a723e */ /* 0x000fe200000010ff */
[----:B-1----:R-:W-:Y:S01]  /*dda0*/  FADD.FTZ R6, R175, R6 ;  /* 0x00000006af067221 */ /* 0x002fe20000010000 */
[----:B------:R-:W-:-:S02]  /*ddb0*/  F2FP.BF16.F32.PACK_AB R156, R200, R160 ;  /* 0x000000a0c89c723e */ /* 0x000fc400000010ff */
[----:B------:R-:W-:Y:S01]  /*ddc0*/  F2FP.BF16.F32.PACK_AB R158, R165, R164 ;  /* 0x000000a4a59e723e */ /* 0x000fe200000010ff */
[----:B------:R-:W-:Y:S01]  /*ddd0*/  FMUL.FTZ R24, R24, R190 ;  /* 0x000000be18187220 */ /* 0x000fe20000410000 */
[----:B------:R-:W-:Y:S01]  /*dde0*/  F2FP.BF16.F32.PACK_AB R160, R169, R168 ;  /* 0x000000a8a9a0723e */ /* 0x000fe200000010ff */
[----:B------:R-:W-:Y:S01]  /*ddf0*/  FMUL.FTZ R25, R25, R190 ;  /* 0x000000be19197220 */ /* 0x000fe20000410000 */
[----:B------:R-:W-:Y:S01]  /*de00*/  F2FP.BF16.F32.PACK_AB R165, R179, R166 ;  /* 0x000000a6b3a5723e */ /* 0x000fe200000010ff */
[----:B---3--:R-:W-:Y:S01]  /*de10*/  FADD.FTZ R7, R182, R7 ;  /* 0x00000007b6077221 */ /* 0x008fe20000010000 */
[----:B------:R-:W-:Y:S01]  /*de20*/  F2FP.BF16.F32.PACK_AB R152, R202, R152 ;  /* 0x00000098ca98723e */ /* 0x000fe200000010ff */
[----:B------:R-:W-:Y:S01]  /*de30*/  FMUL.FTZ R28, R28, R190 ;  /* 0x000000be1c1c7220 */ /* 0x000fe20000410000 */
[----:B------:R-:W-:Y:S01]  /*de40*/  F2FP.BF16.F32.PACK_AB R164, R177, R176 ;  /* 0x000000b0b1a4723e */ /* 0x000fe200000010ff */
[----:B------:R-:W-:Y:S01]  /*de50*/  FMUL.FTZ R29, R29, R190 ;  /* 0x000000be1d1d7220 */ /* 0x000fe20000410000 */
[----:B------:R-:W-:Y:S01]  /*de60*/  F2FP.BF16.F32.PACK_AB R166, R181, R180 ;  /* 0x000000b4b5a6723e */ /* 0x000fe200000010ff */
[-C--:B------:R-:W-:Y:S01]  /*de70*/  FMUL.FTZ R32, R32, R190.reuse ;  /* 0x000000be20207220 */ /* 0x080fe20000410000 */
[----:B------:R-:W-:Y:S01]  /*de80*/  F2FP.BF16.F32.PACK_AB R167, R183, R167 ;  /* 0x000000a7b7a7723e */ /* 0x000fe200000010ff */
[----:B------:R-:W-:Y:S01]  /*de90*/  FMUL.FTZ R33, R33, R190 ;  /* 0x000000be21217220 */ /* 0x000fe20000410000 */
        /* <DEDUP_REMOVED lines=132> */
.L_x_14384:
[----:B------:R0:W1:Y:S01]  /*e6e0*/  SYNCS.PHASECHK.TRANS64.TRYWAIT P1, [R13+URZ+0x22850], R14 ;  /* 0x0228500e0d0075a7 */ /* 0x000062000802017f */
[----:B------:R-:W-:Y:S05]  /*e6f0*/  @!P0 BRA `(.L_x_14385) ;  /* 0x0000000000048947 */ /* 0x000fea0003800000 */
[----:B------:R-:W-:Y:S01]  /*e700*/  BPT.TRAP 0x1 ;  /* 0x000000040000795c */ /* 0x000fe20000300000 */
.L_x_14385:
[----:B------:R-:W-:Y:S04]  /*e710*/  BSSY B0, `(.L_x_14386) ;  /* 0x0000004000007945 */ /* 0x000fe80003800000 */
[----:B-1----:R-:W-:Y:S05]  /*e720*/  @P1 BRA `(.L_x_14387) ;  /* 0x0000000000081947 */ /* 0x002fea0003800000 */
[----:B------:R-:W1:Y:S02]  /*e730*/  SYNCS.PHASECHK.TRANS64.TRYWAIT P1, [R13+URZ+0x22850], R14 ;  /* 0x0228500e0d0075a7 */ /* 0x000e64000802017f */
[----:B-1----:R-:W-:Y:S05]  /*e740*/  @!P1 BRA `(.L_x_14388) ;  /* 0x0000010c00549947 */ /* 0x002fea0003800000 */
.L_x_14387:
[----:B------:R-:W-:Y:S05]  /*e750*/  BSYNC B0 ;  /* 0x0000000000007941 */ /* 0x000fea0003800000 */
.L_x_14386:
[----:B------:R-:W2:Y:S01]  /*e760*/  S2R R178, SR_TID.X ;  /* 0x0000000000b27919 */ /* 0x000ea20000002100 */
[----:B------:R-:W-:Y:S05]  /*e770*/  WARPSYNC.ALL ;  /* 0x0000000000007948 */ /* 0x000fea0003800000 */
[----:B------:R-:W-:Y:S02]  /*e780*/  IMAD.MOV.U32 R176, RZ, RZ, 0xc00 ;  /* 0x00000c00ffb07424 */ /* 0x000fe400078e00ff */
[----:B------:R-:W-:Y:S02]  /*e790*/  IMAD.MOV.U32 R177, RZ, RZ, 0x40000040 ;  /* 0x40000040ffb17424 */ /* 0x000fe400078e00ff */
[----:B------:R-:W-:-:S03]  /*e7a0*/  IMAD R176, R23, R176, UR38 ;  /* 0x0000002617b07e24 */ /* 0x000fc6000f8e02b0 */
[----:B------:R-:W-:Y:S01]  /*e7b0*/  R2UR UR7, R177 ;  /* 0x00000000b10772ca */ /* 0x000fe200000e0000 */
[----:B------:R-:W-:Y:S01]  /*e7c0*/  IMAD.MOV.U32 R177, RZ, RZ, 0x40000040 ;  /* 0x40000040ffb17424 */ /* 0x000fe200078e00ff */
[----:B------:R-:W-:Y:S02]  /*e7d0*/  R2UR UR6, R176 ;  /* 0x00000000b00672ca */ /* 0x000fe400000e0000 */
[----:B--2---:R-:W-:-:S05]  /*e7e0*/  SHF.R.U32.HI R178, RZ, 0x7, R178 ;  /* 0x00000007ffb27819 */ /* 0x004fca00000116b2 */
[----:B01----:R-:W-:-:S05]  /*e7f0*/  VIADD R14, R178, 0x8 ;  /* 0x00000008b20e7836 */ /* 0x003fca0000000000 */
[----:B------:R0:W-:Y:S06]  /*e800*/  BAR.SYNC.DEFER_BLOCKING R14, 0x100 ;  /* 0x0004000e0000751d */ /* 0x0001ec0000010000 */
[----:B------:R-:W-:-:S06]  /*e810*/  WARPGROUP.ARRIVE ;  /* 0x00000000000079c5 */ /* 0x000fcc0000000000 */
        /* <DEDUP_REMOVED lines=11> */
[----:B------:R-:W-:Y:S01]  /*e8d0*/  VIADD R152, R176, 0x180 ;  /* 0x00000180b0987836 */ /* 0x000fe20000000000 */
[----:B------:R-:W-:Y:S01]  /*e8e0*/  R2UR UR7, R153 ;  /* 0x00000000990772ca */ /* 0x000fe200000e0000 */
[----:B------:R-:W-:Y:S01]  /*e8f0*/  IMAD.MOV.U32 R153, RZ, RZ, 0x40000040 ;  /* 0x40000040ff997424 */ /* 0x000fe200078e00ff */
[----:B------:R-:W-:Y:S02]  /*e900*/  WARPGROUP.DEPBAR.LE gsb0, 0x0 ;  /* 0x00008000000079c5 */ /* 0x000fe40000010000 */
[----:B------:R-:W-:-:S15]  /*e910*/  WARPGROUP.ARRIVE ;  /* 0x00000000000079c5 */ /* 0x000fde0000000000 */
[----:B------:R-:W-:-:S06]  /*e920*/  NOP ;  /* 0x0000000000007918 */ /* 0x000fcc0000000000 */
        /* <DEDUP_REMOVED lines=25> */
.L_x_14389:
[----:B------:R-:W2:Y:S01]  /*eac0*/  LDL R152, [R1] ;  /* 0x0000000001987983 */ /* 0x000ea20000100800 */
[----:B------:R-:W-:Y:S02]  /*ead0*/  VIADD R13, R13, 0x22860 ;  /* 0x000228600d0d7836 */ /* 0x000fe40000000000 */
[----:B------:R-:W-:Y:S02]  /*eae0*/  IMAD.U32 R14, RZ, RZ, UR41 ;  /* 0x00000029ff0e7e24 */ /* 0x000fe4000f8e00ff */
[----:B------:R-:W-:Y:S02]  /*eaf0*/  IMAD.MOV.U32 R201, RZ, RZ, R0 ;  /* 0x000000ffffc97224 */ /* 0x000fe400078e0000 */
[----:B------:R-:W-:Y:S01]  /*eb00*/  IMAD.MOV.U32 R200, RZ, RZ, R3 ;  /* 0x000000ffffc87224 */ /* 0x000fe200078e0003 */
[----:B------:R-:W-:-:S04]  /*eb10*/  PRMT R13, R14, 0x654, R13 ;  /* 0x000006540e0d7816 */ /* 0x000fc8000000000d */
[----:B------:R0:W-:Y:S01]  /*eb20*/  SYNCS.ARRIVE.TRANS64.RED.A1T0 RZ, [R13+URZ], RZ ;  /* 0x000000ff0dff79a7 */ /* 0x0001e2000810043f */
[C---:B--2---:R-:W-:Y:S01]  /*eb30*/  ISETP.GT.AND P1, PT, R12.reuse, R152, PT ;  /* 0x000000980c00720c */ /* 0x044fe20003f24270 */
[----:B------:R-:W-:-:S12]  /*eb40*/  VIADD R12, R12, 0xffffffff ;  /* 0xffffffff0c0c7836 */ /* 0x000fd80000000000 */
[----:B0-----:R-:W-:Y:S05]  /*eb50*/  @P1 BRA `(.L_x_14390) ;  /* 0xffffffd800441947 */ /* 0x001fea000383ffff */
.L_x_14378:
[----:B------:R-:W2:Y:S02]  /*eb60*/  LDL R13, [R1+0x10] ;  /* 0x00001000010d7983 */ /* 0x000ea40000100800 */
[----:B--2---:R-:W-:-:S13]  /*eb70*/  ISETP.GE.AND P1, PT, R12, R13, PT ;  /* 0x0000000d0c00720c */ /* 0x004fda0003f26270 */
[----:B------:R-:W-:Y:S05]  /*eb80*/  @!P1 BRA `(.L_x_14391) ;  /* 0x0000001c00d09947 */ /* 0x000fea0003800000 */
[----:B------:R-:W-:Y:S02]  /*eb90*/  IMAD.MOV.U32 R201, RZ, RZ, R0 ;  /* 0x000000ffffc97224 */ /* 0x000fe400078e0000 */
[----:B------:R-:W-:-:S07]  /*eba0*/  IMAD.MOV.U32 R200, RZ, RZ, R3 ;  /* 0x000000ffffc87224 */ /* 0x000fce00078e0003 */
.L_x_14403:
[----:B------:R-:W-:Y:S01]  /*ebb0*/  VIADD R23, R23, 0x1 ;  /* 0x0000000117177836 */ /* 0x000fe20000000000 */
[----:B------:R-:W-:Y:S05]  /*ebc0*/  YIELD ;  /* 0x0000000000007946 */ /* 0x000fea0003800000 */
[----:B------:R-:W-:-:S04]  /*ebd0*/  ISETP.NE.AND P1, PT, R23, 0x2, PT ;  /* 0x000000021700780c */ /* 0x000fc80003f25270 */
[----:B------:R-:W-:Y:S02]  /*ebe0*/  SEL R0, RZ, 0x1, P1 ;  /* 0x00000001ff007807 */ /* 0x000fe40000800000 */
[----:B------:R-:W-:Y:S02]  /*ebf0*/  SEL R23, R23, RZ, P1 ;  /* 0x000000ff17177207 */ /* 0x000fe40000800000 */
[----:B------:R-:W-:Y:S01]  /*ec00*/  LOP3.LUT R208, R208, R0, RZ, 0x3c, !PT ;  /* 0x00000000d0d07212 */ /* 0x000fe200078e3cff */
[----:B--2---:R-:W-:Y:S06]  /*ec10*/  @!P0 BRA `(.L_x_14392) ;  /* 0x0000000000048947 */ /* 0x004fec0003800000 */
[----:B------:R-:W-:Y:S01]  /*ec20*/  BPT.TRAP 0x1 ;  /* 0x000000040000795c */ /* 0x000fe20000300000 */
.L_x_14392:
[----:B------:R-:W-:Y:S01]  /*ec30*/  IMAD R13, R23, 0x8, R22 ;  /* 0x00000008170d7824 */ /* 0x000fe200078e0216 */
[----:B------:R-:W-:-:S04]  /*ec40*/  SHF.L.U32 R14, R208, 0x1f, RZ ;  /* 0x0000001fd00e7819 */ /* 0x000fc800000006ff */
[----:B------:R0:W1:Y:S01]  /*ec50*/  SYNCS.PHASECHK.TRANS64.TRYWAIT P1, [R13+URZ+0x22830], R14 ;  /* 0x0228300e0d0075a7 */ /* 0x000062000802017f */
[----:B------:R-:W-:Y:S05]  /*ec60*/  @!P0 BRA `(.L_x_14393) ;  /* 0x0000000000048947 */ /* 0x000fea0003800000 */
[----:B------:R-:W-:Y:S01]  /*ec70*/  BPT.TRAP 0x1 ;  /* 0x000000040000795c */ /* 0x000fe20000300000 */
.L_x_14393:
[----:B------:R-:W-:Y:S02]  /*ec80*/  IMAD R156, R23, 0x300, R221 ;  /* 0x00000300179c7824 */ /* 0x000fe400078e02dd */
[----:B------:R-:W-:Y:S01]  /*ec90*/  IMAD.MOV.U32 R157, RZ, RZ, 0x40000040 ;  /* 0x40000040ff9d7424 */ /* 0x000fe200078e00ff */
[----:B-1----:R-:W-:Y:S06]  /*eca0*/  @P1 BRA `(.L_x_14394) ;  /* 0x0000000000081947 */ /* 0x002fec0003800000 */
[----:B------:R-:W1:Y:S02]  /*ecb0*/  SYNCS.PHASECHK.TRANS64.TRYWAIT P1, [R13+URZ+0x22830], R14 ;  /* 0x0228300e0d0075a7 */ /* 0x000e64000802017f */
[----:B-1----:R-:W-:Y:S05]  /*ecc0*/  @!P1 BRA `(.L_x_14395) ;  /* 0x0000010800089947 */ /* 0x002fea0003800000 */
.L_x_14394:
        /* <DEDUP_REMOVED lines=41> */
.L_x_14396:
        /* <DEDUP_REMOVED lines=28> */
[----:B---3--:R-:W-:-:S05]  /*f120*/  FMNMX.FTZ R3, R3, R0, !PT ;  /* 0x0000000003037209 */ /* 0x008fca0007810000 */
        /* <DEDUP_REMOVED lines=25> */
[----:B------:R-:W4:Y:S01]  /*f2c0*/  MUFU.EX2 R153, R153 ;  /* 0x0000009900997308 */ /* 0x000f220000000800 */
[--C-:B------:R-:W-:Y:S01]  /*f2d0*/  FFMA.FTZ R192, R192, UR37, -R0.reuse ;  /* 0x00000025c0c07c23 */ /* 0x100fe20008010800 */
[--C-:B------:R-:W-:Y:S01]  /*f2e0*/  FFMA.FTZ R193, R193, UR37, -R0.reuse ;  /* 0x00000025c1c17c23 */ /* 0x100fe20008010800 */
[--C-:B------:R-:W-:Y:S01]  /*f2f0*/  FFMA.FTZ R196, R196, UR37, -R0.reuse ;  /* 0x00000025c4c47c23 */ /* 0x100fe20008010800 */
[----:B------:R-:W-:-:S04]  /*f300*/  FFMA.FTZ R197, R197, UR37, -R0 ;  /* 0x00000025c5c57c23 */ /* 0x000fc80008010800 */
        /* <DEDUP_REMOVED lines=16> */
[----:B------:R-:W-:Y:S01]  /*f410*/  MUFU.EX2 R219, R164 ;  /* 0x000000a400db7308 */ /* 0x000fe20000000800 */
[----:B-----5:R-:W-:Y:S01]  /*f420*/  FADD.FTZ R0, R156, R0 ;  /* 0x000000009c007221 */ /* 0x020fe20000010000 */
        /* <DEDUP_REMOVED lines=8> */
[----:B------:R-:W-:Y:S01]  /*f4b0*/  FMNMX.FTZ R0, R154, R201, !PT ;  /* 0x000000c99a007209 */ /* 0x000fe20007810000 */
[----:B------:R-:W-:Y:S01]  /*f4c0*/  FMUL.FTZ R57, R57, R172 ;  /* 0x000000ac39397220 */ /* 0x000fe20000410000 */
[----:B------:R-:W-:Y:S01]  /*f4d0*/  F2FP.BF16.F32.PACK_AB R202, R157, R156 ;  /* 0x0000009c9dca723e */ /* 0x000fe200000010ff */
[----:B------:R-:W-:Y:S01]  /*f4e0*/  FMUL.FTZ R60, R60, R172 ;  /* 0x000000ac3c3c7220 */ /* 0x000fe20000410000 */
[----:B------:R-:W-:Y:S01]  /*f4f0*/  FMNMX.FTZ R0, R155, R0, !PT ;  /* 0x000000009b007209 */ /* 0x000fe20007810000 */
[-C--:B------:R-:W-:Y:S01]  /*f500*/  FMUL.FTZ R61, R61, R172.reuse ;  /* 0x000000ac3d3d7220 */ /* 0x080fe20000410000 */
[----:B------:R3:W-:Y:S01]  /*f510*/  MUFU.EX2 R156, R169 ;  /* 0x000000a9009c7308 */ /* 0x0007e20000000800 */
        /* <DEDUP_REMOVED lines=69> */
[----:B------:R-:W-:-:S02]  /*f970*/  FMNMX.FTZ R0, R191, R0, !PT ;  /* 0x00000000bf007209 */ /* 0x000fc40007810000 */
[----:B------:R-:W-:Y:S02]  /*f980*/  MUFU.EX2 R185, R185 ;  /* 0x000000b900b97308 */ /* 0x000fe40000000800 */
[----:B------:R-:W-:-:S04]  /*f990*/  FMNMX.FTZ R0, R194, R0, !PT ;  /* 0x00000000c2007209 */ /* 0x000fc80007810000 */
[----:B------:R-:W-:Y:S02]  /*f9a0*/  FMNMX.FTZ R0, R195, R0, !PT ;  /* 0x00000000c3007209 */ /* 0x000fe40007810000 */
[----:B------:R-:W-:Y:S02]  /*f9b0*/  MUFU.EX2 R188, R188 ;  /* 0x000000bc00bc7308 */ /* 0x000fe40000000800 */
[----:B------:R-:W-:-:S04]  /*f9c0*/  FMNMX.FTZ R0, R198, R0, !PT ;  /* 0x00000000c6007209 */ /* 0x000fc80007810000 */
[----:B------:R-:W-:Y:S02]  /*f9d0*/  FMNMX.FTZ R0, R199, R0, !PT ;  /* 0x00000000c7007209 */ /* 0x000fe40007810000 */
[----:B------:R-:W-:Y:S03]  /*f9e0*/  MUFU.EX2 R189, R189 ;  /* 0x000000bd00bd7308 */ /* 0x000fe60000000800 */
[----:B------:R-:W5:Y:S05]  /*f9f0*/  SHFL.BFLY PT, R152, R0, 0x2, 0x1f ;  /* 0x0c401f0000987f89 */ /* 0x000f6a00000e0000 */
[----:B------:R-:W-:Y:S08]  /*fa00*/  MUFU.EX2 R168, R192 ;  /* 0x000000c000a87308 */ /* 0x000ff00000000800 */
[----:B------:R-:W-:Y:S08]  /*fa10*/  MUFU.EX2 R193, R193 ;  /* 0x000000c100c17308 */ /* 0x000ff00000000800 */
[----:B------:R-:W-:Y:S01]  /*fa20*/  MUFU.EX2 R196, R196 ;  /* 0x000000c400c47308 */ /* 0x000fe20000000800 */
[----:B-----5:R-:W-:-:S05]  /*fa30*/  FMNMX.FTZ R0, R0, R152, !PT ;  /* 0x0000009800007209 */ /* 0x020fca0007810000 */
[----:B------:R-:W5:Y:S02]  /*fa40*/  SHFL.BFLY PT, R153, R0, 0x1, 0x1f ;  /* 0x0c201f0000997f89 */ /* 0x000f6400000e0000 */
[----:B------:R-:W-:Y:S08]  /*fa50*/  MUFU.EX2 R152, R161 ;  /* 0x000000a100987308 */ /* 0x000ff00000000800 */
[----:B------:R-:W-:Y:S01]  /*fa60*/  MUFU.EX2 R161, R203 ;  /* 0x000000cb00a17308 */ /* 0x000fe20000000800 */
[----:B-----5:R-:W-:-:S05]  /*fa70*/  FMNMX.FTZ R0, R0, R153, !PT ;  /* 0x0000009900007209 */ /* 0x020fca0007810000 */
[C---:B------:R-:W-:Y:S01]  /*fa80*/  FMUL.FTZ R153, R0.reuse, UR37 ;  /* 0x0000002500997c20 */ /* 0x040fe20008410000 */
[----:B---3--:R-:W-:-:S03]  /*fa90*/  FADD.FTZ R169, -R0, R201 ;  /* 0x000000c900a97221 */ /* 0x008fc60000010100 */
[--C-:B------:R-:W-:Y:S01]  /*faa0*/  FFMA.FTZ R154, R154, UR37, -R153.reuse ;  /* 0x000000259a9a7c23 */ /* 0x100fe20008010899 */
[----:B------:R-:W-:Y:S01]  /*fab0*/  FMUL.FTZ R169, R169, UR37 ;  /* 0x00000025a9a97c20 */ /* 0x000fe20008410000 */
        /* <DEDUP_REMOVED lines=9> */
[--C-:B----4-:R-:W-:Y:S01]  /*fb50*/  FFMA.FTZ R176, R170, UR37, -R153.reuse ;  /* 0x00000025aab07c23 */ /* 0x110fe20008010899 */
[--C-:B------:R-:W-:Y:S01]  /*fb60*/  FFMA.FTZ R171, R171, UR37, -R153.reuse ;  /* 0x00000025abab7c23 */ /* 0x100fe20008010899 */
[----:B------:R-:W4:Y:S01]  /*fb70*/  MUFU.EX2 R154, R154 ;  /* 0x0000009a009a7308 */ /* 0x000f220000000800 */
        /* <DEDUP_REMOVED lines=9> */
[--C-:B------:R-:W-:Y:S01]  /*fc10*/  FFMA.FTZ R191, R191, UR37, -R153.reuse ;  /* 0x00000025bfbf7c23 */ /* 0x100fe20008010899 */
[--C-:B------:R-:W-:Y:S01]  /*fc20*/  FFMA.FTZ R194, R194, UR37, -R153.reuse ;  /* 0x00000025c2c27c23 */ /* 0x100fe20008010899 */
[--C-:B------:R-:W-:Y:S01]  /*fc30*/  FFMA.FTZ R195, R195, UR37, -R153.reuse ;  /* 0x00000025c3c37c23 */ /* 0x100fe20008010899 */
[--C-:B------:R-:W-:Y:S01]  /*fc40*/  FFMA.FTZ R198, R198, UR37, -R153.reuse ;  /* 0x00000025c6c67c23 */ /* 0x100fe20008010899 */
[----:B------:R-:W-:Y:S01]  /*fc50*/  FFMA.FTZ R199, R199, UR37, -R153 ;  /* 0x00000025c7c77c23 */ /* 0x000fe20008010899 */
[----:B---3--:R-:W-:Y:S01]  /*fc60*/  IMAD.U32 R169, RZ, RZ, UR41 ;  /* 0x00000029ffa97e24 */ /* 0x008fe2000f8e00ff */
[----:B------:R-:W3:Y:S01]  /*fc70*/  MUFU.EX2 R158, R158 ;  /* 0x0000009e009e7308 */ /* 0x000ee20000000800 */
[----:B----4-:R-:W-:Y:S01]  /*fc80*/  FFMA.FTZ R6, R174, R6, R154 ;  /* 0x00000006ae067223 */ /* 0x010fe2000001009a */
[-C--:B------:R-:W-:Y:S01]  /*fc90*/  FMUL.FTZ R26, R26, R174.reuse ;  /* 0x000000ae1a1a7220 */ /* 0x080fe20000410000 */
[-C--:B------:R-:W-:Y:S01]  /*fca0*/  FMUL.FTZ R27, R27, R174.reuse ;  /* 0x000000ae1b1b7220 */ /* 0x080fe20000410000 */
[-C--:B------:R-:W-:Y:S01]  /*fcb0*/  FMUL.FTZ R30, R30, R174.reuse ;  /* 0x000000ae1e1e7220 */ /* 0x080fe20000410000 */
[-C--:B------:R-:W-:Y:S01]  /*fcc0*/  FMUL.FTZ R31, R31, R174.reuse ;  /* 0x000000ae1f1f7220 */ /* 0x080fe20000410000 */
[-C--:B------:R-:W-:Y:S01]  /*fcd0*/  FMUL.FTZ R34, R34, R174.reuse ;  /* 0x000000ae22227220 */ /* 0x080fe20000410000 */
[----:B------:R-:W-:Y:S01]  /*fce0*/  FMUL.FTZ R35, R35, R174 ;  /* 0x000000ae23237220 */ /* 0x000fe20000410000 */
[----:B------:R-:W4:Y:S01]  /*fcf0*/  MUFU.EX2 R203, R159 ;  /* 0x0000009f00cb7308 */ /* 0x000f220000000800 */
[C---:B-----5:R-:W-:Y:S01]  /*fd00*/  FADD.FTZ R6, R155.reuse, R6 ;  /* 0x000000069b067221 */ /* 0x060fe20000010000 */
[----:B------:R-:W-:Y:S01]  /*fd10*/  F2FP.BF16.F32.PACK_AB R201, R155, R154 ;  /* 0x0000009a9bc9723e */ /* 0x000fe200000010ff */
[----:B------:R-:W-:Y:S01]  /*fd20*/  FADD.FTZ R154, R220, R7 ;  /* 0x00000007dc9a7221 */ /* 0x000fe20000010000 */
[-C--:B------:R-:W-:Y:S01]  /*fd30*/  FMUL.FTZ R38, R38, R174.reuse ;  /* 0x000000ae26267220 */ /* 0x080fe20000410000 */
[-C--:B------:R-:W-:Y:S01]  /*fd40*/  FMUL.FTZ R39, R39, R174.reuse ;  /* 0x000000ae27277220 */ /* 0x080fe20000410000 */
[-C--:B------:R-:W-:Y:S01]  /*fd50*/  FMUL.FTZ R42, R42, R174.reuse ;  /* 0x000000ae2a2a7220 */ /* 0x080fe20000410000 */
[-C--:B------:R-:W-:Y:S01]  /*fd60*/  FMUL.FTZ R43, R43, R174.reuse ;  /* 0x000000ae2b2b7220 */ /* 0x080fe20000410000 */
[----:B------:R5:W0:Y:S01]  /*fd70*/  MUFU.EX2 R153, R162 ;  /* 0x000000a200997308 */ /* 0x000a220000000800 */
        /* <DEDUP_REMOVED lines=8> */
[----:B----4-:R-:W-:Y:S01]  /*fe00*/  FADD.FTZ R6, R203, R6 ;  /* 0x00000006cb067221 */ /* 0x010fe20000010000 */
[----:B-----5:R-:W-:Y:S01]  /*fe10*/  VIADD R162, R13, 0x22840 ;  /* 0x000228400da27836 */ /* 0x020fe20000000000 */
[----:B------:R-:W-:Y:S01]  /*fe20*/  F2FP.BF16.F32.PACK_AB R203, R203, R158 ;  /* 0x0000009ecbcb723e */ /* 0x000fe200000010ff */
[-C--:B------:R-:W-:Y:S01]  /*fe30*/  FMUL.FTZ R58, R58, R174.reuse ;  /* 0x000000ae3a3a7220 */ /* 0x080fe20000410000 */
[----:B------:R-:W-:Y:S01]  /*fe40*/  F2FP.BF16.F32.PACK_AB R158, R173, R161 ;  /* 0x000000a1ad9e723e */ /* 0x000fe200000010ff */
[----:B------:R-:W-:Y:S01]  /*fe50*/  FMUL.FTZ R59, R59, R174 ;  /* 0x000000ae3b3b7220 */ /* 0x000fe20000410000 */
[----:B------:R-:W-:Y:S01]  /*fe60*/  PRMT R162, R169, 0x654, R162 ;  /* 0x00000654a9a27816 */ /* 0x000fe200000000a2 */
[----:B------:R-:W4:Y:S01]  /*fe70*/  MUFU.EX2 R166, R166 ;  /* 0x000000a600a67308 */ /* 0x000f220000000800 */
[----:B0-----:R-:W-:Y:S01]  /*fe80*/  FADD.FTZ R7, R153, R6 ;  /* 0x0000000699077221 */ /* 0x001fe20000010000 */
[C---:B------:R-:W-:Y:S01]  /*fe90*/  FADD.FTZ R6, R152.reuse, R154 ;  /* 0x0000009a98067221 */ /* 0x040fe20000010000 */
[----:B------:R-:W-:Y:S01]  /*fea0*/  F2FP.BF16.F32.PACK_AB R154, R165, R219 ;  /* 0x000000dba59a723e */ /* 0x000fe200000010ff */
[----:B------:R0:W-:Y:S01]  /*feb0*/  SYNCS.ARRIVE.TRANS64.RED.A1T0 RZ, [R162+URZ], RZ ;  /* 0x000000ffa2ff79a7 */ /* 0x0001e2000810043f */
[----:B------:R-:W-:Y:S01]  /*fec0*/  F2FP.BF16.F32.PACK_AB R152, R152, R220 ;  /* 0x000000dc9898723e */ /* 0x000fe200000010ff */
[----:B------:R-:W-:Y:S01]  /*fed0*/  FADD.FTZ R6, R219, R6 ;  /* 0x00000006db067221 */ /* 0x000fe20000010000 */
[-C--:B------:R-:W-:Y:S01]  /*fee0*/  FMUL.FTZ R62, R62, R174.reuse ;  /* 0x000000ae3e3e7220 */ /* 0x080fe20000410000 */
[----:B------:R-:W5:Y:S01]  /*fef0*/  MUFU.EX2 R167, R167 ;  /* 0x000000a700a77308 */ /* 0x000f620000000800 */
[----:B---3--:R-:W-:Y:S01]  /*ff00*/  FADD.FTZ R7, R163, R7 ;  /* 0x00000007a3077221 */ /* 0x008fe20000010000 */
[----:B------:R-:W-:Y:S01]  /*ff10*/  FADD.FTZ R6, R165, R6 ;  /* 0x00000006a5067221 */ /* 0x000fe20000010000 */
[----:B------:R-:W-:Y:S01]  /*ff20*/  F2FP.BF16.F32.PACK_AB R153, R163, R153 ;  /* 0x00000099a399723e */ /* 0x000fe200000010ff */
[----:B------:R-:W-:Y:S01]  /*ff30*/  FMUL.FTZ R63, R63, R174 ;  /* 0x000000ae3f3f7220 */ /* 0x000fe20000410000 */
[----:B0-----:R-:W-:Y:S01]  /*ff40*/  F2FP.BF16.F32.PACK_AB R162, R181, R180 ;  /* 0x000000b4b5a2723e */ /* 0x001fe200000010ff */
[----:B------:R-:W-:Y:S01]  /*ff50*/  FADD.FTZ R6, R157, R6 ;  /* 0x000000069d067221 */ /* 0x000fe20000010000 */
[-C--:B------:R-:W-:Y:S01]  /*ff60*/  FMUL.FTZ R66, R66, R174.reuse ;  /* 0x000000ae42427220 */ /* 0x080fe20000410000 */
[----:B------:R-:W0:Y:S01]  /*ff70*/  MUFU.EX2 R176, R176 ;  /* 0x000000b000b07308 */ /* 0x000e220000000800 */
[----:B----4-:R-:W-:Y:S01]  /*ff80*/  FADD.FTZ R7, R166, R7 ;  /* 0x00000007a6077221 */ /* 0x010fe20000010000 */
[C---:B------:R-:W-:Y:S01]  /*ff90*/  FADD.FTZ R6, R156.reuse, R6 ;  /* 0x000000069c067221 */ /* 0x040fe20000010000 */
[----:B------:R-:W-:Y:S01]  /*ffa0*/  F2FP.BF16.F32.PACK_AB R156, R156, R157 ;  /* 0x0000009d9c9c723e */ /* 0x000fe200000010ff */
[-C--:B------:R-:W-:Y:S01]  /*ffb0*/  FMUL.FTZ R67, R67, R174.reuse ;  /* 0x000000ae43437220 */ /* 0x080fe20000410000 */
[-C--:B------:R-:W-:Y:S01]  /*ffc0*/  FMUL.FTZ R70, R70, R174.reuse ;  /* 0x000000ae46467220 */ /* 0x080fe20000410000 */
[----:B------:R-:W-:Y:S01]  /*ffd0*/  FADD.FTZ R6, R161, R6 ;  /* 0x00000006a1067221 */ /* 0x000fe20000010000 */
[----:B------:R-:W-:Y:S01]  /*ffe0*/  FMUL.FTZ R71, R71, R174 ;  /* 0x000000ae47477220 */ /* 0x000fe20000410000 */
[----:B------:R-:W3:Y:S01]  /*fff0*/  MUFU.EX2 R171, R171 ;  /* 0x000000ab00ab7308 */ /* 0x000ee20000000800 */
[----:B-----5:R-:W-:Y:S01]  /*10000*/  FADD.FTZ R7, R167, R7 ;  /* 0x00000007a7077221 */ /* 0x020fe20000010000 */
[----:B------:R-:W-:Y:S01]  /*10010*/  FADD.FTZ R6, R173, R6 ;  /* 0x00000006ad067221 */ /* 0x000fe20000010000 */
[----:B------:R-:W-:Y:S01]  /*10020*/  F2FP.BF16.F32.PACK_AB R155, R167, R166 ;  /* 0x000000a6a79b723e */ /* 0x000fe200000010ff */
[----:B------:R-:W-:Y:S01]  /*10030*/  FMUL.FTZ R74, R74, R174 ;  /* 0x000000ae4a4a7220 */ /* 0x000fe20000410000 */
[----:B------:R-:W-:Y:S01]  /*10040*/  F2FP.BF16.F32.PACK_AB R166, R189, R188 ;  /* 0x000000bcbda6723e */ /* 0x000fe200000010ff */
[----:B------:R-:W-:Y:S01]  /*10050*/  FADD.FTZ R6, R160, R6 ;  /* 0x00000006a0067221 */ /* 0x000fe20000010000 */
[C---:B------:R-:W-:Y:S01]  /*10060*/  F2FP.BF16.F32.PACK_AB R160, R177.reuse, R160 ;  /* 0x000000a0b1a0723e */ /* 0x040fe200000010ff */
[----:B------:R-:W4:Y:S01]  /*10070*/  MUFU.EX2 R159, R184 ;  /* 0x000000b8009f7308 */ /* 0x000f220000000800 */
[----:B0-----:R-:W-:Y:S01]  /*10080*/  FADD.FTZ R7, R176, R7 ;  /* 0x00000007b0077221 */ /* 0x001fe20000010000 */
[----:B------:R-:W-:Y:S01]  /*10090*/  FADD.FTZ R6, R177, R6 ;  /* 0x00000006b1067221 */ /* 0x000fe20000010000 */
[-C--:B------:R-:W-:Y:S01]  /*100a0*/  FMUL.FTZ R75, R75, R174.reuse ;  /* 0x000000ae4b4b7220 */ /* 0x080fe20000410000 */
[-C--:B------:R-:W-:Y:S01]  /*100b0*/  FMUL.FTZ R78, R78, R174.reuse ;  /* 0x000000ae4e4e7220 */ /* 0x080fe20000410000 */
[-C--:B------:R-:W-:Y:S01]  /*100c0*/  FMUL.FTZ R79, R79, R174.reuse ;  /* 0x000000ae4f4f7220 */ /* 0x080fe20000410000 */
[----:B------:R-:W-:Y:S01]  /*100d0*/  FADD.FTZ R6, R180, R6 ;  /* 0x00000006b4067221 */ /* 0x000fe20000010000 */
[----:B------:R-:W-:Y:S01]  /*100e0*/  FMUL.FTZ R82, R82, R174 ;  /* 0x000000ae52527220 */ /* 0x000fe20000410000 */
[----:B------:R-:W0:Y:S01]  /*100f0*/  MUFU.EX2 R175, R175 ;  /* 0x000000af00af7308 */ /* 0x000e220000000800 */
        /* <DEDUP_REMOVED lines=16> */
[----:B0-----:R-:W-:Y:S01]  /*10200*/  FADD.FTZ R7, R175, R7 ;  /* 0x00000007af077221 */ /* 0x001fe20000010000 */
[----:B------:R-:W-:Y:S01]  /*10210*/  FADD.FTZ R6, R189, R6 ;  /* 0x00000006bd067221 */ /* 0x000fe20000010000 */
[----:B------:R-:W-:Y:S01]  /*10220*/  F2FP.BF16.F32.PACK_AB R159, R175, R159 ;  /* 0x0000009faf9f723e */ /* 0x000fe200000010ff */
[-C--:B------:R-:W-:Y:S01]  /*10230*/  FMUL.FTZ R95, R95, R174.reuse ;  /* 0x000000ae5f5f7220 */ /* 0x080fe20000410000 */
[----:B------:R-:W-:Y:S01]  /*10240*/  FMUL.FTZ R98, R98, R174 ;  /* 0x000000ae62627220 */ /* 0x000fe20000410000 */
[----:B------:R-:W-:Y:S01]  /*10250*/  FADD.FTZ R6, R168, R6 ;  /* 0x00000006a8067221 */ /* 0x000fe20000010000 */
[C---:B------:R-:W-:Y:S01]  /*10260*/  F2FP.BF16.F32.PACK_AB R168, R193.reuse, R168 ;  /* 0x000000a8c1a8723e */ /* 0x040fe200000010ff */
[----:B------:R-:W0:Y:S01]  /*10270*/  MUFU.EX2 R182, R182 ;  /* 0x000000b600b67308 */ /* 0x000e220000000800 */
[----:B---3--:R-:W-:Y:S01]  /*10280*/  FADD.FTZ R7, R178, R7 ;  /* 0x00000007b2077221 */ /* 0x008fe20000010000 */
[----:B------:R-:W-:Y:S01]  /*10290*/  FADD.FTZ R6, R193, R6 ;  /* 0x00000006c1067221 */ /* 0x000fe20000010000 */
[-C--:B------:R-:W-:Y:S01]  /*102a0*/  FMUL.FTZ R99, R99, R174.reuse ;  /* 0x000000ae63637220 */ /* 0x080fe20000410000 */
[-C--:B------:R-:W-:Y:S01]  /*102b0*/  FMUL.FTZ R102, R102, R174.reuse ;  /* 0x000000ae66667220 */ /* 0x080fe20000410000 */
[-C--:B------:R-:W-:Y:S01]  /*102c0*/  FMUL.FTZ R103, R103, R174.reuse ;  /* 0x000000ae67677220 */ /* 0x080fe20000410000 */
[----:B------:R-:W-:Y:S01]  /*102d0*/  FADD.FTZ R173, R196, R6 ;  /* 0x00000006c4ad7221 */ /* 0x000fe20000010000 */
        /* <DEDUP_REMOVED lines=34> */
[C---:B0-----:R-:W-:Y:S01]  /*10500*/  FADD.FTZ R7, R165.reuse, R7 ;  /* 0x00000007a5077221 */ /* 0x041fe20000010000 */
[----:B------:R-:W-:Y:S01]  /*10510*/  F2FP.BF16.F32.PACK_AB R165, R165, R186 ;  /* 0x000000baa5a5723e */ /* 0x000fe200000010ff */
[----:B------:R-:W-:-:S05]  /*10520*/  FMUL.FTZ R151, R151, R174 ;  /* 0x000000ae97977220 */ /* 0x000fca0000410000 */
[----:B------:R-:W0:Y:S01]  /*10530*/  MUFU.EX2 R169, R194 ;  /* 0x000000c200a97308 */ /* 0x000e220000000800 */
[----:B---3--:R-:W-:-:S07]  /*10540*/  FADD.FTZ R7, R167, R7 ;  /* 0x00000007a7077221 */ /* 0x008fce0000010000 */
[----:B------:R-:W3:Y:S01]  /*10550*/  MUFU.EX2 R195, R195 ;  /* 0x000000c300c37308 */ /* 0x000ee20000000800 */
[C---:B----4-:R-:W-:Y:S01]  /*10560*/  FADD.FTZ R7, R191.reuse, R7 ;  /* 0x00000007bf077221 */ /* 0x050fe20000010000 */
[----:B------:R-:W-:-:S06]  /*10570*/  F2FP.BF16.F32.PACK_AB R167, R191, R167 ;  /* 0x000000a7bfa7723e */ /* 0x000fcc00000010ff */
[----:B------:R-:W4:Y:S01]  /*10580*/  MUFU.EX2 R171, R198 ;  /* 0x000000c600ab7308 */ /* 0x000f220000000800 */
[----:B0-----:R-:W-:-:S07]  /*10590*/  FADD.FTZ R7, R169, R7 ;  /* 0x00000007a9077221 */ /* 0x001fce0000010000 */
[----:B------:R-:W0:Y:S01]  /*105a0*/  MUFU.EX2 R170, R197 ;  /* 0x000000c500aa7308 */ /* 0x000e220000000800 */
[C---:B---3--:R-:W-:Y:S01]  /*105b0*/  FADD.FTZ R7, R195.reuse, R7 ;  /* 0x00000007c3077221 */ /* 0x048fe20000010000 */
[----:B------:R-:W-:-:S06]  /*105c0*/  F2FP.BF16.F32.PACK_AB R169, R195, R169 ;  /* 0x000000a9c3a9723e */ /* 0x000fcc00000010ff */
[----:B------:R-:W3:Y:S01]  /*105d0*/  MUFU.EX2 R199, R199 ;  /* 0x000000c700c77308 */ /* 0x000ee20000000800 */
[----:B----4-:R-:W-:Y:S01]  /*105e0*/  FADD.FTZ R6, R171, R7 ;  /* 0x00000007ab067221 */ /* 0x010fe20000010000 */
[C---:B0-----:R-:W-:Y:S01]  /*105f0*/  FADD.FTZ R7, R170.reuse, R173 ;  /* 0x000000adaa077221 */ /* 0x041fe20000010000 */
[----:B------:R-:W-:Y:S02]  /*10600*/  F2FP.BF16.F32.PACK_AB R170, R170, R196 ;  /* 0x000000c4aaaa723e */ /* 0x000fe400000010ff */
[C---:B---3--:R-:W-:Y:S01]  /*10610*/  FADD.FTZ R6, R199.reuse, R6 ;  /* 0x00000006c7067221 */ /* 0x048fe20000010000 */
[----:B------:R-:W-:Y:S01]  /*10620*/  F2FP.BF16.F32.PACK_AB R171, R199, R171 ;  /* 0x000000abc7ab723e */ /* 0x000fe200000010ff */
[----:B------:R-:W-:Y:S06]  /*10630*/  @!P0 BRA `(.L_x_14397) ;  /* 0x0000000000048947 */ /* 0x000fec0003800000 */
[----:B------:R-:W-:Y:S01]  /*10640*/  BPT.TRAP 0x1 ;  /* 0x000000040000795c */ /* 0x000fe20000300000 */
.L_x_14397:
[----:B------:R0:W3:Y:S01]  /*10650*/  SYNCS.PHASECHK.TRANS64.TRYWAIT P1, [R13+URZ+0x22850], R14 ;  /* 0x0228500e0d0075a7 */ /* 0x0000e2000802017f */
[----:B------:R-:W-:Y:S05]  /*10660*/  @!P0 BRA `(.L_x_14398) ;  /* 0x0000000000048947 */ /* 0x000fea0003800000 */
[----:B------:R-:W-:Y:S01]  /*10670*/  BPT.TRAP 0x1 ;  /* 0x000000040000795c */ /* 0x000fe20000300000 */
.L_x_14398:
[----:B------:R-:W-:Y:S04]  /*10680*/  BSSY B0, `(.L_x_14399) ;  /* 0x0000004000007945 */ /* 0x000fe80003800000 */
[----:B---3--:R-:W-:Y:S05]  /*10690*/  @P1 BRA `(.L_x_14400) ;  /* 0x0000000000081947 */ /* 0x008fea0003800000 */
[----:B------:R-:W3:Y:S02]  /*106a0*/  SYNCS.PHASECHK.TRANS64.TRYWAIT P1, [R13+URZ+0x22850], R14 ;  /* 0x0228500e0d0075a7 */ /* 0x000ee4000802017f */
[----:B---3--:R-:W-:Y:S05]  /*106b0*/  @!P1 BRA `(.L_x_14401) ;  /* 0x000000ec00a09947 */ /* 0x008fea0003800000 */
.L_x_14400:
[----:B------:R-:W-:Y:S05]  /*106c0*/  BSYNC B0 ;  /* 0x0000000000007941 */ /* 0x000fea0003800000 */
.L_x_14399:
[----:B------:R-:W4:Y:S01]  /*106d0*/  S2R R174, SR_TID.X ;  /* 0x0000000000ae7919 */ /* 0x000f220000002100 */
[----:B------:R-:W-:Y:S05]  /*106e0*/  WARPSYNC.ALL ;  /* 0x0000000000007948 */ /* 0x000fea0003800000 */
[----:B------:R-:W-:Y:S02]  /*106f0*/  IMAD.MOV.U32 R172, RZ, RZ, 0xc00 ;  /* 0x00000c00ffac7424 */ /* 0x000fe400078e00ff */
[----:B------:R-:W-:Y:S02]  /*10700*/  IMAD.MOV.U32 R173, RZ, RZ, 0x40000040 ;  /* 0x40000040ffad7424 */ /* 0x000fe400078e00ff */
[----:B------:R-:W-:-:S02]  /*10710*/  IMAD R172, R23, R172, UR38 ;  /* 0x0000002617ac7e24 */ /* 0x000fc4000f8e02ac */
[----:B------:R-:W-:Y:S01]  /*10720*/  IMAD.MOV.U32 R175, RZ, RZ, 0x40000040 ;  /* 0x40000040ffaf7424 */ /* 0x000fe200078e00ff */
[----:B------:R-:W-:Y:S01]  /*10730*/  R2UR UR7, R173 ;  /* 0x00000000ad0772ca */ /* 0x000fe200000e0000 */
[----:B------:R-:W-:Y:S01]  /*10740*/  IMAD.MOV.U32 R173, RZ, RZ, 0x40000040 ;  /* 0x40000040ffad7424 */ /* 0x000fe200078e00ff */
[----:B------:R-:W-:Y:S02]  /*10750*/  R2UR UR6, R172 ;  /* 0x00000000ac0672ca */ /* 0x000fe400000e0000 */
[----:B----4-:R-:W-:-:S05]  /*10760*/  SHF.R.U32.HI R174, RZ, 0x7, R174 ;  /* 0x00000007ffae7819 */ /* 0x010fca00000116ae */
[----:B01-3--:R-:W-:Y:S02]  /*10770*/  VIADD R14, R174, 0x8 ;  /* 0x00000008ae0e7836 */ /* 0x00bfe40000000000 */
[----:B------:R-:W-:-:S03]  /*10780*/  VIADD R174, R172, 0x80 ;  /* 0x00000080acae7836 */ /* 0x000fc60000000000 */
[----:B------:R0:W-:Y:S06]  /*10790*/  BAR.SYNC.DEFER_BLOCKING R14, 0x100 ;  /* 0x0004000e0000751d */ /* 0x0001ec0000010000 */
        /* <DEDUP_REMOVED lines=41> */
.L_x_14402:
[----:B------:R-:W3:Y:S01]  /*10a30*/  LDL R152, [R1+0x10] ;  /* 0x0000100001987983 */ /* 0x000ee20000100800 */
[----:B------:R-:W-:Y:S02]  /*10a40*/  VIADD R13, R13, 0x22860 ;  /* 0x000228600d0d7836 */ /* 0x000fe40000000000 */
[----:B------:R-:W-:Y:S02]  /*10a50*/  IMAD.U32 R14, RZ, RZ, UR41 ;  /* 0x00000029ff0e7e24 */ /* 0x000fe4000f8e00ff */
[----:B------:R-:W-:Y:S02]  /*10a60*/  IMAD.MOV.U32 R201, RZ, RZ, R0 ;  /* 0x000000ffffc97224 */ /* 0x000fe400078e0000 */
[----:B------:R-:W-:Y:S01]  /*10a70*/  IMAD.MOV.U32 R200, RZ, RZ, R3 ;  /* 0x000000ffffc87224 */ /* 0x000fe200078e0003 */
[----:B------:R-:W-:-:S04]  /*10a80*/  PRMT R13, R14, 0x654, R13 ;  /* 0x000006540e0d7816 */ /* 0x000fc8000000000d */
[----:B------:R0:W-:Y:S01]  /*10a90*/  SYNCS.ARRIVE.TRANS64.RED.A1T0 RZ, [R13+URZ], RZ ;  /* 0x000000ff0dff79a7 */ /* 0x0001e2000810043f */
[C---:B---3--:R-:W-:Y:S01]  /*10aa0*/  ISETP.GT.AND P1, PT, R12.reuse, R152, PT ;  /* 0x000000980c00720c */ /* 0x048fe20003f24270 */
[----:B------:R-:W-:-:S12]  /*10ab0*/  VIADD R12, R12, 0xffffffff ;  /* 0xffffffff0c0c7836 */ /* 0x000fd80000000000 */
[----:B0-----:R-:W-:Y:S05]  /*10ac0*/  @P1 BRA `(.L_x_14403) ;  /* 0xffffffe000381947 */ /* 0x001fea000383ffff */
.L_x_14391:
[----:B------:R-:W3:Y:S01]  /*10ad0*/  LDL.LU R13, [R1+0x3c] ;  /* 0x00003c00010d7983 */ /* 0x000ee20000300800 */
[----:B------:R-:W-:Y:S05]  /*10ae0*/  WARPSYNC.ALL ;  /* 0x0000000000007948 */ /* 0x000fea0003800000 */
[----:B------:R-:W0:Y:S01]  /*10af0*/  SHFL.BFLY PT, R4, R7, 0x2, 0x1f ;  /* 0x0c401f0007047f89 */ /* 0x000e2200000e0000 */
        /* <DEDUP_REMOVED lines=12> */
[----:B------:R-:W0:Y:S08]  /*10bc0*/  @P0 MUFU.LG2 R7, R5 ;  /* 0x0000000500070308 */ /* 0x000e300000000c00 */
[----:B------:R4:W5:Y:S02]  /*10bd0*/  @P0 MUFU.RCP R4, R5 ;  /* 0x0000000500040308 */ /* 0x0009640000001000 */
[----:B----4-:R-:W-:-:S02]  /*10be0*/  IMAD.U32 R5, RZ, RZ, UR37 ;  /* 0x00000025ff057e24 */ /* 0x010fc4000f8e00ff */
[----:B0-----:R-:W-:Y:S02]  /*10bf0*/  @P0 FMUL.FTZ R7, R7, 0.69314718246459960938 ;  /* 0x3f31721807070820 */ /* 0x001fe40000410000 */
[----:B------:R-:W-:-:S04]  /*10c00*/  @P0 FMUL.FTZ R5, R5, 0.69314718246459960938 ;  /* 0x3f31721805050820 */ /* 0x000fc80000410000 */
[----:B------:R-:W-:Y:S01]  /*10c10*/  @P0 FFMA.FTZ R155, R5, R3, R7 ;  /* 0x00000003059b0223 */ /* 0x000fe20000010007 */
[-C--:B-----5:R-:W-:Y:S01]  /*10c20*/  FMUL.FTZ R152, R24, R4.reuse ;  /* 0x0000000418987220 */ /* 0x0a0fe20000410000 */
        /* <DEDUP_REMOVED lines=56> */
[-C--:B------:R-:W-:Y:S01]  /*10fb0*/  FMUL.FTZ R128, R128, R4.reuse ;  /* 0x0000000480807220 */ /* 0x080fe20000410000 */
[-C--:B------:R-:W-:Y:S01]  /*10fc0*/  FMUL.FTZ R129, R129, R4.reuse ;  /* 0x0000000481817220 */ /* 0x080fe20000410000 */
[----:B------:R-:W-:Y:S01]  /*10fd0*/  FSETP.NE.FTZ.AND P0, PT, R5, RZ, PT ;  /* 0x000000ff0500720b */ /* 0x000fe20003f15000 */
        /* <DEDUP_REMOVED lines=9> */
[----:B------:R-:W-:-:S03]  /*11070*/  FMUL.FTZ R149, R149, R4 ;  /* 0x0000000495957220 */ /* 0x000fc60000410000 */
[----:B------:R-:W0:Y:S08]  /*11080*/  @P0 MUFU.LG2 R6, R5 ;  /* 0x0000000500060308 */ /* 0x000e300000000c00 */
[----:B------:R4:W5:Y:S02]  /*11090*/  @P0 MUFU.RCP R3, R5 ;  /* 0x0000000500030308 */ /* 0x0009640000001000 */
[----:B----4-:R-:W-:-:S02]  /*110a0*/  IMAD.U32 R5, RZ, RZ, UR37 ;  /* 0x00000025ff057e24 */ /* 0x010fc4000f8e00ff */
[----:B0-----:R-:W-:Y:S02]  /*110b0*/  @P0 FMUL.FTZ R6, R6, 0.69314718246459960938 ;  /* 0x3f31721806060820 */ /* 0x001fe40000410000 */
[----:B------:R-:W-:-:S04]  /*110c0*/  @P0 FMUL.FTZ R5, R5, 0.69314718246459960938 ;  /* 0x3f31721805050820 */ /* 0x000fc80000410000 */
[----:B------:R-:W-:Y:S01]  /*110d0*/  @P0 FFMA.FTZ R154, R5, R0, R6 ;  /* 0x00000000059a0223 */ /* 0x000fe20000010006 */
[----:B------:R-:W-:Y:S01]  /*110e0*/  SEL R0, RZ, 0x1, P1 ;  /* 0x00000001ff007807 */ /* 0x000fe20000800000 */
        /* <DEDUP_REMOVED lines=68> */
.L_x_14332:
[----:B------:R-:W-:Y:S05]  /*11530*/  WARPSYNC.ALL ;  /* 0x0000000000007948 */ /* 0x000fea0003800000 */
[----:B------:R-:W0:Y:S08]  /*11540*/  S2UR UR41, SR_CgaCtaId ;  /* 0x00000000002979c3 */ /* 0x000e300000008800 */
[----:B------:R-:W-:Y:S06]  /*11550*/  BAR.SYNC.DEFER_BLOCKING 0x5, 0x180 ;  /* 0x0146000000007b1d */ /* 0x000fec0000010000 */
[----:B------:R-:W-:Y:S01]  /*11560*/  UMOV UR4, 0x400 ;  /* 0x0000040000047882 */ /* 0x000fe20000000000 */
[----:B------:R-:W-:Y:S01]  /*11570*/  BSSY B0, `(.L_x_14404) ;  /* 0x000051e000007945 */ /* 0x000fe20003800000 */
[----:B0-----:R-:W-:-:S06]  /*11580*/  ULEA UR4, UR41, UR4, 0x18 ;  /* 0x0000000429047291 */ /* 0x001fcc000f8ec03f */
[----:B------:R-:W-:-:S05]  /*11590*/  IMAD.U32 R22, RZ, RZ, UR4 ;  /* 0x00000004ff167e24 */ /* 0x000fca000f8e00ff */
[----:B------:R0:W3:Y:S01]  /*115a0*/  LDS.128 R4, [R22+0x228d0] ;  /* 0x0228d00016047984 */ /* 0x0000e20000000c00 */
[----:B------:R-:W-:Y:S06]  /*115b0*/  BAR.ARV 0x4, 0x180 ;  /* 0x0106000000007b1d */ /* 0x000fec0000002000 */
[----:B------:R-:W-:Y:S05]  /*115c0*/  @P0 BRA `(.L_x_14405) ;  /* 0x00000040000c0947 */ /* 0x000fea0003800000 */
[----:B------:R-:W4:Y:S01]  /*115d0*/  LDL R3, [R1+0x14c] ;  /* 0x00014c0001037983 */ /* 0x000f220000100800 */
[----:B------:R-:W-:-:S03]  /*115e0*/  ULDC UR4, c[0x0][0xad4] ;  /* 0x0002b50000047ab9 */ /* 0x000fc60000000800 */
[----:B------:R-:W3:Y:S01]  /*115f0*/  LDL.LU R10, [R1+0x2c] ;  /* 0x00002c00010a7983 */ /* 0x000ee20000300800 */
[----:B------:R-:W2:Y:S01]  /*11600*/  S2R R0, SR_SWINHI ;  /* 0x0000000000007919 */ /* 0x000ea20000002f00 */
[----:B------:R-:W-:Y:S02]  /*11610*/  F2FP.BF16.F32.PACK_AB R11, R31, R30 ;  /* 0x0000001e1f0b723e */ /* 0x000fe400000010ff */
[----:B------:R-:W-:Y:S01]  /*11620*/  F2FP.BF16.F32.PACK_AB R12, R33, R32 ;  /* 0x00000020210c723e */ /* 0x000fe200000010ff */
[----:B------:R-:W3:Y:S01]  /*11630*/  LDL.LU R157, [R1+0x34] ;  /* 0x00003400019d7983 */ /* 0x000ee20000300800 */
[----:B-1----:R-:W-:Y:S02]  /*11640*/  F2FP.BF16.F32.PACK_AB R13, R35, R34 ;  /* 0x00000022230d723e */ /* 0x002fe400000010ff */
[----:B------:R-:W-:Y:S01]  /*11650*/  F2FP.BF16.F32.PACK_AB R14, R37, R36 ;  /* 0x00000024250e723e */ /* 0x000fe200000010ff */
[----:B------:R-:W3:Y:S01]  /*11660*/  LDL.LU R156, [R1+0x38] ;  /* 0x00003800019c7983 */ /* 0x000ee20000300800 */
[----:B------:R-:W-:-:S02]  /*11670*/  MOV R20, R22 ;  /* 0x0000001600147202 */ /* 0x000fc40000000f00 */
[----:B--2---:R-:W-:Y:S02]  /*11680*/  MOV R21, R0 ;  /* 0x0000000000157202 */ /* 0x004fe40000000f00 */
[----:B------:R-:W-:Y:S01]  /*11690*/  F2FP.BF16.F32.PACK_AB R15, R39, R38 ;  /* 0x00000026270f723e */ /* 0x000fe200000010ff */
[----:B----45:R-:W-:Y:S01]  /*116a0*/  IMAD.WIDE R24, R3, 0x2, R20 ;  /* 0x0000000203187825 */ /* 0x030fe200078e0214 */
[----:B---3--:R-:W-:-:S03]  /*116b0*/  ISETP.NE.AND P0, PT, R10, RZ, PT ;  /* 0x000000ff0a00720c */ /* 0x008fc60003f05270 */
        /* <DEDUP_REMOVED lines=14> */
[----:B-1----:R-:W-:-:S04]  /*117a0*/  IADD3 R8, P0, R24, 0x20, RZ ;  /* 0x0000002018087810 */ /* 0x002fc80007f1e0ff */
[----:B------:R-:W-:Y:S01]  /*117b0*/  LOP3.LUT R3, R8, 0x380, RZ, 0xc0, !PT ;  /* 0x0000038008037812 */ /* 0x000fe200078ec0ff */
[----:B------:R-:W-:-:S03]  /*117c0*/  IMAD.X R9, RZ, RZ, R25, P0 ;  /* 0x000000ffff097224 */ /* 0x000fc600000e0619 */
[----:B------:R-:W-:-:S04]  /*117d0*/  SHF.R.U64 R3, R3, 0x3, RZ ;  /* 0x0000000303037819 */ /* 0x000fc800000012ff */
[----:B------:R-:W-:-:S04]  /*117e0*/  LOP3.LUT R8, R3, R8, RZ, 0x3c, !PT ;  /* 0x0000000803087212 */ /* 0x000fc800078e3cff */
[----:B------:R-:W-:-:S05]  /*117f0*/  MOV R8, R8 ;  /* 0x0000000800087202 */ /* 0x000fca0000000f00 */
[----:B------:R1:W-:Y:S02]  /*11800*/  STSM.16.M88.4 [R8], R12 ;  /* 0x0000000c08007844 */ /* 0x0003e40000000200 */
[----:B-1----:R-:W-:-:S04]  /*11810*/  IADD3 R8, P0, R24, 0x40, RZ ;  /* 0x0000004018087810 */ /* 0x002fc80007f1e0ff */
        /* <DEDUP_REMOVED lines=158> */
[----:B------:R-:W-:-:S07]  /*12200*/  IADD3.X R11, R156, UR5, RZ, P0, !PT ;  /* 0x000000059c0b7c10 */ /* 0x000fce00087fe4ff */
[----:B------:R-:W5:Y:S01]  /*12210*/  @P1 LDG.E R8, desc[UR42][R10.64] ;  /* 0x0000002a0a081981 */ /* 0x000f62000c1e1900 */
[----:B------:R-:W-:-:S04]  /*12220*/  ISETP.NE.U32.AND P0, PT, RZ, UR6, PT ;  /* 0x00000006ff007c0c */ /* 0x000fc8000bf05070 */
[----:B------:R-:W-:-:S13]  /*12230*/  ISETP.NE.AND.EX P0, PT, RZ, UR7, PT, P0 ;  /* 0x00000007ff007c0c */ /* 0x000fda000bf05300 */
[----:B-1----:R-:W-:Y:S01]  /*12240*/  @P0 IADD3 R12, P2, R157, UR6, RZ ;  /* 0x000000069d0c0c10 */ /* 0x002fe2000ff5e0ff */
[----:B------:R-:W-:-:S03]  /*12250*/  ULDC UR6, c[0x0][0xa88] ;  /* 0x0002a20000067ab9 */ /* 0x000fc60000000800 */
[----:B------:R-:W-:Y:S02]  /*12260*/  @P0 IADD3.X R13, R156, UR7, RZ, P2, !PT ;  /* 0x000000079c0d0c10 */ /* 0x000fe400097fe4ff */
[----:B------:R-:W-:Y:S01]  /*12270*/  ISETP.GT.AND P2, PT, R0, 0x1, PT ;  /* 0x000000010000780c */ /* 0x000fe20003f44270 */
[----:B------:R-:W-:Y:S02]  /*12280*/  IMAD.MOV.U32 R0, RZ, RZ, 0x9b8 ;  /* 0x000009b8ff007424 */ /* 0x000fe400078e00ff */
[----:B------:R-:W-:-:S03]  /*12290*/  IMAD.U32 R9, RZ, RZ, UR6 ;  /* 0x00000006ff097e24 */ /* 0x000fc6000f8e00ff */
[----:B------:R-:W-:-:S03]  /*122a0*/  SEL R0, R0, 0x978, P2 ;  /* 0x0000097800007807 */ /* 0x000fc60001000000 */
[----:B------:R1:W5:Y:S01]  /*122b0*/  @P0 LDG.E R9, desc[UR42][R12.64] ;  /* 0x0000002a0c090981 */ /* 0x000362000c1e1900 */
[----:B------:R2:W3:Y:S08]  /*122c0*/  LDC.64 R14, c[0x0][R0+0x220] ;  /* 0x00008800000e7b82 */ /* 0x0004f00000000a00 */
[----:B-1----:R2:W1:Y:S01]  /*122d0*/  LDC.64 R12, c[0x0][R0+0x218] ;  /* 0x00008600000c7b82 */ /* 0x0024620000000a00 */
[----:B------:R-:W-:Y:S05]  /*122e0*/  @P0 BRA `(.L_x_14406) ;  /* 0x0000000000100947 */ /* 0x000fea0003800000 */
[----:B------:R-:W-:Y:S05]  /*122f0*/  @!P1 BRA `(.L_x_14406) ;  /* 0x00000000000c9947 */ /* 0x000fea0003800000 */
[----:B-----5:R-:W4:Y:S04]  /*12300*/  LDG.E R9, desc[UR42][R10.64] ;  /* 0x0000002a0a097981 */ /* 0x020f28000c1e1900 */
[----:B------:R-:W4:Y:S02]  /*12310*/  LDG.E R10, desc[UR42][R10.64+0x4] ;  /* 0x0000042a0a0a7981 */ /* 0x000f24000c1e1900 */
[----:B----4-:R-:W-:-:S07]  /*12320*/  IMAD.IADD R9, R10, 0x1, -R9 ;  /* 0x000000010a097824 */ /* 0x010fce00078e0a09 */
.L_x_14406:
[----:B------:R-:W4:Y:S01]  /*12330*/  LDL.LU R4, [R1+0x30] ;  /* 0x0000300001047983 */ /* 0x000f220000300800 */
[----:B------:R-:W0:Y:S03]  /*12340*/  LDC R158, c[0x0][0xbe8] ;  /* 0x0002fa00ff9e7b82 */ /* 0x000e260000000800 */
[----:B------:R-:W2:Y:S04]  /*12350*/  LDL.LU R3, [R1+0xc0] ;  /* 0x0000c00001037983 */ /* 0x000ea80000300800 */
[----:B------:R-:W3:Y:S04]  /*12360*/  LDL R159, [R1+0x40] ;  /* 0x00004000019f7983 */ /* 0x000ee80000100800 */
[----:B------:R-:W3:Y:S04]  /*12370*/  LDL R162, [R1+0x1c] ;  /* 0x00001c0001a27983 */ /* 0x000ee80000100800 */
[----:B------:R-:W3:Y:S04]  /*12380*/  LDL R161, [R1+0x148] ;  /* 0x0001480001a17983 */ /* 0x000ee80000100800 */
[----:B------:R-:W3:Y:S01]  /*12390*/  LDL R160, [R1+0xc4] ;  /* 0x0000c40001a07983 */ /* 0x000ee20000100800 */
[----:B------:R-:W3:Y:S01]  /*123a0*/  LDC.64 R10, c[0x0][R0+0x228] ;  /* 0x00008a00000a7b82 */ /* 0x000ee20000000a00 */
[----:B0-----:R-:W-:-:S02]  /*123b0*/  ISETP.NE.AND P1, PT, R158, 0x1, PT ;  /* 0x000000019e00780c */ /* 0x001fc40003f25270 */
[----:B------:R-:W-:-:S04]  /*123c0*/  ISETP.NE.U32.AND P0, PT, RZ, UR4, PT ;  /* 0x00000004ff007c0c */ /* 0x000fc8000bf05070 */
[----:B------:R-:W-:-:S07]  /*123d0*/  ISETP.NE.AND.EX P0, PT, RZ, UR5, PT, P0 ;  /* 0x00000005ff007c0c */ /* 0x000fce000bf05300 */
[----:B------:R-:W0:Y:S01]  /*123e0*/  @P1 LDC R25, c[0x0][0xbec] ;  /* 0x0002fb00ff191b82 */ /* 0x000e220000000800 */
[-C--:B-1----:R-:W-:Y:S02]  /*123f0*/  IMAD R24, R13, R207.reuse, RZ ;  /* 0x000000cf0d187224 */ /* 0x082fe400078e02ff */
[----:B------:R-:W-:-:S05]  /*12400*/  IMAD.WIDE.U32 R12, R12, R207, RZ ;  /* 0x000000cf0c0c7225 */ /* 0x000fca00078e00ff */
[----:B------:R-:W1:Y:S01]  /*12410*/  @P1 LDC R157, c[0x0][0xbf0] ;  /* 0x0002fc00ff9d1b82 */ /* 0x000e620000000800 */
[----:B------:R-:W-:Y:S01]  /*12420*/  IMAD.IADD R156, R13, 0x1, R24 ;  /* 0x000000010d9c7824 */ /* 0x000fe200078e0218 */
[----:B----4-:R-:W-:Y:S02]  /*12430*/  SEL R4, R4, RZ, !P0 ;  /* 0x000000ff04047207 */ /* 0x010fe40004000000 */
[----:B--2---:R-:W-:-:S03]  /*12440*/  SEL R3, R3, RZ, !P0 ;  /* 0x000000ff03037207 */ /* 0x004fc60004000000 */
[----:B---3--:R-:W-:-:S04]  /*12450*/  IMAD R15, R15, R4, RZ ;  /* 0x000000040f0f7224 */ /* 0x008fc800078e02ff */
[C---:B------:R-:W-:Y:S02]  /*12460*/  IMAD R3, R14.reuse, R3, R15 ;  /* 0x000000030e037224 */ /* 0x040fe400078e020f */
[----:B------:R-:W-:-:S04]  /*12470*/  IMAD.WIDE.U32 R14, R14, R4, RZ ;  /* 0x000000040e0e7225 */ /* 0x000fc800078e00ff */
[----:B------:R-:W-:Y:S01]  /*12480*/  IMAD.IADD R15, R15, 0x1, R3 ;  /* 0x000000010f0f7824 */ /* 0x000fe200078e0203 */
[--C-:B-----5:R-:W-:Y:S02]  /*12490*/  IADD3 R14, P0, P3, R14, R12, R8.reuse ;  /* 0x0000000c0e0e7210 */ /* 0x120fe40007b1e008 */
[----:B------:R-:W-:Y:S02]  /*124a0*/  SHF.R.S32.HI R3, RZ, 0x1f, R8 ;  /* 0x0000001fff037819 */ /* 0x000fe40000011408 */
[----:B------:R-:W-:Y:S02]  /*124b0*/  SEL R12, R159, RZ, P2 ;  /* 0x000000ff9f0c7207 */ /* 0x000fe40001000000 */
[----:B------:R-:W-:Y:S01]  /*124c0*/  IADD3.X R15, R15, R156, R3, P0, P3 ;  /* 0x0000009c0f0f7210 */ /* 0x000fe200007e6403 */
[----:B------:R-:W-:Y:S02]  /*124d0*/  IMAD.IADD R156, R162, 0x1, R222 ;  /* 0x00000001a29c7824 */ /* 0x000fe400078e02de */
[----:B------:R-:W-:-:S02]  /*124e0*/  IMAD R24, R11, R12, RZ ;  /* 0x0000000c0b187224 */ /* 0x000fc400078e02ff */
[----:B------:R-:W-:-:S04]  /*124f0*/  IMAD.WIDE.U32 R12, R10, R12, RZ ;  /* 0x0000000c0a0c7225 */ /* 0x000fc800078e00ff */
[----:B0-----:R-:W-:-:S04]  /*12500*/  @P1 IMAD.HI.U32 R10, R156, R25, RZ ;  /* 0x000000199c0a1227 */ /* 0x001fc800078e00ff */
[----:B------:R-:W-:Y:S01]  /*12510*/  IMAD.MOV.U32 R25, RZ, RZ, R156 ;  /* 0x000000ffff197224 */ /* 0x000fe200078e009c */
[----:B-1----:R-:W-:Y:S02]  /*12520*/  @P1 SHF.R.U32.HI R25, RZ, R157, R10 ;  /* 0x0000009dff191219 */ /* 0x002fe4000001160a */
        /* <DEDUP_REMOVED lines=18> */
[----:B------:R-:W-:-:S03]  /*12650*/  IMAD.IADD R25, R161, 0x1, R222 ;  /* 0x00000001a1197824 */ /* 0x000fc600078e02de */
        /* <DEDUP_REMOVED lines=11> */
[----:B0-----:R-:W0:Y:S01]  /*12710*/  S2R R11, SR_TID.X ;  /* 0x00000000000b7919 */ /* 0x001e220000002100 */
[----:B------:R-:W-:Y:S01]  /*12720*/  ULDC.64 UR4, c[0x0][0xaa0] ;  /* 0x0002a80000047ab9 */ /* 0x000fe20000000a00 */
[----:B------:R-:W1:Y:S01]  /*12730*/  @P1 LDC R15, c[0x0][0xbec] ;  /* 0x0002fb00ff0f1b82 */ /* 0x000e620000000800 */
        /* <DEDUP_REMOVED lines=13> */
[----:B------:R-:W-:Y:S01]  /*12810*/  IMAD.X R45, RZ, RZ, R21, P5 ;  /* 0x000000ffff2d7224 */ /* 0x000fe200028e0615 */
[C---:B------:R-:W-:Y:S02]  /*12820*/  IADD3 R65, P5, R20.reuse, 0xa000, RZ ;  /* 0x0000a00014417810 */ /* 0x040fe40007fbe0ff */
[----:B------:R-:W-:Y:S02]  /*12830*/  IADD3 R41, P4, R20, 0x4000, RZ ;  /* 0x0000400014297810 */ /* 0x000fe40007f9e0ff */
[----:B------:R-:W-:Y:S01]  /*12840*/  LOP3.LUT R64, R65, 0x380, RZ, 0xc0, !PT ;  /* 0x0000038041407812 */ /* 0x000fe200078ec0ff */
[----:B------:R-:W-:Y:S01]  /*12850*/  IMAD R3, R3, UR4, RZ ;  /* 0x0000000403037c24 */ /* 0x000fe2000f8e02ff */
[----:B------:R-:W-:Y:S01]  /*12860*/  LOP3.LUT R28, R29, 0x380, RZ, 0xc0, !PT ;  /* 0x000003801d1c7812 */ /* 0x000fe200078ec0ff */
[----:B------:R-:W5:Y:S01]  /*12870*/  LD.E.128 R44, desc[UR42][R44.64] ;  /* 0x0000002a2c2c7980 */ /* 0x000f62000c101d00 */
[----:B------:R-:W-:-:S02]  /*12880*/  LOP3.LUT R32, R33, 0x380, RZ, 0xc0, !PT ;  /* 0x0000038021207812 */ /* 0x000fc400078ec0ff */
[----:B------:R-:W-:Y:S02]  /*12890*/  LOP3.LUT R36, R37, 0x380, RZ, 0xc0, !PT ;  /* 0x0000038025247812 */ /* 0x000fe400078ec0ff */
[----:B------:R-:W-:Y:S02]  /*128a0*/  LOP3.LUT R40, R41, 0x380, RZ, 0xc0, !PT ;  /* 0x0000038029287812 */ /* 0x000fe400078ec0ff */
[----:B------:R-:W-:Y:S02]  /*128b0*/  SHF.R.U64 R64, R64, 0x3, RZ ;  /* 0x0000000340407819 */ /* 0x000fe400000012ff */
[----:B------:R-:W-:Y:S02]  /*128c0*/  SHF.R.U64 R28, R28, 0x3, RZ ;  /* 0x000000031c1c7819 */ /* 0x000fe400000012ff */
[----:B------:R-:W-:Y:S02]  /*128d0*/  SHF.R.U64 R32, R32, 0x3, RZ ;  /* 0x0000000320207819 */ /* 0x000fe400000012ff */
[----:B------:R-:W-:-:S02]  /*128e0*/  SHF.R.U64 R36, R36, 0x3, RZ ;  /* 0x0000000324247819 */ /* 0x000fc400000012ff */
        /* <DEDUP_REMOVED lines=12> */
[----:B------:R-:W-:Y:S01]  /*129b0*/  IMAD R3, R8, UR5, R3 ;  /* 0x0000000508037c24 */ /* 0x000fe2000f8e0203 */
[C---:B------:R-:W-:Y:S01]  /*129c0*/  IADD3 R49, P0, R20.reuse, 0x6000, RZ ;  /* 0x0000600014317810 */ /* 0x040fe20007f1e0ff */
[----:B------:R-:W5:Y:S01]  /*129d0*/  LD.E.128 R28, desc[UR42][R28.64] ;  /* 0x0000002a1c1c7980 */ /* 0x000f62000c101d00 */
[C---:B------:R-:W-:Y:S01]  /*129e0*/  IADD3 R53, P2, R20.reuse, 0x7000, RZ ;  /* 0x0000700014357810 */ /* 0x040fe20007f5e0ff */
[----:B------:R-:W-:Y:S01]  /*129f0*/  IMAD.X R85, RZ, RZ, R21, P5 ;  /* 0x000000ffff557224 */ /* 0x000fe200028e0615 */
        /* <DEDUP_REMOVED lines=11> */
[----:B------:R-:W-:-:S02]  /*12ab0*/  SHF.R.U64 R9, R9, 0x3, RZ ;  /* 0x0000000309097819 */ /* 0x000fc400000012ff */
[----:B------:R-:W-:Y:S02]  /*12ac0*/  SHF.R.U64 R48, R48, 0x3, RZ ;  /* 0x0000000330307819 */ /* 0x000fe400000012ff */
[----:B------:R-:W-:Y:S02]  /*12ad0*/  SHF.R.U64 R52, R52, 0x3, RZ ;  /* 0x0000000334347819 */ /* 0x000fe400000012ff */
[----:B------:R-:W-:Y:S02]  /*12ae0*/  SHF.R.U64 R56, R56, 0x3, RZ ;  /* 0x0000000338387819 */ /* 0x000fe400000012ff */
[----:B------:R-:W-:Y:S02]  /*12af0*/  SHF.R.U64 R60, R60, 0x3, RZ ;  /* 0x000000033c3c7819 */ /* 0x000fe400000012ff */
[----:B------:R-:W-:Y:S02]  /*12b00*/  LOP3.LUT R84, R9, R14, RZ, 0x3c, !PT ;  /* 0x0000000e09547212 */ /* 0x000fe400078e3cff */
[----:B------:R-:W-:Y:S01]  /*12b10*/  LOP3.LUT R48, R48, R49, RZ, 0x3c, !PT ;  /* 0x0000003130307212 */ /* 0x000fe200078e3cff */
[----:B------:R-:W0:Y:S01]  /*12b20*/  @P1 LDC R14, c[0x0][0xbf0] ;  /* 0x0002fc00ff0e1b82 */ /* 0x000e220000000800 */
[----:B------:R-:W-:Y:S01]  /*12b30*/  LOP3.LUT R52, R52, R53, RZ, 0x3c, !PT ;  /* 0x0000003534347212 */ /* 0x000fe200078e3cff */
[--C-:B------:R-:W-:Y:S01]  /*12b40*/  IMAD.X R49, RZ, RZ, R21.reuse, P0 ;  /* 0x000000ffff317224 */ /* 0x100fe200000e0615 */
[----:B------:R-:W-:Y:S01]  /*12b50*/  LOP3.LUT R56, R56, R57, RZ, 0x3c, !PT ;  /* 0x0000003938387212 */ /* 0x000fe200078e3cff */
[--C-:B------:R-:W-:Y:S01]  /*12b60*/  IMAD.X R53, RZ, RZ, R21.reuse, P2 ;  /* 0x000000ffff357224 */ /* 0x100fe200010e0615 */
[----:B------:R-:W-:Y:S01]  /*12b70*/  LOP3.LUT R60, R60, R61, RZ, 0x3c, !PT ;  /* 0x0000003d3c3c7212 */ /* 0x000fe200078e3cff */
[--C-:B------:R-:W-:Y:S01]  /*12b80*/  IMAD.X R57, RZ, RZ, R21.reuse, P3 ;  /* 0x000000ffff397224 */ /* 0x100fe200018e0615 */
[C---:B------:R-:W-:Y:S01]  /*12b90*/  IADD3 R69, P0, R20.reuse, 0xb000, RZ ;  /* 0x0000b00014457810 */ /* 0x040fe20007f1e0ff */
[----:B------:R-:W-:Y:S01]  /*12ba0*/  IMAD.X R61, RZ, RZ, R21, P4 ;  /* 0x000000ffff3d7224 */ /* 0x000fe200020e0615 */
[----:B------:R-:W-:Y:S01]  /*12bb0*/  IADD3 R73, P2, R20, 0xc000, RZ ;  /* 0x0000c00014497810 */ /* 0x000fe20007f5e0ff */
[----:B------:R-:W-:Y:S01]  /*12bc0*/  IMAD.WIDE.U32 R8, R8, UR4, RZ ;  /* 0x0000000408087c25 */ /* 0x000fe2000f8e00ff */
[C---:B------:R-:W-:Y:S01]  /*12bd0*/  IADD3 R77, P3, R20.reuse, 0xd000, RZ ;  /* 0x0000d000144d7810 */ /* 0x040fe20007f7e0ff */
[----:B------:R-:W-:Y:S01]  /*12be0*/  ULDC.64 UR4, c[0x0][0xae8] ;  /* 0x0002ba0000047ab9 */ /* 0x000fe20000000a00 */
[----:B------:R-:W-:-:S02]  /*12bf0*/  IADD3 R81, P4, R20, 0xe000, RZ ;  /* 0x0000e00014517810 */ /* 0x000fc40007f9e0ff */
[----:B------:R-:W-:Y:S01]  /*12c00*/  LOP3.LUT R12, R12, 0xfffffff8, RZ, 0xc0, !PT ;  /* 0xfffffff80c0c7812 */ /* 0x000fe200078ec0ff */
[----:B------:R-:W-:Y:S01]  /*12c10*/  IMAD.IADD R9, R9, 0x1, R3 ;  /* 0x0000000109097824 */ /* 0x000fe200078e0203 */
[----:B------:R-:W-:Y:S01]  /*12c20*/  LOP3.LUT R68, R69, 0x380, RZ, 0xc0, !PT ;  /* 0x0000038045447812 */ /* 0x000fe200078ec0ff */
[----:B------:R-:W5:Y:S01]  /*12c30*/  LD.E.128 R48, desc[UR42][R48.64] ;  /* 0x0000002a30307980 */ /* 0x000f62000c101d00 */
[----:B------:R-:W-:Y:S01]  /*12c40*/  LOP3.LUT R72, R73, 0x380, RZ, 0xc0, !PT ;  /* 0x0000038049487812 */ /* 0x000fe200078ec0ff */
[----:B------:R-:W-:Y:S01]  /*12c50*/  IMAD.IADD R3, R11, 0x1, -R12 ;  /* 0x000000010b037824 */ /* 0x000fe200078e0a0c */
[----:B------:R-:W-:Y:S01]  /*12c60*/  LOP3.LUT R76, R77, 0x380, RZ, 0xc0, !PT ;  /* 0x000003804d4c7812 */ /* 0x000fe200078ec0ff */
[----:B------:R-:W5:Y:S01]  /*12c70*/  LD.E.128 R52, desc[UR42][R52.64] ;  /* 0x0000002a34347980 */ /* 0x000f62000c101d00 */
[----:B------:R-:W-:Y:S02]  /*12c80*/  LOP3.LUT R80, R81, 0x380, RZ, 0xc0, !PT ;  /* 0x0000038051507812 */ /* 0x000fe400078ec0ff */
[----:B------:R-:W-:Y:S01]  /*12c90*/  LOP3.LUT R25, R20, 0x380, RZ, 0xc0, !PT ;  /* 0x0000038014197812 */ /* 0x000fe200078ec0ff */
[----:B------:R-:W-:Y:S01]  /*12ca0*/  IMAD R3, R3, 0x20, R10 ;  /* 0x0000002003037824 */ /* 0x000fe200078e020a */
[----:B------:R-:W-:Y:S01]  /*12cb0*/  SHF.R.U64 R68, R68, 0x3, RZ ;  /* 0x0000000344447819 */ /* 0x000fe200000012ff */
[----:B------:R-:W5:Y:S01]  /*12cc0*/  LD.E.128 R56, desc[UR42][R56.64] ;  /* 0x0000002a38387980 */ /* 0x000f62000c101d00 */
[----:B------:R-:W-:-:S02]  /*12cd0*/  SHF.R.U64 R72, R72, 0x3, RZ ;  /* 0x0000000348487819 */ /* 0x000fc400000012ff */
[----:B------:R-:W-:Y:S01]  /*12ce0*/  SHF.R.U64 R76, R76, 0x3, RZ ;  /* 0x000000034c4c7819 */ /* 0x000fe200000012ff */
[----:B------:R-:W5:Y:S01]  /*12cf0*/  LD.E.128 R60, desc[UR42][R60.64] ;  /* 0x0000002a3c3c7980 */ /* 0x000f62000c101d00 */
[----:B------:R-:W-:Y:S02]  /*12d00*/  SHF.R.U64 R80, R80, 0x3, RZ ;  /* 0x0000000350507819 */ /* 0x000fe400000012ff */
[----:B------:R-:W-:Y:S01]  /*12d10*/  SHF.R.U64 R25, R25, 0x3, RZ ;  /* 0x0000000319197819 */ /* 0x000fe200000012ff */
[----:B------:R-:W-:Y:S01]  /*12d20*/  IMAD.WIDE.U32 R8, R207, UR4, R8 ;  /* 0x00000004cf087c25 */ /* 0x000fe2000f8e0008 */
[----:B------:R-:W-:Y:S01]  /*12d30*/  LOP3.LUT R68, R68, R69, RZ, 0x3c, !PT ;  /* 0x0000004544447212 */ /* 0x000fe200078e3cff */
        /* <DEDUP_REMOVED lines=9> */
[----:B------:R-:W-:Y:S01]  /*12dd0*/  SHF.R.S32.HI R13, RZ, 0x1f, R4 ;  /* 0x0000001fff0d7819 */ /* 0x000fe20000011404 */
[----:B------:R-:W-:Y:S01]  /*12de0*/  IMAD.MOV.U32 R25, RZ, RZ, R21 ;  /* 0x000000ffff197224 */ /* 0x000fe200078e0015 */
[----:B------:R-:W5:Y:S01]  /*12df0*/  LD.E.128 R68, desc[UR42][R68.64] ;  /* 0x0000002a44447980 */ /* 0x000f62000c101d00 */
[----:B------:R-:W-:-:S02]  /*12e00*/  IMAD.IADD R12, R222, 0x1, R3 ;  /* 0x00000001de0c7824 */ /* 0x000fc400078e0203 */
[----:B------:R-:W-:Y:S01]  /*12e10*/  IMAD R9, R207, UR5, R9 ;  /* 0x00000005cf097c24 */ /* 0x000fe2000f8e0209 */
[----:B------:R-:W-:Y:S01]  /*12e20*/  ULDC.64 UR4, c[0x0][0xaf0] ;  /* 0x0002bc0000047ab9 */ /* 0x000fe20000000a00 */
[----:B-1----:R-:W-:Y:S01]  /*12e30*/  @P1 IMAD.HI.U32 R3, R12, R15, RZ ;  /* 0x0000000f0c031227 */ /* 0x002fe200078e00ff */
[----:B------:R-:W5:Y:S03]  /*12e40*/  LD.E.128 R24, desc[UR42][R24.64] ;  /* 0x0000002a18187980 */ /* 0x000f66000c101d00 */
[----:B------:R-:W-:Y:S01]  /*12e50*/  IMAD R13, R13, UR4, RZ ;  /* 0x000000040d0d7c24 */ /* 0x000fe2000f8e02ff */
[----:B------:R-:W5:Y:S01]  /*12e60*/  LD.E.128 R72, desc[UR42][R72.64] ;  /* 0x0000002a48487980 */ /* 0x000f62000c101d00 */
[----:B------:R-:W-:-:S03]  /*12e70*/  IMAD.MOV.U32 R11, RZ, RZ, R12 ;  /* 0x000000ffff0b7224 */ /* 0x000fc600078e000c */
[----:B------:R-:W5:Y:S01]  /*12e80*/  LD.E.128 R76, desc[UR42][R76.64] ;  /* 0x0000002a4c4c7980 */ /* 0x000f62000c101d00 */
[----:B------:R-:W-:-:S03]  /*12e90*/  IMAD R13, R4, UR5, R13 ;  /* 0x00000005040d7c24 */ /* 0x000fc6000f8e020d */
[----:B------:R-:W5:Y:S01]  /*12ea0*/  LD.E.128 R80, desc[UR42][R80.64] ;  /* 0x0000002a50507980 */ /* 0x000f62000c101d00 */
[----:B------:R-:W-:Y:S01]  /*12eb0*/  IMAD.WIDE.U32 R8, R4, UR4, R8 ;  /* 0x0000000404087c25 */ /* 0x000fe2000f8e0008 */
[----:B0-----:R-:W-:Y:S01]  /*12ec0*/  @P1 SHF.R.U32.HI R11, RZ, R14, R3 ;  /* 0x0000000eff0b1219 */ /* 0x001fe20000011603 */
[----:B------:R-:W-:Y:S01]  /*12ed0*/  ULDC.64 UR4, c[0x0][0xae0] ;  /* 0x0002b80000047ab9 */ /* 0x000fe20000000a00 */
[----:B------:R-:W-:Y:S01]  /*12ee0*/  @!PT LDS RZ, [RZ] ;  /* 0x00000000fffff984 */ /* 0x000fe20000000800 */
[----:B------:R-:W-:Y:S01]  /*12ef0*/  @!PT LDS RZ, [RZ] ;  /* 0x00000000fffff984 */ /* 0x000fe20000000800 */
[----:B------:R-:W-:Y:S01]  /*12f00*/  @!PT LDS RZ, [RZ] ;  /* 0x00000000fffff984 */ /* 0x000fe20000000800 */
[----:B------:R-:W-:Y:S01]  /*12f10*/  @!PT LDS RZ, [RZ] ;  /* 0x00000000fffff984 */ /* 0x000fe20000000800 */
[----:B------:R0:W-:Y:S06]  /*12f20*/  MEMBAR.ALL.CTA ;  /* 0x0000000000007992 */ /* 0x0001ec0000008000 */
[----:B0-----:R-:W0:Y:S01]  /*12f30*/  FENCE.VIEW.ASYNC.S ;  /* 0x00000000000073c6 */ /* 0x001e220000000000 */
[----:B------:R-:W-:Y:S01]  /*12f40*/  IMAD.IADD R9, R9, 0x1, R13 ;  /* 0x0000000109097824 */ /* 0x000fe200078e020d */
[--C-:B------:R-:W-:Y:S01]  /*12f50*/  SHF.R.S32.HI R3, RZ, 0x1f, R11.reuse ;  /* 0x0000001fff037819 */ /* 0x100fe2000001140b */
[----:B------:R-:W-:-:S04]  /*12f60*/  IMAD.MOV R13, RZ, RZ, -R11 ;  /* 0x000000ffff0d7224 */ /* 0x000fc800078e0a0b */
[----:B------:R-:W-:Y:S02]  /*12f70*/  IMAD R4, R3, UR4, RZ ;  /* 0x0000000403047c24 */ /* 0x000fe4000f8e02ff */
[----:B------:R-:W-:Y:S02]  /*12f80*/  IMAD R13, R158, R13, R12 ;  /* 0x0000000d9e0d7224 */ /* 0x000fe400078e020c */
[----:B------:R-:W-:-:S04]  /*12f90*/  IMAD.WIDE.U32 R8, R11, UR4, R8 ;  /* 0x000000040b087c25 */ /* 0x000fc8000f8e0008 */
[----:B------:R-:W-:Y:S02]  /*12fa0*/  VIADD R3, R22, 0x22820 ;  /* 0x0002282016037836 */ /* 0x000fe40000000000 */
[----:B------:R-:W-:Y:S01]  /*12fb0*/  IMAD R11, R11, UR5, R4 ;  /* 0x000000050b0b7c24 */ /* 0x000fe2000f8e0204 */
[----:B------:R-:W-:Y:S01]  /*12fc0*/  SHF.R.S32.HI R4, RZ, 0x1f, R13 ;  /* 0x0000001fff047819 */ /* 0x000fe2000001140d */
[----:B------:R-:W-:Y:S01]  /*12fd0*/  ULDC.64 UR4, c[0x0][0xad8] ;  /* 0x0002b60000047ab9 */ /* 0x000fe20000000a00 */
[----:B------:R-:W-:Y:S01]  /*12fe0*/  PRMT R3, RZ, 0x654, R3 ;  /* 0x00000654ff037816 */ /* 0x000fe20000000003 */
[----:B------:R-:W-:Y:S02]  /*12ff0*/  IMAD.IADD R9, R9, 0x1, R11 ;  /* 0x0000000109097824 */ /* 0x000fe400078e020b */
[----:B------:R-:W-:Y:S01]  /*13000*/  IMAD R4, R4, UR4, RZ ;  /* 0x0000000404047c24 */ /* 0x000fe2000f8e02ff */
[----:B0-----:R0:W-:Y:S01]  /*13010*/  SYNCS.ARRIVE.TRANS64.RED.A1T0 RZ, [R3+URZ], RZ ;  /* 0x000000ff03ff79a7 */ /* 0x0011e2000810043f */
[----:B------:R-:W-:-:S04]  /*13020*/  IMAD.WIDE.U32 R8, R13, UR4, R8 ;  /* 0x000000040d087c25 */ /* 0x000fc8000f8e0008 */
[----:B0-----:R-:W-:Y:S01]  /*13030*/  IMAD R3, R13, UR5, R4 ;  /* 0x000000050d037c24 */ /* 0x001fe2000f8e0204 */
        /* <DEDUP_REMOVED lines=8> */
.L_x_14618:
[----:B------:R-:W-:Y:S01]  /*130c0*/  IMAD.IADD R21, R10, 0x1, R222 ;  /* 0x000000010a157824 */ /* 0x000fe200078e02de */
        /* <DEDUP_REMOVED lines=13> */
[----:B------:R-:W-:Y:S01]  /*131a0*/  VIADD R89, R212, 0xc0 ;  /* 0x000000c0d4597836 */ /* 0x000fe20000000000 */
[----:B------:R-:W-:-:S02]  /*131b0*/  SHF.R.S32.HI R12, RZ, 0x1f, R212 ;  /* 0x0000001fff0c7819 */ /* 0x000fc400000114d4 */
[----:B------:R-:W-:Y:S02]  /*131c0*/  SHF.R.S32.HI R92, RZ, 0x1f, R92 ;  /* 0x0000001fff5c7819 */ /* 0x000fe4000001145c */
[----:B------:R-:W-:Y:S02]  /*131d0*/  SHF.R.S32.HI R91, RZ, 0x1f, R91 ;  /* 0x0000001fff5b7819 */ /* 0x000fe4000001145b */
[CC--:B--2---:R-:W-:Y:S02]  /*131e0*/  @!P3 LEA R8, P5, R212.reuse, R14.reuse, 0x1 ;  /* 0x0000000ed408b211 */ /* 0x0c4fe400078a08ff */
[-C--:B------:R-:W-:Y:S02]  /*131f0*/  @!P2 LEA R10, P4, R15, R14.reuse, 0x1 ;  /* 0x0000000e0f0aa211 */ /* 0x080fe400078808ff */
[----:B-1----:R-:W-:Y:S02]  /*13200*/  @!P3 LEA.HI.X R9, R212, R3, R12, 0x1, P5 ;  /* 0x00000003d409b211 */ /* 0x002fe400028f0c0c */
[----:B------:R-:W-:-:S02]  /*13210*/  @!P1 LEA R12, P5, R90, R14, 0x1 ;  /* 0x0000000e5a0c9211 */ /* 0x000fc400078a08ff */
[-C--:B------:R-:W-:Y:S01]  /*13220*/  @!P2 LEA.HI.X R11, R15, R3.reuse, R92, 0x1, P4 ;  /* 0x000000030f0ba211 */ /* 0x080fe200020f0c5c */
        /* <DEDUP_REMOVED lines=8> */
.L_x_14410:
[----:B------:R-:W-:Y:S05]  /*132b0*/  BSYNC B1 ;  /* 0x0000000000017941 */ /* 0x000fea0003800000 */
.L_x_14409:
[----:B------:R-:W-:-:S03]  /*132c0*/  UMOV UR4, 0xffffffff ;  /* 0xffffffff00047882 */ /* 0x000fc60000000000 */
[----:B------:R-:W-:Y:S05]  /*132d0*/  BRA.DIV UR4, `(.L_x_14411) ;  /* 0x000000c204e07947 */ /* 0x000fea000b800000 */
[----:B-1----:R1:W4:Y:S04]  /*132e0*/  SHFL.IDX PT, R3, R20, 0x1, 0x181f ;  /* 0x00381f0014037f89 */ /* 0x00232800000e0000 */
[----:B--23--:R1:W2:Y:S02]  /*132f0*/  SHFL.IDX PT, R14, R4, 0x1, 0x181f ;  /* 0x00381f00040e7f89 */ /* 0x00c2a400000e0000 */
.L_x_14622:
[----:B------:R-:W-:Y:S01]  /*13300*/  VIADD R9, R21, 0x20 ;  /* 0x0000002015097836 */ /* 0x000fe20000000000 */
[----:B------:R-:W-:Y:S04]  /*13310*/  BSSY B1, `(.L_x_14412) ;  /* 0x000001e000017945 */ /* 0x000fe80003800000 */
[----:B------:R-:W-:-:S13]  /*13320*/  ISETP.GE.AND P0, PT, R9, R0, PT ;  /* 0x000000000900720c */ /* 0x000fda0003f06270 */
[----:B------:R-:W-:Y:S05]  /*13330*/  @P0 BRA `(.L_x_14413) ;  /* 0x00000000006c0947 */ /* 0x000fea0003800000 */
[C---:B------:R-:W-:Y:S01]  /*13340*/  VIADD R15, R212.reuse, 0x40 ;  /* 0x00000040d40f7836 */ /* 0x040fe20000000000 */
[----:B------:R-:W-:Y:S01]  /*13350*/  ULDC UR4, c[0x0][0xac8] ;  /* 0x0002b20000047ab9 */ /* 0x000fe20000000800 */
[C---:B-----5:R-:W-:Y:S01]  /*13360*/  VIADD R26, R212.reuse, 0x80 ;  /* 0x00000080d41a7836 */ /* 0x060fe20000000000 */
        /* <DEDUP_REMOVED lines=13> */
[----:B----4-:R-:W-:Y:S02]  /*13440*/  @!P3 LEA.HI.X R9, R212, R3, R12, 0x1, P5 ;  /* 0x00000003d409b211 */ /* 0x010fe400028f0c0c */
[----:B------:R-:W-:-:S02]  /*13450*/  @!P1 LEA R12, P5, R26, R14, 0x1 ;  /* 0x0000000e1a0c9211 */ /* 0x000fc400078a08ff */
[-C--:B------:R-:W-:Y:S01]  /*13460*/  @!P2 LEA.HI.X R11, R15, R3.reuse, R40, 0x1, P4 ;  /* 0x000000030f0ba211 */ /* 0x080fe200020f0c28 */
[----:B------:R3:W-:Y:S01]  /*13470*/  @!P3 ST.E.128 desc[UR42][R8.64], R28 ;  /* 0x0000001c0800b985 */ /* 0x0007e2000c101d2a */
[----:B------:R-:W-:Y:S02]  /*13480*/  SHF.R.S32.HI R25, RZ, 0x1f, R25 ;  /* 0x0000001fff197819 */ /* 0x000fe40000011419 */
[----:B------:R-:W-:Y:S01]  /*13490*/  @!P0 LEA R14, P4, R24, R14, 0x1 ;  /* 0x0000000e180e8211 */ /* 0x000fe200078808ff */
[----:B------:R3:W-:Y:S01]  /*134a0*/  @!P2 ST.E.128 desc[UR42][R10.64], R44 ;  /* 0x0000002c0a00a985 */ /* 0x0007e2000c101d2a */
[-C--:B------:R-:W-:Y:S02]  /*134b0*/  @!P1 LEA.HI.X R13, R26, R3.reuse, R27, 0x1, P5 ;  /* 0x000000031a0d9211 */ /* 0x080fe400028f0c1b */
[----:B------:R-:W-:-:S03]  /*134c0*/  @!P0 LEA.HI.X R15, R24, R3, R25, 0x1, P4 ;  /* 0x00000003180f8211 */ /* 0x000fc600020f0c19 */
[----:B------:R3:W-:Y:S04]  /*134d0*/  @!P1 ST.E.128 desc[UR42][R12.64], R60 ;  /* 0x0000003c0c009985 */ /* 0x0007e8000c101d2a */
[----:B------:R3:W-:Y:S02]  /*134e0*/  @!P0 ST.E.128 desc[UR42][R14.64], R76 ;  /* 0x0000004c0e008985 */ /* 0x0007e4000c101d2a */
.L_x_14413:
[----:B------:R-:W-:Y:S05]  /*134f0*/  BSYNC B1 ;  /* 0x0000000000017941 */ /* 0x000fea0003800000 */
.L_x_14412:
[----:B------:R-:W-:-:S03]  /*13500*/  UMOV UR4, 0xffffffff ;  /* 0xffffffff00047882 */ /* 0x000fc60000000000 */
[----:B------:R-:W-:Y:S05]  /*13510*/  BRA.DIV UR4, `(.L_x_14414) ;  /* 0x000000c204987947 */ /* 0x000fea000b800000 */
[----:B----4-:R4:W0:Y:S04]  /*13520*/  SHFL.IDX PT, R3, R20, 0x2, 0x181f ;  /* 0x00581f0014037f89 */ /* 0x01082800000e0000 */
[----:B--23--:R4:W2:Y:S02]  /*13530*/  SHFL.IDX PT, R14, R4, 0x2, 0x181f ;  /* 0x00581f00040e7f89 */ /* 0x00c8a400000e0000 */
.L_x_14626:
        /* <DEDUP_REMOVED lines=20> */
[----:B0-----:R-:W-:Y:S02]  /*13680*/  @!P3 LEA.HI.X R9, R212, R3, R12, 0x1, P5 ;  /* 0x00000003d409b211 */ /* 0x001fe400028f0c0c */
        /* <DEDUP_REMOVED lines=10> */
.L_x_14416:
[----:B------:R-:W-:Y:S05]  /*13730*/  BSYNC B1 ;  /* 0x0000000000017941 */ /* 0x000fea0003800000 */
.L_x_14415:
[----:B------:R-:W-:-:S03]  /*13740*/  UMOV UR4, 0xffffffff ;  /* 0xffffffff00047882 */ /* 0x000fc60000000000 */
[----:B------:R-:W-:Y:S05]  /*13750*/  BRA.DIV UR4, `(.L_x_14417) ;  /* 0x000000c204507947 */ /* 0x000fea000b800000 */
[----:B0-----:R0:W0:Y:S04]  /*13760*/  SHFL.IDX PT, R3, R20, 0x3, 0x181f ;  /* 0x00781f0014037f89 */ /* 0x00102800000e0000 */
[----:B--23--:R2:W3:Y:S02]  /*13770*/  SHFL.IDX PT, R14, R4, 0x3, 0x181f ;  /* 0x00781f00040e7f89 */ /* 0x00c4e400000e0000 */
.L_x_14630:
[----:B------:R-:W-:-:S05]  /*13780*/  VIADD R9, R21, 0x60 ;  /* 0x0000006015097836 */ /* 0x000fca0000000000 */
[----:B------:R-:W-:-:S13]  /*13790*/  ISETP.GE.AND P0, PT, R9, R0, PT ;  /* 0x000000000900720c */ /* 0x000fda0003f06270 */
[----:B------:R-:W-:Y:S05]  /*137a0*/  @P0 BRA `(.L_x_14418) ;  /* 0x0000002c00e80947 */ /* 0x000fea0003800000 */
[C---:B01--4-:R-:W-:Y:S01]  /*137b0*/  VIADD R20, R212.reuse, 0x40 ;  /* 0x00000040d4147836 */ /* 0x053fe20000000000 */
[----:B------:R-:W-:Y:S01]  /*137c0*/  ULDC UR4, c[0x0][0xac8] ;  /* 0x0002b20000047ab9 */ /* 0x000fe20000000800 */
[C---:B--2---:R-:W-:Y:S01]  /*137d0*/  VIADD R4, R212.reuse, 0x80 ;  /* 0x00000080d4047836 */ /* 0x044fe20000000000 */
[C---:B------:R-:W-:Y:S01]  /*137e0*/  ISETP.GE.AND P3, PT, R212.reuse, UR4, PT ;  /* 0x00000004d4007c0c */ /* 0x040fe2000bf66270 */
[----:B-----5:R-:W-:Y:S01]  /*137f0*/  VIADD R24, R212, 0x40 ;  /* 0x00000040d4187836 */ /* 0x020fe20000000000 */
[----:B------:R-:W-:Y:S01]  /*13800*/  ISETP.GE.AND P4, PT, R20, UR4, PT ;  /* 0x0000000414007c0c */ /* 0x000fe2000bf86270 */
[----:B------:R-:W-:Y:S01]  /*13810*/  VIADD R15, R212, 0x80 ;  /* 0x00000080d40f7836 */ /* 0x000fe20000000000 */
[----:B------:R-:W-:Y:S02]  /*13820*/  ISETP.GE.AND P5, PT, R4, UR4, PT ;  /* 0x0000000404007c0c */ /* 0x000fe4000bfa6270 */
[----:B------:R-:W-:Y:S02]  /*13830*/  SHF.R.S32.HI R25, RZ, 0x1f, R212 ;  /* 0x0000001fff197819 */ /* 0x000fe400000114d4 */
[----:B------:R-:W-:-:S02]  /*13840*/  SHF.R.S32.HI R24, RZ, 0x1f, R24 ;  /* 0x0000001fff187819 */ /* 0x000fc40000011418 */
[----:B------:R-:W-:-:S03]  /*13850*/  SHF.R.S32.HI R15, RZ, 0x1f, R15 ;  /* 0x0000001fff0f7819 */ /* 0x000fc6000001140f */
[-C--:B---3--:R-:W-:Y:S02]  /*13860*/  @!P3 LEA R8, P0, R212, R14.reuse, 0x1 ;  /* 0x0000000ed408b211 */ /* 0x088fe400078008ff */
        /* <DEDUP_REMOVED lines=12> */
[----:B------:R-:W-:-:S04]  /*13930*/  LEA R14, P0, R4, R14, 0x1 ;  /* 0x0000000e040e7211 */ /* 0x000fc800078008ff */
[----:B------:R-:W-:-:S04]  /*13940*/  SHF.R.S32.HI R20, RZ, 0x1f, R20 ;  /* 0x0000001fff147819 */ /* 0x000fc80000011414 */
[----:B------:R-:W-:-:S05]  /*13950*/  LEA.HI.X R15, R4, R3, R20, 0x1, P0 ;  /* 0x00000003040f7211 */ /* 0x000fca00000f0c14 */
[----:B------:R1:W-:Y:S01]  /*13960*/  ST.E.128 desc[UR42][R14.64], R84 ;  /* 0x000000540e007985 */ /* 0x0003e2000c101d2a */
[----:B------:R-:W-:Y:S05]  /*13970*/  BRA `(.L_x_14418) ;  /* 0x0000002c00747947 */ /* 0x000fea0003800000 */
.L_x_14407:
        /* <DEDUP_REMOVED lines=29> */
[----:B------:R-:W-:Y:S01]  /*13b50*/  ULDC.64 UR4, c[0x0][0xb28] ;  /* 0x0002ca0000047ab9 */ /* 0x000fe20000000a00 */
[----:B------:R-:W-:Y:S02]  /*13b60*/  VIADD R10, R22, 0x22820 ;  /* 0x00022820160a7836 */ /* 0x000fe40000000000 */
[----:B------:R-:W-:Y:S01]  /*13b70*/  IMAD.IADD R9, R9, 0x1, R4 ;  /* 0x0000000109097824 */ /* 0x000fe200078e0204 */
[----:B------:R-:W-:Y:S02]  /*13b80*/  SHF.R.S32.HI R4, RZ, 0x1f, R3 ;  /* 0x0000001fff047819 */ /* 0x000fe40000011403 */
[----:B------:R-:W-:Y:S01]  /*13b90*/  PRMT R10, RZ, 0x654, R10 ;  /* 0x00000654ff0a7816 */ /* 0x000fe2000000000a */
[----:B------:R-:W-:-:S03]  /*13ba0*/  IMAD.WIDE.U32 R8, R3, UR4, R8 ;  /* 0x0000000403087c25 */ /* 0x000fc6000f8e0008 */
[----:B------:R0:W-:Y:S01]  /*13bb0*/  SYNCS.ARRIVE.TRANS64.RED.A1T0 RZ, [R10+URZ], RZ ;  /* 0x000000ff0aff79a7 */ /* 0x0001e2000810043f */
        /* <DEDUP_REMOVED lines=10> */
.L_x_14633:
        /* <DEDUP_REMOVED lines=28> */
[----:B------:R1:W-:Y:S04]  /*13e20*/  @!P0 ST.E.64 desc[UR42][R8.64], R28 ;  /* 0x0000001c08008985 */ /* 0x0003e8000c101b2a */
[----:B------:R-:W5:Y:S04]  /*13e30*/  LDL R13, [R1+0xa0] ;  /* 0x0000a000010d7983 */ /* 0x000f680000100800 */
[----:B-1----:R-:W4:Y:S01]  /*13e40*/  LDL R28, [R1+0x128] ;  /* 0x00012800011c7983 */ /* 0x002f220000100800 */
[----:B------:R-:W-:-:S02]  /*13e50*/  ISETP.GE.AND P0, PT, R10, UR4, PT ;  /* 0x000000040a007c0c */ /* 0x000fc4000bf06270 */
[----:B------:R-:W-:Y:S01]  /*13e60*/  ISETP.GE.AND P1, PT, R14, UR4, PT ;  /* 0x000000040e007c0c */ /* 0x000fe2000bf26270 */
[----:B------:R-:W5:Y:S10]  /*13e70*/  LDL R29, [R1+0x84] ;  /* 0x00008400011d7983 */ /* 0x000f740000100800 */
[----:B------:R-:W-:-:S04]  /*13e80*/  @!P0 LEA R8, P2, R10, R12, 0x2 ;  /* 0x0000000c0a088211 */ /* 0x000fc800078410ff */
[----:B------:R-:W-:Y:S02]  /*13e90*/  @!P0 LEA.HI.X R9, R10, R20, R158, 0x2, P2 ;  /* 0x000000140a098211 */ /* 0x000fe400010f149e */
[----:B------:R-:W5:Y:S04]  /*13ea0*/  LDL R10, [R1+0x9c] ;  /* 0x00009c00010a7983 */ /* 0x000f680000100800 */
[----:B------:R1:W-:Y:S01]  /*13eb0*/  @!P0 ST.E.64 desc[UR42][R8.64], R32 ;  /* 0x0000002008008985 */ /* 0x0003e2000c101b2a */
[----:B------:R-:W-:Y:S02]  /*13ec0*/  ISETP.GE.AND P0, PT, R11, UR4, PT ;  /* 0x000000040b007c0c */ /* 0x000fe4000bf06270 */
[C---:B-1----:R-:W-:Y:S01]  /*13ed0*/  @!P1 LEA R8, P2, R14.reuse, R12, 0x2 ;  /* 0x0000000c0e089211 */ /* 0x042fe200078410ff */
[----:B------:R-:W5:Y:S03]  /*13ee0*/  LDL R33, [R1+0x98] ;  /* 0x0000980001217983 */ /* 0x000f660000100800 */
[----:B------:R-:W-:Y:S01]  /*13ef0*/  @!P1 LEA.HI.X R9, R14, R20, R157, 0x2, P2 ;  /* 0x000000140e099211 */ /* 0x000fe200010f149d */
[----:B------:R-:W5:Y:S04]  /*13f00*/  LDL R32, [R1+0x118] ;  /* 0x0001180001207983 */ /* 0x000f680000100800 */
[----:B------:R1:W-:Y:S01]  /*13f10*/  @!P1 ST.E.64 desc[UR42][R8.64], R36 ;  /* 0x0000002408009985 */ /* 0x0003e2000c101b2a */
[----:B------:R-:W-:-:S03]  /*13f20*/  ISETP.GE.AND P1, PT, R155, UR4, PT ;  /* 0x000000049b007c0c */ /* 0x000fc6000bf26270 */
[----:B------:R-:W5:Y:S01]  /*13f30*/  LDL R14, [R1+0x124] ;  /* 0x00012400010e7983 */ /* 0x000f620000100800 */
[----:B-1----:R-:W-:-:S03]  /*13f40*/  @!P0 LEA R8, P2, R11, R12, 0x2 ;  /* 0x0000000c0b088211 */ /* 0x002fc600078410ff */
[----:B------:R-:W5:Y:S01]  /*13f50*/  LDL R36, [R1+0x108] ;  /* 0x0001080001247983 */ /* 0x000f620000100800 */
[----:B------:R-:W-:-:S03]  /*13f60*/  @!P0 LEA.HI.X R9, R11, R20, R15, 0x2, P2 ;  /* 0x000000140b098211 */ /* 0x000fc600010f140f */
[----:B------:R-:W5:Y:S04]  /*13f70*/  LDL R37, [R1+0x80] ;  /* 0x0000800001257983 */ /* 0x000f680000100800 */
[----:B------:R1:W-:Y:S01]  /*13f80*/  @!P0 ST.E.64 desc[UR42][R8.64], R40 ;  /* 0x0000002808008985 */ /* 0x0003e2000c101b2a */
[----:B------:R-:W-:-:S03]  /*13f90*/  ISETP.GE.AND P0, PT, R154, UR4, PT ;  /* 0x000000049a007c0c */ /* 0x000fc6000bf06270 */
[----:B------:R-:W5:Y:S04]  /*13fa0*/  LDL R11, [R1+0x120] ;  /* 0x00012000010b7983 */ /* 0x000f680000100800 */
[----:B------:R-:W5:Y:S01]  /*13fb0*/  LDL R15, [R1+0x8c] ;  /* 0x00008c00010f7983 */ /* 0x000f620000100800 */
[----:B-1----:R-:W-:-:S03]  /*13fc0*/  @!P1 LEA R8, P2, R155, R12, 0x2 ;  /* 0x0000000c9b089211 */ /* 0x002fc600078410ff */
[----:B------:R-:W5:Y:S01]  /*13fd0*/  LDL R40, [R1+0x11c] ;  /* 0x00011c0001287983 */ /* 0x000f620000100800 */
[----:B------:R-:W-:-:S03]  /*13fe0*/  @!P1 LEA.HI.X R9, R155, R20, R156, 0x2, P2 ;  /* 0x000000149b099211 */ /* 0x000fc600010f149c */
[----:B------:R-:W5:Y:S04]  /*13ff0*/  LDL R41, [R1+0x88] ;  /* 0x0000880001297983 */ /* 0x000f680000100800 */
[----:B------:R1:W-:Y:S02]  /*14000*/  @!P1 ST.E.64 desc[UR42][R8.64], R44 ;  /* 0x0000002c08009985 */ /* 0x0003e4000c101b2a */
[----:B-1----:R-:W-:Y:S02]  /*14010*/  @!P0 LEA R8, P2, R154, R12, 0x2 ;  /* 0x0000000c9a088211 */ /* 0x002fe400078410ff */
[----:B------:R-:W5:Y:S04]  /*14020*/  LDL R45, [R1+0x114] ;  /* 0x00011400012d7983 */ /* 0x000f680000100800 */
[----:B------:R-:W5:Y:S01]  /*14030*/  LDL R44, [R1+0x10c] ;  /* 0x00010c00012c7983 */ /* 0x000f620000100800 */
[----:B--2---:R-:W-:-:S02]  /*14040*/  ISETP.GE.AND P1, PT, R21, UR4, PT ;  /* 0x0000000415007c0c */ /* 0x004fc4000bf26270 */
[----:B---3--:R-:W-:-:S05]  /*14050*/  @!P0 LEA.HI.X R9, R154, R20, R153, 0x2, P2 ;  /* 0x000000149a098211 */ /* 0x008fca00010f1499 */
[----:B------:R1:W-:Y:S06]  /*14060*/  @!P0 ST.E.64 desc[UR42][R8.64], R48 ;  /* 0x0000003008008985 */ /* 0x0003ec000c101b2a */
[C---:B-1----:R-:W-:Y:S01]  /*14070*/  @!P1 LEA R8, P2, R21.reuse, R12, 0x2 ;  /* 0x0000000c15089211 */ /* 0x042fe200078410ff */
[----:B------:R-:W2:Y:S03]  /*14080*/  LDL R49, [R1+0x64] ;  /* 0x0000640001317983 */ /* 0x000ea60000100800 */
[----:B----4-:R-:W-:Y:S01]  /*14090*/  @!P1 LEA.HI.X R9, R21, R20, R28, 0x2, P2 ;  /* 0x0000001415099211 */ /* 0x010fe200010f141c */
[----:B------:R-:W3:Y:S04]  /*140a0*/  LDL R48, [R1+0xe0] ;  /* 0x0000e00001307983 */ /* 0x000ee80000100800 */
[----:B------:R-:W4:Y:S01]  /*140b0*/  LDL R28, [R1+0x110] ;  /* 0x00011000011c7983 */ /* 0x000f220000100800 */
[----:B-----5:R-:W-:-:S03]  /*140c0*/  ISETP.GE.AND P0, PT, R13, UR4, PT ;  /* 0x000000040d007c0c */ /* 0x020fc6000bf06270 */
[----:B------:R1:W-:Y:S04]  /*140d0*/  @!P1 ST.E.64 desc[UR42][R8.64], R52 ;  /* 0x0000003408009985 */ /* 0x0003e8000c101b2a */
[----:B------:R-:W5:Y:S01]  /*140e0*/  LDL R21, [R1+0x78] ;  /* 0x0000780001157983 */ /* 0x000f620000100800 */
[----:B------:R-:W-:-:S05]  /*140f0*/  ISETP.GE.AND P1, PT, R10, UR4, PT ;  /* 0x000000040a007c0c */ /* 0x000fca000bf26270 */
[----:B-1----:R-:W-:Y:S01]  /*14100*/  @!P0 LEA R8, P2, R13, R12, 0x2 ;  /* 0x0000000c0d088211 */ /* 0x002fe200078410ff */
[----:B------:R-:W2:Y:S04]  /*14110*/  LDL R53, [R1+0x68] ;  /* 0x0000680001357983 */ /* 0x000ea80000100800 */
[----:B------:R-:W3:Y:S01]  /*14120*/  LDL R52, [R1+0xe8] ;  /* 0x0000e80001347983 */ /* 0x000ee20000100800 */
[----:B------:R-:W-:Y:S02]  /*14130*/  ISETP.GE.AND P3, PT, R33, UR4, PT ;  /* 0x0000000421007c0c */ /* 0x000fe4000bf66270 */
[----:B------:R-:W-:Y:S02]  /*14140*/  @!P0 LEA.HI.X R9, R13, R20, R14, 0x2, P2 ;  /* 0x000000140d098211 */ /* 0x000fe400010f140e */
[----:B------:R-:W5:Y:S04]  /*14150*/  LDL R14, [R1+0x7c] ;  /* 0x00007c00010e7983 */ /* 0x000f680000100800 */
[----:B------:R1:W-:Y:S01]  /*14160*/  @!P0 ST.E.64 desc[UR42][R8.64], R56 ;  /* 0x0000003808008985 */ /* 0x0003e2000c101b2a */
[----:B------:R-:W-:-:S03]  /*14170*/  ISETP.GE.AND P2, PT, R25, UR4, PT ;  /* 0x0000000419007c0c */ /* 0x000fc6000bf46270 */
[----:B------:R-:W2:Y:S01]  /*14180*/  LDL R13, [R1+0x74] ;  /* 0x00007400010d7983 */ /* 0x000ea20000100800 */
[----:B-1----:R-:W-:-:S03]  /*14190*/  @!P1 LEA R8, P0, R10, R12, 0x2 ;  /* 0x0000000c0a089211 */ /* 0x002fc600078010ff */
[----:B------:R-:W3:Y:S01]  /*141a0*/  LDL R56, [R1+0xec] ;  /* 0x0000ec0001387983 */ /* 0x000ee20000100800 */
[----:B------:R-:W-:-:S05]  /*141b0*/  @!P1 LEA.HI.X R9, R10, R20, R11, 0x2, P0 ;  /* 0x000000140a099211 */ /* 0x000fca00000f140b */
[----:B------:R1:W-:Y:S01]  /*141c0*/  @!P1 ST.E.64 desc[UR42][R8.64], R60 ;  /* 0x0000003c08009985 */ /* 0x0003e2000c101b2a */
[----:B------:R-:W-:Y:S02]  /*141d0*/  ISETP.GE.AND P1, PT, R15, UR4, PT ;  /* 0x000000040f007c0c */ /* 0x000fe4000bf26270 */
[-C--:B------:R-:W-:Y:S02]  /*141e0*/  @!P2 LEA R10, P5, R25, R12.reuse, 0x2 ;  /* 0x0000000c190aa211 */ /* 0x080fe400078a10ff */
[----:B-1----:R-:W-:-:S04]  /*141f0*/  @!P3 LEA R8, P4, R33, R12, 0x2 ;  /* 0x0000000c2108b211 */ /* 0x002fc800078810ff */
[-C--:B------:R-:W-:Y:S02]  /*14200*/  @!P3 LEA.HI.X R9, R33, R20.reuse, R40, 0x2, P4 ;  /* 0x000000142109b211 */ /* 0x080fe400020f1428 */
[----:B------:R-:W3:Y:S01]  /*14210*/  LDL R33, [R1+0x100] ;  /* 0x0001000001217983 */ /* 0x000ee20000100800 */
[----:B------:R-:W-:-:S03]  /*14220*/  @!P2 LEA.HI.X R11, R25, R20, R32, 0x2, P5 ;  /* 0x00000014190ba211 */ /* 0x000fc600028f1420 */
[----:B------:R-:W3:Y:S01]  /*14230*/  LDL R40, [R1+0x104] ;  /* 0x0001040001287983 */ /* 0x000ee20000100800 */
[----:B------:R-:W-:-:S03]  /*14240*/  ISETP.GE.AND P0, PT, R152, UR4, PT ;  /* 0x0000000498007c0c */ /* 0x000fc6000bf06270 */
[----:B------:R-:W-:Y:S04]  /*14250*/  @!P3 ST.E.64 desc[UR42][R8.64], R64 ;  /* 0x000000400800b985 */ /* 0x000fe8000c101b2a */
[----:B------:R1:W-:Y:S01]  /*14260*/  @!P2 ST.E.64 desc[UR42][R10.64], R68 ;  /* 0x000000440a00a985 */ /* 0x0003e2000c101b2a */
[----:B------:R-:W-:-:S03]  /*14270*/  ISETP.GE.AND P2, PT, R29, UR4, PT ;  /* 0x000000041d007c0c */ /* 0x000fc6000bf46270 */
[----:B------:R-:W3:Y:S04]  /*14280*/  LDL R32, [R1+0x70] ;  /* 0x0000700001207983 */ /* 0x000ee80000100800 */
[----:B------:R-:W3:Y:S01]  /*14290*/  LDL R25, [R1+0x6c] ;  /* 0x00006c0001197983 */ /* 0x000ee20000100800 */
[-C--:B-1----:R-:W-:Y:S02]  /*142a0*/  @!P1 LEA R10, P5, R15, R12.reuse, 0x2 ;  /* 0x0000000c0f0a9211 */ /* 0x082fe400078a10ff */
[----:B------:R-:W-:-:S04]  /*142b0*/  @!P0 LEA R8, P4, R152, R12, 0x2 ;  /* 0x0000000c98088211 */ /* 0x000fc800078810ff */
[-C--:B------:R-:W-:Y:S02]  /*142c0*/  @!P0 LEA.HI.X R9, R152, R20.reuse, R45, 0x2, P4 ;  /* 0x0000001498098211 */ /* 0x080fe400020f142d */
[----:B------:R-:W-:Y:S01]  /*142d0*/  ISETP.GE.AND P3, PT, R41, UR4, PT ;  /* 0x0000000429007c0c */ /* 0x000fe2000bf66270 */
[----:B------:R-:W3:Y:S04]  /*142e0*/  LDL R45, [R1+0x5c] ;  /* 0x00005c00012d7983 */ /* 0x000ee80000100800 */
[----:B------:R-:W-:Y:S01]  /*142f0*/  @!P0 ST.E.64 desc[UR42][R8.64], R72 ;  /* 0x0000004808008985 */ /* 0x000fe2000c101b2a */
[----:B----4-:R-:W-:-:S03]  /*14300*/  @!P1 LEA.HI.X R11, R15, R20, R28, 0x2, P5 ;  /* 0x000000140f0b9211 */ /* 0x010fc600028f141c */
[----:B------:R-:W4:Y:S04]  /*14310*/  LDL R15, [R1+0xf8] ;  /* 0x0000f800010f7983 */ /* 0x000f280000100800 */
[----:B------:R-:W4:Y:S04]  /*14320*/  LDL R28, [R1+0xfc] ;  /* 0x0000fc00011c7983 */ /* 0x000f280000100800 */
[----:B------:R1:W-:Y:S02]  /*14330*/  @!P1 ST.E.64 desc[UR42][R10.64], R76 ;  /* 0x0000004c0a009985 */ /* 0x0003e4000c101b2a */
[----:B-1----:R-:W-:-:S04]  /*14340*/  @!P2 LEA R10, P5, R29, R12, 0x2 ;  /* 0x0000000c1d0aa211 */ /* 0x002fc800078a10ff */
[----:B------:R-:W-:Y:S02]  /*14350*/  @!P2 LEA.HI.X R11, R29, R20, R36, 0x2, P5 ;  /* 0x000000141d0ba211 */ /* 0x000fe400028f1424 */
[----:B------:R-:W4:Y:S04]  /*14360*/  LDL R36, [R1+0xf4] ;  /* 0x0000f40001247983 */ /* 0x000f280000100800 */
[----:B------:R-:W4:Y:S01]  /*14370*/  LDL R29, [R1+0xf0] ;  /* 0x0000f000011d7983 */ /* 0x000f220000100800 */
[----:B------:R-:W-:Y:S02]  /*14380*/  @!P3 LEA R8, P4, R41, R12, 0x2 ;  /* 0x0000000c2908b211 */ /* 0x000fe400078810ff */
[----:B------:R-:W-:Y:S02]  /*14390*/  ISETP.GE.AND P0, PT, R37, UR4, PT ;  /* 0x0000000425007c0c */ /* 0x000fe4000bf06270 */
[----:B------:R-:W-:-:S02]  /*143a0*/  @!P3 LEA.HI.X R9, R41, R20, R44, 0x2, P4 ;  /* 0x000000142909b211 */ /* 0x000fc400020f142c */
[----:B------:R-:W4:Y:S01]  /*143b0*/  LDL R41, [R1+0x58] ;  /* 0x0000580001297983 */ /* 0x000f220000100800 */
[----:B-----5:R-:W-:-:S03]  /*143c0*/  ISETP.GE.AND P1, PT, R14, UR4, PT ;  /* 0x000000040e007c0c */ /* 0x020fc6000bf26270 */
[----:B------:R-:W-:Y:S04]  /*143d0*/  @!P3 ST.E.64 desc[UR42][R8.64], R80 ;  /* 0x000000500800b985 */ /* 0x000fe8000c101b2a */
[----:B------:R1:W-:Y:S01]  /*143e0*/  @!P2 ST.E.64 desc[UR42][R10.64], R84 ;  /* 0x000000540a00a985 */ /* 0x0003e2000c101b2a */
[----:B--2---:R-:W-:-:S03]  /*143f0*/  ISETP.GE.AND P2, PT, R13, UR4, PT ;  /* 0x000000040d007c0c */ /* 0x004fc6000bf46270 */
[----:B------:R-:W2:Y:S02]  /*14400*/  LDL R44, [R1+0xdc] ;  /* 0x0000dc00012c7983 */ /* 0x000ea40000100800 */
[CC--:B-1----:R-:W-:Y:S02]  /*14410*/  @!P1 LEA R10, P5, R14.reuse, R12.reuse, 0x2 ;  /* 0x0000000c0e0a9211 */ /* 0x0c2fe400078a10ff */
[----:B------:R-:W-:Y:S02]  /*14420*/  @!P0 LEA R8, P4, R37, R12, 0x2 ;  /* 0x0000000c25088211 */ /* 0x000fe400078810ff */
[----:B------:R-:W-:Y:S02]  /*14430*/  ISETP.GE.AND P3, PT, R21, UR4, PT ;  /* 0x0000000415007c0c */ /* 0x000fe4000bf66270 */
[-C--:B---3--:R-:W-:Y:S02]  /*14440*/  @!P1 LEA.HI.X R11, R14, R20.reuse, R33, 0x2, P5 ;  /* 0x000000140e0b9211 */ /* 0x088fe400028f1421 */
[----:B------:R-:W3:Y:S01]  /*14450*/  LDL R14, [R1+0x60] ;  /* 0x00006000010e7983 */ /* 0x000ee20000100800 */
        /* <DEDUP_REMOVED lines=10> */
[----:B----4-:R-:W-:-:S02]  /*14500*/  @!P2 LEA.HI.X R11, R13, R20, R15, 0x2, P5 ;  /* 0x000000140d0ba211 */ /* 0x010fc400028f140f */
[----:B------:R-:W4:Y:S04]  /*14510*/  LDL R15, [R1+0xe4] ;  /* 0x0000e400010f7983 */ /* 0x000f280000100800 */
[----:B------:R-:W2:Y:S01]  /*14520*/  LDL R13, [R1+0x4c] ;  /* 0x00004c00010d7983 */ /* 0x000ea20000100800 */
[----:B------:R-:W-:-:S03]  /*14530*/  @!P3 LEA.HI.X R9, R21, R20, R28, 0x2, P4 ;  /* 0x000000141509b211 */ /* 0x000fc600020f141c */
[----:B------:R-:W2:Y:S04]  /*14540*/  LDL R28, [R1+0x48] ;  /* 0x00004800011c7983 */ /* 0x000ea80000100800 */
[----:B------:R-:W2:Y:S04]  /*14550*/  LDL R21, [R1+0x44] ;  /* 0x0000440001157983 */ /* 0x000ea80000100800 */
[----:B------:R1:W-:Y:S04]  /*14560*/  @!P3 ST.E.64 desc[UR42][R8.64], R96 ;  /* 0x000000600800b985 */ /* 0x0003e8000c101b2a */
[----:B------:R0:W-:Y:S01]  /*14570*/  @!P2 ST.E.64 desc[UR42][R10.64], R100 ;  /* 0x000000640a00a985 */ /* 0x0001e2000c101b2a */
[----:B-1----:R-:W-:-:S04]  /*14580*/  @!P0 LEA R8, P5, R32, R12, 0x2 ;  /* 0x0000000c20088211 */ /* 0x002fc800078a10ff */
[----:B------:R-:W-:Y:S02]  /*14590*/  @!P0 LEA.HI.X R9, R32, R20, R36, 0x2, P5 ;  /* 0x0000001420098211 */ /* 0x000fe400028f1424 */
        /* <DEDUP_REMOVED lines=16> */
[----:B------:R0:W-:Y:S01]  /*146a0*/  @!P3 ST.E.64 desc[UR42][R8.64], R112 ;  /* 0x000000700800b985 */ /* 0x0001e2000c101b2a */
[----:B---3--:R-:W-:-:S03]  /*146b0*/  ISETP.GE.AND P2, PT, R14, UR4, PT ;  /* 0x000000040e007c0c */ /* 0x008fc6000bf46270 */
[----:B------:R1:W-:Y:S01]  /*146c0*/  @!P4 ST.E.64 desc[UR42][R10.64], R116 ;  /* 0x000000740a00c985 */ /* 0x0003e2000c101b2a */
[----:B-----5:R-:W-:-:S09]  /*146d0*/  ISETP.GE.AND P4, PT, R37, UR4, PT ;  /* 0x0000000425007c0c */ /* 0x020fd2000bf86270 */
[-C--:B0-----:R-:W-:Y:S02]  /*146e0*/  @!P2 LEA R8, P3, R14, R12.reuse, 0x2 ;  /* 0x0000000c0e08a211 */ /* 0x081fe400078610ff */
[----:B-1----:R-:W-:-:S04]  /*146f0*/  @!P1 LEA R10, P5, R45, R12, 0x2 ;  /* 0x0000000c2d0a9211 */ /* 0x002fc800078a10ff */
[-C--:B------:R-:W-:Y:S02]  /*14700*/  @!P1 LEA.HI.X R11, R45, R20.reuse, R48, 0x2, P5 ;  /* 0x000000142d0b9211 */ /* 0x080fe400028f1430 */
[----:B----4-:R-:W-:Y:S02]  /*14710*/  @!P2 LEA.HI.X R9, R14, R20, R15, 0x2, P3 ;  /* 0x000000140e09a211 */ /* 0x010fe400018f140f */
        /* <DEDUP_REMOVED lines=13> */
[----:B--2---:R-:W-:Y:S02]  /*147f0*/  @!P3 LEA R14, P4, R13, R12, 0x2 ;  /* 0x0000000c0d0eb211 */ /* 0x004fe400078810ff */
[-C--:B------:R-:W-:Y:S02]  /*14800*/  @!P2 LEA.HI.X R11, R33, R20.reuse, R36, 0x2, P5 ;  /* 0x00000014210ba211 */ /* 0x080fe400028f1424 */
[----:B------:R-:W-:Y:S02]  /*14810*/  @!P3 LEA.HI.X R15, R13, R20, R32, 0x2, P4 ;  /* 0x000000140d0fb211 */ /* 0x000fe400020f1420 */
[CC--:B0-----:R-:W-:Y:S02]  /*14820*/  @!P1 LEA R8, P5, R28.reuse, R12.reuse, 0x2 ;  /* 0x0000000c1c089211 */ /* 0x0c1fe400078a10ff */
[----:B------:R-:W-:Y:S02]  /*14830*/  @!P0 LEA R12, P4, R21, R12, 0x2 ;  /* 0x0000000c150c8211 */ /* 0x000fe400078810ff */
[----:B------:R-:W-:-:S02]  /*14840*/  @!P1 LEA.HI.X R9, R28, R20, R29, 0x2, P5 ;  /* 0x000000141c099211 */ /* 0x000fc400028f141d */
[----:B------:R-:W-:Y:S01]  /*14850*/  @!P0 LEA.HI.X R13, R21, R20, R25, 0x2, P4 ;  /* 0x00000014150d8211 */ /* 0x000fe200020f1419 */
[----:B------:R3:W-:Y:S04]  /*14860*/  @!P2 ST.E.64 desc[UR42][R10.64], R136 ;  /* 0x000000880a00a985 */ /* 0x0007e8000c101b2a */
[----:B------:R3:W-:Y:S04]  /*14870*/  @!P3 ST.E.64 desc[UR42][R14.64], R140 ;  /* 0x0000008c0e00b985 */ /* 0x0007e8000c101b2a */
[----:B------:R3:W-:Y:S04]  /*14880*/  @!P1 ST.E.64 desc[UR42][R8.64], R144 ;  /* 0x0000009008009985 */ /* 0x0007e8000c101b2a */
[----:B------:R3:W-:Y:S02]  /*14890*/  @!P0 ST.E.64 desc[UR42][R12.64], R148 ;  /* 0x000000940c008985 */ /* 0x0007e4000c101b2a */
.L_x_14421:
[----:B------:R-:W-:Y:S05]  /*148a0*/  BSYNC B1 ;  /* 0x0000000000017941 */ /* 0x000fea0003800000 */
.L_x_14420:
[----:B------:R-:W-:-:S03]  /*148b0*/  UMOV UR4, 0xffffffff ;  /* 0xffffffff00047882 */ /* 0x000fc60000000000 */
[----:B------:R-:W-:Y:S05]  /*148c0*/  BRA.DIV UR4, `(.L_x_14422) ;  /* 0x000000b204747947 */ /* 0x000fea000b800000 */
[----:B0-----:R-:W0:Y:S04]  /*148d0*/  SHFL.IDX PT, R4, R4, 0x1, 0x1c1f ;  /* 0x003c1f0004047f89 */ /* 0x001e2800000e0000 */
[----:B------:R-:W4:Y:S02]  /*148e0*/  SHFL.IDX PT, R3, R3, 0x1, 0x1c1f ;  /* 0x003c1f0003037f89 */ /* 0x000f2400000e0000 */
.L_x_14637:
        /* <DEDUP_REMOVED lines=40> */
[----:B-1----:R-:W2:Y:S01]  /*14b70*/  LDL R20, [R1+0x44] ;  /* 0x0000440001147983 */ /* 0x002ea20000100800 */
        /* <DEDUP_REMOVED lines=125> */
[-C--:B0-----:R-:W-:Y:S02]  /*15350*/  @!P4 LEA R10, P0, R52, R3.reuse, 0x2 ;  /* 0x00000003340ac211 */ /* 0x081fe400078010ff */
        /* <DEDUP_REMOVED lines=42> */
.L_x_14405:
[----:B------:R-:W4:Y:S01]  /*15600*/  LDL.LU R10, [R1+0x34] ;  /* 0x00003400010a7983 */ /* 0x000f220000300800 */
[----:B------:R-:W-:Y:S01]  /*15610*/  ULDC.64 UR6, c[0x0][0xc08] ;  /* 0x0003020000067ab9 */ /* 0x000fe20000000a00 */
[----:B------:R-:W-:Y:S02]  /*15620*/  ULDC.64 UR4, c[0x0][0xc00] ;  /* 0x0003000000047ab9 */ /* 0x000fe40000000a00 */
[----:B------:R-:W2:Y:S04]  /*15630*/  LDL.LU R0, [R1+0x38] ;  /* 0x0000380001007983 */ /* 0x000ea80000300800 */
[----:B---3--:R-:W3:Y:S01]  /*15640*/  LDL R4, [R1+0x2c] ;  /* 0x00002c0001047983 */ /* 0x008ee20000100800 */
[----:B------:R-:W-:Y:S01]  /*15650*/  ISETP.NE.U32.AND P1, PT, RZ, UR6, PT ;  /* 0x00000006ff007c0c */ /* 0x000fe2000bf25070 */
[----:B------:R-:W-:Y:S01]  /*15660*/  IMAD.MOV.U32 R3, RZ, RZ, RZ ;  /* 0x000000ffff037224 */ /* 0x000fe200078e00ff */
[----:B------:R-:W-:-:S02]  /*15670*/  ISETP.NE.U32.AND P0, PT, RZ, UR4, PT ;  /* 0x00000004ff007c0c */ /* 0x000fc4000bf05070 */
[----:B------:R-:W-:Y:S02]  /*15680*/  ISETP.NE.AND.EX P1, PT, RZ, UR7, PT, P1 ;  /* 0x00000007ff007c0c */ /* 0x000fe4000bf25310 */
[----:B------:R-:W-:Y:S01]  /*15690*/  ISETP.NE.AND.EX P0, PT, RZ, UR5, PT, P0 ;  /* 0x00000005ff007c0c */ /* 0x000fe2000bf05300 */
[----:B------:R-:W1:Y:S01]  /*156a0*/  S2R R35, SR_TID.X ;  /* 0x0000000000237919 */ /* 0x000e620000002100 */
        /* <DEDUP_REMOVED lines=9> */
[----:B-1----:R-:W-:-:S05]  /*15740*/  VIADD R0, R35, 0xffffff80 ;  /* 0xffffff8023007836 */ /* 0x002fca0000000000 */
[----:B------:R-:W-:-:S07]  /*15750*/  ISETP.GT.AND P3, PT, R0, 0x7f, PT ;  /* 0x0000007f0000780c */ /* 0x000fce0003f64270 */
[----:B------:R-:W1:Y:S02]  /*15760*/  @!P2 LDC R4, c[0x0][0xad4] ;  /* 0x0002b500ff04ab82 */ /* 0x000e640000000800 */
[----:B-1----:R2:W-:Y:S01]  /*15770*/  @!P2 STL [R1+0x2c], R4 ;  /* 0x00002c040100a387 */ /* 0x0025e20000100800 */
[----:B------:R-:W-:Y:S01]  /*15780*/  ISETP.GT.AND P2, PT, R4, 0x1, PT ;  /* 0x000000010400780c */ /* 0x000fe20003f44270 */
[----:B------:R-:W-:-:S12]  /*15790*/  @P1 BRA `(.L_x_14423) ;  /* 0x0000000000101947 */ /* 0x000fd80003800000 */
[----:B------:R-:W-:Y:S05]  /*157a0*/  @!P0 BRA `(.L_x_14423) ;  /* 0x00000000000c8947 */ /* 0x000fea0003800000 */
[----:B--2---:R-:W2:Y:S04]  /*157b0*/  LDG.E R11, desc[UR42][R8.64] ;  /* 0x0000002a080b7981 */ /* 0x004ea8000c1e1900 */
[----:B-----5:R-:W2:Y:S02]  /*157c0*/  LDG.E R26, desc[UR42][R8.64+0x4] ;  /* 0x0000042a081a7981 */ /* 0x020ea4000c1e1900 */
[----:B--2---:R-:W-:-:S07]  /*157d0*/  IMAD.IADD R26, R26, 0x1, -R11 ;  /* 0x000000011a1a7824 */ /* 0x004fce00078e0a0b */
.L_x_14423:
[----:B--2---:R-:W2:Y:S04]  /*157e0*/  LDL.LU R8, [R1+0x30] ;  /* 0x0000300001087983 */ /* 0x004ea80000300800 */
[----:B------:R-:W3:Y:S01]  /*157f0*/  LDL.LU R0, [R1+0xc0] ;  /* 0x0000c00001007983 */ /* 0x000ee20000300800 */
[----:B------:R-:W-:Y:S01]  /*15800*/  BSSY B1, `(.L_x_14424) ;  /* 0x0000036000017945 */ /* 0x000fe20003800000 */
[----:B-----5:R-:W-:Y:S02]  /*15810*/  SHF.R.S32.HI R28, RZ, 0x1f, R3 ;  /* 0x0000001fff1c7819 */ /* 0x020fe40000011403 */
[----:B--2---:R-:W-:Y:S02]  /*15820*/  SEL R33, R8, RZ, !P0 ;  /* 0x000000ff08217207 */ /* 0x004fe40004000000 */
[----:B---3--:R-:W-:Y:S01]  /*15830*/  SEL R30, R0, RZ, !P0 ;  /* 0x000000ff001e7207 */ /* 0x008fe20004000000 */
[----:B------:R-:W-:Y:S06]  /*15840*/  @P3 BRA `(.L_x_14425) ;  /* 0x0000000000c43947 */ /* 0x000fec0003800000 */
[----:B------:R-:W1:Y:S01]  /*15850*/  LDC R37, c[0x0][0xbe8] ;  /* 0x0002fa00ff257b82 */ /* 0x000e620000000800 */
[----:B------:R-:W-:Y:S01]  /*15860*/  IADD3 R35, R222, -0x80, R35 ;  /* 0xffffff80de237810 */ /* 0x000fe20007ffe023 */
[----:B-1----:R-:W-:-:S05]  /*15870*/  IMAD R0, R26, R37, RZ ;  /* 0x000000251a007224 */ /* 0x002fca00078e02ff */
[----:B------:R-:W-:-:S13]  /*15880*/  ISETP.GE.AND P0, PT, R35, R0, PT ;  /* 0x000000002300720c */ /* 0x000fda0003f06270 */
[----:B------:R-:W-:Y:S05]  /*15890*/  @P0 BRA `(.L_x_14425) ;  /* 0x0000000000b00947 */ /* 0x000fea0003800000 */
[----:B------:R-:W2:Y:S01]  /*158a0*/  LDL.LU R32, [R1+0x40] ;  /* 0x0000400001207983 */ /* 0x000ea20000300800 */
[----:B------:R-:W-:Y:S01]  /*158b0*/  ISETP.GT.AND P0, PT, R4, 0x1, PT ;  /* 0x000000010400780c */ /* 0x000fe20003f04270 */
[----:B------:R-:W-:Y:S01]  /*158c0*/  IMAD.MOV.U32 R4, RZ, RZ, 0x9b8 ;  /* 0x000009b8ff047424 */ /* 0x000fe200078e00ff */
[----:B------:R-:W-:Y:S01]  /*158d0*/  ISETP.NE.AND P1, PT, R37, 0x1, PT ;  /* 0x000000012500780c */ /* 0x000fe20003f25270 */
[----:B------:R-:W1:Y:S01]  /*158e0*/  LDC.64 R14, c[0x0][0xba8] ;  /* 0x0002ea00ff0e7b82 */ /* 0x000e620000000a00 */
[----:B------:R-:W-:Y:S02]  /*158f0*/  IMAD.MOV.U32 R27, RZ, RZ, R35 ;  /* 0x000000ffff1b7224 */ /* 0x000fe400078e0023 */
        /* <DEDUP_REMOVED lines=38> */
.L_x_14425:
[----:B------:R-:W-:Y:S05]  /*15b60*/  BSYNC B1 ;  /* 0x0000000000017941 */ /* 0x000fea0003800000 */
.L_x_14424:
[----:B------:R-:W-:Y:S05]  /*15b70*/  @P2 BRA `(.L_x_14418) ;  /* 0x0000000800f42947 */ /* 0x000fea0003800000 */
[----:B------:R-:W2:Y:S01]  /*15b80*/  S2R R0, SR_TID.X ;  /* 0x0000000000007919 */ /* 0x000ea20000002100 */
[----:B------:R-:W3:Y:S01]  /*15b90*/  LDC R21, c[0x0][0xbe8] ;  /* 0x0002fa00ff157b82 */ /* 0x000ee20000000800 */
[----:B------:R-:W-:Y:S01]  /*15ba0*/  ULDC.64 UR4, c[0x0][0xaa0] ;  /* 0x0002a80000047ab9 */ /* 0x000fe20000000a00 */
[----:B---3--:R-:W-:Y:S01]  /*15bb0*/  ISETP.NE.AND P0, PT, R21, 0x1, PT ;  /* 0x000000011500780c */ /* 0x008fe20003f05270 */
[----:B--2---:R-:W-:Y:S02]  /*15bc0*/  VIADD R4, R0, 0xffffff80 ;  /* 0xffffff8000047836 */ /* 0x004fe40000000000 */
[----:B------:R-:W-:-:S03]  /*15bd0*/  IMAD R0, R28, UR4, RZ ;  /* 0x000000041c007c24 */ /* 0x000fc6000f8e02ff */
[----:B-1----:R-:W-:-:S07]  /*15be0*/  SHF.R.S32.HI R9, RZ, 0x1f, R4 ;  /* 0x0000001fff097819 */ /* 0x002fce0000011404 */
[----:B------:R-:W1:Y:S01]  /*15bf0*/  @P0 LDC R13, c[0x0][0xbec] ;  /* 0x0002fb00ff0d0b82 */ /* 0x000e620000000800 */
[----:B------:R-:W-:Y:S01]  /*15c00*/  IMAD R11, R3, UR5, R0 ;  /* 0x00000005030b7c24 */ /* 0x000fe2000f8e0200 */
[----:B------:R-:W-:Y:S01]  /*15c10*/  LEA.HI R0, R9, R4, RZ, 0x3 ;  /* 0x0000000409007211 */ /* 0x000fe200078f18ff */
[----:B------:R-:W-:Y:S01]  /*15c20*/  IMAD.WIDE.U32 R8, R3, UR4, RZ ;  /* 0x0000000403087c25 */ /* 0x000fe2000f8e00ff */
[----:B------:R-:W-:Y:S02]  /*15c30*/  ULDC.64 UR4, c[0x0][0xae8] ;  /* 0x0002ba0000047ab9 */ /* 0x000fe40000000a00 */
[----:B------:R-:W-:Y:S02]  /*15c40*/  LOP3.LUT R3, R0, 0xfffffff8, RZ, 0xc0, !PT ;  /* 0xfffffff800037812 */ /* 0x000fe400078ec0ff */
[----:B------:R-:W2:Y:S01]  /*15c50*/  @P0 LDC R15, c[0x0][0xbf0] ;  /* 0x0002fc00ff0f0b82 */ /* 0x000ea20000000800 */
[----:B------:R-:W-:Y:S01]  /*15c60*/  SHF.R.S32.HI R25, RZ, 0x3, R0 ;  /* 0x00000003ff197819 */ /* 0x000fe20000011400 */
[----:B------:R-:W-:-:S02]  /*15c70*/  IMAD.IADD R9, R9, 0x1, R11 ;  /* 0x0000000109097824 */ /* 0x000fc400078e020b */
[----:B------:R-:W-:Y:S02]  /*15c80*/  IMAD.IADD R4, R4, 0x1, -R3 ;  /* 0x0000000104047824 */ /* 0x000fe400078e0a03 */
[----:B------:R-:W-:-:S04]  /*15c90*/  IMAD.WIDE.U32 R8, R207, UR4, R8 ;  /* 0x00000004cf087c25 */ /* 0x000fc8000f8e0008 */
[----:B------:R-:W-:Y:S02]  /*15ca0*/  IMAD R3, R4, 0x20, R25 ;  /* 0x0000002004037824 */ /* 0x000fe400078e0219 */
[----:B------:R-:W-:Y:S01]  /*15cb0*/  IMAD R9, R207, UR5, R9 ;  /* 0x00000005cf097c24 */ /* 0x000fe2000f8e0209 */
[----:B------:R-:W-:Y:S01]  /*15cc0*/  ULDC.64 UR4, c[0x0][0xaf0] ;  /* 0x0002bc0000047ab9 */ /* 0x000fe20000000a00 */
[----:B------:R-:W-:Y:S02]  /*15cd0*/  IMAD.IADD R10, R222, 0x1, R3 ;  /* 0x00000001de0a7824 */ /* 0x000fe400078e0203 */
[----:B------:R-:W-:Y:S02]  /*15ce0*/  IMAD R4, R30, UR4, RZ ;  /* 0x000000041e047c24 */ /* 0x000fe4000f8e02ff */
[----:B-1----:R-:W-:-:S04]  /*15cf0*/  @P0 IMAD.HI.U32 R0, R10, R13, RZ ;  /* 0x0000000d0a000227 */ /* 0x002fc800078e00ff */
[----:B------:R-:W-:Y:S02]  /*15d00*/  IMAD.MOV.U32 R3, RZ, RZ, R10 ;  /* 0x000000ffff037224 */ /* 0x000fe400078e000a */
[C---:B------:R-:W-:Y:S01]  /*15d10*/  IMAD R11, R33.reuse, UR5, R4 ;  /* 0x00000005210b7c24 */ /* 0x040fe2000f8e0204 */
[----:B--2---:R-:W-:Y:S01]  /*15d20*/  @P0 SHF.R.U32.HI R3, RZ, R15, R0 ;  /* 0x0000000fff030219 */ /* 0x004fe20000011600 */
[----:B------:R-:W-:Y:S01]  /*15d30*/  IMAD.WIDE.U32 R8, R33, UR4, R8 ;  /* 0x0000000421087c25 */ /* 0x000fe2000f8e0008 */
[----:B------:R-:W-:Y:S02]  /*15d40*/  ULDC.64 UR4, c[0x0][0xae0] ;  /* 0x0002b80000047ab9 */ /* 0x000fe40000000a00 */
[----:B------:R-:W-:Y:S01]  /*15d50*/  SHF.R.S32.HI R0, RZ, 0x1f, R3 ;  /* 0x0000001fff007819 */ /* 0x000fe20000011403 */
[----:B------:R-:W-:Y:S02]  /*15d60*/  IMAD.IADD R9, R9, 0x1, R11 ;  /* 0x0000000109097824 */ /* 0x000fe400078e020b */
[----:B------:R-:W-:-:S02]  /*15d70*/  IMAD.MOV R11, RZ, RZ, -R3 ;  /* 0x000000ffff0b7224 */ /* 0x000fc400078e0a03 */
[----:B------:R-:W-:Y:S02]  /*15d80*/  IMAD R0, R0, UR4, RZ ;  /* 0x0000000400007c24 */ /* 0x000fe4000f8e02ff */
[----:B------:R-:W-:Y:S02]  /*15d90*/  IMAD R11, R21, R11, R10 ;  /* 0x0000000b150b7224 */ /* 0x000fe400078e020a */
        /* <DEDUP_REMOVED lines=16> */
.L_x_14640:
[----:B------:R-:W-:Y:S01]  /*15ea0*/  IMAD R21, R26, R21, RZ ;  /* 0x000000151a157224 */ /* 0x000fe200078e02ff */
[----:B------:R-:W-:Y:S01]  /*15eb0*/  BSSY B1, `(.L_x_14427) ;  /* 0x000001f000017945 */ /* 0x000fe20003800000 */
[----:B------:R-:W-:-:S05]  /*15ec0*/  IMAD.IADD R222, R25, 0x1, R222 ;  /* 0x0000000119de7824 */ /* 0x000fca00078e02de */
        /* <DEDUP_REMOVED lines=16> */
[-C--:B---3--:R-:W-:Y:S02]  /*15fd0*/  @!P3 LEA R10, P5, R212, R9.reuse, 0x1 ;  /* 0x00000009d40ab211 */ /* 0x088fe400078a08ff */
        /* <DEDUP_REMOVED lines=12> */
.L_x_14428:
[----:B------:R-:W-:Y:S05]  /*160a0*/  BSYNC B1 ;  /* 0x0000000000017941 */ /* 0x000fea0003800000 */
.L_x_14427:
[----:B------:R-:W-:-:S03]  /*160b0*/  UMOV UR4, 0xffffffff ;  /* 0xffffffff00047882 */ /* 0x000fc60000000000 */
[----:B------:R-:W-:Y:S05]  /*160c0*/  BRA.DIV UR4, `(.L_x_14429) ;  /* 0x0000009a04f87947 */ /* 0x000fea000b800000 */
[----:B--2---:R2:W0:Y:S04]  /*160d0*/  SHFL.IDX PT, R3, R4, 0x1, 0x181f ;  /* 0x00381f0004037f89 */ /* 0x00442800000e0000 */
[----:B---34-:R2:W3:Y:S02]  /*160e0*/  SHFL.IDX PT, R9, R0, 0x1, 0x181f ;  /* 0x00381f0000097f89 */ /* 0x0184e400000e0000 */
.L_x_14644:
        /* <DEDUP_REMOVED lines=31> */
.L_x_14431:
[----:B------:R-:W-:Y:S05]  /*162e0*/  BSYNC B1 ;  /* 0x0000000000017941 */ /* 0x000fea0003800000 */
.L_x_14430:
[----:B------:R-:W-:-:S03]  /*162f0*/  UMOV UR4, 0xffffffff ;  /* 0xffffffff00047882 */ /* 0x000fc60000000000 */
[----:B------:R-:W-:Y:S05]  /*16300*/  BRA.DIV UR4, `(.L_x_14432) ;  /* 0x0000009a04b47947 */ /* 0x000fea000b800000 */
[----:B0-----:R0:W0:Y:S04]  /*16310*/  SHFL.IDX PT, R3, R4, 0x2, 0x181f ;  /* 0x00581f0004037f89 */ /* 0x00102800000e0000 */
[----:B---34-:R3:W4:Y:S02]  /*16320*/  SHFL.IDX PT, R9, R0, 0x2, 0x181f ;  /* 0x00581f0000097f89 */ /* 0x01872400000e0000 */
.L_x_14648:
        /* <DEDUP_REMOVED lines=31> */
.L_x_14434:
[----:B------:R-:W-:Y:S05]  /*16520*/  BSYNC B1 ;  /* 0x0000000000017941 */ /* 0x000fea0003800000 */
.L_x_14433:
[----:B------:R-:W-:-:S03]  /*16530*/  UMOV UR4, 0xffffffff ;  /* 0xffffffff00047882 */ /* 0x000fc60000000000 */
[----:B------:R-:W-:Y:S05]  /*16540*/  BRA.DIV UR4, `(.L_x_14435) ;  /* 0x0000009a04707947 */ /* 0x000fea000b800000 */
[----:B0-----:R0:W0:Y:S04]  /*16550*/  SHFL.IDX PT, R3, R4, 0x3, 0x181f ;  /* 0x00781f0004037f89 */ /* 0x00102800000e0000 */
[----:B----4-:R4:W0:Y:S02]  /*16560*/  SHFL.IDX PT, R9, R0, 0x3, 0x181f ;  /* 0x00781f0000097f89 */ /* 0x01082400000e0000 */
.L_x_14652:
[----:B-1234-:R-:W-:-:S05]  /*16570*/  VIADD R0, R222, 0x60 ;  /* 0x00000060de007836 */ /* 0x01efca0000000000 */
[----:B------:R-:W-:-:S13]  /*16580*/  ISETP.GE.AND P0, PT, R0, R21, PT ;  /* 0x000000150000720c */ /* 0x000fda0003f06270 */
[----:B------:R-:W-:Y:S05]  /*16590*/  @P0 BRA `(.L_x_14418) ;  /* 0x00000000006c0947 */ /* 0x000fea0003800000 */
[C---:B------:R-:W-:Y:S01]  /*165a0*/  VIADD R8, R212.reuse, 0x40 ;  /* 0x00000040d4087836 */ /* 0x040fe20000000000 */
[----:B------:R-:W-:Y:S01]  /*165b0*/  ULDC UR4, c[0x0][0xac8] ;  /* 0x0002b20000047ab9 */ /* 0x000fe20000000800 */
[C---:B------:R-:W-:Y:S01]  /*165c0*/  VIADD R24, R212.reuse, 0x80 ;  /* 0x00000080d4187836 */ /* 0x040fe20000000000 */
[C---:B------:R-:W-:Y:S01]  /*165d0*/  ISETP.GE.AND P3, PT, R212.reuse, UR4, PT ;  /* 0x00000004d4007c0c */ /* 0x040fe2000bf66270 */
[----:B0-----:R-:W-:Y:S01]  /*165e0*/  VIADD R4, R212, 0xc0 ;  /* 0x000000c0d4047836 */ /* 0x001fe20000000000 */
        /* <DEDUP_REMOVED lines=9> */
[-C--:B------:R-:W-:Y:S02]  /*16680*/  @!P3 LEA R10, P5, R212, R9.reuse, 0x1 ;  /* 0x00000009d40ab211 */ /* 0x080fe400078a08ff */
[----:B------:R-:W-:Y:S02]  /*16690*/  @!P2 LEA R12, P4, R8, R9, 0x1 ;  /* 0x00000009080ca211 */ /* 0x000fe400078808ff */
[----:B------:R-:W-:Y:S02]  /*166a0*/  @!P3 LEA.HI.X R11, R212, R3, R14, 0x1, P5 ;  /* 0x00000003d40bb211 */ /* 0x000fe400028f0c0e */
[----:B------:R-:W-:-:S02]  /*166b0*/  @!P1 LEA R14, P5, R24, R9, 0x1 ;  /* 0x00000009180e9211 */ /* 0x000fc400078a08ff */
[----:B------:R-:W-:Y:S01]  /*166c0*/  @!P2 LEA.HI.X R13, R8, R3, R26, 0x1, P4 ;  /* 0x00000003080da211 */ /* 0x000fe200020f0c1a */
[----:B------:R0:W-:Y:S01]  /*166d0*/  @!P3 ST.E.128 desc[UR42][R10.64], RZ ;  /* 0x000000ff0a00b985 */ /* 0x0001e2000c101d2a */
[----:B------:R-:W-:Y:S02]  /*166e0*/  SHF.R.S32.HI R20, RZ, 0x1f, R20 ;  /* 0x0000001fff147819 */ /* 0x000fe40000011414 */
[----:B------:R-:W-:Y:S01]  /*166f0*/  @!P0 LEA R8, P4, R4, R9, 0x1 ;  /* 0x0000000904088211 */ /* 0x000fe200078808ff */
[----:B------:R0:W-:Y:S01]  /*16700*/  @!P2 ST.E.128 desc[UR42][R12.64], RZ ;  /* 0x000000ff0c00a985 */ /* 0x0001e2000c101d2a */
[-C--:B------:R-:W-:Y:S02]  /*16710*/  @!P1 LEA.HI.X R15, R24, R3.reuse, R25, 0x1, P5 ;  /* 0x00000003180f9211 */ /* 0x080fe400028f0c19 */
[----:B------:R-:W-:-:S03]  /*16720*/  @!P0 LEA.HI.X R9, R4, R3, R20, 0x1, P4 ;  /* 0x0000000304098211 */ /* 0x000fc600020f0c14 */
[----:B------:R0:W-:Y:S04]  /*16730*/  @!P1 ST.E.128 desc[UR42][R14.64], RZ ;  /* 0x000000ff0e009985 */ /* 0x0001e8000c101d2a */
[----:B------:R0:W-:Y:S02]  /*16740*/  @!P0 ST.E.128 desc[UR42][R8.64], RZ ;  /* 0x000000ff08008985 */ /* 0x0001e4000c101d2a */
.L_x_14418:
[----:B------:R-:W-:Y:S05]  /*16750*/  BSYNC B0 ;  /* 0x0000000000007941 */ /* 0x000fea0003800000 */
.L_x_14404:
[----:B------:R-:W-:Y:S02]  /*16760*/  ULDC UR4, c[0x0][0xc3c] ;  /* 0x00030f0000047ab9 */ /* 0x000fe40000000800 */
[----:B------:R-:W-:-:S13]  /*16770*/  ISETP.GE.AND P0, PT, R7, UR4, PT ;  /* 0x0000000407007c0c */ /* 0x000fda000bf06270 */
[----:B------:R-:W-:Y:S05]  /*16780*/  @!P0 BRA `(.L_x_14436) ;  /* 0xfffffeb0004c8947 */ /* 0x000fea000383ffff */
[----:B------:R-:W-:Y:S05]  /*16790*/  BRA `(.L_x_14264) ;  /* 0x00000078004c7947 */ /* 0x000fea0003800000 */
.L_x_14262:
        /* <DEDUP_REMOVED lines=16> */
.L_x_14437:
        /* <DEDUP_REMOVED lines=43> */
.L_x_14441:
        /* <DEDUP_REMOVED lines=37> */
.L_x_14439:
        /* <DEDUP_REMOVED lines=13> */
.L_x_14442:
        /* <DEDUP_REMOVED lines=62> */
.L_x_14443:
        /* <DEDUP_REMOVED lines=61> */
.L_x_14444:
[----:B------:R-:W-:-:S05]  /*17620*/  LOP3.LUT R25, RZ, R2, RZ, 0x33, !PT ;  /* 0x00000002ff197212 */ /* 0x000fca00078e33ff */
[----:B------:R-:W-:Y:S01]  /*17630*/  IMAD.IADD R25, R6, 0x1, R25 ;  /* 0x0000000106197824 */ /* 0x000fe200078e0219 */
[----:B------:R-:W-:Y:S06]  /*17640*/  BRA `(.L_x_14445) ;  /* 0x00000000000c7947 */ /* 0x000fec0003800000 */
.L_x_14440:
[----:B------:R-:W-:Y:S02]  /*17650*/  IMAD.MOV.U32 R25, RZ, RZ, RZ ;  /* 0x000000ffff197224 */ /* 0x000fe400078e00ff */
[----:B------:R-:W-:Y:S02]  /*17660*/  IMAD.U32 R24, RZ, RZ, UR6 ;  /* 0x00000006ff187e24 */ /* 0x000fe4000f8e00ff */
[----:B------:R-:W-:-:S07]  /*17670*/  IMAD.MOV.U32 R26, RZ, RZ, RZ ;  /* 0x000000ffff1a7224 */ /* 0x000fce00078e00ff */
.L_x_14445:
[----:B------:R-:W-:-:S13]  /*17680*/  ISETP.NE.AND P0, PT, R7, RZ, PT ;  /* 0x000000ff0700720c */ /* 0x000fda0003f05270 */
[----:B------:R-:W0:Y:S01]  /*17690*/  @!P0 S2R R3, SR_CgaCtaId ;  /* 0x0000000000038919 */ /* 0x000e220000008800 */
[----:B------:R-:W-:-:S04]  /*176a0*/  @!P0 MOV R2, 0x400 ;  /* 0x0000040000028802 */ /* 0x000fc80000000f00 */
[----:B0-----:R-:W-:-:S05]  /*176b0*/  @!P0 LEA R2, R3, R2, 0x18 ;  /* 0x0000000203028211 */ /* 0x001fca00078ec0ff */
[----:B------:R1:W-:Y:S01]  /*176c0*/  @!P0 STS.128 [R2+0x228d0], R24 ;  /* 0x0228d01802008388 */ /* 0x0003e20000000c00 */
[----:B------:R-:W-:Y:S06]  /*176d0*/  BAR.ARV 0x5, 0x180 ;  /* 0x0146000000007b1d */ /* 0x000fec0000002000 */
.L_x_14438:
        /* <DEDUP_REMOVED lines=12> */
[----:B------:R-:W-:Y:S01]  /*177a0*/  LOP3.LUT R3, R2, 0x1f8, RZ, 0xc0, !PT ;  /* 0x000001f802037812 */ /* 0x000fe200078ec0ff */
        /* <DEDUP_REMOVED lines=11> */
[----:B------:R-:W-:-:S02]  /*17860*/  ULOP3.LUT UR38, UR36, 0x2, URZ, 0xfc, !UPT ;  /* 0x0000000224267892 */ /* 0x000fc4000f8efc3f */
[----:B------:R-:W-:Y:S01]  /*17870*/  LOP3.LUT R3, R3, 0x70, R0, 0xf8, !PT ;  /* 0x0000007003037812 */ /* 0x000fe200078ef800 */
[----:B------:R-:W-:Y:S01]  /*17880*/  ULDC UR37, c[0x0][0xc] ;  /* 0x0000030000257ab9 */ /* 0x000fe20000000800 */
[C---:B------:R-:W-:Y:S01]  /*17890*/  LOP3.LUT R0, R2.reuse, 0x40, RZ, 0xfc, !PT ;  /* 0x0000004002007812 */ /* 0x040fe200078efcff */
[----:B0-----:R-:W-:Y:S01]  /*178a0*/  ULEA UR4, UR5, UR4, 0x18 ;  /* 0x0000000405047291 */ /* 0x001fe2000f8ec03f */
[C---:B------:R-:W-:Y:S02]  /*178b0*/  LOP3.LUT R3, R2.reuse, 0x80, RZ, 0xfc, !PT ;  /* 0x0000008002037812 */ /* 0x040fe400078efcff */
[----:B------:R-:W-:-:S03]  /*178c0*/  LOP3.LUT R2, R2, 0xc0, RZ, 0xfc, !PT ;  /* 0x000000c002027812 */ /* 0x000fc600078efcff */
[----:B------:R-:W-:-:S04]  /*178d0*/  IMAD.U32 R16, RZ, RZ, UR4 ;  /* 0x00000004ff107e24 */ /* 0x000fc8000f8e00ff */
[----:B------:R-:W-:-:S05]  /*178e0*/  IMAD R0, R30, 0x2, R16 ;  /* 0x000000021e007824 */ /* 0x000fca00078e0210 */
[----:B------:R1:W-:Y:S02]  /*178f0*/  STL [R1+0x4], R0 ;  /* 0x0000040001007387 */ /* 0x0003e40000100800 */
.L_x_14549:
[----:B------:R-:W0:Y:S02]  /*17900*/  LDC.64 R2, c[0x0][0xc88] ;  /* 0x00032200ff027b82 */ /* 0x000e240000000a00 */
        /* <DEDUP_REMOVED lines=51> */
[----:B0-----:R-:W2:Y:S04]  /*17c40*/  LDG.E R8, desc[UR42][R2.64] ;  /* 0x0000002a02087981 */ /* 0x001ea8000c1e1900 */
[----:B------:R-:W2:Y:S02]  /*17c50*/  LDG.E R7, desc[UR42][R2.64+0x4] ;  /* 0x0000042a02077981 */ /* 0x000ea4000c1e1900 */
[----:B--2---:R-:W-:-:S05]  /*17c60*/  IMAD.IADD R11, R7, 0x1, -R8 ;  /* 0x00000001070b7824 */ /* 0x004fca00078e0a08 */
[----:B------:R1:W-:Y:S02]  /*17c70*/  STL [R1+0xc], R11 ;  /* 0x00000c0b01007387 */ /* 0x0003e40000100800 */
.L_x_14447:
        /* <DEDUP_REMOVED lines=14> */
.L_x_14448:
        /* <DEDUP_REMOVED lines=9> */
.L_x_14449:
        /* <DEDUP_REMOVED lines=13> */
[----:B------:R-:W-:Y:S02]  /*17ec0*/  VIADD R2, R2, 0x7f ;  /* 0x0000007f02027836 */ /* 0x000fe40000000000 */
[----:B------:R-:W-:Y:S01]  /*17ed0*/  VIADD R5, R7, 0x5f ;  /* 0x0000005f07057836 */ /* 0x000fe20000000000 */
[----:B------:R2:W-:Y:S01]  /*17ee0*/  STL [R1], R7 ;  /* 0x0000000701007387 */ /* 0x0005e20000100800 */
[----:B0-----:R-:W-:-:S04]  /*17ef0*/  @P0 IMAD.HI.U32 R4, R2, R4, RZ ;  /* 0x0000000402040227 */ /* 0x001fc800078e00ff */
[----:B------:R-:W-:Y:S01]  /*17f00*/  IMAD.HI R5, R5, 0x2aaaaaab, RZ ;  /* 0x2aaaaaab05057827 */ /* 0x000fe200078e02ff */
[----:B---3--:R-:W-:Y:S02]  /*17f10*/  @P0 SHF.R.U32.HI R2, RZ, R3, R4 ;  /* 0x00000003ff020219 */ /* 0x008fe40000011604 */
[----:B------:R-:W-:Y:S02]  /*17f20*/  SHF.R.U32.HI R4, RZ, 0x10, R8 ;  /* 0x00000010ff047819 */ /* 0x000fe40000011608 */
[----:B--2---:R-:W-:Y:S02]  /*17f30*/  IADD3 R7, R7, 0x60, -R11 ;  /* 0x0000006007077810 */ /* 0x004fe40007ffe80b */
[----:B------:R-:W-:-:S03]  /*17f40*/  SHF.R.U32.HI R3, RZ, 0x1f, R5 ;  /* 0x0000001fff037819 */ /* 0x000fc60000011605 */
[----:B------:R-:W-:Y:S01]  /*17f50*/  IMAD.IADD R2, R7, 0x1, R2 ;  /* 0x0000000107027824 */ /* 0x000fe200078e0202 */
[----:B------:R-:W-:-:S03]  /*17f60*/  LEA.HI.SX32 R5, R5, R3, 0x1c ;  /* 0x0000000305057211 */ /* 0x000fc600078fe2ff */
[----:B------:R-:W-:-:S05]  /*17f70*/  IMAD.HI R2, R2, 0x2aaaaaab, RZ ;  /* 0x2aaaaaab02027827 */ /* 0x000fca00078e02ff */
        /* <DEDUP_REMOVED lines=33> */
.L_x_14451:
[----:B------:R-:W-:Y:S05]  /*18190*/  BSYNC B0 ;  /* 0x0000000000007941 */ /* 0x000fea0003800000 */
.L_x_14450:
        /* <DEDUP_REMOVED lines=25> */
.L_x_14655:
[----:B--2---:R-:W-:Y:S02]  /*18330*/  ISETP.NE.AND P0, PT, R14, RZ, PT ;  /* 0x000000ff0e00720c */ /* 0x004fe40003f05270 */
[----:B------:R-:W-:-:S11]  /*18340*/  PLOP3.LUT P6, PT, PT, PT, PT, 0x8, 0x0 ;  /* 0x000000000000781c */ /* 0x000fd60003fce170 */
[----:B------:R-:W-:Y:S05]  /*18350*/  @P0 BRA `(.L_x_14455) ;  /* 0x00000000000c0947 */ /* 0x000fea0003800000 */
[----:B------:R-:W-:-:S03]  /*18360*/  UMOV UR4, 0xffffffff ;  /* 0xffffffff00047882 */ /* 0x000fc60000000000 */
[----:B------:R-:W-:Y:S05]  /*18370*/  BRA.DIV UR4, `(.L_x_14456) ;  /* 0x0000007e04647947 */ /* 0x000fea000b800000 */
[----:B------:R-:W-:-:S13]  /*18380*/  ELECT P6, URZ, PT ;  /* 0x00000000003f782f */ /* 0x000fda00038c0000 */
.L_x_14455:
        /* <DEDUP_REMOVED lines=9> */
.L_x_14658:
[----:B------:R-:W-:Y:S05]  /*18420*/  BSYNC B1 ;  /* 0x0000000000017941 */ /* 0x000fea0003800000 */
.L_x_14457:
        /* <DEDUP_REMOVED lines=10> */
.L_x_14659:
[----:B------:R-:W-:Y:S05]  /*184d0*/  BSYNC B2 ;  /* 0x0000000000027941 */ /* 0x000fea0003800000 */
.L_x_14461:
[----:B------:R-:W-:Y:S04]  /*184e0*/  BSSY B2, `(.L_x_14463) ;  /* 0x0000009000027945 */ /* 0x000fe80003800000 */
[----:B------:R-:W-:Y:S05]  /*184f0*/  @P1 BRA `(.L_x_14464) ;  /* 0x00000000001c1947 */ /* 0x000fea0003800000 */
[----:B-1----:R-:W1:Y:S01]  /*18500*/  S2R R11, SR_TID.X ;  /* 0x00000000000b7919 */ /* 0x002e620000002100 */
[----:B------:R-:W-:-:S04]  /*18510*/  IMAD.MOV.U32 R10, RZ, RZ, 0x3000 ;  /* 0x00003000ff0a7424 */ /* 0x000fc800078e00ff */
[----:B------:R2:W-:Y:S01]  /*18520*/  SYNCS.ARRIVE.TRANS64 RZ, [R3+URZ+0x22890], R10 ;  /* 0x0228900a03ff79a7 */ /* 0x0005e2000800003f */
[----:B-1----:R-:W-:-:S04]  /*18530*/  LOP3.LUT R11, R11, 0x1f, RZ, 0xc0, !PT ;  /* 0x0000001f0b0b7812 */ /* 0x002fc800078ec0ff */
[----:B------:R-:W-:-:S13]  /*18540*/  ISETP.NE.AND P0, PT, R11, RZ, PT ;  /* 0x000000ff0b00720c */ /* 0x000fda0003f05270 */
[----:B--2---:R-:W-:Y:S05]  /*18550*/  @!P0 BRA `(.L_x_14464) ;  /* 0x0000000000048947 */ /* 0x004fea0003800000 */
[----:B------:R-:W-:Y:S01]  /*18560*/  BPT.TRAP 0x1 ;  /* 0x000000040000795c */ /* 0x000fe20000300000 */
.L_x_14464:
[----:B------:R-:W-:Y:S05]  /*18570*/  BSYNC B2 ;  /* 0x0000000000027941 */ /* 0x000fea0003800000 */
.L_x_14463:
[----:B------:R-:W-:Y:S01]  /*18580*/  IMAD.MOV.U32 R14, RZ, RZ, RZ ;  /* 0x000000ffff0e7224 */ /* 0x000fe200078e00ff */
[----:B------:R-:W-:Y:S01]  /*18590*/  UIADD3 UR4, UP0, UR40, 0x570, URZ ;  /* 0x0000057028047890 */ /* 0x000fe2000ff1e03f */
[----:B------:R-:W-:Y:S01]  /*185a0*/  IMAD R10, R2, 0x60, R0 ;  /* 0x00000060020a7824 */ /* 0x000fe200078e0200 */
[----:B------:R-:W-:Y:S01]  /*185b0*/  PLOP3.LUT P0, PT, PT, PT, PT, 0x80, 0x0 ;  /* 0x000000000000781c */ /* 0x000fe20003f0f070 */
[----:B-1----:R-:W-:Y:S01]  /*185c0*/  IMAD R11, R17, 0x3000, R16 ;  /* 0x00003000110b7824 */ /* 0x002fe200078e0210 */
[----:B------:R-:W-:Y:S01]  /*185d0*/  R2UR UR10, R14 ;  /* 0x000000000e0a72ca */ /* 0x000fe200000e0000 */
[----:B------:R-:W-:Y:S01]  /*185e0*/  VIADD R10, R10, 0xffffffa0 ;  /* 0xffffffa00a0a7836 */ /* 0x000fe20000000000 */
[----:B------:R-:W-:Y:S01]  /*185f0*/  UIADD3.X UR5, URZ, UR41, URZ, UP0, !UPT ;  /* 0x000000293f057290 */ /* 0x000fe200087fe43f */
[----:B------:R-:W-:Y:S01]  /*18600*/  VIADD R11, R11, 0x1c400 ;  /* 0x0001c4000b0b7836 */ /* 0x000fe20000000000 */
[----:B------:R-:W-:Y:S01]  /*18610*/  UMOV UR6, 0x0 ;  /* 0x0000000000067882 */ /* 0x000fe20000000000 */
[----:B------:R-:W-:Y:S01]  /*18620*/  VIADD R12, R3, 0x22890 ;  /* 0x00022890030c7836 */ /* 0x000fe20000000000 */
[----:B------:R-:W-:-:S09]  /*18630*/  UMOV UR7, 0x12f00000 ;  /* 0x12f0000000077882 */ /* 0x000fd20000000000 */
.L_x_14465:
        /* <DEDUP_REMOVED lines=13> */
.L_x_14660:
[----:B------:R-:W-:Y:S05]  /*18710*/  BSYNC B2 ;  /* 0x0000000000027941 */ /* 0x000fea0003800000 */
.L_x_14466:
        /* <DEDUP_REMOVED lines=11> */
.L_x_14469:
[----:B------:R-:W-:Y:S05]  /*187d0*/  BSYNC B2 ;  /* 0x0000000000027941 */ /* 0x000fea0003800000 */
.L_x_14468:
        /* <DEDUP_REMOVED lines=9> */
.L_x_14470:
        /* <DEDUP_REMOVED lines=15> */
.L_x_14471:
        /* <DEDUP_REMOVED lines=15> */
.L_x_14472:
        /* <DEDUP_REMOVED lines=15> */
.L_x_14473:
        /* <DEDUP_REMOVED lines=10> */
.L_x_14460:
[----:B------:R-:W-:Y:S05]  /*18be0*/  BSYNC B1 ;  /* 0x0000000000017941 */ /* 0x000fea0003800000 */
.L_x_14459:
        /* <DEDUP_REMOVED lines=9> */
.L_x_14489:
[----:B------:R-:W-:Y:S05]  /*18c80*/  YIELD ;  /* 0x0000000000007946 */ /* 0x000fea0003800000 */
[----:B------:R-:W-:Y:S04]  /*18c90*/  BSSY B1, `(.L_x_14474) ;  /* 0x000007a000017945 */ /* 0x000fe80003800000 */
[----:B------:R-:W-:Y:S05]  /*18ca0*/  @!P6 BRA `(.L_x_14475) ;  /* 0x0000000400e0e947 */ /* 0x000fea0003800000 */
[----:B------:R-:W-:Y:S01]  /*18cb0*/  IMAD R9, R17, 0x8, R16 ;  /* 0x0000000811097824 */ /* 0x000fe200078e0210 */
[----:B------:R-:W-:Y:S01]  /*18cc0*/  SHF.L.U32 R2, R28, 0x1f, RZ ;  /* 0x0000001f1c027819 */ /* 0x000fe200000006ff */
[----:B0-----:R-:W0:Y:S01]  /*18cd0*/  S2R R3, SR_TID.X ;  /* 0x0000000000037919 */ /* 0x001e220000002100 */
[----:B------:R-:W-:Y:S02]  /*18ce0*/  BSSY B2, `(.L_x_14476) ;  /* 0x0000005000027945 */ /* 0x000fe40003800000 */
[----:B------:R-:W2:Y:S01]  /*18cf0*/  SYNCS.PHASECHK.TRANS64.TRYWAIT P1, [R9+URZ+0x228a0], R2 ;  /* 0x0228a002090075a7 */ /* 0x000ea2000802017f */
[----:B0-----:R-:W-:-:S04]  /*18d00*/  LOP3.LUT R3, R3, 0x7f, RZ, 0xc0, !PT ;  /* 0x0000007f03037812 */ /* 0x001fc800078ec0ff */
[----:B------:R-:W-:Y:S01]  /*18d10*/  ISETP.NE.AND P2, PT, R3, RZ, PT ;  /* 0x000000ff0300720c */ /* 0x000fe20003f45270 */
[----:B--2---:R-:W-:-:S12]  /*18d20*/  @!P1 BRA `(.L_x_14477) ;  /* 0x0000007400549947 */ /* 0x004fd80003800000 */
.L_x_14661:
[----:B------:R-:W-:Y:S05]  /*18d30*/  BSYNC B2 ;  /* 0x0000000000027941 */ /* 0x000fea0003800000 */
.L_x_14476:
        /* <DEDUP_REMOVED lines=9> */
.L_x_14479:
[----:B------:R-:W-:Y:S05]  /*18dd0*/  BSYNC B2 ;  /* 0x0000000000027941 */ /* 0x000fea0003800000 */
.L_x_14478:
        /* <DEDUP_REMOVED lines=10> */
[----:B------:R-:W-:-:S10]  /*18e80*/  UMOV UR7, 0x12f00000 ;  /* 0x12f0000000077882 */ /* 0x000fd40000000000 */
.L_x_14480:
        /* <DEDUP_REMOVED lines=13> */
.L_x_14662:
[----:B------:R-:W-:Y:S05]  /*18f60*/  BSYNC B2 ;  /* 0x0000000000027941 */ /* 0x000fea0003800000 */
.L_x_14481:
        /* <DEDUP_REMOVED lines=11> */
.L_x_14484:
[----:B------:R-:W-:Y:S05]  /*19020*/  BSYNC B2 ;  /* 0x0000000000027941 */ /* 0x000fea0003800000 */
.L_x_14483:
        /* <DEDUP_REMOVED lines=9> */
.L_x_14485:
        /* <DEDUP_REMOVED lines=15> */
.L_x_14486:
        /* <DEDUP_REMOVED lines=15> */
.L_x_14487:
        /* <DEDUP_REMOVED lines=15> */
.L_x_14488:
        /* <DEDUP_REMOVED lines=10> */
.L_x_14475:
[----:B------:R-:W-:Y:S05]  /*19430*/  BSYNC B1 ;  /* 0x0000000000017941 */ /* 0x000fea0003800000 */
.L_x_14474:
        /* <DEDUP_REMOVED lines=8> */
.L_x_14453:
[----:B------:R-:W-:Y:S05]  /*194c0*/  BSYNC B0 ;  /* 0x0000000000007941 */ /* 0x000fea0003800000 */
.L_x_14452:
        /* <DEDUP_REMOVED lines=46> */
.L_x_14491:
[----:B------:R-:W-:Y:S05]  /*197b0*/  BSYNC B0 ;  /* 0x0000000000007941 */ /* 0x000fea0003800000 */
.L_x_14490:
        /* <DEDUP_REMOVED lines=23> */
.L_x_14493:
        /* <DEDUP_REMOVED lines=14> */
[----:B-1----:R-:W-:Y:S02]  /*19a10*/  IMAD.U32 R11, RZ, RZ, UR5 ;  /* 0x00000005ff0b7e24 */ /* 0x002fe4000f8e00ff */
[----:B------:R-:W-:Y:S02]  /*19a20*/  IMAD.MOV.U32 R8, RZ, RZ, 0x70 ;  /* 0x00000070ff087424 */ /* 0x000fe400078e00ff */
[----:B------:R-:W-:Y:S02]  /*19a30*/  IMAD.MOV.U32 R12, RZ, RZ, 0x1 ;  /* 0x00000001ff0c7424 */ /* 0x000fe400078e00ff */
[----:B------:R-:W-:-:S07]  /*19a40*/  IMAD.MOV.U32 R13, RZ, RZ, RZ ;  /* 0x000000ffff0d7224 */ /* 0x000fce00078e00ff */
[----:B------:R-:W-:-:S07]  /*19a50*/  LEPC R20, `(.L_x_14496) ;  /* 0x000000001014794e */ /* 0x000fce0000000000 */
[----:B0-----:R-:W-:Y:S05]  /*19a60*/  CALL.ABS.NOINC R2 ;  /* 0x0000000002007343 */ /* 0x001fea0003c00000 */
.L_x_14496:
[----:B------:R-:W-:Y:S05]  /*19a70*/  BSYNC B6 ;  /* 0x0000000000067941 */ /* 0x000fea0003800000 */
.L_x_14495:
        /* <DEDUP_REMOVED lines=14> */
[----:B-1----:R-:W-:Y:S02]  /*19b60*/  IMAD.U32 R11, RZ, RZ, UR5 ;  /* 0x00000005ff0b7e24 */ /* 0x002fe4000f8e00ff */
[----:B------:R-:W-:Y:S02]  /*19b70*/  IMAD.MOV.U32 R8, RZ, RZ, 0x70 ;  /* 0x00000070ff087424 */ /* 0x000fe400078e00ff */
[----:B------:R-:W-:Y:S02]  /*19b80*/  IMAD.MOV.U32 R12, RZ, RZ, 0x1 ;  /* 0x00000001ff0c7424 */ /* 0x000fe400078e00ff */
[----:B0-----:R-:W-:-:S07]  /*19b90*/  IMAD.MOV.U32 R13, RZ, RZ, RZ ;  /* 0x000000ffff0d7224 */ /* 0x001fce00078e00ff */
[----:B------:R-:W-:-:S07]  /*19ba0*/  LEPC R20, `(.L_x_14499) ;  /* 0x000000001014794e */ /* 0x000fce0000000000 */
[----:B--2---:R-:W-:Y:S05]  /*19bb0*/  CALL.ABS.NOINC R2 ;  /* 0x0000000002007343 */ /* 0x004fea0003c00000 */
.L_x_14499:
        /* <DEDUP_REMOVED lines=15> */
.L_x_14498:
[----:B------:R-:W-:Y:S05]  /*19cb0*/  BSYNC B6 ;  /* 0x0000000000067941 */ /* 0x000fea0003800000 */
.L_x_14497:
[----:B------:R-:W2:Y:S01]  /*19cc0*/  LDL R34, [R1+0x20] ;  /* 0x0000200001227983 */ /* 0x000ea20000100800 */
[----:B------:R-:W-:Y:S01]  /*19cd0*/  ULDC.64 UR4, c[0x0][0x9f8] ;  /* 0x00027e0000047ab9 */ /* 0x000fe20000000a00 */
[----:B------:R-:W0:Y:S02]  /*19ce0*/  LDC R8, c[0x0][0x430] ;  /* 0x00010c00ff087b82 */ /* 0x000e240000000800 */
[----:B------:R-:W3:Y:S01]  /*19cf0*/  LDL R20, [R1] ;  /* 0x0000000001147983 */ /* 0x000ee20000100800 */
[----:B------:R-:W-:Y:S01]  /*19d00*/  ISETP.NE.U32.AND P0, PT, RZ, UR4, PT ;  /* 0x00000004ff007c0c */ /* 0x000fe2000bf05070 */
[----:B------:R-:W4:Y:S03]  /*19d10*/  S2R R21, SR_TID.X ;  /* 0x0000000000157919 */ /* 0x000f260000002100 */
[----:B------:R-:W-:-:S13]  /*19d20*/  ISETP.NE.AND.EX P0, PT, RZ, UR5, PT, P0 ;  /* 0x00000005ff007c0c */ /* 0x000fda000bf05300 */
[----:B------:R-:W-:Y:S01]  /*19d30*/  @P0 IADD3 R2, P1, R22, UR4, RZ ;  /* 0x0000000416020c10 */ /* 0x000fe2000ff3e0ff */
[----:B------:R-:W-:Y:S01]  /*19d40*/  IMAD.U32 R9, RZ, RZ, UR38 ;  /* 0x00000026ff097e24 */ /* 0x000fe2000f8e00ff */
[----:B------:R-:W1:Y:S01]  /*19d50*/  S2R R10, SR_TID.X ;  /* 0x00000000000a7919 */ /* 0x000e620000002100 */
[----:B------:R-:W-:Y:S01]  /*19d60*/  ULDC UR4, c[0x0][0x2f4] ;  /* 0x0000bd0000047ab9 */ /* 0x000fe20000000800 */
[----:B------:R-:W-:Y:S01]  /*19d70*/  @P0 IADD3.X R3, R33, UR5, RZ, P1, !PT ;  /* 0x0000000521030c10 */ /* 0x000fe20008ffe4ff */
[----:B------:R-:W-:-:S04]  /*19d80*/  ULDC UR5, c[0x0][0x320] ;  /* 0x0000c80000057ab9 */ /* 0x000fc80000000800 */
[----:B------:R3:W3:Y:S01]  /*19d90*/  @P0 LDG.E R29, desc[UR42][R2.64] ;  /* 0x0000002a021d0981 */ /* 0x0006e2000c1e1900 */
[----:B----4-:R-:W-:-:S04]  /*19da0*/  LOP3.LUT R21, R21, 0x7f, RZ, 0xc0, !PT ;  /* 0x0000007f15157812 */ /* 0x010fc800078ec0ff */
[----:B------:R-:W-:Y:S02]  /*19db0*/  SHF.R.U32.HI R0, RZ, 0x3, R21 ;  /* 0x00000003ff007819 */ /* 0x000fe40000011615 */
[----:B------:R-:W4:Y:S01]  /*19dc0*/  S2R R21, SR_TID.X ;  /* 0x0000000000157919 */ /* 0x000f220000002100 */
[----:B0-----:R-:W-:-:S13]  /*19dd0*/  ISETP.NE.AND P1, PT, R8, 0x1, PT ;  /* 0x000000010800780c */ /* 0x001fda0003f25270 */
[----:B------:R-:W0:Y:S08]  /*19de0*/  @P1 LDC R5, c[0x0][0x434] ;  /* 0x00010d00ff051b82 */ /* 0x000e300000000800 */
[----:B------:R-:W0:Y:S01]  /*19df0*/  @P1 LDC R4, c[0x0][0x438] ;  /* 0x00010e00ff041b82 */ /* 0x000e220000000800 */
[----:B----4-:R-:W-:-:S05]  /*19e00*/  IMAD.SHL.U32 R21, R21, 0x10, RZ ;  /* 0x0000001015157824 */ /* 0x010fca00078e00ff */
[----:B------:R-:W-:Y:S02]  /*19e10*/  LOP3.LUT R21, R0, 0x70, R21, 0xf8, !PT ;  /* 0x0000007000157812 */ /* 0x000fe400078ef815 */
[----:B------:R-:W-:Y:S02]  /*19e20*/  ISETP.NE.AND P2, PT, R9, 0x3, PT ;  /* 0x000000030900780c */ /* 0x000fe40003f45270 */
[----:B------:R-:W4:Y:S01]  /*19e30*/  S2R R9, SR_TID.X ;  /* 0x0000000000097919 */ /* 0x000f220000002100 */
[----:B-1----:R-:W-:Y:S01]  /*19e40*/  IMAD.SHL.U32 R10, R10, 0x8, RZ ;  /* 0x000000080a0a7824 */ /* 0x002fe200078e00ff */
[----:B------:R-:W-:-:S04]  /*19e50*/  LOP3.LUT R18, R18, 0xffffffbf, RZ, 0xc0, !PT ;  /* 0xffffffbf12127812 */ /* 0x000fc800078ec0ff */
[----:B------:R-:W-:-:S04]  /*19e60*/  LOP3.LUT R10, R10, 0x38, RZ, 0xc0, !PT ;  /* 0x000000380a0a7812 */ /* 0x000fc800078ec0ff */
[----:B------:R-:W-:Y:S02]  /*19e70*/  LOP3.LUT R10, R10, 0x40, RZ, 0xfc, !PT ;  /* 0x000000400a0a7812 */ /* 0x000fe400078efcff */
[----:B------:R-:W-:Y:S02]  /*19e80*/  @P2 LOP3.LUT R18, R18, 0x40, RZ, 0xfc, !PT ;  /* 0x0000004012122812 */ /* 0x000fe400078efcff */
[----:B------:R-:W-:Y:S01]  /*19e90*/  ISETP.GE.AND P4, PT, R10, UR5, PT ;  /* 0x000000050a007c0c */ /* 0x000fe2000bf86270 */
[----:B----4-:R-:W-:-:S05]  /*19ea0*/  IMAD.SHL.U32 R9, R9, 0x8, RZ ;  /* 0x0000000809097824 */ /* 0x010fca00078e00ff */
[----:B------:R-:W-:Y:S02]  /*19eb0*/  LOP3.LUT R9, R9, 0x38, RZ, 0xc0, !PT ;  /* 0x0000003809097812 */ /* 0x000fe400078ec0ff */
[----:B------:R-:W-:Y:S01]  /*19ec0*/  LOP3.LUT R18, R18, 0xfffffffe, RZ, 0xc0, !PT ;  /* 0xfffffffe12127812 */ /* 0x000fe200078ec0ff */
[----:B------:R-:W-:Y:S01]  /*19ed0*/  IMAD.MOV.U32 R36, RZ, RZ, RZ ;  /* 0x000000ffff247224 */ /* 0x000fe200078e00ff */
[----:B------:R-:W-:-:S04]  /*19ee0*/  LOP3.LUT R10, R9, 0x80, RZ, 0xfc, !PT ;  /* 0x00000080090a7812 */ /* 0x000fc800078efcff */
[----:B------:R-:W-:Y:S01]  /*19ef0*/  ISETP.GE.AND P3, PT, R10, UR5, PT ;  /* 0x000000050a007c0c */ /* 0x000fe2000bf66270 */
[----:B------:R-:W-:Y:S01]  /*19f00*/  UMOV UR6, 0xffffffff ;  /* 0xffffffff00067882 */ /* 0x000fe20000000000 */
[----:B--2---:R-:W-:-:S04]  /*19f10*/  VIADD R0, R34, 0xffffffff ;  /* 0xffffffff22007836 */ /* 0x004fc80000000000 */
[----:B------:R-:W-:-:S05]  /*19f20*/  IMAD R37, R0, 0x60, R21 ;  /* 0x0000006000257824 */ /* 0x000fca00078e0215 */
[----:B---3--:R-:W-:-:S04]  /*19f30*/  ISETP.GE.AND P0, PT, R37, R20, PT ;  /* 0x000000142500720c */ /* 0x008fc80003f06270 */
[----:B------:R-:W-:Y:S01]  /*19f40*/  ISETP.GT.U32.OR P0, PT, R21, 0x5f, P0 ;  /* 0x0000005f1500780c */ /* 0x000fe20000704470 */
[----:B------:R-:W-:-:S12]  /*19f50*/  IMAD.IADD R37, R37, 0x1, R32 ;  /* 0x0000000125257824 */ /* 0x000fd800078e0220 */
[----:B------:R-:W1:Y:S01]  /*19f60*/  @!P0 LDC.64 R2, c[0x0][0x428] ;  /* 0x00010a00ff028b82 */ /* 0x000e620000000a00 */
[----:B0-----:R-:W-:-:S04]  /*19f70*/  @P1 IMAD.HI.U32 R5, R37, R5, RZ ;  /* 0x0000000525051227 */ /* 0x001fc800078e00ff */
[----:B------:R-:W-:Y:S01]  /*19f80*/  IMAD.MOV.U32 R6, RZ, RZ, R37 ;  /* 0x000000ffff067224 */ /* 0x000fe200078e0025 */
[----:B------:R-:W-:Y:S02]  /*19f90*/  @P1 SHF.R.U32.HI R6, RZ, R4, R5 ;  /* 0x00000004ff061219 */ /* 0x000fe40000011605 */
[----:B------:R-:W-:Y:S02]  /*19fa0*/  SHF.R.S32.HI R34, RZ, 0x1f, R29 ;  /* 0x0000001fff227819 */ /* 0x000fe4000001141d */
[--C-:B------:R-:W-:Y:S01]  /*19fb0*/  @!P0 SHF.R.S32.HI R5, RZ, 0x1f, R6.reuse ;  /* 0x0000001fff058819 */ /* 0x100fe20000011406 */
[----:B------:R-:W-:Y:S02]  /*19fc0*/  @!P0 IMAD.MOV.U32 R4, RZ, RZ, R6 ;  /* 0x000000ffff048224 */ /* 0x000fe400078e0006 */
[-C--:B-1----:R-:W-:Y:S02]  /*19fd0*/  @!P0 IMAD R7, R34, R2.reuse, RZ ;  /* 0x0000000222078224 */ /* 0x082fe400078e02ff */
[----:B------:R-:W-:-:S04]  /*19fe0*/  @!P0 IMAD.WIDE.U32 R4, R29, R2, R4 ;  /* 0x000000021d048225 */ /* 0x000fc800078e0004 */
[----:B------:R-:W-:Y:S02]  /*19ff0*/  @!P0 IMAD R7, R29, R3, R7 ;  /* 0x000000031d078224 */ /* 0x000fe400078e0207 */
[----:B------:R-:W0:Y:S02]  /*1a000*/  @!P0 LDC.64 R2, c[0x0][0x418] ;  /* 0x00010600ff028b82 */ /* 0x000e240000000a00 */
[----:B------:R-:W-:Y:S01]  /*1a010*/  @!P0 IMAD.IADD R7, R5, 0x1, R7 ;  /* 0x0000000105078824 */ /* 0x000fe200078e0207 */
[----:B0-----:R-:W-:-:S04]  /*1a020*/  @!P0 LEA R2, P1, R4, R2, 0x2 ;  /* 0x0000000204028211 */ /* 0x001fc800078210ff */
[----:B------:R-:W-:Y:S02]  /*1a030*/  @!P0 LEA.HI.X R3, R4, R3, R7, 0x2, P1 ;  /* 0x0000000304038211 */ /* 0x000fe400008f1407 */
[----:B------:R-:W-:-:S03]  /*1a040*/  ISETP.GE.AND P1, PT, R9, UR4, PT ;  /* 0x0000000409007c0c */ /* 0x000fc6000bf26270 */
[----:B------:R0:W5:Y:S10]  /*1a050*/  @!P0 LDG.E R36, desc[UR42][R2.64] ;  /* 0x0000002a02248981 */ /* 0x000174000c1e1900 */
[----:B------:R-:W-:-:S04]  /*1a060*/  @P1 LOP3.LUT R18, R18, 0x1, RZ, 0xfc, !PT ;  /* 0x0000000112121812 */ /* 0x000fc800078efcff */
[----:B------:R-:W-:-:S04]  /*1a070*/  LOP3.LUT R18, R18, 0xfffffff7, RZ, 0xc0, !PT ;  /* 0xfffffff712127812 */ /* 0x000fc800078ec0ff */
[----:B------:R-:W-:Y:S02]  /*1a080*/  @P4 LOP3.LUT R18, R18, 0x8, RZ, 0xfc, !PT ;  /* 0x0000000812124812 */ /* 0x000fe400078efcff */
[C---:B------:R-:W-:Y:S02]  /*1a090*/  ISETP.GE.AND P0, PT, R9.reuse, UR5, PT ;  /* 0x0000000509007c0c */ /* 0x040fe4000bf06270 */
[----:B------:R-:W-:Y:S02]  /*1a0a0*/  LOP3.LUT R18, R18, 0xffffffef, RZ, 0xc0, !PT ;  /* 0xffffffef12127812 */ /* 0x000fe400078ec0ff */
[----:B------:R-:W-:Y:S02]  /*1a0b0*/  LOP3.LUT R9, R9, 0xc0, RZ, 0xfc, !PT ;  /* 0x000000c009097812 */ /* 0x000fe400078efcff */
[----:B------:R-:W-:Y:S02]  /*1a0c0*/  LOP3.LUT R18, R18, 0xfffffffb, RZ, 0xc0, !PT ;  /* 0xfffffffb12127812 */ /* 0x000fe400078ec0ff */
[----:B------:R-:W-:-:S02]  /*1a0d0*/  ISETP.GE.AND P1, PT, R9, UR5, PT ;  /* 0x0000000509007c0c */ /* 0x000fc4000bf26270 */
[----:B------:R-:W-:-:S04]  /*1a0e0*/  @P3 LOP3.LUT R18, R18, 0x4, RZ, 0xfc, !PT ;  /* 0x0000000412123812 */ /* 0x000fc800078efcff */
[----:B------:R-:W-:Y:S01]  /*1a0f0*/  @P0 LOP3.LUT R18, R18, 0x10, RZ, 0xfc, !PT ;  /* 0x0000001012120812 */ /* 0x000fe200078efcff */
[----:B------:R-:W-:-:S03]  /*1a100*/  IMAD.MOV R4, RZ, RZ, -R6 ;  /* 0x000000ffff047224 */ /* 0x000fc600078e0a06 */
[----:B------:R-:W-:Y:S01]  /*1a110*/  LOP3.LUT R18, R18, 0xfffffffd, RZ, 0xc0, !PT ;  /* 0xfffffffd12127812 */ /* 0x000fe200078ec0ff */
[----:B------:R-:W-:-:S03]  /*1a120*/  IMAD R37, R8, R4, R37 ;  /* 0x0000000408257224 */ /* 0x000fc600078e0225 */
[----:B------:R-:W-:Y:S01]  /*1a130*/  @P1 LOP3.LUT R18, R18, 0x2, RZ, 0xfc, !PT ;  /* 0x0000000212121812 */ /* 0x000fe200078efcff */
[----:B0-----:R-:W-:Y:S06]  /*1a140*/  BRA.DIV UR6, `(.L_x_14500) ;  /* 0x0000006206747947 */ /* 0x001fec000b800000 */
.L_x_14665:
[----:B------:R-:W-:Y:S02]  /*1a150*/  SEL R6, RZ, 0x1, P0 ;  /* 0x00000001ff067807 */ /* 0x000fe40000000000 */
[----:B------:R-:W-:Y:S02]  /*1a160*/  ISETP.GT.U32.AND P0, PT, R21, 0x5f, PT ;  /* 0x0000005f1500780c */ /* 0x000fe40003f04070 */
[----:B------:R-:W-:-:S11]  /*1a170*/  LOP3.LUT R18, R18, 0xffffffdf, RZ, 0xc0, !PT ;  /* 0xffffffdf12127812 */ /* 0x000fd600078ec0ff */
[----:B------:R-:W-:Y:S01]  /*1a180*/  @P0 LOP3.LUT R18, R18, 0x20, RZ, 0xfc, !PT ;  /* 0x0000002012120812 */ /* 0x000fe200078efcff */
[----:B------:R-:W-:Y:S06]  /*1a190*/  @!P2 BRA `(.L_x_14501) ;  /* 0x000000000004a947 */ /* 0x000fec0003800000 */
[----:B------:R-:W-:Y:S01]  /*1a1a0*/  BPT.TRAP 0x1 ;  /* 0x000000040000795c */ /* 0x000fe20000300000 */
.L_x_14501:
[----:B------:R-:W-:Y:S01]  /*1a1b0*/  IMAD R33, R0, -0x60, R20 ;  /* 0xffffffa000217824 */ /* 0x000fe200078e0214 */
[----:B------:R-:W-:Y:S01]  /*1a1c0*/  SHF.L.U32 R0, R23, 0x1f, RZ ;  /* 0x0000001f17007819 */ /* 0x000fe200000006ff */
[----:B------:R-:W-:Y:S01]  /*1a1d0*/  IMAD R22, R19, 0x8, R16 ;  /* 0x0000000813167824 */ /* 0x000fe200078e0210 */
[----:B------:R-:W-:Y:S03]  /*1a1e0*/  BSSY B0, `(.L_x_14502) ;  /* 0x0000003000007945 */ /* 0x000fe60003800000 */
[----:B------:R-:W0:Y:S02]  /*1a1f0*/  SYNCS.PHASECHK.TRANS64.TRYWAIT P0, [R22+URZ+0x22840], R0 ;  /* 0x02284000160075a7 */ /* 0x000e24000800017f */
[----:B0-----:R-:W-:Y:S05]  /*1a200*/  @!P0 BRA `(.L_x_14503) ;  /* 0x0000006000788947 */ /* 0x001fea0003800000 */
.L_x_14666:
[----:B------:R-:W-:Y:S05]  /*1a210*/  BSYNC B0 ;  /* 0x0000000000007941 */ /* 0x000fea0003800000 */
.L_x_14502:
        /* <DEDUP_REMOVED lines=24> */
[----:B-1----:R-:W-:-:S04]  /*1a3a0*/  LOP3.LUT R4, R4, 0x7f, RZ, 0xc0, !PT ;  /* 0x0000007f04047812 */ /* 0x002fc800078ec0ff */
        /* <DEDUP_REMOVED lines=59> */
.L_x_14680:
        /* <DEDUP_REMOVED lines=10> */
.L_x_14505:
        /* <DEDUP_REMOVED lines=11> */
.L_x_14506:
[----:B------:R1:W5:Y:S01]  /*1a8b0*/  LDL.LU R4, [R1+0x14] ;  /* 0x0000140001047983 */ /* 0x0003620000300800 */
[----:B------:R-:W-:Y:S01]  /*1a8c0*/  LOP3.LUT P0, RZ, R18, 0x4, RZ, 0xc0, !PT ;  /* 0x0000000412ff7812 */ /* 0x000fe2000780c0ff */
[----:B------:R1:W-:Y:S02]  /*1a8d0*/  SYNCS.ARRIVE.TRANS64.A1T0 RZ, [R22+URZ+0x22830], RZ ;  /* 0x022830ff16ff79a7 */ /* 0x0003e4000810003f */
[----:B0-----:R1:W5:Y:S10]  /*1a8e0*/  LDL.LU R3, [R1+0x8] ;  /* 0x0000080001037983 */ /* 0x0013740000300800 */
[----:B------:R-:W-:Y:S05]  /*1a8f0*/  WARPSYNC.ALL ;  /* 0x0000000000007948 */ /* 0x000fea0003800000 */
[----:B------:R-:W-:Y:S01]  /*1a900*/  ULDC.64 UR4, c[0x0][0xa00] ;  /* 0x0002800000047ab9 */ /* 0x000fe20000000a00 */
[----:B------:R-:W-:Y:S01]  /*1a910*/  SEL R2, RZ, 0x4, P0 ;  /* 0x00000004ff027807 */ /* 0x000fe20000000000 */
[----:B------:R-:W-:Y:S01]  /*1a920*/  BSSY B6, `(.L_x_14507) ;  /* 0x0000029000067945 */ /* 0x000fe20003800000 */
[----:B------:R-:W-:Y:S01]  /*1a930*/  BAR.SYNC.DEFER_BLOCKING 0x8, 0x180 ;  /* 0x0206000000007b1d */ /* 0x000fe20000010000 */
[----:B------:R-:W-:Y:S02]  /*1a940*/  ISETP.NE.U32.AND P0, PT, RZ, UR4, PT ;  /* 0x00000004ff007c0c */ /* 0x000fe4000bf05070 */
[----:B------:R-:W-:-:S02]  /*1a950*/  LOP3.LUT P2, RZ, R18, 0x8, RZ, 0xc0, !PT ;  /* 0x0000000812ff7812 */ /* 0x000fc4000784c0ff */
[----:B------:R-:W-:Y:S01]  /*1a960*/  ISETP.NE.AND.EX P0, PT, RZ, UR5, PT, P0 ;  /* 0x00000005ff007c0c */ /* 0x000fe2000bf05300 */
[----:B------:R-:W-:Y:S01]  /*1a970*/  ULDC.64 UR4, c[0x0][0x298] ;  /* 0x0000a60000047ab9 */ /* 0x000fe20000000a00 */
[----:B------:R-:W-:Y:S02]  /*1a980*/  LOP3.LUT P1, RZ, R18, 0x2, RZ, 0xc0, !PT ;  /* 0x0000000212ff7812 */ /* 0x000fe4000782c0ff */
[----:B------:R-:W-:Y:S02]  /*1a990*/  SEL R0, RZ, 0x2, P2 ;  /* 0x00000002ff007807 */ /* 0x000fe40001000000 */
[----:B------:R-:W-:Y:S02]  /*1a9a0*/  SEL R5, R35, RZ, !P0 ;  /* 0x000000ff23057207 */ /* 0x000fe40004000000 */
[----:B------:R-:W-:Y:S02]  /*1a9b0*/  IADD3 R0, R2, R0, R6 ;  /* 0x0000000002007210 */ /* 0x000fe40007ffe006 */
[----:B------:R-:W-:Y:S01]  /*1a9c0*/  SEL R35, RZ, 0x8, P1 ;  /* 0x00000008ff237807 */ /* 0x000fe20000800000 */
[----:B------:R0:W-:Y:S04]  /*1a9d0*/  STL [R1], R5 ;  /* 0x0000000501007387 */ /* 0x0001e80000100800 */
[----:B------:R-:W-:Y:S01]  /*1a9e0*/  IMAD.IADD R35, R0, 0x1, R35 ;  /* 0x0000000100237824 */ /* 0x000fe200078e0223 */
[----:B-----5:R-:W-:-:S02]  /*1a9f0*/  SEL R2, R4, RZ, !P0 ;  /* 0x000000ff04027207 */ /* 0x020fc40004000000 */
[----:B------:R-:W-:Y:S01]  /*1aa00*/  SHF.R.S32.HI R0, RZ, 0x1f, R3 ;  /* 0x0000001fff007819 */ /* 0x000fe20000011403 */
[C---:B0-----:R-:W-:Y:S02]  /*1aa10*/  IMAD.WIDE.U32 R4, R3.reuse, UR4, RZ ;  /* 0x0000000403047c25 */ /* 0x041fe4000f8e00ff */
[----:B------:R0:W-:Y:S02]  /*1aa20*/  STL [R1+0x14], R2 ;  /* 0x0000140201007387 */ /* 0x0001e40000100800 */
[----:B------:R-:W-:Y:S02]  /*1aa30*/  IMAD R0, R0, UR4, RZ ;  /* 0x0000000400007c24 */ /* 0x000fe4000f8e02ff */
[----:B------:R2:W-:Y:S02]  /*1aa40*/  STL.64 [R1+0x18], R4 ;  /* 0x0000180401007387 */ /* 0x0005e40000100a00 */
[----:B------:R-:W-:Y:S02]  /*1aa50*/  IMAD R0, R3, UR5, R0 ;  /* 0x0000000503007c24 */ /* 0x000fe4000f8e0200 */
[----:B0-----:R-:W-:-:S02]  /*1aa60*/  VIADD R2, R16, 0x18400 ;  /* 0x0001840010027836 */ /* 0x001fc40000000000 */
[----:B------:R-:W-:-:S03]  /*1aa70*/  IMAD.IADD R0, R5, 0x1, R0 ;  /* 0x0000000105007824 */ /* 0x000fc600078e0200 */
[----:B------:R-:W-:Y:S02]  /*1aa80*/  LOP3.LUT P0, RZ, R2, 0x3ff, RZ, 0xc0, !PT ;  /* 0x000003ff02ff7812 */ /* 0x000fe4000780c0ff */
[----:B------:R2:W-:Y:S11]  /*1aa90*/  STL [R1+0x8], R0 ;  /* 0x0000080001007387 */ /* 0x0005f60000100800 */
[----:B--2---:R-:W-:Y:S05]  /*1aaa0*/  @!P0 BRA `(.L_x_14508) ;  /* 0x0000000000408947 */ /* 0x004fea0003800000 */
        /* <DEDUP_REMOVED lines=16> */
.L_x_14508:
[----:B------:R-:W-:Y:S05]  /*1abb0*/  BSYNC B6 ;  /* 0x0000000000067941 */ /* 0x000fea0003800000 */
.L_x_14507:
[----:B------:R-:W2:Y:S01]  /*1abc0*/  LDL.LU R0, [R1+0x8] ;  /* 0x0000080001007983 */ /* 0x000ea20000300800 */
[----:B------:R-:W-:Y:S01]  /*1abd0*/  ULDC.64 UR4, c[0x0][0x2d8] ;  /* 0x0000b60000047ab9 */ /* 0x000fe20000000a00 */
[----:B------:R-:W0:Y:S02]  /*1abe0*/  LDC R7, c[0x0][0x448] ;  /* 0x00011200ff077b82 */ /* 0x000e240000000800 */
[----:B------:R-:W2:Y:S04]  /*1abf0*/  LDL.LU.64 R2, [R1+0x18] ;  /* 0x0000180001027983 */ /* 0x000ea80000300a00 */
[----:B------:R-:W3:Y:S04]  /*1ac00*/  LDL.LU R20, [R1+0x14] ;  /* 0x0000140001147983 */ /* 0x000ee80000300800 */
[----:B------:R-:W4:Y:S04]  /*1ac10*/  LDL.LU R21, [R1] ;  /* 0x0000000001157983 */ /* 0x000f280000300800 */
[----:B------:R0:W5:Y:S02]  /*1ac20*/  LDL R8, [R1+0x4] ;  /* 0x0000040001087983 */ /* 0x0001640000100800 */
[----:B0-----:R-:W-:-:S13]  /*1ac30*/  ISETP.NE.AND P0, PT, R7, 0x1, PT ;  /* 0x000000010700780c */ /* 0x001fda0003f05270 */
        /* <DEDUP_REMOVED lines=11> */
[----:B------:R-:W-:Y:S02]  /*1acf0*/  IMAD.IADD R3, R3, 0x1, R0 ;  /* 0x0000000103037824 */ /* 0x000fe400078e0200 */
[----:B------:R-:W4:Y:S01]  /*1ad00*/  @P0 LDC R0, c[0x0][0x450] ;  /* 0x00011400ff000b82 */ /* 0x000f220000000800 */
        /* <DEDUP_REMOVED lines=9> */
[----:B----4-:R-:W-:Y:S01]  /*1ada0*/  @P0 SHF.R.U32.HI R4, RZ, R0, R6 ;  /* 0x00000000ff040219 */ /* 0x010fe20000011606 */
        /* <DEDUP_REMOVED lines=28> */
[----:B------:R-:W2:Y:S03]  /*1af70*/  SHFL.IDX PT, R2, R4, RZ, 0x181f ;  /* 0x00181fff04027589 */ /* 0x000ea600000e0000 */
[C---:B------:R-:W-:Y:S01]  /*1af80*/  VIADD R6, R25.reuse, 0x10 ;  /* 0x0000001019067836 */ /* 0x040fe20000000000 */
[----:B------:R-:W-:-:S13]  /*1af90*/  ISETP.GE.AND P0, PT, R25, R5, PT ;  /* 0x000000051900720c */ /* 0x000fda0003f06270 */
[----:B0-----:R-:W-:-:S05]  /*1afa0*/  @!P0 LEA R3, P2, R9, R3, 0x1 ;  /* 0x0000000309038211 */ /* 0x001fca00078408ff */
[----:B--2---:R-:W-:-:S05]  /*1afb0*/  @!P0 IMAD.X R2, RZ, RZ, R2, P2 ;  /* 0x000000ffff028224 */ /* 0x004fca00010e0602 */
        /* <DEDUP_REMOVED lines=58> */
[----:B------:R-:W3:Y:S04]  /*1b360*/  SHFL.IDX PT, R4, R4, 0x7, 0x181f ;  /* 0x00f81f0004047f89 */ /* 0x000ee800000e0000 */
[----:B------:R-:W4:Y:S01]  /*1b370*/  SHFL.IDX PT, R0, R0, 0x7, 0x181f ;  /* 0x00f81f0000007f89 */ /* 0x000f2200000e0000 */
[----:B0-----:R-:W-:-:S05]  /*1b380*/  @!P0 LEA R3, P2, R9, R3, 0x1 ;  /* 0x0000000309038211 */ /* 0x001fca00078408ff */
[----:B--2---:R-:W-:-:S05]  /*1b390*/  @!P0 IMAD.X R2, RZ, RZ, R2, P2 ;  /* 0x000000ffff028224 */ /* 0x004fca00010e0602 */
[----:B------:R-:W-:-:S04]  /*1b3a0*/  @!P0 LOP3.LUT R3, R3, R2, RZ, 0x3c, !PT ;  /* 0x0000000203038212 */ /* 0x000fc800078e3cff */
[----:B------:R-:W-:-:S04]  /*1b3b0*/  @!P0 LOP3.LUT R2, R3, R2, RZ, 0x3c, !PT ;  /* 0x0000000203028212 */ /* 0x000fc800078e3cff */
[----:B------:R-:W-:-:S05]  /*1b3c0*/  @!P0 LOP3.LUT R3, R3, R2, RZ, 0x3c, !PT ;  /* 0x0000000203038212 */ /* 0x000fca00078e3cff */
[----:B---34-:R2:W-:Y:S02]  /*1b3d0*/  @!P0 LDGSTS.E.BYPASS.LTC128B.128 [R8+0x1b400], desc[UR42][R2.64], !P1 ;  /* 0x1b40000002088fae */ /* 0x0185e4000c901d6a */
.L_x_14697:
        /* <DEDUP_REMOVED lines=10> */
.L_x_14510:
        /* <DEDUP_REMOVED lines=18> */
.L_x_14698:
[----:B------:R-:W-:Y:S05]  /*1b5a0*/  BSYNC B0 ;  /* 0x0000000000007941 */ /* 0x000fea0003800000 */
.L_x_14511:
[----:B------:R-:W-:-:S05]  /*1b5b0*/  IMAD.U32 R0, RZ, RZ, UR38 ;  /* 0x00000026ff007e24 */ /* 0x000fca000f8e00ff */
[----:B------:R-:W-:-:S13]  /*1b5c0*/  ISETP.NE.AND P0, PT, R0, 0x3, PT ;  /* 0x000000030000780c */ /* 0x000fda0003f05270 */
[----:B------:R-:W-:Y:S05]  /*1b5d0*/  @!P0 BRA `(.L_x_14513) ;  /* 0x0000000000048947 */ /* 0x000fea0003800000 */
[----:B------:R-:W-:Y:S01]  /*1b5e0*/  BPT.TRAP 0x1 ;  /* 0x000000040000795c */ /* 0x000fe20000300000 */
.L_x_14513:
[----:B0-----:R-:W-:Y:S01]  /*1b5f0*/  SHF.L.U32 R3, R23, 0x1f, RZ ;  /* 0x0000001f17037819 */ /* 0x001fe200000006ff */
[----:B------:R-:W-:Y:S03]  /*1b600*/  BSSY B0, `(.L_x_14514) ;  /* 0x0000003000007945 */ /* 0x000fe60003800000 */
[----:B------:R-:W0:Y:S02]  /*1b610*/  SYNCS.PHASECHK.TRANS64.TRYWAIT P0, [R22+URZ+0x22860], R3 ;  /* 0x02286003160075a7 */ /* 0x000e24000800017f */
[----:B0-----:R-:W-:Y:S05]  /*1b620*/  @!P0 BRA `(.L_x_14515) ;  /* 0x00000060003c8947 */ /* 0x001fea0003800000 */
.L_x_14699:
[----:B------:R-:W-:Y:S05]  /*1b630*/  BSYNC B0 ;  /* 0x0000000000007941 */ /* 0x000fea0003800000 */
.L_x_14514:
[----:B------:R-:W2:Y:S01]  /*1b640*/  LDL.LU R0, [R1+0x28] ;  /* 0x0000280001007983 */ /* 0x000ea20000300800 */
[----:B------:R-:W-:Y:S01]  /*1b650*/  ULDC.64 UR4, c[0x0][0x328] ;  /* 0x0000ca0000047ab9 */ /* 0x000fe20000000a00 */
[----:B------:R-:W-:Y:S02]  /*1b660*/  ULDC.64 UR6, c[0x0][0x318] ;  /* 0x0000c60000067ab9 */ /* 0x000fe40000000a00 */
[----:B------:R-:W3:Y:S01]  /*1b670*/  LDL.LU R4, [R1+0x2c] ;  /* 0x00002c0001047983 */ /* 0x000ee20000300800 */
[----:B0-----:R-:W-:-:S04]  /*1b680*/  IMAD.WIDE.U32 R2, R37, UR4, RZ ;  /* 0x0000000425027c25 */ /* 0x001fc8000f8e00ff */
[----:B--2---:R-:W-:-:S04]  /*1b690*/  IMAD R0, R0, UR4, RZ ;  /* 0x0000000400007c24 */ /* 0x004fc8000f8e02ff */
[----:B------:R-:W-:Y:S01]  /*1b6a0*/  IMAD R5, R37, UR5, R0 ;  /* 0x0000000525057c24 */ /* 0x000fe2000f8e0200 */
[----:B------:R-:W-:-:S03]  /*1b6b0*/  ULDC.64 UR4, c[0x0][0x338] ;  /* 0x0000ce0000047ab9 */ /* 0x000fc60000000a00 */
[----:B------:R-:W-:Y:S02]  /*1b6c0*/  IMAD.IADD R3, R3, 0x1, R5 ;  /* 0x0000000103037824 */ /* 0x000fe400078e0205 */
[----:B---3--:R-:W-:Y:S02]  /*1b6d0*/  IMAD R5, R4, UR4, RZ ;  /* 0x0000000404057c24 */ /* 0x008fe4000f8e02ff */
        /* <DEDUP_REMOVED lines=15> */
[----:B------:R-:W2:Y:S01]  /*1b7d0*/  SHFL.IDX PT, R14, R5, RZ, 0x181f ;  /* 0x00181fff050e7589 */ /* 0x000ea200000e0000 */
[----:B------:R-:W-:Y:S02]  /*1b7e0*/  ISETP.NE.U32.AND P3, PT, R7, 0x1, PT ;  /* 0x000000010700780c */ /* 0x000fe40003f65070 */
[----:B------:R-:W-:Y:S01]  /*1b7f0*/  LOP3.LUT P1, RZ, R35, 0x4, RZ, 0xc0, !PT ;  /* 0x0000000423ff7812 */ /* 0x000fe2000782c0ff */
        /* <DEDUP_REMOVED lines=41> */
[----:B------:R-:W-:Y:S04]  /*1ba90*/  SHFL.IDX PT, R14, R5, 0x4, 0x181f ;  /* 0x00981f00050e7f89 */ /* 0x000fe800000e0000 */
[----:B0-----:R-:W0:Y:S02]  /*1baa0*/  SHFL.IDX PT, R3, R6, 0x3, 0x181f ;  /* 0x00781f0006037f89 */ /* 0x001e2400000e0000 */
[----:B0-----:R-:W-:Y:S01]  /*1bab0*/  IMAD.X R9, RZ, RZ, R3, P4 ;  /* 0x000000ffff097224 */ /* 0x001fe200020e0603 */
[C---:B------:R-:W-:Y:S01]  /*1bac0*/  ISETP.LT.OR P4, PT, R33.reuse, 0x31, P3 ;  /* 0x000000312100780c */ /* 0x040fe20001f81670 */
[----:B------:R-:W0:Y:S04]  /*1bad0*/  SHFL.IDX PT, R3, R6, 0x4, 0x181f ;  /* 0x00981f0006037f89 */ /* 0x000e2800000e0000 */
[----:B------:R-:W2:Y:S08]  /*1bae0*/  SHFL.IDX PT, R6, R6, 0x5, 0x181f ;  /* 0x00b81f0006067f89 */ /* 0x000eb000000e0000 */
        /* <DEDUP_REMOVED lines=8> */
[----:B------:R3:W4:Y:S02]  /*1bb70*/  SHFL.IDX PT, R14, R5, 0x5, 0x181f ;  /* 0x00b81f00050e7f89 */ /* 0x00072400000e0000 */
        /* <DEDUP_REMOVED lines=9> */
.L_x_14713:
[C---:B------:R-:W-:Y:S02]  /*1bc10*/  ISETP.LT.OR P3, PT, R33.reuse, 0x51, P3 ;  /* 0x000000512100780c */ /* 0x040fe40001f61670 */
[C---:B------:R-:W-:Y:S02]  /*1bc20*/  ISETP.LT.OR P2, PT, R33.reuse, 0x51, !P2 ;  /* 0x000000512100780c */ /* 0x040fe40005741670 */
[C---:B------:R-:W-:Y:S02]  /*1bc30*/  ISETP.LT.OR P1, PT, R33.reuse, 0x51, !P1 ;  /* 0x000000512100780c */ /* 0x040fe40004f21670 */
[----:B0--3--:R-:W-:Y:S02]  /*1bc40*/  IADD3 R2, P4, R14, R0, RZ ;  /* 0x000000000e027210 */ /* 0x009fe40007f9e0ff */
        /* <DEDUP_REMOVED lines=11> */
.L_x_14517:
        /* <DEDUP_REMOVED lines=11> */
.L_x_14518:
[----:B------:R-:W2:Y:S01]  /*1bdb0*/  LDL.LU R2, [R1+0x20] ;  /* 0x0000200001027983 */ /* 0x000ea20000300800 */
[----:B------:R0:W-:Y:S01]  /*1bdc0*/  SYNCS.ARRIVE.TRANS64.A1T0 RZ, [R22+URZ+0x22850], RZ ;  /* 0x022850ff16ff79a7 */ /* 0x0001e2000810003f */
[----:B------:R-:W-:Y:S01]  /*1bdd0*/  BSSY B0, `(.L_x_14519) ;  /* 0x00000dc000007945 */ /* 0x000fe20003800000 */
[----:B--2---:R-:W-:-:S05]  /*1bde0*/  VIADD R10, R2, 0xfffffffe ;  /* 0xfffffffe020a7836 */ /* 0x004fca0000000000 */
[----:B------:R-:W-:-:S13]  /*1bdf0*/  ISETP.GE.AND P0, PT, R10, R31, PT ;  /* 0x0000001f0a00720c */ /* 0x000fda0003f06270 */
[----:B0-----:R-:W-:Y:S05]  /*1be00*/  @!P0 BRA `(.L_x_14520) ;  /* 0x0000000c00608947 */ /* 0x001fea0003800000 */
.L_x_14533:
[----:B0-----:R-:W0:Y:S01]  /*1be10*/  S2R R2, SR_TID.X ;  /* 0x0000000000027919 */ /* 0x001e220000002100 */
[----:B--2---:R-:W2:Y:S01]  /*1be20*/  LDC R8, c[0x0][0x430] ;  /* 0x00010c00ff087b82 */ /* 0x004ea20000000800 */
[----:B------:R-:W-:Y:S01]  /*1be30*/  IMAD R9, R10, 0x60, R32 ;  /* 0x000000600a097824 */ /* 0x000fe200078e0220 */
[----:B---3--:R-:W3:Y:S01]  /*1be40*/  S2R R4, SR_TID.X ;  /* 0x0000000000047919 */ /* 0x008ee20000002100 */
[----:B------:R-:W-:Y:S01]  /*1be50*/  VIADD R19, R19, 0x1 ;  /* 0x0000000113137836 */ /* 0x000fe20000000000 */
[----:B--2---:R-:W-:Y:S02]  /*1be60*/  ISETP.NE.AND P0, PT, R8, 0x1, PT ;  /* 0x000000010800780c */ /* 0x004fe40003f05270 */
[----:B0-----:R-:W-:Y:S01]  /*1be70*/  LOP3.LUT R2, R2, 0x7f, RZ, 0xc0, !PT ;  /* 0x0000007f02027812 */ /* 0x001fe200078ec0ff */
[----:B---3--:R-:W-:-:S03]  /*1be80*/  IMAD.SHL.U32 R4, R4, 0x10, RZ ;  /* 0x0000001004047824 */ /* 0x008fc600078e00ff */
[----:B------:R-:W-:-:S07]  /*1be90*/  SHF.R.U32.HI R2, RZ, 0x3, R2 ;  /* 0x00000003ff027819 */ /* 0x000fce0000011602 */
[----:B------:R-:W0:Y:S01]  /*1bea0*/  @P0 LDC R3, c[0x0][0x438] ;  /* 0x00010e00ff030b82 */ /* 0x000e220000000800 */
[----:B------:R-:W-:-:S04]  /*1beb0*/  LOP3.LUT R4, R2, 0x70, R4, 0xf8, !PT ;  /* 0x0000007002047812 */ /* 0x000fc800078ef804 */
[----:B------:R-:W-:-:S03]  /*1bec0*/  ISETP.GT.U32.AND P1, PT, R4, 0x5f, PT ;  /* 0x0000005f0400780c */ /* 0x000fc60003f24070 */
[----:B------:R-:W2:Y:S01]  /*1bed0*/  @P0 LDC R2, c[0x0][0x434] ;  /* 0x00010d00ff020b82 */ /* 0x000ea20000000800 */
[----:B------:R-:W-:-:S04]  /*1bee0*/  IMAD.IADD R9, R4, 0x1, R9 ;  /* 0x0000000104097824 */ /* 0x000fc800078e0209 */
[----:B------:R-:W-:-:S05]  /*1bef0*/  IMAD.MOV.U32 R11, RZ, RZ, R9 ;  /* 0x000000ffff0b7224 */ /* 0x000fca00078e0009 */
[----:B------:R-:W3:Y:S08]  /*1bf00*/  @!P1 LDC.64 R4, c[0x0][0x428] ;  /* 0x00010a00ff049b82 */ /* 0x000ef00000000a00 */
[----:B------:R-:W4:Y:S01]  /*1bf10*/  @!P1 LDC.64 R6, c[0x0][0x418] ;  /* 0x00010600ff069b82 */ /* 0x000f220000000a00 */
[----:B--2---:R-:W-:-:S05]  /*1bf20*/  @P0 IMAD.HI.U32 R2, R9, R2, RZ ;  /* 0x0000000209020227 */ /* 0x004fca00078e00ff */
[----:B0-----:R-:W-:-:S04]  /*1bf30*/  @P0 SHF.R.U32.HI R11, RZ, R3, R2 ;  /* 0x00000003ff0b0219 */ /* 0x001fc80000011602 */
[----:B------:R-:W-:Y:S01]  /*1bf40*/  @!P1 SHF.R.S32.HI R3, RZ, 0x1f, R11 ;  /* 0x0000001fff039819 */ /* 0x000fe2000001140b */
[----:B---3--:R-:W-:-:S04]  /*1bf50*/  @!P1 IMAD R2, R34, R4, RZ ;  /* 0x0000000422029224 */ /* 0x008fc800078e02ff */
[----:B------:R-:W-:Y:S02]  /*1bf60*/  @!P1 IMAD R5, R29, R5, R2 ;  /* 0x000000051d059224 */ /* 0x000fe400078e0202 */
[----:B------:R-:W-:-:S04]  /*1bf70*/  @!P1 IMAD.MOV.U32 R2, RZ, RZ, R11 ;  /* 0x000000ffff029224 */ /* 0x000fc800078e000b */
[----:B------:R-:W-:-:S04]  /*1bf80*/  @!P1 IMAD.WIDE.U32 R2, R29, R4, R2 ;  /* 0x000000041d029225 */ /* 0x000fc800078e0002 */
[----:B------:R-:W-:Y:S01]  /*1bf90*/  @!P1 IMAD.IADD R5, R5, 0x1, R3 ;  /* 0x0000000105059824 */ /* 0x000fe200078e0203 */
[C---:B----4-:R-:W-:Y:S01]  /*1bfa0*/  @!P1 LEA R6, P0, R2.reuse, R6, 0x2 ;  /* 0x0000000602069211 */ /* 0x050fe200078010ff */
        /* <DEDUP_REMOVED lines=17> */
.L_x_14521:
[----:B------:R-:W-:Y:S01]  /*1c0c0*/  IMAD R6, R19, 0x8, R16 ;  /* 0x0000000813067824 */ /* 0x000fe200078e0210 */
[----:B-1----:R-:W-:Y:S01]  /*1c0d0*/  SHF.L.U32 R22, R23, 0x1f, RZ ;  /* 0x0000001f17167819 */ /* 0x002fe200000006ff */
[----:B------:R-:W-:Y:S01]  /*1c0e0*/  BSSY B1, `(.L_x_14522) ;  /* 0x0000004000017945 */ /* 0x000fe20003800000 */
[----:B------:R-:W-:Y:S02]  /*1c0f0*/  SHF.R.S32.HI R20, RZ, 0x1f, R5 ;  /* 0x0000001fff147819 */ /* 0x000fe40000011405 */
[----:B------:R-:W0:Y:S02]  /*1c100*/  SYNCS.PHASECHK.TRANS64.TRYWAIT P0, [R6+URZ+0x22840], R22 ;  /* 0x02284016060075a7 */ /* 0x000e24000800017f */
[----:B0-----:R-:W-:Y:S05]  /*1c110*/  @!P0 BRA `(.L_x_14523) ;  /* 0x0000005c00dc8947 */ /* 0x001fea0003800000 */
.L_x_14714:
[----:B------:R-:W-:Y:S05]  /*1c120*/  BSYNC B1 ;  /* 0x0000000000017941 */ /* 0x000fea0003800000 */
.L_x_14522:
        /* <DEDUP_REMOVED lines=50> */
.L_x_14728:
        /* <DEDUP_REMOVED lines=8> */
.L_x_14525:
        /* <DEDUP_REMOVED lines=11> */
.L_x_14526:
[----:B------:R2:W-:Y:S01]  /*1c580*/  SYNCS.ARRIVE.TRANS64.A1T0 RZ, [R6+URZ+0x22830], RZ ;  /* 0x022830ff06ff79a7 */ /* 0x0005e2000810003f */
[----:B------:R-:W-:Y:S05]  /*1c590*/  @!P3 BRA `(.L_x_14527) ;  /* 0x000000000004b947 */ /* 0x000fea0003800000 */
[----:B------:R-:W-:Y:S01]  /*1c5a0*/  BPT.TRAP 0x1 ;  /* 0x000000040000795c */ /* 0x000fe20000300000 */
.L_x_14527:
[----:B------:R-:W3:Y:S01]  /*1c5b0*/  SYNCS.PHASECHK.TRANS64.TRYWAIT P0, [R6+URZ+0x22860], R22 ;  /* 0x02286016060075a7 */ /* 0x000ee2000800017f */
[----:B------:R-:W-:Y:S04]  /*1c5c0*/  BSSY B1, `(.L_x_14528) ;  /* 0x0000002000017945 */ /* 0x000fe80003800000 */
[----:B---3--:R-:W-:Y:S05]  /*1c5d0*/  @!P0 BRA `(.L_x_14529) ;  /* 0x0000006000648947 */ /* 0x008fea0003800000 */
.L_x_14729:
[----:B------:R-:W-:Y:S05]  /*1c5e0*/  BSYNC B1 ;  /* 0x0000000000017941 */ /* 0x000fea0003800000 */
.L_x_14528:
[----:B------:R-:W-:Y:S01]  /*1c5f0*/  ULDC.64 UR4, c[0x0][0x328] ;  /* 0x0000ca0000047ab9 */ /* 0x000fe20000000a00 */
[----:B------:R-:W-:Y:S01]  /*1c600*/  ULDC.64 UR6, c[0x0][0x318] ;  /* 0x0000c60000067ab9 */ /* 0x000fe20000000a00 */
[----:B------:R-:W-:Y:S01]  /*1c610*/  IMAD R20, R20, UR4, RZ ;  /* 0x0000000414147c24 */ /* 0x000fe2000f8e02ff */
[C---:B------:R-:W-:Y:S01]  /*1c620*/  LOP3.LUT P5, RZ, R18.reuse, 0x10, RZ, 0xc0, !PT ;  /* 0x0000001012ff7812 */ /* 0x040fe200078ac0ff */
[C---:B------:R-:W-:Y:S01]  /*1c630*/  IMAD.WIDE.U32 R2, R5.reuse, UR4, RZ ;  /* 0x0000000405027c25 */ /* 0x040fe2000f8e00ff */
        /* <DEDUP_REMOVED lines=11> */
[----:B------:R-:W-:Y:S02]  /*1c6f0*/  IMAD R7, R19, 0x6000, R30 ;  /* 0x0000600013077824 */ /* 0x000fe400078e021e */
        /* <DEDUP_REMOVED lines=49> */
.L_x_14743:
        /* <DEDUP_REMOVED lines=11> */
.L_x_14531:
        /* <DEDUP_REMOVED lines=11> */
.L_x_14532:
[----:B------:R0:W-:Y:S01]  /*1cb70*/  SYNCS.ARRIVE.TRANS64.A1T0 RZ, [R6+URZ+0x22850], RZ ;  /* 0x022850ff06ff79a7 */ /* 0x0001e2000810003f */
[----:B------:R-:W-:Y:S05]  /*1cb80*/  @P2 BRA `(.L_x_14533) ;  /* 0xfffffff000a02947 */ /* 0x000fea000383ffff */
.L_x_14520:
[----:B------:R-:W-:Y:S05]  /*1cb90*/  BSYNC B0 ;  /* 0x0000000000007941 */ /* 0x000fea0003800000 */
.L_x_14519:
[----:B------:R-:W4:Y:S01]  /*1cba0*/  S2R R2, SR_TID.X ;  /* 0x0000000000027919 */ /* 0x000f220000002100 */
[----:B------:R-:W-:Y:S01]  /*1cbb0*/  VIADD R19, R19, 0x1 ;  /* 0x0000000113137836 */ /* 0x000fe20000000000 */
[----:B------:R-:W-:Y:S04]  /*1cbc0*/  BSSY B0, `(.L_x_14534) ;  /* 0x0000012000007945 */ /* 0x000fe80003800000 */
[----:B------:R-:W-:-:S04]  /*1cbd0*/  ISETP.NE.AND P0, PT, R19, 0x2, PT ;  /* 0x000000021300780c */ /* 0x000fc80003f05270 */
[----:B------:R-:W-:Y:S02]  /*1cbe0*/  SEL R0, RZ, 0x1, P0 ;  /* 0x00000001ff007807 */ /* 0x000fe40000000000 */
        /* <DEDUP_REMOVED lines=10> */
[----:B0-23--:R-:W0:Y:S02]  /*1cc90*/  S2R R6, SR_LTMASK ;  /* 0x0000000000067919 */ /* 0x00de240000003900 */
[----:B0-----:R-:W-:-:S04]  /*1cca0*/  LOP3.LUT R6, R6, UR4, RZ, 0xc0, !PT ;  /* 0x0000000406067c12 */ /* 0x001fc8000f8ec0ff */
[----:B------:R-:W0:Y:S01]  /*1ccb0*/  POPC R7, R6 ;  /* 0x0000000600077309 */ /* 0x000e220000000000 */
[----:B----4-:R-:W0:Y:S02]  /*1ccc0*/  SHFL.IDX PT, R4, R3, R4, 0x1f ;  /* 0x00001f0403047589 */ /* 0x010e2400000e0000 */
[----:B0-----:R-:W-:-:S07]  /*1ccd0*/  IADD3 R24, R4, UR37, R7 ;  /* 0x0000002504187c10 */ /* 0x001fce000fffe007 */
.L_x_14535:
[----:B------:R-:W-:Y:S05]  /*1cce0*/  BSYNC B0 ;  /* 0x0000000000007941 */ /* 0x000fea0003800000 */
.L_x_14534:
[----:B------:R-:W-:Y:S02]  /*1ccf0*/  LOP3.LUT R23, R23, R0, RZ, 0x3c, !PT ;  /* 0x0000000017177212 */ /* 0x000fe400078e3cff */
[----:B------:R-:W-:-:S07]  /*1cd00*/  SEL R19, R19, RZ, P0 ;  /* 0x000000ff13137207 */ /* 0x000fce0000000000 */
.L_x_14494:
[----:B------:R-:W-:Y:S05]  /*1cd10*/  BSYNC B7 ;  /* 0x0000000000077941 */ /* 0x000fea0003800000 */
.L_x_14492:
        /* <DEDUP_REMOVED lines=11> */
.L_x_14536:
        /* <DEDUP_REMOVED lines=11> */
[----:B0-23--:R5:W2:Y:S02]  /*1ce80*/  @!P1 LDG.E R6, desc[UR42][R2.64] ;  /* 0x0000002a02069981 */ /* 0x00daa4000c1e1900 */
        /* <DEDUP_REMOVED lines=31> */
.L_x_14753:
[----:B------:R-:W-:Y:S02]  /*1d080*/  ULDC UR4, c[0x0][0xc38] ;  /* 0x00030e0000047ab9 */ /* 0x000fe40000000800 */
[----:B------:R-:W-:-:S04]  /*1d090*/  IMAD.U32 R5, RZ, RZ, UR4 ;  /* 0x00000004ff057e24 */ /* 0x000fc8000f8e00ff */
[----:B--2---:R-:W-:-:S04]  /*1d0a0*/  IMAD R14, R14, R5, RZ ;  /* 0x000000050e0e7224 */ /* 0x004fc800078e02ff */
[----:B------:R-:W-:-:S05]  /*1d0b0*/  IMAD.IADD R7, R7, 0x1, R14 ;  /* 0x0000000107077824 */ /* 0x000fca00078e020e */
[----:B------:R-:W-:-:S13]  /*1d0c0*/  ISETP.GT.AND P6, PT, R7, R0, PT ;  /* 0x000000000700720c */ /* 0x000fda0003fc4270 */
[----:B------:R-:W-:Y:S05]  /*1d0d0*/  @P6 BRA `(.L_x_14539) ;  /* 0x0000000000a46947 */ /* 0x000fea0003800000 */
.L_x_14542:
        /* <DEDUP_REMOVED lines=35> */
.L_x_14761:
[----:B------:R-:W-:Y:S02]  /*1d310*/  ULDC UR4, c[0x0][0xc38] ;  /* 0x00030e0000047ab9 */ /* 0x000fe40000000800 */
[----:B------:R-:W-:-:S04]  /*1d320*/  IMAD.U32 R5, RZ, RZ, UR4 ;  /* 0x00000004ff057e24 */ /* 0x000fc8000f8e00ff */
[----:B--2---:R-:W-:-:S04]  /*1d330*/  IMAD R14, R14, R5, RZ ;  /* 0x000000050e0e7224 */ /* 0x004fc800078e02ff */
[----:B------:R-:W-:-:S05]  /*1d340*/  IMAD.IADD R7, R14, 0x1, R7 ;  /* 0x000000010e077824 */ /* 0x000fca00078e0207 */
[----:B------:R-:W-:-:S13]  /*1d350*/  ISETP.GT.AND P6, PT, R7, R0, PT ;  /* 0x000000000700720c */ /* 0x000fda0003fc4270 */
[----:B------:R-:W-:Y:S05]  /*1d360*/  @!P6 BRA `(.L_x_14542) ;  /* 0xfffffffc005ce947 */ /* 0x000fea000383ffff */
.L_x_14539:
        /* <DEDUP_REMOVED lines=10> */
.L_x_14766:
[----:B------:R-:W-:-:S13]  /*1d410*/  ISETP.NE.AND P0, PT, R3, RZ, PT ;  /* 0x000000ff0300720c */ /* 0x000fda0003f05270 */
[----:B------:R-:W-:Y:S05]  /*1d420*/  @!P0 BRA `(.L_x_14544) ;  /* 0x0000000000108947 */ /* 0x000fea0003800000 */
[----:B------:R-:W-:Y:S01]  /*1d430*/  UMOV UR4, 0xffffffff ;  /* 0xffffffff00047882 */ /* 0x000fe20000000000 */
[----:B--2---:R-:W-:Y:S02]  /*1d440*/  VIADD R12, R12, 0xffffffff ;  /* 0xffffffff0c0c7836 */ /* 0x004fe40000000000 */
[----:B------:R-:W-:Y:S05]  /*1d450*/  BRA.DIV UR4, `(.L_x_14545) ;  /* 0x0000006204f07947 */ /* 0x000fea000b800000 */
[----:B------:R2:W0:Y:S02]  /*1d460*/  SHFL.IDX PT, R6, R2, R12, 0x1f ;  /* 0x00001f0c02067589 */ /* 0x00042400000e0000 */
.L_x_14544:
        /* <DEDUP_REMOVED lines=8> */
[----:B0-----:R-:W2:Y:S08]  /*1d4f0*/  MUFU.RCP R7, R7 ;  /* 0x0000000700077308 */ /* 0x001eb00000001000 */
[----:B---3--:R-:W-:Y:S01]  /*1d500*/  MUFU.RCP R8, R8 ;  /* 0x0000000800087308 */ /* 0x008fe20000001000 */
[----:B--2---:R-:W-:Y:S01]  /*1d510*/  VIADD R2, R7, 0xffffffe ;  /* 0x0ffffffe07027836 */ /* 0x004fe20000000000 */
        /* <DEDUP_REMOVED lines=48> */
.L_x_14546:
        /* <DEDUP_REMOVED lines=9> */
[----:B------:R-:W1:Y:S02]  /*1d8b0*/  F2I.FTZ.U32.TRUNC.NTZ R3, R9 ;  /* 0x0000000900037305 */ /* 0x000e64000021f000 */
[----:B-1----:R-:W-:-:S04]  /*1d8c0*/  IMAD.MOV R11, RZ, RZ, -R3 ;  /* 0x000000ffff0b7224 */ /* 0x002fc800078e0a03 */
        /* <DEDUP_REMOVED lines=49> */
.L_x_14547:
[----:B------:R-:W-:-:S05]  /*1dbe0*/  LOP3.LUT R2, RZ, R2, RZ, 0x33, !PT ;  /* 0x00000002ff027212 */ /* 0x000fca00078e33ff */
[----:B------:R-:W-:Y:S01]  /*1dbf0*/  IMAD.IADD R25, R25, 0x1, R2 ;  /* 0x0000000119197824 */ /* 0x000fe200078e0202 */
[----:B------:R-:W-:Y:S06]  /*1dc00*/  BRA `(.L_x_14548) ;  /* 0x00000000001c7947 */ /* 0x000fec0003800000 */
.L_x_14540:
[----:B------:R-:W-:Y:S01]  /*1dc10*/  UMOV UR4, URZ ;  /* 0x0000003f00047c82 */ /* 0x000fe20008000000 */
[----:B------:R-:W-:Y:S01]  /*1dc20*/  UMOV UR5, URZ ;  /* 0x0000003f00057c82 */ /* 0x000fe20008000000 */
[----:B------:R-:W-:Y:S01]  /*1dc30*/  ULDC UR6, c[0x0][0xc3c] ;  /* 0x00030f0000067ab9 */ /* 0x000fe20000000800 */
[----:B------:R-:W-:Y:S02]  /*1dc40*/  IMAD.MOV.U32 R24, RZ, RZ, R0 ;  /* 0x000000ffff187224 */ /* 0x000fe400078e0000 */
[----:B------:R-:W-:Y:S02]  /*1dc50*/  IMAD.U32 R25, RZ, RZ, UR4 ;  /* 0x00000004ff197e24 */ /* 0x000fe4000f8e00ff */
[----:B------:R-:W-:Y:S02]  /*1dc60*/  IMAD.U32 R26, RZ, RZ, UR5 ;  /* 0x00000005ff1a7e24 */ /* 0x000fe4000f8e00ff */
[----:B------:R-:W-:-:S07]  /*1dc70*/  IMAD.U32 R27, RZ, RZ, UR6 ;  /* 0x00000006ff1b7e24 */ /* 0x000fce000f8e00ff */
.L_x_14548:
        /* <DEDUP_REMOVED lines=10> */
.L_x_14537:
[----:B------:R-:W-:Y:S02]  /*1dd20*/  ULDC UR4, c[0x0][0xc3c] ;  /* 0x00030f0000047ab9 */ /* 0x000fe40000000800 */
[----:B0-----:R-:W-:-:S13]  /*1dd30*/  ISETP.GE.AND P0, PT, R27, UR4, PT ;  /* 0x000000041b007c0c */ /* 0x001fda000bf06270 */
[----:B------:R-:W-:Y:S05]  /*1dd40*/  @!P0 BRA `(.L_x_14549) ;  /* 0xffffff9800ec8947 */ /* 0x000fea000383ffff */
[----:B------:R-:W-:Y:S05]  /*1dd50*/  BSYNC B8 ;  /* 0x0000000000087941 */ /* 0x000fea0003800000 */
.L_x_14446:
        /* <DEDUP_REMOVED lines=12> */
.L_x_14769:
[----:B------:R-:W-:Y:S05]  /*1de20*/  BSYNC B0 ;  /* 0x0000000000007941 */ /* 0x000fea0003800000 */
.L_x_14550:
[----:B------:R-:W-:-:S03]  /*1de30*/  UMOV UR4, 0xffffffff ;  /* 0xffffffff00047882 */ /* 0x000fc60000000000 */
[----:B------:R-:W-:Y:S05]  /*1de40*/  BRA.DIV UR4, `(.L_x_14552) ;  /* 0x0000005a04b07947 */ /* 0x000fea000b800000 */
[----:B0-----:R-:W0:Y:S02]  /*1de50*/  S2R R0, SR_TID.X ;  /* 0x0000000000007919 */ /* 0x001e240000002100 */
[----:B0-----:R-:W-:-:S04]  /*1de60*/  SHF.R.U32.HI R0, RZ, 0x5, R0 ;  /* 0x00000005ff007819 */ /* 0x001fc80000011600 */
[----:B------:R-:W-:-:S05]  /*1de70*/  LOP3.LUT R0, R0, 0x3, RZ, 0xc0, !PT ;  /* 0x0000000300007812 */ /* 0x000fca00078ec0ff */
[----:B------:R0:W1:Y:S02]  /*1de80*/  SHFL.IDX PT, R14, R0, RZ, 0x1f ;  /* 0x00001fff000e7589 */ /* 0x00006400000e0000 */
.L_x_14772:
[----:B-1----:R-:W-:-:S13]  /*1de90*/  ISETP.NE.AND P0, PT, R14, RZ, PT ;  /* 0x000000ff0e00720c */ /* 0x002fda0003f05270 */
[----:B------:R-:W-:Y:S05]  /*1dea0*/  @P0 BRA `(.L_x_14264) ;  /* 0x0000000000880947 */ /* 0x000fea0003800000 */
[----:B------:R-:W-:-:S03]  /*1deb0*/  UMOV UR4, 0xffffffff ;  /* 0xffffffff00047882 */ /* 0x000fc60000000000 */
[----:B------:R-:W-:Y:S05]  /*1dec0*/  BRA.DIV UR4, `(.L_x_14553) ;  /* 0x0000005a04c47947 */ /* 0x000fea000b800000 */
[----:B------:R-:W-:-:S13]  /*1ded0*/  ELECT P6, URZ, PT ;  /* 0x00000000003f782f */ /* 0x000fda00038c0000 */
.L_x_14775:
[----:B------:R-:W-:Y:S05]  /*1dee0*/  @!P6 BRA `(.L_x_14264) ;  /* 0x000000000078e947 */ /* 0x000fea0003800000 */
[----:B------:R-:W-:-:S06]  /*1def0*/  ULOP3.LUT UR4, UR36, 0x2, URZ, 0xfc, !UPT ;  /* 0x0000000224047892 */ /* 0x000fcc000f8efc3f */
[----:B0-----:R-:W-:-:S05]  /*1df00*/  IMAD.U32 R0, RZ, RZ, UR4 ;  /* 0x00000004ff007e24 */ /* 0x001fca000f8e00ff */
[----:B------:R-:W-:-:S13]  /*1df10*/  ISETP.NE.AND P0, PT, R0, 0x3, PT ;  /* 0x000000030000780c */ /* 0x000fda0003f05270 */
[----:B------:R-:W-:Y:S05]  /*1df20*/  @!P0 BRA `(.L_x_14554) ;  /* 0x0000000000048947 */ /* 0x000fea0003800000 */
[----:B------:R-:W-:Y:S01]  /*1df30*/  BPT.TRAP 0x1 ;  /* 0x000000040000795c */ /* 0x000fe20000300000 */
.L_x_14554:
[----:B------:R-:W-:Y:S01]  /*1df40*/  IMAD R3, R19, 0x8, R5 ;  /* 0x0000000813037824 */ /* 0x000fe200078e0205 */
[----:B------:R-:W-:Y:S01]  /*1df50*/  SHF.L.U32 R2, R23, 0x1f, RZ ;  /* 0x0000001f17027819 */ /* 0x000fe200000006ff */
[----:B------:R-:W-:-:S03]  /*1df60*/  VIADD R19, R19, 0x1 ;  /* 0x0000000113137836 */ /* 0x000fc60000000000 */
[----:B------:R-:W0:Y:S02]  /*1df70*/  SYNCS.PHASECHK.TRANS64.TRYWAIT P1, [R3+URZ+0x22840], R2 ;  /* 0x02284002030075a7 */ /* 0x000e24000802017f */
[----:B------:R-:W-:-:S04]  /*1df80*/  ISETP.NE.AND P2, PT, R19, 0x2, PT ;  /* 0x000000021300780c */ /* 0x000fc80003f45270 */
[----:B------:R-:W-:Y:S01]  /*1df90*/  SEL R0, RZ, 0x1, P2 ;  /* 0x00000001ff007807 */ /* 0x000fe20001000000 */
[----:B0-----:R-:W-:Y:S08]  /*1dfa0*/  @!P1 BRA `(.L_x_14555) ;  /* 0x0000005800ac9947 */ /* 0x001ff00003800000 */
.L_x_14776:
[----:B------:R-:W-:Y:S02]  /*1dfb0*/  SEL R19, R19, RZ, P2 ;  /* 0x000000ff13137207 */ /* 0x000fe40001000000 */
[----:B------:R-:W-:Y:S01]  /*1dfc0*/  LOP3.LUT R0, R23, R0, RZ, 0x3c, !PT ;  /* 0x0000000017007212 */ /* 0x000fe200078e3cff */
[----:B------:R-:W-:Y:S06]  /*1dfd0*/  @!P0 BRA `(.L_x_14556) ;  /* 0x0000000000048947 */ /* 0x000fec0003800000 */
[----:B------:R-:W-:Y:S01]  /*1dfe0*/  BPT.TRAP 0x1 ;  /* 0x000000040000795c */ /* 0x000fe20000300000 */
.L_x_14556:
[----:B------:R-:W-:Y:S01]  /*1dff0*/  IMAD R19, R19, 0x8, R5 ;  /* 0x0000000813137824 */ /* 0x000fe200078e0205 */
[----:B------:R-:W-:-:S04]  /*1e000*/  SHF.L.U32 R0, R0, 0x1f, RZ ;  /* 0x0000001f00007819 */ /* 0x000fc800000006ff */
[----:B------:R-:W1:Y:S02]  /*1e010*/  SYNCS.PHASECHK.TRANS64.TRYWAIT P1, [R19+URZ+0x22840], R0 ;  /* 0x02284000130075a7 */ /* 0x000e64000802017f */
[----:B-1----:R-:W-:Y:S05]  /*1e020*/  @!P1 BRA `(.L_x_14557) ;  /* 0x0000005800a09947 */ /* 0x002fea0003800000 */
.L_x_14777:
[----:B------:R-:W-:Y:S05]  /*1e030*/  @!P0 BRA `(.L_x_14558) ;  /* 0x0000000000048947 */ /* 0x000fea0003800000 */
[----:B------:R-:W-:Y:S01]  /*1e040*/  BPT.TRAP 0x1 ;  /* 0x000000040000795c */ /* 0x000fe20000300000 */
.L_x_14558:
[----:B------:R-:W5:Y:S02]  /*1e050*/  SYNCS.PHASECHK.TRANS64.TRYWAIT P1, [R3+URZ+0x22860], R2 ;  /* 0x02286002030075a7 */ /* 0x000f64000802017f */
[----:B-----5:R-:W-:Y:S05]  /*1e060*/  @!P1 BRA `(.L_x_14559) ;  /* 0x0000005800a49947 */ /* 0x020fea0003800000 */
.L_x_14778:
[----:B------:R-:W-:Y:S05]  /*1e070*/  @!P0 BRA `(.L_x_14560) ;  /* 0x0000000000048947 */ /* 0x000fea0003800000 */
[----:B------:R-:W-:Y:S01]  /*1e080*/  BPT.TRAP 0x1 ;  /* 0x000000040000795c */ /* 0x000fe20000300000 */
.L_x_14560:
[----:B------:R0:W0:Y:S02]  /*1e090*/  SYNCS.PHASECHK.TRANS64.TRYWAIT P0, [R19+URZ+0x22860], R0 ;  /* 0x02286000130075a7 */ /* 0x000024000800017f */
[----:B0-----:R-:W-:Y:S05]  /*1e0a0*/  @!P0 NANOSLEEP.SYNCS 0x989680 ;  /* 0x009896800000895d */ /* 0x001fea0003900000 */
[----:B------:R-:W0:Y:S02]  /*1e0b0*/  @!P0 SYNCS.PHASECHK.TRANS64 P0, [R19+URZ+0x22860], R0 ;  /* 0x02286000130085a7 */ /* 0x000e24000800007f */
[----:B0-----:R-:W-:Y:S05]  /*1e0c0*/  @!P0 BRA `(.L_x_14560) ;  /* 0xfffffffc00f08947 */ /* 0x001fea000383ffff */
.L_x_14264:
[----:B------:R-:W-:Y:S05]  /*1e0d0*/  BSYNC B9 ;  /* 0x0000000000097941 */ /* 0x000fea0003800000 */
.L_x_14261:
[----:B------:R-:W-:Y:S05]  /*1e0e0*/  EXIT ;  /* 0x000000000000794d */ /* 0x000fea0003800000 */
.L_x_14284:
[----:B0-----:R0:W1:Y:S02]  /*1e0f0*/  SYNCS.PHASECHK.TRANS64.TRYWAIT P5, [R87+URZ+0x22890], R95 ;  /* 0x0228905f570075a7 */ /* 0x00106400080a017f */
[----:B-1----:R-:W-:Y:S05]  /*1e100*/  @!P5 NANOSLEEP.SYNCS 0x989680 ;  /* 0x009896800000d95d */ /* 0x002fea0003900000 */
[----:B------:R-:W1:Y:S02]  /*1e110*/  @!P5 SYNCS.PHASECHK.TRANS64 P5, [R87+URZ+0x22890], R95 ;  /* 0x0228905f5700d5a7 */ /* 0x000e6400080a007f */
[----:B-1----:R-:W-:Y:S05]  /*1e120*/  @!P5 BRA `(.L_x_14284) ;  /* 0xfffffffc00f0d947 */ /* 0x002fea000383ffff */
[----:B------:R-:W-:Y:S05]  /*1e130*/  BRA `(.L_x_14561) ;  /* 0xfffffe5400c87947 */ /* 0x000fea000383ffff */
.L_x_14285:
        /* <DEDUP_REMOVED lines=8> */
.L_x_14563:
[----:B------:R-:W-:Y:S05]  /*1e1c0*/  BSYNC B1 ;  /* 0x0000000000017941 */ /* 0x000fea0003800000 */
.L_x_14562:
        /* <DEDUP_REMOVED lines=8> */
.L_x_14564:
[----:B------:R-:W-:Y:S05]  /*1e250*/  BRA `(.L_x_14565) ;  /* 0xfffffe5400947947 */ /* 0x000fea000383ffff */
.L_x_14294:
[----:B------:R-:W-:Y:S01]  /*1e260*/  BSSY B1, `(.L_x_14566) ;  /* 0x0000008000017945 */ /* 0x000fe20003800000 */
[----:B0---4-:R-:W-:Y:S02]  /*1e270*/  IMAD.MOV.U32 R13, RZ, RZ, R97 ;  /* 0x000000ffff0d7224 */ /* 0x011fe400078e0061 */
[----:B------:R-:W-:Y:S02]  /*1e280*/  IMAD.MOV.U32 R12, RZ, RZ, 0x1 ;  /* 0x00000001ff0c7424 */ /* 0x000fe400078e00ff */
[----:B------:R-:W-:Y:S02]  /*1e290*/  IMAD.MOV.U32 R11, RZ, RZ, 0x1c1f ;  /* 0x00001c1fff0b7424 */ /* 0x000fe400078e00ff */
[----:B------:R-:W-:-:S07]  /*1e2a0*/  IMAD.MOV.U32 R15, RZ, RZ, -0x1 ;  /* 0xffffffffff0f7424 */ /* 0x000fce00078e00ff */
[----:B-123--:R-:W-:Y:S05]  /*1e2b0*/  WARPSYNC.COLLECTIVE R15, `(.L_x_14567) ;  /* 0x000000000f087348 */ /* 0x00efea0003c00000 */
[----:B---3--:R0:W3:Y:S02]  /*1e2c0*/  SHFL.IDX P6, R14, R13, R12, R11 ;  /* 0x0000000c0d0e7389 */ /* 0x0080e400000c000b */
[----:B0123--:R-:W-:Y:S01]  /*1e2d0*/  ENDCOLLECTIVE ;  /* 0x000000000000791b */ /* 0x00ffe20003800000 */
.L_x_14567:
[----:B------:R-:W-:Y:S05]  /*1e2e0*/  BSYNC B1 ;  /* 0x0000000000017941 */ /* 0x000fea0003800000 */
.L_x_14566:
        /* <DEDUP_REMOVED lines=8> */
.L_x_14568:
[----:B------:R-:W-:Y:S05]  /*1e370*/  BRA `(.L_x_14569) ;  /* 0xfffffe5c001c7947 */ /* 0x000fea000383ffff */
.L_x_14304:
[----:B-1----:R1:W2:Y:S02]  /*1e380*/  SYNCS.PHASECHK.TRANS64.TRYWAIT P4, [R87+URZ+0x22890], R95 ;  /* 0x0228905f570075a7 */ /* 0x0022a4000808017f */
[----:B--2---:R-:W-:Y:S05]  /*1e390*/  @!P4 NANOSLEEP.SYNCS 0x989680 ;  /* 0x009896800000c95d */ /* 0x004fea0003900000 */
[----:B------:R-:W2:Y:S02]  /*1e3a0*/  @!P4 SYNCS.PHASECHK.TRANS64 P4, [R87+URZ+0x22890], R95 ;  /* 0x0228905f5700c5a7 */ /* 0x000ea4000808007f */
[----:B--2---:R-:W-:Y:S05]  /*1e3b0*/  @!P4 BRA `(.L_x_14304) ;  /* 0xfffffffc00f0c947 */ /* 0x004fea000383ffff */
[----:B------:R-:W-:Y:S05]  /*1e3c0*/  BRA `(.L_x_14570) ;  /* 0xfffffe6800107947 */ /* 0x000fea000383ffff */
.L_x_14305:
        /* <DEDUP_REMOVED lines=8> */
.L_x_14572:
[----:B------:R-:W-:Y:S05]  /*1e450*/  BSYNC B1 ;  /* 0x0000000000017941 */ /* 0x000fea0003800000 */
.L_x_14571:
        /* <DEDUP_REMOVED lines=8> */
.L_x_14573:
[----:B------:R-:W-:Y:S01]  /*1e4e0*/  IMAD.MOV.U32 R100, RZ, RZ, R14 ;  /* 0x000000ffff647224 */ /* 0x000fe200078e000e */
[----:B------:R-:W-:Y:S06]  /*1e4f0*/  BRA `(.L_x_14574) ;  /* 0xfffffe6400dc7947 */ /* 0x000fec000383ffff */
.L_x_14310:
        /* <DEDUP_REMOVED lines=8> */
.L_x_14576:
[----:B------:R-:W-:Y:S05]  /*1e580*/  BSYNC B1 ;  /* 0x0000000000017941 */ /* 0x000fea0003800000 */
.L_x_14575:
        /* <DEDUP_REMOVED lines=8> */
.L_x_14577:
[----:B------:R-:W-:Y:S01]  /*1e610*/  IMAD.MOV.U32 R96, RZ, RZ, R14 ;  /* 0x000000ffff607224 */ /* 0x000fe200078e000e */
[----:B------:R-:W-:Y:S06]  /*1e620*/  BRA `(.L_x_14578) ;  /* 0xfffffe6c00887947 */ /* 0x000fec000383ffff */
.L_x_14315:
[----:B0-----:R0:W1:Y:S02]  /*1e630*/  SYNCS.PHASECHK.TRANS64.TRYWAIT P2, [R87+URZ+0x22890], R95 ;  /* 0x0228905f570075a7 */ /* 0x001064000804017f */
[----:B-1----:R-:W-:Y:S05]  /*1e640*/  @!P2 NANOSLEEP.SYNCS 0x989680 ;  /* 0x009896800000a95d */ /* 0x002fea0003900000 */
[----:B------:R-:W1:Y:S02]  /*1e650*/  @!P2 SYNCS.PHASECHK.TRANS64 P2, [R87+URZ+0x22890], R95 ;  /* 0x0228905f5700a5a7 */ /* 0x000e64000804007f */
[----:B-1----:R-:W-:Y:S05]  /*1e660*/  @!P2 BRA `(.L_x_14315) ;  /* 0xfffffffc00f0a947 */ /* 0x002fea000383ffff */
[----:B------:R-:W-:Y:S05]  /*1e670*/  BRA `(.L_x_14579) ;  /* 0xfffffe7400a07947 */ /* 0x000fea000383ffff */
.L_x_14316:
        /* <DEDUP_REMOVED lines=8> */
.L_x_14581:
[----:B------:R-:W-:Y:S05]  /*1e700*/  BSYNC B1 ;  /* 0x0000000000017941 */ /* 0x000fea0003800000 */
.L_x_14580:
        /* <DEDUP_REMOVED lines=8> */
.L_x_14582:
[----:B------:R-:W-:Y:S01]  /*1e790*/  IMAD.MOV.U32 R7, RZ, RZ, R14 ;  /* 0x000000ffff077224 */ /* 0x000fe200078e000e */
[----:B------:R-:W-:Y:S06]  /*1e7a0*/  BRA `(.L_x_14583) ;  /* 0xfffffe7400bc7947 */ /* 0x000fec000383ffff */
.L_x_14319:
        /* <DEDUP_REMOVED lines=8> */
.L_x_14585:
[----:B------:R-:W-:Y:S05]  /*1e830*/  BSYNC B1 ;  /* 0x0000000000017941 */ /* 0x000fea0003800000 */
.L_x_14584:
        /* <DEDUP_REMOVED lines=8> */
.L_x_14586:
[----:B------:R-:W-:Y:S01]  /*1e8c0*/  IMAD.MOV.U32 R7, RZ, RZ, R14 ;  /* 0x000000ffff077224 */ /* 0x000fe200078e000e */
[----:B------:R-:W-:Y:S06]  /*1e8d0*/  BRA `(.L_x_14587) ;  /* 0xfffffe7400b87947 */ /* 0x000fec000383ffff */
.L_x_14323:
[----:B---3--:R3:W4:Y:S02]  /*1e8e0*/  SYNCS.PHASECHK.TRANS64.TRYWAIT P3, [R87+URZ+0x228b0], R95 ;  /* 0x0228b05f570075a7 */ /* 0x008724000806017f */
[----:B----4-:R-:W-:Y:S05]  /*1e8f0*/  @!P3 NANOSLEEP.SYNCS 0x989680 ;  /* 0x009896800000b95d */ /* 0x010fea0003900000 */
[----:B------:R-:W4:Y:S02]  /*1e900*/  @!P3 SYNCS.PHASECHK.TRANS64 P3, [R87+URZ+0x228b0], R95 ;  /* 0x0228b05f5700b5a7 */ /* 0x000f24000806007f */
[----:B----4-:R-:W-:Y:S05]  /*1e910*/  @!P3 BRA `(.L_x_14323) ;  /* 0xfffffffc00f0b947 */ /* 0x010fea000383ffff */
[----:B------:R-:W-:Y:S05]  /*1e920*/  BRA `(.L_x_14588) ;  /* 0xfffffe7800307947 */ /* 0x000fea000383ffff */
.L_x_14333:
[----:B------:R-:W-:Y:S01]  /*1e930*/  BSSY B0, `(.L_x_14589) ;  /* 0x0000007000007945 */ /* 0x000fe20003800000 */
[----:B------:R-:W-:Y:S02]  /*1e940*/  IMAD.MOV.U32 R12, RZ, RZ, RZ ;  /* 0x000000ffff0c7224 */ /* 0x000fe400078e00ff */
[----:B------:R-:W-:Y:S02]  /*1e950*/  IMAD.MOV.U32 R11, RZ, RZ, 0x1f ;  /* 0x0000001fff0b7424 */ /* 0x000fe400078e00ff */
[----:B------:R-:W-:-:S07]  /*1e960*/  IMAD.MOV.U32 R15, RZ, RZ, -0x1 ;  /* 0xffffffffff0f7424 */ /* 0x000fce00078e00ff */
[----:B-----5:R-:W-:Y:S05]  /*1e970*/  WARPSYNC.COLLECTIVE R15, `(.L_x_14590) ;  /* 0x000000000f087348 */ /* 0x020fea0003c00000 */
[----:B------:R0:W1:Y:S02]  /*1e980*/  SHFL.IDX P6, R14, R13, R12, R11 ;  /* 0x0000000c0d0e7389 */ /* 0x00006400000c000b */
[----:B01---5:R-:W-:Y:S01]  /*1e990*/  ENDCOLLECTIVE ;  /* 0x000000000000791b */ /* 0x023fe20003800000 */
.L_x_14590:
[----:B------:R-:W-:Y:S05]  /*1e9a0*/  BSYNC B0 ;  /* 0x0000000000007941 */ /* 0x000fea0003800000 */
.L_x_14589:
[----:B------:R-:W-:Y:S05]  /*1e9b0*/  BRA `(.L_x_14591) ;  /* 0xfffffe8800447947 */ /* 0x000fea000383ffff */
.L_x_14345:
        /* <DEDUP_REMOVED lines=8> */
.L_x_14593:
[----:B------:R-:W-:Y:S05]  /*1ea40*/  BSYNC B1 ;  /* 0x0000000000017941 */ /* 0x000fea0003800000 */
.L_x_14592:
        /* <DEDUP_REMOVED lines=8> */
.L_x_14594:
[----:B------:R-:W-:Y:S02]  /*1ead0*/  IMAD.MOV.U32 R13, RZ, RZ, R34 ;  /* 0x000000ffff0d7224 */ /* 0x000fe400078e0022 */
[----:B------:R-:W-:-:S07]  /*1eae0*/  IMAD.MOV.U32 R3, RZ, RZ, R14 ;  /* 0x000000ffff037224 */ /* 0x000fce00078e000e */
[----:B------:R-:W-:Y:S05]  /*1eaf0*/  WARPSYNC.COLLECTIVE R15, `(.L_x_14595) ;  /* 0x000000000f087348 */ /* 0x000fea0003c00000 */
[----:B------:R0:W1:Y:S02]  /*1eb00*/  SHFL.IDX P6, R14, R13, R12, R11 ;  /* 0x0000000c0d0e7389 */ /* 0x00006400000c000b */
[----:B01----:R-:W-:Y:S01]  /*1eb10*/  ENDCOLLECTIVE ;  /* 0x000000000000791b */ /* 0x003fe20003800000 */
.L_x_14595:
[----:B------:R-:W-:Y:S02]  /*1eb20*/  IMAD.MOV.U32 R13, RZ, RZ, R30 ;  /* 0x000000ffff0d7224 */ /* 0x000fe400078e001e */
[----:B------:R-:W-:-:S07]  /*1eb30*/  IMAD.MOV.U32 R7, RZ, RZ, R14 ;  /* 0x000000ffff077224 */ /* 0x000fce00078e000e */
[----:B------:R-:W-:Y:S05]  /*1eb40*/  WARPSYNC.COLLECTIVE R15, `(.L_x_14596) ;  /* 0x000000000f087348 */ /* 0x000fea0003c00000 */
[----:B------:R0:W1:Y:S02]  /*1eb50*/  SHFL.IDX P6, R14, R13, R12, R11 ;  /* 0x0000000c0d0e7389 */ /* 0x00006400000c000b */
[----:B01----:R-:W-:Y:S01]  /*1eb60*/  ENDCOLLECTIVE ;  /* 0x000000000000791b */ /* 0x003fe20003800000 */
.L_x_14596:
[----:B------:R-:W-:Y:S01]  /*1eb70*/  IMAD.MOV.U32 R8, RZ, RZ, R14 ;  /* 0x000000ffff087224 */ /* 0x000fe200078e000e */
[----:B------:R-:W-:Y:S06]  /*1eb80*/  BRA `(.L_x_14597) ;  /* 0xfffffe8c00b87947 */ /* 0x000fec000383ffff */
.L_x_14348:
        /* <DEDUP_REMOVED lines=8> */
.L_x_14599:
[----:B------:R-:W-:Y:S05]  /*1ec10*/  BSYNC B1 ;  /* 0x0000000000017941 */ /* 0x000fea0003800000 */
.L_x_14598:
        /* <DEDUP_REMOVED lines=8> */
.L_x_14600:
[----:B------:R-:W-:Y:S02]  /*1eca0*/  IMAD.MOV.U32 R13, RZ, RZ, R34 ;  /* 0x000000ffff0d7224 */ /* 0x000fe400078e0022 */
[----:B------:R-:W-:-:S07]  /*1ecb0*/  IMAD.MOV.U32 R3, RZ, RZ, R14 ;  /* 0x000000ffff037224 */ /* 0x000fce00078e000e */
[----:B------:R-:W-:Y:S05]  /*1ecc0*/  WARPSYNC.COLLECTIVE R15, `(.L_x_14601) ;  /* 0x000000000f087348 */ /* 0x000fea0003c00000 */
[----:B------:R0:W1:Y:S02]  /*1ecd0*/  SHFL.IDX P6, R14, R13, R12, R11 ;  /* 0x0000000c0d0e7389 */ /* 0x00006400000c000b */
[----:B01----:R-:W-:Y:S01]  /*1ece0*/  ENDCOLLECTIVE ;  /* 0x000000000000791b */ /* 0x003fe20003800000 */
.L_x_14601:
[----:B------:R-:W-:Y:S02]  /*1ecf0*/  IMAD.MOV.U32 R13, RZ, RZ, R30 ;  /* 0x000000ffff0d7224 */ /* 0x000fe400078e001e */
[----:B------:R-:W-:-:S07]  /*1ed00*/  IMAD.MOV.U32 R7, RZ, RZ, R14 ;  /* 0x000000ffff077224 */ /* 0x000fce00078e000e */
[----:B------:R-:W-:Y:S05]  /*1ed10*/  WARPSYNC.COLLECTIVE R15, `(.L_x_14602) ;  /* 0x000000000f087348 */ /* 0x000fea0003c00000 */
[----:B------:R0:W1:Y:S02]  /*1ed20*/  SHFL.IDX P6, R14, R13, R12, R11 ;  /* 0x0000000c0d0e7389 */ /* 0x00006400000c000b */
[----:B01----:R-:W-:Y:S01]  /*1ed30*/  ENDCOLLECTIVE ;  /* 0x000000000000791b */ /* 0x003fe20003800000 */
.L_x_14602:
[----:B------:R-:W-:Y:S01]  /*1ed40*/  IMAD.MOV.U32 R30, RZ, RZ, R14 ;  /* 0x000000ffff1e7224 */ /* 0x000fe200078e000e */
[----:B------:R-:W-:Y:S06]  /*1ed50*/  BRA `(.L_x_14603) ;  /* 0xfffffe9000107947 */ /* 0x000fec000383ffff */
.L_x_14352:
[----:B0-----:R0:W1:Y:S02]  /*1ed60*/  SYNCS.PHASECHK.TRANS64.TRYWAIT P0, [R22+URZ+0x22800], R35 ;  /* 0x02280023160075a7 */ /* 0x001064000800017f */
[----:B-1----:R-:W-:Y:S05]  /*1ed70*/  @!P0 NANOSLEEP.SYNCS 0x989680 ;  /* 0x009896800000895d */ /* 0x002fea0003900000 */
[----:B------:R-:W1:Y:S02]  /*1ed80*/  @!P0 SYNCS.PHASECHK.TRANS64 P0, [R22+URZ+0x22800], R35 ;  /* 0x02280023160085a7 */ /* 0x000e64000800007f */
[----:B-1----:R-:W-:Y:S05]  /*1ed90*/  @!P0 BRA `(.L_x_14352) ;  /* 0xfffffffc00f08947 */ /* 0x002fea000383ffff */
[----:B------:R-:W-:Y:S05]  /*1eda0*/  BRA `(.L_x_14604) ;  /* 0xfffffe9400047947 */ /* 0x000fea000383ffff */
.L_x_14360:
[----:B------:R-:W1:Y:S01]  /*1edb0*/  LDC R39, c[0x0][0x3f4] ;  /* 0x0000fd00ff277b82 */ /* 0x000e620000000800 */
[----:B------:R-:W-:Y:S01]  /*1edc0*/  BSSY B1, `(.L_x_14605) ;  /* 0x0000008000017945 */ /* 0x000fe20003800000 */
[----:B0-----:R-:W-:Y:S02]  /*1edd0*/  IMAD.MOV.U32 R13, RZ, RZ, R26 ;  /* 0x000000ffff0d7224 */ /* 0x001fe400078e001a */
[----:B------:R-:W-:Y:S02]  /*1ede0*/  IMAD.MOV.U32 R12, RZ, RZ, RZ ;  /* 0x000000ffff0c7224 */ /* 0x000fe400078e00ff */
[----:B------:R-:W-:Y:S02]  /*1edf0*/  IMAD.MOV.U32 R11, RZ, RZ, 0x1c1f ;  /* 0x00001c1fff0b7424 */ /* 0x000fe400078e00ff */
[----:B------:R-:W-:-:S07]  /*1ee00*/  IMAD.MOV.U32 R15, RZ, RZ, -0x1 ;  /* 0xffffffffff0f7424 */ /* 0x000fce00078e00ff */
[----:B-1----:R-:W-:Y:S05]  /*1ee10*/  WARPSYNC.COLLECTIVE R15, `(.L_x_14606) ;  /* 0x000000000f087348 */ /* 0x002fea0003c00000 */
[----:B------:R0:W2:Y:S02]  /*1ee20*/  SHFL.IDX P6, R14, R13, R12, R11 ;  /* 0x0000000c0d0e7389 */ /* 0x0000a400000c000b */
[----:B012---:R-:W-:Y:S01]  /*1ee30*/  ENDCOLLECTIVE ;  /* 0x000000000000791b */ /* 0x007fe20003800000 */
.L_x_14606:
[----:B------:R-:W-:Y:S05]  /*1ee40*/  BSYNC B1 ;  /* 0x0000000000017941 */ /* 0x000fea0003800000 */
.L_x_14605:
        /* <DEDUP_REMOVED lines=10> */
.L_x_14607:
        /* <DEDUP_REMOVED lines=8> */
.L_x_14608:
[----:B------:R-:W-:-:S05]  /*1ef70*/  @!P1 IADD3 R8, P2, R3, R5, RZ ;  /* 0x0000000503089210 */ /* 0x000fca0007f5e0ff */
[----:B------:R-:W-:Y:S02]  /*1ef80*/  @!P1 IMAD.X R9, R0, 0x1, R7, P2 ;  /* 0x0000000100099824 */ /* 0x000fe400010e0607 */
[----:B------:R-:W-:Y:S02]  /*1ef90*/  IMAD.MOV.U32 R13, RZ, RZ, R37 ;  /* 0x000000ffff0d7224 */ /* 0x000fe400078e0025 */
[----:B------:R-:W-:-:S07]  /*1efa0*/  IMAD.MOV.U32 R4, RZ, RZ, R14 ;  /* 0x000000ffff047224 */ /* 0x000fce00078e000e */
[----:B------:R-:W-:Y:S05]  /*1efb0*/  WARPSYNC.COLLECTIVE R15, `(.L_x_14609) ;  /* 0x000000000f087348 */ /* 0x000fea0003c00000 */
[----:B------:R0:W1:Y:S02]  /*1efc0*/  SHFL.IDX P6, R14, R13, R12, R11 ;  /* 0x0000000c0d0e7389 */ /* 0x00006400000c000b */
[----:B01----:R-:W-:Y:S01]  /*1efd0*/  ENDCOLLECTIVE ;  /* 0x000000000000791b */ /* 0x003fe20003800000 */
.L_x_14609:
[----:B------:R-:W2:Y:S01]  /*1efe0*/  @!P1 LD.E.128 R8, desc[UR42][R8.64] ;  /* 0x0000002a08089980 */ /* 0x000ea2000c101d00 */
[----:B------:R-:W-:-:S05]  /*1eff0*/  @!P1 IADD3 R14, P2, R14, R5, RZ ;  /* 0x000000050e0e9210 */ /* 0x000fca0007f5e0ff */
[----:B------:R-:W-:Y:S02]  /*1f000*/  @!P1 IMAD.X R5, R4, 0x1, R7, P2 ;  /* 0x0000000104059824 */ /* 0x000fe400010e0607 */
[----:B------:R-:W-:-:S06]  /*1f010*/  @!P1 IMAD.MOV.U32 R4, RZ, RZ, R14 ;  /* 0x000000ffff049224 */ /* 0x000fcc00078e000e */
        /* <DEDUP_REMOVED lines=10> */
[----:B------:R-:W-:-:S07]  /*1f0c0*/  IMAD.MOV.U32 R3, RZ, RZ, R21 ;  /* 0x000000ffff037224 */ /* 0x000fce00078e0015 */
[----:B-----5:R-:W-:Y:S05]  /*1f0d0*/  WARPSYNC.COLLECTIVE R15, `(.L_x_14610) ;  /* 0x000000000f087348 */ /* 0x020fea0003c00000 */
[----:B------:R0:W1:Y:S02]  /*1f0e0*/  SHFL.IDX P6, R14, R13, R12, R11 ;  /* 0x0000000c0d0e7389 */ /* 0x00006400000c000b */
[----:B01---5:R-:W-:Y:S01]  /*1f0f0*/  ENDCOLLECTIVE ;  /* 0x000000000000791b */ /* 0x023fe20003800000 */
.L_x_14610:
[----:B------:R-:W-:Y:S02]  /*1f100*/  IMAD.MOV.U32 R0, RZ, RZ, R20 ;  /* 0x000000ffff007224 */ /* 0x000fe400078e0014 */
[----:B------:R-:W-:Y:S01]  /*1f110*/  @!P1 IMAD.MOV.U32 R28, RZ, RZ, R8 ;  /* 0x000000ffff1c9224 */ /* 0x000fe200078e0008 */
[----:B------:R-:W-:Y:S01]  /*1f120*/  PRMT R48, R48, 0x5410, R3 ;  /* 0x0000541030307816 */ /* 0x000fe20000000003 */
[----:B------:R-:W-:Y:S01]  /*1f130*/  @!P1 IMAD.MOV.U32 R29, RZ, RZ, R9 ;  /* 0x000000ffff1d9224 */ /* 0x000fe200078e0009 */
[----:B------:R-:W-:Y:S01]  /*1f140*/  PRMT R45, R45, 0x5410, R0 ;  /* 0x000054102d2d7816 */ /* 0x000fe20000000000 */
[----:B------:R-:W-:Y:S02]  /*1f150*/  IMAD.MOV.U32 R8, RZ, RZ, R28 ;  /* 0x000000ffff087224 */ /* 0x000fe400078e001c */
[----:B------:R-:W-:-:S03]  /*1f160*/  IMAD.MOV.U32 R9, RZ, RZ, R29 ;  /* 0x000000ffff097224 */ /* 0x000fc600078e001d */
[----:B------:R-:W-:Y:S01]  /*1f170*/  PRMT R38, R8, 0x7610, R38 ;  /* 0x0000761008267816 */ /* 0x000fe20000000026 */
[--C-:B------:R-:W-:Y:S01]  /*1f180*/  IMAD.MOV.U32 R13, RZ, RZ, R36.reuse ;  /* 0x000000ffff0d7224 */ /* 0x100fe200078e0024 */
[----:B------:R-:W-:Y:S01]  /*1f190*/  PRMT R36, R9, 0x7610, R36 ;  /* 0x0000761009247816 */ /* 0x000fe20000000024 */
[----:B------:R-:W-:Y:S02]  /*1f1a0*/  @!P1 IMAD.MOV.U32 R34, RZ, RZ, R4 ;  /* 0x000000ffff229224 */ /* 0x000fe400078e0004 */
[----:B------:R-:W-:Y:S02]  /*1f1b0*/  @!P1 IMAD.MOV.U32 R35, RZ, RZ, R5 ;  /* 0x000000ffff239224 */ /* 0x000fe400078e0005 */
[----:B------:R-:W-:Y:S02]  /*1f1c0*/  @!P1 IMAD.MOV.U32 R30, RZ, RZ, R6 ;  /* 0x000000ffff1e9224 */ /* 0x000fe400078e0006 */
[----:B------:R-:W-:Y:S02]  /*1f1d0*/  @!P1 IMAD.MOV.U32 R31, RZ, RZ, R7 ;  /* 0x000000ffff1f9224 */ /* 0x000fe400078e0007 */
[----:B------:R-:W-:-:S07]  /*1f1e0*/  IMAD.MOV.U32 R0, RZ, RZ, R14 ;  /* 0x000000ffff007224 */ /* 0x000fce00078e000e */
[----:B------:R-:W-:Y:S05]  /*1f1f0*/  WARPSYNC.COLLECTIVE R15, `(.L_x_14611) ;  /* 0x000000000f087348 */ /* 0x000fea0003c00000 */
[----:B------:R0:W1:Y:S02]  /*1f200*/  SHFL.IDX P6, R14, R13, R12, R11 ;  /* 0x0000000c0d0e7389 */ /* 0x00006400000c000b */
[----:B01----:R-:W-:Y:S01]  /*1f210*/  ENDCOLLECTIVE ;  /* 0x000000000000791b */ /* 0x003fe20003800000 */
.L_x_14611:
[----:B------:R-:W-:Y:S02]  /*1f220*/  IMAD.MOV.U32 R6, RZ, RZ, R34 ;  /* 0x000000ffff067224 */ /* 0x000fe400078e0022 */
[----:B------:R-:W-:Y:S02]  /*1f230*/  IMAD.MOV.U32 R7, RZ, RZ, R35 ;  /* 0x000000ffff077224 */ /* 0x000fe400078e0023 */
[----:B------:R-:W-:Y:S01]  /*1f240*/  IMAD.MOV.U32 R4, RZ, RZ, R30 ;  /* 0x000000ffff047224 */ /* 0x000fe200078e001e */
[----:B------:R-:W-:Y:S01]  /*1f250*/  PRMT R48, R6, 0x7610, R48 ;  /* 0x0000761006307816 */ /* 0x000fe20000000030 */
[----:B------:R-:W-:Y:S01]  /*1f260*/  IMAD.MOV.U32 R5, RZ, RZ, R31 ;  /* 0x000000ffff057224 */ /* 0x000fe200078e001f */
[----:B------:R-:W-:Y:S02]  /*1f270*/  PRMT R50, R50, 0x5410, R7 ;  /* 0x0000541032327816 */ /* 0x000fe40000000007 */
[----:B------:R-:W-:Y:S02]  /*1f280*/  CS2R R6, SRZ ;  /* 0x0000000000067805 */ /* 0x000fe4000001ff00 */
[----:B------:R-:W-:-:S02]  /*1f290*/  PRMT R49, R49, 0x5410, R4 ;  /* 0x0000541031317816 */ /* 0x000fc40000000004 */
[----:B------:R-:W-:Y:S01]  /*1f2a0*/  PRMT R45, R5, 0x7610, R45 ;  /* 0x00007610052d7816 */ /* 0x000fe2000000002d */
[----:B------:R-:W-:Y:S02]  /*1f2b0*/  IMAD.MOV.U32 R13, RZ, RZ, R24 ;  /* 0x000000ffff0d7224 */ /* 0x000fe400078e0018 */
[----:B------:R-:W-:-:S07]  /*1f2c0*/  IMAD.MOV.U32 R3, RZ, RZ, R14 ;  /* 0x000000ffff037224 */ /* 0x000fce00078e000e */
[----:B------:R-:W-:Y:S05]  /*1f2d0*/  WARPSYNC.COLLECTIVE R15, `(.L_x_14612) ;  /* 0x000000000f087348 */ /* 0x000fea0003c00000 */
[----:B------:R0:W1:Y:S02]  /*1f2e0*/  SHFL.IDX P6, R14, R13, R12, R11 ;  /* 0x0000000c0d0e7389 */ /* 0x00006400000c000b */
[----:B01----:R-:W-:Y:S01]  /*1f2f0*/  ENDCOLLECTIVE ;  /* 0x000000000000791b */ /* 0x003fe20003800000 */
.L_x_14612:
[----:B------:R-:W-:Y:S02]  /*1f300*/  IMAD.MOV.U32 R13, RZ, RZ, R37 ;  /* 0x000000ffff0d7224 */ /* 0x000fe400078e0025 */
[----:B------:R-:W-:-:S07]  /*1f310*/  IMAD.MOV.U32 R24, RZ, RZ, R14 ;  /* 0x000000ffff187224 */ /* 0x000fce00078e000e */
[----:B------:R-:W-:Y:S05]  /*1f320*/  WARPSYNC.COLLECTIVE R15, `(.L_x_14613) ;  /* 0x000000000f087348 */ /* 0x000fea0003c00000 */
[----:B------:R0:W1:Y:S02]  /*1f330*/  SHFL.IDX P6, R14, R13, R12, R11 ;  /* 0x0000000c0d0e7389 */ /* 0x00006400000c000b */
[----:B01----:R-:W-:Y:S01]  /*1f340*/  ENDCOLLECTIVE ;  /* 0x000000000000791b */ /* 0x003fe20003800000 */
.L_x_14613:
[----:B------:R-:W-:Y:S05]  /*1f350*/  BRA `(.L_x_14614) ;  /* 0xfffffea000107947 */ /* 0x000fea000383ffff */
.L_x_14364:
[----:B0-----:R0:W1:Y:S02]  /*1f360*/  SYNCS.PHASECHK.TRANS64.TRYWAIT P1, [R22+URZ+0x22800], R13 ;  /* 0x0228000d160075a7 */ /* 0x001064000802017f */
[----:B-1----:R-:W-:Y:S05]  /*1f370*/  @!P1 NANOSLEEP.SYNCS 0x989680 ;  /* 0x009896800000995d */ /* 0x002fea0003900000 */
[----:B------:R-:W1:Y:S02]  /*1f380*/  @!P1 SYNCS.PHASECHK.TRANS64 P1, [R22+URZ+0x22800], R13 ;  /* 0x0228000d160095a7 */ /* 0x000e64000802007f */
[----:B-1----:R-:W-:Y:S05]  /*1f390*/  @!P1 BRA `(.L_x_14364) ;  /* 0xfffffffc00f09947 */ /* 0x002fea000383ffff */
[----:B------:R-:W-:Y:S05]  /*1f3a0*/  BRA `(.L_x_14615) ;  /* 0xfffffea000b07947 */ /* 0x000fea000383ffff */
.L_x_14370:
[----:B-1----:R1:W2:Y:S02]  /*1f3b0*/  SYNCS.PHASECHK.TRANS64.TRYWAIT P1, [R12+URZ+0x22830], R73 ;  /* 0x022830490c0075a7 */ /* 0x0022a4000802017f */
[----:B--2---:R-:W-:Y:S05]  /*1f3c0*/  @!P1 NANOSLEEP.SYNCS 0x989680 ;  /* 0x009896800000995d */ /* 0x004fea0003900000 */
[----:B------:R-:W2:Y:S02]  /*1f3d0*/  @!P1 SYNCS.PHASECHK.TRANS64 P1, [R12+URZ+0x22830], R73 ;  /* 0x022830490c0095a7 */ /* 0x000ea4000802007f */
[----:B--2---:R-:W-:Y:S05]  /*1f3e0*/  @!P1 BRA `(.L_x_14370) ;  /* 0xfffffffc00f09947 */ /* 0x004fea000383ffff */
[----:B------:R-:W-:Y:S05]  /*1f3f0*/  BRA `(.L_x_14369) ;  /* 0xfffffeb000807947 */ /* 0x000fea000383ffff */
.L_x_14376:
[----:B--2---:R2:W3:Y:S02]  /*1f400*/  SYNCS.PHASECHK.TRANS64.TRYWAIT P1, [R12+URZ+0x22850], R73 ;  /* 0x022850490c0075a7 */ /* 0x0044e4000802017f */
[----:B---3--:R-:W-:Y:S05]  /*1f410*/  @!P1 NANOSLEEP.SYNCS 0x989680 ;  /* 0x009896800000995d */ /* 0x008fea0003900000 */
[----:B------:R-:W3:Y:S02]  /*1f420*/  @!P1 SYNCS.PHASECHK.TRANS64 P1, [R12+URZ+0x22850], R73 ;  /* 0x022850490c0095a7 */ /* 0x000ee4000802007f */
[----:B---3--:R-:W-:Y:S05]  /*1f430*/  @!P1 BRA `(.L_x_14376) ;  /* 0xfffffffc00f09947 */ /* 0x008fea000383ffff */
[----:B------:R-:W-:Y:S05]  /*1f440*/  BRA `(.L_x_14375) ;  /* 0xfffffec800c07947 */ /* 0x000fea000383ffff */
.L_x_14382:
[----:B-1----:R1:W2:Y:S02]  /*1f450*/  SYNCS.PHASECHK.TRANS64.TRYWAIT P1, [R13+URZ+0x22830], R14 ;  /* 0x0228300e0d0075a7 */ /* 0x0022a4000802017f */
[----:B--2---:R-:W-:Y:S05]  /*1f460*/  @!P1 NANOSLEEP.SYNCS 0x989680 ;  /* 0x009896800000995d */ /* 0x004fea0003900000 */
[----:B------:R-:W2:Y:S02]  /*1f470*/  @!P1 SYNCS.PHASECHK.TRANS64 P1, [R13+URZ+0x22830], R14 ;  /* 0x0228300e0d0095a7 */ /* 0x000ea4000802007f */
[----:B--2---:R-:W-:Y:S05]  /*1f480*/  @!P1 BRA `(.L_x_14382) ;  /* 0xfffffffc00f09947 */ /* 0x004fea000383ffff */
[----:B------:R-:W-:Y:S05]  /*1f490*/  BRA `(.L_x_14381) ;  /* 0xfffffed0003c7947 */ /* 0x000fea000383ffff */
.L_x_14388:
[----:B-1----:R1:W2:Y:S02]  /*1f4a0*/  SYNCS.PHASECHK.TRANS64.TRYWAIT P1, [R13+URZ+0x22850], R14 ;  /* 0x0228500e0d0075a7 */ /* 0x0022a4000802017f */
[----:B--2---:R-:W-:Y:S05]  /*1f4b0*/  @!P1 NANOSLEEP.SYNCS 0x989680 ;  /* 0x009896800000995d */ /* 0x004fea0003900000 */
[----:B------:R-:W2:Y:S02]  /*1f4c0*/  @!P1 SYNCS.PHASECHK.TRANS64 P1, [R13+URZ+0x22850], R14 ;  /* 0x0228500e0d0095a7 */ /* 0x000ea4000802007f */
[----:B--2---:R-:W-:Y:S05]  /*1f4d0*/  @!P1 BRA `(.L_x_14388) ;  /* 0xfffffffc00f09947 */ /* 0x004fea000383ffff */
[----:B------:R-:W-:Y:S05]  /*1f4e0*/  BRA `(.L_x_14387) ;  /* 0xfffffef000987947 */ /* 0x000fea000383ffff */
.L_x_14395:
[----:B-1----:R1:W2:Y:S02]  /*1f4f0*/  SYNCS.PHASECHK.TRANS64.TRYWAIT P1, [R13+URZ+0x22830], R14 ;  /* 0x0228300e0d0075a7 */ /* 0x0022a4000802017f */
[----:B--2---:R-:W-:Y:S05]  /*1f500*/  @!P1 NANOSLEEP.SYNCS 0x989680 ;  /* 0x009896800000995d */ /* 0x004fea0003900000 */
[----:B------:R-:W2:Y:S02]  /*1f510*/  @!P1 SYNCS.PHASECHK.TRANS64 P1, [R13+URZ+0x22830], R14 ;  /* 0x0228300e0d0095a7 */ /* 0x000ea4000802007f */
[----:B--2---:R-:W-:Y:S05]  /*1f520*/  @!P1 BRA `(.L_x_14395) ;  /* 0xfffffffc00f09947 */ /* 0x004fea000383ffff */
[----:B------:R-:W-:Y:S05]  /*1f530*/  BRA `(.L_x_14394) ;  /* 0xfffffef400e47947 */ /* 0x000fea000383ffff */
.L_x_14401:
[----:B---3--:R3:W4:Y:S02]  /*1f540*/  SYNCS.PHASECHK.TRANS64.TRYWAIT P1, [R13+URZ+0x22850], R14 ;  /* 0x0228500e0d0075a7 */ /* 0x008724000802017f */
[----:B----4-:R-:W-:Y:S05]  /*1f550*/  @!P1 NANOSLEEP.SYNCS 0x989680 ;  /* 0x009896800000995d */ /* 0x010fea0003900000 */
[----:B------:R-:W4:Y:S02]  /*1f560*/  @!P1 SYNCS.PHASECHK.TRANS64 P1, [R13+URZ+0x22850], R14 ;  /* 0x0228500e0d0095a7 */ /* 0x000f24000802007f */
[----:B----4-:R-:W-:Y:S05]  /*1f570*/  @!P1 BRA `(.L_x_14401) ;  /* 0xfffffffc00f09947 */ /* 0x010fea000383ffff */
[----:B------:R-:W-:Y:S05]  /*1f580*/  BRA `(.L_x_14400) ;  /* 0xffffff10004c7947 */ /* 0x000fea000383ffff */
.L_x_14408:
[----:B------:R-:W-:Y:S02]  /*1f590*/  IMAD.MOV.U32 R13, RZ, RZ, R20 ;  /* 0x000000ffff0d7224 */ /* 0x000fe400078e0014 */
[----:B------:R-:W-:Y:S02]  /*1f5a0*/  IMAD.MOV.U32 R12, RZ, RZ, RZ ;  /* 0x000000ffff0c7224 */ /* 0x000fe400078e00ff */
[----:B------:R-:W-:Y:S02]  /*1f5b0*/  IMAD.MOV.U32 R11, RZ, RZ, 0x181f ;  /* 0x0000181fff0b7424 */ /* 0x000fe400078e00ff */
[----:B------:R-:W-:-:S07]  /*1f5c0*/  IMAD.MOV.U32 R15, RZ, RZ, -0x1 ;  /* 0xffffffffff0f7424 */ /* 0x000fce00078e00ff */
[----:B-----5:R-:W-:Y:S05]  /*1f5d0*/  WARPSYNC.COLLECTIVE R15, `(.L_x_14616) ;  /* 0x000000000f087348 */ /* 0x020fea0003c00000 */
[----:B------:R0:W1:Y:S02]  /*1f5e0*/  SHFL.IDX P6, R14, R13, R12, R11 ;  /* 0x0000000c0d0e7389 */ /* 0x00006400000c000b */
[----:B01---5:R-:W-:Y:S01]  /*1f5f0*/  ENDCOLLECTIVE ;  /* 0x000000000000791b */ /* 0x023fe20003800000 */
.L_x_14616:
[----:B------:R-:W-:Y:S02]  /*1f600*/  IMAD.MOV.U32 R13, RZ, RZ, R4 ;  /* 0x000000ffff0d7224 */ /* 0x000fe400078e0004 */
[----:B------:R-:W-:-:S07]  /*1f610*/  IMAD.MOV.U32 R3, RZ, RZ, R14 ;  /* 0x000000ffff037224 */ /* 0x000fce00078e000e */
[----:B------:R-:W-:Y:S05]  /*1f620*/  WARPSYNC.COLLECTIVE R15, `(.L_x_14617) ;  /* 0x000000000f087348 */ /* 0x000fea0003c00000 */
[----:B------:R0:W1:Y:S02]  /*1f630*/  SHFL.IDX P6, R14, R13, R12, R11 ;  /* 0x0000000c0d0e7389 */ /* 0x00006400000c000b */
[----:B01----:R-:W-:Y:S01]  /*1f640*/  ENDCOLLECTIVE ;  /* 0x000000000000791b */ /* 0x003fe20003800000 */
.L_x_14617:
[----:B------:R-:W-:Y:S05]  /*1f650*/  BRA `(.L_x_14618) ;  /* 0xffffff3800987947 */ /* 0x000fea000383ffff */
.L_x_14411:
        /* <DEDUP_REMOVED lines=8> */
.L_x_14620:
[----:B------:R-:W-:Y:S05]  /*1f6e0*/  BSYNC B1 ;  /* 0x0000000000017941 */ /* 0x000fea0003800000 */
.L_x_14619:
        /* <DEDUP_REMOVED lines=8> */
.L_x_14621:
[----:B------:R-:W-:Y:S05]  /*1f770*/  BRA `(.L_x_14622) ;  /* 0xffffff3800e07947 */ /* 0x000fea000383ffff */
.L_x_14414:
[----:B------:R-:W-:Y:S01]  /*1f780*/  BSSY B1, `(.L_x_14623) ;  /* 0x0000008000017945 */ /* 0x000fe20003800000 */
[----:B---3--:R-:W-:Y:S02]  /*1f790*/  IMAD.MOV.U32 R13, RZ, RZ, R20 ;  /* 0x000000ffff0d7224 */ /* 0x008fe400078e0014 */
[----:B------:R-:W-:Y:S02]  /*1f7a0*/  IMAD.MOV.U32 R12, RZ, RZ, 0x2 ;  /* 0x00000002ff0c7424 */ /* 0x000fe400078e00ff */
[----:B------:R-:W-:Y:S02]  /*1f7b0*/  IMAD.MOV.U32 R11, RZ, RZ, 0x181f ;  /* 0x0000181fff0b7424 */ /* 0x000fe400078e00ff */
[----:B------:R-:W-:-:S07]  /*1f7c0*/  IMAD.MOV.U32 R15, RZ, RZ, -0x1 ;  /* 0xffffffffff0f7424 */ /* 0x000fce00078e00ff */
[----:B012-45:R-:W-:Y:S05]  /*1f7d0*/  WARPSYNC.COLLECTIVE R15, `(.L_x_14624) ;  /* 0x000000000f087348 */ /* 0x037fea0003c00000 */
[----:B--2---:R2:W3:Y:S02]  /*1f7e0*/  SHFL.IDX P6, R14, R13, R12, R11 ;  /* 0x0000000c0d0e7389 */ /* 0x0044e400000c000b */
[----:B012345:R-:W-:Y:S01]  /*1f7f0*/  ENDCOLLECTIVE ;  /* 0x000000000000791b */ /* 0x03ffe20003800000 */
.L_x_14624:
[----:B------:R-:W-:Y:S05]  /*1f800*/  BSYNC B1 ;  /* 0x0000000000017941 */ /* 0x000fea0003800000 */
.L_x_14623:
        /* <DEDUP_REMOVED lines=8> */
.L_x_14625:
[----:B------:R-:W-:Y:S05]  /*1f890*/  BRA `(.L_x_14626) ;  /* 0xffffff3c00287947 */ /* 0x000fea000383ffff */
.L_x_14417:
        /* <DEDUP_REMOVED lines=8> */
.L_x_14628:
[----:B------:R-:W-:Y:S05]  /*1f920*/  BSYNC B1 ;  /* 0x0000000000017941 */ /* 0x000fea0003800000 */
.L_x_14627:
        /* <DEDUP_REMOVED lines=8> */
.L_x_14629:
[----:B------:R-:W-:Y:S05]  /*1f9b0*/  BRA `(.L_x_14630) ;  /* 0xffffff3c00707947 */ /* 0x000fea000383ffff */
.L_x_14419:
[----:B------:R-:W-:Y:S02]  /*1f9c0*/  IMAD.MOV.U32 R13, RZ, RZ, R4 ;  /* 0x000000ffff0d7224 */ /* 0x000fe400078e0004 */
[----:B------:R-:W-:Y:S02]  /*1f9d0*/  IMAD.MOV.U32 R12, RZ, RZ, RZ ;  /* 0x000000ffff0c7224 */ /* 0x000fe400078e00ff */
[----:B------:R-:W-:Y:S02]  /*1f9e0*/  IMAD.MOV.U32 R11, RZ, RZ, 0x1c1f ;  /* 0x00001c1fff0b7424 */ /* 0x000fe400078e00ff */
[----:B------:R-:W-:-:S07]  /*1f9f0*/  IMAD.MOV.U32 R15, RZ, RZ, -0x1 ;  /* 0xffffffffff0f7424 */ /* 0x000fce00078e00ff */
[----:B------:R-:W-:Y:S05]  /*1fa00*/  WARPSYNC.COLLECTIVE R15, `(.L_x_14631) ;  /* 0x000000000f087348 */ /* 0x000fea0003c00000 */
[----:B------:R0:W1:Y:S02]  /*1fa10*/  SHFL.IDX P6, R14, R13, R12, R11 ;  /* 0x0000000c0d0e7389 */ /* 0x00006400000c000b */
[----:B01----:R-:W-:Y:S01]  /*1fa20*/  ENDCOLLECTIVE ;  /* 0x000000000000791b */ /* 0x003fe20003800000 */
.L_x_14631:
[----:B------:R-:W-:Y:S02]  /*1fa30*/  IMAD.MOV.U32 R13, RZ, RZ, R3 ;  /* 0x000000ffff0d7224 */ /* 0x000fe400078e0003 */
[----:B------:R-:W-:-:S07]  /*1fa40*/  IMAD.MOV.U32 R20, RZ, RZ, R14 ;  /* 0x000000ffff147224 */ /* 0x000fce00078e000e */
[----:B------:R-:W-:Y:S05]  /*1fa50*/  WARPSYNC.COLLECTIVE R15, `(.L_x_14632) ;  /* 0x000000000f087348 */ /* 0x000fea0003c00000 */
[----:B------:R0:W1:Y:S02]  /*1fa60*/  SHFL.IDX P6, R14, R13, R12, R11 ;  /* 0x0000000c0d0e7389 */ /* 0x00006400000c000b */
[----:B01----:R-:W-:Y:S01]  /*1fa70*/  ENDCOLLECTIVE ;  /* 0x000000000000791b */ /* 0x003fe20003800000 */
.L_x_14632:
[----:B------:R-:W-:Y:S01]  /*1fa80*/  IMAD.MOV.U32 R12, RZ, RZ, R14 ;  /* 0x000000ffff0c7224 */ /* 0x000fe200078e000e */
[----:B------:R-:W-:Y:S06]  /*1fa90*/  BRA `(.L_x_14633) ;  /* 0xffffff4000707947 */ /* 0x000fec000383ffff */
.L_x_14422:
        /* <DEDUP_REMOVED lines=8> */
.L_x_14635:
[----:B------:R-:W-:Y:S05]  /*1fb20*/  BSYNC B1 ;  /* 0x0000000000017941 */ /* 0x000fea0003800000 */
.L_x_14634:
        /* <DEDUP_REMOVED lines=8> */
.L_x_14636:
[----:B------:R-:W-:Y:S01]  /*1fbb0*/  IMAD.MOV.U32 R3, RZ, RZ, R14 ;  /* 0x000000ffff037224 */ /* 0x000fe200078e000e */
[----:B------:R-:W-:Y:S06]  /*1fbc0*/  BRA `(.L_x_14637) ;  /* 0xffffff4c00487947 */ /* 0x000fec000383ffff */
.L_x_14426:
[----:B------:R-:W-:Y:S02]  /*1fbd0*/  IMAD.MOV.U32 R13, RZ, RZ, R4 ;  /* 0x000000ffff0d7224 */ /* 0x000fe400078e0004 */
[----:B------:R-:W-:Y:S02]  /*1fbe0*/  IMAD.MOV.U32 R12, RZ, RZ, RZ ;  /* 0x000000ffff0c7224 */ /* 0x000fe400078e00ff */
[----:B------:R-:W-:Y:S02]  /*1fbf0*/  IMAD.MOV.U32 R11, RZ, RZ, 0x181f ;  /* 0x0000181fff0b7424 */ /* 0x000fe400078e00ff */
[----:B------:R-:W-:-:S07]  /*1fc00*/  IMAD.MOV.U32 R15, RZ, RZ, -0x1 ;  /* 0xffffffffff0f7424 */ /* 0x000fce00078e00ff */
[----:B0-----:R-:W-:Y:S05]  /*1fc10*/  WARPSYNC.COLLECTIVE R15, `(.L_x_14638) ;  /* 0x000000000f087348 */ /* 0x001fea0003c00000 */
[----:B------:R1:W2:Y:S02]  /*1fc20*/  SHFL.IDX P6, R14, R13, R12, R11 ;  /* 0x0000000c0d0e7389 */ /* 0x0002a400000c000b */
[----:B012---:R-:W-:Y:S01]  /*1fc30*/  ENDCOLLECTIVE ;  /* 0x000000000000791b */ /* 0x007fe20003800000 */
.L_x_14638:
[----:B------:R-:W-:Y:S02]  /*1fc40*/  IMAD.MOV.U32 R13, RZ, RZ, R0 ;  /* 0x000000ffff0d7224 */ /* 0x000fe400078e0000 */
[----:B------:R-:W-:-:S07]  /*1fc50*/  IMAD.MOV.U32 R3, RZ, RZ, R14 ;  /* 0x000000ffff037224 */ /* 0x000fce00078e000e */
[----:B------:R-:W-:Y:S05]  /*1fc60*/  WARPSYNC.COLLECTIVE R15, `(.L_x_14639) ;  /* 0x000000000f087348 */ /* 0x000fea0003c00000 */
[----:B------:R0:W1:Y:S02]  /*1fc70*/  SHFL.IDX P6, R14, R13, R12, R11 ;  /* 0x0000000c0d0e7389 */ /* 0x00006400000c000b */
[----:B01----:R-:W-:Y:S01]  /*1fc80*/  ENDCOLLECTIVE ;  /* 0x000000000000791b */ /* 0x003fe20003800000 */
.L_x_14639:
[----:B------:R-:W-:Y:S01]  /*1fc90*/  IMAD.MOV.U32 R9, RZ, RZ, R14 ;  /* 0x000000ffff097224 */ /* 0x000fe200078e000e */
[----:B------:R-:W-:Y:S06]  /*1fca0*/  BRA `(.L_x_14640) ;  /* 0xffffff60007c7947 */ /* 0x000fec000383ffff */
.L_x_14429:
        /* <DEDUP_REMOVED lines=8> */
.L_x_14642:
[----:B------:R-:W-:Y:S05]  /*1fd30*/  BSYNC B1 ;  /* 0x0000000000017941 */ /* 0x000fea0003800000 */
.L_x_14641:
        /* <DEDUP_REMOVED lines=8> */
.L_x_14643:
[----:B------:R-:W-:Y:S01]  /*1fdc0*/  IMAD.MOV.U32 R9, RZ, RZ, R14 ;  /* 0x000000ffff097224 */ /* 0x000fe200078e000e */
[----:B------:R-:W-:Y:S06]  /*1fdd0*/  BRA `(.L_x_14644) ;  /* 0xffffff6000c47947 */ /* 0x000fec000383ffff */
.L_x_14432:
        /* <DEDUP_REMOVED lines=8> */
.L_x_14646:
[----:B------:R-:W-:Y:S05]  /*1fe60*/  BSYNC B1 ;  /* 0x0000000000017941 */ /* 0x000fea0003800000 */
.L_x_14645:
        /* <DEDUP_REMOVED lines=8> */
.L_x_14647:
[----:B------:R-:W-:Y:S01]  /*1fef0*/  IMAD.MOV.U32 R9, RZ, RZ, R14 ;  /* 0x000000ffff097224 */ /* 0x000fe200078e000e */
[----:B------:R-:W-:Y:S06]  /*1ff00*/  BRA `(.L_x_14648) ;  /* 0xffffff6400087947 */ /* 0x000fec000383ffff */
.L_x_14435:
        /* <DEDUP_REMOVED lines=8> */
.L_x_14650:
[----:B------:R-:W-:Y:S05]  /*1ff90*/  BSYNC B1 ;  /* 0x0000000000017941 */ /* 0x000fea0003800000 */
.L_x_14649:
        /* <DEDUP_REMOVED lines=8> */
.L_x_14651:
[----:B------:R-:W-:Y:S01]  /*20020*/  IMAD.MOV.U32 R9, RZ, RZ, R14 ;  /* 0x000000ffff097224 */ /* 0x000fe200078e000e */
[----:B------:R-:W-:Y:S06]  /*20030*/  BRA `(.L_x_14652) ;  /* 0xffffff64004c7947 */ /* 0x000fec000383ffff */
.L_x_14454:
[----:B-1----:R-:W0:Y:S01]  /*20040*/  S2R R11, SR_TID.X ;  /* 0x00000000000b7919 */ /* 0x002e220000002100 */
        /* <DEDUP_REMOVED lines=10> */
.L_x_14654:
[----:B------:R-:W-:Y:S05]  /*200f0*/  BSYNC B1 ;  /* 0x0000000000017941 */ /* 0x000fea0003800000 */
.L_x_14653:
[----:B------:R-:W-:Y:S05]  /*20100*/  BRA `(.L_x_14655) ;  /* 0xffffff8000887947 */ /* 0x000fea000383ffff */
.L_x_14456:
[----:B------:R-:W-:Y:S01]  /*20110*/  BSSY B1, `(.L_x_14656) ;  /* 0x0000006000017945 */ /* 0x000fe20003800000 */
[----:B------:R-:W-:-:S07]  /*20120*/  IMAD.MOV.U32 R15, RZ, RZ, -0x1 ;  /* 0xffffffffff0f7424 */ /* 0x000fce00078e00ff */
[----:B01----:R-:W-:Y:S05]  /*20130*/  WARPSYNC.COLLECTIVE R15, `(.L_x_14657) ;  /* 0x000000000f0c7348 */ /* 0x003fea0003c00000 */
[----:B------:R-:W-:Y:S02]  /*20140*/  ELECT P6, UR62, PT ;  /* 0x00000000003e782f */ /* 0x000fe400038c0000 */
[----:B------:R-:W-:Y:S01]  /*20150*/  MOV R14, UR62 ;  /* 0x0000003e000e7c02 */ /* 0x000fe20008000f00 */
[----:B01----:R-:W-:Y:S10]  /*20160*/  ENDCOLLECTIVE ;  /* 0x000000000000791b */ /* 0x003ff40003800000 */
.L_x_14657:
[----:B------:R-:W-:Y:S05]  /*20170*/  BSYNC B1 ;  /* 0x0000000000017941 */ /* 0x000fea0003800000 */
.L_x_14656:
[----:B------:R-:W-:Y:S05]  /*20180*/  BRA `(.L_x_14455) ;  /* 0xffffff8000807947 */ /* 0x000fea000383ffff */
.L_x_14458:
[----:B0-----:R0:W2:Y:S02]  /*20190*/  SYNCS.PHASECHK.TRANS64.TRYWAIT P0, [R16+URZ+0x22820], R3 ;  /* 0x02282003100075a7 */ /* 0x0010a4000800017f */
[----:B--2---:R-:W-:Y:S05]  /*201a0*/  @!P0 NANOSLEEP.SYNCS 0x989680 ;  /* 0x009896800000895d */ /* 0x004fea0003900000 */
[----:B------:R-:W2:Y:S02]  /*201b0*/  @!P0 SYNCS.PHASECHK.TRANS64 P0, [R16+URZ+0x22820], R3 ;  /* 0x02282003100085a7 */ /* 0x000ea4000800007f */
[----:B--2---:R-:W-:Y:S05]  /*201c0*/  @!P0 BRA `(.L_x_14458) ;  /* 0xfffffffc00f08947 */ /* 0x004fea000383ffff */
[----:B------:R-:W-:Y:S05]  /*201d0*/  BRA `(.L_x_14658) ;  /* 0xffffff8000907947 */ /* 0x000fea000383ffff */
.L_x_14462:
[----:B0-----:R0:W2:Y:S02]  /*201e0*/  SYNCS.PHASECHK.TRANS64.TRYWAIT P0, [R3+URZ+0x228a0], R9 ;  /* 0x0228a009030075a7 */ /* 0x0010a4000800017f */
[----:B--2---:R-:W-:Y:S05]  /*201f0*/  @!P0 NANOSLEEP.SYNCS 0x989680 ;  /* 0x009896800000895d */ /* 0x004fea0003900000 */
[----:B------:R-:W2:Y:S02]  /*20200*/  @!P0 SYNCS.PHASECHK.TRANS64 P0, [R3+URZ+0x228a0], R9 ;  /* 0x0228a009030085a7 */ /* 0x000ea4000800007f */
[----:B--2---:R-:W-:Y:S05]  /*20210*/  @!P0 BRA `(.L_x_14462) ;  /* 0xfffffffc00f08947 */ /* 0x004fea000383ffff */
[----:B------:R-:W-:Y:S05]  /*20220*/  BRA `(.L_x_14659) ;  /* 0xffffff8000a87947 */ /* 0x000fea000383ffff */
.L_x_14467:
[----:B-1----:R1:W2:Y:S02]  /*20230*/  SYNCS.PHASECHK.TRANS64.TRYWAIT P0, [R3+URZ+0x228c0], R9 ;  /* 0x0228c009030075a7 */ /* 0x0022a4000800017f */
[----:B--2---:R-:W-:Y:S05]  /*20240*/  @!P0 NANOSLEEP.SYNCS 0x989680 ;  /* 0x009896800000895d */ /* 0x004fea0003900000 */
[----:B------:R-:W2:Y:S02]  /*20250*/  @!P0 SYNCS.PHASECHK.TRANS64 P0, [R3+URZ+0x228c0], R9 ;  /* 0x0228c009030085a7 */ /* 0x000ea4000800007f */
[----:B--2---:R-:W-:Y:S05]  /*20260*/  @!P0 BRA `(.L_x_14467) ;  /* 0xfffffffc00f08947 */ /* 0x004fea000383ffff */
[----:B------:R-:W-:Y:S05]  /*20270*/  BRA `(.L_x_14660) ;  /* 0xffffff8400247947 */ /* 0x000fea000383ffff */
.L_x_14477:
[----:B0-----:R0:W2:Y:S02]  /*20280*/  SYNCS.PHASECHK.TRANS64.TRYWAIT P1, [R9+URZ+0x228a0], R2 ;  /* 0x0228a002090075a7 */ /* 0x0010a4000802017f */
[----:B--2---:R-:W-:Y:S05]  /*20290*/  @!P1 NANOSLEEP.SYNCS 0x989680 ;  /* 0x009896800000995d */ /* 0x004fea0003900000 */
[----:B------:R-:W2:Y:S02]  /*202a0*/  @!P1 SYNCS.PHASECHK.TRANS64 P1, [R9+URZ+0x228a0], R2 ;  /* 0x0228a002090095a7 */ /* 0x000ea4000802007f */
[----:B--2---:R-:W-:Y:S05]  /*202b0*/  @!P1 BRA `(.L_x_14477) ;  /* 0xfffffffc00f09947 */ /* 0x004fea000383ffff */
[----:B------:R-:W-:Y:S05]  /*202c0*/  BRA `(.L_x_14661) ;  /* 0xffffff8800987947 */ /* 0x000fea000383ffff */
.L_x_14482:
[----:B-1----:R1:W2:Y:S02]  /*202d0*/  SYNCS.PHASECHK.TRANS64.TRYWAIT P1, [R9+URZ+0x228c0], R2 ;  /* 0x0228c002090075a7 */ /* 0x0022a4000802017f */
[----:B--2---:R-:W-:Y:S05]  /*202e0*/  @!P1 NANOSLEEP.SYNCS 0x989680 ;  /* 0x009896800000995d */ /* 0x004fea0003900000 */
[----:B------:R-:W2:Y:S02]  /*202f0*/  @!P1 SYNCS.PHASECHK.TRANS64 P1, [R9+URZ+0x228c0], R2 ;  /* 0x0228c002090095a7 */ /* 0x000ea4000802007f */
[----:B--2---:R-:W-:Y:S05]  /*20300*/  @!P1 BRA `(.L_x_14482) ;  /* 0xfffffffc00f09947 */ /* 0x004fea000383ffff */
[----:B------:R-:W-:Y:S05]  /*20310*/  BRA `(.L_x_14662) ;  /* 0xffffff8c00107947 */ /* 0x000fea000383ffff */
.L_x_14500:
        /* <DEDUP_REMOVED lines=11> */
.L_x_14664:
[----:B------:R-:W-:Y:S05]  /*203d0*/  BSYNC B0 ;  /* 0x0000000000007941 */ /* 0x000fea0003800000 */
.L_x_14663:
[----:B------:R-:W-:Y:S05]  /*203e0*/  BRA `(.L_x_14665) ;  /* 0xffffff9c00587947 */ /* 0x000fea000383ffff */
.L_x_14503:
[----:B0-----:R0:W1:Y:S02]  /*203f0*/  SYNCS.PHASECHK.TRANS64.TRYWAIT P0, [R22+URZ+0x22840], R0 ;  /* 0x02284000160075a7 */ /* 0x001064000800017f */
[----:B-1----:R-:W-:Y:S05]  /*20400*/  @!P0 NANOSLEEP.SYNCS 0x989680 ;  /* 0x009896800000895d */ /* 0x002fea0003900000 */
[----:B------:R-:W1:Y:S02]  /*20410*/  @!P0 SYNCS.PHASECHK.TRANS64 P0, [R22+URZ+0x22840], R0 ;  /* 0x02284000160085a7 */ /* 0x000e64000800007f */
[----:B-1----:R-:W-:Y:S05]  /*20420*/  @!P0 BRA `(.L_x_14503) ;  /* 0xfffffffc00f08947 */ /* 0x002fea000383ffff */
[----:B------:R-:W-:Y:S05]  /*20430*/  BRA `(.L_x_14666) ;  /* 0xffffff9c00747947 */ /* 0x000fea000383ffff */
.L_x_14504:
        /* <DEDUP_REMOVED lines=8> */
.L_x_14668:
[----:B------:R-:W-:Y:S05]  /*204c0*/  BSYNC B0 ;  /* 0x0000000000007941 */ /* 0x000fea0003800000 */
.L_x_14667:
        /* <DEDUP_REMOVED lines=9> */
.L_x_14669:
[----:B------:R-:W-:Y:S02]  /*20560*/  IMAD.MOV.U32 R13, RZ, RZ, R4 ;  /* 0x000000ffff0d7224 */ /* 0x000fe400078e0004 */
[----:B------:R-:W-:Y:S02]  /*20570*/  IMAD.MOV.U32 R12, RZ, RZ, 0x1 ;  /* 0x00000001ff0c7424 */ /* 0x000fe400078e00ff */
[----:B------:R-:W-:-:S07]  /*20580*/  IMAD.MOV.U32 R3, RZ, RZ, R14 ;  /* 0x000000ffff037224 */ /* 0x000fce00078e000e */
[----:B------:R-:W-:Y:S05]  /*20590*/  WARPSYNC.COLLECTIVE R15, `(.L_x_14670) ;  /* 0x000000000f087348 */ /* 0x000fea0003c00000 */
[----:B------:R0:W1:Y:S02]  /*205a0*/  SHFL.IDX P6, R14, R13, R12, R11 ;  /* 0x0000000c0d0e7389 */ /* 0x00006400000c000b */
[----:B01----:R-:W-:Y:S01]  /*205b0*/  ENDCOLLECTIVE ;  /* 0x000000000000791b */ /* 0x003fe20003800000 */
.L_x_14670:
        /* <DEDUP_REMOVED lines=15> */
.L_x_14671:
[----:B------:R-:W-:Y:S02]  /*206b0*/  @P0 IMAD R7, R5, 0x2, R16 ;  /* 0x0000000205070824 */ /* 0x000fe400078e0210 */
[----:B------:R-:W-:Y:S02]  /*206c0*/  IMAD.MOV.U32 R13, RZ, RZ, R4 ;  /* 0x000000ffff0d7224 */ /* 0x000fe400078e0004 */
[----:B------:R-:W-:Y:S02]  /*206d0*/  IMAD.MOV.U32 R12, RZ, RZ, 0x2 ;  /* 0x00000002ff0c7424 */ /* 0x000fe400078e00ff */
[----:B------:R-:W-:-:S07]  /*206e0*/  IMAD.MOV.U32 R3, RZ, RZ, R14 ;  /* 0x000000ffff037224 */ /* 0x000fce00078e000e */
[----:B------:R-:W-:Y:S05]  /*206f0*/  WARPSYNC.COLLECTIVE R15, `(.L_x_14672) ;  /* 0x000000000f087348 */ /* 0x000fea0003c00000 */
[----:B------:R0:W1:Y:S02]  /*20700*/  SHFL.IDX P6, R14, R13, R12, R11 ;  /* 0x0000000c0d0e7389 */ /* 0x00006400000c000b */
[----:B01----:R-:W-:Y:S01]  /*20710*/  ENDCOLLECTIVE ;  /* 0x000000000000791b */ /* 0x003fe20003800000 */
.L_x_14672:
        /* <DEDUP_REMOVED lines=15> */
.L_x_14673:
[----:B------:R-:W-:Y:S02]  /*20810*/  @P0 IMAD R7, R5, 0x2, R16 ;  /* 0x0000000205070824 */ /* 0x000fe400078e0210 */
[----:B------:R-:W-:Y:S02]  /*20820*/  IMAD.MOV.U32 R13, RZ, RZ, R4 ;  /* 0x000000ffff0d7224 */ /* 0x000fe400078e0004 */
[----:B------:R-:W-:Y:S02]  /*20830*/  IMAD.MOV.U32 R12, RZ, RZ, 0x3 ;  /* 0x00000003ff0c7424 */ /* 0x000fe400078e00ff */
[----:B------:R-:W-:-:S07]  /*20840*/  IMAD.MOV.U32 R3, RZ, RZ, R14 ;  /* 0x000000ffff037224 */ /* 0x000fce00078e000e */
[----:B------:R-:W-:Y:S05]  /*20850*/  WARPSYNC.COLLECTIVE R15, `(.L_x_14674) ;  /* 0x000000000f087348 */ /* 0x000fea0003c00000 */
[----:B------:R0:W1:Y:S02]  /*20860*/  SHFL.IDX P6, R14, R13, R12, R11 ;  /* 0x0000000c0d0e7389 */ /* 0x00006400000c000b */
[----:B01----:R-:W-:Y:S01]  /*20870*/  ENDCOLLECTIVE ;  /* 0x000000000000791b */ /* 0x003fe20003800000 */
.L_x_14674:
        /* <DEDUP_REMOVED lines=15> */
.L_x_14675:
[----:B------:R-:W-:Y:S02]  /*20970*/  @P0 IMAD R7, R5, 0x2, R16 ;  /* 0x0000000205070824 */ /* 0x000fe400078e0210 */
[----:B------:R-:W-:Y:S02]  /*20980*/  IMAD.MOV.U32 R13, RZ, RZ, R4 ;  /* 0x000000ffff0d7224 */ /* 0x000fe400078e0004 */
[----:B------:R-:W-:Y:S02]  /*20990*/  IMAD.MOV.U32 R12, RZ, RZ, 0x4 ;  /* 0x00000004ff0c7424 */ /* 0x000fe400078e00ff */
[----:B------:R-:W-:-:S07]  /*209a0*/  IMAD.MOV.U32 R3, RZ, RZ, R14 ;  /* 0x000000ffff037224 */ /* 0x000fce00078e000e */
[----:B------:R-:W-:Y:S05]  /*209b0*/  WARPSYNC.COLLECTIVE R15, `(.L_x_14676) ;  /* 0x000000000f087348 */ /* 0x000fea0003c00000 */
[----:B------:R0:W1:Y:S02]  /*209c0*/  SHFL.IDX P6, R14, R13, R12, R11 ;  /* 0x0000000c0d0e7389 */ /* 0x00006400000c000b */
[----:B01----:R-:W-:Y:S01]  /*209d0*/  ENDCOLLECTIVE ;  /* 0x000000000000791b */ /* 0x003fe20003800000 */
.L_x_14676:
        /* <DEDUP_REMOVED lines=15> */
.L_x_14677:
[----:B------:R-:W-:Y:S02]  /*20ad0*/  @P0 IMAD R7, R5, 0x2, R16 ;  /* 0x0000000205070824 */ /* 0x000fe400078e0210 */
[----:B------:R-:W-:Y:S02]  /*20ae0*/  IMAD.MOV.U32 R13, RZ, RZ, R4 ;  /* 0x000000ffff0d7224 */ /* 0x000fe400078e0004 */
[----:B------:R-:W-:Y:S02]  /*20af0*/  IMAD.MOV.U32 R12, RZ, RZ, 0x5 ;  /* 0x00000005ff0c7424 */ /* 0x000fe400078e00ff */
[----:B------:R-:W-:-:S07]  /*20b00*/  IMAD.MOV.U32 R3, RZ, RZ, R14 ;  /* 0x000000ffff037224 */ /* 0x000fce00078e000e */
[----:B------:R-:W-:Y:S05]  /*20b10*/  WARPSYNC.COLLECTIVE R15, `(.L_x_14678) ;  /* 0x000000000f087348 */ /* 0x000fea0003c00000 */
[----:B------:R0:W1:Y:S02]  /*20b20*/  SHFL.IDX P6, R14, R13, R12, R11 ;  /* 0x0000000c0d0e7389 */ /* 0x00006400000c000b */
[----:B01----:R-:W-:Y:S01]  /*20b30*/  ENDCOLLECTIVE ;  /* 0x000000000000791b */ /* 0x003fe20003800000 */
.L_x_14678:
        /* <DEDUP_REMOVED lines=10> */
.L_x_14679:
[----:B------:R-:W-:Y:S01]  /*20be0*/  @!PT LDS RZ, [RZ] ;  /* 0x00000000fffff984 */ /* 0x000fe20000000800 */
[----:B------:R-:W-:Y:S01]  /*20bf0*/  @!PT LDS RZ, [RZ] ;  /* 0x00000000fffff984 */ /* 0x000fe20000000800 */
[----:B------:R-:W-:Y:S01]  /*20c00*/  @!PT LDS RZ, [RZ] ;  /* 0x00000000fffff984 */ /* 0x000fe20000000800 */
[----:B------:R0:W-:Y:S01]  /*20c10*/  @P0 LDGSTS.E.BYPASS.LTC128B.128 [R7+0x1e400], desc[UR42][R2.64], !P2 ;  /* 0x1e40000002070fae */ /* 0x0001e2000d101d6a */
[----:B------:R-:W-:Y:S01]  /*20c20*/  IMAD.MOV.U32 R0, RZ, RZ, R14 ;  /* 0x000000ffff007224 */ /* 0x000fe200078e000e */
[----:B------:R-:W-:Y:S06]  /*20c30*/  BRA `(.L_x_14680) ;  /* 0xffffff9800c87947 */ /* 0x000fec000383ffff */
.L_x_14509:
[----:B------:R-:W-:Y:S02]  /*20c40*/  IMAD.MOV.U32 R13, RZ, RZ, R4 ;  /* 0x000000ffff0d7224 */ /* 0x000fe400078e0004 */
[----:B------:R-:W-:Y:S02]  /*20c50*/  IMAD.MOV.U32 R12, RZ, RZ, RZ ;  /* 0x000000ffff0c7224 */ /* 0x000fe400078e00ff */
[----:B------:R-:W-:Y:S02]  /*20c60*/  IMAD.MOV.U32 R11, RZ, RZ, 0x181f ;  /* 0x0000181fff0b7424 */ /* 0x000fe400078e00ff */
[----:B------:R-:W-:Y:S02]  /*20c70*/  IMAD.MOV.U32 R15, RZ, RZ, -0x1 ;  /* 0xffffffffff0f7424 */ /* 0x000fe400078e00ff */
[----:B-----5:R-:W-:Y:S02]  /*20c80*/  IMAD R5, R20, R7, RZ ;  /* 0x0000000714057224 */ /* 0x020fe400078e02ff */
[----:B------:R-:W-:-:S07]  /*20c90*/  IMAD R25, R25, 0x80, R10 ;  /* 0x0000008019197824 */ /* 0x000fce00078e020a */
[----:B-1----:R-:W-:Y:S05]  /*20ca0*/  WARPSYNC.COLLECTIVE R15, `(.L_x_14681) ;  /* 0x000000000f087348 */ /* 0x002fea0003c00000 */
[----:B------:R0:W2:Y:S02]  /*20cb0*/  SHFL.IDX P6, R14, R13, R12, R11 ;  /* 0x0000000c0d0e7389 */ /* 0x0000a400000c000b */
[----:B012---:R-:W-:Y:S01]  /*20cc0*/  ENDCOLLECTIVE ;  /* 0x000000000000791b */ /* 0x007fe20003800000 */
.L_x_14681:
[C---:B------:R-:W-:Y:S01]  /*20cd0*/  VIADD R6, R25.reuse, 0x10 ;  /* 0x0000001019067836 */ /* 0x040fe20000000000 */
[----:B------:R-:W-:Y:S01]  /*20ce0*/  ISETP.GE.AND P0, PT, R25, R5, PT ;  /* 0x000000051900720c */ /* 0x000fe20003f06270 */
[----:B------:R-:W-:Y:S02]  /*20cf0*/  IMAD.MOV.U32 R13, RZ, RZ, R0 ;  /* 0x000000ffff0d7224 */ /* 0x000fe400078e0000 */
[----:B------:R-:W-:-:S10]  /*20d00*/  IMAD.MOV.U32 R2, RZ, RZ, R14 ;  /* 0x000000ffff027224 */ /* 0x000fd400078e000e */
[----:B------:R-:W-:Y:S05]  /*20d10*/  WARPSYNC.COLLECTIVE R15, `(.L_x_14682) ;  /* 0x000000000f087348 */ /* 0x000fea0003c00000 */
[----:B------:R0:W1:Y:S02]  /*20d20*/  SHFL.IDX P6, R14, R13, R12, R11 ;  /* 0x0000000c0d0e7389 */ /* 0x00006400000c000b */
[----:B01----:R-:W-:Y:S01]  /*20d30*/  ENDCOLLECTIVE ;  /* 0x000000000000791b */ /* 0x003fe20003800000 */
.L_x_14682:
[----:B------:R-:W-:Y:S02]  /*20d40*/  IMAD.MOV.U32 R13, RZ, RZ, R4 ;  /* 0x000000ffff0d7224 */ /* 0x000fe400078e0004 */
[----:B------:R-:W-:Y:S02]  /*20d50*/  IMAD.MOV.U32 R12, RZ, RZ, 0x1 ;  /* 0x00000001ff0c7424 */ /* 0x000fe400078e00ff */
[----:B------:R-:W-:-:S07]  /*20d60*/  IMAD.MOV.U32 R3, RZ, RZ, R14 ;  /* 0x000000ffff037224 */ /* 0x000fce00078e000e */
[----:B------:R-:W-:Y:S05]  /*20d70*/  WARPSYNC.COLLECTIVE R15, `(.L_x_14683) ;  /* 0x000000000f087348 */ /* 0x000fea0003c00000 */
[----:B------:R0:W1:Y:S02]  /*20d80*/  SHFL.IDX P6, R14, R13, R12, R11 ;  /* 0x0000000c0d0e7389 */ /* 0x00006400000c000b */
[----:B01----:R-:W-:Y:S01]  /*20d90*/  ENDCOLLECTIVE ;  /* 0x000000000000791b */ /* 0x003fe20003800000 */
.L_x_14683:
        /* <DEDUP_REMOVED lines=15> */
.L_x_14684:
[----:B------:R-:W-:Y:S02]  /*20e90*/  IMAD.MOV.U32 R13, RZ, RZ, R4 ;  /* 0x000000ffff0d7224 */ /* 0x000fe400078e0004 */
[----:B------:R-:W-:Y:S02]  /*20ea0*/  IMAD.MOV.U32 R12, RZ, RZ, 0x2 ;  /* 0x00000002ff0c7424 */ /* 0x000fe400078e00ff */
[----:B------:R-:W-:-:S07]  /*20eb0*/  IMAD.MOV.U32 R3, RZ, RZ, R14 ;  /* 0x000000ffff037224 */ /* 0x000fce00078e000e */
[----:B------:R-:W-:Y:S05]  /*20ec0*/  WARPSYNC.COLLECTIVE R15, `(.L_x_14685) ;  /* 0x000000000f087348 */ /* 0x000fea0003c00000 */
[----:B------:R0:W1:Y:S02]  /*20ed0*/  SHFL.IDX P6, R14, R13, R12, R11 ;  /* 0x0000000c0d0e7389 */ /* 0x00006400000c000b */
[----:B01----:R-:W-:Y:S01]  /*20ee0*/  ENDCOLLECTIVE ;  /* 0x000000000000791b */ /* 0x003fe20003800000 */
.L_x_14685:
        /* <DEDUP_REMOVED lines=16> */
.L_x_14686:
[----:B------:R-:W-:Y:S02]  /*20ff0*/  IMAD.MOV.U32 R13, RZ, RZ, R4 ;  /* 0x000000ffff0d7224 */ /* 0x000fe400078e0004 */
[----:B------:R-:W-:Y:S02]  /*21000*/  IMAD.MOV.U32 R12, RZ, RZ, 0x3 ;  /* 0x00000003ff0c7424 */ /* 0x000fe400078e00ff */
[----:B------:R-:W-:-:S07]  /*21010*/  IMAD.MOV.U32 R3, RZ, RZ, R14 ;  /* 0x000000ffff037224 */ /* 0x000fce00078e000e */
[----:B------:R-:W-:Y:S05]  /*21020*/  WARPSYNC.COLLECTIVE R15, `(.L_x_14687) ;  /* 0x000000000f087348 */ /* 0x000fea0003c00000 */
[----:B------:R0:W1:Y:S02]  /*21030*/  SHFL.IDX P6, R14, R13, R12, R11 ;  /* 0x0000000c0d0e7389 */ /* 0x00006400000c000b */
[----:B01----:R-:W-:Y:S01]  /*21040*/  ENDCOLLECTIVE ;  /* 0x000000000000791b */ /* 0x003fe20003800000 */
.L_x_14687:
        /* <DEDUP_REMOVED lines=16> */
.L_x_14688:
[----:B------:R-:W-:Y:S02]  /*21150*/  IMAD.MOV.U32 R13, RZ, RZ, R4 ;  /* 0x000000ffff0d7224 */ /* 0x000fe400078e0004 */
[----:B------:R-:W-:Y:S02]  /*21160*/  IMAD.MOV.U32 R12, RZ, RZ, 0x4 ;  /* 0x00000004ff0c7424 */ /* 0x000fe400078e00ff */
[----:B------:R-:W-:-:S07]  /*21170*/  IMAD.MOV.U32 R3, RZ, RZ, R14 ;  /* 0x000000ffff037224 */ /* 0x000fce00078e000e */
[----:B------:R-:W-:Y:S05]  /*21180*/  WARPSYNC.COLLECTIVE R15, `(.L_x_14689) ;  /* 0x000000000f087348 */ /* 0x000fea0003c00000 */
[----:B------:R0:W1:Y:S02]  /*21190*/  SHFL.IDX P6, R14, R13, R12, R11 ;  /* 0x0000000c0d0e7389 */ /* 0x00006400000c000b */
[----:B01----:R-:W-:Y:S01]  /*211a0*/  ENDCOLLECTIVE ;  /* 0x000000000000791b */ /* 0x003fe20003800000 */
.L_x_14689:
        /* <DEDUP_REMOVED lines=16> */
.L_x_14690:
[----:B------:R-:W-:Y:S02]  /*212b0*/  IMAD.MOV.U32 R13, RZ, RZ, R4 ;  /* 0x000000ffff0d7224 */ /* 0x000fe400078e0004 */
[----:B------:R-:W-:Y:S02]  /*212c0*/  IMAD.MOV.U32 R12, RZ, RZ, 0x5 ;  /* 0x00000005ff0c7424 */ /* 0x000fe400078e00ff */
[----:B------:R-:W-:-:S07]  /*212d0*/  IMAD.MOV.U32 R3, RZ, RZ, R14 ;  /* 0x000000ffff037224 */ /* 0x000fce00078e000e */
[----:B------:R-:W-:Y:S05]  /*212e0*/  WARPSYNC.COLLECTIVE R15, `(.L_x_14691) ;  /* 0x000000000f087348 */ /* 0x000fea0003c00000 */
[----:B------:R0:W1:Y:S02]  /*212f0*/  SHFL.IDX P6, R14, R13, R12, R11 ;  /* 0x0000000c0d0e7389 */ /* 0x00006400000c000b */
[----:B01----:R-:W-:Y:S01]  /*21300*/  ENDCOLLECTIVE ;  /* 0x000000000000791b */ /* 0x003fe20003800000 */
.L_x_14691:
        /* <DEDUP_REMOVED lines=16> */
.L_x_14692:
[----:B------:R-:W-:Y:S02]  /*21410*/  IMAD.MOV.U32 R13, RZ, RZ, R4 ;  /* 0x000000ffff0d7224 */ /* 0x000fe400078e0004 */
[----:B------:R-:W-:Y:S02]  /*21420*/  IMAD.MOV.U32 R12, RZ, RZ, 0x6 ;  /* 0x00000006ff0c7424 */ /* 0x000fe400078e00ff */
[----:B------:R-:W-:-:S07]  /*21430*/  IMAD.MOV.U32 R3, RZ, RZ, R14 ;  /* 0x000000ffff037224 */ /* 0x000fce00078e000e */
[----:B------:R-:W-:Y:S05]  /*21440*/  WARPSYNC.COLLECTIVE R15, `(.L_x_14693) ;  /* 0x000000000f087348 */ /* 0x000fea0003c00000 */
[----:B------:R0:W1:Y:S02]  /*21450*/  SHFL.IDX P6, R14, R13, R12, R11 ;  /* 0x0000000c0d0e7389 */ /* 0x00006400000c000b */
[----:B01----:R-:W-:Y:S01]  /*21460*/  ENDCOLLECTIVE ;  /* 0x000000000000791b */ /* 0x003fe20003800000 */
.L_x_14693:
        /* <DEDUP_REMOVED lines=16> */
.L_x_14694:
[----:B------:R-:W-:Y:S02]  /*21570*/  IMAD.MOV.U32 R13, RZ, RZ, R4 ;  /* 0x000000ffff0d7224 */ /* 0x000fe400078e0004 */
[----:B------:R-:W-:Y:S02]  /*21580*/  IMAD.MOV.U32 R12, RZ, RZ, 0x7 ;  /* 0x00000007ff0c7424 */ /* 0x000fe400078e00ff */
[----:B------:R-:W-:-:S07]  /*21590*/  IMAD.MOV.U32 R3, RZ, RZ, R14 ;  /* 0x000000ffff037224 */ /* 0x000fce00078e000e */
[----:B------:R-:W-:Y:S05]  /*215a0*/  WARPSYNC.COLLECTIVE R15, `(.L_x_14695) ;  /* 0x000000000f087348 */ /* 0x000fea0003c00000 */
[----:B------:R0:W1:Y:S02]  /*215b0*/  SHFL.IDX P6, R14, R13, R12, R11 ;  /* 0x0000000c0d0e7389 */ /* 0x00006400000c000b */
[----:B01----:R-:W-:Y:S01]  /*215c0*/  ENDCOLLECTIVE ;  /* 0x000000000000791b */ /* 0x003fe20003800000 */
.L_x_14695:
        /* <DEDUP_REMOVED lines=10> */
.L_x_14696:
[----:B------:R-:W-:Y:S01]  /*21670*/  @!PT LDS RZ, [RZ] ;  /* 0x00000000fffff984 */ /* 0x000fe20000000800 */
[----:B------:R-:W-:Y:S01]  /*21680*/  @!PT LDS RZ, [RZ] ;  /* 0x00000000fffff984 */ /* 0x000fe20000000800 */
[----:B------:R-:W-:Y:S01]  /*21690*/  @!PT LDS RZ, [RZ] ;  /* 0x00000000fffff984 */ /* 0x000fe20000000800 */
[----:B------:R0:W-:Y:S01]  /*216a0*/  @!P0 LDGSTS.E.BYPASS.LTC128B.128 [R8+0x1b400], desc[UR42][R2.64], !P1 ;  /* 0x1b40000002088fae */ /* 0x0001e2000c901d6a */
[----:B------:R-:W-:Y:S01]  /*216b0*/  IMAD.MOV.U32 R0, RZ, RZ, R14 ;  /* 0x000000ffff007224 */ /* 0x000fe200078e000e */
[----:B------:R-:W-:Y:S06]  /*216c0*/  BRA `(.L_x_14697) ;  /* 0xffffff9c00447947 */ /* 0x000fec000383ffff */
.L_x_14512:
[----:B0-----:R0:W2:Y:S02]  /*216d0*/  SYNCS.PHASECHK.TRANS64.TRYWAIT P0, [R16+URZ+0x22820], R3 ;  /* 0x02282003100075a7 */ /* 0x0010a4000800017f */
[----:B--2---:R-:W-:Y:S05]  /*216e0*/  @!P0 NANOSLEEP.SYNCS 0x989680 ;  /* 0x009896800000895d */ /* 0x004fea0003900000 */
[----:B------:R-:W2:Y:S02]  /*216f0*/  @!P0 SYNCS.PHASECHK.TRANS64 P0, [R16+URZ+0x22820], R3 ;  /* 0x02282003100085a7 */ /* 0x000ea4000800007f */
[----:B--2---:R-:W-:Y:S05]  /*21700*/  @!P0 BRA `(.L_x_14512) ;  /* 0xfffffffc00f08947 */ /* 0x004fea000383ffff */
[----:B------:R-:W-:Y:S05]  /*21710*/  BRA `(.L_x_14698) ;  /* 0xffffff9c00a07947 */ /* 0x000fea000383ffff */
.L_x_14515:
[----:B0-----:R0:W2:Y:S02]  /*21720*/  SYNCS.PHASECHK.TRANS64.TRYWAIT P0, [R22+URZ+0x22860], R3 ;  /* 0x02286003160075a7 */ /* 0x0010a4000800017f */
[----:B--2---:R-:W-:Y:S05]  /*21730*/  @!P0 NANOSLEEP.SYNCS 0x989680 ;  /* 0x009896800000895d */ /* 0x004fea0003900000 */
[----:B------:R-:W2:Y:S02]  /*21740*/  @!P0 SYNCS.PHASECHK.TRANS64 P0, [R22+URZ+0x22860], R3 ;  /* 0x02286003160085a7 */ /* 0x000ea4000800007f */
[----:B--2---:R-:W-:Y:S05]  /*21750*/  @!P0 BRA `(.L_x_14515) ;  /* 0xfffffffc00f08947 */ /* 0x004fea000383ffff */
[----:B------:R-:W-:Y:S05]  /*21760*/  BRA `(.L_x_14699) ;  /* 0xffffff9c00b07947 */ /* 0x000fea000383ffff */
.L_x_14516:
        /* <DEDUP_REMOVED lines=8> */
.L_x_14701:
[----:B------:R-:W-:Y:S05]  /*217f0*/  BSYNC B0 ;  /* 0x0000000000007941 */ /* 0x000fea0003800000 */
.L_x_14700:
        /* <DEDUP_REMOVED lines=13> */
.L_x_14702:
        /* <DEDUP_REMOVED lines=11> */
.L_x_14703:
        /* <DEDUP_REMOVED lines=17> */
.L_x_14704:
[----:B------:R-:W-:Y:S02]  /*21a90*/  IMAD.MOV.U32 R13, RZ, RZ, R6 ;  /* 0x000000ffff0d7224 */ /* 0x000fe400078e0006 */
[----:B------:R-:W-:Y:S01]  /*21aa0*/  IMAD.MOV.U32 R12, RZ, RZ, 0x2 ;  /* 0x00000002ff0c7424 */ /* 0x000fe200078e00ff */
[----:B------:R-:W-:-:S13]  /*21ab0*/  IADD3 R2, P4, R14, R0, RZ ;  /* 0x000000000e027210 */ /* 0x000fda0007f9e0ff */
[----:B------:R-:W-:Y:S05]  /*21ac0*/  WARPSYNC.COLLECTIVE R15, `(.L_x_14705) ;  /* 0x000000000f087348 */ /* 0x000fea0003c00000 */
[----:B------:R0:W1:Y:S02]  /*21ad0*/  SHFL.IDX P6, R14, R13, R12, R11 ;  /* 0x0000000c0d0e7389 */ /* 0x00006400000c000b */
[----:B01----:R-:W-:Y:S01]  /*21ae0*/  ENDCOLLECTIVE ;  /* 0x000000000000791b */ /* 0x003fe20003800000 */
.L_x_14705:
        /* <DEDUP_REMOVED lines=17> */
.L_x_14706:
[----:B------:R-:W-:Y:S02]  /*21c00*/  IMAD.MOV.U32 R13, RZ, RZ, R6 ;  /* 0x000000ffff0d7224 */ /* 0x000fe400078e0006 */
[----:B------:R-:W-:Y:S01]  /*21c10*/  IMAD.MOV.U32 R12, RZ, RZ, 0x3 ;  /* 0x00000003ff0c7424 */ /* 0x000fe200078e00ff */
[----:B------:R-:W-:-:S13]  /*21c20*/  IADD3 R2, P4, R14, R0, RZ ;  /* 0x000000000e027210 */ /* 0x000fda0007f9e0ff */
[----:B------:R-:W-:Y:S05]  /*21c30*/  WARPSYNC.COLLECTIVE R15, `(.L_x_14707) ;  /* 0x000000000f087348 */ /* 0x000fea0003c00000 */
[----:B------:R0:W1:Y:S02]  /*21c40*/  SHFL.IDX P6, R14, R13, R12, R11 ;  /* 0x0000000c0d0e7389 */ /* 0x00006400000c000b */
[----:B01----:R-:W-:Y:S01]  /*21c50*/  ENDCOLLECTIVE ;  /* 0x000000000000791b */ /* 0x003fe20003800000 */
.L_x_14707:
        /* <DEDUP_REMOVED lines=17> */
.L_x_14708:
[----:B------:R-:W-:Y:S02]  /*21d70*/  IMAD.MOV.U32 R13, RZ, RZ, R6 ;  /* 0x000000ffff0d7224 */ /* 0x000fe400078e0006 */
[----:B------:R-:W-:Y:S01]  /*21d80*/  IMAD.MOV.U32 R12, RZ, RZ, 0x4 ;  /* 0x00000004ff0c7424 */ /* 0x000fe200078e00ff */
[----:B------:R-:W-:-:S13]  /*21d90*/  IADD3 R2, P4, R14, R0, RZ ;  /* 0x000000000e027210 */ /* 0x000fda0007f9e0ff */
[----:B------:R-:W-:Y:S05]  /*21da0*/  WARPSYNC.COLLECTIVE R15, `(.L_x_14709) ;  /* 0x000000000f087348 */ /* 0x000fea0003c00000 */
[----:B------:R0:W1:Y:S02]  /*21db0*/  SHFL.IDX P6, R14, R13, R12, R11 ;  /* 0x0000000c0d0e7389 */ /* 0x00006400000c000b */
[----:B01----:R-:W-:Y:S01]  /*21dc0*/  ENDCOLLECTIVE ;  /* 0x000000000000791b */ /* 0x003fe20003800000 */
.L_x_14709:
        /* <DEDUP_REMOVED lines=17> */
.L_x_14710:
[----:B------:R-:W-:Y:S02]  /*21ee0*/  IMAD.MOV.U32 R13, RZ, RZ, R6 ;  /* 0x000000ffff0d7224 */ /* 0x000fe400078e0006 */
[----:B------:R-:W-:Y:S01]  /*21ef0*/  IMAD.MOV.U32 R12, RZ, RZ, 0x5 ;  /* 0x00000005ff0c7424 */ /* 0x000fe200078e00ff */
[----:B------:R-:W-:-:S13]  /*21f00*/  IADD3 R2, P4, R14, R0, RZ ;  /* 0x000000000e027210 */ /* 0x000fda0007f9e0ff */
[----:B------:R-:W-:Y:S05]  /*21f10*/  WARPSYNC.COLLECTIVE R15, `(.L_x_14711) ;  /* 0x000000000f087348 */ /* 0x000fea0003c00000 */
[----:B------:R0:W1:Y:S02]  /*21f20*/  SHFL.IDX P6, R14, R13, R12, R11 ;  /* 0x0000000c0d0e7389 */ /* 0x00006400000c000b */
[----:B01----:R-:W-:Y:S01]  /*21f30*/  ENDCOLLECTIVE ;  /* 0x000000000000791b */ /* 0x003fe20003800000 */
.L_x_14711:
        /* <DEDUP_REMOVED lines=12> */
.L_x_14712:
        /* <DEDUP_REMOVED lines=9> */
.L_x_14523:
[----:B0-----:R0:W1:Y:S02]  /*22090*/  SYNCS.PHASECHK.TRANS64.TRYWAIT P0, [R6+URZ+0x22840], R22 ;  /* 0x02284016060075a7 */ /* 0x001064000800017f */
[----:B-1----:R-:W-:Y:S05]  /*220a0*/  @!P0 NANOSLEEP.SYNCS 0x989680 ;  /* 0x009896800000895d */ /* 0x002fea0003900000 */
[----:B------:R-:W1:Y:S02]  /*220b0*/  @!P0 SYNCS.PHASECHK.TRANS64 P0, [R6+URZ+0x22840], R22 ;  /* 0x02284016060085a7 */ /* 0x000e64000800007f */
[----:B-1----:R-:W-:Y:S05]  /*220c0*/  @!P0 BRA `(.L_x_14523) ;  /* 0xfffffffc00f08947 */ /* 0x002fea000383ffff */
[----:B------:R-:W-:Y:S05]  /*220d0*/  BRA `(.L_x_14714) ;  /* 0xffffffa000107947 */ /* 0x000fea000383ffff */
.L_x_14524:
        /* <DEDUP_REMOVED lines=8> */
.L_x_14716:
[----:B------:R-:W-:Y:S05]  /*22160*/  BSYNC B1 ;  /* 0x0000000000017941 */ /* 0x000fea0003800000 */
.L_x_14715:
        /* <DEDUP_REMOVED lines=9> */
.L_x_14717:
[----:B------:R-:W-:Y:S02]  /*22200*/  IMAD.MOV.U32 R13, RZ, RZ, R9 ;  /* 0x000000ffff0d7224 */ /* 0x000fe400078e0009 */
[----:B------:R-:W-:Y:S02]  /*22210*/  IMAD.MOV.U32 R12, RZ, RZ, 0x1 ;  /* 0x00000001ff0c7424 */ /* 0x000fe400078e00ff */
[----:B------:R-:W-:-:S07]  /*22220*/  IMAD.MOV.U32 R2, RZ, RZ, R14 ;  /* 0x000000ffff027224 */ /* 0x000fce00078e000e */
[----:B------:R-:W-:Y:S05]  /*22230*/  WARPSYNC.COLLECTIVE R15, `(.L_x_14718) ;  /* 0x000000000f087348 */ /* 0x000fea0003c00000 */
[----:B------:R0:W1:Y:S02]  /*22240*/  SHFL.IDX P6, R14, R13, R12, R11 ;  /* 0x0000000c0d0e7389 */ /* 0x00006400000c000b */
[----:B01----:R-:W-:Y:S01]  /*22250*/  ENDCOLLECTIVE ;  /* 0x000000000000791b */ /* 0x003fe20003800000 */
.L_x_14718:
        /* <DEDUP_REMOVED lines=11> */
.L_x_14719:
[----:B------:R-:W-:Y:S02]  /*22310*/  IMAD.MOV.U32 R13, RZ, RZ, R9 ;  /* 0x000000ffff0d7224 */ /* 0x000fe400078e0009 */
[----:B------:R-:W-:Y:S02]  /*22320*/  IMAD.MOV.U32 R12, RZ, RZ, 0x2 ;  /* 0x00000002ff0c7424 */ /* 0x000fe400078e00ff */
[----:B------:R-:W-:-:S07]  /*22330*/  IMAD.MOV.U32 R2, RZ, RZ, R14 ;  /* 0x000000ffff027224 */ /* 0x000fce00078e000e */
[----:B------:R-:W-:Y:S05]  /*22340*/  WARPSYNC.COLLECTIVE R15, `(.L_x_14720) ;  /* 0x000000000f087348 */ /* 0x000fea0003c00000 */
[----:B------:R0:W1:Y:S02]  /*22350*/  SHFL.IDX P6, R14, R13, R12, R11 ;  /* 0x0000000c0d0e7389 */ /* 0x00006400000c000b */
[----:B01----:R-:W-:Y:S01]  /*22360*/  ENDCOLLECTIVE ;  /* 0x000000000000791b */ /* 0x003fe20003800000 */
.L_x_14720:
        /* <DEDUP_REMOVED lines=11> */
.L_x_14721:
[----:B------:R-:W-:Y:S02]  /*22420*/  IMAD.MOV.U32 R13, RZ, RZ, R9 ;  /* 0x000000ffff0d7224 */ /* 0x000fe400078e0009 */
[----:B------:R-:W-:Y:S02]  /*22430*/  IMAD.MOV.U32 R12, RZ, RZ, 0x3 ;  /* 0x00000003ff0c7424 */ /* 0x000fe400078e00ff */
[----:B------:R-:W-:-:S07]  /*22440*/  IMAD.MOV.U32 R2, RZ, RZ, R14 ;  /* 0x000000ffff027224 */ /* 0x000fce00078e000e */
[----:B------:R-:W-:Y:S05]  /*22450*/  WARPSYNC.COLLECTIVE R15, `(.L_x_14722) ;  /* 0x000000000f087348 */ /* 0x000fea0003c00000 */
[----:B------:R0:W1:Y:S02]  /*22460*/  SHFL.IDX P6, R14, R13, R12, R11 ;  /* 0x0000000c0d0e7389 */ /* 0x00006400000c000b */
[----:B01----:R-:W-:Y:S01]  /*22470*/  ENDCOLLECTIVE ;  /* 0x000000000000791b */ /* 0x003fe20003800000 */
.L_x_14722:
        /* <DEDUP_REMOVED lines=11> */
.L_x_14723:
[----:B------:R-:W-:Y:S02]  /*22530*/  IMAD.MOV.U32 R13, RZ, RZ, R9 ;  /* 0x000000ffff0d7224 */ /* 0x000fe400078e0009 */
[----:B------:R-:W-:Y:S02]  /*22540*/  IMAD.MOV.U32 R12, RZ, RZ, 0x4 ;  /* 0x00000004ff0c7424 */ /* 0x000fe400078e00ff */
[----:B------:R-:W-:-:S07]  /*22550*/  IMAD.MOV.U32 R2, RZ, RZ, R14 ;  /* 0x000000ffff027224 */ /* 0x000fce00078e000e */
[----:B------:R-:W-:Y:S05]  /*22560*/  WARPSYNC.COLLECTIVE R15, `(.L_x_14724) ;  /* 0x000000000f087348 */ /* 0x000fea0003c00000 */
[----:B------:R0:W1:Y:S02]  /*22570*/  SHFL.IDX P6, R14, R13, R12, R11 ;  /* 0x0000000c0d0e7389 */ /* 0x00006400000c000b */
[----:B01----:R-:W-:Y:S01]  /*22580*/  ENDCOLLECTIVE ;  /* 0x000000000000791b */ /* 0x003fe20003800000 */
.L_x_14724:
        /* <DEDUP_REMOVED lines=11> */
.L_x_14725:
[----:B------:R-:W-:Y:S02]  /*22640*/  IMAD.MOV.U32 R13, RZ, RZ, R9 ;  /* 0x000000ffff0d7224 */ /* 0x000fe400078e0009 */
[----:B------:R-:W-:Y:S02]  /*22650*/  IMAD.MOV.U32 R12, RZ, RZ, 0x5 ;  /* 0x00000005ff0c7424 */ /* 0x000fe400078e00ff */
[----:B------:R-:W-:-:S07]  /*22660*/  IMAD.MOV.U32 R2, RZ, RZ, R14 ;  /* 0x000000ffff027224 */ /* 0x000fce00078e000e */
[----:B------:R-:W-:Y:S05]  /*22670*/  WARPSYNC.COLLECTIVE R15, `(.L_x_14726) ;  /* 0x000000000f087348 */ /* 0x000fea0003c00000 */
[----:B------:R0:W1:Y:S02]  /*22680*/  SHFL.IDX P6, R14, R13, R12, R11 ;  /* 0x0000000c0d0e7389 */ /* 0x00006400000c000b */
[----:B01----:R-:W-:Y:S01]  /*22690*/  ENDCOLLECTIVE ;  /* 0x000000000000791b */ /* 0x003fe20003800000 */
.L_x_14726:
        /* <DEDUP_REMOVED lines=11> */
.L_x_14727:
[----:B------:R-:W-:Y:S01]  /*22750*/  IMAD.MOV.U32 R2, RZ, RZ, R14 ;  /* 0x000000ffff027224 */ /* 0x000fe200078e000e */
[----:B------:R-:W-:Y:S06]  /*22760*/  BRA `(.L_x_14728) ;  /* 0xffffff9c00387947 */ /* 0x000fec000383ffff */
.L_x_14529:
[----:B---3--:R3:W4:Y:S02]  /*22770*/  SYNCS.PHASECHK.TRANS64.TRYWAIT P0, [R6+URZ+0x22860], R22 ;  /* 0x02286016060075a7 */ /* 0x008724000800017f */
[----:B----4-:R-:W-:Y:S05]  /*22780*/  @!P0 NANOSLEEP.SYNCS 0x989680 ;  /* 0x009896800000895d */ /* 0x010fea0003900000 */
[----:B------:R-:W4:Y:S02]  /*22790*/  @!P0 SYNCS.PHASECHK.TRANS64 P0, [R6+URZ+0x22860], R22 ;  /* 0x02286016060085a7 */ /* 0x000f24000800007f */
[----:B----4-:R-:W-:Y:S05]  /*227a0*/  @!P0 BRA `(.L_x_14529) ;  /* 0xfffffffc00f08947 */ /* 0x010fea000383ffff */
[----:B------:R-:W-:Y:S05]  /*227b0*/  BRA `(.L_x_14729) ;  /* 0xffffff9c00887947 */ /* 0x000fea000383ffff */
.L_x_14530:
        /* <DEDUP_REMOVED lines=8> */
.L_x_14731:
[----:B------:R-:W-:Y:S05]  /*22840*/  BSYNC B1 ;  /* 0x0000000000017941 */ /* 0x000fea0003800000 */
.L_x_14730:
        /* <DEDUP_REMOVED lines=9> */
.L_x_14732:
[----:B------:R-:W-:Y:S02]  /*228e0*/  IMAD.MOV.U32 R13, RZ, RZ, R9 ;  /* 0x000000ffff0d7224 */ /* 0x000fe400078e0009 */
[----:B------:R-:W-:Y:S01]  /*228f0*/  IMAD.MOV.U32 R12, RZ, RZ, 0x1 ;  /* 0x00000001ff0c7424 */ /* 0x000fe200078e00ff */
[----:B------:R-:W-:-:S13]  /*22900*/  IADD3 R2, P0, R14, R0, RZ ;  /* 0x000000000e027210 */ /* 0x000fda0007f1e0ff */
[----:B------:R-:W-:Y:S05]  /*22910*/  WARPSYNC.COLLECTIVE R15, `(.L_x_14733) ;  /* 0x000000000f087348 */ /* 0x000fea0003c00000 */
[----:B------:R0:W1:Y:S02]  /*22920*/  SHFL.IDX P6, R14, R13, R12, R11 ;  /* 0x0000000c0d0e7389 */ /* 0x00006400000c000b */
[----:B01----:R-:W-:Y:S01]  /*22930*/  ENDCOLLECTIVE ;  /* 0x000000000000791b */ /* 0x003fe20003800000 */
.L_x_14733:
        /* <DEDUP_REMOVED lines=13> */
.L_x_14734:
[----:B------:R-:W-:Y:S02]  /*22a10*/  IMAD.MOV.U32 R13, RZ, RZ, R9 ;  /* 0x000000ffff0d7224 */ /* 0x000fe400078e0009 */
[----:B------:R-:W-:Y:S01]  /*22a20*/  IMAD.MOV.U32 R12, RZ, RZ, 0x2 ;  /* 0x00000002ff0c7424 */ /* 0x000fe200078e00ff */
[----:B------:R-:W-:-:S13]  /*22a30*/  IADD3 R2, P0, R14, R0, RZ ;  /* 0x000000000e027210 */ /* 0x000fda0007f1e0ff */
[----:B------:R-:W-:Y:S05]  /*22a40*/  WARPSYNC.COLLECTIVE R15, `(.L_x_14735) ;  /* 0x000000000f087348 */ /* 0x000fea0003c00000 */
[----:B------:R0:W1:Y:S02]  /*22a50*/  SHFL.IDX P6, R14, R13, R12, R11 ;  /* 0x0000000c0d0e7389 */ /* 0x00006400000c000b */
[----:B01----:R-:W-:Y:S01]  /*22a60*/  ENDCOLLECTIVE ;  /* 0x000000000000791b */ /* 0x003fe20003800000 */
.L_x_14735:
        /* <DEDUP_REMOVED lines=13> */
.L_x_14736:
[----:B------:R-:W-:Y:S02]  /*22b40*/  IMAD.MOV.U32 R13, RZ, RZ, R9 ;  /* 0x000000ffff0d7224 */ /* 0x000fe400078e0009 */
[----:B------:R-:W-:Y:S01]  /*22b50*/  IMAD.MOV.U32 R12, RZ, RZ, 0x3 ;  /* 0x00000003ff0c7424 */ /* 0x000fe200078e00ff */
[----:B------:R-:W-:-:S13]  /*22b60*/  IADD3 R2, P0, R14, R0, RZ ;  /* 0x000000000e027210 */ /* 0x000fda0007f1e0ff */
[----:B------:R-:W-:Y:S05]  /*22b70*/  WARPSYNC.COLLECTIVE R15, `(.L_x_14737) ;  /* 0x000000000f087348 */ /* 0x000fea0003c00000 */
[----:B------:R0:W1:Y:S02]  /*22b80*/  SHFL.IDX P6, R14, R13, R12, R11 ;  /* 0x0000000c0d0e7389 */ /* 0x00006400000c000b */
[----:B01----:R-:W-:Y:S01]  /*22b90*/  ENDCOLLECTIVE ;  /* 0x000000000000791b */ /* 0x003fe20003800000 */
.L_x_14737:
        /* <DEDUP_REMOVED lines=13> */
.L_x_14738:
[----:B------:R-:W-:Y:S02]  /*22c70*/  IMAD.MOV.U32 R13, RZ, RZ, R9 ;  /* 0x000000ffff0d7224 */ /* 0x000fe400078e0009 */
[----:B------:R-:W-:Y:S01]  /*22c80*/  IMAD.MOV.U32 R12, RZ, RZ, 0x4 ;  /* 0x00000004ff0c7424 */ /* 0x000fe200078e00ff */
[----:B------:R-:W-:-:S13]  /*22c90*/  IADD3 R2, P0, R14, R0, RZ ;  /* 0x000000000e027210 */ /* 0x000fda0007f1e0ff */
[----:B------:R-:W-:Y:S05]  /*22ca0*/  WARPSYNC.COLLECTIVE R15, `(.L_x_14739) ;  /* 0x000000000f087348 */ /* 0x000fea0003c00000 */
[----:B------:R0:W1:Y:S02]  /*22cb0*/  SHFL.IDX P6, R14, R13, R12, R11 ;  /* 0x0000000c0d0e7389 */ /* 0x00006400000c000b */
[----:B01----:R-:W-:Y:S01]  /*22cc0*/  ENDCOLLECTIVE ;  /* 0x000000000000791b */ /* 0x003fe20003800000 */
.L_x_14739:
        /* <DEDUP_REMOVED lines=13> */
.L_x_14740:
[----:B------:R-:W-:Y:S02]  /*22da0*/  IMAD.MOV.U32 R13, RZ, RZ, R9 ;  /* 0x000000ffff0d7224 */ /* 0x000fe400078e0009 */
[----:B------:R-:W-:Y:S01]  /*22db0*/  IMAD.MOV.U32 R12, RZ, RZ, 0x5 ;  /* 0x00000005ff0c7424 */ /* 0x000fe200078e00ff */
[----:B------:R-:W-:-:S13]  /*22dc0*/  IADD3 R2, P0, R14, R0, RZ ;  /* 0x000000000e027210 */ /* 0x000fda0007f1e0ff */
[----:B------:R-:W-:Y:S05]  /*22dd0*/  WARPSYNC.COLLECTIVE R15, `(.L_x_14741) ;  /* 0x000000000f087348 */ /* 0x000fea0003c00000 */
[----:B------:R0:W1:Y:S02]  /*22de0*/  SHFL.IDX P6, R14, R13, R12, R11 ;  /* 0x0000000c0d0e7389 */ /* 0x00006400000c000b */
[----:B01----:R-:W-:Y:S01]  /*22df0*/  ENDCOLLECTIVE ;  /* 0x000000000000791b */ /* 0x003fe20003800000 */
.L_x_14741:
        /* <DEDUP_REMOVED lines=13> */
.L_x_14742:
[----:B------:R-:W-:Y:S05]  /*22ed0*/  BRA `(.L_x_14743) ;  /* 0xffffff9800cc7947 */ /* 0x000fea000383ffff */
.L_x_14538:
[----:B------:R-:W-:Y:S01]  /*22ee0*/  BSSY B0, `(.L_x_14744) ;  /* 0x0000008000007945 */ /* 0x000fe20003800000 */
[----:B------:R-:W-:Y:S02]  /*22ef0*/  IMAD.MOV.U32 R13, RZ, RZ, R24 ;  /* 0x000000ffff0d7224 */ /* 0x000fe400078e0018 */
[----:B------:R-:W-:Y:S02]  /*22f00*/  IMAD.MOV.U32 R12, RZ, RZ, RZ ;  /* 0x000000ffff0c7224 */ /* 0x000fe400078e00ff */
[----:B-1----:R-:W-:Y:S02]  /*22f10*/  IMAD.MOV.U32 R11, RZ, RZ, 0x1f ;  /* 0x0000001fff0b7424 */ /* 0x002fe400078e00ff */
[----:B------:R-:W-:-:S07]  /*22f20*/  IMAD.MOV.U32 R15, RZ, RZ, -0x1 ;  /* 0xffffffffff0f7424 */ /* 0x000fce00078e00ff */
[----:B0-23--:R-:W-:Y:S05]  /*22f30*/  WARPSYNC.COLLECTIVE R15, `(.L_x_14745) ;  /* 0x000000000f087348 */ /* 0x00dfea0003c00000 */
[----:B------:R1:W4:Y:S02]  /*22f40*/  SHFL.IDX P6, R14, R13, R12, R11 ;  /* 0x0000000c0d0e7389 */ /* 0x00032400000c000b */
[----:B01234-:R-:W-:Y:S01]  /*22f50*/  ENDCOLLECTIVE ;  /* 0x000000000000791b */ /* 0x01ffe20003800000 */
.L_x_14745:
[----:B------:R-:W-:Y:S05]  /*22f60*/  BSYNC B0 ;  /* 0x0000000000007941 */ /* 0x000fea0003800000 */
.L_x_14744:
        /* <DEDUP_REMOVED lines=9> */
.L_x_14746:
        /* <DEDUP_REMOVED lines=24> */
.L_x_14747:
[----:B------:R-:W-:Y:S01]  /*23180*/  IMAD.MOV.U32 R12, RZ, RZ, 0x2 ;  /* 0x00000002ff0c7424 */ /* 0x000fe200078e00ff */
[----:B------:R-:W-:-:S05]  /*23190*/  SEL R14, R14, RZ, P1 ;  /* 0x000000ff0e0e7207 */ /* 0x000fca0000800000 */
[----:B------:R-:W-:-:S04]  /*231a0*/  IMAD.IADD R5, R13, 0x1, R14 ;  /* 0x000000010d057824 */ /* 0x000fc800078e020e */
[----:B------:R-:W-:-:S07]  /*231b0*/  IMAD.MOV.U32 R13, RZ, RZ, R5 ;  /* 0x000000ffff0d7224 */ /* 0x000fce00078e0005 */
[----:B------:R-:W-:Y:S05]  /*231c0*/  WARPSYNC.COLLECTIVE R15, `(.L_x_14748) ;  /* 0x000000000f087348 */ /* 0x000fea0003c00000 */
[----:B------:R0:W1:Y:S02]  /*231d0*/  SHFL.UP P6, R14, R13, R12, R11 ;  /* 0x0400000c0d0e7389 */ /* 0x00006400000c000b */
[----:B01----:R-:W-:Y:S01]  /*231e0*/  ENDCOLLECTIVE ;  /* 0x000000000000791b */ /* 0x003fe20003800000 */
.L_x_14748:
[----:B------:R-:W-:Y:S01]  /*231f0*/  IMAD.MOV.U32 R12, RZ, RZ, 0x4 ;  /* 0x00000004ff0c7424 */ /* 0x000fe200078e00ff */
[----:B------:R-:W-:-:S05]  /*23200*/  SEL R2, R14, RZ, P2 ;  /* 0x000000ff0e027207 */ /* 0x000fca0001000000 */
[----:B------:R-:W-:-:S04]  /*23210*/  IMAD.IADD R2, R5, 0x1, R2 ;  /* 0x0000000105027824 */ /* 0x000fc800078e0202 */
[----:B------:R-:W-:-:S07]  /*23220*/  IMAD.MOV.U32 R13, RZ, RZ, R2 ;  /* 0x000000ffff0d7224 */ /* 0x000fce00078e0002 */
[----:B------:R-:W-:Y:S05]  /*23230*/  WARPSYNC.COLLECTIVE R15, `(.L_x_14749) ;  /* 0x000000000f087348 */ /* 0x000fea0003c00000 */
[----:B------:R0:W1:Y:S02]  /*23240*/  SHFL.UP P6, R14, R13, R12, R11 ;  /* 0x0400000c0d0e7389 */ /* 0x00006400000c000b */
[----:B01----:R-:W-:Y:S01]  /*23250*/  ENDCOLLECTIVE ;  /* 0x000000000000791b */ /* 0x003fe20003800000 */
.L_x_14749:
[----:B------:R-:W-:Y:S01]  /*23260*/  IMAD.MOV.U32 R12, RZ, RZ, 0x8 ;  /* 0x00000008ff0c7424 */ /* 0x000fe200078e00ff */
[----:B------:R-:W-:-:S05]  /*23270*/  SEL R3, R14, RZ, P3 ;  /* 0x000000ff0e037207 */ /* 0x000fca0001800000 */
[----:B------:R-:W-:-:S04]  /*23280*/  IMAD.IADD R3, R2, 0x1, R3 ;  /* 0x0000000102037824 */ /* 0x000fc800078e0203 */
[----:B------:R-:W-:-:S07]  /*23290*/  IMAD.MOV.U32 R13, RZ, RZ, R3 ;  /* 0x000000ffff0d7224 */ /* 0x000fce00078e0003 */
[----:B------:R-:W-:Y:S05]  /*232a0*/  WARPSYNC.COLLECTIVE R15, `(.L_x_14750) ;  /* 0x000000000f087348 */ /* 0x000fea0003c00000 */
[----:B------:R0:W1:Y:S02]  /*232b0*/  SHFL.UP P6, R14, R13, R12, R11 ;  /* 0x0400000c0d0e7389 */ /* 0x00006400000c000b */
[----:B01----:R-:W-:Y:S01]  /*232c0*/  ENDCOLLECTIVE ;  /* 0x000000000000791b */ /* 0x003fe20003800000 */
.L_x_14750:
[----:B------:R-:W-:Y:S01]  /*232d0*/  IMAD.MOV.U32 R12, RZ, RZ, 0x10 ;  /* 0x00000010ff0c7424 */ /* 0x000fe200078e00ff */
[----:B------:R-:W-:-:S05]  /*232e0*/  SEL R14, R14, RZ, P4 ;  /* 0x000000ff0e0e7207 */ /* 0x000fca0002000000 */
[----:B------:R-:W-:-:S04]  /*232f0*/  IMAD.IADD R5, R3, 0x1, R14 ;  /* 0x0000000103057824 */ /* 0x000fc800078e020e */
[----:B------:R-:W-:-:S07]  /*23300*/  IMAD.MOV.U32 R13, RZ, RZ, R5 ;  /* 0x000000ffff0d7224 */ /* 0x000fce00078e0005 */
[----:B------:R-:W-:Y:S05]  /*23310*/  WARPSYNC.COLLECTIVE R15, `(.L_x_14751) ;  /* 0x000000000f087348 */ /* 0x000fea0003c00000 */
[----:B------:R0:W1:Y:S02]  /*23320*/  SHFL.UP P6, R14, R13, R12, R11 ;  /* 0x0400000c0d0e7389 */ /* 0x00006400000c000b */
[----:B01----:R-:W-:Y:S01]  /*23330*/  ENDCOLLECTIVE ;  /* 0x000000000000791b */ /* 0x003fe20003800000 */
.L_x_14751:
        /* <DEDUP_REMOVED lines=8> */
.L_x_14752:
[----:B------:R-:W-:Y:S05]  /*233c0*/  BRA `(.L_x_14753) ;  /* 0xffffff9c002c7947 */ /* 0x000fea000383ffff */
.L_x_14541:
[----:B------:R-:W-:Y:S01]  /*233d0*/  BSSY B0, `(.L_x_14754) ;  /* 0x0000007000007945 */ /* 0x000fe20003800000 */
[----:B------:R-:W-:Y:S02]  /*233e0*/  IMAD.MOV.U32 R12, RZ, RZ, 0x1 ;  /* 0x00000001ff0c7424 */ /* 0x000fe400078e00ff */
[----:B-1----:R-:W-:Y:S02]  /*233f0*/  IMAD.MOV.U32 R11, RZ, RZ, RZ ;  /* 0x000000ffff0b7224 */ /* 0x002fe400078e00ff */
[----:B------:R-:W-:-:S07]  /*23400*/  IMAD.MOV.U32 R15, RZ, RZ, -0x1 ;  /* 0xffffffffff0f7424 */ /* 0x000fce00078e00ff */
[----:B------:R-:W-:Y:S05]  /*23410*/  WARPSYNC.COLLECTIVE R15, `(.L_x_14755) ;  /* 0x000000000f087348 */ /* 0x000fea0003c00000 */
[----:B------:R0:W1:Y:S02]  /*23420*/  SHFL.UP P6, R14, R13, R12, R11 ;  /* 0x0400000c0d0e7389 */ /* 0x00006400000c000b */
[----:B01----:R-:W-:Y:S01]  /*23430*/  ENDCOLLECTIVE ;  /* 0x000000000000791b */ /* 0x003fe20003800000 */
.L_x_14755:
[----:B------:R-:W-:Y:S05]  /*23440*/  BSYNC B0 ;  /* 0x0000000000007941 */ /* 0x000fea0003800000 */
.L_x_14754:
        /* <DEDUP_REMOVED lines=8> */
.L_x_14756:
[----:B------:R-:W-:Y:S01]  /*234d0*/  IMAD.MOV.U32 R12, RZ, RZ, 0x4 ;  /* 0x00000004ff0c7424 */ /* 0x000fe200078e00ff */
[----:B------:R-:W-:-:S05]  /*234e0*/  SEL R2, R14, RZ, P2 ;  /* 0x000000ff0e027207 */ /* 0x000fca0001000000 */
[----:B------:R-:W-:-:S04]  /*234f0*/  IMAD.IADD R2, R13, 0x1, R2 ;  /* 0x000000010d027824 */ /* 0x000fc800078e0202 */
[----:B------:R-:W-:-:S07]  /*23500*/  IMAD.MOV.U32 R13, RZ, RZ, R2 ;  /* 0x000000ffff0d7224 */ /* 0x000fce00078e0002 */
[----:B------:R-:W-:Y:S05]  /*23510*/  WARPSYNC.COLLECTIVE R15, `(.L_x_14757) ;  /* 0x000000000f087348 */ /* 0x000fea0003c00000 */
[----:B------:R0:W1:Y:S02]  /*23520*/  SHFL.UP P6, R14, R13, R12, R11 ;  /* 0x0400000c0d0e7389 */ /* 0x00006400000c000b */
[----:B01----:R-:W-:Y:S01]  /*23530*/  ENDCOLLECTIVE ;  /* 0x000000000000791b */ /* 0x003fe20003800000 */
.L_x_14757:
[----:B------:R-:W-:Y:S01]  /*23540*/  IMAD.MOV.U32 R12, RZ, RZ, 0x8 ;  /* 0x00000008ff0c7424 */ /* 0x000fe200078e00ff */
[----:B------:R-:W-:-:S05]  /*23550*/  SEL R3, R14, RZ, P3 ;  /* 0x000000ff0e037207 */ /* 0x000fca0001800000 */
[----:B------:R-:W-:-:S04]  /*23560*/  IMAD.IADD R3, R2, 0x1, R3 ;  /* 0x0000000102037824 */ /* 0x000fc800078e0203 */
[----:B------:R-:W-:-:S07]  /*23570*/  IMAD.MOV.U32 R13, RZ, RZ, R3 ;  /* 0x000000ffff0d7224 */ /* 0x000fce00078e0003 */
[----:B------:R-:W-:Y:S05]  /*23580*/  WARPSYNC.COLLECTIVE R15, `(.L_x_14758) ;  /* 0x000000000f087348 */ /* 0x000fea0003c00000 */
[----:B------:R0:W1:Y:S02]  /*23590*/  SHFL.UP P6, R14, R13, R12, R11 ;  /* 0x0400000c0d0e7389 */ /* 0x00006400000c000b */
[----:B01----:R-:W-:Y:S01]  /*235a0*/  ENDCOLLECTIVE ;  /* 0x000000000000791b */ /* 0x003fe20003800000 */
.L_x_14758:
[----:B------:R-:W-:Y:S01]  /*235b0*/  IMAD.MOV.U32 R12, RZ, RZ, 0x10 ;  /* 0x00000010ff0c7424 */ /* 0x000fe200078e00ff */
[----:B------:R-:W-:-:S05]  /*235c0*/  SEL R14, R14, RZ, P4 ;  /* 0x000000ff0e0e7207 */ /* 0x000fca0002000000 */
[----:B------:R-:W-:-:S04]  /*235d0*/  IMAD.IADD R5, R3, 0x1, R14 ;  /* 0x0000000103057824 */ /* 0x000fc800078e020e */
[----:B------:R-:W-:-:S07]  /*235e0*/  IMAD.MOV.U32 R13, RZ, RZ, R5 ;  /* 0x000000ffff0d7224 */ /* 0x000fce00078e0005 */
[----:B------:R-:W-:Y:S05]  /*235f0*/  WARPSYNC.COLLECTIVE R15, `(.L_x_14759) ;  /* 0x000000000f087348 */ /* 0x000fea0003c00000 */
[----:B------:R0:W1:Y:S02]  /*23600*/  SHFL.UP P6, R14, R13, R12, R11 ;  /* 0x0400000c0d0e7389 */ /* 0x00006400000c000b */
[----:B01----:R-:W-:Y:S01]  /*23610*/  ENDCOLLECTIVE ;  /* 0x000000000000791b */ /* 0x003fe20003800000 */
.L_x_14759:
        /* <DEDUP_REMOVED lines=8> */
.L_x_14760:
[----:B------:R-:W-:Y:S05]  /*236a0*/  BRA `(.L_x_14761) ;  /* 0xffffff9c00187947 */ /* 0x000fea000383ffff */
.L_x_14543:
[----:B------:R-:W-:Y:S01]  /*236b0*/  BSSY B0, `(.L_x_14762) ;  /* 0x0000006000007945 */ /* 0x000fe20003800000 */
[----:B------:R-:W-:Y:S01]  /*236c0*/  PLOP3.LUT P6, PT, P6, PT, PT, 0x8, 0x0 ;  /* 0x000000000000781c */ /* 0x000fe200037ce170 */
[----:B------:R-:W-:-:S12]  /*236d0*/  IMAD.MOV.U32 R15, RZ, RZ, -0x1 ;  /* 0xffffffffff0f7424 */ /* 0x000fd800078e00ff */
[----:B01----:R-:W-:Y:S05]  /*236e0*/  WARPSYNC.COLLECTIVE R15, `(.L_x_14763) ;  /* 0x000000000f087348 */ /* 0x003fea0003c00000 */
[----:B------:R-:W-:Y:S01]  /*236f0*/  VOTE.ANY R14, PT, P6 ;  /* 0x00000000000e7806 */ /* 0x000fe200030e0100 */
[----:B01----:R-:W-:Y:S06]  /*23700*/  ENDCOLLECTIVE ;  /* 0x000000000000791b */ /* 0x003fec0003800000 */
.L_x_14763:
[----:B------:R-:W-:Y:S05]  /*23710*/  BSYNC B0 ;  /* 0x0000000000007941 */ /* 0x000fea0003800000 */
.L_x_14762:
        /* <DEDUP_REMOVED lines=8> */
.L_x_14764:
[----:B------:R-:W-:Y:S02]  /*237a0*/  IMAD.IADD R27, R12, 0x1, R27 ;  /* 0x000000010c1b7824 */ /* 0x000fe400078e021b */
[----:B------:R-:W-:Y:S02]  /*237b0*/  IMAD.MOV.U32 R13, RZ, RZ, R4 ;  /* 0x000000ffff0d7224 */ /* 0x000fe400078e0004 */
[----:B------:R-:W-:-:S07]  /*237c0*/  IMAD.MOV.U32 R25, RZ, RZ, R14 ;  /* 0x000000ffff197224 */ /* 0x000fce00078e000e */
[----:B------:R-:W-:Y:S05]  /*237d0*/  WARPSYNC.COLLECTIVE R15, `(.L_x_14765) ;  /* 0x000000000f087348 */ /* 0x000fea0003c00000 */
[----:B------:R0:W1:Y:S02]  /*237e0*/  SHFL.IDX P6, R14, R13, R12, R11 ;  /* 0x0000000c0d0e7389 */ /* 0x00006400000c000b */
[----:B01----:R-:W-:Y:S01]  /*237f0*/  ENDCOLLECTIVE ;  /* 0x000000000000791b */ /* 0x003fe20003800000 */
.L_x_14765:
[----:B------:R-:W-:Y:S01]  /*23800*/  IMAD.MOV.U32 R4, RZ, RZ, R14 ;  /* 0x000000ffff047224 */ /* 0x000fe200078e000e */
[----:B------:R-:W-:Y:S06]  /*23810*/  BRA `(.L_x_14766) ;  /* 0xffffff9800fc7947 */ /* 0x000fec000383ffff */
.L_x_14545:
[----:B------:R-:W-:Y:S01]  /*23820*/  BSSY B0, `(.L_x_14767) ;  /* 0x0000007000007945 */ /* 0x000fe20003800000 */
[----:B------:R-:W-:Y:S02]  /*23830*/  IMAD.MOV.U32 R13, RZ, RZ, R2 ;  /* 0x000000ffff0d7224 */ /* 0x000fe400078e0002 */
[----:B-1----:R-:W-:Y:S02]  /*23840*/  IMAD.MOV.U32 R11, RZ, RZ, 0x1f ;  /* 0x0000001fff0b7424 */ /* 0x002fe400078e00ff */
[----:B------:R-:W-:-:S07]  /*23850*/  IMAD.MOV.U32 R15, RZ, RZ, -0x1 ;  /* 0xffffffffff0f7424 */ /* 0x000fce00078e00ff */
[----:B0--34-:R-:W-:Y:S05]  /*23860*/  WARPSYNC.COLLECTIVE R15, `(.L_x_14768) ;  /* 0x000000000f087348 */ /* 0x019fea0003c00000 */
[----:B------:R1:W2:Y:S02]  /*23870*/  SHFL.IDX P6, R14, R13, R12, R11 ;  /* 0x0000000c0d0e7389 */ /* 0x0002a400000c000b */
[----:B01234-:R-:W-:Y:S01]  /*23880*/  ENDCOLLECTIVE ;  /* 0x000000000000791b */ /* 0x01ffe20003800000 */
.L_x_14768:
[----:B------:R-:W-:Y:S05]  /*23890*/  BSYNC B0 ;  /* 0x0000000000007941 */ /* 0x000fea0003800000 */
.L_x_14767:
[----:B------:R-:W-:Y:S01]  /*238a0*/  IMAD.MOV.U32 R6, RZ, RZ, R14 ;  /* 0x000000ffff067224 */ /* 0x000fe200078e000e */
[----:B------:R-:W-:Y:S06]  /*238b0*/  BRA `(.L_x_14544) ;  /* 0xffffff9800ec7947 */ /* 0x000fec000383ffff */
.L_x_14551:
[----:B0-----:R0:W1:Y:S02]  /*238c0*/  SYNCS.PHASECHK.TRANS64.TRYWAIT P0, [R5+URZ+0x22820], R0 ;  /* 0x02282000050075a7 */ /* 0x001064000800017f */
[----:B-1----:R-:W-:Y:S05]  /*238d0*/  @!P0 NANOSLEEP.SYNCS 0x989680 ;  /* 0x009896800000895d */ /* 0x002fea0003900000 */
[----:B------:R-:W1:Y:S02]  /*238e0*/  @!P0 SYNCS.PHASECHK.TRANS64 P0, [R5+URZ+0x22820], R0 ;  /* 0x02282000050085a7 */ /* 0x000e64000800007f */
[----:B-1----:R-:W-:Y:S05]  /*238f0*/  @!P0 BRA `(.L_x_14551) ;  /* 0xfffffffc00f08947 */ /* 0x002fea000383ffff */
[----:B------:R-:W-:Y:S05]  /*23900*/  BRA `(.L_x_14769) ;  /* 0xffffffa400447947 */ /* 0x000fea000383ffff */
.L_x_14552:
        /* <DEDUP_REMOVED lines=11> */
.L_x_14771:
[----:B------:R-:W-:Y:S05]  /*239c0*/  BSYNC B0 ;  /* 0x0000000000007941 */ /* 0x000fea0003800000 */
.L_x_14770:
[----:B------:R-:W-:Y:S05]  /*239d0*/  BRA `(.L_x_14772) ;  /* 0xffffffa4002c7947 */ /* 0x000fea000383ffff */
.L_x_14553:
[----:B------:R-:W-:Y:S01]  /*239e0*/  BSSY B0, `(.L_x_14773) ;  /* 0x0000006000007945 */ /* 0x000fe20003800000 */
[----:B------:R-:W-:-:S07]  /*239f0*/  IMAD.MOV.U32 R15, RZ, RZ, -0x1 ;  /* 0xffffffffff0f7424 */ /* 0x000fce00078e00ff */
[----:B0-234-:R-:W-:Y:S05]  /*23a00*/  WARPSYNC.COLLECTIVE R15, `(.L_x_14774) ;  /* 0x000000000f0c7348 */ /* 0x01dfea0003c00000 */
[----:B------:R-:W-:Y:S02]  /*23a10*/  ELECT P6, UR62, PT ;  /* 0x00000000003e782f */ /* 0x000fe400038c0000 */
[----:B------:R-:W-:Y:S01]  /*23a20*/  MOV R14, UR62 ;  /* 0x0000003e000e7c02 */ /* 0x000fe20008000f00 */
[----:B0-234-:R-:W-:Y:S10]  /*23a30*/  ENDCOLLECTIVE ;  /* 0x000000000000791b */ /* 0x01dff40003800000 */
.L_x_14774:
[----:B------:R-:W-:Y:S05]  /*23a40*/  BSYNC B0 ;  /* 0x0000000000007941 */ /* 0x000fea0003800000 */
.L_x_14773:
[----:B------:R-:W-:Y:S05]  /*23a50*/  BRA `(.L_x_14775) ;  /* 0xffffffa400207947 */ /* 0x000fea000383ffff */
.L_x_14555:
[----:B0-----:R0:W1:Y:S02]  /*23a60*/  SYNCS.PHASECHK.TRANS64.TRYWAIT P1, [R3+URZ+0x22840], R2 ;  /* 0x02284002030075a7 */ /* 0x001064000802017f */
[----:B-1----:R-:W-:Y:S05]  /*23a70*/  @!P1 NANOSLEEP.SYNCS 0x989680 ;  /* 0x009896800000995d */ /* 0x002fea0003900000 */
[----:B------:R-:W1:Y:S02]  /*23a80*/  @!P1 SYNCS.PHASECHK.TRANS64 P1, [R3+URZ+0x22840], R2 ;  /* 0x02284002030095a7 */ /* 0x000e64000802007f */
[----:B-1----:R-:W-:Y:S05]  /*23a90*/  @!P1 BRA `(.L_x_14555) ;  /* 0xfffffffc00f09947 */ /* 0x002fea000383ffff */
[----:B------:R-:W-:Y:S05]  /*23aa0*/  BRA `(.L_x_14776) ;  /* 0xffffffa400407947 */ /* 0x000fea000383ffff */
.L_x_14557:
[----:B-1----:R1:W0:Y:S02]  /*23ab0*/  SYNCS.PHASECHK.TRANS64.TRYWAIT P1, [R19+URZ+0x22840], R0 ;  /* 0x02284000130075a7 */ /* 0x002224000802017f */
[----:B0-----:R-:W-:Y:S05]  /*23ac0*/  @!P1 NANOSLEEP.SYNCS 0x989680 ;  /* 0x009896800000995d */ /* 0x001fea0003900000 */
[----:B------:R-:W0:Y:S02]  /*23ad0*/  @!P1 SYNCS.PHASECHK.TRANS64 P1, [R19+URZ+0x22840], R0 ;  /* 0x02284000130095a7 */ /* 0x000e24000802007f */
[----:B0-----:R-:W-:Y:S05]  /*23ae0*/  @!P1 BRA `(.L_x_14557) ;  /* 0xfffffffc00f09947 */ /* 0x001fea000383ffff */
[----:B------:R-:W-:Y:S05]  /*23af0*/  BRA `(.L_x_14777) ;  /* 0xffffffa4004c7947 */ /* 0x000fea000383ffff */
.L_x_14559:
[----:B------:R0:W0:Y:S02]  /*23b00*/  SYNCS.PHASECHK.TRANS64.TRYWAIT P1, [R3+URZ+0x22860], R2 ;  /* 0x02286002030075a7 */ /* 0x000024000802017f */
[----:B0-----:R-:W-:Y:S05]  /*23b10*/  @!P1 NANOSLEEP.SYNCS 0x989680 ;  /* 0x009896800000995d */ /* 0x001fea0003900000 */
[----:B------:R-:W0:Y:S02]  /*23b20*/  @!P1 SYNCS.PHASECHK.TRANS64 P1, [R3+URZ+0x22860], R2 ;  /* 0x02286002030095a7 */ /* 0x000e24000802007f */
[----:B0-----:R-:W-:Y:S05]  /*23b30*/  @!P1 BRA `(.L_x_14559) ;  /* 0xfffffffc00f09947 */ /* 0x001fea000383ffff */
[----:B------:R-:W-:Y:S05]  /*23b40*/  BRA `(.L_x_14778) ;  /* 0xffffffa400487947 */ /* 0x000fea000383ffff */
.L_x_14779:
        /* <DEDUP_REMOVED lines=11> */
.L_x_15680:


//--------------------- .text._ZN7cutlass13device_kernelIN5flash11enable_sm90INS1_16FlashAttnFwdSm90INS1_25CollectiveMainloopFwdSm90ILi2EN4cute5tupleIJNS5_1CILi1EEES8_S8_EEENS6_IJNS7_ILi128EEENS7_ILi96EEENS7_ILi64EEEEEELi256ENS_10bfloat16_tEfNS_4arch4Sm90ELb1ELb0ELb0ELb1ELb1ELb0ELb1ELb1ELb0ELb1ELb1ELb0EEENS1_21CollectiveEpilogueFwdINS6_IJSA_NS7_ILi256EEESB_EEES9_SE_SG_Li256ELb1ELb1ELb1ELb0EEENS1_36VarlenDynamicPersistentTileSchedulerILi128ELi96ELi256ELi128ELb1ELb1ELb1ELb1ELb1ELb1EEEEEEEEEvNT_6ParamsE --------------------------
	.section	.text._ZN7cutlass13device_kernelIN5flash11enable_sm90INS1_16FlashAttnFwdSm90INS1_25CollectiveMainloopFwdSm90ILi2EN4cute5tupleIJNS5_1CILi1EEES8_S8_EEENS6_IJNS7_ILi128EEENS7_ILi96EEENS7_ILi64EEEEEELi256ENS_10bfloat16_tEfNS_4arch4Sm90ELb1ELb0ELb0ELb1ELb1ELb0ELb1ELb1ELb0ELb1ELb1ELb0EEENS1_21CollectiveEpilogueFwdINS6_IJSA_NS7_ILi256EEESB_EEES9_SE_SG_Li256ELb1ELb1ELb1ELb0EEENS1_36VarlenDynamicPersistentTileSchedulerILi128ELi96ELi256ELi128ELb1ELb1ELb1ELb1ELb1ELb1EEEEEEEEEvNT_6ParamsE,"ax",@progbits
	.align	128
.text._ZN7cutlass13device_kernelIN5flash11enable_sm90INS1_16FlashAttnFwdSm90INS1_25CollectiveMainloopFwdSm90ILi2EN4cute5tupleIJNS5_1CILi1EEES8_S8_EEENS6_IJNS7_ILi128EEENS7_ILi96EEENS7_ILi64EEEEEELi256ENS_10bfloat16_tEfNS_4arch4Sm90ELb1ELb0ELb0ELb1ELb1ELb0ELb1ELb1ELb0ELb1ELb1ELb0EEENS1_21CollectiveEpilogueFwdINS6_IJSA_NS7_ILi256EEESB_EEES9_SE_SG_Li256ELb1ELb1ELb1ELb0EEENS1_36VarlenDynamicPersistentTileSchedulerILi128ELi96ELi256ELi128ELb1ELb1ELb1ELb1ELb1ELb1EEEEEEEEEvNT_6ParamsE:
        .type           _ZN7cutlass13device_kernelIN5flash11enable_sm90INS1_16FlashAttnFwdSm90INS1_25CollectiveMainloopFwdSm90ILi2EN4cute5tupleIJNS5_1CILi1EEES8_S8_EEENS6_IJNS7_ILi128EEENS7_ILi96EEENS7_ILi64EEEEEELi256ENS_10bfloat16_tEfNS_4arch4Sm90ELb1ELb0ELb0ELb1ELb1ELb0ELb1ELb1ELb0ELb1ELb1ELb0EEENS1_21CollectiveEpilogueFwdINS6_IJSA_NS7_ILi256EEESB_EEES9_SE_SG_Li256ELb1ELb1ELb1ELb0EEENS1_36VarlenDynamicPersistentTileSchedulerILi128ELi96ELi256ELi128ELb1ELb1ELb1ELb1ELb1ELb1EEEEEEEEEvNT_6ParamsE,@function
        .size           _ZN7cutlass13device_kernelIN5flash11enable_sm90INS1_16FlashAttnFwdSm90INS1_25CollectiveMainloopFwdSm90ILi2EN4cute5tupleIJNS5_1CILi1EEES8_S8_EEENS6_IJNS7_ILi128EEENS7_ILi96EEENS7_ILi64EEEEEELi256ENS_10bfloat16_tEfNS_4arch4Sm90ELb1ELb0ELb0ELb1ELb1ELb0ELb1ELb1ELb0ELb1ELb1ELb0EEENS1_21CollectiveEpilogueFwdINS6_IJSA_NS7_ILi256EEESB_EEES9_SE_SG_Li256ELb1ELb1ELb1ELb0EEENS1_36VarlenDynamicPersistentTileSchedulerILi128ELi96ELi256ELi128ELb1ELb1ELb1ELb1ELb1ELb1EEEEEEEEEvNT_6ParamsE,(.L_x_15681 - _ZN7cutlass13device_kernelIN5flash11enable_sm90INS1_16FlashAttnFwdSm90INS1_25CollectiveMainloopFwdSm90ILi2EN4cute5tupleIJNS5_1CILi1EEES8_S8_EEENS6_IJNS7_ILi128EEENS7_ILi96EEENS7_ILi64EEEEEELi256ENS_10bfloat16_tEfNS_4arch4Sm90ELb1ELb0ELb0ELb1ELb1ELb0ELb1ELb1ELb0ELb1ELb1ELb0EEENS1_21CollectiveEpilogueFwdINS6_IJSA_NS7_ILi256EEESB_EEES9_SE_SG_Li256ELb1ELb1ELb1ELb0EEENS1_36VarlenDynamicPersistentTileSchedulerILi128ELi96ELi256ELi128ELb1ELb1ELb1ELb1ELb1ELb1EEEEEEEEEvNT_6ParamsE)
        .other          _ZN7cutlass13device_kernelIN5flash11enable_sm90INS1_16FlashAttnFwdSm90INS1_25CollectiveMainloopFwdSm90ILi2EN4cute5tupleIJNS5_1CILi1EEES8_S8_EEENS6_IJNS7_ILi128EEENS7_ILi96EEENS7_ILi64EEEEEELi256ENS_10bfloat16_tEfNS_4arch4Sm90ELb1ELb0ELb0ELb1ELb1ELb0ELb1ELb1ELb0ELb1ELb1ELb0EEENS1_21CollectiveEpilogueFwdINS6_IJSA_NS7_ILi256EEESB_EEES9_SE_SG_Li256ELb1ELb1ELb1ELb0EEENS1_36VarlenDynamicPersistentTileSchedulerILi128ELi96ELi256ELi128ELb1ELb1ELb1ELb1ELb1ELb1EEEEEEEEEvNT_6ParamsE,@"STO_CUDA_ENTRY STV_DEFAULT"
_ZN7cutlass13device_kernelIN5flash11enable_sm90INS1_16FlashAttnFwdSm90INS1_25CollectiveMainloopFwdSm90ILi2EN4cute5tupleIJNS5_1CILi1EEES8_S8_EEENS6_IJNS7_ILi128EEENS7_ILi96EEENS7_ILi64EEEEEELi256ENS_10bfloat16_tEfNS_4arch4Sm90ELb1ELb0ELb0ELb1ELb1ELb0ELb1ELb1ELb0ELb1ELb1ELb0EEENS1_21CollectiveEpilogueFwdINS6_IJSA_NS7_ILi256EEESB_EEES9_SE_SG_Li256ELb1ELb1ELb1ELb0EEENS1_36VarlenDynamicPersistentTileSchedulerILi128ELi96ELi256ELi128ELb1ELb1ELb1ELb1ELb1ELb1EEEEEEEEEvNT_6ParamsE:
        /* <DEDUP_REMOVED lines=47> */
.L_x_14780:
        /* <DEDUP_REMOVED lines=22> */
.L_x_14781:
        /* <DEDUP_REMOVED lines=18> */
.L_x_14782:
        /* <DEDUP_REMOVED lines=22> */
.L_x_14783:
        /* <DEDUP_REMOVED lines=23> */
.L_x_14784:
        /* <DEDUP_REMOVED lines=10> */
.L_x_14786:
        /* <DEDUP_REMOVED lines=65> */
[----:B------:R-:W-:Y:S01]  /*0cf0*/  STL [R1+0x30], R4 ;  /* 0x0000300401007387 */ /* 0x000fe20000100800 */
[----:B------:R-:W-:Y:S01]  /*0d00*/  IMAD.U32 R2, RZ, RZ, UR6 ;  /* 0x00000006ff027e24 */ /* 0x000fe2000f8e00ff */
[----:B------:R-:W-:Y:S01]  /*0d10*/  UMOV UR6, URZ ;  /* 0x0000003f00067c82 */ /* 0x000fe20008000000 */
[----:B------:R-:W-:Y:S01]  /*0d20*/  IMAD R210, R3, 0x8, R0 ;  /* 0x0000000803d27824 */ /* 0x000fe200078e0200 */
[----:B------:R0:W-:Y:S01]  /*0d30*/  STL [R1+0x2c], R0 ;  /* 0x00002c0001007387 */ /* 0x0001e20000100800 */
[----:B------:R-:W-:-:S03]  /*0d40*/  IMAD.IADD R9, R16, 0x1, -R9 ;  /* 0x0000000110097824 */ /* 0x000fc600078e0a09 */
[----:B------:R1:W-:Y:S01]  /*0d50*/  STL [R1+0x34], R2 ;  /* 0x0000340201007387 */ /* 0x0003e20000100800 */
[----:B------:R-:W-:-:S04]  /*0d60*/  IMAD.SHL.U32 R17, R9, 0x2, RZ ;  /* 0x0000000209117824 */ /* 0x000fc800078e00ff */
[C---:B------:R-:W-:Y:S02]  /*0d70*/  VIADD R5, R17.reuse, 0x60 ;  /* 0x0000006011057836 */ /* 0x040fe40000000000 */
[----:B0-----:R-:W-:Y:S02]  /*0d80*/  IMAD.U32 R0, RZ, RZ, UR6 ;  /* 0x00000006ff007e24 */ /* 0x001fe4000f8e00ff */
[C---:B------:R-:W-:Y:S01]  /*0d90*/  VIADD R4, R17.reuse, 0x68 ;  /* 0x0000006811047836 */ /* 0x040fe20000000000 */
[----:B------:R-:W-:Y:S01]  /*0da0*/  SHF.R.S32.HI R5, RZ, 0x1f, R5 ;  /* 0x0000001fff057819 */ /* 0x000fe20000011405 */
[C---:B-1----:R-:W-:Y:S01]  /*0db0*/  VIADD R2, R17.reuse, 0x70 ;  /* 0x0000007011027836 */ /* 0x042fe20000000000 */
        /* <DEDUP_REMOVED lines=50> */
.L_x_14851:
[----:B------:R-:W-:Y:S01]  /*10e0*/  ULDC.64 UR6, c[0x0][0xd88] ;  /* 0x0003620000067ab9 */ /* 0x000fe20000000a00 */
[----:B------:R-:W-:Y:S01]  /*10f0*/  ULDC.64 UR8, c[0x0][0xb10] ;  /* 0x0002c40000087ab9 */ /* 0x000fe20000000a00 */
[----:B------:R-:W-:Y:S01]  /*1100*/  UIMAD.WIDE UR6, UR5, 0x4, UR6 ;  /* 0x00000004050678a5 */ /* 0x000fe2000f8e0206 */
[----:B0---4-:R-:W0:Y:S05]  /*1110*/  LDC.64 R8, c[0x0][0x418] ;  /* 0x00010600ff087b82 */ /* 0x011e2a0000000a00 */
[----:B------:R-:W-:Y:S02]  /*1120*/  IMAD.U32 R212, RZ, RZ, UR6 ;  /* 0x00000006ffd47e24 */ /* 0x000fe4000f8e00ff */
[----:B------:R-:W-:Y:S01]  /*1130*/  IMAD.U32 R213, RZ, RZ, UR7 ;  /* 0x00000007ffd57e24 */ /* 0x000fe2000f8e00ff */
[----:B------:R-:W-:Y:S01]  /*1140*/  ULDC.64 UR6, c[0x0][0xb20] ;  /* 0x0002c80000067ab9 */ /* 0x000fe20000000a00 */
[----:B-1----:R-:W1:Y:S03]  /*1150*/  LDC R0, c[0x0][0x424] ;  /* 0x00010900ff007b82 */ /* 0x002e660000000800 */
[----:B--2---:R-:W2:Y:S01]  /*1160*/  LDG.E R212, desc[UR36][R212.64] ;  /* 0x00000024d4d47981 */ /* 0x004ea2000c1e1900 */
[----:B------:R-:W-:Y:S01]  /*1170*/  ISETP.NE.U32.AND P1, PT, RZ, UR6, PT ;  /* 0x00000006ff007c0c */ /* 0x000fe2000bf25070 */
[----:B------:R-:W-:Y:S01]  /*1180*/  IMAD.MOV.U32 R4, RZ, RZ, RZ ;  /* 0x000000ffff047224 */ /* 0x000fe200078e00ff */
[----:B------:R-:W-:-:S02]  /*1190*/  ISETP.NE.U32.AND P0, PT, RZ, UR8, PT ;  /* 0x00000008ff007c0c */ /* 0x000fc4000bf05070 */
[----:B------:R-:W-:Y:S01]  /*11a0*/  ISETP.NE.AND.EX P1, PT, RZ, UR7, PT, P1 ;  /* 0x00000007ff007c0c */ /* 0x000fe2000bf25310 */
[----:B---3--:R-:W3:Y:S01]  /*11b0*/  LDC R7, c[0x0][0x2f0] ;  /* 0x0000bc00ff077b82 */ /* 0x008ee20000000800 */
[----:B------:R-:W-:Y:S02]  /*11c0*/  ISETP.NE.AND.EX P0, PT, RZ, UR9, PT, P0 ;  /* 0x00000009ff007c0c */ /* 0x000fe4000bf05300 */
[----:B--2---:R-:W-:-:S09]  /*11d0*/  SHF.R.S32.HI R216, RZ, 0x1f, R212 ;  /* 0x0000001fffd87819 */ /* 0x004fd200000114d4 */
[----:B------:R-:W-:-:S04]  /*11e0*/  @P1 LEA R2, P2, R212, UR6, 0x2 ;  /* 0x00000006d4021c11 */ /* 0x000fc8000f8410ff */
        /* <DEDUP_REMOVED lines=8> */
[----:B------:R-:W-:Y:S02]  /*1270*/  ISETP.NE.AND.EX P1, PT, R9, RZ, PT, P1 ;  /* 0x000000ff0900720c */ /* 0x000fe40003f25310 */
[----:B------:R-:W-:Y:S02]  /*1280*/  ISETP.NE.AND.EX P2, PT, RZ, UR9, PT, P2 ;  /* 0x00000009ff007c0c */ /* 0x000fe4000bf45320 */
[----:B-1----:R-:W-:Y:S01]  /*1290*/  SEL R0, R0, 0x1, P1 ;  /* 0x0000000100007807 */ /* 0x002fe20000800000 */
[----:B--23--:R-:W-:Y:S10]  /*12a0*/  @P0 BRA `(.L_x_14787) ;  /* 0x0000000000280947 */ /* 0x00cff40003800000 */
        /* <DEDUP_REMOVED lines=10> */
.L_x_14787:
[----:B------:R-:W-:Y:S01]  /*1350*/  IMAD R205, R0, R7, RZ ;  /* 0x0000000700cd7224 */ /* 0x000fe200078e02ff */
[----:B------:R-:W-:Y:S01]  /*1360*/  LOP3.LUT R213, R6, 0xffff, RZ, 0xc0, !PT ;  /* 0x0000ffff06d57812 */ /* 0x000fe200078ec0ff */
[----:B------:R-:W-:Y:S06]  /*1370*/  @!P2 BRA `(.L_x_14788) ;  /* 0x000000000010a947 */ /* 0x000fec0003800000 */
[----:B------:R-:W-:-:S04]  /*1380*/  LEA R2, P0, R212, UR8, 0x2 ;  /* 0x00000008d4027c11 */ /* 0x000fc8000f8010ff */
[----:B------:R-:W-:-:S05]  /*1390*/  LEA.HI.X R3, R212, UR9, R216, 0x2, P0 ;  /* 0x00000009d4037c11 */ /* 0x000fca00080f14d8 */
[----:B------:R1:W5:Y:S01]  /*13a0*/  LDG.E R205, desc[UR36][R2.64] ;  /* 0x0000002402cd7981 */ /* 0x000362000c1e1900 */
[----:B------:R-:W-:Y:S05]  /*13b0*/  BRA `(.L_x_14789) ;  /* 0x0000000000247947 */ /* 0x000fea0003800000 */
.L_x_14788:
        /* <DEDUP_REMOVED lines=9> */
.L_x_14789:
[----:B------:R-:W2:Y:S01]  /*1450*/  LDC R0, c[0x0][0x448] ;  /* 0x00011200ff007b82 */ /* 0x000ea20000000800 */
[----:B------:R-:W-:Y:S01]  /*1460*/  USHF.L.U32 UR4, UR4, 0x7, URZ ;  /* 0x0000000704047899 */ /* 0x000fe2000800063f */
[----:B-----5:R-:W-:Y:S01]  /*1470*/  IMAD.IADD R205, R205, 0x1, -R4 ;  /* 0x00000001cdcd7824 */ /* 0x020fe200078e0a04 */
[----:B------:R-:W-:-:S04]  /*1480*/  LOP3.LUT R16, R16, 0xffffffef, RZ, 0xc0, !PT ;  /* 0xffffffef10107812 */ /* 0x000fc800078ec0ff */
[----:B------:R-:W-:Y:S01]  /*1490*/  IMAD.U32 R206, RZ, RZ, UR4 ;  /* 0x00000004ffce7e24 */ /* 0x000fe2000f8e00ff */
[----:B------:R-:W-:Y:S01]  /*14a0*/  UIADD3 UR4, UR4, 0x7f, URZ ;  /* 0x0000007f04047890 */ /* 0x000fe2000fffe03f */
[----:B01----:R-:W-:Y:S02]  /*14b0*/  IADD3 R3, R205, 0x60, -R204 ;  /* 0x00000060cd037810 */ /* 0x003fe40007ffe8cc */
[----:B--2---:R-:W-:-:S03]  /*14c0*/  ISETP.NE.AND P0, PT, R0, 0x1, PT ;  /* 0x000000010000780c */ /* 0x004fc60003f05270 */
[----:B------:R-:W-:-:S10]  /*14d0*/  IMAD.U32 R0, RZ, RZ, UR4 ;  /* 0x00000004ff007e24 */ /* 0x000fd4000f8e00ff */
[----:B------:R-:W0:Y:S01]  /*14e0*/  @P0 LDC R2, c[0x0][0x44c] ;  /* 0x00011300ff020b82 */ /* 0x000e220000000800 */
[----:B------:R-:W-:-:S07]  /*14f0*/  @P0 LOP3.LUT R16, R16, 0x10, RZ, 0xfc, !PT ;  /* 0x0000001010100812 */ /* 0x000fce00078efcff */
[----:B------:R-:W1:Y:S01]  /*1500*/  @P0 LDC R5, c[0x0][0x450] ;  /* 0x00011400ff050b82 */ /* 0x000e620000000800 */
[----:B0-----:R-:W-:Y:S01]  /*1510*/  @P0 IMAD.HI.U32 R2, R2, UR4, RZ ;  /* 0x0000000402020c27 */ /* 0x001fe2000f8e00ff */
[----:B------:R-:W-:-:S04]  /*1520*/  UMOV UR4, URZ ;  /* 0x0000003f00047c82 */ /* 0x000fc80008000000 */
[----:B-1----:R-:W-:Y:S01]  /*1530*/  @P0 SHF.R.U32.HI R0, RZ, R5, R2 ;  /* 0x00000005ff000219 */ /* 0x002fe20000011602 */
[----:B------:R-:W-:-:S04]  /*1540*/  VIADD R2, R205, 0x5f ;  /* 0x0000005fcd027836 */ /* 0x000fc80000000000 */
[----:B------:R-:W-:Y:S01]  /*1550*/  IMAD.IADD R3, R3, 0x1, R0 ;  /* 0x0000000103037824 */ /* 0x000fe200078e0200 */
[----:B------:R-:W-:Y:S01]  /*1560*/  LOP3.LUT R0, R6, 0xff000000, RZ, 0xc0, !PT ;  /* 0xff00000006007812 */ /* 0x000fe200078ec0ff */
[----:B------:R-:W-:Y:S01]  /*1570*/  IMAD.HI R2, R2, 0x2aaaaaab, RZ ;  /* 0x2aaaaaab02027827 */ /* 0x000fe200078e02ff */
[----:B------:R-:W-:-:S03]  /*1580*/  LOP3.LUT R6, R6, 0xff0000, RZ, 0xc0, !PT ;  /* 0x00ff000006067812 */ /* 0x000fc600078ec0ff */
[----:B------:R-:W-:Y:S01]  /*1590*/  IMAD.HI R4, R3, 0x2aaaaaab, RZ ;  /* 0x2aaaaaab03047827 */ /* 0x000fe200078e02ff */
[----:B------:R-:W-:Y:S02]  /*15a0*/  SHF.R.U32.HI R3, RZ, 0x8, R0 ;  /* 0x00000008ff037819 */ /* 0x000fe40000011600 */
[----:B------:R-:W-:Y:S02]  /*15b0*/  SHF.R.U32.HI R5, RZ, 0x1f, R2 ;  /* 0x0000001fff057819 */ /* 0x000fe40000011602 */
[----:B------:R-:W-:Y:S02]  /*15c0*/  LEA.HI R3, R6, R3, RZ, 0x10 ;  /* 0x0000000306037211 */ /* 0x000fe400078f80ff */
[----:B------:R-:W-:Y:S02]  /*15d0*/  SHF.R.U32.HI R7, RZ, 0x1f, R4 ;  /* 0x0000001fff077819 */ /* 0x000fe40000011604 */
[----:B------:R-:W-:Y:S02]  /*15e0*/  LOP3.LUT R8, R3, 0xff, RZ, 0xc0, !PT ;  /* 0x000000ff03087812 */ /* 0x000fe400078ec0ff */
[----:B------:R-:W-:-:S02]  /*15f0*/  LEA.HI.SX32 R5, R2, R5, 0x1c ;  /* 0x0000000502057211 */ /* 0x000fc400078fe2ff */
[----:B------:R-:W-:Y:S01]  /*1600*/  LEA.HI.SX32 R4, R4, R7, 0x1c ;  /* 0x0000000704047211 */ /* 0x000fe200078fe2ff */
[----:B------:R0:W-:Y:S01]  /*1610*/  STL [R1+0x20], R8 ;  /* 0x0000200801007387 */ /* 0x0001e20000100800 */
[----:B------:R-:W-:Y:S02]  /*1620*/  R2UR UR8, R8 ;  /* 0x00000000080872ca */ /* 0x000fe400000e0000 */
[----:B------:R-:W-:Y:S02]  /*1630*/  VIMNMX R4, R5, R4, PT ;  /* 0x0000000405047248 */ /* 0x000fe40003fe0100 */
[----:B------:R-:W-:Y:S02]  /*1640*/  SHF.R.U32.HI R214, RZ, 0x10, R3 ;  /* 0x00000010ffd67819 */ /* 0x000fe40000011603 */
[----:B------:R-:W-:-:S13]  /*1650*/  ISETP.GE.AND P0, PT, R4, 0x1, PT ;  /* 0x000000010400780c */ /* 0x000fda0003f06270 */
[----:B0-----:R-:W-:Y:S05]  /*1660*/  @!P0 BRA `(.L_x_14790) ;  /* 0x0000000000908947 */ /* 0x001fea0003800000 */
[----:B------:R-:W0:Y:S01]  /*1670*/  LDC R3, c[0x0][0xae8] ;  /* 0x0002ba00ff037b82 */ /* 0x000e220000000800 */
[----:B------:R-:W-:Y:S01]  /*1680*/  ISETP.NE.AND P0, PT, R214, RZ, PT ;  /* 0x000000ffd600720c */ /* 0x000fe20003f05270 */
[----:B------:R-:W-:-:S03]  /*1690*/  UMOV UR4, URZ ;  /* 0x0000003f00047c82 */ /* 0x000fc60008000000 */
[----:B0-----:R-:W-:-:S04]  /*16a0*/  SEL R5, R214, R3, P0 ;  /* 0x00000003d6057207 */ /* 0x001fc80000000000 */
[-C--:B------:R-:W-:Y:S02]  /*16b0*/  IABS R0, R5.reuse ;  /* 0x0000000500007213 */ /* 0x080fe40000000000 */
[----:B------:R-:W-:Y:S02]  /*16c0*/  IABS R7, R5 ;  /* 0x0000000500077213 */ /* 0x000fe40000000000 */
[----:B------:R-:W-:Y:S02]  /*16d0*/  R2UR UR9, R0 ;  /* 0x00000000000972ca */ /* 0x000fe400000e0000 */
[----:B------:R-:W-:-:S04]  /*16e0*/  IADD3 R0, R5, -0x1, R4 ;  /* 0xffffffff05007810 */ /* 0x000fc80007ffe004 */
[----:B------:R-:W-:Y:S02]  /*16f0*/  IABS R6, R0 ;  /* 0x0000000000067213 */ /* 0x000fe40000000000 */
[----:B------:R-:W-:Y:S02]  /*1700*/  LOP3.LUT R0, R0, R5, RZ, 0x3c, !PT ;  /* 0x0000000500007212 */ /* 0x000fe400078e3cff */
        /* <DEDUP_REMOVED lines=13> */
[----:B------:R-:W-:Y:S02]  /*17e0*/  R2UR UR6, R0 ;  /* 0x00000000000672ca */ /* 0x000fe400000e0000 */
[----:B------:R-:W-:Y:S01]  /*17f0*/  R2UR UR7, R5 ;  /* 0x00000000050772ca */ /* 0x000fe200000e0000 */
[----:B------:R-:W-:-:S11]  /*1800*/  UISETP.GT.U32.AND UP1, UPT, UR9, UR4, UPT ;  /* 0x000000040900728c */ /* 0x000fd6000bf24070 */
[----:B------:R-:W-:Y:S02]  /*1810*/  @!UP1 UIADD3 UR4, UR4, -UR9, URZ ;  /* 0x8000000904049290 */ /* 0x000fe4000fffe03f */
[----:B------:R-:W-:Y:S02]  /*1820*/  @!UP1 UIADD3 UR5, UR5, 0x1, URZ ;  /* 0x0000000105059890 */ /* 0x000fe4000fffe03f */
[----:B------:R-:W-:Y:S02]  /*1830*/  UISETP.GE.U32.AND UP0, UPT, UR4, UR9, UPT ;  /* 0x000000090400728c */ /* 0x000fe4000bf06070 */
[----:B------:R-:W-:Y:S01]  /*1840*/  UISETP.GE.AND UP1, UPT, UR6, URZ, UPT ;  /* 0x0000003f0600728c */ /* 0x000fe2000bf26270 */
[----:B------:R-:W-:-:S08]  /*1850*/  R2UR UR6, R5 ;  /* 0x00000000050672ca */ /* 0x000fd000000e0000 */
[----:B------:R-:W-:Y:S02]  /*1860*/  @UP0 UIADD3 UR5, UR5, 0x1, URZ ;  /* 0x0000000105050890 */ /* 0x000fe4000fffe03f */
[----:B------:R-:W-:-:S05]  /*1870*/  UISETP.NE.AND UP0, UPT, UR7, URZ, UPT ;  /* 0x0000003f0700728c */ /* 0x000fca000bf05270 */
[----:B------:R-:W-:Y:S02]  /*1880*/  UMOV UR4, UR5 ;  /* 0x0000000500047c82 */ /* 0x000fe40008000000 */
[----:B------:R-:W-:-:S04]  /*1890*/  @!UP1 UIADD3 UR4, -UR4, URZ, URZ ;  /* 0x0000003f04049290 */ /* 0x000fc8000fffe13f */
[----:B------:R-:W-:-:S12]  /*18a0*/  @!UP0 ULOP3.LUT UR4, URZ, UR6, URZ, 0x33, !UPT ;  /* 0x000000063f048292 */ /* 0x000fd8000f8e333f */
.L_x_14790:
[----:B------:R-:W-:Y:S02]  /*18b0*/  UIMAD UR5, UR8, UR4, URZ ;  /* 0x00000004080572a4 */ /* 0x000fe4000f8e023f */
[----:B------:R-:W-:Y:S01]  /*18c0*/  IMAD.U32 R3, RZ, RZ, UR4 ;  /* 0x00000004ff037e24 */ /* 0x000fe2000f8e00ff */
[----:B------:R-:W-:Y:S01]  /*18d0*/  PLOP3.LUT P0, PT, PT, PT, PT, 0x80, 0x0 ;  /* 0x000000000000781c */ /* 0x000fe20003f0f070 */
[----:B------:R-:W-:Y:S01]  /*18e0*/  IMAD.MOV.U32 R0, RZ, RZ, RZ ;  /* 0x000000ffff007224 */ /* 0x000fe200078e00ff */
        /* <DEDUP_REMOVED lines=94> */
[----:B------:R-:W-:Y:S02]  /*1ed0*/  IMAD.U32 R23, RZ, RZ, UR5 ;  /* 0x00000005ff177e24 */ /* 0x000fe4000f8e00ff */
        /* <DEDUP_REMOVED lines=18> */
.L_x_14792:
[----:B------:R-:W2:Y:S01]  /*2000*/  LDL R2, [R1+0x24] ;  /* 0x0000240001027983 */ /* 0x000ea20000100800 */
[----:B------:R-:W-:Y:S01]  /*2010*/  MOV R0, 0x400 ;  /* 0x0000040000007802 */ /* 0x000fe20000000f00 */
[----:B------:R-:W0:Y:S01]  /*2020*/  S2R R3, SR_CgaCtaId ;  /* 0x0000000000037919 */ /* 0x000e220000008800 */
[----:B------:R-:W1:Y:S02]  /*2030*/  S2R R18, SR_TID.X ;  /* 0x0000000000127919 */ /* 0x000e640000002100 */
[----:B0-----:R-:W-:Y:S02]  /*2040*/  LEA R3, R3, R0, 0x18 ;  /* 0x0000000003037211 */ /* 0x001fe400078ec0ff */
[----:B-1----:R-:W-:-:S05]  /*2050*/  SHF.R.U32.HI R18, RZ, 0x7, R18 ;  /* 0x00000007ff127819 */ /* 0x002fca0000011612 */
[----:B------:R-:W-:Y:S01]  /*2060*/  VIADD R72, R18, 0x8 ;  /* 0x0000000812487836 */ /* 0x000fe20000000000 */
[----:B--2---:R-:W-:-:S13]  /*2070*/  R2UR UR5, R2 ;  /* 0x00000000020572ca */ /* 0x004fda00000e0000 */
[----:B------:R-:W-:-:S04]  /*2080*/  ULEA.HI UR4, UR5, UR5, URZ, 0x1 ;  /* 0x0000000505047291 */ /* 0x000fc8000f8f083f */
[----:B------:R-:W-:-:S04]  /*2090*/  ULOP3.LUT UR4, UR4, 0xfffffffe, URZ, 0xc0, !UPT ;  /* 0xfffffffe04047892 */ /* 0x000fc8000f8ec03f */
[----:B------:R-:W-:-:S06]  /*20a0*/  UIADD3 UR4, UR5, -UR4, URZ ;  /* 0x8000000405047290 */ /* 0x000fcc000fffe03f */
[----:B------:R-:W-:-:S05]  /*20b0*/  IMAD.U32 R2, RZ, RZ, UR4 ;  /* 0x00000004ff027e24 */ /* 0x000fca000f8e00ff */
[----:B------:R-:W-:-:S04]  /*20c0*/  SHF.L.U32 R0, R2, 0x1f, RZ ;  /* 0x0000001f02007819 */ /* 0x000fc800000006ff */
[----:B------:R-:W0:Y:S02]  /*20d0*/  SYNCS.PHASECHK.TRANS64.TRYWAIT P0, [R3+URZ+0x32400], R0 ;  /* 0x03240000030075a7 */ /* 0x000e24000800017f */
[----:B0-----:R-:W-:Y:S05]  /*20e0*/  @!P0 BRA `(.L_x_14793) ;  /* 0x0000013400ac8947 */ /* 0x001fea0003800000 */
.L_x_14944:
[----:B------:R-:W2:Y:S01]  /*20f0*/  LDL R2, [R1+0x34] ;  /* 0x0000340001027983 */ /* 0x000ea20000100800 */
[----:B------:R-:W-:Y:S05]  /*2100*/  WARPSYNC.ALL ;  /* 0x0000000000007948 */ /* 0x000fea0003800000 */
[----:B------:R1:W-:Y:S01]  /*2110*/  BAR.SYNC.DEFER_BLOCKING R72, 0x100 ;  /* 0x000400480000751d */ /* 0x0003e20000010000 */
[----:B--2---:R-:W-:-:S13]  /*2120*/  R2UR UR4, R2 ;  /* 0x00000000020472ca */ /* 0x004fda00000e0000 */
[----:B------:R-:W-:-:S05]  /*2130*/  IMAD.U32 R2, RZ, RZ, UR4 ;  /* 0x00000004ff027e24 */ /* 0x000fca000f8e00ff */
[----:B------:R-:W-:-:S13]  /*2140*/  ISETP.NE.AND P0, PT, R2, 0x3, PT ;  /* 0x000000030200780c */ /* 0x000fda0003f05270 */
[----:B-1----:R-:W-:Y:S05]  /*2150*/  @!P0 BRA `(.L_x_14794) ;  /* 0x0000000000048947 */ /* 0x002fea0003800000 */
[----:B------:R-:W-:Y:S01]  /*2160*/  BPT.TRAP 0x1 ;  /* 0x000000040000795c */ /* 0x000fe20000300000 */
.L_x_14794:
[----:B------:R-:W-:Y:S01]  /*2170*/  R2UR UR6, R3 ;  /* 0x00000000030672ca */ /* 0x000fe200000e0000 */
[----:B------:R-:W-:-:S05]  /*2180*/  IMAD.U32 R2, RZ, RZ, UR39 ;  /* 0x00000027ff027e24 */ /* 0x000fca000f8e00ff */
[----:B------:R-:W-:-:S07]  /*2190*/  SHF.L.U32 R2, R2, 0x1f, RZ ;  /* 0x0000001f02027819 */ /* 0x000fce00000006ff */
[----:B------:R-:W-:-:S09]  /*21a0*/  ULEA UR6, UR38, UR6, 0x3 ;  /* 0x0000000626067291 */ /* 0x000fd2000f8e183f */
[----:B------:R1:W2:Y:S01]  /*21b0*/  SYNCS.PHASECHK.TRANS64.TRYWAIT P1, [UR6+0x32430], R2 ;  /* 0x03243002ff0075a7 */ /* 0x0002a20008020146 */
[----:B------:R-:W-:Y:S05]  /*21c0*/  @!P0 BRA `(.L_x_14795) ;  /* 0x0000000000048947 */ /* 0x000fea0003800000 */
[----:B------:R-:W-:Y:S01]  /*21d0*/  BPT.TRAP 0x1 ;  /* 0x000000040000795c */ /* 0x000fe20000300000 */
.L_x_14795:
[----:B--2---:R-:W-:Y:S05]  /*21e0*/  @P1 BRA `(.L_x_14796) ;  /* 0x0000000000081947 */ /* 0x004fea0003800000 */
[----:B------:R-:W2:Y:S02]  /*21f0*/  SYNCS.PHASECHK.TRANS64.TRYWAIT P1, [UR6+0x32430], R2 ;  /* 0x03243002ff0075a7 */ /* 0x000ea40008020146 */
[----:B--2---:R-:W-:Y:S05]  /*2200*/  @!P1 BRA `(.L_x_14797) ;  /* 0x0000013400789947 */ /* 0x004fea0003800000 */
.L_x_14796:
[----:B------:R-:W-:Y:S01]  /*2210*/  R2UR UR4, R3 ;  /* 0x00000000030472ca */ /* 0x000fe200000e0000 */
[----:B------:R-:W-:Y:S01]  /*2220*/  WARPGROUP.ARRIVE ;  /* 0x00000000000079c5 */ /* 0x000fe20000000000 */
[----:B------:R-:W-:Y:S01]  /*2230*/  UMOV UR8, UR41 ;  /* 0x0000002900087c82 */ /* 0x000fe20008000000 */
[----:B------:R-:W-:Y:S01]  /*2240*/  UMOV UR9, 0x40000040 ;  /* 0x4000004000097882 */ /* 0x000fe20000000000 */
[----:B------:R-:W-:Y:S01]  /*2250*/  UMOV UR11, 0x40000040 ;  /* 0x40000040000b7882 */ /* 0x000fe20000000000 */
[----:B------:R-:W-:-:S08]  /*2260*/  UIADD3 UR5, UR41, 0x2, URZ ;  /* 0x0000000229057890 */ /* 0x000fd0000fffe03f */
        /* <DEDUP_REMOVED lines=40> */
[----:B------:R-:W3:Y:S02]  /*24f0*/  SYNCS.PHASECHK.TRANS64.TRYWAIT P1, [R3+URZ+0x32410], R0 ;  /* 0x03241000030075a7 */ /* 0x000ee4000802017f */
[----:B---3--:R-:W-:Y:S05]  /*2500*/  @!P1 BRA `(.L_x_14798) ;  /* 0x0000013000d09947 */ /* 0x008fea0003800000 */
.L_x_14945:
[----:B------:R-:W-:Y:S05]  /*2510*/  @!P0 BRA `(.L_x_14799) ;  /* 0x0000000000048947 */ /* 0x000fea0003800000 */
[----:B------:R-:W-:Y:S01]  /*2520*/  BPT.TRAP 0x1 ;  /* 0x000000040000795c */ /* 0x000fe20000300000 */
.L_x_14799:
[----:B------:R4:W0:Y:S01]  /*2530*/  SYNCS.PHASECHK.TRANS64.TRYWAIT P1, [UR6+0x32450], R2 ;  /* 0x03245002ff0075a7 */ /* 0x0008220008020146 */
[----:B------:R-:W-:Y:S05]  /*2540*/  @!P0 BRA `(.L_x_14800) ;  /* 0x0000000000048947 */ /* 0x000fea0003800000 */
[----:B------:R-:W-:Y:S01]  /*2550*/  BPT.TRAP 0x1 ;  /* 0x000000040000795c */ /* 0x000fe20000300000 */
.L_x_14800:
[----:B0-----:R-:W-:Y:S05]  /*2560*/  @P1 BRA `(.L_x_14801) ;  /* 0x0000000000081947 */ /* 0x001fea0003800000 */
[----:B------:R-:W0:Y:S02]  /*2570*/  SYNCS.PHASECHK.TRANS64.TRYWAIT P1, [UR6+0x32450], R2 ;  /* 0x03245002ff0075a7 */ /* 0x000e240008020146 */
[----:B0-----:R-:W-:Y:S05]  /*2580*/  @!P1 BRA `(.L_x_14802) ;  /* 0x0000013000c49947 */ /* 0x001fea0003800000 */
.L_x_14801:
[----:B------:R-:W-:Y:S01]  /*2590*/  R2UR UR4, R3 ;  /* 0x00000000030472ca */ /* 0x000fe200000e0000 */
[----:B------:R-:W-:Y:S01]  /*25a0*/  WARPGROUP.ARRIVE ;  /* 0x00000000000079c5 */ /* 0x000fe20000000000 */
[----:B------:R-:W-:Y:S01]  /*25b0*/  UMOV UR9, 0x40000040 ;  /* 0x4000004000097882 */ /* 0x000fe20000000000 */
[----:B------:R-:W-:Y:S01]  /*25c0*/  UMOV UR11, 0x40000040 ;  /* 0x40000040000b7882 */ /* 0x000fe20000000000 */
[----:B------:R-:W-:Y:S01]  /*25d0*/  IMAD.U32 R13, RZ, RZ, UR9 ;  /* 0x00000009ff0d7e24 */ /* 0x000fe2000f8e00ff */
[----:B------:R-:W-:Y:S01]  /*25e0*/  UMOV UR13, 0x40000040 ;  /* 0x40000040000d7882 */ /* 0x000fe20000000000 */
        /* <DEDUP_REMOVED lines=8> */
[----:B---3--:R-:W3:Y:S01]  /*2670*/  S2R R0, SR_TID.X ;  /* 0x0000000000007919 */ /* 0x008ee20000002100 */
[----:B------:R-:W-:Y:S01]  /*2680*/  UMOV UR23, 0x40000040 ;  /* 0x4000004000177882 */ /* 0x000fe20000000000 */
[----:B------:R-:W-:Y:S01]  /*2690*/  UMOV UR25, 0x40000040 ;  /* 0x4000004000197882 */ /* 0x000fe20000000000 */
[----:B------:R-:W-:Y:S01]  /*26a0*/  USHF.R.U32.HI UR4, URZ, 0x4, UR4 ;  /* 0x000000043f047899 */ /* 0x000fe20008011604 */
[----:B------:R-:W-:Y:S01]  /*26b0*/  UMOV UR27, 0x40000040 ;  /* 0x40000040001b7882 */ /* 0x000fe20000000000 */
[----:B------:R-:W-:-:S02]  /*26c0*/  UMOV UR29, 0x40000040 ;  /* 0x40000040001d7882 */ /* 0x000fc40000000000 */
[----:B------:R-:W-:Y:S02]  /*26d0*/  ULOP3.LUT UR7, UR4, 0x3fff, URZ, 0xc0, !UPT ;  /* 0x00003fff04077892 */ /* 0x000fe4000f8ec03f */
[----:B------:R-:W-:Y:S02]  /*26e0*/  ULOP3.LUT UR4, UR40, 0x10000, URZ, 0xfc, !UPT ;  /* 0x0001000028047892 */ /* 0x000fe4000f8efc3f */
[----:B------:R-:W-:Y:S02]  /*26f0*/  ULOP3.LUT UR60, UR7, 0x10000, URZ, 0xfc, !UPT ;  /* 0x00010000073c7892 */ /* 0x000fe4000f8efc3f */
[----:B------:R-:W-:Y:S02]  /*2700*/  UIADD3 UR52, UR4, 0x402, URZ ;  /* 0x0000040204347890 */ /* 0x000fe4000fffe03f */
[----:B------:R-:W-:Y:S01]  /*2710*/  UIMAD UR5, UR38, 0xc00, UR60 ;  /* 0x00000c00260578a4 */ /* 0x000fe2000f8e023c */
[----:B------:R-:W-:Y:S01]  /*2720*/  UMOV UR8, UR4 ;  /* 0x0000000400087c82 */ /* 0x000fe20008000000 */
[----:B------:R-:W-:Y:S01]  /*2730*/  UIADD3 UR16, UR4, 0x800, URZ ;  /* 0x0000080004107890 */ /* 0x000fe2000fffe03f */
[----:B------:R-:W-:Y:S01]  /*2740*/  IMAD.U32 R12, RZ, RZ, UR8 ;  /* 0x00000008ff0c7e24 */ /* 0x000fe2000f8e00ff */
[----:B------:R-:W-:-:S03]  /*2750*/  UIADD3 UR54, UR5, 0x302, URZ ;  /* 0x0000030205367890 */ /* 0x000fc6000fffe03f */
[----:B------:R-:W-:Y:S01]  /*2760*/  UMOV UR10, UR5 ;  /* 0x00000005000a7c82 */ /* 0x000fe20008000000 */
[----:B------:R-:W-:Y:S01]  /*2770*/  UIADD3 UR18, UR5, 0x600, URZ ;  /* 0x0000060005127890 */ /* 0x000fe2000fffe03f */
[----:B------:R-:W-:Y:S01]  /*2780*/  HGMMA.64x96x16.F32.BF16 R24, gdesc[UR8], R24, gsb0 ;  /* 0x01600000081879f0 */ /* 0x000fe20008001818 */
[----:B------:R-:W-:Y:S02]  /*2790*/  UIADD3 UR8, UR4, 0x2, URZ ;  /* 0x0000000204087890 */ /* 0x000fe4000fffe03f */
[----:B------:R-:W-:Y:S02]  /*27a0*/  UIADD3 UR9, UR5, 0x2, URZ ;  /* 0x0000000205097890 */ /* 0x000fe4000fffe03f */
[----:B------:R-:W-:Y:S01]  /*27b0*/  UIADD3 UR10, UR5, 0x304, URZ ;  /* 0x00000304050a7890 */ /* 0x000fe2000fffe03f */
[----:B------:R-:W-:Y:S02]  /*27c0*/  UMOV UR11, 0x40000040 ;  /* 0x40000040000b7882 */ /* 0x000fe40000000000 */
[----:B------:R-:W-:Y:S01]  /*27d0*/  UMOV UR12, UR8 ;  /* 0x00000008000c7c82 */ /* 0x000fe20008000000 */
[----:B------:R-:W-:Y:S01]  /*27e0*/  UIADD3 UR8, UR4, 0x4, URZ ;  /* 0x0000000404087890 */ /* 0x000fe2000fffe03f */
[----:B------:R-:W-:Y:S01]  /*27f0*/  IMAD.U32 R10, RZ, RZ, UR12 ;  /* 0x0000000cff0a7e24 */ /* 0x000fe2000f8e00ff */
[----:B------:R-:W-:Y:S01]  /*2800*/  UMOV UR14, UR9 ;  /* 0x00000009000e7c82 */ /* 0x000fe20008000000 */
[----:B------:R-:W-:Y:S01]  /*2810*/  UIADD3 UR9, UR5, 0x4, URZ ;  /* 0x0000000405097890 */ /* 0x000fe2000fffe03f */
[----:B---3--:R-:W-:Y:S01]  /*2820*/  SHF.R.U32.HI R0, RZ, 0x7, R0 ;  /* 0x00000007ff007819 */ /* 0x008fe20000011600 */
[----:B------:R-:W-:-:S02]  /*2830*/  UIADD3 UR20, UR4, 0x802, URZ ;  /* 0x0000080204147890 */ /* 0x000fc4000fffe03f */
[----:B------:R-:W-:Y:S01]  /*2840*/  UIADD3 UR22, UR5, 0x602, URZ ;  /* 0x0000060205167890 */ /* 0x000fe2000fffe03f */
[----:B------:R-:W-:Y:S01]  /*2850*/  IADD3 R0, -R0, 0xb, RZ ;  /* 0x0000000b00007810 */ /* 0x000fe20007ffe1ff */
[----:B------:R-:W-:Y:S02]  /*2860*/  UIADD3 UR24, UR4, 0x804, URZ ;  /* 0x0000080404187890 */ /* 0x000fe4000fffe03f */
[----:B------:R-:W-:Y:S02]  /*2870*/  UIADD3 UR26, UR5, 0x604, URZ ;  /* 0x00000604051a7890 */ /* 0x000fe4000fffe03f */
[----:B------:R-:W-:Y:S02]  /*2880*/  UIADD3 UR28, UR4, 0x806, URZ ;  /* 0x00000806041c7890 */ /* 0x000fe4000fffe03f */
[----:B------:R-:W-:Y:S01]  /*2890*/  UIADD3 UR30, UR5, 0x606, URZ ;  /* 0x00000606051e7890 */ /* 0x000fe2000fffe03f */
        /* <DEDUP_REMOVED lines=48> */
[----:B------:R-:W-:Y:S01]  /*2ba0*/  UMOV UR9, 0x40000040 ;  /* 0x4000004000097882 */ /* 0x000fe20000000000 */
[----:B0-2---:R-:W-:Y:S01]  /*2bb0*/  IMAD.U32 R5, RZ, RZ, UR13 ;  /* 0x0000000dff057e24 */ /* 0x005fe2000f8e00ff */
        /* <DEDUP_REMOVED lines=44> */
.L_x_14803:
[----:B-1--4-:R-:W1:Y:S01]  /*2e80*/  LDC R2, c[0x0][0x448] ;  /* 0x00011200ff027b82 */ /* 0x012e620000000800 */
[----:B------:R-:W-:Y:S01]  /*2e90*/  R2UR UR4, R206 ;  /* 0x00000000ce0472ca */ /* 0x000fe200000e0000 */
[----:B------:R-:W-:Y:S01]  /*2ea0*/  ULDC UR5, c[0x0][0xa80] ;  /* 0x0002a00000057ab9 */ /* 0x000fe20000000800 */
[----:B------:R-:W-:Y:S01]  /*2eb0*/  ULOP3.LUT UR7, UR7, 0x3000000, URZ, 0xfc, !UPT ;  /* 0x0300000007077892 */ /* 0x000fe2000f8efc3f */
[----:B------:R-:W-:-:S04]  /*2ec0*/  UMOV UR11, 0x40000040 ;  /* 0x40000040000b7882 */ /* 0x000fc80000000000 */
[----:B------:R-:W2:Y:S01]  /*2ed0*/  S2UR UR10, SR_CgaCtaId ;  /* 0x00000000000a79c3 */ /* 0x000ea20000008800 */
[----:B-1----:R-:W-:-:S05]  /*2ee0*/  ISETP.NE.AND P6, PT, R2, 0x1, PT ;  /* 0x000000010200780c */ /* 0x002fca0003fc5270 */
[----:B------:R-:W-:Y:S01]  /*2ef0*/  VIADD R2, R210, UR4 ;  /* 0x00000004d2027c36 */ /* 0x000fe20008000000 */
[----:B------:R-:W-:-:S04]  /*2f00*/  UIADD3 UR4, UR6, 0x32440, URZ ;  /* 0x0003244006047890 */ /* 0x000fc8000fffe03f */
[----:B--2---:R-:W-:-:S03]  /*2f10*/  UPRMT UR4, UR10, 0x654, UR4 ;  /* 0x000006540a047896 */ /* 0x004fc60008000004 */
[----:B------:R-:W1:Y:S08]  /*2f20*/  @P6 LDC R3, c[0x0][0x44c] ;  /* 0x00011300ff036b82 */ /* 0x000e700000000800 */
[----:B------:R-:W2:Y:S01]  /*2f30*/  @P6 LDC R74, c[0x0][0x450] ;  /* 0x00011400ff4a6b82 */ /* 0x000ea20000000800 */
[----:B------:R-:W-:Y:S01]  /*2f40*/  SYNCS.ARRIVE.TRANS64.RED.A1T0 RZ, [UR4], RZ ;  /* 0x000000ffffff79a7 */ /* 0x000fe20008100404 */
[----:B------:R-:W-:-:S04]  /*2f50*/  UIMAD UR4, UR38, 0xc00, UR7 ;  /* 0x00000c00260478a4 */ /* 0x000fc8000f8e0207 */
[----:B------:R-:W-:Y:S01]  /*2f60*/  UIADD3 UR14, UR4, 0x80, URZ ;  /* 0x00000080040e7890 */ /* 0x000fe2000fffe03f */
[----:B-1----:R-:W-:Y:S02]  /*2f70*/  @P6 IMAD.HI.U32 R3, R2, R3, RZ ;  /* 0x0000000302036227 */ /* 0x002fe400078e00ff */
[----:B------:R-:W-:-:S03]  /*2f80*/  UMOV UR10, UR4 ;  /* 0x00000004000a7c82 */ /* 0x000fc60008000000 */
[----:B--2---:R-:W-:Y:S01]  /*2f90*/  @P6 SHF.R.U32.HI R2, RZ, R74, R3 ;  /* 0x0000004aff026219 */ /* 0x004fe20000011603 */
[----:B------:R-:W-:-:S04]  /*2fa0*/  IMAD R74, R208, -0x60, R205 ;  /* 0xffffffa0d04a7824 */ /* 0x000fc800078e02cd */
[----:B------:R-:W1:Y:S01]  /*2fb0*/  SHFL.IDX PT, R75, R2, RZ, 0x1c1f ;  /* 0x001c1fff024b7589 */ /* 0x000e6200000e0000 */
[C-C-:B------:R-:W-:Y:S02]  /*2fc0*/  IADD3 R3, -R17.reuse, 0x61, R74.reuse ;  /* 0x0000006111037810 */ /* 0x140fe40007ffe14a */
[----:B------:R-:W-:Y:S01]  /*2fd0*/  IADD3 R73, -R17, 0x60, R74 ;  /* 0x0000006011497810 */ /* 0x000fe20007ffe14a */
[----:B------:R2:W3:Y:S02]  /*2fe0*/  SHFL.IDX PT, R76, R2, 0x1, 0x1c1f ;  /* 0x003c1f00024c7f89 */ /* 0x0004e400000e0000 */
[----:B------:R-:W-:-:S05]  /*2ff0*/  IMAD.IADD R74, R3, 0x1, -R204 ;  /* 0x00000001034a7824 */ /* 0x000fca00078e0acc */
[----:B-1----:R-:W-:Y:S01]  /*3000*/  VIADDMNMX R75, R75, R74, R73, PT ;  /* 0x0000004a4b4b7246 */ /* 0x002fe20003800149 */
[----:B------:R1:W-:Y:S03]  /*3010*/  BAR.SYNC.DEFER_BLOCKING R72, 0x100 ;  /* 0x000400480000751d */ /* 0x0003e60000010000 */
[C---:B------:R-:W-:Y:S02]  /*3020*/  ISETP.GT.AND P3, PT, R75.reuse, RZ, PT ;  /* 0x000000ff4b00720c */ /* 0x040fe40003f64270 */
[C---:B------:R-:W-:Y:S02]  /*3030*/  ISETP.GT.AND P4, PT, R75.reuse, 0x1, PT ;  /* 0x000000014b00780c */ /* 0x040fe40003f84270 */
[----:B------:R-:W-:Y:S02]  /*3040*/  ISETP.GT.AND P5, PT, R75, 0x8, PT ;  /* 0x000000084b00780c */ /* 0x000fe40003fa4270 */
[----:B------:R-:W-:-:S02]  /*3050*/  FSEL R24, R24, -INF , P3 ;  /* 0xff80000018187808 */ /* 0x000fc40001800000 */
[----:B------:R-:W-:Y:S02]  /*3060*/  FSEL R25, R25, -INF , P4 ;  /* 0xff80000019197808 */ /* 0x000fe40002000000 */
[C---:B------:R-:W-:Y:S02]  /*3070*/  ISETP.GT.AND P1, PT, R75.reuse, 0x9, PT ;  /* 0x000000094b00780c */ /* 0x040fe40003f24270 */
[----:B------:R-:W-:Y:S02]  /*3080*/  FSEL R28, R28, -INF , P5 ;  /* 0xff8000001c1c7808 */ /* 0x000fe40002800000 */
[----:B------:R-:W-:Y:S02]  /*3090*/  FMNMX.FTZ R3, R24, R25, !PT ;  /* 0x0000001918037209 */ /* 0x000fe40007810000 */
[----:B------:R-:W-:Y:S02]  /*30a0*/  ISETP.GT.AND P2, PT, R75, 0x10, PT ;  /* 0x000000104b00780c */ /* 0x000fe40003f44270 */
[----:B------:R-:W-:-:S02]  /*30b0*/  FSEL R29, R29, -INF , P1 ;  /* 0xff8000001d1d7808 */ /* 0x000fc40000800000 */
[----:B--2---:R-:W-:Y:S02]  /*30c0*/  FMNMX.FTZ R2, R28, R3, !PT ;  /* 0x000000031c027209 */ /* 0x004fe40007810000 */
        /* <DEDUP_REMOVED lines=24> */
[C---:B------:R-:W-:Y:S02]  /*3250*/  ISETP.GT.AND P1, PT, R75.reuse, 0x31, PT ;  /* 0x000000314b00780c */ /* 0x040fe40003f24270 */
[C---:B------:R-:W-:Y:S02]  /*3260*/  ISETP.GT.AND P2, PT, R75.reuse, 0x38, PT ;  /* 0x000000384b00780c */ /* 0x040fe40003f44270 */
[----:B------:R-:W-:Y:S02]  /*3270*/  ISETP.GT.AND P3, PT, R75, 0x39, PT ;  /* 0x000000394b00780c */ /* 0x000fe40003f64270 */
[----:B------:R-:W-:Y:S02]  /*3280*/  FSEL R48, R48, -INF , P5 ;  /* 0xff80000030307808 */ /* 0x000fe40002800000 */
[----:B------:R-:W-:-:S02]  /*3290*/  FMNMX.FTZ R3, R45, R2, !PT ;  /* 0x000000022d037209 */ /* 0x000fc40007810000 */
[----:B------:R-:W-:Y:S02]  /*32a0*/  ISETP.GT.AND P4, PT, R75, 0x40, PT ;  /* 0x000000404b00780c */ /* 0x000fe40003f84270 */
[----:B------:R-:W-:Y:S02]  /*32b0*/  FSEL R49, R49, -INF , P1 ;  /* 0xff80000031317808 */ /* 0x000fe40000800000 */
[----:B------:R-:W-:Y:S02]  /*32c0*/  FSEL R52, R52, -INF , P2 ;  /* 0xff80000034347808 */ /* 0x000fe40001000000 */
[----:B------:R-:W-:Y:S02]  /*32d0*/  FSEL R53, R53, -INF , P3 ;  /* 0xff80000035357808 */ /* 0x000fe40001800000 */
[----:B------:R-:W-:Y:S02]  /*32e0*/  FMNMX.FTZ R2, R48, R3, !PT ;  /* 0x0000000330027209 */ /* 0x000fe40007810000 */
[----:B------:R-:W-:-:S02]  /*32f0*/  ISETP.GT.AND P2, PT, R75, 0x49, PT ;  /* 0x000000494b00780c */ /* 0x000fc40003f44270 */
[C---:B------:R-:W-:Y:S02]  /*3300*/  ISETP.GT.AND P3, PT, R75.reuse, 0x50, PT ;  /* 0x000000504b00780c */ /* 0x040fe40003f64270 */
[----:B---3--:R-:W-:Y:S02]  /*3310*/  VIADDMNMX R73, R76, R74, R73, PT ;  /* 0x0000004a4c497246 */ /* 0x008fe40003800149 */
[----:B------:R-:W-:Y:S02]  /*3320*/  ISETP.GT.AND P5, PT, R75, 0x41, PT ;  /* 0x000000414b00780c */ /* 0x000fe40003fa4270 */
[----:B------:R-:W-:Y:S02]  /*3330*/  FSEL R56, R56, -INF , P4 ;  /* 0xff80000038387808 */ /* 0x000fe40002000000 */
[----:B------:R-:W-:Y:S02]  /*3340*/  FMNMX.FTZ R3, R49, R2, !PT ;  /* 0x0000000231037209 */ /* 0x000fe40007810000 */
[----:B------:R-:W-:-:S02]  /*3350*/  ISETP.GT.AND P4, PT, R75, 0x51, PT ;  /* 0x000000514b00780c */ /* 0x000fc40003f84270 */
[----:B------:R-:W-:Y:S02]  /*3360*/  FSEL R61, R61, -INF , P2 ;  /* 0xff8000003d3d7808 */ /* 0x000fe40001000000 */
[----:B------:R-:W-:Y:S02]  /*3370*/  FSEL R64, R64, -INF , P3 ;  /* 0xff80000040407808 */ /* 0x000fe40001800000 */
[C---:B------:R-:W-:Y:S02]  /*3380*/  ISETP.GT.AND P2, PT, R73.reuse, RZ, PT ;  /* 0x000000ff4900720c */ /* 0x040fe40003f44270 */
[----:B------:R-:W-:Y:S02]  /*3390*/  ISETP.GT.AND P3, PT, R73, 0x1, PT ;  /* 0x000000014900780c */ /* 0x000fe40003f64270 */
[----:B------:R-:W-:Y:S02]  /*33a0*/  FSEL R57, R57, -INF , P5 ;  /* 0xff80000039397808 */ /* 0x000fe40002800000 */
[----:B------:R-:W-:-:S02]  /*33b0*/  FMNMX.FTZ R2, R52, R3, !PT ;  /* 0x0000000334027209 */ /* 0x000fc40007810000 */
[----:B------:R-:W-:Y:S02]  /*33c0*/  ISETP.GT.AND P5, PT, R75, 0x58, PT ;  /* 0x000000584b00780c */ /* 0x000fe40003fa4270 */
[----:B------:R-:W-:Y:S02]  /*33d0*/  FSEL R65, R65, -INF , P4 ;  /* 0xff80000041417808 */ /* 0x000fe40002000000 */
[----:B------:R-:W-:Y:S02]  /*33e0*/  ISETP.GT.AND P4, PT, R73, 0x8, PT ;  /* 0x000000084900780c */ /* 0x000fe40003f84270 */
[----:B------:R-:W-:Y:S02]  /*33f0*/  FSEL R26, R26, -INF , P2 ;  /* 0xff8000001a1a7808 */ /* 0x000fe40001000000 */
[----:B------:R-:W-:Y:S02]  /*3400*/  FSEL R74, R27, -INF , P3 ;  /* 0xff8000001b4a7808 */ /* 0x000fe40001800000 */
[----:B------:R-:W-:-:S02]  /*3410*/  FMNMX.FTZ R27, R53, R2, !PT ;  /* 0x00000002351b7209 */ /* 0x000fc40007810000 */
[----:B------:R-:W-:Y:S02]  /*3420*/  FSEL R68, R68, -INF , P5 ;  /* 0xff80000044447808 */ /* 0x000fe40002800000 */
[----:B------:R-:W-:Y:S02]  /*3430*/  ISETP.GT.AND P5, PT, R73, 0x9, PT ;  /* 0x000000094900780c */ /* 0x000fe40003fa4270 */
[----:B------:R-:W-:Y:S02]  /*3440*/  FSEL R30, R30, -INF , P4 ;  /* 0xff8000001e1e7808 */ /* 0x000fe40002000000 */
[----:B------:R-:W-:Y:S02]  /*3450*/  FMNMX.FTZ R3, R26, R74, !PT ;  /* 0x0000004a1a037209 */ /* 0x000fe40007810000 */
[----:B------:R-:W-:Y:S02]  /*3460*/  ISETP.GT.AND P1, PT, R75, 0x48, PT ;  /* 0x000000484b00780c */ /* 0x000fe40003f24270 */
        /* <DEDUP_REMOVED lines=15> */
[----:B------:R-:W-:Y:S02]  /*3560*/  FSEL R82, R38, -INF , P4 ;  /* 0xff80000026527808 */ /* 0x000fe40002000000 */
[----:B------:R-:W-:Y:S02]  /*3570*/  FMNMX.FTZ R3, R80, R3, !PT ;  /* 0x0000000350037209 */ /* 0x000fe40007810000 */
[----:B------:R-:W-:Y:S02]  /*3580*/  FMNMX.FTZ R2, R64, R27, !PT ;  /* 0x0000001b40027209 */ /* 0x000fe40007810000 */
[----:B------:R-:W-:-:S02]  /*3590*/  ISETP.GT.AND P3, PT, R73, 0x20, PT ;  /* 0x000000204900780c */ /* 0x000fc40003f64270 */
[----:B------:R-:W-:Y:S02]  /*35a0*/  FSEL R38, R39, -INF , P2 ;  /* 0xff80000027267808 */ /* 0x000fe40001000000 */
[----:B------:R-:W-:Y:S02]  /*35b0*/  FMNMX.FTZ R3, R82, R3, !PT ;  /* 0x0000000352037209 */ /* 0x000fe40007810000 */
[----:B------:R-:W-:Y:S02]  /*35c0*/  ISETP.GT.AND P1, PT, R75, 0x59, PT ;  /* 0x000000594b00780c */ /* 0x000fe40003f24270 */
        /* <DEDUP_REMOVED lines=9> */
[----:B------:R-:W-:Y:S02]  /*3660*/  FMNMX.FTZ R27, R69, R2, !PT ;  /* 0x00000002451b7209 */ /* 0x000fe40007810000 */
[C---:B------:R-:W-:Y:S02]  /*3670*/  ISETP.GT.AND P2, PT, R73.reuse, 0x29, PT ;  /* 0x000000294900780c */ /* 0x040fe40003f44270 */
[----:B------:R-:W-:Y:S01]  /*3680*/  FSEL R2, R46, -INF , P1 ;  /* 0xff8000002e027808 */ /* 0x000fe20000800000 */
[----:B------:R-:W2:Y:S01]  /*3690*/  SHFL.BFLY PT, R84, R27, 0x2, 0x1f ;  /* 0x0c401f001b547f89 */ /* 0x000ea200000e0000 */
        /* <DEDUP_REMOVED lines=19> */
[----:B--2---:R-:W-:Y:S02]  /*37d0*/  FMNMX.FTZ R84, R27, R84, !PT ;  /* 0x000000541b547209 */ /* 0x004fe40007810000 */
[----:B------:R-:W-:-:S02]  /*37e0*/  ISETP.GT.AND P1, PT, R73, 0x48, PT ;  /* 0x000000484900780c */ /* 0x000fc40003f24270 */
[----:B------:R-:W-:Y:S01]  /*37f0*/  FSEL R162, R59, -INF , P2 ;  /* 0xff8000003ba27808 */ /* 0x000fe20001000000 */
[----:B------:R-:W2:Y:S01]  /*3800*/  SHFL.BFLY PT, R207, R84, 0x1, 0x1f ;  /* 0x0c201f0054cf7f89 */ /* 0x000ea200000e0000 */
        /* <DEDUP_REMOVED lines=16> */
[----:B------:R-:W-:-:S02]  /*3910*/  FSEL R176, R71, -INF , P2 ;  /* 0xff80000047b07808 */ /* 0x000fc40001000000 */
[----:B------:R-:W-:Y:S02]  /*3920*/  FMNMX.FTZ R27, R174, R27, !PT ;  /* 0x0000001bae1b7209 */ /* 0x000fe40007810000 */
[----:B--2---:R-:W-:Y:S02]  /*3930*/  FMNMX.FTZ R207, R84, R207, !PT ;  /* 0x000000cf54cf7209 */ /* 0x004fe40007810000 */
[----:B------:R-:W-:Y:S02]  /*3940*/  FMNMX.FTZ R27, R176, R27, !PT ;  /* 0x0000001bb01b7209 */ /* 0x000fe40007810000 */
[C---:B------:R-:W-:Y:S01]  /*3950*/  FSETP.NEU.FTZ.AND P1, PT, R207.reuse, -INF , PT ;  /* 0xff800000cf00780b */ /* 0x040fe20003f3d000 */
[----:B------:R-:W-:Y:S02]  /*3960*/  FMUL.FTZ R31, R207, UR5 ;  /* 0x00000005cf1f7c20 */ /* 0x000fe40008410000 */
[----:B------:R-:W2:Y:S03]  /*3970*/  SHFL.BFLY PT, R46, R27, 0x2, 0x1f ;  /* 0x0c401f001b2e7f89 */ /* 0x000ea600000e0000 */
        /* <DEDUP_REMOVED lines=17> */
[----:B--2---:R-:W-:Y:S01]  /*3a90*/  FMNMX.FTZ R46, R27, R46, !PT ;  /* 0x0000002e1b2e7209 */ /* 0x004fe20007810000 */
[--C-:B------:R-:W-:Y:S01]  /*3aa0*/  FFMA.FTZ R181, R52, UR5, -R31.reuse ;  /* 0x0000000534b57c23 */ /* 0x100fe2000801081f */
[--C-:B------:R-:W-:Y:S01]  /*3ab0*/  FFMA.FTZ R182, R53, UR5, -R31.reuse ;  /* 0x0000000535b67c23 */ /* 0x100fe2000801081f */
[--C-:B------:R-:W-:Y:S01]  /*3ac0*/  FFMA.FTZ R177, R56, UR5, -R31.reuse ;  /* 0x0000000538b17c23 */ /* 0x100fe2000801081f */
[--C-:B------:R-:W-:Y:S01]  /*3ad0*/  FFMA.FTZ R178, R57, UR5, -R31.reuse ;  /* 0x0000000539b27c23 */ /* 0x100fe2000801081f */
[----:B------:R-:W2:Y:S01]  /*3ae0*/  SHFL.BFLY PT, R25, R46, 0x1, 0x1f ;  /* 0x0c201f002e197f89 */ /* 0x000ea200000e0000 */
[----:B------:R-:W-:Y:S01]  /*3af0*/  MUFU.EX2 R28, R28 ;  /* 0x0000001c001c7308 */ /* 0x000fe20000000800 */
[--C-:B------:R-:W-:Y:S01]  /*3b00*/  FFMA.FTZ R179, R60, UR5, -R31.reuse ;  /* 0x000000053cb37c23 */ /* 0x100fe2000801081f */
[--C-:B------:R-:W-:Y:S01]  /*3b10*/  FFMA.FTZ R180, R61, UR5, -R31.reuse ;  /* 0x000000053db47c23 */ /* 0x100fe2000801081f */
[--C-:B------:R-:W-:Y:S01]  /*3b20*/  FFMA.FTZ R168, R64, UR5, -R31.reuse ;  /* 0x0000000540a87c23 */ /* 0x100fe2000801081f */
[--C-:B------:R-:W-:Y:S01]  /*3b30*/  FFMA.FTZ R169, R65, UR5, -R31.reuse ;  /* 0x0000000541a97c23 */ /* 0x100fe2000801081f */
[--C-:B------:R-:W-:Y:S01]  /*3b40*/  FFMA.FTZ R170, R68, UR5, -R31.reuse ;  /* 0x0000000544aa7c23 */ /* 0x100fe2000801081f */
[----:B------:R-:W-:-:S02]  /*3b50*/  FFMA.FTZ R171, R69, UR5, -R31 ;  /* 0x0000000545ab7c23 */ /* 0x000fc4000801081f */
[----:B------:R-:W4:Y:S01]  /*3b60*/  MUFU.EX2 R29, R29 ;  /* 0x0000001d001d7308 */ /* 0x000f220000000800 */
[----:B---3--:R-:W-:-:S07]  /*3b70*/  F2FP.BF16.F32.PACK_AB R200, R35, R24 ;  /* 0x0000001823c8723e */ /* 0x008fce00000010ff */
[----:B------:R-:W3:Y:S01]  /*3b80*/  MUFU.EX2 R32, R32 ;  /* 0x0000002000207308 */ /* 0x000ee20000000800 */
[----:B--2---:R-:W-:-:S07]  /*3b90*/  FMNMX.FTZ R160, R46, R25, !PT ;  /* 0x000000192ea07209 */ /* 0x004fce0007810000 */
[----:B------:R-:W2:Y:S01]  /*3ba0*/  MUFU.EX2 R33, R33 ;  /* 0x0000002100217308 */ /* 0x000ea20000000800 */
        /* <DEDUP_REMOVED lines=17> */
[----:B---3--:R-:W-:Y:S01]  /*3cc0*/  FADD.FTZ R46, R32, R27 ;  /* 0x0000001b202e7221 */ /* 0x008fe20000010000 */
[--C-:B------:R-:W-:Y:S01]  /*3cd0*/  FFMA.FTZ R42, R42, UR5, -R175.reuse ;  /* 0x000000052a2a7c23 */ /* 0x100fe200080108af */
[--C-:B------:R-:W-:Y:S01]  /*3ce0*/  FFMA.FTZ R78, R78, UR5, -R175.reuse ;  /* 0x000000054e4e7c23 */ /* 0x100fe200080108af */
[C---:B--2---:R-:W-:Y:S01]  /*3cf0*/  F2FP.BF16.F32.PACK_AB R152, R33.reuse, R32 ;  /* 0x000000202198723e */ /* 0x044fe200000010ff */
[----:B------:R-:W2:Y:S01]  /*3d00*/  MUFU.EX2 R26, R26 ;  /* 0x0000001a001a7308 */ /* 0x000ea20000000800 */
[----:B------:R-:W-:Y:S01]  /*3d10*/  FADD.FTZ R27, R33, R46 ;  /* 0x0000002e211b7221 */ /* 0x000fe20000010000 */
[--C-:B------:R-:W-:Y:S01]  /*3d20*/  FFMA.FTZ R2, R2, UR5, -R175.reuse ;  /* 0x0000000502027c23 */ /* 0x100fe200080108af */
[--C-:B------:R-:W-:Y:S01]  /*3d30*/  FFMA.FTZ R166, R166, UR5, -R175.reuse ;  /* 0x00000005a6a67c23 */ /* 0x100fe200080108af */
[----:B------:R-:W-:Y:S01]  /*3d40*/  FFMA.FTZ R172, R172, UR5, -R175 ;  /* 0x00000005acac7c23 */ /* 0x000fe200080108af */
[----:B----4-:R-:W-:Y:S01]  /*3d50*/  FADD.FTZ R28, R36, R27 ;  /* 0x0000001b241c7221 */ /* 0x010fe20000010000 */
[--C-:B------:R-:W-:Y:S01]  /*3d60*/  FFMA.FTZ R173, R173, UR5, -R175.reuse ;  /* 0x00000005adad7c23 */ /* 0x100fe200080108af */
[----:B------:R-:W-:Y:S01]  /*3d70*/  FFMA.FTZ R174, R174, UR5, -R175 ;  /* 0x00000005aeae7c23 */ /* 0x000fe200080108af */
[----:B------:R-:W-:Y:S08]  /*3d80*/  MUFU.EX2 R30, R30 ;  /* 0x0000001e001e7308 */ /* 0x000ff00000000800 */
[----:B------:R-:W-:Y:S01]  /*3d90*/  MUFU.EX2 R203, R76 ;  /* 0x0000004c00cb7308 */ /* 0x000fe20000000800 */
[----:B--2---:R-:W-:Y:S01]  /*3da0*/  FADD.FTZ R25, R26, R201 ;  /* 0x000000c91a197221 */ /* 0x004fe20000010000 */
[----:B------:R-:W-:-:S06]  /*3db0*/  F2FP.BF16.F32.PACK_AB R201, R201, R26 ;  /* 0x0000001ac9c9723e */ /* 0x000fcc00000010ff */
[----:B------:R-:W-:Y:S08]  /*3dc0*/  MUFU.EX2 R34, R34 ;  /* 0x0000002200227308 */ /* 0x000ff00000000800 */
[----:B------:R-:W2:Y:S08]  /*3dd0*/  MUFU.EX2 R37, R37 ;  /* 0x0000002500257308 */ /* 0x000eb00000000800 */
[----:B------:R-:W-:Y:S08]  /*3de0*/  MUFU.EX2 R153, R80 ;  /* 0x0000005000997308 */ /* 0x000ff00000000800 */
[----:B------:R-:W3:Y:S01]  /*3df0*/  MUFU.EX2 R40, R40 ;  /* 0x0000002800287308 */ /* 0x000ee20000000800 */
[C---:B--2---:R-:W-:Y:S01]  /*3e00*/  FADD.FTZ R27, R37.reuse, R28 ;  /* 0x0000001c251b7221 */ /* 0x044fe20000010000 */
[----:B------:R-:W-:-:S06]  /*3e10*/  F2FP.BF16.F32.PACK_AB R154, R37, R36 ;  /* 0x00000024259a723e */ /* 0x000fcc00000010ff */
[----:B------:R-:W2:Y:S08]  /*3e20*/  MUFU.EX2 R82, R82 ;  /* 0x0000005200527308 */ /* 0x000eb00000000800 */
[----:B------:R4:W-:Y:S01]  /*3e30*/  MUFU.EX2 R155, R38 ;  /* 0x00000026009b7308 */ /* 0x0009e20000000800 */
[----:B---3--:R-:W-:-:S07]  /*3e40*/  FADD.FTZ R26, R40, R27 ;  /* 0x0000001b281a7221 */ /* 0x008fce0000010000 */
[----:B------:R-:W3:Y:S01]  /*3e50*/  MUFU.EX2 R41, R41 ;  /* 0x0000002900297308 */ /* 0x000ee20000000800 */
[----:B----4-:R-:W-:-:S04]  /*3e60*/  FADD.FTZ R38, R30, R25 ;  /* 0x000000191e267221 */ /* 0x010fc80000010000 */
[C---:B------:R-:W-:Y:S01]  /*3e70*/  FADD.FTZ R25, R203.reuse, R38 ;  /* 0x00000026cb197221 */ /* 0x040fe20000010000 */
[----:B------:R-:W-:Y:S02]  /*3e80*/  F2FP.BF16.F32.PACK_AB R203, R203, R30 ;  /* 0x0000001ecbcb723e */ /* 0x000fe400000010ff */
[----:B------:R-:W4:Y:S01]  /*3e90*/  MUFU.EX2 R44, R44 ;  /* 0x0000002c002c7308 */ /* 0x000f220000000800 */
[----:B------:R-:W-:-:S04]  /*3ea0*/  FADD.FTZ R24, R34, R25 ;  /* 0x0000001922187221 */ /* 0x000fc80000010000 */
[C---:B------:R-:W-:Y:S01]  /*3eb0*/  FADD.FTZ R25, R153.reuse, R24 ;  /* 0x0000001899197221 */ /* 0x040fe20000010000 */
[----:B------:R-:W-:Y:S02]  /*3ec0*/  F2FP.BF16.F32.PACK_AB R153, R153, R34 ;  /* 0x000000229999723e */ /* 0x000fe400000010ff */
[----:B------:R-:W5:Y:S01]  /*3ed0*/  MUFU.EX2 R42, R42 ;  /* 0x0000002a002a7308 */ /* 0x000f620000000800 */
[----:B--2---:R-:W-:Y:S01]  /*3ee0*/  FADD.FTZ R24, R82, R25 ;  /* 0x0000001952187221 */ /* 0x004fe20000010000 */
[C---:B---3--:R-:W-:Y:S01]  /*3ef0*/  FADD.FTZ R27, R41.reuse, R26 ;  /* 0x0000001a291b7221 */ /* 0x048fe20000010000 */
[----:B------:R-:W-:Y:S02]  /*3f00*/  F2FP.BF16.F32.PACK_AB R156, R41, R40 ;  /* 0x00000028299c723e */ /* 0x000fe400000010ff */
[C---:B------:R-:W-:Y:S01]  /*3f10*/  FADD.FTZ R25, R155.reuse, R24 ;  /* 0x000000189b197221 */ /* 0x040fe20000010000 */
[----:B------:R-:W-:Y:S02]  /*3f20*/  F2FP.BF16.F32.PACK_AB R155, R155, R82 ;  /* 0x000000529b9b723e */ /* 0x000fe400000010ff */
[----:B------:R-:W2:Y:S01]  /*3f30*/  MUFU.EX2 R157, R78 ;  /* 0x0000004e009d7308 */ /* 0x000ea20000000800 */
[----:B----4-:R-:W-:-:S07]  /*3f40*/  FADD.FTZ R24, R44, R27 ;  /* 0x0000001b2c187221 */ /* 0x010fce0000010000 */
[----:B------:R-:W3:Y:S01]  /*3f50*/  MUFU.EX2 R45, R45 ;  /* 0x0000002d002d7308 */ /* 0x000ee20000000800 */
[----:B-----5:R-:W-:-:S07]  /*3f60*/  FADD.FTZ R186, R42, R25 ;  /* 0x000000192aba7221 */ /* 0x020fce0000010000 */
[----:B------:R-:W-:Y:S01]  /*3f70*/  MUFU.EX2 R183, R183 ;  /* 0x000000b700b77308 */ /* 0x000fe20000000800 */
[C---:B--2---:R-:W-:Y:S01]  /*3f80*/  FADD.FTZ R186, R157.reuse, R186 ;  /* 0x000000ba9dba7221 */ /* 0x044fe20000010000 */
[----:B------:R-:W-:-:S06]  /*3f90*/  F2FP.BF16.F32.PACK_AB R157, R157, R42 ;  /* 0x0000002a9d9d723e */ /* 0x000fcc00000010ff */
[----:B------:R-:W-:Y:S01]  /*3fa0*/  MUFU.EX2 R181, R181 ;  /* 0x000000b500b57308 */ /* 0x000fe20000000800 */
[C---:B---3--:R-:W-:Y:S01]  /*3fb0*/  FADD.FTZ R185, R45.reuse, R24 ;  /* 0x000000182db97221 */ /* 0x048fe20000010000 */
[----:B------:R-:W-:Y:S02]  /*3fc0*/  F2FP.BF16.F32.PACK_AB R158, R45, R44 ;  /* 0x0000002c2d9e723e */ /* 0x000fe400000010ff */
[----:B-1----:R-:W-:-:S04]  /*3fd0*/  WARPGROUP.ARRIVE ;  /* 0x00000000000079c5 */ /* 0x002fc80000000000 */
[----:B------:R-:W1:Y:S02]  /*3fe0*/  MUFU.EX2 R182, R182 ;  /* 0x000000b600b67308 */ /* 0x000e640000000800 */
[----:B------:R-:W-:Y:S01]  /*3ff0*/  HGMMA.64x256x16.F32.BF16 R24, R200, gdesc[UR8].tnspB, RZ, !UPT, gsb0 ;  /* 0x43e00008c8187df0 */ /* 0x000fe2000c0018ff */
[----:B------:R-:W-:Y:S01]  /*4000*/  UMOV UR10, UR14 ;  /* 0x0000000e000a7c82 */ /* 0x000fe20008000000 */
[----:B------:R-:W-:-:S04]  /*4010*/  UMOV UR11, 0x40000040 ;  /* 0x40000040000b7882 */ /* 0x000fc80000000000 */
        /* <DEDUP_REMOVED lines=14> */
[--C-:B------:R-:W-:Y:S01]  /*4100*/  FFMA.FTZ R152, R159, UR5, -R175.reuse ;  /* 0x000000059f987c23 */ /* 0x100fe200080108af */
[----:B------:R-:W-:Y:S01]  /*4110*/  FFMA.FTZ R153, R161, UR5, -R175 ;  /* 0x00000005a1997c23 */ /* 0x000fe200080108af */
[----:B------:R-:W2:Y:S01]  /*4120*/  MUFU.EX2 R159, R2 ;  /* 0x00000002009f7308 */ /* 0x000ea20000000800 */
[----:B-1----:R-:W-:-:S07]  /*4130*/  F2FP.BF16.F32.PACK_AB R154, R182, R181 ;  /* 0x000000b5b69a723e */ /* 0x002fce00000010ff */
[----:B------:R-:W1:Y:S08]  /*4140*/  MUFU.EX2 R2, R152 ;  /* 0x0000009800027308 */ /* 0x000e700000000800 */
[----:B------:R-:W3:Y:S01]  /*4150*/  MUFU.EX2 R152, R184 ;  /* 0x000000b800987308 */ /* 0x000ee20000000800 */
[----:B--2---:R-:W-:-:S07]  /*4160*/  FADD.FTZ R186, R159, R186 ;  /* 0x000000ba9fba7221 */ /* 0x004fce0000010000 */
[----:B------:R-:W2:Y:S01]  /*4170*/  MUFU.EX2 R153, R153 ;  /* 0x0000009900997308 */ /* 0x000ea20000000800 */
[C---:B-1----:R-:W-:Y:S01]  /*4180*/  F2FP.BF16.F32.PACK_AB R159, R2.reuse, R159 ;  /* 0x0000009f029f723e */ /* 0x042fe200000010ff */
[----:B------:R-:W-:-:S03]  /*4190*/  FADD.FTZ R186, R2, R186 ;  /* 0x000000ba02ba7221 */ /* 0x000fc60000010000 */
[----:B------:R-:W-:Y:S01]  /*41a0*/  WARPGROUP.ARRIVE ;  /* 0x00000000000079c5 */ /* 0x000fe20000000000 */
[----:B---3--:R-:W-:Y:S01]  /*41b0*/  FADD.FTZ R185, R152, R185 ;  /* 0x000000b998b97221 */ /* 0x008fe20000010000 */
[----:B------:R-:W-:-:S04]  /*41c0*/  F2FP.BF16.F32.PACK_AB R152, R183, R152 ;  /* 0x00000098b798723e */ /* 0x000fc800000010ff */
[----:B------:R-:W-:Y:S01]  /*41d0*/  HGMMA.64x256x16.F32.BF16 R24, R156, gdesc[UR8].tnspB, R24, gsb0 ;  /* 0x43e000089c187df0 */ /* 0x000fe20008001818 */
[----:B------:R-:W-:Y:S01]  /*41e0*/  UIADD3 UR10, UR4, 0x180, URZ ;  /* 0x00000180040a7890 */ /* 0x000fe2000fffe03f */
[----:B------:R-:W-:Y:S01]  /*41f0*/  FADD.FTZ R2, R183, R185 ;  /* 0x000000b9b7027221 */ /* 0x000fe20000010000 */
[----:B------:R-:W-:Y:S01]  /*4200*/  UMOV UR11, 0x40000040 ;  /* 0x40000040000b7882 */ /* 0x000fe20000000000 */
[----:B--2---:R-:W-:Y:S02]  /*4210*/  FADD.FTZ R186, R153, R186 ;  /* 0x000000ba99ba7221 */ /* 0x004fe40000010000 */
[----:B------:R-:W-:Y:S02]  /*4220*/  FADD.FTZ R181, R181, R2 ;  /* 0x00000002b5b57221 */ /* 0x000fe40000010000 */
[----:B------:R-:W-:Y:S02]  /*4230*/  MUFU.EX2 R2, R166 ;  /* 0x000000a600027308 */ /* 0x000fe40000000800 */
[----:B------:R-:W-:Y:S01]  /*4240*/  FADD.FTZ R181, R182, R181 ;  /* 0x000000b5b6b57221 */ /* 0x000fe20000010000 */
[----:B------:R-:W-:-:S02]  /*4250*/  WARPGROUP.DEPBAR.LE gsb0, 0x0 ;  /* 0x00008000000079c5 */ /* 0x000fc40000010000 */
[--C-:B------:R-:W-:Y:S01]  /*4260*/  FFMA.FTZ R156, R163, UR5, -R175.reuse ;  /* 0x00000005a39c7c23 */ /* 0x100fe200080108af */
[--C-:B------:R-:W-:Y:S01]  /*4270*/  FFMA.FTZ R157, R165, UR5, -R175.reuse ;  /* 0x00000005a59d7c23 */ /* 0x100fe200080108af */
[--C-:B------:R-:W-:Y:S01]  /*4280*/  FFMA.FTZ R158, R167, UR5, -R175.reuse ;  /* 0x00000005a79e7c23 */ /* 0x100fe200080108af */
[----:B------:R-:W-:-:S03]  /*4290*/  FFMA.FTZ R159, R164, UR5, -R175 ;  /* 0x00000005a49f7c23 */ /* 0x000fc600080108af */
[----:B------:R-:W1:Y:S08]  /*42a0*/  MUFU.EX2 R156, R156 ;  /* 0x0000009c009c7308 */ /* 0x000e700000000800 */
[----:B------:R-:W2:Y:S08]  /*42b0*/  MUFU.EX2 R157, R157 ;  /* 0x0000009d009d7308 */ /* 0x000eb00000000800 */
[----:B------:R-:W3:Y:S01]  /*42c0*/  MUFU.EX2 R158, R158 ;  /* 0x0000009e009e7308 */ /* 0x000ee20000000800 */
[C---:B-1----:R-:W-:Y:S01]  /*42d0*/  F2FP.BF16.F32.PACK_AB R153, R156.reuse, R153 ;  /* 0x000000999c99723e */ /* 0x042fe200000010ff */
[----:B------:R-:W-:-:S06]  /*42e0*/  FADD.FTZ R186, R156, R186 ;  /* 0x000000ba9cba7221 */ /* 0x000fcc0000010000 */
[----:B------:R-:W1:Y:S01]  /*42f0*/  MUFU.EX2 R159, R159 ;  /* 0x0000009f009f7308 */ /* 0x000e620000000800 */
[----:B--2---:R-:W-:Y:S01]  /*4300*/  FADD.FTZ R186, R157, R186 ;  /* 0x000000ba9dba7221 */ /* 0x004fe20000010000 */
[----:B---3--:R-:W-:-:S03]  /*4310*/  F2FP.BF16.F32.PACK_AB R155, R158, R157 ;  /* 0x0000009d9e9b723e */ /* 0x008fc600000010ff */
[----:B------:R-:W-:Y:S01]  /*4320*/  FADD.FTZ R156, R158, R186 ;  /* 0x000000ba9e9c7221 */ /* 0x000fe20000010000 */
[----:B------:R-:W-:-:S06]  /*4330*/  WARPGROUP.ARRIVE ;  /* 0x00000000000079c5 */ /* 0x000fcc0000000000 */
[----:B------:R-:W-:Y:S01]  /*4340*/  HGMMA.64x256x16.F32.BF16 R24, R152, gdesc[UR8].tnspB, R24, gsb0 ;  /* 0x43e0000898187df0 */ /* 0x000fe20008001818 */
[----:B------:R-:W-:Y:S01]  /*4350*/  UIADD3 UR10, UR4, 0x200, URZ ;  /* 0x00000200040a7890 */ /* 0x000fe2000fffe03f */
[----:B------:R-:W-:Y:S01]  /*4360*/  UMOV UR11, 0x40000040 ;  /* 0x40000040000b7882 */ /* 0x000fe20000000000 */
[----:B------:R-:W-:Y:S01]  /*4370*/  UIADD3 UR4, UR4, 0x280, URZ ;  /* 0x0000028004047890 */ /* 0x000fe2000fffe03f */
[----:B------:R-:W-:Y:S02]  /*4380*/  WARPGROUP.DEPBAR.LE gsb0, 0x0 ;  /* 0x00008000000079c5 */ /* 0x000fe40000010000 */
[--C-:B------:R-:W-:Y:S01]  /*4390*/  FFMA.FTZ R153, R3, UR5, -R175.reuse ;  /* 0x0000000503997c23 */ /* 0x100fe200080108af */
[--C-:B------:R-:W-:Y:S01]  /*43a0*/  FFMA.FTZ R3, R162, UR5, -R175.reuse ;  /* 0x00000005a2037c23 */ /* 0x100fe200080108af */
[----:B------:R-:W2:Y:S01]  /*43b0*/  MUFU.EX2 R152, R177 ;  /* 0x000000b100987308 */ /* 0x000ea20000000800 */
[----:B------:R-:W-:Y:S01]  /*43c0*/  F2FP.BF16.F32.PACK_AB R154, R180, R179 ;  /* 0x000000b3b49a723e */ /* 0x000fe200000010ff */
[----:B------:R-:W-:Y:S01]  /*43d0*/  FFMA.FTZ R175, R176, UR5, -R175 ;  /* 0x00000005b0af7c23 */ /* 0x000fe200080108af */
[----:B-1----:R-:W-:-:S05]  /*43e0*/  F2FP.BF16.F32.PACK_AB R155, R2, R159 ;  /* 0x0000009f029b723e */ /* 0x002fca00000010ff */
[----:B------:R-:W1:Y:S08]  /*43f0*/  MUFU.EX2 R153, R153 ;  /* 0x0000009900997308 */ /* 0x000e700000000800 */
[----:B------:R-:W3:Y:S01]  /*4400*/  MUFU.EX2 R3, R3 ;  /* 0x0000000300037308 */ /* 0x000ee20000000800 */
[----:B--2---:R-:W-:Y:S01]  /*4410*/  FADD.FTZ R181, R152, R181 ;  /* 0x000000b598b57221 */ /* 0x004fe20000010000 */
[----:B------:R-:W-:-:S03]  /*4420*/  F2FP.BF16.F32.PACK_AB R152, R178, R152 ;  /* 0x00000098b298723e */ /* 0x000fc600000010ff */
[----:B------:R-:W-:-:S03]  /*4430*/  FADD.FTZ R181, R178, R181 ;  /* 0x000000b5b2b57221 */ /* 0x000fc60000010000 */
[----:B------:R-:W2:Y:S01]  /*4440*/  MUFU.EX2 R175, R175 ;  /* 0x000000af00af7308 */ /* 0x000ea20000000800 */
[----:B-1----:R-:W-:Y:S01]  /*4450*/  FADD.FTZ R156, R153, R156 ;  /* 0x0000009c999c7221 */ /* 0x002fe20000010000 */
[----:B------:R-:W-:-:S04]  /*4460*/  FADD.FTZ R181, R179, R181 ;  /* 0x000000b5b3b57221 */ /* 0x000fc80000010000 */
[----:B------:R-:W-:Y:S01]  /*4470*/  FADD.FTZ R181, R180, R181 ;  /* 0x000000b5b4b57221 */ /* 0x000fe20000010000 */
[C---:B---3--:R-:W-:Y:S01]  /*4480*/  F2FP.BF16.F32.PACK_AB R153, R3.reuse, R153 ;  /* 0x000000990399723e */ /* 0x048fe200000010ff */
[----:B------:R-:W-:-:S03]  /*4490*/  FADD.FTZ R156, R3, R156 ;  /* 0x0000009c039c7221 */ /* 0x000fc60000010000 */
[----:B------:R-:W-:Y:S01]  /*44a0*/  WARPGROUP.ARRIVE ;  /* 0x00000000000079c5 */ /* 0x000fe20000000000 */
[----:B------:R-:W-:-:S04]  /*44b0*/  FADD.FTZ R156, R159, R156 ;  /* 0x0000009c9f9c7221 */ /* 0x000fc80000010000 */
[----:B------:R-:W-:Y:S01]  /*44c0*/  FADD.FTZ R3, R2, R156 ;  /* 0x0000009c02037221 */ /* 0x000fe20000010000 */
[----:B------:R-:W-:Y:S01]  /*44d0*/  HGMMA.64x256x16.F32.BF16 R24, R152, gdesc[UR8].tnspB, R24, gsb0 ;  /* 0x43e0000898187df0 */ /* 0x000fe20008001818 */
[----:B------:R-:W-:Y:S01]  /*44e0*/  UMOV UR10, UR4 ;  /* 0x00000004000a7c82 */ /* 0x000fe20008000000 */
[----:B------:R-:W-:Y:S01]  /*44f0*/  UMOV UR11, 0x40000040 ;  /* 0x40000040000b7882 */ /* 0x000fe20000000000 */
[----:B------:R-:W-:Y:S02]  /*4500*/  WARPGROUP.DEPBAR.LE gsb0, 0x0 ;  /* 0x00008000000079c5 */ /* 0x000fe40000010000 */
[----:B------:R-:W1:Y:S01]  /*4510*/  MUFU.EX2 R152, R168 ;  /* 0x000000a800987308 */ /* 0x000e620000000800 */
[----:B------:R-:W-:Y:S02]  /*4520*/  F2FP.BF16.F32.PACK_AB R154, R171, R170 ;  /* 0x000000aaab9a723e */ /* 0x000fe400000010ff */
[----:B--2---:R-:W-:-:S05]  /*4530*/  F2FP.BF16.F32.PACK_AB R155, R175, R174 ;  /* 0x000000aeaf9b723e */ /* 0x004fca00000010ff */
[----:B------:R-:W2:Y:S01]  /*4540*/  MUFU.EX2 R153, R172 ;  /* 0x000000ac00997308 */ /* 0x000ea20000000800 */
[----:B-1----:R-:W-:Y:S01]  /*4550*/  FADD.FTZ R2, R152, R181 ;  /* 0x000000b598027221 */ /* 0x002fe20000010000 */
[----:B------:R-:W-:-:S03]  /*4560*/  F2FP.BF16.F32.PACK_AB R152, R169, R152 ;  /* 0x00000098a998723e */ /* 0x000fc600000010ff */
[----:B------:R-:W-:Y:S01]  /*4570*/  FADD.FTZ R2, R169, R2 ;  /* 0x00000002a9027221 */ /* 0x000fe20000010000 */
[----:B--2---:R-:W-:Y:S01]  /*4580*/  FADD.FTZ R3, R153, R3 ;  /* 0x0000000399037221 */ /* 0x004fe20000010000 */
[C---:B------:R-:W-:Y:S02]  /*4590*/  F2FP.BF16.F32.PACK_AB R153, R173.reuse, R153 ;  /* 0x00000099ad99723e */ /* 0x040fe400000010ff */
[----:B------:R-:W-:Y:S01]  /*45a0*/  FADD.FTZ R2, R170, R2 ;  /* 0x00000002aa027221 */ /* 0x000fe20000010000 */
[----:B------:R-:W-:Y:S01]  /*45b0*/  FADD.FTZ R3, R173, R3 ;  /* 0x00000003ad037221 */ /* 0x000fe20000010000 */
[----:B------:R-:W-:Y:S02]  /*45c0*/  WARPGROUP.ARRIVE ;  /* 0x00000000000079c5 */ /* 0x000fe40000000000 */
[----:B------:R-:W-:Y:S01]  /*45d0*/  FADD.FTZ R2, R171, R2 ;  /* 0x00000002ab027221 */ /* 0x000fe20000010000 */
[----:B------:R-:W-:-:S03]  /*45e0*/  FADD.FTZ R174, R174, R3 ;  /* 0x00000003aeae7221 */ /* 0x000fc60000010000 */
[----:B------:R-:W-:Y:S01]  /*45f0*/  HGMMA.64x256x16.F32.BF16 R24, R152, gdesc[UR8].tnspB, R24, gsb0 ;  /* 0x43e0000898187df0 */ /* 0x000fe20008001818 */
[----:B------:R-:W-:Y:S02]  /*4600*/  FADD.FTZ R3, R175, R174 ;  /* 0x000000aeaf037221 */ /* 0x000fe40000010000 */
[----:B------:R-:W-:Y:S02]  /*4610*/  WARPGROUP.DEPBAR.LE gsb0, 0x0 ;  /* 0x00008000000079c5 */ /* 0x000fe40000010000 */
[----:B------:R-:W-:Y:S05]  /*4620*/  @!P0 BRA `(.L_x_14804) ;  /* 0x0000000000048947 */ /* 0x000fea0003800000 */
[----:B------:R-:W-:Y:S01]  /*4630*/  BPT.TRAP 0x1 ;  /* 0x000000040000795c */ /* 0x000fe20000300000 */
.L_x_14804:
[----:B------:R-:W1:Y:S01]  /*4640*/  @P6 LDC R153, c[0x0][0x44c] ;  /* 0x00011300ff996b82 */ /* 0x000e620000000800 */
[----:B------:R-:W-:Y:S01]  /*4650*/  R2UR UR4, R206 ;  /* 0x00000000ce0472ca */ /* 0x000fe200000e0000 */
[----:B------:R-:W-:Y:S01]  /*4660*/  VIADD R208, R208, 0xfffffffe ;  /* 0xfffffffed0d07836 */ /* 0x000fe20000000000 */
[----:B------:R-:W-:Y:S01]  /*4670*/  R2UR UR10, R209 ;  /* 0x00000000d10a72ca */ /* 0x000fe200000e0000 */
[----:B------:R-:W-:-:S04]  /*4680*/  UIADD3 UR6, UR6, 0x32460, URZ ;  /* 0x0003246006067890 */ /* 0x000fc8000fffe03f */
[----:B------:R-:W2:Y:S06]  /*4690*/  @P6 LDC R154, c[0x0][0x450] ;  /* 0x00011400ff9a6b82 */ /* 0x000eac0000000800 */
[----:B------:R-:W-:Y:S02]  /*46a0*/  IMAD.U32 R152, RZ, RZ, UR4 ;  /* 0x00000004ff987e24 */ /* 0x000fe4000f8e00ff */
[----:B-1----:R-:W-:Y:S01]  /*46b0*/  @P6 IMAD.HI.U32 R153, R153, UR4, RZ ;  /* 0x0000000499996c27 */ /* 0x002fe2000f8e00ff */
[----:B------:R-:W1:Y:S04]  /*46c0*/  S2UR UR4, SR_CgaCtaId ;  /* 0x00000000000479c3 */ /* 0x000e680000008800 */
[----:B--2---:R-:W-:-:S04]  /*46d0*/  @P6 SHF.R.U32.HI R152, RZ, R154, R153 ;  /* 0x0000009aff986219 */ /* 0x004fc80000011699 */
[----:B------:R-:W-:-:S05]  /*46e0*/  IADD3 R152, R152, R205, -R204 ;  /* 0x000000cd98987210 */ /* 0x000fca0007ffe8cc */
[----:B------:R-:W-:-:S05]  /*46f0*/  IMAD.HI R152, R152, 0x2aaaaaab, RZ ;  /* 0x2aaaaaab98987827 */ /* 0x000fca00078e02ff */
[----:B------:R-:W-:Y:S01]  /*4700*/  SHF.R.U32.HI R153, RZ, 0x1f, R152 ;  /* 0x0000001fff997819 */ /* 0x000fe20000011698 */
[----:B-1----:R-:W-:-:S03]  /*4710*/  UPRMT UR6, UR4, 0x654, UR6 ;  /* 0x0000065404067896 */ /* 0x002fc60008000006 */
[----:B------:R-:W-:-:S04]  /*4720*/  LEA.HI.SX32 R153, R152, R153, 0x1c ;  /* 0x0000009998997211 */ /* 0x000fc800078fe2ff */
[----:B------:R-:W-:Y:S02]  /*4730*/  R2UR UR54, R153 ;  /* 0x00000000993672ca */ /* 0x000fe400000e0000 */
[----:B------:R-:W-:Y:S11]  /*4740*/  SYNCS.ARRIVE.TRANS64.RED.A1T0 RZ, [UR6], RZ ;  /* 0x000000ffffff79a7 */ /* 0x000ff60008100406 */
[----:B------:R-:W-:-:S04]  /*4750*/  UISETP.LT.AND UP0, UPT, UR10, UR54, UPT ;  /* 0x000000360a00728c */ /* 0x000fc8000bf01270 */
[----:B------:R-:W-:-:S06]  /*4760*/  USEL UR54, UR10, UR54, !UP0 ;  /* 0x000000360a367287 */ /* 0x000fcc000c000000 */
[----:B------:R-:W-:-:S13]  /*4770*/  ISETP.GE.AND P1, PT, R208, UR54, PT ;  /* 0x00000036d0007c0c */ /* 0x000fda000bf26270 */
[----:B------:R-:W-:Y:S05]  /*4780*/  @!P1 BRA `(.L_x_14805) ;  /* 0x0000002800d49947 */ /* 0x000fea0003800000 */
[----:B------:R-:W-:Y:S02]  /*4790*/  IMAD.MOV.U32 R201, RZ, RZ, R160 ;  /* 0x000000ffffc97224 */ /* 0x000fe400078e00a0 */
[----:B------:R-:W-:-:S07]  /*47a0*/  IMAD.MOV.U32 R200, RZ, RZ, R207 ;  /* 0x000000ffffc87224 */ /* 0x000fce00078e00cf */
.L_x_14816:
        /* <DEDUP_REMOVED lines=8> */
.L_x_14806:
        /* <DEDUP_REMOVED lines=9> */
.L_x_14807:
[----:B-1----:R-:W-:Y:S05]  /*48c0*/  @P1 BRA `(.L_x_14808) ;  /* 0x0000000000081947 */ /* 0x002fea0003800000 */
[----:B------:R-:W1:Y:S02]  /*48d0*/  SYNCS.PHASECHK.TRANS64.TRYWAIT P1, [UR4+0x32430], R0 ;  /* 0x03243000ff0075a7 */ /* 0x000e640008020144 */
[----:B-1----:R-:W-:Y:S05]  /*48e0*/  @!P1 BRA `(.L_x_14809) ;  /* 0x0000011000049947 */ /* 0x002fea0003800000 */
.L_x_14808:
        /* <DEDUP_REMOVED lines=31> */
.L_x_14810:
[----:B------:R1:W2:Y:S01]  /*4ae0*/  SYNCS.PHASECHK.TRANS64.TRYWAIT P1, [UR4+0x32450], R0 ;  /* 0x03245000ff0075a7 */ /* 0x0002a20008020144 */
[----:B------:R-:W-:Y:S05]  /*4af0*/  @!P0 BRA `(.L_x_14811) ;  /* 0x0000000000048947 */ /* 0x000fea0003800000 */
[----:B------:R-:W-:Y:S01]  /*4b00*/  BPT.TRAP 0x1 ;  /* 0x000000040000795c */ /* 0x000fe20000300000 */
.L_x_14811:
[----:B--2---:R-:W-:Y:S05]  /*4b10*/  @P1 BRA `(.L_x_14812) ;  /* 0x0000000000081947 */ /* 0x004fea0003800000 */
[----:B------:R-:W2:Y:S02]  /*4b20*/  SYNCS.PHASECHK.TRANS64.TRYWAIT P1, [UR4+0x32450], R0 ;  /* 0x03245000ff0075a7 */ /* 0x000ea40008020144 */
[----:B--2---:R-:W-:Y:S05]  /*4b30*/  @!P1 BRA `(.L_x_14813) ;  /* 0x0000010c00889947 */ /* 0x004fea0003800000 */
.L_x_14812:
[----:B------:R-:W-:Y:S01]  /*4b40*/  R2UR UR48, R12 ;  /* 0x000000000c3072ca */ /* 0x000fe200000e0000 */
[----:B------:R-:W-:Y:S01]  /*4b50*/  UIMAD UR5, UR6, 0xc00, UR60 ;  /* 0x00000c00060578a4 */ /* 0x000fe2000f8e023c */
[----:B------:R-:W-:Y:S01]  /*4b60*/  R2UR UR49, R13 ;  /* 0x000000000d3172ca */ /* 0x000fe200000e0000 */
[----:B------:R-:W-:Y:S01]  /*4b70*/  WARPGROUP.ARRIVE ;  /* 0x00000000000079c5 */ /* 0x000fe20000000000 */
[----:B------:R-:W-:Y:S01]  /*4b80*/  UMOV UR51, 0x40000040 ;  /* 0x4000004000337882 */ /* 0x000fe20000000000 */
[----:B------:R-:W-:-:S04]  /*4b90*/  UIADD3 UR10, UR5, 0x304, URZ ;  /* 0x00000304050a7890 */ /* 0x000fc8000fffe03f */
[----:B------:R-:W3:Y:S01]  /*4ba0*/  S2R R222, SR_TID.X ;  /* 0x0000000000de7919 */ /* 0x000ee20000002100 */
        /* <DEDUP_REMOVED lines=23> */
[----:B---3--:R-:W-:-:S04]  /*4d20*/  SHF.R.U32.HI R222, RZ, 0x7, R222 ;  /* 0x00000007ffde7819 */ /* 0x008fc800000116de */
[----:B012---:R-:W-:Y:S01]  /*4d30*/  IADD3 R0, -R222, 0xb, RZ ;  /* 0x0000000bde007810 */ /* 0x007fe20007ffe1ff */
        /* <DEDUP_REMOVED lines=25> */
[----:B------:R-:W-:Y:S01]  /*4ed0*/  UMOV UR51, 0x40000040 ;  /* 0x4000004000337882 */ /* 0x000fe20000000000 */
[----:B------:R-:W-:Y:S01]  /*4ee0*/  UMOV UR48, UR52 ;  /* 0x0000003400307c82 */ /* 0x000fe20008000000 */
[----:B------:R-:W-:Y:S01]  /*4ef0*/  UMOV UR49, UR53 ;  /* 0x0000003500317c82 */ /* 0x000fe20008000000 */
[----:B------:R-:W-:Y:S02]  /*4f00*/  WARPGROUP.DEPBAR.LE gsb0, 0x0 ;  /* 0x00008000000079c5 */ /* 0x000fe40000010000 */
[----:B------:R-:W-:-:S06]  /*4f10*/  WARPGROUP.ARRIVE ;  /* 0x00000000000079c5 */ /* 0x000fcc0000000000 */
[----:B------:R-:W-:Y:S01]  /*4f20*/  HGMMA.64x96x16.F32.BF16 R152, gdesc[UR48], R152, gsb0 ;  /* 0x01600000309879f0 */ /* 0x000fe20008001898 */
[----:B------:R-:W-:Y:S01]  /*4f30*/  UIADD3 UR50, UR5, 0x906, URZ ;  /* 0x0000090605327890 */ /* 0x000fe2000fffe03f */
[----:B------:R-:W-:Y:S01]  /*4f40*/  UMOV UR51, 0x40000040 ;  /* 0x4000004000337882 */ /* 0x000fe20000000000 */
[----:B------:R-:W-:Y:S01]  /*4f50*/  UMOV UR48, UR56 ;  /* 0x0000003800307c82 */ /* 0x000fe20008000000 */
        /* <DEDUP_REMOVED lines=35> */
.L_x_14814:
[----:B------:R-:W1:Y:S01]  /*5190*/  LDC R202, c[0x0][0x448] ;  /* 0x00011200ffca7b82 */ /* 0x000e620000000800 */
[----:B------:R-:W-:Y:S01]  /*51a0*/  R2UR UR5, R206 ;  /* 0x00000000ce0572ca */ /* 0x000fe200000e0000 */
[----:B------:R-:W-:Y:S01]  /*51b0*/  UIADD3 UR10, UR4, 0x32440, URZ ;  /* 0x00032440040a7890 */ /* 0x000fe2000fffe03f */
[----:B------:R-:W-:Y:S01]  /*51c0*/  LOP3.LUT R16, R16, 0xfffbffff, RZ, 0xc0, !PT ;  /* 0xfffbffff10107812 */ /* 0x000fe200078ec0ff */
[----:B------:R-:W-:Y:S02]  /*51d0*/  UIMAD UR6, UR6, 0xc00, UR7 ;  /* 0x00000c00060678a4 */ /* 0x000fe4000f8e0207 */
[----:B------:R-:W-:Y:S01]  /*51e0*/  UPRMT UR10, UR55, 0x654, UR10 ;  /* 0x00000654370a7896 */ /* 0x000fe2000800000a */
[----:B------:R-:W-:Y:S01]  /*51f0*/  @P0 LOP3.LUT R16, R16, 0x40000, RZ, 0xfc, !PT ;  /* 0x0004000010100812 */ /* 0x000fe200078efcff */
[----:B------:R-:W-:-:S03]  /*5200*/  UMOV UR11, 0x40000040 ;  /* 0x40000040000b7882 */ /* 0x000fc60000000000 */
[----:B------:R-:W-:-:S03]  /*5210*/  LOP3.LUT R16, R16, 0xfff7ffff, RZ, 0xc0, !PT ;  /* 0xfff7ffff10107812 */ /* 0x000fc600078ec0ff */
[----:B------:R-:W-:Y:S01]  /*5220*/  VIADD R207, R210, UR5 ;  /* 0x00000005d2cf7c36 */ /* 0x000fe20008000000 */
[----:B------:R-:W-:Y:S01]  /*5230*/  ULDC UR5, c[0x0][0xa80] ;  /* 0x0002a00000057ab9 */ /* 0x000fe20000000800 */
[----:B------:R-:W-:Y:S01]  /*5240*/  SYNCS.ARRIVE.TRANS64.RED.A1T0 RZ, [UR10], RZ ;  /* 0x000000ffffff79a7 */ /* 0x000fe2000810040a */
[----:B------:R-:W-:Y:S01]  /*5250*/  UMOV UR10, UR6 ;  /* 0x00000006000a7c82 */ /* 0x000fe20008000000 */
[----:B-1----:R-:W-:-:S13]  /*5260*/  ISETP.NE.AND P1, PT, R202, 0x1, PT ;  /* 0x00000001ca00780c */ /* 0x002fda0003f25270 */
[----:B------:R-:W1:Y:S08]  /*5270*/  @P1 LDC R203, c[0x0][0x44c] ;  /* 0x00011300ffcb1b82 */ /* 0x000e700000000800 */
[----:B------:R-:W2:Y:S01]  /*5280*/  @P1 LDC R202, c[0x0][0x450] ;  /* 0x00011400ffca1b82 */ /* 0x000ea20000000800 */
[----:B-1----:R-:W-:-:S05]  /*5290*/  @P1 IMAD.HI.U32 R203, R207, R203, RZ ;  /* 0x000000cbcfcb1227 */ /* 0x002fca00078e00ff */
[----:B--2---:R-:W-:Y:S01]  /*52a0*/  @P1 SHF.R.U32.HI R207, RZ, R202, R203 ;  /* 0x000000caffcf1219 */ /* 0x004fe200000116cb */
[----:B------:R-:W-:-:S04]  /*52b0*/  IMAD R203, R208, -0x60, RZ ;  /* 0xffffffa0d0cb7824 */ /* 0x000fc800078e02ff */
[----:B------:R-:W1:Y:S01]  /*52c0*/  SHFL.IDX PT, R202, R207, RZ, 0x1c1f ;  /* 0x001c1fffcfca7589 */ /* 0x000e6200000e0000 */
[----:B------:R-:W-:-:S03]  /*52d0*/  IADD3 R203, -R17, 0x1, R203 ;  /* 0x0000000111cb7810 */ /* 0x000fc60007ffe1cb */
[----:B------:R-:W2:Y:S01]  /*52e0*/  SHFL.IDX PT, R207, R207, 0x1, 0x1c1f ;  /* 0x003c1f00cfcf7f89 */ /* 0x000ea200000e0000 */
[----:B------:R-:W-:-:S05]  /*52f0*/  IADD3 R203, -R204, R203, R205 ;  /* 0x000000cbcccb7210 */ /* 0x000fca0007ffe1cd */
        /* <DEDUP_REMOVED lines=8> */
[----:B------:R-:W-:Y:S02]  /*5380*/  FMNMX.FTZ R153, R154, R201, !PT ;  /* 0x000000c99a997209 */ /* 0x000fe40007810000 */
[----:B------:R-:W-:Y:S02]  /*5390*/  FSEL R155, R155, -INF , P6 ;  /* 0xff8000009b9b7808 */ /* 0x000fe40003000000 */
[----:B------:R-:W-:Y:S02]  /*53a0*/  ISETP.GT.AND P6, PT, R207, 0x8, PT ;  /* 0x00000008cf00780c */ /* 0x000fe40003fc4270 */
[----:B------:R-:W-:Y:S02]  /*53b0*/  FMNMX.FTZ R153, R155, R153, !PT ;  /* 0x000000999b997209 */ /* 0x000fe40007810000 */
        /* <DEDUP_REMOVED lines=67> */
[----:B------:R-:W-:-:S02]  /*57f0*/  FSEL R156, R160, -INF , P1 ;  /* 0xff800000a09c7808 */ /* 0x000fc40000800000 */
[----:B------:R-:W1:Y:S01]  /*5800*/  SHFL.BFLY PT, R160, R153, 0x2, 0x1f ;  /* 0x0c401f0099a07f89 */ /* 0x000e6200000e0000 */
[C---:B------:R-:W-:Y:S02]  /*5810*/  ISETP.GT.AND P5, PT, R202.reuse, RZ, PT ;  /* 0x000000ffca00720c */ /* 0x040fe40003fa4270 */
[----:B------:R-:W-:Y:S02]  /*5820*/  ISETP.GT.AND P2, PT, R202, 0x9, PT ;  /* 0x00000009ca00780c */ /* 0x000fe40003f44270 */
[----:B------:R-:W-:Y:S02]  /*5830*/  FSEL R152, R152, -INF , P5 ;  /* 0xff80000098987808 */ /* 0x000fe40002800000 */
[----:B------:R-:W-:Y:S02]  /*5840*/  FSEL R157, R157, -INF , P2 ;  /* 0xff8000009d9d7808 */ /* 0x000fe40001000000 */
[C---:B------:R-:W-:Y:S02]  /*5850*/  ISETP.GT.AND P5, PT, R202.reuse, 0x11, PT ;  /* 0x00000011ca00780c */ /* 0x040fe40003fa4270 */
[----:B------:R-:W-:-:S02]  /*5860*/  ISETP.GT.AND P4, PT, R202, 0x18, PT ;  /* 0x00000018ca00780c */ /* 0x000fc40003f84270 */
[----:B------:R-:W-:Y:S02]  /*5870*/  FSEL R161, R161, -INF , P5 ;  /* 0xff800000a1a17808 */ /* 0x000fe40002800000 */
[----:B------:R-:W-:Y:S02]  /*5880*/  ISETP.GT.AND P3, PT, R202, 0x19, PT ;  /* 0x00000019ca00780c */ /* 0x000fe40003f64270 */
[----:B------:R-:W-:Y:S02]  /*5890*/  FSEL R164, R164, -INF , P4 ;  /* 0xff800000a4a47808 */ /* 0x000fe40002000000 */
[C---:B------:R-:W-:Y:S02]  /*58a0*/  ISETP.GT.AND P2, PT, R202.reuse, 0x20, PT ;  /* 0x00000020ca00780c */ /* 0x040fe40003f44270 */
[----:B------:R-:W-:Y:S02]  /*58b0*/  FSEL R165, R165, -INF , P3 ;  /* 0xff800000a5a57808 */ /* 0x000fe40001800000 */
[----:B------:R-:W-:-:S02]  /*58c0*/  ISETP.GT.AND P1, PT, R202, 0x21, PT ;  /* 0x00000021ca00780c */ /* 0x000fc40003f24270 */
[----:B-1----:R-:W-:Y:S02]  /*58d0*/  FMNMX.FTZ R160, R153, R160, !PT ;  /* 0x000000a099a07209 */ /* 0x002fe40007810000 */
[----:B------:R-:W-:Y:S02]  /*58e0*/  FSEL R168, R168, -INF , P2 ;  /* 0xff800000a8a87808 */ /* 0x000fe40001000000 */
[C---:B------:R-:W-:Y:S01]  /*58f0*/  ISETP.GT.AND P0, PT, R202.reuse, 0x41, PT ;  /* 0x00000041ca00780c */ /* 0x040fe20003f04270 */
[----:B------:R-:W1:Y:S01]  /*5900*/  SHFL.BFLY PT, R153, R160, 0x1, 0x1f ;  /* 0x0c201f00a0997f89 */ /* 0x000e6200000e0000 */
[C---:B------:R-:W-:Y:S02]  /*5910*/  ISETP.GT.AND P5, PT, R202.reuse, 0x28, PT ;  /* 0x00000028ca00780c */ /* 0x040fe40003fa4270 */
[----:B------:R-:W-:Y:S02]  /*5920*/  FSEL R169, R169, -INF , P1 ;  /* 0xff800000a9a97808 */ /* 0x000fe40000800000 */
[----:B------:R-:W-:-:S02]  /*5930*/  ISETP.GT.AND P4, PT, R202, 0x29, PT ;  /* 0x00000029ca00780c */ /* 0x000fc40003f84270 */
[----:B------:R-:W-:Y:S02]  /*5940*/  FSEL R172, R172, -INF , P5 ;  /* 0xff800000acac7808 */ /* 0x000fe40002800000 */
[C---:B------:R-:W-:Y:S02]  /*5950*/  ISETP.GT.AND P5, PT, R202.reuse, 0x49, PT ;  /* 0x00000049ca00780c */ /* 0x040fe40003fa4270 */
[----:B------:R-:W-:Y:S02]  /*5960*/  ISETP.GT.AND P3, PT, R202, 0x30, PT ;  /* 0x00000030ca00780c */ /* 0x000fe40003f64270 */
[----:B------:R-:W-:Y:S02]  /*5970*/  FSEL R173, R173, -INF , P4 ;  /* 0xff800000adad7808 */ /* 0x000fe40002000000 */
[----:B------:R-:W-:Y:S02]  /*5980*/  @P0 LOP3.LUT R16, R16, 0x80000, RZ, 0xfc, !PT ;  /* 0x0008000010100812 */ /* 0x000fe400078efcff */
[----:B------:R-:W-:-:S02]  /*5990*/  ISETP.GT.AND P2, PT, R202, 0x31, PT ;  /* 0x00000031ca00780c */ /* 0x000fc40003f44270 */
[----:B------:R-:W-:Y:S02]  /*59a0*/  FSEL R176, R176, -INF , P3 ;  /* 0xff800000b0b07808 */ /* 0x000fe40001800000 */
[----:B------:R-:W-:Y:S02]  /*59b0*/  LOP3.LUT R16, R16, 0xffefffff, RZ, 0xc0, !PT ;  /* 0xffefffff10107812 */ /* 0x000fe400078ec0ff */
[----:B------:R-:W-:Y:S02]  /*59c0*/  ISETP.GT.AND P1, PT, R202, 0x38, PT ;  /* 0x00000038ca00780c */ /* 0x000fe40003f24270 */
[----:B-1----:R-:W-:Y:S02]  /*59d0*/  FMNMX.FTZ R160, R160, R153, !PT ;  /* 0x00000099a0a07209 */ /* 0x002fe40007810000 */
[----:B------:R-:W-:Y:S02]  /*59e0*/  FSEL R177, R177, -INF , P2 ;  /* 0xff800000b1b17808 */ /* 0x000fe40001000000 */
[----:B------:R-:W-:-:S02]  /*59f0*/  FSETP.NEU.FTZ.AND P6, PT, R160, -INF , PT ;  /* 0xff800000a000780b */ /* 0x000fc40003fdd000 */
[----:B------:R-:W-:Y:S02]  /*5a00*/  @P5 LOP3.LUT R16, R16, 0x100000, RZ, 0xfc, !PT ;  /* 0x0010000010105812 */ /* 0x000fe400078efcff */
[----:B------:R-:W-:Y:S02]  /*5a10*/  FSEL R153, R160, RZ, P6 ;  /* 0x000000ffa0997208 */ /* 0x000fe40003000000 */
[----:B------:R-:W-:Y:S02]  /*5a20*/  FSEL R180, R180, -INF , P1 ;  /* 0xff800000b4b47808 */ /* 0x000fe40000800000 */
[----:B------:R-:W-:Y:S01]  /*5a30*/  ISETP.GT.AND P5, PT, R202, 0x39, PT ;  /* 0x00000039ca00780c */ /* 0x000fe20003fa4270 */
[----:B------:R-:W-:Y:S01]  /*5a40*/  FADD.FTZ R201, -R153, R201 ;  /* 0x000000c999c97221 */ /* 0x000fe20000010100 */
[----:B------:R-:W-:Y:S01]  /*5a50*/  FMUL.FTZ R153, R160, UR5 ;  /* 0x00000005a0997c20 */ /* 0x000fe20008410000 */
[----:B------:R-:W-:Y:S02]  /*5a60*/  ISETP.GT.AND P0, PT, R202, 0x40, PT ;  /* 0x00000040ca00780c */ /* 0x000fe40003f04270 */
[----:B------:R-:W-:-:S02]  /*5a70*/  FSEL R181, R181, -INF , P5 ;  /* 0xff800000b5b57808 */ /* 0x000fc40002800000 */
[----:B------:R-:W-:Y:S02]  /*5a80*/  FSEL R153, R153, RZ, P6 ;  /* 0x000000ff99997208 */ /* 0x000fe40003000000 */
[----:B------:R-:W-:Y:S02]  /*5a90*/  FSEL R184, R184, -INF , P0 ;  /* 0xff800000b8b87808 */ /* 0x000fe40000000000 */
[----:B------:R-:W-:Y:S01]  /*5aa0*/  LOP3.LUT P0, RZ, R16, 0x80000, RZ, 0xc0, !PT ;  /* 0x0008000010ff7812 */ /* 0x000fe2000780c0ff */
        /* <DEDUP_REMOVED lines=25> */
[----:B------:R-:W-:-:S02]  /*5c40*/  ISETP.GT.AND P6, PT, R202, 0x48, PT ;  /* 0x00000048ca00780c */ /* 0x000fc40003fc4270 */
[----:B------:R-:W-:Y:S02]  /*5c50*/  FSEL R185, R185, -INF , P0 ;  /* 0xff800000b9b97808 */ /* 0x000fe40000000000 */
[----:B------:R-:W-:Y:S02]  /*5c60*/  LOP3.LUT P5, RZ, R16, 0x100000, RZ, 0xc0, !PT ;  /* 0x0010000010ff7812 */ /* 0x000fe400078ac0ff */
[----:B------:R-:W-:Y:S01]  /*5c70*/  FSEL R188, R188, -INF , P6 ;  /* 0xff800000bcbc7808 */ /* 0x000fe20003000000 */
[----:B------:R1:W-:Y:S01]  /*5c80*/  MUFU.EX2 R153, R154 ;  /* 0x0000009a00997308 */ /* 0x0003e20000000800 */
[C---:B------:R-:W-:Y:S02]  /*5c90*/  ISETP.GT.AND P4, PT, R202.reuse, 0x50, PT ;  /* 0x00000050ca00780c */ /* 0x040fe40003f84270 */
[----:B------:R-:W-:Y:S02]  /*5ca0*/  FSEL R189, R189, -INF , P5 ;  /* 0xff800000bdbd7808 */ /* 0x000fe40002800000 */
[----:B------:R-:W-:-:S02]  /*5cb0*/  ISETP.GT.AND P3, PT, R202, 0x51, PT ;  /* 0x00000051ca00780c */ /* 0x000fc40003f64270 */
[----:B------:R-:W-:Y:S01]  /*5cc0*/  FSEL R192, R192, -INF , P4 ;  /* 0xff800000c0c07808 */ /* 0x000fe20002000000 */
[----:B------:R-:W-:Y:S01]  /*5cd0*/  MUFU.EX2 R159, R159 ;  /* 0x0000009f009f7308 */ /* 0x000fe20000000800 */
[----:B-1----:R-:W-:Y:S01]  /*5ce0*/  FMUL.FTZ R154, R201, UR5 ;  /* 0x00000005c99a7c20 */ /* 0x002fe20008410000 */
[C---:B------:R-:W-:Y:S02]  /*5cf0*/  ISETP.GT.AND P2, PT, R202.reuse, 0x58, PT ;  /* 0x00000058ca00780c */ /* 0x040fe40003f44270 */
[----:B------:R-:W-:Y:S02]  /*5d00*/  FSEL R193, R193, -INF , P3 ;  /* 0xff800000c1c17808 */ /* 0x000fe40001800000 */
[----:B------:R-:W-:Y:S02]  /*5d10*/  ISETP.GT.AND P1, PT, R202, 0x59, PT ;  /* 0x00000059ca00780c */ /* 0x000fe40003f24270 */
[----:B------:R-:W1:Y:S01]  /*5d20*/  MUFU.EX2 R154, R154 ;  /* 0x0000009a009a7308 */ /* 0x000e620000000800 */
[----:B------:R-:W-:-:S02]  /*5d30*/  FSEL R196, R196, -INF , P2 ;  /* 0xff800000c4c47808 */ /* 0x000fc40001000000 */
[----:B------:R-:W-:Y:S02]  /*5d40*/  FSEL R197, R197, -INF , P1 ;  /* 0xff800000c5c57808 */ /* 0x000fe40000800000 */
[----:B------:R-:W-:-:S03]  /*5d50*/  LOP3.LUT P0, RZ, R16, 0x40000, RZ, 0xc0, !PT ;  /* 0x0004000010ff7812 */ /* 0x000fc6000780c0ff */
[----:B------:R-:W-:Y:S08]  /*5d60*/  MUFU.EX2 R162, R162 ;  /* 0x000000a200a27308 */ /* 0x000ff00000000800 */
[----:B------:R-:W-:Y:S01]  /*5d70*/  MUFU.EX2 R163, R163 ;  /* 0x000000a300a37308 */ /* 0x000fe20000000800 */
[----:B-1----:R-:W-:Y:S01]  /*5d80*/  FFMA.FTZ R3, R154, R3, R153 ;  /* 0x000000039a037223 */ /* 0x002fe20000010099 */
[----:B------:R-:W-:Y:S01]  /*5d90*/  F2FP.BF16.F32.PACK_AB R153, R155, R153 ;  /* 0x000000999b99723e */ /* 0x000fe200000010ff */
[-C--:B------:R-:W-:Y:S01]  /*5da0*/  FMUL.FTZ R26, R26, R154.reuse ;  /* 0x0000009a1a1a7220 */ /* 0x080fe20000410000 */
[----:B------:R-:W-:Y:S01]  /*5db0*/  FMUL.FTZ R27, R27, R154 ;  /* 0x0000009a1b1b7220 */ /* 0x000fe20000410000 */
[----:B------:R-:W-:Y:S01]  /*5dc0*/  FADD.FTZ R3, R155, R3 ;  /* 0x000000039b037221 */ /* 0x000fe20000010000 */
        /* <DEDUP_REMOVED lines=82> */
[----:B------:R-:W-:Y:S01]  /*62f0*/  FMUL.FTZ R151, R151, R154 ;  /* 0x0000009a97977220 */ /* 0x000fe20000410000 */
[----:B------:R-:W-:Y:S01]  /*6300*/  MUFU.EX2 R166, R166 ;  /* 0x000000a600a67308 */ /* 0x000fe20000000800 */
[----:B------:R-:W-:-:S04]  /*6310*/  FMNMX.FTZ R155, R193, R155, !PT ;  /* 0x0000009bc19b7209 */ /* 0x000fc80007810000 */
[----:B------:R-:W-:-:S03]  /*6320*/  FMNMX.FTZ R155, R196, R155, !PT ;  /* 0x0000009bc49b7209 */ /* 0x000fc60007810000 */
[----:B------:R-:W-:Y:S01]  /*6330*/  MUFU.EX2 R167, R167 ;  /* 0x000000a700a77308 */ /* 0x000fe20000000800 */
[----:B------:R-:W-:-:S05]  /*6340*/  FMNMX.FTZ R155, R197, R155, !PT ;  /* 0x0000009bc59b7209 */ /* 0x000fca0007810000 */
[----:B------:R-:W1:Y:S02]  /*6350*/  SHFL.BFLY PT, R201, R155, 0x2, 0x1f ;  /* 0x0c401f009bc97f89 */ /* 0x000e6400000e0000 */
        /* <DEDUP_REMOVED lines=9> */
[----:B-1----:R-:W-:-:S04]  /*63f0*/  FMNMX.FTZ R207, R201, R207, !PT ;  /* 0x000000cfc9cf7209 */ /* 0x002fc80007810000 */
[----:B------:R-:W-:-:S03]  /*6400*/  FSETP.NEU.FTZ.AND P1, PT, R207, -INF , PT ;  /* 0xff800000cf00780b */ /* 0x000fc60003f3d000 */
[----:B------:R-:W-:Y:S01]  /*6410*/  MUFU.EX2 R183, R183 ;  /* 0x000000b700b77308 */ /* 0x000fe20000000800 */
[----:B------:R-:W-:-:S05]  /*6420*/  FSEL R155, R207, RZ, P1 ;  /* 0x000000ffcf9b7208 */ /* 0x000fca0000800000 */
[----:B------:R-:W-:Y:S02]  /*6430*/  FADD.FTZ R155, -R155, R200 ;  /* 0x000000c89b9b7221 */ /* 0x000fe40000010100 */
[----:B------:R-:W-:Y:S02]  /*6440*/  MUFU.EX2 R186, R186 ;  /* 0x000000ba00ba7308 */ /* 0x000fe40000000800 */
[----:B------:R-:W-:-:S06]  /*6450*/  FMUL.FTZ R155, R155, UR5 ;  /* 0x000000059b9b7c20 */ /* 0x000fcc0008410000 */
[----:B------:R1:W2:Y:S08]  /*6460*/  MUFU.EX2 R200, R158 ;  /* 0x0000009e00c87308 */ /* 0x0002b00000000800 */
[----:B------:R-:W-:Y:S01]  /*6470*/  MUFU.EX2 R187, R187 ;  /* 0x000000bb00bb7308 */ /* 0x000fe20000000800 */
[----:B-1----:R-:W-:-:S05]  /*6480*/  FMUL.FTZ R158, R207, UR5 ;  /* 0x00000005cf9e7c20 */ /* 0x002fca0008410000 */
[----:B------:R-:W-:Y:S02]  /*6490*/  FSEL R158, R158, RZ, P1 ;  /* 0x000000ff9e9e7208 */ /* 0x000fe40000800000 */
[----:B------:R-:W-:Y:S01]  /*64a0*/  MUFU.EX2 R190, R190 ;  /* 0x000000be00be7308 */ /* 0x000fe20000000800 */
[----:B--2---:R-:W-:Y:S02]  /*64b0*/  FADD.FTZ R3, R200, R3 ;  /* 0x00000003c8037221 */ /* 0x004fe40000010000 */
[--C-:B------:R-:W-:Y:S01]  /*64c0*/  FFMA.FTZ R201, R152, UR5, -R158.reuse ;  /* 0x0000000598c97c23 */ /* 0x100fe2000801089e */
[----:B------:R-:W-:Y:S02]  /*64d0*/  VIADD R152, R222, 0x8 ;  /* 0x00000008de987836 */ /* 0x000fe40000000000 */
[--C-:B------:R-:W-:Y:S01]  /*64e0*/  FFMA.FTZ R202, R203, UR5, -R158.reuse ;  /* 0x00000005cbca7c23 */ /* 0x100fe2000801089e */
[--C-:B------:R-:W-:Y:S01]  /*64f0*/  FFMA.FTZ R211, R211, UR5, -R158.reuse ;  /* 0x00000005d3d37c23 */ /* 0x100fe2000801089e */
[--C-:B------:R-:W-:Y:S01]  /*6500*/  FFMA.FTZ R157, R157, UR5, -R158.reuse ;  /* 0x000000059d9d7c23 */ /* 0x100fe2000801089e */
[----:B------:R1:W2:Y:S01]  /*6510*/  MUFU.EX2 R203, R155 ;  /* 0x0000009b00cb7308 */ /* 0x0002a20000000800 */
        /* <DEDUP_REMOVED lines=8> */
[----:B-1----:R-:W-:Y:S01]  /*65a0*/  F2FP.BF16.F32.PACK_AB R155, R159, R200 ;  /* 0x000000c89f9b723e */ /* 0x002fe200000010ff */
[--C-:B------:R-:W-:Y:S01]  /*65b0*/  FFMA.FTZ R173, R173, UR5, -R158.reuse ;  /* 0x00000005adad7c23 */ /* 0x100fe2000801089e */
[--C-:B------:R-:W-:Y:S01]  /*65c0*/  FFMA.FTZ R222, R176, UR5, -R158.reuse ;  /* 0x00000005b0de7c23 */ /* 0x100fe2000801089e */
[--C-:B------:R-:W-:Y:S01]  /*65d0*/  FFMA.FTZ R176, R177, UR5, -R158.reuse ;  /* 0x00000005b1b07c23 */ /* 0x100fe2000801089e */
[--C-:B------:R-:W-:Y:S01]  /*65e0*/  FFMA.FTZ R177, R180, UR5, -R158.reuse ;  /* 0x00000005b4b17c23 */ /* 0x100fe2000801089e */
[--C-:B------:R-:W-:Y:S01]  /*65f0*/  FFMA.FTZ R180, R181, UR5, -R158.reuse ;  /* 0x00000005b5b47c23 */ /* 0x100fe2000801089e */
[--C-:B------:R-:W-:Y:S01]  /*6600*/  FFMA.FTZ R181, R184, UR5, -R158.reuse ;  /* 0x00000005b8b57c23 */ /* 0x100fe2000801089e */
[----:B------:R-:W1:Y:S01]  /*6610*/  MUFU.EX2 R202, R202 ;  /* 0x000000ca00ca7308 */ /* 0x000e620000000800 */
[----:B------:R1:W-:Y:S01]  /*6620*/  BAR.SYNC.DEFER_BLOCKING R152, 0x100 ;  /* 0x000400980000751d */ /* 0x0003e20000010000 */
[-C--:B--2---:R-:W-:Y:S01]  /*6630*/  FMUL.FTZ R24, R24, R203.reuse ;  /* 0x000000cb18187220 */ /* 0x084fe20000410000 */
        /* <DEDUP_REMOVED lines=66> */
[----:B------:R-:W1:Y:S01]  /*6a60*/  MUFU.EX2 R156, R156 ;  /* 0x0000009c009c7308 */ /* 0x000e620000000800 */
[----:B--2---:R-:W-:Y:S01]  /*6a70*/  F2FP.BF16.F32.PACK_AB R154, R157, R211 ;  /* 0x000000d39d9a723e */ /* 0x004fe200000010ff */
[--C-:B------:R-:W-:Y:S01]  /*6a80*/  FFMA.FTZ R184, R185, UR5, -R158.reuse ;  /* 0x00000005b9b87c23 */ /* 0x100fe2000801089e */
[--C-:B------:R-:W-:Y:S01]  /*6a90*/  FFMA.FTZ R185, R188, UR5, -R158.reuse ;  /* 0x00000005bcb97c23 */ /* 0x100fe2000801089e */
[--C-:B------:R-:W-:Y:S01]  /*6aa0*/  FFMA.FTZ R188, R189, UR5, -R158.reuse ;  /* 0x00000005bdbc7c23 */ /* 0x100fe2000801089e */
[----:B------:R-:W-:Y:S01]  /*6ab0*/  WARPGROUP.ARRIVE ;  /* 0x00000000000079c5 */ /* 0x000fe20000000000 */
[--C-:B------:R-:W-:Y:S01]  /*6ac0*/  FFMA.FTZ R192, R192, UR5, -R158.reuse ;  /* 0x00000005c0c07c23 */ /* 0x100fe2000801089e */
[--C-:B------:R-:W-:Y:S01]  /*6ad0*/  FFMA.FTZ R193, R193, UR5, -R158.reuse ;  /* 0x00000005c1c17c23 */ /* 0x100fe2000801089e */
[----:B------:R-:W2:Y:S01]  /*6ae0*/  MUFU.EX2 R161, R161 ;  /* 0x000000a100a17308 */ /* 0x000ea20000000800 */
[--C-:B------:R-:W-:Y:S01]  /*6af0*/  FFMA.FTZ R196, R196, UR5, -R158.reuse ;  /* 0x00000005c4c47c23 */ /* 0x100fe2000801089e */
[----:B------:R-:W-:Y:S01]  /*6b00*/  FFMA.FTZ R158, R197, UR5, -R158 ;  /* 0x00000005c59e7c23 */ /* 0x000fe2000801089e */
[----:B------:R-:W-:Y:S01]  /*6b10*/  HGMMA.64x256x16.F32.BF16 R24, R152, gdesc[UR8].tnspB, R24, gsb0 ;  /* 0x43e0000898187df0 */ /* 0x000fe20008001818 */
[----:B------:R-:W-:Y:S01]  /*6b20*/  UIADD3 UR10, UR6, 0x80, URZ ;  /* 0x00000080060a7890 */ /* 0x000fe2000fffe03f */
[----:B------:R-:W-:Y:S01]  /*6b30*/  FFMA.FTZ R2, R203, R2, R201 ;  /* 0x00000002cb027223 */ /* 0x000fe200000100c9 */
[----:B------:R-:W-:Y:S01]  /*6b40*/  UMOV UR11, 0x40000040 ;  /* 0x40000040000b7882 */ /* 0x000fe20000000000 */
[----:B------:R-:W-:Y:S01]  /*6b50*/  FADD.FTZ R3, R159, R3 ;  /* 0x000000039f037221 */ /* 0x000fe20000010000 */
[----:B------:R-:W3:Y:S01]  /*6b60*/  MUFU.EX2 R164, R164 ;  /* 0x000000a400a47308 */ /* 0x000ee20000000800 */
[----:B------:R-:W-:-:S02]  /*6b70*/  FADD.FTZ R2, R202, R2 ;  /* 0x00000002ca027221 */ /* 0x000fc40000010000 */
[----:B------:R-:W-:Y:S02]  /*6b80*/  FADD.FTZ R3, R162, R3 ;  /* 0x00000003a2037221 */ /* 0x000fe40000010000 */
[----:B------:R-:W-:Y:S02]  /*6b90*/  FADD.FTZ R2, R211, R2 ;  /* 0x00000002d3027221 */ /* 0x000fe40000010000 */
[----:B------:R-:W-:Y:S01]  /*6ba0*/  FADD.FTZ R3, R163, R3 ;  /* 0x00000003a3037221 */ /* 0x000fe20000010000 */
[----:B------:R-:W4:Y:S01]  /*6bb0*/  MUFU.EX2 R165, R165 ;  /* 0x000000a500a57308 */ /* 0x000f220000000800 */
[----:B------:R-:W-:Y:S02]  /*6bc0*/  FADD.FTZ R2, R157, R2 ;  /* 0x000000029d027221 */ /* 0x000fe40000010000 */
[----:B------:R-:W-:Y:S02]  /*6bd0*/  FADD.FTZ R3, R166, R3 ;  /* 0x00000003a6037221 */ /* 0x000fe40000010000 */
[----:B-1----:R-:W-:-:S02]  /*6be0*/  FADD.FTZ R2, R156, R2 ;  /* 0x000000029c027221 */ /* 0x002fc40000010000 */
[----:B------:R-:W-:Y:S01]  /*6bf0*/  FADD.FTZ R3, R167, R3 ;  /* 0x00000003a7037221 */ /* 0x000fe20000010000 */
[----:B------:R-:W1:Y:S01]  /*6c00*/  MUFU.EX2 R168, R168 ;  /* 0x000000a800a87308 */ /* 0x000e620000000800 */
[----:B--2---:R-:W-:Y:S02]  /*6c10*/  FADD.FTZ R2, R161, R2 ;  /* 0x00000002a1027221 */ /* 0x004fe40000010000 */
[----:B------:R-:W-:Y:S02]  /*6c20*/  FADD.FTZ R3, R170, R3 ;  /* 0x00000003aa037221 */ /* 0x000fe40000010000 */
[----:B---3--:R-:W-:Y:S02]  /*6c30*/  FADD.FTZ R2, R164, R2 ;  /* 0x00000002a4027221 */ /* 0x008fe40000010000 */
[----:B------:R-:W-:Y:S01]  /*6c40*/  FADD.FTZ R3, R171, R3 ;  /* 0x00000003ab037221 */ /* 0x000fe20000010000 */
[----:B------:R-:W2:Y:S01]  /*6c50*/  MUFU.EX2 R169, R169 ;  /* 0x000000a900a97308 */ /* 0x000ea20000000800 */
[----:B----4-:R-:W-:-:S02]  /*6c60*/  FADD.FTZ R2, R165, R2 ;  /* 0x00000002a5027221 */ /* 0x010fc40000010000 */
[----:B------:R-:W-:-:S04]  /*6c70*/  FADD.FTZ R3, R174, R3 ;  /* 0x00000003ae037221 */ /* 0x000fc80000010000 */
[----:B------:R-:W-:Y:S01]  /*6c80*/  FADD.FTZ R3, R175, R3 ;  /* 0x00000003af037221 */ /* 0x000fe20000010000 */
[----:B------:R-:W-:Y:S01]  /*6c90*/  MUFU.EX2 R172, R172 ;  /* 0x000000ac00ac7308 */ /* 0x000fe20000000800 */
[----:B-1----:R-:W-:-:S07]  /*6ca0*/  FADD.FTZ R2, R168, R2 ;  /* 0x00000002a8027221 */ /* 0x002fce0000010000 */
[----:B------:R-:W1:Y:S01]  /*6cb0*/  MUFU.EX2 R173, R173 ;  /* 0x000000ad00ad7308 */ /* 0x000e620000000800 */
[----:B--2---:R-:W-:-:S07]  /*6cc0*/  FADD.FTZ R2, R169, R2 ;  /* 0x00000002a9027221 */ /* 0x004fce0000010000 */
[----:B------:R-:W-:Y:S08]  /*6cd0*/  MUFU.EX2 R222, R222 ;  /* 0x000000de00de7308 */ /* 0x000ff00000000800 */
[----:B------:R-:W2:Y:S08]  /*6ce0*/  MUFU.EX2 R176, R176 ;  /* 0x000000b000b07308 */ /* 0x000eb00000000800 */
[----:B------:R-:W-:Y:S08]  /*6cf0*/  MUFU.EX2 R177, R177 ;  /* 0x000000b100b17308 */ /* 0x000ff00000000800 */
[----:B------:R-:W3:Y:S08]  /*6d00*/  MUFU.EX2 R180, R180 ;  /* 0x000000b400b47308 */ /* 0x000ef00000000800 */
[----:B------:R-:W4:Y:S08]  /*6d10*/  MUFU.EX2 R181, R181 ;  /* 0x000000b500b57308 */ /* 0x000f300000000800 */
[----:B------:R-:W5:Y:S08]  /*6d20*/  MUFU.EX2 R184, R184 ;  /* 0x000000b800b87308 */ /* 0x000f700000000800 */
[----:B------:R-:W0:Y:S08]  /*6d30*/  MUFU.EX2 R185, R185 ;  /* 0x000000b900b97308 */ /* 0x000e300000000800 */
[----:B------:R-:W0:Y:S08]  /*6d40*/  MUFU.EX2 R188, R188 ;  /* 0x000000bc00bc7308 */ /* 0x000e300000000800 */
[----:B------:R-:W0:Y:S08]  /*6d50*/  MUFU.EX2 R191, R191 ;  /* 0x000000bf00bf7308 */ /* 0x000e300000000800 */
[----:B------:R-:W-:Y:S08]  /*6d60*/  MUFU.EX2 R194, R194 ;  /* 0x000000c200c27308 */ /* 0x000ff00000000800 */
[----:B------:R-:W-:Y:S08]  /*6d70*/  MUFU.EX2 R195, R195 ;  /* 0x000000c300c37308 */ /* 0x000ff00000000800 */
[----:B------:R-:W-:Y:S08]  /*6d80*/  MUFU.EX2 R198, R198 ;  /* 0x000000c600c67308 */ /* 0x000ff00000000800 */
[----:B------:R-:W0:Y:S08]  /*6d90*/  MUFU.EX2 R192, R192 ;  /* 0x000000c000c07308 */ /* 0x000e300000000800 */
[----:B------:R-:W-:Y:S08]  /*6da0*/  MUFU.EX2 R193, R193 ;  /* 0x000000c100c17308 */ /* 0x000ff00000000800 */
[----:B------:R-:W-:Y:S08]  /*6db0*/  MUFU.EX2 R196, R196 ;  /* 0x000000c400c47308 */ /* 0x000ff00000000800 */
[----:B------:R-:W-:Y:S08]  /*6dc0*/  MUFU.EX2 R158, R158 ;  /* 0x0000009e009e7308 */ /* 0x000ff00000000800 */
[----:B------:R-:W0:Y:S01]  /*6dd0*/  MUFU.EX2 R199, R199 ;  /* 0x000000c700c77308 */ /* 0x000e220000000800 */
[----:B------:R-:W-:-:S02]  /*6de0*/  WARPGROUP.DEPBAR.LE gsb0, 0x0 ;  /* 0x00008000000079c5 */ /* 0x000fc40000010000 */
[----:B------:R-:W-:Y:S02]  /*6df0*/  F2FP.BF16.F32.PACK_AB R153, R163, R162 ;  /* 0x000000a2a399723e */ /* 0x000fe400000010ff */
[----:B------:R-:W-:Y:S02]  /*6e00*/  F2FP.BF16.F32.PACK_AB R155, R167, R166 ;  /* 0x000000a6a79b723e */ /* 0x000fe400000010ff */
[----:B------:R-:W-:Y:S02]  /*6e10*/  F2FP.BF16.F32.PACK_AB R152, R161, R156 ;  /* 0x0000009ca198723e */ /* 0x000fe400000010ff */
[----:B------:R-:W-:-:S04]  /*6e20*/  F2FP.BF16.F32.PACK_AB R154, R165, R164 ;  /* 0x000000a4a59a723e */ /* 0x000fc800000010ff */
[----:B------:R-:W-:-:S06]  /*6e30*/  WARPGROUP.ARRIVE ;  /* 0x00000000000079c5 */ /* 0x000fcc0000000000 */
[----:B------:R-:W-:Y:S01]  /*6e40*/  HGMMA.64x256x16.F32.BF16 R24, R152, gdesc[UR8].tnspB, R24, gsb0 ;  /* 0x43e0000898187df0 */ /* 0x000fe20008001818 */
[----:B------:R-:W-:Y:S01]  /*6e50*/  UIADD3 UR10, UR6, 0x100, URZ ;  /* 0x00000100060a7890 */ /* 0x000fe2000fffe03f */
[----:B------:R-:W-:Y:S01]  /*6e60*/  UMOV UR11, 0x40000040 ;  /* 0x40000040000b7882 */ /* 0x000fe20000000000 */
[----:B------:R-:W-:Y:S02]  /*6e70*/  WARPGROUP.DEPBAR.LE gsb0, 0x0 ;  /* 0x00008000000079c5 */ /* 0x000fe40000010000 */
[----:B------:R-:W-:Y:S02]  /*6e80*/  F2FP.BF16.F32.PACK_AB R152, R169, R168 ;  /* 0x000000a8a998723e */ /* 0x000fe400000010ff */
[----:B------:R-:W-:Y:S02]  /*6e90*/  F2FP.BF16.F32.PACK_AB R153, R171, R170 ;  /* 0x000000aaab99723e */ /* 0x000fe400000010ff */
[----:B-1----:R-:W-:Y:S01]  /*6ea0*/  F2FP.BF16.F32.PACK_AB R154, R173, R172 ;  /* 0x000000acad9a723e */ /* 0x002fe200000010ff */
[----:B------:R-:W-:Y:S01]  /*6eb0*/  FADD.FTZ R172, R172, R2 ;  /* 0x00000002acac7221 */ /* 0x000fe20000010000 */
[----:B------:R-:W-:-:S03]  /*6ec0*/  F2FP.BF16.F32.PACK_AB R155, R175, R174 ;  /* 0x000000aeaf9b723e */ /* 0x000fc600000010ff */
[----:B------:R-:W-:Y:S01]  /*6ed0*/  FADD.FTZ R172, R173, R172 ;  /* 0x000000acadac7221 */ /* 0x000fe20000010000 */
[----:B------:R-:W-:-:S13]  /*6ee0*/  WARPGROUP.ARRIVE ;  /* 0x00000000000079c5 */ /* 0x000fda0000000000 */
[----:B------:R-:W-:Y:S01]  /*6ef0*/  HGMMA.64x256x16.F32.BF16 R24, R152, gdesc[UR8].tnspB, R24, gsb0 ;  /* 0x43e0000898187df0 */ /* 0x000fe20008001818 */
[----:B------:R-:W-:Y:S01]  /*6f00*/  UIADD3 UR10, UR6, 0x180, URZ ;  /* 0x00000180060a7890 */ /* 0x000fe2000fffe03f */
[----:B------:R-:W-:Y:S01]  /*6f10*/  UMOV UR11, 0x40000040 ;  /* 0x40000040000b7882 */ /* 0x000fe20000000000 */
[----:B------:R-:W-:Y:S02]  /*6f20*/  WARPGROUP.DEPBAR.LE gsb0, 0x0 ;  /* 0x00008000000079c5 */ /* 0x000fe40000010000 */
[----:B--2---:R-:W-:Y:S01]  /*6f30*/  F2FP.BF16.F32.PACK_AB R152, R176, R222 ;  /* 0x000000deb098723e */ /* 0x004fe200000010ff */
[----:B------:R-:W-:Y:S01]  /*6f40*/  FADD.FTZ R222, R222, R172 ;  /* 0x000000acdede7221 */ /* 0x000fe20000010000 */
[----:B------:R-:W-:Y:S01]  /*6f50*/  F2FP.BF16.F32.PACK_AB R153, R179, R178 ;  /* 0x000000b2b399723e */ /* 0x000fe200000010ff */
[----:B------:R-:W-:Y:S01]  /*6f60*/  FADD.FTZ R178, R178, R3 ;  /* 0x00000003b2b27221 */ /* 0x000fe20000010000 */
[----:B---3--:R-:W-:Y:S01]  /*6f70*/  F2FP.BF16.F32.PACK_AB R154, R180, R177 ;  /* 0x000000b1b49a723e */ /* 0x008fe200000010ff */
        /* <DEDUP_REMOVED lines=10> */
[----:B----4-:R-:W-:Y:S01]  /*7020*/  FADD.FTZ R222, R181, R222 ;  /* 0x000000deb5de7221 */ /* 0x010fe20000010000 */
[----:B------:R-:W-:Y:S01]  /*7030*/  UMOV UR11, 0x40000040 ;  /* 0x40000040000b7882 */ /* 0x000fe20000000000 */
[----:B------:R-:W-:Y:S02]  /*7040*/  FADD.FTZ R178, R186, R178 ;  /* 0x000000b2bab27221 */ /* 0x000fe40000010000 */
[----:B-----5:R-:W-:Y:S02]  /*7050*/  FADD.FTZ R222, R184, R222 ;  /* 0x000000deb8de7221 */ /* 0x020fe40000010000 */
[----:B------:R-:W-:Y:S02]  /*7060*/  FADD.FTZ R178, R187, R178 ;  /* 0x000000b2bbb27221 */ /* 0x000fe40000010000 */
[----:B0-----:R-:W-:-:S02]  /*7070*/  FADD.FTZ R222, R185, R222 ;  /* 0x000000deb9de7221 */ /* 0x001fc40000010000 */
[----:B------:R-:W-:Y:S02]  /*7080*/  FADD.FTZ R178, R190, R178 ;  /* 0x000000b2beb27221 */ /* 0x000fe40000010000 */
[----:B------:R-:W-:Y:S02]  /*7090*/  FADD.FTZ R222, R188, R222 ;  /* 0x000000debcde7221 */ /* 0x000fe40000010000 */
[----:B------:R-:W-:Y:S02]  /*70a0*/  FADD.FTZ R178, R191, R178 ;  /* 0x000000b2bfb27221 */ /* 0x000fe40000010000 */
[----:B------:R-:W-:Y:S02]  /*70b0*/  FADD.FTZ R222, R192, R222 ;  /* 0x000000dec0de7221 */ /* 0x000fe40000010000 */
[----:B------:R-:W-:-:S04]  /*70c0*/  FADD.FTZ R178, R194, R178 ;  /* 0x000000b2c2b27221 */ /* 0x000fc80000010000 */
[----:B------:R-:W-:-:S04]  /*70d0*/  FADD.FTZ R178, R195, R178 ;  /* 0x000000b2c3b27221 */ /* 0x000fc80000010000 */
[----:B------:R-:W-:-:S04]  /*70e0*/  FADD.FTZ R178, R198, R178 ;  /* 0x000000b2c6b27221 */ /* 0x000fc80000010000 */
[----:B------:R-:W-:Y:S01]  /*70f0*/  FADD.FTZ R3, R199, R178 ;  /* 0x000000b2c7037221 */ /* 0x000fe20000010000 */
[----:B------:R-:W-:Y:S02]  /*7100*/  WARPGROUP.DEPBAR.LE gsb0, 0x0 ;  /* 0x00008000000079c5 */ /* 0x000fe40000010000 */
        /* <DEDUP_REMOVED lines=9> */
[C---:B------:R-:W-:Y:S01]  /*71a0*/  F2FP.BF16.F32.PACK_AB R152, R193.reuse, R192 ;  /* 0x000000c0c198723e */ /* 0x040fe200000010ff */
[----:B------:R-:W-:Y:S01]  /*71b0*/  FADD.FTZ R193, R193, R222 ;  /* 0x000000dec1c17221 */ /* 0x000fe20000010000 */
[----:B------:R-:W-:Y:S02]  /*71c0*/  F2FP.BF16.F32.PACK_AB R153, R195, R194 ;  /* 0x000000c2c399723e */ /* 0x000fe400000010ff */
[----:B------:R-:W-:Y:S01]  /*71d0*/  F2FP.BF16.F32.PACK_AB R154, R158, R196 ;  /* 0x000000c49e9a723e */ /* 0x000fe200000010ff */
[----:B------:R-:W-:Y:S01]  /*71e0*/  FADD.FTZ R193, R196, R193 ;  /* 0x000000c1c4c17221 */ /* 0x000fe20000010000 */
[----:B------:R-:W-:-:S03]  /*71f0*/  F2FP.BF16.F32.PACK_AB R155, R199, R198 ;  /* 0x000000c6c79b723e */ /* 0x000fc600000010ff */
[----:B------:R-:W-:Y:S01]  /*7200*/  FADD.FTZ R2, R158, R193 ;  /* 0x000000c19e027221 */ /* 0x000fe20000010000 */
[----:B------:R-:W-:-:S13]  /*7210*/  WARPGROUP.ARRIVE ;  /* 0x00000000000079c5 */ /* 0x000fda0000000000 */
[----:B------:R-:W-:Y:S03]  /*7220*/  HGMMA.64x256x16.F32.BF16 R24, R152, gdesc[UR8].tnspB, R24, gsb0 ;  /* 0x43e0000898187df0 */ /* 0x000fe60008001818 */
[----:B------:R-:W-:Y:S02]  /*7230*/  WARPGROUP.DEPBAR.LE gsb0, 0x0 ;  /* 0x00008000000079c5 */ /* 0x000fe40000010000 */
[----:B------:R-:W-:Y:S05]  /*7240*/  @!P0 BRA `(.L_x_14815) ;  /* 0x0000000000048947 */ /* 0x000fea0003800000 */
[----:B------:R-:W-:Y:S01]  /*7250*/  BPT.TRAP 0x1 ;  /* 0x000000040000795c */ /* 0x000fe20000300000 */
.L_x_14815:
        /* <DEDUP_REMOVED lines=8> */
.L_x_14805:
[----:B------:R-:W-:-:S13]  /*72e0*/  R2UR UR4, R209 ;  /* 0x00000000d10472ca */ /* 0x000fda00000e0000 */
[----:B------:R-:W-:-:S13]  /*72f0*/  ISETP.GE.AND P1, PT, R208, UR4, PT ;  /* 0x00000004d0007c0c */ /* 0x000fda000bf26270 */
[----:B------:R-:W-:Y:S05]  /*7300*/  @!P1 BRA `(.L_x_14817) ;  /* 0x0000002000dc9947 */ /* 0x000fea0003800000 */
[----:B------:R-:W-:Y:S02]  /*7310*/  IMAD.MOV.U32 R201, RZ, RZ, R160 ;  /* 0x000000ffffc97224 */ /* 0x000fe400078e00a0 */
[----:B------:R-:W-:-:S07]  /*7320*/  IMAD.MOV.U32 R202, RZ, RZ, R207 ;  /* 0x000000ffffca7224 */ /* 0x000fce00078e00cf */
.L_x_14828:
[----:B------:R-:W-:-:S04]  /*7330*/  UIADD3 UR38, UR38, 0x1, URZ ;  /* 0x0000000126267890 */ /* 0x000fc8000fffe03f */
[----:B------:R-:W-:-:S04]  /*7340*/  UISETP.NE.AND UP0, UPT, UR38, 0x2, UPT ;  /* 0x000000022600788c */ /* 0x000fc8000bf05270 */
[----:B------:R-:W-:Y:S02]  /*7350*/  USEL UR4, URZ, 0x1, UP0 ;  /* 0x000000013f047887 */ /* 0x000fe40008000000 */
[----:B------:R-:W-:Y:S02]  /*7360*/  USEL UR38, UR38, URZ, UP0 ;  /* 0x0000003f26267287 */ /* 0x000fe40008000000 */
[----:B------:R-:W-:Y:S01]  /*7370*/  ULOP3.LUT UR39, UR39, UR4, URZ, 0x3c, !UPT ;  /* 0x0000000427277292 */ /* 0x000fe2000f8e3c3f */
[----:B------:R-:W-:Y:S11]  /*7380*/  @!P0 BRA `(.L_x_14818) ;  /* 0x0000000000048947 */ /* 0x000ff60003800000 */
[----:B------:R-:W-:Y:S01]  /*7390*/  BPT.TRAP 0x1 ;  /* 0x000000040000795c */ /* 0x000fe20000300000 */
.L_x_14818:
        /* <DEDUP_REMOVED lines=9> */
.L_x_14819:
[----:B-1----:R-:W-:Y:S05]  /*7430*/  @P1 BRA `(.L_x_14820) ;  /* 0x0000000000081947 */ /* 0x002fea0003800000 */
[----:B------:R-:W1:Y:S02]  /*7440*/  SYNCS.PHASECHK.TRANS64.TRYWAIT P1, [UR4+0x32430], R0 ;  /* 0x03243000ff0075a7 */ /* 0x000e640008020144 */
[----:B-1----:R-:W-:Y:S05]  /*7450*/  @!P1 BRA `(.L_x_14821) ;  /* 0x000000e400589947 */ /* 0x002fea0003800000 */
.L_x_14820:
        /* <DEDUP_REMOVED lines=31> */
.L_x_14822:
[----:B------:R1:W2:Y:S01]  /*7650*/  SYNCS.PHASECHK.TRANS64.TRYWAIT P1, [UR4+0x32450], R0 ;  /* 0x03245000ff0075a7 */ /* 0x0002a20008020144 */
[----:B------:R-:W-:Y:S05]  /*7660*/  @!P0 BRA `(.L_x_14823) ;  /* 0x0000000000048947 */ /* 0x000fea0003800000 */
[----:B------:R-:W-:Y:S01]  /*7670*/  BPT.TRAP 0x1 ;  /* 0x000000040000795c */ /* 0x000fe20000300000 */
.L_x_14823:
[----:B--2---:R-:W-:Y:S05]  /*7680*/  @P1 BRA `(.L_x_14824) ;  /* 0x0000000000081947 */ /* 0x004fea0003800000 */
[----:B------:R-:W2:Y:S02]  /*7690*/  SYNCS.PHASECHK.TRANS64.TRYWAIT P1, [UR4+0x32450], R0 ;  /* 0x03245000ff0075a7 */ /* 0x000ea40008020144 */
[----:B--2---:R-:W-:Y:S05]  /*76a0*/  @!P1 BRA `(.L_x_14825) ;  /* 0x000000e000dc9947 */ /* 0x004fea0003800000 */
.L_x_14824:
        /* <DEDUP_REMOVED lines=101> */
.L_x_14826:
        /* <DEDUP_REMOVED lines=8> */
[----:B------:R-:W-:Y:S01]  /*7d80*/  FMNMX.FTZ R200, R157, R200, !PT ;  /* 0x000000c89dc87209 */ /* 0x000fe20007810000 */
[----:B------:R-:W-:Y:S02]  /*7d90*/  UIADD3 UR14, UR10, 0x80, URZ ;  /* 0x000000800a0e7890 */ /* 0x000fe4000fffe03f */
[----:B------:R-:W-:Y:S01]  /*7da0*/  SYNCS.ARRIVE.TRANS64.RED.A1T0 RZ, [UR11], RZ ;  /* 0x000000ffffff79a7 */ /* 0x000fe2000810040b */
[----:B------:R-:W-:Y:S01]  /*7db0*/  FMNMX.FTZ R200, R160, R200, !PT ;  /* 0x000000c8a0c87209 */ /* 0x000fe20007810000 */
[----:B------:R-:W-:-:S03]  /*7dc0*/  UMOV UR11, 0x40000040 ;  /* 0x40000040000b7882 */ /* 0x000fc60000000000 */
        /* <DEDUP_REMOVED lines=23> */
[C---:B------:R-:W-:Y:S01]  /*7f40*/  FADD.FTZ R203, -R207.reuse, R202 ;  /* 0x000000cacfcb7221 */ /* 0x040fe20000010100 */
[----:B------:R-:W-:-:S03]  /*7f50*/  FMUL.FTZ R200, R207, UR5 ;  /* 0x00000005cfc87c20 */ /* 0x000fc60008410000 */
        /* <DEDUP_REMOVED lines=25> */
[----:B------:R-:W1:Y:S08]  /*80f0*/  MUFU.EX2 R203, R203 ;  /* 0x000000cb00cb7308 */ /* 0x000e700000000800 */
[----:B------:R-:W2:Y:S08]  /*8100*/  MUFU.EX2 R200, R202 ;  /* 0x000000ca00c87308 */ /* 0x000eb00000000800 */
[----:B------:R-:W3:Y:S01]  /*8110*/  MUFU.EX2 R153, R153 ;  /* 0x0000009900997308 */ /* 0x000ee20000000800 */
        /* <DEDUP_REMOVED lines=24> */
[----:B-1----:R-:W-:Y:S01]  /*82a0*/  FADD.FTZ R2, R156, R2 ;  /* 0x000000029c027221 */ /* 0x002fe20000010000 */
        /* <DEDUP_REMOVED lines=8> */
[----:B--2---:R-:W-:Y:S01]  /*8330*/  F2FP.BF16.F32.PACK_AB R202, R157, R156 ;  /* 0x0000009c9dca723e */ /* 0x004fe200000010ff */
        /* <DEDUP_REMOVED lines=54> */
[----:B------:R-:W-:Y:S01]  /*86a0*/  FMUL.FTZ R149, R149, R203 ;  /* 0x000000cb95957220 */ /* 0x000fe20000410000 */
[----:B------:R-:W1:Y:S01]  /*86b0*/  MUFU.EX2 R152, R152 ;  /* 0x0000009800987308 */ /* 0x000e620000000800 */
[----:B------:R-:W-:Y:S01]  /*86c0*/  FADD.FTZ R2, R157, R2 ;  /* 0x000000029d027221 */ /* 0x000fe20000010000 */
[----:B------:R-:W-:-:S04]  /*86d0*/  FMNMX.FTZ R153, R190, R153, !PT ;  /* 0x00000099be997209 */ /* 0x000fc80007810000 */
[----:B------:R-:W-:Y:S02]  /*86e0*/  FMNMX.FTZ R153, R191, R153, !PT ;  /* 0x00000099bf997209 */ /* 0x000fe40007810000 */
[----:B------:R-:W2:Y:S02]  /*86f0*/  MUFU.EX2 R161, R161 ;  /* 0x000000a100a17308 */ /* 0x000ea40000000800 */
[----:B------:R-:W-:-:S04]  /*8700*/  FMNMX.FTZ R153, R194, R153, !PT ;  /* 0x00000099c2997209 */ /* 0x000fc80007810000 */
[----:B------:R-:W-:Y:S02]  /*8710*/  FMNMX.FTZ R153, R195, R153, !PT ;  /* 0x00000099c3997209 */ /* 0x000fe40007810000 */
[----:B------:R-:W-:Y:S01]  /*8720*/  MUFU.EX2 R165, R165 ;  /* 0x000000a500a57308 */ /* 0x000fe20000000800 */
[----:B-1----:R-:W-:Y:S01]  /*8730*/  FADD.FTZ R2, R152, R2 ;  /* 0x0000000298027221 */ /* 0x002fe20000010000 */
[----:B------:R-:W-:-:S04]  /*8740*/  FMNMX.FTZ R153, R198, R153, !PT ;  /* 0x00000099c6997209 */ /* 0x000fc80007810000 */
[----:B------:R-:W-:Y:S02]  /*8750*/  FMNMX.FTZ R153, R199, R153, !PT ;  /* 0x00000099c7997209 */ /* 0x000fe40007810000 */
[----:B------:R-:W-:Y:S01]  /*8760*/  MUFU.EX2 R169, R169 ;  /* 0x000000a900a97308 */ /* 0x000fe20000000800 */
[C---:B--2---:R-:W-:Y:S01]  /*8770*/  FADD.FTZ R2, R161.reuse, R2 ;  /* 0x00000002a1027221 */ /* 0x044fe20000010000 */
[----:B------:R-:W-:Y:S01]  /*8780*/  F2FP.BF16.F32.PACK_AB R152, R161, R152 ;  /* 0x00000098a198723e */ /* 0x000fe200000010ff */
[----:B------:R-:W1:Y:S05]  /*8790*/  SHFL.BFLY PT, R156, R153, 0x2, 0x1f ;  /* 0x0c401f00999c7f89 */ /* 0x000e6a00000e0000 */
[----:B------:R-:W-:Y:S08]  /*87a0*/  MUFU.EX2 R173, R173 ;  /* 0x000000ad00ad7308 */ /* 0x000ff00000000800 */
[----:B------:R-:W-:Y:S08]  /*87b0*/  MUFU.EX2 R177, R177 ;  /* 0x000000b100b17308 */ /* 0x000ff00000000800 */
[----:B------:R-:W-:Y:S01]  /*87c0*/  MUFU.EX2 R181, R181 ;  /* 0x000000b500b57308 */ /* 0x000fe20000000800 */
[----:B-1----:R-:W-:-:S05]  /*87d0*/  FMNMX.FTZ R156, R153, R156, !PT ;  /* 0x0000009c999c7209 */ /* 0x002fca0007810000 */
[----:B------:R-:W1:Y:S02]  /*87e0*/  SHFL.BFLY PT, R160, R156, 0x1, 0x1f ;  /* 0x0c201f009ca07f89 */ /* 0x000e6400000e0000 */
        /* <DEDUP_REMOVED lines=34> */
[----:B------:R-:W-:Y:S01]  /*8a10*/  VIADD R153, R205, 0x8 ;  /* 0x00000008cd997836 */ /* 0x000fe20000000000 */
[----:B------:R-:W2:Y:S01]  /*8a20*/  MUFU.EX2 R155, R155 ;  /* 0x0000009b009b7308 */ /* 0x000ea20000000800 */
[----:B-1----:R-:W-:Y:S01]  /*8a30*/  FFMA.FTZ R204, R156, R3, R154 ;  /* 0x000000039ccc7223 */ /* 0x002fe2000001009a */
[-C--:B------:R-:W-:Y:S01]  /*8a40*/  FMUL.FTZ R26, R26, R156.reuse ;  /* 0x0000009c1a1a7220 */ /* 0x080fe20000410000 */
[-C--:B------:R-:W-:Y:S01]  /*8a50*/  FMUL.FTZ R27, R27, R156.reuse ;  /* 0x0000009c1b1b7220 */ /* 0x080fe20000410000 */
[-C--:B------:R-:W-:Y:S01]  /*8a60*/  FMUL.FTZ R30, R30, R156.reuse ;  /* 0x0000009c1e1e7220 */ /* 0x080fe20000410000 */
[----:B------:R-:W-:-:S03]  /*8a70*/  FMUL.FTZ R31, R31, R156 ;  /* 0x0000009c1f1f7220 */ /* 0x000fc60000410000 */
        /* <DEDUP_REMOVED lines=62> */
[----:B--2---:R-:W-:Y:S01]  /*8e60*/  F2FP.BF16.F32.PACK_AB R201, R155, R154 ;  /* 0x0000009a9bc9723e */ /* 0x004fe200000010ff */
[----:B------:R-:W2:Y:S01]  /*8e70*/  MUFU.EX2 R162, R162 ;  /* 0x000000a200a27308 */ /* 0x000ea20000000800 */
[----:B-1----:R-:W-:Y:S01]  /*8e80*/  F2FP.BF16.F32.PACK_AB R203, R3, R158 ;  /* 0x0000009e03cb723e */ /* 0x002fe200000010ff */
[----:B------:R1:W-:Y:S01]  /*8e90*/  BAR.SYNC.DEFER_BLOCKING R153, 0x100 ;  /* 0x000400990000751d */ /* 0x0003e20000010000 */
[----:B------:R-:W-:-:S04]  /*8ea0*/  FADD.FTZ R204, R155, R204 ;  /* 0x000000cc9bcc7221 */ /* 0x000fc80000010000 */
[----:B------:R-:W-:Y:S01]  /*8eb0*/  FADD.FTZ R204, R158, R204 ;  /* 0x000000cc9ecc7221 */ /* 0x000fe20000010000 */
[----:B------:R-:W3:Y:S03]  /*8ec0*/  MUFU.EX2 R154, R164 ;  /* 0x000000a4009a7308 */ /* 0x000ee60000000800 */
[----:B------:R-:W-:-:S05]  /*8ed0*/  FADD.FTZ R204, R3, R204 ;  /* 0x000000cc03cc7221 */ /* 0x000fca0000010000 */
[----:B------:R-:W1:Y:S01]  /*8ee0*/  MUFU.EX2 R163, R163 ;  /* 0x000000a300a37308 */ /* 0x000e620000000800 */
[----:B--2---:R-:W-:-:S07]  /*8ef0*/  FADD.FTZ R204, R162, R204 ;  /* 0x000000cca2cc7221 */ /* 0x004fce0000010000 */
[----:B------:R-:W2:Y:S01]  /*8f00*/  MUFU.EX2 R166, R166 ;  /* 0x000000a600a67308 */ /* 0x000ea20000000800 */
[----:B---3--:R-:W-:Y:S01]  /*8f10*/  FADD.FTZ R2, R154, R2 ;  /* 0x000000029a027221 */ /* 0x008fe20000010000 */
[----:B------:R-:W-:Y:S01]  /*8f20*/  WARPGROUP.ARRIVE ;  /* 0x00000000000079c5 */ /* 0x000fe20000000000 */
[C---:B------:R-:W-:Y:S02]  /*8f30*/  F2FP.BF16.F32.PACK_AB R154, R165.reuse, R154 ;  /* 0x0000009aa59a723e */ /* 0x040fe400000010ff */
[----:B------:R-:W-:-:S03]  /*8f40*/  FADD.FTZ R2, R165, R2 ;  /* 0x00000002a5027221 */ /* 0x000fc60000010000 */
[----:B------:R-:W-:Y:S01]  /*8f50*/  HGMMA.64x256x16.F32.BF16 R24, R200, gdesc[UR8].tnspB, R24, gsb0 ;  /* 0x43e00008c8187df0 */ /* 0x000fe20008001818 */
[----:B------:R-:W3:Y:S01]  /*8f60*/  MUFU.EX2 R167, R167 ;  /* 0x000000a700a77308 */ /* 0x000ee20000000800 */
[C---:B-1----:R-:W-:Y:S01]  /*8f70*/  F2FP.BF16.F32.PACK_AB R153, R163.reuse, R162 ;  /* 0x000000a2a399723e */ /* 0x042fe200000010ff */
[----:B------:R-:W-:Y:S01]  /*8f80*/  UMOV UR11, 0x40000040 ;  /* 0x40000040000b7882 */ /* 0x000fe20000000000 */
[----:B------:R-:W-:-:S05]  /*8f90*/  FADD.FTZ R204, R163, R204 ;  /* 0x000000cca3cc7221 */ /* 0x000fca0000010000 */
        /* <DEDUP_REMOVED lines=14> */
[----:B---3--:R-:W-:-:S07]  /*9080*/  FADD.FTZ R204, R170, R204 ;  /* 0x000000ccaacc7221 */ /* 0x008fce0000010000 */
        /* <DEDUP_REMOVED lines=11> */
[----:B--2---:R-:W-:-:S07]  /*9140*/  FADD.FTZ R204, R179, R204 ;  /* 0x000000ccb3cc7221 */ /* 0x004fce0000010000 */
[----:B------:R-:W2:Y:S01]  /*9150*/  MUFU.EX2 R186, R186 ;  /* 0x000000ba00ba7308 */ /* 0x000ea20000000800 */
[----:B---3--:R-:W-:-:S07]  /*9160*/  FADD.FTZ R204, R182, R204 ;  /* 0x000000ccb6cc7221 */ /* 0x008fce0000010000 */
[----:B------:R-:W-:Y:S01]  /*9170*/  MUFU.EX2 R187, R187 ;  /* 0x000000bb00bb7308 */ /* 0x000fe20000000800 */
[----:B-1----:R-:W-:-:S07]  /*9180*/  FADD.FTZ R204, R183, R204 ;  /* 0x000000ccb7cc7221 */ /* 0x002fce0000010000 */
[----:B------:R-:W-:Y:S01]  /*9190*/  MUFU.EX2 R190, R190 ;  /* 0x000000be00be7308 */ /* 0x000fe20000000800 */
[----:B--2---:R-:W-:-:S07]  /*91a0*/  FADD.FTZ R204, R186, R204 ;  /* 0x000000ccbacc7221 */ /* 0x004fce0000010000 */
        /* <DEDUP_REMOVED lines=14> */
[----:B------:R-:W-:-:S15]  /*9290*/  F2FP.BF16.F32.PACK_AB R155, R183, R182 ;  /* 0x000000b6b79b723e */ /* 0x000fde00000010ff */
[----:B------:R-:W-:-:S04]  /*92a0*/  NOP ;  /* 0x0000000000007918 */ /* 0x000fc80000000000 */
        /* <DEDUP_REMOVED lines=15> */
[----:B------:R-:W-:Y:S01]  /*93a0*/  UIADD3 UR10, UR10, 0x280, URZ ;  /* 0x000002800a0a7890 */ /* 0x000fe2000fffe03f */
[----:B------:R-:W-:Y:S02]  /*93b0*/  WARPGROUP.DEPBAR.LE gsb0, 0x0 ;  /* 0x00008000000079c5 */ /* 0x000fe40000010000 */
[----:B------:R-:W1:Y:S01]  /*93c0*/  MUFU.EX2 R152, R184 ;  /* 0x000000b800987308 */ /* 0x000e620000000800 */
[C---:B------:R-:W-:Y:S01]  /*93d0*/  F2FP.BF16.F32.PACK_AB R153, R187.reuse, R186 ;  /* 0x000000babb99723e */ /* 0x040fe200000010ff */
[----:B------:R-:W-:Y:S01]  /*93e0*/  FADD.FTZ R187, R187, R204 ;  /* 0x000000ccbbbb7221 */ /* 0x000fe20000010000 */
[----:B------:R-:W-:-:S03]  /*93f0*/  F2FP.BF16.F32.PACK_AB R155, R191, R190 ;  /* 0x000000bebf9b723e */ /* 0x000fc600000010ff */
[----:B------:R-:W-:Y:S02]  /*9400*/  FADD.FTZ R190, R190, R187 ;  /* 0x000000bbbebe7221 */ /* 0x000fe40000010000 */
[----:B------:R-:W2:Y:S02]  /*9410*/  MUFU.EX2 R154, R188 ;  /* 0x000000bc009a7308 */ /* 0x000ea40000000800 */
        /* <DEDUP_REMOVED lines=29> */
.L_x_14827:
[----:B------:R-:W-:Y:S01]  /*95f0*/  R2UR UR10, R209 ;  /* 0x00000000d10a72ca */ /* 0x000fe200000e0000 */
[----:B------:R-:W-:Y:S01]  /*9600*/  UIADD3 UR4, UR4, 0x32460, URZ ;  /* 0x0003246004047890 */ /* 0x000fe2000fffe03f */
[----:B------:R-:W-:Y:S02]  /*9610*/  IMAD.MOV.U32 R201, RZ, RZ, R160 ;  /* 0x000000ffffc97224 */ /* 0x000fe400078e00a0 */
[----:B------:R-:W-:Y:S01]  /*9620*/  IMAD.MOV.U32 R202, RZ, RZ, R207 ;  /* 0x000000ffffca7224 */ /* 0x000fe200078e00cf */
[----:B------:R-:W-:-:S08]  /*9630*/  UPRMT UR4, UR6, 0x654, UR4 ;  /* 0x0000065406047896 */ /* 0x000fd00008000004 */
[C---:B------:R-:W-:Y:S01]  /*9640*/  ISETP.GT.AND P1, PT, R208.reuse, UR10, PT ;  /* 0x0000000ad0007c0c */ /* 0x040fe2000bf24270 */
[----:B------:R-:W-:Y:S01]  /*9650*/  SYNCS.ARRIVE.TRANS64.RED.A1T0 RZ, [UR4], RZ ;  /* 0x000000ffffff79a7 */ /* 0x000fe20008100404 */
[----:B------:R-:W-:-:S11]  /*9660*/  VIADD R208, R208, 0xffffffff ;  /* 0xffffffffd0d07836 */ /* 0x000fd60000000000 */
[----:B------:R-:W-:Y:S05]  /*9670*/  @P1 BRA `(.L_x_14828) ;  /* 0xffffffdc002c1947 */ /* 0x000fea000383ffff */
.L_x_14817:
        /* <DEDUP_REMOVED lines=10> */
[----:B------:R-:W-:-:S02]  /*9720*/  IMAD.MOV.U32 R2, RZ, RZ, RZ ;  /* 0x000000ffff027224 */ /* 0x000fc400078e00ff */
[----:B---3--:R-:W-:Y:S02]  /*9730*/  FADD.FTZ R7, R4, R3 ;  /* 0x0000000304077221 */ /* 0x008fe40000010000 */
[----:B------:R-:W1:Y:S04]  /*9740*/  SHFL.BFLY PT, R5, R6, 0x1, 0x1f ;  /* 0x0c201f0006057f89 */ /* 0x000e6800000e0000 */
[----:B------:R-:W3:Y:S01]  /*9750*/  SHFL.BFLY PT, R4, R7, 0x1, 0x1f ;  /* 0x0c201f0007047f89 */ /* 0x000ee200000e0000 */
[----:B-1----:R-:W-:Y:S01]  /*9760*/  FADD.FTZ R8, R6, R5 ;  /* 0x0000000506087221 */ /* 0x002fe20000010000 */
[----:B------:R-:W-:Y:S02]  /*9770*/  IMAD.MOV.U32 R5, RZ, RZ, RZ ;  /* 0x000000ffff057224 */ /* 0x000fe400078e00ff */
[----:B------:R-:W-:-:S02]  /*9780*/  IMAD.U32 R6, RZ, RZ, UR5 ;  /* 0x00000005ff067e24 */ /* 0x000fc4000f8e00ff */
[----:B---3--:R-:W-:Y:S01]  /*9790*/  FADD.FTZ R3, R7, R4 ;  /* 0x0000000407037221 */ /* 0x008fe20000010000 */
[----:B------:R-:W-:-:S04]  /*97a0*/  FSETP.NE.FTZ.AND P1, PT, R8, RZ, PT ;  /* 0x000000ff0800720b */ /* 0x000fc80003f35000 */
[----:B------:R-:W-:-:S09]  /*97b0*/  FSETP.NE.FTZ.AND P2, PT, R3, RZ, PT ;  /* 0x000000ff0300720b */ /* 0x000fd20003f55000 */
        /* <DEDUP_REMOVED lines=147> */
.L_x_14791:
        /* <DEDUP_REMOVED lines=12> */
[----:B------:R-:W-:Y:S01]  /*a1b0*/  IMAD.MOV.U32 R154, RZ, RZ, 0x2 ;  /* 0x00000002ff9a7424 */ /* 0x000fe200078e00ff */
[----:B------:R-:W-:Y:S01]  /*a1c0*/  F2FP.BF16.F32.PACK_AB R10, R29, R28 ;  /* 0x0000001c1d0a723e */ /* 0x000fe200000010ff */
[----:B------:R-:W3:Y:S01]  /*a1d0*/  LDL R162, [R1+0x20] ;  /* 0x0000200001a27983 */ /* 0x000ee20000100800 */
[----:B------:R-:W-:Y:S01]  /*a1e0*/  F2FP.BF16.F32.PACK_AB R11, R31, R30 ;  /* 0x0000001e1f0b723e */ /* 0x000fe200000010ff */
[----:B------:R-:W-:Y:S01]  /*a1f0*/  ULDC.64 UR10, c[0x0][0xd08] ;  /* 0x00034200000a7ab9 */ /* 0x000fe20000000a00 */
[----:B------:R-:W-:Y:S01]  /*a200*/  R2UR UR12, R206 ;  /* 0x00000000ce0c72ca */ /* 0x000fe200000e0000 */
[----:B------:R-:W-:Y:S01]  /*a210*/  UMOV UR6, UR9 ;  /* 0x0000000900067c82 */ /* 0x000fe20008000000 */
[----:B0-----:R-:W-:Y:S01]  /*a220*/  UMOV UR7, UR8 ;  /* 0x0000000800077c82 */ /* 0x001fe20008000000 */
[----:B------:R-:W-:-:S02]  /*a230*/  F2FP.BF16.F32.PACK_AB R22, R53, R52 ;  /* 0x000000343516723e */ /* 0x000fc400000010ff */
[----:B------:R-:W-:Y:S01]  /*a240*/  F2FP.BF16.F32.PACK_AB R23, R55, R54 ;  /* 0x000000363717723e */ /* 0x000fe200000010ff */
[----:B------:R-:W-:Y:S01]  /*a250*/  BAR.SYNC.DEFER_BLOCKING 0x1, 0x100 ;  /* 0x0044000000007b1d */ /* 0x000fe20000010000 */
[----:B--2---:R-:W-:-:S03]  /*a260*/  IMAD.WIDE R154, R2, R154, UR6 ;  /* 0x00000006029a7e25 */ /* 0x004fc6000f8e029a */
[C---:B------:R-:W-:Y:S02]  /*a270*/  LOP3.LUT R9, R154.reuse, 0x380, RZ, 0xc0, !PT ;  /* 0x000003809a097812 */ /* 0x040fe400078ec0ff */
[C---:B------:R-:W-:Y:S02]  /*a280*/  IADD3 R15, P3, R154.reuse, 0x20, RZ ;  /* 0x000000209a0f7810 */ /* 0x040fe40007f7e0ff */
[----:B------:R-:W-:Y:S02]  /*a290*/  SHF.R.U64 R9, R9, 0x3, RZ ;  /* 0x0000000309097819 */ /* 0x000fe400000012ff */
[----:B------:R-:W-:Y:S02]  /*a2a0*/  LOP3.LUT R14, R15, 0x380, RZ, 0xc0, !PT ;  /* 0x000003800f0e7812 */ /* 0x000fe400078ec0ff */
[----:B------:R-:W-:Y:S01]  /*a2b0*/  LOP3.LUT R8, R9, R154, RZ, 0x3c, !PT ;  /* 0x0000009a09087212 */ /* 0x000fe200078e3cff */
[----:B------:R-:W-:Y:S01]  /*a2c0*/  IMAD.MOV.U32 R9, RZ, RZ, R155 ;  /* 0x000000ffff097224 */ /* 0x000fe200078e009b */
[----:B------:R-:W-:-:S02]  /*a2d0*/  IADD3 R13, P5, R154, 0x40, RZ ;  /* 0x000000409a0d7810 */ /* 0x000fc40007fbe0ff */
[----:B------:R-:W-:Y:S02]  /*a2e0*/  IADD3 R21, P4, R154, 0x60, RZ ;  /* 0x000000609a157810 */ /* 0x000fe40007f9e0ff */
[----:B------:R-:W-:Y:S02]  /*a2f0*/  SHF.R.U64 R14, R14, 0x3, RZ ;  /* 0x000000030e0e7819 */ /* 0x000fe400000012ff */
[----:B------:R-:W-:Y:S02]  /*a300*/  LOP3.LUT R12, R13, 0x380, RZ, 0xc0, !PT ;  /* 0x000003800d0c7812 */ /* 0x000fe400078ec0ff */
[----:B------:R-:W-:Y:S02]  /*a310*/  LOP3.LUT R20, R21, 0x380, RZ, 0xc0, !PT ;  /* 0x0000038015147812 */ /* 0x000fe400078ec0ff */
[----:B------:R-:W-:Y:S02]  /*a320*/  IADD3 R5, P2, R154, 0xc040, RZ ;  /* 0x0000c0409a057810 */ /* 0x000fe40007f5e0ff */
[----:B------:R-:W-:-:S02]  /*a330*/  MOV R2, R8 ;  /* 0x0000000800027202 */ /* 0x000fc40000000f00 */
[----:B------:R-:W-:Y:S02]  /*a340*/  F2FP.BF16.F32.PACK_AB R8, R25, R24 ;  /* 0x000000181908723e */ /* 0x000fe400000010ff */
[----:B------:R-:W-:Y:S02]  /*a350*/  F2FP.BF16.F32.PACK_AB R9, R27, R26 ;  /* 0x0000001a1b09723e */ /* 0x000fe400000010ff */
[----:B------:R-:W-:Y:S01]  /*a360*/  LOP3.LUT R14, R14, R15, RZ, 0x3c, !PT ;  /* 0x0000000f0e0e7212 */ /* 0x000fe200078e3cff */
[----:B------:R-:W-:Y:S01]  /*a370*/  IMAD.X R15, RZ, RZ, R155, P3 ;  /* 0x000000ffff0f7224 */ /* 0x000fe200018e069b */
[----:B------:R-:W-:Y:S02]  /*a380*/  SHF.R.U64 R12, R12, 0x3, RZ ;  /* 0x000000030c0c7819 */ /* 0x000fe400000012ff */
[----:B------:R-:W-:Y:S02]  /*a390*/  SHF.R.U64 R20, R20, 0x3, RZ ;  /* 0x0000000314147819 */ /* 0x000fe400000012ff */
[----:B------:R-:W-:-:S02]  /*a3a0*/  LOP3.LUT R4, R5, 0x380, RZ, 0xc0, !PT ;  /* 0x0000038005047812 */ /* 0x000fc400078ec0ff */
[----:B------:R-:W-:Y:S01]  /*a3b0*/  IADD3 R157, P3, R154, 0x4000, RZ ;  /* 0x000040009a9d7810 */ /* 0x000fe20007f7e0ff */
[----:B------:R0:W-:Y:S01]  /*a3c0*/  STSM.16.M88.4 [R2], R8 ;  /* 0x0000000802007844 */ /* 0x0001e20000000200 */
[----:B------:R-:W-:Y:S01]  /*a3d0*/  LOP3.LUT R12, R12, R13, RZ, 0x3c, !PT ;  /* 0x0000000d0c0c7212 */ /* 0x000fe200078e3cff */
[--C-:B------:R-:W-:Y:S01]  /*a3e0*/  IMAD.X R13, RZ, RZ, R155.reuse, P5 ;  /* 0x000000ffff0d7224 */ /* 0x100fe200028e069b */
[----:B------:R-:W-:Y:S02]  /*a3f0*/  MOV R7, R14 ;  /* 0x0000000e00077202 */ /* 0x000fe40000000f00 */
[----:B------:R-:W-:Y:S01]  /*a400*/  LOP3.LUT R20, R20, R21, RZ, 0x3c, !PT ;  /* 0x0000001514147212 */ /* 0x000fe200078e3cff */
[----:B------:R-:W-:Y:S01]  /*a410*/  IMAD.X R21, RZ, RZ, R155, P4 ;  /* 0x000000ffff157224 */ /* 0x000fe200020e069b */
[----:B------:R-:W-:Y:S02]  /*a420*/  SHF.R.U64 R4, R4, 0x3, RZ ;  /* 0x0000000304047819 */ /* 0x000fe400000012ff */
[----:B------:R-:W-:-:S02]  /*a430*/  LOP3.LUT R156, R157, 0x380, RZ, 0xc0, !PT ;  /* 0x000003809d9c7812 */ /* 0x000fc400078ec0ff */
[C---:B------:R-:W-:Y:S02]  /*a440*/  IADD3 R160, P4, R154.reuse, 0x4020, RZ ;  /* 0x000040209aa07810 */ /* 0x040fe40007f9e0ff */
[----:B0-----:R-:W-:Y:S02]  /*a450*/  F2FP.BF16.F32.PACK_AB R8, R33, R32 ;  /* 0x000000202108723e */ /* 0x001fe400000010ff */
[----:B------:R-:W-:Y:S02]  /*a460*/  F2FP.BF16.F32.PACK_AB R9, R35, R34 ;  /* 0x000000222309723e */ /* 0x000fe400000010ff */
[----:B------:R-:W-:Y:S02]  /*a470*/  F2FP.BF16.F32.PACK_AB R10, R37, R36 ;  /* 0x00000024250a723e */ /* 0x000fe400000010ff */
[----:B------:R-:W-:Y:S02]  /*a480*/  F2FP.BF16.F32.PACK_AB R11, R39, R38 ;  /* 0x00000026270b723e */ /* 0x000fe400000010ff */
[----:B------:R-:W-:-:S02]  /*a490*/  IADD3 R159, P5, R154, 0x4040, RZ ;  /* 0x000040409a9f7810 */ /* 0x000fc40007fbe0ff */
[----:B------:R-:W-:Y:S01]  /*a4a0*/  IADD3 R19, P1, R154, 0xc020, RZ ;  /* 0x0000c0209a137810 */ /* 0x000fe20007f3e0ff */
[----:B------:R0:W-:Y:S01]  /*a4b0*/  STSM.16.M88.4 [R7], R8 ;  /* 0x0000000807007844 */ /* 0x0001e20000000200 */
[----:B------:R-:W-:Y:S02]  /*a4c0*/  LOP3.LUT R4, R4, R5, RZ, 0x3c, !PT ;  /* 0x0000000504047212 */ /* 0x000fe400078e3cff */
[----:B------:R-:W-:Y:S02]  /*a4d0*/  SHF.R.U64 R156, R156, 0x3, RZ ;  /* 0x000000039c9c7819 */ /* 0x000fe400000012ff */
[----:B------:R-:W-:Y:S02]  /*a4e0*/  MOV R5, R12 ;  /* 0x0000000c00057202 */ /* 0x000fe40000000f00 */
[----:B------:R-:W-:Y:S02]  /*a4f0*/  F2FP.BF16.F32.PACK_AB R12, R41, R40 ;  /* 0x00000028290c723e */ /* 0x000fe400000010ff */
[----:B------:R-:W-:-:S02]  /*a500*/  F2FP.BF16.F32.PACK_AB R13, R43, R42 ;  /* 0x0000002a2b0d723e */ /* 0x000fc400000010ff */
[----:B------:R-:W-:Y:S02]  /*a510*/  F2FP.BF16.F32.PACK_AB R14, R45, R44 ;  /* 0x0000002c2d0e723e */ /* 0x000fe400000010ff */
[----:B------:R-:W-:Y:S02]  /*a520*/  F2FP.BF16.F32.PACK_AB R15, R47, R46 ;  /* 0x0000002e2f0f723e */ /* 0x000fe400000010ff */
[----:B0-----:R-:W-:Y:S02]  /*a530*/  LOP3.LUT R7, R160, 0x380, RZ, 0xc0, !PT ;  /* 0x00000380a0077812 */ /* 0x001fe400078ec0ff */
[----:B------:R-:W-:Y:S02]  /*a540*/  LOP3.LUT R158, R159, 0x380, RZ, 0xc0, !PT ;  /* 0x000003809f9e7812 */ /* 0x000fe400078ec0ff */
[----:B------:R-:W-:Y:S02]  /*a550*/  LOP3.LUT R18, R19, 0x380, RZ, 0xc0, !PT ;  /* 0x0000038013127812 */ /* 0x000fe400078ec0ff */
[----:B------:R-:W-:Y:S01]  /*a560*/  LOP3.LUT R156, R156, R157, RZ, 0x3c, !PT ;  /* 0x0000009d9c9c7212 */ /* 0x000fe200078e3cff */
[----:B------:R-:W-:Y:S01]  /*a570*/  IMAD.X R157, RZ, RZ, R155, P3 ;  /* 0x000000ffff9d7224 */ /* 0x000fe200018e069b */
[----:B------:R-:W-:Y:S01]  /*a580*/  SHF.R.U64 R7, R7, 0x3, RZ ;  /* 0x0000000307077819 */ /* 0x000fe200000012ff */
[----:B------:R0:W-:Y:S01]  /*a590*/  STSM.16.M88.4 [R5], R12 ;  /* 0x0000000c05007844 */ /* 0x0001e20000000200 */
[----:B------:R-:W-:-:S02]  /*a5a0*/  SHF.R.U64 R158, R158, 0x3, RZ ;  /* 0x000000039e9e7819 */ /* 0x000fc400000012ff */
[----:B------:R-:W-:Y:S02]  /*a5b0*/  SHF.R.U64 R18, R18, 0x3, RZ ;  /* 0x0000000312127819 */ /* 0x000fe400000012ff */
[----:B------:R-:W-:Y:S02]  /*a5c0*/  MOV R2, R20 ;  /* 0x0000001400027202 */ /* 0x000fe40000000f00 */
[----:B------:R-:W-:Y:S02]  /*a5d0*/  F2FP.BF16.F32.PACK_AB R20, R49, R48 ;  /* 0x000000303114723e */ /* 0x000fe400000010ff */
[----:B------:R-:W-:Y:S02]  /*a5e0*/  F2FP.BF16.F32.PACK_AB R21, R51, R50 ;  /* 0x000000323315723e */ /* 0x000fe400000010ff */
[----:B------:R-:W-:Y:S02]  /*a5f0*/  F2FP.BF16.F32.PACK_AB R8, R57, R56 ;  /* 0x000000383908723e */ /* 0x000fe400000010ff */
[----:B------:R-:W-:Y:S01]  /*a600*/  F2FP.BF16.F32.PACK_AB R9, R59, R58 ;  /* 0x0000003a3b09723e */ /* 0x000fe200000010ff */
[----:B0-----:R-:W-:Y:S01]  /*a610*/  IMAD.X R13, RZ, RZ, R155, P4 ;  /* 0x000000ffff0d7224 */ /* 0x001fe200020e069b */
[----:B------:R-:W-:-:S02]  /*a620*/  LOP3.LUT R12, R7, R160, RZ, 0x3c, !PT ;  /* 0x000000a0070c7212 */ /* 0x000fc400078e3cff */
[----:B------:R-:W-:Y:S02]  /*a630*/  MOV R5, R156 ;  /* 0x0000009c00057202 */ /* 0x000fe40000000f00 */
[----:B------:R-:W-:Y:S02]  /*a640*/  F2FP.BF16.F32.PACK_AB R10, R61, R60 ;  /* 0x0000003c3d0a723e */ /* 0x000fe400000010ff */
[----:B------:R-:W-:Y:S02]  /*a650*/  F2FP.BF16.F32.PACK_AB R11, R63, R62 ;  /* 0x0000003e3f0b723e */ /* 0x000fe400000010ff */
[----:B------:R-:W-:Y:S01]  /*a660*/  LOP3.LUT R158, R158, R159, RZ, 0x3c, !PT ;  /* 0x0000009f9e9e7212 */ /* 0x000fe200078e3cff */
[----:B------:R-:W-:Y:S01]  /*a670*/  IMAD.X R159, RZ, RZ, R155, P5 ;  /* 0x000000ffff9f7224 */ /* 0x000fe200028e069b */
[----:B------:R-:W-:Y:S01]  /*a680*/  LOP3.LUT R18, R18, R19, RZ, 0x3c, !PT ;  /* 0x0000001312127212 */ /* 0x000fe200078e3cff */
[----:B------:R0:W-:Y:S01]  /*a690*/  STSM.16.M88.4 [R2], R20 ;  /* 0x0000001402007844 */ /* 0x0001e20000000200 */
[----:B------:R-:W-:-:S02]  /*a6a0*/  MOV R7, R12 ;  /* 0x0000000c00077202 */ /* 0x000fc40000000f00 */
[C---:B------:R-:W-:Y:S02]  /*a6b0*/  IADD3 R19, P4, R154.reuse, 0x4060, RZ ;  /* 0x000040609a137810 */ /* 0x040fe40007f9e0ff */
[----:B------:R-:W-:Y:S01]  /*a6c0*/  IADD3 R160, P5, R154, 0x8060, RZ ;  /* 0x000080609aa07810 */ /* 0x000fe20007fbe0ff */
[----:B------:R1:W-:Y:S01]  /*a6d0*/  STSM.16.M88.4 [R5], R8 ;  /* 0x0000000805007844 */ /* 0x0003e20000000200 */
[----:B------:R-:W-:Y:S02]  /*a6e0*/  F2FP.BF16.F32.PACK_AB R12, R65, R64 ;  /* 0x00000040410c723e */ /* 0x000fe400000010ff */
[----:B------:R-:W-:Y:S02]  /*a6f0*/  F2FP.BF16.F32.PACK_AB R13, R67, R66 ;  /* 0x00000042430d723e */ /* 0x000fe400000010ff */
[----:B------:R-:W-:Y:S02]  /*a700*/  F2FP.BF16.F32.PACK_AB R14, R69, R68 ;  /* 0x00000044450e723e */ /* 0x000fe400000010ff */
[----:B------:R-:W-:-:S02]  /*a710*/  F2FP.BF16.F32.PACK_AB R15, R71, R70 ;  /* 0x00000046470f723e */ /* 0x000fc400000010ff */
[----:B0-----:R-:W-:Y:S02]  /*a720*/  LOP3.LUT R20, R19, 0x380, RZ, 0xc0, !PT ;  /* 0x0000038013147812 */ /* 0x001fe400078ec0ff */
[----:B------:R-:W-:Y:S01]  /*a730*/  LOP3.LUT R2, R160, 0x380, RZ, 0xc0, !PT ;  /* 0x00000380a0027812 */ /* 0x000fe200078ec0ff */
[----:B------:R0:W-:Y:S01]  /*a740*/  STSM.16.M88.4 [R7], R12 ;  /* 0x0000000c07007844 */ /* 0x0001e20000000200 */
[----:B-1----:R-:W-:Y:S01]  /*a750*/  IADD3 R5, P6, R154, 0x8000, RZ ;  /* 0x000080009a057810 */ /* 0x002fe20007fde0ff */
[----:B------:R-:W-:Y:S01]  /*a760*/  IMAD.X R21, RZ, RZ, R155, P4 ;  /* 0x000000ffff157224 */ /* 0x000fe200020e069b */
[----:B------:R-:W-:Y:S02]  /*a770*/  SHF.R.U64 R20, R20, 0x3, RZ ;  /* 0x0000000314147819 */ /* 0x000fe400000012ff */
[C---:B------:R-:W-:Y:S02]  /*a780*/  IADD3 R153, P0, R154.reuse, 0xc060, RZ ;  /* 0x0000c0609a997810 */ /* 0x040fe40007f1e0ff */
[----:B------:R-:W-:-:S02]  /*a790*/  IADD3 R157, P3, R154, 0xc000, RZ ;  /* 0x0000c0009a9d7810 */ /* 0x000fc40007f7e0ff */
[----:B------:R-:W-:Y:S02]  /*a7a0*/  LOP3.LUT R20, R20, R19, RZ, 0x3c, !PT ;  /* 0x0000001314147212 */ /* 0x000fe400078e3cff */
[----:B0-----:R-:W-:Y:S01]  /*a7b0*/  LOP3.LUT R12, R5, 0x380, RZ, 0xc0, !PT ;  /* 0x00000380050c7812 */ /* 0x001fe200078ec0ff */
[----:B------:R-:W-:Y:S01]  /*a7c0*/  IMAD.X R13, RZ, RZ, R155, P6 ;  /* 0x000000ffff0d7224 */ /* 0x000fe200030e069b */
[----:B------:R-:W-:Y:S02]  /*a7d0*/  SHF.R.U64 R7, R2, 0x3, RZ ;  /* 0x0000000302077819 */ /* 0x000fe400000012ff */
[C---:B------:R-:W-:Y:S02]  /*a7e0*/  IADD3 R22, P6, R154.reuse, 0x8040, RZ ;  /* 0x000080409a167810 */ /* 0x040fe40007fde0ff */
[----:B------:R-:W-:Y:S02]  /*a7f0*/  IADD3 R2, P4, R154, 0x8020, RZ ;  /* 0x000080209a027810 */ /* 0x000fe40007f9e0ff */
[----:B------:R-:W-:-:S02]  /*a800*/  SHF.R.U64 R12, R12, 0x3, RZ ;  /* 0x000000030c0c7819 */ /* 0x000fc400000012ff */
[----:B------:R-:W-:Y:S02]  /*a810*/  MOV R158, R158 ;  /* 0x0000009e009e7202 */ /* 0x000fe40000000f00 */
[----:B------:R-:W-:Y:S02]  /*a820*/  F2FP.BF16.F32.PACK_AB R8, R73, R72 ;  /* 0x000000484908723e */ /* 0x000fe400000010ff */
[----:B------:R-:W-:Y:S02]  /*a830*/  F2FP.BF16.F32.PACK_AB R9, R75, R74 ;  /* 0x0000004a4b09723e */ /* 0x000fe400000010ff */
[----:B------:R-:W-:Y:S02]  /*a840*/  F2FP.BF16.F32.PACK_AB R10, R77, R76 ;  /* 0x0000004c4d0a723e */ /* 0x000fe400000010ff */
[----:B------:R-:W-:Y:S02]  /*a850*/  F2FP.BF16.F32.PACK_AB R11, R79, R78 ;  /* 0x0000004e4f0b723e */ /* 0x000fe400000010ff */
[----:B------:R-:W-:-:S02]  /*a860*/  LOP3.LUT R154, R7, R160, RZ, 0x3c, !PT ;  /* 0x000000a0079a7212 */ /* 0x000fc400078e3cff */
[----:B------:R-:W-:Y:S02]  /*a870*/  LOP3.LUT R23, R22, 0x380, RZ, 0xc0, !PT ;  /* 0x0000038016177812 */ /* 0x000fe400078ec0ff */
[----:B------:R-:W-:Y:S02]  /*a880*/  LOP3.LUT R7, R2, 0x380, RZ, 0xc0, !PT ;  /* 0x0000038002077812 */ /* 0x000fe400078ec0ff */
[----:B------:R-:W-:Y:S02]  /*a890*/  LOP3.LUT R152, R153, 0x380, RZ, 0xc0, !PT ;  /* 0x0000038099987812 */ /* 0x000fe400078ec0ff */
[----:B------:R-:W-:Y:S02]  /*a8a0*/  LOP3.LUT R156, R157, 0x380, RZ, 0xc0, !PT ;  /* 0x000003809d9c7812 */ /* 0x000fe400078ec0ff */
[----:B------:R-:W-:Y:S01]  /*a8b0*/  LOP3.LUT R12, R12, R5, RZ, 0x3c, !PT ;  /* 0x000000050c0c7212 */ /* 0x000fe200078e3cff */
[----:B------:R0:W-:Y:S01]  /*a8c0*/  STSM.16.M88.4 [R158], R8 ;  /* 0x000000089e007844 */ /* 0x0001e20000000200 */
[----:B------:R-:W-:-:S02]  /*a8d0*/  MOV R5, R20 ;  /* 0x0000001400057202 */ /* 0x000fc40000000f00 */
[----:B------:R-:W-:Y:S02]  /*a8e0*/  SHF.R.U64 R23, R23, 0x3, RZ ;  /* 0x0000000317177819 */ /* 0x000fe400000012ff */
[----:B------:R-:W-:Y:S02]  /*a8f0*/  SHF.R.U64 R21, R7, 0x3, RZ ;  /* 0x0000000307157819 */ /* 0x000fe400000012ff */
[----:B------:R-:W-:Y:S02]  /*a900*/  SHF.R.U64 R152, R152, 0x3, RZ ;  /* 0x0000000398987819 */ /* 0x000fe400000012ff */
[----:B------:R-:W-:Y:S02]  /*a910*/  SHF.R.U64 R156, R156, 0x3, RZ ;  /* 0x000000039c9c7819 */ /* 0x000fe400000012ff */
[----:B------:R-:W-:Y:S01]  /*a920*/  LOP3.LUT R22, R23, R22, RZ, 0x3c, !PT ;  /* 0x0000001617167212 */ /* 0x000fe200078e3cff */
[----:B------:R-:W-:Y:S01]  /*a930*/  IMAD.X R23, RZ, RZ, R155, P6 ;  /* 0x000000ffff177224 */ /* 0x000fe200030e069b */
[----:B------:R-:W-:-:S02]  /*a940*/  LOP3.LUT R20, R21, R2, RZ, 0x3c, !PT ;  /* 0x0000000215147212 */ /* 0x000fc400078e3cff */
[----:B0-----:R-:W-:Y:S02]  /*a950*/  F2FP.BF16.F32.PACK_AB R8, R81, R80 ;  /* 0x000000505108723e */ /* 0x001fe400000010ff */
[----:B------:R-:W-:Y:S02]  /*a960*/  F2FP.BF16.F32.PACK_AB R9, R83, R82 ;  /* 0x000000525309723e */ /* 0x000fe400000010ff */
[----:B------:R-:W-:Y:S02]  /*a970*/  F2FP.BF16.F32.PACK_AB R10, R85, R84 ;  /* 0x00000054550a723e */ /* 0x000fe400000010ff */
[----:B------:R-:W-:Y:S01]  /*a980*/  F2FP.BF16.F32.PACK_AB R11, R87, R86 ;  /* 0x00000056570b723e */ /* 0x000fe200000010ff */
[--C-:B------:R-:W-:Y:S01]  /*a990*/  IMAD.X R21, RZ, RZ, R155.reuse, P4 ;  /* 0x000000ffff157224 */ /* 0x100fe200020e069b */
[----:B------:R-:W-:Y:S01]  /*a9a0*/  MOV R7, R12 ;  /* 0x0000000c00077202 */ /* 0x000fe20000000f00 */
[--C-:B------:R-:W-:Y:S01]  /*a9b0*/  IMAD.X R19, RZ, RZ, R155.reuse, P1 ;  /* 0x000000ffff137224 */ /* 0x100fe200008e069b */
[----:B------:R-:W-:Y:S01]  /*a9c0*/  LOP3.LUT R152, R152, R153, RZ, 0x3c, !PT ;  /* 0x0000009998987212 */ /* 0x000fe200078e3cff */
[----:B------:R0:W-:Y:S01]  /*a9d0*/  STSM.16.M88.4 [R5], R8 ;  /* 0x0000000805007844 */ /* 0x0001e20000000200 */
[----:B------:R-:W-:Y:S01]  /*a9e0*/  LOP3.LUT R156, R156, R157, RZ, 0x3c, !PT ;  /* 0x0000009d9c9c7212 */ /* 0x000fe200078e3cff */
[--C-:B------:R-:W-:Y:S01]  /*a9f0*/  IMAD.X R153, RZ, RZ, R155.reuse, P0 ;  /* 0x000000ffff997224 */ /* 0x100fe200000e069b */
[----:B------:R-:W-:Y:S01]  /*aa00*/  F2FP.BF16.F32.PACK_AB R12, R89, R88 ;  /* 0x00000058590c723e */ /* 0x000fe200000010ff */
[----:B------:R-:W-:Y:S01]  /*aa10*/  IMAD.X R157, RZ, RZ, R155, P3 ;  /* 0x000000ffff9d7224 */ /* 0x000fe200018e069b */
[----:B------:R-:W-:Y:S01]  /*aa20*/  F2FP.BF16.F32.PACK_AB R13, R91, R90 ;  /* 0x0000005a5b0d723e */ /* 0x000fe200000010ff */
[----:B------:R-:W1:Y:S01]  /*aa30*/  LDC.64 R158, c[0x0][0xd00] ;  /* 0x00034000ff9e7b82 */ /* 0x000e620000000a00 */
[----:B------:R-:W-:-:S02]  /*aa40*/  F2FP.BF16.F32.PACK_AB R14, R93, R92 ;  /* 0x0000005c5d0e723e */ /* 0x000fc400000010ff */
[----:B------:R-:W-:Y:S02]  /*aa50*/  F2FP.BF16.F32.PACK_AB R15, R95, R94 ;  /* 0x0000005e5f0f723e */ /* 0x000fe400000010ff */
[----:B------:R-:W-:Y:S02]  /*aa60*/  MOV R2, R22 ;  /* 0x0000001600027202 */ /* 0x000fe40000000f00 */
[----:B------:R-:W-:Y:S01]  /*aa70*/  MOV R160, R20 ;  /* 0x0000001400a07202 */ /* 0x000fe20000000f00 */
[--C-:B0-----:R-:W-:Y:S02]  /*aa80*/  IMAD.X R5, RZ, RZ, R155.reuse, P2 ;  /* 0x000000ffff057224 */ /* 0x101fe400010e069b */
[----:B------:R-:W-:Y:S01]  /*aa90*/  IMAD.X R155, RZ, RZ, R155, P5 ;  /* 0x000000ffff9b7224 */ /* 0x000fe200028e069b */
[----:B------:R0:W-:Y:S01]  /*aaa0*/  STSM.16.M88.4 [R7], R12 ;  /* 0x0000000c07007844 */ /* 0x0001e20000000200 */
[----:B------:R-:W-:Y:S02]  /*aab0*/  F2FP.BF16.F32.PACK_AB R20, R97, R96 ;  /* 0x000000606114723e */ /* 0x000fe400000010ff */
[----:B------:R-:W-:-:S02]  /*aac0*/  F2FP.BF16.F32.PACK_AB R21, R99, R98 ;  /* 0x000000626315723e */ /* 0x000fc400000010ff */
[----:B------:R-:W-:Y:S02]  /*aad0*/  F2FP.BF16.F32.PACK_AB R22, R101, R100 ;  /* 0x000000646516723e */ /* 0x000fe400000010ff */
[----:B------:R-:W-:Y:S02]  /*aae0*/  F2FP.BF16.F32.PACK_AB R23, R103, R102 ;  /* 0x000000666717723e */ /* 0x000fe400000010ff */
[----:B------:R-:W-:Y:S02]  /*aaf0*/  MOV R161, R154 ;  /* 0x0000009a00a17202 */ /* 0x000fe40000000f00 */
[----:B------:R-:W-:Y:S02]  /*ab00*/  F2FP.BF16.F32.PACK_AB R154, R117, R116 ;  /* 0x00000074759a723e */ /* 0x000fe400000010ff */
[----:B------:R-:W-:Y:S02]  /*ab10*/  F2FP.BF16.F32.PACK_AB R155, R119, R118 ;  /* 0x00000076779b723e */ /* 0x000fe400000010ff */
[----:B0-----:R-:W-:-:S02]  /*ab20*/  F2FP.BF16.F32.PACK_AB R12, R105, R104 ;  /* 0x00000068690c723e */ /* 0x001fc400000010ff */
[----:B------:R-:W-:Y:S02]  /*ab30*/  F2FP.BF16.F32.PACK_AB R13, R107, R106 ;  /* 0x0000006a6b0d723e */ /* 0x000fe400000010ff */
[----:B------:R-:W-:Y:S02]  /*ab40*/  F2FP.BF16.F32.PACK_AB R14, R109, R108 ;  /* 0x0000006c6d0e723e */ /* 0x000fe400000010ff */
[----:B------:R-:W-:Y:S02]  /*ab50*/  F2FP.BF16.F32.PACK_AB R15, R111, R110 ;  /* 0x0000006e6f0f723e */ /* 0x000fe400000010ff */
[----:B------:R-:W-:Y:S02]  /*ab60*/  MOV R7, R152 ;  /* 0x0000009800077202 */ /* 0x000fe40000000f00 */
[----:B------:R-:W-:Y:S02]  /*ab70*/  F2FP.BF16.F32.PACK_AB R152, R113, R112 ;  /* 0x000000707198723e */ /* 0x000fe400000010ff */
[----:B------:R-:W-:Y:S01]  /*ab80*/  F2FP.BF16.F32.PACK_AB R153, R115, R114 ;  /* 0x000000727399723e */ /* 0x000fe200000010ff */
[----:B------:R0:W-:Y:S01]  /*ab90*/  STSM.16.M88.4 [R160], R20 ;  /* 0x00000014a0007844 */ /* 0x0001e20000000200 */
[----:B------:R-:W-:-:S02]  /*aba0*/  MOV R156, R156 ;  /* 0x0000009c009c7202 */ /* 0x000fc40000000f00 */
[----:B------:R-:W-:Y:S01]  /*abb0*/  F2FP.BF16.F32.PACK_AB R8, R121, R120 ;  /* 0x000000787908723e */ /* 0x000fe200000010ff */
[----:B------:R2:W-:Y:S01]  /*abc0*/  STSM.16.M88.4 [R2], R12 ;  /* 0x0000000c02007844 */ /* 0x0005e20000000200 */
[----:B------:R-:W-:Y:S02]  /*abd0*/  F2FP.BF16.F32.PACK_AB R9, R123, R122 ;  /* 0x0000007a7b09723e */ /* 0x000fe400000010ff */
[----:B------:R-:W-:Y:S02]  /*abe0*/  F2FP.BF16.F32.PACK_AB R10, R125, R124 ;  /* 0x0000007c7d0a723e */ /* 0x000fe400000010ff */
[----:B------:R-:W-:Y:S01]  /*abf0*/  F2FP.BF16.F32.PACK_AB R11, R127, R126 ;  /* 0x0000007e7f0b723e */ /* 0x000fe200000010ff */
[----:B------:R4:W-:Y:S01]  /*ac00*/  STSM.16.M88.4 [R161], R152 ;  /* 0x00000098a1007844 */ /* 0x0009e20000000200 */
[----:B------:R-:W-:Y:S02]  /*ac10*/  MOV R157, R4 ;  /* 0x00000004009d7202 */ /* 0x000fe40000000f00 */
[----:B0-----:R-:W-:-:S02]  /*ac20*/  MOV R160, R18 ;  /* 0x0000001200a07202 */ /* 0x001fc40000000f00 */
[----:B------:R-:W-:Y:S01]  /*ac30*/  F2FP.BF16.F32.PACK_AB R20, R137, R136 ;  /* 0x000000888914723e */ /* 0x000fe200000010ff */
[----:B------:R-:W0:Y:S01]  /*ac40*/  LDC.64 R18, c[0x0][0xd00] ;  /* 0x00034000ff127b82 */ /* 0x000e220000000a00 */
[----:B--2---:R-:W-:Y:S02]  /*ac50*/  F2FP.BF16.F32.PACK_AB R12, R129, R128 ;  /* 0x00000080810c723e */ /* 0x004fe400000010ff */
[----:B------:R-:W-:Y:S02]  /*ac60*/  F2FP.BF16.F32.PACK_AB R13, R131, R130 ;  /* 0x00000082830d723e */ /* 0x000fe400000010ff */
[----:B------:R-:W-:Y:S02]  /*ac70*/  F2FP.BF16.F32.PACK_AB R14, R133, R132 ;  /* 0x00000084850e723e */ /* 0x000fe400000010ff */
[----:B------:R-:W-:Y:S02]  /*ac80*/  F2FP.BF16.F32.PACK_AB R15, R135, R134 ;  /* 0x00000086870f723e */ /* 0x000fe400000010ff */
[----:B------:R-:W-:-:S02]  /*ac90*/  F2FP.BF16.F32.PACK_AB R21, R139, R138 ;  /* 0x0000008a8b15723e */ /* 0x000fc400000010ff */
[----:B------:R-:W-:Y:S02]  /*aca0*/  F2FP.BF16.F32.PACK_AB R22, R141, R140 ;  /* 0x0000008c8d16723e */ /* 0x000fe400000010ff */
[----:B------:R-:W-:Y:S02]  /*acb0*/  F2FP.BF16.F32.PACK_AB R23, R143, R142 ;  /* 0x0000008e8f17723e */ /* 0x000fe400000010ff */
[----:B----4-:R-:W-:Y:S02]  /*acc0*/  F2FP.BF16.F32.PACK_AB R152, R145, R144 ;  /* 0x000000909198723e */ /* 0x010fe400000010ff */
[----:B------:R-:W-:Y:S02]  /*acd0*/  F2FP.BF16.F32.PACK_AB R153, R147, R146 ;  /* 0x000000929399723e */ /* 0x000fe400000010ff */
[----:B------:R-:W-:Y:S02]  /*ace0*/  F2FP.BF16.F32.PACK_AB R154, R149, R148 ;  /* 0x00000094959a723e */ /* 0x000fe400000010ff */
[----:B------:R-:W-:Y:S01]  /*acf0*/  F2FP.BF16.F32.PACK_AB R155, R151, R150 ;  /* 0x00000096979b723e */ /* 0x000fe200000010ff */
[----:B------:R2:W-:Y:S04]  /*ad00*/  STSM.16.M88.4 [R156], R8 ;  /* 0x000000089c007844 */ /* 0x0005e80000000200 */
[----:B------:R4:W-:Y:S04]  /*ad10*/  STSM.16.M88.4 [R160], R12 ;  /* 0x0000000ca0007844 */ /* 0x0009e80000000200 */
[----:B------:R5:W-:Y:S04]  /*ad20*/  STSM.16.M88.4 [R157], R20 ;  /* 0x000000149d007844 */ /* 0x000be80000000200 */
[----:B------:R3:W-:Y:S01]  /*ad30*/  STSM.16.M88.4 [R7], R152 ;  /* 0x0000009807007844 */ /* 0x0007e20000000200 */
[----:B-1----:R-:W-:Y:S01]  /*ad40*/  ISETP.NE.U32.AND P0, PT, R158, RZ, PT ;  /* 0x000000ff9e00720c */ /* 0x002fe20003f05070 */
[----:B------:R-:W-:-:S02]  /*ad50*/  IMAD.MOV.U32 R2, RZ, RZ, RZ ;  /* 0x000000ffff027224 */ /* 0x000fc400078e00ff */
[----:B0-----:R-:W-:Y:S01]  /*ad60*/  IMAD.WIDE R4, R212, 0x4, R18 ;  /* 0x00000004d4047825 */ /* 0x001fe200078e0212 */
[----:B------:R-:W-:Y:S01]  /*ad70*/  BAR.SYNC.DEFER_BLOCKING 0x1, 0x100 ;  /* 0x0044000000007b1d */ /* 0x000fe20000010000 */
[----:B------:R-:W-:Y:S02]  /*ad80*/  ISETP.NE.AND.EX P0, PT, R159, RZ, PT, P0 ;  /* 0x000000ff9f00720c */ /* 0x000fe40003f05300 */
[----:B------:R-:W-:-:S05]  /*ad90*/  ISETP.NE.U32.AND P1, PT, RZ, UR10, PT ;  /* 0x0000000aff007c0c */ /* 0x000fca000bf25070 */
[----:B--2---:R-:W0:Y:S01]  /*ada0*/  LDC R11, c[0x0][0xbd4] ;  /* 0x0002f500ff0b7b82 */ /* 0x004e220000000800 */
[----:B------:R-:W-:-:S07]  /*adb0*/  ISETP.NE.AND.EX P1, PT, RZ, UR11, PT, P1 ;  /* 0x0000000bff007c0c */ /* 0x000fce000bf25310 */
[----:B----4-:R-:W1:Y:S01]  /*adc0*/  LDC.64 R14, c[0x0][0xca8] ;  /* 0x00032a00ff0e7b82 */ /* 0x010e620000000a00 */
[----:B------:R-:W2:Y:S05]  /*add0*/  @P0 LDG.E R2, desc[UR36][R4.64] ;  /* 0x0000002404020981 */ /* 0x000eaa000c1e1900 */
[----:B------:R-:W-:-:S04]  /*ade0*/  @P1 LEA R8, P2, R212, UR10, 0x2 ;  /* 0x0000000ad4081c11 */ /* 0x000fc8000f8410ff */
[----:B------:R-:W-:Y:S01]  /*adf0*/  @P1 LEA.HI.X R9, R212, UR11, R216, 0x2, P2 ;  /* 0x0000000bd4091c11 */ /* 0x000fe200090f14d8 */
[----:B-----5:R-:W-:Y:S01]  /*ae00*/  IMAD.MOV.U32 R22, RZ, RZ, 0xab8 ;  /* 0x00000ab8ff167424 */ /* 0x020fe200078e00ff */
[----:B------:R-:W-:-:S03]  /*ae10*/  ULDC UR11, c[0x0][0xce8] ;  /* 0x00033a00000b7ab9 */ /* 0x000fc60000000800 */
[----:B------:R4:W5:Y:S01]  /*ae20*/  @P1 LDG.E R156, desc[UR36][R8.64] ;  /* 0x00000024089c1981 */ /* 0x000962000c1e1900 */
[----:B------:R-:W-:-:S04]  /*ae30*/  ISETP.NE.AND P2, PT, R214, RZ, PT ;  /* 0x000000ffd600720c */ /* 0x000fc80003f45270 */
[----:B0-----:R-:W-:-:S04]  /*ae40*/  SEL R11, R214, R11, P2 ;  /* 0x0000000bd60b7207 */ /* 0x001fc80001000000 */
[----:B------:R-:W-:-:S04]  /*ae50*/  ISETP.GT.AND P3, PT, R11, 0x1, PT ;  /* 0x000000010b00780c */ /* 0x000fc80003f64270 */
[----:B------:R-:W-:-:S04]  /*ae60*/  SEL R22, R22, 0xa78, P3 ;  /* 0x00000a7816167807 */ /* 0x000fc80001800000 */
[----:B------:R-:W0:Y:S01]  /*ae70*/  LDC.64 R10, c[0x0][R22+0x220] ;  /* 0x00008800160a7b82 */ /* 0x000e220000000a00 */
[----:B------:R-:W-:-:S07]  /*ae80*/  ISETP.NE.U32.AND P2, PT, R158, RZ, PT ;  /* 0x000000ff9e00720c */ /* 0x000fce0003f45070 */
[----:B----4-:R-:W4:Y:S01]  /*ae90*/  LDC.64 R8, c[0x0][R22+0x218] ;  /* 0x0000860016087b82 */ /* 0x010f220000000a00 */
[----:B------:R-:W-:Y:S01]  /*aea0*/  ISETP.NE.AND.EX P2, PT, R159, RZ, PT, P2 ;  /* 0x000000ff9f00720c */ /* 0x000fe20003f45320 */
[----:B------:R-:W-:-:S03]  /*aeb0*/  UISETP.NE.AND UP0, UPT, UR11, 0x1, UPT ;  /* 0x000000010b00788c */ /* 0x000fc6000bf05270 */
[----:B------:R-:W-:-:S03]  /*aec0*/  SEL R212, R212, RZ, !P2 ;  /* 0x000000ffd4d47207 */ /* 0x000fc60005000000 */
[----:B------:R-:W2:Y:S01]  /*aed0*/  LDC.64 R12, c[0x0][R22+0x228] ;  /* 0x00008a00160c7b82 */ /* 0x000ea20000000a00 */
[----:B------:R-:W-:Y:S02]  /*aee0*/  PLOP3.LUT P4, PT, PT, PT, UP0, 0x80, 0x0 ;  /* 0x000000000000781c */ /* 0x000fe40003f8f008 */
[----:B---3--:R-:W-:Y:S01]  /*aef0*/  SEL R7, R216, RZ, !P2 ;  /* 0x000000ffd8077207 */ /* 0x008fe20005000000 */
[----:B------:R-:W-:Y:S01]  /*af00*/  VIADD R20, R210, UR12 ;  /* 0x0000000cd2147c36 */ /* 0x000fe20008000000 */
[----:B------:R-:W-:Y:S01]  /*af10*/  @UP0 ULDC UR8, c[0x0][0xcec] ;  /* 0x00033b0000080ab9 */ /* 0x000fe20000000800 */
[-C--:B0-----:R-:W-:Y:S02]  /*af20*/  IMAD R11, R11, R212.reuse, RZ ;  /* 0x000000d40b0b7224 */ /* 0x081fe400078e02ff */
[----:B-1----:R-:W0:Y:S01]  /*af30*/  @!P3 LDC R14, c[0x0][0xc50] ;  /* 0x00031400ff0ebb82 */ /* 0x002e220000000800 */
[----:B------:R-:W-:-:S04]  /*af40*/  IMAD.WIDE.U32 R18, R10, R212, RZ ;  /* 0x000000d40a127225 */ /* 0x000fc800078e00ff */
[----:B------:R-:W-:Y:S02]  /*af50*/  IMAD R21, R10, R7, R11 ;  /* 0x000000070a157224 */ /* 0x000fe400078e020b */
[-C--:B----4-:R-:W-:Y:S01]  /*af60*/  IMAD.WIDE.U32 R10, R8, R213.reuse, RZ ;  /* 0x000000d5080a7225 */ /* 0x090fe200078e00ff */
[----:B------:R-:W1:Y:S03]  /*af70*/  @!P3 LDC R15, c[0x0][0xc54] ;  /* 0x00031500ff0fbb82 */ /* 0x000e660000000800 */
[----:B------:R-:W-:-:S05]  /*af80*/  IMAD R7, R9, R213, RZ ;  /* 0x000000d509077224 */ /* 0x000fca00078e02ff */
[----:B------:R-:W3:Y:S01]  /*af90*/  LDC.64 R8, c[0x0][R22+0x210] ;  /* 0x0000840016087b82 */ /* 0x000ee20000000a00 */
[----:B------:R-:W-:Y:S01]  /*afa0*/  IMAD.IADD R23, R19, 0x1, R21 ;  /* 0x0000000113177824 */ /* 0x000fe200078e0215 */
[----:B------:R-:W-:Y:S01]  /*afb0*/  SEL R19, R162, RZ, P3 ;  /* 0x000000ffa2137207 */ /* 0x000fe20001800000 */
[----:B------:R-:W-:Y:S01]  /*afc0*/  IMAD.MOV.U32 R21, RZ, RZ, R20 ;  /* 0x000000ffff157224 */ /* 0x000fe200078e0014 */
[----:B--2---:R-:W-:Y:S01]  /*afd0*/  IADD3 R18, P2, P5, R18, R10, R2 ;  /* 0x0000000a12127210 */ /* 0x004fe20007d5e002 */
        /* <DEDUP_REMOVED lines=8> */
[----:B------:R-:W-:Y:S01]  /*b060*/  IMAD.MOV R23, RZ, RZ, -R21 ;  /* 0x000000ffff177224 */ /* 0x000fe200078e0a15 */
[----:B------:R-:W-:Y:S01]  /*b070*/  IADD3 R12, P2, P5, R21, R18, R12 ;  /* 0x00000012150c7210 */ /* 0x000fe20007d5e00c */
[----:B------:R-:W-:Y:S01]  /*b080*/  IMAD.IADD R13, R13, 0x1, R11 ;  /* 0x000000010d0d7824 */ /* 0x000fe200078e020b */
[----:B------:R-:W-:Y:S01]  /*b090*/  SHF.R.S32.HI R10, RZ, 0x1f, R21 ;  /* 0x0000001fff0a7819 */ /* 0x000fe20000011415 */
[----:B------:R-:W-:-:S03]  /*b0a0*/  IMAD R11, R23, UR11, R20 ;  /* 0x0000000b170b7c24 */ /* 0x000fc6000f8e0214 */
[----:B------:R-:W-:Y:S01]  /*b0b0*/  IADD3.X R13, R10, R19, R13, P2, P5 ;  /* 0x000000130a0d7210 */ /* 0x000fe200017ea40d */
[-C--:B---3--:R-:W-:Y:S01]  /*b0c0*/  IMAD R9, R9, R11.reuse, RZ ;  /* 0x0000000b09097224 */ /* 0x088fe200078e02ff */
[----:B------:R-:W-:Y:S01]  /*b0d0*/  SHF.R.S32.HI R19, RZ, 0x1f, R11 ;  /* 0x0000001fff137819 */ /* 0x000fe2000001140b */
[----:B------:R-:W-:-:S04]  /*b0e0*/  IMAD.WIDE.U32 R12, R8, R11, R12 ;  /* 0x0000000b080c7225 */ /* 0x000fc800078e000c */
[----:B------:R-:W-:Y:S01]  /*b0f0*/  IMAD R9, R8, R19, R9 ;  /* 0x0000001308097224 */ /* 0x000fe200078e0209 */
[----:B0-----:R-:W-:Y:S01]  /*b100*/  LEA R14, P2, R12, R14, 0x2 ;  /* 0x0000000e0c0e7211 */ /* 0x001fe200078410ff */
[----:B------:R-:W-:Y:S02]  /*b110*/  ULDC UR8, c[0x0][0xb88] ;  /* 0x0002e20000087ab9 */ /* 0x000fe40000000800 */
[----:B------:R-:W-:Y:S01]  /*b120*/  IMAD.IADD R8, R13, 0x1, R9 ;  /* 0x000000010d087824 */ /* 0x000fe200078e0209 */
[----:B-----5:R-:W-:-:S04]  /*b130*/  @P1 R2UR UR8, R156 ;  /* 0x000000009c0812ca */ /* 0x020fc800000e0000 */
        /* <DEDUP_REMOVED lines=8> */
.L_x_14831:
[----:B------:R-:W2:Y:S04]  /*b1c0*/  LDL R11, [R1+0x2c] ;  /* 0x00002c00010b7983 */ /* 0x000ea80000100800 */
[----:B------:R-:W3:Y:S01]  /*b1d0*/  LDL R10, [R1+0x28] ;  /* 0x00002800010a7983 */ /* 0x000ee20000100800 */
[----:B------:R-:W-:Y:S01]  /*b1e0*/  R2UR UR10, R206 ;  /* 0x00000000ce0a72ca */ /* 0x000fe200000e0000 */
[----:B------:R-:W-:Y:S02]  /*b1f0*/  UIMAD UR8, UR8, UR11, URZ ;  /* 0x0000000b080872a4 */ /* 0x000fe4000f8e023f */
        /* <DEDUP_REMOVED lines=58> */
[----:B------:R-:W-:Y:S02]  /*b5a0*/  LOP3.LUT R40, R41, 0x380, RZ, 0xc0, !PT ;  /* 0x0000038029287812 */ /* 0x000fe400078ec0ff */
        /* <DEDUP_REMOVED lines=60> */
[----:B------:R-:W-:Y:S01]  /*b970*/  SHF.R.S32.HI R19, RZ, 0x1f, R212 ;  /* 0x0000001fff137819 */ /* 0x000fe200000114d4 */
[----:B------:R-:W-:-:S02]  /*b980*/  VIADD R80, R3, UR12 ;  /* 0x0000000c03507c36 */ /* 0x000fc40008000000 */
[----:B------:R-:W5:Y:S04]  /*b990*/  LD.E.128 R56, desc[UR36][R56.64] ;  /* 0x0000002438387980 */ /* 0x000f68000c101d00 */
[----:B------:R-:W5:Y:S01]  /*b9a0*/  LD.E.128 R60, desc[UR36][R60.64] ;  /* 0x000000243c3c7980 */ /* 0x000f62000c101d00 */
[----:B0-----:R-:W-:Y:S01]  /*b9b0*/  IMAD.WIDE.U32 R4, R2, UR6, RZ ;  /* 0x0000000602047c25 */ /* 0x001fe2000f8e00ff */
[----:B------:R-:W-:Y:S02]  /*b9c0*/  ULDC.64 UR6, c[0x0][0xbe8] ;  /* 0x0002fa0000067ab9 */ /* 0x000fe40000000a00 */
[----:B------:R-:W5:Y:S01]  /*b9d0*/  LD.E.128 R64, desc[UR36][R64.64] ;  /* 0x0000002440407980 */ /* 0x000f62000c101d00 */
[----:B------:R-:W-:Y:S02]  /*b9e0*/  IMAD.IADD R5, R5, 0x1, R7 ;  /* 0x0000000105057824 */ /* 0x000fe400078e0207 */
[----:B------:R-:W-:Y:S01]  /*b9f0*/  IMAD R2, R18, 0x20, R3 ;  /* 0x0000002012027824 */ /* 0x000fe200078e0203 */
[----:B------:R-:W5:Y:S01]  /*ba00*/  LD.E.128 R68, desc[UR36][R68.64] ;  /* 0x0000002444447980 */ /* 0x000f62000c101d00 */
[----:B------:R-:W-:-:S03]  /*ba10*/  IMAD.WIDE.U32 R4, R213, UR6, R4 ;  /* 0x00000006d5047c25 */ /* 0x000fc6000f8e0004 */
[----:B------:R-:W5:Y:S01]  /*ba20*/  LD.E.128 R72, desc[UR36][R72.64] ;  /* 0x0000002448487980 */ /* 0x000f62000c101d00 */
[----:B------:R-:W-:Y:S02]  /*ba30*/  VIADD R18, R2, UR12 ;  /* 0x0000000c02127c36 */ /* 0x000fe40008000000 */
[----:B------:R-:W-:Y:S01]  /*ba40*/  IMAD R5, R213, UR7, R5 ;  /* 0x00000007d5057c24 */ /* 0x000fe2000f8e0205 */
[----:B------:R-:W-:Y:S01]  /*ba50*/  ULDC.64 UR6, c[0x0][0xbf0] ;  /* 0x0002fc0000067ab9 */ /* 0x000fe20000000a00 */
        /* <DEDUP_REMOVED lines=8> */
[----:B------:R-:W-:-:S02]  /*bae0*/  IMAD R19, R19, UR6, RZ ;  /* 0x0000000613137c24 */ /* 0x000fc4000f8e02ff */
[----:B------:R-:W-:Y:S01]  /*baf0*/  IMAD.MOV.U32 R7, RZ, RZ, R18 ;  /* 0x000000ffff077224 */ /* 0x000fe200078e0012 */
[----:B------:R-:W-:Y:S01]  /*bb00*/  @P4 SHF.R.U32.HI R7, RZ, UR10, R2 ;  /* 0x0000000aff074c19 */ /* 0x000fe20008011602 */
[C---:B------:R-:W-:Y:S02]  /*bb10*/  IMAD R19, R212.reuse, UR7, R19 ;  /* 0x00000007d4137c24 */ /* 0x040fe4000f8e0213 */
[----:B------:R-:W-:Y:S01]  /*bb20*/  IMAD.WIDE.U32 R212, R212, UR6, R4 ;  /* 0x00000006d4d47c25 */ /* 0x000fe2000f8e0004 */
[----:B------:R-:W-:Y:S01]  /*bb30*/  SHF.R.S32.HI R2, RZ, 0x1f, R7 ;  /* 0x0000001fff027819 */ /* 0x000fe20000011407 */
[----:B------:R-:W-:Y:S02]  /*bb40*/  ULDC.64 UR6, c[0x0][0xbe0] ;  /* 0x0002f80000067ab9 */ /* 0x000fe40000000a00 */
[----:B------:R-:W-:Y:S02]  /*bb50*/  IMAD.IADD R213, R213, 0x1, R19 ;  /* 0x00000001d5d57824 */ /* 0x000fe400078e0213 */
[----:B------:R-:W-:-:S02]  /*bb60*/  IMAD.MOV R19, RZ, RZ, -R7 ;  /* 0x000000ffff137224 */ /* 0x000fc400078e0a07 */
        /* <DEDUP_REMOVED lines=50> */
.L_x_14834:
[----:B------:R-:W-:Y:S05]  /*be90*/  BSYNC B1 ;  /* 0x0000000000017941 */ /* 0x000fea0003800000 */
.L_x_14833:
        /* <DEDUP_REMOVED lines=21> */
.L_x_14836:
[----:B------:R-:W-:Y:S05]  /*bff0*/  BSYNC B1 ;  /* 0x0000000000017941 */ /* 0x000fea0003800000 */
.L_x_14835:
        /* <DEDUP_REMOVED lines=21> */
.L_x_14838:
[----:B------:R-:W-:Y:S05]  /*c150*/  BSYNC B1 ;  /* 0x0000000000017941 */ /* 0x000fea0003800000 */
.L_x_14837:
        /* <DEDUP_REMOVED lines=24> */
.L_x_14832:
        /* <DEDUP_REMOVED lines=49> */
[----:B------:R-:W-:Y:S02]  /*c5f0*/  IMAD R0, R0, UR6, RZ ;  /* 0x0000000600007c24 */ /* 0x000fe4000f8e02ff */
[----:B------:R-:W-:Y:S02]  /*c600*/  IMAD.IADD R5, R5, 0x1, R9 ;  /* 0x0000000105057824 */ /* 0x000fe400078e0209 */
[C---:B------:R-:W-:Y:S02]  /*c610*/  IMAD R3, R7.reuse, UR7, R0 ;  /* 0x0000000707037c24 */ /* 0x040fe4000f8e0200 */
[----:B------:R-:W-:Y:S01]  /*c620*/  IMAD.WIDE.U32 R4, R7, UR6, R4 ;  /* 0x0000000607047c25 */ /* 0x000fe2000f8e0004 */
[----:B------:R-:W-:-:S03]  /*c630*/  ULDC.64 UR6, c[0x0][0xc00] ;  /* 0x0003000000067ab9 */ /* 0x000fc60000000a00 */
[----:B------:R-:W-:Y:S01]  /*c640*/  IMAD.IADD R7, R5, 0x1, R3 ;  /* 0x0000000105077824 */ /* 0x000fe200078e0203 */
[C---:B------:R-:W-:Y:S01]  /*c650*/  LEA R0, P1, R4.reuse, UR6, 0x2 ;  /* 0x0000000604007c11 */ /* 0x040fe2000f8210ff */
[C---:B------:R-:W-:Y:S02]  /*c660*/  VIADD R165, R17.reuse, 0x68 ;  /* 0x0000006811a57836 */ /* 0x040fe40000000000 */
        /* <DEDUP_REMOVED lines=41> */
[----:B------:R-:W-:Y:S01]  /*c900*/  VIADD R187, R17, 0x8 ;  /* 0x0000000811bb7836 */ /* 0x000fe20000000000 */
[----:B012---:R-:W-:Y:S06]  /*c910*/  @P2 BRA `(.L_x_14841) ;  /* 0x0000000800242947 */ /* 0x007fec0003800000 */
        /* <DEDUP_REMOVED lines=8> */
[----:B------:R-:W-:Y:S02]  /*c9a0*/  @!P2 LEA R8, P5, R187, R2, 0x2 ;  /* 0x00000002bb08a211 */ /* 0x000fe400078a10ff */
[----:B------:R-:W-:Y:S02]  /*c9b0*/  @!P3 IMAD.WIDE R4, R17, 0x4, R2 ;  /* 0x000000041104b825 */ /* 0x000fe400078e0202 */
[----:B------:R-:W-:-:S03]  /*c9c0*/  @!P2 LEA.HI.X R9, R187, R3, R188, 0x2, P5 ;  /* 0x00000003bb09a211 */ /* 0x000fc600028f14bc */
        /* <DEDUP_REMOVED lines=69> */
[-C--:B------:R-:W-:Y:S02]  /*ce20*/  @!P1 LEA.HI.X R5, R226, R3.reuse, R158, 0x2, P6 ;  /* 0x00000003e2059211 */ /* 0x080fe400030f149e */
[CC--:B-1----:R-:W-:Y:S02]  /*ce30*/  @!P4 LEA R8, P5, R225.reuse, R2.reuse, 0x2 ;  /* 0x00000002e108c211 */ /* 0x0c2fe400078a10ff */
[-C--:B------:R-:W-:Y:S01]  /*ce40*/  @!P3 LEA R10, P6, R224, R2.reuse, 0x2 ;  /* 0x00000002e00ab211 */ /* 0x080fe200078c10ff */
[----:B------:R0:W-:Y:S01]  /*ce50*/  @!P1 ST.E.64 desc[UR36][R4.64], R96 ;  /* 0x0000006004009985 */ /* 0x0001e2000c101b24 */
[----:B------:R-:W-:Y:S02]  /*ce60*/  @!P4 LEA.HI.X R9, R225, R3, R157, 0x2, P5 ;  /* 0x00000003e109c211 */ /* 0x000fe400028f149d */
[----:B------:R-:W-:Y:S02]  /*ce70*/  ISETP.GE.AND P1, PT, R221, UR6, PT ;  /* 0x00000006dd007c0c */ /* 0x000fe4000bf26270 */
[----:B------:R-:W-:Y:S01]  /*ce80*/  @!P2 LEA R12, P5, R223, R2, 0x2 ;  /* 0x00000002df0ca211 */ /* 0x000fe200078a10ff */
[----:B------:R1:W-:Y:S01]  /*ce90*/  @!P4 ST.E.64 desc[UR36][R8.64], R100 ;  /* 0x000000640800c985 */ /* 0x0003e2000c101b24 */
[----:B------:R-:W-:-:S02]  /*cea0*/  ISETP.GE.AND P4, PT, R220, UR6, PT ;  /* 0x00000006dc007c0c */ /* 0x000fc4000bf86270 */
[-C--:B------:R-:W-:Y:S02]  /*ceb0*/  @!P3 LEA.HI.X R11, R224, R3.reuse, R156, 0x2, P6 ;  /* 0x00000003e00bb211 */ /* 0x080fe400030f149c */
[----:B------:R-:W-:-:S03]  /*cec0*/  @!P2 LEA.HI.X R13, R223, R3, R155, 0x2, P5 ;  /* 0x00000003df0da211 */ /* 0x000fc600028f149b */
[----:B------:R2:W-:Y:S01]  /*ced0*/  @!P3 ST.E.64 desc[UR36][R10.64], R104 ;  /* 0x000000680a00b985 */ /* 0x0005e2000c101b24 */
[----:B------:R-:W-:Y:S02]  /*cee0*/  ISETP.GE.AND P3, PT, R219, UR6, PT ;  /* 0x00000006db007c0c */ /* 0x000fe4000bf66270 */
[CC--:B------:R-:W-:Y:S01]  /*cef0*/  @!P1 LEA R14, P6, R221.reuse, R2.reuse, 0x2 ;  /* 0x00000002dd0e9211 */ /* 0x0c0fe200078c10ff */
[----:B------:R-:W-:Y:S01]  /*cf00*/  @!P2 ST.E.64 desc[UR36][R12.64], R108 ;  /* 0x0000006c0c00a985 */ /* 0x000fe2000c101b24 */
[----:B------:R-:W-:Y:S02]  /*cf10*/  ISETP.GE.AND P2, PT, R218, UR6, PT ;  /* 0x00000006da007c0c */ /* 0x000fe4000bf46270 */
[----:B------:R-:W-:Y:S02]  /*cf20*/  @!P1 LEA.HI.X R15, R221, R3, R154, 0x2, P6 ;  /* 0x00000003dd0f9211 */ /* 0x000fe400030f149a */
[----:B0-----:R-:W-:-:S03]  /*cf30*/  @!P4 LEA R4, P5, R220, R2, 0x2 ;  /* 0x00000002dc04c211 */ /* 0x001fc600078a10ff */
[----:B------:R0:W-:Y:S01]  /*cf40*/  @!P1 ST.E.64 desc[UR36][R14.64], R112 ;  /* 0x000000700e009985 */ /* 0x0001e2000c101b24 */
[-C--:B------:R-:W-:Y:S02]  /*cf50*/  @!P4 LEA.HI.X R5, R220, R3.reuse, R153, 0x2, P5 ;  /* 0x00000003dc05c211 */ /* 0x080fe400028f1499 */
[----:B------:R-:W-:Y:S02]  /*cf60*/  ISETP.GE.AND P1, PT, R217, UR6, PT ;  /* 0x00000006d9007c0c */ /* 0x000fe4000bf26270 */
[CC--:B-1----:R-:W-:Y:S01]  /*cf70*/  @!P3 LEA R8, P6, R219.reuse, R2.reuse, 0x2 ;  /* 0x00000002db08b211 */ /* 0x0c2fe200078c10ff */
[----:B------:R1:W-:Y:S01]  /*cf80*/  @!P4 ST.E.64 desc[UR36][R4.64], R116 ;  /* 0x000000740400c985 */ /* 0x0003e2000c101b24 */
[C---:B--2---:R-:W-:Y:S02]  /*cf90*/  @!P2 LEA R10, P4, R218.reuse, R2, 0x2 ;  /* 0x00000002da0aa211 */ /* 0x044fe400078810ff */
[-C--:B------:R-:W-:Y:S02]  /*cfa0*/  @!P3 LEA.HI.X R9, R219, R3.reuse, R152, 0x2, P6 ;  /* 0x00000003db09b211 */ /* 0x080fe400030f1498 */
[----:B------:R-:W-:-:S02]  /*cfb0*/  @!P2 LEA.HI.X R11, R218, R3, R22, 0x2, P4 ;  /* 0x00000003da0ba211 */ /* 0x000fc400020f1416 */
[----:B------:R-:W-:Y:S01]  /*cfc0*/  ISETP.GE.AND P4, PT, R215, UR6, PT ;  /* 0x00000006d7007c0c */ /* 0x000fe2000bf86270 */
[----:B------:R2:W-:Y:S01]  /*cfd0*/  @!P3 ST.E.64 desc[UR36][R8.64], R120 ;  /* 0x000000780800b985 */ /* 0x0005e2000c101b24 */
[----:B------:R-:W-:Y:S01]  /*cfe0*/  ISETP.GE.AND P3, PT, R19, UR6, PT ;  /* 0x0000000613007c0c */ /* 0x000fe2000bf66270 */
[----:B0-----:R-:W-:Y:S01]  /*cff0*/  VIADD R15, R17, 0xf8 ;  /* 0x000000f8110f7836 */ /* 0x001fe20000000000 */
[----:B------:R-:W-:Y:S01]  /*d000*/  @!P1 LEA R12, P5, R217, R2, 0x2 ;  /* 0x00000002d90c9211 */ /* 0x000fe200078a10ff */
[----:B------:R0:W-:Y:S01]  /*d010*/  @!P2 ST.E.64 desc[UR36][R10.64], R124 ;  /* 0x0000007c0a00a985 */ /* 0x0001e2000c101b24 */
[----:B------:R-:W-:Y:S02]  /*d020*/  ISETP.GE.AND P2, PT, R23, UR6, PT ;  /* 0x0000000617007c0c */ /* 0x000fe4000bf46270 */
[----:B------:R-:W-:Y:S02]  /*d030*/  @!P1 LEA.HI.X R13, R217, R3, R20, 0x2, P5 ;  /* 0x00000003d90d9211 */ /* 0x000fe400028f1414 */
[----:B-1----:R-:W-:-:S02]  /*d040*/  SHF.R.S32.HI R5, RZ, 0x1f, R19 ;  /* 0x0000001fff057819 */ /* 0x002fc40000011413 */
[----:B------:R-:W-:Y:S01]  /*d050*/  SHF.R.S32.HI R14, RZ, 0x1f, R15 ;  /* 0x0000001fff0e7819 */ /* 0x000fe2000001140f */
[----:B------:R1:W-:Y:S01]  /*d060*/  @!P1 ST.E.64 desc[UR36][R12.64], R128 ;  /* 0x000000800c009985 */ /* 0x0003e2000c101b24 */
[----:B------:R-:W-:Y:S02]  /*d070*/  ISETP.GE.AND P1, PT, R21, UR6, PT ;  /* 0x0000000615007c0c */ /* 0x000fe4000bf26270 */
[----:B--2---:R-:W-:Y:S02]  /*d080*/  SHF.R.S32.HI R9, RZ, 0x1f, R215 ;  /* 0x0000001fff097819 */ /* 0x004fe400000114d7 */
[-C--:B------:R-:W-:Y:S02]  /*d090*/  @!P4 LEA R8, P5, R215, R2.reuse, 0x2 ;  /* 0x00000002d708c211 */ /* 0x080fe400078a10ff */
[----:B------:R-:W-:Y:S02]  /*d0a0*/  @!P3 LEA R4, P6, R19, R2, 0x2 ;  /* 0x000000021304b211 */ /* 0x000fe400078c10ff */
[----:B------:R-:W-:-:S02]  /*d0b0*/  @!P4 LEA.HI.X R9, R215, R3, R9, 0x2, P5 ;  /* 0x00000003d709c211 */ /* 0x000fc400028f1409 */
[----:B------:R-:W-:Y:S02]  /*d0c0*/  ISETP.GE.AND P5, PT, R15, UR6, PT ;  /* 0x000000060f007c0c */ /* 0x000fe4000bfa6270 */
[-C--:B------:R-:W-:Y:S01]  /*d0d0*/  @!P3 LEA.HI.X R5, R19, R3.reuse, R5, 0x2, P6 ;  /* 0x000000031305b211 */ /* 0x080fe200030f1405 */
[----:B------:R2:W-:Y:S01]  /*d0e0*/  @!P4 ST.E.64 desc[UR36][R8.64], R132 ;  /* 0x000000840800c985 */ /* 0x0005e2000c101b24 */
[----:B0-----:R-:W-:Y:S02]  /*d0f0*/  SHF.R.S32.HI R11, RZ, 0x1f, R23 ;  /* 0x0000001fff0b7819 */ /* 0x001fe40000011417 */
[C---:B------:R-:W-:Y:S01]  /*d100*/  @!P2 LEA R10, P6, R23.reuse, R2, 0x2 ;  /* 0x00000002170aa211 */ /* 0x040fe200078c10ff */
[----:B------:R2:W-:Y:S01]  /*d110*/  @!P3 ST.E.64 desc[UR36][R4.64], R136 ;  /* 0x000000880400b985 */ /* 0x0005e2000c101b24 */
[----:B-1----:R-:W-:Y:S02]  /*d120*/  SHF.R.S32.HI R13, RZ, 0x1f, R21 ;  /* 0x0000001fff0d7819 */ /* 0x002fe40000011415 */
[----:B------:R-:W-:-:S02]  /*d130*/  @!P2 LEA.HI.X R11, R23, R3, R11, 0x2, P6 ;  /* 0x00000003170ba211 */ /* 0x000fc400030f140b */
[----:B------:R-:W-:-:S03]  /*d140*/  @!P1 LEA R12, P6, R21, R2, 0x2 ;  /* 0x00000002150c9211 */ /* 0x000fc600078c10ff */
[----:B------:R2:W-:Y:S01]  /*d150*/  @!P2 ST.E.64 desc[UR36][R10.64], R140 ;  /* 0x0000008c0a00a985 */ /* 0x0005e2000c101b24 */
[----:B------:R-:W-:Y:S02]  /*d160*/  @!P1 LEA.HI.X R13, R21, R3, R13, 0x2, P6 ;  /* 0x00000003150d9211 */ /* 0x000fe400030f140d */
[----:B------:R-:W-:-:S03]  /*d170*/  @!P5 LEA R2, P6, R15, R2, 0x2 ;  /* 0x000000020f02d211 */ /* 0x000fc600078c10ff */
[----:B------:R2:W-:Y:S01]  /*d180*/  @!P1 ST.E.64 desc[UR36][R12.64], R144 ;  /* 0x000000900c009985 */ /* 0x0005e2000c101b24 */
[----:B------:R-:W-:-:S05]  /*d190*/  @!P5 LEA.HI.X R3, R15, R3, R14, 0x2, P6 ;  /* 0x000000030f03d211 */ /* 0x000fca00030f140e */
[----:B------:R2:W-:Y:S04]  /*d1a0*/  @!P5 ST.E.64 desc[UR36][R2.64], R148 ;  /* 0x000000940200d985 */ /* 0x0005e8000c101b24 */
.L_x_14841:
[----:B------:R-:W-:Y:S05]  /*d1b0*/  BSYNC B1 ;  /* 0x0000000000017941 */ /* 0x000fea0003800000 */
.L_x_14840:
[----:B--2---:R0:W1:Y:S04]  /*d1c0*/  SHFL.IDX PT, R3, R7, 0x1, 0x1c1f ;  /* 0x003c1f0007037f89 */ /* 0x00406800000e0000 */
[----:B------:R0:W2:Y:S01]  /*d1d0*/  SHFL.IDX PT, R2, R0, 0x1, 0x1c1f ;  /* 0x003c1f0000027f89 */ /* 0x0000a200000e0000 */
[----:B------:R-:W-:Y:S05]  /*d1e0*/  @P0 BRA `(.L_x_14839) ;  /* 0x0000001400d00947 */ /* 0x000fea0003800000 */
[----:B------:R-:W-:Y:S01]  /*d1f0*/  ULDC UR6, c[0x0][0xbc8] ;  /* 0x0002f20000067ab9 */ /* 0x000fe20000000800 */
[----:B------:R-:W-:Y:S01]  /*d200*/  VIADD R21, R17, 0xe0 ;  /* 0x000000e011157836 */ /* 0x000fe20000000000 */
[----:B------:R-:W-:Y:S01]  /*d210*/  ISETP.GE.AND P5, PT, R187, UR6, PT ;  /* 0x00000006bb007c0c */ /* 0x000fe2000bfa6270 */
[C---:B0-----:R-:W-:Y:S01]  /*d220*/  VIADD R7, R17.reuse, 0xe8 ;  /* 0x000000e811077836 */ /* 0x041fe20000000000 */
[----:B------:R-:W-:Y:S02]  /*d230*/  ISETP.GE.AND P4, PT, R17, UR6, PT ;  /* 0x0000000611007c0c */ /* 0x000fe4000bf86270 */
[----:B------:R-:W-:Y:S02]  /*d240*/  ISETP.GE.AND P2, PT, R185, UR6, PT ;  /* 0x00000006b9007c0c */ /* 0x000fe4000bf46270 */
[----:B------:R-:W-:Y:S02]  /*d250*/  ISETP.GE.AND P1, PT, R183, UR6, PT ;  /* 0x00000006b7007c0c */ /* 0x000fe4000bf26270 */
[----:B------:R-:W-:-:S02]  /*d260*/  ISETP.GE.AND P0, PT, R181, UR6, PT ;  /* 0x00000006b5007c0c */ /* 0x000fc4000bf06270 */
[----:B------:R-:W-:-:S03]  /*d270*/  SHF.R.S32.HI R0, RZ, 0x1f, R215 ;  /* 0x0000001fff007819 */ /* 0x000fc600000114d7 */
[-C--:B--2---:R-:W-:Y:S02]  /*d280*/  @!P5 LEA R8, P3, R187, R2.reuse, 0x2 ;  /* 0x00000002bb08d211 */ /* 0x084fe400078610ff */
[----:B-1----:R-:W-:Y:S02]  /*d290*/  @!P4 IMAD.WIDE R4, R17, 0x4, R2 ;  /* 0x000000041104c825 */ /* 0x002fe400078e0202 */
        /* <DEDUP_REMOVED lines=42> */
[-C--:B----4-:R-:W-:Y:S02]  /*d540*/  @!P4 LEA R8, P2, R166, R2.reuse, 0x2 ;  /* 0x00000002a608c211 */ /* 0x090fe400078410ff */
        /* <DEDUP_REMOVED lines=85> */
.L_x_14830:
        /* <DEDUP_REMOVED lines=26> */
.L_x_14842:
[----:B------:R-:W-:Y:S01]  /*dc40*/  BSSY B1, `(.L_x_14843) ;  /* 0x0000039000017945 */ /* 0x000fe20003800000 */
[----:B------:R-:W-:Y:S02]  /*dc50*/  SEL R23, R212, RZ, !P0 ;  /* 0x000000ffd4177207 */ /* 0x000fe40004000000 */
[----:B------:R-:W-:Y:S02]  /*dc60*/  SEL R216, R216, RZ, !P0 ;  /* 0x000000ffd8d87207 */ /* 0x000fe40004000000 */
[----:B-----5:R-:W-:Y:S01]  /*dc70*/  SHF.R.S32.HI R20, RZ, 0x1f, R7 ;  /* 0x0000001fff147819 */ /* 0x020fe20000011407 */
[----:B------:R-:W-:Y:S06]  /*dc80*/  @P3 BRA `(.L_x_14844) ;  /* 0x0000000000d03947 */ /* 0x000fec0003800000 */
        /* <DEDUP_REMOVED lines=8> */
[----:B------:R-:W2:Y:S01]  /*dd10*/  LDL.LU R24, [R1+0x20] ;  /* 0x0000200001187983 */ /* 0x000ea20000300800 */
[----:B------:R-:W-:Y:S01]  /*dd20*/  ISETP.NE.AND P1, PT, R29, 0x1, PT ;  /* 0x000000011d00780c */ /* 0x000fe20003f25270 */
[----:B------:R-:W-:Y:S01]  /*dd30*/  IMAD.MOV.U32 R18, RZ, RZ, 0xab8 ;  /* 0x00000ab8ff127424 */ /* 0x000fe200078e00ff */
[----:B------:R-:W-:Y:S01]  /*dd40*/  ISETP.GT.AND P0, PT, R214, 0x1, PT ;  /* 0x00000001d600780c */ /* 0x000fe20003f04270 */
[----:B------:R-:W0:Y:S01]  /*dd50*/  LDC.64 R26, c[0x0][0xca8] ;  /* 0x00032a00ff1a7b82 */ /* 0x000e220000000a00 */
[----:B------:R-:W-:Y:S02]  /*dd60*/  IMAD.MOV.U32 R15, RZ, RZ, R25 ;  /* 0x000000ffff0f7224 */ /* 0x000fe400078e0019 */
[----:B------:R-:W-:-:S05]  /*dd70*/  SEL R18, R18, 0xa78, P0 ;  /* 0x00000a7812127807 */ /* 0x000fca0000000000 */
[----:B------:R-:W1:Y:S08]  /*dd80*/  LDC.64 R4, c[0x0][R18+0x220] ;  /* 0x0000880012047b82 */ /* 0x000e700000000a00 */
[----:B------:R-:W3:Y:S08]  /*dd90*/  @P1 LDC R14, c[0x0][0xcec] ;  /* 0x00033b00ff0e1b82 */ /* 0x000ef00000000800 */
[----:B------:R-:W4:Y:S08]  /*dda0*/  LDC.64 R2, c[0x0][R18+0x218] ;  /* 0x0000860012027b82 */ /* 0x000f300000000a00 */
[----:B------:R-:W5:Y:S01]  /*ddb0*/  @P1 LDC R21, c[0x0][0xcf0] ;  /* 0x00033c00ff151b82 */ /* 0x000f620000000800 */
[----:B-1----:R-:W-:-:S02]  /*ddc0*/  IMAD R5, R5, R23, RZ ;  /* 0x0000001705057224 */ /* 0x002fc400078e02ff */
[----:B------:R-:W-:-:S05]  /*ddd0*/  IMAD.WIDE.U32 R12, R4, R23, RZ ;  /* 0x00000017040c7225 */ /* 0x000fca00078e00ff */
[----:B------:R-:W1:Y:S01]  /*dde0*/  LDC.64 R8, c[0x0][R18+0x228] ;  /* 0x00008a0012087b82 */ /* 0x000e620000000a00 */
[----:B---3--:R-:W-:-:S07]  /*ddf0*/  @P1 IMAD.HI.U32 R14, R25, R14, RZ ;  /* 0x0000000e190e1227 */ /* 0x008fce00078e00ff */
[----:B------:R-:W3:Y:S01]  /*de00*/  LDC.64 R10, c[0x0][R18+0x210] ;  /* 0x00008400120a7b82 */ /* 0x000ee20000000a00 */
[-C--:B----4-:R-:W-:Y:S02]  /*de10*/  IMAD R19, R3, R213.reuse, RZ ;  /* 0x000000d503137224 */ /* 0x090fe400078e02ff */
[----:B------:R-:W-:-:S04]  /*de20*/  IMAD.WIDE.U32 R2, R2, R213, RZ ;  /* 0x000000d502027225 */ /* 0x000fc800078e00ff */
[----:B------:R-:W-:Y:S01]  /*de30*/  IMAD.IADD R19, R3, 0x1, R19 ;  /* 0x0000000103137824 */ /* 0x000fe200078e0213 */
[----:B-----5:R-:W-:Y:S01]  /*de40*/  @P1 SHF.R.U32.HI R15, RZ, R21, R14 ;  /* 0x00000015ff0f1219 */ /* 0x020fe2000001160e */
[----:B------:R-:W-:Y:S01]  /*de50*/  IMAD R21, R4, R216, R5 ;  /* 0x000000d804157224 */ /* 0x000fe200078e0205 */
[----:B0-----:R-:W0:Y:S01]  /*de60*/  @!P0 LDC R26, c[0x0][0xc50] ;  /* 0x00031400ff1a8b82 */ /* 0x001e220000000800 */
[----:B------:R-:W-:Y:S02]  /*de70*/  IADD3 R4, P1, P3, R12, R2, R7 ;  /* 0x000000020c047210 */ /* 0x000fe40007b3e007 */
[----:B------:R-:W-:Y:S02]  /*de80*/  IMAD.IADD R21, R13, 0x1, R21 ;  /* 0x000000010d157824 */ /* 0x000fe400078e0215 */
[----:B------:R-:W-:-:S03]  /*de90*/  IMAD.MOV R12, RZ, RZ, -R15 ;  /* 0x000000ffff0c7224 */ /* 0x000fc600078e0a0f */
[----:B------:R-:W4:Y:S01]  /*dea0*/  @!P0 LDC R27, c[0x0][0xc54] ;  /* 0x00031500ff1b8b82 */ /* 0x000f220000000800 */
[----:B--2---:R-:W-:-:S05]  /*deb0*/  SEL R5, R24, RZ, P0 ;  /* 0x000000ff18057207 */ /* 0x004fca0000000000 */
[----:B-1----:R-:W-:Y:S01]  /*dec0*/  IMAD.WIDE.U32 R2, R8, R5, RZ ;  /* 0x0000000508027225 */ /* 0x002fe200078e00ff */
[----:B------:R-:W-:-:S03]  /*ded0*/  IADD3.X R8, R21, R19, R20, P1, P3 ;  /* 0x0000001315087210 */ /* 0x000fc60000fe6414 */
[----:B------:R-:W-:Y:S01]  /*dee0*/  IMAD R9, R9, R5, RZ ;  /* 0x0000000509097224 */ /* 0x000fe200078e02ff */
[----:B------:R-:W-:Y:S01]  /*def0*/  IADD3 R2, P0, P1, R15, R4, R2 ;  /* 0x000000040f027210 */ /* 0x000fe2000791e002 */
[----:B------:R-:W-:Y:S01]  /*df00*/  IMAD R5, R29, R12, R25 ;  /* 0x0000000c1d057224 */ /* 0x000fe200078e0219 */
[----:B------:R-:W-:Y:S01]  /*df10*/  SHF.R.S32.HI R15, RZ, 0x1f, R15 ;  /* 0x0000001fff0f7819 */ /* 0x000fe2000001140f */
[----:B------:R-:W-:Y:S02]  /*df20*/  IMAD.IADD R9, R3, 0x1, R9 ;  /* 0x0000000103097824 */ /* 0x000fe400078e0209 */
[----:B---3--:R-:W-:-:S03]  /*df30*/  IMAD R4, R11, R5, RZ ;  /* 0x000000050b047224 */ /* 0x008fc600078e02ff */
[----:B------:R-:W-:Y:S02]  /*df40*/  IADD3.X R3, R15, R8, R9, P0, P1 ;  /* 0x000000080f037210 */ /* 0x000fe400007e2409 */
[----:B------:R-:W-:Y:S01]  /*df50*/  SHF.R.S32.HI R9, RZ, 0x1f, R5 ;  /* 0x0000001fff097819 */ /* 0x000fe20000011405 */
[----:B------:R-:W-:-:S04]  /*df60*/  IMAD.WIDE.U32 R2, R10, R5, R2 ;  /* 0x000000050a027225 */ /* 0x000fc800078e0002 */
[----:B------:R-:W-:Y:S01]  /*df70*/  IMAD R9, R10, R9, R4 ;  /* 0x000000090a097224 */ /* 0x000fe200078e0204 */
[----:B0-----:R-:W-:-:S03]  /*df80*/  LEA R4, P0, R2, R26, 0x2 ;  /* 0x0000001a02047211 */ /* 0x001fc600078010ff */
[----:B------:R-:W-:-:S05]  /*df90*/  IMAD.IADD R3, R3, 0x1, R9 ;  /* 0x0000000103037824 */ /* 0x000fca00078e0209 */
[----:B----4-:R-:W-:Y:S01]  /*dfa0*/  LEA.HI.X R5, R2, R27, R3, 0x2, P0 ;  /* 0x0000001b02057211 */ /* 0x010fe200000f1403 */
[----:B------:R-:W-:-:S05]  /*dfb0*/  IMAD.MOV.U32 R3, RZ, RZ, -0x800000 ;  /* 0xff800000ff037424 */ /* 0x000fca00078e00ff */
[----:B------:R0:W-:Y:S02]  /*dfc0*/  STG.E desc[UR36][R4.64], R3 ;  /* 0x0000000304007986 */ /* 0x0001e4000c101924 */
.L_x_14844:
[----:B------:R-:W-:Y:S05]  /*dfd0*/  BSYNC B1 ;  /* 0x0000000000017941 */ /* 0x000fea0003800000 */
.L_x_14843:
[----:B------:R-:W-:Y:S05]  /*dfe0*/  @P2 BRA `(.L_x_14839) ;  /* 0x0000000800502947 */ /* 0x000fea0003800000 */
[----:B------:R-:W1:Y:S01]  /*dff0*/  LDC R11, c[0x0][0xce8] ;  /* 0x00033a00ff0b7b82 */ /* 0x000e620000000800 */
[----:B0-----:R-:W-:Y:S01]  /*e000*/  SHF.R.S32.HI R3, RZ, 0x1f, R22 ;  /* 0x0000001fff037819 */ /* 0x001fe20000011416 */
[----:B------:R-:W-:Y:S01]  /*e010*/  ULDC.64 UR6, c[0x0][0xba0] ;  /* 0x0002e80000067ab9 */ /* 0x000fe20000000a00 */
[----:B------:R-:W-:Y:S01]  /*e020*/  R2UR UR8, R206 ;  /* 0x00000000ce0872ca */ /* 0x000fe200000e0000 */
[----:B------:R-:W-:Y:S01]  /*e030*/  IMAD R2, R20, UR6, RZ ;  /* 0x0000000614027c24 */ /* 0x000fe2000f8e02ff */
[----:B------:R-:W-:Y:S01]  /*e040*/  LEA.HI R4, R3, R22, RZ, 0x3 ;  /* 0x0000001603047211 */ /* 0x000fe200078f18ff */
[----:B------:R-:W-:Y:S02]  /*e050*/  BSSY B1, `(.L_x_14845) ;  /* 0x000004b000017945 */ /* 0x000fe40003800000 */
[C---:B------:R-:W-:Y:S01]  /*e060*/  IMAD R5, R7.reuse, UR7, R2 ;  /* 0x0000000707057c24 */ /* 0x040fe2000f8e0202 */
[----:B------:R-:W-:Y:S01]  /*e070*/  LOP3.LUT R9, R4, 0xfffffff8, RZ, 0xc0, !PT ;  /* 0xfffffff804097812 */ /* 0x000fe200078ec0ff */
[----:B------:R-:W-:Y:S01]  /*e080*/  IMAD.WIDE.U32 R2, R7, UR6, RZ ;  /* 0x0000000607027c25 */ /* 0x000fe2000f8e00ff */
[----:B------:R-:W-:Y:S01]  /*e090*/  SHF.R.S32.HI R15, RZ, 0x3, R4 ;  /* 0x00000003ff0f7819 */ /* 0x000fe20000011404 */
[----:B------:R-:W-:-:S02]  /*e0a0*/  ULDC.64 UR6, c[0x0][0xbe8] ;  /* 0x0002fa0000067ab9 */ /* 0x000fc40000000a00 */
[----:B------:R-:W-:Y:S02]  /*e0b0*/  IMAD.IADD R22, R22, 0x1, -R9 ;  /* 0x0000000116167824 */ /* 0x000fe400078e0a09 */
[----:B------:R-:W-:Y:S02]  /*e0c0*/  IMAD.IADD R3, R3, 0x1, R5 ;  /* 0x0000000103037824 */ /* 0x000fe400078e0205 */
[----:B------:R-:W-:Y:S02]  /*e0d0*/  IMAD R4, R22, 0x20, R15 ;  /* 0x0000002016047824 */ /* 0x000fe400078e020f */
[----:B------:R-:W-:Y:S01]  /*e0e0*/  IMAD.WIDE.U32 R2, R213, UR6, R2 ;  /* 0x00000006d5027c25 */ /* 0x000fe2000f8e0002 */
[----:B-1----:R-:W-:-:S03]  /*e0f0*/  ISETP.NE.AND P0, PT, R11, 0x1, PT ;  /* 0x000000010b00780c */ /* 0x002fc60003f05270 */
[----:B------:R-:W-:Y:S02]  /*e100*/  VIADD R9, R4, UR8 ;  /* 0x0000000804097c36 */ /* 0x000fe40008000000 */
[----:B------:R-:W-:Y:S01]  /*e110*/  IMAD R3, R213, UR7, R3 ;  /* 0x00000007d5037c24 */ /* 0x000fe2000f8e0203 */
[----:B------:R-:W-:Y:S01]  /*e120*/  ULDC.64 UR6, c[0x0][0xbf0] ;  /* 0x0002fc0000067ab9 */ /* 0x000fe20000000a00 */
[----:B------:R-:W-:Y:S02]  /*e130*/  IMAD.MOV.U32 R5, RZ, RZ, R9 ;  /* 0x000000ffff057224 */ /* 0x000fe400078e0009 */
[----:B------:R-:W-:Y:S02]  /*e140*/  IMAD R7, R216, UR6, RZ ;  /* 0x00000006d8077c24 */ /* 0x000fe4000f8e02ff */
[C---:B------:R-:W-:Y:S02]  /*e150*/  IMAD.WIDE.U32 R2, R23.reuse, UR6, R2 ;  /* 0x0000000617027c25 */ /* 0x040fe4000f8e0002 */
[----:B------:R-:W0:Y:S02]  /*e160*/  @P0 LDC R8, c[0x0][0xcec] ;  /* 0x00033b00ff080b82 */ /* 0x000e240000000800 */
[----:B------:R-:W-:Y:S01]  /*e170*/  IMAD R7, R23, UR7, R7 ;  /* 0x0000000717077c24 */ /* 0x000fe2000f8e0207 */
[----:B------:R-:W-:-:S03]  /*e180*/  ULDC.64 UR6, c[0x0][0xbe0] ;  /* 0x0002f80000067ab9 */ /* 0x000fc60000000a00 */
[----:B------:R-:W-:Y:S02]  /*e190*/  IMAD.IADD R3, R3, 0x1, R7 ;  /* 0x0000000103037824 */ /* 0x000fe400078e0207 */
[----:B------:R-:W1:Y:S01]  /*e1a0*/  @P0 LDC R13, c[0x0][0xcf0] ;  /* 0x00033c00ff0d0b82 */ /* 0x000e620000000800 */
[----:B0-----:R-:W-:-:S05]  /*e1b0*/  @P0 IMAD.HI.U32 R4, R9, R8, RZ ;  /* 0x0000000809040227 */ /* 0x001fca00078e00ff */
[----:B-1----:R-:W-:-:S04]  /*e1c0*/  @P0 SHF.R.U32.HI R5, RZ, R13, R4 ;  /* 0x0000000dff050219 */ /* 0x002fc80000011604 */
        /* <DEDUP_REMOVED lines=8> */
[----:B------:R-:W-:Y:S01]  /*e250*/  ULDC.64 UR6, c[0x0][0xbd8] ;  /* 0x0002f60000067ab9 */ /* 0x000fe20000000a00 */
        /* <DEDUP_REMOVED lines=42> */
.L_x_14846:
[----:B------:R-:W-:Y:S05]  /*e500*/  BSYNC B1 ;  /* 0x0000000000017941 */ /* 0x000fea0003800000 */
.L_x_14845:
        /* <DEDUP_REMOVED lines=21> */
.L_x_14848:
[----:B------:R-:W-:Y:S05]  /*e660*/  BSYNC B1 ;  /* 0x0000000000017941 */ /* 0x000fea0003800000 */
.L_x_14847:
        /* <DEDUP_REMOVED lines=21> */
.L_x_14850:
[----:B------:R-:W-:Y:S05]  /*e7c0*/  BSYNC B1 ;  /* 0x0000000000017941 */ /* 0x000fea0003800000 */
.L_x_14849:
        /* <DEDUP_REMOVED lines=22> */
.L_x_14839:
[----:B------:R-:W-:Y:S05]  /*e930*/  BSYNC B0 ;  /* 0x0000000000007941 */ /* 0x000fea0003800000 */
.L_x_14829:
[----:B------:R-:W-:Y:S02]  /*e940*/  ULDC UR6, c[0x0][0xd3c] ;  /* 0x00034f0000067ab9 */ /* 0x000fe40000000800 */
[----:B------:R-:W-:-:S06]  /*e950*/  UISETP.GE.AND UP0, UPT, UR5, UR6, UPT ;  /* 0x000000060500728c */ /* 0x000fcc000bf06270 */
[----:B------:R-:W-:-:S13]  /*e960*/  PLOP3.LUT P0, PT, PT, PT, UP0, 0x80, 0x0 ;  /* 0x000000000000781c */ /* 0x000fda0003f0f008 */
[----:B------:R-:W-:Y:S05]  /*e970*/  @!P0 BRA `(.L_x_14851) ;  /* 0xffffff2400d88947 */ /* 0x000fea000383ffff */
[----:B------:R-:W-:Y:S05]  /*e980*/  EXIT ;  /* 0x000000000000794d */ /* 0x000fea0003800000 */
.L_x_14785:
        /* <DEDUP_REMOVED lines=16> */
.L_x_14852:
        /* <DEDUP_REMOVED lines=43> */
.L_x_14856:
        /* <DEDUP_REMOVED lines=35> */
.L_x_14854:
        /* <DEDUP_REMOVED lines=13> */
.L_x_14857:
        /* <DEDUP_REMOVED lines=62> */
.L_x_14858:
        /* <DEDUP_REMOVED lines=61> */
.L_x_14859:
[----:B------:R-:W-:-:S05]  /*f7f0*/  LOP3.LUT R25, RZ, R2, RZ, 0x33, !PT ;  /* 0x00000002ff197212 */ /* 0x000fca00078e33ff */
[----:B------:R-:W-:Y:S01]  /*f800*/  IMAD.IADD R25, R6, 0x1, R25 ;  /* 0x0000000106197824 */ /* 0x000fe200078e0219 */
[----:B------:R-:W-:Y:S06]  /*f810*/  BRA `(.L_x_14860) ;  /* 0x0000000000147947 */ /* 0x000fec0003800000 */
.L_x_14855:
[----:B------:R-:W-:Y:S01]  /*f820*/  ULDC UR4, c[0x0][0xd3c] ;  /* 0x00034f0000047ab9 */ /* 0x000fe20000000800 */
[----:B------:R-:W-:Y:S02]  /*f830*/  IMAD.MOV.U32 R25, RZ, RZ, RZ ;  /* 0x000000ffff197224 */ /* 0x000fe400078e00ff */
[----:B------:R-:W-:Y:S02]  /*f840*/  IMAD.U32 R24, RZ, RZ, UR6 ;  /* 0x00000006ff187e24 */ /* 0x000fe4000f8e00ff */
[----:B------:R-:W-:Y:S02]  /*f850*/  IMAD.MOV.U32 R26, RZ, RZ, RZ ;  /* 0x000000ffff1a7224 */ /* 0x000fe400078e00ff */
[----:B------:R-:W-:-:S07]  /*f860*/  IMAD.U32 R27, RZ, RZ, UR4 ;  /* 0x00000004ff1b7e24 */ /* 0x000fce000f8e00ff */
.L_x_14860:
[----:B------:R-:W-:-:S13]  /*f870*/  ISETP.NE.AND P0, PT, R7, RZ, PT ;  /* 0x000000ff0700720c */ /* 0x000fda0003f05270 */
[----:B------:R-:W0:Y:S01]  /*f880*/  @!P0 S2R R3, SR_CgaCtaId ;  /* 0x0000000000038919 */ /* 0x000e220000008800 */
[----:B------:R-:W-:-:S04]  /*f890*/  @!P0 MOV R2, 0x400 ;  /* 0x0000040000028802 */ /* 0x000fc80000000f00 */
[----:B0-----:R-:W-:-:S05]  /*f8a0*/  @!P0 LEA R2, R3, R2, 0x18 ;  /* 0x0000000203028211 */ /* 0x001fca00078ec0ff */
[----:B------:R1:W-:Y:S01]  /*f8b0*/  @!P0 STS.128 [R2+0x324d0], R24 ;  /* 0x0324d01802008388 */ /* 0x0003e20000000c00 */
[----:B------:R-:W-:Y:S06]  /*f8c0*/  BAR.ARV 0x5, 0x180 ;  /* 0x0146000000007b1d */ /* 0x000fec0000002000 */
.L_x_14853:
        /* <DEDUP_REMOVED lines=31> */
.L_x_14930:
        /* <DEDUP_REMOVED lines=48> */
.L_x_14862:
        /* <DEDUP_REMOVED lines=9> */
.L_x_14863:
        /* <DEDUP_REMOVED lines=9> */
.L_x_14864:
        /* <DEDUP_REMOVED lines=13> */
[----:B------:R-:W-:-:S04]  /*ffb0*/  VIADD R2, R19, 0x5f ;  /* 0x0000005f13027836 */ /* 0x000fc80000000000 */
[----:B------:R-:W-:Y:S01]  /*ffc0*/  IMAD.HI R2, R2, 0x2aaaaaab, RZ ;  /* 0x2aaaaaab02027827 */ /* 0x000fe200078e02ff */
[----:B---3--:R-:W-:-:S05]  /*ffd0*/  IADD3 R3, R19, 0x60, -R4 ;  /* 0x0000006013037810 */ /* 0x008fca0007ffe804 */
        /* <DEDUP_REMOVED lines=44> */
.L_x_14866:
[----:B------:R-:W-:Y:S05]  /*102a0*/  BSYNC B0 ;  /* 0x0000000000007941 */ /* 0x000fea0003800000 */
.L_x_14865:
        /* <DEDUP_REMOVED lines=23> */
.L_x_14868:
        /* <DEDUP_REMOVED lines=20> */
.L_x_14871:
[----:B------:R-:W-:Y:S05]  /*10560*/  BSYNC B6 ;  /* 0x0000000000067941 */ /* 0x000fea0003800000 */
.L_x_14870:
        /* <DEDUP_REMOVED lines=20> */
.L_x_14874:
        /* <DEDUP_REMOVED lines=15> */
.L_x_14873:
[----:B------:R-:W-:Y:S05]  /*107a0*/  BSYNC B6 ;  /* 0x0000000000067941 */ /* 0x000fea0003800000 */
.L_x_14872:
        /* <DEDUP_REMOVED lines=9> */
[----:B------:R3:W5:Y:S01]  /*10840*/  @P0 LDG.E R29, desc[UR36][R2.64] ;  /* 0x00000024021d0981 */ /* 0x000762000c1e1900 */
[----:B------:R-:W-:Y:S01]  /*10850*/  LOP3.LUT R16, R16, 0xfffffffe, RZ, 0xc0, !PT ;  /* 0xfffffffe10107812 */ /* 0x000fe200078ec0ff */
[----:B------:R-:W-:Y:S01]  /*10860*/  UMOV UR5, 0xffffffff ;  /* 0xffffffff00057882 */ /* 0x000fe20000000000 */
[----:B------:R-:W4:Y:S02]  /*10870*/  S2R R21, SR_TID.X ;  /* 0x0000000000157919 */ /* 0x000f240000002100 */
[----:B------:R-:W-:Y:S01]  /*10880*/  LOP3.LUT R16, R16, 0xffffffef, RZ, 0xc0, !PT ;  /* 0xffffffef10107812 */ /* 0x000fe200078ec0ff */
[----:B-1----:R-:W-:-:S05]  /*10890*/  IMAD.SHL.U32 R20, R20, 0x8, RZ ;  /* 0x0000000814147824 */ /* 0x002fca00078e00ff */
[----:B------:R-:W-:-:S04]  /*108a0*/  LOP3.LUT R20, R20, 0x38, RZ, 0xc0, !PT ;  /* 0x0000003814147812 */ /* 0x000fc800078ec0ff */
[C---:B------:R-:W-:Y:S02]  /*108b0*/  LOP3.LUT R4, R20.reuse, 0x40, RZ, 0xfc, !PT ;  /* 0x0000004014047812 */ /* 0x040fe400078efcff */
[----:B------:R-:W-:Y:S02]  /*108c0*/  LOP3.LUT R20, R20, 0x80, RZ, 0xfc, !PT ;  /* 0x0000008014147812 */ /* 0x000fe400078efcff */
[----:B------:R-:W-:Y:S02]  /*108d0*/  ISETP.GE.AND P1, PT, R4, UR4, PT ;  /* 0x0000000404007c0c */ /* 0x000fe4000bf26270 */
[----:B------:R-:W-:Y:S02]  /*108e0*/  ISETP.GE.AND P0, PT, R20, UR4, PT ;  /* 0x0000000414007c0c */ /* 0x000fe4000bf06270 */
[----:B------:R-:W1:Y:S09]  /*108f0*/  S2R R20, SR_TID.X ;  /* 0x0000000000147919 */ /* 0x000e720000002100 */
[----:B------:R-:W-:Y:S01]  /*10900*/  @P1 LOP3.LUT R16, R16, 0x10, RZ, 0xfc, !PT ;  /* 0x0000001010101812 */ /* 0x000fe200078efcff */
[----:B----4-:R-:W-:-:S05]  /*10910*/  IMAD.SHL.U32 R21, R21, 0x8, RZ ;  /* 0x0000000815157824 */ /* 0x010fca00078e00ff */
[----:B------:R-:W-:-:S04]  /*10920*/  LOP3.LUT R21, R21, 0x38, RZ, 0xc0, !PT ;  /* 0x0000003815157812 */ /* 0x000fc800078ec0ff */
[C---:B------:R-:W-:Y:S02]  /*10930*/  ISETP.GE.AND P2, PT, R21.reuse, UR4, PT ;  /* 0x0000000415007c0c */ /* 0x040fe4000bf46270 */
[----:B------:R-:W-:Y:S02]  /*10940*/  LOP3.LUT R21, R21, 0xc0, RZ, 0xfc, !PT ;  /* 0x000000c015157812 */ /* 0x000fe400078efcff */
[----:B-1----:R-:W-:-:S09]  /*10950*/  LOP3.LUT R20, R20, 0x7f, RZ, 0xc0, !PT ;  /* 0x0000007f14147812 */ /* 0x002fd200078ec0ff */
[----:B------:R-:W-:Y:S02]  /*10960*/  @P2 LOP3.LUT R16, R16, 0x1, RZ, 0xfc, !PT ;  /* 0x0000000110102812 */ /* 0x000fe400078efcff */
[----:B------:R-:W-:Y:S02]  /*10970*/  SHF.R.U32.HI R4, RZ, 0x3, R20 ;  /* 0x00000003ff047819 */ /* 0x000fe40000011614 */
[----:B------:R-:W1:Y:S01]  /*10980*/  S2R R20, SR_TID.X ;  /* 0x0000000000147919 */ /* 0x000e620000002100 */
[----:B------:R-:W-:-:S04]  /*10990*/  LOP3.LUT R16, R16, 0xfffffff7, RZ, 0xc0, !PT ;  /* 0xfffffff710107812 */ /* 0x000fc800078ec0ff */
[----:B------:R-:W-:Y:S02]  /*109a0*/  @P0 LOP3.LUT R16, R16, 0x8, RZ, 0xfc, !PT ;  /* 0x0000000810100812 */ /* 0x000fe400078efcff */
[----:B------:R-:W-:Y:S02]  /*109b0*/  ISETP.GE.AND P0, PT, R21, UR4, PT ;  /* 0x0000000415007c0c */ /* 0x000fe4000bf06270 */
[----:B------:R-:W-:-:S11]  /*109c0*/  LOP3.LUT R16, R16, 0xfffffffb, RZ, 0xc0, !PT ;  /* 0xfffffffb10107812 */ /* 0x000fd600078ec0ff */
[----:B------:R-:W-:Y:S01]  /*109d0*/  @P0 LOP3.LUT R16, R16, 0x4, RZ, 0xfc, !PT ;  /* 0x0000000410100812 */ /* 0x000fe200078efcff */
[----:B-1----:R-:W-:-:S05]  /*109e0*/  IMAD.SHL.U32 R20, R20, 0x10, RZ ;  /* 0x0000001014147824 */ /* 0x002fca00078e00ff */
[----:B------:R-:W-:Y:S01]  /*109f0*/  LOP3.LUT R20, R4, 0x70, R20, 0xf8, !PT ;  /* 0x0000007004147812 */ /* 0x000fe200078ef814 */
[----:B--2---:R-:W-:-:S04]  /*10a00*/  VIADD R0, R0, 0xffffffff ;  /* 0xffffffff00007836 */ /* 0x004fc80000000000 */
[----:B------:R-:W-:Y:S01]  /*10a10*/  IMAD R37, R0, 0x60, R20 ;  /* 0x0000006000257824 */ /* 0x000fe200078e0214 */
[----:B0--3--:R-:W-:Y:S06]  /*10a20*/  BRA.DIV UR5, `(.L_x_14875) ;  /* 0x0000005205147947 */ /* 0x009fec000b800000 */
.L_x_14948:
        /* <DEDUP_REMOVED lines=20> */
[----:B------:R-:W-:Y:S01]  /*10b70*/  @!P0 IMAD.IADD R7, R3, 0x1, R7 ;  /* 0x0000000103078824 */ /* 0x000fe200078e0207 */
[----:B------:R-:W-:-:S05]  /*10b80*/  SEL R3, RZ, 0x1, P2 ;  /* 0x00000001ff037807 */ /* 0x000fca0001000000 */
[----:B------:R1:W-:Y:S01]  /*10b90*/  STL [R1+0x20], R3 ;  /* 0x0000200301007387 */ /* 0x0003e20000100800 */
[----:B0-----:R-:W-:-:S04]  /*10ba0*/  @!P0 LEA R4, P1, R2, R4, 0x2 ;  /* 0x0000000402048211 */ /* 0x001fc800078210ff */
[----:B------:R-:W-:Y:S01]  /*10bb0*/  @!P0 LEA.HI.X R5, R2, R5, R7, 0x2, P1 ;  /* 0x0000000502058211 */ /* 0x000fe200008f1407 */
[----:B------:R-:W-:-:S04]  /*10bc0*/  IMAD.MOV R2, RZ, RZ, -R6 ;  /* 0x000000ffff027224 */ /* 0x000fc800078e0a06 */
[----:B------:R-:W-:Y:S01]  /*10bd0*/  IMAD R37, R8, R2, R37 ;  /* 0x0000000208257224 */ /* 0x000fe200078e0225 */
[----:B------:R1:W5:Y:S01]  /*10be0*/  @!P0 LDG.E R36, desc[UR36][R4.64] ;  /* 0x0000002404248981 */ /* 0x000362000c1e1900 */
[----:B------:R-:W-:Y:S01]  /*10bf0*/  IMAD.U32 R2, RZ, RZ, UR38 ;  /* 0x00000026ff027e24 */ /* 0x000fe2000f8e00ff */
[----:B------:R-:W-:Y:S02]  /*10c00*/  ISETP.GT.U32.AND P1, PT, R20, 0x5f, PT ;  /* 0x0000005f1400780c */ /* 0x000fe40003f24070 */
[----:B------:R-:W-:Y:S02]  /*10c10*/  LOP3.LUT R16, R16, 0xfffffbff, RZ, 0xc0, !PT ;  /* 0xfffffbff10107812 */ /* 0x000fe400078ec0ff */
[----:B------:R-:W-:Y:S02]  /*10c20*/  ISETP.NE.AND P0, PT, R2, 0x3, PT ;  /* 0x000000030200780c */ /* 0x000fe40003f05270 */
[----:B------:R-:W-:-:S11]  /*10c30*/  LOP3.LUT R26, R26, 0xffff, RZ, 0xc0, !PT ;  /* 0x0000ffff1a1a7812 */ /* 0x000fd600078ec0ff */
[----:B------:R-:W-:-:S04]  /*10c40*/  @P0 LOP3.LUT R16, R16, 0x400, RZ, 0xfc, !PT ;  /* 0x0000040010100812 */ /* 0x000fc800078efcff */
[----:B------:R-:W-:-:S04]  /*10c50*/  LOP3.LUT R16, R16, 0xffffffdf, RZ, 0xc0, !PT ;  /* 0xffffffdf10107812 */ /* 0x000fc800078ec0ff */
[----:B------:R-:W-:Y:S01]  /*10c60*/  @P1 LOP3.LUT R16, R16, 0x20, RZ, 0xfc, !PT ;  /* 0x0000002010101812 */ /* 0x000fe200078efcff */
[----:B-1----:R-:W-:Y:S06]  /*10c70*/  @!P0 BRA `(.L_x_14876) ;  /* 0x0000000000048947 */ /* 0x002fec0003800000 */
[----:B------:R-:W-:Y:S01]  /*10c80*/  BPT.TRAP 0x1 ;  /* 0x000000040000795c */ /* 0x000fe20000300000 */
.L_x_14876:
[----:B------:R-:W-:Y:S01]  /*10c90*/  IMAD R22, R0, -0x60, R19 ;  /* 0xffffffa000167824 */ /* 0x000fe200078e0213 */
[----:B------:R-:W-:Y:S01]  /*10ca0*/  SHF.L.U32 R0, R28, 0x1f, RZ ;  /* 0x0000001f1c007819 */ /* 0x000fe200000006ff */
[----:B------:R-:W-:Y:S01]  /*10cb0*/  IMAD R19, R18, 0x8, R17 ;  /* 0x0000000812137824 */ /* 0x000fe200078e0211 */
[----:B------:R-:W-:Y:S03]  /*10cc0*/  BSSY B0, `(.L_x_14877) ;  /* 0x0000003000007945 */ /* 0x000fe60003800000 */
[----:B------:R-:W0:Y:S02]  /*10cd0*/  SYNCS.PHASECHK.TRANS64.TRYWAIT P0, [R19+URZ+0x32440], R0 ;  /* 0x03244000130075a7 */ /* 0x000e24000800017f */
[----:B0-----:R-:W-:Y:S05]  /*10ce0*/  @!P0 BRA `(.L_x_14878) ;  /* 0x0000004c00988947 */ /* 0x001fea0003800000 */
.L_x_14949:
[----:B------:R-:W-:Y:S05]  /*10cf0*/  BSYNC B0 ;  /* 0x0000000000007941 */ /* 0x000fea0003800000 */
.L_x_14877:
        /* <DEDUP_REMOVED lines=87> */
.L_x_14963:
        /* <DEDUP_REMOVED lines=10> */
.L_x_14880:
        /* <DEDUP_REMOVED lines=10> */
.L_x_14881:
[----:B------:R1:W5:Y:S01]  /*113b0*/  LDL.LU R0, [R1+0x8] ;  /* 0x0000080001007983 */ /* 0x0003620000300800 */
[----:B------:R-:W-:Y:S01]  /*113c0*/  LOP3.LUT P0, RZ, R16, 0x40, RZ, 0xc0, !PT ;  /* 0x0000004010ff7812 */ /* 0x000fe2000780c0ff */
[----:B------:R1:W-:-:S12]  /*113d0*/  SYNCS.ARRIVE.TRANS64.A1T0 RZ, [R19+URZ+0x32430], RZ ;  /* 0x032430ff13ff79a7 */ /* 0x0003d8000810003f */
[----:B------:R-:W-:Y:S05]  /*113e0*/  WARPSYNC.ALL ;  /* 0x0000000000007948 */ /* 0x000fea0003800000 */
[----:B0-----:R-:W-:Y:S01]  /*113f0*/  SEL R2, R34, RZ, !P0 ;  /* 0x000000ff22027207 */ /* 0x001fe20004000000 */
[----:B------:R-:W-:Y:S04]  /*11400*/  BSSY B6, `(.L_x_14882) ;  /* 0x000001a000067945 */ /* 0x000fe80003800000 */
[----:B------:R0:W-:Y:S01]  /*11410*/  STL [R1], R2 ;  /* 0x0000000201007387 */ /* 0x0001e20000100800 */
        /* <DEDUP_REMOVED lines=24> */
.L_x_14883:
[----:B------:R-:W-:Y:S05]  /*115a0*/  BSYNC B6 ;  /* 0x0000000000067941 */ /* 0x000fea0003800000 */
.L_x_14882:
[----:B------:R-:W2:Y:S01]  /*115b0*/  LDL R4, [R1+0x8] ;  /* 0x0000080001047983 */ /* 0x000ea20000100800 */
[----:B0-----:R-:W0:Y:S01]  /*115c0*/  S2R R2, SR_TID.X ;  /* 0x0000000000027919 */ /* 0x001e220000002100 */
[----:B------:R-:W-:Y:S01]  /*115d0*/  IMAD.MOV.U32 R21, RZ, RZ, R34 ;  /* 0x000000ffff157224 */ /* 0x000fe200078e0022 */
[----:B------:R-:W-:Y:S01]  /*115e0*/  ULDC.64 UR4, c[0x0][0x298] ;  /* 0x0000a60000047ab9 */ /* 0x000fe20000000a00 */
[----:B------:R-:W3:Y:S01]  /*115f0*/  LDC R5, c[0x0][0x448] ;  /* 0x00011200ff057b82 */ /* 0x000ee20000000800 */
[----:B------:R-:W4:Y:S01]  /*11600*/  LDL R20, [R1] ;  /* 0x0000000001147983 */ /* 0x000f220000100800 */
[----:B------:R-:W5:Y:S01]  /*11610*/  S2R R34, SR_TID.X ;  /* 0x0000000000227919 */ /* 0x000f620000002100 */
[----:B0-----:R-:W-:-:S04]  /*11620*/  LOP3.LUT R2, R2, 0x7f, RZ, 0xc0, !PT ;  /* 0x0000007f02027812 */ /* 0x001fc800078ec0ff */
[----:B------:R-:W-:Y:S02]  /*11630*/  SHF.R.U32.HI R0, RZ, 0x3, R2 ;  /* 0x00000003ff007819 */ /* 0x000fe40000011602 */
[----:B------:R-:W0:Y:S02]  /*11640*/  LDC R2, c[0x0][0x448] ;  /* 0x00011200ff027b82 */ /* 0x000e240000000800 */
[----:B0-----:R-:W-:Y:S01]  /*11650*/  ISETP.NE.AND P6, PT, R2, 0x1, PT ;  /* 0x000000010200780c */ /* 0x001fe20003fc5270 */
[----:B-----5:R-:W-:-:S12]  /*11660*/  IMAD.SHL.U32 R34, R34, 0x10, RZ ;  /* 0x0000001022227824 */ /* 0x020fd800078e00ff */
[----:B------:R-:W0:Y:S08]  /*11670*/  @P6 LDC R3, c[0x0][0x44c] ;  /* 0x00011300ff036b82 */ /* 0x000e300000000800 */
[----:B------:R-:W5:Y:S01]  /*11680*/  @P6 LDC R2, c[0x0][0x450] ;  /* 0x00011400ff026b82 */ /* 0x000f620000000800 */
[----:B------:R-:W-:-:S05]  /*11690*/  LOP3.LUT R34, R0, 0x70, R34, 0xf8, !PT ;  /* 0x0000007000227812 */ /* 0x000fca00078ef822 */
[----:B------:R-:W-:-:S04]  /*116a0*/  IMAD R34, R25, 0x80, R34 ;  /* 0x0000008019227824 */ /* 0x000fc800078e0222 */
[----:B------:R-:W-:Y:S02]  /*116b0*/  IMAD.MOV.U32 R0, RZ, RZ, R34 ;  /* 0x000000ffff007224 */ /* 0x000fe400078e0022 */
[----:B0-----:R-:W-:-:S05]  /*116c0*/  @P6 IMAD.HI.U32 R3, R34, R3, RZ ;  /* 0x0000000322036227 */ /* 0x001fca00078e00ff */
[----:B-----5:R-:W-:Y:S01]  /*116d0*/  @P6 SHF.R.U32.HI R0, RZ, R2, R3 ;  /* 0x00000002ff006219 */ /* 0x020fe20000011603 */
[----:B------:R-:W-:-:S04]  /*116e0*/  IMAD.WIDE.U32 R2, R35, UR4, RZ ;  /* 0x0000000423027c25 */ /* 0x000fc8000f8e00ff */
        /* <DEDUP_REMOVED lines=10> */
[----:B------:R-:W-:Y:S01]  /*11790*/  ULDC.64 UR4, c[0x0][0x2d0] ;  /* 0x0000b40000047ab9 */ /* 0x000fe20000000a00 */
[----:B------:R-:W0:Y:S02]  /*117a0*/  S2R R20, SR_TID.X ;  /* 0x0000000000147919 */ /* 0x000e240000002100 */
[----:B------:R-:W-:Y:S01]  /*117b0*/  IMAD.IADD R3, R3, 0x1, R4 ;  /* 0x0000000103037824 */ /* 0x000fe200078e0204 */
[----:B------:R-:W-:Y:S01]  /*117c0*/  SHF.R.S32.HI R4, RZ, 0x1f, R0 ;  /* 0x0000001fff047819 */ /* 0x000fe20000011400 */
[----:B------:R-:W2:Y:S04]  /*117d0*/  S2R R21, SR_TID.X ;  /* 0x0000000000157919 */ /* 0x000ea80000002100 */
[----:B------:R-:W-:-:S02]  /*117e0*/  IMAD R4, R4, UR4, RZ ;  /* 0x0000000404047c24 */ /* 0x000fc4000f8e02ff */
        /* <DEDUP_REMOVED lines=10> */
[----:B------:R-:W-:Y:S01]  /*11890*/  ULDC.64 UR4, c[0x0][0x280] ;  /* 0x0000a00000047ab9 */ /* 0x000fe20000000a00 */
[----:B0-----:R-:W-:Y:S01]  /*118a0*/  IMAD.SHL.U32 R20, R20, 0x8, RZ ;  /* 0x0000000814147824 */ /* 0x001fe200078e00ff */
[----:B------:R-:W-:Y:S01]  /*118b0*/  LEA R0, P0, R2, UR4, 0x1 ;  /* 0x0000000402007c11 */ /* 0x000fe2000f8008ff */
[----:B------:R-:W-:Y:S01]  /*118c0*/  IMAD.IADD R4, R3, 0x1, R4 ;  /* 0x0000000103047824 */ /* 0x000fe200078e0204 */
[----:B------:R-:W-:Y:S02]  /*118d0*/  ULDC UR4, c[0x0][0x2b8] ;  /* 0x0000ae0000047ab9 */ /* 0x000fe40000000800 */
[----:B------:R-:W-:Y:S02]  /*118e0*/  LOP3.LUT R20, R20, 0x38, RZ, 0xc0, !PT ;  /* 0x0000003814147812 */ /* 0x000fe400078ec0ff */
[----:B------:R-:W-:Y:S01]  /*118f0*/  LEA.HI.X R4, R2, UR5, R4, 0x1, P0 ;  /* 0x0000000502047c11 */ /* 0x000fe200080f0c04 */
[----:B------:R-:W-:Y:S01]  /*11900*/  UMOV UR5, 0xffffffff ;  /* 0xffffffff00057882 */ /* 0x000fe20000000000 */
[----:B--2---:R-:W-:-:S02]  /*11910*/  LOP3.LUT R21, R21, 0x7f, RZ, 0xc0, !PT ;  /* 0x0000007f15157812 */ /* 0x004fc400078ec0ff */
[----:B------:R-:W-:Y:S02]  /*11920*/  ISETP.GE.AND P0, PT, R20, UR4, PT ;  /* 0x0000000414007c0c */ /* 0x000fe4000bf06270 */
[----:B------:R-:W-:Y:S01]  /*11930*/  SHF.R.U32.HI R21, RZ, 0x3, R21 ;  /* 0x00000003ff157819 */ /* 0x000fe20000011615 */
[----:B------:R-:W-:Y:S10]  /*11940*/  BRA.DIV UR5, `(.L_x_14884) ;  /* 0x0000004a05947947 */ /* 0x000ff4000b800000 */
[----:B------:R-:W2:Y:S01]  /*11950*/  LDL.LU R2, [R1+0x4] ;  /* 0x0000040001027983 */ /* 0x000ea20000300800 */
[----:B------:R-:W-:Y:S01]  /*11960*/  IMAD R25, R25, 0x80, R21 ;  /* 0x0000008019197824 */ /* 0x000fe200078e0215 */
[----:B------:R-:W-:Y:S02]  /*11970*/  LOP3.LUT R16, R16, 0xffffdfff, RZ, 0xc0, !PT ;  /* 0xffffdfff10107812 */ /* 0x000fe400078ec0ff */
[----:B------:R-:W0:Y:S01]  /*11980*/  SHFL.IDX PT, R9, R0, RZ, 0x181f ;  /* 0x00181fff00097589 */ /* 0x000e2200000e0000 */
[----:B------:R-:W-:-:S03]  /*11990*/  VIADD R7, R25, 0x10 ;  /* 0x0000001019077836 */ /* 0x000fc60000000000 */
[----:B------:R-:W3:Y:S04]  /*119a0*/  SHFL.IDX PT, R3, R4, RZ, 0x181f ;  /* 0x00181fff04037589 */ /* 0x000ee800000e0000 */
[----:B------:R-:W4:Y:S04]  /*119b0*/  SHFL.IDX PT, R6, R0, 0x1, 0x181f ;  /* 0x00381f0000067f89 */ /* 0x000f2800000e0000 */
[----:B------:R-:W-:Y:S04]  /*119c0*/  SHFL.IDX PT, R10, R0, 0x2, 0x181f ;  /* 0x00581f00000a7f89 */ /* 0x000fe800000e0000 */
[----:B------:R-:W-:Y:S01]  /*119d0*/  SHFL.IDX PT, R11, R0, 0x3, 0x181f ;  /* 0x00781f00000b7f89 */ /* 0x000fe200000e0000 */
[----:B--2---:R-:W-:-:S03]  /*119e0*/  IMAD R5, R2, R5, RZ ;  /* 0x0000000502057224 */ /* 0x004fc600078e02ff */
[----:B------:R-:W2:Y:S02]  /*119f0*/  SHFL.IDX PT, R2, R4, 0x1, 0x181f ;  /* 0x00381f0004027f89 */ /* 0x000ea400000e0000 */
[-C--:B------:R-:W-:Y:S02]  /*11a00*/  ISETP.GE.AND P6, PT, R25, R5.reuse, PT ;  /* 0x000000051900720c */ /* 0x080fe40003fc6270 */
[----:B------:R-:W-:Y:S01]  /*11a10*/  ISETP.GE.AND P5, PT, R7, R5, PT ;  /* 0x000000050700720c */ /* 0x000fe20003fa6270 */
[----:B------:R-:W-:-:S05]  /*11a20*/  VIADD R7, R25, 0x20 ;  /* 0x0000002019077836 */ /* 0x000fca0000000000 */
[----:B------:R-:W-:-:S05]  /*11a30*/  ISETP.GE.AND P3, PT, R7, R5, PT ;  /* 0x000000050700720c */ /* 0x000fca0003f66270 */
[----:B0-----:R-:W-:Y:S02]  /*11a40*/  @!P6 LEA R9, P1, R20, R9, 0x1 ;  /* 0x000000091409e211 */ /* 0x001fe400078208ff */
[----:B------:R-:W-:-:S03]  /*11a50*/  @P6 LOP3.LUT R16, R16, 0x2000, RZ, 0xfc, !PT ;  /* 0x0000200010106812 */ /* 0x000fc600078efcff */
[----:B---3--:R-:W-:Y:S01]  /*11a60*/  @!P6 IMAD.X R3, RZ, RZ, R3, P1 ;  /* 0x000000ffff03e224 */ /* 0x008fe200008e0603 */
[----:B----4-:R-:W-:Y:S02]  /*11a70*/  @!P5 LEA R6, P1, R20, R6, 0x1 ;  /* 0x000000061406d211 */ /* 0x010fe400078208ff */
[----:B------:R-:W-:-:S03]  /*11a80*/  LOP3.LUT R16, R16, 0xffffefff, RZ, 0xc0, !PT ;  /* 0xffffefff10107812 */ /* 0x000fc600078ec0ff */
[----:B--2---:R-:W-:Y:S01]  /*11a90*/  @!P5 IMAD.X R8, RZ, RZ, R2, P1 ;  /* 0x000000ffff08d224 */ /* 0x004fe200008e0602 */
[----:B------:R-:W-:Y:S01]  /*11aa0*/  @!P3 LEA R10, P1, R20, R10, 0x1 ;  /* 0x0000000a140ab211 */ /* 0x000fe200078208ff */
[----:B------:R-:W0:Y:S01]  /*11ab0*/  SHFL.IDX PT, R2, R4, 0x2, 0x181f ;  /* 0x00581f0004027f89 */ /* 0x000e2200000e0000 */
[----:B------:R-:W-:-:S04]  /*11ac0*/  @P5 LOP3.LUT R16, R16, 0x1000, RZ, 0xfc, !PT ;  /* 0x0000100010105812 */ /* 0x000fc800078efcff */
[----:B------:R-:W-:-:S04]  /*11ad0*/  LOP3.LUT R16, R16, 0xfffff7ff, RZ, 0xc0, !PT ;  /* 0xfffff7ff10107812 */ /* 0x000fc800078ec0ff */
[----:B------:R-:W-:-:S04]  /*11ae0*/  @P3 LOP3.LUT R16, R16, 0x800, RZ, 0xfc, !PT ;  /* 0x0000080010103812 */ /* 0x000fc800078efcff */
[----:B------:R-:W-:Y:S01]  /*11af0*/  LOP3.LUT R16, R16, 0xfffffdff, RZ, 0xc0, !PT ;  /* 0xfffffdff10107812 */ /* 0x000fe200078ec0ff */
[----:B0-----:R-:W-:Y:S02]  /*11b00*/  @!P3 IMAD.X R7, RZ, RZ, R2, P1 ;  /* 0x000000ffff07b224 */ /* 0x001fe400008e0602 */
[----:B------:R-:W-:-:S05]  /*11b10*/  VIADD R2, R25, 0x30 ;  /* 0x0000003019027836 */ /* 0x000fca0000000000 */
[----:B------:R-:W-:Y:S01]  /*11b20*/  ISETP.GE.AND P2, PT, R2, R5, PT ;  /* 0x000000050200720c */ /* 0x000fe20003f46270 */
[----:B------:R-:W-:-:S05]  /*11b30*/  VIADD R2, R25, 0x40 ;  /* 0x0000004019027836 */ /* 0x000fca0000000000 */
[----:B------:R-:W-:Y:S02]  /*11b40*/  ISETP.GE.AND P4, PT, R2, R5, PT ;  /* 0x000000050200720c */ /* 0x000fe40003f86270 */
[----:B------:R-:W0:Y:S05]  /*11b50*/  SHFL.IDX PT, R2, R4, 0x3, 0x181f ;  /* 0x00781f0004027f89 */ /* 0x000e2a00000e0000 */
[----:B------:R-:W-:Y:S02]  /*11b60*/  @!P2 LEA R13, P1, R20, R11, 0x1 ;  /* 0x0000000b140da211 */ /* 0x000fe400078208ff */
[----:B------:R-:W2:Y:S01]  /*11b70*/  SHFL.IDX PT, R11, R0, 0x4, 0x181f ;  /* 0x00981f00000b7f89 */ /* 0x000ea200000e0000 */
[----:B------:R-:W-:-:S04]  /*11b80*/  @P2 LOP3.LUT R16, R16, 0x200, RZ, 0xfc, !PT ;  /* 0x0000020010102812 */ /* 0x000fc800078efcff */
[----:B------:R-:W-:-:S04]  /*11b90*/  LOP3.LUT R16, R16, 0xfffffeff, RZ, 0xc0, !PT ;  /* 0xfffffeff10107812 */ /* 0x000fc800078ec0ff */
[----:B------:R-:W-:-:S04]  /*11ba0*/  @P4 LOP3.LUT R16, R16, 0x100, RZ, 0xfc, !PT ;  /* 0x0000010010104812 */ /* 0x000fc800078efcff */
[----:B------:R-:W-:Y:S01]  /*11bb0*/  LOP3.LUT R16, R16, 0xffffff7f, RZ, 0xc0, !PT ;  /* 0xffffff7f10107812 */ /* 0x000fe200078ec0ff */
[----:B0-----:R-:W-:Y:S02]  /*11bc0*/  @!P2 IMAD.X R12, RZ, RZ, R2, P1 ;  /* 0x000000ffff0ca224 */ /* 0x001fe400008e0602 */
[----:B------:R-:W0:Y:S01]  /*11bd0*/  SHFL.IDX PT, R2, R4, 0x4, 0x181f ;  /* 0x00981f0004027f89 */ /* 0x000e2200000e0000 */
[----:B--2---:R-:W-:-:S05]  /*11be0*/  @!P4 LEA R14, P1, R20, R11, 0x1 ;  /* 0x0000000b140ec211 */ /* 0x004fca00078208ff */
[----:B0-----:R-:W-:Y:S02]  /*11bf0*/  @!P4 IMAD.X R11, RZ, RZ, R2, P1 ;  /* 0x000000ffff0bc224 */ /* 0x001fe400008e0602 */
[----:B------:R-:W-:-:S05]  /*11c00*/  @!P6 IMAD.MOV.U32 R2, RZ, RZ, R9 ;  /* 0x000000ffff02e224 */ /* 0x000fca00078e0009 */
[----:B------:R0:W-:Y:S02]  /*11c10*/  @!P6 LDGSTS.E.BYPASS.LTC128B.128 [R23+0x18400], desc[UR36][R2.64], !P0 ;  /* 0x184000000217efae */ /* 0x0001e4000c101d64 */
[----:B0-----:R-:W-:Y:S02]  /*11c20*/  @!P5 IMAD.MOV.U32 R2, RZ, RZ, R6 ;  /* 0x000000ffff02d224 */ /* 0x001fe400078e0006 */
[----:B------:R-:W-:Y:S01]  /*11c30*/  @!P5 IMAD.MOV.U32 R3, RZ, RZ, R8 ;  /* 0x000000ffff03d224 */ /* 0x000fe200078e0008 */
[----:B------:R-:W-:Y:S04]  /*11c40*/  SHFL.IDX PT, R6, R0, 0x6, 0x181f ;  /* 0x00d81f0000067f89 */ /* 0x000fe800000e0000 */
[----:B------:R0:W-:Y:S04]  /*11c50*/  @!P5 LDGSTS.E.BYPASS.LTC128B.128 [R23+0x18c00], desc[UR36][R2.64], !P0 ;  /* 0x18c000000217dfae */ /* 0x0001e8000c101d64 */
[----:B------:R-:W2:Y:S04]  /*11c60*/  SHFL.IDX PT, R8, R0, 0x5, 0x181f ;  /* 0x00b81f0000087f89 */ /* 0x000ea800000e0000 */
[----:B------:R-:W-:Y:S01]  /*11c70*/  SHFL.IDX PT, R0, R0, 0x7, 0x181f ;  /* 0x00f81f0000007f89 */ /* 0x000fe200000e0000 */
[----:B0-----:R-:W-:-:S02]  /*11c80*/  @!P3 IMAD.MOV.U32 R2, RZ, RZ, R10 ;  /* 0x000000ffff02b224 */ /* 0x001fc400078e000a */
[----:B------:R-:W-:Y:S02]  /*11c90*/  @!P3 IMAD.MOV.U32 R3, RZ, RZ, R7 ;  /* 0x000000ffff03b224 */ /* 0x000fe400078e0007 */
[----:B------:R-:W0:Y:S04]  /*11ca0*/  SHFL.IDX PT, R7, R4, 0x5, 0x181f ;  /* 0x00b81f0004077f89 */ /* 0x000e2800000e0000 */
[----:B------:R3:W-:Y:S02]  /*11cb0*/  @!P3 LDGSTS.E.BYPASS.LTC128B.128 [R23+0x19400], desc[UR36][R2.64], !P0 ;  /* 0x194000000217bfae */ /* 0x0007e4000c101d64 */
[----:B---3--:R-:W-:Y:S02]  /*11cc0*/  VIADD R2, R25, 0x50 ;  /* 0x0000005019027836 */ /* 0x008fe40000000000 */
[----:B------:R-:W-:-:S03]  /*11cd0*/  @!P2 IMAD.MOV.U32 R3, RZ, RZ, R12 ;  /* 0x000000ffff03a224 */ /* 0x000fc600078e000c */
[----:B------:R-:W-:Y:S01]  /*11ce0*/  ISETP.GE.AND P3, PT, R2, R5, PT ;  /* 0x000000050200720c */ /* 0x000fe20003f66270 */
[----:B------:R-:W-:-:S05]  /*11cf0*/  @!P2 IMAD.MOV.U32 R2, RZ, RZ, R13 ;  /* 0x000000ffff02a224 */ /* 0x000fca00078e000d */
[----:B------:R3:W-:Y:S07]  /*11d00*/  @!P2 LDGSTS.E.BYPASS.LTC128B.128 [R23+0x19c00], desc[UR36][R2.64], !P0 ;  /* 0x19c000000217afae */ /* 0x0007ee000c101d64 */
[----:B--2---:R-:W-:Y:S02]  /*11d10*/  @!P3 LEA R8, P1, R20, R8, 0x1 ;  /* 0x000000081408b211 */ /* 0x004fe400078208ff */
[----:B------:R-:W-:Y:S01]  /*11d20*/  @P3 LOP3.LUT R16, R16, 0x80, RZ, 0xfc, !PT ;  /* 0x0000008010103812 */ /* 0x000fe200078efcff */
[----:B---3--:R-:W2:Y:S01]  /*11d30*/  SHFL.IDX PT, R2, R4, 0x6, 0x181f ;  /* 0x00d81f0004027f89 */ /* 0x008ea200000e0000 */
[----:B------:R-:W-:-:S02]  /*11d40*/  VIADD R3, R25, 0x60 ;  /* 0x0000006019037836 */ /* 0x000fc40000000000 */
[----:B------:R-:W-:Y:S01]  /*11d50*/  LOP3.LUT R16, R16, 0xffffffbf, RZ, 0xc0, !PT ;  /* 0xffffffbf10107812 */ /* 0x000fe200078ec0ff */
[----:B0-----:R-:W-:Y:S01]  /*11d60*/  @!P3 IMAD.X R7, RZ, RZ, R7, P1 ;  /* 0x000000ffff07b224 */ /* 0x001fe200008e0607 */
[----:B------:R-:W0:Y:S01]  /*11d70*/  SHFL.IDX PT, R4, R4, 0x7, 0x181f ;  /* 0x00f81f0004047f89 */ /* 0x000e2200000e0000 */
[----:B------:R-:W-:Y:S01]  /*11d80*/  ISETP.GE.AND P2, PT, R3, R5, PT ;  /* 0x000000050300720c */ /* 0x000fe20003f46270 */
[----:B------:R-:W-:-:S12]  /*11d90*/  @!P4 IMAD.MOV.U32 R3, RZ, RZ, R11 ;  /* 0x000000ffff03c224 */ /* 0x000fd800078e000b */
[----:B------:R-:W-:Y:S02]  /*11da0*/  @!P2 LEA R6, P1, R20, R6, 0x1 ;  /* 0x000000061406a211 */ /* 0x000fe400078208ff */
[----:B------:R-:W-:-:S03]  /*11db0*/  @P2 LOP3.LUT R16, R16, 0x40, RZ, 0xfc, !PT ;  /* 0x0000004010102812 */ /* 0x000fc600078efcff */
[----:B--2---:R-:W-:Y:S02]  /*11dc0*/  @!P2 IMAD.X R9, RZ, RZ, R2, P1 ;  /* 0x000000ffff09a224 */ /* 0x004fe400008e0602 */
[----:B------:R-:W-:-:S05]  /*11dd0*/  @!P4 IMAD.MOV.U32 R2, RZ, RZ, R14 ;  /* 0x000000ffff02c224 */ /* 0x000fca00078e000e */
[----:B------:R2:W-:Y:S02]  /*11de0*/  @!P4 LDGSTS.E.BYPASS.LTC128B.128 [R23+0x1a400], desc[UR36][R2.64], !P0 ;  /* 0x1a4000000217cfae */ /* 0x0005e4000c101d64 */
[----:B--2---:R-:W-:Y:S02]  /*11df0*/  @!P3 IMAD.MOV.U32 R2, RZ, RZ, R8 ;  /* 0x000000ffff02b224 */ /* 0x004fe400078e0008 */
[----:B------:R-:W-:-:S05]  /*11e00*/  @!P3 IMAD.MOV.U32 R3, RZ, RZ, R7 ;  /* 0x000000ffff03b224 */ /* 0x000fca00078e0007 */
[----:B------:R2:W-:Y:S02]  /*11e10*/  @!P3 LDGSTS.E.BYPASS.LTC128B.128 [R23+0x1ac00], desc[UR36][R2.64], !P0 ;  /* 0x1ac000000217bfae */ /* 0x0005e4000c101d64 */
[----:B--2---:R-:W-:Y:S02]  /*11e20*/  @!P2 IMAD.MOV.U32 R2, RZ, RZ, R6 ;  /* 0x000000ffff02a224 */ /* 0x004fe400078e0006 */
[----:B------:R-:W-:-:S05]  /*11e30*/  @!P2 IMAD.MOV.U32 R3, RZ, RZ, R9 ;  /* 0x000000ffff03a224 */ /* 0x000fca00078e0009 */
[----:B0-----:R2:W-:Y:S02]  /*11e40*/  @!P2 LDGSTS.E.BYPASS.LTC128B.128 [R23+0x1b400], desc[UR36][R2.64], !P0 ;  /* 0x1b4000000217afae */ /* 0x0015e4000c101d64 */
.L_x_14980:
[----:B------:R-:W-:Y:S01]  /*11e50*/  VIADD R25, R25, 0x70 ;  /* 0x0000007019197836 */ /* 0x000fe20000000000 */
[----:B------:R-:W-:-:S04]  /*11e60*/  LOP3.LUT R16, R16, 0xffffbfff, RZ, 0xc0, !PT ;  /* 0xffffbfff10107812 */ /* 0x000fc800078ec0ff */
[----:B------:R-:W-:-:S13]  /*11e70*/  ISETP.GE.AND P2, PT, R25, R5, PT ;  /* 0x000000051900720c */ /* 0x000fda0003f46270 */
[----:B--2---:R-:W-:Y:S02]  /*11e80*/  @!P2 LEA R2, P1, R20, R0, 0x1 ;  /* 0x000000001402a211 */ /* 0x004fe400078208ff */
        /* <DEDUP_REMOVED lines=8> */
.L_x_14885:
        /* <DEDUP_REMOVED lines=11> */
[----:B--2---:R-:W-:Y:S05]  /*11fc0*/  @!P0 BRA `(.L_x_14887) ;  /* 0x0000000000408947 */ /* 0x004fea0003800000 */
        /* <DEDUP_REMOVED lines=16> */
.L_x_14887:
[----:B------:R-:W-:Y:S05]  /*120d0*/  BSYNC B6 ;  /* 0x0000000000067941 */ /* 0x000fea0003800000 */
.L_x_14886:
[----:B------:R-:W2:Y:S01]  /*120e0*/  LDL.LU R25, [R1+0x8] ;  /* 0x0000080001197983 */ /* 0x000ea20000300800 */
[----:B0-----:R-:W0:Y:S01]  /*120f0*/  LDC R2, c[0x0][0x448] ;  /* 0x00011200ff027b82 */ /* 0x001e220000000800 */
[----:B------:R-:W-:Y:S02]  /*12100*/  ULDC.64 UR4, c[0x0][0x398] ;  /* 0x0000e60000047ab9 */ /* 0x000fe40000000a00 */
[----:B------:R-:W3:Y:S04]  /*12110*/  LDL.LU R21, [R1+0xc] ;  /* 0x00000c0001157983 */ /* 0x000ee80000300800 */
[----:B------:R-:W4:Y:S01]  /*12120*/  LDL.LU R20, [R1] ;  /* 0x0000000001147983 */ /* 0x000f220000300800 */
[----:B0-----:R-:W-:-:S13]  /*12130*/  ISETP.NE.AND P6, PT, R2, 0x1, PT ;  /* 0x000000010200780c */ /* 0x001fda0003fc5270 */
[----:B------:R-:W0:Y:S08]  /*12140*/  @P6 LDC R3, c[0x0][0x44c] ;  /* 0x00011300ff036b82 */ /* 0x000e300000000800 */
[----:B------:R-:W5:Y:S01]  /*12150*/  @P6 LDC R2, c[0x0][0x450] ;  /* 0x00011400ff026b82 */ /* 0x000f620000000800 */
[----:B------:R-:W-:Y:S02]  /*12160*/  IMAD.MOV.U32 R0, RZ, RZ, R34 ;  /* 0x000000ffff007224 */ /* 0x000fe400078e0022 */
[----:B0-----:R-:W-:-:S05]  /*12170*/  @P6 IMAD.HI.U32 R3, R34, R3, RZ ;  /* 0x0000000322036227 */ /* 0x001fca00078e00ff */
[----:B-----5:R-:W-:Y:S01]  /*12180*/  @P6 SHF.R.U32.HI R0, RZ, R2, R3 ;  /* 0x00000002ff006219 */ /* 0x020fe20000011603 */
        /* <DEDUP_REMOVED lines=15> */
[----:B------:R-:W-:Y:S02]  /*12280*/  IMAD R4, R20, UR5, R4 ;  /* 0x0000000514047c24 */ /* 0x000fe4000f8e0204 */
[----:B------:R-:W0:Y:S02]  /*12290*/  S2R R20, SR_TID.X ;  /* 0x0000000000147919 */ /* 0x000e240000002100 */
        /* <DEDUP_REMOVED lines=14> */
[----:B0-----:R-:W-:Y:S02]  /*12380*/  IMAD.SHL.U32 R20, R20, 0x8, RZ ;  /* 0x0000000814147824 */ /* 0x001fe400078e00ff */
[----:B------:R-:W-:Y:S01]  /*12390*/  IMAD.IADD R3, R3, 0x1, R0 ;  /* 0x0000000103037824 */ /* 0x000fe200078e0200 */
[----:B------:R-:W-:Y:S01]  /*123a0*/  LEA R0, P0, R2, UR4, 0x1 ;  /* 0x0000000402007c11 */ /* 0x000fe2000f8008ff */
[----:B------:R-:W-:Y:S01]  /*123b0*/  ULDC UR4, c[0x0][0x3b8] ;  /* 0x0000ee0000047ab9 */ /* 0x000fe20000000800 */
[----:B------:R-:W-:Y:S02]  /*123c0*/  LOP3.LUT R20, R20, 0x38, RZ, 0xc0, !PT ;  /* 0x0000003814147812 */ /* 0x000fe400078ec0ff */
[----:B------:R-:W-:Y:S02]  /*123d0*/  LEA.HI.X R4, R2, UR5, R3, 0x1, P0 ;  /* 0x0000000502047c11 */ /* 0x000fe400080f0c03 */
[----:B------:R-:W-:-:S02]  /*123e0*/  LOP3.LUT R9, R20, 0x40, RZ, 0xfc, !PT ;  /* 0x0000004014097812 */ /* 0x000fc400078efcff */
[C---:B------:R-:W-:Y:S02]  /*123f0*/  LOP3.LUT R7, R20.reuse, 0x80, RZ, 0xfc, !PT ;  /* 0x0000008014077812 */ /* 0x040fe400078efcff */
[----:B------:R-:W-:Y:S01]  /*12400*/  LOP3.LUT R6, R20, 0xc0, RZ, 0xfc, !PT ;  /* 0x000000c014067812 */ /* 0x000fe200078efcff */
        /* <DEDUP_REMOVED lines=9> */
[----:B------:R-:W2:Y:S10]  /*124a0*/  SHFL.IDX PT, R2, R4, RZ, 0x181f ;  /* 0x00181fff04027589 */ /* 0x000eb400000e0000 */
[----:B0-----:R-:W-:-:S02]  /*124b0*/  @!P6 LEA R5, P0, R8, R14, 0x1 ;  /* 0x0000000e0805e211 */ /* 0x001fc400078008ff */
[----:B------:R-:W0:Y:S03]  /*124c0*/  SHFL.IDX PT, R14, R0, 0x1, 0x181f ;  /* 0x00381f00000e7f89 */ /* 0x000e2600000e0000 */
[----:B--2---:R-:W-:Y:S02]  /*124d0*/  @!P6 IMAD.X R3, RZ, RZ, R2, P0 ;  /* 0x000000ffff03e224 */ /* 0x004fe400000e0602 */
[----:B------:R-:W-:Y:S02]  /*124e0*/  @!P6 IMAD.MOV.U32 R2, RZ, RZ, R5 ;  /* 0x000000ffff02e224 */ /* 0x000fe400078e0005 */
[----:B------:R-:W2:Y:S04]  /*124f0*/  SHFL.IDX PT, R5, R4, 0x1, 0x181f ;  /* 0x00381f0004057f89 */ /* 0x000ea800000e0000 */
        /* <DEDUP_REMOVED lines=8> */
[----:B--2---:R-:W-:Y:S02]  /*12580*/  @!P5 IMAD.X R7, RZ, RZ, R5, P0 ;  /* 0x000000ffff07d224 */ /* 0x004fe400000e0605 */
[----:B------:R-:W2:Y:S01]  /*12590*/  SHFL.IDX PT, R5, R4, 0x2, 0x181f ;  /* 0x00581f0004057f89 */ /* 0x000ea200000e0000 */
[----:B---3--:R-:W-:Y:S02]  /*125a0*/  @!P5 IMAD.MOV.U32 R2, RZ, RZ, R6 ;  /* 0x000000ffff02d224 */ /* 0x008fe400078e0006 */
        /* <DEDUP_REMOVED lines=16> */
[----:B--2---:R-:W-:Y:S02]  /*126b0*/  @!P5 IMAD.X R7, RZ, RZ, R5, P0 ;  /* 0x000000ffff07d224 */ /* 0x004fe400000e0605 */
[----:B------:R-:W2:Y:S01]  /*126c0*/  SHFL.IDX PT, R5, R4, 0x3, 0x181f ;  /* 0x00781f0004057f89 */ /* 0x000ea200000e0000 */
[----:B---3--:R-:W-:Y:S02]  /*126d0*/  @!P5 IMAD.MOV.U32 R2, RZ, RZ, R6 ;  /* 0x000000ffff02d224 */ /* 0x008fe400078e0006 */
[----:B------:R-:W-:-:S05]  /*126e0*/  @!P5 IMAD.MOV.U32 R3, RZ, RZ, R7 ;  /* 0x000000ffff03d224 */ /* 0x000fca00078e0007 */
[----:B------:R-:W-:Y:S04]  /*126f0*/  @!P5 LDGSTS.E.BYPASS.LTC128B.128 [R23+0x23400], desc[UR36][R2.64], !P4 ;  /* 0x234000000217dfae */ /* 0x000fe8000e101d64 */
[----:B------:R-:W-:Y:S04]  /*12700*/  @!P5 LDGSTS.E.BYPASS.LTC128B.128 [R23+0x27400], desc[UR36][R2.64+0x80], !P3 ;  /* 0x274000800217dfae */ /* 0x000fe8000d901d64 */
[----:B------:R-:W-:Y:S01]  /*12710*/  @!P5 LDGSTS.E.BYPASS.LTC128B.128 [R23+0x2b400], desc[UR36][R2.64+0x100], !P2 ;  /* 0x2b4001000217dfae */ /* 0x000fe2000d101d64 */
[----:B0-----:R-:W-:-:S03]  /*12720*/  @!P6 LEA R6, P0, R8, R14, 0x1 ;  /* 0x0000000e0806e211 */ /* 0x001fc600078008ff */
[----:B------:R0:W-:Y:S01]  /*12730*/  @!P5 LDGSTS.E.BYPASS.LTC128B.128 [R23+0x2f400], desc[UR36][R2.64+0x180], !P1 ;  /* 0x2f4001800217dfae */ /* 0x0001e2000c901d64 */
[----:B------:R-:W-:-:S03]  /*12740*/  LOP3.LUT P5, RZ, R16, 0x100000, RZ, 0xc0, !PT ;  /* 0x0010000010ff7812 */ /* 0x000fc600078ac0ff */
[----:B------:R-:W3:Y:S01]  /*12750*/  SHFL.IDX PT, R14, R0, 0x4, 0x181f ;  /* 0x00981f00000e7f89 */ /* 0x000ee200000e0000 */
[----:B--2---:R-:W-:-:S03]  /*12760*/  @!P6 IMAD.X R7, RZ, RZ, R5, P0 ;  /* 0x000000ffff07e224 */ /* 0x004fc600000e0605 */
[----:B------:R-:W2:Y:S01]  /*12770*/  SHFL.IDX PT, R5, R4, 0x4, 0x181f ;  /* 0x00981f0004057f89 */ /* 0x000ea200000e0000 */
[----:B0-----:R-:W-:Y:S02]  /*12780*/  @!P6 IMAD.MOV.U32 R2, RZ, RZ, R6 ;  /* 0x000000ffff02e224 */ /* 0x001fe400078e0006 */
[----:B------:R-:W-:-:S05]  /*12790*/  @!P6 IMAD.MOV.U32 R3, RZ, RZ, R7 ;  /* 0x000000ffff03e224 */ /* 0x000fca00078e0007 */
[----:B------:R-:W-:Y:S04]  /*127a0*/  @!P6 LDGSTS.E.BYPASS.LTC128B.128 [R23+0x23c00], desc[UR36][R2.64], !P4 ;  /* 0x23c000000217efae */ /* 0x000fe8000e101d64 */
[----:B------:R-:W-:Y:S04]  /*127b0*/  @!P6 LDGSTS.E.BYPASS.LTC128B.128 [R23+0x27c00], desc[UR36][R2.64+0x80], !P3 ;  /* 0x27c000800217efae */ /* 0x000fe8000d901d64 */
[----:B------:R-:W-:Y:S01]  /*127c0*/  @!P6 LDGSTS.E.BYPASS.LTC128B.128 [R23+0x2bc00], desc[UR36][R2.64+0x100], !P2 ;  /* 0x2bc001000217efae */ /* 0x000fe2000d101d64 */
[----:B---3--:R-:W-:-:S03]  /*127d0*/  @!P5 LEA R6, P0, R8, R14, 0x1 ;  /* 0x0000000e0806d211 */ /* 0x008fc600078008ff */
[----:B------:R-:W0:Y:S02]  /*127e0*/  SHFL.IDX PT, R14, R0, 0x5, 0x181f ;  /* 0x00b81f00000e7f89 */ /* 0x000e2400000e0000 */
[----:B--2---:R-:W-:Y:S02]  /*127f0*/  @!P5 IMAD.X R7, RZ, RZ, R5, P0 ;  /* 0x000000ffff07d224 */ /* 0x004fe400000e0605 */
[----:B------:R-:W2:Y:S04]  /*12800*/  SHFL.IDX PT, R5, R4, 0x5, 0x181f ;  /* 0x00b81f0004057f89 */ /* 0x000ea800000e0000 */
[----:B------:R3:W-:Y:S01]  /*12810*/  @!P6 LDGSTS.E.BYPASS.LTC128B.128 [R23+0x2fc00], desc[UR36][R2.64+0x180], !P1 ;  /* 0x2fc001800217efae */ /* 0x0007e2000c901d64 */
[----:B------:R-:W-:Y:S01]  /*12820*/  LOP3.LUT P6, RZ, R16, 0x80000, RZ, 0xc0, !PT ;  /* 0x0008000010ff7812 */ /* 0x000fe200078cc0ff */
[----:B---3--:R-:W-:-:S02]  /*12830*/  @!P5 IMAD.MOV.U32 R2, RZ, RZ, R6 ;  /* 0x000000ffff02d224 */ /* 0x008fc400078e0006 */
[----:B------:R-:W-:-:S10]  /*12840*/  @!P5 IMAD.MOV.U32 R3, RZ, RZ, R7 ;  /* 0x000000ffff03d224 */ /* 0x000fd400078e0007 */
[----:B0-----:R-:W-:Y:S02]  /*12850*/  @!P6 LEA R6, P0, R8, R14, 0x1 ;  /* 0x0000000e0806e211 */ /* 0x001fe400078008ff */
[----:B------:R-:W0:Y:S03]  /*12860*/  SHFL.IDX PT, R14, R0, 0x6, 0x181f ;  /* 0x00d81f00000e7f89 */ /* 0x000e2600000e0000 */
[----:B--2---:R-:W-:Y:S01]  /*12870*/  @!P6 IMAD.X R7, RZ, RZ, R5, P0 ;  /* 0x000000ffff07e224 */ /* 0x004fe200000e0605 */
[----:B------:R-:W-:Y:S04]  /*12880*/  @!P5 LDGSTS.E.BYPASS.LTC128B.128 [R23+0x24400], desc[UR36][R2.64], !P4 ;  /* 0x244000000217dfae */ /* 0x000fe8000e101d64 */
[----:B------:R-:W2:Y:S04]  /*12890*/  SHFL.IDX PT, R5, R4, 0x6, 0x181f ;  /* 0x00d81f0004057f89 */ /* 0x000ea800000e0000 */
[----:B------:R-:W-:Y:S04]  /*128a0*/  @!P5 LDGSTS.E.BYPASS.LTC128B.128 [R23+0x28400], desc[UR36][R2.64+0x80], !P3 ;  /* 0x284000800217dfae */ /* 0x000fe8000d901d64 */
[----:B------:R-:W-:Y:S04]  /*128b0*/  @!P5 LDGSTS.E.BYPASS.LTC128B.128 [R23+0x2c400], desc[UR36][R2.64+0x100], !P2 ;  /* 0x2c4001000217dfae */ /* 0x000fe8000d101d64 */
[----:B------:R3:W-:Y:S01]  /*128c0*/  @!P5 LDGSTS.E.BYPASS.LTC128B.128 [R23+0x30400], desc[UR36][R2.64+0x180], !P1 ;  /* 0x304001800217dfae */ /* 0x0007e2000c901d64 */
[----:B------:R-:W-:Y:S01]  /*128d0*/  LOP3.LUT P5, RZ, R16, 0x40000, RZ, 0xc0, !PT ;  /* 0x0004000010ff7812 */ /* 0x000fe200078ac0ff */
[----:B---3--:R-:W-:-:S02]  /*128e0*/  @!P6 IMAD.MOV.U32 R2, RZ, RZ, R6 ;  /* 0x000000ffff02e224 */ /* 0x008fc400078e0006 */
[----:B------:R-:W-:-:S10]  /*128f0*/  @!P6 IMAD.MOV.U32 R3, RZ, RZ, R7 ;  /* 0x000000ffff03e224 */ /* 0x000fd400078e0007 */
[----:B0-----:R-:W-:Y:S02]  /*12900*/  @!P5 LEA R6, P0, R8, R14, 0x1 ;  /* 0x0000000e0806d211 */ /* 0x001fe400078008ff */
[----:B------:R0:W3:Y:S03]  /*12910*/  SHFL.IDX PT, R14, R0, 0x7, 0x181f ;  /* 0x00f81f00000e7f89 */ /* 0x0000e600000e0000 */
[----:B--2---:R-:W-:Y:S01]  /*12920*/  @!P5 IMAD.X R7, RZ, RZ, R5, P0 ;  /* 0x000000ffff07d224 */ /* 0x004fe200000e0605 */
[----:B------:R-:W-:Y:S04]  /*12930*/  @!P6 LDGSTS.E.BYPASS.LTC128B.128 [R23+0x24c00], desc[UR36][R2.64], !P4 ;  /* 0x24c000000217efae */ /* 0x000fe8000e101d64 */
[----:B------:R-:W-:Y:S04]  /*12940*/  @!P6 LDGSTS.E.BYPASS.LTC128B.128 [R23+0x28c00], desc[UR36][R2.64+0x80], !P3 ;  /* 0x28c000800217efae */ /* 0x000fe8000d901d64 */
[----:B------:R-:W-:Y:S04]  /*12950*/  @!P6 LDGSTS.E.BYPASS.LTC128B.128 [R23+0x2cc00], desc[UR36][R2.64+0x100], !P2 ;  /* 0x2cc001000217efae */ /* 0x000fe8000d101d64 */
[----:B------:R2:W-:Y:S04]  /*12960*/  @!P6 LDGSTS.E.BYPASS.LTC128B.128 [R23+0x30c00], desc[UR36][R2.64+0x180], !P1 ;  /* 0x30c001800217efae */ /* 0x0005e8000c901d64 */
[----:B------:R0:W4:Y:S01]  /*12970*/  SHFL.IDX PT, R5, R4, 0x7, 0x181f ;  /* 0x00f81f0004057f89 */ /* 0x00012200000e0000 */
[----:B--2---:R-:W-:-:S02]  /*12980*/  @!P5 IMAD.MOV.U32 R2, RZ, RZ, R6 ;  /* 0x000000ffff02d224 */ /* 0x004fc400078e0006 */
[----:B------:R-:W-:-:S05]  /*12990*/  @!P5 IMAD.MOV.U32 R3, RZ, RZ, R7 ;  /* 0x000000ffff03d224 */ /* 0x000fca00078e0007 */
[----:B------:R0:W-:Y:S04]  /*129a0*/  @!P5 LDGSTS.E.BYPASS.LTC128B.128 [R23+0x25400], desc[UR36][R2.64], !P4 ;  /* 0x254000000217dfae */ /* 0x0001e8000e101d64 */
[----:B------:R0:W-:Y:S04]  /*129b0*/  @!P5 LDGSTS.E.BYPASS.LTC128B.128 [R23+0x29400], desc[UR36][R2.64+0x80], !P3 ;  /* 0x294000800217dfae */ /* 0x0001e8000d901d64 */
[----:B------:R0:W-:Y:S04]  /*129c0*/  @!P5 LDGSTS.E.BYPASS.LTC128B.128 [R23+0x2d400], desc[UR36][R2.64+0x100], !P2 ;  /* 0x2d4001000217dfae */ /* 0x0001e8000d101d64 */
[----:B---34-:R0:W-:Y:S02]  /*129d0*/  @!P5 LDGSTS.E.BYPASS.LTC128B.128 [R23+0x31400], desc[UR36][R2.64+0x180], !P1 ;  /* 0x314001800217dfae */ /* 0x0181e4000c901d64 */
.L_x_14998:
        /* <DEDUP_REMOVED lines=12> */
.L_x_14890:
[----:B------:R-:W-:Y:S05]  /*12aa0*/  BSYNC B0 ;  /* 0x0000000000007941 */ /* 0x000fea0003800000 */
.L_x_14889:
[----:B------:R-:W-:Y:S01]  /*12ab0*/  NOP ;  /* 0x0000000000007918 */ /* 0x000fe20000000000 */
[----:B------:R-:W-:-:S13]  /*12ac0*/  PLOP3.LUT P0, PT, PT, PT, PT, 0x80, 0x0 ;  /* 0x000000000000781c */ /* 0x000fda0003f0f070 */
.L_x_14891:
[----:B------:R-:W-:Y:S02]  /*12ad0*/  PLOP3.LUT P1, PT, P1, P0, PT, 0xa2, 0x0 ;  /* 0x000000000000781c */ /* 0x000fe40000f21472 */
[----:B------:R-:W-:-:S08]  /*12ae0*/  @P0 R2UR P1, UR4, R17 ;  /* 0x00000000110402ca */ /* 0x000fd00000020000 */
[----:B------:R-:W-:-:S05]  /*12af0*/  @P0 PLOP3.LUT P0, PT, P1, PT, PT, 0x80, 0x0 ;  /* 0x000000000000081c */ /* 0x000fca0000f0f070 */
[----:B------:R-:W-:Y:S01]  /*12b00*/  @!P1 SYNCS.ARRIVE.TRANS64.RED.A0T1 RZ, [UR4+0x32410], RZ ;  /* 0x032410ffffff99a7 */ /* 0x000fe20008200404 */
[----:B------:R-:W-:Y:S07]  /*12b10*/  @!P1 ARRIVES.LDGSTSBAR.64.TRANSCNT [UR4+0x32410] ;  /* 0x03241000ff0099b0 */ /* 0x000fee0008000a84 */
[----:B------:R-:W-:Y:S05]  /*12b20*/  @P0 BRA.U.ANY `(.L_x_14891) ;  /* 0xfffffffd00e80947 */ /* 0x000fea000393ffff */
[----:B0-2---:R-:W2:Y:S02]  /*12b30*/  LDL.LU R2, [R1+0x1c] ;  /* 0x00001c0001027983 */ /* 0x005ea40000300800 */
        /* <DEDUP_REMOVED lines=11> */
.L_x_14999:
[----:B------:R-:W-:Y:S05]  /*12bf0*/  BSYNC B0 ;  /* 0x0000000000007941 */ /* 0x000fea0003800000 */
.L_x_14892:
[----:B------:R-:W-:-:S13]  /*12c00*/  LOP3.LUT P0, RZ, R16, 0x400, RZ, 0xc0, !PT ;  /* 0x0000040010ff7812 */ /* 0x000fda000780c0ff */
[----:B------:R-:W-:Y:S05]  /*12c10*/  @!P0 BRA `(.L_x_14894) ;  /* 0x0000000000048947 */ /* 0x000fea0003800000 */
[----:B------:R-:W-:Y:S01]  /*12c20*/  BPT.TRAP 0x1 ;  /* 0x000000040000795c */ /* 0x000fe20000300000 */
.L_x_14894:
[----:B0-----:R-:W-:Y:S01]  /*12c30*/  SHF.L.U32 R0, R28, 0x1f, RZ ;  /* 0x0000001f1c007819 */ /* 0x001fe200000006ff */
[----:B------:R-:W-:Y:S03]  /*12c40*/  BSSY B0, `(.L_x_14895) ;  /* 0x0000003000007945 */ /* 0x000fe60003800000 */
[----:B------:R-:W0:Y:S02]  /*12c50*/  SYNCS.PHASECHK.TRANS64.TRYWAIT P0, [R19+URZ+0x32460], R0 ;  /* 0x03246000130075a7 */ /* 0x000e24000800017f */
[----:B0-----:R-:W-:Y:S05]  /*12c60*/  @!P0 BRA `(.L_x_14896) ;  /* 0x0000004c00548947 */ /* 0x001fea0003800000 */
.L_x_15000:
[----:B------:R-:W-:Y:S05]  /*12c70*/  BSYNC B0 ;  /* 0x0000000000007941 */ /* 0x000fea0003800000 */
.L_x_14895:
[----:B------:R-:W0:Y:S01]  /*12c80*/  LDL.LU R2, [R1+0x14] ;  /* 0x0000140001027983 */ /* 0x000e220000300800 */
        /* <DEDUP_REMOVED lines=9> */
[----:B0-----:R-:W-:Y:S02]  /*12d20*/  IMAD R0, R2, UR4, RZ ;  /* 0x0000000402007c24 */ /* 0x001fe4000f8e02ff */
[----:B------:R-:W-:-:S04]  /*12d30*/  IMAD.WIDE.U32 R2, R37, UR4, RZ ;  /* 0x0000000425027c25 */ /* 0x000fc8000f8e00ff */
        /* <DEDUP_REMOVED lines=89> */
.L_x_15014:
        /* <DEDUP_REMOVED lines=15> */
.L_x_14898:
        /* <DEDUP_REMOVED lines=10> */
.L_x_14899:
[----:B0-----:R-:W2:Y:S01]  /*13460*/  LDL.LU R2, [R1+0x10] ;  /* 0x0000100001027983 */ /* 0x001ea20000300800 */
[----:B------:R0:W-:Y:S01]  /*13470*/  SYNCS.ARRIVE.TRANS64.A1T0 RZ, [R19+URZ+0x32450], RZ ;  /* 0x032450ff13ff79a7 */ /* 0x0001e2000810003f */
[----:B------:R-:W-:Y:S01]  /*13480*/  BSSY B0, `(.L_x_14900) ;  /* 0x00000d9000007945 */ /* 0x000fe20003800000 */
[----:B--2---:R-:W-:-:S05]  /*13490*/  VIADD R21, R2, 0xfffffffe ;  /* 0xfffffffe02157836 */ /* 0x004fca0000000000 */
[----:B------:R-:W-:-:S13]  /*134a0*/  ISETP.GE.AND P0, PT, R21, R31, PT ;  /* 0x0000001f1500720c */ /* 0x000fda0003f06270 */
[----:B0-----:R-:W-:Y:S05]  /*134b0*/  @!P0 BRA `(.L_x_14901) ;  /* 0x0000000c00548947 */ /* 0x001fea0003800000 */
.L_x_14914:
[----:B0-----:R-:W0:Y:S01]  /*134c0*/  S2R R2, SR_TID.X ;  /* 0x0000000000027919 */ /* 0x001e220000002100 */
[----:B--2---:R-:W2:Y:S01]  /*134d0*/  LDC R3, c[0x0][0x430] ;  /* 0x00010c00ff037b82 */ /* 0x004ea20000000800 */
[----:B------:R-:W-:Y:S01]  /*134e0*/  IMAD R8, R21, 0x60, R32 ;  /* 0x0000006015087824 */ /* 0x000fe200078e0220 */
[----:B------:R-:W-:Y:S01]  /*134f0*/  LOP3.LUT P1, RZ, R16, 0x400, RZ, 0xc0, !PT ;  /* 0x0000040010ff7812 */ /* 0x000fe2000782c0ff */
        /* <DEDUP_REMOVED lines=22> */
[----:B--2---:R-:W-:Y:S01]  /*13660*/  @!P2 LEA R6, P0, R2, R6, 0x2 ;  /* 0x000000060206a211 */ /* 0x004fe200078010ff */
        /* <DEDUP_REMOVED lines=14> */
[----:B-1----:R-:W-:-:S12]  /*13750*/  @!P1 BRA `(.L_x_14902) ;  /* 0x0000000000049947 */ /* 0x002fd80003800000 */
[----:B------:R-:W-:Y:S01]  /*13760*/  BPT.TRAP 0x1 ;  /* 0x000000040000795c */ /* 0x000fe20000300000 */
.L_x_14902:
[----:B------:R-:W-:Y:S01]  /*13770*/  IMAD R10, R18, 0x8, R17 ;  /* 0x00000008120a7824 */ /* 0x000fe200078e0211 */
[----:B------:R-:W-:Y:S01]  /*13780*/  SHF.L.U32 R20, R28, 0x1f, RZ ;  /* 0x0000001f1c147819 */ /* 0x000fe200000006ff */
[----:B------:R-:W-:Y:S01]  /*13790*/  BSSY B1, `(.L_x_14903) ;  /* 0x0000004000017945 */ /* 0x000fe20003800000 */
[----:B------:R-:W-:Y:S02]  /*137a0*/  SHF.R.S32.HI R9, RZ, 0x1f, R5 ;  /* 0x0000001fff097819 */ /* 0x000fe40000011405 */
[----:B------:R-:W2:Y:S02]  /*137b0*/  SYNCS.PHASECHK.TRANS64.TRYWAIT P0, [R10+URZ+0x32440], R20 ;  /* 0x032440140a0075a7 */ /* 0x000ea4000800017f */
[----:B--2---:R-:W-:Y:S05]  /*137c0*/  @!P0 BRA `(.L_x_14904) ;  /* 0x0000004800d08947 */ /* 0x004fea0003800000 */
.L_x_15015:
[----:B------:R-:W-:Y:S05]  /*137d0*/  BSYNC B1 ;  /* 0x0000000000017941 */ /* 0x000fea0003800000 */
.L_x_14903:
[----:B------:R-:W-:Y:S01]  /*137e0*/  ULDC.64 UR4, c[0x0][0x300] ;  /* 0x0000c00000047ab9 */ /* 0x000fe20000000a00 */
[----:B-1---5:R-:W-:Y:S01]  /*137f0*/  SHF.R.S32.HI R19, RZ, 0x1f, R4 ;  /* 0x0000001fff137819 */ /* 0x022fe20000011404 */
        /* <DEDUP_REMOVED lines=22> */
[----:B------:R-:W-:Y:S01]  /*13960*/  SHFL.IDX PT, R14, R6, 0x5, 0x181f ;  /* 0x00b81f00060e7f89 */ /* 0x000fe200000e0000 */
[----:B0-----:R-:W-:-:S05]  /*13970*/  IADD3 R2, P0, R2, R0, RZ ;  /* 0x0000000002027210 */ /* 0x001fca0007f1e0ff */
[----:B-1----:R-:W-:-:S05]  /*13980*/  IMAD.X R3, RZ, RZ, R3, P0 ;  /* 0x000000ffff037224 */ /* 0x002fca00000e0603 */
[----:B------:R0:W-:Y:S04]  /*13990*/  LDGSTS.E.BYPASS.LTC128B.128 [R7+0x1c400], desc[UR36][R2.64], !P1 ;  /* 0x1c40000002077fae */ /* 0x0001e8000c901d64 */
[----:B0-----:R-:W0:Y:S04]  /*139a0*/  SHFL.IDX PT, R2, R6, 0x1, 0x181f ;  /* 0x00381f0006027f89 */ /* 0x001e2800000e0000 */
[----:B------:R-:W1:Y:S01]  /*139b0*/  SHFL.IDX PT, R3, R8, 0x1, 0x181f ;  /* 0x00381f0008037f89 */ /* 0x000e6200000e0000 */
        /* <DEDUP_REMOVED lines=14> */
[----:B------:R-:W1:Y:S04]  /*13aa0*/  SHFL.IDX PT, R3, R8, 0x4, 0x181f ;  /* 0x00981f0008037f89 */ /* 0x000e6800000e0000 */
[----:B------:R-:W3:Y:S01]  /*13ab0*/  SHFL.IDX PT, R8, R8, 0x5, 0x181f ;  /* 0x00b81f0008087f89 */ /* 0x000ee200000e0000 */
[----:B0-----:R-:W-:-:S05]  /*13ac0*/  IADD3 R2, P0, R2, R0, RZ ;  /* 0x0000000002027210 */ /* 0x001fca0007f1e0ff */
[----:B-1----:R-:W-:-:S05]  /*13ad0*/  IMAD.X R3, RZ, RZ, R3, P0 ;  /* 0x000000ffff037224 */ /* 0x002fca00000e0603 */
[----:B---3--:R0:W-:Y:S03]  /*13ae0*/  LDGSTS.E.BYPASS.LTC128B.128 [R7+0x1e400], desc[UR36][R2.64], !P1 ;  /* 0x1e40000002077fae */ /* 0x0081e6000c901d64 */
.L_x_15029:
        /* <DEDUP_REMOVED lines=8> */
.L_x_14906:
        /* <DEDUP_REMOVED lines=10> */
.L_x_14907:
[----:B------:R1:W-:Y:S01]  /*13c10*/  SYNCS.ARRIVE.TRANS64.A1T0 RZ, [R10+URZ+0x32430], RZ ;  /* 0x032430ff0aff79a7 */ /* 0x0003e2000810003f */
[----:B------:R-:W-:Y:S05]  /*13c20*/  @!P3 BRA `(.L_x_14908) ;  /* 0x000000000004b947 */ /* 0x000fea0003800000 */
[----:B------:R-:W-:Y:S01]  /*13c30*/  BPT.TRAP 0x1 ;  /* 0x000000040000795c */ /* 0x000fe20000300000 */
.L_x_14908:
[----:B------:R-:W3:Y:S01]  /*13c40*/  SYNCS.PHASECHK.TRANS64.TRYWAIT P0, [R10+URZ+0x32460], R20 ;  /* 0x032460140a0075a7 */ /* 0x000ee2000800017f */
[----:B------:R-:W-:Y:S04]  /*13c50*/  BSSY B1, `(.L_x_14909) ;  /* 0x0000002000017945 */ /* 0x000fe80003800000 */
[----:B---3--:R-:W-:Y:S05]  /*13c60*/  @!P0 BRA `(.L_x_14910) ;  /* 0x0000004c005c8947 */ /* 0x008fea0003800000 */
.L_x_15030:
[----:B------:R-:W-:Y:S05]  /*13c70*/  BSYNC B1 ;  /* 0x0000000000017941 */ /* 0x000fea0003800000 */
.L_x_14909:
[----:B------:R-:W-:Y:S01]  /*13c80*/  ULDC.64 UR4, c[0x0][0x328] ;  /* 0x0000ca0000047ab9 */ /* 0x000fe20000000a00 */
[----:B------:R-:W-:Y:S01]  /*13c90*/  ULDC.64 UR6, c[0x0][0x318] ;  /* 0x0000c60000067ab9 */ /* 0x000fe20000000a00 */
[----:B0-----:R-:W-:Y:S01]  /*13ca0*/  IMAD R2, R9, UR4, RZ ;  /* 0x0000000409027c24 */ /* 0x001fe2000f8e02ff */
[----:B------:R-:W-:Y:S01]  /*13cb0*/  LOP3.LUT P5, RZ, R16, 0x1, RZ, 0xc0, !PT ;  /* 0x0000000110ff7812 */ /* 0x000fe200078ac0ff */
[----:B--23--:R-:W-:Y:S01]  /*13cc0*/  IMAD R20, R18, 0x6000, R30 ;  /* 0x0000600012147824 */ /* 0x00cfe200078e021e */
        /* <DEDUP_REMOVED lines=61> */
.L_x_15044:
        /* <DEDUP_REMOVED lines=11> */
.L_x_14912:
        /* <DEDUP_REMOVED lines=10> */
.L_x_14913:
[----:B------:R2:W-:Y:S01]  /*141f0*/  SYNCS.ARRIVE.TRANS64.A1T0 RZ, [R10+URZ+0x32450], RZ ;  /* 0x032450ff0aff79a7 */ /* 0x0005e2000810003f */
[----:B------:R-:W-:Y:S05]  /*14200*/  @P2 BRA `(.L_x_14914) ;  /* 0xfffffff000ac2947 */ /* 0x000fea000383ffff */
.L_x_14901:
[----:B------:R-:W-:Y:S05]  /*14210*/  BSYNC B0 ;  /* 0x0000000000007941 */ /* 0x000fea0003800000 */
.L_x_14900:
        /* <DEDUP_REMOVED lines=20> */
.L_x_14916:
[----:B------:R-:W-:Y:S05]  /*14360*/  BSYNC B0 ;  /* 0x0000000000007941 */ /* 0x000fea0003800000 */
.L_x_14915:
[----:B------:R-:W-:Y:S02]  /*14370*/  SEL R18, R18, RZ, P0 ;  /* 0x000000ff12127207 */ /* 0x000fe40000000000 */
[----:B------:R-:W-:-:S07]  /*14380*/  LOP3.LUT R28, R28, R5, RZ, 0x3c, !PT ;  /* 0x000000051c1c7212 */ /* 0x000fce00078e3cff */
.L_x_14869:
[----:B------:R-:W-:Y:S05]  /*14390*/  BSYNC B7 ;  /* 0x0000000000077941 */ /* 0x000fea0003800000 */
.L_x_14867:
        /* <DEDUP_REMOVED lines=11> */
.L_x_14917:
        /* <DEDUP_REMOVED lines=43> */
.L_x_15054:
[----:B------:R-:W-:Y:S02]  /*14700*/  ULDC UR4, c[0x0][0xd38] ;  /* 0x00034e0000047ab9 */ /* 0x000fe40000000800 */
[----:B------:R-:W-:-:S04]  /*14710*/  IMAD.U32 R5, RZ, RZ, UR4 ;  /* 0x00000004ff057e24 */ /* 0x000fc8000f8e00ff */
[----:B---3--:R-:W-:-:S04]  /*14720*/  IMAD R14, R14, R5, RZ ;  /* 0x000000050e0e7224 */ /* 0x008fc800078e02ff */
[----:B------:R-:W-:-:S05]  /*14730*/  IMAD.IADD R7, R7, 0x1, R14 ;  /* 0x0000000107077824 */ /* 0x000fca00078e020e */
[----:B------:R-:W-:-:S13]  /*14740*/  ISETP.GT.AND P6, PT, R7, R0, PT ;  /* 0x000000000700720c */ /* 0x000fda0003fc4270 */
[----:B------:R-:W-:Y:S05]  /*14750*/  @P6 BRA `(.L_x_14920) ;  /* 0x0000000000a46947 */ /* 0x000fea0003800000 */
.L_x_14923:
        /* <DEDUP_REMOVED lines=35> */
.L_x_15062:
[----:B------:R-:W-:Y:S02]  /*14990*/  ULDC UR4, c[0x0][0xd38] ;  /* 0x00034e0000047ab9 */ /* 0x000fe40000000800 */
[----:B------:R-:W-:-:S04]  /*149a0*/  IMAD.U32 R5, RZ, RZ, UR4 ;  /* 0x00000004ff057e24 */ /* 0x000fc8000f8e00ff */
[----:B---3--:R-:W-:-:S04]  /*149b0*/  IMAD R14, R14, R5, RZ ;  /* 0x000000050e0e7224 */ /* 0x008fc800078e02ff */
[----:B------:R-:W-:-:S05]  /*149c0*/  IMAD.IADD R7, R14, 0x1, R7 ;  /* 0x000000010e077824 */ /* 0x000fca00078e0207 */
[----:B------:R-:W-:-:S13]  /*149d0*/  ISETP.GT.AND P6, PT, R7, R0, PT ;  /* 0x000000000700720c */ /* 0x000fda0003fc4270 */
[----:B------:R-:W-:Y:S05]  /*149e0*/  @!P6 BRA `(.L_x_14923) ;  /* 0xfffffffc005ce947 */ /* 0x000fea000383ffff */
.L_x_14920:
        /* <DEDUP_REMOVED lines=10> */
.L_x_15067:
[----:B------:R-:W-:-:S13]  /*14a90*/  ISETP.NE.AND P0, PT, R3, RZ, PT ;  /* 0x000000ff0300720c */ /* 0x000fda0003f05270 */
[----:B------:R-:W-:Y:S05]  /*14aa0*/  @!P0 BRA `(.L_x_14925) ;  /* 0x0000000000108947 */ /* 0x000fea0003800000 */
[----:B------:R-:W-:Y:S01]  /*14ab0*/  UMOV UR4, 0xffffffff ;  /* 0xffffffff00047882 */ /* 0x000fe20000000000 */
[----:B---3--:R-:W-:Y:S02]  /*14ac0*/  VIADD R12, R12, 0xffffffff ;  /* 0xffffffff0c0c7836 */ /* 0x008fe40000000000 */
[----:B------:R-:W-:Y:S05]  /*14ad0*/  BRA.DIV UR4, `(.L_x_14926) ;  /* 0x0000004e04f07947 */ /* 0x000fea000b800000 */
[----:B------:R3:W0:Y:S02]  /*14ae0*/  SHFL.IDX PT, R6, R2, R12, 0x1f ;  /* 0x00001f0c02067589 */ /* 0x00062400000e0000 */
.L_x_14925:
        /* <DEDUP_REMOVED lines=59> */
.L_x_14927:
        /* <DEDUP_REMOVED lines=60> */
.L_x_14928:
[----:B------:R-:W-:-:S05]  /*15260*/  LOP3.LUT R2, RZ, R2, RZ, 0x33, !PT ;  /* 0x00000002ff027212 */ /* 0x000fca00078e33ff */
[----:B------:R-:W-:Y:S01]  /*15270*/  IMAD.IADD R25, R25, 0x1, R2 ;  /* 0x0000000119197824 */ /* 0x000fe200078e0202 */
[----:B------:R-:W-:Y:S06]  /*15280*/  BRA `(.L_x_14929) ;  /* 0x00000000001c7947 */ /* 0x000fec0003800000 */
.L_x_14921:
[----:B------:R-:W-:Y:S01]  /*15290*/  UMOV UR4, URZ ;  /* 0x0000003f00047c82 */ /* 0x000fe20008000000 */
[----:B------:R-:W-:Y:S01]  /*152a0*/  UMOV UR5, URZ ;  /* 0x0000003f00057c82 */ /* 0x000fe20008000000 */
[----:B------:R-:W-:Y:S01]  /*152b0*/  ULDC UR6, c[0x0][0xd3c] ;  /* 0x00034f0000067ab9 */ /* 0x000fe20000000800 */
[----:B------:R-:W-:Y:S02]  /*152c0*/  IMAD.MOV.U32 R24, RZ, RZ, R0 ;  /* 0x000000ffff187224 */ /* 0x000fe400078e0000 */
[----:B------:R-:W-:Y:S02]  /*152d0*/  IMAD.U32 R25, RZ, RZ, UR4 ;  /* 0x00000004ff197e24 */ /* 0x000fe4000f8e00ff */
[----:B------:R-:W-:Y:S02]  /*152e0*/  IMAD.U32 R26, RZ, RZ, UR5 ;  /* 0x00000005ff1a7e24 */ /* 0x000fe4000f8e00ff */
[----:B------:R-:W-:-:S07]  /*152f0*/  IMAD.U32 R27, RZ, RZ, UR6 ;  /* 0x00000006ff1b7e24 */ /* 0x000fce000f8e00ff */
.L_x_14929:
        /* <DEDUP_REMOVED lines=10> */
.L_x_14918:
[----:B------:R-:W-:Y:S02]  /*153a0*/  ULDC UR4, c[0x0][0xd3c] ;  /* 0x00034f0000047ab9 */ /* 0x000fe40000000800 */
[----:B---3--:R-:W-:-:S13]  /*153b0*/  ISETP.GE.AND P0, PT, R27, UR4, PT ;  /* 0x000000041b007c0c */ /* 0x008fda000bf06270 */
[----:B------:R-:W-:Y:S05]  /*153c0*/  @!P0 BRA `(.L_x_14930) ;  /* 0xffffffa400bc8947 */ /* 0x000fea000383ffff */
[----:B------:R-:W-:Y:S05]  /*153d0*/  BSYNC B8 ;  /* 0x0000000000087941 */ /* 0x000fea0003800000 */
.L_x_14861:
        /* <DEDUP_REMOVED lines=12> */
.L_x_15070:
[----:B------:R-:W-:Y:S05]  /*154a0*/  BSYNC B0 ;  /* 0x0000000000007941 */ /* 0x000fea0003800000 */
.L_x_14931:
[----:B------:R-:W-:-:S03]  /*154b0*/  UMOV UR4, 0xffffffff ;  /* 0xffffffff00047882 */ /* 0x000fc60000000000 */
[----:B------:R-:W-:Y:S05]  /*154c0*/  BRA.DIV UR4, `(.L_x_14933) ;  /* 0x0000004604b07947 */ /* 0x000fea000b800000 */
[----:B-1----:R-:W1:Y:S02]  /*154d0*/  S2R R0, SR_TID.X ;  /* 0x0000000000007919 */ /* 0x002e640000002100 */
[----:B-1----:R-:W-:-:S04]  /*154e0*/  SHF.R.U32.HI R0, RZ, 0x5, R0 ;  /* 0x00000005ff007819 */ /* 0x002fc80000011600 */
[----:B------:R-:W-:-:S05]  /*154f0*/  LOP3.LUT R0, R0, 0x3, RZ, 0xc0, !PT ;  /* 0x0000000300007812 */ /* 0x000fca00078ec0ff */
[----:B------:R1:W3:Y:S02]  /*15500*/  SHFL.IDX PT, R14, R0, RZ, 0x1f ;  /* 0x00001fff000e7589 */ /* 0x0002e400000e0000 */
.L_x_15073:
[----:B---3--:R-:W-:Y:S01]  /*15510*/  ISETP.NE.AND P0, PT, R14, RZ, PT ;  /* 0x000000ff0e00720c */ /* 0x008fe20003f05270 */
[----:B------:R-:W-:-:S12]  /*15520*/  BSSY B0, `(.L_x_14934) ;  /* 0x0000026000007945 */ /* 0x000fd80003800000 */
[----:B------:R-:W-:Y:S05]  /*15530*/  @P0 BRA `(.L_x_14935) ;  /* 0x0000000000900947 */ /* 0x000fea0003800000 */
[----:B------:R-:W-:-:S03]  /*15540*/  UMOV UR4, 0xffffffff ;  /* 0xffffffff00047882 */ /* 0x000fc60000000000 */
[----:B------:R-:W-:Y:S05]  /*15550*/  BRA.DIV UR4, `(.L_x_14936) ;  /* 0x0000004604c07947 */ /* 0x000fea000b800000 */
[----:B------:R-:W-:-:S13]  /*15560*/  ELECT P6, URZ, PT ;  /* 0x00000000003f782f */ /* 0x000fda00038c0000 */
.L_x_15076:
        /* <DEDUP_REMOVED lines=8> */
.L_x_14937:
[----:B------:R-:W-:Y:S01]  /*155f0*/  IMAD R5, R18, 0x8, R7 ;  /* 0x0000000812057824 */ /* 0x000fe200078e0207 */
[----:B------:R-:W-:Y:S01]  /*15600*/  SHF.L.U32 R0, R28, 0x1f, RZ ;  /* 0x0000001f1c007819 */ /* 0x000fe200000006ff */
[----:B------:R-:W-:-:S03]  /*15610*/  VIADD R18, R18, 0x1 ;  /* 0x0000000112127836 */ /* 0x000fc60000000000 */
[----:B------:R-:W1:Y:S02]  /*15620*/  SYNCS.PHASECHK.TRANS64.TRYWAIT P1, [R5+URZ+0x32440], R0 ;  /* 0x03244000050075a7 */ /* 0x000e64000802017f */
[----:B------:R-:W-:-:S04]  /*15630*/  ISETP.NE.AND P2, PT, R18, 0x2, PT ;  /* 0x000000021200780c */ /* 0x000fc80003f45270 */
[----:B------:R-:W-:Y:S01]  /*15640*/  SEL R3, RZ, 0x1, P2 ;  /* 0x00000001ff037807 */ /* 0x000fe20001000000 */
[----:B-1----:R-:W-:Y:S08]  /*15650*/  @!P1 BRA `(.L_x_14938) ;  /* 0x0000004400a09947 */ /* 0x002ff00003800000 */
.L_x_15077:
[----:B------:R-:W-:Y:S02]  /*15660*/  SEL R18, R18, RZ, P2 ;  /* 0x000000ff12127207 */ /* 0x000fe40001000000 */
[----:B------:R-:W-:Y:S01]  /*15670*/  LOP3.LUT R2, R28, R3, RZ, 0x3c, !PT ;  /* 0x000000031c027212 */ /* 0x000fe200078e3cff */
[----:B------:R-:W-:Y:S06]  /*15680*/  @!P0 BRA `(.L_x_14939) ;  /* 0x0000000000048947 */ /* 0x000fec0003800000 */
[----:B------:R-:W-:Y:S01]  /*15690*/  BPT.TRAP 0x1 ;  /* 0x000000040000795c */ /* 0x000fe20000300000 */
.L_x_14939:
[----:B------:R-:W-:Y:S01]  /*156a0*/  IMAD R3, R18, 0x8, R7 ;  /* 0x0000000812037824 */ /* 0x000fe200078e0207 */
[----:B------:R-:W-:-:S04]  /*156b0*/  SHF.L.U32 R2, R2, 0x1f, RZ ;  /* 0x0000001f02027819 */ /* 0x000fc800000006ff */
[----:B------:R-:W3:Y:S02]  /*156c0*/  SYNCS.PHASECHK.TRANS64.TRYWAIT P1, [R3+URZ+0x32440], R2 ;  /* 0x03244002030075a7 */ /* 0x000ee4000802017f */
[----:B---3--:R-:W-:Y:S05]  /*156d0*/  @!P1 BRA `(.L_x_14940) ;  /* 0x0000004400949947 */ /* 0x008fea0003800000 */
.L_x_15078:
[----:B------:R-:W-:Y:S05]  /*156e0*/  @!P0 BRA `(.L_x_14941) ;  /* 0x0000000000048947 */ /* 0x000fea0003800000 */
[----:B------:R-:W-:Y:S01]  /*156f0*/  BPT.TRAP 0x1 ;  /* 0x000000040000795c */ /* 0x000fe20000300000 */
.L_x_14941:
[----:B------:R-:W5:Y:S02]  /*15700*/  SYNCS.PHASECHK.TRANS64.TRYWAIT P1, [R5+URZ+0x32460], R0 ;  /* 0x03246000050075a7 */ /* 0x000f64000802017f */
[----:B-----5:R-:W-:Y:S05]  /*15710*/  @!P1 BRA `(.L_x_14942) ;  /* 0x0000004400989947 */ /* 0x020fea0003800000 */
.L_x_15079:
[----:B------:R-:W-:Y:S05]  /*15720*/  @!P0 BRA `(.L_x_14943) ;  /* 0x0000000000048947 */ /* 0x000fea0003800000 */
[----:B------:R-:W-:Y:S01]  /*15730*/  BPT.TRAP 0x1 ;  /* 0x000000040000795c */ /* 0x000fe20000300000 */
.L_x_14943:
[----:B------:R0:W0:Y:S02]  /*15740*/  SYNCS.PHASECHK.TRANS64.TRYWAIT P0, [R3+URZ+0x32460], R2 ;  /* 0x03246002030075a7 */ /* 0x000024000800017f */
[----:B0-----:R-:W-:Y:S05]  /*15750*/  @!P0 NANOSLEEP.SYNCS 0x989680 ;  /* 0x009896800000895d */ /* 0x001fea0003900000 */
[----:B------:R-:W0:Y:S02]  /*15760*/  @!P0 SYNCS.PHASECHK.TRANS64 P0, [R3+URZ+0x32460], R2 ;  /* 0x03246002030085a7 */ /* 0x000e24000800007f */
[----:B0-----:R-:W-:Y:S05]  /*15770*/  @!P0 BRA `(.L_x_14943) ;  /* 0xfffffffc00f08947 */ /* 0x001fea000383ffff */
.L_x_14935:
[----:B------:R-:W-:Y:S05]  /*15780*/  BSYNC B0 ;  /* 0x0000000000007941 */ /* 0x000fea0003800000 */
.L_x_14934:
[----:B------:R-:W-:Y:S05]  /*15790*/  EXIT ;  /* 0x000000000000794d */ /* 0x000fea0003800000 */
.L_x_14793:
[----:B0-----:R0:W1:Y:S02]  /*157a0*/  SYNCS.PHASECHK.TRANS64.TRYWAIT P0, [R3+URZ+0x32400], R0 ;  /* 0x03240000030075a7 */ /* 0x001064000800017f */
[----:B-1----:R-:W-:Y:S05]  /*157b0*/  @!P0 NANOSLEEP.SYNCS 0x989680 ;  /* 0x009896800000895d */ /* 0x002fea0003900000 */
[----:B------:R-:W1:Y:S02]  /*157c0*/  @!P0 SYNCS.PHASECHK.TRANS64 P0, [R3+URZ+0x32400], R0 ;  /* 0x03240000030085a7 */ /* 0x000e64000800007f */
[----:B-1----:R-:W-:Y:S05]  /*157d0*/  @!P0 BRA `(.L_x_14793) ;  /* 0xfffffffc00f08947 */ /* 0x002fea000383ffff */
[----:B------:R-:W-:Y:S05]  /*157e0*/  BRA `(.L_x_14944) ;  /* 0xfffffec800407947 */ /* 0x000fea000383ffff */
.L_x_14797:
[----:B--2---:R-:W-:-:S04]  /*157f0*/  IMAD.U32 R5, RZ, RZ, UR6 ;  /* 0x00000006ff057e24 */ /* 0x004fc8000f8e00ff */
[----:B------:R2:W3:Y:S03]  /*15800*/  SYNCS.PHASECHK.TRANS64.TRYWAIT P1, [R5+URZ+0x32430], R2 ;  /* 0x03243002050075a7 */ /* 0x0004e6000802017f */
[----:B---3--:R-:W-:Y:S05]  /*15810*/  @!P1 NANOSLEEP.SYNCS 0x989680 ;  /* 0x009896800000995d */ /* 0x008fea0003900000 */
[----:B------:R-:W3:Y:S02]  /*15820*/  @!P1 SYNCS.PHASECHK.TRANS64 P1, [R5+URZ+0x32430], R2 ;  /* 0x03243002050095a7 */ /* 0x000ee4000802007f */
[----:B---3--:R-:W-:Y:S05]  /*15830*/  @!P1 BRA `(.L_x_14797) ;  /* 0xfffffffc00ec9947 */ /* 0x008fea000383ffff */
[----:B------:R-:W-:Y:S05]  /*15840*/  BRA `(.L_x_14796) ;  /* 0xfffffec800707947 */ /* 0x000fea000383ffff */
.L_x_14798:
[----:B---3--:R3:W4:Y:S02]  /*15850*/  SYNCS.PHASECHK.TRANS64.TRYWAIT P1, [R3+URZ+0x32410], R0 ;  /* 0x03241000030075a7 */ /* 0x008724000802017f */
[----:B----4-:R-:W-:Y:S05]  /*15860*/  @!P1 NANOSLEEP.SYNCS 0x989680 ;  /* 0x009896800000995d */ /* 0x010fea0003900000 */
[----:B------:R-:W4:Y:S02]  /*15870*/  @!P1 SYNCS.PHASECHK.TRANS64 P1, [R3+URZ+0x32410], R0 ;  /* 0x03241000030095a7 */ /* 0x000f24000802007f */
[----:B----4-:R-:W-:Y:S05]  /*15880*/  @!P1 BRA `(.L_x_14798) ;  /* 0xfffffffc00f09947 */ /* 0x010fea000383ffff */
[----:B------:R-:W-:Y:S05]  /*15890*/  BRA `(.L_x_14945) ;  /* 0xfffffecc001c7947 */ /* 0x000fea000383ffff */
.L_x_14802:
[----:B0-2---:R-:W-:-:S04]  /*158a0*/  IMAD.U32 R5, RZ, RZ, UR6 ;  /* 0x00000006ff057e24 */ /* 0x005fc8000f8e00ff */
[----:B------:R0:W2:Y:S03]  /*158b0*/  SYNCS.PHASECHK.TRANS64.TRYWAIT P1, [R5+URZ+0x32450], R2 ;  /* 0x03245002050075a7 */ /* 0x0000a6000802017f */
[----:B--2---:R-:W-:Y:S05]  /*158c0*/  @!P1 NANOSLEEP.SYNCS 0x989680 ;  /* 0x009896800000995d */ /* 0x004fea0003900000 */
[----:B------:R-:W2:Y:S02]  /*158d0*/  @!P1 SYNCS.PHASECHK.TRANS64 P1, [R5+URZ+0x32450], R2 ;  /* 0x03245002050095a7 */ /* 0x000ea4000802007f */
[----:B--2---:R-:W-:Y:S05]  /*158e0*/  @!P1 BRA `(.L_x_14802) ;  /* 0xfffffffc00ec9947 */ /* 0x004fea000383ffff */
[----:B------:R-:W-:Y:S05]  /*158f0*/  BRA `(.L_x_14801) ;  /* 0xfffffecc00247947 */ /* 0x000fea000383ffff */
.L_x_14809:
[----:B-1----:R-:W-:-:S04]  /*15900*/  IMAD.U32 R153, RZ, RZ, UR4 ;  /* 0x00000004ff997e24 */ /* 0x002fc8000f8e00ff */
[----:B------:R1:W2:Y:S03]  /*15910*/  SYNCS.PHASECHK.TRANS64.TRYWAIT P1, [R153+URZ+0x32430], R0 ;  /* 0x03243000990075a7 */ /* 0x0002a6000802017f */
[----:B--2---:R-:W-:Y:S05]  /*15920*/  @!P1 NANOSLEEP.SYNCS 0x989680 ;  /* 0x009896800000995d */ /* 0x004fea0003900000 */
[----:B------:R-:W2:Y:S02]  /*15930*/  @!P1 SYNCS.PHASECHK.TRANS64 P1, [R153+URZ+0x32430], R0 ;  /* 0x03243000990095a7 */ /* 0x000ea4000802007f */
[----:B--2---:R-:W-:Y:S05]  /*15940*/  @!P1 BRA `(.L_x_14809) ;  /* 0xfffffffc00ec9947 */ /* 0x004fea000383ffff */
[----:B------:R-:W-:Y:S05]  /*15950*/  BRA `(.L_x_14808) ;  /* 0xfffffeec00e47947 */ /* 0x000fea000383ffff */
.L_x_14813:
[----:B--2---:R-:W-:-:S04]  /*15960*/  IMAD.U32 R202, RZ, RZ, UR4 ;  /* 0x00000004ffca7e24 */ /* 0x004fc8000f8e00ff */
[----:B------:R2:W3:Y:S03]  /*15970*/  SYNCS.PHASECHK.TRANS64.TRYWAIT P1, [R202+URZ+0x32450], R0 ;  /* 0x03245000ca0075a7 */ /* 0x0004e6000802017f */
[----:B---3--:R-:W-:Y:S05]  /*15980*/  @!P1 NANOSLEEP.SYNCS 0x989680 ;  /* 0x009896800000995d */ /* 0x008fea0003900000 */
[----:B------:R-:W3:Y:S02]  /*15990*/  @!P1 SYNCS.PHASECHK.TRANS64 P1, [R202+URZ+0x32450], R0 ;  /* 0x03245000ca0095a7 */ /* 0x000ee4000802007f */
[----:B---3--:R-:W-:Y:S05]  /*159a0*/  @!P1 BRA `(.L_x_14813) ;  /* 0xfffffffc00ec9947 */ /* 0x008fea000383ffff */
[----:B------:R-:W-:Y:S05]  /*159b0*/  BRA `(.L_x_14812) ;  /* 0xfffffef000607947 */ /* 0x000fea000383ffff */
.L_x_14821:
[----:B-1----:R-:W-:-:S04]  /*159c0*/  IMAD.U32 R153, RZ, RZ, UR4 ;  /* 0x00000004ff997e24 */ /* 0x002fc8000f8e00ff */
[----:B------:R1:W2:Y:S03]  /*159d0*/  SYNCS.PHASECHK.TRANS64.TRYWAIT P1, [R153+URZ+0x32430], R0 ;  /* 0x03243000990075a7 */ /* 0x0002a6000802017f */
[----:B--2---:R-:W-:Y:S05]  /*159e0*/  @!P1 NANOSLEEP.SYNCS 0x989680 ;  /* 0x009896800000995d */ /* 0x004fea0003900000 */
[----:B------:R-:W2:Y:S02]  /*159f0*/  @!P1 SYNCS.PHASECHK.TRANS64 P1, [R153+URZ+0x32430], R0 ;  /* 0x03243000990095a7 */ /* 0x000ea4000802007f */
[----:B--2---:R-:W-:Y:S05]  /*15a00*/  @!P1 BRA `(.L_x_14821) ;  /* 0xfffffffc00ec9947 */ /* 0x004fea000383ffff */
[----:B------:R-:W-:Y:S05]  /*15a10*/  BRA `(.L_x_14820) ;  /* 0xffffff1800907947 */ /* 0x000fea000383ffff */
.L_x_14825:
[----:B--2---:R-:W-:-:S04]  /*15a20*/  IMAD.U32 R200, RZ, RZ, UR4 ;  /* 0x00000004ffc87e24 */ /* 0x004fc8000f8e00ff */
[----:B------:R2:W3:Y:S03]  /*15a30*/  SYNCS.PHASECHK.TRANS64.TRYWAIT P1, [R200+URZ+0x32450], R0 ;  /* 0x03245000c80075a7 */ /* 0x0004e6000802017f */
[----:B---3--:R-:W-:Y:S05]  /*15a40*/  @!P1 NANOSLEEP.SYNCS 0x989680 ;  /* 0x009896800000995d */ /* 0x008fea0003900000 */
[----:B------:R-:W3:Y:S02]  /*15a50*/  @!P1 SYNCS.PHASECHK.TRANS64 P1, [R200+URZ+0x32450], R0 ;  /* 0x03245000c80095a7 */ /* 0x000ee4000802007f */
[----:B---3--:R-:W-:Y:S05]  /*15a60*/  @!P1 BRA `(.L_x_14825) ;  /* 0xfffffffc00ec9947 */ /* 0x008fea000383ffff */
[----:B------:R-:W-:Y:S05]  /*15a70*/  BRA `(.L_x_14824) ;  /* 0xffffff1c000c7947 */ /* 0x000fea000383ffff */
.L_x_14875:
        /* <DEDUP_REMOVED lines=11> */
.L_x_14947:
[----:B------:R-:W-:Y:S05]  /*15b30*/  BSYNC B0 ;  /* 0x0000000000007941 */ /* 0x000fea0003800000 */
.L_x_14946:
[----:B------:R-:W-:Y:S05]  /*15b40*/  BRA `(.L_x_14948) ;  /* 0xffffffac00b87947 */ /* 0x000fea000383ffff */
.L_x_14878:
[----:B0-----:R0:W1:Y:S02]  /*15b50*/  SYNCS.PHASECHK.TRANS64.TRYWAIT P0, [R19+URZ+0x32440], R0 ;  /* 0x03244000130075a7 */ /* 0x001064000800017f */
[----:B-1----:R-:W-:Y:S05]  /*15b60*/  @!P0 NANOSLEEP.SYNCS 0x989680 ;  /* 0x009896800000895d */ /* 0x002fea0003900000 */
[----:B------:R-:W1:Y:S02]  /*15b70*/  @!P0 SYNCS.PHASECHK.TRANS64 P0, [R19+URZ+0x32440], R0 ;  /* 0x03244000130085a7 */ /* 0x000e64000800007f */
[----:B-1----:R-:W-:Y:S05]  /*15b80*/  @!P0 BRA `(.L_x_14878) ;  /* 0xfffffffc00f08947 */ /* 0x002fea000383ffff */
[----:B------:R-:W-:Y:S05]  /*15b90*/  BRA `(.L_x_14949) ;  /* 0xffffffb000547947 */ /* 0x000fea000383ffff */
.L_x_14879:
        /* <DEDUP_REMOVED lines=8> */
.L_x_14951:
[----:B------:R-:W-:Y:S05]  /*15c20*/  BSYNC B0 ;  /* 0x0000000000007941 */ /* 0x000fea0003800000 */
.L_x_14950:
        /* <DEDUP_REMOVED lines=9> */
.L_x_14952:
[----:B------:R-:W-:Y:S02]  /*15cc0*/  IMAD.MOV.U32 R13, RZ, RZ, R4 ;  /* 0x000000ffff0d7224 */ /* 0x000fe400078e0004 */
[----:B------:R-:W-:Y:S02]  /*15cd0*/  IMAD.MOV.U32 R12, RZ, RZ, 0x1 ;  /* 0x00000001ff0c7424 */ /* 0x000fe400078e00ff */
[----:B------:R-:W-:-:S07]  /*15ce0*/  IMAD.MOV.U32 R3, RZ, RZ, R14 ;  /* 0x000000ffff037224 */ /* 0x000fce00078e000e */
[----:B------:R-:W-:Y:S05]  /*15cf0*/  WARPSYNC.COLLECTIVE R15, `(.L_x_14953) ;  /* 0x000000000f087348 */ /* 0x000fea0003c00000 */
[----:B------:R0:W1:Y:S02]  /*15d00*/  SHFL.IDX P6, R14, R13, R12, R11 ;  /* 0x0000000c0d0e7389 */ /* 0x00006400000c000b */
[----:B01----:R-:W-:Y:S01]  /*15d10*/  ENDCOLLECTIVE ;  /* 0x000000000000791b */ /* 0x003fe20003800000 */
.L_x_14953:
        /* <DEDUP_REMOVED lines=15> */
.L_x_14954:
[----:B------:R-:W-:Y:S02]  /*15e10*/  @P0 IMAD R6, R5, 0x2, R17 ;  /* 0x0000000205060824 */ /* 0x000fe400078e0211 */
[----:B------:R-:W-:Y:S02]  /*15e20*/  IMAD.MOV.U32 R13, RZ, RZ, R4 ;  /* 0x000000ffff0d7224 */ /* 0x000fe400078e0004 */
[----:B------:R-:W-:Y:S02]  /*15e30*/  IMAD.MOV.U32 R12, RZ, RZ, 0x2 ;  /* 0x00000002ff0c7424 */ /* 0x000fe400078e00ff */
[----:B------:R-:W-:-:S07]  /*15e40*/  IMAD.MOV.U32 R3, RZ, RZ, R14 ;  /* 0x000000ffff037224 */ /* 0x000fce00078e000e */
[----:B------:R-:W-:Y:S05]  /*15e50*/  WARPSYNC.COLLECTIVE R15, `(.L_x_14955) ;  /* 0x000000000f087348 */ /* 0x000fea0003c00000 */
[----:B------:R0:W1:Y:S02]  /*15e60*/  SHFL.IDX P6, R14, R13, R12, R11 ;  /* 0x0000000c0d0e7389 */ /* 0x00006400000c000b */
[----:B01----:R-:W-:Y:S01]  /*15e70*/  ENDCOLLECTIVE ;  /* 0x000000000000791b */ /* 0x003fe20003800000 */
.L_x_14955:
        /* <DEDUP_REMOVED lines=15> */
.L_x_14956:
[----:B------:R-:W-:Y:S02]  /*15f70*/  @P0 IMAD R6, R5, 0x2, R17 ;  /* 0x0000000205060824 */ /* 0x000fe400078e0211 */
[----:B------:R-:W-:Y:S02]  /*15f80*/  IMAD.MOV.U32 R13, RZ, RZ, R4 ;  /* 0x000000ffff0d7224 */ /* 0x000fe400078e0004 */
[----:B------:R-:W-:Y:S02]  /*15f90*/  IMAD.MOV.U32 R12, RZ, RZ, 0x3 ;  /* 0x00000003ff0c7424 */ /* 0x000fe400078e00ff */
[----:B------:R-:W-:-:S07]  /*15fa0*/  IMAD.MOV.U32 R3, RZ, RZ, R14 ;  /* 0x000000ffff037224 */ /* 0x000fce00078e000e */
[----:B------:R-:W-:Y:S05]  /*15fb0*/  WARPSYNC.COLLECTIVE R15, `(.L_x_14957) ;  /* 0x000000000f087348 */ /* 0x000fea0003c00000 */
[----:B------:R0:W1:Y:S02]  /*15fc0*/  SHFL.IDX P6, R14, R13, R12, R11 ;  /* 0x0000000c0d0e7389 */ /* 0x00006400000c000b */
[----:B01----:R-:W-:Y:S01]  /*15fd0*/  ENDCOLLECTIVE ;  /* 0x000000000000791b */ /* 0x003fe20003800000 */
.L_x_14957:
        /* <DEDUP_REMOVED lines=15> */
.L_x_14958:
[----:B------:R-:W-:Y:S02]  /*160d0*/  @P0 IMAD R6, R5, 0x2, R17 ;  /* 0x0000000205060824 */ /* 0x000fe400078e0211 */
[----:B------:R-:W-:Y:S02]  /*160e0*/  IMAD.MOV.U32 R13, RZ, RZ, R4 ;  /* 0x000000ffff0d7224 */ /* 0x000fe400078e0004 */
[----:B------:R-:W-:Y:S02]  /*160f0*/  IMAD.MOV.U32 R12, RZ, RZ, 0x4 ;  /* 0x00000004ff0c7424 */ /* 0x000fe400078e00ff */
[----:B------:R-:W-:-:S07]  /*16100*/  IMAD.MOV.U32 R3, RZ, RZ, R14 ;  /* 0x000000ffff037224 */ /* 0x000fce00078e000e */
[----:B------:R-:W-:Y:S05]  /*16110*/  WARPSYNC.COLLECTIVE R15, `(.L_x_14959) ;  /* 0x000000000f087348 */ /* 0x000fea0003c00000 */
[----:B------:R0:W1:Y:S02]  /*16120*/  SHFL.IDX P6, R14, R13, R12, R11 ;  /* 0x0000000c0d0e7389 */ /* 0x00006400000c000b */
[----:B01----:R-:W-:Y:S01]  /*16130*/  ENDCOLLECTIVE ;  /* 0x000000000000791b */ /* 0x003fe20003800000 */
.L_x_14959:
        /* <DEDUP_REMOVED lines=15> */
.L_x_14960:
[----:B------:R-:W-:Y:S02]  /*16230*/  @P0 IMAD R6, R5, 0x2, R17 ;  /* 0x0000000205060824 */ /* 0x000fe400078e0211 */
[----:B------:R-:W-:Y:S02]  /*16240*/  IMAD.MOV.U32 R13, RZ, RZ, R4 ;  /* 0x000000ffff0d7224 */ /* 0x000fe400078e0004 */
[----:B------:R-:W-:Y:S02]  /*16250*/  IMAD.MOV.U32 R12, RZ, RZ, 0x5 ;  /* 0x00000005ff0c7424 */ /* 0x000fe400078e00ff */
[----:B------:R-:W-:-:S07]  /*16260*/  IMAD.MOV.U32 R3, RZ, RZ, R14 ;  /* 0x000000ffff037224 */ /* 0x000fce00078e000e */
[----:B------:R-:W-:Y:S05]  /*16270*/  WARPSYNC.COLLECTIVE R15, `(.L_x_14961) ;  /* 0x000000000f087348 */ /* 0x000fea0003c00000 */
[----:B------:R0:W1:Y:S02]  /*16280*/  SHFL.IDX P6, R14, R13, R12, R11 ;  /* 0x0000000c0d0e7389 */ /* 0x00006400000c000b */
[----:B01----:R-:W-:Y:S01]  /*16290*/  ENDCOLLECTIVE ;  /* 0x000000000000791b */ /* 0x003fe20003800000 */
.L_x_14961:
        /* <DEDUP_REMOVED lines=10> */
.L_x_14962:
[----:B------:R-:W-:Y:S01]  /*16340*/  @!PT LDS RZ, [RZ] ;  /* 0x00000000fffff984 */ /* 0x000fe20000000800 */
[----:B------:R-:W-:Y:S01]  /*16350*/  @!PT LDS RZ, [RZ] ;  /* 0x00000000fffff984 */ /* 0x000fe20000000800 */
[----:B------:R-:W-:Y:S01]  /*16360*/  @!PT LDS RZ, [RZ] ;  /* 0x00000000fffff984 */ /* 0x000fe20000000800 */
[----:B------:R0:W-:Y:S01]  /*16370*/  @P0 LDGSTS.E.BYPASS.LTC128B.128 [R6+0x1e400], desc[UR36][R2.64], !P2 ;  /* 0x1e40000002060fae */ /* 0x0001e2000d101d64 */
[----:B------:R-:W-:Y:S01]  /*16380*/  IMAD.MOV.U32 R0, RZ, RZ, R14 ;  /* 0x000000ffff007224 */ /* 0x000fe200078e000e */
[----:B------:R-:W-:Y:S06]  /*16390*/  BRA `(.L_x_14963) ;  /* 0xffffffac00b47947 */ /* 0x000fec000383ffff */
.L_x_14884:
[----:B------:R0:W5:Y:S01]  /*163a0*/  LDL.LU R6, [R1+0x4] ;  /* 0x0000040001067983 */ /* 0x0001620000300800 */
[----:B------:R-:W-:Y:S01]  /*163b0*/  IMAD.MOV.U32 R13, RZ, RZ, R4 ;  /* 0x000000ffff0d7224 */ /* 0x000fe200078e0004 */
[----:B------:R-:W-:Y:S01]  /*163c0*/  LOP3.LUT R16, R16, 0xffffdfff, RZ, 0xc0, !PT ;  /* 0xffffdfff10107812 */ /* 0x000fe200078ec0ff */
[----:B------:R-:W-:Y:S02]  /*163d0*/  IMAD.MOV.U32 R12, RZ, RZ, RZ ;  /* 0x000000ffff0c7224 */ /* 0x000fe400078e00ff */
[----:B------:R-:W-:Y:S02]  /*163e0*/  IMAD.MOV.U32 R11, RZ, RZ, 0x181f ;  /* 0x0000181fff0b7424 */ /* 0x000fe400078e00ff */
[----:B------:R-:W-:Y:S02]  /*163f0*/  IMAD.MOV.U32 R15, RZ, RZ, -0x1 ;  /* 0xffffffffff0f7424 */ /* 0x000fe400078e00ff */
[----:B0-----:R-:W-:-:S07]  /*16400*/  IMAD R25, R25, 0x80, R21 ;  /* 0x0000008019197824 */ /* 0x001fce00078e0215 */
[----:B-1---5:R-:W-:Y:S05]  /*16410*/  WARPSYNC.COLLECTIVE R15, `(.L_x_14964) ;  /* 0x000000000f087348 */ /* 0x022fea0003c00000 */
[----:B------:R0:W2:Y:S02]  /*16420*/  SHFL.IDX P6, R14, R13, R12, R11 ;  /* 0x0000000c0d0e7389 */ /* 0x0000a400000c000b */
[----:B012--5:R-:W-:Y:S01]  /*16430*/  ENDCOLLECTIVE ;  /* 0x000000000000791b */ /* 0x027fe20003800000 */
.L_x_14964:
[----:B------:R-:W-:Y:S02]  /*16440*/  IMAD.MOV.U32 R13, RZ, RZ, R0 ;  /* 0x000000ffff0d7224 */ /* 0x000fe400078e0000 */
[----:B------:R-:W-:-:S07]  /*16450*/  IMAD.MOV.U32 R3, RZ, RZ, R14 ;  /* 0x000000ffff037224 */ /* 0x000fce00078e000e */
[----:B------:R-:W-:Y:S05]  /*16460*/  WARPSYNC.COLLECTIVE R15, `(.L_x_14965) ;  /* 0x000000000f087348 */ /* 0x000fea0003c00000 */
[----:B------:R0:W1:Y:S02]  /*16470*/  SHFL.IDX P6, R14, R13, R12, R11 ;  /* 0x0000000c0d0e7389 */ /* 0x00006400000c000b */
[----:B01----:R-:W-:Y:S01]  /*16480*/  ENDCOLLECTIVE ;  /* 0x000000000000791b */ /* 0x003fe20003800000 */
.L_x_14965:
[----:B------:R-:W-:Y:S02]  /*16490*/  IMAD.MOV.U32 R13, RZ, RZ, R4 ;  /* 0x000000ffff0d7224 */ /* 0x000fe400078e0004 */
[----:B------:R-:W-:Y:S02]  /*164a0*/  IMAD.MOV.U32 R12, RZ, RZ, 0x1 ;  /* 0x00000001ff0c7424 */ /* 0x000fe400078e00ff */
[----:B------:R-:W-:-:S07]  /*164b0*/  IMAD.MOV.U32 R9, RZ, RZ, R14 ;  /* 0x000000ffff097224 */ /* 0x000fce00078e000e */
[----:B------:R-:W-:Y:S05]  /*164c0*/  WARPSYNC.COLLECTIVE R15, `(.L_x_14966) ;  /* 0x000000000f087348 */ /* 0x000fea0003c00000 */
[----:B------:R0:W1:Y:S02]  /*164d0*/  SHFL.IDX P6, R14, R13, R12, R11 ;  /* 0x0000000c0d0e7389 */ /* 0x00006400000c000b */
[----:B01----:R-:W-:Y:S01]  /*164e0*/  ENDCOLLECTIVE ;  /* 0x000000000000791b */ /* 0x003fe20003800000 */
.L_x_14966:
        /* <DEDUP_REMOVED lines=18> */
.L_x_14967:
        /* <DEDUP_REMOVED lines=8> */
.L_x_14968:
        /* <DEDUP_REMOVED lines=15> */
.L_x_14969:
        /* <DEDUP_REMOVED lines=8> */
.L_x_14970:
        /* <DEDUP_REMOVED lines=15> */
.L_x_14971:
        /* <DEDUP_REMOVED lines=8> */
[----:B------:R-:W-:Y:S02]  /*16970*/  IMAD.MOV.U32 R13, RZ, RZ, R4 ;  /* 0x000000ffff0d7224 */ /* 0x000fe400078e0004 */
[----:B------:R-:W-:Y:S01]  /*16980*/  IMAD.MOV.U32 R12, RZ, RZ, 0x4 ;  /* 0x00000004ff0c7424 */ /* 0x000fe200078e00ff */
[----:B------:R-:W-:Y:S01]  /*16990*/  @!PT LDS RZ, [RZ] ;  /* 0x00000000fffff984 */ /* 0x000fe20000000800 */
[----:B------:R-:W-:Y:S01]  /*169a0*/  @!PT LDS RZ, [RZ] ;  /* 0x00000000fffff984 */ /* 0x000fe20000000800 */
[----:B------:R-:W-:Y:S01]  /*169b0*/  @!PT LDS RZ, [RZ] ;  /* 0x00000000fffff984 */ /* 0x000fe20000000800 */
[----:B------:R0:W-:Y:S06]  /*169c0*/  @!P2 LDGSTS.E.BYPASS.LTC128B.128 [R23+0x19c00], desc[UR36][R2.64], !P0 ;  /* 0x19c000000217afae */ /* 0x0001ec000c101d64 */
[----:B0-----:R-:W-:Y:S05]  /*169d0*/  WARPSYNC.COLLECTIVE R15, `(.L_x_14972) ;  /* 0x000000000f087348 */ /* 0x001fea0003c00000 */
[----:B------:R1:W2:Y:S02]  /*169e0*/  SHFL.IDX P6, R14, R13, R12, R11 ;  /* 0x0000000c0d0e7389 */ /* 0x0002a400000c000b */
[----:B012---:R-:W-:Y:S01]  /*169f0*/  ENDCOLLECTIVE ;  /* 0x000000000000791b */ /* 0x007fe20003800000 */
.L_x_14972:
[----:B------:R-:W-:-:S05]  /*16a00*/  VIADD R2, R25, 0x40 ;  /* 0x0000004019027836 */ /* 0x000fca0000000000 */
[----:B------:R-:W-:Y:S01]  /*16a10*/  ISETP.GE.AND P2, PT, R2, R5, PT ;  /* 0x000000050200720c */ /* 0x000fe20003f46270 */
[----:B------:R-:W-:Y:S02]  /*16a20*/  IMAD.MOV.U32 R13, RZ, RZ, R0 ;  /* 0x000000ffff0d7224 */ /* 0x000fe400078e0000 */
[----:B------:R-:W-:-:S10]  /*16a30*/  IMAD.MOV.U32 R2, RZ, RZ, R14 ;  /* 0x000000ffff027224 */ /* 0x000fd400078e000e */
[----:B------:R-:W-:Y:S05]  /*16a40*/  WARPSYNC.COLLECTIVE R15, `(.L_x_14973) ;  /* 0x000000000f087348 */ /* 0x000fea0003c00000 */
[----:B------:R0:W1:Y:S02]  /*16a50*/  SHFL.IDX P6, R14, R13, R12, R11 ;  /* 0x0000000c0d0e7389 */ /* 0x00006400000c000b */
[----:B01----:R-:W-:Y:S01]  /*16a60*/  ENDCOLLECTIVE ;  /* 0x000000000000791b */ /* 0x003fe20003800000 */
.L_x_14973:
[----:B------:R-:W-:-:S04]  /*16a70*/  @P2 LOP3.LUT R16, R16, 0x100, RZ, 0xfc, !PT ;  /* 0x0000010010102812 */ /* 0x000fc800078efcff */
[----:B------:R-:W-:Y:S01]  /*16a80*/  LOP3.LUT R16, R16, 0xffffff7f, RZ, 0xc0, !PT ;  /* 0xffffff7f10107812 */ /* 0x000fe200078ec0ff */
        /* <DEDUP_REMOVED lines=15> */
.L_x_14974:
[----:B------:R-:W-:-:S05]  /*16b80*/  VIADD R2, R25, 0x50 ;  /* 0x0000005019027836 */ /* 0x000fca0000000000 */
[----:B------:R-:W-:Y:S01]  /*16b90*/  ISETP.GE.AND P2, PT, R2, R5, PT ;  /* 0x000000050200720c */ /* 0x000fe20003f46270 */
[----:B------:R-:W-:Y:S02]  /*16ba0*/  IMAD.MOV.U32 R13, RZ, RZ, R0 ;  /* 0x000000ffff0d7224 */ /* 0x000fe400078e0000 */
[----:B------:R-:W-:-:S10]  /*16bb0*/  IMAD.MOV.U32 R7, RZ, RZ, R14 ;  /* 0x000000ffff077224 */ /* 0x000fd400078e000e */
[----:B------:R-:W-:Y:S05]  /*16bc0*/  WARPSYNC.COLLECTIVE R15, `(.L_x_14975) ;  /* 0x000000000f087348 */ /* 0x000fea0003c00000 */
[----:B------:R0:W1:Y:S02]  /*16bd0*/  SHFL.IDX P6, R14, R13, R12, R11 ;  /* 0x0000000c0d0e7389 */ /* 0x00006400000c000b */
[----:B01----:R-:W-:Y:S01]  /*16be0*/  ENDCOLLECTIVE ;  /* 0x000000000000791b */ /* 0x003fe20003800000 */
.L_x_14975:
        /* <DEDUP_REMOVED lines=8> */
.L_x_14976:
        /* <DEDUP_REMOVED lines=15> */
.L_x_14977:
[----:B------:R-:W-:Y:S01]  /*16d60*/  @P2 LOP3.LUT R16, R16, 0x40, RZ, 0xfc, !PT ;  /* 0x0000004010102812 */ /* 0x000fe200078efcff */
[----:B------:R-:W-:Y:S02]  /*16d70*/  IMAD.MOV.U32 R13, RZ, RZ, R4 ;  /* 0x000000ffff0d7224 */ /* 0x000fe400078e0004 */
[----:B------:R-:W-:Y:S02]  /*16d80*/  IMAD.MOV.U32 R12, RZ, RZ, 0x7 ;  /* 0x00000007ff0c7424 */ /* 0x000fe400078e00ff */
[----:B------:R-:W-:-:S07]  /*16d90*/  IMAD.MOV.U32 R6, RZ, RZ, R14 ;  /* 0x000000ffff067224 */ /* 0x000fce00078e000e */
[----:B------:R-:W-:Y:S05]  /*16da0*/  WARPSYNC.COLLECTIVE R15, `(.L_x_14978) ;  /* 0x000000000f087348 */ /* 0x000fea0003c00000 */
[----:B------:R0:W1:Y:S02]  /*16db0*/  SHFL.IDX P6, R14, R13, R12, R11 ;  /* 0x0000000c0d0e7389 */ /* 0x00006400000c000b */
[----:B01----:R-:W-:Y:S01]  /*16dc0*/  ENDCOLLECTIVE ;  /* 0x000000000000791b */ /* 0x003fe20003800000 */
.L_x_14978:
        /* <DEDUP_REMOVED lines=13> */
.L_x_14979:
[----:B------:R-:W-:Y:S01]  /*16ea0*/  IMAD.MOV.U32 R0, RZ, RZ, R14 ;  /* 0x000000ffff007224 */ /* 0x000fe200078e000e */
[----:B------:R-:W-:Y:S06]  /*16eb0*/  BRA `(.L_x_14980) ;  /* 0xffffffac00e47947 */ /* 0x000fec000383ffff */
.L_x_14888:
        /* <DEDUP_REMOVED lines=8> */
.L_x_14982:
[----:B------:R-:W-:Y:S05]  /*16f40*/  BSYNC B0 ;  /* 0x0000000000007941 */ /* 0x000fea0003800000 */
.L_x_14981:
        /* <DEDUP_REMOVED lines=9> */
.L_x_14983:
[----:B------:R-:W-:Y:S02]  /*16fe0*/  IMAD.MOV.U32 R13, RZ, RZ, R4 ;  /* 0x000000ffff0d7224 */ /* 0x000fe400078e0004 */
[----:B------:R-:W-:Y:S01]  /*16ff0*/  IMAD.MOV.U32 R12, RZ, RZ, 0x1 ;  /* 0x00000001ff0c7424 */ /* 0x000fe200078e00ff */
[----:B------:R-:W-:-:S13]  /*17000*/  @!P5 LEA R5, P0, R8, R14, 0x1 ;  /* 0x0000000e0805d211 */ /* 0x000fda00078008ff */
[----:B------:R-:W-:Y:S05]  /*17010*/  WARPSYNC.COLLECTIVE R15, `(.L_x_14984) ;  /* 0x000000000f087348 */ /* 0x000fea0003c00000 */
[----:B------:R0:W1:Y:S02]  /*17020*/  SHFL.IDX P6, R14, R13, R12, R11 ;  /* 0x0000000c0d0e7389 */ /* 0x00006400000c000b */
[----:B01----:R-:W-:Y:S01]  /*17030*/  ENDCOLLECTIVE ;  /* 0x000000000000791b */ /* 0x003fe20003800000 */
.L_x_14984:
        /* <DEDUP_REMOVED lines=15> */
.L_x_14985:
        /* <DEDUP_REMOVED lines=17> */
.L_x_14986:
[----:B------:R-:W-:Y:S02]  /*17240*/  IMAD.MOV.U32 R13, RZ, RZ, R0 ;  /* 0x000000ffff0d7224 */ /* 0x000fe400078e0000 */
[----:B------:R-:W-:-:S07]  /*17250*/  IMAD.MOV.U32 R5, RZ, RZ, R14 ;  /* 0x000000ffff057224 */ /* 0x000fce00078e000e */
[----:B------:R-:W-:Y:S05]  /*17260*/  WARPSYNC.COLLECTIVE R15, `(.L_x_14987) ;  /* 0x000000000f087348 */ /* 0x000fea0003c00000 */
[----:B------:R0:W1:Y:S02]  /*17270*/  SHFL.IDX P6, R14, R13, R12, R11 ;  /* 0x0000000c0d0e7389 */ /* 0x00006400000c000b */
[----:B01----:R-:W-:Y:S01]  /*17280*/  ENDCOLLECTIVE ;  /* 0x000000000000791b */ /* 0x003fe20003800000 */
.L_x_14987:
[----:B------:R-:W-:Y:S02]  /*17290*/  IMAD.MOV.U32 R13, RZ, RZ, R4 ;  /* 0x000000ffff0d7224 */ /* 0x000fe400078e0004 */
[----:B------:R-:W-:Y:S01]  /*172a0*/  IMAD.MOV.U32 R12, RZ, RZ, 0x3 ;  /* 0x00000003ff0c7424 */ /* 0x000fe200078e00ff */
[----:B------:R-:W-:-:S13]  /*172b0*/  @!P5 LEA R6, P0, R8, R14, 0x1 ;  /* 0x0000000e0806d211 */ /* 0x000fda00078008ff */
[----:B------:R-:W-:Y:S05]  /*172c0*/  WARPSYNC.COLLECTIVE R15, `(.L_x_14988) ;  /* 0x000000000f087348 */ /* 0x000fea0003c00000 */
[----:B------:R0:W1:Y:S02]  /*172d0*/  SHFL.IDX P6, R14, R13, R12, R11 ;  /* 0x0000000c0d0e7389 */ /* 0x00006400000c000b */
[----:B01----:R-:W-:Y:S01]  /*172e0*/  ENDCOLLECTIVE ;  /* 0x000000000000791b */ /* 0x003fe20003800000 */
.L_x_14988:
        /* <DEDUP_REMOVED lines=16> */
.L_x_14989:
        /* <DEDUP_REMOVED lines=17> */
.L_x_14990:
[----:B------:R-:W-:Y:S02]  /*17500*/  IMAD.MOV.U32 R13, RZ, RZ, R0 ;  /* 0x000000ffff0d7224 */ /* 0x000fe400078e0000 */
[----:B------:R-:W-:-:S07]  /*17510*/  IMAD.MOV.U32 R5, RZ, RZ, R14 ;  /* 0x000000ffff057224 */ /* 0x000fce00078e000e */
[----:B------:R-:W-:Y:S05]  /*17520*/  WARPSYNC.COLLECTIVE R15, `(.L_x_14991) ;  /* 0x000000000f087348 */ /* 0x000fea0003c00000 */
[----:B------:R0:W1:Y:S02]  /*17530*/  SHFL.IDX P6, R14, R13, R12, R11 ;  /* 0x0000000c0d0e7389 */ /* 0x00006400000c000b */
[----:B01----:R-:W-:Y:S01]  /*17540*/  ENDCOLLECTIVE ;  /* 0x000000000000791b */ /* 0x003fe20003800000 */
.L_x_14991:
[----:B------:R-:W-:Y:S02]  /*17550*/  IMAD.MOV.U32 R13, RZ, RZ, R4 ;  /* 0x000000ffff0d7224 */ /* 0x000fe400078e0004 */
[----:B------:R-:W-:Y:S01]  /*17560*/  IMAD.MOV.U32 R12, RZ, RZ, 0x5 ;  /* 0x00000005ff0c7424 */ /* 0x000fe200078e00ff */
[----:B------:R-:W-:-:S13]  /*17570*/  @!P5 LEA R6, P0, R8, R14, 0x1 ;  /* 0x0000000e0806d211 */ /* 0x000fda00078008ff */
[----:B------:R-:W-:Y:S05]  /*17580*/  WARPSYNC.COLLECTIVE R15, `(.L_x_14992) ;  /* 0x000000000f087348 */ /* 0x000fea0003c00000 */
[----:B------:R0:W1:Y:S02]  /*17590*/  SHFL.IDX P6, R14, R13, R12, R11 ;  /* 0x0000000c0d0e7389 */ /* 0x00006400000c000b */
[----:B01----:R-:W-:Y:S01]  /*175a0*/  ENDCOLLECTIVE ;  /* 0x000000000000791b */ /* 0x003fe20003800000 */
.L_x_14992:
        /* <DEDUP_REMOVED lines=16> */
.L_x_14993:
        /* <DEDUP_REMOVED lines=17> */
.L_x_14994:
[----:B------:R-:W-:Y:S02]  /*177c0*/  IMAD.MOV.U32 R13, RZ, RZ, R0 ;  /* 0x000000ffff0d7224 */ /* 0x000fe400078e0000 */
[----:B------:R-:W-:-:S07]  /*177d0*/  IMAD.MOV.U32 R5, RZ, RZ, R14 ;  /* 0x000000ffff057224 */ /* 0x000fce00078e000e */
[----:B------:R-:W-:Y:S05]  /*177e0*/  WARPSYNC.COLLECTIVE R15, `(.L_x_14995) ;  /* 0x000000000f087348 */ /* 0x000fea0003c00000 */
[----:B------:R0:W1:Y:S02]  /*177f0*/  SHFL.IDX P6, R14, R13, R12, R11 ;  /* 0x0000000c0d0e7389 */ /* 0x00006400000c000b */
[----:B01----:R-:W-:Y:S01]  /*17800*/  ENDCOLLECTIVE ;  /* 0x000000000000791b */ /* 0x003fe20003800000 */
.L_x_14995:
[----:B------:R-:W-:Y:S02]  /*17810*/  IMAD.MOV.U32 R13, RZ, RZ, R4 ;  /* 0x000000ffff0d7224 */ /* 0x000fe400078e0004 */
[----:B------:R-:W-:Y:S01]  /*17820*/  IMAD.MOV.U32 R12, RZ, RZ, 0x7 ;  /* 0x00000007ff0c7424 */ /* 0x000fe200078e00ff */
[----:B------:R-:W-:-:S13]  /*17830*/  @!P5 LEA R6, P0, R8, R14, 0x1 ;  /* 0x0000000e0806d211 */ /* 0x000fda00078008ff */
[----:B------:R-:W-:Y:S05]  /*17840*/  WARPSYNC.COLLECTIVE R15, `(.L_x_14996) ;  /* 0x000000000f087348 */ /* 0x000fea0003c00000 */
[----:B------:R0:W1:Y:S02]  /*17850*/  SHFL.IDX P6, R14, R13, R12, R11 ;  /* 0x0000000c0d0e7389 */ /* 0x00006400000c000b */
[----:B01----:R-:W-:Y:S01]  /*17860*/  ENDCOLLECTIVE ;  /* 0x000000000000791b */ /* 0x003fe20003800000 */
.L_x_14996:
        /* <DEDUP_REMOVED lines=15> */
.L_x_14997:
[----:B------:R-:W-:Y:S05]  /*17960*/  BRA `(.L_x_14998) ;  /* 0xffffffb0001c7947 */ /* 0x000fea000383ffff */
.L_x_14893:
[----:B0-----:R0:W2:Y:S02]  /*17970*/  SYNCS.PHASECHK.TRANS64.TRYWAIT P0, [R17+URZ+0x32420], R0 ;  /* 0x03242000110075a7 */ /* 0x0010a4000800017f */
[----:B--2---:R-:W-:Y:S05]  /*17980*/  @!P0 NANOSLEEP.SYNCS 0x989680 ;  /* 0x009896800000895d */ /* 0x004fea0003900000 */
[----:B------:R-:W2:Y:S02]  /*17990*/  @!P0 SYNCS.PHASECHK.TRANS64 P0, [R17+URZ+0x32420], R0 ;  /* 0x03242000110085a7 */ /* 0x000ea4000800007f */
[----:B--2---:R-:W-:Y:S05]  /*179a0*/  @!P0 BRA `(.L_x_14893) ;  /* 0xfffffffc00f08947 */ /* 0x004fea000383ffff */
[----:B------:R-:W-:Y:S05]  /*179b0*/  BRA `(.L_x_14999) ;  /* 0xffffffb0008c7947 */ /* 0x000fea000383ffff */
.L_x_14896:
[----:B0-----:R0:W2:Y:S02]  /*179c0*/  SYNCS.PHASECHK.TRANS64.TRYWAIT P0, [R19+URZ+0x32460], R0 ;  /* 0x03246000130075a7 */ /* 0x0010a4000800017f */
[----:B--2---:R-:W-:Y:S05]  /*179d0*/  @!P0 NANOSLEEP.SYNCS 0x989680 ;  /* 0x009896800000895d */ /* 0x004fea0003900000 */
[----:B------:R-:W2:Y:S02]  /*179e0*/  @!P0 SYNCS.PHASECHK.TRANS64 P0, [R19+URZ+0x32460], R0 ;  /* 0x03246000130085a7 */ /* 0x000ea4000800007f */
[----:B--2---:R-:W-:Y:S05]  /*179f0*/  @!P0 BRA `(.L_x_14896) ;  /* 0xfffffffc00f08947 */ /* 0x004fea000383ffff */
[----:B------:R-:W-:Y:S05]  /*17a00*/  BRA `(.L_x_15000) ;  /* 0xffffffb000987947 */ /* 0x000fea000383ffff */
.L_x_14897:
        /* <DEDUP_REMOVED lines=8> */
.L_x_15002:
[----:B------:R-:W-:Y:S05]  /*17a90*/  BSYNC B0 ;  /* 0x0000000000007941 */ /* 0x000fea0003800000 */
.L_x_15001:
        /* <DEDUP_REMOVED lines=13> */
.L_x_15003:
        /* <DEDUP_REMOVED lines=9> */
.L_x_15004:
        /* <DEDUP_REMOVED lines=17> */
.L_x_15005:
[----:B------:R-:W-:Y:S02]  /*17d10*/  IMAD.MOV.U32 R13, RZ, RZ, R6 ;  /* 0x000000ffff0d7224 */ /* 0x000fe400078e0006 */
[----:B------:R-:W-:Y:S01]  /*17d20*/  IMAD.MOV.U32 R12, RZ, RZ, 0x2 ;  /* 0x00000002ff0c7424 */ /* 0x000fe200078e00ff */
[----:B------:R-:W-:-:S13]  /*17d30*/  IADD3 R2, P3, R14, R0, RZ ;  /* 0x000000000e027210 */ /* 0x000fda0007f7e0ff */
[----:B------:R-:W-:Y:S05]  /*17d40*/  WARPSYNC.COLLECTIVE R15, `(.L_x_15006) ;  /* 0x000000000f087348 */ /* 0x000fea0003c00000 */
[----:B------:R0:W1:Y:S02]  /*17d50*/  SHFL.IDX P6, R14, R13, R12, R11 ;  /* 0x0000000c0d0e7389 */ /* 0x00006400000c000b */
[----:B01----:R-:W-:Y:S01]  /*17d60*/  ENDCOLLECTIVE ;  /* 0x000000000000791b */ /* 0x003fe20003800000 */
.L_x_15006:
        /* <DEDUP_REMOVED lines=17> */
.L_x_15007:
[----:B------:R-:W-:Y:S02]  /*17e80*/  IMAD.MOV.U32 R13, RZ, RZ, R6 ;  /* 0x000000ffff0d7224 */ /* 0x000fe400078e0006 */
[----:B------:R-:W-:Y:S01]  /*17e90*/  IMAD.MOV.U32 R12, RZ, RZ, 0x3 ;  /* 0x00000003ff0c7424 */ /* 0x000fe200078e00ff */
[----:B------:R-:W-:-:S13]  /*17ea0*/  IADD3 R2, P3, R14, R0, RZ ;  /* 0x000000000e027210 */ /* 0x000fda0007f7e0ff */
[----:B------:R-:W-:Y:S05]  /*17eb0*/  WARPSYNC.COLLECTIVE R15, `(.L_x_15008) ;  /* 0x000000000f087348 */ /* 0x000fea0003c00000 */
[----:B------:R0:W1:Y:S02]  /*17ec0*/  SHFL.IDX P6, R14, R13, R12, R11 ;  /* 0x0000000c0d0e7389 */ /* 0x00006400000c000b */
[----:B01----:R-:W-:Y:S01]  /*17ed0*/  ENDCOLLECTIVE ;  /* 0x000000000000791b */ /* 0x003fe20003800000 */
.L_x_15008:
        /* <DEDUP_REMOVED lines=17> */
.L_x_15009:
[----:B------:R-:W-:Y:S02]  /*17ff0*/  IMAD.MOV.U32 R13, RZ, RZ, R6 ;  /* 0x000000ffff0d7224 */ /* 0x000fe400078e0006 */
[----:B------:R-:W-:Y:S01]  /*18000*/  IMAD.MOV.U32 R12, RZ, RZ, 0x4 ;  /* 0x00000004ff0c7424 */ /* 0x000fe200078e00ff */
[----:B------:R-:W-:-:S13]  /*18010*/  IADD3 R2, P3, R14, R0, RZ ;  /* 0x000000000e027210 */ /* 0x000fda0007f7e0ff */
[----:B------:R-:W-:Y:S05]  /*18020*/  WARPSYNC.COLLECTIVE R15, `(.L_x_15010) ;  /* 0x000000000f087348 */ /* 0x000fea0003c00000 */
[----:B------:R0:W1:Y:S02]  /*18030*/  SHFL.IDX P6, R14, R13, R12, R11 ;  /* 0x0000000c0d0e7389 */ /* 0x00006400000c000b */
[----:B01----:R-:W-:Y:S01]  /*18040*/  ENDCOLLECTIVE ;  /* 0x000000000000791b */ /* 0x003fe20003800000 */
.L_x_15010:
        /* <DEDUP_REMOVED lines=17> */
.L_x_15011:
[----:B------:R-:W-:Y:S02]  /*18160*/  IMAD.MOV.U32 R13, RZ, RZ, R6 ;  /* 0x000000ffff0d7224 */ /* 0x000fe400078e0006 */
[----:B------:R-:W-:Y:S01]  /*18170*/  IMAD.MOV.U32 R12, RZ, RZ, 0x5 ;  /* 0x00000005ff0c7424 */ /* 0x000fe200078e00ff */
[----:B------:R-:W-:-:S13]  /*18180*/  IADD3 R2, P3, R14, R0, RZ ;  /* 0x000000000e027210 */ /* 0x000fda0007f7e0ff */
[----:B------:R-:W-:Y:S05]  /*18190*/  WARPSYNC.COLLECTIVE R15, `(.L_x_15012) ;  /* 0x000000000f087348 */ /* 0x000fea0003c00000 */
[----:B------:R0:W1:Y:S02]  /*181a0*/  SHFL.IDX P6, R14, R13, R12, R11 ;  /* 0x0000000c0d0e7389 */ /* 0x00006400000c000b */
[----:B01----:R-:W-:Y:S01]  /*181b0*/  ENDCOLLECTIVE ;  /* 0x000000000000791b */ /* 0x003fe20003800000 */
.L_x_15012:
        /* <DEDUP_REMOVED lines=12> */
.L_x_15013:
        /* <DEDUP_REMOVED lines=9> */
.L_x_14904:
[----:B--2---:R2:W3:Y:S02]  /*18310*/  SYNCS.PHASECHK.TRANS64.TRYWAIT P0, [R10+URZ+0x32440], R20 ;  /* 0x032440140a0075a7 */ /* 0x0044e4000800017f */
[----:B---3--:R-:W-:Y:S05]  /*18320*/  @!P0 NANOSLEEP.SYNCS 0x989680 ;  /* 0x009896800000895d */ /* 0x008fea0003900000 */
[----:B------:R-:W3:Y:S02]  /*18330*/  @!P0 SYNCS.PHASECHK.TRANS64 P0, [R10+URZ+0x32440], R20 ;  /* 0x032440140a0085a7 */ /* 0x000ee4000800007f */
[----:B---3--:R-:W-:Y:S05]  /*18340*/  @!P0 BRA `(.L_x_14904) ;  /* 0xfffffffc00f08947 */ /* 0x008fea000383ffff */
[----:B------:R-:W-:Y:S05]  /*18350*/  BRA `(.L_x_15015) ;  /* 0xffffffb4001c7947 */ /* 0x000fea000383ffff */
.L_x_14905:
        /* <DEDUP_REMOVED lines=8> */
.L_x_15017:
[----:B------:R-:W-:Y:S05]  /*183e0*/  BSYNC B1 ;  /* 0x0000000000017941 */ /* 0x000fea0003800000 */
.L_x_15016:
        /* <DEDUP_REMOVED lines=9> */
.L_x_15018:
[----:B------:R-:W-:Y:S02]  /*18480*/  IMAD.MOV.U32 R13, RZ, RZ, R8 ;  /* 0x000000ffff0d7224 */ /* 0x000fe400078e0008 */
[----:B------:R-:W-:Y:S02]  /*18490*/  IMAD.MOV.U32 R12, RZ, RZ, 0x1 ;  /* 0x00000001ff0c7424 */ /* 0x000fe400078e00ff */
[----:B------:R-:W-:-:S07]  /*184a0*/  IMAD.MOV.U32 R2, RZ, RZ, R14 ;  /* 0x000000ffff027224 */ /* 0x000fce00078e000e */
[----:B------:R-:W-:Y:S05]  /*184b0*/  WARPSYNC.COLLECTIVE R15, `(.L_x_15019) ;  /* 0x000000000f087348 */ /* 0x000fea0003c00000 */
[----:B------:R0:W1:Y:S02]  /*184c0*/  SHFL.IDX P6, R14, R13, R12, R11 ;  /* 0x0000000c0d0e7389 */ /* 0x00006400000c000b */
[----:B01----:R-:W-:Y:S01]  /*184d0*/  ENDCOLLECTIVE ;  /* 0x000000000000791b */ /* 0x003fe20003800000 */
.L_x_15019:
        /* <DEDUP_REMOVED lines=11> */
.L_x_15020:
[----:B------:R-:W-:Y:S02]  /*18590*/  IMAD.MOV.U32 R13, RZ, RZ, R8 ;  /* 0x000000ffff0d7224 */ /* 0x000fe400078e0008 */
[----:B------:R-:W-:Y:S02]  /*185a0*/  IMAD.MOV.U32 R12, RZ, RZ, 0x2 ;  /* 0x00000002ff0c7424 */ /* 0x000fe400078e00ff */
[----:B------:R-:W-:-:S07]  /*185b0*/  IMAD.MOV.U32 R2, RZ, RZ, R14 ;  /* 0x000000ffff027224 */ /* 0x000fce00078e000e */
[----:B------:R-:W-:Y:S05]  /*185c0*/  WARPSYNC.COLLECTIVE R15, `(.L_x_15021) ;  /* 0x000000000f087348 */ /* 0x000fea0003c00000 */
[----:B------:R0:W1:Y:S02]  /*185d0*/  SHFL.IDX P6, R14, R13, R12, R11 ;  /* 0x0000000c0d0e7389 */ /* 0x00006400000c000b */
[----:B01----:R-:W-:Y:S01]  /*185e0*/  ENDCOLLECTIVE ;  /* 0x000000000000791b */ /* 0x003fe20003800000 */
.L_x_15021:
        /* <DEDUP_REMOVED lines=11> */
.L_x_15022:
[----:B------:R-:W-:Y:S02]  /*186a0*/  IMAD.MOV.U32 R13, RZ, RZ, R8 ;  /* 0x000000ffff0d7224 */ /* 0x000fe400078e0008 */
[----:B------:R-:W-:Y:S02]  /*186b0*/  IMAD.MOV.U32 R12, RZ, RZ, 0x3 ;  /* 0x00000003ff0c7424 */ /* 0x000fe400078e00ff */
[----:B------:R-:W-:-:S07]  /*186c0*/  IMAD.MOV.U32 R2, RZ, RZ, R14 ;  /* 0x000000ffff027224 */ /* 0x000fce00078e000e */
[----:B------:R-:W-:Y:S05]  /*186d0*/  WARPSYNC.COLLECTIVE R15, `(.L_x_15023) ;  /* 0x000000000f087348 */ /* 0x000fea0003c00000 */
[----:B------:R0:W1:Y:S02]  /*186e0*/  SHFL.IDX P6, R14, R13, R12, R11 ;  /* 0x0000000c0d0e7389 */ /* 0x00006400000c000b */
[----:B01----:R-:W-:Y:S01]  /*186f0*/  ENDCOLLECTIVE ;  /* 0x000000000000791b */ /* 0x003fe20003800000 */
.L_x_15023:
        /* <DEDUP_REMOVED lines=11> */
.L_x_15024:
[----:B------:R-:W-:Y:S02]  /*187b0*/  IMAD.MOV.U32 R13, RZ, RZ, R8 ;  /* 0x000000ffff0d7224 */ /* 0x000fe400078e0008 */
[----:B------:R-:W-:Y:S02]  /*187c0*/  IMAD.MOV.U32 R12, RZ, RZ, 0x4 ;  /* 0x00000004ff0c7424 */ /* 0x000fe400078e00ff */
[----:B------:R-:W-:-:S07]  /*187d0*/  IMAD.MOV.U32 R2, RZ, RZ, R14 ;  /* 0x000000ffff027224 */ /* 0x000fce00078e000e */
[----:B------:R-:W-:Y:S05]  /*187e0*/  WARPSYNC.COLLECTIVE R15, `(.L_x_15025) ;  /* 0x000000000f087348 */ /* 0x000fea0003c00000 */
[----:B------:R0:W1:Y:S02]  /*187f0*/  SHFL.IDX P6, R14, R13, R12, R11 ;  /* 0x0000000c0d0e7389 */ /* 0x00006400000c000b */
[----:B01----:R-:W-:Y:S01]  /*18800*/  ENDCOLLECTIVE ;  /* 0x000000000000791b */ /* 0x003fe20003800000 */
.L_x_15025:
        /* <DEDUP_REMOVED lines=11> */
.L_x_15026:
[----:B------:R-:W-:Y:S02]  /*188c0*/  IMAD.MOV.U32 R13, RZ, RZ, R8 ;  /* 0x000000ffff0d7224 */ /* 0x000fe400078e0008 */
[----:B------:R-:W-:Y:S02]  /*188d0*/  IMAD.MOV.U32 R12, RZ, RZ, 0x5 ;  /* 0x00000005ff0c7424 */ /* 0x000fe400078e00ff */
[----:B------:R-:W-:-:S07]  /*188e0*/  IMAD.MOV.U32 R2, RZ, RZ, R14 ;  /* 0x000000ffff027224 */ /* 0x000fce00078e000e */
[----:B------:R-:W-:Y:S05]  /*188f0*/  WARPSYNC.COLLECTIVE R15, `(.L_x_15027) ;  /* 0x000000000f087348 */ /* 0x000fea0003c00000 */
[----:B------:R0:W1:Y:S02]  /*18900*/  SHFL.IDX P6, R14, R13, R12, R11 ;  /* 0x0000000c0d0e7389 */ /* 0x00006400000c000b */
[----:B01----:R-:W-:Y:S01]  /*18910*/  ENDCOLLECTIVE ;  /* 0x000000000000791b */ /* 0x003fe20003800000 */
.L_x_15027:
        /* <DEDUP_REMOVED lines=11> */
.L_x_15028:
[----:B------:R-:W-:Y:S05]  /*189d0*/  BRA `(.L_x_15029) ;  /* 0xffffffb000447947 */ /* 0x000fea000383ffff */
.L_x_14910:
[----:B---3--:R3:W4:Y:S02]  /*189e0*/  SYNCS.PHASECHK.TRANS64.TRYWAIT P0, [R10+URZ+0x32460], R20 ;  /* 0x032460140a0075a7 */ /* 0x008724000800017f */
[----:B----4-:R-:W-:Y:S05]  /*189f0*/  @!P0 NANOSLEEP.SYNCS 0x989680 ;  /* 0x009896800000895d */ /* 0x010fea0003900000 */
[----:B------:R-:W4:Y:S02]  /*18a00*/  @!P0 SYNCS.PHASECHK.TRANS64 P0, [R10+URZ+0x32460], R20 ;  /* 0x032460140a0085a7 */ /* 0x000f24000800007f */
[----:B----4-:R-:W-:Y:S05]  /*18a10*/  @!P0 BRA `(.L_x_14910) ;  /* 0xfffffffc00f08947 */ /* 0x010fea000383ffff */
[----:B------:R-:W-:Y:S05]  /*18a20*/  BRA `(.L_x_15030) ;  /* 0xffffffb000907947 */ /* 0x000fea000383ffff */
.L_x_14911:
        /* <DEDUP_REMOVED lines=8> */
.L_x_15032:
[----:B------:R-:W-:Y:S05]  /*18ab0*/  BSYNC B1 ;  /* 0x0000000000017941 */ /* 0x000fea0003800000 */
.L_x_15031:
        /* <DEDUP_REMOVED lines=9> */
.L_x_15033:
[----:B------:R-:W-:Y:S02]  /*18b50*/  IMAD.MOV.U32 R13, RZ, RZ, R22 ;  /* 0x000000ffff0d7224 */ /* 0x000fe400078e0016 */
[----:B------:R-:W-:Y:S01]  /*18b60*/  IMAD.MOV.U32 R12, RZ, RZ, 0x1 ;  /* 0x00000001ff0c7424 */ /* 0x000fe200078e00ff */
[----:B------:R-:W-:-:S13]  /*18b70*/  IADD3 R2, P0, R14, R0, RZ ;  /* 0x000000000e027210 */ /* 0x000fda0007f1e0ff */
[----:B------:R-:W-:Y:S05]  /*18b80*/  WARPSYNC.COLLECTIVE R15, `(.L_x_15034) ;  /* 0x000000000f087348 */ /* 0x000fea0003c00000 */
[----:B------:R0:W1:Y:S02]  /*18b90*/  SHFL.IDX P6, R14, R13, R12, R11 ;  /* 0x0000000c0d0e7389 */ /* 0x00006400000c000b */
[----:B01----:R-:W-:Y:S01]  /*18ba0*/  ENDCOLLECTIVE ;  /* 0x000000000000791b */ /* 0x003fe20003800000 */
.L_x_15034:
        /* <DEDUP_REMOVED lines=13> */
.L_x_15035:
[----:B------:R-:W-:Y:S02]  /*18c80*/  IMAD.MOV.U32 R13, RZ, RZ, R22 ;  /* 0x000000ffff0d7224 */ /* 0x000fe400078e0016 */
[----:B------:R-:W-:Y:S01]  /*18c90*/  IMAD.MOV.U32 R12, RZ, RZ, 0x2 ;  /* 0x00000002ff0c7424 */ /* 0x000fe200078e00ff */
[----:B------:R-:W-:-:S13]  /*18ca0*/  IADD3 R2, P0, R14, R0, RZ ;  /* 0x000000000e027210 */ /* 0x000fda0007f1e0ff */
[----:B------:R-:W-:Y:S05]  /*18cb0*/  WARPSYNC.COLLECTIVE R15, `(.L_x_15036) ;  /* 0x000000000f087348 */ /* 0x000fea0003c00000 */
[----:B------:R0:W1:Y:S02]  /*18cc0*/  SHFL.IDX P6, R14, R13, R12, R11 ;  /* 0x0000000c0d0e7389 */ /* 0x00006400000c000b */
[----:B01----:R-:W-:Y:S01]  /*18cd0*/  ENDCOLLECTIVE ;  /* 0x000000000000791b */ /* 0x003fe20003800000 */
.L_x_15036:
        /* <DEDUP_REMOVED lines=13> */
.L_x_15037:
[----:B------:R-:W-:Y:S02]  /*18db0*/  IMAD.MOV.U32 R13, RZ, RZ, R22 ;  /* 0x000000ffff0d7224 */ /* 0x000fe400078e0016 */
[----:B------:R-:W-:Y:S02]  /*18dc0*/  IMAD.MOV.U32 R12, RZ, RZ, 0x3 ;  /* 0x00000003ff0c7424 */ /* 0x000fe400078e00ff */
[----:B------:R-:W-:-:S07]  /*18dd0*/  IMAD.MOV.U32 R8, RZ, RZ, R14 ;  /* 0x000000ffff087224 */ /* 0x000fce00078e000e */
[----:B------:R-:W-:Y:S05]  /*18de0*/  WARPSYNC.COLLECTIVE R15, `(.L_x_15038) ;  /* 0x000000000f087348 */ /* 0x000fea0003c00000 */
[----:B------:R0:W1:Y:S02]  /*18df0*/  SHFL.IDX P6, R14, R13, R12, R11 ;  /* 0x0000000c0d0e7389 */ /* 0x00006400000c000b */
[----:B01----:R-:W-:Y:S01]  /*18e00*/  ENDCOLLECTIVE ;  /* 0x000000000000791b */ /* 0x003fe20003800000 */
.L_x_15038:
        /* <DEDUP_REMOVED lines=14> */
.L_x_15039:
[----:B------:R-:W-:Y:S02]  /*18ef0*/  IMAD.MOV.U32 R13, RZ, RZ, R22 ;  /* 0x000000ffff0d7224 */ /* 0x000fe400078e0016 */
[----:B------:R-:W-:Y:S01]  /*18f00*/  IMAD.MOV.U32 R12, RZ, RZ, 0x4 ;  /* 0x00000004ff0c7424 */ /* 0x000fe200078e00ff */
[----:B------:R-:W-:-:S13]  /*18f10*/  IADD3 R2, P0, R14, R0, RZ ;  /* 0x000000000e027210 */ /* 0x000fda0007f1e0ff */
[----:B------:R-:W-:Y:S05]  /*18f20*/  WARPSYNC.COLLECTIVE R15, `(.L_x_15040) ;  /* 0x000000000f087348 */ /* 0x000fea0003c00000 */
[----:B------:R0:W1:Y:S02]  /*18f30*/  SHFL.IDX P6, R14, R13, R12, R11 ;  /* 0x0000000c0d0e7389 */ /* 0x00006400000c000b */
[----:B01----:R-:W-:Y:S01]  /*18f40*/  ENDCOLLECTIVE ;  /* 0x000000000000791b */ /* 0x003fe20003800000 */
.L_x_15040:
        /* <DEDUP_REMOVED lines=13> */
.L_x_15041:
[----:B------:R-:W-:Y:S02]  /*19020*/  IMAD.MOV.U32 R13, RZ, RZ, R22 ;  /* 0x000000ffff0d7224 */ /* 0x000fe400078e0016 */
[----:B------:R-:W-:Y:S01]  /*19030*/  IMAD.MOV.U32 R12, RZ, RZ, 0x5 ;  /* 0x00000005ff0c7424 */ /* 0x000fe200078e00ff */
[----:B------:R-:W-:-:S13]  /*19040*/  IADD3 R2, P0, R14, R0, RZ ;  /* 0x000000000e027210 */ /* 0x000fda0007f1e0ff */
[----:B------:R-:W-:Y:S05]  /*19050*/  WARPSYNC.COLLECTIVE R15, `(.L_x_15042) ;  /* 0x000000000f087348 */ /* 0x000fea0003c00000 */
[----:B------:R0:W1:Y:S02]  /*19060*/  SHFL.IDX P6, R14, R13, R12, R11 ;  /* 0x0000000c0d0e7389 */ /* 0x00006400000c000b */
[----:B01----:R-:W-:Y:S01]  /*19070*/  ENDCOLLECTIVE ;  /* 0x000000000000791b */ /* 0x003fe20003800000 */
.L_x_15042:
        /* <DEDUP_REMOVED lines=13> */
.L_x_15043:
[----:B------:R-:W-:Y:S05]  /*19150*/  BRA `(.L_x_15044) ;  /* 0xffffffac00d07947 */ /* 0x000fea000383ffff */
.L_x_14919:
        /* <DEDUP_REMOVED lines=8> */
.L_x_15046:
[----:B------:R-:W-:Y:S05]  /*191e0*/  BSYNC B0 ;  /* 0x0000000000007941 */ /* 0x000fea0003800000 */
.L_x_15045:
        /* <DEDUP_REMOVED lines=9> */
.L_x_15047:
        /* <DEDUP_REMOVED lines=24> */
.L_x_15048:
[----:B------:R-:W-:Y:S01]  /*19400*/  IMAD.MOV.U32 R12, RZ, RZ, 0x2 ;  /* 0x00000002ff0c7424 */ /* 0x000fe200078e00ff */
[----:B------:R-:W-:-:S05]  /*19410*/  SEL R14, R14, RZ, P1 ;  /* 0x000000ff0e0e7207 */ /* 0x000fca0000800000 */
[----:B------:R-:W-:-:S04]  /*19420*/  IMAD.IADD R5, R13, 0x1, R14 ;  /* 0x000000010d057824 */ /* 0x000fc800078e020e */
[----:B------:R-:W-:-:S07]  /*19430*/  IMAD.MOV.U32 R13, RZ, RZ, R5 ;  /* 0x000000ffff0d7224 */ /* 0x000fce00078e0005 */
[----:B------:R-:W-:Y:S05]  /*19440*/  WARPSYNC.COLLECTIVE R15, `(.L_x_15049) ;  /* 0x000000000f087348 */ /* 0x000fea0003c00000 */
[----:B------:R0:W1:Y:S02]  /*19450*/  SHFL.UP P6, R14, R13, R12, R11 ;  /* 0x0400000c0d0e7389 */ /* 0x00006400000c000b */
[----:B01----:R-:W-:Y:S01]  /*19460*/  ENDCOLLECTIVE ;  /* 0x000000000000791b */ /* 0x003fe20003800000 */
.L_x_15049:
[----:B------:R-:W-:Y:S01]  /*19470*/  IMAD.MOV.U32 R12, RZ, RZ, 0x4 ;  /* 0x00000004ff0c7424 */ /* 0x000fe200078e00ff */
[----:B------:R-:W-:-:S05]  /*19480*/  SEL R2, R14, RZ, P2 ;  /* 0x000000ff0e027207 */ /* 0x000fca0001000000 */
[----:B------:R-:W-:-:S04]  /*19490*/  IMAD.IADD R2, R5, 0x1, R2 ;  /* 0x0000000105027824 */ /* 0x000fc800078e0202 */
[----:B------:R-:W-:-:S07]  /*194a0*/  IMAD.MOV.U32 R13, RZ, RZ, R2 ;  /* 0x000000ffff0d7224 */ /* 0x000fce00078e0002 */
[----:B------:R-:W-:Y:S05]  /*194b0*/  WARPSYNC.COLLECTIVE R15, `(.L_x_15050) ;  /* 0x000000000f087348 */ /* 0x000fea0003c00000 */
[----:B------:R0:W1:Y:S02]  /*194c0*/  SHFL.UP P6, R14, R13, R12, R11 ;  /* 0x0400000c0d0e7389 */ /* 0x00006400000c000b */
[----:B01----:R-:W-:Y:S01]  /*194d0*/  ENDCOLLECTIVE ;  /* 0x000000000000791b */ /* 0x003fe20003800000 */
.L_x_15050:
[----:B------:R-:W-:Y:S01]  /*194e0*/  IMAD.MOV.U32 R12, RZ, RZ, 0x8 ;  /* 0x00000008ff0c7424 */ /* 0x000fe200078e00ff */
[----:B------:R-:W-:-:S05]  /*194f0*/  SEL R3, R14, RZ, P3 ;  /* 0x000000ff0e037207 */ /* 0x000fca0001800000 */
[----:B------:R-:W-:-:S04]  /*19500*/  IMAD.IADD R3, R2, 0x1, R3 ;  /* 0x0000000102037824 */ /* 0x000fc800078e0203 */
[----:B------:R-:W-:-:S07]  /*19510*/  IMAD.MOV.U32 R13, RZ, RZ, R3 ;  /* 0x000000ffff0d7224 */ /* 0x000fce00078e0003 */
[----:B------:R-:W-:Y:S05]  /*19520*/  WARPSYNC.COLLECTIVE R15, `(.L_x_15051) ;  /* 0x000000000f087348 */ /* 0x000fea0003c00000 */
[----:B------:R0:W1:Y:S02]  /*19530*/  SHFL.UP P6, R14, R13, R12, R11 ;  /* 0x0400000c0d0e7389 */ /* 0x00006400000c000b */
[----:B01----:R-:W-:Y:S01]  /*19540*/  ENDCOLLECTIVE ;  /* 0x000000000000791b */ /* 0x003fe20003800000 */
.L_x_15051:
[----:B------:R-:W-:Y:S01]  /*19550*/  IMAD.MOV.U32 R12, RZ, RZ, 0x10 ;  /* 0x00000010ff0c7424 */ /* 0x000fe200078e00ff */
[----:B------:R-:W-:-:S05]  /*19560*/  SEL R14, R14, RZ, P4 ;  /* 0x000000ff0e0e7207 */ /* 0x000fca0002000000 */
[----:B------:R-:W-:-:S04]  /*19570*/  IMAD.IADD R5, R3, 0x1, R14 ;  /* 0x0000000103057824 */ /* 0x000fc800078e020e */
[----:B------:R-:W-:-:S07]  /*19580*/  IMAD.MOV.U32 R13, RZ, RZ, R5 ;  /* 0x000000ffff0d7224 */ /* 0x000fce00078e0005 */
[----:B------:R-:W-:Y:S05]  /*19590*/  WARPSYNC.COLLECTIVE R15, `(.L_x_15052) ;  /* 0x000000000f087348 */ /* 0x000fea0003c00000 */
[----:B------:R0:W1:Y:S02]  /*195a0*/  SHFL.UP P6, R14, R13, R12, R11 ;  /* 0x0400000c0d0e7389 */ /* 0x00006400000c000b */
[----:B01----:R-:W-:Y:S01]  /*195b0*/  ENDCOLLECTIVE ;  /* 0x000000000000791b */ /* 0x003fe20003800000 */
.L_x_15052:
        /* <DEDUP_REMOVED lines=8> */
.L_x_15053:
[----:B------:R-:W-:Y:S05]  /*19640*/  BRA `(.L_x_15054) ;  /* 0xffffffb0002c7947 */ /* 0x000fea000383ffff */
.L_x_14922:
[----:B------:R-:W-:Y:S01]  /*19650*/  BSSY B0, `(.L_x_15055) ;  /* 0x0000007000007945 */ /* 0x000fe20003800000 */
[----:B------:R-:W-:Y:S02]  /*19660*/  IMAD.MOV.U32 R12, RZ, RZ, 0x1 ;  /* 0x00000001ff0c7424 */ /* 0x000fe400078e00ff */
[----:B------:R-:W-:Y:S02]  /*19670*/  IMAD.MOV.U32 R11, RZ, RZ, RZ ;  /* 0x000000ffff0b7224 */ /* 0x000fe400078e00ff */
[----:B------:R-:W-:-:S07]  /*19680*/  IMAD.MOV.U32 R15, RZ, RZ, -0x1 ;  /* 0xffffffffff0f7424 */ /* 0x000fce00078e00ff */
[----:B-12---:R-:W-:Y:S05]  /*19690*/  WARPSYNC.COLLECTIVE R15, `(.L_x_15056) ;  /* 0x000000000f087348 */ /* 0x006fea0003c00000 */
[----:B------:R0:W3:Y:S02]  /*196a0*/  SHFL.UP P6, R14, R13, R12, R11 ;  /* 0x0400000c0d0e7389 */ /* 0x0000e400000c000b */
[----:B0123--:R-:W-:Y:S01]  /*196b0*/  ENDCOLLECTIVE ;  /* 0x000000000000791b */ /* 0x00ffe20003800000 */
.L_x_15056:
[----:B------:R-:W-:Y:S05]  /*196c0*/  BSYNC B0 ;  /* 0x0000000000007941 */ /* 0x000fea0003800000 */
.L_x_15055:
        /* <DEDUP_REMOVED lines=8> */
.L_x_15057:
[----:B------:R-:W-:Y:S01]  /*19750*/  IMAD.MOV.U32 R12, RZ, RZ, 0x4 ;  /* 0x00000004ff0c7424 */ /* 0x000fe200078e00ff */
[----:B------:R-:W-:-:S05]  /*19760*/  SEL R2, R14, RZ, P2 ;  /* 0x000000ff0e027207 */ /* 0x000fca0001000000 */
[----:B------:R-:W-:-:S04]  /*19770*/  IMAD.IADD R2, R13, 0x1, R2 ;  /* 0x000000010d027824 */ /* 0x000fc800078e0202 */
[----:B------:R-:W-:-:S07]  /*19780*/  IMAD.MOV.U32 R13, RZ, RZ, R2 ;  /* 0x000000ffff0d7224 */ /* 0x000fce00078e0002 */
[----:B------:R-:W-:Y:S05]  /*19790*/  WARPSYNC.COLLECTIVE R15, `(.L_x_15058) ;  /* 0x000000000f087348 */ /* 0x000fea0003c00000 */
[----:B------:R0:W1:Y:S02]  /*197a0*/  SHFL.UP P6, R14, R13, R12, R11 ;  /* 0x0400000c0d0e7389 */ /* 0x00006400000c000b */
[----:B01----:R-:W-:Y:S01]  /*197b0*/  ENDCOLLECTIVE ;  /* 0x000000000000791b */ /* 0x003fe20003800000 */
.L_x_15058:
[----:B------:R-:W-:Y:S01]  /*197c0*/  IMAD.MOV.U32 R12, RZ, RZ, 0x8 ;  /* 0x00000008ff0c7424 */ /* 0x000fe200078e00ff */
[----:B------:R-:W-:-:S05]  /*197d0*/  SEL R3, R14, RZ, P3 ;  /* 0x000000ff0e037207 */ /* 0x000fca0001800000 */
[----:B------:R-:W-:-:S04]  /*197e0*/  IMAD.IADD R3, R2, 0x1, R3 ;  /* 0x0000000102037824 */ /* 0x000fc800078e0203 */
[----:B------:R-:W-:-:S07]  /*197f0*/  IMAD.MOV.U32 R13, RZ, RZ, R3 ;  /* 0x000000ffff0d7224 */ /* 0x000fce00078e0003 */
[----:B------:R-:W-:Y:S05]  /*19800*/  WARPSYNC.COLLECTIVE R15, `(.L_x_15059) ;  /* 0x000000000f087348 */ /* 0x000fea0003c00000 */
[----:B------:R0:W1:Y:S02]  /*19810*/  SHFL.UP P6, R14, R13, R12, R11 ;  /* 0x0400000c0d0e7389 */ /* 0x00006400000c000b */
[----:B01----:R-:W-:Y:S01]  /*19820*/  ENDCOLLECTIVE ;  /* 0x000000000000791b */ /* 0x003fe20003800000 */
.L_x_15059:
[----:B------:R-:W-:Y:S01]  /*19830*/  IMAD.MOV.U32 R12, RZ, RZ, 0x10 ;  /* 0x00000010ff0c7424 */ /* 0x000fe200078e00ff */
[----:B------:R-:W-:-:S05]  /*19840*/  SEL R14, R14, RZ, P4 ;  /* 0x000000ff0e0e7207 */ /* 0x000fca0002000000 */
[----:B------:R-:W-:-:S04]  /*19850*/  IMAD.IADD R5, R3, 0x1, R14 ;  /* 0x0000000103057824 */ /* 0x000fc800078e020e */
[----:B------:R-:W-:-:S07]  /*19860*/  IMAD.MOV.U32 R13, RZ, RZ, R5 ;  /* 0x000000ffff0d7224 */ /* 0x000fce00078e0005 */
[----:B------:R-:W-:Y:S05]  /*19870*/  WARPSYNC.COLLECTIVE R15, `(.L_x_15060) ;  /* 0x000000000f087348 */ /* 0x000fea0003c00000 */
[----:B------:R0:W1:Y:S02]  /*19880*/  SHFL.UP P6, R14, R13, R12, R11 ;  /* 0x0400000c0d0e7389 */ /* 0x00006400000c000b */
[----:B01----:R-:W-:Y:S01]  /*19890*/  ENDCOLLECTIVE ;  /* 0x000000000000791b */ /* 0x003fe20003800000 */
.L_x_15060:
        /* <DEDUP_REMOVED lines=8> */
.L_x_15061:
[----:B------:R-:W-:Y:S05]  /*19920*/  BRA `(.L_x_15062) ;  /* 0xffffffb000187947 */ /* 0x000fea000383ffff */
.L_x_14924:
[----:B------:R-:W-:Y:S01]  /*19930*/  BSSY B0, `(.L_x_15063) ;  /* 0x0000006000007945 */ /* 0x000fe20003800000 */
[----:B------:R-:W-:Y:S01]  /*19940*/  PLOP3.LUT P6, PT, P6, PT, PT, 0x8, 0x0 ;  /* 0x000000000000781c */ /* 0x000fe200037ce170 */
[----:B------:R-:W-:-:S12]  /*19950*/  IMAD.MOV.U32 R15, RZ, RZ, -0x1 ;  /* 0xffffffffff0f7424 */ /* 0x000fd800078e00ff */
[----:B012---:R-:W-:Y:S05]  /*19960*/  WARPSYNC.COLLECTIVE R15, `(.L_x_15064) ;  /* 0x000000000f087348 */ /* 0x007fea0003c00000 */
[----:B------:R-:W-:Y:S01]  /*19970*/  VOTE.ANY R14, PT, P6 ;  /* 0x00000000000e7806 */ /* 0x000fe200030e0100 */
[----:B012---:R-:W-:Y:S06]  /*19980*/  ENDCOLLECTIVE ;  /* 0x000000000000791b */ /* 0x007fec0003800000 */
.L_x_15064:
[----:B------:R-:W-:Y:S05]  /*19990*/  BSYNC B0 ;  /* 0x0000000000007941 */ /* 0x000fea0003800000 */
.L_x_15063:
        /* <DEDUP_REMOVED lines=8> */
.L_x_15065:
[----:B------:R-:W-:Y:S02]  /*19a20*/  IMAD.IADD R27, R12, 0x1, R27 ;  /* 0x000000010c1b7824 */ /* 0x000fe400078e021b */
[----:B------:R-:W-:Y:S02]  /*19a30*/  IMAD.MOV.U32 R13, RZ, RZ, R4 ;  /* 0x000000ffff0d7224 */ /* 0x000fe400078e0004 */
[----:B------:R-:W-:-:S07]  /*19a40*/  IMAD.MOV.U32 R25, RZ, RZ, R14 ;  /* 0x000000ffff197224 */ /* 0x000fce00078e000e */
[----:B------:R-:W-:Y:S05]  /*19a50*/  WARPSYNC.COLLECTIVE R15, `(.L_x_15066) ;  /* 0x000000000f087348 */ /* 0x000fea0003c00000 */
[----:B------:R0:W1:Y:S02]  /*19a60*/  SHFL.IDX P6, R14, R13, R12, R11 ;  /* 0x0000000c0d0e7389 */ /* 0x00006400000c000b */
[----:B01----:R-:W-:Y:S01]  /*19a70*/  ENDCOLLECTIVE ;  /* 0x000000000000791b */ /* 0x003fe20003800000 */
.L_x_15066:
[----:B------:R-:W-:Y:S01]  /*19a80*/  IMAD.MOV.U32 R4, RZ, RZ, R14 ;  /* 0x000000ffff047224 */ /* 0x000fe200078e000e */
[----:B------:R-:W-:Y:S06]  /*19a90*/  BRA `(.L_x_15067) ;  /* 0xffffffac00fc7947 */ /* 0x000fec000383ffff */
.L_x_14926:
[----:B------:R-:W-:Y:S01]  /*19aa0*/  BSSY B0, `(.L_x_15068) ;  /* 0x0000007000007945 */ /* 0x000fe20003800000 */
[----:B------:R-:W-:Y:S02]  /*19ab0*/  IMAD.MOV.U32 R13, RZ, RZ, R2 ;  /* 0x000000ffff0d7224 */ /* 0x000fe400078e0002 */
[----:B------:R-:W-:Y:S02]  /*19ac0*/  IMAD.MOV.U32 R11, RZ, RZ, 0x1f ;  /* 0x0000001fff0b7424 */ /* 0x000fe400078e00ff */
[----:B------:R-:W-:-:S07]  /*19ad0*/  IMAD.MOV.U32 R15, RZ, RZ, -0x1 ;  /* 0xffffffffff0f7424 */ /* 0x000fce00078e00ff */
[----:B012-4-:R-:W-:Y:S05]  /*19ae0*/  WARPSYNC.COLLECTIVE R15, `(.L_x_15069) ;  /* 0x000000000f087348 */ /* 0x017fea0003c00000 */
[----:B------:R3:W0:Y:S02]  /*19af0*/  SHFL.IDX P6, R14, R13, R12, R11 ;  /* 0x0000000c0d0e7389 */ /* 0x00062400000c000b */
[----:B01234-:R-:W-:Y:S01]  /*19b00*/  ENDCOLLECTIVE ;  /* 0x000000000000791b */ /* 0x01ffe20003800000 */
.L_x_15069:
[----:B------:R-:W-:Y:S05]  /*19b10*/  BSYNC B0 ;  /* 0x0000000000007941 */ /* 0x000fea0003800000 */
.L_x_15068:
[----:B------:R-:W-:Y:S01]  /*19b20*/  IMAD.MOV.U32 R6, RZ, RZ, R14 ;  /* 0x000000ffff067224 */ /* 0x000fe200078e000e */
[----:B------:R-:W-:Y:S06]  /*19b30*/  BRA `(.L_x_14925) ;  /* 0xffffffac00ec7947 */ /* 0x000fec000383ffff */
.L_x_14932:
[----:B-1----:R1:W3:Y:S02]  /*19b40*/  SYNCS.PHASECHK.TRANS64.TRYWAIT P0, [R7+URZ+0x32420], R0 ;  /* 0x03242000070075a7 */ /* 0x0022e4000800017f */
[----:B---3--:R-:W-:Y:S05]  /*19b50*/  @!P0 NANOSLEEP.SYNCS 0x989680 ;  /* 0x009896800000895d */ /* 0x008fea0003900000 */
[----:B------:R-:W3:Y:S02]  /*19b60*/  @!P0 SYNCS.PHASECHK.TRANS64 P0, [R7+URZ+0x32420], R0 ;  /* 0x03242000070085a7 */ /* 0x000ee4000800007f */
[----:B---3--:R-:W-:Y:S05]  /*19b70*/  @!P0 BRA `(.L_x_14932) ;  /* 0xfffffffc00f08947 */ /* 0x008fea000383ffff */
[----:B------:R-:W-:Y:S05]  /*19b80*/  BRA `(.L_x_15070) ;  /* 0xffffffb800447947 */ /* 0x000fea000383ffff */
.L_x_14933:
        /* <DEDUP_REMOVED lines=11> */
.L_x_15072:
[----:B------:R-:W-:Y:S05]  /*19c40*/  BSYNC B0 ;  /* 0x0000000000007941 */ /* 0x000fea0003800000 */
.L_x_15071:
[----:B------:R-:W-:Y:S05]  /*19c50*/  BRA `(.L_x_15073) ;  /* 0xffffffb8002c7947 */ /* 0x000fea000383ffff */
.L_x_14936:
[----:B------:R-:W-:Y:S01]  /*19c60*/  BSSY B1, `(.L_x_15074) ;  /* 0x0000006000017945 */ /* 0x000fe20003800000 */
[----:B------:R-:W-:-:S07]  /*19c70*/  IMAD.MOV.U32 R15, RZ, RZ, -0x1 ;  /* 0xffffffffff0f7424 */ /* 0x000fce00078e00ff */
[----:B012-4-:R-:W-:Y:S05]  /*19c80*/  WARPSYNC.COLLECTIVE R15, `(.L_x_15075) ;  /* 0x000000000f0c7348 */ /* 0x017fea0003c00000 */
[----:B------:R-:W-:Y:S02]  /*19c90*/  ELECT P6, UR62, PT ;  /* 0x00000000003e782f */ /* 0x000fe400038c0000 */
[----:B------:R-:W-:Y:S01]  /*19ca0*/  MOV R14, UR62 ;  /* 0x0000003e000e7c02 */ /* 0x000fe20008000f00 */
[----:B012-4-:R-:W-:Y:S10]  /*19cb0*/  ENDCOLLECTIVE ;  /* 0x000000000000791b */ /* 0x017ff40003800000 */
.L_x_15075:
[----:B------:R-:W-:Y:S05]  /*19cc0*/  BSYNC B1 ;  /* 0x0000000000017941 */ /* 0x000fea0003800000 */
.L_x_15074:
[----:B------:R-:W-:Y:S05]  /*19cd0*/  BRA `(.L_x_15076) ;  /* 0xffffffb800247947 */ /* 0x000fea000383ffff */
.L_x_14938:
[----:B-1----:R1:W3:Y:S02]  /*19ce0*/  SYNCS.PHASECHK.TRANS64.TRYWAIT P1, [R5+URZ+0x32440], R0 ;  /* 0x03244000050075a7 */ /* 0x0022e4000802017f */
[----:B---3--:R-:W-:Y:S05]  /*19cf0*/  @!P1 NANOSLEEP.SYNCS 0x989680 ;  /* 0x009896800000995d */ /* 0x008fea0003900000 */
[----:B------:R-:W3:Y:S02]  /*19d00*/  @!P1 SYNCS.PHASECHK.TRANS64 P1, [R5+URZ+0x32440], R0 ;  /* 0x03244000050095a7 */ /* 0x000ee4000802007f */
[----:B---3--:R-:W-:Y:S05]  /*19d10*/  @!P1 BRA `(.L_x_14938) ;  /* 0xfffffffc00f09947 */ /* 0x008fea000383ffff */
[----:B------:R-:W-:Y:S05]  /*19d20*/  BRA `(.L_x_15077) ;  /* 0xffffffb8004c7947 */ /* 0x000fea000383ffff */
.L_x_14940:
[----:B---3--:R3:W0:Y:S02]  /*19d30*/  SYNCS.PHASECHK.TRANS64.TRYWAIT P1, [R3+URZ+0x32440], R2 ;  /* 0x03244002030075a7 */ /* 0x008624000802017f */
[----:B0-----:R-:W-:Y:S05]  /*19d40*/  @!P1 NANOSLEEP.SYNCS 0x989680 ;  /* 0x009896800000995d */ /* 0x001fea0003900000 */
[----:B------:R-:W0:Y:S02]  /*19d50*/  @!P1 SYNCS.PHASECHK.TRANS64 P1, [R3+URZ+0x32440], R2 ;  /* 0x03244002030095a7 */ /* 0x000e24000802007f */
[----:B0-----:R-:W-:Y:S05]  /*19d60*/  @!P1 BRA `(.L_x_14940) ;  /* 0xfffffffc00f09947 */ /* 0x001fea000383ffff */
[----:B------:R-:W-:Y:S05]  /*19d70*/  BRA `(.L_x_15078) ;  /* 0xffffffb800587947 */ /* 0x000fea000383ffff */
.L_x_14942:
[----:B------:R0:W0:Y:S02]  /*19d80*/  SYNCS.PHASECHK.TRANS64.TRYWAIT P1, [R5+URZ+0x32460], R0 ;  /* 0x03246000050075a7 */ /* 0x000024000802017f */
[----:B0-----:R-:W-:Y:S05]  /*19d90*/  @!P1 NANOSLEEP.SYNCS 0x989680 ;  /* 0x009896800000995d */ /* 0x001fea0003900000 */
[----:B------:R-:W0:Y:S02]  /*19da0*/  @!P1 SYNCS.PHASECHK.TRANS64 P1, [R5+URZ+0x32460], R0 ;  /* 0x03246000050095a7 */ /* 0x000e24000802007f */
[----:B0-----:R-:W-:Y:S05]  /*19db0*/  @!P1 BRA `(.L_x_14942) ;  /* 0xfffffffc00f09947 */ /* 0x001fea000383ffff */
[----:B------:R-:W-:Y:S05]  /*19dc0*/  BRA `(.L_x_15079) ;  /* 0xffffffb800547947 */ /* 0x000fea000383ffff */
.L_x_15080:
        /* <DEDUP_REMOVED lines=11> */
.L_x_15681:


//--------------------- .text._ZN7cutlass13device_kernelIN5flash11enable_sm90INS1_16FlashAttnFwdSm90INS1_25CollectiveMainloopFwdSm90ILi2EN4cute5tupleIJNS5_1CILi1EEES8_S8_EEENS6_IJNS7_ILi128EEENS7_ILi96EEENS7_ILi64EEEEEELi256ENS_10bfloat16_tEfNS_4arch4Sm90ELb1ELb0ELb0ELb1ELb1ELb1ELb1ELb1ELb0ELb1ELb1ELb0EEENS1_21CollectiveEpilogueFwdINS6_IJSA_NS7_ILi256EEESB_EEES9_SE_SG_Li256ELb1ELb1ELb1ELb0EEENS1_36VarlenDynamicPersistentTileSchedulerILi128ELi96ELi256ELi128ELb1ELb1ELb1ELb1ELb1ELb1EEEEEEEEEvNT_6ParamsE --------------------------
	.section	.text._ZN7cutlass13device_kernelIN5flash11enable_sm90INS1_16FlashAttnFwdSm90INS1_25CollectiveMainloopFwdSm90ILi2EN4cute5tupleIJNS5_1CILi1EEES8_S8_EEENS6_IJNS7_ILi128EEENS7_ILi96EEENS7_ILi64EEEEEELi256ENS_10bfloat16_tEfNS_4arch4Sm90ELb1ELb0ELb0ELb1ELb1ELb1ELb1ELb1ELb0ELb1ELb1ELb0EEENS1_21CollectiveEpilogueFwdINS6_IJSA_NS7_ILi256EEESB_EEES9_SE_SG_Li256ELb1ELb1ELb1ELb0EEENS1_36VarlenDynamicPersistentTileSchedulerILi128ELi96ELi256ELi128ELb1ELb1ELb1ELb1ELb1ELb1EEEEEEEEEvNT_6ParamsE,"ax",@progbits
	.align	128
.text._ZN7cutlass13device_kernelIN5flash11enable_sm90INS1_16FlashAttnFwdSm90INS1_25CollectiveMainloopFwdSm90ILi2EN4cute5tupleIJNS5_1CILi1EEES8_S8_EEENS6_IJNS7_ILi128EEENS7_ILi96EEENS7_ILi64EEEEEELi256ENS_10bfloat16_tEfNS_4arch4Sm90ELb1ELb0ELb0ELb1ELb1ELb1ELb1ELb1ELb0ELb1ELb1ELb0EEENS1_21CollectiveEpilogueFwdINS6_IJSA_NS7_ILi256EEESB_EEES9_SE_SG_Li256ELb1ELb1ELb1ELb0EEENS1_36VarlenDynamicPersistentTileSchedulerILi128ELi96ELi256ELi128ELb1ELb1ELb1ELb1ELb1ELb1EEEEEEEEEvNT_6ParamsE:
        .type           _ZN7cutlass13device_kernelIN5flash11enable_sm90INS1_16FlashAttnFwdSm90INS1_25CollectiveMainloopFwdSm90ILi2EN4cute5tupleIJNS5_1CILi1EEES8_S8_EEENS6_IJNS7_ILi128EEENS7_ILi96EEENS7_ILi64EEEEEELi256ENS_10bfloat16_tEfNS_4arch4Sm90ELb1ELb0ELb0ELb1ELb1ELb1ELb1ELb1ELb0ELb1ELb1ELb0EEENS1_21CollectiveEpilogueFwdINS6_IJSA_NS7_ILi256EEESB_EEES9_SE_SG_Li256ELb1ELb1ELb1ELb0EEENS1_36VarlenDynamicPersistentTileSchedulerILi128ELi96ELi256ELi128ELb1ELb1ELb1ELb1ELb1ELb1EEEEEEEEEvNT_6ParamsE,@function
        .size           _ZN7cutlass13device_kernelIN5flash11enable_sm90INS1_16FlashAttnFwdSm90INS1_25CollectiveMainloopFwdSm90ILi2EN4cute5tupleIJNS5_1CILi1EEES8_S8_EEENS6_IJNS7_ILi128EEENS7_ILi96EEENS7_ILi64EEEEEELi256ENS_10bfloat16_tEfNS_4arch4Sm90ELb1ELb0ELb0ELb1ELb1ELb1ELb1ELb1ELb0ELb1ELb1ELb0EEENS1_21CollectiveEpilogueFwdINS6_IJSA_NS7_ILi256EEESB_EEES9_SE_SG_Li256ELb1ELb1ELb1ELb0EEENS1_36VarlenDynamicPersistentTileSchedulerILi128ELi96ELi256ELi128ELb1ELb1ELb1ELb1ELb1ELb1EEEEEEEEEvNT_6ParamsE,(.L_x_15682 - _ZN7cutlass13device_kernelIN5flash11enable_sm90INS1_16FlashAttnFwdSm90INS1_25CollectiveMainloopFwdSm90ILi2EN4cute5tupleIJNS5_1CILi1EEES8_S8_EEENS6_IJNS7_ILi128EEENS7_ILi96EEENS7_ILi64EEEEEELi256ENS_10bfloat16_tEfNS_4arch4Sm90ELb1ELb0ELb0ELb1ELb1ELb1ELb1ELb1ELb0ELb1ELb1ELb0EEENS1_21CollectiveEpilogueFwdINS6_IJSA_NS7_ILi256EEESB_EEES9_SE_SG_Li256ELb1ELb1ELb1ELb0EEENS1_36VarlenDynamicPersistentTileSchedulerILi128ELi96ELi256ELi128ELb1ELb1ELb1ELb1ELb1ELb1EEEEEEEEEvNT_6ParamsE)
        .other          _ZN7cutlass13device_kernelIN5flash11enable_sm90INS1_16FlashAttnFwdSm90INS1_25CollectiveMainloopFwdSm90ILi2EN4cute5tupleIJNS5_1CILi1EEES8_S8_EEENS6_IJNS7_ILi128EEENS7_ILi96EEENS7_ILi64EEEEEELi256ENS_10bfloat16_tEfNS_4arch4Sm90ELb1ELb0ELb0ELb1ELb1ELb1ELb1ELb1ELb0ELb1ELb1ELb0EEENS1_21CollectiveEpilogueFwdINS6_IJSA_NS7_ILi256EEESB_EEES9_SE_SG_Li256ELb1ELb1ELb1ELb0EEENS1_36VarlenDynamicPersistentTileSchedulerILi128ELi96ELi256ELi128ELb1ELb1ELb1ELb1ELb1ELb1EEEEEEEEEvNT_6ParamsE,@"STO_CUDA_ENTRY STV_DEFAULT"
_ZN7cutlass13device_kernelIN5flash11enable_sm90INS1_16FlashAttnFwdSm90INS1_25CollectiveMainloopFwdSm90ILi2EN4cute5tupleIJNS5_1CILi1EEES8_S8_EEENS6_IJNS7_ILi128EEENS7_ILi96EEENS7_ILi64EEEEEELi256ENS_10bfloat16_tEfNS_4arch4Sm90ELb1ELb0ELb0ELb1ELb1ELb1ELb1ELb1ELb0ELb1ELb1ELb0EEENS1_21CollectiveEpilogueFwdINS6_IJSA_NS7_ILi256EEESB_EEES9_SE_SG_Li256ELb1ELb1ELb1ELb0EEENS1_36VarlenDynamicPersistentTileSchedulerILi128ELi96ELi256ELi128ELb1ELb1ELb1ELb1ELb1ELb1EEEEEEEEEvNT_6ParamsE:
        /* <DEDUP_REMOVED lines=18> */
.L_x_15082:
[----:B------:R-:W-:Y:S05]  /*0120*/  BSYNC B0 ;  /* 0x0000000000007941 */ /* 0x000fea0003800000 */
.L_x_15081:
        /* <DEDUP_REMOVED lines=43> */
.L_x_15083:
        /* <DEDUP_REMOVED lines=22> */
.L_x_15084:
        /* <DEDUP_REMOVED lines=18> */
.L_x_15085:
        /* <DEDUP_REMOVED lines=22> */
.L_x_15086:
        /* <DEDUP_REMOVED lines=22> */
.L_x_15087:
        /* <DEDUP_REMOVED lines=8> */
.L_x_15090:
        /* <DEDUP_REMOVED lines=48> */
[CC--:B------:R-:W-:Y:S02]  /*0ca0*/  LEA.HI R2, R3.reuse, R0.reuse, RZ, 0x5 ;  /* 0x0000000003027211 */ /* 0x0c0fe400078f28ff */
[----:B------:R-:W-:Y:S01]  /*0cb0*/  LEA.HI R3, R3, R0, RZ, 0x3 ;  /* 0x0000000003037211 */ /* 0x000fe200078f18ff */
[----:B------:R-:W-:Y:S01]  /*0cc0*/  IMAD.IADD R12, R11, 0x1, -R12 ;  /* 0x000000010b0c7824 */ /* 0x000fe200078e0a0c */
[----:B------:R-:W-:Y:S02]  /*0cd0*/  SHF.R.S32.HI R9, RZ, 0x5, R9 ;  /* 0x00000005ff097819 */ /* 0x000fe40000011409 */
[----:B------:R-:W-:-:S02]  /*0ce0*/  LOP3.LUT R5, R4, 0x3fffff0, RZ, 0xc0, !PT ;  /* 0x03fffff004057812 */ /* 0x000fc400078ec0ff */
[----:B------:R-:W-:Y:S01]  /*0cf0*/  LOP3.LUT R7, R3, 0xfffffff8, RZ, 0xc0, !PT ;  /* 0xfffffff803077812 */ /* 0x000fe200078ec0ff */
[----:B------:R-:W-:Y:S01]  /*0d00*/  IMAD R9, R9, 0x10, R12 ;  /* 0x0000001009097824 */ /* 0x000fe200078e020c */
[----:B------:R-:W-:Y:S01]  /*0d10*/  LOP3.LUT R3, R206, 0xfffffffc, RZ, 0xc0, !PT ;  /* 0xfffffffcce037812 */ /* 0x000fe200078ec0ff */
[----:B------:R-:W-:Y:S01]  /*0d20*/  IMAD.IADD R5, R0, 0x1, -R5 ;  /* 0x0000000100057824 */ /* 0x000fe200078e0a05 */
[----:B------:R-:W-:Y:S01]  /*0d30*/  SHF.R.S32.HI R16, RZ, 0x5, R2 ;  /* 0x00000005ff107819 */ /* 0x000fe20000011402 */
[----:B------:R-:W-:Y:S01]  /*0d40*/  IMAD R8, R8, 0x40, R9 ;  /* 0x0000004008087824 */ /* 0x000fe200078e0209 */
[----:B------:R-:W-:Y:S01]  /*0d50*/  SHF.R.S32.HI R206, RZ, 0x2, R206 ;  /* 0x00000002ffce7819 */ /* 0x000fe200000114ce */
[----:B------:R-:W-:Y:S01]  /*0d60*/  IMAD.IADD R3, R0, 0x1, -R3 ;  /* 0x0000000100037824 */ /* 0x000fe200078e0a03 */
[----:B------:R-:W-:Y:S01]  /*0d70*/  LOP3.LUT R10, R10, 0x7ffffffc, RZ, 0xc0, !PT ;  /* 0x7ffffffc0a0a7812 */ /* 0x000fe200078ec0ff */
[----:B------:R0:W-:Y:S01]  /*0d80*/  STL [R1+0x9c], R16 ;  /* 0x00009c1001007387 */ /* 0x0001e20000100800 */
[----:B------:R-:W-:-:S02]  /*0d90*/  IMAD R5, R16, 0x10, R5 ;  /* 0x0000001010057824 */ /* 0x000fc400078e0205 */
[----:B------:R-:W-:Y:S01]  /*0da0*/  VIADD R9, R206, 0x40 ;  /* 0x00000040ce097836 */ /* 0x000fe20000000000 */
[----:B------:R-:W-:Y:S01]  /*0db0*/  STL [R1+0x1c4], R8 ;  /* 0x0001c40801007387 */ /* 0x000fe20000100800 */
[----:B------:R-:W-:Y:S01]  /*0dc0*/  IMAD.IADD R212, R0, 0x1, -R7 ;  /* 0x0000000100d47824 */ /* 0x000fe200078e0a07 */
[----:B------:R-:W-:Y:S01]  /*0dd0*/  LEA.HI R0, R3, R3, RZ, 0x1 ;  /* 0x0000000303007211 */ /* 0x000fe200078f08ff */
[----:B------:R-:W-:Y:S01]  /*0de0*/  IMAD.MOV.U32 R7, RZ, RZ, R15 ;  /* 0x000000ffff077224 */ /* 0x000fe200078e000f */
[----:B------:R-:W-:Y:S01]  /*0df0*/  SHF.R.S32.HI R4, RZ, 0x1f, R9 ;  /* 0x0000001fff047819 */ /* 0x000fe20000011409 */
[----:B------:R-:W-:Y:S01]  /*0e00*/  IMAD.SHL.U32 R2, R9, 0x40, RZ ;  /* 0x0000004009027824 */ /* 0x000fe200078e00ff */
[----:B------:R-:W-:Y:S01]  /*0e10*/  LOP3.LUT R0, R0, 0x1ffffffe, RZ, 0xc0, !PT ;  /* 0x1ffffffe00007812 */ /* 0x000fe200078ec0ff */
[C---:B0-----:R-:W-:Y:S01]  /*0e20*/  IMAD.SHL.U32 R16, R3.reuse, 0x8, RZ ;  /* 0x0000000803107824 */ /* 0x041fe200078e00ff */
[----:B------:R-:W-:Y:S01]  /*0e30*/  LEA.HI R4, R4, R9, RZ, 0x3 ;  /* 0x0000000904047211 */ /* 0x000fe200078f18ff */
[----:B------:R-:W-:Y:S01]  /*0e40*/  STL [R1+0xb8], RZ ;  /* 0x0000b8ff01007387 */ /* 0x000fe20000100800 */
[----:B------:R-:W-:-:S02]  /*0e50*/  IMAD.SHL.U32 R204, R3, 0x4, RZ ;  /* 0x0000000403cc7824 */ /* 0x000fc400078e00ff */
        /* <DEDUP_REMOVED lines=9> */
[----:B------:R-:W-:Y:S01]  /*0ef0*/  VIADD R217, R16, 0xe0 ;  /* 0x000000e010d97836 */ /* 0x000fe20000000000 */
[----:B------:R0:W-:Y:S01]  /*0f00*/  STL [R1+0x90], R24 ;  /* 0x0000901801007387 */ /* 0x0001e20000100800 */
[----:B------:R-:W-:-:S02]  /*0f10*/  IMAD.SHL.U32 R4, R4, 0x40, RZ ;  /* 0x0000004004047824 */ /* 0x000fc400078e00ff */
[----:B------:R-:W-:Y:S01]  /*0f20*/  IMAD.IADD R0, R3, 0x1, -R0 ;  /* 0x0000000103007824 */ /* 0x000fe200078e0a00 */
[----:B------:R-:W-:Y:S01]  /*0f30*/  LOP3.LUT R3, R2, 0x1c0, RZ, 0xc0, !PT ;  /* 0x000001c002037812 */ /* 0x000fe200078ec0ff */
[----:B------:R1:W-:Y:S01]  /*0f40*/  STL [R1+0x8c], R21 ;  /* 0x00008c1501007387 */ /* 0x0003e20000100800 */
[----:B------:R-:W-:Y:S01]  /*0f50*/  IMAD.SHL.U32 R212, R212, 0x8, RZ ;  /* 0x00000008d4d47824 */ /* 0x000fe200078e00ff */
[----:B------:R-:W-:Y:S01]  /*0f60*/  LOP3.LUT R4, R4, 0xfffffe00, RZ, 0xc0, !PT ;  /* 0xfffffe0004047812 */ /* 0x000fe200078ec0ff */
[----:B------:R-:W-:Y:S01]  /*0f70*/  IMAD.IADD R10, R20, 0x1, -R10 ;  /* 0x00000001140a7824 */ /* 0x000fe200078e0a0a */
[----:B------:R2:W-:Y:S01]  /*0f80*/  STL [R1+0x88], R15 ;  /* 0x0000880f01007387 */ /* 0x0005e20000100800 */
[----:B0-----:R-:W-:Y:S01]  /*0f90*/  SHF.R.S32.HI R24, RZ, 0x1f, R213 ;  /* 0x0000001fff187819 */ /* 0x001fe200000114d5 */
[----:B------:R-:W-:Y:S01]  /*0fa0*/  IMAD R11, R5, 0x8, R6 ;  /* 0x00000008050b7824 */ /* 0x000fe200078e0206 */
[----:B------:R-:W-:Y:S01]  /*0fb0*/  SHF.R.U32.HI R12, RZ, 0x3, R3 ;  /* 0x00000003ff0c7819 */ /* 0x000fe20000011603 */
[----:B------:R-:W-:Y:S01]  /*0fc0*/  IMAD.SHL.U32 R45, R10, 0x2, RZ ;  /* 0x000000020a2d7824 */ /* 0x000fe200078e00ff */
[----:B------:R-:W-:Y:S01]  /*0fd0*/  LOP3.LUT R3, R3, 0x38, R16, 0xf8, !PT ;  /* 0x0000003803037812 */ /* 0x000fe200078ef810 */
[----:B------:R-:W-:Y:S01]  /*0fe0*/  STL [R1+0x84], R24 ;  /* 0x0000841801007387 */ /* 0x000fe20000100800 */
[----:B-1----:R-:W-:Y:S01]  /*0ff0*/  SHF.R.S32.HI R21, RZ, 0x1f, R218 ;  /* 0x0000001fff157819 */ /* 0x002fe200000114da */
[C---:B------:R-:W-:Y:S01]  /*1000*/  VIADD R44, R45.reuse, 0x8 ;  /* 0x000000082d2c7836 */ /* 0x040fe20000000000 */
[----:B------:R-:W-:Y:S01]  /*1010*/  SHF.R.S32.HI R9, RZ, 0x1f, R212 ;  /* 0x0000001fff097819 */ /* 0x000fe200000114d4 */
[----:B------:R-:W-:Y:S01]  /*1020*/  VIADD R9, R212, 0xc0 ;  /* 0x000000c0d4097836 */ /* 0x000fe20000000000 */
[----:B--2---:R-:W-:Y:S01]  /*1030*/  SHF.R.S32.HI R15, RZ, 0x1f, R217 ;  /* 0x0000001fff0f7819 */ /* 0x004fe200000114d9 */
[----:B------:R-:W-:Y:S01]  /*1040*/  STL [R1+0x80], R21 ;  /* 0x0000801501007387 */ /* 0x000fe20000100800 */
[----:B------:R-:W-:-:S02]  /*1050*/  VIADD R43, R45, 0x10 ;  /* 0x000000102d2b7836 */ /* 0x000fc40000000000 */
[----:B------:R-:W-:Y:S01]  /*1060*/  SHF.R.S32.HI R10, RZ, 0x1f, R9 ;  /* 0x0000001fff0a7819 */ /* 0x000fe20000011409 */
[----:B------:R-:W-:Y:S01]  /*1070*/  STL [R1+0x7c], R15 ;  /* 0x00007c0f01007387 */ /* 0x000fe20000100800 */
[----:B------:R-:W-:Y:S02]  /*1080*/  IMAD.SHL.U32 R9, R11, 0x8, RZ ;  /* 0x000000080b097824 */ /* 0x000fe400078e00ff */
[C---:B------:R-:W-:Y:S01]  /*1090*/  VIADD R42, R45.reuse, 0x18 ;  /* 0x000000182d2a7836 */ /* 0x040fe20000000000 */
[----:B------:R0:W-:Y:S01]  /*10a0*/  STL [R1+0xa0], R4 ;  /* 0x0000a00401007387 */ /* 0x0001e20000100800 */
[C---:B------:R-:W-:Y:S02]  /*10b0*/  VIADD R41, R45.reuse, 0x20 ;  /* 0x000000202d297836 */ /* 0x040fe40000000000 */
[C---:B------:R-:W-:Y:S01]  /*10c0*/  VIADD R40, R45.reuse, 0x28 ;  /* 0x000000282d287836 */ /* 0x040fe20000000000 */
[----:B------:R-:W-:Y:S01]  /*10d0*/  STL [R1+0x94], R45 ;  /* 0x0000942d01007387 */ /* 0x000fe20000100800 */
[----:B------:R-:W-:-:S02]  /*10e0*/  VIADD R39, R45, 0x30 ;  /* 0x000000302d277836 */ /* 0x000fc40000000000 */
[C---:B------:R-:W-:Y:S01]  /*10f0*/  VIADD R38, R45.reuse, 0x38 ;  /* 0x000000382d267836 */ /* 0x040fe20000000000 */
[----:B------:R-:W-:Y:S01]  /*1100*/  STL [R1+0x1c8], R9 ;  /* 0x0001c80901007387 */ /* 0x000fe20000100800 */
[C---:B------:R-:W-:Y:S01]  /*1110*/  VIADD R37, R45.reuse, 0x40 ;  /* 0x000000402d257836 */ /* 0x040fe20000000000 */
[----:B0-----:R-:W-:Y:S01]  /*1120*/  LOP3.LUT R4, R4, R3, R12, 0xf6, !PT ;  /* 0x0000000304047212 */ /* 0x001fe200078ef60c */
[C---:B------:R-:W-:Y:S02]  /*1130*/  VIADD R36, R45.reuse, 0x48 ;  /* 0x000000482d247836 */ /* 0x040fe40000000000 */
[C---:B------:R-:W-:Y:S02]  /*1140*/  VIADD R35, R45.reuse, 0x50 ;  /* 0x000000502d237836 */ /* 0x040fe40000000000 */
[----:B------:R-:W-:Y:S01]  /*1150*/  IMAD R3, R4, 0x2, R23 ;  /* 0x0000000204037824 */ /* 0x000fe200078e0217 */
[----:B------:R-:W-:Y:S01]  /*1160*/  SHF.R.S32.HI R4, RZ, 0x1f, R44 ;  /* 0x0000001fff047819 */ /* 0x000fe2000001142c */
[----:B------:R-:W-:-:S02]  /*1170*/  VIADD R34, R45, 0x58 ;  /* 0x000000582d227836 */ /* 0x000fc40000000000 */
[C---:B------:R-:W-:Y:S01]  /*1180*/  VIADD R33, R45.reuse, 0x60 ;  /* 0x000000602d217836 */ /* 0x040fe20000000000 */
[----:B------:R-:W-:Y:S01]  /*1190*/  STL [R1+0x1c0], R3 ;  /* 0x0001c00301007387 */ /* 0x000fe20000100800 */
[C---:B------:R-:W-:Y:S02]  /*11a0*/  VIADD R32, R45.reuse, 0x68 ;  /* 0x000000682d207836 */ /* 0x040fe40000000000 */
[C---:B------:R-:W-:Y:S01]  /*11b0*/  VIADD R31, R45.reuse, 0x70 ;  /* 0x000000702d1f7836 */ /* 0x040fe20000000000 */
[----:B------:R-:W-:Y:S01]  /*11c0*/  STL [R1+0x138], R44 ;  /* 0x0001382c01007387 */ /* 0x000fe20000100800 */
[C---:B------:R-:W-:Y:S02]  /*11d0*/  VIADD R30, R45.reuse, 0x78 ;  /* 0x000000782d1e7836 */ /* 0x040fe40000000000 */
[C---:B------:R-:W-:Y:S01]  /*11e0*/  VIADD R29, R45.reuse, 0x80 ;  /* 0x000000802d1d7836 */ /* 0x040fe20000000000 */
[----:B------:R0:W-:Y:S01]  /*11f0*/  STL [R1+0x134], R43 ;  /* 0x0001342b01007387 */ /* 0x0001e20000100800 */
[----:B------:R-:W-:-:S02]  /*1200*/  VIADD R28, R45, 0x88 ;  /* 0x000000882d1c7836 */ /* 0x000fc40000000000 */
[----:B------:R-:W-:Y:S01]  /*1210*/  IMAD.MOV.U32 R6, RZ, RZ, R14 ;  /* 0x000000ffff067224 */ /* 0x000fe200078e000e */
[----:B------:R-:W-:Y:S01]  /*1220*/  STL [R1+0x130], R42 ;  /* 0x0001302a01007387 */ /* 0x000fe20000100800 */
[C---:B------:R-:W-:Y:S02]  /*1230*/  VIADD R27, R45.reuse, 0x90 ;  /* 0x000000902d1b7836 */ /* 0x040fe40000000000 */
[----:B------:R-:W-:Y:S01]  /*1240*/  IMAD.MOV.U32 R5, RZ, RZ, R13 ;  /* 0x000000ffff057224 */ /* 0x000fe200078e000d */
[----:B------:R1:W-:Y:S01]  /*1250*/  STL [R1+0x12c], R41 ;  /* 0x00012c2901007387 */ /* 0x0003e20000100800 */
[C---:B------:R-:W-:Y:S01]  /*1260*/  VIADD R14, R212.reuse, 0x40 ;  /* 0x00000040d40e7836 */ /* 0x040fe20000000000 */
[----:B0-----:R-:W-:Y:S01]  /*1270*/  SHF.R.S32.HI R43, RZ, 0x1f, R43 ;  /* 0x0000001fff2b7819 */ /* 0x001fe2000001142b */
[C---:B------:R-:W-:Y:S01]  /*1280*/  VIADD R26, R45.reuse, 0x98 ;  /* 0x000000982d1a7836 */ /* 0x040fe20000000000 */
[----:B------:R0:W-:Y:S01]  /*1290*/  STL [R1+0x128], R40 ;  /* 0x0001282801007387 */ /* 0x0001e20000100800 */
[----:B------:R-:W-:Y:S01]  /*12a0*/  VIADD R13, R212, 0x80 ;  /* 0x00000080d40d7836 */ /* 0x000fe20000000000 */
[----:B------:R-:W-:Y:S01]  /*12b0*/  SHF.R.S32.HI R14, RZ, 0x1f, R14 ;  /* 0x0000001fff0e7819 */ /* 0x000fe2000001140e */
        /* <DEDUP_REMOVED lines=13> */
[----:B------:R-:W-:Y:S01]  /*1390*/  STL [R1+0x118], R36 ;  /* 0x0001182401007387 */ /* 0x000fe20000100800 */
[C---:B------:R-:W-:Y:S01]  /*13a0*/  VIADD R12, R45.reuse, 0xd8 ;  /* 0x000000d82d0c7836 */ /* 0x040fe20000000000 */
[----:B--2---:R-:W-:Y:S01]  /*13b0*/  SHF.R.S32.HI R38, RZ, 0x1f, R38 ;  /* 0x0000001fff267819 */ /* 0x004fe20000011426 */
[C---:B------:R-:W-:Y:S01]  /*13c0*/  VIADD R11, R45.reuse, 0xe0 ;  /* 0x000000e02d0b7836 */ /* 0x040fe20000000000 */
[----:B------:R0:W-:Y:S01]  /*13d0*/  STL [R1+0x114], R35 ;  /* 0x0001142301007387 */ /* 0x0001e20000100800 */
[C---:B------:R-:W-:Y:S01]  /*13e0*/  VIADD R10, R45.reuse, 0xe8 ;  /* 0x000000e82d0a7836 */ /* 0x040fe20000000000 */
[----:B-1----:R-:W-:Y:S01]  /*13f0*/  SHF.R.S32.HI R37, RZ, 0x1f, R37 ;  /* 0x0000001fff257819 */ /* 0x002fe20000011425 */
[C---:B------:R-:W-:Y:S01]  /*1400*/  VIADD R9, R45.reuse, 0xf0 ;  /* 0x000000f02d097836 */ /* 0x040fe20000000000 */
[----:B------:R1:W-:Y:S01]  /*1410*/  STL [R1+0x110], R34 ;  /* 0x0001102201007387 */ /* 0x0003e20000100800 */
[----:B------:R-:W-:-:S02]  /*1420*/  VIADD R3, R45, 0xf8 ;  /* 0x000000f82d037836 */ /* 0x000fc40000000000 */
[----:B------:R-:W-:Y:S01]  /*1430*/  IMAD R0, R0, 0x8, R8 ;  /* 0x0000000800007824 */ /* 0x000fe200078e0208 */
[----:B------:R-:W-:Y:S01]  /*1440*/  STL [R1+0x10c], R33 ;  /* 0x00010c2101007387 */ /* 0x000fe20000100800 */
[----:B------:R-:W-:Y:S01]  /*1450*/  VIADD R2, R16, 0x20 ;  /* 0x0000002010027836 */ /* 0x000fe20000000000 */
[----:B0-----:R-:W-:Y:S01]  /*1460*/  SHF.R.S32.HI R35, RZ, 0x1f, R35 ;  /* 0x0000001fff237819 */ /* 0x001fe20000011423 */
[----:B------:R-:W-:Y:S01]  /*1470*/  VIADD R211, R204, 0x10 ;  /* 0x00000010ccd37836 */ /* 0x000fe20000000000 */
[----:B------:R0:W-:Y:S01]  /*1480*/  STL [R1+0x108], R32 ;  /* 0x0001082001007387 */ /* 0x0001e20000100800 */
[----:B-1----:R-:W-:-:S03]  /*1490*/  SHF.R.S32.HI R34, RZ, 0x1f, R34 ;  /* 0x0000001fff227819 */ /* 0x002fc60000011422 */
[----:B------:R1:W-:Y:S01]  /*14a0*/  STL [R1+0x104], R31 ;  /* 0x0001041f01007387 */ /* 0x0003e20000100800 */
[----:B------:R-:W-:-:S03]  /*14b0*/  SHF.R.S32.HI R209, RZ, 0x1f, R2 ;  /* 0x0000001fffd17819 */ /* 0x000fc60000011402 */
        /* <DEDUP_REMOVED lines=72> */
.L_x_15262:
        /* <DEDUP_REMOVED lines=8> */
[----:B-1--4-:R-:W-:Y:S01]  /*19c0*/  IMAD.MOV.U32 R4, RZ, RZ, RZ ;  /* 0x000000ffff047224 */ /* 0x012fe200078e00ff */
        /* <DEDUP_REMOVED lines=44> */
.L_x_15092:
        /* <DEDUP_REMOVED lines=13> */
.L_x_15093:
[----:B------:R-:W-:Y:S05]  /*1d60*/  @!P0 BRA `(.L_x_15094) ;  /* 0x00000000000c8947 */ /* 0x000fea0003800000 */
[----:B------:R-:W2:Y:S04]  /*1d70*/  LDG.E R0, desc[UR42][R8.64] ;  /* 0x0000002a08007981 */ /* 0x000ea8000c1e1900 */
[----:B------:R-:W2:Y:S02]  /*1d80*/  LDG.E R33, desc[UR42][R8.64+0x4] ;  /* 0x0000042a08217981 */ /* 0x000ea4000c1e1900 */
[----:B--2---:R-:W-:-:S07]  /*1d90*/  IMAD.IADD R33, R33, 0x1, -R0 ;  /* 0x0000000121217824 */ /* 0x004fce00078e0a00 */
.L_x_15094:
        /* <DEDUP_REMOVED lines=19> */
[----:B------:R-:W-:Y:S02]  /*1ed0*/  BSSY B0, `(.L_x_15095) ;  /* 0x0000037000007945 */ /* 0x000fe40003800000 */
[----:B------:R1:W-:Y:S07]  /*1ee0*/  STL [R1+0x78], R5 ;  /* 0x0000780501007387 */ /* 0x0003ee0000100800 */
[----:B------:R-:W3:Y:S01]  /*1ef0*/  @P1 LDC R8, c[0x0][0x44c] ;  /* 0x00011300ff081b82 */ /* 0x000ee20000000800 */
[----:B-1----:R-:W-:-:S07]  /*1f00*/  VIADD R5, R5, 0x7f ;  /* 0x0000007f05057836 */ /* 0x002fce0000000000 */
[----:B------:R-:W1:Y:S01]  /*1f10*/  @P1 LDC R9, c[0x0][0x450] ;  /* 0x00011400ff091b82 */ /* 0x000e620000000800 */
[----:B--2---:R-:W-:Y:S02]  /*1f20*/  @P0 IMAD.IADD R25, R3, 0x1, -R0 ;  /* 0x0000000103190824 */ /* 0x004fe400078e0a00 */
[----:B---3--:R-:W-:-:S04]  /*1f30*/  @P1 IMAD.HI.U32 R0, R5, R8, RZ ;  /* 0x0000000805001227 */ /* 0x008fc800078e00ff */
[----:B0-----:R-:W-:Y:S01]  /*1f40*/  IMAD.IADD R6, R12, 0x1, R25 ;  /* 0x000000010c067824 */ /* 0x001fe200078e0219 */
[----:B-1----:R-:W-:-:S03]  /*1f50*/  @P1 SHF.R.U32.HI R5, RZ, R9, R0 ;  /* 0x00000009ff051219 */ /* 0x002fc60000011600 */
[C---:B------:R-:W-:Y:S01]  /*1f60*/  VIADD R0, R6.reuse, 0x5f ;  /* 0x0000005f06007836 */ /* 0x040fe20000000000 */
[----:B------:R-:W-:Y:S01]  /*1f70*/  IADD3 R31, R6, 0x60, -R219 ;  /* 0x00000060061f7810 */ /* 0x000fe20007ffe8db */
[----:B------:R0:W-:Y:S02]  /*1f80*/  STL [R1+0x28], R6 ;  /* 0x0000280601007387 */ /* 0x0001e40000100800 */
[----:B------:R-:W-:Y:S02]  /*1f90*/  IMAD.HI R0, R0, 0x2aaaaaab, RZ ;  /* 0x2aaaaaab00007827 */ /* 0x000fe400078e02ff */
[----:B------:R1:W-:Y:S02]  /*1fa0*/  STL [R1+0xbc], R13 ;  /* 0x0000bc0d01007387 */ /* 0x0003e40000100800 */
[----:B------:R-:W-:Y:S01]  /*1fb0*/  IMAD.IADD R5, R31, 0x1, R5 ;  /* 0x000000011f057824 */ /* 0x000fe200078e0205 */
[----:B------:R-:W-:-:S03]  /*1fc0*/  SHF.R.U32.HI R3, RZ, 0x1f, R0 ;  /* 0x0000001fff037819 */ /* 0x000fc60000011600 */
[----:B------:R-:W-:Y:S01]  /*1fd0*/  IMAD.HI R5, R5, 0x2aaaaaab, RZ ;  /* 0x2aaaaaab05057827 */ /* 0x000fe200078e02ff */
[----:B0-----:R-:W-:Y:S02]  /*1fe0*/  SHF.R.U32.HI R6, RZ, 0x10, R10 ;  /* 0x00000010ff067819 */ /* 0x001fe4000001160a */
[----:B------:R-:W-:Y:S01]  /*1ff0*/  LEA.HI.SX32 R30, R0, R3, 0x1c ;  /* 0x00000003001e7211 */ /* 0x000fe200078fe2ff */
[----:B------:R-:W-:Y:S01]  /*2000*/  IMAD.MOV.U32 R0, RZ, RZ, RZ ;  /* 0x000000ffff007224 */ /* 0x000fe200078e00ff */
[----:B------:R-:W-:Y:S01]  /*2010*/  SHF.R.U32.HI R4, RZ, 0x1f, R5 ;  /* 0x0000001fff047819 */ /* 0x000fe20000011605 */
[----:B------:R1:W-:Y:S03]  /*2020*/  STL [R1+0xa8], R6 ;  /* 0x0000a80601007387 */ /* 0x0003e60000100800 */
[----:B------:R-:W-:-:S04]  /*2030*/  LEA.HI.SX32 R5, R5, R4, 0x1c ;  /* 0x0000000405057211 */ /* 0x000fc800078fe2ff */
[----:B------:R-:W-:-:S04]  /*2040*/  VIMNMX R9, R30, R5, PT ;  /* 0x000000051e097248 */ /* 0x000fc80003fe0100 */
[----:B------:R-:W-:-:S13]  /*2050*/  ISETP.GE.AND P0, PT, R9, 0x1, PT ;  /* 0x000000010900780c */ /* 0x000fda0003f06270 */
[----:B-1----:R-:W-:Y:S05]  /*2060*/  @!P0 BRA `(.L_x_15096) ;  /* 0x0000000000748947 */ /* 0x002fea0003800000 */
        /* <DEDUP_REMOVED lines=29> */
.L_x_15096:
[----:B------:R-:W-:Y:S05]  /*2240*/  BSYNC B0 ;  /* 0x0000000000007941 */ /* 0x000fea0003800000 */
.L_x_15095:
        /* <DEDUP_REMOVED lines=37> */
.L_x_15099:
[----:B------:R-:W-:Y:S05]  /*24a0*/  BSYNC B6 ;  /* 0x0000000000067941 */ /* 0x000fea0003800000 */
.L_x_15098:
        /* <DEDUP_REMOVED lines=20> */
.L_x_15101:
[----:B------:R-:W-:Y:S05]  /*25f0*/  BSYNC B6 ;  /* 0x0000000000067941 */ /* 0x000fea0003800000 */
.L_x_15100:
        /* <DEDUP_REMOVED lines=136> */
.L_x_15155:
[----:B------:R-:W0:Y:S01]  /*2e80*/  LDC R91, c[0x0][0x430] ;  /* 0x00010c00ff5b7b82 */ /* 0x000e220000000800 */
[----:B------:R-:W-:Y:S02]  /*2e90*/  VIADD R28, R28, 0xffffffff ;  /* 0xffffffff1c1c7836 */ /* 0x000fe40000000000 */
[----:B------:R-:W-:Y:S02]  /*2ea0*/  IMAD.MOV.U32 R90, RZ, RZ, RZ ;  /* 0x000000ffff5a7224 */ /* 0x000fe400078e00ff */
[----:B------:R-:W-:-:S03]  /*2eb0*/  IMAD R4, R28, 0x60, R64 ;  /* 0x000000601c047824 */ /* 0x000fc600078e0240 */
[----:B-1----:R-:W1:Y:S01]  /*2ec0*/  LDC R88, c[0x0][0x3f4] ;  /* 0x0000fd00ff587b82 */ /* 0x002e620000000800 */
        /* <DEDUP_REMOVED lines=8> */
[----:B------:R-:W4:Y:S01]  /*2f50*/  @P3 LDC R14, c[0x0][0x438] ;  /* 0x00010e00ff0e3b82 */ /* 0x000f220000000800 */
        /* <DEDUP_REMOVED lines=10> */
[----:B-----5:R0:W5:Y:S01]  /*3000*/  @!P2 LDG.E R90, desc[UR42][R4.64] ;  /* 0x0000002a045aa981 */ /* 0x020162000c1e1900 */
[----:B-1----:R-:W-:Y:S01]  /*3010*/  ISETP.GE.AND P2, PT, R88, 0x1, PT ;  /* 0x000000015800780c */ /* 0x002fe20003f46270 */
[----:B------:R-:W-:Y:S01]  /*3020*/  IMAD.MOV R6, RZ, RZ, -R12 ;  /* 0x000000ffff067224 */ /* 0x000fe200078e0a0c */
[----:B------:R-:W-:Y:S01]  /*3030*/  LOP3.LUT R18, R18, 0xfffffffd, RZ, 0xc0, !PT ;  /* 0xfffffffd12127812 */ /* 0x000fe200078ec0ff */
[C---:B------:R-:W-:Y:S01]  /*3040*/  IMAD R98, R22.reuse, 0x1800, R82 ;  /* 0x0000180016627824 */ /* 0x040fe200078e0252 */
        /* <DEDUP_REMOVED lines=68> */
.L_x_15106:
[----:B------:R-:W-:Y:S05]  /*3490*/  BSYNC B1 ;  /* 0x0000000000017941 */ /* 0x000fea0003800000 */
.L_x_15105:
        /* <DEDUP_REMOVED lines=29> */
.L_x_15108:
[----:B------:R-:W-:Y:S05]  /*3670*/  BSYNC B1 ;  /* 0x0000000000017941 */ /* 0x000fea0003800000 */
.L_x_15107:
        /* <DEDUP_REMOVED lines=34> */
.L_x_15109:
[----:B------:R-:W-:Y:S01]  /*38a0*/  IMAD R87, R22, 0x8, R23 ;  /* 0x0000000816577824 */ /* 0x000fe200078e0217 */
[----:B------:R-:W-:Y:S01]  /*38b0*/  SHF.L.U32 R95, R210, 0x1f, RZ ;  /* 0x0000001fd25f7819 */ /* 0x000fe200000006ff */
[----:B------:R-:W-:Y:S03]  /*38c0*/  BSSY B1, `(.L_x_15110) ;  /* 0x0000003000017945 */ /* 0x000fe60003800000 */
[----:B------:R-:W0:Y:S02]  /*38d0*/  SYNCS.PHASECHK.TRANS64.TRYWAIT P5, [R87+URZ+0x32490], R95 ;  /* 0x0324905f570075a7 */ /* 0x000e2400080a017f */
[----:B0-----:R-:W-:Y:S05]  /*38e0*/  @!P5 BRA `(.L_x_15111) ;  /* 0x000001d40058d947 */ /* 0x001fea0003800000 */
.L_x_15393:
[----:B------:R-:W-:Y:S05]  /*38f0*/  BSYNC B1 ;  /* 0x0000000000017941 */ /* 0x000fea0003800000 */
.L_x_15110:
[----:B------:R-:W-:-:S03]  /*3900*/  UMOV UR4, 0xffffffff ;  /* 0xffffffff00047882 */ /* 0x000fc60000000000 */
[----:B------:R-:W-:Y:S05]  /*3910*/  BRA.DIV UR4, `(.L_x_15112) ;  /* 0x000001d604607947 */ /* 0x000fea000b800000 */
[----:B------:R1:W2:Y:S04]  /*3920*/  SHFL.IDX PT, R99, R97, RZ, 0x1c1f ;  /* 0x001c1fff61637589 */ /* 0x0002a800000e0000 */
[----:B------:R1:W3:Y:S02]  /*3930*/  SHFL.IDX PT, R14, R96, RZ, 0x1c1f ;  /* 0x001c1fff600e7589 */ /* 0x0002e400000e0000 */
.L_x_15397:
        /* <DEDUP_REMOVED lines=13> */
[----:B------:R-:W-:Y:S02]  /*3a10*/  PRMT R11, R104, 0x5410, R11 ;  /* 0x00005410680b7816 */ /* 0x000fe4000000000b */
[----:B0-----:R-:W-:Y:S02]  /*3a20*/  LOP3.LUT R105, R5, 0xffff0000, RZ, 0xc0, !PT ;  /* 0xffff000005697812 */ /* 0x001fe400078ec0ff */
[C---:B------:R-:W-:Y:S01]  /*3a30*/  LOP3.LUT R44, R15.reuse, 0xffff0000, RZ, 0xc0, !PT ;  /* 0xffff00000f2c7812 */ /* 0x040fe200078ec0ff */
[----:B------:R-:W-:Y:S01]  /*3a40*/  IMAD.U32 R15, R15, 0x10000, RZ ;  /* 0x000100000f0f7824 */ /* 0x000fe200078e00ff */
[----:B------:R-:W-:-:S02]  /*3a50*/  LOP3.LUT R104, R11, 0xffff0000, RZ, 0xc0, !PT ;  /* 0xffff00000b687812 */ /* 0x000fc400078ec0ff */
[----:B------:R-:W-:Y:S01]  /*3a60*/  SHF.R.U32.HI R46, RZ, 0x10, R47 ;  /* 0x00000010ff2e7819 */ /* 0x000fe2000001162f */
[----:B------:R-:W-:Y:S01]  /*3a70*/  FMUL.FTZ R106, R105, R44 ;  /* 0x0000002c696a7220 */ /* 0x000fe20000410000 */
[----:B------:R-:W-:Y:S02]  /*3a80*/  IMAD.U32 R47, R5, 0x10000, RZ ;  /* 0x00010000052f7824 */ /* 0x000fe400078e00ff */
[-C--:B------:R-:W-:Y:S01]  /*3a90*/  FMUL.FTZ R105, R105, R104.reuse ;  /* 0x0000006869697220 */ /* 0x080fe20000410000 */
[----:B------:R-:W-:Y:S02]  /*3aa0*/  SHF.R.U32.HI R45, RZ, 0x10, R45 ;  /* 0x00000010ff2d7819 */ /* 0x000fe4000001162d */
[----:B------:R-:W-:Y:S01]  /*3ab0*/  PRMT R46, R101, 0x5432, R46 ;  /* 0x00005432652e7816 */ /* 0x000fe2000000002e */
[C---:B------:R-:W-:Y:S01]  /*3ac0*/  FFMA.FTZ R5, R47.reuse, R104, -R106 ;  /* 0x000000682f057223 */ /* 0x040fe2000001086a */
[----:B------:R-:W-:Y:S01]  /*3ad0*/  FFMA.FTZ R44, R47, R44, R105 ;  /* 0x0000002c2f2c7223 */ /* 0x000fe20000010069 */
[----:B------:R-:W-:Y:S01]  /*3ae0*/  PRMT R47, R107, 0x5410, R45 ;  /* 0x000054106b2f7816 */ /* 0x000fe2000000002d */
[C---:B------:R-:W-:Y:S01]  /*3af0*/  IMAD.U32 R104, R6.reuse, 0x10000, RZ ;  /* 0x0001000006687824 */ /* 0x040fe200078e00ff */
[----:B------:R-:W-:Y:S01]  /*3b00*/  LOP3.LUT R106, R6, 0xffff0000, RZ, 0xc0, !PT ;  /* 0xffff0000066a7812 */ /* 0x000fe200078ec0ff */
[C---:B------:R-:W-:Y:S01]  /*3b10*/  IMAD.U32 R45, R46.reuse, 0x10000, RZ ;  /* 0x000100002e2d7824 */ /* 0x040fe200078e00ff */
[----:B------:R-:W-:Y:S01]  /*3b20*/  LOP3.LUT R46, R46, 0xffff0000, RZ, 0xc0, !PT ;  /* 0xffff00002e2e7812 */ /* 0x000fe200078ec0ff */
[C---:B------:R-:W-:Y:S01]  /*3b30*/  IMAD.U32 R105, R47.reuse, 0x10000, RZ ;  /* 0x000100002f697824 */ /* 0x040fe200078e00ff */
[----:B------:R-:W-:Y:S01]  /*3b40*/  LOP3.LUT R47, R47, 0xffff0000, RZ, 0xc0, !PT ;  /* 0xffff00002f2f7812 */ /* 0x000fe200078ec0ff */
[----:B------:R-:W-:Y:S01]  /*3b50*/  FMUL.FTZ R107, R106, R45 ;  /* 0x0000002d6a6b7220 */ /* 0x000fe20000410000 */
        /* <DEDUP_REMOVED lines=20> */
.L_x_15118:
[----:B------:R-:W-:Y:S05]  /*3ca0*/  BSYNC B3 ;  /* 0x0000000000037941 */ /* 0x000fea0003800000 */
.L_x_15117:
[----:B0-----:R4:W-:Y:S02]  /*3cb0*/  ST.E.128 desc[UR42][R12.64], R4 ;  /* 0x000000040c007985 */ /* 0x0019e4000c101d2a */
.L_x_15116:
[----:B------:R-:W-:Y:S05]  /*3cc0*/  BSYNC B2 ;  /* 0x0000000000027941 */ /* 0x000fea0003800000 */
.L_x_15115:
        /* <DEDUP_REMOVED lines=13> */
[----:B------:R-:W-:Y:S02]  /*3da0*/  LOP3.LUT R15, R5, 0xffff0000, RZ, 0xc0, !PT ;  /* 0xffff0000050f7812 */ /* 0x000fe400078ec0ff */
[C---:B------:R-:W-:Y:S01]  /*3db0*/  LOP3.LUT R44, R14.reuse, 0xffff0000, RZ, 0xc0, !PT ;  /* 0xffff00000e2c7812 */ /* 0x040fe200078ec0ff */
[----:B------:R-:W-:Y:S01]  /*3dc0*/  IMAD.U32 R14, R14, 0x10000, RZ ;  /* 0x000100000e0e7824 */ /* 0x000fe200078e00ff */
[C---:B------:R-:W-:Y:S01]  /*3dd0*/  LOP3.LUT R42, R11.reuse, 0xffff0000, RZ, 0xc0, !PT ;  /* 0xffff00000b2a7812 */ /* 0x040fe200078ec0ff */
[----:B------:R-:W-:Y:S01]  /*3de0*/  IMAD.U32 R11, R11, 0x10000, RZ ;  /* 0x000100000b0b7824 */ /* 0x000fe200078e00ff */
[----:B------:R-:W-:Y:S01]  /*3df0*/  SHF.R.U32.HI R45, RZ, 0x10, R43 ;  /* 0x00000010ff2d7819 */ /* 0x000fe2000001162b */
[C---:B------:R-:W-:Y:S01]  /*3e00*/  FMUL.FTZ R5, R15.reuse, R44 ;  /* 0x0000002c0f057220 */ /* 0x040fe20000410000 */
[----:B------:R-:W-:Y:S01]  /*3e10*/  SHF.R.U32.HI R41, RZ, 0x10, R41 ;  /* 0x00000010ff297819 */ /* 0x000fe20000011629 */
[-C--:B------:R-:W-:Y:S01]  /*3e20*/  FMUL.FTZ R15, R15, R42.reuse ;  /* 0x0000002a0f0f7220 */ /* 0x080fe20000410000 */
[----:B------:R-:W-:Y:S01]  /*3e30*/  PRMT R45, R110, 0x5410, R45 ;  /* 0x000054106e2d7816 */ /* 0x000fe2000000002d */
[C---:B------:R-:W-:Y:S01]  /*3e40*/  FFMA.FTZ R5, R40.reuse, R42, -R5 ;  /* 0x0000002a28057223 */ /* 0x040fe20000010805 */
[----:B------:R-:W-:Y:S01]  /*3e50*/  PRMT R41, R109, 0x5410, R41 ;  /* 0x000054106d297816 */ /* 0x000fe20000000029 */
[----:B------:R-:W-:Y:S01]  /*3e60*/  FFMA.FTZ R40, R40, R44, R15 ;  /* 0x0000002c28287223 */ /* 0x000fe2000001000f */
[C---:B------:R-:W-:Y:S01]  /*3e70*/  LOP3.LUT R42, R6.reuse, 0xffff0000, RZ, 0xc0, !PT ;  /* 0xffff0000062a7812 */ /* 0x040fe200078ec0ff */
[C---:B------:R-:W-:Y:S01]  /*3e80*/  IMAD.U32 R44, R45.reuse, 0x10000, RZ ;  /* 0x000100002d2c7824 */ /* 0x040fe200078e00ff */
[----:B------:R-:W-:Y:S01]  /*3e90*/  LOP3.LUT R45, R45, 0xffff0000, RZ, 0xc0, !PT ;  /* 0xffff00002d2d7812 */ /* 0x000fe200078ec0ff */
[----:B------:R-:W-:Y:S01]  /*3ea0*/  IMAD.U32 R15, R6, 0x10000, RZ ;  /* 0x00010000060f7824 */ /* 0x000fe200078e00ff */
[----:B------:R-:W-:Y:S01]  /*3eb0*/  F2FP.BF16.F32.PACK_AB R5, R40, R5 ;  /* 0x000000052805723e */ /* 0x000fe200000010ff */
[----:B------:R-:W-:-:S02]  /*3ec0*/  IMAD.U32 R43, R41, 0x10000, RZ ;  /* 0x00010000292b7824 */ /* 0x000fc400078e00ff */
[CC--:B------:R-:W-:Y:S01]  /*3ed0*/  FMUL.FTZ R6, R42.reuse, R44.reuse ;  /* 0x0000002c2a067220 */ /* 0x0c0fe20000410000 */
[----:B------:R-:W-:Y:S01]  /*3ee0*/  LOP3.LUT R41, R41, 0xffff0000, RZ, 0xc0, !PT ;  /* 0xffff000029297812 */ /* 0x000fe200078ec0ff */
[-C--:B------:R-:W-:Y:S02]  /*3ef0*/  FMUL.FTZ R47, R42, R43.reuse ;  /* 0x0000002b2a2f7220 */ /* 0x080fe40000410000 */
[----:B------:R-:W-:Y:S01]  /*3f00*/  FFMA.FTZ R6, R15, R43, -R6 ;  /* 0x0000002b0f067223 */ /* 0x000fe20000010806 */
[C---:B------:R-:W-:Y:S01]  /*3f10*/  LOP3.LUT R43, R7.reuse, 0xffff0000, RZ, 0xc0, !PT ;  /* 0xffff0000072b7812 */ /* 0x040fe200078ec0ff */
[----:B------:R-:W-:Y:S02]  /*3f20*/  IMAD.U32 R42, R7, 0x10000, RZ ;  /* 0x00010000072a7824 */ /* 0x000fe400078e00ff */
[----:B------:R-:W-:Y:S01]  /*3f30*/  FFMA.FTZ R15, R15, R44, R47 ;  /* 0x0000002c0f0f7223 */ /* 0x000fe2000001002f */
[C---:B------:R-:W-:Y:S01]  /*3f40*/  IMAD.U32 R7, R4.reuse, 0x10000, RZ ;  /* 0x0001000004077824 */ /* 0x040fe200078e00ff */
[----:B------:R-:W-:Y:S01]  /*3f50*/  LOP3.LUT R4, R4, 0xffff0000, RZ, 0xc0, !PT ;  /* 0xffff000004047812 */ /* 0x000fe200078ec0ff */
[C---:B------:R-:W-:Y:S01]  /*3f60*/  FMUL.FTZ R47, R43.reuse, R45 ;  /* 0x0000002d2b2f7220 */ /* 0x040fe20000410000 */
[----:B------:R-:W-:Y:S01]  /*3f70*/  FMUL.FTZ R46, R43, R41 ;  /* 0x000000292b2e7220 */ /* 0x000fe20000410000 */
[----:B------:R-:W-:-:S02]  /*3f80*/  F2FP.BF16.F32.PACK_AB R6, R15, R6 ;  /* 0x000000060f06723e */ /* 0x000fc400000010ff */
[----:B------:R-:W-:Y:S01]  /*3f90*/  FFMA.FTZ R47, R42, R41, -R47 ;  /* 0x000000292a2f7223 */ /* 0x000fe2000001082f */
[CC--:B------:R-:W-:Y:S01]  /*3fa0*/  FMUL.FTZ R44, R4.reuse, R14.reuse ;  /* 0x0000000e042c7220 */ /* 0x0c0fe20000410000 */
[----:B------:R-:W-:Y:S01]  /*3fb0*/  FMUL.FTZ R41, R4, R11 ;  /* 0x0000000b04297220 */ /* 0x000fe20000410000 */
[----:B------:R-:W-:Y:S02]  /*3fc0*/  FFMA.FTZ R46, R42, R45, R46 ;  /* 0x0000002d2a2e7223 */ /* 0x000fe4000001002e */
[C---:B------:R-:W-:Y:S01]  /*3fd0*/  FFMA.FTZ R44, R7.reuse, R11, -R44 ;  /* 0x0000000b072c7223 */ /* 0x040fe2000001082c */
[----:B------:R-:W-:Y:S02]  /*3fe0*/  FFMA.FTZ R41, R7, R14, R41 ;  /* 0x0000000e07297223 */ /* 0x000fe40000010029 */
[----:B------:R-:W-:-:S03]  /*3ff0*/  F2FP.BF16.F32.PACK_AB R7, R46, R47 ;  /* 0x0000002f2e07723e */ /* 0x000fc600000010ff */
[----:B------:R-:W-:-:S07]  /*4000*/  F2FP.BF16.F32.PACK_AB R4, R41, R44 ;  /* 0x0000002c2904723e */ /* 0x000fce00000010ff */
.L_x_15120:
[----:B------:R-:W-:Y:S05]  /*4010*/  BSYNC B2 ;  /* 0x0000000000027941 */ /* 0x000fea0003800000 */
.L_x_15119:
[----:B0-----:R0:W-:Y:S02]  /*4020*/  ST.E.128 desc[UR42][R12.64], R4 ;  /* 0x000000040c007985 */ /* 0x0011e4000c101d2a */
.L_x_15114:
[----:B------:R-:W-:Y:S05]  /*4030*/  BSYNC B1 ;  /* 0x0000000000017941 */ /* 0x000fea0003800000 */
.L_x_15113:
[----:B------:R-:W-:-:S03]  /*4040*/  UMOV UR4, 0xffffffff ;  /* 0xffffffff00047882 */ /* 0x000fc60000000000 */
[----:B------:R-:W-:Y:S05]  /*4050*/  BRA.DIV UR4, `(.L_x_15121) ;  /* 0x000001ce04d87947 */ /* 0x000fea000b800000 */
[----:B-1----:R-:W1:Y:S04]  /*4060*/  SHFL.IDX PT, R97, R97, 0x1, 0x1c1f ;  /* 0x003c1f0061617f89 */ /* 0x002e6800000e0000 */
[----:B---3--:R3:W0:Y:S02]  /*4070*/  SHFL.IDX PT, R14, R96, 0x1, 0x1c1f ;  /* 0x003c1f00600e7f89 */ /* 0x00862400000e0000 */
.L_x_15401:
        /* <DEDUP_REMOVED lines=11> */
[----:B------:R-:W-:Y:S02]  /*4130*/  SHF.R.U64 R36, R36, 0x10, R37 ;  /* 0x0000001024247819 */ /* 0x000fe40000001225 */
[----:B------:R-:W-:Y:S02]  /*4140*/  PRMT R41, R111, 0x5410, R41 ;  /* 0x000054106f297816 */ /* 0x000fe40000000029 */
[----:B------:R-:W-:Y:S02]  /*4150*/  SHF.R.U32.HI R44, RZ, 0x10, R39 ;  /* 0x00000010ff2c7819 */ /* 0x000fe40000011627 */
[----:B------:R-:W-:Y:S02]  /*4160*/  PRMT R38, R102, 0x5432, R36 ;  /* 0x0000543266267816 */ /* 0x000fe40000000024 */
[----:B------:R-:W-:-:S02]  /*4170*/  SHF.R.U32.HI R40, RZ, 0x10, R37 ;  /* 0x00000010ff287819 */ /* 0x000fc40000011625 */
[----:B------:R-:W-:Y:S02]  /*4180*/  LOP3.LUT R36, R5, 0xffff0000, RZ, 0xc0, !PT ;  /* 0xffff000005247812 */ /* 0x000fe400078ec0ff */
[C---:B------:R-:W-:Y:S01]  /*4190*/  LOP3.LUT R43, R41.reuse, 0xffff0000, RZ, 0xc0, !PT ;  /* 0xffff0000292b7812 */ /* 0x040fe200078ec0ff */
[----:B------:R-:W-:Y:S01]  /*41a0*/  IMAD.U32 R41, R41, 0x10000, RZ ;  /* 0x0001000029297824 */ /* 0x000fe200078e00ff */
[----:B------:R-:W-:Y:S02]  /*41b0*/  PRMT R44, R108, 0x5432, R44 ;  /* 0x000054326c2c7816 */ /* 0x000fe4000000002c */
[----:B------:R-:W-:Y:S01]  /*41c0*/  LOP3.LUT R39, R38, 0xffff0000, RZ, 0xc0, !PT ;  /* 0xffff000026277812 */ /* 0x000fe200078ec0ff */
[----:B---3--:R-:W-:Y:S01]  /*41d0*/  FMUL.FTZ R96, R36, R43 ;  /* 0x0000002b24607220 */ /* 0x008fe20000410000 */
[----:B------:R-:W-:Y:S01]  /*41e0*/  PRMT R40, R103, 0x5432, R40 ;  /* 0x0000543267287816 */ /* 0x000fe20000000028 */
[----:B------:R-:W-:Y:S01]  /*41f0*/  IMAD.U32 R46, R44, 0x10000, RZ ;  /* 0x000100002c2e7824 */ /* 0x000fe200078e00ff */
[----:B------:R-:W-:Y:S01]  /*4200*/  LOP3.LUT R37, R6, 0xffff0000, RZ, 0xc0, !PT ;  /* 0xffff000006257812 */ /* 0x000fe200078ec0ff */
[C---:B------:R-:W-:Y:S01]  /*4210*/  IMAD.U32 R6, R7.reuse, 0x10000, RZ ;  /* 0x0001000007067824 */ /* 0x040fe200078e00ff */
[----:B------:R-:W-:Y:S01]  /*4220*/  LOP3.LUT R11, R7, 0xffff0000, RZ, 0xc0, !PT ;  /* 0xffff0000070b7812 */ /* 0x000fe200078ec0ff */
[----:B------:R-:W-:-:S02]  /*4230*/  IMAD.U32 R7, R5, 0x10000, RZ ;  /* 0x0001000005077824 */ /* 0x000fc400078e00ff */
[-C--:B------:R-:W-:Y:S01]  /*4240*/  FMUL.FTZ R36, R36, R39.reuse ;  /* 0x0000002724247220 */ /* 0x080fe20000410000 */
[----:B------:R-:W-:Y:S02]  /*4250*/  IMAD.U32 R42, R40, 0x10000, RZ ;  /* 0x00010000282a7824 */ /* 0x000fe400078e00ff */
[----:B------:R-:W-:Y:S01]  /*4260*/  FMUL.FTZ R98, R37, R46 ;  /* 0x0000002e25627220 */ /* 0x000fe20000410000 */
[C---:B------:R-:W-:Y:S01]  /*4270*/  FFMA.FTZ R96, R7.reuse, R39, -R96 ;  /* 0x0000002707607223 */ /* 0x040fe20000010860 */
[C---:B------:R-:W-:Y:S02]  /*4280*/  IMAD.U32 R5, R4.reuse, 0x10000, RZ ;  /* 0x0001000004057824 */ /* 0x040fe400078e00ff */
[----:B------:R-:W-:Y:S01]  /*4290*/  FFMA.FTZ R7, R7, R43, R36 ;  /* 0x0000002b07077223 */ /* 0x000fe20000010024 */
[----:B------:R-:W-:Y:S01]  /*42a0*/  LOP3.LUT R4, R4, 0xffff0000, RZ, 0xc0, !PT ;  /* 0xffff000004047812 */ /* 0x000fe200078ec0ff */
[-C--:B------:R-:W-:Y:S01]  /*42b0*/  FMUL.FTZ R36, R37, R42.reuse ;  /* 0x0000002a25247220 */ /* 0x080fe20000410000 */
[----:B------:R-:W-:Y:S01]  /*42c0*/  LOP3.LUT R44, R44, 0xffff0000, RZ, 0xc0, !PT ;  /* 0xffff00002c2c7812 */ /* 0x000fe200078ec0ff */
[----:B------:R-:W-:Y:S01]  /*42d0*/  IMAD.U32 R38, R38, 0x10000, RZ ;  /* 0x0001000026267824 */ /* 0x000fe200078e00ff */
[----:B------:R-:W-:Y:S01]  /*42e0*/  LOP3.LUT R40, R40, 0xffff0000, RZ, 0xc0, !PT ;  /* 0xffff000028287812 */ /* 0x000fe200078ec0ff */
[C---:B------:R-:W-:Y:S01]  /*42f0*/  FFMA.FTZ R98, R15.reuse, R42, -R98 ;  /* 0x0000002a0f627223 */ /* 0x040fe20000010862 */
[----:B------:R-:W-:Y:S01]  /*4300*/  FFMA.FTZ R15, R15, R46, R36 ;  /* 0x0000002e0f0f7223 */ /* 0x000fe20000010024 */
[C---:B------:R-:W-:Y:S01]  /*4310*/  FMUL.FTZ R37, R11.reuse, R44 ;  /* 0x0000002c0b257220 */ /* 0x040fe20000410000 */
[CC--:B------:R-:W-:Y:S01]  /*4320*/  FMUL.FTZ R36, R4.reuse, R41.reuse ;  /* 0x0000002904247220 */ /* 0x0c0fe20000410000 */
[----:B------:R-:W-:Y:S01]  /*4330*/  FMUL.FTZ R11, R11, R40 ;  /* 0x000000280b0b7220 */ /* 0x000fe20000410000 */
[----:B------:R-:W-:Y:S01]  /*4340*/  FMUL.FTZ R4, R4, R38 ;  /* 0x0000002604047220 */ /* 0x000fe20000410000 */
[C---:B------:R-:W-:Y:S01]  /*4350*/  FFMA.FTZ R37, R6.reuse, R40, -R37 ;  /* 0x0000002806257223 */ /* 0x040fe20000010825 */
[C---:B------:R-:W-:Y:S01]  /*4360*/  FFMA.FTZ R36, R5.reuse, R38, -R36 ;  /* 0x0000002605247223 */ /* 0x040fe20000010824 */
[----:B------:R-:W-:Y:S01]  /*4370*/  FFMA.FTZ R6, R6, R44, R11 ;  /* 0x0000002c06067223 */ /* 0x000fe2000001000b */
[----:B------:R-:W-:Y:S01]  /*4380*/  FFMA.FTZ R5, R5, R41, R4 ;  /* 0x0000002905057223 */ /* 0x000fe20000010004 */
[----:B------:R-:W-:-:S03]  /*4390*/  F2FP.BF16.F32.PACK_AB R96, R7, R96 ;  /* 0x000000600760723e */ /* 0x000fc600000010ff */
[----:B------:R-:W-:Y:S02]  /*43a0*/  F2FP.BF16.F32.PACK_AB R7, R6, R37 ;  /* 0x000000250607723e */ /* 0x000fe400000010ff */
[----:B------:R-:W-:Y:S01]  /*43b0*/  F2FP.BF16.F32.PACK_AB R4, R5, R36 ;  /* 0x000000240504723e */ /* 0x000fe200000010ff */
[----:B------:R-:W-:Y:S01]  /*43c0*/  IMAD.MOV.U32 R5, RZ, RZ, R96 ;  /* 0x000000ffff057224 */ /* 0x000fe200078e0060 */
[----:B------:R-:W-:-:S07]  /*43d0*/  F2FP.BF16.F32.PACK_AB R6, R15, R98 ;  /* 0x000000620f06723e */ /* 0x000fce00000010ff */
.L_x_15126:
[----:B------:R-:W-:Y:S05]  /*43e0*/  BSYNC B2 ;  /* 0x0000000000027941 */ /* 0x000fea0003800000 */
.L_x_15125:
[----:B----4-:R0:W-:Y:S02]  /*43f0*/  ST.E.128 desc[UR42][R12.64], R4 ;  /* 0x000000040c007985 */ /* 0x0101e4000c101d2a */
.L_x_15124:
[----:B------:R-:W-:Y:S05]  /*4400*/  BSYNC B1 ;  /* 0x0000000000017941 */ /* 0x000fea0003800000 */
.L_x_15123:
        /* <DEDUP_REMOVED lines=54> */
.L_x_15128:
[----:B------:R-:W-:Y:S05]  /*4770*/  BSYNC B1 ;  /* 0x0000000000017941 */ /* 0x000fea0003800000 */
.L_x_15127:
[----:B----4-:R0:W-:Y:S01]  /*4780*/  ST.E.128 desc[UR42][R12.64], R4 ;  /* 0x000000040c007985 */ /* 0x0101e2000c101d2a */
[----:B------:R-:W-:Y:S05]  /*4790*/  BRA `(.L_x_15122) ;  /* 0x0000001800587947 */ /* 0x000fea0003800000 */
.L_x_15104:
        /* <DEDUP_REMOVED lines=45> */
[----:B------:R-:W-:-:S04]  /*4a70*/  PRMT R101, R101, 0x5410, R46 ;  /* 0x0000541065657816 */ /* 0x000fc8000000002e */
        /* <DEDUP_REMOVED lines=11> */
[----:B------:R-:W-:Y:S02]  /*4b30*/  IMAD.MOV.U32 R13, RZ, RZ, R36 ;  /* 0x000000ffff0d7224 */ /* 0x000fe400078e0024 */
[----:B------:R-:W-:Y:S01]  /*4b40*/  IMAD.MOV.U32 R14, RZ, RZ, R37 ;  /* 0x000000ffff0e7224 */ /* 0x000fe200078e0025 */
[----:B------:R-:W-:Y:S01]  /*4b50*/  PRMT R111, R11, 0x5410, R12 ;  /* 0x000054100b6f7816 */ /* 0x000fe2000000000c */
[----:B-----5:R-:W-:Y:S01]  /*4b60*/  IMAD.MOV.U32 R11, RZ, RZ, R42 ;  /* 0x000000ffff0b7224 */ /* 0x020fe200078e002a */
        /* <DEDUP_REMOVED lines=10> */
.L_x_15129:
[----:B------:R-:W-:Y:S01]  /*4c10*/  IMAD R87, R22, 0x8, R23 ;  /* 0x0000000816577824 */ /* 0x000fe200078e0217 */
[----:B------:R-:W-:Y:S01]  /*4c20*/  SHF.L.U32 R95, R210, 0x1f, RZ ;  /* 0x0000001fd25f7819 */ /* 0x000fe200000006ff */
[----:B------:R-:W0:Y:S01]  /*4c30*/  LDC R98, c[0x0][0x2f4] ;  /* 0x0000bd00ff627b82 */ /* 0x000e220000000800 */
[----:B------:R-:W-:Y:S02]  /*4c40*/  BSSY B1, `(.L_x_15130) ;  /* 0x0000003000017945 */ /* 0x000fe40003800000 */
[----:B------:R-:W1:Y:S02]  /*4c50*/  SYNCS.PHASECHK.TRANS64.TRYWAIT P4, [R87+URZ+0x32490], R95 ;  /* 0x0324905f570075a7 */ /* 0x000e64000808017f */
[----:B-1----:R-:W-:Y:S05]  /*4c60*/  @!P4 BRA `(.L_x_15131) ;  /* 0x000001c4001cc947 */ /* 0x002fea0003800000 */
.L_x_15402:
[----:B------:R-:W-:Y:S05]  /*4c70*/  BSYNC B1 ;  /* 0x0000000000017941 */ /* 0x000fea0003800000 */
.L_x_15130:
[----:B------:R-:W-:Y:S01]  /*4c80*/  UMOV UR4, 0xffffffff ;  /* 0xffffffff00047882 */ /* 0x000fe20000000000 */
[----:B0-----:R-:W-:Y:S02]  /*4c90*/  IMAD.IADD R102, R98, 0x1, -R61 ;  /* 0x0000000162667824 */ /* 0x001fe400078e0a3d */
[----:B------:R-:W-:Y:S05]  /*4ca0*/  BRA.DIV UR4, `(.L_x_15132) ;  /* 0x000001c604207947 */ /* 0x000fea000b800000 */
[----:B------:R0:W2:Y:S04]  /*4cb0*/  SHFL.IDX PT, R99, R97, RZ, 0x1c1f ;  /* 0x001c1fff61637589 */ /* 0x0000a800000e0000 */
[----:B------:R0:W3:Y:S02]  /*4cc0*/  SHFL.IDX PT, R100, R96, RZ, 0x1c1f ;  /* 0x001c1fff60647589 */ /* 0x0000e400000e0000 */
.L_x_15406:
        /* <DEDUP_REMOVED lines=17> */
[----:B------:R-:W-:-:S04]  /*4de0*/  IMAD R14, R22, 0x1800, R13 ;  /* 0x00001800160e7824 */ /* 0x000fc800078e020d */
[----:B------:R-:W-:Y:S02]  /*4df0*/  IMAD R44, R14, 0x2, R23 ;  /* 0x000000020e2c7824 */ /* 0x000fe400078e0217 */
        /* <DEDUP_REMOVED lines=21> */
[----:B------:R-:W-:Y:S01]  /*4f50*/  LOP3.LUT R13, R13, 0xffff0000, RZ, 0xc0, !PT ;  /* 0xffff00000d0d7812 */ /* 0x000fe200078ec0ff */
[C---:B------:R-:W-:Y:S01]  /*4f60*/  FMUL.FTZ R106, R33.reuse, R32 ;  /* 0x00000020216a7220 */ /* 0x040fe20000410000 */
[----:B------:R-:W-:Y:S01]  /*4f70*/  SHF.R.U32.HI R105, RZ, 0x10, R7 ;  /* 0x00000010ff697819 */ /* 0x000fe20000011607 */
[-C--:B------:R-:W-:Y:S01]  /*4f80*/  FMUL.FTZ R33, R33, R104.reuse ;  /* 0x0000006821217220 */ /* 0x080fe20000410000 */
[----:B------:R-:W-:Y:S01]  /*4f90*/  PRMT R45, R112, 0x5410, R45 ;  /* 0x00005410702d7816 */ /* 0x000fe2000000002d */
[C---:B------:R-:W-:Y:S01]  /*4fa0*/  FFMA.FTZ R104, R13.reuse, R104, -R106 ;  /* 0x000000680d687223 */ /* 0x040fe2000001086a */
[C---:B------:R-:W-:Y:S01]  /*4fb0*/  PRMT R105, R110.reuse, 0x5410, R105 ;  /* 0x000054106e697816 */ /* 0x040fe20000000069 */
[----:B------:R-:W-:Y:S01]  /*4fc0*/  FFMA.FTZ R32, R13, R32, R33 ;  /* 0x000000200d207223 */ /* 0x000fe20000010021 */
[----:B------:R-:W-:Y:S01]  /*4fd0*/  PRMT R33, R110, 0x5432, R4 ;  /* 0x000054326e217816 */ /* 0x000fe20000000004 */
[----:B------:R-:W-:Y:S01]  /*4fe0*/  IMAD.U32 R108, R47, 0x10000, RZ ;  /* 0x000100002f6c7824 */ /* 0x000fe200078e00ff */
[----:B------:R-:W-:Y:S01]  /*4ff0*/  PRMT R4, R116, 0x5410, R5 ;  /* 0x0000541074047816 */ /* 0x000fe20000000005 */
        /* <DEDUP_REMOVED lines=8> */
[----:B------:R-:W-:Y:S02]  /*5080*/  IMAD.U32 R112, R44, 0x10000, RZ ;  /* 0x000100002c707824 */ /* 0x000fe400078e00ff */
[C---:B------:R-:W-:Y:S01]  /*5090*/  FFMA.FTZ R13, R106.reuse, R13, -R107 ;  /* 0x0000000d6a0d7223 */ /* 0x040fe2000001086b */
[----:B------:R-:W-:Y:S01]  /*50a0*/  FFMA.FTZ R5, R106, R5, R108 ;  /* 0x000000056a057223 */ /* 0x000fe2000001006c */
[----:B------:R-:W-:Y:S01]  /*50b0*/  LOP3.LUT R108, R15, 0xffff0000, RZ, 0xc0, !PT ;  /* 0xffff00000f6c7812 */ /* 0x000fe200078ec0ff */
[C---:B------:R-:W-:Y:S01]  /*50c0*/  FMUL.FTZ R15, R110.reuse, R45 ;  /* 0x0000002d6e0f7220 */ /* 0x040fe20000410000 */
[----:B------:R-:W-:Y:S01]  /*50d0*/  FMUL.FTZ R110, R110, R105 ;  /* 0x000000696e6e7220 */ /* 0x000fe20000410000 */
[----:B------:R-:W-:Y:S01]  /*50e0*/  SHF.R.U64 R6, R6, 0x10, R7 ;  /* 0x0000001006067819 */ /* 0x000fe20000001207 */
        /* <DEDUP_REMOVED lines=8> */
[----:B------:R-:W-:Y:S01]  /*5170*/  SHF.R.U64 R34, R34, 0x10, R35 ;  /* 0x0000001022227819 */ /* 0x000fe20000001223 */
[----:B------:R-:W-:Y:S01]  /*5180*/  FMUL.FTZ R112, R112, R47 ;  /* 0x0000002f70707220 */ /* 0x000fe20000410000 */
[----:B------:R-:W-:Y:S01]  /*5190*/  LOP3.LUT R33, R33, 0xffff0000, RZ, 0xc0, !PT ;  /* 0xffff000021217812 */ /* 0x000fe200078ec0ff */
[----:B------:R-:W-:Y:S01]  /*51a0*/  FMUL.FTZ R35, R44, R7 ;  /* 0x000000072c237220 */ /* 0x000fe20000410000 */
[----:B------:R-:W-:Y:S01]  /*51b0*/  LOP3.LUT R12, R12, 0xffff0000, RZ, 0xc0, !PT ;  /* 0xffff00000c0c7812 */ /* 0x000fe200078ec0ff */
[----:B------:R-:W-:Y:S01]  /*51c0*/  FFMA.FTZ R15, R110, R47, -R15 ;  /* 0x0000002f6e0f7223 */ /* 0x000fe2000001080f */
[----:B------:R-:W-:Y:S01]  /*51d0*/  PRMT R34, R115, 0x5432, R34 ;  /* 0x0000543273227816 */ /* 0x000fe20000000022 */
[----:B------:R-:W-:Y:S01]  /*51e0*/  FMUL.FTZ R44, R44, R33 ;  /* 0x000000212c2c7220 */ /* 0x000fe20000410000 */
[----:B------:R-:W-:Y:S01]  /*51f0*/  PRMT R6, R114, 0x5432, R6 ;  /* 0x0000543272067816 */ /* 0x000fe20000000006 */
        /* <DEDUP_REMOVED lines=11> */
[----:B------:R-:W-:Y:S01]  /*52b0*/  FMUL.FTZ R110, R110, R7 ;  /* 0x000000076e6e7220 */ /* 0x000fe20000410000 */
        /* <DEDUP_REMOVED lines=20> */
.L_x_15136:
[----:B------:R-:W-:Y:S05]  /*5400*/  BSYNC B2 ;  /* 0x0000000000027941 */ /* 0x000fea0003800000 */
.L_x_15135:
[----:B------:R-:W-:Y:S01]  /*5410*/  ISETP.GE.AND P4, PT, R11, R98, PT ;  /* 0x000000620b00720c */ /* 0x000fe20003f86270 */
[----:B------:R-:W-:Y:S01]  /*5420*/  IMAD.MOV.U32 R4, RZ, RZ, R100 ;  /* 0x000000ffff047224 */ /* 0x000fe200078e0064 */
[----:B--2---:R4:W-:Y:S01]  /*5430*/  ST.E.128 desc[UR42][R88.64], R12 ;  /* 0x0000000c58007985 */ /* 0x0049e2000c101d2a */
[----:B------:R-:W-:-:S10]  /*5440*/  IMAD.MOV.U32 R5, RZ, RZ, R99 ;  /* 0x000000ffff057224 */ /* 0x000fd400078e0063 */
[----:B------:R-:W-:-:S05]  /*5450*/  @!P4 IMAD.WIDE R4, R11, 0x2, R4 ;  /* 0x000000020b04c825 */ /* 0x000fca00078e0204 */
[----:B---3--:R4:W-:Y:S02]  /*5460*/  @!P4 ST.E.128 desc[UR42][R4.64], R44 ;  /* 0x0000002c0400c985 */ /* 0x0089e4000c101d2a */
.L_x_15134:
[----:B------:R-:W-:Y:S05]  /*5470*/  BSYNC B1 ;  /* 0x0000000000017941 */ /* 0x000fea0003800000 */
.L_x_15133:
[----:B------:R-:W-:-:S03]  /*5480*/  UMOV UR4, 0xffffffff ;  /* 0xffffffff00047882 */ /* 0x000fc60000000000 */
[----:B------:R-:W-:Y:S05]  /*5490*/  BRA.DIV UR4, `(.L_x_15137) ;  /* 0x000001be04707947 */ /* 0x000fea000b800000 */
[----:B0-----:R-:W0:Y:S04]  /*54a0*/  SHFL.IDX PT, R97, R97, 0x1, 0x1c1f ;  /* 0x003c1f0061617f89 */ /* 0x001e2800000e0000 */
[----:B------:R-:W0:Y:S02]  /*54b0*/  SHFL.IDX PT, R96, R96, 0x1, 0x1c1f ;  /* 0x003c1f0060607f89 */ /* 0x000e2400000e0000 */
.L_x_15410:
        /* <DEDUP_REMOVED lines=29> */
[--C-:B------:R-:W-:Y:S01]  /*5690*/  SHF.R.U64 R34, R36, 0x10, R37.reuse ;  /* 0x0000001024227819 */ /* 0x100fe20000001225 */
[----:B0-----:R-:W-:Y:S01]  /*56a0*/  IMAD.U32 R45, R7, 0x10000, RZ ;  /* 0x00010000072d7824 */ /* 0x001fe200078e00ff */
[----:B------:R-:W-:Y:S02]  /*56b0*/  SHF.R.U32.HI R44, RZ, 0x10, R37 ;  /* 0x00000010ff2c7819 */ /* 0x000fe40000011625 */
[----:B------:R-:W-:Y:S02]  /*56c0*/  SHF.R.U32.HI R37, RZ, 0x10, R41 ;  /* 0x00000010ff257819 */ /* 0x000fe40000011629 */
[----:B------:R-:W-:Y:S02]  /*56d0*/  PRMT R115, R115, 0x5410, R44 ;  /* 0x0000541073737816 */ /* 0x000fe4000000002c */
[----:B------:R-:W-:Y:S01]  /*56e0*/  PRMT R114, R114, 0x5410, R37 ;  /* 0x0000541072727816 */ /* 0x000fe20000000025 */
[----:B------:R-:W-:Y:S01]  /*56f0*/  IMAD.U32 R37, R5, 0x10000, RZ ;  /* 0x0001000005257824 */ /* 0x000fe200078e00ff */
[----:B------:R-:W-:Y:S01]  /*5700*/  SHF.R.U64 R35, R38, 0x10, R39 ;  /* 0x0000001026237819 */ /* 0x000fe20000001227 */
[----:B------:R-:W-:Y:S01]  /*5710*/  IMAD.U32 R88, R115, 0x10000, RZ ;  /* 0x0001000073587824 */ /* 0x000fe200078e00ff */
[----:B----4-:R-:W-:Y:S01]  /*5720*/  LOP3.LUT R46, R13, 0xffff0000, RZ, 0xc0, !PT ;  /* 0xffff00000d2e7812 */ /* 0x010fe200078ec0ff */
[C---:B---3--:R-:W-:Y:S01]  /*5730*/  IMAD.U32 R100, R114.reuse, 0x10000, RZ ;  /* 0x0001000072647824 */ /* 0x048fe200078e00ff */
[----:B------:R-:W-:-:S02]  /*5740*/  LOP3.LUT R89, R114, 0xffff0000, RZ, 0xc0, !PT ;  /* 0xffff000072597812 */ /* 0x000fc400078ec0ff */
[----:B------:R-:W-:Y:S01]  /*5750*/  SHF.R.U32.HI R38, RZ, 0x10, R39 ;  /* 0x00000010ff267819 */ /* 0x000fe20000011627 */
[----:B------:R-:W-:Y:S01]  /*5760*/  IMAD.U32 R39, R13, 0x10000, RZ ;  /* 0x000100000d277824 */ /* 0x000fe200078e00ff */
[--C-:B------:R-:W-:Y:S01]  /*5770*/  SHF.R.U64 R36, R42, 0x10, R43.reuse ;  /* 0x000000102a247819 */ /* 0x100fe2000000122b */
[----:B--2---:R-:W-:Y:S01]  /*5780*/  FMUL.FTZ R99, R46, R89 ;  /* 0x000000592e637220 */ /* 0x004fe20000410000 */
[----:B------:R-:W-:Y:S01]  /*5790*/  LOP3.LUT R115, R115, 0xffff0000, RZ, 0xc0, !PT ;  /* 0xffff000073737812 */ /* 0x000fe200078ec0ff */
[----:B------:R-:W-:Y:S01]  /*57a0*/  FMUL.FTZ R102, R39, R100 ;  /* 0x0000006427667220 */ /* 0x000fe20000410000 */
[----:B------:R-:W-:Y:S01]  /*57b0*/  SHF.R.U32.HI R42, RZ, 0x10, R43 ;  /* 0x00000010ff2a7819 */ /* 0x000fe2000001162b */
[----:B------:R-:W-:Y:S01]  /*57c0*/  IMAD.U32 R13, R12, 0x10000, RZ ;  /* 0x000100000c0d7824 */ /* 0x000fe200078e00ff */
[----:B------:R-:W-:Y:S01]  /*57d0*/  LOP3.LUT R44, R5, 0xffff0000, RZ, 0xc0, !PT ;  /* 0xffff0000052c7812 */ /* 0x000fe200078ec0ff */
[-C--:B------:R-:W-:Y:S01]  /*57e0*/  FMUL.FTZ R46, R46, R115.reuse ;  /* 0x000000732e2e7220 */ /* 0x080fe20000410000 */
[C---:B------:R-:W-:Y:S01]  /*57f0*/  PRMT R47, R113.reuse, 0x5432, R34 ;  /* 0x00005432712f7816 */ /* 0x040fe20000000022 */
[----:B------:R-:W-:Y:S01]  /*5800*/  IMAD.U32 R5, R4, 0x10000, RZ ;  /* 0x0001000004057824 */ /* 0x000fe200078e00ff */
[----:B------:R-:W-:Y:S01]  /*5810*/  PRMT R113, R113, 0x5410, R42 ;  /* 0x0000541071717816 */ /* 0x000fe2000000002a */
[C---:B------:R-:W-:Y:S01]  /*5820*/  FFMA.FTZ R34, R44.reuse, R115, -R99 ;  /* 0x000000732c227223 */ /* 0x040fe20000010863 */
[----:B------:R-:W-:Y:S01]  /*5830*/  PRMT R38, R111, 0x5432, R38 ;  /* 0x000054326f267816 */ /* 0x000fe20000000026 */
[----:B------:R-:W-:Y:S01]  /*5840*/  FFMA.FTZ R44, R44, R89, R46 ;  /* 0x000000592c2c7223 */ /* 0x000fe2000001002e */
[----:B------:R-:W-:Y:S01]  /*5850*/  SHF.R.U64 R40, R40, 0x10, R41 ;  /* 0x0000001028287819 */ /* 0x000fe20000001229 */
[-C--:B------:R-:W-:Y:S01]  /*5860*/  FMUL.FTZ R41, R39, R88.reuse ;  /* 0x0000005827297220 */ /* 0x080fe20000410000 */
[----:B------:R-:W-:Y:S01]  /*5870*/  FFMA.FTZ R39, R37, R88, -R102 ;  /* 0x0000005825277223 */ /* 0x000fe20000010866 */
[----:B------:R-:W-:Y:S01]  /*5880*/  IMAD.U32 R88, R15, 0x10000, RZ ;  /* 0x000100000f587824 */ /* 0x000fe200078e00ff */
[----:B------:R-:W-:Y:S01]  /*5890*/  PRMT R46, R109, 0x5432, R40 ;  /* 0x000054326d2e7816 */ /* 0x000fe20000000028 */
[----:B------:R-:W-:-:S02]  /*58a0*/  IMAD.U32 R89, R113, 0x10000, RZ ;  /* 0x0001000071597824 */ /* 0x000fc400078e00ff */
[----:B------:R-:W-:Y:S01]  /*58b0*/  FFMA.FTZ R37, R37, R100, R41 ;  /* 0x0000006425257223 */ /* 0x000fe20000010029 */
[----:B------:R-:W-:Y:S01]  /*58c0*/  IMAD.U32 R42, R38, 0x10000, RZ ;  /* 0x00010000262a7824 */ /* 0x000fe200078e00ff */
[----:B------:R-:W-:Y:S01]  /*58d0*/  PRMT R109, R109, 0x5410, R36 ;  /* 0x000054106d6d7816 */ /* 0x000fe20000000024 */
[CC--:B------:R-:W-:Y:S01]  /*58e0*/  FMUL.FTZ R40, R88.reuse, R89.reuse ;  /* 0x0000005958287220 */ /* 0x0c0fe20000410000 */
[----:B------:R-:W-:Y:S01]  /*58f0*/  LOP3.LUT R15, R15, 0xffff0000, RZ, 0xc0, !PT ;  /* 0xffff00000f0f7812 */ /* 0x000fe200078ec0ff */
[-C--:B------:R-:W-:Y:S01]  /*5900*/  FMUL.FTZ R88, R88, R42.reuse ;  /* 0x0000002a58587220 */ /* 0x080fe20000410000 */
[----:B------:R-:W-:Y:S02]  /*5910*/  LOP3.LUT R100, R113, 0xffff0000, RZ, 0xc0, !PT ;  /* 0xffff000071647812 */ /* 0x000fe400078ec0ff */
[----:B------:R-:W-:Y:S02]  /*5920*/  LOP3.LUT R36, R38, 0xffff0000, RZ, 0xc0, !PT ;  /* 0xffff000026247812 */ /* 0x000fe400078ec0ff */
[----:B------:R-:W-:Y:S01]  /*5930*/  PRMT R111, R111, 0x5410, R35 ;  /* 0x000054106f6f7816 */ /* 0x000fe20000000023 */
[----:B------:R-:W-:Y:S01]  /*5940*/  FFMA.FTZ R35, R45, R42, -R40 ;  /* 0x0000002a2d237223 */ /* 0x000fe20000010828 */
[----:B------:R-:W-:Y:S01]  /*5950*/  LOP3.LUT R43, R7, 0xffff0000, RZ, 0xc0, !PT ;  /* 0xffff0000072b7812 */ /* 0x000fe200078ec0ff */
[----:B------:R-:W-:Y:S01]  /*5960*/  FFMA.FTZ R45, R45, R89, R88 ;  /* 0x000000592d2d7223 */ /* 0x000fe20000010058 */
[----:B------:R-:W-:-:S02]  /*5970*/  IMAD.U32 R40, R47, 0x10000, RZ ;  /* 0x000100002f287824 */ /* 0x000fc400078e00ff */
[C---:B------:R-:W-:Y:S01]  /*5980*/  FMUL.FTZ R38, R15.reuse, R100 ;  /* 0x000000640f267220 */ /* 0x040fe20000410000 */
[----:B------:R-:W-:Y:S02]  /*5990*/  IMAD.U32 R42, R46, 0x10000, RZ ;  /* 0x000100002e2a7824 */ /* 0x000fe400078e00ff */
[----:B------:R-:W-:Y:S01]  /*59a0*/  FMUL.FTZ R88, R15, R36 ;  /* 0x000000240f587220 */ /* 0x000fe20000410000 */
[----:B------:R-:W-:Y:S01]  /*59b0*/  LOP3.LUT R12, R12, 0xffff0000, RZ, 0xc0, !PT ;  /* 0xffff00000c0c7812 */ /* 0x000fe200078ec0ff */
[C---:B------:R-:W-:Y:S01]  /*59c0*/  FMUL.FTZ R89, R13.reuse, R40 ;  /* 0x000000280d597220 */ /* 0x040fe20000410000 */
[----:B------:R-:W-:Y:S01]  /*59d0*/  LOP3.LUT R15, R46, 0xffff0000, RZ, 0xc0, !PT ;  /* 0xffff00002e0f7812 */ /* 0x000fe200078ec0ff */
[----:B------:R-:W-:Y:S01]  /*59e0*/  FMUL.FTZ R46, R13, R42 ;  /* 0x0000002a0d2e7220 */ /* 0x000fe20000410000 */
[----:B------:R-:W-:Y:S01]  /*59f0*/  LOP3.LUT R47, R47, 0xffff0000, RZ, 0xc0, !PT ;  /* 0xffff00002f2f7812 */ /* 0x000fe200078ec0ff */
[C---:B------:R-:W-:Y:S01]  /*5a00*/  FFMA.FTZ R36, R43.reuse, R36, -R38 ;  /* 0x000000242b247223 */ /* 0x040fe20000010826 */
[----:B------:R-:W-:Y:S01]  /*5a10*/  LOP3.LUT R4, R4, 0xffff0000, RZ, 0xc0, !PT ;  /* 0xffff000004047812 */ /* 0x000fe200078ec0ff */
[----:B------:R-:W-:Y:S01]  /*5a20*/  FFMA.FTZ R38, R43, R100, R88 ;  /* 0x000000642b267223 */ /* 0x000fe20000010058 */
[C---:B------:R-:W-:Y:S01]  /*5a30*/  IMAD.U32 R7, R6.reuse, 0x10000, RZ ;  /* 0x0001000006077824 */ /* 0x040fe200078e00ff */
[----:B------:R-:W-:Y:S01]  /*5a40*/  LOP3.LUT R41, R6, 0xffff0000, RZ, 0xc0, !PT ;  /* 0xffff000006297812 */ /* 0x000fe200078ec0ff */
[C---:B------:R-:W-:Y:S01]  /*5a50*/  FMUL.FTZ R43, R12.reuse, R15 ;  /* 0x0000000f0c2b7220 */ /* 0x040fe20000410000 */
[----:B------:R-:W-:Y:S01]  /*5a60*/  FMUL.FTZ R99, R12, R47 ;  /* 0x0000002f0c637220 */ /* 0x000fe20000410000 */
[----:B------:R-:W-:-:S02]  /*5a70*/  IMAD.U32 R6, R14, 0x10000, RZ ;  /* 0x000100000e067824 */ /* 0x000fc400078e00ff */
[C---:B------:R-:W-:Y:S01]  /*5a80*/  FFMA.FTZ R13, R5.reuse, R40, -R46 ;  /* 0x00000028050d7223 */ /* 0x040fe2000001082e */
[----:B------:R-:W-:Y:S01]  /*5a90*/  FFMA.FTZ R89, R5, R42, R89 ;  /* 0x0000002a05597223 */ /* 0x000fe20000010059 */
        /* <DEDUP_REMOVED lines=26> */
.L_x_15139:
[----:B------:R-:W-:Y:S05]  /*5c40*/  BSYNC B1 ;  /* 0x0000000000017941 */ /* 0x000fea0003800000 */
.L_x_15138:
        /* <DEDUP_REMOVED lines=8> */
.L_x_15103:
[----:B------:R-:W-:-:S06]  /*5cd0*/  UISETP.NE.AND UP0, UPT, UR44, 0x3, UPT ;  /* 0x000000032c00788c */ /* 0x000fcc000bf05270 */
[----:B------:R-:W-:-:S13]  /*5ce0*/  PLOP3.LUT P3, PT, PT, PT, UP0, 0x80, 0x0 ;  /* 0x000000000000781c */ /* 0x000fda0003f6f008 */
[----:B------:R-:W-:Y:S05]  /*5cf0*/  @!P3 BRA `(.L_x_15140) ;  /* 0x000000000004b947 */ /* 0x000fea0003800000 */
[----:B------:R-:W-:Y:S01]  /*5d00*/  BPT.TRAP 0x1 ;  /* 0x000000040000795c */ /* 0x000fe20000300000 */
.L_x_15140:
[----:B------:R-:W-:Y:S01]  /*5d10*/  IMAD R87, R22, 0x8, R23 ;  /* 0x0000000816577824 */ /* 0x000fe200078e0217 */
[----:B------:R-:W-:Y:S01]  /*5d20*/  SHF.L.U32 R95, R210, 0x1f, RZ ;  /* 0x0000001fd25f7819 */ /* 0x000fe200000006ff */
[----:B------:R-:W-:Y:S01]  /*5d30*/  BSSY B1, `(.L_x_15141) ;  /* 0x0000004000017945 */ /* 0x000fe20003800000 */
[----:B------:R-:W-:Y:S02]  /*5d40*/  SHF.R.S32.HI R92, RZ, 0x1f, R91 ;  /* 0x0000001fff5c7819 */ /* 0x000fe4000001145b */
[----:B------:R-:W0:Y:S02]  /*5d50*/  SYNCS.PHASECHK.TRANS64.TRYWAIT P2, [R87+URZ+0x32490], R95 ;  /* 0x0324905f570075a7 */ /* 0x000e24000804017f */
[----:B0-----:R-:W-:Y:S05]  /*5d60*/  @!P2 BRA `(.L_x_15142) ;  /* 0x000001b40088a947 */ /* 0x001fea0003800000 */
.L_x_15411:
[----:B------:R-:W-:Y:S05]  /*5d70*/  BSYNC B1 ;  /* 0x0000000000017941 */ /* 0x000fea0003800000 */
.L_x_15141:
        /* <DEDUP_REMOVED lines=25> */
.L_x_15415:
        /* <DEDUP_REMOVED lines=13> */
.L_x_15145:
[----:B------:R-:W-:Y:S05]  /*5fe0*/  BSYNC B1 ;  /* 0x0000000000017941 */ /* 0x000fea0003800000 */
.L_x_15144:
[----:B------:R-:W-:-:S03]  /*5ff0*/  UMOV UR4, 0xffffffff ;  /* 0xffffffff00047882 */ /* 0x000fc60000000000 */
[----:B------:R-:W-:Y:S05]  /*6000*/  BRA.DIV UR4, `(.L_x_15146) ;  /* 0x000001b604407947 */ /* 0x000fea000b800000 */
[----:B--2-4-:R2:W4:Y:S04]  /*6010*/  SHFL.IDX PT, R5, R33, 0x1, 0x1c1f ;  /* 0x003c1f0021057f89 */ /* 0x01452800000e0000 */
[----:B---3--:R2:W3:Y:S02]  /*6020*/  SHFL.IDX PT, R7, R32, 0x1, 0x1c1f ;  /* 0x003c1f0020077f89 */ /* 0x0084e400000e0000 */
.L_x_15419:
        /* <DEDUP_REMOVED lines=13> */
.L_x_15122:
[----:B------:R-:W-:Y:S05]  /*6100*/  BSYNC B0 ;  /* 0x0000000000007941 */ /* 0x000fea0003800000 */
.L_x_15102:
        /* <DEDUP_REMOVED lines=17> */
.L_x_15148:
[----:B------:R-:W-:Y:S05]  /*6220*/  BSYNC B0 ;  /* 0x0000000000007941 */ /* 0x000fea0003800000 */
.L_x_15147:
[----:B------:R-:W3:Y:S01]  /*6230*/  SYNCS.PHASECHK.TRANS64.TRYWAIT P3, [R87+URZ+0x324b0], R95 ;  /* 0x0324b05f570075a7 */ /* 0x000ee2000806017f */
[----:B------:R-:W-:Y:S04]  /*6240*/  BSSY B0, `(.L_x_15149) ;  /* 0x0000002000007945 */ /* 0x000fe80003800000 */
[----:B---3--:R-:W-:Y:S05]  /*6250*/  @!P3 BRA `(.L_x_15150) ;  /* 0x000001b000f8b947 */ /* 0x008fea0003800000 */
.L_x_15420:
[----:B------:R-:W-:Y:S05]  /*6260*/  BSYNC B0 ;  /* 0x0000000000007941 */ /* 0x000fea0003800000 */
.L_x_15149:
[----:B------:R4:W5:Y:S01]  /*6270*/  LDL R45, [R1+0x90] ;  /* 0x00009000012d7983 */ /* 0x0009620000100800 */
[----:B------:R-:W-:Y:S01]  /*6280*/  ULDC.64 UR4, c[0x0][0x328] ;  /* 0x0000ca0000047ab9 */ /* 0x000fe20000000a00 */
[----:B------:R-:W-:Y:S02]  /*6290*/  ULDC.64 UR6, c[0x0][0x318] ;  /* 0x0000c60000067ab9 */ /* 0x000fe40000000a00 */
[----:B------:R4:W5:Y:S04]  /*62a0*/  LDL R44, [R1+0x8c] ;  /* 0x00008c00012c7983 */ /* 0x0009680000100800 */
[----:B------:R4:W5:Y:S04]  /*62b0*/  LDL R43, [R1+0x88] ;  /* 0x00008800012b7983 */ /* 0x0009680000100800 */
[----:B------:R4:W5:Y:S04]  /*62c0*/  LDL R42, [R1+0x84] ;  /* 0x00008400012a7983 */ /* 0x0009680000100800 */
[----:B------:R4:W5:Y:S04]  /*62d0*/  LDL R40, [R1+0x80] ;  /* 0x0000800001287983 */ /* 0x0009680000100800 */
        /* <DEDUP_REMOVED lines=20> */
[----:B------:R4:W0:Y:S01]  /*6420*/  SHFL.IDX PT, R41, R35, RZ, 0x1c1f ;  /* 0x001c1fff23297589 */ /* 0x00082200000e0000 */
[----:B------:R-:W-:Y:S01]  /*6430*/  ISETP.GE.AND P3, PT, R94, 0x1, PT ;  /* 0x000000015e00780c */ /* 0x000fe20003f66270 */
[----:B------:R-:W-:Y:S02]  /*6440*/  IMAD R11, R11, 0x2, R26 ;  /* 0x000000020b0b7824 */ /* 0x000fe400078e021a */
[----:B------:R4:W0:Y:S10]  /*6450*/  SHFL.IDX PT, R39, R36, RZ, 0x1c1f ;  /* 0x001c1fff24277589 */ /* 0x00083400000e0000 */
[----:B----4-:R-:W-:Y:S05]  /*6460*/  @!P3 BRA `(.L_x_15152) ;  /* 0x0000000000a4b947 */ /* 0x010fea0003800000 */
[----:B------:R-:W-:Y:S02]  /*6470*/  ISETP.NE.AND P5, PT, R77, RZ, PT ;  /* 0x000000ff4d00720c */ /* 0x000fe40003fa5270 */
[----:B------:R-:W-:Y:S02]  /*6480*/  ISETP.NE.AND P4, PT, R78, RZ, PT ;  /* 0x000000ff4e00720c */ /* 0x000fe40003f85270 */
[----:B------:R-:W-:-:S09]  /*6490*/  PRMT R37, R10, 0x8880, RZ ;  /* 0x000088800a257816 */ /* 0x000fd200000000ff */
[----:B------:R-:W4:Y:S01]  /*64a0*/  @P5 LDS.128 R4, [R34] ;  /* 0x0000000022045984 */ /* 0x000f220000000c00 */
[----:B012---:R-:W-:-:S04]  /*64b0*/  @P5 LEA R32, P3, R16, R41, 0x1 ;  /* 0x0000002910205211 */ /* 0x007fc800078608ff */
[----:B------:R-:W-:Y:S02]  /*64c0*/  @P5 LEA.HI.X R33, R16, R39, R17, 0x1, P3 ;  /* 0x0000002710215211 */ /* 0x000fe400018f0c11 */
[----:B------:R-:W-:-:S04]  /*64d0*/  @P4 LEA R14, P3, R2, R41, 0x1 ;  /* 0x00000029020e4211 */ /* 0x000fc800078608ff */
[----:B------:R-:W-:Y:S02]  /*64e0*/  @P4 LEA.HI.X R15, R2, R39, R209, 0x1, P3 ;  /* 0x00000027020f4211 */ /* 0x000fe400018f0cd1 */
[----:B------:R-:W-:-:S13]  /*64f0*/  ISETP.NE.AND P3, PT, R79, RZ, PT ;  /* 0x000000ff4f00720c */ /* 0x000fda0003f65270 */
[----:B------:R-:W-:-:S04]  /*6500*/  @P3 LEA R12, P6, R216, R41, 0x1 ;  /* 0x00000029d80c3211 */ /* 0x000fc800078c08ff */
[----:B-----5:R-:W-:Y:S01]  /*6510*/  @P3 LEA.HI.X R13, R216, R39, R45, 0x1, P6 ;  /* 0x00000027d80d3211 */ /* 0x020fe200030f0c2d */
[----:B----4-:R0:W-:Y:S01]  /*6520*/  @P5 ST.E.128 desc[UR42][R32.64], R4 ;  /* 0x0000000420005985 */ /* 0x0101e2000c101d2a */
        /* <DEDUP_REMOVED lines=29> */
.L_x_15152:
[----:B------:R-:W-:Y:S05]  /*6700*/  BSYNC B0 ;  /* 0x0000000000007941 */ /* 0x000fea0003800000 */
.L_x_15151:
[----:B------:R-:W-:Y:S01]  /*6710*/  ISETP.GE.AND P3, PT, R94, 0x41, PT ;  /* 0x000000415e00780c */ /* 0x000fe20003f66270 */
[----:B------:R0:W0:Y:S01]  /*6720*/  SHFL.IDX PT, R37, R36, 0x1, 0x1c1f ;  /* 0x003c1f0024257f89 */ /* 0x00002200000e0000 */
[----:B------:R-:W-:Y:S03]  /*6730*/  BSSY B0, `(.L_x_15153) ;  /* 0x000002c000007945 */ /* 0x000fe60003800000 */
[----:B------:R-:W0:Y:S08]  /*6740*/  SHFL.IDX PT, R35, R35, 0x1, 0x1c1f ;  /* 0x003c1f0023237f89 */ /* 0x000e3000000e0000 */
[----:B------:R-:W-:Y:S05]  /*6750*/  @!P3 BRA `(.L_x_15154) ;  /* 0x0000000000a4b947 */ /* 0x000fea0003800000 */
[----:B------:R-:W-:Y:S02]  /*6760*/  ISETP.NE.AND P5, PT, R77, RZ, PT ;  /* 0x000000ff4d00720c */ /* 0x000fe40003fa5270 */
[----:B------:R-:W-:Y:S02]  /*6770*/  ISETP.NE.AND P4, PT, R78, RZ, PT ;  /* 0x000000ff4e00720c */ /* 0x000fe40003f85270 */
[----:B0-----:R-:W-:-:S09]  /*6780*/  PRMT R36, R10, 0x8880, RZ ;  /* 0x000088800a247816 */ /* 0x001fd200000000ff */
[----:B----4-:R-:W0:Y:S01]  /*6790*/  @P5 LDS.128 R4, [R34+0x2000] ;  /* 0x0020000022045984 */ /* 0x010e220000000c00 */
[----:B-12---:R-:W-:-:S04]  /*67a0*/  @P5 LEA R32, P3, R16, R35, 0x1 ;  /* 0x0000002310205211 */ /* 0x006fc800078608ff */
[----:B------:R-:W-:Y:S02]  /*67b0*/  @P5 LEA.HI.X R33, R16, R37, R17, 0x1, P3 ;  /* 0x0000002510215211 */ /* 0x000fe400018f0c11 */
[----:B------:R-:W-:-:S04]  /*67c0*/  @P4 LEA R14, P3, R2, R35, 0x1 ;  /* 0x00000023020e4211 */ /* 0x000fc800078608ff */
[----:B------:R-:W-:Y:S02]  /*67d0*/  @P4 LEA.HI.X R15, R2, R37, R209, 0x1, P3 ;  /* 0x00000025020f4211 */ /* 0x000fe400018f0cd1 */
[----:B------:R-:W-:-:S13]  /*67e0*/  ISETP.NE.AND P3, PT, R79, RZ, PT ;  /* 0x000000ff4f00720c */ /* 0x000fda0003f65270 */
[----:B------:R-:W-:-:S04]  /*67f0*/  @P3 LEA R12, P6, R216, R35, 0x1 ;  /* 0x00000023d80c3211 */ /* 0x000fc800078c08ff */
[----:B-----5:R-:W-:Y:S01]  /*6800*/  @P3 LEA.HI.X R13, R216, R37, R45, 0x1, P6 ;  /* 0x00000025d80d3211 */ /* 0x020fe200030f0c2d */
[----:B0-----:R0:W-:Y:S01]  /*6810*/  @P5 ST.E.128 desc[UR42][R32.64], R4 ;  /* 0x0000000420005985 */ /* 0x0011e2000c101d2a */
        /* <DEDUP_REMOVED lines=29> */
.L_x_15154:
[----:B------:R-:W-:Y:S05]  /*69f0*/  BSYNC B0 ;  /* 0x0000000000007941 */ /* 0x000fea0003800000 */
.L_x_15153:
[----:B------:R-:W-:Y:S01]  /*6a00*/  @!PT LDS RZ, [RZ] ;  /* 0x00000000fffff984 */ /* 0x000fe20000000800 */
[----:B------:R-:W-:Y:S01]  /*6a10*/  @!PT LDS RZ, [RZ] ;  /* 0x00000000fffff984 */ /* 0x000fe20000000800 */
[----:B------:R-:W-:Y:S01]  /*6a20*/  @!PT LDS RZ, [RZ] ;  /* 0x00000000fffff984 */ /* 0x000fe20000000800 */
[----:B------:R-:W-:Y:S01]  /*6a30*/  @!PT LDS RZ, [RZ] ;  /* 0x00000000fffff984 */ /* 0x000fe20000000800 */
[----:B------:R1:W-:Y:S06]  /*6a40*/  MEMBAR.ALL.CTA ;  /* 0x0000000000007992 */ /* 0x0003ec0000008000 */
[----:B-1----:R-:W1:Y:S01]  /*6a50*/  FENCE.VIEW.ASYNC.S ;  /* 0x00000000000073c6 */ /* 0x002e620000000000 */
[----:B---3--:R-:W-:Y:S01]  /*6a60*/  @!P2 VIADD R87, R87, 0x324c0 ;  /* 0x000324c05757a836 */ /* 0x008fe20000000000 */
[----:B-1----:R1:W-:Y:S01]  /*6a70*/  BAR.SYNC.DEFER_BLOCKING R60, 0x80 ;  /* 0x0002003c0000751d */ /* 0x0023e20000010000 */
[----:B------:R-:W-:Y:S01]  /*6a80*/  LOP3.LUT P3, RZ, R18, 0x2, RZ, 0xc0, !PT ;  /* 0x0000000212ff7812 */ /* 0x000fe2000786c0ff */
[----:B------:R-:W-:-:S02]  /*6a90*/  VIADD R22, R22, 0x1 ;  /* 0x0000000116167836 */ /* 0x000fc40000000000 */
[----:B------:R-:W-:-:S04]  /*6aa0*/  @!P2 PRMT R87, RZ, 0x654, R87 ;  /* 0x00000654ff57a816 */ /* 0x000fc80000000057 */
[----:B------:R1:W-:Y:S01]  /*6ab0*/  @!P2 SYNCS.ARRIVE.TRANS64.RED.A1T0 RZ, [R87+URZ], RZ ;  /* 0x000000ff57ffa9a7 */ /* 0x0003e2000810043f */
[----:B------:R-:W-:-:S04]  /*6ac0*/  ISETP.NE.AND P2, PT, R22, 0x2, PT ;  /* 0x000000021600780c */ /* 0x000fc80003f45270 */
[----:B0---4-:R-:W-:Y:S02]  /*6ad0*/  SEL R5, RZ, 0x1, P2 ;  /* 0x00000001ff057807 */ /* 0x011fe40001000000 */
[----:B------:R-:W-:Y:S02]  /*6ae0*/  SEL R22, R22, RZ, P2 ;  /* 0x000000ff16167207 */ /* 0x000fe40001000000 */
[----:B------:R-:W-:Y:S01]  /*6af0*/  LOP3.LUT R210, R210, R5, RZ, 0x3c, !PT ;  /* 0x00000005d2d27212 */ /* 0x000fe200078e3cff */
[----:B------:R-:W-:Y:S06]  /*6b00*/  @P3 BRA `(.L_x_15155) ;  /* 0xffffffc000dc3947 */ /* 0x000fec000383ffff */
[----:B------:R-:W0:Y:S01]  /*6b10*/  S2R R4, SR_TID.X ;  /* 0x0000000000047919 */ /* 0x000e220000002100 */
[----:B------:R-:W-:Y:S02]  /*6b20*/  PLOP3.LUT P0, PT, PT, PT, PT, 0x8, 0x0 ;  /* 0x000000000000781c */ /* 0x000fe40003f0e170 */
[----:B0-----:R-:W-:-:S04]  /*6b30*/  SHF.R.U32.HI R4, RZ, 0x7, R4 ;  /* 0x00000007ff047819 */ /* 0x001fc80000011604 */
[----:B------:R-:W-:-:S13]  /*6b40*/  ISETP.NE.AND P3, PT, R4, 0x1, PT ;  /* 0x000000010400780c */ /* 0x000fda0003f65270 */
[----:B------:R-:W-:Y:S05]  /*6b50*/  @!P3 WARPSYNC.ALL ;  /* 0x000000000000b948 */ /* 0x000fea0003800000 */
[----:B------:R-:W-:Y:S06]  /*6b60*/  @!P3 BAR.ARV 0x9, 0x100 ;  /* 0x024400000000bb1d */ /* 0x000fec0000002000 */
.L_x_15097:
[----:B------:R-:W3:Y:S01]  /*6b70*/  LDL R5, [R1+0x78] ;  /* 0x0000780001057983 */ /* 0x000ee20000100800 */
[----:B------:R-:W0:Y:S01]  /*6b80*/  LDC R0, c[0x0][0x448] ;  /* 0x00011200ff007b82 */ /* 0x000e220000000800 */
[----:B------:R-:W-:Y:S01]  /*6b90*/  IMAD.MOV.U32 R172, RZ, RZ, RZ ;  /* 0x000000ffffac7224 */ /* 0x000fe200078e00ff */
[----:B0-----:R-:W-:-:S13]  /*6ba0*/  ISETP.NE.AND P1, PT, R0, 0x1, PT ;  /* 0x000000010000780c */ /* 0x001fda0003f25270 */
[----:B------:R-:W0:Y:S08]  /*6bb0*/  @P1 LDC R3, c[0x0][0x44c] ;  /* 0x00011300ff031b82 */ /* 0x000e300000000800 */
[----:B------:R-:W4:Y:S01]  /*6bc0*/  @P1 LDC R4, c[0x0][0x450] ;  /* 0x00011400ff041b82 */ /* 0x000f220000000800 */
[----:B---3--:R-:W-:-:S04]  /*6bd0*/  VIADD R0, R5, 0x7f ;  /* 0x0000007f05007836 */ /* 0x008fc80000000000 */
[----:B0-----:R-:W-:-:S05]  /*6be0*/  @P1 IMAD.HI.U32 R3, R0, R3, RZ ;  /* 0x0000000300031227 */ /* 0x001fca00078e00ff */
[----:B----4-:R-:W-:-:S05]  /*6bf0*/  @P1 SHF.R.U32.HI R0, RZ, R4, R3 ;  /* 0x00000004ff001219 */ /* 0x010fca0000011603 */
        /* <DEDUP_REMOVED lines=10> */
.L_x_15156:
        /* <DEDUP_REMOVED lines=16> */
[----:B------:R0:W3:Y:S02]  /*6da0*/  F2I.FTZ.U32.TRUNC.NTZ R5, R4 ;  /* 0x0000000400057305 */ /* 0x0000e4000021f000 */
[----:B0-----:R-:W-:Y:S02]  /*6db0*/  IMAD.MOV.U32 R4, RZ, RZ, RZ ;  /* 0x000000ffff047224 */ /* 0x001fe400078e00ff */
        /* <DEDUP_REMOVED lines=14> */
.L_x_15158:
[----:B------:R-:W-:Y:S05]  /*6ea0*/  BSYNC B0 ;  /* 0x0000000000007941 */ /* 0x000fea0003800000 */
.L_x_15157:
        /* <DEDUP_REMOVED lines=35> */
[----:B-1----:R-:W-:Y:S02]  /*70e0*/  CS2R R86, SRZ ;  /* 0x0000000000567805 */ /* 0x002fe4000001ff00 */
        /* <DEDUP_REMOVED lines=20> */
[----:B-----5:R-:W-:Y:S02]  /*7230*/  CS2R R44, SRZ ;  /* 0x00000000002c7805 */ /* 0x020fe4000001ff00 */
        /* <DEDUP_REMOVED lines=23> */
.L_x_15423:
[----:B-1----:R-:W-:Y:S01]  /*73b0*/  LEA.HI R0, R14, R14, RZ, 0x1 ;  /* 0x0000000e0e007211 */ /* 0x002fe200078f08ff */
[----:B------:R-:W-:Y:S01]  /*73c0*/  VIADD R26, R23, 0x18400 ;  /* 0x00018400171a7836 */ /* 0x000fe20000000000 */
[----:B------:R-:W-:Y:S01]  /*73d0*/  BSSY B6, `(.L_x_15161) ;  /* 0x000001d000067945 */ /* 0x000fe20003800000 */
[----:B------:R-:W-:Y:S01]  /*73e0*/  IMAD.MOV.U32 R221, RZ, RZ, 0x40000040 ;  /* 0x40000040ffdd7424 */ /* 0x000fe200078e00ff */
[----:B------:R-:W-:Y:S02]  /*73f0*/  LOP3.LUT R3, R0, 0x7fffe, RZ, 0xc0, !PT ;  /* 0x0007fffe00037812 */ /* 0x000fe400078ec0ff */
[----:B------:R-:W-:-:S03]  /*7400*/  LOP3.LUT P0, RZ, R26, 0x1bf, RZ, 0xc0, !PT ;  /* 0x000001bf1aff7812 */ /* 0x000fc6000780c0ff */
[----:B------:R-:W-:-:S04]  /*7410*/  IMAD.IADD R3, R14, 0x1, -R3 ;  /* 0x000000010e037824 */ /* 0x000fc800078e0a03 */
[----:B------:R-:W-:-:S05]  /*7420*/  IMAD R3, R3, 0x2000, R26 ;  /* 0x0000200003037824 */ /* 0x000fca00078e021a */
[----:B------:R-:W-:Y:S01]  /*7430*/  SHF.R.U32.HI R0, RZ, 0x4, R3 ;  /* 0x00000004ff007819 */ /* 0x000fe20000011603 */
[----:B------:R-:W-:-:S03]  /*7440*/  VIADD R3, R3, 0xa000 ;  /* 0x0000a00003037836 */ /* 0x000fc60000000000 */
[----:B------:R-:W-:Y:S02]  /*7450*/  LOP3.LUT R0, R0, 0x3fff, RZ, 0xc0, !PT ;  /* 0x00003fff00007812 */ /* 0x000fe400078ec0ff */
[----:B------:R-:W-:Y:S02]  /*7460*/  SHF.R.U32.HI R3, RZ, 0x4, R3 ;  /* 0x00000004ff037819 */ /* 0x000fe40000011603 */
[----:B------:R-:W-:Y:S02]  /*7470*/  LOP3.LUT R220, R0, 0x10000, RZ, 0xfc, !PT ;  /* 0x0001000000dc7812 */ /* 0x000fe400078efcff */
        /* <DEDUP_REMOVED lines=18> */
.L_x_15162:
[----:B------:R-:W-:Y:S05]  /*75a0*/  BSYNC B6 ;  /* 0x0000000000067941 */ /* 0x000fea0003800000 */
.L_x_15161:
        /* <DEDUP_REMOVED lines=13> */
.L_x_15166:
[----:B--2---:R2:W3:Y:S02]  /*7680*/  SYNCS.PHASECHK.TRANS64.TRYWAIT P0, [R23+URZ+0x32400], R4 ;  /* 0x03240004170075a7 */ /* 0x0044e4000800017f */
[----:B---3--:R-:W-:Y:S05]  /*7690*/  @!P0 NANOSLEEP.SYNCS 0x989680 ;  /* 0x009896800000895d */ /* 0x008fea0003900000 */
[----:B------:R-:W3:Y:S02]  /*76a0*/  @!P0 SYNCS.PHASECHK.TRANS64 P0, [R23+URZ+0x32400], R4 ;  /* 0x03240004170085a7 */ /* 0x000ee4000800007f */
[----:B---3--:R-:W-:Y:S05]  /*76b0*/  @!P0 BRA `(.L_x_15166) ;  /* 0xfffffffc00f08947 */ /* 0x008fea000383ffff */
.L_x_15165:
[----:B------:R-:W-:Y:S05]  /*76c0*/  BSYNC B0 ;  /* 0x0000000000007941 */ /* 0x000fea0003800000 */
.L_x_15164:
[----:B------:R-:W-:Y:S05]  /*76d0*/  BRA `(.L_x_15167) ;  /* 0x0000002c00b07947 */ /* 0x000fea0003800000 */
.L_x_15163:
[----:B------:R-:W-:Y:S01]  /*76e0*/  LOP3.LUT P0, RZ, R26, 0x3ff, RZ, 0xc0, !PT ;  /* 0x000003ff1aff7812 */ /* 0x000fe2000780c0ff */
[----:B------:R-:W-:Y:S01]  /*76f0*/  ULDC.64 UR4, c[0x0][0x3f8] ;  /* 0x0000fe0000047ab9 */ /* 0x000fe20000000a00 */
[----:B------:R-:W-:Y:S01]  /*7700*/  SHF.R.S32.HI R0, RZ, 0x1f, R24 ;  /* 0x0000001fff007819 */ /* 0x000fe20000011418 */
        /* <DEDUP_REMOVED lines=27> */
.L_x_15169:
[----:B------:R-:W-:Y:S05]  /*78c0*/  BSYNC B6 ;  /* 0x0000000000067941 */ /* 0x000fea0003800000 */
.L_x_15168:
[----:B------:R-:W2:Y:S01]  /*78d0*/  LDL R35, [R1+0x78] ;  /* 0x0000780001237983 */ /* 0x000ea20000100800 */
[----:B------:R-:W-:Y:S01]  /*78e0*/  LEA.HI R33, R33, R28, RZ, 0x2 ;  /* 0x0000001c21217211 */ /* 0x000fe200078f10ff */
[----:B------:R-:W-:Y:S01]  /*78f0*/  ULDC.U8 UR4, c[0x0][0x410] ;  /* 0x0001040000047ab9 */ /* 0x000fe20000000000 */
[----:B------:R-:W-:Y:S01]  /*7900*/  BSSY B0, `(.L_x_15170) ;  /* 0x00002c1000007945 */ /* 0x000fe20003800000 */
[----:B------:R-:W-:Y:S02]  /*7910*/  ISETP.NE.AND P0, PT, RZ, UR4, PT ;  /* 0x00000004ff007c0c */ /* 0x000fe4000bf05270 */
[----:B------:R-:W-:Y:S02]  /*7920*/  SHF.R.S32.HI R3, RZ, 0x1f, R33 ;  /* 0x0000001fff037819 */ /* 0x000fe40000011421 */
[----:B------:R-:W-:Y:S02]  /*7930*/  LOP3.LUT R33, R33, 0xfffffffc, RZ, 0xc0, !PT ;  /* 0xfffffffc21217812 */ /* 0x000fe400078ec0ff */
[----:B------:R-:W-:-:S03]  /*7940*/  LEA.HI R3, R3, R206, RZ, 0x3 ;  /* 0x000000ce03037211 */ /* 0x000fc600078f18ff */
[----:B------:R-:W-:Y:S01]  /*7950*/  IMAD.IADD R33, R28, 0x1, -R33 ;  /* 0x000000011c217824 */ /* 0x000fe200078e0a21 */
[----:B------:R-:W-:-:S05]  /*7960*/  LOP3.LUT R3, R3, 0xfffffff8, RZ, 0xc0, !PT ;  /* 0xfffffff803037812 */ /* 0x000fca00078ec0ff */
[C---:B------:R-:W-:Y:S02]  /*7970*/  IMAD.IADD R34, R206.reuse, 0x1, -R3 ;  /* 0x00000001ce227824 */ /* 0x040fe400078e0a03 */
[----:B--2---:R-:W-:Y:S01]  /*7980*/  IMAD.IADD R38, R206, 0x1, R35 ;  /* 0x00000001ce267824 */ /* 0x004fe200078e0223 */
        /* <DEDUP_REMOVED lines=34> */
.L_x_15429:
        /* <DEDUP_REMOVED lines=30> */
.L_x_15174:
[----:B------:R-:W-:Y:S05]  /*7d90*/  BSYNC B1 ;  /* 0x0000000000017941 */ /* 0x000fea0003800000 */
.L_x_15173:
        /* <DEDUP_REMOVED lines=10> */
[----:B------:R-:W-:-:S02]  /*7e40*/  IMAD.MOV.U32 R4, RZ, RZ, R28 ;  /* 0x000000ffff047224 */ /* 0x000fc400078e001c */
        /* <DEDUP_REMOVED lines=8> */
.L_x_15435:
        /* <DEDUP_REMOVED lines=23> */
[----:B------:R-:W-:-:S03]  /*8040*/  CS2R R14, SRZ ;  /* 0x00000000000e7805 */ /* 0x000fc6000001ff00 */
[-C--:B0-----:R-:W-:Y:S02]  /*8050*/  @!P3 IADD3 R4, P0, R6, R9.reuse, RZ ;  /* 0x000000090604b210 */ /* 0x081fe40007f1e0ff */
[----:B------:R-:W-:Y:S01]  /*8060*/  @!P3 IADD3 R6, P1, R30, R9, RZ ;  /* 0x000000091e06b210 */ /* 0x000fe20007f3e0ff */
[----:B----4-:R-:W-:Y:S02]  /*8070*/  IMAD.MOV.U32 R9, RZ, RZ, R7 ;  /* 0x000000ffff097224 */ /* 0x010fe400078e0007 */
[----:B------:R-:W-:Y:S02]  /*8080*/  @!P3 IMAD.X R5, R3, 0x1, R10, P0 ;  /* 0x000000010305b824 */ /* 0x000fe400000e060a */
[----:B------:R-:W-:Y:S01]  /*8090*/  @!P2 IMAD.WIDE R30, R204, 0x2, R8 ;  /* 0x00000002cc1ea825 */ /* 0x000fe200078e0208 */
[----:B------:R-:W-:-:S03]  /*80a0*/  CS2R R8, SRZ ;  /* 0x0000000000087805 */ /* 0x000fc6000001ff00 */
[----:B------:R-:W-:Y:S01]  /*80b0*/  @!P3 IMAD.X R7, R7, 0x1, R10, P1 ;  /* 0x000000010707b824 */ /* 0x000fe200008e060a */
[----:B------:R-:W-:Y:S01]  /*80c0*/  CS2R R10, SRZ ;  /* 0x00000000000a7805 */ /* 0x000fe2000001ff00 */
[----:B------:R0:W5:Y:S04]  /*80d0*/  @!P2 LD.E.64 R14, desc[UR42][R30.64] ;  /* 0x0000002a1e0ea980 */ /* 0x000168000c101b00 */
[----:B------:R0:W5:Y:S04]  /*80e0*/  @!P3 LD.E.64 R8, desc[UR42][R4.64] ;  /* 0x0000002a0408b980 */ /* 0x000168000c101b00 */
[----:B------:R0:W5:Y:S02]  /*80f0*/  @!P3 LD.E.64 R10, desc[UR42][R6.64] ;  /* 0x0000002a060ab980 */ /* 0x000164000c101b00 */
.L_x_15177:
[----:B------:R-:W-:Y:S05]  /*8100*/  BSYNC B1 ;  /* 0x0000000000017941 */ /* 0x000fea0003800000 */
.L_x_15176:
[----:B01----:R-:W3:Y:S01]  /*8110*/  LDL R30, [R1+0x9c] ;  /* 0x00009c00011e7983 */ /* 0x003ee20000100800 */
[----:B------:R-:W0:Y:S01]  /*8120*/  SYNCS.PHASECHK.TRANS64.TRYWAIT P0, [R23+URZ+0x32400], R32 ;  /* 0x03240020170075a7 */ /* 0x000e22000800017f */
[----:B--2---:R-:W-:Y:S01]  /*8130*/  IMAD.SHL.U32 R3, R34, 0x40, RZ ;  /* 0x0000004022037824 */ /* 0x004fe200078e00ff */
[----:B------:R-:W-:Y:S01]  /*8140*/  VIADDMNMX R31, R33, -R35, 0x80, PT ;  /* 0x00000080211f7446 */ /* 0x000fe20003800923 */
[----:B-----5:R-:W-:Y:S01]  /*8150*/  IMAD.MOV.U32 R5, RZ, RZ, R8 ;  /* 0x000000ffff057224 */ /* 0x020fe200078e0008 */
[----:B------:R-:W-:Y:S01]  /*8160*/  BSSY B1, `(.L_x_15178) ;  /* 0x0000019000017945 */ /* 0x000fe20003800000 */
[----:B----4-:R-:W-:Y:S01]  /*8170*/  IMAD.MOV.U32 R7, RZ, RZ, R10 ;  /* 0x000000ffff077224 */ /* 0x010fe200078e000a */
[----:B------:R-:W-:Y:S01]  /*8180*/  LOP3.LUT R3, R3, 0x1c0, RZ, 0xc0, !PT ;  /* 0x000001c003037812 */ /* 0x000fe200078ec0ff */
[----:B---3--:R-:W-:Y:S01]  /*8190*/  IMAD.MOV.U32 R6, RZ, RZ, R13 ;  /* 0x000000ffff067224 */ /* 0x008fe200078e000d */
[----:B------:R-:W-:Y:S01]  /*81a0*/  PRMT R43, R43, 0x5410, R5 ;  /* 0x000054102b2b7816 */ /* 0x000fe20000000005 */
[----:B------:R-:W-:Y:S01]  /*81b0*/  IMAD.MOV.U32 R5, RZ, RZ, R12 ;  /* 0x000000ffff057224 */ /* 0x000fe200078e000c */
[----:B------:R-:W-:-:S02]  /*81c0*/  LOP3.LUT R4, R3, 0x18, R16, 0xf8, !PT ;  /* 0x0000001803047812 */ /* 0x000fc400078ef810 */
[----:B------:R-:W-:Y:S02]  /*81d0*/  SHF.R.U32.HI R3, RZ, 0x3, R3 ;  /* 0x00000003ff037819 */ /* 0x000fe40000011603 */
[----:B------:R-:W-:Y:S02]  /*81e0*/  PRMT R45, R7, 0x7610, R45 ;  /* 0x00007610072d7816 */ /* 0x000fe4000000002d */
[----:B------:R-:W-:Y:S01]  /*81f0*/  LOP3.LUT R3, R4, R3, RZ, 0x3c, !PT ;  /* 0x0000000304037212 */ /* 0x000fe200078e3cff */
[----:B------:R-:W-:Y:S01]  /*8200*/  IMAD.MOV.U32 R4, RZ, RZ, R9 ;  /* 0x000000ffff047224 */ /* 0x000fe200078e0009 */
[----:B------:R-:W-:Y:S01]  /*8210*/  PRMT R44, R6, 0x5410, R5 ;  /* 0x00005410062c7816 */ /* 0x000fe20000000005 */
[----:B------:R-:W-:Y:S01]  /*8220*/  IMAD.MOV.U32 R5, RZ, RZ, R15 ;  /* 0x000000ffff057224 */ /* 0x000fe200078e000f */
[----:B------:R-:W-:Y:S02]  /*8230*/  LOP3.LUT P2, RZ, R34, 0x4, RZ, 0xc0, !PT ;  /* 0x0000000422ff7812 */ /* 0x000fe4000784c0ff */
[----:B------:R-:W-:Y:S01]  /*8240*/  PRMT R43, R4, 0x7610, R43 ;  /* 0x00007610042b7816 */ /* 0x000fe2000000002b */
[----:B------:R-:W-:Y:S01]  /*8250*/  IMAD.MOV.U32 R4, RZ, RZ, R14 ;  /* 0x000000ffff047224 */ /* 0x000fe200078e000e */
[----:B------:R-:W-:-:S04]  /*8260*/  ISETP.GE.AND P1, PT, R206, R31, PT ;  /* 0x0000001fce00720c */ /* 0x000fc80003f26270 */
[----:B------:R-:W-:Y:S01]  /*8270*/  PRMT R46, R4, 0x7610, R46 ;  /* 0x00007610042e7816 */ /* 0x000fe2000000002e */
[----:B------:R-:W-:Y:S02]  /*8280*/  IMAD R30, R30, 0x200, R3 ;  /* 0x000002001e1e7824 */ /* 0x000fe400078e0203 */
[----:B------:R-:W-:Y:S02]  /*8290*/  IMAD.MOV.U32 R3, RZ, RZ, R11 ;  /* 0x000000ffff037224 */ /* 0x000fe400078e000b */
[----:B------:R-:W-:-:S03]  /*82a0*/  IMAD R30, R30, 0x2, R23 ;  /* 0x000000021e1e7824 */ /* 0x000fc600078e0217 */
[----:B------:R-:W-:Y:S01]  /*82b0*/  PRMT R45, R45, 0x5410, R3 ;  /* 0x000054102d2d7816 */ /* 0x000fe20000000003 */
[C---:B------:R-:W-:Y:S02]  /*82c0*/  VIADD R4, R30.reuse, 0x18400 ;  /* 0x000184001e047836 */ /* 0x040fe40000000000 */
[----:B------:R-:W-:Y:S01]  /*82d0*/  VIADD R3, R30, 0x18440 ;  /* 0x000184401e037836 */ /* 0x000fe20000000000 */
[----:B0-----:R-:W-:Y:S06]  /*82e0*/  @!P0 BRA `(.L_x_15179) ;  /* 0x0000019400f48947 */ /* 0x001fec0003800000 */
.L_x_15436:
[----:B------:R-:W-:Y:S05]  /*82f0*/  BSYNC B1 ;  /* 0x0000000000017941 */ /* 0x000fea0003800000 */
.L_x_15178:
        /* <DEDUP_REMOVED lines=11> */
[--C-:B------:R-:W-:Y:S02]  /*83b0*/  SHF.R.U32.HI R33, RZ, 0x10, R27.reuse ;  /* 0x00000010ff217819 */ /* 0x100fe4000001161b */
[----:B0-----:R-:W-:Y:S02]  /*83c0*/  SHF.R.U64 R32, R26, 0x10, R27 ;  /* 0x000000101a207819 */ /* 0x001fe4000000121b */
[----:B------:R-:W-:Y:S02]  /*83d0*/  PRMT R36, R39, 0x5432, R36 ;  /* 0x0000543227247816 */ /* 0x000fe40000000024 */
[C---:B------:R-:W-:Y:S02]  /*83e0*/  PRMT R33, R37.reuse, 0x5410, R33 ;  /* 0x0000541025217816 */ /* 0x040fe40000000021 */
[----:B------:R-:W-:Y:S01]  /*83f0*/  PRMT R32, R37, 0x5432, R32 ;  /* 0x0000543225207816 */ /* 0x000fe20000000020 */
[----:B------:R-:W-:Y:S01]  /*8400*/  IMAD.U32 R37, R36, 0x10000, RZ ;  /* 0x0001000024257824 */ /* 0x000fe200078e00ff */
[----:B------:R-:W-:Y:S01]  /*8410*/  SHF.R.U64 R35, R28, 0x10, R29 ;  /* 0x000000101c237819 */ /* 0x000fe2000000121d */
[----:B------:R-:W-:Y:S01]  /*8420*/  IMAD.U32 R34, R33, 0x10000, RZ ;  /* 0x0001000021227824 */ /* 0x000fe200078e00ff */
[----:B------:R-:W-:-:S02]  /*8430*/  LOP3.LUT R36, R36, 0xffff0000, RZ, 0xc0, !PT ;  /* 0xffff000024247812 */ /* 0x000fc400078ec0ff */
[----:B------:R-:W-:Y:S02]  /*8440*/  PRMT R35, R39, 0x5410, R35 ;  /* 0x0000541027237816 */ /* 0x000fe40000000023 */
[----:B------:R-:W-:Y:S02]  /*8450*/  LOP3.LUT R33, R33, 0xffff0000, RZ, 0xc0, !PT ;  /* 0xffff000021217812 */ /* 0x000fe400078ec0ff */
        /* <DEDUP_REMOVED lines=33> */
.L_x_15183:
[----:B------:R-:W-:Y:S05]  /*8670*/  BSYNC B2 ;  /* 0x0000000000027941 */ /* 0x000fea0003800000 */
.L_x_15182:
        /* <DEDUP_REMOVED lines=46> */
[----:B------:R2:W-:Y:S02]  /*8960*/  STS.128 [R3], R4 ;  /* 0x0000000403007388 */ /* 0x0005e40000000c00 */
.L_x_15181:
[----:B------:R-:W-:Y:S05]  /*8970*/  BSYNC B1 ;  /* 0x0000000000017941 */ /* 0x000fea0003800000 */
.L_x_15180:
        /* <DEDUP_REMOVED lines=54> */
.L_x_15186:
[----:B------:R-:W-:Y:S05]  /*8ce0*/  BSYNC B1 ;  /* 0x0000000000017941 */ /* 0x000fea0003800000 */
.L_x_15185:
[----:B------:R-:W-:Y:S05]  /*8cf0*/  @P1 BRA `(.L_x_15184) ;  /* 0x0000001800041947 */ /* 0x000fea0003800000 */
[----:B-1----:R-:W1:Y:S01]  /*8d00*/  LDS.128 R4, [R3+0x2000] ;  /* 0x0020000003047984 */ /* 0x002e620000000c00 */
        /* <DEDUP_REMOVED lines=46> */
.L_x_15171:
        /* <DEDUP_REMOVED lines=50> */
[----:B------:R-:W4:Y:S04]  /*9310*/  SHFL.IDX PT, R25, R25, 0x1, 0x1c1f ;  /* 0x003c1f0019197f89 */ /* 0x000f2800000e0000 */
[----:B------:R5:W0:Y:S01]  /*9320*/  SHFL.IDX PT, R24, R35, 0x1, 0x1c1f ;  /* 0x003c1f0023187f89 */ /* 0x000a2200000e0000 */
[----:B--2---:R-:W-:Y:S02]  /*9330*/  @!P1 IMAD.MOV.U32 R20, RZ, RZ, R10 ;  /* 0x000000ffff149224 */ /* 0x004fe400078e000a */
[----:B------:R-:W-:Y:S02]  /*9340*/  @!P1 IMAD.MOV.U32 R21, RZ, RZ, R11 ;  /* 0x000000ffff159224 */ /* 0x000fe400078e000b */
[----:B------:R-:W-:Y:S02]  /*9350*/  IMAD.MOV.U32 R0, RZ, RZ, R20 ;  /* 0x000000ffff007224 */ /* 0x000fe400078e0014 */
[----:B------:R-:W-:-:S02]  /*9360*/  IMAD.MOV.U32 R3, RZ, RZ, R21 ;  /* 0x000000ffff037224 */ /* 0x000fc400078e0015 */
[----:B------:R-:W-:Y:S02]  /*9370*/  @!P1 IMAD.MOV.U32 R28, RZ, RZ, R8 ;  /* 0x000000ffff1c9224 */ /* 0x000fe400078e0008 */
[----:B------:R-:W-:Y:S01]  /*9380*/  @!P1 IMAD.MOV.U32 R29, RZ, RZ, R9 ;  /* 0x000000ffff1d9224 */ /* 0x000fe200078e0009 */
[----:B------:R-:W-:Y:S01]  /*9390*/  PRMT R45, R0, 0x5410, R3 ;  /* 0x00005410002d7816 */ /* 0x000fe20000000003 */
[----:B------:R-:W-:Y:S01]  /*93a0*/  IMAD.MOV.U32 R0, RZ, RZ, R28 ;  /* 0x000000ffff007224 */ /* 0x000fe200078e001c */
[----:B------:R2:W0:Y:S01]  /*93b0*/  SHFL.IDX PT, R3, R26, 0x1, 0x1c1f ;  /* 0x003c1f001a037f89 */ /* 0x00042200000e0000 */
[----:B---3--:R-:W-:Y:S02]  /*93c0*/  @!P1 IMAD.MOV.U32 R31, RZ, RZ, R7 ;  /* 0x000000ffff1f9224 */ /* 0x008fe400078e0007 */
[----:B------:R-:W-:Y:S01]  /*93d0*/  @!P1 IMAD.MOV.U32 R33, RZ, RZ, R5 ;  /* 0x000000ffff219224 */ /* 0x000fe200078e0005 */
[----:B------:R-:W-:Y:S01]  /*93e0*/  PRMT R37, R0, 0x7610, R37 ;  /* 0x0000761000257816 */ /* 0x000fe20000000025 */
[----:B------:R-:W-:-:S02]  /*93f0*/  IMAD.MOV.U32 R8, RZ, RZ, R29 ;  /* 0x000000ffff087224 */ /* 0x000fc400078e001d */
[----:B------:R-:W-:Y:S02]  /*9400*/  @!P1 IMAD.MOV.U32 R30, RZ, RZ, R6 ;  /* 0x000000ffff1e9224 */ /* 0x000fe400078e0006 */
[----:B------:R-:W-:Y:S01]  /*9410*/  @!P1 IMAD.MOV.U32 R32, RZ, RZ, R4 ;  /* 0x000000ffff209224 */ /* 0x000fe200078e0004 */
[----:B-----5:R-:W-:Y:S01]  /*9420*/  PRMT R35, R8, 0x7610, R35 ;  /* 0x0000761008237816 */ /* 0x020fe20000000023 */
[----:B------:R-:W-:Y:S02]  /*9430*/  IMAD.MOV.U32 R4, RZ, RZ, R31 ;  /* 0x000000ffff047224 */ /* 0x000fe400078e001f */
[----:B------:R-:W-:Y:S02]  /*9440*/  IMAD.MOV.U32 R6, RZ, RZ, R33 ;  /* 0x000000ffff067224 */ /* 0x000fe400078e0021 */
[----:B------:R-:W-:Y:S02]  /*9450*/  IMAD.MOV.U32 R0, RZ, RZ, R30 ;  /* 0x000000ffff007224 */ /* 0x000fe400078e001e */
[----:B------:R-:W-:Y:S01]  /*9460*/  IMAD.MOV.U32 R5, RZ, RZ, R32 ;  /* 0x000000ffff057224 */ /* 0x000fe200078e0020 */
[----:B------:R-:W-:-:S02]  /*9470*/  PRMT R48, R4, 0x5410, R6 ;  /* 0x0000541004307816 */ /* 0x000fc40000000006 */
[----:B------:R-:W-:Y:S02]  /*9480*/  CS2R R6, SRZ ;  /* 0x0000000000067805 */ /* 0x000fe4000001ff00 */
[----:B------:R-:W-:Y:S02]  /*9490*/  PRMT R35, R35, 0x5410, R0 ;  /* 0x0000541023237816 */ /* 0x000fe40000000000 */
[----:B012-4-:R-:W-:-:S07]  /*94a0*/  PRMT R49, R5, 0x7610, R49 ;  /* 0x0000761005317816 */ /* 0x017fce0000000031 */
.L_x_15446:
        /* <DEDUP_REMOVED lines=24> */
.L_x_15189:
[----:B------:R-:W-:Y:S05]  /*9630*/  BSYNC B1 ;  /* 0x0000000000017941 */ /* 0x000fea0003800000 */
.L_x_15188:
[----:B------:R-:W2:Y:S01]  /*9640*/  LDL R3, [R1+0x78] ;  /* 0x0000780001037983 */ /* 0x000ea20000100800 */
[----:B------:R-:W0:Y:S01]  /*9650*/  SYNCS.PHASECHK.TRANS64.TRYWAIT P1, [R23+URZ+0x32400], R12 ;  /* 0x0324000c170075a7 */ /* 0x000e22000802017f */
[----:B-----5:R-:W-:Y:S01]  /*9660*/  IMAD.MOV.U32 R13, RZ, RZ, R7 ;  /* 0x000000ffff0d7224 */ /* 0x020fe200078e0007 */
[----:B------:R-:W-:Y:S01]  /*9670*/  BSSY B1, `(.L_x_15190) ;  /* 0x0000011000017945 */ /* 0x000fe20003800000 */
[----:B------:R-:W-:Y:S02]  /*9680*/  VIADD R14, R206, 0x40 ;  /* 0x00000040ce0e7836 */ /* 0x000fe40000000000 */
[----:B------:R-:W-:Y:S02]  /*9690*/  IMAD.MOV.U32 R15, RZ, RZ, R9 ;  /* 0x000000ffff0f7224 */ /* 0x000fe400078e0009 */
[----:B------:R-:W-:Y:S01]  /*96a0*/  IMAD.MOV.U32 R36, RZ, RZ, R11 ;  /* 0x000000ffff247224 */ /* 0x000fe200078e000b */
[----:B--2---:R-:W-:Y:S01]  /*96b0*/  VIADDMNMX R27, R27, -R3, 0x80, PT ;  /* 0x000000801b1b7446 */ /* 0x004fe20003800903 */
[----:B------:R-:W-:-:S03]  /*96c0*/  IMAD.MOV.U32 R3, RZ, RZ, R6 ;  /* 0x000000ffff037224 */ /* 0x000fc600078e0006 */
[-C--:B------:R-:W-:Y:S02]  /*96d0*/  ISETP.GE.OR P2, PT, R206, R27.reuse, P0 ;  /* 0x0000001bce00720c */ /* 0x080fe40000746670 */
[----:B------:R-:W-:Y:S01]  /*96e0*/  PRMT R53, R3, 0x5410, R13 ;  /* 0x0000541003357816 */ /* 0x000fe2000000000d */
[----:B------:R-:W-:Y:S01]  /*96f0*/  IMAD.MOV.U32 R3, RZ, RZ, R4 ;  /* 0x000000ffff037224 */ /* 0x000fe200078e0004 */
[----:B------:R-:W-:Y:S01]  /*9700*/  ISETP.GE.OR P0, PT, R14, R27, P0 ;  /* 0x0000001b0e00720c */ /* 0x000fe20000706670 */
[----:B------:R-:W-:Y:S02]  /*9710*/  IMAD.MOV.U32 R13, RZ, RZ, R5 ;  /* 0x000000ffff0d7224 */ /* 0x000fe400078e0005 */
[----:B------:R-:W-:Y:S01]  /*9720*/  IMAD.MOV.U32 R14, RZ, RZ, R8 ;  /* 0x000000ffff0e7224 */ /* 0x000fe200078e0008 */
[----:B------:R-:W-:Y:S01]  /*9730*/  PRMT R55, R15, 0x5410, R3 ;  /* 0x000054100f377816 */ /* 0x000fe20000000003 */
[----:B------:R-:W-:Y:S01]  /*9740*/  IMAD.MOV.U32 R3, RZ, RZ, R10 ;  /* 0x000000ffff037224 */ /* 0x000fe200078e000a */
[----:B------:R-:W-:-:S02]  /*9750*/  PRMT R56, R56, 0x5410, R13 ;  /* 0x0000541038387816 */ /* 0x000fc4000000000d */
[----:B------:R-:W-:Y:S01]  /*9760*/  PRMT R57, R57, 0x5410, R14 ;  /* 0x0000541039397816 */ /* 0x000fe2000000000e */
[----:B0-----:R-:W-:Y:S06]  /*9770*/  @!P1 BRA `(.L_x_15191) ;  /* 0x0000018800489947 */ /* 0x001fec0003800000 */
.L_x_15447:
[----:B------:R-:W-:Y:S05]  /*9780*/  BSYNC B1 ;  /* 0x0000000000017941 */ /* 0x000fea0003800000 */
.L_x_15190:
[----:B------:R-:W-:Y:S04]  /*9790*/  BSSY B1, `(.L_x_15192) ;  /* 0x000006b000017945 */ /* 0x000fe80003800000 */
[----:B------:R-:W-:Y:S05]  /*97a0*/  @P2 BRA `(.L_x_15193) ;  /* 0x0000000400a42947 */ /* 0x000fea0003800000 */
[----:B------:R-:W2:Y:S01]  /*97b0*/  LDL R15, [R1+0x9c] ;  /* 0x00009c00010f7983 */ /* 0x000ea20000100800 */
[----:B------:R-:W-:Y:S01]  /*97c0*/  IMAD.SHL.U32 R34, R34, 0x40, RZ ;  /* 0x0000004022227824 */ /* 0x000fe200078e00ff */
[----:B------:R-:W-:Y:S01]  /*97d0*/  SHF.R.U64 R28, R28, 0x10, R29 ;  /* 0x000000101c1c7819 */ /* 0x000fe2000000121d */
[----:B------:R-:W-:Y:S01]  /*97e0*/  IMAD.IADD R13, R16, 0x1, R39 ;  /* 0x00000001100d7824 */ /* 0x000fe200078e0227 */
[----:B------:R-:W-:Y:S02]  /*97f0*/  SHF.R.U64 R43, R32, 0x10, R33 ;  /* 0x00000010202b7819 */ /* 0x000fe40000001221 */
[----:B------:R-:W-:Y:S02]  /*9800*/  LOP3.LUT R34, R34, 0x1c0, RZ, 0xc0, !PT ;  /* 0x000001c022227812 */ /* 0x000fe400078ec0ff */
[----:B------:R-:W-:Y:S02]  /*9810*/  SHF.R.U32.HI R40, RZ, 0x10, R29 ;  /* 0x00000010ff287819 */ /* 0x000fe4000001161d */
[----:B------:R-:W-:-:S02]  /*9820*/  SHF.R.U32.HI R14, RZ, 0x3, R34 ;  /* 0x00000003ff0e7819 */ /* 0x000fc40000011622 */
[C---:B------:R-:W-:Y:S02]  /*9830*/  LOP3.LUT R13, R34.reuse, 0x38, R13, 0xf8, !PT ;  /* 0x00000038220d7812 */ /* 0x040fe400078ef80d */
[----:B0-----:R-:W-:Y:S02]  /*9840*/  LOP3.LUT R12, R34, 0x38, R16, 0xf8, !PT ;  /* 0x00000038220c7812 */ /* 0x001fe400078ef810 */
[-C--:B------:R-:W-:Y:S02]  /*9850*/  LOP3.LUT R13, R13, R14.reuse, RZ, 0x3c, !PT ;  /* 0x0000000e0d0d7212 */ /* 0x080fe400078e3cff */
[----:B------:R-:W-:Y:S02]  /*9860*/  LOP3.LUT R12, R12, R14, RZ, 0x3c, !PT ;  /* 0x0000000e0c0c7212 */ /* 0x000fe400078e3cff */
[--C-:B------:R-:W-:Y:S02]  /*9870*/  SHF.R.U64 R41, R20, 0x10, R21.reuse ;  /* 0x0000001014297819 */ /* 0x100fe40000001215 */
[----:B------:R-:W-:-:S02]  /*9880*/  SHF.R.U32.HI R42, RZ, 0x10, R21 ;  /* 0x00000010ff2a7819 */ /* 0x000fc40000011615 */
[----:B------:R-:W-:Y:S02]  /*9890*/  SHF.R.U64 R46, R30, 0x10, R31 ;  /* 0x000000101e2e7819 */ /* 0x000fe4000000121f */
[----:B------:R-:W-:Y:S02]  /*98a0*/  PRMT R37, R37, 0x5410, R28 ;  /* 0x0000541025257816 */ /* 0x000fe4000000001c */
[----:B------:R-:W-:Y:S02]  /*98b0*/  PRMT R43, R49, 0x5410, R43 ;  /* 0x00005410312b7816 */ /* 0x000fe4000000002b */
[----:B------:R-:W-:Y:S02]  /*98c0*/  SHF.R.U32.HI R44, RZ, 0x10, R33 ;  /* 0x00000010ff2c7819 */ /* 0x000fe40000011621 */
[----:B------:R-:W-:Y:S02]  /*98d0*/  PRMT R40, R35, 0x5410, R40 ;  /* 0x0000541023287816 */ /* 0x000fe40000000028 */
[----:B------:R-:W-:-:S02]  /*98e0*/  PRMT R41, R45, 0x5410, R41 ;  /* 0x000054102d297816 */ /* 0x000fc40000000029 */
[----:B------:R-:W-:Y:S01]  /*98f0*/  PRMT R42, R45, 0x5432, R42 ;  /* 0x000054322d2a7816 */ /* 0x000fe2000000002a */
[----:B------:R-:W-:Y:S01]  /*9900*/  IMAD.U32 R45, R43, 0x10000, RZ ;  /* 0x000100002b2d7824 */ /* 0x000fe200078e00ff */
[----:B------:R-:W-:Y:S01]  /*9910*/  PRMT R46, R35, 0x5432, R46 ;  /* 0x00005432232e7816 */ /* 0x000fe2000000002e */
[----:B------:R-:W-:Y:S01]  /*9920*/  IMAD.U32 R35, R37, 0x10000, RZ ;  /* 0x0001000025237824 */ /* 0x000fe200078e00ff */
[----:B------:R-:W-:Y:S02]  /*9930*/  PRMT R44, R48, 0x5432, R44 ;  /* 0x00005432302c7816 */ /* 0x000fe4000000002c */
[----:B------:R-:W-:Y:S02]  /*9940*/  SHF.R.U32.HI R47, RZ, 0x10, R31 ;  /* 0x00000010ff2f7819 */ /* 0x000fe4000001161f */
[----:B------:R-:W-:Y:S02]  /*9950*/  LOP3.LUT R43, R43, 0xffff0000, RZ, 0xc0, !PT ;  /* 0xffff00002b2b7812 */ /* 0x000fe400078ec0ff */
[----:B------:R-:W-:-:S02]  /*9960*/  LOP3.LUT R37, R37, 0xffff0000, RZ, 0xc0, !PT ;  /* 0xffff000025257812 */ /* 0x000fc400078ec0ff */
[----:B------:R-:W-:Y:S01]  /*9970*/  PRMT R47, R48, 0x5410, R47 ;  /* 0x00005410302f7816 */ /* 0x000fe2000000002f */
[C---:B--2---:R-:W-:Y:S02]  /*9980*/  IMAD R38, R15.reuse, 0x200, R13 ;  /* 0x000002000f267824 */ /* 0x044fe400078e020d */
        /* <DEDUP_REMOVED lines=11> */
[-C--:B------:R-:W-:Y:S01]  /*9a40*/  FMUL.FTZ R51, R30, R35.reuse ;  /* 0x000000231e337220 */ /* 0x080fe20000410000 */
[----:B------:R-:W-:Y:S01]  /*9a50*/  IMAD.U32 R30, R44, 0x10000, RZ ;  /* 0x000100002c1e7824 */ /* 0x000fe200078e00ff */
[----:B------:R-:W-:Y:S01]  /*9a60*/  LOP3.LUT R12, R12, 0xffff0000, RZ, 0xc0, !PT ;  /* 0xffff00000c0c7812 */ /* 0x000fe200078ec0ff */
[C---:B------:R-:W-:Y:S01]  /*9a70*/  FFMA.FTZ R49, R20.reuse, R35, -R49 ;  /* 0x0000002314317223 */ /* 0x040fe20000010831 */
[----:B------:R-:W-:Y:S01]  /*9a80*/  FFMA.FTZ R51, R20, R45, R51 ;  /* 0x0000002d14337223 */ /* 0x000fe20000010033 */
[----:B------:R-:W-:-:S02]  /*9a90*/  IMAD.U32 R21, R13, 0x10000, RZ ;  /* 0x000100000d157824 */ /* 0x000fc400078e00ff */
[----:B------:R-:W-:Y:S01]  /*9aa0*/  FMUL.FTZ R35, R24, R43 ;  /* 0x0000002b18237220 */ /* 0x000fe20000410000 */
[----:B------:R-:W-:Y:S02]  /*9ab0*/  IMAD.U32 R20, R40, 0x10000, RZ ;  /* 0x0001000028147824 */ /* 0x000fe400078e00ff */
[-C--:B------:R-:W-:Y:S01]  /*9ac0*/  FMUL.FTZ R45, R24, R37.reuse ;  /* 0x00000025182d7220 */ /* 0x080fe20000410000 */
[----:B------:R-:W-:Y:S01]  /*9ad0*/  FMUL.FTZ R52, R31, R30 ;  /* 0x0000001e1f347220 */ /* 0x000fe20000410000 */
[----:B------:R-:W-:Y:S02]  /*9ae0*/  IMAD.U32 R33, R27, 0x10000, RZ ;  /* 0x000100001b217824 */ /* 0x000fe400078e00ff */
[C---:B------:R-:W-:Y:S01]  /*9af0*/  FFMA.FTZ R48, R12.reuse, R37, -R35 ;  /* 0x000000250c307223 */ /* 0x040fe20000010823 */
[----:B------:R-:W-:Y:S02]  /*9b00*/  IMAD.U32 R24, R47, 0x10000, RZ ;  /* 0x000100002f187824 */ /* 0x000fe400078e00ff */
[-C--:B------:R-:W-:Y:S01]  /*9b10*/  FMUL.FTZ R31, R31, R20.reuse ;  /* 0x000000141f1f7220 */ /* 0x080fe20000410000 */
[----:B------:R-:W-:Y:S01]  /*9b20*/  FFMA.FTZ R50, R12, R43, R45 ;  /* 0x0000002b0c327223 */ /* 0x000fe2000001002d */
[----:B------:R-:W-:Y:S01]  /*9b30*/  FFMA.FTZ R52, R21, R20, -R52 ;  /* 0x0000001415347223 */ /* 0x000fe20000010834 */
[----:B------:R-:W-:-:S02]  /*9b40*/  IMAD.U32 R29, R15, 0x10000, RZ ;  /* 0x000100000f1d7824 */ /* 0x000fc400078e00ff */
[----:B------:R-:W-:Y:S01]  /*9b50*/  FMUL.FTZ R20, R33, R24 ;  /* 0x0000001821147220 */ /* 0x000fe20000410000 */
[----:B------:R-:W-:Y:S01]  /*9b60*/  IMAD.U32 R12, R42, 0x10000, RZ ;  /* 0x000100002a0c7824 */ /* 0x000fe200078e00ff */
        /* <DEDUP_REMOVED lines=8> */
[----:B------:R-:W-:-:S02]  /*9bf0*/  IMAD.U32 R32, R26, 0x10000, RZ ;  /* 0x000100001a207824 */ /* 0x000fc400078e00ff */
[----:B------:R-:W-:Y:S01]  /*9c00*/  FFMA.FTZ R54, R29, R24, R54 ;  /* 0x000000181d367223 */ /* 0x000fe20000010036 */
[----:B------:R-:W-:Y:S02]  /*9c10*/  IMAD.U32 R31, R46, 0x10000, RZ ;  /* 0x000100002e1f7824 */ /* 0x000fe400078e00ff */
        /* <DEDUP_REMOVED lines=14> */
[----:B------:R-:W-:Y:S01]  /*9d00*/  FMUL.FTZ R24, R27, R12 ;  /* 0x0000000c1b187220 */ /* 0x000fe20000410000 */
[----:B------:R-:W-:Y:S01]  /*9d10*/  LOP3.LUT R14, R14, 0xffff0000, RZ, 0xc0, !PT ;  /* 0xffff00000e0e7812 */ /* 0x000fe200078ec0ff */
[----:B------:R-:W-:Y:S01]  /*9d20*/  FMUL.FTZ R26, R26, R41 ;  /* 0x000000291a1a7220 */ /* 0x000fe20000410000 */
[----:B------:R-:W-:Y:S01]  /*9d30*/  LOP3.LUT R15, R15, 0xffff0000, RZ, 0xc0, !PT ;  /* 0xffff00000f0f7812 */ /* 0x000fe200078ec0ff */
[-C--:B------:R-:W-:Y:S01]  /*9d40*/  FMUL.FTZ R27, R27, R42.reuse ;  /* 0x0000002a1b1b7220 */ /* 0x080fe20000410000 */
        /* <DEDUP_REMOVED lines=15> */
.L_x_15193:
[----:B------:R-:W-:Y:S05]  /*9e40*/  BSYNC B1 ;  /* 0x0000000000017941 */ /* 0x000fea0003800000 */
.L_x_15192:
[----:B------:R-:W-:Y:S01]  /*9e50*/  PRMT R21, R36, 0x5410, R3 ;  /* 0x0000541024157816 */ /* 0x000fe20000000003 */
[----:B------:R-:W-:Y:S06]  /*9e60*/  @P0 BRA `(.L_x_15184) ;  /* 0x0000000400a80947 */ /* 0x000fec0003800000 */
[----:B01----:R-:W2:Y:S01]  /*9e70*/  LDL R12, [R1+0xa0] ;  /* 0x0000a000010c7983 */ /* 0x003ea20000100800 */
        /* <DEDUP_REMOVED lines=15> */
[----:B------:R-:W-:-:S02]  /*9f70*/  PRMT R28, R57, 0x5432, R28 ;  /* 0x00005432391c7816 */ /* 0x000fc4000000001c */
[--C-:B------:R-:W-:Y:S02]  /*9f80*/  SHF.R.U64 R30, R10, 0x10, R11.reuse ;  /* 0x000000100a1e7819 */ /* 0x100fe4000000120b */
[----:B------:R-:W-:Y:S02]  /*9f90*/  SHF.R.U32.HI R31, RZ, 0x10, R11 ;  /* 0x00000010ff1f7819 */ /* 0x000fe4000001160b */
[----:B------:R-:W-:Y:S01]  /*9fa0*/  SHF.R.U64 R35, R6, 0x10, R7 ;  /* 0x0000001006237819 */ /* 0x000fe20000001207 */
[----:B------:R-:W-:Y:S01]  /*9fb0*/  IMAD.U32 R33, R32, 0x10000, RZ ;  /* 0x0001000020217824 */ /* 0x000fe200078e00ff */
[----:B------:R-:W-:Y:S02]  /*9fc0*/  SHF.R.U32.HI R29, RZ, 0x10, R9 ;  /* 0x00000010ff1d7819 */ /* 0x000fe40000011609 */
[----:B------:R-:W-:Y:S02]  /*9fd0*/  SHF.R.U32.HI R36, RZ, 0x10, R7 ;  /* 0x00000010ff247819 */ /* 0x000fe40000011607 */
[----:B------:R-:W-:-:S02]  /*9fe0*/  PRMT R34, R56, 0x5432, R34 ;  /* 0x0000543238227816 */ /* 0x000fc40000000022 */
[C---:B------:R-:W-:Y:S02]  /*9ff0*/  PRMT R30, R21.reuse, 0x5432, R30 ;  /* 0x00005432151e7816 */ /* 0x040fe4000000001e */
[----:B------:R-:W-:Y:S02]  /*a000*/  PRMT R31, R21, 0x5410, R31 ;  /* 0x00005410151f7816 */ /* 0x000fe4000000001f */
[----:B------:R-:W-:Y:S02]  /*a010*/  PRMT R29, R55, 0x5410, R29 ;  /* 0x00005410371d7816 */ /* 0x000fe4000000001d */
[----:B------:R-:W-:-:S05]  /*a020*/  PRMT R36, R53, 0x5432, R36 ;  /* 0x0000543235247816 */ /* 0x000fca0000000024 */
[----:B------:R-:W-:Y:S01]  /*a030*/  IMAD.U32 R38, R36, 0x10000, RZ ;  /* 0x0001000024267824 */ /* 0x000fe200078e00ff */
[----:B------:R-:W-:Y:S02]  /*a040*/  LOP3.LUT R32, R32, 0xffff0000, RZ, 0xc0, !PT ;  /* 0xffff000020207812 */ /* 0x000fe400078ec0ff */
[----:B------:R-:W-:Y:S01]  /*a050*/  PRMT R35, R53, 0x5410, R35 ;  /* 0x0000541035237816 */ /* 0x000fe20000000023 */
[----:B--2---:R-:W-:-:S04]  /*a060*/  IMAD.IADD R20, R12, 0x1, R3 ;  /* 0x000000010c147824 */ /* 0x004fc800078e0203 */
[----:B------:R-:W-:Y:S01]  /*a070*/  IMAD R3, R20, 0x2, R23 ;  /* 0x0000000214037824 */ /* 0x000fe200078e0217 */
[----:B---3--:R-:W0:Y:S04]  /*a080*/  LDS.128 R12, [R40+0x18400] ;  /* 0x01840000280c7984 */ /* 0x008e280000000c00 */
[----:B------:R-:W1:Y:S01]  /*a090*/  LDS.128 R24, [R3+0x18400] ;  /* 0x0184000003187984 */ /* 0x000e620000000c00 */
        /* <DEDUP_REMOVED lines=15> */
[----:B------:R-:W-:Y:S01]  /*a190*/  FMUL.FTZ R37, R10, R33 ;  /* 0x000000210a257220 */ /* 0x000fe20000410000 */
[C---:B------:R-:W-:Y:S01]  /*a1a0*/  IMAD.U32 R21, R27.reuse, 0x10000, RZ ;  /* 0x000100001b157824 */ /* 0x040fe200078e00ff */
[----:B------:R-:W-:Y:S01]  /*a1b0*/  LOP3.LUT R26, R27, 0xffff0000, RZ, 0xc0, !PT ;  /* 0xffff00001b1a7812 */ /* 0x000fe200078ec0ff */
[----:B------:R-:W-:Y:S02]  /*a1c0*/  IMAD.U32 R27, R34, 0x10000, RZ ;  /* 0x00010000221b7824 */ /* 0x000fe400078e00ff */
[-C--:B------:R-:W-:Y:S01]  /*a1d0*/  FMUL.FTZ R39, R10, R25.reuse ;  /* 0x000000190a277220 */ /* 0x080fe20000410000 */
[C---:B------:R-:W-:Y:S01]  /*a1e0*/  FFMA.FTZ R37, R4.reuse, R25, -R37 ;  /* 0x0000001904257223 */ /* 0x040fe20000010825 */
[----:B------:R-:W-:Y:S02]  /*a1f0*/  IMAD.U32 R10, R29, 0x10000, RZ ;  /* 0x000100001d0a7824 */ /* 0x000fe400078e00ff */
[----:B------:R-:W-:Y:S01]  /*a200*/  FMUL.FTZ R25, R13, R27 ;  /* 0x0000001b0d197220 */ /* 0x000fe20000410000 */
[----:B------:R-:W-:Y:S01]  /*a210*/  FFMA.FTZ R39, R4, R33, R39 ;  /* 0x0000002104277223 */ /* 0x000fe20000010027 */
[----:B------:R-:W-:-:S02]  /*a220*/  IMAD.U32 R4, R31, 0x10000, RZ ;  /* 0x000100001f047824 */ /* 0x000fc400078e00ff */
[-C--:B------:R-:W-:Y:S01]  /*a230*/  FMUL.FTZ R13, R13, R10.reuse ;  /* 0x0000000a0d0d7220 */ /* 0x080fe20000410000 */
[----:B------:R-:W-:Y:S01]  /*a240*/  FFMA.FTZ R25, R6, R10, -R25 ;  /* 0x0000000a06197223 */ /* 0x000fe20000010819 */
[C---:B------:R-:W-:Y:S01]  /*a250*/  FMUL.FTZ R10, R21.reuse, R38 ;  /* 0x00000026150a7220 */ /* 0x040fe20000410000 */
[-C--:B------:R-:W-:Y:S01]  /*a260*/  FMUL.FTZ R33, R21, R4.reuse ;  /* 0x0000000415217220 */ /* 0x080fe20000410000 */
[----:B------:R-:W-:Y:S02]  /*a270*/  LOP3.LUT R28, R28, 0xffff0000, RZ, 0xc0, !PT ;  /* 0xffff00001c1c7812 */ /* 0x000fe400078ec0ff */
[C---:B------:R-:W-:Y:S01]  /*a280*/  FFMA.FTZ R21, R9.reuse, R4, -R10 ;  /* 0x0000000409157223 */ /* 0x040fe2000001080a */
[----:B------:R-:W-:Y:S01]  /*a290*/  FFMA.FTZ R33, R9, R38, R33 ;  /* 0x0000002609217223 */ /* 0x000fe20000010021 */
[----:B------:R-:W-:Y:S01]  /*a2a0*/  LOP3.LUT R29, R29, 0xffff0000, RZ, 0xc0, !PT ;  /* 0xffff00001d1d7812 */ /* 0x000fe200078ec0ff */
[C---:B------:R-:W-:Y:S01]  /*a2b0*/  FMUL.FTZ R4, R11.reuse, R32 ;  /* 0x000000200b047220 */ /* 0x040fe20000410000 */
[----:B------:R-:W-:Y:S01]  /*a2c0*/  LOP3.LUT R9, R34, 0xffff0000, RZ, 0xc0, !PT ;  /* 0xffff000022097812 */ /* 0x000fe200078ec0ff */
[-C--:B------:R-:W-:Y:S01]  /*a2d0*/  FMUL.FTZ R10, R11, R28.reuse ;  /* 0x0000001c0b0a7220 */ /* 0x080fe20000410000 */
[----:B------:R-:W-:Y:S01]  /*a2e0*/  FFMA.FTZ R13, R6, R27, R13 ;  /* 0x0000001b060d7223 */ /* 0x000fe2000001000d */
[----:B------:R-:W-:Y:S01]  /*a2f0*/  FFMA.FTZ R28, R5, R28, -R4 ;  /* 0x0000001c051c7223 */ /* 0x000fe20000010804 */
[C---:B------:R-:W-:Y:S01]  /*a300*/  FMUL.FTZ R34, R24.reuse, R29 ;  /* 0x0000001d18227220 */ /* 0x040fe20000410000 */
[----:B------:R-:W-:Y:S01]  /*a310*/  FMUL.FTZ R11, R24, R9 ;  /* 0x00000009180b7220 */ /* 0x000fe20000410000 */
[----:B------:R-:W-:-:S02]  /*a320*/  IMAD.U32 R6, R35, 0x10000, RZ ;  /* 0x0001000023067824 */ /* 0x000fc400078e00ff */
[----:B------:R-:W-:Y:S02]  /*a330*/  IMAD.U32 R4, R30, 0x10000, RZ ;  /* 0x000100001e047824 */ /* 0x000fe400078e00ff */
[----:B------:R-:W-:Y:S01]  /*a340*/  FFMA.FTZ R10, R5, R32, R10 ;  /* 0x00000020050a7223 */ /* 0x000fe2000001000a */
[C---:B------:R-:W-:Y:S01]  /*a350*/  FFMA.FTZ R24, R12.reuse, R29, -R11 ;  /* 0x0000001d0c187223 */ /* 0x040fe2000001080b */
[----:B------:R-:W-:Y:S01]  /*a360*/  FFMA.FTZ R34, R12, R9, R34 ;  /* 0x000000090c227223 */ /* 0x000fe20000010022 */
[C---:B------:R-:W-:Y:S01]  /*a370*/  FMUL.FTZ R32, R15.reuse, R6 ;  /* 0x000000060f207220 */ /* 0x040fe20000410000 */
[-C--:B------:R-:W-:Y:S01]  /*a380*/  FMUL.FTZ R12, R15, R4.reuse ;  /* 0x000000040f0c7220 */ /* 0x080fe20000410000 */
[----:B------:R-:W-:Y:S02]  /*a390*/  LOP3.LUT R35, R35, 0xffff0000, RZ, 0xc0, !PT ;  /* 0xffff000023237812 */ /* 0x000fe400078ec0ff */
[----:B------:R-:W-:Y:S02]  /*a3a0*/  LOP3.LUT R5, R30, 0xffff0000, RZ, 0xc0, !PT ;  /* 0xffff00001e057812 */ /* 0x000fe400078ec0ff */
        /* <DEDUP_REMOVED lines=22> */
.L_x_15184:
[----:B------:R-:W-:Y:S05]  /*a510*/  BSYNC B0 ;  /* 0x0000000000007941 */ /* 0x000fea0003800000 */
.L_x_15170:
        /* <DEDUP_REMOVED lines=8> */
.L_x_15167:
        /* <DEDUP_REMOVED lines=9> */
.L_x_15194:
[----:B------:R-:W-:Y:S01]  /*a630*/  IMAD R9, R19, 0x8, R23 ;  /* 0x0000000813097824 */ /* 0x000fe200078e0217 */
[----:B------:R-:W-:-:S04]  /*a640*/  SHF.L.U32 R8, R208, 0x1f, RZ ;  /* 0x0000001fd0087819 */ /* 0x000fc800000006ff */
[----:B------:R0:W1:Y:S01]  /*a650*/  SYNCS.PHASECHK.TRANS64.TRYWAIT P1, [R9+URZ+0x32430], R8 ;  /* 0x03243008090075a7 */ /* 0x000062000802017f */
[----:B------:R-:W-:Y:S05]  /*a660*/  @!P0 BRA `(.L_x_15195) ;  /* 0x0000000000048947 */ /* 0x000fea0003800000 */
[----:B------:R-:W-:Y:S01]  /*a670*/  BPT.TRAP 0x1 ;  /* 0x000000040000795c */ /* 0x000fe20000300000 */
.L_x_15195:
[----:B------:R-:W-:-:S05]  /*a680*/  VIADD R3, R23, 0x1c400 ;  /* 0x0001c40017037836 */ /* 0x000fca0000000000 */
[----:B------:R-:W-:-:S04]  /*a690*/  SHF.R.U32.HI R3, RZ, 0x4, R3 ;  /* 0x00000004ff037819 */ /* 0x000fc80000011603 */
[----:B------:R-:W-:-:S04]  /*a6a0*/  LOP3.LUT R3, R3, 0x3fff, RZ, 0xc0, !PT ;  /* 0x00003fff03037812 */ /* 0x000fc800078ec0ff */
[----:B------:R-:W-:-:S05]  /*a6b0*/  LOP3.LUT R3, R3, 0x10000, RZ, 0xfc, !PT ;  /* 0x0001000003037812 */ /* 0x000fca00078efcff */
[----:B------:R2:W-:Y:S01]  /*a6c0*/  STL [R1+0x2c], R3 ;  /* 0x00002c0301007387 */ /* 0x0005e20000100800 */
[----:B-1----:R-:W-:Y:S05]  /*a6d0*/  @P1 BRA `(.L_x_15196) ;  /* 0x0000000000081947 */ /* 0x002fea0003800000 */
[----:B------:R-:W1:Y:S02]  /*a6e0*/  SYNCS.PHASECHK.TRANS64.TRYWAIT P1, [R9+URZ+0x32430], R8 ;  /* 0x03243008090075a7 */ /* 0x000e64000802017f */
[----:B-1----:R-:W-:Y:S05]  /*a6f0*/  @!P1 BRA `(.L_x_15197) ;  /* 0x00000178007c9947 */ /* 0x002fea0003800000 */
.L_x_15196:
[----:B--2---:R-:W2:Y:S01]  /*a700*/  LDL R3, [R1+0x2c] ;  /* 0x00002c0001037983 */ /* 0x004ea20000100800 */
        /* <DEDUP_REMOVED lines=11> */
[----:B------:R-:W-:Y:S01]  /*a7c0*/  VIADD R14, R220, 0x4 ;  /* 0x00000004dc0e7836 */ /* 0x000fe20000000000 */
[----:B------:R3:W-:Y:S01]  /*a7d0*/  STL.64 [R1+0x70], R20 ;  /* 0x0000701401007387 */ /* 0x0007e20000100a00 */
[----:B------:R-:W-:-:S02]  /*a7e0*/  IMAD.MOV.U32 R15, RZ, RZ, 0x40000040 ;  /* 0x40000040ff0f7424 */ /* 0x000fc400078e00ff */
[----:B------:R-:W-:Y:S02]  /*a7f0*/  VIADD R10, R220, 0x6 ;  /* 0x00000006dc0a7836 */ /* 0x000fe40000000000 */
[----:B------:R-:W-:Y:S01]  /*a800*/  IMAD.MOV.U32 R11, RZ, RZ, 0x40000040 ;  /* 0x40000040ff0b7424 */ /* 0x000fe200078e00ff */
[----:B------:R3:W-:Y:S01]  /*a810*/  STL.64 [R1+0x68], R14 ;  /* 0x0000680e01007387 */ /* 0x0007e20000100a00 */
[----:B------:R-:W-:-:S03]  /*a820*/  IMAD.MOV.U32 R5, RZ, RZ, 0x40000040 ;  /* 0x40000040ff057424 */ /* 0x000fc600078e00ff */
[----:B------:R3:W-:Y:S01]  /*a830*/  STL.64 [R1+0x60], R10 ;  /* 0x0000600a01007387 */ /* 0x0007e20000100a00 */
[----:B--2---:R-:W-:-:S04]  /*a840*/  IMAD R4, R19, 0x300, R3 ;  /* 0x0000030013047824 */ /* 0x004fc800078e0203 */
        /* <DEDUP_REMOVED lines=28> */
[----:B------:R-:W2:Y:S02]  /*aa10*/  SYNCS.PHASECHK.TRANS64.TRYWAIT P1, [R23+URZ+0x32410], R0 ;  /* 0x03241000170075a7 */ /* 0x000ea4000802017f */
[----:B--23--:R-:W-:Y:S05]  /*aa20*/  @!P1 BRA `(.L_x_15199) ;  /* 0x0000017400c49947 */ /* 0x00cfea0003800000 */
.L_x_15448:
[----:B------:R-:W-:Y:S05]  /*aa30*/  BSYNC B0 ;  /* 0x0000000000007941 */ /* 0x000fea0003800000 */
.L_x_15198:
[----:B------:R-:W-:Y:S05]  /*aa40*/  @!P0 BRA `(.L_x_15200) ;  /* 0x0000000000048947 */ /* 0x000fea0003800000 */
[----:B------:R-:W-:Y:S01]  /*aa50*/  BPT.TRAP 0x1 ;  /* 0x000000040000795c */ /* 0x000fe20000300000 */
.L_x_15200:
[----:B------:R3:W4:Y:S01]  /*aa60*/  SYNCS.PHASECHK.TRANS64.TRYWAIT P1, [R9+URZ+0x32450], R8 ;  /* 0x03245008090075a7 */ /* 0x000722000802017f */
[----:B------:R-:W-:Y:S05]  /*aa70*/  @!P0 BRA `(.L_x_15201) ;  /* 0x0000000000048947 */ /* 0x000fea0003800000 */
[----:B------:R-:W-:Y:S01]  /*aa80*/  BPT.TRAP 0x1 ;  /* 0x000000040000795c */ /* 0x000fe20000300000 */
.L_x_15201:
[----:B----4-:R-:W-:Y:S05]  /*aa90*/  @P1 BRA `(.L_x_15202) ;  /* 0x0000000000081947 */ /* 0x010fea0003800000 */
[----:B------:R-:W4:Y:S02]  /*aaa0*/  SYNCS.PHASECHK.TRANS64.TRYWAIT P1, [R9+URZ+0x32450], R8 ;  /* 0x03245008090075a7 */ /* 0x000f24000802017f */
[----:B----4-:R-:W-:Y:S05]  /*aab0*/  @!P1 BRA `(.L_x_15203) ;  /* 0x0000017400b49947 */ /* 0x010fea0003800000 */
.L_x_15202:
[----:B------:R-:W-:Y:S05]  /*aac0*/  WARPSYNC.ALL ;  /* 0x0000000000007948 */ /* 0x000fea0003800000 */
[----:B------:R-:W-:Y:S01]  /*aad0*/  R2UR UR38, R23 ;  /* 0x00000000172672ca */ /* 0x000fe200000e0000 */
[----:B------:R-:W-:Y:S01]  /*aae0*/  IMAD.MOV.U32 R6, RZ, RZ, 0xc00 ;  /* 0x00000c00ff067424 */ /* 0x000fe200078e00ff */
[----:B------:R-:W-:Y:S01]  /*aaf0*/  LOP3.LUT R4, R72, 0x10000, RZ, 0xfc, !PT ;  /* 0x0001000048047812 */ /* 0x000fe200078efcff */
[----:B------:R-:W-:Y:S01]  /*ab00*/  IMAD.MOV.U32 R5, RZ, RZ, 0x40000040 ;  /* 0x40000040ff057424 */ /* 0x000fe200078e00ff */
[----:B------:R-:W-:Y:S01]  /*ab10*/  WARPGROUP.ARRIVE ;  /* 0x00000000000079c5 */ /* 0x000fe20000000000 */
[----:B------:R-:W-:Y:S01]  /*ab20*/  IMAD.MOV.U32 R7, RZ, RZ, 0x40000040 ;  /* 0x40000040ff077424 */ /* 0x000fe200078e00ff */
[C---:B------:R-:W-:Y:S01]  /*ab30*/  R2UR UR4, R4.reuse ;  /* 0x00000000040472ca */ /* 0x040fe200000e0000 */
[C---:B------:R-:W-:Y:S01]  /*ab40*/  VIADD R88, R4.reuse, 0x2 ;  /* 0x0000000204587836 */ /* 0x040fe20000000000 */
[----:B------:R-:W-:Y:S01]  /*ab50*/  R2UR UR5, R5 ;  /* 0x00000000050572ca */ /* 0x000fe200000e0000 */
[----:B------:R-:W-:Y:S01]  /*ab60*/  IMAD.MOV.U32 R89, RZ, RZ, 0x40000040 ;  /* 0x40000040ff597424 */ /* 0x000fe200078e00ff */
[----:B------:R-:W-:Y:S01]  /*ab70*/  R2UR UR7, R7 ;  /* 0x00000000070772ca */ /* 0x000fe200000e0000 */
[----:B------:R-:W-:Y:S01]  /*ab80*/  IMAD.MOV.U32 R11, RZ, RZ, 0x40000040 ;  /* 0x40000040ff0b7424 */ /* 0x000fe200078e00ff */
[----:B--2---:R-:W2:Y:S01]  /*ab90*/  S2R R0, SR_TID.X ;  /* 0x0000000000007919 */ /* 0x004ea20000002100 */
[----:B------:R-:W-:Y:S01]  /*aba0*/  UIADD3 UR38, UR38, 0x400, URZ ;  /* 0x0000040026267890 */ /* 0x000fe2000fffe03f */
[----:B------:R-:W-:-:S02]  /*abb0*/  VIADD R86, R4, 0x4 ;  /* 0x0000000404567836 */ /* 0x000fc40000000000 */
[----:B------:R-:W-:Y:S01]  /*abc0*/  IMAD.MOV.U32 R87, RZ, RZ, 0x40000040 ;  /* 0x40000040ff577424 */ /* 0x000fe200078e00ff */
[----:B------:R-:W-:Y:S01]  /*abd0*/  USHF.R.U32.HI UR38, URZ, 0x4, UR38 ;  /* 0x000000043f267899 */ /* 0x000fe20008011626 */
[C---:B------:R-:W-:Y:S01]  /*abe0*/  VIADD R84, R4.reuse, 0x6 ;  /* 0x0000000604547836 */ /* 0x040fe20000000000 */
[----:B------:R0:W-:Y:S01]  /*abf0*/  STL.64 [R1+0x58], R88 ;  /* 0x0000585801007387 */ /* 0x0001e20000100a00 */
[----:B------:R-:W-:Y:S01]  /*ac00*/  IMAD.MOV.U32 R85, RZ, RZ, 0x40000040 ;  /* 0x40000040ff557424 */ /* 0x000fe200078e00ff */
[----:B------:R-:W-:Y:S01]  /*ac10*/  ULOP3.LUT UR38, UR38, 0x3fff, URZ, 0xc0, !UPT ;  /* 0x00003fff26267892 */ /* 0x000fe2000f8ec03f */
[C---:B------:R-:W-:Y:S01]  /*ac20*/  VIADD R82, R4.reuse, 0x400 ;  /* 0x0000040004527836 */ /* 0x040fe20000000000 */
[----:B------:R0:W-:Y:S01]  /*ac30*/  STL.64 [R1+0x50], R86 ;  /* 0x0000505601007387 */ /* 0x0001e20000100a00 */
[----:B------:R-:W-:Y:S01]  /*ac40*/  IMAD.MOV.U32 R83, RZ, RZ, 0x40000040 ;  /* 0x40000040ff537424 */ /* 0x000fe200078e00ff */
[----:B------:R-:W-:Y:S01]  /*ac50*/  ULOP3.LUT UR45, UR38, 0x10000, URZ, 0xfc, !UPT ;  /* 0x00010000262d7892 */ /* 0x000fe2000f8efc3f */
[----:B------:R-:W-:Y:S01]  /*ac60*/  VIADD R80, R4, 0x402 ;  /* 0x0000040204507836 */ /* 0x000fe20000000000 */
[----:B------:R0:W-:Y:S01]  /*ac70*/  STL.64 [R1+0x48], R84 ;  /* 0x0000485401007387 */ /* 0x0001e20000100a00 */
[----:B------:R-:W-:-:S02]  /*ac80*/  IMAD.MOV.U32 R81, RZ, RZ, 0x40000040 ;  /* 0x40000040ff517424 */ /* 0x000fc400078e00ff */
[----:B------:R-:W-:Y:S01]  /*ac90*/  VIADD R78, R4, 0x404 ;  /* 0x00000404044e7836 */ /* 0x000fe20000000000 */
[----:B------:R0:W-:Y:S01]  /*aca0*/  STL.64 [R1+0x40], R82 ;  /* 0x0000405201007387 */ /* 0x0001e20000100a00 */
[----:B------:R-:W-:Y:S02]  /*acb0*/  IMAD R6, R19, R6, UR45 ;  /* 0x0000002d13067e24 */ /* 0x000fe4000f8e0206 */
[----:B------:R-:W-:Y:S01]  /*acc0*/  IMAD.MOV.U32 R79, RZ, RZ, 0x40000040 ;  /* 0x40000040ff4f7424 */ /* 0x000fe200078e00ff */
[----:B------:R0:W-:Y:S01]  /*acd0*/  STL.64 [R1+0x38], R80 ;  /* 0x0000385001007387 */ /* 0x0001e20000100a00 */
[C---:B------:R-:W-:Y:S01]  /*ace0*/  VIADD R10, R6.reuse, 0x2 ;  /* 0x00000002060a7836 */ /* 0x040fe20000000000 */
[----:B------:R-:W-:Y:S01]  /*acf0*/  R2UR UR6, R6 ;  /* 0x00000000060672ca */ /* 0x000fe200000e0000 */
[----:B------:R-:W-:Y:S01]  /*ad00*/  VIADD R76, R4, 0x406 ;  /* 0x00000406044c7836 */ /* 0x000fe20000000000 */
[----:B------:R0:W-:Y:S01]  /*ad10*/  STL.64 [R1+0x30], R78 ;  /* 0x0000304e01007387 */ /* 0x0001e20000100a00 */
[----:B------:R-:W-:-:S02]  /*ad20*/  IMAD.MOV.U32 R77, RZ, RZ, 0x40000040 ;  /* 0x40000040ff4d7424 */ /* 0x000fc400078e00ff */
[C---:B------:R-:W-:Y:S02]  /*ad30*/  VIADD R74, R4.reuse, 0x800 ;  /* 0x00000800044a7836 */ /* 0x040fe40000000000 */
[----:B------:R-:W-:Y:S01]  /*ad40*/  IMAD.MOV.U32 R75, RZ, RZ, 0x40000040 ;  /* 0x40000040ff4b7424 */ /* 0x000fe200078e00ff */
[----:B------:R0:W-:Y:S01]  /*ad50*/  STL.64 [R1+0x20], R76 ;  /* 0x0000204c01007387 */ /* 0x0001e20000100a00 */
[----:B------:R-:W-:Y:S01]  /*ad60*/  VIADD R72, R4, 0x802 ;  /* 0x0000080204487836 */ /* 0x000fe20000000000 */
[----:B--2---:R-:W-:Y:S01]  /*ad70*/  SHF.R.U32.HI R0, RZ, 0x7, R0 ;  /* 0x00000007ff007819 */ /* 0x004fe20000011600 */
[----:B------:R-:W-:Y:S01]  /*ad80*/  IMAD.MOV.U32 R73, RZ, RZ, 0x40000040 ;  /* 0x40000040ff497424 */ /* 0x000fe200078e00ff */
[----:B------:R0:W-:Y:S01]  /*ad90*/  STL.64 [R1+0x18], R74 ;  /* 0x0000184a01007387 */ /* 0x0001e20000100a00 */
[----:B------:R-:W-:Y:S01]  /*ada0*/  HGMMA.64x96x16.F32.BF16 R24, gdesc[UR4], R24, gsb0 ;  /* 0x01600000041879f0 */ /* 0x000fe20008001818 */
        /* <DEDUP_REMOVED lines=8> */
[----:B------:R0:W-:Y:S01]  /*ae30*/  STL.64 [R1+0x10], R72 ;  /* 0x0000104801007387 */ /* 0x0001e20000100a00 */
[----:B------:R-:W-:-:S02]  /*ae40*/  VIADD R14, R4, 0x806 ;  /* 0x00000806040e7836 */ /* 0x000fc40000000000 */
[----:B------:R-:W-:Y:S01]  /*ae50*/  IMAD.MOV.U32 R15, RZ, RZ, 0x40000040 ;  /* 0x40000040ff0f7424 */ /* 0x000fe200078e00ff */
[----:B------:R0:W-:Y:S01]  /*ae60*/  STL.64 [R1+0x8], R20 ;  /* 0x0000081401007387 */ /* 0x0001e20000100a00 */
[C---:B------:R-:W-:Y:S02]  /*ae70*/  VIADD R228, R4.reuse, 0xc00 ;  /* 0x00000c0004e47836 */ /* 0x040fe40000000000 */
[----:B------:R-:W-:Y:S01]  /*ae80*/  IMAD.MOV.U32 R229, RZ, RZ, 0x40000040 ;  /* 0x40000040ffe57424 */ /* 0x000fe200078e00ff */
[----:B------:R0:W-:Y:S01]  /*ae90*/  STL.64 [R1], R14 ;  /* 0x0000000e01007387 */ /* 0x0001e20000100a00 */
[C---:B------:R-:W-:Y:S02]  /*aea0*/  VIADD R226, R4.reuse, 0xc02 ;  /* 0x00000c0204e27836 */ /* 0x040fe40000000000 */
[----:B------:R-:W-:Y:S02]  /*aeb0*/  IMAD.MOV.U32 R227, RZ, RZ, 0x40000040 ;  /* 0x40000040ffe37424 */ /* 0x000fe400078e00ff */
[----:B------:R-:W-:-:S02]  /*aec0*/  VIADD R224, R4, 0xc04 ;  /* 0x00000c0404e07836 */ /* 0x000fc40000000000 */
[----:B------:R-:W-:Y:S02]  /*aed0*/  IMAD.MOV.U32 R225, RZ, RZ, 0x40000040 ;  /* 0x40000040ffe17424 */ /* 0x000fe400078e00ff */
[----:B------:R-:W-:Y:S02]  /*aee0*/  VIADD R222, R4, 0xc06 ;  /* 0x00000c0604de7836 */ /* 0x000fe40000000000 */
[----:B------:R-:W-:Y:S02]  /*aef0*/  IMAD.MOV.U32 R7, RZ, RZ, 0x40000040 ;  /* 0x40000040ff077424 */ /* 0x000fe400078e00ff */
[----:B------:R-:W-:Y:S01]  /*af00*/  IMAD.MOV.U32 R223, RZ, RZ, 0x40000040 ;  /* 0x40000040ffdf7424 */ /* 0x000fe200078e00ff */
        /* <DEDUP_REMOVED lines=126> */
[----:B------:R-:W-:Y:S03]  /*b6f0*/  HGMMA.64x96x16.F32.BF16 R24, gdesc[UR4], R24, gsb0 ;  /* 0x01600000041879f0 */ /* 0x000fe60008001818 */
[----:B------:R-:W-:Y:S02]  /*b700*/  WARPGROUP.DEPBAR.LE gsb0, 0x0 ;  /* 0x00008000000079c5 */ /* 0x000fe40000010000 */
[----:B------:R0:W-:Y:S06]  /*b710*/  BAR.ARV R7, 0x100 ;  /* 0x000400070000751d */ /* 0x0001ec0000002000 */
[----:B------:R-:W-:Y:S05]  /*b720*/  @!P0 BRA `(.L_x_15204) ;  /* 0x0000000000048947 */ /* 0x000fea0003800000 */
[----:B------:R-:W-:Y:S01]  /*b730*/  BPT.TRAP 0x1 ;  /* 0x000000040000795c */ /* 0x000fe20000300000 */
.L_x_15204:
[----:B------:R-:W2:Y:S01]  /*b740*/  LDL R0, [R1+0xa4] ;  /* 0x0000a40001007983 */ /* 0x000ea20000100800 */
[----:B------:R-:W5:Y:S01]  /*b750*/  LDC R3, c[0x0][0x448] ;  /* 0x00011200ff037b82 */ /* 0x000f620000000800 */
[----:B------:R-:W-:Y:S02]  /*b760*/  ULDC UR37, c[0x0][0xa80] ;  /* 0x0002a00000257ab9 */ /* 0x000fe40000000800 */
[----:B------:R-:W2:Y:S04]  /*b770*/  LDL R174, [R1+0x78] ;  /* 0x0000780001ae7983 */ /* 0x000ea80000100800 */
[----:B------:R-:W0:Y:S04]  /*b780*/  LDL R173, [R1+0x28] ;  /* 0x0000280001ad7983 */ /* 0x000e280000100800 */
[----:B------:R-:W3:Y:S01]  /*b790*/  LDL R11, [R1+0x94] ;  /* 0x00009400010b7983 */ /* 0x000ee20000100800 */
[----:B-----5:R-:W-:-:S13]  /*b7a0*/  ISETP.NE.AND P5, PT, R3, 0x1, PT ;  /* 0x000000010300780c */ /* 0x020fda0003fa5270 */
[----:B------:R-:W5:Y:S08]  /*b7b0*/  @P5 LDC R3, c[0x0][0x44c] ;  /* 0x00011300ff035b82 */ /* 0x000f700000000800 */
[----:B------:R-:W1:Y:S01]  /*b7c0*/  @P5 LDC R6, c[0x0][0x450] ;  /* 0x00011400ff065b82 */ /* 0x000e620000000800 */
[----:B--2---:R-:W-:-:S04]  /*b7d0*/  IMAD.IADD R0, R0, 0x1, R174 ;  /* 0x0000000100007824 */ /* 0x004fc800078e02ae */
[----:B-----5:R-:W-:-:S05]  /*b7e0*/  @P5 IMAD.HI.U32 R3, R0, R3, RZ ;  /* 0x0000000300035227 */ /* 0x020fca00078e00ff */
[----:B-1----:R-:W-:-:S05]  /*b7f0*/  @P5 SHF.R.U32.HI R0, RZ, R6, R3 ;  /* 0x00000006ff005219 */ /* 0x002fca0000011603 */
[----:B------:R-:W1:Y:S01]  /*b800*/  SHFL.IDX PT, R10, R0, RZ, 0x1c1f ;  /* 0x001c1fff000a7589 */ /* 0x000e6200000e0000 */
[----:B0--34-:R-:W-:-:S05]  /*b810*/  IMAD R8, R172, -0x60, R173 ;  /* 0xffffffa0ac087824 */ /* 0x019fca00078e02ad */
[C-C-:B------:R-:W-:Y:S02]  /*b820*/  IADD3 R6, -R11.reuse, 0x61, R8.reuse ;  /* 0x000000610b067810 */ /* 0x140fe40007ffe108 */
[----:B------:R-:W-:-:S03]  /*b830*/  IADD3 R8, -R11, 0x60, R8 ;  /* 0x000000600b087810 */ /* 0x000fc60007ffe108 */
[----:B------:R-:W-:-:S05]  /*b840*/  IMAD.IADD R3, R6, 0x1, -R219 ;  /* 0x0000000106037824 */ /* 0x000fca00078e0adb */
        /* <DEDUP_REMOVED lines=65> */
[----:B------:R-:W-:Y:S01]  /*bc60*/  FMNMX.FTZ R10, R64, R11, !PT ;  /* 0x0000000b400a7209 */ /* 0x000fe20007810000 */
[----:B------:R-:W0:Y:S01]  /*bc70*/  SHFL.IDX PT, R0, R0, 0x1, 0x1c1f ;  /* 0x003c1f0000007f89 */ /* 0x000e2200000e0000 */
[----:B------:R-:W-:-:S02]  /*bc80*/  ISETP.GT.AND P1, PT, R6, 0x59, PT ;  /* 0x000000590600780c */ /* 0x000fc40003f24270 */
[----:B------:R-:W-:Y:S02]  /*bc90*/  FSEL R68, R68, -INF , P2 ;  /* 0xff80000044447808 */ /* 0x000fe40001000000 */
[----:B------:R-:W-:Y:S02]  /*bca0*/  FMNMX.FTZ R11, R65, R10, !PT ;  /* 0x0000000a410b7209 */ /* 0x000fe40007810000 */
[----:B------:R-:W-:Y:S02]  /*bcb0*/  FSEL R69, R69, -INF , P1 ;  /* 0xff80000045457808 */ /* 0x000fe40000800000 */
[----:B------:R-:W-:-:S04]  /*bcc0*/  FMNMX.FTZ R6, R68, R11, !PT ;  /* 0x0000000b44067209 */ /* 0x000fc80007810000 */
[----:B------:R-:W-:-:S05]  /*bcd0*/  FMNMX.FTZ R6, R69, R6, !PT ;  /* 0x0000000645067209 */ /* 0x000fca0007810000 */
[----:B------:R-:W1:Y:S01]  /*bce0*/  SHFL.BFLY PT, R11, R6, 0x2, 0x1f ;  /* 0x0c401f00060b7f89 */ /* 0x000e6200000e0000 */
        /* <DEDUP_REMOVED lines=9> */
[----:B-1----:R-:W-:Y:S02]  /*bd80*/  FMNMX.FTZ R11, R6, R11, !PT ;  /* 0x0000000b060b7209 */ /* 0x002fe40007810000 */
[----:B------:R-:W-:Y:S02]  /*bd90*/  ISETP.GT.AND P2, PT, R8, 0x10, PT ;  /* 0x000000100800780c */ /* 0x000fe40003f44270 */
[----:B------:R-:W-:Y:S02]  /*bda0*/  FSEL R31, R31, -INF , P1 ;  /* 0xff8000001f1f7808 */ /* 0x000fe40000800000 */
[----:B------:R-:W-:Y:S01]  /*bdb0*/  FMNMX.FTZ R6, R30, R3, !PT ;  /* 0x000000031e067209 */ /* 0x000fe20007810000 */
[----:B------:R-:W0:Y:S01]  /*bdc0*/  SHFL.BFLY PT, R10, R11, 0x1, 0x1f ;  /* 0x0c201f000b0a7f89 */ /* 0x000e2200000e0000 */
        /* <DEDUP_REMOVED lines=64> */
[C---:B------:R-:W-:Y:S01]  /*c1d0*/  FMUL.FTZ R10, R0.reuse, UR37 ;  /* 0x00000025000a7c20 */ /* 0x040fe20008410000 */
[----:B------:R-:W-:-:S04]  /*c1e0*/  FSETP.NEU.FTZ.AND P4, PT, R0, -INF , PT ;  /* 0xff8000000000780b */ /* 0x000fc80003f9d000 */
[----:B------:R-:W-:-:S05]  /*c1f0*/  FSEL R10, R10, RZ, P4 ;  /* 0x000000ff0a0a7208 */ /* 0x000fca0002000000 */
[--C-:B------:R-:W-:Y:S01]  /*c200*/  FFMA.FTZ R200, R24, UR37, -R10.reuse ;  /* 0x0000002518c87c23 */ /* 0x100fe2000801080a */
[----:B------:R-:W-:Y:S01]  /*c210*/  FFMA.FTZ R25, R25, UR37, -R10 ;  /* 0x0000002519197c23 */ /* 0x000fe2000801080a */
[----:B0-----:R-:W-:-:S04]  /*c220*/  FMNMX.FTZ R8, R13, R8, !PT ;  /* 0x000000080d087209 */ /* 0x001fc80007810000 */
[C---:B------:R-:W-:Y:S01]  /*c230*/  FSETP.NEU.FTZ.AND P1, PT, R8.reuse, -INF , PT ;  /* 0xff8000000800780b */ /* 0x040fe20003f3d000 */
[----:B------:R-:W-:Y:S01]  /*c240*/  FMUL.FTZ R171, R8, UR37 ;  /* 0x0000002508ab7c20 */ /* 0x000fe20008410000 */
[----:B------:R-:W-:-:S04]  /*c250*/  FFMA.FTZ R202, R28, UR37, -R10 ;  /* 0x000000251cca7c23 */ /* 0x000fc8000801080a */
[----:B------:R-:W-:Y:S01]  /*c260*/  FSEL R171, R171, RZ, P1 ;  /* 0x000000ffabab7208 */ /* 0x000fe20000800000 */
[----:B------:R-:W-:Y:S01]  /*c270*/  MUFU.EX2 R200, R200 ;  /* 0x000000c800c87308 */ /* 0x000fe20000000800 */
[----:B------:R-:W-:Y:S02]  /*c280*/  VIADD R13, R9, 0x32440 ;  /* 0x00032440090d7836 */ /* 0x000fe40000000000 */
[--C-:B------:R-:W-:Y:S01]  /*c290*/  FFMA.FTZ R6, R29, UR37, -R10.reuse ;  /* 0x000000251d067c23 */ /* 0x100fe2000801080a */
[----:B------:R-:W-:Y:S02]  /*c2a0*/  IMAD.U32 R14, RZ, RZ, UR41 ;  /* 0x00000029ff0e7e24 */ /* 0x000fe4000f8e00ff */
[--C-:B------:R-:W-:Y:S01]  /*c2b0*/  FFMA.FTZ R201, R26, UR37, -R171.reuse ;  /* 0x000000251ac97c23 */ /* 0x100fe200080108ab */
[--C-:B------:R-:W-:Y:S01]  /*c2c0*/  FFMA.FTZ R26, R27, UR37, -R171.reuse ;  /* 0x000000251b1a7c23 */ /* 0x100fe200080108ab */
[----:B------:R-:W0:Y:S01]  /*c2d0*/  MUFU.EX2 R3, R25 ;  /* 0x0000001900037308 */ /* 0x000e220000000800 */
[----:B------:R-:W-:Y:S01]  /*c2e0*/  FFMA.FTZ R203, R30, UR37, -R171 ;  /* 0x000000251ecb7c23 */ /* 0x000fe200080108ab */
[----:B------:R-:W-:Y:S01]  /*c2f0*/  FFMA.FTZ R152, R32, UR37, -R10 ;  /* 0x0000002520987c23 */ /* 0x000fe2000801080a */
[----:B------:R-:W-:Y:S01]  /*c300*/  PRMT R13, R14, 0x654, R13 ;  /* 0x000006540e0d7816 */ /* 0x000fe2000000000d */
[----:B------:R-:W-:-:S04]  /*c310*/  ULOP3.LUT UR38, UR38, 0x3000000, URZ, 0xfc, !UPT ;  /* 0x0300000026267892 */ /* 0x000fc8000f8efc3f */
[----:B------:R-:W1:Y:S01]  /*c320*/  MUFU.EX2 R202, R202 ;  /* 0x000000ca00ca7308 */ /* 0x000e620000000800 */
[----:B------:R-:W-:Y:S01]  /*c330*/  FFMA.FTZ R27, R31, UR37, -R171 ;  /* 0x000000251f1b7c23 */ /* 0x000fe200080108ab */
[----:B------:R-:W-:Y:S01]  /*c340*/  IMAD.MOV.U32 R14, RZ, RZ, 0xc00 ;  /* 0x00000c00ff0e7424 */ /* 0x000fe200078e00ff */
[----:B------:R2:W-:Y:S01]  /*c350*/  SYNCS.ARRIVE.TRANS64.RED.A1T0 RZ, [R13+URZ], RZ ;  /* 0x000000ff0dff79a7 */ /* 0x0005e2000810043f */
[----:B------:R-:W-:Y:S01]  /*c360*/  FFMA.FTZ R33, R33, UR37, -R10 ;  /* 0x0000002521217c23 */ /* 0x000fe2000801080a */
[----:B------:R3:W-:Y:S06]  /*c370*/  BAR.SYNC.DEFER_BLOCKING R12, 0x100 ;  /* 0x0004000c0000751d */ /* 0x0007ec0000010000 */
[----:B------:R-:W-:Y:S01]  /*c380*/  MUFU.EX2 R201, R201 ;  /* 0x000000c900c97308 */ /* 0x000fe20000000800 */
[----:B--2---:R-:W-:-:S02]  /*c390*/  IMAD.MOV.U32 R13, RZ, RZ, 0x40000040 ;  /* 0x40000040ff0d7424 */ /* 0x004fc400078e00ff */
[----:B------:R-:W-:-:S05]  /*c3a0*/  FFMA.FTZ R153, R34, UR37, -R171 ;  /* 0x0000002522997c23 */ /* 0x000fca00080108ab */
[----:B------:R-:W2:Y:S01]  /*c3b0*/  MUFU.EX2 R26, R26 ;  /* 0x0000001a001a7308 */ /* 0x000ea20000000800 */
[----:B---3--:R-:W-:Y:S02]  /*c3c0*/  IMAD R12, R19, R14, UR38 ;  /* 0x00000026130c7e24 */ /* 0x008fe4000f8e020e */
[----:B------:R-:W-:-:S05]  /*c3d0*/  FFMA.FTZ R154, R36, UR37, -R10 ;  /* 0x00000025249a7c23 */ /* 0x000fca000801080a */
[----:B------:R-:W3:Y:S01]  /*c3e0*/  MUFU.EX2 R6, R6 ;  /* 0x0000000600067308 */ /* 0x000ee20000000800 */
[----:B------:R-:W-:Y:S01]  /*c3f0*/  R2UR UR7, R13 ;  /* 0x000000000d0772ca */ /* 0x000fe200000e0000 */
[----:B------:R-:W-:-:S06]  /*c400*/  FFMA.FTZ R30, R35, UR37, -R171 ;  /* 0x00000025231e7c23 */ /* 0x000fcc00080108ab */
[----:B------:R-:W4:Y:S01]  /*c410*/  MUFU.EX2 R203, R203 ;  /* 0x000000cb00cb7308 */ /* 0x000f220000000800 */
[----:B------:R-:W-:Y:S02]  /*c420*/  VIADD R14, R12, 0x80 ;  /* 0x000000800c0e7836 */ /* 0x000fe40000000000 */
[----:B0-----:R-:W-:-:S05]  /*c430*/  FADD.FTZ R13, R200, R3 ;  /* 0x00000003c80d7221 */ /* 0x001fca0000010000 */
[----:B------:R-:W0:Y:S01]  /*c440*/  MUFU.EX2 R152, R152 ;  /* 0x0000009800987308 */ /* 0x000e220000000800 */
[----:B------:R-:W-:Y:S01]  /*c450*/  FFMA.FTZ R24, R37, UR37, -R10 ;  /* 0x0000002525187c23 */ /* 0x000fe2000801080a */
[----:B------:R-:W-:-:S06]  /*c460*/  FFMA.FTZ R155, R38, UR37, -R171 ;  /* 0x00000025269b7c23 */ /* 0x000fcc00080108ab */
[----:B------:R-:W5:Y:S01]  /*c470*/  MUFU.EX2 R27, R27 ;  /* 0x0000001b001b7308 */ /* 0x000f620000000800 */
[----:B-1----:R-:W-:Y:S01]  /*c480*/  FADD.FTZ R13, R202, R13 ;  /* 0x0000000dca0d7221 */ /* 0x002fe20000010000 */
[----:B------:R-:W-:-:S06]  /*c490*/  FFMA.FTZ R156, R40, UR37, -R10 ;  /* 0x00000025289c7c23 */ /* 0x000fcc000801080a */
[----:B------:R-:W1:Y:S01]  /*c4a0*/  MUFU.EX2 R11, R33 ;  /* 0x00000021000b7308 */ /* 0x000e620000000800 */
[----:B------:R-:W-:Y:S01]  /*c4b0*/  R2UR UR10, R14 ;  /* 0x000000000e0a72ca */ /* 0x000fe200000e0000 */
[----:B------:R-:W-:Y:S02]  /*c4c0*/  VIADD R14, R12, 0x100 ;  /* 0x000001000c0e7836 */ /* 0x000fe40000000000 */
[----:B--2---:R-:W-:-:S04]  /*c4d0*/  FADD.FTZ R40, R201, R26 ;  /* 0x0000001ac9287221 */ /* 0x004fc80000010000 */
[----:B------:R-:W2:Y:S01]  /*c4e0*/  MUFU.EX2 R153, R153 ;  /* 0x0000009900997308 */ /* 0x000ea20000000800 */
[----:B------:R-:W-:Y:S01]  /*c4f0*/  FFMA.FTZ R31, R39, UR37, -R171 ;  /* 0x00000025271f7c23 */ /* 0x000fe200080108ab */
[----:B---3--:R-:W-:-:S06]  /*c500*/  FADD.FTZ R13, R6, R13 ;  /* 0x0000000d060d7221 */ /* 0x008fcc0000010000 */
[----:B------:R-:W3:Y:S01]  /*c510*/  MUFU.EX2 R154, R154 ;  /* 0x0000009a009a7308 */ /* 0x000ee20000000800 */
[----:B------:R-:W-:Y:S01]  /*c520*/  FFMA.FTZ R25, R41, UR37, -R10 ;  /* 0x0000002529197c23 */ /* 0x000fe2000801080a */
[----:B------:R-:W-:Y:S02]  /*c530*/  IMAD.MOV.U32 R15, RZ, RZ, 0x40000040 ;  /* 0x40000040ff0f7424 */ /* 0x000fe400078e00ff */
[----:B----4-:R-:W-:-:S04]  /*c540*/  FADD.FTZ R40, R203, R40 ;  /* 0x00000028cb287221 */ /* 0x010fc80000010000 */
[----:B------:R-:W4:Y:S01]  /*c550*/  MUFU.EX2 R30, R30 ;  /* 0x0000001e001e7308 */ /* 0x000f220000000800 */
[----:B------:R-:W-:Y:S01]  /*c560*/  R2UR UR14, R14 ;  /* 0x000000000e0e72ca */ /* 0x000fe200000e0000 */
[----:B------:R-:W-:Y:S01]  /*c570*/  FFMA.FTZ R157, R42, UR37, -R171 ;  /* 0x000000252a9d7c23 */ /* 0x000fe200080108ab */
[----:B0-----:R-:W-:-:S05]  /*c580*/  FADD.FTZ R14, R152, R13 ;  /* 0x0000000d980e7221 */ /* 0x001fca0000010000 */
[----:B------:R-:W0:Y:S01]  /*c590*/  MUFU.EX2 R24, R24 ;  /* 0x0000001800187308 */ /* 0x000e220000000800 */
[----:B------:R-:W-:Y:S01]  /*c5a0*/  FFMA.FTZ R158, R44, UR37, -R10 ;  /* 0x000000252c9e7c23 */ /* 0x000fe2000801080a */
[----:B------:R-:W-:Y:S01]  /*c5b0*/  R2UR UR11, R15 ;  /* 0x000000000f0b72ca */ /* 0x000fe200000e0000 */
[----:B-----5:R-:W-:-:S05]  /*c5c0*/  FADD.FTZ R40, R27, R40 ;  /* 0x000000281b287221 */ /* 0x020fca0000010000 */
[----:B------:R-:W5:Y:S01]  /*c5d0*/  MUFU.EX2 R155, R155 ;  /* 0x0000009b009b7308 */ /* 0x000f620000000800 */
[----:B------:R-:W-:Y:S01]  /*c5e0*/  R2UR UR15, R15 ;  /* 0x000000000f0f72ca */ /* 0x000fe200000e0000 */
[----:B------:R-:W-:Y:S01]  /*c5f0*/  FFMA.FTZ R34, R43, UR37, -R171 ;  /* 0x000000252b227c23 */ /* 0x000fe200080108ab */
[----:B-1----:R-:W-:-:S05]  /*c600*/  FADD.FTZ R15, R11, R14 ;  /* 0x0000000e0b0f7221 */ /* 0x002fca0000010000 */
[----:B------:R-:W1:Y:S01]  /*c610*/  MUFU.EX2 R156, R156 ;  /* 0x0000009c009c7308 */ /* 0x000e620000000800 */
[----:B------:R-:W-:Y:S01]  /*c620*/  FFMA.FTZ R28, R45, UR37, -R10 ;  /* 0x000000252d1c7c23 */ /* 0x000fe2000801080a */
[----:B------:R-:W-:Y:S02]  /*c630*/  VIADD R20, R12, 0x180 ;  /* 0x000001800c147836 */ /* 0x000fe40000000000 */
[----:B--2---:R-:W-:-:S04]  /*c640*/  FADD.FTZ R13, R153, R40 ;  /* 0x00000028990d7221 */ /* 0x004fc80000010000 */
[----:B------:R-:W2:Y:S01]  /*c650*/  MUFU.EX2 R31, R31 ;  /* 0x0000001f001f7308 */ /* 0x000ea20000000800 */
[----:B------:R-:W-:Y:S01]  /*c660*/  FFMA.FTZ R159, R46, UR37, -R171 ;  /* 0x000000252e9f7c23 */ /* 0x000fe200080108ab */
[----:B---3--:R-:W-:-:S06]  /*c670*/  FADD.FTZ R15, R154, R15 ;  /* 0x0000000f9a0f7221 */ /* 0x008fcc0000010000 */
[----:B------:R-:W3:Y:S01]  /*c680*/  MUFU.EX2 R25, R25 ;  /* 0x0000001900197308 */ /* 0x000ee20000000800 */
[----:B------:R-:W-:Y:S01]  /*c690*/  FFMA.FTZ R160, R48, UR37, -R10 ;  /* 0x0000002530a07c23 */ /* 0x000fe2000801080a */
[----:B------:R-:W-:Y:S01]  /*c6a0*/  R2UR UR18, R20 ;  /* 0x00000000141272ca */ /* 0x000fe200000e0000 */
[----:B------:R-:W-:-:S05]  /*c6b0*/  VIADD R14, R12, 0x200 ;  /* 0x000002000c0e7836 */ /* 0x000fca0000000000 */
[----:B------:R-:W3:Y:S01]  /*c6c0*/  MUFU.EX2 R157, R157 ;  /* 0x0000009d009d7308 */ /* 0x000ee20000000800 */
[----:B----4-:R-:W-:Y:S01]  /*c6d0*/  FADD.FTZ R20, R30, R13 ;  /* 0x0000000d1e147221 */ /* 0x010fe20000010000 */
[----:B------:R-:W-:Y:S01]  /*c6e0*/  FFMA.FTZ R35, R47, UR37, -R171 ;  /* 0x000000252f237c23 */ /* 0x000fe200080108ab */
[----:B0-----:R-:W-:-:S05]  /*c6f0*/  FADD.FTZ R13, R24, R15 ;  /* 0x0000000f180d7221 */ /* 0x001fca0000010000 */
[----:B------:R-:W0:Y:S01]  /*c700*/  MUFU.EX2 R158, R158 ;  /* 0x0000009e009e7308 */ /* 0x000e220000000800 */
[----:B------:R-:W-:Y:S01]  /*c710*/  FFMA.FTZ R29, R49, UR37, -R10 ;  /* 0x00000025311d7c23 */ /* 0x000fe2000801080a */
[----:B------:R-:W-:Y:S02]  /*c720*/  IMAD.MOV.U32 R15, RZ, RZ, 0x40000040 ;  /* 0x40000040ff0f7424 */ /* 0x000fe400078e00ff */
[----:B-----5:R-:W-:-:S04]  /*c730*/  FADD.FTZ R20, R155, R20 ;  /* 0x000000149b147221 */ /* 0x020fc80000010000 */
[----:B------:R-:W4:Y:S01]  /*c740*/  MUFU.EX2 R34, R34 ;  /* 0x0000002200227308 */ /* 0x000f220000000800 */
[----:B------:R-:W-:Y:S01]  /*c750*/  R2UR UR22, R14 ;  /* 0x000000000e1672ca */ /* 0x000fe200000e0000 */
[----:B------:R-:W-:Y:S01]  /*c760*/  FFMA.FTZ R161, R50, UR37, -R171 ;  /* 0x0000002532a17c23 */ /* 0x000fe200080108ab */
[----:B-1----:R-:W-:-:S05]  /*c770*/  FADD.FTZ R14, R156, R13 ;  /* 0x0000000d9c0e7221 */ /* 0x002fca0000010000 */
[----:B------:R-:W1:Y:S01]  /*c780*/  MUFU.EX2 R28, R28 ;  /* 0x0000001c001c7308 */ /* 0x000e620000000800 */
[----:B------:R-:W-:Y:S01]  /*c790*/  FFMA.FTZ R162, R52, UR37, -R10 ;  /* 0x0000002534a27c23 */ /* 0x000fe2000801080a */
[----:B------:R-:W-:Y:S01]  /*c7a0*/  IMAD.MOV.U32 R13, RZ, RZ, 0x40000040 ;  /* 0x40000040ff0d7424 */ /* 0x000fe200078e00ff */
[----:B------:R-:W-:-:S05]  /*c7b0*/  R2UR UR23, R15 ;  /* 0x000000000f1772ca */ /* 0x000fca00000e0000 */
[----:B------:R-:W5:Y:S01]  /*c7c0*/  MUFU.EX2 R159, R159 ;  /* 0x0000009f009f7308 */ /* 0x000f620000000800 */
[----:B--2---:R-:W-:Y:S01]  /*c7d0*/  FADD.FTZ R20, R31, R20 ;  /* 0x000000141f147221 */ /* 0x004fe20000010000 */
[----:B------:R-:W-:Y:S01]  /*c7e0*/  FFMA.FTZ R38, R51, UR37, -R171 ;  /* 0x0000002533267c23 */ /* 0x000fe200080108ab */
[----:B---3--:R-:W-:-:S05]  /*c7f0*/  FADD.FTZ R15, R25, R14 ;  /* 0x0000000e190f7221 */ /* 0x008fca0000010000 */
[----:B------:R-:W2:Y:S01]  /*c800*/  MUFU.EX2 R160, R160 ;  /* 0x000000a000a07308 */ /* 0x000ea20000000800 */
[----:B------:R-:W-:Y:S01]  /*c810*/  FFMA.FTZ R32, R53, UR37, -R10 ;  /* 0x0000002535207c23 */ /* 0x000fe2000801080a */
[----:B------:R-:W-:Y:S01]  /*c820*/  R2UR UR27, R13 ;  /* 0x000000000d1b72ca */ /* 0x000fe200000e0000 */
[----:B------:R-:W-:-:S05]  /*c830*/  FADD.FTZ R13, R157, R20 ;  /* 0x000000149d0d7221 */ /* 0x000fca0000010000 */
[----:B------:R-:W3:Y:S01]  /*c840*/  MUFU.EX2 R35, R35 ;  /* 0x0000002300237308 */ /* 0x000ee20000000800 */
[----:B------:R-:W-:Y:S01]  /*c850*/  FFMA.FTZ R163, R54, UR37, -R171 ;  /* 0x0000002536a37c23 */ /* 0x000fe200080108ab */
[----:B0-----:R-:W-:-:S06]  /*c860*/  FADD.FTZ R15, R158, R15 ;  /* 0x0000000f9e0f7221 */ /* 0x001fcc0000010000 */
[----:B------:R-:W0:Y:S01]  /*c870*/  MUFU.EX2 R29, R29 ;  /* 0x0000001d001d7308 */ /* 0x000e220000000800 */
[----:B------:R-:W-:Y:S01]  /*c880*/  FFMA.FTZ R164, R56, UR37, -R10 ;  /* 0x0000002538a47c23 */ /* 0x000fe2000801080a */
[C---:B------:R-:W-:Y:S01]  /*c890*/  R2UR UR6, R12.reuse ;  /* 0x000000000c0672ca */ /* 0x040fe200000e0000 */
[----:B------:R-:W-:Y:S01]  /*c8a0*/  VIADD R12, R12, 0x280 ;  /* 0x000002800c0c7836 */ /* 0x000fe20000000000 */
[----:B------:R-:W-:-:S04]  /*c8b0*/  F2FP.BF16.F32.PACK_AB R202, R6, R202 ;  /* 0x000000ca06ca723e */ /* 0x000fc800000010ff */
[----:B------:R-:W0:Y:S01]  /*c8c0*/  MUFU.EX2 R161, R161 ;  /* 0x000000a100a17308 */ /* 0x000e220000000800 */
[----:B----4-:R-:W-:Y:S01]  /*c8d0*/  FADD.FTZ R6, R34, R13 ;  /* 0x0000000d22067221 */ /* 0x010fe20000010000 */
[----:B------:R-:W-:Y:S01]  /*c8e0*/  FFMA.FTZ R39, R55, UR37, -R171 ;  /* 0x0000002537277c23 */ /* 0x000fe200080108ab */
[----:B-1----:R-:W-:-:S05]  /*c8f0*/  FADD.FTZ R15, R28, R15 ;  /* 0x0000000f1c0f7221 */ /* 0x002fca0000010000 */
[----:B------:R-:W1:Y:S01]  /*c900*/  MUFU.EX2 R162, R162 ;  /* 0x000000a200a27308 */ /* 0x000e620000000800 */
[----:B------:R-:W-:Y:S01]  /*c910*/  FFMA.FTZ R33, R57, UR37, -R10 ;  /* 0x0000002539217c23 */ /* 0x000fe2000801080a */
[----:B------:R-:W-:Y:S01]  /*c920*/  R2UR UR26, R12 ;  /* 0x000000000c1a72ca */ /* 0x000fe200000e0000 */
[----:B-----5:R-:W-:-:S05]  /*c930*/  FADD.FTZ R6, R159, R6 ;  /* 0x000000069f067221 */ /* 0x020fca0000010000 */
[----:B------:R-:W4:Y:S01]  /*c940*/  MUFU.EX2 R38, R38 ;  /* 0x0000002600267308 */ /* 0x000f220000000800 */
[----:B------:R-:W-:Y:S01]  /*c950*/  FFMA.FTZ R165, R58, UR37, -R171 ;  /* 0x000000253aa57c23 */ /* 0x000fe200080108ab */
[----:B--2---:R-:W-:-:S06]  /*c960*/  FADD.FTZ R12, R160, R15 ;  /* 0x0000000fa00c7221 */ /* 0x004fcc0000010000 */
[----:B------:R-:W2:Y:S01]  /*c970*/  MUFU.EX2 R32, R32 ;  /* 0x0000002000207308 */ /* 0x000ea20000000800 */
[----:B------:R-:W-:Y:S01]  /*c980*/  FFMA.FTZ R166, R60, UR37, -R10 ;  /* 0x000000253ca67c23 */ /* 0x000fe2000801080a */
[----:B------:R-:W-:Y:S01]  /*c990*/  F2FP.BF16.F32.PACK_AB R152, R11, R152 ;  /* 0x000000980b98723e */ /* 0x000fe200000010ff */
[----:B---3--:R-:W-:-:S05]  /*c9a0*/  FADD.FTZ R6, R35, R6 ;  /* 0x0000000623067221 */ /* 0x008fca0000010000 */
[----:B------:R-:W3:Y:S01]  /*c9b0*/  MUFU.EX2 R163, R163 ;  /* 0x000000a300a37308 */ /* 0x000ee20000000800 */
[----:B------:R-:W-:Y:S01]  /*c9c0*/  FFMA.FTZ R59, R59, UR37, -R171 ;  /* 0x000000253b3b7c23 */ /* 0x000fe200080108ab */
[----:B0-----:R-:W-:-:S06]  /*c9d0*/  FADD.FTZ R11, R29, R12 ;  /* 0x0000000c1d0b7221 */ /* 0x001fcc0000010000 */
[----:B------:R-:W0:Y:S01]  /*c9e0*/  MUFU.EX2 R164, R164 ;  /* 0x000000a400a47308 */ /* 0x000e220000000800 */
[----:B------:R-:W-:Y:S01]  /*c9f0*/  FFMA.FTZ R36, R61, UR37, -R10 ;  /* 0x000000253d247c23 */ /* 0x000fe2000801080a */
[----:B------:R-:W-:Y:S01]  /*ca00*/  F2FP.BF16.F32.PACK_AB R200, R3, R200 ;  /* 0x000000c803c8723e */ /* 0x000fe200000010ff */
[----:B------:R-:W-:-:S05]  /*ca10*/  FADD.FTZ R3, R161, R6 ;  /* 0x00000006a1037221 */ /* 0x000fca0000010000 */
[----:B------:R-:W5:Y:S01]  /*ca20*/  MUFU.EX2 R39, R39 ;  /* 0x0000002700277308 */ /* 0x000f620000000800 */
[----:B------:R-:W-:Y:S01]  /*ca30*/  FFMA.FTZ R62, R62, UR37, -R171 ;  /* 0x000000253e3e7c23 */ /* 0x000fe200080108ab */
[----:B-1----:R-:W-:-:S06]  /*ca40*/  FADD.FTZ R11, R162, R11 ;  /* 0x0000000ba20b7221 */ /* 0x002fcc0000010000 */
[----:B------:R-:W1:Y:S01]  /*ca50*/  MUFU.EX2 R33, R33 ;  /* 0x0000002100217308 */ /* 0x000e620000000800 */
[----:B------:R-:W-:Y:S01]  /*ca60*/  FFMA.FTZ R168, R64, UR37, -R10 ;  /* 0x0000002540a87c23 */ /* 0x000fe2000801080a */
[----:B----4-:R-:W-:-:S06]  /*ca70*/  FADD.FTZ R6, R38, R3 ;  /* 0x0000000326067221 */ /* 0x010fcc0000010000 */
[----:B------:R-:W4:Y:S01]  /*ca80*/  MUFU.EX2 R165, R165 ;  /* 0x000000a500a57308 */ /* 0x000f220000000800 */
[----:B------:R-:W-:Y:S01]  /*ca90*/  FFMA.FTZ R63, R63, UR37, -R171 ;  /* 0x000000253f3f7c23 */ /* 0x000fe200080108ab */
[----:B--2---:R-:W-:-:S06]  /*caa0*/  FADD.FTZ R11, R32, R11 ;  /* 0x0000000b200b7221 */ /* 0x004fcc0000010000 */
[----:B------:R-:W2:Y:S01]  /*cab0*/  MUFU.EX2 R166, R166 ;  /* 0x000000a600a67308 */ /* 0x000ea20000000800 */
[----:B------:R-:W-:Y:S01]  /*cac0*/  FFMA.FTZ R37, R65, UR37, -R10 ;  /* 0x0000002541257c23 */ /* 0x000fe2000801080a */
[----:B---3--:R-:W-:-:S06]  /*cad0*/  FADD.FTZ R6, R163, R6 ;  /* 0x00000006a3067221 */ /* 0x008fcc0000010000 */
[----:B------:R-:W3:Y:S01]  /*cae0*/  MUFU.EX2 R59, R59 ;  /* 0x0000003b003b7308 */ /* 0x000ee20000000800 */
[----:B------:R-:W-:Y:S01]  /*caf0*/  FFMA.FTZ R66, R66, UR37, -R171 ;  /* 0x0000002542427c23 */ /* 0x000fe200080108ab */
[----:B0-----:R-:W-:-:S06]  /*cb00*/  FADD.FTZ R12, R164, R11 ;  /* 0x0000000ba40c7221 */ /* 0x001fcc0000010000 */
[----:B------:R-:W0:Y:S01]  /*cb10*/  MUFU.EX2 R36, R36 ;  /* 0x0000002400247308 */ /* 0x000e220000000800 */
[----:B------:R-:W-:Y:S01]  /*cb20*/  FFMA.FTZ R170, R68, UR37, -R10 ;  /* 0x0000002544aa7c23 */ /* 0x000fe2000801080a */
[----:B-----5:R-:W-:-:S06]  /*cb30*/  FADD.FTZ R6, R39, R6 ;  /* 0x0000000627067221 */ /* 0x020fcc0000010000 */
[----:B------:R-:W5:Y:S01]  /*cb40*/  MUFU.EX2 R62, R62 ;  /* 0x0000003e003e7308 */ /* 0x000f620000000800 */
[----:B------:R-:W-:Y:S01]  /*cb50*/  FFMA.FTZ R67, R67, UR37, -R171 ;  /* 0x0000002543437c23 */ /* 0x000fe200080108ab */
[----:B-1----:R-:W-:-:S06]  /*cb60*/  FADD.FTZ R3, R33, R12 ;  /* 0x0000000c21037221 */ /* 0x002fcc0000010000 */
[----:B------:R-:W1:Y:S01]  /*cb70*/  MUFU.EX2 R168, R168 ;  /* 0x000000a800a87308 */ /* 0x000e620000000800 */
[----:B------:R-:W-:Y:S01]  /*cb80*/  FFMA.FTZ R69, R69, UR37, -R10 ;  /* 0x0000002545457c23 */ /* 0x000fe2000801080a */
[----:B----4-:R-:W-:-:S06]  /*cb90*/  FADD.FTZ R6, R165, R6 ;  /* 0x00000006a5067221 */ /* 0x010fcc0000010000 */
[----:B------:R-:W4:Y:S01]  /*cba0*/  MUFU.EX2 R63, R63 ;  /* 0x0000003f003f7308 */ /* 0x000f220000000800 */
[----:B--2---:R-:W-:-:S07]  /*cbb0*/  FADD.FTZ R11, R166, R3 ;  /* 0x00000003a60b7221 */ /* 0x004fce0000010000 */
[----:B------:R-:W2:Y:S01]  /*cbc0*/  MUFU.EX2 R37, R37 ;  /* 0x0000002500257308 */ /* 0x000ea20000000800 */
[----:B---3--:R-:W-:Y:S01]  /*cbd0*/  FADD.FTZ R3, R59, R6 ;  /* 0x000000063b037221 */ /* 0x008fe20000010000 */
[----:B0-----:R-:W-:-:S06]  /*cbe0*/  FADD.FTZ R11, R36, R11 ;  /* 0x0000000b240b7221 */ /* 0x001fcc0000010000 */
[----:B------:R-:W0:Y:S08]  /*cbf0*/  MUFU.EX2 R66, R66 ;  /* 0x0000004200427308 */ /* 0x000e300000000800 */
[----:B------:R-:W3:Y:S01]  /*cc00*/  MUFU.EX2 R170, R170 ;  /* 0x000000aa00aa7308 */ /* 0x000ee20000000800 */
[----:B-----5:R-:W-:Y:S01]  /*cc10*/  FADD.FTZ R6, R62, R3 ;  /* 0x000000033e067221 */ /* 0x020fe20000010000 */
[----:B-1----:R-:W-:-:S06]  /*cc20*/  FADD.FTZ R12, R168, R11 ;  /* 0x0000000ba80c7221 */ /* 0x002fcc0000010000 */
[----:B------:R-:W1:Y:S08]  /*cc30*/  MUFU.EX2 R67, R67 ;  /* 0x0000004300437308 */ /* 0x000e700000000800 */
[----:B------:R-:W5:Y:S01]  /*cc40*/  MUFU.EX2 R69, R69 ;  /* 0x0000004500457308 */ /* 0x000f620000000800 */
[----:B----4-:R-:W-:Y:S01]  /*cc50*/  FADD.FTZ R3, R63, R6 ;  /* 0x000000063f037221 */ /* 0x010fe20000010000 */
[----:B--2---:R-:W-:Y:S01]  /*cc60*/  FADD.FTZ R11, R37, R12 ;  /* 0x0000000c250b7221 */ /* 0x004fe20000010000 */
[----:B------:R-:W-:-:S02]  /*cc70*/  F2FP.BF16.F32.PACK_AB R201, R26, R201 ;  /* 0x000000c91ac9723e */ /* 0x000fc400000010ff */
[----:B0-----:R-:W-:Y:S01]  /*cc80*/  FADD.FTZ R6, R66, R3 ;  /* 0x0000000342067221 */ /* 0x001fe20000010000 */
[----:B---3--:R-:W-:Y:S01]  /*cc90*/  FADD.FTZ R12, R170, R11 ;  /* 0x0000000baa0c7221 */ /* 0x008fe20000010000 */
[----:B------:R-:W-:Y:S01]  /*cca0*/  F2FP.BF16.F32.PACK_AB R203, R27, R203 ;  /* 0x000000cb1bcb723e */ /* 0x000fe200000010ff */
[--C-:B------:R-:W-:Y:S01]  /*ccb0*/  FFMA.FTZ R10, R70, UR37, -R171.reuse ;  /* 0x00000025460a7c23 */ /* 0x100fe200080108ab */
[----:B-1----:R-:W-:Y:S01]  /*ccc0*/  FADD.FTZ R3, R67, R6 ;  /* 0x0000000643037221 */ /* 0x002fe20000010000 */
[----:B------:R-:W-:Y:S01]  /*ccd0*/  FFMA.FTZ R171, R71, UR37, -R171 ;  /* 0x0000002547ab7c23 */ /* 0x000fe200080108ab */
[----:B------:R-:W-:Y:S02]  /*cce0*/  F2FP.BF16.F32.PACK_AB R153, R30, R153 ;  /* 0x000000991e99723e */ /* 0x000fe400000010ff */
[----:B------:R-:W-:Y:S02]  /*ccf0*/  F2FP.BF16.F32.PACK_AB R154, R24, R154 ;  /* 0x0000009a189a723e */ /* 0x000fe400000010ff */
[----:B------:R-:W-:-:S02]  /*cd00*/  F2FP.BF16.F32.PACK_AB R155, R31, R155 ;  /* 0x0000009b1f9b723e */ /* 0x000fc400000010ff */
[----:B------:R-:W-:Y:S01]  /*cd10*/  F2FP.BF16.F32.PACK_AB R156, R25, R156 ;  /* 0x0000009c199c723e */ /* 0x000fe200000010ff */
[----:B-----5:R-:W-:Y:S01]  /*cd20*/  FADD.FTZ R6, R69, R12 ;  /* 0x0000000c45067221 */ /* 0x020fe20000010000 */
        /* <DEDUP_REMOVED lines=14> */
[----:B------:R-:W-:-:S06]  /*ce10*/  WARPGROUP.ARRIVE ;  /* 0x00000000000079c5 */ /* 0x000fcc0000000000 */
[----:B------:R-:W-:Y:S03]  /*ce20*/  HGMMA.64x256x16.F32.BF16 R24, R200, gdesc[UR4].tnspB, RZ, !UPT, gsb0 ;  /* 0x43e00004c8187df0 */ /* 0x000fe6000c0018ff */
[----:B------:R-:W-:Y:S02]  /*ce30*/  WARPGROUP.DEPBAR.LE gsb0, 0x0 ;  /* 0x00008000000079c5 */ /* 0x000fe40000010000 */
[----:B------:R-:W-:-:S15]  /*ce40*/  WARPGROUP.ARRIVE ;  /* 0x00000000000079c5 */ /* 0x000fde0000000000 */
[----:B------:R-:W-:-:S08]  /*ce50*/  NOP ;  /* 0x0000000000007918 */ /* 0x000fd00000000000 */
[----:B------:R-:W-:Y:S01]  /*ce60*/  HGMMA.64x256x16.F32.BF16 R24, R152, gdesc[UR8].tnspB, R24, gsb0 ;  /* 0x43e0000898187df0 */ /* 0x000fe20008001818 */
[----:B------:R-:W-:-:S05]  /*ce70*/  IMAD.MOV.U32 R21, RZ, RZ, 0x40000040 ;  /* 0x40000040ff157424 */ /* 0x000fca00078e00ff */
[----:B------:R-:W-:Y:S01]  /*ce80*/  R2UR UR19, R21 ;  /* 0x00000000151372ca */ /* 0x000fe200000e0000 */
[----:B------:R-:W-:Y:S02]  /*ce90*/  WARPGROUP.DEPBAR.LE gsb0, 0x0 ;  /* 0x00008000000079c5 */ /* 0x000fe40000010000 */
[----:B------:R-:W-:-:S15]  /*cea0*/  WARPGROUP.ARRIVE ;  /* 0x00000000000079c5 */ /* 0x000fde0000000000 */
[----:B------:R-:W-:-:S04]  /*ceb0*/  NOP ;  /* 0x0000000000007918 */ /* 0x000fc80000000000 */
[----:B------:R-:W-:Y:S03]  /*cec0*/  HGMMA.64x256x16.F32.BF16 R24, R156, gdesc[UR12].tnspB, R24, gsb0 ;  /* 0x43e0000c9c187df0 */ /* 0x000fe60008001818 */
[----:B------:R-:W-:Y:S02]  /*ced0*/  WARPGROUP.DEPBAR.LE gsb0, 0x0 ;  /* 0x00008000000079c5 */ /* 0x000fe40000010000 */
[----:B------:R-:W-:-:S15]  /*cee0*/  WARPGROUP.ARRIVE ;  /* 0x00000000000079c5 */ /* 0x000fde0000000000 */
[----:B------:R-:W-:-:S08]  /*cef0*/  NOP ;  /* 0x0000000000007918 */ /* 0x000fd00000000000 */
[----:B------:R-:W-:Y:S01]  /*cf00*/  HGMMA.64x256x16.F32.BF16 R24, R160, gdesc[UR16].tnspB, R24, gsb0 ;  /* 0x43e00010a0187df0 */ /* 0x000fe20008001818 */
[----:B------:R-:W0:Y:S08]  /*cf10*/  MUFU.EX2 R10, R10 ;  /* 0x0000000a000a7308 */ /* 0x000e300000000800 */
[----:B------:R-:W1:Y:S01]  /*cf20*/  MUFU.EX2 R171, R171 ;  /* 0x000000ab00ab7308 */ /* 0x000e620000000800 */
[----:B0-----:R-:W-:-:S04]  /*cf30*/  FADD.FTZ R3, R10, R3 ;  /* 0x000000030a037221 */ /* 0x001fc80000010000 */
[C---:B-1----:R-:W-:Y:S01]  /*cf40*/  FADD.FTZ R3, R171.reuse, R3 ;  /* 0x00000003ab037221 */ /* 0x042fe20000010000 */
[----:B------:R-:W-:Y:S01]  /*cf50*/  F2FP.BF16.F32.PACK_AB R171, R171, R10 ;  /* 0x0000000aabab723e */ /* 0x000fe200000010ff */
[----:B------:R-:W-:Y:S02]  /*cf60*/  WARPGROUP.DEPBAR.LE gsb0, 0x0 ;  /* 0x00008000000079c5 */ /* 0x000fe40000010000 */
[----:B------:R-:W-:-:S10]  /*cf70*/  WARPGROUP.ARRIVE ;  /* 0x00000000000079c5 */ /* 0x000fd40000000000 */
[----:B------:R-:W-:Y:S01]  /*cf80*/  HGMMA.64x256x16.F32.BF16 R24, R164, gdesc[UR20].tnspB, R24, gsb0 ;  /* 0x43e00014a4187df0 */ /* 0x000fe20008001818 */
[----:B------:R-:W-:-:S04]  /*cf90*/  LOP3.LUT R18, R18, 0xfffffff7, RZ, 0xc0, !PT ;  /* 0xfffffff712127812 */ /* 0x000fc800078ec0ff */
[----:B------:R-:W-:Y:S01]  /*cfa0*/  @P5 LOP3.LUT R18, R18, 0x8, RZ, 0xfc, !PT ;  /* 0x0000000812125812 */ /* 0x000fe200078efcff */
[----:B------:R-:W-:Y:S02]  /*cfb0*/  WARPGROUP.DEPBAR.LE gsb0, 0x0 ;  /* 0x00008000000079c5 */ /* 0x000fe40000010000 */
[----:B------:R-:W-:-:S15]  /*cfc0*/  WARPGROUP.ARRIVE ;  /* 0x00000000000079c5 */ /* 0x000fde0000000000 */
[----:B------:R-:W-:-:S05]  /*cfd0*/  NOP ;  /* 0x0000000000007918 */ /* 0x000fca0000000000 */
[----:B------:R-:W-:Y:S03]  /*cfe0*/  HGMMA.64x256x16.F32.BF16 R24, R168, gdesc[UR24].tnspB, R24, gsb0 ;  /* 0x43e00018a8187df0 */ /* 0x000fe60008001818 */
[----:B------:R-:W-:Y:S02]  /*cff0*/  WARPGROUP.DEPBAR.LE gsb0, 0x0 ;  /* 0x00008000000079c5 */ /* 0x000fe40000010000 */
[----:B------:R-:W-:Y:S05]  /*d000*/  @!P0 BRA `(.L_x_15205) ;  /* 0x0000000000048947 */ /* 0x000fea0003800000 */
[----:B------:R-:W-:Y:S01]  /*d010*/  BPT.TRAP 0x1 ;  /* 0x000000040000795c */ /* 0x000fe20000300000 */
.L_x_15205:
[----:B------:R-:W2:Y:S01]  /*d020*/  LDL R12, [R1+0x98] ;  /* 0x00009800010c7983 */ /* 0x000ea20000100800 */
[----:B------:R-:W-:Y:S01]  /*d030*/  VIADD R9, R9, 0x32460 ;  /* 0x0003246009097836 */ /* 0x000fe20000000000 */
[----:B------:R-:W-:Y:S01]  /*d040*/  ULDC UR39, c[0x0][0xa80] ;  /* 0x0002a00000277ab9 */ /* 0x000fe20000000800 */
[----:B------:R-:W-:Y:S01]  /*d050*/  IMAD.U32 R10, RZ, RZ, UR41 ;  /* 0x00000029ff0a7e24 */ /* 0x000fe2000f8e00ff */
[----:B------:R-:W-:Y:S01]  /*d060*/  ULDC UR40, c[0x0][0xa80] ;  /* 0x0002a00000287ab9 */ /* 0x000fe20000000800 */
[----:B------:R-:W-:-:S03]  /*d070*/  IMAD.MOV.U32 R11, RZ, RZ, R174 ;  /* 0x000000ffff0b7224 */ /* 0x000fc600078e00ae */
[----:B------:R-:W-:Y:S02]  /*d080*/  PRMT R9, R10, 0x654, R9 ;  /* 0x000006540a097816 */ /* 0x000fe40000000009 */
[----:B------:R-:W0:Y:S02]  /*d090*/  @P5 LDC R10, c[0x0][0x44c] ;  /* 0x00011300ff0a5b82 */ /* 0x000e240000000800 */
[----:B------:R1:W-:Y:S06]  /*d0a0*/  SYNCS.ARRIVE.TRANS64.RED.A1T0 RZ, [R9+URZ], RZ ;  /* 0x000000ff09ff79a7 */ /* 0x0003ec000810043f */
[----:B-1----:R-:W1:Y:S01]  /*d0b0*/  @P5 LDC R9, c[0x0][0x450] ;  /* 0x00011400ff095b82 */ /* 0x002e620000000800 */
[----:B0-----:R-:W-:-:S05]  /*d0c0*/  @P5 IMAD.HI.U32 R10, R174, R10, RZ ;  /* 0x0000000aae0a5227 */ /* 0x001fca00078e00ff */
[----:B-1----:R-:W-:-:S04]  /*d0d0*/  @P5 SHF.R.U32.HI R11, RZ, R9, R10 ;  /* 0x00000009ff0b5219 */ /* 0x002fc8000001160a */
[----:B------:R-:W-:-:S05]  /*d0e0*/  IADD3 R9, R11, R173, -R219 ;  /* 0x000000ad0b097210 */ /* 0x000fca0007ffe8db */
[----:B------:R-:W-:-:S05]  /*d0f0*/  IMAD.HI R9, R9, 0x2aaaaaab, RZ ;  /* 0x2aaaaaab09097827 */ /* 0x000fca00078e02ff */
[----:B------:R-:W-:-:S04]  /*d100*/  SHF.R.U32.HI R10, RZ, 0x1f, R9 ;  /* 0x0000001fff0a7819 */ /* 0x000fc80000011609 */
[----:B------:R-:W-:Y:S01]  /*d110*/  LEA.HI.SX32 R10, R9, R10, 0x1c ;  /* 0x0000000a090a7211 */ /* 0x000fe200078fe2ff */
[----:B------:R-:W-:-:S03]  /*d120*/  VIADD R9, R172, 0xfffffffe ;  /* 0xfffffffeac097836 */ /* 0x000fc60000000000 */
[----:B--2---:R-:W-:-:S04]  /*d130*/  VIMNMX R200, R12, R10, !PT ;  /* 0x0000000a0cc87248 */ /* 0x004fc80007fe0100 */
[----:B------:R-:W-:-:S13]  /*d140*/  ISETP.GE.AND P1, PT, R9, R200, PT ;  /* 0x000000c80900720c */ /* 0x000fda0003f26270 */
[----:B------:R-:W-:Y:S05]  /*d150*/  @!P1 BRA `(.L_x_15206) ;  /* 0x00000030003c9947 */ /* 0x000fea0003800000 */
[----:B------:R-:W-:Y:S02]  /*d160*/  IMAD.MOV.U32 R11, RZ, RZ, R8 ;  /* 0x000000ffff0b7224 */ /* 0x000fe400078e0008 */
[----:B------:R-:W-:-:S07]  /*d170*/  IMAD.MOV.U32 R12, RZ, RZ, R0 ;  /* 0x000000ffff0c7224 */ /* 0x000fce00078e0000 */
.L_x_15217:
[----:B------:R-:W-:Y:S01]  /*d180*/  VIADD R19, R19, 0x1 ;  /* 0x0000000113137836 */ /* 0x000fe20000000000 */
[----:B------:R-:W-:Y:S05]  /*d190*/  YIELD ;  /* 0x0000000000007946 */ /* 0x000fea0003800000 */
[----:B------:R-:W-:-:S04]  /*d1a0*/  ISETP.NE.AND P1, PT, R19, 0x2, PT ;  /* 0x000000021300780c */ /* 0x000fc80003f25270 */
[----:B------:R-:W-:Y:S02]  /*d1b0*/  SEL R0, RZ, 0x1, P1 ;  /* 0x00000001ff007807 */ /* 0x000fe40000800000 */
[----:B------:R-:W-:Y:S02]  /*d1c0*/  SEL R19, R19, RZ, P1 ;  /* 0x000000ff13137207 */ /* 0x000fe40000800000 */
[----:B------:R-:W-:Y:S01]  /*d1d0*/  LOP3.LUT R208, R208, R0, RZ, 0x3c, !PT ;  /* 0x00000000d0d07212 */ /* 0x000fe200078e3cff */
[----:B0-----:R-:W-:Y:S06]  /*d1e0*/  @!P0 BRA `(.L_x_15207) ;  /* 0x0000000000048947 */ /* 0x001fec0003800000 */
[----:B------:R-:W-:Y:S01]  /*d1f0*/  BPT.TRAP 0x1 ;  /* 0x000000040000795c */ /* 0x000fe20000300000 */
.L_x_15207:
[----:B------:R-:W-:Y:S01]  /*d200*/  IMAD R10, R19, 0x8, R23 ;  /* 0x00000008130a7824 */ /* 0x000fe200078e0217 */
[----:B------:R-:W-:-:S04]  /*d210*/  SHF.L.U32 R0, R208, 0x1f, RZ ;  /* 0x0000001fd0007819 */ /* 0x000fc800000006ff */
[----:B------:R0:W1:Y:S01]  /*d220*/  SYNCS.PHASECHK.TRANS64.TRYWAIT P1, [R10+URZ+0x32430], R0 ;  /* 0x032430000a0075a7 */ /* 0x000062000802017f */
[----:B------:R-:W-:Y:S05]  /*d230*/  @!P0 BRA `(.L_x_15208) ;  /* 0x0000000000048947 */ /* 0x000fea0003800000 */
[----:B------:R-:W-:Y:S01]  /*d240*/  BPT.TRAP 0x1 ;  /* 0x000000040000795c */ /* 0x000fe20000300000 */
.L_x_15208:
[----:B------:R-:W2:Y:S01]  /*d250*/  LDL R7, [R1+0x2c] ;  /* 0x00002c0001077983 */ /* 0x000ea20000100800 */
[----:B------:R-:W-:Y:S02]  /*d260*/  IMAD.MOV.U32 R153, RZ, RZ, 0x40000040 ;  /* 0x40000040ff997424 */ /* 0x000fe400078e00ff */
[----:B--2---:R-:W-:Y:S01]  /*d270*/  IMAD R152, R19, 0x300, R7 ;  /* 0x0000030013987824 */ /* 0x004fe200078e0207 */
[----:B-1----:R-:W-:Y:S06]  /*d280*/  @P1 BRA `(.L_x_15209) ;  /* 0x0000000000081947 */ /* 0x002fec0003800000 */
[----:B------:R-:W1:Y:S02]  /*d290*/  SYNCS.PHASECHK.TRANS64.TRYWAIT P1, [R10+URZ+0x32430], R0 ;  /* 0x032430000a0075a7 */ /* 0x000e64000802017f */
[----:B-1----:R-:W-:Y:S05]  /*d2a0*/  @!P1 BRA `(.L_x_15210) ;  /* 0x0000014c00cc9947 */ /* 0x002fea0003800000 */
.L_x_15209:
[----:B------:R-:W-:Y:S01]  /*d2b0*/  VIADD R14, R152, 0x4 ;  /* 0x00000004980e7836 */ /* 0x000fe20000000000 */
[----:B------:R-:W2:Y:S01]  /*d2c0*/  LDL.64 R202, [R1+0x60] ;  /* 0x0000600001ca7983 */ /* 0x000ea20000100a00 */
[----:B------:R-:W-:Y:S01]  /*d2d0*/  IMAD.MOV.U32 R15, RZ, RZ, 0x40000040 ;  /* 0x40000040ff0f7424 */ /* 0x000fe200078e00ff */
[----:B------:R-:W-:Y:S05]  /*d2e0*/  WARPSYNC.ALL ;  /* 0x0000000000007948 */ /* 0x000fea0003800000 */
[----:B------:R-:W-:Y:S01]  /*d2f0*/  R2UR UR14, R14 ;  /* 0x000000000e0e72ca */ /* 0x000fe200000e0000 */
[C---:B------:R-:W-:Y:S01]  /*d300*/  VIADD R20, R152.reuse, 0x2 ;  /* 0x0000000298147836 */ /* 0x040fe20000000000 */
[----:B------:R-:W-:Y:S01]  /*d310*/  R2UR UR15, R15 ;  /* 0x000000000f0f72ca */ /* 0x000fe200000e0000 */
[----:B------:R-:W-:Y:S01]  /*d320*/  IMAD.MOV.U32 R21, RZ, RZ, 0x40000040 ;  /* 0x40000040ff157424 */ /* 0x000fe200078e00ff */
[----:B------:R-:W3:Y:S01]  /*d330*/  LDL.64 R14, [R1+0x70] ;  /* 0x00007000010e7983 */ /* 0x000ee20000100a00 */
[C---:B------:R-:W-:Y:S01]  /*d340*/  R2UR UR6, R152.reuse ;  /* 0x00000000980672ca */ /* 0x040fe200000e0000 */
[----:B------:R-:W-:Y:S01]  /*d350*/  VIADD R152, R152, 0x6 ;  /* 0x0000000698987836 */ /* 0x000fe20000000000 */
[----:B------:R-:W-:-:S02]  /*d360*/  R2UR UR10, R20 ;  /* 0x00000000140a72ca */ /* 0x000fc400000e0000 */
[----:B------:R-:W-:Y:S02]  /*d370*/  R2UR UR11, R21 ;  /* 0x00000000150b72ca */ /* 0x000fe400000e0000 */
[----:B------:R-:W4:Y:S01]  /*d380*/  LDL.64 R20, [R1+0x68] ;  /* 0x0000680001147983 */ /* 0x000f220000100a00 */
[----:B------:R-:W-:Y:S01]  /*d390*/  R2UR UR7, R153 ;  /* 0x00000000990772ca */ /* 0x000fe200000e0000 */
[----:B------:R-:W-:Y:S01]  /*d3a0*/  IMAD.MOV.U32 R153, RZ, RZ, 0x40000040 ;  /* 0x40000040ff997424 */ /* 0x000fe200078e00ff */
[----:B------:R-:W-:Y:S02]  /*d3b0*/  R2UR UR4, R220 ;  /* 0x00000000dc0472ca */ /* 0x000fe400000e0000 */
[----:B------:R-:W-:Y:S02]  /*d3c0*/  R2UR UR5, R221 ;  /* 0x00000000dd0572ca */ /* 0x000fe400000e0000 */
[----:B------:R-:W-:Y:S02]  /*d3d0*/  R2UR UR18, R152 ;  /* 0x00000000981272ca */ /* 0x000fe400000e0000 */
[----:B------:R-:W-:-:S02]  /*d3e0*/  R2UR UR19, R153 ;  /* 0x00000000991372ca */ /* 0x000fc400000e0000 */
[----:B------:R-:W-:-:S07]  /*d3f0*/  WARPGROUP.ARRIVE ;  /* 0x00000000000079c5 */ /* 0x000fce0000000000 */
[----:B------:R-:W-:Y:S03]  /*d400*/  HGMMA.64x96x16.F32.BF16 R152, gdesc[UR4], RZ, !UPT, gsb0 ;  /* 0x01600000049879f0 */ /* 0x000fe6000c0018ff */
[----:B------:R-:W-:Y:S02]  /*d410*/  WARPGROUP.DEPBAR.LE gsb0, 0x0 ;  /* 0x00008000000079c5 */ /* 0x000fe40000010000 */
[----:B------:R-:W-:Y:S01]  /*d420*/  WARPGROUP.ARRIVE ;  /* 0x00000000000079c5 */ /* 0x000fe20000000000 */
[----:B---3--:R-:W-:Y:S02]  /*d430*/  R2UR UR8, R14 ;  /* 0x000000000e0872ca */ /* 0x008fe400000e0000 */
[----:B------:R-:W-:-:S13]  /*d440*/  R2UR UR9, R15 ;  /* 0x000000000f0972ca */ /* 0x000fda00000e0000 */
[----:B------:R-:W-:Y:S01]  /*d450*/  HGMMA.64x96x16.F32.BF16 R152, gdesc[UR8], R152, gsb0 ;  /* 0x01600000089879f0 */ /* 0x000fe20008001898 */
[----:B----4-:R-:W-:Y:S02]  /*d460*/  R2UR UR12, R20 ;  /* 0x00000000140c72ca */ /* 0x010fe400000e0000 */
        /* <DEDUP_REMOVED lines=12> */
.L_x_15211:
[----:B------:R2:W3:Y:S01]  /*d530*/  SYNCS.PHASECHK.TRANS64.TRYWAIT P1, [R10+URZ+0x32450], R0 ;  /* 0x032450000a0075a7 */ /* 0x0004e2000802017f */
[----:B------:R-:W-:Y:S05]  /*d540*/  @!P0 BRA `(.L_x_15212) ;  /* 0x0000000000048947 */ /* 0x000fea0003800000 */
[----:B------:R-:W-:Y:S01]  /*d550*/  BPT.TRAP 0x1 ;  /* 0x000000040000795c */ /* 0x000fe20000300000 */
.L_x_15212:
[----:B---3--:R-:W-:Y:S05]  /*d560*/  @P1 BRA `(.L_x_15213) ;  /* 0x0000000000081947 */ /* 0x008fea0003800000 */
[----:B------:R-:W3:Y:S02]  /*d570*/  SYNCS.PHASECHK.TRANS64.TRYWAIT P1, [R10+URZ+0x32450], R0 ;  /* 0x032450000a0075a7 */ /* 0x000ee4000802017f */
[----:B---3--:R-:W-:Y:S05]  /*d580*/  @!P1 BRA `(.L_x_15214) ;  /* 0x0000014c00289947 */ /* 0x008fea0003800000 */
.L_x_15213:
[----:B------:R-:W4:Y:S04]  /*d590*/  LDL.64 R202, [R1+0x48] ;  /* 0x0000480001ca7983 */ /* 0x000f280000100a00 */
[----:B------:R0:W-:Y:S04]  /*d5a0*/  STL.64 [R1+0x1e0], R10 ;  /* 0x0001e00a01007387 */ /* 0x0001e80000100a00 */
[----:B0123--:R-:W2:Y:S04]  /*d5b0*/  LDL.64 R10, [R1+0x58] ;  /* 0x00005800010a7983 */ /* 0x00fea80000100a00 */
[----:B------:R0:W-:Y:S04]  /*d5c0*/  STL [R1+0x1d8], R9 ;  /* 0x0001d80901007387 */ /* 0x0001e80000100800 */
[----:B0-----:R-:W3:Y:S01]  /*d5d0*/  LDL.64 R8, [R1+0x50] ;  /* 0x0000500001087983 */ /* 0x001ee20000100a00 */
[----:B------:R-:W-:Y:S01]  /*d5e0*/  IMAD.MOV.U32 R14, RZ, RZ, 0xc00 ;  /* 0x00000c00ff0e7424 */ /* 0x000fe200078e00ff */
[----:B------:R-:W-:Y:S05]  /*d5f0*/  WARPSYNC.ALL ;  /* 0x0000000000007948 */ /* 0x000fea0003800000 */
[----:B------:R-:W-:Y:S01]  /*d600*/  IMAD R14, R19, R14, UR45 ;  /* 0x0000002d130e7e24 */ /* 0x000fe2000f8e020e */
[----:B------:R-:W-:Y:S01]  /*d610*/  R2UR UR4, R4 ;  /* 0x00000000040472ca */ /* 0x000fe200000e0000 */
[----:B------:R-:W-:Y:S01]  /*d620*/  IMAD.MOV.U32 R15, RZ, RZ, 0x40000040 ;  /* 0x40000040ff0f7424 */ /* 0x000fe200078e00ff */
[----:B------:R-:W-:Y:S01]  /*d630*/  R2UR UR5, R5 ;  /* 0x00000000050572ca */ /* 0x000fe200000e0000 */
[----:B------:R-:W-:Y:S01]  /*d640*/  WARPGROUP.ARRIVE ;  /* 0x00000000000079c5 */ /* 0x000fe20000000000 */
[C---:B------:R-:W-:Y:S01]  /*d650*/  R2UR UR6, R14.reuse ;  /* 0x000000000e0672ca */ /* 0x040fe200000e0000 */
[----:B------:R-:W-:Y:S01]  /*d660*/  VIADD R20, R14, 0x2 ;  /* 0x000000020e147836 */ /* 0x000fe20000000000 */
[----:B------:R-:W-:Y:S01]  /*d670*/  R2UR UR7, R15 ;  /* 0x000000000f0772ca */ /* 0x000fe200000e0000 */
[----:B------:R-:W-:Y:S01]  /*d680*/  IMAD.MOV.U32 R21, RZ, RZ, 0x40000040 ;  /* 0x40000040ff157424 */ /* 0x000fe200078e00ff */
[----:B------:R0:W-:Y:S11]  /*d690*/  STL.64 [R1+0x1d0], R2 ;  /* 0x0001d00201007387 */ /* 0x0001f60000100a00 */
[----:B------:R-:W-:Y:S01]  /*d6a0*/  HGMMA.64x96x16.F32.BF16 R152, gdesc[UR4], R152, gsb0 ;  /* 0x01600000049879f0 */ /* 0x000fe20008001898 */
[----:B------:R-:W-:Y:S01]  /*d6b0*/  R2UR UR6, R20 ;  /* 0x00000000140672ca */ /* 0x000fe200000e0000 */
[----:B0-----:R-:W4:Y:S01]  /*d6c0*/  LDL.64 R2, [R1+0x30] ;  /* 0x0000300001027983 */ /* 0x001f220000100a00 */
[----:B------:R-:W-:Y:S01]  /*d6d0*/  R2UR UR7, R21 ;  /* 0x00000000150772ca */ /* 0x000fe200000e0000 */
[----:B------:R-:W-:-:S02]  /*d6e0*/  VIADD R20, R14, 0x4 ;  /* 0x000000040e147836 */ /* 0x000fc40000000000 */
[----:B------:R-:W-:Y:S01]  /*d6f0*/  IMAD.MOV.U32 R21, RZ, RZ, 0x40000040 ;  /* 0x40000040ff157424 */ /* 0x000fe200078e00ff */
[----:B------:R-:W-:Y:S02]  /*d700*/  WARPGROUP.DEPBAR.LE gsb0, 0x0 ;  /* 0x00008000000079c5 */ /* 0x000fe40000010000 */
[----:B------:R-:W-:Y:S01]  /*d710*/  WARPGROUP.ARRIVE ;  /* 0x00000000000079c5 */ /* 0x000fe20000000000 */
[----:B--2---:R-:W-:Y:S02]  /*d720*/  R2UR UR4, R10 ;  /* 0x000000000a0472ca */ /* 0x004fe400000e0000 */
[----:B------:R-:W-:Y:S02]  /*d730*/  R2UR UR5, R11 ;  /* 0x000000000b0572ca */ /* 0x000fe400000e0000 */
[----:B------:R-:W2:Y:S11]  /*d740*/  LDL.64 R10, [R1+0x40] ;  /* 0x00004000010a7983 */ /* 0x000eb60000100a00 */
[----:B------:R-:W-:Y:S01]  /*d750*/  HGMMA.64x96x16.F32.BF16 R152, gdesc[UR4], R152, gsb0 ;  /* 0x01600000049879f0 */ /* 0x000fe20008001898 */
[----:B---3--:R-:W-:-:S02]  /*d760*/  R2UR UR4, R8 ;  /* 0x00000000080472ca */ /* 0x008fc400000e0000 */
[----:B------:R-:W-:Y:S02]  /*d770*/  R2UR UR5, R9 ;  /* 0x00000000090572ca */ /* 0x000fe400000e0000 */
[----:B------:R-:W3:Y:S01]  /*d780*/  LDL.64 R8, [R1+0x38] ;  /* 0x0000380001087983 */ /* 0x000ee20000100a00 */
[----:B------:R-:W-:Y:S02]  /*d790*/  R2UR UR6, R20 ;  /* 0x00000000140672ca */ /* 0x000fe400000e0000 */
[----:B------:R-:W-:Y:S01]  /*d7a0*/  R2UR UR7, R21 ;  /* 0x00000000150772ca */ /* 0x000fe200000e0000 */
[----:B------:R-:W-:Y:S02]  /*d7b0*/  VIADD R20, R14, 0x6 ;  /* 0x000000060e147836 */ /* 0x000fe40000000000 */
[----:B------:R-:W-:Y:S01]  /*d7c0*/  IMAD.MOV.U32 R21, RZ, RZ, 0x40000040 ;  /* 0x40000040ff157424 */ /* 0x000fe200078e00ff */
[----:B------:R-:W-:Y:S02]  /*d7d0*/  WARPGROUP.DEPBAR.LE gsb0, 0x0 ;  /* 0x00008000000079c5 */ /* 0x000fe40000010000 */
[----:B------:R-:W-:-:S07]  /*d7e0*/  WARPGROUP.ARRIVE ;  /* 0x00000000000079c5 */ /* 0x000fce0000000000 */
[----:B------:R-:W-:Y:S01]  /*d7f0*/  HGMMA.64x96x16.F32.BF16 R152, gdesc[UR4], R152, gsb0 ;  /* 0x01600000049879f0 */ /* 0x000fe20008001898 */
[----:B------:R-:W-:Y:S02]  /*d800*/  R2UR UR6, R20 ;  /* 0x00000000140672ca */ /* 0x000fe400000e0000 */
[----:B------:R-:W-:Y:S02]  /*d810*/  R2UR UR7, R21 ;  /* 0x00000000150772ca */ /* 0x000fe400000e0000 */
[----:B----4-:R-:W-:Y:S02]  /*d820*/  R2UR UR4, R202 ;  /* 0x00000000ca0472ca */ /* 0x010fe400000e0000 */
[----:B------:R-:W-:Y:S01]  /*d830*/  R2UR UR5, R203 ;  /* 0x00000000cb0572ca */ /* 0x000fe200000e0000 */
[----:B------:R-:W-:Y:S01]  /*d840*/  VIADD R20, R14, 0x300 ;  /* 0x000003000e147836 */ /* 0x000fe20000000000 */
[----:B------:R-:W4:Y:S01]  /*d850*/  LDL.64 R202, [R1+0x20] ;  /* 0x0000200001ca7983 */ /* 0x000f220000100a00 */
[----:B------:R-:W-:Y:S01]  /*d860*/  IMAD.MOV.U32 R21, RZ, RZ, 0x40000040 ;  /* 0x40000040ff157424 */ /* 0x000fe200078e00ff */
[----:B------:R-:W-:-:S02]  /*d870*/  WARPGROUP.DEPBAR.LE gsb0, 0x0 ;  /* 0x00008000000079c5 */ /* 0x000fc40000010000 */
[----:B------:R-:W-:-:S07]  /*d880*/  WARPGROUP.ARRIVE ;  /* 0x00000000000079c5 */ /* 0x000fce0000000000 */
[----:B------:R-:W-:Y:S01]  /*d890*/  HGMMA.64x96x16.F32.BF16 R152, gdesc[UR4], R152, gsb0 ;  /* 0x01600000049879f0 */ /* 0x000fe20008001898 */
[----:B------:R-:W-:Y:S02]  /*d8a0*/  R2UR UR6, R20 ;  /* 0x00000000140672ca */ /* 0x000fe400000e0000 */
[----:B------:R-:W-:Y:S02]  /*d8b0*/  R2UR UR7, R21 ;  /* 0x00000000150772ca */ /* 0x000fe400000e0000 */
[----:B--2---:R-:W-:Y:S02]  /*d8c0*/  R2UR UR4, R10 ;  /* 0x000000000a0472ca */ /* 0x004fe400000e0000 */
[----:B------:R-:W-:Y:S01]  /*d8d0*/  R2UR UR5, R11 ;  /* 0x000000000b0572ca */ /* 0x000fe200000e0000 */
[----:B------:R-:W-:Y:S02]  /*d8e0*/  WARPGROUP.DEPBAR.LE gsb0, 0x0 ;  /* 0x00008000000079c5 */ /* 0x000fe40000010000 */
[----:B------:R-:W-:Y:S01]  /*d8f0*/  WARPGROUP.ARRIVE ;  /* 0x00000000000079c5 */ /* 0x000fe20000000000 */
[----:B------:R-:W-:Y:S01]  /*d900*/  VIADD R20, R14, 0x302 ;  /* 0x000003020e147836 */ /* 0x000fe20000000000 */
[----:B------:R-:W2:Y:S08]  /*d910*/  LDL.64 R10, [R1+0x18] ;  /* 0x00001800010a7983 */ /* 0x000eb00000100a00 */
[----:B------:R-:W-:Y:S01]  /*d920*/  HGMMA.64x96x16.F32.BF16 R152, gdesc[UR4], R152, gsb0 ;  /* 0x01600000049879f0 */ /* 0x000fe20008001898 */
[----:B------:R-:W-:Y:S01]  /*d930*/  IMAD.MOV.U32 R21, RZ, RZ, 0x40000040 ;  /* 0x40000040ff157424 */ /* 0x000fe200078e00ff */
[----:B------:R-:W-:-:S02]  /*d940*/  R2UR UR6, R20 ;  /* 0x00000000140672ca */ /* 0x000fc400000e0000 */
[----:B---3--:R-:W-:Y:S02]  /*d950*/  R2UR UR4, R8 ;  /* 0x00000000080472ca */ /* 0x008fe400000e0000 */
[----:B------:R-:W-:Y:S02]  /*d960*/  R2UR UR7, R21 ;  /* 0x00000000150772ca */ /* 0x000fe400000e0000 */
[----:B------:R-:W-:Y:S01]  /*d970*/  R2UR UR5, R9 ;  /* 0x00000000090572ca */ /* 0x000fe200000e0000 */
[----:B------:R-:W-:Y:S01]  /*d980*/  VIADD R20, R14, 0x304 ;  /* 0x000003040e147836 */ /* 0x000fe20000000000 */
[----:B------:R-:W3:Y:S01]  /*d990*/  LDL.64 R8, [R1+0x10] ;  /* 0x0000100001087983 */ /* 0x000ee20000100a00 */
[----:B------:R-:W-:Y:S01]  /*d9a0*/  IMAD.MOV.U32 R21, RZ, RZ, 0x40000040 ;  /* 0x40000040ff157424 */ /* 0x000fe200078e00ff */
[----:B------:R-:W-:Y:S02]  /*d9b0*/  WARPGROUP.DEPBAR.LE gsb0, 0x0 ;  /* 0x00008000000079c5 */ /* 0x000fe40000010000 */
[----:B------:R-:W-:-:S07]  /*d9c0*/  WARPGROUP.ARRIVE ;  /* 0x00000000000079c5 */ /* 0x000fce0000000000 */
[----:B------:R-:W-:Y:S01]  /*d9d0*/  HGMMA.64x96x16.F32.BF16 R152, gdesc[UR4], R152, gsb0 ;  /* 0x01600000049879f0 */ /* 0x000fe20008001898 */
[----:B------:R-:W-:Y:S02]  /*d9e0*/  R2UR UR6, R20 ;  /* 0x00000000140672ca */ /* 0x000fe400000e0000 */
[----:B------:R-:W-:Y:S02]  /*d9f0*/  R2UR UR7, R21 ;  /* 0x00000000150772ca */ /* 0x000fe400000e0000 */
[----:B------:R-:W-:Y:S02]  /*da00*/  R2UR UR4, R2 ;  /* 0x00000000020472ca */ /* 0x000fe400000e0000 */
[----:B------:R-:W-:Y:S01]  /*da10*/  R2UR UR5, R3 ;  /* 0x00000000030572ca */ /* 0x000fe200000e0000 */
[----:B------:R-:W-:Y:S01]  /*da20*/  VIADD R20, R14, 0x306 ;  /* 0x000003060e147836 */ /* 0x000fe20000000000 */
[----:B------:R-:W3:Y:S01]  /*da30*/  LDL.64 R2, [R1+0x8] ;  /* 0x0000080001027983 */ /* 0x000ee20000100a00 */
        /* <DEDUP_REMOVED lines=8> */
[----:B------:R-:W-:Y:S01]  /*dac0*/  VIADD R20, R14, 0x600 ;  /* 0x000006000e147836 */ /* 0x000fe20000000000 */
[----:B------:R-:W4:Y:S01]  /*dad0*/  LDL.64 R202, [R1] ;  /* 0x0000000001ca7983 */ /* 0x000f220000100a00 */
        /* <DEDUP_REMOVED lines=8> */
[----:B------:R-:W-:Y:S01]  /*db60*/  VIADD R20, R14, 0x602 ;  /* 0x000006020e147836 */ /* 0x000fe20000000000 */
[----:B------:R0:W5:Y:S01]  /*db70*/  LDL.LU.64 R10, [R1+0x1e0] ;  /* 0x0001e000010a7983 */ /* 0x0001620000300a00 */
[----:B------:R-:W-:Y:S01]  /*db80*/  IMAD.MOV.U32 R21, RZ, RZ, 0x40000040 ;  /* 0x40000040ff157424 */ /* 0x000fe200078e00ff */
[----:B------:R-:W-:-:S02]  /*db90*/  WARPGROUP.DEPBAR.LE gsb0, 0x0 ;  /* 0x00008000000079c5 */ /* 0x000fc40000010000 */
[----:B------:R-:W-:-:S07]  /*dba0*/  WARPGROUP.ARRIVE ;  /* 0x00000000000079c5 */ /* 0x000fce0000000000 */
[----:B------:R-:W-:Y:S01]  /*dbb0*/  HGMMA.64x96x16.F32.BF16 R152, gdesc[UR4], R152, gsb0 ;  /* 0x01600000049879f0 */ /* 0x000fe20008001898 */
[----:B------:R-:W-:Y:S02]  /*dbc0*/  R2UR UR6, R20 ;  /* 0x00000000140672ca */ /* 0x000fe400000e0000 */
[----:B------:R-:W-:Y:S02]  /*dbd0*/  R2UR UR7, R21 ;  /* 0x00000000150772ca */ /* 0x000fe400000e0000 */
[----:B---3--:R-:W-:Y:S02]  /*dbe0*/  R2UR UR4, R8 ;  /* 0x00000000080472ca */ /* 0x008fe400000e0000 */
[----:B------:R-:W-:Y:S01]  /*dbf0*/  R2UR UR5, R9 ;  /* 0x00000000090572ca */ /* 0x000fe200000e0000 */
[----:B------:R-:W-:Y:S01]  /*dc00*/  VIADD R20, R14, 0x604 ;  /* 0x000006040e147836 */ /* 0x000fe20000000000 */
[----:B------:R0:W5:Y:S01]  /*dc10*/  LDL.LU R9, [R1+0x1d8] ;  /* 0x0001d80001097983 */ /* 0x0001620000300800 */
[----:B------:R-:W-:Y:S01]  /*dc20*/  IMAD.MOV.U32 R21, RZ, RZ, 0x40000040 ;  /* 0x40000040ff157424 */ /* 0x000fe200078e00ff */
[----:B------:R-:W-:-:S02]  /*dc30*/  WARPGROUP.DEPBAR.LE gsb0, 0x0 ;  /* 0x00008000000079c5 */ /* 0x000fc40000010000 */
[----:B------:R-:W-:-:S07]  /*dc40*/  WARPGROUP.ARRIVE ;  /* 0x00000000000079c5 */ /* 0x000fce0000000000 */
[----:B------:R-:W-:Y:S01]  /*dc50*/  HGMMA.64x96x16.F32.BF16 R152, gdesc[UR4], R152, gsb0 ;  /* 0x01600000049879f0 */ /* 0x000fe20008001898 */
[----:B------:R-:W-:Y:S02]  /*dc60*/  R2UR UR6, R20 ;  /* 0x00000000140672ca */ /* 0x000fe400000e0000 */
[----:B------:R-:W-:Y:S02]  /*dc70*/  R2UR UR7, R21 ;  /* 0x00000000150772ca */ /* 0x000fe400000e0000 */
[----:B------:R-:W-:Y:S02]  /*dc80*/  R2UR UR4, R2 ;  /* 0x00000000020472ca */ /* 0x000fe400000e0000 */
        /* <DEDUP_REMOVED lines=48> */
[----:B------:R-:W-:Y:S02]  /*df90*/  WARPGROUP.DEPBAR.LE gsb0, 0x0 ;  /* 0x00008000000079c5 */ /* 0x000fe40000010000 */
[----:B------:R-:W-:-:S09]  /*dfa0*/  WARPGROUP.ARRIVE ;  /* 0x00000000000079c5 */ /* 0x000fd20000000000 */
[----:B------:R-:W-:Y:S01]  /*dfb0*/  HGMMA.64x96x16.F32.BF16 R152, gdesc[UR4], R152, gsb0 ;  /* 0x01600000049879f0 */ /* 0x000fe20008001898 */
[----:B-1----:R-:W-:-:S04]  /*dfc0*/  SHF.R.U32.HI R201, RZ, 0x7, R201 ;  /* 0x00000007ffc97819 */ /* 0x002fc800000116c9 */
[----:B------:R-:W-:Y:S01]  /*dfd0*/  IADD3 R7, -R201, 0xb, RZ ;  /* 0x0000000bc9077810 */ /* 0x000fe20007ffe1ff */
[----:B------:R-:W-:-:S04]  /*dfe0*/  WARPGROUP.DEPBAR.LE gsb0, 0x0 ;  /* 0x00008000000079c5 */ /* 0x000fc80000010000 */
[----:B------:R0:W-:Y:S06]  /*dff0*/  BAR.ARV R7, 0x100 ;  /* 0x000400070000751d */ /* 0x0001ec0000002000 */
[----:B------:R-:W-:Y:S05]  /*e000*/  @!P0 BRA `(.L_x_15215) ;  /* 0x0000000000048947 */ /* 0x000fea0003800000 */
[----:B------:R-:W-:Y:S01]  /*e010*/  BPT.TRAP 0x1 ;  /* 0x000000040000795c */ /* 0x000fe20000300000 */
.L_x_15215:
[----:B------:R-:W2:Y:S01]  /*e020*/  LDL R20, [R1+0x78] ;  /* 0x0000780001147983 */ /* 0x000ea20000100800 */
[----:B------:R-:W1:Y:S03]  /*e030*/  LDC R0, c[0x0][0x448] ;  /* 0x00011200ff007b82 */ /* 0x000e660000000800 */
[----:B------:R-:W2:Y:S04]  /*e040*/  LDL R8, [R1+0xa4] ;  /* 0x0000a40001087983 */ /* 0x000ea80000100800 */
[----:B------:R-:W3:Y:S04]  /*e050*/  LDL R15, [R1+0x94] ;  /* 0x00009400010f7983 */ /* 0x000ee80000100800 */
[----:B------:R-:W4:Y:S01]  /*e060*/  LDL R14, [R1+0x28] ;  /* 0x00002800010e7983 */ /* 0x000f220000100800 */
[----:B------:R-:W-:Y:S01]  /*e070*/  LOP3.LUT R18, R18, 0xffffdfff, RZ, 0xc0, !PT ;  /* 0xffffdfff12127812 */ /* 0x000fe200078ec0ff */
[----:B------:R-:W-:-:S03]  /*e080*/  UMOV UR37, UR40 ;  /* 0x0000002800257c82 */ /* 0x000fc60008000000 */
[----:B------:R-:W-:-:S04]  /*e090*/  @P0 LOP3.LUT R18, R18, 0x2000, RZ, 0xfc, !PT ;  /* 0x0000200012120812 */ /* 0x000fc800078efcff */
[----:B------:R-:W-:Y:S02]  /*e0a0*/  LOP3.LUT R18, R18, 0xffffbfff, RZ, 0xc0, !PT ;  /* 0xffffbfff12127812 */ /* 0x000fe400078ec0ff */
[----:B-1----:R-:W-:-:S13]  /*e0b0*/  ISETP.NE.AND P1, PT, R0, 0x1, PT ;  /* 0x000000010000780c */ /* 0x002fda0003f25270 */
[----:B------:R-:W1:Y:S08]  /*e0c0*/  @P1 LDC R13, c[0x0][0x44c] ;  /* 0x00011300ff0d1b82 */ /* 0x000e700000000800 */
[----:B------:R-:W0:Y:S01]  /*e0d0*/  @P1 LDC R0, c[0x0][0x450] ;  /* 0x00011400ff001b82 */ /* 0x000e220000000800 */
[----:B--2---:R-:W-:-:S04]  /*e0e0*/  IMAD.IADD R8, R8, 0x1, R20 ;  /* 0x0000000108087824 */ /* 0x004fc800078e0214 */
[----:B-1----:R-:W-:-:S05]  /*e0f0*/  @P1 IMAD.HI.U32 R13, R8, R13, RZ ;  /* 0x0000000d080d1227 */ /* 0x002fca00078e00ff */
[----:B0-----:R-:W-:Y:S01]  /*e100*/  @P1 SHF.R.U32.HI R8, RZ, R0, R13 ;  /* 0x00000000ff081219 */ /* 0x001fe2000001160d */
[----:B-----5:R-:W-:-:S04]  /*e110*/  IMAD R13, R9, -0x60, RZ ;  /* 0xffffffa0090d7824 */ /* 0x020fc800078e02ff */
[----:B------:R-:W0:Y:S01]  /*e120*/  SHFL.IDX PT, R0, R8, RZ, 0x1c1f ;  /* 0x001c1fff08007589 */ /* 0x000e2200000e0000 */
[----:B---3--:R-:W-:-:S03]  /*e130*/  IADD3 R13, -R15, 0x1, R13 ;  /* 0x000000010f0d7810 */ /* 0x008fc60007ffe10d */
[----:B------:R-:W1:Y:S01]  /*e140*/  SHFL.IDX PT, R8, R8, 0x1, 0x1c1f ;  /* 0x003c1f0008087f89 */ /* 0x000e6200000e0000 */
[----:B----4-:R-:W-:-:S05]  /*e150*/  IADD3 R13, -R219, R13, R14 ;  /* 0x0000000ddb0d7210 */ /* 0x010fca0007ffe10e */
[C---:B0-----:R-:W-:Y:S02]  /*e160*/  IMAD.IADD R0, R13.reuse, 0x1, R0 ;  /* 0x000000010d007824 */ /* 0x041fe400078e0200 */
[----:B-1----:R-:W-:-:S03]  /*e170*/  IMAD.IADD R8, R13, 0x1, R8 ;  /* 0x000000010d087824 */ /* 0x002fc600078e0208 */
[C---:B------:R-:W-:Y:S02]  /*e180*/  ISETP.GT.AND P4, PT, R0.reuse, RZ, PT ;  /* 0x000000ff0000720c */ /* 0x040fe40003f84270 */
        /* <DEDUP_REMOVED lines=52> */
[----:B------:R-:W-:-:S02]  /*e4d0*/  ISETP.GT.AND P4, PT, R8, RZ, PT ;  /* 0x000000ff0800720c */ /* 0x000fc40003f84270 */
        /* <DEDUP_REMOVED lines=15> */
[C---:B------:R-:W-:Y:S02]  /*e5d0*/  ISETP.GT.AND P4, PT, R8.reuse, 0x10, PT ;  /* 0x000000100800780c */ /* 0x040fe40003f84270 */
[----:B------:R-:W-:Y:S02]  /*e5e0*/  FMNMX.FTZ R0, R177, R0, !PT ;  /* 0x00000000b1007209 */ /* 0x000fe40007810000 */
[----:B------:R-:W-:-:S02]  /*e5f0*/  ISETP.GT.AND P3, PT, R8, 0x11, PT ;  /* 0x000000110800780c */ /* 0x000fc40003f64270 */
[----:B------:R-:W-:Y:S02]  /*e600*/  FMNMX.FTZ R0, R180, R0, !PT ;  /* 0x00000000b4007209 */ /* 0x000fe40007810000 */
[C---:B------:R-:W-:Y:S02]  /*e610*/  ISETP.GT.AND P2, PT, R8.reuse, 0x18, PT ;  /* 0x000000180800780c */ /* 0x040fe40003f44270 */
[----:B------:R-:W-:Y:S02]  /*e620*/  FMNMX.FTZ R0, R181, R0, !PT ;  /* 0x00000000b5007209 */ /* 0x000fe40007810000 */
[----:B------:R-:W-:Y:S02]  /*e630*/  ISETP.GT.AND P1, PT, R8, 0x19, PT ;  /* 0x000000190800780c */ /* 0x000fe40003f24270 */
        /* <DEDUP_REMOVED lines=11> */
[----:B------:R-:W-:Y:S02]  /*e6f0*/  ISETP.GT.AND P4, PT, R8, 0x20, PT ;  /* 0x000000200800780c */ /* 0x000fe40003f84270 */
[----:B------:R-:W-:Y:S02]  /*e700*/  FMNMX.FTZ R0, R196, R0, !PT ;  /* 0x00000000c4007209 */ /* 0x000fe40007810000 */
[----:B------:R-:W-:-:S02]  /*e710*/  ISETP.GT.AND P3, PT, R8, 0x21, PT ;  /* 0x000000210800780c */ /* 0x000fc40003f64270 */
[----:B------:R-:W-:Y:S02]  /*e720*/  FMNMX.FTZ R0, R197, R0, !PT ;  /* 0x00000000c5007209 */ /* 0x000fe40007810000 */
[C---:B------:R-:W-:Y:S02]  /*e730*/  ISETP.GT.AND P2, PT, R8.reuse, 0x28, PT ;  /* 0x000000280800780c */ /* 0x040fe40003f44270 */
[----:B------:R-:W-:Y:S01]  /*e740*/  ISETP.GT.AND P1, PT, R8, 0x29, PT ;  /* 0x000000290800780c */ /* 0x000fe20003f24270 */
[----:B------:R-:W0:Y:S01]  /*e750*/  SHFL.BFLY PT, R14, R0, 0x2, 0x1f ;  /* 0x0c401f00000e7f89 */ /* 0x000e2200000e0000 */
[----:B------:R-:W-:Y:S02]  /*e760*/  FSEL R170, R170, -INF , P4 ;  /* 0xff800000aaaa7808 */ /* 0x000fe40002000000 */
[----:B------:R-:W-:Y:S02]  /*e770*/  FSEL R171, R171, -INF , P3 ;  /* 0xff800000abab7808 */ /* 0x000fe40001800000 */
[----:B------:R-:W-:-:S02]  /*e780*/  FSEL R174, R174, -INF , P2 ;  /* 0xff800000aeae7808 */ /* 0x000fc40001000000 */
[----:B------:R-:W-:Y:S02]  /*e790*/  FSEL R175, R175, -INF , P1 ;  /* 0xff800000afaf7808 */ /* 0x000fe40000800000 */
[C---:B------:R-:W-:Y:S02]  /*e7a0*/  ISETP.GT.AND P4, PT, R8.reuse, 0x30, PT ;  /* 0x000000300800780c */ /* 0x040fe40003f84270 */
[C---:B------:R-:W-:Y:S02]  /*e7b0*/  ISETP.GT.AND P3, PT, R8.reuse, 0x31, PT ;  /* 0x000000310800780c */ /* 0x040fe40003f64270 */
[C---:B------:R-:W-:Y:S02]  /*e7c0*/  ISETP.GT.AND P2, PT, R8.reuse, 0x38, PT ;  /* 0x000000380800780c */ /* 0x040fe40003f44270 */
[----:B------:R-:W-:Y:S02]  /*e7d0*/  ISETP.GT.AND P1, PT, R8, 0x39, PT ;  /* 0x000000390800780c */ /* 0x000fe40003f24270 */
[----:B------:R-:W-:-:S02]  /*e7e0*/  FSEL R178, R178, -INF , P4 ;  /* 0xff800000b2b27808 */ /* 0x000fc40002000000 */
[----:B------:R-:W-:Y:S02]  /*e7f0*/  FSEL R179, R179, -INF , P3 ;  /* 0xff800000b3b37808 */ /* 0x000fe40001800000 */
[----:B------:R-:W-:Y:S02]  /*e800*/  @P0 LOP3.LUT R18, R18, 0x4000, RZ, 0xfc, !PT ;  /* 0x0000400012120812 */ /* 0x000fe400078efcff */
[----:B------:R-:W-:Y:S02]  /*e810*/  FSEL R182, R182, -INF , P2 ;  /* 0xff800000b6b67808 */ /* 0x000fe40001000000 */
[----:B0-----:R-:W-:Y:S02]  /*e820*/  FMNMX.FTZ R0, R0, R14, !PT ;  /* 0x0000000e00007209 */ /* 0x001fe40007810000 */
[----:B------:R-:W-:Y:S02]  /*e830*/  FSEL R183, R183, -INF , P1 ;  /* 0xff800000b7b77808 */ /* 0x000fe40000800000 */
[C---:B------:R-:W-:Y:S01]  /*e840*/  ISETP.GT.AND P1, PT, R8.reuse, 0x49, PT ;  /* 0x000000490800780c */ /* 0x040fe20003f24270 */
[----:B------:R-:W0:Y:S01]  /*e850*/  SHFL.BFLY PT, R14, R0, 0x1, 0x1f ;  /* 0x0c201f00000e7f89 */ /* 0x000e2200000e0000 */
[----:B------:R-:W-:-:S02]  /*e860*/  ISETP.GT.AND P2, PT, R8, 0x50, PT ;  /* 0x000000500800780c */ /* 0x000fc40003f44270 */
[C---:B------:R-:W-:Y:S02]  /*e870*/  ISETP.GT.AND P3, PT, R8.reuse, 0x51, PT ;  /* 0x000000510800780c */ /* 0x040fe40003f64270 */
[C---:B------:R-:W-:Y:S02]  /*e880*/  ISETP.GT.AND P4, PT, R8.reuse, 0x58, PT ;  /* 0x000000580800780c */ /* 0x040fe40003f84270 */
[C---:B------:R-:W-:Y:S02]  /*e890*/  ISETP.GT.AND P5, PT, R8.reuse, 0x59, PT ;  /* 0x000000590800780c */ /* 0x040fe40003fa4270 */
[----:B------:R-:W-:Y:S02]  /*e8a0*/  ISETP.GT.AND P0, PT, R8, 0x40, PT ;  /* 0x000000400800780c */ /* 0x000fe40003f04270 */
[----:B------:R-:W-:Y:S02]  /*e8b0*/  FSEL R191, R191, -INF , P1 ;  /* 0xff800000bfbf7808 */ /* 0x000fe40000800000 */
[----:B------:R-:W-:-:S02]  /*e8c0*/  FSEL R186, R186, -INF , P0 ;  /* 0xff800000baba7808 */ /* 0x000fc40000000000 */
[----:B------:R-:W-:Y:S02]  /*e8d0*/  LOP3.LUT P0, RZ, R18, 0x4000, RZ, 0xc0, !PT ;  /* 0x0000400012ff7812 */ /* 0x000fe4000780c0ff */
[----:B------:R-:W-:Y:S02]  /*e8e0*/  FSEL R194, R194, -INF , P2 ;  /* 0xff800000c2c27808 */ /* 0x000fe40001000000 */
[----:B------:R-:W-:Y:S02]  /*e8f0*/  FSEL R187, R187, -INF , P0 ;  /* 0xff800000bbbb7808 */ /* 0x000fe40000000000 */
[----:B------:R-:W-:Y:S02]  /*e900*/  FSEL R195, R195, -INF , P3 ;  /* 0xff800000c3c37808 */ /* 0x000fe40001800000 */
[----:B------:R-:W-:Y:S02]  /*e910*/  FSEL R198, R198, -INF , P4 ;  /* 0xff800000c6c67808 */ /* 0x000fe40002000000 */
[----:B0-----:R-:W-:-:S02]  /*e920*/  FMNMX.FTZ R0, R0, R14, !PT ;  /* 0x0000000e00007209 */ /* 0x001fc40007810000 */
[----:B------:R-:W-:Y:S02]  /*e930*/  FSEL R199, R199, -INF , P5 ;  /* 0xff800000c7c77808 */ /* 0x000fe40002800000 */
[----:B------:R-:W-:Y:S02]  /*e940*/  FSETP.NEU.FTZ.AND P6, PT, R0, -INF , PT ;  /* 0xff8000000000780b */ /* 0x000fe40003fdd000 */
[----:B------:R-:W-:Y:S02]  /*e950*/  LOP3.LUT P0, RZ, R18, 0x2000, RZ, 0xc0, !PT ;  /* 0x0000200012ff7812 */ /* 0x000fe4000780c0ff */
[----:B------:R-:W-:-:S05]  /*e960*/  FSEL R14, R0, RZ, P6 ;  /* 0x000000ff000e7208 */ /* 0x000fca0003000000 */
[----:B------:R-:W-:Y:S01]  /*e970*/  FADD.FTZ R14, -R14, R12 ;  /* 0x0000000c0e0e7221 */ /* 0x000fe20000010100 */
[----:B------:R-:W-:-:S03]  /*e980*/  FMUL.FTZ R12, R0, UR37 ;  /* 0x00000025000c7c20 */ /* 0x000fc60008410000 */
[----:B------:R-:W-:Y:S02]  /*e990*/  FMUL.FTZ R14, R14, UR37 ;  /* 0x000000250e0e7c20 */ /* 0x000fe40008410000 */
[----:B------:R-:W-:Y:S02]  /*e9a0*/  FSEL R12, R12, RZ, P6 ;  /* 0x000000ff0c0c7208 */ /* 0x000fe40003000000 */
[----:B------:R-:W-:Y:S02]  /*e9b0*/  ISETP.GT.AND P6, PT, R8, 0x48, PT ;  /* 0x000000480800780c */ /* 0x000fe40003fc4270 */
        /* <DEDUP_REMOVED lines=33> */
[----:B------:R-:W-:Y:S01]  /*ebd0*/  FFMA.FTZ R197, R197, UR37, -R12 ;  /* 0x00000025c5c57c23 */ /* 0x000fe2000801080c */
        /* <DEDUP_REMOVED lines=12> */
[-C--:B------:R-:W-:Y:S01]  /*eca0*/  FMUL.FTZ R24, R24, R14.reuse ;  /* 0x0000000e18187220 */ /* 0x080fe20000410000 */
[-C--:B------:R-:W-:Y:S01]  /*ecb0*/  FMUL.FTZ R25, R25, R14.reuse ;  /* 0x0000000e19197220 */ /* 0x080fe20000410000 */
[----:B------:R-:W-:Y:S01]  /*ecc0*/  FMUL.FTZ R28, R28, R14 ;  /* 0x0000000e1c1c7220 */ /* 0x000fe20000410000 */
[----:B------:R-:W-:Y:S01]  /*ecd0*/  FMNMX.FTZ R8, R186, R8, !PT ;  /* 0x00000008ba087209 */ /* 0x000fe20007810000 */
[----:B------:R-:W-:Y:S01]  /*ece0*/  FMUL.FTZ R29, R29, R14 ;  /* 0x0000000e1d1d7220 */ /* 0x000fe20000410000 */
[----:B------:R-:W0:Y:S01]  /*ecf0*/  MUFU.EX2 R157, R157 ;  /* 0x0000009d009d7308 */ /* 0x000e220000000800 */
[----:B-1----:R-:W-:Y:S01]  /*ed00*/  FADD.FTZ R6, R153, R6 ;  /* 0x0000000699067221 */ /* 0x002fe20000010000 */
[----:B------:R-:W-:Y:S01]  /*ed10*/  FMNMX.FTZ R8, R187, R8, !PT ;  /* 0x00000008bb087209 */ /* 0x000fe20007810000 */
[----:B------:R-:W-:Y:S01]  /*ed20*/  FMUL.FTZ R32, R32, R14 ;  /* 0x0000000e20207220 */ /* 0x000fe20000410000 */
[----:B------:R-:W-:Y:S01]  /*ed30*/  F2FP.BF16.F32.PACK_AB R152, R153, R152 ;  /* 0x000000989998723e */ /* 0x000fe200000010ff */
[----:B------:R-:W-:Y:S01]  /*ed40*/  FMUL.FTZ R33, R33, R14 ;  /* 0x0000000e21217220 */ /* 0x000fe20000410000 */
[----:B------:R-:W-:Y:S01]  /*ed50*/  FMNMX.FTZ R8, R190, R8, !PT ;  /* 0x00000008be087209 */ /* 0x000fe20007810000 */
[-C--:B------:R-:W-:Y:S01]  /*ed60*/  FMUL.FTZ R36, R36, R14.reuse ;  /* 0x0000000e24247220 */ /* 0x080fe20000410000 */
[----:B------:R-:W-:Y:S01]  /*ed70*/  FMUL.FTZ R37, R37, R14 ;  /* 0x0000000e25257220 */ /* 0x000fe20000410000 */
[----:B--2---:R-:W-:Y:S01]  /*ed80*/  FADD.FTZ R6, R154, R6 ;  /* 0x000000069a067221 */ /* 0x004fe20000010000 */
[----:B------:R-:W-:Y:S01]  /*ed90*/  FMNMX.FTZ R8, R191, R8, !PT ;  /* 0x00000008bf087209 */ /* 0x000fe20007810000 */
[-C--:B------:R-:W-:Y:S01]  /*eda0*/  FMUL.FTZ R40, R40, R14.reuse ;  /* 0x0000000e28287220 */ /* 0x080fe20000410000 */
[-C--:B------:R-:W-:Y:S01]  /*edb0*/  FMUL.FTZ R41, R41, R14.reuse ;  /* 0x0000000e29297220 */ /* 0x080fe20000410000 */
[----:B------:R-:W-:Y:S01]  /*edc0*/  FMUL.FTZ R44, R44, R14 ;  /* 0x0000000e2c2c7220 */ /* 0x000fe20000410000 */
[----:B------:R-:W-:Y:S01]  /*edd0*/  FMNMX.FTZ R8, R194, R8, !PT ;  /* 0x00000008c2087209 */ /* 0x000fe20007810000 */
[-C--:B------:R-:W-:Y:S01]  /*ede0*/  FMUL.FTZ R45, R45, R14.reuse ;  /* 0x0000000e2d2d7220 */ /* 0x080fe20000410000 */
[----:B------:R-:W-:Y:S01]  /*edf0*/  FMUL.FTZ R48, R48, R14 ;  /* 0x0000000e30307220 */ /* 0x000fe20000410000 */
[----:B0-----:R-:W-:Y:S01]  /*ee00*/  FADD.FTZ R20, R157, R6 ;  /* 0x000000069d147221 */ /* 0x001fe20000010000 */
        /* <DEDUP_REMOVED lines=37> */
[----:B0-----:R-:W-:Y:S01]  /*f060*/  FMNMX.FTZ R8, R8, R12, !PT ;  /* 0x0000000c08087209 */ /* 0x001fe20007810000 */
        /* <DEDUP_REMOVED lines=19> */
[----:B------:R-:W-:Y:S01]  /*f1a0*/  VIADD R14, R201, 0x8 ;  /* 0x00000008c90e7836 */ /* 0x000fe20000000000 */
[----:B------:R-:W-:Y:S01]  /*f1b0*/  F2FP.BF16.F32.PACK_AB R154, R157, R154 ;  /* 0x0000009a9d9a723e */ /* 0x000fe200000010ff */
[----:B------:R-:W-:Y:S01]  /*f1c0*/  MUFU.EX2 R161, R161 ;  /* 0x000000a100a17308 */ /* 0x000fe20000000800 */
[----:B0-----:R-:W-:Y:S01]  /*f1d0*/  FMNMX.FTZ R8, R8, R12, !PT ;  /* 0x0000000c08087209 */ /* 0x001fe20007810000 */
[----:B------:R-:W-:-:S06]  /*f1e0*/  VIADD R12, R10, 0x32440 ;  /* 0x000324400a0c7836 */ /* 0x000fcc0000000000 */
[----:B------:R-:W-:Y:S01]  /*f1f0*/  MUFU.EX2 R164, R164 ;  /* 0x000000a400a47308 */ /* 0x000fe20000000800 */
[----:B------:R-:W-:-:S04]  /*f200*/  FSETP.NEU.FTZ.AND P1, PT, R8, -INF , PT ;  /* 0xff8000000800780b */ /* 0x000fc80003f3d000 */
[----:B------:R-:W-:-:S03]  /*f210*/  FSEL R6, R8, RZ, P1 ;  /* 0x000000ff08067208 */ /* 0x000fc60000800000 */
[----:B------:R-:W-:Y:S02]  /*f220*/  MUFU.EX2 R165, R165 ;  /* 0x000000a500a57308 */ /* 0x000fe40000000800 */
[----:B------:R-:W-:Y:S01]  /*f230*/  FADD.FTZ R11, -R6, R11 ;  /* 0x0000000b060b7221 */ /* 0x000fe20000010100 */
[----:B------:R-:W-:-:S03]  /*f240*/  FMUL.FTZ R6, R8, UR37 ;  /* 0x0000002508067c20 */ /* 0x000fc60008410000 */
[----:B------:R-:W-:Y:S02]  /*f250*/  FMUL.FTZ R11, R11, UR37 ;  /* 0x000000250b0b7c20 */ /* 0x000fe40008410000 */
[----:B------:R-:W-:Y:S01]  /*f260*/  MUFU.EX2 R168, R168 ;  /* 0x000000a800a87308 */ /* 0x000fe20000000800 */
[----:B------:R-:W-:-:S05]  /*f270*/  FSEL R6, R6, RZ, P1 ;  /* 0x000000ff06067208 */ /* 0x000fca0000800000 */
[--C-:B------:R-:W-:Y:S01]  /*f280*/  FFMA.FTZ R153, R13, UR37, -R6.reuse ;  /* 0x000000250d997c23 */ /* 0x100fe20008010806 */
[----:B------:R-:W-:Y:S01]  /*f290*/  IMAD.U32 R13, RZ, RZ, UR41 ;  /* 0x00000029ff0d7e24 */ /* 0x000fe2000f8e00ff */
[----:B------:R0:W1:Y:S01]  /*f2a0*/  MUFU.EX2 R15, R11 ;  /* 0x0000000b000f7308 */ /* 0x0000620000000800 */
[--C-:B------:R-:W-:Y:S01]  /*f2b0*/  FFMA.FTZ R156, R163, UR37, -R6.reuse ;  /* 0x00000025a39c7c23 */ /* 0x100fe20008010806 */
[--C-:B------:R-:W-:Y:S01]  /*f2c0*/  FFMA.FTZ R157, R166, UR37, -R6.reuse ;  /* 0x00000025a69d7c23 */ /* 0x100fe20008010806 */
[----:B------:R-:W-:Y:S01]  /*f2d0*/  FFMA.FTZ R21, R167, UR37, -R6 ;  /* 0x00000025a7157c23 */ /* 0x000fe20008010806 */
[----:B------:R-:W-:Y:S01]  /*f2e0*/  PRMT R12, R13, 0x654, R12 ;  /* 0x000006540d0c7816 */ /* 0x000fe2000000000c */
[----:B------:R-:W-:Y:S02]  /*f2f0*/  IMAD.MOV.U32 R13, RZ, RZ, 0x40000040 ;  /* 0x40000040ff0d7424 */ /* 0x000fe400078e00ff */
[--C-:B------:R-:W-:Y:S01]  /*f300*/  FFMA.FTZ R194, R194, UR37, -R6.reuse ;  /* 0x00000025c2c27c23 */ /* 0x100fe20008010806 */
[--C-:B------:R-:W-:Y:S01]  /*f310*/  FFMA.FTZ R195, R195, UR37, -R6.reuse ;  /* 0x00000025c3c37c23 */ /* 0x100fe20008010806 */
[----:B------:R-:W2:Y:S01]  /*f320*/  MUFU.EX2 R153, R153 ;  /* 0x0000009900997308 */ /* 0x000ea20000000800 */
[--C-:B0-----:R-:W-:Y:S01]  /*f330*/  FFMA.FTZ R11, R155, UR37, -R6.reuse ;  /* 0x000000259b0b7c23 */ /* 0x101fe20008010806 */
[----:B------:R-:W-:Y:S01]  /*f340*/  R2UR UR7, R13 ;  /* 0x000000000d0772ca */ /* 0x000fe200000e0000 */
[--C-:B------:R-:W-:Y:S01]  /*f350*/  FFMA.FTZ R13, R159, UR37, -R6.reuse ;  /* 0x000000259f0d7c23 */ /* 0x100fe20008010806 */
[----:B------:R0:W-:Y:S01]  /*f360*/  SYNCS.ARRIVE.TRANS64.RED.A1T0 RZ, [R12+URZ], RZ ;  /* 0x000000ff0cff79a7 */ /* 0x0001e2000810043f */
[--C-:B------:R-:W-:Y:S01]  /*f370*/  FFMA.FTZ R159, R170, UR37, -R6.reuse ;  /* 0x00000025aa9f7c23 */ /* 0x100fe20008010806 */
[----:B------:R-:W-:-:S02]  /*f380*/  FFMA.FTZ R198, R198, UR37, -R6 ;  /* 0x00000025c6c67c23 */ /* 0x000fc40008010806 */
[----:B------:R-:W3:Y:S01]  /*f390*/  MUFU.EX2 R11, R11 ;  /* 0x0000000b000b7308 */ /* 0x000ee20000000800 */
[-C--:B-1----:R-:W-:Y:S01]  /*f3a0*/  FMUL.FTZ R26, R26, R15.reuse ;  /* 0x0000000f1a1a7220 */ /* 0x082fe20000410000 */
[-C--:B------:R-:W-:Y:S01]  /*f3b0*/  FMUL.FTZ R27, R27, R15.reuse ;  /* 0x0000000f1b1b7220 */ /* 0x080fe20000410000 */
[-C--:B------:R-:W-:Y:S01]  /*f3c0*/  FMUL.FTZ R30, R30, R15.reuse ;  /* 0x0000000f1e1e7220 */ /* 0x080fe20000410000 */
[----:B0-----:R-:W-:Y:S02]  /*f3d0*/  IMAD.MOV.U32 R12, RZ, RZ, 0xc00 ;  /* 0x00000c00ff0c7424 */ /* 0x001fe400078e00ff */
[-C--:B------:R-:W-:Y:S01]  /*f3e0*/  FMUL.FTZ R31, R31, R15.reuse ;  /* 0x0000000f1f1f7220 */ /* 0x080fe20000410000 */
[-C--:B------:R-:W-:Y:S01]  /*f3f0*/  FMUL.FTZ R34, R34, R15.reuse ;  /* 0x0000000f22227220 */ /* 0x080fe20000410000 */
[----:B------:R-:W-:Y:S01]  /*f400*/  FMUL.FTZ R35, R35, R15 ;  /* 0x0000000f23237220 */ /* 0x000fe20000410000 */
[----:B------:R-:W-:Y:S01]  /*f410*/  MUFU.EX2 R13, R13 ;  /* 0x0000000d000d7308 */ /* 0x000fe20000000800 */
[----:B--2---:R-:W-:Y:S01]  /*f420*/  FFMA.FTZ R3, R15, R3, R153 ;  /* 0x000000030f037223 */ /* 0x004fe20000010099 */
[----:B------:R-:W-:Y:S01]  /*f430*/  IMAD R12, R19, R12, UR38 ;  /* 0x00000026130c7e24 */ /* 0x000fe2000f8e020c */
[----:B------:R0:W-:Y:S01]  /*f440*/  BAR.SYNC.DEFER_BLOCKING R14, 0x100 ;  /* 0x0004000e0000751d */ /* 0x0001e20000010000 */
[-C--:B------:R-:W-:Y:S01]  /*f450*/  FMUL.FTZ R38, R38, R15.reuse ;  /* 0x0000000f26267220 */ /* 0x080fe20000410000 */
[-C--:B------:R-:W-:Y:S01]  /*f460*/  FMUL.FTZ R39, R39, R15.reuse ;  /* 0x0000000f27277220 */ /* 0x080fe20000410000 */
[-C--:B------:R-:W-:Y:S01]  /*f470*/  FMUL.FTZ R42, R42, R15.reuse ;  /* 0x0000000f2a2a7220 */ /* 0x080fe20000410000 */
[----:B------:R-:W-:Y:S01]  /*f480*/  R2UR UR6, R12 ;  /* 0x000000000c0672ca */ /* 0x000fe200000e0000 */
[----:B------:R-:W-:Y:S01]  /*f490*/  FMUL.FTZ R43, R43, R15 ;  /* 0x0000000f2b2b7220 */ /* 0x000fe20000410000 */
[C---:B---3--:R-:W-:Y:S01]  /*f4a0*/  FADD.FTZ R3, R11.reuse, R3 ;  /* 0x000000030b037221 */ /* 0x048fe20000010000 */
[----:B------:R-:W-:Y:S01]  /*f4b0*/  F2FP.BF16.F32.PACK_AB R153, R11, R153 ;  /* 0x000000990b99723e */ /* 0x000fe200000010ff */
[----:B------:R-:W-:Y:S01]  /*f4c0*/  FFMA.FTZ R11, R158, UR37, -R6 ;  /* 0x000000259e0b7c23 */ /* 0x000fe20008010806 */
        /* <DEDUP_REMOVED lines=57> */
[----:B------:R-:W-:Y:S01]  /*f860*/  FADD.FTZ R3, R11, R3 ;  /* 0x000000030b037221 */ /* 0x000fe20000010000 */
[----:B0-----:R-:W-:-:S02]  /*f870*/  VIADD R14, R12, 0x80 ;  /* 0x000000800c0e7836 */ /* 0x001fc40000000000 */
[--C-:B------:R-:W-:Y:S01]  /*f880*/  FFMA.FTZ R11, R175, UR37, -R6.reuse ;  /* 0x00000025af0b7c23 */ /* 0x100fe20008010806 */
[----:B------:R-:W-:Y:S01]  /*f890*/  WARPGROUP.ARRIVE ;  /* 0x00000000000079c5 */ /* 0x000fe20000000000 */
[----:B------:R-:W-:Y:S02]  /*f8a0*/  IMAD.MOV.U32 R15, RZ, RZ, 0x40000040 ;  /* 0x40000040ff0f7424 */ /* 0x000fe400078e00ff */
[----:B------:R-:W-:Y:S01]  /*f8b0*/  FADD.FTZ R158, R13, R3 ;  /* 0x000000030d9e7221 */ /* 0x000fe20000010000 */
[--C-:B------:R-:W-:Y:S01]  /*f8c0*/  FFMA.FTZ R13, R171, UR37, -R6.reuse ;  /* 0x00000025ab0d7c23 */ /* 0x100fe20008010806 */
[----:B------:R-:W-:Y:S01]  /*f8d0*/  MUFU.EX2 R157, R157 ;  /* 0x0000009d009d7308 */ /* 0x000fe20000000800 */
[----:B------:R-:W-:Y:S01]  /*f8e0*/  FFMA.FTZ R3, R174, UR37, -R6 ;  /* 0x00000025ae037c23 */ /* 0x000fe20008010806 */
[----:B------:R-:W-:Y:S01]  /*f8f0*/  HGMMA.64x256x16.F32.BF16 R24, R152, gdesc[UR4].tnspB, R24, gsb0 ;  /* 0x43e0000498187df0 */ /* 0x000fe20008001818 */
[----:B------:R-:W-:Y:S01]  /*f900*/  R2UR UR6, R14 ;  /* 0x000000000e0672ca */ /* 0x000fe200000e0000 */
[----:B------:R-:W-:Y:S01]  /*f910*/  VIADD R14, R12, 0x100 ;  /* 0x000001000c0e7836 */ /* 0x000fe20000000000 */
[----:B------:R-:W-:Y:S01]  /*f920*/  R2UR UR7, R15 ;  /* 0x000000000f0772ca */ /* 0x000fe200000e0000 */
[----:B------:R-:W-:-:S02]  /*f930*/  IMAD.MOV.U32 R15, RZ, RZ, 0x40000040 ;  /* 0x40000040ff0f7424 */ /* 0x000fc400078e00ff */
[----:B------:R-:W0:Y:S08]  /*f940*/  MUFU.EX2 R21, R21 ;  /* 0x0000001500157308 */ /* 0x000e300000000800 */
        /* <DEDUP_REMOVED lines=23> */
[----:B------:R-:W-:-:S05]  /*fac0*/  FFMA.FTZ R153, R162, UR37, -R6 ;  /* 0x00000025a2997c23 */ /* 0x000fca0008010806 */
[----:B------:R-:W1:Y:S01]  /*fad0*/  MUFU.EX2 R152, R160 ;  /* 0x000000a000987308 */ /* 0x000e620000000800 */
[----:B------:R-:W-:Y:S01]  /*fae0*/  F2FP.BF16.F32.PACK_AB R154, R165, R164 ;  /* 0x000000a4a59a723e */ /* 0x000fe200000010ff */
[----:B------:R-:W-:Y:S01]  /*faf0*/  FFMA.FTZ R162, R191, UR37, -R6 ;  /* 0x00000025bfa27c23 */ /* 0x000fe20008010806 */
[----:B0-----:R-:W-:-:S05]  /*fb00*/  F2FP.BF16.F32.PACK_AB R155, R21, R157 ;  /* 0x0000009d159b723e */ /* 0x001fca00000010ff */
[----:B------:R-:W0:Y:S08]  /*fb10*/  MUFU.EX2 R153, R153 ;  /* 0x0000009900997308 */ /* 0x000e300000000800 */
[----:B------:R-:W-:Y:S01]  /*fb20*/  MUFU.EX2 R162, R162 ;  /* 0x000000a200a27308 */ /* 0x000fe20000000800 */
[----:B-1----:R-:W-:Y:S01]  /*fb30*/  FADD.FTZ R20, R152, R20 ;  /* 0x0000001498147221 */ /* 0x002fe20000010000 */
[----:B------:R-:W-:-:S03]  /*fb40*/  F2FP.BF16.F32.PACK_AB R152, R161, R152 ;  /* 0x00000098a198723e */ /* 0x000fc600000010ff */
[----:B------:R-:W-:Y:S01]  /*fb50*/  FADD.FTZ R20, R161, R20 ;  /* 0x00000014a1147221 */ /* 0x000fe20000010000 */
[----:B------:R-:W-:Y:S01]  /*fb60*/  FFMA.FTZ R161, R190, UR37, -R6 ;  /* 0x00000025bea17c23 */ /* 0x000fe20008010806 */
[----:B0-----:R-:W-:Y:S01]  /*fb70*/  FADD.FTZ R158, R153, R158 ;  /* 0x0000009e999e7221 */ /* 0x001fe20000010000 */
[----:B------:R-:W-:Y:S01]  /*fb80*/  F2FP.BF16.F32.PACK_AB R153, R156, R153 ;  /* 0x000000999c99723e */ /* 0x000fe200000010ff */
[----:B------:R-:W-:Y:S01]  /*fb90*/  FADD.FTZ R164, R164, R20 ;  /* 0x00000014a4a47221 */ /* 0x000fe20000010000 */
[----:B------:R-:W-:Y:S01]  /*fba0*/  FFMA.FTZ R20, R179, UR37, -R6 ;  /* 0x00000025b3147c23 */ /* 0x000fe20008010806 */
[----:B------:R-:W-:Y:S01]  /*fbb0*/  FADD.FTZ R158, R156, R158 ;  /* 0x0000009e9c9e7221 */ /* 0x000fe20000010000 */
[----:B------:R-:W-:Y:S01]  /*fbc0*/  WARPGROUP.ARRIVE ;  /* 0x00000000000079c5 */ /* 0x000fe20000000000 */
[----:B------:R-:W-:Y:S01]  /*fbd0*/  FFMA.FTZ R156, R182, UR37, -R6 ;  /* 0x00000025b69c7c23 */ /* 0x000fe20008010806 */
[----:B------:R-:W-:Y:S01]  /*fbe0*/  MUFU.EX2 R161, R161 ;  /* 0x000000a100a17308 */ /* 0x000fe20000000800 */
[----:B------:R-:W-:Y:S01]  /*fbf0*/  FADD.FTZ R160, R157, R158 ;  /* 0x0000009e9da07221 */ /* 0x000fe20000010000 */
[--C-:B------:R-:W-:Y:S01]  /*fc00*/  FFMA.FTZ R158, R178, UR37, -R6.reuse ;  /* 0x00000025b29e7c23 */ /* 0x100fe20008010806 */
[----:B------:R-:W-:Y:S01]  /*fc10*/  FFMA.FTZ R157, R183, UR37, -R6 ;  /* 0x00000025b79d7c23 */ /* 0x000fe20008010806 */
[----:B------:R-:W-:Y:S01]  /*fc20*/  HGMMA.64x256x16.F32.BF16 R24, R152, gdesc[UR4].tnspB, R24, gsb0 ;  /* 0x43e0000498187df0 */ /* 0x000fe20008001818 */
[----:B------:R-:W-:Y:S01]  /*fc30*/  R2UR UR6, R14 ;  /* 0x000000000e0672ca */ /* 0x000fe200000e0000 */
[----:B------:R-:W-:Y:S01]  /*fc40*/  VIADD R14, R12, 0x180 ;  /* 0x000001800c0e7836 */ /* 0x000fe20000000000 */
[----:B------:R-:W-:Y:S01]  /*fc50*/  R2UR UR7, R15 ;  /* 0x000000000f0772ca */ /* 0x000fe200000e0000 */
[----:B------:R-:W-:Y:S01]  /*fc60*/  MUFU.EX2 R158, R158 ;  /* 0x0000009e009e7308 */ /* 0x000fe20000000800 */
[----:B------:R-:W-:-:S02]  /*fc70*/  IMAD.MOV.U32 R15, RZ, RZ, 0x40000040 ;  /* 0x40000040ff0f7424 */ /* 0x000fc400078e00ff */
[----:B------:R-:W-:Y:S01]  /*fc80*/  FADD.FTZ R160, R21, R160 ;  /* 0x000000a015a07221 */ /* 0x000fe20000010000 */
[----:B------:R-:W-:Y:S01]  /*fc90*/  FFMA.FTZ R21, R186, UR37, -R6 ;  /* 0x00000025ba157c23 */ /* 0x000fe20008010806 */
[----:B------:R-:W-:Y:S02]  /*fca0*/  FADD.FTZ R164, R165, R164 ;  /* 0x000000a4a5a47221 */ /* 0x000fe40000010000 */
[----:B------:R-:W-:Y:S01]  /*fcb0*/  FADD.FTZ R160, R159, R160 ;  /* 0x000000a09fa07221 */ /* 0x000fe20000010000 */
[----:B------:R-:W0:Y:S03]  /*fcc0*/  MUFU.EX2 R20, R20 ;  /* 0x0000001400147308 */ /* 0x000e260000000800 */
[----:B------:R-:W-:-:S04]  /*fcd0*/  FADD.FTZ R160, R13, R160 ;  /* 0x000000a00da07221 */ /* 0x000fc80000010000 */
[----:B------:R-:W-:Y:S01]  /*fce0*/  FADD.FTZ R160, R3, R160 ;  /* 0x000000a003a07221 */ /* 0x000fe20000010000 */
[----:B------:R-:W-:Y:S03]  /*fcf0*/  MUFU.EX2 R156, R156 ;  /* 0x0000009c009c7308 */ /* 0x000fe60000000800 */
[----:B------:R-:W-:-:S05]  /*fd00*/  FADD.FTZ R160, R11, R160 ;  /* 0x000000a00ba07221 */ /* 0x000fca0000010000 */
[----:B------:R-:W1:Y:S08]  /*fd10*/  MUFU.EX2 R157, R157 ;  /* 0x0000009d009d7308 */ /* 0x000e700000000800 */
[----:B------:R-:W2:Y:S01]  /*fd20*/  MUFU.EX2 R21, R21 ;  /* 0x0000001500157308 */ /* 0x000ea20000000800 */
[----:B------:R-:W-:Y:S02]  /*fd30*/  WARPGROUP.DEPBAR.LE gsb0, 0x0 ;  /* 0x00008000000079c5 */ /* 0x000fe40000010000 */
[----:B------:R-:W-:Y:S01]  /*fd40*/  F2FP.BF16.F32.PACK_AB R152, R169, R168 ;  /* 0x000000a8a998723e */ /* 0x000fe200000010ff */
[----:B------:R-:W-:Y:S01]  /*fd50*/  FADD.FTZ R168, R168, R164 ;  /* 0x000000a4a8a87221 */ /* 0x000fe20000010000 */
[----:B------:R-:W-:Y:S01]  /*fd60*/  F2FP.BF16.F32.PACK_AB R153, R13, R159 ;  /* 0x0000009f0d99723e */ /* 0x000fe200000010ff */
[--C-:B------:R-:W-:Y:S01]  /*fd70*/  FFMA.FTZ R159, R187, UR37, -R6.reuse ;  /* 0x00000025bb9f7c23 */ /* 0x100fe20008010806 */
[----:B------:R-:W-:Y:S01]  /*fd80*/  F2FP.BF16.F32.PACK_AB R154, R173, R172 ;  /* 0x000000acad9a723e */ /* 0x000fe200000010ff */
[----:B------:R-:W-:Y:S01]  /*fd90*/  FFMA.FTZ R6, R199, UR37, -R6 ;  /* 0x00000025c7067c23 */ /* 0x000fe20008010806 */
[----:B------:R-:W-:Y:S01]  /*fda0*/  F2FP.BF16.F32.PACK_AB R155, R11, R3 ;  /* 0x000000030b9b723e */ /* 0x000fe200000010ff */
[----:B------:R-:W-:-:S02]  /*fdb0*/  IMAD.MOV.U32 R13, RZ, RZ, 0x40000040 ;  /* 0x40000040ff0d7424 */ /* 0x000fc400078e00ff */
[----:B------:R-:W-:Y:S01]  /*fdc0*/  FADD.FTZ R168, R169, R168 ;  /* 0x000000a8a9a87221 */ /* 0x000fe20000010000 */
[----:B------:R-:W3:Y:S01]  /*fdd0*/  MUFU.EX2 R159, R159 ;  /* 0x0000009f009f7308 */ /* 0x000ee20000000800 */
[----:B------:R-:W-:Y:S02]  /*fde0*/  WARPGROUP.ARRIVE ;  /* 0x00000000000079c5 */ /* 0x000fe40000000000 */
[----:B------:R-:W-:-:S04]  /*fdf0*/  FADD.FTZ R168, R172, R168 ;  /* 0x000000a8aca87221 */ /* 0x000fc80000010000 */
[----:B------:R-:W-:Y:S01]  /*fe00*/  HGMMA.64x256x16.F32.BF16 R24, R152, gdesc[UR4].tnspB, R24, gsb0 ;  /* 0x43e0000498187df0 */ /* 0x000fe20008001818 */
[----:B------:R-:W-:Y:S01]  /*fe10*/  R2UR UR6, R14 ;  /* 0x000000000e0672ca */ /* 0x000fe200000e0000 */
[C---:B------:R-:W-:Y:S01]  /*fe20*/  VIADD R14, R12.reuse, 0x200 ;  /* 0x000002000c0e7836 */ /* 0x040fe20000000000 */
[----:B------:R-:W-:Y:S01]  /*fe30*/  R2UR UR7, R15 ;  /* 0x000000000f0772ca */ /* 0x000fe200000e0000 */
[----:B------:R-:W-:Y:S02]  /*fe40*/  IMAD.MOV.U32 R15, RZ, RZ, 0x40000040 ;  /* 0x40000040ff0f7424 */ /* 0x000fe400078e00ff */
[----:B------:R-:W-:Y:S01]  /*fe50*/  FADD.FTZ R168, R173, R168 ;  /* 0x000000a8ada87221 */ /* 0x000fe20000010000 */
[----:B------:R-:W-:Y:S01]  /*fe60*/  VIADD R12, R12, 0x280 ;  /* 0x000002800c0c7836 */ /* 0x000fe20000000000 */
[----:B------:R-:W-:Y:S02]  /*fe70*/  WARPGROUP.DEPBAR.LE gsb0, 0x0 ;  /* 0x00008000000079c5 */ /* 0x000fe40000010000 */
[----:B------:R-:W-:Y:S01]  /*fe80*/  F2FP.BF16.F32.PACK_AB R152, R177, R176 ;  /* 0x000000b0b198723e */ /* 0x000fe200000010ff */
        /* <DEDUP_REMOVED lines=11> */
[----:B------:R-:W-:-:S03]  /*ff40*/  FADD.FTZ R158, R157, R158 ;  /* 0x0000009e9d9e7221 */ /* 0x000fc60000010000 */
[----:B------:R-:W-:Y:S01]  /*ff50*/  HGMMA.64x256x16.F32.BF16 R24, R152, gdesc[UR4].tnspB, R24, gsb0 ;  /* 0x43e0000498187df0 */ /* 0x000fe20008001818 */
[----:B------:R-:W-:Y:S01]  /*ff60*/  R2UR UR6, R14 ;  /* 0x000000000e0672ca */ /* 0x000fe200000e0000 */
[----:B------:R-:W-:Y:S01]  /*ff70*/  FADD.FTZ R176, R184, R176 ;  /* 0x000000b0b8b07221 */ /* 0x000fe20000010000 */
[----:B------:R-:W-:Y:S01]  /*ff80*/  R2UR UR7, R15 ;  /* 0x000000000f0772ca */ /* 0x000fe200000e0000 */
[----:B------:R0:W1:Y:S01]  /*ff90*/  MUFU.EX2 R14, R6 ;  /* 0x00000006000e7308 */ /* 0x0000620000000800 */
[----:B--2---:R-:W-:Y:S01]  /*ffa0*/  FADD.FTZ R158, R21, R158 ;  /* 0x0000009e159e7221 */ /* 0x004fe20000010000 */
[----:B------:R-:W-:-:S03]  /*ffb0*/  FADD.FTZ R176, R185, R176 ;  /* 0x000000b0b9b07221 */ /* 0x000fc60000010000 */
[----:B---3--:R-:W-:Y:S01]  /*ffc0*/  FADD.FTZ R158, R159, R158 ;  /* 0x0000009e9f9e7221 */ /* 0x008fe20000010000 */
        /* <DEDUP_REMOVED lines=10> */
[----:B0-----:R-:W-:-:S03]  /*10070*/  FADD.FTZ R6, R197, R176 ;  /* 0x000000b0c5067221 */ /* 0x001fc60000010000 */
[----:B-1----:R-:W-:Y:S01]  /*10080*/  FADD.FTZ R3, R14, R158 ;  /* 0x0000009e0e037221 */ /* 0x002fe20000010000 */
[----:B------:R-:W-:Y:S02]  /*10090*/  WARPGROUP.DEPBAR.LE gsb0, 0x0 ;  /* 0x00008000000079c5 */ /* 0x000fe40000010000 */
[----:B------:R-:W-:Y:S02]  /*100a0*/  F2FP.BF16.F32.PACK_AB R152, R185, R184 ;  /* 0x000000b8b998723e */ /* 0x000fe400000010ff */
[----:B------:R-:W-:Y:S02]  /*100b0*/  F2FP.BF16.F32.PACK_AB R153, R159, R21 ;  /* 0x000000159f99723e */ /* 0x000fe400000010ff */
[----:B------:R-:W-:Y:S02]  /*100c0*/  F2FP.BF16.F32.PACK_AB R154, R189, R188 ;  /* 0x000000bcbd9a723e */ /* 0x000fe400000010ff */
[----:B------:R-:W-:-:S04]  /*100d0*/  F2FP.BF16.F32.PACK_AB R155, R162, R161 ;  /* 0x000000a1a29b723e */ /* 0x000fc800000010ff */
[----:B------:R-:W-:-:S06]  /*100e0*/  WARPGROUP.ARRIVE ;  /* 0x00000000000079c5 */ /* 0x000fcc0000000000 */
[----:B------:R-:W-:Y:S01]  /*100f0*/  HGMMA.64x256x16.F32.BF16 R24, R152, gdesc[UR4].tnspB, R24, gsb0 ;  /* 0x43e0000498187df0 */ /* 0x000fe20008001818 */
[----:B------:R-:W-:Y:S02]  /*10100*/  R2UR UR6, R12 ;  /* 0x000000000c0672ca */ /* 0x000fe400000e0000 */
[----:B------:R-:W-:Y:S01]  /*10110*/  R2UR UR7, R13 ;  /* 0x000000000d0772ca */ /* 0x000fe200000e0000 */
[----:B------:R-:W-:Y:S02]  /*10120*/  WARPGROUP.DEPBAR.LE gsb0, 0x0 ;  /* 0x00008000000079c5 */ /* 0x000fe40000010000 */
[----:B------:R-:W-:Y:S02]  /*10130*/  F2FP.BF16.F32.PACK_AB R152, R193, R192 ;  /* 0x000000c0c198723e */ /* 0x000fe400000010ff */
[----:B------:R-:W-:Y:S02]  /*10140*/  F2FP.BF16.F32.PACK_AB R153, R195, R194 ;  /* 0x000000c2c399723e */ /* 0x000fe400000010ff */
[----:B------:R-:W-:-:S02]  /*10150*/  F2FP.BF16.F32.PACK_AB R154, R197, R196 ;  /* 0x000000c4c59a723e */ /* 0x000fc400000010ff */
[----:B------:R-:W-:-:S04]  /*10160*/  F2FP.BF16.F32.PACK_AB R155, R14, R198 ;  /* 0x000000c60e9b723e */ /* 0x000fc800000010ff */
[----:B------:R-:W-:-:S12]  /*10170*/  WARPGROUP.ARRIVE ;  /* 0x00000000000079c5 */ /* 0x000fd80000000000 */
[----:B------:R-:W-:Y:S03]  /*10180*/  HGMMA.64x256x16.F32.BF16 R24, R152, gdesc[UR4].tnspB, R24, gsb0 ;  /* 0x43e0000498187df0 */ /* 0x000fe60008001818 */
[----:B------:R-:W-:Y:S02]  /*10190*/  WARPGROUP.DEPBAR.LE gsb0, 0x0 ;  /* 0x00008000000079c5 */ /* 0x000fe40000010000 */
[----:B------:R-:W-:Y:S05]  /*101a0*/  @!P0 BRA `(.L_x_15216) ;  /* 0x0000000000048947 */ /* 0x000fea0003800000 */
[----:B------:R-:W-:Y:S01]  /*101b0*/  BPT.TRAP 0x1 ;  /* 0x000000040000795c */ /* 0x000fe20000300000 */
.L_x_15216:
[C---:B------:R-:W-:Y:S01]  /*101c0*/  ISETP.GT.AND P1, PT, R9.reuse, R200, PT ;  /* 0x000000c80900720c */ /* 0x040fe20003f24270 */
[----:B------:R-:W-:Y:S02]  /*101d0*/  VIADD R10, R10, 0x32460 ;  /* 0x000324600a0a7836 */ /* 0x000fe40000000000 */
[----:B------:R-:W-:Y:S02]  /*101e0*/  IMAD.U32 R11, RZ, RZ, UR41 ;  /* 0x00000029ff0b7e24 */ /* 0x000fe4000f8e00ff */
[----:B------:R-:W-:Y:S02]  /*101f0*/  VIADD R9, R9, 0xffffffff ;  /* 0xffffffff09097836 */ /* 0x000fe40000000000 */
[----:B------:R-:W-:Y:S01]  /*10200*/  IMAD.MOV.U32 R12, RZ, RZ, R0 ;  /* 0x000000ffff0c7224 */ /* 0x000fe200078e0000 */
[----:B------:R-:W-:Y:S01]  /*10210*/  PRMT R10, R11, 0x654, R10 ;  /* 0x000006540b0a7816 */ /* 0x000fe2000000000a */
[----:B------:R-:W-:-:S03]  /*10220*/  IMAD.MOV.U32 R11, RZ, RZ, R8 ;  /* 0x000000ffff0b7224 */ /* 0x000fc600078e0008 */
[----:B------:R0:W-:Y:S01]  /*10230*/  SYNCS.ARRIVE.TRANS64.RED.A1T0 RZ, [R10+URZ], RZ ;  /* 0x000000ff0aff79a7 */ /* 0x0001e2000810043f */
[----:B------:R-:W-:Y:S05]  /*10240*/  @P1 BRA `(.L_x_15217) ;  /* 0xffffffcc00cc1947 */ /* 0x000fea000383ffff */
.L_x_15206:
[----:B0-----:R-:W2:Y:S02]  /*10250*/  LDL R10, [R1+0x98] ;  /* 0x00009800010a7983 */ /* 0x001ea40000100800 */
[----:B--2---:R-:W-:-:S13]  /*10260*/  ISETP.GE.AND P1, PT, R9, R10, PT ;  /* 0x0000000a0900720c */ /* 0x004fda0003f26270 */
[----:B------:R-:W-:Y:S05]  /*10270*/  @!P1 BRA `(.L_x_15218) ;  /* 0x0000002800509947 */ /* 0x000fea0003800000 */
[----:B------:R-:W-:Y:S02]  /*10280*/  IMAD.MOV.U32 R11, RZ, RZ, R8 ;  /* 0x000000ffff0b7224 */ /* 0x000fe400078e0008 */
[----:B------:R-:W-:-:S07]  /*10290*/  IMAD.MOV.U32 R12, RZ, RZ, R0 ;  /* 0x000000ffff0c7224 */ /* 0x000fce00078e0000 */
.L_x_15229:
        /* <DEDUP_REMOVED lines=8> */
.L_x_15219:
[----:B------:R-:W-:Y:S01]  /*10320*/  IMAD R10, R19, 0x8, R23 ;  /* 0x00000008130a7824 */ /* 0x000fe200078e0217 */
[----:B------:R-:W-:-:S04]  /*10330*/  SHF.L.U32 R0, R208, 0x1f, RZ ;  /* 0x0000001fd0007819 */ /* 0x000fc800000006ff */
[----:B------:R0:W1:Y:S01]  /*10340*/  SYNCS.PHASECHK.TRANS64.TRYWAIT P1, [R10+URZ+0x32430], R0 ;  /* 0x032430000a0075a7 */ /* 0x000062000802017f */
[----:B------:R-:W-:Y:S05]  /*10350*/  @!P0 BRA `(.L_x_15220) ;  /* 0x0000000000048947 */ /* 0x000fea0003800000 */
[----:B------:R-:W-:Y:S01]  /*10360*/  BPT.TRAP 0x1 ;  /* 0x000000040000795c */ /* 0x000fe20000300000 */
.L_x_15220:
[----:B------:R-:W2:Y:S01]  /*10370*/  LDL R7, [R1+0x2c] ;  /* 0x00002c0001077983 */ /* 0x000ea20000100800 */
[----:B------:R-:W-:Y:S02]  /*10380*/  IMAD.MOV.U32 R153, RZ, RZ, 0x40000040 ;  /* 0x40000040ff997424 */ /* 0x000fe400078e00ff */
[----:B--2---:R-:W-:Y:S01]  /*10390*/  IMAD R152, R19, 0x300, R7 ;  /* 0x0000030013987824 */ /* 0x004fe200078e0207 */
[----:B-1----:R-:W-:Y:S06]  /*103a0*/  @P1 BRA `(.L_x_15221) ;  /* 0x0000000000081947 */ /* 0x002fec0003800000 */
[----:B------:R-:W1:Y:S02]  /*103b0*/  SYNCS.PHASECHK.TRANS64.TRYWAIT P1, [R10+URZ+0x32430], R0 ;  /* 0x032430000a0075a7 */ /* 0x000e64000802017f */
[----:B-1----:R-:W-:Y:S05]  /*103c0*/  @!P1 BRA `(.L_x_15222) ;  /* 0x0000011c00ac9947 */ /* 0x002fea0003800000 */
.L_x_15221:
[----:B------:R-:W-:Y:S01]  /*103d0*/  VIADD R20, R152, 0x2 ;  /* 0x0000000298147836 */ /* 0x000fe20000000000 */
[----:B------:R-:W2:Y:S01]  /*103e0*/  LDL.64 R202, [R1+0x68] ;  /* 0x0000680001ca7983 */ /* 0x000ea20000100a00 */
[----:B------:R-:W-:Y:S01]  /*103f0*/  IMAD.MOV.U32 R21, RZ, RZ, 0x40000040 ;  /* 0x40000040ff157424 */ /* 0x000fe200078e00ff */
[----:B------:R-:W-:Y:S05]  /*10400*/  WARPSYNC.ALL ;  /* 0x0000000000007948 */ /* 0x000fea0003800000 */
[----:B------:R-:W-:Y:S01]  /*10410*/  R2UR UR10, R20 ;  /* 0x00000000140a72ca */ /* 0x000fe200000e0000 */
[----:B------:R-:W3:Y:S01]  /*10420*/  LDL.64 R200, [R1+0x60] ;  /* 0x0000600001c87983 */ /* 0x000ee20000100a00 */
[----:B------:R-:W-:Y:S01]  /*10430*/  R2UR UR11, R21 ;  /* 0x00000000150b72ca */ /* 0x000fe200000e0000 */
[C---:B------:R-:W-:Y:S01]  /*10440*/  VIADD R14, R152.reuse, 0x4 ;  /* 0x00000004980e7836 */ /* 0x040fe20000000000 */
[C---:B------:R-:W-:Y:S01]  /*10450*/  R2UR UR6, R152.reuse ;  /* 0x00000000980672ca */ /* 0x040fe200000e0000 */
[----:B------:R-:W4:Y:S01]  /*10460*/  LDL.64 R20, [R1+0x70] ;  /* 0x0000700001147983 */ /* 0x000f220000100a00 */
[----:B------:R-:W-:Y:S01]  /*10470*/  R2UR UR7, R153 ;  /* 0x00000000990772ca */ /* 0x000fe200000e0000 */
[----:B------:R-:W-:Y:S01]  /*10480*/  VIADD R152, R152, 0x6 ;  /* 0x0000000698987836 */ /* 0x000fe20000000000 */
[----:B------:R-:W-:Y:S01]  /*10490*/  R2UR UR4, R220 ;  /* 0x00000000dc0472ca */ /* 0x000fe200000e0000 */
[----:B------:R-:W-:Y:S01]  /*104a0*/  IMAD.MOV.U32 R153, RZ, RZ, 0x40000040 ;  /* 0x40000040ff997424 */ /* 0x000fe200078e00ff */
[----:B------:R-:W-:-:S02]  /*104b0*/  R2UR UR5, R221 ;  /* 0x00000000dd0572ca */ /* 0x000fc400000e0000 */
[----:B------:R-:W-:Y:S02]  /*104c0*/  R2UR UR18, R152 ;  /* 0x00000000981272ca */ /* 0x000fe400000e0000 */
[----:B------:R-:W-:Y:S02]  /*104d0*/  R2UR UR19, R153 ;  /* 0x00000000991372ca */ /* 0x000fe400000e0000 */
[----:B------:R-:W-:-:S07]  /*104e0*/  WARPGROUP.ARRIVE ;  /* 0x00000000000079c5 */ /* 0x000fce0000000000 */
[----:B------:R-:W-:Y:S01]  /*104f0*/  HGMMA.64x96x16.F32.BF16 R152, gdesc[UR4], RZ, !UPT, gsb0 ;  /* 0x01600000049879f0 */ /* 0x000fe2000c0018ff */
[----:B------:R-:W-:Y:S01]  /*10500*/  IMAD.MOV.U32 R15, RZ, RZ, 0x40000040 ;  /* 0x40000040ff0f7424 */ /* 0x000fe200078e00ff */
[----:B------:R-:W-:-:S04]  /*10510*/  R2UR UR14, R14 ;  /* 0x000000000e0e72ca */ /* 0x000fc800000e0000 */
[----:B------:R-:W-:Y:S01]  /*10520*/  R2UR UR15, R15 ;  /* 0x000000000f0f72ca */ /* 0x000fe200000e0000 */
[----:B------:R-:W-:Y:S02]  /*10530*/  WARPGROUP.DEPBAR.LE gsb0, 0x0 ;  /* 0x00008000000079c5 */ /* 0x000fe40000010000 */
[----:B------:R-:W-:Y:S01]  /*10540*/  WARPGROUP.ARRIVE ;  /* 0x00000000000079c5 */ /* 0x000fe20000000000 */
[----:B----4-:R-:W-:Y:S02]  /*10550*/  R2UR UR8, R20 ;  /* 0x00000000140872ca */ /* 0x010fe400000e0000 */
[----:B------:R-:W-:-:S13]  /*10560*/  R2UR UR9, R21 ;  /* 0x00000000150972ca */ /* 0x000fda00000e0000 */
[----:B------:R-:W-:Y:S01]  /*10570*/  HGMMA.64x96x16.F32.BF16 R152, gdesc[UR8], R152, gsb0 ;  /* 0x01600000089879f0 */ /* 0x000fe20008001898 */
[----:B--2---:R-:W-:Y:S02]  /*10580*/  R2UR UR12, R202 ;  /* 0x00000000ca0c72ca */ /* 0x004fe400000e0000 */
[----:B------:R-:W-:Y:S02]  /*10590*/  R2UR UR13, R203 ;  /* 0x00000000cb0d72ca */ /* 0x000fe400000e0000 */
[----:B---3--:R-:W-:Y:S02]  /*105a0*/  R2UR UR16, R200 ;  /* 0x00000000c81072ca */ /* 0x008fe400000e0000 */
        /* <DEDUP_REMOVED lines=10> */
.L_x_15223:
[----:B------:R2:W3:Y:S01]  /*10650*/  SYNCS.PHASECHK.TRANS64.TRYWAIT P1, [R10+URZ+0x32450], R0 ;  /* 0x032450000a0075a7 */ /* 0x0004e2000802017f */
[----:B------:R-:W-:Y:S05]  /*10660*/  @!P0 BRA `(.L_x_15224) ;  /* 0x0000000000048947 */ /* 0x000fea0003800000 */
[----:B------:R-:W-:Y:S01]  /*10670*/  BPT.TRAP 0x1 ;  /* 0x000000040000795c */ /* 0x000fe20000300000 */
.L_x_15224:
[----:B---3--:R-:W-:Y:S05]  /*10680*/  @P1 BRA `(.L_x_15225) ;  /* 0x0000000000081947 */ /* 0x008fea0003800000 */
[----:B------:R-:W3:Y:S02]  /*10690*/  SYNCS.PHASECHK.TRANS64.TRYWAIT P1, [R10+URZ+0x32450], R0 ;  /* 0x032450000a0075a7 */ /* 0x000ee4000802017f */
[----:B---3--:R-:W-:Y:S05]  /*106a0*/  @!P1 BRA `(.L_x_15226) ;  /* 0x0000011c00089947 */ /* 0x008fea0003800000 */
.L_x_15225:
[----:B------:R-:W4:Y:S04]  /*106b0*/  LDL.64 R200, [R1+0x58] ;  /* 0x0000580001c87983 */ /* 0x000f280000100a00 */
[----:B------:R-:W2:Y:S04]  /*106c0*/  LDL.64 R202, [R1+0x48] ;  /* 0x0000480001ca7983 */ /* 0x000ea80000100a00 */
        /* <DEDUP_REMOVED lines=10> */
[----:B------:R0:W-:Y:S01]  /*10770*/  STL.64 [R1+0x1d0], R2 ;  /* 0x0001d00201007387 */ /* 0x0001e20000100a00 */
[----:B------:R-:W-:Y:S01]  /*10780*/  R2UR UR7, R15 ;  /* 0x000000000f0772ca */ /* 0x000fe200000e0000 */
[----:B------:R-:W-:-:S02]  /*10790*/  VIADD R20, R14, 0x2 ;  /* 0x000000020e147836 */ /* 0x000fc40000000000 */
[----:B------:R-:W-:Y:S01]  /*107a0*/  IMAD.MOV.U32 R21, RZ, RZ, 0x40000040 ;  /* 0x40000040ff157424 */ /* 0x000fe200078e00ff */
[----:B0-----:R-:W2:Y:S09]  /*107b0*/  LDL.64 R2, [R1+0x30] ;  /* 0x0000300001027983 */ /* 0x001eb20000100a00 */
[----:B------:R-:W-:Y:S01]  /*107c0*/  HGMMA.64x96x16.F32.BF16 R152, gdesc[UR4], R152, gsb0 ;  /* 0x01600000049879f0 */ /* 0x000fe20008001898 */
[----:B------:R-:W-:-:S02]  /*107d0*/  R2UR UR6, R20 ;  /* 0x00000000140672ca */ /* 0x000fc400000e0000 */
[----:B------:R-:W-:Y:S01]  /*107e0*/  R2UR UR7, R21 ;  /* 0x00000000150772ca */ /* 0x000fe200000e0000 */
[----:B------:R-:W-:Y:S02]  /*107f0*/  VIADD R20, R14, 0x4 ;  /* 0x000000040e147836 */ /* 0x000fe40000000000 */
[----:B------:R-:W-:Y:S01]  /*10800*/  IMAD.MOV.U32 R21, RZ, RZ, 0x40000040 ;  /* 0x40000040ff157424 */ /* 0x000fe200078e00ff */
[----:B------:R-:W-:Y:S02]  /*10810*/  WARPGROUP.DEPBAR.LE gsb0, 0x0 ;  /* 0x00008000000079c5 */ /* 0x000fe40000010000 */
[----:B------:R-:W-:Y:S01]  /*10820*/  WARPGROUP.ARRIVE ;  /* 0x00000000000079c5 */ /* 0x000fe20000000000 */
[----:B----4-:R-:W-:Y:S02]  /*10830*/  R2UR UR4, R200 ;  /* 0x00000000c80472ca */ /* 0x010fe400000e0000 */
[----:B------:R-:W-:Y:S02]  /*10840*/  R2UR UR5, R201 ;  /* 0x00000000c90572ca */ /* 0x000fe400000e0000 */
[----:B------:R-:W4:Y:S11]  /*10850*/  LDL.64 R200, [R1+0x40] ;  /* 0x0000400001c87983 */ /* 0x000f360000100a00 */
[----:B------:R-:W-:Y:S01]  /*10860*/  HGMMA.64x96x16.F32.BF16 R152, gdesc[UR4], R152, gsb0 ;  /* 0x01600000049879f0 */ /* 0x000fe20008001898 */
[----:B------:R-:W-:-:S02]  /*10870*/  R2UR UR6, R20 ;  /* 0x00000000140672ca */ /* 0x000fc400000e0000 */
[----:B---3--:R-:W-:Y:S02]  /*10880*/  R2UR UR4, R8 ;  /* 0x00000000080472ca */ /* 0x008fe400000e0000 */
[----:B------:R-:W-:Y:S02]  /*10890*/  R2UR UR5, R9 ;  /* 0x00000000090572ca */ /* 0x000fe400000e0000 */
[----:B------:R-:W3:Y:S01]  /*108a0*/  LDL.64 R8, [R1+0x38] ;  /* 0x0000380001087983 */ /* 0x000ee20000100a00 */
        /* <DEDUP_REMOVED lines=8> */
[----:B--2---:R-:W-:Y:S02]  /*10930*/  R2UR UR4, R202 ;  /* 0x00000000ca0472ca */ /* 0x004fe400000e0000 */
[----:B------:R-:W-:Y:S01]  /*10940*/  R2UR UR5, R203 ;  /* 0x00000000cb0572ca */ /* 0x000fe200000e0000 */
[----:B------:R-:W-:Y:S01]  /*10950*/  VIADD R20, R14, 0x300 ;  /* 0x000003000e147836 */ /* 0x000fe20000000000 */
[----:B------:R-:W2:Y:S01]  /*10960*/  LDL.64 R202, [R1+0x8] ;  /* 0x0000080001ca7983 */ /* 0x000ea20000100a00 */
        /* <DEDUP_REMOVED lines=13> */
[----:B---3--:R-:W-:Y:S01]  /*10a40*/  R2UR UR4, R8 ;  /* 0x00000000080472ca */ /* 0x008fe200000e0000 */
[----:B------:R-:W-:Y:S01]  /*10a50*/  IMAD.MOV.U32 R21, RZ, RZ, 0x40000040 ;  /* 0x40000040ff157424 */ /* 0x000fe200078e00ff */
[----:B------:R-:W-:Y:S02]  /*10a60*/  R2UR UR5, R9 ;  /* 0x00000000090572ca */ /* 0x000fe400000e0000 */
[----:B------:R-:W3:Y:S01]  /*10a70*/  LDL.64 R8, [R1+0x18] ;  /* 0x0000180001087983 */ /* 0x000ee20000100a00 */
        /* <DEDUP_REMOVED lines=9> */
[----:B------:R-:W2:Y:S01]  /*10b10*/  LDL.64 R2, [R1+0x10] ;  /* 0x0000100001027983 */ /* 0x000ea20000100a00 */
        /* <DEDUP_REMOVED lines=11> */
[----:B------:R-:W-:Y:S02]  /*10bd0*/  WARPGROUP.DEPBAR.LE gsb0, 0x0 ;  /* 0x00008000000079c5 */ /* 0x000fe40000010000 */
[----:B------:R-:W-:Y:S01]  /*10be0*/  WARPGROUP.ARRIVE ;  /* 0x00000000000079c5 */ /* 0x000fe20000000000 */
[----:B------:R-:W-:Y:S01]  /*10bf0*/  VIADD R20, R14, 0x600 ;  /* 0x000006000e147836 */ /* 0x000fe20000000000 */
[----:B------:R-:W4:Y:S08]  /*10c00*/  LDL.64 R200, [R1] ;  /* 0x0000000001c87983 */ /* 0x000f300000100a00 */
[----:B------:R-:W-:Y:S01]  /*10c10*/  HGMMA.64x96x16.F32.BF16 R152, gdesc[UR4], R152, gsb0 ;  /* 0x01600000049879f0 */ /* 0x000fe20008001898 */
[----:B------:R-:W-:Y:S01]  /*10c20*/  IMAD.MOV.U32 R21, RZ, RZ, 0x40000040 ;  /* 0x40000040ff157424 */ /* 0x000fe200078e00ff */
[----:B------:R-:W-:-:S02]  /*10c30*/  R2UR UR6, R20 ;  /* 0x00000000140672ca */ /* 0x000fc400000e0000 */
[----:B---3--:R-:W-:Y:S02]  /*10c40*/  R2UR UR4, R8 ;  /* 0x00000000080472ca */ /* 0x008fe400000e0000 */
[----:B------:R-:W-:Y:S02]  /*10c50*/  R2UR UR7, R21 ;  /* 0x00000000150772ca */ /* 0x000fe400000e0000 */
[----:B------:R-:W-:Y:S01]  /*10c60*/  R2UR UR5, R9 ;  /* 0x00000000090572ca */ /* 0x000fe200000e0000 */
[----:B------:R-:W-:Y:S01]  /*10c70*/  VIADD R20, R14, 0x602 ;  /* 0x000006020e147836 */ /* 0x000fe20000000000 */
[----:B------:R0:W5:Y:S01]  /*10c80*/  LDL.LU R9, [R1+0x1d8] ;  /* 0x0001d80001097983 */ /* 0x0001620000300800 */
        /* <DEDUP_REMOVED lines=63> */
[----:B------:R-:W2:Y:S01]  /*11080*/  S2R R203, SR_TID.X ;  /* 0x0000000000cb7919 */ /* 0x000ea20000002100 */
[----:B------:R-:W-:Y:S02]  /*11090*/  WARPGROUP.DEPBAR.LE gsb0, 0x0 ;  /* 0x00008000000079c5 */ /* 0x000fe40000010000 */
[----:B------:R-:W-:-:S09]  /*110a0*/  WARPGROUP.ARRIVE ;  /* 0x00000000000079c5 */ /* 0x000fd20000000000 */
[----:B------:R-:W-:Y:S01]  /*110b0*/  HGMMA.64x96x16.F32.BF16 R152, gdesc[UR4], R152, gsb0 ;  /* 0x01600000049879f0 */ /* 0x000fe20008001898 */
[----:B--2---:R-:W-:-:S04]  /*110c0*/  SHF.R.U32.HI R203, RZ, 0x7, R203 ;  /* 0x00000007ffcb7819 */ /* 0x004fc800000116cb */
[----:B------:R-:W-:Y:S01]  /*110d0*/  IADD3 R7, -R203, 0xb, RZ ;  /* 0x0000000bcb077810 */ /* 0x000fe20007ffe1ff */
[----:B------:R-:W-:-:S04]  /*110e0*/  WARPGROUP.DEPBAR.LE gsb0, 0x0 ;  /* 0x00008000000079c5 */ /* 0x000fc80000010000 */
[----:B------:R0:W-:Y:S06]  /*110f0*/  BAR.ARV R7, 0x100 ;  /* 0x000400070000751d */ /* 0x0001ec0000002000 */
[----:B------:R-:W-:Y:S05]  /*11100*/  @!P0 BRA `(.L_x_15227) ;  /* 0x0000000000048947 */ /* 0x000fea0003800000 */
[----:B------:R-:W-:Y:S01]  /*11110*/  BPT.TRAP 0x1 ;  /* 0x000000040000795c */ /* 0x000fe20000300000 */
.L_x_15227:
[----:B-1----:R-:W-:Y:S01]  /*11120*/  FMNMX.FTZ R0, R152, R12, !PT ;  /* 0x0000000c98007209 */ /* 0x002fe20007810000 */
[----:B------:R-:W-:Y:S01]  /*11130*/  UMOV UR37, UR39 ;  /* 0x0000002700257c82 */ /* 0x000fe20008000000 */
[----:B------:R-:W-:Y:S02]  /*11140*/  IMAD.U32 R13, RZ, RZ, UR41 ;  /* 0x00000029ff0d7e24 */ /* 0x000fe4000f8e00ff */
[----:B------:R-:W-:Y:S01]  /*11150*/  FMNMX.FTZ R0, R153, R0, !PT ;  /* 0x0000000099007209 */ /* 0x000fe20007810000 */
[----:B------:R-:W-:-:S03]  /*11160*/  IMAD.MOV.U32 R15, RZ, RZ, 0x40000040 ;  /* 0x40000040ff0f7424 */ /* 0x000fc600078e00ff */
        /* <DEDUP_REMOVED lines=63> */
[----:B------:R-:W-:Y:S01]  /*11560*/  MUFU.EX2 R156, R156 ;  /* 0x0000009c009c7308 */ /* 0x000fe20000000800 */
[----:B-1----:R-:W-:Y:S01]  /*11570*/  FMUL.FTZ R24, R24, R14 ;  /* 0x0000000e18187220 */ /* 0x002fe20000410000 */
[----:B------:R-:W-:Y:S01]  /*11580*/  FMNMX.FTZ R8, R167, R8, !PT ;  /* 0x00000008a7087209 */ /* 0x000fe20007810000 */
[-C--:B------:R-:W-:Y:S01]  /*11590*/  FMUL.FTZ R25, R25, R14.reuse ;  /* 0x0000000e19197220 */ /* 0x080fe20000410000 */
[-C--:B------:R-:W-:Y:S01]  /*115a0*/  FMUL.FTZ R28, R28, R14.reuse ;  /* 0x0000000e1c1c7220 */ /* 0x080fe20000410000 */
[----:B------:R-:W-:Y:S01]  /*115b0*/  FMUL.FTZ R29, R29, R14 ;  /* 0x0000000e1d1d7220 */ /* 0x000fe20000410000 */
[----:B------:R-:W-:Y:S01]  /*115c0*/  FMNMX.FTZ R8, R170, R8, !PT ;  /* 0x00000008aa087209 */ /* 0x000fe20007810000 */
[-C--:B------:R-:W-:Y:S01]  /*115d0*/  FMUL.FTZ R32, R32, R14.reuse ;  /* 0x0000000e20207220 */ /* 0x080fe20000410000 */
[----:B------:R-:W1:Y:S01]  /*115e0*/  MUFU.EX2 R157, R157 ;  /* 0x0000009d009d7308 */ /* 0x000e620000000800 */
        /* <DEDUP_REMOVED lines=62> */
[----:B------:R-:W3:Y:S01]  /*119d0*/  SHFL.BFLY PT, R12, R8, 0x2, 0x1f ;  /* 0x0c401f00080c7f89 */ /* 0x000ee200000e0000 */
        /* <DEDUP_REMOVED lines=13> */
[----:B------:R-:W-:Y:S01]  /*11ab0*/  FFMA.FTZ R6, R14, R6, R152 ;  /* 0x000000060e067223 */ /* 0x000fe20000010098 */
[----:B-1----:R-:W-:Y:S01]  /*11ac0*/  F2FP.BF16.F32.PACK_AB R202, R157, R156 ;  /* 0x0000009c9dca723e */ /* 0x002fe200000010ff */
[----:B------:R-:W1:Y:S02]  /*11ad0*/  MUFU.EX2 R152, R160 ;  /* 0x000000a000987308 */ /* 0x000e640000000800 */
[----:B------:R-:W-:-:S04]  /*11ae0*/  FADD.FTZ R6, R153, R6 ;  /* 0x0000000699067221 */ /* 0x000fc80000010000 */
[----:B------:R-:W-:Y:S01]  /*11af0*/  FADD.FTZ R6, R156, R6 ;  /* 0x000000069c067221 */ /* 0x000fe20000010000 */
[----:B---3--:R-:W-:Y:S01]  /*11b00*/  FMNMX.FTZ R8, R8, R12, !PT ;  /* 0x0000000c08087209 */ /* 0x008fe20007810000 */
[----:B------:R-:W2:Y:S02]  /*11b10*/  MUFU.EX2 R161, R161 ;  /* 0x000000a100a17308 */ /* 0x000ea40000000800 */
[----:B------:R-:W-:Y:S02]  /*11b20*/  FADD.FTZ R6, R157, R6 ;  /* 0x000000069d067221 */ /* 0x000fe40000010000 */
[----:B------:R-:W3:Y:S04]  /*11b30*/  SHFL.BFLY PT, R12, R8, 0x1, 0x1f ;  /* 0x0c201f00080c7f89 */ /* 0x000ee800000e0000 */
[----:B------:R-:W-:Y:S01]  /*11b40*/  MUFU.EX2 R165, R165 ;  /* 0x000000a500a57308 */ /* 0x000fe20000000800 */
[----:B-1----:R-:W-:-:S07]  /*11b50*/  FADD.FTZ R6, R152, R6 ;  /* 0x0000000698067221 */ /* 0x002fce0000010000 */
[----:B------:R-:W-:Y:S01]  /*11b60*/  MUFU.EX2 R156, R168 ;  /* 0x000000a8009c7308 */ /* 0x000fe20000000800 */
[C---:B--2---:R-:W-:Y:S01]  /*11b70*/  FADD.FTZ R6, R161.reuse, R6 ;  /* 0x00000006a1067221 */ /* 0x044fe20000010000 */
[----:B------:R-:W-:-:S06]  /*11b80*/  F2FP.BF16.F32.PACK_AB R152, R161, R152 ;  /* 0x00000098a198723e */ /* 0x000fcc00000010ff */
[----:B------:R-:W-:Y:S01]  /*11b90*/  MUFU.EX2 R169, R169 ;  /* 0x000000a900a97308 */ /* 0x000fe20000000800 */
[----:B---3--:R-:W-:-:S07]  /*11ba0*/  FMNMX.FTZ R8, R8, R12, !PT ;  /* 0x0000000c08087209 */ /* 0x008fce0007810000 */
        /* <DEDUP_REMOVED lines=32> */
[----:B-1---5:R-:W-:Y:S01]  /*11db0*/  FFMA.FTZ R3, R11, R3, R154 ;  /* 0x000000030b037223 */ /* 0x022fe2000001009a */
        /* <DEDUP_REMOVED lines=64> */
[----:B------:R-:W-:Y:S01]  /*121c0*/  PRMT R12, R13, 0x654, R12 ;  /* 0x000006540d0c7816 */ /* 0x000fe2000000000c */
[----:B------:R-:W-:Y:S01]  /*121d0*/  VIADD R11, R203, 0x8 ;  /* 0x00000008cb0b7836 */ /* 0x000fe20000000000 */
[----:B------:R-:W1:Y:S01]  /*121e0*/  MUFU.EX2 R219, R158 ;  /* 0x0000009e00db7308 */ /* 0x000e620000000800 */
[----:B------:R-:W-:Y:S01]  /*121f0*/  IMAD.MOV.U32 R13, RZ, RZ, 0x40000040 ;  /* 0x40000040ff0d7424 */ /* 0x000fe200078e00ff */
[----:B------:R3:W-:Y:S01]  /*12200*/  SYNCS.ARRIVE.TRANS64.RED.A1T0 RZ, [R12+URZ], RZ ;  /* 0x000000ff0cff79a7 */ /* 0x0007e2000810043f */
[C---:B--2---:R-:W-:Y:S01]  /*12210*/  F2FP.BF16.F32.PACK_AB R201, R155.reuse, R154 ;  /* 0x0000009a9bc9723e */ /* 0x044fe200000010ff */
[----:B------:R2:W-:Y:S01]  /*12220*/  BAR.SYNC.DEFER_BLOCKING R11, 0x100 ;  /* 0x0004000b0000751d */ /* 0x0005e20000010000 */
[----:B------:R-:W-:Y:S01]  /*12230*/  FADD.FTZ R3, R155, R3 ;  /* 0x000000039b037221 */ /* 0x000fe20000010000 */
[----:B------:R-:W-:-:S04]  /*12240*/  R2UR UR7, R13 ;  /* 0x000000000d0772ca */ /* 0x000fc800000e0000 */
[----:B------:R-:W4:Y:S01]  /*12250*/  MUFU.EX2 R20, R159 ;  /* 0x0000009f00147308 */ /* 0x000f220000000800 */
[----:B---3--:R-:W-:-:S04]  /*12260*/  IMAD.MOV.U32 R12, RZ, RZ, 0xc00 ;  /* 0x00000c00ff0c7424 */ /* 0x008fc800078e00ff */
[----:B------:R-:W-:Y:S02]  /*12270*/  IMAD R12, R19, R12, UR38 ;  /* 0x00000026130c7e24 */ /* 0x000fe4000f8e020c */
[----:B-1----:R-:W-:Y:S01]  /*12280*/  FADD.FTZ R3, R219, R3 ;  /* 0x00000003db037221 */ /* 0x002fe20000010000 */
[----:B------:R-:W1:Y:S01]  /*12290*/  MUFU.EX2 R154, R164 ;  /* 0x000000a4009a7308 */ /* 0x000e620000000800 */
[C---:B------:R-:W-:Y:S01]  /*122a0*/  VIADD R14, R12.reuse, 0x80 ;  /* 0x000000800c0e7836 */ /* 0x040fe20000000000 */
[----:B------:R-:W-:-:S06]  /*122b0*/  R2UR UR6, R12 ;  /* 0x000000000c0672ca */ /* 0x000fcc00000e0000 */
[----:B------:R-:W-:Y:S01]  /*122c0*/  MUFU.EX2 R21, R166 ;  /* 0x000000a600157308 */ /* 0x000fe20000000800 */
[----:B----4-:R-:W-:-:S04]  /*122d0*/  F2FP.BF16.F32.PACK_AB R203, R20, R219 ;  /* 0x000000db14cb723e */ /* 0x010fc800000010ff */
[----:B------:R-:W-:-:S03]  /*122e0*/  WARPGROUP.ARRIVE ;  /* 0x00000000000079c5 */ /* 0x000fc60000000000 */
[----:B------:R-:W3:Y:S01]  /*122f0*/  MUFU.EX2 R158, R172 ;  /* 0x000000ac009e7308 */ /* 0x000ee20000000800 */
[----:B-1----:R-:W-:Y:S01]  /*12300*/  FADD.FTZ R6, R154, R6 ;  /* 0x000000069a067221 */ /* 0x002fe20000010000 */
[C---:B------:R-:W-:Y:S01]  /*12310*/  F2FP.BF16.F32.PACK_AB R154, R165.reuse, R154 ;  /* 0x0000009aa59a723e */ /* 0x040fe200000010ff */
[----:B------:R-:W-:Y:S01]  /*12320*/  HGMMA.64x256x16.F32.BF16 R24, R200, gdesc[UR4].tnspB, R24, gsb0 ;  /* 0x43e00004c8187df0 */ /* 0x000fe20008001818 */
[----:B------:R-:W-:Y:S01]  /*12330*/  R2UR UR6, R14 ;  /* 0x000000000e0672ca */ /* 0x000fe200000e0000 */
[----:B------:R-:W-:Y:S01]  /*12340*/  FADD.FTZ R6, R165, R6 ;  /* 0x00000006a5067221 */ /* 0x000fe20000010000 */
[----:B------:R-:W-:Y:S01]  /*12350*/  R2UR UR7, R15 ;  /* 0x000000000f0772ca */ /* 0x000fe200000e0000 */
[----:B------:R-:W-:Y:S01]  /*12360*/  VIADD R14, R12, 0x100 ;  /* 0x000001000c0e7836 */ /* 0x000fe20000000000 */
[----:B--2---:R-:W-:Y:S01]  /*12370*/  MUFU.EX2 R11, R170 ;  /* 0x000000aa000b7308 */ /* 0x004fe20000000800 */
[----:B------:R-:W-:Y:S01]  /*12380*/  FADD.FTZ R6, R156, R6 ;  /* 0x000000069c067221 */ /* 0x000fe20000010000 */
[----:B------:R-:W-:Y:S01]  /*12390*/  IMAD.MOV.U32 R15, RZ, RZ, 0x40000040 ;  /* 0x40000040ff0f7424 */ /* 0x000fe200078e00ff */
[----:B------:R-:W-:-:S02]  /*123a0*/  F2FP.BF16.F32.PACK_AB R156, R169, R156 ;  /* 0x0000009ca99c723e */ /* 0x000fc400000010ff */
[----:B------:R-:W-:-:S03]  /*123b0*/  FADD.FTZ R6, R169, R6 ;  /* 0x00000006a9067221 */ /* 0x000fc60000010000 */
[----:B------:R-:W1:Y:S01]  /*123c0*/  MUFU.EX2 R13, R171 ;  /* 0x000000ab000d7308 */ /* 0x000e620000000800 */
[----:B---3--:R-:W-:Y:S01]  /*123d0*/  FADD.FTZ R6, R158, R6 ;  /* 0x000000069e067221 */ /* 0x008fe20000010000 */
[----:B------:R-:W-:-:S03]  /*123e0*/  F2FP.BF16.F32.PACK_AB R158, R173, R158 ;  /* 0x0000009ead9e723e */ /* 0x000fc600000010ff */
[----:B------:R-:W-:-:S03]  /*123f0*/  FADD.FTZ R6, R173, R6 ;  /* 0x00000006ad067221 */ /* 0x000fc60000010000 */
[----:B------:R-:W-:Y:S08]  /*12400*/  MUFU.EX2 R174, R174 ;  /* 0x000000ae00ae7308 */ /* 0x000ff00000000800 */
[----:B------:R-:W2:Y:S01]  /*12410*/  MUFU.EX2 R175, R175 ;  /* 0x000000af00af7308 */ /* 0x000ea20000000800 */
[----:B-1----:R-:W-:-:S07]  /*12420*/  F2FP.BF16.F32.PACK_AB R157, R13, R11 ;  /* 0x0000000b0d9d723e */ /* 0x002fce00000010ff */
[----:B------:R-:W1:Y:S08]  /*12430*/  MUFU.EX2 R160, R176 ;  /* 0x000000b000a07308 */ /* 0x000e700000000800 */
[----:B------:R-:W3:Y:S01]  /*12440*/  MUFU.EX2 R177, R177 ;  /* 0x000000b100b17308 */ /* 0x000ee20000000800 */
[----:B--2---:R-:W-:-:S07]  /*12450*/  F2FP.BF16.F32.PACK_AB R159, R175, R174 ;  /* 0x000000aeaf9f723e */ /* 0x004fce00000010ff */
[----:B------:R-:W-:Y:S01]  /*12460*/  MUFU.EX2 R181, R181 ;  /* 0x000000b500b57308 */ /* 0x000fe20000000800 */
[----:B-1----:R-:W-:-:S07]  /*12470*/  FADD.FTZ R6, R160, R6 ;  /* 0x00000006a0067221 */ /* 0x002fce0000010000 */
[----:B------:R-:W-:Y:S01]  /*12480*/  MUFU.EX2 R178, R178 ;  /* 0x000000b200b27308 */ /* 0x000fe20000000800 */
[C---:B---3--:R-:W-:Y:S01]  /*12490*/  FADD.FTZ R6, R177.reuse, R6 ;  /* 0x00000006b1067221 */ /* 0x048fe20000010000 */
[----:B------:R-:W-:-:S06]  /*124a0*/  F2FP.BF16.F32.PACK_AB R160, R177, R160 ;  /* 0x000000a0b1a0723e */ /* 0x000fcc00000010ff */
[----:B------:R-:W1:Y:S08]  /*124b0*/  MUFU.EX2 R179, R179 ;  /* 0x000000b300b37308 */ /* 0x000e700000000800 */
[----:B------:R-:W-:Y:S08]  /*124c0*/  MUFU.EX2 R182, R182 ;  /* 0x000000b600b67308 */ /* 0x000ff00000000800 */
[----:B------:R-:W-:Y:S01]  /*124d0*/  MUFU.EX2 R183, R183 ;  /* 0x000000b700b77308 */ /* 0x000fe20000000800 */
[----:B-1----:R-:W-:-:S07]  /*124e0*/  F2FP.BF16.F32.PACK_AB R161, R179, R178 ;  /* 0x000000b2b3a1723e */ /* 0x002fce00000010ff */
[----:B------:R-:W-:Y:S08]  /*124f0*/  MUFU.EX2 R164, R184 ;  /* 0x000000b800a47308 */ /* 0x000ff00000000800 */
[----:B------:R-:W-:Y:S08]  /*12500*/  MUFU.EX2 R185, R185 ;  /* 0x000000b900b97308 */ /* 0x000ff00000000800 */
[----:B------:R-:W-:Y:S08]  /*12510*/  MUFU.EX2 R166, R188 ;  /* 0x000000bc00a67308 */ /* 0x000ff00000000800 */
[----:B------:R-:W-:Y:S08]  /*12520*/  MUFU.EX2 R189, R189 ;  /* 0x000000bd00bd7308 */ /* 0x000ff00000000800 */
[----:B------:R-:W-:Y:S08]  /*12530*/  MUFU.EX2 R186, R186 ;  /* 0x000000ba00ba7308 */ /* 0x000ff00000000800 */
        /* <DEDUP_REMOVED lines=12> */
[----:B-1----:R-:W-:-:S02]  /*12600*/  F2FP.BF16.F32.PACK_AB R169, R195, R194 ;  /* 0x000000c2c3a9723e */ /* 0x002fc400000010ff */
[----:B--2---:R-:W-:Y:S01]  /*12610*/  F2FP.BF16.F32.PACK_AB R171, R199, R198 ;  /* 0x000000c6c7ab723e */ /* 0x004fe200000010ff */
[----:B------:R-:W-:Y:S02]  /*12620*/  WARPGROUP.DEPBAR.LE gsb0, 0x0 ;  /* 0x00008000000079c5 */ /* 0x000fe40000010000 */
[----:B------:R-:W-:Y:S02]  /*12630*/  IMAD.MOV.U32 R203, RZ, RZ, R20 ;  /* 0x000000ffffcb7224 */ /* 0x000fe400078e0014 */
[----:B------:R-:W1:Y:S02]  /*12640*/  MUFU.EX2 R201, R162 ;  /* 0x000000a200c97308 */ /* 0x000e640000000800 */
[----:B------:R-:W-:-:S06]  /*12650*/  FADD.FTZ R3, R203, R3 ;  /* 0x00000003cb037221 */ /* 0x000fcc0000010000 */
[----:B------:R2:W3:Y:S08]  /*12660*/  MUFU.EX2 R200, R163 ;  /* 0x000000a300c87308 */ /* 0x0004f00000000800 */
[----:B------:R4:W0:Y:S01]  /*12670*/  MUFU.EX2 R20, R167 ;  /* 0x000000a700147308 */ /* 0x0008220000000800 */
[----:B--2---:R-:W-:Y:S01]  /*12680*/  F2FP.BF16.F32.PACK_AB R163, R183, R182 ;  /* 0x000000b6b7a3723e */ /* 0x004fe200000010ff */
[----:B-1----:R-:W-:-:S06]  /*12690*/  FADD.FTZ R3, R201, R3 ;  /* 0x00000003c9037221 */ /* 0x002fcc0000010000 */
[----:B------:R-:W1:Y:S01]  /*126a0*/  MUFU.EX2 R162, R180 ;  /* 0x000000b400a27308 */ /* 0x000e620000000800 */
[C---:B---3--:R-:W-:Y:S01]  /*126b0*/  F2FP.BF16.F32.PACK_AB R153, R200.reuse, R201 ;  /* 0x000000c9c899723e */ /* 0x048fe200000010ff */
[----:B------:R-:W-:Y:S01]  /*126c0*/  FADD.FTZ R3, R200, R3 ;  /* 0x00000003c8037221 */ /* 0x000fe20000010000 */
[----:B----4-:R-:W-:-:S03]  /*126d0*/  F2FP.BF16.F32.PACK_AB R167, R191, R190 ;  /* 0x000000bebfa7723e */ /* 0x010fc600000010ff */
[----:B------:R-:W-:Y:S01]  /*126e0*/  FADD.FTZ R3, R21, R3 ;  /* 0x0000000315037221 */ /* 0x000fe20000010000 */
[----:B0-----:R-:W-:-:S03]  /*126f0*/  F2FP.BF16.F32.PACK_AB R155, R20, R21 ;  /* 0x00000015149b723e */ /* 0x001fc600000010ff */
[----:B------:R-:W-:Y:S01]  /*12700*/  FADD.FTZ R3, R20, R3 ;  /* 0x0000000314037221 */ /* 0x000fe20000010000 */
[----:B------:R-:W-:-:S03]  /*12710*/  WARPGROUP.ARRIVE ;  /* 0x00000000000079c5 */ /* 0x000fc60000000000 */
[----:B------:R-:W-:Y:S01]  /*12720*/  FADD.FTZ R3, R11, R3 ;  /* 0x000000030b037221 */ /* 0x000fe20000010000 */
[----:B-1----:R-:W-:Y:S01]  /*12730*/  FADD.FTZ R6, R162, R6 ;  /* 0x00000006a2067221 */ /* 0x002fe20000010000 */
[----:B------:R-:W-:Y:S01]  /*12740*/  F2FP.BF16.F32.PACK_AB R162, R181, R162 ;  /* 0x000000a2b5a2723e */ /* 0x000fe200000010ff */
        /* <DEDUP_REMOVED lines=8> */
[C---:B------:R-:W-:Y:S01]  /*127d0*/  F2FP.BF16.F32.PACK_AB R164, R185.reuse, R164 ;  /* 0x000000a4b9a4723e */ /* 0x040fe200000010ff */
[----:B------:R-:W-:Y:S02]  /*127e0*/  FADD.FTZ R3, R174, R3 ;  /* 0x00000003ae037221 */ /* 0x000fe40000010000 */
[----:B------:R-:W-:Y:S02]  /*127f0*/  FADD.FTZ R6, R185, R6 ;  /* 0x00000006b9067221 */ /* 0x000fe40000010000 */
[----:B------:R-:W-:Y:S02]  /*12800*/  FADD.FTZ R3, R175, R3 ;  /* 0x00000003af037221 */ /* 0x000fe40000010000 */
[----:B------:R-:W-:Y:S01]  /*12810*/  FADD.FTZ R6, R166, R6 ;  /* 0x00000006a6067221 */ /* 0x000fe20000010000 */
[----:B------:R-:W-:Y:S01]  /*12820*/  F2FP.BF16.F32.PACK_AB R166, R189, R166 ;  /* 0x000000a6bda6723e */ /* 0x000fe200000010ff */
[----:B------:R-:W-:-:S02]  /*12830*/  FADD.FTZ R3, R178, R3 ;  /* 0x00000003b2037221 */ /* 0x000fc40000010000 */
[----:B------:R-:W-:Y:S02]  /*12840*/  FADD.FTZ R6, R189, R6 ;  /* 0x00000006bd067221 */ /* 0x000fe40000010000 */
[----:B------:R-:W-:Y:S02]  /*12850*/  FADD.FTZ R3, R179, R3 ;  /* 0x00000003b3037221 */ /* 0x000fe40000010000 */
[----:B------:R-:W-:Y:S01]  /*12860*/  FADD.FTZ R6, R168, R6 ;  /* 0x00000006a8067221 */ /* 0x000fe20000010000 */
[C---:B------:R-:W-:Y:S01]  /*12870*/  F2FP.BF16.F32.PACK_AB R168, R193.reuse, R168 ;  /* 0x000000a8c1a8723e */ /* 0x040fe200000010ff */
[----:B------:R-:W-:Y:S02]  /*12880*/  FADD.FTZ R3, R182, R3 ;  /* 0x00000003b6037221 */ /* 0x000fe40000010000 */
[----:B------:R-:W-:Y:S02]  /*12890*/  FADD.FTZ R6, R193, R6 ;  /* 0x00000006c1067221 */ /* 0x000fe40000010000 */
[----:B------:R-:W-:-:S02]  /*128a0*/  FADD.FTZ R3, R183, R3 ;  /* 0x00000003b7037221 */ /* 0x000fc40000010000 */
[----:B------:R-:W-:Y:S01]  /*128b0*/  FADD.FTZ R6, R170, R6 ;  /* 0x00000006aa067221 */ /* 0x000fe20000010000 */
[C---:B------:R-:W-:Y:S01]  /*128c0*/  F2FP.BF16.F32.PACK_AB R170, R197.reuse, R170 ;  /* 0x000000aac5aa723e */ /* 0x040fe200000010ff */
[----:B------:R-:W-:Y:S02]  /*128d0*/  FADD.FTZ R3, R186, R3 ;  /* 0x00000003ba037221 */ /* 0x000fe40000010000 */
[----:B------:R-:W-:Y:S02]  /*128e0*/  FADD.FTZ R6, R197, R6 ;  /* 0x00000006c5067221 */ /* 0x000fe40000010000 */
        /* <DEDUP_REMOVED lines=35> */
.L_x_15228:
[----:B------:R-:W2:Y:S01]  /*12b20*/  LDL R12, [R1+0x98] ;  /* 0x00009800010c7983 */ /* 0x000ea20000100800 */
[----:B------:R-:W-:Y:S02]  /*12b30*/  VIADD R10, R10, 0x32460 ;  /* 0x000324600a0a7836 */ /* 0x000fe40000000000 */
[----:B------:R-:W-:-:S05]  /*12b40*/  IMAD.U32 R11, RZ, RZ, UR41 ;  /* 0x00000029ff0b7e24 */ /* 0x000fca000f8e00ff */
[----:B------:R-:W-:Y:S01]  /*12b50*/  PRMT R10, R11, 0x654, R10 ;  /* 0x000006540b0a7816 */ /* 0x000fe2000000000a */
[----:B------:R-:W-:-:S03]  /*12b60*/  IMAD.MOV.U32 R11, RZ, RZ, R8 ;  /* 0x000000ffff0b7224 */ /* 0x000fc600078e0008 */
[----:B------:R0:W-:Y:S01]  /*12b70*/  SYNCS.ARRIVE.TRANS64.RED.A1T0 RZ, [R10+URZ], RZ ;  /* 0x000000ff0aff79a7 */ /* 0x0001e2000810043f */
[C---:B--2---:R-:W-:Y:S01]  /*12b80*/  ISETP.GT.AND P1, PT, R9.reuse, R12, PT ;  /* 0x0000000c0900720c */ /* 0x044fe20003f24270 */
[----:B------:R-:W-:Y:S02]  /*12b90*/  VIADD R9, R9, 0xffffffff ;  /* 0xffffffff09097836 */ /* 0x000fe40000000000 */
[----:B------:R-:W-:-:S10]  /*12ba0*/  IMAD.MOV.U32 R12, RZ, RZ, R0 ;  /* 0x000000ffff0c7224 */ /* 0x000fd400078e0000 */
[----:B0-----:R-:W-:Y:S05]  /*12bb0*/  @P1 BRA `(.L_x_15229) ;  /* 0xffffffd400b81947 */ /* 0x001fea000383ffff */
.L_x_15218:
[----:B------:R-:W2:Y:S01]  /*12bc0*/  LDL.LU R10, [R1+0xb8] ;  /* 0x0000b800010a7983 */ /* 0x000ea20000300800 */
        /* <DEDUP_REMOVED lines=15> */
[----:B------:R3:W4:Y:S02]  /*12cc0*/  @P0 MUFU.RCP R4, R5 ;  /* 0x0000000500040308 */ /* 0x0007240000001000 */
[----:B---3--:R-:W-:-:S02]  /*12cd0*/  IMAD.U32 R5, RZ, RZ, UR37 ;  /* 0x00000025ff057e24 */ /* 0x008fc4000f8e00ff */
[----:B0-----:R-:W-:Y:S02]  /*12ce0*/  @P0 FMUL.FTZ R6, R6, 0.69314718246459960938 ;  /* 0x3f31721806060820 */ /* 0x001fe40000410000 */
[----:B------:R-:W-:-:S04]  /*12cf0*/  @P0 FMUL.FTZ R5, R5, 0.69314718246459960938 ;  /* 0x3f31721805050820 */ /* 0x000fc80000410000 */
[----:B------:R-:W-:Y:S01]  /*12d00*/  @P0 FFMA.FTZ R155, R5, R0, R6 ;  /* 0x00000000059b0223 */ /* 0x000fe20000010006 */
[-C--:B----4-:R-:W-:Y:S01]  /*12d10*/  FMUL.FTZ R152, R24, R4.reuse ;  /* 0x0000000418987220 */ /* 0x090fe20000410000 */
        /* <DEDUP_REMOVED lines=69> */
[----:B------:R-:W0:Y:S08]  /*13170*/  @P0 MUFU.RCP R0, R3 ;  /* 0x0000000300000308 */ /* 0x000e300000001000 */
[----:B------:R3:W4:Y:S02]  /*13180*/  @P0 MUFU.LG2 R5, R3 ;  /* 0x0000000300050308 */ /* 0x0007240000000c00 */
[----:B---3--:R-:W-:-:S02]  /*13190*/  IMAD.U32 R3, RZ, RZ, UR37 ;  /* 0x00000025ff037e24 */ /* 0x008fc4000f8e00ff */
[-C--:B0-----:R-:W-:Y:S01]  /*131a0*/  FMUL.FTZ R26, R26, R0.reuse ;  /* 0x000000001a1a7220 */ /* 0x081fe20000410000 */
[-C--:B------:R-:W-:Y:S01]  /*131b0*/  FMUL.FTZ R27, R27, R0.reuse ;  /* 0x000000001b1b7220 */ /* 0x080fe20000410000 */
[-C--:B------:R-:W-:Y:S01]  /*131c0*/  FMUL.FTZ R30, R30, R0.reuse ;  /* 0x000000001e1e7220 */ /* 0x080fe20000410000 */
[----:B------:R-:W-:Y:S01]  /*131d0*/  @P0 FMUL.FTZ R3, R3, 0.69314718246459960938 ;  /* 0x3f31721803030820 */ /* 0x000fe20000410000 */
[-C--:B------:R-:W-:Y:S01]  /*131e0*/  FMUL.FTZ R31, R31, R0.reuse ;  /* 0x000000001f1f7220 */ /* 0x080fe20000410000 */
[-C--:B------:R-:W-:Y:S01]  /*131f0*/  FMUL.FTZ R34, R34, R0.reuse ;  /* 0x0000000022227220 */ /* 0x080fe20000410000 */
[-C--:B------:R-:W-:Y:S01]  /*13200*/  FMUL.FTZ R35, R35, R0.reuse ;  /* 0x0000000023237220 */ /* 0x080fe20000410000 */
[----:B----4-:R-:W-:Y:S01]  /*13210*/  @P0 FMUL.FTZ R5, R5, 0.69314718246459960938 ;  /* 0x3f31721805050820 */ /* 0x010fe20000410000 */
        /* <DEDUP_REMOVED lines=59> */
[----:B------:R-:W-:Y:S01]  /*135d0*/  @P0 FFMA.FTZ R154, R3, R8, R5 ;  /* 0x00000008039a0223 */ /* 0x000fe20000010005 */
[----:B------:R-:W-:-:S02]  /*135e0*/  PLOP3.LUT P0, PT, PT, PT, PT, 0x8, 0x0 ;  /* 0x000000000000781c */ /* 0x000fc40003f0e170 */
[----:B------:R-:W-:Y:S01]  /*135f0*/  LOP3.LUT R208, R208, R0, RZ, 0x3c, !PT ;  /* 0x00000000d0d07212 */ /* 0x000fe200078e3cff */
[----:B--2---:R-:W-:-:S05]  /*13600*/  VIADD R10, R10, 0x1 ;  /* 0x000000010a0a7836 */ /* 0x004fca0000000000 */
[----:B------:R1:W-:Y:S05]  /*13610*/  STL [R1+0xb8], R10 ;  /* 0x0000b80a01007387 */ /* 0x0003ea0000100800 */
.L_x_15159:
[----:B------:R-:W-:Y:S05]  /*13620*/  WARPSYNC.ALL ;  /* 0x0000000000007948 */ /* 0x000fea0003800000 */
[----:B------:R-:W0:Y:S08]  /*13630*/  S2UR UR41, SR_CgaCtaId ;  /* 0x00000000002979c3 */ /* 0x000e300000008800 */
[----:B------:R-:W-:Y:S06]  /*13640*/  BAR.SYNC.DEFER_BLOCKING 0x5, 0x180 ;  /* 0x0146000000007b1d */ /* 0x000fec0000010000 */
[----:B------:R-:W-:Y:S01]  /*13650*/  UMOV UR4, 0x400 ;  /* 0x0000040000047882 */ /* 0x000fe20000000000 */
[----:B------:R-:W-:Y:S01]  /*13660*/  BSSY B0, `(.L_x_15230) ;  /* 0x0000529000007945 */ /* 0x000fe20003800000 */
[----:B0-----:R-:W-:-:S06]  /*13670*/  ULEA UR4, UR41, UR4, 0x18 ;  /* 0x0000000429047291 */ /* 0x001fcc000f8ec03f */
[----:B------:R-:W-:-:S05]  /*13680*/  IMAD.U32 R23, RZ, RZ, UR4 ;  /* 0x00000004ff177e24 */ /* 0x000fca000f8e00ff */
[----:B-1----:R0:W1:Y:S01]  /*13690*/  LDS.128 R4, [R23+0x324d0] ;  /* 0x0324d00017047984 */ /* 0x0020620000000c00 */
[----:B------:R-:W-:Y:S06]  /*136a0*/  BAR.ARV 0x4, 0x180 ;  /* 0x0106000000007b1d */ /* 0x000fec0000002000 */
[----:B------:R-:W-:Y:S05]  /*136b0*/  @P0 BRA `(.L_x_15231) ;  /* 0x0000004000340947 */ /* 0x000fea0003800000 */
[----:B------:R-:W2:Y:S01]  /*136c0*/  LDL R3, [R1+0x1c8] ;  /* 0x0001c80001037983 */ /* 0x000ea20000100800 */
[----:B------:R-:W-:-:S03]  /*136d0*/  ULDC UR4, c[0x0][0xbd4] ;  /* 0x0002f50000047ab9 */ /* 0x000fc60000000800 */
[----:B------:R-:W3:Y:S01]  /*136e0*/  LDL.LU R10, [R1+0xa8] ;  /* 0x0000a800010a7983 */ /* 0x000ee20000300800 */
[----:B------:R-:W4:Y:S01]  /*136f0*/  S2R R0, SR_SWINHI ;  /* 0x0000000000007919 */ /* 0x000f220000002f00 */
[----:B------:R-:W-:Y:S02]  /*13700*/  F2FP.BF16.F32.PACK_AB R11, R31, R30 ;  /* 0x0000001e1f0b723e */ /* 0x000fe400000010ff */
[----:B------:R-:W-:Y:S01]  /*13710*/  F2FP.BF16.F32.PACK_AB R12, R33, R32 ;  /* 0x00000020210c723e */ /* 0x000fe200000010ff */
[----:B------:R-:W3:Y:S01]  /*13720*/  LDL.LU R157, [R1+0xb0] ;  /* 0x0000b000019d7983 */ /* 0x000ee20000300800 */
[----:B------:R-:W-:Y:S02]  /*13730*/  F2FP.BF16.F32.PACK_AB R13, R35, R34 ;  /* 0x00000022230d723e */ /* 0x000fe400000010ff */
[----:B------:R-:W-:Y:S01]  /*13740*/  F2FP.BF16.F32.PACK_AB R14, R37, R36 ;  /* 0x00000024250e723e */ /* 0x000fe200000010ff */
[----:B------:R-:W3:Y:S01]  /*13750*/  LDL.LU R156, [R1+0xb4] ;  /* 0x0000b400019c7983 */ /* 0x000ee20000300800 */
[----:B------:R-:W-:-:S02]  /*13760*/  MOV R20, R23 ;  /* 0x0000001700147202 */ /* 0x000fc40000000f00 */
[----:B----4-:R-:W-:Y:S02]  /*13770*/  MOV R21, R0 ;  /* 0x0000000000157202 */ /* 0x010fe40000000f00 */
[----:B------:R-:W-:Y:S01]  /*13780*/  F2FP.BF16.F32.PACK_AB R15, R39, R38 ;  /* 0x00000026270f723e */ /* 0x000fe200000010ff */
[----:B--2---:R-:W-:Y:S01]  /*13790*/  IMAD.WIDE R24, R3, 0x2, R20 ;  /* 0x0000000203187825 */ /* 0x004fe200078e0214 */
        /* <DEDUP_REMOVED lines=15> */
[----:B--2---:R-:W-:-:S04]  /*13890*/  IADD3 R8, P0, R24, 0x20, RZ ;  /* 0x0000002018087810 */ /* 0x004fc80007f1e0ff */
[----:B------:R-:W-:Y:S01]  /*138a0*/  LOP3.LUT R3, R8, 0x380, RZ, 0xc0, !PT ;  /* 0x0000038008037812 */ /* 0x000fe200078ec0ff */
[----:B------:R-:W-:-:S03]  /*138b0*/  IMAD.X R9, RZ, RZ, R25, P0 ;  /* 0x000000ffff097224 */ /* 0x000fc600000e0619 */
[----:B------:R-:W-:-:S04]  /*138c0*/  SHF.R.U64 R3, R3, 0x3, RZ ;  /* 0x0000000303037819 */ /* 0x000fc800000012ff */
[----:B------:R-:W-:-:S04]  /*138d0*/  LOP3.LUT R8, R3, R8, RZ, 0x3c, !PT ;  /* 0x0000000803087212 */ /* 0x000fc800078e3cff */
[----:B------:R-:W-:-:S05]  /*138e0*/  MOV R8, R8 ;  /* 0x0000000800087202 */ /* 0x000fca0000000f00 */
[----:B------:R2:W-:Y:S02]  /*138f0*/  STSM.16.M88.4 [R8], R12 ;  /* 0x0000000c08007844 */ /* 0x0005e40000000200 */
[----:B--2---:R-:W-:-:S04]  /*13900*/  IADD3 R8, P0, R24, 0x40, RZ ;  /* 0x0000004018087810 */ /* 0x004fc80007f1e0ff */
        /* <DEDUP_REMOVED lines=143> */
[----:B-1----:R-:W-:Y:S01]  /*14200*/  LOP3.LUT R4, R3, 0x380, RZ, 0xc0, !PT ;  /* 0x0000038003047812 */ /* 0x002fe200078ec0ff */
        /* <DEDUP_REMOVED lines=33> */
.L_x_15232:
[----:B------:R-:W4:Y:S01]  /*14420*/  LDL.LU R4, [R1+0xac] ;  /* 0x0000ac0001047983 */ /* 0x000f220000300800 */
[----:B------:R-:W0:Y:S03]  /*14430*/  LDC R158, c[0x0][0xce8] ;  /* 0x00033a00ff9e7b82 */ /* 0x000e260000000800 */
[----:B------:R-:W2:Y:S04]  /*14440*/  LDL.LU R3, [R1+0x13c] ;  /* 0x00013c0001037983 */ /* 0x000ea80000300800 */
[----:B------:R-:W3:Y:S04]  /*14450*/  LDL R159, [R1+0xbc] ;  /* 0x0000bc00019f7983 */ /* 0x000ee80000100800 */
        /* <DEDUP_REMOVED lines=214> */
.L_x_15451:
        /* <DEDUP_REMOVED lines=31> */
.L_x_15236:
[----:B------:R-:W-:Y:S05]  /*153b0*/  BSYNC B1 ;  /* 0x0000000000017941 */ /* 0x000fea0003800000 */
.L_x_15235:
[----:B------:R-:W-:-:S03]  /*153c0*/  UMOV UR4, 0xffffffff ;  /* 0xffffffff00047882 */ /* 0x000fc60000000000 */
[----:B------:R-:W-:Y:S05]  /*153d0*/  BRA.DIV UR4, `(.L_x_15237) ;  /* 0x000000d204047947 */ /* 0x000fea000b800000 */
[----:B-1----:R1:W4:Y:S04]  /*153e0*/  SHFL.IDX PT, R3, R20, 0x1, 0x181f ;  /* 0x00381f0014037f89 */ /* 0x00232800000e0000 */
[----:B--23--:R1:W2:Y:S02]  /*153f0*/  SHFL.IDX PT, R14, R4, 0x1, 0x181f ;  /* 0x00381f00040e7f89 */ /* 0x00c2a400000e0000 */
.L_x_15455:
        /* <DEDUP_REMOVED lines=31> */
.L_x_15239:
[----:B------:R-:W-:Y:S05]  /*155f0*/  BSYNC B1 ;  /* 0x0000000000017941 */ /* 0x000fea0003800000 */
.L_x_15238:
[----:B------:R-:W-:-:S03]  /*15600*/  UMOV UR4, 0xffffffff ;  /* 0xffffffff00047882 */ /* 0x000fc60000000000 */
[----:B------:R-:W-:Y:S05]  /*15610*/  BRA.DIV UR4, `(.L_x_15240) ;  /* 0x000000ce04bc7947 */ /* 0x000fea000b800000 */
[----:B----4-:R4:W0:Y:S04]  /*15620*/  SHFL.IDX PT, R3, R20, 0x2, 0x181f ;  /* 0x00581f0014037f89 */ /* 0x01082800000e0000 */
[----:B--23--:R4:W2:Y:S02]  /*15630*/  SHFL.IDX PT, R14, R4, 0x2, 0x181f ;  /* 0x00581f00040e7f89 */ /* 0x00c8a400000e0000 */
.L_x_15459:
        /* <DEDUP_REMOVED lines=31> */
.L_x_15242:
[----:B------:R-:W-:Y:S05]  /*15830*/  BSYNC B1 ;  /* 0x0000000000017941 */ /* 0x000fea0003800000 */
.L_x_15241:
[----:B------:R-:W-:-:S03]  /*15840*/  UMOV UR4, 0xffffffff ;  /* 0xffffffff00047882 */ /* 0x000fc60000000000 */
[----:B------:R-:W-:Y:S05]  /*15850*/  BRA.DIV UR4, `(.L_x_15243) ;  /* 0x000000ce04747947 */ /* 0x000fea000b800000 */
[----:B0-----:R0:W0:Y:S04]  /*15860*/  SHFL.IDX PT, R3, R20, 0x3, 0x181f ;  /* 0x00781f0014037f89 */ /* 0x00102800000e0000 */
[----:B--23--:R2:W3:Y:S02]  /*15870*/  SHFL.IDX PT, R14, R4, 0x3, 0x181f ;  /* 0x00781f00040e7f89 */ /* 0x00c4e400000e0000 */
.L_x_15463:
        /* <DEDUP_REMOVED lines=32> */
.L_x_15233:
        /* <DEDUP_REMOVED lines=46> */
.L_x_15466:
        /* <DEDUP_REMOVED lines=196> */
.L_x_15247:
[----:B------:R-:W-:Y:S05]  /*169a0*/  BSYNC B1 ;  /* 0x0000000000017941 */ /* 0x000fea0003800000 */
.L_x_15246:
[----:B------:R-:W-:-:S03]  /*169b0*/  UMOV UR4, 0xffffffff ;  /* 0xffffffff00047882 */ /* 0x000fc60000000000 */
[----:B------:R-:W-:Y:S05]  /*169c0*/  BRA.DIV UR4, `(.L_x_15248) ;  /* 0x000000be04987947 */ /* 0x000fea000b800000 */
[----:B0-----:R-:W0:Y:S04]  /*169d0*/  SHFL.IDX PT, R4, R4, 0x1, 0x1c1f ;  /* 0x003c1f0004047f89 */ /* 0x001e2800000e0000 */
[----:B------:R-:W4:Y:S02]  /*169e0*/  SHFL.IDX PT, R3, R3, 0x1, 0x1c1f ;  /* 0x003c1f0003037f89 */ /* 0x000f2400000e0000 */
.L_x_15470:
        /* <DEDUP_REMOVED lines=45> */
[----:B-----5:R-:W-:Y:S01]  /*16cc0*/  ISETP.GE.AND P2, PT, R68, UR4, PT ;  /* 0x0000000444007c0c */ /* 0x020fe2000bf46270 */
[----:B----4-:R-:W-:-:S02]  /*16cd0*/  IMAD.MOV.U32 R60, RZ, RZ, R57 ;  /* 0x000000ffff3c7224 */ /* 0x010fc400078e0039 */
[----:B------:R-:W-:Y:S01]  /*16ce0*/  IMAD.MOV.U32 R57, RZ, RZ, R56 ;  /* 0x000000ffff397224 */ /* 0x000fe200078e0038 */
[----:B------:R-:W-:Y:S01]  /*16cf0*/  ISETP.GE.AND P3, PT, R84, UR4, PT ;  /* 0x0000000454007c0c */ /* 0x000fe2000bf66270 */
[----:B------:R-:W-:Y:S02]  /*16d00*/  IMAD.MOV.U32 R56, RZ, RZ, R53 ;  /* 0x000000ffff387224 */ /* 0x000fe400078e0035 */
[----:B------:R-:W-:Y:S02]  /*16d10*/  IMAD.MOV.U32 R53, RZ, RZ, R52 ;  /* 0x000000ffff357224 */ /* 0x000fe400078e0034 */
[----:B------:R-:W-:Y:S02]  /*16d20*/  IMAD.MOV.U32 R52, RZ, RZ, R48 ;  /* 0x000000ffff347224 */ /* 0x000fe400078e0030 */
[----:B------:R-:W-:Y:S02]  /*16d30*/  IMAD.MOV.U32 R48, RZ, RZ, R32 ;  /* 0x000000ffff307224 */ /* 0x000fe400078e0020 */
[----:B---3--:R-:W-:-:S02]  /*16d40*/  IMAD.MOV.U32 R32, RZ, RZ, R13 ;  /* 0x000000ffff207224 */ /* 0x008fc400078e000d */
[----:B------:R-:W-:Y:S02]  /*16d50*/  IMAD.MOV.U32 R13, RZ, RZ, R11 ;  /* 0x000000ffff0d7224 */ /* 0x000fe400078e000b */
[----:B------:R-:W-:Y:S02]  /*16d60*/  IMAD.MOV.U32 R11, RZ, RZ, R10 ;  /* 0x000000ffff0b7224 */ /* 0x000fe400078e000a */
[----:B------:R-:W-:Y:S02]  /*16d70*/  IMAD.MOV.U32 R10, RZ, RZ, R9 ;  /* 0x000000ffff0a7224 */ /* 0x000fe400078e0009 */
[----:B0-----:R-:W-:Y:S02]  /*16d80*/  @!P2 IMAD.MOV.U32 R9, RZ, RZ, R4 ;  /* 0x000000ffff09a224 */ /* 0x001fe400078e0004 */
[----:B------:R-:W-:Y:S02]  /*16d90*/  IMAD.MOV.U32 R61, RZ, RZ, R8 ;  /* 0x000000ffff3d7224 */ /* 0x000fe400078e0008 */
[----:B------:R-:W-:-:S02]  /*16da0*/  @!P2 IMAD.MOV.U32 R8, RZ, RZ, R3 ;  /* 0x000000ffff08a224 */ /* 0x000fc400078e0003 */
[----:B------:R-:W-:Y:S02]  /*16db0*/  IMAD.MOV.U32 R72, RZ, RZ, R64 ;  /* 0x000000ffff487224 */ /* 0x000fe400078e0040 */
[----:B------:R-:W-:Y:S02]  /*16dc0*/  IMAD.MOV.U32 R64, RZ, RZ, R60 ;  /* 0x000000ffff407224 */ /* 0x000fe400078e003c */
        /* <DEDUP_REMOVED lines=156> */
.L_x_15231:
[----:B------:R-:W2:Y:S01]  /*17790*/  LDL.LU R10, [R1+0xb0] ;  /* 0x0000b000010a7983 */ /* 0x000ea20000300800 */
[----:B------:R-:W-:Y:S01]  /*177a0*/  ULDC.64 UR6, c[0x0][0xd08] ;  /* 0x0003420000067ab9 */ /* 0x000fe20000000a00 */
[----:B------:R-:W-:Y:S02]  /*177b0*/  ULDC.64 UR4, c[0x0][0xd00] ;  /* 0x0003400000047ab9 */ /* 0x000fe40000000a00 */
[----:B------:R-:W3:Y:S04]  /*177c0*/  LDL.LU R0, [R1+0xb4] ;  /* 0x0000b40001007983 */ /* 0x000ee80000300800 */
[----:B-1----:R-:W4:Y:S01]  /*177d0*/  LDL R4, [R1+0xa8] ;  /* 0x0000a80001047983 */ /* 0x002f220000100800 */
[----:B------:R-:W-:Y:S01]  /*177e0*/  ISETP.NE.U32.AND P1, PT, RZ, UR6, PT ;  /* 0x00000006ff007c0c */ /* 0x000fe2000bf25070 */
[----:B------:R-:W-:Y:S01]  /*177f0*/  IMAD.MOV.U32 R3, RZ, RZ, RZ ;  /* 0x000000ffff037224 */ /* 0x000fe200078e00ff */
[----:B------:R-:W-:-:S02]  /*17800*/  ISETP.NE.U32.AND P0, PT, RZ, UR4, PT ;  /* 0x00000004ff007c0c */ /* 0x000fc4000bf05070 */
[----:B------:R-:W-:Y:S02]  /*17810*/  ISETP.NE.AND.EX P1, PT, RZ, UR7, PT, P1 ;  /* 0x00000007ff007c0c */ /* 0x000fe4000bf25310 */
[----:B------:R-:W-:Y:S02]  /*17820*/  ISETP.NE.AND.EX P0, PT, RZ, UR5, PT, P0 ;  /* 0x00000005ff007c0c */ /* 0x000fe4000bf05300 */
[----:B--2---:R-:W-:Y:S01]  /*17830*/  IADD3 R8, P2, R10, UR4, RZ ;  /* 0x000000040a087c10 */ /* 0x004fe2000ff5e0ff */
[----:B------:R-:W-:-:S03]  /*17840*/  ULDC UR4, c[0x0][0xb88] ;  /* 0x0002e20000047ab9 */ /* 0x000fc60000000800 */
[----:B---3--:R-:W-:-:S05]  /*17850*/  IADD3.X R9, R0, UR5, RZ, P2, !PT ;  /* 0x0000000500097c10 */ /* 0x008fca00097fe4ff */
[----:B------:R-:W-:Y:S01]  /*17860*/  @P1 IADD3 R10, P2, R10, UR6, RZ ;  /* 0x000000060a0a1c10 */ /* 0x000fe2000ff5e0ff */
[----:B------:R-:W-:Y:S01]  /*17870*/  IMAD.U32 R26, RZ, RZ, UR4 ;  /* 0x00000004ff1a7e24 */ /* 0x000fe2000f8e00ff */
[----:B------:R1:W5:Y:S02]  /*17880*/  @P0 LDG.E R3, desc[UR42][R8.64] ;  /* 0x0000002a08030981 */ /* 0x000364000c1e1900 */
[----:B------:R-:W-:-:S05]  /*17890*/  @P1 IADD3.X R11, R0, UR7, RZ, P2, !PT ;  /* 0x00000007000b1c10 */ /* 0x000fca00097fe4ff */
[----:B------:R1:W5:Y:S01]  /*178a0*/  @P1 LDG.E R26, desc[UR42][R10.64] ;  /* 0x0000002a0a1a1981 */ /* 0x000362000c1e1900 */
[----:B----4-:R-:W-:Y:S01]  /*178b0*/  ISETP.NE.AND P2, PT, R4, RZ, PT ;  /* 0x000000ff0400720c */ /* 0x010fe20003f45270 */
[----:B------:R-:W2:-:S12]  /*178c0*/  S2R R0, SR_TID.X ;  /* 0x0000000000007919 */ /* 0x000e980000002100 */
[----:B------:R-:W3:Y:S01]  /*178d0*/  @!P2 LDC R4, c[0x0][0xbd4] ;  /* 0x0002f500ff04ab82 */ /* 0x000ee20000000800 */
[----:B--2---:R-:W-:Y:S01]  /*178e0*/  VIADD R32, R0, 0xffffff80 ;  /* 0xffffff8000207836 */ /* 0x004fe20000000000 */
[----:B---3--:R1:W-:Y:S01]  /*178f0*/  @!P2 STL [R1+0xa8], R4 ;  /* 0x0000a8040100a387 */ /* 0x0083e20000100800 */
[----:B------:R-:W-:-:S03]  /*17900*/  ISETP.GT.AND P2, PT, R4, 0x1, PT ;  /* 0x000000010400780c */ /* 0x000fc60003f44270 */
[----:B------:R-:W-:Y:S01]  /*17910*/  ISETP.GT.AND P3, PT, R32, 0x7f, PT ;  /* 0x0000007f2000780c */ /* 0x000fe20003f64270 */
[----:B------:R-:W-:-:S12]  /*17920*/  @P1 BRA `(.L_x_15249) ;  /* 0x0000000000101947 */ /* 0x000fd80003800000 */
[----:B------:R-:W-:Y:S05]  /*17930*/  @!P0 BRA `(.L_x_15249) ;  /* 0x00000000000c8947 */ /* 0x000fea0003800000 */
[----:B-1----:R-:W2:Y:S04]  /*17940*/  LDG.E R11, desc[UR42][R8.64] ;  /* 0x0000002a080b7981 */ /* 0x002ea8000c1e1900 */
[----:B-----5:R-:W2:Y:S02]  /*17950*/  LDG.E R26, desc[UR42][R8.64+0x4] ;  /* 0x0000042a081a7981 */ /* 0x020ea4000c1e1900 */
[----:B--2---:R-:W-:-:S07]  /*17960*/  IMAD.IADD R26, R26, 0x1, -R11 ;  /* 0x000000011a1a7824 */ /* 0x004fce00078e0a0b */
.L_x_15249:
        /* <DEDUP_REMOVED lines=8> */
[----:B------:R-:W1:Y:S01]  /*179f0*/  LDC R37, c[0x0][0xce8] ;  /* 0x00033a00ff257b82 */ /* 0x000e620000000800 */
[----:B------:R-:W2:Y:S01]  /*17a00*/  S2R R35, SR_TID.X ;  /* 0x0000000000237919 */ /* 0x000ea20000002100 */
[----:B-1----:R-:W-:Y:S01]  /*17a10*/  IMAD R0, R26, R37, RZ ;  /* 0x000000251a007224 */ /* 0x002fe200078e02ff */
[----:B--2---:R-:W-:-:S04]  /*17a20*/  IADD3 R35, R8, -0x80, R35 ;  /* 0xffffff8008237810 */ /* 0x004fc80007ffe023 */
        /* <DEDUP_REMOVED lines=46> */
.L_x_15251:
[----:B------:R-:W-:Y:S05]  /*17d10*/  BSYNC B1 ;  /* 0x0000000000017941 */ /* 0x000fea0003800000 */
.L_x_15250:
[----:B------:R-:W-:Y:S05]  /*17d20*/  @P2 BRA `(.L_x_15244) ;  /* 0x0000000800f02947 */ /* 0x000fea0003800000 */
[----:B------:R-:W2:Y:S01]  /*17d30*/  LDL R24, [R1+0x78] ;  /* 0x0000780001187983 */ /* 0x000ea20000100800 */
[----:B------:R-:W3:Y:S01]  /*17d40*/  LDC R21, c[0x0][0xce8] ;  /* 0x00033a00ff157b82 */ /* 0x000ee20000000800 */
[----:B-1----:R-:W-:Y:S01]  /*17d50*/  SHF.R.S32.HI R9, RZ, 0x1f, R32 ;  /* 0x0000001fff097819 */ /* 0x002fe20000011420 */
        /* <DEDUP_REMOVED lines=14> */
[----:B---3--:R-:W-:-:S03]  /*17e40*/  ISETP.NE.AND P0, PT, R21, 0x1, PT ;  /* 0x000000011500780c */ /* 0x008fc60003f05270 */
[----:B------:R-:W-:Y:S01]  /*17e50*/  IMAD R9, R207, UR5, R9 ;  /* 0x00000005cf097c24 */ /* 0x000fe2000f8e0209 */
[----:B------:R-:W-:Y:S01]  /*17e60*/  ULDC.64 UR4, c[0x0][0xbe0] ;  /* 0x0002f80000047ab9 */ /* 0x000fe20000000a00 */
[C---:B------:R-:W-:Y:S02]  /*17e70*/  IMAD R11, R33.reuse, UR7, R4 ;  /* 0x00000007210b7c24 */ /* 0x040fe4000f8e0204 */
[----:B------:R-:W-:-:S04]  /*17e80*/  IMAD.WIDE.U32 R8, R33, UR6, R8 ;  /* 0x0000000621087c25 */ /* 0x000fc8000f8e0008 */
[----:B------:R-:W-:Y:S02]  /*17e90*/  IMAD.IADD R9, R9, 0x1, R11 ;  /* 0x0000000109097824 */ /* 0x000fe400078e020b */
[----:B------:R-:W1:Y:S08]  /*17ea0*/  @P0 LDC R10, c[0x0][0xcec] ;  /* 0x00033b00ff0a0b82 */ /* 0x000e700000000800 */
[----:B------:R-:W3:Y:S01]  /*17eb0*/  @P0 LDC R15, c[0x0][0xcf0] ;  /* 0x00033c00ff0f0b82 */ /* 0x000ee20000000800 */
[----:B--2---:R-:W-:-:S04]  /*17ec0*/  IMAD.IADD R13, R24, 0x1, R0 ;  /* 0x00000001180d7824 */ /* 0x004fc800078e0200 */
[----:B-1----:R-:W-:-:S04]  /*17ed0*/  @P0 IMAD.HI.U32 R0, R13, R10, RZ ;  /* 0x0000000a0d000227 */ /* 0x002fc800078e00ff */
[----:B------:R-:W-:Y:S01]  /*17ee0*/  IMAD.MOV.U32 R3, RZ, RZ, R13 ;  /* 0x000000ffff037224 */ /* 0x000fe200078e000d */
[----:B---3--:R-:W-:-:S04]  /*17ef0*/  @P0 SHF.R.U32.HI R3, RZ, R15, R0 ;  /* 0x0000000fff030219 */ /* 0x008fc80000011600 */
        /* <DEDUP_REMOVED lines=20> */
.L_x_15473:
        /* <DEDUP_REMOVED lines=32> */
.L_x_15254:
[----:B------:R-:W-:Y:S05]  /*18240*/  BSYNC B1 ;  /* 0x0000000000017941 */ /* 0x000fea0003800000 */
.L_x_15253:
[----:B------:R-:W-:-:S03]  /*18250*/  UMOV UR4, 0xffffffff ;  /* 0xffffffff00047882 */ /* 0x000fc60000000000 */
[----:B------:R-:W-:Y:S05]  /*18260*/  BRA.DIV UR4, `(.L_x_15255) ;  /* 0x000000a604f47947 */ /* 0x000fea000b800000 */
[----:B--2---:R2:W0:Y:S04]  /*18270*/  SHFL.IDX PT, R3, R4, 0x1, 0x181f ;  /* 0x00381f0004037f89 */ /* 0x00442800000e0000 */
[----:B---34-:R2:W3:Y:S02]  /*18280*/  SHFL.IDX PT, R9, R0, 0x1, 0x181f ;  /* 0x00381f0000097f89 */ /* 0x0184e400000e0000 */
.L_x_15477:
        /* <DEDUP_REMOVED lines=20> */
[----:B0-----:R-:W-:Y:S02]  /*183d0*/  @!P3 LEA.HI.X R11, R212, R3, R14, 0x1, P5 ;  /* 0x00000003d40bb211 */ /* 0x001fe400028f0c0e */
        /* <DEDUP_REMOVED lines=10> */
.L_x_15257:
[----:B------:R-:W-:Y:S05]  /*18480*/  BSYNC B1 ;  /* 0x0000000000017941 */ /* 0x000fea0003800000 */
.L_x_15256:
[----:B------:R-:W-:-:S03]  /*18490*/  UMOV UR4, 0xffffffff ;  /* 0xffffffff00047882 */ /* 0x000fc60000000000 */
[----:B------:R-:W-:Y:S05]  /*184a0*/  BRA.DIV UR4, `(.L_x_15258) ;  /* 0x000000a604b07947 */ /* 0x000fea000b800000 */
[----:B0-----:R0:W0:Y:S04]  /*184b0*/  SHFL.IDX PT, R3, R4, 0x2, 0x181f ;  /* 0x00581f0004037f89 */ /* 0x00102800000e0000 */
[----:B---34-:R3:W4:Y:S02]  /*184c0*/  SHFL.IDX PT, R9, R0, 0x2, 0x181f ;  /* 0x00581f0000097f89 */ /* 0x01872400000e0000 */
.L_x_15481:
        /* <DEDUP_REMOVED lines=31> */
.L_x_15260:
[----:B------:R-:W-:Y:S05]  /*186c0*/  BSYNC B1 ;  /* 0x0000000000017941 */ /* 0x000fea0003800000 */
.L_x_15259:
[----:B------:R-:W-:-:S03]  /*186d0*/  UMOV UR4, 0xffffffff ;  /* 0xffffffff00047882 */ /* 0x000fc60000000000 */
[----:B------:R-:W-:Y:S05]  /*186e0*/  BRA.DIV UR4, `(.L_x_15261) ;  /* 0x000000a6046c7947 */ /* 0x000fea000b800000 */
[----:B0-----:R0:W0:Y:S04]  /*186f0*/  SHFL.IDX PT, R3, R4, 0x3, 0x181f ;  /* 0x00781f0004037f89 */ /* 0x00102800000e0000 */
[----:B----4-:R4:W0:Y:S02]  /*18700*/  SHFL.IDX PT, R9, R0, 0x3, 0x181f ;  /* 0x00781f0000097f89 */ /* 0x01082400000e0000 */
.L_x_15485:
        /* <DEDUP_REMOVED lines=30> */
.L_x_15244:
[----:B------:R-:W-:Y:S05]  /*188f0*/  BSYNC B0 ;  /* 0x0000000000007941 */ /* 0x000fea0003800000 */
.L_x_15230:
[----:B------:R-:W-:Y:S02]  /*18900*/  ULDC UR4, c[0x0][0xd3c] ;  /* 0x00034f0000047ab9 */ /* 0x000fe40000000800 */
[----:B------:R-:W-:-:S13]  /*18910*/  ISETP.GE.AND P0, PT, R7, UR4, PT ;  /* 0x0000000407007c0c */ /* 0x000fda000bf06270 */
[----:B------:R-:W-:Y:S05]  /*18920*/  @!P0 BRA `(.L_x_15262) ;  /* 0xfffffe9000048947 */ /* 0x000fea000383ffff */
[----:B------:R-:W-:Y:S05]  /*18930*/  BRA `(.L_x_15091) ;  /* 0x00000084003c7947 */ /* 0x000fea0003800000 */
.L_x_15089:
        /* <DEDUP_REMOVED lines=16> */
.L_x_15263:
        /* <DEDUP_REMOVED lines=43> */
.L_x_15267:
        /* <DEDUP_REMOVED lines=37> */
.L_x_15265:
        /* <DEDUP_REMOVED lines=13> */
.L_x_15268:
        /* <DEDUP_REMOVED lines=62> */
.L_x_15269:
        /* <DEDUP_REMOVED lines=61> */
.L_x_15270:
[----:B------:R-:W-:-:S05]  /*197c0*/  LOP3.LUT R25, RZ, R2, RZ, 0x33, !PT ;  /* 0x00000002ff197212 */ /* 0x000fca00078e33ff */
[----:B------:R-:W-:Y:S01]  /*197d0*/  IMAD.IADD R25, R6, 0x1, R25 ;  /* 0x0000000106197824 */ /* 0x000fe200078e0219 */
[----:B------:R-:W-:Y:S06]  /*197e0*/  BRA `(.L_x_15271) ;  /* 0x00000000000c7947 */ /* 0x000fec0003800000 */
.L_x_15266:
[----:B------:R-:W-:Y:S02]  /*197f0*/  IMAD.MOV.U32 R25, RZ, RZ, RZ ;  /* 0x000000ffff197224 */ /* 0x000fe400078e00ff */
[----:B------:R-:W-:Y:S02]  /*19800*/  IMAD.U32 R24, RZ, RZ, UR6 ;  /* 0x00000006ff187e24 */ /* 0x000fe4000f8e00ff */
[----:B------:R-:W-:-:S07]  /*19810*/  IMAD.MOV.U32 R26, RZ, RZ, RZ ;  /* 0x000000ffff1a7224 */ /* 0x000fce00078e00ff */
.L_x_15271:
[----:B------:R-:W-:-:S13]  /*19820*/  ISETP.NE.AND P0, PT, R7, RZ, PT ;  /* 0x000000ff0700720c */ /* 0x000fda0003f05270 */
[----:B------:R-:W0:Y:S01]  /*19830*/  @!P0 S2R R3, SR_CgaCtaId ;  /* 0x0000000000038919 */ /* 0x000e220000008800 */
[----:B------:R-:W-:-:S04]  /*19840*/  @!P0 MOV R2, 0x400 ;  /* 0x0000040000028802 */ /* 0x000fc80000000f00 */
[----:B0-----:R-:W-:-:S05]  /*19850*/  @!P0 LEA R2, R3, R2, 0x18 ;  /* 0x0000000203028211 */ /* 0x001fca00078ec0ff */
[----:B------:R1:W-:Y:S01]  /*19860*/  @!P0 STS.128 [R2+0x324d0], R24 ;  /* 0x0324d01802008388 */ /* 0x0003e20000000c00 */
[----:B------:R-:W-:Y:S06]  /*19870*/  BAR.ARV 0x5, 0x180 ;  /* 0x0146000000007b1d */ /* 0x000fec0000002000 */
.L_x_15264:
        /* <DEDUP_REMOVED lines=24> */
[----:B------:R-:W-:Y:S01]  /*19a00*/  ULOP3.LUT UR38, UR36, 0x2, URZ, 0xfc, !UPT ;  /* 0x0000000224267892 */ /* 0x000fe2000f8efc3f */
[----:B------:R-:W-:Y:S01]  /*19a10*/  LOP3.LUT R4, R2, 0x40, RZ, 0xfc, !PT ;  /* 0x0000004002047812 */ /* 0x000fe200078efcff */
[----:B------:R-:W-:Y:S01]  /*19a20*/  ULDC UR37, c[0x0][0xc] ;  /* 0x0000030000257ab9 */ /* 0x000fe20000000800 */
[----:B------:R-:W-:-:S02]  /*19a30*/  LOP3.LUT R0, R3, 0x70, R0, 0xf8, !PT ;  /* 0x0000007003007812 */ /* 0x000fc400078ef800 */
[C---:B------:R-:W-:Y:S01]  /*19a40*/  LOP3.LUT R3, R2.reuse, 0x80, RZ, 0xfc, !PT ;  /* 0x0000008002037812 */ /* 0x040fe200078efcff */
[----:B0-----:R-:W-:Y:S01]  /*19a50*/  ULEA UR4, UR5, UR4, 0x18 ;  /* 0x0000000405047291 */ /* 0x001fe2000f8ec03f */
[----:B------:R-:W-:-:S05]  /*19a60*/  LOP3.LUT R0, R2, 0xc0, RZ, 0xfc, !PT ;  /* 0x000000c002007812 */ /* 0x000fca00078efcff */
[----:B------:R-:W-:-:S04]  /*19a70*/  IMAD.U32 R16, RZ, RZ, UR4 ;  /* 0x00000004ff107e24 */ /* 0x000fc8000f8e00ff */
[----:B--2---:R-:W-:-:S07]  /*19a80*/  IMAD R22, R32, 0x2, R16 ;  /* 0x0000000220167824 */ /* 0x004fce00078e0210 */
.L_x_15381:
[----:B0-----:R-:W0:Y:S02]  /*19a90*/  LDC.64 R36, c[0x0][0xd88] ;  /* 0x00036200ff247b82 */ /* 0x001e240000000a00 */
[----:B0-----:R-:W-:-:S06]  /*19aa0*/  IMAD.WIDE R36, R27, 0x4, R36 ;  /* 0x000000041b247825 */ /* 0x001fcc00078e0224 */
[----:B--2---:R0:W2:Y:S01]  /*19ab0*/  LDG.E R36, desc[UR42][R36.64] ;  /* 0x0000002a24247981 */ /* 0x0040a2000c1e1900 */
        /* <DEDUP_REMOVED lines=9> */
[----:B0-----:R-:W-:Y:S01]  /*19b50*/  IMAD.MOV.U32 R37, RZ, RZ, RZ ;  /* 0x000000ffff257224 */ /* 0x001fe200078e00ff */
[----:B--2---:R-:W-:-:S05]  /*19b60*/  SHF.R.S32.HI R0, RZ, 0x1f, R36 ;  /* 0x0000001fff007819 */ /* 0x004fca0000011424 */
[C---:B------:R-:W-:Y:S01]  /*19b70*/  @P0 LEA R2, P1, R36.reuse, UR4, 0x2 ;  /* 0x0000000424020c11 */ /* 0x040fe2000f8210ff */
[C---:B---3--:R-:W-:Y:S01]  /*19b80*/  IMAD.SHL.U32 R23, R36.reuse, 0x4, RZ ;  /* 0x0000000424177824 */ /* 0x048fe200078e00ff */
[C-C-:B------:R-:W-:Y:S01]  /*19b90*/  SHF.L.U64.HI R31, R36.reuse, 0x2, R0.reuse ;  /* 0x00000002241f7819 */ /* 0x140fe20000010200 */
[----:B------:R0:W-:Y:S01]  /*19ba0*/  STL [R1+0x18], R0 ;  /* 0x0000180001007387 */ /* 0x0001e20000100800 */
[----:B------:R-:W-:Y:S01]  /*19bb0*/  @P0 LEA.HI.X R3, R36, UR5, R0, 0x2, P1 ;  /* 0x0000000524030c11 */ /* 0x000fe200088f1400 */
[----:B------:R-:W-:-:S04]  /*19bc0*/  ULDC.64 UR4, c[0x0][0xaf8] ;  /* 0x0002be0000047ab9 */ /* 0x000fc80000000a00 */
[----:B-1----:R1:W5:Y:S01]  /*19bd0*/  @P0 LDG.E R34, desc[UR42][R2.64] ;  /* 0x0000002a02220981 */ /* 0x002362000c1e1900 */
[----:B------:R-:W-:Y:S02]  /*19be0*/  ISETP.NE.U32.AND P0, PT, RZ, UR4, PT ;  /* 0x00000004ff007c0c */ /* 0x000fe4000bf05070 */
        /* <DEDUP_REMOVED lines=8> */
[----:B------:R-:W-:Y:S02]  /*19c70*/  IADD3.X R3, R31, UR5, RZ, P3, !PT ;  /* 0x000000051f037c10 */ /* 0x000fe40009ffe4ff */
[----:B------:R-:W-:Y:S01]  /*19c80*/  @P2 IADD3 R6, P3, R23, UR8, RZ ;  /* 0x0000000817062c10 */ /* 0x000fe2000ff7e0ff */
[----:B------:R-:W-:Y:S01]  /*19c90*/  IMAD.U32 R8, RZ, RZ, UR4 ;  /* 0x00000004ff087e24 */ /* 0x000fe2000f8e00ff */
[----:B------:R-:W-:Y:S01]  /*19ca0*/  ULDC.64 UR4, c[0x0][0x418] ;  /* 0x0001060000047ab9 */ /* 0x000fe20000000a00 */
[----:B------:R-:W5:Y:S01]  /*19cb0*/  @P0 LDG.E R37, desc[UR42][R2.64] ;  /* 0x0000002a02250981 */ /* 0x000f62000c1e1900 */
[----:B------:R-:W-:-:S03]  /*19cc0*/  @P2 IADD3.X R7, R31, UR9, RZ, P3, !PT ;  /* 0x000000091f072c10 */ /* 0x000fc60009ffe4ff */
[----:B------:R-:W5:Y:S04]  /*19cd0*/  @P1 LDG.E R0, desc[UR42][R4.64] ;  /* 0x0000002a04001981 */ /* 0x000f68000c1e1900 */
        /* <DEDUP_REMOVED lines=14> */
[----:B0-----:R-:W2:Y:S04]  /*19dc0*/  LDG.E R8, desc[UR42][R2.64] ;  /* 0x0000002a02087981 */ /* 0x001ea8000c1e1900 */
[----:B------:R-:W2:Y:S02]  /*19dd0*/  LDG.E R7, desc[UR42][R2.64+0x4] ;  /* 0x0000042a02077981 */ /* 0x000ea4000c1e1900 */
[----:B--2---:R-:W-:-:S05]  /*19de0*/  IMAD.IADD R11, R7, 0x1, -R8 ;  /* 0x00000001070b7824 */ /* 0x004fca00078e0a08 */
[----:B------:R1:W-:Y:S02]  /*19df0*/  STL [R1+0x8], R11 ;  /* 0x0000080b01007387 */ /* 0x0003e40000100800 */
.L_x_15273:
        /* <DEDUP_REMOVED lines=14> */
.L_x_15274:
        /* <DEDUP_REMOVED lines=9> */
.L_x_15275:
        /* <DEDUP_REMOVED lines=15> */
[----:B------:R2:W-:Y:S01]  /*1a060*/  STL [R1+0x10], R7 ;  /* 0x0000100701007387 */ /* 0x0005e20000100800 */
        /* <DEDUP_REMOVED lines=42> */
.L_x_15277:
[----:B------:R-:W-:Y:S05]  /*1a310*/  BSYNC B0 ;  /* 0x0000000000007941 */ /* 0x000fea0003800000 */
.L_x_15276:
        /* <DEDUP_REMOVED lines=9> */
[----:B------:R-:W-:-:S07]  /*1a3b0*/  SHF.R.U32.HI R3, RZ, 0x6, R3 ;  /* 0x00000006ff037819 */ /* 0x000fce0000011603 */
[----:B------:R-:W-:-:S04]  /*1a3c0*/  @P0 VIADD R6, R6, 0x5f ;  /* 0x0000005f06060836 */ /* 0x000fc80000000000 */
[----:B------:R-:W-:-:S04]  /*1a3d0*/  @P0 IMAD.HI R2, R6, 0x2aaaaaab, RZ ;  /* 0x2aaaaaab06020827 */ /* 0x000fc800078e02ff */
[----:B------:R-:W-:Y:S01]  /*1a3e0*/  IMAD.MOV.U32 R6, RZ, RZ, R3 ;  /* 0x000000ffff067224 */ /* 0x000fe200078e0003 */
        /* <DEDUP_REMOVED lines=12> */
.L_x_15488:
[----:B--2---:R-:W-:Y:S02]  /*1a4b0*/  ISETP.NE.AND P0, PT, R14, RZ, PT ;  /* 0x000000ff0e00720c */ /* 0x004fe40003f05270 */
[----:B------:R-:W-:-:S11]  /*1a4c0*/  PLOP3.LUT P6, PT, PT, PT, PT, 0x8, 0x0 ;  /* 0x000000000000781c */ /* 0x000fd60003fce170 */
[----:B------:R-:W-:Y:S05]  /*1a4d0*/  @P0 BRA `(.L_x_15281) ;  /* 0x00000000000c0947 */ /* 0x000fea0003800000 */
[----:B------:R-:W-:-:S03]  /*1a4e0*/  UMOV UR4, 0xffffffff ;  /* 0xffffffff00047882 */ /* 0x000fc60000000000 */
[----:B------:R-:W-:Y:S05]  /*1a4f0*/  BRA.DIV UR4, `(.L_x_15282) ;  /* 0x0000008a04687947 */ /* 0x000fea000b800000 */
[----:B------:R-:W-:-:S13]  /*1a500*/  ELECT P6, URZ, PT ;  /* 0x00000000003f782f */ /* 0x000fda00038c0000 */
.L_x_15281:
        /* <DEDUP_REMOVED lines=9> */
.L_x_15491:
[----:B------:R-:W-:Y:S05]  /*1a5a0*/  BSYNC B1 ;  /* 0x0000000000017941 */ /* 0x000fea0003800000 */
.L_x_15283:
        /* <DEDUP_REMOVED lines=10> */
.L_x_15492:
[----:B------:R-:W-:Y:S05]  /*1a650*/  BSYNC B2 ;  /* 0x0000000000027941 */ /* 0x000fea0003800000 */
.L_x_15287:
        /* <DEDUP_REMOVED lines=9> */
.L_x_15290:
[----:B------:R-:W-:Y:S05]  /*1a6f0*/  BSYNC B2 ;  /* 0x0000000000027941 */ /* 0x000fea0003800000 */
.L_x_15289:
        /* <DEDUP_REMOVED lines=12> */
.L_x_15291:
        /* <DEDUP_REMOVED lines=13> */
.L_x_15493:
[----:B------:R-:W-:Y:S05]  /*1a890*/  BSYNC B2 ;  /* 0x0000000000027941 */ /* 0x000fea0003800000 */
.L_x_15292:
        /* <DEDUP_REMOVED lines=11> */
.L_x_15295:
[----:B------:R-:W-:Y:S05]  /*1a950*/  BSYNC B2 ;  /* 0x0000000000027941 */ /* 0x000fea0003800000 */
.L_x_15294:
        /* <DEDUP_REMOVED lines=9> */
.L_x_15296:
        /* <DEDUP_REMOVED lines=15> */
.L_x_15297:
        /* <DEDUP_REMOVED lines=15> */
.L_x_15298:
        /* <DEDUP_REMOVED lines=15> */
.L_x_15299:
        /* <DEDUP_REMOVED lines=10> */
.L_x_15286:
[----:B------:R-:W-:Y:S05]  /*1ad60*/  BSYNC B1 ;  /* 0x0000000000017941 */ /* 0x000fea0003800000 */
.L_x_15285:
        /* <DEDUP_REMOVED lines=9> */
.L_x_15315:
        /* <DEDUP_REMOVED lines=11> */
.L_x_15494:
[----:B------:R-:W-:Y:S05]  /*1aeb0*/  BSYNC B2 ;  /* 0x0000000000027941 */ /* 0x000fea0003800000 */
.L_x_15302:
        /* <DEDUP_REMOVED lines=9> */
.L_x_15305:
[----:B------:R-:W-:Y:S05]  /*1af50*/  BSYNC B2 ;  /* 0x0000000000027941 */ /* 0x000fea0003800000 */
.L_x_15304:
[----:B------:R-:W-:Y:S01]  /*1af60*/  IMAD.MOV.U32 R14, RZ, RZ, RZ ;  /* 0x000000ffff0e7224 */ /* 0x000fe200078e00ff */
[----:B------:R-:W-:Y:S01]  /*1af70*/  UIADD3 UR4, UP0, UR40, 0x570, URZ ;  /* 0x0000057028047890 */ /* 0x000fe2000ff1e03f */
[----:B-1----:R-:W-:Y:S01]  /*1af80*/  IMAD R11, R17, 0x3000, R16 ;  /* 0x00003000110b7824 */ /* 0x002fe200078e0210 */
        /* <DEDUP_REMOVED lines=8> */
.L_x_15306:
        /* <DEDUP_REMOVED lines=13> */
.L_x_15495:
[----:B------:R-:W-:Y:S05]  /*1b0e0*/  BSYNC B2 ;  /* 0x0000000000027941 */ /* 0x000fea0003800000 */
.L_x_15307:
        /* <DEDUP_REMOVED lines=11> */
.L_x_15310:
[----:B------:R-:W-:Y:S05]  /*1b1a0*/  BSYNC B2 ;  /* 0x0000000000027941 */ /* 0x000fea0003800000 */
.L_x_15309:
        /* <DEDUP_REMOVED lines=9> */
.L_x_15311:
        /* <DEDUP_REMOVED lines=15> */
.L_x_15312:
        /* <DEDUP_REMOVED lines=15> */
.L_x_15313:
        /* <DEDUP_REMOVED lines=15> */
.L_x_15314:
        /* <DEDUP_REMOVED lines=10> */
.L_x_15301:
[----:B------:R-:W-:Y:S05]  /*1b5b0*/  BSYNC B1 ;  /* 0x0000000000017941 */ /* 0x000fea0003800000 */
.L_x_15300:
        /* <DEDUP_REMOVED lines=8> */
.L_x_15279:
[----:B------:R-:W-:Y:S05]  /*1b640*/  BSYNC B0 ;  /* 0x0000000000007941 */ /* 0x000fea0003800000 */
.L_x_15278:
        /* <DEDUP_REMOVED lines=8> */
[----:B------:R-:W2:Y:S08]  /*1b6d0*/  @P1 LDC R3, c[0x0][0x44c] ;  /* 0x00011300ff031b82 */ /* 0x000eb00000000800 */
[----:B------:R-:W4:Y:S01]  /*1b6e0*/  @P1 LDC R0, c[0x0][0x450] ;  /* 0x00011400ff001b82 */ /* 0x000f220000000800 */
[----:B--2---:R-:W-:-:S05]  /*1b6f0*/  @P1 IMAD.HI.U32 R3, R2, R3, RZ ;  /* 0x0000000302031227 */ /* 0x004fca00078e00ff */
[----:B----4-:R-:W-:Y:S01]  /*1b700*/  @P1 SHF.R.U32.HI R2, RZ, R0, R3 ;  /* 0x00000000ff021219 */ /* 0x010fe20000011603 */
        /* <DEDUP_REMOVED lines=10> */
[----:B0-----:R-:W0:Y:S03]  /*1b7b0*/  I2F.RP R8, R0 ;  /* 0x0000000000087306 */ /* 0x001e260000209400 */
        /* <DEDUP_REMOVED lines=23> */
.L_x_15317:
[----:B------:R-:W-:Y:S05]  /*1b930*/  BSYNC B0 ;  /* 0x0000000000007941 */ /* 0x000fea0003800000 */
.L_x_15316:
        /* <DEDUP_REMOVED lines=23> */
.L_x_15319:
        /* <DEDUP_REMOVED lines=14> */
[----:B-1----:R-:W-:Y:S02]  /*1bb90*/  IMAD.U32 R11, RZ, RZ, UR5 ;  /* 0x00000005ff0b7e24 */ /* 0x002fe4000f8e00ff */
[----:B0-----:R-:W-:Y:S02]  /*1bba0*/  IMAD.MOV.U32 R8, RZ, RZ, 0x70 ;  /* 0x00000070ff087424 */ /* 0x001fe400078e00ff */
[----:B------:R-:W-:Y:S02]  /*1bbb0*/  IMAD.MOV.U32 R12, RZ, RZ, 0x1 ;  /* 0x00000001ff0c7424 */ /* 0x000fe400078e00ff */
[----:B------:R-:W-:-:S07]  /*1bbc0*/  IMAD.MOV.U32 R13, RZ, RZ, RZ ;  /* 0x000000ffff0d7224 */ /* 0x000fce00078e00ff */
[----:B------:R-:W-:-:S07]  /*1bbd0*/  LEPC R20, `(.L_x_15322) ;  /* 0x000000001014794e */ /* 0x000fce0000000000 */
[----:B--2---:R-:W-:Y:S05]  /*1bbe0*/  CALL.ABS.NOINC R2 ;  /* 0x0000000002007343 */ /* 0x004fea0003c00000 */
.L_x_15322:
[----:B------:R-:W-:Y:S05]  /*1bbf0*/  BSYNC B6 ;  /* 0x0000000000067941 */ /* 0x000fea0003800000 */
.L_x_15321:
        /* <DEDUP_REMOVED lines=12> */
[----:B------:R-:W-:-:S02]  /*1bcc0*/  IMAD.U32 R7, RZ, RZ, UR9 ;  /* 0x00000009ff077e24 */ /* 0x000fc4000f8e00ff */
[----:B------:R-:W-:Y:S02]  /*1bcd0*/  IMAD.U32 R10, RZ, RZ, UR4 ;  /* 0x00000004ff0a7e24 */ /* 0x000fe4000f8e00ff */
[----:B-1----:R-:W-:Y:S02]  /*1bce0*/  IMAD.U32 R11, RZ, RZ, UR5 ;  /* 0x00000005ff0b7e24 */ /* 0x002fe4000f8e00ff */
[----:B0-----:R-:W-:Y:S02]  /*1bcf0*/  IMAD.MOV.U32 R8, RZ, RZ, 0x70 ;  /* 0x00000070ff087424 */ /* 0x001fe400078e00ff */
[----:B------:R-:W-:Y:S02]  /*1bd00*/  IMAD.MOV.U32 R12, RZ, RZ, 0x1 ;  /* 0x00000001ff0c7424 */ /* 0x000fe400078e00ff */
[----:B--2---:R-:W-:-:S07]  /*1bd10*/  IMAD.MOV.U32 R13, RZ, RZ, RZ ;  /* 0x000000ffff0d7224 */ /* 0x004fce00078e00ff */
[----:B------:R-:W-:-:S07]  /*1bd20*/  LEPC R20, `(.L_x_15325) ;  /* 0x000000001014794e */ /* 0x000fce0000000000 */
[----:B---3--:R-:W-:Y:S05]  /*1bd30*/  CALL.ABS.NOINC R2 ;  /* 0x0000000002007343 */ /* 0x008fea0003c00000 */
.L_x_15325:
        /* <DEDUP_REMOVED lines=15> */
.L_x_15324:
[----:B------:R-:W-:Y:S05]  /*1be30*/  BSYNC B6 ;  /* 0x0000000000067941 */ /* 0x000fea0003800000 */
.L_x_15323:
[----:B------:R-:W2:Y:S01]  /*1be40*/  LDL R35, [R1+0x40] ;  /* 0x0000400001237983 */ /* 0x000ea20000100800 */
[----:B------:R-:W-:Y:S01]  /*1be50*/  ULDC.64 UR4, c[0x0][0xaf0] ;  /* 0x0002bc0000047ab9 */ /* 0x000fe20000000a00 */
[----:B------:R-:W3:Y:S02]  /*1be60*/  LDC R9, c[0x0][0x430] ;  /* 0x00010c00ff097b82 */ /* 0x000ee40000000800 */
[----:B------:R-:W4:Y:S01]  /*1be70*/  LDL R20, [R1+0x10] ;  /* 0x0000100001147983 */ /* 0x000f220000100800 */
[----:B------:R-:W-:Y:S01]  /*1be80*/  ISETP.NE.U32.AND P0, PT, RZ, UR4, PT ;  /* 0x00000004ff007c0c */ /* 0x000fe2000bf05070 */
[----:B------:R-:W5:Y:S03]  /*1be90*/  S2R R21, SR_TID.X ;  /* 0x0000000000157919 */ /* 0x000f660000002100 */
[----:B------:R-:W-:-:S13]  /*1bea0*/  ISETP.NE.AND.EX P0, PT, RZ, UR5, PT, P0 ;  /* 0x00000005ff007c0c */ /* 0x000fda000bf05300 */
[----:B------:R-:W-:Y:S01]  /*1beb0*/  @P0 IADD3 R2, P1, R23, UR4, RZ ;  /* 0x0000000417020c10 */ /* 0x000fe2000ff3e0ff */
[----:B------:R-:W-:Y:S01]  /*1bec0*/  IMAD.MOV.U32 R10, RZ, RZ, RZ ;  /* 0x000000ffff0a7224 */ /* 0x000fe200078e00ff */
[----:B-1----:R-:W1:Y:S01]  /*1bed0*/  S2R R11, SR_TID.X ;  /* 0x00000000000b7919 */ /* 0x002e620000002100 */
[----:B------:R-:W-:Y:S01]  /*1bee0*/  ULDC UR4, c[0x0][0x2f4] ;  /* 0x0000bd0000047ab9 */ /* 0x000fe20000000800 */
[----:B------:R-:W-:Y:S01]  /*1bef0*/  @P0 IADD3.X R3, R31, UR5, RZ, P1, !PT ;  /* 0x000000051f030c10 */ /* 0x000fe20008ffe4ff */
[----:B------:R-:W-:-:S04]  /*1bf00*/  ULDC UR5, c[0x0][0x320] ;  /* 0x0000c80000057ab9 */ /* 0x000fc80000000800 */
[----:B------:R0:W4:Y:S01]  /*1bf10*/  @P0 LDG.E R30, desc[UR42][R2.64] ;  /* 0x0000002a021e0981 */ /* 0x000122000c1e1900 */
[----:B-----5:R-:W-:-:S04]  /*1bf20*/  LOP3.LUT R21, R21, 0x7f, RZ, 0xc0, !PT ;  /* 0x0000007f15157812 */ /* 0x020fc800078ec0ff */
[----:B------:R-:W-:Y:S02]  /*1bf30*/  SHF.R.U32.HI R0, RZ, 0x3, R21 ;  /* 0x00000003ff007819 */ /* 0x000fe40000011615 */
[----:B------:R-:W5:Y:S01]  /*1bf40*/  S2R R21, SR_TID.X ;  /* 0x0000000000157919 */ /* 0x000f620000002100 */
[----:B---3--:R-:W-:-:S13]  /*1bf50*/  ISETP.NE.AND P1, PT, R9, 0x1, PT ;  /* 0x000000010900780c */ /* 0x008fda0003f25270 */
[----:B------:R-:W3:Y:S08]  /*1bf60*/  @P1 LDC R5, c[0x0][0x434] ;  /* 0x00010d00ff051b82 */ /* 0x000ef00000000800 */
[----:B------:R-:W1:Y:S01]  /*1bf70*/  @P1 LDC R4, c[0x0][0x438] ;  /* 0x00010e00ff041b82 */ /* 0x000e620000000800 */
[----:B-----5:R-:W-:-:S05]  /*1bf80*/  IMAD.SHL.U32 R21, R21, 0x10, RZ ;  /* 0x0000001015157824 */ /* 0x020fca00078e00ff */
[----:B------:R-:W-:Y:S01]  /*1bf90*/  LOP3.LUT R21, R0, 0x70, R21, 0xf8, !PT ;  /* 0x0000007000157812 */ /* 0x000fe200078ef815 */
[----:B--2---:R-:W-:-:S04]  /*1bfa0*/  VIADD R0, R35, 0xffffffff ;  /* 0xffffffff23007836 */ /* 0x004fc80000000000 */
[----:B------:R-:W-:-:S05]  /*1bfb0*/  IMAD R6, R0, 0x60, R21 ;  /* 0x0000006000067824 */ /* 0x000fca00078e0215 */
[----:B----4-:R-:W-:-:S04]  /*1bfc0*/  ISETP.GE.AND P0, PT, R6, R20, PT ;  /* 0x000000140600720c */ /* 0x010fc80003f06270 */
[----:B------:R-:W-:Y:S01]  /*1bfd0*/  ISETP.GT.U32.OR P0, PT, R21, 0x5f, P0 ;  /* 0x0000005f1500780c */ /* 0x000fe20000704470 */
[----:B------:R-:W-:-:S12]  /*1bfe0*/  IMAD.IADD R6, R6, 0x1, R34 ;  /* 0x0000000106067824 */ /* 0x000fd800078e0222 */
[----:B0-----:R-:W0:Y:S01]  /*1bff0*/  @!P0 LDC.64 R2, c[0x0][0x428] ;  /* 0x00010a00ff028b82 */ /* 0x001e220000000a00 */
[----:B---3--:R-:W-:-:S04]  /*1c000*/  @P1 IMAD.HI.U32 R5, R6, R5, RZ ;  /* 0x0000000506051227 */ /* 0x008fc800078e00ff */
[----:B------:R-:W-:Y:S01]  /*1c010*/  IMAD.MOV.U32 R7, RZ, RZ, R6 ;  /* 0x000000ffff077224 */ /* 0x000fe200078e0006 */
[----:B-1----:R-:W-:Y:S02]  /*1c020*/  @P1 SHF.R.U32.HI R7, RZ, R4, R5 ;  /* 0x00000004ff071219 */ /* 0x002fe40000011605 */
        /* <DEDUP_REMOVED lines=10> */
[----:B------:R0:W2:Y:S01]  /*1c0d0*/  @!P0 LDG.E R10, desc[UR42][R2.64] ;  /* 0x0000002a020a8981 */ /* 0x0000a2000c1e1900 */
[----:B------:R-:W-:-:S04]  /*1c0e0*/  IMAD.MOV R4, RZ, RZ, -R7 ;  /* 0x000000ffff047224 */ /* 0x000fc800078e0a07 */
[----:B0-----:R-:W-:-:S05]  /*1c0f0*/  IMAD R3, R9, R4, R6 ;  /* 0x0000000409037224 */ /* 0x001fca00078e0206 */
[----:B------:R-:W-:Y:S01]  /*1c100*/  STL [R1+0x4], R3 ;  /* 0x0000040301007387 */ /* 0x000fe20000100800 */
[----:B------:R-:W-:Y:S02]  /*1c110*/  IMAD.U32 R2, RZ, RZ, UR38 ;  /* 0x00000026ff027e24 */ /* 0x000fe4000f8e00ff */
[----:B------:R-:W-:-:S03]  /*1c120*/  IMAD.SHL.U32 R11, R11, 0x8, RZ ;  /* 0x000000080b0b7824 */ /* 0x000fc600078e00ff */
[----:B------:R-:W-:Y:S02]  /*1c130*/  ISETP.NE.AND P2, PT, R2, 0x3, PT ;  /* 0x000000030200780c */ /* 0x000fe40003f45270 */
[----:B------:R-:W-:Y:S02]  /*1c140*/  LOP3.LUT R11, R11, 0x38, RZ, 0xc0, !PT ;  /* 0x000000380b0b7812 */ /* 0x000fe400078ec0ff */
[----:B------:R-:W-:Y:S02]  /*1c150*/  LOP3.LUT R18, R18, 0xfffff7ff, RZ, 0xc0, !PT ;  /* 0xfffff7ff12127812 */ /* 0x000fe400078ec0ff */
[----:B------:R-:W-:-:S04]  /*1c160*/  LOP3.LUT R11, R11, 0x40, RZ, 0xfc, !PT ;  /* 0x000000400b0b7812 */ /* 0x000fc800078efcff */
[----:B------:R-:W-:-:S03]  /*1c170*/  ISETP.GE.AND P4, PT, R11, UR5, PT ;  /* 0x000000050b007c0c */ /* 0x000fc6000bf86270 */
[----:B------:R-:W-:-:S04]  /*1c180*/  @P2 LOP3.LUT R18, R18, 0x800, RZ, 0xfc, !PT ;  /* 0x0000080012122812 */ /* 0x000fc800078efcff */
[----:B------:R-:W-:Y:S01]  /*1c190*/  LOP3.LUT R18, R18, 0xfffffffd, RZ, 0xc0, !PT ;  /* 0xfffffffd12127812 */ /* 0x000fe200078ec0ff */
[----:B------:R-:W-:Y:S01]  /*1c1a0*/  UMOV UR6, 0xffffffff ;  /* 0xffffffff00067882 */ /* 0x000fe20000000000 */
[----:B--2---:R0:W-:Y:S02]  /*1c1b0*/  STL [R1], R10 ;  /* 0x0000000a01007387 */ /* 0x0041e40000100800 */
[----:B0-----:R-:W0:Y:S02]  /*1c1c0*/  S2R R10, SR_TID.X ;  /* 0x00000000000a7919 */ /* 0x001e240000002100 */
[----:B0-----:R-:W-:-:S05]  /*1c1d0*/  IMAD.SHL.U32 R10, R10, 0x8, RZ ;  /* 0x000000080a0a7824 */ /* 0x001fca00078e00ff */
[----:B------:R-:W-:-:S04]  /*1c1e0*/  LOP3.LUT R10, R10, 0x38, RZ, 0xc0, !PT ;  /* 0x000000380a0a7812 */ /* 0x000fc800078ec0ff */
[C---:B------:R-:W-:Y:S02]  /*1c1f0*/  ISETP.GE.AND P1, PT, R10.reuse, UR4, PT ;  /* 0x000000040a007c0c */ /* 0x040fe4000bf26270 */
[----:B------:R-:W-:-:S04]  /*1c200*/  LOP3.LUT R11, R10, 0x80, RZ, 0xfc, !PT ;  /* 0x000000800a0b7812 */ /* 0x000fc800078efcff */
[----:B------:R-:W-:-:S07]  /*1c210*/  ISETP.GE.AND P3, PT, R11, UR5, PT ;  /* 0x000000050b007c0c */ /* 0x000fce000bf66270 */
[----:B------:R-:W-:-:S04]  /*1c220*/  @P1 LOP3.LUT R18, R18, 0x2, RZ, 0xfc, !PT ;  /* 0x0000000212121812 */ /* 0x000fc800078efcff */
[----:B------:R-:W-:-:S04]  /*1c230*/  LOP3.LUT R18, R18, 0xffffffef, RZ, 0xc0, !PT ;  /* 0xffffffef12127812 */ /* 0x000fc800078ec0ff */
[----:B------:R-:W-:Y:S02]  /*1c240*/  @P4 LOP3.LUT R18, R18, 0x10, RZ, 0xfc, !PT ;  /* 0x0000001012124812 */ /* 0x000fe400078efcff */
[----:B------:R-:W-:Y:S02]  /*1c250*/  ISETP.GE.AND P0, PT, R10, UR5, PT ;  /* 0x000000050a007c0c */ /* 0x000fe4000bf06270 */
[----:B------:R-:W-:Y:S02]  /*1c260*/  LOP3.LUT R18, R18, 0xfffffffe, RZ, 0xc0, !PT ;  /* 0xfffffffe12127812 */ /* 0x000fe400078ec0ff */
[----:B------:R-:W-:Y:S02]  /*1c270*/  LOP3.LUT R10, R10, 0xc0, RZ, 0xfc, !PT ;  /* 0x000000c00a0a7812 */ /* 0x000fe400078efcff */
[----:B------:R-:W-:Y:S02]  /*1c280*/  LOP3.LUT R18, R18, 0xfffffff7, RZ, 0xc0, !PT ;  /* 0xfffffff712127812 */ /* 0x000fe400078ec0ff */
[----:B------:R-:W-:-:S02]  /*1c290*/  ISETP.GE.AND P1, PT, R10, UR5, PT ;  /* 0x000000050a007c0c */ /* 0x000fc4000bf26270 */
[----:B------:R-:W-:-:S04]  /*1c2a0*/  @P3 LOP3.LUT R18, R18, 0x8, RZ, 0xfc, !PT ;  /* 0x0000000812123812 */ /* 0x000fc800078efcff */
[----:B------:R-:W-:-:S04]  /*1c2b0*/  @P0 LOP3.LUT R18, R18, 0x1, RZ, 0xfc, !PT ;  /* 0x0000000112120812 */ /* 0x000fc800078efcff */
[----:B------:R-:W-:-:S04]  /*1c2c0*/  LOP3.LUT R18, R18, 0xfffffffb, RZ, 0xc0, !PT ;  /* 0xfffffffb12127812 */ /* 0x000fc800078ec0ff */
[----:B------:R-:W-:Y:S01]  /*1c2d0*/  @P1 LOP3.LUT R18, R18, 0x4, RZ, 0xfc, !PT ;  /* 0x0000000412121812 */ /* 0x000fe200078efcff */
[----:B------:R-:W-:Y:S06]  /*1c2e0*/  BRA.DIV UR6, `(.L_x_15326) ;  /* 0x0000006e06707947 */ /* 0x000fec000b800000 */
.L_x_15498:
[----:B------:R-:W-:Y:S02]  /*1c2f0*/  SEL R2, RZ, 0x1, P0 ;  /* 0x00000001ff027807 */ /* 0x000fe40000000000 */
[----:B------:R-:W-:Y:S02]  /*1c300*/  ISETP.GT.U32.AND P0, PT, R21, 0x5f, PT ;  /* 0x0000005f1500780c */ /* 0x000fe40003f04070 */
[----:B------:R-:W-:Y:S01]  /*1c310*/  LOP3.LUT R18, R18, 0xffffffdf, RZ, 0xc0, !PT ;  /* 0xffffffdf12127812 */ /* 0x000fe200078ec0ff */
[----:B------:R0:W-:Y:S10]  /*1c320*/  STL [R1+0x5c], R2 ;  /* 0x00005c0201007387 */ /* 0x0001f40000100800 */
[----:B------:R-:W-:Y:S01]  /*1c330*/  @P0 LOP3.LUT R18, R18, 0x20, RZ, 0xfc, !PT ;  /* 0x0000002012120812 */ /* 0x000fe200078efcff */
[----:B0-----:R-:W-:Y:S06]  /*1c340*/  @!P2 BRA `(.L_x_15327) ;  /* 0x000000000004a947 */ /* 0x001fec0003800000 */
[----:B------:R-:W-:Y:S01]  /*1c350*/  BPT.TRAP 0x1 ;  /* 0x000000040000795c */ /* 0x000fe20000300000 */
.L_x_15327:
[----:B------:R-:W-:Y:S01]  /*1c360*/  IMAD R31, R0, -0x60, R20 ;  /* 0xffffffa0001f7824 */ /* 0x000fe200078e0214 */
[----:B------:R-:W-:Y:S01]  /*1c370*/  SHF.L.U32 R0, R28, 0x1f, RZ ;  /* 0x0000001f1c007819 */ /* 0x000fe200000006ff */
[----:B------:R-:W-:Y:S01]  /*1c380*/  IMAD R23, R19, 0x8, R16 ;  /* 0x0000000813177824 */ /* 0x000fe200078e0210 */
[----:B------:R-:W-:Y:S03]  /*1c390*/  BSSY B0, `(.L_x_15328) ;  /* 0x0000003000007945 */ /* 0x000fe60003800000 */
[----:B------:R-:W0:Y:S02]  /*1c3a0*/  SYNCS.PHASECHK.TRANS64.TRYWAIT P0, [R23+URZ+0x32440], R0 ;  /* 0x03244000170075a7 */ /* 0x000e24000800017f */
[----:B0-----:R-:W-:Y:S05]  /*1c3b0*/  @!P0 BRA `(.L_x_15329) ;  /* 0x0000006c00708947 */ /* 0x001fea0003800000 */
.L_x_15499:
[----:B------:R-:W-:Y:S05]  /*1c3c0*/  BSYNC B0 ;  /* 0x0000000000007941 */ /* 0x000fea0003800000 */
.L_x_15328:
[----:B------:R-:W0:Y:S01]  /*1c3d0*/  LDL R2, [R1+0x4] ;  /* 0x0000040001027983 */ /* 0x000e220000100800 */
[----:B------:R-:W-:Y:S01]  /*1c3e0*/  ULDC.64 UR4, c[0x0][0x300] ;  /* 0x0000c00000047ab9 */ /* 0x000fe20000000a00 */
[----:B------:R-:W-:Y:S02]  /*1c3f0*/  ULDC.64 UR6, c[0x0][0x2e8] ;  /* 0x0000ba0000067ab9 */ /* 0x000fe40000000a00 */
[----:B------:R-:W2:Y:S01]  /*1c400*/  LDL R4, [R1] ;  /* 0x0000000001047983 */ /* 0x000ea20000100800 */
        /* <DEDUP_REMOVED lines=17> */
[----:B------:R-:W0:Y:S02]  /*1c520*/  S2R R4, SR_TID.X ;  /* 0x0000000000047919 */ /* 0x000e240000002100 */
[----:B------:R-:W-:Y:S02]  /*1c530*/  IMAD.IADD R3, R3, 0x1, R0 ;  /* 0x0000000103037824 */ /* 0x000fe400078e0200 */
[----:B------:R-:W-:Y:S01]  /*1c540*/  IMAD.WIDE.U32 R2, R26, UR4, R2 ;  /* 0x000000041a027c25 */ /* 0x000fe2000f8e0002 */
[----:B------:R-:W-:Y:S02]  /*1c550*/  UMOV UR4, 0xffffffff ;  /* 0xffffffff00047882 */ /* 0x000fe40000000000 */
[----:B------:R-:W-:Y:S02]  /*1c560*/  LEA R0, P0, R2, UR6, 0x1 ;  /* 0x0000000602007c11 */ /* 0x000fe4000f8008ff */
[----:B0-----:R-:W-:-:S04]  /*1c570*/  LOP3.LUT R4, R4, 0x7f, RZ, 0xc0, !PT ;  /* 0x0000007f04047812 */ /* 0x001fc800078ec0ff */
[----:B-1----:R-:W-:Y:S01]  /*1c580*/  SHF.R.U32.HI R5, RZ, 0x3, R4 ;  /* 0x00000003ff057819 */ /* 0x002fe20000011604 */
        /* <DEDUP_REMOVED lines=58> */
.L_x_15513:
        /* <DEDUP_REMOVED lines=10> */
.L_x_15331:
        /* <DEDUP_REMOVED lines=11> */
.L_x_15332:
        /* <DEDUP_REMOVED lines=8> */
[----:B0-----:R-:W-:-:S05]  /*1cb00*/  SEL R3, R36, RZ, !P0 ;  /* 0x000000ff24037207 */ /* 0x001fca0004000000 */
        /* <DEDUP_REMOVED lines=24> */
.L_x_15334:
[----:B------:R-:W-:Y:S05]  /*1cc90*/  BSYNC B6 ;  /* 0x0000000000067941 */ /* 0x000fea0003800000 */
.L_x_15333:
[----:B------:R-:W2:Y:S01]  /*1cca0*/  LDL R21, [R1+0x28] ;  /* 0x0000280001157983 */ /* 0x000ea20000100800 */
[----:B------:R-:W3:Y:S01]  /*1ccb0*/  LDC R6, c[0x0][0x448] ;  /* 0x00011200ff067b82 */ /* 0x000ee20000000800 */
[----:B------:R-:W-:Y:S02]  /*1ccc0*/  ULDC.64 UR4, c[0x0][0x298] ;  /* 0x0000a60000047ab9 */ /* 0x000fe40000000a00 */
        /* <DEDUP_REMOVED lines=8> */
[----:B--2---:R-:W-:Y:S02]  /*1cd50*/  IMAD.MOV.U32 R4, RZ, RZ, R21 ;  /* 0x000000ffff047224 */ /* 0x004fe400078e0015 */
[----:B----4-:R-:W-:Y:S02]  /*1cd60*/  IMAD.MOV.U32 R21, RZ, RZ, R20 ;  /* 0x000000ffff157224 */ /* 0x010fe400078e0014 */
[----:B------:R-:W2:Y:S01]  /*1cd70*/  LDL R20, [R1+0x10] ;  /* 0x0000100001147983 */ /* 0x000ea20000100800 */
[----:B-1----:R-:W-:Y:S02]  /*1cd80*/  IMAD.SHL.U32 R0, R0, 0x10, RZ ;  /* 0x0000001000007824 */ /* 0x002fe400078e00ff */
[----:B------:R-:W-:-:S03]  /*1cd90*/  IMAD R4, R4, UR4, RZ ;  /* 0x0000000404047c24 */ /* 0x000fc6000f8e02ff */
[----:B------:R-:W-:Y:S01]  /*1cda0*/  LOP3.LUT R0, R2, 0x70, R0, 0xf8, !PT ;  /* 0x0000007002007812 */ /* 0x000fe200078ef800 */
[----:B------:R-:W-:Y:S01]  /*1cdb0*/  IMAD R4, R37, UR5, R4 ;  /* 0x0000000525047c24 */ /* 0x000fe2000f8e0204 */
[----:B------:R-:W0:Y:S03]  /*1cdc0*/  @P0 LDC R2, c[0x0][0x450] ;  /* 0x00011400ff020b82 */ /* 0x000e260000000800 */
[----:B------:R-:W-:-:S04]  /*1cdd0*/  IMAD R36, R25, 0x80, R0 ;  /* 0x0000008019247824 */ /* 0x000fc800078e0200 */
        /* <DEDUP_REMOVED lines=120> */
.L_x_15530:
        /* <DEDUP_REMOVED lines=11> */
.L_x_15336:
        /* <DEDUP_REMOVED lines=28> */
.L_x_15338:
[----:B------:R-:W-:Y:S05]  /*1d7d0*/  BSYNC B6 ;  /* 0x0000000000067941 */ /* 0x000fea0003800000 */
.L_x_15337:
        /* <DEDUP_REMOVED lines=134> */
.L_x_15548:
        /* <DEDUP_REMOVED lines=13> */
.L_x_15341:
[----:B------:R-:W-:Y:S05]  /*1e110*/  BSYNC B0 ;  /* 0x0000000000007941 */ /* 0x000fea0003800000 */
.L_x_15340:
[----:B------:R-:W-:Y:S01]  /*1e120*/  NOP ;  /* 0x0000000000007918 */ /* 0x000fe20000000000 */
[----:B------:R-:W-:-:S13]  /*1e130*/  PLOP3.LUT P0, PT, PT, PT, PT, 0x80, 0x0 ;  /* 0x000000000000781c */ /* 0x000fda0003f0f070 */
.L_x_15342:
        /* <DEDUP_REMOVED lines=18> */
.L_x_15549:
[----:B------:R-:W-:Y:S05]  /*1e260*/  BSYNC B0 ;  /* 0x0000000000007941 */ /* 0x000fea0003800000 */
.L_x_15343:
[----:B------:R-:W-:-:S05]  /*1e270*/  IMAD.U32 R0, RZ, RZ, UR38 ;  /* 0x00000026ff007e24 */ /* 0x000fca000f8e00ff */
[----:B------:R-:W-:-:S13]  /*1e280*/  ISETP.NE.AND P0, PT, R0, 0x3, PT ;  /* 0x000000030000780c */ /* 0x000fda0003f05270 */
[----:B------:R-:W-:Y:S05]  /*1e290*/  @!P0 BRA `(.L_x_15345) ;  /* 0x0000000000048947 */ /* 0x000fea0003800000 */
[----:B------:R-:W-:Y:S01]  /*1e2a0*/  BPT.TRAP 0x1 ;  /* 0x000000040000795c */ /* 0x000fe20000300000 */
.L_x_15345:
[----:B------:R-:W-:Y:S01]  /*1e2b0*/  SHF.L.U32 R0, R28, 0x1f, RZ ;  /* 0x0000001f1c007819 */ /* 0x000fe200000006ff */
[----:B------:R-:W-:Y:S03]  /*1e2c0*/  BSSY B0, `(.L_x_15346) ;  /* 0x0000003000007945 */ /* 0x000fe60003800000 */
[----:B------:R-:W1:Y:S02]  /*1e2d0*/  SYNCS.PHASECHK.TRANS64.TRYWAIT P0, [R23+URZ+0x32460], R0 ;  /* 0x03246000170075a7 */ /* 0x000e64000800017f */
[----:B-1----:R-:W-:Y:S05]  /*1e2e0*/  @!P0 BRA `(.L_x_15347) ;  /* 0x0000006c00dc8947 */ /* 0x002fea0003800000 */
.L_x_15550:
[----:B------:R-:W-:Y:S05]  /*1e2f0*/  BSYNC B0 ;  /* 0x0000000000007941 */ /* 0x000fea0003800000 */
.L_x_15346:
[----:B0-----:R-:W1:Y:S01]  /*1e300*/  LDL.LU R3, [R1+0x44] ;  /* 0x0000440001037983 */ /* 0x001e620000300800 */
[----:B------:R-:W-:Y:S01]  /*1e310*/  ULDC.64 UR4, c[0x0][0x328] ;  /* 0x0000ca0000047ab9 */ /* 0x000fe20000000a00 */
[----:B------:R-:W-:Y:S02]  /*1e320*/  ULDC.64 UR6, c[0x0][0x318] ;  /* 0x0000c60000067ab9 */ /* 0x000fe40000000a00 */
[----:B------:R-:W3:Y:S04]  /*1e330*/  LDL.LU R2, [R1+0x4] ;  /* 0x0000040001027983 */ /* 0x000ee80000300800 */
[----:B------:R-:W4:Y:S04]  /*1e340*/  LDL.LU R7, [R1+0x48] ;  /* 0x0000480001077983 */ /* 0x000f280000300800 */
[----:B--2---:R-:W2:Y:S04]  /*1e350*/  LDL.LU R6, [R1] ;  /* 0x0000000001067983 */ /* 0x004ea80000300800 */
[----:B------:R-:W5:Y:S01]  /*1e360*/  LDL.LU R4, [R1+0x5c] ;  /* 0x00005c0001047983 */ /* 0x000f620000300800 */
[----:B------:R-:W-:-:S02]  /*1e370*/  LOP3.LUT P3, RZ, R18, 0x10, RZ, 0xc0, !PT ;  /* 0x0000001012ff7812 */ /* 0x000fc4000786c0ff */
[C---:B------:R-:W-:Y:S02]  /*1e380*/  LOP3.LUT P2, RZ, R18.reuse, 0x8, RZ, 0xc0, !PT ;  /* 0x0000000812ff7812 */ /* 0x040fe4000784c0ff */
[C---:B------:R-:W-:Y:S02]  /*1e390*/  LOP3.LUT P1, RZ, R18.reuse, 0x4, RZ, 0xc0, !PT ;  /* 0x0000000412ff7812 */ /* 0x040fe4000782c0ff */
[----:B------:R-:W-:Y:S01]  /*1e3a0*/  LOP3.LUT P4, RZ, R18, 0x1, RZ, 0xc0, !PT ;  /* 0x0000000112ff7812 */ /* 0x000fe2000788c0ff */
[----:B-1----:R-:W-:-:S04]  /*1e3b0*/  IMAD R0, R3, UR4, RZ ;  /* 0x0000000403007c24 */ /* 0x002fc8000f8e02ff */
        /* <DEDUP_REMOVED lines=91> */
.L_x_15564:
        /* <DEDUP_REMOVED lines=15> */
.L_x_15349:
        /* <DEDUP_REMOVED lines=11> */
.L_x_15350:
[----:B------:R-:W2:Y:S01]  /*1eb10*/  LDL.LU R2, [R1+0x40] ;  /* 0x0000400001027983 */ /* 0x000ea20000300800 */
[----:B------:R0:W-:Y:S01]  /*1eb20*/  SYNCS.ARRIVE.TRANS64.A1T0 RZ, [R23+URZ+0x32450], RZ ;  /* 0x032450ff17ff79a7 */ /* 0x0001e2000810003f */
[----:B------:R-:W-:Y:S01]  /*1eb30*/  BSSY B0, `(.L_x_15351) ;  /* 0x00000dc000007945 */ /* 0x000fe20003800000 */
[----:B--2---:R-:W-:-:S05]  /*1eb40*/  VIADD R10, R2, 0xfffffffe ;  /* 0xfffffffe020a7836 */ /* 0x004fca0000000000 */
[----:B------:R-:W-:-:S13]  /*1eb50*/  ISETP.GE.AND P0, PT, R10, R33, PT ;  /* 0x000000210a00720c */ /* 0x000fda0003f06270 */
[----:B0-----:R-:W-:Y:S05]  /*1eb60*/  @!P0 BRA `(.L_x_15352) ;  /* 0x0000000c00608947 */ /* 0x001fea0003800000 */
.L_x_15365:
        /* <DEDUP_REMOVED lines=43> */
.L_x_15353:
[----:B------:R-:W-:Y:S01]  /*1ee20*/  IMAD R6, R19, 0x8, R16 ;  /* 0x0000000813067824 */ /* 0x000fe200078e0210 */
[----:B------:R-:W-:Y:S01]  /*1ee30*/  SHF.L.U32 R23, R28, 0x1f, RZ ;  /* 0x0000001f1c177819 */ /* 0x000fe200000006ff */
[----:B------:R-:W-:Y:S01]  /*1ee40*/  BSSY B1, `(.L_x_15354) ;  /* 0x0000004000017945 */ /* 0x000fe20003800000 */
[----:B------:R-:W-:Y:S02]  /*1ee50*/  SHF.R.S32.HI R20, RZ, 0x1f, R5 ;  /* 0x0000001fff147819 */ /* 0x000fe40000011405 */
[----:B------:R-:W0:Y:S02]  /*1ee60*/  SYNCS.PHASECHK.TRANS64.TRYWAIT P0, [R6+URZ+0x32440], R23 ;  /* 0x03244017060075a7 */ /* 0x000e24000800017f */
[----:B0-----:R-:W-:Y:S05]  /*1ee70*/  @!P0 BRA `(.L_x_15355) ;  /* 0x0000006c004c8947 */ /* 0x001fea0003800000 */
.L_x_15565:
[----:B------:R-:W-:Y:S05]  /*1ee80*/  BSYNC B1 ;  /* 0x0000000000017941 */ /* 0x000fea0003800000 */
.L_x_15354:
        /* <DEDUP_REMOVED lines=50> */
.L_x_15579:
        /* <DEDUP_REMOVED lines=8> */
.L_x_15357:
        /* <DEDUP_REMOVED lines=11> */
.L_x_15358:
[----:B------:R2:W-:Y:S01]  /*1f2e0*/  SYNCS.ARRIVE.TRANS64.A1T0 RZ, [R6+URZ+0x32430], RZ ;  /* 0x032430ff06ff79a7 */ /* 0x0005e2000810003f */
[----:B------:R-:W-:Y:S05]  /*1f2f0*/  @!P3 BRA `(.L_x_15359) ;  /* 0x000000000004b947 */ /* 0x000fea0003800000 */
[----:B------:R-:W-:Y:S01]  /*1f300*/  BPT.TRAP 0x1 ;  /* 0x000000040000795c */ /* 0x000fe20000300000 */
.L_x_15359:
[----:B------:R-:W3:Y:S01]  /*1f310*/  SYNCS.PHASECHK.TRANS64.TRYWAIT P0, [R6+URZ+0x32460], R23 ;  /* 0x03246017060075a7 */ /* 0x000ee2000800017f */
[----:B------:R-:W-:Y:S04]  /*1f320*/  BSSY B1, `(.L_x_15360) ;  /* 0x0000002000017945 */ /* 0x000fe80003800000 */
[----:B---3--:R-:W-:Y:S05]  /*1f330*/  @!P0 BRA `(.L_x_15361) ;  /* 0x0000006c00d48947 */ /* 0x008fea0003800000 */
.L_x_15580:
[----:B------:R-:W-:Y:S05]  /*1f340*/  BSYNC B1 ;  /* 0x0000000000017941 */ /* 0x000fea0003800000 */
.L_x_15360:
        /* <DEDUP_REMOVED lines=16> */
[----:B-1----:R-:W-:Y:S02]  /*1f450*/  IMAD R8, R19, 0x6000, R32 ;  /* 0x0000600013087824 */ /* 0x002fe400078e0220 */
        /* <DEDUP_REMOVED lines=49> */
.L_x_15594:
        /* <DEDUP_REMOVED lines=11> */
.L_x_15363:
        /* <DEDUP_REMOVED lines=11> */
.L_x_15364:
[----:B------:R0:W-:Y:S01]  /*1f8d0*/  SYNCS.ARRIVE.TRANS64.A1T0 RZ, [R6+URZ+0x32450], RZ ;  /* 0x032450ff06ff79a7 */ /* 0x0001e2000810003f */
[----:B------:R-:W-:Y:S05]  /*1f8e0*/  @P2 BRA `(.L_x_15365) ;  /* 0xfffffff000a02947 */ /* 0x000fea000383ffff */
.L_x_15352:
[----:B------:R-:W-:Y:S05]  /*1f8f0*/  BSYNC B0 ;  /* 0x0000000000007941 */ /* 0x000fea0003800000 */
.L_x_15351:
        /* <DEDUP_REMOVED lines=20> */
.L_x_15367:
[----:B------:R-:W-:Y:S05]  /*1fa40*/  BSYNC B0 ;  /* 0x0000000000007941 */ /* 0x000fea0003800000 */
.L_x_15366:
[----:B------:R-:W-:Y:S02]  /*1fa50*/  LOP3.LUT R28, R28, R5, RZ, 0x3c, !PT ;  /* 0x000000051c1c7212 */ /* 0x000fe400078e3cff */
[----:B------:R-:W-:-:S07]  /*1fa60*/  SEL R19, R19, RZ, P0 ;  /* 0x000000ff13137207 */ /* 0x000fce0000000000 */
.L_x_15320:
[----:B------:R-:W-:Y:S05]  /*1fa70*/  BSYNC B7 ;  /* 0x0000000000077941 */ /* 0x000fea0003800000 */
.L_x_15318:
        /* <DEDUP_REMOVED lines=11> */
.L_x_15368:
[----:B0-----:R-:W0:Y:S01]  /*1fb30*/  S2R R8, SR_TID.X ;  /* 0x0000000000087919 */ /* 0x001e220000002100 */
        /* <DEDUP_REMOVED lines=8> */
[----:B------:R-:W4:Y:S01]  /*1fbc0*/  @!P1 LDC.64 R4, c[0x0][0xd78] ;  /* 0x00035e00ff049b82 */ /* 0x000f220000000a00 */
[----:B0-----:R-:W-:-:S05]  /*1fbd0*/  @!P1 IMAD.WIDE R2, R7, 0x4, R2 ;  /* 0x0000000407029825 */ /* 0x001fca00078e0202 */
[----:B--23--:R4:W2:Y:S02]  /*1fbe0*/  @!P1 LDG.E R6, desc[UR42][R2.64] ;  /* 0x0000002a02069981 */ /* 0x00c8a4000c1e1900 */
        /* <DEDUP_REMOVED lines=31> */
.L_x_15604:
[----:B------:R-:W-:Y:S02]  /*1fde0*/  ULDC UR4, c[0x0][0xd38] ;  /* 0x00034e0000047ab9 */ /* 0x000fe40000000800 */
[----:B------:R-:W-:-:S04]  /*1fdf0*/  IMAD.U32 R5, RZ, RZ, UR4 ;  /* 0x00000004ff057e24 */ /* 0x000fc8000f8e00ff */
[----:B--2---:R-:W-:-:S04]  /*1fe00*/  IMAD R14, R14, R5, RZ ;  /* 0x000000050e0e7224 */ /* 0x004fc800078e02ff */
[----:B------:R-:W-:-:S05]  /*1fe10*/  IMAD.IADD R7, R7, 0x1, R14 ;  /* 0x0000000107077824 */ /* 0x000fca00078e020e */
[----:B------:R-:W-:-:S13]  /*1fe20*/  ISETP.GT.AND P6, PT, R7, R0, PT ;  /* 0x000000000700720c */ /* 0x000fda0003fc4270 */
[----:B------:R-:W-:Y:S05]  /*1fe30*/  @P6 BRA `(.L_x_15371) ;  /* 0x0000000000a46947 */ /* 0x000fea0003800000 */
.L_x_15374:
        /* <DEDUP_REMOVED lines=35> */
.L_x_15612:
[----:B------:R-:W-:Y:S02]  /*20070*/  ULDC UR4, c[0x0][0xd38] ;  /* 0x00034e0000047ab9 */ /* 0x000fe40000000800 */
[----:B------:R-:W-:-:S04]  /*20080*/  IMAD.U32 R5, RZ, RZ, UR4 ;  /* 0x00000004ff057e24 */ /* 0x000fc8000f8e00ff */
[----:B--2---:R-:W-:-:S04]  /*20090*/  IMAD R14, R14, R5, RZ ;  /* 0x000000050e0e7224 */ /* 0x004fc800078e02ff */
[----:B------:R-:W-:-:S05]  /*200a0*/  IMAD.IADD R7, R14, 0x1, R7 ;  /* 0x000000010e077824 */ /* 0x000fca00078e0207 */
[----:B------:R-:W-:-:S13]  /*200b0*/  ISETP.GT.AND P6, PT, R7, R0, PT ;  /* 0x000000000700720c */ /* 0x000fda0003fc4270 */
[----:B------:R-:W-:Y:S05]  /*200c0*/  @!P6 BRA `(.L_x_15374) ;  /* 0xfffffffc005ce947 */ /* 0x000fea000383ffff */
.L_x_15371:
        /* <DEDUP_REMOVED lines=10> */
.L_x_15617:
[----:B------:R-:W-:-:S13]  /*20170*/  ISETP.NE.AND P0, PT, R3, RZ, PT ;  /* 0x000000ff0300720c */ /* 0x000fda0003f05270 */
[----:B------:R-:W-:Y:S05]  /*20180*/  @!P0 BRA `(.L_x_15376) ;  /* 0x0000000000108947 */ /* 0x000fea0003800000 */
[----:B------:R-:W-:Y:S01]  /*20190*/  UMOV UR4, 0xffffffff ;  /* 0xffffffff00047882 */ /* 0x000fe20000000000 */
[----:B--2---:R-:W-:Y:S02]  /*201a0*/  VIADD R12, R12, 0xffffffff ;  /* 0xffffffff0c0c7836 */ /* 0x004fe40000000000 */
[----:B------:R-:W-:Y:S05]  /*201b0*/  BRA.DIV UR4, `(.L_x_15377) ;  /* 0x0000007204607947 */ /* 0x000fea000b800000 */
[----:B------:R2:W0:Y:S02]  /*201c0*/  SHFL.IDX PT, R6, R2, R12, 0x1f ;  /* 0x00001f0c02067589 */ /* 0x00042400000e0000 */
.L_x_15376:
        /* <DEDUP_REMOVED lines=59> */
.L_x_15378:
        /* <DEDUP_REMOVED lines=60> */
.L_x_15379:
[----:B------:R-:W-:-:S05]  /*20940*/  LOP3.LUT R2, RZ, R2, RZ, 0x33, !PT ;  /* 0x00000002ff027212 */ /* 0x000fca00078e33ff */
[----:B------:R-:W-:Y:S01]  /*20950*/  IMAD.IADD R25, R25, 0x1, R2 ;  /* 0x0000000119197824 */ /* 0x000fe200078e0202 */
[----:B------:R-:W-:Y:S06]  /*20960*/  BRA `(.L_x_15380) ;  /* 0x00000000001c7947 */ /* 0x000fec0003800000 */
.L_x_15372:
[----:B------:R-:W-:Y:S01]  /*20970*/  UMOV UR4, URZ ;  /* 0x0000003f00047c82 */ /* 0x000fe20008000000 */
[----:B------:R-:W-:Y:S01]  /*20980*/  UMOV UR5, URZ ;  /* 0x0000003f00057c82 */ /* 0x000fe20008000000 */
[----:B------:R-:W-:Y:S01]  /*20990*/  ULDC UR6, c[0x0][0xd3c] ;  /* 0x00034f0000067ab9 */ /* 0x000fe20000000800 */
[----:B------:R-:W-:Y:S02]  /*209a0*/  IMAD.MOV.U32 R24, RZ, RZ, R0 ;  /* 0x000000ffff187224 */ /* 0x000fe400078e0000 */
[----:B------:R-:W-:Y:S02]  /*209b0*/  IMAD.U32 R25, RZ, RZ, UR4 ;  /* 0x00000004ff197e24 */ /* 0x000fe4000f8e00ff */
[----:B------:R-:W-:Y:S02]  /*209c0*/  IMAD.U32 R26, RZ, RZ, UR5 ;  /* 0x00000005ff1a7e24 */ /* 0x000fe4000f8e00ff */
[----:B------:R-:W-:-:S07]  /*209d0*/  IMAD.U32 R27, RZ, RZ, UR6 ;  /* 0x00000006ff1b7e24 */ /* 0x000fce000f8e00ff */
.L_x_15380:
        /* <DEDUP_REMOVED lines=10> */
.L_x_15369:
[----:B------:R-:W-:Y:S02]  /*20a80*/  ULDC UR4, c[0x0][0xd3c] ;  /* 0x00034f0000047ab9 */ /* 0x000fe40000000800 */
[----:B----4-:R-:W-:-:S13]  /*20a90*/  ISETP.GE.AND P0, PT, R27, UR4, PT ;  /* 0x000000041b007c0c */ /* 0x010fda000bf06270 */
[----:B------:R-:W-:Y:S05]  /*20aa0*/  @!P0 BRA `(.L_x_15381) ;  /* 0xffffff8c00f88947 */ /* 0x000fea000383ffff */
[----:B------:R-:W-:Y:S05]  /*20ab0*/  BSYNC B8 ;  /* 0x0000000000087941 */ /* 0x000fea0003800000 */
.L_x_15272:
        /* <DEDUP_REMOVED lines=12> */
.L_x_15620:
[----:B------:R-:W-:Y:S05]  /*20b80*/  BSYNC B0 ;  /* 0x0000000000007941 */ /* 0x000fea0003800000 */
.L_x_15382:
[----:B------:R-:W-:-:S03]  /*20b90*/  UMOV UR4, 0xffffffff ;  /* 0xffffffff00047882 */ /* 0x000fc60000000000 */
[----:B------:R-:W-:Y:S05]  /*20ba0*/  BRA.DIV UR4, `(.L_x_15384) ;  /* 0x0000006a04207947 */ /* 0x000fea000b800000 */
[----:B-1----:R-:W1:Y:S02]  /*20bb0*/  S2R R0, SR_TID.X ;  /* 0x0000000000007919 */ /* 0x002e640000002100 */
[----:B-1----:R-:W-:-:S04]  /*20bc0*/  SHF.R.U32.HI R0, RZ, 0x5, R0 ;  /* 0x00000005ff007819 */ /* 0x002fc80000011600 */
[----:B------:R-:W-:-:S05]  /*20bd0*/  LOP3.LUT R0, R0, 0x3, RZ, 0xc0, !PT ;  /* 0x0000000300007812 */ /* 0x000fca00078ec0ff */
[----:B------:R1:W4:Y:S02]  /*20be0*/  SHFL.IDX PT, R14, R0, RZ, 0x1f ;  /* 0x00001fff000e7589 */ /* 0x00032400000e0000 */
.L_x_15623:
[----:B----4-:R-:W-:-:S13]  /*20bf0*/  ISETP.NE.AND P0, PT, R14, RZ, PT ;  /* 0x000000ff0e00720c */ /* 0x010fda0003f05270 */
[----:B------:R-:W-:Y:S05]  /*20c00*/  @P0 BRA `(.L_x_15091) ;  /* 0x0000000000880947 */ /* 0x000fea0003800000 */
[----:B------:R-:W-:-:S03]  /*20c10*/  UMOV UR4, 0xffffffff ;  /* 0xffffffff00047882 */ /* 0x000fc60000000000 */
[----:B------:R-:W-:Y:S05]  /*20c20*/  BRA.DIV UR4, `(.L_x_15385) ;  /* 0x0000006a04347947 */ /* 0x000fea000b800000 */
[----:B------:R-:W-:-:S13]  /*20c30*/  ELECT P6, URZ, PT ;  /* 0x00000000003f782f */ /* 0x000fda00038c0000 */
.L_x_15626:
[----:B------:R-:W-:Y:S05]  /*20c40*/  @!P6 BRA `(.L_x_15091) ;  /* 0x000000000078e947 */ /* 0x000fea0003800000 */
[----:B------:R-:W-:-:S06]  /*20c50*/  ULOP3.LUT UR4, UR36, 0x2, URZ, 0xfc, !UPT ;  /* 0x0000000224047892 */ /* 0x000fcc000f8efc3f */
[----:B-1----:R-:W-:-:S05]  /*20c60*/  IMAD.U32 R0, RZ, RZ, UR4 ;  /* 0x00000004ff007e24 */ /* 0x002fca000f8e00ff */
[----:B------:R-:W-:-:S13]  /*20c70*/  ISETP.NE.AND P0, PT, R0, 0x3, PT ;  /* 0x000000030000780c */ /* 0x000fda0003f05270 */
[----:B------:R-:W-:Y:S05]  /*20c80*/  @!P0 BRA `(.L_x_15386) ;  /* 0x0000000000048947 */ /* 0x000fea0003800000 */
[----:B------:R-:W-:Y:S01]  /*20c90*/  BPT.TRAP 0x1 ;  /* 0x000000040000795c */ /* 0x000fe20000300000 */
.L_x_15386:
[C---:B------:R-:W-:Y:S01]  /*20ca0*/  IMAD R5, R19.reuse, 0x8, R4 ;  /* 0x0000000813057824 */ /* 0x040fe200078e0204 */
[----:B------:R-:W-:Y:S01]  /*20cb0*/  SHF.L.U32 R0, R28, 0x1f, RZ ;  /* 0x0000001f1c007819 */ /* 0x000fe200000006ff */
[----:B------:R-:W-:-:S03]  /*20cc0*/  VIADD R19, R19, 0x1 ;  /* 0x0000000113137836 */ /* 0x000fc60000000000 */
[----:B------:R-:W1:Y:S02]  /*20cd0*/  SYNCS.PHASECHK.TRANS64.TRYWAIT P1, [R5+URZ+0x32440], R0 ;  /* 0x03244000050075a7 */ /* 0x000e64000802017f */
[----:B------:R-:W-:-:S04]  /*20ce0*/  ISETP.NE.AND P2, PT, R19, 0x2, PT ;  /* 0x000000021300780c */ /* 0x000fc80003f45270 */
[----:B------:R-:W-:Y:S01]  /*20cf0*/  SEL R3, RZ, 0x1, P2 ;  /* 0x00000001ff037807 */ /* 0x000fe20001000000 */
[----:B-1----:R-:W-:Y:S08]  /*20d00*/  @!P1 BRA `(.L_x_15387) ;  /* 0x00000068001c9947 */ /* 0x002ff00003800000 */
.L_x_15627:
[----:B------:R-:W-:Y:S02]  /*20d10*/  SEL R19, R19, RZ, P2 ;  /* 0x000000ff13137207 */ /* 0x000fe40001000000 */
[----:B------:R-:W-:Y:S01]  /*20d20*/  LOP3.LUT R2, R28, R3, RZ, 0x3c, !PT ;  /* 0x000000031c027212 */ /* 0x000fe200078e3cff */
[----:B------:R-:W-:Y:S06]  /*20d30*/  @!P0 BRA `(.L_x_15388) ;  /* 0x0000000000048947 */ /* 0x000fec0003800000 */
[----:B------:R-:W-:Y:S01]  /*20d40*/  BPT.TRAP 0x1 ;  /* 0x000000040000795c */ /* 0x000fe20000300000 */
.L_x_15388:
[----:B------:R-:W-:Y:S01]  /*20d50*/  IMAD R19, R19, 0x8, R4 ;  /* 0x0000000813137824 */ /* 0x000fe200078e0204 */
[----:B------:R-:W-:-:S04]  /*20d60*/  SHF.L.U32 R2, R2, 0x1f, RZ ;  /* 0x0000001f02027819 */ /* 0x000fc800000006ff */
[----:B------:R-:W4:Y:S02]  /*20d70*/  SYNCS.PHASECHK.TRANS64.TRYWAIT P1, [R19+URZ+0x32440], R2 ;  /* 0x03244002130075a7 */ /* 0x000f24000802017f */
[----:B----4-:R-:W-:Y:S05]  /*20d80*/  @!P1 BRA `(.L_x_15389) ;  /* 0x0000006800109947 */ /* 0x010fea0003800000 */
.L_x_15628:
[----:B------:R-:W-:Y:S05]  /*20d90*/  @!P0 BRA `(.L_x_15390) ;  /* 0x0000000000048947 */ /* 0x000fea0003800000 */
[----:B------:R-:W-:Y:S01]  /*20da0*/  BPT.TRAP 0x1 ;  /* 0x000000040000795c */ /* 0x000fe20000300000 */
.L_x_15390:
[----:B------:R-:W5:Y:S02]  /*20db0*/  SYNCS.PHASECHK.TRANS64.TRYWAIT P1, [R5+URZ+0x32460], R0 ;  /* 0x03246000050075a7 */ /* 0x000f64000802017f */
[----:B-----5:R-:W-:Y:S05]  /*20dc0*/  @!P1 BRA `(.L_x_15391) ;  /* 0x0000006800149947 */ /* 0x020fea0003800000 */
.L_x_15629:
[----:B------:R-:W-:Y:S05]  /*20dd0*/  @!P0 BRA `(.L_x_15392) ;  /* 0x0000000000048947 */ /* 0x000fea0003800000 */
[----:B------:R-:W-:Y:S01]  /*20de0*/  BPT.TRAP 0x1 ;  /* 0x000000040000795c */ /* 0x000fe20000300000 */
.L_x_15392:
[----:B------:R0:W0:Y:S02]  /*20df0*/  SYNCS.PHASECHK.TRANS64.TRYWAIT P0, [R19+URZ+0x32460], R2 ;  /* 0x03246002130075a7 */ /* 0x000024000800017f */
[----:B0-----:R-:W-:Y:S05]  /*20e00*/  @!P0 NANOSLEEP.SYNCS 0x989680 ;  /* 0x009896800000895d */ /* 0x001fea0003900000 */
[----:B------:R-:W0:Y:S02]  /*20e10*/  @!P0 SYNCS.PHASECHK.TRANS64 P0, [R19+URZ+0x32460], R2 ;  /* 0x03246002130085a7 */ /* 0x000e24000800007f */
[----:B0-----:R-:W-:Y:S05]  /*20e20*/  @!P0 BRA `(.L_x_15392) ;  /* 0xfffffffc00f08947 */ /* 0x001fea000383ffff */
.L_x_15091:
[----:B------:R-:W-:Y:S05]  /*20e30*/  BSYNC B9 ;  /* 0x0000000000097941 */ /* 0x000fea0003800000 */
.L_x_15088:
[----:B------:R-:W-:Y:S05]  /*20e40*/  EXIT ;  /* 0x000000000000794d */ /* 0x000fea0003800000 */
.L_x_15111:
[----:B0-----:R0:W1:Y:S02]  /*20e50*/  SYNCS.PHASECHK.TRANS64.TRYWAIT P5, [R87+URZ+0x32490], R95 ;  /* 0x0324905f570075a7 */ /* 0x00106400080a017f */
[----:B-1----:R-:W-:Y:S05]  /*20e60*/  @!P5 NANOSLEEP.SYNCS 0x989680 ;  /* 0x009896800000d95d */ /* 0x002fea0003900000 */
[----:B------:R-:W1:Y:S02]  /*20e70*/  @!P5 SYNCS.PHASECHK.TRANS64 P5, [R87+URZ+0x32490], R95 ;  /* 0x0324905f5700d5a7 */ /* 0x000e6400080a007f */
[----:B-1----:R-:W-:Y:S05]  /*20e80*/  @!P5 BRA `(.L_x_15111) ;  /* 0xfffffffc00f0d947 */ /* 0x002fea000383ffff */
[----:B------:R-:W-:Y:S05]  /*20e90*/  BRA `(.L_x_15393) ;  /* 0xfffffe2800947947 */ /* 0x000fea000383ffff */
.L_x_15112:
        /* <DEDUP_REMOVED lines=8> */
.L_x_15395:
[----:B------:R-:W-:Y:S05]  /*20f20*/  BSYNC B1 ;  /* 0x0000000000017941 */ /* 0x000fea0003800000 */
.L_x_15394:
        /* <DEDUP_REMOVED lines=8> */
.L_x_15396:
[----:B------:R-:W-:Y:S05]  /*20fb0*/  BRA `(.L_x_15397) ;  /* 0xfffffe2800607947 */ /* 0x000fea000383ffff */
.L_x_15121:
        /* <DEDUP_REMOVED lines=8> */
.L_x_15399:
[----:B------:R-:W-:Y:S05]  /*21040*/  BSYNC B1 ;  /* 0x0000000000017941 */ /* 0x000fea0003800000 */
.L_x_15398:
        /* <DEDUP_REMOVED lines=8> */
.L_x_15400:
[----:B------:R-:W-:Y:S05]  /*210d0*/  BRA `(.L_x_15401) ;  /* 0xfffffe2c00e87947 */ /* 0x000fea000383ffff */
.L_x_15131:
[----:B-1----:R1:W2:Y:S02]  /*210e0*/  SYNCS.PHASECHK.TRANS64.TRYWAIT P4, [R87+URZ+0x32490], R95 ;  /* 0x0324905f570075a7 */ /* 0x0022a4000808017f */
[----:B--2---:R-:W-:Y:S05]  /*210f0*/  @!P4 NANOSLEEP.SYNCS 0x989680 ;  /* 0x009896800000c95d */ /* 0x004fea0003900000 */
[----:B------:R-:W2:Y:S02]  /*21100*/  @!P4 SYNCS.PHASECHK.TRANS64 P4, [R87+URZ+0x32490], R95 ;  /* 0x0324905f5700c5a7 */ /* 0x000ea4000808007f */
[----:B--2---:R-:W-:Y:S05]  /*21110*/  @!P4 BRA `(.L_x_15131) ;  /* 0xfffffffc00f0c947 */ /* 0x004fea000383ffff */
[----:B------:R-:W-:Y:S05]  /*21120*/  BRA `(.L_x_15402) ;  /* 0xfffffe3800d07947 */ /* 0x000fea000383ffff */
.L_x_15132:
        /* <DEDUP_REMOVED lines=8> */
.L_x_15404:
[----:B------:R-:W-:Y:S05]  /*211b0*/  BSYNC B1 ;  /* 0x0000000000017941 */ /* 0x000fea0003800000 */
.L_x_15403:
        /* <DEDUP_REMOVED lines=8> */
.L_x_15405:
[----:B------:R-:W-:Y:S01]  /*21240*/  IMAD.MOV.U32 R100, RZ, RZ, R14 ;  /* 0x000000ffff647224 */ /* 0x000fe200078e000e */
[----:B------:R-:W-:Y:S06]  /*21250*/  BRA `(.L_x_15406) ;  /* 0xfffffe38009c7947 */ /* 0x000fec000383ffff */
.L_x_15137:
        /* <DEDUP_REMOVED lines=8> */
.L_x_15408:
[----:B------:R-:W-:Y:S05]  /*212e0*/  BSYNC B1 ;  /* 0x0000000000017941 */ /* 0x000fea0003800000 */
.L_x_15407:
        /* <DEDUP_REMOVED lines=8> */
.L_x_15409:
[----:B------:R-:W-:Y:S01]  /*21370*/  IMAD.MOV.U32 R96, RZ, RZ, R14 ;  /* 0x000000ffff607224 */ /* 0x000fe200078e000e */
[----:B------:R-:W-:Y:S06]  /*21380*/  BRA `(.L_x_15410) ;  /* 0xfffffe40004c7947 */ /* 0x000fec000383ffff */
.L_x_15142:
[----:B0-----:R0:W1:Y:S02]  /*21390*/  SYNCS.PHASECHK.TRANS64.TRYWAIT P2, [R87+URZ+0x32490], R95 ;  /* 0x0324905f570075a7 */ /* 0x001064000804017f */
[----:B-1----:R-:W-:Y:S05]  /*213a0*/  @!P2 NANOSLEEP.SYNCS 0x989680 ;  /* 0x009896800000a95d */ /* 0x002fea0003900000 */
[----:B------:R-:W1:Y:S02]  /*213b0*/  @!P2 SYNCS.PHASECHK.TRANS64 P2, [R87+URZ+0x32490], R95 ;  /* 0x0324905f5700a5a7 */ /* 0x000e64000804007f */
[----:B-1----:R-:W-:Y:S05]  /*213c0*/  @!P2 BRA `(.L_x_15142) ;  /* 0xfffffffc00f0a947 */ /* 0x002fea000383ffff */
[----:B------:R-:W-:Y:S05]  /*213d0*/  BRA `(.L_x_15411) ;  /* 0xfffffe4800647947 */ /* 0x000fea000383ffff */
.L_x_15143:
        /* <DEDUP_REMOVED lines=8> */
.L_x_15413:
[----:B------:R-:W-:Y:S05]  /*21460*/  BSYNC B1 ;  /* 0x0000000000017941 */ /* 0x000fea0003800000 */
.L_x_15412:
        /* <DEDUP_REMOVED lines=8> */
.L_x_15414:
[----:B------:R-:W-:Y:S01]  /*214f0*/  IMAD.MOV.U32 R7, RZ, RZ, R14 ;  /* 0x000000ffff077224 */ /* 0x000fe200078e000e */
[----:B------:R-:W-:Y:S06]  /*21500*/  BRA `(.L_x_15415) ;  /* 0xfffffe4800807947 */ /* 0x000fec000383ffff */
.L_x_15146:
        /* <DEDUP_REMOVED lines=8> */
.L_x_15417:
[----:B------:R-:W-:Y:S05]  /*21590*/  BSYNC B1 ;  /* 0x0000000000017941 */ /* 0x000fea0003800000 */
.L_x_15416:
        /* <DEDUP_REMOVED lines=8> */
.L_x_15418:
[----:B------:R-:W-:Y:S01]  /*21620*/  IMAD.MOV.U32 R7, RZ, RZ, R14 ;  /* 0x000000ffff077224 */ /* 0x000fe200078e000e */
[----:B------:R-:W-:Y:S06]  /*21630*/  BRA `(.L_x_15419) ;  /* 0xfffffe48007c7947 */ /* 0x000fec000383ffff */
.L_x_15150:
[----:B---3--:R3:W4:Y:S02]  /*21640*/  SYNCS.PHASECHK.TRANS64.TRYWAIT P3, [R87+URZ+0x324b0], R95 ;  /* 0x0324b05f570075a7 */ /* 0x008724000806017f */
[----:B----4-:R-:W-:Y:S05]  /*21650*/  @!P3 NANOSLEEP.SYNCS 0x989680 ;  /* 0x009896800000b95d */ /* 0x010fea0003900000 */
[----:B------:R-:W4:Y:S02]  /*21660*/  @!P3 SYNCS.PHASECHK.TRANS64 P3, [R87+URZ+0x324b0], R95 ;  /* 0x0324b05f5700b5a7 */ /* 0x000f24000806007f */
[----:B----4-:R-:W-:Y:S05]  /*21670*/  @!P3 BRA `(.L_x_15150) ;  /* 0xfffffffc00f0b947 */ /* 0x010fea000383ffff */
[----:B------:R-:W-:Y:S05]  /*21680*/  BRA `(.L_x_15420) ;  /* 0xfffffe4800f47947 */ /* 0x000fea000383ffff */
.L_x_15160:
[----:B------:R-:W-:Y:S01]  /*21690*/  BSSY B0, `(.L_x_15421) ;  /* 0x0000007000007945 */ /* 0x000fe20003800000 */
[----:B------:R-:W-:Y:S02]  /*216a0*/  IMAD.MOV.U32 R12, RZ, RZ, RZ ;  /* 0x000000ffff0c7224 */ /* 0x000fe400078e00ff */
[----:B------:R-:W-:Y:S02]  /*216b0*/  IMAD.MOV.U32 R11, RZ, RZ, 0x1f ;  /* 0x0000001fff0b7424 */ /* 0x000fe400078e00ff */
[----:B------:R-:W-:-:S07]  /*216c0*/  IMAD.MOV.U32 R15, RZ, RZ, -0x1 ;  /* 0xffffffffff0f7424 */ /* 0x000fce00078e00ff */
[----:B------:R-:W-:Y:S05]  /*216d0*/  WARPSYNC.COLLECTIVE R15, `(.L_x_15422) ;  /* 0x000000000f087348 */ /* 0x000fea0003c00000 */
[----:B------:R0:W1:Y:S02]  /*216e0*/  SHFL.IDX P6, R14, R13, R12, R11 ;  /* 0x0000000c0d0e7389 */ /* 0x00006400000c000b */
[----:B01----:R-:W-:Y:S01]  /*216f0*/  ENDCOLLECTIVE ;  /* 0x000000000000791b */ /* 0x003fe20003800000 */
.L_x_15422:
[----:B------:R-:W-:Y:S05]  /*21700*/  BSYNC B0 ;  /* 0x0000000000007941 */ /* 0x000fea0003800000 */
.L_x_15421:
[----:B------:R-:W-:Y:S05]  /*21710*/  BRA `(.L_x_15423) ;  /* 0xfffffe5c00247947 */ /* 0x000fea000383ffff */
.L_x_15172:
        /* <DEDUP_REMOVED lines=8> */
.L_x_15425:
[----:B------:R-:W-:Y:S05]  /*217a0*/  BSYNC B1 ;  /* 0x0000000000017941 */ /* 0x000fea0003800000 */
.L_x_15424:
        /* <DEDUP_REMOVED lines=8> */
.L_x_15426:
[----:B------:R-:W-:Y:S02]  /*21830*/  IMAD.MOV.U32 R13, RZ, RZ, R32 ;  /* 0x000000ffff0d7224 */ /* 0x000fe400078e0020 */
[----:B------:R-:W-:-:S07]  /*21840*/  IMAD.MOV.U32 R3, RZ, RZ, R14 ;  /* 0x000000ffff037224 */ /* 0x000fce00078e000e */
[----:B------:R-:W-:Y:S05]  /*21850*/  WARPSYNC.COLLECTIVE R15, `(.L_x_15427) ;  /* 0x000000000f087348 */ /* 0x000fea0003c00000 */
[----:B------:R0:W1:Y:S02]  /*21860*/  SHFL.IDX P6, R14, R13, R12, R11 ;  /* 0x0000000c0d0e7389 */ /* 0x00006400000c000b */
[----:B01----:R-:W-:Y:S01]  /*21870*/  ENDCOLLECTIVE ;  /* 0x000000000000791b */ /* 0x003fe20003800000 */
.L_x_15427:
[----:B------:R-:W-:Y:S02]  /*21880*/  IMAD.MOV.U32 R13, RZ, RZ, R30 ;  /* 0x000000ffff0d7224 */ /* 0x000fe400078e001e */
[----:B------:R-:W-:-:S07]  /*21890*/  IMAD.MOV.U32 R7, RZ, RZ, R14 ;  /* 0x000000ffff077224 */ /* 0x000fce00078e000e */
[----:B------:R-:W-:Y:S05]  /*218a0*/  WARPSYNC.COLLECTIVE R15, `(.L_x_15428) ;  /* 0x000000000f087348 */ /* 0x000fea0003c00000 */
[----:B------:R0:W1:Y:S02]  /*218b0*/  SHFL.IDX P6, R14, R13, R12, R11 ;  /* 0x0000000c0d0e7389 */ /* 0x00006400000c000b */
[----:B01----:R-:W-:Y:S01]  /*218c0*/  ENDCOLLECTIVE ;  /* 0x000000000000791b */ /* 0x003fe20003800000 */
.L_x_15428:
[----:B------:R-:W-:Y:S01]  /*218d0*/  IMAD.MOV.U32 R8, RZ, RZ, R14 ;  /* 0x000000ffff087224 */ /* 0x000fe200078e000e */
[----:B------:R-:W-:Y:S06]  /*218e0*/  BRA `(.L_x_15429) ;  /* 0xfffffe6000b07947 */ /* 0x000fec000383ffff */
.L_x_15175:
        /* <DEDUP_REMOVED lines=8> */
.L_x_15431:
[----:B------:R-:W-:Y:S05]  /*21970*/  BSYNC B1 ;  /* 0x0000000000017941 */ /* 0x000fea0003800000 */
.L_x_15430:
        /* <DEDUP_REMOVED lines=8> */
.L_x_15432:
[----:B------:R-:W-:Y:S02]  /*21a00*/  IMAD.MOV.U32 R13, RZ, RZ, R32 ;  /* 0x000000ffff0d7224 */ /* 0x000fe400078e0020 */
[----:B------:R-:W-:-:S07]  /*21a10*/  IMAD.MOV.U32 R6, RZ, RZ, R14 ;  /* 0x000000ffff067224 */ /* 0x000fce00078e000e */
[----:B------:R-:W-:Y:S05]  /*21a20*/  WARPSYNC.COLLECTIVE R15, `(.L_x_15433) ;  /* 0x000000000f087348 */ /* 0x000fea0003c00000 */
[----:B------:R0:W1:Y:S02]  /*21a30*/  SHFL.IDX P6, R14, R13, R12, R11 ;  /* 0x0000000c0d0e7389 */ /* 0x00006400000c000b */
[----:B01----:R-:W-:Y:S01]  /*21a40*/  ENDCOLLECTIVE ;  /* 0x000000000000791b */ /* 0x003fe20003800000 */
.L_x_15433:
[----:B------:R-:W-:Y:S02]  /*21a50*/  IMAD.MOV.U32 R13, RZ, RZ, R30 ;  /* 0x000000ffff0d7224 */ /* 0x000fe400078e001e */
[----:B------:R-:W-:-:S07]  /*21a60*/  IMAD.MOV.U32 R7, RZ, RZ, R14 ;  /* 0x000000ffff077224 */ /* 0x000fce00078e000e */
[----:B------:R-:W-:Y:S05]  /*21a70*/  WARPSYNC.COLLECTIVE R15, `(.L_x_15434) ;  /* 0x000000000f087348 */ /* 0x000fea0003c00000 */
[----:B------:R0:W1:Y:S02]  /*21a80*/  SHFL.IDX P6, R14, R13, R12, R11 ;  /* 0x0000000c0d0e7389 */ /* 0x00006400000c000b */
[----:B01----:R-:W-:Y:S01]  /*21a90*/  ENDCOLLECTIVE ;  /* 0x000000000000791b */ /* 0x003fe20003800000 */
.L_x_15434:
[----:B------:R-:W-:Y:S01]  /*21aa0*/  IMAD.MOV.U32 R30, RZ, RZ, R14 ;  /* 0x000000ffff1e7224 */ /* 0x000fe200078e000e */
[----:B------:R-:W-:Y:S06]  /*21ab0*/  BRA `(.L_x_15435) ;  /* 0xfffffe6400047947 */ /* 0x000fec000383ffff */
.L_x_15179:
[----:B0-----:R0:W1:Y:S02]  /*21ac0*/  SYNCS.PHASECHK.TRANS64.TRYWAIT P0, [R23+URZ+0x32400], R32 ;  /* 0x03240020170075a7 */ /* 0x001064000800017f */
[----:B-1----:R-:W-:Y:S05]  /*21ad0*/  @!P0 NANOSLEEP.SYNCS 0x989680 ;  /* 0x009896800000895d */ /* 0x002fea0003900000 */
[----:B------:R-:W1:Y:S02]  /*21ae0*/  @!P0 SYNCS.PHASECHK.TRANS64 P0, [R23+URZ+0x32400], R32 ;  /* 0x03240020170085a7 */ /* 0x000e64000800007f */
[----:B-1----:R-:W-:Y:S05]  /*21af0*/  @!P0 BRA `(.L_x_15179) ;  /* 0xfffffffc00f08947 */ /* 0x002fea000383ffff */
[----:B------:R-:W-:Y:S05]  /*21b00*/  BRA `(.L_x_15436) ;  /* 0xfffffe6400f87947 */ /* 0x000fea000383ffff */
.L_x_15187:
        /* <DEDUP_REMOVED lines=9> */
.L_x_15438:
[----:B------:R-:W-:Y:S05]  /*21ba0*/  BSYNC B1 ;  /* 0x0000000000017941 */ /* 0x000fea0003800000 */
.L_x_15437:
        /* <DEDUP_REMOVED lines=10> */
.L_x_15439:
        /* <DEDUP_REMOVED lines=8> */
.L_x_15440:
[----:B------:R-:W-:-:S05]  /*21cd0*/  @!P1 IADD3 R8, P2, R3, R5, RZ ;  /* 0x0000000503089210 */ /* 0x000fca0007f5e0ff */
[----:B------:R-:W-:Y:S02]  /*21ce0*/  @!P1 IMAD.X R9, R0, 0x1, R7, P2 ;  /* 0x0000000100099824 */ /* 0x000fe400010e0607 */
[----:B------:R-:W-:Y:S02]  /*21cf0*/  IMAD.MOV.U32 R13, RZ, RZ, R36 ;  /* 0x000000ffff0d7224 */ /* 0x000fe400078e0024 */
[----:B------:R-:W-:-:S07]  /*21d00*/  IMAD.MOV.U32 R4, RZ, RZ, R14 ;  /* 0x000000ffff047224 */ /* 0x000fce00078e000e */
[----:B------:R-:W-:Y:S05]  /*21d10*/  WARPSYNC.COLLECTIVE R15, `(.L_x_15441) ;  /* 0x000000000f087348 */ /* 0x000fea0003c00000 */
[----:B------:R0:W1:Y:S02]  /*21d20*/  SHFL.IDX P6, R14, R13, R12, R11 ;  /* 0x0000000c0d0e7389 */ /* 0x00006400000c000b */
[----:B01----:R-:W-:Y:S01]  /*21d30*/  ENDCOLLECTIVE ;  /* 0x000000000000791b */ /* 0x003fe20003800000 */
.L_x_15441:
        /* <DEDUP_REMOVED lines=18> */
.L_x_15442:
[----:B------:R-:W-:Y:S02]  /*21e60*/  IMAD.MOV.U32 R0, RZ, RZ, R20 ;  /* 0x000000ffff007224 */ /* 0x000fe400078e0014 */
[----:B------:R-:W-:Y:S02]  /*21e70*/  @!P1 IMAD.MOV.U32 R28, RZ, RZ, R8 ;  /* 0x000000ffff1c9224 */ /* 0x000fe400078e0008 */
        /* <DEDUP_REMOVED lines=15> */
.L_x_15443:
[----:B------:R-:W-:Y:S02]  /*21f70*/  IMAD.MOV.U32 R4, RZ, RZ, R31 ;  /* 0x000000ffff047224 */ /* 0x000fe400078e001f */
[----:B------:R-:W-:Y:S02]  /*21f80*/  IMAD.MOV.U32 R6, RZ, RZ, R33 ;  /* 0x000000ffff067224 */ /* 0x000fe400078e0021 */
[----:B------:R-:W-:Y:S02]  /*21f90*/  IMAD.MOV.U32 R0, RZ, RZ, R30 ;  /* 0x000000ffff007224 */ /* 0x000fe400078e001e */
        /* <DEDUP_REMOVED lines=10> */
.L_x_15444:
[----:B------:R-:W-:Y:S02]  /*22040*/  IMAD.MOV.U32 R13, RZ, RZ, R36 ;  /* 0x000000ffff0d7224 */ /* 0x000fe400078e0024 */
[----:B------:R-:W-:-:S07]  /*22050*/  IMAD.MOV.U32 R25, RZ, RZ, R14 ;  /* 0x000000ffff197224 */ /* 0x000fce00078e000e */
[----:B------:R-:W-:Y:S05]  /*22060*/  WARPSYNC.COLLECTIVE R15, `(.L_x_15445) ;  /* 0x000000000f087348 */ /* 0x000fea0003c00000 */
[----:B------:R0:W1:Y:S02]  /*22070*/  SHFL.IDX P6, R14, R13, R12, R11 ;  /* 0x0000000c0d0e7389 */ /* 0x00006400000c000b */
[----:B01----:R-:W-:Y:S01]  /*22080*/  ENDCOLLECTIVE ;  /* 0x000000000000791b */ /* 0x003fe20003800000 */
.L_x_15445:
[----:B------:R-:W-:Y:S05]  /*22090*/  BRA `(.L_x_15446) ;  /* 0xfffffe7400047947 */ /* 0x000fea000383ffff */
.L_x_15191:
[----:B0-----:R0:W1:Y:S02]  /*220a0*/  SYNCS.PHASECHK.TRANS64.TRYWAIT P1, [R23+URZ+0x32400], R12 ;  /* 0x0324000c170075a7 */ /* 0x001064000802017f */
[----:B-1----:R-:W-:Y:S05]  /*220b0*/  @!P1 NANOSLEEP.SYNCS 0x989680 ;  /* 0x009896800000995d */ /* 0x002fea0003900000 */
[----:B------:R-:W1:Y:S02]  /*220c0*/  @!P1 SYNCS.PHASECHK.TRANS64 P1, [R23+URZ+0x32400], R12 ;  /* 0x0324000c170095a7 */ /* 0x000e64000802007f */
[----:B-1----:R-:W-:Y:S05]  /*220d0*/  @!P1 BRA `(.L_x_15191) ;  /* 0xfffffffc00f09947 */ /* 0x002fea000383ffff */
[----:B------:R-:W-:Y:S05]  /*220e0*/  BRA `(.L_x_15447) ;  /* 0xfffffe7400a47947 */ /* 0x000fea000383ffff */
.L_x_15197:
[----:B-1----:R1:W3:Y:S02]  /*220f0*/  SYNCS.PHASECHK.TRANS64.TRYWAIT P1, [R9+URZ+0x32430], R8 ;  /* 0x03243008090075a7 */ /* 0x0022e4000802017f */
[----:B---3--:R-:W-:Y:S05]  /*22100*/  @!P1 NANOSLEEP.SYNCS 0x989680 ;  /* 0x009896800000995d */ /* 0x008fea0003900000 */
[----:B------:R-:W3:Y:S02]  /*22110*/  @!P1 SYNCS.PHASECHK.TRANS64 P1, [R9+URZ+0x32430], R8 ;  /* 0x03243008090095a7 */ /* 0x000ee4000802007f */
[----:B---3--:R-:W-:Y:S05]  /*22120*/  @!P1 BRA `(.L_x_15197) ;  /* 0xfffffffc00f09947 */ /* 0x008fea000383ffff */
[----:B------:R-:W-:Y:S05]  /*22130*/  BRA `(.L_x_15196) ;  /* 0xfffffe8400707947 */ /* 0x000fea000383ffff */
.L_x_15199:
[----:B--2---:R2:W3:Y:S02]  /*22140*/  SYNCS.PHASECHK.TRANS64.TRYWAIT P1, [R23+URZ+0x32410], R0 ;  /* 0x03241000170075a7 */ /* 0x0044e4000802017f */
[----:B---3--:R-:W-:Y:S05]  /*22150*/  @!P1 NANOSLEEP.SYNCS 0x989680 ;  /* 0x009896800000995d */ /* 0x008fea0003900000 */
[----:B------:R-:W3:Y:S02]  /*22160*/  @!P1 SYNCS.PHASECHK.TRANS64 P1, [R23+URZ+0x32410], R0 ;  /* 0x03241000170095a7 */ /* 0x000ee4000802007f */
[----:B---3--:R-:W-:Y:S05]  /*22170*/  @!P1 BRA `(.L_x_15199) ;  /* 0xfffffffc00f09947 */ /* 0x008fea000383ffff */
[----:B------:R-:W-:Y:S05]  /*22180*/  BRA `(.L_x_15448) ;  /* 0xfffffe8800287947 */ /* 0x000fea000383ffff */
.L_x_15203:
[----:B----4-:R4:W0:Y:S02]  /*22190*/  SYNCS.PHASECHK.TRANS64.TRYWAIT P1, [R9+URZ+0x32450], R8 ;  /* 0x03245008090075a7 */ /* 0x010824000802017f */
[----:B0-----:R-:W-:Y:S05]  /*221a0*/  @!P1 NANOSLEEP.SYNCS 0x989680 ;  /* 0x009896800000995d */ /* 0x001fea0003900000 */
[----:B------:R-:W0:Y:S02]  /*221b0*/  @!P1 SYNCS.PHASECHK.TRANS64 P1, [R9+URZ+0x32450], R8 ;  /* 0x03245008090095a7 */ /* 0x000e24000802007f */
[----:B0-----:R-:W-:Y:S05]  /*221c0*/  @!P1 BRA `(.L_x_15203) ;  /* 0xfffffffc00f09947 */ /* 0x001fea000383ffff */
[----:B------:R-:W-:Y:S05]  /*221d0*/  BRA `(.L_x_15202) ;  /* 0xfffffe8800387947 */ /* 0x000fea000383ffff */
.L_x_15210:
[----:B-1----:R1:W2:Y:S02]  /*221e0*/  SYNCS.PHASECHK.TRANS64.TRYWAIT P1, [R10+URZ+0x32430], R0 ;  /* 0x032430000a0075a7 */ /* 0x0022a4000802017f */
[----:B--2---:R-:W-:Y:S05]  /*221f0*/  @!P1 NANOSLEEP.SYNCS 0x989680 ;  /* 0x009896800000995d */ /* 0x004fea0003900000 */
[----:B------:R-:W2:Y:S02]  /*22200*/  @!P1 SYNCS.PHASECHK.TRANS64 P1, [R10+URZ+0x32430], R0 ;  /* 0x032430000a0095a7 */ /* 0x000ea4000802007f */
[----:B--2---:R-:W-:Y:S05]  /*22210*/  @!P1 BRA `(.L_x_15210) ;  /* 0xfffffffc00f09947 */ /* 0x004fea000383ffff */
[----:B------:R-:W-:Y:S05]  /*22220*/  BRA `(.L_x_15209) ;  /* 0xfffffeb000207947 */ /* 0x000fea000383ffff */
.L_x_15214:
[----:B---3--:R3:W4:Y:S02]  /*22230*/  SYNCS.PHASECHK.TRANS64.TRYWAIT P1, [R10+URZ+0x32450], R0 ;  /* 0x032450000a0075a7 */ /* 0x008724000802017f */
[----:B----4-:R-:W-:Y:S05]  /*22240*/  @!P1 NANOSLEEP.SYNCS 0x989680 ;  /* 0x009896800000995d */ /* 0x010fea0003900000 */
[----:B------:R-:W4:Y:S02]  /*22250*/  @!P1 SYNCS.PHASECHK.TRANS64 P1, [R10+URZ+0x32450], R0 ;  /* 0x032450000a0095a7 */ /* 0x000f24000802007f */
[----:B----4-:R-:W-:Y:S05]  /*22260*/  @!P1 BRA `(.L_x_15214) ;  /* 0xfffffffc00f09947 */ /* 0x010fea000383ffff */
[----:B------:R-:W-:Y:S05]  /*22270*/  BRA `(.L_x_15213) ;  /* 0xfffffeb000c47947 */ /* 0x000fea000383ffff */
.L_x_15222:
[----:B-1----:R1:W2:Y:S02]  /*22280*/  SYNCS.PHASECHK.TRANS64.TRYWAIT P1, [R10+URZ+0x32430], R0 ;  /* 0x032430000a0075a7 */ /* 0x0022a4000802017f */
[----:B--2---:R-:W-:Y:S05]  /*22290*/  @!P1 NANOSLEEP.SYNCS 0x989680 ;  /* 0x009896800000995d */ /* 0x004fea0003900000 */
[----:B------:R-:W2:Y:S02]  /*222a0*/  @!P1 SYNCS.PHASECHK.TRANS64 P1, [R10+URZ+0x32430], R0 ;  /* 0x032430000a0095a7 */ /* 0x000ea4000802007f */
[----:B--2---:R-:W-:Y:S05]  /*222b0*/  @!P1 BRA `(.L_x_15222) ;  /* 0xfffffffc00f09947 */ /* 0x004fea000383ffff */
[----:B------:R-:W-:Y:S05]  /*222c0*/  BRA `(.L_x_15221) ;  /* 0xfffffee000407947 */ /* 0x000fea000383ffff */
.L_x_15226:
[----:B---3--:R3:W4:Y:S02]  /*222d0*/  SYNCS.PHASECHK.TRANS64.TRYWAIT P1, [R10+URZ+0x32450], R0 ;  /* 0x032450000a0075a7 */ /* 0x008724000802017f */
[----:B----4-:R-:W-:Y:S05]  /*222e0*/  @!P1 NANOSLEEP.SYNCS 0x989680 ;  /* 0x009896800000995d */ /* 0x010fea0003900000 */
[----:B------:R-:W4:Y:S02]  /*222f0*/  @!P1 SYNCS.PHASECHK.TRANS64 P1, [R10+URZ+0x32450], R0 ;  /* 0x032450000a0095a7 */ /* 0x000f24000802007f */
[----:B----4-:R-:W-:Y:S05]  /*22300*/  @!P1 BRA `(.L_x_15226) ;  /* 0xfffffffc00f09947 */ /* 0x010fea000383ffff */
[----:B------:R-:W-:Y:S05]  /*22310*/  BRA `(.L_x_15225) ;  /* 0xfffffee000e47947 */ /* 0x000fea000383ffff */
.L_x_15234:
[----:B------:R-:W-:Y:S02]  /*22320*/  IMAD.MOV.U32 R13, RZ, RZ, R20 ;  /* 0x000000ffff0d7224 */ /* 0x000fe400078e0014 */
[----:B------:R-:W-:Y:S02]  /*22330*/  IMAD.MOV.U32 R12, RZ, RZ, RZ ;  /* 0x000000ffff0c7224 */ /* 0x000fe400078e00ff */
[----:B------:R-:W-:Y:S02]  /*22340*/  IMAD.MOV.U32 R11, RZ, RZ, 0x181f ;  /* 0x0000181fff0b7424 */ /* 0x000fe400078e00ff */
[----:B------:R-:W-:-:S07]  /*22350*/  IMAD.MOV.U32 R15, RZ, RZ, -0x1 ;  /* 0xffffffffff0f7424 */ /* 0x000fce00078e00ff */
[----:B-----5:R-:W-:Y:S05]  /*22360*/  WARPSYNC.COLLECTIVE R15, `(.L_x_15449) ;  /* 0x000000000f087348 */ /* 0x020fea0003c00000 */
[----:B------:R0:W1:Y:S02]  /*22370*/  SHFL.IDX P6, R14, R13, R12, R11 ;  /* 0x0000000c0d0e7389 */ /* 0x00006400000c000b */
[----:B01---5:R-:W-:Y:S01]  /*22380*/  ENDCOLLECTIVE ;  /* 0x000000000000791b */ /* 0x023fe20003800000 */
.L_x_15449:
[----:B------:R-:W-:Y:S02]  /*22390*/  IMAD.MOV.U32 R13, RZ, RZ, R4 ;  /* 0x000000ffff0d7224 */ /* 0x000fe400078e0004 */
[----:B------:R-:W-:-:S07]  /*223a0*/  IMAD.MOV.U32 R3, RZ, RZ, R14 ;  /* 0x000000ffff037224 */ /* 0x000fce00078e000e */
[----:B------:R-:W-:Y:S05]  /*223b0*/  WARPSYNC.COLLECTIVE R15, `(.L_x_15450) ;  /* 0x000000000f087348 */ /* 0x000fea0003c00000 */
[----:B------:R0:W1:Y:S02]  /*223c0*/  SHFL.IDX P6, R14, R13, R12, R11 ;  /* 0x0000000c0d0e7389 */ /* 0x00006400000c000b */
[----:B01----:R-:W-:Y:S01]  /*223d0*/  ENDCOLLECTIVE ;  /* 0x000000000000791b */ /* 0x003fe20003800000 */
.L_x_15450:
[----:B------:R-:W-:Y:S05]  /*223e0*/  BRA `(.L_x_15451) ;  /* 0xffffff2c00747947 */ /* 0x000fea000383ffff */
.L_x_15237:
        /* <DEDUP_REMOVED lines=8> */
.L_x_15453:
[----:B------:R-:W-:Y:S05]  /*22470*/  BSYNC B1 ;  /* 0x0000000000017941 */ /* 0x000fea0003800000 */
.L_x_15452:
        /* <DEDUP_REMOVED lines=8> */
.L_x_15454:
[----:B------:R-:W-:Y:S05]  /*22500*/  BRA `(.L_x_15455) ;  /* 0xffffff2c00bc7947 */ /* 0x000fea000383ffff */
.L_x_15240:
        /* <DEDUP_REMOVED lines=8> */
.L_x_15457:
[----:B------:R-:W-:Y:S05]  /*22590*/  BSYNC B1 ;  /* 0x0000000000017941 */ /* 0x000fea0003800000 */
.L_x_15456:
        /* <DEDUP_REMOVED lines=8> */
.L_x_15458:
[----:B------:R-:W-:Y:S05]  /*22620*/  BRA `(.L_x_15459) ;  /* 0xffffff3000047947 */ /* 0x000fea000383ffff */
.L_x_15243:
        /* <DEDUP_REMOVED lines=8> */
.L_x_15461:
[----:B------:R-:W-:Y:S05]  /*226b0*/  BSYNC B1 ;  /* 0x0000000000017941 */ /* 0x000fea0003800000 */
.L_x_15460:
        /* <DEDUP_REMOVED lines=8> */
.L_x_15462:
[----:B------:R-:W-:Y:S05]  /*22740*/  BRA `(.L_x_15463) ;  /* 0xffffff30004c7947 */ /* 0x000fea000383ffff */
.L_x_15245:
[----:B------:R-:W-:Y:S02]  /*22750*/  IMAD.MOV.U32 R13, RZ, RZ, R4 ;  /* 0x000000ffff0d7224 */ /* 0x000fe400078e0004 */
[----:B------:R-:W-:Y:S02]  /*22760*/  IMAD.MOV.U32 R12, RZ, RZ, RZ ;  /* 0x000000ffff0c7224 */ /* 0x000fe400078e00ff */
[----:B------:R-:W-:Y:S02]  /*22770*/  IMAD.MOV.U32 R11, RZ, RZ, 0x1c1f ;  /* 0x00001c1fff0b7424 */ /* 0x000fe400078e00ff */
[----:B------:R-:W-:-:S07]  /*22780*/  IMAD.MOV.U32 R15, RZ, RZ, -0x1 ;  /* 0xffffffffff0f7424 */ /* 0x000fce00078e00ff */
[----:B------:R-:W-:Y:S05]  /*22790*/  WARPSYNC.COLLECTIVE R15, `(.L_x_15464) ;  /* 0x000000000f087348 */ /* 0x000fea0003c00000 */
[----:B------:R0:W1:Y:S02]  /*227a0*/  SHFL.IDX P6, R14, R13, R12, R11 ;  /* 0x0000000c0d0e7389 */ /* 0x00006400000c000b */
[----:B01----:R-:W-:Y:S01]  /*227b0*/  ENDCOLLECTIVE ;  /* 0x000000000000791b */ /* 0x003fe20003800000 */
.L_x_15464:
[----:B------:R-:W-:Y:S02]  /*227c0*/  IMAD.MOV.U32 R13, RZ, RZ, R3 ;  /* 0x000000ffff0d7224 */ /* 0x000fe400078e0003 */
[----:B------:R-:W-:-:S07]  /*227d0*/  IMAD.MOV.U32 R20, RZ, RZ, R14 ;  /* 0x000000ffff147224 */ /* 0x000fce00078e000e */
[----:B------:R-:W-:Y:S05]  /*227e0*/  WARPSYNC.COLLECTIVE R15, `(.L_x_15465) ;  /* 0x000000000f087348 */ /* 0x000fea0003c00000 */
[----:B------:R0:W1:Y:S02]  /*227f0*/  SHFL.IDX P6, R14, R13, R12, R11 ;  /* 0x0000000c0d0e7389 */ /* 0x00006400000c000b */
[----:B01----:R-:W-:Y:S01]  /*22800*/  ENDCOLLECTIVE ;  /* 0x000000000000791b */ /* 0x003fe20003800000 */
.L_x_15465:
[----:B------:R-:W-:Y:S01]  /*22810*/  IMAD.MOV.U32 R12, RZ, RZ, R14 ;  /* 0x000000ffff0c7224 */ /* 0x000fe200078e000e */
[----:B------:R-:W-:Y:S06]  /*22820*/  BRA `(.L_x_15466) ;  /* 0xffffff34004c7947 */ /* 0x000fec000383ffff */
.L_x_15248:
        /* <DEDUP_REMOVED lines=8> */
.L_x_15468:
[----:B------:R-:W-:Y:S05]  /*228b0*/  BSYNC B1 ;  /* 0x0000000000017941 */ /* 0x000fea0003800000 */
.L_x_15467:
        /* <DEDUP_REMOVED lines=8> */
.L_x_15469:
[----:B------:R-:W-:Y:S01]  /*22940*/  IMAD.MOV.U32 R3, RZ, RZ, R14 ;  /* 0x000000ffff037224 */ /* 0x000fe200078e000e */
[----:B------:R-:W-:Y:S06]  /*22950*/  BRA `(.L_x_15470) ;  /* 0xffffff4000247947 */ /* 0x000fec000383ffff */
.L_x_15252:
[----:B------:R-:W-:Y:S02]  /*22960*/  IMAD.MOV.U32 R13, RZ, RZ, R4 ;  /* 0x000000ffff0d7224 */ /* 0x000fe400078e0004 */
[----:B------:R-:W-:Y:S02]  /*22970*/  IMAD.MOV.U32 R12, RZ, RZ, RZ ;  /* 0x000000ffff0c7224 */ /* 0x000fe400078e00ff */
[----:B------:R-:W-:Y:S02]  /*22980*/  IMAD.MOV.U32 R11, RZ, RZ, 0x181f ;  /* 0x0000181fff0b7424 */ /* 0x000fe400078e00ff */
[----:B------:R-:W-:-:S07]  /*22990*/  IMAD.MOV.U32 R15, RZ, RZ, -0x1 ;  /* 0xffffffffff0f7424 */ /* 0x000fce00078e00ff */
[----:B0-----:R-:W-:Y:S05]  /*229a0*/  WARPSYNC.COLLECTIVE R15, `(.L_x_15471) ;  /* 0x000000000f087348 */ /* 0x001fea0003c00000 */
[----:B------:R1:W2:Y:S02]  /*229b0*/  SHFL.IDX P6, R14, R13, R12, R11 ;  /* 0x0000000c0d0e7389 */ /* 0x0002a400000c000b */
[----:B012---:R-:W-:Y:S01]  /*229c0*/  ENDCOLLECTIVE ;  /* 0x000000000000791b */ /* 0x007fe20003800000 */
.L_x_15471:
[----:B------:R-:W-:Y:S02]  /*229d0*/  IMAD.MOV.U32 R13, RZ, RZ, R0 ;  /* 0x000000ffff0d7224 */ /* 0x000fe400078e0000 */
[----:B------:R-:W-:-:S07]  /*229e0*/  IMAD.MOV.U32 R3, RZ, RZ, R14 ;  /* 0x000000ffff037224 */ /* 0x000fce00078e000e */
[----:B------:R-:W-:Y:S05]  /*229f0*/  WARPSYNC.COLLECTIVE R15, `(.L_x_15472) ;  /* 0x000000000f087348 */ /* 0x000fea0003c00000 */
[----:B------:R0:W1:Y:S02]  /*22a00*/  SHFL.IDX P6, R14, R13, R12, R11 ;  /* 0x0000000c0d0e7389 */ /* 0x00006400000c000b */
[----:B01----:R-:W-:Y:S01]  /*22a10*/  ENDCOLLECTIVE ;  /* 0x000000000000791b */ /* 0x003fe20003800000 */
.L_x_15472:
[----:B------:R-:W-:Y:S01]  /*22a20*/  IMAD.MOV.U32 R9, RZ, RZ, R14 ;  /* 0x000000ffff097224 */ /* 0x000fe200078e000e */
[----:B------:R-:W-:Y:S06]  /*22a30*/  BRA `(.L_x_15473) ;  /* 0xffffff5400807947 */ /* 0x000fec000383ffff */
.L_x_15255:
        /* <DEDUP_REMOVED lines=8> */
.L_x_15475:
[----:B------:R-:W-:Y:S05]  /*22ac0*/  BSYNC B1 ;  /* 0x0000000000017941 */ /* 0x000fea0003800000 */
.L_x_15474:
        /* <DEDUP_REMOVED lines=8> */
.L_x_15476:
[----:B------:R-:W-:Y:S01]  /*22b50*/  IMAD.MOV.U32 R9, RZ, RZ, R14 ;  /* 0x000000ffff097224 */ /* 0x000fe200078e000e */
[----:B------:R-:W-:Y:S06]  /*22b60*/  BRA `(.L_x_15477) ;  /* 0xffffff5400c87947 */ /* 0x000fec000383ffff */
.L_x_15258:
        /* <DEDUP_REMOVED lines=8> */
.L_x_15479:
[----:B------:R-:W-:Y:S05]  /*22bf0*/  BSYNC B1 ;  /* 0x0000000000017941 */ /* 0x000fea0003800000 */
.L_x_15478:
        /* <DEDUP_REMOVED lines=8> */
.L_x_15480:
[----:B------:R-:W-:Y:S01]  /*22c80*/  IMAD.MOV.U32 R9, RZ, RZ, R14 ;  /* 0x000000ffff097224 */ /* 0x000fe200078e000e */
[----:B------:R-:W-:Y:S06]  /*22c90*/  BRA `(.L_x_15481) ;  /* 0xffffff58000c7947 */ /* 0x000fec000383ffff */
.L_x_15261:
        /* <DEDUP_REMOVED lines=8> */
.L_x_15483:
[----:B------:R-:W-:Y:S05]  /*22d20*/  BSYNC B1 ;  /* 0x0000000000017941 */ /* 0x000fea0003800000 */
.L_x_15482:
        /* <DEDUP_REMOVED lines=8> */
.L_x_15484:
[----:B------:R-:W-:Y:S01]  /*22db0*/  IMAD.MOV.U32 R9, RZ, RZ, R14 ;  /* 0x000000ffff097224 */ /* 0x000fe200078e000e */
[----:B------:R-:W-:Y:S06]  /*22dc0*/  BRA `(.L_x_15485) ;  /* 0xffffff5800507947 */ /* 0x000fec000383ffff */
.L_x_15280:
        /* <DEDUP_REMOVED lines=11> */
.L_x_15487:
[----:B------:R-:W-:Y:S05]  /*22e80*/  BSYNC B1 ;  /* 0x0000000000017941 */ /* 0x000fea0003800000 */
.L_x_15486:
[----:B------:R-:W-:Y:S05]  /*22e90*/  BRA `(.L_x_15488) ;  /* 0xffffff7400847947 */ /* 0x000fea000383ffff */
.L_x_15282:
[----:B------:R-:W-:Y:S01]  /*22ea0*/  BSSY B1, `(.L_x_15489) ;  /* 0x0000006000017945 */ /* 0x000fe20003800000 */
[----:B------:R-:W-:-:S07]  /*22eb0*/  IMAD.MOV.U32 R15, RZ, RZ, -0x1 ;  /* 0xffffffffff0f7424 */ /* 0x000fce00078e00ff */
[----:B01----:R-:W-:Y:S05]  /*22ec0*/  WARPSYNC.COLLECTIVE R15, `(.L_x_15490) ;  /* 0x000000000f0c7348 */ /* 0x003fea0003c00000 */
[----:B------:R-:W-:Y:S02]  /*22ed0*/  ELECT P6, UR62, PT ;  /* 0x00000000003e782f */ /* 0x000fe400038c0000 */
[----:B------:R-:W-:Y:S01]  /*22ee0*/  MOV R14, UR62 ;  /* 0x0000003e000e7c02 */ /* 0x000fe20008000f00 */
[----:B01----:R-:W-:Y:S10]  /*22ef0*/  ENDCOLLECTIVE ;  /* 0x000000000000791b */ /* 0x003ff40003800000 */
.L_x_15490:
[----:B------:R-:W-:Y:S05]  /*22f00*/  BSYNC B1 ;  /* 0x0000000000017941 */ /* 0x000fea0003800000 */
.L_x_15489:
[----:B------:R-:W-:Y:S05]  /*22f10*/  BRA `(.L_x_15281) ;  /* 0xffffff74007c7947 */ /* 0x000fea000383ffff */
.L_x_15284:
[----:B0-----:R0:W2:Y:S02]  /*22f20*/  SYNCS.PHASECHK.TRANS64.TRYWAIT P0, [R16+URZ+0x32420], R8 ;  /* 0x03242008100075a7 */ /* 0x0010a4000800017f */
[----:B--2---:R-:W-:Y:S05]  /*22f30*/  @!P0 NANOSLEEP.SYNCS 0x989680 ;  /* 0x009896800000895d */ /* 0x004fea0003900000 */
[----:B------:R-:W2:Y:S02]  /*22f40*/  @!P0 SYNCS.PHASECHK.TRANS64 P0, [R16+URZ+0x32420], R8 ;  /* 0x03242008100085a7 */ /* 0x000ea4000800007f */
[----:B--2---:R-:W-:Y:S05]  /*22f50*/  @!P0 BRA `(.L_x_15284) ;  /* 0xfffffffc00f08947 */ /* 0x004fea000383ffff */
[----:B------:R-:W-:Y:S05]  /*22f60*/  BRA `(.L_x_15491) ;  /* 0xffffff74008c7947 */ /* 0x000fea000383ffff */
.L_x_15288:
[----:B0-----:R0:W2:Y:S02]  /*22f70*/  SYNCS.PHASECHK.TRANS64.TRYWAIT P0, [R8+URZ+0x324a0], R9 ;  /* 0x0324a009080075a7 */ /* 0x0010a4000800017f */
[----:B--2---:R-:W-:Y:S05]  /*22f80*/  @!P0 NANOSLEEP.SYNCS 0x989680 ;  /* 0x009896800000895d */ /* 0x004fea0003900000 */
[----:B------:R-:W2:Y:S02]  /*22f90*/  @!P0 SYNCS.PHASECHK.TRANS64 P0, [R8+URZ+0x324a0], R9 ;  /* 0x0324a009080085a7 */ /* 0x000ea4000800007f */
[----:B--2---:R-:W-:Y:S05]  /*22fa0*/  @!P0 BRA `(.L_x_15288) ;  /* 0xfffffffc00f08947 */ /* 0x004fea000383ffff */
[----:B------:R-:W-:Y:S05]  /*22fb0*/  BRA `(.L_x_15492) ;  /* 0xffffff7400a47947 */ /* 0x000fea000383ffff */
.L_x_15293:
[----:B-1----:R1:W2:Y:S02]  /*22fc0*/  SYNCS.PHASECHK.TRANS64.TRYWAIT P0, [R8+URZ+0x324c0], R9 ;  /* 0x0324c009080075a7 */ /* 0x0022a4000800017f */
[----:B--2---:R-:W-:Y:S05]  /*22fd0*/  @!P0 NANOSLEEP.SYNCS 0x989680 ;  /* 0x009896800000895d */ /* 0x004fea0003900000 */
[----:B------:R-:W2:Y:S02]  /*22fe0*/  @!P0 SYNCS.PHASECHK.TRANS64 P0, [R8+URZ+0x324c0], R9 ;  /* 0x0324c009080085a7 */ /* 0x000ea4000800007f */
[----:B--2---:R-:W-:Y:S05]  /*22ff0*/  @!P0 BRA `(.L_x_15293) ;  /* 0xfffffffc00f08947 */ /* 0x004fea000383ffff */
[----:B------:R-:W-:Y:S05]  /*23000*/  BRA `(.L_x_15493) ;  /* 0xffffff7800207947 */ /* 0x000fea000383ffff */
.L_x_15303:
[----:B0-----:R0:W2:Y:S02]  /*23010*/  SYNCS.PHASECHK.TRANS64.TRYWAIT P1, [R6+URZ+0x324a0], R8 ;  /* 0x0324a008060075a7 */ /* 0x0010a4000802017f */
[----:B--2---:R-:W-:Y:S05]  /*23020*/  @!P1 NANOSLEEP.SYNCS 0x989680 ;  /* 0x009896800000995d */ /* 0x004fea0003900000 */
[----:B------:R-:W2:Y:S02]  /*23030*/  @!P1 SYNCS.PHASECHK.TRANS64 P1, [R6+URZ+0x324a0], R8 ;  /* 0x0324a008060095a7 */ /* 0x000ea4000802007f */
[----:B--2---:R-:W-:Y:S05]  /*23040*/  @!P1 BRA `(.L_x_15303) ;  /* 0xfffffffc00f09947 */ /* 0x004fea000383ffff */
[----:B------:R-:W-:Y:S05]  /*23050*/  BRA `(.L_x_15494) ;  /* 0xffffff7c00947947 */ /* 0x000fea000383ffff */
.L_x_15308:
[----:B-1----:R1:W2:Y:S02]  /*23060*/  SYNCS.PHASECHK.TRANS64.TRYWAIT P1, [R6+URZ+0x324c0], R8 ;  /* 0x0324c008060075a7 */ /* 0x0022a4000802017f */
[----:B--2---:R-:W-:Y:S05]  /*23070*/  @!P1 NANOSLEEP.SYNCS 0x989680 ;  /* 0x009896800000995d */ /* 0x004fea0003900000 */
[----:B------:R-:W2:Y:S02]  /*23080*/  @!P1 SYNCS.PHASECHK.TRANS64 P1, [R6+URZ+0x324c0], R8 ;  /* 0x0324c008060095a7 */ /* 0x000ea4000802007f */
[----:B--2---:R-:W-:Y:S05]  /*23090*/  @!P1 BRA `(.L_x_15308) ;  /* 0xfffffffc00f09947 */ /* 0x004fea000383ffff */
[----:B------:R-:W-:Y:S05]  /*230a0*/  BRA `(.L_x_15495) ;  /* 0xffffff80000c7947 */ /* 0x000fea000383ffff */
.L_x_15326:
        /* <DEDUP_REMOVED lines=11> */
.L_x_15497:
[----:B------:R-:W-:Y:S05]  /*23160*/  BSYNC B0 ;  /* 0x0000000000007941 */ /* 0x000fea0003800000 */
.L_x_15496:
[----:B------:R-:W-:Y:S05]  /*23170*/  BRA `(.L_x_15498) ;  /* 0xffffff90005c7947 */ /* 0x000fea000383ffff */
.L_x_15329:
[----:B0-----:R0:W1:Y:S02]  /*23180*/  SYNCS.PHASECHK.TRANS64.TRYWAIT P0, [R23+URZ+0x32440], R0 ;  /* 0x03244000170075a7 */ /* 0x001064000800017f */
[----:B-1----:R-:W-:Y:S05]  /*23190*/  @!P0 NANOSLEEP.SYNCS 0x989680 ;  /* 0x009896800000895d */ /* 0x002fea0003900000 */
[----:B------:R-:W1:Y:S02]  /*231a0*/  @!P0 SYNCS.PHASECHK.TRANS64 P0, [R23+URZ+0x32440], R0 ;  /* 0x03244000170085a7 */ /* 0x000e64000800007f */
[----:B-1----:R-:W-:Y:S05]  /*231b0*/  @!P0 BRA `(.L_x_15329) ;  /* 0xfffffffc00f08947 */ /* 0x002fea000383ffff */
[----:B------:R-:W-:Y:S05]  /*231c0*/  BRA `(.L_x_15499) ;  /* 0xffffff90007c7947 */ /* 0x000fea000383ffff */
.L_x_15330:
        /* <DEDUP_REMOVED lines=8> */
.L_x_15501:
[----:B------:R-:W-:Y:S05]  /*23250*/  BSYNC B0 ;  /* 0x0000000000007941 */ /* 0x000fea0003800000 */
.L_x_15500:
        /* <DEDUP_REMOVED lines=9> */
.L_x_15502:
[----:B------:R-:W-:Y:S02]  /*232f0*/  IMAD.MOV.U32 R13, RZ, RZ, R4 ;  /* 0x000000ffff0d7224 */ /* 0x000fe400078e0004 */
[----:B------:R-:W-:Y:S02]  /*23300*/  IMAD.MOV.U32 R12, RZ, RZ, 0x1 ;  /* 0x00000001ff0c7424 */ /* 0x000fe400078e00ff */
[----:B------:R-:W-:-:S07]  /*23310*/  IMAD.MOV.U32 R3, RZ, RZ, R14 ;  /* 0x000000ffff037224 */ /* 0x000fce00078e000e */
[----:B------:R-:W-:Y:S05]  /*23320*/  WARPSYNC.COLLECTIVE R15, `(.L_x_15503) ;  /* 0x000000000f087348 */ /* 0x000fea0003c00000 */
[----:B------:R0:W1:Y:S02]  /*23330*/  SHFL.IDX P6, R14, R13, R12, R11 ;  /* 0x0000000c0d0e7389 */ /* 0x00006400000c000b */
[----:B01----:R-:W-:Y:S01]  /*23340*/  ENDCOLLECTIVE ;  /* 0x000000000000791b */ /* 0x003fe20003800000 */
.L_x_15503:
        /* <DEDUP_REMOVED lines=15> */
.L_x_15504:
[----:B------:R-:W-:Y:S02]  /*23440*/  @P0 IMAD R6, R5, 0x2, R16 ;  /* 0x0000000205060824 */ /* 0x000fe400078e0210 */
[----:B------:R-:W-:Y:S02]  /*23450*/  IMAD.MOV.U32 R13, RZ, RZ, R4 ;  /* 0x000000ffff0d7224 */ /* 0x000fe400078e0004 */
[----:B------:R-:W-:Y:S02]  /*23460*/  IMAD.MOV.U32 R12, RZ, RZ, 0x2 ;  /* 0x00000002ff0c7424 */ /* 0x000fe400078e00ff */
[----:B------:R-:W-:-:S07]  /*23470*/  IMAD.MOV.U32 R3, RZ, RZ, R14 ;  /* 0x000000ffff037224 */ /* 0x000fce00078e000e */
[----:B------:R-:W-:Y:S05]  /*23480*/  WARPSYNC.COLLECTIVE R15, `(.L_x_15505) ;  /* 0x000000000f087348 */ /* 0x000fea0003c00000 */
[----:B------:R0:W1:Y:S02]  /*23490*/  SHFL.IDX P6, R14, R13, R12, R11 ;  /* 0x0000000c0d0e7389 */ /* 0x00006400000c000b */
[----:B01----:R-:W-:Y:S01]  /*234a0*/  ENDCOLLECTIVE ;  /* 0x000000000000791b */ /* 0x003fe20003800000 */
.L_x_15505:
        /* <DEDUP_REMOVED lines=15> */
.L_x_15506:
[----:B------:R-:W-:Y:S02]  /*235a0*/  @P0 IMAD R6, R5, 0x2, R16 ;  /* 0x0000000205060824 */ /* 0x000fe400078e0210 */
[----:B------:R-:W-:Y:S02]  /*235b0*/  IMAD.MOV.U32 R13, RZ, RZ, R4 ;  /* 0x000000ffff0d7224 */ /* 0x000fe400078e0004 */
[----:B------:R-:W-:Y:S02]  /*235c0*/  IMAD.MOV.U32 R12, RZ, RZ, 0x3 ;  /* 0x00000003ff0c7424 */ /* 0x000fe400078e00ff */
[----:B------:R-:W-:-:S07]  /*235d0*/  IMAD.MOV.U32 R3, RZ, RZ, R14 ;  /* 0x000000ffff037224 */ /* 0x000fce00078e000e */
[----:B------:R-:W-:Y:S05]  /*235e0*/  WARPSYNC.COLLECTIVE R15, `(.L_x_15507) ;  /* 0x000000000f087348 */ /* 0x000fea0003c00000 */
[----:B------:R0:W1:Y:S02]  /*235f0*/  SHFL.IDX P6, R14, R13, R12, R11 ;  /* 0x0000000c0d0e7389 */ /* 0x00006400000c000b */
[----:B01----:R-:W-:Y:S01]  /*23600*/  ENDCOLLECTIVE ;  /* 0x000000000000791b */ /* 0x003fe20003800000 */
.L_x_15507:
        /* <DEDUP_REMOVED lines=15> */
.L_x_15508:
[----:B------:R-:W-:Y:S02]  /*23700*/  @P0 IMAD R6, R5, 0x2, R16 ;  /* 0x0000000205060824 */ /* 0x000fe400078e0210 */
[----:B------:R-:W-:Y:S02]  /*23710*/  IMAD.MOV.U32 R13, RZ, RZ, R4 ;  /* 0x000000ffff0d7224 */ /* 0x000fe400078e0004 */
[----:B------:R-:W-:Y:S02]  /*23720*/  IMAD.MOV.U32 R12, RZ, RZ, 0x4 ;  /* 0x00000004ff0c7424 */ /* 0x000fe400078e00ff */
[----:B------:R-:W-:-:S07]  /*23730*/  IMAD.MOV.U32 R3, RZ, RZ, R14 ;  /* 0x000000ffff037224 */ /* 0x000fce00078e000e */
[----:B------:R-:W-:Y:S05]  /*23740*/  WARPSYNC.COLLECTIVE R15, `(.L_x_15509) ;  /* 0x000000000f087348 */ /* 0x000fea0003c00000 */
[----:B------:R0:W1:Y:S02]  /*23750*/  SHFL.IDX P6, R14, R13, R12, R11 ;  /* 0x0000000c0d0e7389 */ /* 0x00006400000c000b */
[----:B01----:R-:W-:Y:S01]  /*23760*/  ENDCOLLECTIVE ;  /* 0x000000000000791b */ /* 0x003fe20003800000 */
.L_x_15509:
        /* <DEDUP_REMOVED lines=15> */
.L_x_15510:
[----:B------:R-:W-:Y:S02]  /*23860*/  @P0 IMAD R6, R5, 0x2, R16 ;  /* 0x0000000205060824 */ /* 0x000fe400078e0210 */
[----:B------:R-:W-:Y:S02]  /*23870*/  IMAD.MOV.U32 R13, RZ, RZ, R4 ;  /* 0x000000ffff0d7224 */ /* 0x000fe400078e0004 */
[----:B------:R-:W-:Y:S02]  /*23880*/  IMAD.MOV.U32 R12, RZ, RZ, 0x5 ;  /* 0x00000005ff0c7424 */ /* 0x000fe400078e00ff */
[----:B------:R-:W-:-:S07]  /*23890*/  IMAD.MOV.U32 R3, RZ, RZ, R14 ;  /* 0x000000ffff037224 */ /* 0x000fce00078e000e */
[----:B------:R-:W-:Y:S05]  /*238a0*/  WARPSYNC.COLLECTIVE R15, `(.L_x_15511) ;  /* 0x000000000f087348 */ /* 0x000fea0003c00000 */
[----:B------:R0:W1:Y:S02]  /*238b0*/  SHFL.IDX P6, R14, R13, R12, R11 ;  /* 0x0000000c0d0e7389 */ /* 0x00006400000c000b */
[----:B01----:R-:W-:Y:S01]  /*238c0*/  ENDCOLLECTIVE ;  /* 0x000000000000791b */ /* 0x003fe20003800000 */
.L_x_15511:
        /* <DEDUP_REMOVED lines=10> */
.L_x_15512:
[----:B------:R-:W-:Y:S01]  /*23970*/  @!PT LDS RZ, [RZ] ;  /* 0x00000000fffff984 */ /* 0x000fe20000000800 */
[----:B------:R-:W-:Y:S01]  /*23980*/  @!PT LDS RZ, [RZ] ;  /* 0x00000000fffff984 */ /* 0x000fe20000000800 */
[----:B------:R-:W-:Y:S01]  /*23990*/  @!PT LDS RZ, [RZ] ;  /* 0x00000000fffff984 */ /* 0x000fe20000000800 */
[----:B------:R1:W-:Y:S01]  /*239a0*/  @P0 LDGSTS.E.BYPASS.LTC128B.128 [R6+0x1e400], desc[UR42][R2.64], !P2 ;  /* 0x1e40000002060fae */ /* 0x0003e2000d101d6a */
[----:B------:R-:W-:Y:S01]  /*239b0*/  IMAD.MOV.U32 R0, RZ, RZ, R14 ;  /* 0x000000ffff007224 */ /* 0x000fe200078e000e */
[----:B------:R-:W-:Y:S06]  /*239c0*/  BRA `(.L_x_15513) ;  /* 0xffffff8c00d87947 */ /* 0x000fec000383ffff */
.L_x_15335:
        /* <DEDUP_REMOVED lines=9> */
.L_x_15514:
[C---:B------:R-:W-:Y:S01]  /*23a60*/  VIADD R10, R25.reuse, 0x10 ;  /* 0x00000010190a7836 */ /* 0x040fe20000000000 */
[C---:B------:R-:W-:Y:S01]  /*23a70*/  ISETP.GE.AND P0, PT, R25.reuse, R2, PT ;  /* 0x000000021900720c */ /* 0x040fe20003f06270 */
[C---:B------:R-:W-:Y:S02]  /*23a80*/  VIADD R6, R25.reuse, 0x20 ;  /* 0x0000002019067836 */ /* 0x040fe40000000000 */
[----:B------:R-:W-:Y:S01]  /*23a90*/  VIADD R8, R25, 0x40 ;  /* 0x0000004019087836 */ /* 0x000fe20000000000 */
[----:B------:R0:W-:Y:S04]  /*23aa0*/  STL [R1+0x18], R10 ;  /* 0x0000180a01007387 */ /* 0x0001e80000100800 */
[----:B------:R0:W-:Y:S01]  /*23ab0*/  STL [R1+0x1c], R6 ;  /* 0x00001c0601007387 */ /* 0x0001e20000100800 */
[----:B------:R-:W-:-:S02]  /*23ac0*/  IMAD.MOV.U32 R13, RZ, RZ, R0 ;  /* 0x000000ffff0d7224 */ /* 0x000fc400078e0000 */
[----:B------:R-:W-:-:S07]  /*23ad0*/  IMAD.MOV.U32 R4, RZ, RZ, R14 ;  /* 0x000000ffff047224 */ /* 0x000fce00078e000e */
[----:B0-----:R-:W-:Y:S05]  /*23ae0*/  WARPSYNC.COLLECTIVE R15, `(.L_x_15515) ;  /* 0x000000000f087348 */ /* 0x001fea0003c00000 */
[----:B------:R1:W2:Y:S02]  /*23af0*/  SHFL.IDX P6, R14, R13, R12, R11 ;  /* 0x0000000c0d0e7389 */ /* 0x0002a400000c000b */
[----:B012---:R-:W-:Y:S01]  /*23b00*/  ENDCOLLECTIVE ;  /* 0x000000000000791b */ /* 0x007fe20003800000 */
.L_x_15515:
[----:B------:R-:W-:Y:S02]  /*23b10*/  IMAD.MOV.U32 R13, RZ, RZ, R3 ;  /* 0x000000ffff0d7224 */ /* 0x000fe400078e0003 */
[----:B------:R-:W-:Y:S02]  /*23b20*/  IMAD.MOV.U32 R12, RZ, RZ, 0x1 ;  /* 0x00000001ff0c7424 */ /* 0x000fe400078e00ff */
[----:B------:R-:W-:-:S07]  /*23b30*/  IMAD.MOV.U32 R5, RZ, RZ, R14 ;  /* 0x000000ffff057224 */ /* 0x000fce00078e000e */
[----:B------:R-:W-:Y:S05]  /*23b40*/  WARPSYNC.COLLECTIVE R15, `(.L_x_15516) ;  /* 0x000000000f087348 */ /* 0x000fea0003c00000 */
[----:B------:R0:W1:Y:S02]  /*23b50*/  SHFL.IDX P6, R14, R13, R12, R11 ;  /* 0x0000000c0d0e7389 */ /* 0x00006400000c000b */
[----:B01----:R-:W-:Y:S01]  /*23b60*/  ENDCOLLECTIVE ;  /* 0x000000000000791b */ /* 0x003fe20003800000 */
.L_x_15516:
        /* <DEDUP_REMOVED lines=15> */
.L_x_15517:
[----:B------:R-:W-:Y:S02]  /*23c60*/  IMAD.MOV.U32 R13, RZ, RZ, R3 ;  /* 0x000000ffff0d7224 */ /* 0x000fe400078e0003 */
[----:B------:R-:W-:Y:S02]  /*23c70*/  IMAD.MOV.U32 R12, RZ, RZ, 0x2 ;  /* 0x00000002ff0c7424 */ /* 0x000fe400078e00ff */
[----:B------:R-:W-:-:S07]  /*23c80*/  IMAD.MOV.U32 R5, RZ, RZ, R14 ;  /* 0x000000ffff057224 */ /* 0x000fce00078e000e */
[----:B------:R-:W-:Y:S05]  /*23c90*/  WARPSYNC.COLLECTIVE R15, `(.L_x_15518) ;  /* 0x000000000f087348 */ /* 0x000fea0003c00000 */
[----:B------:R0:W1:Y:S02]  /*23ca0*/  SHFL.IDX P6, R14, R13, R12, R11 ;  /* 0x0000000c0d0e7389 */ /* 0x00006400000c000b */
[----:B01----:R-:W-:Y:S01]  /*23cb0*/  ENDCOLLECTIVE ;  /* 0x000000000000791b */ /* 0x003fe20003800000 */
.L_x_15518:
        /* <DEDUP_REMOVED lines=12> */
[----:B------:R1:W-:Y:S04]  /*23d80*/  STL [R1+0x20], R6 ;  /* 0x0000200601007387 */ /* 0x0003e80000100800 */
[----:B------:R1:W-:Y:S01]  /*23d90*/  STL [R1+0x24], R8 ;  /* 0x0000240801007387 */ /* 0x0003e20000100800 */
[----:B0-----:R-:W-:-:S07]  /*23da0*/  IMAD.MOV.U32 R4, RZ, RZ, R14 ;  /* 0x000000ffff047224 */ /* 0x001fce00078e000e */
[----:B-1----:R-:W-:Y:S05]  /*23db0*/  WARPSYNC.COLLECTIVE R15, `(.L_x_15519) ;  /* 0x000000000f087348 */ /* 0x002fea0003c00000 */
[----:B------:R0:W2:Y:S02]  /*23dc0*/  SHFL.IDX P6, R14, R13, R12, R11 ;  /* 0x0000000c0d0e7389 */ /* 0x0000a400000c000b */
[----:B012---:R-:W-:Y:S01]  /*23dd0*/  ENDCOLLECTIVE ;  /* 0x000000000000791b */ /* 0x007fe20003800000 */
.L_x_15519:
[----:B------:R-:W-:Y:S02]  /*23de0*/  IMAD.MOV.U32 R13, RZ, RZ, R3 ;  /* 0x000000ffff0d7224 */ /* 0x000fe400078e0003 */
[----:B------:R-:W-:Y:S02]  /*23df0*/  IMAD.MOV.U32 R12, RZ, RZ, 0x3 ;  /* 0x00000003ff0c7424 */ /* 0x000fe400078e00ff */
[----:B------:R-:W-:-:S07]  /*23e00*/  IMAD.MOV.U32 R5, RZ, RZ, R14 ;  /* 0x000000ffff057224 */ /* 0x000fce00078e000e */
[----:B------:R-:W-:Y:S05]  /*23e10*/  WARPSYNC.COLLECTIVE R15, `(.L_x_15520) ;  /* 0x000000000f087348 */ /* 0x000fea0003c00000 */
[----:B------:R0:W1:Y:S02]  /*23e20*/  SHFL.IDX P6, R14, R13, R12, R11 ;  /* 0x0000000c0d0e7389 */ /* 0x00006400000c000b */
[----:B01----:R-:W-:Y:S01]  /*23e30*/  ENDCOLLECTIVE ;  /* 0x000000000000791b */ /* 0x003fe20003800000 */
.L_x_15520:
        /* <DEDUP_REMOVED lines=15> */
.L_x_15521:
[----:B------:R-:W-:Y:S02]  /*23f30*/  IMAD.MOV.U32 R13, RZ, RZ, R3 ;  /* 0x000000ffff0d7224 */ /* 0x000fe400078e0003 */
[----:B------:R-:W-:Y:S02]  /*23f40*/  IMAD.MOV.U32 R12, RZ, RZ, 0x4 ;  /* 0x00000004ff0c7424 */ /* 0x000fe400078e00ff */
[----:B------:R-:W-:-:S07]  /*23f50*/  IMAD.MOV.U32 R5, RZ, RZ, R14 ;  /* 0x000000ffff057224 */ /* 0x000fce00078e000e */
[----:B------:R-:W-:Y:S05]  /*23f60*/  WARPSYNC.COLLECTIVE R15, `(.L_x_15522) ;  /* 0x000000000f087348 */ /* 0x000fea0003c00000 */
[----:B------:R0:W1:Y:S02]  /*23f70*/  SHFL.IDX P6, R14, R13, R12, R11 ;  /* 0x0000000c0d0e7389 */ /* 0x00006400000c000b */
[----:B01----:R-:W-:Y:S01]  /*23f80*/  ENDCOLLECTIVE ;  /* 0x000000000000791b */ /* 0x003fe20003800000 */
.L_x_15522:
        /* <DEDUP_REMOVED lines=10> */
.L_x_15523:
        /* <DEDUP_REMOVED lines=13> */
.L_x_15524:
        /* <DEDUP_REMOVED lines=10> */
.L_x_15525:
        /* <DEDUP_REMOVED lines=13> */
.L_x_15526:
        /* <DEDUP_REMOVED lines=10> */
.L_x_15527:
        /* <DEDUP_REMOVED lines=11> */
.L_x_15528:
        /* <DEDUP_REMOVED lines=10> */
.L_x_15529:
[----:B------:R-:W-:Y:S01]  /*24460*/  @!PT LDS RZ, [RZ] ;  /* 0x00000000fffff984 */ /* 0x000fe20000000800 */
[----:B------:R-:W-:Y:S01]  /*24470*/  @!PT LDS RZ, [RZ] ;  /* 0x00000000fffff984 */ /* 0x000fe20000000800 */
[----:B------:R-:W-:Y:S01]  /*24480*/  @!PT LDS RZ, [RZ] ;  /* 0x00000000fffff984 */ /* 0x000fe20000000800 */
[----:B------:R0:W-:Y:S01]  /*24490*/  @!P0 LDGSTS.E.BYPASS.LTC128B.128 [R22+0x1b400], desc[UR42][R4.64], !P1 ;  /* 0x1b40000004168fae */ /* 0x0001e2000c901d6a */
[----:B------:R-:W-:Y:S01]  /*244a0*/  IMAD.MOV.U32 R0, RZ, RZ, R14 ;  /* 0x000000ffff007224 */ /* 0x000fe200078e000e */
[----:B------:R-:W-:Y:S06]  /*244b0*/  BRA `(.L_x_15530) ;  /* 0xffffff9000287947 */ /* 0x000fec000383ffff */
.L_x_15339:
        /* <DEDUP_REMOVED lines=33> */
.L_x_15532:
[----:B------:R-:W-:Y:S05]  /*246d0*/  BSYNC B0 ;  /* 0x0000000000007941 */ /* 0x000fea0003800000 */
.L_x_15531:
        /* <DEDUP_REMOVED lines=11> */
.L_x_15533:
        /* <DEDUP_REMOVED lines=12> */
.L_x_15534:
        /* <DEDUP_REMOVED lines=15> */
.L_x_15535:
        /* <DEDUP_REMOVED lines=12> */
.L_x_15536:
        /* <DEDUP_REMOVED lines=12> */
.L_x_15537:
        /* <DEDUP_REMOVED lines=12> */
.L_x_15538:
        /* <DEDUP_REMOVED lines=12> */
.L_x_15539:
        /* <DEDUP_REMOVED lines=12> */
.L_x_15540:
        /* <DEDUP_REMOVED lines=12> */
.L_x_15541:
        /* <DEDUP_REMOVED lines=12> */
.L_x_15542:
        /* <DEDUP_REMOVED lines=12> */
.L_x_15543:
        /* <DEDUP_REMOVED lines=12> */
.L_x_15544:
        /* <DEDUP_REMOVED lines=11> */
.L_x_15545:
[----:B------:R-:W-:Y:S02]  /*250b0*/  IMAD.MOV.U32 R13, RZ, RZ, R0 ;  /* 0x000000ffff0d7224 */ /* 0x000fe400078e0000 */
[----:B------:R-:W-:Y:S02]  /*250c0*/  IMAD.MOV.U32 R12, RZ, RZ, 0x7 ;  /* 0x00000007ff0c7424 */ /* 0x000fe400078e00ff */
[----:B------:R-:W-:-:S07]  /*250d0*/  IMAD.MOV.U32 R2, RZ, RZ, R14 ;  /* 0x000000ffff027224 */ /* 0x000fce00078e000e */
[----:B------:R-:W-:Y:S05]  /*250e0*/  WARPSYNC.COLLECTIVE R15, `(.L_x_15546) ;  /* 0x000000000f087348 */ /* 0x000fea0003c00000 */
[----:B------:R0:W1:Y:S02]  /*250f0*/  SHFL.IDX P6, R14, R13, R12, R11 ;  /* 0x0000000c0d0e7389 */ /* 0x00006400000c000b */
[----:B01----:R-:W-:Y:S01]  /*25100*/  ENDCOLLECTIVE ;  /* 0x000000000000791b */ /* 0x003fe20003800000 */
.L_x_15546:
        /* <DEDUP_REMOVED lines=14> */
.L_x_15547:
[----:B------:R-:W-:Y:S01]  /*251f0*/  IMAD.MOV.U32 R2, RZ, RZ, R14 ;  /* 0x000000ffff027224 */ /* 0x000fe200078e000e */
[----:B------:R-:W-:Y:S06]  /*25200*/  BRA `(.L_x_15548) ;  /* 0xffffff8c008c7947 */ /* 0x000fec000383ffff */
.L_x_15344:
[----:B0-----:R0:W1:Y:S02]  /*25210*/  SYNCS.PHASECHK.TRANS64.TRYWAIT P0, [R16+URZ+0x32420], R3 ;  /* 0x03242003100075a7 */ /* 0x001064000800017f */
[----:B-1----:R-:W-:Y:S05]  /*25220*/  @!P0 NANOSLEEP.SYNCS 0x989680 ;  /* 0x009896800000895d */ /* 0x002fea0003900000 */
[----:B------:R-:W1:Y:S02]  /*25230*/  @!P0 SYNCS.PHASECHK.TRANS64 P0, [R16+URZ+0x32420], R3 ;  /* 0x03242003100085a7 */ /* 0x000e64000800007f */
[----:B-1----:R-:W-:Y:S05]  /*25240*/  @!P0 BRA `(.L_x_15344) ;  /* 0xfffffffc00f08947 */ /* 0x002fea000383ffff */
[----:B------:R-:W-:Y:S05]  /*25250*/  BRA `(.L_x_15549) ;  /* 0xffffff9000007947 */ /* 0x000fea000383ffff */
.L_x_15347:
[----:B-1----:R1:W3:Y:S02]  /*25260*/  SYNCS.PHASECHK.TRANS64.TRYWAIT P0, [R23+URZ+0x32460], R0 ;  /* 0x03246000170075a7 */ /* 0x0022e4000800017f */
[----:B---3--:R-:W-:Y:S05]  /*25270*/  @!P0 NANOSLEEP.SYNCS 0x989680 ;  /* 0x009896800000895d */ /* 0x008fea0003900000 */
[----:B------:R-:W3:Y:S02]  /*25280*/  @!P0 SYNCS.PHASECHK.TRANS64 P0, [R23+URZ+0x32460], R0 ;  /* 0x03246000170085a7 */ /* 0x000ee4000800007f */
[----:B---3--:R-:W-:Y:S05]  /*25290*/  @!P0 BRA `(.L_x_15347) ;  /* 0xfffffffc00f08947 */ /* 0x008fea000383ffff */
[----:B------:R-:W-:Y:S05]  /*252a0*/  BRA `(.L_x_15550) ;  /* 0xffffff9000107947 */ /* 0x000fea000383ffff */
.L_x_15348:
        /* <DEDUP_REMOVED lines=8> */
.L_x_15552:
[----:B------:R-:W-:Y:S05]  /*25330*/  BSYNC B0 ;  /* 0x0000000000007941 */ /* 0x000fea0003800000 */
.L_x_15551:
        /* <DEDUP_REMOVED lines=13> */
.L_x_15553:
        /* <DEDUP_REMOVED lines=9> */
.L_x_15554:
        /* <DEDUP_REMOVED lines=17> */
.L_x_15555:
[----:B------:R-:W-:Y:S02]  /*255b0*/  IMAD.MOV.U32 R13, RZ, RZ, R6 ;  /* 0x000000ffff0d7224 */ /* 0x000fe400078e0006 */
[----:B------:R-:W-:Y:S01]  /*255c0*/  IMAD.MOV.U32 R12, RZ, RZ, 0x2 ;  /* 0x00000002ff0c7424 */ /* 0x000fe200078e00ff */
[----:B------:R-:W-:-:S13]  /*255d0*/  IADD3 R2, P3, R14, R0, RZ ;  /* 0x000000000e027210 */ /* 0x000fda0007f7e0ff */
[----:B------:R-:W-:Y:S05]  /*255e0*/  WARPSYNC.COLLECTIVE R15, `(.L_x_15556) ;  /* 0x000000000f087348 */ /* 0x000fea0003c00000 */
[----:B------:R0:W1:Y:S02]  /*255f0*/  SHFL.IDX P6, R14, R13, R12, R11 ;  /* 0x0000000c0d0e7389 */ /* 0x00006400000c000b */
[----:B01----:R-:W-:Y:S01]  /*25600*/  ENDCOLLECTIVE ;  /* 0x000000000000791b */ /* 0x003fe20003800000 */
.L_x_15556:
        /* <DEDUP_REMOVED lines=17> */
.L_x_15557:
[----:B------:R-:W-:Y:S02]  /*25720*/  IMAD.MOV.U32 R13, RZ, RZ, R6 ;  /* 0x000000ffff0d7224 */ /* 0x000fe400078e0006 */
[----:B------:R-:W-:Y:S01]  /*25730*/  IMAD.MOV.U32 R12, RZ, RZ, 0x3 ;  /* 0x00000003ff0c7424 */ /* 0x000fe200078e00ff */
[----:B------:R-:W-:-:S13]  /*25740*/  IADD3 R2, P3, R14, R0, RZ ;  /* 0x000000000e027210 */ /* 0x000fda0007f7e0ff */
[----:B------:R-:W-:Y:S05]  /*25750*/  WARPSYNC.COLLECTIVE R15, `(.L_x_15558) ;  /* 0x000000000f087348 */ /* 0x000fea0003c00000 */
[----:B------:R0:W1:Y:S02]  /*25760*/  SHFL.IDX P6, R14, R13, R12, R11 ;  /* 0x0000000c0d0e7389 */ /* 0x00006400000c000b */
[----:B01----:R-:W-:Y:S01]  /*25770*/  ENDCOLLECTIVE ;  /* 0x000000000000791b */ /* 0x003fe20003800000 */
.L_x_15558:
        /* <DEDUP_REMOVED lines=17> */
.L_x_15559:
[----:B------:R-:W-:Y:S02]  /*25890*/  IMAD.MOV.U32 R13, RZ, RZ, R6 ;  /* 0x000000ffff0d7224 */ /* 0x000fe400078e0006 */
[----:B------:R-:W-:Y:S01]  /*258a0*/  IMAD.MOV.U32 R12, RZ, RZ, 0x4 ;  /* 0x00000004ff0c7424 */ /* 0x000fe200078e00ff */
[----:B------:R-:W-:-:S13]  /*258b0*/  IADD3 R2, P3, R14, R0, RZ ;  /* 0x000000000e027210 */ /* 0x000fda0007f7e0ff */
[----:B------:R-:W-:Y:S05]  /*258c0*/  WARPSYNC.COLLECTIVE R15, `(.L_x_15560) ;  /* 0x000000000f087348 */ /* 0x000fea0003c00000 */
[----:B------:R0:W1:Y:S02]  /*258d0*/  SHFL.IDX P6, R14, R13, R12, R11 ;  /* 0x0000000c0d0e7389 */ /* 0x00006400000c000b */
[----:B01----:R-:W-:Y:S01]  /*258e0*/  ENDCOLLECTIVE ;  /* 0x000000000000791b */ /* 0x003fe20003800000 */
.L_x_15560:
        /* <DEDUP_REMOVED lines=17> */
.L_x_15561:
[----:B------:R-:W-:Y:S02]  /*25a00*/  IMAD.MOV.U32 R13, RZ, RZ, R6 ;  /* 0x000000ffff0d7224 */ /* 0x000fe400078e0006 */
[----:B------:R-:W-:Y:S01]  /*25a10*/  IMAD.MOV.U32 R12, RZ, RZ, 0x5 ;  /* 0x00000005ff0c7424 */ /* 0x000fe200078e00ff */
[----:B------:R-:W-:-:S13]  /*25a20*/  IADD3 R2, P3, R14, R0, RZ ;  /* 0x000000000e027210 */ /* 0x000fda0007f7e0ff */
[----:B------:R-:W-:Y:S05]  /*25a30*/  WARPSYNC.COLLECTIVE R15, `(.L_x_15562) ;  /* 0x000000000f087348 */ /* 0x000fea0003c00000 */
[----:B------:R0:W1:Y:S02]  /*25a40*/  SHFL.IDX P6, R14, R13, R12, R11 ;  /* 0x0000000c0d0e7389 */ /* 0x00006400000c000b */
[----:B01----:R-:W-:Y:S01]  /*25a50*/  ENDCOLLECTIVE ;  /* 0x000000000000791b */ /* 0x003fe20003800000 */
.L_x_15562:
        /* <DEDUP_REMOVED lines=12> */
.L_x_15563:
        /* <DEDUP_REMOVED lines=9> */
.L_x_15355:
[----:B0-----:R0:W1:Y:S02]  /*25bb0*/  SYNCS.PHASECHK.TRANS64.TRYWAIT P0, [R6+URZ+0x32440], R23 ;  /* 0x03244017060075a7 */ /* 0x001064000800017f */
[----:B-1----:R-:W-:Y:S05]  /*25bc0*/  @!P0 NANOSLEEP.SYNCS 0x989680 ;  /* 0x009896800000895d */ /* 0x002fea0003900000 */
[----:B------:R-:W1:Y:S02]  /*25bd0*/  @!P0 SYNCS.PHASECHK.TRANS64 P0, [R6+URZ+0x32440], R23 ;  /* 0x03244017060085a7 */ /* 0x000e64000800007f */
[----:B-1----:R-:W-:Y:S05]  /*25be0*/  @!P0 BRA `(.L_x_15355) ;  /* 0xfffffffc00f08947 */ /* 0x002fea000383ffff */
[----:B------:R-:W-:Y:S05]  /*25bf0*/  BRA `(.L_x_15565) ;  /* 0xffffff9000a07947 */ /* 0x000fea000383ffff */
.L_x_15356:
        /* <DEDUP_REMOVED lines=8> */
.L_x_15567:
[----:B------:R-:W-:Y:S05]  /*25c80*/  BSYNC B1 ;  /* 0x0000000000017941 */ /* 0x000fea0003800000 */
.L_x_15566:
        /* <DEDUP_REMOVED lines=9> */
.L_x_15568:
[----:B------:R-:W-:Y:S02]  /*25d20*/  IMAD.MOV.U32 R13, RZ, RZ, R9 ;  /* 0x000000ffff0d7224 */ /* 0x000fe400078e0009 */
[----:B------:R-:W-:Y:S02]  /*25d30*/  IMAD.MOV.U32 R12, RZ, RZ, 0x1 ;  /* 0x00000001ff0c7424 */ /* 0x000fe400078e00ff */
[----:B------:R-:W-:-:S07]  /*25d40*/  IMAD.MOV.U32 R2, RZ, RZ, R14 ;  /* 0x000000ffff027224 */ /* 0x000fce00078e000e */
[----:B------:R-:W-:Y:S05]  /*25d50*/  WARPSYNC.COLLECTIVE R15, `(.L_x_15569) ;  /* 0x000000000f087348 */ /* 0x000fea0003c00000 */
[----:B------:R0:W1:Y:S02]  /*25d60*/  SHFL.IDX P6, R14, R13, R12, R11 ;  /* 0x0000000c0d0e7389 */ /* 0x00006400000c000b */
[----:B01----:R-:W-:Y:S01]  /*25d70*/  ENDCOLLECTIVE ;  /* 0x000000000000791b */ /* 0x003fe20003800000 */
.L_x_15569:
        /* <DEDUP_REMOVED lines=11> */
.L_x_15570:
[----:B------:R-:W-:Y:S02]  /*25e30*/  IMAD.MOV.U32 R13, RZ, RZ, R9 ;  /* 0x000000ffff0d7224 */ /* 0x000fe400078e0009 */
[----:B------:R-:W-:Y:S02]  /*25e40*/  IMAD.MOV.U32 R12, RZ, RZ, 0x2 ;  /* 0x00000002ff0c7424 */ /* 0x000fe400078e00ff */
[----:B------:R-:W-:-:S07]  /*25e50*/  IMAD.MOV.U32 R2, RZ, RZ, R14 ;  /* 0x000000ffff027224 */ /* 0x000fce00078e000e */
[----:B------:R-:W-:Y:S05]  /*25e60*/  WARPSYNC.COLLECTIVE R15, `(.L_x_15571) ;  /* 0x000000000f087348 */ /* 0x000fea0003c00000 */
[----:B------:R0:W1:Y:S02]  /*25e70*/  SHFL.IDX P6, R14, R13, R12, R11 ;  /* 0x0000000c0d0e7389 */ /* 0x00006400000c000b */
[----:B01----:R-:W-:Y:S01]  /*25e80*/  ENDCOLLECTIVE ;  /* 0x000000000000791b */ /* 0x003fe20003800000 */
.L_x_15571:
        /* <DEDUP_REMOVED lines=11> */
.L_x_15572:
[----:B------:R-:W-:Y:S02]  /*25f40*/  IMAD.MOV.U32 R13, RZ, RZ, R9 ;  /* 0x000000ffff0d7224 */ /* 0x000fe400078e0009 */
[----:B------:R-:W-:Y:S02]  /*25f50*/  IMAD.MOV.U32 R12, RZ, RZ, 0x3 ;  /* 0x00000003ff0c7424 */ /* 0x000fe400078e00ff */
[----:B------:R-:W-:-:S07]  /*25f60*/  IMAD.MOV.U32 R2, RZ, RZ, R14 ;  /* 0x000000ffff027224 */ /* 0x000fce00078e000e */
[----:B------:R-:W-:Y:S05]  /*25f70*/  WARPSYNC.COLLECTIVE R15, `(.L_x_15573) ;  /* 0x000000000f087348 */ /* 0x000fea0003c00000 */
[----:B------:R0:W1:Y:S02]  /*25f80*/  SHFL.IDX P6, R14, R13, R12, R11 ;  /* 0x0000000c0d0e7389 */ /* 0x00006400000c000b */
[----:B01----:R-:W-:Y:S01]  /*25f90*/  ENDCOLLECTIVE ;  /* 0x000000000000791b */ /* 0x003fe20003800000 */
.L_x_15573:
        /* <DEDUP_REMOVED lines=11> */
.L_x_15574:
[----:B------:R-:W-:Y:S02]  /*26050*/  IMAD.MOV.U32 R13, RZ, RZ, R9 ;  /* 0x000000ffff0d7224 */ /* 0x000fe400078e0009 */
[----:B------:R-:W-:Y:S02]  /*26060*/  IMAD.MOV.U32 R12, RZ, RZ, 0x4 ;  /* 0x00000004ff0c7424 */ /* 0x000fe400078e00ff */
[----:B------:R-:W-:-:S07]  /*26070*/  IMAD.MOV.U32 R2, RZ, RZ, R14 ;  /* 0x000000ffff027224 */ /* 0x000fce00078e000e */
[----:B------:R-:W-:Y:S05]  /*26080*/  WARPSYNC.COLLECTIVE R15, `(.L_x_15575) ;  /* 0x000000000f087348 */ /* 0x000fea0003c00000 */
[----:B------:R0:W1:Y:S02]  /*26090*/  SHFL.IDX P6, R14, R13, R12, R11 ;  /* 0x0000000c0d0e7389 */ /* 0x00006400000c000b */
[----:B01----:R-:W-:Y:S01]  /*260a0*/  ENDCOLLECTIVE ;  /* 0x000000000000791b */ /* 0x003fe20003800000 */
.L_x_15575:
        /* <DEDUP_REMOVED lines=11> */
.L_x_15576:
[----:B------:R-:W-:Y:S02]  /*26160*/  IMAD.MOV.U32 R13, RZ, RZ, R9 ;  /* 0x000000ffff0d7224 */ /* 0x000fe400078e0009 */
[----:B------:R-:W-:Y:S02]  /*26170*/  IMAD.MOV.U32 R12, RZ, RZ, 0x5 ;  /* 0x00000005ff0c7424 */ /* 0x000fe400078e00ff */
[----:B------:R-:W-:-:S07]  /*26180*/  IMAD.MOV.U32 R2, RZ, RZ, R14 ;  /* 0x000000ffff027224 */ /* 0x000fce00078e000e */
[----:B------:R-:W-:Y:S05]  /*26190*/  WARPSYNC.COLLECTIVE R15, `(.L_x_15577) ;  /* 0x000000000f087348 */ /* 0x000fea0003c00000 */
[----:B------:R0:W1:Y:S02]  /*261a0*/  SHFL.IDX P6, R14, R13, R12, R11 ;  /* 0x0000000c0d0e7389 */ /* 0x00006400000c000b */
[----:B01----:R-:W-:Y:S01]  /*261b0*/  ENDCOLLECTIVE ;  /* 0x000000000000791b */ /* 0x003fe20003800000 */
.L_x_15577:
        /* <DEDUP_REMOVED lines=11> */
.L_x_15578:
[----:B------:R-:W-:Y:S01]  /*26270*/  IMAD.MOV.U32 R2, RZ, RZ, R14 ;  /* 0x000000ffff027224 */ /* 0x000fe200078e000e */
[----:B------:R-:W-:Y:S06]  /*26280*/  BRA `(.L_x_15579) ;  /* 0xffffff8c00c87947 */ /* 0x000fec000383ffff */
.L_x_15361:
[----:B---3--:R3:W4:Y:S02]  /*26290*/  SYNCS.PHASECHK.TRANS64.TRYWAIT P0, [R6+URZ+0x32460], R23 ;  /* 0x03246017060075a7 */ /* 0x008724000800017f */
[----:B----4-:R-:W-:Y:S05]  /*262a0*/  @!P0 NANOSLEEP.SYNCS 0x989680 ;  /* 0x009896800000895d */ /* 0x010fea0003900000 */
[----:B------:R-:W4:Y:S02]  /*262b0*/  @!P0 SYNCS.PHASECHK.TRANS64 P0, [R6+URZ+0x32460], R23 ;  /* 0x03246017060085a7 */ /* 0x000f24000800007f */
[----:B----4-:R-:W-:Y:S05]  /*262c0*/  @!P0 BRA `(.L_x_15361) ;  /* 0xfffffffc00f08947 */ /* 0x010fea000383ffff */
[----:B------:R-:W-:Y:S05]  /*262d0*/  BRA `(.L_x_15580) ;  /* 0xffffff9000187947 */ /* 0x000fea000383ffff */
.L_x_15362:
        /* <DEDUP_REMOVED lines=8> */
.L_x_15582:
[----:B------:R-:W-:Y:S05]  /*26360*/  BSYNC B1 ;  /* 0x0000000000017941 */ /* 0x000fea0003800000 */
.L_x_15581:
        /* <DEDUP_REMOVED lines=9> */
.L_x_15583:
[----:B------:R-:W-:Y:S02]  /*26400*/  IMAD.MOV.U32 R13, RZ, RZ, R9 ;  /* 0x000000ffff0d7224 */ /* 0x000fe400078e0009 */
[----:B------:R-:W-:Y:S01]  /*26410*/  IMAD.MOV.U32 R12, RZ, RZ, 0x1 ;  /* 0x00000001ff0c7424 */ /* 0x000fe200078e00ff */
[----:B------:R-:W-:-:S13]  /*26420*/  IADD3 R2, P0, R14, R0, RZ ;  /* 0x000000000e027210 */ /* 0x000fda0007f1e0ff */
[----:B------:R-:W-:Y:S05]  /*26430*/  WARPSYNC.COLLECTIVE R15, `(.L_x_15584) ;  /* 0x000000000f087348 */ /* 0x000fea0003c00000 */
[----:B------:R0:W1:Y:S02]  /*26440*/  SHFL.IDX P6, R14, R13, R12, R11 ;  /* 0x0000000c0d0e7389 */ /* 0x00006400000c000b */
[----:B01----:R-:W-:Y:S01]  /*26450*/  ENDCOLLECTIVE ;  /* 0x000000000000791b */ /* 0x003fe20003800000 */
.L_x_15584:
        /* <DEDUP_REMOVED lines=13> */
.L_x_15585:
[----:B------:R-:W-:Y:S02]  /*26530*/  IMAD.MOV.U32 R13, RZ, RZ, R9 ;  /* 0x000000ffff0d7224 */ /* 0x000fe400078e0009 */
[----:B------:R-:W-:Y:S01]  /*26540*/  IMAD.MOV.U32 R12, RZ, RZ, 0x2 ;  /* 0x00000002ff0c7424 */ /* 0x000fe200078e00ff */
[----:B------:R-:W-:-:S13]  /*26550*/  IADD3 R2, P0, R14, R0, RZ ;  /* 0x000000000e027210 */ /* 0x000fda0007f1e0ff */
[----:B------:R-:W-:Y:S05]  /*26560*/  WARPSYNC.COLLECTIVE R15, `(.L_x_15586) ;  /* 0x000000000f087348 */ /* 0x000fea0003c00000 */
[----:B------:R0:W1:Y:S02]  /*26570*/  SHFL.IDX P6, R14, R13, R12, R11 ;  /* 0x0000000c0d0e7389 */ /* 0x00006400000c000b */
[----:B01----:R-:W-:Y:S01]  /*26580*/  ENDCOLLECTIVE ;  /* 0x000000000000791b */ /* 0x003fe20003800000 */
.L_x_15586:
        /* <DEDUP_REMOVED lines=13> */
.L_x_15587:
[----:B------:R-:W-:Y:S02]  /*26660*/  IMAD.MOV.U32 R13, RZ, RZ, R9 ;  /* 0x000000ffff0d7224 */ /* 0x000fe400078e0009 */
[----:B------:R-:W-:Y:S01]  /*26670*/  IMAD.MOV.U32 R12, RZ, RZ, 0x3 ;  /* 0x00000003ff0c7424 */ /* 0x000fe200078e00ff */
[----:B------:R-:W-:-:S13]  /*26680*/  IADD3 R2, P0, R14, R0, RZ ;  /* 0x000000000e027210 */ /* 0x000fda0007f1e0ff */
[----:B------:R-:W-:Y:S05]  /*26690*/  WARPSYNC.COLLECTIVE R15, `(.L_x_15588) ;  /* 0x000000000f087348 */ /* 0x000fea0003c00000 */
[----:B------:R0:W1:Y:S02]  /*266a0*/  SHFL.IDX P6, R14, R13, R12, R11 ;  /* 0x0000000c0d0e7389 */ /* 0x00006400000c000b */
[----:B01----:R-:W-:Y:S01]  /*266b0*/  ENDCOLLECTIVE ;  /* 0x000000000000791b */ /* 0x003fe20003800000 */
.L_x_15588:
        /* <DEDUP_REMOVED lines=13> */
.L_x_15589:
[----:B------:R-:W-:Y:S02]  /*26790*/  IMAD.MOV.U32 R13, RZ, RZ, R9 ;  /* 0x000000ffff0d7224 */ /* 0x000fe400078e0009 */
[----:B------:R-:W-:Y:S01]  /*267a0*/  IMAD.MOV.U32 R12, RZ, RZ, 0x4 ;  /* 0x00000004ff0c7424 */ /* 0x000fe200078e00ff */
[----:B------:R-:W-:-:S13]  /*267b0*/  IADD3 R2, P0, R14, R0, RZ ;  /* 0x000000000e027210 */ /* 0x000fda0007f1e0ff */
[----:B------:R-:W-:Y:S05]  /*267c0*/  WARPSYNC.COLLECTIVE R15, `(.L_x_15590) ;  /* 0x000000000f087348 */ /* 0x000fea0003c00000 */
[----:B------:R0:W1:Y:S02]  /*267d0*/  SHFL.IDX P6, R14, R13, R12, R11 ;  /* 0x0000000c0d0e7389 */ /* 0x00006400000c000b */
[----:B01----:R-:W-:Y:S01]  /*267e0*/  ENDCOLLECTIVE ;  /* 0x000000000000791b */ /* 0x003fe20003800000 */
.L_x_15590:
        /* <DEDUP_REMOVED lines=13> */
.L_x_15591:
[----:B------:R-:W-:Y:S02]  /*268c0*/  IMAD.MOV.U32 R13, RZ, RZ, R9 ;  /* 0x000000ffff0d7224 */ /* 0x000fe400078e0009 */
[----:B------:R-:W-:Y:S01]  /*268d0*/  IMAD.MOV.U32 R12, RZ, RZ, 0x5 ;  /* 0x00000005ff0c7424 */ /* 0x000fe200078e00ff */
[----:B------:R-:W-:-:S13]  /*268e0*/  IADD3 R2, P0, R14, R0, RZ ;  /* 0x000000000e027210 */ /* 0x000fda0007f1e0ff */
[----:B------:R-:W-:Y:S05]  /*268f0*/  WARPSYNC.COLLECTIVE R15, `(.L_x_15592) ;  /* 0x000000000f087348 */ /* 0x000fea0003c00000 */
[----:B------:R0:W1:Y:S02]  /*26900*/  SHFL.IDX P6, R14, R13, R12, R11 ;  /* 0x0000000c0d0e7389 */ /* 0x00006400000c000b */
[----:B01----:R-:W-:Y:S01]  /*26910*/  ENDCOLLECTIVE ;  /* 0x000000000000791b */ /* 0x003fe20003800000 */
.L_x_15592:
        /* <DEDUP_REMOVED lines=13> */
.L_x_15593:
[----:B------:R-:W-:Y:S05]  /*269f0*/  BRA `(.L_x_15594) ;  /* 0xffffff8c005c7947 */ /* 0x000fea000383ffff */
.L_x_15370:
[----:B------:R-:W-:Y:S01]  /*26a00*/  BSSY B0, `(.L_x_15595) ;  /* 0x0000008000007945 */ /* 0x000fe20003800000 */
[----:B------:R-:W-:Y:S02]  /*26a10*/  IMAD.MOV.U32 R13, RZ, RZ, R24 ;  /* 0x000000ffff0d7224 */ /* 0x000fe400078e0018 */
[----:B------:R-:W-:Y:S02]  /*26a20*/  IMAD.MOV.U32 R12, RZ, RZ, RZ ;  /* 0x000000ffff0c7224 */ /* 0x000fe400078e00ff */
[----:B-1----:R-:W-:Y:S02]  /*26a30*/  IMAD.MOV.U32 R11, RZ, RZ, 0x1f ;  /* 0x0000001fff0b7424 */ /* 0x002fe400078e00ff */
[----:B------:R-:W-:-:S07]  /*26a40*/  IMAD.MOV.U32 R15, RZ, RZ, -0x1 ;  /* 0xffffffffff0f7424 */ /* 0x000fce00078e00ff */
[----:B--23--:R-:W-:Y:S05]  /*26a50*/  WARPSYNC.COLLECTIVE R15, `(.L_x_15596) ;  /* 0x000000000f087348 */ /* 0x00cfea0003c00000 */
[----:B------:R0:W1:Y:S02]  /*26a60*/  SHFL.IDX P6, R14, R13, R12, R11 ;  /* 0x0000000c0d0e7389 */ /* 0x00006400000c000b */
[----:B0123--:R-:W-:Y:S01]  /*26a70*/  ENDCOLLECTIVE ;  /* 0x000000000000791b */ /* 0x00ffe20003800000 */
.L_x_15596:
[----:B------:R-:W-:Y:S05]  /*26a80*/  BSYNC B0 ;  /* 0x0000000000007941 */ /* 0x000fea0003800000 */
.L_x_15595:
        /* <DEDUP_REMOVED lines=9> */
.L_x_15597:
        /* <DEDUP_REMOVED lines=24> */
.L_x_15598:
[----:B------:R-:W-:Y:S01]  /*26ca0*/  IMAD.MOV.U32 R12, RZ, RZ, 0x2 ;  /* 0x00000002ff0c7424 */ /* 0x000fe200078e00ff */
[----:B------:R-:W-:-:S05]  /*26cb0*/  SEL R14, R14, RZ, P1 ;  /* 0x000000ff0e0e7207 */ /* 0x000fca0000800000 */
[----:B------:R-:W-:-:S04]  /*26cc0*/  IMAD.IADD R5, R13, 0x1, R14 ;  /* 0x000000010d057824 */ /* 0x000fc800078e020e */
[----:B------:R-:W-:-:S07]  /*26cd0*/  IMAD.MOV.U32 R13, RZ, RZ, R5 ;  /* 0x000000ffff0d7224 */ /* 0x000fce00078e0005 */
[----:B------:R-:W-:Y:S05]  /*26ce0*/  WARPSYNC.COLLECTIVE R15, `(.L_x_15599) ;  /* 0x000000000f087348 */ /* 0x000fea0003c00000 */
[----:B------:R0:W1:Y:S02]  /*26cf0*/  SHFL.UP P6, R14, R13, R12, R11 ;  /* 0x0400000c0d0e7389 */ /* 0x00006400000c000b */
[----:B01----:R-:W-:Y:S01]  /*26d00*/  ENDCOLLECTIVE ;  /* 0x000000000000791b */ /* 0x003fe20003800000 */
.L_x_15599:
[----:B------:R-:W-:Y:S01]  /*26d10*/  IMAD.MOV.U32 R12, RZ, RZ, 0x4 ;  /* 0x00000004ff0c7424 */ /* 0x000fe200078e00ff */
[----:B------:R-:W-:-:S05]  /*26d20*/  SEL R2, R14, RZ, P2 ;  /* 0x000000ff0e027207 */ /* 0x000fca0001000000 */
[----:B------:R-:W-:-:S04]  /*26d30*/  IMAD.IADD R2, R5, 0x1, R2 ;  /* 0x0000000105027824 */ /* 0x000fc800078e0202 */
[----:B------:R-:W-:-:S07]  /*26d40*/  IMAD.MOV.U32 R13, RZ, RZ, R2 ;  /* 0x000000ffff0d7224 */ /* 0x000fce00078e0002 */
[----:B------:R-:W-:Y:S05]  /*26d50*/  WARPSYNC.COLLECTIVE R15, `(.L_x_15600) ;  /* 0x000000000f087348 */ /* 0x000fea0003c00000 */
[----:B------:R0:W1:Y:S02]  /*26d60*/  SHFL.UP P6, R14, R13, R12, R11 ;  /* 0x0400000c0d0e7389 */ /* 0x00006400000c000b */
[----:B01----:R-:W-:Y:S01]  /*26d70*/  ENDCOLLECTIVE ;  /* 0x000000000000791b */ /* 0x003fe20003800000 */
.L_x_15600:
[----:B------:R-:W-:Y:S01]  /*26d80*/  IMAD.MOV.U32 R12, RZ, RZ, 0x8 ;  /* 0x00000008ff0c7424 */ /* 0x000fe200078e00ff */
[----:B------:R-:W-:-:S05]  /*26d90*/  SEL R3, R14, RZ, P3 ;  /* 0x000000ff0e037207 */ /* 0x000fca0001800000 */
[----:B------:R-:W-:-:S04]  /*26da0*/  IMAD.IADD R3, R2, 0x1, R3 ;  /* 0x0000000102037824 */ /* 0x000fc800078e0203 */
[----:B------:R-:W-:-:S07]  /*26db0*/  IMAD.MOV.U32 R13, RZ, RZ, R3 ;  /* 0x000000ffff0d7224 */ /* 0x000fce00078e0003 */
[----:B------:R-:W-:Y:S05]  /*26dc0*/  WARPSYNC.COLLECTIVE R15, `(.L_x_15601) ;  /* 0x000000000f087348 */ /* 0x000fea0003c00000 */
[----:B------:R0:W1:Y:S02]  /*26dd0*/  SHFL.UP P6, R14, R13, R12, R11 ;  /* 0x0400000c0d0e7389 */ /* 0x00006400000c000b */
[----:B01----:R-:W-:Y:S01]  /*26de0*/  ENDCOLLECTIVE ;  /* 0x000000000000791b */ /* 0x003fe20003800000 */
.L_x_15601:
[----:B------:R-:W-:Y:S01]  /*26df0*/  IMAD.MOV.U32 R12, RZ, RZ, 0x10 ;  /* 0x00000010ff0c7424 */ /* 0x000fe200078e00ff */
[----:B------:R-:W-:-:S05]  /*26e00*/  SEL R14, R14, RZ, P4 ;  /* 0x000000ff0e0e7207 */ /* 0x000fca0002000000 */
[----:B------:R-:W-:-:S04]  /*26e10*/  IMAD.IADD R5, R3, 0x1, R14 ;  /* 0x0000000103057824 */ /* 0x000fc800078e020e */
[----:B------:R-:W-:-:S07]  /*26e20*/  IMAD.MOV.U32 R13, RZ, RZ, R5 ;  /* 0x000000ffff0d7224 */ /* 0x000fce00078e0005 */
[----:B------:R-:W-:Y:S05]  /*26e30*/  WARPSYNC.COLLECTIVE R15, `(.L_x_15602) ;  /* 0x000000000f087348 */ /* 0x000fea0003c00000 */
[----:B------:R0:W1:Y:S02]  /*26e40*/  SHFL.UP P6, R14, R13, R12, R11 ;  /* 0x0400000c0d0e7389 */ /* 0x00006400000c000b */
[----:B01----:R-:W-:Y:S01]  /*26e50*/  ENDCOLLECTIVE ;  /* 0x000000000000791b */ /* 0x003fe20003800000 */
.L_x_15602:
        /* <DEDUP_REMOVED lines=8> */
.L_x_15603:
[----:B------:R-:W-:Y:S05]  /*26ee0*/  BRA `(.L_x_15604) ;  /* 0xffffff8c00bc7947 */ /* 0x000fea000383ffff */
.L_x_15373:
[----:B------:R-:W-:Y:S01]  /*26ef0*/  BSSY B0, `(.L_x_15605) ;  /* 0x0000007000007945 */ /* 0x000fe20003800000 */
[----:B------:R-:W-:Y:S02]  /*26f00*/  IMAD.MOV.U32 R12, RZ, RZ, 0x1 ;  /* 0x00000001ff0c7424 */ /* 0x000fe400078e00ff */
[----:B-1----:R-:W-:Y:S02]  /*26f10*/  IMAD.MOV.U32 R11, RZ, RZ, RZ ;  /* 0x000000ffff0b7224 */ /* 0x002fe400078e00ff */
[----:B------:R-:W-:-:S07]  /*26f20*/  IMAD.MOV.U32 R15, RZ, RZ, -0x1 ;  /* 0xffffffffff0f7424 */ /* 0x000fce00078e00ff */
[----:B------:R-:W-:Y:S05]  /*26f30*/  WARPSYNC.COLLECTIVE R15, `(.L_x_15606) ;  /* 0x000000000f087348 */ /* 0x000fea0003c00000 */
[----:B------:R0:W1:Y:S02]  /*26f40*/  SHFL.UP P6, R14, R13, R12, R11 ;  /* 0x0400000c0d0e7389 */ /* 0x00006400000c000b */
[----:B01----:R-:W-:Y:S01]  /*26f50*/  ENDCOLLECTIVE ;  /* 0x000000000000791b */ /* 0x003fe20003800000 */
.L_x_15606:
[----:B------:R-:W-:Y:S05]  /*26f60*/  BSYNC B0 ;  /* 0x0000000000007941 */ /* 0x000fea0003800000 */
.L_x_15605:
        /* <DEDUP_REMOVED lines=8> */
.L_x_15607:
[----:B------:R-:W-:Y:S01]  /*26ff0*/  IMAD.MOV.U32 R12, RZ, RZ, 0x4 ;  /* 0x00000004ff0c7424 */ /* 0x000fe200078e00ff */
[----:B------:R-:W-:-:S05]  /*27000*/  SEL R2, R14, RZ, P2 ;  /* 0x000000ff0e027207 */ /* 0x000fca0001000000 */
[----:B------:R-:W-:-:S04]  /*27010*/  IMAD.IADD R2, R13, 0x1, R2 ;  /* 0x000000010d027824 */ /* 0x000fc800078e0202 */
[----:B------:R-:W-:-:S07]  /*27020*/  IMAD.MOV.U32 R13, RZ, RZ, R2 ;  /* 0x000000ffff0d7224 */ /* 0x000fce00078e0002 */
[----:B------:R-:W-:Y:S05]  /*27030*/  WARPSYNC.COLLECTIVE R15, `(.L_x_15608) ;  /* 0x000000000f087348 */ /* 0x000fea0003c00000 */
[----:B------:R0:W1:Y:S02]  /*27040*/  SHFL.UP P6, R14, R13, R12, R11 ;  /* 0x0400000c0d0e7389 */ /* 0x00006400000c000b */
[----:B01----:R-:W-:Y:S01]  /*27050*/  ENDCOLLECTIVE ;  /* 0x000000000000791b */ /* 0x003fe20003800000 */
.L_x_15608:
[----:B------:R-:W-:Y:S01]  /*27060*/  IMAD.MOV.U32 R12, RZ, RZ, 0x8 ;  /* 0x00000008ff0c7424 */ /* 0x000fe200078e00ff */
[----:B------:R-:W-:-:S05]  /*27070*/  SEL R3, R14, RZ, P3 ;  /* 0x000000ff0e037207 */ /* 0x000fca0001800000 */
[----:B------:R-:W-:-:S04]  /*27080*/  IMAD.IADD R3, R2, 0x1, R3 ;  /* 0x0000000102037824 */ /* 0x000fc800078e0203 */
[----:B------:R-:W-:-:S07]  /*27090*/  IMAD.MOV.U32 R13, RZ, RZ, R3 ;  /* 0x000000ffff0d7224 */ /* 0x000fce00078e0003 */
[----:B------:R-:W-:Y:S05]  /*270a0*/  WARPSYNC.COLLECTIVE R15, `(.L_x_15609) ;  /* 0x000000000f087348 */ /* 0x000fea0003c00000 */
[----:B------:R0:W1:Y:S02]  /*270b0*/  SHFL.UP P6, R14, R13, R12, R11 ;  /* 0x0400000c0d0e7389 */ /* 0x00006400000c000b */
[----:B01----:R-:W-:Y:S01]  /*270c0*/  ENDCOLLECTIVE ;  /* 0x000000000000791b */ /* 0x003fe20003800000 */
.L_x_15609:
[----:B------:R-:W-:Y:S01]  /*270d0*/  IMAD.MOV.U32 R12, RZ, RZ, 0x10 ;  /* 0x00000010ff0c7424 */ /* 0x000fe200078e00ff */
[----:B------:R-:W-:-:S05]  /*270e0*/  SEL R14, R14, RZ, P4 ;  /* 0x000000ff0e0e7207 */ /* 0x000fca0002000000 */
[----:B------:R-:W-:-:S04]  /*270f0*/  IMAD.IADD R5, R3, 0x1, R14 ;  /* 0x0000000103057824 */ /* 0x000fc800078e020e */
[----:B------:R-:W-:-:S07]  /*27100*/  IMAD.MOV.U32 R13, RZ, RZ, R5 ;  /* 0x000000ffff0d7224 */ /* 0x000fce00078e0005 */
[----:B------:R-:W-:Y:S05]  /*27110*/  WARPSYNC.COLLECTIVE R15, `(.L_x_15610) ;  /* 0x000000000f087348 */ /* 0x000fea0003c00000 */
[----:B------:R0:W1:Y:S02]  /*27120*/  SHFL.UP P6, R14, R13, R12, R11 ;  /* 0x0400000c0d0e7389 */ /* 0x00006400000c000b */
[----:B01----:R-:W-:Y:S01]  /*27130*/  ENDCOLLECTIVE ;  /* 0x000000000000791b */ /* 0x003fe20003800000 */
.L_x_15610:
        /* <DEDUP_REMOVED lines=8> */
.L_x_15611:
[----:B------:R-:W-:Y:S05]  /*271c0*/  BRA `(.L_x_15612) ;  /* 0xffffff8c00a87947 */ /* 0x000fea000383ffff */
.L_x_15375:
[----:B------:R-:W-:Y:S01]  /*271d0*/  BSSY B0, `(.L_x_15613) ;  /* 0x0000006000007945 */ /* 0x000fe20003800000 */
[----:B------:R-:W-:Y:S01]  /*271e0*/  PLOP3.LUT P6, PT, P6, PT, PT, 0x8, 0x0 ;  /* 0x000000000000781c */ /* 0x000fe200037ce170 */
[----:B------:R-:W-:-:S12]  /*271f0*/  IMAD.MOV.U32 R15, RZ, RZ, -0x1 ;  /* 0xffffffffff0f7424 */ /* 0x000fd800078e00ff */
[----:B01----:R-:W-:Y:S05]  /*27200*/  WARPSYNC.COLLECTIVE R15, `(.L_x_15614) ;  /* 0x000000000f087348 */ /* 0x003fea0003c00000 */
[----:B------:R-:W-:Y:S01]  /*27210*/  VOTE.ANY R14, PT, P6 ;  /* 0x00000000000e7806 */ /* 0x000fe200030e0100 */
[----:B01----:R-:W-:Y:S06]  /*27220*/  ENDCOLLECTIVE ;  /* 0x000000000000791b */ /* 0x003fec0003800000 */
.L_x_15614:
[----:B------:R-:W-:Y:S05]  /*27230*/  BSYNC B0 ;  /* 0x0000000000007941 */ /* 0x000fea0003800000 */
.L_x_15613:
        /* <DEDUP_REMOVED lines=8> */
.L_x_15615:
[----:B------:R-:W-:Y:S02]  /*272c0*/  IMAD.IADD R27, R12, 0x1, R27 ;  /* 0x000000010c1b7824 */ /* 0x000fe400078e021b */
[----:B------:R-:W-:Y:S02]  /*272d0*/  IMAD.MOV.U32 R13, RZ, RZ, R4 ;  /* 0x000000ffff0d7224 */ /* 0x000fe400078e0004 */
[----:B------:R-:W-:-:S07]  /*272e0*/  IMAD.MOV.U32 R25, RZ, RZ, R14 ;  /* 0x000000ffff197224 */ /* 0x000fce00078e000e */
[----:B------:R-:W-:Y:S05]  /*272f0*/  WARPSYNC.COLLECTIVE R15, `(.L_x_15616) ;  /* 0x000000000f087348 */ /* 0x000fea0003c00000 */
[----:B------:R0:W1:Y:S02]  /*27300*/  SHFL.IDX P6, R14, R13, R12, R11 ;  /* 0x0000000c0d0e7389 */ /* 0x00006400000c000b */
[----:B01----:R-:W-:Y:S01]  /*27310*/  ENDCOLLECTIVE ;  /* 0x000000000000791b */ /* 0x003fe20003800000 */
.L_x_15616:
[----:B------:R-:W-:Y:S01]  /*27320*/  IMAD.MOV.U32 R4, RZ, RZ, R14 ;  /* 0x000000ffff047224 */ /* 0x000fe200078e000e */
[----:B------:R-:W-:Y:S06]  /*27330*/  BRA `(.L_x_15617) ;  /* 0xffffff8c008c7947 */ /* 0x000fec000383ffff */
.L_x_15377:
[----:B------:R-:W-:Y:S01]  /*27340*/  BSSY B0, `(.L_x_15618) ;  /* 0x0000007000007945 */ /* 0x000fe20003800000 */
[----:B------:R-:W-:Y:S02]  /*27350*/  IMAD.MOV.U32 R13, RZ, RZ, R2 ;  /* 0x000000ffff0d7224 */ /* 0x000fe400078e0002 */
[----:B-1----:R-:W-:Y:S02]  /*27360*/  IMAD.MOV.U32 R11, RZ, RZ, 0x1f ;  /* 0x0000001fff0b7424 */ /* 0x002fe400078e00ff */
[----:B------:R-:W-:-:S07]  /*27370*/  IMAD.MOV.U32 R15, RZ, RZ, -0x1 ;  /* 0xffffffffff0f7424 */ /* 0x000fce00078e00ff */
[----:B0--34-:R-:W-:Y:S05]  /*27380*/  WARPSYNC.COLLECTIVE R15, `(.L_x_15619) ;  /* 0x000000000f087348 */ /* 0x019fea0003c00000 */
[----:B------:R1:W2:Y:S02]  /*27390*/  SHFL.IDX P6, R14, R13, R12, R11 ;  /* 0x0000000c0d0e7389 */ /* 0x0002a400000c000b */
[----:B01234-:R-:W-:Y:S01]  /*273a0*/  ENDCOLLECTIVE ;  /* 0x000000000000791b */ /* 0x01ffe20003800000 */
.L_x_15619:
[----:B------:R-:W-:Y:S05]  /*273b0*/  BSYNC B0 ;  /* 0x0000000000007941 */ /* 0x000fea0003800000 */
.L_x_15618:
[----:B------:R-:W-:Y:S01]  /*273c0*/  IMAD.MOV.U32 R6, RZ, RZ, R14 ;  /* 0x000000ffff067224 */ /* 0x000fe200078e000e */
[----:B------:R-:W-:Y:S06]  /*273d0*/  BRA `(.L_x_15376) ;  /* 0xffffff8c007c7947 */ /* 0x000fec000383ffff */
.L_x_15383:
[----:B-1----:R1:W4:Y:S02]  /*273e0*/  SYNCS.PHASECHK.TRANS64.TRYWAIT P0, [R4+URZ+0x32420], R0 ;  /* 0x03242000040075a7 */ /* 0x002324000800017f */
[----:B----4-:R-:W-:Y:S05]  /*273f0*/  @!P0 NANOSLEEP.SYNCS 0x989680 ;  /* 0x009896800000895d */ /* 0x010fea0003900000 */
[----:B------:R-:W4:Y:S02]  /*27400*/  @!P0 SYNCS.PHASECHK.TRANS64 P0, [R4+URZ+0x32420], R0 ;  /* 0x03242000040085a7 */ /* 0x000f24000800007f */
[----:B----4-:R-:W-:Y:S05]  /*27410*/  @!P0 BRA `(.L_x_15383) ;  /* 0xfffffffc00f08947 */ /* 0x010fea000383ffff */
[----:B------:R-:W-:Y:S05]  /*27420*/  BRA `(.L_x_15620) ;  /* 0xffffff9400d47947 */ /* 0x000fea000383ffff */
.L_x_15384:
        /* <DEDUP_REMOVED lines=11> */
.L_x_15622:
[----:B------:R-:W-:Y:S05]  /*274e0*/  BSYNC B0 ;  /* 0x0000000000007941 */ /* 0x000fea0003800000 */
.L_x_15621:
[----:B------:R-:W-:Y:S05]  /*274f0*/  BRA `(.L_x_15623) ;  /* 0xffffff9400bc7947 */ /* 0x000fea000383ffff */
.L_x_15385:
[----:B------:R-:W-:Y:S01]  /*27500*/  BSSY B0, `(.L_x_15624) ;  /* 0x0000006000007945 */ /* 0x000fe20003800000 */
[----:B------:R-:W-:-:S07]  /*27510*/  IMAD.MOV.U32 R15, RZ, RZ, -0x1 ;  /* 0xffffffffff0f7424 */ /* 0x000fce00078e00ff */
[----:B0123--:R-:W-:Y:S05]  /*27520*/  WARPSYNC.COLLECTIVE R15, `(.L_x_15625) ;  /* 0x000000000f0c7348 */ /* 0x00ffea0003c00000 */
[----:B------:R-:W-:Y:S02]  /*27530*/  ELECT P6, UR62, PT ;  /* 0x00000000003e782f */ /* 0x000fe400038c0000 */
[----:B------:R-:W-:Y:S01]  /*27540*/  MOV R14, UR62 ;  /* 0x0000003e000e7c02 */ /* 0x000fe20008000f00 */
[----:B0123--:R-:W-:Y:S10]  /*27550*/  ENDCOLLECTIVE ;  /* 0x000000000000791b */ /* 0x00fff40003800000 */
.L_x_15625:
[----:B------:R-:W-:Y:S05]  /*27560*/  BSYNC B0 ;  /* 0x0000000000007941 */ /* 0x000fea0003800000 */
.L_x_15624:
[----:B------:R-:W-:Y:S05]  /*27570*/  BRA `(.L_x_15626) ;  /* 0xffffff9400b07947 */ /* 0x000fea000383ffff */
.L_x_15387:
[----:B-1----:R1:W4:Y:S02]  /*27580*/  SYNCS.PHASECHK.TRANS64.TRYWAIT P1, [R5+URZ+0x32440], R0 ;  /* 0x03244000050075a7 */ /* 0x002324000802017f */
[----:B----4-:R-:W-:Y:S05]  /*27590*/  @!P1 NANOSLEEP.SYNCS 0x989680 ;  /* 0x009896800000995d */ /* 0x010fea0003900000 */
[----:B------:R-:W4:Y:S02]  /*275a0*/  @!P1 SYNCS.PHASECHK.TRANS64 P1, [R5+URZ+0x32440], R0 ;  /* 0x03244000050095a7 */ /* 0x000f24000802007f */
[----:B----4-:R-:W-:Y:S05]  /*275b0*/  @!P1 BRA `(.L_x_15387) ;  /* 0xfffffffc00f09947 */ /* 0x010fea000383ffff */
[----:B------:R-:W-:Y:S05]  /*275c0*/  BRA `(.L_x_15627) ;  /* 0xffffff9400d07947 */ /* 0x000fea000383ffff */
.L_x_15389:
[----:B----4-:R4:W0:Y:S02]  /*275d0*/  SYNCS.PHASECHK.TRANS64.TRYWAIT P1, [R19+URZ+0x32440], R2 ;  /* 0x03244002130075a7 */ /* 0x010824000802017f */
[----:B0-----:R-:W-:Y:S05]  /*275e0*/  @!P1 NANOSLEEP.SYNCS 0x989680 ;  /* 0x009896800000995d */ /* 0x001fea0003900000 */
[----:B------:R-:W0:Y:S02]  /*275f0*/  @!P1 SYNCS.PHASECHK.TRANS64 P1, [R19+URZ+0x32440], R2 ;  /* 0x03244002130095a7 */ /* 0x000e24000802007f */
[----:B0-----:R-:W-:Y:S05]  /*27600*/  @!P1 BRA `(.L_x_15389) ;  /* 0xfffffffc00f09947 */ /* 0x001fea000383ffff */
[----:B------:R-:W-:Y:S05]  /*27610*/  BRA `(.L_x_15628) ;  /* 0xffffff9400dc7947 */ /* 0x000fea000383ffff */
.L_x_15391:
[----:B------:R0:W0:Y:S02]  /*27620*/  SYNCS.PHASECHK.TRANS64.TRYWAIT P1, [R5+URZ+0x32460], R0 ;  /* 0x03246000050075a7 */ /* 0x000024000802017f */
[----:B0-----:R-:W-:Y:S05]  /*27630*/  @!P1 NANOSLEEP.SYNCS 0x989680 ;  /* 0x009896800000995d */ /* 0x001fea0003900000 */
[----:B------:R-:W0:Y:S02]  /*27640*/  @!P1 SYNCS.PHASECHK.TRANS64 P1, [R5+URZ+0x32460], R0 ;  /* 0x03246000050095a7 */ /* 0x000e24000802007f */
[----:B0-----:R-:W-:Y:S05]  /*27650*/  @!P1 BRA `(.L_x_15391) ;  /* 0xfffffffc00f09947 */ /* 0x001fea000383ffff */
[----:B------:R-:W-:Y:S05]  /*27660*/  BRA `(.L_x_15629) ;  /* 0xffffff9400d87947 */ /* 0x000fea000383ffff */
.L_x_15630:
        /* <DEDUP_REMOVED lines=9> */
.L_x_15682:


//--------------------- .nv.global.init           --------------------------
	.section	.nv.global.init,"aw",@progbits
.nv.global.init:
	.type		$str$23,@object
	.size		$str$23,($str$24 - $str$23)
$str$23:
        /*0000*/ 	.byte	0x28, 0x61, 0x64, 0x64, 0x72, 0x65, 0x73, 0x73, 0x20, 0x26, 0x20, 0x6d, 0x61, 0x73, 0x6b, 0x29
        /*0010*/ 	.byte	0x20, 0x3d, 0x3d, 0x20, 0x30, 0x00
	.type		$str$24,@object
	.size		$str$24,(__unnamed_11 - $str$24)
$str$24:
        /*0016*/ 	.byte	0x2f, 0x74, 0x6d, 0x70, 0x2f, 0x6f, 0x73, 0x73, 0x5f, 0x6b, 0x65, 0x72, 0x6e, 0x65, 0x6c, 0x73
        /*0026*/ 	.byte	0x5f, 0x73, 0x72, 0x63, 0x2f, 0x66, 0x6c, 0x61, 0x73, 0x68, 0x5f, 0x61, 0x74, 0x74, 0x65, 0x6e
        /*0036*/ 	.byte	0x74, 0x69, 0x6f, 0x6e, 0x2f, 0x63, 0x73, 0x72, 0x63, 0x2f, 0x63, 0x75, 0x74, 0x6c, 0x61, 0x73
        /*0046*/ 	.byte	0x73, 0x2f, 0x69, 0x6e, 0x63, 0x6c, 0x75, 0x64, 0x65, 0x2f, 0x63, 0x75, 0x74, 0x65, 0x2f, 0x70
        /*0056*/ 	.byte	0x6f, 0x69, 0x6e, 0x74, 0x65, 0x72, 0x5f, 0x66, 0x6c, 0x61, 0x67, 0x67, 0x65, 0x64, 0x2e, 0x68
        /*0066*/ 	.byte	0x70, 0x70, 0x00
	.type		__unnamed_11,@object
	.size		__unnamed_11,(__unnamed_4 - __unnamed_11)
__unnamed_11:
        /* <DEDUP_REMOVED lines=24> */
	.type		__unnamed_4,@object
	.size		__unnamed_4,(__unnamed_12 - __unnamed_4)
__unnamed_4:
        /* <DEDUP_REMOVED lines=24> */
        /*0369*/ 	.byte	0x00
	.type		__unnamed_12,@object
	.size		__unnamed_12,(__unnamed_7 - __unnamed_12)
__unnamed_12:
        /* <DEDUP_REMOVED lines=24> */
        /*04ea*/ 	.byte	0x26, 0x5d, 0x00
	.type		__unnamed_7,@object
	.size		__unnamed_7,(__unnamed_17 - __unnamed_7)
__unnamed_7:
        /* <DEDUP_REMOVED lines=25> */
	.type		__unnamed_17,@object
	.size		__unnamed_17,(__unnamed_5 - __unnamed_17)
__unnamed_17:
        /* <DEDUP_REMOVED lines=25> */
	.type		__unnamed_5,@object
	.size		__unnamed_5,(__unnamed_13 - __unnamed_5)
__unnamed_5:
        /* <DEDUP_REMOVED lines=25> */
	.type		__unnamed_13,@object
	.size		__unnamed_13,(__unnamed_6 - __unnamed_13)
__unnamed_13:
        /* <DEDUP_REMOVED lines=28> */
        /*0b39*/ 	.byte	0x34, 0x30, 0x39, 0x36, 0x3e, 0x3e, 0x3e, 0x3e, 0x3e, 0x5d, 0x00
	.type		__unnamed_6,@object
	.size		__unnamed_6,(__unnamed_8 - __unnamed_6)
__unnamed_6:
        /* <DEDUP_REMOVED lines=29> */
	.type		__unnamed_8,@object
	.size		__unnamed_8,(__unnamed_1 - __unnamed_8)
__unnamed_8:
        /* <DEDUP_REMOVED lines=28> */
        /*0ed0*/ 	.byte	0x34, 0x30, 0x39, 0x36, 0x3e, 0x3e, 0x3e, 0x3e, 0x3e, 0x20, 0x26, 0x5d, 0x00
	.type		__unnamed_1,@object
	.size		__unnamed_1,(__unnamed_9 - __unnamed_1)
__unnamed_1:
        /* <DEDUP_REMOVED lines=28> */
        /*109d*/ 	.byte	0x3c, 0x36, 0x31, 0x34, 0x34, 0x3e, 0x3e, 0x3e, 0x3e, 0x3e, 0x20, 0x26, 0x5d, 0x00
	.type		__unnamed_9,@object
	.size		__unnamed_9,(__unnamed_10 - __unnamed_9)
__unnamed_9:
        /* <DEDUP_REMOVED lines=28> */
        /*126b*/ 	.byte	0x3a, 0x43, 0x3c, 0x33, 0x32, 0x37, 0x36, 0x38, 0x3e, 0x3e, 0x3e, 0x3e, 0x3e, 0x5d, 0x00
	.type		__unnamed_10,@object
	.size		__unnamed_10,(__unnamed_3 - __unnamed_10)
__unnamed_10:
        /* <DEDUP_REMOVED lines=29> */
	.type		__unnamed_3,@object
	.size		__unnamed_3,(__unnamed_15 - __unnamed_3)
__unnamed_3:
        /* <DEDUP_REMOVED lines=29> */
	.type		__unnamed_15,@object
	.size		__unnamed_15,(__unnamed_16 - __unnamed_15)
__unnamed_15:
        /* <DEDUP_REMOVED lines=29> */
	.type		__unnamed_16,@object
	.size		__unnamed_16,(__unnamed_2 - __unnamed_16)
__unnamed_16:
        /* <DEDUP_REMOVED lines=29> */
	.type		__unnamed_2,@object
	.size		__unnamed_2,(__unnamed_18 - __unnamed_2)
__unnamed_2:
        /* <DEDUP_REMOVED lines=29> */
	.type		__unnamed_18,@object
	.size		__unnamed_18,(__unnamed_14 - __unnamed_18)
__unnamed_18:
        /* <DEDUP_REMOVED lines=29> */
	.type		__unnamed_14,@object
	.size		__unnamed_14,(.L_13 - __unnamed_14)
__unnamed_14:
        /* <DEDUP_REMOVED lines=29> */
        /*1f29*/ 	.byte	0x5d, 0x00
.L_13:


//--------------------- .nv.shared._ZN7cutlass13device_kernelIN5flash11enable_sm90INS1_16FlashAttnFwdSm90INS1_25CollectiveMainloopFwdSm90ILi2EN4cute5tupleIJNS5_1CILi1EEES8_S8_EEENS6_IJNS7_ILi128EEENS7_ILi96EEENS7_ILi192EEEEEELi128ENS_10bfloat16_tEfNS_4arch4Sm90ELb0ELb0ELb0ELb0ELb1ELb0ELb0ELb1ELb1ELb1ELb1ELb0EEENS1_21CollectiveEpilogueFwdINS6_IJSA_SA_SB_EEES9_SE_SG_Li256ELb0ELb1ELb1ELb0EEENS1_19SingleTileSchedulerILb0ELb1ELb1ELi128EEEEEEEEEvNT_6ParamsE --------------------------
	.section	.nv.shared._ZN7cutlass13device_kernelIN5flash11enable_sm90INS1_16FlashAttnFwdSm90INS1_25CollectiveMainloopFwdSm90ILi2EN4cute5tupleIJNS5_1CILi1EEES8_S8_EEENS6_IJNS7_ILi128EEENS7_ILi96EEENS7_ILi192EEEEEELi128ENS_10bfloat16_tEfNS_4arch4Sm90ELb0ELb0ELb0ELb0ELb1ELb0ELb0ELb1ELb1ELb1ELb1ELb0EEENS1_21CollectiveEpilogueFwdINS6_IJSA_SA_SB_EEES9_SE_SG_Li256ELb0ELb1ELb1ELb0EEENS1_19SingleTileSchedulerILb0ELb1ELb1ELi128EEEEEEEEEvNT_6ParamsE,"aw",@nobits
	.sectionflags	@""
	.align	16
	.zero		1024


//--------------------- .nv.shared.reserved.0     --------------------------
	.section	.nv.shared.reserved.0,"aw",@nobits
	.weak		__nv_reservedSMEM_offset_0_alias
	.size		__nv_reservedSMEM_offset_0_alias, 0, 0
	.other		__nv_reservedSMEM_offset_0_alias,@"STO_CUDA_RESERVED_SHARED STV_DEFAULT"
__nv_reservedSMEM_offset_0_alias:
	.zero		0


//--------------------- .nv.global                --------------------------
	.section	.nv.global,"aw",@nobits
.nv.global:
	.type		_ZN79_INTERNAL_f64a63e4_43_flash_fwd_hdimdiff_bf16_paged_split_sm90_cu_93b96ec2_40924cute1_E,@object
	.size		_ZN79_INTERNAL_f64a63e4_43_flash_fwd_hdimdiff_bf16_paged_split_sm90_cu_93b96ec2_40924cute1_E,(_ZN79_INTERNAL_f64a63e4_43_flash_fwd_hdimdiff_bf16_paged_split_sm90_cu_93b96ec2_40924cuda3std3__45__cpo6cbeginE - _ZN79_INTERNAL_f64a63e4_43_flash_fwd_hdimdiff_bf16_paged_split_sm90_cu_93b96ec2_40924cute1_E)
_ZN79_INTERNAL_f64a63e4_43_flash_fwd_hdimdiff_bf16_paged_split_sm90_cu_93b96ec2_40924cute1_E:
	.zero		1
	.type		_ZN79_INTERNAL_f64a63e4_43_flash_fwd_hdimdiff_bf16_paged_split_sm90_cu_93b96ec2_40924cuda3std3__45__cpo6cbeginE,@object
	.size		_ZN79_INTERNAL_f64a63e4_43_flash_fwd_hdimdiff_bf16_paged_split_sm90_cu_93b96ec2_40924cuda3std3__45__cpo6cbeginE,(_ZN79_INTERNAL_f64a63e4_43_flash_fwd_hdimdiff_bf16_paged_split_sm90_cu_93b96ec2_40924cuda3std3__48in_placeE - _ZN79_INTERNAL_f64a63e4_43_flash_fwd_hdimdiff_bf16_paged_split_sm90_cu_93b96ec2_40924cuda3std3__45__cpo6cbeginE)
_ZN79_INTERNAL_f64a63e4_43_flash_fwd_hdimdiff_bf16_paged_split_sm90_cu_93b96ec2_40924cuda3std3__45__cpo6cbeginE:
	.zero		1
	.type		_ZN79_INTERNAL_f64a63e4_43_flash_fwd_hdimdiff_bf16_paged_split_sm90_cu_93b96ec2_40924cuda3std3__48in_placeE,@object
	.size		_ZN79_INTERNAL_f64a63e4_43_flash_fwd_hdimdiff_bf16_paged_split_sm90_cu_93b96ec2_40924cuda3std3__48in_placeE,(_ZN79_INTERNAL_f64a63e4_43_flash_fwd_hdimdiff_bf16_paged_split_sm90_cu_93b96ec2_40924cuda3std6ranges3__45__cpo9iter_moveE - _ZN79_INTERNAL_f64a63e4_43_flash_fwd_hdimdiff_bf16_paged_split_sm90_cu_93b96ec2_40924cuda3std3__48in_placeE)
_ZN79_INTERNAL_f64a63e4_43_flash_fwd_hdimdiff_bf16_paged_split_sm90_cu_93b96ec2_40924cuda3std3__48in_placeE:
	.zero		1
	.type		_ZN79_INTERNAL_f64a63e4_43_flash_fwd_hdimdiff_bf16_paged_split_sm90_cu_93b96ec2_40924cuda3std6ranges3__45__cpo9iter_moveE,@object
	.size		_ZN79_INTERNAL_f64a63e4_43_flash_fwd_hdimdiff_bf16_paged_split_sm90_cu_93b96ec2_40924cuda3std6ranges3__45__cpo9iter_moveE,(_ZN79_INTERNAL_f64a63e4_43_flash_fwd_hdimdiff_bf16_paged_split_sm90_cu_93b96ec2_40924cuda3std3__45__cpo5beginE - _ZN79_INTERNAL_f64a63e4_43_flash_fwd_hdimdiff_bf16_paged_split_sm90_cu_93b96ec2_40924cuda3std6ranges3__45__cpo9iter_moveE)
_ZN79_INTERNAL_f64a63e4_43_flash_fwd_hdimdiff_bf16_paged_split_sm90_cu_93b96ec2_40924cuda3std6ranges3__45__cpo9iter_moveE:
	.zero		1
	.type		_ZN79_INTERNAL_f64a63e4_43_flash_fwd_hdimdiff_bf16_paged_split_sm90_cu_93b96ec2_40924cuda3std3__45__cpo5beginE,@object
	.size		_ZN79_INTERNAL_f64a63e4_43_flash_fwd_hdimdiff_bf16_paged_split_sm90_cu_93b96ec2_40924cuda3std3__45__cpo5beginE,(_ZN79_INTERNAL_f64a63e4_43_flash_fwd_hdimdiff_bf16_paged_split_sm90_cu_93b96ec2_40924cuda3std3__481_GLOBAL__N__f64a63e4_43_flash_fwd_hdimdiff_bf16_paged_split_sm90_cu_93b96ec2_40926ignoreE - _ZN79_INTERNAL_f64a63e4_43_flash_fwd_hdimdiff_bf16_paged_split_sm90_cu_93b96ec2_40924cuda3std3__45__cpo5beginE)
_ZN79_INTERNAL_f64a63e4_43_flash_fwd_hdimdiff_bf16_paged_split_sm90_cu_93b96ec2_40924cuda3std3__45__cpo5beginE:
	.zero		1
	.type		_ZN79_INTERNAL_f64a63e4_43_flash_fwd_hdimdiff_bf16_paged_split_sm90_cu_93b96ec2_40924cuda3std3__481_GLOBAL__N__f64a63e4_43_flash_fwd_hdimdiff_bf16_paged_split_sm90_cu_93b96ec2_40926ignoreE,@object
	.size		_ZN79_INTERNAL_f64a63e4_43_flash_fwd_hdimdiff_bf16_paged_split_sm90_cu_93b96ec2_40924cuda3std3__481_GLOBAL__N__f64a63e4_43_flash_fwd_hdimdiff_bf16_paged_split_sm90_cu_93b96ec2_40926ignoreE,(_ZN79_INTERNAL_f64a63e4_43_flash_fwd_hdimdiff_bf16_paged_split_sm90_cu_93b96ec2_40924cute7productE - _ZN79_INTERNAL_f64a63e4_43_flash_fwd_hdimdiff_bf16_paged_split_sm90_cu_93b96ec2_40924cuda3std3__481_GLOBAL__N__f64a63e4_43_flash_fwd_hdimdiff_bf16_paged_split_sm90_cu_93b96ec2_40926ignoreE)
_ZN79_INTERNAL_f64a63e4_43_flash_fwd_hdimdiff_bf16_paged_split_sm90_cu_93b96ec2_40924cuda3std3__481_GLOBAL__N__f64a63e4_43_flash_fwd_hdimdiff_bf16_paged_split_sm90_cu_93b96ec2_40926ignoreE:
	.zero		1
	.type		_ZN79_INTERNAL_f64a63e4_43_flash_fwd_hdimdiff_bf16_paged_split_sm90_cu_93b96ec2_40924cute7productE,@object
	.size		_ZN79_INTERNAL_f64a63e4_43_flash_fwd_hdimdiff_bf16_paged_split_sm90_cu_93b96ec2_40924cute7productE,(_ZN79_INTERNAL_f64a63e4_43_flash_fwd_hdimdiff_bf16_paged_split_sm90_cu_93b96ec2_40924cuda3std3__45__cpo3endE - _ZN79_INTERNAL_f64a63e4_43_flash_fwd_hdimdiff_bf16_paged_split_sm90_cu_93b96ec2_40924cute7productE)
_ZN79_INTERNAL_f64a63e4_43_flash_fwd_hdimdiff_bf16_paged_split_sm90_cu_93b96ec2_40924cute7productE:
	.zero		1
	.type		_ZN79_INTERNAL_f64a63e4_43_flash_fwd_hdimdiff_bf16_paged_split_sm90_cu_93b96ec2_40924cuda3std3__45__cpo3endE,@object
	.size		_ZN79_INTERNAL_f64a63e4_43_flash_fwd_hdimdiff_bf16_paged_split_sm90_cu_93b96ec2_40924cuda3std3__45__cpo3endE,(_ZN79_INTERNAL_f64a63e4_43_flash_fwd_hdimdiff_bf16_paged_split_sm90_cu_93b96ec2_40924cuda3std3__419piecewise_constructE - _ZN79_INTERNAL_f64a63e4_43_flash_fwd_hdimdiff_bf16_paged_split_sm90_cu_93b96ec2_40924cuda3std3__45__cpo3endE)
_ZN79_INTERNAL_f64a63e4_43_flash_fwd_hdimdiff_bf16_paged_split_sm90_cu_93b96ec2_40924cuda3std3__45__cpo3endE:
	.zero		1
	.type		_ZN79_INTERNAL_f64a63e4_43_flash_fwd_hdimdiff_bf16_paged_split_sm90_cu_93b96ec2_40924cuda3std3__419piecewise_constructE,@object
	.size		_ZN79_INTERNAL_f64a63e4_43_flash_fwd_hdimdiff_bf16_paged_split_sm90_cu_93b96ec2_40924cuda3std3__419piecewise_constructE,(_ZN79_INTERNAL_f64a63e4_43_flash_fwd_hdimdiff_bf16_paged_split_sm90_cu_93b96ec2_40924cuda3std3__45__cpo4cendE - _ZN79_INTERNAL_f64a63e4_43_flash_fwd_hdimdiff_bf16_paged_split_sm90_cu_93b96ec2_40924cuda3std3__419piecewise_constructE)
_ZN79_INTERNAL_f64a63e4_43_flash_fwd_hdimdiff_bf16_paged_split_sm90_cu_93b96ec2_40924cuda3std3__419piecewise_constructE:
	.zero		1
	.type		_ZN79_INTERNAL_f64a63e4_43_flash_fwd_hdimdiff_bf16_paged_split_sm90_cu_93b96ec2_40924cuda3std3__45__cpo4cendE,@object
	.size		_ZN79_INTERNAL_f64a63e4_43_flash_fwd_hdimdiff_bf16_paged_split_sm90_cu_93b96ec2_40924cuda3std3__45__cpo4cendE,(_ZN79_INTERNAL_f64a63e4_43_flash_fwd_hdimdiff_bf16_paged_split_sm90_cu_93b96ec2_40924cuda3std6ranges3__45__cpo4swapE - _ZN79_INTERNAL_f64a63e4_43_flash_fwd_hdimdiff_bf16_paged_split_sm90_cu_93b96ec2_40924cuda3std3__45__cpo4cendE)
_ZN79_INTERNAL_f64a63e4_43_flash_fwd_hdimdiff_bf16_paged_split_sm90_cu_93b96ec2_40924cuda3std3__45__cpo4cendE:
	.zero		1
	.type		_ZN79_INTERNAL_f64a63e4_43_flash_fwd_hdimdiff_bf16_paged_split_sm90_cu_93b96ec2_40924cuda3std6ranges3__45__cpo4swapE,@object
	.size		_ZN79_INTERNAL_f64a63e4_43_flash_fwd_hdimdiff_bf16_paged_split_sm90_cu_93b96ec2_40924cuda3std6ranges3__45__cpo4swapE,(.L_25 - _ZN79_INTERNAL_f64a63e4_43_flash_fwd_hdimdiff_bf16_paged_split_sm90_cu_93b96ec2_40924cuda3std6ranges3__45__cpo4swapE)
_ZN79_INTERNAL_f64a63e4_43_flash_fwd_hdimdiff_bf16_paged_split_sm90_cu_93b96ec2_40924cuda3std6ranges3__45__cpo4swapE:
	.zero		1
.L_25:


//--------------------- .nv.shared._ZN7cutlass13device_kernelIN5flash11enable_sm90INS1_16FlashAttnFwdSm90INS1_25CollectiveMainloopFwdSm90ILi2EN4cute5tupleIJNS5_1CILi1EEES8_S8_EEENS6_IJNS7_ILi128EEENS7_ILi96EEENS7_ILi192EEEEEELi128ENS_10bfloat16_tEfNS_4arch4Sm90ELb0ELb0ELb0ELb1ELb1ELb0ELb0ELb1ELb1ELb1ELb1ELb0EEENS1_21CollectiveEpilogueFwdINS6_IJSA_SA_SB_EEES9_SE_SG_Li256ELb1ELb1ELb1ELb0EEENS1_36VarlenDynamicPersistentTileSchedulerILi128ELi96ELi256ELi128ELb1ELb1ELb1ELb0ELb1ELb1EEEEEEEEEvNT_6ParamsE --------------------------
	.section	.nv.shared._ZN7cutlass13device_kernelIN5flash11enable_sm90INS1_16FlashAttnFwdSm90INS1_25CollectiveMainloopFwdSm90ILi2EN4cute5tupleIJNS5_1CILi1EEES8_S8_EEENS6_IJNS7_ILi128EEENS7_ILi96EEENS7_ILi192EEEEEELi128ENS_10bfloat16_tEfNS_4arch4Sm90ELb0ELb0ELb0ELb1ELb1ELb0ELb0ELb1ELb1ELb1ELb1ELb0EEENS1_21CollectiveEpilogueFwdINS6_IJSA_SA_SB_EEES9_SE_SG_Li256ELb1ELb1ELb1ELb0EEENS1_36VarlenDynamicPersistentTileSchedulerILi128ELi96ELi256ELi128ELb1ELb1ELb1ELb0ELb1ELb1EEEEEEEEEvNT_6ParamsE,"aw",@nobits
	.sectionflags	@""
	.align	16
	.zero		1024


//--------------------- .nv.shared._ZN7cutlass13device_kernelIN5flash11enable_sm90INS1_16FlashAttnFwdSm90INS1_25CollectiveMainloopFwdSm90ILi2EN4cute5tupleIJNS5_1CILi1EEES8_S8_EEENS6_IJNS7_ILi128EEENS7_ILi96EEENS7_ILi192EEEEEELi128ENS_10bfloat16_tEfNS_4arch4Sm90ELb0ELb0ELb0ELb1ELb1ELb1ELb0ELb1ELb1ELb1ELb1ELb0EEENS1_21CollectiveEpilogueFwdINS6_IJSA_SA_SB_EEES9_SE_SG_Li256ELb1ELb1ELb1ELb0EEENS1_36VarlenDynamicPersistentTileSchedulerILi128ELi96ELi256ELi128ELb1ELb1ELb1ELb0ELb1ELb1EEEEEEEEEvNT_6ParamsE --------------------------
	.section	.nv.shared._ZN7cutlass13device_kernelIN5flash11enable_sm90INS1_16FlashAttnFwdSm90INS1_25CollectiveMainloopFwdSm90ILi2EN4cute5tupleIJNS5_1CILi1EEES8_S8_EEENS6_IJNS7_ILi128EEENS7_ILi96EEENS7_ILi192EEEEEELi128ENS_10bfloat16_tEfNS_4arch4Sm90ELb0ELb0ELb0ELb1ELb1ELb1ELb0ELb1ELb1ELb1ELb1ELb0EEENS1_21CollectiveEpilogueFwdINS6_IJSA_SA_SB_EEES9_SE_SG_Li256ELb1ELb1ELb1ELb0EEENS1_36VarlenDynamicPersistentTileSchedulerILi128ELi96ELi256ELi128ELb1ELb1ELb1ELb0ELb1ELb1EEEEEEEEEvNT_6ParamsE,"aw",@nobits
	.sectionflags	@""
	.align	16
	.zero		1024


//--------------------- .nv.shared._ZN7cutlass13device_kernelIN5flash11enable_sm90INS1_16FlashAttnFwdSm90INS1_25CollectiveMainloopFwdSm90ILi2EN4cute5tupleIJNS5_1CILi1EEES8_S8_EEENS6_IJNS7_ILi128EEENS7_ILi96EEENS7_ILi192EEEEEELi128ENS_10bfloat16_tEfNS_4arch4Sm90ELb0ELb1ELb0ELb0ELb1ELb0ELb0ELb1ELb1ELb1ELb1ELb0EEENS1_21CollectiveEpilogueFwdINS6_IJSA_SA_SB_EEES9_SE_SG_Li256ELb0ELb1ELb1ELb0EEENS1_19SingleTileSchedulerILb0ELb1ELb1ELi128EEEEEEEEEvNT_6ParamsE --------------------------
	.section	.nv.shared._ZN7cutlass13device_kernelIN5flash11enable_sm90INS1_16FlashAttnFwdSm90INS1_25CollectiveMainloopFwdSm90ILi2EN4cute5tupleIJNS5_1CILi1EEES8_S8_EEENS6_IJNS7_ILi128EEENS7_ILi96EEENS7_ILi192EEEEEELi128ENS_10bfloat16_tEfNS_4arch4Sm90ELb0ELb1ELb0ELb0ELb1ELb0ELb0ELb1ELb1ELb1ELb1ELb0EEENS1_21CollectiveEpilogueFwdINS6_IJSA_SA_SB_EEES9_SE_SG_Li256ELb0ELb1ELb1ELb0EEENS1_19SingleTileSchedulerILb0ELb1ELb1ELi128EEEEEEEEEvNT_6ParamsE,"aw",@nobits
	.sectionflags	@""
	.align	16
	.zero		1024


//--------------------- .nv.shared._ZN7cutlass13device_kernelIN5flash11enable_sm90INS1_16FlashAttnFwdSm90INS1_25CollectiveMainloopFwdSm90ILi2EN4cute5tupleIJNS5_1CILi1EEES8_S8_EEENS6_IJNS7_ILi128EEENS7_ILi96EEENS7_ILi192EEEEEELi128ENS_10bfloat16_tEfNS_4arch4Sm90ELb0ELb1ELb0ELb1ELb1ELb0ELb0ELb1ELb1ELb1ELb1ELb0EEENS1_21CollectiveEpilogueFwdINS6_IJSA_SA_SB_EEES9_SE_SG_Li256ELb1ELb1ELb1ELb0EEENS1_36VarlenDynamicPersistentTileSchedulerILi128ELi96ELi256ELi128ELb1ELb1ELb1ELb1ELb0ELb1EEEEEEEEEvNT_6ParamsE --------------------------
	.section	.nv.shared._ZN7cutlass13device_kernelIN5flash11enable_sm90INS1_16FlashAttnFwdSm90INS1_25CollectiveMainloopFwdSm90ILi2EN4cute5tupleIJNS5_1CILi1EEES8_S8_EEENS6_IJNS7_ILi128EEENS7_ILi96EEENS7_ILi192EEEEEELi128ENS_10bfloat16_tEfNS_4arch4Sm90ELb0ELb1ELb0ELb1ELb1ELb0ELb0ELb1ELb1ELb1ELb1ELb0EEENS1_21CollectiveEpilogueFwdINS6_IJSA_SA_SB_EEES9_SE_SG_Li256ELb1ELb1ELb1ELb0EEENS1_36VarlenDynamicPersistentTileSchedulerILi128ELi96ELi256ELi128ELb1ELb1ELb1ELb1ELb0ELb1EEEEEEEEEvNT_6ParamsE,"aw",@nobits
	.sectionflags	@""
	.align	16
	.zero		1024


//--------------------- .nv.shared._ZN7cutlass13device_kernelIN5flash11enable_sm90INS1_16FlashAttnFwdSm90INS1_25CollectiveMainloopFwdSm90ILi2EN4cute5tupleIJNS5_1CILi1EEES8_S8_EEENS6_IJNS7_ILi128EEENS7_ILi96EEENS7_ILi192EEEEEELi128ENS_10bfloat16_tEfNS_4arch4Sm90ELb0ELb1ELb0ELb1ELb1ELb1ELb0ELb1ELb1ELb1ELb1ELb0EEENS1_21CollectiveEpilogueFwdINS6_IJSA_SA_SB_EEES9_SE_SG_Li256ELb1ELb1ELb1ELb0EEENS1_36VarlenDynamicPersistentTileSchedulerILi128ELi96ELi256ELi128ELb1ELb1ELb1ELb1ELb0ELb1EEEEEEEEEvNT_6ParamsE --------------------------
	.section	.nv.shared._ZN7cutlass13device_kernelIN5flash11enable_sm90INS1_16FlashAttnFwdSm90INS1_25CollectiveMainloopFwdSm90ILi2EN4cute5tupleIJNS5_1CILi1EEES8_S8_EEENS6_IJNS7_ILi128EEENS7_ILi96EEENS7_ILi192EEEEEELi128ENS_10bfloat16_tEfNS_4arch4Sm90ELb0ELb1ELb0ELb1ELb1ELb1ELb0ELb1ELb1ELb1ELb1ELb0EEENS1_21CollectiveEpilogueFwdINS6_IJSA_SA_SB_EEES9_SE_SG_Li256ELb1ELb1ELb1ELb0EEENS1_36VarlenDynamicPersistentTileSchedulerILi128ELi96ELi256ELi128ELb1ELb1ELb1ELb1ELb0ELb1EEEEEEEEEvNT_6ParamsE,"aw",@nobits
	.sectionflags	@""
	.align	16
	.zero		1024


//--------------------- .nv.shared._ZN7cutlass13device_kernelIN5flash11enable_sm90INS1_16FlashAttnFwdSm90INS1_25CollectiveMainloopFwdSm90ILi2EN4cute5tupleIJNS5_1CILi1EEES8_S8_EEENS6_IJNS7_ILi128EEENS7_ILi96EEENS7_ILi192EEEEEELi128ENS_10bfloat16_tEfNS_4arch4Sm90ELb1ELb0ELb0ELb0ELb1ELb0ELb0ELb1ELb1ELb1ELb1ELb0EEENS1_21CollectiveEpilogueFwdINS6_IJSA_SA_SB_EEES9_SE_SG_Li256ELb0ELb1ELb1ELb0EEENS1_19SingleTileSchedulerILb0ELb1ELb1ELi128EEEEEEEEEvNT_6ParamsE --------------------------
	.section	.nv.shared._ZN7cutlass13device_kernelIN5flash11enable_sm90INS1_16FlashAttnFwdSm90INS1_25CollectiveMainloopFwdSm90ILi2EN4cute5tupleIJNS5_1CILi1EEES8_S8_EEENS6_IJNS7_ILi128EEENS7_ILi96EEENS7_ILi192EEEEEELi128ENS_10bfloat16_tEfNS_4arch4Sm90ELb1ELb0ELb0ELb0ELb1ELb0ELb0ELb1ELb1ELb1ELb1ELb0EEENS1_21CollectiveEpilogueFwdINS6_IJSA_SA_SB_EEES9_SE_SG_Li256ELb0ELb1ELb1ELb0EEENS1_19SingleTileSchedulerILb0ELb1ELb1ELi128EEEEEEEEEvNT_6ParamsE,"aw",@nobits
	.sectionflags	@""
	.align	16
	.zero		1024


//--------------------- .nv.shared._ZN7cutlass13device_kernelIN5flash11enable_sm90INS1_16FlashAttnFwdSm90INS1_25CollectiveMainloopFwdSm90ILi2EN4cute5tupleIJNS5_1CILi1EEES8_S8_EEENS6_IJNS7_ILi128EEENS7_ILi96EEENS7_ILi192EEEEEELi128ENS_10bfloat16_tEfNS_4arch4Sm90ELb1ELb0ELb0ELb1ELb1ELb0ELb0ELb1ELb1ELb1ELb1ELb0EEENS1_21CollectiveEpilogueFwdINS6_IJSA_SA_SB_EEES9_SE_SG_Li256ELb1ELb1ELb1ELb0EEENS1_36VarlenDynamicPersistentTileSchedulerILi128ELi96ELi256ELi128ELb1ELb1ELb1ELb1ELb1ELb1EEEEEEEEEvNT_6ParamsE --------------------------
	.section	.nv.shared._ZN7cutlass13device_kernelIN5flash11enable_sm90INS1_16FlashAttnFwdSm90INS1_25CollectiveMainloopFwdSm90ILi2EN4cute5tupleIJNS5_1CILi1EEES8_S8_EEENS6_IJNS7_ILi128EEENS7_ILi96EEENS7_ILi192EEEEEELi128ENS_10bfloat16_tEfNS_4arch4Sm90ELb1ELb0ELb0ELb1ELb1ELb0ELb0ELb1ELb1ELb1ELb1ELb0EEENS1_21CollectiveEpilogueFwdINS6_IJSA_SA_SB_EEES9_SE_SG_Li256ELb1ELb1ELb1ELb0EEENS1_36VarlenDynamicPersistentTileSchedulerILi128ELi96ELi256ELi128ELb1ELb1ELb1ELb1ELb1ELb1EEEEEEEEEvNT_6ParamsE,"aw",@nobits
	.sectionflags	@""
	.align	16
	.zero		1024


//--------------------- .nv.shared._ZN7cutlass13device_kernelIN5flash11enable_sm90INS1_16FlashAttnFwdSm90INS1_25CollectiveMainloopFwdSm90ILi2EN4cute5tupleIJNS5_1CILi1EEES8_S8_EEENS6_IJNS7_ILi128EEENS7_ILi96EEENS7_ILi192EEEEEELi128ENS_10bfloat16_tEfNS_4arch4Sm90ELb1ELb0ELb0ELb1ELb1ELb1ELb0ELb1ELb1ELb1ELb1ELb0EEENS1_21CollectiveEpilogueFwdINS6_IJSA_SA_SB_EEES9_SE_SG_Li256ELb1ELb1ELb1ELb0EEENS1_36VarlenDynamicPersistentTileSchedulerILi128ELi96ELi256ELi128ELb1ELb1ELb1ELb1ELb1ELb1EEEEEEEEEvNT_6ParamsE --------------------------
	.section	.nv.shared._ZN7cutlass13device_kernelIN5flash11enable_sm90INS1_16FlashAttnFwdSm90INS1_25CollectiveMainloopFwdSm90ILi2EN4cute5tupleIJNS5_1CILi1EEES8_S8_EEENS6_IJNS7_ILi128EEENS7_ILi96EEENS7_ILi192EEEEEELi128ENS_10bfloat16_tEfNS_4arch4Sm90ELb1ELb0ELb0ELb1ELb1ELb1ELb0ELb1ELb1ELb1ELb1ELb0EEENS1_21CollectiveEpilogueFwdINS6_IJSA_SA_SB_EEES9_SE_SG_Li256ELb1ELb1ELb1ELb0EEENS1_36VarlenDynamicPersistentTileSchedulerILi128ELi96ELi256ELi128ELb1ELb1ELb1ELb1ELb1ELb1EEEEEEEEEvNT_6ParamsE,"aw",@nobits
	.sectionflags	@""
	.align	16
	.zero		1024


//--------------------- .nv.shared._ZN7cutlass13device_kernelIN5flash11enable_sm90INS1_16FlashAttnFwdSm90INS1_25CollectiveMainloopFwdSm90ILi2EN4cute5tupleIJNS5_1CILi1EEES8_S8_EEENS6_IJNS7_ILi64EEESA_SA_EEELi512ENS_10bfloat16_tEfNS_4arch4Sm90ELb0ELb0ELb0ELb0ELb1ELb0ELb0ELb0ELb0ELb1ELb1ELb0EEENS1_21CollectiveEpilogueFwdINS6_IJSA_NS7_ILi512EEESA_EEES9_SC_SE_Li256ELb0ELb1ELb1ELb0EEENS1_19SingleTileSchedulerILb0ELb1ELb1ELi64EEEEEEEEEvNT_6ParamsE --------------------------
	.section	.nv.shared._ZN7cutlass13device_kernelIN5flash11enable_sm90INS1_16FlashAttnFwdSm90INS1_25CollectiveMainloopFwdSm90ILi2EN4cute5tupleIJNS5_1CILi1EEES8_S8_EEENS6_IJNS7_ILi64EEESA_SA_EEELi512ENS_10bfloat16_tEfNS_4arch4Sm90ELb0ELb0ELb0ELb0ELb1ELb0ELb0ELb0ELb0ELb1ELb1ELb0EEENS1_21CollectiveEpilogueFwdINS6_IJSA_NS7_ILi512EEESA_EEES9_SC_SE_Li256ELb0ELb1ELb1ELb0EEENS1_19SingleTileSchedulerILb0ELb1ELb1ELi64EEEEEEEEEvNT_6ParamsE,"aw",@nobits
	.sectionflags	@""
	.align	16
	.zero		1024


//--------------------- .nv.shared._ZN7cutlass13device_kernelIN5flash11enable_sm90INS1_16FlashAttnFwdSm90INS1_25CollectiveMainloopFwdSm90ILi2EN4cute5tupleIJNS5_1CILi1EEES8_S8_EEENS6_IJNS7_ILi64EEESA_SA_EEELi512ENS_10bfloat16_tEfNS_4arch4Sm90ELb0ELb0ELb0ELb0ELb1ELb0ELb1ELb0ELb0ELb1ELb1ELb0EEENS1_21CollectiveEpilogueFwdINS6_IJSA_NS7_ILi512EEESA_EEES9_SC_SE_Li256ELb0ELb1ELb1ELb0EEENS1_19SingleTileSchedulerILb0ELb1ELb1ELi64EEEEEEEEEvNT_6ParamsE --------------------------
	.section	.nv.shared._ZN7cutlass13device_kernelIN5flash11enable_sm90INS1_16FlashAttnFwdSm90INS1_25CollectiveMainloopFwdSm90ILi2EN4cute5tupleIJNS5_1CILi1EEES8_S8_EEENS6_IJNS7_ILi64EEESA_SA_EEELi512ENS_10bfloat16_tEfNS_4arch4Sm90ELb0ELb0ELb0ELb0ELb1ELb0ELb1ELb0ELb0ELb1ELb1ELb0EEENS1_21CollectiveEpilogueFwdINS6_IJSA_NS7_ILi512EEESA_EEES9_SC_SE_Li256ELb0ELb1ELb1ELb0EEENS1_19SingleTileSchedulerILb0ELb1ELb1ELi64EEEEEEEEEvNT_6ParamsE,"aw",@nobits
	.sectionflags	@""
	.align	16
	.zero		1024


//--------------------- .nv.shared._ZN7cutlass13device_kernelIN5flash11enable_sm90INS1_16FlashAttnFwdSm90INS1_25CollectiveMainloopFwdSm90ILi2EN4cute5tupleIJNS5_1CILi1EEES8_S8_EEENS6_IJNS7_ILi64EEESA_SA_EEELi512ENS_10bfloat16_tEfNS_4arch4Sm90ELb0ELb0ELb0ELb1ELb1ELb0ELb0ELb0ELb0ELb1ELb1ELb0EEENS1_21CollectiveEpilogueFwdINS6_IJSA_NS7_ILi512EEESA_EEES9_SC_SE_Li256ELb1ELb1ELb1ELb0EEENS1_36VarlenDynamicPersistentTileSchedulerILi64ELi64ELi256ELi128ELb1ELb1ELb1ELb0ELb1ELb1EEEEEEEEEvNT_6ParamsE --------------------------
	.section	.nv.shared._ZN7cutlass13device_kernelIN5flash11enable_sm90INS1_16FlashAttnFwdSm90INS1_25CollectiveMainloopFwdSm90ILi2EN4cute5tupleIJNS5_1CILi1EEES8_S8_EEENS6_IJNS7_ILi64EEESA_SA_EEELi512ENS_10bfloat16_tEfNS_4arch4Sm90ELb0ELb0ELb0ELb1ELb1ELb0ELb0ELb0ELb0ELb1ELb1ELb0EEENS1_21CollectiveEpilogueFwdINS6_IJSA_NS7_ILi512EEESA_EEES9_SC_SE_Li256ELb1ELb1ELb1ELb0EEENS1_36VarlenDynamicPersistentTileSchedulerILi64ELi64ELi256ELi128ELb1ELb1ELb1ELb0ELb1ELb1EEEEEEEEEvNT_6ParamsE,"aw",@nobits
	.sectionflags	@""
	.align	16
	.zero		1024


//--------------------- .nv.shared._ZN7cutlass13device_kernelIN5flash11enable_sm90INS1_16FlashAttnFwdSm90INS1_25CollectiveMainloopFwdSm90ILi2EN4cute5tupleIJNS5_1CILi1EEES8_S8_EEENS6_IJNS7_ILi64EEESA_SA_EEELi512ENS_10bfloat16_tEfNS_4arch4Sm90ELb0ELb0ELb0ELb1ELb1ELb1ELb0ELb0ELb0ELb1ELb1ELb0EEENS1_21CollectiveEpilogueFwdINS6_IJSA_NS7_ILi512EEESA_EEES9_SC_SE_Li256ELb1ELb1ELb1ELb0EEENS1_36VarlenDynamicPersistentTileSchedulerILi64ELi64ELi256ELi128ELb1ELb1ELb1ELb0ELb1ELb1EEEEEEEEEvNT_6ParamsE --------------------------
	.section	.nv.shared._ZN7cutlass13device_kernelIN5flash11enable_sm90INS1_16FlashAttnFwdSm90INS1_25CollectiveMainloopFwdSm90ILi2EN4cute5tupleIJNS5_1CILi1EEES8_S8_EEENS6_IJNS7_ILi64EEESA_SA_EEELi512ENS_10bfloat16_tEfNS_4arch4Sm90ELb0ELb0ELb0ELb1ELb1ELb1ELb0ELb0ELb0ELb1ELb1ELb0EEENS1_21CollectiveEpilogueFwdINS6_IJSA_NS7_ILi512EEESA_EEES9_SC_SE_Li256ELb1ELb1ELb1ELb0EEENS1_36VarlenDynamicPersistentTileSchedulerILi64ELi64ELi256ELi128ELb1ELb1ELb1ELb0ELb1ELb1EEEEEEEEEvNT_6ParamsE,"aw",@nobits
	.sectionflags	@""
	.align	16
	.zero		1024


//--------------------- .nv.shared._ZN7cutlass13device_kernelIN5flash11enable_sm90INS1_16FlashAttnFwdSm90INS1_25CollectiveMainloopFwdSm90ILi2EN4cute5tupleIJNS5_1CILi1EEES8_S8_EEENS6_IJNS7_ILi64EEESA_SA_EEELi512ENS_10bfloat16_tEfNS_4arch4Sm90ELb0ELb0ELb0ELb1ELb1ELb0ELb1ELb0ELb0ELb1ELb1ELb0EEENS1_21CollectiveEpilogueFwdINS6_IJSA_NS7_ILi512EEESA_EEES9_SC_SE_Li256ELb1ELb1ELb1ELb0EEENS1_36VarlenDynamicPersistentTileSchedulerILi64ELi64ELi256ELi128ELb1ELb1ELb1ELb0ELb1ELb1EEEEEEEEEvNT_6ParamsE --------------------------
	.section	.nv.shared._ZN7cutlass13device_kernelIN5flash11enable_sm90INS1_16FlashAttnFwdSm90INS1_25CollectiveMainloopFwdSm90ILi2EN4cute5tupleIJNS5_1CILi1EEES8_S8_EEENS6_IJNS7_ILi64EEESA_SA_EEELi512ENS_10bfloat16_tEfNS_4arch4Sm90ELb0ELb0ELb0ELb1ELb1ELb0ELb1ELb0ELb0ELb1ELb1ELb0EEENS1_21CollectiveEpilogueFwdINS6_IJSA_NS7_ILi512EEESA_EEES9_SC_SE_Li256ELb1ELb1ELb1ELb0EEENS1_36VarlenDynamicPersistentTileSchedulerILi64ELi64ELi256ELi128ELb1ELb1ELb1ELb0ELb1ELb1EEEEEEEEEvNT_6ParamsE,"aw",@nobits
	.sectionflags	@""
	.align	16
	.zero		1024


//--------------------- .nv.shared._ZN7cutlass13device_kernelIN5flash11enable_sm90INS1_16FlashAttnFwdSm90INS1_25CollectiveMainloopFwdSm90ILi2EN4cute5tupleIJNS5_1CILi1EEES8_S8_EEENS6_IJNS7_ILi64EEESA_SA_EEELi512ENS_10bfloat16_tEfNS_4arch4Sm90ELb0ELb0ELb0ELb1ELb1ELb1ELb1ELb0ELb0ELb1ELb1ELb0EEENS1_21CollectiveEpilogueFwdINS6_IJSA_NS7_ILi512EEESA_EEES9_SC_SE_Li256ELb1ELb1ELb1ELb0EEENS1_36VarlenDynamicPersistentTileSchedulerILi64ELi64ELi256ELi128ELb1ELb1ELb1ELb0ELb1ELb1EEEEEEEEEvNT_6ParamsE --------------------------
	.section	.nv.shared._ZN7cutlass13device_kernelIN5flash11enable_sm90INS1_16FlashAttnFwdSm90INS1_25CollectiveMainloopFwdSm90ILi2EN4cute5tupleIJNS5_1CILi1EEES8_S8_EEENS6_IJNS7_ILi64EEESA_SA_EEELi512ENS_10bfloat16_tEfNS_4arch4Sm90ELb0ELb0ELb0ELb1ELb1ELb1ELb1ELb0ELb0ELb1ELb1ELb0EEENS1_21CollectiveEpilogueFwdINS6_IJSA_NS7_ILi512EEESA_EEES9_SC_SE_Li256ELb1ELb1ELb1ELb0EEENS1_36VarlenDynamicPersistentTileSchedulerILi64ELi64ELi256ELi128ELb1ELb1ELb1ELb0ELb1ELb1EEEEEEEEEvNT_6ParamsE,"aw",@nobits
	.sectionflags	@""
	.align	16
	.zero		1024


//--------------------- .nv.shared._ZN7cutlass13device_kernelIN5flash11enable_sm90INS1_16FlashAttnFwdSm90INS1_25CollectiveMainloopFwdSm90ILi2EN4cute5tupleIJNS5_1CILi1EEES8_S8_EEENS6_IJNS7_ILi64EEESA_SA_EEELi512ENS_10bfloat16_tEfNS_4arch4Sm90ELb0ELb1ELb0ELb0ELb1ELb0ELb0ELb0ELb0ELb1ELb1ELb0EEENS1_21CollectiveEpilogueFwdINS6_IJSA_NS7_ILi512EEESA_EEES9_SC_SE_Li256ELb0ELb1ELb1ELb0EEENS1_19SingleTileSchedulerILb0ELb1ELb1ELi64EEEEEEEEEvNT_6ParamsE --------------------------
	.section	.nv.shared._ZN7cutlass13device_kernelIN5flash11enable_sm90INS1_16FlashAttnFwdSm90INS1_25CollectiveMainloopFwdSm90ILi2EN4cute5tupleIJNS5_1CILi1EEES8_S8_EEENS6_IJNS7_ILi64EEESA_SA_EEELi512ENS_10bfloat16_tEfNS_4arch4Sm90ELb0ELb1ELb0ELb0ELb1ELb0ELb0ELb0ELb0ELb1ELb1ELb0EEENS1_21CollectiveEpilogueFwdINS6_IJSA_NS7_ILi512EEESA_EEES9_SC_SE_Li256ELb0ELb1ELb1ELb0EEENS1_19SingleTileSchedulerILb0ELb1ELb1ELi64EEEEEEEEEvNT_6ParamsE,"aw",@nobits
	.sectionflags	@""
	.align	16
	.zero		1024


//--------------------- .nv.shared._ZN7cutlass13device_kernelIN5flash11enable_sm90INS1_16FlashAttnFwdSm90INS1_25CollectiveMainloopFwdSm90ILi2EN4cute5tupleIJNS5_1CILi1EEES8_S8_EEENS6_IJNS7_ILi64EEESA_SA_EEELi512ENS_10bfloat16_tEfNS_4arch4Sm90ELb0ELb1ELb0ELb0ELb1ELb0ELb1ELb0ELb0ELb1ELb1ELb0EEENS1_21CollectiveEpilogueFwdINS6_IJSA_NS7_ILi512EEESA_EEES9_SC_SE_Li256ELb0ELb1ELb1ELb0EEENS1_19SingleTileSchedulerILb0ELb1ELb1ELi64EEEEEEEEEvNT_6ParamsE --------------------------
	.section	.nv.shared._ZN7cutlass13device_kernelIN5flash11enable_sm90INS1_16FlashAttnFwdSm90INS1_25CollectiveMainloopFwdSm90ILi2EN4cute5tupleIJNS5_1CILi1EEES8_S8_EEENS6_IJNS7_ILi64EEESA_SA_EEELi512ENS_10bfloat16_tEfNS_4arch4Sm90ELb0ELb1ELb0ELb0ELb1ELb0ELb1ELb0ELb0ELb1ELb1ELb0EEENS1_21CollectiveEpilogueFwdINS6_IJSA_NS7_ILi512EEESA_EEES9_SC_SE_Li256ELb0ELb1ELb1ELb0EEENS1_19SingleTileSchedulerILb0ELb1ELb1ELi64EEEEEEEEEvNT_6ParamsE,"aw",@nobits
	.sectionflags	@""
	.align	16
	.zero		1024


//--------------------- .nv.shared._ZN7cutlass13device_kernelIN5flash11enable_sm90INS1_16FlashAttnFwdSm90INS1_25CollectiveMainloopFwdSm90ILi2EN4cute5tupleIJNS5_1CILi1EEES8_S8_EEENS6_IJNS7_ILi64EEESA_SA_EEELi512ENS_10bfloat16_tEfNS_4arch4Sm90ELb0ELb1ELb0ELb1ELb1ELb0ELb0ELb0ELb0ELb1ELb1ELb0EEENS1_21CollectiveEpilogueFwdINS6_IJSA_NS7_ILi512EEESA_EEES9_SC_SE_Li256ELb1ELb1ELb1ELb0EEENS1_36VarlenDynamicPersistentTileSchedulerILi64ELi64ELi256ELi128ELb1ELb1ELb1ELb1ELb0ELb1EEEEEEEEEvNT_6ParamsE --------------------------
	.section	.nv.shared._ZN7cutlass13device_kernelIN5flash11enable_sm90INS1_16FlashAttnFwdSm90INS1_25CollectiveMainloopFwdSm90ILi2EN4cute5tupleIJNS5_1CILi1EEES8_S8_EEENS6_IJNS7_ILi64EEESA_SA_EEELi512ENS_10bfloat16_tEfNS_4arch4Sm90ELb0ELb1ELb0ELb1ELb1ELb0ELb0ELb0ELb0ELb1ELb1ELb0EEENS1_21CollectiveEpilogueFwdINS6_IJSA_NS7_ILi512EEESA_EEES9_SC_SE_Li256ELb1ELb1ELb1ELb0EEENS1_36VarlenDynamicPersistentTileSchedulerILi64ELi64ELi256ELi128ELb1ELb1ELb1ELb1ELb0ELb1EEEEEEEEEvNT_6ParamsE,"aw",@nobits
	.sectionflags	@""
	.align	16
	.zero		1024


//--------------------- .nv.shared._ZN7cutlass13device_kernelIN5flash11enable_sm90INS1_16FlashAttnFwdSm90INS1_25CollectiveMainloopFwdSm90ILi2EN4cute5tupleIJNS5_1CILi1EEES8_S8_EEENS6_IJNS7_ILi64EEESA_SA_EEELi512ENS_10bfloat16_tEfNS_4arch4Sm90ELb0ELb1ELb0ELb1ELb1ELb1ELb0ELb0ELb0ELb1ELb1ELb0EEENS1_21CollectiveEpilogueFwdINS6_IJSA_NS7_ILi512EEESA_EEES9_SC_SE_Li256ELb1ELb1ELb1ELb0EEENS1_36VarlenDynamicPersistentTileSchedulerILi64ELi64ELi256ELi128ELb1ELb1ELb1ELb1ELb0ELb1EEEEEEEEEvNT_6ParamsE --------------------------
	.section	.nv.shared._ZN7cutlass13device_kernelIN5flash11enable_sm90INS1_16FlashAttnFwdSm90INS1_25CollectiveMainloopFwdSm90ILi2EN4cute5tupleIJNS5_1CILi1EEES8_S8_EEENS6_IJNS7_ILi64EEESA_SA_EEELi512ENS_10bfloat16_tEfNS_4arch4Sm90ELb0ELb1ELb0ELb1ELb1ELb1ELb0ELb0ELb0ELb1ELb1ELb0EEENS1_21CollectiveEpilogueFwdINS6_IJSA_NS7_ILi512EEESA_EEES9_SC_SE_Li256ELb1ELb1ELb1ELb0EEENS1_36VarlenDynamicPersistentTileSchedulerILi64ELi64ELi256ELi128ELb1ELb1ELb1ELb1ELb0ELb1EEEEEEEEEvNT_6ParamsE,"aw",@nobits
	.sectionflags	@""
	.align	16
	.zero		1024


//--------------------- .nv.shared._ZN7cutlass13device_kernelIN5flash11enable_sm90INS1_16FlashAttnFwdSm90INS1_25CollectiveMainloopFwdSm90ILi2EN4cute5tupleIJNS5_1CILi1EEES8_S8_EEENS6_IJNS7_ILi64EEESA_SA_EEELi512ENS_10bfloat16_tEfNS_4arch4Sm90ELb0ELb1ELb0ELb1ELb1ELb0ELb1ELb0ELb0ELb1ELb1ELb0EEENS1_21CollectiveEpilogueFwdINS6_IJSA_NS7_ILi512EEESA_EEES9_SC_SE_Li256ELb1ELb1ELb1ELb0EEENS1_36VarlenDynamicPersistentTileSchedulerILi64ELi64ELi256ELi128ELb1ELb1ELb1ELb1ELb0ELb1EEEEEEEEEvNT_6ParamsE --------------------------
	.section	.nv.shared._ZN7cutlass13device_kernelIN5flash11enable_sm90INS1_16FlashAttnFwdSm90INS1_25CollectiveMainloopFwdSm90ILi2EN4cute5tupleIJNS5_1CILi1EEES8_S8_EEENS6_IJNS7_ILi64EEESA_SA_EEELi512ENS_10bfloat16_tEfNS_4arch4Sm90ELb0ELb1ELb0ELb1ELb1ELb0ELb1ELb0ELb0ELb1ELb1ELb0EEENS1_21CollectiveEpilogueFwdINS6_IJSA_NS7_ILi512EEESA_EEES9_SC_SE_Li256ELb1ELb1ELb1ELb0EEENS1_36VarlenDynamicPersistentTileSchedulerILi64ELi64ELi256ELi128ELb1ELb1ELb1ELb1ELb0ELb1EEEEEEEEEvNT_6ParamsE,"aw",@nobits
	.sectionflags	@""
	.align	16
	.zero		1024


//--------------------- .nv.shared._ZN7cutlass13device_kernelIN5flash11enable_sm90INS1_16FlashAttnFwdSm90INS1_25CollectiveMainloopFwdSm90ILi2EN4cute5tupleIJNS5_1CILi1EEES8_S8_EEENS6_IJNS7_ILi64EEESA_SA_EEELi512ENS_10bfloat16_tEfNS_4arch4Sm90ELb0ELb1ELb0ELb1ELb1ELb1ELb1ELb0ELb0ELb1ELb1ELb0EEENS1_21CollectiveEpilogueFwdINS6_IJSA_NS7_ILi512EEESA_EEES9_SC_SE_Li256ELb1ELb1ELb1ELb0EEENS1_36VarlenDynamicPersistentTileSchedulerILi64ELi64ELi256ELi128ELb1ELb1ELb1ELb1ELb0ELb1EEEEEEEEEvNT_6ParamsE --------------------------
	.section	.nv.shared._ZN7cutlass13device_kernelIN5flash11enable_sm90INS1_16FlashAttnFwdSm90INS1_25CollectiveMainloopFwdSm90ILi2EN4cute5tupleIJNS5_1CILi1EEES8_S8_EEENS6_IJNS7_ILi64EEESA_SA_EEELi512ENS_10bfloat16_tEfNS_4arch4Sm90ELb0ELb1ELb0ELb1ELb1ELb1ELb1ELb0ELb0ELb1ELb1ELb0EEENS1_21CollectiveEpilogueFwdINS6_IJSA_NS7_ILi512EEESA_EEES9_SC_SE_Li256ELb1ELb1ELb1ELb0EEENS1_36VarlenDynamicPersistentTileSchedulerILi64ELi64ELi256ELi128ELb1ELb1ELb1ELb1ELb0ELb1EEEEEEEEEvNT_6ParamsE,"aw",@nobits
	.sectionflags	@""
	.align	16
	.zero		1024


//--------------------- .nv.shared._ZN7cutlass13device_kernelIN5flash11enable_sm90INS1_16FlashAttnFwdSm90INS1_25CollectiveMainloopFwdSm90ILi2EN4cute5tupleIJNS5_1CILi1EEES8_S8_EEENS6_IJNS7_ILi64EEESA_SA_EEELi512ENS_10bfloat16_tEfNS_4arch4Sm90ELb1ELb0ELb0ELb0ELb1ELb0ELb0ELb0ELb0ELb1ELb1ELb0EEENS1_21CollectiveEpilogueFwdINS6_IJSA_NS7_ILi512EEESA_EEES9_SC_SE_Li256ELb0ELb1ELb1ELb0EEENS1_19SingleTileSchedulerILb0ELb1ELb1ELi64EEEEEEEEEvNT_6ParamsE --------------------------
	.section	.nv.shared._ZN7cutlass13device_kernelIN5flash11enable_sm90INS1_16FlashAttnFwdSm90INS1_25CollectiveMainloopFwdSm90ILi2EN4cute5tupleIJNS5_1CILi1EEES8_S8_EEENS6_IJNS7_ILi64EEESA_SA_EEELi512ENS_10bfloat16_tEfNS_4arch4Sm90ELb1ELb0ELb0ELb0ELb1ELb0ELb0ELb0ELb0ELb1ELb1ELb0EEENS1_21CollectiveEpilogueFwdINS6_IJSA_NS7_ILi512EEESA_EEES9_SC_SE_Li256ELb0ELb1ELb1ELb0EEENS1_19SingleTileSchedulerILb0ELb1ELb1ELi64EEEEEEEEEvNT_6ParamsE,"aw",@nobits
	.sectionflags	@""
	.align	16
	.zero		1024


//--------------------- .nv.shared._ZN7cutlass13device_kernelIN5flash11enable_sm90INS1_16FlashAttnFwdSm90INS1_25CollectiveMainloopFwdSm90ILi2EN4cute5tupleIJNS5_1CILi1EEES8_S8_EEENS6_IJNS7_ILi64EEESA_SA_EEELi512ENS_10bfloat16_tEfNS_4arch4Sm90ELb1ELb0ELb0ELb0ELb1ELb0ELb1ELb0ELb0ELb1ELb1ELb0EEENS1_21CollectiveEpilogueFwdINS6_IJSA_NS7_ILi512EEESA_EEES9_SC_SE_Li256ELb0ELb1ELb1ELb0EEENS1_19SingleTileSchedulerILb0ELb1ELb1ELi64EEEEEEEEEvNT_6ParamsE --------------------------
	.section	.nv.shared._ZN7cutlass13device_kernelIN5flash11enable_sm90INS1_16FlashAttnFwdSm90INS1_25CollectiveMainloopFwdSm90ILi2EN4cute5tupleIJNS5_1CILi1EEES8_S8_EEENS6_IJNS7_ILi64EEESA_SA_EEELi512ENS_10bfloat16_tEfNS_4arch4Sm90ELb1ELb0ELb0ELb0ELb1ELb0ELb1ELb0ELb0ELb1ELb1ELb0EEENS1_21CollectiveEpilogueFwdINS6_IJSA_NS7_ILi512EEESA_EEES9_SC_SE_Li256ELb0ELb1ELb1ELb0EEENS1_19SingleTileSchedulerILb0ELb1ELb1ELi64EEEEEEEEEvNT_6ParamsE,"aw",@nobits
	.sectionflags	@""
	.align	16
	.zero		1024


//--------------------- .nv.shared._ZN7cutlass13device_kernelIN5flash11enable_sm90INS1_16FlashAttnFwdSm90INS1_25CollectiveMainloopFwdSm90ILi2EN4cute5tupleIJNS5_1CILi1EEES8_S8_EEENS6_IJNS7_ILi64EEESA_SA_EEELi512ENS_10bfloat16_tEfNS_4arch4Sm90ELb1ELb0ELb0ELb1ELb1ELb0ELb0ELb0ELb0ELb1ELb1ELb0EEENS1_21CollectiveEpilogueFwdINS6_IJSA_NS7_ILi512EEESA_EEES9_SC_SE_Li256ELb1ELb1ELb1ELb0EEENS1_36VarlenDynamicPersistentTileSchedulerILi64ELi64ELi256ELi128ELb1ELb1ELb1ELb1ELb1ELb1EEEEEEEEEvNT_6ParamsE --------------------------
	.section	.nv.shared._ZN7cutlass13device_kernelIN5flash11enable_sm90INS1_16FlashAttnFwdSm90INS1_25CollectiveMainloopFwdSm90ILi2EN4cute5tupleIJNS5_1CILi1EEES8_S8_EEENS6_IJNS7_ILi64EEESA_SA_EEELi512ENS_10bfloat16_tEfNS_4arch4Sm90ELb1ELb0ELb0ELb1ELb1ELb0ELb0ELb0ELb0ELb1ELb1ELb0EEENS1_21CollectiveEpilogueFwdINS6_IJSA_NS7_ILi512EEESA_EEES9_SC_SE_Li256ELb1ELb1ELb1ELb0EEENS1_36VarlenDynamicPersistentTileSchedulerILi64ELi64ELi256ELi128ELb1ELb1ELb1ELb1ELb1ELb1EEEEEEEEEvNT_6ParamsE,"aw",@nobits
	.sectionflags	@""
	.align	16
	.zero		1024


//--------------------- .nv.shared._ZN7cutlass13device_kernelIN5flash11enable_sm90INS1_16FlashAttnFwdSm90INS1_25CollectiveMainloopFwdSm90ILi2EN4cute5tupleIJNS5_1CILi1EEES8_S8_EEENS6_IJNS7_ILi64EEESA_SA_EEELi512ENS_10bfloat16_tEfNS_4arch4Sm90ELb1ELb0ELb0ELb1ELb1ELb1ELb0ELb0ELb0ELb1ELb1ELb0EEENS1_21CollectiveEpilogueFwdINS6_IJSA_NS7_ILi512EEESA_EEES9_SC_SE_Li256ELb1ELb1ELb1ELb0EEENS1_36VarlenDynamicPersistentTileSchedulerILi64ELi64ELi256ELi128ELb1ELb1ELb1ELb1ELb1ELb1EEEEEEEEEvNT_6ParamsE --------------------------
	.section	.nv.shared._ZN7cutlass13device_kernelIN5flash11enable_sm90INS1_16FlashAttnFwdSm90INS1_25CollectiveMainloopFwdSm90ILi2EN4cute5tupleIJNS5_1CILi1EEES8_S8_EEENS6_IJNS7_ILi64EEESA_SA_EEELi512ENS_10bfloat16_tEfNS_4arch4Sm90ELb1ELb0ELb0ELb1ELb1ELb1ELb0ELb0ELb0ELb1ELb1ELb0EEENS1_21CollectiveEpilogueFwdINS6_IJSA_NS7_ILi512EEESA_EEES9_SC_SE_Li256ELb1ELb1ELb1ELb0EEENS1_36VarlenDynamicPersistentTileSchedulerILi64ELi64ELi256ELi128ELb1ELb1ELb1ELb1ELb1ELb1EEEEEEEEEvNT_6ParamsE,"aw",@nobits
	.sectionflags	@""
	.align	16
	.zero		1024


//--------------------- .nv.shared._ZN7cutlass13device_kernelIN5flash11enable_sm90INS1_16FlashAttnFwdSm90INS1_25CollectiveMainloopFwdSm90ILi2EN4cute5tupleIJNS5_1CILi1EEES8_S8_EEENS6_IJNS7_ILi64EEESA_SA_EEELi512ENS_10bfloat16_tEfNS_4arch4Sm90ELb1ELb0ELb0ELb1ELb1ELb0ELb1ELb0ELb0ELb1ELb1ELb0EEENS1_21CollectiveEpilogueFwdINS6_IJSA_NS7_ILi512EEESA_EEES9_SC_SE_Li256ELb1ELb1ELb1ELb0EEENS1_36VarlenDynamicPersistentTileSchedulerILi64ELi64ELi256ELi128ELb1ELb1ELb1ELb1ELb1ELb1EEEEEEEEEvNT_6ParamsE --------------------------
	.section	.nv.shared._ZN7cutlass13device_kernelIN5flash11enable_sm90INS1_16FlashAttnFwdSm90INS1_25CollectiveMainloopFwdSm90ILi2EN4cute5tupleIJNS5_1CILi1EEES8_S8_EEENS6_IJNS7_ILi64EEESA_SA_EEELi512ENS_10bfloat16_tEfNS_4arch4Sm90ELb1ELb0ELb0ELb1ELb1ELb0ELb1ELb0ELb0ELb1ELb1ELb0EEENS1_21CollectiveEpilogueFwdINS6_IJSA_NS7_ILi512EEESA_EEES9_SC_SE_Li256ELb1ELb1ELb1ELb0EEENS1_36VarlenDynamicPersistentTileSchedulerILi64ELi64ELi256ELi128ELb1ELb1ELb1ELb1ELb1ELb1EEEEEEEEEvNT_6ParamsE,"aw",@nobits
	.sectionflags	@""
	.align	16
	.zero		1024


//--------------------- .nv.shared._ZN7cutlass13device_kernelIN5flash11enable_sm90INS1_16FlashAttnFwdSm90INS1_25CollectiveMainloopFwdSm90ILi2EN4cute5tupleIJNS5_1CILi1EEES8_S8_EEENS6_IJNS7_ILi64EEESA_SA_EEELi512ENS_10bfloat16_tEfNS_4arch4Sm90ELb1ELb0ELb0ELb1ELb1ELb1ELb1ELb0ELb0ELb1ELb1ELb0EEENS1_21CollectiveEpilogueFwdINS6_IJSA_NS7_ILi512EEESA_EEES9_SC_SE_Li256ELb1ELb1ELb1ELb0EEENS1_36VarlenDynamicPersistentTileSchedulerILi64ELi64ELi256ELi128ELb1ELb1ELb1ELb1ELb1ELb1EEEEEEEEEvNT_6ParamsE --------------------------
	.section	.nv.shared._ZN7cutlass13device_kernelIN5flash11enable_sm90INS1_16FlashAttnFwdSm90INS1_25CollectiveMainloopFwdSm90ILi2EN4cute5tupleIJNS5_1CILi1EEES8_S8_EEENS6_IJNS7_ILi64EEESA_SA_EEELi512ENS_10bfloat16_tEfNS_4arch4Sm90ELb1ELb0ELb0ELb1ELb1ELb1ELb1ELb0ELb0ELb1ELb1ELb0EEENS1_21CollectiveEpilogueFwdINS6_IJSA_NS7_ILi512EEESA_EEES9_SC_SE_Li256ELb1ELb1ELb1ELb0EEENS1_36VarlenDynamicPersistentTileSchedulerILi64ELi64ELi256ELi128ELb1ELb1ELb1ELb1ELb1ELb1EEEEEEEEEvNT_6ParamsE,"aw",@nobits
	.sectionflags	@""
	.align	16
	.zero		1024


//--------------------- .nv.shared._ZN7cutlass13device_kernelIN5flash11enable_sm90INS1_16FlashAttnFwdSm90INS1_25CollectiveMainloopFwdSm90ILi2EN4cute5tupleIJNS5_1CILi1EEES8_S8_EEENS6_IJNS7_ILi128EEENS7_ILi96EEENS7_ILi64EEEEEELi256ENS_10bfloat16_tEfNS_4arch4Sm90ELb0ELb0ELb0ELb0ELb1ELb0ELb0ELb1ELb0ELb1ELb1ELb0EEENS1_21CollectiveEpilogueFwdINS6_IJSA_NS7_ILi256EEESB_EEES9_SE_SG_Li256ELb0ELb1ELb1ELb0EEENS1_19SingleTileSchedulerILb0ELb1ELb1ELi128EEEEEEEEEvNT_6ParamsE --------------------------
	.section	.nv.shared._ZN7cutlass13device_kernelIN5flash11enable_sm90INS1_16FlashAttnFwdSm90INS1_25CollectiveMainloopFwdSm90ILi2EN4cute5tupleIJNS5_1CILi1EEES8_S8_EEENS6_IJNS7_ILi128EEENS7_ILi96EEENS7_ILi64EEEEEELi256ENS_10bfloat16_tEfNS_4arch4Sm90ELb0ELb0ELb0ELb0ELb1ELb0ELb0ELb1ELb0ELb1ELb1ELb0EEENS1_21CollectiveEpilogueFwdINS6_IJSA_NS7_ILi256EEESB_EEES9_SE_SG_Li256ELb0ELb1ELb1ELb0EEENS1_19SingleTileSchedulerILb0ELb1ELb1ELi128EEEEEEEEEvNT_6ParamsE,"aw",@nobits
	.sectionflags	@""
	.align	16
	.zero		1024


//--------------------- .nv.shared._ZN7cutlass13device_kernelIN5flash11enable_sm90INS1_16FlashAttnFwdSm90INS1_25CollectiveMainloopFwdSm90ILi2EN4cute5tupleIJNS5_1CILi1EEES8_S8_EEENS6_IJNS7_ILi128EEENS7_ILi96EEENS7_ILi64EEEEEELi256ENS_10bfloat16_tEfNS_4arch4Sm90ELb0ELb0ELb0ELb0ELb1ELb0ELb1ELb1ELb0ELb1ELb1ELb0EEENS1_21CollectiveEpilogueFwdINS6_IJSA_NS7_ILi256EEESB_EEES9_SE_SG_Li256ELb0ELb1ELb1ELb0EEENS1_19SingleTileSchedulerILb0ELb1ELb1ELi128EEEEEEEEEvNT_6ParamsE --------------------------
	.section	.nv.shared._ZN7cutlass13device_kernelIN5flash11enable_sm90INS1_16FlashAttnFwdSm90INS1_25CollectiveMainloopFwdSm90ILi2EN4cute5tupleIJNS5_1CILi1EEES8_S8_EEENS6_IJNS7_ILi128EEENS7_ILi96EEENS7_ILi64EEEEEELi256ENS_10bfloat16_tEfNS_4arch4Sm90ELb0ELb0ELb0ELb0ELb1ELb0ELb1ELb1ELb0ELb1ELb1ELb0EEENS1_21CollectiveEpilogueFwdINS6_IJSA_NS7_ILi256EEESB_EEES9_SE_SG_Li256ELb0ELb1ELb1ELb0EEENS1_19SingleTileSchedulerILb0ELb1ELb1ELi128EEEEEEEEEvNT_6ParamsE,"aw",@nobits
	.sectionflags	@""
	.align	16
	.zero		1024


//--------------------- .nv.shared._ZN7cutlass13device_kernelIN5flash11enable_sm90INS1_16FlashAttnFwdSm90INS1_25CollectiveMainloopFwdSm90ILi2EN4cute5tupleIJNS5_1CILi1EEES8_S8_EEENS6_IJNS7_ILi128EEENS7_ILi96EEENS7_ILi64EEEEEELi256ENS_10bfloat16_tEfNS_4arch4Sm90ELb0ELb0ELb0ELb1ELb1ELb0ELb0ELb1ELb0ELb1ELb1ELb0EEENS1_21CollectiveEpilogueFwdINS6_IJSA_NS7_ILi256EEESB_EEES9_SE_SG_Li256ELb1ELb1ELb1ELb0EEENS1_36VarlenDynamicPersistentTileSchedulerILi128ELi96ELi256ELi128ELb1ELb1ELb1ELb0ELb1ELb1EEEEEEEEEvNT_6ParamsE --------------------------
	.section	.nv.shared._ZN7cutlass13device_kernelIN5flash11enable_sm90INS1_16FlashAttnFwdSm90INS1_25CollectiveMainloopFwdSm90ILi2EN4cute5tupleIJNS5_1CILi1EEES8_S8_EEENS6_IJNS7_ILi128EEENS7_ILi96EEENS7_ILi64EEEEEELi256ENS_10bfloat16_tEfNS_4arch4Sm90ELb0ELb0ELb0ELb1ELb1ELb0ELb0ELb1ELb0ELb1ELb1ELb0EEENS1_21CollectiveEpilogueFwdINS6_IJSA_NS7_ILi256EEESB_EEES9_SE_SG_Li256ELb1ELb1ELb1ELb0EEENS1_36VarlenDynamicPersistentTileSchedulerILi128ELi96ELi256ELi128ELb1ELb1ELb1ELb0ELb1ELb1EEEEEEEEEvNT_6ParamsE,"aw",@nobits
	.sectionflags	@""
	.align	16
	.zero		1024


//--------------------- .nv.shared._ZN7cutlass13device_kernelIN5flash11enable_sm90INS1_16FlashAttnFwdSm90INS1_25CollectiveMainloopFwdSm90ILi2EN4cute5tupleIJNS5_1CILi1EEES8_S8_EEENS6_IJNS7_ILi128EEENS7_ILi96EEENS7_ILi64EEEEEELi256ENS_10bfloat16_tEfNS_4arch4Sm90ELb0ELb0ELb0ELb1ELb1ELb1ELb0ELb1ELb0ELb1ELb1ELb0EEENS1_21CollectiveEpilogueFwdINS6_IJSA_NS7_ILi256EEESB_EEES9_SE_SG_Li256ELb1ELb1ELb1ELb0EEENS1_36VarlenDynamicPersistentTileSchedulerILi128ELi96ELi256ELi128ELb1ELb1ELb1ELb0ELb1ELb1EEEEEEEEEvNT_6ParamsE --------------------------
	.section	.nv.shared._ZN7cutlass13device_kernelIN5flash11enable_sm90INS1_16FlashAttnFwdSm90INS1_25CollectiveMainloopFwdSm90ILi2EN4cute5tupleIJNS5_1CILi1EEES8_S8_EEENS6_IJNS7_ILi128EEENS7_ILi96EEENS7_ILi64EEEEEELi256ENS_10bfloat16_tEfNS_4arch4Sm90ELb0ELb0ELb0ELb1ELb1ELb1ELb0ELb1ELb0ELb1ELb1ELb0EEENS1_21CollectiveEpilogueFwdINS6_IJSA_NS7_ILi256EEESB_EEES9_SE_SG_Li256ELb1ELb1ELb1ELb0EEENS1_36VarlenDynamicPersistentTileSchedulerILi128ELi96ELi256ELi128ELb1ELb1ELb1ELb0ELb1ELb1EEEEEEEEEvNT_6ParamsE,"aw",@nobits
	.sectionflags	@""
	.align	16
	.zero		1024


//--------------------- .nv.shared._ZN7cutlass13device_kernelIN5flash11enable_sm90INS1_16FlashAttnFwdSm90INS1_25CollectiveMainloopFwdSm90ILi2EN4cute5tupleIJNS5_1CILi1EEES8_S8_EEENS6_IJNS7_ILi128EEENS7_ILi96EEENS7_ILi64EEEEEELi256ENS_10bfloat16_tEfNS_4arch4Sm90ELb0ELb0ELb0ELb1ELb1ELb0ELb1ELb1ELb0ELb1ELb1ELb0EEENS1_21CollectiveEpilogueFwdINS6_IJSA_NS7_ILi256EEESB_EEES9_SE_SG_Li256ELb1ELb1ELb1ELb0EEENS1_36VarlenDynamicPersistentTileSchedulerILi128ELi96ELi256ELi128ELb1ELb1ELb1ELb0ELb1ELb1EEEEEEEEEvNT_6ParamsE --------------------------
	.section	.nv.shared._ZN7cutlass13device_kernelIN5flash11enable_sm90INS1_16FlashAttnFwdSm90INS1_25CollectiveMainloopFwdSm90ILi2EN4cute5tupleIJNS5_1CILi1EEES8_S8_EEENS6_IJNS7_ILi128EEENS7_ILi96EEENS7_ILi64EEEEEELi256ENS_10bfloat16_tEfNS_4arch4Sm90ELb0ELb0ELb0ELb1ELb1ELb0ELb1ELb1ELb0ELb1ELb1ELb0EEENS1_21CollectiveEpilogueFwdINS6_IJSA_NS7_ILi256EEESB_EEES9_SE_SG_Li256ELb1ELb1ELb1ELb0EEENS1_36VarlenDynamicPersistentTileSchedulerILi128ELi96ELi256ELi128ELb1ELb1ELb1ELb0ELb1ELb1EEEEEEEEEvNT_6ParamsE,"aw",@nobits
	.sectionflags	@""
	.align	16
	.zero		1024


//--------------------- .nv.shared._ZN7cutlass13device_kernelIN5flash11enable_sm90INS1_16FlashAttnFwdSm90INS1_25CollectiveMainloopFwdSm90ILi2EN4cute5tupleIJNS5_1CILi1EEES8_S8_EEENS6_IJNS7_ILi128EEENS7_ILi96EEENS7_ILi64EEEEEELi256ENS_10bfloat16_tEfNS_4arch4Sm90ELb0ELb0ELb0ELb1ELb1ELb1ELb1ELb1ELb0ELb1ELb1ELb0EEENS1_21CollectiveEpilogueFwdINS6_IJSA_NS7_ILi256EEESB_EEES9_SE_SG_Li256ELb1ELb1ELb1ELb0EEENS1_36VarlenDynamicPersistentTileSchedulerILi128ELi96ELi256ELi128ELb1ELb1ELb1ELb0ELb1ELb1EEEEEEEEEvNT_6ParamsE --------------------------
	.section	.nv.shared._ZN7cutlass13device_kernelIN5flash11enable_sm90INS1_16FlashAttnFwdSm90INS1_25CollectiveMainloopFwdSm90ILi2EN4cute5tupleIJNS5_1CILi1EEES8_S8_EEENS6_IJNS7_ILi128EEENS7_ILi96EEENS7_ILi64EEEEEELi256ENS_10bfloat16_tEfNS_4arch4Sm90ELb0ELb0ELb0ELb1ELb1ELb1ELb1ELb1ELb0ELb1ELb1ELb0EEENS1_21CollectiveEpilogueFwdINS6_IJSA_NS7_ILi256EEESB_EEES9_SE_SG_Li256ELb1ELb1ELb1ELb0EEENS1_36VarlenDynamicPersistentTileSchedulerILi128ELi96ELi256ELi128ELb1ELb1ELb1ELb0ELb1ELb1EEEEEEEEEvNT_6ParamsE,"aw",@nobits
	.sectionflags	@""
	.align	16
	.zero		1024


//--------------------- .nv.shared._ZN7cutlass13device_kernelIN5flash11enable_sm90INS1_16FlashAttnFwdSm90INS1_25CollectiveMainloopFwdSm90ILi2EN4cute5tupleIJNS5_1CILi1EEES8_S8_EEENS6_IJNS7_ILi128EEENS7_ILi96EEENS7_ILi64EEEEEELi256ENS_10bfloat16_tEfNS_4arch4Sm90ELb0ELb1ELb0ELb0ELb1ELb0ELb0ELb1ELb0ELb1ELb1ELb0EEENS1_21CollectiveEpilogueFwdINS6_IJSA_NS7_ILi256EEESB_EEES9_SE_SG_Li256ELb0ELb1ELb1ELb0EEENS1_19SingleTileSchedulerILb0ELb1ELb1ELi128EEEEEEEEEvNT_6ParamsE --------------------------
	.section	.nv.shared._ZN7cutlass13device_kernelIN5flash11enable_sm90INS1_16FlashAttnFwdSm90INS1_25CollectiveMainloopFwdSm90ILi2EN4cute5tupleIJNS5_1CILi1EEES8_S8_EEENS6_IJNS7_ILi128EEENS7_ILi96EEENS7_ILi64EEEEEELi256ENS_10bfloat16_tEfNS_4arch4Sm90ELb0ELb1ELb0ELb0ELb1ELb0ELb0ELb1ELb0ELb1ELb1ELb0EEENS1_21CollectiveEpilogueFwdINS6_IJSA_NS7_ILi256EEESB_EEES9_SE_SG_Li256ELb0ELb1ELb1ELb0EEENS1_19SingleTileSchedulerILb0ELb1ELb1ELi128EEEEEEEEEvNT_6ParamsE,"aw",@nobits
	.sectionflags	@""
	.align	16
	.zero		1024


//--------------------- .nv.shared._ZN7cutlass13device_kernelIN5flash11enable_sm90INS1_16FlashAttnFwdSm90INS1_25CollectiveMainloopFwdSm90ILi2EN4cute5tupleIJNS5_1CILi1EEES8_S8_EEENS6_IJNS7_ILi128EEENS7_ILi96EEENS7_ILi64EEEEEELi256ENS_10bfloat16_tEfNS_4arch4Sm90ELb0ELb1ELb0ELb0ELb1ELb0ELb1ELb1ELb0ELb1ELb1ELb0EEENS1_21CollectiveEpilogueFwdINS6_IJSA_NS7_ILi256EEESB_EEES9_SE_SG_Li256ELb0ELb1ELb1ELb0EEENS1_19SingleTileSchedulerILb0ELb1ELb1ELi128EEEEEEEEEvNT_6ParamsE --------------------------
	.section	.nv.shared._ZN7cutlass13device_kernelIN5flash11enable_sm90INS1_16FlashAttnFwdSm90INS1_25CollectiveMainloopFwdSm90ILi2EN4cute5tupleIJNS5_1CILi1EEES8_S8_EEENS6_IJNS7_ILi128EEENS7_ILi96EEENS7_ILi64EEEEEELi256ENS_10bfloat16_tEfNS_4arch4Sm90ELb0ELb1ELb0ELb0ELb1ELb0ELb1ELb1ELb0ELb1ELb1ELb0EEENS1_21CollectiveEpilogueFwdINS6_IJSA_NS7_ILi256EEESB_EEES9_SE_SG_Li256ELb0ELb1ELb1ELb0EEENS1_19SingleTileSchedulerILb0ELb1ELb1ELi128EEEEEEEEEvNT_6ParamsE,"aw",@nobits
	.sectionflags	@""
	.align	16
	.zero		1024


//--------------------- .nv.shared._ZN7cutlass13device_kernelIN5flash11enable_sm90INS1_16FlashAttnFwdSm90INS1_25CollectiveMainloopFwdSm90ILi2EN4cute5tupleIJNS5_1CILi1EEES8_S8_EEENS6_IJNS7_ILi128EEENS7_ILi96EEENS7_ILi64EEEEEELi256ENS_10bfloat16_tEfNS_4arch4Sm90ELb0ELb1ELb0ELb1ELb1ELb0ELb0ELb1ELb0ELb1ELb1ELb0EEENS1_21CollectiveEpilogueFwdINS6_IJSA_NS7_ILi256EEESB_EEES9_SE_SG_Li256ELb1ELb1ELb1ELb0EEENS1_36VarlenDynamicPersistentTileSchedulerILi128ELi96ELi256ELi128ELb1ELb1ELb1ELb1ELb0ELb1EEEEEEEEEvNT_6ParamsE --------------------------
	.section	.nv.shared._ZN7cutlass13device_kernelIN5flash11enable_sm90INS1_16FlashAttnFwdSm90INS1_25CollectiveMainloopFwdSm90ILi2EN4cute5tupleIJNS5_1CILi1EEES8_S8_EEENS6_IJNS7_ILi128EEENS7_ILi96EEENS7_ILi64EEEEEELi256ENS_10bfloat16_tEfNS_4arch4Sm90ELb0ELb1ELb0ELb1ELb1ELb0ELb0ELb1ELb0ELb1ELb1ELb0EEENS1_21CollectiveEpilogueFwdINS6_IJSA_NS7_ILi256EEESB_EEES9_SE_SG_Li256ELb1ELb1ELb1ELb0EEENS1_36VarlenDynamicPersistentTileSchedulerILi128ELi96ELi256ELi128ELb1ELb1ELb1ELb1ELb0ELb1EEEEEEEEEvNT_6ParamsE,"aw",@nobits
	.sectionflags	@""
	.align	16
	.zero		1024


//--------------------- .nv.shared._ZN7cutlass13device_kernelIN5flash11enable_sm90INS1_16FlashAttnFwdSm90INS1_25CollectiveMainloopFwdSm90ILi2EN4cute5tupleIJNS5_1CILi1EEES8_S8_EEENS6_IJNS7_ILi128EEENS7_ILi96EEENS7_ILi64EEEEEELi256ENS_10bfloat16_tEfNS_4arch4Sm90ELb0ELb1ELb0ELb1ELb1ELb1ELb0ELb1ELb0ELb1ELb1ELb0EEENS1_21CollectiveEpilogueFwdINS6_IJSA_NS7_ILi256EEESB_EEES9_SE_SG_Li256ELb1ELb1ELb1ELb0EEENS1_36VarlenDynamicPersistentTileSchedulerILi128ELi96ELi256ELi128ELb1ELb1ELb1ELb1ELb0ELb1EEEEEEEEEvNT_6ParamsE --------------------------
	.section	.nv.shared._ZN7cutlass13device_kernelIN5flash11enable_sm90INS1_16FlashAttnFwdSm90INS1_25CollectiveMainloopFwdSm90ILi2EN4cute5tupleIJNS5_1CILi1EEES8_S8_EEENS6_IJNS7_ILi128EEENS7_ILi96EEENS7_ILi64EEEEEELi256ENS_10bfloat16_tEfNS_4arch4Sm90ELb0ELb1ELb0ELb1ELb1ELb1ELb0ELb1ELb0ELb1ELb1ELb0EEENS1_21CollectiveEpilogueFwdINS6_IJSA_NS7_ILi256EEESB_EEES9_SE_SG_Li256ELb1ELb1ELb1ELb0EEENS1_36VarlenDynamicPersistentTileSchedulerILi128ELi96ELi256ELi128ELb1ELb1ELb1ELb1ELb0ELb1EEEEEEEEEvNT_6ParamsE,"aw",@nobits
	.sectionflags	@""
	.align	16
	.zero		1024


//--------------------- .nv.shared._ZN7cutlass13device_kernelIN5flash11enable_sm90INS1_16FlashAttnFwdSm90INS1_25CollectiveMainloopFwdSm90ILi2EN4cute5tupleIJNS5_1CILi1EEES8_S8_EEENS6_IJNS7_ILi128EEENS7_ILi96EEENS7_ILi64EEEEEELi256ENS_10bfloat16_tEfNS_4arch4Sm90ELb0ELb1ELb0ELb1ELb1ELb0ELb1ELb1ELb0ELb1ELb1ELb0EEENS1_21CollectiveEpilogueFwdINS6_IJSA_NS7_ILi256EEESB_EEES9_SE_SG_Li256ELb1ELb1ELb1ELb0EEENS1_36VarlenDynamicPersistentTileSchedulerILi128ELi96ELi256ELi128ELb1ELb1ELb1ELb1ELb0ELb1EEEEEEEEEvNT_6ParamsE --------------------------
	.section	.nv.shared._ZN7cutlass13device_kernelIN5flash11enable_sm90INS1_16FlashAttnFwdSm90INS1_25CollectiveMainloopFwdSm90ILi2EN4cute5tupleIJNS5_1CILi1EEES8_S8_EEENS6_IJNS7_ILi128EEENS7_ILi96EEENS7_ILi64EEEEEELi256ENS_10bfloat16_tEfNS_4arch4Sm90ELb0ELb1ELb0ELb1ELb1ELb0ELb1ELb1ELb0ELb1ELb1ELb0EEENS1_21CollectiveEpilogueFwdINS6_IJSA_NS7_ILi256EEESB_EEES9_SE_SG_Li256ELb1ELb1ELb1ELb0EEENS1_36VarlenDynamicPersistentTileSchedulerILi128ELi96ELi256ELi128ELb1ELb1ELb1ELb1ELb0ELb1EEEEEEEEEvNT_6ParamsE,"aw",@nobits
	.sectionflags	@""
	.align	16
	.zero		1024


//--------------------- .nv.shared._ZN7cutlass13device_kernelIN5flash11enable_sm90INS1_16FlashAttnFwdSm90INS1_25CollectiveMainloopFwdSm90ILi2EN4cute5tupleIJNS5_1CILi1EEES8_S8_EEENS6_IJNS7_ILi128EEENS7_ILi96EEENS7_ILi64EEEEEELi256ENS_10bfloat16_tEfNS_4arch4Sm90ELb0ELb1ELb0ELb1ELb1ELb1ELb1ELb1ELb0ELb1ELb1ELb0EEENS1_21CollectiveEpilogueFwdINS6_IJSA_NS7_ILi256EEESB_EEES9_SE_SG_Li256ELb1ELb1ELb1ELb0EEENS1_36VarlenDynamicPersistentTileSchedulerILi128ELi96ELi256ELi128ELb1ELb1ELb1ELb1ELb0ELb1EEEEEEEEEvNT_6ParamsE --------------------------
	.section	.nv.shared._ZN7cutlass13device_kernelIN5flash11enable_sm90INS1_16FlashAttnFwdSm90INS1_25CollectiveMainloopFwdSm90ILi2EN4cute5tupleIJNS5_1CILi1EEES8_S8_EEENS6_IJNS7_ILi128EEENS7_ILi96EEENS7_ILi64EEEEEELi256ENS_10bfloat16_tEfNS_4arch4Sm90ELb0ELb1ELb0ELb1ELb1ELb1ELb1ELb1ELb0ELb1ELb1ELb0EEENS1_21CollectiveEpilogueFwdINS6_IJSA_NS7_ILi256EEESB_EEES9_SE_SG_Li256ELb1ELb1ELb1ELb0EEENS1_36VarlenDynamicPersistentTileSchedulerILi128ELi96ELi256ELi128ELb1ELb1ELb1ELb1ELb0ELb1EEEEEEEEEvNT_6ParamsE,"aw",@nobits
	.sectionflags	@""
	.align	16
	.zero		1024


//--------------------- .nv.shared._ZN7cutlass13device_kernelIN5flash11enable_sm90INS1_16FlashAttnFwdSm90INS1_25CollectiveMainloopFwdSm90ILi2EN4cute5tupleIJNS5_1CILi1EEES8_S8_EEENS6_IJNS7_ILi128EEENS7_ILi96EEENS7_ILi64EEEEEELi256ENS_10bfloat16_tEfNS_4arch4Sm90ELb1ELb0ELb0ELb0ELb1ELb0ELb0ELb1ELb0ELb1ELb1ELb0EEENS1_21CollectiveEpilogueFwdINS6_IJSA_NS7_ILi256EEESB_EEES9_SE_SG_Li256ELb0ELb1ELb1ELb0EEENS1_19SingleTileSchedulerILb0ELb1ELb1ELi128EEEEEEEEEvNT_6ParamsE --------------------------
	.section	.nv.shared._ZN7cutlass13device_kernelIN5flash11enable_sm90INS1_16FlashAttnFwdSm90INS1_25CollectiveMainloopFwdSm90ILi2EN4cute5tupleIJNS5_1CILi1EEES8_S8_EEENS6_IJNS7_ILi128EEENS7_ILi96EEENS7_ILi64EEEEEELi256ENS_10bfloat16_tEfNS_4arch4Sm90ELb1ELb0ELb0ELb0ELb1ELb0ELb0ELb1ELb0ELb1ELb1ELb0EEENS1_21CollectiveEpilogueFwdINS6_IJSA_NS7_ILi256EEESB_EEES9_SE_SG_Li256ELb0ELb1ELb1ELb0EEENS1_19SingleTileSchedulerILb0ELb1ELb1ELi128EEEEEEEEEvNT_6ParamsE,"aw",@nobits
	.sectionflags	@""
	.align	16
	.zero		1024


//--------------------- .nv.shared._ZN7cutlass13device_kernelIN5flash11enable_sm90INS1_16FlashAttnFwdSm90INS1_25CollectiveMainloopFwdSm90ILi2EN4cute5tupleIJNS5_1CILi1EEES8_S8_EEENS6_IJNS7_ILi128EEENS7_ILi96EEENS7_ILi64EEEEEELi256ENS_10bfloat16_tEfNS_4arch4Sm90ELb1ELb0ELb0ELb0ELb1ELb0ELb1ELb1ELb0ELb1ELb1ELb0EEENS1_21CollectiveEpilogueFwdINS6_IJSA_NS7_ILi256EEESB_EEES9_SE_SG_Li256ELb0ELb1ELb1ELb0EEENS1_19SingleTileSchedulerILb0ELb1ELb1ELi128EEEEEEEEEvNT_6ParamsE --------------------------
	.section	.nv.shared._ZN7cutlass13device_kernelIN5flash11enable_sm90INS1_16FlashAttnFwdSm90INS1_25CollectiveMainloopFwdSm90ILi2EN4cute5tupleIJNS5_1CILi1EEES8_S8_EEENS6_IJNS7_ILi128EEENS7_ILi96EEENS7_ILi64EEEEEELi256ENS_10bfloat16_tEfNS_4arch4Sm90ELb1ELb0ELb0ELb0ELb1ELb0ELb1ELb1ELb0ELb1ELb1ELb0EEENS1_21CollectiveEpilogueFwdINS6_IJSA_NS7_ILi256EEESB_EEES9_SE_SG_Li256ELb0ELb1ELb1ELb0EEENS1_19SingleTileSchedulerILb0ELb1ELb1ELi128EEEEEEEEEvNT_6ParamsE,"aw",@nobits
	.sectionflags	@""
	.align	16
	.zero		1024


//--------------------- .nv.shared._ZN7cutlass13device_kernelIN5flash11enable_sm90INS1_16FlashAttnFwdSm90INS1_25CollectiveMainloopFwdSm90ILi2EN4cute5tupleIJNS5_1CILi1EEES8_S8_EEENS6_IJNS7_ILi128EEENS7_ILi96EEENS7_ILi64EEEEEELi256ENS_10bfloat16_tEfNS_4arch4Sm90ELb1ELb0ELb0ELb1ELb1ELb0ELb0ELb1ELb0ELb1ELb1ELb0EEENS1_21CollectiveEpilogueFwdINS6_IJSA_NS7_ILi256EEESB_EEES9_SE_SG_Li256ELb1ELb1ELb1ELb0EEENS1_36VarlenDynamicPersistentTileSchedulerILi128ELi96ELi256ELi128ELb1ELb1ELb1ELb1ELb1ELb1EEEEEEEEEvNT_6ParamsE --------------------------
	.section	.nv.shared._ZN7cutlass13device_kernelIN5flash11enable_sm90INS1_16FlashAttnFwdSm90INS1_25CollectiveMainloopFwdSm90ILi2EN4cute5tupleIJNS5_1CILi1EEES8_S8_EEENS6_IJNS7_ILi128EEENS7_ILi96EEENS7_ILi64EEEEEELi256ENS_10bfloat16_tEfNS_4arch4Sm90ELb1ELb0ELb0ELb1ELb1ELb0ELb0ELb1ELb0ELb1ELb1ELb0EEENS1_21CollectiveEpilogueFwdINS6_IJSA_NS7_ILi256EEESB_EEES9_SE_SG_Li256ELb1ELb1ELb1ELb0EEENS1_36VarlenDynamicPersistentTileSchedulerILi128ELi96ELi256ELi128ELb1ELb1ELb1ELb1ELb1ELb1EEEEEEEEEvNT_6ParamsE,"aw",@nobits
	.sectionflags	@""
	.align	16
	.zero		1024


//--------------------- .nv.shared._ZN7cutlass13device_kernelIN5flash11enable_sm90INS1_16FlashAttnFwdSm90INS1_25CollectiveMainloopFwdSm90ILi2EN4cute5tupleIJNS5_1CILi1EEES8_S8_EEENS6_IJNS7_ILi128EEENS7_ILi96EEENS7_ILi64EEEEEELi256ENS_10bfloat16_tEfNS_4arch4Sm90ELb1ELb0ELb0ELb1ELb1ELb1ELb0ELb1ELb0ELb1ELb1ELb0EEENS1_21CollectiveEpilogueFwdINS6_IJSA_NS7_ILi256EEESB_EEES9_SE_SG_Li256ELb1ELb1ELb1ELb0EEENS1_36VarlenDynamicPersistentTileSchedulerILi128ELi96ELi256ELi128ELb1ELb1ELb1ELb1ELb1ELb1EEEEEEEEEvNT_6ParamsE --------------------------
	.section	.nv.shared._ZN7cutlass13device_kernelIN5flash11enable_sm90INS1_16FlashAttnFwdSm90INS1_25CollectiveMainloopFwdSm90ILi2EN4cute5tupleIJNS5_1CILi1EEES8_S8_EEENS6_IJNS7_ILi128EEENS7_ILi96EEENS7_ILi64EEEEEELi256ENS_10bfloat16_tEfNS_4arch4Sm90ELb1ELb0ELb0ELb1ELb1ELb1ELb0ELb1ELb0ELb1ELb1ELb0EEENS1_21CollectiveEpilogueFwdINS6_IJSA_NS7_ILi256EEESB_EEES9_SE_SG_Li256ELb1ELb1ELb1ELb0EEENS1_36VarlenDynamicPersistentTileSchedulerILi128ELi96ELi256ELi128ELb1ELb1ELb1ELb1ELb1ELb1EEEEEEEEEvNT_6ParamsE,"aw",@nobits
	.sectionflags	@""
	.align	16
	.zero		1024


//--------------------- .nv.shared._ZN7cutlass13device_kernelIN5flash11enable_sm90INS1_16FlashAttnFwdSm90INS1_25CollectiveMainloopFwdSm90ILi2EN4cute5tupleIJNS5_1CILi1EEES8_S8_EEENS6_IJNS7_ILi128EEENS7_ILi96EEENS7_ILi64EEEEEELi256ENS_10bfloat16_tEfNS_4arch4Sm90ELb1ELb0ELb0ELb1ELb1ELb0ELb1ELb1ELb0ELb1ELb1ELb0EEENS1_21CollectiveEpilogueFwdINS6_IJSA_NS7_ILi256EEESB_EEES9_SE_SG_Li256ELb1ELb1ELb1ELb0EEENS1_36VarlenDynamicPersistentTileSchedulerILi128ELi96ELi256ELi128ELb1ELb1ELb1ELb1ELb1ELb1EEEEEEEEEvNT_6ParamsE --------------------------
	.section	.nv.shared._ZN7cutlass13device_kernelIN5flash11enable_sm90INS1_16FlashAttnFwdSm90INS1_25CollectiveMainloopFwdSm90ILi2EN4cute5tupleIJNS5_1CILi1EEES8_S8_EEENS6_IJNS7_ILi128EEENS7_ILi96EEENS7_ILi64EEEEEELi256ENS_10bfloat16_tEfNS_4arch4Sm90ELb1ELb0ELb0ELb1ELb1ELb0ELb1ELb1ELb0ELb1ELb1ELb0EEENS1_21CollectiveEpilogueFwdINS6_IJSA_NS7_ILi256EEESB_EEES9_SE_SG_Li256ELb1ELb1ELb1ELb0EEENS1_36VarlenDynamicPersistentTileSchedulerILi128ELi96ELi256ELi128ELb1ELb1ELb1ELb1ELb1ELb1EEEEEEEEEvNT_6ParamsE,"aw",@nobits
	.sectionflags	@""
	.align	16
	.zero		1024


//--------------------- .nv.shared._ZN7cutlass13device_kernelIN5flash11enable_sm90INS1_16FlashAttnFwdSm90INS1_25CollectiveMainloopFwdSm90ILi2EN4cute5tupleIJNS5_1CILi1EEES8_S8_EEENS6_IJNS7_ILi128EEENS7_ILi96EEENS7_ILi64EEEEEELi256ENS_10bfloat16_tEfNS_4arch4Sm90ELb1ELb0ELb0ELb1ELb1ELb1ELb1ELb1ELb0ELb1ELb1ELb0EEENS1_21CollectiveEpilogueFwdINS6_IJSA_NS7_ILi256EEESB_EEES9_SE_SG_Li256ELb1ELb1ELb1ELb0EEENS1_36VarlenDynamicPersistentTileSchedulerILi128ELi96ELi256ELi128ELb1ELb1ELb1ELb1ELb1ELb1EEEEEEEEEvNT_6ParamsE --------------------------
	.section	.nv.shared._ZN7cutlass13device_kernelIN5flash11enable_sm90INS1_16FlashAttnFwdSm90INS1_25CollectiveMainloopFwdSm90ILi2EN4cute5tupleIJNS5_1CILi1EEES8_S8_EEENS6_IJNS7_ILi128EEENS7_ILi96EEENS7_ILi64EEEEEELi256ENS_10bfloat16_tEfNS_4arch4Sm90ELb1ELb0ELb0ELb1ELb1ELb1ELb1ELb1ELb0ELb1ELb1ELb0EEENS1_21CollectiveEpilogueFwdINS6_IJSA_NS7_ILi256EEESB_EEES9_SE_SG_Li256ELb1ELb1ELb1ELb0EEENS1_36VarlenDynamicPersistentTileSchedulerILi128ELi96ELi256ELi128ELb1ELb1ELb1ELb1ELb1ELb1EEEEEEEEEvNT_6ParamsE,"aw",@nobits
	.sectionflags	@""
	.align	16
	.zero		1024


//--------------------- .nv.constant0._ZN7cutlass13device_kernelIN5flash11enable_sm90INS1_16FlashAttnFwdSm90INS1_25CollectiveMainloopFwdSm90ILi2EN4cute5tupleIJNS5_1CILi1EEES8_S8_EEENS6_IJNS7_ILi128EEENS7_ILi96EEENS7_ILi192EEEEEELi128ENS_10bfloat16_tEfNS_4arch4Sm90ELb0ELb0ELb0ELb0ELb1ELb0ELb0ELb1ELb1ELb1ELb1ELb0EEENS1_21CollectiveEpilogueFwdINS6_IJSA_SA_SB_EEES9_SE_SG_Li256ELb0ELb1ELb1ELb0EEENS1_19SingleTileSchedulerILb0ELb1ELb1ELi128EEEEEEEEEvNT_6ParamsE --------------------------
	.section	.nv.constant0._ZN7cutlass13device_kernelIN5flash11enable_sm90INS1_16FlashAttnFwdSm90INS1_25CollectiveMainloopFwdSm90ILi2EN4cute5tupleIJNS5_1CILi1EEES8_S8_EEENS6_IJNS7_ILi128EEENS7_ILi96EEENS7_ILi192EEEEEELi128ENS_10bfloat16_tEfNS_4arch4Sm90ELb0ELb0ELb0ELb0ELb1ELb0ELb0ELb1ELb1ELb1ELb1ELb0EEENS1_21CollectiveEpilogueFwdINS6_IJSA_SA_SB_EEES9_SE_SG_Li256ELb0ELb1ELb1ELb0EEENS1_19SingleTileSchedulerILb0ELb1ELb1ELi128EEEEEEEEEvNT_6ParamsE,"a",@progbits
	.sectionflags	@""
	.align	4
.nv.constant0._ZN7cutlass13device_kernelIN5flash11enable_sm90INS1_16FlashAttnFwdSm90INS1_25CollectiveMainloopFwdSm90ILi2EN4cute5tupleIJNS5_1CILi1EEES8_S8_EEENS6_IJNS7_ILi128EEENS7_ILi96EEENS7_ILi192EEEEEELi128ENS_10bfloat16_tEfNS_4arch4Sm90ELb0ELb0ELb0ELb0ELb1ELb0ELb0ELb1ELb1ELb1ELb1ELb0EEENS1_21CollectiveEpilogueFwdINS6_IJSA_SA_SB_EEES9_SE_SG_Li256ELb0ELb1ELb1ELb0EEENS1_19SingleTileSchedulerILb0ELb1ELb1ELi128EEEEEEEEEvNT_6ParamsE:
	.zero		3200


//--------------------- .nv.constant0._ZN7cutlass13device_kernelIN5flash11enable_sm90INS1_16FlashAttnFwdSm90INS1_25CollectiveMainloopFwdSm90ILi2EN4cute5tupleIJNS5_1CILi1EEES8_S8_EEENS6_IJNS7_ILi128EEENS7_ILi96EEENS7_ILi192EEEEEELi128ENS_10bfloat16_tEfNS_4arch4Sm90ELb0ELb0ELb0ELb1ELb1ELb0ELb0ELb1ELb1ELb1ELb1ELb0EEENS1_21CollectiveEpilogueFwdINS6_IJSA_SA_SB_EEES9_SE_SG_Li256ELb1ELb1ELb1ELb0EEENS1_36VarlenDynamicPersistentTileSchedulerILi128ELi96ELi256ELi128ELb1ELb1ELb1ELb0ELb1ELb1EEEEEEEEEvNT_6ParamsE --------------------------
	.section	.nv.constant0._ZN7cutlass13device_kernelIN5flash11enable_sm90INS1_16FlashAttnFwdSm90INS1_25CollectiveMainloopFwdSm90ILi2EN4cute5tupleIJNS5_1CILi1EEES8_S8_EEENS6_IJNS7_ILi128EEENS7_ILi96EEENS7_ILi192EEEEEELi128ENS_10bfloat16_tEfNS_4arch4Sm90ELb0ELb0ELb0ELb1ELb1ELb0ELb0ELb1ELb1ELb1ELb1ELb0EEENS1_21CollectiveEpilogueFwdINS6_IJSA_SA_SB_EEES9_SE_SG_Li256ELb1ELb1ELb1ELb0EEENS1_36VarlenDynamicPersistentTileSchedulerILi128ELi96ELi256ELi128ELb1ELb1ELb1ELb0ELb1ELb1EEEEEEEEEvNT_6ParamsE,"a",@progbits
	.sectionflags	@""
	.align	4
.nv.constant0._ZN7cutlass13device_kernelIN5flash11enable_sm90INS1_16FlashAttnFwdSm90INS1_25CollectiveMainloopFwdSm90ILi2EN4cute5tupleIJNS5_1CILi1EEES8_S8_EEENS6_IJNS7_ILi128EEENS7_ILi96EEENS7_ILi192EEEEEELi128ENS_10bfloat16_tEfNS_4arch4Sm90ELb0ELb0ELb0ELb1ELb1ELb0ELb0ELb1ELb1ELb1ELb1ELb0EEENS1_21CollectiveEpilogueFwdINS6_IJSA_SA_SB_EEES9_SE_SG_Li256ELb1ELb1ELb1ELb0EEENS1_36VarlenDynamicPersistentTileSchedulerILi128ELi96ELi256ELi128ELb1ELb1ELb1ELb0ELb1ELb1EEEEEEEEEvNT_6ParamsE:
	.zero		3328


//--------------------- .nv.constant0._ZN7cutlass13device_kernelIN5flash11enable_sm90INS1_16FlashAttnFwdSm90INS1_25CollectiveMainloopFwdSm90ILi2EN4cute5tupleIJNS5_1CILi1EEES8_S8_EEENS6_IJNS7_ILi128EEENS7_ILi96EEENS7_ILi192EEEEEELi128ENS_10bfloat16_tEfNS_4arch4Sm90ELb0ELb0ELb0ELb1ELb1ELb1ELb0ELb1ELb1ELb1ELb1ELb0EEENS1_21CollectiveEpilogueFwdINS6_IJSA_SA_SB_EEES9_SE_SG_Li256ELb1ELb1ELb1ELb0EEENS1_36VarlenDynamicPersistentTileSchedulerILi128ELi96ELi256ELi128ELb1ELb1ELb1ELb0ELb1ELb1EEEEEEEEEvNT_6ParamsE --------------------------
	.section	.nv.constant0._ZN7cutlass13device_kernelIN5flash11enable_sm90INS1_16FlashAttnFwdSm90INS1_25CollectiveMainloopFwdSm90ILi2EN4cute5tupleIJNS5_1CILi1EEES8_S8_EEENS6_IJNS7_ILi128EEENS7_ILi96EEENS7_ILi192EEEEEELi128ENS_10bfloat16_tEfNS_4arch4Sm90ELb0ELb0ELb0ELb1ELb1ELb1ELb0ELb1ELb1ELb1ELb1ELb0EEENS1_21CollectiveEpilogueFwdINS6_IJSA_SA_SB_EEES9_SE_SG_Li256ELb1ELb1ELb1ELb0EEENS1_36VarlenDynamicPersistentTileSchedulerILi128ELi96ELi256ELi128ELb1ELb1ELb1ELb0ELb1ELb1EEEEEEEEEvNT_6ParamsE,"a",@progbits
	.sectionflags	@""
	.align	4
.nv.constant0._ZN7cutlass13device_kernelIN5flash11enable_sm90INS1_16FlashAttnFwdSm90INS1_25CollectiveMainloopFwdSm90ILi2EN4cute5tupleIJNS5_1CILi1EEES8_S8_EEENS6_IJNS7_ILi128EEENS7_ILi96EEENS7_ILi192EEEEEELi128ENS_10bfloat16_tEfNS_4arch4Sm90ELb0ELb0ELb0ELb1ELb1ELb1ELb0ELb1ELb1ELb1ELb1ELb0EEENS1_21CollectiveEpilogueFwdINS6_IJSA_SA_SB_EEES9_SE_SG_Li256ELb1ELb1ELb1ELb0EEENS1_36VarlenDynamicPersistentTileSchedulerILi128ELi96ELi256ELi128ELb1ELb1ELb1ELb0ELb1ELb1EEEEEEEEEvNT_6ParamsE:
	.zero		3328


//--------------------- .nv.constant0._ZN7cutlass13device_kernelIN5flash11enable_sm90INS1_16FlashAttnFwdSm90INS1_25CollectiveMainloopFwdSm90ILi2EN4cute5tupleIJNS5_1CILi1EEES8_S8_EEENS6_IJNS7_ILi128EEENS7_ILi96EEENS7_ILi192EEEEEELi128ENS_10bfloat16_tEfNS_4arch4Sm90ELb0ELb1ELb0ELb0ELb1ELb0ELb0ELb1ELb1ELb1ELb1ELb0EEENS1_21CollectiveEpilogueFwdINS6_IJSA_SA_SB_EEES9_SE_SG_Li256ELb0ELb1ELb1ELb0EEENS1_19SingleTileSchedulerILb0ELb1ELb1ELi128EEEEEEEEEvNT_6ParamsE --------------------------
	.section	.nv.constant0._ZN7cutlass13device_kernelIN5flash11enable_sm90INS1_16FlashAttnFwdSm90INS1_25CollectiveMainloopFwdSm90ILi2EN4cute5tupleIJNS5_1CILi1EEES8_S8_EEENS6_IJNS7_ILi128EEENS7_ILi96EEENS7_ILi192EEEEEELi128ENS_10bfloat16_tEfNS_4arch4Sm90ELb0ELb1ELb0ELb0ELb1ELb0ELb0ELb1ELb1ELb1ELb1ELb0EEENS1_21CollectiveEpilogueFwdINS6_IJSA_SA_SB_EEES9_SE_SG_Li256ELb0ELb1ELb1ELb0EEENS1_19SingleTileSchedulerILb0ELb1ELb1ELi128EEEEEEEEEvNT_6ParamsE,"a",@progbits
	.sectionflags	@""
	.align	4
.nv.constant0._ZN7cutlass13device_kernelIN5flash11enable_sm90INS1_16FlashAttnFwdSm90INS1_25CollectiveMainloopFwdSm90ILi2EN4cute5tupleIJNS5_1CILi1EEES8_S8_EEENS6_IJNS7_ILi128EEENS7_ILi96EEENS7_ILi192EEEEEELi128ENS_10bfloat16_tEfNS_4arch4Sm90ELb0ELb1ELb0ELb0ELb1ELb0ELb0ELb1ELb1ELb1ELb1ELb0EEENS1_21CollectiveEpilogueFwdINS6_IJSA_SA_SB_EEES9_SE_SG_Li256ELb0ELb1ELb1ELb0EEENS1_19SingleTileSchedulerILb0ELb1ELb1ELi128EEEEEEEEEvNT_6ParamsE:
	.zero		3200


//--------------------- .nv.constant0._ZN7cutlass13device_kernelIN5flash11enable_sm90INS1_16FlashAttnFwdSm90INS1_25CollectiveMainloopFwdSm90ILi2EN4cute5tupleIJNS5_1CILi1EEES8_S8_EEENS6_IJNS7_ILi128EEENS7_ILi96EEENS7_ILi192EEEEEELi128ENS_10bfloat16_tEfNS_4arch4Sm90ELb0ELb1ELb0ELb1ELb1ELb0ELb0ELb1ELb1ELb1ELb1ELb0EEENS1_21CollectiveEpilogueFwdINS6_IJSA_SA_SB_EEES9_SE_SG_Li256ELb1ELb1ELb1ELb0EEENS1_36VarlenDynamicPersistentTileSchedulerILi128ELi96ELi256ELi128ELb1ELb1ELb1ELb1ELb0ELb1EEEEEEEEEvNT_6ParamsE --------------------------
	.section	.nv.constant0._ZN7cutlass13device_kernelIN5flash11enable_sm90INS1_16FlashAttnFwdSm90INS1_25CollectiveMainloopFwdSm90ILi2EN4cute5tupleIJNS5_1CILi1EEES8_S8_EEENS6_IJNS7_ILi128EEENS7_ILi96EEENS7_ILi192EEEEEELi128ENS_10bfloat16_tEfNS_4arch4Sm90ELb0ELb1ELb0ELb1ELb1ELb0ELb0ELb1ELb1ELb1ELb1ELb0EEENS1_21CollectiveEpilogueFwdINS6_IJSA_SA_SB_EEES9_SE_SG_Li256ELb1ELb1ELb1ELb0EEENS1_36VarlenDynamicPersistentTileSchedulerILi128ELi96ELi256ELi128ELb1ELb1ELb1ELb1ELb0ELb1EEEEEEEEEvNT_6ParamsE,"a",@progbits
	.sectionflags	@""
	.align	4
.nv.constant0._ZN7cutlass13device_kernelIN5flash11enable_sm90INS1_16FlashAttnFwdSm90INS1_25CollectiveMainloopFwdSm90ILi2EN4cute5tupleIJNS5_1CILi1EEES8_S8_EEENS6_IJNS7_ILi128EEENS7_ILi96EEENS7_ILi192EEEEEELi128ENS_10bfloat16_tEfNS_4arch4Sm90ELb0ELb1ELb0ELb1ELb1ELb0ELb0ELb1ELb1ELb1ELb1ELb0EEENS1_21CollectiveEpilogueFwdINS6_IJSA_SA_SB_EEES9_SE_SG_Li256ELb1ELb1ELb1ELb0EEENS1_36VarlenDynamicPersistentTileSchedulerILi128ELi96ELi256ELi128ELb1ELb1ELb1ELb1ELb0ELb1EEEEEEEEEvNT_6ParamsE:
	.zero		3328


//--------------------- .nv.constant0._ZN7cutlass13device_kernelIN5flash11enable_sm90INS1_16FlashAttnFwdSm90INS1_25CollectiveMainloopFwdSm90ILi2EN4cute5tupleIJNS5_1CILi1EEES8_S8_EEENS6_IJNS7_ILi128EEENS7_ILi96EEENS7_ILi192EEEEEELi128ENS_10bfloat16_tEfNS_4arch4Sm90ELb0ELb1ELb0ELb1ELb1ELb1ELb0ELb1ELb1ELb1ELb1ELb0EEENS1_21CollectiveEpilogueFwdINS6_IJSA_SA_SB_EEES9_SE_SG_Li256ELb1ELb1ELb1ELb0EEENS1_36VarlenDynamicPersistentTileSchedulerILi128ELi96ELi256ELi128ELb1ELb1ELb1ELb1ELb0ELb1EEEEEEEEEvNT_6ParamsE --------------------------
	.section	.nv.constant0._ZN7cutlass13device_kernelIN5flash11enable_sm90INS1_16FlashAttnFwdSm90INS1_25CollectiveMainloopFwdSm90ILi2EN4cute5tupleIJNS5_1CILi1EEES8_S8_EEENS6_IJNS7_ILi128EEENS7_ILi96EEENS7_ILi192EEEEEELi128ENS_10bfloat16_tEfNS_4arch4Sm90ELb0ELb1ELb0ELb1ELb1ELb1ELb0ELb1ELb1ELb1ELb1ELb0EEENS1_21CollectiveEpilogueFwdINS6_IJSA_SA_SB_EEES9_SE_SG_Li256ELb1ELb1ELb1ELb0EEENS1_36VarlenDynamicPersistentTileSchedulerILi128ELi96ELi256ELi128ELb1ELb1ELb1ELb1ELb0ELb1EEEEEEEEEvNT_6ParamsE,"a",@progbits
	.sectionflags	@""
	.align	4
.nv.constant0._ZN7cutlass13device_kernelIN5flash11enable_sm90INS1_16FlashAttnFwdSm90INS1_25CollectiveMainloopFwdSm90ILi2EN4cute5tupleIJNS5_1CILi1EEES8_S8_EEENS6_IJNS7_ILi128EEENS7_ILi96EEENS7_ILi192EEEEEELi128ENS_10bfloat16_tEfNS_4arch4Sm90ELb0ELb1ELb0ELb1ELb1ELb1ELb0ELb1ELb1ELb1ELb1ELb0EEENS1_21CollectiveEpilogueFwdINS6_IJSA_SA_SB_EEES9_SE_SG_Li256ELb1ELb1ELb1ELb0EEENS1_36VarlenDynamicPersistentTileSchedulerILi128ELi96ELi256ELi128ELb1ELb1ELb1ELb1ELb0ELb1EEEEEEEEEvNT_6ParamsE:
	.zero		3328


//--------------------- .nv.constant0._ZN7cutlass13device_kernelIN5flash11enable_sm90INS1_16FlashAttnFwdSm90INS1_25CollectiveMainloopFwdSm90ILi2EN4cute5tupleIJNS5_1CILi1EEES8_S8_EEENS6_IJNS7_ILi128EEENS7_ILi96EEENS7_ILi192EEEEEELi128ENS_10bfloat16_tEfNS_4arch4Sm90ELb1ELb0ELb0ELb0ELb1ELb0ELb0ELb1ELb1ELb1ELb1ELb0EEENS1_21CollectiveEpilogueFwdINS6_IJSA_SA_SB_EEES9_SE_SG_Li256ELb0ELb1ELb1ELb0EEENS1_19SingleTileSchedulerILb0ELb1ELb1ELi128EEEEEEEEEvNT_6ParamsE --------------------------
	.section	.nv.constant0._ZN7cutlass13device_kernelIN5flash11enable_sm90INS1_16FlashAttnFwdSm90INS1_25CollectiveMainloopFwdSm90ILi2EN4cute5tupleIJNS5_1CILi1EEES8_S8_EEENS6_IJNS7_ILi128EEENS7_ILi96EEENS7_ILi192EEEEEELi128ENS_10bfloat16_tEfNS_4arch4Sm90ELb1ELb0ELb0ELb0ELb1ELb0ELb0ELb1ELb1ELb1ELb1ELb0EEENS1_21CollectiveEpilogueFwdINS6_IJSA_SA_SB_EEES9_SE_SG_Li256ELb0ELb1ELb1ELb0EEENS1_19SingleTileSchedulerILb0ELb1ELb1ELi128EEEEEEEEEvNT_6ParamsE,"a",@progbits
	.sectionflags	@""
	.align	4
.nv.constant0._ZN7cutlass13device_kernelIN5flash11enable_sm90INS1_16FlashAttnFwdSm90INS1_25CollectiveMainloopFwdSm90ILi2EN4cute5tupleIJNS5_1CILi1EEES8_S8_EEENS6_IJNS7_ILi128EEENS7_ILi96EEENS7_ILi192EEEEEELi128ENS_10bfloat16_tEfNS_4arch4Sm90ELb1ELb0ELb0ELb0ELb1ELb0ELb0ELb1ELb1ELb1ELb1ELb0EEENS1_21CollectiveEpilogueFwdINS6_IJSA_SA_SB_EEES9_SE_SG_Li256ELb0ELb1ELb1ELb0EEENS1_19SingleTileSchedulerILb0ELb1ELb1ELi128EEEEEEEEEvNT_6ParamsE:
	.zero		3200


//--------------------- .nv.constant0._ZN7cutlass13device_kernelIN5flash11enable_sm90INS1_16FlashAttnFwdSm90INS1_25CollectiveMainloopFwdSm90ILi2EN4cute5tupleIJNS5_1CILi1EEES8_S8_EEENS6_IJNS7_ILi128EEENS7_ILi96EEENS7_ILi192EEEEEELi128ENS_10bfloat16_tEfNS_4arch4Sm90ELb1ELb0ELb0ELb1ELb1ELb0ELb0ELb1ELb1ELb1ELb1ELb0EEENS1_21CollectiveEpilogueFwdINS6_IJSA_SA_SB_EEES9_SE_SG_Li256ELb1ELb1ELb1ELb0EEENS1_36VarlenDynamicPersistentTileSchedulerILi128ELi96ELi256ELi128ELb1ELb1ELb1ELb1ELb1ELb1EEEEEEEEEvNT_6ParamsE --------------------------
	.section	.nv.constant0._ZN7cutlass13device_kernelIN5flash11enable_sm90INS1_16FlashAttnFwdSm90INS1_25CollectiveMainloopFwdSm90ILi2EN4cute5tupleIJNS5_1CILi1EEES8_S8_EEENS6_IJNS7_ILi128EEENS7_ILi96EEENS7_ILi192EEEEEELi128ENS_10bfloat16_tEfNS_4arch4Sm90ELb1ELb0ELb0ELb1ELb1ELb0ELb0ELb1ELb1ELb1ELb1ELb0EEENS1_21CollectiveEpilogueFwdINS6_IJSA_SA_SB_EEES9_SE_SG_Li256ELb1ELb1ELb1ELb0EEENS1_36VarlenDynamicPersistentTileSchedulerILi128ELi96ELi256ELi128ELb1ELb1ELb1ELb1ELb1ELb1EEEEEEEEEvNT_6ParamsE,"a",@progbits
	.sectionflags	@""
	.align	4
.nv.constant0._ZN7cutlass13device_kernelIN5flash11enable_sm90INS1_16FlashAttnFwdSm90INS1_25CollectiveMainloopFwdSm90ILi2EN4cute5tupleIJNS5_1CILi1EEES8_S8_EEENS6_IJNS7_ILi128EEENS7_ILi96EEENS7_ILi192EEEEEELi128ENS_10bfloat16_tEfNS_4arch4Sm90ELb1ELb0ELb0ELb1ELb1ELb0ELb0ELb1ELb1ELb1ELb1ELb0EEENS1_21CollectiveEpilogueFwdINS6_IJSA_SA_SB_EEES9_SE_SG_Li256ELb1ELb1ELb1ELb0EEENS1_36VarlenDynamicPersistentTileSchedulerILi128ELi96ELi256ELi128ELb1ELb1ELb1ELb1ELb1ELb1EEEEEEEEEvNT_6ParamsE:
	.zero		3328


//--------------------- .nv.constant0._ZN7cutlass13device_kernelIN5flash11enable_sm90INS1_16FlashAttnFwdSm90INS1_25CollectiveMainloopFwdSm90ILi2EN4cute5tupleIJNS5_1CILi1EEES8_S8_EEENS6_IJNS7_ILi128EEENS7_ILi96EEENS7_ILi192EEEEEELi128ENS_10bfloat16_tEfNS_4arch4Sm90ELb1ELb0ELb0ELb1ELb1ELb1ELb0ELb1ELb1ELb1ELb1ELb0EEENS1_21CollectiveEpilogueFwdINS6_IJSA_SA_SB_EEES9_SE_SG_Li256ELb1ELb1ELb1ELb0EEENS1_36VarlenDynamicPersistentTileSchedulerILi128ELi96ELi256ELi128ELb1ELb1ELb1ELb1ELb1ELb1EEEEEEEEEvNT_6ParamsE --------------------------
	.section	.nv.constant0._ZN7cutlass13device_kernelIN5flash11enable_sm90INS1_16FlashAttnFwdSm90INS1_25CollectiveMainloopFwdSm90ILi2EN4cute5tupleIJNS5_1CILi1EEES8_S8_EEENS6_IJNS7_ILi128EEENS7_ILi96EEENS7_ILi192EEEEEELi128ENS_10bfloat16_tEfNS_4arch4Sm90ELb1ELb0ELb0ELb1ELb1ELb1ELb0ELb1ELb1ELb1ELb1ELb0EEENS1_21CollectiveEpilogueFwdINS6_IJSA_SA_SB_EEES9_SE_SG_Li256ELb1ELb1ELb1ELb0EEENS1_36VarlenDynamicPersistentTileSchedulerILi128ELi96ELi256ELi128ELb1ELb1ELb1ELb1ELb1ELb1EEEEEEEEEvNT_6ParamsE,"a",@progbits
	.sectionflags	@""
	.align	4
.nv.constant0._ZN7cutlass13device_kernelIN5flash11enable_sm90INS1_16FlashAttnFwdSm90INS1_25CollectiveMainloopFwdSm90ILi2EN4cute5tupleIJNS5_1CILi1EEES8_S8_EEENS6_IJNS7_ILi128EEENS7_ILi96EEENS7_ILi192EEEEEELi128ENS_10bfloat16_tEfNS_4arch4Sm90ELb1ELb0ELb0ELb1ELb1ELb1ELb0ELb1ELb1ELb1ELb1ELb0EEENS1_21CollectiveEpilogueFwdINS6_IJSA_SA_SB_EEES9_SE_SG_Li256ELb1ELb1ELb1ELb0EEENS1_36VarlenDynamicPersistentTileSchedulerILi128ELi96ELi256ELi128ELb1ELb1ELb1ELb1ELb1ELb1EEEEEEEEEvNT_6ParamsE:
	.zero		3328


//--------------------- .nv.constant0._ZN7cutlass13device_kernelIN5flash11enable_sm90INS1_16FlashAttnFwdSm90INS1_25CollectiveMainloopFwdSm90ILi2EN4cute5tupleIJNS5_1CILi1EEES8_S8_EEENS6_IJNS7_ILi64EEESA_SA_EEELi512ENS_10bfloat16_tEfNS_4arch4Sm90ELb0ELb0ELb0ELb0ELb1ELb0ELb0ELb0ELb0ELb1ELb1ELb0EEENS1_21CollectiveEpilogueFwdINS6_IJSA_NS7_ILi512EEESA_EEES9_SC_SE_Li256ELb0ELb1ELb1ELb0EEENS1_19SingleTileSchedulerILb0ELb1ELb1ELi64EEEEEEEEEvNT_6ParamsE --------------------------
	.section	.nv.constant0._ZN7cutlass13device_kernelIN5flash11enable_sm90INS1_16FlashAttnFwdSm90INS1_25CollectiveMainloopFwdSm90ILi2EN4cute5tupleIJNS5_1CILi1EEES8_S8_EEENS6_IJNS7_ILi64EEESA_SA_EEELi512ENS_10bfloat16_tEfNS_4arch4Sm90ELb0ELb0ELb0ELb0ELb1ELb0ELb0ELb0ELb0ELb1ELb1ELb0EEENS1_21CollectiveEpilogueFwdINS6_IJSA_NS7_ILi512EEESA_EEES9_SC_SE_Li256ELb0ELb1ELb1ELb0EEENS1_19SingleTileSchedulerILb0ELb1ELb1ELi64EEEEEEEEEvNT_6ParamsE,"a",@progbits
	.sectionflags	@""
	.align	4
.nv.constant0._ZN7cutlass13device_kernelIN5flash11enable_sm90INS1_16FlashAttnFwdSm90INS1_25CollectiveMainloopFwdSm90ILi2EN4cute5tupleIJNS5_1CILi1EEES8_S8_EEENS6_IJNS7_ILi64EEESA_SA_EEELi512ENS_10bfloat16_tEfNS_4arch4Sm90ELb0ELb0ELb0ELb0ELb1ELb0ELb0ELb0ELb0ELb1ELb1ELb0EEENS1_21CollectiveEpilogueFwdINS6_IJSA_NS7_ILi512EEESA_EEES9_SC_SE_Li256ELb0ELb1ELb1ELb0EEENS1_19SingleTileSchedulerILb0ELb1ELb1ELi64EEEEEEEEEvNT_6ParamsE:
	.zero		3200


//--------------------- .nv.constant0._ZN7cutlass13device_kernelIN5flash11enable_sm90INS1_16FlashAttnFwdSm90INS1_25CollectiveMainloopFwdSm90ILi2EN4cute5tupleIJNS5_1CILi1EEES8_S8_EEENS6_IJNS7_ILi64EEESA_SA_EEELi512ENS_10bfloat16_tEfNS_4arch4Sm90ELb0ELb0ELb0ELb0ELb1ELb0ELb1ELb0ELb0ELb1ELb1ELb0EEENS1_21CollectiveEpilogueFwdINS6_IJSA_NS7_ILi512EEESA_EEES9_SC_SE_Li256ELb0ELb1ELb1ELb0EEENS1_19SingleTileSchedulerILb0ELb1ELb1ELi64EEEEEEEEEvNT_6ParamsE --------------------------
	.section	.nv.constant0._ZN7cutlass13device_kernelIN5flash11enable_sm90INS1_16FlashAttnFwdSm90INS1_25CollectiveMainloopFwdSm90ILi2EN4cute5tupleIJNS5_1CILi1EEES8_S8_EEENS6_IJNS7_ILi64EEESA_SA_EEELi512ENS_10bfloat16_tEfNS_4arch4Sm90ELb0ELb0ELb0ELb0ELb1ELb0ELb1ELb0ELb0ELb1ELb1ELb0EEENS1_21CollectiveEpilogueFwdINS6_IJSA_NS7_ILi512EEESA_EEES9_SC_SE_Li256ELb0ELb1ELb1ELb0EEENS1_19SingleTileSchedulerILb0ELb1ELb1ELi64EEEEEEEEEvNT_6ParamsE,"a",@progbits
	.sectionflags	@""
	.align	4
.nv.constant0._ZN7cutlass13device_kernelIN5flash11enable_sm90INS1_16FlashAttnFwdSm90INS1_25CollectiveMainloopFwdSm90ILi2EN4cute5tupleIJNS5_1CILi1EEES8_S8_EEENS6_IJNS7_ILi64EEESA_SA_EEELi512ENS_10bfloat16_tEfNS_4arch4Sm90ELb0ELb0ELb0ELb0ELb1ELb0ELb1ELb0ELb0ELb1ELb1ELb0EEENS1_21CollectiveEpilogueFwdINS6_IJSA_NS7_ILi512EEESA_EEES9_SC_SE_Li256ELb0ELb1ELb1ELb0EEENS1_19SingleTileSchedulerILb0ELb1ELb1ELi64EEEEEEEEEvNT_6ParamsE:
	.zero		3456


//--------------------- .nv.constant0._ZN7cutlass13device_kernelIN5flash11enable_sm90INS1_16FlashAttnFwdSm90INS1_25CollectiveMainloopFwdSm90ILi2EN4cute5tupleIJNS5_1CILi1EEES8_S8_EEENS6_IJNS7_ILi64EEESA_SA_EEELi512ENS_10bfloat16_tEfNS_4arch4Sm90ELb0ELb0ELb0ELb1ELb1ELb0ELb0ELb0ELb0ELb1ELb1ELb0EEENS1_21CollectiveEpilogueFwdINS6_IJSA_NS7_ILi512EEESA_EEES9_SC_SE_Li256ELb1ELb1ELb1ELb0EEENS1_36VarlenDynamicPersistentTileSchedulerILi64ELi64ELi256ELi128ELb1ELb1ELb1ELb0ELb1ELb1EEEEEEEEEvNT_6ParamsE --------------------------
	.section	.nv.constant0._ZN7cutlass13device_kernelIN5flash11enable_sm90INS1_16FlashAttnFwdSm90INS1_25CollectiveMainloopFwdSm90ILi2EN4cute5tupleIJNS5_1CILi1EEES8_S8_EEENS6_IJNS7_ILi64EEESA_SA_EEELi512ENS_10bfloat16_tEfNS_4arch4Sm90ELb0ELb0ELb0ELb1ELb1ELb0ELb0ELb0ELb0ELb1ELb1ELb0EEENS1_21CollectiveEpilogueFwdINS6_IJSA_NS7_ILi512EEESA_EEES9_SC_SE_Li256ELb1ELb1ELb1ELb0EEENS1_36VarlenDynamicPersistentTileSchedulerILi64ELi64ELi256ELi128ELb1ELb1ELb1ELb0ELb1ELb1EEEEEEEEEvNT_6ParamsE,"a",@progbits
	.sectionflags	@""
	.align	4
.nv.constant0._ZN7cutlass13device_kernelIN5flash11enable_sm90INS1_16FlashAttnFwdSm90INS1_25CollectiveMainloopFwdSm90ILi2EN4cute5tupleIJNS5_1CILi1EEES8_S8_EEENS6_IJNS7_ILi64EEESA_SA_EEELi512ENS_10bfloat16_tEfNS_4arch4Sm90ELb0ELb0ELb0ELb1ELb1ELb0ELb0ELb0ELb0ELb1ELb1ELb0EEENS1_21CollectiveEpilogueFwdINS6_IJSA_NS7_ILi512EEESA_EEES9_SC_SE_Li256ELb1ELb1ELb1ELb0EEENS1_36VarlenDynamicPersistentTileSchedulerILi64ELi64ELi256ELi128ELb1ELb1ELb1ELb0ELb1ELb1EEEEEEEEEvNT_6ParamsE:
	.zero		3328


//--------------------- .nv.constant0._ZN7cutlass13device_kernelIN5flash11enable_sm90INS1_16FlashAttnFwdSm90INS1_25CollectiveMainloopFwdSm90ILi2EN4cute5tupleIJNS5_1CILi1EEES8_S8_EEENS6_IJNS7_ILi64EEESA_SA_EEELi512ENS_10bfloat16_tEfNS_4arch4Sm90ELb0ELb0ELb0ELb1ELb1ELb1ELb0ELb0ELb0ELb1ELb1ELb0EEENS1_21CollectiveEpilogueFwdINS6_IJSA_NS7_ILi512EEESA_EEES9_SC_SE_Li256ELb1ELb1ELb1ELb0EEENS1_36VarlenDynamicPersistentTileSchedulerILi64ELi64ELi256ELi128ELb1ELb1ELb1ELb0ELb1ELb1EEEEEEEEEvNT_6ParamsE --------------------------
	.section	.nv.constant0._ZN7cutlass13device_kernelIN5flash11enable_sm90INS1_16FlashAttnFwdSm90INS1_25CollectiveMainloopFwdSm90ILi2EN4cute5tupleIJNS5_1CILi1EEES8_S8_EEENS6_IJNS7_ILi64EEESA_SA_EEELi512ENS_10bfloat16_tEfNS_4arch4Sm90ELb0ELb0ELb0ELb1ELb1ELb1ELb0ELb0ELb0ELb1ELb1ELb0EEENS1_21CollectiveEpilogueFwdINS6_IJSA_NS7_ILi512EEESA_EEES9_SC_SE_Li256ELb1ELb1ELb1ELb0EEENS1_36VarlenDynamicPersistentTileSchedulerILi64ELi64ELi256ELi128ELb1ELb1ELb1ELb0ELb1ELb1EEEEEEEEEvNT_6ParamsE,"a",@progbits
	.sectionflags	@""
	.align	4
.nv.constant0._ZN7cutlass13device_kernelIN5flash11enable_sm90INS1_16FlashAttnFwdSm90INS1_25CollectiveMainloopFwdSm90ILi2EN4cute5tupleIJNS5_1CILi1EEES8_S8_EEENS6_IJNS7_ILi64EEESA_SA_EEELi512ENS_10bfloat16_tEfNS_4arch4Sm90ELb0ELb0ELb0ELb1ELb1ELb1ELb0ELb0ELb0ELb1ELb1ELb0EEENS1_21CollectiveEpilogueFwdINS6_IJSA_NS7_ILi512EEESA_EEES9_SC_SE_Li256ELb1ELb1ELb1ELb0EEENS1_36VarlenDynamicPersistentTileSchedulerILi64ELi64ELi256ELi128ELb1ELb1ELb1ELb0ELb1ELb1EEEEEEEEEvNT_6ParamsE:
	.zero		3328


//--------------------- .nv.constant0._ZN7cutlass13device_kernelIN5flash11enable_sm90INS1_16FlashAttnFwdSm90INS1_25CollectiveMainloopFwdSm90ILi2EN4cute5tupleIJNS5_1CILi1EEES8_S8_EEENS6_IJNS7_ILi64EEESA_SA_EEELi512ENS_10bfloat16_tEfNS_4arch4Sm90ELb0ELb0ELb0ELb1ELb1ELb0ELb1ELb0ELb0ELb1ELb1ELb0EEENS1_21CollectiveEpilogueFwdINS6_IJSA_NS7_ILi512EEESA_EEES9_SC_SE_Li256ELb1ELb1ELb1ELb0EEENS1_36VarlenDynamicPersistentTileSchedulerILi64ELi64ELi256ELi128ELb1ELb1ELb1ELb0ELb1ELb1EEEEEEEEEvNT_6ParamsE --------------------------
	.section	.nv.constant0._ZN7cutlass13device_kernelIN5flash11enable_sm90INS1_16FlashAttnFwdSm90INS1_25CollectiveMainloopFwdSm90ILi2EN4cute5tupleIJNS5_1CILi1EEES8_S8_EEENS6_IJNS7_ILi64EEESA_SA_EEELi512ENS_10bfloat16_tEfNS_4arch4Sm90ELb0ELb0ELb0ELb1ELb1ELb0ELb1ELb0ELb0ELb1ELb1ELb0EEENS1_21CollectiveEpilogueFwdINS6_IJSA_NS7_ILi512EEESA_EEES9_SC_SE_Li256ELb1ELb1ELb1ELb0EEENS1_36VarlenDynamicPersistentTileSchedulerILi64ELi64ELi256ELi128ELb1ELb1ELb1ELb0ELb1ELb1EEEEEEEEEvNT_6ParamsE,"a",@progbits
	.sectionflags	@""
	.align	4
.nv.constant0._ZN7cutlass13device_kernelIN5flash11enable_sm90INS1_16FlashAttnFwdSm90INS1_25CollectiveMainloopFwdSm90ILi2EN4cute5tupleIJNS5_1CILi1EEES8_S8_EEENS6_IJNS7_ILi64EEESA_SA_EEELi512ENS_10bfloat16_tEfNS_4arch4Sm90ELb0ELb0ELb0ELb1ELb1ELb0ELb1ELb0ELb0ELb1ELb1ELb0EEENS1_21CollectiveEpilogueFwdINS6_IJSA_NS7_ILi512EEESA_EEES9_SC_SE_Li256ELb1ELb1ELb1ELb0EEENS1_36VarlenDynamicPersistentTileSchedulerILi64ELi64ELi256ELi128ELb1ELb1ELb1ELb0ELb1ELb1EEEEEEEEEvNT_6ParamsE:
	.zero		3584


//--------------------- .nv.constant0._ZN7cutlass13device_kernelIN5flash11enable_sm90INS1_16FlashAttnFwdSm90INS1_25CollectiveMainloopFwdSm90ILi2EN4cute5tupleIJNS5_1CILi1EEES8_S8_EEENS6_IJNS7_ILi64EEESA_SA_EEELi512ENS_10bfloat16_tEfNS_4arch4Sm90ELb0ELb0ELb0ELb1ELb1ELb1ELb1ELb0ELb0ELb1ELb1ELb0EEENS1_21CollectiveEpilogueFwdINS6_IJSA_NS7_ILi512EEESA_EEES9_SC_SE_Li256ELb1ELb1ELb1ELb0EEENS1_36VarlenDynamicPersistentTileSchedulerILi64ELi64ELi256ELi128ELb1ELb1ELb1ELb0ELb1ELb1EEEEEEEEEvNT_6ParamsE --------------------------
	.section	.nv.constant0._ZN7cutlass13device_kernelIN5flash11enable_sm90INS1_16FlashAttnFwdSm90INS1_25CollectiveMainloopFwdSm90ILi2EN4cute5tupleIJNS5_1CILi1EEES8_S8_EEENS6_IJNS7_ILi64EEESA_SA_EEELi512ENS_10bfloat16_tEfNS_4arch4Sm90ELb0ELb0ELb0ELb1ELb1ELb1ELb1ELb0ELb0ELb1ELb1ELb0EEENS1_21CollectiveEpilogueFwdINS6_IJSA_NS7_ILi512EEESA_EEES9_SC_SE_Li256ELb1ELb1ELb1ELb0EEENS1_36VarlenDynamicPersistentTileSchedulerILi64ELi64ELi256ELi128ELb1ELb1ELb1ELb0ELb1ELb1EEEEEEEEEvNT_6ParamsE,"a",@progbits
	.sectionflags	@""
	.align	4
.nv.constant0._ZN7cutlass13device_kernelIN5flash11enable_sm90INS1_16FlashAttnFwdSm90INS1_25CollectiveMainloopFwdSm90ILi2EN4cute5tupleIJNS5_1CILi1EEES8_S8_EEENS6_IJNS7_ILi64EEESA_SA_EEELi512ENS_10bfloat16_tEfNS_4arch4Sm90ELb0ELb0ELb0ELb1ELb1ELb1ELb1ELb0ELb0ELb1ELb1ELb0EEENS1_21CollectiveEpilogueFwdINS6_IJSA_NS7_ILi512EEESA_EEES9_SC_SE_Li256ELb1ELb1ELb1ELb0EEENS1_36VarlenDynamicPersistentTileSchedulerILi64ELi64ELi256ELi128ELb1ELb1ELb1ELb0ELb1ELb1EEEEEEEEEvNT_6ParamsE:
	.zero		3584


//--------------------- .nv.constant0._ZN7cutlass13device_kernelIN5flash11enable_sm90INS1_16FlashAttnFwdSm90INS1_25CollectiveMainloopFwdSm90ILi2EN4cute5tupleIJNS5_1CILi1EEES8_S8_EEENS6_IJNS7_ILi64EEESA_SA_EEELi512ENS_10bfloat16_tEfNS_4arch4Sm90ELb0ELb1ELb0ELb0ELb1ELb0ELb0ELb0ELb0ELb1ELb1ELb0EEENS1_21CollectiveEpilogueFwdINS6_IJSA_NS7_ILi512EEESA_EEES9_SC_SE_Li256ELb0ELb1ELb1ELb0EEENS1_19SingleTileSchedulerILb0ELb1ELb1ELi64EEEEEEEEEvNT_6ParamsE --------------------------
	.section	.nv.constant0._ZN7cutlass13device_kernelIN5flash11enable_sm90INS1_16FlashAttnFwdSm90INS1_25CollectiveMainloopFwdSm90ILi2EN4cute5tupleIJNS5_1CILi1EEES8_S8_EEENS6_IJNS7_ILi64EEESA_SA_EEELi512ENS_10bfloat16_tEfNS_4arch4Sm90ELb0ELb1ELb0ELb0ELb1ELb0ELb0ELb0ELb0ELb1ELb1ELb0EEENS1_21CollectiveEpilogueFwdINS6_IJSA_NS7_ILi512EEESA_EEES9_SC_SE_Li256ELb0ELb1ELb1ELb0EEENS1_19SingleTileSchedulerILb0ELb1ELb1ELi64EEEEEEEEEvNT_6ParamsE,"a",@progbits
	.sectionflags	@""
	.align	4
.nv.constant0._ZN7cutlass13device_kernelIN5flash11enable_sm90INS1_16FlashAttnFwdSm90INS1_25CollectiveMainloopFwdSm90ILi2EN4cute5tupleIJNS5_1CILi1EEES8_S8_EEENS6_IJNS7_ILi64EEESA_SA_EEELi512ENS_10bfloat16_tEfNS_4arch4Sm90ELb0ELb1ELb0ELb0ELb1ELb0ELb0ELb0ELb0ELb1ELb1ELb0EEENS1_21CollectiveEpilogueFwdINS6_IJSA_NS7_ILi512EEESA_EEES9_SC_SE_Li256ELb0ELb1ELb1ELb0EEENS1_19SingleTileSchedulerILb0ELb1ELb1ELi64EEEEEEEEEvNT_6ParamsE:
	.zero		3200


//--------------------- .nv.constant0._ZN7cutlass13device_kernelIN5flash11enable_sm90INS1_16FlashAttnFwdSm90INS1_25CollectiveMainloopFwdSm90ILi2EN4cute5tupleIJNS5_1CILi1EEES8_S8_EEENS6_IJNS7_ILi64EEESA_SA_EEELi512ENS_10bfloat16_tEfNS_4arch4Sm90ELb0ELb1ELb0ELb0ELb1ELb0ELb1ELb0ELb0ELb1ELb1ELb0EEENS1_21CollectiveEpilogueFwdINS6_IJSA_NS7_ILi512EEESA_EEES9_SC_SE_Li256ELb0ELb1ELb1ELb0EEENS1_19SingleTileSchedulerILb0ELb1ELb1ELi64EEEEEEEEEvNT_6ParamsE --------------------------
	.section	.nv.constant0._ZN7cutlass13device_kernelIN5flash11enable_sm90INS1_16FlashAttnFwdSm90INS1_25CollectiveMainloopFwdSm90ILi2EN4cute5tupleIJNS5_1CILi1EEES8_S8_EEENS6_IJNS7_ILi64EEESA_SA_EEELi512ENS_10bfloat16_tEfNS_4arch4Sm90ELb0ELb1ELb0ELb0ELb1ELb0ELb1ELb0ELb0ELb1ELb1ELb0EEENS1_21CollectiveEpilogueFwdINS6_IJSA_NS7_ILi512EEESA_EEES9_SC_SE_Li256ELb0ELb1ELb1ELb0EEENS1_19SingleTileSchedulerILb0ELb1ELb1ELi64EEEEEEEEEvNT_6ParamsE,"a",@progbits
	.sectionflags	@""
	.align	4
.nv.constant0._ZN7cutlass13device_kernelIN5flash11enable_sm90INS1_16FlashAttnFwdSm90INS1_25CollectiveMainloopFwdSm90ILi2EN4cute5tupleIJNS5_1CILi1EEES8_S8_EEENS6_IJNS7_ILi64EEESA_SA_EEELi512ENS_10bfloat16_tEfNS_4arch4Sm90ELb0ELb1ELb0ELb0ELb1ELb0ELb1ELb0ELb0ELb1ELb1ELb0EEENS1_21CollectiveEpilogueFwdINS6_IJSA_NS7_ILi512EEESA_EEES9_SC_SE_Li256ELb0ELb1ELb1ELb0EEENS1_19SingleTileSchedulerILb0ELb1ELb1ELi64EEEEEEEEEvNT_6ParamsE:
	.zero		3456


//--------------------- .nv.constant0._ZN7cutlass13device_kernelIN5flash11enable_sm90INS1_16FlashAttnFwdSm90INS1_25CollectiveMainloopFwdSm90ILi2EN4cute5tupleIJNS5_1CILi1EEES8_S8_EEENS6_IJNS7_ILi64EEESA_SA_EEELi512ENS_10bfloat16_tEfNS_4arch4Sm90ELb0ELb1ELb0ELb1ELb1ELb0ELb0ELb0ELb0ELb1ELb1ELb0EEENS1_21CollectiveEpilogueFwdINS6_IJSA_NS7_ILi512EEESA_EEES9_SC_SE_Li256ELb1ELb1ELb1ELb0EEENS1_36VarlenDynamicPersistentTileSchedulerILi64ELi64ELi256ELi128ELb1ELb1ELb1ELb1ELb0ELb1EEEEEEEEEvNT_6ParamsE --------------------------
	.section	.nv.constant0._ZN7cutlass13device_kernelIN5flash11enable_sm90INS1_16FlashAttnFwdSm90INS1_25CollectiveMainloopFwdSm90ILi2EN4cute5tupleIJNS5_1CILi1EEES8_S8_EEENS6_IJNS7_ILi64EEESA_SA_EEELi512ENS_10bfloat16_tEfNS_4arch4Sm90ELb0ELb1ELb0ELb1ELb1ELb0ELb0ELb0ELb0ELb1ELb1ELb0EEENS1_21CollectiveEpilogueFwdINS6_IJSA_NS7_ILi512EEESA_EEES9_SC_SE_Li256ELb1ELb1ELb1ELb0EEENS1_36VarlenDynamicPersistentTileSchedulerILi64ELi64ELi256ELi128ELb1ELb1ELb1ELb1ELb0ELb1EEEEEEEEEvNT_6ParamsE,"a",@progbits
	.sectionflags	@""
	.align	4
.nv.constant0._ZN7cutlass13device_kernelIN5flash11enable_sm90INS1_16FlashAttnFwdSm90INS1_25CollectiveMainloopFwdSm90ILi2EN4cute5tupleIJNS5_1CILi1EEES8_S8_EEENS6_IJNS7_ILi64EEESA_SA_EEELi512ENS_10bfloat16_tEfNS_4arch4Sm90ELb0ELb1ELb0ELb1ELb1ELb0ELb0ELb0ELb0ELb1ELb1ELb0EEENS1_21CollectiveEpilogueFwdINS6_IJSA_NS7_ILi512EEESA_EEES9_SC_SE_Li256ELb1ELb1ELb1ELb0EEENS1_36VarlenDynamicPersistentTileSchedulerILi64ELi64ELi256ELi128ELb1ELb1ELb1ELb1ELb0ELb1EEEEEEEEEvNT_6ParamsE:
	.zero		3328


//--------------------- .nv.constant0._ZN7cutlass13device_kernelIN5flash11enable_sm90INS1_16FlashAttnFwdSm90INS1_25CollectiveMainloopFwdSm90ILi2EN4cute5tupleIJNS5_1CILi1EEES8_S8_EEENS6_IJNS7_ILi64EEESA_SA_EEELi512ENS_10bfloat16_tEfNS_4arch4Sm90ELb0ELb1ELb0ELb1ELb1ELb1ELb0ELb0ELb0ELb1ELb1ELb0EEENS1_21CollectiveEpilogueFwdINS6_IJSA_NS7_ILi512EEESA_EEES9_SC_SE_Li256ELb1ELb1ELb1ELb0EEENS1_36VarlenDynamicPersistentTileSchedulerILi64ELi64ELi256ELi128ELb1ELb1ELb1ELb1ELb0ELb1EEEEEEEEEvNT_6ParamsE --------------------------
	.section	.nv.constant0._ZN7cutlass13device_kernelIN5flash11enable_sm90INS1_16FlashAttnFwdSm90INS1_25CollectiveMainloopFwdSm90ILi2EN4cute5tupleIJNS5_1CILi1EEES8_S8_EEENS6_IJNS7_ILi64EEESA_SA_EEELi512ENS_10bfloat16_tEfNS_4arch4Sm90ELb0ELb1ELb0ELb1ELb1ELb1ELb0ELb0ELb0ELb1ELb1ELb0EEENS1_21CollectiveEpilogueFwdINS6_IJSA_NS7_ILi512EEESA_EEES9_SC_SE_Li256ELb1ELb1ELb1ELb0EEENS1_36VarlenDynamicPersistentTileSchedulerILi64ELi64ELi256ELi128ELb1ELb1ELb1ELb1ELb0ELb1EEEEEEEEEvNT_6ParamsE,"a",@progbits
	.sectionflags	@""
	.align	4
.nv.constant0._ZN7cutlass13device_kernelIN5flash11enable_sm90INS1_16FlashAttnFwdSm90INS1_25CollectiveMainloopFwdSm90ILi2EN4cute5tupleIJNS5_1CILi1EEES8_S8_EEENS6_IJNS7_ILi64EEESA_SA_EEELi512ENS_10bfloat16_tEfNS_4arch4Sm90ELb0ELb1ELb0ELb1ELb1ELb1ELb0ELb0ELb0ELb1ELb1ELb0EEENS1_21CollectiveEpilogueFwdINS6_IJSA_NS7_ILi512EEESA_EEES9_SC_SE_Li256ELb1ELb1ELb1ELb0EEENS1_36VarlenDynamicPersistentTileSchedulerILi64ELi64ELi256ELi128ELb1ELb1ELb1ELb1ELb0ELb1EEEEEEEEEvNT_6ParamsE:
	.zero		3328


//--------------------- .nv.constant0._ZN7cutlass13device_kernelIN5flash11enable_sm90INS1_16FlashAttnFwdSm90INS1_25CollectiveMainloopFwdSm90ILi2EN4cute5tupleIJNS5_1CILi1EEES8_S8_EEENS6_IJNS7_ILi64EEESA_SA_EEELi512ENS_10bfloat16_tEfNS_4arch4Sm90ELb0ELb1ELb0ELb1ELb1ELb0ELb1ELb0ELb0ELb1ELb1ELb0EEENS1_21CollectiveEpilogueFwdINS6_IJSA_NS7_ILi512EEESA_EEES9_SC_SE_Li256ELb1ELb1ELb1ELb0EEENS1_36VarlenDynamicPersistentTileSchedulerILi64ELi64ELi256ELi128ELb1ELb1ELb1ELb1ELb0ELb1EEEEEEEEEvNT_6ParamsE --------------------------
	.section	.nv.constant0._ZN7cutlass13device_kernelIN5flash11enable_sm90INS1_16FlashAttnFwdSm90INS1_25CollectiveMainloopFwdSm90ILi2EN4cute5tupleIJNS5_1CILi1EEES8_S8_EEENS6_IJNS7_ILi64EEESA_SA_EEELi512ENS_10bfloat16_tEfNS_4arch4Sm90ELb0ELb1ELb0ELb1ELb1ELb0ELb1ELb0ELb0ELb1ELb1ELb0EEENS1_21CollectiveEpilogueFwdINS6_IJSA_NS7_ILi512EEESA_EEES9_SC_SE_Li256ELb1ELb1ELb1ELb0EEENS1_36VarlenDynamicPersistentTileSchedulerILi64ELi64ELi256ELi128ELb1ELb1ELb1ELb1ELb0ELb1EEEEEEEEEvNT_6ParamsE,"a",@progbits
	.sectionflags	@""
	.align	4
.nv.constant0._ZN7cutlass13device_kernelIN5flash11enable_sm90INS1_16FlashAttnFwdSm90INS1_25CollectiveMainloopFwdSm90ILi2EN4cute5tupleIJNS5_1CILi1EEES8_S8_EEENS6_IJNS7_ILi64EEESA_SA_EEELi512ENS_10bfloat16_tEfNS_4arch4Sm90ELb0ELb1ELb0ELb1ELb1ELb0ELb1ELb0ELb0ELb1ELb1ELb0EEENS1_21CollectiveEpilogueFwdINS6_IJSA_NS7_ILi512EEESA_EEES9_SC_SE_Li256ELb1ELb1ELb1ELb0EEENS1_36VarlenDynamicPersistentTileSchedulerILi64ELi64ELi256ELi128ELb1ELb1ELb1ELb1ELb0ELb1EEEEEEEEEvNT_6ParamsE:
	.zero		3584


//--------------------- .nv.constant0._ZN7cutlass13device_kernelIN5flash11enable_sm90INS1_16FlashAttnFwdSm90INS1_25CollectiveMainloopFwdSm90ILi2EN4cute5tupleIJNS5_1CILi1EEES8_S8_EEENS6_IJNS7_ILi64EEESA_SA_EEELi512ENS_10bfloat16_tEfNS_4arch4Sm90ELb0ELb1ELb0ELb1ELb1ELb1ELb1ELb0ELb0ELb1ELb1ELb0EEENS1_21CollectiveEpilogueFwdINS6_IJSA_NS7_ILi512EEESA_EEES9_SC_SE_Li256ELb1ELb1ELb1ELb0EEENS1_36VarlenDynamicPersistentTileSchedulerILi64ELi64ELi256ELi128ELb1ELb1ELb1ELb1ELb0ELb1EEEEEEEEEvNT_6ParamsE --------------------------
	.section	.nv.constant0._ZN7cutlass13device_kernelIN5flash11enable_sm90INS1_16FlashAttnFwdSm90INS1_25CollectiveMainloopFwdSm90ILi2EN4cute5tupleIJNS5_1CILi1EEES8_S8_EEENS6_IJNS7_ILi64EEESA_SA_EEELi512ENS_10bfloat16_tEfNS_4arch4Sm90ELb0ELb1ELb0ELb1ELb1ELb1ELb1ELb0ELb0ELb1ELb1ELb0EEENS1_21CollectiveEpilogueFwdINS6_IJSA_NS7_ILi512EEESA_EEES9_SC_SE_Li256ELb1ELb1ELb1ELb0EEENS1_36VarlenDynamicPersistentTileSchedulerILi64ELi64ELi256ELi128ELb1ELb1ELb1ELb1ELb0ELb1EEEEEEEEEvNT_6ParamsE,"a",@progbits
	.sectionflags	@""
	.align	4
.nv.constant0._ZN7cutlass13device_kernelIN5flash11enable_sm90INS1_16FlashAttnFwdSm90INS1_25CollectiveMainloopFwdSm90ILi2EN4cute5tupleIJNS5_1CILi1EEES8_S8_EEENS6_IJNS7_ILi64EEESA_SA_EEELi512ENS_10bfloat16_tEfNS_4arch4Sm90ELb0ELb1ELb0ELb1ELb1ELb1ELb1ELb0ELb0ELb1ELb1ELb0EEENS1_21CollectiveEpilogueFwdINS6_IJSA_NS7_ILi512EEESA_EEES9_SC_SE_Li256ELb1ELb1ELb1ELb0EEENS1_36VarlenDynamicPersistentTileSchedulerILi64ELi64ELi256ELi128ELb1ELb1ELb1ELb1ELb0ELb1EEEEEEEEEvNT_6ParamsE:
	.zero		3584


//--------------------- .nv.constant0._ZN7cutlass13device_kernelIN5flash11enable_sm90INS1_16FlashAttnFwdSm90INS1_25CollectiveMainloopFwdSm90ILi2EN4cute5tupleIJNS5_1CILi1EEES8_S8_EEENS6_IJNS7_ILi64EEESA_SA_EEELi512ENS_10bfloat16_tEfNS_4arch4Sm90ELb1ELb0ELb0ELb0ELb1ELb0ELb0ELb0ELb0ELb1ELb1ELb0EEENS1_21CollectiveEpilogueFwdINS6_IJSA_NS7_ILi512EEESA_EEES9_SC_SE_Li256ELb0ELb1ELb1ELb0EEENS1_19SingleTileSchedulerILb0ELb1ELb1ELi64EEEEEEEEEvNT_6ParamsE --------------------------
	.section	.nv.constant0._ZN7cutlass13device_kernelIN5flash11enable_sm90INS1_16FlashAttnFwdSm90INS1_25CollectiveMainloopFwdSm90ILi2EN4cute5tupleIJNS5_1CILi1EEES8_S8_EEENS6_IJNS7_ILi64EEESA_SA_EEELi512ENS_10bfloat16_tEfNS_4arch4Sm90ELb1ELb0ELb0ELb0ELb1ELb0ELb0ELb0ELb0ELb1ELb1ELb0EEENS1_21CollectiveEpilogueFwdINS6_IJSA_NS7_ILi512EEESA_EEES9_SC_SE_Li256ELb0ELb1ELb1ELb0EEENS1_19SingleTileSchedulerILb0ELb1ELb1ELi64EEEEEEEEEvNT_6ParamsE,"a",@progbits
	.sectionflags	@""
	.align	4
.nv.constant0._ZN7cutlass13device_kernelIN5flash11enable_sm90INS1_16FlashAttnFwdSm90INS1_25CollectiveMainloopFwdSm90ILi2EN4cute5tupleIJNS5_1CILi1EEES8_S8_EEENS6_IJNS7_ILi64EEESA_SA_EEELi512ENS_10bfloat16_tEfNS_4arch4Sm90ELb1ELb0ELb0ELb0ELb1ELb0ELb0ELb0ELb0ELb1ELb1ELb0EEENS1_21CollectiveEpilogueFwdINS6_IJSA_NS7_ILi512EEESA_EEES9_SC_SE_Li256ELb0ELb1ELb1ELb0EEENS1_19SingleTileSchedulerILb0ELb1ELb1ELi64EEEEEEEEEvNT_6ParamsE:
	.zero		3200


//--------------------- .nv.constant0._ZN7cutlass13device_kernelIN5flash11enable_sm90INS1_16FlashAttnFwdSm90INS1_25CollectiveMainloopFwdSm90ILi2EN4cute5tupleIJNS5_1CILi1EEES8_S8_EEENS6_IJNS7_ILi64EEESA_SA_EEELi512ENS_10bfloat16_tEfNS_4arch4Sm90ELb1ELb0ELb0ELb0ELb1ELb0ELb1ELb0ELb0ELb1ELb1ELb0EEENS1_21CollectiveEpilogueFwdINS6_IJSA_NS7_ILi512EEESA_EEES9_SC_SE_Li256ELb0ELb1ELb1ELb0EEENS1_19SingleTileSchedulerILb0ELb1ELb1ELi64EEEEEEEEEvNT_6ParamsE --------------------------
	.section	.nv.constant0._ZN7cutlass13device_kernelIN5flash11enable_sm90INS1_16FlashAttnFwdSm90INS1_25CollectiveMainloopFwdSm90ILi2EN4cute5tupleIJNS5_1CILi1EEES8_S8_EEENS6_IJNS7_ILi64EEESA_SA_EEELi512ENS_10bfloat16_tEfNS_4arch4Sm90ELb1ELb0ELb0ELb0ELb1ELb0ELb1ELb0ELb0ELb1ELb1ELb0EEENS1_21CollectiveEpilogueFwdINS6_IJSA_NS7_ILi512EEESA_EEES9_SC_SE_Li256ELb0ELb1ELb1ELb0EEENS1_19SingleTileSchedulerILb0ELb1ELb1ELi64EEEEEEEEEvNT_6ParamsE,"a",@progbits
	.sectionflags	@""
	.align	4
.nv.constant0._ZN7cutlass13device_kernelIN5flash11enable_sm90INS1_16FlashAttnFwdSm90INS1_25CollectiveMainloopFwdSm90ILi2EN4cute5tupleIJNS5_1CILi1EEES8_S8_EEENS6_IJNS7_ILi64EEESA_SA_EEELi512ENS_10bfloat16_tEfNS_4arch4Sm90ELb1ELb0ELb0ELb0ELb1ELb0ELb1ELb0ELb0ELb1ELb1ELb0EEENS1_21CollectiveEpilogueFwdINS6_IJSA_NS7_ILi512EEESA_EEES9_SC_SE_Li256ELb0ELb1ELb1ELb0EEENS1_19SingleTileSchedulerILb0ELb1ELb1ELi64EEEEEEEEEvNT_6ParamsE:
	.zero		3456


//--------------------- .nv.constant0._ZN7cutlass13device_kernelIN5flash11enable_sm90INS1_16FlashAttnFwdSm90INS1_25CollectiveMainloopFwdSm90ILi2EN4cute5tupleIJNS5_1CILi1EEES8_S8_EEENS6_IJNS7_ILi64EEESA_SA_EEELi512ENS_10bfloat16_tEfNS_4arch4Sm90ELb1ELb0ELb0ELb1ELb1ELb0ELb0ELb0ELb0ELb1ELb1ELb0EEENS1_21CollectiveEpilogueFwdINS6_IJSA_NS7_ILi512EEESA_EEES9_SC_SE_Li256ELb1ELb1ELb1ELb0EEENS1_36VarlenDynamicPersistentTileSchedulerILi64ELi64ELi256ELi128ELb1ELb1ELb1ELb1ELb1ELb1EEEEEEEEEvNT_6ParamsE --------------------------
	.section	.nv.constant0._ZN7cutlass13device_kernelIN5flash11enable_sm90INS1_16FlashAttnFwdSm90INS1_25CollectiveMainloopFwdSm90ILi2EN4cute5tupleIJNS5_1CILi1EEES8_S8_EEENS6_IJNS7_ILi64EEESA_SA_EEELi512ENS_10bfloat16_tEfNS_4arch4Sm90ELb1ELb0ELb0ELb1ELb1ELb0ELb0ELb0ELb0ELb1ELb1ELb0EEENS1_21CollectiveEpilogueFwdINS6_IJSA_NS7_ILi512EEESA_EEES9_SC_SE_Li256ELb1ELb1ELb1ELb0EEENS1_36VarlenDynamicPersistentTileSchedulerILi64ELi64ELi256ELi128ELb1ELb1ELb1ELb1ELb1ELb1EEEEEEEEEvNT_6ParamsE,"a",@progbits
	.sectionflags	@""
	.align	4
.nv.constant0._ZN7cutlass13device_kernelIN5flash11enable_sm90INS1_16FlashAttnFwdSm90INS1_25CollectiveMainloopFwdSm90ILi2EN4cute5tupleIJNS5_1CILi1EEES8_S8_EEENS6_IJNS7_ILi64EEESA_SA_EEELi512ENS_10bfloat16_tEfNS_4arch4Sm90ELb1ELb0ELb0ELb1ELb1ELb0ELb0ELb0ELb0ELb1ELb1ELb0EEENS1_21CollectiveEpilogueFwdINS6_IJSA_NS7_ILi512EEESA_EEES9_SC_SE_Li256ELb1ELb1ELb1ELb0EEENS1_36VarlenDynamicPersistentTileSchedulerILi64ELi64ELi256ELi128ELb1ELb1ELb1ELb1ELb1ELb1EEEEEEEEEvNT_6ParamsE:
	.zero		3328


//--------------------- .nv.constant0._ZN7cutlass13device_kernelIN5flash11enable_sm90INS1_16FlashAttnFwdSm90INS1_25CollectiveMainloopFwdSm90ILi2EN4cute5tupleIJNS5_1CILi1EEES8_S8_EEENS6_IJNS7_ILi64EEESA_SA_EEELi512ENS_10bfloat16_tEfNS_4arch4Sm90ELb1ELb0ELb0ELb1ELb1ELb1ELb0ELb0ELb0ELb1ELb1ELb0EEENS1_21CollectiveEpilogueFwdINS6_IJSA_NS7_ILi512EEESA_EEES9_SC_SE_Li256ELb1ELb1ELb1ELb0EEENS1_36VarlenDynamicPersistentTileSchedulerILi64ELi64ELi256ELi128ELb1ELb1ELb1ELb1ELb1ELb1EEEEEEEEEvNT_6ParamsE --------------------------
	.section	.nv.constant0._ZN7cutlass13device_kernelIN5flash11enable_sm90INS1_16FlashAttnFwdSm90INS1_25CollectiveMainloopFwdSm90ILi2EN4cute5tupleIJNS5_1CILi1EEES8_S8_EEENS6_IJNS7_ILi64EEESA_SA_EEELi512ENS_10bfloat16_tEfNS_4arch4Sm90ELb1ELb0ELb0ELb1ELb1ELb1ELb0ELb0ELb0ELb1ELb1ELb0EEENS1_21CollectiveEpilogueFwdINS6_IJSA_NS7_ILi512EEESA_EEES9_SC_SE_Li256ELb1ELb1ELb1ELb0EEENS1_36VarlenDynamicPersistentTileSchedulerILi64ELi64ELi256ELi128ELb1ELb1ELb1ELb1ELb1ELb1EEEEEEEEEvNT_6ParamsE,"a",@progbits
	.sectionflags	@""
	.align	4
.nv.constant0._ZN7cutlass13device_kernelIN5flash11enable_sm90INS1_16FlashAttnFwdSm90INS1_25CollectiveMainloopFwdSm90ILi2EN4cute5tupleIJNS5_1CILi1EEES8_S8_EEENS6_IJNS7_ILi64EEESA_SA_EEELi512ENS_10bfloat16_tEfNS_4arch4Sm90ELb1ELb0ELb0ELb1ELb1ELb1ELb0ELb0ELb0ELb1ELb1ELb0EEENS1_21CollectiveEpilogueFwdINS6_IJSA_NS7_ILi512EEESA_EEES9_SC_SE_Li256ELb1ELb1ELb1ELb0EEENS1_36VarlenDynamicPersistentTileSchedulerILi64ELi64ELi256ELi128ELb1ELb1ELb1ELb1ELb1ELb1EEEEEEEEEvNT_6ParamsE:
	.zero		3328


//--------------------- .nv.constant0._ZN7cutlass13device_kernelIN5flash11enable_sm90INS1_16FlashAttnFwdSm90INS1_25CollectiveMainloopFwdSm90ILi2EN4cute5tupleIJNS5_1CILi1EEES8_S8_EEENS6_IJNS7_ILi64EEESA_SA_EEELi512ENS_10bfloat16_tEfNS_4arch4Sm90ELb1ELb0ELb0ELb1ELb1ELb0ELb1ELb0ELb0ELb1ELb1ELb0EEENS1_21CollectiveEpilogueFwdINS6_IJSA_NS7_ILi512EEESA_EEES9_SC_SE_Li256ELb1ELb1ELb1ELb0EEENS1_36VarlenDynamicPersistentTileSchedulerILi64ELi64ELi256ELi128ELb1ELb1ELb1ELb1ELb1ELb1EEEEEEEEEvNT_6ParamsE --------------------------
	.section	.nv.constant0._ZN7cutlass13device_kernelIN5flash11enable_sm90INS1_16FlashAttnFwdSm90INS1_25CollectiveMainloopFwdSm90ILi2EN4cute5tupleIJNS5_1CILi1EEES8_S8_EEENS6_IJNS7_ILi64EEESA_SA_EEELi512ENS_10bfloat16_tEfNS_4arch4Sm90ELb1ELb0ELb0ELb1ELb1ELb0ELb1ELb0ELb0ELb1ELb1ELb0EEENS1_21CollectiveEpilogueFwdINS6_IJSA_NS7_ILi512EEESA_EEES9_SC_SE_Li256ELb1ELb1ELb1ELb0EEENS1_36VarlenDynamicPersistentTileSchedulerILi64ELi64ELi256ELi128ELb1ELb1ELb1ELb1ELb1ELb1EEEEEEEEEvNT_6ParamsE,"a",@progbits
	.sectionflags	@""
	.align	4
.nv.constant0._ZN7cutlass13device_kernelIN5flash11enable_sm90INS1_16FlashAttnFwdSm90INS1_25CollectiveMainloopFwdSm90ILi2EN4cute5tupleIJNS5_1CILi1EEES8_S8_EEENS6_IJNS7_ILi64EEESA_SA_EEELi512ENS_10bfloat16_tEfNS_4arch4Sm90ELb1ELb0ELb0ELb1ELb1ELb0ELb1ELb0ELb0ELb1ELb1ELb0EEENS1_21CollectiveEpilogueFwdINS6_IJSA_NS7_ILi512EEESA_EEES9_SC_SE_Li256ELb1ELb1ELb1ELb0EEENS1_36VarlenDynamicPersistentTileSchedulerILi64ELi64ELi256ELi128ELb1ELb1ELb1ELb1ELb1ELb1EEEEEEEEEvNT_6ParamsE:
	.zero		3584


//--------------------- .nv.constant0._ZN7cutlass13device_kernelIN5flash11enable_sm90INS1_16FlashAttnFwdSm90INS1_25CollectiveMainloopFwdSm90ILi2EN4cute5tupleIJNS5_1CILi1EEES8_S8_EEENS6_IJNS7_ILi64EEESA_SA_EEELi512ENS_10bfloat16_tEfNS_4arch4Sm90ELb1ELb0ELb0ELb1ELb1ELb1ELb1ELb0ELb0ELb1ELb1ELb0EEENS1_21CollectiveEpilogueFwdINS6_IJSA_NS7_ILi512EEESA_EEES9_SC_SE_Li256ELb1ELb1ELb1ELb0EEENS1_36VarlenDynamicPersistentTileSchedulerILi64ELi64ELi256ELi128ELb1ELb1ELb1ELb1ELb1ELb1EEEEEEEEEvNT_6ParamsE --------------------------
	.section	.nv.constant0._ZN7cutlass13device_kernelIN5flash11enable_sm90INS1_16FlashAttnFwdSm90INS1_25CollectiveMainloopFwdSm90ILi2EN4cute5tupleIJNS5_1CILi1EEES8_S8_EEENS6_IJNS7_ILi64EEESA_SA_EEELi512ENS_10bfloat16_tEfNS_4arch4Sm90ELb1ELb0ELb0ELb1ELb1ELb1ELb1ELb0ELb0ELb1ELb1ELb0EEENS1_21CollectiveEpilogueFwdINS6_IJSA_NS7_ILi512EEESA_EEES9_SC_SE_Li256ELb1ELb1ELb1ELb0EEENS1_36VarlenDynamicPersistentTileSchedulerILi64ELi64ELi256ELi128ELb1ELb1ELb1ELb1ELb1ELb1EEEEEEEEEvNT_6ParamsE,"a",@progbits
	.sectionflags	@""
	.align	4
.nv.constant0._ZN7cutlass13device_kernelIN5flash11enable_sm90INS1_16FlashAttnFwdSm90INS1_25CollectiveMainloopFwdSm90ILi2EN4cute5tupleIJNS5_1CILi1EEES8_S8_EEENS6_IJNS7_ILi64EEESA_SA_EEELi512ENS_10bfloat16_tEfNS_4arch4Sm90ELb1ELb0ELb0ELb1ELb1ELb1ELb1ELb0ELb0ELb1ELb1ELb0EEENS1_21CollectiveEpilogueFwdINS6_IJSA_NS7_ILi512EEESA_EEES9_SC_SE_Li256ELb1ELb1ELb1ELb0EEENS1_36VarlenDynamicPersistentTileSchedulerILi64ELi64ELi256ELi128ELb1ELb1ELb1ELb1ELb1ELb1EEEEEEEEEvNT_6ParamsE:
	.zero		3584


//--------------------- .nv.constant0._ZN7cutlass13device_kernelIN5flash11enable_sm90INS1_16FlashAttnFwdSm90INS1_25CollectiveMainloopFwdSm90ILi2EN4cute5tupleIJNS5_1CILi1EEES8_S8_EEENS6_IJNS7_ILi128EEENS7_ILi96EEENS7_ILi64EEEEEELi256ENS_10bfloat16_tEfNS_4arch4Sm90ELb0ELb0ELb0ELb0ELb1ELb0ELb0ELb1ELb0ELb1ELb1ELb0EEENS1_21CollectiveEpilogueFwdINS6_IJSA_NS7_ILi256EEESB_EEES9_SE_SG_Li256ELb0ELb1ELb1ELb0EEENS1_19SingleTileSchedulerILb0ELb1ELb1ELi128EEEEEEEEEvNT_6ParamsE --------------------------
	.section	.nv.constant0._ZN7cutlass13device_kernelIN5flash11enable_sm90INS1_16FlashAttnFwdSm90INS1_25CollectiveMainloopFwdSm90ILi2EN4cute5tupleIJNS5_1CILi1EEES8_S8_EEENS6_IJNS7_ILi128EEENS7_ILi96EEENS7_ILi64EEEEEELi256ENS_10bfloat16_tEfNS_4arch4Sm90ELb0ELb0ELb0ELb0ELb1ELb0ELb0ELb1ELb0ELb1ELb1ELb0EEENS1_21CollectiveEpilogueFwdINS6_IJSA_NS7_ILi256EEESB_EEES9_SE_SG_Li256ELb0ELb1ELb1ELb0EEENS1_19SingleTileSchedulerILb0ELb1ELb1ELi128EEEEEEEEEvNT_6ParamsE,"a",@progbits
	.sectionflags	@""
	.align	4
.nv.constant0._ZN7cutlass13device_kernelIN5flash11enable_sm90INS1_16FlashAttnFwdSm90INS1_25CollectiveMainloopFwdSm90ILi2EN4cute5tupleIJNS5_1CILi1EEES8_S8_EEENS6_IJNS7_ILi128EEENS7_ILi96EEENS7_ILi64EEEEEELi256ENS_10bfloat16_tEfNS_4arch4Sm90ELb0ELb0ELb0ELb0ELb1ELb0ELb0ELb1ELb0ELb1ELb1ELb0EEENS1_21CollectiveEpilogueFwdINS6_IJSA_NS7_ILi256EEESB_EEES9_SE_SG_Li256ELb0ELb1ELb1ELb0EEENS1_19SingleTileSchedulerILb0ELb1ELb1ELi128EEEEEEEEEvNT_6ParamsE:
	.zero		3200


//--------------------- .nv.constant0._ZN7cutlass13device_kernelIN5flash11enable_sm90INS1_16FlashAttnFwdSm90INS1_25CollectiveMainloopFwdSm90ILi2EN4cute5tupleIJNS5_1CILi1EEES8_S8_EEENS6_IJNS7_ILi128EEENS7_ILi96EEENS7_ILi64EEEEEELi256ENS_10bfloat16_tEfNS_4arch4Sm90ELb0ELb0ELb0ELb0ELb1ELb0ELb1ELb1ELb0ELb1ELb1ELb0EEENS1_21CollectiveEpilogueFwdINS6_IJSA_NS7_ILi256EEESB_EEES9_SE_SG_Li256ELb0ELb1ELb1ELb0EEENS1_19SingleTileSchedulerILb0ELb1ELb1ELi128EEEEEEEEEvNT_6ParamsE --------------------------
	.section	.nv.constant0._ZN7cutlass13device_kernelIN5flash11enable_sm90INS1_16FlashAttnFwdSm90INS1_25CollectiveMainloopFwdSm90ILi2EN4cute5tupleIJNS5_1CILi1EEES8_S8_EEENS6_IJNS7_ILi128EEENS7_ILi96EEENS7_ILi64EEEEEELi256ENS_10bfloat16_tEfNS_4arch4Sm90ELb0ELb0ELb0ELb0ELb1ELb0ELb1ELb1ELb0ELb1ELb1ELb0EEENS1_21CollectiveEpilogueFwdINS6_IJSA_NS7_ILi256EEESB_EEES9_SE_SG_Li256ELb0ELb1ELb1ELb0EEENS1_19SingleTileSchedulerILb0ELb1ELb1ELi128EEEEEEEEEvNT_6ParamsE,"a",@progbits
	.sectionflags	@""
	.align	4
.nv.constant0._ZN7cutlass13device_kernelIN5flash11enable_sm90INS1_16FlashAttnFwdSm90INS1_25CollectiveMainloopFwdSm90ILi2EN4cute5tupleIJNS5_1CILi1EEES8_S8_EEENS6_IJNS7_ILi128EEENS7_ILi96EEENS7_ILi64EEEEEELi256ENS_10bfloat16_tEfNS_4arch4Sm90ELb0ELb0ELb0ELb0ELb1ELb0ELb1ELb1ELb0ELb1ELb1ELb0EEENS1_21CollectiveEpilogueFwdINS6_IJSA_NS7_ILi256EEESB_EEES9_SE_SG_Li256ELb0ELb1ELb1ELb0EEENS1_19SingleTileSchedulerILb0ELb1ELb1ELi128EEEEEEEEEvNT_6ParamsE:
	.zero		3456


//--------------------- .nv.constant0._ZN7cutlass13device_kernelIN5flash11enable_sm90INS1_16FlashAttnFwdSm90INS1_25CollectiveMainloopFwdSm90ILi2EN4cute5tupleIJNS5_1CILi1EEES8_S8_EEENS6_IJNS7_ILi128EEENS7_ILi96EEENS7_ILi64EEEEEELi256ENS_10bfloat16_tEfNS_4arch4Sm90ELb0ELb0ELb0ELb1ELb1ELb0ELb0ELb1ELb0ELb1ELb1ELb0EEENS1_21CollectiveEpilogueFwdINS6_IJSA_NS7_ILi256EEESB_EEES9_SE_SG_Li256ELb1ELb1ELb1ELb0EEENS1_36VarlenDynamicPersistentTileSchedulerILi128ELi96ELi256ELi128ELb1ELb1ELb1ELb0ELb1ELb1EEEEEEEEEvNT_6ParamsE --------------------------
	.section	.nv.constant0._ZN7cutlass13device_kernelIN5flash11enable_sm90INS1_16FlashAttnFwdSm90INS1_25CollectiveMainloopFwdSm90ILi2EN4cute5tupleIJNS5_1CILi1EEES8_S8_EEENS6_IJNS7_ILi128EEENS7_ILi96EEENS7_ILi64EEEEEELi256ENS_10bfloat16_tEfNS_4arch4Sm90ELb0ELb0ELb0ELb1ELb1ELb0ELb0ELb1ELb0ELb1ELb1ELb0EEENS1_21CollectiveEpilogueFwdINS6_IJSA_NS7_ILi256EEESB_EEES9_SE_SG_Li256ELb1ELb1ELb1ELb0EEENS1_36VarlenDynamicPersistentTileSchedulerILi128ELi96ELi256ELi128ELb1ELb1ELb1ELb0ELb1ELb1EEEEEEEEEvNT_6ParamsE,"a",@progbits
	.sectionflags	@""
	.align	4
.nv.constant0._ZN7cutlass13device_kernelIN5flash11enable_sm90INS1_16FlashAttnFwdSm90INS1_25CollectiveMainloopFwdSm90ILi2EN4cute5tupleIJNS5_1CILi1EEES8_S8_EEENS6_IJNS7_ILi128EEENS7_ILi96EEENS7_ILi64EEEEEELi256ENS_10bfloat16_tEfNS_4arch4Sm90ELb0ELb0ELb0ELb1ELb1ELb0ELb0ELb1ELb0ELb1ELb1ELb0EEENS1_21CollectiveEpilogueFwdINS6_IJSA_NS7_ILi256EEESB_EEES9_SE_SG_Li256ELb1ELb1ELb1ELb0EEENS1_36VarlenDynamicPersistentTileSchedulerILi128ELi96ELi256ELi128ELb1ELb1ELb1ELb0ELb1ELb1EEEEEEEEEvNT_6ParamsE:
	.zero		3328


//--------------------- .nv.constant0._ZN7cutlass13device_kernelIN5flash11enable_sm90INS1_16FlashAttnFwdSm90INS1_25CollectiveMainloopFwdSm90ILi2EN4cute5tupleIJNS5_1CILi1EEES8_S8_EEENS6_IJNS7_ILi128EEENS7_ILi96EEENS7_ILi64EEEEEELi256ENS_10bfloat16_tEfNS_4arch4Sm90ELb0ELb0ELb0ELb1ELb1ELb1ELb0ELb1ELb0ELb1ELb1ELb0EEENS1_21CollectiveEpilogueFwdINS6_IJSA_NS7_ILi256EEESB_EEES9_SE_SG_Li256ELb1ELb1ELb1ELb0EEENS1_36VarlenDynamicPersistentTileSchedulerILi128ELi96ELi256ELi128ELb1ELb1ELb1ELb0ELb1ELb1EEEEEEEEEvNT_6ParamsE --------------------------
	.section	.nv.constant0._ZN7cutlass13device_kernelIN5flash11enable_sm90INS1_16FlashAttnFwdSm90INS1_25CollectiveMainloopFwdSm90ILi2EN4cute5tupleIJNS5_1CILi1EEES8_S8_EEENS6_IJNS7_ILi128EEENS7_ILi96EEENS7_ILi64EEEEEELi256ENS_10bfloat16_tEfNS_4arch4Sm90ELb0ELb0ELb0ELb1ELb1ELb1ELb0ELb1ELb0ELb1ELb1ELb0EEENS1_21CollectiveEpilogueFwdINS6_IJSA_NS7_ILi256EEESB_EEES9_SE_SG_Li256ELb1ELb1ELb1ELb0EEENS1_36VarlenDynamicPersistentTileSchedulerILi128ELi96ELi256ELi128ELb1ELb1ELb1ELb0ELb1ELb1EEEEEEEEEvNT_6ParamsE,"a",@progbits
	.sectionflags	@""
	.align	4
.nv.constant0._ZN7cutlass13device_kernelIN5flash11enable_sm90INS1_16FlashAttnFwdSm90INS1_25CollectiveMainloopFwdSm90ILi2EN4cute5tupleIJNS5_1CILi1EEES8_S8_EEENS6_IJNS7_ILi128EEENS7_ILi96EEENS7_ILi64EEEEEELi256ENS_10bfloat16_tEfNS_4arch4Sm90ELb0ELb0ELb0ELb1ELb1ELb1ELb0ELb1ELb0ELb1ELb1ELb0EEENS1_21CollectiveEpilogueFwdINS6_IJSA_NS7_ILi256EEESB_EEES9_SE_SG_Li256ELb1ELb1ELb1ELb0EEENS1_36VarlenDynamicPersistentTileSchedulerILi128ELi96ELi256ELi128ELb1ELb1ELb1ELb0ELb1ELb1EEEEEEEEEvNT_6ParamsE:
	.zero		3328


//--------------------- .nv.constant0._ZN7cutlass13device_kernelIN5flash11enable_sm90INS1_16FlashAttnFwdSm90INS1_25CollectiveMainloopFwdSm90ILi2EN4cute5tupleIJNS5_1CILi1EEES8_S8_EEENS6_IJNS7_ILi128EEENS7_ILi96EEENS7_ILi64EEEEEELi256ENS_10bfloat16_tEfNS_4arch4Sm90ELb0ELb0ELb0ELb1ELb1ELb0ELb1ELb1ELb0ELb1ELb1ELb0EEENS1_21CollectiveEpilogueFwdINS6_IJSA_NS7_ILi256EEESB_EEES9_SE_SG_Li256ELb1ELb1ELb1ELb0EEENS1_36VarlenDynamicPersistentTileSchedulerILi128ELi96ELi256ELi128ELb1ELb1ELb1ELb0ELb1ELb1EEEEEEEEEvNT_6ParamsE --------------------------
	.section	.nv.constant0._ZN7cutlass13device_kernelIN5flash11enable_sm90INS1_16FlashAttnFwdSm90INS1_25CollectiveMainloopFwdSm90ILi2EN4cute5tupleIJNS5_1CILi1EEES8_S8_EEENS6_IJNS7_ILi128EEENS7_ILi96EEENS7_ILi64EEEEEELi256ENS_10bfloat16_tEfNS_4arch4Sm90ELb0ELb0ELb0ELb1ELb1ELb0ELb1ELb1ELb0ELb1ELb1ELb0EEENS1_21CollectiveEpilogueFwdINS6_IJSA_NS7_ILi256EEESB_EEES9_SE_SG_Li256ELb1ELb1ELb1ELb0EEENS1_36VarlenDynamicPersistentTileSchedulerILi128ELi96ELi256ELi128ELb1ELb1ELb1ELb0ELb1ELb1EEEEEEEEEvNT_6ParamsE,"a",@progbits
	.sectionflags	@""
	.align	4
.nv.constant0._ZN7cutlass13device_kernelIN5flash11enable_sm90INS1_16FlashAttnFwdSm90INS1_25CollectiveMainloopFwdSm90ILi2EN4cute5tupleIJNS5_1CILi1EEES8_S8_EEENS6_IJNS7_ILi128EEENS7_ILi96EEENS7_ILi64EEEEEELi256ENS_10bfloat16_tEfNS_4arch4Sm90ELb0ELb0ELb0ELb1ELb1ELb0ELb1ELb1ELb0ELb1ELb1ELb0EEENS1_21CollectiveEpilogueFwdINS6_IJSA_NS7_ILi256EEESB_EEES9_SE_SG_Li256ELb1ELb1ELb1ELb0EEENS1_36VarlenDynamicPersistentTileSchedulerILi128ELi96ELi256ELi128ELb1ELb1ELb1ELb0ELb1ELb1EEEEEEEEEvNT_6ParamsE:
	.zero		3584


//--------------------- .nv.constant0._ZN7cutlass13device_kernelIN5flash11enable_sm90INS1_16FlashAttnFwdSm90INS1_25CollectiveMainloopFwdSm90ILi2EN4cute5tupleIJNS5_1CILi1EEES8_S8_EEENS6_IJNS7_ILi128EEENS7_ILi96EEENS7_ILi64EEEEEELi256ENS_10bfloat16_tEfNS_4arch4Sm90ELb0ELb0ELb0ELb1ELb1ELb1ELb1ELb1ELb0ELb1ELb1ELb0EEENS1_21CollectiveEpilogueFwdINS6_IJSA_NS7_ILi256EEESB_EEES9_SE_SG_Li256ELb1ELb1ELb1ELb0EEENS1_36VarlenDynamicPersistentTileSchedulerILi128ELi96ELi256ELi128ELb1ELb1ELb1ELb0ELb1ELb1EEEEEEEEEvNT_6ParamsE --------------------------
	.section	.nv.constant0._ZN7cutlass13device_kernelIN5flash11enable_sm90INS1_16FlashAttnFwdSm90INS1_25CollectiveMainloopFwdSm90ILi2EN4cute5tupleIJNS5_1CILi1EEES8_S8_EEENS6_IJNS7_ILi128EEENS7_ILi96EEENS7_ILi64EEEEEELi256ENS_10bfloat16_tEfNS_4arch4Sm90ELb0ELb0ELb0ELb1ELb1ELb1ELb1ELb1ELb0ELb1ELb1ELb0EEENS1_21CollectiveEpilogueFwdINS6_IJSA_NS7_ILi256EEESB_EEES9_SE_SG_Li256ELb1ELb1ELb1ELb0EEENS1_36VarlenDynamicPersistentTileSchedulerILi128ELi96ELi256ELi128ELb1ELb1ELb1ELb0ELb1ELb1EEEEEEEEEvNT_6ParamsE,"a",@progbits
	.sectionflags	@""
	.align	4
.nv.constant0._ZN7cutlass13device_kernelIN5flash11enable_sm90INS1_16FlashAttnFwdSm90INS1_25CollectiveMainloopFwdSm90ILi2EN4cute5tupleIJNS5_1CILi1EEES8_S8_EEENS6_IJNS7_ILi128EEENS7_ILi96EEENS7_ILi64EEEEEELi256ENS_10bfloat16_tEfNS_4arch4Sm90ELb0ELb0ELb0ELb1ELb1ELb1ELb1ELb1ELb0ELb1ELb1ELb0EEENS1_21CollectiveEpilogueFwdINS6_IJSA_NS7_ILi256EEESB_EEES9_SE_SG_Li256ELb1ELb1ELb1ELb0EEENS1_36VarlenDynamicPersistentTileSchedulerILi128ELi96ELi256ELi128ELb1ELb1ELb1ELb0ELb1ELb1EEEEEEEEEvNT_6ParamsE:
	.zero		3584


//--------------------- .nv.constant0._ZN7cutlass13device_kernelIN5flash11enable_sm90INS1_16FlashAttnFwdSm90INS1_25CollectiveMainloopFwdSm90ILi2EN4cute5tupleIJNS5_1CILi1EEES8_S8_EEENS6_IJNS7_ILi128EEENS7_ILi96EEENS7_ILi64EEEEEELi256ENS_10bfloat16_tEfNS_4arch4Sm90ELb0ELb1ELb0ELb0ELb1ELb0ELb0ELb1ELb0ELb1ELb1ELb0EEENS1_21CollectiveEpilogueFwdINS6_IJSA_NS7_ILi256EEESB_EEES9_SE_SG_Li256ELb0ELb1ELb1ELb0EEENS1_19SingleTileSchedulerILb0ELb1ELb1ELi128EEEEEEEEEvNT_6ParamsE --------------------------
	.section	.nv.constant0._ZN7cutlass13device_kernelIN5flash11enable_sm90INS1_16FlashAttnFwdSm90INS1_25CollectiveMainloopFwdSm90ILi2EN4cute5tupleIJNS5_1CILi1EEES8_S8_EEENS6_IJNS7_ILi128EEENS7_ILi96EEENS7_ILi64EEEEEELi256ENS_10bfloat16_tEfNS_4arch4Sm90ELb0ELb1ELb0ELb0ELb1ELb0ELb0ELb1ELb0ELb1ELb1ELb0EEENS1_21CollectiveEpilogueFwdINS6_IJSA_NS7_ILi256EEESB_EEES9_SE_SG_Li256ELb0ELb1ELb1ELb0EEENS1_19SingleTileSchedulerILb0ELb1ELb1ELi128EEEEEEEEEvNT_6ParamsE,"a",@progbits
	.sectionflags	@""
	.align	4
.nv.constant0._ZN7cutlass13device_kernelIN5flash11enable_sm90INS1_16FlashAttnFwdSm90INS1_25CollectiveMainloopFwdSm90ILi2EN4cute5tupleIJNS5_1CILi1EEES8_S8_EEENS6_IJNS7_ILi128EEENS7_ILi96EEENS7_ILi64EEEEEELi256ENS_10bfloat16_tEfNS_4arch4Sm90ELb0ELb1ELb0ELb0ELb1ELb0ELb0ELb1ELb0ELb1ELb1ELb0EEENS1_21CollectiveEpilogueFwdINS6_IJSA_NS7_ILi256EEESB_EEES9_SE_SG_Li256ELb0ELb1ELb1ELb0EEENS1_19SingleTileSchedulerILb0ELb1ELb1ELi128EEEEEEEEEvNT_6ParamsE:
	.zero		3200


//--------------------- .nv.constant0._ZN7cutlass13device_kernelIN5flash11enable_sm90INS1_16FlashAttnFwdSm90INS1_25CollectiveMainloopFwdSm90ILi2EN4cute5tupleIJNS5_1CILi1EEES8_S8_EEENS6_IJNS7_ILi128EEENS7_ILi96EEENS7_ILi64EEEEEELi256ENS_10bfloat16_tEfNS_4arch4Sm90ELb0ELb1ELb0ELb0ELb1ELb0ELb1ELb1ELb0ELb1ELb1ELb0EEENS1_21CollectiveEpilogueFwdINS6_IJSA_NS7_ILi256EEESB_EEES9_SE_SG_Li256ELb0ELb1ELb1ELb0EEENS1_19SingleTileSchedulerILb0ELb1ELb1ELi128EEEEEEEEEvNT_6ParamsE --------------------------
	.section	.nv.constant0._ZN7cutlass13device_kernelIN5flash11enable_sm90INS1_16FlashAttnFwdSm90INS1_25CollectiveMainloopFwdSm90ILi2EN4cute5tupleIJNS5_1CILi1EEES8_S8_EEENS6_IJNS7_ILi128EEENS7_ILi96EEENS7_ILi64EEEEEELi256ENS_10bfloat16_tEfNS_4arch4Sm90ELb0ELb1ELb0ELb0ELb1ELb0ELb1ELb1ELb0ELb1ELb1ELb0EEENS1_21CollectiveEpilogueFwdINS6_IJSA_NS7_ILi256EEESB_EEES9_SE_SG_Li256ELb0ELb1ELb1ELb0EEENS1_19SingleTileSchedulerILb0ELb1ELb1ELi128EEEEEEEEEvNT_6ParamsE,"a",@progbits
	.sectionflags	@""
	.align	4
.nv.constant0._ZN7cutlass13device_kernelIN5flash11enable_sm90INS1_16FlashAttnFwdSm90INS1_25CollectiveMainloopFwdSm90ILi2EN4cute5tupleIJNS5_1CILi1EEES8_S8_EEENS6_IJNS7_ILi128EEENS7_ILi96EEENS7_ILi64EEEEEELi256ENS_10bfloat16_tEfNS_4arch4Sm90ELb0ELb1ELb0ELb0ELb1ELb0ELb1ELb1ELb0ELb1ELb1ELb0EEENS1_21CollectiveEpilogueFwdINS6_IJSA_NS7_ILi256EEESB_EEES9_SE_SG_Li256ELb0ELb1ELb1ELb0EEENS1_19SingleTileSchedulerILb0ELb1ELb1ELi128EEEEEEEEEvNT_6ParamsE:
	.zero		3456


//--------------------- .nv.constant0._ZN7cutlass13device_kernelIN5flash11enable_sm90INS1_16FlashAttnFwdSm90INS1_25CollectiveMainloopFwdSm90ILi2EN4cute5tupleIJNS5_1CILi1EEES8_S8_EEENS6_IJNS7_ILi128EEENS7_ILi96EEENS7_ILi64EEEEEELi256ENS_10bfloat16_tEfNS_4arch4Sm90ELb0ELb1ELb0ELb1ELb1ELb0ELb0ELb1ELb0ELb1ELb1ELb0EEENS1_21CollectiveEpilogueFwdINS6_IJSA_NS7_ILi256EEESB_EEES9_SE_SG_Li256ELb1ELb1ELb1ELb0EEENS1_36VarlenDynamicPersistentTileSchedulerILi128ELi96ELi256ELi128ELb1ELb1ELb1ELb1ELb0ELb1EEEEEEEEEvNT_6ParamsE --------------------------
	.section	.nv.constant0._ZN7cutlass13device_kernelIN5flash11enable_sm90INS1_16FlashAttnFwdSm90INS1_25CollectiveMainloopFwdSm90ILi2EN4cute5tupleIJNS5_1CILi1EEES8_S8_EEENS6_IJNS7_ILi128EEENS7_ILi96EEENS7_ILi64EEEEEELi256ENS_10bfloat16_tEfNS_4arch4Sm90ELb0ELb1ELb0ELb1ELb1ELb0ELb0ELb1ELb0ELb1ELb1ELb0EEENS1_21CollectiveEpilogueFwdINS6_IJSA_NS7_ILi256EEESB_EEES9_SE_SG_Li256ELb1ELb1ELb1ELb0EEENS1_36VarlenDynamicPersistentTileSchedulerILi128ELi96ELi256ELi128ELb1ELb1ELb1ELb1ELb0ELb1EEEEEEEEEvNT_6ParamsE,"a",@progbits
	.sectionflags	@""
	.align	4
.nv.constant0._ZN7cutlass13device_kernelIN5flash11enable_sm90INS1_16FlashAttnFwdSm90INS1_25CollectiveMainloopFwdSm90ILi2EN4cute5tupleIJNS5_1CILi1EEES8_S8_EEENS6_IJNS7_ILi128EEENS7_ILi96EEENS7_ILi64EEEEEELi256ENS_10bfloat16_tEfNS_4arch4Sm90ELb0ELb1ELb0ELb1ELb1ELb0ELb0ELb1ELb0ELb1ELb1ELb0EEENS1_21CollectiveEpilogueFwdINS6_IJSA_NS7_ILi256EEESB_EEES9_SE_SG_Li256ELb1ELb1ELb1ELb0EEENS1_36VarlenDynamicPersistentTileSchedulerILi128ELi96ELi256ELi128ELb1ELb1ELb1ELb1ELb0ELb1EEEEEEEEEvNT_6ParamsE:
	.zero		3328


//--------------------- .nv.constant0._ZN7cutlass13device_kernelIN5flash11enable_sm90INS1_16FlashAttnFwdSm90INS1_25CollectiveMainloopFwdSm90ILi2EN4cute5tupleIJNS5_1CILi1EEES8_S8_EEENS6_IJNS7_ILi128EEENS7_ILi96EEENS7_ILi64EEEEEELi256ENS_10bfloat16_tEfNS_4arch4Sm90ELb0ELb1ELb0ELb1ELb1ELb1ELb0ELb1ELb0ELb1ELb1ELb0EEENS1_21CollectiveEpilogueFwdINS6_IJSA_NS7_ILi256EEESB_EEES9_SE_SG_Li256ELb1ELb1ELb1ELb0EEENS1_36VarlenDynamicPersistentTileSchedulerILi128ELi96ELi256ELi128ELb1ELb1ELb1ELb1ELb0ELb1EEEEEEEEEvNT_6ParamsE --------------------------
	.section	.nv.constant0._ZN7cutlass13device_kernelIN5flash11enable_sm90INS1_16FlashAttnFwdSm90INS1_25CollectiveMainloopFwdSm90ILi2EN4cute5tupleIJNS5_1CILi1EEES8_S8_EEENS6_IJNS7_ILi128EEENS7_ILi96EEENS7_ILi64EEEEEELi256ENS_10bfloat16_tEfNS_4arch4Sm90ELb0ELb1ELb0ELb1ELb1ELb1ELb0ELb1ELb0ELb1ELb1ELb0EEENS1_21CollectiveEpilogueFwdINS6_IJSA_NS7_ILi256EEESB_EEES9_SE_SG_Li256ELb1ELb1ELb1ELb0EEENS1_36VarlenDynamicPersistentTileSchedulerILi128ELi96ELi256ELi128ELb1ELb1ELb1ELb1ELb0ELb1EEEEEEEEEvNT_6ParamsE,"a",@progbits
	.sectionflags	@""
	.align	4
.nv.constant0._ZN7cutlass13device_kernelIN5flash11enable_sm90INS1_16FlashAttnFwdSm90INS1_25CollectiveMainloopFwdSm90ILi2EN4cute5tupleIJNS5_1CILi1EEES8_S8_EEENS6_IJNS7_ILi128EEENS7_ILi96EEENS7_ILi64EEEEEELi256ENS_10bfloat16_tEfNS_4arch4Sm90ELb0ELb1ELb0ELb1ELb1ELb1ELb0ELb1ELb0ELb1ELb1ELb0EEENS1_21CollectiveEpilogueFwdINS6_IJSA_NS7_ILi256EEESB_EEES9_SE_SG_Li256ELb1ELb1ELb1ELb0EEENS1_36VarlenDynamicPersistentTileSchedulerILi128ELi96ELi256ELi128ELb1ELb1ELb1ELb1ELb0ELb1EEEEEEEEEvNT_6ParamsE:
	.zero		3328


//--------------------- .nv.constant0._ZN7cutlass13device_kernelIN5flash11enable_sm90INS1_16FlashAttnFwdSm90INS1_25CollectiveMainloopFwdSm90ILi2EN4cute5tupleIJNS5_1CILi1EEES8_S8_EEENS6_IJNS7_ILi128EEENS7_ILi96EEENS7_ILi64EEEEEELi256ENS_10bfloat16_tEfNS_4arch4Sm90ELb0ELb1ELb0ELb1ELb1ELb0ELb1ELb1ELb0ELb1ELb1ELb0EEENS1_21CollectiveEpilogueFwdINS6_IJSA_NS7_ILi256EEESB_EEES9_SE_SG_Li256ELb1ELb1ELb1ELb0EEENS1_36VarlenDynamicPersistentTileSchedulerILi128ELi96ELi256ELi128ELb1ELb1ELb1ELb1ELb0ELb1EEEEEEEEEvNT_6ParamsE --------------------------
	.section	.nv.constant0._ZN7cutlass13device_kernelIN5flash11enable_sm90INS1_16FlashAttnFwdSm90INS1_25CollectiveMainloopFwdSm90ILi2EN4cute5tupleIJNS5_1CILi1EEES8_S8_EEENS6_IJNS7_ILi128EEENS7_ILi96EEENS7_ILi64EEEEEELi256ENS_10bfloat16_tEfNS_4arch4Sm90ELb0ELb1ELb0ELb1ELb1ELb0ELb1ELb1ELb0ELb1ELb1ELb0EEENS1_21CollectiveEpilogueFwdINS6_IJSA_NS7_ILi256EEESB_EEES9_SE_SG_Li256ELb1ELb1ELb1ELb0EEENS1_36VarlenDynamicPersistentTileSchedulerILi128ELi96ELi256ELi128ELb1ELb1ELb1ELb1ELb0ELb1EEEEEEEEEvNT_6ParamsE,"a",@progbits
	.sectionflags	@""
	.align	4
.nv.constant0._ZN7cutlass13device_kernelIN5flash11enable_sm90INS1_16FlashAttnFwdSm90INS1_25CollectiveMainloopFwdSm90ILi2EN4cute5tupleIJNS5_1CILi1EEES8_S8_EEENS6_IJNS7_ILi128EEENS7_ILi96EEENS7_ILi64EEEEEELi256ENS_10bfloat16_tEfNS_4arch4Sm90ELb0ELb1ELb0ELb1ELb1ELb0ELb1ELb1ELb0ELb1ELb1ELb0EEENS1_21CollectiveEpilogueFwdINS6_IJSA_NS7_ILi256EEESB_EEES9_SE_SG_Li256ELb1ELb1ELb1ELb0EEENS1_36VarlenDynamicPersistentTileSchedulerILi128ELi96ELi256ELi128ELb1ELb1ELb1ELb1ELb0ELb1EEEEEEEEEvNT_6ParamsE:
	.zero		3584


//--------------------- .nv.constant0._ZN7cutlass13device_kernelIN5flash11enable_sm90INS1_16FlashAttnFwdSm90INS1_25CollectiveMainloopFwdSm90ILi2EN4cute5tupleIJNS5_1CILi1EEES8_S8_EEENS6_IJNS7_ILi128EEENS7_ILi96EEENS7_ILi64EEEEEELi256ENS_10bfloat16_tEfNS_4arch4Sm90ELb0ELb1ELb0ELb1ELb1ELb1ELb1ELb1ELb0ELb1ELb1ELb0EEENS1_21CollectiveEpilogueFwdINS6_IJSA_NS7_ILi256EEESB_EEES9_SE_SG_Li256ELb1ELb1ELb1ELb0EEENS1_36VarlenDynamicPersistentTileSchedulerILi128ELi96ELi256ELi128ELb1ELb1ELb1ELb1ELb0ELb1EEEEEEEEEvNT_6ParamsE --------------------------
	.section	.nv.constant0._ZN7cutlass13device_kernelIN5flash11enable_sm90INS1_16FlashAttnFwdSm90INS1_25CollectiveMainloopFwdSm90ILi2EN4cute5tupleIJNS5_1CILi1EEES8_S8_EEENS6_IJNS7_ILi128EEENS7_ILi96EEENS7_ILi64EEEEEELi256ENS_10bfloat16_tEfNS_4arch4Sm90ELb0ELb1ELb0ELb1ELb1ELb1ELb1ELb1ELb0ELb1ELb1ELb0EEENS1_21CollectiveEpilogueFwdINS6_IJSA_NS7_ILi256EEESB_EEES9_SE_SG_Li256ELb1ELb1ELb1ELb0EEENS1_36VarlenDynamicPersistentTileSchedulerILi128ELi96ELi256ELi128ELb1ELb1ELb1ELb1ELb0ELb1EEEEEEEEEvNT_6ParamsE,"a",@progbits
	.sectionflags	@""
	.align	4
.nv.constant0._ZN7cutlass13device_kernelIN5flash11enable_sm90INS1_16FlashAttnFwdSm90INS1_25CollectiveMainloopFwdSm90ILi2EN4cute5tupleIJNS5_1CILi1EEES8_S8_EEENS6_IJNS7_ILi128EEENS7_ILi96EEENS7_ILi64EEEEEELi256ENS_10bfloat16_tEfNS_4arch4Sm90ELb0ELb1ELb0ELb1ELb1ELb1ELb1ELb1ELb0ELb1ELb1ELb0EEENS1_21CollectiveEpilogueFwdINS6_IJSA_NS7_ILi256EEESB_EEES9_SE_SG_Li256ELb1ELb1ELb1ELb0EEENS1_36VarlenDynamicPersistentTileSchedulerILi128ELi96ELi256ELi128ELb1ELb1ELb1ELb1ELb0ELb1EEEEEEEEEvNT_6ParamsE:
	.zero		3584


//--------------------- .nv.constant0._ZN7cutlass13device_kernelIN5flash11enable_sm90INS1_16FlashAttnFwdSm90INS1_25CollectiveMainloopFwdSm90ILi2EN4cute5tupleIJNS5_1CILi1EEES8_S8_EEENS6_IJNS7_ILi128EEENS7_ILi96EEENS7_ILi64EEEEEELi256ENS_10bfloat16_tEfNS_4arch4Sm90ELb1ELb0ELb0ELb0ELb1ELb0ELb0ELb1ELb0ELb1ELb1ELb0EEENS1_21CollectiveEpilogueFwdINS6_IJSA_NS7_ILi256EEESB_EEES9_SE_SG_Li256ELb0ELb1ELb1ELb0EEENS1_19SingleTileSchedulerILb0ELb1ELb1ELi128EEEEEEEEEvNT_6ParamsE --------------------------
	.section	.nv.constant0._ZN7cutlass13device_kernelIN5flash11enable_sm90INS1_16FlashAttnFwdSm90INS1_25CollectiveMainloopFwdSm90ILi2EN4cute5tupleIJNS5_1CILi1EEES8_S8_EEENS6_IJNS7_ILi128EEENS7_ILi96EEENS7_ILi64EEEEEELi256ENS_10bfloat16_tEfNS_4arch4Sm90ELb1ELb0ELb0ELb0ELb1ELb0ELb0ELb1ELb0ELb1ELb1ELb0EEENS1_21CollectiveEpilogueFwdINS6_IJSA_NS7_ILi256EEESB_EEES9_SE_SG_Li256ELb0ELb1ELb1ELb0EEENS1_19SingleTileSchedulerILb0ELb1ELb1ELi128EEEEEEEEEvNT_6ParamsE,"a",@progbits
	.sectionflags	@""
	.align	4
.nv.constant0._ZN7cutlass13device_kernelIN5flash11enable_sm90INS1_16FlashAttnFwdSm90INS1_25CollectiveMainloopFwdSm90ILi2EN4cute5tupleIJNS5_1CILi1EEES8_S8_EEENS6_IJNS7_ILi128EEENS7_ILi96EEENS7_ILi64EEEEEELi256ENS_10bfloat16_tEfNS_4arch4Sm90ELb1ELb0ELb0ELb0ELb1ELb0ELb0ELb1ELb0ELb1ELb1ELb0EEENS1_21CollectiveEpilogueFwdINS6_IJSA_NS7_ILi256EEESB_EEES9_SE_SG_Li256ELb0ELb1ELb1ELb0EEENS1_19SingleTileSchedulerILb0ELb1ELb1ELi128EEEEEEEEEvNT_6ParamsE:
	.zero		3200


//--------------------- .nv.constant0._ZN7cutlass13device_kernelIN5flash11enable_sm90INS1_16FlashAttnFwdSm90INS1_25CollectiveMainloopFwdSm90ILi2EN4cute5tupleIJNS5_1CILi1EEES8_S8_EEENS6_IJNS7_ILi128EEENS7_ILi96EEENS7_ILi64EEEEEELi256ENS_10bfloat16_tEfNS_4arch4Sm90ELb1ELb0ELb0ELb0ELb1ELb0ELb1ELb1ELb0ELb1ELb1ELb0EEENS1_21CollectiveEpilogueFwdINS6_IJSA_NS7_ILi256EEESB_EEES9_SE_SG_Li256ELb0ELb1ELb1ELb0EEENS1_19SingleTileSchedulerILb0ELb1ELb1ELi128EEEEEEEEEvNT_6ParamsE --------------------------
	.section	.nv.constant0._ZN7cutlass13device_kernelIN5flash11enable_sm90INS1_16FlashAttnFwdSm90INS1_25CollectiveMainloopFwdSm90ILi2EN4cute5tupleIJNS5_1CILi1EEES8_S8_EEENS6_IJNS7_ILi128EEENS7_ILi96EEENS7_ILi64EEEEEELi256ENS_10bfloat16_tEfNS_4arch4Sm90ELb1ELb0ELb0ELb0ELb1ELb0ELb1ELb1ELb0ELb1ELb1ELb0EEENS1_21CollectiveEpilogueFwdINS6_IJSA_NS7_ILi256EEESB_EEES9_SE_SG_Li256ELb0ELb1ELb1ELb0EEENS1_19SingleTileSchedulerILb0ELb1ELb1ELi128EEEEEEEEEvNT_6ParamsE,"a",@progbits
	.sectionflags	@""
	.align	4
.nv.constant0._ZN7cutlass13device_kernelIN5flash11enable_sm90INS1_16FlashAttnFwdSm90INS1_25CollectiveMainloopFwdSm90ILi2EN4cute5tupleIJNS5_1CILi1EEES8_S8_EEENS6_IJNS7_ILi128EEENS7_ILi96EEENS7_ILi64EEEEEELi256ENS_10bfloat16_tEfNS_4arch4Sm90ELb1ELb0ELb0ELb0ELb1ELb0ELb1ELb1ELb0ELb1ELb1ELb0EEENS1_21CollectiveEpilogueFwdINS6_IJSA_NS7_ILi256EEESB_EEES9_SE_SG_Li256ELb0ELb1ELb1ELb0EEENS1_19SingleTileSchedulerILb0ELb1ELb1ELi128EEEEEEEEEvNT_6ParamsE:
	.zero		3456


//--------------------- .nv.constant0._ZN7cutlass13device_kernelIN5flash11enable_sm90INS1_16FlashAttnFwdSm90INS1_25CollectiveMainloopFwdSm90ILi2EN4cute5tupleIJNS5_1CILi1EEES8_S8_EEENS6_IJNS7_ILi128EEENS7_ILi96EEENS7_ILi64EEEEEELi256ENS_10bfloat16_tEfNS_4arch4Sm90ELb1ELb0ELb0ELb1ELb1ELb0ELb0ELb1ELb0ELb1ELb1ELb0EEENS1_21CollectiveEpilogueFwdINS6_IJSA_NS7_ILi256EEESB_EEES9_SE_SG_Li256ELb1ELb1ELb1ELb0EEENS1_36VarlenDynamicPersistentTileSchedulerILi128ELi96ELi256ELi128ELb1ELb1ELb1ELb1ELb1ELb1EEEEEEEEEvNT_6ParamsE --------------------------
	.section	.nv.constant0._ZN7cutlass13device_kernelIN5flash11enable_sm90INS1_16FlashAttnFwdSm90INS1_25CollectiveMainloopFwdSm90ILi2EN4cute5tupleIJNS5_1CILi1EEES8_S8_EEENS6_IJNS7_ILi128EEENS7_ILi96EEENS7_ILi64EEEEEELi256ENS_10bfloat16_tEfNS_4arch4Sm90ELb1ELb0ELb0ELb1ELb1ELb0ELb0ELb1ELb0ELb1ELb1ELb0EEENS1_21CollectiveEpilogueFwdINS6_IJSA_NS7_ILi256EEESB_EEES9_SE_SG_Li256ELb1ELb1ELb1ELb0EEENS1_36VarlenDynamicPersistentTileSchedulerILi128ELi96ELi256ELi128ELb1ELb1ELb1ELb1ELb1ELb1EEEEEEEEEvNT_6ParamsE,"a",@progbits
	.sectionflags	@""
	.align	4
.nv.constant0._ZN7cutlass13device_kernelIN5flash11enable_sm90INS1_16FlashAttnFwdSm90INS1_25CollectiveMainloopFwdSm90ILi2EN4cute5tupleIJNS5_1CILi1EEES8_S8_EEENS6_IJNS7_ILi128EEENS7_ILi96EEENS7_ILi64EEEEEELi256ENS_10bfloat16_tEfNS_4arch4Sm90ELb1ELb0ELb0ELb1ELb1ELb0ELb0ELb1ELb0ELb1ELb1ELb0EEENS1_21CollectiveEpilogueFwdINS6_IJSA_NS7_ILi256EEESB_EEES9_SE_SG_Li256ELb1ELb1ELb1ELb0EEENS1_36VarlenDynamicPersistentTileSchedulerILi128ELi96ELi256ELi128ELb1ELb1ELb1ELb1ELb1ELb1EEEEEEEEEvNT_6ParamsE:
	.zero		3328


//--------------------- .nv.constant0._ZN7cutlass13device_kernelIN5flash11enable_sm90INS1_16FlashAttnFwdSm90INS1_25CollectiveMainloopFwdSm90ILi2EN4cute5tupleIJNS5_1CILi1EEES8_S8_EEENS6_IJNS7_ILi128EEENS7_ILi96EEENS7_ILi64EEEEEELi256ENS_10bfloat16_tEfNS_4arch4Sm90ELb1ELb0ELb0ELb1ELb1ELb1ELb0ELb1ELb0ELb1ELb1ELb0EEENS1_21CollectiveEpilogueFwdINS6_IJSA_NS7_ILi256EEESB_EEES9_SE_SG_Li256ELb1ELb1ELb1ELb0EEENS1_36VarlenDynamicPersistentTileSchedulerILi128ELi96ELi256ELi128ELb1ELb1ELb1ELb1ELb1ELb1EEEEEEEEEvNT_6ParamsE --------------------------
	.section	.nv.constant0._ZN7cutlass13device_kernelIN5flash11enable_sm90INS1_16FlashAttnFwdSm90INS1_25CollectiveMainloopFwdSm90ILi2EN4cute5tupleIJNS5_1CILi1EEES8_S8_EEENS6_IJNS7_ILi128EEENS7_ILi96EEENS7_ILi64EEEEEELi256ENS_10bfloat16_tEfNS_4arch4Sm90ELb1ELb0ELb0ELb1ELb1ELb1ELb0ELb1ELb0ELb1ELb1ELb0EEENS1_21CollectiveEpilogueFwdINS6_IJSA_NS7_ILi256EEESB_EEES9_SE_SG_Li256ELb1ELb1ELb1ELb0EEENS1_36VarlenDynamicPersistentTileSchedulerILi128ELi96ELi256ELi128ELb1ELb1ELb1ELb1ELb1ELb1EEEEEEEEEvNT_6ParamsE,"a",@progbits
	.sectionflags	@""
	.align	4
.nv.constant0._ZN7cutlass13device_kernelIN5flash11enable_sm90INS1_16FlashAttnFwdSm90INS1_25CollectiveMainloopFwdSm90ILi2EN4cute5tupleIJNS5_1CILi1EEES8_S8_EEENS6_IJNS7_ILi128EEENS7_ILi96EEENS7_ILi64EEEEEELi256ENS_10bfloat16_tEfNS_4arch4Sm90ELb1ELb0ELb0ELb1ELb1ELb1ELb0ELb1ELb0ELb1ELb1ELb0EEENS1_21CollectiveEpilogueFwdINS6_IJSA_NS7_ILi256EEESB_EEES9_SE_SG_Li256ELb1ELb1ELb1ELb0EEENS1_36VarlenDynamicPersistentTileSchedulerILi128ELi96ELi256ELi128ELb1ELb1ELb1ELb1ELb1ELb1EEEEEEEEEvNT_6ParamsE:
	.zero		3328


//--------------------- .nv.constant0._ZN7cutlass13device_kernelIN5flash11enable_sm90INS1_16FlashAttnFwdSm90INS1_25CollectiveMainloopFwdSm90ILi2EN4cute5tupleIJNS5_1CILi1EEES8_S8_EEENS6_IJNS7_ILi128EEENS7_ILi96EEENS7_ILi64EEEEEELi256ENS_10bfloat16_tEfNS_4arch4Sm90ELb1ELb0ELb0ELb1ELb1ELb0ELb1ELb1ELb0ELb1ELb1ELb0EEENS1_21CollectiveEpilogueFwdINS6_IJSA_NS7_ILi256EEESB_EEES9_SE_SG_Li256ELb1ELb1ELb1ELb0EEENS1_36VarlenDynamicPersistentTileSchedulerILi128ELi96ELi256ELi128ELb1ELb1ELb1ELb1ELb1ELb1EEEEEEEEEvNT_6ParamsE --------------------------
	.section	.nv.constant0._ZN7cutlass13device_kernelIN5flash11enable_sm90INS1_16FlashAttnFwdSm90INS1_25CollectiveMainloopFwdSm90ILi2EN4cute5tupleIJNS5_1CILi1EEES8_S8_EEENS6_IJNS7_ILi128EEENS7_ILi96EEENS7_ILi64EEEEEELi256ENS_10bfloat16_tEfNS_4arch4Sm90ELb1ELb0ELb0ELb1ELb1ELb0ELb1ELb1ELb0ELb1ELb1ELb0EEENS1_21CollectiveEpilogueFwdINS6_IJSA_NS7_ILi256EEESB_EEES9_SE_SG_Li256ELb1ELb1ELb1ELb0EEENS1_36VarlenDynamicPersistentTileSchedulerILi128ELi96ELi256ELi128ELb1ELb1ELb1ELb1ELb1ELb1EEEEEEEEEvNT_6ParamsE,"a",@progbits
	.sectionflags	@""
	.align	4
.nv.constant0._ZN7cutlass13device_kernelIN5flash11enable_sm90INS1_16FlashAttnFwdSm90INS1_25CollectiveMainloopFwdSm90ILi2EN4cute5tupleIJNS5_1CILi1EEES8_S8_EEENS6_IJNS7_ILi128EEENS7_ILi96EEENS7_ILi64EEEEEELi256ENS_10bfloat16_tEfNS_4arch4Sm90ELb1ELb0ELb0ELb1ELb1ELb0ELb1ELb1ELb0ELb1ELb1ELb0EEENS1_21CollectiveEpilogueFwdINS6_IJSA_NS7_ILi256EEESB_EEES9_SE_SG_Li256ELb1ELb1ELb1ELb0EEENS1_36VarlenDynamicPersistentTileSchedulerILi128ELi96ELi256ELi128ELb1ELb1ELb1ELb1ELb1ELb1EEEEEEEEEvNT_6ParamsE:
	.zero		3584


//--------------------- .nv.constant0._ZN7cutlass13device_kernelIN5flash11enable_sm90INS1_16FlashAttnFwdSm90INS1_25CollectiveMainloopFwdSm90ILi2EN4cute5tupleIJNS5_1CILi1EEES8_S8_EEENS6_IJNS7_ILi128EEENS7_ILi96EEENS7_ILi64EEEEEELi256ENS_10bfloat16_tEfNS_4arch4Sm90ELb1ELb0ELb0ELb1ELb1ELb1ELb1ELb1ELb0ELb1ELb1ELb0EEENS1_21CollectiveEpilogueFwdINS6_IJSA_NS7_ILi256EEESB_EEES9_SE_SG_Li256ELb1ELb1ELb1ELb0EEENS1_36VarlenDynamicPersistentTileSchedulerILi128ELi96ELi256ELi128ELb1ELb1ELb1ELb1ELb1ELb1EEEEEEEEEvNT_6ParamsE --------------------------
	.section	.nv.constant0._ZN7cutlass13device_kernelIN5flash11enable_sm90INS1_16FlashAttnFwdSm90INS1_25CollectiveMainloopFwdSm90ILi2EN4cute5tupleIJNS5_1CILi1EEES8_S8_EEENS6_IJNS7_ILi128EEENS7_ILi96EEENS7_ILi64EEEEEELi256ENS_10bfloat16_tEfNS_4arch4Sm90ELb1ELb0ELb0ELb1ELb1ELb1ELb1ELb1ELb0ELb1ELb1ELb0EEENS1_21CollectiveEpilogueFwdINS6_IJSA_NS7_ILi256EEESB_EEES9_SE_SG_Li256ELb1ELb1ELb1ELb0EEENS1_36VarlenDynamicPersistentTileSchedulerILi128ELi96ELi256ELi128ELb1ELb1ELb1ELb1ELb1ELb1EEEEEEEEEvNT_6ParamsE,"a",@progbits
	.sectionflags	@""
	.align	4
.nv.constant0._ZN7cutlass13device_kernelIN5flash11enable_sm90INS1_16FlashAttnFwdSm90INS1_25CollectiveMainloopFwdSm90ILi2EN4cute5tupleIJNS5_1CILi1EEES8_S8_EEENS6_IJNS7_ILi128EEENS7_ILi96EEENS7_ILi64EEEEEELi256ENS_10bfloat16_tEfNS_4arch4Sm90ELb1ELb0ELb0ELb1ELb1ELb1ELb1ELb1ELb0ELb1ELb1ELb0EEENS1_21CollectiveEpilogueFwdINS6_IJSA_NS7_ILi256EEESB_EEES9_SE_SG_Li256ELb1ELb1ELb1ELb0EEENS1_36VarlenDynamicPersistentTileSchedulerILi128ELi96ELi256ELi128ELb1ELb1ELb1ELb1ELb1ELb1EEEEEEEEEvNT_6ParamsE:
	.zero		3584


//--------------------- SYMBOLS --------------------------

	.type		.nv.reservedSmem.offset0,@object
	.size		.nv.reservedSmem.offset0,0x4
	.type		__assertfail,@function
